	.target	sm_90a

	.elftype	@"ET_EXEC"


//--------------------- .note.nv.tkinfo           --------------------------
	.section	.note.nv.tkinfo,"",@"SHT_NOTE"
	.sectionflags	@"SHF_NOTE_NV_TKINFO"
	.tkinfo
        /*0018*/ 	.word	0x00000002
        /*0030*/ 	.string	""
        /*0030*/ 	.string	"ptxas"
        /*0030*/ 	.string	"Cuda compilation tools, release 13.0, V13.0.88"
        /*0030*/ 	.string	"Build cuda_13.0.r13.0/compiler.36424714_0"
        /*0030*/ 	.string	"-arch sm_90a -m 64 "



//--------------------- .note.nv.cuinfo           --------------------------
	.section	.note.nv.cuinfo,"",@"SHT_NOTE"
	.sectionflags	@"SHF_NOTE_NV_CUINFO"
        /*0018*/ 	.short	0x0002
        /*001a*/ 	.short	0x005a
        /*001c*/ 	.short	0x0082
	.zero		2


//--------------------- .nv.info                  --------------------------
	.section	.nv.info,"",@"SHT_CUDA_INFO"
	.align	4


	//----- nvinfo : EIATTR_REGCOUNT
	.align		4
        /*0000*/ 	.byte	0x04, 0x2f
        /*0002*/ 	.short	(.L_1 - .L_0)
	.align		4
.L_0:
        /*0004*/ 	.word	index@(_ZN18transformer_engine13normalization19ln_fwd_tuned_kernelINS0_13Kernel_traitsI13__nv_bfloat16S3_13__nv_fp8_e4m3fjLj768ELj1ELj4ELj1ELj16ENS0_18Kernel_traits_baseILj768ES3_S3_S4_fjLj128EEEEEEEvNS0_19ForwardKernelParamsE)
        /*0008*/ 	.word	0x00000040


	//----- nvinfo : EIATTR_FRAME_SIZE
	.align		4
.L_1:
        /*000c*/ 	.byte	0x04, 0x11
        /*000e*/ 	.short	(.L_3 - .L_2)
	.align		4
.L_2:
        /*0010*/ 	.word	index@($__internal_239_$__cuda_sm20_rcp_rn_f32_slowpath)
        /*0014*/ 	.word	0x00000000


	//----- nvinfo : EIATTR_FRAME_SIZE
	.align		4
.L_3:
        /*0018*/ 	.byte	0x04, 0x11
        /*001a*/ 	.short	(.L_5 - .L_4)
	.align		4
.L_4:
        /*001c*/ 	.word	index@(_ZN18transformer_engine13normalization19ln_fwd_tuned_kernelINS0_13Kernel_traitsI13__nv_bfloat16S3_13__nv_fp8_e4m3fjLj768ELj1ELj4ELj1ELj16ENS0_18Kernel_traits_baseILj768ES3_S3_S4_fjLj128EEEEEEEvNS0_19ForwardKernelParamsE)
        /*0020*/ 	.word	0x00000000


	//----- nvinfo : EIATTR_REGCOUNT
	.align		4
.L_5:
        /*0024*/ 	.byte	0x04, 0x2f
        /*0026*/ 	.short	(.L_7 - .L_6)
	.align		4
.L_6:
        /*0028*/ 	.word	index@(_ZN18transformer_engine13normalization19ln_fwd_tuned_kernelINS0_13Kernel_traitsI13__nv_bfloat16S3_13__nv_fp8_e4m3fjLj1024ELj1ELj4ELj1ELj16ENS0_18Kernel_traits_baseILj1024ES3_S3_S4_fjLj128EEEEEEEvNS0_19ForwardKernelParamsE)
        /*002c*/ 	.word	0x0000005d


	//----- nvinfo : EIATTR_FRAME_SIZE
	.align		4
.L_7:
        /*0030*/ 	.byte	0x04, 0x11
        /*0032*/ 	.short	(.L_9 - .L_8)
	.align		4
.L_8:
        /*0034*/ 	.word	index@($__internal_238_$__cuda_sm20_rcp_rn_f32_slowpath)
        /*0038*/ 	.word	0x00000000


	//----- nvinfo : EIATTR_FRAME_SIZE
	.align		4
.L_9:
        /*003c*/ 	.byte	0x04, 0x11
        /*003e*/ 	.short	(.L_11 - .L_10)
	.align		4
.L_10:
        /*0040*/ 	.word	index@(_ZN18transformer_engine13normalization19ln_fwd_tuned_kernelINS0_13Kernel_traitsI13__nv_bfloat16S3_13__nv_fp8_e4m3fjLj1024ELj1ELj4ELj1ELj16ENS0_18Kernel_traits_baseILj1024ES3_S3_S4_fjLj128EEEEEEEvNS0_19ForwardKernelParamsE)
        /*0044*/ 	.word	0x00000000


	//----- nvinfo : EIATTR_REGCOUNT
	.align		4
.L_11:
        /*0048*/ 	.byte	0x04, 0x2f
        /*004a*/ 	.short	(.L_13 - .L_12)
	.align		4
.L_12:
        /*004c*/ 	.word	index@(_ZN18transformer_engine13normalization19ln_fwd_tuned_kernelINS0_13Kernel_traitsI13__nv_bfloat16S3_13__nv_fp8_e4m3fjLj1536ELj1ELj4ELj1ELj16ENS0_18Kernel_traits_baseILj1536ES3_S3_S4_fjLj128EEEEEEEvNS0_19ForwardKernelParamsE)
        /*0050*/ 	.word	0x0000007a


	//----- nvinfo : EIATTR_FRAME_SIZE
	.align		4
.L_13:
        /*0054*/ 	.byte	0x04, 0x11
        /*0056*/ 	.short	(.L_15 - .L_14)
	.align		4
.L_14:
        /*0058*/ 	.word	index@($__internal_237_$__cuda_sm20_rcp_rn_f32_slowpath)
        /*005c*/ 	.word	0x00000000


	//----- nvinfo : EIATTR_FRAME_SIZE
	.align		4
.L_15:
        /*0060*/ 	.byte	0x04, 0x11
        /*0062*/ 	.short	(.L_17 - .L_16)
	.align		4
.L_16:
        /*0064*/ 	.word	index@(_ZN18transformer_engine13normalization19ln_fwd_tuned_kernelINS0_13Kernel_traitsI13__nv_bfloat16S3_13__nv_fp8_e4m3fjLj1536ELj1ELj4ELj1ELj16ENS0_18Kernel_traits_baseILj1536ES3_S3_S4_fjLj128EEEEEEEvNS0_19ForwardKernelParamsE)
        /*0068*/ 	.word	0x00000000


	//----- nvinfo : EIATTR_REGCOUNT
	.align		4
.L_17:
        /*006c*/ 	.byte	0x04, 0x2f
        /*006e*/ 	.short	(.L_19 - .L_18)
	.align		4
.L_18:
        /*0070*/ 	.word	index@(_ZN18transformer_engine13normalization19ln_fwd_tuned_kernelINS0_13Kernel_traitsI13__nv_bfloat16S3_13__nv_fp8_e4m3fjLj2048ELj1ELj4ELj1ELj16ENS0_18Kernel_traits_baseILj2048ES3_S3_S4_fjLj128EEEEEEEvNS0_19ForwardKernelParamsE)
        /*0074*/ 	.word	0x0000009b


	//----- nvinfo : EIATTR_FRAME_SIZE
	.align		4
.L_19:
        /*0078*/ 	.byte	0x04, 0x11
        /*007a*/ 	.short	(.L_21 - .L_20)
	.align		4
.L_20:
        /*007c*/ 	.word	index@($__internal_236_$__cuda_sm20_rcp_rn_f32_slowpath)
        /*0080*/ 	.word	0x00000000


	//----- nvinfo : EIATTR_FRAME_SIZE
	.align		4
.L_21:
        /*0084*/ 	.byte	0x04, 0x11
        /*0086*/ 	.short	(.L_23 - .L_22)
	.align		4
.L_22:
        /*0088*/ 	.word	index@(_ZN18transformer_engine13normalization19ln_fwd_tuned_kernelINS0_13Kernel_traitsI13__nv_bfloat16S3_13__nv_fp8_e4m3fjLj2048ELj1ELj4ELj1ELj16ENS0_18Kernel_traits_baseILj2048ES3_S3_S4_fjLj128EEEEEEEvNS0_19ForwardKernelParamsE)
        /*008c*/ 	.word	0x00000000


	//----- nvinfo : EIATTR_REGCOUNT
	.align		4
.L_23:
        /*0090*/ 	.byte	0x04, 0x2f
        /*0092*/ 	.short	(.L_25 - .L_24)
	.align		4
.L_24:
        /*0094*/ 	.word	index@(_ZN18transformer_engine13normalization19ln_fwd_tuned_kernelINS0_13Kernel_traitsI13__nv_bfloat16S3_13__nv_fp8_e4m3fjLj2304ELj1ELj4ELj1ELj16ENS0_18Kernel_traits_baseILj2304ES3_S3_S4_fjLj128EEEEEEEvNS0_19ForwardKernelParamsE)
        /*0098*/ 	.word	0x000000a8


	//----- nvinfo : EIATTR_FRAME_SIZE
	.align		4
.L_25:
        /*009c*/ 	.byte	0x04, 0x11
        /*009e*/ 	.short	(.L_27 - .L_26)
	.align		4
.L_26:
        /*00a0*/ 	.word	index@($__internal_235_$__cuda_sm20_rcp_rn_f32_slowpath)
        /*00a4*/ 	.word	0x00000000


	//----- nvinfo : EIATTR_FRAME_SIZE
	.align		4
.L_27:
        /*00a8*/ 	.byte	0x04, 0x11
        /*00aa*/ 	.short	(.L_29 - .L_28)
	.align		4
.L_28:
        /*00ac*/ 	.word	index@(_ZN18transformer_engine13normalization19ln_fwd_tuned_kernelINS0_13Kernel_traitsI13__nv_bfloat16S3_13__nv_fp8_e4m3fjLj2304ELj1ELj4ELj1ELj16ENS0_18Kernel_traits_baseILj2304ES3_S3_S4_fjLj128EEEEEEEvNS0_19ForwardKernelParamsE)
        /*00b0*/ 	.word	0x00000000


	//----- nvinfo : EIATTR_REGCOUNT
	.align		4
.L_29:
        /*00b4*/ 	.byte	0x04, 0x2f
        /*00b6*/ 	.short	(.L_31 - .L_30)
	.align		4
.L_30:
        /*00b8*/ 	.word	index@(_ZN18transformer_engine13normalization19ln_fwd_tuned_kernelINS0_13Kernel_traitsI13__nv_bfloat16S3_13__nv_fp8_e4m3fjLj3072ELj1ELj1ELj4ELj16ENS0_18Kernel_traits_baseILj3072ES3_S3_S4_fjLj128EEEEEEEvNS0_19ForwardKernelParamsE)
        /*00bc*/ 	.word	0x00000050


	//----- nvinfo : EIATTR_FRAME_SIZE
	.align		4
.L_31:
        /*00c0*/ 	.byte	0x04, 0x11
        /*00c2*/ 	.short	(.L_33 - .L_32)
	.align		4
.L_32:
        /*00c4*/ 	.word	index@($__internal_234_$__cuda_sm20_rcp_rn_f32_slowpath)
        /*00c8*/ 	.word	0x00000000


	//----- nvinfo : EIATTR_FRAME_SIZE
	.align		4
.L_33:
        /*00cc*/ 	.byte	0x04, 0x11
        /*00ce*/ 	.short	(.L_35 - .L_34)
	.align		4
.L_34:
        /*00d0*/ 	.word	index@(_ZN18transformer_engine13normalization19ln_fwd_tuned_kernelINS0_13Kernel_traitsI13__nv_bfloat16S3_13__nv_fp8_e4m3fjLj3072ELj1ELj1ELj4ELj16ENS0_18Kernel_traits_baseILj3072ES3_S3_S4_fjLj128EEEEEEEvNS0_19ForwardKernelParamsE)
        /*00d4*/ 	.word	0x00000000


	//----- nvinfo : EIATTR_REGCOUNT
	.align		4
.L_35:
        /*00d8*/ 	.byte	0x04, 0x2f
        /*00da*/ 	.short	(.L_37 - .L_36)
	.align		4
.L_36:
        /*00dc*/ 	.word	index@(_ZN18transformer_engine13normalization19ln_fwd_tuned_kernelINS0_13Kernel_traitsI13__nv_bfloat16S3_13__nv_fp8_e4m3fjLj3840ELj1ELj1ELj4ELj4ENS0_18Kernel_traits_baseILj3840ES3_S3_S4_fjLj128EEEEEEEvNS0_19ForwardKernelParamsE)
        /*00e0*/ 	.word	0x00000080


	//----- nvinfo : EIATTR_FRAME_SIZE
	.align		4
.L_37:
        /*00e4*/ 	.byte	0x04, 0x11
        /*00e6*/ 	.short	(.L_39 - .L_38)
	.align		4
.L_38:
        /*00e8*/ 	.word	index@($__internal_233_$__cuda_sm20_rcp_rn_f32_slowpath)
        /*00ec*/ 	.word	0x00000000


	//----- nvinfo : EIATTR_FRAME_SIZE
	.align		4
.L_39:
        /*00f0*/ 	.byte	0x04, 0x11
        /*00f2*/ 	.short	(.L_41 - .L_40)
	.align		4
.L_40:
        /*00f4*/ 	.word	index@(_ZN18transformer_engine13normalization19ln_fwd_tuned_kernelINS0_13Kernel_traitsI13__nv_bfloat16S3_13__nv_fp8_e4m3fjLj3840ELj1ELj1ELj4ELj4ENS0_18Kernel_traits_baseILj3840ES3_S3_S4_fjLj128EEEEEEEvNS0_19ForwardKernelParamsE)
        /*00f8*/ 	.word	0x00000000


	//----- nvinfo : EIATTR_REGCOUNT
	.align		4
.L_41:
        /*00fc*/ 	.byte	0x04, 0x2f
        /*00fe*/ 	.short	(.L_43 - .L_42)
	.align		4
.L_42:
        /*0100*/ 	.word	index@(_ZN18transformer_engine13normalization19ln_fwd_tuned_kernelINS0_13Kernel_traitsI13__nv_bfloat16S3_13__nv_fp8_e4m3fjLj4096ELj1ELj1ELj4ELj16ENS0_18Kernel_traits_baseILj4096ES3_S3_S4_fjLj128EEEEEEEvNS0_19ForwardKernelParamsE)
        /*0104*/ 	.word	0x00000080


	//----- nvinfo : EIATTR_FRAME_SIZE
	.align		4
.L_43:
        /*0108*/ 	.byte	0x04, 0x11
        /*010a*/ 	.short	(.L_45 - .L_44)
	.align		4
.L_44:
        /*010c*/ 	.word	index@($__internal_232_$__cuda_sm20_rcp_rn_f32_slowpath)
        /*0110*/ 	.word	0x00000000


	//----- nvinfo : EIATTR_FRAME_SIZE
	.align		4
.L_45:
        /*0114*/ 	.byte	0x04, 0x11
        /*0116*/ 	.short	(.L_47 - .L_46)
	.align		4
.L_46:
        /*0118*/ 	.word	index@(_ZN18transformer_engine13normalization19ln_fwd_tuned_kernelINS0_13Kernel_traitsI13__nv_bfloat16S3_13__nv_fp8_e4m3fjLj4096ELj1ELj1ELj4ELj16ENS0_18Kernel_traits_baseILj4096ES3_S3_S4_fjLj128EEEEEEEvNS0_19ForwardKernelParamsE)
        /*011c*/ 	.word	0x00000000


	//----- nvinfo : EIATTR_REGCOUNT
	.align		4
.L_47:
        /*0120*/ 	.byte	0x04, 0x2f
        /*0122*/ 	.short	(.L_49 - .L_48)
	.align		4
.L_48:
        /*0124*/ 	.word	index@(_ZN18transformer_engine13normalization19ln_fwd_tuned_kernelINS0_13Kernel_traitsI13__nv_bfloat16S3_13__nv_fp8_e4m3fjLj5120ELj1ELj1ELj4ELj16ENS0_18Kernel_traits_baseILj5120ES3_S3_S4_fjLj128EEEEEEEvNS0_19ForwardKernelParamsE)
        /*0128*/ 	.word	0x00000080


	//----- nvinfo : EIATTR_FRAME_SIZE
	.align		4
.L_49:
        /*012c*/ 	.byte	0x04, 0x11
        /*012e*/ 	.short	(.L_51 - .L_50)
	.align		4
.L_50:
        /*0130*/ 	.word	index@($__internal_231_$__cuda_sm20_rcp_rn_f32_slowpath)
        /*0134*/ 	.word	0x00000000


	//----- nvinfo : EIATTR_FRAME_SIZE
	.align		4
.L_51:
        /*0138*/ 	.byte	0x04, 0x11
        /*013a*/ 	.short	(.L_53 - .L_52)
	.align		4
.L_52:
        /*013c*/ 	.word	index@(_ZN18transformer_engine13normalization19ln_fwd_tuned_kernelINS0_13Kernel_traitsI13__nv_bfloat16S3_13__nv_fp8_e4m3fjLj5120ELj1ELj1ELj4ELj16ENS0_18Kernel_traits_baseILj5120ES3_S3_S4_fjLj128EEEEEEEvNS0_19ForwardKernelParamsE)
        /*0140*/ 	.word	0x00000000


	//----- nvinfo : EIATTR_REGCOUNT
	.align		4
.L_53:
        /*0144*/ 	.byte	0x04, 0x2f
        /*0146*/ 	.short	(.L_55 - .L_54)
	.align		4
.L_54:
        /*0148*/ 	.word	index@(_ZN18transformer_engine13normalization19ln_fwd_tuned_kernelINS0_13Kernel_traitsI13__nv_bfloat16S3_13__nv_fp8_e4m3fjLj6144ELj1ELj1ELj4ELj16ENS0_18Kernel_traits_baseILj6144ES3_S3_S4_fjLj128EEEEEEEvNS0_19ForwardKernelParamsE)
        /*014c*/ 	.word	0x0000007f


	//----- nvinfo : EIATTR_FRAME_SIZE
	.align		4
.L_55:
        /*0150*/ 	.byte	0x04, 0x11
        /*0152*/ 	.short	(.L_57 - .L_56)
	.align		4
.L_56:
        /*0154*/ 	.word	index@($__internal_230_$__cuda_sm20_rcp_rn_f32_slowpath)
        /*0158*/ 	.word	0x00000000


	//----- nvinfo : EIATTR_FRAME_SIZE
	.align		4
.L_57:
        /*015c*/ 	.byte	0x04, 0x11
        /*015e*/ 	.short	(.L_59 - .L_58)
	.align		4
.L_58:
        /*0160*/ 	.word	index@(_ZN18transformer_engine13normalization19ln_fwd_tuned_kernelINS0_13Kernel_traitsI13__nv_bfloat16S3_13__nv_fp8_e4m3fjLj6144ELj1ELj1ELj4ELj16ENS0_18Kernel_traits_baseILj6144ES3_S3_S4_fjLj128EEEEEEEvNS0_19ForwardKernelParamsE)
        /*0164*/ 	.word	0x00000000


	//----- nvinfo : EIATTR_REGCOUNT
	.align		4
.L_59:
        /*0168*/ 	.byte	0x04, 0x2f
        /*016a*/ 	.short	(.L_61 - .L_60)
	.align		4
.L_60:
        /*016c*/ 	.word	index@(_ZN18transformer_engine13normalization19ln_fwd_tuned_kernelINS0_13Kernel_traitsI13__nv_bfloat16S3_13__nv_fp8_e4m3fjLj8192ELj1ELj1ELj4ELj16ENS0_18Kernel_traits_baseILj8192ES3_S3_S4_fjLj128EEEEEEEvNS0_19ForwardKernelParamsE)
        /*0170*/ 	.word	0x000000a8


	//----- nvinfo : EIATTR_FRAME_SIZE
	.align		4
.L_61:
        /*0174*/ 	.byte	0x04, 0x11
        /*0176*/ 	.short	(.L_63 - .L_62)
	.align		4
.L_62:
        /*0178*/ 	.word	index@($__internal_229_$__cuda_sm20_rcp_rn_f32_slowpath)
        /*017c*/ 	.word	0x00000000


	//----- nvinfo : EIATTR_FRAME_SIZE
	.align		4
.L_63:
        /*0180*/ 	.byte	0x04, 0x11
        /*0182*/ 	.short	(.L_65 - .L_64)
	.align		4
.L_64:
        /*0184*/ 	.word	index@(_ZN18transformer_engine13normalization19ln_fwd_tuned_kernelINS0_13Kernel_traitsI13__nv_bfloat16S3_13__nv_fp8_e4m3fjLj8192ELj1ELj1ELj4ELj16ENS0_18Kernel_traits_baseILj8192ES3_S3_S4_fjLj128EEEEEEEvNS0_19ForwardKernelParamsE)
        /*0188*/ 	.word	0x00000000


	//----- nvinfo : EIATTR_REGCOUNT
	.align		4
.L_65:
        /*018c*/ 	.byte	0x04, 0x2f
        /*018e*/ 	.short	(.L_67 - .L_66)
	.align		4
.L_66:
        /*0190*/ 	.word	index@(_ZN18transformer_engine13normalization19ln_fwd_tuned_kernelINS0_13Kernel_traitsI13__nv_bfloat16S3_13__nv_fp8_e4m3fjLj10240ELj1ELj1ELj4ELj16ENS0_18Kernel_traits_baseILj10240ES3_S3_S4_fjLj128EEEEEEEvNS0_19ForwardKernelParamsE)
        /*0194*/ 	.word	0x000000fe


	//----- nvinfo : EIATTR_FRAME_SIZE
	.align		4
.L_67:
        /*0198*/ 	.byte	0x04, 0x11
        /*019a*/ 	.short	(.L_69 - .L_68)
	.align		4
.L_68:
        /*019c*/ 	.word	index@($__internal_228_$__cuda_sm20_rcp_rn_f32_slowpath)
        /*01a0*/ 	.word	0x00000000


	//----- nvinfo : EIATTR_FRAME_SIZE
	.align		4
.L_69:
        /*01a4*/ 	.byte	0x04, 0x11
        /*01a6*/ 	.short	(.L_71 - .L_70)
	.align		4
.L_70:
        /*01a8*/ 	.word	index@(_ZN18transformer_engine13normalization19ln_fwd_tuned_kernelINS0_13Kernel_traitsI13__nv_bfloat16S3_13__nv_fp8_e4m3fjLj10240ELj1ELj1ELj4ELj16ENS0_18Kernel_traits_baseILj10240ES3_S3_S4_fjLj128EEEEEEEvNS0_19ForwardKernelParamsE)
        /*01ac*/ 	.word	0x00000000


	//----- nvinfo : EIATTR_REGCOUNT
	.align		4
.L_71:
        /*01b0*/ 	.byte	0x04, 0x2f
        /*01b2*/ 	.short	(.L_73 - .L_72)
	.align		4
.L_72:
        /*01b4*/ 	.word	index@(_ZN18transformer_engine13normalization19ln_fwd_tuned_kernelINS0_13Kernel_traitsI13__nv_bfloat16S3_13__nv_fp8_e4m3fjLj12288ELj2ELj1ELj4ELj16ENS0_18Kernel_traits_baseILj12288ES3_S3_S4_fjLj128EEEEEEEvNS0_19ForwardKernelParamsE)
        /*01b8*/ 	.word	0x00000080


	//----- nvinfo : EIATTR_FRAME_SIZE
	.align		4
.L_73:
        /*01bc*/ 	.byte	0x04, 0x11
        /*01be*/ 	.short	(.L_75 - .L_74)
	.align		4
.L_74:
        /*01c0*/ 	.word	index@($__internal_227_$__cuda_sm20_rcp_rn_f32_slowpath)
        /*01c4*/ 	.word	0x00000000


	//----- nvinfo : EIATTR_FRAME_SIZE
	.align		4
.L_75:
        /*01c8*/ 	.byte	0x04, 0x11
        /*01ca*/ 	.short	(.L_77 - .L_76)
	.align		4
.L_76:
        /*01cc*/ 	.word	index@(_ZN18transformer_engine13normalization19ln_fwd_tuned_kernelINS0_13Kernel_traitsI13__nv_bfloat16S3_13__nv_fp8_e4m3fjLj12288ELj2ELj1ELj4ELj16ENS0_18Kernel_traits_baseILj12288ES3_S3_S4_fjLj128EEEEEEEvNS0_19ForwardKernelParamsE)
        /*01d0*/ 	.word	0x00000000


	//----- nvinfo : EIATTR_REGCOUNT
	.align		4
.L_77:
        /*01d4*/ 	.byte	0x04, 0x2f
        /*01d6*/ 	.short	(.L_79 - .L_78)
	.align		4
.L_78:
        /*01d8*/ 	.word	index@(_ZN18transformer_engine13normalization19ln_fwd_tuned_kernelINS0_13Kernel_traitsI13__nv_bfloat16S3_13__nv_fp8_e4m3fjLj12800ELj2ELj1ELj4ELj4ENS0_18Kernel_traits_baseILj12800ES3_S3_S4_fjLj128EEEEEEEvNS0_19ForwardKernelParamsE)
        /*01dc*/ 	.word	0x000000e4


	//----- nvinfo : EIATTR_FRAME_SIZE
	.align		4
.L_79:
        /*01e0*/ 	.byte	0x04, 0x11
        /*01e2*/ 	.short	(.L_81 - .L_80)
	.align		4
.L_80:
        /*01e4*/ 	.word	index@($__internal_226_$__cuda_sm20_rcp_rn_f32_slowpath)
        /*01e8*/ 	.word	0x00000000


	//----- nvinfo : EIATTR_FRAME_SIZE
	.align		4
.L_81:
        /*01ec*/ 	.byte	0x04, 0x11
        /*01ee*/ 	.short	(.L_83 - .L_82)
	.align		4
.L_82:
        /*01f0*/ 	.word	index@(_ZN18transformer_engine13normalization19ln_fwd_tuned_kernelINS0_13Kernel_traitsI13__nv_bfloat16S3_13__nv_fp8_e4m3fjLj12800ELj2ELj1ELj4ELj4ENS0_18Kernel_traits_baseILj12800ES3_S3_S4_fjLj128EEEEEEEvNS0_19ForwardKernelParamsE)
        /*01f4*/ 	.word	0x00000000


	//----- nvinfo : EIATTR_REGCOUNT
	.align		4
.L_83:
        /*01f8*/ 	.byte	0x04, 0x2f
        /*01fa*/ 	.short	(.L_85 - .L_84)
	.align		4
.L_84:
        /*01fc*/ 	.word	index@(_ZN18transformer_engine13normalization19ln_fwd_tuned_kernelINS0_13Kernel_traitsI13__nv_bfloat16S3_13__nv_fp8_e4m3fjLj15360ELj2ELj1ELj4ELj8ENS0_18Kernel_traits_baseILj15360ES3_S3_S4_fjLj128EEEEEEEvNS0_19ForwardKernelParamsE)
        /*0200*/ 	.word	0x000000fe


	//----- nvinfo : EIATTR_FRAME_SIZE
	.align		4
.L_85:
        /*0204*/ 	.byte	0x04, 0x11
        /*0206*/ 	.short	(.L_87 - .L_86)
	.align		4
.L_86:
        /*0208*/ 	.word	index@($__internal_225_$__cuda_sm20_rcp_rn_f32_slowpath)
        /*020c*/ 	.word	0x00000000


	//----- nvinfo : EIATTR_FRAME_SIZE
	.align		4
.L_87:
        /*0210*/ 	.byte	0x04, 0x11
        /*0212*/ 	.short	(.L_89 - .L_88)
	.align		4
.L_88:
        /*0214*/ 	.word	index@(_ZN18transformer_engine13normalization19ln_fwd_tuned_kernelINS0_13Kernel_traitsI13__nv_bfloat16S3_13__nv_fp8_e4m3fjLj15360ELj2ELj1ELj4ELj8ENS0_18Kernel_traits_baseILj15360ES3_S3_S4_fjLj128EEEEEEEvNS0_19ForwardKernelParamsE)
        /*0218*/ 	.word	0x00000000


	//----- nvinfo : EIATTR_REGCOUNT
	.align		4
.L_89:
        /*021c*/ 	.byte	0x04, 0x2f
        /*021e*/ 	.short	(.L_91 - .L_90)
	.align		4
.L_90:
        /*0220*/ 	.word	index@(_ZN18transformer_engine13normalization19ln_fwd_tuned_kernelINS0_13Kernel_traitsI13__nv_bfloat16S3_13__nv_fp8_e4m3fjLj16384ELj2ELj1ELj4ELj16ENS0_18Kernel_traits_baseILj16384ES3_S3_S4_fjLj128EEEEEEEvNS0_19ForwardKernelParamsE)
        /*0224*/ 	.word	0x000000a8


	//----- nvinfo : EIATTR_FRAME_SIZE
	.align		4
.L_91:
        /*0228*/ 	.byte	0x04, 0x11
        /*022a*/ 	.short	(.L_93 - .L_92)
	.align		4
.L_92:
        /*022c*/ 	.word	index@($__internal_224_$__cuda_sm20_rcp_rn_f32_slowpath)
        /*0230*/ 	.word	0x00000000


	//----- nvinfo : EIATTR_FRAME_SIZE
	.align		4
.L_93:
        /*0234*/ 	.byte	0x04, 0x11
        /*0236*/ 	.short	(.L_95 - .L_94)
	.align		4
.L_94:
        /*0238*/ 	.word	index@(_ZN18transformer_engine13normalization19ln_fwd_tuned_kernelINS0_13Kernel_traitsI13__nv_bfloat16S3_13__nv_fp8_e4m3fjLj16384ELj2ELj1ELj4ELj16ENS0_18Kernel_traits_baseILj16384ES3_S3_S4_fjLj128EEEEEEEvNS0_19ForwardKernelParamsE)
        /*023c*/ 	.word	0x00000000


	//----- nvinfo : EIATTR_REGCOUNT
	.align		4
.L_95:
        /*0240*/ 	.byte	0x04, 0x2f
        /*0242*/ 	.short	(.L_97 - .L_96)
	.align		4
.L_96:
        /*0244*/ 	.word	index@(_ZN18transformer_engine13normalization19ln_fwd_tuned_kernelINS0_13Kernel_traitsI13__nv_bfloat16S3_13__nv_fp8_e4m3fjLj18432ELj2ELj1ELj4ELj16ENS0_18Kernel_traits_baseILj18432ES3_S3_S4_fjLj128EEEEEEEvNS0_19ForwardKernelParamsE)
        /*0248*/ 	.word	0x000000fe


	//----- nvinfo : EIATTR_FRAME_SIZE
	.align		4
.L_97:
        /*024c*/ 	.byte	0x04, 0x11
        /*024e*/ 	.short	(.L_99 - .L_98)
	.align		4
.L_98:
        /*0250*/ 	.word	index@($__internal_223_$__cuda_sm20_rcp_rn_f32_slowpath)
        /*0254*/ 	.word	0x00000000


	//----- nvinfo : EIATTR_FRAME_SIZE
	.align		4
.L_99:
        /*0258*/ 	.byte	0x04, 0x11
        /*025a*/ 	.short	(.L_101 - .L_100)
	.align		4
.L_100:
        /*025c*/ 	.word	index@(_ZN18transformer_engine13normalization19ln_fwd_tuned_kernelINS0_13Kernel_traitsI13__nv_bfloat16S3_13__nv_fp8_e4m3fjLj18432ELj2ELj1ELj4ELj16ENS0_18Kernel_traits_baseILj18432ES3_S3_S4_fjLj128EEEEEEEvNS0_19ForwardKernelParamsE)
        /*0260*/ 	.word	0x00000000


	//----- nvinfo : EIATTR_REGCOUNT
	.align		4
.L_101:
        /*0264*/ 	.byte	0x04, 0x2f
        /*0266*/ 	.short	(.L_103 - .L_102)
	.align		4
.L_102:
        /*0268*/ 	.word	index@(_ZN18transformer_engine13normalization19ln_fwd_tuned_kernelINS0_13Kernel_traitsI13__nv_bfloat16S3_13__nv_fp8_e4m3fjLj20480ELj2ELj1ELj4ELj16ENS0_18Kernel_traits_baseILj20480ES3_S3_S4_fjLj128EEEEEEEvNS0_19ForwardKernelParamsE)
        /*026c*/ 	.word	0x000000fe


	//----- nvinfo : EIATTR_FRAME_SIZE
	.align		4
.L_103:
        /*0270*/ 	.byte	0x04, 0x11
        /*0272*/ 	.short	(.L_105 - .L_104)
	.align		4
.L_104:
        /*0274*/ 	.word	index@($__internal_222_$__cuda_sm20_rcp_rn_f32_slowpath)
        /*0278*/ 	.word	0x00000000


	//----- nvinfo : EIATTR_FRAME_SIZE
	.align		4
.L_105:
        /*027c*/ 	.byte	0x04, 0x11
        /*027e*/ 	.short	(.L_107 - .L_106)
	.align		4
.L_106:
        /*0280*/ 	.word	index@(_ZN18transformer_engine13normalization19ln_fwd_tuned_kernelINS0_13Kernel_traitsI13__nv_bfloat16S3_13__nv_fp8_e4m3fjLj20480ELj2ELj1ELj4ELj16ENS0_18Kernel_traits_baseILj20480ES3_S3_S4_fjLj128EEEEEEEvNS0_19ForwardKernelParamsE)
        /*0284*/ 	.word	0x00000000


	//----- nvinfo : EIATTR_REGCOUNT
	.align		4
.L_107:
        /*0288*/ 	.byte	0x04, 0x2f
        /*028a*/ 	.short	(.L_109 - .L_108)
	.align		4
.L_108:
        /*028c*/ 	.word	index@(_ZN18transformer_engine13normalization19ln_fwd_tuned_kernelINS0_13Kernel_traitsI13__nv_bfloat16S3_13__nv_fp8_e4m3fjLj24576ELj2ELj1ELj4ELj16ENS0_18Kernel_traits_baseILj24576ES3_S3_S4_fjLj128EEEEEEEvNS0_19ForwardKernelParamsE)
        /*0290*/ 	.word	0x000000fe


	//----- nvinfo : EIATTR_FRAME_SIZE
	.align		4
.L_109:
        /*0294*/ 	.byte	0x04, 0x11
        /*0296*/ 	.short	(.L_111 - .L_110)
	.align		4
.L_110:
        /*0298*/ 	.word	index@($__internal_221_$__cuda_sm20_rcp_rn_f32_slowpath)
        /*029c*/ 	.word	0x00000000


	//----- nvinfo : EIATTR_FRAME_SIZE
	.align		4
.L_111:
        /*02a0*/ 	.byte	0x04, 0x11
        /*02a2*/ 	.short	(.L_113 - .L_112)
	.align		4
.L_112:
        /*02a4*/ 	.word	index@(_ZN18transformer_engine13normalization19ln_fwd_tuned_kernelINS0_13Kernel_traitsI13__nv_bfloat16S3_13__nv_fp8_e4m3fjLj24576ELj2ELj1ELj4ELj16ENS0_18Kernel_traits_baseILj24576ES3_S3_S4_fjLj128EEEEEEEvNS0_19ForwardKernelParamsE)
        /*02a8*/ 	.word	0x00000000


	//----- nvinfo : EIATTR_REGCOUNT
	.align		4
.L_113:
        /*02ac*/ 	.byte	0x04, 0x2f
        /*02ae*/ 	.short	(.L_115 - .L_114)
	.align		4
.L_114:
        /*02b0*/ 	.word	index@(_ZN18transformer_engine13normalization19ln_fwd_tuned_kernelINS0_13Kernel_traitsI13__nv_bfloat16S3_13__nv_fp8_e4m3fjLj25600ELj2ELj1ELj4ELj8ENS0_18Kernel_traits_baseILj25600ES3_S3_S4_fjLj128EEEEEEEvNS0_19ForwardKernelParamsE)
        /*02b4*/ 	.word	0x000000ff


	//----- nvinfo : EIATTR_FRAME_SIZE
	.align		4
.L_115:
        /*02b8*/ 	.byte	0x04, 0x11
        /*02ba*/ 	.short	(.L_117 - .L_116)
	.align		4
.L_116:
        /*02bc*/ 	.word	index@($__internal_220_$__cuda_sm20_rcp_rn_f32_slowpath)
        /*02c0*/ 	.word	0x00000108


	//----- nvinfo : EIATTR_FRAME_SIZE
	.align		4
.L_117:
        /*02c4*/ 	.byte	0x04, 0x11
        /*02c6*/ 	.short	(.L_119 - .L_118)
	.align		4
.L_118:
        /*02c8*/ 	.word	index@(_ZN18transformer_engine13normalization19ln_fwd_tuned_kernelINS0_13Kernel_traitsI13__nv_bfloat16S3_13__nv_fp8_e4m3fjLj25600ELj2ELj1ELj4ELj8ENS0_18Kernel_traits_baseILj25600ES3_S3_S4_fjLj128EEEEEEEvNS0_19ForwardKernelParamsE)
        /*02cc*/ 	.word	0x00000108


	//----- nvinfo : EIATTR_REGCOUNT
	.align		4
.L_119:
        /*02d0*/ 	.byte	0x04, 0x2f
        /*02d2*/ 	.short	(.L_121 - .L_120)
	.align		4
.L_120:
        /*02d4*/ 	.word	index@(_ZN18transformer_engine13normalization19ln_fwd_tuned_kernelINS0_13Kernel_traitsI13__nv_bfloat16S3_13__nv_fp8_e4m3fjLj30720ELj4ELj1ELj4ELj4ENS0_18Kernel_traits_baseILj30720ES3_S3_S4_fjLj128EEEEEEEvNS0_19ForwardKernelParamsE)
        /*02d8*/ 	.word	0x000000fe


	//----- nvinfo : EIATTR_FRAME_SIZE
	.align		4
.L_121:
        /*02dc*/ 	.byte	0x04, 0x11
        /*02de*/ 	.short	(.L_123 - .L_122)
	.align		4
.L_122:
        /*02e0*/ 	.word	index@($__internal_219_$__cuda_sm20_rcp_rn_f32_slowpath)
        /*02e4*/ 	.word	0x00000000


	//----- nvinfo : EIATTR_FRAME_SIZE
	.align		4
.L_123:
        /*02e8*/ 	.byte	0x04, 0x11
        /*02ea*/ 	.short	(.L_125 - .L_124)
	.align		4
.L_124:
        /*02ec*/ 	.word	index@(_ZN18transformer_engine13normalization19ln_fwd_tuned_kernelINS0_13Kernel_traitsI13__nv_bfloat16S3_13__nv_fp8_e4m3fjLj30720ELj4ELj1ELj4ELj4ENS0_18Kernel_traits_baseILj30720ES3_S3_S4_fjLj128EEEEEEEvNS0_19ForwardKernelParamsE)
        /*02f0*/ 	.word	0x00000000


	//----- nvinfo : EIATTR_REGCOUNT
	.align		4
.L_125:
        /*02f4*/ 	.byte	0x04, 0x2f
        /*02f6*/ 	.short	(.L_127 - .L_126)
	.align		4
.L_126:
        /*02f8*/ 	.word	index@(_ZN18transformer_engine13normalization19ln_fwd_tuned_kernelINS0_13Kernel_traitsI13__nv_bfloat16S3_13__nv_fp8_e4m3fjLj32768ELj4ELj1ELj4ELj16ENS0_18Kernel_traits_baseILj32768ES3_S3_S4_fjLj128EEEEEEEvNS0_19ForwardKernelParamsE)
        /*02fc*/ 	.word	0x000000a8


	//----- nvinfo : EIATTR_FRAME_SIZE
	.align		4
.L_127:
        /*0300*/ 	.byte	0x04, 0x11
        /*0302*/ 	.short	(.L_129 - .L_128)
	.align		4
.L_128:
        /*0304*/ 	.word	index@($__internal_218_$__cuda_sm20_rcp_rn_f32_slowpath)
        /*0308*/ 	.word	0x00000000


	//----- nvinfo : EIATTR_FRAME_SIZE
	.align		4
.L_129:
        /*030c*/ 	.byte	0x04, 0x11
        /*030e*/ 	.short	(.L_131 - .L_130)
	.align		4
.L_130:
        /*0310*/ 	.word	index@(_ZN18transformer_engine13normalization19ln_fwd_tuned_kernelINS0_13Kernel_traitsI13__nv_bfloat16S3_13__nv_fp8_e4m3fjLj32768ELj4ELj1ELj4ELj16ENS0_18Kernel_traits_baseILj32768ES3_S3_S4_fjLj128EEEEEEEvNS0_19ForwardKernelParamsE)
        /*0314*/ 	.word	0x00000000


	//----- nvinfo : EIATTR_REGCOUNT
	.align		4
.L_131:
        /*0318*/ 	.byte	0x04, 0x2f
        /*031a*/ 	.short	(.L_133 - .L_132)
	.align		4
.L_132:
        /*031c*/ 	.word	index@(_ZN18transformer_engine13normalization19ln_fwd_tuned_kernelINS0_13Kernel_traitsI13__nv_bfloat16S3_13__nv_fp8_e4m3fjLj40960ELj4ELj1ELj4ELj16ENS0_18Kernel_traits_baseILj40960ES3_S3_S4_fjLj128EEEEEEEvNS0_19ForwardKernelParamsE)
        /*0320*/ 	.word	0x000000fe


	//----- nvinfo : EIATTR_FRAME_SIZE
	.align		4
.L_133:
        /*0324*/ 	.byte	0x04, 0x11
        /*0326*/ 	.short	(.L_135 - .L_134)
	.align		4
.L_134:
        /*0328*/ 	.word	index@($__internal_217_$__cuda_sm20_rcp_rn_f32_slowpath)
        /*032c*/ 	.word	0x00000000


	//----- nvinfo : EIATTR_FRAME_SIZE
	.align		4
.L_135:
        /*0330*/ 	.byte	0x04, 0x11
        /*0332*/ 	.short	(.L_137 - .L_136)
	.align		4
.L_136:
        /*0334*/ 	.word	index@(_ZN18transformer_engine13normalization19ln_fwd_tuned_kernelINS0_13Kernel_traitsI13__nv_bfloat16S3_13__nv_fp8_e4m3fjLj40960ELj4ELj1ELj4ELj16ENS0_18Kernel_traits_baseILj40960ES3_S3_S4_fjLj128EEEEEEEvNS0_19ForwardKernelParamsE)
        /*0338*/ 	.word	0x00000000


	//----- nvinfo : EIATTR_REGCOUNT
	.align		4
.L_137:
        /*033c*/ 	.byte	0x04, 0x2f
        /*033e*/ 	.short	(.L_139 - .L_138)
	.align		4
.L_138:
        /*0340*/ 	.word	index@(_ZN18transformer_engine13normalization19ln_fwd_tuned_kernelINS0_13Kernel_traitsI13__nv_bfloat16S3_13__nv_fp8_e4m3fjLj49152ELj4ELj1ELj4ELj16ENS0_18Kernel_traits_baseILj49152ES3_S3_S4_fjLj128EEEEEEEvNS0_19ForwardKernelParamsE)
        /*0344*/ 	.word	0x000000ff


	//----- nvinfo : EIATTR_FRAME_SIZE
	.align		4
.L_139:
        /*0348*/ 	.byte	0x04, 0x11
        /*034a*/ 	.short	(.L_141 - .L_140)
	.align		4
.L_140:
        /*034c*/ 	.word	index@($__internal_216_$__cuda_sm20_rcp_rn_f32_slowpath)
        /*0350*/ 	.word	0x00000000


	//----- nvinfo : EIATTR_FRAME_SIZE
	.align		4
.L_141:
        /*0354*/ 	.byte	0x04, 0x11
        /*0356*/ 	.short	(.L_143 - .L_142)
	.align		4
.L_142:
        /*0358*/ 	.word	index@(_ZN18transformer_engine13normalization19ln_fwd_tuned_kernelINS0_13Kernel_traitsI13__nv_bfloat16S3_13__nv_fp8_e4m3fjLj49152ELj4ELj1ELj4ELj16ENS0_18Kernel_traits_baseILj49152ES3_S3_S4_fjLj128EEEEEEEvNS0_19ForwardKernelParamsE)
        /*035c*/ 	.word	0x00000000


	//----- nvinfo : EIATTR_REGCOUNT
	.align		4
.L_143:
        /*0360*/ 	.byte	0x04, 0x2f
        /*0362*/ 	.short	(.L_145 - .L_144)
	.align		4
.L_144:
        /*0364*/ 	.word	index@(_ZN18transformer_engine13normalization19ln_fwd_tuned_kernelINS0_13Kernel_traitsI13__nv_bfloat16S3_13__nv_fp8_e4m3fjLj65536ELj8ELj1ELj4ELj16ENS0_18Kernel_traits_baseILj65536ES3_S3_S4_fjLj128EEEEEEEvNS0_19ForwardKernelParamsE)
        /*0368*/ 	.word	0x000000a8


	//----- nvinfo : EIATTR_FRAME_SIZE
	.align		4
.L_145:
        /*036c*/ 	.byte	0x04, 0x11
        /*036e*/ 	.short	(.L_147 - .L_146)
	.align		4
.L_146:
        /*0370*/ 	.word	index@($__internal_215_$__cuda_sm20_rcp_rn_f32_slowpath)
        /*0374*/ 	.word	0x00000000


	//----- nvinfo : EIATTR_FRAME_SIZE
	.align		4
.L_147:
        /*0378*/ 	.byte	0x04, 0x11
        /*037a*/ 	.short	(.L_149 - .L_148)
	.align		4
.L_148:
        /*037c*/ 	.word	index@(_ZN18transformer_engine13normalization19ln_fwd_tuned_kernelINS0_13Kernel_traitsI13__nv_bfloat16S3_13__nv_fp8_e4m3fjLj65536ELj8ELj1ELj4ELj16ENS0_18Kernel_traits_baseILj65536ES3_S3_S4_fjLj128EEEEEEEvNS0_19ForwardKernelParamsE)
        /*0380*/ 	.word	0x00000000


	//----- nvinfo : EIATTR_REGCOUNT
	.align		4
.L_149:
        /*0384*/ 	.byte	0x04, 0x2f
        /*0386*/ 	.short	(.L_151 - .L_150)
	.align		4
.L_150:
        /*0388*/ 	.word	index@(_ZN18transformer_engine13normalization19ln_fwd_tuned_kernelINS0_13Kernel_traitsI6__halfS3_13__nv_fp8_e4m3fjLj768ELj1ELj4ELj1ELj16ENS0_18Kernel_traits_baseILj768ES3_S3_S4_fjLj128EEEEEEEvNS0_19ForwardKernelParamsE)
        /*038c*/ 	.word	0x00000040


	//----- nvinfo : EIATTR_FRAME_SIZE
	.align		4
.L_151:
        /*0390*/ 	.byte	0x04, 0x11
        /*0392*/ 	.short	(.L_153 - .L_152)
	.align		4
.L_152:
        /*0394*/ 	.word	index@($__internal_214_$__cuda_sm20_rcp_rn_f32_slowpath)
        /*0398*/ 	.word	0x00000000


	//----- nvinfo : EIATTR_FRAME_SIZE
	.align		4
.L_153:
        /*039c*/ 	.byte	0x04, 0x11
        /*039e*/ 	.short	(.L_155 - .L_154)
	.align		4
.L_154:
        /*03a0*/ 	.word	index@(_ZN18transformer_engine13normalization19ln_fwd_tuned_kernelINS0_13Kernel_traitsI6__halfS3_13__nv_fp8_e4m3fjLj768ELj1ELj4ELj1ELj16ENS0_18Kernel_traits_baseILj768ES3_S3_S4_fjLj128EEEEEEEvNS0_19ForwardKernelParamsE)
        /*03a4*/ 	.word	0x00000000


	//----- nvinfo : EIATTR_REGCOUNT
	.align		4
.L_155:
        /*03a8*/ 	.byte	0x04, 0x2f
        /*03aa*/ 	.short	(.L_157 - .L_156)
	.align		4
.L_156:
        /*03ac*/ 	.word	index@(_ZN18transformer_engine13normalization19ln_fwd_tuned_kernelINS0_13Kernel_traitsI6__halfS3_13__nv_fp8_e4m3fjLj1024ELj1ELj4ELj1ELj16ENS0_18Kernel_traits_baseILj1024ES3_S3_S4_fjLj128EEEEEEEvNS0_19ForwardKernelParamsE)
        /*03b0*/ 	.word	0x0000005d


	//----- nvinfo : EIATTR_FRAME_SIZE
	.align		4
.L_157:
        /*03b4*/ 	.byte	0x04, 0x11
        /*03b6*/ 	.short	(.L_159 - .L_158)
	.align		4
.L_158:
        /*03b8*/ 	.word	index@($__internal_213_$__cuda_sm20_rcp_rn_f32_slowpath)
        /*03bc*/ 	.word	0x00000000


	//----- nvinfo : EIATTR_FRAME_SIZE
	.align		4
.L_159:
        /*03c0*/ 	.byte	0x04, 0x11
        /*03c2*/ 	.short	(.L_161 - .L_160)
	.align		4
.L_160:
        /*03c4*/ 	.word	index@(_ZN18transformer_engine13normalization19ln_fwd_tuned_kernelINS0_13Kernel_traitsI6__halfS3_13__nv_fp8_e4m3fjLj1024ELj1ELj4ELj1ELj16ENS0_18Kernel_traits_baseILj1024ES3_S3_S4_fjLj128EEEEEEEvNS0_19ForwardKernelParamsE)
        /*03c8*/ 	.word	0x00000000


	//----- nvinfo : EIATTR_REGCOUNT
	.align		4
.L_161:
        /*03cc*/ 	.byte	0x04, 0x2f
        /*03ce*/ 	.short	(.L_163 - .L_162)
	.align		4
.L_162:
        /*03d0*/ 	.word	index@(_ZN18transformer_engine13normalization19ln_fwd_tuned_kernelINS0_13Kernel_traitsI6__halfS3_13__nv_fp8_e4m3fjLj1536ELj1ELj4ELj1ELj16ENS0_18Kernel_traits_baseILj1536ES3_S3_S4_fjLj128EEEEEEEvNS0_19ForwardKernelParamsE)
        /*03d4*/ 	.word	0x0000007a


	//----- nvinfo : EIATTR_FRAME_SIZE
	.align		4
.L_163:
        /*03d8*/ 	.byte	0x04, 0x11
        /*03da*/ 	.short	(.L_165 - .L_164)
	.align		4
.L_164:
        /*03dc*/ 	.word	index@($__internal_212_$__cuda_sm20_rcp_rn_f32_slowpath)
        /*03e0*/ 	.word	0x00000000


	//----- nvinfo : EIATTR_FRAME_SIZE
	.align		4
.L_165:
        /*03e4*/ 	.byte	0x04, 0x11
        /*03e6*/ 	.short	(.L_167 - .L_166)
	.align		4
.L_166:
        /*03e8*/ 	.word	index@(_ZN18transformer_engine13normalization19ln_fwd_tuned_kernelINS0_13Kernel_traitsI6__halfS3_13__nv_fp8_e4m3fjLj1536ELj1ELj4ELj1ELj16ENS0_18Kernel_traits_baseILj1536ES3_S3_S4_fjLj128EEEEEEEvNS0_19ForwardKernelParamsE)
        /*03ec*/ 	.word	0x00000000


	//----- nvinfo : EIATTR_REGCOUNT
	.align		4
.L_167:
        /*03f0*/ 	.byte	0x04, 0x2f
        /*03f2*/ 	.short	(.L_169 - .L_168)
	.align		4
.L_168:
        /*03f4*/ 	.word	index@(_ZN18transformer_engine13normalization19ln_fwd_tuned_kernelINS0_13Kernel_traitsI6__halfS3_13__nv_fp8_e4m3fjLj2048ELj1ELj4ELj1ELj16ENS0_18Kernel_traits_baseILj2048ES3_S3_S4_fjLj128EEEEEEEvNS0_19ForwardKernelParamsE)
        /*03f8*/ 	.word	0x0000009c


	//----- nvinfo : EIATTR_FRAME_SIZE
	.align		4
.L_169:
        /*03fc*/ 	.byte	0x04, 0x11
        /*03fe*/ 	.short	(.L_171 - .L_170)
	.align		4
.L_170:
        /*0400*/ 	.word	index@($__internal_211_$__cuda_sm20_rcp_rn_f32_slowpath)
        /*0404*/ 	.word	0x00000000


	//----- nvinfo : EIATTR_FRAME_SIZE
	.align		4
.L_171:
        /*0408*/ 	.byte	0x04, 0x11
        /*040a*/ 	.short	(.L_173 - .L_172)
	.align		4
.L_172:
        /*040c*/ 	.word	index@(_ZN18transformer_engine13normalization19ln_fwd_tuned_kernelINS0_13Kernel_traitsI6__halfS3_13__nv_fp8_e4m3fjLj2048ELj1ELj4ELj1ELj16ENS0_18Kernel_traits_baseILj2048ES3_S3_S4_fjLj128EEEEEEEvNS0_19ForwardKernelParamsE)
        /*0410*/ 	.word	0x00000000


	//----- nvinfo : EIATTR_REGCOUNT
	.align		4
.L_173:
        /*0414*/ 	.byte	0x04, 0x2f
        /*0416*/ 	.short	(.L_175 - .L_174)
	.align		4
.L_174:
        /*0418*/ 	.word	index@(_ZN18transformer_engine13normalization19ln_fwd_tuned_kernelINS0_13Kernel_traitsI6__halfS3_13__nv_fp8_e4m3fjLj2304ELj1ELj4ELj1ELj16ENS0_18Kernel_traits_baseILj2304ES3_S3_S4_fjLj128EEEEEEEvNS0_19ForwardKernelParamsE)
        /*041c*/ 	.word	0x000000a8


	//----- nvinfo : EIATTR_FRAME_SIZE
	.align		4
.L_175:
        /*0420*/ 	.byte	0x04, 0x11
        /*0422*/ 	.short	(.L_177 - .L_176)
	.align		4
.L_176:
        /*0424*/ 	.word	index@($__internal_210_$__cuda_sm20_rcp_rn_f32_slowpath)
        /*0428*/ 	.word	0x00000000


	//----- nvinfo : EIATTR_FRAME_SIZE
	.align		4
.L_177:
        /*042c*/ 	.byte	0x04, 0x11
        /*042e*/ 	.short	(.L_179 - .L_178)
	.align		4
.L_178:
        /*0430*/ 	.word	index@(_ZN18transformer_engine13normalization19ln_fwd_tuned_kernelINS0_13Kernel_traitsI6__halfS3_13__nv_fp8_e4m3fjLj2304ELj1ELj4ELj1ELj16ENS0_18Kernel_traits_baseILj2304ES3_S3_S4_fjLj128EEEEEEEvNS0_19ForwardKernelParamsE)
        /*0434*/ 	.word	0x00000000


	//----- nvinfo : EIATTR_REGCOUNT
	.align		4
.L_179:
        /*0438*/ 	.byte	0x04, 0x2f
        /*043a*/ 	.short	(.L_181 - .L_180)
	.align		4
.L_180:
        /*043c*/ 	.word	index@(_ZN18transformer_engine13normalization19ln_fwd_tuned_kernelINS0_13Kernel_traitsI6__halfS3_13__nv_fp8_e4m3fjLj3072ELj1ELj1ELj4ELj16ENS0_18Kernel_traits_baseILj3072ES3_S3_S4_fjLj128EEEEEEEvNS0_19ForwardKernelParamsE)
        /*0440*/ 	.word	0x00000050


	//----- nvinfo : EIATTR_FRAME_SIZE
	.align		4
.L_181:
        /*0444*/ 	.byte	0x04, 0x11
        /*0446*/ 	.short	(.L_183 - .L_182)
	.align		4
.L_182:
        /*0448*/ 	.word	index@($__internal_209_$__cuda_sm20_rcp_rn_f32_slowpath)
        /*044c*/ 	.word	0x00000000


	//----- nvinfo : EIATTR_FRAME_SIZE
	.align		4
.L_183:
        /*0450*/ 	.byte	0x04, 0x11
        /*0452*/ 	.short	(.L_185 - .L_184)
	.align		4
.L_184:
        /*0454*/ 	.word	index@(_ZN18transformer_engine13normalization19ln_fwd_tuned_kernelINS0_13Kernel_traitsI6__halfS3_13__nv_fp8_e4m3fjLj3072ELj1ELj1ELj4ELj16ENS0_18Kernel_traits_baseILj3072ES3_S3_S4_fjLj128EEEEEEEvNS0_19ForwardKernelParamsE)
        /*0458*/ 	.word	0x00000000


	//----- nvinfo : EIATTR_REGCOUNT
	.align		4
.L_185:
        /*045c*/ 	.byte	0x04, 0x2f
        /*045e*/ 	.short	(.L_187 - .L_186)
	.align		4
.L_186:
        /*0460*/ 	.word	index@(_ZN18transformer_engine13normalization19ln_fwd_tuned_kernelINS0_13Kernel_traitsI6__halfS3_13__nv_fp8_e4m3fjLj3840ELj1ELj1ELj4ELj4ENS0_18Kernel_traits_baseILj3840ES3_S3_S4_fjLj128EEEEEEEvNS0_19ForwardKernelParamsE)
        /*0464*/ 	.word	0x00000080


	//----- nvinfo : EIATTR_FRAME_SIZE
	.align		4
.L_187:
        /*0468*/ 	.byte	0x04, 0x11
        /*046a*/ 	.short	(.L_189 - .L_188)
	.align		4
.L_188:
        /*046c*/ 	.word	index@($__internal_208_$__cuda_sm20_rcp_rn_f32_slowpath)
        /*0470*/ 	.word	0x00000000


	//----- nvinfo : EIATTR_FRAME_SIZE
	.align		4
.L_189:
        /*0474*/ 	.byte	0x04, 0x11
        /*0476*/ 	.short	(.L_191 - .L_190)
	.align		4
.L_190:
        /*0478*/ 	.word	index@(_ZN18transformer_engine13normalization19ln_fwd_tuned_kernelINS0_13Kernel_traitsI6__halfS3_13__nv_fp8_e4m3fjLj3840ELj1ELj1ELj4ELj4ENS0_18Kernel_traits_baseILj3840ES3_S3_S4_fjLj128EEEEEEEvNS0_19ForwardKernelParamsE)
        /*047c*/ 	.word	0x00000000


	//----- nvinfo : EIATTR_REGCOUNT
	.align		4
.L_191:
        /*0480*/ 	.byte	0x04, 0x2f
        /*0482*/ 	.short	(.L_193 - .L_192)
	.align		4
.L_192:
        /*0484*/ 	.word	index@(_ZN18transformer_engine13normalization19ln_fwd_tuned_kernelINS0_13Kernel_traitsI6__halfS3_13__nv_fp8_e4m3fjLj4096ELj1ELj1ELj4ELj16ENS0_18Kernel_traits_baseILj4096ES3_S3_S4_fjLj128EEEEEEEvNS0_19ForwardKernelParamsE)
        /*0488*/ 	.word	0x00000080


	//----- nvinfo : EIATTR_FRAME_SIZE
	.align		4
.L_193:
        /*048c*/ 	.byte	0x04, 0x11
        /*048e*/ 	.short	(.L_195 - .L_194)
	.align		4
.L_194:
        /*0490*/ 	.word	index@($__internal_207_$__cuda_sm20_rcp_rn_f32_slowpath)
        /*0494*/ 	.word	0x00000000


	//----- nvinfo : EIATTR_FRAME_SIZE
	.align		4
.L_195:
        /*0498*/ 	.byte	0x04, 0x11
        /*049a*/ 	.short	(.L_197 - .L_196)
	.align		4
.L_196:
        /*049c*/ 	.word	index@(_ZN18transformer_engine13normalization19ln_fwd_tuned_kernelINS0_13Kernel_traitsI6__halfS3_13__nv_fp8_e4m3fjLj4096ELj1ELj1ELj4ELj16ENS0_18Kernel_traits_baseILj4096ES3_S3_S4_fjLj128EEEEEEEvNS0_19ForwardKernelParamsE)
        /*04a0*/ 	.word	0x00000000


	//----- nvinfo : EIATTR_REGCOUNT
	.align		4
.L_197:
        /*04a4*/ 	.byte	0x04, 0x2f
        /*04a6*/ 	.short	(.L_199 - .L_198)
	.align		4
.L_198:
        /*04a8*/ 	.word	index@(_ZN18transformer_engine13normalization19ln_fwd_tuned_kernelINS0_13Kernel_traitsI6__halfS3_13__nv_fp8_e4m3fjLj5120ELj1ELj1ELj4ELj16ENS0_18Kernel_traits_baseILj5120ES3_S3_S4_fjLj128EEEEEEEvNS0_19ForwardKernelParamsE)
        /*04ac*/ 	.word	0x00000080


	//----- nvinfo : EIATTR_FRAME_SIZE
	.align		4
.L_199:
        /*04b0*/ 	.byte	0x04, 0x11
        /*04b2*/ 	.short	(.L_201 - .L_200)
	.align		4
.L_200:
        /*04b4*/ 	.word	index@($__internal_206_$__cuda_sm20_rcp_rn_f32_slowpath)
        /*04b8*/ 	.word	0x00000000


	//----- nvinfo : EIATTR_FRAME_SIZE
	.align		4
.L_201:
        /*04bc*/ 	.byte	0x04, 0x11
        /*04be*/ 	.short	(.L_203 - .L_202)
	.align		4
.L_202:
        /*04c0*/ 	.word	index@(_ZN18transformer_engine13normalization19ln_fwd_tuned_kernelINS0_13Kernel_traitsI6__halfS3_13__nv_fp8_e4m3fjLj5120ELj1ELj1ELj4ELj16ENS0_18Kernel_traits_baseILj5120ES3_S3_S4_fjLj128EEEEEEEvNS0_19ForwardKernelParamsE)
        /*04c4*/ 	.word	0x00000000


	//----- nvinfo : EIATTR_REGCOUNT
	.align		4
.L_203:
        /*04c8*/ 	.byte	0x04, 0x2f
        /*04ca*/ 	.short	(.L_205 - .L_204)
	.align		4
.L_204:
        /*04cc*/ 	.word	index@(_ZN18transformer_engine13normalization19ln_fwd_tuned_kernelINS0_13Kernel_traitsI6__halfS3_13__nv_fp8_e4m3fjLj6144ELj1ELj1ELj4ELj16ENS0_18Kernel_traits_baseILj6144ES3_S3_S4_fjLj128EEEEEEEvNS0_19ForwardKernelParamsE)
        /*04d0*/ 	.word	0x00000080


	//----- nvinfo : EIATTR_FRAME_SIZE
	.align		4
.L_205:
        /*04d4*/ 	.byte	0x04, 0x11
        /*04d6*/ 	.short	(.L_207 - .L_206)
	.align		4
.L_206:
        /*04d8*/ 	.word	index@($__internal_205_$__cuda_sm20_rcp_rn_f32_slowpath)
        /*04dc*/ 	.word	0x00000000


	//----- nvinfo : EIATTR_FRAME_SIZE
	.align		4
.L_207:
        /*04e0*/ 	.byte	0x04, 0x11
        /*04e2*/ 	.short	(.L_209 - .L_208)
	.align		4
.L_208:
        /*04e4*/ 	.word	index@(_ZN18transformer_engine13normalization19ln_fwd_tuned_kernelINS0_13Kernel_traitsI6__halfS3_13__nv_fp8_e4m3fjLj6144ELj1ELj1ELj4ELj16ENS0_18Kernel_traits_baseILj6144ES3_S3_S4_fjLj128EEEEEEEvNS0_19ForwardKernelParamsE)
        /*04e8*/ 	.word	0x00000000


	//----- nvinfo : EIATTR_REGCOUNT
	.align		4
.L_209:
        /*04ec*/ 	.byte	0x04, 0x2f
        /*04ee*/ 	.short	(.L_211 - .L_210)
	.align		4
.L_210:
        /*04f0*/ 	.word	index@(_ZN18transformer_engine13normalization19ln_fwd_tuned_kernelINS0_13Kernel_traitsI6__halfS3_13__nv_fp8_e4m3fjLj8192ELj1ELj1ELj4ELj16ENS0_18Kernel_traits_baseILj8192ES3_S3_S4_fjLj128EEEEEEEvNS0_19ForwardKernelParamsE)
        /*04f4*/ 	.word	0x000000a8


	//----- nvinfo : EIATTR_FRAME_SIZE
	.align		4
.L_211:
        /*04f8*/ 	.byte	0x04, 0x11
        /*04fa*/ 	.short	(.L_213 - .L_212)
	.align		4
.L_212:
        /*04fc*/ 	.word	index@($__internal_204_$__cuda_sm20_rcp_rn_f32_slowpath)
        /*0500*/ 	.word	0x00000000


	//----- nvinfo : EIATTR_FRAME_SIZE
	.align		4
.L_213:
        /*0504*/ 	.byte	0x04, 0x11
        /*0506*/ 	.short	(.L_215 - .L_214)
	.align		4
.L_214:
        /*0508*/ 	.word	index@(_ZN18transformer_engine13normalization19ln_fwd_tuned_kernelINS0_13Kernel_traitsI6__halfS3_13__nv_fp8_e4m3fjLj8192ELj1ELj1ELj4ELj16ENS0_18Kernel_traits_baseILj8192ES3_S3_S4_fjLj128EEEEEEEvNS0_19ForwardKernelParamsE)
        /*050c*/ 	.word	0x00000000


	//----- nvinfo : EIATTR_REGCOUNT
	.align		4
.L_215:
        /*0510*/ 	.byte	0x04, 0x2f
        /*0512*/ 	.short	(.L_217 - .L_216)
	.align		4
.L_216:
        /*0514*/ 	.word	index@(_ZN18transformer_engine13normalization19ln_fwd_tuned_kernelINS0_13Kernel_traitsI6__halfS3_13__nv_fp8_e4m3fjLj10240ELj1ELj1ELj4ELj16ENS0_18Kernel_traits_baseILj10240ES3_S3_S4_fjLj128EEEEEEEvNS0_19ForwardKernelParamsE)
        /*0518*/ 	.word	0x000000fe


	//----- nvinfo : EIATTR_FRAME_SIZE
	.align		4
.L_217:
        /*051c*/ 	.byte	0x04, 0x11
        /*051e*/ 	.short	(.L_219 - .L_218)
	.align		4
.L_218:
        /*0520*/ 	.word	index@($__internal_203_$__cuda_sm20_rcp_rn_f32_slowpath)
        /*0524*/ 	.word	0x00000000


	//----- nvinfo : EIATTR_FRAME_SIZE
	.align		4
.L_219:
        /*0528*/ 	.byte	0x04, 0x11
        /*052a*/ 	.short	(.L_221 - .L_220)
	.align		4
.L_220:
        /*052c*/ 	.word	index@(_ZN18transformer_engine13normalization19ln_fwd_tuned_kernelINS0_13Kernel_traitsI6__halfS3_13__nv_fp8_e4m3fjLj10240ELj1ELj1ELj4ELj16ENS0_18Kernel_traits_baseILj10240ES3_S3_S4_fjLj128EEEEEEEvNS0_19ForwardKernelParamsE)
        /*0530*/ 	.word	0x00000000


	//----- nvinfo : EIATTR_REGCOUNT
	.align		4
.L_221:
        /*0534*/ 	.byte	0x04, 0x2f
        /*0536*/ 	.short	(.L_223 - .L_222)
	.align		4
.L_222:
        /*0538*/ 	.word	index@(_ZN18transformer_engine13normalization19ln_fwd_tuned_kernelINS0_13Kernel_traitsI6__halfS3_13__nv_fp8_e4m3fjLj12288ELj2ELj1ELj4ELj16ENS0_18Kernel_traits_baseILj12288ES3_S3_S4_fjLj128EEEEEEEvNS0_19ForwardKernelParamsE)
        /*053c*/ 	.word	0x00000080


	//----- nvinfo : EIATTR_FRAME_SIZE
	.align		4
.L_223:
        /*0540*/ 	.byte	0x04, 0x11
        /*0542*/ 	.short	(.L_225 - .L_224)
	.align		4
.L_224:
        /*0544*/ 	.word	index@($__internal_202_$__cuda_sm20_rcp_rn_f32_slowpath)
        /*0548*/ 	.word	0x00000000


	//----- nvinfo : EIATTR_FRAME_SIZE
	.align		4
.L_225:
        /*054c*/ 	.byte	0x04, 0x11
        /*054e*/ 	.short	(.L_227 - .L_226)
	.align		4
.L_226:
        /*0550*/ 	.word	index@(_ZN18transformer_engine13normalization19ln_fwd_tuned_kernelINS0_13Kernel_traitsI6__halfS3_13__nv_fp8_e4m3fjLj12288ELj2ELj1ELj4ELj16ENS0_18Kernel_traits_baseILj12288ES3_S3_S4_fjLj128EEEEEEEvNS0_19ForwardKernelParamsE)
        /*0554*/ 	.word	0x00000000


	//----- nvinfo : EIATTR_REGCOUNT
	.align		4
.L_227:
        /*0558*/ 	.byte	0x04, 0x2f
        /*055a*/ 	.short	(.L_229 - .L_228)
	.align		4
.L_228:
        /*055c*/ 	.word	index@(_ZN18transformer_engine13normalization19ln_fwd_tuned_kernelINS0_13Kernel_traitsI6__halfS3_13__nv_fp8_e4m3fjLj12800ELj2ELj1ELj4ELj4ENS0_18Kernel_traits_baseILj12800ES3_S3_S4_fjLj128EEEEEEEvNS0_19ForwardKernelParamsE)
        /*0560*/ 	.word	0x000000e4


	//----- nvinfo : EIATTR_FRAME_SIZE
	.align		4
.L_229:
        /*0564*/ 	.byte	0x04, 0x11
        /*0566*/ 	.short	(.L_231 - .L_230)
	.align		4
.L_230:
        /*0568*/ 	.word	index@($__internal_201_$__cuda_sm20_rcp_rn_f32_slowpath)
        /*056c*/ 	.word	0x00000000


	//----- nvinfo : EIATTR_FRAME_SIZE
	.align		4
.L_231:
        /*0570*/ 	.byte	0x04, 0x11
        /*0572*/ 	.short	(.L_233 - .L_232)
	.align		4
.L_232:
        /*0574*/ 	.word	index@(_ZN18transformer_engine13normalization19ln_fwd_tuned_kernelINS0_13Kernel_traitsI6__halfS3_13__nv_fp8_e4m3fjLj12800ELj2ELj1ELj4ELj4ENS0_18Kernel_traits_baseILj12800ES3_S3_S4_fjLj128EEEEEEEvNS0_19ForwardKernelParamsE)
        /*0578*/ 	.word	0x00000000


	//----- nvinfo : EIATTR_REGCOUNT
	.align		4
.L_233:
        /*057c*/ 	.byte	0x04, 0x2f
        /*057e*/ 	.short	(.L_235 - .L_234)
	.align		4
.L_234:
        /*0580*/ 	.word	index@(_ZN18transformer_engine13normalization19ln_fwd_tuned_kernelINS0_13Kernel_traitsI6__halfS3_13__nv_fp8_e4m3fjLj15360ELj2ELj1ELj4ELj8ENS0_18Kernel_traits_baseILj15360ES3_S3_S4_fjLj128EEEEEEEvNS0_19ForwardKernelParamsE)
        /*0584*/ 	.word	0x000000fe


	//----- nvinfo : EIATTR_FRAME_SIZE
	.align		4
.L_235:
        /*0588*/ 	.byte	0x04, 0x11
        /*058a*/ 	.short	(.L_237 - .L_236)
	.align		4
.L_236:
        /*058c*/ 	.word	index@($__internal_200_$__cuda_sm20_rcp_rn_f32_slowpath)
        /*0590*/ 	.word	0x00000000


	//----- nvinfo : EIATTR_FRAME_SIZE
	.align		4
.L_237:
        /*0594*/ 	.byte	0x04, 0x11
        /*0596*/ 	.short	(.L_239 - .L_238)
	.align		4
.L_238:
        /*0598*/ 	.word	index@(_ZN18transformer_engine13normalization19ln_fwd_tuned_kernelINS0_13Kernel_traitsI6__halfS3_13__nv_fp8_e4m3fjLj15360ELj2ELj1ELj4ELj8ENS0_18Kernel_traits_baseILj15360ES3_S3_S4_fjLj128EEEEEEEvNS0_19ForwardKernelParamsE)
        /*059c*/ 	.word	0x00000000


	//----- nvinfo : EIATTR_REGCOUNT
	.align		4
.L_239:
        /*05a0*/ 	.byte	0x04, 0x2f
        /*05a2*/ 	.short	(.L_241 - .L_240)
	.align		4
.L_240:
        /*05a4*/ 	.word	index@(_ZN18transformer_engine13normalization19ln_fwd_tuned_kernelINS0_13Kernel_traitsI6__halfS3_13__nv_fp8_e4m3fjLj16384ELj2ELj1ELj4ELj16ENS0_18Kernel_traits_baseILj16384ES3_S3_S4_fjLj128EEEEEEEvNS0_19ForwardKernelParamsE)
        /*05a8*/ 	.word	0x000000a8


	//----- nvinfo : EIATTR_FRAME_SIZE
	.align		4
.L_241:
        /*05ac*/ 	.byte	0x04, 0x11
        /*05ae*/ 	.short	(.L_243 - .L_242)
	.align		4
.L_242:
        /*05b0*/ 	.word	index@($__internal_199_$__cuda_sm20_rcp_rn_f32_slowpath)
        /*05b4*/ 	.word	0x00000000


	//----- nvinfo : EIATTR_FRAME_SIZE
	.align		4
.L_243:
        /*05b8*/ 	.byte	0x04, 0x11
        /*05ba*/ 	.short	(.L_245 - .L_244)
	.align		4
.L_244:
        /*05bc*/ 	.word	index@(_ZN18transformer_engine13normalization19ln_fwd_tuned_kernelINS0_13Kernel_traitsI6__halfS3_13__nv_fp8_e4m3fjLj16384ELj2ELj1ELj4ELj16ENS0_18Kernel_traits_baseILj16384ES3_S3_S4_fjLj128EEEEEEEvNS0_19ForwardKernelParamsE)
        /*05c0*/ 	.word	0x00000000


	//----- nvinfo : EIATTR_REGCOUNT
	.align		4
.L_245:
        /*05c4*/ 	.byte	0x04, 0x2f
        /*05c6*/ 	.short	(.L_247 - .L_246)
	.align		4
.L_246:
        /*05c8*/ 	.word	index@(_ZN18transformer_engine13normalization19ln_fwd_tuned_kernelINS0_13Kernel_traitsI6__halfS3_13__nv_fp8_e4m3fjLj18432ELj2ELj1ELj4ELj16ENS0_18Kernel_traits_baseILj18432ES3_S3_S4_fjLj128EEEEEEEvNS0_19ForwardKernelParamsE)
        /*05cc*/ 	.word	0x000000fe


	//----- nvinfo : EIATTR_FRAME_SIZE
	.align		4
.L_247:
        /*05d0*/ 	.byte	0x04, 0x11
        /*05d2*/ 	.short	(.L_249 - .L_248)
	.align		4
.L_248:
        /*05d4*/ 	.word	index@($__internal_198_$__cuda_sm20_rcp_rn_f32_slowpath)
        /*05d8*/ 	.word	0x00000000


	//----- nvinfo : EIATTR_FRAME_SIZE
	.align		4
.L_249:
        /*05dc*/ 	.byte	0x04, 0x11
        /*05de*/ 	.short	(.L_251 - .L_250)
	.align		4
.L_250:
        /*05e0*/ 	.word	index@(_ZN18transformer_engine13normalization19ln_fwd_tuned_kernelINS0_13Kernel_traitsI6__halfS3_13__nv_fp8_e4m3fjLj18432ELj2ELj1ELj4ELj16ENS0_18Kernel_traits_baseILj18432ES3_S3_S4_fjLj128EEEEEEEvNS0_19ForwardKernelParamsE)
        /*05e4*/ 	.word	0x00000000


	//----- nvinfo : EIATTR_REGCOUNT
	.align		4
.L_251:
        /*05e8*/ 	.byte	0x04, 0x2f
        /*05ea*/ 	.short	(.L_253 - .L_252)
	.align		4
.L_252:
        /*05ec*/ 	.word	index@(_ZN18transformer_engine13normalization19ln_fwd_tuned_kernelINS0_13Kernel_traitsI6__halfS3_13__nv_fp8_e4m3fjLj20480ELj2ELj1ELj4ELj16ENS0_18Kernel_traits_baseILj20480ES3_S3_S4_fjLj128EEEEEEEvNS0_19ForwardKernelParamsE)
        /*05f0*/ 	.word	0x000000fe


	//----- nvinfo : EIATTR_FRAME_SIZE
	.align		4
.L_253:
        /*05f4*/ 	.byte	0x04, 0x11
        /*05f6*/ 	.short	(.L_255 - .L_254)
	.align		4
.L_254:
        /*05f8*/ 	.word	index@($__internal_197_$__cuda_sm20_rcp_rn_f32_slowpath)
        /*05fc*/ 	.word	0x00000000


	//----- nvinfo : EIATTR_FRAME_SIZE
	.align		4
.L_255:
        /*0600*/ 	.byte	0x04, 0x11
        /*0602*/ 	.short	(.L_257 - .L_256)
	.align		4
.L_256:
        /*0604*/ 	.word	index@(_ZN18transformer_engine13normalization19ln_fwd_tuned_kernelINS0_13Kernel_traitsI6__halfS3_13__nv_fp8_e4m3fjLj20480ELj2ELj1ELj4ELj16ENS0_18Kernel_traits_baseILj20480ES3_S3_S4_fjLj128EEEEEEEvNS0_19ForwardKernelParamsE)
        /*0608*/ 	.word	0x00000000


	//----- nvinfo : EIATTR_REGCOUNT
	.align		4
.L_257:
        /*060c*/ 	.byte	0x04, 0x2f
        /*060e*/ 	.short	(.L_259 - .L_258)
	.align		4
.L_258:
        /*0610*/ 	.word	index@(_ZN18transformer_engine13normalization19ln_fwd_tuned_kernelINS0_13Kernel_traitsI6__halfS3_13__nv_fp8_e4m3fjLj24576ELj2ELj1ELj4ELj16ENS0_18Kernel_traits_baseILj24576ES3_S3_S4_fjLj128EEEEEEEvNS0_19ForwardKernelParamsE)
        /*0614*/ 	.word	0x000000fe


	//----- nvinfo : EIATTR_FRAME_SIZE
	.align		4
.L_259:
        /*0618*/ 	.byte	0x04, 0x11
        /*061a*/ 	.short	(.L_261 - .L_260)
	.align		4
.L_260:
        /*061c*/ 	.word	index@($__internal_196_$__cuda_sm20_rcp_rn_f32_slowpath)
        /*0620*/ 	.word	0x00000000


	//----- nvinfo : EIATTR_FRAME_SIZE
	.align		4
.L_261:
        /*0624*/ 	.byte	0x04, 0x11
        /*0626*/ 	.short	(.L_263 - .L_262)
	.align		4
.L_262:
        /*0628*/ 	.word	index@(_ZN18transformer_engine13normalization19ln_fwd_tuned_kernelINS0_13Kernel_traitsI6__halfS3_13__nv_fp8_e4m3fjLj24576ELj2ELj1ELj4ELj16ENS0_18Kernel_traits_baseILj24576ES3_S3_S4_fjLj128EEEEEEEvNS0_19ForwardKernelParamsE)
        /*062c*/ 	.word	0x00000000


	//----- nvinfo : EIATTR_REGCOUNT
	.align		4
.L_263:
        /*0630*/ 	.byte	0x04, 0x2f
        /*0632*/ 	.short	(.L_265 - .L_264)
	.align		4
.L_264:
        /*0634*/ 	.word	index@(_ZN18transformer_engine13normalization19ln_fwd_tuned_kernelINS0_13Kernel_traitsI6__halfS3_13__nv_fp8_e4m3fjLj25600ELj2ELj1ELj4ELj8ENS0_18Kernel_traits_baseILj25600ES3_S3_S4_fjLj128EEEEEEEvNS0_19ForwardKernelParamsE)
        /*0638*/ 	.word	0x000000ff


	//----- nvinfo : EIATTR_FRAME_SIZE
	.align		4
.L_265:
        /*063c*/ 	.byte	0x04, 0x11
        /*063e*/ 	.short	(.L_267 - .L_266)
	.align		4
.L_266:
        /*0640*/ 	.word	index@($__internal_195_$__cuda_sm20_rcp_rn_f32_slowpath)
        /*0644*/ 	.word	0x00000108


	//----- nvinfo : EIATTR_FRAME_SIZE
	.align		4
.L_267:
        /*0648*/ 	.byte	0x04, 0x11
        /*064a*/ 	.short	(.L_269 - .L_268)
	.align		4
.L_268:
        /*064c*/ 	.word	index@(_ZN18transformer_engine13normalization19ln_fwd_tuned_kernelINS0_13Kernel_traitsI6__halfS3_13__nv_fp8_e4m3fjLj25600ELj2ELj1ELj4ELj8ENS0_18Kernel_traits_baseILj25600ES3_S3_S4_fjLj128EEEEEEEvNS0_19ForwardKernelParamsE)
        /*0650*/ 	.word	0x00000108


	//----- nvinfo : EIATTR_REGCOUNT
	.align		4
.L_269:
        /*0654*/ 	.byte	0x04, 0x2f
        /*0656*/ 	.short	(.L_271 - .L_270)
	.align		4
.L_270:
        /*0658*/ 	.word	index@(_ZN18transformer_engine13normalization19ln_fwd_tuned_kernelINS0_13Kernel_traitsI6__halfS3_13__nv_fp8_e4m3fjLj30720ELj4ELj1ELj4ELj4ENS0_18Kernel_traits_baseILj30720ES3_S3_S4_fjLj128EEEEEEEvNS0_19ForwardKernelParamsE)
        /*065c*/ 	.word	0x000000fe


	//----- nvinfo : EIATTR_FRAME_SIZE
	.align		4
.L_271:
        /*0660*/ 	.byte	0x04, 0x11
        /*0662*/ 	.short	(.L_273 - .L_272)
	.align		4
.L_272:
        /*0664*/ 	.word	index@($__internal_194_$__cuda_sm20_rcp_rn_f32_slowpath)
        /*0668*/ 	.word	0x00000000


	//----- nvinfo : EIATTR_FRAME_SIZE
	.align		4
.L_273:
        /*066c*/ 	.byte	0x04, 0x11
        /*066e*/ 	.short	(.L_275 - .L_274)
	.align		4
.L_274:
        /*0670*/ 	.word	index@(_ZN18transformer_engine13normalization19ln_fwd_tuned_kernelINS0_13Kernel_traitsI6__halfS3_13__nv_fp8_e4m3fjLj30720ELj4ELj1ELj4ELj4ENS0_18Kernel_traits_baseILj30720ES3_S3_S4_fjLj128EEEEEEEvNS0_19ForwardKernelParamsE)
        /*0674*/ 	.word	0x00000000


	//----- nvinfo : EIATTR_REGCOUNT
	.align		4
.L_275:
        /*0678*/ 	.byte	0x04, 0x2f
        /*067a*/ 	.short	(.L_277 - .L_276)
	.align		4
.L_276:
        /*067c*/ 	.word	index@(_ZN18transformer_engine13normalization19ln_fwd_tuned_kernelINS0_13Kernel_traitsI6__halfS3_13__nv_fp8_e4m3fjLj32768ELj4ELj1ELj4ELj16ENS0_18Kernel_traits_baseILj32768ES3_S3_S4_fjLj128EEEEEEEvNS0_19ForwardKernelParamsE)
        /*0680*/ 	.word	0x000000a8


	//----- nvinfo : EIATTR_FRAME_SIZE
	.align		4
.L_277:
        /*0684*/ 	.byte	0x04, 0x11
        /*0686*/ 	.short	(.L_279 - .L_278)
	.align		4
.L_278:
        /*0688*/ 	.word	index@($__internal_193_$__cuda_sm20_rcp_rn_f32_slowpath)
        /*068c*/ 	.word	0x00000000


	//----- nvinfo : EIATTR_FRAME_SIZE
	.align		4
.L_279:
        /*0690*/ 	.byte	0x04, 0x11
        /*0692*/ 	.short	(.L_281 - .L_280)
	.align		4
.L_280:
        /*0694*/ 	.word	index@(_ZN18transformer_engine13normalization19ln_fwd_tuned_kernelINS0_13Kernel_traitsI6__halfS3_13__nv_fp8_e4m3fjLj32768ELj4ELj1ELj4ELj16ENS0_18Kernel_traits_baseILj32768ES3_S3_S4_fjLj128EEEEEEEvNS0_19ForwardKernelParamsE)
        /*0698*/ 	.word	0x00000000


	//----- nvinfo : EIATTR_REGCOUNT
	.align		4
.L_281:
        /*069c*/ 	.byte	0x04, 0x2f
        /*069e*/ 	.short	(.L_283 - .L_282)
	.align		4
.L_282:
        /*06a0*/ 	.word	index@(_ZN18transformer_engine13normalization19ln_fwd_tuned_kernelINS0_13Kernel_traitsI6__halfS3_13__nv_fp8_e4m3fjLj40960ELj4ELj1ELj4ELj16ENS0_18Kernel_traits_baseILj40960ES3_S3_S4_fjLj128EEEEEEEvNS0_19ForwardKernelParamsE)
        /*06a4*/ 	.word	0x000000fe


	//----- nvinfo : EIATTR_FRAME_SIZE
	.align		4
.L_283:
        /*06a8*/ 	.byte	0x04, 0x11
        /*06aa*/ 	.short	(.L_285 - .L_284)
	.align		4
.L_284:
        /*06ac*/ 	.word	index@($__internal_192_$__cuda_sm20_rcp_rn_f32_slowpath)
        /*06b0*/ 	.word	0x00000000


	//----- nvinfo : EIATTR_FRAME_SIZE
	.align		4
.L_285:
        /*06b4*/ 	.byte	0x04, 0x11
        /*06b6*/ 	.short	(.L_287 - .L_286)
	.align		4
.L_286:
        /*06b8*/ 	.word	index@(_ZN18transformer_engine13normalization19ln_fwd_tuned_kernelINS0_13Kernel_traitsI6__halfS3_13__nv_fp8_e4m3fjLj40960ELj4ELj1ELj4ELj16ENS0_18Kernel_traits_baseILj40960ES3_S3_S4_fjLj128EEEEEEEvNS0_19ForwardKernelParamsE)
        /*06bc*/ 	.word	0x00000000


	//----- nvinfo : EIATTR_REGCOUNT
	.align		4
.L_287:
        /*06c0*/ 	.byte	0x04, 0x2f
        /*06c2*/ 	.short	(.L_289 - .L_288)
	.align		4
.L_288:
        /*06c4*/ 	.word	index@(_ZN18transformer_engine13normalization19ln_fwd_tuned_kernelINS0_13Kernel_traitsI6__halfS3_13__nv_fp8_e4m3fjLj49152ELj4ELj1ELj4ELj16ENS0_18Kernel_traits_baseILj49152ES3_S3_S4_fjLj128EEEEEEEvNS0_19ForwardKernelParamsE)
        /*06c8*/ 	.word	0x000000fe


	//----- nvinfo : EIATTR_FRAME_SIZE
	.align		4
.L_289:
        /*06cc*/ 	.byte	0x04, 0x11
        /*06ce*/ 	.short	(.L_291 - .L_290)
	.align		4
.L_290:
        /*06d0*/ 	.word	index@($__internal_191_$__cuda_sm20_rcp_rn_f32_slowpath)
        /*06d4*/ 	.word	0x00000000


	//----- nvinfo : EIATTR_FRAME_SIZE
	.align		4
.L_291:
        /*06d8*/ 	.byte	0x04, 0x11
        /*06da*/ 	.short	(.L_293 - .L_292)
	.align		4
.L_292:
        /*06dc*/ 	.word	index@(_ZN18transformer_engine13normalization19ln_fwd_tuned_kernelINS0_13Kernel_traitsI6__halfS3_13__nv_fp8_e4m3fjLj49152ELj4ELj1ELj4ELj16ENS0_18Kernel_traits_baseILj49152ES3_S3_S4_fjLj128EEEEEEEvNS0_19ForwardKernelParamsE)
        /*06e0*/ 	.word	0x00000000


	//----- nvinfo : EIATTR_REGCOUNT
	.align		4
.L_293:
        /*06e4*/ 	.byte	0x04, 0x2f
        /*06e6*/ 	.short	(.L_295 - .L_294)
	.align		4
.L_294:
        /*06e8*/ 	.word	index@(_ZN18transformer_engine13normalization19ln_fwd_tuned_kernelINS0_13Kernel_traitsI6__halfS3_13__nv_fp8_e4m3fjLj65536ELj8ELj1ELj4ELj16ENS0_18Kernel_traits_baseILj65536ES3_S3_S4_fjLj128EEEEEEEvNS0_19ForwardKernelParamsE)
        /*06ec*/ 	.word	0x000000a8


	//----- nvinfo : EIATTR_FRAME_SIZE
	.align		4
.L_295:
        /*06f0*/ 	.byte	0x04, 0x11
        /*06f2*/ 	.short	(.L_297 - .L_296)
	.align		4
.L_296:
        /*06f4*/ 	.word	index@($__internal_190_$__cuda_sm20_rcp_rn_f32_slowpath)
        /*06f8*/ 	.word	0x00000000


	//----- nvinfo : EIATTR_FRAME_SIZE
	.align		4
.L_297:
        /*06fc*/ 	.byte	0x04, 0x11
        /*06fe*/ 	.short	(.L_299 - .L_298)
	.align		4
.L_298:
        /*0700*/ 	.word	index@(_ZN18transformer_engine13normalization19ln_fwd_tuned_kernelINS0_13Kernel_traitsI6__halfS3_13__nv_fp8_e4m3fjLj65536ELj8ELj1ELj4ELj16ENS0_18Kernel_traits_baseILj65536ES3_S3_S4_fjLj128EEEEEEEvNS0_19ForwardKernelParamsE)
        /*0704*/ 	.word	0x00000000


	//----- nvinfo : EIATTR_REGCOUNT
	.align		4
.L_299:
        /*0708*/ 	.byte	0x04, 0x2f
        /*070a*/ 	.short	(.L_301 - .L_300)
	.align		4
.L_300:
        /*070c*/ 	.word	index@(_ZN18transformer_engine13normalization19ln_fwd_tuned_kernelINS0_13Kernel_traitsIff13__nv_fp8_e4m3fjLj768ELj1ELj4ELj1ELj16ENS0_18Kernel_traits_baseILj768EffS3_fjLj128EEEEEEEvNS0_19ForwardKernelParamsE)
        /*0710*/ 	.word	0x0000005d


	//----- nvinfo : EIATTR_FRAME_SIZE
	.align		4
.L_301:
        /*0714*/ 	.byte	0x04, 0x11
        /*0716*/ 	.short	(.L_303 - .L_302)
	.align		4
.L_302:
        /*0718*/ 	.word	index@($__internal_189_$__cuda_sm20_rcp_rn_f32_slowpath)
        /*071c*/ 	.word	0x00000000


	//----- nvinfo : EIATTR_FRAME_SIZE
	.align		4
.L_303:
        /*0720*/ 	.byte	0x04, 0x11
        /*0722*/ 	.short	(.L_305 - .L_304)
	.align		4
.L_304:
        /*0724*/ 	.word	index@(_ZN18transformer_engine13normalization19ln_fwd_tuned_kernelINS0_13Kernel_traitsIff13__nv_fp8_e4m3fjLj768ELj1ELj4ELj1ELj16ENS0_18Kernel_traits_baseILj768EffS3_fjLj128EEEEEEEvNS0_19ForwardKernelParamsE)
        /*0728*/ 	.word	0x00000000


	//----- nvinfo : EIATTR_REGCOUNT
	.align		4
.L_305:
        /*072c*/ 	.byte	0x04, 0x2f
        /*072e*/ 	.short	(.L_307 - .L_306)
	.align		4
.L_306:
        /*0730*/ 	.word	index@(_ZN18transformer_engine13normalization19ln_fwd_tuned_kernelINS0_13Kernel_traitsIff13__nv_fp8_e4m3fjLj1024ELj1ELj4ELj1ELj16ENS0_18Kernel_traits_baseILj1024EffS3_fjLj128EEEEEEEvNS0_19ForwardKernelParamsE)
        /*0734*/ 	.word	0x00000073


	//----- nvinfo : EIATTR_FRAME_SIZE
	.align		4
.L_307:
        /*0738*/ 	.byte	0x04, 0x11
        /*073a*/ 	.short	(.L_309 - .L_308)
	.align		4
.L_308:
        /*073c*/ 	.word	index@($__internal_188_$__cuda_sm20_rcp_rn_f32_slowpath)
        /*0740*/ 	.word	0x00000000


	//----- nvinfo : EIATTR_FRAME_SIZE
	.align		4
.L_309:
        /*0744*/ 	.byte	0x04, 0x11
        /*0746*/ 	.short	(.L_311 - .L_310)
	.align		4
.L_310:
        /*0748*/ 	.word	index@(_ZN18transformer_engine13normalization19ln_fwd_tuned_kernelINS0_13Kernel_traitsIff13__nv_fp8_e4m3fjLj1024ELj1ELj4ELj1ELj16ENS0_18Kernel_traits_baseILj1024EffS3_fjLj128EEEEEEEvNS0_19ForwardKernelParamsE)
        /*074c*/ 	.word	0x00000000


	//----- nvinfo : EIATTR_REGCOUNT
	.align		4
.L_311:
        /*0750*/ 	.byte	0x04, 0x2f
        /*0752*/ 	.short	(.L_313 - .L_312)
	.align		4
.L_312:
        /*0754*/ 	.word	index@(_ZN18transformer_engine13normalization19ln_fwd_tuned_kernelINS0_13Kernel_traitsIff13__nv_fp8_e4m3fjLj1536ELj1ELj4ELj1ELj16ENS0_18Kernel_traits_baseILj1536EffS3_fjLj128EEEEEEEvNS0_19ForwardKernelParamsE)
        /*0758*/ 	.word	0x000000a6


	//----- nvinfo : EIATTR_FRAME_SIZE
	.align		4
.L_313:
        /*075c*/ 	.byte	0x04, 0x11
        /*075e*/ 	.short	(.L_315 - .L_314)
	.align		4
.L_314:
        /*0760*/ 	.word	index@($__internal_187_$__cuda_sm20_rcp_rn_f32_slowpath)
        /*0764*/ 	.word	0x00000000


	//----- nvinfo : EIATTR_FRAME_SIZE
	.align		4
.L_315:
        /*0768*/ 	.byte	0x04, 0x11
        /*076a*/ 	.short	(.L_317 - .L_316)
	.align		4
.L_316:
        /*076c*/ 	.word	index@(_ZN18transformer_engine13normalization19ln_fwd_tuned_kernelINS0_13Kernel_traitsIff13__nv_fp8_e4m3fjLj1536ELj1ELj4ELj1ELj16ENS0_18Kernel_traits_baseILj1536EffS3_fjLj128EEEEEEEvNS0_19ForwardKernelParamsE)
        /*0770*/ 	.word	0x00000000


	//----- nvinfo : EIATTR_REGCOUNT
	.align		4
.L_317:
        /*0774*/ 	.byte	0x04, 0x2f
        /*0776*/ 	.short	(.L_319 - .L_318)
	.align		4
.L_318:
        /*0778*/ 	.word	index@(_ZN18transformer_engine13normalization19ln_fwd_tuned_kernelINS0_13Kernel_traitsIff13__nv_fp8_e4m3fjLj2048ELj1ELj4ELj1ELj16ENS0_18Kernel_traits_baseILj2048EffS3_fjLj128EEEEEEEvNS0_19ForwardKernelParamsE)
        /*077c*/ 	.word	0x000000d4


	//----- nvinfo : EIATTR_FRAME_SIZE
	.align		4
.L_319:
        /*0780*/ 	.byte	0x04, 0x11
        /*0782*/ 	.short	(.L_321 - .L_320)
	.align		4
.L_320:
        /*0784*/ 	.word	index@($__internal_186_$__cuda_sm20_rcp_rn_f32_slowpath)
        /*0788*/ 	.word	0x00000000


	//----- nvinfo : EIATTR_FRAME_SIZE
	.align		4
.L_321:
        /*078c*/ 	.byte	0x04, 0x11
        /*078e*/ 	.short	(.L_323 - .L_322)
	.align		4
.L_322:
        /*0790*/ 	.word	index@(_ZN18transformer_engine13normalization19ln_fwd_tuned_kernelINS0_13Kernel_traitsIff13__nv_fp8_e4m3fjLj2048ELj1ELj4ELj1ELj16ENS0_18Kernel_traits_baseILj2048EffS3_fjLj128EEEEEEEvNS0_19ForwardKernelParamsE)
        /*0794*/ 	.word	0x00000000


	//----- nvinfo : EIATTR_REGCOUNT
	.align		4
.L_323:
        /*0798*/ 	.byte	0x04, 0x2f
        /*079a*/ 	.short	(.L_325 - .L_324)
	.align		4
.L_324:
        /*079c*/ 	.word	index@(_ZN18transformer_engine13normalization19ln_fwd_tuned_kernelINS0_13Kernel_traitsIff13__nv_fp8_e4m3fjLj2304ELj1ELj4ELj1ELj16ENS0_18Kernel_traits_baseILj2304EffS3_fjLj128EEEEEEEvNS0_19ForwardKernelParamsE)
        /*07a0*/ 	.word	0x000000ec


	//----- nvinfo : EIATTR_FRAME_SIZE
	.align		4
.L_325:
        /*07a4*/ 	.byte	0x04, 0x11
        /*07a6*/ 	.short	(.L_327 - .L_326)
	.align		4
.L_326:
        /*07a8*/ 	.word	index@($__internal_185_$__cuda_sm20_rcp_rn_f32_slowpath)
        /*07ac*/ 	.word	0x00000000


	//----- nvinfo : EIATTR_FRAME_SIZE
	.align		4
.L_327:
        /*07b0*/ 	.byte	0x04, 0x11
        /*07b2*/ 	.short	(.L_329 - .L_328)
	.align		4
.L_328:
        /*07b4*/ 	.word	index@(_ZN18transformer_engine13normalization19ln_fwd_tuned_kernelINS0_13Kernel_traitsIff13__nv_fp8_e4m3fjLj2304ELj1ELj4ELj1ELj16ENS0_18Kernel_traits_baseILj2304EffS3_fjLj128EEEEEEEvNS0_19ForwardKernelParamsE)
        /*07b8*/ 	.word	0x00000000


	//----- nvinfo : EIATTR_REGCOUNT
	.align		4
.L_329:
        /*07bc*/ 	.byte	0x04, 0x2f
        /*07be*/ 	.short	(.L_331 - .L_330)
	.align		4
.L_330:
        /*07c0*/ 	.word	index@(_ZN18transformer_engine13normalization19ln_fwd_tuned_kernelINS0_13Kernel_traitsIff13__nv_fp8_e4m3fjLj3072ELj1ELj1ELj4ELj16ENS0_18Kernel_traits_baseILj3072EffS3_fjLj128EEEEEEEvNS0_19ForwardKernelParamsE)
        /*07c4*/ 	.word	0x00000060


	//----- nvinfo : EIATTR_FRAME_SIZE
	.align		4
.L_331:
        /*07c8*/ 	.byte	0x04, 0x11
        /*07ca*/ 	.short	(.L_333 - .L_332)
	.align		4
.L_332:
        /*07cc*/ 	.word	index@($__internal_184_$__cuda_sm20_rcp_rn_f32_slowpath)
        /*07d0*/ 	.word	0x00000000


	//----- nvinfo : EIATTR_FRAME_SIZE
	.align		4
.L_333:
        /*07d4*/ 	.byte	0x04, 0x11
        /*07d6*/ 	.short	(.L_335 - .L_334)
	.align		4
.L_334:
        /*07d8*/ 	.word	index@(_ZN18transformer_engine13normalization19ln_fwd_tuned_kernelINS0_13Kernel_traitsIff13__nv_fp8_e4m3fjLj3072ELj1ELj1ELj4ELj16ENS0_18Kernel_traits_baseILj3072EffS3_fjLj128EEEEEEEvNS0_19ForwardKernelParamsE)
        /*07dc*/ 	.word	0x00000000


	//----- nvinfo : EIATTR_REGCOUNT
	.align		4
.L_335:
        /*07e0*/ 	.byte	0x04, 0x2f
        /*07e2*/ 	.short	(.L_337 - .L_336)
	.align		4
.L_336:
        /*07e4*/ 	.word	index@(_ZN18transformer_engine13normalization19ln_fwd_tuned_kernelINS0_13Kernel_traitsIff13__nv_fp8_e4m3fjLj3840ELj1ELj1ELj4ELj4ENS0_18Kernel_traits_baseILj3840EffS3_fjLj128EEEEEEEvNS0_19ForwardKernelParamsE)
        /*07e8*/ 	.word	0x00000080


	//----- nvinfo : EIATTR_FRAME_SIZE
	.align		4
.L_337:
        /*07ec*/ 	.byte	0x04, 0x11
        /*07ee*/ 	.short	(.L_339 - .L_338)
	.align		4
.L_338:
        /*07f0*/ 	.word	index@($__internal_183_$__cuda_sm20_rcp_rn_f32_slowpath)
        /*07f4*/ 	.word	0x00000000


	//----- nvinfo : EIATTR_FRAME_SIZE
	.align		4
.L_339:
        /*07f8*/ 	.byte	0x04, 0x11
        /*07fa*/ 	.short	(.L_341 - .L_340)
	.align		4
.L_340:
        /*07fc*/ 	.word	index@(_ZN18transformer_engine13normalization19ln_fwd_tuned_kernelINS0_13Kernel_traitsIff13__nv_fp8_e4m3fjLj3840ELj1ELj1ELj4ELj4ENS0_18Kernel_traits_baseILj3840EffS3_fjLj128EEEEEEEvNS0_19ForwardKernelParamsE)
        /*0800*/ 	.word	0x00000000


	//----- nvinfo : EIATTR_REGCOUNT
	.align		4
.L_341:
        /*0804*/ 	.byte	0x04, 0x2f
        /*0806*/ 	.short	(.L_343 - .L_342)
	.align		4
.L_342:
        /*0808*/ 	.word	index@(_ZN18transformer_engine13normalization19ln_fwd_tuned_kernelINS0_13Kernel_traitsIff13__nv_fp8_e4m3fjLj4096ELj1ELj1ELj4ELj16ENS0_18Kernel_traits_baseILj4096EffS3_fjLj128EEEEEEEvNS0_19ForwardKernelParamsE)
        /*080c*/ 	.word	0x00000080


	//----- nvinfo : EIATTR_FRAME_SIZE
	.align		4
.L_343:
        /*0810*/ 	.byte	0x04, 0x11
        /*0812*/ 	.short	(.L_345 - .L_344)
	.align		4
.L_344:
        /*0814*/ 	.word	index@($__internal_182_$__cuda_sm20_rcp_rn_f32_slowpath)
        /*0818*/ 	.word	0x00000000


	//----- nvinfo : EIATTR_FRAME_SIZE
	.align		4
.L_345:
        /*081c*/ 	.byte	0x04, 0x11
        /*081e*/ 	.short	(.L_347 - .L_346)
	.align		4
.L_346:
        /*0820*/ 	.word	index@(_ZN18transformer_engine13normalization19ln_fwd_tuned_kernelINS0_13Kernel_traitsIff13__nv_fp8_e4m3fjLj4096ELj1ELj1ELj4ELj16ENS0_18Kernel_traits_baseILj4096EffS3_fjLj128EEEEEEEvNS0_19ForwardKernelParamsE)
        /*0824*/ 	.word	0x00000000


	//----- nvinfo : EIATTR_REGCOUNT
	.align		4
.L_347:
        /*0828*/ 	.byte	0x04, 0x2f
        /*082a*/ 	.short	(.L_349 - .L_348)
	.align		4
.L_348:
        /*082c*/ 	.word	index@(_ZN18transformer_engine13normalization19ln_fwd_tuned_kernelINS0_13Kernel_traitsIff13__nv_fp8_e4m3fjLj5120ELj1ELj1ELj4ELj16ENS0_18Kernel_traits_baseILj5120EffS3_fjLj128EEEEEEEvNS0_19ForwardKernelParamsE)
        /*0830*/ 	.word	0x0000009f


	//----- nvinfo : EIATTR_FRAME_SIZE
	.align		4
.L_349:
        /*0834*/ 	.byte	0x04, 0x11
        /*0836*/ 	.short	(.L_351 - .L_350)
	.align		4
.L_350:
        /*0838*/ 	.word	index@($__internal_181_$__cuda_sm20_rcp_rn_f32_slowpath)
        /*083c*/ 	.word	0x00000000


	//----- nvinfo : EIATTR_FRAME_SIZE
	.align		4
.L_351:
        /*0840*/ 	.byte	0x04, 0x11
        /*0842*/ 	.short	(.L_353 - .L_352)
	.align		4
.L_352:
        /*0844*/ 	.word	index@(_ZN18transformer_engine13normalization19ln_fwd_tuned_kernelINS0_13Kernel_traitsIff13__nv_fp8_e4m3fjLj5120ELj1ELj1ELj4ELj16ENS0_18Kernel_traits_baseILj5120EffS3_fjLj128EEEEEEEvNS0_19ForwardKernelParamsE)
        /*0848*/ 	.word	0x00000000


	//----- nvinfo : EIATTR_REGCOUNT
	.align		4
.L_353:
        /*084c*/ 	.byte	0x04, 0x2f
        /*084e*/ 	.short	(.L_355 - .L_354)
	.align		4
.L_354:
        /*0850*/ 	.word	index@(_ZN18transformer_engine13normalization19ln_fwd_tuned_kernelINS0_13Kernel_traitsIff13__nv_fp8_e4m3fjLj6144ELj1ELj1ELj4ELj16ENS0_18Kernel_traits_baseILj6144EffS3_fjLj128EEEEEEEvNS0_19ForwardKernelParamsE)
        /*0854*/ 	.word	0x000000a8


	//----- nvinfo : EIATTR_FRAME_SIZE
	.align		4
.L_355:
        /*0858*/ 	.byte	0x04, 0x11
        /*085a*/ 	.short	(.L_357 - .L_356)
	.align		4
.L_356:
        /*085c*/ 	.word	index@($__internal_180_$__cuda_sm20_rcp_rn_f32_slowpath)
        /*0860*/ 	.word	0x00000000


	//----- nvinfo : EIATTR_FRAME_SIZE
	.align		4
.L_357:
        /*0864*/ 	.byte	0x04, 0x11
        /*0866*/ 	.short	(.L_359 - .L_358)
	.align		4
.L_358:
        /*0868*/ 	.word	index@(_ZN18transformer_engine13normalization19ln_fwd_tuned_kernelINS0_13Kernel_traitsIff13__nv_fp8_e4m3fjLj6144ELj1ELj1ELj4ELj16ENS0_18Kernel_traits_baseILj6144EffS3_fjLj128EEEEEEEvNS0_19ForwardKernelParamsE)
        /*086c*/ 	.word	0x00000000


	//----- nvinfo : EIATTR_REGCOUNT
	.align		4
.L_359:
        /*0870*/ 	.byte	0x04, 0x2f
        /*0872*/ 	.short	(.L_361 - .L_360)
	.align		4
.L_360:
        /*0874*/ 	.word	index@(_ZN18transformer_engine13normalization19ln_fwd_tuned_kernelINS0_13Kernel_traitsIff13__nv_fp8_e4m3fjLj8192ELj1ELj1ELj4ELj16ENS0_18Kernel_traits_baseILj8192EffS3_fjLj128EEEEEEEvNS0_19ForwardKernelParamsE)
        /*0878*/ 	.word	0x000000ff


	//----- nvinfo : EIATTR_FRAME_SIZE
	.align		4
.L_361:
        /*087c*/ 	.byte	0x04, 0x11
        /*087e*/ 	.short	(.L_363 - .L_362)
	.align		4
.L_362:
        /*0880*/ 	.word	index@($__internal_179_$__cuda_sm20_rcp_rn_f32_slowpath)
        /*0884*/ 	.word	0x00000000


	//----- nvinfo : EIATTR_FRAME_SIZE
	.align		4
.L_363:
        /*0888*/ 	.byte	0x04, 0x11
        /*088a*/ 	.short	(.L_365 - .L_364)
	.align		4
.L_364:
        /*088c*/ 	.word	index@(_ZN18transformer_engine13normalization19ln_fwd_tuned_kernelINS0_13Kernel_traitsIff13__nv_fp8_e4m3fjLj8192ELj1ELj1ELj4ELj16ENS0_18Kernel_traits_baseILj8192EffS3_fjLj128EEEEEEEvNS0_19ForwardKernelParamsE)
        /*0890*/ 	.word	0x00000000


	//----- nvinfo : EIATTR_REGCOUNT
	.align		4
.L_365:
        /*0894*/ 	.byte	0x04, 0x2f
        /*0896*/ 	.short	(.L_367 - .L_366)
	.align		4
.L_366:
        /*0898*/ 	.word	index@(_ZN18transformer_engine13normalization19ln_fwd_tuned_kernelINS0_13Kernel_traitsIff13__nv_fp8_e4m3fjLj10240ELj1ELj1ELj4ELj16ENS0_18Kernel_traits_baseILj10240EffS3_fjLj128EEEEEEEvNS0_19ForwardKernelParamsE)
        /*089c*/ 	.word	0x000000ff


	//----- nvinfo : EIATTR_FRAME_SIZE
	.align		4
.L_367:
        /*08a0*/ 	.byte	0x04, 0x11
        /*08a2*/ 	.short	(.L_369 - .L_368)
	.align		4
.L_368:
        /*08a4*/ 	.word	index@($__internal_178_$__cuda_sm20_rcp_rn_f32_slowpath)
        /*08a8*/ 	.word	0x00000020


	//----- nvinfo : EIATTR_FRAME_SIZE
	.align		4
.L_369:
        /*08ac*/ 	.byte	0x04, 0x11
        /*08ae*/ 	.short	(.L_371 - .L_370)
	.align		4
.L_370:
        /*08b0*/ 	.word	index@(_ZN18transformer_engine13normalization19ln_fwd_tuned_kernelINS0_13Kernel_traitsIff13__nv_fp8_e4m3fjLj10240ELj1ELj1ELj4ELj16ENS0_18Kernel_traits_baseILj10240EffS3_fjLj128EEEEEEEvNS0_19ForwardKernelParamsE)
        /*08b4*/ 	.word	0x00000020


	//----- nvinfo : EIATTR_REGCOUNT
	.align		4
.L_371:
        /*08b8*/ 	.byte	0x04, 0x2f
        /*08ba*/ 	.short	(.L_373 - .L_372)
	.align		4
.L_372:
        /*08bc*/ 	.word	index@(_ZN18transformer_engine13normalization19ln_fwd_tuned_kernelINS0_13Kernel_traitsIff13__nv_fp8_e4m3fjLj12288ELj2ELj1ELj4ELj16ENS0_18Kernel_traits_baseILj12288EffS3_fjLj128EEEEEEEvNS0_19ForwardKernelParamsE)
        /*08c0*/ 	.word	0x000000a8


	//----- nvinfo : EIATTR_FRAME_SIZE
	.align		4
.L_373:
        /*08c4*/ 	.byte	0x04, 0x11
        /*08c6*/ 	.short	(.L_375 - .L_374)
	.align		4
.L_374:
        /*08c8*/ 	.word	index@($__internal_177_$__cuda_sm20_rcp_rn_f32_slowpath)
        /*08cc*/ 	.word	0x00000000


	//----- nvinfo : EIATTR_FRAME_SIZE
	.align		4
.L_375:
        /*08d0*/ 	.byte	0x04, 0x11
        /*08d2*/ 	.short	(.L_377 - .L_376)
	.align		4
.L_376:
        /*08d4*/ 	.word	index@(_ZN18transformer_engine13normalization19ln_fwd_tuned_kernelINS0_13Kernel_traitsIff13__nv_fp8_e4m3fjLj12288ELj2ELj1ELj4ELj16ENS0_18Kernel_traits_baseILj12288EffS3_fjLj128EEEEEEEvNS0_19ForwardKernelParamsE)
        /*08d8*/ 	.word	0x00000000


	//----- nvinfo : EIATTR_REGCOUNT
	.align		4
.L_377:
        /*08dc*/ 	.byte	0x04, 0x2f
        /*08de*/ 	.short	(.L_379 - .L_378)
	.align		4
.L_378:
        /*08e0*/ 	.word	index@(_ZN18transformer_engine13normalization19ln_fwd_tuned_kernelINS0_13Kernel_traitsIff13__nv_fp8_e4m3fjLj12800ELj2ELj1ELj4ELj4ENS0_18Kernel_traits_baseILj12800EffS3_fjLj128EEEEEEEvNS0_19ForwardKernelParamsE)
        /*08e4*/ 	.word	0x000000e7


	//----- nvinfo : EIATTR_FRAME_SIZE
	.align		4
.L_379:
        /*08e8*/ 	.byte	0x04, 0x11
        /*08ea*/ 	.short	(.L_381 - .L_380)
	.align		4
.L_380:
        /*08ec*/ 	.word	index@($__internal_176_$__cuda_sm20_rcp_rn_f32_slowpath)
        /*08f0*/ 	.word	0x00000000


	//----- nvinfo : EIATTR_FRAME_SIZE
	.align		4
.L_381:
        /*08f4*/ 	.byte	0x04, 0x11
        /*08f6*/ 	.short	(.L_383 - .L_382)
	.align		4
.L_382:
        /*08f8*/ 	.word	index@(_ZN18transformer_engine13normalization19ln_fwd_tuned_kernelINS0_13Kernel_traitsIff13__nv_fp8_e4m3fjLj12800ELj2ELj1ELj4ELj4ENS0_18Kernel_traits_baseILj12800EffS3_fjLj128EEEEEEEvNS0_19ForwardKernelParamsE)
        /*08fc*/ 	.word	0x00000000


	//----- nvinfo : EIATTR_REGCOUNT
	.align		4
.L_383:
        /*0900*/ 	.byte	0x04, 0x2f
        /*0902*/ 	.short	(.L_385 - .L_384)
	.align		4
.L_384:
        /*0904*/ 	.word	index@(_ZN18transformer_engine13normalization19ln_fwd_tuned_kernelINS0_13Kernel_traitsIff13__nv_fp8_e4m3fjLj15360ELj2ELj1ELj4ELj8ENS0_18Kernel_traits_baseILj15360EffS3_fjLj128EEEEEEEvNS0_19ForwardKernelParamsE)
        /*0908*/ 	.word	0x000000ff


	//----- nvinfo : EIATTR_FRAME_SIZE
	.align		4
.L_385:
        /*090c*/ 	.byte	0x04, 0x11
        /*090e*/ 	.short	(.L_387 - .L_386)
	.align		4
.L_386:
        /*0910*/ 	.word	index@($__internal_175_$__cuda_sm20_rcp_rn_f32_slowpath)
        /*0914*/ 	.word	0x00000000


	//----- nvinfo : EIATTR_FRAME_SIZE
	.align		4
.L_387:
        /*0918*/ 	.byte	0x04, 0x11
        /*091a*/ 	.short	(.L_389 - .L_388)
	.align		4
.L_388:
        /*091c*/ 	.word	index@(_ZN18transformer_engine13normalization19ln_fwd_tuned_kernelINS0_13Kernel_traitsIff13__nv_fp8_e4m3fjLj15360ELj2ELj1ELj4ELj8ENS0_18Kernel_traits_baseILj15360EffS3_fjLj128EEEEEEEvNS0_19ForwardKernelParamsE)
        /*0920*/ 	.word	0x00000000


	//----- nvinfo : EIATTR_REGCOUNT
	.align		4
.L_389:
        /*0924*/ 	.byte	0x04, 0x2f
        /*0926*/ 	.short	(.L_391 - .L_390)
	.align		4
.L_390:
        /*0928*/ 	.word	index@(_ZN18transformer_engine13normalization19ln_fwd_tuned_kernelINS0_13Kernel_traitsIff13__nv_fp8_e4m3fjLj16384ELj2ELj1ELj4ELj16ENS0_18Kernel_traits_baseILj16384EffS3_fjLj128EEEEEEEvNS0_19ForwardKernelParamsE)
        /*092c*/ 	.word	0x000000ff


	//----- nvinfo : EIATTR_FRAME_SIZE
	.align		4
.L_391:
        /*0930*/ 	.byte	0x04, 0x11
        /*0932*/ 	.short	(.L_393 - .L_392)
	.align		4
.L_392:
        /*0934*/ 	.word	index@($__internal_174_$__cuda_sm20_rcp_rn_f32_slowpath)
        /*0938*/ 	.word	0x00000000


	//----- nvinfo : EIATTR_FRAME_SIZE
	.align		4
.L_393:
        /*093c*/ 	.byte	0x04, 0x11
        /*093e*/ 	.short	(.L_395 - .L_394)
	.align		4
.L_394:
        /*0940*/ 	.word	index@(_ZN18transformer_engine13normalization19ln_fwd_tuned_kernelINS0_13Kernel_traitsIff13__nv_fp8_e4m3fjLj16384ELj2ELj1ELj4ELj16ENS0_18Kernel_traits_baseILj16384EffS3_fjLj128EEEEEEEvNS0_19ForwardKernelParamsE)
        /*0944*/ 	.word	0x00000000


	//----- nvinfo : EIATTR_REGCOUNT
	.align		4
.L_395:
        /*0948*/ 	.byte	0x04, 0x2f
        /*094a*/ 	.short	(.L_397 - .L_396)
	.align		4
.L_396:
        /*094c*/ 	.word	index@(_ZN18transformer_engine13normalization19ln_fwd_tuned_kernelINS0_13Kernel_traitsIff13__nv_fp8_e4m3fjLj18432ELj2ELj1ELj4ELj16ENS0_18Kernel_traits_baseILj18432EffS3_fjLj128EEEEEEEvNS0_19ForwardKernelParamsE)
        /*0950*/ 	.word	0x000000ff


	//----- nvinfo : EIATTR_FRAME_SIZE
	.align		4
.L_397:
        /*0954*/ 	.byte	0x04, 0x11
        /*0956*/ 	.short	(.L_399 - .L_398)
	.align		4
.L_398:
        /*0958*/ 	.word	index@($__internal_173_$__cuda_sm20_rcp_rn_f32_slowpath)
        /*095c*/ 	.word	0x00000000


	//----- nvinfo : EIATTR_FRAME_SIZE
	.align		4
.L_399:
        /*0960*/ 	.byte	0x04, 0x11
        /*0962*/ 	.short	(.L_401 - .L_400)
	.align		4
.L_400:
        /*0964*/ 	.word	index@(_ZN18transformer_engine13normalization19ln_fwd_tuned_kernelINS0_13Kernel_traitsIff13__nv_fp8_e4m3fjLj18432ELj2ELj1ELj4ELj16ENS0_18Kernel_traits_baseILj18432EffS3_fjLj128EEEEEEEvNS0_19ForwardKernelParamsE)
        /*0968*/ 	.word	0x00000000


	//----- nvinfo : EIATTR_REGCOUNT
	.align		4
.L_401:
        /*096c*/ 	.byte	0x04, 0x2f
        /*096e*/ 	.short	(.L_403 - .L_402)
	.align		4
.L_402:
        /*0970*/ 	.word	index@(_ZN18transformer_engine13normalization19ln_fwd_tuned_kernelINS0_13Kernel_traitsIff13__nv_fp8_e4m3fjLj20480ELj2ELj1ELj4ELj16ENS0_18Kernel_traits_baseILj20480EffS3_fjLj128EEEEEEEvNS0_19ForwardKernelParamsE)
        /*0974*/ 	.word	0x000000ff


	//----- nvinfo : EIATTR_FRAME_SIZE
	.align		4
.L_403:
        /*0978*/ 	.byte	0x04, 0x11
        /*097a*/ 	.short	(.L_405 - .L_404)
	.align		4
.L_404:
        /*097c*/ 	.word	index@($__internal_172_$__cuda_sm20_rcp_rn_f32_slowpath)
        /*0980*/ 	.word	0x00000018


	//----- nvinfo : EIATTR_FRAME_SIZE
	.align		4
.L_405:
        /*0984*/ 	.byte	0x04, 0x11
        /*0986*/ 	.short	(.L_407 - .L_406)
	.align		4
.L_406:
        /*0988*/ 	.word	index@(_ZN18transformer_engine13normalization19ln_fwd_tuned_kernelINS0_13Kernel_traitsIff13__nv_fp8_e4m3fjLj20480ELj2ELj1ELj4ELj16ENS0_18Kernel_traits_baseILj20480EffS3_fjLj128EEEEEEEvNS0_19ForwardKernelParamsE)
        /*098c*/ 	.word	0x00000018


	//----- nvinfo : EIATTR_REGCOUNT
	.align		4
.L_407:
        /*0990*/ 	.byte	0x04, 0x2f
        /*0992*/ 	.short	(.L_409 - .L_408)
	.align		4
.L_408:
        /*0994*/ 	.word	index@(_ZN18transformer_engine13normalization19ln_fwd_tuned_kernelINS0_13Kernel_traitsIff13__nv_fp8_e4m3fjLj24576ELj2ELj1ELj4ELj16ENS0_18Kernel_traits_baseILj24576EffS3_fjLj128EEEEEEEvNS0_19ForwardKernelParamsE)
        /*0998*/ 	.word	0x000000ff


	//----- nvinfo : EIATTR_FRAME_SIZE
	.align		4
.L_409:
        /*099c*/ 	.byte	0x04, 0x11
        /*099e*/ 	.short	(.L_411 - .L_410)
	.align		4
.L_410:
        /*09a0*/ 	.word	index@($__internal_171_$__cuda_sm20_rcp_rn_f32_slowpath)
        /*09a4*/ 	.word	0x000000e8


	//----- nvinfo : EIATTR_FRAME_SIZE
	.align		4
.L_411:
        /*09a8*/ 	.byte	0x04, 0x11
        /*09aa*/ 	.short	(.L_413 - .L_412)
	.align		4
.L_412:
        /*09ac*/ 	.word	index@(_ZN18transformer_engine13normalization19ln_fwd_tuned_kernelINS0_13Kernel_traitsIff13__nv_fp8_e4m3fjLj24576ELj2ELj1ELj4ELj16ENS0_18Kernel_traits_baseILj24576EffS3_fjLj128EEEEEEEvNS0_19ForwardKernelParamsE)
        /*09b0*/ 	.word	0x000000e8


	//----- nvinfo : EIATTR_REGCOUNT
	.align		4
.L_413:
        /*09b4*/ 	.byte	0x04, 0x2f
        /*09b6*/ 	.short	(.L_415 - .L_414)
	.align		4
.L_414:
        /*09b8*/ 	.word	index@(_ZN18transformer_engine13normalization19ln_fwd_tuned_kernelINS0_13Kernel_traitsIff13__nv_fp8_e4m3fjLj25600ELj2ELj1ELj4ELj8ENS0_18Kernel_traits_baseILj25600EffS3_fjLj128EEEEEEEvNS0_19ForwardKernelParamsE)
        /*09bc*/ 	.word	0x000000ff


	//----- nvinfo : EIATTR_FRAME_SIZE
	.align		4
.L_415:
        /*09c0*/ 	.byte	0x04, 0x11
        /*09c2*/ 	.short	(.L_417 - .L_416)
	.align		4
.L_416:
        /*09c4*/ 	.word	index@($__internal_170_$__cuda_sm20_rcp_rn_f32_slowpath)
        /*09c8*/ 	.word	0x00000120


	//----- nvinfo : EIATTR_FRAME_SIZE
	.align		4
.L_417:
        /*09cc*/ 	.byte	0x04, 0x11
        /*09ce*/ 	.short	(.L_419 - .L_418)
	.align		4
.L_418:
        /*09d0*/ 	.word	index@(_ZN18transformer_engine13normalization19ln_fwd_tuned_kernelINS0_13Kernel_traitsIff13__nv_fp8_e4m3fjLj25600ELj2ELj1ELj4ELj8ENS0_18Kernel_traits_baseILj25600EffS3_fjLj128EEEEEEEvNS0_19ForwardKernelParamsE)
        /*09d4*/ 	.word	0x00000120


	//----- nvinfo : EIATTR_REGCOUNT
	.align		4
.L_419:
        /*09d8*/ 	.byte	0x04, 0x2f
        /*09da*/ 	.short	(.L_421 - .L_420)
	.align		4
.L_420:
        /*09dc*/ 	.word	index@(_ZN18transformer_engine13normalization19ln_fwd_tuned_kernelINS0_13Kernel_traitsIff13__nv_fp8_e4m3fjLj30720ELj4ELj1ELj4ELj4ENS0_18Kernel_traits_baseILj30720EffS3_fjLj128EEEEEEEvNS0_19ForwardKernelParamsE)
        /*09e0*/ 	.word	0x000000fe


	//----- nvinfo : EIATTR_FRAME_SIZE
	.align		4
.L_421:
        /*09e4*/ 	.byte	0x04, 0x11
        /*09e6*/ 	.short	(.L_423 - .L_422)
	.align		4
.L_422:
        /*09e8*/ 	.word	index@($__internal_169_$__cuda_sm20_rcp_rn_f32_slowpath)
        /*09ec*/ 	.word	0x00000000


	//----- nvinfo : EIATTR_FRAME_SIZE
	.align		4
.L_423:
        /*09f0*/ 	.byte	0x04, 0x11
        /*09f2*/ 	.short	(.L_425 - .L_424)
	.align		4
.L_424:
        /*09f4*/ 	.word	index@(_ZN18transformer_engine13normalization19ln_fwd_tuned_kernelINS0_13Kernel_traitsIff13__nv_fp8_e4m3fjLj30720ELj4ELj1ELj4ELj4ENS0_18Kernel_traits_baseILj30720EffS3_fjLj128EEEEEEEvNS0_19ForwardKernelParamsE)
        /*09f8*/ 	.word	0x00000000


	//----- nvinfo : EIATTR_REGCOUNT
	.align		4
.L_425:
        /*09fc*/ 	.byte	0x04, 0x2f
        /*09fe*/ 	.short	(.L_427 - .L_426)
	.align		4
.L_426:
        /*0a00*/ 	.word	index@(_ZN18transformer_engine13normalization19ln_fwd_tuned_kernelINS0_13Kernel_traitsIff13__nv_fp8_e4m3fjLj32768ELj4ELj1ELj4ELj16ENS0_18Kernel_traits_baseILj32768EffS3_fjLj128EEEEEEEvNS0_19ForwardKernelParamsE)
        /*0a04*/ 	.word	0x000000e4


	//----- nvinfo : EIATTR_FRAME_SIZE
	.align		4
.L_427:
        /*0a08*/ 	.byte	0x04, 0x11
        /*0a0a*/ 	.short	(.L_429 - .L_428)
	.align		4
.L_428:
        /*0a0c*/ 	.word	index@($__internal_168_$__cuda_sm20_rcp_rn_f32_slowpath)
        /*0a10*/ 	.word	0x00000000


	//----- nvinfo : EIATTR_FRAME_SIZE
	.align		4
.L_429:
        /*0a14*/ 	.byte	0x04, 0x11
        /*0a16*/ 	.short	(.L_431 - .L_430)
	.align		4
.L_430:
        /*0a18*/ 	.word	index@(_ZN18transformer_engine13normalization19ln_fwd_tuned_kernelINS0_13Kernel_traitsIff13__nv_fp8_e4m3fjLj32768ELj4ELj1ELj4ELj16ENS0_18Kernel_traits_baseILj32768EffS3_fjLj128EEEEEEEvNS0_19ForwardKernelParamsE)
        /*0a1c*/ 	.word	0x00000000


	//----- nvinfo : EIATTR_REGCOUNT
	.align		4
.L_431:
        /*0a20*/ 	.byte	0x04, 0x2f
        /*0a22*/ 	.short	(.L_433 - .L_432)
	.align		4
.L_432:
        /*0a24*/ 	.word	index@(_ZN18transformer_engine13normalization19ln_fwd_tuned_kernelINS0_13Kernel_traitsIff13__nv_fp8_e4m3fjLj40960ELj4ELj1ELj4ELj16ENS0_18Kernel_traits_baseILj40960EffS3_fjLj128EEEEEEEvNS0_19ForwardKernelParamsE)
        /*0a28*/ 	.word	0x000000ff


	//----- nvinfo : EIATTR_FRAME_SIZE
	.align		4
.L_433:
        /*0a2c*/ 	.byte	0x04, 0x11
        /*0a2e*/ 	.short	(.L_435 - .L_434)
	.align		4
.L_434:
        /*0a30*/ 	.word	index@($__internal_167_$__cuda_sm20_rcp_rn_f32_slowpath)
        /*0a34*/ 	.word	0x00000058


	//----- nvinfo : EIATTR_FRAME_SIZE
	.align		4
.L_435:
        /*0a38*/ 	.byte	0x04, 0x11
        /*0a3a*/ 	.short	(.L_437 - .L_436)
	.align		4
.L_436:
        /*0a3c*/ 	.word	index@(_ZN18transformer_engine13normalization19ln_fwd_tuned_kernelINS0_13Kernel_traitsIff13__nv_fp8_e4m3fjLj40960ELj4ELj1ELj4ELj16ENS0_18Kernel_traits_baseILj40960EffS3_fjLj128EEEEEEEvNS0_19ForwardKernelParamsE)
        /*0a40*/ 	.word	0x00000058


	//----- nvinfo : EIATTR_REGCOUNT
	.align		4
.L_437:
        /*0a44*/ 	.byte	0x04, 0x2f
        /*0a46*/ 	.short	(.L_439 - .L_438)
	.align		4
.L_438:
        /*0a48*/ 	.word	index@(_ZN18transformer_engine13normalization19ln_fwd_tuned_kernelINS0_13Kernel_traitsIff13__nv_fp8_e4m3fjLj49152ELj4ELj1ELj4ELj16ENS0_18Kernel_traits_baseILj49152EffS3_fjLj128EEEEEEEvNS0_19ForwardKernelParamsE)
        /*0a4c*/ 	.word	0x000000ff


	//----- nvinfo : EIATTR_FRAME_SIZE
	.align		4
.L_439:
        /*0a50*/ 	.byte	0x04, 0x11
        /*0a52*/ 	.short	(.L_441 - .L_440)
	.align		4
.L_440:
        /*0a54*/ 	.word	index@($__internal_166_$__cuda_sm20_rcp_rn_f32_slowpath)
        /*0a58*/ 	.word	0x00000120


	//----- nvinfo : EIATTR_FRAME_SIZE
	.align		4
.L_441:
        /*0a5c*/ 	.byte	0x04, 0x11
        /*0a5e*/ 	.short	(.L_443 - .L_442)
	.align		4
.L_442:
        /*0a60*/ 	.word	index@(_ZN18transformer_engine13normalization19ln_fwd_tuned_kernelINS0_13Kernel_traitsIff13__nv_fp8_e4m3fjLj49152ELj4ELj1ELj4ELj16ENS0_18Kernel_traits_baseILj49152EffS3_fjLj128EEEEEEEvNS0_19ForwardKernelParamsE)
        /*0a64*/ 	.word	0x00000120


	//----- nvinfo : EIATTR_REGCOUNT
	.align		4
.L_443:
        /*0a68*/ 	.byte	0x04, 0x2f
        /*0a6a*/ 	.short	(.L_445 - .L_444)
	.align		4
.L_444:
        /*0a6c*/ 	.word	index@(_ZN18transformer_engine13normalization19ln_fwd_tuned_kernelINS0_13Kernel_traitsIff13__nv_fp8_e4m3fjLj65536ELj8ELj1ELj4ELj16ENS0_18Kernel_traits_baseILj65536EffS3_fjLj128EEEEEEEvNS0_19ForwardKernelParamsE)
        /*0a70*/ 	.word	0x000000ff


	//----- nvinfo : EIATTR_FRAME_SIZE
	.align		4
.L_445:
        /*0a74*/ 	.byte	0x04, 0x11
        /*0a76*/ 	.short	(.L_447 - .L_446)
	.align		4
.L_446:
        /*0a78*/ 	.word	index@($__internal_165_$__cuda_sm20_rcp_rn_f32_slowpath)
        /*0a7c*/ 	.word	0x00000000


	//----- nvinfo : EIATTR_FRAME_SIZE
	.align		4
.L_447:
        /*0a80*/ 	.byte	0x04, 0x11
        /*0a82*/ 	.short	(.L_449 - .L_448)
	.align		4
.L_448:
        /*0a84*/ 	.word	index@(_ZN18transformer_engine13normalization19ln_fwd_tuned_kernelINS0_13Kernel_traitsIff13__nv_fp8_e4m3fjLj65536ELj8ELj1ELj4ELj16ENS0_18Kernel_traits_baseILj65536EffS3_fjLj128EEEEEEEvNS0_19ForwardKernelParamsE)
        /*0a88*/ 	.word	0x00000000


	//----- nvinfo : EIATTR_REGCOUNT
	.align		4
.L_449:
        /*0a8c*/ 	.byte	0x04, 0x2f
        /*0a8e*/ 	.short	(.L_451 - .L_450)
	.align		4
.L_450:
        /*0a90*/ 	.word	index@(_ZN18transformer_engine13normalization19ln_fwd_tuned_kernelINS0_13Kernel_traitsIffffjLj768ELj1ELj4ELj1ELj16ENS0_18Kernel_traits_baseILj768EffffjLj128EEEEEEEvNS0_19ForwardKernelParamsE)
        /*0a94*/ 	.word	0x00000060


	//----- nvinfo : EIATTR_FRAME_SIZE
	.align		4
.L_451:
        /*0a98*/ 	.byte	0x04, 0x11
        /*0a9a*/ 	.short	(.L_453 - .L_452)
	.align		4
.L_452:
        /*0a9c*/ 	.word	index@($__internal_164_$__cuda_sm20_rcp_rn_f32_slowpath)
        /*0aa0*/ 	.word	0x00000000


	//----- nvinfo : EIATTR_FRAME_SIZE
	.align		4
.L_453:
        /*0aa4*/ 	.byte	0x04, 0x11
        /*0aa6*/ 	.short	(.L_455 - .L_454)
	.align		4
.L_454:
        /*0aa8*/ 	.word	index@(_ZN18transformer_engine13normalization19ln_fwd_tuned_kernelINS0_13Kernel_traitsIffffjLj768ELj1ELj4ELj1ELj16ENS0_18Kernel_traits_baseILj768EffffjLj128EEEEEEEvNS0_19ForwardKernelParamsE)
        /*0aac*/ 	.word	0x00000000


	//----- nvinfo : EIATTR_REGCOUNT
	.align		4
.L_455:
        /*0ab0*/ 	.byte	0x04, 0x2f
        /*0ab2*/ 	.short	(.L_457 - .L_456)
	.align		4
.L_456:
        /*0ab4*/ 	.word	index@(_ZN18transformer_engine13normalization19ln_fwd_tuned_kernelINS0_13Kernel_traitsI6__halfS3_S3_fjLj768ELj1ELj4ELj1ELj16ENS0_18Kernel_traits_baseILj768ES3_S3_S3_fjLj128EEEEEEEvNS0_19ForwardKernelParamsE)
        /*0ab8*/ 	.word	0x00000044


	//----- nvinfo : EIATTR_FRAME_SIZE
	.align		4
.L_457:
        /*0abc*/ 	.byte	0x04, 0x11
        /*0abe*/ 	.short	(.L_459 - .L_458)
	.align		4
.L_458:
        /*0ac0*/ 	.word	index@($__internal_163_$__cuda_sm20_rcp_rn_f32_slowpath)
        /*0ac4*/ 	.word	0x00000000


	//----- nvinfo : EIATTR_FRAME_SIZE
	.align		4
.L_459:
        /*0ac8*/ 	.byte	0x04, 0x11
        /*0aca*/ 	.short	(.L_461 - .L_460)
	.align		4
.L_460:
        /*0acc*/ 	.word	index@(_ZN18transformer_engine13normalization19ln_fwd_tuned_kernelINS0_13Kernel_traitsI6__halfS3_S3_fjLj768ELj1ELj4ELj1ELj16ENS0_18Kernel_traits_baseILj768ES3_S3_S3_fjLj128EEEEEEEvNS0_19ForwardKernelParamsE)
        /*0ad0*/ 	.word	0x00000000


	//----- nvinfo : EIATTR_REGCOUNT
	.align		4
.L_461:
        /*0ad4*/ 	.byte	0x04, 0x2f
        /*0ad6*/ 	.short	(.L_463 - .L_462)
	.align		4
.L_462:
        /*0ad8*/ 	.word	index@(_ZN18transformer_engine13normalization19ln_fwd_tuned_kernelINS0_13Kernel_traitsIff6__halffjLj768ELj1ELj4ELj1ELj16ENS0_18Kernel_traits_baseILj768EffS3_fjLj128EEEEEEEvNS0_19ForwardKernelParamsE)
        /*0adc*/ 	.word	0x0000005d


	//----- nvinfo : EIATTR_FRAME_SIZE
	.align		4
.L_463:
        /*0ae0*/ 	.byte	0x04, 0x11
        /*0ae2*/ 	.short	(.L_465 - .L_464)
	.align		4
.L_464:
        /*0ae4*/ 	.word	index@($__internal_162_$__cuda_sm20_rcp_rn_f32_slowpath)
        /*0ae8*/ 	.word	0x00000000


	//----- nvinfo : EIATTR_FRAME_SIZE
	.align		4
.L_465:
        /*0aec*/ 	.byte	0x04, 0x11
        /*0aee*/ 	.short	(.L_467 - .L_466)
	.align		4
.L_466:
        /*0af0*/ 	.word	index@(_ZN18transformer_engine13normalization19ln_fwd_tuned_kernelINS0_13Kernel_traitsIff6__halffjLj768ELj1ELj4ELj1ELj16ENS0_18Kernel_traits_baseILj768EffS3_fjLj128EEEEEEEvNS0_19ForwardKernelParamsE)
        /*0af4*/ 	.word	0x00000000


	//----- nvinfo : EIATTR_REGCOUNT
	.align		4
.L_467:
        /*0af8*/ 	.byte	0x04, 0x2f
        /*0afa*/ 	.short	(.L_469 - .L_468)
	.align		4
.L_468:
        /*0afc*/ 	.word	index@(_ZN18transformer_engine13normalization19ln_fwd_tuned_kernelINS0_13Kernel_traitsI13__nv_bfloat16S3_S3_fjLj768ELj1ELj4ELj1ELj16ENS0_18Kernel_traits_baseILj768ES3_S3_S3_fjLj128EEEEEEEvNS0_19ForwardKernelParamsE)
        /*0b00*/ 	.word	0x00000046


	//----- nvinfo : EIATTR_FRAME_SIZE
	.align		4
.L_469:
        /*0b04*/ 	.byte	0x04, 0x11
        /*0b06*/ 	.short	(.L_471 - .L_470)
	.align		4
.L_470:
        /*0b08*/ 	.word	index@($__internal_161_$__cuda_sm20_rcp_rn_f32_slowpath)
        /*0b0c*/ 	.word	0x00000000


	//----- nvinfo : EIATTR_FRAME_SIZE
	.align		4
.L_471:
        /*0b10*/ 	.byte	0x04, 0x11
        /*0b12*/ 	.short	(.L_473 - .L_472)
	.align		4
.L_472:
        /*0b14*/ 	.word	index@(_ZN18transformer_engine13normalization19ln_fwd_tuned_kernelINS0_13Kernel_traitsI13__nv_bfloat16S3_S3_fjLj768ELj1ELj4ELj1ELj16ENS0_18Kernel_traits_baseILj768ES3_S3_S3_fjLj128EEEEEEEvNS0_19ForwardKernelParamsE)
        /*0b18*/ 	.word	0x00000000


	//----- nvinfo : EIATTR_REGCOUNT
	.align		4
.L_473:
        /*0b1c*/ 	.byte	0x04, 0x2f
        /*0b1e*/ 	.short	(.L_475 - .L_474)
	.align		4
.L_474:
        /*0b20*/ 	.word	index@(_ZN18transformer_engine13normalization19ln_fwd_tuned_kernelINS0_13Kernel_traitsIff13__nv_bfloat16fjLj768ELj1ELj4ELj1ELj16ENS0_18Kernel_traits_baseILj768EffS3_fjLj128EEEEEEEvNS0_19ForwardKernelParamsE)
        /*0b24*/ 	.word	0x0000005d


	//----- nvinfo : EIATTR_FRAME_SIZE
	.align		4
.L_475:
        /*0b28*/ 	.byte	0x04, 0x11
        /*0b2a*/ 	.short	(.L_477 - .L_476)
	.align		4
.L_476:
        /*0b2c*/ 	.word	index@($__internal_160_$__cuda_sm20_rcp_rn_f32_slowpath)
        /*0b30*/ 	.word	0x00000000


	//----- nvinfo : EIATTR_FRAME_SIZE
	.align		4
.L_477:
        /*0b34*/ 	.byte	0x04, 0x11
        /*0b36*/ 	.short	(.L_479 - .L_478)
	.align		4
.L_478:
        /*0b38*/ 	.word	index@(_ZN18transformer_engine13normalization19ln_fwd_tuned_kernelINS0_13Kernel_traitsIff13__nv_bfloat16fjLj768ELj1ELj4ELj1ELj16ENS0_18Kernel_traits_baseILj768EffS3_fjLj128EEEEEEEvNS0_19ForwardKernelParamsE)
        /*0b3c*/ 	.word	0x00000000


	//----- nvinfo : EIATTR_REGCOUNT
	.align		4
.L_479:
        /*0b40*/ 	.byte	0x04, 0x2f
        /*0b42*/ 	.short	(.L_481 - .L_480)
	.align		4
.L_480:
        /*0b44*/ 	.word	index@(_ZN18transformer_engine13normalization19ln_fwd_tuned_kernelINS0_13Kernel_traitsIffffjLj1024ELj1ELj4ELj1ELj16ENS0_18Kernel_traits_baseILj1024EffffjLj128EEEEEEEvNS0_19ForwardKernelParamsE)
        /*0b48*/ 	.word	0x00000078


	//----- nvinfo : EIATTR_FRAME_SIZE
	.align		4
.L_481:
        /*0b4c*/ 	.byte	0x04, 0x11
        /*0b4e*/ 	.short	(.L_483 - .L_482)
	.align		4
.L_482:
        /*0b50*/ 	.word	index@($__internal_159_$__cuda_sm20_rcp_rn_f32_slowpath)
        /*0b54*/ 	.word	0x00000000


	//----- nvinfo : EIATTR_FRAME_SIZE
	.align		4
.L_483:
        /*0b58*/ 	.byte	0x04, 0x11
        /*0b5a*/ 	.short	(.L_485 - .L_484)
	.align		4
.L_484:
        /*0b5c*/ 	.word	index@(_ZN18transformer_engine13normalization19ln_fwd_tuned_kernelINS0_13Kernel_traitsIffffjLj1024ELj1ELj4ELj1ELj16ENS0_18Kernel_traits_baseILj1024EffffjLj128EEEEEEEvNS0_19ForwardKernelParamsE)
        /*0b60*/ 	.word	0x00000000


	//----- nvinfo : EIATTR_REGCOUNT
	.align		4
.L_485:
        /*0b64*/ 	.byte	0x04, 0x2f
        /*0b66*/ 	.short	(.L_487 - .L_486)
	.align		4
.L_486:
        /*0b68*/ 	.word	index@(_ZN18transformer_engine13normalization19ln_fwd_tuned_kernelINS0_13Kernel_traitsI6__halfS3_S3_fjLj1024ELj1ELj4ELj1ELj16ENS0_18Kernel_traits_baseILj1024ES3_S3_S3_fjLj128EEEEEEEvNS0_19ForwardKernelParamsE)
        /*0b6c*/ 	.word	0x00000050


	//----- nvinfo : EIATTR_FRAME_SIZE
	.align		4
.L_487:
        /*0b70*/ 	.byte	0x04, 0x11
        /*0b72*/ 	.short	(.L_489 - .L_488)
	.align		4
.L_488:
        /*0b74*/ 	.word	index@($__internal_158_$__cuda_sm20_rcp_rn_f32_slowpath)
        /*0b78*/ 	.word	0x00000000


	//----- nvinfo : EIATTR_FRAME_SIZE
	.align		4
.L_489:
        /*0b7c*/ 	.byte	0x04, 0x11
        /*0b7e*/ 	.short	(.L_491 - .L_490)
	.align		4
.L_490:
        /*0b80*/ 	.word	index@(_ZN18transformer_engine13normalization19ln_fwd_tuned_kernelINS0_13Kernel_traitsI6__halfS3_S3_fjLj1024ELj1ELj4ELj1ELj16ENS0_18Kernel_traits_baseILj1024ES3_S3_S3_fjLj128EEEEEEEvNS0_19ForwardKernelParamsE)
        /*0b84*/ 	.word	0x00000000


	//----- nvinfo : EIATTR_REGCOUNT
	.align		4
.L_491:
        /*0b88*/ 	.byte	0x04, 0x2f
        /*0b8a*/ 	.short	(.L_493 - .L_492)
	.align		4
.L_492:
        /*0b8c*/ 	.word	index@(_ZN18transformer_engine13normalization19ln_fwd_tuned_kernelINS0_13Kernel_traitsIff6__halffjLj1024ELj1ELj4ELj1ELj16ENS0_18Kernel_traits_baseILj1024EffS3_fjLj128EEEEEEEvNS0_19ForwardKernelParamsE)
        /*0b90*/ 	.word	0x00000073


	//----- nvinfo : EIATTR_FRAME_SIZE
	.align		4
.L_493:
        /*0b94*/ 	.byte	0x04, 0x11
        /*0b96*/ 	.short	(.L_495 - .L_494)
	.align		4
.L_494:
        /*0b98*/ 	.word	index@($__internal_157_$__cuda_sm20_rcp_rn_f32_slowpath)
        /*0b9c*/ 	.word	0x00000000


	//----- nvinfo : EIATTR_FRAME_SIZE
	.align		4
.L_495:
        /*0ba0*/ 	.byte	0x04, 0x11
        /*0ba2*/ 	.short	(.L_497 - .L_496)
	.align		4
.L_496:
        /*0ba4*/ 	.word	index@(_ZN18transformer_engine13normalization19ln_fwd_tuned_kernelINS0_13Kernel_traitsIff6__halffjLj1024ELj1ELj4ELj1ELj16ENS0_18Kernel_traits_baseILj1024EffS3_fjLj128EEEEEEEvNS0_19ForwardKernelParamsE)
        /*0ba8*/ 	.word	0x00000000


	//----- nvinfo : EIATTR_REGCOUNT
	.align		4
.L_497:
        /*0bac*/ 	.byte	0x04, 0x2f
        /*0bae*/ 	.short	(.L_499 - .L_498)
	.align		4
.L_498:
        /*0bb0*/ 	.word	index@(_ZN18transformer_engine13normalization19ln_fwd_tuned_kernelINS0_13Kernel_traitsI13__nv_bfloat16S3_S3_fjLj1024ELj1ELj4ELj1ELj16ENS0_18Kernel_traits_baseILj1024ES3_S3_S3_fjLj128EEEEEEEvNS0_19ForwardKernelParamsE)
        /*0bb4*/ 	.word	0x00000050


	//----- nvinfo : EIATTR_FRAME_SIZE
	.align		4
.L_499:
        /*0bb8*/ 	.byte	0x04, 0x11
        /*0bba*/ 	.short	(.L_501 - .L_500)
	.align		4
.L_500:
        /*0bbc*/ 	.word	index@($__internal_156_$__cuda_sm20_rcp_rn_f32_slowpath)
        /*0bc0*/ 	.word	0x00000000


	//----- nvinfo : EIATTR_FRAME_SIZE
	.align		4
.L_501:
        /*0bc4*/ 	.byte	0x04, 0x11
        /*0bc6*/ 	.short	(.L_503 - .L_502)
	.align		4
.L_502:
        /*0bc8*/ 	.word	index@(_ZN18transformer_engine13normalization19ln_fwd_tuned_kernelINS0_13Kernel_traitsI13__nv_bfloat16S3_S3_fjLj1024ELj1ELj4ELj1ELj16ENS0_18Kernel_traits_baseILj1024ES3_S3_S3_fjLj128EEEEEEEvNS0_19ForwardKernelParamsE)
        /*0bcc*/ 	.word	0x00000000


	//----- nvinfo : EIATTR_REGCOUNT
	.align		4
.L_503:
        /*0bd0*/ 	.byte	0x04, 0x2f
        /*0bd2*/ 	.short	(.L_505 - .L_504)
	.align		4
.L_504:
        /*0bd4*/ 	.word	index@(_ZN18transformer_engine13normalization19ln_fwd_tuned_kernelINS0_13Kernel_traitsIff13__nv_bfloat16fjLj1024ELj1ELj4ELj1ELj16ENS0_18Kernel_traits_baseILj1024EffS3_fjLj128EEEEEEEvNS0_19ForwardKernelParamsE)
        /*0bd8*/ 	.word	0x00000073


	//----- nvinfo : EIATTR_FRAME_SIZE
	.align		4
.L_505:
        /*0bdc*/ 	.byte	0x04, 0x11
        /*0bde*/ 	.short	(.L_507 - .L_506)
	.align		4
.L_506:
        /*0be0*/ 	.word	index@($__internal_155_$__cuda_sm20_rcp_rn_f32_slowpath)
        /*0be4*/ 	.word	0x00000000


	//----- nvinfo : EIATTR_FRAME_SIZE
	.align		4
.L_507:
        /*0be8*/ 	.byte	0x04, 0x11
        /*0bea*/ 	.short	(.L_509 - .L_508)
	.align		4
.L_508:
        /*0bec*/ 	.word	index@(_ZN18transformer_engine13normalization19ln_fwd_tuned_kernelINS0_13Kernel_traitsIff13__nv_bfloat16fjLj1024ELj1ELj4ELj1ELj16ENS0_18Kernel_traits_baseILj1024EffS3_fjLj128EEEEEEEvNS0_19ForwardKernelParamsE)
        /*0bf0*/ 	.word	0x00000000


	//----- nvinfo : EIATTR_REGCOUNT
	.align		4
.L_509:
        /*0bf4*/ 	.byte	0x04, 0x2f
        /*0bf6*/ 	.short	(.L_511 - .L_510)
	.align		4
.L_510:
        /*0bf8*/ 	.word	index@(_ZN18transformer_engine13normalization19ln_fwd_tuned_kernelINS0_13Kernel_traitsIffffjLj1536ELj1ELj4ELj1ELj16ENS0_18Kernel_traits_baseILj1536EffffjLj128EEEEEEEvNS0_19ForwardKernelParamsE)
        /*0bfc*/ 	.word	0x000000af


	//----- nvinfo : EIATTR_FRAME_SIZE
	.align		4
.L_511:
        /*0c00*/ 	.byte	0x04, 0x11
        /*0c02*/ 	.short	(.L_513 - .L_512)
	.align		4
.L_512:
        /*0c04*/ 	.word	index@($__internal_154_$__cuda_sm20_rcp_rn_f32_slowpath)
        /*0c08*/ 	.word	0x00000000


	//----- nvinfo : EIATTR_FRAME_SIZE
	.align		4
.L_513:
        /*0c0c*/ 	.byte	0x04, 0x11
        /*0c0e*/ 	.short	(.L_515 - .L_514)
	.align		4
.L_514:
        /*0c10*/ 	.word	index@(_ZN18transformer_engine13normalization19ln_fwd_tuned_kernelINS0_13Kernel_traitsIffffjLj1536ELj1ELj4ELj1ELj16ENS0_18Kernel_traits_baseILj1536EffffjLj128EEEEEEEvNS0_19ForwardKernelParamsE)
        /*0c14*/ 	.word	0x00000000


	//----- nvinfo : EIATTR_REGCOUNT
	.align		4
.L_515:
        /*0c18*/ 	.byte	0x04, 0x2f
        /*0c1a*/ 	.short	(.L_517 - .L_516)
	.align		4
.L_516:
        /*0c1c*/ 	.word	index@(_ZN18transformer_engine13normalization19ln_fwd_tuned_kernelINS0_13Kernel_traitsI6__halfS3_S3_fjLj1536ELj1ELj4ELj1ELj16ENS0_18Kernel_traits_baseILj1536ES3_S3_S3_fjLj128EEEEEEEvNS0_19ForwardKernelParamsE)
        /*0c20*/ 	.word	0x00000078


	//----- nvinfo : EIATTR_FRAME_SIZE
	.align		4
.L_517:
        /*0c24*/ 	.byte	0x04, 0x11
        /*0c26*/ 	.short	(.L_519 - .L_518)
	.align		4
.L_518:
        /*0c28*/ 	.word	index@($__internal_153_$__cuda_sm20_rcp_rn_f32_slowpath)
        /*0c2c*/ 	.word	0x00000000


	//----- nvinfo : EIATTR_FRAME_SIZE
	.align		4
.L_519:
        /*0c30*/ 	.byte	0x04, 0x11
        /*0c32*/ 	.short	(.L_521 - .L_520)
	.align		4
.L_520:
        /*0c34*/ 	.word	index@(_ZN18transformer_engine13normalization19ln_fwd_tuned_kernelINS0_13Kernel_traitsI6__halfS3_S3_fjLj1536ELj1ELj4ELj1ELj16ENS0_18Kernel_traits_baseILj1536ES3_S3_S3_fjLj128EEEEEEEvNS0_19ForwardKernelParamsE)
        /*0c38*/ 	.word	0x00000000


	//----- nvinfo : EIATTR_REGCOUNT
	.align		4
.L_521:
        /*0c3c*/ 	.byte	0x04, 0x2f
        /*0c3e*/ 	.short	(.L_523 - .L_522)
	.align		4
.L_522:
        /*0c40*/ 	.word	index@(_ZN18transformer_engine13normalization19ln_fwd_tuned_kernelINS0_13Kernel_traitsIff6__halffjLj1536ELj1ELj4ELj1ELj16ENS0_18Kernel_traits_baseILj1536EffS3_fjLj128EEEEEEEvNS0_19ForwardKernelParamsE)
        /*0c44*/ 	.word	0x000000a6


	//----- nvinfo : EIATTR_FRAME_SIZE
	.align		4
.L_523:
        /*0c48*/ 	.byte	0x04, 0x11
        /*0c4a*/ 	.short	(.L_525 - .L_524)
	.align		4
.L_524:
        /*0c4c*/ 	.word	index@($__internal_152_$__cuda_sm20_rcp_rn_f32_slowpath)
        /*0c50*/ 	.word	0x00000000


	//----- nvinfo : EIATTR_FRAME_SIZE
	.align		4
.L_525:
        /*0c54*/ 	.byte	0x04, 0x11
        /*0c56*/ 	.short	(.L_527 - .L_526)
	.align		4
.L_526:
        /*0c58*/ 	.word	index@(_ZN18transformer_engine13normalization19ln_fwd_tuned_kernelINS0_13Kernel_traitsIff6__halffjLj1536ELj1ELj4ELj1ELj16ENS0_18Kernel_traits_baseILj1536EffS3_fjLj128EEEEEEEvNS0_19ForwardKernelParamsE)
        /*0c5c*/ 	.word	0x00000000


	//----- nvinfo : EIATTR_REGCOUNT
	.align		4
.L_527:
        /*0c60*/ 	.byte	0x04, 0x2f
        /*0c62*/ 	.short	(.L_529 - .L_528)
	.align		4
.L_528:
        /*0c64*/ 	.word	index@(_ZN18transformer_engine13normalization19ln_fwd_tuned_kernelINS0_13Kernel_traitsI13__nv_bfloat16S3_S3_fjLj1536ELj1ELj4ELj1ELj16ENS0_18Kernel_traits_baseILj1536ES3_S3_S3_fjLj128EEEEEEEvNS0_19ForwardKernelParamsE)
        /*0c68*/ 	.word	0x00000078


	//----- nvinfo : EIATTR_FRAME_SIZE
	.align		4
.L_529:
        /*0c6c*/ 	.byte	0x04, 0x11
        /*0c6e*/ 	.short	(.L_531 - .L_530)
	.align		4
.L_530:
        /*0c70*/ 	.word	index@($__internal_151_$__cuda_sm20_rcp_rn_f32_slowpath)
        /*0c74*/ 	.word	0x00000000


	//----- nvinfo : EIATTR_FRAME_SIZE
	.align		4
.L_531:
        /*0c78*/ 	.byte	0x04, 0x11
        /*0c7a*/ 	.short	(.L_533 - .L_532)
	.align		4
.L_532:
        /*0c7c*/ 	.word	index@(_ZN18transformer_engine13normalization19ln_fwd_tuned_kernelINS0_13Kernel_traitsI13__nv_bfloat16S3_S3_fjLj1536ELj1ELj4ELj1ELj16ENS0_18Kernel_traits_baseILj1536ES3_S3_S3_fjLj128EEEEEEEvNS0_19ForwardKernelParamsE)
        /*0c80*/ 	.word	0x00000000


	//----- nvinfo : EIATTR_REGCOUNT
	.align		4
.L_533:
        /*0c84*/ 	.byte	0x04, 0x2f
        /*0c86*/ 	.short	(.L_535 - .L_534)
	.align		4
.L_534:
        /*0c88*/ 	.word	index@(_ZN18transformer_engine13normalization19ln_fwd_tuned_kernelINS0_13Kernel_traitsIff13__nv_bfloat16fjLj1536ELj1ELj4ELj1ELj16ENS0_18Kernel_traits_baseILj1536EffS3_fjLj128EEEEEEEvNS0_19ForwardKernelParamsE)
        /*0c8c*/ 	.word	0x000000a6


	//----- nvinfo : EIATTR_FRAME_SIZE
	.align		4
.L_535:
        /*0c90*/ 	.byte	0x04, 0x11
        /*0c92*/ 	.short	(.L_537 - .L_536)
	.align		4
.L_536:
        /*0c94*/ 	.word	index@($__internal_150_$__cuda_sm20_rcp_rn_f32_slowpath)
        /*0c98*/ 	.word	0x00000000


	//----- nvinfo : EIATTR_FRAME_SIZE
	.align		4
.L_537:
        /*0c9c*/ 	.byte	0x04, 0x11
        /*0c9e*/ 	.short	(.L_539 - .L_538)
	.align		4
.L_538:
        /*0ca0*/ 	.word	index@(_ZN18transformer_engine13normalization19ln_fwd_tuned_kernelINS0_13Kernel_traitsIff13__nv_bfloat16fjLj1536ELj1ELj4ELj1ELj16ENS0_18Kernel_traits_baseILj1536EffS3_fjLj128EEEEEEEvNS0_19ForwardKernelParamsE)
        /*0ca4*/ 	.word	0x00000000


	//----- nvinfo : EIATTR_REGCOUNT
	.align		4
.L_539:
        /*0ca8*/ 	.byte	0x04, 0x2f
        /*0caa*/ 	.short	(.L_541 - .L_540)
	.align		4
.L_540:
        /*0cac*/ 	.word	index@(_ZN18transformer_engine13normalization19ln_fwd_tuned_kernelINS0_13Kernel_traitsIffffjLj2048ELj1ELj4ELj1ELj16ENS0_18Kernel_traits_baseILj2048EffffjLj128EEEEEEEvNS0_19ForwardKernelParamsE)
        /*0cb0*/ 	.word	0x000000f0


	//----- nvinfo : EIATTR_FRAME_SIZE
	.align		4
.L_541:
        /*0cb4*/ 	.byte	0x04, 0x11
        /*0cb6*/ 	.short	(.L_543 - .L_542)
	.align		4
.L_542:
        /*0cb8*/ 	.word	index@($__internal_149_$__cuda_sm20_rcp_rn_f32_slowpath)
        /*0cbc*/ 	.word	0x00000000


	//----- nvinfo : EIATTR_FRAME_SIZE
	.align		4
.L_543:
        /*0cc0*/ 	.byte	0x04, 0x11
        /*0cc2*/ 	.short	(.L_545 - .L_544)
	.align		4
.L_544:
        /*0cc4*/ 	.word	index@(_ZN18transformer_engine13normalization19ln_fwd_tuned_kernelINS0_13Kernel_traitsIffffjLj2048ELj1ELj4ELj1ELj16ENS0_18Kernel_traits_baseILj2048EffffjLj128EEEEEEEvNS0_19ForwardKernelParamsE)
        /*0cc8*/ 	.word	0x00000000


	//----- nvinfo : EIATTR_REGCOUNT
	.align		4
.L_545:
        /*0ccc*/ 	.byte	0x04, 0x2f
        /*0cce*/ 	.short	(.L_547 - .L_546)
	.align		4
.L_546:
        /*0cd0*/ 	.word	index@(_ZN18transformer_engine13normalization19ln_fwd_tuned_kernelINS0_13Kernel_traitsI6__halfS3_S3_fjLj2048ELj1ELj4ELj1ELj16ENS0_18Kernel_traits_baseILj2048ES3_S3_S3_fjLj128EEEEEEEvNS0_19ForwardKernelParamsE)
        /*0cd4*/ 	.word	0x000000a8


	//----- nvinfo : EIATTR_FRAME_SIZE
	.align		4
.L_547:
        /*0cd8*/ 	.byte	0x04, 0x11
        /*0cda*/ 	.short	(.L_549 - .L_548)
	.align		4
.L_548:
        /*0cdc*/ 	.word	index@($__internal_148_$__cuda_sm20_rcp_rn_f32_slowpath)
        /*0ce0*/ 	.word	0x00000000


	//----- nvinfo : EIATTR_FRAME_SIZE
	.align		4
.L_549:
        /*0ce4*/ 	.byte	0x04, 0x11
        /*0ce6*/ 	.short	(.L_551 - .L_550)
	.align		4
.L_550:
        /*0ce8*/ 	.word	index@(_ZN18transformer_engine13normalization19ln_fwd_tuned_kernelINS0_13Kernel_traitsI6__halfS3_S3_fjLj2048ELj1ELj4ELj1ELj16ENS0_18Kernel_traits_baseILj2048ES3_S3_S3_fjLj128EEEEEEEvNS0_19ForwardKernelParamsE)
        /*0cec*/ 	.word	0x00000000


	//----- nvinfo : EIATTR_REGCOUNT
	.align		4
.L_551:
        /*0cf0*/ 	.byte	0x04, 0x2f
        /*0cf2*/ 	.short	(.L_553 - .L_552)
	.align		4
.L_552:
        /*0cf4*/ 	.word	index@(_ZN18transformer_engine13normalization19ln_fwd_tuned_kernelINS0_13Kernel_traitsIff6__halffjLj2048ELj1ELj4ELj1ELj16ENS0_18Kernel_traits_baseILj2048EffS3_fjLj128EEEEEEEvNS0_19ForwardKernelParamsE)
        /*0cf8*/ 	.word	0x000000e2


	//----- nvinfo : EIATTR_FRAME_SIZE
	.align		4
.L_553:
        /*0cfc*/ 	.byte	0x04, 0x11
        /*0cfe*/ 	.short	(.L_555 - .L_554)
	.align		4
.L_554:
        /*0d00*/ 	.word	index@($__internal_147_$__cuda_sm20_rcp_rn_f32_slowpath)
        /*0d04*/ 	.word	0x00000000


	//----- nvinfo : EIATTR_FRAME_SIZE
	.align		4
.L_555:
        /*0d08*/ 	.byte	0x04, 0x11
        /*0d0a*/ 	.short	(.L_557 - .L_556)
	.align		4
.L_556:
        /*0d0c*/ 	.word	index@(_ZN18transformer_engine13normalization19ln_fwd_tuned_kernelINS0_13Kernel_traitsIff6__halffjLj2048ELj1ELj4ELj1ELj16ENS0_18Kernel_traits_baseILj2048EffS3_fjLj128EEEEEEEvNS0_19ForwardKernelParamsE)
        /*0d10*/ 	.word	0x00000000


	//----- nvinfo : EIATTR_REGCOUNT
	.align		4
.L_557:
        /*0d14*/ 	.byte	0x04, 0x2f
        /*0d16*/ 	.short	(.L_559 - .L_558)
	.align		4
.L_558:
        /*0d18*/ 	.word	index@(_ZN18transformer_engine13normalization19ln_fwd_tuned_kernelINS0_13Kernel_traitsI13__nv_bfloat16S3_S3_fjLj2048ELj1ELj4ELj1ELj16ENS0_18Kernel_traits_baseILj2048ES3_S3_S3_fjLj128EEEEEEEvNS0_19ForwardKernelParamsE)
        /*0d1c*/ 	.word	0x00000094


	//----- nvinfo : EIATTR_FRAME_SIZE
	.align		4
.L_559:
        /*0d20*/ 	.byte	0x04, 0x11
        /*0d22*/ 	.short	(.L_561 - .L_560)
	.align		4
.L_560:
        /*0d24*/ 	.word	index@($__internal_146_$__cuda_sm20_rcp_rn_f32_slowpath)
        /*0d28*/ 	.word	0x00000000


	//----- nvinfo : EIATTR_FRAME_SIZE
	.align		4
.L_561:
        /*0d2c*/ 	.byte	0x04, 0x11
        /*0d2e*/ 	.short	(.L_563 - .L_562)
	.align		4
.L_562:
        /*0d30*/ 	.word	index@(_ZN18transformer_engine13normalization19ln_fwd_tuned_kernelINS0_13Kernel_traitsI13__nv_bfloat16S3_S3_fjLj2048ELj1ELj4ELj1ELj16ENS0_18Kernel_traits_baseILj2048ES3_S3_S3_fjLj128EEEEEEEvNS0_19ForwardKernelParamsE)
        /*0d34*/ 	.word	0x00000000


	//----- nvinfo : EIATTR_REGCOUNT
	.align		4
.L_563:
        /*0d38*/ 	.byte	0x04, 0x2f
        /*0d3a*/ 	.short	(.L_565 - .L_564)
	.align		4
.L_564:
        /*0d3c*/ 	.word	index@(_ZN18transformer_engine13normalization19ln_fwd_tuned_kernelINS0_13Kernel_traitsIff13__nv_bfloat16fjLj2048ELj1ELj4ELj1ELj16ENS0_18Kernel_traits_baseILj2048EffS3_fjLj128EEEEEEEvNS0_19ForwardKernelParamsE)
        /*0d40*/ 	.word	0x000000e2


	//----- nvinfo : EIATTR_FRAME_SIZE
	.align		4
.L_565:
        /*0d44*/ 	.byte	0x04, 0x11
        /*0d46*/ 	.short	(.L_567 - .L_566)
	.align		4
.L_566:
        /*0d48*/ 	.word	index@($__internal_145_$__cuda_sm20_rcp_rn_f32_slowpath)
        /*0d4c*/ 	.word	0x00000000


	//----- nvinfo : EIATTR_FRAME_SIZE
	.align		4
.L_567:
        /*0d50*/ 	.byte	0x04, 0x11
        /*0d52*/ 	.short	(.L_569 - .L_568)
	.align		4
.L_568:
        /*0d54*/ 	.word	index@(_ZN18transformer_engine13normalization19ln_fwd_tuned_kernelINS0_13Kernel_traitsIff13__nv_bfloat16fjLj2048ELj1ELj4ELj1ELj16ENS0_18Kernel_traits_baseILj2048EffS3_fjLj128EEEEEEEvNS0_19ForwardKernelParamsE)
        /*0d58*/ 	.word	0x00000000


	//----- nvinfo : EIATTR_REGCOUNT
	.align		4
.L_569:
        /*0d5c*/ 	.byte	0x04, 0x2f
        /*0d5e*/ 	.short	(.L_571 - .L_570)
	.align		4
.L_570:
        /*0d60*/ 	.word	index@(_ZN18transformer_engine13normalization19ln_fwd_tuned_kernelINS0_13Kernel_traitsIffffjLj2304ELj1ELj4ELj1ELj16ENS0_18Kernel_traits_baseILj2304EffffjLj128EEEEEEEvNS0_19ForwardKernelParamsE)
        /*0d64*/ 	.word	0x000000fb


	//----- nvinfo : EIATTR_FRAME_SIZE
	.align		4
.L_571:
        /*0d68*/ 	.byte	0x04, 0x11
        /*0d6a*/ 	.short	(.L_573 - .L_572)
	.align		4
.L_572:
        /*0d6c*/ 	.word	index@($__internal_144_$__cuda_sm20_rcp_rn_f32_slowpath)
        /*0d70*/ 	.word	0x00000000


	//----- nvinfo : EIATTR_FRAME_SIZE
	.align		4
.L_573:
        /*0d74*/ 	.byte	0x04, 0x11
        /*0d76*/ 	.short	(.L_575 - .L_574)
	.align		4
.L_574:
        /*0d78*/ 	.word	index@(_ZN18transformer_engine13normalization19ln_fwd_tuned_kernelINS0_13Kernel_traitsIffffjLj2304ELj1ELj4ELj1ELj16ENS0_18Kernel_traits_baseILj2304EffffjLj128EEEEEEEvNS0_19ForwardKernelParamsE)
        /*0d7c*/ 	.word	0x00000000


	//----- nvinfo : EIATTR_REGCOUNT
	.align		4
.L_575:
        /*0d80*/ 	.byte	0x04, 0x2f
        /*0d82*/ 	.short	(.L_577 - .L_576)
	.align		4
.L_576:
        /*0d84*/ 	.word	index@(_ZN18transformer_engine13normalization19ln_fwd_tuned_kernelINS0_13Kernel_traitsI6__halfS3_S3_fjLj2304ELj1ELj4ELj1ELj16ENS0_18Kernel_traits_baseILj2304ES3_S3_S3_fjLj128EEEEEEEvNS0_19ForwardKernelParamsE)
        /*0d88*/ 	.word	0x000000a8


	//----- nvinfo : EIATTR_FRAME_SIZE
	.align		4
.L_577:
        /*0d8c*/ 	.byte	0x04, 0x11
        /*0d8e*/ 	.short	(.L_579 - .L_578)
	.align		4
.L_578:
        /*0d90*/ 	.word	index@($__internal_143_$__cuda_sm20_rcp_rn_f32_slowpath)
        /*0d94*/ 	.word	0x00000000


	//----- nvinfo : EIATTR_FRAME_SIZE
	.align		4
.L_579:
        /*0d98*/ 	.byte	0x04, 0x11
        /*0d9a*/ 	.short	(.L_581 - .L_580)
	.align		4
.L_580:
        /*0d9c*/ 	.word	index@(_ZN18transformer_engine13normalization19ln_fwd_tuned_kernelINS0_13Kernel_traitsI6__halfS3_S3_fjLj2304ELj1ELj4ELj1ELj16ENS0_18Kernel_traits_baseILj2304ES3_S3_S3_fjLj128EEEEEEEvNS0_19ForwardKernelParamsE)
        /*0da0*/ 	.word	0x00000000


	//----- nvinfo : EIATTR_REGCOUNT
	.align		4
.L_581:
        /*0da4*/ 	.byte	0x04, 0x2f
        /*0da6*/ 	.short	(.L_583 - .L_582)
	.align		4
.L_582:
        /*0da8*/ 	.word	index@(_ZN18transformer_engine13normalization19ln_fwd_tuned_kernelINS0_13Kernel_traitsIff6__halffjLj2304ELj1ELj4ELj1ELj16ENS0_18Kernel_traits_baseILj2304EffS3_fjLj128EEEEEEEvNS0_19ForwardKernelParamsE)
        /*0dac*/ 	.word	0x000000ec


	//----- nvinfo : EIATTR_FRAME_SIZE
	.align		4
.L_583:
        /*0db0*/ 	.byte	0x04, 0x11
        /*0db2*/ 	.short	(.L_585 - .L_584)
	.align		4
.L_584:
        /*0db4*/ 	.word	index@($__internal_142_$__cuda_sm20_rcp_rn_f32_slowpath)
        /*0db8*/ 	.word	0x00000000


	//----- nvinfo : EIATTR_FRAME_SIZE
	.align		4
.L_585:
        /*0dbc*/ 	.byte	0x04, 0x11
        /*0dbe*/ 	.short	(.L_587 - .L_586)
	.align		4
.L_586:
        /*0dc0*/ 	.word	index@(_ZN18transformer_engine13normalization19ln_fwd_tuned_kernelINS0_13Kernel_traitsIff6__halffjLj2304ELj1ELj4ELj1ELj16ENS0_18Kernel_traits_baseILj2304EffS3_fjLj128EEEEEEEvNS0_19ForwardKernelParamsE)
        /*0dc4*/ 	.word	0x00000000


	//----- nvinfo : EIATTR_REGCOUNT
	.align		4
.L_587:
        /*0dc8*/ 	.byte	0x04, 0x2f
        /*0dca*/ 	.short	(.L_589 - .L_588)
	.align		4
.L_588:
        /*0dcc*/ 	.word	index@(_ZN18transformer_engine13normalization19ln_fwd_tuned_kernelINS0_13Kernel_traitsI13__nv_bfloat16S3_S3_fjLj2304ELj1ELj4ELj1ELj16ENS0_18Kernel_traits_baseILj2304ES3_S3_S3_fjLj128EEEEEEEvNS0_19ForwardKernelParamsE)
        /*0dd0*/ 	.word	0x000000a8


	//----- nvinfo : EIATTR_FRAME_SIZE
	.align		4
.L_589:
        /*0dd4*/ 	.byte	0x04, 0x11
        /*0dd6*/ 	.short	(.L_591 - .L_590)
	.align		4
.L_590:
        /*0dd8*/ 	.word	index@($__internal_141_$__cuda_sm20_rcp_rn_f32_slowpath)
        /*0ddc*/ 	.word	0x00000000


	//----- nvinfo : EIATTR_FRAME_SIZE
	.align		4
.L_591:
        /*0de0*/ 	.byte	0x04, 0x11
        /*0de2*/ 	.short	(.L_593 - .L_592)
	.align		4
.L_592:
        /*0de4*/ 	.word	index@(_ZN18transformer_engine13normalization19ln_fwd_tuned_kernelINS0_13Kernel_traitsI13__nv_bfloat16S3_S3_fjLj2304ELj1ELj4ELj1ELj16ENS0_18Kernel_traits_baseILj2304ES3_S3_S3_fjLj128EEEEEEEvNS0_19ForwardKernelParamsE)
        /*0de8*/ 	.word	0x00000000


	//----- nvinfo : EIATTR_REGCOUNT
	.align		4
.L_593:
        /*0dec*/ 	.byte	0x04, 0x2f
        /*0dee*/ 	.short	(.L_595 - .L_594)
	.align		4
.L_594:
        /*0df0*/ 	.word	index@(_ZN18transformer_engine13normalization19ln_fwd_tuned_kernelINS0_13Kernel_traitsIff13__nv_bfloat16fjLj2304ELj1ELj4ELj1ELj16ENS0_18Kernel_traits_baseILj2304EffS3_fjLj128EEEEEEEvNS0_19ForwardKernelParamsE)
        /*0df4*/ 	.word	0x000000ec


	//----- nvinfo : EIATTR_FRAME_SIZE
	.align		4
.L_595:
        /*0df8*/ 	.byte	0x04, 0x11
        /*0dfa*/ 	.short	(.L_597 - .L_596)
	.align		4
.L_596:
        /*0dfc*/ 	.word	index@($__internal_140_$__cuda_sm20_rcp_rn_f32_slowpath)
        /*0e00*/ 	.word	0x00000000


	//----- nvinfo : EIATTR_FRAME_SIZE
	.align		4
.L_597:
        /*0e04*/ 	.byte	0x04, 0x11
        /*0e06*/ 	.short	(.L_599 - .L_598)
	.align		4
.L_598:
        /*0e08*/ 	.word	index@(_ZN18transformer_engine13normalization19ln_fwd_tuned_kernelINS0_13Kernel_traitsIff13__nv_bfloat16fjLj2304ELj1ELj4ELj1ELj16ENS0_18Kernel_traits_baseILj2304EffS3_fjLj128EEEEEEEvNS0_19ForwardKernelParamsE)
        /*0e0c*/ 	.word	0x00000000


	//----- nvinfo : EIATTR_REGCOUNT
	.align		4
.L_599:
        /*0e10*/ 	.byte	0x04, 0x2f
        /*0e12*/ 	.short	(.L_601 - .L_600)
	.align		4
.L_600:
        /*0e14*/ 	.word	index@(_ZN18transformer_engine13normalization19ln_fwd_tuned_kernelINS0_13Kernel_traitsIffffjLj3072ELj1ELj1ELj4ELj16ENS0_18Kernel_traits_baseILj3072EffffjLj128EEEEEEEvNS0_19ForwardKernelParamsE)
        /*0e18*/ 	.word	0x0000007d


	//----- nvinfo : EIATTR_FRAME_SIZE
	.align		4
.L_601:
        /*0e1c*/ 	.byte	0x04, 0x11
        /*0e1e*/ 	.short	(.L_603 - .L_602)
	.align		4
.L_602:
        /*0e20*/ 	.word	index@($__internal_139_$__cuda_sm20_rcp_rn_f32_slowpath)
        /*0e24*/ 	.word	0x00000000


	//----- nvinfo : EIATTR_FRAME_SIZE
	.align		4
.L_603:
        /*0e28*/ 	.byte	0x04, 0x11
        /*0e2a*/ 	.short	(.L_605 - .L_604)
	.align		4
.L_604:
        /*0e2c*/ 	.word	index@(_ZN18transformer_engine13normalization19ln_fwd_tuned_kernelINS0_13Kernel_traitsIffffjLj3072ELj1ELj1ELj4ELj16ENS0_18Kernel_traits_baseILj3072EffffjLj128EEEEEEEvNS0_19ForwardKernelParamsE)
        /*0e30*/ 	.word	0x00000000


	//----- nvinfo : EIATTR_REGCOUNT
	.align		4
.L_605:
        /*0e34*/ 	.byte	0x04, 0x2f
        /*0e36*/ 	.short	(.L_607 - .L_606)
	.align		4
.L_606:
        /*0e38*/ 	.word	index@(_ZN18transformer_engine13normalization19ln_fwd_tuned_kernelINS0_13Kernel_traitsI6__halfS3_S3_fjLj3072ELj1ELj1ELj4ELj16ENS0_18Kernel_traits_baseILj3072ES3_S3_S3_fjLj128EEEEEEEvNS0_19ForwardKernelParamsE)
        /*0e3c*/ 	.word	0x00000048


	//----- nvinfo : EIATTR_FRAME_SIZE
	.align		4
.L_607:
        /*0e40*/ 	.byte	0x04, 0x11
        /*0e42*/ 	.short	(.L_609 - .L_608)
	.align		4
.L_608:
        /*0e44*/ 	.word	index@($__internal_138_$__cuda_sm20_rcp_rn_f32_slowpath)
        /*0e48*/ 	.word	0x00000000


	//----- nvinfo : EIATTR_FRAME_SIZE
	.align		4
.L_609:
        /*0e4c*/ 	.byte	0x04, 0x11
        /*0e4e*/ 	.short	(.L_611 - .L_610)
	.align		4
.L_610:
        /*0e50*/ 	.word	index@(_ZN18transformer_engine13normalization19ln_fwd_tuned_kernelINS0_13Kernel_traitsI6__halfS3_S3_fjLj3072ELj1ELj1ELj4ELj16ENS0_18Kernel_traits_baseILj3072ES3_S3_S3_fjLj128EEEEEEEvNS0_19ForwardKernelParamsE)
        /*0e54*/ 	.word	0x00000000


	//----- nvinfo : EIATTR_REGCOUNT
	.align		4
.L_611:
        /*0e58*/ 	.byte	0x04, 0x2f
        /*0e5a*/ 	.short	(.L_613 - .L_612)
	.align		4
.L_612:
        /*0e5c*/ 	.word	index@(_ZN18transformer_engine13normalization19ln_fwd_tuned_kernelINS0_13Kernel_traitsIff6__halffjLj3072ELj1ELj1ELj4ELj16ENS0_18Kernel_traits_baseILj3072EffS3_fjLj128EEEEEEEvNS0_19ForwardKernelParamsE)
        /*0e60*/ 	.word	0x00000060


	//----- nvinfo : EIATTR_FRAME_SIZE
	.align		4
.L_613:
        /*0e64*/ 	.byte	0x04, 0x11
        /*0e66*/ 	.short	(.L_615 - .L_614)
	.align		4
.L_614:
        /*0e68*/ 	.word	index@($__internal_137_$__cuda_sm20_rcp_rn_f32_slowpath)
        /*0e6c*/ 	.word	0x00000000


	//----- nvinfo : EIATTR_FRAME_SIZE
	.align		4
.L_615:
        /*0e70*/ 	.byte	0x04, 0x11
        /*0e72*/ 	.short	(.L_617 - .L_616)
	.align		4
.L_616:
        /*0e74*/ 	.word	index@(_ZN18transformer_engine13normalization19ln_fwd_tuned_kernelINS0_13Kernel_traitsIff6__halffjLj3072ELj1ELj1ELj4ELj16ENS0_18Kernel_traits_baseILj3072EffS3_fjLj128EEEEEEEvNS0_19ForwardKernelParamsE)
        /*0e78*/ 	.word	0x00000000


	//----- nvinfo : EIATTR_REGCOUNT
	.align		4
.L_617:
        /*0e7c*/ 	.byte	0x04, 0x2f
        /*0e7e*/ 	.short	(.L_619 - .L_618)
	.align		4
.L_618:
        /*0e80*/ 	.word	index@(_ZN18transformer_engine13normalization19ln_fwd_tuned_kernelINS0_13Kernel_traitsI13__nv_bfloat16S3_S3_fjLj3072ELj1ELj1ELj4ELj16ENS0_18Kernel_traits_baseILj3072ES3_S3_S3_fjLj128EEEEEEEvNS0_19ForwardKernelParamsE)
        /*0e84*/ 	.word	0x00000048


	//----- nvinfo : EIATTR_FRAME_SIZE
	.align		4
.L_619:
        /*0e88*/ 	.byte	0x04, 0x11
        /*0e8a*/ 	.short	(.L_621 - .L_620)
	.align		4
.L_620:
        /*0e8c*/ 	.word	index@($__internal_136_$__cuda_sm20_rcp_rn_f32_slowpath)
        /*0e90*/ 	.word	0x00000000


	//----- nvinfo : EIATTR_FRAME_SIZE
	.align		4
.L_621:
        /*0e94*/ 	.byte	0x04, 0x11
        /*0e96*/ 	.short	(.L_623 - .L_622)
	.align		4
.L_622:
        /*0e98*/ 	.word	index@(_ZN18transformer_engine13normalization19ln_fwd_tuned_kernelINS0_13Kernel_traitsI13__nv_bfloat16S3_S3_fjLj3072ELj1ELj1ELj4ELj16ENS0_18Kernel_traits_baseILj3072ES3_S3_S3_fjLj128EEEEEEEvNS0_19ForwardKernelParamsE)
        /*0e9c*/ 	.word	0x00000000


	//----- nvinfo : EIATTR_REGCOUNT
	.align		4
.L_623:
        /*0ea0*/ 	.byte	0x04, 0x2f
        /*0ea2*/ 	.short	(.L_625 - .L_624)
	.align		4
.L_624:
        /*0ea4*/ 	.word	index@(_ZN18transformer_engine13normalization19ln_fwd_tuned_kernelINS0_13Kernel_traitsIff13__nv_bfloat16fjLj3072ELj1ELj1ELj4ELj16ENS0_18Kernel_traits_baseILj3072EffS3_fjLj128EEEEEEEvNS0_19ForwardKernelParamsE)
        /*0ea8*/ 	.word	0x00000060


	//----- nvinfo : EIATTR_FRAME_SIZE
	.align		4
.L_625:
        /*0eac*/ 	.byte	0x04, 0x11
        /*0eae*/ 	.short	(.L_627 - .L_626)
	.align		4
.L_626:
        /*0eb0*/ 	.word	index@($__internal_135_$__cuda_sm20_rcp_rn_f32_slowpath)
        /*0eb4*/ 	.word	0x00000000


	//----- nvinfo : EIATTR_FRAME_SIZE
	.align		4
.L_627:
        /*0eb8*/ 	.byte	0x04, 0x11
        /*0eba*/ 	.short	(.L_629 - .L_628)
	.align		4
.L_628:
        /*0ebc*/ 	.word	index@(_ZN18transformer_engine13normalization19ln_fwd_tuned_kernelINS0_13Kernel_traitsIff13__nv_bfloat16fjLj3072ELj1ELj1ELj4ELj16ENS0_18Kernel_traits_baseILj3072EffS3_fjLj128EEEEEEEvNS0_19ForwardKernelParamsE)
        /*0ec0*/ 	.word	0x00000000


	//----- nvinfo : EIATTR_REGCOUNT
	.align		4
.L_629:
        /*0ec4*/ 	.byte	0x04, 0x2f
        /*0ec6*/ 	.short	(.L_631 - .L_630)
	.align		4
.L_630:
        /*0ec8*/ 	.word	index@(_ZN18transformer_engine13normalization19ln_fwd_tuned_kernelINS0_13Kernel_traitsIffffjLj3840ELj1ELj1ELj4ELj4ENS0_18Kernel_traits_baseILj3840EffffjLj128EEEEEEEvNS0_19ForwardKernelParamsE)
        /*0ecc*/ 	.word	0x000000a8


	//----- nvinfo : EIATTR_FRAME_SIZE
	.align		4
.L_631:
        /*0ed0*/ 	.byte	0x04, 0x11
        /*0ed2*/ 	.short	(.L_633 - .L_632)
	.align		4
.L_632:
        /*0ed4*/ 	.word	index@($__internal_134_$__cuda_sm20_rcp_rn_f32_slowpath)
        /*0ed8*/ 	.word	0x00000000


	//----- nvinfo : EIATTR_FRAME_SIZE
	.align		4
.L_633:
        /*0edc*/ 	.byte	0x04, 0x11
        /*0ede*/ 	.short	(.L_635 - .L_634)
	.align		4
.L_634:
        /*0ee0*/ 	.word	index@(_ZN18transformer_engine13normalization19ln_fwd_tuned_kernelINS0_13Kernel_traitsIffffjLj3840ELj1ELj1ELj4ELj4ENS0_18Kernel_traits_baseILj3840EffffjLj128EEEEEEEvNS0_19ForwardKernelParamsE)
        /*0ee4*/ 	.word	0x00000000


	//----- nvinfo : EIATTR_REGCOUNT
	.align		4
.L_635:
        /*0ee8*/ 	.byte	0x04, 0x2f
        /*0eea*/ 	.short	(.L_637 - .L_636)
	.align		4
.L_636:
        /*0eec*/ 	.word	index@(_ZN18transformer_engine13normalization19ln_fwd_tuned_kernelINS0_13Kernel_traitsI6__halfS3_S3_fjLj3840ELj1ELj1ELj4ELj4ENS0_18Kernel_traits_baseILj3840ES3_S3_S3_fjLj128EEEEEEEvNS0_19ForwardKernelParamsE)
        /*0ef0*/ 	.word	0x0000007e


	//----- nvinfo : EIATTR_FRAME_SIZE
	.align		4
.L_637:
        /*0ef4*/ 	.byte	0x04, 0x11
        /*0ef6*/ 	.short	(.L_639 - .L_638)
	.align		4
.L_638:
        /*0ef8*/ 	.word	index@($__internal_133_$__cuda_sm20_rcp_rn_f32_slowpath)
        /*0efc*/ 	.word	0x00000000


	//----- nvinfo : EIATTR_FRAME_SIZE
	.align		4
.L_639:
        /*0f00*/ 	.byte	0x04, 0x11
        /*0f02*/ 	.short	(.L_641 - .L_640)
	.align		4
.L_640:
        /*0f04*/ 	.word	index@(_ZN18transformer_engine13normalization19ln_fwd_tuned_kernelINS0_13Kernel_traitsI6__halfS3_S3_fjLj3840ELj1ELj1ELj4ELj4ENS0_18Kernel_traits_baseILj3840ES3_S3_S3_fjLj128EEEEEEEvNS0_19ForwardKernelParamsE)
        /*0f08*/ 	.word	0x00000000


	//----- nvinfo : EIATTR_REGCOUNT
	.align		4
.L_641:
        /*0f0c*/ 	.byte	0x04, 0x2f
        /*0f0e*/ 	.short	(.L_643 - .L_642)
	.align		4
.L_642:
        /*0f10*/ 	.word	index@(_ZN18transformer_engine13normalization19ln_fwd_tuned_kernelINS0_13Kernel_traitsIff6__halffjLj3840ELj1ELj1ELj4ELj4ENS0_18Kernel_traits_baseILj3840EffS3_fjLj128EEEEEEEvNS0_19ForwardKernelParamsE)
        /*0f14*/ 	.word	0x00000080


	//----- nvinfo : EIATTR_FRAME_SIZE
	.align		4
.L_643:
        /*0f18*/ 	.byte	0x04, 0x11
        /*0f1a*/ 	.short	(.L_645 - .L_644)
	.align		4
.L_644:
        /*0f1c*/ 	.word	index@($__internal_132_$__cuda_sm20_rcp_rn_f32_slowpath)
        /*0f20*/ 	.word	0x00000000


	//----- nvinfo : EIATTR_FRAME_SIZE
	.align		4
.L_645:
        /*0f24*/ 	.byte	0x04, 0x11
        /*0f26*/ 	.short	(.L_647 - .L_646)
	.align		4
.L_646:
        /*0f28*/ 	.word	index@(_ZN18transformer_engine13normalization19ln_fwd_tuned_kernelINS0_13Kernel_traitsIff6__halffjLj3840ELj1ELj1ELj4ELj4ENS0_18Kernel_traits_baseILj3840EffS3_fjLj128EEEEEEEvNS0_19ForwardKernelParamsE)
        /*0f2c*/ 	.word	0x00000000


	//----- nvinfo : EIATTR_REGCOUNT
	.align		4
.L_647:
        /*0f30*/ 	.byte	0x04, 0x2f
        /*0f32*/ 	.short	(.L_649 - .L_648)
	.align		4
.L_648:
        /*0f34*/ 	.word	index@(_ZN18transformer_engine13normalization19ln_fwd_tuned_kernelINS0_13Kernel_traitsI13__nv_bfloat16S3_S3_fjLj3840ELj1ELj1ELj4ELj4ENS0_18Kernel_traits_baseILj3840ES3_S3_S3_fjLj128EEEEEEEvNS0_19ForwardKernelParamsE)
        /*0f38*/ 	.word	0x0000007e


	//----- nvinfo : EIATTR_FRAME_SIZE
	.align		4
.L_649:
        /*0f3c*/ 	.byte	0x04, 0x11
        /*0f3e*/ 	.short	(.L_651 - .L_650)
	.align		4
.L_650:
        /*0f40*/ 	.word	index@($__internal_131_$__cuda_sm20_rcp_rn_f32_slowpath)
        /*0f44*/ 	.word	0x00000000


	//----- nvinfo : EIATTR_FRAME_SIZE
	.align		4
.L_651:
        /*0f48*/ 	.byte	0x04, 0x11
        /*0f4a*/ 	.short	(.L_653 - .L_652)
	.align		4
.L_652:
        /*0f4c*/ 	.word	index@(_ZN18transformer_engine13normalization19ln_fwd_tuned_kernelINS0_13Kernel_traitsI13__nv_bfloat16S3_S3_fjLj3840ELj1ELj1ELj4ELj4ENS0_18Kernel_traits_baseILj3840ES3_S3_S3_fjLj128EEEEEEEvNS0_19ForwardKernelParamsE)
        /*0f50*/ 	.word	0x00000000


	//----- nvinfo : EIATTR_REGCOUNT
	.align		4
.L_653:
        /*0f54*/ 	.byte	0x04, 0x2f
        /*0f56*/ 	.short	(.L_655 - .L_654)
	.align		4
.L_654:
        /*0f58*/ 	.word	index@(_ZN18transformer_engine13normalization19ln_fwd_tuned_kernelINS0_13Kernel_traitsIff13__nv_bfloat16fjLj3840ELj1ELj1ELj4ELj4ENS0_18Kernel_traits_baseILj3840EffS3_fjLj128EEEEEEEvNS0_19ForwardKernelParamsE)
        /*0f5c*/ 	.word	0x00000080


	//----- nvinfo : EIATTR_FRAME_SIZE
	.align		4
.L_655:
        /*0f60*/ 	.byte	0x04, 0x11
        /*0f62*/ 	.short	(.L_657 - .L_656)
	.align		4
.L_656:
        /*0f64*/ 	.word	index@($__internal_130_$__cuda_sm20_rcp_rn_f32_slowpath)
        /*0f68*/ 	.word	0x00000000


	//----- nvinfo : EIATTR_FRAME_SIZE
	.align		4
.L_657:
        /*0f6c*/ 	.byte	0x04, 0x11
        /*0f6e*/ 	.short	(.L_659 - .L_658)
	.align		4
.L_658:
        /*0f70*/ 	.word	index@(_ZN18transformer_engine13normalization19ln_fwd_tuned_kernelINS0_13Kernel_traitsIff13__nv_bfloat16fjLj3840ELj1ELj1ELj4ELj4ENS0_18Kernel_traits_baseILj3840EffS3_fjLj128EEEEEEEvNS0_19ForwardKernelParamsE)
        /*0f74*/ 	.word	0x00000000


	//----- nvinfo : EIATTR_REGCOUNT
	.align		4
.L_659:
        /*0f78*/ 	.byte	0x04, 0x2f
        /*0f7a*/ 	.short	(.L_661 - .L_660)
	.align		4
.L_660:
        /*0f7c*/ 	.word	index@(_ZN18transformer_engine13normalization19ln_fwd_tuned_kernelINS0_13Kernel_traitsIffffjLj4096ELj1ELj1ELj4ELj16ENS0_18Kernel_traits_baseILj4096EffffjLj128EEEEEEEvNS0_19ForwardKernelParamsE)
        /*0f80*/ 	.word	0x0000007b


	//----- nvinfo : EIATTR_FRAME_SIZE
	.align		4
.L_661:
        /*0f84*/ 	.byte	0x04, 0x11
        /*0f86*/ 	.short	(.L_663 - .L_662)
	.align		4
.L_662:
        /*0f88*/ 	.word	index@($__internal_129_$__cuda_sm20_rcp_rn_f32_slowpath)
        /*0f8c*/ 	.word	0x00000000


	//----- nvinfo : EIATTR_FRAME_SIZE
	.align		4
.L_663:
        /*0f90*/ 	.byte	0x04, 0x11
        /*0f92*/ 	.short	(.L_665 - .L_664)
	.align		4
.L_664:
        /*0f94*/ 	.word	index@(_ZN18transformer_engine13normalization19ln_fwd_tuned_kernelINS0_13Kernel_traitsIffffjLj4096ELj1ELj1ELj4ELj16ENS0_18Kernel_traits_baseILj4096EffffjLj128EEEEEEEvNS0_19ForwardKernelParamsE)
        /*0f98*/ 	.word	0x00000000


	//----- nvinfo : EIATTR_REGCOUNT
	.align		4
.L_665:
        /*0f9c*/ 	.byte	0x04, 0x2f
        /*0f9e*/ 	.short	(.L_667 - .L_666)
	.align		4
.L_666:
        /*0fa0*/ 	.word	index@(_ZN18transformer_engine13normalization19ln_fwd_tuned_kernelINS0_13Kernel_traitsI6__halfS3_S3_fjLj4096ELj1ELj1ELj4ELj16ENS0_18Kernel_traits_baseILj4096ES3_S3_S3_fjLj128EEEEEEEvNS0_19ForwardKernelParamsE)
        /*0fa4*/ 	.word	0x00000080


	//----- nvinfo : EIATTR_FRAME_SIZE
	.align		4
.L_667:
        /*0fa8*/ 	.byte	0x04, 0x11
        /*0faa*/ 	.short	(.L_669 - .L_668)
	.align		4
.L_668:
        /*0fac*/ 	.word	index@($__internal_128_$__cuda_sm20_rcp_rn_f32_slowpath)
        /*0fb0*/ 	.word	0x00000000


	//----- nvinfo : EIATTR_FRAME_SIZE
	.align		4
.L_669:
        /*0fb4*/ 	.byte	0x04, 0x11
        /*0fb6*/ 	.short	(.L_671 - .L_670)
	.align		4
.L_670:
        /*0fb8*/ 	.word	index@(_ZN18transformer_engine13normalization19ln_fwd_tuned_kernelINS0_13Kernel_traitsI6__halfS3_S3_fjLj4096ELj1ELj1ELj4ELj16ENS0_18Kernel_traits_baseILj4096ES3_S3_S3_fjLj128EEEEEEEvNS0_19ForwardKernelParamsE)
        /*0fbc*/ 	.word	0x00000000


	//----- nvinfo : EIATTR_REGCOUNT
	.align		4
.L_671:
        /*0fc0*/ 	.byte	0x04, 0x2f
        /*0fc2*/ 	.short	(.L_673 - .L_672)
	.align		4
.L_672:
        /*0fc4*/ 	.word	index@(_ZN18transformer_engine13normalization19ln_fwd_tuned_kernelINS0_13Kernel_traitsIff6__halffjLj4096ELj1ELj1ELj4ELj16ENS0_18Kernel_traits_baseILj4096EffS3_fjLj128EEEEEEEvNS0_19ForwardKernelParamsE)
        /*0fc8*/ 	.word	0x00000080


	//----- nvinfo : EIATTR_FRAME_SIZE
	.align		4
.L_673:
        /*0fcc*/ 	.byte	0x04, 0x11
        /*0fce*/ 	.short	(.L_675 - .L_674)
	.align		4
.L_674:
        /*0fd0*/ 	.word	index@($__internal_127_$__cuda_sm20_rcp_rn_f32_slowpath)
        /*0fd4*/ 	.word	0x00000000


	//----- nvinfo : EIATTR_FRAME_SIZE
	.align		4
.L_675:
        /*0fd8*/ 	.byte	0x04, 0x11
        /*0fda*/ 	.short	(.L_677 - .L_676)
	.align		4
.L_676:
        /*0fdc*/ 	.word	index@(_ZN18transformer_engine13normalization19ln_fwd_tuned_kernelINS0_13Kernel_traitsIff6__halffjLj4096ELj1ELj1ELj4ELj16ENS0_18Kernel_traits_baseILj4096EffS3_fjLj128EEEEEEEvNS0_19ForwardKernelParamsE)
        /*0fe0*/ 	.word	0x00000000


	//----- nvinfo : EIATTR_REGCOUNT
	.align		4
.L_677:
        /*0fe4*/ 	.byte	0x04, 0x2f
        /*0fe6*/ 	.short	(.L_679 - .L_678)
	.align		4
.L_678:
        /*0fe8*/ 	.word	index@(_ZN18transformer_engine13normalization19ln_fwd_tuned_kernelINS0_13Kernel_traitsI13__nv_bfloat16S3_S3_fjLj4096ELj1ELj1ELj4ELj16ENS0_18Kernel_traits_baseILj4096ES3_S3_S3_fjLj128EEEEEEEvNS0_19ForwardKernelParamsE)
        /*0fec*/ 	.word	0x00000080


	//----- nvinfo : EIATTR_FRAME_SIZE
	.align		4
.L_679:
        /*0ff0*/ 	.byte	0x04, 0x11
        /*0ff2*/ 	.short	(.L_681 - .L_680)
	.align		4
.L_680:
        /*0ff4*/ 	.word	index@($__internal_126_$__cuda_sm20_rcp_rn_f32_slowpath)
        /*0ff8*/ 	.word	0x00000000


	//----- nvinfo : EIATTR_FRAME_SIZE
	.align		4
.L_681:
        /*0ffc*/ 	.byte	0x04, 0x11
        /*0ffe*/ 	.short	(.L_683 - .L_682)
	.align		4
.L_682:
        /*1000*/ 	.word	index@(_ZN18transformer_engine13normalization19ln_fwd_tuned_kernelINS0_13Kernel_traitsI13__nv_bfloat16S3_S3_fjLj4096ELj1ELj1ELj4ELj16ENS0_18Kernel_traits_baseILj4096ES3_S3_S3_fjLj128EEEEEEEvNS0_19ForwardKernelParamsE)
        /*1004*/ 	.word	0x00000000


	//----- nvinfo : EIATTR_REGCOUNT
	.align		4
.L_683:
        /*1008*/ 	.byte	0x04, 0x2f
        /*100a*/ 	.short	(.L_685 - .L_684)
	.align		4
.L_684:
        /*100c*/ 	.word	index@(_ZN18transformer_engine13normalization19ln_fwd_tuned_kernelINS0_13Kernel_traitsIff13__nv_bfloat16fjLj4096ELj1ELj1ELj4ELj16ENS0_18Kernel_traits_baseILj4096EffS3_fjLj128EEEEEEEvNS0_19ForwardKernelParamsE)
        /*1010*/ 	.word	0x00000080


	//----- nvinfo : EIATTR_FRAME_SIZE
	.align		4
.L_685:
        /*1014*/ 	.byte	0x04, 0x11
        /*1016*/ 	.short	(.L_687 - .L_686)
	.align		4
.L_686:
        /*1018*/ 	.word	index@($__internal_125_$__cuda_sm20_rcp_rn_f32_slowpath)
        /*101c*/ 	.word	0x00000000


	//----- nvinfo : EIATTR_FRAME_SIZE
	.align		4
.L_687:
        /*1020*/ 	.byte	0x04, 0x11
        /*1022*/ 	.short	(.L_689 - .L_688)
	.align		4
.L_688:
        /*1024*/ 	.word	index@(_ZN18transformer_engine13normalization19ln_fwd_tuned_kernelINS0_13Kernel_traitsIff13__nv_bfloat16fjLj4096ELj1ELj1ELj4ELj16ENS0_18Kernel_traits_baseILj4096EffS3_fjLj128EEEEEEEvNS0_19ForwardKernelParamsE)
        /*1028*/ 	.word	0x00000000


	//----- nvinfo : EIATTR_REGCOUNT
	.align		4
.L_689:
        /*102c*/ 	.byte	0x04, 0x2f
        /*102e*/ 	.short	(.L_691 - .L_690)
	.align		4
.L_690:
        /*1030*/ 	.word	index@(_ZN18transformer_engine13normalization19ln_fwd_tuned_kernelINS0_13Kernel_traitsIffffjLj5120ELj1ELj1ELj4ELj16ENS0_18Kernel_traits_baseILj5120EffffjLj128EEEEEEEvNS0_19ForwardKernelParamsE)
        /*1034*/ 	.word	0x000000a4


	//----- nvinfo : EIATTR_FRAME_SIZE
	.align		4
.L_691:
        /*1038*/ 	.byte	0x04, 0x11
        /*103a*/ 	.short	(.L_693 - .L_692)
	.align		4
.L_692:
        /*103c*/ 	.word	index@($__internal_124_$__cuda_sm20_rcp_rn_f32_slowpath)
        /*1040*/ 	.word	0x00000000


	//----- nvinfo : EIATTR_FRAME_SIZE
	.align		4
.L_693:
        /*1044*/ 	.byte	0x04, 0x11
        /*1046*/ 	.short	(.L_695 - .L_694)
	.align		4
.L_694:
        /*1048*/ 	.word	index@(_ZN18transformer_engine13normalization19ln_fwd_tuned_kernelINS0_13Kernel_traitsIffffjLj5120ELj1ELj1ELj4ELj16ENS0_18Kernel_traits_baseILj5120EffffjLj128EEEEEEEvNS0_19ForwardKernelParamsE)
        /*104c*/ 	.word	0x00000000


	//----- nvinfo : EIATTR_REGCOUNT
	.align		4
.L_695:
        /*1050*/ 	.byte	0x04, 0x2f
        /*1052*/ 	.short	(.L_697 - .L_696)
	.align		4
.L_696:
        /*1054*/ 	.word	index@(_ZN18transformer_engine13normalization19ln_fwd_tuned_kernelINS0_13Kernel_traitsI6__halfS3_S3_fjLj5120ELj1ELj1ELj4ELj16ENS0_18Kernel_traits_baseILj5120ES3_S3_S3_fjLj128EEEEEEEvNS0_19ForwardKernelParamsE)
        /*1058*/ 	.word	0x00000080


	//----- nvinfo : EIATTR_FRAME_SIZE
	.align		4
.L_697:
        /*105c*/ 	.byte	0x04, 0x11
        /*105e*/ 	.short	(.L_699 - .L_698)
	.align		4
.L_698:
        /*1060*/ 	.word	index@($__internal_123_$__cuda_sm20_rcp_rn_f32_slowpath)
        /*1064*/ 	.word	0x00000000


	//----- nvinfo : EIATTR_FRAME_SIZE
	.align		4
.L_699:
        /*1068*/ 	.byte	0x04, 0x11
        /*106a*/ 	.short	(.L_701 - .L_700)
	.align		4
.L_700:
        /*106c*/ 	.word	index@(_ZN18transformer_engine13normalization19ln_fwd_tuned_kernelINS0_13Kernel_traitsI6__halfS3_S3_fjLj5120ELj1ELj1ELj4ELj16ENS0_18Kernel_traits_baseILj5120ES3_S3_S3_fjLj128EEEEEEEvNS0_19ForwardKernelParamsE)
        /*1070*/ 	.word	0x00000000


	//----- nvinfo : EIATTR_REGCOUNT
	.align		4
.L_701:
        /*1074*/ 	.byte	0x04, 0x2f
        /*1076*/ 	.short	(.L_703 - .L_702)
	.align		4
.L_702:
        /*1078*/ 	.word	index@(_ZN18transformer_engine13normalization19ln_fwd_tuned_kernelINS0_13Kernel_traitsIff6__halffjLj5120ELj1ELj1ELj4ELj16ENS0_18Kernel_traits_baseILj5120EffS3_fjLj128EEEEEEEvNS0_19ForwardKernelParamsE)
        /*107c*/ 	.word	0x000000a8


	//----- nvinfo : EIATTR_FRAME_SIZE
	.align		4
.L_703:
        /*1080*/ 	.byte	0x04, 0x11
        /*1082*/ 	.short	(.L_705 - .L_704)
	.align		4
.L_704:
        /*1084*/ 	.word	index@($__internal_122_$__cuda_sm20_rcp_rn_f32_slowpath)
        /*1088*/ 	.word	0x00000000


	//----- nvinfo : EIATTR_FRAME_SIZE
	.align		4
.L_705:
        /*108c*/ 	.byte	0x04, 0x11
        /*108e*/ 	.short	(.L_707 - .L_706)
	.align		4
.L_706:
        /*1090*/ 	.word	index@(_ZN18transformer_engine13normalization19ln_fwd_tuned_kernelINS0_13Kernel_traitsIff6__halffjLj5120ELj1ELj1ELj4ELj16ENS0_18Kernel_traits_baseILj5120EffS3_fjLj128EEEEEEEvNS0_19ForwardKernelParamsE)
        /*1094*/ 	.word	0x00000000


	//----- nvinfo : EIATTR_REGCOUNT
	.align		4
.L_707:
        /*1098*/ 	.byte	0x04, 0x2f
        /*109a*/ 	.short	(.L_709 - .L_708)
	.align		4
.L_708:
        /*109c*/ 	.word	index@(_ZN18transformer_engine13normalization19ln_fwd_tuned_kernelINS0_13Kernel_traitsI13__nv_bfloat16S3_S3_fjLj5120ELj1ELj1ELj4ELj16ENS0_18Kernel_traits_baseILj5120ES3_S3_S3_fjLj128EEEEEEEvNS0_19ForwardKernelParamsE)
        /*10a0*/ 	.word	0x00000080


	//----- nvinfo : EIATTR_FRAME_SIZE
	.align		4
.L_709:
        /*10a4*/ 	.byte	0x04, 0x11
        /*10a6*/ 	.short	(.L_711 - .L_710)
	.align		4
.L_710:
        /*10a8*/ 	.word	index@($__internal_121_$__cuda_sm20_rcp_rn_f32_slowpath)
        /*10ac*/ 	.word	0x00000000


	//----- nvinfo : EIATTR_FRAME_SIZE
	.align		4
.L_711:
        /*10b0*/ 	.byte	0x04, 0x11
        /*10b2*/ 	.short	(.L_713 - .L_712)
	.align		4
.L_712:
        /*10b4*/ 	.word	index@(_ZN18transformer_engine13normalization19ln_fwd_tuned_kernelINS0_13Kernel_traitsI13__nv_bfloat16S3_S3_fjLj5120ELj1ELj1ELj4ELj16ENS0_18Kernel_traits_baseILj5120ES3_S3_S3_fjLj128EEEEEEEvNS0_19ForwardKernelParamsE)
        /*10b8*/ 	.word	0x00000000


	//----- nvinfo : EIATTR_REGCOUNT
	.align		4
.L_713:
        /*10bc*/ 	.byte	0x04, 0x2f
        /*10be*/ 	.short	(.L_715 - .L_714)
	.align		4
.L_714:
        /*10c0*/ 	.word	index@(_ZN18transformer_engine13normalization19ln_fwd_tuned_kernelINS0_13Kernel_traitsIff13__nv_bfloat16fjLj5120ELj1ELj1ELj4ELj16ENS0_18Kernel_traits_baseILj5120EffS3_fjLj128EEEEEEEvNS0_19ForwardKernelParamsE)
        /*10c4*/ 	.word	0x000000a8


	//----- nvinfo : EIATTR_FRAME_SIZE
	.align		4
.L_715:
        /*10c8*/ 	.byte	0x04, 0x11
        /*10ca*/ 	.short	(.L_717 - .L_716)
	.align		4
.L_716:
        /*10cc*/ 	.word	index@($__internal_120_$__cuda_sm20_rcp_rn_f32_slowpath)
        /*10d0*/ 	.word	0x00000000


	//----- nvinfo : EIATTR_FRAME_SIZE
	.align		4
.L_717:
        /*10d4*/ 	.byte	0x04, 0x11
        /*10d6*/ 	.short	(.L_719 - .L_718)
	.align		4
.L_718:
        /*10d8*/ 	.word	index@(_ZN18transformer_engine13normalization19ln_fwd_tuned_kernelINS0_13Kernel_traitsIff13__nv_bfloat16fjLj5120ELj1ELj1ELj4ELj16ENS0_18Kernel_traits_baseILj5120EffS3_fjLj128EEEEEEEvNS0_19ForwardKernelParamsE)
        /*10dc*/ 	.word	0x00000000


	//----- nvinfo : EIATTR_REGCOUNT
	.align		4
.L_719:
        /*10e0*/ 	.byte	0x04, 0x2f
        /*10e2*/ 	.short	(.L_721 - .L_720)
	.align		4
.L_720:
        /*10e4*/ 	.word	index@(_ZN18transformer_engine13normalization19ln_fwd_tuned_kernelINS0_13Kernel_traitsIffffjLj6144ELj1ELj1ELj4ELj16ENS0_18Kernel_traits_baseILj6144EffffjLj128EEEEEEEvNS0_19ForwardKernelParamsE)
        /*10e8*/ 	.word	0x000000dd


	//----- nvinfo : EIATTR_FRAME_SIZE
	.align		4
.L_721:
        /*10ec*/ 	.byte	0x04, 0x11
        /*10ee*/ 	.short	(.L_723 - .L_722)
	.align		4
.L_722:
        /*10f0*/ 	.word	index@($__internal_119_$__cuda_sm20_rcp_rn_f32_slowpath)
        /*10f4*/ 	.word	0x00000000


	//----- nvinfo : EIATTR_FRAME_SIZE
	.align		4
.L_723:
        /*10f8*/ 	.byte	0x04, 0x11
        /*10fa*/ 	.short	(.L_725 - .L_724)
	.align		4
.L_724:
        /*10fc*/ 	.word	index@(_ZN18transformer_engine13normalization19ln_fwd_tuned_kernelINS0_13Kernel_traitsIffffjLj6144ELj1ELj1ELj4ELj16ENS0_18Kernel_traits_baseILj6144EffffjLj128EEEEEEEvNS0_19ForwardKernelParamsE)
        /*1100*/ 	.word	0x00000000


	//----- nvinfo : EIATTR_REGCOUNT
	.align		4
.L_725:
        /*1104*/ 	.byte	0x04, 0x2f
        /*1106*/ 	.short	(.L_727 - .L_726)
	.align		4
.L_726:
        /*1108*/ 	.word	index@(_ZN18transformer_engine13normalization19ln_fwd_tuned_kernelINS0_13Kernel_traitsI6__halfS3_S3_fjLj6144ELj1ELj1ELj4ELj16ENS0_18Kernel_traits_baseILj6144ES3_S3_S3_fjLj128EEEEEEEvNS0_19ForwardKernelParamsE)
        /*110c*/ 	.word	0x0000007a


	//----- nvinfo : EIATTR_FRAME_SIZE
	.align		4
.L_727:
        /*1110*/ 	.byte	0x04, 0x11
        /*1112*/ 	.short	(.L_729 - .L_728)
	.align		4
.L_728:
        /*1114*/ 	.word	index@($__internal_118_$__cuda_sm20_rcp_rn_f32_slowpath)
        /*1118*/ 	.word	0x00000000


	//----- nvinfo : EIATTR_FRAME_SIZE
	.align		4
.L_729:
        /*111c*/ 	.byte	0x04, 0x11
        /*111e*/ 	.short	(.L_731 - .L_730)
	.align		4
.L_730:
        /*1120*/ 	.word	index@(_ZN18transformer_engine13normalization19ln_fwd_tuned_kernelINS0_13Kernel_traitsI6__halfS3_S3_fjLj6144ELj1ELj1ELj4ELj16ENS0_18Kernel_traits_baseILj6144ES3_S3_S3_fjLj128EEEEEEEvNS0_19ForwardKernelParamsE)
        /*1124*/ 	.word	0x00000000


	//----- nvinfo : EIATTR_REGCOUNT
	.align		4
.L_731:
        /*1128*/ 	.byte	0x04, 0x2f
        /*112a*/ 	.short	(.L_733 - .L_732)
	.align		4
.L_732:
        /*112c*/ 	.word	index@(_ZN18transformer_engine13normalization19ln_fwd_tuned_kernelINS0_13Kernel_traitsIff6__halffjLj6144ELj1ELj1ELj4ELj16ENS0_18Kernel_traits_baseILj6144EffS3_fjLj128EEEEEEEvNS0_19ForwardKernelParamsE)
        /*1130*/ 	.word	0x000000a8


	//----- nvinfo : EIATTR_FRAME_SIZE
	.align		4
.L_733:
        /*1134*/ 	.byte	0x04, 0x11
        /*1136*/ 	.short	(.L_735 - .L_734)
	.align		4
.L_734:
        /*1138*/ 	.word	index@($__internal_117_$__cuda_sm20_rcp_rn_f32_slowpath)
        /*113c*/ 	.word	0x00000000


	//----- nvinfo : EIATTR_FRAME_SIZE
	.align		4
.L_735:
        /*1140*/ 	.byte	0x04, 0x11
        /*1142*/ 	.short	(.L_737 - .L_736)
	.align		4
.L_736:
        /*1144*/ 	.word	index@(_ZN18transformer_engine13normalization19ln_fwd_tuned_kernelINS0_13Kernel_traitsIff6__halffjLj6144ELj1ELj1ELj4ELj16ENS0_18Kernel_traits_baseILj6144EffS3_fjLj128EEEEEEEvNS0_19ForwardKernelParamsE)
        /*1148*/ 	.word	0x00000000


	//----- nvinfo : EIATTR_REGCOUNT
	.align		4
.L_737:
        /*114c*/ 	.byte	0x04, 0x2f
        /*114e*/ 	.short	(.L_739 - .L_738)
	.align		4
.L_738:
        /*1150*/ 	.word	index@(_ZN18transformer_engine13normalization19ln_fwd_tuned_kernelINS0_13Kernel_traitsI13__nv_bfloat16S3_S3_fjLj6144ELj1ELj1ELj4ELj16ENS0_18Kernel_traits_baseILj6144ES3_S3_S3_fjLj128EEEEEEEvNS0_19ForwardKernelParamsE)
        /*1154*/ 	.word	0x00000080


	//----- nvinfo : EIATTR_FRAME_SIZE
	.align		4
.L_739:
        /*1158*/ 	.byte	0x04, 0x11
        /*115a*/ 	.short	(.L_741 - .L_740)
	.align		4
.L_740:
        /*115c*/ 	.word	index@($__internal_116_$__cuda_sm20_rcp_rn_f32_slowpath)
        /*1160*/ 	.word	0x00000000


	//----- nvinfo : EIATTR_FRAME_SIZE
	.align		4
.L_741:
        /*1164*/ 	.byte	0x04, 0x11
        /*1166*/ 	.short	(.L_743 - .L_742)
	.align		4
.L_742:
        /*1168*/ 	.word	index@(_ZN18transformer_engine13normalization19ln_fwd_tuned_kernelINS0_13Kernel_traitsI13__nv_bfloat16S3_S3_fjLj6144ELj1ELj1ELj4ELj16ENS0_18Kernel_traits_baseILj6144ES3_S3_S3_fjLj128EEEEEEEvNS0_19ForwardKernelParamsE)
        /*116c*/ 	.word	0x00000000


	//----- nvinfo : EIATTR_REGCOUNT
	.align		4
.L_743:
        /*1170*/ 	.byte	0x04, 0x2f
        /*1172*/ 	.short	(.L_745 - .L_744)
	.align		4
.L_744:
        /*1174*/ 	.word	index@(_ZN18transformer_engine13normalization19ln_fwd_tuned_kernelINS0_13Kernel_traitsIff13__nv_bfloat16fjLj6144ELj1ELj1ELj4ELj16ENS0_18Kernel_traits_baseILj6144EffS3_fjLj128EEEEEEEvNS0_19ForwardKernelParamsE)
        /*1178*/ 	.word	0x000000a8


	//----- nvinfo : EIATTR_FRAME_SIZE
	.align		4
.L_745:
        /*117c*/ 	.byte	0x04, 0x11
        /*117e*/ 	.short	(.L_747 - .L_746)
	.align		4
.L_746:
        /*1180*/ 	.word	index@($__internal_115_$__cuda_sm20_rcp_rn_f32_slowpath)
        /*1184*/ 	.word	0x00000000


	//----- nvinfo : EIATTR_FRAME_SIZE
	.align		4
.L_747:
        /*1188*/ 	.byte	0x04, 0x11
        /*118a*/ 	.short	(.L_749 - .L_748)
	.align		4
.L_748:
        /*118c*/ 	.word	index@(_ZN18transformer_engine13normalization19ln_fwd_tuned_kernelINS0_13Kernel_traitsIff13__nv_bfloat16fjLj6144ELj1ELj1ELj4ELj16ENS0_18Kernel_traits_baseILj6144EffS3_fjLj128EEEEEEEvNS0_19ForwardKernelParamsE)
        /*1190*/ 	.word	0x00000000


	//----- nvinfo : EIATTR_REGCOUNT
	.align		4
.L_749:
        /*1194*/ 	.byte	0x04, 0x2f
        /*1196*/ 	.short	(.L_751 - .L_750)
	.align		4
.L_750:
        /*1198*/ 	.word	index@(_ZN18transformer_engine13normalization19ln_fwd_tuned_kernelINS0_13Kernel_traitsIffffjLj8192ELj1ELj1ELj4ELj16ENS0_18Kernel_traits_baseILj8192EffffjLj128EEEEEEEvNS0_19ForwardKernelParamsE)
        /*119c*/ 	.word	0x000000f8


	//----- nvinfo : EIATTR_FRAME_SIZE
	.align		4
.L_751:
        /*11a0*/ 	.byte	0x04, 0x11
        /*11a2*/ 	.short	(.L_753 - .L_752)
	.align		4
.L_752:
        /*11a4*/ 	.word	index@($__internal_114_$__cuda_sm20_rcp_rn_f32_slowpath)
        /*11a8*/ 	.word	0x00000000


	//----- nvinfo : EIATTR_FRAME_SIZE
	.align		4
.L_753:
        /*11ac*/ 	.byte	0x04, 0x11
        /*11ae*/ 	.short	(.L_755 - .L_754)
	.align		4
.L_754:
        /*11b0*/ 	.word	index@(_ZN18transformer_engine13normalization19ln_fwd_tuned_kernelINS0_13Kernel_traitsIffffjLj8192ELj1ELj1ELj4ELj16ENS0_18Kernel_traits_baseILj8192EffffjLj128EEEEEEEvNS0_19ForwardKernelParamsE)
        /*11b4*/ 	.word	0x00000000


	//----- nvinfo : EIATTR_REGCOUNT
	.align		4
.L_755:
        /*11b8*/ 	.byte	0x04, 0x2f
        /*11ba*/ 	.short	(.L_757 - .L_756)
	.align		4
.L_756:
        /*11bc*/ 	.word	index@(_ZN18transformer_engine13normalization19ln_fwd_tuned_kernelINS0_13Kernel_traitsI6__halfS3_S3_fjLj8192ELj1ELj1ELj4ELj16ENS0_18Kernel_traits_baseILj8192ES3_S3_S3_fjLj128EEEEEEEvNS0_19ForwardKernelParamsE)
        /*11c0*/ 	.word	0x0000009c


	//----- nvinfo : EIATTR_FRAME_SIZE
	.align		4
.L_757:
        /*11c4*/ 	.byte	0x04, 0x11
        /*11c6*/ 	.short	(.L_759 - .L_758)
	.align		4
.L_758:
        /*11c8*/ 	.word	index@($__internal_113_$__cuda_sm20_rcp_rn_f32_slowpath)
        /*11cc*/ 	.word	0x00000000


	//----- nvinfo : EIATTR_FRAME_SIZE
	.align		4
.L_759:
        /*11d0*/ 	.byte	0x04, 0x11
        /*11d2*/ 	.short	(.L_761 - .L_760)
	.align		4
.L_760:
        /*11d4*/ 	.word	index@(_ZN18transformer_engine13normalization19ln_fwd_tuned_kernelINS0_13Kernel_traitsI6__halfS3_S3_fjLj8192ELj1ELj1ELj4ELj16ENS0_18Kernel_traits_baseILj8192ES3_S3_S3_fjLj128EEEEEEEvNS0_19ForwardKernelParamsE)
        /*11d8*/ 	.word	0x00000000


	//----- nvinfo : EIATTR_REGCOUNT
	.align		4
.L_761:
        /*11dc*/ 	.byte	0x04, 0x2f
        /*11de*/ 	.short	(.L_763 - .L_762)
	.align		4
.L_762:
        /*11e0*/ 	.word	index@(_ZN18transformer_engine13normalization19ln_fwd_tuned_kernelINS0_13Kernel_traitsIff6__halffjLj8192ELj1ELj1ELj4ELj16ENS0_18Kernel_traits_baseILj8192EffS3_fjLj128EEEEEEEvNS0_19ForwardKernelParamsE)
        /*11e4*/ 	.word	0x000000ff


	//----- nvinfo : EIATTR_FRAME_SIZE
	.align		4
.L_763:
        /*11e8*/ 	.byte	0x04, 0x11
        /*11ea*/ 	.short	(.L_765 - .L_764)
	.align		4
.L_764:
        /*11ec*/ 	.word	index@($__internal_112_$__cuda_sm20_rcp_rn_f32_slowpath)
        /*11f0*/ 	.word	0x00000000


	//----- nvinfo : EIATTR_FRAME_SIZE
	.align		4
.L_765:
        /*11f4*/ 	.byte	0x04, 0x11
        /*11f6*/ 	.short	(.L_767 - .L_766)
	.align		4
.L_766:
        /*11f8*/ 	.word	index@(_ZN18transformer_engine13normalization19ln_fwd_tuned_kernelINS0_13Kernel_traitsIff6__halffjLj8192ELj1ELj1ELj4ELj16ENS0_18Kernel_traits_baseILj8192EffS3_fjLj128EEEEEEEvNS0_19ForwardKernelParamsE)
        /*11fc*/ 	.word	0x00000000


	//----- nvinfo : EIATTR_REGCOUNT
	.align		4
.L_767:
        /*1200*/ 	.byte	0x04, 0x2f
        /*1202*/ 	.short	(.L_769 - .L_768)
	.align		4
.L_768:
        /*1204*/ 	.word	index@(_ZN18transformer_engine13normalization19ln_fwd_tuned_kernelINS0_13Kernel_traitsI13__nv_bfloat16S3_S3_fjLj8192ELj1ELj1ELj4ELj16ENS0_18Kernel_traits_baseILj8192ES3_S3_S3_fjLj128EEEEEEEvNS0_19ForwardKernelParamsE)
        /*1208*/ 	.word	0x0000009c


	//----- nvinfo : EIATTR_FRAME_SIZE
	.align		4
.L_769:
        /*120c*/ 	.byte	0x04, 0x11
        /*120e*/ 	.short	(.L_771 - .L_770)
	.align		4
.L_770:
        /*1210*/ 	.word	index@($__internal_111_$__cuda_sm20_rcp_rn_f32_slowpath)
        /*1214*/ 	.word	0x00000000


	//----- nvinfo : EIATTR_FRAME_SIZE
	.align		4
.L_771:
        /*1218*/ 	.byte	0x04, 0x11
        /*121a*/ 	.short	(.L_773 - .L_772)
	.align		4
.L_772:
        /*121c*/ 	.word	index@(_ZN18transformer_engine13normalization19ln_fwd_tuned_kernelINS0_13Kernel_traitsI13__nv_bfloat16S3_S3_fjLj8192ELj1ELj1ELj4ELj16ENS0_18Kernel_traits_baseILj8192ES3_S3_S3_fjLj128EEEEEEEvNS0_19ForwardKernelParamsE)
        /*1220*/ 	.word	0x00000000


	//----- nvinfo : EIATTR_REGCOUNT
	.align		4
.L_773:
        /*1224*/ 	.byte	0x04, 0x2f
        /*1226*/ 	.short	(.L_775 - .L_774)
	.align		4
.L_774:
        /*1228*/ 	.word	index@(_ZN18transformer_engine13normalization19ln_fwd_tuned_kernelINS0_13Kernel_traitsIff13__nv_bfloat16fjLj8192ELj1ELj1ELj4ELj16ENS0_18Kernel_traits_baseILj8192EffS3_fjLj128EEEEEEEvNS0_19ForwardKernelParamsE)
        /*122c*/ 	.word	0x000000ff


	//----- nvinfo : EIATTR_FRAME_SIZE
	.align		4
.L_775:
        /*1230*/ 	.byte	0x04, 0x11
        /*1232*/ 	.short	(.L_777 - .L_776)
	.align		4
.L_776:
        /*1234*/ 	.word	index@($__internal_110_$__cuda_sm20_rcp_rn_f32_slowpath)
        /*1238*/ 	.word	0x00000000


	//----- nvinfo : EIATTR_FRAME_SIZE
	.align		4
.L_777:
        /*123c*/ 	.byte	0x04, 0x11
        /*123e*/ 	.short	(.L_779 - .L_778)
	.align		4
.L_778:
        /*1240*/ 	.word	index@(_ZN18transformer_engine13normalization19ln_fwd_tuned_kernelINS0_13Kernel_traitsIff13__nv_bfloat16fjLj8192ELj1ELj1ELj4ELj16ENS0_18Kernel_traits_baseILj8192EffS3_fjLj128EEEEEEEvNS0_19ForwardKernelParamsE)
        /*1244*/ 	.word	0x00000000


	//----- nvinfo : EIATTR_REGCOUNT
	.align		4
.L_779:
        /*1248*/ 	.byte	0x04, 0x2f
        /*124a*/ 	.short	(.L_781 - .L_780)
	.align		4
.L_780:
        /*124c*/ 	.word	index@(_ZN18transformer_engine13normalization19ln_fwd_tuned_kernelINS0_13Kernel_traitsIffffjLj10240ELj2ELj1ELj4ELj16ENS0_18Kernel_traits_baseILj10240EffffjLj128EEEEEEEvNS0_19ForwardKernelParamsE)
        /*1250*/ 	.word	0x0000009d


	//----- nvinfo : EIATTR_FRAME_SIZE
	.align		4
.L_781:
        /*1254*/ 	.byte	0x04, 0x11
        /*1256*/ 	.short	(.L_783 - .L_782)
	.align		4
.L_782:
        /*1258*/ 	.word	index@($__internal_109_$__cuda_sm20_rcp_rn_f32_slowpath)
        /*125c*/ 	.word	0x00000000


	//----- nvinfo : EIATTR_FRAME_SIZE
	.align		4
.L_783:
        /*1260*/ 	.byte	0x04, 0x11
        /*1262*/ 	.short	(.L_785 - .L_784)
	.align		4
.L_784:
        /*1264*/ 	.word	index@(_ZN18transformer_engine13normalization19ln_fwd_tuned_kernelINS0_13Kernel_traitsIffffjLj10240ELj2ELj1ELj4ELj16ENS0_18Kernel_traits_baseILj10240EffffjLj128EEEEEEEvNS0_19ForwardKernelParamsE)
        /*1268*/ 	.word	0x00000000


	//----- nvinfo : EIATTR_REGCOUNT
	.align		4
.L_785:
        /*126c*/ 	.byte	0x04, 0x2f
        /*126e*/ 	.short	(.L_787 - .L_786)
	.align		4
.L_786:
        /*1270*/ 	.word	index@(_ZN18transformer_engine13normalization19ln_fwd_tuned_kernelINS0_13Kernel_traitsI6__halfS3_S3_fjLj10240ELj1ELj1ELj4ELj16ENS0_18Kernel_traits_baseILj10240ES3_S3_S3_fjLj128EEEEEEEvNS0_19ForwardKernelParamsE)
        /*1274*/ 	.word	0x000000fe


	//----- nvinfo : EIATTR_FRAME_SIZE
	.align		4
.L_787:
        /*1278*/ 	.byte	0x04, 0x11
        /*127a*/ 	.short	(.L_789 - .L_788)
	.align		4
.L_788:
        /*127c*/ 	.word	index@($__internal_108_$__cuda_sm20_rcp_rn_f32_slowpath)
        /*1280*/ 	.word	0x00000000


	//----- nvinfo : EIATTR_FRAME_SIZE
	.align		4
.L_789:
        /*1284*/ 	.byte	0x04, 0x11
        /*1286*/ 	.short	(.L_791 - .L_790)
	.align		4
.L_790:
        /*1288*/ 	.word	index@(_ZN18transformer_engine13normalization19ln_fwd_tuned_kernelINS0_13Kernel_traitsI6__halfS3_S3_fjLj10240ELj1ELj1ELj4ELj16ENS0_18Kernel_traits_baseILj10240ES3_S3_S3_fjLj128EEEEEEEvNS0_19ForwardKernelParamsE)
        /*128c*/ 	.word	0x00000000


	//----- nvinfo : EIATTR_REGCOUNT
	.align		4
.L_791:
        /*1290*/ 	.byte	0x04, 0x2f
        /*1292*/ 	.short	(.L_793 - .L_792)
	.align		4
.L_792:
        /*1294*/ 	.word	index@(_ZN18transformer_engine13normalization19ln_fwd_tuned_kernelINS0_13Kernel_traitsIff6__halffjLj10240ELj1ELj1ELj4ELj16ENS0_18Kernel_traits_baseILj10240EffS3_fjLj128EEEEEEEvNS0_19ForwardKernelParamsE)
        /*1298*/ 	.word	0x000000ff


	//----- nvinfo : EIATTR_FRAME_SIZE
	.align		4
.L_793:
        /*129c*/ 	.byte	0x04, 0x11
        /*129e*/ 	.short	(.L_795 - .L_794)
	.align		4
.L_794:
        /*12a0*/ 	.word	index@($__internal_107_$__cuda_sm20_rcp_rn_f32_slowpath)
        /*12a4*/ 	.word	0x00000020


	//----- nvinfo : EIATTR_FRAME_SIZE
	.align		4
.L_795:
        /*12a8*/ 	.byte	0x04, 0x11
        /*12aa*/ 	.short	(.L_797 - .L_796)
	.align		4
.L_796:
        /*12ac*/ 	.word	index@(_ZN18transformer_engine13normalization19ln_fwd_tuned_kernelINS0_13Kernel_traitsIff6__halffjLj10240ELj1ELj1ELj4ELj16ENS0_18Kernel_traits_baseILj10240EffS3_fjLj128EEEEEEEvNS0_19ForwardKernelParamsE)
        /*12b0*/ 	.word	0x00000020


	//----- nvinfo : EIATTR_REGCOUNT
	.align		4
.L_797:
        /*12b4*/ 	.byte	0x04, 0x2f
        /*12b6*/ 	.short	(.L_799 - .L_798)
	.align		4
.L_798:
        /*12b8*/ 	.word	index@(_ZN18transformer_engine13normalization19ln_fwd_tuned_kernelINS0_13Kernel_traitsI13__nv_bfloat16S3_S3_fjLj10240ELj1ELj1ELj4ELj16ENS0_18Kernel_traits_baseILj10240ES3_S3_S3_fjLj128EEEEEEEvNS0_19ForwardKernelParamsE)
        /*12bc*/ 	.word	0x000000fe


	//----- nvinfo : EIATTR_FRAME_SIZE
	.align		4
.L_799:
        /*12c0*/ 	.byte	0x04, 0x11
        /*12c2*/ 	.short	(.L_801 - .L_800)
	.align		4
.L_800:
        /*12c4*/ 	.word	index@($__internal_106_$__cuda_sm20_rcp_rn_f32_slowpath)
        /*12c8*/ 	.word	0x00000000


	//----- nvinfo : EIATTR_FRAME_SIZE
	.align		4
.L_801:
        /*12cc*/ 	.byte	0x04, 0x11
        /*12ce*/ 	.short	(.L_803 - .L_802)
	.align		4
.L_802:
        /*12d0*/ 	.word	index@(_ZN18transformer_engine13normalization19ln_fwd_tuned_kernelINS0_13Kernel_traitsI13__nv_bfloat16S3_S3_fjLj10240ELj1ELj1ELj4ELj16ENS0_18Kernel_traits_baseILj10240ES3_S3_S3_fjLj128EEEEEEEvNS0_19ForwardKernelParamsE)
        /*12d4*/ 	.word	0x00000000


	//----- nvinfo : EIATTR_REGCOUNT
	.align		4
.L_803:
        /*12d8*/ 	.byte	0x04, 0x2f
        /*12da*/ 	.short	(.L_805 - .L_804)
	.align		4
.L_804:
        /*12dc*/ 	.word	index@(_ZN18transformer_engine13normalization19ln_fwd_tuned_kernelINS0_13Kernel_traitsIff13__nv_bfloat16fjLj10240ELj1ELj1ELj4ELj16ENS0_18Kernel_traits_baseILj10240EffS3_fjLj128EEEEEEEvNS0_19ForwardKernelParamsE)
        /*12e0*/ 	.word	0x000000ff


	//----- nvinfo : EIATTR_FRAME_SIZE
	.align		4
.L_805:
        /*12e4*/ 	.byte	0x04, 0x11
        /*12e6*/ 	.short	(.L_807 - .L_806)
	.align		4
.L_806:
        /*12e8*/ 	.word	index@($__internal_105_$__cuda_sm20_rcp_rn_f32_slowpath)
        /*12ec*/ 	.word	0x00000020


	//----- nvinfo : EIATTR_FRAME_SIZE
	.align		4
.L_807:
        /*12f0*/ 	.byte	0x04, 0x11
        /*12f2*/ 	.short	(.L_809 - .L_808)
	.align		4
.L_808:
        /*12f4*/ 	.word	index@(_ZN18transformer_engine13normalization19ln_fwd_tuned_kernelINS0_13Kernel_traitsIff13__nv_bfloat16fjLj10240ELj1ELj1ELj4ELj16ENS0_18Kernel_traits_baseILj10240EffS3_fjLj128EEEEEEEvNS0_19ForwardKernelParamsE)
        /*12f8*/ 	.word	0x00000020


	//----- nvinfo : EIATTR_REGCOUNT
	.align		4
.L_809:
        /*12fc*/ 	.byte	0x04, 0x2f
        /*12fe*/ 	.short	(.L_811 - .L_810)
	.align		4
.L_810:
        /*1300*/ 	.word	index@(_ZN18transformer_engine13normalization19ln_fwd_tuned_kernelINS0_13Kernel_traitsIffffjLj12288ELj2ELj1ELj4ELj16ENS0_18Kernel_traits_baseILj12288EffffjLj128EEEEEEEvNS0_19ForwardKernelParamsE)
        /*1304*/ 	.word	0x000000e5


	//----- nvinfo : EIATTR_FRAME_SIZE
	.align		4
.L_811:
        /*1308*/ 	.byte	0x04, 0x11
        /*130a*/ 	.short	(.L_813 - .L_812)
	.align		4
.L_812:
        /*130c*/ 	.word	index@($__internal_104_$__cuda_sm20_rcp_rn_f32_slowpath)
        /*1310*/ 	.word	0x00000000


	//----- nvinfo : EIATTR_FRAME_SIZE
	.align		4
.L_813:
        /*1314*/ 	.byte	0x04, 0x11
        /*1316*/ 	.short	(.L_815 - .L_814)
	.align		4
.L_814:
        /*1318*/ 	.word	index@(_ZN18transformer_engine13normalization19ln_fwd_tuned_kernelINS0_13Kernel_traitsIffffjLj12288ELj2ELj1ELj4ELj16ENS0_18Kernel_traits_baseILj12288EffffjLj128EEEEEEEvNS0_19ForwardKernelParamsE)
        /*131c*/ 	.word	0x00000000


	//----- nvinfo : EIATTR_REGCOUNT
	.align		4
.L_815:
        /*1320*/ 	.byte	0x04, 0x2f
        /*1322*/ 	.short	(.L_817 - .L_816)
	.align		4
.L_816:
        /*1324*/ 	.word	index@(_ZN18transformer_engine13normalization19ln_fwd_tuned_kernelINS0_13Kernel_traitsI6__halfS3_S3_fjLj12288ELj2ELj1ELj4ELj16ENS0_18Kernel_traits_baseILj12288ES3_S3_S3_fjLj128EEEEEEEvNS0_19ForwardKernelParamsE)
        /*1328*/ 	.word	0x0000007d


	//----- nvinfo : EIATTR_FRAME_SIZE
	.align		4
.L_817:
        /*132c*/ 	.byte	0x04, 0x11
        /*132e*/ 	.short	(.L_819 - .L_818)
	.align		4
.L_818:
        /*1330*/ 	.word	index@($__internal_103_$__cuda_sm20_rcp_rn_f32_slowpath)
        /*1334*/ 	.word	0x00000000


	//----- nvinfo : EIATTR_FRAME_SIZE
	.align		4
.L_819:
        /*1338*/ 	.byte	0x04, 0x11
        /*133a*/ 	.short	(.L_821 - .L_820)
	.align		4
.L_820:
        /*133c*/ 	.word	index@(_ZN18transformer_engine13normalization19ln_fwd_tuned_kernelINS0_13Kernel_traitsI6__halfS3_S3_fjLj12288ELj2ELj1ELj4ELj16ENS0_18Kernel_traits_baseILj12288ES3_S3_S3_fjLj128EEEEEEEvNS0_19ForwardKernelParamsE)
        /*1340*/ 	.word	0x00000000


	//----- nvinfo : EIATTR_REGCOUNT
	.align		4
.L_821:
        /*1344*/ 	.byte	0x04, 0x2f
        /*1346*/ 	.short	(.L_823 - .L_822)
	.align		4
.L_822:
        /*1348*/ 	.word	index@(_ZN18transformer_engine13normalization19ln_fwd_tuned_kernelINS0_13Kernel_traitsIff6__halffjLj12288ELj2ELj1ELj4ELj16ENS0_18Kernel_traits_baseILj12288EffS3_fjLj128EEEEEEEvNS0_19ForwardKernelParamsE)
        /*134c*/ 	.word	0x000000a8


	//----- nvinfo : EIATTR_FRAME_SIZE
	.align		4
.L_823:
        /*1350*/ 	.byte	0x04, 0x11
        /*1352*/ 	.short	(.L_825 - .L_824)
	.align		4
.L_824:
        /*1354*/ 	.word	index@($__internal_102_$__cuda_sm20_rcp_rn_f32_slowpath)
        /*1358*/ 	.word	0x00000000


	//----- nvinfo : EIATTR_FRAME_SIZE
	.align		4
.L_825:
        /*135c*/ 	.byte	0x04, 0x11
        /*135e*/ 	.short	(.L_827 - .L_826)
	.align		4
.L_826:
        /*1360*/ 	.word	index@(_ZN18transformer_engine13normalization19ln_fwd_tuned_kernelINS0_13Kernel_traitsIff6__halffjLj12288ELj2ELj1ELj4ELj16ENS0_18Kernel_traits_baseILj12288EffS3_fjLj128EEEEEEEvNS0_19ForwardKernelParamsE)
        /*1364*/ 	.word	0x00000000


	//----- nvinfo : EIATTR_REGCOUNT
	.align		4
.L_827:
        /*1368*/ 	.byte	0x04, 0x2f
        /*136a*/ 	.short	(.L_829 - .L_828)
	.align		4
.L_828:
        /*136c*/ 	.word	index@(_ZN18transformer_engine13normalization19ln_fwd_tuned_kernelINS0_13Kernel_traitsI13__nv_bfloat16S3_S3_fjLj12288ELj2ELj1ELj4ELj16ENS0_18Kernel_traits_baseILj12288ES3_S3_S3_fjLj128EEEEEEEvNS0_19ForwardKernelParamsE)
        /*1370*/ 	.word	0x0000007d


	//----- nvinfo : EIATTR_FRAME_SIZE
	.align		4
.L_829:
        /*1374*/ 	.byte	0x04, 0x11
        /*1376*/ 	.short	(.L_831 - .L_830)
	.align		4
.L_830:
        /*1378*/ 	.word	index@($__internal_101_$__cuda_sm20_rcp_rn_f32_slowpath)
        /*137c*/ 	.word	0x00000000


	//----- nvinfo : EIATTR_FRAME_SIZE
	.align		4
.L_831:
        /*1380*/ 	.byte	0x04, 0x11
        /*1382*/ 	.short	(.L_833 - .L_832)
	.align		4
.L_832:
        /*1384*/ 	.word	index@(_ZN18transformer_engine13normalization19ln_fwd_tuned_kernelINS0_13Kernel_traitsI13__nv_bfloat16S3_S3_fjLj12288ELj2ELj1ELj4ELj16ENS0_18Kernel_traits_baseILj12288ES3_S3_S3_fjLj128EEEEEEEvNS0_19ForwardKernelParamsE)
        /*1388*/ 	.word	0x00000000


	//----- nvinfo : EIATTR_REGCOUNT
	.align		4
.L_833:
        /*138c*/ 	.byte	0x04, 0x2f
        /*138e*/ 	.short	(.L_835 - .L_834)
	.align		4
.L_834:
        /*1390*/ 	.word	index@(_ZN18transformer_engine13normalization19ln_fwd_tuned_kernelINS0_13Kernel_traitsIff13__nv_bfloat16fjLj12288ELj2ELj1ELj4ELj16ENS0_18Kernel_traits_baseILj12288EffS3_fjLj128EEEEEEEvNS0_19ForwardKernelParamsE)
        /*1394*/ 	.word	0x000000a8


	//----- nvinfo : EIATTR_FRAME_SIZE
	.align		4
.L_835:
        /*1398*/ 	.byte	0x04, 0x11
        /*139a*/ 	.short	(.L_837 - .L_836)
	.align		4
.L_836:
        /*139c*/ 	.word	index@($__internal_100_$__cuda_sm20_rcp_rn_f32_slowpath)
        /*13a0*/ 	.word	0x00000000


	//----- nvinfo : EIATTR_FRAME_SIZE
	.align		4
.L_837:
        /*13a4*/ 	.byte	0x04, 0x11
        /*13a6*/ 	.short	(.L_839 - .L_838)
	.align		4
.L_838:
        /*13a8*/ 	.word	index@(_ZN18transformer_engine13normalization19ln_fwd_tuned_kernelINS0_13Kernel_traitsIff13__nv_bfloat16fjLj12288ELj2ELj1ELj4ELj16ENS0_18Kernel_traits_baseILj12288EffS3_fjLj128EEEEEEEvNS0_19ForwardKernelParamsE)
        /*13ac*/ 	.word	0x00000000


	//----- nvinfo : EIATTR_REGCOUNT
	.align		4
.L_839:
        /*13b0*/ 	.byte	0x04, 0x2f
        /*13b2*/ 	.short	(.L_841 - .L_840)
	.align		4
.L_840:
        /*13b4*/ 	.word	index@(_ZN18transformer_engine13normalization19ln_fwd_tuned_kernelINS0_13Kernel_traitsIffffjLj12800ELj2ELj1ELj4ELj4ENS0_18Kernel_traits_baseILj12800EffffjLj128EEEEEEEvNS0_19ForwardKernelParamsE)
        /*13b8*/ 	.word	0x000000fe


	//----- nvinfo : EIATTR_FRAME_SIZE
	.align		4
.L_841:
        /*13bc*/ 	.byte	0x04, 0x11
        /*13be*/ 	.short	(.L_843 - .L_842)
	.align		4
.L_842:
        /*13c0*/ 	.word	index@($__internal_99_$__cuda_sm20_rcp_rn_f32_slowpath)
        /*13c4*/ 	.word	0x00000000


	//----- nvinfo : EIATTR_FRAME_SIZE
	.align		4
.L_843:
        /*13c8*/ 	.byte	0x04, 0x11
        /*13ca*/ 	.short	(.L_845 - .L_844)
	.align		4
.L_844:
        /*13cc*/ 	.word	index@(_ZN18transformer_engine13normalization19ln_fwd_tuned_kernelINS0_13Kernel_traitsIffffjLj12800ELj2ELj1ELj4ELj4ENS0_18Kernel_traits_baseILj12800EffffjLj128EEEEEEEvNS0_19ForwardKernelParamsE)
        /*13d0*/ 	.word	0x00000000


	//----- nvinfo : EIATTR_REGCOUNT
	.align		4
.L_845:
        /*13d4*/ 	.byte	0x04, 0x2f
        /*13d6*/ 	.short	(.L_847 - .L_846)
	.align		4
.L_846:
        /*13d8*/ 	.word	index@(_ZN18transformer_engine13normalization19ln_fwd_tuned_kernelINS0_13Kernel_traitsI6__halfS3_S3_fjLj12800ELj2ELj1ELj4ELj4ENS0_18Kernel_traits_baseILj12800ES3_S3_S3_fjLj128EEEEEEEvNS0_19ForwardKernelParamsE)
        /*13dc*/ 	.word	0x000000fe


	//----- nvinfo : EIATTR_FRAME_SIZE
	.align		4
.L_847:
        /*13e0*/ 	.byte	0x04, 0x11
        /*13e2*/ 	.short	(.L_849 - .L_848)
	.align		4
.L_848:
        /*13e4*/ 	.word	index@($__internal_98_$__cuda_sm20_rcp_rn_f32_slowpath)
        /*13e8*/ 	.word	0x00000000


	//----- nvinfo : EIATTR_FRAME_SIZE
	.align		4
.L_849:
        /*13ec*/ 	.byte	0x04, 0x11
        /*13ee*/ 	.short	(.L_851 - .L_850)
	.align		4
.L_850:
        /*13f0*/ 	.word	index@(_ZN18transformer_engine13normalization19ln_fwd_tuned_kernelINS0_13Kernel_traitsI6__halfS3_S3_fjLj12800ELj2ELj1ELj4ELj4ENS0_18Kernel_traits_baseILj12800ES3_S3_S3_fjLj128EEEEEEEvNS0_19ForwardKernelParamsE)
        /*13f4*/ 	.word	0x00000000


	//----- nvinfo : EIATTR_REGCOUNT
	.align		4
.L_851:
        /*13f8*/ 	.byte	0x04, 0x2f
        /*13fa*/ 	.short	(.L_853 - .L_852)
	.align		4
.L_852:
        /*13fc*/ 	.word	index@(_ZN18transformer_engine13normalization19ln_fwd_tuned_kernelINS0_13Kernel_traitsIff6__halffjLj12800ELj2ELj1ELj4ELj4ENS0_18Kernel_traits_baseILj12800EffS3_fjLj128EEEEEEEvNS0_19ForwardKernelParamsE)
        /*1400*/ 	.word	0x000000f0


	//----- nvinfo : EIATTR_FRAME_SIZE
	.align		4
.L_853:
        /*1404*/ 	.byte	0x04, 0x11
        /*1406*/ 	.short	(.L_855 - .L_854)
	.align		4
.L_854:
        /*1408*/ 	.word	index@($__internal_97_$__cuda_sm20_rcp_rn_f32_slowpath)
        /*140c*/ 	.word	0x00000000


	//----- nvinfo : EIATTR_FRAME_SIZE
	.align		4
.L_855:
        /*1410*/ 	.byte	0x04, 0x11
        /*1412*/ 	.short	(.L_857 - .L_856)
	.align		4
.L_856:
        /*1414*/ 	.word	index@(_ZN18transformer_engine13normalization19ln_fwd_tuned_kernelINS0_13Kernel_traitsIff6__halffjLj12800ELj2ELj1ELj4ELj4ENS0_18Kernel_traits_baseILj12800EffS3_fjLj128EEEEEEEvNS0_19ForwardKernelParamsE)
        /*1418*/ 	.word	0x00000000


	//----- nvinfo : EIATTR_REGCOUNT
	.align		4
.L_857:
        /*141c*/ 	.byte	0x04, 0x2f
        /*141e*/ 	.short	(.L_859 - .L_858)
	.align		4
.L_858:
        /*1420*/ 	.word	index@(_ZN18transformer_engine13normalization19ln_fwd_tuned_kernelINS0_13Kernel_traitsI13__nv_bfloat16S3_S3_fjLj12800ELj2ELj1ELj4ELj4ENS0_18Kernel_traits_baseILj12800ES3_S3_S3_fjLj128EEEEEEEvNS0_19ForwardKernelParamsE)
        /*1424*/ 	.word	0x000000fe


	//----- nvinfo : EIATTR_FRAME_SIZE
	.align		4
.L_859:
        /*1428*/ 	.byte	0x04, 0x11
        /*142a*/ 	.short	(.L_861 - .L_860)
	.align		4
.L_860:
        /*142c*/ 	.word	index@($__internal_96_$__cuda_sm20_rcp_rn_f32_slowpath)
        /*1430*/ 	.word	0x00000000


	//----- nvinfo : EIATTR_FRAME_SIZE
	.align		4
.L_861:
        /*1434*/ 	.byte	0x04, 0x11
        /*1436*/ 	.short	(.L_863 - .L_862)
	.align		4
.L_862:
        /*1438*/ 	.word	index@(_ZN18transformer_engine13normalization19ln_fwd_tuned_kernelINS0_13Kernel_traitsI13__nv_bfloat16S3_S3_fjLj12800ELj2ELj1ELj4ELj4ENS0_18Kernel_traits_baseILj12800ES3_S3_S3_fjLj128EEEEEEEvNS0_19ForwardKernelParamsE)
        /*143c*/ 	.word	0x00000000


	//----- nvinfo : EIATTR_REGCOUNT
	.align		4
.L_863:
        /*1440*/ 	.byte	0x04, 0x2f
        /*1442*/ 	.short	(.L_865 - .L_864)
	.align		4
.L_864:
        /*1444*/ 	.word	index@(_ZN18transformer_engine13normalization19ln_fwd_tuned_kernelINS0_13Kernel_traitsIff13__nv_bfloat16fjLj12800ELj2ELj1ELj4ELj4ENS0_18Kernel_traits_baseILj12800EffS3_fjLj128EEEEEEEvNS0_19ForwardKernelParamsE)
        /*1448*/ 	.word	0x000000f0


	//----- nvinfo : EIATTR_FRAME_SIZE
	.align		4
.L_865:
        /*144c*/ 	.byte	0x04, 0x11
        /*144e*/ 	.short	(.L_867 - .L_866)
	.align		4
.L_866:
        /*1450*/ 	.word	index@($__internal_95_$__cuda_sm20_rcp_rn_f32_slowpath)
        /*1454*/ 	.word	0x00000000


	//----- nvinfo : EIATTR_FRAME_SIZE
	.align		4
.L_867:
        /*1458*/ 	.byte	0x04, 0x11
        /*145a*/ 	.short	(.L_869 - .L_868)
	.align		4
.L_868:
        /*145c*/ 	.word	index@(_ZN18transformer_engine13normalization19ln_fwd_tuned_kernelINS0_13Kernel_traitsIff13__nv_bfloat16fjLj12800ELj2ELj1ELj4ELj4ENS0_18Kernel_traits_baseILj12800EffS3_fjLj128EEEEEEEvNS0_19ForwardKernelParamsE)
        /*1460*/ 	.word	0x00000000


	//----- nvinfo : EIATTR_REGCOUNT
	.align		4
.L_869:
        /*1464*/ 	.byte	0x04, 0x2f
        /*1466*/ 	.short	(.L_871 - .L_870)
	.align		4
.L_870:
        /*1468*/ 	.word	index@(_ZN18transformer_engine13normalization19ln_fwd_tuned_kernelINS0_13Kernel_traitsIffffjLj15360ELj2ELj1ELj4ELj8ENS0_18Kernel_traits_baseILj15360EffffjLj128EEEEEEEvNS0_19ForwardKernelParamsE)
        /*146c*/ 	.word	0x000000f6


	//----- nvinfo : EIATTR_FRAME_SIZE
	.align		4
.L_871:
        /*1470*/ 	.byte	0x04, 0x11
        /*1472*/ 	.short	(.L_873 - .L_872)
	.align		4
.L_872:
        /*1474*/ 	.word	index@($__internal_94_$__cuda_sm20_rcp_rn_f32_slowpath)
        /*1478*/ 	.word	0x00000000


	//----- nvinfo : EIATTR_FRAME_SIZE
	.align		4
.L_873:
        /*147c*/ 	.byte	0x04, 0x11
        /*147e*/ 	.short	(.L_875 - .L_874)
	.align		4
.L_874:
        /*1480*/ 	.word	index@(_ZN18transformer_engine13normalization19ln_fwd_tuned_kernelINS0_13Kernel_traitsIffffjLj15360ELj2ELj1ELj4ELj8ENS0_18Kernel_traits_baseILj15360EffffjLj128EEEEEEEvNS0_19ForwardKernelParamsE)
        /*1484*/ 	.word	0x00000000


	//----- nvinfo : EIATTR_REGCOUNT
	.align		4
.L_875:
        /*1488*/ 	.byte	0x04, 0x2f
        /*148a*/ 	.short	(.L_877 - .L_876)
	.align		4
.L_876:
        /*148c*/ 	.word	index@(_ZN18transformer_engine13normalization19ln_fwd_tuned_kernelINS0_13Kernel_traitsI6__halfS3_S3_fjLj15360ELj2ELj1ELj4ELj8ENS0_18Kernel_traits_baseILj15360ES3_S3_S3_fjLj128EEEEEEEvNS0_19ForwardKernelParamsE)
        /*1490*/ 	.word	0x000000fe


	//----- nvinfo : EIATTR_FRAME_SIZE
	.align		4
.L_877:
        /*1494*/ 	.byte	0x04, 0x11
        /*1496*/ 	.short	(.L_879 - .L_878)
	.align		4
.L_878:
        /*1498*/ 	.word	index@($__internal_93_$__cuda_sm20_rcp_rn_f32_slowpath)
        /*149c*/ 	.word	0x00000000


	//----- nvinfo : EIATTR_FRAME_SIZE
	.align		4
.L_879:
        /*14a0*/ 	.byte	0x04, 0x11
        /*14a2*/ 	.short	(.L_881 - .L_880)
	.align		4
.L_880:
        /*14a4*/ 	.word	index@(_ZN18transformer_engine13normalization19ln_fwd_tuned_kernelINS0_13Kernel_traitsI6__halfS3_S3_fjLj15360ELj2ELj1ELj4ELj8ENS0_18Kernel_traits_baseILj15360ES3_S3_S3_fjLj128EEEEEEEvNS0_19ForwardKernelParamsE)
        /*14a8*/ 	.word	0x00000000


	//----- nvinfo : EIATTR_REGCOUNT
	.align		4
.L_881:
        /*14ac*/ 	.byte	0x04, 0x2f
        /*14ae*/ 	.short	(.L_883 - .L_882)
	.align		4
.L_882:
        /*14b0*/ 	.word	index@(_ZN18transformer_engine13normalization19ln_fwd_tuned_kernelINS0_13Kernel_traitsIff6__halffjLj15360ELj2ELj1ELj4ELj8ENS0_18Kernel_traits_baseILj15360EffS3_fjLj128EEEEEEEvNS0_19ForwardKernelParamsE)
        /*14b4*/ 	.word	0x000000ff


	//----- nvinfo : EIATTR_FRAME_SIZE
	.align		4
.L_883:
        /*14b8*/ 	.byte	0x04, 0x11
        /*14ba*/ 	.short	(.L_885 - .L_884)
	.align		4
.L_884:
        /*14bc*/ 	.word	index@($__internal_92_$__cuda_sm20_rcp_rn_f32_slowpath)
        /*14c0*/ 	.word	0x00000000


	//----- nvinfo : EIATTR_FRAME_SIZE
	.align		4
.L_885:
        /*14c4*/ 	.byte	0x04, 0x11
        /*14c6*/ 	.short	(.L_887 - .L_886)
	.align		4
.L_886:
        /*14c8*/ 	.word	index@(_ZN18transformer_engine13normalization19ln_fwd_tuned_kernelINS0_13Kernel_traitsIff6__halffjLj15360ELj2ELj1ELj4ELj8ENS0_18Kernel_traits_baseILj15360EffS3_fjLj128EEEEEEEvNS0_19ForwardKernelParamsE)
        /*14cc*/ 	.word	0x00000000


	//----- nvinfo : EIATTR_REGCOUNT
	.align		4
.L_887:
        /*14d0*/ 	.byte	0x04, 0x2f
        /*14d2*/ 	.short	(.L_889 - .L_888)
	.align		4
.L_888:
        /*14d4*/ 	.word	index@(_ZN18transformer_engine13normalization19ln_fwd_tuned_kernelINS0_13Kernel_traitsI13__nv_bfloat16S3_S3_fjLj15360ELj2ELj1ELj4ELj8ENS0_18Kernel_traits_baseILj15360ES3_S3_S3_fjLj128EEEEEEEvNS0_19ForwardKernelParamsE)
        /*14d8*/ 	.word	0x000000fe


	//----- nvinfo : EIATTR_FRAME_SIZE
	.align		4
.L_889:
        /*14dc*/ 	.byte	0x04, 0x11
        /*14de*/ 	.short	(.L_891 - .L_890)
	.align		4
.L_890:
        /*14e0*/ 	.word	index@($__internal_91_$__cuda_sm20_rcp_rn_f32_slowpath)
        /*14e4*/ 	.word	0x00000000


	//----- nvinfo : EIATTR_FRAME_SIZE
	.align		4
.L_891:
        /*14e8*/ 	.byte	0x04, 0x11
        /*14ea*/ 	.short	(.L_893 - .L_892)
	.align		4
.L_892:
        /*14ec*/ 	.word	index@(_ZN18transformer_engine13normalization19ln_fwd_tuned_kernelINS0_13Kernel_traitsI13__nv_bfloat16S3_S3_fjLj15360ELj2ELj1ELj4ELj8ENS0_18Kernel_traits_baseILj15360ES3_S3_S3_fjLj128EEEEEEEvNS0_19ForwardKernelParamsE)
        /*14f0*/ 	.word	0x00000000


	//----- nvinfo : EIATTR_REGCOUNT
	.align		4
.L_893:
        /*14f4*/ 	.byte	0x04, 0x2f
        /*14f6*/ 	.short	(.L_895 - .L_894)
	.align		4
.L_894:
        /*14f8*/ 	.word	index@(_ZN18transformer_engine13normalization19ln_fwd_tuned_kernelINS0_13Kernel_traitsIff13__nv_bfloat16fjLj15360ELj2ELj1ELj4ELj8ENS0_18Kernel_traits_baseILj15360EffS3_fjLj128EEEEEEEvNS0_19ForwardKernelParamsE)
        /*14fc*/ 	.word	0x000000ff


	//----- nvinfo : EIATTR_FRAME_SIZE
	.align		4
.L_895:
        /*1500*/ 	.byte	0x04, 0x11
        /*1502*/ 	.short	(.L_897 - .L_896)
	.align		4
.L_896:
        /*1504*/ 	.word	index@($__internal_90_$__cuda_sm20_rcp_rn_f32_slowpath)
        /*1508*/ 	.word	0x00000000


	//----- nvinfo : EIATTR_FRAME_SIZE
	.align		4
.L_897:
        /*150c*/ 	.byte	0x04, 0x11
        /*150e*/ 	.short	(.L_899 - .L_898)
	.align		4
.L_898:
        /*1510*/ 	.word	index@(_ZN18transformer_engine13normalization19ln_fwd_tuned_kernelINS0_13Kernel_traitsIff13__nv_bfloat16fjLj15360ELj2ELj1ELj4ELj8ENS0_18Kernel_traits_baseILj15360EffS3_fjLj128EEEEEEEvNS0_19ForwardKernelParamsE)
        /*1514*/ 	.word	0x00000000


	//----- nvinfo : EIATTR_REGCOUNT
	.align		4
.L_899:
        /*1518*/ 	.byte	0x04, 0x2f
        /*151a*/ 	.short	(.L_901 - .L_900)
	.align		4
.L_900:
        /*151c*/ 	.word	index@(_ZN18transformer_engine13normalization19ln_fwd_tuned_kernelINS0_13Kernel_traitsIffffjLj16384ELj2ELj1ELj4ELj16ENS0_18Kernel_traits_baseILj16384EffffjLj128EEEEEEEvNS0_19ForwardKernelParamsE)
        /*1520*/ 	.word	0x000000fe


	//----- nvinfo : EIATTR_FRAME_SIZE
	.align		4
.L_901:
        /*1524*/ 	.byte	0x04, 0x11
        /*1526*/ 	.short	(.L_903 - .L_902)
	.align		4
.L_902:
        /*1528*/ 	.word	index@($__internal_89_$__cuda_sm20_rcp_rn_f32_slowpath)
        /*152c*/ 	.word	0x00000000


	//----- nvinfo : EIATTR_FRAME_SIZE
	.align		4
.L_903:
        /*1530*/ 	.byte	0x04, 0x11
        /*1532*/ 	.short	(.L_905 - .L_904)
	.align		4
.L_904:
        /*1534*/ 	.word	index@(_ZN18transformer_engine13normalization19ln_fwd_tuned_kernelINS0_13Kernel_traitsIffffjLj16384ELj2ELj1ELj4ELj16ENS0_18Kernel_traits_baseILj16384EffffjLj128EEEEEEEvNS0_19ForwardKernelParamsE)
        /*1538*/ 	.word	0x00000000


	//----- nvinfo : EIATTR_REGCOUNT
	.align		4
.L_905:
        /*153c*/ 	.byte	0x04, 0x2f
        /*153e*/ 	.short	(.L_907 - .L_906)
	.align		4
.L_906:
        /*1540*/ 	.word	index@(_ZN18transformer_engine13normalization19ln_fwd_tuned_kernelINS0_13Kernel_traitsI6__halfS3_S3_fjLj16384ELj2ELj1ELj4ELj16ENS0_18Kernel_traits_baseILj16384ES3_S3_S3_fjLj128EEEEEEEvNS0_19ForwardKernelParamsE)
        /*1544*/ 	.word	0x0000009e


	//----- nvinfo : EIATTR_FRAME_SIZE
	.align		4
.L_907:
        /*1548*/ 	.byte	0x04, 0x11
        /*154a*/ 	.short	(.L_909 - .L_908)
	.align		4
.L_908:
        /*154c*/ 	.word	index@($__internal_88_$__cuda_sm20_rcp_rn_f32_slowpath)
        /*1550*/ 	.word	0x00000000


	//----- nvinfo : EIATTR_FRAME_SIZE
	.align		4
.L_909:
        /*1554*/ 	.byte	0x04, 0x11
        /*1556*/ 	.short	(.L_911 - .L_910)
	.align		4
.L_910:
        /*1558*/ 	.word	index@(_ZN18transformer_engine13normalization19ln_fwd_tuned_kernelINS0_13Kernel_traitsI6__halfS3_S3_fjLj16384ELj2ELj1ELj4ELj16ENS0_18Kernel_traits_baseILj16384ES3_S3_S3_fjLj128EEEEEEEvNS0_19ForwardKernelParamsE)
        /*155c*/ 	.word	0x00000000


	//----- nvinfo : EIATTR_REGCOUNT
	.align		4
.L_911:
        /*1560*/ 	.byte	0x04, 0x2f
        /*1562*/ 	.short	(.L_913 - .L_912)
	.align		4
.L_912:
        /*1564*/ 	.word	index@(_ZN18transformer_engine13normalization19ln_fwd_tuned_kernelINS0_13Kernel_traitsIff6__halffjLj16384ELj2ELj1ELj4ELj16ENS0_18Kernel_traits_baseILj16384EffS3_fjLj128EEEEEEEvNS0_19ForwardKernelParamsE)
        /*1568*/ 	.word	0x000000ff


	//----- nvinfo : EIATTR_FRAME_SIZE
	.align		4
.L_913:
        /*156c*/ 	.byte	0x04, 0x11
        /*156e*/ 	.short	(.L_915 - .L_914)
	.align		4
.L_914:
        /*1570*/ 	.word	index@($__internal_87_$__cuda_sm20_rcp_rn_f32_slowpath)
        /*1574*/ 	.word	0x00000000


	//----- nvinfo : EIATTR_FRAME_SIZE
	.align		4
.L_915:
        /*1578*/ 	.byte	0x04, 0x11
        /*157a*/ 	.short	(.L_917 - .L_916)
	.align		4
.L_916:
        /*157c*/ 	.word	index@(_ZN18transformer_engine13normalization19ln_fwd_tuned_kernelINS0_13Kernel_traitsIff6__halffjLj16384ELj2ELj1ELj4ELj16ENS0_18Kernel_traits_baseILj16384EffS3_fjLj128EEEEEEEvNS0_19ForwardKernelParamsE)
        /*1580*/ 	.word	0x00000000


	//----- nvinfo : EIATTR_REGCOUNT
	.align		4
.L_917:
        /*1584*/ 	.byte	0x04, 0x2f
        /*1586*/ 	.short	(.L_919 - .L_918)
	.align		4
.L_918:
        /*1588*/ 	.word	index@(_ZN18transformer_engine13normalization19ln_fwd_tuned_kernelINS0_13Kernel_traitsI13__nv_bfloat16S3_S3_fjLj16384ELj2ELj1ELj4ELj16ENS0_18Kernel_traits_baseILj16384ES3_S3_S3_fjLj128EEEEEEEvNS0_19ForwardKernelParamsE)
        /*158c*/ 	.word	0x000000a8


	//----- nvinfo : EIATTR_FRAME_SIZE
	.align		4
.L_919:
        /*1590*/ 	.byte	0x04, 0x11
        /*1592*/ 	.short	(.L_921 - .L_920)
	.align		4
.L_920:
        /*1594*/ 	.word	index@($__internal_86_$__cuda_sm20_rcp_rn_f32_slowpath)
        /*1598*/ 	.word	0x00000000


	//----- nvinfo : EIATTR_FRAME_SIZE
	.align		4
.L_921:
        /*159c*/ 	.byte	0x04, 0x11
        /*159e*/ 	.short	(.L_923 - .L_922)
	.align		4
.L_922:
        /*15a0*/ 	.word	index@(_ZN18transformer_engine13normalization19ln_fwd_tuned_kernelINS0_13Kernel_traitsI13__nv_bfloat16S3_S3_fjLj16384ELj2ELj1ELj4ELj16ENS0_18Kernel_traits_baseILj16384ES3_S3_S3_fjLj128EEEEEEEvNS0_19ForwardKernelParamsE)
        /*15a4*/ 	.word	0x00000000


	//----- nvinfo : EIATTR_REGCOUNT
	.align		4
.L_923:
        /*15a8*/ 	.byte	0x04, 0x2f
        /*15aa*/ 	.short	(.L_925 - .L_924)
	.align		4
.L_924:
        /*15ac*/ 	.word	index@(_ZN18transformer_engine13normalization19ln_fwd_tuned_kernelINS0_13Kernel_traitsIff13__nv_bfloat16fjLj16384ELj2ELj1ELj4ELj16ENS0_18Kernel_traits_baseILj16384EffS3_fjLj128EEEEEEEvNS0_19ForwardKernelParamsE)
        /*15b0*/ 	.word	0x000000ff


	//----- nvinfo : EIATTR_FRAME_SIZE
	.align		4
.L_925:
        /*15b4*/ 	.byte	0x04, 0x11
        /*15b6*/ 	.short	(.L_927 - .L_926)
	.align		4
.L_926:
        /*15b8*/ 	.word	index@($__internal_85_$__cuda_sm20_rcp_rn_f32_slowpath)
        /*15bc*/ 	.word	0x00000000


	//----- nvinfo : EIATTR_FRAME_SIZE
	.align		4
.L_927:
        /*15c0*/ 	.byte	0x04, 0x11
        /*15c2*/ 	.short	(.L_929 - .L_928)
	.align		4
.L_928:
        /*15c4*/ 	.word	index@(_ZN18transformer_engine13normalization19ln_fwd_tuned_kernelINS0_13Kernel_traitsIff13__nv_bfloat16fjLj16384ELj2ELj1ELj4ELj16ENS0_18Kernel_traits_baseILj16384EffS3_fjLj128EEEEEEEvNS0_19ForwardKernelParamsE)
        /*15c8*/ 	.word	0x00000000


	//----- nvinfo : EIATTR_REGCOUNT
	.align		4
.L_929:
        /*15cc*/ 	.byte	0x04, 0x2f
        /*15ce*/ 	.short	(.L_931 - .L_930)
	.align		4
.L_930:
        /*15d0*/ 	.word	index@(_ZN18transformer_engine13normalization19ln_fwd_tuned_kernelINS0_13Kernel_traitsIffffjLj18432ELj4ELj1ELj4ELj16ENS0_18Kernel_traits_baseILj18432EffffjLj128EEEEEEEvNS0_19ForwardKernelParamsE)
        /*15d4*/ 	.word	0x0000009e


	//----- nvinfo : EIATTR_FRAME_SIZE
	.align		4
.L_931:
        /*15d8*/ 	.byte	0x04, 0x11
        /*15da*/ 	.short	(.L_933 - .L_932)
	.align		4
.L_932:
        /*15dc*/ 	.word	index@($__internal_84_$__cuda_sm20_rcp_rn_f32_slowpath)
        /*15e0*/ 	.word	0x00000000


	//----- nvinfo : EIATTR_FRAME_SIZE
	.align		4
.L_933:
        /*15e4*/ 	.byte	0x04, 0x11
        /*15e6*/ 	.short	(.L_935 - .L_934)
	.align		4
.L_934:
        /*15e8*/ 	.word	index@(_ZN18transformer_engine13normalization19ln_fwd_tuned_kernelINS0_13Kernel_traitsIffffjLj18432ELj4ELj1ELj4ELj16ENS0_18Kernel_traits_baseILj18432EffffjLj128EEEEEEEvNS0_19ForwardKernelParamsE)
        /*15ec*/ 	.word	0x00000000


	//----- nvinfo : EIATTR_REGCOUNT
	.align		4
.L_935:
        /*15f0*/ 	.byte	0x04, 0x2f
        /*15f2*/ 	.short	(.L_937 - .L_936)
	.align		4
.L_936:
        /*15f4*/ 	.word	index@(_ZN18transformer_engine13normalization19ln_fwd_tuned_kernelINS0_13Kernel_traitsI6__halfS3_S3_fjLj18432ELj2ELj1ELj4ELj16ENS0_18Kernel_traits_baseILj18432ES3_S3_S3_fjLj128EEEEEEEvNS0_19ForwardKernelParamsE)
        /*15f8*/ 	.word	0x000000fa


	//----- nvinfo : EIATTR_FRAME_SIZE
	.align		4
.L_937:
        /*15fc*/ 	.byte	0x04, 0x11
        /*15fe*/ 	.short	(.L_939 - .L_938)
	.align		4
.L_938:
        /*1600*/ 	.word	index@($__internal_83_$__cuda_sm20_rcp_rn_f32_slowpath)
        /*1604*/ 	.word	0x00000000


	//----- nvinfo : EIATTR_FRAME_SIZE
	.align		4
.L_939:
        /*1608*/ 	.byte	0x04, 0x11
        /*160a*/ 	.short	(.L_941 - .L_940)
	.align		4
.L_940:
        /*160c*/ 	.word	index@(_ZN18transformer_engine13normalization19ln_fwd_tuned_kernelINS0_13Kernel_traitsI6__halfS3_S3_fjLj18432ELj2ELj1ELj4ELj16ENS0_18Kernel_traits_baseILj18432ES3_S3_S3_fjLj128EEEEEEEvNS0_19ForwardKernelParamsE)
        /*1610*/ 	.word	0x00000000


	//----- nvinfo : EIATTR_REGCOUNT
	.align		4
.L_941:
        /*1614*/ 	.byte	0x04, 0x2f
        /*1616*/ 	.short	(.L_943 - .L_942)
	.align		4
.L_942:
        /*1618*/ 	.word	index@(_ZN18transformer_engine13normalization19ln_fwd_tuned_kernelINS0_13Kernel_traitsIff6__halffjLj18432ELj2ELj1ELj4ELj16ENS0_18Kernel_traits_baseILj18432EffS3_fjLj128EEEEEEEvNS0_19ForwardKernelParamsE)
        /*161c*/ 	.word	0x000000ff


	//----- nvinfo : EIATTR_FRAME_SIZE
	.align		4
.L_943:
        /*1620*/ 	.byte	0x04, 0x11
        /*1622*/ 	.short	(.L_945 - .L_944)
	.align		4
.L_944:
        /*1624*/ 	.word	index@($__internal_82_$__cuda_sm20_rcp_rn_f32_slowpath)
        /*1628*/ 	.word	0x00000000


	//----- nvinfo : EIATTR_FRAME_SIZE
	.align		4
.L_945:
        /*162c*/ 	.byte	0x04, 0x11
        /*162e*/ 	.short	(.L_947 - .L_946)
	.align		4
.L_946:
        /*1630*/ 	.word	index@(_ZN18transformer_engine13normalization19ln_fwd_tuned_kernelINS0_13Kernel_traitsIff6__halffjLj18432ELj2ELj1ELj4ELj16ENS0_18Kernel_traits_baseILj18432EffS3_fjLj128EEEEEEEvNS0_19ForwardKernelParamsE)
        /*1634*/ 	.word	0x00000000


	//----- nvinfo : EIATTR_REGCOUNT
	.align		4
.L_947:
        /*1638*/ 	.byte	0x04, 0x2f
        /*163a*/ 	.short	(.L_949 - .L_948)
	.align		4
.L_948:
        /*163c*/ 	.word	index@(_ZN18transformer_engine13normalization19ln_fwd_tuned_kernelINS0_13Kernel_traitsI13__nv_bfloat16S3_S3_fjLj18432ELj2ELj1ELj4ELj16ENS0_18Kernel_traits_baseILj18432ES3_S3_S3_fjLj128EEEEEEEvNS0_19ForwardKernelParamsE)
        /*1640*/ 	.word	0x000000fa


	//----- nvinfo : EIATTR_FRAME_SIZE
	.align		4
.L_949:
        /*1644*/ 	.byte	0x04, 0x11
        /*1646*/ 	.short	(.L_951 - .L_950)
	.align		4
.L_950:
        /*1648*/ 	.word	index@($__internal_81_$__cuda_sm20_rcp_rn_f32_slowpath)
        /*164c*/ 	.word	0x00000000


	//----- nvinfo : EIATTR_FRAME_SIZE
	.align		4
.L_951:
        /*1650*/ 	.byte	0x04, 0x11
        /*1652*/ 	.short	(.L_953 - .L_952)
	.align		4
.L_952:
        /*1654*/ 	.word	index@(_ZN18transformer_engine13normalization19ln_fwd_tuned_kernelINS0_13Kernel_traitsI13__nv_bfloat16S3_S3_fjLj18432ELj2ELj1ELj4ELj16ENS0_18Kernel_traits_baseILj18432ES3_S3_S3_fjLj128EEEEEEEvNS0_19ForwardKernelParamsE)
        /*1658*/ 	.word	0x00000000


	//----- nvinfo : EIATTR_REGCOUNT
	.align		4
.L_953:
        /*165c*/ 	.byte	0x04, 0x2f
        /*165e*/ 	.short	(.L_955 - .L_954)
	.align		4
.L_954:
        /*1660*/ 	.word	index@(_ZN18transformer_engine13normalization19ln_fwd_tuned_kernelINS0_13Kernel_traitsIff13__nv_bfloat16fjLj18432ELj4ELj1ELj4ELj16ENS0_18Kernel_traits_baseILj18432EffS3_fjLj128EEEEEEEvNS0_19ForwardKernelParamsE)
        /*1664*/ 	.word	0x000000a8


	//----- nvinfo : EIATTR_FRAME_SIZE
	.align		4
.L_955:
        /*1668*/ 	.byte	0x04, 0x11
        /*166a*/ 	.short	(.L_957 - .L_956)
	.align		4
.L_956:
        /*166c*/ 	.word	index@($__internal_80_$__cuda_sm20_rcp_rn_f32_slowpath)
        /*1670*/ 	.word	0x00000000


	//----- nvinfo : EIATTR_FRAME_SIZE
	.align		4
.L_957:
        /*1674*/ 	.byte	0x04, 0x11
        /*1676*/ 	.short	(.L_959 - .L_958)
	.align		4
.L_958:
        /*1678*/ 	.word	index@(_ZN18transformer_engine13normalization19ln_fwd_tuned_kernelINS0_13Kernel_traitsIff13__nv_bfloat16fjLj18432ELj4ELj1ELj4ELj16ENS0_18Kernel_traits_baseILj18432EffS3_fjLj128EEEEEEEvNS0_19ForwardKernelParamsE)
        /*167c*/ 	.word	0x00000000


	//----- nvinfo : EIATTR_REGCOUNT
	.align		4
.L_959:
        /*1680*/ 	.byte	0x04, 0x2f
        /*1682*/ 	.short	(.L_961 - .L_960)
	.align		4
.L_960:
        /*1684*/ 	.word	index@(_ZN18transformer_engine13normalization19ln_fwd_tuned_kernelINS0_13Kernel_traitsIffffjLj20480ELj2ELj1ELj4ELj16ENS0_18Kernel_traits_baseILj20480EffffjLj128EEEEEEEvNS0_19ForwardKernelParamsE)
        /*1688*/ 	.word	0x000000ff


	//----- nvinfo : EIATTR_FRAME_SIZE
	.align		4
.L_961:
        /*168c*/ 	.byte	0x04, 0x11
        /*168e*/ 	.short	(.L_963 - .L_962)
	.align		4
.L_962:
        /*1690*/ 	.word	index@($__internal_79_$__cuda_sm20_rcp_rn_f32_slowpath)
        /*1694*/ 	.word	0x00000060


	//----- nvinfo : EIATTR_FRAME_SIZE
	.align		4
.L_963:
        /*1698*/ 	.byte	0x04, 0x11
        /*169a*/ 	.short	(.L_965 - .L_964)
	.align		4
.L_964:
        /*169c*/ 	.word	index@(_ZN18transformer_engine13normalization19ln_fwd_tuned_kernelINS0_13Kernel_traitsIffffjLj20480ELj2ELj1ELj4ELj16ENS0_18Kernel_traits_baseILj20480EffffjLj128EEEEEEEvNS0_19ForwardKernelParamsE)
        /*16a0*/ 	.word	0x00000060


	//----- nvinfo : EIATTR_REGCOUNT
	.align		4
.L_965:
        /*16a4*/ 	.byte	0x04, 0x2f
        /*16a6*/ 	.short	(.L_967 - .L_966)
	.align		4
.L_966:
        /*16a8*/ 	.word	index@(_ZN18transformer_engine13normalization19ln_fwd_tuned_kernelINS0_13Kernel_traitsI6__halfS3_S3_fjLj20480ELj2ELj1ELj4ELj16ENS0_18Kernel_traits_baseILj20480ES3_S3_S3_fjLj128EEEEEEEvNS0_19ForwardKernelParamsE)
        /*16ac*/ 	.word	0x000000ff


	//----- nvinfo : EIATTR_FRAME_SIZE
	.align		4
.L_967:
        /*16b0*/ 	.byte	0x04, 0x11
        /*16b2*/ 	.short	(.L_969 - .L_968)
	.align		4
.L_968:
        /*16b4*/ 	.word	index@($__internal_78_$__cuda_sm20_rcp_rn_f32_slowpath)
        /*16b8*/ 	.word	0x00000000


	//----- nvinfo : EIATTR_FRAME_SIZE
	.align		4
.L_969:
        /*16bc*/ 	.byte	0x04, 0x11
        /*16be*/ 	.short	(.L_971 - .L_970)
	.align		4
.L_970:
        /*16c0*/ 	.word	index@(_ZN18transformer_engine13normalization19ln_fwd_tuned_kernelINS0_13Kernel_traitsI6__halfS3_S3_fjLj20480ELj2ELj1ELj4ELj16ENS0_18Kernel_traits_baseILj20480ES3_S3_S3_fjLj128EEEEEEEvNS0_19ForwardKernelParamsE)
        /*16c4*/ 	.word	0x00000000


	//----- nvinfo : EIATTR_REGCOUNT
	.align		4
.L_971:
        /*16c8*/ 	.byte	0x04, 0x2f
        /*16ca*/ 	.short	(.L_973 - .L_972)
	.align		4
.L_972:
        /*16cc*/ 	.word	index@(_ZN18transformer_engine13normalization19ln_fwd_tuned_kernelINS0_13Kernel_traitsIff6__halffjLj20480ELj2ELj1ELj4ELj16ENS0_18Kernel_traits_baseILj20480EffS3_fjLj128EEEEEEEvNS0_19ForwardKernelParamsE)
        /*16d0*/ 	.word	0x000000ff


	//----- nvinfo : EIATTR_FRAME_SIZE
	.align		4
.L_973:
        /*16d4*/ 	.byte	0x04, 0x11
        /*16d6*/ 	.short	(.L_975 - .L_974)
	.align		4
.L_974:
        /*16d8*/ 	.word	index@($__internal_77_$__cuda_sm20_rcp_rn_f32_slowpath)
        /*16dc*/ 	.word	0x00000018


	//----- nvinfo : EIATTR_FRAME_SIZE
	.align		4
.L_975:
        /*16e0*/ 	.byte	0x04, 0x11
        /*16e2*/ 	.short	(.L_977 - .L_976)
	.align		4
.L_976:
        /*16e4*/ 	.word	index@(_ZN18transformer_engine13normalization19ln_fwd_tuned_kernelINS0_13Kernel_traitsIff6__halffjLj20480ELj2ELj1ELj4ELj16ENS0_18Kernel_traits_baseILj20480EffS3_fjLj128EEEEEEEvNS0_19ForwardKernelParamsE)
        /*16e8*/ 	.word	0x00000018


	//----- nvinfo : EIATTR_REGCOUNT
	.align		4
.L_977:
        /*16ec*/ 	.byte	0x04, 0x2f
        /*16ee*/ 	.short	(.L_979 - .L_978)
	.align		4
.L_978:
        /*16f0*/ 	.word	index@(_ZN18transformer_engine13normalization19ln_fwd_tuned_kernelINS0_13Kernel_traitsI13__nv_bfloat16S3_S3_fjLj20480ELj2ELj1ELj4ELj16ENS0_18Kernel_traits_baseILj20480ES3_S3_S3_fjLj128EEEEEEEvNS0_19ForwardKernelParamsE)
        /*16f4*/ 	.word	0x000000fe


	//----- nvinfo : EIATTR_FRAME_SIZE
	.align		4
.L_979:
        /*16f8*/ 	.byte	0x04, 0x11
        /*16fa*/ 	.short	(.L_981 - .L_980)
	.align		4
.L_980:
        /*16fc*/ 	.word	index@($__internal_76_$__cuda_sm20_rcp_rn_f32_slowpath)
        /*1700*/ 	.word	0x00000000


	//----- nvinfo : EIATTR_FRAME_SIZE
	.align		4
.L_981:
        /*1704*/ 	.byte	0x04, 0x11
        /*1706*/ 	.short	(.L_983 - .L_982)
	.align		4
.L_982:
        /*1708*/ 	.word	index@(_ZN18transformer_engine13normalization19ln_fwd_tuned_kernelINS0_13Kernel_traitsI13__nv_bfloat16S3_S3_fjLj20480ELj2ELj1ELj4ELj16ENS0_18Kernel_traits_baseILj20480ES3_S3_S3_fjLj128EEEEEEEvNS0_19ForwardKernelParamsE)
        /*170c*/ 	.word	0x00000000


	//----- nvinfo : EIATTR_REGCOUNT
	.align		4
.L_983:
        /*1710*/ 	.byte	0x04, 0x2f
        /*1712*/ 	.short	(.L_985 - .L_984)
	.align		4
.L_984:
        /*1714*/ 	.word	index@(_ZN18transformer_engine13normalization19ln_fwd_tuned_kernelINS0_13Kernel_traitsIff13__nv_bfloat16fjLj20480ELj2ELj1ELj4ELj16ENS0_18Kernel_traits_baseILj20480EffS3_fjLj128EEEEEEEvNS0_19ForwardKernelParamsE)
        /*1718*/ 	.word	0x000000ff


	//----- nvinfo : EIATTR_FRAME_SIZE
	.align		4
.L_985:
        /*171c*/ 	.byte	0x04, 0x11
        /*171e*/ 	.short	(.L_987 - .L_986)
	.align		4
.L_986:
        /*1720*/ 	.word	index@($__internal_75_$__cuda_sm20_rcp_rn_f32_slowpath)
        /*1724*/ 	.word	0x00000018


	//----- nvinfo : EIATTR_FRAME_SIZE
	.align		4
.L_987:
        /*1728*/ 	.byte	0x04, 0x11
        /*172a*/ 	.short	(.L_989 - .L_988)
	.align		4
.L_988:
        /*172c*/ 	.word	index@(_ZN18transformer_engine13normalization19ln_fwd_tuned_kernelINS0_13Kernel_traitsIff13__nv_bfloat16fjLj20480ELj2ELj1ELj4ELj16ENS0_18Kernel_traits_baseILj20480EffS3_fjLj128EEEEEEEvNS0_19ForwardKernelParamsE)
        /*1730*/ 	.word	0x00000018


	//----- nvinfo : EIATTR_REGCOUNT
	.align		4
.L_989:
        /*1734*/ 	.byte	0x04, 0x2f
        /*1736*/ 	.short	(.L_991 - .L_990)
	.align		4
.L_990:
        /*1738*/ 	.word	index@(_ZN18transformer_engine13normalization19ln_fwd_tuned_kernelINS0_13Kernel_traitsIffffjLj24576ELj4ELj1ELj4ELj16ENS0_18Kernel_traits_baseILj24576EffffjLj128EEEEEEEvNS0_19ForwardKernelParamsE)
        /*173c*/ 	.word	0x000000eb


	//----- nvinfo : EIATTR_FRAME_SIZE
	.align		4
.L_991:
        /*1740*/ 	.byte	0x04, 0x11
        /*1742*/ 	.short	(.L_993 - .L_992)
	.align		4
.L_992:
        /*1744*/ 	.word	index@($__internal_74_$__cuda_sm20_rcp_rn_f32_slowpath)
        /*1748*/ 	.word	0x00000000


	//----- nvinfo : EIATTR_FRAME_SIZE
	.align		4
.L_993:
        /*174c*/ 	.byte	0x04, 0x11
        /*174e*/ 	.short	(.L_995 - .L_994)
	.align		4
.L_994:
        /*1750*/ 	.word	index@(_ZN18transformer_engine13normalization19ln_fwd_tuned_kernelINS0_13Kernel_traitsIffffjLj24576ELj4ELj1ELj4ELj16ENS0_18Kernel_traits_baseILj24576EffffjLj128EEEEEEEvNS0_19ForwardKernelParamsE)
        /*1754*/ 	.word	0x00000000


	//----- nvinfo : EIATTR_REGCOUNT
	.align		4
.L_995:
        /*1758*/ 	.byte	0x04, 0x2f
        /*175a*/ 	.short	(.L_997 - .L_996)
	.align		4
.L_996:
        /*175c*/ 	.word	index@(_ZN18transformer_engine13normalization19ln_fwd_tuned_kernelINS0_13Kernel_traitsI6__halfS3_S3_fjLj24576ELj2ELj1ELj4ELj16ENS0_18Kernel_traits_baseILj24576ES3_S3_S3_fjLj128EEEEEEEvNS0_19ForwardKernelParamsE)
        /*1760*/ 	.word	0x000000e8


	//----- nvinfo : EIATTR_FRAME_SIZE
	.align		4
.L_997:
        /*1764*/ 	.byte	0x04, 0x11
        /*1766*/ 	.short	(.L_999 - .L_998)
	.align		4
.L_998:
        /*1768*/ 	.word	index@($__internal_73_$__cuda_sm20_rcp_rn_f32_slowpath)
        /*176c*/ 	.word	0x00000000


	//----- nvinfo : EIATTR_FRAME_SIZE
	.align		4
.L_999:
        /*1770*/ 	.byte	0x04, 0x11
        /*1772*/ 	.short	(.L_1001 - .L_1000)
	.align		4
.L_1000:
        /*1774*/ 	.word	index@(_ZN18transformer_engine13normalization19ln_fwd_tuned_kernelINS0_13Kernel_traitsI6__halfS3_S3_fjLj24576ELj2ELj1ELj4ELj16ENS0_18Kernel_traits_baseILj24576ES3_S3_S3_fjLj128EEEEEEEvNS0_19ForwardKernelParamsE)
        /*1778*/ 	.word	0x00000000


	//----- nvinfo : EIATTR_REGCOUNT
	.align		4
.L_1001:
        /*177c*/ 	.byte	0x04, 0x2f
        /*177e*/ 	.short	(.L_1003 - .L_1002)
	.align		4
.L_1002:
        /*1780*/ 	.word	index@(_ZN18transformer_engine13normalization19ln_fwd_tuned_kernelINS0_13Kernel_traitsIff6__halffjLj24576ELj2ELj1ELj4ELj16ENS0_18Kernel_traits_baseILj24576EffS3_fjLj128EEEEEEEvNS0_19ForwardKernelParamsE)
        /*1784*/ 	.word	0x000000ff


	//----- nvinfo : EIATTR_FRAME_SIZE
	.align		4
.L_1003:
        /*1788*/ 	.byte	0x04, 0x11
        /*178a*/ 	.short	(.L_1005 - .L_1004)
	.align		4
.L_1004:
        /*178c*/ 	.word	index@($__internal_72_$__cuda_sm20_rcp_rn_f32_slowpath)
        /*1790*/ 	.word	0x000000e8


	//----- nvinfo : EIATTR_FRAME_SIZE
	.align		4
.L_1005:
        /*1794*/ 	.byte	0x04, 0x11
        /*1796*/ 	.short	(.L_1007 - .L_1006)
	.align		4
.L_1006:
        /*1798*/ 	.word	index@(_ZN18transformer_engine13normalization19ln_fwd_tuned_kernelINS0_13Kernel_traitsIff6__halffjLj24576ELj2ELj1ELj4ELj16ENS0_18Kernel_traits_baseILj24576EffS3_fjLj128EEEEEEEvNS0_19ForwardKernelParamsE)
        /*179c*/ 	.word	0x000000e8


	//----- nvinfo : EIATTR_REGCOUNT
	.align		4
.L_1007:
        /*17a0*/ 	.byte	0x04, 0x2f
        /*17a2*/ 	.short	(.L_1009 - .L_1008)
	.align		4
.L_1008:
        /*17a4*/ 	.word	index@(_ZN18transformer_engine13normalization19ln_fwd_tuned_kernelINS0_13Kernel_traitsI13__nv_bfloat16S3_S3_fjLj24576ELj2ELj1ELj4ELj16ENS0_18Kernel_traits_baseILj24576ES3_S3_S3_fjLj128EEEEEEEvNS0_19ForwardKernelParamsE)
        /*17a8*/ 	.word	0x000000e9


	//----- nvinfo : EIATTR_FRAME_SIZE
	.align		4
.L_1009:
        /*17ac*/ 	.byte	0x04, 0x11
        /*17ae*/ 	.short	(.L_1011 - .L_1010)
	.align		4
.L_1010:
        /*17b0*/ 	.word	index@($__internal_71_$__cuda_sm20_rcp_rn_f32_slowpath)
        /*17b4*/ 	.word	0x00000000


	//----- nvinfo : EIATTR_FRAME_SIZE
	.align		4
.L_1011:
        /*17b8*/ 	.byte	0x04, 0x11
        /*17ba*/ 	.short	(.L_1013 - .L_1012)
	.align		4
.L_1012:
        /*17bc*/ 	.word	index@(_ZN18transformer_engine13normalization19ln_fwd_tuned_kernelINS0_13Kernel_traitsI13__nv_bfloat16S3_S3_fjLj24576ELj2ELj1ELj4ELj16ENS0_18Kernel_traits_baseILj24576ES3_S3_S3_fjLj128EEEEEEEvNS0_19ForwardKernelParamsE)
        /*17c0*/ 	.word	0x00000000


	//----- nvinfo : EIATTR_REGCOUNT
	.align		4
.L_1013:
        /*17c4*/ 	.byte	0x04, 0x2f
        /*17c6*/ 	.short	(.L_1015 - .L_1014)
	.align		4
.L_1014:
        /*17c8*/ 	.word	index@(_ZN18transformer_engine13normalization19ln_fwd_tuned_kernelINS0_13Kernel_traitsIff13__nv_bfloat16fjLj24576ELj2ELj1ELj4ELj16ENS0_18Kernel_traits_baseILj24576EffS3_fjLj128EEEEEEEvNS0_19ForwardKernelParamsE)
        /*17cc*/ 	.word	0x000000ff


	//----- nvinfo : EIATTR_FRAME_SIZE
	.align		4
.L_1015:
        /*17d0*/ 	.byte	0x04, 0x11
        /*17d2*/ 	.short	(.L_1017 - .L_1016)
	.align		4
.L_1016:
        /*17d4*/ 	.word	index@($__internal_70_$__cuda_sm20_rcp_rn_f32_slowpath)
        /*17d8*/ 	.word	0x000000e8


	//----- nvinfo : EIATTR_FRAME_SIZE
	.align		4
.L_1017:
        /*17dc*/ 	.byte	0x04, 0x11
        /*17de*/ 	.short	(.L_1019 - .L_1018)
	.align		4
.L_1018:
        /*17e0*/ 	.word	index@(_ZN18transformer_engine13normalization19ln_fwd_tuned_kernelINS0_13Kernel_traitsIff13__nv_bfloat16fjLj24576ELj2ELj1ELj4ELj16ENS0_18Kernel_traits_baseILj24576EffS3_fjLj128EEEEEEEvNS0_19ForwardKernelParamsE)
        /*17e4*/ 	.word	0x000000e8


	//----- nvinfo : EIATTR_REGCOUNT
	.align		4
.L_1019:
        /*17e8*/ 	.byte	0x04, 0x2f
        /*17ea*/ 	.short	(.L_1021 - .L_1020)
	.align		4
.L_1020:
        /*17ec*/ 	.word	index@(_ZN18transformer_engine13normalization19ln_fwd_tuned_kernelINS0_13Kernel_traitsIffffjLj25600ELj4ELj1ELj4ELj4ENS0_18Kernel_traits_baseILj25600EffffjLj128EEEEEEEvNS0_19ForwardKernelParamsE)
        /*17f0*/ 	.word	0x000000fe


	//----- nvinfo : EIATTR_FRAME_SIZE
	.align		4
.L_1021:
        /*17f4*/ 	.byte	0x04, 0x11
        /*17f6*/ 	.short	(.L_1023 - .L_1022)
	.align		4
.L_1022:
        /*17f8*/ 	.word	index@($__internal_69_$__cuda_sm20_rcp_rn_f32_slowpath)
        /*17fc*/ 	.word	0x00000000


	//----- nvinfo : EIATTR_FRAME_SIZE
	.align		4
.L_1023:
        /*1800*/ 	.byte	0x04, 0x11
        /*1802*/ 	.short	(.L_1025 - .L_1024)
	.align		4
.L_1024:
        /*1804*/ 	.word	index@(_ZN18transformer_engine13normalization19ln_fwd_tuned_kernelINS0_13Kernel_traitsIffffjLj25600ELj4ELj1ELj4ELj4ENS0_18Kernel_traits_baseILj25600EffffjLj128EEEEEEEvNS0_19ForwardKernelParamsE)
        /*1808*/ 	.word	0x00000000


	//----- nvinfo : EIATTR_REGCOUNT
	.align		4
.L_1025:
        /*180c*/ 	.byte	0x04, 0x2f
        /*180e*/ 	.short	(.L_1027 - .L_1026)
	.align		4
.L_1026:
        /*1810*/ 	.word	index@(_ZN18transformer_engine13normalization19ln_fwd_tuned_kernelINS0_13Kernel_traitsI6__halfS3_S3_fjLj25600ELj2ELj1ELj4ELj8ENS0_18Kernel_traits_baseILj25600ES3_S3_S3_fjLj128EEEEEEEvNS0_19ForwardKernelParamsE)
        /*1814*/ 	.word	0x000000ff


	//----- nvinfo : EIATTR_FRAME_SIZE
	.align		4
.L_1027:
        /*1818*/ 	.byte	0x04, 0x11
        /*181a*/ 	.short	(.L_1029 - .L_1028)
	.align		4
.L_1028:
        /*181c*/ 	.word	index@($__internal_68_$__cuda_sm20_rcp_rn_f32_slowpath)
        /*1820*/ 	.word	0x00000168


	//----- nvinfo : EIATTR_FRAME_SIZE
	.align		4
.L_1029:
        /*1824*/ 	.byte	0x04, 0x11
        /*1826*/ 	.short	(.L_1031 - .L_1030)
	.align		4
.L_1030:
        /*1828*/ 	.word	index@(_ZN18transformer_engine13normalization19ln_fwd_tuned_kernelINS0_13Kernel_traitsI6__halfS3_S3_fjLj25600ELj2ELj1ELj4ELj8ENS0_18Kernel_traits_baseILj25600ES3_S3_S3_fjLj128EEEEEEEvNS0_19ForwardKernelParamsE)
        /*182c*/ 	.word	0x00000168


	//----- nvinfo : EIATTR_REGCOUNT
	.align		4
.L_1031:
        /*1830*/ 	.byte	0x04, 0x2f
        /*1832*/ 	.short	(.L_1033 - .L_1032)
	.align		4
.L_1032:
        /*1834*/ 	.word	index@(_ZN18transformer_engine13normalization19ln_fwd_tuned_kernelINS0_13Kernel_traitsIff6__halffjLj25600ELj4ELj1ELj4ELj4ENS0_18Kernel_traits_baseILj25600EffS3_fjLj128EEEEEEEvNS0_19ForwardKernelParamsE)
        /*1838*/ 	.word	0x000000fe


	//----- nvinfo : EIATTR_FRAME_SIZE
	.align		4
.L_1033:
        /*183c*/ 	.byte	0x04, 0x11
        /*183e*/ 	.short	(.L_1035 - .L_1034)
	.align		4
.L_1034:
        /*1840*/ 	.word	index@($__internal_67_$__cuda_sm20_rcp_rn_f32_slowpath)
        /*1844*/ 	.word	0x00000000


	//----- nvinfo : EIATTR_FRAME_SIZE
	.align		4
.L_1035:
        /*1848*/ 	.byte	0x04, 0x11
        /*184a*/ 	.short	(.L_1037 - .L_1036)
	.align		4
.L_1036:
        /*184c*/ 	.word	index@(_ZN18transformer_engine13normalization19ln_fwd_tuned_kernelINS0_13Kernel_traitsIff6__halffjLj25600ELj4ELj1ELj4ELj4ENS0_18Kernel_traits_baseILj25600EffS3_fjLj128EEEEEEEvNS0_19ForwardKernelParamsE)
        /*1850*/ 	.word	0x00000000


	//----- nvinfo : EIATTR_REGCOUNT
	.align		4
.L_1037:
        /*1854*/ 	.byte	0x04, 0x2f
        /*1856*/ 	.short	(.L_1039 - .L_1038)
	.align		4
.L_1038:
        /*1858*/ 	.word	index@(_ZN18transformer_engine13normalization19ln_fwd_tuned_kernelINS0_13Kernel_traitsI13__nv_bfloat16S3_S3_fjLj25600ELj2ELj1ELj4ELj8ENS0_18Kernel_traits_baseILj25600ES3_S3_S3_fjLj128EEEEEEEvNS0_19ForwardKernelParamsE)
        /*185c*/ 	.word	0x000000ff


	//----- nvinfo : EIATTR_FRAME_SIZE
	.align		4
.L_1039:
        /*1860*/ 	.byte	0x04, 0x11
        /*1862*/ 	.short	(.L_1041 - .L_1040)
	.align		4
.L_1040:
        /*1864*/ 	.word	index@($__internal_66_$__cuda_sm20_rcp_rn_f32_slowpath)
        /*1868*/ 	.word	0x00000170


	//----- nvinfo : EIATTR_FRAME_SIZE
	.align		4
.L_1041:
        /*186c*/ 	.byte	0x04, 0x11
        /*186e*/ 	.short	(.L_1043 - .L_1042)
	.align		4
.L_1042:
        /*1870*/ 	.word	index@(_ZN18transformer_engine13normalization19ln_fwd_tuned_kernelINS0_13Kernel_traitsI13__nv_bfloat16S3_S3_fjLj25600ELj2ELj1ELj4ELj8ENS0_18Kernel_traits_baseILj25600ES3_S3_S3_fjLj128EEEEEEEvNS0_19ForwardKernelParamsE)
        /*1874*/ 	.word	0x00000170


	//----- nvinfo : EIATTR_REGCOUNT
	.align		4
.L_1043:
        /*1878*/ 	.byte	0x04, 0x2f
        /*187a*/ 	.short	(.L_1045 - .L_1044)
	.align		4
.L_1044:
        /*187c*/ 	.word	index@(_ZN18transformer_engine13normalization19ln_fwd_tuned_kernelINS0_13Kernel_traitsIff13__nv_bfloat16fjLj25600ELj4ELj1ELj4ELj4ENS0_18Kernel_traits_baseILj25600EffS3_fjLj128EEEEEEEvNS0_19ForwardKernelParamsE)
        /*1880*/ 	.word	0x000000fe


	//----- nvinfo : EIATTR_FRAME_SIZE
	.align		4
.L_1045:
        /*1884*/ 	.byte	0x04, 0x11
        /*1886*/ 	.short	(.L_1047 - .L_1046)
	.align		4
.L_1046:
        /*1888*/ 	.word	index@($__internal_65_$__cuda_sm20_rcp_rn_f32_slowpath)
        /*188c*/ 	.word	0x00000000


	//----- nvinfo : EIATTR_FRAME_SIZE
	.align		4
.L_1047:
        /*1890*/ 	.byte	0x04, 0x11
        /*1892*/ 	.short	(.L_1049 - .L_1048)
	.align		4
.L_1048:
        /*1894*/ 	.word	index@(_ZN18transformer_engine13normalization19ln_fwd_tuned_kernelINS0_13Kernel_traitsIff13__nv_bfloat16fjLj25600ELj4ELj1ELj4ELj4ENS0_18Kernel_traits_baseILj25600EffS3_fjLj128EEEEEEEvNS0_19ForwardKernelParamsE)
        /*1898*/ 	.word	0x00000000


	//----- nvinfo : EIATTR_REGCOUNT
	.align		4
.L_1049:
        /*189c*/ 	.byte	0x04, 0x2f
        /*189e*/ 	.short	(.L_1051 - .L_1050)
	.align		4
.L_1050:
        /*18a0*/ 	.word	index@(_ZN18transformer_engine13normalization19ln_fwd_tuned_kernelINS0_13Kernel_traitsIffffjLj30720ELj4ELj1ELj4ELj4ENS0_18Kernel_traits_baseILj30720EffffjLj128EEEEEEEvNS0_19ForwardKernelParamsE)
        /*18a4*/ 	.word	0x000000fe


	//----- nvinfo : EIATTR_FRAME_SIZE
	.align		4
.L_1051:
        /*18a8*/ 	.byte	0x04, 0x11
        /*18aa*/ 	.short	(.L_1053 - .L_1052)
	.align		4
.L_1052:
        /*18ac*/ 	.word	index@($__internal_64_$__cuda_sm20_rcp_rn_f32_slowpath)
        /*18b0*/ 	.word	0x00000000


	//----- nvinfo : EIATTR_FRAME_SIZE
	.align		4
.L_1053:
        /*18b4*/ 	.byte	0x04, 0x11
        /*18b6*/ 	.short	(.L_1055 - .L_1054)
	.align		4
.L_1054:
        /*18b8*/ 	.word	index@(_ZN18transformer_engine13normalization19ln_fwd_tuned_kernelINS0_13Kernel_traitsIffffjLj30720ELj4ELj1ELj4ELj4ENS0_18Kernel_traits_baseILj30720EffffjLj128EEEEEEEvNS0_19ForwardKernelParamsE)
        /*18bc*/ 	.word	0x00000000


	//----- nvinfo : EIATTR_REGCOUNT
	.align		4
.L_1055:
        /*18c0*/ 	.byte	0x04, 0x2f
        /*18c2*/ 	.short	(.L_1057 - .L_1056)
	.align		4
.L_1056:
        /*18c4*/ 	.word	index@(_ZN18transformer_engine13normalization19ln_fwd_tuned_kernelINS0_13Kernel_traitsI6__halfS3_S3_fjLj30720ELj4ELj1ELj4ELj4ENS0_18Kernel_traits_baseILj30720ES3_S3_S3_fjLj128EEEEEEEvNS0_19ForwardKernelParamsE)
        /*18c8*/ 	.word	0x000000fe


	//----- nvinfo : EIATTR_FRAME_SIZE
	.align		4
.L_1057:
        /*18cc*/ 	.byte	0x04, 0x11
        /*18ce*/ 	.short	(.L_1059 - .L_1058)
	.align		4
.L_1058:
        /*18d0*/ 	.word	index@($__internal_63_$__cuda_sm20_rcp_rn_f32_slowpath)
        /*18d4*/ 	.word	0x00000000


	//----- nvinfo : EIATTR_FRAME_SIZE
	.align		4
.L_1059:
        /*18d8*/ 	.byte	0x04, 0x11
        /*18da*/ 	.short	(.L_1061 - .L_1060)
	.align		4
.L_1060:
        /*18dc*/ 	.word	index@(_ZN18transformer_engine13normalization19ln_fwd_tuned_kernelINS0_13Kernel_traitsI6__halfS3_S3_fjLj30720ELj4ELj1ELj4ELj4ENS0_18Kernel_traits_baseILj30720ES3_S3_S3_fjLj128EEEEEEEvNS0_19ForwardKernelParamsE)
        /*18e0*/ 	.word	0x00000000


	//----- nvinfo : EIATTR_REGCOUNT
	.align		4
.L_1061:
        /*18e4*/ 	.byte	0x04, 0x2f
        /*18e6*/ 	.short	(.L_1063 - .L_1062)
	.align		4
.L_1062:
        /*18e8*/ 	.word	index@(_ZN18transformer_engine13normalization19ln_fwd_tuned_kernelINS0_13Kernel_traitsIff6__halffjLj30720ELj4ELj1ELj4ELj4ENS0_18Kernel_traits_baseILj30720EffS3_fjLj128EEEEEEEvNS0_19ForwardKernelParamsE)
        /*18ec*/ 	.word	0x000000fe


	//----- nvinfo : EIATTR_FRAME_SIZE
	.align		4
.L_1063:
        /*18f0*/ 	.byte	0x04, 0x11
        /*18f2*/ 	.short	(.L_1065 - .L_1064)
	.align		4
.L_1064:
        /*18f4*/ 	.word	index@($__internal_62_$__cuda_sm20_rcp_rn_f32_slowpath)
        /*18f8*/ 	.word	0x00000000


	//----- nvinfo : EIATTR_FRAME_SIZE
	.align		4
.L_1065:
        /*18fc*/ 	.byte	0x04, 0x11
        /*18fe*/ 	.short	(.L_1067 - .L_1066)
	.align		4
.L_1066:
        /*1900*/ 	.word	index@(_ZN18transformer_engine13normalization19ln_fwd_tuned_kernelINS0_13Kernel_traitsIff6__halffjLj30720ELj4ELj1ELj4ELj4ENS0_18Kernel_traits_baseILj30720EffS3_fjLj128EEEEEEEvNS0_19ForwardKernelParamsE)
        /*1904*/ 	.word	0x00000000


	//----- nvinfo : EIATTR_REGCOUNT
	.align		4
.L_1067:
        /*1908*/ 	.byte	0x04, 0x2f
        /*190a*/ 	.short	(.L_1069 - .L_1068)
	.align		4
.L_1068:
        /*190c*/ 	.word	index@(_ZN18transformer_engine13normalization19ln_fwd_tuned_kernelINS0_13Kernel_traitsI13__nv_bfloat16S3_S3_fjLj30720ELj4ELj1ELj4ELj4ENS0_18Kernel_traits_baseILj30720ES3_S3_S3_fjLj128EEEEEEEvNS0_19ForwardKernelParamsE)
        /*1910*/ 	.word	0x000000fe


	//----- nvinfo : EIATTR_FRAME_SIZE
	.align		4
.L_1069:
        /*1914*/ 	.byte	0x04, 0x11
        /*1916*/ 	.short	(.L_1071 - .L_1070)
	.align		4
.L_1070:
        /*1918*/ 	.word	index@($__internal_61_$__cuda_sm20_rcp_rn_f32_slowpath)
        /*191c*/ 	.word	0x00000000


	//----- nvinfo : EIATTR_FRAME_SIZE
	.align		4
.L_1071:
        /*1920*/ 	.byte	0x04, 0x11
        /*1922*/ 	.short	(.L_1073 - .L_1072)
	.align		4
.L_1072:
        /*1924*/ 	.word	index@(_ZN18transformer_engine13normalization19ln_fwd_tuned_kernelINS0_13Kernel_traitsI13__nv_bfloat16S3_S3_fjLj30720ELj4ELj1ELj4ELj4ENS0_18Kernel_traits_baseILj30720ES3_S3_S3_fjLj128EEEEEEEvNS0_19ForwardKernelParamsE)
        /*1928*/ 	.word	0x00000000


	//----- nvinfo : EIATTR_REGCOUNT
	.align		4
.L_1073:
        /*192c*/ 	.byte	0x04, 0x2f
        /*192e*/ 	.short	(.L_1075 - .L_1074)
	.align		4
.L_1074:
        /*1930*/ 	.word	index@(_ZN18transformer_engine13normalization19ln_fwd_tuned_kernelINS0_13Kernel_traitsIff13__nv_bfloat16fjLj30720ELj4ELj1ELj4ELj4ENS0_18Kernel_traits_baseILj30720EffS3_fjLj128EEEEEEEvNS0_19ForwardKernelParamsE)
        /*1934*/ 	.word	0x000000fe


	//----- nvinfo : EIATTR_FRAME_SIZE
	.align		4
.L_1075:
        /*1938*/ 	.byte	0x04, 0x11
        /*193a*/ 	.short	(.L_1077 - .L_1076)
	.align		4
.L_1076:
        /*193c*/ 	.word	index@($__internal_60_$__cuda_sm20_rcp_rn_f32_slowpath)
        /*1940*/ 	.word	0x00000000


	//----- nvinfo : EIATTR_FRAME_SIZE
	.align		4
.L_1077:
        /*1944*/ 	.byte	0x04, 0x11
        /*1946*/ 	.short	(.L_1079 - .L_1078)
	.align		4
.L_1078:
        /*1948*/ 	.word	index@(_ZN18transformer_engine13normalization19ln_fwd_tuned_kernelINS0_13Kernel_traitsIff13__nv_bfloat16fjLj30720ELj4ELj1ELj4ELj4ENS0_18Kernel_traits_baseILj30720EffS3_fjLj128EEEEEEEvNS0_19ForwardKernelParamsE)
        /*194c*/ 	.word	0x00000000


	//----- nvinfo : EIATTR_REGCOUNT
	.align		4
.L_1079:
        /*1950*/ 	.byte	0x04, 0x2f
        /*1952*/ 	.short	(.L_1081 - .L_1080)
	.align		4
.L_1080:
        /*1954*/ 	.word	index@(_ZN18transformer_engine13normalization19ln_fwd_tuned_kernelINS0_13Kernel_traitsIffffjLj32768ELj4ELj1ELj4ELj16ENS0_18Kernel_traits_baseILj32768EffffjLj128EEEEEEEvNS0_19ForwardKernelParamsE)
        /*1958*/ 	.word	0x000000fc


	//----- nvinfo : EIATTR_FRAME_SIZE
	.align		4
.L_1081:
        /*195c*/ 	.byte	0x04, 0x11
        /*195e*/ 	.short	(.L_1083 - .L_1082)
	.align		4
.L_1082:
        /*1960*/ 	.word	index@($__internal_59_$__cuda_sm20_rcp_rn_f32_slowpath)
        /*1964*/ 	.word	0x00000000


	//----- nvinfo : EIATTR_FRAME_SIZE
	.align		4
.L_1083:
        /*1968*/ 	.byte	0x04, 0x11
        /*196a*/ 	.short	(.L_1085 - .L_1084)
	.align		4
.L_1084:
        /*196c*/ 	.word	index@(_ZN18transformer_engine13normalization19ln_fwd_tuned_kernelINS0_13Kernel_traitsIffffjLj32768ELj4ELj1ELj4ELj16ENS0_18Kernel_traits_baseILj32768EffffjLj128EEEEEEEvNS0_19ForwardKernelParamsE)
        /*1970*/ 	.word	0x00000000


	//----- nvinfo : EIATTR_REGCOUNT
	.align		4
.L_1085:
        /*1974*/ 	.byte	0x04, 0x2f
        /*1976*/ 	.short	(.L_1087 - .L_1086)
	.align		4
.L_1086:
        /*1978*/ 	.word	index@(_ZN18transformer_engine13normalization19ln_fwd_tuned_kernelINS0_13Kernel_traitsI6__halfS3_S3_fjLj32768ELj4ELj1ELj4ELj16ENS0_18Kernel_traits_baseILj32768ES3_S3_S3_fjLj128EEEEEEEvNS0_19ForwardKernelParamsE)
        /*197c*/ 	.word	0x0000009e


	//----- nvinfo : EIATTR_FRAME_SIZE
	.align		4
.L_1087:
        /*1980*/ 	.byte	0x04, 0x11
        /*1982*/ 	.short	(.L_1089 - .L_1088)
	.align		4
.L_1088:
        /*1984*/ 	.word	index@($__internal_58_$__cuda_sm20_rcp_rn_f32_slowpath)
        /*1988*/ 	.word	0x00000000


	//----- nvinfo : EIATTR_FRAME_SIZE
	.align		4
.L_1089:
        /*198c*/ 	.byte	0x04, 0x11
        /*198e*/ 	.short	(.L_1091 - .L_1090)
	.align		4
.L_1090:
        /*1990*/ 	.word	index@(_ZN18transformer_engine13normalization19ln_fwd_tuned_kernelINS0_13Kernel_traitsI6__halfS3_S3_fjLj32768ELj4ELj1ELj4ELj16ENS0_18Kernel_traits_baseILj32768ES3_S3_S3_fjLj128EEEEEEEvNS0_19ForwardKernelParamsE)
        /*1994*/ 	.word	0x00000000


	//----- nvinfo : EIATTR_REGCOUNT
	.align		4
.L_1091:
        /*1998*/ 	.byte	0x04, 0x2f
        /*199a*/ 	.short	(.L_1093 - .L_1092)
	.align		4
.L_1092:
        /*199c*/ 	.word	index@(_ZN18transformer_engine13normalization19ln_fwd_tuned_kernelINS0_13Kernel_traitsIff6__halffjLj32768ELj4ELj1ELj4ELj16ENS0_18Kernel_traits_baseILj32768EffS3_fjLj128EEEEEEEvNS0_19ForwardKernelParamsE)
        /*19a0*/ 	.word	0x000000ed


	//----- nvinfo : EIATTR_FRAME_SIZE
	.align		4
.L_1093:
        /*19a4*/ 	.byte	0x04, 0x11
        /*19a6*/ 	.short	(.L_1095 - .L_1094)
	.align		4
.L_1094:
        /*19a8*/ 	.word	index@($__internal_57_$__cuda_sm20_rcp_rn_f32_slowpath)
        /*19ac*/ 	.word	0x00000000


	//----- nvinfo : EIATTR_FRAME_SIZE
	.align		4
.L_1095:
        /*19b0*/ 	.byte	0x04, 0x11
        /*19b2*/ 	.short	(.L_1097 - .L_1096)
	.align		4
.L_1096:
        /*19b4*/ 	.word	index@(_ZN18transformer_engine13normalization19ln_fwd_tuned_kernelINS0_13Kernel_traitsIff6__halffjLj32768ELj4ELj1ELj4ELj16ENS0_18Kernel_traits_baseILj32768EffS3_fjLj128EEEEEEEvNS0_19ForwardKernelParamsE)
        /*19b8*/ 	.word	0x00000000


	//----- nvinfo : EIATTR_REGCOUNT
	.align		4
.L_1097:
        /*19bc*/ 	.byte	0x04, 0x2f
        /*19be*/ 	.short	(.L_1099 - .L_1098)
	.align		4
.L_1098:
        /*19c0*/ 	.word	index@(_ZN18transformer_engine13normalization19ln_fwd_tuned_kernelINS0_13Kernel_traitsI13__nv_bfloat16S3_S3_fjLj32768ELj4ELj1ELj4ELj16ENS0_18Kernel_traits_baseILj32768ES3_S3_S3_fjLj128EEEEEEEvNS0_19ForwardKernelParamsE)
        /*19c4*/ 	.word	0x0000009e


	//----- nvinfo : EIATTR_FRAME_SIZE
	.align		4
.L_1099:
        /*19c8*/ 	.byte	0x04, 0x11
        /*19ca*/ 	.short	(.L_1101 - .L_1100)
	.align		4
.L_1100:
        /*19cc*/ 	.word	index@($__internal_56_$__cuda_sm20_rcp_rn_f32_slowpath)
        /*19d0*/ 	.word	0x00000000


	//----- nvinfo : EIATTR_FRAME_SIZE
	.align		4
.L_1101:
        /*19d4*/ 	.byte	0x04, 0x11
        /*19d6*/ 	.short	(.L_1103 - .L_1102)
	.align		4
.L_1102:
        /*19d8*/ 	.word	index@(_ZN18transformer_engine13normalization19ln_fwd_tuned_kernelINS0_13Kernel_traitsI13__nv_bfloat16S3_S3_fjLj32768ELj4ELj1ELj4ELj16ENS0_18Kernel_traits_baseILj32768ES3_S3_S3_fjLj128EEEEEEEvNS0_19ForwardKernelParamsE)
        /*19dc*/ 	.word	0x00000000


	//----- nvinfo : EIATTR_REGCOUNT
	.align		4
.L_1103:
        /*19e0*/ 	.byte	0x04, 0x2f
        /*19e2*/ 	.short	(.L_1105 - .L_1104)
	.align		4
.L_1104:
        /*19e4*/ 	.word	index@(_ZN18transformer_engine13normalization19ln_fwd_tuned_kernelINS0_13Kernel_traitsIff13__nv_bfloat16fjLj32768ELj4ELj1ELj4ELj16ENS0_18Kernel_traits_baseILj32768EffS3_fjLj128EEEEEEEvNS0_19ForwardKernelParamsE)
        /*19e8*/ 	.word	0x000000ed


	//----- nvinfo : EIATTR_FRAME_SIZE
	.align		4
.L_1105:
        /*19ec*/ 	.byte	0x04, 0x11
        /*19ee*/ 	.short	(.L_1107 - .L_1106)
	.align		4
.L_1106:
        /*19f0*/ 	.word	index@($__internal_55_$__cuda_sm20_rcp_rn_f32_slowpath)
        /*19f4*/ 	.word	0x00000000


	//----- nvinfo : EIATTR_FRAME_SIZE
	.align		4
.L_1107:
        /*19f8*/ 	.byte	0x04, 0x11
        /*19fa*/ 	.short	(.L_1109 - .L_1108)
	.align		4
.L_1108:
        /*19fc*/ 	.word	index@(_ZN18transformer_engine13normalization19ln_fwd_tuned_kernelINS0_13Kernel_traitsIff13__nv_bfloat16fjLj32768ELj4ELj1ELj4ELj16ENS0_18Kernel_traits_baseILj32768EffS3_fjLj128EEEEEEEvNS0_19ForwardKernelParamsE)
        /*1a00*/ 	.word	0x00000000


	//----- nvinfo : EIATTR_REGCOUNT
	.align		4
.L_1109:
        /*1a04*/ 	.byte	0x04, 0x2f
        /*1a06*/ 	.short	(.L_1111 - .L_1110)
	.align		4
.L_1110:
        /*1a08*/ 	.word	index@(_ZN18transformer_engine13normalization19ln_fwd_tuned_kernelINS0_13Kernel_traitsIffffjLj40960ELj4ELj1ELj4ELj16ENS0_18Kernel_traits_baseILj40960EffffjLj128EEEEEEEvNS0_19ForwardKernelParamsE)
        /*1a0c*/ 	.word	0x000000ff


	//----- nvinfo : EIATTR_FRAME_SIZE
	.align		4
.L_1111:
        /*1a10*/ 	.byte	0x04, 0x11
        /*1a12*/ 	.short	(.L_1113 - .L_1112)
	.align		4
.L_1112:
        /*1a14*/ 	.word	index@($__internal_54_$__cuda_sm20_rcp_rn_f32_slowpath)
        /*1a18*/ 	.word	0x00000060


	//----- nvinfo : EIATTR_FRAME_SIZE
	.align		4
.L_1113:
        /*1a1c*/ 	.byte	0x04, 0x11
        /*1a1e*/ 	.short	(.L_1115 - .L_1114)
	.align		4
.L_1114:
        /*1a20*/ 	.word	index@(_ZN18transformer_engine13normalization19ln_fwd_tuned_kernelINS0_13Kernel_traitsIffffjLj40960ELj4ELj1ELj4ELj16ENS0_18Kernel_traits_baseILj40960EffffjLj128EEEEEEEvNS0_19ForwardKernelParamsE)
        /*1a24*/ 	.word	0x00000060


	//----- nvinfo : EIATTR_REGCOUNT
	.align		4
.L_1115:
        /*1a28*/ 	.byte	0x04, 0x2f
        /*1a2a*/ 	.short	(.L_1117 - .L_1116)
	.align		4
.L_1116:
        /*1a2c*/ 	.word	index@(_ZN18transformer_engine13normalization19ln_fwd_tuned_kernelINS0_13Kernel_traitsI6__halfS3_S3_fjLj40960ELj4ELj1ELj4ELj16ENS0_18Kernel_traits_baseILj40960ES3_S3_S3_fjLj128EEEEEEEvNS0_19ForwardKernelParamsE)
        /*1a30*/ 	.word	0x000000fe


	//----- nvinfo : EIATTR_FRAME_SIZE
	.align		4
.L_1117:
        /*1a34*/ 	.byte	0x04, 0x11
        /*1a36*/ 	.short	(.L_1119 - .L_1118)
	.align		4
.L_1118:
        /*1a38*/ 	.word	index@($__internal_53_$__cuda_sm20_rcp_rn_f32_slowpath)
        /*1a3c*/ 	.word	0x00000000


	//----- nvinfo : EIATTR_FRAME_SIZE
	.align		4
.L_1119:
        /*1a40*/ 	.byte	0x04, 0x11
        /*1a42*/ 	.short	(.L_1121 - .L_1120)
	.align		4
.L_1120:
        /*1a44*/ 	.word	index@(_ZN18transformer_engine13normalization19ln_fwd_tuned_kernelINS0_13Kernel_traitsI6__halfS3_S3_fjLj40960ELj4ELj1ELj4ELj16ENS0_18Kernel_traits_baseILj40960ES3_S3_S3_fjLj128EEEEEEEvNS0_19ForwardKernelParamsE)
        /*1a48*/ 	.word	0x00000000


	//----- nvinfo : EIATTR_REGCOUNT
	.align		4
.L_1121:
        /*1a4c*/ 	.byte	0x04, 0x2f
        /*1a4e*/ 	.short	(.L_1123 - .L_1122)
	.align		4
.L_1122:
        /*1a50*/ 	.word	index@(_ZN18transformer_engine13normalization19ln_fwd_tuned_kernelINS0_13Kernel_traitsIff6__halffjLj40960ELj4ELj1ELj4ELj16ENS0_18Kernel_traits_baseILj40960EffS3_fjLj128EEEEEEEvNS0_19ForwardKernelParamsE)
        /*1a54*/ 	.word	0x000000ff


	//----- nvinfo : EIATTR_FRAME_SIZE
	.align		4
.L_1123:
        /*1a58*/ 	.byte	0x04, 0x11
        /*1a5a*/ 	.short	(.L_1125 - .L_1124)
	.align		4
.L_1124:
        /*1a5c*/ 	.word	index@($__internal_52_$__cuda_sm20_rcp_rn_f32_slowpath)
        /*1a60*/ 	.word	0x00000058


	//----- nvinfo : EIATTR_FRAME_SIZE
	.align		4
.L_1125:
        /*1a64*/ 	.byte	0x04, 0x11
        /*1a66*/ 	.short	(.L_1127 - .L_1126)
	.align		4
.L_1126:
        /*1a68*/ 	.word	index@(_ZN18transformer_engine13normalization19ln_fwd_tuned_kernelINS0_13Kernel_traitsIff6__halffjLj40960ELj4ELj1ELj4ELj16ENS0_18Kernel_traits_baseILj40960EffS3_fjLj128EEEEEEEvNS0_19ForwardKernelParamsE)
        /*1a6c*/ 	.word	0x00000058


	//----- nvinfo : EIATTR_REGCOUNT
	.align		4
.L_1127:
        /*1a70*/ 	.byte	0x04, 0x2f
        /*1a72*/ 	.short	(.L_1129 - .L_1128)
	.align		4
.L_1128:
        /*1a74*/ 	.word	index@(_ZN18transformer_engine13normalization19ln_fwd_tuned_kernelINS0_13Kernel_traitsI13__nv_bfloat16S3_S3_fjLj40960ELj4ELj1ELj4ELj16ENS0_18Kernel_traits_baseILj40960ES3_S3_S3_fjLj128EEEEEEEvNS0_19ForwardKernelParamsE)
        /*1a78*/ 	.word	0x000000fe


	//----- nvinfo : EIATTR_FRAME_SIZE
	.align		4
.L_1129:
        /*1a7c*/ 	.byte	0x04, 0x11
        /*1a7e*/ 	.short	(.L_1131 - .L_1130)
	.align		4
.L_1130:
        /*1a80*/ 	.word	index@($__internal_51_$__cuda_sm20_rcp_rn_f32_slowpath)
        /*1a84*/ 	.word	0x00000000


	//----- nvinfo : EIATTR_FRAME_SIZE
	.align		4
.L_1131:
        /*1a88*/ 	.byte	0x04, 0x11
        /*1a8a*/ 	.short	(.L_1133 - .L_1132)
	.align		4
.L_1132:
        /*1a8c*/ 	.word	index@(_ZN18transformer_engine13normalization19ln_fwd_tuned_kernelINS0_13Kernel_traitsI13__nv_bfloat16S3_S3_fjLj40960ELj4ELj1ELj4ELj16ENS0_18Kernel_traits_baseILj40960ES3_S3_S3_fjLj128EEEEEEEvNS0_19ForwardKernelParamsE)
        /*1a90*/ 	.word	0x00000000


	//----- nvinfo : EIATTR_REGCOUNT
	.align		4
.L_1133:
        /*1a94*/ 	.byte	0x04, 0x2f
        /*1a96*/ 	.short	(.L_1135 - .L_1134)
	.align		4
.L_1134:
        /*1a98*/ 	.word	index@(_ZN18transformer_engine13normalization19ln_fwd_tuned_kernelINS0_13Kernel_traitsIff13__nv_bfloat16fjLj40960ELj4ELj1ELj4ELj16ENS0_18Kernel_traits_baseILj40960EffS3_fjLj128EEEEEEEvNS0_19ForwardKernelParamsE)
        /*1a9c*/ 	.word	0x000000ff


	//----- nvinfo : EIATTR_FRAME_SIZE
	.align		4
.L_1135:
        /*1aa0*/ 	.byte	0x04, 0x11
        /*1aa2*/ 	.short	(.L_1137 - .L_1136)
	.align		4
.L_1136:
        /*1aa4*/ 	.word	index@($__internal_50_$__cuda_sm20_rcp_rn_f32_slowpath)
        /*1aa8*/ 	.word	0x00000058


	//----- nvinfo : EIATTR_FRAME_SIZE
	.align		4
.L_1137:
        /*1aac*/ 	.byte	0x04, 0x11
        /*1aae*/ 	.short	(.L_1139 - .L_1138)
	.align		4
.L_1138:
        /*1ab0*/ 	.word	index@(_ZN18transformer_engine13normalization19ln_fwd_tuned_kernelINS0_13Kernel_traitsIff13__nv_bfloat16fjLj40960ELj4ELj1ELj4ELj16ENS0_18Kernel_traits_baseILj40960EffS3_fjLj128EEEEEEEvNS0_19ForwardKernelParamsE)
        /*1ab4*/ 	.word	0x00000058


	//----- nvinfo : EIATTR_REGCOUNT
	.align		4
.L_1139:
        /*1ab8*/ 	.byte	0x04, 0x2f
        /*1aba*/ 	.short	(.L_1141 - .L_1140)
	.align		4
.L_1140:
        /*1abc*/ 	.word	index@(_ZN18transformer_engine13normalization19ln_fwd_tuned_kernelINS0_13Kernel_traitsIffffjLj49152ELj8ELj1ELj4ELj16ENS0_18Kernel_traits_baseILj49152EffffjLj128EEEEEEEvNS0_19ForwardKernelParamsE)
        /*1ac0*/ 	.word	0x000000e3


	//----- nvinfo : EIATTR_FRAME_SIZE
	.align		4
.L_1141:
        /*1ac4*/ 	.byte	0x04, 0x11
        /*1ac6*/ 	.short	(.L_1143 - .L_1142)
	.align		4
.L_1142:
        /*1ac8*/ 	.word	index@($__internal_49_$__cuda_sm20_rcp_rn_f32_slowpath)
        /*1acc*/ 	.word	0x00000000


	//----- nvinfo : EIATTR_FRAME_SIZE
	.align		4
.L_1143:
        /*1ad0*/ 	.byte	0x04, 0x11
        /*1ad2*/ 	.short	(.L_1145 - .L_1144)
	.align		4
.L_1144:
        /*1ad4*/ 	.word	index@(_ZN18transformer_engine13normalization19ln_fwd_tuned_kernelINS0_13Kernel_traitsIffffjLj49152ELj8ELj1ELj4ELj16ENS0_18Kernel_traits_baseILj49152EffffjLj128EEEEEEEvNS0_19ForwardKernelParamsE)
        /*1ad8*/ 	.word	0x00000000


	//----- nvinfo : EIATTR_REGCOUNT
	.align		4
.L_1145:
        /*1adc*/ 	.byte	0x04, 0x2f
        /*1ade*/ 	.short	(.L_1147 - .L_1146)
	.align		4
.L_1146:
        /*1ae0*/ 	.word	index@(_ZN18transformer_engine13normalization19ln_fwd_tuned_kernelINS0_13Kernel_traitsI6__halfS3_S3_fjLj49152ELj4ELj1ELj4ELj16ENS0_18Kernel_traits_baseILj49152ES3_S3_S3_fjLj128EEEEEEEvNS0_19ForwardKernelParamsE)
        /*1ae4*/ 	.word	0x000000e8


	//----- nvinfo : EIATTR_FRAME_SIZE
	.align		4
.L_1147:
        /*1ae8*/ 	.byte	0x04, 0x11
        /*1aea*/ 	.short	(.L_1149 - .L_1148)
	.align		4
.L_1148:
        /*1aec*/ 	.word	index@($__internal_48_$__cuda_sm20_rcp_rn_f32_slowpath)
        /*1af0*/ 	.word	0x00000000


	//----- nvinfo : EIATTR_FRAME_SIZE
	.align		4
.L_1149:
        /*1af4*/ 	.byte	0x04, 0x11
        /*1af6*/ 	.short	(.L_1151 - .L_1150)
	.align		4
.L_1150:
        /*1af8*/ 	.word	index@(_ZN18transformer_engine13normalization19ln_fwd_tuned_kernelINS0_13Kernel_traitsI6__halfS3_S3_fjLj49152ELj4ELj1ELj4ELj16ENS0_18Kernel_traits_baseILj49152ES3_S3_S3_fjLj128EEEEEEEvNS0_19ForwardKernelParamsE)
        /*1afc*/ 	.word	0x00000000


	//----- nvinfo : EIATTR_REGCOUNT
	.align		4
.L_1151:
        /*1b00*/ 	.byte	0x04, 0x2f
        /*1b02*/ 	.short	(.L_1153 - .L_1152)
	.align		4
.L_1152:
        /*1b04*/ 	.word	index@(_ZN18transformer_engine13normalization19ln_fwd_tuned_kernelINS0_13Kernel_traitsIff6__halffjLj49152ELj4ELj1ELj4ELj16ENS0_18Kernel_traits_baseILj49152EffS3_fjLj128EEEEEEEvNS0_19ForwardKernelParamsE)
        /*1b08*/ 	.word	0x000000ff


	//----- nvinfo : EIATTR_FRAME_SIZE
	.align		4
.L_1153:
        /*1b0c*/ 	.byte	0x04, 0x11
        /*1b0e*/ 	.short	(.L_1155 - .L_1154)
	.align		4
.L_1154:
        /*1b10*/ 	.word	index@($__internal_47_$__cuda_sm20_rcp_rn_f32_slowpath)
        /*1b14*/ 	.word	0x00000120


	//----- nvinfo : EIATTR_FRAME_SIZE
	.align		4
.L_1155:
        /*1b18*/ 	.byte	0x04, 0x11
        /*1b1a*/ 	.short	(.L_1157 - .L_1156)
	.align		4
.L_1156:
        /*1b1c*/ 	.word	index@(_ZN18transformer_engine13normalization19ln_fwd_tuned_kernelINS0_13Kernel_traitsIff6__halffjLj49152ELj4ELj1ELj4ELj16ENS0_18Kernel_traits_baseILj49152EffS3_fjLj128EEEEEEEvNS0_19ForwardKernelParamsE)
        /*1b20*/ 	.word	0x00000120


	//----- nvinfo : EIATTR_REGCOUNT
	.align		4
.L_1157:
        /*1b24*/ 	.byte	0x04, 0x2f
        /*1b26*/ 	.short	(.L_1159 - .L_1158)
	.align		4
.L_1158:
        /*1b28*/ 	.word	index@(_ZN18transformer_engine13normalization19ln_fwd_tuned_kernelINS0_13Kernel_traitsI13__nv_bfloat16S3_S3_fjLj49152ELj4ELj1ELj4ELj16ENS0_18Kernel_traits_baseILj49152ES3_S3_S3_fjLj128EEEEEEEvNS0_19ForwardKernelParamsE)
        /*1b2c*/ 	.word	0x000000ea


	//----- nvinfo : EIATTR_FRAME_SIZE
	.align		4
.L_1159:
        /*1b30*/ 	.byte	0x04, 0x11
        /*1b32*/ 	.short	(.L_1161 - .L_1160)
	.align		4
.L_1160:
        /*1b34*/ 	.word	index@($__internal_46_$__cuda_sm20_rcp_rn_f32_slowpath)
        /*1b38*/ 	.word	0x00000000


	//----- nvinfo : EIATTR_FRAME_SIZE
	.align		4
.L_1161:
        /*1b3c*/ 	.byte	0x04, 0x11
        /*1b3e*/ 	.short	(.L_1163 - .L_1162)
	.align		4
.L_1162:
        /*1b40*/ 	.word	index@(_ZN18transformer_engine13normalization19ln_fwd_tuned_kernelINS0_13Kernel_traitsI13__nv_bfloat16S3_S3_fjLj49152ELj4ELj1ELj4ELj16ENS0_18Kernel_traits_baseILj49152ES3_S3_S3_fjLj128EEEEEEEvNS0_19ForwardKernelParamsE)
        /*1b44*/ 	.word	0x00000000


	//----- nvinfo : EIATTR_REGCOUNT
	.align		4
.L_1163:
        /*1b48*/ 	.byte	0x04, 0x2f
        /*1b4a*/ 	.short	(.L_1165 - .L_1164)
	.align		4
.L_1164:
        /*1b4c*/ 	.word	index@(_ZN18transformer_engine13normalization19ln_fwd_tuned_kernelINS0_13Kernel_traitsIff13__nv_bfloat16fjLj49152ELj4ELj1ELj4ELj16ENS0_18Kernel_traits_baseILj49152EffS3_fjLj128EEEEEEEvNS0_19ForwardKernelParamsE)
        /*1b50*/ 	.word	0x000000ff


	//----- nvinfo : EIATTR_FRAME_SIZE
	.align		4
.L_1165:
        /*1b54*/ 	.byte	0x04, 0x11
        /*1b56*/ 	.short	(.L_1167 - .L_1166)
	.align		4
.L_1166:
        /*1b58*/ 	.word	index@($__internal_45_$__cuda_sm20_rcp_rn_f32_slowpath)
        /*1b5c*/ 	.word	0x00000120


	//----- nvinfo : EIATTR_FRAME_SIZE
	.align		4
.L_1167:
        /*1b60*/ 	.byte	0x04, 0x11
        /*1b62*/ 	.short	(.L_1169 - .L_1168)
	.align		4
.L_1168:
        /*1b64*/ 	.word	index@(_ZN18transformer_engine13normalization19ln_fwd_tuned_kernelINS0_13Kernel_traitsIff13__nv_bfloat16fjLj49152ELj4ELj1ELj4ELj16ENS0_18Kernel_traits_baseILj49152EffS3_fjLj128EEEEEEEvNS0_19ForwardKernelParamsE)
        /*1b68*/ 	.word	0x00000120


	//----- nvinfo : EIATTR_REGCOUNT
	.align		4
.L_1169:
        /*1b6c*/ 	.byte	0x04, 0x2f
        /*1b6e*/ 	.short	(.L_1171 - .L_1170)
	.align		4
.L_1170:
        /*1b70*/ 	.word	index@(_ZN18transformer_engine13normalization19ln_fwd_tuned_kernelINS0_13Kernel_traitsIffffjLj65536ELj8ELj1ELj4ELj16ENS0_18Kernel_traits_baseILj65536EffffjLj128EEEEEEEvNS0_19ForwardKernelParamsE)
        /*1b74*/ 	.word	0x000000fe


	//----- nvinfo : EIATTR_FRAME_SIZE
	.align		4
.L_1171:
        /*1b78*/ 	.byte	0x04, 0x11
        /*1b7a*/ 	.short	(.L_1173 - .L_1172)
	.align		4
.L_1172:
        /*1b7c*/ 	.word	index@($__internal_44_$__cuda_sm20_rcp_rn_f32_slowpath)
        /*1b80*/ 	.word	0x00000000


	//----- nvinfo : EIATTR_FRAME_SIZE
	.align		4
.L_1173:
        /*1b84*/ 	.byte	0x04, 0x11
        /*1b86*/ 	.short	(.L_1175 - .L_1174)
	.align		4
.L_1174:
        /*1b88*/ 	.word	index@(_ZN18transformer_engine13normalization19ln_fwd_tuned_kernelINS0_13Kernel_traitsIffffjLj65536ELj8ELj1ELj4ELj16ENS0_18Kernel_traits_baseILj65536EffffjLj128EEEEEEEvNS0_19ForwardKernelParamsE)
        /*1b8c*/ 	.word	0x00000000


	//----- nvinfo : EIATTR_REGCOUNT
	.align		4
.L_1175:
        /*1b90*/ 	.byte	0x04, 0x2f
        /*1b92*/ 	.short	(.L_1177 - .L_1176)
	.align		4
.L_1176:
        /*1b94*/ 	.word	index@(_ZN18transformer_engine13normalization19ln_fwd_tuned_kernelINS0_13Kernel_traitsI6__halfS3_S3_fjLj65536ELj8ELj1ELj4ELj16ENS0_18Kernel_traits_baseILj65536ES3_S3_S3_fjLj128EEEEEEEvNS0_19ForwardKernelParamsE)
        /*1b98*/ 	.word	0x0000009d


	//----- nvinfo : EIATTR_FRAME_SIZE
	.align		4
.L_1177:
        /*1b9c*/ 	.byte	0x04, 0x11
        /*1b9e*/ 	.short	(.L_1179 - .L_1178)
	.align		4
.L_1178:
        /*1ba0*/ 	.word	index@($__internal_43_$__cuda_sm20_rcp_rn_f32_slowpath)
        /*1ba4*/ 	.word	0x00000000


	//----- nvinfo : EIATTR_FRAME_SIZE
	.align		4
.L_1179:
        /*1ba8*/ 	.byte	0x04, 0x11
        /*1baa*/ 	.short	(.L_1181 - .L_1180)
	.align		4
.L_1180:
        /*1bac*/ 	.word	index@(_ZN18transformer_engine13normalization19ln_fwd_tuned_kernelINS0_13Kernel_traitsI6__halfS3_S3_fjLj65536ELj8ELj1ELj4ELj16ENS0_18Kernel_traits_baseILj65536ES3_S3_S3_fjLj128EEEEEEEvNS0_19ForwardKernelParamsE)
        /*1bb0*/ 	.word	0x00000000


	//----- nvinfo : EIATTR_REGCOUNT
	.align		4
.L_1181:
        /*1bb4*/ 	.byte	0x04, 0x2f
        /*1bb6*/ 	.short	(.L_1183 - .L_1182)
	.align		4
.L_1182:
        /*1bb8*/ 	.word	index@(_ZN18transformer_engine13normalization19ln_fwd_tuned_kernelINS0_13Kernel_traitsIff6__halffjLj65536ELj8ELj1ELj4ELj16ENS0_18Kernel_traits_baseILj65536EffS3_fjLj128EEEEEEEvNS0_19ForwardKernelParamsE)
        /*1bbc*/ 	.word	0x000000ff


	//----- nvinfo : EIATTR_FRAME_SIZE
	.align		4
.L_1183:
        /*1bc0*/ 	.byte	0x04, 0x11
        /*1bc2*/ 	.short	(.L_1185 - .L_1184)
	.align		4
.L_1184:
        /*1bc4*/ 	.word	index@($__internal_42_$__cuda_sm20_rcp_rn_f32_slowpath)
        /*1bc8*/ 	.word	0x00000000


	//----- nvinfo : EIATTR_FRAME_SIZE
	.align		4
.L_1185:
        /*1bcc*/ 	.byte	0x04, 0x11
        /*1bce*/ 	.short	(.L_1187 - .L_1186)
	.align		4
.L_1186:
        /*1bd0*/ 	.word	index@(_ZN18transformer_engine13normalization19ln_fwd_tuned_kernelINS0_13Kernel_traitsIff6__halffjLj65536ELj8ELj1ELj4ELj16ENS0_18Kernel_traits_baseILj65536EffS3_fjLj128EEEEEEEvNS0_19ForwardKernelParamsE)
        /*1bd4*/ 	.word	0x00000000


	//----- nvinfo : EIATTR_REGCOUNT
	.align		4
.L_1187:
        /*1bd8*/ 	.byte	0x04, 0x2f
        /*1bda*/ 	.short	(.L_1189 - .L_1188)
	.align		4
.L_1188:
        /*1bdc*/ 	.word	index@(_ZN18transformer_engine13normalization19ln_fwd_tuned_kernelINS0_13Kernel_traitsI13__nv_bfloat16S3_S3_fjLj65536ELj8ELj1ELj4ELj16ENS0_18Kernel_traits_baseILj65536ES3_S3_S3_fjLj128EEEEEEEvNS0_19ForwardKernelParamsE)
        /*1be0*/ 	.word	0x0000009d


	//----- nvinfo : EIATTR_FRAME_SIZE
	.align		4
.L_1189:
        /*1be4*/ 	.byte	0x04, 0x11
        /*1be6*/ 	.short	(.L_1191 - .L_1190)
	.align		4
.L_1190:
        /*1be8*/ 	.word	index@($__internal_41_$__cuda_sm20_rcp_rn_f32_slowpath)
        /*1bec*/ 	.word	0x00000000


	//----- nvinfo : EIATTR_FRAME_SIZE
	.align		4
.L_1191:
        /*1bf0*/ 	.byte	0x04, 0x11
        /*1bf2*/ 	.short	(.L_1193 - .L_1192)
	.align		4
.L_1192:
        /*1bf4*/ 	.word	index@(_ZN18transformer_engine13normalization19ln_fwd_tuned_kernelINS0_13Kernel_traitsI13__nv_bfloat16S3_S3_fjLj65536ELj8ELj1ELj4ELj16ENS0_18Kernel_traits_baseILj65536ES3_S3_S3_fjLj128EEEEEEEvNS0_19ForwardKernelParamsE)
        /*1bf8*/ 	.word	0x00000000


	//----- nvinfo : EIATTR_REGCOUNT
	.align		4
.L_1193:
        /*1bfc*/ 	.byte	0x04, 0x2f
        /*1bfe*/ 	.short	(.L_1195 - .L_1194)
	.align		4
.L_1194:
        /*1c00*/ 	.word	index@(_ZN18transformer_engine13normalization19ln_fwd_tuned_kernelINS0_13Kernel_traitsIff13__nv_bfloat16fjLj65536ELj8ELj1ELj4ELj16ENS0_18Kernel_traits_baseILj65536EffS3_fjLj128EEEEEEEvNS0_19ForwardKernelParamsE)
        /*1c04*/ 	.word	0x000000ff


	//----- nvinfo : EIATTR_FRAME_SIZE
	.align		4
.L_1195:
        /*1c08*/ 	.byte	0x04, 0x11
        /*1c0a*/ 	.short	(.L_1197 - .L_1196)
	.align		4
.L_1196:
        /*1c0c*/ 	.word	index@($__internal_40_$__cuda_sm20_rcp_rn_f32_slowpath)
        /*1c10*/ 	.word	0x00000000


	//----- nvinfo : EIATTR_FRAME_SIZE
	.align		4
.L_1197:
        /*1c14*/ 	.byte	0x04, 0x11
        /*1c16*/ 	.short	(.L_1199 - .L_1198)
	.align		4
.L_1198:
        /*1c18*/ 	.word	index@(_ZN18transformer_engine13normalization19ln_fwd_tuned_kernelINS0_13Kernel_traitsIff13__nv_bfloat16fjLj65536ELj8ELj1ELj4ELj16ENS0_18Kernel_traits_baseILj65536EffS3_fjLj128EEEEEEEvNS0_19ForwardKernelParamsE)
        /*1c1c*/ 	.word	0x00000000


	//----- nvinfo : EIATTR_REGCOUNT
	.align		4
.L_1199:
        /*1c20*/ 	.byte	0x04, 0x2f
        /*1c22*/ 	.short	(.L_1201 - .L_1200)
	.align		4
.L_1200:
        /*1c24*/ 	.word	index@(_ZN18transformer_engine13normalization21ln_fwd_general_kernelINS0_13Kernel_traitsI13__nv_bfloat16S3_13__nv_fp8_e4m3fjLj128ELj1ELj4ELj1ELj8ENS0_18Kernel_traits_baseILj128ES3_S3_S4_fjLj128EEEEEEEvNS0_19ForwardKernelParamsE)
        /*1c28*/ 	.word	0x00000027


	//----- nvinfo : EIATTR_FRAME_SIZE
	.align		4
.L_1201:
        /*1c2c*/ 	.byte	0x04, 0x11
        /*1c2e*/ 	.short	(.L_1203 - .L_1202)
	.align		4
.L_1202:
        /*1c30*/ 	.word	index@($__internal_39_$__cuda_sm20_rcp_rn_f32_slowpath)
        /*1c34*/ 	.word	0x00000000


	//----- nvinfo : EIATTR_FRAME_SIZE
	.align		4
.L_1203:
        /*1c38*/ 	.byte	0x04, 0x11
        /*1c3a*/ 	.short	(.L_1205 - .L_1204)
	.align		4
.L_1204:
        /*1c3c*/ 	.word	index@(_ZN18transformer_engine13normalization21ln_fwd_general_kernelINS0_13Kernel_traitsI13__nv_bfloat16S3_13__nv_fp8_e4m3fjLj128ELj1ELj4ELj1ELj8ENS0_18Kernel_traits_baseILj128ES3_S3_S4_fjLj128EEEEEEEvNS0_19ForwardKernelParamsE)
        /*1c40*/ 	.word	0x00000000


	//----- nvinfo : EIATTR_REGCOUNT
	.align		4
.L_1205:
        /*1c44*/ 	.byte	0x04, 0x2f
        /*1c46*/ 	.short	(.L_1207 - .L_1206)
	.align		4
.L_1206:
        /*1c48*/ 	.word	index@(_ZN18transformer_engine13normalization21ln_fwd_general_kernelINS0_13Kernel_traitsI13__nv_bfloat16S3_13__nv_fp8_e4m3fjLj512ELj1ELj4ELj1ELj16ENS0_18Kernel_traits_baseILj512ES3_S3_S4_fjLj128EEEEEEEvNS0_19ForwardKernelParamsE)
        /*1c4c*/ 	.word	0x00000050


	//----- nvinfo : EIATTR_FRAME_SIZE
	.align		4
.L_1207:
        /*1c50*/ 	.byte	0x04, 0x11
        /*1c52*/ 	.short	(.L_1209 - .L_1208)
	.align		4
.L_1208:
        /*1c54*/ 	.word	index@($__internal_38_$__cuda_sm20_rcp_rn_f32_slowpath)
        /*1c58*/ 	.word	0x00000000


	//----- nvinfo : EIATTR_FRAME_SIZE
	.align		4
.L_1209:
        /*1c5c*/ 	.byte	0x04, 0x11
        /*1c5e*/ 	.short	(.L_1211 - .L_1210)
	.align		4
.L_1210:
        /*1c60*/ 	.word	index@(_ZN18transformer_engine13normalization21ln_fwd_general_kernelINS0_13Kernel_traitsI13__nv_bfloat16S3_13__nv_fp8_e4m3fjLj512ELj1ELj4ELj1ELj16ENS0_18Kernel_traits_baseILj512ES3_S3_S4_fjLj128EEEEEEEvNS0_19ForwardKernelParamsE)
        /*1c64*/ 	.word	0x00000000


	//----- nvinfo : EIATTR_REGCOUNT
	.align		4
.L_1211:
        /*1c68*/ 	.byte	0x04, 0x2f
        /*1c6a*/ 	.short	(.L_1213 - .L_1212)
	.align		4
.L_1212:
        /*1c6c*/ 	.word	index@(_ZN18transformer_engine13normalization21ln_fwd_general_kernelINS0_13Kernel_traitsI13__nv_bfloat16S3_13__nv_fp8_e4m3fjLj1024ELj1ELj4ELj1ELj16ENS0_18Kernel_traits_baseILj1024ES3_S3_S4_fjLj128EEEEEEEvNS0_19ForwardKernelParamsE)
        /*1c70*/ 	.word	0x0000008c


	//----- nvinfo : EIATTR_FRAME_SIZE
	.align		4
.L_1213:
        /*1c74*/ 	.byte	0x04, 0x11
        /*1c76*/ 	.short	(.L_1215 - .L_1214)
	.align		4
.L_1214:
        /*1c78*/ 	.word	index@($__internal_37_$__cuda_sm20_rcp_rn_f32_slowpath)
        /*1c7c*/ 	.word	0x00000000


	//----- nvinfo : EIATTR_FRAME_SIZE
	.align		4
.L_1215:
        /*1c80*/ 	.byte	0x04, 0x11
        /*1c82*/ 	.short	(.L_1217 - .L_1216)
	.align		4
.L_1216:
        /*1c84*/ 	.word	index@(_ZN18transformer_engine13normalization21ln_fwd_general_kernelINS0_13Kernel_traitsI13__nv_bfloat16S3_13__nv_fp8_e4m3fjLj1024ELj1ELj4ELj1ELj16ENS0_18Kernel_traits_baseILj1024ES3_S3_S4_fjLj128EEEEEEEvNS0_19ForwardKernelParamsE)
        /*1c88*/ 	.word	0x00000000


	//----- nvinfo : EIATTR_REGCOUNT
	.align		4
.L_1217:
        /*1c8c*/ 	.byte	0x04, 0x2f
        /*1c8e*/ 	.short	(.L_1219 - .L_1218)
	.align		4
.L_1218:
        /*1c90*/ 	.word	index@(_ZN18transformer_engine13normalization21ln_fwd_general_kernelINS0_13Kernel_traitsI13__nv_bfloat16S3_13__nv_fp8_e4m3fjLj2048ELj1ELj4ELj1ELj16ENS0_18Kernel_traits_baseILj2048ES3_S3_S4_fjLj128EEEEEEEvNS0_19ForwardKernelParamsE)
        /*1c94*/ 	.word	0x000000f6


	//----- nvinfo : EIATTR_FRAME_SIZE
	.align		4
.L_1219:
        /*1c98*/ 	.byte	0x04, 0x11
        /*1c9a*/ 	.short	(.L_1221 - .L_1220)
	.align		4
.L_1220:
        /*1c9c*/ 	.word	index@($__internal_36_$__cuda_sm20_rcp_rn_f32_slowpath)
        /*1ca0*/ 	.word	0x00000000


	//----- nvinfo : EIATTR_FRAME_SIZE
	.align		4
.L_1221:
        /*1ca4*/ 	.byte	0x04, 0x11
        /*1ca6*/ 	.short	(.L_1223 - .L_1222)
	.align		4
.L_1222:
        /*1ca8*/ 	.word	index@(_ZN18transformer_engine13normalization21ln_fwd_general_kernelINS0_13Kernel_traitsI13__nv_bfloat16S3_13__nv_fp8_e4m3fjLj2048ELj1ELj4ELj1ELj16ENS0_18Kernel_traits_baseILj2048ES3_S3_S4_fjLj128EEEEEEEvNS0_19ForwardKernelParamsE)
        /*1cac*/ 	.word	0x00000000


	//----- nvinfo : EIATTR_REGCOUNT
	.align		4
.L_1223:
        /*1cb0*/ 	.byte	0x04, 0x2f
        /*1cb2*/ 	.short	(.L_1225 - .L_1224)
	.align		4
.L_1224:
        /*1cb4*/ 	.word	index@(_ZN18transformer_engine13normalization21ln_fwd_general_kernelINS0_13Kernel_traitsI13__nv_bfloat16S3_13__nv_fp8_e4m3fjLj8192ELj1ELj1ELj4ELj16ENS0_18Kernel_traits_baseILj8192ES3_S3_S4_fjLj128EEEEEEEvNS0_19ForwardKernelParamsE)
        /*1cb8*/ 	.word	0x000000f8


	//----- nvinfo : EIATTR_FRAME_SIZE
	.align		4
.L_1225:
        /*1cbc*/ 	.byte	0x04, 0x11
        /*1cbe*/ 	.short	(.L_1227 - .L_1226)
	.align		4
.L_1226:
        /*1cc0*/ 	.word	index@($__internal_35_$__cuda_sm20_rcp_rn_f32_slowpath)
        /*1cc4*/ 	.word	0x00000000


	//----- nvinfo : EIATTR_FRAME_SIZE
	.align		4
.L_1227:
        /*1cc8*/ 	.byte	0x04, 0x11
        /*1cca*/ 	.short	(.L_1229 - .L_1228)
	.align		4
.L_1228:
        /*1ccc*/ 	.word	index@(_ZN18transformer_engine13normalization21ln_fwd_general_kernelINS0_13Kernel_traitsI13__nv_bfloat16S3_13__nv_fp8_e4m3fjLj8192ELj1ELj1ELj4ELj16ENS0_18Kernel_traits_baseILj8192ES3_S3_S4_fjLj128EEEEEEEvNS0_19ForwardKernelParamsE)
        /*1cd0*/ 	.word	0x00000000


	//----- nvinfo : EIATTR_REGCOUNT
	.align		4
.L_1229:
        /*1cd4*/ 	.byte	0x04, 0x2f
        /*1cd6*/ 	.short	(.L_1231 - .L_1230)
	.align		4
.L_1230:
        /*1cd8*/ 	.word	index@(_ZN18transformer_engine13normalization21ln_fwd_general_kernelINS0_13Kernel_traitsI6__halfS3_13__nv_fp8_e4m3fjLj128ELj1ELj4ELj1ELj8ENS0_18Kernel_traits_baseILj128ES3_S3_S4_fjLj128EEEEEEEvNS0_19ForwardKernelParamsE)
        /*1cdc*/ 	.word	0x00000027


	//----- nvinfo : EIATTR_FRAME_SIZE
	.align		4
.L_1231:
        /*1ce0*/ 	.byte	0x04, 0x11
        /*1ce2*/ 	.short	(.L_1233 - .L_1232)
	.align		4
.L_1232:
        /*1ce4*/ 	.word	index@($__internal_34_$__cuda_sm20_rcp_rn_f32_slowpath)
        /*1ce8*/ 	.word	0x00000000


	//----- nvinfo : EIATTR_FRAME_SIZE
	.align		4
.L_1233:
        /*1cec*/ 	.byte	0x04, 0x11
        /*1cee*/ 	.short	(.L_1235 - .L_1234)
	.align		4
.L_1234:
        /*1cf0*/ 	.word	index@(_ZN18transformer_engine13normalization21ln_fwd_general_kernelINS0_13Kernel_traitsI6__halfS3_13__nv_fp8_e4m3fjLj128ELj1ELj4ELj1ELj8ENS0_18Kernel_traits_baseILj128ES3_S3_S4_fjLj128EEEEEEEvNS0_19ForwardKernelParamsE)
        /*1cf4*/ 	.word	0x00000000


	//----- nvinfo : EIATTR_REGCOUNT
	.align		4
.L_1235:
        /*1cf8*/ 	.byte	0x04, 0x2f
        /*1cfa*/ 	.short	(.L_1237 - .L_1236)
	.align		4
.L_1236:
        /*1cfc*/ 	.word	index@(_ZN18transformer_engine13normalization21ln_fwd_general_kernelINS0_13Kernel_traitsI6__halfS3_13__nv_fp8_e4m3fjLj512ELj1ELj4ELj1ELj16ENS0_18Kernel_traits_baseILj512ES3_S3_S4_fjLj128EEEEEEEvNS0_19ForwardKernelParamsE)
        /*1d00*/ 	.word	0x00000050


	//----- nvinfo : EIATTR_FRAME_SIZE
	.align		4
.L_1237:
        /*1d04*/ 	.byte	0x04, 0x11
        /*1d06*/ 	.short	(.L_1239 - .L_1238)
	.align		4
.L_1238:
        /*1d08*/ 	.word	index@($__internal_33_$__cuda_sm20_rcp_rn_f32_slowpath)
        /*1d0c*/ 	.word	0x00000000


	//----- nvinfo : EIATTR_FRAME_SIZE
	.align		4
.L_1239:
        /*1d10*/ 	.byte	0x04, 0x11
        /*1d12*/ 	.short	(.L_1241 - .L_1240)
	.align		4
.L_1240:
        /*1d14*/ 	.word	index@(_ZN18transformer_engine13normalization21ln_fwd_general_kernelINS0_13Kernel_traitsI6__halfS3_13__nv_fp8_e4m3fjLj512ELj1ELj4ELj1ELj16ENS0_18Kernel_traits_baseILj512ES3_S3_S4_fjLj128EEEEEEEvNS0_19ForwardKernelParamsE)
        /*1d18*/ 	.word	0x00000000


	//----- nvinfo : EIATTR_REGCOUNT
	.align		4
.L_1241:
        /*1d1c*/ 	.byte	0x04, 0x2f
        /*1d1e*/ 	.short	(.L_1243 - .L_1242)
	.align		4
.L_1242:
        /*1d20*/ 	.word	index@(_ZN18transformer_engine13normalization21ln_fwd_general_kernelINS0_13Kernel_traitsI6__halfS3_13__nv_fp8_e4m3fjLj1024ELj1ELj4ELj1ELj16ENS0_18Kernel_traits_baseILj1024ES3_S3_S4_fjLj128EEEEEEEvNS0_19ForwardKernelParamsE)
        /*1d24*/ 	.word	0x0000008c


	//----- nvinfo : EIATTR_FRAME_SIZE
	.align		4
.L_1243:
        /*1d28*/ 	.byte	0x04, 0x11
        /*1d2a*/ 	.short	(.L_1245 - .L_1244)
	.align		4
.L_1244:
        /*1d2c*/ 	.word	index@($__internal_32_$__cuda_sm20_rcp_rn_f32_slowpath)
        /*1d30*/ 	.word	0x00000000


	//----- nvinfo : EIATTR_FRAME_SIZE
	.align		4
.L_1245:
        /*1d34*/ 	.byte	0x04, 0x11
        /*1d36*/ 	.short	(.L_1247 - .L_1246)
	.align		4
.L_1246:
        /*1d38*/ 	.word	index@(_ZN18transformer_engine13normalization21ln_fwd_general_kernelINS0_13Kernel_traitsI6__halfS3_13__nv_fp8_e4m3fjLj1024ELj1ELj4ELj1ELj16ENS0_18Kernel_traits_baseILj1024ES3_S3_S4_fjLj128EEEEEEEvNS0_19ForwardKernelParamsE)
        /*1d3c*/ 	.word	0x00000000


	//----- nvinfo : EIATTR_REGCOUNT
	.align		4
.L_1247:
        /*1d40*/ 	.byte	0x04, 0x2f
        /*1d42*/ 	.short	(.L_1249 - .L_1248)
	.align		4
.L_1248:
        /*1d44*/ 	.word	index@(_ZN18transformer_engine13normalization21ln_fwd_general_kernelINS0_13Kernel_traitsI6__halfS3_13__nv_fp8_e4m3fjLj2048ELj1ELj4ELj1ELj16ENS0_18Kernel_traits_baseILj2048ES3_S3_S4_fjLj128EEEEEEEvNS0_19ForwardKernelParamsE)
        /*1d48*/ 	.word	0x000000f6


	//----- nvinfo : EIATTR_FRAME_SIZE
	.align		4
.L_1249:
        /*1d4c*/ 	.byte	0x04, 0x11
        /*1d4e*/ 	.short	(.L_1251 - .L_1250)
	.align		4
.L_1250:
        /*1d50*/ 	.word	index@($__internal_31_$__cuda_sm20_rcp_rn_f32_slowpath)
        /*1d54*/ 	.word	0x00000000


	//----- nvinfo : EIATTR_FRAME_SIZE
	.align		4
.L_1251:
        /*1d58*/ 	.byte	0x04, 0x11
        /*1d5a*/ 	.short	(.L_1253 - .L_1252)
	.align		4
.L_1252:
        /*1d5c*/ 	.word	index@(_ZN18transformer_engine13normalization21ln_fwd_general_kernelINS0_13Kernel_traitsI6__halfS3_13__nv_fp8_e4m3fjLj2048ELj1ELj4ELj1ELj16ENS0_18Kernel_traits_baseILj2048ES3_S3_S4_fjLj128EEEEEEEvNS0_19ForwardKernelParamsE)
        /*1d60*/ 	.word	0x00000000


	//----- nvinfo : EIATTR_REGCOUNT
	.align		4
.L_1253:
        /*1d64*/ 	.byte	0x04, 0x2f
        /*1d66*/ 	.short	(.L_1255 - .L_1254)
	.align		4
.L_1254:
        /*1d68*/ 	.word	index@(_ZN18transformer_engine13normalization21ln_fwd_general_kernelINS0_13Kernel_traitsI6__halfS3_13__nv_fp8_e4m3fjLj8192ELj1ELj1ELj4ELj16ENS0_18Kernel_traits_baseILj8192ES3_S3_S4_fjLj128EEEEEEEvNS0_19ForwardKernelParamsE)
        /*1d6c*/ 	.word	0x000000f4


	//----- nvinfo : EIATTR_FRAME_SIZE
	.align		4
.L_1255:
        /*1d70*/ 	.byte	0x04, 0x11
        /*1d72*/ 	.short	(.L_1257 - .L_1256)
	.align		4
.L_1256:
        /*1d74*/ 	.word	index@($__internal_30_$__cuda_sm20_rcp_rn_f32_slowpath)
        /*1d78*/ 	.word	0x00000000


	//----- nvinfo : EIATTR_FRAME_SIZE
	.align		4
.L_1257:
        /*1d7c*/ 	.byte	0x04, 0x11
        /*1d7e*/ 	.short	(.L_1259 - .L_1258)
	.align		4
.L_1258:
        /*1d80*/ 	.word	index@(_ZN18transformer_engine13normalization21ln_fwd_general_kernelINS0_13Kernel_traitsI6__halfS3_13__nv_fp8_e4m3fjLj8192ELj1ELj1ELj4ELj16ENS0_18Kernel_traits_baseILj8192ES3_S3_S4_fjLj128EEEEEEEvNS0_19ForwardKernelParamsE)
        /*1d84*/ 	.word	0x00000000


	//----- nvinfo : EIATTR_REGCOUNT
	.align		4
.L_1259:
        /*1d88*/ 	.byte	0x04, 0x2f
        /*1d8a*/ 	.short	(.L_1261 - .L_1260)
	.align		4
.L_1260:
        /*1d8c*/ 	.word	index@(_ZN18transformer_engine13normalization21ln_fwd_general_kernelINS0_13Kernel_traitsIff13__nv_fp8_e4m3fjLj128ELj1ELj4ELj1ELj16ENS0_18Kernel_traits_baseILj128EffS3_fjLj128EEEEEEEvNS0_19ForwardKernelParamsE)
        /*1d90*/ 	.word	0x00000028


	//----- nvinfo : EIATTR_FRAME_SIZE
	.align		4
.L_1261:
        /*1d94*/ 	.byte	0x04, 0x11
        /*1d96*/ 	.short	(.L_1263 - .L_1262)
	.align		4
.L_1262:
        /*1d98*/ 	.word	index@($__internal_29_$__cuda_sm20_rcp_rn_f32_slowpath)
        /*1d9c*/ 	.word	0x00000000


	//----- nvinfo : EIATTR_FRAME_SIZE
	.align		4
.L_1263:
        /*1da0*/ 	.byte	0x04, 0x11
        /*1da2*/ 	.short	(.L_1265 - .L_1264)
	.align		4
.L_1264:
        /*1da4*/ 	.word	index@(_ZN18transformer_engine13normalization21ln_fwd_general_kernelINS0_13Kernel_traitsIff13__nv_fp8_e4m3fjLj128ELj1ELj4ELj1ELj16ENS0_18Kernel_traits_baseILj128EffS3_fjLj128EEEEEEEvNS0_19ForwardKernelParamsE)
        /*1da8*/ 	.word	0x00000000


	//----- nvinfo : EIATTR_REGCOUNT
	.align		4
.L_1265:
        /*1dac*/ 	.byte	0x04, 0x2f
        /*1dae*/ 	.short	(.L_1267 - .L_1266)
	.align		4
.L_1266:
        /*1db0*/ 	.word	index@(_ZN18transformer_engine13normalization21ln_fwd_general_kernelINS0_13Kernel_traitsIff13__nv_fp8_e4m3fjLj512ELj1ELj4ELj1ELj16ENS0_18Kernel_traits_baseILj512EffS3_fjLj128EEEEEEEvNS0_19ForwardKernelParamsE)
        /*1db4*/ 	.word	0x00000050


	//----- nvinfo : EIATTR_FRAME_SIZE
	.align		4
.L_1267:
        /*1db8*/ 	.byte	0x04, 0x11
        /*1dba*/ 	.short	(.L_1269 - .L_1268)
	.align		4
.L_1268:
        /*1dbc*/ 	.word	index@($__internal_28_$__cuda_sm20_rcp_rn_f32_slowpath)
        /*1dc0*/ 	.word	0x00000000


	//----- nvinfo : EIATTR_FRAME_SIZE
	.align		4
.L_1269:
        /*1dc4*/ 	.byte	0x04, 0x11
        /*1dc6*/ 	.short	(.L_1271 - .L_1270)
	.align		4
.L_1270:
        /*1dc8*/ 	.word	index@(_ZN18transformer_engine13normalization21ln_fwd_general_kernelINS0_13Kernel_traitsIff13__nv_fp8_e4m3fjLj512ELj1ELj4ELj1ELj16ENS0_18Kernel_traits_baseILj512EffS3_fjLj128EEEEEEEvNS0_19ForwardKernelParamsE)
        /*1dcc*/ 	.word	0x00000000


	//----- nvinfo : EIATTR_REGCOUNT
	.align		4
.L_1271:
        /*1dd0*/ 	.byte	0x04, 0x2f
        /*1dd2*/ 	.short	(.L_1273 - .L_1272)
	.align		4
.L_1272:
        /*1dd4*/ 	.word	index@(_ZN18transformer_engine13normalization21ln_fwd_general_kernelINS0_13Kernel_traitsIff13__nv_fp8_e4m3fjLj1024ELj1ELj4ELj1ELj16ENS0_18Kernel_traits_baseILj1024EffS3_fjLj128EEEEEEEvNS0_19ForwardKernelParamsE)
        /*1dd8*/ 	.word	0x00000080


	//----- nvinfo : EIATTR_FRAME_SIZE
	.align		4
.L_1273:
        /*1ddc*/ 	.byte	0x04, 0x11
        /*1dde*/ 	.short	(.L_1275 - .L_1274)
	.align		4
.L_1274:
        /*1de0*/ 	.word	index@($__internal_27_$__cuda_sm20_rcp_rn_f32_slowpath)
        /*1de4*/ 	.word	0x00000000


	//----- nvinfo : EIATTR_FRAME_SIZE
	.align		4
.L_1275:
        /*1de8*/ 	.byte	0x04, 0x11
        /*1dea*/ 	.short	(.L_1277 - .L_1276)
	.align		4
.L_1276:
        /*1dec*/ 	.word	index@(_ZN18transformer_engine13normalization21ln_fwd_general_kernelINS0_13Kernel_traitsIff13__nv_fp8_e4m3fjLj1024ELj1ELj4ELj1ELj16ENS0_18Kernel_traits_baseILj1024EffS3_fjLj128EEEEEEEvNS0_19ForwardKernelParamsE)
        /*1df0*/ 	.word	0x00000000


	//----- nvinfo : EIATTR_REGCOUNT
	.align		4
.L_1277:
        /*1df4*/ 	.byte	0x04, 0x2f
        /*1df6*/ 	.short	(.L_1279 - .L_1278)
	.align		4
.L_1278:
        /*1df8*/ 	.word	index@(_ZN18transformer_engine13normalization21ln_fwd_general_kernelINS0_13Kernel_traitsIff13__nv_fp8_e4m3fjLj2048ELj1ELj4ELj1ELj16ENS0_18Kernel_traits_baseILj2048EffS3_fjLj128EEEEEEEvNS0_19ForwardKernelParamsE)
        /*1dfc*/ 	.word	0x000000e4


	//----- nvinfo : EIATTR_FRAME_SIZE
	.align		4
.L_1279:
        /*1e00*/ 	.byte	0x04, 0x11
        /*1e02*/ 	.short	(.L_1281 - .L_1280)
	.align		4
.L_1280:
        /*1e04*/ 	.word	index@($__internal_26_$__cuda_sm20_rcp_rn_f32_slowpath)
        /*1e08*/ 	.word	0x00000000


	//----- nvinfo : EIATTR_FRAME_SIZE
	.align		4
.L_1281:
        /*1e0c*/ 	.byte	0x04, 0x11
        /*1e0e*/ 	.short	(.L_1283 - .L_1282)
	.align		4
.L_1282:
        /*1e10*/ 	.word	index@(_ZN18transformer_engine13normalization21ln_fwd_general_kernelINS0_13Kernel_traitsIff13__nv_fp8_e4m3fjLj2048ELj1ELj4ELj1ELj16ENS0_18Kernel_traits_baseILj2048EffS3_fjLj128EEEEEEEvNS0_19ForwardKernelParamsE)
        /*1e14*/ 	.word	0x00000000


	//----- nvinfo : EIATTR_REGCOUNT
	.align		4
.L_1283:
        /*1e18*/ 	.byte	0x04, 0x2f
        /*1e1a*/ 	.short	(.L_1285 - .L_1284)
	.align		4
.L_1284:
        /*1e1c*/ 	.word	index@(_ZN18transformer_engine13normalization21ln_fwd_general_kernelINS0_13Kernel_traitsIff13__nv_fp8_e4m3fjLj8192ELj1ELj1ELj4ELj16ENS0_18Kernel_traits_baseILj8192EffS3_fjLj128EEEEEEEvNS0_19ForwardKernelParamsE)
        /*1e20*/ 	.word	0x000000e6


	//----- nvinfo : EIATTR_FRAME_SIZE
	.align		4
.L_1285:
        /*1e24*/ 	.byte	0x04, 0x11
        /*1e26*/ 	.short	(.L_1287 - .L_1286)
	.align		4
.L_1286:
        /*1e28*/ 	.word	index@($__internal_25_$__cuda_sm20_rcp_rn_f32_slowpath)
        /*1e2c*/ 	.word	0x00000000


	//----- nvinfo : EIATTR_FRAME_SIZE
	.align		4
.L_1287:
        /*1e30*/ 	.byte	0x04, 0x11
        /*1e32*/ 	.short	(.L_1289 - .L_1288)
	.align		4
.L_1288:
        /*1e34*/ 	.word	index@(_ZN18transformer_engine13normalization21ln_fwd_general_kernelINS0_13Kernel_traitsIff13__nv_fp8_e4m3fjLj8192ELj1ELj1ELj4ELj16ENS0_18Kernel_traits_baseILj8192EffS3_fjLj128EEEEEEEvNS0_19ForwardKernelParamsE)
        /*1e38*/ 	.word	0x00000000


	//----- nvinfo : EIATTR_REGCOUNT
	.align		4
.L_1289:
        /*1e3c*/ 	.byte	0x04, 0x2f
        /*1e3e*/ 	.short	(.L_1291 - .L_1290)
	.align		4
.L_1290:
        /*1e40*/ 	.word	index@(_ZN18transformer_engine13normalization21ln_fwd_general_kernelINS0_13Kernel_traitsIffffjLj128ELj1ELj4ELj1ELj16ENS0_18Kernel_traits_baseILj128EffffjLj128EEEEEEEvNS0_19ForwardKernelParamsE)
        /*1e44*/ 	.word	0x00000028


	//----- nvinfo : EIATTR_FRAME_SIZE
	.align		4
.L_1291:
        /*1e48*/ 	.byte	0x04, 0x11
        /*1e4a*/ 	.short	(.L_1293 - .L_1292)
	.align		4
.L_1292:
        /*1e4c*/ 	.word	index@($__internal_24_$__cuda_sm20_rcp_rn_f32_slowpath)
        /*1e50*/ 	.word	0x00000000


	//----- nvinfo : EIATTR_FRAME_SIZE
	.align		4
.L_1293:
        /*1e54*/ 	.byte	0x04, 0x11
        /*1e56*/ 	.short	(.L_1295 - .L_1294)
	.align		4
.L_1294:
        /*1e58*/ 	.word	index@(_ZN18transformer_engine13normalization21ln_fwd_general_kernelINS0_13Kernel_traitsIffffjLj128ELj1ELj4ELj1ELj16ENS0_18Kernel_traits_baseILj128EffffjLj128EEEEEEEvNS0_19ForwardKernelParamsE)
        /*1e5c*/ 	.word	0x00000000


	//----- nvinfo : EIATTR_REGCOUNT
	.align		4
.L_1295:
        /*1e60*/ 	.byte	0x04, 0x2f
        /*1e62*/ 	.short	(.L_1297 - .L_1296)
	.align		4
.L_1296:
        /*1e64*/ 	.word	index@(_ZN18transformer_engine13normalization21ln_fwd_general_kernelINS0_13Kernel_traitsI6__halfS3_S3_fjLj128ELj1ELj4ELj1ELj8ENS0_18Kernel_traits_baseILj128ES3_S3_S3_fjLj128EEEEEEEvNS0_19ForwardKernelParamsE)
        /*1e68*/ 	.word	0x00000027


	//----- nvinfo : EIATTR_FRAME_SIZE
	.align		4
.L_1297:
        /*1e6c*/ 	.byte	0x04, 0x11
        /*1e6e*/ 	.short	(.L_1299 - .L_1298)
	.align		4
.L_1298:
        /*1e70*/ 	.word	index@($__internal_23_$__cuda_sm20_rcp_rn_f32_slowpath)
        /*1e74*/ 	.word	0x00000000


	//----- nvinfo : EIATTR_FRAME_SIZE
	.align		4
.L_1299:
        /*1e78*/ 	.byte	0x04, 0x11
        /*1e7a*/ 	.short	(.L_1301 - .L_1300)
	.align		4
.L_1300:
        /*1e7c*/ 	.word	index@(_ZN18transformer_engine13normalization21ln_fwd_general_kernelINS0_13Kernel_traitsI6__halfS3_S3_fjLj128ELj1ELj4ELj1ELj8ENS0_18Kernel_traits_baseILj128ES3_S3_S3_fjLj128EEEEEEEvNS0_19ForwardKernelParamsE)
        /*1e80*/ 	.word	0x00000000


	//----- nvinfo : EIATTR_REGCOUNT
	.align		4
.L_1301:
        /*1e84*/ 	.byte	0x04, 0x2f
        /*1e86*/ 	.short	(.L_1303 - .L_1302)
	.align		4
.L_1302:
        /*1e88*/ 	.word	index@(_ZN18transformer_engine13normalization21ln_fwd_general_kernelINS0_13Kernel_traitsIff6__halffjLj128ELj1ELj4ELj1ELj8ENS0_18Kernel_traits_baseILj128EffS3_fjLj128EEEEEEEvNS0_19ForwardKernelParamsE)
        /*1e8c*/ 	.word	0x00000028


	//----- nvinfo : EIATTR_FRAME_SIZE
	.align		4
.L_1303:
        /*1e90*/ 	.byte	0x04, 0x11
        /*1e92*/ 	.short	(.L_1305 - .L_1304)
	.align		4
.L_1304:
        /*1e94*/ 	.word	index@($__internal_22_$__cuda_sm20_rcp_rn_f32_slowpath)
        /*1e98*/ 	.word	0x00000000


	//----- nvinfo : EIATTR_FRAME_SIZE
	.align		4
.L_1305:
        /*1e9c*/ 	.byte	0x04, 0x11
        /*1e9e*/ 	.short	(.L_1307 - .L_1306)
	.align		4
.L_1306:
        /*1ea0*/ 	.word	index@(_ZN18transformer_engine13normalization21ln_fwd_general_kernelINS0_13Kernel_traitsIff6__halffjLj128ELj1ELj4ELj1ELj8ENS0_18Kernel_traits_baseILj128EffS3_fjLj128EEEEEEEvNS0_19ForwardKernelParamsE)
        /*1ea4*/ 	.word	0x00000000


	//----- nvinfo : EIATTR_REGCOUNT
	.align		4
.L_1307:
        /*1ea8*/ 	.byte	0x04, 0x2f
        /*1eaa*/ 	.short	(.L_1309 - .L_1308)
	.align		4
.L_1308:
        /*1eac*/ 	.word	index@(_ZN18transformer_engine13normalization21ln_fwd_general_kernelINS0_13Kernel_traitsI13__nv_bfloat16S3_S3_fjLj128ELj1ELj4ELj1ELj8ENS0_18Kernel_traits_baseILj128ES3_S3_S3_fjLj128EEEEEEEvNS0_19ForwardKernelParamsE)
        /*1eb0*/ 	.word	0x00000027


	//----- nvinfo : EIATTR_FRAME_SIZE
	.align		4
.L_1309:
        /*1eb4*/ 	.byte	0x04, 0x11
        /*1eb6*/ 	.short	(.L_1311 - .L_1310)
	.align		4
.L_1310:
        /*1eb8*/ 	.word	index@($__internal_21_$__cuda_sm20_rcp_rn_f32_slowpath)
        /*1ebc*/ 	.word	0x00000000


	//----- nvinfo : EIATTR_FRAME_SIZE
	.align		4
.L_1311:
        /*1ec0*/ 	.byte	0x04, 0x11
        /*1ec2*/ 	.short	(.L_1313 - .L_1312)
	.align		4
.L_1312:
        /*1ec4*/ 	.word	index@(_ZN18transformer_engine13normalization21ln_fwd_general_kernelINS0_13Kernel_traitsI13__nv_bfloat16S3_S3_fjLj128ELj1ELj4ELj1ELj8ENS0_18Kernel_traits_baseILj128ES3_S3_S3_fjLj128EEEEEEEvNS0_19ForwardKernelParamsE)
        /*1ec8*/ 	.word	0x00000000


	//----- nvinfo : EIATTR_REGCOUNT
	.align		4
.L_1313:
        /*1ecc*/ 	.byte	0x04, 0x2f
        /*1ece*/ 	.short	(.L_1315 - .L_1314)
	.align		4
.L_1314:
        /*1ed0*/ 	.word	index@(_ZN18transformer_engine13normalization21ln_fwd_general_kernelINS0_13Kernel_traitsIff13__nv_bfloat16fjLj128ELj1ELj4ELj1ELj8ENS0_18Kernel_traits_baseILj128EffS3_fjLj128EEEEEEEvNS0_19ForwardKernelParamsE)
        /*1ed4*/ 	.word	0x00000028


	//----- nvinfo : EIATTR_FRAME_SIZE
	.align		4
.L_1315:
        /*1ed8*/ 	.byte	0x04, 0x11
        /*1eda*/ 	.short	(.L_1317 - .L_1316)
	.align		4
.L_1316:
        /*1edc*/ 	.word	index@($__internal_20_$__cuda_sm20_rcp_rn_f32_slowpath)
        /*1ee0*/ 	.word	0x00000000


	//----- nvinfo : EIATTR_FRAME_SIZE
	.align		4
.L_1317:
        /*1ee4*/ 	.byte	0x04, 0x11
        /*1ee6*/ 	.short	(.L_1319 - .L_1318)
	.align		4
.L_1318:
        /*1ee8*/ 	.word	index@(_ZN18transformer_engine13normalization21ln_fwd_general_kernelINS0_13Kernel_traitsIff13__nv_bfloat16fjLj128ELj1ELj4ELj1ELj8ENS0_18Kernel_traits_baseILj128EffS3_fjLj128EEEEEEEvNS0_19ForwardKernelParamsE)
        /*1eec*/ 	.word	0x00000000


	//----- nvinfo : EIATTR_REGCOUNT
	.align		4
.L_1319:
        /*1ef0*/ 	.byte	0x04, 0x2f
        /*1ef2*/ 	.short	(.L_1321 - .L_1320)
	.align		4
.L_1320:
        /*1ef4*/ 	.word	index@(_ZN18transformer_engine13normalization21ln_fwd_general_kernelINS0_13Kernel_traitsIffffjLj512ELj1ELj4ELj1ELj16ENS0_18Kernel_traits_baseILj512EffffjLj128EEEEEEEvNS0_19ForwardKernelParamsE)
        /*1ef8*/ 	.word	0x00000050


	//----- nvinfo : EIATTR_FRAME_SIZE
	.align		4
.L_1321:
        /*1efc*/ 	.byte	0x04, 0x11
        /*1efe*/ 	.short	(.L_1323 - .L_1322)
	.align		4
.L_1322:
        /*1f00*/ 	.word	index@($__internal_19_$__cuda_sm20_rcp_rn_f32_slowpath)
        /*1f04*/ 	.word	0x00000000


	//----- nvinfo : EIATTR_FRAME_SIZE
	.align		4
.L_1323:
        /*1f08*/ 	.byte	0x04, 0x11
        /*1f0a*/ 	.short	(.L_1325 - .L_1324)
	.align		4
.L_1324:
        /*1f0c*/ 	.word	index@(_ZN18transformer_engine13normalization21ln_fwd_general_kernelINS0_13Kernel_traitsIffffjLj512ELj1ELj4ELj1ELj16ENS0_18Kernel_traits_baseILj512EffffjLj128EEEEEEEvNS0_19ForwardKernelParamsE)
        /*1f10*/ 	.word	0x00000000


	//----- nvinfo : EIATTR_REGCOUNT
	.align		4
.L_1325:
        /*1f14*/ 	.byte	0x04, 0x2f
        /*1f16*/ 	.short	(.L_1327 - .L_1326)
	.align		4
.L_1326:
        /*1f18*/ 	.word	index@(_ZN18transformer_engine13normalization21ln_fwd_general_kernelINS0_13Kernel_traitsI6__halfS3_S3_fjLj512ELj1ELj4ELj1ELj16ENS0_18Kernel_traits_baseILj512ES3_S3_S3_fjLj128EEEEEEEvNS0_19ForwardKernelParamsE)
        /*1f1c*/ 	.word	0x00000050


	//----- nvinfo : EIATTR_FRAME_SIZE
	.align		4
.L_1327:
        /*1f20*/ 	.byte	0x04, 0x11
        /*1f22*/ 	.short	(.L_1329 - .L_1328)
	.align		4
.L_1328:
        /*1f24*/ 	.word	index@($__internal_18_$__cuda_sm20_rcp_rn_f32_slowpath)
        /*1f28*/ 	.word	0x00000000


	//----- nvinfo : EIATTR_FRAME_SIZE
	.align		4
.L_1329:
        /*1f2c*/ 	.byte	0x04, 0x11
        /*1f2e*/ 	.short	(.L_1331 - .L_1330)
	.align		4
.L_1330:
        /*1f30*/ 	.word	index@(_ZN18transformer_engine13normalization21ln_fwd_general_kernelINS0_13Kernel_traitsI6__halfS3_S3_fjLj512ELj1ELj4ELj1ELj16ENS0_18Kernel_traits_baseILj512ES3_S3_S3_fjLj128EEEEEEEvNS0_19ForwardKernelParamsE)
        /*1f34*/ 	.word	0x00000000


	//----- nvinfo : EIATTR_REGCOUNT
	.align		4
.L_1331:
        /*1f38*/ 	.byte	0x04, 0x2f
        /*1f3a*/ 	.short	(.L_1333 - .L_1332)
	.align		4
.L_1332:
        /*1f3c*/ 	.word	index@(_ZN18transformer_engine13normalization21ln_fwd_general_kernelINS0_13Kernel_traitsIff6__halffjLj512ELj1ELj4ELj1ELj16ENS0_18Kernel_traits_baseILj512EffS3_fjLj128EEEEEEEvNS0_19ForwardKernelParamsE)
        /*1f40*/ 	.word	0x00000057


	//----- nvinfo : EIATTR_FRAME_SIZE
	.align		4
.L_1333:
        /*1f44*/ 	.byte	0x04, 0x11
        /*1f46*/ 	.short	(.L_1335 - .L_1334)
	.align		4
.L_1334:
        /*1f48*/ 	.word	index@($__internal_17_$__cuda_sm20_rcp_rn_f32_slowpath)
        /*1f4c*/ 	.word	0x00000000


	//----- nvinfo : EIATTR_FRAME_SIZE
	.align		4
.L_1335:
        /*1f50*/ 	.byte	0x04, 0x11
        /*1f52*/ 	.short	(.L_1337 - .L_1336)
	.align		4
.L_1336:
        /*1f54*/ 	.word	index@(_ZN18transformer_engine13normalization21ln_fwd_general_kernelINS0_13Kernel_traitsIff6__halffjLj512ELj1ELj4ELj1ELj16ENS0_18Kernel_traits_baseILj512EffS3_fjLj128EEEEEEEvNS0_19ForwardKernelParamsE)
        /*1f58*/ 	.word	0x00000000


	//----- nvinfo : EIATTR_REGCOUNT
	.align		4
.L_1337:
        /*1f5c*/ 	.byte	0x04, 0x2f
        /*1f5e*/ 	.short	(.L_1339 - .L_1338)
	.align		4
.L_1338:
        /*1f60*/ 	.word	index@(_ZN18transformer_engine13normalization21ln_fwd_general_kernelINS0_13Kernel_traitsI13__nv_bfloat16S3_S3_fjLj512ELj1ELj4ELj1ELj16ENS0_18Kernel_traits_baseILj512ES3_S3_S3_fjLj128EEEEEEEvNS0_19ForwardKernelParamsE)
        /*1f64*/ 	.word	0x00000050


	//----- nvinfo : EIATTR_FRAME_SIZE
	.align		4
.L_1339:
        /*1f68*/ 	.byte	0x04, 0x11
        /*1f6a*/ 	.short	(.L_1341 - .L_1340)
	.align		4
.L_1340:
        /*1f6c*/ 	.word	index@($__internal_16_$__cuda_sm20_rcp_rn_f32_slowpath)
        /*1f70*/ 	.word	0x00000000


	//----- nvinfo : EIATTR_FRAME_SIZE
	.align		4
.L_1341:
        /*1f74*/ 	.byte	0x04, 0x11
        /*1f76*/ 	.short	(.L_1343 - .L_1342)
	.align		4
.L_1342:
        /*1f78*/ 	.word	index@(_ZN18transformer_engine13normalization21ln_fwd_general_kernelINS0_13Kernel_traitsI13__nv_bfloat16S3_S3_fjLj512ELj1ELj4ELj1ELj16ENS0_18Kernel_traits_baseILj512ES3_S3_S3_fjLj128EEEEEEEvNS0_19ForwardKernelParamsE)
        /*1f7c*/ 	.word	0x00000000


	//----- nvinfo : EIATTR_REGCOUNT
	.align		4
.L_1343:
        /*1f80*/ 	.byte	0x04, 0x2f
        /*1f82*/ 	.short	(.L_1345 - .L_1344)
	.align		4
.L_1344:
        /*1f84*/ 	.word	index@(_ZN18transformer_engine13normalization21ln_fwd_general_kernelINS0_13Kernel_traitsIff13__nv_bfloat16fjLj512ELj1ELj4ELj1ELj16ENS0_18Kernel_traits_baseILj512EffS3_fjLj128EEEEEEEvNS0_19ForwardKernelParamsE)
        /*1f88*/ 	.word	0x00000057


	//----- nvinfo : EIATTR_FRAME_SIZE
	.align		4
.L_1345:
        /*1f8c*/ 	.byte	0x04, 0x11
        /*1f8e*/ 	.short	(.L_1347 - .L_1346)
	.align		4
.L_1346:
        /*1f90*/ 	.word	index@($__internal_15_$__cuda_sm20_rcp_rn_f32_slowpath)
        /*1f94*/ 	.word	0x00000000


	//----- nvinfo : EIATTR_FRAME_SIZE
	.align		4
.L_1347:
        /*1f98*/ 	.byte	0x04, 0x11
        /*1f9a*/ 	.short	(.L_1349 - .L_1348)
	.align		4
.L_1348:
        /*1f9c*/ 	.word	index@(_ZN18transformer_engine13normalization21ln_fwd_general_kernelINS0_13Kernel_traitsIff13__nv_bfloat16fjLj512ELj1ELj4ELj1ELj16ENS0_18Kernel_traits_baseILj512EffS3_fjLj128EEEEEEEvNS0_19ForwardKernelParamsE)
        /*1fa0*/ 	.word	0x00000000


	//----- nvinfo : EIATTR_REGCOUNT
	.align		4
.L_1349:
        /*1fa4*/ 	.byte	0x04, 0x2f
        /*1fa6*/ 	.short	(.L_1351 - .L_1350)
	.align		4
.L_1350:
        /*1fa8*/ 	.word	index@(_ZN18transformer_engine13normalization21ln_fwd_general_kernelINS0_13Kernel_traitsIffffjLj1024ELj1ELj4ELj1ELj16ENS0_18Kernel_traits_baseILj1024EffffjLj128EEEEEEEvNS0_19ForwardKernelParamsE)
        /*1fac*/ 	.word	0x0000007e


	//----- nvinfo : EIATTR_FRAME_SIZE
	.align		4
.L_1351:
        /*1fb0*/ 	.byte	0x04, 0x11
        /*1fb2*/ 	.short	(.L_1353 - .L_1352)
	.align		4
.L_1352:
        /*1fb4*/ 	.word	index@($__internal_14_$__cuda_sm20_rcp_rn_f32_slowpath)
        /*1fb8*/ 	.word	0x00000000


	//----- nvinfo : EIATTR_FRAME_SIZE
	.align		4
.L_1353:
        /*1fbc*/ 	.byte	0x04, 0x11
        /*1fbe*/ 	.short	(.L_1355 - .L_1354)
	.align		4
.L_1354:
        /*1fc0*/ 	.word	index@(_ZN18transformer_engine13normalization21ln_fwd_general_kernelINS0_13Kernel_traitsIffffjLj1024ELj1ELj4ELj1ELj16ENS0_18Kernel_traits_baseILj1024EffffjLj128EEEEEEEvNS0_19ForwardKernelParamsE)
        /*1fc4*/ 	.word	0x00000000


	//----- nvinfo : EIATTR_REGCOUNT
	.align		4
.L_1355:
        /*1fc8*/ 	.byte	0x04, 0x2f
        /*1fca*/ 	.short	(.L_1357 - .L_1356)
	.align		4
.L_1356:
        /*1fcc*/ 	.word	index@(_ZN18transformer_engine13normalization21ln_fwd_general_kernelINS0_13Kernel_traitsI6__halfS3_S3_fjLj1024ELj1ELj4ELj1ELj16ENS0_18Kernel_traits_baseILj1024ES3_S3_S3_fjLj128EEEEEEEvNS0_19ForwardKernelParamsE)
        /*1fd0*/ 	.word	0x00000089


	//----- nvinfo : EIATTR_FRAME_SIZE
	.align		4
.L_1357:
        /*1fd4*/ 	.byte	0x04, 0x11
        /*1fd6*/ 	.short	(.L_1359 - .L_1358)
	.align		4
.L_1358:
        /*1fd8*/ 	.word	index@($__internal_13_$__cuda_sm20_rcp_rn_f32_slowpath)
        /*1fdc*/ 	.word	0x00000000


	//----- nvinfo : EIATTR_FRAME_SIZE
	.align		4
.L_1359:
        /*1fe0*/ 	.byte	0x04, 0x11
        /*1fe2*/ 	.short	(.L_1361 - .L_1360)
	.align		4
.L_1360:
        /*1fe4*/ 	.word	index@(_ZN18transformer_engine13normalization21ln_fwd_general_kernelINS0_13Kernel_traitsI6__halfS3_S3_fjLj1024ELj1ELj4ELj1ELj16ENS0_18Kernel_traits_baseILj1024ES3_S3_S3_fjLj128EEEEEEEvNS0_19ForwardKernelParamsE)
        /*1fe8*/ 	.word	0x00000000


	//----- nvinfo : EIATTR_REGCOUNT
	.align		4
.L_1361:
        /*1fec*/ 	.byte	0x04, 0x2f
        /*1fee*/ 	.short	(.L_1363 - .L_1362)
	.align		4
.L_1362:
        /*1ff0*/ 	.word	index@(_ZN18transformer_engine13normalization21ln_fwd_general_kernelINS0_13Kernel_traitsIff6__halffjLj1024ELj1ELj4ELj1ELj16ENS0_18Kernel_traits_baseILj1024EffS3_fjLj128EEEEEEEvNS0_19ForwardKernelParamsE)
        /*1ff4*/ 	.word	0x00000080


	//----- nvinfo : EIATTR_FRAME_SIZE
	.align		4
.L_1363:
        /*1ff8*/ 	.byte	0x04, 0x11
        /*1ffa*/ 	.short	(.L_1365 - .L_1364)
	.align		4
.L_1364:
        /*1ffc*/ 	.word	index@($__internal_12_$__cuda_sm20_rcp_rn_f32_slowpath)
        /*2000*/ 	.word	0x00000000


	//----- nvinfo : EIATTR_FRAME_SIZE
	.align		4
.L_1365:
        /*2004*/ 	.byte	0x04, 0x11
        /*2006*/ 	.short	(.L_1367 - .L_1366)
	.align		4
.L_1366:
        /*2008*/ 	.word	index@(_ZN18transformer_engine13normalization21ln_fwd_general_kernelINS0_13Kernel_traitsIff6__halffjLj1024ELj1ELj4ELj1ELj16ENS0_18Kernel_traits_baseILj1024EffS3_fjLj128EEEEEEEvNS0_19ForwardKernelParamsE)
        /*200c*/ 	.word	0x00000000


	//----- nvinfo : EIATTR_REGCOUNT
	.align		4
.L_1367:
        /*2010*/ 	.byte	0x04, 0x2f
        /*2012*/ 	.short	(.L_1369 - .L_1368)
	.align		4
.L_1368:
        /*2014*/ 	.word	index@(_ZN18transformer_engine13normalization21ln_fwd_general_kernelINS0_13Kernel_traitsI13__nv_bfloat16S3_S3_fjLj1024ELj1ELj4ELj1ELj16ENS0_18Kernel_traits_baseILj1024ES3_S3_S3_fjLj128EEEEEEEvNS0_19ForwardKernelParamsE)
        /*2018*/ 	.word	0x00000089


	//----- nvinfo : EIATTR_FRAME_SIZE
	.align		4
.L_1369:
        /*201c*/ 	.byte	0x04, 0x11
        /*201e*/ 	.short	(.L_1371 - .L_1370)
	.align		4
.L_1370:
        /*2020*/ 	.word	index@($__internal_11_$__cuda_sm20_rcp_rn_f32_slowpath)
        /*2024*/ 	.word	0x00000000


	//----- nvinfo : EIATTR_FRAME_SIZE
	.align		4
.L_1371:
        /*2028*/ 	.byte	0x04, 0x11
        /*202a*/ 	.short	(.L_1373 - .L_1372)
	.align		4
.L_1372:
        /*202c*/ 	.word	index@(_ZN18transformer_engine13normalization21ln_fwd_general_kernelINS0_13Kernel_traitsI13__nv_bfloat16S3_S3_fjLj1024ELj1ELj4ELj1ELj16ENS0_18Kernel_traits_baseILj1024ES3_S3_S3_fjLj128EEEEEEEvNS0_19ForwardKernelParamsE)
        /*2030*/ 	.word	0x00000000


	//----- nvinfo : EIATTR_REGCOUNT
	.align		4
.L_1373:
        /*2034*/ 	.byte	0x04, 0x2f
        /*2036*/ 	.short	(.L_1375 - .L_1374)
	.align		4
.L_1374:
        /*2038*/ 	.word	index@(_ZN18transformer_engine13normalization21ln_fwd_general_kernelINS0_13Kernel_traitsIff13__nv_bfloat16fjLj1024ELj1ELj4ELj1ELj16ENS0_18Kernel_traits_baseILj1024EffS3_fjLj128EEEEEEEvNS0_19ForwardKernelParamsE)
        /*203c*/ 	.word	0x00000080


	//----- nvinfo : EIATTR_FRAME_SIZE
	.align		4
.L_1375:
        /*2040*/ 	.byte	0x04, 0x11
        /*2042*/ 	.short	(.L_1377 - .L_1376)
	.align		4
.L_1376:
        /*2044*/ 	.word	index@($__internal_10_$__cuda_sm20_rcp_rn_f32_slowpath)
        /*2048*/ 	.word	0x00000000


	//----- nvinfo : EIATTR_FRAME_SIZE
	.align		4
.L_1377:
        /*204c*/ 	.byte	0x04, 0x11
        /*204e*/ 	.short	(.L_1379 - .L_1378)
	.align		4
.L_1378:
        /*2050*/ 	.word	index@(_ZN18transformer_engine13normalization21ln_fwd_general_kernelINS0_13Kernel_traitsIff13__nv_bfloat16fjLj1024ELj1ELj4ELj1ELj16ENS0_18Kernel_traits_baseILj1024EffS3_fjLj128EEEEEEEvNS0_19ForwardKernelParamsE)
        /*2054*/ 	.word	0x00000000


	//----- nvinfo : EIATTR_REGCOUNT
	.align		4
.L_1379:
        /*2058*/ 	.byte	0x04, 0x2f
        /*205a*/ 	.short	(.L_1381 - .L_1380)
	.align		4
.L_1380:
        /*205c*/ 	.word	index@(_ZN18transformer_engine13normalization21ln_fwd_general_kernelINS0_13Kernel_traitsIffffjLj2048ELj1ELj4ELj1ELj16ENS0_18Kernel_traits_baseILj2048EffffjLj128EEEEEEEvNS0_19ForwardKernelParamsE)
        /*2060*/ 	.word	0x000000e0


	//----- nvinfo : EIATTR_FRAME_SIZE
	.align		4
.L_1381:
        /*2064*/ 	.byte	0x04, 0x11
        /*2066*/ 	.short	(.L_1383 - .L_1382)
	.align		4
.L_1382:
        /*2068*/ 	.word	index@($__internal_9_$__cuda_sm20_rcp_rn_f32_slowpath)
        /*206c*/ 	.word	0x00000000


	//----- nvinfo : EIATTR_FRAME_SIZE
	.align		4
.L_1383:
        /*2070*/ 	.byte	0x04, 0x11
        /*2072*/ 	.short	(.L_1385 - .L_1384)
	.align		4
.L_1384:
        /*2074*/ 	.word	index@(_ZN18transformer_engine13normalization21ln_fwd_general_kernelINS0_13Kernel_traitsIffffjLj2048ELj1ELj4ELj1ELj16ENS0_18Kernel_traits_baseILj2048EffffjLj128EEEEEEEvNS0_19ForwardKernelParamsE)
        /*2078*/ 	.word	0x00000000


	//----- nvinfo : EIATTR_REGCOUNT
	.align		4
.L_1385:
        /*207c*/ 	.byte	0x04, 0x2f
        /*207e*/ 	.short	(.L_1387 - .L_1386)
	.align		4
.L_1386:
        /*2080*/ 	.word	index@(_ZN18transformer_engine13normalization21ln_fwd_general_kernelINS0_13Kernel_traitsI6__halfS3_S3_fjLj2048ELj1ELj4ELj1ELj16ENS0_18Kernel_traits_baseILj2048ES3_S3_S3_fjLj128EEEEEEEvNS0_19ForwardKernelParamsE)
        /*2084*/ 	.word	0x000000f0


	//----- nvinfo : EIATTR_FRAME_SIZE
	.align		4
.L_1387:
        /*2088*/ 	.byte	0x04, 0x11
        /*208a*/ 	.short	(.L_1389 - .L_1388)
	.align		4
.L_1388:
        /*208c*/ 	.word	index@($__internal_8_$__cuda_sm20_rcp_rn_f32_slowpath)
        /*2090*/ 	.word	0x00000000


	//----- nvinfo : EIATTR_FRAME_SIZE
	.align		4
.L_1389:
        /*2094*/ 	.byte	0x04, 0x11
        /*2096*/ 	.short	(.L_1391 - .L_1390)
	.align		4
.L_1390:
        /*2098*/ 	.word	index@(_ZN18transformer_engine13normalization21ln_fwd_general_kernelINS0_13Kernel_traitsI6__halfS3_S3_fjLj2048ELj1ELj4ELj1ELj16ENS0_18Kernel_traits_baseILj2048ES3_S3_S3_fjLj128EEEEEEEvNS0_19ForwardKernelParamsE)
        /*209c*/ 	.word	0x00000000


	//----- nvinfo : EIATTR_REGCOUNT
	.align		4
.L_1391:
        /*20a0*/ 	.byte	0x04, 0x2f
        /*20a2*/ 	.short	(.L_1393 - .L_1392)
	.align		4
.L_1392:
        /*20a4*/ 	.word	index@(_ZN18transformer_engine13normalization21ln_fwd_general_kernelINS0_13Kernel_traitsIff6__halffjLj2048ELj1ELj4ELj1ELj16ENS0_18Kernel_traits_baseILj2048EffS3_fjLj128EEEEEEEvNS0_19ForwardKernelParamsE)
        /*20a8*/ 	.word	0x000000e2


	//----- nvinfo : EIATTR_FRAME_SIZE
	.align		4
.L_1393:
        /*20ac*/ 	.byte	0x04, 0x11
        /*20ae*/ 	.short	(.L_1395 - .L_1394)
	.align		4
.L_1394:
        /*20b0*/ 	.word	index@($__internal_7_$__cuda_sm20_rcp_rn_f32_slowpath)
        /*20b4*/ 	.word	0x00000000


	//----- nvinfo : EIATTR_FRAME_SIZE
	.align		4
.L_1395:
        /*20b8*/ 	.byte	0x04, 0x11
        /*20ba*/ 	.short	(.L_1397 - .L_1396)
	.align		4
.L_1396:
        /*20bc*/ 	.word	index@(_ZN18transformer_engine13normalization21ln_fwd_general_kernelINS0_13Kernel_traitsIff6__halffjLj2048ELj1ELj4ELj1ELj16ENS0_18Kernel_traits_baseILj2048EffS3_fjLj128EEEEEEEvNS0_19ForwardKernelParamsE)
        /*20c0*/ 	.word	0x00000000


	//----- nvinfo : EIATTR_REGCOUNT
	.align		4
.L_1397:
        /*20c4*/ 	.byte	0x04, 0x2f
        /*20c6*/ 	.short	(.L_1399 - .L_1398)
	.align		4
.L_1398:
        /*20c8*/ 	.word	index@(_ZN18transformer_engine13normalization21ln_fwd_general_kernelINS0_13Kernel_traitsI13__nv_bfloat16S3_S3_fjLj2048ELj1ELj4ELj1ELj16ENS0_18Kernel_traits_baseILj2048ES3_S3_S3_fjLj128EEEEEEEvNS0_19ForwardKernelParamsE)
        /*20cc*/ 	.word	0x000000f0


	//----- nvinfo : EIATTR_FRAME_SIZE
	.align		4
.L_1399:
        /*20d0*/ 	.byte	0x04, 0x11
        /*20d2*/ 	.short	(.L_1401 - .L_1400)
	.align		4
.L_1400:
        /*20d4*/ 	.word	index@($__internal_6_$__cuda_sm20_rcp_rn_f32_slowpath)
        /*20d8*/ 	.word	0x00000000


	//----- nvinfo : EIATTR_FRAME_SIZE
	.align		4
.L_1401:
        /*20dc*/ 	.byte	0x04, 0x11
        /*20de*/ 	.short	(.L_1403 - .L_1402)
	.align		4
.L_1402:
        /*20e0*/ 	.word	index@(_ZN18transformer_engine13normalization21ln_fwd_general_kernelINS0_13Kernel_traitsI13__nv_bfloat16S3_S3_fjLj2048ELj1ELj4ELj1ELj16ENS0_18Kernel_traits_baseILj2048ES3_S3_S3_fjLj128EEEEEEEvNS0_19ForwardKernelParamsE)
        /*20e4*/ 	.word	0x00000000


	//----- nvinfo : EIATTR_REGCOUNT
	.align		4
.L_1403:
        /*20e8*/ 	.byte	0x04, 0x2f
        /*20ea*/ 	.short	(.L_1405 - .L_1404)
	.align		4
.L_1404:
        /*20ec*/ 	.word	index@(_ZN18transformer_engine13normalization21ln_fwd_general_kernelINS0_13Kernel_traitsIff13__nv_bfloat16fjLj2048ELj1ELj4ELj1ELj16ENS0_18Kernel_traits_baseILj2048EffS3_fjLj128EEEEEEEvNS0_19ForwardKernelParamsE)
        /*20f0*/ 	.word	0x000000e2


	//----- nvinfo : EIATTR_FRAME_SIZE
	.align		4
.L_1405:
        /*20f4*/ 	.byte	0x04, 0x11
        /*20f6*/ 	.short	(.L_1407 - .L_1406)
	.align		4
.L_1406:
        /*20f8*/ 	.word	index@($__internal_5_$__cuda_sm20_rcp_rn_f32_slowpath)
        /*20fc*/ 	.word	0x00000000


	//----- nvinfo : EIATTR_FRAME_SIZE
	.align		4
.L_1407:
        /*2100*/ 	.byte	0x04, 0x11
        /*2102*/ 	.short	(.L_1409 - .L_1408)
	.align		4
.L_1408:
        /*2104*/ 	.word	index@(_ZN18transformer_engine13normalization21ln_fwd_general_kernelINS0_13Kernel_traitsIff13__nv_bfloat16fjLj2048ELj1ELj4ELj1ELj16ENS0_18Kernel_traits_baseILj2048EffS3_fjLj128EEEEEEEvNS0_19ForwardKernelParamsE)
        /*2108*/ 	.word	0x00000000


	//----- nvinfo : EIATTR_REGCOUNT
	.align		4
.L_1409:
        /*210c*/ 	.byte	0x04, 0x2f
        /*210e*/ 	.short	(.L_1411 - .L_1410)
	.align		4
.L_1410:
        /*2110*/ 	.word	index@(_ZN18transformer_engine13normalization21ln_fwd_general_kernelINS0_13Kernel_traitsIffffjLj8192ELj1ELj1ELj4ELj16ENS0_18Kernel_traits_baseILj8192EffffjLj128EEEEEEEvNS0_19ForwardKernelParamsE)
        /*2114*/ 	.word	0x000000e6


	//----- nvinfo : EIATTR_FRAME_SIZE
	.align		4
.L_1411:
        /*2118*/ 	.byte	0x04, 0x11
        /*211a*/ 	.short	(.L_1413 - .L_1412)
	.align		4
.L_1412:
        /*211c*/ 	.word	index@($__internal_4_$__cuda_sm20_rcp_rn_f32_slowpath)
        /*2120*/ 	.word	0x00000000


	//----- nvinfo : EIATTR_FRAME_SIZE
	.align		4
.L_1413:
        /*2124*/ 	.byte	0x04, 0x11
        /*2126*/ 	.short	(.L_1415 - .L_1414)
	.align		4
.L_1414:
        /*2128*/ 	.word	index@(_ZN18transformer_engine13normalization21ln_fwd_general_kernelINS0_13Kernel_traitsIffffjLj8192ELj1ELj1ELj4ELj16ENS0_18Kernel_traits_baseILj8192EffffjLj128EEEEEEEvNS0_19ForwardKernelParamsE)
        /*212c*/ 	.word	0x00000000


	//----- nvinfo : EIATTR_REGCOUNT
	.align		4
.L_1415:
        /*2130*/ 	.byte	0x04, 0x2f
        /*2132*/ 	.short	(.L_1417 - .L_1416)
	.align		4
.L_1416:
        /*2134*/ 	.word	index@(_ZN18transformer_engine13normalization21ln_fwd_general_kernelINS0_13Kernel_traitsI6__halfS3_S3_fjLj8192ELj1ELj1ELj4ELj16ENS0_18Kernel_traits_baseILj8192ES3_S3_S3_fjLj128EEEEEEEvNS0_19ForwardKernelParamsE)
        /*2138*/ 	.word	0x000000f6


	//----- nvinfo : EIATTR_FRAME_SIZE
	.align		4
.L_1417:
        /*213c*/ 	.byte	0x04, 0x11
        /*213e*/ 	.short	(.L_1419 - .L_1418)
	.align		4
.L_1418:
        /*2140*/ 	.word	index@($__internal_3_$__cuda_sm20_rcp_rn_f32_slowpath)
        /*2144*/ 	.word	0x00000000


	//----- nvinfo : EIATTR_FRAME_SIZE
	.align		4
.L_1419:
        /*2148*/ 	.byte	0x04, 0x11
        /*214a*/ 	.short	(.L_1421 - .L_1420)
	.align		4
.L_1420:
        /*214c*/ 	.word	index@(_ZN18transformer_engine13normalization21ln_fwd_general_kernelINS0_13Kernel_traitsI6__halfS3_S3_fjLj8192ELj1ELj1ELj4ELj16ENS0_18Kernel_traits_baseILj8192ES3_S3_S3_fjLj128EEEEEEEvNS0_19ForwardKernelParamsE)
        /*2150*/ 	.word	0x00000000


	//----- nvinfo : EIATTR_REGCOUNT
	.align		4
.L_1421:
        /*2154*/ 	.byte	0x04, 0x2f
        /*2156*/ 	.short	(.L_1423 - .L_1422)
	.align		4
.L_1422:
        /*2158*/ 	.word	index@(_ZN18transformer_engine13normalization21ln_fwd_general_kernelINS0_13Kernel_traitsIff6__halffjLj8192ELj1ELj1ELj4ELj16ENS0_18Kernel_traits_baseILj8192EffS3_fjLj128EEEEEEEvNS0_19ForwardKernelParamsE)
        /*215c*/ 	.word	0x000000e8


	//----- nvinfo : EIATTR_FRAME_SIZE
	.align		4
.L_1423:
        /*2160*/ 	.byte	0x04, 0x11
        /*2162*/ 	.short	(.L_1425 - .L_1424)
	.align		4
.L_1424:
        /*2164*/ 	.word	index@($__internal_2_$__cuda_sm20_rcp_rn_f32_slowpath)
        /*2168*/ 	.word	0x00000000


	//----- nvinfo : EIATTR_FRAME_SIZE
	.align		4
.L_1425:
        /*216c*/ 	.byte	0x04, 0x11
        /*216e*/ 	.short	(.L_1427 - .L_1426)
	.align		4
.L_1426:
        /*2170*/ 	.word	index@(_ZN18transformer_engine13normalization21ln_fwd_general_kernelINS0_13Kernel_traitsIff6__halffjLj8192ELj1ELj1ELj4ELj16ENS0_18Kernel_traits_baseILj8192EffS3_fjLj128EEEEEEEvNS0_19ForwardKernelParamsE)
        /*2174*/ 	.word	0x00000000


	//----- nvinfo : EIATTR_REGCOUNT
	.align		4
.L_1427:
        /*2178*/ 	.byte	0x04, 0x2f
        /*217a*/ 	.short	(.L_1429 - .L_1428)
	.align		4
.L_1428:
        /*217c*/ 	.word	index@(_ZN18transformer_engine13normalization21ln_fwd_general_kernelINS0_13Kernel_traitsI13__nv_bfloat16S3_S3_fjLj8192ELj1ELj1ELj4ELj16ENS0_18Kernel_traits_baseILj8192ES3_S3_S3_fjLj128EEEEEEEvNS0_19ForwardKernelParamsE)
        /*2180*/ 	.word	0x000000f6


	//----- nvinfo : EIATTR_FRAME_SIZE
	.align		4
.L_1429:
        /*2184*/ 	.byte	0x04, 0x11
        /*2186*/ 	.short	(.L_1431 - .L_1430)
	.align		4
.L_1430:
        /*2188*/ 	.word	index@($__internal_1_$__cuda_sm20_rcp_rn_f32_slowpath)
        /*218c*/ 	.word	0x00000000


	//----- nvinfo : EIATTR_FRAME_SIZE
	.align		4
.L_1431:
        /*2190*/ 	.byte	0x04, 0x11
        /*2192*/ 	.short	(.L_1433 - .L_1432)
	.align		4
.L_1432:
        /*2194*/ 	.word	index@(_ZN18transformer_engine13normalization21ln_fwd_general_kernelINS0_13Kernel_traitsI13__nv_bfloat16S3_S3_fjLj8192ELj1ELj1ELj4ELj16ENS0_18Kernel_traits_baseILj8192ES3_S3_S3_fjLj128EEEEEEEvNS0_19ForwardKernelParamsE)
        /*2198*/ 	.word	0x00000000


	//----- nvinfo : EIATTR_REGCOUNT
	.align		4
.L_1433:
        /*219c*/ 	.byte	0x04, 0x2f
        /*219e*/ 	.short	(.L_1435 - .L_1434)
	.align		4
.L_1434:
        /*21a0*/ 	.word	index@(_ZN18transformer_engine13normalization21ln_fwd_general_kernelINS0_13Kernel_traitsIff13__nv_bfloat16fjLj8192ELj1ELj1ELj4ELj16ENS0_18Kernel_traits_baseILj8192EffS3_fjLj128EEEEEEEvNS0_19ForwardKernelParamsE)
        /*21a4*/ 	.word	0x000000e8


	//----- nvinfo : EIATTR_FRAME_SIZE
	.align		4
.L_1435:
        /*21a8*/ 	.byte	0x04, 0x11
        /*21aa*/ 	.short	(.L_1437 - .L_1436)
	.align		4
.L_1436:
        /*21ac*/ 	.word	index@($__internal_0_$__cuda_sm20_rcp_rn_f32_slowpath)
        /*21b0*/ 	.word	0x00000000


	//----- nvinfo : EIATTR_FRAME_SIZE
	.align		4
.L_1437:
        /*21b4*/ 	.byte	0x04, 0x11
        /*21b6*/ 	.short	(.L_1439 - .L_1438)
	.align		4
.L_1438:
        /*21b8*/ 	.word	index@(_ZN18transformer_engine13normalization21ln_fwd_general_kernelINS0_13Kernel_traitsIff13__nv_bfloat16fjLj8192ELj1ELj1ELj4ELj16ENS0_18Kernel_traits_baseILj8192EffS3_fjLj128EEEEEEEvNS0_19ForwardKernelParamsE)
        /*21bc*/ 	.word	0x00000000


	//----- nvinfo : EIATTR_MIN_STACK_SIZE
	.align		4
.L_1439:
        /*21c0*/ 	.byte	0x04, 0x12
        /*21c2*/ 	.short	(.L_1441 - .L_1440)
	.align		4
.L_1440:
        /*21c4*/ 	.word	index@(_ZN18transformer_engine13normalization21ln_fwd_general_kernelINS0_13Kernel_traitsIff13__nv_bfloat16fjLj8192ELj1ELj1ELj4ELj16ENS0_18Kernel_traits_baseILj8192EffS3_fjLj128EEEEEEEvNS0_19ForwardKernelParamsE)
        /*21c8*/ 	.word	0x00000000


	//----- nvinfo : EIATTR_MIN_STACK_SIZE
	.align		4
.L_1441:
        /*21cc*/ 	.byte	0x04, 0x12
        /*21ce*/ 	.short	(.L_1443 - .L_1442)
	.align		4
.L_1442:
        /*21d0*/ 	.word	index@(_ZN18transformer_engine13normalization21ln_fwd_general_kernelINS0_13Kernel_traitsI13__nv_bfloat16S3_S3_fjLj8192ELj1ELj1ELj4ELj16ENS0_18Kernel_traits_baseILj8192ES3_S3_S3_fjLj128EEEEEEEvNS0_19ForwardKernelParamsE)
        /*21d4*/ 	.word	0x00000000


	//----- nvinfo : EIATTR_MIN_STACK_SIZE
	.align		4
.L_1443:
        /*21d8*/ 	.byte	0x04, 0x12
        /*21da*/ 	.short	(.L_1445 - .L_1444)
	.align		4
.L_1444:
        /*21dc*/ 	.word	index@(_ZN18transformer_engine13normalization21ln_fwd_general_kernelINS0_13Kernel_traitsIff6__halffjLj8192ELj1ELj1ELj4ELj16ENS0_18Kernel_traits_baseILj8192EffS3_fjLj128EEEEEEEvNS0_19ForwardKernelParamsE)
        /*21e0*/ 	.word	0x00000000


	//----- nvinfo : EIATTR_MIN_STACK_SIZE
	.align		4
.L_1445:
        /*21e4*/ 	.byte	0x04, 0x12
        /*21e6*/ 	.short	(.L_1447 - .L_1446)
	.align		4
.L_1446:
        /*21e8*/ 	.word	index@(_ZN18transformer_engine13normalization21ln_fwd_general_kernelINS0_13Kernel_traitsI6__halfS3_S3_fjLj8192ELj1ELj1ELj4ELj16ENS0_18Kernel_traits_baseILj8192ES3_S3_S3_fjLj128EEEEEEEvNS0_19ForwardKernelParamsE)
        /*21ec*/ 	.word	0x00000000


	//----- nvinfo : EIATTR_MIN_STACK_SIZE
	.align		4
.L_1447:
        /*21f0*/ 	.byte	0x04, 0x12
        /*21f2*/ 	.short	(.L_1449 - .L_1448)
	.align		4
.L_1448:
        /*21f4*/ 	.word	index@(_ZN18transformer_engine13normalization21ln_fwd_general_kernelINS0_13Kernel_traitsIffffjLj8192ELj1ELj1ELj4ELj16ENS0_18Kernel_traits_baseILj8192EffffjLj128EEEEEEEvNS0_19ForwardKernelParamsE)
        /*21f8*/ 	.word	0x00000000


	//----- nvinfo : EIATTR_MIN_STACK_SIZE
	.align		4
.L_1449:
        /*21fc*/ 	.byte	0x04, 0x12
        /*21fe*/ 	.short	(.L_1451 - .L_1450)
	.align		4
.L_1450:
        /*2200*/ 	.word	index@(_ZN18transformer_engine13normalization21ln_fwd_general_kernelINS0_13Kernel_traitsIff13__nv_bfloat16fjLj2048ELj1ELj4ELj1ELj16ENS0_18Kernel_traits_baseILj2048EffS3_fjLj128EEEEEEEvNS0_19ForwardKernelParamsE)
        /*2204*/ 	.word	0x00000000


	//----- nvinfo : EIATTR_MIN_STACK_SIZE
	.align		4
.L_1451:
        /*2208*/ 	.byte	0x04, 0x12
        /*220a*/ 	.short	(.L_1453 - .L_1452)
	.align		4
.L_1452:
        /*220c*/ 	.word	index@(_ZN18transformer_engine13normalization21ln_fwd_general_kernelINS0_13Kernel_traitsI13__nv_bfloat16S3_S3_fjLj2048ELj1ELj4ELj1ELj16ENS0_18Kernel_traits_baseILj2048ES3_S3_S3_fjLj128EEEEEEEvNS0_19ForwardKernelParamsE)
        /*2210*/ 	.word	0x00000000


	//----- nvinfo : EIATTR_MIN_STACK_SIZE
	.align		4
.L_1453:
        /*2214*/ 	.byte	0x04, 0x12
        /*2216*/ 	.short	(.L_1455 - .L_1454)
	.align		4
.L_1454:
        /*2218*/ 	.word	index@(_ZN18transformer_engine13normalization21ln_fwd_general_kernelINS0_13Kernel_traitsIff6__halffjLj2048ELj1ELj4ELj1ELj16ENS0_18Kernel_traits_baseILj2048EffS3_fjLj128EEEEEEEvNS0_19ForwardKernelParamsE)
        /*221c*/ 	.word	0x00000000


	//----- nvinfo : EIATTR_MIN_STACK_SIZE
	.align		4
.L_1455:
        /*2220*/ 	.byte	0x04, 0x12
        /*2222*/ 	.short	(.L_1457 - .L_1456)
	.align		4
.L_1456:
        /*2224*/ 	.word	index@(_ZN18transformer_engine13normalization21ln_fwd_general_kernelINS0_13Kernel_traitsI6__halfS3_S3_fjLj2048ELj1ELj4ELj1ELj16ENS0_18Kernel_traits_baseILj2048ES3_S3_S3_fjLj128EEEEEEEvNS0_19ForwardKernelParamsE)
        /*2228*/ 	.word	0x00000000


	//----- nvinfo : EIATTR_MIN_STACK_SIZE
	.align		4
.L_1457:
        /*222c*/ 	.byte	0x04, 0x12
        /*222e*/ 	.short	(.L_1459 - .L_1458)
	.align		4
.L_1458:
        /*2230*/ 	.word	index@(_ZN18transformer_engine13normalization21ln_fwd_general_kernelINS0_13Kernel_traitsIffffjLj2048ELj1ELj4ELj1ELj16ENS0_18Kernel_traits_baseILj2048EffffjLj128EEEEEEEvNS0_19ForwardKernelParamsE)
        /*2234*/ 	.word	0x00000000


	//----- nvinfo : EIATTR_MIN_STACK_SIZE
	.align		4
.L_1459:
        /*2238*/ 	.byte	0x04, 0x12
        /*223a*/ 	.short	(.L_1461 - .L_1460)
	.align		4
.L_1460:
        /*223c*/ 	.word	index@(_ZN18transformer_engine13normalization21ln_fwd_general_kernelINS0_13Kernel_traitsIff13__nv_bfloat16fjLj1024ELj1ELj4ELj1ELj16ENS0_18Kernel_traits_baseILj1024EffS3_fjLj128EEEEEEEvNS0_19ForwardKernelParamsE)
        /*2240*/ 	.word	0x00000000


	//----- nvinfo : EIATTR_MIN_STACK_SIZE
	.align		4
.L_1461:
        /*2244*/ 	.byte	0x04, 0x12
        /*2246*/ 	.short	(.L_1463 - .L_1462)
	.align		4
.L_1462:
        /*2248*/ 	.word	index@(_ZN18transformer_engine13normalization21ln_fwd_general_kernelINS0_13Kernel_traitsI13__nv_bfloat16S3_S3_fjLj1024ELj1ELj4ELj1ELj16ENS0_18Kernel_traits_baseILj1024ES3_S3_S3_fjLj128EEEEEEEvNS0_19ForwardKernelParamsE)
        /*224c*/ 	.word	0x00000000


	//----- nvinfo : EIATTR_MIN_STACK_SIZE
	.align		4
.L_1463:
        /*2250*/ 	.byte	0x04, 0x12
        /*2252*/ 	.short	(.L_1465 - .L_1464)
	.align		4
.L_1464:
        /*2254*/ 	.word	index@(_ZN18transformer_engine13normalization21ln_fwd_general_kernelINS0_13Kernel_traitsIff6__halffjLj1024ELj1ELj4ELj1ELj16ENS0_18Kernel_traits_baseILj1024EffS3_fjLj128EEEEEEEvNS0_19ForwardKernelParamsE)
        /*2258*/ 	.word	0x00000000


	//----- nvinfo : EIATTR_MIN_STACK_SIZE
	.align		4
.L_1465:
        /*225c*/ 	.byte	0x04, 0x12
        /*225e*/ 	.short	(.L_1467 - .L_1466)
	.align		4
.L_1466:
        /*2260*/ 	.word	index@(_ZN18transformer_engine13normalization21ln_fwd_general_kernelINS0_13Kernel_traitsI6__halfS3_S3_fjLj1024ELj1ELj4ELj1ELj16ENS0_18Kernel_traits_baseILj1024ES3_S3_S3_fjLj128EEEEEEEvNS0_19ForwardKernelParamsE)
        /*2264*/ 	.word	0x00000000


	//----- nvinfo : EIATTR_MIN_STACK_SIZE
	.align		4
.L_1467:
        /*2268*/ 	.byte	0x04, 0x12
        /*226a*/ 	.short	(.L_1469 - .L_1468)
	.align		4
.L_1468:
        /*226c*/ 	.word	index@(_ZN18transformer_engine13normalization21ln_fwd_general_kernelINS0_13Kernel_traitsIffffjLj1024ELj1ELj4ELj1ELj16ENS0_18Kernel_traits_baseILj1024EffffjLj128EEEEEEEvNS0_19ForwardKernelParamsE)
        /*2270*/ 	.word	0x00000000


	//----- nvinfo : EIATTR_MIN_STACK_SIZE
	.align		4
.L_1469:
        /*2274*/ 	.byte	0x04, 0x12
        /*2276*/ 	.short	(.L_1471 - .L_1470)
	.align		4
.L_1470:
        /*2278*/ 	.word	index@(_ZN18transformer_engine13normalization21ln_fwd_general_kernelINS0_13Kernel_traitsIff13__nv_bfloat16fjLj512ELj1ELj4ELj1ELj16ENS0_18Kernel_traits_baseILj512EffS3_fjLj128EEEEEEEvNS0_19ForwardKernelParamsE)
        /*227c*/ 	.word	0x00000000


	//----- nvinfo : EIATTR_MIN_STACK_SIZE
	.align		4
.L_1471:
        /*2280*/ 	.byte	0x04, 0x12
        /*2282*/ 	.short	(.L_1473 - .L_1472)
	.align		4
.L_1472:
        /*2284*/ 	.word	index@(_ZN18transformer_engine13normalization21ln_fwd_general_kernelINS0_13Kernel_traitsI13__nv_bfloat16S3_S3_fjLj512ELj1ELj4ELj1ELj16ENS0_18Kernel_traits_baseILj512ES3_S3_S3_fjLj128EEEEEEEvNS0_19ForwardKernelParamsE)
        /*2288*/ 	.word	0x00000000


	//----- nvinfo : EIATTR_MIN_STACK_SIZE
	.align		4
.L_1473:
        /*228c*/ 	.byte	0x04, 0x12
        /*228e*/ 	.short	(.L_1475 - .L_1474)
	.align		4
.L_1474:
        /*2290*/ 	.word	index@(_ZN18transformer_engine13normalization21ln_fwd_general_kernelINS0_13Kernel_traitsIff6__halffjLj512ELj1ELj4ELj1ELj16ENS0_18Kernel_traits_baseILj512EffS3_fjLj128EEEEEEEvNS0_19ForwardKernelParamsE)
        /*2294*/ 	.word	0x00000000


	//----- nvinfo : EIATTR_MIN_STACK_SIZE
	.align		4
.L_1475:
        /*2298*/ 	.byte	0x04, 0x12
        /*229a*/ 	.short	(.L_1477 - .L_1476)
	.align		4
.L_1476:
        /*229c*/ 	.word	index@(_ZN18transformer_engine13normalization21ln_fwd_general_kernelINS0_13Kernel_traitsI6__halfS3_S3_fjLj512ELj1ELj4ELj1ELj16ENS0_18Kernel_traits_baseILj512ES3_S3_S3_fjLj128EEEEEEEvNS0_19ForwardKernelParamsE)
        /*22a0*/ 	.word	0x00000000


	//----- nvinfo : EIATTR_MIN_STACK_SIZE
	.align		4
.L_1477:
        /*22a4*/ 	.byte	0x04, 0x12
        /*22a6*/ 	.short	(.L_1479 - .L_1478)
	.align		4
.L_1478:
        /*22a8*/ 	.word	index@(_ZN18transformer_engine13normalization21ln_fwd_general_kernelINS0_13Kernel_traitsIffffjLj512ELj1ELj4ELj1ELj16ENS0_18Kernel_traits_baseILj512EffffjLj128EEEEEEEvNS0_19ForwardKernelParamsE)
        /*22ac*/ 	.word	0x00000000


	//----- nvinfo : EIATTR_MIN_STACK_SIZE
	.align		4
.L_1479:
        /*22b0*/ 	.byte	0x04, 0x12
        /*22b2*/ 	.short	(.L_1481 - .L_1480)
	.align		4
.L_1480:
        /*22b4*/ 	.word	index@(_ZN18transformer_engine13normalization21ln_fwd_general_kernelINS0_13Kernel_traitsIff13__nv_bfloat16fjLj128ELj1ELj4ELj1ELj8ENS0_18Kernel_traits_baseILj128EffS3_fjLj128EEEEEEEvNS0_19ForwardKernelParamsE)
        /*22b8*/ 	.word	0x00000000


	//----- nvinfo : EIATTR_MIN_STACK_SIZE
	.align		4
.L_1481:
        /*22bc*/ 	.byte	0x04, 0x12
        /*22be*/ 	.short	(.L_1483 - .L_1482)
	.align		4
.L_1482:
        /*22c0*/ 	.word	index@(_ZN18transformer_engine13normalization21ln_fwd_general_kernelINS0_13Kernel_traitsI13__nv_bfloat16S3_S3_fjLj128ELj1ELj4ELj1ELj8ENS0_18Kernel_traits_baseILj128ES3_S3_S3_fjLj128EEEEEEEvNS0_19ForwardKernelParamsE)
        /*22c4*/ 	.word	0x00000000


	//----- nvinfo : EIATTR_MIN_STACK_SIZE
	.align		4
.L_1483:
        /*22c8*/ 	.byte	0x04, 0x12
        /*22ca*/ 	.short	(.L_1485 - .L_1484)
	.align		4
.L_1484:
        /*22cc*/ 	.word	index@(_ZN18transformer_engine13normalization21ln_fwd_general_kernelINS0_13Kernel_traitsIff6__halffjLj128ELj1ELj4ELj1ELj8ENS0_18Kernel_traits_baseILj128EffS3_fjLj128EEEEEEEvNS0_19ForwardKernelParamsE)
        /*22d0*/ 	.word	0x00000000


	//----- nvinfo : EIATTR_MIN_STACK_SIZE
	.align		4
.L_1485:
        /*22d4*/ 	.byte	0x04, 0x12
        /*22d6*/ 	.short	(.L_1487 - .L_1486)
	.align		4
.L_1486:
        /*22d8*/ 	.word	index@(_ZN18transformer_engine13normalization21ln_fwd_general_kernelINS0_13Kernel_traitsI6__halfS3_S3_fjLj128ELj1ELj4ELj1ELj8ENS0_18Kernel_traits_baseILj128ES3_S3_S3_fjLj128EEEEEEEvNS0_19ForwardKernelParamsE)
        /*22dc*/ 	.word	0x00000000


	//----- nvinfo : EIATTR_MIN_STACK_SIZE
	.align		4
.L_1487:
        /*22e0*/ 	.byte	0x04, 0x12
        /*22e2*/ 	.short	(.L_1489 - .L_1488)
	.align		4
.L_1488:
        /*22e4*/ 	.word	index@(_ZN18transformer_engine13normalization21ln_fwd_general_kernelINS0_13Kernel_traitsIffffjLj128ELj1ELj4ELj1ELj16ENS0_18Kernel_traits_baseILj128EffffjLj128EEEEEEEvNS0_19ForwardKernelParamsE)
        /*22e8*/ 	.word	0x00000000


	//----- nvinfo : EIATTR_MIN_STACK_SIZE
	.align		4
.L_1489:
        /*22ec*/ 	.byte	0x04, 0x12
        /*22ee*/ 	.short	(.L_1491 - .L_1490)
	.align		4
.L_1490:
        /*22f0*/ 	.word	index@(_ZN18transformer_engine13normalization21ln_fwd_general_kernelINS0_13Kernel_traitsIff13__nv_fp8_e4m3fjLj8192ELj1ELj1ELj4ELj16ENS0_18Kernel_traits_baseILj8192EffS3_fjLj128EEEEEEEvNS0_19ForwardKernelParamsE)
        /*22f4*/ 	.word	0x00000000


	//----- nvinfo : EIATTR_MIN_STACK_SIZE
	.align		4
.L_1491:
        /*22f8*/ 	.byte	0x04, 0x12
        /*22fa*/ 	.short	(.L_1493 - .L_1492)
	.align		4
.L_1492:
        /*22fc*/ 	.word	index@(_ZN18transformer_engine13normalization21ln_fwd_general_kernelINS0_13Kernel_traitsIff13__nv_fp8_e4m3fjLj2048ELj1ELj4ELj1ELj16ENS0_18Kernel_traits_baseILj2048EffS3_fjLj128EEEEEEEvNS0_19ForwardKernelParamsE)
        /*2300*/ 	.word	0x00000000


	//----- nvinfo : EIATTR_MIN_STACK_SIZE
	.align		4
.L_1493:
        /*2304*/ 	.byte	0x04, 0x12
        /*2306*/ 	.short	(.L_1495 - .L_1494)
	.align		4
.L_1494:
        /*2308*/ 	.word	index@(_ZN18transformer_engine13normalization21ln_fwd_general_kernelINS0_13Kernel_traitsIff13__nv_fp8_e4m3fjLj1024ELj1ELj4ELj1ELj16ENS0_18Kernel_traits_baseILj1024EffS3_fjLj128EEEEEEEvNS0_19ForwardKernelParamsE)
        /*230c*/ 	.word	0x00000000


	//----- nvinfo : EIATTR_MIN_STACK_SIZE
	.align		4
.L_1495:
        /*2310*/ 	.byte	0x04, 0x12
        /*2312*/ 	.short	(.L_1497 - .L_1496)
	.align		4
.L_1496:
        /*2314*/ 	.word	index@(_ZN18transformer_engine13normalization21ln_fwd_general_kernelINS0_13Kernel_traitsIff13__nv_fp8_e4m3fjLj512ELj1ELj4ELj1ELj16ENS0_18Kernel_traits_baseILj512EffS3_fjLj128EEEEEEEvNS0_19ForwardKernelParamsE)
        /*2318*/ 	.word	0x00000000


	//----- nvinfo : EIATTR_MIN_STACK_SIZE
	.align		4
.L_1497:
        /*231c*/ 	.byte	0x04, 0x12
        /*231e*/ 	.short	(.L_1499 - .L_1498)
	.align		4
.L_1498:
        /*2320*/ 	.word	index@(_ZN18transformer_engine13normalization21ln_fwd_general_kernelINS0_13Kernel_traitsIff13__nv_fp8_e4m3fjLj128ELj1ELj4ELj1ELj16ENS0_18Kernel_traits_baseILj128EffS3_fjLj128EEEEEEEvNS0_19ForwardKernelParamsE)
        /*2324*/ 	.word	0x00000000


	//----- nvinfo : EIATTR_MIN_STACK_SIZE
	.align		4
.L_1499:
        /*2328*/ 	.byte	0x04, 0x12
        /*232a*/ 	.short	(.L_1501 - .L_1500)
	.align		4
.L_1500:
        /*232c*/ 	.word	index@(_ZN18transformer_engine13normalization21ln_fwd_general_kernelINS0_13Kernel_traitsI6__halfS3_13__nv_fp8_e4m3fjLj8192ELj1ELj1ELj4ELj16ENS0_18Kernel_traits_baseILj8192ES3_S3_S4_fjLj128EEEEEEEvNS0_19ForwardKernelParamsE)
        /*2330*/ 	.word	0x00000000


	//----- nvinfo : EIATTR_MIN_STACK_SIZE
	.align		4
.L_1501:
        /*2334*/ 	.byte	0x04, 0x12
        /*2336*/ 	.short	(.L_1503 - .L_1502)
	.align		4
.L_1502:
        /*2338*/ 	.word	index@(_ZN18transformer_engine13normalization21ln_fwd_general_kernelINS0_13Kernel_traitsI6__halfS3_13__nv_fp8_e4m3fjLj2048ELj1ELj4ELj1ELj16ENS0_18Kernel_traits_baseILj2048ES3_S3_S4_fjLj128EEEEEEEvNS0_19ForwardKernelParamsE)
        /*233c*/ 	.word	0x00000000


	//----- nvinfo : EIATTR_MIN_STACK_SIZE
	.align		4
.L_1503:
        /*2340*/ 	.byte	0x04, 0x12
        /*2342*/ 	.short	(.L_1505 - .L_1504)
	.align		4
.L_1504:
        /*2344*/ 	.word	index@(_ZN18transformer_engine13normalization21ln_fwd_general_kernelINS0_13Kernel_traitsI6__halfS3_13__nv_fp8_e4m3fjLj1024ELj1ELj4ELj1ELj16ENS0_18Kernel_traits_baseILj1024ES3_S3_S4_fjLj128EEEEEEEvNS0_19ForwardKernelParamsE)
        /*2348*/ 	.word	0x00000000


	//----- nvinfo : EIATTR_MIN_STACK_SIZE
	.align		4
.L_1505:
        /*234c*/ 	.byte	0x04, 0x12
        /*234e*/ 	.short	(.L_1507 - .L_1506)
	.align		4
.L_1506:
        /*2350*/ 	.word	index@(_ZN18transformer_engine13normalization21ln_fwd_general_kernelINS0_13Kernel_traitsI6__halfS3_13__nv_fp8_e4m3fjLj512ELj1ELj4ELj1ELj16ENS0_18Kernel_traits_baseILj512ES3_S3_S4_fjLj128EEEEEEEvNS0_19ForwardKernelParamsE)
        /*2354*/ 	.word	0x00000000


	//----- nvinfo : EIATTR_MIN_STACK_SIZE
	.align		4
.L_1507:
        /*2358*/ 	.byte	0x04, 0x12
        /*235a*/ 	.short	(.L_1509 - .L_1508)
	.align		4
.L_1508:
        /*235c*/ 	.word	index@(_ZN18transformer_engine13normalization21ln_fwd_general_kernelINS0_13Kernel_traitsI6__halfS3_13__nv_fp8_e4m3fjLj128ELj1ELj4ELj1ELj8ENS0_18Kernel_traits_baseILj128ES3_S3_S4_fjLj128EEEEEEEvNS0_19ForwardKernelParamsE)
        /*2360*/ 	.word	0x00000000


	//----- nvinfo : EIATTR_MIN_STACK_SIZE
	.align		4
.L_1509:
        /*2364*/ 	.byte	0x04, 0x12
        /*2366*/ 	.short	(.L_1511 - .L_1510)
	.align		4
.L_1510:
        /*2368*/ 	.word	index@(_ZN18transformer_engine13normalization21ln_fwd_general_kernelINS0_13Kernel_traitsI13__nv_bfloat16S3_13__nv_fp8_e4m3fjLj8192ELj1ELj1ELj4ELj16ENS0_18Kernel_traits_baseILj8192ES3_S3_S4_fjLj128EEEEEEEvNS0_19ForwardKernelParamsE)
        /*236c*/ 	.word	0x00000000


	//----- nvinfo : EIATTR_MIN_STACK_SIZE
	.align		4
.L_1511:
        /*2370*/ 	.byte	0x04, 0x12
        /*2372*/ 	.short	(.L_1513 - .L_1512)
	.align		4
.L_1512:
        /*2374*/ 	.word	index@(_ZN18transformer_engine13normalization21ln_fwd_general_kernelINS0_13Kernel_traitsI13__nv_bfloat16S3_13__nv_fp8_e4m3fjLj2048ELj1ELj4ELj1ELj16ENS0_18Kernel_traits_baseILj2048ES3_S3_S4_fjLj128EEEEEEEvNS0_19ForwardKernelParamsE)
        /*2378*/ 	.word	0x00000000


	//----- nvinfo : EIATTR_MIN_STACK_SIZE
	.align		4
.L_1513:
        /*237c*/ 	.byte	0x04, 0x12
        /*237e*/ 	.short	(.L_1515 - .L_1514)
	.align		4
.L_1514:
        /*2380*/ 	.word	index@(_ZN18transformer_engine13normalization21ln_fwd_general_kernelINS0_13Kernel_traitsI13__nv_bfloat16S3_13__nv_fp8_e4m3fjLj1024ELj1ELj4ELj1ELj16ENS0_18Kernel_traits_baseILj1024ES3_S3_S4_fjLj128EEEEEEEvNS0_19ForwardKernelParamsE)
        /*2384*/ 	.word	0x00000000


	//----- nvinfo : EIATTR_MIN_STACK_SIZE
	.align		4
.L_1515:
        /*2388*/ 	.byte	0x04, 0x12
        /*238a*/ 	.short	(.L_1517 - .L_1516)
	.align		4
.L_1516:
        /*238c*/ 	.word	index@(_ZN18transformer_engine13normalization21ln_fwd_general_kernelINS0_13Kernel_traitsI13__nv_bfloat16S3_13__nv_fp8_e4m3fjLj512ELj1ELj4ELj1ELj16ENS0_18Kernel_traits_baseILj512ES3_S3_S4_fjLj128EEEEEEEvNS0_19ForwardKernelParamsE)
        /*2390*/ 	.word	0x00000000


	//----- nvinfo : EIATTR_MIN_STACK_SIZE
	.align		4
.L_1517:
        /*2394*/ 	.byte	0x04, 0x12
        /*2396*/ 	.short	(.L_1519 - .L_1518)
	.align		4
.L_1518:
        /*2398*/ 	.word	index@(_ZN18transformer_engine13normalization21ln_fwd_general_kernelINS0_13Kernel_traitsI13__nv_bfloat16S3_13__nv_fp8_e4m3fjLj128ELj1ELj4ELj1ELj8ENS0_18Kernel_traits_baseILj128ES3_S3_S4_fjLj128EEEEEEEvNS0_19ForwardKernelParamsE)
        /*239c*/ 	.word	0x00000000


	//----- nvinfo : EIATTR_MIN_STACK_SIZE
	.align		4
.L_1519:
        /*23a0*/ 	.byte	0x04, 0x12
        /*23a2*/ 	.short	(.L_1521 - .L_1520)
	.align		4
.L_1520:
        /*23a4*/ 	.word	index@(_ZN18transformer_engine13normalization19ln_fwd_tuned_kernelINS0_13Kernel_traitsIff13__nv_bfloat16fjLj65536ELj8ELj1ELj4ELj16ENS0_18Kernel_traits_baseILj65536EffS3_fjLj128EEEEEEEvNS0_19ForwardKernelParamsE)
        /*23a8*/ 	.word	0x00000000


	//----- nvinfo : EIATTR_MIN_STACK_SIZE
	.align		4
.L_1521:
        /*23ac*/ 	.byte	0x04, 0x12
        /*23ae*/ 	.short	(.L_1523 - .L_1522)
	.align		4
.L_1522:
        /*23b0*/ 	.word	index@(_ZN18transformer_engine13normalization19ln_fwd_tuned_kernelINS0_13Kernel_traitsI13__nv_bfloat16S3_S3_fjLj65536ELj8ELj1ELj4ELj16ENS0_18Kernel_traits_baseILj65536ES3_S3_S3_fjLj128EEEEEEEvNS0_19ForwardKernelParamsE)
        /*23b4*/ 	.word	0x00000000


	//----- nvinfo : EIATTR_MIN_STACK_SIZE
	.align		4
.L_1523:
        /*23b8*/ 	.byte	0x04, 0x12
        /*23ba*/ 	.short	(.L_1525 - .L_1524)
	.align		4
.L_1524:
        /*23bc*/ 	.word	index@(_ZN18transformer_engine13normalization19ln_fwd_tuned_kernelINS0_13Kernel_traitsIff6__halffjLj65536ELj8ELj1ELj4ELj16ENS0_18Kernel_traits_baseILj65536EffS3_fjLj128EEEEEEEvNS0_19ForwardKernelParamsE)
        /*23c0*/ 	.word	0x00000000


	//----- nvinfo : EIATTR_MIN_STACK_SIZE
	.align		4
.L_1525:
        /*23c4*/ 	.byte	0x04, 0x12
        /*23c6*/ 	.short	(.L_1527 - .L_1526)
	.align		4
.L_1526:
        /*23c8*/ 	.word	index@(_ZN18transformer_engine13normalization19ln_fwd_tuned_kernelINS0_13Kernel_traitsI6__halfS3_S3_fjLj65536ELj8ELj1ELj4ELj16ENS0_18Kernel_traits_baseILj65536ES3_S3_S3_fjLj128EEEEEEEvNS0_19ForwardKernelParamsE)
        /*23cc*/ 	.word	0x00000000


	//----- nvinfo : EIATTR_MIN_STACK_SIZE
	.align		4
.L_1527:
        /*23d0*/ 	.byte	0x04, 0x12
        /*23d2*/ 	.short	(.L_1529 - .L_1528)
	.align		4
.L_1528:
        /*23d4*/ 	.word	index@(_ZN18transformer_engine13normalization19ln_fwd_tuned_kernelINS0_13Kernel_traitsIffffjLj65536ELj8ELj1ELj4ELj16ENS0_18Kernel_traits_baseILj65536EffffjLj128EEEEEEEvNS0_19ForwardKernelParamsE)
        /*23d8*/ 	.word	0x00000000


	//----- nvinfo : EIATTR_MIN_STACK_SIZE
	.align		4
.L_1529:
        /*23dc*/ 	.byte	0x04, 0x12
        /*23de*/ 	.short	(.L_1531 - .L_1530)
	.align		4
.L_1530:
        /*23e0*/ 	.word	index@(_ZN18transformer_engine13normalization19ln_fwd_tuned_kernelINS0_13Kernel_traitsIff13__nv_bfloat16fjLj49152ELj4ELj1ELj4ELj16ENS0_18Kernel_traits_baseILj49152EffS3_fjLj128EEEEEEEvNS0_19ForwardKernelParamsE)
        /*23e4*/ 	.word	0x00000120


	//----- nvinfo : EIATTR_MIN_STACK_SIZE
	.align		4
.L_1531:
        /*23e8*/ 	.byte	0x04, 0x12
        /*23ea*/ 	.short	(.L_1533 - .L_1532)
	.align		4
.L_1532:
        /*23ec*/ 	.word	index@(_ZN18transformer_engine13normalization19ln_fwd_tuned_kernelINS0_13Kernel_traitsI13__nv_bfloat16S3_S3_fjLj49152ELj4ELj1ELj4ELj16ENS0_18Kernel_traits_baseILj49152ES3_S3_S3_fjLj128EEEEEEEvNS0_19ForwardKernelParamsE)
        /*23f0*/ 	.word	0x00000000


	//----- nvinfo : EIATTR_MIN_STACK_SIZE
	.align		4
.L_1533:
        /*23f4*/ 	.byte	0x04, 0x12
        /*23f6*/ 	.short	(.L_1535 - .L_1534)
	.align		4
.L_1534:
        /*23f8*/ 	.word	index@(_ZN18transformer_engine13normalization19ln_fwd_tuned_kernelINS0_13Kernel_traitsIff6__halffjLj49152ELj4ELj1ELj4ELj16ENS0_18Kernel_traits_baseILj49152EffS3_fjLj128EEEEEEEvNS0_19ForwardKernelParamsE)
        /*23fc*/ 	.word	0x00000120


	//----- nvinfo : EIATTR_MIN_STACK_SIZE
	.align		4
.L_1535:
        /*2400*/ 	.byte	0x04, 0x12
        /*2402*/ 	.short	(.L_1537 - .L_1536)
	.align		4
.L_1536:
        /*2404*/ 	.word	index@(_ZN18transformer_engine13normalization19ln_fwd_tuned_kernelINS0_13Kernel_traitsI6__halfS3_S3_fjLj49152ELj4ELj1ELj4ELj16ENS0_18Kernel_traits_baseILj49152ES3_S3_S3_fjLj128EEEEEEEvNS0_19ForwardKernelParamsE)
        /*2408*/ 	.word	0x00000000


	//----- nvinfo : EIATTR_MIN_STACK_SIZE
	.align		4
.L_1537:
        /*240c*/ 	.byte	0x04, 0x12
        /*240e*/ 	.short	(.L_1539 - .L_1538)
	.align		4
.L_1538:
        /*2410*/ 	.word	index@(_ZN18transformer_engine13normalization19ln_fwd_tuned_kernelINS0_13Kernel_traitsIffffjLj49152ELj8ELj1ELj4ELj16ENS0_18Kernel_traits_baseILj49152EffffjLj128EEEEEEEvNS0_19ForwardKernelParamsE)
        /*2414*/ 	.word	0x00000000


	//----- nvinfo : EIATTR_MIN_STACK_SIZE
	.align		4
.L_1539:
        /*2418*/ 	.byte	0x04, 0x12
        /*241a*/ 	.short	(.L_1541 - .L_1540)
	.align		4
.L_1540:
        /*241c*/ 	.word	index@(_ZN18transformer_engine13normalization19ln_fwd_tuned_kernelINS0_13Kernel_traitsIff13__nv_bfloat16fjLj40960ELj4ELj1ELj4ELj16ENS0_18Kernel_traits_baseILj40960EffS3_fjLj128EEEEEEEvNS0_19ForwardKernelParamsE)
        /*2420*/ 	.word	0x00000058


	//----- nvinfo : EIATTR_MIN_STACK_SIZE
	.align		4
.L_1541:
        /*2424*/ 	.byte	0x04, 0x12
        /*2426*/ 	.short	(.L_1543 - .L_1542)
	.align		4
.L_1542:
        /*2428*/ 	.word	index@(_ZN18transformer_engine13normalization19ln_fwd_tuned_kernelINS0_13Kernel_traitsI13__nv_bfloat16S3_S3_fjLj40960ELj4ELj1ELj4ELj16ENS0_18Kernel_traits_baseILj40960ES3_S3_S3_fjLj128EEEEEEEvNS0_19ForwardKernelParamsE)
        /*242c*/ 	.word	0x00000000


	//----- nvinfo : EIATTR_MIN_STACK_SIZE
	.align		4
.L_1543:
        /*2430*/ 	.byte	0x04, 0x12
        /*2432*/ 	.short	(.L_1545 - .L_1544)
	.align		4
.L_1544:
        /*2434*/ 	.word	index@(_ZN18transformer_engine13normalization19ln_fwd_tuned_kernelINS0_13Kernel_traitsIff6__halffjLj40960ELj4ELj1ELj4ELj16ENS0_18Kernel_traits_baseILj40960EffS3_fjLj128EEEEEEEvNS0_19ForwardKernelParamsE)
        /*2438*/ 	.word	0x00000058


	//----- nvinfo : EIATTR_MIN_STACK_SIZE
	.align		4
.L_1545:
        /*243c*/ 	.byte	0x04, 0x12
        /*243e*/ 	.short	(.L_1547 - .L_1546)
	.align		4
.L_1546:
        /*2440*/ 	.word	index@(_ZN18transformer_engine13normalization19ln_fwd_tuned_kernelINS0_13Kernel_traitsI6__halfS3_S3_fjLj40960ELj4ELj1ELj4ELj16ENS0_18Kernel_traits_baseILj40960ES3_S3_S3_fjLj128EEEEEEEvNS0_19ForwardKernelParamsE)
        /*2444*/ 	.word	0x00000000


	//----- nvinfo : EIATTR_MIN_STACK_SIZE
	.align		4
.L_1547:
        /*2448*/ 	.byte	0x04, 0x12
        /*244a*/ 	.short	(.L_1549 - .L_1548)
	.align		4
.L_1548:
        /*244c*/ 	.word	index@(_ZN18transformer_engine13normalization19ln_fwd_tuned_kernelINS0_13Kernel_traitsIffffjLj40960ELj4ELj1ELj4ELj16ENS0_18Kernel_traits_baseILj40960EffffjLj128EEEEEEEvNS0_19ForwardKernelParamsE)
        /*2450*/ 	.word	0x00000060


	//----- nvinfo : EIATTR_MIN_STACK_SIZE
	.align		4
.L_1549:
        /*2454*/ 	.byte	0x04, 0x12
        /*2456*/ 	.short	(.L_1551 - .L_1550)
	.align		4
.L_1550:
        /*2458*/ 	.word	index@(_ZN18transformer_engine13normalization19ln_fwd_tuned_kernelINS0_13Kernel_traitsIff13__nv_bfloat16fjLj32768ELj4ELj1ELj4ELj16ENS0_18Kernel_traits_baseILj32768EffS3_fjLj128EEEEEEEvNS0_19ForwardKernelParamsE)
        /*245c*/ 	.word	0x00000000


	//----- nvinfo : EIATTR_MIN_STACK_SIZE
	.align		4
.L_1551:
        /*2460*/ 	.byte	0x04, 0x12
        /*2462*/ 	.short	(.L_1553 - .L_1552)
	.align		4
.L_1552:
        /*2464*/ 	.word	index@(_ZN18transformer_engine13normalization19ln_fwd_tuned_kernelINS0_13Kernel_traitsI13__nv_bfloat16S3_S3_fjLj32768ELj4ELj1ELj4ELj16ENS0_18Kernel_traits_baseILj32768ES3_S3_S3_fjLj128EEEEEEEvNS0_19ForwardKernelParamsE)
        /*2468*/ 	.word	0x00000000


	//----- nvinfo : EIATTR_MIN_STACK_SIZE
	.align		4
.L_1553:
        /*246c*/ 	.byte	0x04, 0x12
        /*246e*/ 	.short	(.L_1555 - .L_1554)
	.align		4
.L_1554:
        /*2470*/ 	.word	index@(_ZN18transformer_engine13normalization19ln_fwd_tuned_kernelINS0_13Kernel_traitsIff6__halffjLj32768ELj4ELj1ELj4ELj16ENS0_18Kernel_traits_baseILj32768EffS3_fjLj128EEEEEEEvNS0_19ForwardKernelParamsE)
        /*2474*/ 	.word	0x00000000


	//----- nvinfo : EIATTR_MIN_STACK_SIZE
	.align		4
.L_1555:
        /*2478*/ 	.byte	0x04, 0x12
        /*247a*/ 	.short	(.L_1557 - .L_1556)
	.align		4
.L_1556:
        /*247c*/ 	.word	index@(_ZN18transformer_engine13normalization19ln_fwd_tuned_kernelINS0_13Kernel_traitsI6__halfS3_S3_fjLj32768ELj4ELj1ELj4ELj16ENS0_18Kernel_traits_baseILj32768ES3_S3_S3_fjLj128EEEEEEEvNS0_19ForwardKernelParamsE)
        /*2480*/ 	.word	0x00000000


	//----- nvinfo : EIATTR_MIN_STACK_SIZE
	.align		4
.L_1557:
        /*2484*/ 	.byte	0x04, 0x12
        /*2486*/ 	.short	(.L_1559 - .L_1558)
	.align		4
.L_1558:
        /*2488*/ 	.word	index@(_ZN18transformer_engine13normalization19ln_fwd_tuned_kernelINS0_13Kernel_traitsIffffjLj32768ELj4ELj1ELj4ELj16ENS0_18Kernel_traits_baseILj32768EffffjLj128EEEEEEEvNS0_19ForwardKernelParamsE)
        /*248c*/ 	.word	0x00000000


	//----- nvinfo : EIATTR_MIN_STACK_SIZE
	.align		4
.L_1559:
        /*2490*/ 	.byte	0x04, 0x12
        /*2492*/ 	.short	(.L_1561 - .L_1560)
	.align		4
.L_1560:
        /*2494*/ 	.word	index@(_ZN18transformer_engine13normalization19ln_fwd_tuned_kernelINS0_13Kernel_traitsIff13__nv_bfloat16fjLj30720ELj4ELj1ELj4ELj4ENS0_18Kernel_traits_baseILj30720EffS3_fjLj128EEEEEEEvNS0_19ForwardKernelParamsE)
        /*2498*/ 	.word	0x00000000


	//----- nvinfo : EIATTR_MIN_STACK_SIZE
	.align		4
.L_1561:
        /*249c*/ 	.byte	0x04, 0x12
        /*249e*/ 	.short	(.L_1563 - .L_1562)
	.align		4
.L_1562:
        /*24a0*/ 	.word	index@(_ZN18transformer_engine13normalization19ln_fwd_tuned_kernelINS0_13Kernel_traitsI13__nv_bfloat16S3_S3_fjLj30720ELj4ELj1ELj4ELj4ENS0_18Kernel_traits_baseILj30720ES3_S3_S3_fjLj128EEEEEEEvNS0_19ForwardKernelParamsE)
        /*24a4*/ 	.word	0x00000000


	//----- nvinfo : EIATTR_MIN_STACK_SIZE
	.align		4
.L_1563:
        /*24a8*/ 	.byte	0x04, 0x12
        /*24aa*/ 	.short	(.L_1565 - .L_1564)
	.align		4
.L_1564:
        /*24ac*/ 	.word	index@(_ZN18transformer_engine13normalization19ln_fwd_tuned_kernelINS0_13Kernel_traitsIff6__halffjLj30720ELj4ELj1ELj4ELj4ENS0_18Kernel_traits_baseILj30720EffS3_fjLj128EEEEEEEvNS0_19ForwardKernelParamsE)
        /*24b0*/ 	.word	0x00000000


	//----- nvinfo : EIATTR_MIN_STACK_SIZE
	.align		4
.L_1565:
        /*24b4*/ 	.byte	0x04, 0x12
        /*24b6*/ 	.short	(.L_1567 - .L_1566)
	.align		4
.L_1566:
        /*24b8*/ 	.word	index@(_ZN18transformer_engine13normalization19ln_fwd_tuned_kernelINS0_13Kernel_traitsI6__halfS3_S3_fjLj30720ELj4ELj1ELj4ELj4ENS0_18Kernel_traits_baseILj30720ES3_S3_S3_fjLj128EEEEEEEvNS0_19ForwardKernelParamsE)
        /*24bc*/ 	.word	0x00000000


	//----- nvinfo : EIATTR_MIN_STACK_SIZE
	.align		4
.L_1567:
        /*24c0*/ 	.byte	0x04, 0x12
        /*24c2*/ 	.short	(.L_1569 - .L_1568)
	.align		4
.L_1568:
        /*24c4*/ 	.word	index@(_ZN18transformer_engine13normalization19ln_fwd_tuned_kernelINS0_13Kernel_traitsIffffjLj30720ELj4ELj1ELj4ELj4ENS0_18Kernel_traits_baseILj30720EffffjLj128EEEEEEEvNS0_19ForwardKernelParamsE)
        /*24c8*/ 	.word	0x00000000


	//----- nvinfo : EIATTR_MIN_STACK_SIZE
	.align		4
.L_1569:
        /*24cc*/ 	.byte	0x04, 0x12
        /*24ce*/ 	.short	(.L_1571 - .L_1570)
	.align		4
.L_1570:
        /*24d0*/ 	.word	index@(_ZN18transformer_engine13normalization19ln_fwd_tuned_kernelINS0_13Kernel_traitsIff13__nv_bfloat16fjLj25600ELj4ELj1ELj4ELj4ENS0_18Kernel_traits_baseILj25600EffS3_fjLj128EEEEEEEvNS0_19ForwardKernelParamsE)
        /*24d4*/ 	.word	0x00000000


	//----- nvinfo : EIATTR_MIN_STACK_SIZE
	.align		4
.L_1571:
        /*24d8*/ 	.byte	0x04, 0x12
        /*24da*/ 	.short	(.L_1573 - .L_1572)
	.align		4
.L_1572:
        /*24dc*/ 	.word	index@(_ZN18transformer_engine13normalization19ln_fwd_tuned_kernelINS0_13Kernel_traitsI13__nv_bfloat16S3_S3_fjLj25600ELj2ELj1ELj4ELj8ENS0_18Kernel_traits_baseILj25600ES3_S3_S3_fjLj128EEEEEEEvNS0_19ForwardKernelParamsE)
        /*24e0*/ 	.word	0x00000170


	//----- nvinfo : EIATTR_MIN_STACK_SIZE
	.align		4
.L_1573:
        /*24e4*/ 	.byte	0x04, 0x12
        /*24e6*/ 	.short	(.L_1575 - .L_1574)
	.align		4
.L_1574:
        /*24e8*/ 	.word	index@(_ZN18transformer_engine13normalization19ln_fwd_tuned_kernelINS0_13Kernel_traitsIff6__halffjLj25600ELj4ELj1ELj4ELj4ENS0_18Kernel_traits_baseILj25600EffS3_fjLj128EEEEEEEvNS0_19ForwardKernelParamsE)
        /*24ec*/ 	.word	0x00000000


	//----- nvinfo : EIATTR_MIN_STACK_SIZE
	.align		4
.L_1575:
        /*24f0*/ 	.byte	0x04, 0x12
        /*24f2*/ 	.short	(.L_1577 - .L_1576)
	.align		4
.L_1576:
        /*24f4*/ 	.word	index@(_ZN18transformer_engine13normalization19ln_fwd_tuned_kernelINS0_13Kernel_traitsI6__halfS3_S3_fjLj25600ELj2ELj1ELj4ELj8ENS0_18Kernel_traits_baseILj25600ES3_S3_S3_fjLj128EEEEEEEvNS0_19ForwardKernelParamsE)
        /*24f8*/ 	.word	0x00000168


	//----- nvinfo : EIATTR_MIN_STACK_SIZE
	.align		4
.L_1577:
        /*24fc*/ 	.byte	0x04, 0x12
        /*24fe*/ 	.short	(.L_1579 - .L_1578)
	.align		4
.L_1578:
        /*2500*/ 	.word	index@(_ZN18transformer_engine13normalization19ln_fwd_tuned_kernelINS0_13Kernel_traitsIffffjLj25600ELj4ELj1ELj4ELj4ENS0_18Kernel_traits_baseILj25600EffffjLj128EEEEEEEvNS0_19ForwardKernelParamsE)
        /*2504*/ 	.word	0x00000000


	//----- nvinfo : EIATTR_MIN_STACK_SIZE
	.align		4
.L_1579:
        /*2508*/ 	.byte	0x04, 0x12
        /*250a*/ 	.short	(.L_1581 - .L_1580)
	.align		4
.L_1580:
        /*250c*/ 	.word	index@(_ZN18transformer_engine13normalization19ln_fwd_tuned_kernelINS0_13Kernel_traitsIff13__nv_bfloat16fjLj24576ELj2ELj1ELj4ELj16ENS0_18Kernel_traits_baseILj24576EffS3_fjLj128EEEEEEEvNS0_19ForwardKernelParamsE)
        /*2510*/ 	.word	0x000000e8


	//----- nvinfo : EIATTR_MIN_STACK_SIZE
	.align		4
.L_1581:
        /*2514*/ 	.byte	0x04, 0x12
        /*2516*/ 	.short	(.L_1583 - .L_1582)
	.align		4
.L_1582:
        /*2518*/ 	.word	index@(_ZN18transformer_engine13normalization19ln_fwd_tuned_kernelINS0_13Kernel_traitsI13__nv_bfloat16S3_S3_fjLj24576ELj2ELj1ELj4ELj16ENS0_18Kernel_traits_baseILj24576ES3_S3_S3_fjLj128EEEEEEEvNS0_19ForwardKernelParamsE)
        /*251c*/ 	.word	0x00000000


	//----- nvinfo : EIATTR_MIN_STACK_SIZE
	.align		4
.L_1583:
        /*2520*/ 	.byte	0x04, 0x12
        /*2522*/ 	.short	(.L_1585 - .L_1584)
	.align		4
.L_1584:
        /*2524*/ 	.word	index@(_ZN18transformer_engine13normalization19ln_fwd_tuned_kernelINS0_13Kernel_traitsIff6__halffjLj24576ELj2ELj1ELj4ELj16ENS0_18Kernel_traits_baseILj24576EffS3_fjLj128EEEEEEEvNS0_19ForwardKernelParamsE)
        /*2528*/ 	.word	0x000000e8


	//----- nvinfo : EIATTR_MIN_STACK_SIZE
	.align		4
.L_1585:
        /*252c*/ 	.byte	0x04, 0x12
        /*252e*/ 	.short	(.L_1587 - .L_1586)
	.align		4
.L_1586:
        /*2530*/ 	.word	index@(_ZN18transformer_engine13normalization19ln_fwd_tuned_kernelINS0_13Kernel_traitsI6__halfS3_S3_fjLj24576ELj2ELj1ELj4ELj16ENS0_18Kernel_traits_baseILj24576ES3_S3_S3_fjLj128EEEEEEEvNS0_19ForwardKernelParamsE)
        /*2534*/ 	.word	0x00000000


	//----- nvinfo : EIATTR_MIN_STACK_SIZE
	.align		4
.L_1587:
        /*2538*/ 	.byte	0x04, 0x12
        /*253a*/ 	.short	(.L_1589 - .L_1588)
	.align		4
.L_1588:
        /*253c*/ 	.word	index@(_ZN18transformer_engine13normalization19ln_fwd_tuned_kernelINS0_13Kernel_traitsIffffjLj24576ELj4ELj1ELj4ELj16ENS0_18Kernel_traits_baseILj24576EffffjLj128EEEEEEEvNS0_19ForwardKernelParamsE)
        /*2540*/ 	.word	0x00000000


	//----- nvinfo : EIATTR_MIN_STACK_SIZE
	.align		4
.L_1589:
        /*2544*/ 	.byte	0x04, 0x12
        /*2546*/ 	.short	(.L_1591 - .L_1590)
	.align		4
.L_1590:
        /*2548*/ 	.word	index@(_ZN18transformer_engine13normalization19ln_fwd_tuned_kernelINS0_13Kernel_traitsIff13__nv_bfloat16fjLj20480ELj2ELj1ELj4ELj16ENS0_18Kernel_traits_baseILj20480EffS3_fjLj128EEEEEEEvNS0_19ForwardKernelParamsE)
        /*254c*/ 	.word	0x00000018


	//----- nvinfo : EIATTR_MIN_STACK_SIZE
	.align		4
.L_1591:
        /*2550*/ 	.byte	0x04, 0x12
        /*2552*/ 	.short	(.L_1593 - .L_1592)
	.align		4
.L_1592:
        /*2554*/ 	.word	index@(_ZN18transformer_engine13normalization19ln_fwd_tuned_kernelINS0_13Kernel_traitsI13__nv_bfloat16S3_S3_fjLj20480ELj2ELj1ELj4ELj16ENS0_18Kernel_traits_baseILj20480ES3_S3_S3_fjLj128EEEEEEEvNS0_19ForwardKernelParamsE)
        /*2558*/ 	.word	0x00000000


	//----- nvinfo : EIATTR_MIN_STACK_SIZE
	.align		4
.L_1593:
        /*255c*/ 	.byte	0x04, 0x12
        /*255e*/ 	.short	(.L_1595 - .L_1594)
	.align		4
.L_1594:
        /*2560*/ 	.word	index@(_ZN18transformer_engine13normalization19ln_fwd_tuned_kernelINS0_13Kernel_traitsIff6__halffjLj20480ELj2ELj1ELj4ELj16ENS0_18Kernel_traits_baseILj20480EffS3_fjLj128EEEEEEEvNS0_19ForwardKernelParamsE)
        /*2564*/ 	.word	0x00000018


	//----- nvinfo : EIATTR_MIN_STACK_SIZE
	.align		4
.L_1595:
        /*2568*/ 	.byte	0x04, 0x12
        /*256a*/ 	.short	(.L_1597 - .L_1596)
	.align		4
.L_1596:
        /*256c*/ 	.word	index@(_ZN18transformer_engine13normalization19ln_fwd_tuned_kernelINS0_13Kernel_traitsI6__halfS3_S3_fjLj20480ELj2ELj1ELj4ELj16ENS0_18Kernel_traits_baseILj20480ES3_S3_S3_fjLj128EEEEEEEvNS0_19ForwardKernelParamsE)
        /*2570*/ 	.word	0x00000000


	//----- nvinfo : EIATTR_MIN_STACK_SIZE
	.align		4
.L_1597:
        /*2574*/ 	.byte	0x04, 0x12
        /*2576*/ 	.short	(.L_1599 - .L_1598)
	.align		4
.L_1598:
        /*2578*/ 	.word	index@(_ZN18transformer_engine13normalization19ln_fwd_tuned_kernelINS0_13Kernel_traitsIffffjLj20480ELj2ELj1ELj4ELj16ENS0_18Kernel_traits_baseILj20480EffffjLj128EEEEEEEvNS0_19ForwardKernelParamsE)
        /*257c*/ 	.word	0x00000060


	//----- nvinfo : EIATTR_MIN_STACK_SIZE
	.align		4
.L_1599:
        /*2580*/ 	.byte	0x04, 0x12
        /*2582*/ 	.short	(.L_1601 - .L_1600)
	.align		4
.L_1600:
        /*2584*/ 	.word	index@(_ZN18transformer_engine13normalization19ln_fwd_tuned_kernelINS0_13Kernel_traitsIff13__nv_bfloat16fjLj18432ELj4ELj1ELj4ELj16ENS0_18Kernel_traits_baseILj18432EffS3_fjLj128EEEEEEEvNS0_19ForwardKernelParamsE)
        /*2588*/ 	.word	0x00000000


	//----- nvinfo : EIATTR_MIN_STACK_SIZE
	.align		4
.L_1601:
        /*258c*/ 	.byte	0x04, 0x12
        /*258e*/ 	.short	(.L_1603 - .L_1602)
	.align		4
.L_1602:
        /*2590*/ 	.word	index@(_ZN18transformer_engine13normalization19ln_fwd_tuned_kernelINS0_13Kernel_traitsI13__nv_bfloat16S3_S3_fjLj18432ELj2ELj1ELj4ELj16ENS0_18Kernel_traits_baseILj18432ES3_S3_S3_fjLj128EEEEEEEvNS0_19ForwardKernelParamsE)
        /*2594*/ 	.word	0x00000000


	//----- nvinfo : EIATTR_MIN_STACK_SIZE
	.align		4
.L_1603:
        /*2598*/ 	.byte	0x04, 0x12
        /*259a*/ 	.short	(.L_1605 - .L_1604)
	.align		4
.L_1604:
        /*259c*/ 	.word	index@(_ZN18transformer_engine13normalization19ln_fwd_tuned_kernelINS0_13Kernel_traitsIff6__halffjLj18432ELj2ELj1ELj4ELj16ENS0_18Kernel_traits_baseILj18432EffS3_fjLj128EEEEEEEvNS0_19ForwardKernelParamsE)
        /*25a0*/ 	.word	0x00000000


	//----- nvinfo : EIATTR_MIN_STACK_SIZE
	.align		4
.L_1605:
        /*25a4*/ 	.byte	0x04, 0x12
        /*25a6*/ 	.short	(.L_1607 - .L_1606)
	.align		4
.L_1606:
        /*25a8*/ 	.word	index@(_ZN18transformer_engine13normalization19ln_fwd_tuned_kernelINS0_13Kernel_traitsI6__halfS3_S3_fjLj18432ELj2ELj1ELj4ELj16ENS0_18Kernel_traits_baseILj18432ES3_S3_S3_fjLj128EEEEEEEvNS0_19ForwardKernelParamsE)
        /*25ac*/ 	.word	0x00000000


	//----- nvinfo : EIATTR_MIN_STACK_SIZE
	.align		4
.L_1607:
        /*25b0*/ 	.byte	0x04, 0x12
        /*25b2*/ 	.short	(.L_1609 - .L_1608)
	.align		4
.L_1608:
        /*25b4*/ 	.word	index@(_ZN18transformer_engine13normalization19ln_fwd_tuned_kernelINS0_13Kernel_traitsIffffjLj18432ELj4ELj1ELj4ELj16ENS0_18Kernel_traits_baseILj18432EffffjLj128EEEEEEEvNS0_19ForwardKernelParamsE)
        /*25b8*/ 	.word	0x00000000


	//----- nvinfo : EIATTR_MIN_STACK_SIZE
	.align		4
.L_1609:
        /*25bc*/ 	.byte	0x04, 0x12
        /*25be*/ 	.short	(.L_1611 - .L_1610)
	.align		4
.L_1610:
        /*25c0*/ 	.word	index@(_ZN18transformer_engine13normalization19ln_fwd_tuned_kernelINS0_13Kernel_traitsIff13__nv_bfloat16fjLj16384ELj2ELj1ELj4ELj16ENS0_18Kernel_traits_baseILj16384EffS3_fjLj128EEEEEEEvNS0_19ForwardKernelParamsE)
        /*25c4*/ 	.word	0x00000000


	//----- nvinfo : EIATTR_MIN_STACK_SIZE
	.align		4
.L_1611:
        /*25c8*/ 	.byte	0x04, 0x12
        /*25ca*/ 	.short	(.L_1613 - .L_1612)
	.align		4
.L_1612:
        /*25cc*/ 	.word	index@(_ZN18transformer_engine13normalization19ln_fwd_tuned_kernelINS0_13Kernel_traitsI13__nv_bfloat16S3_S3_fjLj16384ELj2ELj1ELj4ELj16ENS0_18Kernel_traits_baseILj16384ES3_S3_S3_fjLj128EEEEEEEvNS0_19ForwardKernelParamsE)
        /*25d0*/ 	.word	0x00000000


	//----- nvinfo : EIATTR_MIN_STACK_SIZE
	.align		4
.L_1613:
        /*25d4*/ 	.byte	0x04, 0x12
        /*25d6*/ 	.short	(.L_1615 - .L_1614)
	.align		4
.L_1614:
        /*25d8*/ 	.word	index@(_ZN18transformer_engine13normalization19ln_fwd_tuned_kernelINS0_13Kernel_traitsIff6__halffjLj16384ELj2ELj1ELj4ELj16ENS0_18Kernel_traits_baseILj16384EffS3_fjLj128EEEEEEEvNS0_19ForwardKernelParamsE)
        /*25dc*/ 	.word	0x00000000


	//----- nvinfo : EIATTR_MIN_STACK_SIZE
	.align		4
.L_1615:
        /*25e0*/ 	.byte	0x04, 0x12
        /*25e2*/ 	.short	(.L_1617 - .L_1616)
	.align		4
.L_1616:
        /*25e4*/ 	.word	index@(_ZN18transformer_engine13normalization19ln_fwd_tuned_kernelINS0_13Kernel_traitsI6__halfS3_S3_fjLj16384ELj2ELj1ELj4ELj16ENS0_18Kernel_traits_baseILj16384ES3_S3_S3_fjLj128EEEEEEEvNS0_19ForwardKernelParamsE)
        /*25e8*/ 	.word	0x00000000


	//----- nvinfo : EIATTR_MIN_STACK_SIZE
	.align		4
.L_1617:
        /*25ec*/ 	.byte	0x04, 0x12
        /*25ee*/ 	.short	(.L_1619 - .L_1618)
	.align		4
.L_1618:
        /*25f0*/ 	.word	index@(_ZN18transformer_engine13normalization19ln_fwd_tuned_kernelINS0_13Kernel_traitsIffffjLj16384ELj2ELj1ELj4ELj16ENS0_18Kernel_traits_baseILj16384EffffjLj128EEEEEEEvNS0_19ForwardKernelParamsE)
        /*25f4*/ 	.word	0x00000000


	//----- nvinfo : EIATTR_MIN_STACK_SIZE
	.align		4
.L_1619:
        /*25f8*/ 	.byte	0x04, 0x12
        /*25fa*/ 	.short	(.L_1621 - .L_1620)
	.align		4
.L_1620:
        /*25fc*/ 	.word	index@(_ZN18transformer_engine13normalization19ln_fwd_tuned_kernelINS0_13Kernel_traitsIff13__nv_bfloat16fjLj15360ELj2ELj1ELj4ELj8ENS0_18Kernel_traits_baseILj15360EffS3_fjLj128EEEEEEEvNS0_19ForwardKernelParamsE)
        /*2600*/ 	.word	0x00000000


	//----- nvinfo : EIATTR_MIN_STACK_SIZE
	.align		4
.L_1621:
        /*2604*/ 	.byte	0x04, 0x12
        /*2606*/ 	.short	(.L_1623 - .L_1622)
	.align		4
.L_1622:
        /*2608*/ 	.word	index@(_ZN18transformer_engine13normalization19ln_fwd_tuned_kernelINS0_13Kernel_traitsI13__nv_bfloat16S3_S3_fjLj15360ELj2ELj1ELj4ELj8ENS0_18Kernel_traits_baseILj15360ES3_S3_S3_fjLj128EEEEEEEvNS0_19ForwardKernelParamsE)
        /*260c*/ 	.word	0x00000000


	//----- nvinfo : EIATTR_MIN_STACK_SIZE
	.align		4
.L_1623:
        /*2610*/ 	.byte	0x04, 0x12
        /*2612*/ 	.short	(.L_1625 - .L_1624)
	.align		4
.L_1624:
        /*2614*/ 	.word	index@(_ZN18transformer_engine13normalization19ln_fwd_tuned_kernelINS0_13Kernel_traitsIff6__halffjLj15360ELj2ELj1ELj4ELj8ENS0_18Kernel_traits_baseILj15360EffS3_fjLj128EEEEEEEvNS0_19ForwardKernelParamsE)
        /*2618*/ 	.word	0x00000000


	//----- nvinfo : EIATTR_MIN_STACK_SIZE
	.align		4
.L_1625:
        /*261c*/ 	.byte	0x04, 0x12
        /*261e*/ 	.short	(.L_1627 - .L_1626)
	.align		4
.L_1626:
        /*2620*/ 	.word	index@(_ZN18transformer_engine13normalization19ln_fwd_tuned_kernelINS0_13Kernel_traitsI6__halfS3_S3_fjLj15360ELj2ELj1ELj4ELj8ENS0_18Kernel_traits_baseILj15360ES3_S3_S3_fjLj128EEEEEEEvNS0_19ForwardKernelParamsE)
        /*2624*/ 	.word	0x00000000


	//----- nvinfo : EIATTR_MIN_STACK_SIZE
	.align		4
.L_1627:
        /*2628*/ 	.byte	0x04, 0x12
        /*262a*/ 	.short	(.L_1629 - .L_1628)
	.align		4
.L_1628:
        /*262c*/ 	.word	index@(_ZN18transformer_engine13normalization19ln_fwd_tuned_kernelINS0_13Kernel_traitsIffffjLj15360ELj2ELj1ELj4ELj8ENS0_18Kernel_traits_baseILj15360EffffjLj128EEEEEEEvNS0_19ForwardKernelParamsE)
        /*2630*/ 	.word	0x00000000


	//----- nvinfo : EIATTR_MIN_STACK_SIZE
	.align		4
.L_1629:
        /*2634*/ 	.byte	0x04, 0x12
        /*2636*/ 	.short	(.L_1631 - .L_1630)
	.align		4
.L_1630:
        /*2638*/ 	.word	index@(_ZN18transformer_engine13normalization19ln_fwd_tuned_kernelINS0_13Kernel_traitsIff13__nv_bfloat16fjLj12800ELj2ELj1ELj4ELj4ENS0_18Kernel_traits_baseILj12800EffS3_fjLj128EEEEEEEvNS0_19ForwardKernelParamsE)
        /*263c*/ 	.word	0x00000000


	//----- nvinfo : EIATTR_MIN_STACK_SIZE
	.align		4
.L_1631:
        /*2640*/ 	.byte	0x04, 0x12
        /*2642*/ 	.short	(.L_1633 - .L_1632)
	.align		4
.L_1632:
        /*2644*/ 	.word	index@(_ZN18transformer_engine13normalization19ln_fwd_tuned_kernelINS0_13Kernel_traitsI13__nv_bfloat16S3_S3_fjLj12800ELj2ELj1ELj4ELj4ENS0_18Kernel_traits_baseILj12800ES3_S3_S3_fjLj128EEEEEEEvNS0_19ForwardKernelParamsE)
        /*2648*/ 	.word	0x00000000


	//----- nvinfo : EIATTR_MIN_STACK_SIZE
	.align		4
.L_1633:
        /*264c*/ 	.byte	0x04, 0x12
        /*264e*/ 	.short	(.L_1635 - .L_1634)
	.align		4
.L_1634:
        /*2650*/ 	.word	index@(_ZN18transformer_engine13normalization19ln_fwd_tuned_kernelINS0_13Kernel_traitsIff6__halffjLj12800ELj2ELj1ELj4ELj4ENS0_18Kernel_traits_baseILj12800EffS3_fjLj128EEEEEEEvNS0_19ForwardKernelParamsE)
        /*2654*/ 	.word	0x00000000


	//----- nvinfo : EIATTR_MIN_STACK_SIZE
	.align		4
.L_1635:
        /*2658*/ 	.byte	0x04, 0x12
        /*265a*/ 	.short	(.L_1637 - .L_1636)
	.align		4
.L_1636:
        /*265c*/ 	.word	index@(_ZN18transformer_engine13normalization19ln_fwd_tuned_kernelINS0_13Kernel_traitsI6__halfS3_S3_fjLj12800ELj2ELj1ELj4ELj4ENS0_18Kernel_traits_baseILj12800ES3_S3_S3_fjLj128EEEEEEEvNS0_19ForwardKernelParamsE)
        /*2660*/ 	.word	0x00000000


	//----- nvinfo : EIATTR_MIN_STACK_SIZE
	.align		4
.L_1637:
        /*2664*/ 	.byte	0x04, 0x12
        /*2666*/ 	.short	(.L_1639 - .L_1638)
	.align		4
.L_1638:
        /*2668*/ 	.word	index@(_ZN18transformer_engine13normalization19ln_fwd_tuned_kernelINS0_13Kernel_traitsIffffjLj12800ELj2ELj1ELj4ELj4ENS0_18Kernel_traits_baseILj12800EffffjLj128EEEEEEEvNS0_19ForwardKernelParamsE)
        /*266c*/ 	.word	0x00000000


	//----- nvinfo : EIATTR_MIN_STACK_SIZE
	.align		4
.L_1639:
        /*2670*/ 	.byte	0x04, 0x12
        /*2672*/ 	.short	(.L_1641 - .L_1640)
	.align		4
.L_1640:
        /*2674*/ 	.word	index@(_ZN18transformer_engine13normalization19ln_fwd_tuned_kernelINS0_13Kernel_traitsIff13__nv_bfloat16fjLj12288ELj2ELj1ELj4ELj16ENS0_18Kernel_traits_baseILj12288EffS3_fjLj128EEEEEEEvNS0_19ForwardKernelParamsE)
        /*2678*/ 	.word	0x00000000


	//----- nvinfo : EIATTR_MIN_STACK_SIZE
	.align		4
.L_1641:
        /*267c*/ 	.byte	0x04, 0x12
        /*267e*/ 	.short	(.L_1643 - .L_1642)
	.align		4
.L_1642:
        /*2680*/ 	.word	index@(_ZN18transformer_engine13normalization19ln_fwd_tuned_kernelINS0_13Kernel_traitsI13__nv_bfloat16S3_S3_fjLj12288ELj2ELj1ELj4ELj16ENS0_18Kernel_traits_baseILj12288ES3_S3_S3_fjLj128EEEEEEEvNS0_19ForwardKernelParamsE)
        /*2684*/ 	.word	0x00000000


	//----- nvinfo : EIATTR_MIN_STACK_SIZE
	.align		4
.L_1643:
        /*2688*/ 	.byte	0x04, 0x12
        /*268a*/ 	.short	(.L_1645 - .L_1644)
	.align		4
.L_1644:
        /*268c*/ 	.word	index@(_ZN18transformer_engine13normalization19ln_fwd_tuned_kernelINS0_13Kernel_traitsIff6__halffjLj12288ELj2ELj1ELj4ELj16ENS0_18Kernel_traits_baseILj12288EffS3_fjLj128EEEEEEEvNS0_19ForwardKernelParamsE)
        /*2690*/ 	.word	0x00000000


	//----- nvinfo : EIATTR_MIN_STACK_SIZE
	.align		4
.L_1645:
        /*2694*/ 	.byte	0x04, 0x12
        /*2696*/ 	.short	(.L_1647 - .L_1646)
	.align		4
.L_1646:
        /*2698*/ 	.word	index@(_ZN18transformer_engine13normalization19ln_fwd_tuned_kernelINS0_13Kernel_traitsI6__halfS3_S3_fjLj12288ELj2ELj1ELj4ELj16ENS0_18Kernel_traits_baseILj12288ES3_S3_S3_fjLj128EEEEEEEvNS0_19ForwardKernelParamsE)
        /*269c*/ 	.word	0x00000000


	//----- nvinfo : EIATTR_MIN_STACK_SIZE
	.align		4
.L_1647:
        /*26a0*/ 	.byte	0x04, 0x12
        /*26a2*/ 	.short	(.L_1649 - .L_1648)
	.align		4
.L_1648:
        /*26a4*/ 	.word	index@(_ZN18transformer_engine13normalization19ln_fwd_tuned_kernelINS0_13Kernel_traitsIffffjLj12288ELj2ELj1ELj4ELj16ENS0_18Kernel_traits_baseILj12288EffffjLj128EEEEEEEvNS0_19ForwardKernelParamsE)
        /*26a8*/ 	.word	0x00000000


	//----- nvinfo : EIATTR_MIN_STACK_SIZE
	.align		4
.L_1649:
        /*26ac*/ 	.byte	0x04, 0x12
        /*26ae*/ 	.short	(.L_1651 - .L_1650)
	.align		4
.L_1650:
        /*26b0*/ 	.word	index@(_ZN18transformer_engine13normalization19ln_fwd_tuned_kernelINS0_13Kernel_traitsIff13__nv_bfloat16fjLj10240ELj1ELj1ELj4ELj16ENS0_18Kernel_traits_baseILj10240EffS3_fjLj128EEEEEEEvNS0_19ForwardKernelParamsE)
        /*26b4*/ 	.word	0x00000020


	//----- nvinfo : EIATTR_MIN_STACK_SIZE
	.align		4
.L_1651:
        /*26b8*/ 	.byte	0x04, 0x12
        /*26ba*/ 	.short	(.L_1653 - .L_1652)
	.align		4
.L_1652:
        /*26bc*/ 	.word	index@(_ZN18transformer_engine13normalization19ln_fwd_tuned_kernelINS0_13Kernel_traitsI13__nv_bfloat16S3_S3_fjLj10240ELj1ELj1ELj4ELj16ENS0_18Kernel_traits_baseILj10240ES3_S3_S3_fjLj128EEEEEEEvNS0_19ForwardKernelParamsE)
        /*26c0*/ 	.word	0x00000000


	//----- nvinfo : EIATTR_MIN_STACK_SIZE
	.align		4
.L_1653:
        /*26c4*/ 	.byte	0x04, 0x12
        /*26c6*/ 	.short	(.L_1655 - .L_1654)
	.align		4
.L_1654:
        /*26c8*/ 	.word	index@(_ZN18transformer_engine13normalization19ln_fwd_tuned_kernelINS0_13Kernel_traitsIff6__halffjLj10240ELj1ELj1ELj4ELj16ENS0_18Kernel_traits_baseILj10240EffS3_fjLj128EEEEEEEvNS0_19ForwardKernelParamsE)
        /*26cc*/ 	.word	0x00000020


	//----- nvinfo : EIATTR_MIN_STACK_SIZE
	.align		4
.L_1655:
        /*26d0*/ 	.byte	0x04, 0x12
        /*26d2*/ 	.short	(.L_1657 - .L_1656)
	.align		4
.L_1656:
        /*26d4*/ 	.word	index@(_ZN18transformer_engine13normalization19ln_fwd_tuned_kernelINS0_13Kernel_traitsI6__halfS3_S3_fjLj10240ELj1ELj1ELj4ELj16ENS0_18Kernel_traits_baseILj10240ES3_S3_S3_fjLj128EEEEEEEvNS0_19ForwardKernelParamsE)
        /*26d8*/ 	.word	0x00000000


	//----- nvinfo : EIATTR_MIN_STACK_SIZE
	.align		4
.L_1657:
        /*26dc*/ 	.byte	0x04, 0x12
        /*26de*/ 	.short	(.L_1659 - .L_1658)
	.align		4
.L_1658:
        /*26e0*/ 	.word	index@(_ZN18transformer_engine13normalization19ln_fwd_tuned_kernelINS0_13Kernel_traitsIffffjLj10240ELj2ELj1ELj4ELj16ENS0_18Kernel_traits_baseILj10240EffffjLj128EEEEEEEvNS0_19ForwardKernelParamsE)
        /*26e4*/ 	.word	0x00000000


	//----- nvinfo : EIATTR_MIN_STACK_SIZE
	.align		4
.L_1659:
        /*26e8*/ 	.byte	0x04, 0x12
        /*26ea*/ 	.short	(.L_1661 - .L_1660)
	.align		4
.L_1660:
        /*26ec*/ 	.word	index@(_ZN18transformer_engine13normalization19ln_fwd_tuned_kernelINS0_13Kernel_traitsIff13__nv_bfloat16fjLj8192ELj1ELj1ELj4ELj16ENS0_18Kernel_traits_baseILj8192EffS3_fjLj128EEEEEEEvNS0_19ForwardKernelParamsE)
        /*26f0*/ 	.word	0x00000000


	//----- nvinfo : EIATTR_MIN_STACK_SIZE
	.align		4
.L_1661:
        /*26f4*/ 	.byte	0x04, 0x12
        /*26f6*/ 	.short	(.L_1663 - .L_1662)
	.align		4
.L_1662:
        /*26f8*/ 	.word	index@(_ZN18transformer_engine13normalization19ln_fwd_tuned_kernelINS0_13Kernel_traitsI13__nv_bfloat16S3_S3_fjLj8192ELj1ELj1ELj4ELj16ENS0_18Kernel_traits_baseILj8192ES3_S3_S3_fjLj128EEEEEEEvNS0_19ForwardKernelParamsE)
        /*26fc*/ 	.word	0x00000000


	//----- nvinfo : EIATTR_MIN_STACK_SIZE
	.align		4
.L_1663:
        /*2700*/ 	.byte	0x04, 0x12
        /*2702*/ 	.short	(.L_1665 - .L_1664)
	.align		4
.L_1664:
        /*2704*/ 	.word	index@(_ZN18transformer_engine13normalization19ln_fwd_tuned_kernelINS0_13Kernel_traitsIff6__halffjLj8192ELj1ELj1ELj4ELj16ENS0_18Kernel_traits_baseILj8192EffS3_fjLj128EEEEEEEvNS0_19ForwardKernelParamsE)
        /*2708*/ 	.word	0x00000000


	//----- nvinfo : EIATTR_MIN_STACK_SIZE
	.align		4
.L_1665:
        /*270c*/ 	.byte	0x04, 0x12
        /*270e*/ 	.short	(.L_1667 - .L_1666)
	.align		4
.L_1666:
        /*2710*/ 	.word	index@(_ZN18transformer_engine13normalization19ln_fwd_tuned_kernelINS0_13Kernel_traitsI6__halfS3_S3_fjLj8192ELj1ELj1ELj4ELj16ENS0_18Kernel_traits_baseILj8192ES3_S3_S3_fjLj128EEEEEEEvNS0_19ForwardKernelParamsE)
        /*2714*/ 	.word	0x00000000


	//----- nvinfo : EIATTR_MIN_STACK_SIZE
	.align		4
.L_1667:
        /*2718*/ 	.byte	0x04, 0x12
        /*271a*/ 	.short	(.L_1669 - .L_1668)
	.align		4
.L_1668:
        /*271c*/ 	.word	index@(_ZN18transformer_engine13normalization19ln_fwd_tuned_kernelINS0_13Kernel_traitsIffffjLj8192ELj1ELj1ELj4ELj16ENS0_18Kernel_traits_baseILj8192EffffjLj128EEEEEEEvNS0_19ForwardKernelParamsE)
        /*2720*/ 	.word	0x00000000


	//----- nvinfo : EIATTR_MIN_STACK_SIZE
	.align		4
.L_1669:
        /*2724*/ 	.byte	0x04, 0x12
        /*2726*/ 	.short	(.L_1671 - .L_1670)
	.align		4
.L_1670:
        /*2728*/ 	.word	index@(_ZN18transformer_engine13normalization19ln_fwd_tuned_kernelINS0_13Kernel_traitsIff13__nv_bfloat16fjLj6144ELj1ELj1ELj4ELj16ENS0_18Kernel_traits_baseILj6144EffS3_fjLj128EEEEEEEvNS0_19ForwardKernelParamsE)
        /*272c*/ 	.word	0x00000000


	//----- nvinfo : EIATTR_MIN_STACK_SIZE
	.align		4
.L_1671:
        /*2730*/ 	.byte	0x04, 0x12
        /*2732*/ 	.short	(.L_1673 - .L_1672)
	.align		4
.L_1672:
        /*2734*/ 	.word	index@(_ZN18transformer_engine13normalization19ln_fwd_tuned_kernelINS0_13Kernel_traitsI13__nv_bfloat16S3_S3_fjLj6144ELj1ELj1ELj4ELj16ENS0_18Kernel_traits_baseILj6144ES3_S3_S3_fjLj128EEEEEEEvNS0_19ForwardKernelParamsE)
        /*2738*/ 	.word	0x00000000


	//----- nvinfo : EIATTR_MIN_STACK_SIZE
	.align		4
.L_1673:
        /*273c*/ 	.byte	0x04, 0x12
        /*273e*/ 	.short	(.L_1675 - .L_1674)
	.align		4
.L_1674:
        /*2740*/ 	.word	index@(_ZN18transformer_engine13normalization19ln_fwd_tuned_kernelINS0_13Kernel_traitsIff6__halffjLj6144ELj1ELj1ELj4ELj16ENS0_18Kernel_traits_baseILj6144EffS3_fjLj128EEEEEEEvNS0_19ForwardKernelParamsE)
        /*2744*/ 	.word	0x00000000


	//----- nvinfo : EIATTR_MIN_STACK_SIZE
	.align		4
.L_1675:
        /*2748*/ 	.byte	0x04, 0x12
        /*274a*/ 	.short	(.L_1677 - .L_1676)
	.align		4
.L_1676:
        /*274c*/ 	.word	index@(_ZN18transformer_engine13normalization19ln_fwd_tuned_kernelINS0_13Kernel_traitsI6__halfS3_S3_fjLj6144ELj1ELj1ELj4ELj16ENS0_18Kernel_traits_baseILj6144ES3_S3_S3_fjLj128EEEEEEEvNS0_19ForwardKernelParamsE)
        /*2750*/ 	.word	0x00000000


	//----- nvinfo : EIATTR_MIN_STACK_SIZE
	.align		4
.L_1677:
        /*2754*/ 	.byte	0x04, 0x12
        /*2756*/ 	.short	(.L_1679 - .L_1678)
	.align		4
.L_1678:
        /*2758*/ 	.word	index@(_ZN18transformer_engine13normalization19ln_fwd_tuned_kernelINS0_13Kernel_traitsIffffjLj6144ELj1ELj1ELj4ELj16ENS0_18Kernel_traits_baseILj6144EffffjLj128EEEEEEEvNS0_19ForwardKernelParamsE)
        /*275c*/ 	.word	0x00000000


	//----- nvinfo : EIATTR_MIN_STACK_SIZE
	.align		4
.L_1679:
        /*2760*/ 	.byte	0x04, 0x12
        /*2762*/ 	.short	(.L_1681 - .L_1680)
	.align		4
.L_1680:
        /*2764*/ 	.word	index@(_ZN18transformer_engine13normalization19ln_fwd_tuned_kernelINS0_13Kernel_traitsIff13__nv_bfloat16fjLj5120ELj1ELj1ELj4ELj16ENS0_18Kernel_traits_baseILj5120EffS3_fjLj128EEEEEEEvNS0_19ForwardKernelParamsE)
        /*2768*/ 	.word	0x00000000


	//----- nvinfo : EIATTR_MIN_STACK_SIZE
	.align		4
.L_1681:
        /*276c*/ 	.byte	0x04, 0x12
        /*276e*/ 	.short	(.L_1683 - .L_1682)
	.align		4
.L_1682:
        /*2770*/ 	.word	index@(_ZN18transformer_engine13normalization19ln_fwd_tuned_kernelINS0_13Kernel_traitsI13__nv_bfloat16S3_S3_fjLj5120ELj1ELj1ELj4ELj16ENS0_18Kernel_traits_baseILj5120ES3_S3_S3_fjLj128EEEEEEEvNS0_19ForwardKernelParamsE)
        /*2774*/ 	.word	0x00000000


	//----- nvinfo : EIATTR_MIN_STACK_SIZE
	.align		4
.L_1683:
        /*2778*/ 	.byte	0x04, 0x12
        /*277a*/ 	.short	(.L_1685 - .L_1684)
	.align		4
.L_1684:
        /*277c*/ 	.word	index@(_ZN18transformer_engine13normalization19ln_fwd_tuned_kernelINS0_13Kernel_traitsIff6__halffjLj5120ELj1ELj1ELj4ELj16ENS0_18Kernel_traits_baseILj5120EffS3_fjLj128EEEEEEEvNS0_19ForwardKernelParamsE)
        /*2780*/ 	.word	0x00000000


	//----- nvinfo : EIATTR_MIN_STACK_SIZE
	.align		4
.L_1685:
        /*2784*/ 	.byte	0x04, 0x12
        /*2786*/ 	.short	(.L_1687 - .L_1686)
	.align		4
.L_1686:
        /*2788*/ 	.word	index@(_ZN18transformer_engine13normalization19ln_fwd_tuned_kernelINS0_13Kernel_traitsI6__halfS3_S3_fjLj5120ELj1ELj1ELj4ELj16ENS0_18Kernel_traits_baseILj5120ES3_S3_S3_fjLj128EEEEEEEvNS0_19ForwardKernelParamsE)
        /*278c*/ 	.word	0x00000000


	//----- nvinfo : EIATTR_MIN_STACK_SIZE
	.align		4
.L_1687:
        /*2790*/ 	.byte	0x04, 0x12
        /*2792*/ 	.short	(.L_1689 - .L_1688)
	.align		4
.L_1688:
        /*2794*/ 	.word	index@(_ZN18transformer_engine13normalization19ln_fwd_tuned_kernelINS0_13Kernel_traitsIffffjLj5120ELj1ELj1ELj4ELj16ENS0_18Kernel_traits_baseILj5120EffffjLj128EEEEEEEvNS0_19ForwardKernelParamsE)
        /*2798*/ 	.word	0x00000000


	//----- nvinfo : EIATTR_MIN_STACK_SIZE
	.align		4
.L_1689:
        /*279c*/ 	.byte	0x04, 0x12
        /*279e*/ 	.short	(.L_1691 - .L_1690)
	.align		4
.L_1690:
        /*27a0*/ 	.word	index@(_ZN18transformer_engine13normalization19ln_fwd_tuned_kernelINS0_13Kernel_traitsIff13__nv_bfloat16fjLj4096ELj1ELj1ELj4ELj16ENS0_18Kernel_traits_baseILj4096EffS3_fjLj128EEEEEEEvNS0_19ForwardKernelParamsE)
        /*27a4*/ 	.word	0x00000000


	//----- nvinfo : EIATTR_MIN_STACK_SIZE
	.align		4
.L_1691:
        /*27a8*/ 	.byte	0x04, 0x12
        /*27aa*/ 	.short	(.L_1693 - .L_1692)
	.align		4
.L_1692:
        /*27ac*/ 	.word	index@(_ZN18transformer_engine13normalization19ln_fwd_tuned_kernelINS0_13Kernel_traitsI13__nv_bfloat16S3_S3_fjLj4096ELj1ELj1ELj4ELj16ENS0_18Kernel_traits_baseILj4096ES3_S3_S3_fjLj128EEEEEEEvNS0_19ForwardKernelParamsE)
        /*27b0*/ 	.word	0x00000000


	//----- nvinfo : EIATTR_MIN_STACK_SIZE
	.align		4
.L_1693:
        /*27b4*/ 	.byte	0x04, 0x12
        /*27b6*/ 	.short	(.L_1695 - .L_1694)
	.align		4
.L_1694:
        /*27b8*/ 	.word	index@(_ZN18transformer_engine13normalization19ln_fwd_tuned_kernelINS0_13Kernel_traitsIff6__halffjLj4096ELj1ELj1ELj4ELj16ENS0_18Kernel_traits_baseILj4096EffS3_fjLj128EEEEEEEvNS0_19ForwardKernelParamsE)
        /*27bc*/ 	.word	0x00000000


	//----- nvinfo : EIATTR_MIN_STACK_SIZE
	.align		4
.L_1695:
        /*27c0*/ 	.byte	0x04, 0x12
        /*27c2*/ 	.short	(.L_1697 - .L_1696)
	.align		4
.L_1696:
        /*27c4*/ 	.word	index@(_ZN18transformer_engine13normalization19ln_fwd_tuned_kernelINS0_13Kernel_traitsI6__halfS3_S3_fjLj4096ELj1ELj1ELj4ELj16ENS0_18Kernel_traits_baseILj4096ES3_S3_S3_fjLj128EEEEEEEvNS0_19ForwardKernelParamsE)
        /*27c8*/ 	.word	0x00000000


	//----- nvinfo : EIATTR_MIN_STACK_SIZE
	.align		4
.L_1697:
        /*27cc*/ 	.byte	0x04, 0x12
        /*27ce*/ 	.short	(.L_1699 - .L_1698)
	.align		4
.L_1698:
        /*27d0*/ 	.word	index@(_ZN18transformer_engine13normalization19ln_fwd_tuned_kernelINS0_13Kernel_traitsIffffjLj4096ELj1ELj1ELj4ELj16ENS0_18Kernel_traits_baseILj4096EffffjLj128EEEEEEEvNS0_19ForwardKernelParamsE)
        /*27d4*/ 	.word	0x00000000


	//----- nvinfo : EIATTR_MIN_STACK_SIZE
	.align		4
.L_1699:
        /*27d8*/ 	.byte	0x04, 0x12
        /*27da*/ 	.short	(.L_1701 - .L_1700)
	.align		4
.L_1700:
        /*27dc*/ 	.word	index@(_ZN18transformer_engine13normalization19ln_fwd_tuned_kernelINS0_13Kernel_traitsIff13__nv_bfloat16fjLj3840ELj1ELj1ELj4ELj4ENS0_18Kernel_traits_baseILj3840EffS3_fjLj128EEEEEEEvNS0_19ForwardKernelParamsE)
        /*27e0*/ 	.word	0x00000000


	//----- nvinfo : EIATTR_MIN_STACK_SIZE
	.align		4
.L_1701:
        /*27e4*/ 	.byte	0x04, 0x12
        /*27e6*/ 	.short	(.L_1703 - .L_1702)
	.align		4
.L_1702:
        /*27e8*/ 	.word	index@(_ZN18transformer_engine13normalization19ln_fwd_tuned_kernelINS0_13Kernel_traitsI13__nv_bfloat16S3_S3_fjLj3840ELj1ELj1ELj4ELj4ENS0_18Kernel_traits_baseILj3840ES3_S3_S3_fjLj128EEEEEEEvNS0_19ForwardKernelParamsE)
        /*27ec*/ 	.word	0x00000000


	//----- nvinfo : EIATTR_MIN_STACK_SIZE
	.align		4
.L_1703:
        /*27f0*/ 	.byte	0x04, 0x12
        /*27f2*/ 	.short	(.L_1705 - .L_1704)
	.align		4
.L_1704:
        /*27f4*/ 	.word	index@(_ZN18transformer_engine13normalization19ln_fwd_tuned_kernelINS0_13Kernel_traitsIff6__halffjLj3840ELj1ELj1ELj4ELj4ENS0_18Kernel_traits_baseILj3840EffS3_fjLj128EEEEEEEvNS0_19ForwardKernelParamsE)
        /*27f8*/ 	.word	0x00000000


	//----- nvinfo : EIATTR_MIN_STACK_SIZE
	.align		4
.L_1705:
        /*27fc*/ 	.byte	0x04, 0x12
        /*27fe*/ 	.short	(.L_1707 - .L_1706)
	.align		4
.L_1706:
        /*2800*/ 	.word	index@(_ZN18transformer_engine13normalization19ln_fwd_tuned_kernelINS0_13Kernel_traitsI6__halfS3_S3_fjLj3840ELj1ELj1ELj4ELj4ENS0_18Kernel_traits_baseILj3840ES3_S3_S3_fjLj128EEEEEEEvNS0_19ForwardKernelParamsE)
        /*2804*/ 	.word	0x00000000


	//----- nvinfo : EIATTR_MIN_STACK_SIZE
	.align		4
.L_1707:
        /*2808*/ 	.byte	0x04, 0x12
        /*280a*/ 	.short	(.L_1709 - .L_1708)
	.align		4
.L_1708:
        /*280c*/ 	.word	index@(_ZN18transformer_engine13normalization19ln_fwd_tuned_kernelINS0_13Kernel_traitsIffffjLj3840ELj1ELj1ELj4ELj4ENS0_18Kernel_traits_baseILj3840EffffjLj128EEEEEEEvNS0_19ForwardKernelParamsE)
        /*2810*/ 	.word	0x00000000


	//----- nvinfo : EIATTR_MIN_STACK_SIZE
	.align		4
.L_1709:
        /*2814*/ 	.byte	0x04, 0x12
        /*2816*/ 	.short	(.L_1711 - .L_1710)
	.align		4
.L_1710:
        /*2818*/ 	.word	index@(_ZN18transformer_engine13normalization19ln_fwd_tuned_kernelINS0_13Kernel_traitsIff13__nv_bfloat16fjLj3072ELj1ELj1ELj4ELj16ENS0_18Kernel_traits_baseILj3072EffS3_fjLj128EEEEEEEvNS0_19ForwardKernelParamsE)
        /*281c*/ 	.word	0x00000000


	//----- nvinfo : EIATTR_MIN_STACK_SIZE
	.align		4
.L_1711:
        /*2820*/ 	.byte	0x04, 0x12
        /*2822*/ 	.short	(.L_1713 - .L_1712)
	.align		4
.L_1712:
        /*2824*/ 	.word	index@(_ZN18transformer_engine13normalization19ln_fwd_tuned_kernelINS0_13Kernel_traitsI13__nv_bfloat16S3_S3_fjLj3072ELj1ELj1ELj4ELj16ENS0_18Kernel_traits_baseILj3072ES3_S3_S3_fjLj128EEEEEEEvNS0_19ForwardKernelParamsE)
        /*2828*/ 	.word	0x00000000


	//----- nvinfo : EIATTR_MIN_STACK_SIZE
	.align		4
.L_1713:
        /*282c*/ 	.byte	0x04, 0x12
        /*282e*/ 	.short	(.L_1715 - .L_1714)
	.align		4
.L_1714:
        /*2830*/ 	.word	index@(_ZN18transformer_engine13normalization19ln_fwd_tuned_kernelINS0_13Kernel_traitsIff6__halffjLj3072ELj1ELj1ELj4ELj16ENS0_18Kernel_traits_baseILj3072EffS3_fjLj128EEEEEEEvNS0_19ForwardKernelParamsE)
        /*2834*/ 	.word	0x00000000


	//----- nvinfo : EIATTR_MIN_STACK_SIZE
	.align		4
.L_1715:
        /*2838*/ 	.byte	0x04, 0x12
        /*283a*/ 	.short	(.L_1717 - .L_1716)
	.align		4
.L_1716:
        /*283c*/ 	.word	index@(_ZN18transformer_engine13normalization19ln_fwd_tuned_kernelINS0_13Kernel_traitsI6__halfS3_S3_fjLj3072ELj1ELj1ELj4ELj16ENS0_18Kernel_traits_baseILj3072ES3_S3_S3_fjLj128EEEEEEEvNS0_19ForwardKernelParamsE)
        /*2840*/ 	.word	0x00000000


	//----- nvinfo : EIATTR_MIN_STACK_SIZE
	.align		4
.L_1717:
        /*2844*/ 	.byte	0x04, 0x12
        /*2846*/ 	.short	(.L_1719 - .L_1718)
	.align		4
.L_1718:
        /*2848*/ 	.word	index@(_ZN18transformer_engine13normalization19ln_fwd_tuned_kernelINS0_13Kernel_traitsIffffjLj3072ELj1ELj1ELj4ELj16ENS0_18Kernel_traits_baseILj3072EffffjLj128EEEEEEEvNS0_19ForwardKernelParamsE)
        /*284c*/ 	.word	0x00000000


	//----- nvinfo : EIATTR_MIN_STACK_SIZE
	.align		4
.L_1719:
        /*2850*/ 	.byte	0x04, 0x12
        /*2852*/ 	.short	(.L_1721 - .L_1720)
	.align		4
.L_1720:
        /*2854*/ 	.word	index@(_ZN18transformer_engine13normalization19ln_fwd_tuned_kernelINS0_13Kernel_traitsIff13__nv_bfloat16fjLj2304ELj1ELj4ELj1ELj16ENS0_18Kernel_traits_baseILj2304EffS3_fjLj128EEEEEEEvNS0_19ForwardKernelParamsE)
        /*2858*/ 	.word	0x00000000


	//----- nvinfo : EIATTR_MIN_STACK_SIZE
	.align		4
.L_1721:
        /*285c*/ 	.byte	0x04, 0x12
        /*285e*/ 	.short	(.L_1723 - .L_1722)
	.align		4
.L_1722:
        /*2860*/ 	.word	index@(_ZN18transformer_engine13normalization19ln_fwd_tuned_kernelINS0_13Kernel_traitsI13__nv_bfloat16S3_S3_fjLj2304ELj1ELj4ELj1ELj16ENS0_18Kernel_traits_baseILj2304ES3_S3_S3_fjLj128EEEEEEEvNS0_19ForwardKernelParamsE)
        /*2864*/ 	.word	0x00000000


	//----- nvinfo : EIATTR_MIN_STACK_SIZE
	.align		4
.L_1723:
        /*2868*/ 	.byte	0x04, 0x12
        /*286a*/ 	.short	(.L_1725 - .L_1724)
	.align		4
.L_1724:
        /*286c*/ 	.word	index@(_ZN18transformer_engine13normalization19ln_fwd_tuned_kernelINS0_13Kernel_traitsIff6__halffjLj2304ELj1ELj4ELj1ELj16ENS0_18Kernel_traits_baseILj2304EffS3_fjLj128EEEEEEEvNS0_19ForwardKernelParamsE)
        /*2870*/ 	.word	0x00000000


	//----- nvinfo : EIATTR_MIN_STACK_SIZE
	.align		4
.L_1725:
        /*2874*/ 	.byte	0x04, 0x12
        /*2876*/ 	.short	(.L_1727 - .L_1726)
	.align		4
.L_1726:
        /*2878*/ 	.word	index@(_ZN18transformer_engine13normalization19ln_fwd_tuned_kernelINS0_13Kernel_traitsI6__halfS3_S3_fjLj2304ELj1ELj4ELj1ELj16ENS0_18Kernel_traits_baseILj2304ES3_S3_S3_fjLj128EEEEEEEvNS0_19ForwardKernelParamsE)
        /*287c*/ 	.word	0x00000000


	//----- nvinfo : EIATTR_MIN_STACK_SIZE
	.align		4
.L_1727:
        /*2880*/ 	.byte	0x04, 0x12
        /*2882*/ 	.short	(.L_1729 - .L_1728)
	.align		4
.L_1728:
        /*2884*/ 	.word	index@(_ZN18transformer_engine13normalization19ln_fwd_tuned_kernelINS0_13Kernel_traitsIffffjLj2304ELj1ELj4ELj1ELj16ENS0_18Kernel_traits_baseILj2304EffffjLj128EEEEEEEvNS0_19ForwardKernelParamsE)
        /*2888*/ 	.word	0x00000000


	//----- nvinfo : EIATTR_MIN_STACK_SIZE
	.align		4
.L_1729:
        /*288c*/ 	.byte	0x04, 0x12
        /*288e*/ 	.short	(.L_1731 - .L_1730)
	.align		4
.L_1730:
        /*2890*/ 	.word	index@(_ZN18transformer_engine13normalization19ln_fwd_tuned_kernelINS0_13Kernel_traitsIff13__nv_bfloat16fjLj2048ELj1ELj4ELj1ELj16ENS0_18Kernel_traits_baseILj2048EffS3_fjLj128EEEEEEEvNS0_19ForwardKernelParamsE)
        /*2894*/ 	.word	0x00000000


	//----- nvinfo : EIATTR_MIN_STACK_SIZE
	.align		4
.L_1731:
        /*2898*/ 	.byte	0x04, 0x12
        /*289a*/ 	.short	(.L_1733 - .L_1732)
	.align		4
.L_1732:
        /*289c*/ 	.word	index@(_ZN18transformer_engine13normalization19ln_fwd_tuned_kernelINS0_13Kernel_traitsI13__nv_bfloat16S3_S3_fjLj2048ELj1ELj4ELj1ELj16ENS0_18Kernel_traits_baseILj2048ES3_S3_S3_fjLj128EEEEEEEvNS0_19ForwardKernelParamsE)
        /*28a0*/ 	.word	0x00000000


	//----- nvinfo : EIATTR_MIN_STACK_SIZE
	.align		4
.L_1733:
        /*28a4*/ 	.byte	0x04, 0x12
        /*28a6*/ 	.short	(.L_1735 - .L_1734)
	.align		4
.L_1734:
        /*28a8*/ 	.word	index@(_ZN18transformer_engine13normalization19ln_fwd_tuned_kernelINS0_13Kernel_traitsIff6__halffjLj2048ELj1ELj4ELj1ELj16ENS0_18Kernel_traits_baseILj2048EffS3_fjLj128EEEEEEEvNS0_19ForwardKernelParamsE)
        /*28ac*/ 	.word	0x00000000


	//----- nvinfo : EIATTR_MIN_STACK_SIZE
	.align		4
.L_1735:
        /*28b0*/ 	.byte	0x04, 0x12
        /*28b2*/ 	.short	(.L_1737 - .L_1736)
	.align		4
.L_1736:
        /*28b4*/ 	.word	index@(_ZN18transformer_engine13normalization19ln_fwd_tuned_kernelINS0_13Kernel_traitsI6__halfS3_S3_fjLj2048ELj1ELj4ELj1ELj16ENS0_18Kernel_traits_baseILj2048ES3_S3_S3_fjLj128EEEEEEEvNS0_19ForwardKernelParamsE)
        /*28b8*/ 	.word	0x00000000


	//----- nvinfo : EIATTR_MIN_STACK_SIZE
	.align		4
.L_1737:
        /*28bc*/ 	.byte	0x04, 0x12
        /*28be*/ 	.short	(.L_1739 - .L_1738)
	.align		4
.L_1738:
        /*28c0*/ 	.word	index@(_ZN18transformer_engine13normalization19ln_fwd_tuned_kernelINS0_13Kernel_traitsIffffjLj2048ELj1ELj4ELj1ELj16ENS0_18Kernel_traits_baseILj2048EffffjLj128EEEEEEEvNS0_19ForwardKernelParamsE)
        /*28c4*/ 	.word	0x00000000


	//----- nvinfo : EIATTR_MIN_STACK_SIZE
	.align		4
.L_1739:
        /*28c8*/ 	.byte	0x04, 0x12
        /*28ca*/ 	.short	(.L_1741 - .L_1740)
	.align		4
.L_1740:
        /*28cc*/ 	.word	index@(_ZN18transformer_engine13normalization19ln_fwd_tuned_kernelINS0_13Kernel_traitsIff13__nv_bfloat16fjLj1536ELj1ELj4ELj1ELj16ENS0_18Kernel_traits_baseILj1536EffS3_fjLj128EEEEEEEvNS0_19ForwardKernelParamsE)
        /*28d0*/ 	.word	0x00000000


	//----- nvinfo : EIATTR_MIN_STACK_SIZE
	.align		4
.L_1741:
        /*28d4*/ 	.byte	0x04, 0x12
        /*28d6*/ 	.short	(.L_1743 - .L_1742)
	.align		4
.L_1742:
        /*28d8*/ 	.word	index@(_ZN18transformer_engine13normalization19ln_fwd_tuned_kernelINS0_13Kernel_traitsI13__nv_bfloat16S3_S3_fjLj1536ELj1ELj4ELj1ELj16ENS0_18Kernel_traits_baseILj1536ES3_S3_S3_fjLj128EEEEEEEvNS0_19ForwardKernelParamsE)
        /*28dc*/ 	.word	0x00000000


	//----- nvinfo : EIATTR_MIN_STACK_SIZE
	.align		4
.L_1743:
        /*28e0*/ 	.byte	0x04, 0x12
        /*28e2*/ 	.short	(.L_1745 - .L_1744)
	.align		4
.L_1744:
        /*28e4*/ 	.word	index@(_ZN18transformer_engine13normalization19ln_fwd_tuned_kernelINS0_13Kernel_traitsIff6__halffjLj1536ELj1ELj4ELj1ELj16ENS0_18Kernel_traits_baseILj1536EffS3_fjLj128EEEEEEEvNS0_19ForwardKernelParamsE)
        /*28e8*/ 	.word	0x00000000


	//----- nvinfo : EIATTR_MIN_STACK_SIZE
	.align		4
.L_1745:
        /*28ec*/ 	.byte	0x04, 0x12
        /*28ee*/ 	.short	(.L_1747 - .L_1746)
	.align		4
.L_1746:
        /*28f0*/ 	.word	index@(_ZN18transformer_engine13normalization19ln_fwd_tuned_kernelINS0_13Kernel_traitsI6__halfS3_S3_fjLj1536ELj1ELj4ELj1ELj16ENS0_18Kernel_traits_baseILj1536ES3_S3_S3_fjLj128EEEEEEEvNS0_19ForwardKernelParamsE)
        /*28f4*/ 	.word	0x00000000


	//----- nvinfo : EIATTR_MIN_STACK_SIZE
	.align		4
.L_1747:
        /*28f8*/ 	.byte	0x04, 0x12
        /*28fa*/ 	.short	(.L_1749 - .L_1748)
	.align		4
.L_1748:
        /*28fc*/ 	.word	index@(_ZN18transformer_engine13normalization19ln_fwd_tuned_kernelINS0_13Kernel_traitsIffffjLj1536ELj1ELj4ELj1ELj16ENS0_18Kernel_traits_baseILj1536EffffjLj128EEEEEEEvNS0_19ForwardKernelParamsE)
        /*2900*/ 	.word	0x00000000


	//----- nvinfo : EIATTR_MIN_STACK_SIZE
	.align		4
.L_1749:
        /*2904*/ 	.byte	0x04, 0x12
        /*2906*/ 	.short	(.L_1751 - .L_1750)
	.align		4
.L_1750:
        /*2908*/ 	.word	index@(_ZN18transformer_engine13normalization19ln_fwd_tuned_kernelINS0_13Kernel_traitsIff13__nv_bfloat16fjLj1024ELj1ELj4ELj1ELj16ENS0_18Kernel_traits_baseILj1024EffS3_fjLj128EEEEEEEvNS0_19ForwardKernelParamsE)
        /*290c*/ 	.word	0x00000000


	//----- nvinfo : EIATTR_MIN_STACK_SIZE
	.align		4
.L_1751:
        /*2910*/ 	.byte	0x04, 0x12
        /*2912*/ 	.short	(.L_1753 - .L_1752)
	.align		4
.L_1752:
        /*2914*/ 	.word	index@(_ZN18transformer_engine13normalization19ln_fwd_tuned_kernelINS0_13Kernel_traitsI13__nv_bfloat16S3_S3_fjLj1024ELj1ELj4ELj1ELj16ENS0_18Kernel_traits_baseILj1024ES3_S3_S3_fjLj128EEEEEEEvNS0_19ForwardKernelParamsE)
        /*2918*/ 	.word	0x00000000


	//----- nvinfo : EIATTR_MIN_STACK_SIZE
	.align		4
.L_1753:
        /*291c*/ 	.byte	0x04, 0x12
        /*291e*/ 	.short	(.L_1755 - .L_1754)
	.align		4
.L_1754:
        /*2920*/ 	.word	index@(_ZN18transformer_engine13normalization19ln_fwd_tuned_kernelINS0_13Kernel_traitsIff6__halffjLj1024ELj1ELj4ELj1ELj16ENS0_18Kernel_traits_baseILj1024EffS3_fjLj128EEEEEEEvNS0_19ForwardKernelParamsE)
        /*2924*/ 	.word	0x00000000


	//----- nvinfo : EIATTR_MIN_STACK_SIZE
	.align		4
.L_1755:
        /*2928*/ 	.byte	0x04, 0x12
        /*292a*/ 	.short	(.L_1757 - .L_1756)
	.align		4
.L_1756:
        /*292c*/ 	.word	index@(_ZN18transformer_engine13normalization19ln_fwd_tuned_kernelINS0_13Kernel_traitsI6__halfS3_S3_fjLj1024ELj1ELj4ELj1ELj16ENS0_18Kernel_traits_baseILj1024ES3_S3_S3_fjLj128EEEEEEEvNS0_19ForwardKernelParamsE)
        /*2930*/ 	.word	0x00000000


	//----- nvinfo : EIATTR_MIN_STACK_SIZE
	.align		4
.L_1757:
        /*2934*/ 	.byte	0x04, 0x12
        /*2936*/ 	.short	(.L_1759 - .L_1758)
	.align		4
.L_1758:
        /*2938*/ 	.word	index@(_ZN18transformer_engine13normalization19ln_fwd_tuned_kernelINS0_13Kernel_traitsIffffjLj1024ELj1ELj4ELj1ELj16ENS0_18Kernel_traits_baseILj1024EffffjLj128EEEEEEEvNS0_19ForwardKernelParamsE)
        /*293c*/ 	.word	0x00000000


	//----- nvinfo : EIATTR_MIN_STACK_SIZE
	.align		4
.L_1759:
        /*2940*/ 	.byte	0x04, 0x12
        /*2942*/ 	.short	(.L_1761 - .L_1760)
	.align		4
.L_1760:
        /*2944*/ 	.word	index@(_ZN18transformer_engine13normalization19ln_fwd_tuned_kernelINS0_13Kernel_traitsIff13__nv_bfloat16fjLj768ELj1ELj4ELj1ELj16ENS0_18Kernel_traits_baseILj768EffS3_fjLj128EEEEEEEvNS0_19ForwardKernelParamsE)
        /*2948*/ 	.word	0x00000000


	//----- nvinfo : EIATTR_MIN_STACK_SIZE
	.align		4
.L_1761:
        /*294c*/ 	.byte	0x04, 0x12
        /*294e*/ 	.short	(.L_1763 - .L_1762)
	.align		4
.L_1762:
        /*2950*/ 	.word	index@(_ZN18transformer_engine13normalization19ln_fwd_tuned_kernelINS0_13Kernel_traitsI13__nv_bfloat16S3_S3_fjLj768ELj1ELj4ELj1ELj16ENS0_18Kernel_traits_baseILj768ES3_S3_S3_fjLj128EEEEEEEvNS0_19ForwardKernelParamsE)
        /*2954*/ 	.word	0x00000000


	//----- nvinfo : EIATTR_MIN_STACK_SIZE
	.align		4
.L_1763:
        /*2958*/ 	.byte	0x04, 0x12
        /*295a*/ 	.short	(.L_1765 - .L_1764)
	.align		4
.L_1764:
        /*295c*/ 	.word	index@(_ZN18transformer_engine13normalization19ln_fwd_tuned_kernelINS0_13Kernel_traitsIff6__halffjLj768ELj1ELj4ELj1ELj16ENS0_18Kernel_traits_baseILj768EffS3_fjLj128EEEEEEEvNS0_19ForwardKernelParamsE)
        /*2960*/ 	.word	0x00000000


	//----- nvinfo : EIATTR_MIN_STACK_SIZE
	.align		4
.L_1765:
        /*2964*/ 	.byte	0x04, 0x12
        /*2966*/ 	.short	(.L_1767 - .L_1766)
	.align		4
.L_1766:
        /*2968*/ 	.word	index@(_ZN18transformer_engine13normalization19ln_fwd_tuned_kernelINS0_13Kernel_traitsI6__halfS3_S3_fjLj768ELj1ELj4ELj1ELj16ENS0_18Kernel_traits_baseILj768ES3_S3_S3_fjLj128EEEEEEEvNS0_19ForwardKernelParamsE)
        /*296c*/ 	.word	0x00000000


	//----- nvinfo : EIATTR_MIN_STACK_SIZE
	.align		4
.L_1767:
        /*2970*/ 	.byte	0x04, 0x12
        /*2972*/ 	.short	(.L_1769 - .L_1768)
	.align		4
.L_1768:
        /*2974*/ 	.word	index@(_ZN18transformer_engine13normalization19ln_fwd_tuned_kernelINS0_13Kernel_traitsIffffjLj768ELj1ELj4ELj1ELj16ENS0_18Kernel_traits_baseILj768EffffjLj128EEEEEEEvNS0_19ForwardKernelParamsE)
        /*2978*/ 	.word	0x00000000


	//----- nvinfo : EIATTR_MIN_STACK_SIZE
	.align		4
.L_1769:
        /*297c*/ 	.byte	0x04, 0x12
        /*297e*/ 	.short	(.L_1771 - .L_1770)
	.align		4
.L_1770:
        /*2980*/ 	.word	index@(_ZN18transformer_engine13normalization19ln_fwd_tuned_kernelINS0_13Kernel_traitsIff13__nv_fp8_e4m3fjLj65536ELj8ELj1ELj4ELj16ENS0_18Kernel_traits_baseILj65536EffS3_fjLj128EEEEEEEvNS0_19ForwardKernelParamsE)
        /*2984*/ 	.word	0x00000000


	//----- nvinfo : EIATTR_MIN_STACK_SIZE
	.align		4
.L_1771:
        /*2988*/ 	.byte	0x04, 0x12
        /*298a*/ 	.short	(.L_1773 - .L_1772)
	.align		4
.L_1772:
        /*298c*/ 	.word	index@(_ZN18transformer_engine13normalization19ln_fwd_tuned_kernelINS0_13Kernel_traitsIff13__nv_fp8_e4m3fjLj49152ELj4ELj1ELj4ELj16ENS0_18Kernel_traits_baseILj49152EffS3_fjLj128EEEEEEEvNS0_19ForwardKernelParamsE)
        /*2990*/ 	.word	0x00000120


	//----- nvinfo : EIATTR_MIN_STACK_SIZE
	.align		4
.L_1773:
        /*2994*/ 	.byte	0x04, 0x12
        /*2996*/ 	.short	(.L_1775 - .L_1774)
	.align		4
.L_1774:
        /*2998*/ 	.word	index@(_ZN18transformer_engine13normalization19ln_fwd_tuned_kernelINS0_13Kernel_traitsIff13__nv_fp8_e4m3fjLj40960ELj4ELj1ELj4ELj16ENS0_18Kernel_traits_baseILj40960EffS3_fjLj128EEEEEEEvNS0_19ForwardKernelParamsE)
        /*299c*/ 	.word	0x00000058


	//----- nvinfo : EIATTR_MIN_STACK_SIZE
	.align		4
.L_1775:
        /*29a0*/ 	.byte	0x04, 0x12
        /*29a2*/ 	.short	(.L_1777 - .L_1776)
	.align		4
.L_1776:
        /*29a4*/ 	.word	index@(_ZN18transformer_engine13normalization19ln_fwd_tuned_kernelINS0_13Kernel_traitsIff13__nv_fp8_e4m3fjLj32768ELj4ELj1ELj4ELj16ENS0_18Kernel_traits_baseILj32768EffS3_fjLj128EEEEEEEvNS0_19ForwardKernelParamsE)
        /*29a8*/ 	.word	0x00000000


	//----- nvinfo : EIATTR_MIN_STACK_SIZE
	.align		4
.L_1777:
        /*29ac*/ 	.byte	0x04, 0x12
        /*29ae*/ 	.short	(.L_1779 - .L_1778)
	.align		4
.L_1778:
        /*29b0*/ 	.word	index@(_ZN18transformer_engine13normalization19ln_fwd_tuned_kernelINS0_13Kernel_traitsIff13__nv_fp8_e4m3fjLj30720ELj4ELj1ELj4ELj4ENS0_18Kernel_traits_baseILj30720EffS3_fjLj128EEEEEEEvNS0_19ForwardKernelParamsE)
        /*29b4*/ 	.word	0x00000000


	//----- nvinfo : EIATTR_MIN_STACK_SIZE
	.align		4
.L_1779:
        /*29b8*/ 	.byte	0x04, 0x12
        /*29ba*/ 	.short	(.L_1781 - .L_1780)
	.align		4
.L_1780:
        /*29bc*/ 	.word	index@(_ZN18transformer_engine13normalization19ln_fwd_tuned_kernelINS0_13Kernel_traitsIff13__nv_fp8_e4m3fjLj25600ELj2ELj1ELj4ELj8ENS0_18Kernel_traits_baseILj25600EffS3_fjLj128EEEEEEEvNS0_19ForwardKernelParamsE)
        /*29c0*/ 	.word	0x00000120


	//----- nvinfo : EIATTR_MIN_STACK_SIZE
	.align		4
.L_1781:
        /*29c4*/ 	.byte	0x04, 0x12
        /*29c6*/ 	.short	(.L_1783 - .L_1782)
	.align		4
.L_1782:
        /*29c8*/ 	.word	index@(_ZN18transformer_engine13normalization19ln_fwd_tuned_kernelINS0_13Kernel_traitsIff13__nv_fp8_e4m3fjLj24576ELj2ELj1ELj4ELj16ENS0_18Kernel_traits_baseILj24576EffS3_fjLj128EEEEEEEvNS0_19ForwardKernelParamsE)
        /*29cc*/ 	.word	0x000000e8


	//----- nvinfo : EIATTR_MIN_STACK_SIZE
	.align		4
.L_1783:
        /*29d0*/ 	.byte	0x04, 0x12
        /*29d2*/ 	.short	(.L_1785 - .L_1784)
	.align		4
.L_1784:
        /*29d4*/ 	.word	index@(_ZN18transformer_engine13normalization19ln_fwd_tuned_kernelINS0_13Kernel_traitsIff13__nv_fp8_e4m3fjLj20480ELj2ELj1ELj4ELj16ENS0_18Kernel_traits_baseILj20480EffS3_fjLj128EEEEEEEvNS0_19ForwardKernelParamsE)
        /*29d8*/ 	.word	0x00000018


	//----- nvinfo : EIATTR_MIN_STACK_SIZE
	.align		4
.L_1785:
        /*29dc*/ 	.byte	0x04, 0x12
        /*29de*/ 	.short	(.L_1787 - .L_1786)
	.align		4
.L_1786:
        /*29e0*/ 	.word	index@(_ZN18transformer_engine13normalization19ln_fwd_tuned_kernelINS0_13Kernel_traitsIff13__nv_fp8_e4m3fjLj18432ELj2ELj1ELj4ELj16ENS0_18Kernel_traits_baseILj18432EffS3_fjLj128EEEEEEEvNS0_19ForwardKernelParamsE)
        /*29e4*/ 	.word	0x00000000


	//----- nvinfo : EIATTR_MIN_STACK_SIZE
	.align		4
.L_1787:
        /*29e8*/ 	.byte	0x04, 0x12
        /*29ea*/ 	.short	(.L_1789 - .L_1788)
	.align		4
.L_1788:
        /*29ec*/ 	.word	index@(_ZN18transformer_engine13normalization19ln_fwd_tuned_kernelINS0_13Kernel_traitsIff13__nv_fp8_e4m3fjLj16384ELj2ELj1ELj4ELj16ENS0_18Kernel_traits_baseILj16384EffS3_fjLj128EEEEEEEvNS0_19ForwardKernelParamsE)
        /*29f0*/ 	.word	0x00000000


	//----- nvinfo : EIATTR_MIN_STACK_SIZE
	.align		4
.L_1789:
        /*29f4*/ 	.byte	0x04, 0x12
        /*29f6*/ 	.short	(.L_1791 - .L_1790)
	.align		4
.L_1790:
        /*29f8*/ 	.word	index@(_ZN18transformer_engine13normalization19ln_fwd_tuned_kernelINS0_13Kernel_traitsIff13__nv_fp8_e4m3fjLj15360ELj2ELj1ELj4ELj8ENS0_18Kernel_traits_baseILj15360EffS3_fjLj128EEEEEEEvNS0_19ForwardKernelParamsE)
        /*29fc*/ 	.word	0x00000000


	//----- nvinfo : EIATTR_MIN_STACK_SIZE
	.align		4
.L_1791:
        /*2a00*/ 	.byte	0x04, 0x12
        /*2a02*/ 	.short	(.L_1793 - .L_1792)
	.align		4
.L_1792:
        /*2a04*/ 	.word	index@(_ZN18transformer_engine13normalization19ln_fwd_tuned_kernelINS0_13Kernel_traitsIff13__nv_fp8_e4m3fjLj12800ELj2ELj1ELj4ELj4ENS0_18Kernel_traits_baseILj12800EffS3_fjLj128EEEEEEEvNS0_19ForwardKernelParamsE)
        /*2a08*/ 	.word	0x00000000


	//----- nvinfo : EIATTR_MIN_STACK_SIZE
	.align		4
.L_1793:
        /*2a0c*/ 	.byte	0x04, 0x12
        /*2a0e*/ 	.short	(.L_1795 - .L_1794)
	.align		4
.L_1794:
        /*2a10*/ 	.word	index@(_ZN18transformer_engine13normalization19ln_fwd_tuned_kernelINS0_13Kernel_traitsIff13__nv_fp8_e4m3fjLj12288ELj2ELj1ELj4ELj16ENS0_18Kernel_traits_baseILj12288EffS3_fjLj128EEEEEEEvNS0_19ForwardKernelParamsE)
        /*2a14*/ 	.word	0x00000000


	//----- nvinfo : EIATTR_MIN_STACK_SIZE
	.align		4
.L_1795:
        /*2a18*/ 	.byte	0x04, 0x12
        /*2a1a*/ 	.short	(.L_1797 - .L_1796)
	.align		4
.L_1796:
        /*2a1c*/ 	.word	index@(_ZN18transformer_engine13normalization19ln_fwd_tuned_kernelINS0_13Kernel_traitsIff13__nv_fp8_e4m3fjLj10240ELj1ELj1ELj4ELj16ENS0_18Kernel_traits_baseILj10240EffS3_fjLj128EEEEEEEvNS0_19ForwardKernelParamsE)
        /*2a20*/ 	.word	0x00000020


	//----- nvinfo : EIATTR_MIN_STACK_SIZE
	.align		4
.L_1797:
        /*2a24*/ 	.byte	0x04, 0x12
        /*2a26*/ 	.short	(.L_1799 - .L_1798)
	.align		4
.L_1798:
        /*2a28*/ 	.word	index@(_ZN18transformer_engine13normalization19ln_fwd_tuned_kernelINS0_13Kernel_traitsIff13__nv_fp8_e4m3fjLj8192ELj1ELj1ELj4ELj16ENS0_18Kernel_traits_baseILj8192EffS3_fjLj128EEEEEEEvNS0_19ForwardKernelParamsE)
        /*2a2c*/ 	.word	0x00000000


	//----- nvinfo : EIATTR_MIN_STACK_SIZE
	.align		4
.L_1799:
        /*2a30*/ 	.byte	0x04, 0x12
        /*2a32*/ 	.short	(.L_1801 - .L_1800)
	.align		4
.L_1800:
        /*2a34*/ 	.word	index@(_ZN18transformer_engine13normalization19ln_fwd_tuned_kernelINS0_13Kernel_traitsIff13__nv_fp8_e4m3fjLj6144ELj1ELj1ELj4ELj16ENS0_18Kernel_traits_baseILj6144EffS3_fjLj128EEEEEEEvNS0_19ForwardKernelParamsE)
        /*2a38*/ 	.word	0x00000000


	//----- nvinfo : EIATTR_MIN_STACK_SIZE
	.align		4
.L_1801:
        /*2a3c*/ 	.byte	0x04, 0x12
        /*2a3e*/ 	.short	(.L_1803 - .L_1802)
	.align		4
.L_1802:
        /*2a40*/ 	.word	index@(_ZN18transformer_engine13normalization19ln_fwd_tuned_kernelINS0_13Kernel_traitsIff13__nv_fp8_e4m3fjLj5120ELj1ELj1ELj4ELj16ENS0_18Kernel_traits_baseILj5120EffS3_fjLj128EEEEEEEvNS0_19ForwardKernelParamsE)
        /*2a44*/ 	.word	0x00000000


	//----- nvinfo : EIATTR_MIN_STACK_SIZE
	.align		4
.L_1803:
        /*2a48*/ 	.byte	0x04, 0x12
        /*2a4a*/ 	.short	(.L_1805 - .L_1804)
	.align		4
.L_1804:
        /*2a4c*/ 	.word	index@(_ZN18transformer_engine13normalization19ln_fwd_tuned_kernelINS0_13Kernel_traitsIff13__nv_fp8_e4m3fjLj4096ELj1ELj1ELj4ELj16ENS0_18Kernel_traits_baseILj4096EffS3_fjLj128EEEEEEEvNS0_19ForwardKernelParamsE)
        /*2a50*/ 	.word	0x00000000


	//----- nvinfo : EIATTR_MIN_STACK_SIZE
	.align		4
.L_1805:
        /*2a54*/ 	.byte	0x04, 0x12
        /*2a56*/ 	.short	(.L_1807 - .L_1806)
	.align		4
.L_1806:
        /*2a58*/ 	.word	index@(_ZN18transformer_engine13normalization19ln_fwd_tuned_kernelINS0_13Kernel_traitsIff13__nv_fp8_e4m3fjLj3840ELj1ELj1ELj4ELj4ENS0_18Kernel_traits_baseILj3840EffS3_fjLj128EEEEEEEvNS0_19ForwardKernelParamsE)
        /*2a5c*/ 	.word	0x00000000


	//----- nvinfo : EIATTR_MIN_STACK_SIZE
	.align		4
.L_1807:
        /*2a60*/ 	.byte	0x04, 0x12
        /*2a62*/ 	.short	(.L_1809 - .L_1808)
	.align		4
.L_1808:
        /*2a64*/ 	.word	index@(_ZN18transformer_engine13normalization19ln_fwd_tuned_kernelINS0_13Kernel_traitsIff13__nv_fp8_e4m3fjLj3072ELj1ELj1ELj4ELj16ENS0_18Kernel_traits_baseILj3072EffS3_fjLj128EEEEEEEvNS0_19ForwardKernelParamsE)
        /*2a68*/ 	.word	0x00000000


	//----- nvinfo : EIATTR_MIN_STACK_SIZE
	.align		4
.L_1809:
        /*2a6c*/ 	.byte	0x04, 0x12
        /*2a6e*/ 	.short	(.L_1811 - .L_1810)
	.align		4
.L_1810:
        /*2a70*/ 	.word	index@(_ZN18transformer_engine13normalization19ln_fwd_tuned_kernelINS0_13Kernel_traitsIff13__nv_fp8_e4m3fjLj2304ELj1ELj4ELj1ELj16ENS0_18Kernel_traits_baseILj2304EffS3_fjLj128EEEEEEEvNS0_19ForwardKernelParamsE)
        /*2a74*/ 	.word	0x00000000


	//----- nvinfo : EIATTR_MIN_STACK_SIZE
	.align		4
.L_1811:
        /*2a78*/ 	.byte	0x04, 0x12
        /*2a7a*/ 	.short	(.L_1813 - .L_1812)
	.align		4
.L_1812:
        /*2a7c*/ 	.word	index@(_ZN18transformer_engine13normalization19ln_fwd_tuned_kernelINS0_13Kernel_traitsIff13__nv_fp8_e4m3fjLj2048ELj1ELj4ELj1ELj16ENS0_18Kernel_traits_baseILj2048EffS3_fjLj128EEEEEEEvNS0_19ForwardKernelParamsE)
        /*2a80*/ 	.word	0x00000000


	//----- nvinfo : EIATTR_MIN_STACK_SIZE
	.align		4
.L_1813:
        /*2a84*/ 	.byte	0x04, 0x12
        /*2a86*/ 	.short	(.L_1815 - .L_1814)
	.align		4
.L_1814:
        /*2a88*/ 	.word	index@(_ZN18transformer_engine13normalization19ln_fwd_tuned_kernelINS0_13Kernel_traitsIff13__nv_fp8_e4m3fjLj1536ELj1ELj4ELj1ELj16ENS0_18Kernel_traits_baseILj1536EffS3_fjLj128EEEEEEEvNS0_19ForwardKernelParamsE)
        /*2a8c*/ 	.word	0x00000000


	//----- nvinfo : EIATTR_MIN_STACK_SIZE
	.align		4
.L_1815:
        /*2a90*/ 	.byte	0x04, 0x12
        /*2a92*/ 	.short	(.L_1817 - .L_1816)
	.align		4
.L_1816:
        /*2a94*/ 	.word	index@(_ZN18transformer_engine13normalization19ln_fwd_tuned_kernelINS0_13Kernel_traitsIff13__nv_fp8_e4m3fjLj1024ELj1ELj4ELj1ELj16ENS0_18Kernel_traits_baseILj1024EffS3_fjLj128EEEEEEEvNS0_19ForwardKernelParamsE)
        /*2a98*/ 	.word	0x00000000


	//----- nvinfo : EIATTR_MIN_STACK_SIZE
	.align		4
.L_1817:
        /*2a9c*/ 	.byte	0x04, 0x12
        /*2a9e*/ 	.short	(.L_1819 - .L_1818)
	.align		4
.L_1818:
        /*2aa0*/ 	.word	index@(_ZN18transformer_engine13normalization19ln_fwd_tuned_kernelINS0_13Kernel_traitsIff13__nv_fp8_e4m3fjLj768ELj1ELj4ELj1ELj16ENS0_18Kernel_traits_baseILj768EffS3_fjLj128EEEEEEEvNS0_19ForwardKernelParamsE)
        /*2aa4*/ 	.word	0x00000000


	//----- nvinfo : EIATTR_MIN_STACK_SIZE
	.align		4
.L_1819:
        /*2aa8*/ 	.byte	0x04, 0x12
        /*2aaa*/ 	.short	(.L_1821 - .L_1820)
	.align		4
.L_1820:
        /*2aac*/ 	.word	index@(_ZN18transformer_engine13normalization19ln_fwd_tuned_kernelINS0_13Kernel_traitsI6__halfS3_13__nv_fp8_e4m3fjLj65536ELj8ELj1ELj4ELj16ENS0_18Kernel_traits_baseILj65536ES3_S3_S4_fjLj128EEEEEEEvNS0_19ForwardKernelParamsE)
        /*2ab0*/ 	.word	0x00000000


	//----- nvinfo : EIATTR_MIN_STACK_SIZE
	.align		4
.L_1821:
        /*2ab4*/ 	.byte	0x04, 0x12
        /*2ab6*/ 	.short	(.L_1823 - .L_1822)
	.align		4
.L_1822:
        /*2ab8*/ 	.word	index@(_ZN18transformer_engine13normalization19ln_fwd_tuned_kernelINS0_13Kernel_traitsI6__halfS3_13__nv_fp8_e4m3fjLj49152ELj4ELj1ELj4ELj16ENS0_18Kernel_traits_baseILj49152ES3_S3_S4_fjLj128EEEEEEEvNS0_19ForwardKernelParamsE)
        /*2abc*/ 	.word	0x00000000


	//----- nvinfo : EIATTR_MIN_STACK_SIZE
	.align		4
.L_1823:
        /*2ac0*/ 	.byte	0x04, 0x12
        /*2ac2*/ 	.short	(.L_1825 - .L_1824)
	.align		4
.L_1824:
        /*2ac4*/ 	.word	index@(_ZN18transformer_engine13normalization19ln_fwd_tuned_kernelINS0_13Kernel_traitsI6__halfS3_13__nv_fp8_e4m3fjLj40960ELj4ELj1ELj4ELj16ENS0_18Kernel_traits_baseILj40960ES3_S3_S4_fjLj128EEEEEEEvNS0_19ForwardKernelParamsE)
        /*2ac8*/ 	.word	0x00000000


	//----- nvinfo : EIATTR_MIN_STACK_SIZE
	.align		4
.L_1825:
        /*2acc*/ 	.byte	0x04, 0x12
        /*2ace*/ 	.short	(.L_1827 - .L_1826)
	.align		4
.L_1826:
        /*2ad0*/ 	.word	index@(_ZN18transformer_engine13normalization19ln_fwd_tuned_kernelINS0_13Kernel_traitsI6__halfS3_13__nv_fp8_e4m3fjLj32768ELj4ELj1ELj4ELj16ENS0_18Kernel_traits_baseILj32768ES3_S3_S4_fjLj128EEEEEEEvNS0_19ForwardKernelParamsE)
        /*2ad4*/ 	.word	0x00000000


	//----- nvinfo : EIATTR_MIN_STACK_SIZE
	.align		4
.L_1827:
        /*2ad8*/ 	.byte	0x04, 0x12
        /*2ada*/ 	.short	(.L_1829 - .L_1828)
	.align		4
.L_1828:
        /*2adc*/ 	.word	index@(_ZN18transformer_engine13normalization19ln_fwd_tuned_kernelINS0_13Kernel_traitsI6__halfS3_13__nv_fp8_e4m3fjLj30720ELj4ELj1ELj4ELj4ENS0_18Kernel_traits_baseILj30720ES3_S3_S4_fjLj128EEEEEEEvNS0_19ForwardKernelParamsE)
        /*2ae0*/ 	.word	0x00000000


	//----- nvinfo : EIATTR_MIN_STACK_SIZE
	.align		4
.L_1829:
        /*2ae4*/ 	.byte	0x04, 0x12
        /*2ae6*/ 	.short	(.L_1831 - .L_1830)
	.align		4
.L_1830:
        /*2ae8*/ 	.word	index@(_ZN18transformer_engine13normalization19ln_fwd_tuned_kernelINS0_13Kernel_traitsI6__halfS3_13__nv_fp8_e4m3fjLj25600ELj2ELj1ELj4ELj8ENS0_18Kernel_traits_baseILj25600ES3_S3_S4_fjLj128EEEEEEEvNS0_19ForwardKernelParamsE)
        /*2aec*/ 	.word	0x00000108


	//----- nvinfo : EIATTR_MIN_STACK_SIZE
	.align		4
.L_1831:
        /*2af0*/ 	.byte	0x04, 0x12
        /*2af2*/ 	.short	(.L_1833 - .L_1832)
	.align		4
.L_1832:
        /*2af4*/ 	.word	index@(_ZN18transformer_engine13normalization19ln_fwd_tuned_kernelINS0_13Kernel_traitsI6__halfS3_13__nv_fp8_e4m3fjLj24576ELj2ELj1ELj4ELj16ENS0_18Kernel_traits_baseILj24576ES3_S3_S4_fjLj128EEEEEEEvNS0_19ForwardKernelParamsE)
        /*2af8*/ 	.word	0x00000000


	//----- nvinfo : EIATTR_MIN_STACK_SIZE
	.align		4
.L_1833:
        /*2afc*/ 	.byte	0x04, 0x12
        /*2afe*/ 	.short	(.L_1835 - .L_1834)
	.align		4
.L_1834:
        /*2b00*/ 	.word	index@(_ZN18transformer_engine13normalization19ln_fwd_tuned_kernelINS0_13Kernel_traitsI6__halfS3_13__nv_fp8_e4m3fjLj20480ELj2ELj1ELj4ELj16ENS0_18Kernel_traits_baseILj20480ES3_S3_S4_fjLj128EEEEEEEvNS0_19ForwardKernelParamsE)
        /*2b04*/ 	.word	0x00000000


	//----- nvinfo : EIATTR_MIN_STACK_SIZE
	.align		4
.L_1835:
        /*2b08*/ 	.byte	0x04, 0x12
        /*2b0a*/ 	.short	(.L_1837 - .L_1836)
	.align		4
.L_1836:
        /*2b0c*/ 	.word	index@(_ZN18transformer_engine13normalization19ln_fwd_tuned_kernelINS0_13Kernel_traitsI6__halfS3_13__nv_fp8_e4m3fjLj18432ELj2ELj1ELj4ELj16ENS0_18Kernel_traits_baseILj18432ES3_S3_S4_fjLj128EEEEEEEvNS0_19ForwardKernelParamsE)
        /*2b10*/ 	.word	0x00000000


	//----- nvinfo : EIATTR_MIN_STACK_SIZE
	.align		4
.L_1837:
        /*2b14*/ 	.byte	0x04, 0x12
        /*2b16*/ 	.short	(.L_1839 - .L_1838)
	.align		4
.L_1838:
        /*2b18*/ 	.word	index@(_ZN18transformer_engine13normalization19ln_fwd_tuned_kernelINS0_13Kernel_traitsI6__halfS3_13__nv_fp8_e4m3fjLj16384ELj2ELj1ELj4ELj16ENS0_18Kernel_traits_baseILj16384ES3_S3_S4_fjLj128EEEEEEEvNS0_19ForwardKernelParamsE)
        /*2b1c*/ 	.word	0x00000000


	//----- nvinfo : EIATTR_MIN_STACK_SIZE
	.align		4
.L_1839:
        /*2b20*/ 	.byte	0x04, 0x12
        /*2b22*/ 	.short	(.L_1841 - .L_1840)
	.align		4
.L_1840:
        /*2b24*/ 	.word	index@(_ZN18transformer_engine13normalization19ln_fwd_tuned_kernelINS0_13Kernel_traitsI6__halfS3_13__nv_fp8_e4m3fjLj15360ELj2ELj1ELj4ELj8ENS0_18Kernel_traits_baseILj15360ES3_S3_S4_fjLj128EEEEEEEvNS0_19ForwardKernelParamsE)
        /*2b28*/ 	.word	0x00000000


	//----- nvinfo : EIATTR_MIN_STACK_SIZE
	.align		4
.L_1841:
        /*2b2c*/ 	.byte	0x04, 0x12
        /*2b2e*/ 	.short	(.L_1843 - .L_1842)
	.align		4
.L_1842:
        /*2b30*/ 	.word	index@(_ZN18transformer_engine13normalization19ln_fwd_tuned_kernelINS0_13Kernel_traitsI6__halfS3_13__nv_fp8_e4m3fjLj12800ELj2ELj1ELj4ELj4ENS0_18Kernel_traits_baseILj12800ES3_S3_S4_fjLj128EEEEEEEvNS0_19ForwardKernelParamsE)
        /*2b34*/ 	.word	0x00000000


	//----- nvinfo : EIATTR_MIN_STACK_SIZE
	.align		4
.L_1843:
        /*2b38*/ 	.byte	0x04, 0x12
        /*2b3a*/ 	.short	(.L_1845 - .L_1844)
	.align		4
.L_1844:
        /*2b3c*/ 	.word	index@(_ZN18transformer_engine13normalization19ln_fwd_tuned_kernelINS0_13Kernel_traitsI6__halfS3_13__nv_fp8_e4m3fjLj12288ELj2ELj1ELj4ELj16ENS0_18Kernel_traits_baseILj12288ES3_S3_S4_fjLj128EEEEEEEvNS0_19ForwardKernelParamsE)
        /*2b40*/ 	.word	0x00000000


	//----- nvinfo : EIATTR_MIN_STACK_SIZE
	.align		4
.L_1845:
        /*2b44*/ 	.byte	0x04, 0x12
        /*2b46*/ 	.short	(.L_1847 - .L_1846)
	.align		4
.L_1846:
        /*2b48*/ 	.word	index@(_ZN18transformer_engine13normalization19ln_fwd_tuned_kernelINS0_13Kernel_traitsI6__halfS3_13__nv_fp8_e4m3fjLj10240ELj1ELj1ELj4ELj16ENS0_18Kernel_traits_baseILj10240ES3_S3_S4_fjLj128EEEEEEEvNS0_19ForwardKernelParamsE)
        /*2b4c*/ 	.word	0x00000000


	//----- nvinfo : EIATTR_MIN_STACK_SIZE
	.align		4
.L_1847:
        /*2b50*/ 	.byte	0x04, 0x12
        /*2b52*/ 	.short	(.L_1849 - .L_1848)
	.align		4
.L_1848:
        /*2b54*/ 	.word	index@(_ZN18transformer_engine13normalization19ln_fwd_tuned_kernelINS0_13Kernel_traitsI6__halfS3_13__nv_fp8_e4m3fjLj8192ELj1ELj1ELj4ELj16ENS0_18Kernel_traits_baseILj8192ES3_S3_S4_fjLj128EEEEEEEvNS0_19ForwardKernelParamsE)
        /*2b58*/ 	.word	0x00000000


	//----- nvinfo : EIATTR_MIN_STACK_SIZE
	.align		4
.L_1849:
        /*2b5c*/ 	.byte	0x04, 0x12
        /*2b5e*/ 	.short	(.L_1851 - .L_1850)
	.align		4
.L_1850:
        /*2b60*/ 	.word	index@(_ZN18transformer_engine13normalization19ln_fwd_tuned_kernelINS0_13Kernel_traitsI6__halfS3_13__nv_fp8_e4m3fjLj6144ELj1ELj1ELj4ELj16ENS0_18Kernel_traits_baseILj6144ES3_S3_S4_fjLj128EEEEEEEvNS0_19ForwardKernelParamsE)
        /*2b64*/ 	.word	0x00000000


	//----- nvinfo : EIATTR_MIN_STACK_SIZE
	.align		4
.L_1851:
        /*2b68*/ 	.byte	0x04, 0x12
        /*2b6a*/ 	.short	(.L_1853 - .L_1852)
	.align		4
.L_1852:
        /*2b6c*/ 	.word	index@(_ZN18transformer_engine13normalization19ln_fwd_tuned_kernelINS0_13Kernel_traitsI6__halfS3_13__nv_fp8_e4m3fjLj5120ELj1ELj1ELj4ELj16ENS0_18Kernel_traits_baseILj5120ES3_S3_S4_fjLj128EEEEEEEvNS0_19ForwardKernelParamsE)
        /*2b70*/ 	.word	0x00000000


	//----- nvinfo : EIATTR_MIN_STACK_SIZE
	.align		4
.L_1853:
        /*2b74*/ 	.byte	0x04, 0x12
        /*2b76*/ 	.short	(.L_1855 - .L_1854)
	.align		4
.L_1854:
        /*2b78*/ 	.word	index@(_ZN18transformer_engine13normalization19ln_fwd_tuned_kernelINS0_13Kernel_traitsI6__halfS3_13__nv_fp8_e4m3fjLj4096ELj1ELj1ELj4ELj16ENS0_18Kernel_traits_baseILj4096ES3_S3_S4_fjLj128EEEEEEEvNS0_19ForwardKernelParamsE)
        /*2b7c*/ 	.word	0x00000000


	//----- nvinfo : EIATTR_MIN_STACK_SIZE
	.align		4
.L_1855:
        /*2b80*/ 	.byte	0x04, 0x12
        /*2b82*/ 	.short	(.L_1857 - .L_1856)
	.align		4
.L_1856:
        /*2b84*/ 	.word	index@(_ZN18transformer_engine13normalization19ln_fwd_tuned_kernelINS0_13Kernel_traitsI6__halfS3_13__nv_fp8_e4m3fjLj3840ELj1ELj1ELj4ELj4ENS0_18Kernel_traits_baseILj3840ES3_S3_S4_fjLj128EEEEEEEvNS0_19ForwardKernelParamsE)
        /*2b88*/ 	.word	0x00000000


	//----- nvinfo : EIATTR_MIN_STACK_SIZE
	.align		4
.L_1857:
        /*2b8c*/ 	.byte	0x04, 0x12
        /*2b8e*/ 	.short	(.L_1859 - .L_1858)
	.align		4
.L_1858:
        /*2b90*/ 	.word	index@(_ZN18transformer_engine13normalization19ln_fwd_tuned_kernelINS0_13Kernel_traitsI6__halfS3_13__nv_fp8_e4m3fjLj3072ELj1ELj1ELj4ELj16ENS0_18Kernel_traits_baseILj3072ES3_S3_S4_fjLj128EEEEEEEvNS0_19ForwardKernelParamsE)
        /*2b94*/ 	.word	0x00000000


	//----- nvinfo : EIATTR_MIN_STACK_SIZE
	.align		4
.L_1859:
        /*2b98*/ 	.byte	0x04, 0x12
        /*2b9a*/ 	.short	(.L_1861 - .L_1860)
	.align		4
.L_1860:
        /*2b9c*/ 	.word	index@(_ZN18transformer_engine13normalization19ln_fwd_tuned_kernelINS0_13Kernel_traitsI6__halfS3_13__nv_fp8_e4m3fjLj2304ELj1ELj4ELj1ELj16ENS0_18Kernel_traits_baseILj2304ES3_S3_S4_fjLj128EEEEEEEvNS0_19ForwardKernelParamsE)
        /*2ba0*/ 	.word	0x00000000


	//----- nvinfo : EIATTR_MIN_STACK_SIZE
	.align		4
.L_1861:
        /*2ba4*/ 	.byte	0x04, 0x12
        /*2ba6*/ 	.short	(.L_1863 - .L_1862)
	.align		4
.L_1862:
        /*2ba8*/ 	.word	index@(_ZN18transformer_engine13normalization19ln_fwd_tuned_kernelINS0_13Kernel_traitsI6__halfS3_13__nv_fp8_e4m3fjLj2048ELj1ELj4ELj1ELj16ENS0_18Kernel_traits_baseILj2048ES3_S3_S4_fjLj128EEEEEEEvNS0_19ForwardKernelParamsE)
        /*2bac*/ 	.word	0x00000000


	//----- nvinfo : EIATTR_MIN_STACK_SIZE
	.align		4
.L_1863:
        /*2bb0*/ 	.byte	0x04, 0x12
        /*2bb2*/ 	.short	(.L_1865 - .L_1864)
	.align		4
.L_1864:
        /*2bb4*/ 	.word	index@(_ZN18transformer_engine13normalization19ln_fwd_tuned_kernelINS0_13Kernel_traitsI6__halfS3_13__nv_fp8_e4m3fjLj1536ELj1ELj4ELj1ELj16ENS0_18Kernel_traits_baseILj1536ES3_S3_S4_fjLj128EEEEEEEvNS0_19ForwardKernelParamsE)
        /*2bb8*/ 	.word	0x00000000


	//----- nvinfo : EIATTR_MIN_STACK_SIZE
	.align		4
.L_1865:
        /*2bbc*/ 	.byte	0x04, 0x12
        /*2bbe*/ 	.short	(.L_1867 - .L_1866)
	.align		4
.L_1866:
        /*2bc0*/ 	.word	index@(_ZN18transformer_engine13normalization19ln_fwd_tuned_kernelINS0_13Kernel_traitsI6__halfS3_13__nv_fp8_e4m3fjLj1024ELj1ELj4ELj1ELj16ENS0_18Kernel_traits_baseILj1024ES3_S3_S4_fjLj128EEEEEEEvNS0_19ForwardKernelParamsE)
        /*2bc4*/ 	.word	0x00000000


	//----- nvinfo : EIATTR_MIN_STACK_SIZE
	.align		4
.L_1867:
        /*2bc8*/ 	.byte	0x04, 0x12
        /*2bca*/ 	.short	(.L_1869 - .L_1868)
	.align		4
.L_1868:
        /*2bcc*/ 	.word	index@(_ZN18transformer_engine13normalization19ln_fwd_tuned_kernelINS0_13Kernel_traitsI6__halfS3_13__nv_fp8_e4m3fjLj768ELj1ELj4ELj1ELj16ENS0_18Kernel_traits_baseILj768ES3_S3_S4_fjLj128EEEEEEEvNS0_19ForwardKernelParamsE)
        /*2bd0*/ 	.word	0x00000000


	//----- nvinfo : EIATTR_MIN_STACK_SIZE
	.align		4
.L_1869:
        /*2bd4*/ 	.byte	0x04, 0x12
        /*2bd6*/ 	.short	(.L_1871 - .L_1870)
	.align		4
.L_1870:
        /*2bd8*/ 	.word	index@(_ZN18transformer_engine13normalization19ln_fwd_tuned_kernelINS0_13Kernel_traitsI13__nv_bfloat16S3_13__nv_fp8_e4m3fjLj65536ELj8ELj1ELj4ELj16ENS0_18Kernel_traits_baseILj65536ES3_S3_S4_fjLj128EEEEEEEvNS0_19ForwardKernelParamsE)
        /*2bdc*/ 	.word	0x00000000


	//----- nvinfo : EIATTR_MIN_STACK_SIZE
	.align		4
.L_1871:
        /*2be0*/ 	.byte	0x04, 0x12
        /*2be2*/ 	.short	(.L_1873 - .L_1872)
	.align		4
.L_1872:
        /*2be4*/ 	.word	index@(_ZN18transformer_engine13normalization19ln_fwd_tuned_kernelINS0_13Kernel_traitsI13__nv_bfloat16S3_13__nv_fp8_e4m3fjLj49152ELj4ELj1ELj4ELj16ENS0_18Kernel_traits_baseILj49152ES3_S3_S4_fjLj128EEEEEEEvNS0_19ForwardKernelParamsE)
        /*2be8*/ 	.word	0x00000000


	//----- nvinfo : EIATTR_MIN_STACK_SIZE
	.align		4
.L_1873:
        /*2bec*/ 	.byte	0x04, 0x12
        /*2bee*/ 	.short	(.L_1875 - .L_1874)
	.align		4
.L_1874:
        /*2bf0*/ 	.word	index@(_ZN18transformer_engine13normalization19ln_fwd_tuned_kernelINS0_13Kernel_traitsI13__nv_bfloat16S3_13__nv_fp8_e4m3fjLj40960ELj4ELj1ELj4ELj16ENS0_18Kernel_traits_baseILj40960ES3_S3_S4_fjLj128EEEEEEEvNS0_19ForwardKernelParamsE)
        /*2bf4*/ 	.word	0x00000000


	//----- nvinfo : EIATTR_MIN_STACK_SIZE
	.align		4
.L_1875:
        /*2bf8*/ 	.byte	0x04, 0x12
        /*2bfa*/ 	.short	(.L_1877 - .L_1876)
	.align		4
.L_1876:
        /*2bfc*/ 	.word	index@(_ZN18transformer_engine13normalization19ln_fwd_tuned_kernelINS0_13Kernel_traitsI13__nv_bfloat16S3_13__nv_fp8_e4m3fjLj32768ELj4ELj1ELj4ELj16ENS0_18Kernel_traits_baseILj32768ES3_S3_S4_fjLj128EEEEEEEvNS0_19ForwardKernelParamsE)
        /*2c00*/ 	.word	0x00000000


	//----- nvinfo : EIATTR_MIN_STACK_SIZE
	.align		4
.L_1877:
        /*2c04*/ 	.byte	0x04, 0x12
        /*2c06*/ 	.short	(.L_1879 - .L_1878)
	.align		4
.L_1878:
        /*2c08*/ 	.word	index@(_ZN18transformer_engine13normalization19ln_fwd_tuned_kernelINS0_13Kernel_traitsI13__nv_bfloat16S3_13__nv_fp8_e4m3fjLj30720ELj4ELj1ELj4ELj4ENS0_18Kernel_traits_baseILj30720ES3_S3_S4_fjLj128EEEEEEEvNS0_19ForwardKernelParamsE)
        /*2c0c*/ 	.word	0x00000000


	//----- nvinfo : EIATTR_MIN_STACK_SIZE
	.align		4
.L_1879:
        /*2c10*/ 	.byte	0x04, 0x12
        /*2c12*/ 	.short	(.L_1881 - .L_1880)
	.align		4
.L_1880:
        /*2c14*/ 	.word	index@(_ZN18transformer_engine13normalization19ln_fwd_tuned_kernelINS0_13Kernel_traitsI13__nv_bfloat16S3_13__nv_fp8_e4m3fjLj25600ELj2ELj1ELj4ELj8ENS0_18Kernel_traits_baseILj25600ES3_S3_S4_fjLj128EEEEEEEvNS0_19ForwardKernelParamsE)
        /*2c18*/ 	.word	0x00000108


	//----- nvinfo : EIATTR_MIN_STACK_SIZE
	.align		4
.L_1881:
        /*2c1c*/ 	.byte	0x04, 0x12
        /*2c1e*/ 	.short	(.L_1883 - .L_1882)
	.align		4
.L_1882:
        /*2c20*/ 	.word	index@(_ZN18transformer_engine13normalization19ln_fwd_tuned_kernelINS0_13Kernel_traitsI13__nv_bfloat16S3_13__nv_fp8_e4m3fjLj24576ELj2ELj1ELj4ELj16ENS0_18Kernel_traits_baseILj24576ES3_S3_S4_fjLj128EEEEEEEvNS0_19ForwardKernelParamsE)
        /*2c24*/ 	.word	0x00000000


	//----- nvinfo : EIATTR_MIN_STACK_SIZE
	.align		4
.L_1883:
        /*2c28*/ 	.byte	0x04, 0x12
        /*2c2a*/ 	.short	(.L_1885 - .L_1884)
	.align		4
.L_1884:
        /*2c2c*/ 	.word	index@(_ZN18transformer_engine13normalization19ln_fwd_tuned_kernelINS0_13Kernel_traitsI13__nv_bfloat16S3_13__nv_fp8_e4m3fjLj20480ELj2ELj1ELj4ELj16ENS0_18Kernel_traits_baseILj20480ES3_S3_S4_fjLj128EEEEEEEvNS0_19ForwardKernelParamsE)
        /*2c30*/ 	.word	0x00000000


	//----- nvinfo : EIATTR_MIN_STACK_SIZE
	.align		4
.L_1885:
        /*2c34*/ 	.byte	0x04, 0x12
        /*2c36*/ 	.short	(.L_1887 - .L_1886)
	.align		4
.L_1886:
        /*2c38*/ 	.word	index@(_ZN18transformer_engine13normalization19ln_fwd_tuned_kernelINS0_13Kernel_traitsI13__nv_bfloat16S3_13__nv_fp8_e4m3fjLj18432ELj2ELj1ELj4ELj16ENS0_18Kernel_traits_baseILj18432ES3_S3_S4_fjLj128EEEEEEEvNS0_19ForwardKernelParamsE)
        /*2c3c*/ 	.word	0x00000000


	//----- nvinfo : EIATTR_MIN_STACK_SIZE
	.align		4
.L_1887:
        /*2c40*/ 	.byte	0x04, 0x12
        /*2c42*/ 	.short	(.L_1889 - .L_1888)
	.align		4
.L_1888:
        /*2c44*/ 	.word	index@(_ZN18transformer_engine13normalization19ln_fwd_tuned_kernelINS0_13Kernel_traitsI13__nv_bfloat16S3_13__nv_fp8_e4m3fjLj16384ELj2ELj1ELj4ELj16ENS0_18Kernel_traits_baseILj16384ES3_S3_S4_fjLj128EEEEEEEvNS0_19ForwardKernelParamsE)
        /*2c48*/ 	.word	0x00000000


	//----- nvinfo : EIATTR_MIN_STACK_SIZE
	.align		4
.L_1889:
        /*2c4c*/ 	.byte	0x04, 0x12
        /*2c4e*/ 	.short	(.L_1891 - .L_1890)
	.align		4
.L_1890:
        /*2c50*/ 	.word	index@(_ZN18transformer_engine13normalization19ln_fwd_tuned_kernelINS0_13Kernel_traitsI13__nv_bfloat16S3_13__nv_fp8_e4m3fjLj15360ELj2ELj1ELj4ELj8ENS0_18Kernel_traits_baseILj15360ES3_S3_S4_fjLj128EEEEEEEvNS0_19ForwardKernelParamsE)
        /*2c54*/ 	.word	0x00000000


	//----- nvinfo : EIATTR_MIN_STACK_SIZE
	.align		4
.L_1891:
        /*2c58*/ 	.byte	0x04, 0x12
        /*2c5a*/ 	.short	(.L_1893 - .L_1892)
	.align		4
.L_1892:
        /*2c5c*/ 	.word	index@(_ZN18transformer_engine13normalization19ln_fwd_tuned_kernelINS0_13Kernel_traitsI13__nv_bfloat16S3_13__nv_fp8_e4m3fjLj12800ELj2ELj1ELj4ELj4ENS0_18Kernel_traits_baseILj12800ES3_S3_S4_fjLj128EEEEEEEvNS0_19ForwardKernelParamsE)
        /*2c60*/ 	.word	0x00000000


	//----- nvinfo : EIATTR_MIN_STACK_SIZE
	.align		4
.L_1893:
        /*2c64*/ 	.byte	0x04, 0x12
        /*2c66*/ 	.short	(.L_1895 - .L_1894)
	.align		4
.L_1894:
        /*2c68*/ 	.word	index@(_ZN18transformer_engine13normalization19ln_fwd_tuned_kernelINS0_13Kernel_traitsI13__nv_bfloat16S3_13__nv_fp8_e4m3fjLj12288ELj2ELj1ELj4ELj16ENS0_18Kernel_traits_baseILj12288ES3_S3_S4_fjLj128EEEEEEEvNS0_19ForwardKernelParamsE)
        /*2c6c*/ 	.word	0x00000000


	//----- nvinfo : EIATTR_MIN_STACK_SIZE
	.align		4
.L_1895:
        /*2c70*/ 	.byte	0x04, 0x12
        /*2c72*/ 	.short	(.L_1897 - .L_1896)
	.align		4
.L_1896:
        /*2c74*/ 	.word	index@(_ZN18transformer_engine13normalization19ln_fwd_tuned_kernelINS0_13Kernel_traitsI13__nv_bfloat16S3_13__nv_fp8_e4m3fjLj10240ELj1ELj1ELj4ELj16ENS0_18Kernel_traits_baseILj10240ES3_S3_S4_fjLj128EEEEEEEvNS0_19ForwardKernelParamsE)
        /*2c78*/ 	.word	0x00000000


	//----- nvinfo : EIATTR_MIN_STACK_SIZE
	.align		4
.L_1897:
        /*2c7c*/ 	.byte	0x04, 0x12
        /*2c7e*/ 	.short	(.L_1899 - .L_1898)
	.align		4
.L_1898:
        /*2c80*/ 	.word	index@(_ZN18transformer_engine13normalization19ln_fwd_tuned_kernelINS0_13Kernel_traitsI13__nv_bfloat16S3_13__nv_fp8_e4m3fjLj8192ELj1ELj1ELj4ELj16ENS0_18Kernel_traits_baseILj8192ES3_S3_S4_fjLj128EEEEEEEvNS0_19ForwardKernelParamsE)
        /*2c84*/ 	.word	0x00000000


	//----- nvinfo : EIATTR_MIN_STACK_SIZE
	.align		4
.L_1899:
        /*2c88*/ 	.byte	0x04, 0x12
        /*2c8a*/ 	.short	(.L_1901 - .L_1900)
	.align		4
.L_1900:
        /*2c8c*/ 	.word	index@(_ZN18transformer_engine13normalization19ln_fwd_tuned_kernelINS0_13Kernel_traitsI13__nv_bfloat16S3_13__nv_fp8_e4m3fjLj6144ELj1ELj1ELj4ELj16ENS0_18Kernel_traits_baseILj6144ES3_S3_S4_fjLj128EEEEEEEvNS0_19ForwardKernelParamsE)
        /*2c90*/ 	.word	0x00000000


	//----- nvinfo : EIATTR_MIN_STACK_SIZE
	.align		4
.L_1901:
        /*2c94*/ 	.byte	0x04, 0x12
        /*2c96*/ 	.short	(.L_1903 - .L_1902)
	.align		4
.L_1902:
        /*2c98*/ 	.word	index@(_ZN18transformer_engine13normalization19ln_fwd_tuned_kernelINS0_13Kernel_traitsI13__nv_bfloat16S3_13__nv_fp8_e4m3fjLj5120ELj1ELj1ELj4ELj16ENS0_18Kernel_traits_baseILj5120ES3_S3_S4_fjLj128EEEEEEEvNS0_19ForwardKernelParamsE)
        /*2c9c*/ 	.word	0x00000000


	//----- nvinfo : EIATTR_MIN_STACK_SIZE
	.align		4
.L_1903:
        /*2ca0*/ 	.byte	0x04, 0x12
        /*2ca2*/ 	.short	(.L_1905 - .L_1904)
	.align		4
.L_1904:
        /*2ca4*/ 	.word	index@(_ZN18transformer_engine13normalization19ln_fwd_tuned_kernelINS0_13Kernel_traitsI13__nv_bfloat16S3_13__nv_fp8_e4m3fjLj4096ELj1ELj1ELj4ELj16ENS0_18Kernel_traits_baseILj4096ES3_S3_S4_fjLj128EEEEEEEvNS0_19ForwardKernelParamsE)
        /*2ca8*/ 	.word	0x00000000


	//----- nvinfo : EIATTR_MIN_STACK_SIZE
	.align		4
.L_1905:
        /*2cac*/ 	.byte	0x04, 0x12
        /*2cae*/ 	.short	(.L_1907 - .L_1906)
	.align		4
.L_1906:
        /*2cb0*/ 	.word	index@(_ZN18transformer_engine13normalization19ln_fwd_tuned_kernelINS0_13Kernel_traitsI13__nv_bfloat16S3_13__nv_fp8_e4m3fjLj3840ELj1ELj1ELj4ELj4ENS0_18Kernel_traits_baseILj3840ES3_S3_S4_fjLj128EEEEEEEvNS0_19ForwardKernelParamsE)
        /*2cb4*/ 	.word	0x00000000


	//----- nvinfo : EIATTR_MIN_STACK_SIZE
	.align		4
.L_1907:
        /*2cb8*/ 	.byte	0x04, 0x12
        /*2cba*/ 	.short	(.L_1909 - .L_1908)
	.align		4
.L_1908:
        /*2cbc*/ 	.word	index@(_ZN18transformer_engine13normalization19ln_fwd_tuned_kernelINS0_13Kernel_traitsI13__nv_bfloat16S3_13__nv_fp8_e4m3fjLj3072ELj1ELj1ELj4ELj16ENS0_18Kernel_traits_baseILj3072ES3_S3_S4_fjLj128EEEEEEEvNS0_19ForwardKernelParamsE)
        /*2cc0*/ 	.word	0x00000000


	//----- nvinfo : EIATTR_MIN_STACK_SIZE
	.align		4
.L_1909:
        /*2cc4*/ 	.byte	0x04, 0x12
        /*2cc6*/ 	.short	(.L_1911 - .L_1910)
	.align		4
.L_1910:
        /*2cc8*/ 	.word	index@(_ZN18transformer_engine13normalization19ln_fwd_tuned_kernelINS0_13Kernel_traitsI13__nv_bfloat16S3_13__nv_fp8_e4m3fjLj2304ELj1ELj4ELj1ELj16ENS0_18Kernel_traits_baseILj2304ES3_S3_S4_fjLj128EEEEEEEvNS0_19ForwardKernelParamsE)
        /*2ccc*/ 	.word	0x00000000


	//----- nvinfo : EIATTR_MIN_STACK_SIZE
	.align		4
.L_1911:
        /*2cd0*/ 	.byte	0x04, 0x12
        /*2cd2*/ 	.short	(.L_1913 - .L_1912)
	.align		4
.L_1912:
        /*2cd4*/ 	.word	index@(_ZN18transformer_engine13normalization19ln_fwd_tuned_kernelINS0_13Kernel_traitsI13__nv_bfloat16S3_13__nv_fp8_e4m3fjLj2048ELj1ELj4ELj1ELj16ENS0_18Kernel_traits_baseILj2048ES3_S3_S4_fjLj128EEEEEEEvNS0_19ForwardKernelParamsE)
        /*2cd8*/ 	.word	0x00000000


	//----- nvinfo : EIATTR_MIN_STACK_SIZE
	.align		4
.L_1913:
        /*2cdc*/ 	.byte	0x04, 0x12
        /*2cde*/ 	.short	(.L_1915 - .L_1914)
	.align		4
.L_1914:
        /*2ce0*/ 	.word	index@(_ZN18transformer_engine13normalization19ln_fwd_tuned_kernelINS0_13Kernel_traitsI13__nv_bfloat16S3_13__nv_fp8_e4m3fjLj1536ELj1ELj4ELj1ELj16ENS0_18Kernel_traits_baseILj1536ES3_S3_S4_fjLj128EEEEEEEvNS0_19ForwardKernelParamsE)
        /*2ce4*/ 	.word	0x00000000


	//----- nvinfo : EIATTR_MIN_STACK_SIZE
	.align		4
.L_1915:
        /*2ce8*/ 	.byte	0x04, 0x12
        /*2cea*/ 	.short	(.L_1917 - .L_1916)
	.align		4
.L_1916:
        /*2cec*/ 	.word	index@(_ZN18transformer_engine13normalization19ln_fwd_tuned_kernelINS0_13Kernel_traitsI13__nv_bfloat16S3_13__nv_fp8_e4m3fjLj1024ELj1ELj4ELj1ELj16ENS0_18Kernel_traits_baseILj1024ES3_S3_S4_fjLj128EEEEEEEvNS0_19ForwardKernelParamsE)
        /*2cf0*/ 	.word	0x00000000


	//----- nvinfo : EIATTR_MIN_STACK_SIZE
	.align		4
.L_1917:
        /*2cf4*/ 	.byte	0x04, 0x12
        /*2cf6*/ 	.short	(.L_1919 - .L_1918)
	.align		4
.L_1918:
        /*2cf8*/ 	.word	index@(_ZN18transformer_engine13normalization19ln_fwd_tuned_kernelINS0_13Kernel_traitsI13__nv_bfloat16S3_13__nv_fp8_e4m3fjLj768ELj1ELj4ELj1ELj16ENS0_18Kernel_traits_baseILj768ES3_S3_S4_fjLj128EEEEEEEvNS0_19ForwardKernelParamsE)
        /*2cfc*/ 	.word	0x00000000
.L_1919:


//--------------------- .nv.compat                --------------------------
	.section	.nv.compat,"",@"SHT_CUDA_COMPAT_INFO"
	.align	4
        /*0000*/ 	.byte	0x02, 0x09, 0x01, 0x00, 0x02, 0x02, 0x02, 0x00, 0x02, 0x05, 0x05, 0x00, 0x03, 0x07, 0x01, 0x01
        /*0010*/ 	.byte	0x02, 0x03, 0x00, 0x00, 0x02, 0x06, 0x01, 0x00, 0x04, 0x0b, 0x08, 0x00, 0x00, 0x00, 0x00, 0x00
        /*0020*/ 	.byte	0x00, 0x00, 0x00, 0x00


//--------------------- .nv.info._ZN18transformer_engine13normalization21ln_fwd_general_kernelINS0_13Kernel_traitsIff13__nv_bfloat16fjLj8192ELj1ELj1ELj4ELj16ENS0_18Kernel_traits_baseILj8192EffS3_fjLj128EEEEEEEvNS0_19ForwardKernelParamsE --------------------------
	.section	.nv.info._ZN18transformer_engine13normalization21ln_fwd_general_kernelINS0_13Kernel_traitsIff13__nv_bfloat16fjLj8192ELj1ELj1ELj4ELj16ENS0_18Kernel_traits_baseILj8192EffS3_fjLj128EEEEEEEvNS0_19ForwardKernelParamsE,"",@"SHT_CUDA_INFO"
	.sectionflags	@""
	.align	4


	//----- nvinfo : EIATTR_CUDA_API_VERSION
	.align		4
        /*0000*/ 	.byte	0x04, 0x37
        /*0002*/ 	.short	(.L_1921 - .L_1920)
.L_1920:
        /*0004*/ 	.word	0x00000082


	//----- nvinfo : EIATTR_KPARAM_INFO
	.align		4
.L_1921:
        /*0008*/ 	.byte	0x04, 0x17
        /*000a*/ 	.short	(.L_1923 - .L_1922)
.L_1922:
        /*000c*/ 	.word	0x00000000
        /*0010*/ 	.short	0x0000
        /*0012*/ 	.short	0x0000
        /*0014*/ 	.byte	0x00, 0xf0, 0x21, 0x02


	//----- nvinfo : EIATTR_SPARSE_MMA_MASK
	.align		4
.L_1923:
        /*0018*/ 	.byte	0x03, 0x50
        /*001a*/ 	.short	0x0000


	//----- nvinfo : EIATTR_MAXREG_COUNT
	.align		4
        /*001c*/ 	.byte	0x03, 0x1b
        /*001e*/ 	.short	0x00ff


	//----- nvinfo : EIATTR_NUM_BARRIERS
	.align		4
        /*0020*/ 	.byte	0x02, 0x4c
        /*0022*/ 	.byte	0x01
	.zero		1


	//----- nvinfo : EIATTR_MERCURY_ISA_VERSION
	.align		4
        /*0024*/ 	.byte	0x03, 0x5f
        /*0026*/ 	.short	0x0101


	//----- nvinfo : EIATTR_COOP_GROUP_MASK_REGIDS
	.align		4
        /*0028*/ 	.byte	0x04, 0x29
        /*002a*/ 	.short	(.L_1925 - .L_1924)


	//   ....[0]....
.L_1924:
        /*002c*/ 	.word	0xffffffff


	//   ....[1]....
        /*0030*/ 	.word	0xffffffff


	//   ....[2]....
        /*0034*/ 	.word	0xffffffff


	//   ....[3]....
        /*0038*/ 	.word	0xffffffff


	//   ....[4]....
        /*003c*/ 	.word	0xffffffff


	//   ....[5]....
        /*0040*/ 	.word	0xffffffff


	//   ....[6]....
        /*0044*/ 	.word	0xffffffff


	//   ....[7]....
        /*0048*/ 	.word	0xffffffff


	//   ....[8]....
        /*004c*/ 	.word	0xffffffff


	//   ....[9]....
        /*0050*/ 	.word	0xffffffff


	//   ....[10]....
        /*0054*/ 	.word	0xffffffff


	//   ....[11]....
        /*0058*/ 	.word	0xffffffff


	//   ....[12]....
        /*005c*/ 	.word	0xffffffff


	//   ....[13]....
        /*0060*/ 	.word	0xffffffff


	//   ....[14]....
        /*0064*/ 	.word	0xffffffff


	//   ....[15]....
        /*0068*/ 	.word	0xffffffff


	//   ....[16]....
        /*006c*/ 	.word	0xffffffff


	//   ....[17]....
        /*0070*/ 	.word	0xffffffff


	//   ....[18]....
        /*0074*/ 	.word	0xffffffff


	//   ....[19]....
        /*0078*/ 	.word	0xffffffff


	//   ....[20]....
        /*007c*/ 	.word	0xffffffff


	//   ....[21]....
        /*0080*/ 	.word	0xffffffff


	//   ....[22]....
        /*0084*/ 	.word	0xffffffff


	//   ....[23]....
        /*0088*/ 	.word	0xffffffff


	//   ....[24]....
        /*008c*/ 	.word	0xffffffff


	//   ....[25]....
        /*0090*/ 	.word	0xffffffff


	//   ....[26]....
        /*0094*/ 	.word	0xffffffff


	//   ....[27]....
        /*0098*/ 	.word	0xffffffff


	//   ....[28]....
        /*009c*/ 	.word	0xffffffff


	//   ....[29]....
        /*00a0*/ 	.word	0xffffffff


	//   ....[30]....
        /*00a4*/ 	.word	0xffffffff


	//   ....[31]....
        /*00a8*/ 	.word	0xffffffff


	//   ....[32]....
        /*00ac*/ 	.word	0xffffffff


	//   ....[33]....
        /*00b0*/ 	.word	0xffffffff


	//   ....[34]....
        /*00b4*/ 	.word	0xffffffff


	//   ....[35]....
        /*00b8*/ 	.word	0xffffffff


	//   ....[36]....
        /*00bc*/ 	.word	0xffffffff


	//   ....[37]....
        /*00c0*/ 	.word	0x05000005


	//   ....[38]....
        /*00c4*/ 	.word	0x05000005


	//----- nvinfo : EIATTR_COOP_GROUP_INSTR_OFFSETS
	.align		4
.L_1925:
        /*00c8*/ 	.byte	0x04, 0x28
        /*00ca*/ 	.short	(.L_1927 - .L_1926)


	//   ....[0]....
.L_1926:
        /*00cc*/ 	.word	0x00005520


	//   ....[1]....
        /*00d0*/ 	.word	0x000055b0


	//   ....[2]....
        /*00d4*/ 	.word	0x000055e0


	//   ....[3]....
        /*00d8*/ 	.word	0x00005630


	//   ....[4]....
        /*00dc*/ 	.word	0x00005680


	//   ....[5]....
        /*00e0*/ 	.word	0x00005cb0


	//   ....[6]....
        /*00e4*/ 	.word	0x00005cf0


	//   ....[7]....
        /*00e8*/ 	.word	0x00005d10


	//   ....[8]....
        /*00ec*/ 	.word	0x00005d30


	//   ....[9]....
        /*00f0*/ 	.word	0x00005d50


	//   ....[10]....
        /*00f4*/ 	.word	0x00005d80


	//   ....[11]....
        /*00f8*/ 	.word	0x00005e00


	//   ....[12]....
        /*00fc*/ 	.word	0x00005e40


	//   ....[13]....
        /*0100*/ 	.word	0x00005e70


	//   ....[14]....
        /*0104*/ 	.word	0x00005e90


	//   ....[15]....
        /*0108*/ 	.word	0x00007050


	//   ....[16]....
        /*010c*/ 	.word	0x000070e0


	//   ....[17]....
        /*0110*/ 	.word	0x00007110


	//   ....[18]....
        /*0114*/ 	.word	0x00007150


	//   ....[19]....
        /*0118*/ 	.word	0x00007180


	//   ....[20]....
        /*011c*/ 	.word	0x000077d0


	//   ....[21]....
        /*0120*/ 	.word	0x00007810


	//   ....[22]....
        /*0124*/ 	.word	0x00007830


	//   ....[23]....
        /*0128*/ 	.word	0x00007850


	//   ....[24]....
        /*012c*/ 	.word	0x00007870


	//   ....[25]....
        /*0130*/ 	.word	0x000078a0


	//   ....[26]....
        /*0134*/ 	.word	0x00007910


	//   ....[27]....
        /*0138*/ 	.word	0x00007960


	//   ....[28]....
        /*013c*/ 	.word	0x00007990


	//   ....[29]....
        /*0140*/ 	.word	0x000079b0


	//   ....[30]....
        /*0144*/ 	.word	0x0000b710


	//   ....[31]....
        /*0148*/ 	.word	0x0000b790


	//   ....[32]....
        /*014c*/ 	.word	0x0000b7d0


	//   ....[33]....
        /*0150*/ 	.word	0x0000b800


	//   ....[34]....
        /*0154*/ 	.word	0x0000b830


	//   ....[35]....
        /*0158*/ 	.word	0x0000b940


	//   ....[36]....
        /*015c*/ 	.word	0x0000b960


	//   ....[37]....
        /*0160*/ 	.word	0x0000bbb0


	//   ....[38]....
        /*0164*/ 	.word	0x0000bc20


	//----- nvinfo : EIATTR_EXIT_INSTR_OFFSETS
	.align		4
.L_1927:
        /*0168*/ 	.byte	0x04, 0x1c
        /*016a*/ 	.short	(.L_1929 - .L_1928)


	//   ....[0]....
.L_1928:
        /*016c*/ 	.word	0x0000ba10


	//   ....[1]....
        /*0170*/ 	.word	0x0000ba70


	//   ....[2]....
        /*0174*/ 	.word	0x0000bb60


	//----- nvinfo : EIATTR_MAX_THREADS
	.align		4
.L_1929:
        /*0178*/ 	.byte	0x04, 0x05
        /*017a*/ 	.short	(.L_1931 - .L_1930)
.L_1930:
        /*017c*/ 	.word	0x00000080
        /*0180*/ 	.word	0x00000001
        /*0184*/ 	.word	0x00000001


	//----- nvinfo : EIATTR_CRS_STACK_SIZE
	.align		4
.L_1931:
        /*0188*/ 	.byte	0x04, 0x1e
        /*018a*/ 	.short	(.L_1933 - .L_1932)
.L_1932:
        /*018c*/ 	.word	0x00000000


	//----- nvinfo : EIATTR_CBANK_PARAM_SIZE
	.align		4
.L_1933:
        /*0190*/ 	.byte	0x03, 0x19
        /*0192*/ 	.short	0x0088


	//----- nvinfo : EIATTR_PARAM_CBANK
	.align		4
        /*0194*/ 	.byte	0x04, 0x0a
        /*0196*/ 	.short	(.L_1935 - .L_1934)
	.align		4
.L_1934:
        /*0198*/ 	.word	index@(.nv.constant0._ZN18transformer_engine13normalization21ln_fwd_general_kernelINS0_13Kernel_traitsIff13__nv_bfloat16fjLj8192ELj1ELj1ELj4ELj16ENS0_18Kernel_traits_baseILj8192EffS3_fjLj128EEEEEEEvNS0_19ForwardKernelParamsE)
        /*019c*/ 	.short	0x0210
        /*019e*/ 	.short	0x0088


	//----- nvinfo : EIATTR_SW_WAR
	.align		4
.L_1935:
        /*01a0*/ 	.byte	0x04, 0x36
        /*01a2*/ 	.short	(.L_1937 - .L_1936)
.L_1936:
        /*01a4*/ 	.word	0x00000008
.L_1937:


//--------------------- .nv.info._ZN18transformer_engine13normalization21ln_fwd_general_kernelINS0_13Kernel_traitsI13__nv_bfloat16S3_S3_fjLj8192ELj1ELj1ELj4ELj16ENS0_18Kernel_traits_baseILj8192ES3_S3_S3_fjLj128EEEEEEEvNS0_19ForwardKernelParamsE --------------------------
	.section	.nv.info._ZN18transformer_engine13normalization21ln_fwd_general_kernelINS0_13Kernel_traitsI13__nv_bfloat16S3_S3_fjLj8192ELj1ELj1ELj4ELj16ENS0_18Kernel_traits_baseILj8192ES3_S3_S3_fjLj128EEEEEEEvNS0_19ForwardKernelParamsE,"",@"SHT_CUDA_INFO"
	.sectionflags	@""
	.align	4


	//----- nvinfo : EIATTR_CUDA_API_VERSION
	.align		4
        /*0000*/ 	.byte	0x04, 0x37
        /*0002*/ 	.short	(.L_1939 - .L_1938)
.L_1938:
        /*0004*/ 	.word	0x00000082


	//----- nvinfo : EIATTR_KPARAM_INFO
	.align		4
.L_1939:
        /*0008*/ 	.byte	0x04, 0x17
        /*000a*/ 	.short	(.L_1941 - .L_1940)
.L_1940:
        /*000c*/ 	.word	0x00000000
        /*0010*/ 	.short	0x0000
        /*0012*/ 	.short	0x0000
        /*0014*/ 	.byte	0x00, 0xf0, 0x21, 0x02


	//----- nvinfo : EIATTR_SPARSE_MMA_MASK
	.align		4
.L_1941:
        /*0018*/ 	.byte	0x03, 0x50
        /*001a*/ 	.short	0x0000


	//----- nvinfo : EIATTR_MAXREG_COUNT
	.align		4
        /*001c*/ 	.byte	0x03, 0x1b
        /*001e*/ 	.short	0x00ff


	//----- nvinfo : EIATTR_NUM_BARRIERS
	.align		4
        /*0020*/ 	.byte	0x02, 0x4c
        /*0022*/ 	.byte	0x01
	.zero		1


	//----- nvinfo : EIATTR_MERCURY_ISA_VERSION
	.align		4
        /*0024*/ 	.byte	0x03, 0x5f
        /*0026*/ 	.short	0x0101


	//----- nvinfo : EIATTR_COOP_GROUP_MASK_REGIDS
	.align		4
        /*0028*/ 	.byte	0x04, 0x29
        /*002a*/ 	.short	(.L_1943 - .L_1942)


	//   ....[0]....
.L_1942:
        /*002c*/ 	.word	0xffffffff


	//   ....[1]....
        /*0030*/ 	.word	0xffffffff


	//   ....[2]....
        /*0034*/ 	.word	0xffffffff


	//   ....[3]....
        /*0038*/ 	.word	0xffffffff


	//   ....[4]....
        /*003c*/ 	.word	0xffffffff


	//   ....[5]....
        /*0040*/ 	.word	0xffffffff


	//   ....[6]....
        /*0044*/ 	.word	0xffffffff


	//   ....[7]....
        /*0048*/ 	.word	0xffffffff


	//   ....[8]....
        /*004c*/ 	.word	0xffffffff


	//   ....[9]....
        /*0050*/ 	.word	0xffffffff


	//   ....[10]....
        /*0054*/ 	.word	0xffffffff


	//   ....[11]....
        /*0058*/ 	.word	0xffffffff


	//   ....[12]....
        /*005c*/ 	.word	0xffffffff


	//   ....[13]....
        /*0060*/ 	.word	0xffffffff


	//   ....[14]....
        /*0064*/ 	.word	0xffffffff


	//   ....[15]....
        /*0068*/ 	.word	0xffffffff


	//   ....[16]....
        /*006c*/ 	.word	0xffffffff


	//   ....[17]....
        /*0070*/ 	.word	0xffffffff


	//   ....[18]....
        /*0074*/ 	.word	0xffffffff


	//   ....[19]....
        /*0078*/ 	.word	0xffffffff


	//   ....[20]....
        /*007c*/ 	.word	0xffffffff


	//   ....[21]....
        /*0080*/ 	.word	0xffffffff


	//   ....[22]....
        /*0084*/ 	.word	0xffffffff


	//   ....[23]....
        /*0088*/ 	.word	0xffffffff


	//   ....[24]....
        /*008c*/ 	.word	0xffffffff


	//   ....[25]....
        /*0090*/ 	.word	0xffffffff


	//   ....[26]....
        /*0094*/ 	.word	0xffffffff


	//   ....[27]....
        /*0098*/ 	.word	0xffffffff


	//   ....[28]....
        /*009c*/ 	.word	0xffffffff


	//   ....[29]....
        /*00a0*/ 	.word	0xffffffff


	//   ....[30]....
        /*00a4*/ 	.word	0xffffffff


	//   ....[31]....
        /*00a8*/ 	.word	0xffffffff


	//   ....[32]....
        /*00ac*/ 	.word	0xffffffff


	//   ....[33]....
        /*00b0*/ 	.word	0xffffffff


	//   ....[34]....
        /*00b4*/ 	.word	0xffffffff


	//   ....[35]....
        /*00b8*/ 	.word	0xffffffff


	//   ....[36]....
        /*00bc*/ 	.word	0xffffffff


	//   ....[37]....
        /*00c0*/ 	.word	0x05000004


	//   ....[38]....
        /*00c4*/ 	.word	0x05000004


	//----- nvinfo : EIATTR_COOP_GROUP_INSTR_OFFSETS
	.align		4
.L_1943:
        /*00c8*/ 	.byte	0x04, 0x28
        /*00ca*/ 	.short	(.L_1945 - .L_1944)


	//   ....[0]....
.L_1944:
        /*00cc*/ 	.word	0x00006070


	//   ....[1]....
        /*00d0*/ 	.word	0x000060e0


	//   ....[2]....
        /*00d4*/ 	.word	0x00006150


	//   ....[3]....
        /*00d8*/ 	.word	0x00006180


	//   ....[4]....
        /*00dc*/ 	.word	0x000061a0


	//   ....[5]....
        /*00e0*/ 	.word	0x000068a0


	//   ....[6]....
        /*00e4*/ 	.word	0x000068e0


	//   ....[7]....
        /*00e8*/ 	.word	0x00006900


	//   ....[8]....
        /*00ec*/ 	.word	0x00006920


	//   ....[9]....
        /*00f0*/ 	.word	0x00006940


	//   ....[10]....
        /*00f4*/ 	.word	0x00006970


	//   ....[11]....
        /*00f8*/ 	.word	0x000069f0


	//   ....[12]....
        /*00fc*/ 	.word	0x00006a30


	//   ....[13]....
        /*0100*/ 	.word	0x00006a60


	//   ....[14]....
        /*0104*/ 	.word	0x00006a80


	//   ....[15]....
        /*0108*/ 	.word	0x00007b60


	//   ....[16]....
        /*010c*/ 	.word	0x00007be0


	//   ....[17]....
        /*0110*/ 	.word	0x00007c30


	//   ....[18]....
        /*0114*/ 	.word	0x00007c50


	//   ....[19]....
        /*0118*/ 	.word	0x00007c70


	//   ....[20]....
        /*011c*/ 	.word	0x00008380


	//   ....[21]....
        /*0120*/ 	.word	0x000083c0


	//   ....[22]....
        /*0124*/ 	.word	0x000083e0


	//   ....[23]....
        /*0128*/ 	.word	0x00008400


	//   ....[24]....
        /*012c*/ 	.word	0x00008420


	//   ....[25]....
        /*0130*/ 	.word	0x00008450


	//   ....[26]....
        /*0134*/ 	.word	0x000084d0


	//   ....[27]....
        /*0138*/ 	.word	0x00008510


	//   ....[28]....
        /*013c*/ 	.word	0x00008540


	//   ....[29]....
        /*0140*/ 	.word	0x00008560


	//   ....[30]....
        /*0144*/ 	.word	0x0000c210


	//   ....[31]....
        /*0148*/ 	.word	0x0000c290


	//   ....[32]....
        /*014c*/ 	.word	0x0000c2d0


	//   ....[33]....
        /*0150*/ 	.word	0x0000c310


	//   ....[34]....
        /*0154*/ 	.word	0x0000c340


	//   ....[35]....
        /*0158*/ 	.word	0x0000c440


	//   ....[36]....
        /*015c*/ 	.word	0x0000c460


	//   ....[37]....
        /*0160*/ 	.word	0x0000c6d0


	//   ....[38]....
        /*0164*/ 	.word	0x0000c740


	//----- nvinfo : EIATTR_EXIT_INSTR_OFFSETS
	.align		4
.L_1945:
        /*0168*/ 	.byte	0x04, 0x1c
        /*016a*/ 	.short	(.L_1947 - .L_1946)


	//   ....[0]....
.L_1946:
        /*016c*/ 	.word	0x0000c510


	//   ....[1]....
        /*0170*/ 	.word	0x0000c570


	//   ....[2]....
        /*0174*/ 	.word	0x0000c680


	//----- nvinfo : EIATTR_MAX_THREADS
	.align		4
.L_1947:
        /*0178*/ 	.byte	0x04, 0x05
        /*017a*/ 	.short	(.L_1949 - .L_1948)
.L_1948:
        /*017c*/ 	.word	0x00000080
        /*0180*/ 	.word	0x00000001
        /*0184*/ 	.word	0x00000001


	//----- nvinfo : EIATTR_CRS_STACK_SIZE
	.align		4
.L_1949:
        /*0188*/ 	.byte	0x04, 0x1e
        /*018a*/ 	.short	(.L_1951 - .L_1950)
.L_1950:
        /*018c*/ 	.word	0x00000000


	//----- nvinfo : EIATTR_CBANK_PARAM_SIZE
	.align		4
.L_1951:
        /*0190*/ 	.byte	0x03, 0x19
        /*0192*/ 	.short	0x0088


	//----- nvinfo : EIATTR_PARAM_CBANK
	.align		4
        /*0194*/ 	.byte	0x04, 0x0a
        /*0196*/ 	.short	(.L_1953 - .L_1952)
	.align		4
.L_1952:
        /*0198*/ 	.word	index@(.nv.constant0._ZN18transformer_engine13normalization21ln_fwd_general_kernelINS0_13Kernel_traitsI13__nv_bfloat16S3_S3_fjLj8192ELj1ELj1ELj4ELj16ENS0_18Kernel_traits_baseILj8192ES3_S3_S3_fjLj128EEEEEEEvNS0_19ForwardKernelParamsE)
        /*019c*/ 	.short	0x0210
        /*019e*/ 	.short	0x0088


	//----- nvinfo : EIATTR_SW_WAR
	.align		4
.L_1953:
        /*01a0*/ 	.byte	0x04, 0x36
        /*01a2*/ 	.short	(.L_1955 - .L_1954)
.L_1954:
        /*01a4*/ 	.word	0x00000008
.L_1955:


//--------------------- .nv.info._ZN18transformer_engine13normalization21ln_fwd_general_kernelINS0_13Kernel_traitsIff6__halffjLj8192ELj1ELj1ELj4ELj16ENS0_18Kernel_traits_baseILj8192EffS3_fjLj128EEEEEEEvNS0_19ForwardKernelParamsE --------------------------
	.section	.nv.info._ZN18transformer_engine13normalization21ln_fwd_general_kernelINS0_13Kernel_traitsIff6__halffjLj8192ELj1ELj1ELj4ELj16ENS0_18Kernel_traits_baseILj8192EffS3_fjLj128EEEEEEEvNS0_19ForwardKernelParamsE,"",@"SHT_CUDA_INFO"
	.sectionflags	@""
	.align	4


	//----- nvinfo : EIATTR_CUDA_API_VERSION
	.align		4
        /*0000*/ 	.byte	0x04, 0x37
        /*0002*/ 	.short	(.L_1957 - .L_1956)
.L_1956:
        /*0004*/ 	.word	0x00000082


	//----- nvinfo : EIATTR_KPARAM_INFO
	.align		4
.L_1957:
        /*0008*/ 	.byte	0x04, 0x17
        /*000a*/ 	.short	(.L_1959 - .L_1958)
.L_1958:
        /*000c*/ 	.word	0x00000000
        /*0010*/ 	.short	0x0000
        /*0012*/ 	.short	0x0000
        /*0014*/ 	.byte	0x00, 0xf0, 0x21, 0x02


	//----- nvinfo : EIATTR_SPARSE_MMA_MASK
	.align		4
.L_1959:
        /*0018*/ 	.byte	0x03, 0x50
        /*001a*/ 	.short	0x0000


	//----- nvinfo : EIATTR_MAXREG_COUNT
	.align		4
        /*001c*/ 	.byte	0x03, 0x1b
        /*001e*/ 	.short	0x00ff


	//----- nvinfo : EIATTR_NUM_BARRIERS
	.align		4
        /*0020*/ 	.byte	0x02, 0x4c
        /*0022*/ 	.byte	0x01
	.zero		1


	//----- nvinfo : EIATTR_MERCURY_ISA_VERSION
	.align		4
        /*0024*/ 	.byte	0x03, 0x5f
        /*0026*/ 	.short	0x0101


	//----- nvinfo : EIATTR_COOP_GROUP_MASK_REGIDS
	.align		4
        /*0028*/ 	.byte	0x04, 0x29
        /*002a*/ 	.short	(.L_1961 - .L_1960)


	//   ....[0]....
.L_1960:
        /*002c*/ 	.word	0xffffffff


	//   ....[1]....
        /*0030*/ 	.word	0xffffffff


	//   ....[2]....
        /*0034*/ 	.word	0xffffffff


	//   ....[3]....
        /*0038*/ 	.word	0xffffffff


	//   ....[4]....
        /*003c*/ 	.word	0xffffffff


	//   ....[5]....
        /*0040*/ 	.word	0xffffffff


	//   ....[6]....
        /*0044*/ 	.word	0xffffffff


	//   ....[7]....
        /*0048*/ 	.word	0xffffffff


	//   ....[8]....
        /*004c*/ 	.word	0xffffffff


	//   ....[9]....
        /*0050*/ 	.word	0xffffffff


	//   ....[10]....
        /*0054*/ 	.word	0xffffffff


	//   ....[11]....
        /*0058*/ 	.word	0xffffffff


	//   ....[12]....
        /*005c*/ 	.word	0xffffffff


	//   ....[13]....
        /*0060*/ 	.word	0xffffffff


	//   ....[14]....
        /*0064*/ 	.word	0xffffffff


	//   ....[15]....
        /*0068*/ 	.word	0xffffffff


	//   ....[16]....
        /*006c*/ 	.word	0xffffffff


	//   ....[17]....
        /*0070*/ 	.word	0xffffffff


	//   ....[18]....
        /*0074*/ 	.word	0xffffffff


	//   ....[19]....
        /*0078*/ 	.word	0xffffffff


	//   ....[20]....
        /*007c*/ 	.word	0xffffffff


	//   ....[21]....
        /*0080*/ 	.word	0xffffffff


	//   ....[22]....
        /*0084*/ 	.word	0xffffffff


	//   ....[23]....
        /*0088*/ 	.word	0xffffffff


	//   ....[24]....
        /*008c*/ 	.word	0xffffffff


	//   ....[25]....
        /*0090*/ 	.word	0xffffffff


	//   ....[26]....
        /*0094*/ 	.word	0xffffffff


	//   ....[27]....
        /*0098*/ 	.word	0xffffffff


	//   ....[28]....
        /*009c*/ 	.word	0xffffffff


	//   ....[29]....
        /*00a0*/ 	.word	0xffffffff


	//   ....[30]....
        /*00a4*/ 	.word	0xffffffff


	//   ....[31]....
        /*00a8*/ 	.word	0xffffffff


	//   ....[32]....
        /*00ac*/ 	.word	0xffffffff


	//   ....[33]....
        /*00b0*/ 	.word	0xffffffff


	//   ....[34]....
        /*00b4*/ 	.word	0xffffffff


	//   ....[35]....
        /*00b8*/ 	.word	0xffffffff


	//   ....[36]....
        /*00bc*/ 	.word	0xffffffff


	//   ....[37]....
        /*00c0*/ 	.word	0x05000005


	//   ....[38]....
        /*00c4*/ 	.word	0x05000005


	//----- nvinfo : EIATTR_COOP_GROUP_INSTR_OFFSETS
	.align		4
.L_1961:
        /*00c8*/ 	.byte	0x04, 0x28
        /*00ca*/ 	.short	(.L_1963 - .L_1962)


	//   ....[0]....
.L_1962:
        /*00cc*/ 	.word	0x00005520


	//   ....[1]....
        /*00d0*/ 	.word	0x000055b0


	//   ....[2]....
        /*00d4*/ 	.word	0x000055e0


	//   ....[3]....
        /*00d8*/ 	.word	0x00005630


	//   ....[4]....
        /*00dc*/ 	.word	0x00005680


	//   ....[5]....
        /*00e0*/ 	.word	0x00005cb0


	//   ....[6]....
        /*00e4*/ 	.word	0x00005cf0


	//   ....[7]....
        /*00e8*/ 	.word	0x00005d10


	//   ....[8]....
        /*00ec*/ 	.word	0x00005d30


	//   ....[9]....
        /*00f0*/ 	.word	0x00005d50


	//   ....[10]....
        /*00f4*/ 	.word	0x00005d80


	//   ....[11]....
        /*00f8*/ 	.word	0x00005e00


	//   ....[12]....
        /*00fc*/ 	.word	0x00005e40


	//   ....[13]....
        /*0100*/ 	.word	0x00005e70


	//   ....[14]....
        /*0104*/ 	.word	0x00005e90


	//   ....[15]....
        /*0108*/ 	.word	0x00007050


	//   ....[16]....
        /*010c*/ 	.word	0x000070e0


	//   ....[17]....
        /*0110*/ 	.word	0x00007110


	//   ....[18]....
        /*0114*/ 	.word	0x00007150


	//   ....[19]....
        /*0118*/ 	.word	0x00007180


	//   ....[20]....
        /*011c*/ 	.word	0x000077d0


	//   ....[21]....
        /*0120*/ 	.word	0x00007810


	//   ....[22]....
        /*0124*/ 	.word	0x00007830


	//   ....[23]....
        /*0128*/ 	.word	0x00007850


	//   ....[24]....
        /*012c*/ 	.word	0x00007870


	//   ....[25]....
        /*0130*/ 	.word	0x000078a0


	//   ....[26]....
        /*0134*/ 	.word	0x00007910


	//   ....[27]....
        /*0138*/ 	.word	0x00007960


	//   ....[28]....
        /*013c*/ 	.word	0x00007990


	//   ....[29]....
        /*0140*/ 	.word	0x000079b0


	//   ....[30]....
        /*0144*/ 	.word	0x0000b710


	//   ....[31]....
        /*0148*/ 	.word	0x0000b790


	//   ....[32]....
        /*014c*/ 	.word	0x0000b7d0


	//   ....[33]....
        /*0150*/ 	.word	0x0000b800


	//   ....[34]....
        /*0154*/ 	.word	0x0000b830


	//   ....[35]....
        /*0158*/ 	.word	0x0000b940


	//   ....[36]....
        /*015c*/ 	.word	0x0000b960


	//   ....[37]....
        /*0160*/ 	.word	0x0000bbb0


	//   ....[38]....
        /*0164*/ 	.word	0x0000bc20


	//----- nvinfo : EIATTR_EXIT_INSTR_OFFSETS
	.align		4
.L_1963:
        /*0168*/ 	.byte	0x04, 0x1c
        /*016a*/ 	.short	(.L_1965 - .L_1964)


	//   ....[0]....
.L_1964:
        /*016c*/ 	.word	0x0000ba10


	//   ....[1]....
        /*0170*/ 	.word	0x0000ba70


	//   ....[2]....
        /*0174*/ 	.word	0x0000bb60


	//----- nvinfo : EIATTR_MAX_THREADS
	.align		4
.L_1965:
        /*0178*/ 	.byte	0x04, 0x05
        /*017a*/ 	.short	(.L_1967 - .L_1966)
.L_1966:
        /*017c*/ 	.word	0x00000080
        /*0180*/ 	.word	0x00000001
        /*0184*/ 	.word	0x00000001


	//----- nvinfo : EIATTR_CRS_STACK_SIZE
	.align		4
.L_1967:
        /*0188*/ 	.byte	0x04, 0x1e
        /*018a*/ 	.short	(.L_1969 - .L_1968)
.L_1968:
        /*018c*/ 	.word	0x00000000


	//----- nvinfo : EIATTR_CBANK_PARAM_SIZE
	.align		4
.L_1969:
        /*0190*/ 	.byte	0x03, 0x19
        /*0192*/ 	.short	0x0088


	//----- nvinfo : EIATTR_PARAM_CBANK
	.align		4
        /*0194*/ 	.byte	0x04, 0x0a
        /*0196*/ 	.short	(.L_1971 - .L_1970)
	.align		4
.L_1970:
        /*0198*/ 	.word	index@(.nv.constant0._ZN18transformer_engine13normalization21ln_fwd_general_kernelINS0_13Kernel_traitsIff6__halffjLj8192ELj1ELj1ELj4ELj16ENS0_18Kernel_traits_baseILj8192EffS3_fjLj128EEEEEEEvNS0_19ForwardKernelParamsE)
        /*019c*/ 	.short	0x0210
        /*019e*/ 	.short	0x0088


	//----- nvinfo : EIATTR_SW_WAR
	.align		4
.L_1971:
        /*01a0*/ 	.byte	0x04, 0x36
        /*01a2*/ 	.short	(.L_1973 - .L_1972)
.L_1972:
        /*01a4*/ 	.word	0x00000008
.L_1973:


//--------------------- .nv.info._ZN18transformer_engine13normalization21ln_fwd_general_kernelINS0_13Kernel_traitsI6__halfS3_S3_fjLj8192ELj1ELj1ELj4ELj16ENS0_18Kernel_traits_baseILj8192ES3_S3_S3_fjLj128EEEEEEEvNS0_19ForwardKernelParamsE --------------------------
	.section	.nv.info._ZN18transformer_engine13normalization21ln_fwd_general_kernelINS0_13Kernel_traitsI6__halfS3_S3_fjLj8192ELj1ELj1ELj4ELj16ENS0_18Kernel_traits_baseILj8192ES3_S3_S3_fjLj128EEEEEEEvNS0_19ForwardKernelParamsE,"",@"SHT_CUDA_INFO"
	.sectionflags	@""
	.align	4


	//----- nvinfo : EIATTR_CUDA_API_VERSION
	.align		4
        /*0000*/ 	.byte	0x04, 0x37
        /*0002*/ 	.short	(.L_1975 - .L_1974)
.L_1974:
        /*0004*/ 	.word	0x00000082


	//----- nvinfo : EIATTR_KPARAM_INFO
	.align		4
.L_1975:
        /*0008*/ 	.byte	0x04, 0x17
        /*000a*/ 	.short	(.L_1977 - .L_1976)
.L_1976:
        /*000c*/ 	.word	0x00000000
        /*0010*/ 	.short	0x0000
        /*0012*/ 	.short	0x0000
        /*0014*/ 	.byte	0x00, 0xf0, 0x21, 0x02


	//----- nvinfo : EIATTR_SPARSE_MMA_MASK
	.align		4
.L_1977:
        /*0018*/ 	.byte	0x03, 0x50
        /*001a*/ 	.short	0x0000


	//----- nvinfo : EIATTR_MAXREG_COUNT
	.align		4
        /*001c*/ 	.byte	0x03, 0x1b
        /*001e*/ 	.short	0x00ff


	//----- nvinfo : EIATTR_NUM_BARRIERS
	.align		4
        /*0020*/ 	.byte	0x02, 0x4c
        /*0022*/ 	.byte	0x01
	.zero		1


	//----- nvinfo : EIATTR_MERCURY_ISA_VERSION
	.align		4
        /*0024*/ 	.byte	0x03, 0x5f
        /*0026*/ 	.short	0x0101


	//----- nvinfo : EIATTR_COOP_GROUP_MASK_REGIDS
	.align		4
        /*0028*/ 	.byte	0x04, 0x29
        /*002a*/ 	.short	(.L_1979 - .L_1978)


	//   ....[0]....
.L_1978:
        /*002c*/ 	.word	0xffffffff


	//   ....[1]....
        /*0030*/ 	.word	0xffffffff


	//   ....[2]....
        /*0034*/ 	.word	0xffffffff


	//   ....[3]....
        /*0038*/ 	.word	0xffffffff


	//   ....[4]....
        /*003c*/ 	.word	0xffffffff


	//   ....[5]....
        /*0040*/ 	.word	0xffffffff


	//   ....[6]....
        /*0044*/ 	.word	0xffffffff


	//   ....[7]....
        /*0048*/ 	.word	0xffffffff


	//   ....[8]....
        /*004c*/ 	.word	0xffffffff


	//   ....[9]....
        /*0050*/ 	.word	0xffffffff


	//   ....[10]....
        /*0054*/ 	.word	0xffffffff


	//   ....[11]....
        /*0058*/ 	.word	0xffffffff


	//   ....[12]....
        /*005c*/ 	.word	0xffffffff


	//   ....[13]....
        /*0060*/ 	.word	0xffffffff


	//   ....[14]....
        /*0064*/ 	.word	0xffffffff


	//   ....[15]....
        /*0068*/ 	.word	0xffffffff


	//   ....[16]....
        /*006c*/ 	.word	0xffffffff


	//   ....[17]....
        /*0070*/ 	.word	0xffffffff


	//   ....[18]....
        /*0074*/ 	.word	0xffffffff


	//   ....[19]....
        /*0078*/ 	.word	0xffffffff


	//   ....[20]....
        /*007c*/ 	.word	0xffffffff


	//   ....[21]....
        /*0080*/ 	.word	0xffffffff


	//   ....[22]....
        /*0084*/ 	.word	0xffffffff


	//   ....[23]....
        /*0088*/ 	.word	0xffffffff


	//   ....[24]....
        /*008c*/ 	.word	0xffffffff


	//   ....[25]....
        /*0090*/ 	.word	0xffffffff


	//   ....[26]....
        /*0094*/ 	.word	0xffffffff


	//   ....[27]....
        /*0098*/ 	.word	0xffffffff


	//   ....[28]....
        /*009c*/ 	.word	0xffffffff


	//   ....[29]....
        /*00a0*/ 	.word	0xffffffff


	//   ....[30]....
        /*00a4*/ 	.word	0xffffffff


	//   ....[31]....
        /*00a8*/ 	.word	0xffffffff


	//   ....[32]....
        /*00ac*/ 	.word	0xffffffff


	//   ....[33]....
        /*00b0*/ 	.word	0xffffffff


	//   ....[34]....
        /*00b4*/ 	.word	0xffffffff


	//   ....[35]....
        /*00b8*/ 	.word	0xffffffff


	//   ....[36]....
        /*00bc*/ 	.word	0xffffffff


	//   ....[37]....
        /*00c0*/ 	.word	0x05000004


	//   ....[38]....
        /*00c4*/ 	.word	0x05000004


	//----- nvinfo : EIATTR_COOP_GROUP_INSTR_OFFSETS
	.align		4
.L_1979:
        /*00c8*/ 	.byte	0x04, 0x28
        /*00ca*/ 	.short	(.L_1981 - .L_1980)


	//   ....[0]....
.L_1980:
        /*00cc*/ 	.word	0x00005a80


	//   ....[1]....
        /*00d0*/ 	.word	0x00005ae0


	//   ....[2]....
        /*00d4*/ 	.word	0x00005b10


	//   ....[3]....
        /*00d8*/ 	.word	0x00005b30


	//   ....[4]....
        /*00dc*/ 	.word	0x00005b60


	//   ....[5]....
        /*00e0*/ 	.word	0x000062b0


	//   ....[6]....
        /*00e4*/ 	.word	0x000062f0


	//   ....[7]....
        /*00e8*/ 	.word	0x00006310


	//   ....[8]....
        /*00ec*/ 	.word	0x00006330


	//   ....[9]....
        /*00f0*/ 	.word	0x00006350


	//   ....[10]....
        /*00f4*/ 	.word	0x00006380


	//   ....[11]....
        /*00f8*/ 	.word	0x000063f0


	//   ....[12]....
        /*00fc*/ 	.word	0x00006440


	//   ....[13]....
        /*0100*/ 	.word	0x00006460


	//   ....[14]....
        /*0104*/ 	.word	0x00006490


	//   ....[15]....
        /*0108*/ 	.word	0x00007570


	//   ....[16]....
        /*010c*/ 	.word	0x000075f0


	//   ....[17]....
        /*0110*/ 	.word	0x00007640


	//   ....[18]....
        /*0114*/ 	.word	0x00007660


	//   ....[19]....
        /*0118*/ 	.word	0x00007680


	//   ....[20]....
        /*011c*/ 	.word	0x00007d90


	//   ....[21]....
        /*0120*/ 	.word	0x00007dd0


	//   ....[22]....
        /*0124*/ 	.word	0x00007df0


	//   ....[23]....
        /*0128*/ 	.word	0x00007e10


	//   ....[24]....
        /*012c*/ 	.word	0x00007e30


	//   ....[25]....
        /*0130*/ 	.word	0x00007e60


	//   ....[26]....
        /*0134*/ 	.word	0x00007ed0


	//   ....[27]....
        /*0138*/ 	.word	0x00007f20


	//   ....[28]....
        /*013c*/ 	.word	0x00007f40


	//   ....[29]....
        /*0140*/ 	.word	0x00007f70


	//   ....[30]....
        /*0144*/ 	.word	0x0000bc20


	//   ....[31]....
        /*0148*/ 	.word	0x0000bca0


	//   ....[32]....
        /*014c*/ 	.word	0x0000bce0


	//   ....[33]....
        /*0150*/ 	.word	0x0000bd20


	//   ....[34]....
        /*0154*/ 	.word	0x0000bd50


	//   ....[35]....
        /*0158*/ 	.word	0x0000be50


	//   ....[36]....
        /*015c*/ 	.word	0x0000be70


	//   ....[37]....
        /*0160*/ 	.word	0x0000c0e0


	//   ....[38]....
        /*0164*/ 	.word	0x0000c150


	//----- nvinfo : EIATTR_EXIT_INSTR_OFFSETS
	.align		4
.L_1981:
        /*0168*/ 	.byte	0x04, 0x1c
        /*016a*/ 	.short	(.L_1983 - .L_1982)


	//   ....[0]....
.L_1982:
        /*016c*/ 	.word	0x0000bf20


	//   ....[1]....
        /*0170*/ 	.word	0x0000bf80


	//   ....[2]....
        /*0174*/ 	.word	0x0000c090


	//----- nvinfo : EIATTR_MAX_THREADS
	.align		4
.L_1983:
        /*0178*/ 	.byte	0x04, 0x05
        /*017a*/ 	.short	(.L_1985 - .L_1984)
.L_1984:
        /*017c*/ 	.word	0x00000080
        /*0180*/ 	.word	0x00000001
        /*0184*/ 	.word	0x00000001


	//----- nvinfo : EIATTR_CRS_STACK_SIZE
	.align		4
.L_1985:
        /*0188*/ 	.byte	0x04, 0x1e
        /*018a*/ 	.short	(.L_1987 - .L_1986)
.L_1986:
        /*018c*/ 	.word	0x00000000


	//----- nvinfo : EIATTR_CBANK_PARAM_SIZE
	.align		4
.L_1987:
        /*0190*/ 	.byte	0x03, 0x19
        /*0192*/ 	.short	0x0088


	//----- nvinfo : EIATTR_PARAM_CBANK
	.align		4
        /*0194*/ 	.byte	0x04, 0x0a
        /*0196*/ 	.short	(.L_1989 - .L_1988)
	.align		4
.L_1988:
        /*0198*/ 	.word	index@(.nv.constant0._ZN18transformer_engine13normalization21ln_fwd_general_kernelINS0_13Kernel_traitsI6__halfS3_S3_fjLj8192ELj1ELj1ELj4ELj16ENS0_18Kernel_traits_baseILj8192ES3_S3_S3_fjLj128EEEEEEEvNS0_19ForwardKernelParamsE)
        /*019c*/ 	.short	0x0210
        /*019e*/ 	.short	0x0088


	//----- nvinfo : EIATTR_SW_WAR
	.align		4
.L_1989:
        /*01a0*/ 	.byte	0x04, 0x36
        /*01a2*/ 	.short	(.L_1991 - .L_1990)
.L_1990:
        /*01a4*/ 	.word	0x00000008
.L_1991:


//--------------------- .nv.info._ZN18transformer_engine13normalization21ln_fwd_general_kernelINS0_13Kernel_traitsIffffjLj8192ELj1ELj1ELj4ELj16ENS0_18Kernel_traits_baseILj8192EffffjLj128EEEEEEEvNS0_19ForwardKernelParamsE --------------------------
	.section	.nv.info._ZN18transformer_engine13normalization21ln_fwd_general_kernelINS0_13Kernel_traitsIffffjLj8192ELj1ELj1ELj4ELj16ENS0_18Kernel_traits_baseILj8192EffffjLj128EEEEEEEvNS0_19ForwardKernelParamsE,"",@"SHT_CUDA_INFO"
	.sectionflags	@""
	.align	4


	//----- nvinfo : EIATTR_CUDA_API_VERSION
	.align		4
        /*0000*/ 	.byte	0x04, 0x37
        /*0002*/ 	.short	(.L_1993 - .L_1992)
.L_1992:
        /*0004*/ 	.word	0x00000082


	//----- nvinfo : EIATTR_KPARAM_INFO
	.align		4
.L_1993:
        /*0008*/ 	.byte	0x04, 0x17
        /*000a*/ 	.short	(.L_1995 - .L_1994)
.L_1994:
        /*000c*/ 	.word	0x00000000
        /*0010*/ 	.short	0x0000
        /*0012*/ 	.short	0x0000
        /*0014*/ 	.byte	0x00, 0xf0, 0x21, 0x02


	//----- nvinfo : EIATTR_SPARSE_MMA_MASK
	.align		4
.L_1995:
        /*0018*/ 	.byte	0x03, 0x50
        /*001a*/ 	.short	0x0000


	//----- nvinfo : EIATTR_MAXREG_COUNT
	.align		4
        /*001c*/ 	.byte	0x03, 0x1b
        /*001e*/ 	.short	0x00ff


	//----- nvinfo : EIATTR_NUM_BARRIERS
	.align		4
        /*0020*/ 	.byte	0x02, 0x4c
        /*0022*/ 	.byte	0x01
	.zero		1


	//----- nvinfo : EIATTR_MERCURY_ISA_VERSION
	.align		4
        /*0024*/ 	.byte	0x03, 0x5f
        /*0026*/ 	.short	0x0101


	//----- nvinfo : EIATTR_COOP_GROUP_MASK_REGIDS
	.align		4
        /*0028*/ 	.byte	0x04, 0x29
        /*002a*/ 	.short	(.L_1997 - .L_1996)


	//   ....[0]....
.L_1996:
        /*002c*/ 	.word	0xffffffff


	//   ....[1]....
        /*0030*/ 	.word	0xffffffff


	//   ....[2]....
        /*0034*/ 	.word	0xffffffff


	//   ....[3]....
        /*0038*/ 	.word	0xffffffff


	//   ....[4]....
        /*003c*/ 	.word	0xffffffff


	//   ....[5]....
        /*0040*/ 	.word	0xffffffff


	//   ....[6]....
        /*0044*/ 	.word	0xffffffff


	//   ....[7]....
        /*0048*/ 	.word	0xffffffff


	//   ....[8]....
        /*004c*/ 	.word	0xffffffff


	//   ....[9]....
        /*0050*/ 	.word	0xffffffff


	//   ....[10]....
        /*0054*/ 	.word	0xffffffff


	//   ....[11]....
        /*0058*/ 	.word	0xffffffff


	//   ....[12]....
        /*005c*/ 	.word	0xffffffff


	//   ....[13]....
        /*0060*/ 	.word	0xffffffff


	//   ....[14]....
        /*0064*/ 	.word	0xffffffff


	//   ....[15]....
        /*0068*/ 	.word	0xffffffff


	//   ....[16]....
        /*006c*/ 	.word	0xffffffff


	//   ....[17]....
        /*0070*/ 	.word	0xffffffff


	//   ....[18]....
        /*0074*/ 	.word	0xffffffff


	//   ....[19]....
        /*0078*/ 	.word	0xffffffff


	//   ....[20]....
        /*007c*/ 	.word	0xffffffff


	//   ....[21]....
        /*0080*/ 	.word	0xffffffff


	//   ....[22]....
        /*0084*/ 	.word	0xffffffff


	//   ....[23]....
        /*0088*/ 	.word	0xffffffff


	//   ....[24]....
        /*008c*/ 	.word	0xffffffff


	//   ....[25]....
        /*0090*/ 	.word	0xffffffff


	//   ....[26]....
        /*0094*/ 	.word	0xffffffff


	//   ....[27]....
        /*0098*/ 	.word	0xffffffff


	//   ....[28]....
        /*009c*/ 	.word	0xffffffff


	//   ....[29]....
        /*00a0*/ 	.word	0xffffffff


	//   ....[30]....
        /*00a4*/ 	.word	0xffffffff


	//   ....[31]....
        /*00a8*/ 	.word	0xffffffff


	//   ....[32]....
        /*00ac*/ 	.word	0xffffffff


	//   ....[33]....
        /*00b0*/ 	.word	0xffffffff


	//   ....[34]....
        /*00b4*/ 	.word	0xffffffff


	//   ....[35]....
        /*00b8*/ 	.word	0xffffffff


	//   ....[36]....
        /*00bc*/ 	.word	0xffffffff


	//   ....[37]....
        /*00c0*/ 	.word	0x05000004


	//   ....[38]....
        /*00c4*/ 	.word	0x05000004


	//----- nvinfo : EIATTR_COOP_GROUP_INSTR_OFFSETS
	.align		4
.L_1997:
        /*00c8*/ 	.byte	0x04, 0x28
        /*00ca*/ 	.short	(.L_1999 - .L_1998)


	//   ....[0]....
.L_1998:
        /*00cc*/ 	.word	0x00005510


	//   ....[1]....
        /*00d0*/ 	.word	0x00005590


	//   ....[2]....
        /*00d4*/ 	.word	0x000055c0


	//   ....[3]....
        /*00d8*/ 	.word	0x00005600


	//   ....[4]....
        /*00dc*/ 	.word	0x00005670


	//   ....[5]....
        /*00e0*/ 	.word	0x00005ca0


	//   ....[6]....
        /*00e4*/ 	.word	0x00005ce0


	//   ....[7]....
        /*00e8*/ 	.word	0x00005d00


	//   ....[8]....
        /*00ec*/ 	.word	0x00005d20


	//   ....[9]....
        /*00f0*/ 	.word	0x00005d40


	//   ....[10]....
        /*00f4*/ 	.word	0x00005d70


	//   ....[11]....
        /*00f8*/ 	.word	0x00005de0


	//   ....[12]....
        /*00fc*/ 	.word	0x00005e10


	//   ....[13]....
        /*0100*/ 	.word	0x00005e50


	//   ....[14]....
        /*0104*/ 	.word	0x00005e80


	//   ....[15]....
        /*0108*/ 	.word	0x00007040


	//   ....[16]....
        /*010c*/ 	.word	0x000070e0


	//   ....[17]....
        /*0110*/ 	.word	0x00007110


	//   ....[18]....
        /*0114*/ 	.word	0x00007140


	//   ....[19]....
        /*0118*/ 	.word	0x00007170


	//   ....[20]....
        /*011c*/ 	.word	0x000077c0


	//   ....[21]....
        /*0120*/ 	.word	0x00007800


	//   ....[22]....
        /*0124*/ 	.word	0x00007820


	//   ....[23]....
        /*0128*/ 	.word	0x00007840


	//   ....[24]....
        /*012c*/ 	.word	0x00007860


	//   ....[25]....
        /*0130*/ 	.word	0x00007890


	//   ....[26]....
        /*0134*/ 	.word	0x00007910


	//   ....[27]....
        /*0138*/ 	.word	0x00007950


	//   ....[28]....
        /*013c*/ 	.word	0x00007980


	//   ....[29]....
        /*0140*/ 	.word	0x000079a0


	//   ....[30]....
        /*0144*/ 	.word	0x0000af00


	//   ....[31]....
        /*0148*/ 	.word	0x0000af80


	//   ....[32]....
        /*014c*/ 	.word	0x0000afc0


	//   ....[33]....
        /*0150*/ 	.word	0x0000b000


	//   ....[34]....
        /*0154*/ 	.word	0x0000b030


	//   ....[35]....
        /*0158*/ 	.word	0x0000b130


	//   ....[36]....
        /*015c*/ 	.word	0x0000b150


	//   ....[37]....
        /*0160*/ 	.word	0x0000b3a0


	//   ....[38]....
        /*0164*/ 	.word	0x0000b410


	//----- nvinfo : EIATTR_EXIT_INSTR_OFFSETS
	.align		4
.L_1999:
        /*0168*/ 	.byte	0x04, 0x1c
        /*016a*/ 	.short	(.L_2001 - .L_2000)


	//   ....[0]....
.L_2000:
        /*016c*/ 	.word	0x0000b200


	//   ....[1]....
        /*0170*/ 	.word	0x0000b260


	//   ....[2]....
        /*0174*/ 	.word	0x0000b350


	//----- nvinfo : EIATTR_MAX_THREADS
	.align		4
.L_2001:
        /*0178*/ 	.byte	0x04, 0x05
        /*017a*/ 	.short	(.L_2003 - .L_2002)
.L_2002:
        /*017c*/ 	.word	0x00000080
        /*0180*/ 	.word	0x00000001
        /*0184*/ 	.word	0x00000001


	//----- nvinfo : EIATTR_CRS_STACK_SIZE
	.align		4
.L_2003:
        /*0188*/ 	.byte	0x04, 0x1e
        /*018a*/ 	.short	(.L_2005 - .L_2004)
.L_2004:
        /*018c*/ 	.word	0x00000000


	//----- nvinfo : EIATTR_CBANK_PARAM_SIZE
	.align		4
.L_2005:
        /*0190*/ 	.byte	0x03, 0x19
        /*0192*/ 	.short	0x0088


	//----- nvinfo : EIATTR_PARAM_CBANK
	.align		4
        /*0194*/ 	.byte	0x04, 0x0a
        /*0196*/ 	.short	(.L_2007 - .L_2006)
	.align		4
.L_2006:
        /*0198*/ 	.word	index@(.nv.constant0._ZN18transformer_engine13normalization21ln_fwd_general_kernelINS0_13Kernel_traitsIffffjLj8192ELj1ELj1ELj4ELj16ENS0_18Kernel_traits_baseILj8192EffffjLj128EEEEEEEvNS0_19ForwardKernelParamsE)
        /*019c*/ 	.short	0x0210
        /*019e*/ 	.short	0x0088


	//----- nvinfo : EIATTR_SW_WAR
	.align		4
.L_2007:
        /*01a0*/ 	.byte	0x04, 0x36
        /*01a2*/ 	.short	(.L_2009 - .L_2008)
.L_2008:
        /*01a4*/ 	.word	0x00000008
.L_2009:


//--------------------- .nv.info._ZN18transformer_engine13normalization21ln_fwd_general_kernelINS0_13Kernel_traitsIff13__nv_bfloat16fjLj2048ELj1ELj4ELj1ELj16ENS0_18Kernel_traits_baseILj2048EffS3_fjLj128EEEEEEEvNS0_19ForwardKernelParamsE --------------------------
	.section	.nv.info._ZN18transformer_engine13normalization21ln_fwd_general_kernelINS0_13Kernel_traitsIff13__nv_bfloat16fjLj2048ELj1ELj4ELj1ELj16ENS0_18Kernel_traits_baseILj2048EffS3_fjLj128EEEEEEEvNS0_19ForwardKernelParamsE,"",@"SHT_CUDA_INFO"
	.sectionflags	@""
	.align	4


	//----- nvinfo : EIATTR_CUDA_API_VERSION
	.align		4
        /*0000*/ 	.byte	0x04, 0x37
        /*0002*/ 	.short	(.L_2011 - .L_2010)
.L_2010:
        /*0004*/ 	.word	0x00000082


	//----- nvinfo : EIATTR_KPARAM_INFO
	.align		4
.L_2011:
        /*0008*/ 	.byte	0x04, 0x17
        /*000a*/ 	.short	(.L_2013 - .L_2012)
.L_2012:
        /*000c*/ 	.word	0x00000000
        /*0010*/ 	.short	0x0000
        /*0012*/ 	.short	0x0000
        /*0014*/ 	.byte	0x00, 0xf0, 0x21, 0x02


	//----- nvinfo : EIATTR_SPARSE_MMA_MASK
	.align		4
.L_2013:
        /*0018*/ 	.byte	0x03, 0x50
        /*001a*/ 	.short	0x0000


	//----- nvinfo : EIATTR_MAXREG_COUNT
	.align		4
        /*001c*/ 	.byte	0x03, 0x1b
        /*001e*/ 	.short	0x00ff


	//----- nvinfo : EIATTR_NUM_BARRIERS
	.align		4
        /*0020*/ 	.byte	0x02, 0x4c
        /*0022*/ 	.byte	0x01
	.zero		1


	//----- nvinfo : EIATTR_MERCURY_ISA_VERSION
	.align		4
        /*0024*/ 	.byte	0x03, 0x5f
        /*0026*/ 	.short	0x0101


	//----- nvinfo : EIATTR_COOP_GROUP_MASK_REGIDS
	.align		4
        /*0028*/ 	.byte	0x04, 0x29
        /*002a*/ 	.short	(.L_2015 - .L_2014)


	//   ....[0]....
.L_2014:
        /*002c*/ 	.word	0xffffffff


	//   ....[1]....
        /*0030*/ 	.word	0xffffffff


	//   ....[2]....
        /*0034*/ 	.word	0xffffffff


	//   ....[3]....
        /*0038*/ 	.word	0xffffffff


	//   ....[4]....
        /*003c*/ 	.word	0xffffffff


	//   ....[5]....
        /*0040*/ 	.word	0xffffffff


	//   ....[6]....
        /*0044*/ 	.word	0xffffffff


	//   ....[7]....
        /*0048*/ 	.word	0xffffffff


	//   ....[8]....
        /*004c*/ 	.word	0xffffffff


	//   ....[9]....
        /*0050*/ 	.word	0xffffffff


	//   ....[10]....
        /*0054*/ 	.word	0xffffffff


	//   ....[11]....
        /*0058*/ 	.word	0xffffffff


	//   ....[12]....
        /*005c*/ 	.word	0xffffffff


	//   ....[13]....
        /*0060*/ 	.word	0xffffffff


	//   ....[14]....
        /*0064*/ 	.word	0xffffffff


	//   ....[15]....
        /*0068*/ 	.word	0xffffffff


	//   ....[16]....
        /*006c*/ 	.word	0xffffffff


	//   ....[17]....
        /*0070*/ 	.word	0xffffffff


	//   ....[18]....
        /*0074*/ 	.word	0xffffffff


	//   ....[19]....
        /*0078*/ 	.word	0xffffffff


	//   ....[20]....
        /*007c*/ 	.word	0xffffffff


	//   ....[21]....
        /*0080*/ 	.word	0xffffffff


	//   ....[22]....
        /*0084*/ 	.word	0xffffffff


	//   ....[23]....
        /*0088*/ 	.word	0xffffffff


	//   ....[24]....
        /*008c*/ 	.word	0xffffffff


	//   ....[25]....
        /*0090*/ 	.word	0xffffffff


	//   ....[26]....
        /*0094*/ 	.word	0xffffffff


	//   ....[27]....
        /*0098*/ 	.word	0xffffffff


	//   ....[28]....
        /*009c*/ 	.word	0xffffffff


	//   ....[29]....
        /*00a0*/ 	.word	0xffffffff


	//   ....[30]....
        /*00a4*/ 	.word	0xffffffff


	//   ....[31]....
        /*00a8*/ 	.word	0xffffffff


	//   ....[32]....
        /*00ac*/ 	.word	0xffffffff


	//   ....[33]....
        /*00b0*/ 	.word	0xffffffff


	//   ....[34]....
        /*00b4*/ 	.word	0xffffffff


	//   ....[35]....
        /*00b8*/ 	.word	0xffffffff


	//   ....[36]....
        /*00bc*/ 	.word	0xffffffff


	//   ....[37]....
        /*00c0*/ 	.word	0x05000004


	//   ....[38]....
        /*00c4*/ 	.word	0x05000004


	//----- nvinfo : EIATTR_COOP_GROUP_INSTR_OFFSETS
	.align		4
.L_2015:
        /*00c8*/ 	.byte	0x04, 0x28
        /*00ca*/ 	.short	(.L_2017 - .L_2016)


	//   ....[0]....
.L_2016:
        /*00cc*/ 	.word	0x00005480


	//   ....[1]....
        /*00d0*/ 	.word	0x00005500


	//   ....[2]....
        /*00d4*/ 	.word	0x00005520


	//   ....[3]....
        /*00d8*/ 	.word	0x00005560


	//   ....[4]....
        /*00dc*/ 	.word	0x000055f0


	//   ....[5]....
        /*00e0*/ 	.word	0x00005b20


	//   ....[6]....
        /*00e4*/ 	.word	0x00005b60


	//   ....[7]....
        /*00e8*/ 	.word	0x00005b80


	//   ....[8]....
        /*00ec*/ 	.word	0x00005ba0


	//   ....[9]....
        /*00f0*/ 	.word	0x00005bc0


	//   ....[10]....
        /*00f4*/ 	.word	0x00005bf0


	//   ....[11]....
        /*00f8*/ 	.word	0x00005c10


	//   ....[12]....
        /*00fc*/ 	.word	0x00005c30


	//   ....[13]....
        /*0100*/ 	.word	0x00005c50


	//   ....[14]....
        /*0104*/ 	.word	0x00005c70


	//   ....[15]....
        /*0108*/ 	.word	0x00006dc0


	//   ....[16]....
        /*010c*/ 	.word	0x00006e50


	//   ....[17]....
        /*0110*/ 	.word	0x00006e80


	//   ....[18]....
        /*0114*/ 	.word	0x00006eb0


	//   ....[19]....
        /*0118*/ 	.word	0x00006f00


	//   ....[20]....
        /*011c*/ 	.word	0x00007450


	//   ....[21]....
        /*0120*/ 	.word	0x00007490


	//   ....[22]....
        /*0124*/ 	.word	0x000074b0


	//   ....[23]....
        /*0128*/ 	.word	0x000074d0


	//   ....[24]....
        /*012c*/ 	.word	0x000074f0


	//   ....[25]....
        /*0130*/ 	.word	0x00007520


	//   ....[26]....
        /*0134*/ 	.word	0x00007540


	//   ....[27]....
        /*0138*/ 	.word	0x00007560


	//   ....[28]....
        /*013c*/ 	.word	0x00007580


	//   ....[29]....
        /*0140*/ 	.word	0x000075a0


	//   ....[30]....
        /*0144*/ 	.word	0x0000b290


	//   ....[31]....
        /*0148*/ 	.word	0x0000b310


	//   ....[32]....
        /*014c*/ 	.word	0x0000b340


	//   ....[33]....
        /*0150*/ 	.word	0x0000b380


	//   ....[34]....
        /*0154*/ 	.word	0x0000b3b0


	//   ....[35]....
        /*0158*/ 	.word	0x0000b4a0


	//   ....[36]....
        /*015c*/ 	.word	0x0000b4c0


	//   ....[37]....
        /*0160*/ 	.word	0x0000b710


	//   ....[38]....
        /*0164*/ 	.word	0x0000b780


	//----- nvinfo : EIATTR_EXIT_INSTR_OFFSETS
	.align		4
.L_2017:
        /*0168*/ 	.byte	0x04, 0x1c
        /*016a*/ 	.short	(.L_2019 - .L_2018)


	//   ....[0]....
.L_2018:
        /*016c*/ 	.word	0x0000b570


	//   ....[1]....
        /*0170*/ 	.word	0x0000b5d0


	//   ....[2]....
        /*0174*/ 	.word	0x0000b6c0


	//----- nvinfo : EIATTR_MAX_THREADS
	.align		4
.L_2019:
        /*0178*/ 	.byte	0x04, 0x05
        /*017a*/ 	.short	(.L_2021 - .L_2020)
.L_2020:
        /*017c*/ 	.word	0x00000080
        /*0180*/ 	.word	0x00000001
        /*0184*/ 	.word	0x00000001


	//----- nvinfo : EIATTR_CRS_STACK_SIZE
	.align		4
.L_2021:
        /*0188*/ 	.byte	0x04, 0x1e
        /*018a*/ 	.short	(.L_2023 - .L_2022)
.L_2022:
        /*018c*/ 	.word	0x00000000


	//----- nvinfo : EIATTR_CBANK_PARAM_SIZE
	.align		4
.L_2023:
        /*0190*/ 	.byte	0x03, 0x19
        /*0192*/ 	.short	0x0088


	//----- nvinfo : EIATTR_PARAM_CBANK
	.align		4
        /*0194*/ 	.byte	0x04, 0x0a
        /*0196*/ 	.short	(.L_2025 - .L_2024)
	.align		4
.L_2024:
        /*0198*/ 	.word	index@(.nv.constant0._ZN18transformer_engine13normalization21ln_fwd_general_kernelINS0_13Kernel_traitsIff13__nv_bfloat16fjLj2048ELj1ELj4ELj1ELj16ENS0_18Kernel_traits_baseILj2048EffS3_fjLj128EEEEEEEvNS0_19ForwardKernelParamsE)
        /*019c*/ 	.short	0x0210
        /*019e*/ 	.short	0x0088


	//----- nvinfo : EIATTR_SW_WAR
	.align		4
.L_2025:
        /*01a0*/ 	.byte	0x04, 0x36
        /*01a2*/ 	.short	(.L_2027 - .L_2026)
.L_2026:
        /*01a4*/ 	.word	0x00000008
.L_2027:


//--------------------- .nv.info._ZN18transformer_engine13normalization21ln_fwd_general_kernelINS0_13Kernel_traitsI13__nv_bfloat16S3_S3_fjLj2048ELj1ELj4ELj1ELj16ENS0_18Kernel_traits_baseILj2048ES3_S3_S3_fjLj128EEEEEEEvNS0_19ForwardKernelParamsE --------------------------
	.section	.nv.info._ZN18transformer_engine13normalization21ln_fwd_general_kernelINS0_13Kernel_traitsI13__nv_bfloat16S3_S3_fjLj2048ELj1ELj4ELj1ELj16ENS0_18Kernel_traits_baseILj2048ES3_S3_S3_fjLj128EEEEEEEvNS0_19ForwardKernelParamsE,"",@"SHT_CUDA_INFO"
	.sectionflags	@""
	.align	4


	//----- nvinfo : EIATTR_CUDA_API_VERSION
	.align		4
        /*0000*/ 	.byte	0x04, 0x37
        /*0002*/ 	.short	(.L_2029 - .L_2028)
.L_2028:
        /*0004*/ 	.word	0x00000082


	//----- nvinfo : EIATTR_KPARAM_INFO
	.align		4
.L_2029:
        /*0008*/ 	.byte	0x04, 0x17
        /*000a*/ 	.short	(.L_2031 - .L_2030)
.L_2030:
        /*000c*/ 	.word	0x00000000
        /*0010*/ 	.short	0x0000
        /*0012*/ 	.short	0x0000
        /*0014*/ 	.byte	0x00, 0xf0, 0x21, 0x02


	//----- nvinfo : EIATTR_SPARSE_MMA_MASK
	.align		4
.L_2031:
        /*0018*/ 	.byte	0x03, 0x50
        /*001a*/ 	.short	0x0000


	//----- nvinfo : EIATTR_MAXREG_COUNT
	.align		4
        /*001c*/ 	.byte	0x03, 0x1b
        /*001e*/ 	.short	0x00ff


	//----- nvinfo : EIATTR_NUM_BARRIERS
	.align		4
        /*0020*/ 	.byte	0x02, 0x4c
        /*0022*/ 	.byte	0x01
	.zero		1


	//----- nvinfo : EIATTR_MERCURY_ISA_VERSION
	.align		4
        /*0024*/ 	.byte	0x03, 0x5f
        /*0026*/ 	.short	0x0101


	//----- nvinfo : EIATTR_COOP_GROUP_MASK_REGIDS
	.align		4
        /*0028*/ 	.byte	0x04, 0x29
        /*002a*/ 	.short	(.L_2033 - .L_2032)


	//   ....[0]....
.L_2032:
        /*002c*/ 	.word	0xffffffff


	//   ....[1]....
        /*0030*/ 	.word	0xffffffff


	//   ....[2]....
        /*0034*/ 	.word	0xffffffff


	//   ....[3]....
        /*0038*/ 	.word	0xffffffff


	//   ....[4]....
        /*003c*/ 	.word	0xffffffff


	//   ....[5]....
        /*0040*/ 	.word	0xffffffff


	//   ....[6]....
        /*0044*/ 	.word	0xffffffff


	//   ....[7]....
        /*0048*/ 	.word	0xffffffff


	//   ....[8]....
        /*004c*/ 	.word	0xffffffff


	//   ....[9]....
        /*0050*/ 	.word	0xffffffff


	//   ....[10]....
        /*0054*/ 	.word	0xffffffff


	//   ....[11]....
        /*0058*/ 	.word	0xffffffff


	//   ....[12]....
        /*005c*/ 	.word	0xffffffff


	//   ....[13]....
        /*0060*/ 	.word	0xffffffff


	//   ....[14]....
        /*0064*/ 	.word	0xffffffff


	//   ....[15]....
        /*0068*/ 	.word	0xffffffff


	//   ....[16]....
        /*006c*/ 	.word	0xffffffff


	//   ....[17]....
        /*0070*/ 	.word	0xffffffff


	//   ....[18]....
        /*0074*/ 	.word	0xffffffff


	//   ....[19]....
        /*0078*/ 	.word	0xffffffff


	//   ....[20]....
        /*007c*/ 	.word	0xffffffff


	//   ....[21]....
        /*0080*/ 	.word	0xffffffff


	//   ....[22]....
        /*0084*/ 	.word	0xffffffff


	//   ....[23]....
        /*0088*/ 	.word	0xffffffff


	//   ....[24]....
        /*008c*/ 	.word	0xffffffff


	//   ....[25]....
        /*0090*/ 	.word	0xffffffff


	//   ....[26]....
        /*0094*/ 	.word	0xffffffff


	//   ....[27]....
        /*0098*/ 	.word	0xffffffff


	//   ....[28]....
        /*009c*/ 	.word	0xffffffff


	//   ....[29]....
        /*00a0*/ 	.word	0xffffffff


	//   ....[30]....
        /*00a4*/ 	.word	0xffffffff


	//   ....[31]....
        /*00a8*/ 	.word	0xffffffff


	//   ....[32]....
        /*00ac*/ 	.word	0xffffffff


	//   ....[33]....
        /*00b0*/ 	.word	0xffffffff


	//   ....[34]....
        /*00b4*/ 	.word	0xffffffff


	//   ....[35]....
        /*00b8*/ 	.word	0xffffffff


	//   ....[36]....
        /*00bc*/ 	.word	0xffffffff


	//   ....[37]....
        /*00c0*/ 	.word	0x05000004


	//   ....[38]....
        /*00c4*/ 	.word	0x05000004


	//----- nvinfo : EIATTR_COOP_GROUP_INSTR_OFFSETS
	.align		4
.L_2033:
        /*00c8*/ 	.byte	0x04, 0x28
        /*00ca*/ 	.short	(.L_2035 - .L_2034)


	//   ....[0]....
.L_2034:
        /*00cc*/ 	.word	0x00005fd0


	//   ....[1]....
        /*00d0*/ 	.word	0x00006060


	//   ....[2]....
        /*00d4*/ 	.word	0x00006090


	//   ....[3]....
        /*00d8*/ 	.word	0x000060d0


	//   ....[4]....
        /*00dc*/ 	.word	0x00006190


	//   ....[5]....
        /*00e0*/ 	.word	0x00006720


	//   ....[6]....
        /*00e4*/ 	.word	0x00006760


	//   ....[7]....
        /*00e8*/ 	.word	0x00006780


	//   ....[8]....
        /*00ec*/ 	.word	0x000067a0


	//   ....[9]....
        /*00f0*/ 	.word	0x000067c0


	//   ....[10]....
        /*00f4*/ 	.word	0x000067f0


	//   ....[11]....
        /*00f8*/ 	.word	0x00006810


	//   ....[12]....
        /*00fc*/ 	.word	0x00006830


	//   ....[13]....
        /*0100*/ 	.word	0x00006850


	//   ....[14]....
        /*0104*/ 	.word	0x00006870


	//   ....[15]....
        /*0108*/ 	.word	0x000078e0


	//   ....[16]....
        /*010c*/ 	.word	0x000079a0


	//   ....[17]....
        /*0110*/ 	.word	0x000079d0


	//   ....[18]....
        /*0114*/ 	.word	0x00007a10


	//   ....[19]....
        /*0118*/ 	.word	0x00007a60


	//   ....[20]....
        /*011c*/ 	.word	0x00008020


	//   ....[21]....
        /*0120*/ 	.word	0x00008060


	//   ....[22]....
        /*0124*/ 	.word	0x00008080


	//   ....[23]....
        /*0128*/ 	.word	0x000080a0


	//   ....[24]....
        /*012c*/ 	.word	0x000080c0


	//   ....[25]....
        /*0130*/ 	.word	0x000080f0


	//   ....[26]....
        /*0134*/ 	.word	0x00008110


	//   ....[27]....
        /*0138*/ 	.word	0x00008130


	//   ....[28]....
        /*013c*/ 	.word	0x00008150


	//   ....[29]....
        /*0140*/ 	.word	0x00008170


	//   ....[30]....
        /*0144*/ 	.word	0x0000bda0


	//   ....[31]....
        /*0148*/ 	.word	0x0000be20


	//   ....[32]....
        /*014c*/ 	.word	0x0000be50


	//   ....[33]....
        /*0150*/ 	.word	0x0000be90


	//   ....[34]....
        /*0154*/ 	.word	0x0000bec0


	//   ....[35]....
        /*0158*/ 	.word	0x0000bfb0


	//   ....[36]....
        /*015c*/ 	.word	0x0000bfd0


	//   ....[37]....
        /*0160*/ 	.word	0x0000c240


	//   ....[38]....
        /*0164*/ 	.word	0x0000c2b0


	//----- nvinfo : EIATTR_EXIT_INSTR_OFFSETS
	.align		4
.L_2035:
        /*0168*/ 	.byte	0x04, 0x1c
        /*016a*/ 	.short	(.L_2037 - .L_2036)


	//   ....[0]....
.L_2036:
        /*016c*/ 	.word	0x0000c080


	//   ....[1]....
        /*0170*/ 	.word	0x0000c0e0


	//   ....[2]....
        /*0174*/ 	.word	0x0000c1f0


	//----- nvinfo : EIATTR_MAX_THREADS
	.align		4
.L_2037:
        /*0178*/ 	.byte	0x04, 0x05
        /*017a*/ 	.short	(.L_2039 - .L_2038)
.L_2038:
        /*017c*/ 	.word	0x00000080
        /*0180*/ 	.word	0x00000001
        /*0184*/ 	.word	0x00000001


	//----- nvinfo : EIATTR_CRS_STACK_SIZE
	.align		4
.L_2039:
        /*0188*/ 	.byte	0x04, 0x1e
        /*018a*/ 	.short	(.L_2041 - .L_2040)
.L_2040:
        /*018c*/ 	.word	0x00000000


	//----- nvinfo : EIATTR_CBANK_PARAM_SIZE
	.align		4
.L_2041:
        /*0190*/ 	.byte	0x03, 0x19
        /*0192*/ 	.short	0x0088


	//----- nvinfo : EIATTR_PARAM_CBANK
	.align		4
        /*0194*/ 	.byte	0x04, 0x0a
        /*0196*/ 	.short	(.L_2043 - .L_2042)
	.align		4
.L_2042:
        /*0198*/ 	.word	index@(.nv.constant0._ZN18transformer_engine13normalization21ln_fwd_general_kernelINS0_13Kernel_traitsI13__nv_bfloat16S3_S3_fjLj2048ELj1ELj4ELj1ELj16ENS0_18Kernel_traits_baseILj2048ES3_S3_S3_fjLj128EEEEEEEvNS0_19ForwardKernelParamsE)
        /*019c*/ 	.short	0x0210
        /*019e*/ 	.short	0x0088


	//----- nvinfo : EIATTR_SW_WAR
	.align		4
.L_2043:
        /*01a0*/ 	.byte	0x04, 0x36
        /*01a2*/ 	.short	(.L_2045 - .L_2044)
.L_2044:
        /*01a4*/ 	.word	0x00000008
.L_2045:


//--------------------- .nv.info._ZN18transformer_engine13normalization21ln_fwd_general_kernelINS0_13Kernel_traitsIff6__halffjLj2048ELj1ELj4ELj1ELj16ENS0_18Kernel_traits_baseILj2048EffS3_fjLj128EEEEEEEvNS0_19ForwardKernelParamsE --------------------------
	.section	.nv.info._ZN18transformer_engine13normalization21ln_fwd_general_kernelINS0_13Kernel_traitsIff6__halffjLj2048ELj1ELj4ELj1ELj16ENS0_18Kernel_traits_baseILj2048EffS3_fjLj128EEEEEEEvNS0_19ForwardKernelParamsE,"",@"SHT_CUDA_INFO"
	.sectionflags	@""
	.align	4


	//----- nvinfo : EIATTR_CUDA_API_VERSION
	.align		4
        /*0000*/ 	.byte	0x04, 0x37
        /*0002*/ 	.short	(.L_2047 - .L_2046)
.L_2046:
        /*0004*/ 	.word	0x00000082


	//----- nvinfo : EIATTR_KPARAM_INFO
	.align		4
.L_2047:
        /*0008*/ 	.byte	0x04, 0x17
        /*000a*/ 	.short	(.L_2049 - .L_2048)
.L_2048:
        /*000c*/ 	.word	0x00000000
        /*0010*/ 	.short	0x0000
        /*0012*/ 	.short	0x0000
        /*0014*/ 	.byte	0x00, 0xf0, 0x21, 0x02


	//----- nvinfo : EIATTR_SPARSE_MMA_MASK
	.align		4
.L_2049:
        /*0018*/ 	.byte	0x03, 0x50
        /*001a*/ 	.short	0x0000


	//----- nvinfo : EIATTR_MAXREG_COUNT
	.align		4
        /*001c*/ 	.byte	0x03, 0x1b
        /*001e*/ 	.short	0x00ff


	//----- nvinfo : EIATTR_NUM_BARRIERS
	.align		4
        /*0020*/ 	.byte	0x02, 0x4c
        /*0022*/ 	.byte	0x01
	.zero		1


	//----- nvinfo : EIATTR_MERCURY_ISA_VERSION
	.align		4
        /*0024*/ 	.byte	0x03, 0x5f
        /*0026*/ 	.short	0x0101


	//----- nvinfo : EIATTR_COOP_GROUP_MASK_REGIDS
	.align		4
        /*0028*/ 	.byte	0x04, 0x29
        /*002a*/ 	.short	(.L_2051 - .L_2050)


	//   ....[0]....
.L_2050:
        /*002c*/ 	.word	0xffffffff


	//   ....[1]....
        /*0030*/ 	.word	0xffffffff


	//   ....[2]....
        /*0034*/ 	.word	0xffffffff


	//   ....[3]....
        /*0038*/ 	.word	0xffffffff


	//   ....[4]....
        /*003c*/ 	.word	0xffffffff


	//   ....[5]....
        /*0040*/ 	.word	0xffffffff


	//   ....[6]....
        /*0044*/ 	.word	0xffffffff


	//   ....[7]....
        /*0048*/ 	.word	0xffffffff


	//   ....[8]....
        /*004c*/ 	.word	0xffffffff


	//   ....[9]....
        /*0050*/ 	.word	0xffffffff


	//   ....[10]....
        /*0054*/ 	.word	0xffffffff


	//   ....[11]....
        /*0058*/ 	.word	0xffffffff


	//   ....[12]....
        /*005c*/ 	.word	0xffffffff


	//   ....[13]....
        /*0060*/ 	.word	0xffffffff


	//   ....[14]....
        /*0064*/ 	.word	0xffffffff


	//   ....[15]....
        /*0068*/ 	.word	0xffffffff


	//   ....[16]....
        /*006c*/ 	.word	0xffffffff


	//   ....[17]....
        /*0070*/ 	.word	0xffffffff


	//   ....[18]....
        /*0074*/ 	.word	0xffffffff


	//   ....[19]....
        /*0078*/ 	.word	0xffffffff


	//   ....[20]....
        /*007c*/ 	.word	0xffffffff


	//   ....[21]....
        /*0080*/ 	.word	0xffffffff


	//   ....[22]....
        /*0084*/ 	.word	0xffffffff


	//   ....[23]....
        /*0088*/ 	.word	0xffffffff


	//   ....[24]....
        /*008c*/ 	.word	0xffffffff


	//   ....[25]....
        /*0090*/ 	.word	0xffffffff


	//   ....[26]....
        /*0094*/ 	.word	0xffffffff


	//   ....[27]....
        /*0098*/ 	.word	0xffffffff


	//   ....[28]....
        /*009c*/ 	.word	0xffffffff


	//   ....[29]....
        /*00a0*/ 	.word	0xffffffff


	//   ....[30]....
        /*00a4*/ 	.word	0xffffffff


	//   ....[31]....
        /*00a8*/ 	.word	0xffffffff


	//   ....[32]....
        /*00ac*/ 	.word	0xffffffff


	//   ....[33]....
        /*00b0*/ 	.word	0xffffffff


	//   ....[34]....
        /*00b4*/ 	.word	0xffffffff


	//   ....[35]....
        /*00b8*/ 	.word	0xffffffff


	//   ....[36]....
        /*00bc*/ 	.word	0xffffffff


	//   ....[37]....
        /*00c0*/ 	.word	0x05000004


	//   ....[38]....
        /*00c4*/ 	.word	0x05000004


	//----- nvinfo : EIATTR_COOP_GROUP_INSTR_OFFSETS
	.align		4
.L_2051:
        /*00c8*/ 	.byte	0x04, 0x28
        /*00ca*/ 	.short	(.L_2053 - .L_2052)


	//   ....[0]....
.L_2052:
        /*00cc*/ 	.word	0x00005480


	//   ....[1]....
        /*00d0*/ 	.word	0x00005500


	//   ....[2]....
        /*00d4*/ 	.word	0x00005520


	//   ....[3]....
        /*00d8*/ 	.word	0x00005560


	//   ....[4]....
        /*00dc*/ 	.word	0x000055f0


	//   ....[5]....
        /*00e0*/ 	.word	0x00005b20


	//   ....[6]....
        /*00e4*/ 	.word	0x00005b60


	//   ....[7]....
        /*00e8*/ 	.word	0x00005b80


	//   ....[8]....
        /*00ec*/ 	.word	0x00005ba0


	//   ....[9]....
        /*00f0*/ 	.word	0x00005bc0


	//   ....[10]....
        /*00f4*/ 	.word	0x00005bf0


	//   ....[11]....
        /*00f8*/ 	.word	0x00005c10


	//   ....[12]....
        /*00fc*/ 	.word	0x00005c30


	//   ....[13]....
        /*0100*/ 	.word	0x00005c50


	//   ....[14]....
        /*0104*/ 	.word	0x00005c70


	//   ....[15]....
        /*0108*/ 	.word	0x00006dc0


	//   ....[16]....
        /*010c*/ 	.word	0x00006e50


	//   ....[17]....
        /*0110*/ 	.word	0x00006e80


	//   ....[18]....
        /*0114*/ 	.word	0x00006eb0


	//   ....[19]....
        /*0118*/ 	.word	0x00006f00


	//   ....[20]....
        /*011c*/ 	.word	0x00007450


	//   ....[21]....
        /*0120*/ 	.word	0x00007490


	//   ....[22]....
        /*0124*/ 	.word	0x000074b0


	//   ....[23]....
        /*0128*/ 	.word	0x000074d0


	//   ....[24]....
        /*012c*/ 	.word	0x000074f0


	//   ....[25]....
        /*0130*/ 	.word	0x00007520


	//   ....[26]....
        /*0134*/ 	.word	0x00007540


	//   ....[27]....
        /*0138*/ 	.word	0x00007560


	//   ....[28]....
        /*013c*/ 	.word	0x00007580


	//   ....[29]....
        /*0140*/ 	.word	0x000075a0


	//   ....[30]....
        /*0144*/ 	.word	0x0000b290


	//   ....[31]....
        /*0148*/ 	.word	0x0000b310


	//   ....[32]....
        /*014c*/ 	.word	0x0000b340


	//   ....[33]....
        /*0150*/ 	.word	0x0000b380


	//   ....[34]....
        /*0154*/ 	.word	0x0000b3b0


	//   ....[35]....
        /*0158*/ 	.word	0x0000b4a0


	//   ....[36]....
        /*015c*/ 	.word	0x0000b4c0


	//   ....[37]....
        /*0160*/ 	.word	0x0000b710


	//   ....[38]....
        /*0164*/ 	.word	0x0000b780


	//----- nvinfo : EIATTR_EXIT_INSTR_OFFSETS
	.align		4
.L_2053:
        /*0168*/ 	.byte	0x04, 0x1c
        /*016a*/ 	.short	(.L_2055 - .L_2054)


	//   ....[0]....
.L_2054:
        /*016c*/ 	.word	0x0000b570


	//   ....[1]....
        /*0170*/ 	.word	0x0000b5d0


	//   ....[2]....
        /*0174*/ 	.word	0x0000b6c0


	//----- nvinfo : EIATTR_MAX_THREADS
	.align		4
.L_2055:
        /*0178*/ 	.byte	0x04, 0x05
        /*017a*/ 	.short	(.L_2057 - .L_2056)
.L_2056:
        /*017c*/ 	.word	0x00000080
        /*0180*/ 	.word	0x00000001
        /*0184*/ 	.word	0x00000001


	//----- nvinfo : EIATTR_CRS_STACK_SIZE
	.align		4
.L_2057:
        /*0188*/ 	.byte	0x04, 0x1e
        /*018a*/ 	.short	(.L_2059 - .L_2058)
.L_2058:
        /*018c*/ 	.word	0x00000000


	//----- nvinfo : EIATTR_CBANK_PARAM_SIZE
	.align		4
.L_2059:
        /*0190*/ 	.byte	0x03, 0x19
        /*0192*/ 	.short	0x0088


	//----- nvinfo : EIATTR_PARAM_CBANK
	.align		4
        /*0194*/ 	.byte	0x04, 0x0a
        /*0196*/ 	.short	(.L_2061 - .L_2060)
	.align		4
.L_2060:
        /*0198*/ 	.word	index@(.nv.constant0._ZN18transformer_engine13normalization21ln_fwd_general_kernelINS0_13Kernel_traitsIff6__halffjLj2048ELj1ELj4ELj1ELj16ENS0_18Kernel_traits_baseILj2048EffS3_fjLj128EEEEEEEvNS0_19ForwardKernelParamsE)
        /*019c*/ 	.short	0x0210
        /*019e*/ 	.short	0x0088


	//----- nvinfo : EIATTR_SW_WAR
	.align		4
.L_2061:
        /*01a0*/ 	.byte	0x04, 0x36
        /*01a2*/ 	.short	(.L_2063 - .L_2062)
.L_2062:
        /*01a4*/ 	.word	0x00000008
.L_2063:


//--------------------- .nv.info._ZN18transformer_engine13normalization21ln_fwd_general_kernelINS0_13Kernel_traitsI6__halfS3_S3_fjLj2048ELj1ELj4ELj1ELj16ENS0_18Kernel_traits_baseILj2048ES3_S3_S3_fjLj128EEEEEEEvNS0_19ForwardKernelParamsE --------------------------
	.section	.nv.info._ZN18transformer_engine13normalization21ln_fwd_general_kernelINS0_13Kernel_traitsI6__halfS3_S3_fjLj2048ELj1ELj4ELj1ELj16ENS0_18Kernel_traits_baseILj2048ES3_S3_S3_fjLj128EEEEEEEvNS0_19ForwardKernelParamsE,"",@"SHT_CUDA_INFO"
	.sectionflags	@""
	.align	4


	//----- nvinfo : EIATTR_CUDA_API_VERSION
	.align		4
        /*0000*/ 	.byte	0x04, 0x37
        /*0002*/ 	.short	(.L_2065 - .L_2064)
.L_2064:
        /*0004*/ 	.word	0x00000082


	//----- nvinfo : EIATTR_KPARAM_INFO
	.align		4
.L_2065:
        /*0008*/ 	.byte	0x04, 0x17
        /*000a*/ 	.short	(.L_2067 - .L_2066)
.L_2066:
        /*000c*/ 	.word	0x00000000
        /*0010*/ 	.short	0x0000
        /*0012*/ 	.short	0x0000
        /*0014*/ 	.byte	0x00, 0xf0, 0x21, 0x02


	//----- nvinfo : EIATTR_SPARSE_MMA_MASK
	.align		4
.L_2067:
        /*0018*/ 	.byte	0x03, 0x50
        /*001a*/ 	.short	0x0000


	//----- nvinfo : EIATTR_MAXREG_COUNT
	.align		4
        /*001c*/ 	.byte	0x03, 0x1b
        /*001e*/ 	.short	0x00ff


	//----- nvinfo : EIATTR_NUM_BARRIERS
	.align		4
        /*0020*/ 	.byte	0x02, 0x4c
        /*0022*/ 	.byte	0x01
	.zero		1


	//----- nvinfo : EIATTR_MERCURY_ISA_VERSION
	.align		4
        /*0024*/ 	.byte	0x03, 0x5f
        /*0026*/ 	.short	0x0101


	//----- nvinfo : EIATTR_COOP_GROUP_MASK_REGIDS
	.align		4
        /*0028*/ 	.byte	0x04, 0x29
        /*002a*/ 	.short	(.L_2069 - .L_2068)


	//   ....[0]....
.L_2068:
        /*002c*/ 	.word	0xffffffff


	//   ....[1]....
        /*0030*/ 	.word	0xffffffff


	//   ....[2]....
        /*0034*/ 	.word	0xffffffff


	//   ....[3]....
        /*0038*/ 	.word	0xffffffff


	//   ....[4]....
        /*003c*/ 	.word	0xffffffff


	//   ....[5]....
        /*0040*/ 	.word	0xffffffff


	//   ....[6]....
        /*0044*/ 	.word	0xffffffff


	//   ....[7]....
        /*0048*/ 	.word	0xffffffff


	//   ....[8]....
        /*004c*/ 	.word	0xffffffff


	//   ....[9]....
        /*0050*/ 	.word	0xffffffff


	//   ....[10]....
        /*0054*/ 	.word	0xffffffff


	//   ....[11]....
        /*0058*/ 	.word	0xffffffff


	//   ....[12]....
        /*005c*/ 	.word	0xffffffff


	//   ....[13]....
        /*0060*/ 	.word	0xffffffff


	//   ....[14]....
        /*0064*/ 	.word	0xffffffff


	//   ....[15]....
        /*0068*/ 	.word	0xffffffff


	//   ....[16]....
        /*006c*/ 	.word	0xffffffff


	//   ....[17]....
        /*0070*/ 	.word	0xffffffff


	//   ....[18]....
        /*0074*/ 	.word	0xffffffff


	//   ....[19]....
        /*0078*/ 	.word	0xffffffff


	//   ....[20]....
        /*007c*/ 	.word	0xffffffff


	//   ....[21]....
        /*0080*/ 	.word	0xffffffff


	//   ....[22]....
        /*0084*/ 	.word	0xffffffff


	//   ....[23]....
        /*0088*/ 	.word	0xffffffff


	//   ....[24]....
        /*008c*/ 	.word	0xffffffff


	//   ....[25]....
        /*0090*/ 	.word	0xffffffff


	//   ....[26]....
        /*0094*/ 	.word	0xffffffff


	//   ....[27]....
        /*0098*/ 	.word	0xffffffff


	//   ....[28]....
        /*009c*/ 	.word	0xffffffff


	//   ....[29]....
        /*00a0*/ 	.word	0xffffffff


	//   ....[30]....
        /*00a4*/ 	.word	0xffffffff


	//   ....[31]....
        /*00a8*/ 	.word	0xffffffff


	//   ....[32]....
        /*00ac*/ 	.word	0xffffffff


	//   ....[33]....
        /*00b0*/ 	.word	0xffffffff


	//   ....[34]....
        /*00b4*/ 	.word	0xffffffff


	//   ....[35]....
        /*00b8*/ 	.word	0xffffffff


	//   ....[36]....
        /*00bc*/ 	.word	0xffffffff


	//   ....[37]....
        /*00c0*/ 	.word	0x05000004


	//   ....[38]....
        /*00c4*/ 	.word	0x05000004


	//----- nvinfo : EIATTR_COOP_GROUP_INSTR_OFFSETS
	.align		4
.L_2069:
        /*00c8*/ 	.byte	0x04, 0x28
        /*00ca*/ 	.short	(.L_2071 - .L_2070)


	//   ....[0]....
.L_2070:
        /*00cc*/ 	.word	0x000059d0


	//   ....[1]....
        /*00d0*/ 	.word	0x00005a60


	//   ....[2]....
        /*00d4*/ 	.word	0x00005a90


	//   ....[3]....
        /*00d8*/ 	.word	0x00005ad0


	//   ....[4]....
        /*00dc*/ 	.word	0x00005b90


	//   ....[5]....
        /*00e0*/ 	.word	0x00006120


	//   ....[6]....
        /*00e4*/ 	.word	0x00006160


	//   ....[7]....
        /*00e8*/ 	.word	0x00006180


	//   ....[8]....
        /*00ec*/ 	.word	0x000061a0


	//   ....[9]....
        /*00f0*/ 	.word	0x000061c0


	//   ....[10]....
        /*00f4*/ 	.word	0x000061f0


	//   ....[11]....
        /*00f8*/ 	.word	0x00006210


	//   ....[12]....
        /*00fc*/ 	.word	0x00006230


	//   ....[13]....
        /*0100*/ 	.word	0x00006250


	//   ....[14]....
        /*0104*/ 	.word	0x00006270


	//   ....[15]....
        /*0108*/ 	.word	0x000072e0


	//   ....[16]....
        /*010c*/ 	.word	0x000073a0


	//   ....[17]....
        /*0110*/ 	.word	0x000073d0


	//   ....[18]....
        /*0114*/ 	.word	0x00007410


	//   ....[19]....
        /*0118*/ 	.word	0x00007460


	//   ....[20]....
        /*011c*/ 	.word	0x00007a20


	//   ....[21]....
        /*0120*/ 	.word	0x00007a60


	//   ....[22]....
        /*0124*/ 	.word	0x00007a80


	//   ....[23]....
        /*0128*/ 	.word	0x00007aa0


	//   ....[24]....
        /*012c*/ 	.word	0x00007ac0


	//   ....[25]....
        /*0130*/ 	.word	0x00007af0


	//   ....[26]....
        /*0134*/ 	.word	0x00007b10


	//   ....[27]....
        /*0138*/ 	.word	0x00007b30


	//   ....[28]....
        /*013c*/ 	.word	0x00007b50


	//   ....[29]....
        /*0140*/ 	.word	0x00007b70


	//   ....[30]....
        /*0144*/ 	.word	0x0000b7a0


	//   ....[31]....
        /*0148*/ 	.word	0x0000b820


	//   ....[32]....
        /*014c*/ 	.word	0x0000b850


	//   ....[33]....
        /*0150*/ 	.word	0x0000b890


	//   ....[34]....
        /*0154*/ 	.word	0x0000b8c0


	//   ....[35]....
        /*0158*/ 	.word	0x0000b9b0


	//   ....[36]....
        /*015c*/ 	.word	0x0000b9d0


	//   ....[37]....
        /*0160*/ 	.word	0x0000bc40


	//   ....[38]....
        /*0164*/ 	.word	0x0000bcb0


	//----- nvinfo : EIATTR_EXIT_INSTR_OFFSETS
	.align		4
.L_2071:
        /*0168*/ 	.byte	0x04, 0x1c
        /*016a*/ 	.short	(.L_2073 - .L_2072)


	//   ....[0]....
.L_2072:
        /*016c*/ 	.word	0x0000ba80


	//   ....[1]....
        /*0170*/ 	.word	0x0000bae0


	//   ....[2]....
        /*0174*/ 	.word	0x0000bbf0


	//----- nvinfo : EIATTR_MAX_THREADS
	.align		4
.L_2073:
        /*0178*/ 	.byte	0x04, 0x05
        /*017a*/ 	.short	(.L_2075 - .L_2074)
.L_2074:
        /*017c*/ 	.word	0x00000080
        /*0180*/ 	.word	0x00000001
        /*0184*/ 	.word	0x00000001


	//----- nvinfo : EIATTR_CRS_STACK_SIZE
	.align		4
.L_2075:
        /*0188*/ 	.byte	0x04, 0x1e
        /*018a*/ 	.short	(.L_2077 - .L_2076)
.L_2076:
        /*018c*/ 	.word	0x00000000


	//----- nvinfo : EIATTR_CBANK_PARAM_SIZE
	.align		4
.L_2077:
        /*0190*/ 	.byte	0x03, 0x19
        /*0192*/ 	.short	0x0088


	//----- nvinfo : EIATTR_PARAM_CBANK
	.align		4
        /*0194*/ 	.byte	0x04, 0x0a
        /*0196*/ 	.short	(.L_2079 - .L_2078)
	.align		4
.L_2078:
        /*0198*/ 	.word	index@(.nv.constant0._ZN18transformer_engine13normalization21ln_fwd_general_kernelINS0_13Kernel_traitsI6__halfS3_S3_fjLj2048ELj1ELj4ELj1ELj16ENS0_18Kernel_traits_baseILj2048ES3_S3_S3_fjLj128EEEEEEEvNS0_19ForwardKernelParamsE)
        /*019c*/ 	.short	0x0210
        /*019e*/ 	.short	0x0088


	//----- nvinfo : EIATTR_SW_WAR
	.align		4
.L_2079:
        /*01a0*/ 	.byte	0x04, 0x36
        /*01a2*/ 	.short	(.L_2081 - .L_2080)
.L_2080:
        /*01a4*/ 	.word	0x00000008
.L_2081:


//--------------------- .nv.info._ZN18transformer_engine13normalization21ln_fwd_general_kernelINS0_13Kernel_traitsIffffjLj2048ELj1ELj4ELj1ELj16ENS0_18Kernel_traits_baseILj2048EffffjLj128EEEEEEEvNS0_19ForwardKernelParamsE --------------------------
	.section	.nv.info._ZN18transformer_engine13normalization21ln_fwd_general_kernelINS0_13Kernel_traitsIffffjLj2048ELj1ELj4ELj1ELj16ENS0_18Kernel_traits_baseILj2048EffffjLj128EEEEEEEvNS0_19ForwardKernelParamsE,"",@"SHT_CUDA_INFO"
	.sectionflags	@""
	.align	4


	//----- nvinfo : EIATTR_CUDA_API_VERSION
	.align		4
        /*0000*/ 	.byte	0x04, 0x37
        /*0002*/ 	.short	(.L_2083 - .L_2082)
.L_2082:
        /*0004*/ 	.word	0x00000082


	//----- nvinfo : EIATTR_KPARAM_INFO
	.align		4
.L_2083:
        /*0008*/ 	.byte	0x04, 0x17
        /*000a*/ 	.short	(.L_2085 - .L_2084)
.L_2084:
        /*000c*/ 	.word	0x00000000
        /*0010*/ 	.short	0x0000
        /*0012*/ 	.short	0x0000
        /*0014*/ 	.byte	0x00, 0xf0, 0x21, 0x02


	//----- nvinfo : EIATTR_SPARSE_MMA_MASK
	.align		4
.L_2085:
        /*0018*/ 	.byte	0x03, 0x50
        /*001a*/ 	.short	0x0000


	//----- nvinfo : EIATTR_MAXREG_COUNT
	.align		4
        /*001c*/ 	.byte	0x03, 0x1b
        /*001e*/ 	.short	0x00ff


	//----- nvinfo : EIATTR_NUM_BARRIERS
	.align		4
        /*0020*/ 	.byte	0x02, 0x4c
        /*0022*/ 	.byte	0x01
	.zero		1


	//----- nvinfo : EIATTR_MERCURY_ISA_VERSION
	.align		4
        /*0024*/ 	.byte	0x03, 0x5f
        /*0026*/ 	.short	0x0101


	//----- nvinfo : EIATTR_COOP_GROUP_MASK_REGIDS
	.align		4
        /*0028*/ 	.byte	0x04, 0x29
        /*002a*/ 	.short	(.L_2087 - .L_2086)


	//   ....[0]....
.L_2086:
        /*002c*/ 	.word	0xffffffff


	//   ....[1]....
        /*0030*/ 	.word	0xffffffff


	//   ....[2]....
        /*0034*/ 	.word	0xffffffff


	//   ....[3]....
        /*0038*/ 	.word	0xffffffff


	//   ....[4]....
        /*003c*/ 	.word	0xffffffff


	//   ....[5]....
        /*0040*/ 	.word	0xffffffff


	//   ....[6]....
        /*0044*/ 	.word	0xffffffff


	//   ....[7]....
        /*0048*/ 	.word	0xffffffff


	//   ....[8]....
        /*004c*/ 	.word	0xffffffff


	//   ....[9]....
        /*0050*/ 	.word	0xffffffff


	//   ....[10]....
        /*0054*/ 	.word	0xffffffff


	//   ....[11]....
        /*0058*/ 	.word	0xffffffff


	//   ....[12]....
        /*005c*/ 	.word	0xffffffff


	//   ....[13]....
        /*0060*/ 	.word	0xffffffff


	//   ....[14]....
        /*0064*/ 	.word	0xffffffff


	//   ....[15]....
        /*0068*/ 	.word	0xffffffff


	//   ....[16]....
        /*006c*/ 	.word	0xffffffff


	//   ....[17]....
        /*0070*/ 	.word	0xffffffff


	//   ....[18]....
        /*0074*/ 	.word	0xffffffff


	//   ....[19]....
        /*0078*/ 	.word	0xffffffff


	//   ....[20]....
        /*007c*/ 	.word	0xffffffff


	//   ....[21]....
        /*0080*/ 	.word	0xffffffff


	//   ....[22]....
        /*0084*/ 	.word	0xffffffff


	//   ....[23]....
        /*0088*/ 	.word	0xffffffff


	//   ....[24]....
        /*008c*/ 	.word	0xffffffff


	//   ....[25]....
        /*0090*/ 	.word	0xffffffff


	//   ....[26]....
        /*0094*/ 	.word	0xffffffff


	//   ....[27]....
        /*0098*/ 	.word	0xffffffff


	//   ....[28]....
        /*009c*/ 	.word	0xffffffff


	//   ....[29]....
        /*00a0*/ 	.word	0xffffffff


	//   ....[30]....
        /*00a4*/ 	.word	0xffffffff


	//   ....[31]....
        /*00a8*/ 	.word	0xffffffff


	//   ....[32]....
        /*00ac*/ 	.word	0xffffffff


	//   ....[33]....
        /*00b0*/ 	.word	0xffffffff


	//   ....[34]....
        /*00b4*/ 	.word	0xffffffff


	//   ....[35]....
        /*00b8*/ 	.word	0xffffffff


	//   ....[36]....
        /*00bc*/ 	.word	0xffffffff


	//   ....[37]....
        /*00c0*/ 	.word	0x05000004


	//   ....[38]....
        /*00c4*/ 	.word	0x05000004


	//----- nvinfo : EIATTR_COOP_GROUP_INSTR_OFFSETS
	.align		4
.L_2087:
        /*00c8*/ 	.byte	0x04, 0x28
        /*00ca*/ 	.short	(.L_2089 - .L_2088)


	//   ....[0]....
.L_2088:
        /*00cc*/ 	.word	0x00005480


	//   ....[1]....
        /*00d0*/ 	.word	0x000054e0


	//   ....[2]....
        /*00d4*/ 	.word	0x00005510


	//   ....[3]....
        /*00d8*/ 	.word	0x00005580


	//   ....[4]....
        /*00dc*/ 	.word	0x000055c0


	//   ....[5]....
        /*00e0*/ 	.word	0x00005b20


	//   ....[6]....
        /*00e4*/ 	.word	0x00005b60


	//   ....[7]....
        /*00e8*/ 	.word	0x00005b80


	//   ....[8]....
        /*00ec*/ 	.word	0x00005ba0


	//   ....[9]....
        /*00f0*/ 	.word	0x00005bc0


	//   ....[10]....
        /*00f4*/ 	.word	0x00005bf0


	//   ....[11]....
        /*00f8*/ 	.word	0x00005c10


	//   ....[12]....
        /*00fc*/ 	.word	0x00005c30


	//   ....[13]....
        /*0100*/ 	.word	0x00005c50


	//   ....[14]....
        /*0104*/ 	.word	0x00005c70


	//   ....[15]....
        /*0108*/ 	.word	0x00006dc0


	//   ....[16]....
        /*010c*/ 	.word	0x00006e60


	//   ....[17]....
        /*0110*/ 	.word	0x00006e90


	//   ....[18]....
        /*0114*/ 	.word	0x00006ec0


	//   ....[19]....
        /*0118*/ 	.word	0x00006f00


	//   ....[20]....
        /*011c*/ 	.word	0x00007450


	//   ....[21]....
        /*0120*/ 	.word	0x00007490


	//   ....[22]....
        /*0124*/ 	.word	0x000074b0


	//   ....[23]....
        /*0128*/ 	.word	0x000074d0


	//   ....[24]....
        /*012c*/ 	.word	0x000074f0


	//   ....[25]....
        /*0130*/ 	.word	0x00007520


	//   ....[26]....
        /*0134*/ 	.word	0x00007540


	//   ....[27]....
        /*0138*/ 	.word	0x00007560


	//   ....[28]....
        /*013c*/ 	.word	0x00007580


	//   ....[29]....
        /*0140*/ 	.word	0x000075a0


	//   ....[30]....
        /*0144*/ 	.word	0x0000aa90


	//   ....[31]....
        /*0148*/ 	.word	0x0000ab10


	//   ....[32]....
        /*014c*/ 	.word	0x0000ab40


	//   ....[33]....
        /*0150*/ 	.word	0x0000ab80


	//   ....[34]....
        /*0154*/ 	.word	0x0000aba0


	//   ....[35]....
        /*0158*/ 	.word	0x0000aca0


	//   ....[36]....
        /*015c*/ 	.word	0x0000acc0


	//   ....[37]....
        /*0160*/ 	.word	0x0000af10


	//   ....[38]....
        /*0164*/ 	.word	0x0000af80


	//----- nvinfo : EIATTR_EXIT_INSTR_OFFSETS
	.align		4
.L_2089:
        /*0168*/ 	.byte	0x04, 0x1c
        /*016a*/ 	.short	(.L_2091 - .L_2090)


	//   ....[0]....
.L_2090:
        /*016c*/ 	.word	0x0000ad70


	//   ....[1]....
        /*0170*/ 	.word	0x0000add0


	//   ....[2]....
        /*0174*/ 	.word	0x0000aec0


	//----- nvinfo : EIATTR_MAX_THREADS
	.align		4
.L_2091:
        /*0178*/ 	.byte	0x04, 0x05
        /*017a*/ 	.short	(.L_2093 - .L_2092)
.L_2092:
        /*017c*/ 	.word	0x00000080
        /*0180*/ 	.word	0x00000001
        /*0184*/ 	.word	0x00000001


	//----- nvinfo : EIATTR_CRS_STACK_SIZE
	.align		4
.L_2093:
        /*0188*/ 	.byte	0x04, 0x1e
        /*018a*/ 	.short	(.L_2095 - .L_2094)
.L_2094:
        /*018c*/ 	.word	0x00000000


	//----- nvinfo : EIATTR_CBANK_PARAM_SIZE
	.align		4
.L_2095:
        /*0190*/ 	.byte	0x03, 0x19
        /*0192*/ 	.short	0x0088


	//----- nvinfo : EIATTR_PARAM_CBANK
	.align		4
        /*0194*/ 	.byte	0x04, 0x0a
        /*0196*/ 	.short	(.L_2097 - .L_2096)
	.align		4
.L_2096:
        /*0198*/ 	.word	index@(.nv.constant0._ZN18transformer_engine13normalization21ln_fwd_general_kernelINS0_13Kernel_traitsIffffjLj2048ELj1ELj4ELj1ELj16ENS0_18Kernel_traits_baseILj2048EffffjLj128EEEEEEEvNS0_19ForwardKernelParamsE)
        /*019c*/ 	.short	0x0210
        /*019e*/ 	.short	0x0088


	//----- nvinfo : EIATTR_SW_WAR
	.align		4
.L_2097:
        /*01a0*/ 	.byte	0x04, 0x36
        /*01a2*/ 	.short	(.L_2099 - .L_2098)
.L_2098:
        /*01a4*/ 	.word	0x00000008
.L_2099:


//--------------------- .nv.info._ZN18transformer_engine13normalization21ln_fwd_general_kernelINS0_13Kernel_traitsIff13__nv_bfloat16fjLj1024ELj1ELj4ELj1ELj16ENS0_18Kernel_traits_baseILj1024EffS3_fjLj128EEEEEEEvNS0_19ForwardKernelParamsE --------------------------
	.section	.nv.info._ZN18transformer_engine13normalization21ln_fwd_general_kernelINS0_13Kernel_traitsIff13__nv_bfloat16fjLj1024ELj1ELj4ELj1ELj16ENS0_18Kernel_traits_baseILj1024EffS3_fjLj128EEEEEEEvNS0_19ForwardKernelParamsE,"",@"SHT_CUDA_INFO"
	.sectionflags	@""
	.align	4


	//----- nvinfo : EIATTR_CUDA_API_VERSION
	.align		4
        /*0000*/ 	.byte	0x04, 0x37
        /*0002*/ 	.short	(.L_2101 - .L_2100)
.L_2100:
        /*0004*/ 	.word	0x00000082


	//----- nvinfo : EIATTR_KPARAM_INFO
	.align		4
.L_2101:
        /*0008*/ 	.byte	0x04, 0x17
        /*000a*/ 	.short	(.L_2103 - .L_2102)
.L_2102:
        /*000c*/ 	.word	0x00000000
        /*0010*/ 	.short	0x0000
        /*0012*/ 	.short	0x0000
        /*0014*/ 	.byte	0x00, 0xf0, 0x21, 0x02


	//----- nvinfo : EIATTR_SPARSE_MMA_MASK
	.align		4
.L_2103:
        /*0018*/ 	.byte	0x03, 0x50
        /*001a*/ 	.short	0x0000


	//----- nvinfo : EIATTR_MAXREG_COUNT
	.align		4
        /*001c*/ 	.byte	0x03, 0x1b
        /*001e*/ 	.short	0x00ff


	//----- nvinfo : EIATTR_NUM_BARRIERS
	.align		4
        /*0020*/ 	.byte	0x02, 0x4c
        /*0022*/ 	.byte	0x01
	.zero		1


	//----- nvinfo : EIATTR_MERCURY_ISA_VERSION
	.align		4
        /*0024*/ 	.byte	0x03, 0x5f
        /*0026*/ 	.short	0x0101


	//----- nvinfo : EIATTR_COOP_GROUP_MASK_REGIDS
	.align		4
        /*0028*/ 	.byte	0x04, 0x29
        /*002a*/ 	.short	(.L_2105 - .L_2104)


	//   ....[0]....
.L_2104:
        /*002c*/ 	.word	0xffffffff


	//   ....[1]....
        /*0030*/ 	.word	0xffffffff


	//   ....[2]....
        /*0034*/ 	.word	0xffffffff


	//   ....[3]....
        /*0038*/ 	.word	0xffffffff


	//   ....[4]....
        /*003c*/ 	.word	0xffffffff


	//   ....[5]....
        /*0040*/ 	.word	0xffffffff


	//   ....[6]....
        /*0044*/ 	.word	0xffffffff


	//   ....[7]....
        /*0048*/ 	.word	0xffffffff


	//   ....[8]....
        /*004c*/ 	.word	0xffffffff


	//   ....[9]....
        /*0050*/ 	.word	0xffffffff


	//   ....[10]....
        /*0054*/ 	.word	0xffffffff


	//   ....[11]....
        /*0058*/ 	.word	0xffffffff


	//   ....[12]....
        /*005c*/ 	.word	0xffffffff


	//   ....[13]....
        /*0060*/ 	.word	0xffffffff


	//   ....[14]....
        /*0064*/ 	.word	0xffffffff


	//   ....[15]....
        /*0068*/ 	.word	0xffffffff


	//   ....[16]....
        /*006c*/ 	.word	0xffffffff


	//   ....[17]....
        /*0070*/ 	.word	0xffffffff


	//   ....[18]....
        /*0074*/ 	.word	0xffffffff


	//   ....[19]....
        /*0078*/ 	.word	0xffffffff


	//   ....[20]....
        /*007c*/ 	.word	0xffffffff


	//   ....[21]....
        /*0080*/ 	.word	0xffffffff


	//   ....[22]....
        /*0084*/ 	.word	0xffffffff


	//   ....[23]....
        /*0088*/ 	.word	0xffffffff


	//   ....[24]....
        /*008c*/ 	.word	0xffffffff


	//   ....[25]....
        /*0090*/ 	.word	0xffffffff


	//   ....[26]....
        /*0094*/ 	.word	0xffffffff


	//   ....[27]....
        /*0098*/ 	.word	0xffffffff


	//   ....[28]....
        /*009c*/ 	.word	0xffffffff


	//   ....[29]....
        /*00a0*/ 	.word	0xffffffff


	//   ....[30]....
        /*00a4*/ 	.word	0xffffffff


	//   ....[31]....
        /*00a8*/ 	.word	0xffffffff


	//   ....[32]....
        /*00ac*/ 	.word	0xffffffff


	//   ....[33]....
        /*00b0*/ 	.word	0xffffffff


	//   ....[34]....
        /*00b4*/ 	.word	0xffffffff


	//   ....[35]....
        /*00b8*/ 	.word	0xffffffff


	//   ....[36]....
        /*00bc*/ 	.word	0xffffffff


	//   ....[37]....
        /*00c0*/ 	.word	0x05000004


	//   ....[38]....
        /*00c4*/ 	.word	0x05000004


	//----- nvinfo : EIATTR_COOP_GROUP_INSTR_OFFSETS
	.align		4
.L_2105:
        /*00c8*/ 	.byte	0x04, 0x28
        /*00ca*/ 	.short	(.L_2107 - .L_2106)


	//   ....[0]....
.L_2106:
        /*00cc*/ 	.word	0x00002c60


	//   ....[1]....
        /*00d0*/ 	.word	0x00002ce0


	//   ....[2]....
        /*00d4*/ 	.word	0x00002d10


	//   ....[3]....
        /*00d8*/ 	.word	0x00002d50


	//   ....[4]....
        /*00dc*/ 	.word	0x00002d90


	//   ....[5]....
        /*00e0*/ 	.word	0x00003300


	//   ....[6]....
        /*00e4*/ 	.word	0x00003340


	//   ....[7]....
        /*00e8*/ 	.word	0x00003360


	//   ....[8]....
        /*00ec*/ 	.word	0x00003380


	//   ....[9]....
        /*00f0*/ 	.word	0x000033a0


	//   ....[10]....
        /*00f4*/ 	.word	0x000033d0


	//   ....[11]....
        /*00f8*/ 	.word	0x000033f0


	//   ....[12]....
        /*00fc*/ 	.word	0x00003410


	//   ....[13]....
        /*0100*/ 	.word	0x00003430


	//   ....[14]....
        /*0104*/ 	.word	0x00003450


	//   ....[15]....
        /*0108*/ 	.word	0x00003d20


	//   ....[16]....
        /*010c*/ 	.word	0x00003db0


	//   ....[17]....
        /*0110*/ 	.word	0x00003de0


	//   ....[18]....
        /*0114*/ 	.word	0x00003e10


	//   ....[19]....
        /*0118*/ 	.word	0x00003e50


	//   ....[20]....
        /*011c*/ 	.word	0x000043b0


	//   ....[21]....
        /*0120*/ 	.word	0x000043f0


	//   ....[22]....
        /*0124*/ 	.word	0x00004410


	//   ....[23]....
        /*0128*/ 	.word	0x00004430


	//   ....[24]....
        /*012c*/ 	.word	0x00004450


	//   ....[25]....
        /*0130*/ 	.word	0x00004480


	//   ....[26]....
        /*0134*/ 	.word	0x000044a0


	//   ....[27]....
        /*0138*/ 	.word	0x000044c0


	//   ....[28]....
        /*013c*/ 	.word	0x000044e0


	//   ....[29]....
        /*0140*/ 	.word	0x00004500


	//   ....[30]....
        /*0144*/ 	.word	0x000066e0


	//   ....[31]....
        /*0148*/ 	.word	0x00006750


	//   ....[32]....
        /*014c*/ 	.word	0x00006790


	//   ....[33]....
        /*0150*/ 	.word	0x000067d0


	//   ....[34]....
        /*0154*/ 	.word	0x00006800


	//   ....[35]....
        /*0158*/ 	.word	0x000068f0


	//   ....[36]....
        /*015c*/ 	.word	0x00006910


	//   ....[37]....
        /*0160*/ 	.word	0x00006b50


	//   ....[38]....
        /*0164*/ 	.word	0x00006bc0


	//----- nvinfo : EIATTR_EXIT_INSTR_OFFSETS
	.align		4
.L_2107:
        /*0168*/ 	.byte	0x04, 0x1c
        /*016a*/ 	.short	(.L_2109 - .L_2108)


	//   ....[0]....
.L_2108:
        /*016c*/ 	.word	0x000069c0


	//   ....[1]....
        /*0170*/ 	.word	0x00006a20


	//   ....[2]....
        /*0174*/ 	.word	0x00006b00


	//----- nvinfo : EIATTR_MAX_THREADS
	.align		4
.L_2109:
        /*0178*/ 	.byte	0x04, 0x05
        /*017a*/ 	.short	(.L_2111 - .L_2110)
.L_2110:
        /*017c*/ 	.word	0x00000080
        /*0180*/ 	.word	0x00000001
        /*0184*/ 	.word	0x00000001


	//----- nvinfo : EIATTR_CRS_STACK_SIZE
	.align		4
.L_2111:
        /*0188*/ 	.byte	0x04, 0x1e
        /*018a*/ 	.short	(.L_2113 - .L_2112)
.L_2112:
        /*018c*/ 	.word	0x00000000


	//----- nvinfo : EIATTR_CBANK_PARAM_SIZE
	.align		4
.L_2113:
        /*0190*/ 	.byte	0x03, 0x19
        /*0192*/ 	.short	0x0088


	//----- nvinfo : EIATTR_PARAM_CBANK
	.align		4
        /*0194*/ 	.byte	0x04, 0x0a
        /*0196*/ 	.short	(.L_2115 - .L_2114)
	.align		4
.L_2114:
        /*0198*/ 	.word	index@(.nv.constant0._ZN18transformer_engine13normalization21ln_fwd_general_kernelINS0_13Kernel_traitsIff13__nv_bfloat16fjLj1024ELj1ELj4ELj1ELj16ENS0_18Kernel_traits_baseILj1024EffS3_fjLj128EEEEEEEvNS0_19ForwardKernelParamsE)
        /*019c*/ 	.short	0x0210
        /*019e*/ 	.short	0x0088


	//----- nvinfo : EIATTR_SW_WAR
	.align		4
.L_2115:
        /*01a0*/ 	.byte	0x04, 0x36
        /*01a2*/ 	.short	(.L_2117 - .L_2116)
.L_2116:
        /*01a4*/ 	.word	0x00000008
.L_2117:


//--------------------- .nv.info._ZN18transformer_engine13normalization21ln_fwd_general_kernelINS0_13Kernel_traitsI13__nv_bfloat16S3_S3_fjLj1024ELj1ELj4ELj1ELj16ENS0_18Kernel_traits_baseILj1024ES3_S3_S3_fjLj128EEEEEEEvNS0_19ForwardKernelParamsE --------------------------
	.section	.nv.info._ZN18transformer_engine13normalization21ln_fwd_general_kernelINS0_13Kernel_traitsI13__nv_bfloat16S3_S3_fjLj1024ELj1ELj4ELj1ELj16ENS0_18Kernel_traits_baseILj1024ES3_S3_S3_fjLj128EEEEEEEvNS0_19ForwardKernelParamsE,"",@"SHT_CUDA_INFO"
	.sectionflags	@""
	.align	4


	//----- nvinfo : EIATTR_CUDA_API_VERSION
	.align		4
        /*0000*/ 	.byte	0x04, 0x37
        /*0002*/ 	.short	(.L_2119 - .L_2118)
.L_2118:
        /*0004*/ 	.word	0x00000082


	//----- nvinfo : EIATTR_KPARAM_INFO
	.align		4
.L_2119:
        /*0008*/ 	.byte	0x04, 0x17
        /*000a*/ 	.short	(.L_2121 - .L_2120)
.L_2120:
        /*000c*/ 	.word	0x00000000
        /*0010*/ 	.short	0x0000
        /*0012*/ 	.short	0x0000
        /*0014*/ 	.byte	0x00, 0xf0, 0x21, 0x02


	//----- nvinfo : EIATTR_SPARSE_MMA_MASK
	.align		4
.L_2121:
        /*0018*/ 	.byte	0x03, 0x50
        /*001a*/ 	.short	0x0000


	//----- nvinfo : EIATTR_MAXREG_COUNT
	.align		4
        /*001c*/ 	.byte	0x03, 0x1b
        /*001e*/ 	.short	0x00ff


	//----- nvinfo : EIATTR_NUM_BARRIERS
	.align		4
        /*0020*/ 	.byte	0x02, 0x4c
        /*0022*/ 	.byte	0x01
	.zero		1


	//----- nvinfo : EIATTR_MERCURY_ISA_VERSION
	.align		4
        /*0024*/ 	.byte	0x03, 0x5f
        /*0026*/ 	.short	0x0101


	//----- nvinfo : EIATTR_COOP_GROUP_MASK_REGIDS
	.align		4
        /*0028*/ 	.byte	0x04, 0x29
        /*002a*/ 	.short	(.L_2123 - .L_2122)


	//   ....[0]....
.L_2122:
        /*002c*/ 	.word	0xffffffff


	//   ....[1]....
        /*0030*/ 	.word	0xffffffff


	//   ....[2]....
        /*0034*/ 	.word	0xffffffff


	//   ....[3]....
        /*0038*/ 	.word	0xffffffff


	//   ....[4]....
        /*003c*/ 	.word	0xffffffff


	//   ....[5]....
        /*0040*/ 	.word	0xffffffff


	//   ....[6]....
        /*0044*/ 	.word	0xffffffff


	//   ....[7]....
        /*0048*/ 	.word	0xffffffff


	//   ....[8]....
        /*004c*/ 	.word	0xffffffff


	//   ....[9]....
        /*0050*/ 	.word	0xffffffff


	//   ....[10]....
        /*0054*/ 	.word	0xffffffff


	//   ....[11]....
        /*0058*/ 	.word	0xffffffff


	//   ....[12]....
        /*005c*/ 	.word	0xffffffff


	//   ....[13]....
        /*0060*/ 	.word	0xffffffff


	//   ....[14]....
        /*0064*/ 	.word	0xffffffff


	//   ....[15]....
        /*0068*/ 	.word	0xffffffff


	//   ....[16]....
        /*006c*/ 	.word	0xffffffff


	//   ....[17]....
        /*0070*/ 	.word	0xffffffff


	//   ....[18]....
        /*0074*/ 	.word	0xffffffff


	//   ....[19]....
        /*0078*/ 	.word	0xffffffff


	//   ....[20]....
        /*007c*/ 	.word	0xffffffff


	//   ....[21]....
        /*0080*/ 	.word	0xffffffff


	//   ....[22]....
        /*0084*/ 	.word	0xffffffff


	//   ....[23]....
        /*0088*/ 	.word	0xffffffff


	//   ....[24]....
        /*008c*/ 	.word	0xffffffff


	//   ....[25]....
        /*0090*/ 	.word	0xffffffff


	//   ....[26]....
        /*0094*/ 	.word	0xffffffff


	//   ....[27]....
        /*0098*/ 	.word	0xffffffff


	//   ....[28]....
        /*009c*/ 	.word	0xffffffff


	//   ....[29]....
        /*00a0*/ 	.word	0xffffffff


	//   ....[30]....
        /*00a4*/ 	.word	0xffffffff


	//   ....[31]....
        /*00a8*/ 	.word	0xffffffff


	//   ....[32]....
        /*00ac*/ 	.word	0xffffffff


	//   ....[33]....
        /*00b0*/ 	.word	0xffffffff


	//   ....[34]....
        /*00b4*/ 	.word	0xffffffff


	//   ....[35]....
        /*00b8*/ 	.word	0xffffffff


	//   ....[36]....
        /*00bc*/ 	.word	0xffffffff


	//   ....[37]....
        /*00c0*/ 	.word	0x05000004


	//   ....[38]....
        /*00c4*/ 	.word	0x05000004


	//----- nvinfo : EIATTR_COOP_GROUP_INSTR_OFFSETS
	.align		4
.L_2123:
        /*00c8*/ 	.byte	0x04, 0x28
        /*00ca*/ 	.short	(.L_2125 - .L_2124)


	//   ....[0]....
.L_2124:
        /*00cc*/ 	.word	0x00003220


	//   ....[1]....
        /*00d0*/ 	.word	0x00003280


	//   ....[2]....
        /*00d4*/ 	.word	0x000032b0


	//   ....[3]....
        /*00d8*/ 	.word	0x000032e0


	//   ....[4]....
        /*00dc*/ 	.word	0x00003390


	//   ....[5]....
        /*00e0*/ 	.word	0x000038c0


	//   ....[6]....
        /*00e4*/ 	.word	0x00003900


	//   ....[7]....
        /*00e8*/ 	.word	0x00003920


	//   ....[8]....
        /*00ec*/ 	.word	0x00003940


	//   ....[9]....
        /*00f0*/ 	.word	0x00003960


	//   ....[10]....
        /*00f4*/ 	.word	0x00003990


	//   ....[11]....
        /*00f8*/ 	.word	0x000039b0


	//   ....[12]....
        /*00fc*/ 	.word	0x000039d0


	//   ....[13]....
        /*0100*/ 	.word	0x000039f0


	//   ....[14]....
        /*0104*/ 	.word	0x00003a10


	//   ....[15]....
        /*0108*/ 	.word	0x00004270


	//   ....[16]....
        /*010c*/ 	.word	0x00004300


	//   ....[17]....
        /*0110*/ 	.word	0x00004330


	//   ....[18]....
        /*0114*/ 	.word	0x00004360


	//   ....[19]....
        /*0118*/ 	.word	0x000043a0


	//   ....[20]....
        /*011c*/ 	.word	0x00004900


	//   ....[21]....
        /*0120*/ 	.word	0x00004940


	//   ....[22]....
        /*0124*/ 	.word	0x00004960


	//   ....[23]....
        /*0128*/ 	.word	0x00004980


	//   ....[24]....
        /*012c*/ 	.word	0x000049a0


	//   ....[25]....
        /*0130*/ 	.word	0x000049d0


	//   ....[26]....
        /*0134*/ 	.word	0x000049f0


	//   ....[27]....
        /*0138*/ 	.word	0x00004a10


	//   ....[28]....
        /*013c*/ 	.word	0x00004a30


	//   ....[29]....
        /*0140*/ 	.word	0x00004a50


	//   ....[30]....
        /*0144*/ 	.word	0x000069f0


	//   ....[31]....
        /*0148*/ 	.word	0x00006a70


	//   ....[32]....
        /*014c*/ 	.word	0x00006aa0


	//   ....[33]....
        /*0150*/ 	.word	0x00006ae0


	//   ....[34]....
        /*0154*/ 	.word	0x00006b10


	//   ....[35]....
        /*0158*/ 	.word	0x00006c00


	//   ....[36]....
        /*015c*/ 	.word	0x00006c20


	//   ....[37]....
        /*0160*/ 	.word	0x00006e80


	//   ....[38]....
        /*0164*/ 	.word	0x00006ef0


	//----- nvinfo : EIATTR_EXIT_INSTR_OFFSETS
	.align		4
.L_2125:
        /*0168*/ 	.byte	0x04, 0x1c
        /*016a*/ 	.short	(.L_2127 - .L_2126)


	//   ....[0]....
.L_2126:
        /*016c*/ 	.word	0x00006cd0


	//   ....[1]....
        /*0170*/ 	.word	0x00006d30


	//   ....[2]....
        /*0174*/ 	.word	0x00006e30


	//----- nvinfo : EIATTR_MAX_THREADS
	.align		4
.L_2127:
        /*0178*/ 	.byte	0x04, 0x05
        /*017a*/ 	.short	(.L_2129 - .L_2128)
.L_2128:
        /*017c*/ 	.word	0x00000080
        /*0180*/ 	.word	0x00000001
        /*0184*/ 	.word	0x00000001


	//----- nvinfo : EIATTR_CRS_STACK_SIZE
	.align		4
.L_2129:
        /*0188*/ 	.byte	0x04, 0x1e
        /*018a*/ 	.short	(.L_2131 - .L_2130)
.L_2130:
        /*018c*/ 	.word	0x00000000


	//----- nvinfo : EIATTR_CBANK_PARAM_SIZE
	.align		4
.L_2131:
        /*0190*/ 	.byte	0x03, 0x19
        /*0192*/ 	.short	0x0088


	//----- nvinfo : EIATTR_PARAM_CBANK
	.align		4
        /*0194*/ 	.byte	0x04, 0x0a
        /*0196*/ 	.short	(.L_2133 - .L_2132)
	.align		4
.L_2132:
        /*0198*/ 	.word	index@(.nv.constant0._ZN18transformer_engine13normalization21ln_fwd_general_kernelINS0_13Kernel_traitsI13__nv_bfloat16S3_S3_fjLj1024ELj1ELj4ELj1ELj16ENS0_18Kernel_traits_baseILj1024ES3_S3_S3_fjLj128EEEEEEEvNS0_19ForwardKernelParamsE)
        /*019c*/ 	.short	0x0210
        /*019e*/ 	.short	0x0088


	//----- nvinfo : EIATTR_SW_WAR
	.align		4
.L_2133:
        /*01a0*/ 	.byte	0x04, 0x36
        /*01a2*/ 	.short	(.L_2135 - .L_2134)
.L_2134:
        /*01a4*/ 	.word	0x00000008
.L_2135:


//--------------------- .nv.info._ZN18transformer_engine13normalization21ln_fwd_general_kernelINS0_13Kernel_traitsIff6__halffjLj1024ELj1ELj4ELj1ELj16ENS0_18Kernel_traits_baseILj1024EffS3_fjLj128EEEEEEEvNS0_19ForwardKernelParamsE --------------------------
	.section	.nv.info._ZN18transformer_engine13normalization21ln_fwd_general_kernelINS0_13Kernel_traitsIff6__halffjLj1024ELj1ELj4ELj1ELj16ENS0_18Kernel_traits_baseILj1024EffS3_fjLj128EEEEEEEvNS0_19ForwardKernelParamsE,"",@"SHT_CUDA_INFO"
	.sectionflags	@""
	.align	4


	//----- nvinfo : EIATTR_CUDA_API_VERSION
	.align		4
        /*0000*/ 	.byte	0x04, 0x37
        /*0002*/ 	.short	(.L_2137 - .L_2136)
.L_2136:
        /*0004*/ 	.word	0x00000082


	//----- nvinfo : EIATTR_KPARAM_INFO
	.align		4
.L_2137:
        /*0008*/ 	.byte	0x04, 0x17
        /*000a*/ 	.short	(.L_2139 - .L_2138)
.L_2138:
        /*000c*/ 	.word	0x00000000
        /*0010*/ 	.short	0x0000
        /*0012*/ 	.short	0x0000
        /*0014*/ 	.byte	0x00, 0xf0, 0x21, 0x02


	//----- nvinfo : EIATTR_SPARSE_MMA_MASK
	.align		4
.L_2139:
        /*0018*/ 	.byte	0x03, 0x50
        /*001a*/ 	.short	0x0000


	//----- nvinfo : EIATTR_MAXREG_COUNT
	.align		4
        /*001c*/ 	.byte	0x03, 0x1b
        /*001e*/ 	.short	0x00ff


	//----- nvinfo : EIATTR_NUM_BARRIERS
	.align		4
        /*0020*/ 	.byte	0x02, 0x4c
        /*0022*/ 	.byte	0x01
	.zero		1


	//----- nvinfo : EIATTR_MERCURY_ISA_VERSION
	.align		4
        /*0024*/ 	.byte	0x03, 0x5f
        /*0026*/ 	.short	0x0101


	//----- nvinfo : EIATTR_COOP_GROUP_MASK_REGIDS
	.align		4
        /*0028*/ 	.byte	0x04, 0x29
        /*002a*/ 	.short	(.L_2141 - .L_2140)


	//   ....[0]....
.L_2140:
        /*002c*/ 	.word	0xffffffff


	//   ....[1]....
        /*0030*/ 	.word	0xffffffff


	//   ....[2]....
        /*0034*/ 	.word	0xffffffff


	//   ....[3]....
        /*0038*/ 	.word	0xffffffff


	//   ....[4]....
        /*003c*/ 	.word	0xffffffff


	//   ....[5]....
        /*0040*/ 	.word	0xffffffff


	//   ....[6]....
        /*0044*/ 	.word	0xffffffff


	//   ....[7]....
        /*0048*/ 	.word	0xffffffff


	//   ....[8]....
        /*004c*/ 	.word	0xffffffff


	//   ....[9]....
        /*0050*/ 	.word	0xffffffff


	//   ....[10]....
        /*0054*/ 	.word	0xffffffff


	//   ....[11]....
        /*0058*/ 	.word	0xffffffff


	//   ....[12]....
        /*005c*/ 	.word	0xffffffff


	//   ....[13]....
        /*0060*/ 	.word	0xffffffff


	//   ....[14]....
        /*0064*/ 	.word	0xffffffff


	//   ....[15]....
        /*0068*/ 	.word	0xffffffff


	//   ....[16]....
        /*006c*/ 	.word	0xffffffff


	//   ....[17]....
        /*0070*/ 	.word	0xffffffff


	//   ....[18]....
        /*0074*/ 	.word	0xffffffff


	//   ....[19]....
        /*0078*/ 	.word	0xffffffff


	//   ....[20]....
        /*007c*/ 	.word	0xffffffff


	//   ....[21]....
        /*0080*/ 	.word	0xffffffff


	//   ....[22]....
        /*0084*/ 	.word	0xffffffff


	//   ....[23]....
        /*0088*/ 	.word	0xffffffff


	//   ....[24]....
        /*008c*/ 	.word	0xffffffff


	//   ....[25]....
        /*0090*/ 	.word	0xffffffff


	//   ....[26]....
        /*0094*/ 	.word	0xffffffff


	//   ....[27]....
        /*0098*/ 	.word	0xffffffff


	//   ....[28]....
        /*009c*/ 	.word	0xffffffff


	//   ....[29]....
        /*00a0*/ 	.word	0xffffffff


	//   ....[30]....
        /*00a4*/ 	.word	0xffffffff


	//   ....[31]....
        /*00a8*/ 	.word	0xffffffff


	//   ....[32]....
        /*00ac*/ 	.word	0xffffffff


	//   ....[33]....
        /*00b0*/ 	.word	0xffffffff


	//   ....[34]....
        /*00b4*/ 	.word	0xffffffff


	//   ....[35]....
        /*00b8*/ 	.word	0xffffffff


	//   ....[36]....
        /*00bc*/ 	.word	0xffffffff


	//   ....[37]....
        /*00c0*/ 	.word	0x05000004


	//   ....[38]....
        /*00c4*/ 	.word	0x05000004


	//----- nvinfo : EIATTR_COOP_GROUP_INSTR_OFFSETS
	.align		4
.L_2141:
        /*00c8*/ 	.byte	0x04, 0x28
        /*00ca*/ 	.short	(.L_2143 - .L_2142)


	//   ....[0]....
.L_2142:
        /*00cc*/ 	.word	0x00002c60


	//   ....[1]....
        /*00d0*/ 	.word	0x00002ce0


	//   ....[2]....
        /*00d4*/ 	.word	0x00002d10


	//   ....[3]....
        /*00d8*/ 	.word	0x00002d50


	//   ....[4]....
        /*00dc*/ 	.word	0x00002d90


	//   ....[5]....
        /*00e0*/ 	.word	0x00003300


	//   ....[6]....
        /*00e4*/ 	.word	0x00003340


	//   ....[7]....
        /*00e8*/ 	.word	0x00003360


	//   ....[8]....
        /*00ec*/ 	.word	0x00003380


	//   ....[9]....
        /*00f0*/ 	.word	0x000033a0


	//   ....[10]....
        /*00f4*/ 	.word	0x000033d0


	//   ....[11]....
        /*00f8*/ 	.word	0x000033f0


	//   ....[12]....
        /*00fc*/ 	.word	0x00003410


	//   ....[13]....
        /*0100*/ 	.word	0x00003430


	//   ....[14]....
        /*0104*/ 	.word	0x00003450


	//   ....[15]....
        /*0108*/ 	.word	0x00003d20


	//   ....[16]....
        /*010c*/ 	.word	0x00003db0


	//   ....[17]....
        /*0110*/ 	.word	0x00003de0


	//   ....[18]....
        /*0114*/ 	.word	0x00003e10


	//   ....[19]....
        /*0118*/ 	.word	0x00003e50


	//   ....[20]....
        /*011c*/ 	.word	0x000043b0


	//   ....[21]....
        /*0120*/ 	.word	0x000043f0


	//   ....[22]....
        /*0124*/ 	.word	0x00004410


	//   ....[23]....
        /*0128*/ 	.word	0x00004430


	//   ....[24]....
        /*012c*/ 	.word	0x00004450


	//   ....[25]....
        /*0130*/ 	.word	0x00004480


	//   ....[26]....
        /*0134*/ 	.word	0x000044a0


	//   ....[27]....
        /*0138*/ 	.word	0x000044c0


	//   ....[28]....
        /*013c*/ 	.word	0x000044e0


	//   ....[29]....
        /*0140*/ 	.word	0x00004500


	//   ....[30]....
        /*0144*/ 	.word	0x000066e0


	//   ....[31]....
        /*0148*/ 	.word	0x00006750


	//   ....[32]....
        /*014c*/ 	.word	0x00006790


	//   ....[33]....
        /*0150*/ 	.word	0x000067d0


	//   ....[34]....
        /*0154*/ 	.word	0x00006800


	//   ....[35]....
        /*0158*/ 	.word	0x000068f0


	//   ....[36]....
        /*015c*/ 	.word	0x00006910


	//   ....[37]....
        /*0160*/ 	.word	0x00006b50


	//   ....[38]....
        /*0164*/ 	.word	0x00006bc0


	//----- nvinfo : EIATTR_EXIT_INSTR_OFFSETS
	.align		4
.L_2143:
        /*0168*/ 	.byte	0x04, 0x1c
        /*016a*/ 	.short	(.L_2145 - .L_2144)


	//   ....[0]....
.L_2144:
        /*016c*/ 	.word	0x000069c0


	//   ....[1]....
        /*0170*/ 	.word	0x00006a20


	//   ....[2]....
        /*0174*/ 	.word	0x00006b00


	//----- nvinfo : EIATTR_MAX_THREADS
	.align		4
.L_2145:
        /*0178*/ 	.byte	0x04, 0x05
        /*017a*/ 	.short	(.L_2147 - .L_2146)
.L_2146:
        /*017c*/ 	.word	0x00000080
        /*0180*/ 	.word	0x00000001
        /*0184*/ 	.word	0x00000001


	//----- nvinfo : EIATTR_CRS_STACK_SIZE
	.align		4
.L_2147:
        /*0188*/ 	.byte	0x04, 0x1e
        /*018a*/ 	.short	(.L_2149 - .L_2148)
.L_2148:
        /*018c*/ 	.word	0x00000000


	//----- nvinfo : EIATTR_CBANK_PARAM_SIZE
	.align		4
.L_2149:
        /*0190*/ 	.byte	0x03, 0x19
        /*0192*/ 	.short	0x0088


	//----- nvinfo : EIATTR_PARAM_CBANK
	.align		4
        /*0194*/ 	.byte	0x04, 0x0a
        /*0196*/ 	.short	(.L_2151 - .L_2150)
	.align		4
.L_2150:
        /*0198*/ 	.word	index@(.nv.constant0._ZN18transformer_engine13normalization21ln_fwd_general_kernelINS0_13Kernel_traitsIff6__halffjLj1024ELj1ELj4ELj1ELj16ENS0_18Kernel_traits_baseILj1024EffS3_fjLj128EEEEEEEvNS0_19ForwardKernelParamsE)
        /*019c*/ 	.short	0x0210
        /*019e*/ 	.short	0x0088


	//----- nvinfo : EIATTR_SW_WAR
	.align		4
.L_2151:
        /*01a0*/ 	.byte	0x04, 0x36
        /*01a2*/ 	.short	(.L_2153 - .L_2152)
.L_2152:
        /*01a4*/ 	.word	0x00000008
.L_2153:


//--------------------- .nv.info._ZN18transformer_engine13normalization21ln_fwd_general_kernelINS0_13Kernel_traitsI6__halfS3_S3_fjLj1024ELj1ELj4ELj1ELj16ENS0_18Kernel_traits_baseILj1024ES3_S3_S3_fjLj128EEEEEEEvNS0_19ForwardKernelParamsE --------------------------
	.section	.nv.info._ZN18transformer_engine13normalization21ln_fwd_general_kernelINS0_13Kernel_traitsI6__halfS3_S3_fjLj1024ELj1ELj4ELj1ELj16ENS0_18Kernel_traits_baseILj1024ES3_S3_S3_fjLj128EEEEEEEvNS0_19ForwardKernelParamsE,"",@"SHT_CUDA_INFO"
	.sectionflags	@""
	.align	4


	//----- nvinfo : EIATTR_CUDA_API_VERSION
	.align		4
        /*0000*/ 	.byte	0x04, 0x37
        /*0002*/ 	.short	(.L_2155 - .L_2154)
.L_2154:
        /*0004*/ 	.word	0x00000082


	//----- nvinfo : EIATTR_KPARAM_INFO
	.align		4
.L_2155:
        /*0008*/ 	.byte	0x04, 0x17
        /*000a*/ 	.short	(.L_2157 - .L_2156)
.L_2156:
        /*000c*/ 	.word	0x00000000
        /*0010*/ 	.short	0x0000
        /*0012*/ 	.short	0x0000
        /*0014*/ 	.byte	0x00, 0xf0, 0x21, 0x02


	//----- nvinfo : EIATTR_SPARSE_MMA_MASK
	.align		4
.L_2157:
        /*0018*/ 	.byte	0x03, 0x50
        /*001a*/ 	.short	0x0000


	//----- nvinfo : EIATTR_MAXREG_COUNT
	.align		4
        /*001c*/ 	.byte	0x03, 0x1b
        /*001e*/ 	.short	0x00ff


	//----- nvinfo : EIATTR_NUM_BARRIERS
	.align		4
        /*0020*/ 	.byte	0x02, 0x4c
        /*0022*/ 	.byte	0x01
	.zero		1


	//----- nvinfo : EIATTR_MERCURY_ISA_VERSION
	.align		4
        /*0024*/ 	.byte	0x03, 0x5f
        /*0026*/ 	.short	0x0101


	//----- nvinfo : EIATTR_COOP_GROUP_MASK_REGIDS
	.align		4
        /*0028*/ 	.byte	0x04, 0x29
        /*002a*/ 	.short	(.L_2159 - .L_2158)


	//   ....[0]....
.L_2158:
        /*002c*/ 	.word	0xffffffff


	//   ....[1]....
        /*0030*/ 	.word	0xffffffff


	//   ....[2]....
        /*0034*/ 	.word	0xffffffff


	//   ....[3]....
        /*0038*/ 	.word	0xffffffff


	//   ....[4]....
        /*003c*/ 	.word	0xffffffff


	//   ....[5]....
        /*0040*/ 	.word	0xffffffff


	//   ....[6]....
        /*0044*/ 	.word	0xffffffff


	//   ....[7]....
        /*0048*/ 	.word	0xffffffff


	//   ....[8]....
        /*004c*/ 	.word	0xffffffff


	//   ....[9]....
        /*0050*/ 	.word	0xffffffff


	//   ....[10]....
        /*0054*/ 	.word	0xffffffff


	//   ....[11]....
        /*0058*/ 	.word	0xffffffff


	//   ....[12]....
        /*005c*/ 	.word	0xffffffff


	//   ....[13]....
        /*0060*/ 	.word	0xffffffff


	//   ....[14]....
        /*0064*/ 	.word	0xffffffff


	//   ....[15]....
        /*0068*/ 	.word	0xffffffff


	//   ....[16]....
        /*006c*/ 	.word	0xffffffff


	//   ....[17]....
        /*0070*/ 	.word	0xffffffff


	//   ....[18]....
        /*0074*/ 	.word	0xffffffff


	//   ....[19]....
        /*0078*/ 	.word	0xffffffff


	//   ....[20]....
        /*007c*/ 	.word	0xffffffff


	//   ....[21]....
        /*0080*/ 	.word	0xffffffff


	//   ....[22]....
        /*0084*/ 	.word	0xffffffff


	//   ....[23]....
        /*0088*/ 	.word	0xffffffff


	//   ....[24]....
        /*008c*/ 	.word	0xffffffff


	//   ....[25]....
        /*0090*/ 	.word	0xffffffff


	//   ....[26]....
        /*0094*/ 	.word	0xffffffff


	//   ....[27]....
        /*0098*/ 	.word	0xffffffff


	//   ....[28]....
        /*009c*/ 	.word	0xffffffff


	//   ....[29]....
        /*00a0*/ 	.word	0xffffffff


	//   ....[30]....
        /*00a4*/ 	.word	0xffffffff


	//   ....[31]....
        /*00a8*/ 	.word	0xffffffff


	//   ....[32]....
        /*00ac*/ 	.word	0xffffffff


	//   ....[33]....
        /*00b0*/ 	.word	0xffffffff


	//   ....[34]....
        /*00b4*/ 	.word	0xffffffff


	//   ....[35]....
        /*00b8*/ 	.word	0xffffffff


	//   ....[36]....
        /*00bc*/ 	.word	0xffffffff


	//   ....[37]....
        /*00c0*/ 	.word	0x05000004


	//   ....[38]....
        /*00c4*/ 	.word	0x05000004


	//----- nvinfo : EIATTR_COOP_GROUP_INSTR_OFFSETS
	.align		4
.L_2159:
        /*00c8*/ 	.byte	0x04, 0x28
        /*00ca*/ 	.short	(.L_2161 - .L_2160)


	//   ....[0]....
.L_2160:
        /*00cc*/ 	.word	0x00002f10


	//   ....[1]....
        /*00d0*/ 	.word	0x00002f70


	//   ....[2]....
        /*00d4*/ 	.word	0x00002fa0


	//   ....[3]....
        /*00d8*/ 	.word	0x00002fd0


	//   ....[4]....
        /*00dc*/ 	.word	0x00003080


	//   ....[5]....
        /*00e0*/ 	.word	0x000035b0


	//   ....[6]....
        /*00e4*/ 	.word	0x000035f0


	//   ....[7]....
        /*00e8*/ 	.word	0x00003610


	//   ....[8]....
        /*00ec*/ 	.word	0x00003630


	//   ....[9]....
        /*00f0*/ 	.word	0x00003650


	//   ....[10]....
        /*00f4*/ 	.word	0x00003680


	//   ....[11]....
        /*00f8*/ 	.word	0x000036a0


	//   ....[12]....
        /*00fc*/ 	.word	0x000036c0


	//   ....[13]....
        /*0100*/ 	.word	0x000036e0


	//   ....[14]....
        /*0104*/ 	.word	0x00003700


	//   ....[15]....
        /*0108*/ 	.word	0x00003f60


	//   ....[16]....
        /*010c*/ 	.word	0x00003ff0


	//   ....[17]....
        /*0110*/ 	.word	0x00004020


	//   ....[18]....
        /*0114*/ 	.word	0x00004050


	//   ....[19]....
        /*0118*/ 	.word	0x00004090


	//   ....[20]....
        /*011c*/ 	.word	0x000045f0


	//   ....[21]....
        /*0120*/ 	.word	0x00004630


	//   ....[22]....
        /*0124*/ 	.word	0x00004650


	//   ....[23]....
        /*0128*/ 	.word	0x00004670


	//   ....[24]....
        /*012c*/ 	.word	0x00004690


	//   ....[25]....
        /*0130*/ 	.word	0x000046c0


	//   ....[26]....
        /*0134*/ 	.word	0x000046e0


	//   ....[27]....
        /*0138*/ 	.word	0x00004700


	//   ....[28]....
        /*013c*/ 	.word	0x00004720


	//   ....[29]....
        /*0140*/ 	.word	0x00004740


	//   ....[30]....
        /*0144*/ 	.word	0x000066e0


	//   ....[31]....
        /*0148*/ 	.word	0x00006760


	//   ....[32]....
        /*014c*/ 	.word	0x00006790


	//   ....[33]....
        /*0150*/ 	.word	0x000067d0


	//   ....[34]....
        /*0154*/ 	.word	0x00006800


	//   ....[35]....
        /*0158*/ 	.word	0x000068f0


	//   ....[36]....
        /*015c*/ 	.word	0x00006910


	//   ....[37]....
        /*0160*/ 	.word	0x00006b80


	//   ....[38]....
        /*0164*/ 	.word	0x00006bf0


	//----- nvinfo : EIATTR_EXIT_INSTR_OFFSETS
	.align		4
.L_2161:
        /*0168*/ 	.byte	0x04, 0x1c
        /*016a*/ 	.short	(.L_2163 - .L_2162)


	//   ....[0]....
.L_2162:
        /*016c*/ 	.word	0x000069c0


	//   ....[1]....
        /*0170*/ 	.word	0x00006a20


	//   ....[2]....
        /*0174*/ 	.word	0x00006b30


	//----- nvinfo : EIATTR_MAX_THREADS
	.align		4
.L_2163:
        /*0178*/ 	.byte	0x04, 0x05
        /*017a*/ 	.short	(.L_2165 - .L_2164)
.L_2164:
        /*017c*/ 	.word	0x00000080
        /*0180*/ 	.word	0x00000001
        /*0184*/ 	.word	0x00000001


	//----- nvinfo : EIATTR_CRS_STACK_SIZE
	.align		4
.L_2165:
        /*0188*/ 	.byte	0x04, 0x1e
        /*018a*/ 	.short	(.L_2167 - .L_2166)
.L_2166:
        /*018c*/ 	.word	0x00000000


	//----- nvinfo : EIATTR_CBANK_PARAM_SIZE
	.align		4
.L_2167:
        /*0190*/ 	.byte	0x03, 0x19
        /*0192*/ 	.short	0x0088


	//----- nvinfo : EIATTR_PARAM_CBANK
	.align		4
        /*0194*/ 	.byte	0x04, 0x0a
        /*0196*/ 	.short	(.L_2169 - .L_2168)
	.align		4
.L_2168:
        /*0198*/ 	.word	index@(.nv.constant0._ZN18transformer_engine13normalization21ln_fwd_general_kernelINS0_13Kernel_traitsI6__halfS3_S3_fjLj1024ELj1ELj4ELj1ELj16ENS0_18Kernel_traits_baseILj1024ES3_S3_S3_fjLj128EEEEEEEvNS0_19ForwardKernelParamsE)
        /*019c*/ 	.short	0x0210
        /*019e*/ 	.short	0x0088


	//----- nvinfo : EIATTR_SW_WAR
	.align		4
.L_2169:
        /*01a0*/ 	.byte	0x04, 0x36
        /*01a2*/ 	.short	(.L_2171 - .L_2170)
.L_2170:
        /*01a4*/ 	.word	0x00000008
.L_2171:


//--------------------- .nv.info._ZN18transformer_engine13normalization21ln_fwd_general_kernelINS0_13Kernel_traitsIffffjLj1024ELj1ELj4ELj1ELj16ENS0_18Kernel_traits_baseILj1024EffffjLj128EEEEEEEvNS0_19ForwardKernelParamsE --------------------------
	.section	.nv.info._ZN18transformer_engine13normalization21ln_fwd_general_kernelINS0_13Kernel_traitsIffffjLj1024ELj1ELj4ELj1ELj16ENS0_18Kernel_traits_baseILj1024EffffjLj128EEEEEEEvNS0_19ForwardKernelParamsE,"",@"SHT_CUDA_INFO"
	.sectionflags	@""
	.align	4


	//----- nvinfo : EIATTR_CUDA_API_VERSION
	.align		4
        /*0000*/ 	.byte	0x04, 0x37
        /*0002*/ 	.short	(.L_2173 - .L_2172)
.L_2172:
        /*0004*/ 	.word	0x00000082


	//----- nvinfo : EIATTR_KPARAM_INFO
	.align		4
.L_2173:
        /*0008*/ 	.byte	0x04, 0x17
        /*000a*/ 	.short	(.L_2175 - .L_2174)
.L_2174:
        /*000c*/ 	.word	0x00000000
        /*0010*/ 	.short	0x0000
        /*0012*/ 	.short	0x0000
        /*0014*/ 	.byte	0x00, 0xf0, 0x21, 0x02


	//----- nvinfo : EIATTR_SPARSE_MMA_MASK
	.align		4
.L_2175:
        /*0018*/ 	.byte	0x03, 0x50
        /*001a*/ 	.short	0x0000


	//----- nvinfo : EIATTR_MAXREG_COUNT
	.align		4
        /*001c*/ 	.byte	0x03, 0x1b
        /*001e*/ 	.short	0x00ff


	//----- nvinfo : EIATTR_NUM_BARRIERS
	.align		4
        /*0020*/ 	.byte	0x02, 0x4c
        /*0022*/ 	.byte	0x01
	.zero		1


	//----- nvinfo : EIATTR_MERCURY_ISA_VERSION
	.align		4
        /*0024*/ 	.byte	0x03, 0x5f
        /*0026*/ 	.short	0x0101


	//----- nvinfo : EIATTR_COOP_GROUP_MASK_REGIDS
	.align		4
        /*0028*/ 	.byte	0x04, 0x29
        /*002a*/ 	.short	(.L_2177 - .L_2176)


	//   ....[0]....
.L_2176:
        /*002c*/ 	.word	0xffffffff


	//   ....[1]....
        /*0030*/ 	.word	0xffffffff


	//   ....[2]....
        /*0034*/ 	.word	0xffffffff


	//   ....[3]....
        /*0038*/ 	.word	0xffffffff


	//   ....[4]....
        /*003c*/ 	.word	0xffffffff


	//   ....[5]....
        /*0040*/ 	.word	0xffffffff


	//   ....[6]....
        /*0044*/ 	.word	0xffffffff


	//   ....[7]....
        /*0048*/ 	.word	0xffffffff


	//   ....[8]....
        /*004c*/ 	.word	0xffffffff


	//   ....[9]....
        /*0050*/ 	.word	0xffffffff


	//   ....[10]....
        /*0054*/ 	.word	0xffffffff


	//   ....[11]....
        /*0058*/ 	.word	0xffffffff


	//   ....[12]....
        /*005c*/ 	.word	0xffffffff


	//   ....[13]....
        /*0060*/ 	.word	0xffffffff


	//   ....[14]....
        /*0064*/ 	.word	0xffffffff


	//   ....[15]....
        /*0068*/ 	.word	0xffffffff


	//   ....[16]....
        /*006c*/ 	.word	0xffffffff


	//   ....[17]....
        /*0070*/ 	.word	0xffffffff


	//   ....[18]....
        /*0074*/ 	.word	0xffffffff


	//   ....[19]....
        /*0078*/ 	.word	0xffffffff


	//   ....[20]....
        /*007c*/ 	.word	0xffffffff


	//   ....[21]....
        /*0080*/ 	.word	0xffffffff


	//   ....[22]....
        /*0084*/ 	.word	0xffffffff


	//   ....[23]....
        /*0088*/ 	.word	0xffffffff


	//   ....[24]....
        /*008c*/ 	.word	0xffffffff


	//   ....[25]....
        /*0090*/ 	.word	0xffffffff


	//   ....[26]....
        /*0094*/ 	.word	0xffffffff


	//   ....[27]....
        /*0098*/ 	.word	0xffffffff


	//   ....[28]....
        /*009c*/ 	.word	0xffffffff


	//   ....[29]....
        /*00a0*/ 	.word	0xffffffff


	//   ....[30]....
        /*00a4*/ 	.word	0xffffffff


	//   ....[31]....
        /*00a8*/ 	.word	0xffffffff


	//   ....[32]....
        /*00ac*/ 	.word	0xffffffff


	//   ....[33]....
        /*00b0*/ 	.word	0xffffffff


	//   ....[34]....
        /*00b4*/ 	.word	0xffffffff


	//   ....[35]....
        /*00b8*/ 	.word	0xffffffff


	//   ....[36]....
        /*00bc*/ 	.word	0xffffffff


	//   ....[37]....
        /*00c0*/ 	.word	0x05000004


	//   ....[38]....
        /*00c4*/ 	.word	0x05000004


	//----- nvinfo : EIATTR_COOP_GROUP_INSTR_OFFSETS
	.align		4
.L_2177:
        /*00c8*/ 	.byte	0x04, 0x28
        /*00ca*/ 	.short	(.L_2179 - .L_2178)


	//   ....[0]....
.L_2178:
        /*00cc*/ 	.word	0x00002c40


	//   ....[1]....
        /*00d0*/ 	.word	0x00002ce0


	//   ....[2]....
        /*00d4*/ 	.word	0x00002d00


	//   ....[3]....
        /*00d8*/ 	.word	0x00002d30


	//   ....[4]....
        /*00dc*/ 	.word	0x00002d70


	//   ....[5]....
        /*00e0*/ 	.word	0x000032e0


	//   ....[6]....
        /*00e4*/ 	.word	0x00003320


	//   ....[7]....
        /*00e8*/ 	.word	0x00003340


	//   ....[8]....
        /*00ec*/ 	.word	0x00003360


	//   ....[9]....
        /*00f0*/ 	.word	0x00003380


	//   ....[10]....
        /*00f4*/ 	.word	0x000033b0


	//   ....[11]....
        /*00f8*/ 	.word	0x000033d0


	//   ....[12]....
        /*00fc*/ 	.word	0x000033f0


	//   ....[13]....
        /*0100*/ 	.word	0x00003410


	//   ....[14]....
        /*0104*/ 	.word	0x00003430


	//   ....[15]....
        /*0108*/ 	.word	0x00003d00


	//   ....[16]....
        /*010c*/ 	.word	0x00003d70


	//   ....[17]....
        /*0110*/ 	.word	0x00003da0


	//   ....[18]....
        /*0114*/ 	.word	0x00003dd0


	//   ....[19]....
        /*0118*/ 	.word	0x00003e10


	//   ....[20]....
        /*011c*/ 	.word	0x00004390


	//   ....[21]....
        /*0120*/ 	.word	0x000043d0


	//   ....[22]....
        /*0124*/ 	.word	0x000043f0


	//   ....[23]....
        /*0128*/ 	.word	0x00004410


	//   ....[24]....
        /*012c*/ 	.word	0x00004430


	//   ....[25]....
        /*0130*/ 	.word	0x00004460


	//   ....[26]....
        /*0134*/ 	.word	0x00004480


	//   ....[27]....
        /*0138*/ 	.word	0x000044a0


	//   ....[28]....
        /*013c*/ 	.word	0x000044c0


	//   ....[29]....
        /*0140*/ 	.word	0x000044e0


	//   ....[30]....
        /*0144*/ 	.word	0x00006170


	//   ....[31]....
        /*0148*/ 	.word	0x000061f0


	//   ....[32]....
        /*014c*/ 	.word	0x00006220


	//   ....[33]....
        /*0150*/ 	.word	0x00006260


	//   ....[34]....
        /*0154*/ 	.word	0x00006280


	//   ....[35]....
        /*0158*/ 	.word	0x00006380


	//   ....[36]....
        /*015c*/ 	.word	0x000063a0


	//   ....[37]....
        /*0160*/ 	.word	0x000065f0


	//   ....[38]....
        /*0164*/ 	.word	0x00006660


	//----- nvinfo : EIATTR_EXIT_INSTR_OFFSETS
	.align		4
.L_2179:
        /*0168*/ 	.byte	0x04, 0x1c
        /*016a*/ 	.short	(.L_2181 - .L_2180)


	//   ....[0]....
.L_2180:
        /*016c*/ 	.word	0x00006450


	//   ....[1]....
        /*0170*/ 	.word	0x000064b0


	//   ....[2]....
        /*0174*/ 	.word	0x000065a0


	//----- nvinfo : EIATTR_MAX_THREADS
	.align		4
.L_2181:
        /*0178*/ 	.byte	0x04, 0x05
        /*017a*/ 	.short	(.L_2183 - .L_2182)
.L_2182:
        /*017c*/ 	.word	0x00000080
        /*0180*/ 	.word	0x00000001
        /*0184*/ 	.word	0x00000001


	//----- nvinfo : EIATTR_CRS_STACK_SIZE
	.align		4
.L_2183:
        /*0188*/ 	.byte	0x04, 0x1e
        /*018a*/ 	.short	(.L_2185 - .L_2184)
.L_2184:
        /*018c*/ 	.word	0x00000000


	//----- nvinfo : EIATTR_CBANK_PARAM_SIZE
	.align		4
.L_2185:
        /*0190*/ 	.byte	0x03, 0x19
        /*0192*/ 	.short	0x0088


	//----- nvinfo : EIATTR_PARAM_CBANK
	.align		4
        /*0194*/ 	.byte	0x04, 0x0a
        /*0196*/ 	.short	(.L_2187 - .L_2186)
	.align		4
.L_2186:
        /*0198*/ 	.word	index@(.nv.constant0._ZN18transformer_engine13normalization21ln_fwd_general_kernelINS0_13Kernel_traitsIffffjLj1024ELj1ELj4ELj1ELj16ENS0_18Kernel_traits_baseILj1024EffffjLj128EEEEEEEvNS0_19ForwardKernelParamsE)
        /*019c*/ 	.short	0x0210
        /*019e*/ 	.short	0x0088


	//----- nvinfo : EIATTR_SW_WAR
	.align		4
.L_2187:
        /*01a0*/ 	.byte	0x04, 0x36
        /*01a2*/ 	.short	(.L_2189 - .L_2188)
.L_2188:
        /*01a4*/ 	.word	0x00000008
.L_2189:


//--------------------- .nv.info._ZN18transformer_engine13normalization21ln_fwd_general_kernelINS0_13Kernel_traitsIff13__nv_bfloat16fjLj512ELj1ELj4ELj1ELj16ENS0_18Kernel_traits_baseILj512EffS3_fjLj128EEEEEEEvNS0_19ForwardKernelParamsE --------------------------
	.section	.nv.info._ZN18transformer_engine13normalization21ln_fwd_general_kernelINS0_13Kernel_traitsIff13__nv_bfloat16fjLj512ELj1ELj4ELj1ELj16ENS0_18Kernel_traits_baseILj512EffS3_fjLj128EEEEEEEvNS0_19ForwardKernelParamsE,"",@"SHT_CUDA_INFO"
	.sectionflags	@""
	.align	4


	//----- nvinfo : EIATTR_CUDA_API_VERSION
	.align		4
        /*0000*/ 	.byte	0x04, 0x37
        /*0002*/ 	.short	(.L_2191 - .L_2190)
.L_2190:
        /*0004*/ 	.word	0x00000082


	//----- nvinfo : EIATTR_KPARAM_INFO
	.align		4
.L_2191:
        /*0008*/ 	.byte	0x04, 0x17
        /*000a*/ 	.short	(.L_2193 - .L_2192)
.L_2192:
        /*000c*/ 	.word	0x00000000
        /*0010*/ 	.short	0x0000
        /*0012*/ 	.short	0x0000
        /*0014*/ 	.byte	0x00, 0xf0, 0x21, 0x02


	//----- nvinfo : EIATTR_SPARSE_MMA_MASK
	.align		4
.L_2193:
        /*0018*/ 	.byte	0x03, 0x50
        /*001a*/ 	.short	0x0000


	//----- nvinfo : EIATTR_MAXREG_COUNT
	.align		4
        /*001c*/ 	.byte	0x03, 0x1b
        /*001e*/ 	.short	0x00ff


	//----- nvinfo : EIATTR_NUM_BARRIERS
	.align		4
        /*0020*/ 	.byte	0x02, 0x4c
        /*0022*/ 	.byte	0x01
	.zero		1


	//----- nvinfo : EIATTR_MERCURY_ISA_VERSION
	.align		4
        /*0024*/ 	.byte	0x03, 0x5f
        /*0026*/ 	.short	0x0101


	//----- nvinfo : EIATTR_COOP_GROUP_MASK_REGIDS
	.align		4
        /*0028*/ 	.byte	0x04, 0x29
        /*002a*/ 	.short	(.L_2195 - .L_2194)


	//   ....[0]....
.L_2194:
        /*002c*/ 	.word	0xffffffff


	//   ....[1]....
        /*0030*/ 	.word	0xffffffff


	//   ....[2]....
        /*0034*/ 	.word	0xffffffff


	//   ....[3]....
        /*0038*/ 	.word	0xffffffff


	//   ....[4]....
        /*003c*/ 	.word	0xffffffff


	//   ....[5]....
        /*0040*/ 	.word	0xffffffff


	//   ....[6]....
        /*0044*/ 	.word	0xffffffff


	//   ....[7]....
        /*0048*/ 	.word	0xffffffff


	//   ....[8]....
        /*004c*/ 	.word	0xffffffff


	//   ....[9]....
        /*0050*/ 	.word	0xffffffff


	//   ....[10]....
        /*0054*/ 	.word	0xffffffff


	//   ....[11]....
        /*0058*/ 	.word	0xffffffff


	//   ....[12]....
        /*005c*/ 	.word	0xffffffff


	//   ....[13]....
        /*0060*/ 	.word	0xffffffff


	//   ....[14]....
        /*0064*/ 	.word	0xffffffff


	//   ....[15]....
        /*0068*/ 	.word	0xffffffff


	//   ....[16]....
        /*006c*/ 	.word	0xffffffff


	//   ....[17]....
        /*0070*/ 	.word	0xffffffff


	//   ....[18]....
        /*0074*/ 	.word	0xffffffff


	//   ....[19]....
        /*0078*/ 	.word	0xffffffff


	//   ....[20]....
        /*007c*/ 	.word	0xffffffff


	//   ....[21]....
        /*0080*/ 	.word	0xffffffff


	//   ....[22]....
        /*0084*/ 	.word	0xffffffff


	//   ....[23]....
        /*0088*/ 	.word	0xffffffff


	//   ....[24]....
        /*008c*/ 	.word	0xffffffff


	//   ....[25]....
        /*0090*/ 	.word	0xffffffff


	//   ....[26]....
        /*0094*/ 	.word	0xffffffff


	//   ....[27]....
        /*0098*/ 	.word	0xffffffff


	//   ....[28]....
        /*009c*/ 	.word	0xffffffff


	//   ....[29]....
        /*00a0*/ 	.word	0xffffffff


	//   ....[30]....
        /*00a4*/ 	.word	0xffffffff


	//   ....[31]....
        /*00a8*/ 	.word	0xffffffff


	//   ....[32]....
        /*00ac*/ 	.word	0xffffffff


	//   ....[33]....
        /*00b0*/ 	.word	0xffffffff


	//   ....[34]....
        /*00b4*/ 	.word	0xffffffff


	//   ....[35]....
        /*00b8*/ 	.word	0xffffffff


	//   ....[36]....
        /*00bc*/ 	.word	0xffffffff


	//   ....[37]....
        /*00c0*/ 	.word	0x05000005


	//   ....[38]....
        /*00c4*/ 	.word	0x05000005


	//----- nvinfo : EIATTR_COOP_GROUP_INSTR_OFFSETS
	.align		4
.L_2195:
        /*00c8*/ 	.byte	0x04, 0x28
        /*00ca*/ 	.short	(.L_2197 - .L_2196)


	//   ....[0]....
.L_2196:
        /*00cc*/ 	.word	0x00001810


	//   ....[1]....
        /*00d0*/ 	.word	0x00001890


	//   ....[2]....
        /*00d4*/ 	.word	0x000018c0


	//   ....[3]....
        /*00d8*/ 	.word	0x000018f0


	//   ....[4]....
        /*00dc*/ 	.word	0x00001980


	//   ....[5]....
        /*00e0*/ 	.word	0x00001eb0


	//   ....[6]....
        /*00e4*/ 	.word	0x00001ef0


	//   ....[7]....
        /*00e8*/ 	.word	0x00001f10


	//   ....[8]....
        /*00ec*/ 	.word	0x00001f30


	//   ....[9]....
        /*00f0*/ 	.word	0x00001f50


	//   ....[10]....
        /*00f4*/ 	.word	0x00001f80


	//   ....[11]....
        /*00f8*/ 	.word	0x00001fa0


	//   ....[12]....
        /*00fc*/ 	.word	0x00001fc0


	//   ....[13]....
        /*0100*/ 	.word	0x00001fe0


	//   ....[14]....
        /*0104*/ 	.word	0x00002000


	//   ....[15]....
        /*0108*/ 	.word	0x00002460


	//   ....[16]....
        /*010c*/ 	.word	0x000024f0


	//   ....[17]....
        /*0110*/ 	.word	0x00002520


	//   ....[18]....
        /*0114*/ 	.word	0x00002550


	//   ....[19]....
        /*0118*/ 	.word	0x00002590


	//   ....[20]....
        /*011c*/ 	.word	0x00002af0


	//   ....[21]....
        /*0120*/ 	.word	0x00002b30


	//   ....[22]....
        /*0124*/ 	.word	0x00002b50


	//   ....[23]....
        /*0128*/ 	.word	0x00002b70


	//   ....[24]....
        /*012c*/ 	.word	0x00002b90


	//   ....[25]....
        /*0130*/ 	.word	0x00002bc0


	//   ....[26]....
        /*0134*/ 	.word	0x00002be0


	//   ....[27]....
        /*0138*/ 	.word	0x00002c00


	//   ....[28]....
        /*013c*/ 	.word	0x00002c20


	//   ....[29]....
        /*0140*/ 	.word	0x00002c40


	//   ....[30]....
        /*0144*/ 	.word	0x00003cd0


	//   ....[31]....
        /*0148*/ 	.word	0x00003d50


	//   ....[32]....
        /*014c*/ 	.word	0x00003da0


	//   ....[33]....
        /*0150*/ 	.word	0x00003dd0


	//   ....[34]....
        /*0154*/ 	.word	0x00003df0


	//   ....[35]....
        /*0158*/ 	.word	0x00003ee0


	//   ....[36]....
        /*015c*/ 	.word	0x00003f00


	//   ....[37]....
        /*0160*/ 	.word	0x00004180


	//   ....[38]....
        /*0164*/ 	.word	0x000041f0


	//----- nvinfo : EIATTR_EXIT_INSTR_OFFSETS
	.align		4
.L_2197:
        /*0168*/ 	.byte	0x04, 0x1c
        /*016a*/ 	.short	(.L_2199 - .L_2198)


	//   ....[0]....
.L_2198:
        /*016c*/ 	.word	0x00003fb0


	//   ....[1]....
        /*0170*/ 	.word	0x00004010


	//   ....[2]....
        /*0174*/ 	.word	0x00004130


	//----- nvinfo : EIATTR_MAX_THREADS
	.align		4
.L_2199:
        /*0178*/ 	.byte	0x04, 0x05
        /*017a*/ 	.short	(.L_2201 - .L_2200)
.L_2200:
        /*017c*/ 	.word	0x00000080
        /*0180*/ 	.word	0x00000001
        /*0184*/ 	.word	0x00000001


	//----- nvinfo : EIATTR_CRS_STACK_SIZE
	.align		4
.L_2201:
        /*0188*/ 	.byte	0x04, 0x1e
        /*018a*/ 	.short	(.L_2203 - .L_2202)
.L_2202:
        /*018c*/ 	.word	0x00000000


	//----- nvinfo : EIATTR_CBANK_PARAM_SIZE
	.align		4
.L_2203:
        /*0190*/ 	.byte	0x03, 0x19
        /*0192*/ 	.short	0x0088


	//----- nvinfo : EIATTR_PARAM_CBANK
	.align		4
        /*0194*/ 	.byte	0x04, 0x0a
        /*0196*/ 	.short	(.L_2205 - .L_2204)
	.align		4
.L_2204:
        /*0198*/ 	.word	index@(.nv.constant0._ZN18transformer_engine13normalization21ln_fwd_general_kernelINS0_13Kernel_traitsIff13__nv_bfloat16fjLj512ELj1ELj4ELj1ELj16ENS0_18Kernel_traits_baseILj512EffS3_fjLj128EEEEEEEvNS0_19ForwardKernelParamsE)
        /*019c*/ 	.short	0x0210
        /*019e*/ 	.short	0x0088


	//----- nvinfo : EIATTR_SW_WAR
	.align		4
.L_2205:
        /*01a0*/ 	.byte	0x04, 0x36
        /*01a2*/ 	.short	(.L_2207 - .L_2206)
.L_2206:
        /*01a4*/ 	.word	0x00000008
.L_2207:


//--------------------- .nv.info._ZN18transformer_engine13normalization21ln_fwd_general_kernelINS0_13Kernel_traitsI13__nv_bfloat16S3_S3_fjLj512ELj1ELj4ELj1ELj16ENS0_18Kernel_traits_baseILj512ES3_S3_S3_fjLj128EEEEEEEvNS0_19ForwardKernelParamsE --------------------------
	.section	.nv.info._ZN18transformer_engine13normalization21ln_fwd_general_kernelINS0_13Kernel_traitsI13__nv_bfloat16S3_S3_fjLj512ELj1ELj4ELj1ELj16ENS0_18Kernel_traits_baseILj512ES3_S3_S3_fjLj128EEEEEEEvNS0_19ForwardKernelParamsE,"",@"SHT_CUDA_INFO"
	.sectionflags	@""
	.align	4


	//----- nvinfo : EIATTR_CUDA_API_VERSION
	.align		4
        /*0000*/ 	.byte	0x04, 0x37
        /*0002*/ 	.short	(.L_2209 - .L_2208)
.L_2208:
        /*0004*/ 	.word	0x00000082


	//----- nvinfo : EIATTR_KPARAM_INFO
	.align		4
.L_2209:
        /*0008*/ 	.byte	0x04, 0x17
        /*000a*/ 	.short	(.L_2211 - .L_2210)
.L_2210:
        /*000c*/ 	.word	0x00000000
        /*0010*/ 	.short	0x0000
        /*0012*/ 	.short	0x0000
        /*0014*/ 	.byte	0x00, 0xf0, 0x21, 0x02


	//----- nvinfo : EIATTR_SPARSE_MMA_MASK
	.align		4
.L_2211:
        /*0018*/ 	.byte	0x03, 0x50
        /*001a*/ 	.short	0x0000


	//----- nvinfo : EIATTR_MAXREG_COUNT
	.align		4
        /*001c*/ 	.byte	0x03, 0x1b
        /*001e*/ 	.short	0x00ff


	//----- nvinfo : EIATTR_NUM_BARRIERS
	.align		4
        /*0020*/ 	.byte	0x02, 0x4c
        /*0022*/ 	.byte	0x01
	.zero		1


	//----- nvinfo : EIATTR_MERCURY_ISA_VERSION
	.align		4
        /*0024*/ 	.byte	0x03, 0x5f
        /*0026*/ 	.short	0x0101


	//----- nvinfo : EIATTR_COOP_GROUP_MASK_REGIDS
	.align		4
        /*0028*/ 	.byte	0x04, 0x29
        /*002a*/ 	.short	(.L_2213 - .L_2212)


	//   ....[0]....
.L_2212:
        /*002c*/ 	.word	0xffffffff


	//   ....[1]....
        /*0030*/ 	.word	0xffffffff


	//   ....[2]....
        /*0034*/ 	.word	0xffffffff


	//   ....[3]....
        /*0038*/ 	.word	0xffffffff


	//   ....[4]....
        /*003c*/ 	.word	0xffffffff


	//   ....[5]....
        /*0040*/ 	.word	0xffffffff


	//   ....[6]....
        /*0044*/ 	.word	0xffffffff


	//   ....[7]....
        /*0048*/ 	.word	0xffffffff


	//   ....[8]....
        /*004c*/ 	.word	0xffffffff


	//   ....[9]....
        /*0050*/ 	.word	0xffffffff


	//   ....[10]....
        /*0054*/ 	.word	0xffffffff


	//   ....[11]....
        /*0058*/ 	.word	0xffffffff


	//   ....[12]....
        /*005c*/ 	.word	0xffffffff


	//   ....[13]....
        /*0060*/ 	.word	0xffffffff


	//   ....[14]....
        /*0064*/ 	.word	0xffffffff


	//   ....[15]....
        /*0068*/ 	.word	0xffffffff


	//   ....[16]....
        /*006c*/ 	.word	0xffffffff


	//   ....[17]....
        /*0070*/ 	.word	0xffffffff


	//   ....[18]....
        /*0074*/ 	.word	0xffffffff


	//   ....[19]....
        /*0078*/ 	.word	0xffffffff


	//   ....[20]....
        /*007c*/ 	.word	0xffffffff


	//   ....[21]....
        /*0080*/ 	.word	0xffffffff


	//   ....[22]....
        /*0084*/ 	.word	0xffffffff


	//   ....[23]....
        /*0088*/ 	.word	0xffffffff


	//   ....[24]....
        /*008c*/ 	.word	0xffffffff


	//   ....[25]....
        /*0090*/ 	.word	0xffffffff


	//   ....[26]....
        /*0094*/ 	.word	0xffffffff


	//   ....[27]....
        /*0098*/ 	.word	0xffffffff


	//   ....[28]....
        /*009c*/ 	.word	0xffffffff


	//   ....[29]....
        /*00a0*/ 	.word	0xffffffff


	//   ....[30]....
        /*00a4*/ 	.word	0xffffffff


	//   ....[31]....
        /*00a8*/ 	.word	0xffffffff


	//   ....[32]....
        /*00ac*/ 	.word	0xffffffff


	//   ....[33]....
        /*00b0*/ 	.word	0xffffffff


	//   ....[34]....
        /*00b4*/ 	.word	0xffffffff


	//   ....[35]....
        /*00b8*/ 	.word	0xffffffff


	//   ....[36]....
        /*00bc*/ 	.word	0xffffffff


	//   ....[37]....
        /*00c0*/ 	.word	0x05000004


	//   ....[38]....
        /*00c4*/ 	.word	0x05000004


	//----- nvinfo : EIATTR_COOP_GROUP_INSTR_OFFSETS
	.align		4
.L_2213:
        /*00c8*/ 	.byte	0x04, 0x28
        /*00ca*/ 	.short	(.L_2215 - .L_2214)


	//   ....[0]....
.L_2214:
        /*00cc*/ 	.word	0x00001b60


	//   ....[1]....
        /*00d0*/ 	.word	0x00001c00


	//   ....[2]....
        /*00d4*/ 	.word	0x00001c20


	//   ....[3]....
        /*00d8*/ 	.word	0x00001c50


	//   ....[4]....
        /*00dc*/ 	.word	0x00001c90


	//   ....[5]....
        /*00e0*/ 	.word	0x00002210


	//   ....[6]....
        /*00e4*/ 	.word	0x00002250


	//   ....[7]....
        /*00e8*/ 	.word	0x00002270


	//   ....[8]....
        /*00ec*/ 	.word	0x00002290


	//   ....[9]....
        /*00f0*/ 	.word	0x000022b0


	//   ....[10]....
        /*00f4*/ 	.word	0x000022e0


	//   ....[11]....
        /*00f8*/ 	.word	0x00002300


	//   ....[12]....
        /*00fc*/ 	.word	0x00002320


	//   ....[13]....
        /*0100*/ 	.word	0x00002340


	//   ....[14]....
        /*0104*/ 	.word	0x00002360


	//   ....[15]....
        /*0108*/ 	.word	0x000027d0


	//   ....[16]....
        /*010c*/ 	.word	0x00002830


	//   ....[17]....
        /*0110*/ 	.word	0x00002850


	//   ....[18]....
        /*0114*/ 	.word	0x00002880


	//   ....[19]....
        /*0118*/ 	.word	0x000028c0


	//   ....[20]....
        /*011c*/ 	.word	0x00002e70


	//   ....[21]....
        /*0120*/ 	.word	0x00002eb0


	//   ....[22]....
        /*0124*/ 	.word	0x00002ed0


	//   ....[23]....
        /*0128*/ 	.word	0x00002ef0


	//   ....[24]....
        /*012c*/ 	.word	0x00002f10


	//   ....[25]....
        /*0130*/ 	.word	0x00002f40


	//   ....[26]....
        /*0134*/ 	.word	0x00002f60


	//   ....[27]....
        /*0138*/ 	.word	0x00002f80


	//   ....[28]....
        /*013c*/ 	.word	0x00002fa0


	//   ....[29]....
        /*0140*/ 	.word	0x00002fc0


	//   ....[30]....
        /*0144*/ 	.word	0x000040e0


	//   ....[31]....
        /*0148*/ 	.word	0x00004160


	//   ....[32]....
        /*014c*/ 	.word	0x00004190


	//   ....[33]....
        /*0150*/ 	.word	0x000041d0


	//   ....[34]....
        /*0154*/ 	.word	0x00004200


	//   ....[35]....
        /*0158*/ 	.word	0x000042f0


	//   ....[36]....
        /*015c*/ 	.word	0x00004310


	//   ....[37]....
        /*0160*/ 	.word	0x00004580


	//   ....[38]....
        /*0164*/ 	.word	0x000045f0


	//----- nvinfo : EIATTR_EXIT_INSTR_OFFSETS
	.align		4
.L_2215:
        /*0168*/ 	.byte	0x04, 0x1c
        /*016a*/ 	.short	(.L_2217 - .L_2216)


	//   ....[0]....
.L_2216:
        /*016c*/ 	.word	0x000043c0


	//   ....[1]....
        /*0170*/ 	.word	0x00004420


	//   ....[2]....
        /*0174*/ 	.word	0x00004530


	//----- nvinfo : EIATTR_MAX_THREADS
	.align		4
.L_2217:
        /*0178*/ 	.byte	0x04, 0x05
        /*017a*/ 	.short	(.L_2219 - .L_2218)
.L_2218:
        /*017c*/ 	.word	0x00000080
        /*0180*/ 	.word	0x00000001
        /*0184*/ 	.word	0x00000001


	//----- nvinfo : EIATTR_CRS_STACK_SIZE
	.align		4
.L_2219:
        /*0188*/ 	.byte	0x04, 0x1e
        /*018a*/ 	.short	(.L_2221 - .L_2220)
.L_2220:
        /*018c*/ 	.word	0x00000000


	//----- nvinfo : EIATTR_CBANK_PARAM_SIZE
	.align		4
.L_2221:
        /*0190*/ 	.byte	0x03, 0x19
        /*0192*/ 	.short	0x0088


	//----- nvinfo : EIATTR_PARAM_CBANK
	.align		4
        /*0194*/ 	.byte	0x04, 0x0a
        /*0196*/ 	.short	(.L_2223 - .L_2222)
	.align		4
.L_2222:
        /*0198*/ 	.word	index@(.nv.constant0._ZN18transformer_engine13normalization21ln_fwd_general_kernelINS0_13Kernel_traitsI13__nv_bfloat16S3_S3_fjLj512ELj1ELj4ELj1ELj16ENS0_18Kernel_traits_baseILj512ES3_S3_S3_fjLj128EEEEEEEvNS0_19ForwardKernelParamsE)
        /*019c*/ 	.short	0x0210
        /*019e*/ 	.short	0x0088


	//----- nvinfo : EIATTR_SW_WAR
	.align		4
.L_2223:
        /*01a0*/ 	.byte	0x04, 0x36
        /*01a2*/ 	.short	(.L_2225 - .L_2224)
.L_2224:
        /*01a4*/ 	.word	0x00000008
.L_2225:


//--------------------- .nv.info._ZN18transformer_engine13normalization21ln_fwd_general_kernelINS0_13Kernel_traitsIff6__halffjLj512ELj1ELj4ELj1ELj16ENS0_18Kernel_traits_baseILj512EffS3_fjLj128EEEEEEEvNS0_19ForwardKernelParamsE --------------------------
	.section	.nv.info._ZN18transformer_engine13normalization21ln_fwd_general_kernelINS0_13Kernel_traitsIff6__halffjLj512ELj1ELj4ELj1ELj16ENS0_18Kernel_traits_baseILj512EffS3_fjLj128EEEEEEEvNS0_19ForwardKernelParamsE,"",@"SHT_CUDA_INFO"
	.sectionflags	@""
	.align	4


	//----- nvinfo : EIATTR_CUDA_API_VERSION
	.align		4
        /*0000*/ 	.byte	0x04, 0x37
        /*0002*/ 	.short	(.L_2227 - .L_2226)
.L_2226:
        /*0004*/ 	.word	0x00000082


	//----- nvinfo : EIATTR_KPARAM_INFO
	.align		4
.L_2227:
        /*0008*/ 	.byte	0x04, 0x17
        /*000a*/ 	.short	(.L_2229 - .L_2228)
.L_2228:
        /*000c*/ 	.word	0x00000000
        /*0010*/ 	.short	0x0000
        /*0012*/ 	.short	0x0000
        /*0014*/ 	.byte	0x00, 0xf0, 0x21, 0x02


	//----- nvinfo : EIATTR_SPARSE_MMA_MASK
	.align		4
.L_2229:
        /*0018*/ 	.byte	0x03, 0x50
        /*001a*/ 	.short	0x0000


	//----- nvinfo : EIATTR_MAXREG_COUNT
	.align		4
        /*001c*/ 	.byte	0x03, 0x1b
        /*001e*/ 	.short	0x00ff


	//----- nvinfo : EIATTR_NUM_BARRIERS
	.align		4
        /*0020*/ 	.byte	0x02, 0x4c
        /*0022*/ 	.byte	0x01
	.zero		1


	//----- nvinfo : EIATTR_MERCURY_ISA_VERSION
	.align		4
        /*0024*/ 	.byte	0x03, 0x5f
        /*0026*/ 	.short	0x0101


	//----- nvinfo : EIATTR_COOP_GROUP_MASK_REGIDS
	.align		4
        /*0028*/ 	.byte	0x04, 0x29
        /*002a*/ 	.short	(.L_2231 - .L_2230)


	//   ....[0]....
.L_2230:
        /*002c*/ 	.word	0xffffffff


	//   ....[1]....
        /*0030*/ 	.word	0xffffffff


	//   ....[2]....
        /*0034*/ 	.word	0xffffffff


	//   ....[3]....
        /*0038*/ 	.word	0xffffffff


	//   ....[4]....
        /*003c*/ 	.word	0xffffffff


	//   ....[5]....
        /*0040*/ 	.word	0xffffffff


	//   ....[6]....
        /*0044*/ 	.word	0xffffffff


	//   ....[7]....
        /*0048*/ 	.word	0xffffffff


	//   ....[8]....
        /*004c*/ 	.word	0xffffffff


	//   ....[9]....
        /*0050*/ 	.word	0xffffffff


	//   ....[10]....
        /*0054*/ 	.word	0xffffffff


	//   ....[11]....
        /*0058*/ 	.word	0xffffffff


	//   ....[12]....
        /*005c*/ 	.word	0xffffffff


	//   ....[13]....
        /*0060*/ 	.word	0xffffffff


	//   ....[14]....
        /*0064*/ 	.word	0xffffffff


	//   ....[15]....
        /*0068*/ 	.word	0xffffffff


	//   ....[16]....
        /*006c*/ 	.word	0xffffffff


	//   ....[17]....
        /*0070*/ 	.word	0xffffffff


	//   ....[18]....
        /*0074*/ 	.word	0xffffffff


	//   ....[19]....
        /*0078*/ 	.word	0xffffffff


	//   ....[20]....
        /*007c*/ 	.word	0xffffffff


	//   ....[21]....
        /*0080*/ 	.word	0xffffffff


	//   ....[22]....
        /*0084*/ 	.word	0xffffffff


	//   ....[23]....
        /*0088*/ 	.word	0xffffffff


	//   ....[24]....
        /*008c*/ 	.word	0xffffffff


	//   ....[25]....
        /*0090*/ 	.word	0xffffffff


	//   ....[26]....
        /*0094*/ 	.word	0xffffffff


	//   ....[27]....
        /*0098*/ 	.word	0xffffffff


	//   ....[28]....
        /*009c*/ 	.word	0xffffffff


	//   ....[29]....
        /*00a0*/ 	.word	0xffffffff


	//   ....[30]....
        /*00a4*/ 	.word	0xffffffff


	//   ....[31]....
        /*00a8*/ 	.word	0xffffffff


	//   ....[32]....
        /*00ac*/ 	.word	0xffffffff


	//   ....[33]....
        /*00b0*/ 	.word	0xffffffff


	//   ....[34]....
        /*00b4*/ 	.word	0xffffffff


	//   ....[35]....
        /*00b8*/ 	.word	0xffffffff


	//   ....[36]....
        /*00bc*/ 	.word	0xffffffff


	//   ....[37]....
        /*00c0*/ 	.word	0x05000005


	//   ....[38]....
        /*00c4*/ 	.word	0x05000005


	//----- nvinfo : EIATTR_COOP_GROUP_INSTR_OFFSETS
	.align		4
.L_2231:
        /*00c8*/ 	.byte	0x04, 0x28
        /*00ca*/ 	.short	(.L_2233 - .L_2232)


	//   ....[0]....
.L_2232:
        /*00cc*/ 	.word	0x00001810


	//   ....[1]....
        /*00d0*/ 	.word	0x00001890


	//   ....[2]....
        /*00d4*/ 	.word	0x000018c0


	//   ....[3]....
        /*00d8*/ 	.word	0x000018f0


	//   ....[4]....
        /*00dc*/ 	.word	0x00001980


	//   ....[5]....
        /*00e0*/ 	.word	0x00001eb0


	//   ....[6]....
        /*00e4*/ 	.word	0x00001ef0


	//   ....[7]....
        /*00e8*/ 	.word	0x00001f10


	//   ....[8]....
        /*00ec*/ 	.word	0x00001f30


	//   ....[9]....
        /*00f0*/ 	.word	0x00001f50


	//   ....[10]....
        /*00f4*/ 	.word	0x00001f80


	//   ....[11]....
        /*00f8*/ 	.word	0x00001fa0


	//   ....[12]....
        /*00fc*/ 	.word	0x00001fc0


	//   ....[13]....
        /*0100*/ 	.word	0x00001fe0


	//   ....[14]....
        /*0104*/ 	.word	0x00002000


	//   ....[15]....
        /*0108*/ 	.word	0x00002460


	//   ....[16]....
        /*010c*/ 	.word	0x000024f0


	//   ....[17]....
        /*0110*/ 	.word	0x00002520


	//   ....[18]....
        /*0114*/ 	.word	0x00002550


	//   ....[19]....
        /*0118*/ 	.word	0x00002590


	//   ....[20]....
        /*011c*/ 	.word	0x00002af0


	//   ....[21]....
        /*0120*/ 	.word	0x00002b30


	//   ....[22]....
        /*0124*/ 	.word	0x00002b50


	//   ....[23]....
        /*0128*/ 	.word	0x00002b70


	//   ....[24]....
        /*012c*/ 	.word	0x00002b90


	//   ....[25]....
        /*0130*/ 	.word	0x00002bc0


	//   ....[26]....
        /*0134*/ 	.word	0x00002be0


	//   ....[27]....
        /*0138*/ 	.word	0x00002c00


	//   ....[28]....
        /*013c*/ 	.word	0x00002c20


	//   ....[29]....
        /*0140*/ 	.word	0x00002c40


	//   ....[30]....
        /*0144*/ 	.word	0x00003cd0


	//   ....[31]....
        /*0148*/ 	.word	0x00003d50


	//   ....[32]....
        /*014c*/ 	.word	0x00003da0


	//   ....[33]....
        /*0150*/ 	.word	0x00003dd0


	//   ....[34]....
        /*0154*/ 	.word	0x00003df0


	//   ....[35]....
        /*0158*/ 	.word	0x00003ee0


	//   ....[36]....
        /*015c*/ 	.word	0x00003f00


	//   ....[37]....
        /*0160*/ 	.word	0x00004180


	//   ....[38]....
        /*0164*/ 	.word	0x000041f0


	//----- nvinfo : EIATTR_EXIT_INSTR_OFFSETS
	.align		4
.L_2233:
        /*0168*/ 	.byte	0x04, 0x1c
        /*016a*/ 	.short	(.L_2235 - .L_2234)


	//   ....[0]....
.L_2234:
        /*016c*/ 	.word	0x00003fb0


	//   ....[1]....
        /*0170*/ 	.word	0x00004010


	//   ....[2]....
        /*0174*/ 	.word	0x00004130


	//----- nvinfo : EIATTR_MAX_THREADS
	.align		4
.L_2235:
        /*0178*/ 	.byte	0x04, 0x05
        /*017a*/ 	.short	(.L_2237 - .L_2236)
.L_2236:
        /*017c*/ 	.word	0x00000080
        /*0180*/ 	.word	0x00000001
        /*0184*/ 	.word	0x00000001


	//----- nvinfo : EIATTR_CRS_STACK_SIZE
	.align		4
.L_2237:
        /*0188*/ 	.byte	0x04, 0x1e
        /*018a*/ 	.short	(.L_2239 - .L_2238)
.L_2238:
        /*018c*/ 	.word	0x00000000


	//----- nvinfo : EIATTR_CBANK_PARAM_SIZE
	.align		4
.L_2239:
        /*0190*/ 	.byte	0x03, 0x19
        /*0192*/ 	.short	0x0088


	//----- nvinfo : EIATTR_PARAM_CBANK
	.align		4
        /*0194*/ 	.byte	0x04, 0x0a
        /*0196*/ 	.short	(.L_2241 - .L_2240)
	.align		4
.L_2240:
        /*0198*/ 	.word	index@(.nv.constant0._ZN18transformer_engine13normalization21ln_fwd_general_kernelINS0_13Kernel_traitsIff6__halffjLj512ELj1ELj4ELj1ELj16ENS0_18Kernel_traits_baseILj512EffS3_fjLj128EEEEEEEvNS0_19ForwardKernelParamsE)
        /*019c*/ 	.short	0x0210
        /*019e*/ 	.short	0x0088


	//----- nvinfo : EIATTR_SW_WAR
	.align		4
.L_2241:
        /*01a0*/ 	.byte	0x04, 0x36
        /*01a2*/ 	.short	(.L_2243 - .L_2242)
.L_2242:
        /*01a4*/ 	.word	0x00000008
.L_2243:


//--------------------- .nv.info._ZN18transformer_engine13normalization21ln_fwd_general_kernelINS0_13Kernel_traitsI6__halfS3_S3_fjLj512ELj1ELj4ELj1ELj16ENS0_18Kernel_traits_baseILj512ES3_S3_S3_fjLj128EEEEEEEvNS0_19ForwardKernelParamsE --------------------------
	.section	.nv.info._ZN18transformer_engine13normalization21ln_fwd_general_kernelINS0_13Kernel_traitsI6__halfS3_S3_fjLj512ELj1ELj4ELj1ELj16ENS0_18Kernel_traits_baseILj512ES3_S3_S3_fjLj128EEEEEEEvNS0_19ForwardKernelParamsE,"",@"SHT_CUDA_INFO"
	.sectionflags	@""
	.align	4


	//----- nvinfo : EIATTR_CUDA_API_VERSION
	.align		4
        /*0000*/ 	.byte	0x04, 0x37
        /*0002*/ 	.short	(.L_2245 - .L_2244)
.L_2244:
        /*0004*/ 	.word	0x00000082


	//----- nvinfo : EIATTR_KPARAM_INFO
	.align		4
.L_2245:
        /*0008*/ 	.byte	0x04, 0x17
        /*000a*/ 	.short	(.L_2247 - .L_2246)
.L_2246:
        /*000c*/ 	.word	0x00000000
        /*0010*/ 	.short	0x0000
        /*0012*/ 	.short	0x0000
        /*0014*/ 	.byte	0x00, 0xf0, 0x21, 0x02


	//----- nvinfo : EIATTR_SPARSE_MMA_MASK
	.align		4
.L_2247:
        /*0018*/ 	.byte	0x03, 0x50
        /*001a*/ 	.short	0x0000


	//----- nvinfo : EIATTR_MAXREG_COUNT
	.align		4
        /*001c*/ 	.byte	0x03, 0x1b
        /*001e*/ 	.short	0x00ff


	//----- nvinfo : EIATTR_NUM_BARRIERS
	.align		4
        /*0020*/ 	.byte	0x02, 0x4c
        /*0022*/ 	.byte	0x01
	.zero		1


	//----- nvinfo : EIATTR_MERCURY_ISA_VERSION
	.align		4
        /*0024*/ 	.byte	0x03, 0x5f
        /*0026*/ 	.short	0x0101


	//----- nvinfo : EIATTR_COOP_GROUP_MASK_REGIDS
	.align		4
        /*0028*/ 	.byte	0x04, 0x29
        /*002a*/ 	.short	(.L_2249 - .L_2248)


	//   ....[0]....
.L_2248:
        /*002c*/ 	.word	0xffffffff


	//   ....[1]....
        /*0030*/ 	.word	0xffffffff


	//   ....[2]....
        /*0034*/ 	.word	0xffffffff


	//   ....[3]....
        /*0038*/ 	.word	0xffffffff


	//   ....[4]....
        /*003c*/ 	.word	0xffffffff


	//   ....[5]....
        /*0040*/ 	.word	0xffffffff


	//   ....[6]....
        /*0044*/ 	.word	0xffffffff


	//   ....[7]....
        /*0048*/ 	.word	0xffffffff


	//   ....[8]....
        /*004c*/ 	.word	0xffffffff


	//   ....[9]....
        /*0050*/ 	.word	0xffffffff


	//   ....[10]....
        /*0054*/ 	.word	0xffffffff


	//   ....[11]....
        /*0058*/ 	.word	0xffffffff


	//   ....[12]....
        /*005c*/ 	.word	0xffffffff


	//   ....[13]....
        /*0060*/ 	.word	0xffffffff


	//   ....[14]....
        /*0064*/ 	.word	0xffffffff


	//   ....[15]....
        /*0068*/ 	.word	0xffffffff


	//   ....[16]....
        /*006c*/ 	.word	0xffffffff


	//   ....[17]....
        /*0070*/ 	.word	0xffffffff


	//   ....[18]....
        /*0074*/ 	.word	0xffffffff


	//   ....[19]....
        /*0078*/ 	.word	0xffffffff


	//   ....[20]....
        /*007c*/ 	.word	0xffffffff


	//   ....[21]....
        /*0080*/ 	.word	0xffffffff


	//   ....[22]....
        /*0084*/ 	.word	0xffffffff


	//   ....[23]....
        /*0088*/ 	.word	0xffffffff


	//   ....[24]....
        /*008c*/ 	.word	0xffffffff


	//   ....[25]....
        /*0090*/ 	.word	0xffffffff


	//   ....[26]....
        /*0094*/ 	.word	0xffffffff


	//   ....[27]....
        /*0098*/ 	.word	0xffffffff


	//   ....[28]....
        /*009c*/ 	.word	0xffffffff


	//   ....[29]....
        /*00a0*/ 	.word	0xffffffff


	//   ....[30]....
        /*00a4*/ 	.word	0xffffffff


	//   ....[31]....
        /*00a8*/ 	.word	0xffffffff


	//   ....[32]....
        /*00ac*/ 	.word	0xffffffff


	//   ....[33]....
        /*00b0*/ 	.word	0xffffffff


	//   ....[34]....
        /*00b4*/ 	.word	0xffffffff


	//   ....[35]....
        /*00b8*/ 	.word	0xffffffff


	//   ....[36]....
        /*00bc*/ 	.word	0xffffffff


	//   ....[37]....
        /*00c0*/ 	.word	0x05000004


	//   ....[38]....
        /*00c4*/ 	.word	0x05000004


	//----- nvinfo : EIATTR_COOP_GROUP_INSTR_OFFSETS
	.align		4
.L_2249:
        /*00c8*/ 	.byte	0x04, 0x28
        /*00ca*/ 	.short	(.L_2251 - .L_2250)


	//   ....[0]....
.L_2250:
        /*00cc*/ 	.word	0x000019f0


	//   ....[1]....
        /*00d0*/ 	.word	0x00001a80


	//   ....[2]....
        /*00d4*/ 	.word	0x00001ab0


	//   ....[3]....
        /*00d8*/ 	.word	0x00001ae0


	//   ....[4]....
        /*00dc*/ 	.word	0x00001b20


	//   ....[5]....
        /*00e0*/ 	.word	0x000020a0


	//   ....[6]....
        /*00e4*/ 	.word	0x000020e0


	//   ....[7]....
        /*00e8*/ 	.word	0x00002100


	//   ....[8]....
        /*00ec*/ 	.word	0x00002120


	//   ....[9]....
        /*00f0*/ 	.word	0x00002140


	//   ....[10]....
        /*00f4*/ 	.word	0x00002170


	//   ....[11]....
        /*00f8*/ 	.word	0x00002190


	//   ....[12]....
        /*00fc*/ 	.word	0x000021b0


	//   ....[13]....
        /*0100*/ 	.word	0x000021d0


	//   ....[14]....
        /*0104*/ 	.word	0x000021f0


	//   ....[15]....
        /*0108*/ 	.word	0x00002660


	//   ....[16]....
        /*010c*/ 	.word	0x000026f0


	//   ....[17]....
        /*0110*/ 	.word	0x00002720


	//   ....[18]....
        /*0114*/ 	.word	0x00002750


	//   ....[19]....
        /*0118*/ 	.word	0x00002790


	//   ....[20]....
        /*011c*/ 	.word	0x00002d00


	//   ....[21]....
        /*0120*/ 	.word	0x00002d40


	//   ....[22]....
        /*0124*/ 	.word	0x00002d60


	//   ....[23]....
        /*0128*/ 	.word	0x00002d80


	//   ....[24]....
        /*012c*/ 	.word	0x00002da0


	//   ....[25]....
        /*0130*/ 	.word	0x00002dd0


	//   ....[26]....
        /*0134*/ 	.word	0x00002df0


	//   ....[27]....
        /*0138*/ 	.word	0x00002e10


	//   ....[28]....
        /*013c*/ 	.word	0x00002e30


	//   ....[29]....
        /*0140*/ 	.word	0x00002e50


	//   ....[30]....
        /*0144*/ 	.word	0x00003f70


	//   ....[31]....
        /*0148*/ 	.word	0x00003ff0


	//   ....[32]....
        /*014c*/ 	.word	0x00004020


	//   ....[33]....
        /*0150*/ 	.word	0x00004060


	//   ....[34]....
        /*0154*/ 	.word	0x00004090


	//   ....[35]....
        /*0158*/ 	.word	0x00004180


	//   ....[36]....
        /*015c*/ 	.word	0x000041a0


	//   ....[37]....
        /*0160*/ 	.word	0x00004410


	//   ....[38]....
        /*0164*/ 	.word	0x00004480


	//----- nvinfo : EIATTR_EXIT_INSTR_OFFSETS
	.align		4
.L_2251:
        /*0168*/ 	.byte	0x04, 0x1c
        /*016a*/ 	.short	(.L_2253 - .L_2252)


	//   ....[0]....
.L_2252:
        /*016c*/ 	.word	0x00004250


	//   ....[1]....
        /*0170*/ 	.word	0x000042b0


	//   ....[2]....
        /*0174*/ 	.word	0x000043c0


	//----- nvinfo : EIATTR_MAX_THREADS
	.align		4
.L_2253:
        /*0178*/ 	.byte	0x04, 0x05
        /*017a*/ 	.short	(.L_2255 - .L_2254)
.L_2254:
        /*017c*/ 	.word	0x00000080
        /*0180*/ 	.word	0x00000001
        /*0184*/ 	.word	0x00000001


	//----- nvinfo : EIATTR_CRS_STACK_SIZE
	.align		4
.L_2255:
        /*0188*/ 	.byte	0x04, 0x1e
        /*018a*/ 	.short	(.L_2257 - .L_2256)
.L_2256:
        /*018c*/ 	.word	0x00000000


	//----- nvinfo : EIATTR_CBANK_PARAM_SIZE
	.align		4
.L_2257:
        /*0190*/ 	.byte	0x03, 0x19
        /*0192*/ 	.short	0x0088


	//----- nvinfo : EIATTR_PARAM_CBANK
	.align		4
        /*0194*/ 	.byte	0x04, 0x0a
        /*0196*/ 	.short	(.L_2259 - .L_2258)
	.align		4
.L_2258:
        /*0198*/ 	.word	index@(.nv.constant0._ZN18transformer_engine13normalization21ln_fwd_general_kernelINS0_13Kernel_traitsI6__halfS3_S3_fjLj512ELj1ELj4ELj1ELj16ENS0_18Kernel_traits_baseILj512ES3_S3_S3_fjLj128EEEEEEEvNS0_19ForwardKernelParamsE)
        /*019c*/ 	.short	0x0210
        /*019e*/ 	.short	0x0088


	//----- nvinfo : EIATTR_SW_WAR
	.align		4
.L_2259:
        /*01a0*/ 	.byte	0x04, 0x36
        /*01a2*/ 	.short	(.L_2261 - .L_2260)
.L_2260:
        /*01a4*/ 	.word	0x00000008
.L_2261:


//--------------------- .nv.info._ZN18transformer_engine13normalization21ln_fwd_general_kernelINS0_13Kernel_traitsIffffjLj512ELj1ELj4ELj1ELj16ENS0_18Kernel_traits_baseILj512EffffjLj128EEEEEEEvNS0_19ForwardKernelParamsE --------------------------
	.section	.nv.info._ZN18transformer_engine13normalization21ln_fwd_general_kernelINS0_13Kernel_traitsIffffjLj512ELj1ELj4ELj1ELj16ENS0_18Kernel_traits_baseILj512EffffjLj128EEEEEEEvNS0_19ForwardKernelParamsE,"",@"SHT_CUDA_INFO"
	.sectionflags	@""
	.align	4


	//----- nvinfo : EIATTR_CUDA_API_VERSION
	.align		4
        /*0000*/ 	.byte	0x04, 0x37
        /*0002*/ 	.short	(.L_2263 - .L_2262)
.L_2262:
        /*0004*/ 	.word	0x00000082


	//----- nvinfo : EIATTR_KPARAM_INFO
	.align		4
.L_2263:
        /*0008*/ 	.byte	0x04, 0x17
        /*000a*/ 	.short	(.L_2265 - .L_2264)
.L_2264:
        /*000c*/ 	.word	0x00000000
        /*0010*/ 	.short	0x0000
        /*0012*/ 	.short	0x0000
        /*0014*/ 	.byte	0x00, 0xf0, 0x21, 0x02


	//----- nvinfo : EIATTR_SPARSE_MMA_MASK
	.align		4
.L_2265:
        /*0018*/ 	.byte	0x03, 0x50
        /*001a*/ 	.short	0x0000


	//----- nvinfo : EIATTR_MAXREG_COUNT
	.align		4
        /*001c*/ 	.byte	0x03, 0x1b
        /*001e*/ 	.short	0x00ff


	//----- nvinfo : EIATTR_NUM_BARRIERS
	.align		4
        /*0020*/ 	.byte	0x02, 0x4c
        /*0022*/ 	.byte	0x01
	.zero		1


	//----- nvinfo : EIATTR_MERCURY_ISA_VERSION
	.align		4
        /*0024*/ 	.byte	0x03, 0x5f
        /*0026*/ 	.short	0x0101


	//----- nvinfo : EIATTR_COOP_GROUP_MASK_REGIDS
	.align		4
        /*0028*/ 	.byte	0x04, 0x29
        /*002a*/ 	.short	(.L_2267 - .L_2266)


	//   ....[0]....
.L_2266:
        /*002c*/ 	.word	0xffffffff


	//   ....[1]....
        /*0030*/ 	.word	0xffffffff


	//   ....[2]....
        /*0034*/ 	.word	0xffffffff


	//   ....[3]....
        /*0038*/ 	.word	0xffffffff


	//   ....[4]....
        /*003c*/ 	.word	0xffffffff


	//   ....[5]....
        /*0040*/ 	.word	0xffffffff


	//   ....[6]....
        /*0044*/ 	.word	0xffffffff


	//   ....[7]....
        /*0048*/ 	.word	0xffffffff


	//   ....[8]....
        /*004c*/ 	.word	0xffffffff


	//   ....[9]....
        /*0050*/ 	.word	0xffffffff


	//   ....[10]....
        /*0054*/ 	.word	0xffffffff


	//   ....[11]....
        /*0058*/ 	.word	0xffffffff


	//   ....[12]....
        /*005c*/ 	.word	0xffffffff


	//   ....[13]....
        /*0060*/ 	.word	0xffffffff


	//   ....[14]....
        /*0064*/ 	.word	0xffffffff


	//   ....[15]....
        /*0068*/ 	.word	0xffffffff


	//   ....[16]....
        /*006c*/ 	.word	0xffffffff


	//   ....[17]....
        /*0070*/ 	.word	0xffffffff


	//   ....[18]....
        /*0074*/ 	.word	0xffffffff


	//   ....[19]....
        /*0078*/ 	.word	0xffffffff


	//   ....[20]....
        /*007c*/ 	.word	0xffffffff


	//   ....[21]....
        /*0080*/ 	.word	0xffffffff


	//   ....[22]....
        /*0084*/ 	.word	0xffffffff


	//   ....[23]....
        /*0088*/ 	.word	0xffffffff


	//   ....[24]....
        /*008c*/ 	.word	0xffffffff


	//   ....[25]....
        /*0090*/ 	.word	0xffffffff


	//   ....[26]....
        /*0094*/ 	.word	0xffffffff


	//   ....[27]....
        /*0098*/ 	.word	0xffffffff


	//   ....[28]....
        /*009c*/ 	.word	0xffffffff


	//   ....[29]....
        /*00a0*/ 	.word	0xffffffff


	//   ....[30]....
        /*00a4*/ 	.word	0xffffffff


	//   ....[31]....
        /*00a8*/ 	.word	0xffffffff


	//   ....[32]....
        /*00ac*/ 	.word	0xffffffff


	//   ....[33]....
        /*00b0*/ 	.word	0xffffffff


	//   ....[34]....
        /*00b4*/ 	.word	0xffffffff


	//   ....[35]....
        /*00b8*/ 	.word	0xffffffff


	//   ....[36]....
        /*00bc*/ 	.word	0xffffffff


	//   ....[37]....
        /*00c0*/ 	.word	0x05000004


	//   ....[38]....
        /*00c4*/ 	.word	0x05000004


	//----- nvinfo : EIATTR_COOP_GROUP_INSTR_OFFSETS
	.align		4
.L_2267:
        /*00c8*/ 	.byte	0x04, 0x28
        /*00ca*/ 	.short	(.L_2269 - .L_2268)


	//   ....[0]....
.L_2268:
        /*00cc*/ 	.word	0x000018f0


	//   ....[1]....
        /*00d0*/ 	.word	0x00001930


	//   ....[2]....
        /*00d4*/ 	.word	0x00001950


	//   ....[3]....
        /*00d8*/ 	.word	0x00001970


	//   ....[4]....
        /*00dc*/ 	.word	0x00001990


	//   ....[5]....
        /*00e0*/ 	.word	0x00001ec0


	//   ....[6]....
        /*00e4*/ 	.word	0x00001f00


	//   ....[7]....
        /*00e8*/ 	.word	0x00001f20


	//   ....[8]....
        /*00ec*/ 	.word	0x00001f40


	//   ....[9]....
        /*00f0*/ 	.word	0x00001f60


	//   ....[10]....
        /*00f4*/ 	.word	0x00001f90


	//   ....[11]....
        /*00f8*/ 	.word	0x00001fb0


	//   ....[12]....
        /*00fc*/ 	.word	0x00001fd0


	//   ....[13]....
        /*0100*/ 	.word	0x00001ff0


	//   ....[14]....
        /*0104*/ 	.word	0x00002010


	//   ....[15]....
        /*0108*/ 	.word	0x00002540


	//   ....[16]....
        /*010c*/ 	.word	0x00002570


	//   ....[17]....
        /*0110*/ 	.word	0x00002590


	//   ....[18]....
        /*0114*/ 	.word	0x000025b0


	//   ....[19]....
        /*0118*/ 	.word	0x000025d0


	//   ....[20]....
        /*011c*/ 	.word	0x00002b00


	//   ....[21]....
        /*0120*/ 	.word	0x00002b40


	//   ....[22]....
        /*0124*/ 	.word	0x00002b60


	//   ....[23]....
        /*0128*/ 	.word	0x00002b80


	//   ....[24]....
        /*012c*/ 	.word	0x00002ba0


	//   ....[25]....
        /*0130*/ 	.word	0x00002bd0


	//   ....[26]....
        /*0134*/ 	.word	0x00002bf0


	//   ....[27]....
        /*0138*/ 	.word	0x00002c10


	//   ....[28]....
        /*013c*/ 	.word	0x00002c30


	//   ....[29]....
        /*0140*/ 	.word	0x00002c50


	//   ....[30]....
        /*0144*/ 	.word	0x00003ae0


	//   ....[31]....
        /*0148*/ 	.word	0x00003b50


	//   ....[32]....
        /*014c*/ 	.word	0x00003b90


	//   ....[33]....
        /*0150*/ 	.word	0x00003bd0


	//   ....[34]....
        /*0154*/ 	.word	0x00003c00


	//   ....[35]....
        /*0158*/ 	.word	0x00003cf0


	//   ....[36]....
        /*015c*/ 	.word	0x00003d10


	//   ....[37]....
        /*0160*/ 	.word	0x00003f90


	//   ....[38]....
        /*0164*/ 	.word	0x00004000


	//----- nvinfo : EIATTR_EXIT_INSTR_OFFSETS
	.align		4
.L_2269:
        /*0168*/ 	.byte	0x04, 0x1c
        /*016a*/ 	.short	(.L_2271 - .L_2270)


	//   ....[0]....
.L_2270:
        /*016c*/ 	.word	0x00003dc0


	//   ....[1]....
        /*0170*/ 	.word	0x00003e20


	//   ....[2]....
        /*0174*/ 	.word	0x00003f40


	//----- nvinfo : EIATTR_MAX_THREADS
	.align		4
.L_2271:
        /*0178*/ 	.byte	0x04, 0x05
        /*017a*/ 	.short	(.L_2273 - .L_2272)
.L_2272:
        /*017c*/ 	.word	0x00000080
        /*0180*/ 	.word	0x00000001
        /*0184*/ 	.word	0x00000001


	//----- nvinfo : EIATTR_CRS_STACK_SIZE
	.align		4
.L_2273:
        /*0188*/ 	.byte	0x04, 0x1e
        /*018a*/ 	.short	(.L_2275 - .L_2274)
.L_2274:
        /*018c*/ 	.word	0x00000000


	//----- nvinfo : EIATTR_CBANK_PARAM_SIZE
	.align		4
.L_2275:
        /*0190*/ 	.byte	0x03, 0x19
        /*0192*/ 	.short	0x0088


	//----- nvinfo : EIATTR_PARAM_CBANK
	.align		4
        /*0194*/ 	.byte	0x04, 0x0a
        /*0196*/ 	.short	(.L_2277 - .L_2276)
	.align		4
.L_2276:
        /*0198*/ 	.word	index@(.nv.constant0._ZN18transformer_engine13normalization21ln_fwd_general_kernelINS0_13Kernel_traitsIffffjLj512ELj1ELj4ELj1ELj16ENS0_18Kernel_traits_baseILj512EffffjLj128EEEEEEEvNS0_19ForwardKernelParamsE)
        /*019c*/ 	.short	0x0210
        /*019e*/ 	.short	0x0088


	//----- nvinfo : EIATTR_SW_WAR
	.align		4
.L_2277:
        /*01a0*/ 	.byte	0x04, 0x36
        /*01a2*/ 	.short	(.L_2279 - .L_2278)
.L_2278:
        /*01a4*/ 	.word	0x00000008
.L_2279:


//--------------------- .nv.info._ZN18transformer_engine13normalization21ln_fwd_general_kernelINS0_13Kernel_traitsIff13__nv_bfloat16fjLj128ELj1ELj4ELj1ELj8ENS0_18Kernel_traits_baseILj128EffS3_fjLj128EEEEEEEvNS0_19ForwardKernelParamsE --------------------------
	.section	.nv.info._ZN18transformer_engine13normalization21ln_fwd_general_kernelINS0_13Kernel_traitsIff13__nv_bfloat16fjLj128ELj1ELj4ELj1ELj8ENS0_18Kernel_traits_baseILj128EffS3_fjLj128EEEEEEEvNS0_19ForwardKernelParamsE,"",@"SHT_CUDA_INFO"
	.sectionflags	@""
	.align	4


	//----- nvinfo : EIATTR_CUDA_API_VERSION
	.align		4
        /*0000*/ 	.byte	0x04, 0x37
        /*0002*/ 	.short	(.L_2281 - .L_2280)
.L_2280:
        /*0004*/ 	.word	0x00000082


	//----- nvinfo : EIATTR_KPARAM_INFO
	.align		4
.L_2281:
        /*0008*/ 	.byte	0x04, 0x17
        /*000a*/ 	.short	(.L_2283 - .L_2282)
.L_2282:
        /*000c*/ 	.word	0x00000000
        /*0010*/ 	.short	0x0000
        /*0012*/ 	.short	0x0000
        /*0014*/ 	.byte	0x00, 0xf0, 0x21, 0x02


	//----- nvinfo : EIATTR_SPARSE_MMA_MASK
	.align		4
.L_2283:
        /*0018*/ 	.byte	0x03, 0x50
        /*001a*/ 	.short	0x0000


	//----- nvinfo : EIATTR_MAXREG_COUNT
	.align		4
        /*001c*/ 	.byte	0x03, 0x1b
        /*001e*/ 	.short	0x00ff


	//----- nvinfo : EIATTR_NUM_BARRIERS
	.align		4
        /*0020*/ 	.byte	0x02, 0x4c
        /*0022*/ 	.byte	0x01
	.zero		1


	//----- nvinfo : EIATTR_MERCURY_ISA_VERSION
	.align		4
        /*0024*/ 	.byte	0x03, 0x5f
        /*0026*/ 	.short	0x0101


	//----- nvinfo : EIATTR_COOP_GROUP_MASK_REGIDS
	.align		4
        /*0028*/ 	.byte	0x04, 0x29
        /*002a*/ 	.short	(.L_2285 - .L_2284)


	//   ....[0]....
.L_2284:
        /*002c*/ 	.word	0xffffffff


	//   ....[1]....
        /*0030*/ 	.word	0xffffffff


	//   ....[2]....
        /*0034*/ 	.word	0xffffffff


	//   ....[3]....
        /*0038*/ 	.word	0xffffffff


	//   ....[4]....
        /*003c*/ 	.word	0xffffffff


	//   ....[5]....
        /*0040*/ 	.word	0xffffffff


	//   ....[6]....
        /*0044*/ 	.word	0xffffffff


	//   ....[7]....
        /*0048*/ 	.word	0xffffffff


	//   ....[8]....
        /*004c*/ 	.word	0xffffffff


	//   ....[9]....
        /*0050*/ 	.word	0xffffffff


	//   ....[10]....
        /*0054*/ 	.word	0xffffffff


	//   ....[11]....
        /*0058*/ 	.word	0xffffffff


	//   ....[12]....
        /*005c*/ 	.word	0xffffffff


	//   ....[13]....
        /*0060*/ 	.word	0xffffffff


	//   ....[14]....
        /*0064*/ 	.word	0xffffffff


	//   ....[15]....
        /*0068*/ 	.word	0xffffffff


	//   ....[16]....
        /*006c*/ 	.word	0xffffffff


	//   ....[17]....
        /*0070*/ 	.word	0xffffffff


	//   ....[18]....
        /*0074*/ 	.word	0xffffffff


	//   ....[19]....
        /*0078*/ 	.word	0xffffffff


	//   ....[20]....
        /*007c*/ 	.word	0xffffffff


	//   ....[21]....
        /*0080*/ 	.word	0xffffffff


	//   ....[22]....
        /*0084*/ 	.word	0xffffffff


	//   ....[23]....
        /*0088*/ 	.word	0xffffffff


	//   ....[24]....
        /*008c*/ 	.word	0xffffffff


	//   ....[25]....
        /*0090*/ 	.word	0xffffffff


	//   ....[26]....
        /*0094*/ 	.word	0xffffffff


	//   ....[27]....
        /*0098*/ 	.word	0xffffffff


	//   ....[28]....
        /*009c*/ 	.word	0xffffffff


	//   ....[29]....
        /*00a0*/ 	.word	0xffffffff


	//   ....[30]....
        /*00a4*/ 	.word	0xffffffff


	//   ....[31]....
        /*00a8*/ 	.word	0xffffffff


	//   ....[32]....
        /*00ac*/ 	.word	0xffffffff


	//   ....[33]....
        /*00b0*/ 	.word	0xffffffff


	//   ....[34]....
        /*00b4*/ 	.word	0xffffffff


	//   ....[35]....
        /*00b8*/ 	.word	0xffffffff


	//   ....[36]....
        /*00bc*/ 	.word	0xffffffff


	//   ....[37]....
        /*00c0*/ 	.word	0x05000004


	//   ....[38]....
        /*00c4*/ 	.word	0x05000004


	//----- nvinfo : EIATTR_COOP_GROUP_INSTR_OFFSETS
	.align		4
.L_2285:
        /*00c8*/ 	.byte	0x04, 0x28
        /*00ca*/ 	.short	(.L_2287 - .L_2286)


	//   ....[0]....
.L_2286:
        /*00cc*/ 	.word	0x00000ca0


	//   ....[1]....
        /*00d0*/ 	.word	0x00000cf0


	//   ....[2]....
        /*00d4*/ 	.word	0x00000d20


	//   ....[3]....
        /*00d8*/ 	.word	0x00000d50


	//   ....[4]....
        /*00dc*/ 	.word	0x00000e10


	//   ....[5]....
        /*00e0*/ 	.word	0x000013f0


	//   ....[6]....
        /*00e4*/ 	.word	0x00001430


	//   ....[7]....
        /*00e8*/ 	.word	0x00001450


	//   ....[8]....
        /*00ec*/ 	.word	0x00001470


	//   ....[9]....
        /*00f0*/ 	.word	0x00001490


	//   ....[10]....
        /*00f4*/ 	.word	0x000014c0


	//   ....[11]....
        /*00f8*/ 	.word	0x000014e0


	//   ....[12]....
        /*00fc*/ 	.word	0x00001500


	//   ....[13]....
        /*0100*/ 	.word	0x00001520


	//   ....[14]....
        /*0104*/ 	.word	0x00001540


	//   ....[15]....
        /*0108*/ 	.word	0x000016a0


	//   ....[16]....
        /*010c*/ 	.word	0x000016f0


	//   ....[17]....
        /*0110*/ 	.word	0x00001720


	//   ....[18]....
        /*0114*/ 	.word	0x00001770


	//   ....[19]....
        /*0118*/ 	.word	0x00001800


	//   ....[20]....
        /*011c*/ 	.word	0x00001df0


	//   ....[21]....
        /*0120*/ 	.word	0x00001e30


	//   ....[22]....
        /*0124*/ 	.word	0x00001e50


	//   ....[23]....
        /*0128*/ 	.word	0x00001e70


	//   ....[24]....
        /*012c*/ 	.word	0x00001e90


	//   ....[25]....
        /*0130*/ 	.word	0x00001ec0


	//   ....[26]....
        /*0134*/ 	.word	0x00001ee0


	//   ....[27]....
        /*0138*/ 	.word	0x00001f00


	//   ....[28]....
        /*013c*/ 	.word	0x00001f20


	//   ....[29]....
        /*0140*/ 	.word	0x00001f40


	//   ....[30]....
        /*0144*/ 	.word	0x00002580


	//   ....[31]....
        /*0148*/ 	.word	0x000025f0


	//   ....[32]....
        /*014c*/ 	.word	0x00002630


	//   ....[33]....
        /*0150*/ 	.word	0x00002680


	//   ....[34]....
        /*0154*/ 	.word	0x000026b0


	//   ....[35]....
        /*0158*/ 	.word	0x000027a0


	//   ....[36]....
        /*015c*/ 	.word	0x000027c0


	//   ....[37]....
        /*0160*/ 	.word	0x00002a40


	//   ....[38]....
        /*0164*/ 	.word	0x00002ab0


	//----- nvinfo : EIATTR_EXIT_INSTR_OFFSETS
	.align		4
.L_2287:
        /*0168*/ 	.byte	0x04, 0x1c
        /*016a*/ 	.short	(.L_2289 - .L_2288)


	//   ....[0]....
.L_2288:
        /*016c*/ 	.word	0x00002870


	//   ....[1]....
        /*0170*/ 	.word	0x000028d0


	//   ....[2]....
        /*0174*/ 	.word	0x000029f0


	//----- nvinfo : EIATTR_MAX_THREADS
	.align		4
.L_2289:
        /*0178*/ 	.byte	0x04, 0x05
        /*017a*/ 	.short	(.L_2291 - .L_2290)
.L_2290:
        /*017c*/ 	.word	0x00000080
        /*0180*/ 	.word	0x00000001
        /*0184*/ 	.word	0x00000001


	//----- nvinfo : EIATTR_CRS_STACK_SIZE
	.align		4
.L_2291:
        /*0188*/ 	.byte	0x04, 0x1e
        /*018a*/ 	.short	(.L_2293 - .L_2292)
.L_2292:
        /*018c*/ 	.word	0x00000000


	//----- nvinfo : EIATTR_CBANK_PARAM_SIZE
	.align		4
.L_2293:
        /*0190*/ 	.byte	0x03, 0x19
        /*0192*/ 	.short	0x0088


	//----- nvinfo : EIATTR_PARAM_CBANK
	.align		4
        /*0194*/ 	.byte	0x04, 0x0a
        /*0196*/ 	.short	(.L_2295 - .L_2294)
	.align		4
.L_2294:
        /*0198*/ 	.word	index@(.nv.constant0._ZN18transformer_engine13normalization21ln_fwd_general_kernelINS0_13Kernel_traitsIff13__nv_bfloat16fjLj128ELj1ELj4ELj1ELj8ENS0_18Kernel_traits_baseILj128EffS3_fjLj128EEEEEEEvNS0_19ForwardKernelParamsE)
        /*019c*/ 	.short	0x0210
        /*019e*/ 	.short	0x0088


	//----- nvinfo : EIATTR_SW_WAR
	.align		4
.L_2295:
        /*01a0*/ 	.byte	0x04, 0x36
        /*01a2*/ 	.short	(.L_2297 - .L_2296)
.L_2296:
        /*01a4*/ 	.word	0x00000008
.L_2297:


//--------------------- .nv.info._ZN18transformer_engine13normalization21ln_fwd_general_kernelINS0_13Kernel_traitsI13__nv_bfloat16S3_S3_fjLj128ELj1ELj4ELj1ELj8ENS0_18Kernel_traits_baseILj128ES3_S3_S3_fjLj128EEEEEEEvNS0_19ForwardKernelParamsE --------------------------
	.section	.nv.info._ZN18transformer_engine13normalization21ln_fwd_general_kernelINS0_13Kernel_traitsI13__nv_bfloat16S3_S3_fjLj128ELj1ELj4ELj1ELj8ENS0_18Kernel_traits_baseILj128ES3_S3_S3_fjLj128EEEEEEEvNS0_19ForwardKernelParamsE,"",@"SHT_CUDA_INFO"
	.sectionflags	@""
	.align	4


	//----- nvinfo : EIATTR_CUDA_API_VERSION
	.align		4
        /*0000*/ 	.byte	0x04, 0x37
        /*0002*/ 	.short	(.L_2299 - .L_2298)
.L_2298:
        /*0004*/ 	.word	0x00000082


	//----- nvinfo : EIATTR_KPARAM_INFO
	.align		4
.L_2299:
        /*0008*/ 	.byte	0x04, 0x17
        /*000a*/ 	.short	(.L_2301 - .L_2300)
.L_2300:
        /*000c*/ 	.word	0x00000000
        /*0010*/ 	.short	0x0000
        /*0012*/ 	.short	0x0000
        /*0014*/ 	.byte	0x00, 0xf0, 0x21, 0x02


	//----- nvinfo : EIATTR_SPARSE_MMA_MASK
	.align		4
.L_2301:
        /*0018*/ 	.byte	0x03, 0x50
        /*001a*/ 	.short	0x0000


	//----- nvinfo : EIATTR_MAXREG_COUNT
	.align		4
        /*001c*/ 	.byte	0x03, 0x1b
        /*001e*/ 	.short	0x00ff


	//----- nvinfo : EIATTR_NUM_BARRIERS
	.align		4
        /*0020*/ 	.byte	0x02, 0x4c
        /*0022*/ 	.byte	0x01
	.zero		1


	//----- nvinfo : EIATTR_MERCURY_ISA_VERSION
	.align		4
        /*0024*/ 	.byte	0x03, 0x5f
        /*0026*/ 	.short	0x0101


	//----- nvinfo : EIATTR_COOP_GROUP_MASK_REGIDS
	.align		4
        /*0028*/ 	.byte	0x04, 0x29
        /*002a*/ 	.short	(.L_2303 - .L_2302)


	//   ....[0]....
.L_2302:
        /*002c*/ 	.word	0xffffffff


	//   ....[1]....
        /*0030*/ 	.word	0xffffffff


	//   ....[2]....
        /*0034*/ 	.word	0xffffffff


	//   ....[3]....
        /*0038*/ 	.word	0xffffffff


	//   ....[4]....
        /*003c*/ 	.word	0xffffffff


	//   ....[5]....
        /*0040*/ 	.word	0xffffffff


	//   ....[6]....
        /*0044*/ 	.word	0xffffffff


	//   ....[7]....
        /*0048*/ 	.word	0xffffffff


	//   ....[8]....
        /*004c*/ 	.word	0xffffffff


	//   ....[9]....
        /*0050*/ 	.word	0xffffffff


	//   ....[10]....
        /*0054*/ 	.word	0xffffffff


	//   ....[11]....
        /*0058*/ 	.word	0xffffffff


	//   ....[12]....
        /*005c*/ 	.word	0xffffffff


	//   ....[13]....
        /*0060*/ 	.word	0xffffffff


	//   ....[14]....
        /*0064*/ 	.word	0xffffffff


	//   ....[15]....
        /*0068*/ 	.word	0xffffffff


	//   ....[16]....
        /*006c*/ 	.word	0xffffffff


	//   ....[17]....
        /*0070*/ 	.word	0xffffffff


	//   ....[18]....
        /*0074*/ 	.word	0xffffffff


	//   ....[19]....
        /*0078*/ 	.word	0xffffffff


	//   ....[20]....
        /*007c*/ 	.word	0xffffffff


	//   ....[21]....
        /*0080*/ 	.word	0xffffffff


	//   ....[22]....
        /*0084*/ 	.word	0xffffffff


	//   ....[23]....
        /*0088*/ 	.word	0xffffffff


	//   ....[24]....
        /*008c*/ 	.word	0xffffffff


	//   ....[25]....
        /*0090*/ 	.word	0xffffffff


	//   ....[26]....
        /*0094*/ 	.word	0xffffffff


	//   ....[27]....
        /*0098*/ 	.word	0xffffffff


	//   ....[28]....
        /*009c*/ 	.word	0xffffffff


	//   ....[29]....
        /*00a0*/ 	.word	0xffffffff


	//   ....[30]....
        /*00a4*/ 	.word	0xffffffff


	//   ....[31]....
        /*00a8*/ 	.word	0xffffffff


	//   ....[32]....
        /*00ac*/ 	.word	0xffffffff


	//   ....[33]....
        /*00b0*/ 	.word	0xffffffff


	//   ....[34]....
        /*00b4*/ 	.word	0xffffffff


	//   ....[35]....
        /*00b8*/ 	.word	0xffffffff


	//   ....[36]....
        /*00bc*/ 	.word	0xffffffff


	//   ....[37]....
        /*00c0*/ 	.word	0x05000004


	//   ....[38]....
        /*00c4*/ 	.word	0x05000004


	//----- nvinfo : EIATTR_COOP_GROUP_INSTR_OFFSETS
	.align		4
.L_2303:
        /*00c8*/ 	.byte	0x04, 0x28
        /*00ca*/ 	.short	(.L_2305 - .L_2304)


	//   ....[0]....
.L_2304:
        /*00cc*/ 	.word	0x00000c70


	//   ....[1]....
        /*00d0*/ 	.word	0x00000d00


	//   ....[2]....
        /*00d4*/ 	.word	0x00000d30


	//   ....[3]....
        /*00d8*/ 	.word	0x00000d80


	//   ....[4]....
        /*00dc*/ 	.word	0x00000db0


	//   ....[5]....
        /*00e0*/ 	.word	0x00001390


	//   ....[6]....
        /*00e4*/ 	.word	0x000013d0


	//   ....[7]....
        /*00e8*/ 	.word	0x000013f0


	//   ....[8]....
        /*00ec*/ 	.word	0x00001410


	//   ....[9]....
        /*00f0*/ 	.word	0x00001430


	//   ....[10]....
        /*00f4*/ 	.word	0x00001460


	//   ....[11]....
        /*00f8*/ 	.word	0x00001480


	//   ....[12]....
        /*00fc*/ 	.word	0x000014a0


	//   ....[13]....
        /*0100*/ 	.word	0x000014c0


	//   ....[14]....
        /*0104*/ 	.word	0x000014e0


	//   ....[15]....
        /*0108*/ 	.word	0x00001640


	//   ....[16]....
        /*010c*/ 	.word	0x000016a0


	//   ....[17]....
        /*0110*/ 	.word	0x00001710


	//   ....[18]....
        /*0114*/ 	.word	0x00001760


	//   ....[19]....
        /*0118*/ 	.word	0x00001790


	//   ....[20]....
        /*011c*/ 	.word	0x00001d70


	//   ....[21]....
        /*0120*/ 	.word	0x00001db0


	//   ....[22]....
        /*0124*/ 	.word	0x00001dd0


	//   ....[23]....
        /*0128*/ 	.word	0x00001df0


	//   ....[24]....
        /*012c*/ 	.word	0x00001e10


	//   ....[25]....
        /*0130*/ 	.word	0x00001e40


	//   ....[26]....
        /*0134*/ 	.word	0x00001e60


	//   ....[27]....
        /*0138*/ 	.word	0x00001e80


	//   ....[28]....
        /*013c*/ 	.word	0x00001ea0


	//   ....[29]....
        /*0140*/ 	.word	0x00001ec0


	//   ....[30]....
        /*0144*/ 	.word	0x00002490


	//   ....[31]....
        /*0148*/ 	.word	0x00002510


	//   ....[32]....
        /*014c*/ 	.word	0x00002550


	//   ....[33]....
        /*0150*/ 	.word	0x00002570


	//   ....[34]....
        /*0154*/ 	.word	0x00002590


	//   ....[35]....
        /*0158*/ 	.word	0x00002690


	//   ....[36]....
        /*015c*/ 	.word	0x000026b0


	//   ....[37]....
        /*0160*/ 	.word	0x00002930


	//   ....[38]....
        /*0164*/ 	.word	0x000029a0


	//----- nvinfo : EIATTR_EXIT_INSTR_OFFSETS
	.align		4
.L_2305:
        /*0168*/ 	.byte	0x04, 0x1c
        /*016a*/ 	.short	(.L_2307 - .L_2306)


	//   ....[0]....
.L_2306:
        /*016c*/ 	.word	0x00002760


	//   ....[1]....
        /*0170*/ 	.word	0x000027c0


	//   ....[2]....
        /*0174*/ 	.word	0x000028e0


	//----- nvinfo : EIATTR_MAX_THREADS
	.align		4
.L_2307:
        /*0178*/ 	.byte	0x04, 0x05
        /*017a*/ 	.short	(.L_2309 - .L_2308)
.L_2308:
        /*017c*/ 	.word	0x00000080
        /*0180*/ 	.word	0x00000001
        /*0184*/ 	.word	0x00000001


	//----- nvinfo : EIATTR_CRS_STACK_SIZE
	.align		4
.L_2309:
        /*0188*/ 	.byte	0x04, 0x1e
        /*018a*/ 	.short	(.L_2311 - .L_2310)
.L_2310:
        /*018c*/ 	.word	0x00000000


	//----- nvinfo : EIATTR_CBANK_PARAM_SIZE
	.align		4
.L_2311:
        /*0190*/ 	.byte	0x03, 0x19
        /*0192*/ 	.short	0x0088


	//----- nvinfo : EIATTR_PARAM_CBANK
	.align		4
        /*0194*/ 	.byte	0x04, 0x0a
        /*0196*/ 	.short	(.L_2313 - .L_2312)
	.align		4
.L_2312:
        /*0198*/ 	.word	index@(.nv.constant0._ZN18transformer_engine13normalization21ln_fwd_general_kernelINS0_13Kernel_traitsI13__nv_bfloat16S3_S3_fjLj128ELj1ELj4ELj1ELj8ENS0_18Kernel_traits_baseILj128ES3_S3_S3_fjLj128EEEEEEEvNS0_19ForwardKernelParamsE)
        /*019c*/ 	.short	0x0210
        /*019e*/ 	.short	0x0088


	//----- nvinfo : EIATTR_SW_WAR
	.align		4
.L_2313:
        /*01a0*/ 	.byte	0x04, 0x36
        /*01a2*/ 	.short	(.L_2315 - .L_2314)
.L_2314:
        /*01a4*/ 	.word	0x00000008
.L_2315:


//--------------------- .nv.info._ZN18transformer_engine13normalization21ln_fwd_general_kernelINS0_13Kernel_traitsIff6__halffjLj128ELj1ELj4ELj1ELj8ENS0_18Kernel_traits_baseILj128EffS3_fjLj128EEEEEEEvNS0_19ForwardKernelParamsE --------------------------
	.section	.nv.info._ZN18transformer_engine13normalization21ln_fwd_general_kernelINS0_13Kernel_traitsIff6__halffjLj128ELj1ELj4ELj1ELj8ENS0_18Kernel_traits_baseILj128EffS3_fjLj128EEEEEEEvNS0_19ForwardKernelParamsE,"",@"SHT_CUDA_INFO"
	.sectionflags	@""
	.align	4


	//----- nvinfo : EIATTR_CUDA_API_VERSION
	.align		4
        /*0000*/ 	.byte	0x04, 0x37
        /*0002*/ 	.short	(.L_2317 - .L_2316)
.L_2316:
        /*0004*/ 	.word	0x00000082


	//----- nvinfo : EIATTR_KPARAM_INFO
	.align		4
.L_2317:
        /*0008*/ 	.byte	0x04, 0x17
        /*000a*/ 	.short	(.L_2319 - .L_2318)
.L_2318:
        /*000c*/ 	.word	0x00000000
        /*0010*/ 	.short	0x0000
        /*0012*/ 	.short	0x0000
        /*0014*/ 	.byte	0x00, 0xf0, 0x21, 0x02


	//----- nvinfo : EIATTR_SPARSE_MMA_MASK
	.align		4
.L_2319:
        /*0018*/ 	.byte	0x03, 0x50
        /*001a*/ 	.short	0x0000


	//----- nvinfo : EIATTR_MAXREG_COUNT
	.align		4
        /*001c*/ 	.byte	0x03, 0x1b
        /*001e*/ 	.short	0x00ff


	//----- nvinfo : EIATTR_NUM_BARRIERS
	.align		4
        /*0020*/ 	.byte	0x02, 0x4c
        /*0022*/ 	.byte	0x01
	.zero		1


	//----- nvinfo : EIATTR_MERCURY_ISA_VERSION
	.align		4
        /*0024*/ 	.byte	0x03, 0x5f
        /*0026*/ 	.short	0x0101


	//----- nvinfo : EIATTR_COOP_GROUP_MASK_REGIDS
	.align		4
        /*0028*/ 	.byte	0x04, 0x29
        /*002a*/ 	.short	(.L_2321 - .L_2320)


	//   ....[0]....
.L_2320:
        /*002c*/ 	.word	0xffffffff


	//   ....[1]....
        /*0030*/ 	.word	0xffffffff


	//   ....[2]....
        /*0034*/ 	.word	0xffffffff


	//   ....[3]....
        /*0038*/ 	.word	0xffffffff


	//   ....[4]....
        /*003c*/ 	.word	0xffffffff


	//   ....[5]....
        /*0040*/ 	.word	0xffffffff


	//   ....[6]....
        /*0044*/ 	.word	0xffffffff


	//   ....[7]....
        /*0048*/ 	.word	0xffffffff


	//   ....[8]....
        /*004c*/ 	.word	0xffffffff


	//   ....[9]....
        /*0050*/ 	.word	0xffffffff


	//   ....[10]....
        /*0054*/ 	.word	0xffffffff


	//   ....[11]....
        /*0058*/ 	.word	0xffffffff


	//   ....[12]....
        /*005c*/ 	.word	0xffffffff


	//   ....[13]....
        /*0060*/ 	.word	0xffffffff


	//   ....[14]....
        /*0064*/ 	.word	0xffffffff


	//   ....[15]....
        /*0068*/ 	.word	0xffffffff


	//   ....[16]....
        /*006c*/ 	.word	0xffffffff


	//   ....[17]....
        /*0070*/ 	.word	0xffffffff


	//   ....[18]....
        /*0074*/ 	.word	0xffffffff


	//   ....[19]....
        /*0078*/ 	.word	0xffffffff


	//   ....[20]....
        /*007c*/ 	.word	0xffffffff


	//   ....[21]....
        /*0080*/ 	.word	0xffffffff


	//   ....[22]....
        /*0084*/ 	.word	0xffffffff


	//   ....[23]....
        /*0088*/ 	.word	0xffffffff


	//   ....[24]....
        /*008c*/ 	.word	0xffffffff


	//   ....[25]....
        /*0090*/ 	.word	0xffffffff


	//   ....[26]....
        /*0094*/ 	.word	0xffffffff


	//   ....[27]....
        /*0098*/ 	.word	0xffffffff


	//   ....[28]....
        /*009c*/ 	.word	0xffffffff


	//   ....[29]....
        /*00a0*/ 	.word	0xffffffff


	//   ....[30]....
        /*00a4*/ 	.word	0xffffffff


	//   ....[31]....
        /*00a8*/ 	.word	0xffffffff


	//   ....[32]....
        /*00ac*/ 	.word	0xffffffff


	//   ....[33]....
        /*00b0*/ 	.word	0xffffffff


	//   ....[34]....
        /*00b4*/ 	.word	0xffffffff


	//   ....[35]....
        /*00b8*/ 	.word	0xffffffff


	//   ....[36]....
        /*00bc*/ 	.word	0xffffffff


	//   ....[37]....
        /*00c0*/ 	.word	0x05000004


	//   ....[38]....
        /*00c4*/ 	.word	0x05000004


	//----- nvinfo : EIATTR_COOP_GROUP_INSTR_OFFSETS
	.align		4
.L_2321:
        /*00c8*/ 	.byte	0x04, 0x28
        /*00ca*/ 	.short	(.L_2323 - .L_2322)


	//   ....[0]....
.L_2322:
        /*00cc*/ 	.word	0x00000ca0


	//   ....[1]....
        /*00d0*/ 	.word	0x00000cf0


	//   ....[2]....
        /*00d4*/ 	.word	0x00000d20


	//   ....[3]....
        /*00d8*/ 	.word	0x00000d50


	//   ....[4]....
        /*00dc*/ 	.word	0x00000e10


	//   ....[5]....
        /*00e0*/ 	.word	0x000013f0


	//   ....[6]....
        /*00e4*/ 	.word	0x00001430


	//   ....[7]....
        /*00e8*/ 	.word	0x00001450


	//   ....[8]....
        /*00ec*/ 	.word	0x00001470


	//   ....[9]....
        /*00f0*/ 	.word	0x00001490


	//   ....[10]....
        /*00f4*/ 	.word	0x000014c0


	//   ....[11]....
        /*00f8*/ 	.word	0x000014e0


	//   ....[12]....
        /*00fc*/ 	.word	0x00001500


	//   ....[13]....
        /*0100*/ 	.word	0x00001520


	//   ....[14]....
        /*0104*/ 	.word	0x00001540


	//   ....[15]....
        /*0108*/ 	.word	0x000016a0


	//   ....[16]....
        /*010c*/ 	.word	0x000016f0


	//   ....[17]....
        /*0110*/ 	.word	0x00001720


	//   ....[18]....
        /*0114*/ 	.word	0x00001770


	//   ....[19]....
        /*0118*/ 	.word	0x00001800


	//   ....[20]....
        /*011c*/ 	.word	0x00001df0


	//   ....[21]....
        /*0120*/ 	.word	0x00001e30


	//   ....[22]....
        /*0124*/ 	.word	0x00001e50


	//   ....[23]....
        /*0128*/ 	.word	0x00001e70


	//   ....[24]....
        /*012c*/ 	.word	0x00001e90


	//   ....[25]....
        /*0130*/ 	.word	0x00001ec0


	//   ....[26]....
        /*0134*/ 	.word	0x00001ee0


	//   ....[27]....
        /*0138*/ 	.word	0x00001f00


	//   ....[28]....
        /*013c*/ 	.word	0x00001f20


	//   ....[29]....
        /*0140*/ 	.word	0x00001f40


	//   ....[30]....
        /*0144*/ 	.word	0x00002580


	//   ....[31]....
        /*0148*/ 	.word	0x000025f0


	//   ....[32]....
        /*014c*/ 	.word	0x00002630


	//   ....[33]....
        /*0150*/ 	.word	0x00002680


	//   ....[34]....
        /*0154*/ 	.word	0x000026b0


	//   ....[35]....
        /*0158*/ 	.word	0x000027a0


	//   ....[36]....
        /*015c*/ 	.word	0x000027c0


	//   ....[37]....
        /*0160*/ 	.word	0x00002a40


	//   ....[38]....
        /*0164*/ 	.word	0x00002ab0


	//----- nvinfo : EIATTR_EXIT_INSTR_OFFSETS
	.align		4
.L_2323:
        /*0168*/ 	.byte	0x04, 0x1c
        /*016a*/ 	.short	(.L_2325 - .L_2324)


	//   ....[0]....
.L_2324:
        /*016c*/ 	.word	0x00002870


	//   ....[1]....
        /*0170*/ 	.word	0x000028d0


	//   ....[2]....
        /*0174*/ 	.word	0x000029f0


	//----- nvinfo : EIATTR_MAX_THREADS
	.align		4
.L_2325:
        /*0178*/ 	.byte	0x04, 0x05
        /*017a*/ 	.short	(.L_2327 - .L_2326)
.L_2326:
        /*017c*/ 	.word	0x00000080
        /*0180*/ 	.word	0x00000001
        /*0184*/ 	.word	0x00000001


	//----- nvinfo : EIATTR_CRS_STACK_SIZE
	.align		4
.L_2327:
        /*0188*/ 	.byte	0x04, 0x1e
        /*018a*/ 	.short	(.L_2329 - .L_2328)
.L_2328:
        /*018c*/ 	.word	0x00000000


	//----- nvinfo : EIATTR_CBANK_PARAM_SIZE
	.align		4
.L_2329:
        /*0190*/ 	.byte	0x03, 0x19
        /*0192*/ 	.short	0x0088


	//----- nvinfo : EIATTR_PARAM_CBANK
	.align		4
        /*0194*/ 	.byte	0x04, 0x0a
        /*0196*/ 	.short	(.L_2331 - .L_2330)
	.align		4
.L_2330:
        /*0198*/ 	.word	index@(.nv.constant0._ZN18transformer_engine13normalization21ln_fwd_general_kernelINS0_13Kernel_traitsIff6__halffjLj128ELj1ELj4ELj1ELj8ENS0_18Kernel_traits_baseILj128EffS3_fjLj128EEEEEEEvNS0_19ForwardKernelParamsE)
        /*019c*/ 	.short	0x0210
        /*019e*/ 	.short	0x0088


	//----- nvinfo : EIATTR_SW_WAR
	.align		4
.L_2331:
        /*01a0*/ 	.byte	0x04, 0x36
        /*01a2*/ 	.short	(.L_2333 - .L_2332)
.L_2332:
        /*01a4*/ 	.word	0x00000008
.L_2333:


//--------------------- .nv.info._ZN18transformer_engine13normalization21ln_fwd_general_kernelINS0_13Kernel_traitsI6__halfS3_S3_fjLj128ELj1ELj4ELj1ELj8ENS0_18Kernel_traits_baseILj128ES3_S3_S3_fjLj128EEEEEEEvNS0_19ForwardKernelParamsE --------------------------
	.section	.nv.info._ZN18transformer_engine13normalization21ln_fwd_general_kernelINS0_13Kernel_traitsI6__halfS3_S3_fjLj128ELj1ELj4ELj1ELj8ENS0_18Kernel_traits_baseILj128ES3_S3_S3_fjLj128EEEEEEEvNS0_19ForwardKernelParamsE,"",@"SHT_CUDA_INFO"
	.sectionflags	@""
	.align	4


	//----- nvinfo : EIATTR_CUDA_API_VERSION
	.align		4
        /*0000*/ 	.byte	0x04, 0x37
        /*0002*/ 	.short	(.L_2335 - .L_2334)
.L_2334:
        /*0004*/ 	.word	0x00000082


	//----- nvinfo : EIATTR_KPARAM_INFO
	.align		4
.L_2335:
        /*0008*/ 	.byte	0x04, 0x17
        /*000a*/ 	.short	(.L_2337 - .L_2336)
.L_2336:
        /*000c*/ 	.word	0x00000000
        /*0010*/ 	.short	0x0000
        /*0012*/ 	.short	0x0000
        /*0014*/ 	.byte	0x00, 0xf0, 0x21, 0x02


	//----- nvinfo : EIATTR_SPARSE_MMA_MASK
	.align		4
.L_2337:
        /*0018*/ 	.byte	0x03, 0x50
        /*001a*/ 	.short	0x0000


	//----- nvinfo : EIATTR_MAXREG_COUNT
	.align		4
        /*001c*/ 	.byte	0x03, 0x1b
        /*001e*/ 	.short	0x00ff


	//----- nvinfo : EIATTR_NUM_BARRIERS
	.align		4
        /*0020*/ 	.byte	0x02, 0x4c
        /*0022*/ 	.byte	0x01
	.zero		1


	//----- nvinfo : EIATTR_MERCURY_ISA_VERSION
	.align		4
        /*0024*/ 	.byte	0x03, 0x5f
        /*0026*/ 	.short	0x0101


	//----- nvinfo : EIATTR_COOP_GROUP_MASK_REGIDS
	.align		4
        /*0028*/ 	.byte	0x04, 0x29
        /*002a*/ 	.short	(.L_2339 - .L_2338)


	//   ....[0]....
.L_2338:
        /*002c*/ 	.word	0xffffffff


	//   ....[1]....
        /*0030*/ 	.word	0xffffffff


	//   ....[2]....
        /*0034*/ 	.word	0xffffffff


	//   ....[3]....
        /*0038*/ 	.word	0xffffffff


	//   ....[4]....
        /*003c*/ 	.word	0xffffffff


	//   ....[5]....
        /*0040*/ 	.word	0xffffffff


	//   ....[6]....
        /*0044*/ 	.word	0xffffffff


	//   ....[7]....
        /*0048*/ 	.word	0xffffffff


	//   ....[8]....
        /*004c*/ 	.word	0xffffffff


	//   ....[9]....
        /*0050*/ 	.word	0xffffffff


	//   ....[10]....
        /*0054*/ 	.word	0xffffffff


	//   ....[11]....
        /*0058*/ 	.word	0xffffffff


	//   ....[12]....
        /*005c*/ 	.word	0xffffffff


	//   ....[13]....
        /*0060*/ 	.word	0xffffffff


	//   ....[14]....
        /*0064*/ 	.word	0xffffffff


	//   ....[15]....
        /*0068*/ 	.word	0xffffffff


	//   ....[16]....
        /*006c*/ 	.word	0xffffffff


	//   ....[17]....
        /*0070*/ 	.word	0xffffffff


	//   ....[18]....
        /*0074*/ 	.word	0xffffffff


	//   ....[19]....
        /*0078*/ 	.word	0xffffffff


	//   ....[20]....
        /*007c*/ 	.word	0xffffffff


	//   ....[21]....
        /*0080*/ 	.word	0xffffffff


	//   ....[22]....
        /*0084*/ 	.word	0xffffffff


	//   ....[23]....
        /*0088*/ 	.word	0xffffffff


	//   ....[24]....
        /*008c*/ 	.word	0xffffffff


	//   ....[25]....
        /*0090*/ 	.word	0xffffffff


	//   ....[26]....
        /*0094*/ 	.word	0xffffffff


	//   ....[27]....
        /*0098*/ 	.word	0xffffffff


	//   ....[28]....
        /*009c*/ 	.word	0xffffffff


	//   ....[29]....
        /*00a0*/ 	.word	0xffffffff


	//   ....[30]....
        /*00a4*/ 	.word	0xffffffff


	//   ....[31]....
        /*00a8*/ 	.word	0xffffffff


	//   ....[32]....
        /*00ac*/ 	.word	0xffffffff


	//   ....[33]....
        /*00b0*/ 	.word	0xffffffff


	//   ....[34]....
        /*00b4*/ 	.word	0xffffffff


	//   ....[35]....
        /*00b8*/ 	.word	0xffffffff


	//   ....[36]....
        /*00bc*/ 	.word	0xffffffff


	//   ....[37]....
        /*00c0*/ 	.word	0x05000004


	//   ....[38]....
        /*00c4*/ 	.word	0x05000004


	//----- nvinfo : EIATTR_COOP_GROUP_INSTR_OFFSETS
	.align		4
.L_2339:
        /*00c8*/ 	.byte	0x04, 0x28
        /*00ca*/ 	.short	(.L_2341 - .L_2340)


	//   ....[0]....
.L_2340:
        /*00cc*/ 	.word	0x00000c70


	//   ....[1]....
        /*00d0*/ 	.word	0x00000d00


	//   ....[2]....
        /*00d4*/ 	.word	0x00000d30


	//   ....[3]....
        /*00d8*/ 	.word	0x00000d80


	//   ....[4]....
        /*00dc*/ 	.word	0x00000db0


	//   ....[5]....
        /*00e0*/ 	.word	0x00001390


	//   ....[6]....
        /*00e4*/ 	.word	0x000013d0


	//   ....[7]....
        /*00e8*/ 	.word	0x000013f0


	//   ....[8]....
        /*00ec*/ 	.word	0x00001410


	//   ....[9]....
        /*00f0*/ 	.word	0x00001430


	//   ....[10]....
        /*00f4*/ 	.word	0x00001460


	//   ....[11]....
        /*00f8*/ 	.word	0x00001480


	//   ....[12]....
        /*00fc*/ 	.word	0x000014a0


	//   ....[13]....
        /*0100*/ 	.word	0x000014c0


	//   ....[14]....
        /*0104*/ 	.word	0x000014e0


	//   ....[15]....
        /*0108*/ 	.word	0x00001640


	//   ....[16]....
        /*010c*/ 	.word	0x000016a0


	//   ....[17]....
        /*0110*/ 	.word	0x00001710


	//   ....[18]....
        /*0114*/ 	.word	0x00001760


	//   ....[19]....
        /*0118*/ 	.word	0x00001790


	//   ....[20]....
        /*011c*/ 	.word	0x00001d70


	//   ....[21]....
        /*0120*/ 	.word	0x00001db0


	//   ....[22]....
        /*0124*/ 	.word	0x00001dd0


	//   ....[23]....
        /*0128*/ 	.word	0x00001df0


	//   ....[24]....
        /*012c*/ 	.word	0x00001e10


	//   ....[25]....
        /*0130*/ 	.word	0x00001e40


	//   ....[26]....
        /*0134*/ 	.word	0x00001e60


	//   ....[27]....
        /*0138*/ 	.word	0x00001e80


	//   ....[28]....
        /*013c*/ 	.word	0x00001ea0


	//   ....[29]....
        /*0140*/ 	.word	0x00001ec0


	//   ....[30]....
        /*0144*/ 	.word	0x00002490


	//   ....[31]....
        /*0148*/ 	.word	0x00002510


	//   ....[32]....
        /*014c*/ 	.word	0x00002550


	//   ....[33]....
        /*0150*/ 	.word	0x00002570


	//   ....[34]....
        /*0154*/ 	.word	0x00002590


	//   ....[35]....
        /*0158*/ 	.word	0x00002690


	//   ....[36]....
        /*015c*/ 	.word	0x000026b0


	//   ....[37]....
        /*0160*/ 	.word	0x00002930


	//   ....[38]....
        /*0164*/ 	.word	0x000029a0


	//----- nvinfo : EIATTR_EXIT_INSTR_OFFSETS
	.align		4
.L_2341:
        /*0168*/ 	.byte	0x04, 0x1c
        /*016a*/ 	.short	(.L_2343 - .L_2342)


	//   ....[0]....
.L_2342:
        /*016c*/ 	.word	0x00002760


	//   ....[1]....
        /*0170*/ 	.word	0x000027c0


	//   ....[2]....
        /*0174*/ 	.word	0x000028e0


	//----- nvinfo : EIATTR_MAX_THREADS
	.align		4
.L_2343:
        /*0178*/ 	.byte	0x04, 0x05
        /*017a*/ 	.short	(.L_2345 - .L_2344)
.L_2344:
        /*017c*/ 	.word	0x00000080
        /*0180*/ 	.word	0x00000001
        /*0184*/ 	.word	0x00000001


	//----- nvinfo : EIATTR_CRS_STACK_SIZE
	.align		4
.L_2345:
        /*0188*/ 	.byte	0x04, 0x1e
        /*018a*/ 	.short	(.L_2347 - .L_2346)
.L_2346:
        /*018c*/ 	.word	0x00000000


	//----- nvinfo : EIATTR_CBANK_PARAM_SIZE
	.align		4
.L_2347:
        /*0190*/ 	.byte	0x03, 0x19
        /*0192*/ 	.short	0x0088


	//----- nvinfo : EIATTR_PARAM_CBANK
	.align		4
        /*0194*/ 	.byte	0x04, 0x0a
        /*0196*/ 	.short	(.L_2349 - .L_2348)
	.align		4
.L_2348:
        /*0198*/ 	.word	index@(.nv.constant0._ZN18transformer_engine13normalization21ln_fwd_general_kernelINS0_13Kernel_traitsI6__halfS3_S3_fjLj128ELj1ELj4ELj1ELj8ENS0_18Kernel_traits_baseILj128ES3_S3_S3_fjLj128EEEEEEEvNS0_19ForwardKernelParamsE)
        /*019c*/ 	.short	0x0210
        /*019e*/ 	.short	0x0088


	//----- nvinfo : EIATTR_SW_WAR
	.align		4
.L_2349:
        /*01a0*/ 	.byte	0x04, 0x36
        /*01a2*/ 	.short	(.L_2351 - .L_2350)
.L_2350:
        /*01a4*/ 	.word	0x00000008
.L_2351:


//--------------------- .nv.info._ZN18transformer_engine13normalization21ln_fwd_general_kernelINS0_13Kernel_traitsIffffjLj128ELj1ELj4ELj1ELj16ENS0_18Kernel_traits_baseILj128EffffjLj128EEEEEEEvNS0_19ForwardKernelParamsE --------------------------
	.section	.nv.info._ZN18transformer_engine13normalization21ln_fwd_general_kernelINS0_13Kernel_traitsIffffjLj128ELj1ELj4ELj1ELj16ENS0_18Kernel_traits_baseILj128EffffjLj128EEEEEEEvNS0_19ForwardKernelParamsE,"",@"SHT_CUDA_INFO"
	.sectionflags	@""
	.align	4


	//----- nvinfo : EIATTR_CUDA_API_VERSION
	.align		4
        /*0000*/ 	.byte	0x04, 0x37
        /*0002*/ 	.short	(.L_2353 - .L_2352)
.L_2352:
        /*0004*/ 	.word	0x00000082


	//----- nvinfo : EIATTR_KPARAM_INFO
	.align		4
.L_2353:
        /*0008*/ 	.byte	0x04, 0x17
        /*000a*/ 	.short	(.L_2355 - .L_2354)
.L_2354:
        /*000c*/ 	.word	0x00000000
        /*0010*/ 	.short	0x0000
        /*0012*/ 	.short	0x0000
        /*0014*/ 	.byte	0x00, 0xf0, 0x21, 0x02


	//----- nvinfo : EIATTR_SPARSE_MMA_MASK
	.align		4
.L_2355:
        /*0018*/ 	.byte	0x03, 0x50
        /*001a*/ 	.short	0x0000


	//----- nvinfo : EIATTR_MAXREG_COUNT
	.align		4
        /*001c*/ 	.byte	0x03, 0x1b
        /*001e*/ 	.short	0x00ff


	//----- nvinfo : EIATTR_NUM_BARRIERS
	.align		4
        /*0020*/ 	.byte	0x02, 0x4c
        /*0022*/ 	.byte	0x01
	.zero		1


	//----- nvinfo : EIATTR_MERCURY_ISA_VERSION
	.align		4
        /*0024*/ 	.byte	0x03, 0x5f
        /*0026*/ 	.short	0x0101


	//----- nvinfo : EIATTR_COOP_GROUP_MASK_REGIDS
	.align		4
        /*0028*/ 	.byte	0x04, 0x29
        /*002a*/ 	.short	(.L_2357 - .L_2356)


	//   ....[0]....
.L_2356:
        /*002c*/ 	.word	0xffffffff


	//   ....[1]....
        /*0030*/ 	.word	0xffffffff


	//   ....[2]....
        /*0034*/ 	.word	0xffffffff


	//   ....[3]....
        /*0038*/ 	.word	0xffffffff


	//   ....[4]....
        /*003c*/ 	.word	0xffffffff


	//   ....[5]....
        /*0040*/ 	.word	0xffffffff


	//   ....[6]....
        /*0044*/ 	.word	0xffffffff


	//   ....[7]....
        /*0048*/ 	.word	0xffffffff


	//   ....[8]....
        /*004c*/ 	.word	0xffffffff


	//   ....[9]....
        /*0050*/ 	.word	0xffffffff


	//   ....[10]....
        /*0054*/ 	.word	0xffffffff


	//   ....[11]....
        /*0058*/ 	.word	0xffffffff


	//   ....[12]....
        /*005c*/ 	.word	0xffffffff


	//   ....[13]....
        /*0060*/ 	.word	0xffffffff


	//   ....[14]....
        /*0064*/ 	.word	0xffffffff


	//   ....[15]....
        /*0068*/ 	.word	0xffffffff


	//   ....[16]....
        /*006c*/ 	.word	0xffffffff


	//   ....[17]....
        /*0070*/ 	.word	0xffffffff


	//   ....[18]....
        /*0074*/ 	.word	0xffffffff


	//   ....[19]....
        /*0078*/ 	.word	0xffffffff


	//   ....[20]....
        /*007c*/ 	.word	0xffffffff


	//   ....[21]....
        /*0080*/ 	.word	0xffffffff


	//   ....[22]....
        /*0084*/ 	.word	0xffffffff


	//   ....[23]....
        /*0088*/ 	.word	0xffffffff


	//   ....[24]....
        /*008c*/ 	.word	0xffffffff


	//   ....[25]....
        /*0090*/ 	.word	0xffffffff


	//   ....[26]....
        /*0094*/ 	.word	0xffffffff


	//   ....[27]....
        /*0098*/ 	.word	0xffffffff


	//   ....[28]....
        /*009c*/ 	.word	0xffffffff


	//   ....[29]....
        /*00a0*/ 	.word	0xffffffff


	//   ....[30]....
        /*00a4*/ 	.word	0xffffffff


	//   ....[31]....
        /*00a8*/ 	.word	0xffffffff


	//   ....[32]....
        /*00ac*/ 	.word	0xffffffff


	//   ....[33]....
        /*00b0*/ 	.word	0xffffffff


	//   ....[34]....
        /*00b4*/ 	.word	0xffffffff


	//   ....[35]....
        /*00b8*/ 	.word	0xffffffff


	//   ....[36]....
        /*00bc*/ 	.word	0xffffffff


	//   ....[37]....
        /*00c0*/ 	.word	0x05000004


	//   ....[38]....
        /*00c4*/ 	.word	0x05000004


	//----- nvinfo : EIATTR_COOP_GROUP_INSTR_OFFSETS
	.align		4
.L_2357:
        /*00c8*/ 	.byte	0x04, 0x28
        /*00ca*/ 	.short	(.L_2359 - .L_2358)


	//   ....[0]....
.L_2358:
        /*00cc*/ 	.word	0x00000a20


	//   ....[1]....
        /*00d0*/ 	.word	0x00000ab0


	//   ....[2]....
        /*00d4*/ 	.word	0x00000ae0


	//   ....[3]....
        /*00d8*/ 	.word	0x00000b30


	//   ....[4]....
        /*00dc*/ 	.word	0x00000b60


	//   ....[5]....
        /*00e0*/ 	.word	0x00001150


	//   ....[6]....
        /*00e4*/ 	.word	0x00001190


	//   ....[7]....
        /*00e8*/ 	.word	0x000011b0


	//   ....[8]....
        /*00ec*/ 	.word	0x000011d0


	//   ....[9]....
        /*00f0*/ 	.word	0x000011f0


	//   ....[10]....
        /*00f4*/ 	.word	0x00001220


	//   ....[11]....
        /*00f8*/ 	.word	0x00001240


	//   ....[12]....
        /*00fc*/ 	.word	0x00001260


	//   ....[13]....
        /*0100*/ 	.word	0x00001280


	//   ....[14]....
        /*0104*/ 	.word	0x000012a0


	//   ....[15]....
        /*0108*/ 	.word	0x00001440


	//   ....[16]....
        /*010c*/ 	.word	0x000014d0


	//   ....[17]....
        /*0110*/ 	.word	0x00001500


	//   ....[18]....
        /*0114*/ 	.word	0x00001550


	//   ....[19]....
        /*0118*/ 	.word	0x00001580


	//   ....[20]....
        /*011c*/ 	.word	0x00001b70


	//   ....[21]....
        /*0120*/ 	.word	0x00001bb0


	//   ....[22]....
        /*0124*/ 	.word	0x00001bd0


	//   ....[23]....
        /*0128*/ 	.word	0x00001bf0


	//   ....[24]....
        /*012c*/ 	.word	0x00001c10


	//   ....[25]....
        /*0130*/ 	.word	0x00001c40


	//   ....[26]....
        /*0134*/ 	.word	0x00001c60


	//   ....[27]....
        /*0138*/ 	.word	0x00001c80


	//   ....[28]....
        /*013c*/ 	.word	0x00001ca0


	//   ....[29]....
        /*0140*/ 	.word	0x00001cc0


	//   ....[30]....
        /*0144*/ 	.word	0x00002270


	//   ....[31]....
        /*0148*/ 	.word	0x000022e0


	//   ....[32]....
        /*014c*/ 	.word	0x00002320


	//   ....[33]....
        /*0150*/ 	.word	0x00002360


	//   ....[34]....
        /*0154*/ 	.word	0x00002380


	//   ....[35]....
        /*0158*/ 	.word	0x00002470


	//   ....[36]....
        /*015c*/ 	.word	0x00002490


	//   ....[37]....
        /*0160*/ 	.word	0x00002710


	//   ....[38]....
        /*0164*/ 	.word	0x00002780


	//----- nvinfo : EIATTR_EXIT_INSTR_OFFSETS
	.align		4
.L_2359:
        /*0168*/ 	.byte	0x04, 0x1c
        /*016a*/ 	.short	(.L_2361 - .L_2360)


	//   ....[0]....
.L_2360:
        /*016c*/ 	.word	0x00002540


	//   ....[1]....
        /*0170*/ 	.word	0x000025a0


	//   ....[2]....
        /*0174*/ 	.word	0x000026c0


	//----- nvinfo : EIATTR_MAX_THREADS
	.align		4
.L_2361:
        /*0178*/ 	.byte	0x04, 0x05
        /*017a*/ 	.short	(.L_2363 - .L_2362)
.L_2362:
        /*017c*/ 	.word	0x00000080
        /*0180*/ 	.word	0x00000001
        /*0184*/ 	.word	0x00000001


	//----- nvinfo : EIATTR_CRS_STACK_SIZE
	.align		4
.L_2363:
        /*0188*/ 	.byte	0x04, 0x1e
        /*018a*/ 	.short	(.L_2365 - .L_2364)
.L_2364:
        /*018c*/ 	.word	0x00000000


	//----- nvinfo : EIATTR_CBANK_PARAM_SIZE
	.align		4
.L_2365:
        /*0190*/ 	.byte	0x03, 0x19
        /*0192*/ 	.short	0x0088


	//----- nvinfo : EIATTR_PARAM_CBANK
	.align		4
        /*0194*/ 	.byte	0x04, 0x0a
        /*0196*/ 	.short	(.L_2367 - .L_2366)
	.align		4
.L_2366:
        /*0198*/ 	.word	index@(.nv.constant0._ZN18transformer_engine13normalization21ln_fwd_general_kernelINS0_13Kernel_traitsIffffjLj128ELj1ELj4ELj1ELj16ENS0_18Kernel_traits_baseILj128EffffjLj128EEEEEEEvNS0_19ForwardKernelParamsE)
        /*019c*/ 	.short	0x0210
        /*019e*/ 	.short	0x0088


	//----- nvinfo : EIATTR_SW_WAR
	.align		4
.L_2367:
        /*01a0*/ 	.byte	0x04, 0x36
        /*01a2*/ 	.short	(.L_2369 - .L_2368)
.L_2368:
        /*01a4*/ 	.word	0x00000008
.L_2369:


//--------------------- .nv.info._ZN18transformer_engine13normalization21ln_fwd_general_kernelINS0_13Kernel_traitsIff13__nv_fp8_e4m3fjLj8192ELj1ELj1ELj4ELj16ENS0_18Kernel_traits_baseILj8192EffS3_fjLj128EEEEEEEvNS0_19ForwardKernelParamsE --------------------------
	.section	.nv.info._ZN18transformer_engine13normalization21ln_fwd_general_kernelINS0_13Kernel_traitsIff13__nv_fp8_e4m3fjLj8192ELj1ELj1ELj4ELj16ENS0_18Kernel_traits_baseILj8192EffS3_fjLj128EEEEEEEvNS0_19ForwardKernelParamsE,"",@"SHT_CUDA_INFO"
	.sectionflags	@""
	.align	4


	//----- nvinfo : EIATTR_CUDA_API_VERSION
	.align		4
        /*0000*/ 	.byte	0x04, 0x37
        /*0002*/ 	.short	(.L_2371 - .L_2370)
.L_2370:
        /*0004*/ 	.word	0x00000082


	//----- nvinfo : EIATTR_KPARAM_INFO
	.align		4
.L_2371:
        /*0008*/ 	.byte	0x04, 0x17
        /*000a*/ 	.short	(.L_2373 - .L_2372)
.L_2372:
        /*000c*/ 	.word	0x00000000
        /*0010*/ 	.short	0x0000
        /*0012*/ 	.short	0x0000
        /*0014*/ 	.byte	0x00, 0xf0, 0x21, 0x02


	//----- nvinfo : EIATTR_SPARSE_MMA_MASK
	.align		4
.L_2373:
        /*0018*/ 	.byte	0x03, 0x50
        /*001a*/ 	.short	0x0000


	//----- nvinfo : EIATTR_MAXREG_COUNT
	.align		4
        /*001c*/ 	.byte	0x03, 0x1b
        /*001e*/ 	.short	0x00ff


	//----- nvinfo : EIATTR_NUM_BARRIERS
	.align		4
        /*0020*/ 	.byte	0x02, 0x4c
        /*0022*/ 	.byte	0x01
	.zero		1


	//----- nvinfo : EIATTR_MERCURY_ISA_VERSION
	.align		4
        /*0024*/ 	.byte	0x03, 0x5f
        /*0026*/ 	.short	0x0101


	//----- nvinfo : EIATTR_COOP_GROUP_MASK_REGIDS
	.align		4
        /*0028*/ 	.byte	0x04, 0x29
        /*002a*/ 	.short	(.L_2375 - .L_2374)


	//   ....[0]....
.L_2374:
        /*002c*/ 	.word	0xffffffff


	//   ....[1]....
        /*0030*/ 	.word	0xffffffff


	//   ....[2]....
        /*0034*/ 	.word	0xffffffff


	//   ....[3]....
        /*0038*/ 	.word	0xffffffff


	//   ....[4]....
        /*003c*/ 	.word	0xffffffff


	//   ....[5]....
        /*0040*/ 	.word	0xffffffff


	//   ....[6]....
        /*0044*/ 	.word	0xffffffff


	//   ....[7]....
        /*0048*/ 	.word	0xffffffff


	//   ....[8]....
        /*004c*/ 	.word	0xffffffff


	//   ....[9]....
        /*0050*/ 	.word	0xffffffff


	//   ....[10]....
        /*0054*/ 	.word	0xffffffff


	//   ....[11]....
        /*0058*/ 	.word	0xffffffff


	//   ....[12]....
        /*005c*/ 	.word	0xffffffff


	//   ....[13]....
        /*0060*/ 	.word	0xffffffff


	//   ....[14]....
        /*0064*/ 	.word	0xffffffff


	//   ....[15]....
        /*0068*/ 	.word	0xffffffff


	//   ....[16]....
        /*006c*/ 	.word	0xffffffff


	//   ....[17]....
        /*0070*/ 	.word	0xffffffff


	//   ....[18]....
        /*0074*/ 	.word	0xffffffff


	//   ....[19]....
        /*0078*/ 	.word	0xffffffff


	//   ....[20]....
        /*007c*/ 	.word	0xffffffff


	//   ....[21]....
        /*0080*/ 	.word	0xffffffff


	//   ....[22]....
        /*0084*/ 	.word	0xffffffff


	//   ....[23]....
        /*0088*/ 	.word	0xffffffff


	//   ....[24]....
        /*008c*/ 	.word	0xffffffff


	//   ....[25]....
        /*0090*/ 	.word	0xffffffff


	//   ....[26]....
        /*0094*/ 	.word	0xffffffff


	//   ....[27]....
        /*0098*/ 	.word	0xffffffff


	//   ....[28]....
        /*009c*/ 	.word	0xffffffff


	//   ....[29]....
        /*00a0*/ 	.word	0xffffffff


	//   ....[30]....
        /*00a4*/ 	.word	0xffffffff


	//   ....[31]....
        /*00a8*/ 	.word	0xffffffff


	//   ....[32]....
        /*00ac*/ 	.word	0xffffffff


	//   ....[33]....
        /*00b0*/ 	.word	0xffffffff


	//   ....[34]....
        /*00b4*/ 	.word	0xffffffff


	//   ....[35]....
        /*00b8*/ 	.word	0xffffffff


	//   ....[36]....
        /*00bc*/ 	.word	0xffffffff


	//   ....[37]....
        /*00c0*/ 	.word	0x05000004


	//   ....[38]....
        /*00c4*/ 	.word	0x05000004


	//----- nvinfo : EIATTR_COOP_GROUP_INSTR_OFFSETS
	.align		4
.L_2375:
        /*00c8*/ 	.byte	0x04, 0x28
        /*00ca*/ 	.short	(.L_2377 - .L_2376)


	//   ....[0]....
.L_2376:
        /*00cc*/ 	.word	0x00005510


	//   ....[1]....
        /*00d0*/ 	.word	0x000055a0


	//   ....[2]....
        /*00d4*/ 	.word	0x000055d0


	//   ....[3]....
        /*00d8*/ 	.word	0x00005630


	//   ....[4]....
        /*00dc*/ 	.word	0x00005690


	//   ....[5]....
        /*00e0*/ 	.word	0x00005ca0


	//   ....[6]....
        /*00e4*/ 	.word	0x00005ce0


	//   ....[7]....
        /*00e8*/ 	.word	0x00005d00


	//   ....[8]....
        /*00ec*/ 	.word	0x00005d20


	//   ....[9]....
        /*00f0*/ 	.word	0x00005d40


	//   ....[10]....
        /*00f4*/ 	.word	0x00005d70


	//   ....[11]....
        /*00f8*/ 	.word	0x00005de0


	//   ....[12]....
        /*00fc*/ 	.word	0x00005e20


	//   ....[13]....
        /*0100*/ 	.word	0x00005e60


	//   ....[14]....
        /*0104*/ 	.word	0x00005e80


	//   ....[15]....
        /*0108*/ 	.word	0x00007040


	//   ....[16]....
        /*010c*/ 	.word	0x000070e0


	//   ....[17]....
        /*0110*/ 	.word	0x00007110


	//   ....[18]....
        /*0114*/ 	.word	0x00007140


	//   ....[19]....
        /*0118*/ 	.word	0x00007170


	//   ....[20]....
        /*011c*/ 	.word	0x000077c0


	//   ....[21]....
        /*0120*/ 	.word	0x00007800


	//   ....[22]....
        /*0124*/ 	.word	0x00007820


	//   ....[23]....
        /*0128*/ 	.word	0x00007840


	//   ....[24]....
        /*012c*/ 	.word	0x00007860


	//   ....[25]....
        /*0130*/ 	.word	0x00007890


	//   ....[26]....
        /*0134*/ 	.word	0x00007910


	//   ....[27]....
        /*0138*/ 	.word	0x00007950


	//   ....[28]....
        /*013c*/ 	.word	0x00007980


	//   ....[29]....
        /*0140*/ 	.word	0x000079a0


	//   ....[30]....
        /*0144*/ 	.word	0x0000bc60


	//   ....[31]....
        /*0148*/ 	.word	0x0000bce0


	//   ....[32]....
        /*014c*/ 	.word	0x0000bd20


	//   ....[33]....
        /*0150*/ 	.word	0x0000bd60


	//   ....[34]....
        /*0154*/ 	.word	0x0000bd90


	//   ....[35]....
        /*0158*/ 	.word	0x0000be90


	//   ....[36]....
        /*015c*/ 	.word	0x0000beb0


	//   ....[37]....
        /*0160*/ 	.word	0x0000c100


	//   ....[38]....
        /*0164*/ 	.word	0x0000c170


	//----- nvinfo : EIATTR_EXIT_INSTR_OFFSETS
	.align		4
.L_2377:
        /*0168*/ 	.byte	0x04, 0x1c
        /*016a*/ 	.short	(.L_2379 - .L_2378)


	//   ....[0]....
.L_2378:
        /*016c*/ 	.word	0x0000bf60


	//   ....[1]....
        /*0170*/ 	.word	0x0000bfc0


	//   ....[2]....
        /*0174*/ 	.word	0x0000c0b0


	//----- nvinfo : EIATTR_MAX_THREADS
	.align		4
.L_2379:
        /*0178*/ 	.byte	0x04, 0x05
        /*017a*/ 	.short	(.L_2381 - .L_2380)
.L_2380:
        /*017c*/ 	.word	0x00000080
        /*0180*/ 	.word	0x00000001
        /*0184*/ 	.word	0x00000001


	//----- nvinfo : EIATTR_CRS_STACK_SIZE
	.align		4
.L_2381:
        /*0188*/ 	.byte	0x04, 0x1e
        /*018a*/ 	.short	(.L_2383 - .L_2382)
.L_2382:
        /*018c*/ 	.word	0x00000000


	//----- nvinfo : EIATTR_CBANK_PARAM_SIZE
	.align		4
.L_2383:
        /*0190*/ 	.byte	0x03, 0x19
        /*0192*/ 	.short	0x0088


	//----- nvinfo : EIATTR_PARAM_CBANK
	.align		4
        /*0194*/ 	.byte	0x04, 0x0a
        /*0196*/ 	.short	(.L_2385 - .L_2384)
	.align		4
.L_2384:
        /*0198*/ 	.word	index@(.nv.constant0._ZN18transformer_engine13normalization21ln_fwd_general_kernelINS0_13Kernel_traitsIff13__nv_fp8_e4m3fjLj8192ELj1ELj1ELj4ELj16ENS0_18Kernel_traits_baseILj8192EffS3_fjLj128EEEEEEEvNS0_19ForwardKernelParamsE)
        /*019c*/ 	.short	0x0210
        /*019e*/ 	.short	0x0088


	//----- nvinfo : EIATTR_SW_WAR
	.align		4
.L_2385:
        /*01a0*/ 	.byte	0x04, 0x36
        /*01a2*/ 	.short	(.L_2387 - .L_2386)
.L_2386:
        /*01a4*/ 	.word	0x00000008
.L_2387:


//--------------------- .nv.info._ZN18transformer_engine13normalization21ln_fwd_general_kernelINS0_13Kernel_traitsIff13__nv_fp8_e4m3fjLj2048ELj1ELj4ELj1ELj16ENS0_18Kernel_traits_baseILj2048EffS3_fjLj128EEEEEEEvNS0_19ForwardKernelParamsE --------------------------
	.section	.nv.info._ZN18transformer_engine13normalization21ln_fwd_general_kernelINS0_13Kernel_traitsIff13__nv_fp8_e4m3fjLj2048ELj1ELj4ELj1ELj16ENS0_18Kernel_traits_baseILj2048EffS3_fjLj128EEEEEEEvNS0_19ForwardKernelParamsE,"",@"SHT_CUDA_INFO"
	.sectionflags	@""
	.align	4


	//----- nvinfo : EIATTR_CUDA_API_VERSION
	.align		4
        /*0000*/ 	.byte	0x04, 0x37
        /*0002*/ 	.short	(.L_2389 - .L_2388)
.L_2388:
        /*0004*/ 	.word	0x00000082


	//----- nvinfo : EIATTR_KPARAM_INFO
	.align		4
.L_2389:
        /*0008*/ 	.byte	0x04, 0x17
        /*000a*/ 	.short	(.L_2391 - .L_2390)
.L_2390:
        /*000c*/ 	.word	0x00000000
        /*0010*/ 	.short	0x0000
        /*0012*/ 	.short	0x0000
        /*0014*/ 	.byte	0x00, 0xf0, 0x21, 0x02


	//----- nvinfo : EIATTR_SPARSE_MMA_MASK
	.align		4
.L_2391:
        /*0018*/ 	.byte	0x03, 0x50
        /*001a*/ 	.short	0x0000


	//----- nvinfo : EIATTR_MAXREG_COUNT
	.align		4
        /*001c*/ 	.byte	0x03, 0x1b
        /*001e*/ 	.short	0x00ff


	//----- nvinfo : EIATTR_NUM_BARRIERS
	.align		4
        /*0020*/ 	.byte	0x02, 0x4c
        /*0022*/ 	.byte	0x01
	.zero		1


	//----- nvinfo : EIATTR_MERCURY_ISA_VERSION
	.align		4
        /*0024*/ 	.byte	0x03, 0x5f
        /*0026*/ 	.short	0x0101


	//----- nvinfo : EIATTR_COOP_GROUP_MASK_REGIDS
	.align		4
        /*0028*/ 	.byte	0x04, 0x29
        /*002a*/ 	.short	(.L_2393 - .L_2392)


	//   ....[0]....
.L_2392:
        /*002c*/ 	.word	0xffffffff


	//   ....[1]....
        /*0030*/ 	.word	0xffffffff


	//   ....[2]....
        /*0034*/ 	.word	0xffffffff


	//   ....[3]....
        /*0038*/ 	.word	0xffffffff


	//   ....[4]....
        /*003c*/ 	.word	0xffffffff


	//   ....[5]....
        /*0040*/ 	.word	0xffffffff


	//   ....[6]....
        /*0044*/ 	.word	0xffffffff


	//   ....[7]....
        /*0048*/ 	.word	0xffffffff


	//   ....[8]....
        /*004c*/ 	.word	0xffffffff


	//   ....[9]....
        /*0050*/ 	.word	0xffffffff


	//   ....[10]....
        /*0054*/ 	.word	0xffffffff


	//   ....[11]....
        /*0058*/ 	.word	0xffffffff


	//   ....[12]....
        /*005c*/ 	.word	0xffffffff


	//   ....[13]....
        /*0060*/ 	.word	0xffffffff


	//   ....[14]....
        /*0064*/ 	.word	0xffffffff


	//   ....[15]....
        /*0068*/ 	.word	0xffffffff


	//   ....[16]....
        /*006c*/ 	.word	0xffffffff


	//   ....[17]....
        /*0070*/ 	.word	0xffffffff


	//   ....[18]....
        /*0074*/ 	.word	0xffffffff


	//   ....[19]....
        /*0078*/ 	.word	0xffffffff


	//   ....[20]....
        /*007c*/ 	.word	0xffffffff


	//   ....[21]....
        /*0080*/ 	.word	0xffffffff


	//   ....[22]....
        /*0084*/ 	.word	0xffffffff


	//   ....[23]....
        /*0088*/ 	.word	0xffffffff


	//   ....[24]....
        /*008c*/ 	.word	0xffffffff


	//   ....[25]....
        /*0090*/ 	.word	0xffffffff


	//   ....[26]....
        /*0094*/ 	.word	0xffffffff


	//   ....[27]....
        /*0098*/ 	.word	0xffffffff


	//   ....[28]....
        /*009c*/ 	.word	0xffffffff


	//   ....[29]....
        /*00a0*/ 	.word	0xffffffff


	//   ....[30]....
        /*00a4*/ 	.word	0xffffffff


	//   ....[31]....
        /*00a8*/ 	.word	0xffffffff


	//   ....[32]....
        /*00ac*/ 	.word	0xffffffff


	//   ....[33]....
        /*00b0*/ 	.word	0xffffffff


	//   ....[34]....
        /*00b4*/ 	.word	0xffffffff


	//   ....[35]....
        /*00b8*/ 	.word	0xffffffff


	//   ....[36]....
        /*00bc*/ 	.word	0xffffffff


	//   ....[37]....
        /*00c0*/ 	.word	0x05000004


	//   ....[38]....
        /*00c4*/ 	.word	0x05000004


	//----- nvinfo : EIATTR_COOP_GROUP_INSTR_OFFSETS
	.align		4
.L_2393:
        /*00c8*/ 	.byte	0x04, 0x28
        /*00ca*/ 	.short	(.L_2395 - .L_2394)


	//   ....[0]....
.L_2394:
        /*00cc*/ 	.word	0x00005480


	//   ....[1]....
        /*00d0*/ 	.word	0x00005500


	//   ....[2]....
        /*00d4*/ 	.word	0x00005530


	//   ....[3]....
        /*00d8*/ 	.word	0x00005560


	//   ....[4]....
        /*00dc*/ 	.word	0x000055f0


	//   ....[5]....
        /*00e0*/ 	.word	0x00005b20


	//   ....[6]....
        /*00e4*/ 	.word	0x00005b60


	//   ....[7]....
        /*00e8*/ 	.word	0x00005b80


	//   ....[8]....
        /*00ec*/ 	.word	0x00005ba0


	//   ....[9]....
        /*00f0*/ 	.word	0x00005bc0


	//   ....[10]....
        /*00f4*/ 	.word	0x00005bf0


	//   ....[11]....
        /*00f8*/ 	.word	0x00005c10


	//   ....[12]....
        /*00fc*/ 	.word	0x00005c30


	//   ....[13]....
        /*0100*/ 	.word	0x00005c50


	//   ....[14]....
        /*0104*/ 	.word	0x00005c70


	//   ....[15]....
        /*0108*/ 	.word	0x00006dc0


	//   ....[16]....
        /*010c*/ 	.word	0x00006e50


	//   ....[17]....
        /*0110*/ 	.word	0x00006e80


	//   ....[18]....
        /*0114*/ 	.word	0x00006eb0


	//   ....[19]....
        /*0118*/ 	.word	0x00006ef0


	//   ....[20]....
        /*011c*/ 	.word	0x00007450


	//   ....[21]....
        /*0120*/ 	.word	0x00007490


	//   ....[22]....
        /*0124*/ 	.word	0x000074b0


	//   ....[23]....
        /*0128*/ 	.word	0x000074d0


	//   ....[24]....
        /*012c*/ 	.word	0x000074f0


	//   ....[25]....
        /*0130*/ 	.word	0x00007520


	//   ....[26]....
        /*0134*/ 	.word	0x00007540


	//   ....[27]....
        /*0138*/ 	.word	0x00007560


	//   ....[28]....
        /*013c*/ 	.word	0x00007580


	//   ....[29]....
        /*0140*/ 	.word	0x000075a0


	//   ....[30]....
        /*0144*/ 	.word	0x0000b7c0


	//   ....[31]....
        /*0148*/ 	.word	0x0000b840


	//   ....[32]....
        /*014c*/ 	.word	0x0000b870


	//   ....[33]....
        /*0150*/ 	.word	0x0000b8b0


	//   ....[34]....
        /*0154*/ 	.word	0x0000b8e0


	//   ....[35]....
        /*0158*/ 	.word	0x0000b9d0


	//   ....[36]....
        /*015c*/ 	.word	0x0000b9f0


	//   ....[37]....
        /*0160*/ 	.word	0x0000bc40


	//   ....[38]....
        /*0164*/ 	.word	0x0000bcb0


	//----- nvinfo : EIATTR_EXIT_INSTR_OFFSETS
	.align		4
.L_2395:
        /*0168*/ 	.byte	0x04, 0x1c
        /*016a*/ 	.short	(.L_2397 - .L_2396)


	//   ....[0]....
.L_2396:
        /*016c*/ 	.word	0x0000baa0


	//   ....[1]....
        /*0170*/ 	.word	0x0000bb00


	//   ....[2]....
        /*0174*/ 	.word	0x0000bbf0


	//----- nvinfo : EIATTR_MAX_THREADS
	.align		4
.L_2397:
        /*0178*/ 	.byte	0x04, 0x05
        /*017a*/ 	.short	(.L_2399 - .L_2398)
.L_2398:
        /*017c*/ 	.word	0x00000080
        /*0180*/ 	.word	0x00000001
        /*0184*/ 	.word	0x00000001


	//----- nvinfo : EIATTR_CRS_STACK_SIZE
	.align		4
.L_2399:
        /*0188*/ 	.byte	0x04, 0x1e
        /*018a*/ 	.short	(.L_2401 - .L_2400)
.L_2400:
        /*018c*/ 	.word	0x00000000


	//----- nvinfo : EIATTR_CBANK_PARAM_SIZE
	.align		4
.L_2401:
        /*0190*/ 	.byte	0x03, 0x19
        /*0192*/ 	.short	0x0088


	//----- nvinfo : EIATTR_PARAM_CBANK
	.align		4
        /*0194*/ 	.byte	0x04, 0x0a
        /*0196*/ 	.short	(.L_2403 - .L_2402)
	.align		4
.L_2402:
        /*0198*/ 	.word	index@(.nv.constant0._ZN18transformer_engine13normalization21ln_fwd_general_kernelINS0_13Kernel_traitsIff13__nv_fp8_e4m3fjLj2048ELj1ELj4ELj1ELj16ENS0_18Kernel_traits_baseILj2048EffS3_fjLj128EEEEEEEvNS0_19ForwardKernelParamsE)
        /*019c*/ 	.short	0x0210
        /*019e*/ 	.short	0x0088


	//----- nvinfo : EIATTR_SW_WAR
	.align		4
.L_2403:
        /*01a0*/ 	.byte	0x04, 0x36
        /*01a2*/ 	.short	(.L_2405 - .L_2404)
.L_2404:
        /*01a4*/ 	.word	0x00000008
.L_2405:


//--------------------- .nv.info._ZN18transformer_engine13normalization21ln_fwd_general_kernelINS0_13Kernel_traitsIff13__nv_fp8_e4m3fjLj1024ELj1ELj4ELj1ELj16ENS0_18Kernel_traits_baseILj1024EffS3_fjLj128EEEEEEEvNS0_19ForwardKernelParamsE --------------------------
	.section	.nv.info._ZN18transformer_engine13normalization21ln_fwd_general_kernelINS0_13Kernel_traitsIff13__nv_fp8_e4m3fjLj1024ELj1ELj4ELj1ELj16ENS0_18Kernel_traits_baseILj1024EffS3_fjLj128EEEEEEEvNS0_19ForwardKernelParamsE,"",@"SHT_CUDA_INFO"
	.sectionflags	@""
	.align	4


	//----- nvinfo : EIATTR_CUDA_API_VERSION
	.align		4
        /*0000*/ 	.byte	0x04, 0x37
        /*0002*/ 	.short	(.L_2407 - .L_2406)
.L_2406:
        /*0004*/ 	.word	0x00000082


	//----- nvinfo : EIATTR_KPARAM_INFO
	.align		4
.L_2407:
        /*0008*/ 	.byte	0x04, 0x17
        /*000a*/ 	.short	(.L_2409 - .L_2408)
.L_2408:
        /*000c*/ 	.word	0x00000000
        /*0010*/ 	.short	0x0000
        /*0012*/ 	.short	0x0000
        /*0014*/ 	.byte	0x00, 0xf0, 0x21, 0x02


	//----- nvinfo : EIATTR_SPARSE_MMA_MASK
	.align		4
.L_2409:
        /*0018*/ 	.byte	0x03, 0x50
        /*001a*/ 	.short	0x0000


	//----- nvinfo : EIATTR_MAXREG_COUNT
	.align		4
        /*001c*/ 	.byte	0x03, 0x1b
        /*001e*/ 	.short	0x00ff


	//----- nvinfo : EIATTR_NUM_BARRIERS
	.align		4
        /*0020*/ 	.byte	0x02, 0x4c
        /*0022*/ 	.byte	0x01
	.zero		1


	//----- nvinfo : EIATTR_MERCURY_ISA_VERSION
	.align		4
        /*0024*/ 	.byte	0x03, 0x5f
        /*0026*/ 	.short	0x0101


	//----- nvinfo : EIATTR_COOP_GROUP_MASK_REGIDS
	.align		4
        /*0028*/ 	.byte	0x04, 0x29
        /*002a*/ 	.short	(.L_2411 - .L_2410)


	//   ....[0]....
.L_2410:
        /*002c*/ 	.word	0xffffffff


	//   ....[1]....
        /*0030*/ 	.word	0xffffffff


	//   ....[2]....
        /*0034*/ 	.word	0xffffffff


	//   ....[3]....
        /*0038*/ 	.word	0xffffffff


	//   ....[4]....
        /*003c*/ 	.word	0xffffffff


	//   ....[5]....
        /*0040*/ 	.word	0xffffffff


	//   ....[6]....
        /*0044*/ 	.word	0xffffffff


	//   ....[7]....
        /*0048*/ 	.word	0xffffffff


	//   ....[8]....
        /*004c*/ 	.word	0xffffffff


	//   ....[9]....
        /*0050*/ 	.word	0xffffffff


	//   ....[10]....
        /*0054*/ 	.word	0xffffffff


	//   ....[11]....
        /*0058*/ 	.word	0xffffffff


	//   ....[12]....
        /*005c*/ 	.word	0xffffffff


	//   ....[13]....
        /*0060*/ 	.word	0xffffffff


	//   ....[14]....
        /*0064*/ 	.word	0xffffffff


	//   ....[15]....
        /*0068*/ 	.word	0xffffffff


	//   ....[16]....
        /*006c*/ 	.word	0xffffffff


	//   ....[17]....
        /*0070*/ 	.word	0xffffffff


	//   ....[18]....
        /*0074*/ 	.word	0xffffffff


	//   ....[19]....
        /*0078*/ 	.word	0xffffffff


	//   ....[20]....
        /*007c*/ 	.word	0xffffffff


	//   ....[21]....
        /*0080*/ 	.word	0xffffffff


	//   ....[22]....
        /*0084*/ 	.word	0xffffffff


	//   ....[23]....
        /*0088*/ 	.word	0xffffffff


	//   ....[24]....
        /*008c*/ 	.word	0xffffffff


	//   ....[25]....
        /*0090*/ 	.word	0xffffffff


	//   ....[26]....
        /*0094*/ 	.word	0xffffffff


	//   ....[27]....
        /*0098*/ 	.word	0xffffffff


	//   ....[28]....
        /*009c*/ 	.word	0xffffffff


	//   ....[29]....
        /*00a0*/ 	.word	0xffffffff


	//   ....[30]....
        /*00a4*/ 	.word	0xffffffff


	//   ....[31]....
        /*00a8*/ 	.word	0xffffffff


	//   ....[32]....
        /*00ac*/ 	.word	0xffffffff


	//   ....[33]....
        /*00b0*/ 	.word	0xffffffff


	//   ....[34]....
        /*00b4*/ 	.word	0xffffffff


	//   ....[35]....
        /*00b8*/ 	.word	0xffffffff


	//   ....[36]....
        /*00bc*/ 	.word	0xffffffff


	//   ....[37]....
        /*00c0*/ 	.word	0x05000004


	//   ....[38]....
        /*00c4*/ 	.word	0x05000004


	//----- nvinfo : EIATTR_COOP_GROUP_INSTR_OFFSETS
	.align		4
.L_2411:
        /*00c8*/ 	.byte	0x04, 0x28
        /*00ca*/ 	.short	(.L_2413 - .L_2412)


	//   ....[0]....
.L_2412:
        /*00cc*/ 	.word	0x00002c60


	//   ....[1]....
        /*00d0*/ 	.word	0x00002cd0


	//   ....[2]....
        /*00d4*/ 	.word	0x00002d10


	//   ....[3]....
        /*00d8*/ 	.word	0x00002d50


	//   ....[4]....
        /*00dc*/ 	.word	0x00002d90


	//   ....[5]....
        /*00e0*/ 	.word	0x00003300


	//   ....[6]....
        /*00e4*/ 	.word	0x00003340


	//   ....[7]....
        /*00e8*/ 	.word	0x00003360


	//   ....[8]....
        /*00ec*/ 	.word	0x00003380


	//   ....[9]....
        /*00f0*/ 	.word	0x000033a0


	//   ....[10]....
        /*00f4*/ 	.word	0x000033d0


	//   ....[11]....
        /*00f8*/ 	.word	0x000033f0


	//   ....[12]....
        /*00fc*/ 	.word	0x00003410


	//   ....[13]....
        /*0100*/ 	.word	0x00003430


	//   ....[14]....
        /*0104*/ 	.word	0x00003450


	//   ....[15]....
        /*0108*/ 	.word	0x00003d20


	//   ....[16]....
        /*010c*/ 	.word	0x00003db0


	//   ....[17]....
        /*0110*/ 	.word	0x00003de0


	//   ....[18]....
        /*0114*/ 	.word	0x00003e10


	//   ....[19]....
        /*0118*/ 	.word	0x00003e50


	//   ....[20]....
        /*011c*/ 	.word	0x000043b0


	//   ....[21]....
        /*0120*/ 	.word	0x000043f0


	//   ....[22]....
        /*0124*/ 	.word	0x00004410


	//   ....[23]....
        /*0128*/ 	.word	0x00004430


	//   ....[24]....
        /*012c*/ 	.word	0x00004450


	//   ....[25]....
        /*0130*/ 	.word	0x00004480


	//   ....[26]....
        /*0134*/ 	.word	0x000044a0


	//   ....[27]....
        /*0138*/ 	.word	0x000044c0


	//   ....[28]....
        /*013c*/ 	.word	0x000044e0


	//   ....[29]....
        /*0140*/ 	.word	0x00004500


	//   ....[30]....
        /*0144*/ 	.word	0x000068b0


	//   ....[31]....
        /*0148*/ 	.word	0x00006920


	//   ....[32]....
        /*014c*/ 	.word	0x00006960


	//   ....[33]....
        /*0150*/ 	.word	0x000069a0


	//   ....[34]....
        /*0154*/ 	.word	0x000069d0


	//   ....[35]....
        /*0158*/ 	.word	0x00006ac0


	//   ....[36]....
        /*015c*/ 	.word	0x00006ae0


	//   ....[37]....
        /*0160*/ 	.word	0x00006d20


	//   ....[38]....
        /*0164*/ 	.word	0x00006d90


	//----- nvinfo : EIATTR_EXIT_INSTR_OFFSETS
	.align		4
.L_2413:
        /*0168*/ 	.byte	0x04, 0x1c
        /*016a*/ 	.short	(.L_2415 - .L_2414)


	//   ....[0]....
.L_2414:
        /*016c*/ 	.word	0x00006b90


	//   ....[1]....
        /*0170*/ 	.word	0x00006bf0


	//   ....[2]....
        /*0174*/ 	.word	0x00006cd0


	//----- nvinfo : EIATTR_MAX_THREADS
	.align		4
.L_2415:
        /*0178*/ 	.byte	0x04, 0x05
        /*017a*/ 	.short	(.L_2417 - .L_2416)
.L_2416:
        /*017c*/ 	.word	0x00000080
        /*0180*/ 	.word	0x00000001
        /*0184*/ 	.word	0x00000001


	//----- nvinfo : EIATTR_CRS_STACK_SIZE
	.align		4
.L_2417:
        /*0188*/ 	.byte	0x04, 0x1e
        /*018a*/ 	.short	(.L_2419 - .L_2418)
.L_2418:
        /*018c*/ 	.word	0x00000000


	//----- nvinfo : EIATTR_CBANK_PARAM_SIZE
	.align		4
.L_2419:
        /*0190*/ 	.byte	0x03, 0x19
        /*0192*/ 	.short	0x0088


	//----- nvinfo : EIATTR_PARAM_CBANK
	.align		4
        /*0194*/ 	.byte	0x04, 0x0a
        /*0196*/ 	.short	(.L_2421 - .L_2420)
	.align		4
.L_2420:
        /*0198*/ 	.word	index@(.nv.constant0._ZN18transformer_engine13normalization21ln_fwd_general_kernelINS0_13Kernel_traitsIff13__nv_fp8_e4m3fjLj1024ELj1ELj4ELj1ELj16ENS0_18Kernel_traits_baseILj1024EffS3_fjLj128EEEEEEEvNS0_19ForwardKernelParamsE)
        /*019c*/ 	.short	0x0210
        /*019e*/ 	.short	0x0088


	//----- nvinfo : EIATTR_SW_WAR
	.align		4
.L_2421:
        /*01a0*/ 	.byte	0x04, 0x36
        /*01a2*/ 	.short	(.L_2423 - .L_2422)
.L_2422:
        /*01a4*/ 	.word	0x00000008
.L_2423:


//--------------------- .nv.info._ZN18transformer_engine13normalization21ln_fwd_general_kernelINS0_13Kernel_traitsIff13__nv_fp8_e4m3fjLj512ELj1ELj4ELj1ELj16ENS0_18Kernel_traits_baseILj512EffS3_fjLj128EEEEEEEvNS0_19ForwardKernelParamsE --------------------------
	.section	.nv.info._ZN18transformer_engine13normalization21ln_fwd_general_kernelINS0_13Kernel_traitsIff13__nv_fp8_e4m3fjLj512ELj1ELj4ELj1ELj16ENS0_18Kernel_traits_baseILj512EffS3_fjLj128EEEEEEEvNS0_19ForwardKernelParamsE,"",@"SHT_CUDA_INFO"
	.sectionflags	@""
	.align	4


	//----- nvinfo : EIATTR_CUDA_API_VERSION
	.align		4
        /*0000*/ 	.byte	0x04, 0x37
        /*0002*/ 	.short	(.L_2425 - .L_2424)
.L_2424:
        /*0004*/ 	.word	0x00000082


	//----- nvinfo : EIATTR_KPARAM_INFO
	.align		4
.L_2425:
        /*0008*/ 	.byte	0x04, 0x17
        /*000a*/ 	.short	(.L_2427 - .L_2426)
.L_2426:
        /*000c*/ 	.word	0x00000000
        /*0010*/ 	.short	0x0000
        /*0012*/ 	.short	0x0000
        /*0014*/ 	.byte	0x00, 0xf0, 0x21, 0x02


	//----- nvinfo : EIATTR_SPARSE_MMA_MASK
	.align		4
.L_2427:
        /*0018*/ 	.byte	0x03, 0x50
        /*001a*/ 	.short	0x0000


	//----- nvinfo : EIATTR_MAXREG_COUNT
	.align		4
        /*001c*/ 	.byte	0x03, 0x1b
        /*001e*/ 	.short	0x00ff


	//----- nvinfo : EIATTR_NUM_BARRIERS
	.align		4
        /*0020*/ 	.byte	0x02, 0x4c
        /*0022*/ 	.byte	0x01
	.zero		1


	//----- nvinfo : EIATTR_MERCURY_ISA_VERSION
	.align		4
        /*0024*/ 	.byte	0x03, 0x5f
        /*0026*/ 	.short	0x0101


	//----- nvinfo : EIATTR_COOP_GROUP_MASK_REGIDS
	.align		4
        /*0028*/ 	.byte	0x04, 0x29
        /*002a*/ 	.short	(.L_2429 - .L_2428)


	//   ....[0]....
.L_2428:
        /*002c*/ 	.word	0xffffffff


	//   ....[1]....
        /*0030*/ 	.word	0xffffffff


	//   ....[2]....
        /*0034*/ 	.word	0xffffffff


	//   ....[3]....
        /*0038*/ 	.word	0xffffffff


	//   ....[4]....
        /*003c*/ 	.word	0xffffffff


	//   ....[5]....
        /*0040*/ 	.word	0xffffffff


	//   ....[6]....
        /*0044*/ 	.word	0xffffffff


	//   ....[7]....
        /*0048*/ 	.word	0xffffffff


	//   ....[8]....
        /*004c*/ 	.word	0xffffffff


	//   ....[9]....
        /*0050*/ 	.word	0xffffffff


	//   ....[10]....
        /*0054*/ 	.word	0xffffffff


	//   ....[11]....
        /*0058*/ 	.word	0xffffffff


	//   ....[12]....
        /*005c*/ 	.word	0xffffffff


	//   ....[13]....
        /*0060*/ 	.word	0xffffffff


	//   ....[14]....
        /*0064*/ 	.word	0xffffffff


	//   ....[15]....
        /*0068*/ 	.word	0xffffffff


	//   ....[16]....
        /*006c*/ 	.word	0xffffffff


	//   ....[17]....
        /*0070*/ 	.word	0xffffffff


	//   ....[18]....
        /*0074*/ 	.word	0xffffffff


	//   ....[19]....
        /*0078*/ 	.word	0xffffffff


	//   ....[20]....
        /*007c*/ 	.word	0xffffffff


	//   ....[21]....
        /*0080*/ 	.word	0xffffffff


	//   ....[22]....
        /*0084*/ 	.word	0xffffffff


	//   ....[23]....
        /*0088*/ 	.word	0xffffffff


	//   ....[24]....
        /*008c*/ 	.word	0xffffffff


	//   ....[25]....
        /*0090*/ 	.word	0xffffffff


	//   ....[26]....
        /*0094*/ 	.word	0xffffffff


	//   ....[27]....
        /*0098*/ 	.word	0xffffffff


	//   ....[28]....
        /*009c*/ 	.word	0xffffffff


	//   ....[29]....
        /*00a0*/ 	.word	0xffffffff


	//   ....[30]....
        /*00a4*/ 	.word	0xffffffff


	//   ....[31]....
        /*00a8*/ 	.word	0xffffffff


	//   ....[32]....
        /*00ac*/ 	.word	0xffffffff


	//   ....[33]....
        /*00b0*/ 	.word	0xffffffff


	//   ....[34]....
        /*00b4*/ 	.word	0xffffffff


	//   ....[35]....
        /*00b8*/ 	.word	0xffffffff


	//   ....[36]....
        /*00bc*/ 	.word	0xffffffff


	//   ....[37]....
        /*00c0*/ 	.word	0x05000004


	//   ....[38]....
        /*00c4*/ 	.word	0x05000004


	//----- nvinfo : EIATTR_COOP_GROUP_INSTR_OFFSETS
	.align		4
.L_2429:
        /*00c8*/ 	.byte	0x04, 0x28
        /*00ca*/ 	.short	(.L_2431 - .L_2430)


	//   ....[0]....
.L_2430:
        /*00cc*/ 	.word	0x000018f0


	//   ....[1]....
        /*00d0*/ 	.word	0x00001920


	//   ....[2]....
        /*00d4*/ 	.word	0x00001940


	//   ....[3]....
        /*00d8*/ 	.word	0x00001960


	//   ....[4]....
        /*00dc*/ 	.word	0x00001990


	//   ....[5]....
        /*00e0*/ 	.word	0x00001ec0


	//   ....[6]....
        /*00e4*/ 	.word	0x00001f00


	//   ....[7]....
        /*00e8*/ 	.word	0x00001f20


	//   ....[8]....
        /*00ec*/ 	.word	0x00001f40


	//   ....[9]....
        /*00f0*/ 	.word	0x00001f60


	//   ....[10]....
        /*00f4*/ 	.word	0x00001f90


	//   ....[11]....
        /*00f8*/ 	.word	0x00001fb0


	//   ....[12]....
        /*00fc*/ 	.word	0x00001fd0


	//   ....[13]....
        /*0100*/ 	.word	0x00001ff0


	//   ....[14]....
        /*0104*/ 	.word	0x00002010


	//   ....[15]....
        /*0108*/ 	.word	0x00002540


	//   ....[16]....
        /*010c*/ 	.word	0x00002570


	//   ....[17]....
        /*0110*/ 	.word	0x00002590


	//   ....[18]....
        /*0114*/ 	.word	0x000025b0


	//   ....[19]....
        /*0118*/ 	.word	0x000025d0


	//   ....[20]....
        /*011c*/ 	.word	0x00002b00


	//   ....[21]....
        /*0120*/ 	.word	0x00002b40


	//   ....[22]....
        /*0124*/ 	.word	0x00002b60


	//   ....[23]....
        /*0128*/ 	.word	0x00002b80


	//   ....[24]....
        /*012c*/ 	.word	0x00002ba0


	//   ....[25]....
        /*0130*/ 	.word	0x00002bd0


	//   ....[26]....
        /*0134*/ 	.word	0x00002bf0


	//   ....[27]....
        /*0138*/ 	.word	0x00002c10


	//   ....[28]....
        /*013c*/ 	.word	0x00002c30


	//   ....[29]....
        /*0140*/ 	.word	0x00002c50


	//   ....[30]....
        /*0144*/ 	.word	0x00003e20


	//   ....[31]....
        /*0148*/ 	.word	0x00003e90


	//   ....[32]....
        /*014c*/ 	.word	0x00003ed0


	//   ....[33]....
        /*0150*/ 	.word	0x00003f10


	//   ....[34]....
        /*0154*/ 	.word	0x00003f40


	//   ....[35]....
        /*0158*/ 	.word	0x00004030


	//   ....[36]....
        /*015c*/ 	.word	0x00004050


	//   ....[37]....
        /*0160*/ 	.word	0x000042d0


	//   ....[38]....
        /*0164*/ 	.word	0x00004340


	//----- nvinfo : EIATTR_EXIT_INSTR_OFFSETS
	.align		4
.L_2431:
        /*0168*/ 	.byte	0x04, 0x1c
        /*016a*/ 	.short	(.L_2433 - .L_2432)


	//   ....[0]....
.L_2432:
        /*016c*/ 	.word	0x00004100


	//   ....[1]....
        /*0170*/ 	.word	0x00004160


	//   ....[2]....
        /*0174*/ 	.word	0x00004280


	//----- nvinfo : EIATTR_MAX_THREADS
	.align		4
.L_2433:
        /*0178*/ 	.byte	0x04, 0x05
        /*017a*/ 	.short	(.L_2435 - .L_2434)
.L_2434:
        /*017c*/ 	.word	0x00000080
        /*0180*/ 	.word	0x00000001
        /*0184*/ 	.word	0x00000001


	//----- nvinfo : EIATTR_CRS_STACK_SIZE
	.align		4
.L_2435:
        /*0188*/ 	.byte	0x04, 0x1e
        /*018a*/ 	.short	(.L_2437 - .L_2436)
.L_2436:
        /*018c*/ 	.word	0x00000000


	//----- nvinfo : EIATTR_CBANK_PARAM_SIZE
	.align		4
.L_2437:
        /*0190*/ 	.byte	0x03, 0x19
        /*0192*/ 	.short	0x0088


	//----- nvinfo : EIATTR_PARAM_CBANK
	.align		4
        /*0194*/ 	.byte	0x04, 0x0a
        /*0196*/ 	.short	(.L_2439 - .L_2438)
	.align		4
.L_2438:
        /*0198*/ 	.word	index@(.nv.constant0._ZN18transformer_engine13normalization21ln_fwd_general_kernelINS0_13Kernel_traitsIff13__nv_fp8_e4m3fjLj512ELj1ELj4ELj1ELj16ENS0_18Kernel_traits_baseILj512EffS3_fjLj128EEEEEEEvNS0_19ForwardKernelParamsE)
        /*019c*/ 	.short	0x0210
        /*019e*/ 	.short	0x0088


	//----- nvinfo : EIATTR_SW_WAR
	.align		4
.L_2439:
        /*01a0*/ 	.byte	0x04, 0x36
        /*01a2*/ 	.short	(.L_2441 - .L_2440)
.L_2440:
        /*01a4*/ 	.word	0x00000008
.L_2441:


//--------------------- .nv.info._ZN18transformer_engine13normalization21ln_fwd_general_kernelINS0_13Kernel_traitsIff13__nv_fp8_e4m3fjLj128ELj1ELj4ELj1ELj16ENS0_18Kernel_traits_baseILj128EffS3_fjLj128EEEEEEEvNS0_19ForwardKernelParamsE --------------------------
	.section	.nv.info._ZN18transformer_engine13normalization21ln_fwd_general_kernelINS0_13Kernel_traitsIff13__nv_fp8_e4m3fjLj128ELj1ELj4ELj1ELj16ENS0_18Kernel_traits_baseILj128EffS3_fjLj128EEEEEEEvNS0_19ForwardKernelParamsE,"",@"SHT_CUDA_INFO"
	.sectionflags	@""
	.align	4


	//----- nvinfo : EIATTR_CUDA_API_VERSION
	.align		4
        /*0000*/ 	.byte	0x04, 0x37
        /*0002*/ 	.short	(.L_2443 - .L_2442)
.L_2442:
        /*0004*/ 	.word	0x00000082


	//----- nvinfo : EIATTR_KPARAM_INFO
	.align		4
.L_2443:
        /*0008*/ 	.byte	0x04, 0x17
        /*000a*/ 	.short	(.L_2445 - .L_2444)
.L_2444:
        /*000c*/ 	.word	0x00000000
        /*0010*/ 	.short	0x0000
        /*0012*/ 	.short	0x0000
        /*0014*/ 	.byte	0x00, 0xf0, 0x21, 0x02


	//----- nvinfo : EIATTR_SPARSE_MMA_MASK
	.align		4
.L_2445:
        /*0018*/ 	.byte	0x03, 0x50
        /*001a*/ 	.short	0x0000


	//----- nvinfo : EIATTR_MAXREG_COUNT
	.align		4
        /*001c*/ 	.byte	0x03, 0x1b
        /*001e*/ 	.short	0x00ff


	//----- nvinfo : EIATTR_NUM_BARRIERS
	.align		4
        /*0020*/ 	.byte	0x02, 0x4c
        /*0022*/ 	.byte	0x01
	.zero		1


	//----- nvinfo : EIATTR_MERCURY_ISA_VERSION
	.align		4
        /*0024*/ 	.byte	0x03, 0x5f
        /*0026*/ 	.short	0x0101


	//----- nvinfo : EIATTR_COOP_GROUP_MASK_REGIDS
	.align		4
        /*0028*/ 	.byte	0x04, 0x29
        /*002a*/ 	.short	(.L_2447 - .L_2446)


	//   ....[0]....
.L_2446:
        /*002c*/ 	.word	0xffffffff


	//   ....[1]....
        /*0030*/ 	.word	0xffffffff


	//   ....[2]....
        /*0034*/ 	.word	0xffffffff


	//   ....[3]....
        /*0038*/ 	.word	0xffffffff


	//   ....[4]....
        /*003c*/ 	.word	0xffffffff


	//   ....[5]....
        /*0040*/ 	.word	0xffffffff


	//   ....[6]....
        /*0044*/ 	.word	0xffffffff


	//   ....[7]....
        /*0048*/ 	.word	0xffffffff


	//   ....[8]....
        /*004c*/ 	.word	0xffffffff


	//   ....[9]....
        /*0050*/ 	.word	0xffffffff


	//   ....[10]....
        /*0054*/ 	.word	0xffffffff


	//   ....[11]....
        /*0058*/ 	.word	0xffffffff


	//   ....[12]....
        /*005c*/ 	.word	0xffffffff


	//   ....[13]....
        /*0060*/ 	.word	0xffffffff


	//   ....[14]....
        /*0064*/ 	.word	0xffffffff


	//   ....[15]....
        /*0068*/ 	.word	0xffffffff


	//   ....[16]....
        /*006c*/ 	.word	0xffffffff


	//   ....[17]....
        /*0070*/ 	.word	0xffffffff


	//   ....[18]....
        /*0074*/ 	.word	0xffffffff


	//   ....[19]....
        /*0078*/ 	.word	0xffffffff


	//   ....[20]....
        /*007c*/ 	.word	0xffffffff


	//   ....[21]....
        /*0080*/ 	.word	0xffffffff


	//   ....[22]....
        /*0084*/ 	.word	0xffffffff


	//   ....[23]....
        /*0088*/ 	.word	0xffffffff


	//   ....[24]....
        /*008c*/ 	.word	0xffffffff


	//   ....[25]....
        /*0090*/ 	.word	0xffffffff


	//   ....[26]....
        /*0094*/ 	.word	0xffffffff


	//   ....[27]....
        /*0098*/ 	.word	0xffffffff


	//   ....[28]....
        /*009c*/ 	.word	0xffffffff


	//   ....[29]....
        /*00a0*/ 	.word	0xffffffff


	//   ....[30]....
        /*00a4*/ 	.word	0xffffffff


	//   ....[31]....
        /*00a8*/ 	.word	0xffffffff


	//   ....[32]....
        /*00ac*/ 	.word	0xffffffff


	//   ....[33]....
        /*00b0*/ 	.word	0xffffffff


	//   ....[34]....
        /*00b4*/ 	.word	0xffffffff


	//   ....[35]....
        /*00b8*/ 	.word	0xffffffff


	//   ....[36]....
        /*00bc*/ 	.word	0xffffffff


	//   ....[37]....
        /*00c0*/ 	.word	0x05000004


	//   ....[38]....
        /*00c4*/ 	.word	0x05000004


	//----- nvinfo : EIATTR_COOP_GROUP_INSTR_OFFSETS
	.align		4
.L_2447:
        /*00c8*/ 	.byte	0x04, 0x28
        /*00ca*/ 	.short	(.L_2449 - .L_2448)


	//   ....[0]....
.L_2448:
        /*00cc*/ 	.word	0x00000a20


	//   ....[1]....
        /*00d0*/ 	.word	0x00000ab0


	//   ....[2]....
        /*00d4*/ 	.word	0x00000ae0


	//   ....[3]....
        /*00d8*/ 	.word	0x00000b20


	//   ....[4]....
        /*00dc*/ 	.word	0x00000b70


	//   ....[5]....
        /*00e0*/ 	.word	0x00001150


	//   ....[6]....
        /*00e4*/ 	.word	0x00001190


	//   ....[7]....
        /*00e8*/ 	.word	0x000011b0


	//   ....[8]....
        /*00ec*/ 	.word	0x000011d0


	//   ....[9]....
        /*00f0*/ 	.word	0x000011f0


	//   ....[10]....
        /*00f4*/ 	.word	0x00001220


	//   ....[11]....
        /*00f8*/ 	.word	0x00001240


	//   ....[12]....
        /*00fc*/ 	.word	0x00001260


	//   ....[13]....
        /*0100*/ 	.word	0x00001280


	//   ....[14]....
        /*0104*/ 	.word	0x000012a0


	//   ....[15]....
        /*0108*/ 	.word	0x00001440


	//   ....[16]....
        /*010c*/ 	.word	0x000014d0


	//   ....[17]....
        /*0110*/ 	.word	0x00001500


	//   ....[18]....
        /*0114*/ 	.word	0x00001550


	//   ....[19]....
        /*0118*/ 	.word	0x00001580


	//   ....[20]....
        /*011c*/ 	.word	0x00001b70


	//   ....[21]....
        /*0120*/ 	.word	0x00001bb0


	//   ....[22]....
        /*0124*/ 	.word	0x00001bd0


	//   ....[23]....
        /*0128*/ 	.word	0x00001bf0


	//   ....[24]....
        /*012c*/ 	.word	0x00001c10


	//   ....[25]....
        /*0130*/ 	.word	0x00001c40


	//   ....[26]....
        /*0134*/ 	.word	0x00001c60


	//   ....[27]....
        /*0138*/ 	.word	0x00001c80


	//   ....[28]....
        /*013c*/ 	.word	0x00001ca0


	//   ....[29]....
        /*0140*/ 	.word	0x00001cc0


	//   ....[30]....
        /*0144*/ 	.word	0x00002340


	//   ....[31]....
        /*0148*/ 	.word	0x000023b0


	//   ....[32]....
        /*014c*/ 	.word	0x000023f0


	//   ....[33]....
        /*0150*/ 	.word	0x00002430


	//   ....[34]....
        /*0154*/ 	.word	0x00002450


	//   ....[35]....
        /*0158*/ 	.word	0x00002540


	//   ....[36]....
        /*015c*/ 	.word	0x00002560


	//   ....[37]....
        /*0160*/ 	.word	0x000027e0


	//   ....[38]....
        /*0164*/ 	.word	0x00002850


	//----- nvinfo : EIATTR_EXIT_INSTR_OFFSETS
	.align		4
.L_2449:
        /*0168*/ 	.byte	0x04, 0x1c
        /*016a*/ 	.short	(.L_2451 - .L_2450)


	//   ....[0]....
.L_2450:
        /*016c*/ 	.word	0x00002610


	//   ....[1]....
        /*0170*/ 	.word	0x00002670


	//   ....[2]....
        /*0174*/ 	.word	0x00002790


	//----- nvinfo : EIATTR_MAX_THREADS
	.align		4
.L_2451:
        /*0178*/ 	.byte	0x04, 0x05
        /*017a*/ 	.short	(.L_2453 - .L_2452)
.L_2452:
        /*017c*/ 	.word	0x00000080
        /*0180*/ 	.word	0x00000001
        /*0184*/ 	.word	0x00000001


	//----- nvinfo : EIATTR_CRS_STACK_SIZE
	.align		4
.L_2453:
        /*0188*/ 	.byte	0x04, 0x1e
        /*018a*/ 	.short	(.L_2455 - .L_2454)
.L_2454:
        /*018c*/ 	.word	0x00000000


	//----- nvinfo : EIATTR_CBANK_PARAM_SIZE
	.align		4
.L_2455:
        /*0190*/ 	.byte	0x03, 0x19
        /*0192*/ 	.short	0x0088


	//----- nvinfo : EIATTR_PARAM_CBANK
	.align		4
        /*0194*/ 	.byte	0x04, 0x0a
        /*0196*/ 	.short	(.L_2457 - .L_2456)
	.align		4
.L_2456:
        /*0198*/ 	.word	index@(.nv.constant0._ZN18transformer_engine13normalization21ln_fwd_general_kernelINS0_13Kernel_traitsIff13__nv_fp8_e4m3fjLj128ELj1ELj4ELj1ELj16ENS0_18Kernel_traits_baseILj128EffS3_fjLj128EEEEEEEvNS0_19ForwardKernelParamsE)
        /*019c*/ 	.short	0x0210
        /*019e*/ 	.short	0x0088


	//----- nvinfo : EIATTR_SW_WAR
	.align		4
.L_2457:
        /*01a0*/ 	.byte	0x04, 0x36
        /*01a2*/ 	.short	(.L_2459 - .L_2458)
.L_2458:
        /*01a4*/ 	.word	0x00000008
.L_2459:


//--------------------- .nv.info._ZN18transformer_engine13normalization21ln_fwd_general_kernelINS0_13Kernel_traitsI6__halfS3_13__nv_fp8_e4m3fjLj8192ELj1ELj1ELj4ELj16ENS0_18Kernel_traits_baseILj8192ES3_S3_S4_fjLj128EEEEEEEvNS0_19ForwardKernelParamsE --------------------------
	.section	.nv.info._ZN18transformer_engine13normalization21ln_fwd_general_kernelINS0_13Kernel_traitsI6__halfS3_13__nv_fp8_e4m3fjLj8192ELj1ELj1ELj4ELj16ENS0_18Kernel_traits_baseILj8192ES3_S3_S4_fjLj128EEEEEEEvNS0_19ForwardKernelParamsE,"",@"SHT_CUDA_INFO"
	.sectionflags	@""
	.align	4


	//----- nvinfo : EIATTR_CUDA_API_VERSION
	.align		4
        /*0000*/ 	.byte	0x04, 0x37
        /*0002*/ 	.short	(.L_2461 - .L_2460)
.L_2460:
        /*0004*/ 	.word	0x00000082


	//----- nvinfo : EIATTR_KPARAM_INFO
	.align		4
.L_2461:
        /*0008*/ 	.byte	0x04, 0x17
        /*000a*/ 	.short	(.L_2463 - .L_2462)
.L_2462:
        /*000c*/ 	.word	0x00000000
        /*0010*/ 	.short	0x0000
        /*0012*/ 	.short	0x0000
        /*0014*/ 	.byte	0x00, 0xf0, 0x21, 0x02


	//----- nvinfo : EIATTR_SPARSE_MMA_MASK
	.align		4
.L_2463:
        /*0018*/ 	.byte	0x03, 0x50
        /*001a*/ 	.short	0x0000


	//----- nvinfo : EIATTR_MAXREG_COUNT
	.align		4
        /*001c*/ 	.byte	0x03, 0x1b
        /*001e*/ 	.short	0x00ff


	//----- nvinfo : EIATTR_NUM_BARRIERS
	.align		4
        /*0020*/ 	.byte	0x02, 0x4c
        /*0022*/ 	.byte	0x01
	.zero		1


	//----- nvinfo : EIATTR_MERCURY_ISA_VERSION
	.align		4
        /*0024*/ 	.byte	0x03, 0x5f
        /*0026*/ 	.short	0x0101


	//----- nvinfo : EIATTR_COOP_GROUP_MASK_REGIDS
	.align		4
        /*0028*/ 	.byte	0x04, 0x29
        /*002a*/ 	.short	(.L_2465 - .L_2464)


	//   ....[0]....
.L_2464:
        /*002c*/ 	.word	0xffffffff


	//   ....[1]....
        /*0030*/ 	.word	0xffffffff


	//   ....[2]....
        /*0034*/ 	.word	0xffffffff


	//   ....[3]....
        /*0038*/ 	.word	0xffffffff


	//   ....[4]....
        /*003c*/ 	.word	0xffffffff


	//   ....[5]....
        /*0040*/ 	.word	0xffffffff


	//   ....[6]....
        /*0044*/ 	.word	0xffffffff


	//   ....[7]....
        /*0048*/ 	.word	0xffffffff


	//   ....[8]....
        /*004c*/ 	.word	0xffffffff


	//   ....[9]....
        /*0050*/ 	.word	0xffffffff


	//   ....[10]....
        /*0054*/ 	.word	0xffffffff


	//   ....[11]....
        /*0058*/ 	.word	0xffffffff


	//   ....[12]....
        /*005c*/ 	.word	0xffffffff


	//   ....[13]....
        /*0060*/ 	.word	0xffffffff


	//   ....[14]....
        /*0064*/ 	.word	0xffffffff


	//   ....[15]....
        /*0068*/ 	.word	0xffffffff


	//   ....[16]....
        /*006c*/ 	.word	0xffffffff


	//   ....[17]....
        /*0070*/ 	.word	0xffffffff


	//   ....[18]....
        /*0074*/ 	.word	0xffffffff


	//   ....[19]....
        /*0078*/ 	.word	0xffffffff


	//   ....[20]....
        /*007c*/ 	.word	0xffffffff


	//   ....[21]....
        /*0080*/ 	.word	0xffffffff


	//   ....[22]....
        /*0084*/ 	.word	0xffffffff


	//   ....[23]....
        /*0088*/ 	.word	0xffffffff


	//   ....[24]....
        /*008c*/ 	.word	0xffffffff


	//   ....[25]....
        /*0090*/ 	.word	0xffffffff


	//   ....[26]....
        /*0094*/ 	.word	0xffffffff


	//   ....[27]....
        /*0098*/ 	.word	0xffffffff


	//   ....[28]....
        /*009c*/ 	.word	0xffffffff


	//   ....[29]....
        /*00a0*/ 	.word	0xffffffff


	//   ....[30]....
        /*00a4*/ 	.word	0xffffffff


	//   ....[31]....
        /*00a8*/ 	.word	0xffffffff


	//   ....[32]....
        /*00ac*/ 	.word	0xffffffff


	//   ....[33]....
        /*00b0*/ 	.word	0xffffffff


	//   ....[34]....
        /*00b4*/ 	.word	0xffffffff


	//   ....[35]....
        /*00b8*/ 	.word	0xffffffff


	//   ....[36]....
        /*00bc*/ 	.word	0xffffffff


	//   ....[37]....
        /*00c0*/ 	.word	0x05000004


	//   ....[38]....
        /*00c4*/ 	.word	0x05000004


	//----- nvinfo : EIATTR_COOP_GROUP_INSTR_OFFSETS
	.align		4
.L_2465:
        /*00c8*/ 	.byte	0x04, 0x28
        /*00ca*/ 	.short	(.L_2467 - .L_2466)


	//   ....[0]....
.L_2466:
        /*00cc*/ 	.word	0x00005a70


	//   ....[1]....
        /*00d0*/ 	.word	0x00005ad0


	//   ....[2]....
        /*00d4*/ 	.word	0x00005b00


	//   ....[3]....
        /*00d8*/ 	.word	0x00005b20


	//   ....[4]....
        /*00dc*/ 	.word	0x00005b50


	//   ....[5]....
        /*00e0*/ 	.word	0x000062a0


	//   ....[6]....
        /*00e4*/ 	.word	0x000062e0


	//   ....[7]....
        /*00e8*/ 	.word	0x00006300


	//   ....[8]....
        /*00ec*/ 	.word	0x00006320


	//   ....[9]....
        /*00f0*/ 	.word	0x00006340


	//   ....[10]....
        /*00f4*/ 	.word	0x00006370


	//   ....[11]....
        /*00f8*/ 	.word	0x000063e0


	//   ....[12]....
        /*00fc*/ 	.word	0x00006430


	//   ....[13]....
        /*0100*/ 	.word	0x00006450


	//   ....[14]....
        /*0104*/ 	.word	0x00006480


	//   ....[15]....
        /*0108*/ 	.word	0x00007560


	//   ....[16]....
        /*010c*/ 	.word	0x000075e0


	//   ....[17]....
        /*0110*/ 	.word	0x00007630


	//   ....[18]....
        /*0114*/ 	.word	0x00007650


	//   ....[19]....
        /*0118*/ 	.word	0x00007670


	//   ....[20]....
        /*011c*/ 	.word	0x00007d80


	//   ....[21]....
        /*0120*/ 	.word	0x00007dc0


	//   ....[22]....
        /*0124*/ 	.word	0x00007de0


	//   ....[23]....
        /*0128*/ 	.word	0x00007e00


	//   ....[24]....
        /*012c*/ 	.word	0x00007e20


	//   ....[25]....
        /*0130*/ 	.word	0x00007e50


	//   ....[26]....
        /*0134*/ 	.word	0x00007ec0


	//   ....[27]....
        /*0138*/ 	.word	0x00007f10


	//   ....[28]....
        /*013c*/ 	.word	0x00007f30


	//   ....[29]....
        /*0140*/ 	.word	0x00007f60


	//   ....[30]....
        /*0144*/ 	.word	0x0000c240


	//   ....[31]....
        /*0148*/ 	.word	0x0000c2c0


	//   ....[32]....
        /*014c*/ 	.word	0x0000c2f0


	//   ....[33]....
        /*0150*/ 	.word	0x0000c320


	//   ....[34]....
        /*0154*/ 	.word	0x0000c360


	//   ....[35]....
        /*0158*/ 	.word	0x0000c470


	//   ....[36]....
        /*015c*/ 	.word	0x0000c490


	//   ....[37]....
        /*0160*/ 	.word	0x0000c700


	//   ....[38]....
        /*0164*/ 	.word	0x0000c770


	//----- nvinfo : EIATTR_EXIT_INSTR_OFFSETS
	.align		4
.L_2467:
        /*0168*/ 	.byte	0x04, 0x1c
        /*016a*/ 	.short	(.L_2469 - .L_2468)


	//   ....[0]....
.L_2468:
        /*016c*/ 	.word	0x0000c540


	//   ....[1]....
        /*0170*/ 	.word	0x0000c5a0


	//   ....[2]....
        /*0174*/ 	.word	0x0000c6b0


	//----- nvinfo : EIATTR_MAX_THREADS
	.align		4
.L_2469:
        /*0178*/ 	.byte	0x04, 0x05
        /*017a*/ 	.short	(.L_2471 - .L_2470)
.L_2470:
        /*017c*/ 	.word	0x00000080
        /*0180*/ 	.word	0x00000001
        /*0184*/ 	.word	0x00000001


	//----- nvinfo : EIATTR_CRS_STACK_SIZE
	.align		4
.L_2471:
        /*0188*/ 	.byte	0x04, 0x1e
        /*018a*/ 	.short	(.L_2473 - .L_2472)
.L_2472:
        /*018c*/ 	.word	0x00000000


	//----- nvinfo : EIATTR_CBANK_PARAM_SIZE
	.align		4
.L_2473:
        /*0190*/ 	.byte	0x03, 0x19
        /*0192*/ 	.short	0x0088


	//----- nvinfo : EIATTR_PARAM_CBANK
	.align		4
        /*0194*/ 	.byte	0x04, 0x0a
        /*0196*/ 	.short	(.L_2475 - .L_2474)
	.align		4
.L_2474:
        /*0198*/ 	.word	index@(.nv.constant0._ZN18transformer_engine13normalization21ln_fwd_general_kernelINS0_13Kernel_traitsI6__halfS3_13__nv_fp8_e4m3fjLj8192ELj1ELj1ELj4ELj16ENS0_18Kernel_traits_baseILj8192ES3_S3_S4_fjLj128EEEEEEEvNS0_19ForwardKernelParamsE)
        /*019c*/ 	.short	0x0210
        /*019e*/ 	.short	0x0088


	//----- nvinfo : EIATTR_SW_WAR
	.align		4
.L_2475:
        /*01a0*/ 	.byte	0x04, 0x36
        /*01a2*/ 	.short	(.L_2477 - .L_2476)
.L_2476:
        /*01a4*/ 	.word	0x00000008
.L_2477:


//--------------------- .nv.info._ZN18transformer_engine13normalization21ln_fwd_general_kernelINS0_13Kernel_traitsI6__halfS3_13__nv_fp8_e4m3fjLj2048ELj1ELj4ELj1ELj16ENS0_18Kernel_traits_baseILj2048ES3_S3_S4_fjLj128EEEEEEEvNS0_19ForwardKernelParamsE --------------------------
	.section	.nv.info._ZN18transformer_engine13normalization21ln_fwd_general_kernelINS0_13Kernel_traitsI6__halfS3_13__nv_fp8_e4m3fjLj2048ELj1ELj4ELj1ELj16ENS0_18Kernel_traits_baseILj2048ES3_S3_S4_fjLj128EEEEEEEvNS0_19ForwardKernelParamsE,"",@"SHT_CUDA_INFO"
	.sectionflags	@""
	.align	4


	//----- nvinfo : EIATTR_CUDA_API_VERSION
	.align		4
        /*0000*/ 	.byte	0x04, 0x37
        /*0002*/ 	.short	(.L_2479 - .L_2478)
.L_2478:
        /*0004*/ 	.word	0x00000082


	//----- nvinfo : EIATTR_KPARAM_INFO
	.align		4
.L_2479:
        /*0008*/ 	.byte	0x04, 0x17
        /*000a*/ 	.short	(.L_2481 - .L_2480)
.L_2480:
        /*000c*/ 	.word	0x00000000
        /*0010*/ 	.short	0x0000
        /*0012*/ 	.short	0x0000
        /*0014*/ 	.byte	0x00, 0xf0, 0x21, 0x02


	//----- nvinfo : EIATTR_SPARSE_MMA_MASK
	.align		4
.L_2481:
        /*0018*/ 	.byte	0x03, 0x50
        /*001a*/ 	.short	0x0000


	//----- nvinfo : EIATTR_MAXREG_COUNT
	.align		4
        /*001c*/ 	.byte	0x03, 0x1b
        /*001e*/ 	.short	0x00ff


	//----- nvinfo : EIATTR_NUM_BARRIERS
	.align		4
        /*0020*/ 	.byte	0x02, 0x4c
        /*0022*/ 	.byte	0x01
	.zero		1


	//----- nvinfo : EIATTR_MERCURY_ISA_VERSION
	.align		4
        /*0024*/ 	.byte	0x03, 0x5f
        /*0026*/ 	.short	0x0101


	//----- nvinfo : EIATTR_COOP_GROUP_MASK_REGIDS
	.align		4
        /*0028*/ 	.byte	0x04, 0x29
        /*002a*/ 	.short	(.L_2483 - .L_2482)


	//   ....[0]....
.L_2482:
        /*002c*/ 	.word	0xffffffff


	//   ....[1]....
        /*0030*/ 	.word	0xffffffff


	//   ....[2]....
        /*0034*/ 	.word	0xffffffff


	//   ....[3]....
        /*0038*/ 	.word	0xffffffff


	//   ....[4]....
        /*003c*/ 	.word	0xffffffff


	//   ....[5]....
        /*0040*/ 	.word	0xffffffff


	//   ....[6]....
        /*0044*/ 	.word	0xffffffff


	//   ....[7]....
        /*0048*/ 	.word	0xffffffff


	//   ....[8]....
        /*004c*/ 	.word	0xffffffff


	//   ....[9]....
        /*0050*/ 	.word	0xffffffff


	//   ....[10]....
        /*0054*/ 	.word	0xffffffff


	//   ....[11]....
        /*0058*/ 	.word	0xffffffff


	//   ....[12]....
        /*005c*/ 	.word	0xffffffff


	//   ....[13]....
        /*0060*/ 	.word	0xffffffff


	//   ....[14]....
        /*0064*/ 	.word	0xffffffff


	//   ....[15]....
        /*0068*/ 	.word	0xffffffff


	//   ....[16]....
        /*006c*/ 	.word	0xffffffff


	//   ....[17]....
        /*0070*/ 	.word	0xffffffff


	//   ....[18]....
        /*0074*/ 	.word	0xffffffff


	//   ....[19]....
        /*0078*/ 	.word	0xffffffff


	//   ....[20]....
        /*007c*/ 	.word	0xffffffff


	//   ....[21]....
        /*0080*/ 	.word	0xffffffff


	//   ....[22]....
        /*0084*/ 	.word	0xffffffff


	//   ....[23]....
        /*0088*/ 	.word	0xffffffff


	//   ....[24]....
        /*008c*/ 	.word	0xffffffff


	//   ....[25]....
        /*0090*/ 	.word	0xffffffff


	//   ....[26]....
        /*0094*/ 	.word	0xffffffff


	//   ....[27]....
        /*0098*/ 	.word	0xffffffff


	//   ....[28]....
        /*009c*/ 	.word	0xffffffff


	//   ....[29]....
        /*00a0*/ 	.word	0xffffffff


	//   ....[30]....
        /*00a4*/ 	.word	0xffffffff


	//   ....[31]....
        /*00a8*/ 	.word	0xffffffff


	//   ....[32]....
        /*00ac*/ 	.word	0xffffffff


	//   ....[33]....
        /*00b0*/ 	.word	0xffffffff


	//   ....[34]....
        /*00b4*/ 	.word	0xffffffff


	//   ....[35]....
        /*00b8*/ 	.word	0xffffffff


	//   ....[36]....
        /*00bc*/ 	.word	0xffffffff


	//   ....[37]....
        /*00c0*/ 	.word	0x05000004


	//   ....[38]....
        /*00c4*/ 	.word	0x05000004


	//----- nvinfo : EIATTR_COOP_GROUP_INSTR_OFFSETS
	.align		4
.L_2483:
        /*00c8*/ 	.byte	0x04, 0x28
        /*00ca*/ 	.short	(.L_2485 - .L_2484)


	//   ....[0]....
.L_2484:
        /*00cc*/ 	.word	0x000059d0


	//   ....[1]....
        /*00d0*/ 	.word	0x00005a70


	//   ....[2]....
        /*00d4*/ 	.word	0x00005a90


	//   ....[3]....
        /*00d8*/ 	.word	0x00005ad0


	//   ....[4]....
        /*00dc*/ 	.word	0x00005b90


	//   ....[5]....
        /*00e0*/ 	.word	0x00006120


	//   ....[6]....
        /*00e4*/ 	.word	0x00006160


	//   ....[7]....
        /*00e8*/ 	.word	0x00006180


	//   ....[8]....
        /*00ec*/ 	.word	0x000061a0


	//   ....[9]....
        /*00f0*/ 	.word	0x000061c0


	//   ....[10]....
        /*00f4*/ 	.word	0x000061f0


	//   ....[11]....
        /*00f8*/ 	.word	0x00006210


	//   ....[12]....
        /*00fc*/ 	.word	0x00006230


	//   ....[13]....
        /*0100*/ 	.word	0x00006250


	//   ....[14]....
        /*0104*/ 	.word	0x00006270


	//   ....[15]....
        /*0108*/ 	.word	0x000072e0


	//   ....[16]....
        /*010c*/ 	.word	0x000073a0


	//   ....[17]....
        /*0110*/ 	.word	0x000073d0


	//   ....[18]....
        /*0114*/ 	.word	0x00007410


	//   ....[19]....
        /*0118*/ 	.word	0x00007460


	//   ....[20]....
        /*011c*/ 	.word	0x00007a20


	//   ....[21]....
        /*0120*/ 	.word	0x00007a60


	//   ....[22]....
        /*0124*/ 	.word	0x00007a80


	//   ....[23]....
        /*0128*/ 	.word	0x00007aa0


	//   ....[24]....
        /*012c*/ 	.word	0x00007ac0


	//   ....[25]....
        /*0130*/ 	.word	0x00007af0


	//   ....[26]....
        /*0134*/ 	.word	0x00007b10


	//   ....[27]....
        /*0138*/ 	.word	0x00007b30


	//   ....[28]....
        /*013c*/ 	.word	0x00007b50


	//   ....[29]....
        /*0140*/ 	.word	0x00007b70


	//   ....[30]....
        /*0144*/ 	.word	0x0000bd30


	//   ....[31]....
        /*0148*/ 	.word	0x0000bdb0


	//   ....[32]....
        /*014c*/ 	.word	0x0000bde0


	//   ....[33]....
        /*0150*/ 	.word	0x0000be20


	//   ....[34]....
        /*0154*/ 	.word	0x0000be50


	//   ....[35]....
        /*0158*/ 	.word	0x0000bf40


	//   ....[36]....
        /*015c*/ 	.word	0x0000bf60


	//   ....[37]....
        /*0160*/ 	.word	0x0000c1d0


	//   ....[38]....
        /*0164*/ 	.word	0x0000c240


	//----- nvinfo : EIATTR_EXIT_INSTR_OFFSETS
	.align		4
.L_2485:
        /*0168*/ 	.byte	0x04, 0x1c
        /*016a*/ 	.short	(.L_2487 - .L_2486)


	//   ....[0]....
.L_2486:
        /*016c*/ 	.word	0x0000c010


	//   ....[1]....
        /*0170*/ 	.word	0x0000c070


	//   ....[2]....
        /*0174*/ 	.word	0x0000c180


	//----- nvinfo : EIATTR_MAX_THREADS
	.align		4
.L_2487:
        /*0178*/ 	.byte	0x04, 0x05
        /*017a*/ 	.short	(.L_2489 - .L_2488)
.L_2488:
        /*017c*/ 	.word	0x00000080
        /*0180*/ 	.word	0x00000001
        /*0184*/ 	.word	0x00000001


	//----- nvinfo : EIATTR_CRS_STACK_SIZE
	.align		4
.L_2489:
        /*0188*/ 	.byte	0x04, 0x1e
        /*018a*/ 	.short	(.L_2491 - .L_2490)
.L_2490:
        /*018c*/ 	.word	0x00000000


	//----- nvinfo : EIATTR_CBANK_PARAM_SIZE
	.align		4
.L_2491:
        /*0190*/ 	.byte	0x03, 0x19
        /*0192*/ 	.short	0x0088


	//----- nvinfo : EIATTR_PARAM_CBANK
	.align		4
        /*0194*/ 	.byte	0x04, 0x0a
        /*0196*/ 	.short	(.L_2493 - .L_2492)
	.align		4
.L_2492:
        /*0198*/ 	.word	index@(.nv.constant0._ZN18transformer_engine13normalization21ln_fwd_general_kernelINS0_13Kernel_traitsI6__halfS3_13__nv_fp8_e4m3fjLj2048ELj1ELj4ELj1ELj16ENS0_18Kernel_traits_baseILj2048ES3_S3_S4_fjLj128EEEEEEEvNS0_19ForwardKernelParamsE)
        /*019c*/ 	.short	0x0210
        /*019e*/ 	.short	0x0088


	//----- nvinfo : EIATTR_SW_WAR
	.align		4
.L_2493:
        /*01a0*/ 	.byte	0x04, 0x36
        /*01a2*/ 	.short	(.L_2495 - .L_2494)
.L_2494:
        /*01a4*/ 	.word	0x00000008
.L_2495:


//--------------------- .nv.info._ZN18transformer_engine13normalization21ln_fwd_general_kernelINS0_13Kernel_traitsI6__halfS3_13__nv_fp8_e4m3fjLj1024ELj1ELj4ELj1ELj16ENS0_18Kernel_traits_baseILj1024ES3_S3_S4_fjLj128EEEEEEEvNS0_19ForwardKernelParamsE --------------------------
	.section	.nv.info._ZN18transformer_engine13normalization21ln_fwd_general_kernelINS0_13Kernel_traitsI6__halfS3_13__nv_fp8_e4m3fjLj1024ELj1ELj4ELj1ELj16ENS0_18Kernel_traits_baseILj1024ES3_S3_S4_fjLj128EEEEEEEvNS0_19ForwardKernelParamsE,"",@"SHT_CUDA_INFO"
	.sectionflags	@""
	.align	4


	//----- nvinfo : EIATTR_CUDA_API_VERSION
	.align		4
        /*0000*/ 	.byte	0x04, 0x37
        /*0002*/ 	.short	(.L_2497 - .L_2496)
.L_2496:
        /*0004*/ 	.word	0x00000082


	//----- nvinfo : EIATTR_KPARAM_INFO
	.align		4
.L_2497:
        /*0008*/ 	.byte	0x04, 0x17
        /*000a*/ 	.short	(.L_2499 - .L_2498)
.L_2498:
        /*000c*/ 	.word	0x00000000
        /*0010*/ 	.short	0x0000
        /*0012*/ 	.short	0x0000
        /*0014*/ 	.byte	0x00, 0xf0, 0x21, 0x02


	//----- nvinfo : EIATTR_SPARSE_MMA_MASK
	.align		4
.L_2499:
        /*0018*/ 	.byte	0x03, 0x50
        /*001a*/ 	.short	0x0000


	//----- nvinfo : EIATTR_MAXREG_COUNT
	.align		4
        /*001c*/ 	.byte	0x03, 0x1b
        /*001e*/ 	.short	0x00ff


	//----- nvinfo : EIATTR_NUM_BARRIERS
	.align		4
        /*0020*/ 	.byte	0x02, 0x4c
        /*0022*/ 	.byte	0x01
	.zero		1


	//----- nvinfo : EIATTR_MERCURY_ISA_VERSION
	.align		4
        /*0024*/ 	.byte	0x03, 0x5f
        /*0026*/ 	.short	0x0101


	//----- nvinfo : EIATTR_COOP_GROUP_MASK_REGIDS
	.align		4
        /*0028*/ 	.byte	0x04, 0x29
        /*002a*/ 	.short	(.L_2501 - .L_2500)


	//   ....[0]....
.L_2500:
        /*002c*/ 	.word	0xffffffff


	//   ....[1]....
        /*0030*/ 	.word	0xffffffff


	//   ....[2]....
        /*0034*/ 	.word	0xffffffff


	//   ....[3]....
        /*0038*/ 	.word	0xffffffff


	//   ....[4]....
        /*003c*/ 	.word	0xffffffff


	//   ....[5]....
        /*0040*/ 	.word	0xffffffff


	//   ....[6]....
        /*0044*/ 	.word	0xffffffff


	//   ....[7]....
        /*0048*/ 	.word	0xffffffff


	//   ....[8]....
        /*004c*/ 	.word	0xffffffff


	//   ....[9]....
        /*0050*/ 	.word	0xffffffff


	//   ....[10]....
        /*0054*/ 	.word	0xffffffff


	//   ....[11]....
        /*0058*/ 	.word	0xffffffff


	//   ....[12]....
        /*005c*/ 	.word	0xffffffff


	//   ....[13]....
        /*0060*/ 	.word	0xffffffff


	//   ....[14]....
        /*0064*/ 	.word	0xffffffff


	//   ....[15]....
        /*0068*/ 	.word	0xffffffff


	//   ....[16]....
        /*006c*/ 	.word	0xffffffff


	//   ....[17]....
        /*0070*/ 	.word	0xffffffff


	//   ....[18]....
        /*0074*/ 	.word	0xffffffff


	//   ....[19]....
        /*0078*/ 	.word	0xffffffff


	//   ....[20]....
        /*007c*/ 	.word	0xffffffff


	//   ....[21]....
        /*0080*/ 	.word	0xffffffff


	//   ....[22]....
        /*0084*/ 	.word	0xffffffff


	//   ....[23]....
        /*0088*/ 	.word	0xffffffff


	//   ....[24]....
        /*008c*/ 	.word	0xffffffff


	//   ....[25]....
        /*0090*/ 	.word	0xffffffff


	//   ....[26]....
        /*0094*/ 	.word	0xffffffff


	//   ....[27]....
        /*0098*/ 	.word	0xffffffff


	//   ....[28]....
        /*009c*/ 	.word	0xffffffff


	//   ....[29]....
        /*00a0*/ 	.word	0xffffffff


	//   ....[30]....
        /*00a4*/ 	.word	0xffffffff


	//   ....[31]....
        /*00a8*/ 	.word	0xffffffff


	//   ....[32]....
        /*00ac*/ 	.word	0xffffffff


	//   ....[33]....
        /*00b0*/ 	.word	0xffffffff


	//   ....[34]....
        /*00b4*/ 	.word	0xffffffff


	//   ....[35]....
        /*00b8*/ 	.word	0xffffffff


	//   ....[36]....
        /*00bc*/ 	.word	0xffffffff


	//   ....[37]....
        /*00c0*/ 	.word	0x05000004


	//   ....[38]....
        /*00c4*/ 	.word	0x05000004


	//----- nvinfo : EIATTR_COOP_GROUP_INSTR_OFFSETS
	.align		4
.L_2501:
        /*00c8*/ 	.byte	0x04, 0x28
        /*00ca*/ 	.short	(.L_2503 - .L_2502)


	//   ....[0]....
.L_2502:
        /*00cc*/ 	.word	0x00002f10


	//   ....[1]....
        /*00d0*/ 	.word	0x00002fb0


	//   ....[2]....
        /*00d4*/ 	.word	0x00002fe0


	//   ....[3]....
        /*00d8*/ 	.word	0x00003010


	//   ....[4]....
        /*00dc*/ 	.word	0x00003050


	//   ....[5]....
        /*00e0*/ 	.word	0x000035b0


	//   ....[6]....
        /*00e4*/ 	.word	0x000035f0


	//   ....[7]....
        /*00e8*/ 	.word	0x00003610


	//   ....[8]....
        /*00ec*/ 	.word	0x00003630


	//   ....[9]....
        /*00f0*/ 	.word	0x00003650


	//   ....[10]....
        /*00f4*/ 	.word	0x00003680


	//   ....[11]....
        /*00f8*/ 	.word	0x000036a0


	//   ....[12]....
        /*00fc*/ 	.word	0x000036c0


	//   ....[13]....
        /*0100*/ 	.word	0x000036e0


	//   ....[14]....
        /*0104*/ 	.word	0x00003700


	//   ....[15]....
        /*0108*/ 	.word	0x00003f60


	//   ....[16]....
        /*010c*/ 	.word	0x00003ff0


	//   ....[17]....
        /*0110*/ 	.word	0x00004020


	//   ....[18]....
        /*0114*/ 	.word	0x00004050


	//   ....[19]....
        /*0118*/ 	.word	0x00004090


	//   ....[20]....
        /*011c*/ 	.word	0x000045f0


	//   ....[21]....
        /*0120*/ 	.word	0x00004630


	//   ....[22]....
        /*0124*/ 	.word	0x00004650


	//   ....[23]....
        /*0128*/ 	.word	0x00004670


	//   ....[24]....
        /*012c*/ 	.word	0x00004690


	//   ....[25]....
        /*0130*/ 	.word	0x000046c0


	//   ....[26]....
        /*0134*/ 	.word	0x000046e0


	//   ....[27]....
        /*0138*/ 	.word	0x00004700


	//   ....[28]....
        /*013c*/ 	.word	0x00004720


	//   ....[29]....
        /*0140*/ 	.word	0x00004740


	//   ....[30]....
        /*0144*/ 	.word	0x00006910


	//   ....[31]....
        /*0148*/ 	.word	0x00006990


	//   ....[32]....
        /*014c*/ 	.word	0x000069e0


	//   ....[33]....
        /*0150*/ 	.word	0x00006a00


	//   ....[34]....
        /*0154*/ 	.word	0x00006a20


	//   ....[35]....
        /*0158*/ 	.word	0x00006b20


	//   ....[36]....
        /*015c*/ 	.word	0x00006b40


	//   ....[37]....
        /*0160*/ 	.word	0x00006db0


	//   ....[38]....
        /*0164*/ 	.word	0x00006e20


	//----- nvinfo : EIATTR_EXIT_INSTR_OFFSETS
	.align		4
.L_2503:
        /*0168*/ 	.byte	0x04, 0x1c
        /*016a*/ 	.short	(.L_2505 - .L_2504)


	//   ....[0]....
.L_2504:
        /*016c*/ 	.word	0x00006bf0


	//   ....[1]....
        /*0170*/ 	.word	0x00006c50


	//   ....[2]....
        /*0174*/ 	.word	0x00006d60


	//----- nvinfo : EIATTR_MAX_THREADS
	.align		4
.L_2505:
        /*0178*/ 	.byte	0x04, 0x05
        /*017a*/ 	.short	(.L_2507 - .L_2506)
.L_2506:
        /*017c*/ 	.word	0x00000080
        /*0180*/ 	.word	0x00000001
        /*0184*/ 	.word	0x00000001


	//----- nvinfo : EIATTR_CRS_STACK_SIZE
	.align		4
.L_2507:
        /*0188*/ 	.byte	0x04, 0x1e
        /*018a*/ 	.short	(.L_2509 - .L_2508)
.L_2508:
        /*018c*/ 	.word	0x00000000


	//----- nvinfo : EIATTR_CBANK_PARAM_SIZE
	.align		4
.L_2509:
        /*0190*/ 	.byte	0x03, 0x19
        /*0192*/ 	.short	0x0088


	//----- nvinfo : EIATTR_PARAM_CBANK
	.align		4
        /*0194*/ 	.byte	0x04, 0x0a
        /*0196*/ 	.short	(.L_2511 - .L_2510)
	.align		4
.L_2510:
        /*0198*/ 	.word	index@(.nv.constant0._ZN18transformer_engine13normalization21ln_fwd_general_kernelINS0_13Kernel_traitsI6__halfS3_13__nv_fp8_e4m3fjLj1024ELj1ELj4ELj1ELj16ENS0_18Kernel_traits_baseILj1024ES3_S3_S4_fjLj128EEEEEEEvNS0_19ForwardKernelParamsE)
        /*019c*/ 	.short	0x0210
        /*019e*/ 	.short	0x0088


	//----- nvinfo : EIATTR_SW_WAR
	.align		4
.L_2511:
        /*01a0*/ 	.byte	0x04, 0x36
        /*01a2*/ 	.short	(.L_2513 - .L_2512)
.L_2512:
        /*01a4*/ 	.word	0x00000008
.L_2513:


//--------------------- .nv.info._ZN18transformer_engine13normalization21ln_fwd_general_kernelINS0_13Kernel_traitsI6__halfS3_13__nv_fp8_e4m3fjLj512ELj1ELj4ELj1ELj16ENS0_18Kernel_traits_baseILj512ES3_S3_S4_fjLj128EEEEEEEvNS0_19ForwardKernelParamsE --------------------------
	.section	.nv.info._ZN18transformer_engine13normalization21ln_fwd_general_kernelINS0_13Kernel_traitsI6__halfS3_13__nv_fp8_e4m3fjLj512ELj1ELj4ELj1ELj16ENS0_18Kernel_traits_baseILj512ES3_S3_S4_fjLj128EEEEEEEvNS0_19ForwardKernelParamsE,"",@"SHT_CUDA_INFO"
	.sectionflags	@""
	.align	4


	//----- nvinfo : EIATTR_CUDA_API_VERSION
	.align		4
        /*0000*/ 	.byte	0x04, 0x37
        /*0002*/ 	.short	(.L_2515 - .L_2514)
.L_2514:
        /*0004*/ 	.word	0x00000082


	//----- nvinfo : EIATTR_KPARAM_INFO
	.align		4
.L_2515:
        /*0008*/ 	.byte	0x04, 0x17
        /*000a*/ 	.short	(.L_2517 - .L_2516)
.L_2516:
        /*000c*/ 	.word	0x00000000
        /*0010*/ 	.short	0x0000
        /*0012*/ 	.short	0x0000
        /*0014*/ 	.byte	0x00, 0xf0, 0x21, 0x02


	//----- nvinfo : EIATTR_SPARSE_MMA_MASK
	.align		4
.L_2517:
        /*0018*/ 	.byte	0x03, 0x50
        /*001a*/ 	.short	0x0000


	//----- nvinfo : EIATTR_MAXREG_COUNT
	.align		4
        /*001c*/ 	.byte	0x03, 0x1b
        /*001e*/ 	.short	0x00ff


	//----- nvinfo : EIATTR_NUM_BARRIERS
	.align		4
        /*0020*/ 	.byte	0x02, 0x4c
        /*0022*/ 	.byte	0x01
	.zero		1


	//----- nvinfo : EIATTR_MERCURY_ISA_VERSION
	.align		4
        /*0024*/ 	.byte	0x03, 0x5f
        /*0026*/ 	.short	0x0101


	//----- nvinfo : EIATTR_COOP_GROUP_MASK_REGIDS
	.align		4
        /*0028*/ 	.byte	0x04, 0x29
        /*002a*/ 	.short	(.L_2519 - .L_2518)


	//   ....[0]....
.L_2518:
        /*002c*/ 	.word	0xffffffff


	//   ....[1]....
        /*0030*/ 	.word	0xffffffff


	//   ....[2]....
        /*0034*/ 	.word	0xffffffff


	//   ....[3]....
        /*0038*/ 	.word	0xffffffff


	//   ....[4]....
        /*003c*/ 	.word	0xffffffff


	//   ....[5]....
        /*0040*/ 	.word	0xffffffff


	//   ....[6]....
        /*0044*/ 	.word	0xffffffff


	//   ....[7]....
        /*0048*/ 	.word	0xffffffff


	//   ....[8]....
        /*004c*/ 	.word	0xffffffff


	//   ....[9]....
        /*0050*/ 	.word	0xffffffff


	//   ....[10]....
        /*0054*/ 	.word	0xffffffff


	//   ....[11]....
        /*0058*/ 	.word	0xffffffff


	//   ....[12]....
        /*005c*/ 	.word	0xffffffff


	//   ....[13]....
        /*0060*/ 	.word	0xffffffff


	//   ....[14]....
        /*0064*/ 	.word	0xffffffff


	//   ....[15]....
        /*0068*/ 	.word	0xffffffff


	//   ....[16]....
        /*006c*/ 	.word	0xffffffff


	//   ....[17]....
        /*0070*/ 	.word	0xffffffff


	//   ....[18]....
        /*0074*/ 	.word	0xffffffff


	//   ....[19]....
        /*0078*/ 	.word	0xffffffff


	//   ....[20]....
        /*007c*/ 	.word	0xffffffff


	//   ....[21]....
        /*0080*/ 	.word	0xffffffff


	//   ....[22]....
        /*0084*/ 	.word	0xffffffff


	//   ....[23]....
        /*0088*/ 	.word	0xffffffff


	//   ....[24]....
        /*008c*/ 	.word	0xffffffff


	//   ....[25]....
        /*0090*/ 	.word	0xffffffff


	//   ....[26]....
        /*0094*/ 	.word	0xffffffff


	//   ....[27]....
        /*0098*/ 	.word	0xffffffff


	//   ....[28]....
        /*009c*/ 	.word	0xffffffff


	//   ....[29]....
        /*00a0*/ 	.word	0xffffffff


	//   ....[30]....
        /*00a4*/ 	.word	0xffffffff


	//   ....[31]....
        /*00a8*/ 	.word	0xffffffff


	//   ....[32]....
        /*00ac*/ 	.word	0xffffffff


	//   ....[33]....
        /*00b0*/ 	.word	0xffffffff


	//   ....[34]....
        /*00b4*/ 	.word	0xffffffff


	//   ....[35]....
        /*00b8*/ 	.word	0xffffffff


	//   ....[36]....
        /*00bc*/ 	.word	0xffffffff


	//   ....[37]....
        /*00c0*/ 	.word	0x05000004


	//   ....[38]....
        /*00c4*/ 	.word	0x05000004


	//----- nvinfo : EIATTR_COOP_GROUP_INSTR_OFFSETS
	.align		4
.L_2519:
        /*00c8*/ 	.byte	0x04, 0x28
        /*00ca*/ 	.short	(.L_2521 - .L_2520)


	//   ....[0]....
.L_2520:
        /*00cc*/ 	.word	0x000019f0


	//   ....[1]....
        /*00d0*/ 	.word	0x00001a80


	//   ....[2]....
        /*00d4*/ 	.word	0x00001ab0


	//   ....[3]....
        /*00d8*/ 	.word	0x00001ae0


	//   ....[4]....
        /*00dc*/ 	.word	0x00001b20


	//   ....[5]....
        /*00e0*/ 	.word	0x000020a0


	//   ....[6]....
        /*00e4*/ 	.word	0x000020e0


	//   ....[7]....
        /*00e8*/ 	.word	0x00002100


	//   ....[8]....
        /*00ec*/ 	.word	0x00002120


	//   ....[9]....
        /*00f0*/ 	.word	0x00002140


	//   ....[10]....
        /*00f4*/ 	.word	0x00002170


	//   ....[11]....
        /*00f8*/ 	.word	0x00002190


	//   ....[12]....
        /*00fc*/ 	.word	0x000021b0


	//   ....[13]....
        /*0100*/ 	.word	0x000021d0


	//   ....[14]....
        /*0104*/ 	.word	0x000021f0


	//   ....[15]....
        /*0108*/ 	.word	0x00002660


	//   ....[16]....
        /*010c*/ 	.word	0x000026f0


	//   ....[17]....
        /*0110*/ 	.word	0x00002720


	//   ....[18]....
        /*0114*/ 	.word	0x00002750


	//   ....[19]....
        /*0118*/ 	.word	0x00002790


	//   ....[20]....
        /*011c*/ 	.word	0x00002d00


	//   ....[21]....
        /*0120*/ 	.word	0x00002d40


	//   ....[22]....
        /*0124*/ 	.word	0x00002d60


	//   ....[23]....
        /*0128*/ 	.word	0x00002d80


	//   ....[24]....
        /*012c*/ 	.word	0x00002da0


	//   ....[25]....
        /*0130*/ 	.word	0x00002dd0


	//   ....[26]....
        /*0134*/ 	.word	0x00002df0


	//   ....[27]....
        /*0138*/ 	.word	0x00002e10


	//   ....[28]....
        /*013c*/ 	.word	0x00002e30


	//   ....[29]....
        /*0140*/ 	.word	0x00002e50


	//   ....[30]....
        /*0144*/ 	.word	0x00004170


	//   ....[31]....
        /*0148*/ 	.word	0x000041f0


	//   ....[32]....
        /*014c*/ 	.word	0x00004240


	//   ....[33]....
        /*0150*/ 	.word	0x00004260


	//   ....[34]....
        /*0154*/ 	.word	0x00004280


	//   ....[35]....
        /*0158*/ 	.word	0x00004380


	//   ....[36]....
        /*015c*/ 	.word	0x000043a0


	//   ....[37]....
        /*0160*/ 	.word	0x00004610


	//   ....[38]....
        /*0164*/ 	.word	0x00004680


	//----- nvinfo : EIATTR_EXIT_INSTR_OFFSETS
	.align		4
.L_2521:
        /*0168*/ 	.byte	0x04, 0x1c
        /*016a*/ 	.short	(.L_2523 - .L_2522)


	//   ....[0]....
.L_2522:
        /*016c*/ 	.word	0x00004450


	//   ....[1]....
        /*0170*/ 	.word	0x000044b0


	//   ....[2]....
        /*0174*/ 	.word	0x000045c0


	//----- nvinfo : EIATTR_MAX_THREADS
	.align		4
.L_2523:
        /*0178*/ 	.byte	0x04, 0x05
        /*017a*/ 	.short	(.L_2525 - .L_2524)
.L_2524:
        /*017c*/ 	.word	0x00000080
        /*0180*/ 	.word	0x00000001
        /*0184*/ 	.word	0x00000001


	//----- nvinfo : EIATTR_CRS_STACK_SIZE
	.align		4
.L_2525:
        /*0188*/ 	.byte	0x04, 0x1e
        /*018a*/ 	.short	(.L_2527 - .L_2526)
.L_2526:
        /*018c*/ 	.word	0x00000000


	//----- nvinfo : EIATTR_CBANK_PARAM_SIZE
	.align		4
.L_2527:
        /*0190*/ 	.byte	0x03, 0x19
        /*0192*/ 	.short	0x0088


	//----- nvinfo : EIATTR_PARAM_CBANK
	.align		4
        /*0194*/ 	.byte	0x04, 0x0a
        /*0196*/ 	.short	(.L_2529 - .L_2528)
	.align		4
.L_2528:
        /*0198*/ 	.word	index@(.nv.constant0._ZN18transformer_engine13normalization21ln_fwd_general_kernelINS0_13Kernel_traitsI6__halfS3_13__nv_fp8_e4m3fjLj512ELj1ELj4ELj1ELj16ENS0_18Kernel_traits_baseILj512ES3_S3_S4_fjLj128EEEEEEEvNS0_19ForwardKernelParamsE)
        /*019c*/ 	.short	0x0210
        /*019e*/ 	.short	0x0088


	//----- nvinfo : EIATTR_SW_WAR
	.align		4
.L_2529:
        /*01a0*/ 	.byte	0x04, 0x36
        /*01a2*/ 	.short	(.L_2531 - .L_2530)
.L_2530:
        /*01a4*/ 	.word	0x00000008
.L_2531:


//--------------------- .nv.info._ZN18transformer_engine13normalization21ln_fwd_general_kernelINS0_13Kernel_traitsI6__halfS3_13__nv_fp8_e4m3fjLj128ELj1ELj4ELj1ELj8ENS0_18Kernel_traits_baseILj128ES3_S3_S4_fjLj128EEEEEEEvNS0_19ForwardKernelParamsE --------------------------
	.section	.nv.info._ZN18transformer_engine13normalization21ln_fwd_general_kernelINS0_13Kernel_traitsI6__halfS3_13__nv_fp8_e4m3fjLj128ELj1ELj4ELj1ELj8ENS0_18Kernel_traits_baseILj128ES3_S3_S4_fjLj128EEEEEEEvNS0_19ForwardKernelParamsE,"",@"SHT_CUDA_INFO"
	.sectionflags	@""
	.align	4


	//----- nvinfo : EIATTR_CUDA_API_VERSION
	.align		4
        /*0000*/ 	.byte	0x04, 0x37
        /*0002*/ 	.short	(.L_2533 - .L_2532)
.L_2532:
        /*0004*/ 	.word	0x00000082


	//----- nvinfo : EIATTR_KPARAM_INFO
	.align		4
.L_2533:
        /*0008*/ 	.byte	0x04, 0x17
        /*000a*/ 	.short	(.L_2535 - .L_2534)
.L_2534:
        /*000c*/ 	.word	0x00000000
        /*0010*/ 	.short	0x0000
        /*0012*/ 	.short	0x0000
        /*0014*/ 	.byte	0x00, 0xf0, 0x21, 0x02


	//----- nvinfo : EIATTR_SPARSE_MMA_MASK
	.align		4
.L_2535:
        /*0018*/ 	.byte	0x03, 0x50
        /*001a*/ 	.short	0x0000


	//----- nvinfo : EIATTR_MAXREG_COUNT
	.align		4
        /*001c*/ 	.byte	0x03, 0x1b
        /*001e*/ 	.short	0x00ff


	//----- nvinfo : EIATTR_NUM_BARRIERS
	.align		4
        /*0020*/ 	.byte	0x02, 0x4c
        /*0022*/ 	.byte	0x01
	.zero		1


	//----- nvinfo : EIATTR_MERCURY_ISA_VERSION
	.align		4
        /*0024*/ 	.byte	0x03, 0x5f
        /*0026*/ 	.short	0x0101


	//----- nvinfo : EIATTR_COOP_GROUP_MASK_REGIDS
	.align		4
        /*0028*/ 	.byte	0x04, 0x29
        /*002a*/ 	.short	(.L_2537 - .L_2536)


	//   ....[0]....
.L_2536:
        /*002c*/ 	.word	0xffffffff


	//   ....[1]....
        /*0030*/ 	.word	0xffffffff


	//   ....[2]....
        /*0034*/ 	.word	0xffffffff


	//   ....[3]....
        /*0038*/ 	.word	0xffffffff


	//   ....[4]....
        /*003c*/ 	.word	0xffffffff


	//   ....[5]....
        /*0040*/ 	.word	0xffffffff


	//   ....[6]....
        /*0044*/ 	.word	0xffffffff


	//   ....[7]....
        /*0048*/ 	.word	0xffffffff


	//   ....[8]....
        /*004c*/ 	.word	0xffffffff


	//   ....[9]....
        /*0050*/ 	.word	0xffffffff


	//   ....[10]....
        /*0054*/ 	.word	0xffffffff


	//   ....[11]....
        /*0058*/ 	.word	0xffffffff


	//   ....[12]....
        /*005c*/ 	.word	0xffffffff


	//   ....[13]....
        /*0060*/ 	.word	0xffffffff


	//   ....[14]....
        /*0064*/ 	.word	0xffffffff


	//   ....[15]....
        /*0068*/ 	.word	0xffffffff


	//   ....[16]....
        /*006c*/ 	.word	0xffffffff


	//   ....[17]....
        /*0070*/ 	.word	0xffffffff


	//   ....[18]....
        /*0074*/ 	.word	0xffffffff


	//   ....[19]....
        /*0078*/ 	.word	0xffffffff


	//   ....[20]....
        /*007c*/ 	.word	0xffffffff


	//   ....[21]....
        /*0080*/ 	.word	0xffffffff


	//   ....[22]....
        /*0084*/ 	.word	0xffffffff


	//   ....[23]....
        /*0088*/ 	.word	0xffffffff


	//   ....[24]....
        /*008c*/ 	.word	0xffffffff


	//   ....[25]....
        /*0090*/ 	.word	0xffffffff


	//   ....[26]....
        /*0094*/ 	.word	0xffffffff


	//   ....[27]....
        /*0098*/ 	.word	0xffffffff


	//   ....[28]....
        /*009c*/ 	.word	0xffffffff


	//   ....[29]....
        /*00a0*/ 	.word	0xffffffff


	//   ....[30]....
        /*00a4*/ 	.word	0xffffffff


	//   ....[31]....
        /*00a8*/ 	.word	0xffffffff


	//   ....[32]....
        /*00ac*/ 	.word	0xffffffff


	//   ....[33]....
        /*00b0*/ 	.word	0xffffffff


	//   ....[34]....
        /*00b4*/ 	.word	0xffffffff


	//   ....[35]....
        /*00b8*/ 	.word	0xffffffff


	//   ....[36]....
        /*00bc*/ 	.word	0xffffffff


	//   ....[37]....
        /*00c0*/ 	.word	0x05000004


	//   ....[38]....
        /*00c4*/ 	.word	0x05000004


	//----- nvinfo : EIATTR_COOP_GROUP_INSTR_OFFSETS
	.align		4
.L_2537:
        /*00c8*/ 	.byte	0x04, 0x28
        /*00ca*/ 	.short	(.L_2539 - .L_2538)


	//   ....[0]....
.L_2538:
        /*00cc*/ 	.word	0x00000c70


	//   ....[1]....
        /*00d0*/ 	.word	0x00000d00


	//   ....[2]....
        /*00d4*/ 	.word	0x00000d30


	//   ....[3]....
        /*00d8*/ 	.word	0x00000d80


	//   ....[4]....
        /*00dc*/ 	.word	0x00000db0


	//   ....[5]....
        /*00e0*/ 	.word	0x00001390


	//   ....[6]....
        /*00e4*/ 	.word	0x000013d0


	//   ....[7]....
        /*00e8*/ 	.word	0x000013f0


	//   ....[8]....
        /*00ec*/ 	.word	0x00001410


	//   ....[9]....
        /*00f0*/ 	.word	0x00001430


	//   ....[10]....
        /*00f4*/ 	.word	0x00001460


	//   ....[11]....
        /*00f8*/ 	.word	0x00001480


	//   ....[12]....
        /*00fc*/ 	.word	0x000014a0


	//   ....[13]....
        /*0100*/ 	.word	0x000014c0


	//   ....[14]....
        /*0104*/ 	.word	0x000014e0


	//   ....[15]....
        /*0108*/ 	.word	0x00001640


	//   ....[16]....
        /*010c*/ 	.word	0x000016a0


	//   ....[17]....
        /*0110*/ 	.word	0x00001710


	//   ....[18]....
        /*0114*/ 	.word	0x00001760


	//   ....[19]....
        /*0118*/ 	.word	0x00001790


	//   ....[20]....
        /*011c*/ 	.word	0x00001d70


	//   ....[21]....
        /*0120*/ 	.word	0x00001db0


	//   ....[22]....
        /*0124*/ 	.word	0x00001dd0


	//   ....[23]....
        /*0128*/ 	.word	0x00001df0


	//   ....[24]....
        /*012c*/ 	.word	0x00001e10


	//   ....[25]....
        /*0130*/ 	.word	0x00001e40


	//   ....[26]....
        /*0134*/ 	.word	0x00001e60


	//   ....[27]....
        /*0138*/ 	.word	0x00001e80


	//   ....[28]....
        /*013c*/ 	.word	0x00001ea0


	//   ....[29]....
        /*0140*/ 	.word	0x00001ec0


	//   ....[30]....
        /*0144*/ 	.word	0x000024e0


	//   ....[31]....
        /*0148*/ 	.word	0x00002560


	//   ....[32]....
        /*014c*/ 	.word	0x000025a0


	//   ....[33]....
        /*0150*/ 	.word	0x000025c0


	//   ....[34]....
        /*0154*/ 	.word	0x000025e0


	//   ....[35]....
        /*0158*/ 	.word	0x000026e0


	//   ....[36]....
        /*015c*/ 	.word	0x00002700


	//   ....[37]....
        /*0160*/ 	.word	0x00002980


	//   ....[38]....
        /*0164*/ 	.word	0x000029f0


	//----- nvinfo : EIATTR_EXIT_INSTR_OFFSETS
	.align		4
.L_2539:
        /*0168*/ 	.byte	0x04, 0x1c
        /*016a*/ 	.short	(.L_2541 - .L_2540)


	//   ....[0]....
.L_2540:
        /*016c*/ 	.word	0x000027b0


	//   ....[1]....
        /*0170*/ 	.word	0x00002810


	//   ....[2]....
        /*0174*/ 	.word	0x00002930


	//----- nvinfo : EIATTR_MAX_THREADS
	.align		4
.L_2541:
        /*0178*/ 	.byte	0x04, 0x05
        /*017a*/ 	.short	(.L_2543 - .L_2542)
.L_2542:
        /*017c*/ 	.word	0x00000080
        /*0180*/ 	.word	0x00000001
        /*0184*/ 	.word	0x00000001


	//----- nvinfo : EIATTR_CRS_STACK_SIZE
	.align		4
.L_2543:
        /*0188*/ 	.byte	0x04, 0x1e
        /*018a*/ 	.short	(.L_2545 - .L_2544)
.L_2544:
        /*018c*/ 	.word	0x00000000


	//----- nvinfo : EIATTR_CBANK_PARAM_SIZE
	.align		4
.L_2545:
        /*0190*/ 	.byte	0x03, 0x19
        /*0192*/ 	.short	0x0088


	//----- nvinfo : EIATTR_PARAM_CBANK
	.align		4
        /*0194*/ 	.byte	0x04, 0x0a
        /*0196*/ 	.short	(.L_2547 - .L_2546)
	.align		4
.L_2546:
        /*0198*/ 	.word	index@(.nv.constant0._ZN18transformer_engine13normalization21ln_fwd_general_kernelINS0_13Kernel_traitsI6__halfS3_13__nv_fp8_e4m3fjLj128ELj1ELj4ELj1ELj8ENS0_18Kernel_traits_baseILj128ES3_S3_S4_fjLj128EEEEEEEvNS0_19ForwardKernelParamsE)
        /*019c*/ 	.short	0x0210
        /*019e*/ 	.short	0x0088


	//----- nvinfo : EIATTR_SW_WAR
	.align		4
.L_2547:
        /*01a0*/ 	.byte	0x04, 0x36
        /*01a2*/ 	.short	(.L_2549 - .L_2548)
.L_2548:
        /*01a4*/ 	.word	0x00000008
.L_2549:


//--------------------- .nv.info._ZN18transformer_engine13normalization21ln_fwd_general_kernelINS0_13Kernel_traitsI13__nv_bfloat16S3_13__nv_fp8_e4m3fjLj8192ELj1ELj1ELj4ELj16ENS0_18Kernel_traits_baseILj8192ES3_S3_S4_fjLj128EEEEEEEvNS0_19ForwardKernelParamsE --------------------------
	.section	.nv.info._ZN18transformer_engine13normalization21ln_fwd_general_kernelINS0_13Kernel_traitsI13__nv_bfloat16S3_13__nv_fp8_e4m3fjLj8192ELj1ELj1ELj4ELj16ENS0_18Kernel_traits_baseILj8192ES3_S3_S4_fjLj128EEEEEEEvNS0_19ForwardKernelParamsE,"",@"SHT_CUDA_INFO"
	.sectionflags	@""
	.align	4


	//----- nvinfo : EIATTR_CUDA_API_VERSION
	.align		4
        /*0000*/ 	.byte	0x04, 0x37
        /*0002*/ 	.short	(.L_2551 - .L_2550)
.L_2550:
        /*0004*/ 	.word	0x00000082


	//----- nvinfo : EIATTR_KPARAM_INFO
	.align		4
.L_2551:
        /*0008*/ 	.byte	0x04, 0x17
        /*000a*/ 	.short	(.L_2553 - .L_2552)
.L_2552:
        /*000c*/ 	.word	0x00000000
        /*0010*/ 	.short	0x0000
        /*0012*/ 	.short	0x0000
        /*0014*/ 	.byte	0x00, 0xf0, 0x21, 0x02


	//----- nvinfo : EIATTR_SPARSE_MMA_MASK
	.align		4
.L_2553:
        /*0018*/ 	.byte	0x03, 0x50
        /*001a*/ 	.short	0x0000


	//----- nvinfo : EIATTR_MAXREG_COUNT
	.align		4
        /*001c*/ 	.byte	0x03, 0x1b
        /*001e*/ 	.short	0x00ff


	//----- nvinfo : EIATTR_NUM_BARRIERS
	.align		4
        /*0020*/ 	.byte	0x02, 0x4c
        /*0022*/ 	.byte	0x01
	.zero		1


	//----- nvinfo : EIATTR_MERCURY_ISA_VERSION
	.align		4
        /*0024*/ 	.byte	0x03, 0x5f
        /*0026*/ 	.short	0x0101


	//----- nvinfo : EIATTR_COOP_GROUP_MASK_REGIDS
	.align		4
        /*0028*/ 	.byte	0x04, 0x29
        /*002a*/ 	.short	(.L_2555 - .L_2554)


	//   ....[0]....
.L_2554:
        /*002c*/ 	.word	0xffffffff


	//   ....[1]....
        /*0030*/ 	.word	0xffffffff


	//   ....[2]....
        /*0034*/ 	.word	0xffffffff


	//   ....[3]....
        /*0038*/ 	.word	0xffffffff


	//   ....[4]....
        /*003c*/ 	.word	0xffffffff


	//   ....[5]....
        /*0040*/ 	.word	0xffffffff


	//   ....[6]....
        /*0044*/ 	.word	0xffffffff


	//   ....[7]....
        /*0048*/ 	.word	0xffffffff


	//   ....[8]....
        /*004c*/ 	.word	0xffffffff


	//   ....[9]....
        /*0050*/ 	.word	0xffffffff


	//   ....[10]....
        /*0054*/ 	.word	0xffffffff


	//   ....[11]....
        /*0058*/ 	.word	0xffffffff


	//   ....[12]....
        /*005c*/ 	.word	0xffffffff


	//   ....[13]....
        /*0060*/ 	.word	0xffffffff


	//   ....[14]....
        /*0064*/ 	.word	0xffffffff


	//   ....[15]....
        /*0068*/ 	.word	0xffffffff


	//   ....[16]....
        /*006c*/ 	.word	0xffffffff


	//   ....[17]....
        /*0070*/ 	.word	0xffffffff


	//   ....[18]....
        /*0074*/ 	.word	0xffffffff


	//   ....[19]....
        /*0078*/ 	.word	0xffffffff


	//   ....[20]....
        /*007c*/ 	.word	0xffffffff


	//   ....[21]....
        /*0080*/ 	.word	0xffffffff


	//   ....[22]....
        /*0084*/ 	.word	0xffffffff


	//   ....[23]....
        /*0088*/ 	.word	0xffffffff


	//   ....[24]....
        /*008c*/ 	.word	0xffffffff


	//   ....[25]....
        /*0090*/ 	.word	0xffffffff


	//   ....[26]....
        /*0094*/ 	.word	0xffffffff


	//   ....[27]....
        /*0098*/ 	.word	0xffffffff


	//   ....[28]....
        /*009c*/ 	.word	0xffffffff


	//   ....[29]....
        /*00a0*/ 	.word	0xffffffff


	//   ....[30]....
        /*00a4*/ 	.word	0xffffffff


	//   ....[31]....
        /*00a8*/ 	.word	0xffffffff


	//   ....[32]....
        /*00ac*/ 	.word	0xffffffff


	//   ....[33]....
        /*00b0*/ 	.word	0xffffffff


	//   ....[34]....
        /*00b4*/ 	.word	0xffffffff


	//   ....[35]....
        /*00b8*/ 	.word	0xffffffff


	//   ....[36]....
        /*00bc*/ 	.word	0xffffffff


	//   ....[37]....
        /*00c0*/ 	.word	0x05000004


	//   ....[38]....
        /*00c4*/ 	.word	0x05000004


	//----- nvinfo : EIATTR_COOP_GROUP_INSTR_OFFSETS
	.align		4
.L_2555:
        /*00c8*/ 	.byte	0x04, 0x28
        /*00ca*/ 	.short	(.L_2557 - .L_2556)


	//   ....[0]....
.L_2556:
        /*00cc*/ 	.word	0x00006060


	//   ....[1]....
        /*00d0*/ 	.word	0x000060c0


	//   ....[2]....
        /*00d4*/ 	.word	0x000060f0


	//   ....[3]....
        /*00d8*/ 	.word	0x00006120


	//   ....[4]....
        /*00dc*/ 	.word	0x00006180


	//   ....[5]....
        /*00e0*/ 	.word	0x00006890


	//   ....[6]....
        /*00e4*/ 	.word	0x000068d0


	//   ....[7]....
        /*00e8*/ 	.word	0x000068f0


	//   ....[8]....
        /*00ec*/ 	.word	0x00006910


	//   ....[9]....
        /*00f0*/ 	.word	0x00006930


	//   ....[10]....
        /*00f4*/ 	.word	0x00006960


	//   ....[11]....
        /*00f8*/ 	.word	0x000069d0


	//   ....[12]....
        /*00fc*/ 	.word	0x00006a10


	//   ....[13]....
        /*0100*/ 	.word	0x00006a50


	//   ....[14]....
        /*0104*/ 	.word	0x00006a70


	//   ....[15]....
        /*0108*/ 	.word	0x00007b50


	//   ....[16]....
        /*010c*/ 	.word	0x00007bd0


	//   ....[17]....
        /*0110*/ 	.word	0x00007c20


	//   ....[18]....
        /*0114*/ 	.word	0x00007c40


	//   ....[19]....
        /*0118*/ 	.word	0x00007c60


	//   ....[20]....
        /*011c*/ 	.word	0x00008370


	//   ....[21]....
        /*0120*/ 	.word	0x000083b0


	//   ....[22]....
        /*0124*/ 	.word	0x000083d0


	//   ....[23]....
        /*0128*/ 	.word	0x000083f0


	//   ....[24]....
        /*012c*/ 	.word	0x00008410


	//   ....[25]....
        /*0130*/ 	.word	0x00008440


	//   ....[26]....
        /*0134*/ 	.word	0x000084c0


	//   ....[27]....
        /*0138*/ 	.word	0x00008500


	//   ....[28]....
        /*013c*/ 	.word	0x00008530


	//   ....[29]....
        /*0140*/ 	.word	0x00008550


	//   ....[30]....
        /*0144*/ 	.word	0x0000c830


	//   ....[31]....
        /*0148*/ 	.word	0x0000c8b0


	//   ....[32]....
        /*014c*/ 	.word	0x0000c8f0


	//   ....[33]....
        /*0150*/ 	.word	0x0000c930


	//   ....[34]....
        /*0154*/ 	.word	0x0000c960


	//   ....[35]....
        /*0158*/ 	.word	0x0000ca60


	//   ....[36]....
        /*015c*/ 	.word	0x0000ca80


	//   ....[37]....
        /*0160*/ 	.word	0x0000ccf0


	//   ....[38]....
        /*0164*/ 	.word	0x0000cd60


	//----- nvinfo : EIATTR_EXIT_INSTR_OFFSETS
	.align		4
.L_2557:
        /*0168*/ 	.byte	0x04, 0x1c
        /*016a*/ 	.short	(.L_2559 - .L_2558)


	//   ....[0]....
.L_2558:
        /*016c*/ 	.word	0x0000cb30


	//   ....[1]....
        /*0170*/ 	.word	0x0000cb90


	//   ....[2]....
        /*0174*/ 	.word	0x0000cca0


	//----- nvinfo : EIATTR_MAX_THREADS
	.align		4
.L_2559:
        /*0178*/ 	.byte	0x04, 0x05
        /*017a*/ 	.short	(.L_2561 - .L_2560)
.L_2560:
        /*017c*/ 	.word	0x00000080
        /*0180*/ 	.word	0x00000001
        /*0184*/ 	.word	0x00000001


	//----- nvinfo : EIATTR_CRS_STACK_SIZE
	.align		4
.L_2561:
        /*0188*/ 	.byte	0x04, 0x1e
        /*018a*/ 	.short	(.L_2563 - .L_2562)
.L_2562:
        /*018c*/ 	.word	0x00000000


	//----- nvinfo : EIATTR_CBANK_PARAM_SIZE
	.align		4
.L_2563:
        /*0190*/ 	.byte	0x03, 0x19
        /*0192*/ 	.short	0x0088


	//----- nvinfo : EIATTR_PARAM_CBANK
	.align		4
        /*0194*/ 	.byte	0x04, 0x0a
        /*0196*/ 	.short	(.L_2565 - .L_2564)
	.align		4
.L_2564:
        /*0198*/ 	.word	index@(.nv.constant0._ZN18transformer_engine13normalization21ln_fwd_general_kernelINS0_13Kernel_traitsI13__nv_bfloat16S3_13__nv_fp8_e4m3fjLj8192ELj1ELj1ELj4ELj16ENS0_18Kernel_traits_baseILj8192ES3_S3_S4_fjLj128EEEEEEEvNS0_19ForwardKernelParamsE)
        /*019c*/ 	.short	0x0210
        /*019e*/ 	.short	0x0088


	//----- nvinfo : EIATTR_SW_WAR
	.align		4
.L_2565:
        /*01a0*/ 	.byte	0x04, 0x36
        /*01a2*/ 	.short	(.L_2567 - .L_2566)
.L_2566:
        /*01a4*/ 	.word	0x00000008
.L_2567:


//--------------------- .nv.info._ZN18transformer_engine13normalization21ln_fwd_general_kernelINS0_13Kernel_traitsI13__nv_bfloat16S3_13__nv_fp8_e4m3fjLj2048ELj1ELj4ELj1ELj16ENS0_18Kernel_traits_baseILj2048ES3_S3_S4_fjLj128EEEEEEEvNS0_19ForwardKernelParamsE --------------------------
	.section	.nv.info._ZN18transformer_engine13normalization21ln_fwd_general_kernelINS0_13Kernel_traitsI13__nv_bfloat16S3_13__nv_fp8_e4m3fjLj2048ELj1ELj4ELj1ELj16ENS0_18Kernel_traits_baseILj2048ES3_S3_S4_fjLj128EEEEEEEvNS0_19ForwardKernelParamsE,"",@"SHT_CUDA_INFO"
	.sectionflags	@""
	.align	4


	//----- nvinfo : EIATTR_CUDA_API_VERSION
	.align		4
        /*0000*/ 	.byte	0x04, 0x37
        /*0002*/ 	.short	(.L_2569 - .L_2568)
.L_2568:
        /*0004*/ 	.word	0x00000082


	//----- nvinfo : EIATTR_KPARAM_INFO
	.align		4
.L_2569:
        /*0008*/ 	.byte	0x04, 0x17
        /*000a*/ 	.short	(.L_2571 - .L_2570)
.L_2570:
        /*000c*/ 	.word	0x00000000
        /*0010*/ 	.short	0x0000
        /*0012*/ 	.short	0x0000
        /*0014*/ 	.byte	0x00, 0xf0, 0x21, 0x02


	//----- nvinfo : EIATTR_SPARSE_MMA_MASK
	.align		4
.L_2571:
        /*0018*/ 	.byte	0x03, 0x50
        /*001a*/ 	.short	0x0000


	//----- nvinfo : EIATTR_MAXREG_COUNT
	.align		4
        /*001c*/ 	.byte	0x03, 0x1b
        /*001e*/ 	.short	0x00ff


	//----- nvinfo : EIATTR_NUM_BARRIERS
	.align		4
        /*0020*/ 	.byte	0x02, 0x4c
        /*0022*/ 	.byte	0x01
	.zero		1


	//----- nvinfo : EIATTR_MERCURY_ISA_VERSION
	.align		4
        /*0024*/ 	.byte	0x03, 0x5f
        /*0026*/ 	.short	0x0101


	//----- nvinfo : EIATTR_COOP_GROUP_MASK_REGIDS
	.align		4
        /*0028*/ 	.byte	0x04, 0x29
        /*002a*/ 	.short	(.L_2573 - .L_2572)


	//   ....[0]....
.L_2572:
        /*002c*/ 	.word	0xffffffff


	//   ....[1]....
        /*0030*/ 	.word	0xffffffff


	//   ....[2]....
        /*0034*/ 	.word	0xffffffff


	//   ....[3]....
        /*0038*/ 	.word	0xffffffff


	//   ....[4]....
        /*003c*/ 	.word	0xffffffff


	//   ....[5]....
        /*0040*/ 	.word	0xffffffff


	//   ....[6]....
        /*0044*/ 	.word	0xffffffff


	//   ....[7]....
        /*0048*/ 	.word	0xffffffff


	//   ....[8]....
        /*004c*/ 	.word	0xffffffff


	//   ....[9]....
        /*0050*/ 	.word	0xffffffff


	//   ....[10]....
        /*0054*/ 	.word	0xffffffff


	//   ....[11]....
        /*0058*/ 	.word	0xffffffff


	//   ....[12]....
        /*005c*/ 	.word	0xffffffff


	//   ....[13]....
        /*0060*/ 	.word	0xffffffff


	//   ....[14]....
        /*0064*/ 	.word	0xffffffff


	//   ....[15]....
        /*0068*/ 	.word	0xffffffff


	//   ....[16]....
        /*006c*/ 	.word	0xffffffff


	//   ....[17]....
        /*0070*/ 	.word	0xffffffff


	//   ....[18]....
        /*0074*/ 	.word	0xffffffff


	//   ....[19]....
        /*0078*/ 	.word	0xffffffff


	//   ....[20]....
        /*007c*/ 	.word	0xffffffff


	//   ....[21]....
        /*0080*/ 	.word	0xffffffff


	//   ....[22]....
        /*0084*/ 	.word	0xffffffff


	//   ....[23]....
        /*0088*/ 	.word	0xffffffff


	//   ....[24]....
        /*008c*/ 	.word	0xffffffff


	//   ....[25]....
        /*0090*/ 	.word	0xffffffff


	//   ....[26]....
        /*0094*/ 	.word	0xffffffff


	//   ....[27]....
        /*0098*/ 	.word	0xffffffff


	//   ....[28]....
        /*009c*/ 	.word	0xffffffff


	//   ....[29]....
        /*00a0*/ 	.word	0xffffffff


	//   ....[30]....
        /*00a4*/ 	.word	0xffffffff


	//   ....[31]....
        /*00a8*/ 	.word	0xffffffff


	//   ....[32]....
        /*00ac*/ 	.word	0xffffffff


	//   ....[33]....
        /*00b0*/ 	.word	0xffffffff


	//   ....[34]....
        /*00b4*/ 	.word	0xffffffff


	//   ....[35]....
        /*00b8*/ 	.word	0xffffffff


	//   ....[36]....
        /*00bc*/ 	.word	0xffffffff


	//   ....[37]....
        /*00c0*/ 	.word	0x05000004


	//   ....[38]....
        /*00c4*/ 	.word	0x05000004


	//----- nvinfo : EIATTR_COOP_GROUP_INSTR_OFFSETS
	.align		4
.L_2573:
        /*00c8*/ 	.byte	0x04, 0x28
        /*00ca*/ 	.short	(.L_2575 - .L_2574)


	//   ....[0]....
.L_2574:
        /*00cc*/ 	.word	0x00005fd0


	//   ....[1]....
        /*00d0*/ 	.word	0x00006070


	//   ....[2]....
        /*00d4*/ 	.word	0x00006090


	//   ....[3]....
        /*00d8*/ 	.word	0x000060d0


	//   ....[4]....
        /*00dc*/ 	.word	0x00006190


	//   ....[5]....
        /*00e0*/ 	.word	0x00006720


	//   ....[6]....
        /*00e4*/ 	.word	0x00006760


	//   ....[7]....
        /*00e8*/ 	.word	0x00006780


	//   ....[8]....
        /*00ec*/ 	.word	0x000067a0


	//   ....[9]....
        /*00f0*/ 	.word	0x000067c0


	//   ....[10]....
        /*00f4*/ 	.word	0x000067f0


	//   ....[11]....
        /*00f8*/ 	.word	0x00006810


	//   ....[12]....
        /*00fc*/ 	.word	0x00006830


	//   ....[13]....
        /*0100*/ 	.word	0x00006850


	//   ....[14]....
        /*0104*/ 	.word	0x00006870


	//   ....[15]....
        /*0108*/ 	.word	0x000078e0


	//   ....[16]....
        /*010c*/ 	.word	0x000079a0


	//   ....[17]....
        /*0110*/ 	.word	0x000079d0


	//   ....[18]....
        /*0114*/ 	.word	0x00007a10


	//   ....[19]....
        /*0118*/ 	.word	0x00007a60


	//   ....[20]....
        /*011c*/ 	.word	0x00008020


	//   ....[21]....
        /*0120*/ 	.word	0x00008060


	//   ....[22]....
        /*0124*/ 	.word	0x00008080


	//   ....[23]....
        /*0128*/ 	.word	0x000080a0


	//   ....[24]....
        /*012c*/ 	.word	0x000080c0


	//   ....[25]....
        /*0130*/ 	.word	0x000080f0


	//   ....[26]....
        /*0134*/ 	.word	0x00008110


	//   ....[27]....
        /*0138*/ 	.word	0x00008130


	//   ....[28]....
        /*013c*/ 	.word	0x00008150


	//   ....[29]....
        /*0140*/ 	.word	0x00008170


	//   ....[30]....
        /*0144*/ 	.word	0x0000c330


	//   ....[31]....
        /*0148*/ 	.word	0x0000c3b0


	//   ....[32]....
        /*014c*/ 	.word	0x0000c3e0


	//   ....[33]....
        /*0150*/ 	.word	0x0000c420


	//   ....[34]....
        /*0154*/ 	.word	0x0000c450


	//   ....[35]....
        /*0158*/ 	.word	0x0000c540


	//   ....[36]....
        /*015c*/ 	.word	0x0000c560


	//   ....[37]....
        /*0160*/ 	.word	0x0000c7d0


	//   ....[38]....
        /*0164*/ 	.word	0x0000c840


	//----- nvinfo : EIATTR_EXIT_INSTR_OFFSETS
	.align		4
.L_2575:
        /*0168*/ 	.byte	0x04, 0x1c
        /*016a*/ 	.short	(.L_2577 - .L_2576)


	//   ....[0]....
.L_2576:
        /*016c*/ 	.word	0x0000c610


	//   ....[1]....
        /*0170*/ 	.word	0x0000c670


	//   ....[2]....
        /*0174*/ 	.word	0x0000c780


	//----- nvinfo : EIATTR_MAX_THREADS
	.align		4
.L_2577:
        /*0178*/ 	.byte	0x04, 0x05
        /*017a*/ 	.short	(.L_2579 - .L_2578)
.L_2578:
        /*017c*/ 	.word	0x00000080
        /*0180*/ 	.word	0x00000001
        /*0184*/ 	.word	0x00000001


	//----- nvinfo : EIATTR_CRS_STACK_SIZE
	.align		4
.L_2579:
        /*0188*/ 	.byte	0x04, 0x1e
        /*018a*/ 	.short	(.L_2581 - .L_2580)
.L_2580:
        /*018c*/ 	.word	0x00000000


	//----- nvinfo : EIATTR_CBANK_PARAM_SIZE
	.align		4
.L_2581:
        /*0190*/ 	.byte	0x03, 0x19
        /*0192*/ 	.short	0x0088


	//----- nvinfo : EIATTR_PARAM_CBANK
	.align		4
        /*0194*/ 	.byte	0x04, 0x0a
        /*0196*/ 	.short	(.L_2583 - .L_2582)
	.align		4
.L_2582:
        /*0198*/ 	.word	index@(.nv.constant0._ZN18transformer_engine13normalization21ln_fwd_general_kernelINS0_13Kernel_traitsI13__nv_bfloat16S3_13__nv_fp8_e4m3fjLj2048ELj1ELj4ELj1ELj16ENS0_18Kernel_traits_baseILj2048ES3_S3_S4_fjLj128EEEEEEEvNS0_19ForwardKernelParamsE)
        /*019c*/ 	.short	0x0210
        /*019e*/ 	.short	0x0088


	//----- nvinfo : EIATTR_SW_WAR
	.align		4
.L_2583:
        /*01a0*/ 	.byte	0x04, 0x36
        /*01a2*/ 	.short	(.L_2585 - .L_2584)
.L_2584:
        /*01a4*/ 	.word	0x00000008
.L_2585:


//--------------------- .nv.info._ZN18transformer_engine13normalization21ln_fwd_general_kernelINS0_13Kernel_traitsI13__nv_bfloat16S3_13__nv_fp8_e4m3fjLj1024ELj1ELj4ELj1ELj16ENS0_18Kernel_traits_baseILj1024ES3_S3_S4_fjLj128EEEEEEEvNS0_19ForwardKernelParamsE --------------------------
	.section	.nv.info._ZN18transformer_engine13normalization21ln_fwd_general_kernelINS0_13Kernel_traitsI13__nv_bfloat16S3_13__nv_fp8_e4m3fjLj1024ELj1ELj4ELj1ELj16ENS0_18Kernel_traits_baseILj1024ES3_S3_S4_fjLj128EEEEEEEvNS0_19ForwardKernelParamsE,"",@"SHT_CUDA_INFO"
	.sectionflags	@""
	.align	4


	//----- nvinfo : EIATTR_CUDA_API_VERSION
	.align		4
        /*0000*/ 	.byte	0x04, 0x37
        /*0002*/ 	.short	(.L_2587 - .L_2586)
.L_2586:
        /*0004*/ 	.word	0x00000082


	//----- nvinfo : EIATTR_KPARAM_INFO
	.align		4
.L_2587:
        /*0008*/ 	.byte	0x04, 0x17
        /*000a*/ 	.short	(.L_2589 - .L_2588)
.L_2588:
        /*000c*/ 	.word	0x00000000
        /*0010*/ 	.short	0x0000
        /*0012*/ 	.short	0x0000
        /*0014*/ 	.byte	0x00, 0xf0, 0x21, 0x02


	//----- nvinfo : EIATTR_SPARSE_MMA_MASK
	.align		4
.L_2589:
        /*0018*/ 	.byte	0x03, 0x50
        /*001a*/ 	.short	0x0000


	//----- nvinfo : EIATTR_MAXREG_COUNT
	.align		4
        /*001c*/ 	.byte	0x03, 0x1b
        /*001e*/ 	.short	0x00ff


	//----- nvinfo : EIATTR_NUM_BARRIERS
	.align		4
        /*0020*/ 	.byte	0x02, 0x4c
        /*0022*/ 	.byte	0x01
	.zero		1


	//----- nvinfo : EIATTR_MERCURY_ISA_VERSION
	.align		4
        /*0024*/ 	.byte	0x03, 0x5f
        /*0026*/ 	.short	0x0101


	//----- nvinfo : EIATTR_COOP_GROUP_MASK_REGIDS
	.align		4
        /*0028*/ 	.byte	0x04, 0x29
        /*002a*/ 	.short	(.L_2591 - .L_2590)


	//   ....[0]....
.L_2590:
        /*002c*/ 	.word	0xffffffff


	//   ....[1]....
        /*0030*/ 	.word	0xffffffff


	//   ....[2]....
        /*0034*/ 	.word	0xffffffff


	//   ....[3]....
        /*0038*/ 	.word	0xffffffff


	//   ....[4]....
        /*003c*/ 	.word	0xffffffff


	//   ....[5]....
        /*0040*/ 	.word	0xffffffff


	//   ....[6]....
        /*0044*/ 	.word	0xffffffff


	//   ....[7]....
        /*0048*/ 	.word	0xffffffff


	//   ....[8]....
        /*004c*/ 	.word	0xffffffff


	//   ....[9]....
        /*0050*/ 	.word	0xffffffff


	//   ....[10]....
        /*0054*/ 	.word	0xffffffff


	//   ....[11]....
        /*0058*/ 	.word	0xffffffff


	//   ....[12]....
        /*005c*/ 	.word	0xffffffff


	//   ....[13]....
        /*0060*/ 	.word	0xffffffff


	//   ....[14]....
        /*0064*/ 	.word	0xffffffff


	//   ....[15]....
        /*0068*/ 	.word	0xffffffff


	//   ....[16]....
        /*006c*/ 	.word	0xffffffff


	//   ....[17]....
        /*0070*/ 	.word	0xffffffff


	//   ....[18]....
        /*0074*/ 	.word	0xffffffff


	//   ....[19]....
        /*0078*/ 	.word	0xffffffff


	//   ....[20]....
        /*007c*/ 	.word	0xffffffff


	//   ....[21]....
        /*0080*/ 	.word	0xffffffff


	//   ....[22]....
        /*0084*/ 	.word	0xffffffff


	//   ....[23]....
        /*0088*/ 	.word	0xffffffff


	//   ....[24]....
        /*008c*/ 	.word	0xffffffff


	//   ....[25]....
        /*0090*/ 	.word	0xffffffff


	//   ....[26]....
        /*0094*/ 	.word	0xffffffff


	//   ....[27]....
        /*0098*/ 	.word	0xffffffff


	//   ....[28]....
        /*009c*/ 	.word	0xffffffff


	//   ....[29]....
        /*00a0*/ 	.word	0xffffffff


	//   ....[30]....
        /*00a4*/ 	.word	0xffffffff


	//   ....[31]....
        /*00a8*/ 	.word	0xffffffff


	//   ....[32]....
        /*00ac*/ 	.word	0xffffffff


	//   ....[33]....
        /*00b0*/ 	.word	0xffffffff


	//   ....[34]....
        /*00b4*/ 	.word	0xffffffff


	//   ....[35]....
        /*00b8*/ 	.word	0xffffffff


	//   ....[36]....
        /*00bc*/ 	.word	0xffffffff


	//   ....[37]....
        /*00c0*/ 	.word	0x05000004


	//   ....[38]....
        /*00c4*/ 	.word	0x05000004


	//----- nvinfo : EIATTR_COOP_GROUP_INSTR_OFFSETS
	.align		4
.L_2591:
        /*00c8*/ 	.byte	0x04, 0x28
        /*00ca*/ 	.short	(.L_2593 - .L_2592)


	//   ....[0]....
.L_2592:
        /*00cc*/ 	.word	0x00003220


	//   ....[1]....
        /*00d0*/ 	.word	0x000032c0


	//   ....[2]....
        /*00d4*/ 	.word	0x000032f0


	//   ....[3]....
        /*00d8*/ 	.word	0x00003320


	//   ....[4]....
        /*00dc*/ 	.word	0x00003360


	//   ....[5]....
        /*00e0*/ 	.word	0x000038c0


	//   ....[6]....
        /*00e4*/ 	.word	0x00003900


	//   ....[7]....
        /*00e8*/ 	.word	0x00003920


	//   ....[8]....
        /*00ec*/ 	.word	0x00003940


	//   ....[9]....
        /*00f0*/ 	.word	0x00003960


	//   ....[10]....
        /*00f4*/ 	.word	0x00003990


	//   ....[11]....
        /*00f8*/ 	.word	0x000039b0


	//   ....[12]....
        /*00fc*/ 	.word	0x000039d0


	//   ....[13]....
        /*0100*/ 	.word	0x000039f0


	//   ....[14]....
        /*0104*/ 	.word	0x00003a10


	//   ....[15]....
        /*0108*/ 	.word	0x00004270


	//   ....[16]....
        /*010c*/ 	.word	0x00004300


	//   ....[17]....
        /*0110*/ 	.word	0x00004330


	//   ....[18]....
        /*0114*/ 	.word	0x00004360


	//   ....[19]....
        /*0118*/ 	.word	0x000043a0


	//   ....[20]....
        /*011c*/ 	.word	0x00004900


	//   ....[21]....
        /*0120*/ 	.word	0x00004940


	//   ....[22]....
        /*0124*/ 	.word	0x00004960


	//   ....[23]....
        /*0128*/ 	.word	0x00004980


	//   ....[24]....
        /*012c*/ 	.word	0x000049a0


	//   ....[25]....
        /*0130*/ 	.word	0x000049d0


	//   ....[26]....
        /*0134*/ 	.word	0x000049f0


	//   ....[27]....
        /*0138*/ 	.word	0x00004a10


	//   ....[28]....
        /*013c*/ 	.word	0x00004a30


	//   ....[29]....
        /*0140*/ 	.word	0x00004a50


	//   ....[30]....
        /*0144*/ 	.word	0x00006c20


	//   ....[31]....
        /*0148*/ 	.word	0x00006ca0


	//   ....[32]....
        /*014c*/ 	.word	0x00006cf0


	//   ....[33]....
        /*0150*/ 	.word	0x00006d10


	//   ....[34]....
        /*0154*/ 	.word	0x00006d30


	//   ....[35]....
        /*0158*/ 	.word	0x00006e30


	//   ....[36]....
        /*015c*/ 	.word	0x00006e50


	//   ....[37]....
        /*0160*/ 	.word	0x000070b0


	//   ....[38]....
        /*0164*/ 	.word	0x00007120


	//----- nvinfo : EIATTR_EXIT_INSTR_OFFSETS
	.align		4
.L_2593:
        /*0168*/ 	.byte	0x04, 0x1c
        /*016a*/ 	.short	(.L_2595 - .L_2594)


	//   ....[0]....
.L_2594:
        /*016c*/ 	.word	0x00006f00


	//   ....[1]....
        /*0170*/ 	.word	0x00006f60


	//   ....[2]....
        /*0174*/ 	.word	0x00007060


	//----- nvinfo : EIATTR_MAX_THREADS
	.align		4
.L_2595:
        /*0178*/ 	.byte	0x04, 0x05
        /*017a*/ 	.short	(.L_2597 - .L_2596)
.L_2596:
        /*017c*/ 	.word	0x00000080
        /*0180*/ 	.word	0x00000001
        /*0184*/ 	.word	0x00000001


	//----- nvinfo : EIATTR_CRS_STACK_SIZE
	.align		4
.L_2597:
        /*0188*/ 	.byte	0x04, 0x1e
        /*018a*/ 	.short	(.L_2599 - .L_2598)
.L_2598:
        /*018c*/ 	.word	0x00000000


	//----- nvinfo : EIATTR_CBANK_PARAM_SIZE
	.align		4
.L_2599:
        /*0190*/ 	.byte	0x03, 0x19
        /*0192*/ 	.short	0x0088


	//----- nvinfo : EIATTR_PARAM_CBANK
	.align		4
        /*0194*/ 	.byte	0x04, 0x0a
        /*0196*/ 	.short	(.L_2601 - .L_2600)
	.align		4
.L_2600:
        /*0198*/ 	.word	index@(.nv.constant0._ZN18transformer_engine13normalization21ln_fwd_general_kernelINS0_13Kernel_traitsI13__nv_bfloat16S3_13__nv_fp8_e4m3fjLj1024ELj1ELj4ELj1ELj16ENS0_18Kernel_traits_baseILj1024ES3_S3_S4_fjLj128EEEEEEEvNS0_19ForwardKernelParamsE)
        /*019c*/ 	.short	0x0210
        /*019e*/ 	.short	0x0088


	//----- nvinfo : EIATTR_SW_WAR
	.align		4
.L_2601:
        /*01a0*/ 	.byte	0x04, 0x36
        /*01a2*/ 	.short	(.L_2603 - .L_2602)
.L_2602:
        /*01a4*/ 	.word	0x00000008
.L_2603:


//--------------------- .nv.info._ZN18transformer_engine13normalization21ln_fwd_general_kernelINS0_13Kernel_traitsI13__nv_bfloat16S3_13__nv_fp8_e4m3fjLj512ELj1ELj4ELj1ELj16ENS0_18Kernel_traits_baseILj512ES3_S3_S4_fjLj128EEEEEEEvNS0_19ForwardKernelParamsE --------------------------
	.section	.nv.info._ZN18transformer_engine13normalization21ln_fwd_general_kernelINS0_13Kernel_traitsI13__nv_bfloat16S3_13__nv_fp8_e4m3fjLj512ELj1ELj4ELj1ELj16ENS0_18Kernel_traits_baseILj512ES3_S3_S4_fjLj128EEEEEEEvNS0_19ForwardKernelParamsE,"",@"SHT_CUDA_INFO"
	.sectionflags	@""
	.align	4


	//----- nvinfo : EIATTR_CUDA_API_VERSION
	.align		4
        /*0000*/ 	.byte	0x04, 0x37
        /*0002*/ 	.short	(.L_2605 - .L_2604)
.L_2604:
        /*0004*/ 	.word	0x00000082


	//----- nvinfo : EIATTR_KPARAM_INFO
	.align		4
.L_2605:
        /*0008*/ 	.byte	0x04, 0x17
        /*000a*/ 	.short	(.L_2607 - .L_2606)
.L_2606:
        /*000c*/ 	.word	0x00000000
        /*0010*/ 	.short	0x0000
        /*0012*/ 	.short	0x0000
        /*0014*/ 	.byte	0x00, 0xf0, 0x21, 0x02


	//----- nvinfo : EIATTR_SPARSE_MMA_MASK
	.align		4
.L_2607:
        /*0018*/ 	.byte	0x03, 0x50
        /*001a*/ 	.short	0x0000


	//----- nvinfo : EIATTR_MAXREG_COUNT
	.align		4
        /*001c*/ 	.byte	0x03, 0x1b
        /*001e*/ 	.short	0x00ff


	//----- nvinfo : EIATTR_NUM_BARRIERS
	.align		4
        /*0020*/ 	.byte	0x02, 0x4c
        /*0022*/ 	.byte	0x01
	.zero		1


	//----- nvinfo : EIATTR_MERCURY_ISA_VERSION
	.align		4
        /*0024*/ 	.byte	0x03, 0x5f
        /*0026*/ 	.short	0x0101


	//----- nvinfo : EIATTR_COOP_GROUP_MASK_REGIDS
	.align		4
        /*0028*/ 	.byte	0x04, 0x29
        /*002a*/ 	.short	(.L_2609 - .L_2608)


	//   ....[0]....
.L_2608:
        /*002c*/ 	.word	0xffffffff


	//   ....[1]....
        /*0030*/ 	.word	0xffffffff


	//   ....[2]....
        /*0034*/ 	.word	0xffffffff


	//   ....[3]....
        /*0038*/ 	.word	0xffffffff


	//   ....[4]....
        /*003c*/ 	.word	0xffffffff


	//   ....[5]....
        /*0040*/ 	.word	0xffffffff


	//   ....[6]....
        /*0044*/ 	.word	0xffffffff


	//   ....[7]....
        /*0048*/ 	.word	0xffffffff


	//   ....[8]....
        /*004c*/ 	.word	0xffffffff


	//   ....[9]....
        /*0050*/ 	.word	0xffffffff


	//   ....[10]....
        /*0054*/ 	.word	0xffffffff


	//   ....[11]....
        /*0058*/ 	.word	0xffffffff


	//   ....[12]....
        /*005c*/ 	.word	0xffffffff


	//   ....[13]....
        /*0060*/ 	.word	0xffffffff


	//   ....[14]....
        /*0064*/ 	.word	0xffffffff


	//   ....[15]....
        /*0068*/ 	.word	0xffffffff


	//   ....[16]....
        /*006c*/ 	.word	0xffffffff


	//   ....[17]....
        /*0070*/ 	.word	0xffffffff


	//   ....[18]....
        /*0074*/ 	.word	0xffffffff


	//   ....[19]....
        /*0078*/ 	.word	0xffffffff


	//   ....[20]....
        /*007c*/ 	.word	0xffffffff


	//   ....[21]....
        /*0080*/ 	.word	0xffffffff


	//   ....[22]....
        /*0084*/ 	.word	0xffffffff


	//   ....[23]....
        /*0088*/ 	.word	0xffffffff


	//   ....[24]....
        /*008c*/ 	.word	0xffffffff


	//   ....[25]....
        /*0090*/ 	.word	0xffffffff


	//   ....[26]....
        /*0094*/ 	.word	0xffffffff


	//   ....[27]....
        /*0098*/ 	.word	0xffffffff


	//   ....[28]....
        /*009c*/ 	.word	0xffffffff


	//   ....[29]....
        /*00a0*/ 	.word	0xffffffff


	//   ....[30]....
        /*00a4*/ 	.word	0xffffffff


	//   ....[31]....
        /*00a8*/ 	.word	0xffffffff


	//   ....[32]....
        /*00ac*/ 	.word	0xffffffff


	//   ....[33]....
        /*00b0*/ 	.word	0xffffffff


	//   ....[34]....
        /*00b4*/ 	.word	0xffffffff


	//   ....[35]....
        /*00b8*/ 	.word	0xffffffff


	//   ....[36]....
        /*00bc*/ 	.word	0xffffffff


	//   ....[37]....
        /*00c0*/ 	.word	0x05000004


	//   ....[38]....
        /*00c4*/ 	.word	0x05000004


	//----- nvinfo : EIATTR_COOP_GROUP_INSTR_OFFSETS
	.align		4
.L_2609:
        /*00c8*/ 	.byte	0x04, 0x28
        /*00ca*/ 	.short	(.L_2611 - .L_2610)


	//   ....[0]....
.L_2610:
        /*00cc*/ 	.word	0x00001b60


	//   ....[1]....
        /*00d0*/ 	.word	0x00001c00


	//   ....[2]....
        /*00d4*/ 	.word	0x00001c20


	//   ....[3]....
        /*00d8*/ 	.word	0x00001c50


	//   ....[4]....
        /*00dc*/ 	.word	0x00001c90


	//   ....[5]....
        /*00e0*/ 	.word	0x00002210


	//   ....[6]....
        /*00e4*/ 	.word	0x00002250


	//   ....[7]....
        /*00e8*/ 	.word	0x00002270


	//   ....[8]....
        /*00ec*/ 	.word	0x00002290


	//   ....[9]....
        /*00f0*/ 	.word	0x000022b0


	//   ....[10]....
        /*00f4*/ 	.word	0x000022e0


	//   ....[11]....
        /*00f8*/ 	.word	0x00002300


	//   ....[12]....
        /*00fc*/ 	.word	0x00002320


	//   ....[13]....
        /*0100*/ 	.word	0x00002340


	//   ....[14]....
        /*0104*/ 	.word	0x00002360


	//   ....[15]....
        /*0108*/ 	.word	0x000027d0


	//   ....[16]....
        /*010c*/ 	.word	0x00002830


	//   ....[17]....
        /*0110*/ 	.word	0x00002850


	//   ....[18]....
        /*0114*/ 	.word	0x00002880


	//   ....[19]....
        /*0118*/ 	.word	0x000028c0


	//   ....[20]....
        /*011c*/ 	.word	0x00002e70


	//   ....[21]....
        /*0120*/ 	.word	0x00002eb0


	//   ....[22]....
        /*0124*/ 	.word	0x00002ed0


	//   ....[23]....
        /*0128*/ 	.word	0x00002ef0


	//   ....[24]....
        /*012c*/ 	.word	0x00002f10


	//   ....[25]....
        /*0130*/ 	.word	0x00002f40


	//   ....[26]....
        /*0134*/ 	.word	0x00002f60


	//   ....[27]....
        /*0138*/ 	.word	0x00002f80


	//   ....[28]....
        /*013c*/ 	.word	0x00002fa0


	//   ....[29]....
        /*0140*/ 	.word	0x00002fc0


	//   ....[30]....
        /*0144*/ 	.word	0x000042e0


	//   ....[31]....
        /*0148*/ 	.word	0x00004360


	//   ....[32]....
        /*014c*/ 	.word	0x00004390


	//   ....[33]....
        /*0150*/ 	.word	0x000043d0


	//   ....[34]....
        /*0154*/ 	.word	0x00004400


	//   ....[35]....
        /*0158*/ 	.word	0x000044f0


	//   ....[36]....
        /*015c*/ 	.word	0x00004510


	//   ....[37]....
        /*0160*/ 	.word	0x00004780


	//   ....[38]....
        /*0164*/ 	.word	0x000047f0


	//----- nvinfo : EIATTR_EXIT_INSTR_OFFSETS
	.align		4
.L_2611:
        /*0168*/ 	.byte	0x04, 0x1c
        /*016a*/ 	.short	(.L_2613 - .L_2612)


	//   ....[0]....
.L_2612:
        /*016c*/ 	.word	0x000045c0


	//   ....[1]....
        /*0170*/ 	.word	0x00004620


	//   ....[2]....
        /*0174*/ 	.word	0x00004730


	//----- nvinfo : EIATTR_MAX_THREADS
	.align		4
.L_2613:
        /*0178*/ 	.byte	0x04, 0x05
        /*017a*/ 	.short	(.L_2615 - .L_2614)
.L_2614:
        /*017c*/ 	.word	0x00000080
        /*0180*/ 	.word	0x00000001
        /*0184*/ 	.word	0x00000001


	//----- nvinfo : EIATTR_CRS_STACK_SIZE
	.align		4
.L_2615:
        /*0188*/ 	.byte	0x04, 0x1e
        /*018a*/ 	.short	(.L_2617 - .L_2616)
.L_2616:
        /*018c*/ 	.word	0x00000000


	//----- nvinfo : EIATTR_CBANK_PARAM_SIZE
	.align		4
.L_2617:
        /*0190*/ 	.byte	0x03, 0x19
        /*0192*/ 	.short	0x0088


	//----- nvinfo : EIATTR_PARAM_CBANK
	.align		4
        /*0194*/ 	.byte	0x04, 0x0a
        /*0196*/ 	.short	(.L_2619 - .L_2618)
	.align		4
.L_2618:
        /*0198*/ 	.word	index@(.nv.constant0._ZN18transformer_engine13normalization21ln_fwd_general_kernelINS0_13Kernel_traitsI13__nv_bfloat16S3_13__nv_fp8_e4m3fjLj512ELj1ELj4ELj1ELj16ENS0_18Kernel_traits_baseILj512ES3_S3_S4_fjLj128EEEEEEEvNS0_19ForwardKernelParamsE)
        /*019c*/ 	.short	0x0210
        /*019e*/ 	.short	0x0088


	//----- nvinfo : EIATTR_SW_WAR
	.align		4
.L_2619:
        /*01a0*/ 	.byte	0x04, 0x36
        /*01a2*/ 	.short	(.L_2621 - .L_2620)
.L_2620:
        /*01a4*/ 	.word	0x00000008
.L_2621:


//--------------------- .nv.info._ZN18transformer_engine13normalization21ln_fwd_general_kernelINS0_13Kernel_traitsI13__nv_bfloat16S3_13__nv_fp8_e4m3fjLj128ELj1ELj4ELj1ELj8ENS0_18Kernel_traits_baseILj128ES3_S3_S4_fjLj128EEEEEEEvNS0_19ForwardKernelParamsE --------------------------
	.section	.nv.info._ZN18transformer_engine13normalization21ln_fwd_general_kernelINS0_13Kernel_traitsI13__nv_bfloat16S3_13__nv_fp8_e4m3fjLj128ELj1ELj4ELj1ELj8ENS0_18Kernel_traits_baseILj128ES3_S3_S4_fjLj128EEEEEEEvNS0_19ForwardKernelParamsE,"",@"SHT_CUDA_INFO"
	.sectionflags	@""
	.align	4


	//----- nvinfo : EIATTR_CUDA_API_VERSION
	.align		4
        /*0000*/ 	.byte	0x04, 0x37
        /*0002*/ 	.short	(.L_2623 - .L_2622)
.L_2622:
        /*0004*/ 	.word	0x00000082


	//----- nvinfo : EIATTR_KPARAM_INFO
	.align		4
.L_2623:
        /*0008*/ 	.byte	0x04, 0x17
        /*000a*/ 	.short	(.L_2625 - .L_2624)
.L_2624:
        /*000c*/ 	.word	0x00000000
        /*0010*/ 	.short	0x0000
        /*0012*/ 	.short	0x0000
        /*0014*/ 	.byte	0x00, 0xf0, 0x21, 0x02


	//----- nvinfo : EIATTR_SPARSE_MMA_MASK
	.align		4
.L_2625:
        /*0018*/ 	.byte	0x03, 0x50
        /*001a*/ 	.short	0x0000


	//----- nvinfo : EIATTR_MAXREG_COUNT
	.align		4
        /*001c*/ 	.byte	0x03, 0x1b
        /*001e*/ 	.short	0x00ff


	//----- nvinfo : EIATTR_NUM_BARRIERS
	.align		4
        /*0020*/ 	.byte	0x02, 0x4c
        /*0022*/ 	.byte	0x01
	.zero		1


	//----- nvinfo : EIATTR_MERCURY_ISA_VERSION
	.align		4
        /*0024*/ 	.byte	0x03, 0x5f
        /*0026*/ 	.short	0x0101


	//----- nvinfo : EIATTR_COOP_GROUP_MASK_REGIDS
	.align		4
        /*0028*/ 	.byte	0x04, 0x29
        /*002a*/ 	.short	(.L_2627 - .L_2626)


	//   ....[0]....
.L_2626:
        /*002c*/ 	.word	0xffffffff


	//   ....[1]....
        /*0030*/ 	.word	0xffffffff


	//   ....[2]....
        /*0034*/ 	.word	0xffffffff


	//   ....[3]....
        /*0038*/ 	.word	0xffffffff


	//   ....[4]....
        /*003c*/ 	.word	0xffffffff


	//   ....[5]....
        /*0040*/ 	.word	0xffffffff


	//   ....[6]....
        /*0044*/ 	.word	0xffffffff


	//   ....[7]....
        /*0048*/ 	.word	0xffffffff


	//   ....[8]....
        /*004c*/ 	.word	0xffffffff


	//   ....[9]....
        /*0050*/ 	.word	0xffffffff


	//   ....[10]....
        /*0054*/ 	.word	0xffffffff


	//   ....[11]....
        /*0058*/ 	.word	0xffffffff


	//   ....[12]....
        /*005c*/ 	.word	0xffffffff


	//   ....[13]....
        /*0060*/ 	.word	0xffffffff


	//   ....[14]....
        /*0064*/ 	.word	0xffffffff


	//   ....[15]....
        /*0068*/ 	.word	0xffffffff


	//   ....[16]....
        /*006c*/ 	.word	0xffffffff


	//   ....[17]....
        /*0070*/ 	.word	0xffffffff


	//   ....[18]....
        /*0074*/ 	.word	0xffffffff


	//   ....[19]....
        /*0078*/ 	.word	0xffffffff


	//   ....[20]....
        /*007c*/ 	.word	0xffffffff


	//   ....[21]....
        /*0080*/ 	.word	0xffffffff


	//   ....[22]....
        /*0084*/ 	.word	0xffffffff


	//   ....[23]....
        /*0088*/ 	.word	0xffffffff


	//   ....[24]....
        /*008c*/ 	.word	0xffffffff


	//   ....[25]....
        /*0090*/ 	.word	0xffffffff


	//   ....[26]....
        /*0094*/ 	.word	0xffffffff


	//   ....[27]....
        /*0098*/ 	.word	0xffffffff


	//   ....[28]....
        /*009c*/ 	.word	0xffffffff


	//   ....[29]....
        /*00a0*/ 	.word	0xffffffff


	//   ....[30]....
        /*00a4*/ 	.word	0xffffffff


	//   ....[31]....
        /*00a8*/ 	.word	0xffffffff


	//   ....[32]....
        /*00ac*/ 	.word	0xffffffff


	//   ....[33]....
        /*00b0*/ 	.word	0xffffffff


	//   ....[34]....
        /*00b4*/ 	.word	0xffffffff


	//   ....[35]....
        /*00b8*/ 	.word	0xffffffff


	//   ....[36]....
        /*00bc*/ 	.word	0xffffffff


	//   ....[37]....
        /*00c0*/ 	.word	0x05000004


	//   ....[38]....
        /*00c4*/ 	.word	0x05000004


	//----- nvinfo : EIATTR_COOP_GROUP_INSTR_OFFSETS
	.align		4
.L_2627:
        /*00c8*/ 	.byte	0x04, 0x28
        /*00ca*/ 	.short	(.L_2629 - .L_2628)


	//   ....[0]....
.L_2628:
        /*00cc*/ 	.word	0x00000c70


	//   ....[1]....
        /*00d0*/ 	.word	0x00000d00


	//   ....[2]....
        /*00d4*/ 	.word	0x00000d30


	//   ....[3]....
        /*00d8*/ 	.word	0x00000d80


	//   ....[4]....
        /*00dc*/ 	.word	0x00000db0


	//   ....[5]....
        /*00e0*/ 	.word	0x00001390


	//   ....[6]....
        /*00e4*/ 	.word	0x000013d0


	//   ....[7]....
        /*00e8*/ 	.word	0x000013f0


	//   ....[8]....
        /*00ec*/ 	.word	0x00001410


	//   ....[9]....
        /*00f0*/ 	.word	0x00001430


	//   ....[10]....
        /*00f4*/ 	.word	0x00001460


	//   ....[11]....
        /*00f8*/ 	.word	0x00001480


	//   ....[12]....
        /*00fc*/ 	.word	0x000014a0


	//   ....[13]....
        /*0100*/ 	.word	0x000014c0


	//   ....[14]....
        /*0104*/ 	.word	0x000014e0


	//   ....[15]....
        /*0108*/ 	.word	0x00001640


	//   ....[16]....
        /*010c*/ 	.word	0x000016a0


	//   ....[17]....
        /*0110*/ 	.word	0x00001710


	//   ....[18]....
        /*0114*/ 	.word	0x00001760


	//   ....[19]....
        /*0118*/ 	.word	0x00001790


	//   ....[20]....
        /*011c*/ 	.word	0x00001d70


	//   ....[21]....
        /*0120*/ 	.word	0x00001db0


	//   ....[22]....
        /*0124*/ 	.word	0x00001dd0


	//   ....[23]....
        /*0128*/ 	.word	0x00001df0


	//   ....[24]....
        /*012c*/ 	.word	0x00001e10


	//   ....[25]....
        /*0130*/ 	.word	0x00001e40


	//   ....[26]....
        /*0134*/ 	.word	0x00001e60


	//   ....[27]....
        /*0138*/ 	.word	0x00001e80


	//   ....[28]....
        /*013c*/ 	.word	0x00001ea0


	//   ....[29]....
        /*0140*/ 	.word	0x00001ec0


	//   ....[30]....
        /*0144*/ 	.word	0x000024e0


	//   ....[31]....
        /*0148*/ 	.word	0x00002560


	//   ....[32]....
        /*014c*/ 	.word	0x000025a0


	//   ....[33]....
        /*0150*/ 	.word	0x000025c0


	//   ....[34]....
        /*0154*/ 	.word	0x000025e0


	//   ....[35]....
        /*0158*/ 	.word	0x000026e0


	//   ....[36]....
        /*015c*/ 	.word	0x00002700


	//   ....[37]....
        /*0160*/ 	.word	0x00002980


	//   ....[38]....
        /*0164*/ 	.word	0x000029f0


	//----- nvinfo : EIATTR_EXIT_INSTR_OFFSETS
	.align		4
.L_2629:
        /*0168*/ 	.byte	0x04, 0x1c
        /*016a*/ 	.short	(.L_2631 - .L_2630)


	//   ....[0]....
.L_2630:
        /*016c*/ 	.word	0x000027b0


	//   ....[1]....
        /*0170*/ 	.word	0x00002810


	//   ....[2]....
        /*0174*/ 	.word	0x00002930


	//----- nvinfo : EIATTR_MAX_THREADS
	.align		4
.L_2631:
        /*0178*/ 	.byte	0x04, 0x05
        /*017a*/ 	.short	(.L_2633 - .L_2632)
.L_2632:
        /*017c*/ 	.word	0x00000080
        /*0180*/ 	.word	0x00000001
        /*0184*/ 	.word	0x00000001


	//----- nvinfo : EIATTR_CRS_STACK_SIZE
	.align		4
.L_2633:
        /*0188*/ 	.byte	0x04, 0x1e
        /*018a*/ 	.short	(.L_2635 - .L_2634)
.L_2634:
        /*018c*/ 	.word	0x00000000


	//----- nvinfo : EIATTR_CBANK_PARAM_SIZE
	.align		4
.L_2635:
        /*0190*/ 	.byte	0x03, 0x19
        /*0192*/ 	.short	0x0088


	//----- nvinfo : EIATTR_PARAM_CBANK
	.align		4
        /*0194*/ 	.byte	0x04, 0x0a
        /*0196*/ 	.short	(.L_2637 - .L_2636)
	.align		4
.L_2636:
        /*0198*/ 	.word	index@(.nv.constant0._ZN18transformer_engine13normalization21ln_fwd_general_kernelINS0_13Kernel_traitsI13__nv_bfloat16S3_13__nv_fp8_e4m3fjLj128ELj1ELj4ELj1ELj8ENS0_18Kernel_traits_baseILj128ES3_S3_S4_fjLj128EEEEEEEvNS0_19ForwardKernelParamsE)
        /*019c*/ 	.short	0x0210
        /*019e*/ 	.short	0x0088


	//----- nvinfo : EIATTR_SW_WAR
	.align		4
.L_2637:
        /*01a0*/ 	.byte	0x04, 0x36
        /*01a2*/ 	.short	(.L_2639 - .L_2638)
.L_2638:
        /*01a4*/ 	.word	0x00000008
.L_2639:


//--------------------- .nv.info._ZN18transformer_engine13normalization19ln_fwd_tuned_kernelINS0_13Kernel_traitsIff13__nv_bfloat16fjLj65536ELj8ELj1ELj4ELj16ENS0_18Kernel_traits_baseILj65536EffS3_fjLj128EEEEEEEvNS0_19ForwardKernelParamsE --------------------------
	.section	.nv.info._ZN18transformer_engine13normalization19ln_fwd_tuned_kernelINS0_13Kernel_traitsIff13__nv_bfloat16fjLj65536ELj8ELj1ELj4ELj16ENS0_18Kernel_traits_baseILj65536EffS3_fjLj128EEEEEEEvNS0_19ForwardKernelParamsE,"",@"SHT_CUDA_INFO"
	.sectionflags	@""
	.align	4


	//----- nvinfo : EIATTR_CUDA_API_VERSION
	.align		4
        /*0000*/ 	.byte	0x04, 0x37
        /*0002*/ 	.short	(.L_2641 - .L_2640)
.L_2640:
        /*0004*/ 	.word	0x00000082


	//----- nvinfo : EIATTR_KPARAM_INFO
	.align		4
.L_2641:
        /*0008*/ 	.byte	0x04, 0x17
        /*000a*/ 	.short	(.L_2643 - .L_2642)
.L_2642:
        /*000c*/ 	.word	0x00000000
        /*0010*/ 	.short	0x0000
        /*0012*/ 	.short	0x0000
        /*0014*/ 	.byte	0x00, 0xf0, 0x21, 0x02


	//----- nvinfo : EIATTR_SPARSE_MMA_MASK
	.align		4
.L_2643:
        /*0018*/ 	.byte	0x03, 0x50
        /*001a*/ 	.short	0x0000


	//----- nvinfo : EIATTR_MAXREG_COUNT
	.align		4
        /*001c*/ 	.byte	0x03, 0x1b
        /*001e*/ 	.short	0x00ff


	//----- nvinfo : EIATTR_NUM_BARRIERS
	.align		4
        /*0020*/ 	.byte	0x02, 0x4c
        /*0022*/ 	.byte	0x01
	.zero		1


	//----- nvinfo : EIATTR_MERCURY_ISA_VERSION
	.align		4
        /*0024*/ 	.byte	0x03, 0x5f
        /*0026*/ 	.short	0x0101


	//----- nvinfo : EIATTR_COOP_GROUP_MASK_REGIDS
	.align		4
        /*0028*/ 	.byte	0x04, 0x29
        /*002a*/ 	.short	(.L_2645 - .L_2644)


	//   ....[0]....
.L_2644:
        /*002c*/ 	.word	0xffffffff


	//   ....[1]....
        /*0030*/ 	.word	0xffffffff


	//   ....[2]....
        /*0034*/ 	.word	0xffffffff


	//   ....[3]....
        /*0038*/ 	.word	0xffffffff


	//   ....[4]....
        /*003c*/ 	.word	0xffffffff


	//   ....[5]....
        /*0040*/ 	.word	0xffffffff


	//   ....[6]....
        /*0044*/ 	.word	0xffffffff


	//   ....[7]....
        /*0048*/ 	.word	0xffffffff


	//   ....[8]....
        /*004c*/ 	.word	0xffffffff


	//   ....[9]....
        /*0050*/ 	.word	0xffffffff


	//   ....[10]....
        /*0054*/ 	.word	0xffffffff


	//   ....[11]....
        /*0058*/ 	.word	0xffffffff


	//   ....[12]....
        /*005c*/ 	.word	0xffffffff


	//   ....[13]....
        /*0060*/ 	.word	0xffffffff


	//   ....[14]....
        /*0064*/ 	.word	0xffffffff


	//   ....[15]....
        /*0068*/ 	.word	0xffffffff


	//   ....[16]....
        /*006c*/ 	.word	0xffffffff


	//   ....[17]....
        /*0070*/ 	.word	0xffffffff


	//   ....[18]....
        /*0074*/ 	.word	0xffffffff


	//   ....[19]....
        /*0078*/ 	.word	0xffffffff


	//   ....[20]....
        /*007c*/ 	.word	0xffffffff


	//   ....[21]....
        /*0080*/ 	.word	0xffffffff


	//   ....[22]....
        /*0084*/ 	.word	0xffffffff


	//   ....[23]....
        /*0088*/ 	.word	0xffffffff


	//   ....[24]....
        /*008c*/ 	.word	0xffffffff


	//   ....[25]....
        /*0090*/ 	.word	0xffffffff


	//   ....[26]....
        /*0094*/ 	.word	0xffffffff


	//   ....[27]....
        /*0098*/ 	.word	0xffffffff


	//   ....[28]....
        /*009c*/ 	.word	0xffffffff


	//   ....[29]....
        /*00a0*/ 	.word	0xffffffff


	//   ....[30]....
        /*00a4*/ 	.word	0xffffffff


	//   ....[31]....
        /*00a8*/ 	.word	0xffffffff


	//   ....[32]....
        /*00ac*/ 	.word	0xffffffff


	//   ....[33]....
        /*00b0*/ 	.word	0xffffffff


	//   ....[34]....
        /*00b4*/ 	.word	0xffffffff


	//   ....[35]....
        /*00b8*/ 	.word	0xffffffff


	//   ....[36]....
        /*00bc*/ 	.word	0x050000d5


	//   ....[37]....
        /*00c0*/ 	.word	0x050000d5


	//   ....[38]....
        /*00c4*/ 	.word	0x050000d5


	//   ....[39]....
        /*00c8*/ 	.word	0x050000d5


	//   ....[40]....
        /*00cc*/ 	.word	0x050000d5


	//   ....[41]....
        /*00d0*/ 	.word	0x050000d5


	//   ....[42]....
        /*00d4*/ 	.word	0x050000d5


	//   ....[43]....
        /*00d8*/ 	.word	0x050000d5


	//   ....[44]....
        /*00dc*/ 	.word	0x050000d5


	//   ....[45]....
        /*00e0*/ 	.word	0x050000d5


	//   ....[46]....
        /*00e4*/ 	.word	0x050000d5


	//   ....[47]....
        /*00e8*/ 	.word	0x050000d5


	//   ....[48]....
        /*00ec*/ 	.word	0x050000d5


	//   ....[49]....
        /*00f0*/ 	.word	0x050000d5


	//   ....[50]....
        /*00f4*/ 	.word	0x050000d5


	//   ....[51]....
        /*00f8*/ 	.word	0x050000d5


	//   ....[52]....
        /*00fc*/ 	.word	0x050000d5


	//----- nvinfo : EIATTR_COOP_GROUP_INSTR_OFFSETS
	.align		4
.L_2645:
        /*0100*/ 	.byte	0x04, 0x28
        /*0102*/ 	.short	(.L_2647 - .L_2646)


	//   ....[0]....
.L_2646:
        /*0104*/ 	.word	0x00000b80


	//   ....[1]....
        /*0108*/ 	.word	0x00000ba0


	//   ....[2]....
        /*010c*/ 	.word	0x00000bc0


	//   ....[3]....
        /*0110*/ 	.word	0x00000be0


	//   ....[4]....
        /*0114*/ 	.word	0x00000c00


	//   ....[5]....
        /*0118*/ 	.word	0x00001430


	//   ....[6]....
        /*011c*/ 	.word	0x00001450


	//   ....[7]....
        /*0120*/ 	.word	0x00001470


	//   ....[8]....
        /*0124*/ 	.word	0x00001490


	//   ....[9]....
        /*0128*/ 	.word	0x000014b0


	//   ....[10]....
        /*012c*/ 	.word	0x00001630


	//   ....[11]....
        /*0130*/ 	.word	0x00001690


	//   ....[12]....
        /*0134*/ 	.word	0x000016a0


	//   ....[13]....
        /*0138*/ 	.word	0x00001750


	//   ....[14]....
        /*013c*/ 	.word	0x000017f0


	//   ....[15]....
        /*0140*/ 	.word	0x00001810


	//   ....[16]....
        /*0144*/ 	.word	0x000019f0


	//   ....[17]....
        /*0148*/ 	.word	0x00001a00


	//   ....[18]....
        /*014c*/ 	.word	0x00001cf0


	//   ....[19]....
        /*0150*/ 	.word	0x00001d50


	//   ....[20]....
        /*0154*/ 	.word	0x00001d60


	//   ....[21]....
        /*0158*/ 	.word	0x00001e10


	//   ....[22]....
        /*015c*/ 	.word	0x00001eb0


	//   ....[23]....
        /*0160*/ 	.word	0x00001ed0


	//   ....[24]....
        /*0164*/ 	.word	0x00001fc0


	//   ....[25]....
        /*0168*/ 	.word	0x00002070


	//   ....[26]....
        /*016c*/ 	.word	0x00002080


	//   ....[27]....
        /*0170*/ 	.word	0x00002260


	//   ....[28]....
        /*0174*/ 	.word	0x00002330


	//   ....[29]....
        /*0178*/ 	.word	0x00004dd0


	//   ....[30]....
        /*017c*/ 	.word	0x00004df0


	//   ....[31]....
        /*0180*/ 	.word	0x00004e10


	//   ....[32]....
        /*0184*/ 	.word	0x00004e30


	//   ....[33]....
        /*0188*/ 	.word	0x00004e50


	//   ....[34]....
        /*018c*/ 	.word	0x00004ff0


	//   ....[35]....
        /*0190*/ 	.word	0x00005010


	//   ....[36]....
        /*0194*/ 	.word	0x00005260


	//   ....[37]....
        /*0198*/ 	.word	0x000052d0


	//   ....[38]....
        /*019c*/ 	.word	0x00005340


	//   ....[39]....
        /*01a0*/ 	.word	0x000053b0


	//   ....[40]....
        /*01a4*/ 	.word	0x00005420


	//   ....[41]....
        /*01a8*/ 	.word	0x00005ca0


	//   ....[42]....
        /*01ac*/ 	.word	0x00005d10


	//   ....[43]....
        /*01b0*/ 	.word	0x00005d80


	//   ....[44]....
        /*01b4*/ 	.word	0x00005df0


	//   ....[45]....
        /*01b8*/ 	.word	0x00005e60


	//   ....[46]....
        /*01bc*/ 	.word	0x00005ef0


	//   ....[47]....
        /*01c0*/ 	.word	0x00005f60


	//   ....[48]....
        /*01c4*/ 	.word	0x00005fd0


	//   ....[49]....
        /*01c8*/ 	.word	0x00006040


	//   ....[50]....
        /*01cc*/ 	.word	0x000060b0


	//   ....[51]....
        /*01d0*/ 	.word	0x00006130


	//   ....[52]....
        /*01d4*/ 	.word	0x000061a0


	//----- nvinfo : EIATTR_EXIT_INSTR_OFFSETS
	.align		4
.L_2647:
        /*01d8*/ 	.byte	0x04, 0x1c
        /*01da*/ 	.short	(.L_2649 - .L_2648)


	//   ....[0]....
.L_2648:
        /*01dc*/ 	.word	0x000050a0


	//   ....[1]....
        /*01e0*/ 	.word	0x00005100


	//   ....[2]....
        /*01e4*/ 	.word	0x00005200


	//----- nvinfo : EIATTR_MAX_THREADS
	.align		4
.L_2649:
        /*01e8*/ 	.byte	0x04, 0x05
        /*01ea*/ 	.short	(.L_2651 - .L_2650)
.L_2650:
        /*01ec*/ 	.word	0x00000080
        /*01f0*/ 	.word	0x00000001
        /*01f4*/ 	.word	0x00000001


	//----- nvinfo : EIATTR_CRS_STACK_SIZE
	.align		4
.L_2651:
        /*01f8*/ 	.byte	0x04, 0x1e
        /*01fa*/ 	.short	(.L_2653 - .L_2652)
.L_2652:
        /*01fc*/ 	.word	0x00000000


	//----- nvinfo : EIATTR_CBANK_PARAM_SIZE
	.align		4
.L_2653:
        /*0200*/ 	.byte	0x03, 0x19
        /*0202*/ 	.short	0x0088


	//----- nvinfo : EIATTR_PARAM_CBANK
	.align		4
        /*0204*/ 	.byte	0x04, 0x0a
        /*0206*/ 	.short	(.L_2655 - .L_2654)
	.align		4
.L_2654:
        /*0208*/ 	.word	index@(.nv.constant0._ZN18transformer_engine13normalization19ln_fwd_tuned_kernelINS0_13Kernel_traitsIff13__nv_bfloat16fjLj65536ELj8ELj1ELj4ELj16ENS0_18Kernel_traits_baseILj65536EffS3_fjLj128EEEEEEEvNS0_19ForwardKernelParamsE)
        /*020c*/ 	.short	0x0210
        /*020e*/ 	.short	0x0088


	//----- nvinfo : EIATTR_SW_WAR
	.align		4
.L_2655:
        /*0210*/ 	.byte	0x04, 0x36
        /*0212*/ 	.short	(.L_2657 - .L_2656)
.L_2656:
        /*0214*/ 	.word	0x00000008
.L_2657:


//--------------------- .nv.info._ZN18transformer_engine13normalization19ln_fwd_tuned_kernelINS0_13Kernel_traitsI13__nv_bfloat16S3_S3_fjLj65536ELj8ELj1ELj4ELj16ENS0_18Kernel_traits_baseILj65536ES3_S3_S3_fjLj128EEEEEEEvNS0_19ForwardKernelParamsE --------------------------
	.section	.nv.info._ZN18transformer_engine13normalization19ln_fwd_tuned_kernelINS0_13Kernel_traitsI13__nv_bfloat16S3_S3_fjLj65536ELj8ELj1ELj4ELj16ENS0_18Kernel_traits_baseILj65536ES3_S3_S3_fjLj128EEEEEEEvNS0_19ForwardKernelParamsE,"",@"SHT_CUDA_INFO"
	.sectionflags	@""
	.align	4


	//----- nvinfo : EIATTR_CUDA_API_VERSION
	.align		4
        /*0000*/ 	.byte	0x04, 0x37
        /*0002*/ 	.short	(.L_2659 - .L_2658)
.L_2658:
        /*0004*/ 	.word	0x00000082


	//----- nvinfo : EIATTR_KPARAM_INFO
	.align		4
.L_2659:
        /*0008*/ 	.byte	0x04, 0x17
        /*000a*/ 	.short	(.L_2661 - .L_2660)
.L_2660:
        /*000c*/ 	.word	0x00000000
        /*0010*/ 	.short	0x0000
        /*0012*/ 	.short	0x0000
        /*0014*/ 	.byte	0x00, 0xf0, 0x21, 0x02


	//----- nvinfo : EIATTR_SPARSE_MMA_MASK
	.align		4
.L_2661:
        /*0018*/ 	.byte	0x03, 0x50
        /*001a*/ 	.short	0x0000


	//----- nvinfo : EIATTR_MAXREG_COUNT
	.align		4
        /*001c*/ 	.byte	0x03, 0x1b
        /*001e*/ 	.short	0x00ff


	//----- nvinfo : EIATTR_NUM_BARRIERS
	.align		4
        /*0020*/ 	.byte	0x02, 0x4c
        /*0022*/ 	.byte	0x01
	.zero		1


	//----- nvinfo : EIATTR_MERCURY_ISA_VERSION
	.align		4
        /*0024*/ 	.byte	0x03, 0x5f
        /*0026*/ 	.short	0x0101


	//----- nvinfo : EIATTR_COOP_GROUP_MASK_REGIDS
	.align		4
        /*0028*/ 	.byte	0x04, 0x29
        /*002a*/ 	.short	(.L_2663 - .L_2662)


	//   ....[0]....
.L_2662:
        /*002c*/ 	.word	0xffffffff


	//   ....[1]....
        /*0030*/ 	.word	0xffffffff


	//   ....[2]....
        /*0034*/ 	.word	0xffffffff


	//   ....[3]....
        /*0038*/ 	.word	0xffffffff


	//   ....[4]....
        /*003c*/ 	.word	0xffffffff


	//   ....[5]....
        /*0040*/ 	.word	0xffffffff


	//   ....[6]....
        /*0044*/ 	.word	0xffffffff


	//   ....[7]....
        /*0048*/ 	.word	0xffffffff


	//   ....[8]....
        /*004c*/ 	.word	0xffffffff


	//   ....[9]....
        /*0050*/ 	.word	0xffffffff


	//   ....[10]....
        /*0054*/ 	.word	0xffffffff


	//   ....[11]....
        /*0058*/ 	.word	0xffffffff


	//   ....[12]....
        /*005c*/ 	.word	0xffffffff


	//   ....[13]....
        /*0060*/ 	.word	0xffffffff


	//   ....[14]....
        /*0064*/ 	.word	0xffffffff


	//   ....[15]....
        /*0068*/ 	.word	0xffffffff


	//   ....[16]....
        /*006c*/ 	.word	0xffffffff


	//   ....[17]....
        /*0070*/ 	.word	0xffffffff


	//   ....[18]....
        /*0074*/ 	.word	0xffffffff


	//   ....[19]....
        /*0078*/ 	.word	0xffffffff


	//   ....[20]....
        /*007c*/ 	.word	0xffffffff


	//   ....[21]....
        /*0080*/ 	.word	0xffffffff


	//   ....[22]....
        /*0084*/ 	.word	0xffffffff


	//   ....[23]....
        /*0088*/ 	.word	0xffffffff


	//   ....[24]....
        /*008c*/ 	.word	0xffffffff


	//   ....[25]....
        /*0090*/ 	.word	0xffffffff


	//   ....[26]....
        /*0094*/ 	.word	0xffffffff


	//   ....[27]....
        /*0098*/ 	.word	0xffffffff


	//   ....[28]....
        /*009c*/ 	.word	0xffffffff


	//   ....[29]....
        /*00a0*/ 	.word	0xffffffff


	//   ....[30]....
        /*00a4*/ 	.word	0xffffffff


	//   ....[31]....
        /*00a8*/ 	.word	0xffffffff


	//   ....[32]....
        /*00ac*/ 	.word	0xffffffff


	//   ....[33]....
        /*00b0*/ 	.word	0xffffffff


	//   ....[34]....
        /*00b4*/ 	.word	0xffffffff


	//   ....[35]....
        /*00b8*/ 	.word	0xffffffff


	//   ....[36]....
        /*00bc*/ 	.word	0x05000094


	//   ....[37]....
        /*00c0*/ 	.word	0x05000094


	//   ....[38]....
        /*00c4*/ 	.word	0x05000094


	//   ....[39]....
        /*00c8*/ 	.word	0x05000094


	//   ....[40]....
        /*00cc*/ 	.word	0x05000094


	//   ....[41]....
        /*00d0*/ 	.word	0x05000094


	//   ....[42]....
        /*00d4*/ 	.word	0x05000094


	//   ....[43]....
        /*00d8*/ 	.word	0x05000094


	//   ....[44]....
        /*00dc*/ 	.word	0x05000094


	//   ....[45]....
        /*00e0*/ 	.word	0x05000094


	//   ....[46]....
        /*00e4*/ 	.word	0x05000094


	//   ....[47]....
        /*00e8*/ 	.word	0x05000094


	//   ....[48]....
        /*00ec*/ 	.word	0x05000094


	//   ....[49]....
        /*00f0*/ 	.word	0x05000094


	//   ....[50]....
        /*00f4*/ 	.word	0x05000094


	//   ....[51]....
        /*00f8*/ 	.word	0x05000094


	//   ....[52]....
        /*00fc*/ 	.word	0x05000094


	//----- nvinfo : EIATTR_COOP_GROUP_INSTR_OFFSETS
	.align		4
.L_2663:
        /*0100*/ 	.byte	0x04, 0x28
        /*0102*/ 	.short	(.L_2665 - .L_2664)


	//   ....[0]....
.L_2664:
        /*0104*/ 	.word	0x00000f30


	//   ....[1]....
        /*0108*/ 	.word	0x00000f50


	//   ....[2]....
        /*010c*/ 	.word	0x00000f70


	//   ....[3]....
        /*0110*/ 	.word	0x00000f90


	//   ....[4]....
        /*0114*/ 	.word	0x00000fb0


	//   ....[5]....
        /*0118*/ 	.word	0x000017e0


	//   ....[6]....
        /*011c*/ 	.word	0x00001800


	//   ....[7]....
        /*0120*/ 	.word	0x00001820


	//   ....[8]....
        /*0124*/ 	.word	0x00001840


	//   ....[9]....
        /*0128*/ 	.word	0x00001860


	//   ....[10]....
        /*012c*/ 	.word	0x00001940


	//   ....[11]....
        /*0130*/ 	.word	0x00001a40


	//   ....[12]....
        /*0134*/ 	.word	0x00001a50


	//   ....[13]....
        /*0138*/ 	.word	0x00001b00


	//   ....[14]....
        /*013c*/ 	.word	0x00001bb0


	//   ....[15]....
        /*0140*/ 	.word	0x00001bd0


	//   ....[16]....
        /*0144*/ 	.word	0x00001db0


	//   ....[17]....
        /*0148*/ 	.word	0x00001e00


	//   ....[18]....
        /*014c*/ 	.word	0x000020d0


	//   ....[19]....
        /*0150*/ 	.word	0x00002120


	//   ....[20]....
        /*0154*/ 	.word	0x00002130


	//   ....[21]....
        /*0158*/ 	.word	0x000021e0


	//   ....[22]....
        /*015c*/ 	.word	0x00002290


	//   ....[23]....
        /*0160*/ 	.word	0x000022a0


	//   ....[24]....
        /*0164*/ 	.word	0x00002390


	//   ....[25]....
        /*0168*/ 	.word	0x00002440


	//   ....[26]....
        /*016c*/ 	.word	0x00002450


	//   ....[27]....
        /*0170*/ 	.word	0x00002680


	//   ....[28]....
        /*0174*/ 	.word	0x000026c0


	//   ....[29]....
        /*0178*/ 	.word	0x00005010


	//   ....[30]....
        /*017c*/ 	.word	0x00005030


	//   ....[31]....
        /*0180*/ 	.word	0x00005050


	//   ....[32]....
        /*0184*/ 	.word	0x00005070


	//   ....[33]....
        /*0188*/ 	.word	0x00005090


	//   ....[34]....
        /*018c*/ 	.word	0x00005230


	//   ....[35]....
        /*0190*/ 	.word	0x00005250


	//   ....[36]....
        /*0194*/ 	.word	0x000054b0


	//   ....[37]....
        /*0198*/ 	.word	0x00005520


	//   ....[38]....
        /*019c*/ 	.word	0x00005590


	//   ....[39]....
        /*01a0*/ 	.word	0x00005600


	//   ....[40]....
        /*01a4*/ 	.word	0x00005670


	//   ....[41]....
        /*01a8*/ 	.word	0x00005ef0


	//   ....[42]....
        /*01ac*/ 	.word	0x00005f60


	//   ....[43]....
        /*01b0*/ 	.word	0x00005fd0


	//   ....[44]....
        /*01b4*/ 	.word	0x00006040


	//   ....[45]....
        /*01b8*/ 	.word	0x000060b0


	//   ....[46]....
        /*01bc*/ 	.word	0x00006130


	//   ....[47]....
        /*01c0*/ 	.word	0x000061a0


	//   ....[48]....
        /*01c4*/ 	.word	0x00006210


	//   ....[49]....
        /*01c8*/ 	.word	0x00006280


	//   ....[50]....
        /*01cc*/ 	.word	0x000062f0


	//   ....[51]....
        /*01d0*/ 	.word	0x00006370


	//   ....[52]....
        /*01d4*/ 	.word	0x000063e0


	//----- nvinfo : EIATTR_EXIT_INSTR_OFFSETS
	.align		4
.L_2665:
        /*01d8*/ 	.byte	0x04, 0x1c
        /*01da*/ 	.short	(.L_2667 - .L_2666)


	//   ....[0]....
.L_2666:
        /*01dc*/ 	.word	0x000052e0


	//   ....[1]....
        /*01e0*/ 	.word	0x00005340


	//   ....[2]....
        /*01e4*/ 	.word	0x00005450


	//----- nvinfo : EIATTR_MAX_THREADS
	.align		4
.L_2667:
        /*01e8*/ 	.byte	0x04, 0x05
        /*01ea*/ 	.short	(.L_2669 - .L_2668)
.L_2668:
        /*01ec*/ 	.word	0x00000080
        /*01f0*/ 	.word	0x00000001
        /*01f4*/ 	.word	0x00000001


	//----- nvinfo : EIATTR_CRS_STACK_SIZE
	.align		4
.L_2669:
        /*01f8*/ 	.byte	0x04, 0x1e
        /*01fa*/ 	.short	(.L_2671 - .L_2670)
.L_2670:
        /*01fc*/ 	.word	0x00000000


	//----- nvinfo : EIATTR_CBANK_PARAM_SIZE
	.align		4
.L_2671:
        /*0200*/ 	.byte	0x03, 0x19
        /*0202*/ 	.short	0x0088


	//----- nvinfo : EIATTR_PARAM_CBANK
	.align		4
        /*0204*/ 	.byte	0x04, 0x0a
        /*0206*/ 	.short	(.L_2673 - .L_2672)
	.align		4
.L_2672:
        /*0208*/ 	.word	index@(.nv.constant0._ZN18transformer_engine13normalization19ln_fwd_tuned_kernelINS0_13Kernel_traitsI13__nv_bfloat16S3_S3_fjLj65536ELj8ELj1ELj4ELj16ENS0_18Kernel_traits_baseILj65536ES3_S3_S3_fjLj128EEEEEEEvNS0_19ForwardKernelParamsE)
        /*020c*/ 	.short	0x0210
        /*020e*/ 	.short	0x0088


	//----- nvinfo : EIATTR_SW_WAR
	.align		4
.L_2673:
        /*0210*/ 	.byte	0x04, 0x36
        /*0212*/ 	.short	(.L_2675 - .L_2674)
.L_2674:
        /*0214*/ 	.word	0x00000008
.L_2675:


//--------------------- .nv.info._ZN18transformer_engine13normalization19ln_fwd_tuned_kernelINS0_13Kernel_traitsIff6__halffjLj65536ELj8ELj1ELj4ELj16ENS0_18Kernel_traits_baseILj65536EffS3_fjLj128EEEEEEEvNS0_19ForwardKernelParamsE --------------------------
	.section	.nv.info._ZN18transformer_engine13normalization19ln_fwd_tuned_kernelINS0_13Kernel_traitsIff6__halffjLj65536ELj8ELj1ELj4ELj16ENS0_18Kernel_traits_baseILj65536EffS3_fjLj128EEEEEEEvNS0_19ForwardKernelParamsE,"",@"SHT_CUDA_INFO"
	.sectionflags	@""
	.align	4


	//----- nvinfo : EIATTR_CUDA_API_VERSION
	.align		4
        /*0000*/ 	.byte	0x04, 0x37
        /*0002*/ 	.short	(.L_2677 - .L_2676)
.L_2676:
        /*0004*/ 	.word	0x00000082


	//----- nvinfo : EIATTR_KPARAM_INFO
	.align		4
.L_2677:
        /*0008*/ 	.byte	0x04, 0x17
        /*000a*/ 	.short	(.L_2679 - .L_2678)
.L_2678:
        /*000c*/ 	.word	0x00000000
        /*0010*/ 	.short	0x0000
        /*0012*/ 	.short	0x0000
        /*0014*/ 	.byte	0x00, 0xf0, 0x21, 0x02


	//----- nvinfo : EIATTR_SPARSE_MMA_MASK
	.align		4
.L_2679:
        /*0018*/ 	.byte	0x03, 0x50
        /*001a*/ 	.short	0x0000


	//----- nvinfo : EIATTR_MAXREG_COUNT
	.align		4
        /*001c*/ 	.byte	0x03, 0x1b
        /*001e*/ 	.short	0x00ff


	//----- nvinfo : EIATTR_NUM_BARRIERS
	.align		4
        /*0020*/ 	.byte	0x02, 0x4c
        /*0022*/ 	.byte	0x01
	.zero		1


	//----- nvinfo : EIATTR_MERCURY_ISA_VERSION
	.align		4
        /*0024*/ 	.byte	0x03, 0x5f
        /*0026*/ 	.short	0x0101


	//----- nvinfo : EIATTR_COOP_GROUP_MASK_REGIDS
	.align		4
        /*0028*/ 	.byte	0x04, 0x29
        /*002a*/ 	.short	(.L_2681 - .L_2680)


	//   ....[0]....
.L_2680:
        /*002c*/ 	.word	0xffffffff


	//   ....[1]....
        /*0030*/ 	.word	0xffffffff


	//   ....[2]....
        /*0034*/ 	.word	0xffffffff


	//   ....[3]....
        /*0038*/ 	.word	0xffffffff


	//   ....[4]....
        /*003c*/ 	.word	0xffffffff


	//   ....[5]....
        /*0040*/ 	.word	0xffffffff


	//   ....[6]....
        /*0044*/ 	.word	0xffffffff


	//   ....[7]....
        /*0048*/ 	.word	0xffffffff


	//   ....[8]....
        /*004c*/ 	.word	0xffffffff


	//   ....[9]....
        /*0050*/ 	.word	0xffffffff


	//   ....[10]....
        /*0054*/ 	.word	0xffffffff


	//   ....[11]....
        /*0058*/ 	.word	0xffffffff


	//   ....[12]....
        /*005c*/ 	.word	0xffffffff


	//   ....[13]....
        /*0060*/ 	.word	0xffffffff


	//   ....[14]....
        /*0064*/ 	.word	0xffffffff


	//   ....[15]....
        /*0068*/ 	.word	0xffffffff


	//   ....[16]....
        /*006c*/ 	.word	0xffffffff


	//   ....[17]....
        /*0070*/ 	.word	0xffffffff


	//   ....[18]....
        /*0074*/ 	.word	0xffffffff


	//   ....[19]....
        /*0078*/ 	.word	0xffffffff


	//   ....[20]....
        /*007c*/ 	.word	0xffffffff


	//   ....[21]....
        /*0080*/ 	.word	0xffffffff


	//   ....[22]....
        /*0084*/ 	.word	0xffffffff


	//   ....[23]....
        /*0088*/ 	.word	0xffffffff


	//   ....[24]....
        /*008c*/ 	.word	0xffffffff


	//   ....[25]....
        /*0090*/ 	.word	0xffffffff


	//   ....[26]....
        /*0094*/ 	.word	0xffffffff


	//   ....[27]....
        /*0098*/ 	.word	0xffffffff


	//   ....[28]....
        /*009c*/ 	.word	0xffffffff


	//   ....[29]....
        /*00a0*/ 	.word	0xffffffff


	//   ....[30]....
        /*00a4*/ 	.word	0xffffffff


	//   ....[31]....
        /*00a8*/ 	.word	0xffffffff


	//   ....[32]....
        /*00ac*/ 	.word	0xffffffff


	//   ....[33]....
        /*00b0*/ 	.word	0xffffffff


	//   ....[34]....
        /*00b4*/ 	.word	0xffffffff


	//   ....[35]....
        /*00b8*/ 	.word	0xffffffff


	//   ....[36]....
        /*00bc*/ 	.word	0x050000d5


	//   ....[37]....
        /*00c0*/ 	.word	0x050000d5


	//   ....[38]....
        /*00c4*/ 	.word	0x050000d5


	//   ....[39]....
        /*00c8*/ 	.word	0x050000d5


	//   ....[40]....
        /*00cc*/ 	.word	0x050000d5


	//   ....[41]....
        /*00d0*/ 	.word	0x050000d5


	//   ....[42]....
        /*00d4*/ 	.word	0x050000d5


	//   ....[43]....
        /*00d8*/ 	.word	0x050000d5


	//   ....[44]....
        /*00dc*/ 	.word	0x050000d5


	//   ....[45]....
        /*00e0*/ 	.word	0x050000d5


	//   ....[46]....
        /*00e4*/ 	.word	0x050000d5


	//   ....[47]....
        /*00e8*/ 	.word	0x050000d5


	//   ....[48]....
        /*00ec*/ 	.word	0x050000d5


	//   ....[49]....
        /*00f0*/ 	.word	0x050000d5


	//   ....[50]....
        /*00f4*/ 	.word	0x050000d5


	//   ....[51]....
        /*00f8*/ 	.word	0x050000d5


	//   ....[52]....
        /*00fc*/ 	.word	0x050000d5


	//----- nvinfo : EIATTR_COOP_GROUP_INSTR_OFFSETS
	.align		4
.L_2681:
        /*0100*/ 	.byte	0x04, 0x28
        /*0102*/ 	.short	(.L_2683 - .L_2682)


	//   ....[0]....
.L_2682:
        /*0104*/ 	.word	0x00000b80


	//   ....[1]....
        /*0108*/ 	.word	0x00000ba0


	//   ....[2]....
        /*010c*/ 	.word	0x00000bc0


	//   ....[3]....
        /*0110*/ 	.word	0x00000be0


	//   ....[4]....
        /*0114*/ 	.word	0x00000c00


	//   ....[5]....
        /*0118*/ 	.word	0x00001430


	//   ....[6]....
        /*011c*/ 	.word	0x00001450


	//   ....[7]....
        /*0120*/ 	.word	0x00001470


	//   ....[8]....
        /*0124*/ 	.word	0x00001490


	//   ....[9]....
        /*0128*/ 	.word	0x000014b0


	//   ....[10]....
        /*012c*/ 	.word	0x00001630


	//   ....[11]....
        /*0130*/ 	.word	0x00001690


	//   ....[12]....
        /*0134*/ 	.word	0x000016a0


	//   ....[13]....
        /*0138*/ 	.word	0x00001750


	//   ....[14]....
        /*013c*/ 	.word	0x000017f0


	//   ....[15]....
        /*0140*/ 	.word	0x00001810


	//   ....[16]....
        /*0144*/ 	.word	0x000019f0


	//   ....[17]....
        /*0148*/ 	.word	0x00001a00


	//   ....[18]....
        /*014c*/ 	.word	0x00001cf0


	//   ....[19]....
        /*0150*/ 	.word	0x00001d50


	//   ....[20]....
        /*0154*/ 	.word	0x00001d60


	//   ....[21]....
        /*0158*/ 	.word	0x00001e10


	//   ....[22]....
        /*015c*/ 	.word	0x00001eb0


	//   ....[23]....
        /*0160*/ 	.word	0x00001ed0


	//   ....[24]....
        /*0164*/ 	.word	0x00001fc0


	//   ....[25]....
        /*0168*/ 	.word	0x00002070


	//   ....[26]....
        /*016c*/ 	.word	0x00002080


	//   ....[27]....
        /*0170*/ 	.word	0x00002260


	//   ....[28]....
        /*0174*/ 	.word	0x00002330


	//   ....[29]....
        /*0178*/ 	.word	0x00004dd0


	//   ....[30]....
        /*017c*/ 	.word	0x00004df0


	//   ....[31]....
        /*0180*/ 	.word	0x00004e10


	//   ....[32]....
        /*0184*/ 	.word	0x00004e30


	//   ....[33]....
        /*0188*/ 	.word	0x00004e50


	//   ....[34]....
        /*018c*/ 	.word	0x00004ff0


	//   ....[35]....
        /*0190*/ 	.word	0x00005010


	//   ....[36]....
        /*0194*/ 	.word	0x00005260


	//   ....[37]....
        /*0198*/ 	.word	0x000052d0


	//   ....[38]....
        /*019c*/ 	.word	0x00005340


	//   ....[39]....
        /*01a0*/ 	.word	0x000053b0


	//   ....[40]....
        /*01a4*/ 	.word	0x00005420


	//   ....[41]....
        /*01a8*/ 	.word	0x00005ca0


	//   ....[42]....
        /*01ac*/ 	.word	0x00005d10


	//   ....[43]....
        /*01b0*/ 	.word	0x00005d80


	//   ....[44]....
        /*01b4*/ 	.word	0x00005df0


	//   ....[45]....
        /*01b8*/ 	.word	0x00005e60


	//   ....[46]....
        /*01bc*/ 	.word	0x00005ef0


	//   ....[47]....
        /*01c0*/ 	.word	0x00005f60


	//   ....[48]....
        /*01c4*/ 	.word	0x00005fd0


	//   ....[49]....
        /*01c8*/ 	.word	0x00006040


	//   ....[50]....
        /*01cc*/ 	.word	0x000060b0


	//   ....[51]....
        /*01d0*/ 	.word	0x00006130


	//   ....[52]....
        /*01d4*/ 	.word	0x000061a0


	//----- nvinfo : EIATTR_EXIT_INSTR_OFFSETS
	.align		4
.L_2683:
        /*01d8*/ 	.byte	0x04, 0x1c
        /*01da*/ 	.short	(.L_2685 - .L_2684)


	//   ....[0]....
.L_2684:
        /*01dc*/ 	.word	0x000050a0


	//   ....[1]....
        /*01e0*/ 	.word	0x00005100


	//   ....[2]....
        /*01e4*/ 	.word	0x00005200


	//----- nvinfo : EIATTR_MAX_THREADS
	.align		4
.L_2685:
        /*01e8*/ 	.byte	0x04, 0x05
        /*01ea*/ 	.short	(.L_2687 - .L_2686)
.L_2686:
        /*01ec*/ 	.word	0x00000080
        /*01f0*/ 	.word	0x00000001
        /*01f4*/ 	.word	0x00000001


	//----- nvinfo : EIATTR_CRS_STACK_SIZE
	.align		4
.L_2687:
        /*01f8*/ 	.byte	0x04, 0x1e
        /*01fa*/ 	.short	(.L_2689 - .L_2688)
.L_2688:
        /*01fc*/ 	.word	0x00000000


	//----- nvinfo : EIATTR_CBANK_PARAM_SIZE
	.align		4
.L_2689:
        /*0200*/ 	.byte	0x03, 0x19
        /*0202*/ 	.short	0x0088


	//----- nvinfo : EIATTR_PARAM_CBANK
	.align		4
        /*0204*/ 	.byte	0x04, 0x0a
        /*0206*/ 	.short	(.L_2691 - .L_2690)
	.align		4
.L_2690:
        /*0208*/ 	.word	index@(.nv.constant0._ZN18transformer_engine13normalization19ln_fwd_tuned_kernelINS0_13Kernel_traitsIff6__halffjLj65536ELj8ELj1ELj4ELj16ENS0_18Kernel_traits_baseILj65536EffS3_fjLj128EEEEEEEvNS0_19ForwardKernelParamsE)
        /*020c*/ 	.short	0x0210
        /*020e*/ 	.short	0x0088


	//----- nvinfo : EIATTR_SW_WAR
	.align		4
.L_2691:
        /*0210*/ 	.byte	0x04, 0x36
        /*0212*/ 	.short	(.L_2693 - .L_2692)
.L_2692:
        /*0214*/ 	.word	0x00000008
.L_2693:


//--------------------- .nv.info._ZN18transformer_engine13normalization19ln_fwd_tuned_kernelINS0_13Kernel_traitsI6__halfS3_S3_fjLj65536ELj8ELj1ELj4ELj16ENS0_18Kernel_traits_baseILj65536ES3_S3_S3_fjLj128EEEEEEEvNS0_19ForwardKernelParamsE --------------------------
	.section	.nv.info._ZN18transformer_engine13normalization19ln_fwd_tuned_kernelINS0_13Kernel_traitsI6__halfS3_S3_fjLj65536ELj8ELj1ELj4ELj16ENS0_18Kernel_traits_baseILj65536ES3_S3_S3_fjLj128EEEEEEEvNS0_19ForwardKernelParamsE,"",@"SHT_CUDA_INFO"
	.sectionflags	@""
	.align	4


	//----- nvinfo : EIATTR_CUDA_API_VERSION
	.align		4
        /*0000*/ 	.byte	0x04, 0x37
        /*0002*/ 	.short	(.L_2695 - .L_2694)
.L_2694:
        /*0004*/ 	.word	0x00000082


	//----- nvinfo : EIATTR_KPARAM_INFO
	.align		4
.L_2695:
        /*0008*/ 	.byte	0x04, 0x17
        /*000a*/ 	.short	(.L_2697 - .L_2696)
.L_2696:
        /*000c*/ 	.word	0x00000000
        /*0010*/ 	.short	0x0000
        /*0012*/ 	.short	0x0000
        /*0014*/ 	.byte	0x00, 0xf0, 0x21, 0x02


	//----- nvinfo : EIATTR_SPARSE_MMA_MASK
	.align		4
.L_2697:
        /*0018*/ 	.byte	0x03, 0x50
        /*001a*/ 	.short	0x0000


	//----- nvinfo : EIATTR_MAXREG_COUNT
	.align		4
        /*001c*/ 	.byte	0x03, 0x1b
        /*001e*/ 	.short	0x00ff


	//----- nvinfo : EIATTR_NUM_BARRIERS
	.align		4
        /*0020*/ 	.byte	0x02, 0x4c
        /*0022*/ 	.byte	0x01
	.zero		1


	//----- nvinfo : EIATTR_MERCURY_ISA_VERSION
	.align		4
        /*0024*/ 	.byte	0x03, 0x5f
        /*0026*/ 	.short	0x0101


	//----- nvinfo : EIATTR_COOP_GROUP_MASK_REGIDS
	.align		4
        /*0028*/ 	.byte	0x04, 0x29
        /*002a*/ 	.short	(.L_2699 - .L_2698)


	//   ....[0]....
.L_2698:
        /*002c*/ 	.word	0xffffffff


	//   ....[1]....
        /*0030*/ 	.word	0xffffffff


	//   ....[2]....
        /*0034*/ 	.word	0xffffffff


	//   ....[3]....
        /*0038*/ 	.word	0xffffffff


	//   ....[4]....
        /*003c*/ 	.word	0xffffffff


	//   ....[5]....
        /*0040*/ 	.word	0xffffffff


	//   ....[6]....
        /*0044*/ 	.word	0xffffffff


	//   ....[7]....
        /*0048*/ 	.word	0xffffffff


	//   ....[8]....
        /*004c*/ 	.word	0xffffffff


	//   ....[9]....
        /*0050*/ 	.word	0xffffffff


	//   ....[10]....
        /*0054*/ 	.word	0xffffffff


	//   ....[11]....
        /*0058*/ 	.word	0xffffffff


	//   ....[12]....
        /*005c*/ 	.word	0xffffffff


	//   ....[13]....
        /*0060*/ 	.word	0xffffffff


	//   ....[14]....
        /*0064*/ 	.word	0xffffffff


	//   ....[15]....
        /*0068*/ 	.word	0xffffffff


	//   ....[16]....
        /*006c*/ 	.word	0xffffffff


	//   ....[17]....
        /*0070*/ 	.word	0xffffffff


	//   ....[18]....
        /*0074*/ 	.word	0xffffffff


	//   ....[19]....
        /*0078*/ 	.word	0xffffffff


	//   ....[20]....
        /*007c*/ 	.word	0xffffffff


	//   ....[21]....
        /*0080*/ 	.word	0xffffffff


	//   ....[22]....
        /*0084*/ 	.word	0xffffffff


	//   ....[23]....
        /*0088*/ 	.word	0xffffffff


	//   ....[24]....
        /*008c*/ 	.word	0xffffffff


	//   ....[25]....
        /*0090*/ 	.word	0xffffffff


	//   ....[26]....
        /*0094*/ 	.word	0xffffffff


	//   ....[27]....
        /*0098*/ 	.word	0xffffffff


	//   ....[28]....
        /*009c*/ 	.word	0xffffffff


	//   ....[29]....
        /*00a0*/ 	.word	0xffffffff


	//   ....[30]....
        /*00a4*/ 	.word	0xffffffff


	//   ....[31]....
        /*00a8*/ 	.word	0xffffffff


	//   ....[32]....
        /*00ac*/ 	.word	0xffffffff


	//   ....[33]....
        /*00b0*/ 	.word	0xffffffff


	//   ....[34]....
        /*00b4*/ 	.word	0xffffffff


	//   ....[35]....
        /*00b8*/ 	.word	0xffffffff


	//   ....[36]....
        /*00bc*/ 	.word	0x05000093


	//   ....[37]....
        /*00c0*/ 	.word	0x05000093


	//   ....[38]....
        /*00c4*/ 	.word	0x05000093


	//   ....[39]....
        /*00c8*/ 	.word	0x05000093


	//   ....[40]....
        /*00cc*/ 	.word	0x05000093


	//   ....[41]....
        /*00d0*/ 	.word	0x05000093


	//   ....[42]....
        /*00d4*/ 	.word	0x05000093


	//   ....[43]....
        /*00d8*/ 	.word	0x05000093


	//   ....[44]....
        /*00dc*/ 	.word	0x05000093


	//   ....[45]....
        /*00e0*/ 	.word	0x05000093


	//   ....[46]....
        /*00e4*/ 	.word	0x05000093


	//   ....[47]....
        /*00e8*/ 	.word	0x05000093


	//   ....[48]....
        /*00ec*/ 	.word	0x05000093


	//   ....[49]....
        /*00f0*/ 	.word	0x05000093


	//   ....[50]....
        /*00f4*/ 	.word	0x05000093


	//   ....[51]....
        /*00f8*/ 	.word	0x05000093


	//   ....[52]....
        /*00fc*/ 	.word	0x05000093


	//----- nvinfo : EIATTR_COOP_GROUP_INSTR_OFFSETS
	.align		4
.L_2699:
        /*0100*/ 	.byte	0x04, 0x28
        /*0102*/ 	.short	(.L_2701 - .L_2700)


	//   ....[0]....
.L_2700:
        /*0104*/ 	.word	0x00000d40


	//   ....[1]....
        /*0108*/ 	.word	0x00000d60


	//   ....[2]....
        /*010c*/ 	.word	0x00000d80


	//   ....[3]....
        /*0110*/ 	.word	0x00000da0


	//   ....[4]....
        /*0114*/ 	.word	0x00000dc0


	//   ....[5]....
        /*0118*/ 	.word	0x000015f0


	//   ....[6]....
        /*011c*/ 	.word	0x00001610


	//   ....[7]....
        /*0120*/ 	.word	0x00001630


	//   ....[8]....
        /*0124*/ 	.word	0x00001650


	//   ....[9]....
        /*0128*/ 	.word	0x00001670


	//   ....[10]....
        /*012c*/ 	.word	0x00001760


	//   ....[11]....
        /*0130*/ 	.word	0x00001850


	//   ....[12]....
        /*0134*/ 	.word	0x00001860


	//   ....[13]....
        /*0138*/ 	.word	0x00001910


	//   ....[14]....
        /*013c*/ 	.word	0x000019c0


	//   ....[15]....
        /*0140*/ 	.word	0x000019e0


	//   ....[16]....
        /*0144*/ 	.word	0x00001bc0


	//   ....[17]....
        /*0148*/ 	.word	0x00001c10


	//   ....[18]....
        /*014c*/ 	.word	0x00001ee0


	//   ....[19]....
        /*0150*/ 	.word	0x00001f30


	//   ....[20]....
        /*0154*/ 	.word	0x00001f40


	//   ....[21]....
        /*0158*/ 	.word	0x00001ff0


	//   ....[22]....
        /*015c*/ 	.word	0x000020a0


	//   ....[23]....
        /*0160*/ 	.word	0x000020b0


	//   ....[24]....
        /*0164*/ 	.word	0x000021a0


	//   ....[25]....
        /*0168*/ 	.word	0x00002250


	//   ....[26]....
        /*016c*/ 	.word	0x00002260


	//   ....[27]....
        /*0170*/ 	.word	0x00002490


	//   ....[28]....
        /*0174*/ 	.word	0x000024d0


	//   ....[29]....
        /*0178*/ 	.word	0x00004a20


	//   ....[30]....
        /*017c*/ 	.word	0x00004a40


	//   ....[31]....
        /*0180*/ 	.word	0x00004a60


	//   ....[32]....
        /*0184*/ 	.word	0x00004a80


	//   ....[33]....
        /*0188*/ 	.word	0x00004aa0


	//   ....[34]....
        /*018c*/ 	.word	0x00004c40


	//   ....[35]....
        /*0190*/ 	.word	0x00004c60


	//   ....[36]....
        /*0194*/ 	.word	0x00004ec0


	//   ....[37]....
        /*0198*/ 	.word	0x00004f30


	//   ....[38]....
        /*019c*/ 	.word	0x00004fa0


	//   ....[39]....
        /*01a0*/ 	.word	0x00005010


	//   ....[40]....
        /*01a4*/ 	.word	0x00005080


	//   ....[41]....
        /*01a8*/ 	.word	0x00005900


	//   ....[42]....
        /*01ac*/ 	.word	0x00005970


	//   ....[43]....
        /*01b0*/ 	.word	0x000059e0


	//   ....[44]....
        /*01b4*/ 	.word	0x00005a50


	//   ....[45]....
        /*01b8*/ 	.word	0x00005ac0


	//   ....[46]....
        /*01bc*/ 	.word	0x00005b40


	//   ....[47]....
        /*01c0*/ 	.word	0x00005bb0


	//   ....[48]....
        /*01c4*/ 	.word	0x00005c20


	//   ....[49]....
        /*01c8*/ 	.word	0x00005c90


	//   ....[50]....
        /*01cc*/ 	.word	0x00005d00


	//   ....[51]....
        /*01d0*/ 	.word	0x00005d80


	//   ....[52]....
        /*01d4*/ 	.word	0x00005df0


	//----- nvinfo : EIATTR_EXIT_INSTR_OFFSETS
	.align		4
.L_2701:
        /*01d8*/ 	.byte	0x04, 0x1c
        /*01da*/ 	.short	(.L_2703 - .L_2702)


	//   ....[0]....
.L_2702:
        /*01dc*/ 	.word	0x00004cf0


	//   ....[1]....
        /*01e0*/ 	.word	0x00004d50


	//   ....[2]....
        /*01e4*/ 	.word	0x00004e60


	//----- nvinfo : EIATTR_MAX_THREADS
	.align		4
.L_2703:
        /*01e8*/ 	.byte	0x04, 0x05
        /*01ea*/ 	.short	(.L_2705 - .L_2704)
.L_2704:
        /*01ec*/ 	.word	0x00000080
        /*01f0*/ 	.word	0x00000001
        /*01f4*/ 	.word	0x00000001


	//----- nvinfo : EIATTR_CRS_STACK_SIZE
	.align		4
.L_2705:
        /*01f8*/ 	.byte	0x04, 0x1e
        /*01fa*/ 	.short	(.L_2707 - .L_2706)
.L_2706:
        /*01fc*/ 	.word	0x00000000


	//----- nvinfo : EIATTR_CBANK_PARAM_SIZE
	.align		4
.L_2707:
        /*0200*/ 	.byte	0x03, 0x19
        /*0202*/ 	.short	0x0088


	//----- nvinfo : EIATTR_PARAM_CBANK
	.align		4
        /*0204*/ 	.byte	0x04, 0x0a
        /*0206*/ 	.short	(.L_2709 - .L_2708)
	.align		4
.L_2708:
        /*0208*/ 	.word	index@(.nv.constant0._ZN18transformer_engine13normalization19ln_fwd_tuned_kernelINS0_13Kernel_traitsI6__halfS3_S3_fjLj65536ELj8ELj1ELj4ELj16ENS0_18Kernel_traits_baseILj65536ES3_S3_S3_fjLj128EEEEEEEvNS0_19ForwardKernelParamsE)
        /*020c*/ 	.short	0x0210
        /*020e*/ 	.short	0x0088


	//----- nvinfo : EIATTR_SW_WAR
	.align		4
.L_2709:
        /*0210*/ 	.byte	0x04, 0x36
        /*0212*/ 	.short	(.L_2711 - .L_2710)
.L_2710:
        /*0214*/ 	.word	0x00000008
.L_2711:


//--------------------- .nv.info._ZN18transformer_engine13normalization19ln_fwd_tuned_kernelINS0_13Kernel_traitsIffffjLj65536ELj8ELj1ELj4ELj16ENS0_18Kernel_traits_baseILj65536EffffjLj128EEEEEEEvNS0_19ForwardKernelParamsE --------------------------
	.section	.nv.info._ZN18transformer_engine13normalization19ln_fwd_tuned_kernelINS0_13Kernel_traitsIffffjLj65536ELj8ELj1ELj4ELj16ENS0_18Kernel_traits_baseILj65536EffffjLj128EEEEEEEvNS0_19ForwardKernelParamsE,"",@"SHT_CUDA_INFO"
	.sectionflags	@""
	.align	4


	//----- nvinfo : EIATTR_CUDA_API_VERSION
	.align		4
        /*0000*/ 	.byte	0x04, 0x37
        /*0002*/ 	.short	(.L_2713 - .L_2712)
.L_2712:
        /*0004*/ 	.word	0x00000082


	//----- nvinfo : EIATTR_KPARAM_INFO
	.align		4
.L_2713:
        /*0008*/ 	.byte	0x04, 0x17
        /*000a*/ 	.short	(.L_2715 - .L_2714)
.L_2714:
        /*000c*/ 	.word	0x00000000
        /*0010*/ 	.short	0x0000
        /*0012*/ 	.short	0x0000
        /*0014*/ 	.byte	0x00, 0xf0, 0x21, 0x02


	//----- nvinfo : EIATTR_SPARSE_MMA_MASK
	.align		4
.L_2715:
        /*0018*/ 	.byte	0x03, 0x50
        /*001a*/ 	.short	0x0000


	//----- nvinfo : EIATTR_MAXREG_COUNT
	.align		4
        /*001c*/ 	.byte	0x03, 0x1b
        /*001e*/ 	.short	0x00ff


	//----- nvinfo : EIATTR_NUM_BARRIERS
	.align		4
        /*0020*/ 	.byte	0x02, 0x4c
        /*0022*/ 	.byte	0x01
	.zero		1


	//----- nvinfo : EIATTR_MERCURY_ISA_VERSION
	.align		4
        /*0024*/ 	.byte	0x03, 0x5f
        /*0026*/ 	.short	0x0101


	//----- nvinfo : EIATTR_COOP_GROUP_MASK_REGIDS
	.align		4
        /*0028*/ 	.byte	0x04, 0x29
        /*002a*/ 	.short	(.L_2717 - .L_2716)


	//   ....[0]....
.L_2716:
        /*002c*/ 	.word	0xffffffff


	//   ....[1]....
        /*0030*/ 	.word	0xffffffff


	//   ....[2]....
        /*0034*/ 	.word	0xffffffff


	//   ....[3]....
        /*0038*/ 	.word	0xffffffff


	//   ....[4]....
        /*003c*/ 	.word	0xffffffff


	//   ....[5]....
        /*0040*/ 	.word	0xffffffff


	//   ....[6]....
        /*0044*/ 	.word	0xffffffff


	//   ....[7]....
        /*0048*/ 	.word	0xffffffff


	//   ....[8]....
        /*004c*/ 	.word	0xffffffff


	//   ....[9]....
        /*0050*/ 	.word	0xffffffff


	//   ....[10]....
        /*0054*/ 	.word	0xffffffff


	//   ....[11]....
        /*0058*/ 	.word	0xffffffff


	//   ....[12]....
        /*005c*/ 	.word	0xffffffff


	//   ....[13]....
        /*0060*/ 	.word	0xffffffff


	//   ....[14]....
        /*0064*/ 	.word	0xffffffff


	//   ....[15]....
        /*0068*/ 	.word	0xffffffff


	//   ....[16]....
        /*006c*/ 	.word	0xffffffff


	//   ....[17]....
        /*0070*/ 	.word	0xffffffff


	//   ....[18]....
        /*0074*/ 	.word	0xffffffff


	//   ....[19]....
        /*0078*/ 	.word	0xffffffff


	//   ....[20]....
        /*007c*/ 	.word	0xffffffff


	//   ....[21]....
        /*0080*/ 	.word	0xffffffff


	//   ....[22]....
        /*0084*/ 	.word	0xffffffff


	//   ....[23]....
        /*0088*/ 	.word	0xffffffff


	//   ....[24]....
        /*008c*/ 	.word	0xffffffff


	//   ....[25]....
        /*0090*/ 	.word	0xffffffff


	//   ....[26]....
        /*0094*/ 	.word	0xffffffff


	//   ....[27]....
        /*0098*/ 	.word	0xffffffff


	//   ....[28]....
        /*009c*/ 	.word	0xffffffff


	//   ....[29]....
        /*00a0*/ 	.word	0xffffffff


	//   ....[30]....
        /*00a4*/ 	.word	0xffffffff


	//   ....[31]....
        /*00a8*/ 	.word	0xffffffff


	//   ....[32]....
        /*00ac*/ 	.word	0xffffffff


	//   ....[33]....
        /*00b0*/ 	.word	0xffffffff


	//   ....[34]....
        /*00b4*/ 	.word	0xffffffff


	//   ....[35]....
        /*00b8*/ 	.word	0xffffffff


	//   ....[36]....
        /*00bc*/ 	.word	0x050000df


	//   ....[37]....
        /*00c0*/ 	.word	0x050000df


	//   ....[38]....
        /*00c4*/ 	.word	0x050000df


	//   ....[39]....
        /*00c8*/ 	.word	0x050000df


	//   ....[40]....
        /*00cc*/ 	.word	0x050000df


	//   ....[41]....
        /*00d0*/ 	.word	0x050000df


	//   ....[42]....
        /*00d4*/ 	.word	0x050000df


	//   ....[43]....
        /*00d8*/ 	.word	0x050000df


	//   ....[44]....
        /*00dc*/ 	.word	0x050000df


	//   ....[45]....
        /*00e0*/ 	.word	0x050000df


	//   ....[46]....
        /*00e4*/ 	.word	0x050000df


	//   ....[47]....
        /*00e8*/ 	.word	0x050000df


	//   ....[48]....
        /*00ec*/ 	.word	0x050000df


	//   ....[49]....
        /*00f0*/ 	.word	0x050000df


	//   ....[50]....
        /*00f4*/ 	.word	0x050000df


	//   ....[51]....
        /*00f8*/ 	.word	0x050000df


	//   ....[52]....
        /*00fc*/ 	.word	0x050000df


	//----- nvinfo : EIATTR_COOP_GROUP_INSTR_OFFSETS
	.align		4
.L_2717:
        /*0100*/ 	.byte	0x04, 0x28
        /*0102*/ 	.short	(.L_2719 - .L_2718)


	//   ....[0]....
.L_2718:
        /*0104*/ 	.word	0x00000b90


	//   ....[1]....
        /*0108*/ 	.word	0x00000bb0


	//   ....[2]....
        /*010c*/ 	.word	0x00000bd0


	//   ....[3]....
        /*0110*/ 	.word	0x00000bf0


	//   ....[4]....
        /*0114*/ 	.word	0x00000c10


	//   ....[5]....
        /*0118*/ 	.word	0x00001440


	//   ....[6]....
        /*011c*/ 	.word	0x00001460


	//   ....[7]....
        /*0120*/ 	.word	0x00001480


	//   ....[8]....
        /*0124*/ 	.word	0x000014a0


	//   ....[9]....
        /*0128*/ 	.word	0x000014c0


	//   ....[10]....
        /*012c*/ 	.word	0x00001610


	//   ....[11]....
        /*0130*/ 	.word	0x000016a0


	//   ....[12]....
        /*0134*/ 	.word	0x000016b0


	//   ....[13]....
        /*0138*/ 	.word	0x00001760


	//   ....[14]....
        /*013c*/ 	.word	0x00001800


	//   ....[15]....
        /*0140*/ 	.word	0x00001820


	//   ....[16]....
        /*0144*/ 	.word	0x00001a00


	//   ....[17]....
        /*0148*/ 	.word	0x00001a30


	//   ....[18]....
        /*014c*/ 	.word	0x00001d00


	//   ....[19]....
        /*0150*/ 	.word	0x00001d60


	//   ....[20]....
        /*0154*/ 	.word	0x00001d70


	//   ....[21]....
        /*0158*/ 	.word	0x00001e30


	//   ....[22]....
        /*015c*/ 	.word	0x00001ee0


	//   ....[23]....
        /*0160*/ 	.word	0x00001ef0


	//   ....[24]....
        /*0164*/ 	.word	0x00001fe0


	//   ....[25]....
        /*0168*/ 	.word	0x00002090


	//   ....[26]....
        /*016c*/ 	.word	0x000020a0


	//   ....[27]....
        /*0170*/ 	.word	0x00002280


	//   ....[28]....
        /*0174*/ 	.word	0x000022f0


	//   ....[29]....
        /*0178*/ 	.word	0x00004330


	//   ....[30]....
        /*017c*/ 	.word	0x00004350


	//   ....[31]....
        /*0180*/ 	.word	0x00004370


	//   ....[32]....
        /*0184*/ 	.word	0x00004390


	//   ....[33]....
        /*0188*/ 	.word	0x000043b0


	//   ....[34]....
        /*018c*/ 	.word	0x00004550


	//   ....[35]....
        /*0190*/ 	.word	0x00004570


	//   ....[36]....
        /*0194*/ 	.word	0x000047c0


	//   ....[37]....
        /*0198*/ 	.word	0x00004830


	//   ....[38]....
        /*019c*/ 	.word	0x000048a0


	//   ....[39]....
        /*01a0*/ 	.word	0x00004910


	//   ....[40]....
        /*01a4*/ 	.word	0x00004980


	//   ....[41]....
        /*01a8*/ 	.word	0x000051f0


	//   ....[42]....
        /*01ac*/ 	.word	0x00005260


	//   ....[43]....
        /*01b0*/ 	.word	0x000052d0


	//   ....[44]....
        /*01b4*/ 	.word	0x00005340


	//   ....[45]....
        /*01b8*/ 	.word	0x000053b0


	//   ....[46]....
        /*01bc*/ 	.word	0x00005440


	//   ....[47]....
        /*01c0*/ 	.word	0x000054b0


	//   ....[48]....
        /*01c4*/ 	.word	0x00005520


	//   ....[49]....
        /*01c8*/ 	.word	0x00005590


	//   ....[50]....
        /*01cc*/ 	.word	0x00005600


	//   ....[51]....
        /*01d0*/ 	.word	0x00005680


	//   ....[52]....
        /*01d4*/ 	.word	0x000056f0


	//----- nvinfo : EIATTR_EXIT_INSTR_OFFSETS
	.align		4
.L_2719:
        /*01d8*/ 	.byte	0x04, 0x1c
        /*01da*/ 	.short	(.L_2721 - .L_2720)


	//   ....[0]....
.L_2720:
        /*01dc*/ 	.word	0x00004600


	//   ....[1]....
        /*01e0*/ 	.word	0x00004660


	//   ....[2]....
        /*01e4*/ 	.word	0x00004760


	//----- nvinfo : EIATTR_MAX_THREADS
	.align		4
.L_2721:
        /*01e8*/ 	.byte	0x04, 0x05
        /*01ea*/ 	.short	(.L_2723 - .L_2722)
.L_2722:
        /*01ec*/ 	.word	0x00000080
        /*01f0*/ 	.word	0x00000001
        /*01f4*/ 	.word	0x00000001


	//----- nvinfo : EIATTR_CRS_STACK_SIZE
	.align		4
.L_2723:
        /*01f8*/ 	.byte	0x04, 0x1e
        /*01fa*/ 	.short	(.L_2725 - .L_2724)
.L_2724:
        /*01fc*/ 	.word	0x00000000


	//----- nvinfo : EIATTR_CBANK_PARAM_SIZE
	.align		4
.L_2725:
        /*0200*/ 	.byte	0x03, 0x19
        /*0202*/ 	.short	0x0088


	//----- nvinfo : EIATTR_PARAM_CBANK
	.align		4
        /*0204*/ 	.byte	0x04, 0x0a
        /*0206*/ 	.short	(.L_2727 - .L_2726)
	.align		4
.L_2726:
        /*0208*/ 	.word	index@(.nv.constant0._ZN18transformer_engine13normalization19ln_fwd_tuned_kernelINS0_13Kernel_traitsIffffjLj65536ELj8ELj1ELj4ELj16ENS0_18Kernel_traits_baseILj65536EffffjLj128EEEEEEEvNS0_19ForwardKernelParamsE)
        /*020c*/ 	.short	0x0210
        /*020e*/ 	.short	0x0088


	//----- nvinfo : EIATTR_SW_WAR
	.align		4
.L_2727:
        /*0210*/ 	.byte	0x04, 0x36
        /*0212*/ 	.short	(.L_2729 - .L_2728)
.L_2728:
        /*0214*/ 	.word	0x00000008
.L_2729:


//--------------------- .nv.info._ZN18transformer_engine13normalization19ln_fwd_tuned_kernelINS0_13Kernel_traitsIff13__nv_bfloat16fjLj49152ELj4ELj1ELj4ELj16ENS0_18Kernel_traits_baseILj49152EffS3_fjLj128EEEEEEEvNS0_19ForwardKernelParamsE --------------------------
	.section	.nv.info._ZN18transformer_engine13normalization19ln_fwd_tuned_kernelINS0_13Kernel_traitsIff13__nv_bfloat16fjLj49152ELj4ELj1ELj4ELj16ENS0_18Kernel_traits_baseILj49152EffS3_fjLj128EEEEEEEvNS0_19ForwardKernelParamsE,"",@"SHT_CUDA_INFO"
	.sectionflags	@""
	.align	4


	//----- nvinfo : EIATTR_CUDA_API_VERSION
	.align		4
        /*0000*/ 	.byte	0x04, 0x37
        /*0002*/ 	.short	(.L_2731 - .L_2730)
.L_2730:
        /*0004*/ 	.word	0x00000082


	//----- nvinfo : EIATTR_KPARAM_INFO
	.align		4
.L_2731:
        /*0008*/ 	.byte	0x04, 0x17
        /*000a*/ 	.short	(.L_2733 - .L_2732)
.L_2732:
        /*000c*/ 	.word	0x00000000
        /*0010*/ 	.short	0x0000
        /*0012*/ 	.short	0x0000
        /*0014*/ 	.byte	0x00, 0xf0, 0x21, 0x02


	//----- nvinfo : EIATTR_SPARSE_MMA_MASK
	.align		4
.L_2733:
        /*0018*/ 	.byte	0x03, 0x50
        /*001a*/ 	.short	0x0000


	//----- nvinfo : EIATTR_MAXREG_COUNT
	.align		4
        /*001c*/ 	.byte	0x03, 0x1b
        /*001e*/ 	.short	0x00ff


	//----- nvinfo : EIATTR_NUM_BARRIERS
	.align		4
        /*0020*/ 	.byte	0x02, 0x4c
        /*0022*/ 	.byte	0x01
	.zero		1


	//----- nvinfo : EIATTR_ANNOTATIONS
	.align		4
        /*0024*/ 	.byte	0x04, 0x55
        /*0026*/ 	.short	(.L_2735 - .L_2734)


	//   ....[0]....
.L_2734:
        /*0028*/ 	.word	0x00000001
        /*002c*/ 	.byte	0x20, 0x09, 0x00, 0x00, 0x01, 0x00, 0x00, 0x00, 0x30, 0x09, 0x00, 0x00, 0x01, 0x00, 0x00, 0x00
        /* <DEDUP_REMOVED lines=54> */
        /*039c*/ 	.byte	0xe0, 0x5c, 0x00, 0x00, 0x01, 0x00, 0x00, 0x00, 0xf0, 0x5c, 0x00, 0x00


	//----- nvinfo : EIATTR_MERCURY_ISA_VERSION
	.align		4
.L_2735:
        /*03a8*/ 	.byte	0x03, 0x5f
        /*03aa*/ 	.short	0x0101


	//----- nvinfo : EIATTR_INT_WARP_WIDE_INSTR_OFFSETS
	.align		4
        /*03ac*/ 	.byte	0x04, 0x31
        /*03ae*/ 	.short	(.L_2737 - .L_2736)


	//   ....[0]....
.L_2736:
        /*03b0*/ 	.word	0x00002900


	//----- nvinfo : EIATTR_COOP_GROUP_MASK_REGIDS
	.align		4
.L_2737:
        /*03b4*/ 	.byte	0x04, 0x29
        /*03b6*/ 	.short	(.L_2739 - .L_2738)


	//   ....[0]....
.L_2738:
        /*03b8*/ 	.word	0xffffffff


	//   ....[1]....
        /*03bc*/ 	.word	0xffffffff


	//   ....[2]....
        /*03c0*/ 	.word	0xffffffff


	//   ....[3]....
        /*03c4*/ 	.word	0xffffffff


	//   ....[4]....
        /*03c8*/ 	.word	0xffffffff


	//   ....[5]....
        /*03cc*/ 	.word	0xffffffff


	//   ....[6]....
        /*03d0*/ 	.word	0xffffffff


	//   ....[7]....
        /*03d4*/ 	.word	0xffffffff


	//   ....[8]....
        /*03d8*/ 	.word	0xffffffff


	//   ....[9]....
        /*03dc*/ 	.word	0xffffffff


	//   ....[10]....
        /*03e0*/ 	.word	0xffffffff


	//   ....[11]....
        /*03e4*/ 	.word	0xffffffff


	//   ....[12]....
        /*03e8*/ 	.word	0xffffffff


	//   ....[13]....
        /*03ec*/ 	.word	0xffffffff


	//   ....[14]....
        /*03f0*/ 	.word	0xffffffff


	//   ....[15]....
        /*03f4*/ 	.word	0xffffffff


	//   ....[16]....
        /*03f8*/ 	.word	0xffffffff


	//   ....[17]....
        /*03fc*/ 	.word	0xffffffff


	//   ....[18]....
        /*0400*/ 	.word	0xffffffff


	//   ....[19]....
        /*0404*/ 	.word	0xffffffff


	//   ....[20]....
        /*0408*/ 	.word	0xffffffff


	//   ....[21]....
        /*040c*/ 	.word	0xffffffff


	//   ....[22]....
        /*0410*/ 	.word	0xffffffff


	//   ....[23]....
        /*0414*/ 	.word	0xffffffff


	//   ....[24]....
        /*0418*/ 	.word	0xffffffff


	//   ....[25]....
        /*041c*/ 	.word	0xffffffff


	//   ....[26]....
        /*0420*/ 	.word	0xffffffff


	//   ....[27]....
        /*0424*/ 	.word	0xffffffff


	//   ....[28]....
        /*0428*/ 	.word	0xffffffff


	//   ....[29]....
        /*042c*/ 	.word	0xffffffff


	//   ....[30]....
        /*0430*/ 	.word	0xffffffff


	//   ....[31]....
        /*0434*/ 	.word	0xffffffff


	//   ....[32]....
        /*0438*/ 	.word	0xffffffff


	//   ....[33]....
        /*043c*/ 	.word	0x05000007


	//   ....[34]....
        /*0440*/ 	.word	0x05000007


	//   ....[35]....
        /*0444*/ 	.word	0x05000007


	//   ....[36]....
        /*0448*/ 	.word	0x05000007


	//   ....[37]....
        /*044c*/ 	.word	0x05000007


	//   ....[38]....
        /*0450*/ 	.word	0x05000007


	//   ....[39]....
        /*0454*/ 	.word	0x05000007


	//   ....[40]....
        /*0458*/ 	.word	0x05000007


	//   ....[41]....
        /*045c*/ 	.word	0x05000007


	//   ....[42]....
        /*0460*/ 	.word	0x05000007


	//   ....[43]....
        /*0464*/ 	.word	0x05000007


	//   ....[44]....
        /*0468*/ 	.word	0x05000007


	//   ....[45]....
        /*046c*/ 	.word	0x05000007


	//   ....[46]....
        /*0470*/ 	.word	0x05000007


	//   ....[47]....
        /*0474*/ 	.word	0x05000007


	//   ....[48]....
        /*0478*/ 	.word	0x05000007


	//   ....[49]....
        /*047c*/ 	.word	0x05000007


	//----- nvinfo : EIATTR_COOP_GROUP_INSTR_OFFSETS
	.align		4
.L_2739:
        /*0480*/ 	.byte	0x04, 0x28
        /*0482*/ 	.short	(.L_2741 - .L_2740)


	//   ....[0]....
.L_2740:
        /*0484*/ 	.word	0x00001730


	//   ....[1]....
        /*0488*/ 	.word	0x00001750


	//   ....[2]....
        /*048c*/ 	.word	0x00001770


	//   ....[3]....
        /*0490*/ 	.word	0x00001790


	//   ....[4]....
        /*0494*/ 	.word	0x000017b0


	//   ....[5]....
        /*0498*/ 	.word	0x000023e0


	//   ....[6]....
        /*049c*/ 	.word	0x00002400


	//   ....[7]....
        /*04a0*/ 	.word	0x00002420


	//   ....[8]....
        /*04a4*/ 	.word	0x00002440


	//   ....[9]....
        /*04a8*/ 	.word	0x00002460


	//   ....[10]....
        /*04ac*/ 	.word	0x00002520


	//   ....[11]....
        /*04b0*/ 	.word	0x00002640


	//   ....[12]....
        /*04b4*/ 	.word	0x00002650


	//   ....[13]....
        /*04b8*/ 	.word	0x00002780


	//   ....[14]....
        /*04bc*/ 	.word	0x000027a0


	//   ....[15]....
        /*04c0*/ 	.word	0x000027c0


	//   ....[16]....
        /*04c4*/ 	.word	0x000029a0


	//   ....[17]....
        /*04c8*/ 	.word	0x000029e0


	//   ....[18]....
        /*04cc*/ 	.word	0x00002cd0


	//   ....[19]....
        /*04d0*/ 	.word	0x00002d60


	//   ....[20]....
        /*04d4*/ 	.word	0x00002d70


	//   ....[21]....
        /*04d8*/ 	.word	0x00002eb0


	//   ....[22]....
        /*04dc*/ 	.word	0x00002ed0


	//   ....[23]....
        /*04e0*/ 	.word	0x00002ee0


	//   ....[24]....
        /*04e4*/ 	.word	0x000030b0


	//   ....[25]....
        /*04e8*/ 	.word	0x000031b0


	//   ....[26]....
        /*04ec*/ 	.word	0x00007550


	//   ....[27]....
        /*04f0*/ 	.word	0x00007570


	//   ....[28]....
        /*04f4*/ 	.word	0x00007590


	//   ....[29]....
        /*04f8*/ 	.word	0x000075b0


	//   ....[30]....
        /*04fc*/ 	.word	0x000075d0


	//   ....[31]....
        /*0500*/ 	.word	0x000077a0


	//   ....[32]....
        /*0504*/ 	.word	0x000077c0


	//   ....[33]....
        /*0508*/ 	.word	0x00007a20


	//   ....[34]....
        /*050c*/ 	.word	0x00007aa0


	//   ....[35]....
        /*0510*/ 	.word	0x00007b20


	//   ....[36]....
        /*0514*/ 	.word	0x00007ba0


	//   ....[37]....
        /*0518*/ 	.word	0x00007c20


	//   ....[38]....
        /*051c*/ 	.word	0x000088c0


	//   ....[39]....
        /*0520*/ 	.word	0x00008940


	//   ....[40]....
        /*0524*/ 	.word	0x000089c0


	//   ....[41]....
        /*0528*/ 	.word	0x00008a40


	//   ....[42]....
        /*052c*/ 	.word	0x00008ac0


	//   ....[43]....
        /*0530*/ 	.word	0x00008b50


	//   ....[44]....
        /*0534*/ 	.word	0x00008bc0


	//   ....[45]....
        /*0538*/ 	.word	0x00008c30


	//   ....[46]....
        /*053c*/ 	.word	0x00008ca0


	//   ....[47]....
        /*0540*/ 	.word	0x00008d10


	//   ....[48]....
        /*0544*/ 	.word	0x00008d90


	//   ....[49]....
        /*0548*/ 	.word	0x00008e00


	//----- nvinfo : EIATTR_EXIT_INSTR_OFFSETS
	.align		4
.L_2741:
        /*054c*/ 	.byte	0x04, 0x1c
        /*054e*/ 	.short	(.L_2743 - .L_2742)


	//   ....[0]....
.L_2742:
        /*0550*/ 	.word	0x00007850


	//   ....[1]....
        /*0554*/ 	.word	0x000078b0


	//   ....[2]....
        /*0558*/ 	.word	0x000079c0


	//----- nvinfo : EIATTR_MAX_THREADS
	.align		4
.L_2743:
        /*055c*/ 	.byte	0x04, 0x05
        /*055e*/ 	.short	(.L_2745 - .L_2744)
.L_2744:
        /*0560*/ 	.word	0x00000080
        /*0564*/ 	.word	0x00000001
        /*0568*/ 	.word	0x00000001


	//----- nvinfo : EIATTR_CRS_STACK_SIZE
	.align		4
.L_2745:
        /*056c*/ 	.byte	0x04, 0x1e
        /*056e*/ 	.short	(.L_2747 - .L_2746)
.L_2746:
        /*0570*/ 	.word	0x00000000


	//----- nvinfo : EIATTR_CBANK_PARAM_SIZE
	.align		4
.L_2747:
        /*0574*/ 	.byte	0x03, 0x19
        /*0576*/ 	.short	0x0088


	//----- nvinfo : EIATTR_PARAM_CBANK
	.align		4
        /*0578*/ 	.byte	0x04, 0x0a
        /*057a*/ 	.short	(.L_2749 - .L_2748)
	.align		4
.L_2748:
        /*057c*/ 	.word	index@(.nv.constant0._ZN18transformer_engine13normalization19ln_fwd_tuned_kernelINS0_13Kernel_traitsIff13__nv_bfloat16fjLj49152ELj4ELj1ELj4ELj16ENS0_18Kernel_traits_baseILj49152EffS3_fjLj128EEEEEEEvNS0_19ForwardKernelParamsE)
        /*0580*/ 	.short	0x0210
        /*0582*/ 	.short	0x0088


	//----- nvinfo : EIATTR_SW_WAR
	.align		4
.L_2749:
        /*0584*/ 	.byte	0x04, 0x36
        /*0586*/ 	.short	(.L_2751 - .L_2750)
.L_2750:
        /*0588*/ 	.word	0x00000008
.L_2751:


//--------------------- .nv.info._ZN18transformer_engine13normalization19ln_fwd_tuned_kernelINS0_13Kernel_traitsI13__nv_bfloat16S3_S3_fjLj49152ELj4ELj1ELj4ELj16ENS0_18Kernel_traits_baseILj49152ES3_S3_S3_fjLj128EEEEEEEvNS0_19ForwardKernelParamsE --------------------------
	.section	.nv.info._ZN18transformer_engine13normalization19ln_fwd_tuned_kernelINS0_13Kernel_traitsI13__nv_bfloat16S3_S3_fjLj49152ELj4ELj1ELj4ELj16ENS0_18Kernel_traits_baseILj49152ES3_S3_S3_fjLj128EEEEEEEvNS0_19ForwardKernelParamsE,"",@"SHT_CUDA_INFO"
	.sectionflags	@""
	.align	4


	//----- nvinfo : EIATTR_CUDA_API_VERSION
	.align		4
        /*0000*/ 	.byte	0x04, 0x37
        /*0002*/ 	.short	(.L_2753 - .L_2752)
.L_2752:
        /*0004*/ 	.word	0x00000082


	//----- nvinfo : EIATTR_KPARAM_INFO
	.align		4
.L_2753:
        /*0008*/ 	.byte	0x04, 0x17
        /*000a*/ 	.short	(.L_2755 - .L_2754)
.L_2754:
        /*000c*/ 	.word	0x00000000
        /*0010*/ 	.short	0x0000
        /*0012*/ 	.short	0x0000
        /*0014*/ 	.byte	0x00, 0xf0, 0x21, 0x02


	//----- nvinfo : EIATTR_SPARSE_MMA_MASK
	.align		4
.L_2755:
        /*0018*/ 	.byte	0x03, 0x50
        /*001a*/ 	.short	0x0000


	//----- nvinfo : EIATTR_MAXREG_COUNT
	.align		4
        /*001c*/ 	.byte	0x03, 0x1b
        /*001e*/ 	.short	0x00ff


	//----- nvinfo : EIATTR_NUM_BARRIERS
	.align		4
        /*0020*/ 	.byte	0x02, 0x4c
        /*0022*/ 	.byte	0x01
	.zero		1


	//----- nvinfo : EIATTR_MERCURY_ISA_VERSION
	.align		4
        /*0024*/ 	.byte	0x03, 0x5f
        /*0026*/ 	.short	0x0101


	//----- nvinfo : EIATTR_COOP_GROUP_MASK_REGIDS
	.align		4
        /*0028*/ 	.byte	0x04, 0x29
        /*002a*/ 	.short	(.L_2757 - .L_2756)


	//   ....[0]....
.L_2756:
        /*002c*/ 	.word	0xffffffff


	//   ....[1]....
        /*0030*/ 	.word	0xffffffff


	//   ....[2]....
        /*0034*/ 	.word	0xffffffff


	//   ....[3]....
        /*0038*/ 	.word	0xffffffff


	//   ....[4]....
        /*003c*/ 	.word	0xffffffff


	//   ....[5]....
        /*0040*/ 	.word	0xffffffff


	//   ....[6]....
        /*0044*/ 	.word	0xffffffff


	//   ....[7]....
        /*0048*/ 	.word	0xffffffff


	//   ....[8]....
        /*004c*/ 	.word	0xffffffff


	//   ....[9]....
        /*0050*/ 	.word	0xffffffff


	//   ....[10]....
        /*0054*/ 	.word	0xffffffff


	//   ....[11]....
        /*0058*/ 	.word	0xffffffff


	//   ....[12]....
        /*005c*/ 	.word	0xffffffff


	//   ....[13]....
        /*0060*/ 	.word	0xffffffff


	//   ....[14]....
        /*0064*/ 	.word	0xffffffff


	//   ....[15]....
        /*0068*/ 	.word	0xffffffff


	//   ....[16]....
        /*006c*/ 	.word	0xffffffff


	//   ....[17]....
        /*0070*/ 	.word	0xffffffff


	//   ....[18]....
        /*0074*/ 	.word	0xffffffff


	//   ....[19]....
        /*0078*/ 	.word	0xffffffff


	//   ....[20]....
        /*007c*/ 	.word	0xffffffff


	//   ....[21]....
        /*0080*/ 	.word	0xffffffff


	//   ....[22]....
        /*0084*/ 	.word	0xffffffff


	//   ....[23]....
        /*0088*/ 	.word	0xffffffff


	//   ....[24]....
        /*008c*/ 	.word	0xffffffff


	//   ....[25]....
        /*0090*/ 	.word	0xffffffff


	//   ....[26]....
        /*0094*/ 	.word	0xffffffff


	//   ....[27]....
        /*0098*/ 	.word	0xffffffff


	//   ....[28]....
        /*009c*/ 	.word	0xffffffff


	//   ....[29]....
        /*00a0*/ 	.word	0xffffffff


	//   ....[30]....
        /*00a4*/ 	.word	0xffffffff


	//   ....[31]....
        /*00a8*/ 	.word	0xffffffff


	//   ....[32]....
        /*00ac*/ 	.word	0xffffffff


	//   ....[33]....
        /*00b0*/ 	.word	0x050000da


	//   ....[34]....
        /*00b4*/ 	.word	0x050000da


	//   ....[35]....
        /*00b8*/ 	.word	0x050000da


	//   ....[36]....
        /*00bc*/ 	.word	0x050000da


	//   ....[37]....
        /*00c0*/ 	.word	0x050000da


	//   ....[38]....
        /*00c4*/ 	.word	0x050000da


	//   ....[39]....
        /*00c8*/ 	.word	0x050000da


	//   ....[40]....
        /*00cc*/ 	.word	0x050000da


	//   ....[41]....
        /*00d0*/ 	.word	0x050000da


	//   ....[42]....
        /*00d4*/ 	.word	0x050000da


	//   ....[43]....
        /*00d8*/ 	.word	0x050000da


	//   ....[44]....
        /*00dc*/ 	.word	0x050000da


	//   ....[45]....
        /*00e0*/ 	.word	0x050000da


	//   ....[46]....
        /*00e4*/ 	.word	0x050000da


	//   ....[47]....
        /*00e8*/ 	.word	0x050000da


	//   ....[48]....
        /*00ec*/ 	.word	0x050000da


	//   ....[49]....
        /*00f0*/ 	.word	0x050000da


	//----- nvinfo : EIATTR_COOP_GROUP_INSTR_OFFSETS
	.align		4
.L_2757:
        /*00f4*/ 	.byte	0x04, 0x28
        /*00f6*/ 	.short	(.L_2759 - .L_2758)


	//   ....[0]....
.L_2758:
        /*00f8*/ 	.word	0x00001530


	//   ....[1]....
        /*00fc*/ 	.word	0x00001550


	//   ....[2]....
        /*0100*/ 	.word	0x00001570


	//   ....[3]....
        /*0104*/ 	.word	0x00001590


	//   ....[4]....
        /*0108*/ 	.word	0x000015b0


	//   ....[5]....
        /*010c*/ 	.word	0x000021e0


	//   ....[6]....
        /*0110*/ 	.word	0x00002200


	//   ....[7]....
        /*0114*/ 	.word	0x00002220


	//   ....[8]....
        /*0118*/ 	.word	0x00002240


	//   ....[9]....
        /*011c*/ 	.word	0x00002260


	//   ....[10]....
        /*0120*/ 	.word	0x000023e0


	//   ....[11]....
        /*0124*/ 	.word	0x00002440


	//   ....[12]....
        /*0128*/ 	.word	0x00002450


	//   ....[13]....
        /*012c*/ 	.word	0x00002510


	//   ....[14]....
        /*0130*/ 	.word	0x000025b0


	//   ....[15]....
        /*0134*/ 	.word	0x000025d0


	//   ....[16]....
        /*0138*/ 	.word	0x000027c0


	//   ....[17]....
        /*013c*/ 	.word	0x000027d0


	//   ....[18]....
        /*0140*/ 	.word	0x00002ac0


	//   ....[19]....
        /*0144*/ 	.word	0x00002b30


	//   ....[20]....
        /*0148*/ 	.word	0x00002b40


	//   ....[21]....
        /*014c*/ 	.word	0x00002c00


	//   ....[22]....
        /*0150*/ 	.word	0x00002cb0


	//   ....[23]....
        /*0154*/ 	.word	0x00002cc0


	//   ....[24]....
        /*0158*/ 	.word	0x00002f00


	//   ....[25]....
        /*015c*/ 	.word	0x00002f40


	//   ....[26]....
        /*0160*/ 	.word	0x00006bb0


	//   ....[27]....
        /*0164*/ 	.word	0x00006bd0


	//   ....[28]....
        /*0168*/ 	.word	0x00006bf0


	//   ....[29]....
        /*016c*/ 	.word	0x00006c10


	//   ....[30]....
        /*0170*/ 	.word	0x00006c30


	//   ....[31]....
        /*0174*/ 	.word	0x00006dd0


	//   ....[32]....
        /*0178*/ 	.word	0x00006df0


	//   ....[33]....
        /*017c*/ 	.word	0x00007030


	//   ....[34]....
        /*0180*/ 	.word	0x000070a0


	//   ....[35]....
        /*0184*/ 	.word	0x00007110


	//   ....[36]....
        /*0188*/ 	.word	0x00007180


	//   ....[37]....
        /*018c*/ 	.word	0x000071f0


	//   ....[38]....
        /*0190*/ 	.word	0x00007e60


	//   ....[39]....
        /*0194*/ 	.word	0x00007ed0


	//   ....[40]....
        /*0198*/ 	.word	0x00007f40


	//   ....[41]....
        /*019c*/ 	.word	0x00007fb0


	//   ....[42]....
        /*01a0*/ 	.word	0x00008020


	//   ....[43]....
        /*01a4*/ 	.word	0x000080a0


	//   ....[44]....
        /*01a8*/ 	.word	0x00008110


	//   ....[45]....
        /*01ac*/ 	.word	0x00008180


	//   ....[46]....
        /*01b0*/ 	.word	0x000081f0


	//   ....[47]....
        /*01b4*/ 	.word	0x00008260


	//   ....[48]....
        /*01b8*/ 	.word	0x000082e0


	//   ....[49]....
        /*01bc*/ 	.word	0x00008350


	//----- nvinfo : EIATTR_EXIT_INSTR_OFFSETS
	.align		4
.L_2759:
        /*01c0*/ 	.byte	0x04, 0x1c
        /*01c2*/ 	.short	(.L_2761 - .L_2760)


	//   ....[0]....
.L_2760:
        /*01c4*/ 	.word	0x00006e80


	//   ....[1]....
        /*01c8*/ 	.word	0x00006ed0


	//   ....[2]....
        /*01cc*/ 	.word	0x00006fd0


	//----- nvinfo : EIATTR_MAX_THREADS
	.align		4
.L_2761:
        /*01d0*/ 	.byte	0x04, 0x05
        /*01d2*/ 	.short	(.L_2763 - .L_2762)
.L_2762:
        /*01d4*/ 	.word	0x00000080
        /*01d8*/ 	.word	0x00000001
        /*01dc*/ 	.word	0x00000001


	//----- nvinfo : EIATTR_CRS_STACK_SIZE
	.align		4
.L_2763:
        /*01e0*/ 	.byte	0x04, 0x1e
        /*01e2*/ 	.short	(.L_2765 - .L_2764)
.L_2764:
        /*01e4*/ 	.word	0x00000000


	//----- nvinfo : EIATTR_CBANK_PARAM_SIZE
	.align		4
.L_2765:
        /*01e8*/ 	.byte	0x03, 0x19
        /*01ea*/ 	.short	0x0088


	//----- nvinfo : EIATTR_PARAM_CBANK
	.align		4
        /*01ec*/ 	.byte	0x04, 0x0a
        /*01ee*/ 	.short	(.L_2767 - .L_2766)
	.align		4
.L_2766:
        /*01f0*/ 	.word	index@(.nv.constant0._ZN18transformer_engine13normalization19ln_fwd_tuned_kernelINS0_13Kernel_traitsI13__nv_bfloat16S3_S3_fjLj49152ELj4ELj1ELj4ELj16ENS0_18Kernel_traits_baseILj49152ES3_S3_S3_fjLj128EEEEEEEvNS0_19ForwardKernelParamsE)
        /*01f4*/ 	.short	0x0210
        /*01f6*/ 	.short	0x0088


	//----- nvinfo : EIATTR_SW_WAR
	.align		4
.L_2767:
        /*01f8*/ 	.byte	0x04, 0x36
        /*01fa*/ 	.short	(.L_2769 - .L_2768)
.L_2768:
        /*01fc*/ 	.word	0x00000008
.L_2769:


//--------------------- .nv.info._ZN18transformer_engine13normalization19ln_fwd_tuned_kernelINS0_13Kernel_traitsIff6__halffjLj49152ELj4ELj1ELj4ELj16ENS0_18Kernel_traits_baseILj49152EffS3_fjLj128EEEEEEEvNS0_19ForwardKernelParamsE --------------------------
	.section	.nv.info._ZN18transformer_engine13normalization19ln_fwd_tuned_kernelINS0_13Kernel_traitsIff6__halffjLj49152ELj4ELj1ELj4ELj16ENS0_18Kernel_traits_baseILj49152EffS3_fjLj128EEEEEEEvNS0_19ForwardKernelParamsE,"",@"SHT_CUDA_INFO"
	.sectionflags	@""
	.align	4


	//----- nvinfo : EIATTR_CUDA_API_VERSION
	.align		4
        /*0000*/ 	.byte	0x04, 0x37
        /*0002*/ 	.short	(.L_2771 - .L_2770)
.L_2770:
        /*0004*/ 	.word	0x00000082


	//----- nvinfo : EIATTR_KPARAM_INFO
	.align		4
.L_2771:
        /*0008*/ 	.byte	0x04, 0x17
        /*000a*/ 	.short	(.L_2773 - .L_2772)
.L_2772:
        /*000c*/ 	.word	0x00000000
        /*0010*/ 	.short	0x0000
        /*0012*/ 	.short	0x0000
        /*0014*/ 	.byte	0x00, 0xf0, 0x21, 0x02


	//----- nvinfo : EIATTR_SPARSE_MMA_MASK
	.align		4
.L_2773:
        /*0018*/ 	.byte	0x03, 0x50
        /*001a*/ 	.short	0x0000


	//----- nvinfo : EIATTR_MAXREG_COUNT
	.align		4
        /*001c*/ 	.byte	0x03, 0x1b
        /*001e*/ 	.short	0x00ff


	//----- nvinfo : EIATTR_NUM_BARRIERS
	.align		4
        /*0020*/ 	.byte	0x02, 0x4c
        /*0022*/ 	.byte	0x01
	.zero		1


	//----- nvinfo : EIATTR_ANNOTATIONS
	.align		4
        /*0024*/ 	.byte	0x04, 0x55
        /*0026*/ 	.short	(.L_2775 - .L_2774)


	//   ....[0]....
.L_2774:
        /* <DEDUP_REMOVED lines=57> */


	//----- nvinfo : EIATTR_MERCURY_ISA_VERSION
	.align		4
.L_2775:
        /*03a8*/ 	.byte	0x03, 0x5f
        /*03aa*/ 	.short	0x0101


	//----- nvinfo : EIATTR_INT_WARP_WIDE_INSTR_OFFSETS
	.align		4
        /*03ac*/ 	.byte	0x04, 0x31
        /*03ae*/ 	.short	(.L_2777 - .L_2776)


	//   ....[0]....
.L_2776:
        /*03b0*/ 	.word	0x00002900


	//----- nvinfo : EIATTR_COOP_GROUP_MASK_REGIDS
	.align		4
.L_2777:
        /*03b4*/ 	.byte	0x04, 0x29
        /*03b6*/ 	.short	(.L_2779 - .L_2778)


	//   ....[0]....
.L_2778:
        /*03b8*/ 	.word	0xffffffff


	//   ....[1]....
        /*03bc*/ 	.word	0xffffffff


	//   ....[2]....
        /*03c0*/ 	.word	0xffffffff


	//   ....[3]....
        /*03c4*/ 	.word	0xffffffff


	//   ....[4]....
        /*03c8*/ 	.word	0xffffffff


	//   ....[5]....
        /*03cc*/ 	.word	0xffffffff


	//   ....[6]....
        /*03d0*/ 	.word	0xffffffff


	//   ....[7]....
        /*03d4*/ 	.word	0xffffffff


	//   ....[8]....
        /*03d8*/ 	.word	0xffffffff


	//   ....[9]....
        /*03dc*/ 	.word	0xffffffff


	//   ....[10]....
        /*03e0*/ 	.word	0xffffffff


	//   ....[11]....
        /*03e4*/ 	.word	0xffffffff


	//   ....[12]....
        /*03e8*/ 	.word	0xffffffff


	//   ....[13]....
        /*03ec*/ 	.word	0xffffffff


	//   ....[14]....
        /*03f0*/ 	.word	0xffffffff


	//   ....[15]....
        /*03f4*/ 	.word	0xffffffff


	//   ....[16]....
        /*03f8*/ 	.word	0xffffffff


	//   ....[17]....
        /*03fc*/ 	.word	0xffffffff


	//   ....[18]....
        /*0400*/ 	.word	0xffffffff


	//   ....[19]....
        /*0404*/ 	.word	0xffffffff


	//   ....[20]....
        /*0408*/ 	.word	0xffffffff


	//   ....[21]....
        /*040c*/ 	.word	0xffffffff


	//   ....[22]....
        /*0410*/ 	.word	0xffffffff


	//   ....[23]....
        /*0414*/ 	.word	0xffffffff


	//   ....[24]....
        /*0418*/ 	.word	0xffffffff


	//   ....[25]....
        /*041c*/ 	.word	0xffffffff


	//   ....[26]....
        /*0420*/ 	.word	0xffffffff


	//   ....[27]....
        /*0424*/ 	.word	0xffffffff


	//   ....[28]....
        /*0428*/ 	.word	0xffffffff


	//   ....[29]....
        /*042c*/ 	.word	0xffffffff


	//   ....[30]....
        /*0430*/ 	.word	0xffffffff


	//   ....[31]....
        /*0434*/ 	.word	0xffffffff


	//   ....[32]....
        /*0438*/ 	.word	0xffffffff


	//   ....[33]....
        /*043c*/ 	.word	0x05000007


	//   ....[34]....
        /*0440*/ 	.word	0x05000007


	//   ....[35]....
        /*0444*/ 	.word	0x05000007


	//   ....[36]....
        /*0448*/ 	.word	0x05000007


	//   ....[37]....
        /*044c*/ 	.word	0x05000007


	//   ....[38]....
        /*0450*/ 	.word	0x05000007


	//   ....[39]....
        /*0454*/ 	.word	0x05000007


	//   ....[40]....
        /*0458*/ 	.word	0x05000007


	//   ....[41]....
        /*045c*/ 	.word	0x05000007


	//   ....[42]....
        /*0460*/ 	.word	0x05000007


	//   ....[43]....
        /*0464*/ 	.word	0x05000007


	//   ....[44]....
        /*0468*/ 	.word	0x05000007


	//   ....[45]....
        /*046c*/ 	.word	0x05000007


	//   ....[46]....
        /*0470*/ 	.word	0x05000007


	//   ....[47]....
        /*0474*/ 	.word	0x05000007


	//   ....[48]....
        /*0478*/ 	.word	0x05000007


	//   ....[49]....
        /*047c*/ 	.word	0x05000007


	//----- nvinfo : EIATTR_COOP_GROUP_INSTR_OFFSETS
	.align		4
.L_2779:
        /*0480*/ 	.byte	0x04, 0x28
        /*0482*/ 	.short	(.L_2781 - .L_2780)


	//   ....[0]....
.L_2780:
        /*0484*/ 	.word	0x00001730


	//   ....[1]....
        /*0488*/ 	.word	0x00001750


	//   ....[2]....
        /*048c*/ 	.word	0x00001770


	//   ....[3]....
        /*0490*/ 	.word	0x00001790


	//   ....[4]....
        /*0494*/ 	.word	0x000017b0


	//   ....[5]....
        /*0498*/ 	.word	0x000023e0


	//   ....[6]....
        /*049c*/ 	.word	0x00002400


	//   ....[7]....
        /*04a0*/ 	.word	0x00002420


	//   ....[8]....
        /*04a4*/ 	.word	0x00002440


	//   ....[9]....
        /*04a8*/ 	.word	0x00002460


	//   ....[10]....
        /*04ac*/ 	.word	0x00002520


	//   ....[11]....
        /*04b0*/ 	.word	0x00002640


	//   ....[12]....
        /*04b4*/ 	.word	0x00002650


	//   ....[13]....
        /*04b8*/ 	.word	0x00002780


	//   ....[14]....
        /*04bc*/ 	.word	0x000027a0


	//   ....[15]....
        /*04c0*/ 	.word	0x000027c0


	//   ....[16]....
        /*04c4*/ 	.word	0x000029a0


	//   ....[17]....
        /*04c8*/ 	.word	0x000029e0


	//   ....[18]....
        /*04cc*/ 	.word	0x00002cd0


	//   ....[19]....
        /*04d0*/ 	.word	0x00002d60


	//   ....[20]....
        /*04d4*/ 	.word	0x00002d70


	//   ....[21]....
        /*04d8*/ 	.word	0x00002eb0


	//   ....[22]....
        /*04dc*/ 	.word	0x00002ed0


	//   ....[23]....
        /*04e0*/ 	.word	0x00002ee0


	//   ....[24]....
        /*04e4*/ 	.word	0x000030b0


	//   ....[25]....
        /*04e8*/ 	.word	0x000031b0


	//   ....[26]....
        /*04ec*/ 	.word	0x00007550


	//   ....[27]....
        /*04f0*/ 	.word	0x00007570


	//   ....[28]....
        /*04f4*/ 	.word	0x00007590


	//   ....[29]....
        /*04f8*/ 	.word	0x000075b0


	//   ....[30]....
        /*04fc*/ 	.word	0x000075d0


	//   ....[31]....
        /*0500*/ 	.word	0x000077a0


	//   ....[32]....
        /*0504*/ 	.word	0x000077c0


	//   ....[33]....
        /*0508*/ 	.word	0x00007a20


	//   ....[34]....
        /*050c*/ 	.word	0x00007aa0


	//   ....[35]....
        /*0510*/ 	.word	0x00007b20


	//   ....[36]....
        /*0514*/ 	.word	0x00007ba0


	//   ....[37]....
        /*0518*/ 	.word	0x00007c20


	//   ....[38]....
        /*051c*/ 	.word	0x000088c0


	//   ....[39]....
        /*0520*/ 	.word	0x00008940


	//   ....[40]....
        /*0524*/ 	.word	0x000089c0


	//   ....[41]....
        /*0528*/ 	.word	0x00008a40


	//   ....[42]....
        /*052c*/ 	.word	0x00008ac0


	//   ....[43]....
        /*0530*/ 	.word	0x00008b50


	//   ....[44]....
        /*0534*/ 	.word	0x00008bc0


	//   ....[45]....
        /*0538*/ 	.word	0x00008c30


	//   ....[46]....
        /*053c*/ 	.word	0x00008ca0


	//   ....[47]....
        /*0540*/ 	.word	0x00008d10


	//   ....[48]....
        /*0544*/ 	.word	0x00008d90


	//   ....[49]....
        /*0548*/ 	.word	0x00008e00


	//----- nvinfo : EIATTR_EXIT_INSTR_OFFSETS
	.align		4
.L_2781:
        /*054c*/ 	.byte	0x04, 0x1c
        /*054e*/ 	.short	(.L_2783 - .L_2782)


	//   ....[0]....
.L_2782:
        /*0550*/ 	.word	0x00007850


	//   ....[1]....
        /*0554*/ 	.word	0x000078b0


	//   ....[2]....
        /*0558*/ 	.word	0x000079c0


	//----- nvinfo : EIATTR_MAX_THREADS
	.align		4
.L_2783:
        /*055c*/ 	.byte	0x04, 0x05
        /*055e*/ 	.short	(.L_2785 - .L_2784)
.L_2784:
        /*0560*/ 	.word	0x00000080
        /*0564*/ 	.word	0x00000001
        /*0568*/ 	.word	0x00000001


	//----- nvinfo : EIATTR_CRS_STACK_SIZE
	.align		4
.L_2785:
        /*056c*/ 	.byte	0x04, 0x1e
        /*056e*/ 	.short	(.L_2787 - .L_2786)
.L_2786:
        /*0570*/ 	.word	0x00000000


	//----- nvinfo : EIATTR_CBANK_PARAM_SIZE
	.align		4
.L_2787:
        /*0574*/ 	.byte	0x03, 0x19
        /*0576*/ 	.short	0x0088


	//----- nvinfo : EIATTR_PARAM_CBANK
	.align		4
        /*0578*/ 	.byte	0x04, 0x0a
        /*057a*/ 	.short	(.L_2789 - .L_2788)
	.align		4
.L_2788:
        /*057c*/ 	.word	index@(.nv.constant0._ZN18transformer_engine13normalization19ln_fwd_tuned_kernelINS0_13Kernel_traitsIff6__halffjLj49152ELj4ELj1ELj4ELj16ENS0_18Kernel_traits_baseILj49152EffS3_fjLj128EEEEEEEvNS0_19ForwardKernelParamsE)
        /*0580*/ 	.short	0x0210
        /*0582*/ 	.short	0x0088


	//----- nvinfo : EIATTR_SW_WAR
	.align		4
.L_2789:
        /*0584*/ 	.byte	0x04, 0x36
        /*0586*/ 	.short	(.L_2791 - .L_2790)
.L_2790:
        /*0588*/ 	.word	0x00000008
.L_2791:


//--------------------- .nv.info._ZN18transformer_engine13normalization19ln_fwd_tuned_kernelINS0_13Kernel_traitsI6__halfS3_S3_fjLj49152ELj4ELj1ELj4ELj16ENS0_18Kernel_traits_baseILj49152ES3_S3_S3_fjLj128EEEEEEEvNS0_19ForwardKernelParamsE --------------------------
	.section	.nv.info._ZN18transformer_engine13normalization19ln_fwd_tuned_kernelINS0_13Kernel_traitsI6__halfS3_S3_fjLj49152ELj4ELj1ELj4ELj16ENS0_18Kernel_traits_baseILj49152ES3_S3_S3_fjLj128EEEEEEEvNS0_19ForwardKernelParamsE,"",@"SHT_CUDA_INFO"
	.sectionflags	@""
	.align	4


	//----- nvinfo : EIATTR_CUDA_API_VERSION
	.align		4
        /*0000*/ 	.byte	0x04, 0x37
        /*0002*/ 	.short	(.L_2793 - .L_2792)
.L_2792:
        /*0004*/ 	.word	0x00000082


	//----- nvinfo : EIATTR_KPARAM_INFO
	.align		4
.L_2793:
        /*0008*/ 	.byte	0x04, 0x17
        /*000a*/ 	.short	(.L_2795 - .L_2794)
.L_2794:
        /*000c*/ 	.word	0x00000000
        /*0010*/ 	.short	0x0000
        /*0012*/ 	.short	0x0000
        /*0014*/ 	.byte	0x00, 0xf0, 0x21, 0x02


	//----- nvinfo : EIATTR_SPARSE_MMA_MASK
	.align		4
.L_2795:
        /*0018*/ 	.byte	0x03, 0x50
        /*001a*/ 	.short	0x0000


	//----- nvinfo : EIATTR_MAXREG_COUNT
	.align		4
        /*001c*/ 	.byte	0x03, 0x1b
        /*001e*/ 	.short	0x00ff


	//----- nvinfo : EIATTR_NUM_BARRIERS
	.align		4
        /*0020*/ 	.byte	0x02, 0x4c
        /*0022*/ 	.byte	0x01
	.zero		1


	//----- nvinfo : EIATTR_MERCURY_ISA_VERSION
	.align		4
        /*0024*/ 	.byte	0x03, 0x5f
        /*0026*/ 	.short	0x0101


	//----- nvinfo : EIATTR_COOP_GROUP_MASK_REGIDS
	.align		4
        /*0028*/ 	.byte	0x04, 0x29
        /*002a*/ 	.short	(.L_2797 - .L_2796)


	//   ....[0]....
.L_2796:
        /*002c*/ 	.word	0xffffffff


	//   ....[1]....
        /*0030*/ 	.word	0xffffffff


	//   ....[2]....
        /*0034*/ 	.word	0xffffffff


	//   ....[3]....
        /*0038*/ 	.word	0xffffffff


	//   ....[4]....
        /*003c*/ 	.word	0xffffffff


	//   ....[5]....
        /*0040*/ 	.word	0xffffffff


	//   ....[6]....
        /*0044*/ 	.word	0xffffffff


	//   ....[7]....
        /*0048*/ 	.word	0xffffffff


	//   ....[8]....
        /*004c*/ 	.word	0xffffffff


	//   ....[9]....
        /*0050*/ 	.word	0xffffffff


	//   ....[10]....
        /*0054*/ 	.word	0xffffffff


	//   ....[11]....
        /*0058*/ 	.word	0xffffffff


	//   ....[12]....
        /*005c*/ 	.word	0xffffffff


	//   ....[13]....
        /*0060*/ 	.word	0xffffffff


	//   ....[14]....
        /*0064*/ 	.word	0xffffffff


	//   ....[15]....
        /*0068*/ 	.word	0xffffffff


	//   ....[16]....
        /*006c*/ 	.word	0xffffffff


	//   ....[17]....
        /*0070*/ 	.word	0xffffffff


	//   ....[18]....
        /*0074*/ 	.word	0xffffffff


	//   ....[19]....
        /*0078*/ 	.word	0xffffffff


	//   ....[20]....
        /*007c*/ 	.word	0xffffffff


	//   ....[21]....
        /*0080*/ 	.word	0xffffffff


	//   ....[22]....
        /*0084*/ 	.word	0xffffffff


	//   ....[23]....
        /*0088*/ 	.word	0xffffffff


	//   ....[24]....
        /*008c*/ 	.word	0xffffffff


	//   ....[25]....
        /*0090*/ 	.word	0xffffffff


	//   ....[26]....
        /*0094*/ 	.word	0xffffffff


	//   ....[27]....
        /*0098*/ 	.word	0xffffffff


	//   ....[28]....
        /*009c*/ 	.word	0xffffffff


	//   ....[29]....
        /*00a0*/ 	.word	0xffffffff


	//   ....[30]....
        /*00a4*/ 	.word	0xffffffff


	//   ....[31]....
        /*00a8*/ 	.word	0xffffffff


	//   ....[32]....
        /*00ac*/ 	.word	0xffffffff


	//   ....[33]....
        /*00b0*/ 	.word	0x050000db


	//   ....[34]....
        /*00b4*/ 	.word	0x050000db


	//   ....[35]....
        /*00b8*/ 	.word	0x050000db


	//   ....[36]....
        /*00bc*/ 	.word	0x050000db


	//   ....[37]....
        /*00c0*/ 	.word	0x050000db


	//   ....[38]....
        /*00c4*/ 	.word	0x050000db


	//   ....[39]....
        /*00c8*/ 	.word	0x050000db


	//   ....[40]....
        /*00cc*/ 	.word	0x050000db


	//   ....[41]....
        /*00d0*/ 	.word	0x050000db


	//   ....[42]....
        /*00d4*/ 	.word	0x050000db


	//   ....[43]....
        /*00d8*/ 	.word	0x050000db


	//   ....[44]....
        /*00dc*/ 	.word	0x050000db


	//   ....[45]....
        /*00e0*/ 	.word	0x050000db


	//   ....[46]....
        /*00e4*/ 	.word	0x050000db


	//   ....[47]....
        /*00e8*/ 	.word	0x050000db


	//   ....[48]....
        /*00ec*/ 	.word	0x050000db


	//   ....[49]....
        /*00f0*/ 	.word	0x050000db


	//----- nvinfo : EIATTR_COOP_GROUP_INSTR_OFFSETS
	.align		4
.L_2797:
        /*00f4*/ 	.byte	0x04, 0x28
        /*00f6*/ 	.short	(.L_2799 - .L_2798)


	//   ....[0]....
.L_2798:
        /*00f8*/ 	.word	0x00001230


	//   ....[1]....
        /*00fc*/ 	.word	0x00001250


	//   ....[2]....
        /*0100*/ 	.word	0x00001270


	//   ....[3]....
        /*0104*/ 	.word	0x00001290


	//   ....[4]....
        /*0108*/ 	.word	0x000012b0


	//   ....[5]....
        /*010c*/ 	.word	0x00001ee0


	//   ....[6]....
        /*0110*/ 	.word	0x00001f00


	//   ....[7]....
        /*0114*/ 	.word	0x00001f20


	//   ....[8]....
        /*0118*/ 	.word	0x00001f40


	//   ....[9]....
        /*011c*/ 	.word	0x00001f60


	//   ....[10]....
        /*0120*/ 	.word	0x000020e0


	//   ....[11]....
        /*0124*/ 	.word	0x00002140


	//   ....[12]....
        /*0128*/ 	.word	0x00002150


	//   ....[13]....
        /*012c*/ 	.word	0x00002210


	//   ....[14]....
        /*0130*/ 	.word	0x000022b0


	//   ....[15]....
        /*0134*/ 	.word	0x000022d0


	//   ....[16]....
        /*0138*/ 	.word	0x000024c0


	//   ....[17]....
        /*013c*/ 	.word	0x000024e0


	//   ....[18]....
        /*0140*/ 	.word	0x000027c0


	//   ....[19]....
        /*0144*/ 	.word	0x00002830


	//   ....[20]....
        /*0148*/ 	.word	0x00002840


	//   ....[21]....
        /*014c*/ 	.word	0x00002900


	//   ....[22]....
        /*0150*/ 	.word	0x000029b0


	//   ....[23]....
        /*0154*/ 	.word	0x000029c0


	//   ....[24]....
        /*0158*/ 	.word	0x00002c20


	//   ....[25]....
        /*015c*/ 	.word	0x00002c70


	//   ....[26]....
        /*0160*/ 	.word	0x000062b0


	//   ....[27]....
        /*0164*/ 	.word	0x000062d0


	//   ....[28]....
        /*0168*/ 	.word	0x000062f0


	//   ....[29]....
        /*016c*/ 	.word	0x00006310


	//   ....[30]....
        /*0170*/ 	.word	0x00006330


	//   ....[31]....
        /*0174*/ 	.word	0x000064d0


	//   ....[32]....
        /*0178*/ 	.word	0x000064f0


	//   ....[33]....
        /*017c*/ 	.word	0x00006730


	//   ....[34]....
        /*0180*/ 	.word	0x000067a0


	//   ....[35]....
        /*0184*/ 	.word	0x00006810


	//   ....[36]....
        /*0188*/ 	.word	0x00006880


	//   ....[37]....
        /*018c*/ 	.word	0x000068f0


	//   ....[38]....
        /*0190*/ 	.word	0x00007570


	//   ....[39]....
        /*0194*/ 	.word	0x000075e0


	//   ....[40]....
        /*0198*/ 	.word	0x00007650


	//   ....[41]....
        /*019c*/ 	.word	0x000076c0


	//   ....[42]....
        /*01a0*/ 	.word	0x00007730


	//   ....[43]....
        /*01a4*/ 	.word	0x000077c0


	//   ....[44]....
        /*01a8*/ 	.word	0x00007830


	//   ....[45]....
        /*01ac*/ 	.word	0x000078a0


	//   ....[46]....
        /*01b0*/ 	.word	0x00007910


	//   ....[47]....
        /*01b4*/ 	.word	0x00007980


	//   ....[48]....
        /*01b8*/ 	.word	0x00007a00


	//   ....[49]....
        /*01bc*/ 	.word	0x00007a70


	//----- nvinfo : EIATTR_EXIT_INSTR_OFFSETS
	.align		4
.L_2799:
        /*01c0*/ 	.byte	0x04, 0x1c
        /*01c2*/ 	.short	(.L_2801 - .L_2800)


	//   ....[0]....
.L_2800:
        /*01c4*/ 	.word	0x00006580


	//   ....[1]....
        /*01c8*/ 	.word	0x000065d0


	//   ....[2]....
        /*01cc*/ 	.word	0x000066d0


	//----- nvinfo : EIATTR_MAX_THREADS
	.align		4
.L_2801:
        /*01d0*/ 	.byte	0x04, 0x05
        /*01d2*/ 	.short	(.L_2803 - .L_2802)
.L_2802:
        /*01d4*/ 	.word	0x00000080
        /*01d8*/ 	.word	0x00000001
        /*01dc*/ 	.word	0x00000001


	//----- nvinfo : EIATTR_CRS_STACK_SIZE
	.align		4
.L_2803:
        /*01e0*/ 	.byte	0x04, 0x1e
        /*01e2*/ 	.short	(.L_2805 - .L_2804)
.L_2804:
        /*01e4*/ 	.word	0x00000000


	//----- nvinfo : EIATTR_CBANK_PARAM_SIZE
	.align		4
.L_2805:
        /*01e8*/ 	.byte	0x03, 0x19
        /*01ea*/ 	.short	0x0088


	//----- nvinfo : EIATTR_PARAM_CBANK
	.align		4
        /*01ec*/ 	.byte	0x04, 0x0a
        /*01ee*/ 	.short	(.L_2807 - .L_2806)
	.align		4
.L_2806:
        /*01f0*/ 	.word	index@(.nv.constant0._ZN18transformer_engine13normalization19ln_fwd_tuned_kernelINS0_13Kernel_traitsI6__halfS3_S3_fjLj49152ELj4ELj1ELj4ELj16ENS0_18Kernel_traits_baseILj49152ES3_S3_S3_fjLj128EEEEEEEvNS0_19ForwardKernelParamsE)
        /*01f4*/ 	.short	0x0210
        /*01f6*/ 	.short	0x0088


	//----- nvinfo : EIATTR_SW_WAR
	.align		4
.L_2807:
        /*01f8*/ 	.byte	0x04, 0x36
        /*01fa*/ 	.short	(.L_2809 - .L_2808)
.L_2808:
        /*01fc*/ 	.word	0x00000008
.L_2809:


//--------------------- .nv.info._ZN18transformer_engine13normalization19ln_fwd_tuned_kernelINS0_13Kernel_traitsIffffjLj49152ELj8ELj1ELj4ELj16ENS0_18Kernel_traits_baseILj49152EffffjLj128EEEEEEEvNS0_19ForwardKernelParamsE --------------------------
	.section	.nv.info._ZN18transformer_engine13normalization19ln_fwd_tuned_kernelINS0_13Kernel_traitsIffffjLj49152ELj8ELj1ELj4ELj16ENS0_18Kernel_traits_baseILj49152EffffjLj128EEEEEEEvNS0_19ForwardKernelParamsE,"",@"SHT_CUDA_INFO"
	.sectionflags	@""
	.align	4


	//----- nvinfo : EIATTR_CUDA_API_VERSION
	.align		4
        /*0000*/ 	.byte	0x04, 0x37
        /*0002*/ 	.short	(.L_2811 - .L_2810)
.L_2810:
        /*0004*/ 	.word	0x00000082


	//----- nvinfo : EIATTR_KPARAM_INFO
	.align		4
.L_2811:
        /*0008*/ 	.byte	0x04, 0x17
        /*000a*/ 	.short	(.L_2813 - .L_2812)
.L_2812:
        /*000c*/ 	.word	0x00000000
        /*0010*/ 	.short	0x0000
        /*0012*/ 	.short	0x0000
        /*0014*/ 	.byte	0x00, 0xf0, 0x21, 0x02


	//----- nvinfo : EIATTR_SPARSE_MMA_MASK
	.align		4
.L_2813:
        /*0018*/ 	.byte	0x03, 0x50
        /*001a*/ 	.short	0x0000


	//----- nvinfo : EIATTR_MAXREG_COUNT
	.align		4
        /*001c*/ 	.byte	0x03, 0x1b
        /*001e*/ 	.short	0x00ff


	//----- nvinfo : EIATTR_NUM_BARRIERS
	.align		4
        /*0020*/ 	.byte	0x02, 0x4c
        /*0022*/ 	.byte	0x01
	.zero		1


	//----- nvinfo : EIATTR_MERCURY_ISA_VERSION
	.align		4
        /*0024*/ 	.byte	0x03, 0x5f
        /*0026*/ 	.short	0x0101


	//----- nvinfo : EIATTR_COOP_GROUP_MASK_REGIDS
	.align		4
        /*0028*/ 	.byte	0x04, 0x29
        /*002a*/ 	.short	(.L_2815 - .L_2814)


	//   ....[0]....
.L_2814:
        /*002c*/ 	.word	0xffffffff


	//   ....[1]....
        /*0030*/ 	.word	0xffffffff


	//   ....[2]....
        /*0034*/ 	.word	0xffffffff


	//   ....[3]....
        /*0038*/ 	.word	0xffffffff


	//   ....[4]....
        /*003c*/ 	.word	0xffffffff


	//   ....[5]....
        /*0040*/ 	.word	0xffffffff


	//   ....[6]....
        /*0044*/ 	.word	0xffffffff


	//   ....[7]....
        /*0048*/ 	.word	0xffffffff


	//   ....[8]....
        /*004c*/ 	.word	0xffffffff


	//   ....[9]....
        /*0050*/ 	.word	0xffffffff


	//   ....[10]....
        /*0054*/ 	.word	0xffffffff


	//   ....[11]....
        /*0058*/ 	.word	0xffffffff


	//   ....[12]....
        /*005c*/ 	.word	0xffffffff


	//   ....[13]....
        /*0060*/ 	.word	0xffffffff


	//   ....[14]....
        /*0064*/ 	.word	0xffffffff


	//   ....[15]....
        /*0068*/ 	.word	0xffffffff


	//   ....[16]....
        /*006c*/ 	.word	0xffffffff


	//   ....[17]....
        /*0070*/ 	.word	0xffffffff


	//   ....[18]....
        /*0074*/ 	.word	0xffffffff


	//   ....[19]....
        /*0078*/ 	.word	0xffffffff


	//   ....[20]....
        /*007c*/ 	.word	0xffffffff


	//   ....[21]....
        /*0080*/ 	.word	0xffffffff


	//   ....[22]....
        /*0084*/ 	.word	0xffffffff


	//   ....[23]....
        /*0088*/ 	.word	0xffffffff


	//   ....[24]....
        /*008c*/ 	.word	0xffffffff


	//   ....[25]....
        /*0090*/ 	.word	0xffffffff


	//   ....[26]....
        /*0094*/ 	.word	0xffffffff


	//   ....[27]....
        /*0098*/ 	.word	0xffffffff


	//   ....[28]....
        /*009c*/ 	.word	0xffffffff


	//   ....[29]....
        /*00a0*/ 	.word	0xffffffff


	//   ....[30]....
        /*00a4*/ 	.word	0xffffffff


	//   ....[31]....
        /*00a8*/ 	.word	0xffffffff


	//   ....[32]....
        /*00ac*/ 	.word	0xffffffff


	//   ....[33]....
        /*00b0*/ 	.word	0xffffffff


	//   ....[34]....
        /*00b4*/ 	.word	0xffffffff


	//   ....[35]....
        /*00b8*/ 	.word	0xffffffff


	//   ....[36]....
        /*00bc*/ 	.word	0x050000a2


	//   ....[37]....
        /*00c0*/ 	.word	0x050000a2


	//   ....[38]....
        /*00c4*/ 	.word	0x050000a2


	//   ....[39]....
        /*00c8*/ 	.word	0x050000a2


	//   ....[40]....
        /*00cc*/ 	.word	0x050000a2


	//   ....[41]....
        /*00d0*/ 	.word	0x050000a2


	//   ....[42]....
        /*00d4*/ 	.word	0x050000a2


	//   ....[43]....
        /*00d8*/ 	.word	0x050000a2


	//   ....[44]....
        /*00dc*/ 	.word	0x050000a2


	//   ....[45]....
        /*00e0*/ 	.word	0x050000a2


	//   ....[46]....
        /*00e4*/ 	.word	0x050000a2


	//   ....[47]....
        /*00e8*/ 	.word	0x050000a2


	//   ....[48]....
        /*00ec*/ 	.word	0x050000a2


	//   ....[49]....
        /*00f0*/ 	.word	0x050000a2


	//   ....[50]....
        /*00f4*/ 	.word	0x050000a2


	//   ....[51]....
        /*00f8*/ 	.word	0x050000a2


	//   ....[52]....
        /*00fc*/ 	.word	0x050000a2


	//----- nvinfo : EIATTR_COOP_GROUP_INSTR_OFFSETS
	.align		4
.L_2815:
        /*0100*/ 	.byte	0x04, 0x28
        /*0102*/ 	.short	(.L_2817 - .L_2816)


	//   ....[0]....
.L_2816:
        /*0104*/ 	.word	0x00000940


	//   ....[1]....
        /*0108*/ 	.word	0x00000960


	//   ....[2]....
        /*010c*/ 	.word	0x00000980


	//   ....[3]....
        /*0110*/ 	.word	0x000009a0


	//   ....[4]....
        /*0114*/ 	.word	0x000009c0


	//   ....[5]....
        /*0118*/ 	.word	0x00000ff0


	//   ....[6]....
        /*011c*/ 	.word	0x00001010


	//   ....[7]....
        /*0120*/ 	.word	0x00001030


	//   ....[8]....
        /*0124*/ 	.word	0x00001050


	//   ....[9]....
        /*0128*/ 	.word	0x00001070


	//   ....[10]....
        /*012c*/ 	.word	0x000011d0


	//   ....[11]....
        /*0130*/ 	.word	0x00001250


	//   ....[12]....
        /*0134*/ 	.word	0x00001260


	//   ....[13]....
        /*0138*/ 	.word	0x00001310


	//   ....[14]....
        /*013c*/ 	.word	0x000013c0


	//   ....[15]....
        /*0140*/ 	.word	0x000013d0


	//   ....[16]....
        /*0144*/ 	.word	0x00001590


	//   ....[17]....
        /*0148*/ 	.word	0x000015d0


	//   ....[18]....
        /*014c*/ 	.word	0x000018b0


	//   ....[19]....
        /*0150*/ 	.word	0x00001910


	//   ....[20]....
        /*0154*/ 	.word	0x00001920


	//   ....[21]....
        /*0158*/ 	.word	0x000019d0


	//   ....[22]....
        /*015c*/ 	.word	0x00001a80


	//   ....[23]....
        /*0160*/ 	.word	0x00001a90


	//   ....[24]....
        /*0164*/ 	.word	0x00001b80


	//   ....[25]....
        /*0168*/ 	.word	0x00001c20


	//   ....[26]....
        /*016c*/ 	.word	0x00001c40


	//   ....[27]....
        /*0170*/ 	.word	0x00001e00


	//   ....[28]....
        /*0174*/ 	.word	0x00001eb0


	//   ....[29]....
        /*0178*/ 	.word	0x00003740


	//   ....[30]....
        /*017c*/ 	.word	0x00003760


	//   ....[31]....
        /*0180*/ 	.word	0x00003780


	//   ....[32]....
        /*0184*/ 	.word	0x000037a0


	//   ....[33]....
        /*0188*/ 	.word	0x000037c0


	//   ....[34]....
        /*018c*/ 	.word	0x00003960


	//   ....[35]....
        /*0190*/ 	.word	0x00003980


	//   ....[36]....
        /*0194*/ 	.word	0x00003bd0


	//   ....[37]....
        /*0198*/ 	.word	0x00003c40


	//   ....[38]....
        /*019c*/ 	.word	0x00003cb0


	//   ....[39]....
        /*01a0*/ 	.word	0x00003d20


	//   ....[40]....
        /*01a4*/ 	.word	0x00003d90


	//   ....[41]....
        /*01a8*/ 	.word	0x00004400


	//   ....[42]....
        /*01ac*/ 	.word	0x00004470


	//   ....[43]....
        /*01b0*/ 	.word	0x000044e0


	//   ....[44]....
        /*01b4*/ 	.word	0x00004550


	//   ....[45]....
        /*01b8*/ 	.word	0x000045c0


	//   ....[46]....
        /*01bc*/ 	.word	0x00004640


	//   ....[47]....
        /*01c0*/ 	.word	0x000046b0


	//   ....[48]....
        /*01c4*/ 	.word	0x00004720


	//   ....[49]....
        /*01c8*/ 	.word	0x00004790


	//   ....[50]....
        /*01cc*/ 	.word	0x00004800


	//   ....[51]....
        /*01d0*/ 	.word	0x00004880


	//   ....[52]....
        /*01d4*/ 	.word	0x000048f0


	//----- nvinfo : EIATTR_EXIT_INSTR_OFFSETS
	.align		4
.L_2817:
        /*01d8*/ 	.byte	0x04, 0x1c
        /*01da*/ 	.short	(.L_2819 - .L_2818)


	//   ....[0]....
.L_2818:
        /*01dc*/ 	.word	0x00003a10


	//   ....[1]....
        /*01e0*/ 	.word	0x00003a70


	//   ....[2]....
        /*01e4*/ 	.word	0x00003b70


	//----- nvinfo : EIATTR_MAX_THREADS
	.align		4
.L_2819:
        /*01e8*/ 	.byte	0x04, 0x05
        /*01ea*/ 	.short	(.L_2821 - .L_2820)
.L_2820:
        /*01ec*/ 	.word	0x00000080
        /*01f0*/ 	.word	0x00000001
        /*01f4*/ 	.word	0x00000001


	//----- nvinfo : EIATTR_CRS_STACK_SIZE
	.align		4
.L_2821:
        /*01f8*/ 	.byte	0x04, 0x1e
        /*01fa*/ 	.short	(.L_2823 - .L_2822)
.L_2822:
        /*01fc*/ 	.word	0x00000000


	//----- nvinfo : EIATTR_CBANK_PARAM_SIZE
	.align		4
.L_2823:
        /*0200*/ 	.byte	0x03, 0x19
        /*0202*/ 	.short	0x0088


	//----- nvinfo : EIATTR_PARAM_CBANK
	.align		4
        /*0204*/ 	.byte	0x04, 0x0a
        /*0206*/ 	.short	(.L_2825 - .L_2824)
	.align		4
.L_2824:
        /*0208*/ 	.word	index@(.nv.constant0._ZN18transformer_engine13normalization19ln_fwd_tuned_kernelINS0_13Kernel_traitsIffffjLj49152ELj8ELj1ELj4ELj16ENS0_18Kernel_traits_baseILj49152EffffjLj128EEEEEEEvNS0_19ForwardKernelParamsE)
        /*020c*/ 	.short	0x0210
        /*020e*/ 	.short	0x0088


	//----- nvinfo : EIATTR_SW_WAR
	.align		4
.L_2825:
        /*0210*/ 	.byte	0x04, 0x36
        /*0212*/ 	.short	(.L_2827 - .L_2826)
.L_2826:
        /*0214*/ 	.word	0x00000008
.L_2827:


//--------------------- .nv.info._ZN18transformer_engine13normalization19ln_fwd_tuned_kernelINS0_13Kernel_traitsIff13__nv_bfloat16fjLj40960ELj4ELj1ELj4ELj16ENS0_18Kernel_traits_baseILj40960EffS3_fjLj128EEEEEEEvNS0_19ForwardKernelParamsE --------------------------
	.section	.nv.info._ZN18transformer_engine13normalization19ln_fwd_tuned_kernelINS0_13Kernel_traitsIff13__nv_bfloat16fjLj40960ELj4ELj1ELj4ELj16ENS0_18Kernel_traits_baseILj40960EffS3_fjLj128EEEEEEEvNS0_19ForwardKernelParamsE,"",@"SHT_CUDA_INFO"
	.sectionflags	@""
	.align	4


	//----- nvinfo : EIATTR_CUDA_API_VERSION
	.align		4
        /*0000*/ 	.byte	0x04, 0x37
        /*0002*/ 	.short	(.L_2829 - .L_2828)
.L_2828:
        /*0004*/ 	.word	0x00000082


	//----- nvinfo : EIATTR_KPARAM_INFO
	.align		4
.L_2829:
        /*0008*/ 	.byte	0x04, 0x17
        /*000a*/ 	.short	(.L_2831 - .L_2830)
.L_2830:
        /*000c*/ 	.word	0x00000000
        /*0010*/ 	.short	0x0000
        /*0012*/ 	.short	0x0000
        /*0014*/ 	.byte	0x00, 0xf0, 0x21, 0x02


	//----- nvinfo : EIATTR_SPARSE_MMA_MASK
	.align		4
.L_2831:
        /*0018*/ 	.byte	0x03, 0x50
        /*001a*/ 	.short	0x0000


	//----- nvinfo : EIATTR_MAXREG_COUNT
	.align		4
        /*001c*/ 	.byte	0x03, 0x1b
        /*001e*/ 	.short	0x00ff


	//----- nvinfo : EIATTR_NUM_BARRIERS
	.align		4
        /*0020*/ 	.byte	0x02, 0x4c
        /*0022*/ 	.byte	0x01
	.zero		1


	//----- nvinfo : EIATTR_ANNOTATIONS
	.align		4
        /*0024*/ 	.byte	0x04, 0x55
        /*0026*/ 	.short	(.L_2833 - .L_2832)


	//   ....[0]....
.L_2832:
        /* <DEDUP_REMOVED lines=21> */


	//----- nvinfo : EIATTR_MERCURY_ISA_VERSION
	.align		4
.L_2833:
        /*0168*/ 	.byte	0x03, 0x5f
        /*016a*/ 	.short	0x0101


	//----- nvinfo : EIATTR_INT_WARP_WIDE_INSTR_OFFSETS
	.align		4
        /*016c*/ 	.byte	0x04, 0x31
        /*016e*/ 	.short	(.L_2835 - .L_2834)


	//   ....[0]....
.L_2834:
        /*0170*/ 	.word	0x00001ef0


	//----- nvinfo : EIATTR_COOP_GROUP_MASK_REGIDS
	.align		4
.L_2835:
        /*0174*/ 	.byte	0x04, 0x29
        /*0176*/ 	.short	(.L_2837 - .L_2836)


	//   ....[0]....
.L_2836:
        /*0178*/ 	.word	0xffffffff


	//   ....[1]....
        /*017c*/ 	.word	0xffffffff


	//   ....[2]....
        /*0180*/ 	.word	0xffffffff


	//   ....[3]....
        /*0184*/ 	.word	0xffffffff


	//   ....[4]....
        /*0188*/ 	.word	0xffffffff


	//   ....[5]....
        /*018c*/ 	.word	0xffffffff


	//   ....[6]....
        /*0190*/ 	.word	0xffffffff


	//   ....[7]....
        /*0194*/ 	.word	0xffffffff


	//   ....[8]....
        /*0198*/ 	.word	0xffffffff


	//   ....[9]....
        /*019c*/ 	.word	0xffffffff


	//   ....[10]....
        /*01a0*/ 	.word	0xffffffff


	//   ....[11]....
        /*01a4*/ 	.word	0xffffffff


	//   ....[12]....
        /*01a8*/ 	.word	0xffffffff


	//   ....[13]....
        /*01ac*/ 	.word	0xffffffff


	//   ....[14]....
        /*01b0*/ 	.word	0xffffffff


	//   ....[15]....
        /*01b4*/ 	.word	0xffffffff


	//   ....[16]....
        /*01b8*/ 	.word	0xffffffff


	//   ....[17]....
        /*01bc*/ 	.word	0xffffffff


	//   ....[18]....
        /*01c0*/ 	.word	0xffffffff


	//   ....[19]....
        /*01c4*/ 	.word	0xffffffff


	//   ....[20]....
        /*01c8*/ 	.word	0xffffffff


	//   ....[21]....
        /*01cc*/ 	.word	0xffffffff


	//   ....[22]....
        /*01d0*/ 	.word	0xffffffff


	//   ....[23]....
        /*01d4*/ 	.word	0xffffffff


	//   ....[24]....
        /*01d8*/ 	.word	0xffffffff


	//   ....[25]....
        /*01dc*/ 	.word	0xffffffff


	//   ....[26]....
        /*01e0*/ 	.word	0xffffffff


	//   ....[27]....
        /*01e4*/ 	.word	0xffffffff


	//   ....[28]....
        /*01e8*/ 	.word	0xffffffff


	//   ....[29]....
        /*01ec*/ 	.word	0xffffffff


	//   ....[30]....
        /*01f0*/ 	.word	0xffffffff


	//   ....[31]....
        /*01f4*/ 	.word	0xffffffff


	//   ....[32]....
        /*01f8*/ 	.word	0xffffffff


	//   ....[33]....
        /*01fc*/ 	.word	0x05000007


	//   ....[34]....
        /*0200*/ 	.word	0x05000007


	//   ....[35]....
        /*0204*/ 	.word	0x05000007


	//   ....[36]....
        /*0208*/ 	.word	0x05000007


	//   ....[37]....
        /*020c*/ 	.word	0x05000007


	//   ....[38]....
        /*0210*/ 	.word	0x05000007


	//   ....[39]....
        /*0214*/ 	.word	0x05000007


	//   ....[40]....
        /*0218*/ 	.word	0x05000007


	//   ....[41]....
        /*021c*/ 	.word	0x05000007


	//   ....[42]....
        /*0220*/ 	.word	0x05000007


	//   ....[43]....
        /*0224*/ 	.word	0x05000007


	//   ....[44]....
        /*0228*/ 	.word	0x05000007


	//   ....[45]....
        /*022c*/ 	.word	0x05000007


	//   ....[46]....
        /*0230*/ 	.word	0x05000007


	//   ....[47]....
        /*0234*/ 	.word	0x05000007


	//   ....[48]....
        /*0238*/ 	.word	0x05000007


	//   ....[49]....
        /*023c*/ 	.word	0x05000007


	//----- nvinfo : EIATTR_COOP_GROUP_INSTR_OFFSETS
	.align		4
.L_2837:
        /*0240*/ 	.byte	0x04, 0x28
        /*0242*/ 	.short	(.L_2839 - .L_2838)


	//   ....[0]....
.L_2838:
        /*0244*/ 	.word	0x00000f20


	//   ....[1]....
        /*0248*/ 	.word	0x00000f40


	//   ....[2]....
        /*024c*/ 	.word	0x00000f60


	//   ....[3]....
        /*0250*/ 	.word	0x00000f80


	//   ....[4]....
        /*0254*/ 	.word	0x00000fa0


	//   ....[5]....
        /*0258*/ 	.word	0x000019d0


	//   ....[6]....
        /*025c*/ 	.word	0x000019f0


	//   ....[7]....
        /*0260*/ 	.word	0x00001a10


	//   ....[8]....
        /*0264*/ 	.word	0x00001a30


	//   ....[9]....
        /*0268*/ 	.word	0x00001a50


	//   ....[10]....
        /*026c*/ 	.word	0x00001b70


	//   ....[11]....
        /*0270*/ 	.word	0x00001c30


	//   ....[12]....
        /*0274*/ 	.word	0x00001c40


	//   ....[13]....
        /*0278*/ 	.word	0x00001da0


	//   ....[14]....
        /*027c*/ 	.word	0x00001dc0


	//   ....[15]....
        /*0280*/ 	.word	0x00001dd0


	//   ....[16]....
        /*0284*/ 	.word	0x00001fb0


	//   ....[17]....
        /*0288*/ 	.word	0x00001fe0


	//   ....[18]....
        /*028c*/ 	.word	0x000022f0


	//   ....[19]....
        /*0290*/ 	.word	0x00002370


	//   ....[20]....
        /*0294*/ 	.word	0x00002380


	//   ....[21]....
        /*0298*/ 	.word	0x000024e0


	//   ....[22]....
        /*029c*/ 	.word	0x00002500


	//   ....[23]....
        /*02a0*/ 	.word	0x00002510


	//   ....[24]....
        /*02a4*/ 	.word	0x00002740


	//   ....[25]....
        /*02a8*/ 	.word	0x00002790


	//   ....[26]....
        /*02ac*/ 	.word	0x00005de0


	//   ....[27]....
        /*02b0*/ 	.word	0x00005e00


	//   ....[28]....
        /*02b4*/ 	.word	0x00005e20


	//   ....[29]....
        /*02b8*/ 	.word	0x00005e40


	//   ....[30]....
        /*02bc*/ 	.word	0x00005e60


	//   ....[31]....
        /*02c0*/ 	.word	0x00006030


	//   ....[32]....
        /*02c4*/ 	.word	0x00006050


	//   ....[33]....
        /*02c8*/ 	.word	0x000062b0


	//   ....[34]....
        /*02cc*/ 	.word	0x00006330


	//   ....[35]....
        /*02d0*/ 	.word	0x000063b0


	//   ....[36]....
        /*02d4*/ 	.word	0x00006430


	//   ....[37]....
        /*02d8*/ 	.word	0x000064b0


	//   ....[38]....
        /*02dc*/ 	.word	0x00006f50


	//   ....[39]....
        /*02e0*/ 	.word	0x00006fd0


	//   ....[40]....
        /*02e4*/ 	.word	0x00007050


	//   ....[41]....
        /*02e8*/ 	.word	0x000070d0


	//   ....[42]....
        /*02ec*/ 	.word	0x00007150


	//   ....[43]....
        /*02f0*/ 	.word	0x000071e0


	//   ....[44]....
        /*02f4*/ 	.word	0x00007250


	//   ....[45]....
        /*02f8*/ 	.word	0x000072c0


	//   ....[46]....
        /*02fc*/ 	.word	0x00007330


	//   ....[47]....
        /*0300*/ 	.word	0x000073a0


	//   ....[48]....
        /*0304*/ 	.word	0x00007420


	//   ....[49]....
        /*0308*/ 	.word	0x00007490


	//----- nvinfo : EIATTR_EXIT_INSTR_OFFSETS
	.align		4
.L_2839:
        /*030c*/ 	.byte	0x04, 0x1c
        /*030e*/ 	.short	(.L_2841 - .L_2840)


	//   ....[0]....
.L_2840:
        /*0310*/ 	.word	0x000060e0


	//   ....[1]....
        /*0314*/ 	.word	0x00006140


	//   ....[2]....
        /*0318*/ 	.word	0x00006250


	//----- nvinfo : EIATTR_MAX_THREADS
	.align		4
.L_2841:
        /*031c*/ 	.byte	0x04, 0x05
        /*031e*/ 	.short	(.L_2843 - .L_2842)
.L_2842:
        /*0320*/ 	.word	0x00000080
        /*0324*/ 	.word	0x00000001
        /*0328*/ 	.word	0x00000001


	//----- nvinfo : EIATTR_CRS_STACK_SIZE
	.align		4
.L_2843:
        /*032c*/ 	.byte	0x04, 0x1e
        /*032e*/ 	.short	(.L_2845 - .L_2844)
.L_2844:
        /*0330*/ 	.word	0x00000000


	//----- nvinfo : EIATTR_CBANK_PARAM_SIZE
	.align		4
.L_2845:
        /*0334*/ 	.byte	0x03, 0x19
        /*0336*/ 	.short	0x0088


	//----- nvinfo : EIATTR_PARAM_CBANK
	.align		4
        /*0338*/ 	.byte	0x04, 0x0a
        /*033a*/ 	.short	(.L_2847 - .L_2846)
	.align		4
.L_2846:
        /*033c*/ 	.word	index@(.nv.constant0._ZN18transformer_engine13normalization19ln_fwd_tuned_kernelINS0_13Kernel_traitsIff13__nv_bfloat16fjLj40960ELj4ELj1ELj4ELj16ENS0_18Kernel_traits_baseILj40960EffS3_fjLj128EEEEEEEvNS0_19ForwardKernelParamsE)
        /*0340*/ 	.short	0x0210
        /*0342*/ 	.short	0x0088


	//----- nvinfo : EIATTR_SW_WAR
	.align		4
.L_2847:
        /*0344*/ 	.byte	0x04, 0x36
        /*0346*/ 	.short	(.L_2849 - .L_2848)
.L_2848:
        /*0348*/ 	.word	0x00000008
.L_2849:


//--------------------- .nv.info._ZN18transformer_engine13normalization19ln_fwd_tuned_kernelINS0_13Kernel_traitsI13__nv_bfloat16S3_S3_fjLj40960ELj4ELj1ELj4ELj16ENS0_18Kernel_traits_baseILj40960ES3_S3_S3_fjLj128EEEEEEEvNS0_19ForwardKernelParamsE --------------------------
	.section	.nv.info._ZN18transformer_engine13normalization19ln_fwd_tuned_kernelINS0_13Kernel_traitsI13__nv_bfloat16S3_S3_fjLj40960ELj4ELj1ELj4ELj16ENS0_18Kernel_traits_baseILj40960ES3_S3_S3_fjLj128EEEEEEEvNS0_19ForwardKernelParamsE,"",@"SHT_CUDA_INFO"
	.sectionflags	@""
	.align	4


	//----- nvinfo : EIATTR_CUDA_API_VERSION
	.align		4
        /*0000*/ 	.byte	0x04, 0x37
        /*0002*/ 	.short	(.L_2851 - .L_2850)
.L_2850:
        /*0004*/ 	.word	0x00000082


	//----- nvinfo : EIATTR_KPARAM_INFO
	.align		4
.L_2851:
        /*0008*/ 	.byte	0x04, 0x17
        /*000a*/ 	.short	(.L_2853 - .L_2852)
.L_2852:
        /*000c*/ 	.word	0x00000000
        /*0010*/ 	.short	0x0000
        /*0012*/ 	.short	0x0000
        /*0014*/ 	.byte	0x00, 0xf0, 0x21, 0x02


	//----- nvinfo : EIATTR_SPARSE_MMA_MASK
	.align		4
.L_2853:
        /*0018*/ 	.byte	0x03, 0x50
        /*001a*/ 	.short	0x0000


	//----- nvinfo : EIATTR_MAXREG_COUNT
	.align		4
        /*001c*/ 	.byte	0x03, 0x1b
        /*001e*/ 	.short	0x00ff


	//----- nvinfo : EIATTR_NUM_BARRIERS
	.align		4
        /*0020*/ 	.byte	0x02, 0x4c
        /*0022*/ 	.byte	0x01
	.zero		1


	//----- nvinfo : EIATTR_MERCURY_ISA_VERSION
	.align		4
        /*0024*/ 	.byte	0x03, 0x5f
        /*0026*/ 	.short	0x0101


	//----- nvinfo : EIATTR_COOP_GROUP_MASK_REGIDS
	.align		4
        /*0028*/ 	.byte	0x04, 0x29
        /*002a*/ 	.short	(.L_2855 - .L_2854)


	//   ....[0]....
.L_2854:
        /*002c*/ 	.word	0xffffffff


	//   ....[1]....
        /*0030*/ 	.word	0xffffffff


	//   ....[2]....
        /*0034*/ 	.word	0xffffffff


	//   ....[3]....
        /*0038*/ 	.word	0xffffffff


	//   ....[4]....
        /*003c*/ 	.word	0xffffffff


	//   ....[5]....
        /*0040*/ 	.word	0xffffffff


	//   ....[6]....
        /*0044*/ 	.word	0xffffffff


	//   ....[7]....
        /*0048*/ 	.word	0xffffffff


	//   ....[8]....
        /*004c*/ 	.word	0xffffffff


	//   ....[9]....
        /*0050*/ 	.word	0xffffffff


	//   ....[10]....
        /*0054*/ 	.word	0xffffffff


	//   ....[11]....
        /*0058*/ 	.word	0xffffffff


	//   ....[12]....
        /*005c*/ 	.word	0xffffffff


	//   ....[13]....
        /*0060*/ 	.word	0xffffffff


	//   ....[14]....
        /*0064*/ 	.word	0xffffffff


	//   ....[15]....
        /*0068*/ 	.word	0xffffffff


	//   ....[16]....
        /*006c*/ 	.word	0xffffffff


	//   ....[17]....
        /*0070*/ 	.word	0xffffffff


	//   ....[18]....
        /*0074*/ 	.word	0xffffffff


	//   ....[19]....
        /*0078*/ 	.word	0xffffffff


	//   ....[20]....
        /*007c*/ 	.word	0xffffffff


	//   ....[21]....
        /*0080*/ 	.word	0xffffffff


	//   ....[22]....
        /*0084*/ 	.word	0xffffffff


	//   ....[23]....
        /*0088*/ 	.word	0xffffffff


	//   ....[24]....
        /*008c*/ 	.word	0xffffffff


	//   ....[25]....
        /*0090*/ 	.word	0xffffffff


	//   ....[26]....
        /*0094*/ 	.word	0xffffffff


	//   ....[27]....
        /*0098*/ 	.word	0xffffffff


	//   ....[28]....
        /*009c*/ 	.word	0xffffffff


	//   ....[29]....
        /*00a0*/ 	.word	0xffffffff


	//   ....[30]....
        /*00a4*/ 	.word	0xffffffff


	//   ....[31]....
        /*00a8*/ 	.word	0xffffffff


	//   ....[32]....
        /*00ac*/ 	.word	0xffffffff


	//   ....[33]....
        /*00b0*/ 	.word	0x05000056


	//   ....[34]....
        /*00b4*/ 	.word	0x05000056


	//   ....[35]....
        /*00b8*/ 	.word	0x05000056


	//   ....[36]....
        /*00bc*/ 	.word	0x05000056


	//   ....[37]....
        /*00c0*/ 	.word	0x05000056


	//   ....[38]....
        /*00c4*/ 	.word	0x05000056


	//   ....[39]....
        /*00c8*/ 	.word	0x05000056


	//   ....[40]....
        /*00cc*/ 	.word	0x05000056


	//   ....[41]....
        /*00d0*/ 	.word	0x05000056


	//   ....[42]....
        /*00d4*/ 	.word	0x05000056


	//   ....[43]....
        /*00d8*/ 	.word	0x05000056


	//   ....[44]....
        /*00dc*/ 	.word	0x05000056


	//   ....[45]....
        /*00e0*/ 	.word	0x05000056


	//   ....[46]....
        /*00e4*/ 	.word	0x05000056


	//   ....[47]....
        /*00e8*/ 	.word	0x05000056


	//   ....[48]....
        /*00ec*/ 	.word	0x05000056


	//   ....[49]....
        /*00f0*/ 	.word	0x05000056


	//----- nvinfo : EIATTR_COOP_GROUP_INSTR_OFFSETS
	.align		4
.L_2855:
        /*00f4*/ 	.byte	0x04, 0x28
        /*00f6*/ 	.short	(.L_2857 - .L_2856)


	//   ....[0]....
.L_2856:
        /*00f8*/ 	.word	0x00001200


	//   ....[1]....
        /*00fc*/ 	.word	0x00001220


	//   ....[2]....
        /*0100*/ 	.word	0x00001240


	//   ....[3]....
        /*0104*/ 	.word	0x00001260


	//   ....[4]....
        /*0108*/ 	.word	0x00001280


	//   ....[5]....
        /*010c*/ 	.word	0x00001cb0


	//   ....[6]....
        /*0110*/ 	.word	0x00001cd0


	//   ....[7]....
        /*0114*/ 	.word	0x00001cf0


	//   ....[8]....
        /*0118*/ 	.word	0x00001d10


	//   ....[9]....
        /*011c*/ 	.word	0x00001d30


	//   ....[10]....
        /*0120*/ 	.word	0x00001eb0


	//   ....[11]....
        /*0124*/ 	.word	0x00001f10


	//   ....[12]....
        /*0128*/ 	.word	0x00001f20


	//   ....[13]....
        /*012c*/ 	.word	0x00001fd0


	//   ....[14]....
        /*0130*/ 	.word	0x00002080


	//   ....[15]....
        /*0134*/ 	.word	0x00002090


	//   ....[16]....
        /*0138*/ 	.word	0x00002260


	//   ....[17]....
        /*013c*/ 	.word	0x00002280


	//   ....[18]....
        /*0140*/ 	.word	0x00002570


	//   ....[19]....
        /*0144*/ 	.word	0x000025e0


	//   ....[20]....
        /*0148*/ 	.word	0x000025f0


	//   ....[21]....
        /*014c*/ 	.word	0x000026a0


	//   ....[22]....
        /*0150*/ 	.word	0x00002750


	//   ....[23]....
        /*0154*/ 	.word	0x00002760


	//   ....[24]....
        /*0158*/ 	.word	0x00002980


	//   ....[25]....
        /*015c*/ 	.word	0x00002a10


	//   ....[26]....
        /*0160*/ 	.word	0x00005c60


	//   ....[27]....
        /*0164*/ 	.word	0x00005c80


	//   ....[28]....
        /*0168*/ 	.word	0x00005ca0


	//   ....[29]....
        /*016c*/ 	.word	0x00005cc0


	//   ....[30]....
        /*0170*/ 	.word	0x00005ce0


	//   ....[31]....
        /*0174*/ 	.word	0x00005e80


	//   ....[32]....
        /*0178*/ 	.word	0x00005ea0


	//   ....[33]....
        /*017c*/ 	.word	0x000060e0


	//   ....[34]....
        /*0180*/ 	.word	0x00006150


	//   ....[35]....
        /*0184*/ 	.word	0x000061c0


	//   ....[36]....
        /*0188*/ 	.word	0x00006230


	//   ....[37]....
        /*018c*/ 	.word	0x000062a0


	//   ....[38]....
        /*0190*/ 	.word	0x00006d10


	//   ....[39]....
        /*0194*/ 	.word	0x00006d80


	//   ....[40]....
        /*0198*/ 	.word	0x00006df0


	//   ....[41]....
        /*019c*/ 	.word	0x00006e60


	//   ....[42]....
        /*01a0*/ 	.word	0x00006ed0


	//   ....[43]....
        /*01a4*/ 	.word	0x00006f50


	//   ....[44]....
        /*01a8*/ 	.word	0x00006fc0


	//   ....[45]....
        /*01ac*/ 	.word	0x00007030


	//   ....[46]....
        /*01b0*/ 	.word	0x000070a0


	//   ....[47]....
        /*01b4*/ 	.word	0x00007110


	//   ....[48]....
        /*01b8*/ 	.word	0x00007190


	//   ....[49]....
        /*01bc*/ 	.word	0x00007200


	//----- nvinfo : EIATTR_EXIT_INSTR_OFFSETS
	.align		4
.L_2857:
        /*01c0*/ 	.byte	0x04, 0x1c
        /*01c2*/ 	.short	(.L_2859 - .L_2858)


	//   ....[0]....
.L_2858:
        /*01c4*/ 	.word	0x00005f30


	//   ....[1]....
        /*01c8*/ 	.word	0x00005f80


	//   ....[2]....
        /*01cc*/ 	.word	0x00006080


	//----- nvinfo : EIATTR_MAX_THREADS
	.align		4
.L_2859:
        /*01d0*/ 	.byte	0x04, 0x05
        /*01d2*/ 	.short	(.L_2861 - .L_2860)
.L_2860:
        /*01d4*/ 	.word	0x00000080
        /*01d8*/ 	.word	0x00000001
        /*01dc*/ 	.word	0x00000001


	//----- nvinfo : EIATTR_CRS_STACK_SIZE
	.align		4
.L_2861:
        /*01e0*/ 	.byte	0x04, 0x1e
        /*01e2*/ 	.short	(.L_2863 - .L_2862)
.L_2862:
        /*01e4*/ 	.word	0x00000000


	//----- nvinfo : EIATTR_CBANK_PARAM_SIZE
	.align		4
.L_2863:
        /*01e8*/ 	.byte	0x03, 0x19
        /*01ea*/ 	.short	0x0088


	//----- nvinfo : EIATTR_PARAM_CBANK
	.align		4
        /*01ec*/ 	.byte	0x04, 0x0a
        /*01ee*/ 	.short	(.L_2865 - .L_2864)
	.align		4
.L_2864:
        /*01f0*/ 	.word	index@(.nv.constant0._ZN18transformer_engine13normalization19ln_fwd_tuned_kernelINS0_13Kernel_traitsI13__nv_bfloat16S3_S3_fjLj40960ELj4ELj1ELj4ELj16ENS0_18Kernel_traits_baseILj40960ES3_S3_S3_fjLj128EEEEEEEvNS0_19ForwardKernelParamsE)
        /*01f4*/ 	.short	0x0210
        /*01f6*/ 	.short	0x0088


	//----- nvinfo : EIATTR_SW_WAR
	.align		4
.L_2865:
        /*01f8*/ 	.byte	0x04, 0x36
        /*01fa*/ 	.short	(.L_2867 - .L_2866)
.L_2866:
        /*01fc*/ 	.word	0x00000008
.L_2867:


//--------------------- .nv.info._ZN18transformer_engine13normalization19ln_fwd_tuned_kernelINS0_13Kernel_traitsIff6__halffjLj40960ELj4ELj1ELj4ELj16ENS0_18Kernel_traits_baseILj40960EffS3_fjLj128EEEEEEEvNS0_19ForwardKernelParamsE --------------------------
	.section	.nv.info._ZN18transformer_engine13normalization19ln_fwd_tuned_kernelINS0_13Kernel_traitsIff6__halffjLj40960ELj4ELj1ELj4ELj16ENS0_18Kernel_traits_baseILj40960EffS3_fjLj128EEEEEEEvNS0_19ForwardKernelParamsE,"",@"SHT_CUDA_INFO"
	.sectionflags	@""
	.align	4


	//----- nvinfo : EIATTR_CUDA_API_VERSION
	.align		4
        /*0000*/ 	.byte	0x04, 0x37
        /*0002*/ 	.short	(.L_2869 - .L_2868)
.L_2868:
        /*0004*/ 	.word	0x00000082


	//----- nvinfo : EIATTR_KPARAM_INFO
	.align		4
.L_2869:
        /*0008*/ 	.byte	0x04, 0x17
        /*000a*/ 	.short	(.L_2871 - .L_2870)
.L_2870:
        /*000c*/ 	.word	0x00000000
        /*0010*/ 	.short	0x0000
        /*0012*/ 	.short	0x0000
        /*0014*/ 	.byte	0x00, 0xf0, 0x21, 0x02


	//----- nvinfo : EIATTR_SPARSE_MMA_MASK
	.align		4
.L_2871:
        /*0018*/ 	.byte	0x03, 0x50
        /*001a*/ 	.short	0x0000


	//----- nvinfo : EIATTR_MAXREG_COUNT
	.align		4
        /*001c*/ 	.byte	0x03, 0x1b
        /*001e*/ 	.short	0x00ff


	//----- nvinfo : EIATTR_NUM_BARRIERS
	.align		4
        /*0020*/ 	.byte	0x02, 0x4c
        /*0022*/ 	.byte	0x01
	.zero		1


	//----- nvinfo : EIATTR_ANNOTATIONS
	.align		4
        /*0024*/ 	.byte	0x04, 0x55
        /*0026*/ 	.short	(.L_2873 - .L_2872)


	//   ....[0]....
.L_2872:
        /* <DEDUP_REMOVED lines=21> */


	//----- nvinfo : EIATTR_MERCURY_ISA_VERSION
	.align		4
.L_2873:
        /*0168*/ 	.byte	0x03, 0x5f
        /*016a*/ 	.short	0x0101


	//----- nvinfo : EIATTR_INT_WARP_WIDE_INSTR_OFFSETS
	.align		4
        /*016c*/ 	.byte	0x04, 0x31
        /*016e*/ 	.short	(.L_2875 - .L_2874)


	//   ....[0]....
.L_2874:
        /*0170*/ 	.word	0x00001ef0


	//----- nvinfo : EIATTR_COOP_GROUP_MASK_REGIDS
	.align		4
.L_2875:
        /*0174*/ 	.byte	0x04, 0x29
        /*0176*/ 	.short	(.L_2877 - .L_2876)


	//   ....[0]....
.L_2876:
        /*0178*/ 	.word	0xffffffff


	//   ....[1]....
        /*017c*/ 	.word	0xffffffff


	//   ....[2]....
        /*0180*/ 	.word	0xffffffff


	//   ....[3]....
        /*0184*/ 	.word	0xffffffff


	//   ....[4]....
        /*0188*/ 	.word	0xffffffff


	//   ....[5]....
        /*018c*/ 	.word	0xffffffff


	//   ....[6]....
        /*0190*/ 	.word	0xffffffff


	//   ....[7]....
        /*0194*/ 	.word	0xffffffff


	//   ....[8]....
        /*0198*/ 	.word	0xffffffff


	//   ....[9]....
        /*019c*/ 	.word	0xffffffff


	//   ....[10]....
        /*01a0*/ 	.word	0xffffffff


	//   ....[11]....
        /*01a4*/ 	.word	0xffffffff


	//   ....[12]....
        /*01a8*/ 	.word	0xffffffff


	//   ....[13]....
        /*01ac*/ 	.word	0xffffffff


	//   ....[14]....
        /*01b0*/ 	.word	0xffffffff


	//   ....[15]....
        /*01b4*/ 	.word	0xffffffff


	//   ....[16]....
        /*01b8*/ 	.word	0xffffffff


	//   ....[17]....
        /*01bc*/ 	.word	0xffffffff


	//   ....[18]....
        /*01c0*/ 	.word	0xffffffff


	//   ....[19]....
        /*01c4*/ 	.word	0xffffffff


	//   ....[20]....
        /*01c8*/ 	.word	0xffffffff


	//   ....[21]....
        /*01cc*/ 	.word	0xffffffff


	//   ....[22]....
        /*01d0*/ 	.word	0xffffffff


	//   ....[23]....
        /*01d4*/ 	.word	0xffffffff


	//   ....[24]....
        /*01d8*/ 	.word	0xffffffff


	//   ....[25]....
        /*01dc*/ 	.word	0xffffffff


	//   ....[26]....
        /*01e0*/ 	.word	0xffffffff


	//   ....[27]....
        /*01e4*/ 	.word	0xffffffff


	//   ....[28]....
        /*01e8*/ 	.word	0xffffffff


	//   ....[29]....
        /*01ec*/ 	.word	0xffffffff


	//   ....[30]....
        /*01f0*/ 	.word	0xffffffff


	//   ....[31]....
        /*01f4*/ 	.word	0xffffffff


	//   ....[32]....
        /*01f8*/ 	.word	0xffffffff


	//   ....[33]....
        /*01fc*/ 	.word	0x05000007


	//   ....[34]....
        /*0200*/ 	.word	0x05000007


	//   ....[35]....
        /*0204*/ 	.word	0x05000007


	//   ....[36]....
        /*0208*/ 	.word	0x05000007


	//   ....[37]....
        /*020c*/ 	.word	0x05000007


	//   ....[38]....
        /*0210*/ 	.word	0x05000007


	//   ....[39]....
        /*0214*/ 	.word	0x05000007


	//   ....[40]....
        /*0218*/ 	.word	0x05000007


	//   ....[41]....
        /*021c*/ 	.word	0x05000007


	//   ....[42]....
        /*0220*/ 	.word	0x05000007


	//   ....[43]....
        /*0224*/ 	.word	0x05000007


	//   ....[44]....
        /*0228*/ 	.word	0x05000007


	//   ....[45]....
        /*022c*/ 	.word	0x05000007


	//   ....[46]....
        /*0230*/ 	.word	0x05000007


	//   ....[47]....
        /*0234*/ 	.word	0x05000007


	//   ....[48]....
        /*0238*/ 	.word	0x05000007


	//   ....[49]....
        /*023c*/ 	.word	0x05000007


	//----- nvinfo : EIATTR_COOP_GROUP_INSTR_OFFSETS
	.align		4
.L_2877:
        /*0240*/ 	.byte	0x04, 0x28
        /*0242*/ 	.short	(.L_2879 - .L_2878)


	//   ....[0]....
.L_2878:
        /*0244*/ 	.word	0x00000f20


	//   ....[1]....
        /*0248*/ 	.word	0x00000f40


	//   ....[2]....
        /*024c*/ 	.word	0x00000f60


	//   ....[3]....
        /*0250*/ 	.word	0x00000f80


	//   ....[4]....
        /*0254*/ 	.word	0x00000fa0


	//   ....[5]....
        /*0258*/ 	.word	0x000019d0


	//   ....[6]....
        /*025c*/ 	.word	0x000019f0


	//   ....[7]....
        /*0260*/ 	.word	0x00001a10


	//   ....[8]....
        /*0264*/ 	.word	0x00001a30


	//   ....[9]....
        /*0268*/ 	.word	0x00001a50


	//   ....[10]....
        /*026c*/ 	.word	0x00001b70


	//   ....[11]....
        /*0270*/ 	.word	0x00001c30


	//   ....[12]....
        /*0274*/ 	.word	0x00001c40


	//   ....[13]....
        /*0278*/ 	.word	0x00001da0


	//   ....[14]....
        /*027c*/ 	.word	0x00001dc0


	//   ....[15]....
        /*0280*/ 	.word	0x00001dd0


	//   ....[16]....
        /*0284*/ 	.word	0x00001fb0


	//   ....[17]....
        /*0288*/ 	.word	0x00001fe0


	//   ....[18]....
        /*028c*/ 	.word	0x000022f0


	//   ....[19]....
        /*0290*/ 	.word	0x00002370


	//   ....[20]....
        /*0294*/ 	.word	0x00002380


	//   ....[21]....
        /*0298*/ 	.word	0x000024e0


	//   ....[22]....
        /*029c*/ 	.word	0x00002500


	//   ....[23]....
        /*02a0*/ 	.word	0x00002510


	//   ....[24]....
        /*02a4*/ 	.word	0x00002740


	//   ....[25]....
        /*02a8*/ 	.word	0x00002790


	//   ....[26]....
        /*02ac*/ 	.word	0x00005de0


	//   ....[27]....
        /*02b0*/ 	.word	0x00005e00


	//   ....[28]....
        /*02b4*/ 	.word	0x00005e20


	//   ....[29]....
        /*02b8*/ 	.word	0x00005e40


	//   ....[30]....
        /*02bc*/ 	.word	0x00005e60


	//   ....[31]....
        /*02c0*/ 	.word	0x00006030


	//   ....[32]....
        /*02c4*/ 	.word	0x00006050


	//   ....[33]....
        /*02c8*/ 	.word	0x000062b0


	//   ....[34]....
        /*02cc*/ 	.word	0x00006330


	//   ....[35]....
        /*02d0*/ 	.word	0x000063b0


	//   ....[36]....
        /*02d4*/ 	.word	0x00006430


	//   ....[37]....
        /*02d8*/ 	.word	0x000064b0


	//   ....[38]....
        /*02dc*/ 	.word	0x00006f50


	//   ....[39]....
        /*02e0*/ 	.word	0x00006fd0


	//   ....[40]....
        /*02e4*/ 	.word	0x00007050


	//   ....[41]....
        /*02e8*/ 	.word	0x000070d0


	//   ....[42]....
        /*02ec*/ 	.word	0x00007150


	//   ....[43]....
        /*02f0*/ 	.word	0x000071e0


	//   ....[44]....
        /*02f4*/ 	.word	0x00007250


	//   ....[45]....
        /*02f8*/ 	.word	0x000072c0


	//   ....[46]....
        /*02fc*/ 	.word	0x00007330


	//   ....[47]....
        /*0300*/ 	.word	0x000073a0


	//   ....[48]....
        /*0304*/ 	.word	0x00007420


	//   ....[49]....
        /*0308*/ 	.word	0x00007490


	//----- nvinfo : EIATTR_EXIT_INSTR_OFFSETS
	.align		4
.L_2879:
        /*030c*/ 	.byte	0x04, 0x1c
        /*030e*/ 	.short	(.L_2881 - .L_2880)


	//   ....[0]....
.L_2880:
        /*0310*/ 	.word	0x000060e0


	//   ....[1]....
        /*0314*/ 	.word	0x00006140


	//   ....[2]....
        /*0318*/ 	.word	0x00006250


	//----- nvinfo : EIATTR_MAX_THREADS
	.align		4
.L_2881:
        /*031c*/ 	.byte	0x04, 0x05
        /*031e*/ 	.short	(.L_2883 - .L_2882)
.L_2882:
        /*0320*/ 	.word	0x00000080
        /*0324*/ 	.word	0x00000001
        /*0328*/ 	.word	0x00000001


	//----- nvinfo : EIATTR_CRS_STACK_SIZE
	.align		4
.L_2883:
        /*032c*/ 	.byte	0x04, 0x1e
        /*032e*/ 	.short	(.L_2885 - .L_2884)
.L_2884:
        /*0330*/ 	.word	0x00000000


	//----- nvinfo : EIATTR_CBANK_PARAM_SIZE
	.align		4
.L_2885:
        /*0334*/ 	.byte	0x03, 0x19
        /*0336*/ 	.short	0x0088


	//----- nvinfo : EIATTR_PARAM_CBANK
	.align		4
        /*0338*/ 	.byte	0x04, 0x0a
        /*033a*/ 	.short	(.L_2887 - .L_2886)
	.align		4
.L_2886:
        /*033c*/ 	.word	index@(.nv.constant0._ZN18transformer_engine13normalization19ln_fwd_tuned_kernelINS0_13Kernel_traitsIff6__halffjLj40960ELj4ELj1ELj4ELj16ENS0_18Kernel_traits_baseILj40960EffS3_fjLj128EEEEEEEvNS0_19ForwardKernelParamsE)
        /*0340*/ 	.short	0x0210
        /*0342*/ 	.short	0x0088


	//----- nvinfo : EIATTR_SW_WAR
	.align		4
.L_2887:
        /*0344*/ 	.byte	0x04, 0x36
        /*0346*/ 	.short	(.L_2889 - .L_2888)
.L_2888:
        /*0348*/ 	.word	0x00000008
.L_2889:


//--------------------- .nv.info._ZN18transformer_engine13normalization19ln_fwd_tuned_kernelINS0_13Kernel_traitsI6__halfS3_S3_fjLj40960ELj4ELj1ELj4ELj16ENS0_18Kernel_traits_baseILj40960ES3_S3_S3_fjLj128EEEEEEEvNS0_19ForwardKernelParamsE --------------------------
	.section	.nv.info._ZN18transformer_engine13normalization19ln_fwd_tuned_kernelINS0_13Kernel_traitsI6__halfS3_S3_fjLj40960ELj4ELj1ELj4ELj16ENS0_18Kernel_traits_baseILj40960ES3_S3_S3_fjLj128EEEEEEEvNS0_19ForwardKernelParamsE,"",@"SHT_CUDA_INFO"
	.sectionflags	@""
	.align	4


	//----- nvinfo : EIATTR_CUDA_API_VERSION
	.align		4
        /*0000*/ 	.byte	0x04, 0x37
        /*0002*/ 	.short	(.L_2891 - .L_2890)
.L_2890:
        /*0004*/ 	.word	0x00000082


	//----- nvinfo : EIATTR_KPARAM_INFO
	.align		4
.L_2891:
        /*0008*/ 	.byte	0x04, 0x17
        /*000a*/ 	.short	(.L_2893 - .L_2892)
.L_2892:
        /*000c*/ 	.word	0x00000000
        /*0010*/ 	.short	0x0000
        /*0012*/ 	.short	0x0000
        /*0014*/ 	.byte	0x00, 0xf0, 0x21, 0x02


	//----- nvinfo : EIATTR_SPARSE_MMA_MASK
	.align		4
.L_2893:
        /*0018*/ 	.byte	0x03, 0x50
        /*001a*/ 	.short	0x0000


	//----- nvinfo : EIATTR_MAXREG_COUNT
	.align		4
        /*001c*/ 	.byte	0x03, 0x1b
        /*001e*/ 	.short	0x00ff


	//----- nvinfo : EIATTR_NUM_BARRIERS
	.align		4
        /*0020*/ 	.byte	0x02, 0x4c
        /*0022*/ 	.byte	0x01
	.zero		1


	//----- nvinfo : EIATTR_MERCURY_ISA_VERSION
	.align		4
        /*0024*/ 	.byte	0x03, 0x5f
        /*0026*/ 	.short	0x0101


	//----- nvinfo : EIATTR_COOP_GROUP_MASK_REGIDS
	.align		4
        /*0028*/ 	.byte	0x04, 0x29
        /*002a*/ 	.short	(.L_2895 - .L_2894)


	//   ....[0]....
.L_2894:
        /*002c*/ 	.word	0xffffffff


	//   ....[1]....
        /*0030*/ 	.word	0xffffffff


	//   ....[2]....
        /*0034*/ 	.word	0xffffffff


	//   ....[3]....
        /*0038*/ 	.word	0xffffffff


	//   ....[4]....
        /*003c*/ 	.word	0xffffffff


	//   ....[5]....
        /*0040*/ 	.word	0xffffffff


	//   ....[6]....
        /*0044*/ 	.word	0xffffffff


	//   ....[7]....
        /*0048*/ 	.word	0xffffffff


	//   ....[8]....
        /*004c*/ 	.word	0xffffffff


	//   ....[9]....
        /*0050*/ 	.word	0xffffffff


	//   ....[10]....
        /*0054*/ 	.word	0xffffffff


	//   ....[11]....
        /*0058*/ 	.word	0xffffffff


	//   ....[12]....
        /*005c*/ 	.word	0xffffffff


	//   ....[13]....
        /*0060*/ 	.word	0xffffffff


	//   ....[14]....
        /*0064*/ 	.word	0xffffffff


	//   ....[15]....
        /*0068*/ 	.word	0xffffffff


	//   ....[16]....
        /*006c*/ 	.word	0xffffffff


	//   ....[17]....
        /*0070*/ 	.word	0xffffffff


	//   ....[18]....
        /*0074*/ 	.word	0xffffffff


	//   ....[19]....
        /*0078*/ 	.word	0xffffffff


	//   ....[20]....
        /*007c*/ 	.word	0xffffffff


	//   ....[21]....
        /*0080*/ 	.word	0xffffffff


	//   ....[22]....
        /*0084*/ 	.word	0xffffffff


	//   ....[23]....
        /*0088*/ 	.word	0xffffffff


	//   ....[24]....
        /*008c*/ 	.word	0xffffffff


	//   ....[25]....
        /*0090*/ 	.word	0xffffffff


	//   ....[26]....
        /*0094*/ 	.word	0xffffffff


	//   ....[27]....
        /*0098*/ 	.word	0xffffffff


	//   ....[28]....
        /*009c*/ 	.word	0xffffffff


	//   ....[29]....
        /*00a0*/ 	.word	0xffffffff


	//   ....[30]....
        /*00a4*/ 	.word	0xffffffff


	//   ....[31]....
        /*00a8*/ 	.word	0xffffffff


	//   ....[32]....
        /*00ac*/ 	.word	0xffffffff


	//   ....[33]....
        /*00b0*/ 	.word	0x05000056


	//   ....[34]....
        /*00b4*/ 	.word	0x05000056


	//   ....[35]....
        /*00b8*/ 	.word	0x05000056


	//   ....[36]....
        /*00bc*/ 	.word	0x05000056


	//   ....[37]....
        /*00c0*/ 	.word	0x05000056


	//   ....[38]....
        /*00c4*/ 	.word	0x05000056


	//   ....[39]....
        /*00c8*/ 	.word	0x05000056


	//   ....[40]....
        /*00cc*/ 	.word	0x05000056


	//   ....[41]....
        /*00d0*/ 	.word	0x05000056


	//   ....[42]....
        /*00d4*/ 	.word	0x05000056


	//   ....[43]....
        /*00d8*/ 	.word	0x05000056


	//   ....[44]....
        /*00dc*/ 	.word	0x05000056


	//   ....[45]....
        /*00e0*/ 	.word	0x05000056


	//   ....[46]....
        /*00e4*/ 	.word	0x05000056


	//   ....[47]....
        /*00e8*/ 	.word	0x05000056


	//   ....[48]....
        /*00ec*/ 	.word	0x05000056


	//   ....[49]....
        /*00f0*/ 	.word	0x05000056


	//----- nvinfo : EIATTR_COOP_GROUP_INSTR_OFFSETS
	.align		4
.L_2895:
        /*00f4*/ 	.byte	0x04, 0x28
        /*00f6*/ 	.short	(.L_2897 - .L_2896)


	//   ....[0]....
.L_2896:
        /*00f8*/ 	.word	0x00000f80


	//   ....[1]....
        /*00fc*/ 	.word	0x00000fa0


	//   ....[2]....
        /*0100*/ 	.word	0x00000fc0


	//   ....[3]....
        /*0104*/ 	.word	0x00000fe0


	//   ....[4]....
        /*0108*/ 	.word	0x00001000


	//   ....[5]....
        /*010c*/ 	.word	0x00001a30


	//   ....[6]....
        /*0110*/ 	.word	0x00001a50


	//   ....[7]....
        /*0114*/ 	.word	0x00001a70


	//   ....[8]....
        /*0118*/ 	.word	0x00001a90


	//   ....[9]....
        /*011c*/ 	.word	0x00001ab0


	//   ....[10]....
        /*0120*/ 	.word	0x00001c30


	//   ....[11]....
        /*0124*/ 	.word	0x00001c90


	//   ....[12]....
        /*0128*/ 	.word	0x00001ca0


	//   ....[13]....
        /*012c*/ 	.word	0x00001d50


	//   ....[14]....
        /*0130*/ 	.word	0x00001e00


	//   ....[15]....
        /*0134*/ 	.word	0x00001e10


	//   ....[16]....
        /*0138*/ 	.word	0x00001fe0


	//   ....[17]....
        /*013c*/ 	.word	0x00002000


	//   ....[18]....
        /*0140*/ 	.word	0x000022f0


	//   ....[19]....
        /*0144*/ 	.word	0x00002360


	//   ....[20]....
        /*0148*/ 	.word	0x00002370


	//   ....[21]....
        /*014c*/ 	.word	0x00002420


	//   ....[22]....
        /*0150*/ 	.word	0x000024d0


	//   ....[23]....
        /*0154*/ 	.word	0x000024e0


	//   ....[24]....
        /*0158*/ 	.word	0x00002720


	//   ....[25]....
        /*015c*/ 	.word	0x000027c0


	//   ....[26]....
        /*0160*/ 	.word	0x000054e0


	//   ....[27]....
        /*0164*/ 	.word	0x00005500


	//   ....[28]....
        /*0168*/ 	.word	0x00005520


	//   ....[29]....
        /*016c*/ 	.word	0x00005540


	//   ....[30]....
        /*0170*/ 	.word	0x00005560


	//   ....[31]....
        /*0174*/ 	.word	0x00005700


	//   ....[32]....
        /*0178*/ 	.word	0x00005720


	//   ....[33]....
        /*017c*/ 	.word	0x00005960


	//   ....[34]....
        /*0180*/ 	.word	0x000059d0


	//   ....[35]....
        /*0184*/ 	.word	0x00005a40


	//   ....[36]....
        /*0188*/ 	.word	0x00005ab0


	//   ....[37]....
        /*018c*/ 	.word	0x00005b20


	//   ....[38]....
        /*0190*/ 	.word	0x00006590


	//   ....[39]....
        /*0194*/ 	.word	0x00006600


	//   ....[40]....
        /*0198*/ 	.word	0x00006670


	//   ....[41]....
        /*019c*/ 	.word	0x000066e0


	//   ....[42]....
        /*01a0*/ 	.word	0x00006750


	//   ....[43]....
        /*01a4*/ 	.word	0x000067d0


	//   ....[44]....
        /*01a8*/ 	.word	0x00006840


	//   ....[45]....
        /*01ac*/ 	.word	0x000068b0


	//   ....[46]....
        /*01b0*/ 	.word	0x00006920


	//   ....[47]....
        /*01b4*/ 	.word	0x00006990


	//   ....[48]....
        /*01b8*/ 	.word	0x00006a10


	//   ....[49]....
        /*01bc*/ 	.word	0x00006a80


	//----- nvinfo : EIATTR_EXIT_INSTR_OFFSETS
	.align		4
.L_2897:
        /*01c0*/ 	.byte	0x04, 0x1c
        /*01c2*/ 	.short	(.L_2899 - .L_2898)


	//   ....[0]....
.L_2898:
        /*01c4*/ 	.word	0x000057b0


	//   ....[1]....
        /*01c8*/ 	.word	0x00005800


	//   ....[2]....
        /*01cc*/ 	.word	0x00005900


	//----- nvinfo : EIATTR_MAX_THREADS
	.align		4
.L_2899:
        /*01d0*/ 	.byte	0x04, 0x05
        /*01d2*/ 	.short	(.L_2901 - .L_2900)
.L_2900:
        /*01d4*/ 	.word	0x00000080
        /*01d8*/ 	.word	0x00000001
        /*01dc*/ 	.word	0x00000001


	//----- nvinfo : EIATTR_CRS_STACK_SIZE
	.align		4
.L_2901:
        /*01e0*/ 	.byte	0x04, 0x1e
        /*01e2*/ 	.short	(.L_2903 - .L_2902)
.L_2902:
        /*01e4*/ 	.word	0x00000000


	//----- nvinfo : EIATTR_CBANK_PARAM_SIZE
	.align		4
.L_2903:
        /*01e8*/ 	.byte	0x03, 0x19
        /*01ea*/ 	.short	0x0088


	//----- nvinfo : EIATTR_PARAM_CBANK
	.align		4
        /*01ec*/ 	.byte	0x04, 0x0a
        /*01ee*/ 	.short	(.L_2905 - .L_2904)
	.align		4
.L_2904:
        /*01f0*/ 	.word	index@(.nv.constant0._ZN18transformer_engine13normalization19ln_fwd_tuned_kernelINS0_13Kernel_traitsI6__halfS3_S3_fjLj40960ELj4ELj1ELj4ELj16ENS0_18Kernel_traits_baseILj40960ES3_S3_S3_fjLj128EEEEEEEvNS0_19ForwardKernelParamsE)
        /*01f4*/ 	.short	0x0210
        /*01f6*/ 	.short	0x0088


	//----- nvinfo : EIATTR_SW_WAR
	.align		4
.L_2905:
        /*01f8*/ 	.byte	0x04, 0x36
        /*01fa*/ 	.short	(.L_2907 - .L_2906)
.L_2906:
        /*01fc*/ 	.word	0x00000008
.L_2907:


//--------------------- .nv.info._ZN18transformer_engine13normalization19ln_fwd_tuned_kernelINS0_13Kernel_traitsIffffjLj40960ELj4ELj1ELj4ELj16ENS0_18Kernel_traits_baseILj40960EffffjLj128EEEEEEEvNS0_19ForwardKernelParamsE --------------------------
	.section	.nv.info._ZN18transformer_engine13normalization19ln_fwd_tuned_kernelINS0_13Kernel_traitsIffffjLj40960ELj4ELj1ELj4ELj16ENS0_18Kernel_traits_baseILj40960EffffjLj128EEEEEEEvNS0_19ForwardKernelParamsE,"",@"SHT_CUDA_INFO"
	.sectionflags	@""
	.align	4


	//----- nvinfo : EIATTR_CUDA_API_VERSION
	.align		4
        /*0000*/ 	.byte	0x04, 0x37
        /*0002*/ 	.short	(.L_2909 - .L_2908)
.L_2908:
        /*0004*/ 	.word	0x00000082


	//----- nvinfo : EIATTR_KPARAM_INFO
	.align		4
.L_2909:
        /*0008*/ 	.byte	0x04, 0x17
        /*000a*/ 	.short	(.L_2911 - .L_2910)
.L_2910:
        /*000c*/ 	.word	0x00000000
        /*0010*/ 	.short	0x0000
        /*0012*/ 	.short	0x0000
        /*0014*/ 	.byte	0x00, 0xf0, 0x21, 0x02


	//----- nvinfo : EIATTR_SPARSE_MMA_MASK
	.align		4
.L_2911:
        /*0018*/ 	.byte	0x03, 0x50
        /*001a*/ 	.short	0x0000


	//----- nvinfo : EIATTR_MAXREG_COUNT
	.align		4
        /*001c*/ 	.byte	0x03, 0x1b
        /*001e*/ 	.short	0x00ff


	//----- nvinfo : EIATTR_NUM_BARRIERS
	.align		4
        /*0020*/ 	.byte	0x02, 0x4c
        /*0022*/ 	.byte	0x01
	.zero		1


	//----- nvinfo : EIATTR_ANNOTATIONS
	.align		4
        /*0024*/ 	.byte	0x04, 0x55
        /*0026*/ 	.short	(.L_2913 - .L_2912)


	//   ....[0]....
.L_2912:
        /* <DEDUP_REMOVED lines=22> */


	//----- nvinfo : EIATTR_MERCURY_ISA_VERSION
	.align		4
.L_2913:
        /*0178*/ 	.byte	0x03, 0x5f
        /*017a*/ 	.short	0x0101


	//----- nvinfo : EIATTR_COOP_GROUP_MASK_REGIDS
	.align		4
        /*017c*/ 	.byte	0x04, 0x29
        /*017e*/ 	.short	(.L_2915 - .L_2914)


	//   ....[0]....
.L_2914:
        /*0180*/ 	.word	0xffffffff


	//   ....[1]....
        /*0184*/ 	.word	0xffffffff


	//   ....[2]....
        /*0188*/ 	.word	0xffffffff


	//   ....[3]....
        /*018c*/ 	.word	0xffffffff


	//   ....[4]....
        /*0190*/ 	.word	0xffffffff


	//   ....[5]....
        /*0194*/ 	.word	0xffffffff


	//   ....[6]....
        /*0198*/ 	.word	0xffffffff


	//   ....[7]....
        /*019c*/ 	.word	0xffffffff


	//   ....[8]....
        /*01a0*/ 	.word	0xffffffff


	//   ....[9]....
        /*01a4*/ 	.word	0xffffffff


	//   ....[10]....
        /*01a8*/ 	.word	0xffffffff


	//   ....[11]....
        /*01ac*/ 	.word	0xffffffff


	//   ....[12]....
        /*01b0*/ 	.word	0xffffffff


	//   ....[13]....
        /*01b4*/ 	.word	0xffffffff


	//   ....[14]....
        /*01b8*/ 	.word	0xffffffff


	//   ....[15]....
        /*01bc*/ 	.word	0xffffffff


	//   ....[16]....
        /*01c0*/ 	.word	0xffffffff


	//   ....[17]....
        /*01c4*/ 	.word	0xffffffff


	//   ....[18]....
        /*01c8*/ 	.word	0xffffffff


	//   ....[19]....
        /*01cc*/ 	.word	0xffffffff


	//   ....[20]....
        /*01d0*/ 	.word	0xffffffff


	//   ....[21]....
        /*01d4*/ 	.word	0xffffffff


	//   ....[22]....
        /*01d8*/ 	.word	0xffffffff


	//   ....[23]....
        /*01dc*/ 	.word	0xffffffff


	//   ....[24]....
        /*01e0*/ 	.word	0xffffffff


	//   ....[25]....
        /*01e4*/ 	.word	0xffffffff


	//   ....[26]....
        /*01e8*/ 	.word	0xffffffff


	//   ....[27]....
        /*01ec*/ 	.word	0xffffffff


	//   ....[28]....
        /*01f0*/ 	.word	0xffffffff


	//   ....[29]....
        /*01f4*/ 	.word	0xffffffff


	//   ....[30]....
        /*01f8*/ 	.word	0xffffffff


	//   ....[31]....
        /*01fc*/ 	.word	0xffffffff


	//   ....[32]....
        /*0200*/ 	.word	0xffffffff


	//   ....[33]....
        /*0204*/ 	.word	0x05000007


	//   ....[34]....
        /*0208*/ 	.word	0x05000007


	//   ....[35]....
        /*020c*/ 	.word	0x05000007


	//   ....[36]....
        /*0210*/ 	.word	0x05000007


	//   ....[37]....
        /*0214*/ 	.word	0x05000007


	//   ....[38]....
        /*0218*/ 	.word	0x05000007


	//   ....[39]....
        /*021c*/ 	.word	0x05000007


	//   ....[40]....
        /*0220*/ 	.word	0x05000007


	//   ....[41]....
        /*0224*/ 	.word	0x05000007


	//   ....[42]....
        /*0228*/ 	.word	0x05000007


	//   ....[43]....
        /*022c*/ 	.word	0x05000007


	//   ....[44]....
        /*0230*/ 	.word	0x05000007


	//   ....[45]....
        /*0234*/ 	.word	0x05000007


	//   ....[46]....
        /*0238*/ 	.word	0x05000007


	//   ....[47]....
        /*023c*/ 	.word	0x05000007


	//   ....[48]....
        /*0240*/ 	.word	0x05000007


	//   ....[49]....
        /*0244*/ 	.word	0x05000007


	//----- nvinfo : EIATTR_COOP_GROUP_INSTR_OFFSETS
	.align		4
.L_2915:
        /*0248*/ 	.byte	0x04, 0x28
        /*024a*/ 	.short	(.L_2917 - .L_2916)


	//   ....[0]....
.L_2916:
        /*024c*/ 	.word	0x00000f30


	//   ....[1]....
        /*0250*/ 	.word	0x00000f50


	//   ....[2]....
        /*0254*/ 	.word	0x00000f70


	//   ....[3]....
        /*0258*/ 	.word	0x00000f90


	//   ....[4]....
        /*025c*/ 	.word	0x00000fb0


	//   ....[5]....
        /*0260*/ 	.word	0x000019e0


	//   ....[6]....
        /*0264*/ 	.word	0x00001a00


	//   ....[7]....
        /*0268*/ 	.word	0x00001a20


	//   ....[8]....
        /*026c*/ 	.word	0x00001a40


	//   ....[9]....
        /*0270*/ 	.word	0x00001a60


	//   ....[10]....
        /*0274*/ 	.word	0x00001be0


	//   ....[11]....
        /*0278*/ 	.word	0x00001c40


	//   ....[12]....
        /*027c*/ 	.word	0x00001c50


	//   ....[13]....
        /*0280*/ 	.word	0x00001d90


	//   ....[14]....
        /*0284*/ 	.word	0x00001db0


	//   ....[15]....
        /*0288*/ 	.word	0x00001dc0


	//   ....[16]....
        /*028c*/ 	.word	0x00001f80


	//   ....[17]....
        /*0290*/ 	.word	0x00001fb0


	//   ....[18]....
        /*0294*/ 	.word	0x000022f0


	//   ....[19]....
        /*0298*/ 	.word	0x00002370


	//   ....[20]....
        /*029c*/ 	.word	0x00002380


	//   ....[21]....
        /*02a0*/ 	.word	0x000024c0


	//   ....[22]....
        /*02a4*/ 	.word	0x000024e0


	//   ....[23]....
        /*02a8*/ 	.word	0x000024f0


	//   ....[24]....
        /*02ac*/ 	.word	0x00002750


	//   ....[25]....
        /*02b0*/ 	.word	0x00002760


	//   ....[26]....
        /*02b4*/ 	.word	0x000050c0


	//   ....[27]....
        /*02b8*/ 	.word	0x000050e0


	//   ....[28]....
        /*02bc*/ 	.word	0x00005100


	//   ....[29]....
        /*02c0*/ 	.word	0x00005120


	//   ....[30]....
        /*02c4*/ 	.word	0x00005140


	//   ....[31]....
        /*02c8*/ 	.word	0x00005310


	//   ....[32]....
        /*02cc*/ 	.word	0x00005330


	//   ....[33]....
        /*02d0*/ 	.word	0x00005580


	//   ....[34]....
        /*02d4*/ 	.word	0x00005600


	//   ....[35]....
        /*02d8*/ 	.word	0x00005680


	//   ....[36]....
        /*02dc*/ 	.word	0x00005700


	//   ....[37]....
        /*02e0*/ 	.word	0x00005780


	//   ....[38]....
        /*02e4*/ 	.word	0x00006220


	//   ....[39]....
        /*02e8*/ 	.word	0x000062a0


	//   ....[40]....
        /*02ec*/ 	.word	0x00006320


	//   ....[41]....
        /*02f0*/ 	.word	0x000063a0


	//   ....[42]....
        /*02f4*/ 	.word	0x00006420


	//   ....[43]....
        /*02f8*/ 	.word	0x000064b0


	//   ....[44]....
        /*02fc*/ 	.word	0x00006520


	//   ....[45]....
        /*0300*/ 	.word	0x00006590


	//   ....[46]....
        /*0304*/ 	.word	0x00006600


	//   ....[47]....
        /*0308*/ 	.word	0x00006670


	//   ....[48]....
        /*030c*/ 	.word	0x000066f0


	//   ....[49]....
        /*0310*/ 	.word	0x00006760


	//----- nvinfo : EIATTR_EXIT_INSTR_OFFSETS
	.align		4
.L_2917:
        /*0314*/ 	.byte	0x04, 0x1c
        /*0316*/ 	.short	(.L_2919 - .L_2918)


	//   ....[0]....
.L_2918:
        /*0318*/ 	.word	0x000053c0


	//   ....[1]....
        /*031c*/ 	.word	0x00005430


	//   ....[2]....
        /*0320*/ 	.word	0x00005520


	//----- nvinfo : EIATTR_MAX_THREADS
	.align		4
.L_2919:
        /*0324*/ 	.byte	0x04, 0x05
        /*0326*/ 	.short	(.L_2921 - .L_2920)
.L_2920:
        /*0328*/ 	.word	0x00000080
        /*032c*/ 	.word	0x00000001
        /*0330*/ 	.word	0x00000001


	//----- nvinfo : EIATTR_CRS_STACK_SIZE
	.align		4
.L_2921:
        /*0334*/ 	.byte	0x04, 0x1e
        /*0336*/ 	.short	(.L_2923 - .L_2922)
.L_2922:
        /*0338*/ 	.word	0x00000000


	//----- nvinfo : EIATTR_CBANK_PARAM_SIZE
	.align		4
.L_2923:
        /*033c*/ 	.byte	0x03, 0x19
        /*033e*/ 	.short	0x0088


	//----- nvinfo : EIATTR_PARAM_CBANK
	.align		4
        /*0340*/ 	.byte	0x04, 0x0a
        /*0342*/ 	.short	(.L_2925 - .L_2924)
	.align		4
.L_2924:
        /*0344*/ 	.word	index@(.nv.constant0._ZN18transformer_engine13normalization19ln_fwd_tuned_kernelINS0_13Kernel_traitsIffffjLj40960ELj4ELj1ELj4ELj16ENS0_18Kernel_traits_baseILj40960EffffjLj128EEEEEEEvNS0_19ForwardKernelParamsE)
        /*0348*/ 	.short	0x0210
        /*034a*/ 	.short	0x0088


	//----- nvinfo : EIATTR_SW_WAR
	.align		4
.L_2925:
        /*034c*/ 	.byte	0x04, 0x36
        /*034e*/ 	.short	(.L_2927 - .L_2926)
.L_2926:
        /*0350*/ 	.word	0x00000008
.L_2927:


//--------------------- .nv.info._ZN18transformer_engine13normalization19ln_fwd_tuned_kernelINS0_13Kernel_traitsIff13__nv_bfloat16fjLj32768ELj4ELj1ELj4ELj16ENS0_18Kernel_traits_baseILj32768EffS3_fjLj128EEEEEEEvNS0_19ForwardKernelParamsE --------------------------
	.section	.nv.info._ZN18transformer_engine13normalization19ln_fwd_tuned_kernelINS0_13Kernel_traitsIff13__nv_bfloat16fjLj32768ELj4ELj1ELj4ELj16ENS0_18Kernel_traits_baseILj32768EffS3_fjLj128EEEEEEEvNS0_19ForwardKernelParamsE,"",@"SHT_CUDA_INFO"
	.sectionflags	@""
	.align	4


	//----- nvinfo : EIATTR_CUDA_API_VERSION
	.align		4
        /*0000*/ 	.byte	0x04, 0x37
        /*0002*/ 	.short	(.L_2929 - .L_2928)
.L_2928:
        /*0004*/ 	.word	0x00000082


	//----- nvinfo : EIATTR_KPARAM_INFO
	.align		4
.L_2929:
        /*0008*/ 	.byte	0x04, 0x17
        /*000a*/ 	.short	(.L_2931 - .L_2930)
.L_2930:
        /*000c*/ 	.word	0x00000000
        /*0010*/ 	.short	0x0000
        /*0012*/ 	.short	0x0000
        /*0014*/ 	.byte	0x00, 0xf0, 0x21, 0x02


	//----- nvinfo : EIATTR_SPARSE_MMA_MASK
	.align		4
.L_2931:
        /*0018*/ 	.byte	0x03, 0x50
        /*001a*/ 	.short	0x0000


	//----- nvinfo : EIATTR_MAXREG_COUNT
	.align		4
        /*001c*/ 	.byte	0x03, 0x1b
        /*001e*/ 	.short	0x00ff


	//----- nvinfo : EIATTR_NUM_BARRIERS
	.align		4
        /*0020*/ 	.byte	0x02, 0x4c
        /*0022*/ 	.byte	0x01
	.zero		1


	//----- nvinfo : EIATTR_MERCURY_ISA_VERSION
	.align		4
        /*0024*/ 	.byte	0x03, 0x5f
        /*0026*/ 	.short	0x0101


	//----- nvinfo : EIATTR_COOP_GROUP_MASK_REGIDS
	.align		4
        /*0028*/ 	.byte	0x04, 0x29
        /*002a*/ 	.short	(.L_2933 - .L_2932)


	//   ....[0]....
.L_2932:
        /*002c*/ 	.word	0xffffffff


	//   ....[1]....
        /*0030*/ 	.word	0xffffffff


	//   ....[2]....
        /*0034*/ 	.word	0xffffffff


	//   ....[3]....
        /*0038*/ 	.word	0xffffffff


	//   ....[4]....
        /*003c*/ 	.word	0xffffffff


	//   ....[5]....
        /*0040*/ 	.word	0xffffffff


	//   ....[6]....
        /*0044*/ 	.word	0xffffffff


	//   ....[7]....
        /*0048*/ 	.word	0xffffffff


	//   ....[8]....
        /*004c*/ 	.word	0xffffffff


	//   ....[9]....
        /*0050*/ 	.word	0xffffffff


	//   ....[10]....
        /*0054*/ 	.word	0xffffffff


	//   ....[11]....
        /*0058*/ 	.word	0xffffffff


	//   ....[12]....
        /*005c*/ 	.word	0xffffffff


	//   ....[13]....
        /*0060*/ 	.word	0xffffffff


	//   ....[14]....
        /*0064*/ 	.word	0xffffffff


	//   ....[15]....
        /*0068*/ 	.word	0xffffffff


	//   ....[16]....
        /*006c*/ 	.word	0xffffffff


	//   ....[17]....
        /*0070*/ 	.word	0xffffffff


	//   ....[18]....
        /*0074*/ 	.word	0xffffffff


	//   ....[19]....
        /*0078*/ 	.word	0xffffffff


	//   ....[20]....
        /*007c*/ 	.word	0xffffffff


	//   ....[21]....
        /*0080*/ 	.word	0xffffffff


	//   ....[22]....
        /*0084*/ 	.word	0xffffffff


	//   ....[23]....
        /*0088*/ 	.word	0xffffffff


	//   ....[24]....
        /*008c*/ 	.word	0xffffffff


	//   ....[25]....
        /*0090*/ 	.word	0xffffffff


	//   ....[26]....
        /*0094*/ 	.word	0xffffffff


	//   ....[27]....
        /*0098*/ 	.word	0xffffffff


	//   ....[28]....
        /*009c*/ 	.word	0xffffffff


	//   ....[29]....
        /*00a0*/ 	.word	0xffffffff


	//   ....[30]....
        /*00a4*/ 	.word	0xffffffff


	//   ....[31]....
        /*00a8*/ 	.word	0xffffffff


	//   ....[32]....
        /*00ac*/ 	.word	0xffffffff


	//   ....[33]....
        /*00b0*/ 	.word	0x050000d4


	//   ....[34]....
        /*00b4*/ 	.word	0x050000d4


	//   ....[35]....
        /*00b8*/ 	.word	0x050000d4


	//   ....[36]....
        /*00bc*/ 	.word	0x050000d4


	//   ....[37]....
        /*00c0*/ 	.word	0x050000d4


	//   ....[38]....
        /*00c4*/ 	.word	0x050000d4


	//   ....[39]....
        /*00c8*/ 	.word	0x050000d4


	//   ....[40]....
        /*00cc*/ 	.word	0x050000d4


	//   ....[41]....
        /*00d0*/ 	.word	0x050000d4


	//   ....[42]....
        /*00d4*/ 	.word	0x050000d4


	//   ....[43]....
        /*00d8*/ 	.word	0x050000d4


	//   ....[44]....
        /*00dc*/ 	.word	0x050000d4


	//   ....[45]....
        /*00e0*/ 	.word	0x050000d4


	//   ....[46]....
        /*00e4*/ 	.word	0x050000d4


	//   ....[47]....
        /*00e8*/ 	.word	0x050000d4


	//   ....[48]....
        /*00ec*/ 	.word	0x050000d4


	//   ....[49]....
        /*00f0*/ 	.word	0x050000d4


	//----- nvinfo : EIATTR_COOP_GROUP_INSTR_OFFSETS
	.align		4
.L_2933:
        /*00f4*/ 	.byte	0x04, 0x28
        /*00f6*/ 	.short	(.L_2935 - .L_2934)


	//   ....[0]....
.L_2934:
        /*00f8*/ 	.word	0x00000b70


	//   ....[1]....
        /*00fc*/ 	.word	0x00000b90


	//   ....[2]....
        /*0100*/ 	.word	0x00000bb0


	//   ....[3]....
        /*0104*/ 	.word	0x00000bd0


	//   ....[4]....
        /*0108*/ 	.word	0x00000bf0


	//   ....[5]....
        /*010c*/ 	.word	0x00001420


	//   ....[6]....
        /*0110*/ 	.word	0x00001440


	//   ....[7]....
        /*0114*/ 	.word	0x00001460


	//   ....[8]....
        /*0118*/ 	.word	0x00001480


	//   ....[9]....
        /*011c*/ 	.word	0x000014a0


	//   ....[10]....
        /*0120*/ 	.word	0x000015d0


	//   ....[11]....
        /*0124*/ 	.word	0x00001680


	//   ....[12]....
        /*0128*/ 	.word	0x00001690


	//   ....[13]....
        /*012c*/ 	.word	0x00001740


	//   ....[14]....
        /*0130*/ 	.word	0x000017e0


	//   ....[15]....
        /*0134*/ 	.word	0x00001800


	//   ....[16]....
        /*0138*/ 	.word	0x000019c0


	//   ....[17]....
        /*013c*/ 	.word	0x000019e0


	//   ....[18]....
        /*0140*/ 	.word	0x00001ce0


	//   ....[19]....
        /*0144*/ 	.word	0x00001d50


	//   ....[20]....
        /*0148*/ 	.word	0x00001d60


	//   ....[21]....
        /*014c*/ 	.word	0x00001e10


	//   ....[22]....
        /*0150*/ 	.word	0x00001eb0


	//   ....[23]....
        /*0154*/ 	.word	0x00001ed0


	//   ....[24]....
        /*0158*/ 	.word	0x000020b0


	//   ....[25]....
        /*015c*/ 	.word	0x00002150


	//   ....[26]....
        /*0160*/ 	.word	0x00004c20


	//   ....[27]....
        /*0164*/ 	.word	0x00004c40


	//   ....[28]....
        /*0168*/ 	.word	0x00004c60


	//   ....[29]....
        /*016c*/ 	.word	0x00004c80


	//   ....[30]....
        /*0170*/ 	.word	0x00004ca0


	//   ....[31]....
        /*0174*/ 	.word	0x00004e40


	//   ....[32]....
        /*0178*/ 	.word	0x00004e60


	//   ....[33]....
        /*017c*/ 	.word	0x000050a0


	//   ....[34]....
        /*0180*/ 	.word	0x00005110


	//   ....[35]....
        /*0184*/ 	.word	0x00005180


	//   ....[36]....
        /*0188*/ 	.word	0x000051f0


	//   ....[37]....
        /*018c*/ 	.word	0x00005260


	//   ....[38]....
        /*0190*/ 	.word	0x00005ad0


	//   ....[39]....
        /*0194*/ 	.word	0x00005b40


	//   ....[40]....
        /*0198*/ 	.word	0x00005bb0


	//   ....[41]....
        /*019c*/ 	.word	0x00005c20


	//   ....[42]....
        /*01a0*/ 	.word	0x00005c90


	//   ....[43]....
        /*01a4*/ 	.word	0x00005d10


	//   ....[44]....
        /*01a8*/ 	.word	0x00005d80


	//   ....[45]....
        /*01ac*/ 	.word	0x00005df0


	//   ....[46]....
        /*01b0*/ 	.word	0x00005e60


	//   ....[47]....
        /*01b4*/ 	.word	0x00005ed0


	//   ....[48]....
        /*01b8*/ 	.word	0x00005f50


	//   ....[49]....
        /*01bc*/ 	.word	0x00005fc0


	//----- nvinfo : EIATTR_EXIT_INSTR_OFFSETS
	.align		4
.L_2935:
        /*01c0*/ 	.byte	0x04, 0x1c
        /*01c2*/ 	.short	(.L_2937 - .L_2936)


	//   ....[0]....
.L_2936:
        /*01c4*/ 	.word	0x00004ef0


	//   ....[1]....
        /*01c8*/ 	.word	0x00004f40


	//   ....[2]....
        /*01cc*/ 	.word	0x00005040


	//----- nvinfo : EIATTR_MAX_THREADS
	.align		4
.L_2937:
        /*01d0*/ 	.byte	0x04, 0x05
        /*01d2*/ 	.short	(.L_2939 - .L_2938)
.L_2938:
        /*01d4*/ 	.word	0x00000080
        /*01d8*/ 	.word	0x00000001
        /*01dc*/ 	.word	0x00000001


	//----- nvinfo : EIATTR_CRS_STACK_SIZE
	.align		4
.L_2939:
        /*01e0*/ 	.byte	0x04, 0x1e
        /*01e2*/ 	.short	(.L_2941 - .L_2940)
.L_2940:
        /*01e4*/ 	.word	0x00000000


	//----- nvinfo : EIATTR_CBANK_PARAM_SIZE
	.align		4
.L_2941:
        /*01e8*/ 	.byte	0x03, 0x19
        /*01ea*/ 	.short	0x0088


	//----- nvinfo : EIATTR_PARAM_CBANK
	.align		4
        /*01ec*/ 	.byte	0x04, 0x0a
        /*01ee*/ 	.short	(.L_2943 - .L_2942)
	.align		4
.L_2942:
        /*01f0*/ 	.word	index@(.nv.constant0._ZN18transformer_engine13normalization19ln_fwd_tuned_kernelINS0_13Kernel_traitsIff13__nv_bfloat16fjLj32768ELj4ELj1ELj4ELj16ENS0_18Kernel_traits_baseILj32768EffS3_fjLj128EEEEEEEvNS0_19ForwardKernelParamsE)
        /*01f4*/ 	.short	0x0210
        /*01f6*/ 	.short	0x0088


	//----- nvinfo : EIATTR_SW_WAR
	.align		4
.L_2943:
        /*01f8*/ 	.byte	0x04, 0x36
        /*01fa*/ 	.short	(.L_2945 - .L_2944)
.L_2944:
        /*01fc*/ 	.word	0x00000008
.L_2945:


//--------------------- .nv.info._ZN18transformer_engine13normalization19ln_fwd_tuned_kernelINS0_13Kernel_traitsI13__nv_bfloat16S3_S3_fjLj32768ELj4ELj1ELj4ELj16ENS0_18Kernel_traits_baseILj32768ES3_S3_S3_fjLj128EEEEEEEvNS0_19ForwardKernelParamsE --------------------------
	.section	.nv.info._ZN18transformer_engine13normalization19ln_fwd_tuned_kernelINS0_13Kernel_traitsI13__nv_bfloat16S3_S3_fjLj32768ELj4ELj1ELj4ELj16ENS0_18Kernel_traits_baseILj32768ES3_S3_S3_fjLj128EEEEEEEvNS0_19ForwardKernelParamsE,"",@"SHT_CUDA_INFO"
	.sectionflags	@""
	.align	4


	//----- nvinfo : EIATTR_CUDA_API_VERSION
	.align		4
        /*0000*/ 	.byte	0x04, 0x37
        /*0002*/ 	.short	(.L_2947 - .L_2946)
.L_2946:
        /*0004*/ 	.word	0x00000082


	//----- nvinfo : EIATTR_KPARAM_INFO
	.align		4
.L_2947:
        /*0008*/ 	.byte	0x04, 0x17
        /*000a*/ 	.short	(.L_2949 - .L_2948)
.L_2948:
        /*000c*/ 	.word	0x00000000
        /*0010*/ 	.short	0x0000
        /*0012*/ 	.short	0x0000
        /*0014*/ 	.byte	0x00, 0xf0, 0x21, 0x02


	//----- nvinfo : EIATTR_SPARSE_MMA_MASK
	.align		4
.L_2949:
        /*0018*/ 	.byte	0x03, 0x50
        /*001a*/ 	.short	0x0000


	//----- nvinfo : EIATTR_MAXREG_COUNT
	.align		4
        /*001c*/ 	.byte	0x03, 0x1b
        /*001e*/ 	.short	0x00ff


	//----- nvinfo : EIATTR_NUM_BARRIERS
	.align		4
        /*0020*/ 	.byte	0x02, 0x4c
        /*0022*/ 	.byte	0x01
	.zero		1


	//----- nvinfo : EIATTR_MERCURY_ISA_VERSION
	.align		4
        /*0024*/ 	.byte	0x03, 0x5f
        /*0026*/ 	.short	0x0101


	//----- nvinfo : EIATTR_INT_WARP_WIDE_INSTR_OFFSETS
	.align		4
        /*0028*/ 	.byte	0x04, 0x31
        /*002a*/ 	.short	(.L_2951 - .L_2950)


	//   ....[0]....
.L_2950:
        /*002c*/ 	.word	0x00001d70


	//----- nvinfo : EIATTR_COOP_GROUP_MASK_REGIDS
	.align		4
.L_2951:
        /*0030*/ 	.byte	0x04, 0x29
        /*0032*/ 	.short	(.L_2953 - .L_2952)


	//   ....[0]....
.L_2952:
        /*0034*/ 	.word	0xffffffff


	//   ....[1]....
        /*0038*/ 	.word	0xffffffff


	//   ....[2]....
        /*003c*/ 	.word	0xffffffff


	//   ....[3]....
        /*0040*/ 	.word	0xffffffff


	//   ....[4]....
        /*0044*/ 	.word	0xffffffff


	//   ....[5]....
        /*0048*/ 	.word	0xffffffff


	//   ....[6]....
        /*004c*/ 	.word	0xffffffff


	//   ....[7]....
        /*0050*/ 	.word	0xffffffff


	//   ....[8]....
        /*0054*/ 	.word	0xffffffff


	//   ....[9]....
        /*0058*/ 	.word	0xffffffff


	//   ....[10]....
        /*005c*/ 	.word	0xffffffff


	//   ....[11]....
        /*0060*/ 	.word	0xffffffff


	//   ....[12]....
        /*0064*/ 	.word	0xffffffff


	//   ....[13]....
        /*0068*/ 	.word	0xffffffff


	//   ....[14]....
        /*006c*/ 	.word	0xffffffff


	//   ....[15]....
        /*0070*/ 	.word	0xffffffff


	//   ....[16]....
        /*0074*/ 	.word	0xffffffff


	//   ....[17]....
        /*0078*/ 	.word	0xffffffff


	//   ....[18]....
        /*007c*/ 	.word	0xffffffff


	//   ....[19]....
        /*0080*/ 	.word	0xffffffff


	//   ....[20]....
        /*0084*/ 	.word	0xffffffff


	//   ....[21]....
        /*0088*/ 	.word	0xffffffff


	//   ....[22]....
        /*008c*/ 	.word	0xffffffff


	//   ....[23]....
        /*0090*/ 	.word	0xffffffff


	//   ....[24]....
        /*0094*/ 	.word	0xffffffff


	//   ....[25]....
        /*0098*/ 	.word	0xffffffff


	//   ....[26]....
        /*009c*/ 	.word	0xffffffff


	//   ....[27]....
        /*00a0*/ 	.word	0xffffffff


	//   ....[28]....
        /*00a4*/ 	.word	0xffffffff


	//   ....[29]....
        /*00a8*/ 	.word	0xffffffff


	//   ....[30]....
        /*00ac*/ 	.word	0xffffffff


	//   ....[31]....
        /*00b0*/ 	.word	0xffffffff


	//   ....[32]....
        /*00b4*/ 	.word	0xffffffff


	//   ....[33]....
        /*00b8*/ 	.word	0x05000097


	//   ....[34]....
        /*00bc*/ 	.word	0x05000097


	//   ....[35]....
        /*00c0*/ 	.word	0x05000097


	//   ....[36]....
        /*00c4*/ 	.word	0x05000097


	//   ....[37]....
        /*00c8*/ 	.word	0x05000097


	//   ....[38]....
        /*00cc*/ 	.word	0x05000097


	//   ....[39]....
        /*00d0*/ 	.word	0x05000097


	//   ....[40]....
        /*00d4*/ 	.word	0x05000097


	//   ....[41]....
        /*00d8*/ 	.word	0x05000097


	//   ....[42]....
        /*00dc*/ 	.word	0x05000097


	//   ....[43]....
        /*00e0*/ 	.word	0x05000097


	//   ....[44]....
        /*00e4*/ 	.word	0x05000097


	//   ....[45]....
        /*00e8*/ 	.word	0x05000097


	//   ....[46]....
        /*00ec*/ 	.word	0x05000097


	//   ....[47]....
        /*00f0*/ 	.word	0x05000097


	//   ....[48]....
        /*00f4*/ 	.word	0x05000097


	//   ....[49]....
        /*00f8*/ 	.word	0x05000097


	//----- nvinfo : EIATTR_COOP_GROUP_INSTR_OFFSETS
	.align		4
.L_2953:
        /*00fc*/ 	.byte	0x04, 0x28
        /*00fe*/ 	.short	(.L_2955 - .L_2954)


	//   ....[0]....
.L_2954:
        /*0100*/ 	.word	0x00000f30


	//   ....[1]....
        /*0104*/ 	.word	0x00000f50


	//   ....[2]....
        /*0108*/ 	.word	0x00000f70


	//   ....[3]....
        /*010c*/ 	.word	0x00000f90


	//   ....[4]....
        /*0110*/ 	.word	0x00000fb0


	//   ....[5]....
        /*0114*/ 	.word	0x000017e0


	//   ....[6]....
        /*0118*/ 	.word	0x00001800


	//   ....[7]....
        /*011c*/ 	.word	0x00001820


	//   ....[8]....
        /*0120*/ 	.word	0x00001840


	//   ....[9]....
        /*0124*/ 	.word	0x00001860


	//   ....[10]....
        /*0128*/ 	.word	0x00001950


	//   ....[11]....
        /*012c*/ 	.word	0x00001a40


	//   ....[12]....
        /*0130*/ 	.word	0x00001a50


	//   ....[13]....
        /*0134*/ 	.word	0x00001b00


	//   ....[14]....
        /*0138*/ 	.word	0x00001ba0


	//   ....[15]....
        /*013c*/ 	.word	0x00001bc0


	//   ....[16]....
        /*0140*/ 	.word	0x00001dc0


	//   ....[17]....
        /*0144*/ 	.word	0x00001e10


	//   ....[18]....
        /*0148*/ 	.word	0x000020f0


	//   ....[19]....
        /*014c*/ 	.word	0x00002140


	//   ....[20]....
        /*0150*/ 	.word	0x00002150


	//   ....[21]....
        /*0154*/ 	.word	0x00002200


	//   ....[22]....
        /*0158*/ 	.word	0x000022b0


	//   ....[23]....
        /*015c*/ 	.word	0x000022c0


	//   ....[24]....
        /*0160*/ 	.word	0x000024f0


	//   ....[25]....
        /*0164*/ 	.word	0x00002540


	//   ....[26]....
        /*0168*/ 	.word	0x00004e80


	//   ....[27]....
        /*016c*/ 	.word	0x00004ea0


	//   ....[28]....
        /*0170*/ 	.word	0x00004ec0


	//   ....[29]....
        /*0174*/ 	.word	0x00004ee0


	//   ....[30]....
        /*0178*/ 	.word	0x00004f00


	//   ....[31]....
        /*017c*/ 	.word	0x000050a0


	//   ....[32]....
        /*0180*/ 	.word	0x000050c0


	//   ....[33]....
        /*0184*/ 	.word	0x00005310


	//   ....[34]....
        /*0188*/ 	.word	0x00005380


	//   ....[35]....
        /*018c*/ 	.word	0x000053f0


	//   ....[36]....
        /*0190*/ 	.word	0x00005460


	//   ....[37]....
        /*0194*/ 	.word	0x000054d0


	//   ....[38]....
        /*0198*/ 	.word	0x00005d40


	//   ....[39]....
        /*019c*/ 	.word	0x00005db0


	//   ....[40]....
        /*01a0*/ 	.word	0x00005e20


	//   ....[41]....
        /*01a4*/ 	.word	0x00005e90


	//   ....[42]....
        /*01a8*/ 	.word	0x00005f00


	//   ....[43]....
        /*01ac*/ 	.word	0x00005f80


	//   ....[44]....
        /*01b0*/ 	.word	0x00005ff0


	//   ....[45]....
        /*01b4*/ 	.word	0x00006060


	//   ....[46]....
        /*01b8*/ 	.word	0x000060d0


	//   ....[47]....
        /*01bc*/ 	.word	0x00006140


	//   ....[48]....
        /*01c0*/ 	.word	0x000061c0


	//   ....[49]....
        /*01c4*/ 	.word	0x00006230


	//----- nvinfo : EIATTR_EXIT_INSTR_OFFSETS
	.align		4
.L_2955:
        /*01c8*/ 	.byte	0x04, 0x1c
        /*01ca*/ 	.short	(.L_2957 - .L_2956)


	//   ....[0]....
.L_2956:
        /*01cc*/ 	.word	0x00005150


	//   ....[1]....
        /*01d0*/ 	.word	0x000051a0


	//   ....[2]....
        /*01d4*/ 	.word	0x000052b0


	//----- nvinfo : EIATTR_MAX_THREADS
	.align		4
.L_2957:
        /*01d8*/ 	.byte	0x04, 0x05
        /*01da*/ 	.short	(.L_2959 - .L_2958)
.L_2958:
        /*01dc*/ 	.word	0x00000080
        /*01e0*/ 	.word	0x00000001
        /*01e4*/ 	.word	0x00000001


	//----- nvinfo : EIATTR_CRS_STACK_SIZE
	.align		4
.L_2959:
        /*01e8*/ 	.byte	0x04, 0x1e
        /*01ea*/ 	.short	(.L_2961 - .L_2960)
.L_2960:
        /*01ec*/ 	.word	0x00000000


	//----- nvinfo : EIATTR_CBANK_PARAM_SIZE
	.align		4
.L_2961:
        /*01f0*/ 	.byte	0x03, 0x19
        /*01f2*/ 	.short	0x0088


	//----- nvinfo : EIATTR_PARAM_CBANK
	.align		4
        /*01f4*/ 	.byte	0x04, 0x0a
        /*01f6*/ 	.short	(.L_2963 - .L_2962)
	.align		4
.L_2962:
        /*01f8*/ 	.word	index@(.nv.constant0._ZN18transformer_engine13normalization19ln_fwd_tuned_kernelINS0_13Kernel_traitsI13__nv_bfloat16S3_S3_fjLj32768ELj4ELj1ELj4ELj16ENS0_18Kernel_traits_baseILj32768ES3_S3_S3_fjLj128EEEEEEEvNS0_19ForwardKernelParamsE)
        /*01fc*/ 	.short	0x0210
        /*01fe*/ 	.short	0x0088


	//----- nvinfo : EIATTR_SW_WAR
	.align		4
.L_2963:
        /*0200*/ 	.byte	0x04, 0x36
        /*0202*/ 	.short	(.L_2965 - .L_2964)
.L_2964:
        /*0204*/ 	.word	0x00000008
.L_2965:


//--------------------- .nv.info._ZN18transformer_engine13normalization19ln_fwd_tuned_kernelINS0_13Kernel_traitsIff6__halffjLj32768ELj4ELj1ELj4ELj16ENS0_18Kernel_traits_baseILj32768EffS3_fjLj128EEEEEEEvNS0_19ForwardKernelParamsE --------------------------
	.section	.nv.info._ZN18transformer_engine13normalization19ln_fwd_tuned_kernelINS0_13Kernel_traitsIff6__halffjLj32768ELj4ELj1ELj4ELj16ENS0_18Kernel_traits_baseILj32768EffS3_fjLj128EEEEEEEvNS0_19ForwardKernelParamsE,"",@"SHT_CUDA_INFO"
	.sectionflags	@""
	.align	4


	//----- nvinfo : EIATTR_CUDA_API_VERSION
	.align		4
        /*0000*/ 	.byte	0x04, 0x37
        /*0002*/ 	.short	(.L_2967 - .L_2966)
.L_2966:
        /*0004*/ 	.word	0x00000082


	//----- nvinfo : EIATTR_KPARAM_INFO
	.align		4
.L_2967:
        /*0008*/ 	.byte	0x04, 0x17
        /*000a*/ 	.short	(.L_2969 - .L_2968)
.L_2968:
        /*000c*/ 	.word	0x00000000
        /*0010*/ 	.short	0x0000
        /*0012*/ 	.short	0x0000
        /*0014*/ 	.byte	0x00, 0xf0, 0x21, 0x02


	//----- nvinfo : EIATTR_SPARSE_MMA_MASK
	.align		4
.L_2969:
        /*0018*/ 	.byte	0x03, 0x50
        /*001a*/ 	.short	0x0000


	//----- nvinfo : EIATTR_MAXREG_COUNT
	.align		4
        /*001c*/ 	.byte	0x03, 0x1b
        /*001e*/ 	.short	0x00ff


	//----- nvinfo : EIATTR_NUM_BARRIERS
	.align		4
        /*0020*/ 	.byte	0x02, 0x4c
        /*0022*/ 	.byte	0x01
	.zero		1


	//----- nvinfo : EIATTR_MERCURY_ISA_VERSION
	.align		4
        /*0024*/ 	.byte	0x03, 0x5f
        /*0026*/ 	.short	0x0101


	//----- nvinfo : EIATTR_COOP_GROUP_MASK_REGIDS
	.align		4
        /*0028*/ 	.byte	0x04, 0x29
        /*002a*/ 	.short	(.L_2971 - .L_2970)


	//   ....[0]....
.L_2970:
        /*002c*/ 	.word	0xffffffff


	//   ....[1]....
        /*0030*/ 	.word	0xffffffff


	//   ....[2]....
        /*0034*/ 	.word	0xffffffff


	//   ....[3]....
        /*0038*/ 	.word	0xffffffff


	//   ....[4]....
        /*003c*/ 	.word	0xffffffff


	//   ....[5]....
        /*0040*/ 	.word	0xffffffff


	//   ....[6]....
        /*0044*/ 	.word	0xffffffff


	//   ....[7]....
        /*0048*/ 	.word	0xffffffff


	//   ....[8]....
        /*004c*/ 	.word	0xffffffff


	//   ....[9]....
        /*0050*/ 	.word	0xffffffff


	//   ....[10]....
        /*0054*/ 	.word	0xffffffff


	//   ....[11]....
        /*0058*/ 	.word	0xffffffff


	//   ....[12]....
        /*005c*/ 	.word	0xffffffff


	//   ....[13]....
        /*0060*/ 	.word	0xffffffff


	//   ....[14]....
        /*0064*/ 	.word	0xffffffff


	//   ....[15]....
        /*0068*/ 	.word	0xffffffff


	//   ....[16]....
        /*006c*/ 	.word	0xffffffff


	//   ....[17]....
        /*0070*/ 	.word	0xffffffff


	//   ....[18]....
        /*0074*/ 	.word	0xffffffff


	//   ....[19]....
        /*0078*/ 	.word	0xffffffff


	//   ....[20]....
        /*007c*/ 	.word	0xffffffff


	//   ....[21]....
        /*0080*/ 	.word	0xffffffff


	//   ....[22]....
        /*0084*/ 	.word	0xffffffff


	//   ....[23]....
        /*0088*/ 	.word	0xffffffff


	//   ....[24]....
        /*008c*/ 	.word	0xffffffff


	//   ....[25]....
        /*0090*/ 	.word	0xffffffff


	//   ....[26]....
        /*0094*/ 	.word	0xffffffff


	//   ....[27]....
        /*0098*/ 	.word	0xffffffff


	//   ....[28]....
        /*009c*/ 	.word	0xffffffff


	//   ....[29]....
        /*00a0*/ 	.word	0xffffffff


	//   ....[30]....
        /*00a4*/ 	.word	0xffffffff


	//   ....[31]....
        /*00a8*/ 	.word	0xffffffff


	//   ....[32]....
        /*00ac*/ 	.word	0xffffffff


	//   ....[33]....
        /*00b0*/ 	.word	0x050000d4


	//   ....[34]....
        /*00b4*/ 	.word	0x050000d4


	//   ....[35]....
        /*00b8*/ 	.word	0x050000d4


	//   ....[36]....
        /*00bc*/ 	.word	0x050000d4


	//   ....[37]....
        /*00c0*/ 	.word	0x050000d4


	//   ....[38]....
        /*00c4*/ 	.word	0x050000d4


	//   ....[39]....
        /*00c8*/ 	.word	0x050000d4


	//   ....[40]....
        /*00cc*/ 	.word	0x050000d4


	//   ....[41]....
        /*00d0*/ 	.word	0x050000d4


	//   ....[42]....
        /*00d4*/ 	.word	0x050000d4


	//   ....[43]....
        /*00d8*/ 	.word	0x050000d4


	//   ....[44]....
        /*00dc*/ 	.word	0x050000d4


	//   ....[45]....
        /*00e0*/ 	.word	0x050000d4


	//   ....[46]....
        /*00e4*/ 	.word	0x050000d4


	//   ....[47]....
        /*00e8*/ 	.word	0x050000d4


	//   ....[48]....
        /*00ec*/ 	.word	0x050000d4


	//   ....[49]....
        /*00f0*/ 	.word	0x050000d4


	//----- nvinfo : EIATTR_COOP_GROUP_INSTR_OFFSETS
	.align		4
.L_2971:
        /*00f4*/ 	.byte	0x04, 0x28
        /*00f6*/ 	.short	(.L_2973 - .L_2972)


	//   ....[0]....
.L_2972:
        /*00f8*/ 	.word	0x00000b70


	//   ....[1]....
        /*00fc*/ 	.word	0x00000b90


	//   ....[2]....
        /*0100*/ 	.word	0x00000bb0


	//   ....[3]....
        /*0104*/ 	.word	0x00000bd0


	//   ....[4]....
        /*0108*/ 	.word	0x00000bf0


	//   ....[5]....
        /*010c*/ 	.word	0x00001420


	//   ....[6]....
        /*0110*/ 	.word	0x00001440


	//   ....[7]....
        /*0114*/ 	.word	0x00001460


	//   ....[8]....
        /*0118*/ 	.word	0x00001480


	//   ....[9]....
        /*011c*/ 	.word	0x000014a0


	//   ....[10]....
        /*0120*/ 	.word	0x000015d0


	//   ....[11]....
        /*0124*/ 	.word	0x00001680


	//   ....[12]....
        /*0128*/ 	.word	0x00001690


	//   ....[13]....
        /*012c*/ 	.word	0x00001740


	//   ....[14]....
        /*0130*/ 	.word	0x000017e0


	//   ....[15]....
        /*0134*/ 	.word	0x00001800


	//   ....[16]....
        /*0138*/ 	.word	0x000019c0


	//   ....[17]....
        /*013c*/ 	.word	0x000019e0


	//   ....[18]....
        /*0140*/ 	.word	0x00001ce0


	//   ....[19]....
        /*0144*/ 	.word	0x00001d50


	//   ....[20]....
        /*0148*/ 	.word	0x00001d60


	//   ....[21]....
        /*014c*/ 	.word	0x00001e10


	//   ....[22]....
        /*0150*/ 	.word	0x00001eb0


	//   ....[23]....
        /*0154*/ 	.word	0x00001ed0


	//   ....[24]....
        /*0158*/ 	.word	0x000020b0


	//   ....[25]....
        /*015c*/ 	.word	0x00002150


	//   ....[26]....
        /*0160*/ 	.word	0x00004c20


	//   ....[27]....
        /*0164*/ 	.word	0x00004c40


	//   ....[28]....
        /*0168*/ 	.word	0x00004c60


	//   ....[29]....
        /*016c*/ 	.word	0x00004c80


	//   ....[30]....
        /*0170*/ 	.word	0x00004ca0


	//   ....[31]....
        /*0174*/ 	.word	0x00004e40


	//   ....[32]....
        /*0178*/ 	.word	0x00004e60


	//   ....[33]....
        /*017c*/ 	.word	0x000050a0


	//   ....[34]....
        /*0180*/ 	.word	0x00005110


	//   ....[35]....
        /*0184*/ 	.word	0x00005180


	//   ....[36]....
        /*0188*/ 	.word	0x000051f0


	//   ....[37]....
        /*018c*/ 	.word	0x00005260


	//   ....[38]....
        /*0190*/ 	.word	0x00005ad0


	//   ....[39]....
        /*0194*/ 	.word	0x00005b40


	//   ....[40]....
        /*0198*/ 	.word	0x00005bb0


	//   ....[41]....
        /*019c*/ 	.word	0x00005c20


	//   ....[42]....
        /*01a0*/ 	.word	0x00005c90


	//   ....[43]....
        /*01a4*/ 	.word	0x00005d10


	//   ....[44]....
        /*01a8*/ 	.word	0x00005d80


	//   ....[45]....
        /*01ac*/ 	.word	0x00005df0


	//   ....[46]....
        /*01b0*/ 	.word	0x00005e60


	//   ....[47]....
        /*01b4*/ 	.word	0x00005ed0


	//   ....[48]....
        /*01b8*/ 	.word	0x00005f50


	//   ....[49]....
        /*01bc*/ 	.word	0x00005fc0


	//----- nvinfo : EIATTR_EXIT_INSTR_OFFSETS
	.align		4
.L_2973:
        /*01c0*/ 	.byte	0x04, 0x1c
        /*01c2*/ 	.short	(.L_2975 - .L_2974)


	//   ....[0]....
.L_2974:
        /*01c4*/ 	.word	0x00004ef0


	//   ....[1]....
        /*01c8*/ 	.word	0x00004f40


	//   ....[2]....
        /*01cc*/ 	.word	0x00005040


	//----- nvinfo : EIATTR_MAX_THREADS
	.align		4
.L_2975:
        /*01d0*/ 	.byte	0x04, 0x05
        /*01d2*/ 	.short	(.L_2977 - .L_2976)
.L_2976:
        /*01d4*/ 	.word	0x00000080
        /*01d8*/ 	.word	0x00000001
        /*01dc*/ 	.word	0x00000001


	//----- nvinfo : EIATTR_CRS_STACK_SIZE
	.align		4
.L_2977:
        /*01e0*/ 	.byte	0x04, 0x1e
        /*01e2*/ 	.short	(.L_2979 - .L_2978)
.L_2978:
        /*01e4*/ 	.word	0x00000000


	//----- nvinfo : EIATTR_CBANK_PARAM_SIZE
	.align		4
.L_2979:
        /*01e8*/ 	.byte	0x03, 0x19
        /*01ea*/ 	.short	0x0088


	//----- nvinfo : EIATTR_PARAM_CBANK
	.align		4
        /*01ec*/ 	.byte	0x04, 0x0a
        /*01ee*/ 	.short	(.L_2981 - .L_2980)
	.align		4
.L_2980:
        /*01f0*/ 	.word	index@(.nv.constant0._ZN18transformer_engine13normalization19ln_fwd_tuned_kernelINS0_13Kernel_traitsIff6__halffjLj32768ELj4ELj1ELj4ELj16ENS0_18Kernel_traits_baseILj32768EffS3_fjLj128EEEEEEEvNS0_19ForwardKernelParamsE)
        /*01f4*/ 	.short	0x0210
        /*01f6*/ 	.short	0x0088


	//----- nvinfo : EIATTR_SW_WAR
	.align		4
.L_2981:
        /*01f8*/ 	.byte	0x04, 0x36
        /*01fa*/ 	.short	(.L_2983 - .L_2982)
.L_2982:
        /*01fc*/ 	.word	0x00000008
.L_2983:


//--------------------- .nv.info._ZN18transformer_engine13normalization19ln_fwd_tuned_kernelINS0_13Kernel_traitsI6__halfS3_S3_fjLj32768ELj4ELj1ELj4ELj16ENS0_18Kernel_traits_baseILj32768ES3_S3_S3_fjLj128EEEEEEEvNS0_19ForwardKernelParamsE --------------------------
	.section	.nv.info._ZN18transformer_engine13normalization19ln_fwd_tuned_kernelINS0_13Kernel_traitsI6__halfS3_S3_fjLj32768ELj4ELj1ELj4ELj16ENS0_18Kernel_traits_baseILj32768ES3_S3_S3_fjLj128EEEEEEEvNS0_19ForwardKernelParamsE,"",@"SHT_CUDA_INFO"
	.sectionflags	@""
	.align	4


	//----- nvinfo : EIATTR_CUDA_API_VERSION
	.align		4
        /*0000*/ 	.byte	0x04, 0x37
        /*0002*/ 	.short	(.L_2985 - .L_2984)
.L_2984:
        /*0004*/ 	.word	0x00000082


	//----- nvinfo : EIATTR_KPARAM_INFO
	.align		4
.L_2985:
        /*0008*/ 	.byte	0x04, 0x17
        /*000a*/ 	.short	(.L_2987 - .L_2986)
.L_2986:
        /*000c*/ 	.word	0x00000000
        /*0010*/ 	.short	0x0000
        /*0012*/ 	.short	0x0000
        /*0014*/ 	.byte	0x00, 0xf0, 0x21, 0x02


	//----- nvinfo : EIATTR_SPARSE_MMA_MASK
	.align		4
.L_2987:
        /*0018*/ 	.byte	0x03, 0x50
        /*001a*/ 	.short	0x0000


	//----- nvinfo : EIATTR_MAXREG_COUNT
	.align		4
        /*001c*/ 	.byte	0x03, 0x1b
        /*001e*/ 	.short	0x00ff


	//----- nvinfo : EIATTR_NUM_BARRIERS
	.align		4
        /*0020*/ 	.byte	0x02, 0x4c
        /*0022*/ 	.byte	0x01
	.zero		1


	//----- nvinfo : EIATTR_MERCURY_ISA_VERSION
	.align		4
        /*0024*/ 	.byte	0x03, 0x5f
        /*0026*/ 	.short	0x0101


	//----- nvinfo : EIATTR_INT_WARP_WIDE_INSTR_OFFSETS
	.align		4
        /*0028*/ 	.byte	0x04, 0x31
        /*002a*/ 	.short	(.L_2989 - .L_2988)


	//   ....[0]....
.L_2988:
        /*002c*/ 	.word	0x00001b20


	//----- nvinfo : EIATTR_COOP_GROUP_MASK_REGIDS
	.align		4
.L_2989:
        /*0030*/ 	.byte	0x04, 0x29
        /*0032*/ 	.short	(.L_2991 - .L_2990)


	//   ....[0]....
.L_2990:
        /*0034*/ 	.word	0xffffffff


	//   ....[1]....
        /*0038*/ 	.word	0xffffffff


	//   ....[2]....
        /*003c*/ 	.word	0xffffffff


	//   ....[3]....
        /*0040*/ 	.word	0xffffffff


	//   ....[4]....
        /*0044*/ 	.word	0xffffffff


	//   ....[5]....
        /*0048*/ 	.word	0xffffffff


	//   ....[6]....
        /*004c*/ 	.word	0xffffffff


	//   ....[7]....
        /*0050*/ 	.word	0xffffffff


	//   ....[8]....
        /*0054*/ 	.word	0xffffffff


	//   ....[9]....
        /*0058*/ 	.word	0xffffffff


	//   ....[10]....
        /*005c*/ 	.word	0xffffffff


	//   ....[11]....
        /*0060*/ 	.word	0xffffffff


	//   ....[12]....
        /*0064*/ 	.word	0xffffffff


	//   ....[13]....
        /*0068*/ 	.word	0xffffffff


	//   ....[14]....
        /*006c*/ 	.word	0xffffffff


	//   ....[15]....
        /*0070*/ 	.word	0xffffffff


	//   ....[16]....
        /*0074*/ 	.word	0xffffffff


	//   ....[17]....
        /*0078*/ 	.word	0xffffffff


	//   ....[18]....
        /*007c*/ 	.word	0xffffffff


	//   ....[19]....
        /*0080*/ 	.word	0xffffffff


	//   ....[20]....
        /*0084*/ 	.word	0xffffffff


	//   ....[21]....
        /*0088*/ 	.word	0xffffffff


	//   ....[22]....
        /*008c*/ 	.word	0xffffffff


	//   ....[23]....
        /*0090*/ 	.word	0xffffffff


	//   ....[24]....
        /*0094*/ 	.word	0xffffffff


	//   ....[25]....
        /*0098*/ 	.word	0xffffffff


	//   ....[26]....
        /*009c*/ 	.word	0xffffffff


	//   ....[27]....
        /*00a0*/ 	.word	0xffffffff


	//   ....[28]....
        /*00a4*/ 	.word	0xffffffff


	//   ....[29]....
        /*00a8*/ 	.word	0xffffffff


	//   ....[30]....
        /*00ac*/ 	.word	0xffffffff


	//   ....[31]....
        /*00b0*/ 	.word	0xffffffff


	//   ....[32]....
        /*00b4*/ 	.word	0xffffffff


	//   ....[33]....
        /*00b8*/ 	.word	0x05000095


	//   ....[34]....
        /*00bc*/ 	.word	0x05000095


	//   ....[35]....
        /*00c0*/ 	.word	0x05000095


	//   ....[36]....
        /*00c4*/ 	.word	0x05000095


	//   ....[37]....
        /*00c8*/ 	.word	0x05000095


	//   ....[38]....
        /*00cc*/ 	.word	0x05000095


	//   ....[39]....
        /*00d0*/ 	.word	0x05000095


	//   ....[40]....
        /*00d4*/ 	.word	0x05000095


	//   ....[41]....
        /*00d8*/ 	.word	0x05000095


	//   ....[42]....
        /*00dc*/ 	.word	0x05000095


	//   ....[43]....
        /*00e0*/ 	.word	0x05000095


	//   ....[44]....
        /*00e4*/ 	.word	0x05000095


	//   ....[45]....
        /*00e8*/ 	.word	0x05000095


	//   ....[46]....
        /*00ec*/ 	.word	0x05000095


	//   ....[47]....
        /*00f0*/ 	.word	0x05000095


	//   ....[48]....
        /*00f4*/ 	.word	0x05000095


	//   ....[49]....
        /*00f8*/ 	.word	0x05000095


	//----- nvinfo : EIATTR_COOP_GROUP_INSTR_OFFSETS
	.align		4
.L_2991:
        /*00fc*/ 	.byte	0x04, 0x28
        /*00fe*/ 	.short	(.L_2993 - .L_2992)


	//   ....[0]....
.L_2992:
        /*0100*/ 	.word	0x00000d20


	//   ....[1]....
        /*0104*/ 	.word	0x00000d40


	//   ....[2]....
        /*0108*/ 	.word	0x00000d60


	//   ....[3]....
        /*010c*/ 	.word	0x00000d80


	//   ....[4]....
        /*0110*/ 	.word	0x00000da0


	//   ....[5]....
        /*0114*/ 	.word	0x000015d0


	//   ....[6]....
        /*0118*/ 	.word	0x000015f0


	//   ....[7]....
        /*011c*/ 	.word	0x00001610


	//   ....[8]....
        /*0120*/ 	.word	0x00001630


	//   ....[9]....
        /*0124*/ 	.word	0x00001650


	//   ....[10]....
        /*0128*/ 	.word	0x00001720


	//   ....[11]....
        /*012c*/ 	.word	0x00001830


	//   ....[12]....
        /*0130*/ 	.word	0x00001840


	//   ....[13]....
        /*0134*/ 	.word	0x000018f0


	//   ....[14]....
        /*0138*/ 	.word	0x00001990


	//   ....[15]....
        /*013c*/ 	.word	0x000019b0


	//   ....[16]....
        /*0140*/ 	.word	0x00001bb0


	//   ....[17]....
        /*0144*/ 	.word	0x00001c00


	//   ....[18]....
        /*0148*/ 	.word	0x00001ee0


	//   ....[19]....
        /*014c*/ 	.word	0x00001f30


	//   ....[20]....
        /*0150*/ 	.word	0x00001f40


	//   ....[21]....
        /*0154*/ 	.word	0x00001ff0


	//   ....[22]....
        /*0158*/ 	.word	0x000020a0


	//   ....[23]....
        /*015c*/ 	.word	0x000020b0


	//   ....[24]....
        /*0160*/ 	.word	0x000022f0


	//   ....[25]....
        /*0164*/ 	.word	0x00002330


	//   ....[26]....
        /*0168*/ 	.word	0x00004870


	//   ....[27]....
        /*016c*/ 	.word	0x00004890


	//   ....[28]....
        /*0170*/ 	.word	0x000048b0


	//   ....[29]....
        /*0174*/ 	.word	0x000048d0


	//   ....[30]....
        /*0178*/ 	.word	0x000048f0


	//   ....[31]....
        /*017c*/ 	.word	0x00004a90


	//   ....[32]....
        /*0180*/ 	.word	0x00004ab0


	//   ....[33]....
        /*0184*/ 	.word	0x00004d00


	//   ....[34]....
        /*0188*/ 	.word	0x00004d70


	//   ....[35]....
        /*018c*/ 	.word	0x00004de0


	//   ....[36]....
        /*0190*/ 	.word	0x00004e50


	//   ....[37]....
        /*0194*/ 	.word	0x00004ec0


	//   ....[38]....
        /*0198*/ 	.word	0x00005740


	//   ....[39]....
        /*019c*/ 	.word	0x000057b0


	//   ....[40]....
        /*01a0*/ 	.word	0x00005820


	//   ....[41]....
        /*01a4*/ 	.word	0x00005890


	//   ....[42]....
        /*01a8*/ 	.word	0x00005900


	//   ....[43]....
        /*01ac*/ 	.word	0x00005990


	//   ....[44]....
        /*01b0*/ 	.word	0x00005a00


	//   ....[45]....
        /*01b4*/ 	.word	0x00005a70


	//   ....[46]....
        /*01b8*/ 	.word	0x00005ae0


	//   ....[47]....
        /*01bc*/ 	.word	0x00005b50


	//   ....[48]....
        /*01c0*/ 	.word	0x00005bd0


	//   ....[49]....
        /*01c4*/ 	.word	0x00005c40


	//----- nvinfo : EIATTR_EXIT_INSTR_OFFSETS
	.align		4
.L_2993:
        /*01c8*/ 	.byte	0x04, 0x1c
        /*01ca*/ 	.short	(.L_2995 - .L_2994)


	//   ....[0]....
.L_2994:
        /*01cc*/ 	.word	0x00004b40


	//   ....[1]....
        /*01d0*/ 	.word	0x00004b90


	//   ....[2]....
        /*01d4*/ 	.word	0x00004ca0


	//----- nvinfo : EIATTR_MAX_THREADS
	.align		4
.L_2995:
        /*01d8*/ 	.byte	0x04, 0x05
        /*01da*/ 	.short	(.L_2997 - .L_2996)
.L_2996:
        /*01dc*/ 	.word	0x00000080
        /*01e0*/ 	.word	0x00000001
        /*01e4*/ 	.word	0x00000001


	//----- nvinfo : EIATTR_CRS_STACK_SIZE
	.align		4
.L_2997:
        /*01e8*/ 	.byte	0x04, 0x1e
        /*01ea*/ 	.short	(.L_2999 - .L_2998)
.L_2998:
        /*01ec*/ 	.word	0x00000000


	//----- nvinfo : EIATTR_CBANK_PARAM_SIZE
	.align		4
.L_2999:
        /*01f0*/ 	.byte	0x03, 0x19
        /*01f2*/ 	.short	0x0088


	//----- nvinfo : EIATTR_PARAM_CBANK
	.align		4
        /*01f4*/ 	.byte	0x04, 0x0a
        /*01f6*/ 	.short	(.L_3001 - .L_3000)
	.align		4
.L_3000:
        /*01f8*/ 	.word	index@(.nv.constant0._ZN18transformer_engine13normalization19ln_fwd_tuned_kernelINS0_13Kernel_traitsI6__halfS3_S3_fjLj32768ELj4ELj1ELj4ELj16ENS0_18Kernel_traits_baseILj32768ES3_S3_S3_fjLj128EEEEEEEvNS0_19ForwardKernelParamsE)
        /*01fc*/ 	.short	0x0210
        /*01fe*/ 	.short	0x0088


	//----- nvinfo : EIATTR_SW_WAR
	.align		4
.L_3001:
        /*0200*/ 	.byte	0x04, 0x36
        /*0202*/ 	.short	(.L_3003 - .L_3002)
.L_3002:
        /*0204*/ 	.word	0x00000008
.L_3003:


//--------------------- .nv.info._ZN18transformer_engine13normalization19ln_fwd_tuned_kernelINS0_13Kernel_traitsIffffjLj32768ELj4ELj1ELj4ELj16ENS0_18Kernel_traits_baseILj32768EffffjLj128EEEEEEEvNS0_19ForwardKernelParamsE --------------------------
	.section	.nv.info._ZN18transformer_engine13normalization19ln_fwd_tuned_kernelINS0_13Kernel_traitsIffffjLj32768ELj4ELj1ELj4ELj16ENS0_18Kernel_traits_baseILj32768EffffjLj128EEEEEEEvNS0_19ForwardKernelParamsE,"",@"SHT_CUDA_INFO"
	.sectionflags	@""
	.align	4


	//----- nvinfo : EIATTR_CUDA_API_VERSION
	.align		4
        /*0000*/ 	.byte	0x04, 0x37
        /*0002*/ 	.short	(.L_3005 - .L_3004)
.L_3004:
        /*0004*/ 	.word	0x00000082


	//----- nvinfo : EIATTR_KPARAM_INFO
	.align		4
.L_3005:
        /*0008*/ 	.byte	0x04, 0x17
        /*000a*/ 	.short	(.L_3007 - .L_3006)
.L_3006:
        /*000c*/ 	.word	0x00000000
        /*0010*/ 	.short	0x0000
        /*0012*/ 	.short	0x0000
        /*0014*/ 	.byte	0x00, 0xf0, 0x21, 0x02


	//----- nvinfo : EIATTR_SPARSE_MMA_MASK
	.align		4
.L_3007:
        /*0018*/ 	.byte	0x03, 0x50
        /*001a*/ 	.short	0x0000


	//----- nvinfo : EIATTR_MAXREG_COUNT
	.align		4
        /*001c*/ 	.byte	0x03, 0x1b
        /*001e*/ 	.short	0x00ff


	//----- nvinfo : EIATTR_NUM_BARRIERS
	.align		4
        /*0020*/ 	.byte	0x02, 0x4c
        /*0022*/ 	.byte	0x01
	.zero		1


	//----- nvinfo : EIATTR_MERCURY_ISA_VERSION
	.align		4
        /*0024*/ 	.byte	0x03, 0x5f
        /*0026*/ 	.short	0x0101


	//----- nvinfo : EIATTR_COOP_GROUP_MASK_REGIDS
	.align		4
        /*0028*/ 	.byte	0x04, 0x29
        /*002a*/ 	.short	(.L_3009 - .L_3008)


	//   ....[0]....
.L_3008:
        /*002c*/ 	.word	0xffffffff


	//   ....[1]....
        /*0030*/ 	.word	0xffffffff


	//   ....[2]....
        /*0034*/ 	.word	0xffffffff


	//   ....[3]....
        /*0038*/ 	.word	0xffffffff


	//   ....[4]....
        /*003c*/ 	.word	0xffffffff


	//   ....[5]....
        /*0040*/ 	.word	0xffffffff


	//   ....[6]....
        /*0044*/ 	.word	0xffffffff


	//   ....[7]....
        /*0048*/ 	.word	0xffffffff


	//   ....[8]....
        /*004c*/ 	.word	0xffffffff


	//   ....[9]....
        /*0050*/ 	.word	0xffffffff


	//   ....[10]....
        /*0054*/ 	.word	0xffffffff


	//   ....[11]....
        /*0058*/ 	.word	0xffffffff


	//   ....[12]....
        /*005c*/ 	.word	0xffffffff


	//   ....[13]....
        /*0060*/ 	.word	0xffffffff


	//   ....[14]....
        /*0064*/ 	.word	0xffffffff


	//   ....[15]....
        /*0068*/ 	.word	0xffffffff


	//   ....[16]....
        /*006c*/ 	.word	0xffffffff


	//   ....[17]....
        /*0070*/ 	.word	0xffffffff


	//   ....[18]....
        /*0074*/ 	.word	0xffffffff


	//   ....[19]....
        /*0078*/ 	.word	0xffffffff


	//   ....[20]....
        /*007c*/ 	.word	0xffffffff


	//   ....[21]....
        /*0080*/ 	.word	0xffffffff


	//   ....[22]....
        /*0084*/ 	.word	0xffffffff


	//   ....[23]....
        /*0088*/ 	.word	0xffffffff


	//   ....[24]....
        /*008c*/ 	.word	0xffffffff


	//   ....[25]....
        /*0090*/ 	.word	0xffffffff


	//   ....[26]....
        /*0094*/ 	.word	0xffffffff


	//   ....[27]....
        /*0098*/ 	.word	0xffffffff


	//   ....[28]....
        /*009c*/ 	.word	0xffffffff


	//   ....[29]....
        /*00a0*/ 	.word	0xffffffff


	//   ....[30]....
        /*00a4*/ 	.word	0xffffffff


	//   ....[31]....
        /*00a8*/ 	.word	0xffffffff


	//   ....[32]....
        /*00ac*/ 	.word	0xffffffff


	//   ....[33]....
        /*00b0*/ 	.word	0x050000dc


	//   ....[34]....
        /*00b4*/ 	.word	0x050000dc


	//   ....[35]....
        /*00b8*/ 	.word	0x050000dc


	//   ....[36]....
        /*00bc*/ 	.word	0x050000dc


	//   ....[37]....
        /*00c0*/ 	.word	0x050000dc


	//   ....[38]....
        /*00c4*/ 	.word	0x050000dc


	//   ....[39]....
        /*00c8*/ 	.word	0x050000dc


	//   ....[40]....
        /*00cc*/ 	.word	0x050000dc


	//   ....[41]....
        /*00d0*/ 	.word	0x050000dc


	//   ....[42]....
        /*00d4*/ 	.word	0x050000dc


	//   ....[43]....
        /*00d8*/ 	.word	0x050000dc


	//   ....[44]....
        /*00dc*/ 	.word	0x050000dc


	//   ....[45]....
        /*00e0*/ 	.word	0x050000dc


	//   ....[46]....
        /*00e4*/ 	.word	0x050000dc


	//   ....[47]....
        /*00e8*/ 	.word	0x050000dc


	//   ....[48]....
        /*00ec*/ 	.word	0x050000dc


	//   ....[49]....
        /*00f0*/ 	.word	0x050000dc


	//----- nvinfo : EIATTR_COOP_GROUP_INSTR_OFFSETS
	.align		4
.L_3009:
        /*00f4*/ 	.byte	0x04, 0x28
        /*00f6*/ 	.short	(.L_3011 - .L_3010)


	//   ....[0]....
.L_3010:
        /*00f8*/ 	.word	0x00000b80


	//   ....[1]....
        /*00fc*/ 	.word	0x00000ba0


	//   ....[2]....
        /*0100*/ 	.word	0x00000bc0


	//   ....[3]....
        /*0104*/ 	.word	0x00000be0


	//   ....[4]....
        /*0108*/ 	.word	0x00000c00


	//   ....[5]....
        /*010c*/ 	.word	0x00001430


	//   ....[6]....
        /*0110*/ 	.word	0x00001450


	//   ....[7]....
        /*0114*/ 	.word	0x00001470


	//   ....[8]....
        /*0118*/ 	.word	0x00001490


	//   ....[9]....
        /*011c*/ 	.word	0x000014b0


	//   ....[10]....
        /*0120*/ 	.word	0x00001600


	//   ....[11]....
        /*0124*/ 	.word	0x00001690


	//   ....[12]....
        /*0128*/ 	.word	0x000016a0


	//   ....[13]....
        /*012c*/ 	.word	0x00001750


	//   ....[14]....
        /*0130*/ 	.word	0x000017f0


	//   ....[15]....
        /*0134*/ 	.word	0x00001810


	//   ....[16]....
        /*0138*/ 	.word	0x000019e0


	//   ....[17]....
        /*013c*/ 	.word	0x00001a00


	//   ....[18]....
        /*0140*/ 	.word	0x00001cf0


	//   ....[19]....
        /*0144*/ 	.word	0x00001d60


	//   ....[20]....
        /*0148*/ 	.word	0x00001d70


	//   ....[21]....
        /*014c*/ 	.word	0x00001e20


	//   ....[22]....
        /*0150*/ 	.word	0x00001ec0


	//   ....[23]....
        /*0154*/ 	.word	0x00001ee0


	//   ....[24]....
        /*0158*/ 	.word	0x000020c0


	//   ....[25]....
        /*015c*/ 	.word	0x00002160


	//   ....[26]....
        /*0160*/ 	.word	0x00004170


	//   ....[27]....
        /*0164*/ 	.word	0x00004190


	//   ....[28]....
        /*0168*/ 	.word	0x000041b0


	//   ....[29]....
        /*016c*/ 	.word	0x000041d0


	//   ....[30]....
        /*0170*/ 	.word	0x000041f0


	//   ....[31]....
        /*0174*/ 	.word	0x00004390


	//   ....[32]....
        /*0178*/ 	.word	0x000043b0


	//   ....[33]....
        /*017c*/ 	.word	0x000045f0


	//   ....[34]....
        /*0180*/ 	.word	0x00004660


	//   ....[35]....
        /*0184*/ 	.word	0x000046d0


	//   ....[36]....
        /*0188*/ 	.word	0x00004740


	//   ....[37]....
        /*018c*/ 	.word	0x000047b0


	//   ....[38]....
        /*0190*/ 	.word	0x00005020


	//   ....[39]....
        /*0194*/ 	.word	0x00005090


	//   ....[40]....
        /*0198*/ 	.word	0x00005100


	//   ....[41]....
        /*019c*/ 	.word	0x00005170


	//   ....[42]....
        /*01a0*/ 	.word	0x000051e0


	//   ....[43]....
        /*01a4*/ 	.word	0x00005260


	//   ....[44]....
        /*01a8*/ 	.word	0x000052d0


	//   ....[45]....
        /*01ac*/ 	.word	0x00005340


	//   ....[46]....
        /*01b0*/ 	.word	0x000053b0


	//   ....[47]....
        /*01b4*/ 	.word	0x00005420


	//   ....[48]....
        /*01b8*/ 	.word	0x000054a0


	//   ....[49]....
        /*01bc*/ 	.word	0x00005510


	//----- nvinfo : EIATTR_EXIT_INSTR_OFFSETS
	.align		4
.L_3011:
        /*01c0*/ 	.byte	0x04, 0x1c
        /*01c2*/ 	.short	(.L_3013 - .L_3012)


	//   ....[0]....
.L_3012:
        /*01c4*/ 	.word	0x00004440


	//   ....[1]....
        /*01c8*/ 	.word	0x00004490


	//   ....[2]....
        /*01cc*/ 	.word	0x00004590


	//----- nvinfo : EIATTR_MAX_THREADS
	.align		4
.L_3013:
        /*01d0*/ 	.byte	0x04, 0x05
        /*01d2*/ 	.short	(.L_3015 - .L_3014)
.L_3014:
        /*01d4*/ 	.word	0x00000080
        /*01d8*/ 	.word	0x00000001
        /*01dc*/ 	.word	0x00000001


	//----- nvinfo : EIATTR_CRS_STACK_SIZE
	.align		4
.L_3015:
        /*01e0*/ 	.byte	0x04, 0x1e
        /*01e2*/ 	.short	(.L_3017 - .L_3016)
.L_3016:
        /*01e4*/ 	.word	0x00000000


	//----- nvinfo : EIATTR_CBANK_PARAM_SIZE
	.align		4
.L_3017:
        /*01e8*/ 	.byte	0x03, 0x19
        /*01ea*/ 	.short	0x0088


	//----- nvinfo : EIATTR_PARAM_CBANK
	.align		4
        /*01ec*/ 	.byte	0x04, 0x0a
        /*01ee*/ 	.short	(.L_3019 - .L_3018)
	.align		4
.L_3018:
        /*01f0*/ 	.word	index@(.nv.constant0._ZN18transformer_engine13normalization19ln_fwd_tuned_kernelINS0_13Kernel_traitsIffffjLj32768ELj4ELj1ELj4ELj16ENS0_18Kernel_traits_baseILj32768EffffjLj128EEEEEEEvNS0_19ForwardKernelParamsE)
        /*01f4*/ 	.short	0x0210
        /*01f6*/ 	.short	0x0088


	//----- nvinfo : EIATTR_SW_WAR
	.align		4
.L_3019:
        /*01f8*/ 	.byte	0x04, 0x36
        /*01fa*/ 	.short	(.L_3021 - .L_3020)
.L_3020:
        /*01fc*/ 	.word	0x00000008
.L_3021:


//--------------------- .nv.info._ZN18transformer_engine13normalization19ln_fwd_tuned_kernelINS0_13Kernel_traitsIff13__nv_bfloat16fjLj30720ELj4ELj1ELj4ELj4ENS0_18Kernel_traits_baseILj30720EffS3_fjLj128EEEEEEEvNS0_19ForwardKernelParamsE --------------------------
	.section	.nv.info._ZN18transformer_engine13normalization19ln_fwd_tuned_kernelINS0_13Kernel_traitsIff13__nv_bfloat16fjLj30720ELj4ELj1ELj4ELj4ENS0_18Kernel_traits_baseILj30720EffS3_fjLj128EEEEEEEvNS0_19ForwardKernelParamsE,"",@"SHT_CUDA_INFO"
	.sectionflags	@""
	.align	4


	//----- nvinfo : EIATTR_CUDA_API_VERSION
	.align		4
        /*0000*/ 	.byte	0x04, 0x37
        /*0002*/ 	.short	(.L_3023 - .L_3022)
.L_3022:
        /*0004*/ 	.word	0x00000082


	//----- nvinfo : EIATTR_KPARAM_INFO
	.align		4
.L_3023:
        /*0008*/ 	.byte	0x04, 0x17
        /*000a*/ 	.short	(.L_3025 - .L_3024)
.L_3024:
        /*000c*/ 	.word	0x00000000
        /*0010*/ 	.short	0x0000
        /*0012*/ 	.short	0x0000
        /*0014*/ 	.byte	0x00, 0xf0, 0x21, 0x02


	//----- nvinfo : EIATTR_SPARSE_MMA_MASK
	.align		4
.L_3025:
        /*0018*/ 	.byte	0x03, 0x50
        /*001a*/ 	.short	0x0000


	//----- nvinfo : EIATTR_MAXREG_COUNT
	.align		4
        /*001c*/ 	.byte	0x03, 0x1b
        /*001e*/ 	.short	0x00ff


	//----- nvinfo : EIATTR_NUM_BARRIERS
	.align		4
        /*0020*/ 	.byte	0x02, 0x4c
        /*0022*/ 	.byte	0x01
	.zero		1


	//----- nvinfo : EIATTR_MERCURY_ISA_VERSION
	.align		4
        /*0024*/ 	.byte	0x03, 0x5f
        /*0026*/ 	.short	0x0101


	//----- nvinfo : EIATTR_COOP_GROUP_MASK_REGIDS
	.align		4
        /*0028*/ 	.byte	0x04, 0x29
        /*002a*/ 	.short	(.L_3027 - .L_3026)


	//   ....[0]....
.L_3026:
        /*002c*/ 	.word	0xffffffff


	//   ....[1]....
        /*0030*/ 	.word	0xffffffff


	//   ....[2]....
        /*0034*/ 	.word	0xffffffff


	//   ....[3]....
        /*0038*/ 	.word	0xffffffff


	//   ....[4]....
        /*003c*/ 	.word	0xffffffff


	//   ....[5]....
        /*0040*/ 	.word	0xffffffff


	//   ....[6]....
        /*0044*/ 	.word	0xffffffff


	//   ....[7]....
        /*0048*/ 	.word	0xffffffff


	//   ....[8]....
        /*004c*/ 	.word	0xffffffff


	//   ....[9]....
        /*0050*/ 	.word	0xffffffff


	//   ....[10]....
        /*0054*/ 	.word	0xffffffff


	//   ....[11]....
        /*0058*/ 	.word	0xffffffff


	//   ....[12]....
        /*005c*/ 	.word	0xffffffff


	//   ....[13]....
        /*0060*/ 	.word	0xffffffff


	//   ....[14]....
        /*0064*/ 	.word	0xffffffff


	//   ....[15]....
        /*0068*/ 	.word	0xffffffff


	//   ....[16]....
        /*006c*/ 	.word	0xffffffff


	//   ....[17]....
        /*0070*/ 	.word	0xffffffff


	//   ....[18]....
        /*0074*/ 	.word	0xffffffff


	//   ....[19]....
        /*0078*/ 	.word	0xffffffff


	//   ....[20]....
        /*007c*/ 	.word	0xffffffff


	//   ....[21]....
        /*0080*/ 	.word	0xffffffff


	//   ....[22]....
        /*0084*/ 	.word	0xffffffff


	//   ....[23]....
        /*0088*/ 	.word	0xffffffff


	//   ....[24]....
        /*008c*/ 	.word	0xffffffff


	//   ....[25]....
        /*0090*/ 	.word	0xffffffff


	//   ....[26]....
        /*0094*/ 	.word	0xffffffff


	//   ....[27]....
        /*0098*/ 	.word	0xffffffff


	//   ....[28]....
        /*009c*/ 	.word	0xffffffff


	//   ....[29]....
        /*00a0*/ 	.word	0xffffffff


	//   ....[30]....
        /*00a4*/ 	.word	0xffffffff


	//   ....[31]....
        /*00a8*/ 	.word	0xffffffff


	//   ....[32]....
        /*00ac*/ 	.word	0xffffffff


	//   ....[33]....
        /*00b0*/ 	.word	0x050000a8


	//   ....[34]....
        /*00b4*/ 	.word	0x050000a8


	//   ....[35]....
        /*00b8*/ 	.word	0x050000a8


	//   ....[36]....
        /*00bc*/ 	.word	0x050000a8


	//   ....[37]....
        /*00c0*/ 	.word	0x050000a8


	//   ....[38]....
        /*00c4*/ 	.word	0x050000a8


	//   ....[39]....
        /*00c8*/ 	.word	0x050000a8


	//   ....[40]....
        /*00cc*/ 	.word	0x050000a8


	//   ....[41]....
        /*00d0*/ 	.word	0x050000a8


	//   ....[42]....
        /*00d4*/ 	.word	0x050000a8


	//   ....[43]....
        /*00d8*/ 	.word	0x050000a8


	//   ....[44]....
        /*00dc*/ 	.word	0x050000a8


	//   ....[45]....
        /*00e0*/ 	.word	0x050000a8


	//   ....[46]....
        /*00e4*/ 	.word	0x050000a8


	//   ....[47]....
        /*00e8*/ 	.word	0x050000a8


	//   ....[48]....
        /*00ec*/ 	.word	0x050000a8


	//   ....[49]....
        /*00f0*/ 	.word	0x050000a8


	//----- nvinfo : EIATTR_COOP_GROUP_INSTR_OFFSETS
	.align		4
.L_3027:
        /*00f4*/ 	.byte	0x04, 0x28
        /*00f6*/ 	.short	(.L_3029 - .L_3028)


	//   ....[0]....
.L_3028:
        /*00f8*/ 	.word	0x00002800


	//   ....[1]....
        /*00fc*/ 	.word	0x00002820


	//   ....[2]....
        /*0100*/ 	.word	0x00002840


	//   ....[3]....
        /*0104*/ 	.word	0x00002860


	//   ....[4]....
        /*0108*/ 	.word	0x00002880


	//   ....[5]....
        /*010c*/ 	.word	0x00003030


	//   ....[6]....
        /*0110*/ 	.word	0x00003050


	//   ....[7]....
        /*0114*/ 	.word	0x00003070


	//   ....[8]....
        /*0118*/ 	.word	0x00003090


	//   ....[9]....
        /*011c*/ 	.word	0x000030b0


	//   ....[10]....
        /*0120*/ 	.word	0x00003200


	//   ....[11]....
        /*0124*/ 	.word	0x00003290


	//   ....[12]....
        /*0128*/ 	.word	0x000032a0


	//   ....[13]....
        /*012c*/ 	.word	0x00003360


	//   ....[14]....
        /*0130*/ 	.word	0x00003410


	//   ....[15]....
        /*0134*/ 	.word	0x00003430


	//   ....[16]....
        /*0138*/ 	.word	0x00003610


	//   ....[17]....
        /*013c*/ 	.word	0x00003630


	//   ....[18]....
        /*0140*/ 	.word	0x00003920


	//   ....[19]....
        /*0144*/ 	.word	0x00003990


	//   ....[20]....
        /*0148*/ 	.word	0x000039a0


	//   ....[21]....
        /*014c*/ 	.word	0x00003a60


	//   ....[22]....
        /*0150*/ 	.word	0x00003b10


	//   ....[23]....
        /*0154*/ 	.word	0x00003b30


	//   ....[24]....
        /*0158*/ 	.word	0x00003d10


	//   ....[25]....
        /*015c*/ 	.word	0x00003d70


	//   ....[26]....
        /*0160*/ 	.word	0x00006050


	//   ....[27]....
        /*0164*/ 	.word	0x00006070


	//   ....[28]....
        /*0168*/ 	.word	0x00006090


	//   ....[29]....
        /*016c*/ 	.word	0x000060b0


	//   ....[30]....
        /*0170*/ 	.word	0x000060d0


	//   ....[31]....
        /*0174*/ 	.word	0x00006270


	//   ....[32]....
        /*0178*/ 	.word	0x00006290


	//   ....[33]....
        /*017c*/ 	.word	0x000064d0


	//   ....[34]....
        /*0180*/ 	.word	0x00006540


	//   ....[35]....
        /*0184*/ 	.word	0x000065b0


	//   ....[36]....
        /*0188*/ 	.word	0x00006620


	//   ....[37]....
        /*018c*/ 	.word	0x00006690


	//   ....[38]....
        /*0190*/ 	.word	0x00006e90


	//   ....[39]....
        /*0194*/ 	.word	0x00006f00


	//   ....[40]....
        /*0198*/ 	.word	0x00006f70


	//   ....[41]....
        /*019c*/ 	.word	0x00006fe0


	//   ....[42]....
        /*01a0*/ 	.word	0x00007050


	//   ....[43]....
        /*01a4*/ 	.word	0x000070d0


	//   ....[44]....
        /*01a8*/ 	.word	0x00007140


	//   ....[45]....
        /*01ac*/ 	.word	0x000071b0


	//   ....[46]....
        /*01b0*/ 	.word	0x00007220


	//   ....[47]....
        /*01b4*/ 	.word	0x00007290


	//   ....[48]....
        /*01b8*/ 	.word	0x00007310


	//   ....[49]....
        /*01bc*/ 	.word	0x00007380


	//----- nvinfo : EIATTR_EXIT_INSTR_OFFSETS
	.align		4
.L_3029:
        /*01c0*/ 	.byte	0x04, 0x1c
        /*01c2*/ 	.short	(.L_3031 - .L_3030)


	//   ....[0]....
.L_3030:
        /*01c4*/ 	.word	0x00006320


	//   ....[1]....
        /*01c8*/ 	.word	0x00006370


	//   ....[2]....
        /*01cc*/ 	.word	0x00006470


	//----- nvinfo : EIATTR_MAX_THREADS
	.align		4
.L_3031:
        /*01d0*/ 	.byte	0x04, 0x05
        /*01d2*/ 	.short	(.L_3033 - .L_3032)
.L_3032:
        /*01d4*/ 	.word	0x00000080
        /*01d8*/ 	.word	0x00000001
        /*01dc*/ 	.word	0x00000001


	//----- nvinfo : EIATTR_CRS_STACK_SIZE
	.align		4
.L_3033:
        /*01e0*/ 	.byte	0x04, 0x1e
        /*01e2*/ 	.short	(.L_3035 - .L_3034)
.L_3034:
        /*01e4*/ 	.word	0x00000000


	//----- nvinfo : EIATTR_CBANK_PARAM_SIZE
	.align		4
.L_3035:
        /*01e8*/ 	.byte	0x03, 0x19
        /*01ea*/ 	.short	0x0088


	//----- nvinfo : EIATTR_PARAM_CBANK
	.align		4
        /*01ec*/ 	.byte	0x04, 0x0a
        /*01ee*/ 	.short	(.L_3037 - .L_3036)
	.align		4
.L_3036:
        /*01f0*/ 	.word	index@(.nv.constant0._ZN18transformer_engine13normalization19ln_fwd_tuned_kernelINS0_13Kernel_traitsIff13__nv_bfloat16fjLj30720ELj4ELj1ELj4ELj4ENS0_18Kernel_traits_baseILj30720EffS3_fjLj128EEEEEEEvNS0_19ForwardKernelParamsE)
        /*01f4*/ 	.short	0x0210
        /*01f6*/ 	.short	0x0088


	//----- nvinfo : EIATTR_SW_WAR
	.align		4
.L_3037:
        /*01f8*/ 	.byte	0x04, 0x36
        /*01fa*/ 	.short	(.L_3039 - .L_3038)
.L_3038:
        /*01fc*/ 	.word	0x00000008
.L_3039:


//--------------------- .nv.info._ZN18transformer_engine13normalization19ln_fwd_tuned_kernelINS0_13Kernel_traitsI13__nv_bfloat16S3_S3_fjLj30720ELj4ELj1ELj4ELj4ENS0_18Kernel_traits_baseILj30720ES3_S3_S3_fjLj128EEEEEEEvNS0_19ForwardKernelParamsE --------------------------
	.section	.nv.info._ZN18transformer_engine13normalization19ln_fwd_tuned_kernelINS0_13Kernel_traitsI13__nv_bfloat16S3_S3_fjLj30720ELj4ELj1ELj4ELj4ENS0_18Kernel_traits_baseILj30720ES3_S3_S3_fjLj128EEEEEEEvNS0_19ForwardKernelParamsE,"",@"SHT_CUDA_INFO"
	.sectionflags	@""
	.align	4


	//----- nvinfo : EIATTR_CUDA_API_VERSION
	.align		4
        /*0000*/ 	.byte	0x04, 0x37
        /*0002*/ 	.short	(.L_3041 - .L_3040)
.L_3040:
        /*0004*/ 	.word	0x00000082


	//----- nvinfo : EIATTR_KPARAM_INFO
	.align		4
.L_3041:
        /*0008*/ 	.byte	0x04, 0x17
        /*000a*/ 	.short	(.L_3043 - .L_3042)
.L_3042:
        /*000c*/ 	.word	0x00000000
        /*0010*/ 	.short	0x0000
        /*0012*/ 	.short	0x0000
        /*0014*/ 	.byte	0x00, 0xf0, 0x21, 0x02


	//----- nvinfo : EIATTR_SPARSE_MMA_MASK
	.align		4
.L_3043:
        /*0018*/ 	.byte	0x03, 0x50
        /*001a*/ 	.short	0x0000


	//----- nvinfo : EIATTR_MAXREG_COUNT
	.align		4
        /*001c*/ 	.byte	0x03, 0x1b
        /*001e*/ 	.short	0x00ff


	//----- nvinfo : EIATTR_NUM_BARRIERS
	.align		4
        /*0020*/ 	.byte	0x02, 0x4c
        /*0022*/ 	.byte	0x01
	.zero		1


	//----- nvinfo : EIATTR_MERCURY_ISA_VERSION
	.align		4
        /*0024*/ 	.byte	0x03, 0x5f
        /*0026*/ 	.short	0x0101


	//----- nvinfo : EIATTR_COOP_GROUP_MASK_REGIDS
	.align		4
        /*0028*/ 	.byte	0x04, 0x29
        /*002a*/ 	.short	(.L_3045 - .L_3044)


	//   ....[0]....
.L_3044:
        /*002c*/ 	.word	0xffffffff


	//   ....[1]....
        /*0030*/ 	.word	0xffffffff


	//   ....[2]....
        /*0034*/ 	.word	0xffffffff


	//   ....[3]....
        /*0038*/ 	.word	0xffffffff


	//   ....[4]....
        /*003c*/ 	.word	0xffffffff


	//   ....[5]....
        /*0040*/ 	.word	0xffffffff


	//   ....[6]....
        /*0044*/ 	.word	0xffffffff


	//   ....[7]....
        /*0048*/ 	.word	0xffffffff


	//   ....[8]....
        /*004c*/ 	.word	0xffffffff


	//   ....[9]....
        /*0050*/ 	.word	0xffffffff


	//   ....[10]....
        /*0054*/ 	.word	0xffffffff


	//   ....[11]....
        /*0058*/ 	.word	0xffffffff


	//   ....[12]....
        /*005c*/ 	.word	0xffffffff


	//   ....[13]....
        /*0060*/ 	.word	0xffffffff


	//   ....[14]....
        /*0064*/ 	.word	0xffffffff


	//   ....[15]....
        /*0068*/ 	.word	0xffffffff


	//   ....[16]....
        /*006c*/ 	.word	0xffffffff


	//   ....[17]....
        /*0070*/ 	.word	0xffffffff


	//   ....[18]....
        /*0074*/ 	.word	0xffffffff


	//   ....[19]....
        /*0078*/ 	.word	0xffffffff


	//   ....[20]....
        /*007c*/ 	.word	0xffffffff


	//   ....[21]....
        /*0080*/ 	.word	0xffffffff


	//   ....[22]....
        /*0084*/ 	.word	0xffffffff


	//   ....[23]....
        /*0088*/ 	.word	0xffffffff


	//   ....[24]....
        /*008c*/ 	.word	0xffffffff


	//   ....[25]....
        /*0090*/ 	.word	0xffffffff


	//   ....[26]....
        /*0094*/ 	.word	0xffffffff


	//   ....[27]....
        /*0098*/ 	.word	0xffffffff


	//   ....[28]....
        /*009c*/ 	.word	0xffffffff


	//   ....[29]....
        /*00a0*/ 	.word	0xffffffff


	//   ....[30]....
        /*00a4*/ 	.word	0xffffffff


	//   ....[31]....
        /*00a8*/ 	.word	0xffffffff


	//   ....[32]....
        /*00ac*/ 	.word	0xffffffff


	//   ....[33]....
        /*00b0*/ 	.word	0x050000c6


	//   ....[34]....
        /*00b4*/ 	.word	0x050000c6


	//   ....[35]....
        /*00b8*/ 	.word	0x050000c6


	//   ....[36]....
        /*00bc*/ 	.word	0x050000c6


	//   ....[37]....
        /*00c0*/ 	.word	0x050000c6


	//   ....[38]....
        /*00c4*/ 	.word	0x050000c6


	//   ....[39]....
        /*00c8*/ 	.word	0x050000c6


	//   ....[40]....
        /*00cc*/ 	.word	0x050000c6


	//   ....[41]....
        /*00d0*/ 	.word	0x050000c6


	//   ....[42]....
        /*00d4*/ 	.word	0x050000c6


	//   ....[43]....
        /*00d8*/ 	.word	0x050000c6


	//   ....[44]....
        /*00dc*/ 	.word	0x050000c6


	//   ....[45]....
        /*00e0*/ 	.word	0x050000c6


	//   ....[46]....
        /*00e4*/ 	.word	0x050000c6


	//   ....[47]....
        /*00e8*/ 	.word	0x050000c6


	//   ....[48]....
        /*00ec*/ 	.word	0x050000c6


	//   ....[49]....
        /*00f0*/ 	.word	0x050000c6


	//----- nvinfo : EIATTR_COOP_GROUP_INSTR_OFFSETS
	.align		4
.L_3045:
        /*00f4*/ 	.byte	0x04, 0x28
        /*00f6*/ 	.short	(.L_3047 - .L_3046)


	//   ....[0]....
.L_3046:
        /*00f8*/ 	.word	0x000025f0


	//   ....[1]....
        /*00fc*/ 	.word	0x00002610


	//   ....[2]....
        /*0100*/ 	.word	0x00002630


	//   ....[3]....
        /*0104*/ 	.word	0x00002650


	//   ....[4]....
        /*0108*/ 	.word	0x00002670


	//   ....[5]....
        /*010c*/ 	.word	0x00002e20


	//   ....[6]....
        /*0110*/ 	.word	0x00002e40


	//   ....[7]....
        /*0114*/ 	.word	0x00002e60


	//   ....[8]....
        /*0118*/ 	.word	0x00002e80


	//   ....[9]....
        /*011c*/ 	.word	0x00002ea0


	//   ....[10]....
        /*0120*/ 	.word	0x00003020


	//   ....[11]....
        /*0124*/ 	.word	0x00003080


	//   ....[12]....
        /*0128*/ 	.word	0x00003090


	//   ....[13]....
        /*012c*/ 	.word	0x00003150


	//   ....[14]....
        /*0130*/ 	.word	0x00003200


	//   ....[15]....
        /*0134*/ 	.word	0x00003220


	//   ....[16]....
        /*0138*/ 	.word	0x000033d0


	//   ....[17]....
        /*013c*/ 	.word	0x00003410


	//   ....[18]....
        /*0140*/ 	.word	0x000036f0


	//   ....[19]....
        /*0144*/ 	.word	0x00003760


	//   ....[20]....
        /*0148*/ 	.word	0x00003770


	//   ....[21]....
        /*014c*/ 	.word	0x00003830


	//   ....[22]....
        /*0150*/ 	.word	0x000038e0


	//   ....[23]....
        /*0154*/ 	.word	0x00003900


	//   ....[24]....
        /*0158*/ 	.word	0x00003b30


	//   ....[25]....
        /*015c*/ 	.word	0x00003b70


	//   ....[26]....
        /*0160*/ 	.word	0x00005d40


	//   ....[27]....
        /*0164*/ 	.word	0x00005d60


	//   ....[28]....
        /*0168*/ 	.word	0x00005d80


	//   ....[29]....
        /*016c*/ 	.word	0x00005da0


	//   ....[30]....
        /*0170*/ 	.word	0x00005dc0


	//   ....[31]....
        /*0174*/ 	.word	0x00005f60


	//   ....[32]....
        /*0178*/ 	.word	0x00005f80


	//   ....[33]....
        /*017c*/ 	.word	0x000061c0


	//   ....[34]....
        /*0180*/ 	.word	0x00006230


	//   ....[35]....
        /*0184*/ 	.word	0x000062a0


	//   ....[36]....
        /*0188*/ 	.word	0x00006310


	//   ....[37]....
        /*018c*/ 	.word	0x00006370


	//   ....[38]....
        /*0190*/ 	.word	0x00006b70


	//   ....[39]....
        /*0194*/ 	.word	0x00006be0


	//   ....[40]....
        /*0198*/ 	.word	0x00006c50


	//   ....[41]....
        /*019c*/ 	.word	0x00006cc0


	//   ....[42]....
        /*01a0*/ 	.word	0x00006d30


	//   ....[43]....
        /*01a4*/ 	.word	0x00006db0


	//   ....[44]....
        /*01a8*/ 	.word	0x00006e20


	//   ....[45]....
        /*01ac*/ 	.word	0x00006e90


	//   ....[46]....
        /*01b0*/ 	.word	0x00006f00


	//   ....[47]....
        /*01b4*/ 	.word	0x00006f70


	//   ....[48]....
        /*01b8*/ 	.word	0x00006ff0


	//   ....[49]....
        /*01bc*/ 	.word	0x00007060


	//----- nvinfo : EIATTR_EXIT_INSTR_OFFSETS
	.align		4
.L_3047:
        /*01c0*/ 	.byte	0x04, 0x1c
        /*01c2*/ 	.short	(.L_3049 - .L_3048)


	//   ....[0]....
.L_3048:
        /*01c4*/ 	.word	0x00006010


	//   ....[1]....
        /*01c8*/ 	.word	0x00006060


	//   ....[2]....
        /*01cc*/ 	.word	0x00006160


	//----- nvinfo : EIATTR_MAX_THREADS
	.align		4
.L_3049:
        /*01d0*/ 	.byte	0x04, 0x05
        /*01d2*/ 	.short	(.L_3051 - .L_3050)
.L_3050:
        /*01d4*/ 	.word	0x00000080
        /*01d8*/ 	.word	0x00000001
        /*01dc*/ 	.word	0x00000001


	//----- nvinfo : EIATTR_CRS_STACK_SIZE
	.align		4
.L_3051:
        /*01e0*/ 	.byte	0x04, 0x1e
        /*01e2*/ 	.short	(.L_3053 - .L_3052)
.L_3052:
        /*01e4*/ 	.word	0x00000000


	//----- nvinfo : EIATTR_CBANK_PARAM_SIZE
	.align		4
.L_3053:
        /*01e8*/ 	.byte	0x03, 0x19
        /*01ea*/ 	.short	0x0088


	//----- nvinfo : EIATTR_PARAM_CBANK
	.align		4
        /*01ec*/ 	.byte	0x04, 0x0a
        /*01ee*/ 	.short	(.L_3055 - .L_3054)
	.align		4
.L_3054:
        /*01f0*/ 	.word	index@(.nv.constant0._ZN18transformer_engine13normalization19ln_fwd_tuned_kernelINS0_13Kernel_traitsI13__nv_bfloat16S3_S3_fjLj30720ELj4ELj1ELj4ELj4ENS0_18Kernel_traits_baseILj30720ES3_S3_S3_fjLj128EEEEEEEvNS0_19ForwardKernelParamsE)
        /*01f4*/ 	.short	0x0210
        /*01f6*/ 	.short	0x0088


	//----- nvinfo : EIATTR_SW_WAR
	.align		4
.L_3055:
        /*01f8*/ 	.byte	0x04, 0x36
        /*01fa*/ 	.short	(.L_3057 - .L_3056)
.L_3056:
        /*01fc*/ 	.word	0x00000008
.L_3057:


//--------------------- .nv.info._ZN18transformer_engine13normalization19ln_fwd_tuned_kernelINS0_13Kernel_traitsIff6__halffjLj30720ELj4ELj1ELj4ELj4ENS0_18Kernel_traits_baseILj30720EffS3_fjLj128EEEEEEEvNS0_19ForwardKernelParamsE --------------------------
	.section	.nv.info._ZN18transformer_engine13normalization19ln_fwd_tuned_kernelINS0_13Kernel_traitsIff6__halffjLj30720ELj4ELj1ELj4ELj4ENS0_18Kernel_traits_baseILj30720EffS3_fjLj128EEEEEEEvNS0_19ForwardKernelParamsE,"",@"SHT_CUDA_INFO"
	.sectionflags	@""
	.align	4


	//----- nvinfo : EIATTR_CUDA_API_VERSION
	.align		4
        /*0000*/ 	.byte	0x04, 0x37
        /*0002*/ 	.short	(.L_3059 - .L_3058)
.L_3058:
        /*0004*/ 	.word	0x00000082


	//----- nvinfo : EIATTR_KPARAM_INFO
	.align		4
.L_3059:
        /*0008*/ 	.byte	0x04, 0x17
        /*000a*/ 	.short	(.L_3061 - .L_3060)
.L_3060:
        /*000c*/ 	.word	0x00000000
        /*0010*/ 	.short	0x0000
        /*0012*/ 	.short	0x0000
        /*0014*/ 	.byte	0x00, 0xf0, 0x21, 0x02


	//----- nvinfo : EIATTR_SPARSE_MMA_MASK
	.align		4
.L_3061:
        /*0018*/ 	.byte	0x03, 0x50
        /*001a*/ 	.short	0x0000


	//----- nvinfo : EIATTR_MAXREG_COUNT
	.align		4
        /*001c*/ 	.byte	0x03, 0x1b
        /*001e*/ 	.short	0x00ff


	//----- nvinfo : EIATTR_NUM_BARRIERS
	.align		4
        /*0020*/ 	.byte	0x02, 0x4c
        /*0022*/ 	.byte	0x01
	.zero		1


	//----- nvinfo : EIATTR_MERCURY_ISA_VERSION
	.align		4
        /*0024*/ 	.byte	0x03, 0x5f
        /*0026*/ 	.short	0x0101


	//----- nvinfo : EIATTR_COOP_GROUP_MASK_REGIDS
	.align		4
        /*0028*/ 	.byte	0x04, 0x29
        /*002a*/ 	.short	(.L_3063 - .L_3062)


	//   ....[0]....
.L_3062:
        /*002c*/ 	.word	0xffffffff


	//   ....[1]....
        /*0030*/ 	.word	0xffffffff


	//   ....[2]....
        /*0034*/ 	.word	0xffffffff


	//   ....[3]....
        /*0038*/ 	.word	0xffffffff


	//   ....[4]....
        /*003c*/ 	.word	0xffffffff


	//   ....[5]....
        /*0040*/ 	.word	0xffffffff


	//   ....[6]....
        /*0044*/ 	.word	0xffffffff


	//   ....[7]....
        /*0048*/ 	.word	0xffffffff


	//   ....[8]....
        /*004c*/ 	.word	0xffffffff


	//   ....[9]....
        /*0050*/ 	.word	0xffffffff


	//   ....[10]....
        /*0054*/ 	.word	0xffffffff


	//   ....[11]....
        /*0058*/ 	.word	0xffffffff


	//   ....[12]....
        /*005c*/ 	.word	0xffffffff


	//   ....[13]....
        /*0060*/ 	.word	0xffffffff


	//   ....[14]....
        /*0064*/ 	.word	0xffffffff


	//   ....[15]....
        /*0068*/ 	.word	0xffffffff


	//   ....[16]....
        /*006c*/ 	.word	0xffffffff


	//   ....[17]....
        /*0070*/ 	.word	0xffffffff


	//   ....[18]....
        /*0074*/ 	.word	0xffffffff


	//   ....[19]....
        /*0078*/ 	.word	0xffffffff


	//   ....[20]....
        /*007c*/ 	.word	0xffffffff


	//   ....[21]....
        /*0080*/ 	.word	0xffffffff


	//   ....[22]....
        /*0084*/ 	.word	0xffffffff


	//   ....[23]....
        /*0088*/ 	.word	0xffffffff


	//   ....[24]....
        /*008c*/ 	.word	0xffffffff


	//   ....[25]....
        /*0090*/ 	.word	0xffffffff


	//   ....[26]....
        /*0094*/ 	.word	0xffffffff


	//   ....[27]....
        /*0098*/ 	.word	0xffffffff


	//   ....[28]....
        /*009c*/ 	.word	0xffffffff


	//   ....[29]....
        /*00a0*/ 	.word	0xffffffff


	//   ....[30]....
        /*00a4*/ 	.word	0xffffffff


	//   ....[31]....
        /*00a8*/ 	.word	0xffffffff


	//   ....[32]....
        /*00ac*/ 	.word	0xffffffff


	//   ....[33]....
        /*00b0*/ 	.word	0x050000a8


	//   ....[34]....
        /*00b4*/ 	.word	0x050000a8


	//   ....[35]....
        /*00b8*/ 	.word	0x050000a8


	//   ....[36]....
        /*00bc*/ 	.word	0x050000a8


	//   ....[37]....
        /*00c0*/ 	.word	0x050000a8


	//   ....[38]....
        /*00c4*/ 	.word	0x050000a8


	//   ....[39]....
        /*00c8*/ 	.word	0x050000a8


	//   ....[40]....
        /*00cc*/ 	.word	0x050000a8


	//   ....[41]....
        /*00d0*/ 	.word	0x050000a8


	//   ....[42]....
        /*00d4*/ 	.word	0x050000a8


	//   ....[43]....
        /*00d8*/ 	.word	0x050000a8


	//   ....[44]....
        /*00dc*/ 	.word	0x050000a8


	//   ....[45]....
        /*00e0*/ 	.word	0x050000a8


	//   ....[46]....
        /*00e4*/ 	.word	0x050000a8


	//   ....[47]....
        /*00e8*/ 	.word	0x050000a8


	//   ....[48]....
        /*00ec*/ 	.word	0x050000a8


	//   ....[49]....
        /*00f0*/ 	.word	0x050000a8


	//----- nvinfo : EIATTR_COOP_GROUP_INSTR_OFFSETS
	.align		4
.L_3063:
        /*00f4*/ 	.byte	0x04, 0x28
        /*00f6*/ 	.short	(.L_3065 - .L_3064)


	//   ....[0]....
.L_3064:
        /*00f8*/ 	.word	0x00002800


	//   ....[1]....
        /*00fc*/ 	.word	0x00002820


	//   ....[2]....
        /*0100*/ 	.word	0x00002840


	//   ....[3]....
        /*0104*/ 	.word	0x00002860


	//   ....[4]....
        /*0108*/ 	.word	0x00002880


	//   ....[5]....
        /*010c*/ 	.word	0x00003030


	//   ....[6]....
        /*0110*/ 	.word	0x00003050


	//   ....[7]....
        /*0114*/ 	.word	0x00003070


	//   ....[8]....
        /*0118*/ 	.word	0x00003090


	//   ....[9]....
        /*011c*/ 	.word	0x000030b0


	//   ....[10]....
        /*0120*/ 	.word	0x00003200


	//   ....[11]....
        /*0124*/ 	.word	0x00003290


	//   ....[12]....
        /*0128*/ 	.word	0x000032a0


	//   ....[13]....
        /*012c*/ 	.word	0x00003360


	//   ....[14]....
        /*0130*/ 	.word	0x00003410


	//   ....[15]....
        /*0134*/ 	.word	0x00003430


	//   ....[16]....
        /*0138*/ 	.word	0x00003610


	//   ....[17]....
        /*013c*/ 	.word	0x00003630


	//   ....[18]....
        /*0140*/ 	.word	0x00003920


	//   ....[19]....
        /*0144*/ 	.word	0x00003990


	//   ....[20]....
        /*0148*/ 	.word	0x000039a0


	//   ....[21]....
        /*014c*/ 	.word	0x00003a60


	//   ....[22]....
        /*0150*/ 	.word	0x00003b10


	//   ....[23]....
        /*0154*/ 	.word	0x00003b30


	//   ....[24]....
        /*0158*/ 	.word	0x00003d10


	//   ....[25]....
        /*015c*/ 	.word	0x00003d70


	//   ....[26]....
        /*0160*/ 	.word	0x00006050


	//   ....[27]....
        /*0164*/ 	.word	0x00006070


	//   ....[28]....
        /*0168*/ 	.word	0x00006090


	//   ....[29]....
        /*016c*/ 	.word	0x000060b0


	//   ....[30]....
        /*0170*/ 	.word	0x000060d0


	//   ....[31]....
        /*0174*/ 	.word	0x00006270


	//   ....[32]....
        /*0178*/ 	.word	0x00006290


	//   ....[33]....
        /*017c*/ 	.word	0x000064d0


	//   ....[34]....
        /*0180*/ 	.word	0x00006540


	//   ....[35]....
        /*0184*/ 	.word	0x000065b0


	//   ....[36]....
        /*0188*/ 	.word	0x00006620


	//   ....[37]....
        /*018c*/ 	.word	0x00006690


	//   ....[38]....
        /*0190*/ 	.word	0x00006e90


	//   ....[39]....
        /*0194*/ 	.word	0x00006f00


	//   ....[40]....
        /*0198*/ 	.word	0x00006f70


	//   ....[41]....
        /*019c*/ 	.word	0x00006fe0


	//   ....[42]....
        /*01a0*/ 	.word	0x00007050


	//   ....[43]....
        /*01a4*/ 	.word	0x000070d0


	//   ....[44]....
        /*01a8*/ 	.word	0x00007140


	//   ....[45]....
        /*01ac*/ 	.word	0x000071b0


	//   ....[46]....
        /*01b0*/ 	.word	0x00007220


	//   ....[47]....
        /*01b4*/ 	.word	0x00007290


	//   ....[48]....
        /*01b8*/ 	.word	0x00007310


	//   ....[49]....
        /*01bc*/ 	.word	0x00007380


	//----- nvinfo : EIATTR_EXIT_INSTR_OFFSETS
	.align		4
.L_3065:
        /*01c0*/ 	.byte	0x04, 0x1c
        /*01c2*/ 	.short	(.L_3067 - .L_3066)


	//   ....[0]....
.L_3066:
        /*01c4*/ 	.word	0x00006320


	//   ....[1]....
        /*01c8*/ 	.word	0x00006370


	//   ....[2]....
        /*01cc*/ 	.word	0x00006470


	//----- nvinfo : EIATTR_MAX_THREADS
	.align		4
.L_3067:
        /*01d0*/ 	.byte	0x04, 0x05
        /*01d2*/ 	.short	(.L_3069 - .L_3068)
.L_3068:
        /*01d4*/ 	.word	0x00000080
        /*01d8*/ 	.word	0x00000001
        /*01dc*/ 	.word	0x00000001


	//----- nvinfo : EIATTR_CRS_STACK_SIZE
	.align		4
.L_3069:
        /*01e0*/ 	.byte	0x04, 0x1e
        /*01e2*/ 	.short	(.L_3071 - .L_3070)
.L_3070:
        /*01e4*/ 	.word	0x00000000


	//----- nvinfo : EIATTR_CBANK_PARAM_SIZE
	.align		4
.L_3071:
        /*01e8*/ 	.byte	0x03, 0x19
        /*01ea*/ 	.short	0x0088


	//----- nvinfo : EIATTR_PARAM_CBANK
	.align		4
        /*01ec*/ 	.byte	0x04, 0x0a
        /*01ee*/ 	.short	(.L_3073 - .L_3072)
	.align		4
.L_3072:
        /*01f0*/ 	.word	index@(.nv.constant0._ZN18transformer_engine13normalization19ln_fwd_tuned_kernelINS0_13Kernel_traitsIff6__halffjLj30720ELj4ELj1ELj4ELj4ENS0_18Kernel_traits_baseILj30720EffS3_fjLj128EEEEEEEvNS0_19ForwardKernelParamsE)
        /*01f4*/ 	.short	0x0210
        /*01f6*/ 	.short	0x0088


	//----- nvinfo : EIATTR_SW_WAR
	.align		4
.L_3073:
        /*01f8*/ 	.byte	0x04, 0x36
        /*01fa*/ 	.short	(.L_3075 - .L_3074)
.L_3074:
        /*01fc*/ 	.word	0x00000008
.L_3075:


//--------------------- .nv.info._ZN18transformer_engine13normalization19ln_fwd_tuned_kernelINS0_13Kernel_traitsI6__halfS3_S3_fjLj30720ELj4ELj1ELj4ELj4ENS0_18Kernel_traits_baseILj30720ES3_S3_S3_fjLj128EEEEEEEvNS0_19ForwardKernelParamsE --------------------------
	.section	.nv.info._ZN18transformer_engine13normalization19ln_fwd_tuned_kernelINS0_13Kernel_traitsI6__halfS3_S3_fjLj30720ELj4ELj1ELj4ELj4ENS0_18Kernel_traits_baseILj30720ES3_S3_S3_fjLj128EEEEEEEvNS0_19ForwardKernelParamsE,"",@"SHT_CUDA_INFO"
	.sectionflags	@""
	.align	4


	//----- nvinfo : EIATTR_CUDA_API_VERSION
	.align		4
        /*0000*/ 	.byte	0x04, 0x37
        /*0002*/ 	.short	(.L_3077 - .L_3076)
.L_3076:
        /*0004*/ 	.word	0x00000082


	//----- nvinfo : EIATTR_KPARAM_INFO
	.align		4
.L_3077:
        /*0008*/ 	.byte	0x04, 0x17
        /*000a*/ 	.short	(.L_3079 - .L_3078)
.L_3078:
        /*000c*/ 	.word	0x00000000
        /*0010*/ 	.short	0x0000
        /*0012*/ 	.short	0x0000
        /*0014*/ 	.byte	0x00, 0xf0, 0x21, 0x02


	//----- nvinfo : EIATTR_SPARSE_MMA_MASK
	.align		4
.L_3079:
        /*0018*/ 	.byte	0x03, 0x50
        /*001a*/ 	.short	0x0000


	//----- nvinfo : EIATTR_MAXREG_COUNT
	.align		4
        /*001c*/ 	.byte	0x03, 0x1b
        /*001e*/ 	.short	0x00ff


	//----- nvinfo : EIATTR_NUM_BARRIERS
	.align		4
        /*0020*/ 	.byte	0x02, 0x4c
        /*0022*/ 	.byte	0x01
	.zero		1


	//----- nvinfo : EIATTR_MERCURY_ISA_VERSION
	.align		4
        /*0024*/ 	.byte	0x03, 0x5f
        /*0026*/ 	.short	0x0101


	//----- nvinfo : EIATTR_COOP_GROUP_MASK_REGIDS
	.align		4
        /*0028*/ 	.byte	0x04, 0x29
        /*002a*/ 	.short	(.L_3081 - .L_3080)


	//   ....[0]....
.L_3080:
        /*002c*/ 	.word	0xffffffff


	//   ....[1]....
        /*0030*/ 	.word	0xffffffff


	//   ....[2]....
        /*0034*/ 	.word	0xffffffff


	//   ....[3]....
        /*0038*/ 	.word	0xffffffff


	//   ....[4]....
        /*003c*/ 	.word	0xffffffff


	//   ....[5]....
        /*0040*/ 	.word	0xffffffff


	//   ....[6]....
        /*0044*/ 	.word	0xffffffff


	//   ....[7]....
        /*0048*/ 	.word	0xffffffff


	//   ....[8]....
        /*004c*/ 	.word	0xffffffff


	//   ....[9]....
        /*0050*/ 	.word	0xffffffff


	//   ....[10]....
        /*0054*/ 	.word	0xffffffff


	//   ....[11]....
        /*0058*/ 	.word	0xffffffff


	//   ....[12]....
        /*005c*/ 	.word	0xffffffff


	//   ....[13]....
        /*0060*/ 	.word	0xffffffff


	//   ....[14]....
        /*0064*/ 	.word	0xffffffff


	//   ....[15]....
        /*0068*/ 	.word	0xffffffff


	//   ....[16]....
        /*006c*/ 	.word	0xffffffff


	//   ....[17]....
        /*0070*/ 	.word	0xffffffff


	//   ....[18]....
        /*0074*/ 	.word	0xffffffff


	//   ....[19]....
        /*0078*/ 	.word	0xffffffff


	//   ....[20]....
        /*007c*/ 	.word	0xffffffff


	//   ....[21]....
        /*0080*/ 	.word	0xffffffff


	//   ....[22]....
        /*0084*/ 	.word	0xffffffff


	//   ....[23]....
        /*0088*/ 	.word	0xffffffff


	//   ....[24]....
        /*008c*/ 	.word	0xffffffff


	//   ....[25]....
        /*0090*/ 	.word	0xffffffff


	//   ....[26]....
        /*0094*/ 	.word	0xffffffff


	//   ....[27]....
        /*0098*/ 	.word	0xffffffff


	//   ....[28]....
        /*009c*/ 	.word	0xffffffff


	//   ....[29]....
        /*00a0*/ 	.word	0xffffffff


	//   ....[30]....
        /*00a4*/ 	.word	0xffffffff


	//   ....[31]....
        /*00a8*/ 	.word	0xffffffff


	//   ....[32]....
        /*00ac*/ 	.word	0xffffffff


	//   ....[33]....
        /*00b0*/ 	.word	0x050000c6


	//   ....[34]....
        /*00b4*/ 	.word	0x050000c6


	//   ....[35]....
        /*00b8*/ 	.word	0x050000c6


	//   ....[36]....
        /*00bc*/ 	.word	0x050000c6


	//   ....[37]....
        /*00c0*/ 	.word	0x050000c6


	//   ....[38]....
        /*00c4*/ 	.word	0x050000c6


	//   ....[39]....
        /*00c8*/ 	.word	0x050000c6


	//   ....[40]....
        /*00cc*/ 	.word	0x050000c6


	//   ....[41]....
        /*00d0*/ 	.word	0x050000c6


	//   ....[42]....
        /*00d4*/ 	.word	0x050000c6


	//   ....[43]....
        /*00d8*/ 	.word	0x050000c6


	//   ....[44]....
        /*00dc*/ 	.word	0x050000c6


	//   ....[45]....
        /*00e0*/ 	.word	0x050000c6


	//   ....[46]....
        /*00e4*/ 	.word	0x050000c6


	//   ....[47]....
        /*00e8*/ 	.word	0x050000c6


	//   ....[48]....
        /*00ec*/ 	.word	0x050000c6


	//   ....[49]....
        /*00f0*/ 	.word	0x050000c6


	//----- nvinfo : EIATTR_COOP_GROUP_INSTR_OFFSETS
	.align		4
.L_3081:
        /*00f4*/ 	.byte	0x04, 0x28
        /*00f6*/ 	.short	(.L_3083 - .L_3082)


	//   ....[0]....
.L_3082:
        /*00f8*/ 	.word	0x00002050


	//   ....[1]....
        /*00fc*/ 	.word	0x00002070


	//   ....[2]....
        /*0100*/ 	.word	0x00002090


	//   ....[3]....
        /*0104*/ 	.word	0x000020b0


	//   ....[4]....
        /*0108*/ 	.word	0x000020d0


	//   ....[5]....
        /*010c*/ 	.word	0x00002880


	//   ....[6]....
        /*0110*/ 	.word	0x000028a0


	//   ....[7]....
        /*0114*/ 	.word	0x000028c0


	//   ....[8]....
        /*0118*/ 	.word	0x000028e0


	//   ....[9]....
        /*011c*/ 	.word	0x00002900


	//   ....[10]....
        /*0120*/ 	.word	0x00002a80


	//   ....[11]....
        /*0124*/ 	.word	0x00002ae0


	//   ....[12]....
        /*0128*/ 	.word	0x00002af0


	//   ....[13]....
        /*012c*/ 	.word	0x00002bb0


	//   ....[14]....
        /*0130*/ 	.word	0x00002c60


	//   ....[15]....
        /*0134*/ 	.word	0x00002c80


	//   ....[16]....
        /*0138*/ 	.word	0x00002e30


	//   ....[17]....
        /*013c*/ 	.word	0x00002e70


	//   ....[18]....
        /*0140*/ 	.word	0x00003150


	//   ....[19]....
        /*0144*/ 	.word	0x000031c0


	//   ....[20]....
        /*0148*/ 	.word	0x000031d0


	//   ....[21]....
        /*014c*/ 	.word	0x00003290


	//   ....[22]....
        /*0150*/ 	.word	0x00003340


	//   ....[23]....
        /*0154*/ 	.word	0x00003360


	//   ....[24]....
        /*0158*/ 	.word	0x000035a0


	//   ....[25]....
        /*015c*/ 	.word	0x000035e0


	//   ....[26]....
        /*0160*/ 	.word	0x000057a0


	//   ....[27]....
        /*0164*/ 	.word	0x000057c0


	//   ....[28]....
        /*0168*/ 	.word	0x000057e0


	//   ....[29]....
        /*016c*/ 	.word	0x00005800


	//   ....[30]....
        /*0170*/ 	.word	0x00005820


	//   ....[31]....
        /*0174*/ 	.word	0x000059c0


	//   ....[32]....
        /*0178*/ 	.word	0x000059e0


	//   ....[33]....
        /*017c*/ 	.word	0x00005c20


	//   ....[34]....
        /*0180*/ 	.word	0x00005c90


	//   ....[35]....
        /*0184*/ 	.word	0x00005d00


	//   ....[36]....
        /*0188*/ 	.word	0x00005d70


	//   ....[37]....
        /*018c*/ 	.word	0x00005dd0


	//   ....[38]....
        /*0190*/ 	.word	0x000065d0


	//   ....[39]....
        /*0194*/ 	.word	0x00006640


	//   ....[40]....
        /*0198*/ 	.word	0x000066b0


	//   ....[41]....
        /*019c*/ 	.word	0x00006720


	//   ....[42]....
        /*01a0*/ 	.word	0x00006790


	//   ....[43]....
        /*01a4*/ 	.word	0x00006810


	//   ....[44]....
        /*01a8*/ 	.word	0x00006880


	//   ....[45]....
        /*01ac*/ 	.word	0x000068f0


	//   ....[46]....
        /*01b0*/ 	.word	0x00006960


	//   ....[47]....
        /*01b4*/ 	.word	0x000069d0


	//   ....[48]....
        /*01b8*/ 	.word	0x00006a50


	//   ....[49]....
        /*01bc*/ 	.word	0x00006ac0


	//----- nvinfo : EIATTR_EXIT_INSTR_OFFSETS
	.align		4
.L_3083:
        /*01c0*/ 	.byte	0x04, 0x1c
        /*01c2*/ 	.short	(.L_3085 - .L_3084)


	//   ....[0]....
.L_3084:
        /*01c4*/ 	.word	0x00005a70


	//   ....[1]....
        /*01c8*/ 	.word	0x00005ac0


	//   ....[2]....
        /*01cc*/ 	.word	0x00005bc0


	//----- nvinfo : EIATTR_MAX_THREADS
	.align		4
.L_3085:
        /*01d0*/ 	.byte	0x04, 0x05
        /*01d2*/ 	.short	(.L_3087 - .L_3086)
.L_3086:
        /*01d4*/ 	.word	0x00000080
        /*01d8*/ 	.word	0x00000001
        /*01dc*/ 	.word	0x00000001


	//----- nvinfo : EIATTR_CRS_STACK_SIZE
	.align		4
.L_3087:
        /*01e0*/ 	.byte	0x04, 0x1e
        /*01e2*/ 	.short	(.L_3089 - .L_3088)
.L_3088:
        /*01e4*/ 	.word	0x00000000


	//----- nvinfo : EIATTR_CBANK_PARAM_SIZE
	.align		4
.L_3089:
        /*01e8*/ 	.byte	0x03, 0x19
        /*01ea*/ 	.short	0x0088


	//----- nvinfo : EIATTR_PARAM_CBANK
	.align		4
        /*01ec*/ 	.byte	0x04, 0x0a
        /*01ee*/ 	.short	(.L_3091 - .L_3090)
	.align		4
.L_3090:
        /*01f0*/ 	.word	index@(.nv.constant0._ZN18transformer_engine13normalization19ln_fwd_tuned_kernelINS0_13Kernel_traitsI6__halfS3_S3_fjLj30720ELj4ELj1ELj4ELj4ENS0_18Kernel_traits_baseILj30720ES3_S3_S3_fjLj128EEEEEEEvNS0_19ForwardKernelParamsE)
        /*01f4*/ 	.short	0x0210
        /*01f6*/ 	.short	0x0088


	//----- nvinfo : EIATTR_SW_WAR
	.align		4
.L_3091:
        /*01f8*/ 	.byte	0x04, 0x36
        /*01fa*/ 	.short	(.L_3093 - .L_3092)
.L_3092:
        /*01fc*/ 	.word	0x00000008
.L_3093:


//--------------------- .nv.info._ZN18transformer_engine13normalization19ln_fwd_tuned_kernelINS0_13Kernel_traitsIffffjLj30720ELj4ELj1ELj4ELj4ENS0_18Kernel_traits_baseILj30720EffffjLj128EEEEEEEvNS0_19ForwardKernelParamsE --------------------------
	.section	.nv.info._ZN18transformer_engine13normalization19ln_fwd_tuned_kernelINS0_13Kernel_traitsIffffjLj30720ELj4ELj1ELj4ELj4ENS0_18Kernel_traits_baseILj30720EffffjLj128EEEEEEEvNS0_19ForwardKernelParamsE,"",@"SHT_CUDA_INFO"
	.sectionflags	@""
	.align	4


	//----- nvinfo : EIATTR_CUDA_API_VERSION
	.align		4
        /*0000*/ 	.byte	0x04, 0x37
        /*0002*/ 	.short	(.L_3095 - .L_3094)
.L_3094:
        /*0004*/ 	.word	0x00000082


	//----- nvinfo : EIATTR_KPARAM_INFO
	.align		4
.L_3095:
        /*0008*/ 	.byte	0x04, 0x17
        /*000a*/ 	.short	(.L_3097 - .L_3096)
.L_3096:
        /*000c*/ 	.word	0x00000000
        /*0010*/ 	.short	0x0000
        /*0012*/ 	.short	0x0000
        /*0014*/ 	.byte	0x00, 0xf0, 0x21, 0x02


	//----- nvinfo : EIATTR_SPARSE_MMA_MASK
	.align		4
.L_3097:
        /*0018*/ 	.byte	0x03, 0x50
        /*001a*/ 	.short	0x0000


	//----- nvinfo : EIATTR_MAXREG_COUNT
	.align		4
        /*001c*/ 	.byte	0x03, 0x1b
        /*001e*/ 	.short	0x00ff


	//----- nvinfo : EIATTR_NUM_BARRIERS
	.align		4
        /*0020*/ 	.byte	0x02, 0x4c
        /*0022*/ 	.byte	0x01
	.zero		1


	//----- nvinfo : EIATTR_MERCURY_ISA_VERSION
	.align		4
        /*0024*/ 	.byte	0x03, 0x5f
        /*0026*/ 	.short	0x0101


	//----- nvinfo : EIATTR_COOP_GROUP_MASK_REGIDS
	.align		4
        /*0028*/ 	.byte	0x04, 0x29
        /*002a*/ 	.short	(.L_3099 - .L_3098)


	//   ....[0]....
.L_3098:
        /*002c*/ 	.word	0xffffffff


	//   ....[1]....
        /*0030*/ 	.word	0xffffffff


	//   ....[2]....
        /*0034*/ 	.word	0xffffffff


	//   ....[3]....
        /*0038*/ 	.word	0xffffffff


	//   ....[4]....
        /*003c*/ 	.word	0xffffffff


	//   ....[5]....
        /*0040*/ 	.word	0xffffffff


	//   ....[6]....
        /*0044*/ 	.word	0xffffffff


	//   ....[7]....
        /*0048*/ 	.word	0xffffffff


	//   ....[8]....
        /*004c*/ 	.word	0xffffffff


	//   ....[9]....
        /*0050*/ 	.word	0xffffffff


	//   ....[10]....
        /*0054*/ 	.word	0xffffffff


	//   ....[11]....
        /*0058*/ 	.word	0xffffffff


	//   ....[12]....
        /*005c*/ 	.word	0xffffffff


	//   ....[13]....
        /*0060*/ 	.word	0xffffffff


	//   ....[14]....
        /*0064*/ 	.word	0xffffffff


	//   ....[15]....
        /*0068*/ 	.word	0xffffffff


	//   ....[16]....
        /*006c*/ 	.word	0xffffffff


	//   ....[17]....
        /*0070*/ 	.word	0xffffffff


	//   ....[18]....
        /*0074*/ 	.word	0xffffffff


	//   ....[19]....
        /*0078*/ 	.word	0xffffffff


	//   ....[20]....
        /*007c*/ 	.word	0xffffffff


	//   ....[21]....
        /*0080*/ 	.word	0xffffffff


	//   ....[22]....
        /*0084*/ 	.word	0xffffffff


	//   ....[23]....
        /*0088*/ 	.word	0xffffffff


	//   ....[24]....
        /*008c*/ 	.word	0xffffffff


	//   ....[25]....
        /*0090*/ 	.word	0xffffffff


	//   ....[26]....
        /*0094*/ 	.word	0xffffffff


	//   ....[27]....
        /*0098*/ 	.word	0xffffffff


	//   ....[28]....
        /*009c*/ 	.word	0xffffffff


	//   ....[29]....
        /*00a0*/ 	.word	0xffffffff


	//   ....[30]....
        /*00a4*/ 	.word	0xffffffff


	//   ....[31]....
        /*00a8*/ 	.word	0xffffffff


	//   ....[32]....
        /*00ac*/ 	.word	0xffffffff


	//   ....[33]....
        /*00b0*/ 	.word	0x050000a4


	//   ....[34]....
        /*00b4*/ 	.word	0x050000a4


	//   ....[35]....
        /*00b8*/ 	.word	0x050000a4


	//   ....[36]....
        /*00bc*/ 	.word	0x050000a4


	//   ....[37]....
        /*00c0*/ 	.word	0x050000a4


	//   ....[38]....
        /*00c4*/ 	.word	0x050000a4


	//   ....[39]....
        /*00c8*/ 	.word	0x050000a4


	//   ....[40]....
        /*00cc*/ 	.word	0x050000a4


	//   ....[41]....
        /*00d0*/ 	.word	0x050000a4


	//   ....[42]....
        /*00d4*/ 	.word	0x050000a4


	//   ....[43]....
        /*00d8*/ 	.word	0x050000a4


	//   ....[44]....
        /*00dc*/ 	.word	0x050000a4


	//   ....[45]....
        /*00e0*/ 	.word	0x050000a4


	//   ....[46]....
        /*00e4*/ 	.word	0x050000a4


	//   ....[47]....
        /*00e8*/ 	.word	0x050000a4


	//   ....[48]....
        /*00ec*/ 	.word	0x050000a4


	//   ....[49]....
        /*00f0*/ 	.word	0x050000a4


	//----- nvinfo : EIATTR_COOP_GROUP_INSTR_OFFSETS
	.align		4
.L_3099:
        /*00f4*/ 	.byte	0x04, 0x28
        /*00f6*/ 	.short	(.L_3101 - .L_3100)


	//   ....[0]....
.L_3100:
        /*00f8*/ 	.word	0x000027f0


	//   ....[1]....
        /*00fc*/ 	.word	0x00002810


	//   ....[2]....
        /*0100*/ 	.word	0x00002830


	//   ....[3]....
        /*0104*/ 	.word	0x00002850


	//   ....[4]....
        /*0108*/ 	.word	0x00002870


	//   ....[5]....
        /*010c*/ 	.word	0x00003020


	//   ....[6]....
        /*0110*/ 	.word	0x00003040


	//   ....[7]....
        /*0114*/ 	.word	0x00003060


	//   ....[8]....
        /*0118*/ 	.word	0x00003080


	//   ....[9]....
        /*011c*/ 	.word	0x000030a0


	//   ....[10]....
        /*0120*/ 	.word	0x00003220


	//   ....[11]....
        /*0124*/ 	.word	0x00003280


	//   ....[12]....
        /*0128*/ 	.word	0x00003290


	//   ....[13]....
        /*012c*/ 	.word	0x00003350


	//   ....[14]....
        /*0130*/ 	.word	0x000033f0


	//   ....[15]....
        /*0134*/ 	.word	0x00003410


	//   ....[16]....
        /*0138*/ 	.word	0x00003610


	//   ....[17]....
        /*013c*/ 	.word	0x00003620


	//   ....[18]....
        /*0140*/ 	.word	0x00003910


	//   ....[19]....
        /*0144*/ 	.word	0x00003980


	//   ....[20]....
        /*0148*/ 	.word	0x00003990


	//   ....[21]....
        /*014c*/ 	.word	0x00003a50


	//   ....[22]....
        /*0150*/ 	.word	0x00003af0


	//   ....[23]....
        /*0154*/ 	.word	0x00003b10


	//   ....[24]....
        /*0158*/ 	.word	0x00003d40


	//   ....[25]....
        /*015c*/ 	.word	0x00003d70


	//   ....[26]....
        /*0160*/ 	.word	0x00005c50


	//   ....[27]....
        /*0164*/ 	.word	0x00005c70


	//   ....[28]....
        /*0168*/ 	.word	0x00005c90


	//   ....[29]....
        /*016c*/ 	.word	0x00005cb0


	//   ....[30]....
        /*0170*/ 	.word	0x00005cd0


	//   ....[31]....
        /*0174*/ 	.word	0x00005e70


	//   ....[32]....
        /*0178*/ 	.word	0x00005e90


	//   ....[33]....
        /*017c*/ 	.word	0x000060d0


	//   ....[34]....
        /*0180*/ 	.word	0x00006140


	//   ....[35]....
        /*0184*/ 	.word	0x000061b0


	//   ....[36]....
        /*0188*/ 	.word	0x00006220


	//   ....[37]....
        /*018c*/ 	.word	0x00006290


	//   ....[38]....
        /*0190*/ 	.word	0x00006a90


	//   ....[39]....
        /*0194*/ 	.word	0x00006b00


	//   ....[40]....
        /*0198*/ 	.word	0x00006b70


	//   ....[41]....
        /*019c*/ 	.word	0x00006be0


	//   ....[42]....
        /*01a0*/ 	.word	0x00006c50


	//   ....[43]....
        /*01a4*/ 	.word	0x00006cc0


	//   ....[44]....
        /*01a8*/ 	.word	0x00006d30


	//   ....[45]....
        /*01ac*/ 	.word	0x00006da0


	//   ....[46]....
        /*01b0*/ 	.word	0x00006e10


	//   ....[47]....
        /*01b4*/ 	.word	0x00006e80


	//   ....[48]....
        /*01b8*/ 	.word	0x00006f00


	//   ....[49]....
        /*01bc*/ 	.word	0x00006f70


	//----- nvinfo : EIATTR_EXIT_INSTR_OFFSETS
	.align		4
.L_3101:
        /*01c0*/ 	.byte	0x04, 0x1c
        /*01c2*/ 	.short	(.L_3103 - .L_3102)


	//   ....[0]....
.L_3102:
        /*01c4*/ 	.word	0x00005f20


	//   ....[1]....
        /*01c8*/ 	.word	0x00005f70


	//   ....[2]....
        /*01cc*/ 	.word	0x00006070


	//----- nvinfo : EIATTR_MAX_THREADS
	.align		4
.L_3103:
        /*01d0*/ 	.byte	0x04, 0x05
        /*01d2*/ 	.short	(.L_3105 - .L_3104)
.L_3104:
        /*01d4*/ 	.word	0x00000080
        /*01d8*/ 	.word	0x00000001
        /*01dc*/ 	.word	0x00000001


	//----- nvinfo : EIATTR_CRS_STACK_SIZE
	.align		4
.L_3105:
        /*01e0*/ 	.byte	0x04, 0x1e
        /*01e2*/ 	.short	(.L_3107 - .L_3106)
.L_3106:
        /*01e4*/ 	.word	0x00000000


	//----- nvinfo : EIATTR_CBANK_PARAM_SIZE
	.align		4
.L_3107:
        /*01e8*/ 	.byte	0x03, 0x19
        /*01ea*/ 	.short	0x0088


	//----- nvinfo : EIATTR_PARAM_CBANK
	.align		4
        /*01ec*/ 	.byte	0x04, 0x0a
        /*01ee*/ 	.short	(.L_3109 - .L_3108)
	.align		4
.L_3108:
        /*01f0*/ 	.word	index@(.nv.constant0._ZN18transformer_engine13normalization19ln_fwd_tuned_kernelINS0_13Kernel_traitsIffffjLj30720ELj4ELj1ELj4ELj4ENS0_18Kernel_traits_baseILj30720EffffjLj128EEEEEEEvNS0_19ForwardKernelParamsE)
        /*01f4*/ 	.short	0x0210
        /*01f6*/ 	.short	0x0088


	//----- nvinfo : EIATTR_SW_WAR
	.align		4
.L_3109:
        /*01f8*/ 	.byte	0x04, 0x36
        /*01fa*/ 	.short	(.L_3111 - .L_3110)
.L_3110:
        /*01fc*/ 	.word	0x00000008
.L_3111:


//--------------------- .nv.info._ZN18transformer_engine13normalization19ln_fwd_tuned_kernelINS0_13Kernel_traitsIff13__nv_bfloat16fjLj25600ELj4ELj1ELj4ELj4ENS0_18Kernel_traits_baseILj25600EffS3_fjLj128EEEEEEEvNS0_19ForwardKernelParamsE --------------------------
	.section	.nv.info._ZN18transformer_engine13normalization19ln_fwd_tuned_kernelINS0_13Kernel_traitsIff13__nv_bfloat16fjLj25600ELj4ELj1ELj4ELj4ENS0_18Kernel_traits_baseILj25600EffS3_fjLj128EEEEEEEvNS0_19ForwardKernelParamsE,"",@"SHT_CUDA_INFO"
	.sectionflags	@""
	.align	4


	//----- nvinfo : EIATTR_CUDA_API_VERSION
	.align		4
        /*0000*/ 	.byte	0x04, 0x37
        /*0002*/ 	.short	(.L_3113 - .L_3112)
.L_3112:
        /*0004*/ 	.word	0x00000082


	//----- nvinfo : EIATTR_KPARAM_INFO
	.align		4
.L_3113:
        /*0008*/ 	.byte	0x04, 0x17
        /*000a*/ 	.short	(.L_3115 - .L_3114)
.L_3114:
        /*000c*/ 	.word	0x00000000
        /*0010*/ 	.short	0x0000
        /*0012*/ 	.short	0x0000
        /*0014*/ 	.byte	0x00, 0xf0, 0x21, 0x02


	//----- nvinfo : EIATTR_SPARSE_MMA_MASK
	.align		4
.L_3115:
        /*0018*/ 	.byte	0x03, 0x50
        /*001a*/ 	.short	0x0000


	//----- nvinfo : EIATTR_MAXREG_COUNT
	.align		4
        /*001c*/ 	.byte	0x03, 0x1b
        /*001e*/ 	.short	0x00ff


	//----- nvinfo : EIATTR_NUM_BARRIERS
	.align		4
        /*0020*/ 	.byte	0x02, 0x4c
        /*0022*/ 	.byte	0x01
	.zero		1


	//----- nvinfo : EIATTR_MERCURY_ISA_VERSION
	.align		4
        /*0024*/ 	.byte	0x03, 0x5f
        /*0026*/ 	.short	0x0101


	//----- nvinfo : EIATTR_COOP_GROUP_MASK_REGIDS
	.align		4
        /*0028*/ 	.byte	0x04, 0x29
        /*002a*/ 	.short	(.L_3117 - .L_3116)


	//   ....[0]....
.L_3116:
        /*002c*/ 	.word	0xffffffff


	//   ....[1]....
        /*0030*/ 	.word	0xffffffff


	//   ....[2]....
        /*0034*/ 	.word	0xffffffff


	//   ....[3]....
        /*0038*/ 	.word	0xffffffff


	//   ....[4]....
        /*003c*/ 	.word	0xffffffff


	//   ....[5]....
        /*0040*/ 	.word	0xffffffff


	//   ....[6]....
        /*0044*/ 	.word	0xffffffff


	//   ....[7]....
        /*0048*/ 	.word	0xffffffff


	//   ....[8]....
        /*004c*/ 	.word	0xffffffff


	//   ....[9]....
        /*0050*/ 	.word	0xffffffff


	//   ....[10]....
        /*0054*/ 	.word	0xffffffff


	//   ....[11]....
        /*0058*/ 	.word	0xffffffff


	//   ....[12]....
        /*005c*/ 	.word	0xffffffff


	//   ....[13]....
        /*0060*/ 	.word	0xffffffff


	//   ....[14]....
        /*0064*/ 	.word	0xffffffff


	//   ....[15]....
        /*0068*/ 	.word	0xffffffff


	//   ....[16]....
        /*006c*/ 	.word	0xffffffff


	//   ....[17]....
        /*0070*/ 	.word	0xffffffff


	//   ....[18]....
        /*0074*/ 	.word	0xffffffff


	//   ....[19]....
        /*0078*/ 	.word	0xffffffff


	//   ....[20]....
        /*007c*/ 	.word	0xffffffff


	//   ....[21]....
        /*0080*/ 	.word	0xffffffff


	//   ....[22]....
        /*0084*/ 	.word	0xffffffff


	//   ....[23]....
        /*0088*/ 	.word	0xffffffff


	//   ....[24]....
        /*008c*/ 	.word	0xffffffff


	//   ....[25]....
        /*0090*/ 	.word	0xffffffff


	//   ....[26]....
        /*0094*/ 	.word	0xffffffff


	//   ....[27]....
        /*0098*/ 	.word	0xffffffff


	//   ....[28]....
        /*009c*/ 	.word	0xffffffff


	//   ....[29]....
        /*00a0*/ 	.word	0xffffffff


	//   ....[30]....
        /*00a4*/ 	.word	0xffffffff


	//   ....[31]....
        /*00a8*/ 	.word	0xffffffff


	//   ....[32]....
        /*00ac*/ 	.word	0xffffffff


	//   ....[33]....
        /*00b0*/ 	.word	0x0500008e


	//   ....[34]....
        /*00b4*/ 	.word	0x0500008e


	//   ....[35]....
        /*00b8*/ 	.word	0x0500008e


	//   ....[36]....
        /*00bc*/ 	.word	0x0500008e


	//   ....[37]....
        /*00c0*/ 	.word	0x0500008e


	//   ....[38]....
        /*00c4*/ 	.word	0x0500008e


	//   ....[39]....
        /*00c8*/ 	.word	0x0500008e


	//   ....[40]....
        /*00cc*/ 	.word	0x0500008e


	//   ....[41]....
        /*00d0*/ 	.word	0x0500008e


	//   ....[42]....
        /*00d4*/ 	.word	0x0500008e


	//   ....[43]....
        /*00d8*/ 	.word	0x0500008e


	//   ....[44]....
        /*00dc*/ 	.word	0x0500008e


	//   ....[45]....
        /*00e0*/ 	.word	0x0500008e


	//   ....[46]....
        /*00e4*/ 	.word	0x0500008e


	//   ....[47]....
        /*00e8*/ 	.word	0x0500008e


	//   ....[48]....
        /*00ec*/ 	.word	0x0500008e


	//   ....[49]....
        /*00f0*/ 	.word	0x0500008e


	//----- nvinfo : EIATTR_COOP_GROUP_INSTR_OFFSETS
	.align		4
.L_3117:
        /*00f4*/ 	.byte	0x04, 0x28
        /*00f6*/ 	.short	(.L_3119 - .L_3118)


	//   ....[0]....
.L_3118:
        /*00f8*/ 	.word	0x000021a0


	//   ....[1]....
        /*00fc*/ 	.word	0x000021c0


	//   ....[2]....
        /*0100*/ 	.word	0x000021e0


	//   ....[3]....
        /*0104*/ 	.word	0x00002200


	//   ....[4]....
        /*0108*/ 	.word	0x00002220


	//   ....[5]....
        /*010c*/ 	.word	0x00002890


	//   ....[6]....
        /*0110*/ 	.word	0x000028b0


	//   ....[7]....
        /*0114*/ 	.word	0x000028d0


	//   ....[8]....
        /*0118*/ 	.word	0x000028f0


	//   ....[9]....
        /*011c*/ 	.word	0x00002910


	//   ....[10]....
        /*0120*/ 	.word	0x00002a10


	//   ....[11]....
        /*0124*/ 	.word	0x00002af0


	//   ....[12]....
        /*0128*/ 	.word	0x00002b00


	//   ....[13]....
        /*012c*/ 	.word	0x00002bc0


	//   ....[14]....
        /*0130*/ 	.word	0x00002c60


	//   ....[15]....
        /*0134*/ 	.word	0x00002c80


	//   ....[16]....
        /*0138*/ 	.word	0x00002e60


	//   ....[17]....
        /*013c*/ 	.word	0x00002e80


	//   ....[18]....
        /*0140*/ 	.word	0x00003160


	//   ....[19]....
        /*0144*/ 	.word	0x000031d0


	//   ....[20]....
        /*0148*/ 	.word	0x000031e0


	//   ....[21]....
        /*014c*/ 	.word	0x000032a0


	//   ....[22]....
        /*0150*/ 	.word	0x00003340


	//   ....[23]....
        /*0154*/ 	.word	0x00003360


	//   ....[24]....
        /*0158*/ 	.word	0x000035a0


	//   ....[25]....
        /*015c*/ 	.word	0x000035c0


	//   ....[26]....
        /*0160*/ 	.word	0x00005100


	//   ....[27]....
        /*0164*/ 	.word	0x00005120


	//   ....[28]....
        /*0168*/ 	.word	0x00005140


	//   ....[29]....
        /*016c*/ 	.word	0x00005160


	//   ....[30]....
        /*0170*/ 	.word	0x00005180


	//   ....[31]....
        /*0174*/ 	.word	0x00005320


	//   ....[32]....
        /*0178*/ 	.word	0x00005340


	//   ....[33]....
        /*017c*/ 	.word	0x00005580


	//   ....[34]....
        /*0180*/ 	.word	0x000055f0


	//   ....[35]....
        /*0184*/ 	.word	0x00005660


	//   ....[36]....
        /*0188*/ 	.word	0x000056d0


	//   ....[37]....
        /*018c*/ 	.word	0x00005740


	//   ....[38]....
        /*0190*/ 	.word	0x00005e00


	//   ....[39]....
        /*0194*/ 	.word	0x00005e70


	//   ....[40]....
        /*0198*/ 	.word	0x00005ee0


	//   ....[41]....
        /*019c*/ 	.word	0x00005f50


	//   ....[42]....
        /*01a0*/ 	.word	0x00005fc0


	//   ....[43]....
        /*01a4*/ 	.word	0x00006030


	//   ....[44]....
        /*01a8*/ 	.word	0x000060a0


	//   ....[45]....
        /*01ac*/ 	.word	0x00006110


	//   ....[46]....
        /*01b0*/ 	.word	0x00006180


	//   ....[47]....
        /*01b4*/ 	.word	0x000061f0


	//   ....[48]....
        /*01b8*/ 	.word	0x00006260


	//   ....[49]....
        /*01bc*/ 	.word	0x000062d0


	//----- nvinfo : EIATTR_EXIT_INSTR_OFFSETS
	.align		4
.L_3119:
        /*01c0*/ 	.byte	0x04, 0x1c
        /*01c2*/ 	.short	(.L_3121 - .L_3120)


	//   ....[0]....
.L_3120:
        /*01c4*/ 	.word	0x000053d0


	//   ....[1]....
        /*01c8*/ 	.word	0x00005420


	//   ....[2]....
        /*01cc*/ 	.word	0x00005520


	//----- nvinfo : EIATTR_MAX_THREADS
	.align		4
.L_3121:
        /*01d0*/ 	.byte	0x04, 0x05
        /*01d2*/ 	.short	(.L_3123 - .L_3122)
.L_3122:
        /*01d4*/ 	.word	0x00000080
        /*01d8*/ 	.word	0x00000001
        /*01dc*/ 	.word	0x00000001


	//----- nvinfo : EIATTR_CRS_STACK_SIZE
	.align		4
.L_3123:
        /*01e0*/ 	.byte	0x04, 0x1e
        /*01e2*/ 	.short	(.L_3125 - .L_3124)
.L_3124:
        /*01e4*/ 	.word	0x00000000


	//----- nvinfo : EIATTR_CBANK_PARAM_SIZE
	.align		4
.L_3125:
        /*01e8*/ 	.byte	0x03, 0x19
        /*01ea*/ 	.short	0x0088


	//----- nvinfo : EIATTR_PARAM_CBANK
	.align		4
        /*01ec*/ 	.byte	0x04, 0x0a
        /*01ee*/ 	.short	(.L_3127 - .L_3126)
	.align		4
.L_3126:
        /*01f0*/ 	.word	index@(.nv.constant0._ZN18transformer_engine13normalization19ln_fwd_tuned_kernelINS0_13Kernel_traitsIff13__nv_bfloat16fjLj25600ELj4ELj1ELj4ELj4ENS0_18Kernel_traits_baseILj25600EffS3_fjLj128EEEEEEEvNS0_19ForwardKernelParamsE)
        /*01f4*/ 	.short	0x0210
        /*01f6*/ 	.short	0x0088


	//----- nvinfo : EIATTR_SW_WAR
	.align		4
.L_3127:
        /*01f8*/ 	.byte	0x04, 0x36
        /*01fa*/ 	.short	(.L_3129 - .L_3128)
.L_3128:
        /*01fc*/ 	.word	0x00000008
.L_3129:


//--------------------- .nv.info._ZN18transformer_engine13normalization19ln_fwd_tuned_kernelINS0_13Kernel_traitsI13__nv_bfloat16S3_S3_fjLj25600ELj2ELj1ELj4ELj8ENS0_18Kernel_traits_baseILj25600ES3_S3_S3_fjLj128EEEEEEEvNS0_19ForwardKernelParamsE --------------------------
	.section	.nv.info._ZN18transformer_engine13normalization19ln_fwd_tuned_kernelINS0_13Kernel_traitsI13__nv_bfloat16S3_S3_fjLj25600ELj2ELj1ELj4ELj8ENS0_18Kernel_traits_baseILj25600ES3_S3_S3_fjLj128EEEEEEEvNS0_19ForwardKernelParamsE,"",@"SHT_CUDA_INFO"
	.sectionflags	@""
	.align	4


	//----- nvinfo : EIATTR_CUDA_API_VERSION
	.align		4
        /*0000*/ 	.byte	0x04, 0x37
        /*0002*/ 	.short	(.L_3131 - .L_3130)
.L_3130:
        /*0004*/ 	.word	0x00000082


	//----- nvinfo : EIATTR_KPARAM_INFO
	.align		4
.L_3131:
        /*0008*/ 	.byte	0x04, 0x17
        /*000a*/ 	.short	(.L_3133 - .L_3132)
.L_3132:
        /*000c*/ 	.word	0x00000000
        /*0010*/ 	.short	0x0000
        /*0012*/ 	.short	0x0000
        /*0014*/ 	.byte	0x00, 0xf0, 0x21, 0x02


	//----- nvinfo : EIATTR_SPARSE_MMA_MASK
	.align		4
.L_3133:
        /*0018*/ 	.byte	0x03, 0x50
        /*001a*/ 	.short	0x0000


	//----- nvinfo : EIATTR_MAXREG_COUNT
	.align		4
        /*001c*/ 	.byte	0x03, 0x1b
        /*001e*/ 	.short	0x00ff


	//----- nvinfo : EIATTR_NUM_BARRIERS
	.align		4
        /*0020*/ 	.byte	0x02, 0x4c
        /*0022*/ 	.byte	0x01
	.zero		1


	//----- nvinfo : EIATTR_ANNOTATIONS
	.align		4
        /*0024*/ 	.byte	0x04, 0x55
        /*0026*/ 	.short	(.L_3135 - .L_3134)


	//   ....[0]....
.L_3134:
        /* <DEDUP_REMOVED lines=93> */


	//----- nvinfo : EIATTR_MERCURY_ISA_VERSION
	.align		4
.L_3135:
        /*05e8*/ 	.byte	0x03, 0x5f
        /*05ea*/ 	.short	0x0101


	//----- nvinfo : EIATTR_COOP_GROUP_MASK_REGIDS
	.align		4
        /*05ec*/ 	.byte	0x04, 0x29
        /*05ee*/ 	.short	(.L_3137 - .L_3136)


	//   ....[0]....
.L_3136:
        /*05f0*/ 	.word	0xffffffff


	//   ....[1]....
        /*05f4*/ 	.word	0xffffffff


	//   ....[2]....
        /*05f8*/ 	.word	0xffffffff


	//   ....[3]....
        /*05fc*/ 	.word	0xffffffff


	//   ....[4]....
        /*0600*/ 	.word	0xffffffff


	//   ....[5]....
        /*0604*/ 	.word	0xffffffff


	//   ....[6]....
        /*0608*/ 	.word	0xffffffff


	//   ....[7]....
        /*060c*/ 	.word	0xffffffff


	//   ....[8]....
        /*0610*/ 	.word	0xffffffff


	//   ....[9]....
        /*0614*/ 	.word	0xffffffff


	//   ....[10]....
        /*0618*/ 	.word	0xffffffff


	//   ....[11]....
        /*061c*/ 	.word	0xffffffff


	//   ....[12]....
        /*0620*/ 	.word	0xffffffff


	//   ....[13]....
        /*0624*/ 	.word	0xffffffff


	//   ....[14]....
        /*0628*/ 	.word	0xffffffff


	//   ....[15]....
        /*062c*/ 	.word	0xffffffff


	//   ....[16]....
        /*0630*/ 	.word	0xffffffff


	//   ....[17]....
        /*0634*/ 	.word	0xffffffff


	//   ....[18]....
        /*0638*/ 	.word	0xffffffff


	//   ....[19]....
        /*063c*/ 	.word	0xffffffff


	//   ....[20]....
        /*0640*/ 	.word	0xffffffff


	//   ....[21]....
        /*0644*/ 	.word	0xffffffff


	//   ....[22]....
        /*0648*/ 	.word	0xffffffff


	//   ....[23]....
        /*064c*/ 	.word	0xffffffff


	//   ....[24]....
        /*0650*/ 	.word	0xffffffff


	//   ....[25]....
        /*0654*/ 	.word	0xffffffff


	//   ....[26]....
        /*0658*/ 	.word	0xffffffff


	//   ....[27]....
        /*065c*/ 	.word	0xffffffff


	//   ....[28]....
        /*0660*/ 	.word	0xffffffff


	//   ....[29]....
        /*0664*/ 	.word	0xffffffff


	//   ....[30]....
        /*0668*/ 	.word	0x0500004d


	//   ....[31]....
        /*066c*/ 	.word	0x0500004d


	//   ....[32]....
        /*0670*/ 	.word	0x0500004d


	//   ....[33]....
        /*0674*/ 	.word	0x0500004d


	//   ....[34]....
        /*0678*/ 	.word	0x0500004d


	//   ....[35]....
        /*067c*/ 	.word	0x0500004d


	//   ....[36]....
        /*0680*/ 	.word	0x0500004d


	//   ....[37]....
        /*0684*/ 	.word	0x0500004d


	//   ....[38]....
        /*0688*/ 	.word	0x0500004d


	//   ....[39]....
        /*068c*/ 	.word	0x0500004d


	//   ....[40]....
        /*0690*/ 	.word	0x0500004d


	//   ....[41]....
        /*0694*/ 	.word	0x0500004d


	//   ....[42]....
        /*0698*/ 	.word	0x0500004d


	//   ....[43]....
        /*069c*/ 	.word	0x0500004d


	//   ....[44]....
        /*06a0*/ 	.word	0x0500004d


	//   ....[45]....
        /*06a4*/ 	.word	0x0500004d


	//   ....[46]....
        /*06a8*/ 	.word	0x0500004d


	//----- nvinfo : EIATTR_COOP_GROUP_INSTR_OFFSETS
	.align		4
.L_3137:
        /*06ac*/ 	.byte	0x04, 0x28
        /*06ae*/ 	.short	(.L_3139 - .L_3138)


	//   ....[0]....
.L_3138:
        /*06b0*/ 	.word	0x00003750


	//   ....[1]....
        /*06b4*/ 	.word	0x00003770


	//   ....[2]....
        /*06b8*/ 	.word	0x00003790


	//   ....[3]....
        /*06bc*/ 	.word	0x000037b0


	//   ....[4]....
        /*06c0*/ 	.word	0x000037d0


	//   ....[5]....
        /*06c4*/ 	.word	0x00004480


	//   ....[6]....
        /*06c8*/ 	.word	0x000044a0


	//   ....[7]....
        /*06cc*/ 	.word	0x000044c0


	//   ....[8]....
        /*06d0*/ 	.word	0x000044e0


	//   ....[9]....
        /*06d4*/ 	.word	0x00004500


	//   ....[10]....
        /*06d8*/ 	.word	0x000045c0


	//   ....[11]....
        /*06dc*/ 	.word	0x000046e0


	//   ....[12]....
        /*06e0*/ 	.word	0x000046f0


	//   ....[13]....
        /*06e4*/ 	.word	0x00004830


	//   ....[14]....
        /*06e8*/ 	.word	0x00004850


	//   ....[15]....
        /*06ec*/ 	.word	0x00004860


	//   ....[16]....
        /*06f0*/ 	.word	0x00004a60


	//   ....[17]....
        /*06f4*/ 	.word	0x00004a80


	//   ....[18]....
        /*06f8*/ 	.word	0x00004d80


	//   ....[19]....
        /*06fc*/ 	.word	0x00004df0


	//   ....[20]....
        /*0700*/ 	.word	0x00004e00


	//   ....[21]....
        /*0704*/ 	.word	0x00004fd0


	//   ....[22]....
        /*0708*/ 	.word	0x00004ff0


	//   ....[23]....
        /*070c*/ 	.word	0x00009770


	//   ....[24]....
        /*0710*/ 	.word	0x00009790


	//   ....[25]....
        /*0714*/ 	.word	0x000097b0


	//   ....[26]....
        /*0718*/ 	.word	0x000097d0


	//   ....[27]....
        /*071c*/ 	.word	0x000097f0


	//   ....[28]....
        /*0720*/ 	.word	0x000099c0


	//   ....[29]....
        /*0724*/ 	.word	0x000099e0


	//   ....[30]....
        /*0728*/ 	.word	0x00009c50


	//   ....[31]....
        /*072c*/ 	.word	0x00009cb0


	//   ....[32]....
        /*0730*/ 	.word	0x00009d10


	//   ....[33]....
        /*0734*/ 	.word	0x00009d70


	//   ....[34]....
        /*0738*/ 	.word	0x00009dd0


	//   ....[35]....
        /*073c*/ 	.word	0x0000aae0


	//   ....[36]....
        /*0740*/ 	.word	0x0000ab40


	//   ....[37]....
        /*0744*/ 	.word	0x0000aba0


	//   ....[38]....
        /*0748*/ 	.word	0x0000ac00


	//   ....[39]....
        /*074c*/ 	.word	0x0000ac60


	//   ....[40]....
        /*0750*/ 	.word	0x0000acf0


	//   ....[41]....
        /*0754*/ 	.word	0x0000ad60


	//   ....[42]....
        /*0758*/ 	.word	0x0000add0


	//   ....[43]....
        /*075c*/ 	.word	0x0000ae40


	//   ....[44]....
        /*0760*/ 	.word	0x0000aeb0


	//   ....[45]....
        /*0764*/ 	.word	0x0000af30


	//   ....[46]....
        /*0768*/ 	.word	0x0000afa0


	//----- nvinfo : EIATTR_EXIT_INSTR_OFFSETS
	.align		4
.L_3139:
        /*076c*/ 	.byte	0x04, 0x1c
        /*076e*/ 	.short	(.L_3141 - .L_3140)


	//   ....[0]....
.L_3140:
        /*0770*/ 	.word	0x00009a70


	//   ....[1]....
        /*0774*/ 	.word	0x00009ae0


	//   ....[2]....
        /*0778*/ 	.word	0x00009bf0


	//----- nvinfo : EIATTR_MAX_THREADS
	.align		4
.L_3141:
        /*077c*/ 	.byte	0x04, 0x05
        /*077e*/ 	.short	(.L_3143 - .L_3142)
.L_3142:
        /*0780*/ 	.word	0x00000080
        /*0784*/ 	.word	0x00000001
        /*0788*/ 	.word	0x00000001


	//----- nvinfo : EIATTR_CRS_STACK_SIZE
	.align		4
.L_3143:
        /*078c*/ 	.byte	0x04, 0x1e
        /*078e*/ 	.short	(.L_3145 - .L_3144)
.L_3144:
        /*0790*/ 	.word	0x00000000


	//----- nvinfo : EIATTR_CBANK_PARAM_SIZE
	.align		4
.L_3145:
        /*0794*/ 	.byte	0x03, 0x19
        /*0796*/ 	.short	0x0088


	//----- nvinfo : EIATTR_PARAM_CBANK
	.align		4
        /*0798*/ 	.byte	0x04, 0x0a
        /*079a*/ 	.short	(.L_3147 - .L_3146)
	.align		4
.L_3146:
        /*079c*/ 	.word	index@(.nv.constant0._ZN18transformer_engine13normalization19ln_fwd_tuned_kernelINS0_13Kernel_traitsI13__nv_bfloat16S3_S3_fjLj25600ELj2ELj1ELj4ELj8ENS0_18Kernel_traits_baseILj25600ES3_S3_S3_fjLj128EEEEEEEvNS0_19ForwardKernelParamsE)
        /*07a0*/ 	.short	0x0210
        /*07a2*/ 	.short	0x0088


	//----- nvinfo : EIATTR_SW_WAR
	.align		4
.L_3147:
        /*07a4*/ 	.byte	0x04, 0x36
        /*07a6*/ 	.short	(.L_3149 - .L_3148)
.L_3148:
        /*07a8*/ 	.word	0x00000008
.L_3149:


//--------------------- .nv.info._ZN18transformer_engine13normalization19ln_fwd_tuned_kernelINS0_13Kernel_traitsIff6__halffjLj25600ELj4ELj1ELj4ELj4ENS0_18Kernel_traits_baseILj25600EffS3_fjLj128EEEEEEEvNS0_19ForwardKernelParamsE --------------------------
	.section	.nv.info._ZN18transformer_engine13normalization19ln_fwd_tuned_kernelINS0_13Kernel_traitsIff6__halffjLj25600ELj4ELj1ELj4ELj4ENS0_18Kernel_traits_baseILj25600EffS3_fjLj128EEEEEEEvNS0_19ForwardKernelParamsE,"",@"SHT_CUDA_INFO"
	.sectionflags	@""
	.align	4


	//----- nvinfo : EIATTR_CUDA_API_VERSION
	.align		4
        /*0000*/ 	.byte	0x04, 0x37
        /*0002*/ 	.short	(.L_3151 - .L_3150)
.L_3150:
        /*0004*/ 	.word	0x00000082


	//----- nvinfo : EIATTR_KPARAM_INFO
	.align		4
.L_3151:
        /*0008*/ 	.byte	0x04, 0x17
        /*000a*/ 	.short	(.L_3153 - .L_3152)
.L_3152:
        /*000c*/ 	.word	0x00000000
        /*0010*/ 	.short	0x0000
        /*0012*/ 	.short	0x0000
        /*0014*/ 	.byte	0x00, 0xf0, 0x21, 0x02


	//----- nvinfo : EIATTR_SPARSE_MMA_MASK
	.align		4
.L_3153:
        /*0018*/ 	.byte	0x03, 0x50
        /*001a*/ 	.short	0x0000


	//----- nvinfo : EIATTR_MAXREG_COUNT
	.align		4
        /*001c*/ 	.byte	0x03, 0x1b
        /*001e*/ 	.short	0x00ff


	//----- nvinfo : EIATTR_NUM_BARRIERS
	.align		4
        /*0020*/ 	.byte	0x02, 0x4c
        /*0022*/ 	.byte	0x01
	.zero		1


	//----- nvinfo : EIATTR_MERCURY_ISA_VERSION
	.align		4
        /*0024*/ 	.byte	0x03, 0x5f
        /*0026*/ 	.short	0x0101


	//----- nvinfo : EIATTR_COOP_GROUP_MASK_REGIDS
	.align		4
        /*0028*/ 	.byte	0x04, 0x29
        /*002a*/ 	.short	(.L_3155 - .L_3154)


	//   ....[0]....
.L_3154:
        /*002c*/ 	.word	0xffffffff


	//   ....[1]....
        /*0030*/ 	.word	0xffffffff


	//   ....[2]....
        /*0034*/ 	.word	0xffffffff


	//   ....[3]....
        /*0038*/ 	.word	0xffffffff


	//   ....[4]....
        /*003c*/ 	.word	0xffffffff


	//   ....[5]....
        /*0040*/ 	.word	0xffffffff


	//   ....[6]....
        /*0044*/ 	.word	0xffffffff


	//   ....[7]....
        /*0048*/ 	.word	0xffffffff


	//   ....[8]....
        /*004c*/ 	.word	0xffffffff


	//   ....[9]....
        /*0050*/ 	.word	0xffffffff


	//   ....[10]....
        /*0054*/ 	.word	0xffffffff


	//   ....[11]....
        /*0058*/ 	.word	0xffffffff


	//   ....[12]....
        /*005c*/ 	.word	0xffffffff


	//   ....[13]....
        /*0060*/ 	.word	0xffffffff


	//   ....[14]....
        /*0064*/ 	.word	0xffffffff


	//   ....[15]....
        /*0068*/ 	.word	0xffffffff


	//   ....[16]....
        /*006c*/ 	.word	0xffffffff


	//   ....[17]....
        /*0070*/ 	.word	0xffffffff


	//   ....[18]....
        /*0074*/ 	.word	0xffffffff


	//   ....[19]....
        /*0078*/ 	.word	0xffffffff


	//   ....[20]....
        /*007c*/ 	.word	0xffffffff


	//   ....[21]....
        /*0080*/ 	.word	0xffffffff


	//   ....[22]....
        /*0084*/ 	.word	0xffffffff


	//   ....[23]....
        /*0088*/ 	.word	0xffffffff


	//   ....[24]....
        /*008c*/ 	.word	0xffffffff


	//   ....[25]....
        /*0090*/ 	.word	0xffffffff


	//   ....[26]....
        /*0094*/ 	.word	0xffffffff


	//   ....[27]....
        /*0098*/ 	.word	0xffffffff


	//   ....[28]....
        /*009c*/ 	.word	0xffffffff


	//   ....[29]....
        /*00a0*/ 	.word	0xffffffff


	//   ....[30]....
        /*00a4*/ 	.word	0xffffffff


	//   ....[31]....
        /*00a8*/ 	.word	0xffffffff


	//   ....[32]....
        /*00ac*/ 	.word	0xffffffff


	//   ....[33]....
        /*00b0*/ 	.word	0x0500008e


	//   ....[34]....
        /*00b4*/ 	.word	0x0500008e


	//   ....[35]....
        /*00b8*/ 	.word	0x0500008e


	//   ....[36]....
        /*00bc*/ 	.word	0x0500008e


	//   ....[37]....
        /*00c0*/ 	.word	0x0500008e


	//   ....[38]....
        /*00c4*/ 	.word	0x0500008e


	//   ....[39]....
        /*00c8*/ 	.word	0x0500008e


	//   ....[40]....
        /*00cc*/ 	.word	0x0500008e


	//   ....[41]....
        /*00d0*/ 	.word	0x0500008e


	//   ....[42]....
        /*00d4*/ 	.word	0x0500008e


	//   ....[43]....
        /*00d8*/ 	.word	0x0500008e


	//   ....[44]....
        /*00dc*/ 	.word	0x0500008e


	//   ....[45]....
        /*00e0*/ 	.word	0x0500008e


	//   ....[46]....
        /*00e4*/ 	.word	0x0500008e


	//   ....[47]....
        /*00e8*/ 	.word	0x0500008e


	//   ....[48]....
        /*00ec*/ 	.word	0x0500008e


	//   ....[49]....
        /*00f0*/ 	.word	0x0500008e


	//----- nvinfo : EIATTR_COOP_GROUP_INSTR_OFFSETS
	.align		4
.L_3155:
        /*00f4*/ 	.byte	0x04, 0x28
        /*00f6*/ 	.short	(.L_3157 - .L_3156)


	//   ....[0]....
.L_3156:
        /*00f8*/ 	.word	0x000021a0


	//   ....[1]....
        /*00fc*/ 	.word	0x000021c0


	//   ....[2]....
        /*0100*/ 	.word	0x000021e0


	//   ....[3]....
        /*0104*/ 	.word	0x00002200


	//   ....[4]....
        /*0108*/ 	.word	0x00002220


	//   ....[5]....
        /*010c*/ 	.word	0x00002890


	//   ....[6]....
        /*0110*/ 	.word	0x000028b0


	//   ....[7]....
        /*0114*/ 	.word	0x000028d0


	//   ....[8]....
        /*0118*/ 	.word	0x000028f0


	//   ....[9]....
        /*011c*/ 	.word	0x00002910


	//   ....[10]....
        /*0120*/ 	.word	0x00002a10


	//   ....[11]....
        /*0124*/ 	.word	0x00002af0


	//   ....[12]....
        /*0128*/ 	.word	0x00002b00


	//   ....[13]....
        /*012c*/ 	.word	0x00002bc0


	//   ....[14]....
        /*0130*/ 	.word	0x00002c60


	//   ....[15]....
        /*0134*/ 	.word	0x00002c80


	//   ....[16]....
        /*0138*/ 	.word	0x00002e60


	//   ....[17]....
        /*013c*/ 	.word	0x00002e80


	//   ....[18]....
        /*0140*/ 	.word	0x00003160


	//   ....[19]....
        /*0144*/ 	.word	0x000031d0


	//   ....[20]....
        /*0148*/ 	.word	0x000031e0


	//   ....[21]....
        /*014c*/ 	.word	0x000032a0


	//   ....[22]....
        /*0150*/ 	.word	0x00003340


	//   ....[23]....
        /*0154*/ 	.word	0x00003360


	//   ....[24]....
        /*0158*/ 	.word	0x000035a0


	//   ....[25]....
        /*015c*/ 	.word	0x000035c0


	//   ....[26]....
        /*0160*/ 	.word	0x00005100


	//   ....[27]....
        /*0164*/ 	.word	0x00005120


	//   ....[28]....
        /*0168*/ 	.word	0x00005140


	//   ....[29]....
        /*016c*/ 	.word	0x00005160


	//   ....[30]....
        /*0170*/ 	.word	0x00005180


	//   ....[31]....
        /*0174*/ 	.word	0x00005320


	//   ....[32]....
        /*0178*/ 	.word	0x00005340


	//   ....[33]....
        /*017c*/ 	.word	0x00005580


	//   ....[34]....
        /*0180*/ 	.word	0x000055f0


	//   ....[35]....
        /*0184*/ 	.word	0x00005660


	//   ....[36]....
        /*0188*/ 	.word	0x000056d0


	//   ....[37]....
        /*018c*/ 	.word	0x00005740


	//   ....[38]....
        /*0190*/ 	.word	0x00005e00


	//   ....[39]....
        /*0194*/ 	.word	0x00005e70


	//   ....[40]....
        /*0198*/ 	.word	0x00005ee0


	//   ....[41]....
        /*019c*/ 	.word	0x00005f50


	//   ....[42]....
        /*01a0*/ 	.word	0x00005fc0


	//   ....[43]....
        /*01a4*/ 	.word	0x00006030


	//   ....[44]....
        /*01a8*/ 	.word	0x000060a0


	//   ....[45]....
        /*01ac*/ 	.word	0x00006110


	//   ....[46]....
        /*01b0*/ 	.word	0x00006180


	//   ....[47]....
        /*01b4*/ 	.word	0x000061f0


	//   ....[48]....
        /*01b8*/ 	.word	0x00006260


	//   ....[49]....
        /*01bc*/ 	.word	0x000062d0


	//----- nvinfo : EIATTR_EXIT_INSTR_OFFSETS
	.align		4
.L_3157:
        /*01c0*/ 	.byte	0x04, 0x1c
        /*01c2*/ 	.short	(.L_3159 - .L_3158)


	//   ....[0]....
.L_3158:
        /*01c4*/ 	.word	0x000053d0


	//   ....[1]....
        /*01c8*/ 	.word	0x00005420


	//   ....[2]....
        /*01cc*/ 	.word	0x00005520


	//----- nvinfo : EIATTR_MAX_THREADS
	.align		4
.L_3159:
        /*01d0*/ 	.byte	0x04, 0x05
        /*01d2*/ 	.short	(.L_3161 - .L_3160)
.L_3160:
        /*01d4*/ 	.word	0x00000080
        /*01d8*/ 	.word	0x00000001
        /*01dc*/ 	.word	0x00000001


	//----- nvinfo : EIATTR_CRS_STACK_SIZE
	.align		4
.L_3161:
        /*01e0*/ 	.byte	0x04, 0x1e
        /*01e2*/ 	.short	(.L_3163 - .L_3162)
.L_3162:
        /*01e4*/ 	.word	0x00000000


	//----- nvinfo : EIATTR_CBANK_PARAM_SIZE
	.align		4
.L_3163:
        /*01e8*/ 	.byte	0x03, 0x19
        /*01ea*/ 	.short	0x0088


	//----- nvinfo : EIATTR_PARAM_CBANK
	.align		4
        /*01ec*/ 	.byte	0x04, 0x0a
        /*01ee*/ 	.short	(.L_3165 - .L_3164)
	.align		4
.L_3164:
        /*01f0*/ 	.word	index@(.nv.constant0._ZN18transformer_engine13normalization19ln_fwd_tuned_kernelINS0_13Kernel_traitsIff6__halffjLj25600ELj4ELj1ELj4ELj4ENS0_18Kernel_traits_baseILj25600EffS3_fjLj128EEEEEEEvNS0_19ForwardKernelParamsE)
        /*01f4*/ 	.short	0x0210
        /*01f6*/ 	.short	0x0088


	//----- nvinfo : EIATTR_SW_WAR
	.align		4
.L_3165:
        /*01f8*/ 	.byte	0x04, 0x36
        /*01fa*/ 	.short	(.L_3167 - .L_3166)
.L_3166:
        /*01fc*/ 	.word	0x00000008
.L_3167:


//--------------------- .nv.info._ZN18transformer_engine13normalization19ln_fwd_tuned_kernelINS0_13Kernel_traitsI6__halfS3_S3_fjLj25600ELj2ELj1ELj4ELj8ENS0_18Kernel_traits_baseILj25600ES3_S3_S3_fjLj128EEEEEEEvNS0_19ForwardKernelParamsE --------------------------
	.section	.nv.info._ZN18transformer_engine13normalization19ln_fwd_tuned_kernelINS0_13Kernel_traitsI6__halfS3_S3_fjLj25600ELj2ELj1ELj4ELj8ENS0_18Kernel_traits_baseILj25600ES3_S3_S3_fjLj128EEEEEEEvNS0_19ForwardKernelParamsE,"",@"SHT_CUDA_INFO"
	.sectionflags	@""
	.align	4


	//----- nvinfo : EIATTR_CUDA_API_VERSION
	.align		4
        /*0000*/ 	.byte	0x04, 0x37
        /*0002*/ 	.short	(.L_3169 - .L_3168)
.L_3168:
        /*0004*/ 	.word	0x00000082


	//----- nvinfo : EIATTR_KPARAM_INFO
	.align		4
.L_3169:
        /*0008*/ 	.byte	0x04, 0x17
        /*000a*/ 	.short	(.L_3171 - .L_3170)
.L_3170:
        /*000c*/ 	.word	0x00000000
        /*0010*/ 	.short	0x0000
        /*0012*/ 	.short	0x0000
        /*0014*/ 	.byte	0x00, 0xf0, 0x21, 0x02


	//----- nvinfo : EIATTR_SPARSE_MMA_MASK
	.align		4
.L_3171:
        /*0018*/ 	.byte	0x03, 0x50
        /*001a*/ 	.short	0x0000


	//----- nvinfo : EIATTR_MAXREG_COUNT
	.align		4
        /*001c*/ 	.byte	0x03, 0x1b
        /*001e*/ 	.short	0x00ff


	//----- nvinfo : EIATTR_NUM_BARRIERS
	.align		4
        /*0020*/ 	.byte	0x02, 0x4c
        /*0022*/ 	.byte	0x01
	.zero		1


	//----- nvinfo : EIATTR_ANNOTATIONS
	.align		4
        /*0024*/ 	.byte	0x04, 0x55
        /*0026*/ 	.short	(.L_3173 - .L_3172)


	//   ....[0]....
.L_3172:
        /* <DEDUP_REMOVED lines=90> */


	//----- nvinfo : EIATTR_MERCURY_ISA_VERSION
	.align		4
.L_3173:
        /*05b8*/ 	.byte	0x03, 0x5f
        /*05ba*/ 	.short	0x0101


	//----- nvinfo : EIATTR_COOP_GROUP_MASK_REGIDS
	.align		4
        /*05bc*/ 	.byte	0x04, 0x29
        /*05be*/ 	.short	(.L_3175 - .L_3174)


	//   ....[0]....
.L_3174:
        /*05c0*/ 	.word	0xffffffff


	//   ....[1]....
        /*05c4*/ 	.word	0xffffffff


	//   ....[2]....
        /*05c8*/ 	.word	0xffffffff


	//   ....[3]....
        /*05cc*/ 	.word	0xffffffff


	//   ....[4]....
        /*05d0*/ 	.word	0xffffffff


	//   ....[5]....
        /*05d4*/ 	.word	0xffffffff


	//   ....[6]....
        /*05d8*/ 	.word	0xffffffff


	//   ....[7]....
        /*05dc*/ 	.word	0xffffffff


	//   ....[8]....
        /*05e0*/ 	.word	0xffffffff


	//   ....[9]....
        /*05e4*/ 	.word	0xffffffff


	//   ....[10]....
        /*05e8*/ 	.word	0xffffffff


	//   ....[11]....
        /*05ec*/ 	.word	0xffffffff


	//   ....[12]....
        /*05f0*/ 	.word	0xffffffff


	//   ....[13]....
        /*05f4*/ 	.word	0xffffffff


	//   ....[14]....
        /*05f8*/ 	.word	0xffffffff


	//   ....[15]....
        /*05fc*/ 	.word	0xffffffff


	//   ....[16]....
        /*0600*/ 	.word	0xffffffff


	//   ....[17]....
        /*0604*/ 	.word	0xffffffff


	//   ....[18]....
        /*0608*/ 	.word	0xffffffff


	//   ....[19]....
        /*060c*/ 	.word	0xffffffff


	//   ....[20]....
        /*0610*/ 	.word	0xffffffff


	//   ....[21]....
        /*0614*/ 	.word	0xffffffff


	//   ....[22]....
        /*0618*/ 	.word	0xffffffff


	//   ....[23]....
        /*061c*/ 	.word	0xffffffff


	//   ....[24]....
        /*0620*/ 	.word	0xffffffff


	//   ....[25]....
        /*0624*/ 	.word	0xffffffff


	//   ....[26]....
        /*0628*/ 	.word	0xffffffff


	//   ....[27]....
        /*062c*/ 	.word	0xffffffff


	//   ....[28]....
        /*0630*/ 	.word	0xffffffff


	//   ....[29]....
        /*0634*/ 	.word	0xffffffff


	//   ....[30]....
        /*0638*/ 	.word	0x0500004d


	//   ....[31]....
        /*063c*/ 	.word	0x0500004d


	//   ....[32]....
        /*0640*/ 	.word	0x0500004d


	//   ....[33]....
        /*0644*/ 	.word	0x0500004d


	//   ....[34]....
        /*0648*/ 	.word	0x0500004d


	//   ....[35]....
        /*064c*/ 	.word	0x0500004d


	//   ....[36]....
        /*0650*/ 	.word	0x0500004d


	//   ....[37]....
        /*0654*/ 	.word	0x0500004d


	//   ....[38]....
        /*0658*/ 	.word	0x0500004d


	//   ....[39]....
        /*065c*/ 	.word	0x0500004d


	//   ....[40]....
        /*0660*/ 	.word	0x0500004d


	//   ....[41]....
        /*0664*/ 	.word	0x0500004d


	//   ....[42]....
        /*0668*/ 	.word	0x0500004d


	//   ....[43]....
        /*066c*/ 	.word	0x0500004d


	//   ....[44]....
        /*0670*/ 	.word	0x0500004d


	//   ....[45]....
        /*0674*/ 	.word	0x0500004d


	//   ....[46]....
        /*0678*/ 	.word	0x0500004d


	//----- nvinfo : EIATTR_COOP_GROUP_INSTR_OFFSETS
	.align		4
.L_3175:
        /*067c*/ 	.byte	0x04, 0x28
        /*067e*/ 	.short	(.L_3177 - .L_3176)


	//   ....[0]....
.L_3176:
        /*0680*/ 	.word	0x00003720


	//   ....[1]....
        /*0684*/ 	.word	0x00003740


	//   ....[2]....
        /*0688*/ 	.word	0x00003760


	//   ....[3]....
        /*068c*/ 	.word	0x00003780


	//   ....[4]....
        /*0690*/ 	.word	0x000037a0


	//   ....[5]....
        /*0694*/ 	.word	0x00004450


	//   ....[6]....
        /*0698*/ 	.word	0x00004470


	//   ....[7]....
        /*069c*/ 	.word	0x00004490


	//   ....[8]....
        /*06a0*/ 	.word	0x000044b0


	//   ....[9]....
        /*06a4*/ 	.word	0x000044d0


	//   ....[10]....
        /*06a8*/ 	.word	0x00004590


	//   ....[11]....
        /*06ac*/ 	.word	0x000046b0


	//   ....[12]....
        /*06b0*/ 	.word	0x000046c0


	//   ....[13]....
        /*06b4*/ 	.word	0x00004800


	//   ....[14]....
        /*06b8*/ 	.word	0x00004820


	//   ....[15]....
        /*06bc*/ 	.word	0x00004830


	//   ....[16]....
        /*06c0*/ 	.word	0x00004a30


	//   ....[17]....
        /*06c4*/ 	.word	0x00004a50


	//   ....[18]....
        /*06c8*/ 	.word	0x00004d50


	//   ....[19]....
        /*06cc*/ 	.word	0x00004dc0


	//   ....[20]....
        /*06d0*/ 	.word	0x00004dd0


	//   ....[21]....
        /*06d4*/ 	.word	0x00004fa0


	//   ....[22]....
        /*06d8*/ 	.word	0x00004fc0


	//   ....[23]....
        /*06dc*/ 	.word	0x00009720


	//   ....[24]....
        /*06e0*/ 	.word	0x00009740


	//   ....[25]....
        /*06e4*/ 	.word	0x00009760


	//   ....[26]....
        /*06e8*/ 	.word	0x00009780


	//   ....[27]....
        /*06ec*/ 	.word	0x000097a0


	//   ....[28]....
        /*06f0*/ 	.word	0x00009970


	//   ....[29]....
        /*06f4*/ 	.word	0x00009990


	//   ....[30]....
        /*06f8*/ 	.word	0x00009c00


	//   ....[31]....
        /*06fc*/ 	.word	0x00009c60


	//   ....[32]....
        /*0700*/ 	.word	0x00009cc0


	//   ....[33]....
        /*0704*/ 	.word	0x00009d20


	//   ....[34]....
        /*0708*/ 	.word	0x00009d80


	//   ....[35]....
        /*070c*/ 	.word	0x0000aa90


	//   ....[36]....
        /*0710*/ 	.word	0x0000aaf0


	//   ....[37]....
        /*0714*/ 	.word	0x0000ab50


	//   ....[38]....
        /*0718*/ 	.word	0x0000abb0


	//   ....[39]....
        /*071c*/ 	.word	0x0000ac10


	//   ....[40]....
        /*0720*/ 	.word	0x0000aca0


	//   ....[41]....
        /*0724*/ 	.word	0x0000ad10


	//   ....[42]....
        /*0728*/ 	.word	0x0000ad80


	//   ....[43]....
        /*072c*/ 	.word	0x0000adf0


	//   ....[44]....
        /*0730*/ 	.word	0x0000ae60


	//   ....[45]....
        /*0734*/ 	.word	0x0000aee0


	//   ....[46]....
        /*0738*/ 	.word	0x0000af50


	//----- nvinfo : EIATTR_EXIT_INSTR_OFFSETS
	.align		4
.L_3177:
        /*073c*/ 	.byte	0x04, 0x1c
        /*073e*/ 	.short	(.L_3179 - .L_3178)


	//   ....[0]....
.L_3178:
        /*0740*/ 	.word	0x00009a20


	//   ....[1]....
        /*0744*/ 	.word	0x00009a90


	//   ....[2]....
        /*0748*/ 	.word	0x00009ba0


	//----- nvinfo : EIATTR_MAX_THREADS
	.align		4
.L_3179:
        /*074c*/ 	.byte	0x04, 0x05
        /*074e*/ 	.short	(.L_3181 - .L_3180)
.L_3180:
        /*0750*/ 	.word	0x00000080
        /*0754*/ 	.word	0x00000001
        /*0758*/ 	.word	0x00000001


	//----- nvinfo : EIATTR_CRS_STACK_SIZE
	.align		4
.L_3181:
        /*075c*/ 	.byte	0x04, 0x1e
        /*075e*/ 	.short	(.L_3183 - .L_3182)
.L_3182:
        /*0760*/ 	.word	0x00000000


	//----- nvinfo : EIATTR_CBANK_PARAM_SIZE
	.align		4
.L_3183:
        /*0764*/ 	.byte	0x03, 0x19
        /*0766*/ 	.short	0x0088


	//----- nvinfo : EIATTR_PARAM_CBANK
	.align		4
        /*0768*/ 	.byte	0x04, 0x0a
        /*076a*/ 	.short	(.L_3185 - .L_3184)
	.align		4
.L_3184:
        /*076c*/ 	.word	index@(.nv.constant0._ZN18transformer_engine13normalization19ln_fwd_tuned_kernelINS0_13Kernel_traitsI6__halfS3_S3_fjLj25600ELj2ELj1ELj4ELj8ENS0_18Kernel_traits_baseILj25600ES3_S3_S3_fjLj128EEEEEEEvNS0_19ForwardKernelParamsE)
        /*0770*/ 	.short	0x0210
        /*0772*/ 	.short	0x0088


	//----- nvinfo : EIATTR_SW_WAR
	.align		4
.L_3185:
        /*0774*/ 	.byte	0x04, 0x36
        /*0776*/ 	.short	(.L_3187 - .L_3186)
.L_3186:
        /*0778*/ 	.word	0x00000008
.L_3187:


//--------------------- .nv.info._ZN18transformer_engine13normalization19ln_fwd_tuned_kernelINS0_13Kernel_traitsIffffjLj25600ELj4ELj1ELj4ELj4ENS0_18Kernel_traits_baseILj25600EffffjLj128EEEEEEEvNS0_19ForwardKernelParamsE --------------------------
	.section	.nv.info._ZN18transformer_engine13normalization19ln_fwd_tuned_kernelINS0_13Kernel_traitsIffffjLj25600ELj4ELj1ELj4ELj4ENS0_18Kernel_traits_baseILj25600EffffjLj128EEEEEEEvNS0_19ForwardKernelParamsE,"",@"SHT_CUDA_INFO"
	.sectionflags	@""
	.align	4


	//----- nvinfo : EIATTR_CUDA_API_VERSION
	.align		4
        /*0000*/ 	.byte	0x04, 0x37
        /*0002*/ 	.short	(.L_3189 - .L_3188)
.L_3188:
        /*0004*/ 	.word	0x00000082


	//----- nvinfo : EIATTR_KPARAM_INFO
	.align		4
.L_3189:
        /*0008*/ 	.byte	0x04, 0x17
        /*000a*/ 	.short	(.L_3191 - .L_3190)
.L_3190:
        /*000c*/ 	.word	0x00000000
        /*0010*/ 	.short	0x0000
        /*0012*/ 	.short	0x0000
        /*0014*/ 	.byte	0x00, 0xf0, 0x21, 0x02


	//----- nvinfo : EIATTR_SPARSE_MMA_MASK
	.align		4
.L_3191:
        /*0018*/ 	.byte	0x03, 0x50
        /*001a*/ 	.short	0x0000


	//----- nvinfo : EIATTR_MAXREG_COUNT
	.align		4
        /*001c*/ 	.byte	0x03, 0x1b
        /*001e*/ 	.short	0x00ff


	//----- nvinfo : EIATTR_NUM_BARRIERS
	.align		4
        /*0020*/ 	.byte	0x02, 0x4c
        /*0022*/ 	.byte	0x01
	.zero		1


	//----- nvinfo : EIATTR_MERCURY_ISA_VERSION
	.align		4
        /*0024*/ 	.byte	0x03, 0x5f
        /*0026*/ 	.short	0x0101


	//----- nvinfo : EIATTR_COOP_GROUP_MASK_REGIDS
	.align		4
        /*0028*/ 	.byte	0x04, 0x29
        /*002a*/ 	.short	(.L_3193 - .L_3192)


	//   ....[0]....
.L_3192:
        /*002c*/ 	.word	0xffffffff


	//   ....[1]....
        /*0030*/ 	.word	0xffffffff


	//   ....[2]....
        /*0034*/ 	.word	0xffffffff


	//   ....[3]....
        /*0038*/ 	.word	0xffffffff


	//   ....[4]....
        /*003c*/ 	.word	0xffffffff


	//   ....[5]....
        /*0040*/ 	.word	0xffffffff


	//   ....[6]....
        /*0044*/ 	.word	0xffffffff


	//   ....[7]....
        /*0048*/ 	.word	0xffffffff


	//   ....[8]....
        /*004c*/ 	.word	0xffffffff


	//   ....[9]....
        /*0050*/ 	.word	0xffffffff


	//   ....[10]....
        /*0054*/ 	.word	0xffffffff


	//   ....[11]....
        /*0058*/ 	.word	0xffffffff


	//   ....[12]....
        /*005c*/ 	.word	0xffffffff


	//   ....[13]....
        /*0060*/ 	.word	0xffffffff


	//   ....[14]....
        /*0064*/ 	.word	0xffffffff


	//   ....[15]....
        /*0068*/ 	.word	0xffffffff


	//   ....[16]....
        /*006c*/ 	.word	0xffffffff


	//   ....[17]....
        /*0070*/ 	.word	0xffffffff


	//   ....[18]....
        /*0074*/ 	.word	0xffffffff


	//   ....[19]....
        /*0078*/ 	.word	0xffffffff


	//   ....[20]....
        /*007c*/ 	.word	0xffffffff


	//   ....[21]....
        /*0080*/ 	.word	0xffffffff


	//   ....[22]....
        /*0084*/ 	.word	0xffffffff


	//   ....[23]....
        /*0088*/ 	.word	0xffffffff


	//   ....[24]....
        /*008c*/ 	.word	0xffffffff


	//   ....[25]....
        /*0090*/ 	.word	0xffffffff


	//   ....[26]....
        /*0094*/ 	.word	0xffffffff


	//   ....[27]....
        /*0098*/ 	.word	0xffffffff


	//   ....[28]....
        /*009c*/ 	.word	0xffffffff


	//   ....[29]....
        /*00a0*/ 	.word	0xffffffff


	//   ....[30]....
        /*00a4*/ 	.word	0xffffffff


	//   ....[31]....
        /*00a8*/ 	.word	0xffffffff


	//   ....[32]....
        /*00ac*/ 	.word	0xffffffff


	//   ....[33]....
        /*00b0*/ 	.word	0x0500005f


	//   ....[34]....
        /*00b4*/ 	.word	0x0500005f


	//   ....[35]....
        /*00b8*/ 	.word	0x0500005f


	//   ....[36]....
        /*00bc*/ 	.word	0x0500005f


	//   ....[37]....
        /*00c0*/ 	.word	0x0500005f


	//   ....[38]....
        /*00c4*/ 	.word	0x0500005f


	//   ....[39]....
        /*00c8*/ 	.word	0x0500005f


	//   ....[40]....
        /*00cc*/ 	.word	0x0500005f


	//   ....[41]....
        /*00d0*/ 	.word	0x0500005f


	//   ....[42]....
        /*00d4*/ 	.word	0x0500005f


	//   ....[43]....
        /*00d8*/ 	.word	0x0500005f


	//   ....[44]....
        /*00dc*/ 	.word	0x0500005f


	//   ....[45]....
        /*00e0*/ 	.word	0x0500005f


	//   ....[46]....
        /*00e4*/ 	.word	0x0500005f


	//   ....[47]....
        /*00e8*/ 	.word	0x0500005f


	//   ....[48]....
        /*00ec*/ 	.word	0x0500005f


	//   ....[49]....
        /*00f0*/ 	.word	0x0500005f


	//----- nvinfo : EIATTR_COOP_GROUP_INSTR_OFFSETS
	.align		4
.L_3193:
        /*00f4*/ 	.byte	0x04, 0x28
        /*00f6*/ 	.short	(.L_3195 - .L_3194)


	//   ....[0]....
.L_3194:
        /*00f8*/ 	.word	0x000021a0


	//   ....[1]....
        /*00fc*/ 	.word	0x000021c0


	//   ....[2]....
        /*0100*/ 	.word	0x000021e0


	//   ....[3]....
        /*0104*/ 	.word	0x00002200


	//   ....[4]....
        /*0108*/ 	.word	0x00002220


	//   ....[5]....
        /*010c*/ 	.word	0x00002890


	//   ....[6]....
        /*0110*/ 	.word	0x000028b0


	//   ....[7]....
        /*0114*/ 	.word	0x000028d0


	//   ....[8]....
        /*0118*/ 	.word	0x000028f0


	//   ....[9]....
        /*011c*/ 	.word	0x00002910


	//   ....[10]....
        /*0120*/ 	.word	0x00002a10


	//   ....[11]....
        /*0124*/ 	.word	0x00002af0


	//   ....[12]....
        /*0128*/ 	.word	0x00002b00


	//   ....[13]....
        /*012c*/ 	.word	0x00002bc0


	//   ....[14]....
        /*0130*/ 	.word	0x00002c60


	//   ....[15]....
        /*0134*/ 	.word	0x00002c80


	//   ....[16]....
        /*0138*/ 	.word	0x00002e70


	//   ....[17]....
        /*013c*/ 	.word	0x00002e80


	//   ....[18]....
        /*0140*/ 	.word	0x00003170


	//   ....[19]....
        /*0144*/ 	.word	0x000031e0


	//   ....[20]....
        /*0148*/ 	.word	0x000031f0


	//   ....[21]....
        /*014c*/ 	.word	0x000032b0


	//   ....[22]....
        /*0150*/ 	.word	0x00003350


	//   ....[23]....
        /*0154*/ 	.word	0x00003370


	//   ....[24]....
        /*0158*/ 	.word	0x000035b0


	//   ....[25]....
        /*015c*/ 	.word	0x000035c0


	//   ....[26]....
        /*0160*/ 	.word	0x00004df0


	//   ....[27]....
        /*0164*/ 	.word	0x00004e10


	//   ....[28]....
        /*0168*/ 	.word	0x00004e30


	//   ....[29]....
        /*016c*/ 	.word	0x00004e50


	//   ....[30]....
        /*0170*/ 	.word	0x00004e70


	//   ....[31]....
        /*0174*/ 	.word	0x00005010


	//   ....[32]....
        /*0178*/ 	.word	0x00005030


	//   ....[33]....
        /*017c*/ 	.word	0x00005270


	//   ....[34]....
        /*0180*/ 	.word	0x000052e0


	//   ....[35]....
        /*0184*/ 	.word	0x00005350


	//   ....[36]....
        /*0188*/ 	.word	0x000053c0


	//   ....[37]....
        /*018c*/ 	.word	0x00005430


	//   ....[38]....
        /*0190*/ 	.word	0x00005af0


	//   ....[39]....
        /*0194*/ 	.word	0x00005b60


	//   ....[40]....
        /*0198*/ 	.word	0x00005bd0


	//   ....[41]....
        /*019c*/ 	.word	0x00005c40


	//   ....[42]....
        /*01a0*/ 	.word	0x00005cb0


	//   ....[43]....
        /*01a4*/ 	.word	0x00005d20


	//   ....[44]....
        /*01a8*/ 	.word	0x00005d90


	//   ....[45]....
        /*01ac*/ 	.word	0x00005e00


	//   ....[46]....
        /*01b0*/ 	.word	0x00005e70


	//   ....[47]....
        /*01b4*/ 	.word	0x00005ee0


	//   ....[48]....
        /*01b8*/ 	.word	0x00005f50


	//   ....[49]....
        /*01bc*/ 	.word	0x00005fc0


	//----- nvinfo : EIATTR_EXIT_INSTR_OFFSETS
	.align		4
.L_3195:
        /*01c0*/ 	.byte	0x04, 0x1c
        /*01c2*/ 	.short	(.L_3197 - .L_3196)


	//   ....[0]....
.L_3196:
        /*01c4*/ 	.word	0x000050c0


	//   ....[1]....
        /*01c8*/ 	.word	0x00005110


	//   ....[2]....
        /*01cc*/ 	.word	0x00005210


	//----- nvinfo : EIATTR_MAX_THREADS
	.align		4
.L_3197:
        /*01d0*/ 	.byte	0x04, 0x05
        /*01d2*/ 	.short	(.L_3199 - .L_3198)
.L_3198:
        /*01d4*/ 	.word	0x00000080
        /*01d8*/ 	.word	0x00000001
        /*01dc*/ 	.word	0x00000001


	//----- nvinfo : EIATTR_CRS_STACK_SIZE
	.align		4
.L_3199:
        /*01e0*/ 	.byte	0x04, 0x1e
        /*01e2*/ 	.short	(.L_3201 - .L_3200)
.L_3200:
        /*01e4*/ 	.word	0x00000000


	//----- nvinfo : EIATTR_CBANK_PARAM_SIZE
	.align		4
.L_3201:
        /*01e8*/ 	.byte	0x03, 0x19
        /*01ea*/ 	.short	0x0088


	//----- nvinfo : EIATTR_PARAM_CBANK
	.align		4
        /*01ec*/ 	.byte	0x04, 0x0a
        /*01ee*/ 	.short	(.L_3203 - .L_3202)
	.align		4
.L_3202:
        /*01f0*/ 	.word	index@(.nv.constant0._ZN18transformer_engine13normalization19ln_fwd_tuned_kernelINS0_13Kernel_traitsIffffjLj25600ELj4ELj1ELj4ELj4ENS0_18Kernel_traits_baseILj25600EffffjLj128EEEEEEEvNS0_19ForwardKernelParamsE)
        /*01f4*/ 	.short	0x0210
        /*01f6*/ 	.short	0x0088


	//----- nvinfo : EIATTR_SW_WAR
	.align		4
.L_3203:
        /*01f8*/ 	.byte	0x04, 0x36
        /*01fa*/ 	.short	(.L_3205 - .L_3204)
.L_3204:
        /*01fc*/ 	.word	0x00000008
.L_3205:


//--------------------- .nv.info._ZN18transformer_engine13normalization19ln_fwd_tuned_kernelINS0_13Kernel_traitsIff13__nv_bfloat16fjLj24576ELj2ELj1ELj4ELj16ENS0_18Kernel_traits_baseILj24576EffS3_fjLj128EEEEEEEvNS0_19ForwardKernelParamsE --------------------------
	.section	.nv.info._ZN18transformer_engine13normalization19ln_fwd_tuned_kernelINS0_13Kernel_traitsIff13__nv_bfloat16fjLj24576ELj2ELj1ELj4ELj16ENS0_18Kernel_traits_baseILj24576EffS3_fjLj128EEEEEEEvNS0_19ForwardKernelParamsE,"",@"SHT_CUDA_INFO"
	.sectionflags	@""
	.align	4


	//----- nvinfo : EIATTR_CUDA_API_VERSION
	.align		4
        /*0000*/ 	.byte	0x04, 0x37
        /*0002*/ 	.short	(.L_3207 - .L_3206)
.L_3206:
        /*0004*/ 	.word	0x00000082


	//----- nvinfo : EIATTR_KPARAM_INFO
	.align		4
.L_3207:
        /*0008*/ 	.byte	0x04, 0x17
        /*000a*/ 	.short	(.L_3209 - .L_3208)
.L_3208:
        /*000c*/ 	.word	0x00000000
        /*0010*/ 	.short	0x0000
        /*0012*/ 	.short	0x0000
        /*0014*/ 	.byte	0x00, 0xf0, 0x21, 0x02


	//----- nvinfo : EIATTR_SPARSE_MMA_MASK
	.align		4
.L_3209:
        /*0018*/ 	.byte	0x03, 0x50
        /*001a*/ 	.short	0x0000


	//----- nvinfo : EIATTR_MAXREG_COUNT
	.align		4
        /*001c*/ 	.byte	0x03, 0x1b
        /*001e*/ 	.short	0x00ff


	//----- nvinfo : EIATTR_NUM_BARRIERS
	.align		4
        /*0020*/ 	.byte	0x02, 0x4c
        /*0022*/ 	.byte	0x01
	.zero		1


	//----- nvinfo : EIATTR_ANNOTATIONS
	.align		4
        /*0024*/ 	.byte	0x04, 0x55
        /*0026*/ 	.short	(.L_3211 - .L_3210)


	//   ....[0]....
.L_3210:
        /* <DEDUP_REMOVED lines=45> */


	//----- nvinfo : EIATTR_MERCURY_ISA_VERSION
	.align		4
.L_3211:
        /*02e8*/ 	.byte	0x03, 0x5f
        /*02ea*/ 	.short	0x0101


	//----- nvinfo : EIATTR_COOP_GROUP_MASK_REGIDS
	.align		4
        /*02ec*/ 	.byte	0x04, 0x29
        /*02ee*/ 	.short	(.L_3213 - .L_3212)


	//   ....[0]....
.L_3212:
        /*02f0*/ 	.word	0xffffffff


	//   ....[1]....
        /*02f4*/ 	.word	0xffffffff


	//   ....[2]....
        /*02f8*/ 	.word	0xffffffff


	//   ....[3]....
        /*02fc*/ 	.word	0xffffffff


	//   ....[4]....
        /*0300*/ 	.word	0xffffffff


	//   ....[5]....
        /*0304*/ 	.word	0xffffffff


	//   ....[6]....
        /*0308*/ 	.word	0xffffffff


	//   ....[7]....
        /*030c*/ 	.word	0xffffffff


	//   ....[8]....
        /*0310*/ 	.word	0xffffffff


	//   ....[9]....
        /*0314*/ 	.word	0xffffffff


	//   ....[10]....
        /*0318*/ 	.word	0xffffffff


	//   ....[11]....
        /*031c*/ 	.word	0xffffffff


	//   ....[12]....
        /*0320*/ 	.word	0xffffffff


	//   ....[13]....
        /*0324*/ 	.word	0xffffffff


	//   ....[14]....
        /*0328*/ 	.word	0xffffffff


	//   ....[15]....
        /*032c*/ 	.word	0xffffffff


	//   ....[16]....
        /*0330*/ 	.word	0xffffffff


	//   ....[17]....
        /*0334*/ 	.word	0xffffffff


	//   ....[18]....
        /*0338*/ 	.word	0xffffffff


	//   ....[19]....
        /*033c*/ 	.word	0xffffffff


	//   ....[20]....
        /*0340*/ 	.word	0xffffffff


	//   ....[21]....
        /*0344*/ 	.word	0xffffffff


	//   ....[22]....
        /*0348*/ 	.word	0xffffffff


	//   ....[23]....
        /*034c*/ 	.word	0xffffffff


	//   ....[24]....
        /*0350*/ 	.word	0xffffffff


	//   ....[25]....
        /*0354*/ 	.word	0xffffffff


	//   ....[26]....
        /*0358*/ 	.word	0xffffffff


	//   ....[27]....
        /*035c*/ 	.word	0xffffffff


	//   ....[28]....
        /*0360*/ 	.word	0xffffffff


	//   ....[29]....
        /*0364*/ 	.word	0xffffffff


	//   ....[30]....
        /*0368*/ 	.word	0x05000007


	//   ....[31]....
        /*036c*/ 	.word	0x05000007


	//   ....[32]....
        /*0370*/ 	.word	0x05000007


	//   ....[33]....
        /*0374*/ 	.word	0x05000007


	//   ....[34]....
        /*0378*/ 	.word	0x05000007


	//   ....[35]....
        /*037c*/ 	.word	0x05000007


	//   ....[36]....
        /*0380*/ 	.word	0x05000007


	//   ....[37]....
        /*0384*/ 	.word	0x05000007


	//   ....[38]....
        /*0388*/ 	.word	0x05000007


	//   ....[39]....
        /*038c*/ 	.word	0x05000007


	//   ....[40]....
        /*0390*/ 	.word	0x05000007


	//   ....[41]....
        /*0394*/ 	.word	0x05000007


	//   ....[42]....
        /*0398*/ 	.word	0x05000007


	//   ....[43]....
        /*039c*/ 	.word	0x05000007


	//   ....[44]....
        /*03a0*/ 	.word	0x05000007


	//   ....[45]....
        /*03a4*/ 	.word	0x05000007


	//   ....[46]....
        /*03a8*/ 	.word	0x05000007


	//----- nvinfo : EIATTR_COOP_GROUP_INSTR_OFFSETS
	.align		4
.L_3213:
        /*03ac*/ 	.byte	0x04, 0x28
        /*03ae*/ 	.short	(.L_3215 - .L_3214)


	//   ....[0]....
.L_3214:
        /*03b0*/ 	.word	0x000016a0


	//   ....[1]....
        /*03b4*/ 	.word	0x000016c0


	//   ....[2]....
        /*03b8*/ 	.word	0x000016e0


	//   ....[3]....
        /*03bc*/ 	.word	0x00001700


	//   ....[4]....
        /*03c0*/ 	.word	0x00001720


	//   ....[5]....
        /*03c4*/ 	.word	0x00002350


	//   ....[6]....
        /*03c8*/ 	.word	0x00002370


	//   ....[7]....
        /*03cc*/ 	.word	0x00002390


	//   ....[8]....
        /*03d0*/ 	.word	0x000023b0


	//   ....[9]....
        /*03d4*/ 	.word	0x000023d0


	//   ....[10]....
        /*03d8*/ 	.word	0x000024e0


	//   ....[11]....
        /*03dc*/ 	.word	0x000025b0


	//   ....[12]....
        /*03e0*/ 	.word	0x000025c0


	//   ....[13]....
        /*03e4*/ 	.word	0x000026f0


	//   ....[14]....
        /*03e8*/ 	.word	0x00002720


	//   ....[15]....
        /*03ec*/ 	.word	0x00002730


	//   ....[16]....
        /*03f0*/ 	.word	0x000028f0


	//   ....[17]....
        /*03f4*/ 	.word	0x00002920


	//   ....[18]....
        /*03f8*/ 	.word	0x00002c40


	//   ....[19]....
        /*03fc*/ 	.word	0x00002cc0


	//   ....[20]....
        /*0400*/ 	.word	0x00002cd0


	//   ....[21]....
        /*0404*/ 	.word	0x00002ee0


	//   ....[22]....
        /*0408*/ 	.word	0x00002f10


	//   ....[23]....
        /*040c*/ 	.word	0x000073c0


	//   ....[24]....
        /*0410*/ 	.word	0x000073e0


	//   ....[25]....
        /*0414*/ 	.word	0x00007400


	//   ....[26]....
        /*0418*/ 	.word	0x00007420


	//   ....[27]....
        /*041c*/ 	.word	0x00007440


	//   ....[28]....
        /*0420*/ 	.word	0x00007610


	//   ....[29]....
        /*0424*/ 	.word	0x00007630


	//   ....[30]....
        /*0428*/ 	.word	0x000078a0


	//   ....[31]....
        /*042c*/ 	.word	0x00007920


	//   ....[32]....
        /*0430*/ 	.word	0x000079a0


	//   ....[33]....
        /*0434*/ 	.word	0x00007a20


	//   ....[34]....
        /*0438*/ 	.word	0x00007aa0


	//   ....[35]....
        /*043c*/ 	.word	0x00008740


	//   ....[36]....
        /*0440*/ 	.word	0x000087c0


	//   ....[37]....
        /*0444*/ 	.word	0x00008840


	//   ....[38]....
        /*0448*/ 	.word	0x000088c0


	//   ....[39]....
        /*044c*/ 	.word	0x00008940


	//   ....[40]....
        /*0450*/ 	.word	0x000089c0


	//   ....[41]....
        /*0454*/ 	.word	0x00008a30


	//   ....[42]....
        /*0458*/ 	.word	0x00008aa0


	//   ....[43]....
        /*045c*/ 	.word	0x00008b10


	//   ....[44]....
        /*0460*/ 	.word	0x00008b80


	//   ....[45]....
        /*0464*/ 	.word	0x00008bf0


	//   ....[46]....
        /*0468*/ 	.word	0x00008c60


	//----- nvinfo : EIATTR_EXIT_INSTR_OFFSETS
	.align		4
.L_3215:
        /*046c*/ 	.byte	0x04, 0x1c
        /*046e*/ 	.short	(.L_3217 - .L_3216)


	//   ....[0]....
.L_3216:
        /*0470*/ 	.word	0x000076c0


	//   ....[1]....
        /*0474*/ 	.word	0x00007730


	//   ....[2]....
        /*0478*/ 	.word	0x00007840


	//----- nvinfo : EIATTR_MAX_THREADS
	.align		4
.L_3217:
        /*047c*/ 	.byte	0x04, 0x05
        /*047e*/ 	.short	(.L_3219 - .L_3218)
.L_3218:
        /*0480*/ 	.word	0x00000080
        /*0484*/ 	.word	0x00000001
        /*0488*/ 	.word	0x00000001


	//----- nvinfo : EIATTR_CRS_STACK_SIZE
	.align		4
.L_3219:
        /*048c*/ 	.byte	0x04, 0x1e
        /*048e*/ 	.short	(.L_3221 - .L_3220)
.L_3220:
        /*0490*/ 	.word	0x00000000


	//----- nvinfo : EIATTR_CBANK_PARAM_SIZE
	.align		4
.L_3221:
        /*0494*/ 	.byte	0x03, 0x19
        /*0496*/ 	.short	0x0088


	//----- nvinfo : EIATTR_PARAM_CBANK
	.align		4
        /*0498*/ 	.byte	0x04, 0x0a
        /*049a*/ 	.short	(.L_3223 - .L_3222)
	.align		4
.L_3222:
        /*049c*/ 	.word	index@(.nv.constant0._ZN18transformer_engine13normalization19ln_fwd_tuned_kernelINS0_13Kernel_traitsIff13__nv_bfloat16fjLj24576ELj2ELj1ELj4ELj16ENS0_18Kernel_traits_baseILj24576EffS3_fjLj128EEEEEEEvNS0_19ForwardKernelParamsE)
        /*04a0*/ 	.short	0x0210
        /*04a2*/ 	.short	0x0088


	//----- nvinfo : EIATTR_SW_WAR
	.align		4
.L_3223:
        /*04a4*/ 	.byte	0x04, 0x36
        /*04a6*/ 	.short	(.L_3225 - .L_3224)
.L_3224:
        /*04a8*/ 	.word	0x00000008
.L_3225:


//--------------------- .nv.info._ZN18transformer_engine13normalization19ln_fwd_tuned_kernelINS0_13Kernel_traitsI13__nv_bfloat16S3_S3_fjLj24576ELj2ELj1ELj4ELj16ENS0_18Kernel_traits_baseILj24576ES3_S3_S3_fjLj128EEEEEEEvNS0_19ForwardKernelParamsE --------------------------
	.section	.nv.info._ZN18transformer_engine13normalization19ln_fwd_tuned_kernelINS0_13Kernel_traitsI13__nv_bfloat16S3_S3_fjLj24576ELj2ELj1ELj4ELj16ENS0_18Kernel_traits_baseILj24576ES3_S3_S3_fjLj128EEEEEEEvNS0_19ForwardKernelParamsE,"",@"SHT_CUDA_INFO"
	.sectionflags	@""
	.align	4


	//----- nvinfo : EIATTR_CUDA_API_VERSION
	.align		4
        /*0000*/ 	.byte	0x04, 0x37
        /*0002*/ 	.short	(.L_3227 - .L_3226)
.L_3226:
        /*0004*/ 	.word	0x00000082


	//----- nvinfo : EIATTR_KPARAM_INFO
	.align		4
.L_3227:
        /*0008*/ 	.byte	0x04, 0x17
        /*000a*/ 	.short	(.L_3229 - .L_3228)
.L_3228:
        /*000c*/ 	.word	0x00000000
        /*0010*/ 	.short	0x0000
        /*0012*/ 	.short	0x0000
        /*0014*/ 	.byte	0x00, 0xf0, 0x21, 0x02


	//----- nvinfo : EIATTR_SPARSE_MMA_MASK
	.align		4
.L_3229:
        /*0018*/ 	.byte	0x03, 0x50
        /*001a*/ 	.short	0x0000


	//----- nvinfo : EIATTR_MAXREG_COUNT
	.align		4
        /*001c*/ 	.byte	0x03, 0x1b
        /*001e*/ 	.short	0x00ff


	//----- nvinfo : EIATTR_NUM_BARRIERS
	.align		4
        /*0020*/ 	.byte	0x02, 0x4c
        /*0022*/ 	.byte	0x01
	.zero		1


	//----- nvinfo : EIATTR_MERCURY_ISA_VERSION
	.align		4
        /*0024*/ 	.byte	0x03, 0x5f
        /*0026*/ 	.short	0x0101


	//----- nvinfo : EIATTR_COOP_GROUP_MASK_REGIDS
	.align		4
        /*0028*/ 	.byte	0x04, 0x29
        /*002a*/ 	.short	(.L_3231 - .L_3230)


	//   ....[0]....
.L_3230:
        /*002c*/ 	.word	0xffffffff


	//   ....[1]....
        /*0030*/ 	.word	0xffffffff


	//   ....[2]....
        /*0034*/ 	.word	0xffffffff


	//   ....[3]....
        /*0038*/ 	.word	0xffffffff


	//   ....[4]....
        /*003c*/ 	.word	0xffffffff


	//   ....[5]....
        /*0040*/ 	.word	0xffffffff


	//   ....[6]....
        /*0044*/ 	.word	0xffffffff


	//   ....[7]....
        /*0048*/ 	.word	0xffffffff


	//   ....[8]....
        /*004c*/ 	.word	0xffffffff


	//   ....[9]....
        /*0050*/ 	.word	0xffffffff


	//   ....[10]....
        /*0054*/ 	.word	0xffffffff


	//   ....[11]....
        /*0058*/ 	.word	0xffffffff


	//   ....[12]....
        /*005c*/ 	.word	0xffffffff


	//   ....[13]....
        /*0060*/ 	.word	0xffffffff


	//   ....[14]....
        /*0064*/ 	.word	0xffffffff


	//   ....[15]....
        /*0068*/ 	.word	0xffffffff


	//   ....[16]....
        /*006c*/ 	.word	0xffffffff


	//   ....[17]....
        /*0070*/ 	.word	0xffffffff


	//   ....[18]....
        /*0074*/ 	.word	0xffffffff


	//   ....[19]....
        /*0078*/ 	.word	0xffffffff


	//   ....[20]....
        /*007c*/ 	.word	0xffffffff


	//   ....[21]....
        /*0080*/ 	.word	0xffffffff


	//   ....[22]....
        /*0084*/ 	.word	0xffffffff


	//   ....[23]....
        /*0088*/ 	.word	0xffffffff


	//   ....[24]....
        /*008c*/ 	.word	0xffffffff


	//   ....[25]....
        /*0090*/ 	.word	0xffffffff


	//   ....[26]....
        /*0094*/ 	.word	0xffffffff


	//   ....[27]....
        /*0098*/ 	.word	0xffffffff


	//   ....[28]....
        /*009c*/ 	.word	0xffffffff


	//   ....[29]....
        /*00a0*/ 	.word	0xffffffff


	//   ....[30]....
        /*00a4*/ 	.word	0x050000dc


	//   ....[31]....
        /*00a8*/ 	.word	0x050000dc


	//   ....[32]....
        /*00ac*/ 	.word	0x050000dc


	//   ....[33]....
        /*00b0*/ 	.word	0x050000dc


	//   ....[34]....
        /*00b4*/ 	.word	0x050000dc


	//   ....[35]....
        /*00b8*/ 	.word	0x050000dc


	//   ....[36]....
        /*00bc*/ 	.word	0x050000dc


	//   ....[37]....
        /*00c0*/ 	.word	0x050000dc


	//   ....[38]....
        /*00c4*/ 	.word	0x050000dc


	//   ....[39]....
        /*00c8*/ 	.word	0x050000dc


	//   ....[40]....
        /*00cc*/ 	.word	0x050000dc


	//   ....[41]....
        /*00d0*/ 	.word	0x050000dc


	//   ....[42]....
        /*00d4*/ 	.word	0x050000dc


	//   ....[43]....
        /*00d8*/ 	.word	0x050000dc


	//   ....[44]....
        /*00dc*/ 	.word	0x050000dc


	//   ....[45]....
        /*00e0*/ 	.word	0x050000dc


	//   ....[46]....
        /*00e4*/ 	.word	0x050000dc


	//----- nvinfo : EIATTR_COOP_GROUP_INSTR_OFFSETS
	.align		4
.L_3231:
        /*00e8*/ 	.byte	0x04, 0x28
        /*00ea*/ 	.short	(.L_3233 - .L_3232)


	//   ....[0]....
.L_3232:
        /*00ec*/ 	.word	0x00001540


	//   ....[1]....
        /*00f0*/ 	.word	0x00001560


	//   ....[2]....
        /*00f4*/ 	.word	0x00001580


	//   ....[3]....
        /*00f8*/ 	.word	0x000015a0


	//   ....[4]....
        /*00fc*/ 	.word	0x000015c0


	//   ....[5]....
        /*0100*/ 	.word	0x000021f0


	//   ....[6]....
        /*0104*/ 	.word	0x00002210


	//   ....[7]....
        /*0108*/ 	.word	0x00002230


	//   ....[8]....
        /*010c*/ 	.word	0x00002250


	//   ....[9]....
        /*0110*/ 	.word	0x00002270


	//   ....[10]....
        /*0114*/ 	.word	0x000023c0


	//   ....[11]....
        /*0118*/ 	.word	0x00002450


	//   ....[12]....
        /*011c*/ 	.word	0x00002460


	//   ....[13]....
        /*0120*/ 	.word	0x00002520


	//   ....[14]....
        /*0124*/ 	.word	0x000025c0


	//   ....[15]....
        /*0128*/ 	.word	0x000025e0


	//   ....[16]....
        /*012c*/ 	.word	0x000027d0


	//   ....[17]....
        /*0130*/ 	.word	0x000027f0


	//   ....[18]....
        /*0134*/ 	.word	0x00002ac0


	//   ....[19]....
        /*0138*/ 	.word	0x00002b20


	//   ....[20]....
        /*013c*/ 	.word	0x00002b30


	//   ....[21]....
        /*0140*/ 	.word	0x00002d40


	//   ....[22]....
        /*0144*/ 	.word	0x00002d90


	//   ....[23]....
        /*0148*/ 	.word	0x000069e0


	//   ....[24]....
        /*014c*/ 	.word	0x00006a00


	//   ....[25]....
        /*0150*/ 	.word	0x00006a20


	//   ....[26]....
        /*0154*/ 	.word	0x00006a40


	//   ....[27]....
        /*0158*/ 	.word	0x00006a60


	//   ....[28]....
        /*015c*/ 	.word	0x00006c00


	//   ....[29]....
        /*0160*/ 	.word	0x00006c20


	//   ....[30]....
        /*0164*/ 	.word	0x00006e70


	//   ....[31]....
        /*0168*/ 	.word	0x00006ee0


	//   ....[32]....
        /*016c*/ 	.word	0x00006f50


	//   ....[33]....
        /*0170*/ 	.word	0x00006fc0


	//   ....[34]....
        /*0174*/ 	.word	0x00007030


	//   ....[35]....
        /*0178*/ 	.word	0x00007cb0


	//   ....[36]....
        /*017c*/ 	.word	0x00007d20


	//   ....[37]....
        /*0180*/ 	.word	0x00007d90


	//   ....[38]....
        /*0184*/ 	.word	0x00007e00


	//   ....[39]....
        /*0188*/ 	.word	0x00007e70


	//   ....[40]....
        /*018c*/ 	.word	0x00007f00


	//   ....[41]....
        /*0190*/ 	.word	0x00007f70


	//   ....[42]....
        /*0194*/ 	.word	0x00007fe0


	//   ....[43]....
        /*0198*/ 	.word	0x00008050


	//   ....[44]....
        /*019c*/ 	.word	0x000080c0


	//   ....[45]....
        /*01a0*/ 	.word	0x00008140


	//   ....[46]....
        /*01a4*/ 	.word	0x000081b0


	//----- nvinfo : EIATTR_EXIT_INSTR_OFFSETS
	.align		4
.L_3233:
        /*01a8*/ 	.byte	0x04, 0x1c
        /*01aa*/ 	.short	(.L_3235 - .L_3234)


	//   ....[0]....
.L_3234:
        /*01ac*/ 	.word	0x00006cb0


	//   ....[1]....
        /*01b0*/ 	.word	0x00006d10


	//   ....[2]....
        /*01b4*/ 	.word	0x00006e10


	//----- nvinfo : EIATTR_MAX_THREADS
	.align		4
.L_3235:
        /*01b8*/ 	.byte	0x04, 0x05
        /*01ba*/ 	.short	(.L_3237 - .L_3236)
.L_3236:
        /*01bc*/ 	.word	0x00000080
        /*01c0*/ 	.word	0x00000001
        /*01c4*/ 	.word	0x00000001


	//----- nvinfo : EIATTR_CRS_STACK_SIZE
	.align		4
.L_3237:
        /*01c8*/ 	.byte	0x04, 0x1e
        /*01ca*/ 	.short	(.L_3239 - .L_3238)
.L_3238:
        /*01cc*/ 	.word	0x00000000


	//----- nvinfo : EIATTR_CBANK_PARAM_SIZE
	.align		4
.L_3239:
        /*01d0*/ 	.byte	0x03, 0x19
        /*01d2*/ 	.short	0x0088


	//----- nvinfo : EIATTR_PARAM_CBANK
	.align		4
        /*01d4*/ 	.byte	0x04, 0x0a
        /*01d6*/ 	.short	(.L_3241 - .L_3240)
	.align		4
.L_3240:
        /*01d8*/ 	.word	index@(.nv.constant0._ZN18transformer_engine13normalization19ln_fwd_tuned_kernelINS0_13Kernel_traitsI13__nv_bfloat16S3_S3_fjLj24576ELj2ELj1ELj4ELj16ENS0_18Kernel_traits_baseILj24576ES3_S3_S3_fjLj128EEEEEEEvNS0_19ForwardKernelParamsE)
        /*01dc*/ 	.short	0x0210
        /*01de*/ 	.short	0x0088


	//----- nvinfo : EIATTR_SW_WAR
	.align		4
.L_3241:
        /*01e0*/ 	.byte	0x04, 0x36
        /*01e2*/ 	.short	(.L_3243 - .L_3242)
.L_3242:
        /*01e4*/ 	.word	0x00000008
.L_3243:


//--------------------- .nv.info._ZN18transformer_engine13normalization19ln_fwd_tuned_kernelINS0_13Kernel_traitsIff6__halffjLj24576ELj2ELj1ELj4ELj16ENS0_18Kernel_traits_baseILj24576EffS3_fjLj128EEEEEEEvNS0_19ForwardKernelParamsE --------------------------
	.section	.nv.info._ZN18transformer_engine13normalization19ln_fwd_tuned_kernelINS0_13Kernel_traitsIff6__halffjLj24576ELj2ELj1ELj4ELj16ENS0_18Kernel_traits_baseILj24576EffS3_fjLj128EEEEEEEvNS0_19ForwardKernelParamsE,"",@"SHT_CUDA_INFO"
	.sectionflags	@""
	.align	4


	//----- nvinfo : EIATTR_CUDA_API_VERSION
	.align		4
        /*0000*/ 	.byte	0x04, 0x37
        /*0002*/ 	.short	(.L_3245 - .L_3244)
.L_3244:
        /*0004*/ 	.word	0x00000082


	//----- nvinfo : EIATTR_KPARAM_INFO
	.align		4
.L_3245:
        /*0008*/ 	.byte	0x04, 0x17
        /*000a*/ 	.short	(.L_3247 - .L_3246)
.L_3246:
        /*000c*/ 	.word	0x00000000
        /*0010*/ 	.short	0x0000
        /*0012*/ 	.short	0x0000
        /*0014*/ 	.byte	0x00, 0xf0, 0x21, 0x02


	//----- nvinfo : EIATTR_SPARSE_MMA_MASK
	.align		4
.L_3247:
        /*0018*/ 	.byte	0x03, 0x50
        /*001a*/ 	.short	0x0000


	//----- nvinfo : EIATTR_MAXREG_COUNT
	.align		4
        /*001c*/ 	.byte	0x03, 0x1b
        /*001e*/ 	.short	0x00ff


	//----- nvinfo : EIATTR_NUM_BARRIERS
	.align		4
        /*0020*/ 	.byte	0x02, 0x4c
        /*0022*/ 	.byte	0x01
	.zero		1


	//----- nvinfo : EIATTR_ANNOTATIONS
	.align		4
        /*0024*/ 	.byte	0x04, 0x55
        /*0026*/ 	.short	(.L_3249 - .L_3248)


	//   ....[0]....
.L_3248:
        /* <DEDUP_REMOVED lines=45> */


	//----- nvinfo : EIATTR_MERCURY_ISA_VERSION
	.align		4
.L_3249:
        /*02e8*/ 	.byte	0x03, 0x5f
        /*02ea*/ 	.short	0x0101


	//----- nvinfo : EIATTR_COOP_GROUP_MASK_REGIDS
	.align		4
        /*02ec*/ 	.byte	0x04, 0x29
        /*02ee*/ 	.short	(.L_3251 - .L_3250)


	//   ....[0]....
.L_3250:
        /*02f0*/ 	.word	0xffffffff


	//   ....[1]....
        /*02f4*/ 	.word	0xffffffff


	//   ....[2]....
        /*02f8*/ 	.word	0xffffffff


	//   ....[3]....
        /*02fc*/ 	.word	0xffffffff


	//   ....[4]....
        /*0300*/ 	.word	0xffffffff


	//   ....[5]....
        /*0304*/ 	.word	0xffffffff


	//   ....[6]....
        /*0308*/ 	.word	0xffffffff


	//   ....[7]....
        /*030c*/ 	.word	0xffffffff


	//   ....[8]....
        /*0310*/ 	.word	0xffffffff


	//   ....[9]....
        /*0314*/ 	.word	0xffffffff


	//   ....[10]....
        /*0318*/ 	.word	0xffffffff


	//   ....[11]....
        /*031c*/ 	.word	0xffffffff


	//   ....[12]....
        /*0320*/ 	.word	0xffffffff


	//   ....[13]....
        /*0324*/ 	.word	0xffffffff


	//   ....[14]....
        /*0328*/ 	.word	0xffffffff


	//   ....[15]....
        /*032c*/ 	.word	0xffffffff


	//   ....[16]....
        /*0330*/ 	.word	0xffffffff


	//   ....[17]....
        /*0334*/ 	.word	0xffffffff


	//   ....[18]....
        /*0338*/ 	.word	0xffffffff


	//   ....[19]....
        /*033c*/ 	.word	0xffffffff


	//   ....[20]....
        /*0340*/ 	.word	0xffffffff


	//   ....[21]....
        /*0344*/ 	.word	0xffffffff


	//   ....[22]....
        /*0348*/ 	.word	0xffffffff


	//   ....[23]....
        /*034c*/ 	.word	0xffffffff


	//   ....[24]....
        /*0350*/ 	.word	0xffffffff


	//   ....[25]....
        /*0354*/ 	.word	0xffffffff


	//   ....[26]....
        /*0358*/ 	.word	0xffffffff


	//   ....[27]....
        /*035c*/ 	.word	0xffffffff


	//   ....[28]....
        /*0360*/ 	.word	0xffffffff


	//   ....[29]....
        /*0364*/ 	.word	0xffffffff


	//   ....[30]....
        /*0368*/ 	.word	0x05000007


	//   ....[31]....
        /*036c*/ 	.word	0x05000007


	//   ....[32]....
        /*0370*/ 	.word	0x05000007


	//   ....[33]....
        /*0374*/ 	.word	0x05000007


	//   ....[34]....
        /*0378*/ 	.word	0x05000007


	//   ....[35]....
        /*037c*/ 	.word	0x05000007


	//   ....[36]....
        /*0380*/ 	.word	0x05000007


	//   ....[37]....
        /*0384*/ 	.word	0x05000007


	//   ....[38]....
        /*0388*/ 	.word	0x05000007


	//   ....[39]....
        /*038c*/ 	.word	0x05000007


	//   ....[40]....
        /*0390*/ 	.word	0x05000007


	//   ....[41]....
        /*0394*/ 	.word	0x05000007


	//   ....[42]....
        /*0398*/ 	.word	0x05000007


	//   ....[43]....
        /*039c*/ 	.word	0x05000007


	//   ....[44]....
        /*03a0*/ 	.word	0x05000007


	//   ....[45]....
        /*03a4*/ 	.word	0x05000007


	//   ....[46]....
        /*03a8*/ 	.word	0x05000007


	//----- nvinfo : EIATTR_COOP_GROUP_INSTR_OFFSETS
	.align		4
.L_3251:
        /*03ac*/ 	.byte	0x04, 0x28
        /*03ae*/ 	.short	(.L_3253 - .L_3252)


	//   ....[0]....
.L_3252:
        /*03b0*/ 	.word	0x000016a0


	//   ....[1]....
        /*03b4*/ 	.word	0x000016c0


	//   ....[2]....
        /*03b8*/ 	.word	0x000016e0


	//   ....[3]....
        /*03bc*/ 	.word	0x00001700


	//   ....[4]....
        /*03c0*/ 	.word	0x00001720


	//   ....[5]....
        /*03c4*/ 	.word	0x00002350


	//   ....[6]....
        /*03c8*/ 	.word	0x00002370


	//   ....[7]....
        /*03cc*/ 	.word	0x00002390


	//   ....[8]....
        /*03d0*/ 	.word	0x000023b0


	//   ....[9]....
        /*03d4*/ 	.word	0x000023d0


	//   ....[10]....
        /*03d8*/ 	.word	0x000024e0


	//   ....[11]....
        /*03dc*/ 	.word	0x000025b0


	//   ....[12]....
        /*03e0*/ 	.word	0x000025c0


	//   ....[13]....
        /*03e4*/ 	.word	0x000026f0


	//   ....[14]....
        /*03e8*/ 	.word	0x00002720


	//   ....[15]....
        /*03ec*/ 	.word	0x00002730


	//   ....[16]....
        /*03f0*/ 	.word	0x000028f0


	//   ....[17]....
        /*03f4*/ 	.word	0x00002920


	//   ....[18]....
        /*03f8*/ 	.word	0x00002c40


	//   ....[19]....
        /*03fc*/ 	.word	0x00002cc0


	//   ....[20]....
        /*0400*/ 	.word	0x00002cd0


	//   ....[21]....
        /*0404*/ 	.word	0x00002ee0


	//   ....[22]....
        /*0408*/ 	.word	0x00002f10


	//   ....[23]....
        /*040c*/ 	.word	0x000073c0


	//   ....[24]....
        /*0410*/ 	.word	0x000073e0


	//   ....[25]....
        /*0414*/ 	.word	0x00007400


	//   ....[26]....
        /*0418*/ 	.word	0x00007420


	//   ....[27]....
        /*041c*/ 	.word	0x00007440


	//   ....[28]....
        /*0420*/ 	.word	0x00007610


	//   ....[29]....
        /*0424*/ 	.word	0x00007630


	//   ....[30]....
        /*0428*/ 	.word	0x000078a0


	//   ....[31]....
        /*042c*/ 	.word	0x00007920


	//   ....[32]....
        /*0430*/ 	.word	0x000079a0


	//   ....[33]....
        /*0434*/ 	.word	0x00007a20


	//   ....[34]....
        /*0438*/ 	.word	0x00007aa0


	//   ....[35]....
        /*043c*/ 	.word	0x00008740


	//   ....[36]....
        /*0440*/ 	.word	0x000087c0


	//   ....[37]....
        /*0444*/ 	.word	0x00008840


	//   ....[38]....
        /*0448*/ 	.word	0x000088c0


	//   ....[39]....
        /*044c*/ 	.word	0x00008940


	//   ....[40]....
        /*0450*/ 	.word	0x000089c0


	//   ....[41]....
        /*0454*/ 	.word	0x00008a30


	//   ....[42]....
        /*0458*/ 	.word	0x00008aa0


	//   ....[43]....
        /*045c*/ 	.word	0x00008b10


	//   ....[44]....
        /*0460*/ 	.word	0x00008b80


	//   ....[45]....
        /*0464*/ 	.word	0x00008bf0


	//   ....[46]....
        /*0468*/ 	.word	0x00008c60


	//----- nvinfo : EIATTR_EXIT_INSTR_OFFSETS
	.align		4
.L_3253:
        /*046c*/ 	.byte	0x04, 0x1c
        /*046e*/ 	.short	(.L_3255 - .L_3254)


	//   ....[0]....
.L_3254:
        /*0470*/ 	.word	0x000076c0


	//   ....[1]....
        /*0474*/ 	.word	0x00007730


	//   ....[2]....
        /*0478*/ 	.word	0x00007840


	//----- nvinfo : EIATTR_MAX_THREADS
	.align		4
.L_3255:
        /*047c*/ 	.byte	0x04, 0x05
        /*047e*/ 	.short	(.L_3257 - .L_3256)
.L_3256:
        /*0480*/ 	.word	0x00000080
        /*0484*/ 	.word	0x00000001
        /*0488*/ 	.word	0x00000001


	//----- nvinfo : EIATTR_CRS_STACK_SIZE
	.align		4
.L_3257:
        /*048c*/ 	.byte	0x04, 0x1e
        /*048e*/ 	.short	(.L_3259 - .L_3258)
.L_3258:
        /*0490*/ 	.word	0x00000000


	//----- nvinfo : EIATTR_CBANK_PARAM_SIZE
	.align		4
.L_3259:
        /*0494*/ 	.byte	0x03, 0x19
        /*0496*/ 	.short	0x0088


	//----- nvinfo : EIATTR_PARAM_CBANK
	.align		4
        /*0498*/ 	.byte	0x04, 0x0a
        /*049a*/ 	.short	(.L_3261 - .L_3260)
	.align		4
.L_3260:
        /*049c*/ 	.word	index@(.nv.constant0._ZN18transformer_engine13normalization19ln_fwd_tuned_kernelINS0_13Kernel_traitsIff6__halffjLj24576ELj2ELj1ELj4ELj16ENS0_18Kernel_traits_baseILj24576EffS3_fjLj128EEEEEEEvNS0_19ForwardKernelParamsE)
        /*04a0*/ 	.short	0x0210
        /*04a2*/ 	.short	0x0088


	//----- nvinfo : EIATTR_SW_WAR
	.align		4
.L_3261:
        /*04a4*/ 	.byte	0x04, 0x36
        /*04a6*/ 	.short	(.L_3263 - .L_3262)
.L_3262:
        /*04a8*/ 	.word	0x00000008
.L_3263:


//--------------------- .nv.info._ZN18transformer_engine13normalization19ln_fwd_tuned_kernelINS0_13Kernel_traitsI6__halfS3_S3_fjLj24576ELj2ELj1ELj4ELj16ENS0_18Kernel_traits_baseILj24576ES3_S3_S3_fjLj128EEEEEEEvNS0_19ForwardKernelParamsE --------------------------
	.section	.nv.info._ZN18transformer_engine13normalization19ln_fwd_tuned_kernelINS0_13Kernel_traitsI6__halfS3_S3_fjLj24576ELj2ELj1ELj4ELj16ENS0_18Kernel_traits_baseILj24576ES3_S3_S3_fjLj128EEEEEEEvNS0_19ForwardKernelParamsE,"",@"SHT_CUDA_INFO"
	.sectionflags	@""
	.align	4


	//----- nvinfo : EIATTR_CUDA_API_VERSION
	.align		4
        /*0000*/ 	.byte	0x04, 0x37
        /*0002*/ 	.short	(.L_3265 - .L_3264)
.L_3264:
        /*0004*/ 	.word	0x00000082


	//----- nvinfo : EIATTR_KPARAM_INFO
	.align		4
.L_3265:
        /*0008*/ 	.byte	0x04, 0x17
        /*000a*/ 	.short	(.L_3267 - .L_3266)
.L_3266:
        /*000c*/ 	.word	0x00000000
        /*0010*/ 	.short	0x0000
        /*0012*/ 	.short	0x0000
        /*0014*/ 	.byte	0x00, 0xf0, 0x21, 0x02


	//----- nvinfo : EIATTR_SPARSE_MMA_MASK
	.align		4
.L_3267:
        /*0018*/ 	.byte	0x03, 0x50
        /*001a*/ 	.short	0x0000


	//----- nvinfo : EIATTR_MAXREG_COUNT
	.align		4
        /*001c*/ 	.byte	0x03, 0x1b
        /*001e*/ 	.short	0x00ff


	//----- nvinfo : EIATTR_NUM_BARRIERS
	.align		4
        /*0020*/ 	.byte	0x02, 0x4c
        /*0022*/ 	.byte	0x01
	.zero		1


	//----- nvinfo : EIATTR_MERCURY_ISA_VERSION
	.align		4
        /*0024*/ 	.byte	0x03, 0x5f
        /*0026*/ 	.short	0x0101


	//----- nvinfo : EIATTR_COOP_GROUP_MASK_REGIDS
	.align		4
        /*0028*/ 	.byte	0x04, 0x29
        /*002a*/ 	.short	(.L_3269 - .L_3268)


	//   ....[0]....
.L_3268:
        /*002c*/ 	.word	0xffffffff


	//   ....[1]....
        /*0030*/ 	.word	0xffffffff


	//   ....[2]....
        /*0034*/ 	.word	0xffffffff


	//   ....[3]....
        /*0038*/ 	.word	0xffffffff


	//   ....[4]....
        /*003c*/ 	.word	0xffffffff


	//   ....[5]....
        /*0040*/ 	.word	0xffffffff


	//   ....[6]....
        /*0044*/ 	.word	0xffffffff


	//   ....[7]....
        /*0048*/ 	.word	0xffffffff


	//   ....[8]....
        /*004c*/ 	.word	0xffffffff


	//   ....[9]....
        /*0050*/ 	.word	0xffffffff


	//   ....[10]....
        /*0054*/ 	.word	0xffffffff


	//   ....[11]....
        /*0058*/ 	.word	0xffffffff


	//   ....[12]....
        /*005c*/ 	.word	0xffffffff


	//   ....[13]....
        /*0060*/ 	.word	0xffffffff


	//   ....[14]....
        /*0064*/ 	.word	0xffffffff


	//   ....[15]....
        /*0068*/ 	.word	0xffffffff


	//   ....[16]....
        /*006c*/ 	.word	0xffffffff


	//   ....[17]....
        /*0070*/ 	.word	0xffffffff


	//   ....[18]....
        /*0074*/ 	.word	0xffffffff


	//   ....[19]....
        /*0078*/ 	.word	0xffffffff


	//   ....[20]....
        /*007c*/ 	.word	0xffffffff


	//   ....[21]....
        /*0080*/ 	.word	0xffffffff


	//   ....[22]....
        /*0084*/ 	.word	0xffffffff


	//   ....[23]....
        /*0088*/ 	.word	0xffffffff


	//   ....[24]....
        /*008c*/ 	.word	0xffffffff


	//   ....[25]....
        /*0090*/ 	.word	0xffffffff


	//   ....[26]....
        /*0094*/ 	.word	0xffffffff


	//   ....[27]....
        /*0098*/ 	.word	0xffffffff


	//   ....[28]....
        /*009c*/ 	.word	0xffffffff


	//   ....[29]....
        /*00a0*/ 	.word	0xffffffff


	//   ....[30]....
        /*00a4*/ 	.word	0x050000dd


	//   ....[31]....
        /*00a8*/ 	.word	0x050000dd


	//   ....[32]....
        /*00ac*/ 	.word	0x050000dd


	//   ....[33]....
        /*00b0*/ 	.word	0x050000dd


	//   ....[34]....
        /*00b4*/ 	.word	0x050000dd


	//   ....[35]....
        /*00b8*/ 	.word	0x050000dd


	//   ....[36]....
        /*00bc*/ 	.word	0x050000dd


	//   ....[37]....
        /*00c0*/ 	.word	0x050000dd


	//   ....[38]....
        /*00c4*/ 	.word	0x050000dd


	//   ....[39]....
        /*00c8*/ 	.word	0x050000dd


	//   ....[40]....
        /*00cc*/ 	.word	0x050000dd


	//   ....[41]....
        /*00d0*/ 	.word	0x050000dd


	//   ....[42]....
        /*00d4*/ 	.word	0x050000dd


	//   ....[43]....
        /*00d8*/ 	.word	0x050000dd


	//   ....[44]....
        /*00dc*/ 	.word	0x050000dd


	//   ....[45]....
        /*00e0*/ 	.word	0x050000dd


	//   ....[46]....
        /*00e4*/ 	.word	0x050000dd


	//----- nvinfo : EIATTR_COOP_GROUP_INSTR_OFFSETS
	.align		4
.L_3269:
        /*00e8*/ 	.byte	0x04, 0x28
        /*00ea*/ 	.short	(.L_3271 - .L_3270)


	//   ....[0]....
.L_3270:
        /*00ec*/ 	.word	0x00001240


	//   ....[1]....
        /*00f0*/ 	.word	0x00001260


	//   ....[2]....
        /*00f4*/ 	.word	0x00001280


	//   ....[3]....
        /*00f8*/ 	.word	0x000012a0


	//   ....[4]....
        /*00fc*/ 	.word	0x000012c0


	//   ....[5]....
        /*0100*/ 	.word	0x00001ef0


	//   ....[6]....
        /*0104*/ 	.word	0x00001f10


	//   ....[7]....
        /*0108*/ 	.word	0x00001f30


	//   ....[8]....
        /*010c*/ 	.word	0x00001f50


	//   ....[9]....
        /*0110*/ 	.word	0x00001f70


	//   ....[10]....
        /*0114*/ 	.word	0x000020f0


	//   ....[11]....
        /*0118*/ 	.word	0x00002150


	//   ....[12]....
        /*011c*/ 	.word	0x00002160


	//   ....[13]....
        /*0120*/ 	.word	0x00002220


	//   ....[14]....
        /*0124*/ 	.word	0x000022c0


	//   ....[15]....
        /*0128*/ 	.word	0x000022e0


	//   ....[16]....
        /*012c*/ 	.word	0x000024d0


	//   ....[17]....
        /*0130*/ 	.word	0x000024f0


	//   ....[18]....
        /*0134*/ 	.word	0x000027c0


	//   ....[19]....
        /*0138*/ 	.word	0x00002820


	//   ....[20]....
        /*013c*/ 	.word	0x00002830


	//   ....[21]....
        /*0140*/ 	.word	0x00002a50


	//   ....[22]....
        /*0144*/ 	.word	0x00002aa0


	//   ....[23]....
        /*0148*/ 	.word	0x000060e0


	//   ....[24]....
        /*014c*/ 	.word	0x00006100


	//   ....[25]....
        /*0150*/ 	.word	0x00006120


	//   ....[26]....
        /*0154*/ 	.word	0x00006140


	//   ....[27]....
        /*0158*/ 	.word	0x00006160


	//   ....[28]....
        /*015c*/ 	.word	0x00006300


	//   ....[29]....
        /*0160*/ 	.word	0x00006320


	//   ....[30]....
        /*0164*/ 	.word	0x00006570


	//   ....[31]....
        /*0168*/ 	.word	0x000065e0


	//   ....[32]....
        /*016c*/ 	.word	0x00006650


	//   ....[33]....
        /*0170*/ 	.word	0x000066c0


	//   ....[34]....
        /*0174*/ 	.word	0x00006730


	//   ....[35]....
        /*0178*/ 	.word	0x000073a0


	//   ....[36]....
        /*017c*/ 	.word	0x00007410


	//   ....[37]....
        /*0180*/ 	.word	0x00007480


	//   ....[38]....
        /*0184*/ 	.word	0x000074f0


	//   ....[39]....
        /*0188*/ 	.word	0x00007560


	//   ....[40]....
        /*018c*/ 	.word	0x000075f0


	//   ....[41]....
        /*0190*/ 	.word	0x00007660


	//   ....[42]....
        /*0194*/ 	.word	0x000076d0


	//   ....[43]....
        /*0198*/ 	.word	0x00007740


	//   ....[44]....
        /*019c*/ 	.word	0x000077b0


	//   ....[45]....
        /*01a0*/ 	.word	0x00007830


	//   ....[46]....
        /*01a4*/ 	.word	0x000078a0


	//----- nvinfo : EIATTR_EXIT_INSTR_OFFSETS
	.align		4
.L_3271:
        /*01a8*/ 	.byte	0x04, 0x1c
        /*01aa*/ 	.short	(.L_3273 - .L_3272)


	//   ....[0]....
.L_3272:
        /*01ac*/ 	.word	0x000063b0


	//   ....[1]....
        /*01b0*/ 	.word	0x00006410


	//   ....[2]....
        /*01b4*/ 	.word	0x00006510


	//----- nvinfo : EIATTR_MAX_THREADS
	.align		4
.L_3273:
        /*01b8*/ 	.byte	0x04, 0x05
        /*01ba*/ 	.short	(.L_3275 - .L_3274)
.L_3274:
        /*01bc*/ 	.word	0x00000080
        /*01c0*/ 	.word	0x00000001
        /*01c4*/ 	.word	0x00000001


	//----- nvinfo : EIATTR_CRS_STACK_SIZE
	.align		4
.L_3275:
        /*01c8*/ 	.byte	0x04, 0x1e
        /*01ca*/ 	.short	(.L_3277 - .L_3276)
.L_3276:
        /*01cc*/ 	.word	0x00000000


	//----- nvinfo : EIATTR_CBANK_PARAM_SIZE
	.align		4
.L_3277:
        /*01d0*/ 	.byte	0x03, 0x19
        /*01d2*/ 	.short	0x0088


	//----- nvinfo : EIATTR_PARAM_CBANK
	.align		4
        /*01d4*/ 	.byte	0x04, 0x0a
        /*01d6*/ 	.short	(.L_3279 - .L_3278)
	.align		4
.L_3278:
        /*01d8*/ 	.word	index@(.nv.constant0._ZN18transformer_engine13normalization19ln_fwd_tuned_kernelINS0_13Kernel_traitsI6__halfS3_S3_fjLj24576ELj2ELj1ELj4ELj16ENS0_18Kernel_traits_baseILj24576ES3_S3_S3_fjLj128EEEEEEEvNS0_19ForwardKernelParamsE)
        /*01dc*/ 	.short	0x0210
        /*01de*/ 	.short	0x0088


	//----- nvinfo : EIATTR_SW_WAR
	.align		4
.L_3279:
        /*01e0*/ 	.byte	0x04, 0x36
        /*01e2*/ 	.short	(.L_3281 - .L_3280)
.L_3280:
        /*01e4*/ 	.word	0x00000008
.L_3281:


//--------------------- .nv.info._ZN18transformer_engine13normalization19ln_fwd_tuned_kernelINS0_13Kernel_traitsIffffjLj24576ELj4ELj1ELj4ELj16ENS0_18Kernel_traits_baseILj24576EffffjLj128EEEEEEEvNS0_19ForwardKernelParamsE --------------------------
	.section	.nv.info._ZN18transformer_engine13normalization19ln_fwd_tuned_kernelINS0_13Kernel_traitsIffffjLj24576ELj4ELj1ELj4ELj16ENS0_18Kernel_traits_baseILj24576EffffjLj128EEEEEEEvNS0_19ForwardKernelParamsE,"",@"SHT_CUDA_INFO"
	.sectionflags	@""
	.align	4


	//----- nvinfo : EIATTR_CUDA_API_VERSION
	.align		4
        /*0000*/ 	.byte	0x04, 0x37
        /*0002*/ 	.short	(.L_3283 - .L_3282)
.L_3282:
        /*0004*/ 	.word	0x00000082


	//----- nvinfo : EIATTR_KPARAM_INFO
	.align		4
.L_3283:
        /*0008*/ 	.byte	0x04, 0x17
        /*000a*/ 	.short	(.L_3285 - .L_3284)
.L_3284:
        /*000c*/ 	.word	0x00000000
        /*0010*/ 	.short	0x0000
        /*0012*/ 	.short	0x0000
        /*0014*/ 	.byte	0x00, 0xf0, 0x21, 0x02


	//----- nvinfo : EIATTR_SPARSE_MMA_MASK
	.align		4
.L_3285:
        /*0018*/ 	.byte	0x03, 0x50
        /*001a*/ 	.short	0x0000


	//----- nvinfo : EIATTR_MAXREG_COUNT
	.align		4
        /*001c*/ 	.byte	0x03, 0x1b
        /*001e*/ 	.short	0x00ff


	//----- nvinfo : EIATTR_NUM_BARRIERS
	.align		4
        /*0020*/ 	.byte	0x02, 0x4c
        /*0022*/ 	.byte	0x01
	.zero		1


	//----- nvinfo : EIATTR_MERCURY_ISA_VERSION
	.align		4
        /*0024*/ 	.byte	0x03, 0x5f
        /*0026*/ 	.short	0x0101


	//----- nvinfo : EIATTR_COOP_GROUP_MASK_REGIDS
	.align		4
        /*0028*/ 	.byte	0x04, 0x29
        /*002a*/ 	.short	(.L_3287 - .L_3286)


	//   ....[0]....
.L_3286:
        /*002c*/ 	.word	0xffffffff


	//   ....[1]....
        /*0030*/ 	.word	0xffffffff


	//   ....[2]....
        /*0034*/ 	.word	0xffffffff


	//   ....[3]....
        /*0038*/ 	.word	0xffffffff


	//   ....[4]....
        /*003c*/ 	.word	0xffffffff


	//   ....[5]....
        /*0040*/ 	.word	0xffffffff


	//   ....[6]....
        /*0044*/ 	.word	0xffffffff


	//   ....[7]....
        /*0048*/ 	.word	0xffffffff


	//   ....[8]....
        /*004c*/ 	.word	0xffffffff


	//   ....[9]....
        /*0050*/ 	.word	0xffffffff


	//   ....[10]....
        /*0054*/ 	.word	0xffffffff


	//   ....[11]....
        /*0058*/ 	.word	0xffffffff


	//   ....[12]....
        /*005c*/ 	.word	0xffffffff


	//   ....[13]....
        /*0060*/ 	.word	0xffffffff


	//   ....[14]....
        /*0064*/ 	.word	0xffffffff


	//   ....[15]....
        /*0068*/ 	.word	0xffffffff


	//   ....[16]....
        /*006c*/ 	.word	0xffffffff


	//   ....[17]....
        /*0070*/ 	.word	0xffffffff


	//   ....[18]....
        /*0074*/ 	.word	0xffffffff


	//   ....[19]....
        /*0078*/ 	.word	0xffffffff


	//   ....[20]....
        /*007c*/ 	.word	0xffffffff


	//   ....[21]....
        /*0080*/ 	.word	0xffffffff


	//   ....[22]....
        /*0084*/ 	.word	0xffffffff


	//   ....[23]....
        /*0088*/ 	.word	0xffffffff


	//   ....[24]....
        /*008c*/ 	.word	0xffffffff


	//   ....[25]....
        /*0090*/ 	.word	0xffffffff


	//   ....[26]....
        /*0094*/ 	.word	0xffffffff


	//   ....[27]....
        /*0098*/ 	.word	0xffffffff


	//   ....[28]....
        /*009c*/ 	.word	0xffffffff


	//   ....[29]....
        /*00a0*/ 	.word	0xffffffff


	//   ....[30]....
        /*00a4*/ 	.word	0xffffffff


	//   ....[31]....
        /*00a8*/ 	.word	0xffffffff


	//   ....[32]....
        /*00ac*/ 	.word	0xffffffff


	//   ....[33]....
        /*00b0*/ 	.word	0x050000ad


	//   ....[34]....
        /*00b4*/ 	.word	0x050000ad


	//   ....[35]....
        /*00b8*/ 	.word	0x050000ad


	//   ....[36]....
        /*00bc*/ 	.word	0x050000ad


	//   ....[37]....
        /*00c0*/ 	.word	0x050000ad


	//   ....[38]....
        /*00c4*/ 	.word	0x050000ad


	//   ....[39]....
        /*00c8*/ 	.word	0x050000ad


	//   ....[40]....
        /*00cc*/ 	.word	0x050000ad


	//   ....[41]....
        /*00d0*/ 	.word	0x050000ad


	//   ....[42]....
        /*00d4*/ 	.word	0x050000ad


	//   ....[43]....
        /*00d8*/ 	.word	0x050000ad


	//   ....[44]....
        /*00dc*/ 	.word	0x050000ad


	//   ....[45]....
        /*00e0*/ 	.word	0x050000ad


	//   ....[46]....
        /*00e4*/ 	.word	0x050000ad


	//   ....[47]....
        /*00e8*/ 	.word	0x050000ad


	//   ....[48]....
        /*00ec*/ 	.word	0x050000ad


	//   ....[49]....
        /*00f0*/ 	.word	0x050000ad


	//----- nvinfo : EIATTR_COOP_GROUP_INSTR_OFFSETS
	.align		4
.L_3287:
        /*00f4*/ 	.byte	0x04, 0x28
        /*00f6*/ 	.short	(.L_3289 - .L_3288)


	//   ....[0]....
.L_3288:
        /*00f8*/ 	.word	0x00000930


	//   ....[1]....
        /*00fc*/ 	.word	0x00000950


	//   ....[2]....
        /*0100*/ 	.word	0x00000970


	//   ....[3]....
        /*0104*/ 	.word	0x00000990


	//   ....[4]....
        /*0108*/ 	.word	0x000009b0


	//   ....[5]....
        /*010c*/ 	.word	0x00000fe0


	//   ....[6]....
        /*0110*/ 	.word	0x00001000


	//   ....[7]....
        /*0114*/ 	.word	0x00001020


	//   ....[8]....
        /*0118*/ 	.word	0x00001040


	//   ....[9]....
        /*011c*/ 	.word	0x00001060


	//   ....[10]....
        /*0120*/ 	.word	0x000011b0


	//   ....[11]....
        /*0124*/ 	.word	0x00001240


	//   ....[12]....
        /*0128*/ 	.word	0x00001250


	//   ....[13]....
        /*012c*/ 	.word	0x00001300


	//   ....[14]....
        /*0130*/ 	.word	0x000013b0


	//   ....[15]....
        /*0134*/ 	.word	0x000013c0


	//   ....[16]....
        /*0138*/ 	.word	0x00001570


	//   ....[17]....
        /*013c*/ 	.word	0x000015c0


	//   ....[18]....
        /*0140*/ 	.word	0x000018a0


	//   ....[19]....
        /*0144*/ 	.word	0x00001910


	//   ....[20]....
        /*0148*/ 	.word	0x00001920


	//   ....[21]....
        /*014c*/ 	.word	0x000019d0


	//   ....[22]....
        /*0150*/ 	.word	0x00001a80


	//   ....[23]....
        /*0154*/ 	.word	0x00001a90


	//   ....[24]....
        /*0158*/ 	.word	0x00001c50


	//   ....[25]....
        /*015c*/ 	.word	0x00001cf0


	//   ....[26]....
        /*0160*/ 	.word	0x00003590


	//   ....[27]....
        /*0164*/ 	.word	0x000035b0


	//   ....[28]....
        /*0168*/ 	.word	0x000035d0


	//   ....[29]....
        /*016c*/ 	.word	0x000035f0


	//   ....[30]....
        /*0170*/ 	.word	0x00003610


	//   ....[31]....
        /*0174*/ 	.word	0x000037b0


	//   ....[32]....
        /*0178*/ 	.word	0x000037d0


	//   ....[33]....
        /*017c*/ 	.word	0x00003a10


	//   ....[34]....
        /*0180*/ 	.word	0x00003a80


	//   ....[35]....
        /*0184*/ 	.word	0x00003af0


	//   ....[36]....
        /*0188*/ 	.word	0x00003b60


	//   ....[37]....
        /*018c*/ 	.word	0x00003bd0


	//   ....[38]....
        /*0190*/ 	.word	0x00004240


	//   ....[39]....
        /*0194*/ 	.word	0x000042b0


	//   ....[40]....
        /*0198*/ 	.word	0x00004320


	//   ....[41]....
        /*019c*/ 	.word	0x00004390


	//   ....[42]....
        /*01a0*/ 	.word	0x00004400


	//   ....[43]....
        /*01a4*/ 	.word	0x00004490


	//   ....[44]....
        /*01a8*/ 	.word	0x00004500


	//   ....[45]....
        /*01ac*/ 	.word	0x00004570


	//   ....[46]....
        /*01b0*/ 	.word	0x000045e0


	//   ....[47]....
        /*01b4*/ 	.word	0x00004650


	//   ....[48]....
        /*01b8*/ 	.word	0x000046d0


	//   ....[49]....
        /*01bc*/ 	.word	0x00004740


	//----- nvinfo : EIATTR_EXIT_INSTR_OFFSETS
	.align		4
.L_3289:
        /*01c0*/ 	.byte	0x04, 0x1c
        /*01c2*/ 	.short	(.L_3291 - .L_3290)


	//   ....[0]....
.L_3290:
        /*01c4*/ 	.word	0x00003860


	//   ....[1]....
        /*01c8*/ 	.word	0x000038b0


	//   ....[2]....
        /*01cc*/ 	.word	0x000039b0


	//----- nvinfo : EIATTR_MAX_THREADS
	.align		4
.L_3291:
        /*01d0*/ 	.byte	0x04, 0x05
        /*01d2*/ 	.short	(.L_3293 - .L_3292)
.L_3292:
        /*01d4*/ 	.word	0x00000080
        /*01d8*/ 	.word	0x00000001
        /*01dc*/ 	.word	0x00000001


	//----- nvinfo : EIATTR_CRS_STACK_SIZE
	.align		4
.L_3293:
        /*01e0*/ 	.byte	0x04, 0x1e
        /*01e2*/ 	.short	(.L_3295 - .L_3294)
.L_3294:
        /*01e4*/ 	.word	0x00000000


	//----- nvinfo : EIATTR_CBANK_PARAM_SIZE
	.align		4
.L_3295:
        /*01e8*/ 	.byte	0x03, 0x19
        /*01ea*/ 	.short	0x0088


	//----- nvinfo : EIATTR_PARAM_CBANK
	.align		4
        /*01ec*/ 	.byte	0x04, 0x0a
        /*01ee*/ 	.short	(.L_3297 - .L_3296)
	.align		4
.L_3296:
        /*01f0*/ 	.word	index@(.nv.constant0._ZN18transformer_engine13normalization19ln_fwd_tuned_kernelINS0_13Kernel_traitsIffffjLj24576ELj4ELj1ELj4ELj16ENS0_18Kernel_traits_baseILj24576EffffjLj128EEEEEEEvNS0_19ForwardKernelParamsE)
        /*01f4*/ 	.short	0x0210
        /*01f6*/ 	.short	0x0088


	//----- nvinfo : EIATTR_SW_WAR
	.align		4
.L_3297:
        /*01f8*/ 	.byte	0x04, 0x36
        /*01fa*/ 	.short	(.L_3299 - .L_3298)
.L_3298:
        /*01fc*/ 	.word	0x00000008
.L_3299:


//--------------------- .nv.info._ZN18transformer_engine13normalization19ln_fwd_tuned_kernelINS0_13Kernel_traitsIff13__nv_bfloat16fjLj20480ELj2ELj1ELj4ELj16ENS0_18Kernel_traits_baseILj20480EffS3_fjLj128EEEEEEEvNS0_19ForwardKernelParamsE --------------------------
	.section	.nv.info._ZN18transformer_engine13normalization19ln_fwd_tuned_kernelINS0_13Kernel_traitsIff13__nv_bfloat16fjLj20480ELj2ELj1ELj4ELj16ENS0_18Kernel_traits_baseILj20480EffS3_fjLj128EEEEEEEvNS0_19ForwardKernelParamsE,"",@"SHT_CUDA_INFO"
	.sectionflags	@""
	.align	4


	//----- nvinfo : EIATTR_CUDA_API_VERSION
	.align		4
        /*0000*/ 	.byte	0x04, 0x37
        /*0002*/ 	.short	(.L_3301 - .L_3300)
.L_3300:
        /*0004*/ 	.word	0x00000082


	//----- nvinfo : EIATTR_KPARAM_INFO
	.align		4
.L_3301:
        /*0008*/ 	.byte	0x04, 0x17
        /*000a*/ 	.short	(.L_3303 - .L_3302)
.L_3302:
        /*000c*/ 	.word	0x00000000
        /*0010*/ 	.short	0x0000
        /*0012*/ 	.short	0x0000
        /*0014*/ 	.byte	0x00, 0xf0, 0x21, 0x02


	//----- nvinfo : EIATTR_SPARSE_MMA_MASK
	.align		4
.L_3303:
        /*0018*/ 	.byte	0x03, 0x50
        /*001a*/ 	.short	0x0000


	//----- nvinfo : EIATTR_MAXREG_COUNT
	.align		4
        /*001c*/ 	.byte	0x03, 0x1b
        /*001e*/ 	.short	0x00ff


	//----- nvinfo : EIATTR_NUM_BARRIERS
	.align		4
        /*0020*/ 	.byte	0x02, 0x4c
        /*0022*/ 	.byte	0x01
	.zero		1


	//----- nvinfo : EIATTR_ANNOTATIONS
	.align		4
        /*0024*/ 	.byte	0x04, 0x55
        /*0026*/ 	.short	(.L_3305 - .L_3304)


	//   ....[0]....
.L_3304:
        /*0028*/ 	.word	0x00000001
        /*002c*/ 	.byte	0x50, 0x03, 0x00, 0x00, 0x01, 0x00, 0x00, 0x00, 0xa0, 0x04, 0x00, 0x00, 0x01, 0x00, 0x00, 0x00
        /*003c*/ 	.byte	0xb0, 0x04, 0x00, 0x00, 0x01, 0x00, 0x00, 0x00, 0x10, 0x05, 0x00, 0x00, 0x01, 0x00, 0x00, 0x00
        /*004c*/ 	.byte	0xc0, 0x1b, 0x00, 0x00, 0x01, 0x00, 0x00, 0x00, 0x70, 0x1c, 0x00, 0x00, 0x01, 0x00, 0x00, 0x00
        /*005c*/ 	.byte	0xa0, 0x23, 0x00, 0x00, 0x01, 0x00, 0x00, 0x00, 0xb0, 0x23, 0x00, 0x00, 0x01, 0x00, 0x00, 0x00
        /*006c*/ 	.byte	0xc0, 0x23, 0x00, 0x00, 0x01, 0x00, 0x00, 0x00, 0x00, 0x24, 0x00, 0x00, 0x01, 0x00, 0x00, 0x00
        /*007c*/ 	.byte	0xa0, 0x46, 0x00, 0x00, 0x01, 0x00, 0x00, 0x00, 0xa0, 0x5a, 0x00, 0x00


	//----- nvinfo : EIATTR_MERCURY_ISA_VERSION
	.align		4
.L_3305:
        /*0088*/ 	.byte	0x03, 0x5f
        /*008a*/ 	.short	0x0101


	//----- nvinfo : EIATTR_COOP_GROUP_MASK_REGIDS
	.align		4
        /*008c*/ 	.byte	0x04, 0x29
        /*008e*/ 	.short	(.L_3307 - .L_3306)


	//   ....[0]....
.L_3306:
        /*0090*/ 	.word	0xffffffff


	//   ....[1]....
        /*0094*/ 	.word	0xffffffff


	//   ....[2]....
        /*0098*/ 	.word	0xffffffff


	//   ....[3]....
        /*009c*/ 	.word	0xffffffff


	//   ....[4]....
        /*00a0*/ 	.word	0xffffffff


	//   ....[5]....
        /*00a4*/ 	.word	0xffffffff


	//   ....[6]....
        /*00a8*/ 	.word	0xffffffff


	//   ....[7]....
        /*00ac*/ 	.word	0xffffffff


	//   ....[8]....
        /*00b0*/ 	.word	0xffffffff


	//   ....[9]....
        /*00b4*/ 	.word	0xffffffff


	//   ....[10]....
        /*00b8*/ 	.word	0xffffffff


	//   ....[11]....
        /*00bc*/ 	.word	0xffffffff


	//   ....[12]....
        /*00c0*/ 	.word	0xffffffff


	//   ....[13]....
        /*00c4*/ 	.word	0xffffffff


	//   ....[14]....
        /*00c8*/ 	.word	0xffffffff


	//   ....[15]....
        /*00cc*/ 	.word	0xffffffff


	//   ....[16]....
        /*00d0*/ 	.word	0xffffffff


	//   ....[17]....
        /*00d4*/ 	.word	0xffffffff


	//   ....[18]....
        /*00d8*/ 	.word	0xffffffff


	//   ....[19]....
        /*00dc*/ 	.word	0xffffffff


	//   ....[20]....
        /*00e0*/ 	.word	0xffffffff


	//   ....[21]....
        /*00e4*/ 	.word	0xffffffff


	//   ....[22]....
        /*00e8*/ 	.word	0xffffffff


	//   ....[23]....
        /*00ec*/ 	.word	0xffffffff


	//   ....[24]....
        /*00f0*/ 	.word	0xffffffff


	//   ....[25]....
        /*00f4*/ 	.word	0xffffffff


	//   ....[26]....
        /*00f8*/ 	.word	0xffffffff


	//   ....[27]....
        /*00fc*/ 	.word	0xffffffff


	//   ....[28]....
        /*0100*/ 	.word	0xffffffff


	//   ....[29]....
        /*0104*/ 	.word	0xffffffff


	//   ....[30]....
        /*0108*/ 	.word	0x05000005


	//   ....[31]....
        /*010c*/ 	.word	0x05000005


	//   ....[32]....
        /*0110*/ 	.word	0x05000005


	//   ....[33]....
        /*0114*/ 	.word	0x05000005


	//   ....[34]....
        /*0118*/ 	.word	0x05000005


	//   ....[35]....
        /*011c*/ 	.word	0x05000005


	//   ....[36]....
        /*0120*/ 	.word	0x05000005


	//   ....[37]....
        /*0124*/ 	.word	0x05000005


	//   ....[38]....
        /*0128*/ 	.word	0x05000005


	//   ....[39]....
        /*012c*/ 	.word	0x05000005


	//   ....[40]....
        /*0130*/ 	.word	0x05000005


	//   ....[41]....
        /*0134*/ 	.word	0x05000005


	//   ....[42]....
        /*0138*/ 	.word	0x05000005


	//   ....[43]....
        /*013c*/ 	.word	0x05000005


	//   ....[44]....
        /*0140*/ 	.word	0x05000005


	//   ....[45]....
        /*0144*/ 	.word	0x05000005


	//   ....[46]....
        /*0148*/ 	.word	0x05000005


	//----- nvinfo : EIATTR_COOP_GROUP_INSTR_OFFSETS
	.align		4
.L_3307:
        /*014c*/ 	.byte	0x04, 0x28
        /*014e*/ 	.short	(.L_3309 - .L_3308)


	//   ....[0]....
.L_3308:
        /*0150*/ 	.word	0x00000e90


	//   ....[1]....
        /*0154*/ 	.word	0x00000eb0


	//   ....[2]....
        /*0158*/ 	.word	0x00000ed0


	//   ....[3]....
        /*015c*/ 	.word	0x00000ef0


	//   ....[4]....
        /*0160*/ 	.word	0x00000f10


	//   ....[5]....
        /*0164*/ 	.word	0x00001940


	//   ....[6]....
        /*0168*/ 	.word	0x00001960


	//   ....[7]....
        /*016c*/ 	.word	0x00001980


	//   ....[8]....
        /*0170*/ 	.word	0x000019a0


	//   ....[9]....
        /*0174*/ 	.word	0x000019c0


	//   ....[10]....
        /*0178*/ 	.word	0x00001b40


	//   ....[11]....
        /*017c*/ 	.word	0x00001ba0


	//   ....[12]....
        /*0180*/ 	.word	0x00001bb0


	//   ....[13]....
        /*0184*/ 	.word	0x00001d10


	//   ....[14]....
        /*0188*/ 	.word	0x00001d30


	//   ....[15]....
        /*018c*/ 	.word	0x00001d40


	//   ....[16]....
        /*0190*/ 	.word	0x00001f00


	//   ....[17]....
        /*0194*/ 	.word	0x00001f30


	//   ....[18]....
        /*0198*/ 	.word	0x00002250


	//   ....[19]....
        /*019c*/ 	.word	0x000022d0


	//   ....[20]....
        /*01a0*/ 	.word	0x000022e0


	//   ....[21]....
        /*01a4*/ 	.word	0x000024e0


	//   ....[22]....
        /*01a8*/ 	.word	0x00002500


	//   ....[23]....
        /*01ac*/ 	.word	0x00005b50


	//   ....[24]....
        /*01b0*/ 	.word	0x00005b70


	//   ....[25]....
        /*01b4*/ 	.word	0x00005b90


	//   ....[26]....
        /*01b8*/ 	.word	0x00005bb0


	//   ....[27]....
        /*01bc*/ 	.word	0x00005bd0


	//   ....[28]....
        /*01c0*/ 	.word	0x00005da0


	//   ....[29]....
        /*01c4*/ 	.word	0x00005dc0


	//   ....[30]....
        /*01c8*/ 	.word	0x00006030


	//   ....[31]....
        /*01cc*/ 	.word	0x00006090


	//   ....[32]....
        /*01d0*/ 	.word	0x000060f0


	//   ....[33]....
        /*01d4*/ 	.word	0x00006150


	//   ....[34]....
        /*01d8*/ 	.word	0x000061b0


	//   ....[35]....
        /*01dc*/ 	.word	0x00006c20


	//   ....[36]....
        /*01e0*/ 	.word	0x00006c80


	//   ....[37]....
        /*01e4*/ 	.word	0x00006ce0


	//   ....[38]....
        /*01e8*/ 	.word	0x00006d40


	//   ....[39]....
        /*01ec*/ 	.word	0x00006da0


	//   ....[40]....
        /*01f0*/ 	.word	0x00006e10


	//   ....[41]....
        /*01f4*/ 	.word	0x00006e80


	//   ....[42]....
        /*01f8*/ 	.word	0x00006ef0


	//   ....[43]....
        /*01fc*/ 	.word	0x00006f60


	//   ....[44]....
        /*0200*/ 	.word	0x00006fd0


	//   ....[45]....
        /*0204*/ 	.word	0x00007040


	//   ....[46]....
        /*0208*/ 	.word	0x000070b0


	//----- nvinfo : EIATTR_EXIT_INSTR_OFFSETS
	.align		4
.L_3309:
        /*020c*/ 	.byte	0x04, 0x1c
        /*020e*/ 	.short	(.L_3311 - .L_3310)


	//   ....[0]....
.L_3310:
        /*0210*/ 	.word	0x00005e50


	//   ....[1]....
        /*0214*/ 	.word	0x00005ec0


	//   ....[2]....
        /*0218*/ 	.word	0x00005fd0


	//----- nvinfo : EIATTR_MAX_THREADS
	.align		4
.L_3311:
        /*021c*/ 	.byte	0x04, 0x05
        /*021e*/ 	.short	(.L_3313 - .L_3312)
.L_3312:
        /*0220*/ 	.word	0x00000080
        /*0224*/ 	.word	0x00000001
        /*0228*/ 	.word	0x00000001


	//----- nvinfo : EIATTR_CRS_STACK_SIZE
	.align		4
.L_3313:
        /*022c*/ 	.byte	0x04, 0x1e
        /*022e*/ 	.short	(.L_3315 - .L_3314)
.L_3314:
        /*0230*/ 	.word	0x00000000


	//----- nvinfo : EIATTR_CBANK_PARAM_SIZE
	.align		4
.L_3315:
        /*0234*/ 	.byte	0x03, 0x19
        /*0236*/ 	.short	0x0088


	//----- nvinfo : EIATTR_PARAM_CBANK
	.align		4
        /*0238*/ 	.byte	0x04, 0x0a
        /*023a*/ 	.short	(.L_3317 - .L_3316)
	.align		4
.L_3316:
        /*023c*/ 	.word	index@(.nv.constant0._ZN18transformer_engine13normalization19ln_fwd_tuned_kernelINS0_13Kernel_traitsIff13__nv_bfloat16fjLj20480ELj2ELj1ELj4ELj16ENS0_18Kernel_traits_baseILj20480EffS3_fjLj128EEEEEEEvNS0_19ForwardKernelParamsE)
        /*0240*/ 	.short	0x0210
        /*0242*/ 	.short	0x0088


	//----- nvinfo : EIATTR_SW_WAR
	.align		4
.L_3317:
        /*0244*/ 	.byte	0x04, 0x36
        /*0246*/ 	.short	(.L_3319 - .L_3318)
.L_3318:
        /*0248*/ 	.word	0x00000008
.L_3319:


//--------------------- .nv.info._ZN18transformer_engine13normalization19ln_fwd_tuned_kernelINS0_13Kernel_traitsI13__nv_bfloat16S3_S3_fjLj20480ELj2ELj1ELj4ELj16ENS0_18Kernel_traits_baseILj20480ES3_S3_S3_fjLj128EEEEEEEvNS0_19ForwardKernelParamsE --------------------------
	.section	.nv.info._ZN18transformer_engine13normalization19ln_fwd_tuned_kernelINS0_13Kernel_traitsI13__nv_bfloat16S3_S3_fjLj20480ELj2ELj1ELj4ELj16ENS0_18Kernel_traits_baseILj20480ES3_S3_S3_fjLj128EEEEEEEvNS0_19ForwardKernelParamsE,"",@"SHT_CUDA_INFO"
	.sectionflags	@""
	.align	4


	//----- nvinfo : EIATTR_CUDA_API_VERSION
	.align		4
        /*0000*/ 	.byte	0x04, 0x37
        /*0002*/ 	.short	(.L_3321 - .L_3320)
.L_3320:
        /*0004*/ 	.word	0x00000082


	//----- nvinfo : EIATTR_KPARAM_INFO
	.align		4
.L_3321:
        /*0008*/ 	.byte	0x04, 0x17
        /*000a*/ 	.short	(.L_3323 - .L_3322)
.L_3322:
        /*000c*/ 	.word	0x00000000
        /*0010*/ 	.short	0x0000
        /*0012*/ 	.short	0x0000
        /*0014*/ 	.byte	0x00, 0xf0, 0x21, 0x02


	//----- nvinfo : EIATTR_SPARSE_MMA_MASK
	.align		4
.L_3323:
        /*0018*/ 	.byte	0x03, 0x50
        /*001a*/ 	.short	0x0000


	//----- nvinfo : EIATTR_MAXREG_COUNT
	.align		4
        /*001c*/ 	.byte	0x03, 0x1b
        /*001e*/ 	.short	0x00ff


	//----- nvinfo : EIATTR_NUM_BARRIERS
	.align		4
        /*0020*/ 	.byte	0x02, 0x4c
        /*0022*/ 	.byte	0x01
	.zero		1


	//----- nvinfo : EIATTR_MERCURY_ISA_VERSION
	.align		4
        /*0024*/ 	.byte	0x03, 0x5f
        /*0026*/ 	.short	0x0101


	//----- nvinfo : EIATTR_COOP_GROUP_MASK_REGIDS
	.align		4
        /*0028*/ 	.byte	0x04, 0x29
        /*002a*/ 	.short	(.L_3325 - .L_3324)


	//   ....[0]....
.L_3324:
        /*002c*/ 	.word	0xffffffff


	//   ....[1]....
        /*0030*/ 	.word	0xffffffff


	//   ....[2]....
        /*0034*/ 	.word	0xffffffff


	//   ....[3]....
        /*0038*/ 	.word	0xffffffff


	//   ....[4]....
        /*003c*/ 	.word	0xffffffff


	//   ....[5]....
        /*0040*/ 	.word	0xffffffff


	//   ....[6]....
        /*0044*/ 	.word	0xffffffff


	//   ....[7]....
        /*0048*/ 	.word	0xffffffff


	//   ....[8]....
        /*004c*/ 	.word	0xffffffff


	//   ....[9]....
        /*0050*/ 	.word	0xffffffff


	//   ....[10]....
        /*0054*/ 	.word	0xffffffff


	//   ....[11]....
        /*0058*/ 	.word	0xffffffff


	//   ....[12]....
        /*005c*/ 	.word	0xffffffff


	//   ....[13]....
        /*0060*/ 	.word	0xffffffff


	//   ....[14]....
        /*0064*/ 	.word	0xffffffff


	//   ....[15]....
        /*0068*/ 	.word	0xffffffff


	//   ....[16]....
        /*006c*/ 	.word	0xffffffff


	//   ....[17]....
        /*0070*/ 	.word	0xffffffff


	//   ....[18]....
        /*0074*/ 	.word	0xffffffff


	//   ....[19]....
        /*0078*/ 	.word	0xffffffff


	//   ....[20]....
        /*007c*/ 	.word	0xffffffff


	//   ....[21]....
        /*0080*/ 	.word	0xffffffff


	//   ....[22]....
        /*0084*/ 	.word	0xffffffff


	//   ....[23]....
        /*0088*/ 	.word	0xffffffff


	//   ....[24]....
        /*008c*/ 	.word	0xffffffff


	//   ....[25]....
        /*0090*/ 	.word	0xffffffff


	//   ....[26]....
        /*0094*/ 	.word	0xffffffff


	//   ....[27]....
        /*0098*/ 	.word	0xffffffff


	//   ....[28]....
        /*009c*/ 	.word	0xffffffff


	//   ....[29]....
        /*00a0*/ 	.word	0xffffffff


	//   ....[30]....
        /*00a4*/ 	.word	0x05000056


	//   ....[31]....
        /*00a8*/ 	.word	0x05000056


	//   ....[32]....
        /*00ac*/ 	.word	0x05000056


	//   ....[33]....
        /*00b0*/ 	.word	0x05000056


	//   ....[34]....
        /*00b4*/ 	.word	0x05000056


	//   ....[35]....
        /*00b8*/ 	.word	0x05000056


	//   ....[36]....
        /*00bc*/ 	.word	0x05000056


	//   ....[37]....
        /*00c0*/ 	.word	0x05000056


	//   ....[38]....
        /*00c4*/ 	.word	0x05000056


	//   ....[39]....
        /*00c8*/ 	.word	0x05000056


	//   ....[40]....
        /*00cc*/ 	.word	0x05000056


	//   ....[41]....
        /*00d0*/ 	.word	0x05000056


	//   ....[42]....
        /*00d4*/ 	.word	0x05000056


	//   ....[43]....
        /*00d8*/ 	.word	0x05000056


	//   ....[44]....
        /*00dc*/ 	.word	0x05000056


	//   ....[45]....
        /*00e0*/ 	.word	0x05000056


	//   ....[46]....
        /*00e4*/ 	.word	0x05000056


	//----- nvinfo : EIATTR_COOP_GROUP_INSTR_OFFSETS
	.align		4
.L_3325:
        /*00e8*/ 	.byte	0x04, 0x28
        /*00ea*/ 	.short	(.L_3327 - .L_3326)


	//   ....[0]....
.L_3326:
        /*00ec*/ 	.word	0x00001210


	//   ....[1]....
        /*00f0*/ 	.word	0x00001230


	//   ....[2]....
        /*00f4*/ 	.word	0x00001250


	//   ....[3]....
        /*00f8*/ 	.word	0x00001270


	//   ....[4]....
        /*00fc*/ 	.word	0x00001290


	//   ....[5]....
        /*0100*/ 	.word	0x00001cc0


	//   ....[6]....
        /*0104*/ 	.word	0x00001ce0


	//   ....[7]....
        /*0108*/ 	.word	0x00001d00


	//   ....[8]....
        /*010c*/ 	.word	0x00001d20


	//   ....[9]....
        /*0110*/ 	.word	0x00001d40


	//   ....[10]....
        /*0114*/ 	.word	0x00001ec0


	//   ....[11]....
        /*0118*/ 	.word	0x00001f20


	//   ....[12]....
        /*011c*/ 	.word	0x00001f30


	//   ....[13]....
        /*0120*/ 	.word	0x00001fe0


	//   ....[14]....
        /*0124*/ 	.word	0x00002090


	//   ....[15]....
        /*0128*/ 	.word	0x000020a0


	//   ....[16]....
        /*012c*/ 	.word	0x00002270


	//   ....[17]....
        /*0130*/ 	.word	0x00002290


	//   ....[18]....
        /*0134*/ 	.word	0x00002570


	//   ....[19]....
        /*0138*/ 	.word	0x000025d0


	//   ....[20]....
        /*013c*/ 	.word	0x000025e0


	//   ....[21]....
        /*0140*/ 	.word	0x000027a0


	//   ....[22]....
        /*0144*/ 	.word	0x000027e0


	//   ....[23]....
        /*0148*/ 	.word	0x00005aa0


	//   ....[24]....
        /*014c*/ 	.word	0x00005ac0


	//   ....[25]....
        /*0150*/ 	.word	0x00005ae0


	//   ....[26]....
        /*0154*/ 	.word	0x00005b00


	//   ....[27]....
        /*0158*/ 	.word	0x00005b20


	//   ....[28]....
        /*015c*/ 	.word	0x00005cc0


	//   ....[29]....
        /*0160*/ 	.word	0x00005ce0


	//   ....[30]....
        /*0164*/ 	.word	0x00005f30


	//   ....[31]....
        /*0168*/ 	.word	0x00005fa0


	//   ....[32]....
        /*016c*/ 	.word	0x00006010


	//   ....[33]....
        /*0170*/ 	.word	0x00006080


	//   ....[34]....
        /*0174*/ 	.word	0x000060f0


	//   ....[35]....
        /*0178*/ 	.word	0x00006b60


	//   ....[36]....
        /*017c*/ 	.word	0x00006bd0


	//   ....[37]....
        /*0180*/ 	.word	0x00006c40


	//   ....[38]....
        /*0184*/ 	.word	0x00006cb0


	//   ....[39]....
        /*0188*/ 	.word	0x00006d20


	//   ....[40]....
        /*018c*/ 	.word	0x00006da0


	//   ....[41]....
        /*0190*/ 	.word	0x00006e10


	//   ....[42]....
        /*0194*/ 	.word	0x00006e80


	//   ....[43]....
        /*0198*/ 	.word	0x00006ef0


	//   ....[44]....
        /*019c*/ 	.word	0x00006f60


	//   ....[45]....
        /*01a0*/ 	.word	0x00006fe0


	//   ....[46]....
        /*01a4*/ 	.word	0x00007050


	//----- nvinfo : EIATTR_EXIT_INSTR_OFFSETS
	.align		4
.L_3327:
        /*01a8*/ 	.byte	0x04, 0x1c
        /*01aa*/ 	.short	(.L_3329 - .L_3328)


	//   ....[0]....
.L_3328:
        /*01ac*/ 	.word	0x00005d70


	//   ....[1]....
        /*01b0*/ 	.word	0x00005dd0


	//   ....[2]....
        /*01b4*/ 	.word	0x00005ed0


	//----- nvinfo : EIATTR_MAX_THREADS
	.align		4
.L_3329:
        /*01b8*/ 	.byte	0x04, 0x05
        /*01ba*/ 	.short	(.L_3331 - .L_3330)
.L_3330:
        /*01bc*/ 	.word	0x00000080
        /*01c0*/ 	.word	0x00000001
        /*01c4*/ 	.word	0x00000001


	//----- nvinfo : EIATTR_CRS_STACK_SIZE
	.align		4
.L_3331:
        /*01c8*/ 	.byte	0x04, 0x1e
        /*01ca*/ 	.short	(.L_3333 - .L_3332)
.L_3332:
        /*01cc*/ 	.word	0x00000000


	//----- nvinfo : EIATTR_CBANK_PARAM_SIZE
	.align		4
.L_3333:
        /*01d0*/ 	.byte	0x03, 0x19
        /*01d2*/ 	.short	0x0088


	//----- nvinfo : EIATTR_PARAM_CBANK
	.align		4
        /*01d4*/ 	.byte	0x04, 0x0a
        /*01d6*/ 	.short	(.L_3335 - .L_3334)
	.align		4
.L_3334:
        /*01d8*/ 	.word	index@(.nv.constant0._ZN18transformer_engine13normalization19ln_fwd_tuned_kernelINS0_13Kernel_traitsI13__nv_bfloat16S3_S3_fjLj20480ELj2ELj1ELj4ELj16ENS0_18Kernel_traits_baseILj20480ES3_S3_S3_fjLj128EEEEEEEvNS0_19ForwardKernelParamsE)
        /*01dc*/ 	.short	0x0210
        /*01de*/ 	.short	0x0088


	//----- nvinfo : EIATTR_SW_WAR
	.align		4
.L_3335:
        /*01e0*/ 	.byte	0x04, 0x36
        /*01e2*/ 	.short	(.L_3337 - .L_3336)
.L_3336:
        /*01e4*/ 	.word	0x00000008
.L_3337:


//--------------------- .nv.info._ZN18transformer_engine13normalization19ln_fwd_tuned_kernelINS0_13Kernel_traitsIff6__halffjLj20480ELj2ELj1ELj4ELj16ENS0_18Kernel_traits_baseILj20480EffS3_fjLj128EEEEEEEvNS0_19ForwardKernelParamsE --------------------------
	.section	.nv.info._ZN18transformer_engine13normalization19ln_fwd_tuned_kernelINS0_13Kernel_traitsIff6__halffjLj20480ELj2ELj1ELj4ELj16ENS0_18Kernel_traits_baseILj20480EffS3_fjLj128EEEEEEEvNS0_19ForwardKernelParamsE,"",@"SHT_CUDA_INFO"
	.sectionflags	@""
	.align	4


	//----- nvinfo : EIATTR_CUDA_API_VERSION
	.align		4
        /*0000*/ 	.byte	0x04, 0x37
        /*0002*/ 	.short	(.L_3339 - .L_3338)
.L_3338:
        /*0004*/ 	.word	0x00000082


	//----- nvinfo : EIATTR_KPARAM_INFO
	.align		4
.L_3339:
        /*0008*/ 	.byte	0x04, 0x17
        /*000a*/ 	.short	(.L_3341 - .L_3340)
.L_3340:
        /*000c*/ 	.word	0x00000000
        /*0010*/ 	.short	0x0000
        /*0012*/ 	.short	0x0000
        /*0014*/ 	.byte	0x00, 0xf0, 0x21, 0x02


	//----- nvinfo : EIATTR_SPARSE_MMA_MASK
	.align		4
.L_3341:
        /*0018*/ 	.byte	0x03, 0x50
        /*001a*/ 	.short	0x0000


	//----- nvinfo : EIATTR_MAXREG_COUNT
	.align		4
        /*001c*/ 	.byte	0x03, 0x1b
        /*001e*/ 	.short	0x00ff


	//----- nvinfo : EIATTR_NUM_BARRIERS
	.align		4
        /*0020*/ 	.byte	0x02, 0x4c
        /*0022*/ 	.byte	0x01
	.zero		1


	//----- nvinfo : EIATTR_ANNOTATIONS
	.align		4
        /*0024*/ 	.byte	0x04, 0x55
        /*0026*/ 	.short	(.L_3343 - .L_3342)


	//   ....[0]....
.L_3342:
        /*0028*/ 	.word	0x00000001
        /*002c*/ 	.byte	0x50, 0x03, 0x00, 0x00, 0x01, 0x00, 0x00, 0x00, 0xa0, 0x04, 0x00, 0x00, 0x01, 0x00, 0x00, 0x00
        /*003c*/ 	.byte	0xb0, 0x04, 0x00, 0x00, 0x01, 0x00, 0x00, 0x00, 0x10, 0x05, 0x00, 0x00, 0x01, 0x00, 0x00, 0x00
        /*004c*/ 	.byte	0xc0, 0x1b, 0x00, 0x00, 0x01, 0x00, 0x00, 0x00, 0x70, 0x1c, 0x00, 0x00, 0x01, 0x00, 0x00, 0x00
        /*005c*/ 	.byte	0xa0, 0x23, 0x00, 0x00, 0x01, 0x00, 0x00, 0x00, 0xb0, 0x23, 0x00, 0x00, 0x01, 0x00, 0x00, 0x00
        /*006c*/ 	.byte	0xc0, 0x23, 0x00, 0x00, 0x01, 0x00, 0x00, 0x00, 0x00, 0x24, 0x00, 0x00, 0x01, 0x00, 0x00, 0x00
        /*007c*/ 	.byte	0xa0, 0x46, 0x00, 0x00, 0x01, 0x00, 0x00, 0x00, 0xa0, 0x5a, 0x00, 0x00


	//----- nvinfo : EIATTR_MERCURY_ISA_VERSION
	.align		4
.L_3343:
        /*0088*/ 	.byte	0x03, 0x5f
        /*008a*/ 	.short	0x0101


	//----- nvinfo : EIATTR_COOP_GROUP_MASK_REGIDS
	.align		4
        /*008c*/ 	.byte	0x04, 0x29
        /*008e*/ 	.short	(.L_3345 - .L_3344)


	//   ....[0]....
.L_3344:
        /*0090*/ 	.word	0xffffffff


	//   ....[1]....
        /*0094*/ 	.word	0xffffffff


	//   ....[2]....
        /*0098*/ 	.word	0xffffffff


	//   ....[3]....
        /*009c*/ 	.word	0xffffffff


	//   ....[4]....
        /*00a0*/ 	.word	0xffffffff


	//   ....[5]....
        /*00a4*/ 	.word	0xffffffff


	//   ....[6]....
        /*00a8*/ 	.word	0xffffffff


	//   ....[7]....
        /*00ac*/ 	.word	0xffffffff


	//   ....[8]....
        /*00b0*/ 	.word	0xffffffff


	//   ....[9]....
        /*00b4*/ 	.word	0xffffffff


	//   ....[10]....
        /*00b8*/ 	.word	0xffffffff


	//   ....[11]....
        /*00bc*/ 	.word	0xffffffff


	//   ....[12]....
        /*00c0*/ 	.word	0xffffffff


	//   ....[13]....
        /*00c4*/ 	.word	0xffffffff


	//   ....[14]....
        /*00c8*/ 	.word	0xffffffff


	//   ....[15]....
        /*00cc*/ 	.word	0xffffffff


	//   ....[16]....
        /*00d0*/ 	.word	0xffffffff


	//   ....[17]....
        /*00d4*/ 	.word	0xffffffff


	//   ....[18]....
        /*00d8*/ 	.word	0xffffffff


	//   ....[19]....
        /*00dc*/ 	.word	0xffffffff


	//   ....[20]....
        /*00e0*/ 	.word	0xffffffff


	//   ....[21]....
        /*00e4*/ 	.word	0xffffffff


	//   ....[22]....
        /*00e8*/ 	.word	0xffffffff


	//   ....[23]....
        /*00ec*/ 	.word	0xffffffff


	//   ....[24]....
        /*00f0*/ 	.word	0xffffffff


	//   ....[25]....
        /*00f4*/ 	.word	0xffffffff


	//   ....[26]....
        /*00f8*/ 	.word	0xffffffff


	//   ....[27]....
        /*00fc*/ 	.word	0xffffffff


	//   ....[28]....
        /*0100*/ 	.word	0xffffffff


	//   ....[29]....
        /*0104*/ 	.word	0xffffffff


	//   ....[30]....
        /*0108*/ 	.word	0x05000005


	//   ....[31]....
        /*010c*/ 	.word	0x05000005


	//   ....[32]....
        /*0110*/ 	.word	0x05000005


	//   ....[33]....
        /*0114*/ 	.word	0x05000005


	//   ....[34]....
        /*0118*/ 	.word	0x05000005


	//   ....[35]....
        /*011c*/ 	.word	0x05000005


	//   ....[36]....
        /*0120*/ 	.word	0x05000005


	//   ....[37]....
        /*0124*/ 	.word	0x05000005


	//   ....[38]....
        /*0128*/ 	.word	0x05000005


	//   ....[39]....
        /*012c*/ 	.word	0x05000005


	//   ....[40]....
        /*0130*/ 	.word	0x05000005


	//   ....[41]....
        /*0134*/ 	.word	0x05000005


	//   ....[42]....
        /*0138*/ 	.word	0x05000005


	//   ....[43]....
        /*013c*/ 	.word	0x05000005


	//   ....[44]....
        /*0140*/ 	.word	0x05000005


	//   ....[45]....
        /*0144*/ 	.word	0x05000005


	//   ....[46]....
        /*0148*/ 	.word	0x05000005


	//----- nvinfo : EIATTR_COOP_GROUP_INSTR_OFFSETS
	.align		4
.L_3345:
        /*014c*/ 	.byte	0x04, 0x28
        /*014e*/ 	.short	(.L_3347 - .L_3346)


	//   ....[0]....
.L_3346:
        /*0150*/ 	.word	0x00000e90


	//   ....[1]....
        /*0154*/ 	.word	0x00000eb0


	//   ....[2]....
        /*0158*/ 	.word	0x00000ed0


	//   ....[3]....
        /*015c*/ 	.word	0x00000ef0


	//   ....[4]....
        /*0160*/ 	.word	0x00000f10


	//   ....[5]....
        /*0164*/ 	.word	0x00001940


	//   ....[6]....
        /*0168*/ 	.word	0x00001960


	//   ....[7]....
        /*016c*/ 	.word	0x00001980


	//   ....[8]....
        /*0170*/ 	.word	0x000019a0


	//   ....[9]....
        /*0174*/ 	.word	0x000019c0


	//   ....[10]....
        /*0178*/ 	.word	0x00001b40


	//   ....[11]....
        /*017c*/ 	.word	0x00001ba0


	//   ....[12]....
        /*0180*/ 	.word	0x00001bb0


	//   ....[13]....
        /*0184*/ 	.word	0x00001d10


	//   ....[14]....
        /*0188*/ 	.word	0x00001d30


	//   ....[15]....
        /*018c*/ 	.word	0x00001d40


	//   ....[16]....
        /*0190*/ 	.word	0x00001f00


	//   ....[17]....
        /*0194*/ 	.word	0x00001f30


	//   ....[18]....
        /*0198*/ 	.word	0x00002250


	//   ....[19]....
        /*019c*/ 	.word	0x000022d0


	//   ....[20]....
        /*01a0*/ 	.word	0x000022e0


	//   ....[21]....
        /*01a4*/ 	.word	0x000024e0


	//   ....[22]....
        /*01a8*/ 	.word	0x00002500


	//   ....[23]....
        /*01ac*/ 	.word	0x00005b50


	//   ....[24]....
        /*01b0*/ 	.word	0x00005b70


	//   ....[25]....
        /*01b4*/ 	.word	0x00005b90


	//   ....[26]....
        /*01b8*/ 	.word	0x00005bb0


	//   ....[27]....
        /*01bc*/ 	.word	0x00005bd0


	//   ....[28]....
        /*01c0*/ 	.word	0x00005da0


	//   ....[29]....
        /*01c4*/ 	.word	0x00005dc0


	//   ....[30]....
        /*01c8*/ 	.word	0x00006030


	//   ....[31]....
        /*01cc*/ 	.word	0x00006090


	//   ....[32]....
        /*01d0*/ 	.word	0x000060f0


	//   ....[33]....
        /*01d4*/ 	.word	0x00006150


	//   ....[34]....
        /*01d8*/ 	.word	0x000061b0


	//   ....[35]....
        /*01dc*/ 	.word	0x00006c20


	//   ....[36]....
        /*01e0*/ 	.word	0x00006c80


	//   ....[37]....
        /*01e4*/ 	.word	0x00006ce0


	//   ....[38]....
        /*01e8*/ 	.word	0x00006d40


	//   ....[39]....
        /*01ec*/ 	.word	0x00006da0


	//   ....[40]....
        /*01f0*/ 	.word	0x00006e10


	//   ....[41]....
        /*01f4*/ 	.word	0x00006e80


	//   ....[42]....
        /*01f8*/ 	.word	0x00006ef0


	//   ....[43]....
        /*01fc*/ 	.word	0x00006f60


	//   ....[44]....
        /*0200*/ 	.word	0x00006fd0


	//   ....[45]....
        /*0204*/ 	.word	0x00007040


	//   ....[46]....
        /*0208*/ 	.word	0x000070b0


	//----- nvinfo : EIATTR_EXIT_INSTR_OFFSETS
	.align		4
.L_3347:
        /*020c*/ 	.byte	0x04, 0x1c
        /*020e*/ 	.short	(.L_3349 - .L_3348)


	//   ....[0]....
.L_3348:
        /*0210*/ 	.word	0x00005e50


	//   ....[1]....
        /*0214*/ 	.word	0x00005ec0


	//   ....[2]....
        /*0218*/ 	.word	0x00005fd0


	//----- nvinfo : EIATTR_MAX_THREADS
	.align		4
.L_3349:
        /*021c*/ 	.byte	0x04, 0x05
        /*021e*/ 	.short	(.L_3351 - .L_3350)
.L_3350:
        /*0220*/ 	.word	0x00000080
        /*0224*/ 	.word	0x00000001
        /*0228*/ 	.word	0x00000001


	//----- nvinfo : EIATTR_CRS_STACK_SIZE
	.align		4
.L_3351:
        /*022c*/ 	.byte	0x04, 0x1e
        /*022e*/ 	.short	(.L_3353 - .L_3352)
.L_3352:
        /*0230*/ 	.word	0x00000000


	//----- nvinfo : EIATTR_CBANK_PARAM_SIZE
	.align		4
.L_3353:
        /*0234*/ 	.byte	0x03, 0x19
        /*0236*/ 	.short	0x0088


	//----- nvinfo : EIATTR_PARAM_CBANK
	.align		4
        /*0238*/ 	.byte	0x04, 0x0a
        /*023a*/ 	.short	(.L_3355 - .L_3354)
	.align		4
.L_3354:
        /*023c*/ 	.word	index@(.nv.constant0._ZN18transformer_engine13normalization19ln_fwd_tuned_kernelINS0_13Kernel_traitsIff6__halffjLj20480ELj2ELj1ELj4ELj16ENS0_18Kernel_traits_baseILj20480EffS3_fjLj128EEEEEEEvNS0_19ForwardKernelParamsE)
        /*0240*/ 	.short	0x0210
        /*0242*/ 	.short	0x0088


	//----- nvinfo : EIATTR_SW_WAR
	.align		4
.L_3355:
        /*0244*/ 	.byte	0x04, 0x36
        /*0246*/ 	.short	(.L_3357 - .L_3356)
.L_3356:
        /*0248*/ 	.word	0x00000008
.L_3357:


//--------------------- .nv.info._ZN18transformer_engine13normalization19ln_fwd_tuned_kernelINS0_13Kernel_traitsI6__halfS3_S3_fjLj20480ELj2ELj1ELj4ELj16ENS0_18Kernel_traits_baseILj20480ES3_S3_S3_fjLj128EEEEEEEvNS0_19ForwardKernelParamsE --------------------------
	.section	.nv.info._ZN18transformer_engine13normalization19ln_fwd_tuned_kernelINS0_13Kernel_traitsI6__halfS3_S3_fjLj20480ELj2ELj1ELj4ELj16ENS0_18Kernel_traits_baseILj20480ES3_S3_S3_fjLj128EEEEEEEvNS0_19ForwardKernelParamsE,"",@"SHT_CUDA_INFO"
	.sectionflags	@""
	.align	4


	//----- nvinfo : EIATTR_CUDA_API_VERSION
	.align		4
        /*0000*/ 	.byte	0x04, 0x37
        /*0002*/ 	.short	(.L_3359 - .L_3358)
.L_3358:
        /*0004*/ 	.word	0x00000082


	//----- nvinfo : EIATTR_KPARAM_INFO
	.align		4
.L_3359:
        /*0008*/ 	.byte	0x04, 0x17
        /*000a*/ 	.short	(.L_3361 - .L_3360)
.L_3360:
        /*000c*/ 	.word	0x00000000
        /*0010*/ 	.short	0x0000
        /*0012*/ 	.short	0x0000
        /*0014*/ 	.byte	0x00, 0xf0, 0x21, 0x02


	//----- nvinfo : EIATTR_SPARSE_MMA_MASK
	.align		4
.L_3361:
        /*0018*/ 	.byte	0x03, 0x50
        /*001a*/ 	.short	0x0000


	//----- nvinfo : EIATTR_MAXREG_COUNT
	.align		4
        /*001c*/ 	.byte	0x03, 0x1b
        /*001e*/ 	.short	0x00ff


	//----- nvinfo : EIATTR_NUM_BARRIERS
	.align		4
        /*0020*/ 	.byte	0x02, 0x4c
        /*0022*/ 	.byte	0x01
	.zero		1


	//----- nvinfo : EIATTR_MERCURY_ISA_VERSION
	.align		4
        /*0024*/ 	.byte	0x03, 0x5f
        /*0026*/ 	.short	0x0101


	//----- nvinfo : EIATTR_COOP_GROUP_MASK_REGIDS
	.align		4
        /*0028*/ 	.byte	0x04, 0x29
        /*002a*/ 	.short	(.L_3363 - .L_3362)


	//   ....[0]....
.L_3362:
        /*002c*/ 	.word	0xffffffff


	//   ....[1]....
        /*0030*/ 	.word	0xffffffff


	//   ....[2]....
        /*0034*/ 	.word	0xffffffff


	//   ....[3]....
        /*0038*/ 	.word	0xffffffff


	//   ....[4]....
        /*003c*/ 	.word	0xffffffff


	//   ....[5]....
        /*0040*/ 	.word	0xffffffff


	//   ....[6]....
        /*0044*/ 	.word	0xffffffff


	//   ....[7]....
        /*0048*/ 	.word	0xffffffff


	//   ....[8]....
        /*004c*/ 	.word	0xffffffff


	//   ....[9]....
        /*0050*/ 	.word	0xffffffff


	//   ....[10]....
        /*0054*/ 	.word	0xffffffff


	//   ....[11]....
        /*0058*/ 	.word	0xffffffff


	//   ....[12]....
        /*005c*/ 	.word	0xffffffff


	//   ....[13]....
        /*0060*/ 	.word	0xffffffff


	//   ....[14]....
        /*0064*/ 	.word	0xffffffff


	//   ....[15]....
        /*0068*/ 	.word	0xffffffff


	//   ....[16]....
        /*006c*/ 	.word	0xffffffff


	//   ....[17]....
        /*0070*/ 	.word	0xffffffff


	//   ....[18]....
        /*0074*/ 	.word	0xffffffff


	//   ....[19]....
        /*0078*/ 	.word	0xffffffff


	//   ....[20]....
        /*007c*/ 	.word	0xffffffff


	//   ....[21]....
        /*0080*/ 	.word	0xffffffff


	//   ....[22]....
        /*0084*/ 	.word	0xffffffff


	//   ....[23]....
        /*0088*/ 	.word	0xffffffff


	//   ....[24]....
        /*008c*/ 	.word	0xffffffff


	//   ....[25]....
        /*0090*/ 	.word	0xffffffff


	//   ....[26]....
        /*0094*/ 	.word	0xffffffff


	//   ....[27]....
        /*0098*/ 	.word	0xffffffff


	//   ....[28]....
        /*009c*/ 	.word	0xffffffff


	//   ....[29]....
        /*00a0*/ 	.word	0xffffffff


	//   ....[30]....
        /*00a4*/ 	.word	0x05000056


	//   ....[31]....
        /*00a8*/ 	.word	0x05000056


	//   ....[32]....
        /*00ac*/ 	.word	0x05000056


	//   ....[33]....
        /*00b0*/ 	.word	0x05000056


	//   ....[34]....
        /*00b4*/ 	.word	0x05000056


	//   ....[35]....
        /*00b8*/ 	.word	0x05000056


	//   ....[36]....
        /*00bc*/ 	.word	0x05000056


	//   ....[37]....
        /*00c0*/ 	.word	0x05000056


	//   ....[38]....
        /*00c4*/ 	.word	0x05000056


	//   ....[39]....
        /*00c8*/ 	.word	0x05000056


	//   ....[40]....
        /*00cc*/ 	.word	0x05000056


	//   ....[41]....
        /*00d0*/ 	.word	0x05000056


	//   ....[42]....
        /*00d4*/ 	.word	0x05000056


	//   ....[43]....
        /*00d8*/ 	.word	0x05000056


	//   ....[44]....
        /*00dc*/ 	.word	0x05000056


	//   ....[45]....
        /*00e0*/ 	.word	0x05000056


	//   ....[46]....
        /*00e4*/ 	.word	0x05000056


	//----- nvinfo : EIATTR_COOP_GROUP_INSTR_OFFSETS
	.align		4
.L_3363:
        /*00e8*/ 	.byte	0x04, 0x28
        /*00ea*/ 	.short	(.L_3365 - .L_3364)


	//   ....[0]....
.L_3364:
        /*00ec*/ 	.word	0x00000f90


	//   ....[1]....
        /*00f0*/ 	.word	0x00000fb0


	//   ....[2]....
        /*00f4*/ 	.word	0x00000fd0


	//   ....[3]....
        /*00f8*/ 	.word	0x00000ff0


	//   ....[4]....
        /*00fc*/ 	.word	0x00001010


	//   ....[5]....
        /*0100*/ 	.word	0x00001a40


	//   ....[6]....
        /*0104*/ 	.word	0x00001a60


	//   ....[7]....
        /*0108*/ 	.word	0x00001a80


	//   ....[8]....
        /*010c*/ 	.word	0x00001aa0


	//   ....[9]....
        /*0110*/ 	.word	0x00001ac0


	//   ....[10]....
        /*0114*/ 	.word	0x00001bc0


	//   ....[11]....
        /*0118*/ 	.word	0x00001ca0


	//   ....[12]....
        /*011c*/ 	.word	0x00001cb0


	//   ....[13]....
        /*0120*/ 	.word	0x00001d60


	//   ....[14]....
        /*0124*/ 	.word	0x00001e10


	//   ....[15]....
        /*0128*/ 	.word	0x00001e20


	//   ....[16]....
        /*012c*/ 	.word	0x00001ff0


	//   ....[17]....
        /*0130*/ 	.word	0x00002020


	//   ....[18]....
        /*0134*/ 	.word	0x000022f0


	//   ....[19]....
        /*0138*/ 	.word	0x00002350


	//   ....[20]....
        /*013c*/ 	.word	0x00002360


	//   ....[21]....
        /*0140*/ 	.word	0x00002520


	//   ....[22]....
        /*0144*/ 	.word	0x00002560


	//   ....[23]....
        /*0148*/ 	.word	0x00005310


	//   ....[24]....
        /*014c*/ 	.word	0x00005330


	//   ....[25]....
        /*0150*/ 	.word	0x00005350


	//   ....[26]....
        /*0154*/ 	.word	0x00005370


	//   ....[27]....
        /*0158*/ 	.word	0x00005390


	//   ....[28]....
        /*015c*/ 	.word	0x00005530


	//   ....[29]....
        /*0160*/ 	.word	0x00005550


	//   ....[30]....
        /*0164*/ 	.word	0x000057a0


	//   ....[31]....
        /*0168*/ 	.word	0x00005810


	//   ....[32]....
        /*016c*/ 	.word	0x00005880


	//   ....[33]....
        /*0170*/ 	.word	0x000058f0


	//   ....[34]....
        /*0174*/ 	.word	0x00005960


	//   ....[35]....
        /*0178*/ 	.word	0x000063d0


	//   ....[36]....
        /*017c*/ 	.word	0x00006440


	//   ....[37]....
        /*0180*/ 	.word	0x000064b0


	//   ....[38]....
        /*0184*/ 	.word	0x00006520


	//   ....[39]....
        /*0188*/ 	.word	0x00006590


	//   ....[40]....
        /*018c*/ 	.word	0x00006600


	//   ....[41]....
        /*0190*/ 	.word	0x00006670


	//   ....[42]....
        /*0194*/ 	.word	0x000066e0


	//   ....[43]....
        /*0198*/ 	.word	0x00006750


	//   ....[44]....
        /*019c*/ 	.word	0x000067c0


	//   ....[45]....
        /*01a0*/ 	.word	0x00006840


	//   ....[46]....
        /*01a4*/ 	.word	0x000068b0


	//----- nvinfo : EIATTR_EXIT_INSTR_OFFSETS
	.align		4
.L_3365:
        /*01a8*/ 	.byte	0x04, 0x1c
        /*01aa*/ 	.short	(.L_3367 - .L_3366)


	//   ....[0]....
.L_3366:
        /*01ac*/ 	.word	0x000055e0


	//   ....[1]....
        /*01b0*/ 	.word	0x00005640


	//   ....[2]....
        /*01b4*/ 	.word	0x00005740


	//----- nvinfo : EIATTR_MAX_THREADS
	.align		4
.L_3367:
        /*01b8*/ 	.byte	0x04, 0x05
        /*01ba*/ 	.short	(.L_3369 - .L_3368)
.L_3368:
        /*01bc*/ 	.word	0x00000080
        /*01c0*/ 	.word	0x00000001
        /*01c4*/ 	.word	0x00000001


	//----- nvinfo : EIATTR_CRS_STACK_SIZE
	.align		4
.L_3369:
        /*01c8*/ 	.byte	0x04, 0x1e
        /*01ca*/ 	.short	(.L_3371 - .L_3370)
.L_3370:
        /*01cc*/ 	.word	0x00000000


	//----- nvinfo : EIATTR_CBANK_PARAM_SIZE
	.align		4
.L_3371:
        /*01d0*/ 	.byte	0x03, 0x19
        /*01d2*/ 	.short	0x0088


	//----- nvinfo : EIATTR_PARAM_CBANK
	.align		4
        /*01d4*/ 	.byte	0x04, 0x0a
        /*01d6*/ 	.short	(.L_3373 - .L_3372)
	.align		4
.L_3372:
        /*01d8*/ 	.word	index@(.nv.constant0._ZN18transformer_engine13normalization19ln_fwd_tuned_kernelINS0_13Kernel_traitsI6__halfS3_S3_fjLj20480ELj2ELj1ELj4ELj16ENS0_18Kernel_traits_baseILj20480ES3_S3_S3_fjLj128EEEEEEEvNS0_19ForwardKernelParamsE)
        /*01dc*/ 	.short	0x0210
        /*01de*/ 	.short	0x0088


	//----- nvinfo : EIATTR_SW_WAR
	.align		4
.L_3373:
        /*01e0*/ 	.byte	0x04, 0x36
        /*01e2*/ 	.short	(.L_3375 - .L_3374)
.L_3374:
        /*01e4*/ 	.word	0x00000008
.L_3375:


//--------------------- .nv.info._ZN18transformer_engine13normalization19ln_fwd_tuned_kernelINS0_13Kernel_traitsIffffjLj20480ELj2ELj1ELj4ELj16ENS0_18Kernel_traits_baseILj20480EffffjLj128EEEEEEEvNS0_19ForwardKernelParamsE --------------------------
	.section	.nv.info._ZN18transformer_engine13normalization19ln_fwd_tuned_kernelINS0_13Kernel_traitsIffffjLj20480ELj2ELj1ELj4ELj16ENS0_18Kernel_traits_baseILj20480EffffjLj128EEEEEEEvNS0_19ForwardKernelParamsE,"",@"SHT_CUDA_INFO"
	.sectionflags	@""
	.align	4


	//----- nvinfo : EIATTR_CUDA_API_VERSION
	.align		4
        /*0000*/ 	.byte	0x04, 0x37
        /*0002*/ 	.short	(.L_3377 - .L_3376)
.L_3376:
        /*0004*/ 	.word	0x00000082


	//----- nvinfo : EIATTR_KPARAM_INFO
	.align		4
.L_3377:
        /*0008*/ 	.byte	0x04, 0x17
        /*000a*/ 	.short	(.L_3379 - .L_3378)
.L_3378:
        /*000c*/ 	.word	0x00000000
        /*0010*/ 	.short	0x0000
        /*0012*/ 	.short	0x0000
        /*0014*/ 	.byte	0x00, 0xf0, 0x21, 0x02


	//----- nvinfo : EIATTR_SPARSE_MMA_MASK
	.align		4
.L_3379:
        /*0018*/ 	.byte	0x03, 0x50
        /*001a*/ 	.short	0x0000


	//----- nvinfo : EIATTR_MAXREG_COUNT
	.align		4
        /*001c*/ 	.byte	0x03, 0x1b
        /*001e*/ 	.short	0x00ff


	//----- nvinfo : EIATTR_NUM_BARRIERS
	.align		4
        /*0020*/ 	.byte	0x02, 0x4c
        /*0022*/ 	.byte	0x01
	.zero		1


	//----- nvinfo : EIATTR_ANNOTATIONS
	.align		4
        /*0024*/ 	.byte	0x04, 0x55
        /*0026*/ 	.short	(.L_3381 - .L_3380)


	//   ....[0]....
.L_3380:
        /* <DEDUP_REMOVED lines=21> */


	//----- nvinfo : EIATTR_MERCURY_ISA_VERSION
	.align		4
.L_3381:
        /*0168*/ 	.byte	0x03, 0x5f
        /*016a*/ 	.short	0x0101


	//----- nvinfo : EIATTR_COOP_GROUP_MASK_REGIDS
	.align		4
        /*016c*/ 	.byte	0x04, 0x29
        /*016e*/ 	.short	(.L_3383 - .L_3382)


	//   ....[0]....
.L_3382:
        /*0170*/ 	.word	0xffffffff


	//   ....[1]....
        /*0174*/ 	.word	0xffffffff


	//   ....[2]....
        /*0178*/ 	.word	0xffffffff


	//   ....[3]....
        /*017c*/ 	.word	0xffffffff


	//   ....[4]....
        /*0180*/ 	.word	0xffffffff


	//   ....[5]....
        /*0184*/ 	.word	0xffffffff


	//   ....[6]....
        /*0188*/ 	.word	0xffffffff


	//   ....[7]....
        /*018c*/ 	.word	0xffffffff


	//   ....[8]....
        /*0190*/ 	.word	0xffffffff


	//   ....[9]....
        /*0194*/ 	.word	0xffffffff


	//   ....[10]....
        /*0198*/ 	.word	0xffffffff


	//   ....[11]....
        /*019c*/ 	.word	0xffffffff


	//   ....[12]....
        /*01a0*/ 	.word	0xffffffff


	//   ....[13]....
        /*01a4*/ 	.word	0xffffffff


	//   ....[14]....
        /*01a8*/ 	.word	0xffffffff


	//   ....[15]....
        /*01ac*/ 	.word	0xffffffff


	//   ....[16]....
        /*01b0*/ 	.word	0xffffffff


	//   ....[17]....
        /*01b4*/ 	.word	0xffffffff


	//   ....[18]....
        /*01b8*/ 	.word	0xffffffff


	//   ....[19]....
        /*01bc*/ 	.word	0xffffffff


	//   ....[20]....
        /*01c0*/ 	.word	0xffffffff


	//   ....[21]....
        /*01c4*/ 	.word	0xffffffff


	//   ....[22]....
        /*01c8*/ 	.word	0xffffffff


	//   ....[23]....
        /*01cc*/ 	.word	0xffffffff


	//   ....[24]....
        /*01d0*/ 	.word	0xffffffff


	//   ....[25]....
        /*01d4*/ 	.word	0xffffffff


	//   ....[26]....
        /*01d8*/ 	.word	0xffffffff


	//   ....[27]....
        /*01dc*/ 	.word	0xffffffff


	//   ....[28]....
        /*01e0*/ 	.word	0xffffffff


	//   ....[29]....
        /*01e4*/ 	.word	0xffffffff


	//   ....[30]....
        /*01e8*/ 	.word	0x05000007


	//   ....[31]....
        /*01ec*/ 	.word	0x05000007


	//   ....[32]....
        /*01f0*/ 	.word	0x05000007


	//   ....[33]....
        /*01f4*/ 	.word	0x05000007


	//   ....[34]....
        /*01f8*/ 	.word	0x05000007


	//   ....[35]....
        /*01fc*/ 	.word	0x05000007


	//   ....[36]....
        /*0200*/ 	.word	0x05000007


	//   ....[37]....
        /*0204*/ 	.word	0x05000007


	//   ....[38]....
        /*0208*/ 	.word	0x05000007


	//   ....[39]....
        /*020c*/ 	.word	0x05000007


	//   ....[40]....
        /*0210*/ 	.word	0x05000007


	//   ....[41]....
        /*0214*/ 	.word	0x05000007


	//   ....[42]....
        /*0218*/ 	.word	0x05000007


	//   ....[43]....
        /*021c*/ 	.word	0x05000007


	//   ....[44]....
        /*0220*/ 	.word	0x05000007


	//   ....[45]....
        /*0224*/ 	.word	0x05000007


	//   ....[46]....
        /*0228*/ 	.word	0x05000007


	//----- nvinfo : EIATTR_COOP_GROUP_INSTR_OFFSETS
	.align		4
.L_3383:
        /*022c*/ 	.byte	0x04, 0x28
        /*022e*/ 	.short	(.L_3385 - .L_3384)


	//   ....[0]....
.L_3384:
        /*0230*/ 	.word	0x00000f30


	//   ....[1]....
        /*0234*/ 	.word	0x00000f50


	//   ....[2]....
        /*0238*/ 	.word	0x00000f70


	//   ....[3]....
        /*023c*/ 	.word	0x00000f90


	//   ....[4]....
        /*0240*/ 	.word	0x00000fb0


	//   ....[5]....
        /*0244*/ 	.word	0x000019e0


	//   ....[6]....
        /*0248*/ 	.word	0x00001a00


	//   ....[7]....
        /*024c*/ 	.word	0x00001a20


	//   ....[8]....
        /*0250*/ 	.word	0x00001a40


	//   ....[9]....
        /*0254*/ 	.word	0x00001a60


	//   ....[10]....
        /*0258*/ 	.word	0x00001b70


	//   ....[11]....
        /*025c*/ 	.word	0x00001c40


	//   ....[12]....
        /*0260*/ 	.word	0x00001c50


	//   ....[13]....
        /*0264*/ 	.word	0x00001da0


	//   ....[14]....
        /*0268*/ 	.word	0x00001dd0


	//   ....[15]....
        /*026c*/ 	.word	0x00001de0


	//   ....[16]....
        /*0270*/ 	.word	0x00001fa0


	//   ....[17]....
        /*0274*/ 	.word	0x00001fd0


	//   ....[18]....
        /*0278*/ 	.word	0x000022f0


	//   ....[19]....
        /*027c*/ 	.word	0x00002370


	//   ....[20]....
        /*0280*/ 	.word	0x00002380


	//   ....[21]....
        /*0284*/ 	.word	0x00002570


	//   ....[22]....
        /*0288*/ 	.word	0x000025b0


	//   ....[23]....
        /*028c*/ 	.word	0x00004f50


	//   ....[24]....
        /*0290*/ 	.word	0x00004f70


	//   ....[25]....
        /*0294*/ 	.word	0x00004f90


	//   ....[26]....
        /*0298*/ 	.word	0x00004fb0


	//   ....[27]....
        /*029c*/ 	.word	0x00004fd0


	//   ....[28]....
        /*02a0*/ 	.word	0x000051a0


	//   ....[29]....
        /*02a4*/ 	.word	0x000051c0


	//   ....[30]....
        /*02a8*/ 	.word	0x00005430


	//   ....[31]....
        /*02ac*/ 	.word	0x000054b0


	//   ....[32]....
        /*02b0*/ 	.word	0x00005530


	//   ....[33]....
        /*02b4*/ 	.word	0x000055b0


	//   ....[34]....
        /*02b8*/ 	.word	0x00005630


	//   ....[35]....
        /*02bc*/ 	.word	0x000060d0


	//   ....[36]....
        /*02c0*/ 	.word	0x00006150


	//   ....[37]....
        /*02c4*/ 	.word	0x000061d0


	//   ....[38]....
        /*02c8*/ 	.word	0x00006250


	//   ....[39]....
        /*02cc*/ 	.word	0x000062d0


	//   ....[40]....
        /*02d0*/ 	.word	0x00006360


	//   ....[41]....
        /*02d4*/ 	.word	0x000063d0


	//   ....[42]....
        /*02d8*/ 	.word	0x00006440


	//   ....[43]....
        /*02dc*/ 	.word	0x000064b0


	//   ....[44]....
        /*02e0*/ 	.word	0x00006520


	//   ....[45]....
        /*02e4*/ 	.word	0x000065a0


	//   ....[46]....
        /*02e8*/ 	.word	0x00006610


	//----- nvinfo : EIATTR_EXIT_INSTR_OFFSETS
	.align		4
.L_3385:
        /*02ec*/ 	.byte	0x04, 0x1c
        /*02ee*/ 	.short	(.L_3387 - .L_3386)


	//   ....[0]....
.L_3386:
        /*02f0*/ 	.word	0x00005250


	//   ....[1]....
        /*02f4*/ 	.word	0x000052c0


	//   ....[2]....
        /*02f8*/ 	.word	0x000053d0


	//----- nvinfo : EIATTR_MAX_THREADS
	.align		4
.L_3387:
        /*02fc*/ 	.byte	0x04, 0x05
        /*02fe*/ 	.short	(.L_3389 - .L_3388)
.L_3388:
        /*0300*/ 	.word	0x00000080
        /*0304*/ 	.word	0x00000001
        /*0308*/ 	.word	0x00000001


	//----- nvinfo : EIATTR_CRS_STACK_SIZE
	.align		4
.L_3389:
        /*030c*/ 	.byte	0x04, 0x1e
        /*030e*/ 	.short	(.L_3391 - .L_3390)
.L_3390:
        /*0310*/ 	.word	0x00000000


	//----- nvinfo : EIATTR_CBANK_PARAM_SIZE
	.align		4
.L_3391:
        /*0314*/ 	.byte	0x03, 0x19
        /*0316*/ 	.short	0x0088


	//----- nvinfo : EIATTR_PARAM_CBANK
	.align		4
        /*0318*/ 	.byte	0x04, 0x0a
        /*031a*/ 	.short	(.L_3393 - .L_3392)
	.align		4
.L_3392:
        /*031c*/ 	.word	index@(.nv.constant0._ZN18transformer_engine13normalization19ln_fwd_tuned_kernelINS0_13Kernel_traitsIffffjLj20480ELj2ELj1ELj4ELj16ENS0_18Kernel_traits_baseILj20480EffffjLj128EEEEEEEvNS0_19ForwardKernelParamsE)
        /*0320*/ 	.short	0x0210
        /*0322*/ 	.short	0x0088


	//----- nvinfo : EIATTR_SW_WAR
	.align		4
.L_3393:
        /*0324*/ 	.byte	0x04, 0x36
        /*0326*/ 	.short	(.L_3395 - .L_3394)
.L_3394:
        /*0328*/ 	.word	0x00000008
.L_3395:


//--------------------- .nv.info._ZN18transformer_engine13normalization19ln_fwd_tuned_kernelINS0_13Kernel_traitsIff13__nv_bfloat16fjLj18432ELj4ELj1ELj4ELj16ENS0_18Kernel_traits_baseILj18432EffS3_fjLj128EEEEEEEvNS0_19ForwardKernelParamsE --------------------------
	.section	.nv.info._ZN18transformer_engine13normalization19ln_fwd_tuned_kernelINS0_13Kernel_traitsIff13__nv_bfloat16fjLj18432ELj4ELj1ELj4ELj16ENS0_18Kernel_traits_baseILj18432EffS3_fjLj128EEEEEEEvNS0_19ForwardKernelParamsE,"",@"SHT_CUDA_INFO"
	.sectionflags	@""
	.align	4


	//----- nvinfo : EIATTR_CUDA_API_VERSION
	.align		4
        /*0000*/ 	.byte	0x04, 0x37
        /*0002*/ 	.short	(.L_3397 - .L_3396)
.L_3396:
        /*0004*/ 	.word	0x00000082


	//----- nvinfo : EIATTR_KPARAM_INFO
	.align		4
.L_3397:
        /*0008*/ 	.byte	0x04, 0x17
        /*000a*/ 	.short	(.L_3399 - .L_3398)
.L_3398:
        /*000c*/ 	.word	0x00000000
        /*0010*/ 	.short	0x0000
        /*0012*/ 	.short	0x0000
        /*0014*/ 	.byte	0x00, 0xf0, 0x21, 0x02


	//----- nvinfo : EIATTR_SPARSE_MMA_MASK
	.align		4
.L_3399:
        /*0018*/ 	.byte	0x03, 0x50
        /*001a*/ 	.short	0x0000


	//----- nvinfo : EIATTR_MAXREG_COUNT
	.align		4
        /*001c*/ 	.byte	0x03, 0x1b
        /*001e*/ 	.short	0x00ff


	//----- nvinfo : EIATTR_NUM_BARRIERS
	.align		4
        /*0020*/ 	.byte	0x02, 0x4c
        /*0022*/ 	.byte	0x01
	.zero		1


	//----- nvinfo : EIATTR_MERCURY_ISA_VERSION
	.align		4
        /*0024*/ 	.byte	0x03, 0x5f
        /*0026*/ 	.short	0x0101


	//----- nvinfo : EIATTR_COOP_GROUP_MASK_REGIDS
	.align		4
        /*0028*/ 	.byte	0x04, 0x29
        /*002a*/ 	.short	(.L_3401 - .L_3400)


	//   ....[0]....
.L_3400:
        /*002c*/ 	.word	0xffffffff


	//   ....[1]....
        /*0030*/ 	.word	0xffffffff


	//   ....[2]....
        /*0034*/ 	.word	0xffffffff


	//   ....[3]....
        /*0038*/ 	.word	0xffffffff


	//   ....[4]....
        /*003c*/ 	.word	0xffffffff


	//   ....[5]....
        /*0040*/ 	.word	0xffffffff


	//   ....[6]....
        /*0044*/ 	.word	0xffffffff


	//   ....[7]....
        /*0048*/ 	.word	0xffffffff


	//   ....[8]....
        /*004c*/ 	.word	0xffffffff


	//   ....[9]....
        /*0050*/ 	.word	0xffffffff


	//   ....[10]....
        /*0054*/ 	.word	0xffffffff


	//   ....[11]....
        /*0058*/ 	.word	0xffffffff


	//   ....[12]....
        /*005c*/ 	.word	0xffffffff


	//   ....[13]....
        /*0060*/ 	.word	0xffffffff


	//   ....[14]....
        /*0064*/ 	.word	0xffffffff


	//   ....[15]....
        /*0068*/ 	.word	0xffffffff


	//   ....[16]....
        /*006c*/ 	.word	0xffffffff


	//   ....[17]....
        /*0070*/ 	.word	0xffffffff


	//   ....[18]....
        /*0074*/ 	.word	0xffffffff


	//   ....[19]....
        /*0078*/ 	.word	0xffffffff


	//   ....[20]....
        /*007c*/ 	.word	0xffffffff


	//   ....[21]....
        /*0080*/ 	.word	0xffffffff


	//   ....[22]....
        /*0084*/ 	.word	0xffffffff


	//   ....[23]....
        /*0088*/ 	.word	0xffffffff


	//   ....[24]....
        /*008c*/ 	.word	0xffffffff


	//   ....[25]....
        /*0090*/ 	.word	0xffffffff


	//   ....[26]....
        /*0094*/ 	.word	0xffffffff


	//   ....[27]....
        /*0098*/ 	.word	0xffffffff


	//   ....[28]....
        /*009c*/ 	.word	0xffffffff


	//   ....[29]....
        /*00a0*/ 	.word	0xffffffff


	//   ....[30]....
        /*00a4*/ 	.word	0xffffffff


	//   ....[31]....
        /*00a8*/ 	.word	0xffffffff


	//   ....[32]....
        /*00ac*/ 	.word	0xffffffff


	//   ....[33]....
        /*00b0*/ 	.word	0x05000089


	//   ....[34]....
        /*00b4*/ 	.word	0x05000089


	//   ....[35]....
        /*00b8*/ 	.word	0x05000089


	//   ....[36]....
        /*00bc*/ 	.word	0x05000089


	//   ....[37]....
        /*00c0*/ 	.word	0x05000089


	//   ....[38]....
        /*00c4*/ 	.word	0x05000089


	//   ....[39]....
        /*00c8*/ 	.word	0x05000089


	//   ....[40]....
        /*00cc*/ 	.word	0x05000089


	//   ....[41]....
        /*00d0*/ 	.word	0x05000089


	//   ....[42]....
        /*00d4*/ 	.word	0x05000089


	//   ....[43]....
        /*00d8*/ 	.word	0x05000089


	//   ....[44]....
        /*00dc*/ 	.word	0x05000089


	//   ....[45]....
        /*00e0*/ 	.word	0x05000089


	//   ....[46]....
        /*00e4*/ 	.word	0x05000089


	//   ....[47]....
        /*00e8*/ 	.word	0x05000089


	//   ....[48]....
        /*00ec*/ 	.word	0x05000089


	//   ....[49]....
        /*00f0*/ 	.word	0x05000089


	//----- nvinfo : EIATTR_COOP_GROUP_INSTR_OFFSETS
	.align		4
.L_3401:
        /*00f4*/ 	.byte	0x04, 0x28
        /*00f6*/ 	.short	(.L_3403 - .L_3402)


	//   ....[0]....
.L_3402:
        /*00f8*/ 	.word	0x000007f0


	//   ....[1]....
        /*00fc*/ 	.word	0x00000810


	//   ....[2]....
        /*0100*/ 	.word	0x00000830


	//   ....[3]....
        /*0104*/ 	.word	0x00000850


	//   ....[4]....
        /*0108*/ 	.word	0x00000870


	//   ....[5]....
        /*010c*/ 	.word	0x00000d20


	//   ....[6]....
        /*0110*/ 	.word	0x00000d40


	//   ....[7]....
        /*0114*/ 	.word	0x00000d60


	//   ....[8]....
        /*0118*/ 	.word	0x00000d80


	//   ....[9]....
        /*011c*/ 	.word	0x00000da0


	//   ....[10]....
        /*0120*/ 	.word	0x00000e80


	//   ....[11]....
        /*0124*/ 	.word	0x00000f70


	//   ....[12]....
        /*0128*/ 	.word	0x00000f80


	//   ....[13]....
        /*012c*/ 	.word	0x00001030


	//   ....[14]....
        /*0130*/ 	.word	0x000010d0


	//   ....[15]....
        /*0134*/ 	.word	0x000010f0


	//   ....[16]....
        /*0138*/ 	.word	0x000012d0


	//   ....[17]....
        /*013c*/ 	.word	0x00001300


	//   ....[18]....
        /*0140*/ 	.word	0x000015d0


	//   ....[19]....
        /*0144*/ 	.word	0x00001620


	//   ....[20]....
        /*0148*/ 	.word	0x00001630


	//   ....[21]....
        /*014c*/ 	.word	0x000016e0


	//   ....[22]....
        /*0150*/ 	.word	0x00001780


	//   ....[23]....
        /*0154*/ 	.word	0x000017a0


	//   ....[24]....
        /*0158*/ 	.word	0x000019a0


	//   ....[25]....
        /*015c*/ 	.word	0x000019c0


	//   ....[26]....
        /*0160*/ 	.word	0x00003280


	//   ....[27]....
        /*0164*/ 	.word	0x000032a0


	//   ....[28]....
        /*0168*/ 	.word	0x000032c0


	//   ....[29]....
        /*016c*/ 	.word	0x000032e0


	//   ....[30]....
        /*0170*/ 	.word	0x00003300


	//   ....[31]....
        /*0174*/ 	.word	0x00003490


	//   ....[32]....
        /*0178*/ 	.word	0x000034b0


	//   ....[33]....
        /*017c*/ 	.word	0x000036f0


	//   ....[34]....
        /*0180*/ 	.word	0x00003760


	//   ....[35]....
        /*0184*/ 	.word	0x000037d0


	//   ....[36]....
        /*0188*/ 	.word	0x00003840


	//   ....[37]....
        /*018c*/ 	.word	0x000038b0


	//   ....[38]....
        /*0190*/ 	.word	0x00003db0


	//   ....[39]....
        /*0194*/ 	.word	0x00003e20


	//   ....[40]....
        /*0198*/ 	.word	0x00003e90


	//   ....[41]....
        /*019c*/ 	.word	0x00003f00


	//   ....[42]....
        /*01a0*/ 	.word	0x00003f70


	//   ....[43]....
        /*01a4*/ 	.word	0x00004000


	//   ....[44]....
        /*01a8*/ 	.word	0x00004070


	//   ....[45]....
        /*01ac*/ 	.word	0x000040e0


	//   ....[46]....
        /*01b0*/ 	.word	0x00004150


	//   ....[47]....
        /*01b4*/ 	.word	0x000041c0


	//   ....[48]....
        /*01b8*/ 	.word	0x00004240


	//   ....[49]....
        /*01bc*/ 	.word	0x000042b0


	//----- nvinfo : EIATTR_EXIT_INSTR_OFFSETS
	.align		4
.L_3403:
        /*01c0*/ 	.byte	0x04, 0x1c
        /*01c2*/ 	.short	(.L_3405 - .L_3404)


	//   ....[0]....
.L_3404:
        /*01c4*/ 	.word	0x00003540


	//   ....[1]....
        /*01c8*/ 	.word	0x00003590


	//   ....[2]....
        /*01cc*/ 	.word	0x00003690


	//----- nvinfo : EIATTR_MAX_THREADS
	.align		4
.L_3405:
        /*01d0*/ 	.byte	0x04, 0x05
        /*01d2*/ 	.short	(.L_3407 - .L_3406)
.L_3406:
        /*01d4*/ 	.word	0x00000080
        /*01d8*/ 	.word	0x00000001
        /*01dc*/ 	.word	0x00000001


	//----- nvinfo : EIATTR_CRS_STACK_SIZE
	.align		4
.L_3407:
        /*01e0*/ 	.byte	0x04, 0x1e
        /*01e2*/ 	.short	(.L_3409 - .L_3408)
.L_3408:
        /*01e4*/ 	.word	0x00000000


	//----- nvinfo : EIATTR_CBANK_PARAM_SIZE
	.align		4
.L_3409:
        /*01e8*/ 	.byte	0x03, 0x19
        /*01ea*/ 	.short	0x0088


	//----- nvinfo : EIATTR_PARAM_CBANK
	.align		4
        /*01ec*/ 	.byte	0x04, 0x0a
        /*01ee*/ 	.short	(.L_3411 - .L_3410)
	.align		4
.L_3410:
        /*01f0*/ 	.word	index@(.nv.constant0._ZN18transformer_engine13normalization19ln_fwd_tuned_kernelINS0_13Kernel_traitsIff13__nv_bfloat16fjLj18432ELj4ELj1ELj4ELj16ENS0_18Kernel_traits_baseILj18432EffS3_fjLj128EEEEEEEvNS0_19ForwardKernelParamsE)
        /*01f4*/ 	.short	0x0210
        /*01f6*/ 	.short	0x0088


	//----- nvinfo : EIATTR_SW_WAR
	.align		4
.L_3411:
        /*01f8*/ 	.byte	0x04, 0x36
        /*01fa*/ 	.short	(.L_3413 - .L_3412)
.L_3412:
        /*01fc*/ 	.word	0x00000008
.L_3413:


//--------------------- .nv.info._ZN18transformer_engine13normalization19ln_fwd_tuned_kernelINS0_13Kernel_traitsI13__nv_bfloat16S3_S3_fjLj18432ELj2ELj1ELj4ELj16ENS0_18Kernel_traits_baseILj18432ES3_S3_S3_fjLj128EEEEEEEvNS0_19ForwardKernelParamsE --------------------------
	.section	.nv.info._ZN18transformer_engine13normalization19ln_fwd_tuned_kernelINS0_13Kernel_traitsI13__nv_bfloat16S3_S3_fjLj18432ELj2ELj1ELj4ELj16ENS0_18Kernel_traits_baseILj18432ES3_S3_S3_fjLj128EEEEEEEvNS0_19ForwardKernelParamsE,"",@"SHT_CUDA_INFO"
	.sectionflags	@""
	.align	4


	//----- nvinfo : EIATTR_CUDA_API_VERSION
	.align		4
        /*0000*/ 	.byte	0x04, 0x37
        /*0002*/ 	.short	(.L_3415 - .L_3414)
.L_3414:
        /*0004*/ 	.word	0x00000082


	//----- nvinfo : EIATTR_KPARAM_INFO
	.align		4
.L_3415:
        /*0008*/ 	.byte	0x04, 0x17
        /*000a*/ 	.short	(.L_3417 - .L_3416)
.L_3416:
        /*000c*/ 	.word	0x00000000
        /*0010*/ 	.short	0x0000
        /*0012*/ 	.short	0x0000
        /*0014*/ 	.byte	0x00, 0xf0, 0x21, 0x02


	//----- nvinfo : EIATTR_SPARSE_MMA_MASK
	.align		4
.L_3417:
        /*0018*/ 	.byte	0x03, 0x50
        /*001a*/ 	.short	0x0000


	//----- nvinfo : EIATTR_MAXREG_COUNT
	.align		4
        /*001c*/ 	.byte	0x03, 0x1b
        /*001e*/ 	.short	0x00ff


	//----- nvinfo : EIATTR_NUM_BARRIERS
	.align		4
        /*0020*/ 	.byte	0x02, 0x4c
        /*0022*/ 	.byte	0x01
	.zero		1


	//----- nvinfo : EIATTR_MERCURY_ISA_VERSION
	.align		4
        /*0024*/ 	.byte	0x03, 0x5f
        /*0026*/ 	.short	0x0101


	//----- nvinfo : EIATTR_COOP_GROUP_MASK_REGIDS
	.align		4
        /*0028*/ 	.byte	0x04, 0x29
        /*002a*/ 	.short	(.L_3419 - .L_3418)


	//   ....[0]....
.L_3418:
        /*002c*/ 	.word	0xffffffff


	//   ....[1]....
        /*0030*/ 	.word	0xffffffff


	//   ....[2]....
        /*0034*/ 	.word	0xffffffff


	//   ....[3]....
        /*0038*/ 	.word	0xffffffff


	//   ....[4]....
        /*003c*/ 	.word	0xffffffff


	//   ....[5]....
        /*0040*/ 	.word	0xffffffff


	//   ....[6]....
        /*0044*/ 	.word	0xffffffff


	//   ....[7]....
        /*0048*/ 	.word	0xffffffff


	//   ....[8]....
        /*004c*/ 	.word	0xffffffff


	//   ....[9]....
        /*0050*/ 	.word	0xffffffff


	//   ....[10]....
        /*0054*/ 	.word	0xffffffff


	//   ....[11]....
        /*0058*/ 	.word	0xffffffff


	//   ....[12]....
        /*005c*/ 	.word	0xffffffff


	//   ....[13]....
        /*0060*/ 	.word	0xffffffff


	//   ....[14]....
        /*0064*/ 	.word	0xffffffff


	//   ....[15]....
        /*0068*/ 	.word	0xffffffff


	//   ....[16]....
        /*006c*/ 	.word	0xffffffff


	//   ....[17]....
        /*0070*/ 	.word	0xffffffff


	//   ....[18]....
        /*0074*/ 	.word	0xffffffff


	//   ....[19]....
        /*0078*/ 	.word	0xffffffff


	//   ....[20]....
        /*007c*/ 	.word	0xffffffff


	//   ....[21]....
        /*0080*/ 	.word	0xffffffff


	//   ....[22]....
        /*0084*/ 	.word	0xffffffff


	//   ....[23]....
        /*0088*/ 	.word	0xffffffff


	//   ....[24]....
        /*008c*/ 	.word	0xffffffff


	//   ....[25]....
        /*0090*/ 	.word	0xffffffff


	//   ....[26]....
        /*0094*/ 	.word	0xffffffff


	//   ....[27]....
        /*0098*/ 	.word	0xffffffff


	//   ....[28]....
        /*009c*/ 	.word	0xffffffff


	//   ....[29]....
        /*00a0*/ 	.word	0xffffffff


	//   ....[30]....
        /*00a4*/ 	.word	0x0500004d


	//   ....[31]....
        /*00a8*/ 	.word	0x0500004d


	//   ....[32]....
        /*00ac*/ 	.word	0x0500004d


	//   ....[33]....
        /*00b0*/ 	.word	0x0500004d


	//   ....[34]....
        /*00b4*/ 	.word	0x0500004d


	//   ....[35]....
        /*00b8*/ 	.word	0x0500004d


	//   ....[36]....
        /*00bc*/ 	.word	0x0500004d


	//   ....[37]....
        /*00c0*/ 	.word	0x0500004d


	//   ....[38]....
        /*00c4*/ 	.word	0x0500004d


	//   ....[39]....
        /*00c8*/ 	.word	0x0500004d


	//   ....[40]....
        /*00cc*/ 	.word	0x0500004d


	//   ....[41]....
        /*00d0*/ 	.word	0x0500004d


	//   ....[42]....
        /*00d4*/ 	.word	0x0500004d


	//   ....[43]....
        /*00d8*/ 	.word	0x0500004d


	//   ....[44]....
        /*00dc*/ 	.word	0x0500004d


	//   ....[45]....
        /*00e0*/ 	.word	0x0500004d


	//   ....[46]....
        /*00e4*/ 	.word	0x0500004d


	//----- nvinfo : EIATTR_COOP_GROUP_INSTR_OFFSETS
	.align		4
.L_3419:
        /*00e8*/ 	.byte	0x04, 0x28
        /*00ea*/ 	.short	(.L_3421 - .L_3420)


	//   ....[0]....
.L_3420:
        /*00ec*/ 	.word	0x00001080


	//   ....[1]....
        /*00f0*/ 	.word	0x000010a0


	//   ....[2]....
        /*00f4*/ 	.word	0x000010c0


	//   ....[3]....
        /*00f8*/ 	.word	0x000010e0


	//   ....[4]....
        /*00fc*/ 	.word	0x00001100


	//   ....[5]....
        /*0100*/ 	.word	0x00001a30


	//   ....[6]....
        /*0104*/ 	.word	0x00001a50


	//   ....[7]....
        /*0108*/ 	.word	0x00001a70


	//   ....[8]....
        /*010c*/ 	.word	0x00001a90


	//   ....[9]....
        /*0110*/ 	.word	0x00001ab0


	//   ....[10]....
        /*0114*/ 	.word	0x00001c30


	//   ....[11]....
        /*0118*/ 	.word	0x00001c90


	//   ....[12]....
        /*011c*/ 	.word	0x00001ca0


	//   ....[13]....
        /*0120*/ 	.word	0x00001d50


	//   ....[14]....
        /*0124*/ 	.word	0x00001e00


	//   ....[15]....
        /*0128*/ 	.word	0x00001e10


	//   ....[16]....
        /*012c*/ 	.word	0x00001fd0


	//   ....[17]....
        /*0130*/ 	.word	0x00002010


	//   ....[18]....
        /*0134*/ 	.word	0x000022e0


	//   ....[19]....
        /*0138*/ 	.word	0x00002340


	//   ....[20]....
        /*013c*/ 	.word	0x00002350


	//   ....[21]....
        /*0140*/ 	.word	0x00002520


	//   ....[22]....
        /*0144*/ 	.word	0x00002550


	//   ....[23]....
        /*0148*/ 	.word	0x00005330


	//   ....[24]....
        /*014c*/ 	.word	0x00005350


	//   ....[25]....
        /*0150*/ 	.word	0x00005370


	//   ....[26]....
        /*0154*/ 	.word	0x00005390


	//   ....[27]....
        /*0158*/ 	.word	0x000053b0


	//   ....[28]....
        /*015c*/ 	.word	0x00005550


	//   ....[29]....
        /*0160*/ 	.word	0x00005570


	//   ....[30]....
        /*0164*/ 	.word	0x000057c0


	//   ....[31]....
        /*0168*/ 	.word	0x00005830


	//   ....[32]....
        /*016c*/ 	.word	0x000058a0


	//   ....[33]....
        /*0170*/ 	.word	0x00005910


	//   ....[34]....
        /*0174*/ 	.word	0x00005980


	//   ....[35]....
        /*0178*/ 	.word	0x00006300


	//   ....[36]....
        /*017c*/ 	.word	0x00006370


	//   ....[37]....
        /*0180*/ 	.word	0x000063e0


	//   ....[38]....
        /*0184*/ 	.word	0x00006450


	//   ....[39]....
        /*0188*/ 	.word	0x000064c0


	//   ....[40]....
        /*018c*/ 	.word	0x00006540


	//   ....[41]....
        /*0190*/ 	.word	0x000065b0


	//   ....[42]....
        /*0194*/ 	.word	0x00006620


	//   ....[43]....
        /*0198*/ 	.word	0x00006690


	//   ....[44]....
        /*019c*/ 	.word	0x00006700


	//   ....[45]....
        /*01a0*/ 	.word	0x00006780


	//   ....[46]....
        /*01a4*/ 	.word	0x000067f0


	//----- nvinfo : EIATTR_EXIT_INSTR_OFFSETS
	.align		4
.L_3421:
        /*01a8*/ 	.byte	0x04, 0x1c
        /*01aa*/ 	.short	(.L_3423 - .L_3422)


	//   ....[0]....
.L_3422:
        /*01ac*/ 	.word	0x00005600


	//   ....[1]....
        /*01b0*/ 	.word	0x00005660


	//   ....[2]....
        /*01b4*/ 	.word	0x00005760


	//----- nvinfo : EIATTR_MAX_THREADS
	.align		4
.L_3423:
        /*01b8*/ 	.byte	0x04, 0x05
        /*01ba*/ 	.short	(.L_3425 - .L_3424)
.L_3424:
        /*01bc*/ 	.word	0x00000080
        /*01c0*/ 	.word	0x00000001
        /*01c4*/ 	.word	0x00000001


	//----- nvinfo : EIATTR_CRS_STACK_SIZE
	.align		4
.L_3425:
        /*01c8*/ 	.byte	0x04, 0x1e
        /*01ca*/ 	.short	(.L_3427 - .L_3426)
.L_3426:
        /*01cc*/ 	.word	0x00000000


	//----- nvinfo : EIATTR_CBANK_PARAM_SIZE
	.align		4
.L_3427:
        /*01d0*/ 	.byte	0x03, 0x19
        /*01d2*/ 	.short	0x0088


	//----- nvinfo : EIATTR_PARAM_CBANK
	.align		4
        /*01d4*/ 	.byte	0x04, 0x0a
        /*01d6*/ 	.short	(.L_3429 - .L_3428)
	.align		4
.L_3428:
        /*01d8*/ 	.word	index@(.nv.constant0._ZN18transformer_engine13normalization19ln_fwd_tuned_kernelINS0_13Kernel_traitsI13__nv_bfloat16S3_S3_fjLj18432ELj2ELj1ELj4ELj16ENS0_18Kernel_traits_baseILj18432ES3_S3_S3_fjLj128EEEEEEEvNS0_19ForwardKernelParamsE)
        /*01dc*/ 	.short	0x0210
        /*01de*/ 	.short	0x0088


	//----- nvinfo : EIATTR_SW_WAR
	.align		4
.L_3429:
        /*01e0*/ 	.byte	0x04, 0x36
        /*01e2*/ 	.short	(.L_3431 - .L_3430)
.L_3430:
        /*01e4*/ 	.word	0x00000008
.L_3431:


//--------------------- .nv.info._ZN18transformer_engine13normalization19ln_fwd_tuned_kernelINS0_13Kernel_traitsIff6__halffjLj18432ELj2ELj1ELj4ELj16ENS0_18Kernel_traits_baseILj18432EffS3_fjLj128EEEEEEEvNS0_19ForwardKernelParamsE --------------------------
	.section	.nv.info._ZN18transformer_engine13normalization19ln_fwd_tuned_kernelINS0_13Kernel_traitsIff6__halffjLj18432ELj2ELj1ELj4ELj16ENS0_18Kernel_traits_baseILj18432EffS3_fjLj128EEEEEEEvNS0_19ForwardKernelParamsE,"",@"SHT_CUDA_INFO"
	.sectionflags	@""
	.align	4


	//----- nvinfo : EIATTR_CUDA_API_VERSION
	.align		4
        /*0000*/ 	.byte	0x04, 0x37
        /*0002*/ 	.short	(.L_3433 - .L_3432)
.L_3432:
        /*0004*/ 	.word	0x00000082


	//----- nvinfo : EIATTR_KPARAM_INFO
	.align		4
.L_3433:
        /*0008*/ 	.byte	0x04, 0x17
        /*000a*/ 	.short	(.L_3435 - .L_3434)
.L_3434:
        /*000c*/ 	.word	0x00000000
        /*0010*/ 	.short	0x0000
        /*0012*/ 	.short	0x0000
        /*0014*/ 	.byte	0x00, 0xf0, 0x21, 0x02


	//----- nvinfo : EIATTR_SPARSE_MMA_MASK
	.align		4
.L_3435:
        /*0018*/ 	.byte	0x03, 0x50
        /*001a*/ 	.short	0x0000


	//----- nvinfo : EIATTR_MAXREG_COUNT
	.align		4
        /*001c*/ 	.byte	0x03, 0x1b
        /*001e*/ 	.short	0x00ff


	//----- nvinfo : EIATTR_NUM_BARRIERS
	.align		4
        /*0020*/ 	.byte	0x02, 0x4c
        /*0022*/ 	.byte	0x01
	.zero		1


	//----- nvinfo : EIATTR_MERCURY_ISA_VERSION
	.align		4
        /*0024*/ 	.byte	0x03, 0x5f
        /*0026*/ 	.short	0x0101


	//----- nvinfo : EIATTR_COOP_GROUP_MASK_REGIDS
	.align		4
        /*0028*/ 	.byte	0x04, 0x29
        /*002a*/ 	.short	(.L_3437 - .L_3436)


	//   ....[0]....
.L_3436:
        /*002c*/ 	.word	0xffffffff


	//   ....[1]....
        /*0030*/ 	.word	0xffffffff


	//   ....[2]....
        /*0034*/ 	.word	0xffffffff


	//   ....[3]....
        /*0038*/ 	.word	0xffffffff


	//   ....[4]....
        /*003c*/ 	.word	0xffffffff


	//   ....[5]....
        /*0040*/ 	.word	0xffffffff


	//   ....[6]....
        /*0044*/ 	.word	0xffffffff


	//   ....[7]....
        /*0048*/ 	.word	0xffffffff


	//   ....[8]....
        /*004c*/ 	.word	0xffffffff


	//   ....[9]....
        /*0050*/ 	.word	0xffffffff


	//   ....[10]....
        /*0054*/ 	.word	0xffffffff


	//   ....[11]....
        /*0058*/ 	.word	0xffffffff


	//   ....[12]....
        /*005c*/ 	.word	0xffffffff


	//   ....[13]....
        /*0060*/ 	.word	0xffffffff


	//   ....[14]....
        /*0064*/ 	.word	0xffffffff


	//   ....[15]....
        /*0068*/ 	.word	0xffffffff


	//   ....[16]....
        /*006c*/ 	.word	0xffffffff


	//   ....[17]....
        /*0070*/ 	.word	0xffffffff


	//   ....[18]....
        /*0074*/ 	.word	0xffffffff


	//   ....[19]....
        /*0078*/ 	.word	0xffffffff


	//   ....[20]....
        /*007c*/ 	.word	0xffffffff


	//   ....[21]....
        /*0080*/ 	.word	0xffffffff


	//   ....[22]....
        /*0084*/ 	.word	0xffffffff


	//   ....[23]....
        /*0088*/ 	.word	0xffffffff


	//   ....[24]....
        /*008c*/ 	.word	0xffffffff


	//   ....[25]....
        /*0090*/ 	.word	0xffffffff


	//   ....[26]....
        /*0094*/ 	.word	0xffffffff


	//   ....[27]....
        /*0098*/ 	.word	0xffffffff


	//   ....[28]....
        /*009c*/ 	.word	0xffffffff


	//   ....[29]....
        /*00a0*/ 	.word	0xffffffff


	//   ....[30]....
        /*00a4*/ 	.word	0x050000ec


	//   ....[31]....
        /*00a8*/ 	.word	0x050000ec


	//   ....[32]....
        /*00ac*/ 	.word	0x050000ec


	//   ....[33]....
        /*00b0*/ 	.word	0x050000ec


	//   ....[34]....
        /*00b4*/ 	.word	0x050000ec


	//   ....[35]....
        /*00b8*/ 	.word	0x050000ec


	//   ....[36]....
        /*00bc*/ 	.word	0x050000ec


	//   ....[37]....
        /*00c0*/ 	.word	0x050000ec


	//   ....[38]....
        /*00c4*/ 	.word	0x050000ec


	//   ....[39]....
        /*00c8*/ 	.word	0x050000ec


	//   ....[40]....
        /*00cc*/ 	.word	0x050000ec


	//   ....[41]....
        /*00d0*/ 	.word	0x050000ec


	//   ....[42]....
        /*00d4*/ 	.word	0x050000ec


	//   ....[43]....
        /*00d8*/ 	.word	0x050000ec


	//   ....[44]....
        /*00dc*/ 	.word	0x050000ec


	//   ....[45]....
        /*00e0*/ 	.word	0x050000ec


	//   ....[46]....
        /*00e4*/ 	.word	0x050000ec


	//----- nvinfo : EIATTR_COOP_GROUP_INSTR_OFFSETS
	.align		4
.L_3437:
        /*00e8*/ 	.byte	0x04, 0x28
        /*00ea*/ 	.short	(.L_3439 - .L_3438)


	//   ....[0]....
.L_3438:
        /*00ec*/ 	.word	0x00000c90


	//   ....[1]....
        /*00f0*/ 	.word	0x00000cb0


	//   ....[2]....
        /*00f4*/ 	.word	0x00000cd0


	//   ....[3]....
        /*00f8*/ 	.word	0x00000cf0


	//   ....[4]....
        /*00fc*/ 	.word	0x00000d10


	//   ....[5]....
        /*0100*/ 	.word	0x00001640


	//   ....[6]....
        /*0104*/ 	.word	0x00001660


	//   ....[7]....
        /*0108*/ 	.word	0x00001680


	//   ....[8]....
        /*010c*/ 	.word	0x000016a0


	//   ....[9]....
        /*0110*/ 	.word	0x000016c0


	//   ....[10]....
        /*0114*/ 	.word	0x000017b0


	//   ....[11]....
        /*0118*/ 	.word	0x000018a0


	//   ....[12]....
        /*011c*/ 	.word	0x000018b0


	//   ....[13]....
        /*0120*/ 	.word	0x00001970


	//   ....[14]....
        /*0124*/ 	.word	0x00001a20


	//   ....[15]....
        /*0128*/ 	.word	0x00001a30


	//   ....[16]....
        /*012c*/ 	.word	0x00001c00


	//   ....[17]....
        /*0130*/ 	.word	0x00001c20


	//   ....[18]....
        /*0134*/ 	.word	0x00001f00


	//   ....[19]....
        /*0138*/ 	.word	0x00001f60


	//   ....[20]....
        /*013c*/ 	.word	0x00001f70


	//   ....[21]....
        /*0140*/ 	.word	0x00002100


	//   ....[22]....
        /*0144*/ 	.word	0x00002150


	//   ....[23]....
        /*0148*/ 	.word	0x00005180


	//   ....[24]....
        /*014c*/ 	.word	0x000051a0


	//   ....[25]....
        /*0150*/ 	.word	0x000051c0


	//   ....[26]....
        /*0154*/ 	.word	0x000051e0


	//   ....[27]....
        /*0158*/ 	.word	0x00005200


	//   ....[28]....
        /*015c*/ 	.word	0x000053a0


	//   ....[29]....
        /*0160*/ 	.word	0x000053c0


	//   ....[30]....
        /*0164*/ 	.word	0x00005610


	//   ....[31]....
        /*0168*/ 	.word	0x00005680


	//   ....[32]....
        /*016c*/ 	.word	0x000056f0


	//   ....[33]....
        /*0170*/ 	.word	0x00005760


	//   ....[34]....
        /*0174*/ 	.word	0x000057d0


	//   ....[35]....
        /*0178*/ 	.word	0x00006140


	//   ....[36]....
        /*017c*/ 	.word	0x000061b0


	//   ....[37]....
        /*0180*/ 	.word	0x00006220


	//   ....[38]....
        /*0184*/ 	.word	0x00006290


	//   ....[39]....
        /*0188*/ 	.word	0x00006300


	//   ....[40]....
        /*018c*/ 	.word	0x00006370


	//   ....[41]....
        /*0190*/ 	.word	0x000063e0


	//   ....[42]....
        /*0194*/ 	.word	0x00006450


	//   ....[43]....
        /*0198*/ 	.word	0x000064c0


	//   ....[44]....
        /*019c*/ 	.word	0x00006530


	//   ....[45]....
        /*01a0*/ 	.word	0x000065b0


	//   ....[46]....
        /*01a4*/ 	.word	0x00006620


	//----- nvinfo : EIATTR_EXIT_INSTR_OFFSETS
	.align		4
.L_3439:
        /*01a8*/ 	.byte	0x04, 0x1c
        /*01aa*/ 	.short	(.L_3441 - .L_3440)


	//   ....[0]....
.L_3440:
        /*01ac*/ 	.word	0x00005450


	//   ....[1]....
        /*01b0*/ 	.word	0x000054b0


	//   ....[2]....
        /*01b4*/ 	.word	0x000055b0


	//----- nvinfo : EIATTR_MAX_THREADS
	.align		4
.L_3441:
        /*01b8*/ 	.byte	0x04, 0x05
        /*01ba*/ 	.short	(.L_3443 - .L_3442)
.L_3442:
        /*01bc*/ 	.word	0x00000080
        /*01c0*/ 	.word	0x00000001
        /*01c4*/ 	.word	0x00000001


	//----- nvinfo : EIATTR_CRS_STACK_SIZE
	.align		4
.L_3443:
        /*01c8*/ 	.byte	0x04, 0x1e
        /*01ca*/ 	.short	(.L_3445 - .L_3444)
.L_3444:
        /*01cc*/ 	.word	0x00000000


	//----- nvinfo : EIATTR_CBANK_PARAM_SIZE
	.align		4
.L_3445:
        /*01d0*/ 	.byte	0x03, 0x19
        /*01d2*/ 	.short	0x0088


	//----- nvinfo : EIATTR_PARAM_CBANK
	.align		4
        /*01d4*/ 	.byte	0x04, 0x0a
        /*01d6*/ 	.short	(.L_3447 - .L_3446)
	.align		4
.L_3446:
        /*01d8*/ 	.word	index@(.nv.constant0._ZN18transformer_engine13normalization19ln_fwd_tuned_kernelINS0_13Kernel_traitsIff6__halffjLj18432ELj2ELj1ELj4ELj16ENS0_18Kernel_traits_baseILj18432EffS3_fjLj128EEEEEEEvNS0_19ForwardKernelParamsE)
        /*01dc*/ 	.short	0x0210
        /*01de*/ 	.short	0x0088


	//----- nvinfo : EIATTR_SW_WAR
	.align		4
.L_3447:
        /*01e0*/ 	.byte	0x04, 0x36
        /*01e2*/ 	.short	(.L_3449 - .L_3448)
.L_3448:
        /*01e4*/ 	.word	0x00000008
.L_3449:


//--------------------- .nv.info._ZN18transformer_engine13normalization19ln_fwd_tuned_kernelINS0_13Kernel_traitsI6__halfS3_S3_fjLj18432ELj2ELj1ELj4ELj16ENS0_18Kernel_traits_baseILj18432ES3_S3_S3_fjLj128EEEEEEEvNS0_19ForwardKernelParamsE --------------------------
	.section	.nv.info._ZN18transformer_engine13normalization19ln_fwd_tuned_kernelINS0_13Kernel_traitsI6__halfS3_S3_fjLj18432ELj2ELj1ELj4ELj16ENS0_18Kernel_traits_baseILj18432ES3_S3_S3_fjLj128EEEEEEEvNS0_19ForwardKernelParamsE,"",@"SHT_CUDA_INFO"
	.sectionflags	@""
	.align	4


	//----- nvinfo : EIATTR_CUDA_API_VERSION
	.align		4
        /*0000*/ 	.byte	0x04, 0x37
        /*0002*/ 	.short	(.L_3451 - .L_3450)
.L_3450:
        /*0004*/ 	.word	0x00000082


	//----- nvinfo : EIATTR_KPARAM_INFO
	.align		4
.L_3451:
        /*0008*/ 	.byte	0x04, 0x17
        /*000a*/ 	.short	(.L_3453 - .L_3452)
.L_3452:
        /*000c*/ 	.word	0x00000000
        /*0010*/ 	.short	0x0000
        /*0012*/ 	.short	0x0000
        /*0014*/ 	.byte	0x00, 0xf0, 0x21, 0x02


	//----- nvinfo : EIATTR_SPARSE_MMA_MASK
	.align		4
.L_3453:
        /*0018*/ 	.byte	0x03, 0x50
        /*001a*/ 	.short	0x0000


	//----- nvinfo : EIATTR_MAXREG_COUNT
	.align		4
        /*001c*/ 	.byte	0x03, 0x1b
        /*001e*/ 	.short	0x00ff


	//----- nvinfo : EIATTR_NUM_BARRIERS
	.align		4
        /*0020*/ 	.byte	0x02, 0x4c
        /*0022*/ 	.byte	0x01
	.zero		1


	//----- nvinfo : EIATTR_MERCURY_ISA_VERSION
	.align		4
        /*0024*/ 	.byte	0x03, 0x5f
        /*0026*/ 	.short	0x0101


	//----- nvinfo : EIATTR_COOP_GROUP_MASK_REGIDS
	.align		4
        /*0028*/ 	.byte	0x04, 0x29
        /*002a*/ 	.short	(.L_3455 - .L_3454)


	//   ....[0]....
.L_3454:
        /*002c*/ 	.word	0xffffffff


	//   ....[1]....
        /*0030*/ 	.word	0xffffffff


	//   ....[2]....
        /*0034*/ 	.word	0xffffffff


	//   ....[3]....
        /*0038*/ 	.word	0xffffffff


	//   ....[4]....
        /*003c*/ 	.word	0xffffffff


	//   ....[5]....
        /*0040*/ 	.word	0xffffffff


	//   ....[6]....
        /*0044*/ 	.word	0xffffffff


	//   ....[7]....
        /*0048*/ 	.word	0xffffffff


	//   ....[8]....
        /*004c*/ 	.word	0xffffffff


	//   ....[9]....
        /*0050*/ 	.word	0xffffffff


	//   ....[10]....
        /*0054*/ 	.word	0xffffffff


	//   ....[11]....
        /*0058*/ 	.word	0xffffffff


	//   ....[12]....
        /*005c*/ 	.word	0xffffffff


	//   ....[13]....
        /*0060*/ 	.word	0xffffffff


	//   ....[14]....
        /*0064*/ 	.word	0xffffffff


	//   ....[15]....
        /*0068*/ 	.word	0xffffffff


	//   ....[16]....
        /*006c*/ 	.word	0xffffffff


	//   ....[17]....
        /*0070*/ 	.word	0xffffffff


	//   ....[18]....
        /*0074*/ 	.word	0xffffffff


	//   ....[19]....
        /*0078*/ 	.word	0xffffffff


	//   ....[20]....
        /*007c*/ 	.word	0xffffffff


	//   ....[21]....
        /*0080*/ 	.word	0xffffffff


	//   ....[22]....
        /*0084*/ 	.word	0xffffffff


	//   ....[23]....
        /*0088*/ 	.word	0xffffffff


	//   ....[24]....
        /*008c*/ 	.word	0xffffffff


	//   ....[25]....
        /*0090*/ 	.word	0xffffffff


	//   ....[26]....
        /*0094*/ 	.word	0xffffffff


	//   ....[27]....
        /*0098*/ 	.word	0xffffffff


	//   ....[28]....
        /*009c*/ 	.word	0xffffffff


	//   ....[29]....
        /*00a0*/ 	.word	0xffffffff


	//   ....[30]....
        /*00a4*/ 	.word	0x0500004d


	//   ....[31]....
        /*00a8*/ 	.word	0x0500004d


	//   ....[32]....
        /*00ac*/ 	.word	0x0500004d


	//   ....[33]....
        /*00b0*/ 	.word	0x0500004d


	//   ....[34]....
        /*00b4*/ 	.word	0x0500004d


	//   ....[35]....
        /*00b8*/ 	.word	0x0500004d


	//   ....[36]....
        /*00bc*/ 	.word	0x0500004d


	//   ....[37]....
        /*00c0*/ 	.word	0x0500004d


	//   ....[38]....
        /*00c4*/ 	.word	0x0500004d


	//   ....[39]....
        /*00c8*/ 	.word	0x0500004d


	//   ....[40]....
        /*00cc*/ 	.word	0x0500004d


	//   ....[41]....
        /*00d0*/ 	.word	0x0500004d


	//   ....[42]....
        /*00d4*/ 	.word	0x0500004d


	//   ....[43]....
        /*00d8*/ 	.word	0x0500004d


	//   ....[44]....
        /*00dc*/ 	.word	0x0500004d


	//   ....[45]....
        /*00e0*/ 	.word	0x0500004d


	//   ....[46]....
        /*00e4*/ 	.word	0x0500004d


	//----- nvinfo : EIATTR_COOP_GROUP_INSTR_OFFSETS
	.align		4
.L_3455:
        /*00e8*/ 	.byte	0x04, 0x28
        /*00ea*/ 	.short	(.L_3457 - .L_3456)


	//   ....[0]....
.L_3456:
        /*00ec*/ 	.word	0x00000e40


	//   ....[1]....
        /*00f0*/ 	.word	0x00000e60


	//   ....[2]....
        /*00f4*/ 	.word	0x00000e80


	//   ....[3]....
        /*00f8*/ 	.word	0x00000ea0


	//   ....[4]....
        /*00fc*/ 	.word	0x00000ec0


	//   ....[5]....
        /*0100*/ 	.word	0x000017f0


	//   ....[6]....
        /*0104*/ 	.word	0x00001810


	//   ....[7]....
        /*0108*/ 	.word	0x00001830


	//   ....[8]....
        /*010c*/ 	.word	0x00001850


	//   ....[9]....
        /*0110*/ 	.word	0x00001870


	//   ....[10]....
        /*0114*/ 	.word	0x000019f0


	//   ....[11]....
        /*0118*/ 	.word	0x00001a50


	//   ....[12]....
        /*011c*/ 	.word	0x00001a60


	//   ....[13]....
        /*0120*/ 	.word	0x00001b10


	//   ....[14]....
        /*0124*/ 	.word	0x00001bc0


	//   ....[15]....
        /*0128*/ 	.word	0x00001bd0


	//   ....[16]....
        /*012c*/ 	.word	0x00001d90


	//   ....[17]....
        /*0130*/ 	.word	0x00001dd0


	//   ....[18]....
        /*0134*/ 	.word	0x000020a0


	//   ....[19]....
        /*0138*/ 	.word	0x00002100


	//   ....[20]....
        /*013c*/ 	.word	0x00002110


	//   ....[21]....
        /*0140*/ 	.word	0x00002320


	//   ....[22]....
        /*0144*/ 	.word	0x00002360


	//   ....[23]....
        /*0148*/ 	.word	0x00004c70


	//   ....[24]....
        /*014c*/ 	.word	0x00004c90


	//   ....[25]....
        /*0150*/ 	.word	0x00004cb0


	//   ....[26]....
        /*0154*/ 	.word	0x00004cd0


	//   ....[27]....
        /*0158*/ 	.word	0x00004cf0


	//   ....[28]....
        /*015c*/ 	.word	0x00004e90


	//   ....[29]....
        /*0160*/ 	.word	0x00004eb0


	//   ....[30]....
        /*0164*/ 	.word	0x00005100


	//   ....[31]....
        /*0168*/ 	.word	0x00005170


	//   ....[32]....
        /*016c*/ 	.word	0x000051e0


	//   ....[33]....
        /*0170*/ 	.word	0x00005250


	//   ....[34]....
        /*0174*/ 	.word	0x000052c0


	//   ....[35]....
        /*0178*/ 	.word	0x00005c40


	//   ....[36]....
        /*017c*/ 	.word	0x00005cb0


	//   ....[37]....
        /*0180*/ 	.word	0x00005d20


	//   ....[38]....
        /*0184*/ 	.word	0x00005d90


	//   ....[39]....
        /*0188*/ 	.word	0x00005e00


	//   ....[40]....
        /*018c*/ 	.word	0x00005e80


	//   ....[41]....
        /*0190*/ 	.word	0x00005ef0


	//   ....[42]....
        /*0194*/ 	.word	0x00005f60


	//   ....[43]....
        /*0198*/ 	.word	0x00005fd0


	//   ....[44]....
        /*019c*/ 	.word	0x00006040


	//   ....[45]....
        /*01a0*/ 	.word	0x000060c0


	//   ....[46]....
        /*01a4*/ 	.word	0x00006130


	//----- nvinfo : EIATTR_EXIT_INSTR_OFFSETS
	.align		4
.L_3457:
        /*01a8*/ 	.byte	0x04, 0x1c
        /*01aa*/ 	.short	(.L_3459 - .L_3458)


	//   ....[0]....
.L_3458:
        /*01ac*/ 	.word	0x00004f40


	//   ....[1]....
        /*01b0*/ 	.word	0x00004fa0


	//   ....[2]....
        /*01b4*/ 	.word	0x000050a0


	//----- nvinfo : EIATTR_MAX_THREADS
	.align		4
.L_3459:
        /*01b8*/ 	.byte	0x04, 0x05
        /*01ba*/ 	.short	(.L_3461 - .L_3460)
.L_3460:
        /*01bc*/ 	.word	0x00000080
        /*01c0*/ 	.word	0x00000001
        /*01c4*/ 	.word	0x00000001


	//----- nvinfo : EIATTR_CRS_STACK_SIZE
	.align		4
.L_3461:
        /*01c8*/ 	.byte	0x04, 0x1e
        /*01ca*/ 	.short	(.L_3463 - .L_3462)
.L_3462:
        /*01cc*/ 	.word	0x00000000


	//----- nvinfo : EIATTR_CBANK_PARAM_SIZE
	.align		4
.L_3463:
        /*01d0*/ 	.byte	0x03, 0x19
        /*01d2*/ 	.short	0x0088


	//----- nvinfo : EIATTR_PARAM_CBANK
	.align		4
        /*01d4*/ 	.byte	0x04, 0x0a
        /*01d6*/ 	.short	(.L_3465 - .L_3464)
	.align		4
.L_3464:
        /*01d8*/ 	.word	index@(.nv.constant0._ZN18transformer_engine13normalization19ln_fwd_tuned_kernelINS0_13Kernel_traitsI6__halfS3_S3_fjLj18432ELj2ELj1ELj4ELj16ENS0_18Kernel_traits_baseILj18432ES3_S3_S3_fjLj128EEEEEEEvNS0_19ForwardKernelParamsE)
        /*01dc*/ 	.short	0x0210
        /*01de*/ 	.short	0x0088


	//----- nvinfo : EIATTR_SW_WAR
	.align		4
.L_3465:
        /*01e0*/ 	.byte	0x04, 0x36
        /*01e2*/ 	.short	(.L_3467 - .L_3466)
.L_3466:
        /*01e4*/ 	.word	0x00000008
.L_3467:


//--------------------- .nv.info._ZN18transformer_engine13normalization19ln_fwd_tuned_kernelINS0_13Kernel_traitsIffffjLj18432ELj4ELj1ELj4ELj16ENS0_18Kernel_traits_baseILj18432EffffjLj128EEEEEEEvNS0_19ForwardKernelParamsE --------------------------
	.section	.nv.info._ZN18transformer_engine13normalization19ln_fwd_tuned_kernelINS0_13Kernel_traitsIffffjLj18432ELj4ELj1ELj4ELj16ENS0_18Kernel_traits_baseILj18432EffffjLj128EEEEEEEvNS0_19ForwardKernelParamsE,"",@"SHT_CUDA_INFO"
	.sectionflags	@""
	.align	4


	//----- nvinfo : EIATTR_CUDA_API_VERSION
	.align		4
        /*0000*/ 	.byte	0x04, 0x37
        /*0002*/ 	.short	(.L_3469 - .L_3468)
.L_3468:
        /*0004*/ 	.word	0x00000082


	//----- nvinfo : EIATTR_KPARAM_INFO
	.align		4
.L_3469:
        /*0008*/ 	.byte	0x04, 0x17
        /*000a*/ 	.short	(.L_3471 - .L_3470)
.L_3470:
        /*000c*/ 	.word	0x00000000
        /*0010*/ 	.short	0x0000
        /*0012*/ 	.short	0x0000
        /*0014*/ 	.byte	0x00, 0xf0, 0x21, 0x02


	//----- nvinfo : EIATTR_SPARSE_MMA_MASK
	.align		4
.L_3471:
        /*0018*/ 	.byte	0x03, 0x50
        /*001a*/ 	.short	0x0000


	//----- nvinfo : EIATTR_MAXREG_COUNT
	.align		4
        /*001c*/ 	.byte	0x03, 0x1b
        /*001e*/ 	.short	0x00ff


	//----- nvinfo : EIATTR_NUM_BARRIERS
	.align		4
        /*0020*/ 	.byte	0x02, 0x4c
        /*0022*/ 	.byte	0x01
	.zero		1


	//----- nvinfo : EIATTR_MERCURY_ISA_VERSION
	.align		4
        /*0024*/ 	.byte	0x03, 0x5f
        /*0026*/ 	.short	0x0101


	//----- nvinfo : EIATTR_COOP_GROUP_MASK_REGIDS
	.align		4
        /*0028*/ 	.byte	0x04, 0x29
        /*002a*/ 	.short	(.L_3473 - .L_3472)


	//   ....[0]....
.L_3472:
        /*002c*/ 	.word	0xffffffff


	//   ....[1]....
        /*0030*/ 	.word	0xffffffff


	//   ....[2]....
        /*0034*/ 	.word	0xffffffff


	//   ....[3]....
        /*0038*/ 	.word	0xffffffff


	//   ....[4]....
        /*003c*/ 	.word	0xffffffff


	//   ....[5]....
        /*0040*/ 	.word	0xffffffff


	//   ....[6]....
        /*0044*/ 	.word	0xffffffff


	//   ....[7]....
        /*0048*/ 	.word	0xffffffff


	//   ....[8]....
        /*004c*/ 	.word	0xffffffff


	//   ....[9]....
        /*0050*/ 	.word	0xffffffff


	//   ....[10]....
        /*0054*/ 	.word	0xffffffff


	//   ....[11]....
        /*0058*/ 	.word	0xffffffff


	//   ....[12]....
        /*005c*/ 	.word	0xffffffff


	//   ....[13]....
        /*0060*/ 	.word	0xffffffff


	//   ....[14]....
        /*0064*/ 	.word	0xffffffff


	//   ....[15]....
        /*0068*/ 	.word	0xffffffff


	//   ....[16]....
        /*006c*/ 	.word	0xffffffff


	//   ....[17]....
        /*0070*/ 	.word	0xffffffff


	//   ....[18]....
        /*0074*/ 	.word	0xffffffff


	//   ....[19]....
        /*0078*/ 	.word	0xffffffff


	//   ....[20]....
        /*007c*/ 	.word	0xffffffff


	//   ....[21]....
        /*0080*/ 	.word	0xffffffff


	//   ....[22]....
        /*0084*/ 	.word	0xffffffff


	//   ....[23]....
        /*0088*/ 	.word	0xffffffff


	//   ....[24]....
        /*008c*/ 	.word	0xffffffff


	//   ....[25]....
        /*0090*/ 	.word	0xffffffff


	//   ....[26]....
        /*0094*/ 	.word	0xffffffff


	//   ....[27]....
        /*0098*/ 	.word	0xffffffff


	//   ....[28]....
        /*009c*/ 	.word	0xffffffff


	//   ....[29]....
        /*00a0*/ 	.word	0xffffffff


	//   ....[30]....
        /*00a4*/ 	.word	0xffffffff


	//   ....[31]....
        /*00a8*/ 	.word	0xffffffff


	//   ....[32]....
        /*00ac*/ 	.word	0xffffffff


	//   ....[33]....
        /*00b0*/ 	.word	0x05000089


	//   ....[34]....
        /*00b4*/ 	.word	0x05000089


	//   ....[35]....
        /*00b8*/ 	.word	0x05000089


	//   ....[36]....
        /*00bc*/ 	.word	0x05000089


	//   ....[37]....
        /*00c0*/ 	.word	0x05000089


	//   ....[38]....
        /*00c4*/ 	.word	0x05000089


	//   ....[39]....
        /*00c8*/ 	.word	0x05000089


	//   ....[40]....
        /*00cc*/ 	.word	0x05000089


	//   ....[41]....
        /*00d0*/ 	.word	0x05000089


	//   ....[42]....
        /*00d4*/ 	.word	0x05000089


	//   ....[43]....
        /*00d8*/ 	.word	0x05000089


	//   ....[44]....
        /*00dc*/ 	.word	0x05000089


	//   ....[45]....
        /*00e0*/ 	.word	0x05000089


	//   ....[46]....
        /*00e4*/ 	.word	0x05000089


	//   ....[47]....
        /*00e8*/ 	.word	0x05000089


	//   ....[48]....
        /*00ec*/ 	.word	0x05000089


	//   ....[49]....
        /*00f0*/ 	.word	0x05000089


	//----- nvinfo : EIATTR_COOP_GROUP_INSTR_OFFSETS
	.align		4
.L_3473:
        /*00f4*/ 	.byte	0x04, 0x28
        /*00f6*/ 	.short	(.L_3475 - .L_3474)


	//   ....[0]....
.L_3474:
        /*00f8*/ 	.word	0x000007f0


	//   ....[1]....
        /*00fc*/ 	.word	0x00000810


	//   ....[2]....
        /*0100*/ 	.word	0x00000830


	//   ....[3]....
        /*0104*/ 	.word	0x00000850


	//   ....[4]....
        /*0108*/ 	.word	0x00000870


	//   ....[5]....
        /*010c*/ 	.word	0x00000d20


	//   ....[6]....
        /*0110*/ 	.word	0x00000d40


	//   ....[7]....
        /*0114*/ 	.word	0x00000d60


	//   ....[8]....
        /*0118*/ 	.word	0x00000d80


	//   ....[9]....
        /*011c*/ 	.word	0x00000da0


	//   ....[10]....
        /*0120*/ 	.word	0x00000e70


	//   ....[11]....
        /*0124*/ 	.word	0x00000f70


	//   ....[12]....
        /*0128*/ 	.word	0x00000f80


	//   ....[13]....
        /*012c*/ 	.word	0x00001030


	//   ....[14]....
        /*0130*/ 	.word	0x000010d0


	//   ....[15]....
        /*0134*/ 	.word	0x000010f0


	//   ....[16]....
        /*0138*/ 	.word	0x000012d0


	//   ....[17]....
        /*013c*/ 	.word	0x00001300


	//   ....[18]....
        /*0140*/ 	.word	0x000015d0


	//   ....[19]....
        /*0144*/ 	.word	0x00001620


	//   ....[20]....
        /*0148*/ 	.word	0x00001630


	//   ....[21]....
        /*014c*/ 	.word	0x000016e0


	//   ....[22]....
        /*0150*/ 	.word	0x00001780


	//   ....[23]....
        /*0154*/ 	.word	0x000017a0


	//   ....[24]....
        /*0158*/ 	.word	0x00001990


	//   ....[25]....
        /*015c*/ 	.word	0x000019f0


	//   ....[26]....
        /*0160*/ 	.word	0x00002ca0


	//   ....[27]....
        /*0164*/ 	.word	0x00002cc0


	//   ....[28]....
        /*0168*/ 	.word	0x00002ce0


	//   ....[29]....
        /*016c*/ 	.word	0x00002d00


	//   ....[30]....
        /*0170*/ 	.word	0x00002d20


	//   ....[31]....
        /*0174*/ 	.word	0x00002eb0


	//   ....[32]....
        /*0178*/ 	.word	0x00002ed0


	//   ....[33]....
        /*017c*/ 	.word	0x00003110


	//   ....[34]....
        /*0180*/ 	.word	0x00003180


	//   ....[35]....
        /*0184*/ 	.word	0x000031f0


	//   ....[36]....
        /*0188*/ 	.word	0x00003260


	//   ....[37]....
        /*018c*/ 	.word	0x000032d0


	//   ....[38]....
        /*0190*/ 	.word	0x000037d0


	//   ....[39]....
        /*0194*/ 	.word	0x00003840


	//   ....[40]....
        /*0198*/ 	.word	0x000038b0


	//   ....[41]....
        /*019c*/ 	.word	0x00003920


	//   ....[42]....
        /*01a0*/ 	.word	0x00003990


	//   ....[43]....
        /*01a4*/ 	.word	0x00003a10


	//   ....[44]....
        /*01a8*/ 	.word	0x00003a80


	//   ....[45]....
        /*01ac*/ 	.word	0x00003af0


	//   ....[46]....
        /*01b0*/ 	.word	0x00003b60


	//   ....[47]....
        /*01b4*/ 	.word	0x00003bd0


	//   ....[48]....
        /*01b8*/ 	.word	0x00003c50


	//   ....[49]....
        /*01bc*/ 	.word	0x00003cc0


	//----- nvinfo : EIATTR_EXIT_INSTR_OFFSETS
	.align		4
.L_3475:
        /*01c0*/ 	.byte	0x04, 0x1c
        /*01c2*/ 	.short	(.L_3477 - .L_3476)


	//   ....[0]....
.L_3476:
        /*01c4*/ 	.word	0x00002f60


	//   ....[1]....
        /*01c8*/ 	.word	0x00002fb0


	//   ....[2]....
        /*01cc*/ 	.word	0x000030b0


	//----- nvinfo : EIATTR_MAX_THREADS
	.align		4
.L_3477:
        /*01d0*/ 	.byte	0x04, 0x05
        /*01d2*/ 	.short	(.L_3479 - .L_3478)
.L_3478:
        /*01d4*/ 	.word	0x00000080
        /*01d8*/ 	.word	0x00000001
        /*01dc*/ 	.word	0x00000001


	//----- nvinfo : EIATTR_CRS_STACK_SIZE
	.align		4
.L_3479:
        /*01e0*/ 	.byte	0x04, 0x1e
        /*01e2*/ 	.short	(.L_3481 - .L_3480)
.L_3480:
        /*01e4*/ 	.word	0x00000000


	//----- nvinfo : EIATTR_CBANK_PARAM_SIZE
	.align		4
.L_3481:
        /*01e8*/ 	.byte	0x03, 0x19
        /*01ea*/ 	.short	0x0088


	//----- nvinfo : EIATTR_PARAM_CBANK
	.align		4
        /*01ec*/ 	.byte	0x04, 0x0a
        /*01ee*/ 	.short	(.L_3483 - .L_3482)
	.align		4
.L_3482:
        /*01f0*/ 	.word	index@(.nv.constant0._ZN18transformer_engine13normalization19ln_fwd_tuned_kernelINS0_13Kernel_traitsIffffjLj18432ELj4ELj1ELj4ELj16ENS0_18Kernel_traits_baseILj18432EffffjLj128EEEEEEEvNS0_19ForwardKernelParamsE)
        /*01f4*/ 	.short	0x0210
        /*01f6*/ 	.short	0x0088


	//----- nvinfo : EIATTR_SW_WAR
	.align		4
.L_3483:
        /*01f8*/ 	.byte	0x04, 0x36
        /*01fa*/ 	.short	(.L_3485 - .L_3484)
.L_3484:
        /*01fc*/ 	.word	0x00000008
.L_3485:


//--------------------- .nv.info._ZN18transformer_engine13normalization19ln_fwd_tuned_kernelINS0_13Kernel_traitsIff13__nv_bfloat16fjLj16384ELj2ELj1ELj4ELj16ENS0_18Kernel_traits_baseILj16384EffS3_fjLj128EEEEEEEvNS0_19ForwardKernelParamsE --------------------------
	.section	.nv.info._ZN18transformer_engine13normalization19ln_fwd_tuned_kernelINS0_13Kernel_traitsIff13__nv_bfloat16fjLj16384ELj2ELj1ELj4ELj16ENS0_18Kernel_traits_baseILj16384EffS3_fjLj128EEEEEEEvNS0_19ForwardKernelParamsE,"",@"SHT_CUDA_INFO"
	.sectionflags	@""
	.align	4


	//----- nvinfo : EIATTR_CUDA_API_VERSION
	.align		4
        /*0000*/ 	.byte	0x04, 0x37
        /*0002*/ 	.short	(.L_3487 - .L_3486)
.L_3486:
        /*0004*/ 	.word	0x00000082


	//----- nvinfo : EIATTR_KPARAM_INFO
	.align		4
.L_3487:
        /*0008*/ 	.byte	0x04, 0x17
        /*000a*/ 	.short	(.L_3489 - .L_3488)
.L_3488:
        /*000c*/ 	.word	0x00000000
        /*0010*/ 	.short	0x0000
        /*0012*/ 	.short	0x0000
        /*0014*/ 	.byte	0x00, 0xf0, 0x21, 0x02


	//----- nvinfo : EIATTR_SPARSE_MMA_MASK
	.align		4
.L_3489:
        /*0018*/ 	.byte	0x03, 0x50
        /*001a*/ 	.short	0x0000


	//----- nvinfo : EIATTR_MAXREG_COUNT
	.align		4
        /*001c*/ 	.byte	0x03, 0x1b
        /*001e*/ 	.short	0x00ff


	//----- nvinfo : EIATTR_NUM_BARRIERS
	.align		4
        /*0020*/ 	.byte	0x02, 0x4c
        /*0022*/ 	.byte	0x01
	.zero		1


	//----- nvinfo : EIATTR_MERCURY_ISA_VERSION
	.align		4
        /*0024*/ 	.byte	0x03, 0x5f
        /*0026*/ 	.short	0x0101


	//----- nvinfo : EIATTR_COOP_GROUP_MASK_REGIDS
	.align		4
        /*0028*/ 	.byte	0x04, 0x29
        /*002a*/ 	.short	(.L_3491 - .L_3490)


	//   ....[0]....
.L_3490:
        /*002c*/ 	.word	0xffffffff


	//   ....[1]....
        /*0030*/ 	.word	0xffffffff


	//   ....[2]....
        /*0034*/ 	.word	0xffffffff


	//   ....[3]....
        /*0038*/ 	.word	0xffffffff


	//   ....[4]....
        /*003c*/ 	.word	0xffffffff


	//   ....[5]....
        /*0040*/ 	.word	0xffffffff


	//   ....[6]....
        /*0044*/ 	.word	0xffffffff


	//   ....[7]....
        /*0048*/ 	.word	0xffffffff


	//   ....[8]....
        /*004c*/ 	.word	0xffffffff


	//   ....[9]....
        /*0050*/ 	.word	0xffffffff


	//   ....[10]....
        /*0054*/ 	.word	0xffffffff


	//   ....[11]....
        /*0058*/ 	.word	0xffffffff


	//   ....[12]....
        /*005c*/ 	.word	0xffffffff


	//   ....[13]....
        /*0060*/ 	.word	0xffffffff


	//   ....[14]....
        /*0064*/ 	.word	0xffffffff


	//   ....[15]....
        /*0068*/ 	.word	0xffffffff


	//   ....[16]....
        /*006c*/ 	.word	0xffffffff


	//   ....[17]....
        /*0070*/ 	.word	0xffffffff


	//   ....[18]....
        /*0074*/ 	.word	0xffffffff


	//   ....[19]....
        /*0078*/ 	.word	0xffffffff


	//   ....[20]....
        /*007c*/ 	.word	0xffffffff


	//   ....[21]....
        /*0080*/ 	.word	0xffffffff


	//   ....[22]....
        /*0084*/ 	.word	0xffffffff


	//   ....[23]....
        /*0088*/ 	.word	0xffffffff


	//   ....[24]....
        /*008c*/ 	.word	0xffffffff


	//   ....[25]....
        /*0090*/ 	.word	0xffffffff


	//   ....[26]....
        /*0094*/ 	.word	0xffffffff


	//   ....[27]....
        /*0098*/ 	.word	0xffffffff


	//   ....[28]....
        /*009c*/ 	.word	0xffffffff


	//   ....[29]....
        /*00a0*/ 	.word	0xffffffff


	//   ....[30]....
        /*00a4*/ 	.word	0x050000d5


	//   ....[31]....
        /*00a8*/ 	.word	0x050000d5


	//   ....[32]....
        /*00ac*/ 	.word	0x050000d5


	//   ....[33]....
        /*00b0*/ 	.word	0x050000d5


	//   ....[34]....
        /*00b4*/ 	.word	0x050000d5


	//   ....[35]....
        /*00b8*/ 	.word	0x050000d5


	//   ....[36]....
        /*00bc*/ 	.word	0x050000d5


	//   ....[37]....
        /*00c0*/ 	.word	0x050000d5


	//   ....[38]....
        /*00c4*/ 	.word	0x050000d5


	//   ....[39]....
        /*00c8*/ 	.word	0x050000d5


	//   ....[40]....
        /*00cc*/ 	.word	0x050000d5


	//   ....[41]....
        /*00d0*/ 	.word	0x050000d5


	//   ....[42]....
        /*00d4*/ 	.word	0x050000d5


	//   ....[43]....
        /*00d8*/ 	.word	0x050000d5


	//   ....[44]....
        /*00dc*/ 	.word	0x050000d5


	//   ....[45]....
        /*00e0*/ 	.word	0x050000d5


	//   ....[46]....
        /*00e4*/ 	.word	0x050000d5


	//----- nvinfo : EIATTR_COOP_GROUP_INSTR_OFFSETS
	.align		4
.L_3491:
        /*00e8*/ 	.byte	0x04, 0x28
        /*00ea*/ 	.short	(.L_3493 - .L_3492)


	//   ....[0]....
.L_3492:
        /*00ec*/ 	.word	0x00000b80


	//   ....[1]....
        /*00f0*/ 	.word	0x00000ba0


	//   ....[2]....
        /*00f4*/ 	.word	0x00000bc0


	//   ....[3]....
        /*00f8*/ 	.word	0x00000be0


	//   ....[4]....
        /*00fc*/ 	.word	0x00000c00


	//   ....[5]....
        /*0100*/ 	.word	0x00001430


	//   ....[6]....
        /*0104*/ 	.word	0x00001450


	//   ....[7]....
        /*0108*/ 	.word	0x00001470


	//   ....[8]....
        /*010c*/ 	.word	0x00001490


	//   ....[9]....
        /*0110*/ 	.word	0x000014b0


	//   ....[10]....
        /*0114*/ 	.word	0x00001630


	//   ....[11]....
        /*0118*/ 	.word	0x00001690


	//   ....[12]....
        /*011c*/ 	.word	0x000016a0


	//   ....[13]....
        /*0120*/ 	.word	0x00001750


	//   ....[14]....
        /*0124*/ 	.word	0x00001800


	//   ....[15]....
        /*0128*/ 	.word	0x00001810


	//   ....[16]....
        /*012c*/ 	.word	0x000019f0


	//   ....[17]....
        /*0130*/ 	.word	0x00001a00


	//   ....[18]....
        /*0134*/ 	.word	0x00001ce0


	//   ....[19]....
        /*0138*/ 	.word	0x00001d40


	//   ....[20]....
        /*013c*/ 	.word	0x00001d50


	//   ....[21]....
        /*0140*/ 	.word	0x00001ee0


	//   ....[22]....
        /*0144*/ 	.word	0x00001f90


	//   ....[23]....
        /*0148*/ 	.word	0x00004a50


	//   ....[24]....
        /*014c*/ 	.word	0x00004a70


	//   ....[25]....
        /*0150*/ 	.word	0x00004a90


	//   ....[26]....
        /*0154*/ 	.word	0x00004ab0


	//   ....[27]....
        /*0158*/ 	.word	0x00004ad0


	//   ....[28]....
        /*015c*/ 	.word	0x00004c70


	//   ....[29]....
        /*0160*/ 	.word	0x00004c90


	//   ....[30]....
        /*0164*/ 	.word	0x00004ee0


	//   ....[31]....
        /*0168*/ 	.word	0x00004f50


	//   ....[32]....
        /*016c*/ 	.word	0x00004fc0


	//   ....[33]....
        /*0170*/ 	.word	0x00005030


	//   ....[34]....
        /*0174*/ 	.word	0x000050a0


	//   ....[35]....
        /*0178*/ 	.word	0x00005920


	//   ....[36]....
        /*017c*/ 	.word	0x00005990


	//   ....[37]....
        /*0180*/ 	.word	0x00005a00


	//   ....[38]....
        /*0184*/ 	.word	0x00005a70


	//   ....[39]....
        /*0188*/ 	.word	0x00005ae0


	//   ....[40]....
        /*018c*/ 	.word	0x00005b70


	//   ....[41]....
        /*0190*/ 	.word	0x00005be0


	//   ....[42]....
        /*0194*/ 	.word	0x00005c50


	//   ....[43]....
        /*0198*/ 	.word	0x00005cc0


	//   ....[44]....
        /*019c*/ 	.word	0x00005d30


	//   ....[45]....
        /*01a0*/ 	.word	0x00005db0


	//   ....[46]....
        /*01a4*/ 	.word	0x00005e20


	//----- nvinfo : EIATTR_EXIT_INSTR_OFFSETS
	.align		4
.L_3493:
        /*01a8*/ 	.byte	0x04, 0x1c
        /*01aa*/ 	.short	(.L_3495 - .L_3494)


	//   ....[0]....
.L_3494:
        /*01ac*/ 	.word	0x00004d20


	//   ....[1]....
        /*01b0*/ 	.word	0x00004d80


	//   ....[2]....
        /*01b4*/ 	.word	0x00004e80


	//----- nvinfo : EIATTR_MAX_THREADS
	.align		4
.L_3495:
        /*01b8*/ 	.byte	0x04, 0x05
        /*01ba*/ 	.short	(.L_3497 - .L_3496)
.L_3496:
        /*01bc*/ 	.word	0x00000080
        /*01c0*/ 	.word	0x00000001
        /*01c4*/ 	.word	0x00000001


	//----- nvinfo : EIATTR_CRS_STACK_SIZE
	.align		4
.L_3497:
        /*01c8*/ 	.byte	0x04, 0x1e
        /*01ca*/ 	.short	(.L_3499 - .L_3498)
.L_3498:
        /*01cc*/ 	.word	0x00000000


	//----- nvinfo : EIATTR_CBANK_PARAM_SIZE
	.align		4
.L_3499:
        /*01d0*/ 	.byte	0x03, 0x19
        /*01d2*/ 	.short	0x0088


	//----- nvinfo : EIATTR_PARAM_CBANK
	.align		4
        /*01d4*/ 	.byte	0x04, 0x0a
        /*01d6*/ 	.short	(.L_3501 - .L_3500)
	.align		4
.L_3500:
        /*01d8*/ 	.word	index@(.nv.constant0._ZN18transformer_engine13normalization19ln_fwd_tuned_kernelINS0_13Kernel_traitsIff13__nv_bfloat16fjLj16384ELj2ELj1ELj4ELj16ENS0_18Kernel_traits_baseILj16384EffS3_fjLj128EEEEEEEvNS0_19ForwardKernelParamsE)
        /*01dc*/ 	.short	0x0210
        /*01de*/ 	.short	0x0088


	//----- nvinfo : EIATTR_SW_WAR
	.align		4
.L_3501:
        /*01e0*/ 	.byte	0x04, 0x36
        /*01e2*/ 	.short	(.L_3503 - .L_3502)
.L_3502:
        /*01e4*/ 	.word	0x00000008
.L_3503:


//--------------------- .nv.info._ZN18transformer_engine13normalization19ln_fwd_tuned_kernelINS0_13Kernel_traitsI13__nv_bfloat16S3_S3_fjLj16384ELj2ELj1ELj4ELj16ENS0_18Kernel_traits_baseILj16384ES3_S3_S3_fjLj128EEEEEEEvNS0_19ForwardKernelParamsE --------------------------
	.section	.nv.info._ZN18transformer_engine13normalization19ln_fwd_tuned_kernelINS0_13Kernel_traitsI13__nv_bfloat16S3_S3_fjLj16384ELj2ELj1ELj4ELj16ENS0_18Kernel_traits_baseILj16384ES3_S3_S3_fjLj128EEEEEEEvNS0_19ForwardKernelParamsE,"",@"SHT_CUDA_INFO"
	.sectionflags	@""
	.align	4


	//----- nvinfo : EIATTR_CUDA_API_VERSION
	.align		4
        /*0000*/ 	.byte	0x04, 0x37
        /*0002*/ 	.short	(.L_3505 - .L_3504)
.L_3504:
        /*0004*/ 	.word	0x00000082


	//----- nvinfo : EIATTR_KPARAM_INFO
	.align		4
.L_3505:
        /*0008*/ 	.byte	0x04, 0x17
        /*000a*/ 	.short	(.L_3507 - .L_3506)
.L_3506:
        /*000c*/ 	.word	0x00000000
        /*0010*/ 	.short	0x0000
        /*0012*/ 	.short	0x0000
        /*0014*/ 	.byte	0x00, 0xf0, 0x21, 0x02


	//----- nvinfo : EIATTR_SPARSE_MMA_MASK
	.align		4
.L_3507:
        /*0018*/ 	.byte	0x03, 0x50
        /*001a*/ 	.short	0x0000


	//----- nvinfo : EIATTR_MAXREG_COUNT
	.align		4
        /*001c*/ 	.byte	0x03, 0x1b
        /*001e*/ 	.short	0x00ff


	//----- nvinfo : EIATTR_NUM_BARRIERS
	.align		4
        /*0020*/ 	.byte	0x02, 0x4c
        /*0022*/ 	.byte	0x01
	.zero		1


	//----- nvinfo : EIATTR_MERCURY_ISA_VERSION
	.align		4
        /*0024*/ 	.byte	0x03, 0x5f
        /*0026*/ 	.short	0x0101


	//----- nvinfo : EIATTR_COOP_GROUP_MASK_REGIDS
	.align		4
        /*0028*/ 	.byte	0x04, 0x29
        /*002a*/ 	.short	(.L_3509 - .L_3508)


	//   ....[0]....
.L_3508:
        /*002c*/ 	.word	0xffffffff


	//   ....[1]....
        /*0030*/ 	.word	0xffffffff


	//   ....[2]....
        /*0034*/ 	.word	0xffffffff


	//   ....[3]....
        /*0038*/ 	.word	0xffffffff


	//   ....[4]....
        /*003c*/ 	.word	0xffffffff


	//   ....[5]....
        /*0040*/ 	.word	0xffffffff


	//   ....[6]....
        /*0044*/ 	.word	0xffffffff


	//   ....[7]....
        /*0048*/ 	.word	0xffffffff


	//   ....[8]....
        /*004c*/ 	.word	0xffffffff


	//   ....[9]....
        /*0050*/ 	.word	0xffffffff


	//   ....[10]....
        /*0054*/ 	.word	0xffffffff


	//   ....[11]....
        /*0058*/ 	.word	0xffffffff


	//   ....[12]....
        /*005c*/ 	.word	0xffffffff


	//   ....[13]....
        /*0060*/ 	.word	0xffffffff


	//   ....[14]....
        /*0064*/ 	.word	0xffffffff


	//   ....[15]....
        /*0068*/ 	.word	0xffffffff


	//   ....[16]....
        /*006c*/ 	.word	0xffffffff


	//   ....[17]....
        /*0070*/ 	.word	0xffffffff


	//   ....[18]....
        /*0074*/ 	.word	0xffffffff


	//   ....[19]....
        /*0078*/ 	.word	0xffffffff


	//   ....[20]....
        /*007c*/ 	.word	0xffffffff


	//   ....[21]....
        /*0080*/ 	.word	0xffffffff


	//   ....[22]....
        /*0084*/ 	.word	0xffffffff


	//   ....[23]....
        /*0088*/ 	.word	0xffffffff


	//   ....[24]....
        /*008c*/ 	.word	0xffffffff


	//   ....[25]....
        /*0090*/ 	.word	0xffffffff


	//   ....[26]....
        /*0094*/ 	.word	0xffffffff


	//   ....[27]....
        /*0098*/ 	.word	0xffffffff


	//   ....[28]....
        /*009c*/ 	.word	0xffffffff


	//   ....[29]....
        /*00a0*/ 	.word	0xffffffff


	//   ....[30]....
        /*00a4*/ 	.word	0x05000082


	//   ....[31]....
        /*00a8*/ 	.word	0x05000082


	//   ....[32]....
        /*00ac*/ 	.word	0x05000082


	//   ....[33]....
        /*00b0*/ 	.word	0x05000082


	//   ....[34]....
        /*00b4*/ 	.word	0x05000082


	//   ....[35]....
        /*00b8*/ 	.word	0x05000082


	//   ....[36]....
        /*00bc*/ 	.word	0x05000082


	//   ....[37]....
        /*00c0*/ 	.word	0x05000082


	//   ....[38]....
        /*00c4*/ 	.word	0x05000082


	//   ....[39]....
        /*00c8*/ 	.word	0x05000082


	//   ....[40]....
        /*00cc*/ 	.word	0x05000082


	//   ....[41]....
        /*00d0*/ 	.word	0x05000082


	//   ....[42]....
        /*00d4*/ 	.word	0x05000082


	//   ....[43]....
        /*00d8*/ 	.word	0x05000082


	//   ....[44]....
        /*00dc*/ 	.word	0x05000082


	//   ....[45]....
        /*00e0*/ 	.word	0x05000082


	//   ....[46]....
        /*00e4*/ 	.word	0x05000082


	//----- nvinfo : EIATTR_COOP_GROUP_INSTR_OFFSETS
	.align		4
.L_3509:
        /*00e8*/ 	.byte	0x04, 0x28
        /*00ea*/ 	.short	(.L_3511 - .L_3510)


	//   ....[0]....
.L_3510:
        /*00ec*/ 	.word	0x00000f30


	//   ....[1]....
        /*00f0*/ 	.word	0x00000f50


	//   ....[2]....
        /*00f4*/ 	.word	0x00000f70


	//   ....[3]....
        /*00f8*/ 	.word	0x00000f90


	//   ....[4]....
        /*00fc*/ 	.word	0x00000fb0


	//   ....[5]....
        /*0100*/ 	.word	0x000017e0


	//   ....[6]....
        /*0104*/ 	.word	0x00001800


	//   ....[7]....
        /*0108*/ 	.word	0x00001820


	//   ....[8]....
        /*010c*/ 	.word	0x00001840


	//   ....[9]....
        /*0110*/ 	.word	0x00001860


	//   ....[10]....
        /*0114*/ 	.word	0x000019e0


	//   ....[11]....
        /*0118*/ 	.word	0x00001a40


	//   ....[12]....
        /*011c*/ 	.word	0x00001a50


	//   ....[13]....
        /*0120*/ 	.word	0x00001b10


	//   ....[14]....
        /*0124*/ 	.word	0x00001bb0


	//   ....[15]....
        /*0128*/ 	.word	0x00001bd0


	//   ....[16]....
        /*012c*/ 	.word	0x00001da0


	//   ....[17]....
        /*0130*/ 	.word	0x00001dd0


	//   ....[18]....
        /*0134*/ 	.word	0x000020b0


	//   ....[19]....
        /*0138*/ 	.word	0x00002120


	//   ....[20]....
        /*013c*/ 	.word	0x00002130


	//   ....[21]....
        /*0140*/ 	.word	0x00002300


	//   ....[22]....
        /*0144*/ 	.word	0x00002340


	//   ....[23]....
        /*0148*/ 	.word	0x00004cc0


	//   ....[24]....
        /*014c*/ 	.word	0x00004ce0


	//   ....[25]....
        /*0150*/ 	.word	0x00004d00


	//   ....[26]....
        /*0154*/ 	.word	0x00004d20


	//   ....[27]....
        /*0158*/ 	.word	0x00004d40


	//   ....[28]....
        /*015c*/ 	.word	0x00004ee0


	//   ....[29]....
        /*0160*/ 	.word	0x00004f00


	//   ....[30]....
        /*0164*/ 	.word	0x00005170


	//   ....[31]....
        /*0168*/ 	.word	0x000051e0


	//   ....[32]....
        /*016c*/ 	.word	0x00005250


	//   ....[33]....
        /*0170*/ 	.word	0x000052c0


	//   ....[34]....
        /*0174*/ 	.word	0x00005330


	//   ....[35]....
        /*0178*/ 	.word	0x00005bb0


	//   ....[36]....
        /*017c*/ 	.word	0x00005c20


	//   ....[37]....
        /*0180*/ 	.word	0x00005c90


	//   ....[38]....
        /*0184*/ 	.word	0x00005d00


	//   ....[39]....
        /*0188*/ 	.word	0x00005d70


	//   ....[40]....
        /*018c*/ 	.word	0x00005e00


	//   ....[41]....
        /*0190*/ 	.word	0x00005e70


	//   ....[42]....
        /*0194*/ 	.word	0x00005ee0


	//   ....[43]....
        /*0198*/ 	.word	0x00005f50


	//   ....[44]....
        /*019c*/ 	.word	0x00005fc0


	//   ....[45]....
        /*01a0*/ 	.word	0x00006040


	//   ....[46]....
        /*01a4*/ 	.word	0x000060b0


	//----- nvinfo : EIATTR_EXIT_INSTR_OFFSETS
	.align		4
.L_3511:
        /*01a8*/ 	.byte	0x04, 0x1c
        /*01aa*/ 	.short	(.L_3513 - .L_3512)


	//   ....[0]....
.L_3512:
        /*01ac*/ 	.word	0x00004f90


	//   ....[1]....
        /*01b0*/ 	.word	0x00004ff0


	//   ....[2]....
        /*01b4*/ 	.word	0x00005110


	//----- nvinfo : EIATTR_MAX_THREADS
	.align		4
.L_3513:
        /*01b8*/ 	.byte	0x04, 0x05
        /*01ba*/ 	.short	(.L_3515 - .L_3514)
.L_3514:
        /*01bc*/ 	.word	0x00000080
        /*01c0*/ 	.word	0x00000001
        /*01c4*/ 	.word	0x00000001


	//----- nvinfo : EIATTR_CRS_STACK_SIZE
	.align		4
.L_3515:
        /*01c8*/ 	.byte	0x04, 0x1e
        /*01ca*/ 	.short	(.L_3517 - .L_3516)
.L_3516:
        /*01cc*/ 	.word	0x00000000


	//----- nvinfo : EIATTR_CBANK_PARAM_SIZE
	.align		4
.L_3517:
        /*01d0*/ 	.byte	0x03, 0x19
        /*01d2*/ 	.short	0x0088


	//----- nvinfo : EIATTR_PARAM_CBANK
	.align		4
        /*01d4*/ 	.byte	0x04, 0x0a
        /*01d6*/ 	.short	(.L_3519 - .L_3518)
	.align		4
.L_3518:
        /*01d8*/ 	.word	index@(.nv.constant0._ZN18transformer_engine13normalization19ln_fwd_tuned_kernelINS0_13Kernel_traitsI13__nv_bfloat16S3_S3_fjLj16384ELj2ELj1ELj4ELj16ENS0_18Kernel_traits_baseILj16384ES3_S3_S3_fjLj128EEEEEEEvNS0_19ForwardKernelParamsE)
        /*01dc*/ 	.short	0x0210
        /*01de*/ 	.short	0x0088


	//----- nvinfo : EIATTR_SW_WAR
	.align		4
.L_3519:
        /*01e0*/ 	.byte	0x04, 0x36
        /*01e2*/ 	.short	(.L_3521 - .L_3520)
.L_3520:
        /*01e4*/ 	.word	0x00000008
.L_3521:


//--------------------- .nv.info._ZN18transformer_engine13normalization19ln_fwd_tuned_kernelINS0_13Kernel_traitsIff6__halffjLj16384ELj2ELj1ELj4ELj16ENS0_18Kernel_traits_baseILj16384EffS3_fjLj128EEEEEEEvNS0_19ForwardKernelParamsE --------------------------
	.section	.nv.info._ZN18transformer_engine13normalization19ln_fwd_tuned_kernelINS0_13Kernel_traitsIff6__halffjLj16384ELj2ELj1ELj4ELj16ENS0_18Kernel_traits_baseILj16384EffS3_fjLj128EEEEEEEvNS0_19ForwardKernelParamsE,"",@"SHT_CUDA_INFO"
	.sectionflags	@""
	.align	4


	//----- nvinfo : EIATTR_CUDA_API_VERSION
	.align		4
        /*0000*/ 	.byte	0x04, 0x37
        /*0002*/ 	.short	(.L_3523 - .L_3522)
.L_3522:
        /*0004*/ 	.word	0x00000082


	//----- nvinfo : EIATTR_KPARAM_INFO
	.align		4
.L_3523:
        /*0008*/ 	.byte	0x04, 0x17
        /*000a*/ 	.short	(.L_3525 - .L_3524)
.L_3524:
        /*000c*/ 	.word	0x00000000
        /*0010*/ 	.short	0x0000
        /*0012*/ 	.short	0x0000
        /*0014*/ 	.byte	0x00, 0xf0, 0x21, 0x02


	//----- nvinfo : EIATTR_SPARSE_MMA_MASK
	.align		4
.L_3525:
        /*0018*/ 	.byte	0x03, 0x50
        /*001a*/ 	.short	0x0000


	//----- nvinfo : EIATTR_MAXREG_COUNT
	.align		4
        /*001c*/ 	.byte	0x03, 0x1b
        /*001e*/ 	.short	0x00ff


	//----- nvinfo : EIATTR_NUM_BARRIERS
	.align		4
        /*0020*/ 	.byte	0x02, 0x4c
        /*0022*/ 	.byte	0x01
	.zero		1


	//----- nvinfo : EIATTR_MERCURY_ISA_VERSION
	.align		4
        /*0024*/ 	.byte	0x03, 0x5f
        /*0026*/ 	.short	0x0101


	//----- nvinfo : EIATTR_COOP_GROUP_MASK_REGIDS
	.align		4
        /*0028*/ 	.byte	0x04, 0x29
        /*002a*/ 	.short	(.L_3527 - .L_3526)


	//   ....[0]....
.L_3526:
        /*002c*/ 	.word	0xffffffff


	//   ....[1]....
        /*0030*/ 	.word	0xffffffff


	//   ....[2]....
        /*0034*/ 	.word	0xffffffff


	//   ....[3]....
        /*0038*/ 	.word	0xffffffff


	//   ....[4]....
        /*003c*/ 	.word	0xffffffff


	//   ....[5]....
        /*0040*/ 	.word	0xffffffff


	//   ....[6]....
        /*0044*/ 	.word	0xffffffff


	//   ....[7]....
        /*0048*/ 	.word	0xffffffff


	//   ....[8]....
        /*004c*/ 	.word	0xffffffff


	//   ....[9]....
        /*0050*/ 	.word	0xffffffff


	//   ....[10]....
        /*0054*/ 	.word	0xffffffff


	//   ....[11]....
        /*0058*/ 	.word	0xffffffff


	//   ....[12]....
        /*005c*/ 	.word	0xffffffff


	//   ....[13]....
        /*0060*/ 	.word	0xffffffff


	//   ....[14]....
        /*0064*/ 	.word	0xffffffff


	//   ....[15]....
        /*0068*/ 	.word	0xffffffff


	//   ....[16]....
        /*006c*/ 	.word	0xffffffff


	//   ....[17]....
        /*0070*/ 	.word	0xffffffff


	//   ....[18]....
        /*0074*/ 	.word	0xffffffff


	//   ....[19]....
        /*0078*/ 	.word	0xffffffff


	//   ....[20]....
        /*007c*/ 	.word	0xffffffff


	//   ....[21]....
        /*0080*/ 	.word	0xffffffff


	//   ....[22]....
        /*0084*/ 	.word	0xffffffff


	//   ....[23]....
        /*0088*/ 	.word	0xffffffff


	//   ....[24]....
        /*008c*/ 	.word	0xffffffff


	//   ....[25]....
        /*0090*/ 	.word	0xffffffff


	//   ....[26]....
        /*0094*/ 	.word	0xffffffff


	//   ....[27]....
        /*0098*/ 	.word	0xffffffff


	//   ....[28]....
        /*009c*/ 	.word	0xffffffff


	//   ....[29]....
        /*00a0*/ 	.word	0xffffffff


	//   ....[30]....
        /*00a4*/ 	.word	0x050000d5


	//   ....[31]....
        /*00a8*/ 	.word	0x050000d5


	//   ....[32]....
        /*00ac*/ 	.word	0x050000d5


	//   ....[33]....
        /*00b0*/ 	.word	0x050000d5


	//   ....[34]....
        /*00b4*/ 	.word	0x050000d5


	//   ....[35]....
        /*00b8*/ 	.word	0x050000d5


	//   ....[36]....
        /*00bc*/ 	.word	0x050000d5


	//   ....[37]....
        /*00c0*/ 	.word	0x050000d5


	//   ....[38]....
        /*00c4*/ 	.word	0x050000d5


	//   ....[39]....
        /*00c8*/ 	.word	0x050000d5


	//   ....[40]....
        /*00cc*/ 	.word	0x050000d5


	//   ....[41]....
        /*00d0*/ 	.word	0x050000d5


	//   ....[42]....
        /*00d4*/ 	.word	0x050000d5


	//   ....[43]....
        /*00d8*/ 	.word	0x050000d5


	//   ....[44]....
        /*00dc*/ 	.word	0x050000d5


	//   ....[45]....
        /*00e0*/ 	.word	0x050000d5


	//   ....[46]....
        /*00e4*/ 	.word	0x050000d5


	//----- nvinfo : EIATTR_COOP_GROUP_INSTR_OFFSETS
	.align		4
.L_3527:
        /*00e8*/ 	.byte	0x04, 0x28
        /*00ea*/ 	.short	(.L_3529 - .L_3528)


	//   ....[0]....
.L_3528:
        /*00ec*/ 	.word	0x00000b80


	//   ....[1]....
        /*00f0*/ 	.word	0x00000ba0


	//   ....[2]....
        /*00f4*/ 	.word	0x00000bc0


	//   ....[3]....
        /*00f8*/ 	.word	0x00000be0


	//   ....[4]....
        /*00fc*/ 	.word	0x00000c00


	//   ....[5]....
        /*0100*/ 	.word	0x00001430


	//   ....[6]....
        /*0104*/ 	.word	0x00001450


	//   ....[7]....
        /*0108*/ 	.word	0x00001470


	//   ....[8]....
        /*010c*/ 	.word	0x00001490


	//   ....[9]....
        /*0110*/ 	.word	0x000014b0


	//   ....[10]....
        /*0114*/ 	.word	0x00001630


	//   ....[11]....
        /*0118*/ 	.word	0x00001690


	//   ....[12]....
        /*011c*/ 	.word	0x000016a0


	//   ....[13]....
        /*0120*/ 	.word	0x00001750


	//   ....[14]....
        /*0124*/ 	.word	0x00001800


	//   ....[15]....
        /*0128*/ 	.word	0x00001810


	//   ....[16]....
        /*012c*/ 	.word	0x000019f0


	//   ....[17]....
        /*0130*/ 	.word	0x00001a00


	//   ....[18]....
        /*0134*/ 	.word	0x00001ce0


	//   ....[19]....
        /*0138*/ 	.word	0x00001d40


	//   ....[20]....
        /*013c*/ 	.word	0x00001d50


	//   ....[21]....
        /*0140*/ 	.word	0x00001ee0


	//   ....[22]....
        /*0144*/ 	.word	0x00001f90


	//   ....[23]....
        /*0148*/ 	.word	0x00004a50


	//   ....[24]....
        /*014c*/ 	.word	0x00004a70


	//   ....[25]....
        /*0150*/ 	.word	0x00004a90


	//   ....[26]....
        /*0154*/ 	.word	0x00004ab0


	//   ....[27]....
        /*0158*/ 	.word	0x00004ad0


	//   ....[28]....
        /*015c*/ 	.word	0x00004c70


	//   ....[29]....
        /*0160*/ 	.word	0x00004c90


	//   ....[30]....
        /*0164*/ 	.word	0x00004ee0


	//   ....[31]....
        /*0168*/ 	.word	0x00004f50


	//   ....[32]....
        /*016c*/ 	.word	0x00004fc0


	//   ....[33]....
        /*0170*/ 	.word	0x00005030


	//   ....[34]....
        /*0174*/ 	.word	0x000050a0


	//   ....[35]....
        /*0178*/ 	.word	0x00005920


	//   ....[36]....
        /*017c*/ 	.word	0x00005990


	//   ....[37]....
        /*0180*/ 	.word	0x00005a00


	//   ....[38]....
        /*0184*/ 	.word	0x00005a70


	//   ....[39]....
        /*0188*/ 	.word	0x00005ae0


	//   ....[40]....
        /*018c*/ 	.word	0x00005b70


	//   ....[41]....
        /*0190*/ 	.word	0x00005be0


	//   ....[42]....
        /*0194*/ 	.word	0x00005c50


	//   ....[43]....
        /*0198*/ 	.word	0x00005cc0


	//   ....[44]....
        /*019c*/ 	.word	0x00005d30


	//   ....[45]....
        /*01a0*/ 	.word	0x00005db0


	//   ....[46]....
        /*01a4*/ 	.word	0x00005e20


	//----- nvinfo : EIATTR_EXIT_INSTR_OFFSETS
	.align		4
.L_3529:
        /*01a8*/ 	.byte	0x04, 0x1c
        /*01aa*/ 	.short	(.L_3531 - .L_3530)


	//   ....[0]....
.L_3530:
        /*01ac*/ 	.word	0x00004d20


	//   ....[1]....
        /*01b0*/ 	.word	0x00004d80


	//   ....[2]....
        /*01b4*/ 	.word	0x00004e80


	//----- nvinfo : EIATTR_MAX_THREADS
	.align		4
.L_3531:
        /*01b8*/ 	.byte	0x04, 0x05
        /*01ba*/ 	.short	(.L_3533 - .L_3532)
.L_3532:
        /*01bc*/ 	.word	0x00000080
        /*01c0*/ 	.word	0x00000001
        /*01c4*/ 	.word	0x00000001


	//----- nvinfo : EIATTR_CRS_STACK_SIZE
	.align		4
.L_3533:
        /*01c8*/ 	.byte	0x04, 0x1e
        /*01ca*/ 	.short	(.L_3535 - .L_3534)
.L_3534:
        /*01cc*/ 	.word	0x00000000


	//----- nvinfo : EIATTR_CBANK_PARAM_SIZE
	.align		4
.L_3535:
        /*01d0*/ 	.byte	0x03, 0x19
        /*01d2*/ 	.short	0x0088


	//----- nvinfo : EIATTR_PARAM_CBANK
	.align		4
        /*01d4*/ 	.byte	0x04, 0x0a
        /*01d6*/ 	.short	(.L_3537 - .L_3536)
	.align		4
.L_3536:
        /*01d8*/ 	.word	index@(.nv.constant0._ZN18transformer_engine13normalization19ln_fwd_tuned_kernelINS0_13Kernel_traitsIff6__halffjLj16384ELj2ELj1ELj4ELj16ENS0_18Kernel_traits_baseILj16384EffS3_fjLj128EEEEEEEvNS0_19ForwardKernelParamsE)
        /*01dc*/ 	.short	0x0210
        /*01de*/ 	.short	0x0088


	//----- nvinfo : EIATTR_SW_WAR
	.align		4
.L_3537:
        /*01e0*/ 	.byte	0x04, 0x36
        /*01e2*/ 	.short	(.L_3539 - .L_3538)
.L_3538:
        /*01e4*/ 	.word	0x00000008
.L_3539:


//--------------------- .nv.info._ZN18transformer_engine13normalization19ln_fwd_tuned_kernelINS0_13Kernel_traitsI6__halfS3_S3_fjLj16384ELj2ELj1ELj4ELj16ENS0_18Kernel_traits_baseILj16384ES3_S3_S3_fjLj128EEEEEEEvNS0_19ForwardKernelParamsE --------------------------
	.section	.nv.info._ZN18transformer_engine13normalization19ln_fwd_tuned_kernelINS0_13Kernel_traitsI6__halfS3_S3_fjLj16384ELj2ELj1ELj4ELj16ENS0_18Kernel_traits_baseILj16384ES3_S3_S3_fjLj128EEEEEEEvNS0_19ForwardKernelParamsE,"",@"SHT_CUDA_INFO"
	.sectionflags	@""
	.align	4


	//----- nvinfo : EIATTR_CUDA_API_VERSION
	.align		4
        /*0000*/ 	.byte	0x04, 0x37
        /*0002*/ 	.short	(.L_3541 - .L_3540)
.L_3540:
        /*0004*/ 	.word	0x00000082


	//----- nvinfo : EIATTR_KPARAM_INFO
	.align		4
.L_3541:
        /*0008*/ 	.byte	0x04, 0x17
        /*000a*/ 	.short	(.L_3543 - .L_3542)
.L_3542:
        /*000c*/ 	.word	0x00000000
        /*0010*/ 	.short	0x0000
        /*0012*/ 	.short	0x0000
        /*0014*/ 	.byte	0x00, 0xf0, 0x21, 0x02


	//----- nvinfo : EIATTR_SPARSE_MMA_MASK
	.align		4
.L_3543:
        /*0018*/ 	.byte	0x03, 0x50
        /*001a*/ 	.short	0x0000


	//----- nvinfo : EIATTR_MAXREG_COUNT
	.align		4
        /*001c*/ 	.byte	0x03, 0x1b
        /*001e*/ 	.short	0x00ff


	//----- nvinfo : EIATTR_NUM_BARRIERS
	.align		4
        /*0020*/ 	.byte	0x02, 0x4c
        /*0022*/ 	.byte	0x01
	.zero		1


	//----- nvinfo : EIATTR_MERCURY_ISA_VERSION
	.align		4
        /*0024*/ 	.byte	0x03, 0x5f
        /*0026*/ 	.short	0x0101


	//----- nvinfo : EIATTR_COOP_GROUP_MASK_REGIDS
	.align		4
        /*0028*/ 	.byte	0x04, 0x29
        /*002a*/ 	.short	(.L_3545 - .L_3544)


	//   ....[0]....
.L_3544:
        /*002c*/ 	.word	0xffffffff


	//   ....[1]....
        /*0030*/ 	.word	0xffffffff


	//   ....[2]....
        /*0034*/ 	.word	0xffffffff


	//   ....[3]....
        /*0038*/ 	.word	0xffffffff


	//   ....[4]....
        /*003c*/ 	.word	0xffffffff


	//   ....[5]....
        /*0040*/ 	.word	0xffffffff


	//   ....[6]....
        /*0044*/ 	.word	0xffffffff


	//   ....[7]....
        /*0048*/ 	.word	0xffffffff


	//   ....[8]....
        /*004c*/ 	.word	0xffffffff


	//   ....[9]....
        /*0050*/ 	.word	0xffffffff


	//   ....[10]....
        /*0054*/ 	.word	0xffffffff


	//   ....[11]....
        /*0058*/ 	.word	0xffffffff


	//   ....[12]....
        /*005c*/ 	.word	0xffffffff


	//   ....[13]....
        /*0060*/ 	.word	0xffffffff


	//   ....[14]....
        /*0064*/ 	.word	0xffffffff


	//   ....[15]....
        /*0068*/ 	.word	0xffffffff


	//   ....[16]....
        /*006c*/ 	.word	0xffffffff


	//   ....[17]....
        /*0070*/ 	.word	0xffffffff


	//   ....[18]....
        /*0074*/ 	.word	0xffffffff


	//   ....[19]....
        /*0078*/ 	.word	0xffffffff


	//   ....[20]....
        /*007c*/ 	.word	0xffffffff


	//   ....[21]....
        /*0080*/ 	.word	0xffffffff


	//   ....[22]....
        /*0084*/ 	.word	0xffffffff


	//   ....[23]....
        /*0088*/ 	.word	0xffffffff


	//   ....[24]....
        /*008c*/ 	.word	0xffffffff


	//   ....[25]....
        /*0090*/ 	.word	0xffffffff


	//   ....[26]....
        /*0094*/ 	.word	0xffffffff


	//   ....[27]....
        /*0098*/ 	.word	0xffffffff


	//   ....[28]....
        /*009c*/ 	.word	0xffffffff


	//   ....[29]....
        /*00a0*/ 	.word	0xffffffff


	//   ....[30]....
        /*00a4*/ 	.word	0x05000094


	//   ....[31]....
        /*00a8*/ 	.word	0x05000094


	//   ....[32]....
        /*00ac*/ 	.word	0x05000094


	//   ....[33]....
        /*00b0*/ 	.word	0x05000094


	//   ....[34]....
        /*00b4*/ 	.word	0x05000094


	//   ....[35]....
        /*00b8*/ 	.word	0x05000094


	//   ....[36]....
        /*00bc*/ 	.word	0x05000094


	//   ....[37]....
        /*00c0*/ 	.word	0x05000094


	//   ....[38]....
        /*00c4*/ 	.word	0x05000094


	//   ....[39]....
        /*00c8*/ 	.word	0x05000094


	//   ....[40]....
        /*00cc*/ 	.word	0x05000094


	//   ....[41]....
        /*00d0*/ 	.word	0x05000094


	//   ....[42]....
        /*00d4*/ 	.word	0x05000094


	//   ....[43]....
        /*00d8*/ 	.word	0x05000094


	//   ....[44]....
        /*00dc*/ 	.word	0x05000094


	//   ....[45]....
        /*00e0*/ 	.word	0x05000094


	//   ....[46]....
        /*00e4*/ 	.word	0x05000094


	//----- nvinfo : EIATTR_COOP_GROUP_INSTR_OFFSETS
	.align		4
.L_3545:
        /*00e8*/ 	.byte	0x04, 0x28
        /*00ea*/ 	.short	(.L_3547 - .L_3546)


	//   ....[0]....
.L_3546:
        /*00ec*/ 	.word	0x00000d30


	//   ....[1]....
        /*00f0*/ 	.word	0x00000d50


	//   ....[2]....
        /*00f4*/ 	.word	0x00000d70


	//   ....[3]....
        /*00f8*/ 	.word	0x00000d90


	//   ....[4]....
        /*00fc*/ 	.word	0x00000db0


	//   ....[5]....
        /*0100*/ 	.word	0x000015e0


	//   ....[6]....
        /*0104*/ 	.word	0x00001600


	//   ....[7]....
        /*0108*/ 	.word	0x00001620


	//   ....[8]....
        /*010c*/ 	.word	0x00001640


	//   ....[9]....
        /*0110*/ 	.word	0x00001660


	//   ....[10]....
        /*0114*/ 	.word	0x000017e0


	//   ....[11]....
        /*0118*/ 	.word	0x00001840


	//   ....[12]....
        /*011c*/ 	.word	0x00001850


	//   ....[13]....
        /*0120*/ 	.word	0x00001910


	//   ....[14]....
        /*0124*/ 	.word	0x000019b0


	//   ....[15]....
        /*0128*/ 	.word	0x000019d0


	//   ....[16]....
        /*012c*/ 	.word	0x00001bc0


	//   ....[17]....
        /*0130*/ 	.word	0x00001c10


	//   ....[18]....
        /*0134*/ 	.word	0x00001eb0


	//   ....[19]....
        /*0138*/ 	.word	0x00001f20


	//   ....[20]....
        /*013c*/ 	.word	0x00001f30


	//   ....[21]....
        /*0140*/ 	.word	0x00002140


	//   ....[22]....
        /*0144*/ 	.word	0x00002180


	//   ....[23]....
        /*0148*/ 	.word	0x000046c0


	//   ....[24]....
        /*014c*/ 	.word	0x000046e0


	//   ....[25]....
        /*0150*/ 	.word	0x00004700


	//   ....[26]....
        /*0154*/ 	.word	0x00004720


	//   ....[27]....
        /*0158*/ 	.word	0x00004740


	//   ....[28]....
        /*015c*/ 	.word	0x000048e0


	//   ....[29]....
        /*0160*/ 	.word	0x00004900


	//   ....[30]....
        /*0164*/ 	.word	0x00004b70


	//   ....[31]....
        /*0168*/ 	.word	0x00004be0


	//   ....[32]....
        /*016c*/ 	.word	0x00004c50


	//   ....[33]....
        /*0170*/ 	.word	0x00004cc0


	//   ....[34]....
        /*0174*/ 	.word	0x00004d30


	//   ....[35]....
        /*0178*/ 	.word	0x000055a0


	//   ....[36]....
        /*017c*/ 	.word	0x00005610


	//   ....[37]....
        /*0180*/ 	.word	0x00005680


	//   ....[38]....
        /*0184*/ 	.word	0x000056f0


	//   ....[39]....
        /*0188*/ 	.word	0x00005760


	//   ....[40]....
        /*018c*/ 	.word	0x000057d0


	//   ....[41]....
        /*0190*/ 	.word	0x00005840


	//   ....[42]....
        /*0194*/ 	.word	0x000058b0


	//   ....[43]....
        /*0198*/ 	.word	0x00005920


	//   ....[44]....
        /*019c*/ 	.word	0x00005990


	//   ....[45]....
        /*01a0*/ 	.word	0x00005a10


	//   ....[46]....
        /*01a4*/ 	.word	0x00005a80


	//----- nvinfo : EIATTR_EXIT_INSTR_OFFSETS
	.align		4
.L_3547:
        /*01a8*/ 	.byte	0x04, 0x1c
        /*01aa*/ 	.short	(.L_3549 - .L_3548)


	//   ....[0]....
.L_3548:
        /*01ac*/ 	.word	0x00004990


	//   ....[1]....
        /*01b0*/ 	.word	0x000049f0


	//   ....[2]....
        /*01b4*/ 	.word	0x00004b10


	//----- nvinfo : EIATTR_MAX_THREADS
	.align		4
.L_3549:
        /*01b8*/ 	.byte	0x04, 0x05
        /*01ba*/ 	.short	(.L_3551 - .L_3550)
.L_3550:
        /*01bc*/ 	.word	0x00000080
        /*01c0*/ 	.word	0x00000001
        /*01c4*/ 	.word	0x00000001


	//----- nvinfo : EIATTR_CRS_STACK_SIZE
	.align		4
.L_3551:
        /*01c8*/ 	.byte	0x04, 0x1e
        /*01ca*/ 	.short	(.L_3553 - .L_3552)
.L_3552:
        /*01cc*/ 	.word	0x00000000


	//----- nvinfo : EIATTR_CBANK_PARAM_SIZE
	.align		4
.L_3553:
        /*01d0*/ 	.byte	0x03, 0x19
        /*01d2*/ 	.short	0x0088


	//----- nvinfo : EIATTR_PARAM_CBANK
	.align		4
        /*01d4*/ 	.byte	0x04, 0x0a
        /*01d6*/ 	.short	(.L_3555 - .L_3554)
	.align		4
.L_3554:
        /*01d8*/ 	.word	index@(.nv.constant0._ZN18transformer_engine13normalization19ln_fwd_tuned_kernelINS0_13Kernel_traitsI6__halfS3_S3_fjLj16384ELj2ELj1ELj4ELj16ENS0_18Kernel_traits_baseILj16384ES3_S3_S3_fjLj128EEEEEEEvNS0_19ForwardKernelParamsE)
        /*01dc*/ 	.short	0x0210
        /*01de*/ 	.short	0x0088


	//----- nvinfo : EIATTR_SW_WAR
	.align		4
.L_3555:
        /*01e0*/ 	.byte	0x04, 0x36
        /*01e2*/ 	.short	(.L_3557 - .L_3556)
.L_3556:
        /*01e4*/ 	.word	0x00000008
.L_3557:


//--------------------- .nv.info._ZN18transformer_engine13normalization19ln_fwd_tuned_kernelINS0_13Kernel_traitsIffffjLj16384ELj2ELj1ELj4ELj16ENS0_18Kernel_traits_baseILj16384EffffjLj128EEEEEEEvNS0_19ForwardKernelParamsE --------------------------
	.section	.nv.info._ZN18transformer_engine13normalization19ln_fwd_tuned_kernelINS0_13Kernel_traitsIffffjLj16384ELj2ELj1ELj4ELj16ENS0_18Kernel_traits_baseILj16384EffffjLj128EEEEEEEvNS0_19ForwardKernelParamsE,"",@"SHT_CUDA_INFO"
	.sectionflags	@""
	.align	4


	//----- nvinfo : EIATTR_CUDA_API_VERSION
	.align		4
        /*0000*/ 	.byte	0x04, 0x37
        /*0002*/ 	.short	(.L_3559 - .L_3558)
.L_3558:
        /*0004*/ 	.word	0x00000082


	//----- nvinfo : EIATTR_KPARAM_INFO
	.align		4
.L_3559:
        /*0008*/ 	.byte	0x04, 0x17
        /*000a*/ 	.short	(.L_3561 - .L_3560)
.L_3560:
        /*000c*/ 	.word	0x00000000
        /*0010*/ 	.short	0x0000
        /*0012*/ 	.short	0x0000
        /*0014*/ 	.byte	0x00, 0xf0, 0x21, 0x02


	//----- nvinfo : EIATTR_SPARSE_MMA_MASK
	.align		4
.L_3561:
        /*0018*/ 	.byte	0x03, 0x50
        /*001a*/ 	.short	0x0000


	//----- nvinfo : EIATTR_MAXREG_COUNT
	.align		4
        /*001c*/ 	.byte	0x03, 0x1b
        /*001e*/ 	.short	0x00ff


	//----- nvinfo : EIATTR_NUM_BARRIERS
	.align		4
        /*0020*/ 	.byte	0x02, 0x4c
        /*0022*/ 	.byte	0x01
	.zero		1


	//----- nvinfo : EIATTR_MERCURY_ISA_VERSION
	.align		4
        /*0024*/ 	.byte	0x03, 0x5f
        /*0026*/ 	.short	0x0101


	//----- nvinfo : EIATTR_COOP_GROUP_MASK_REGIDS
	.align		4
        /*0028*/ 	.byte	0x04, 0x29
        /*002a*/ 	.short	(.L_3563 - .L_3562)


	//   ....[0]....
.L_3562:
        /*002c*/ 	.word	0xffffffff


	//   ....[1]....
        /*0030*/ 	.word	0xffffffff


	//   ....[2]....
        /*0034*/ 	.word	0xffffffff


	//   ....[3]....
        /*0038*/ 	.word	0xffffffff


	//   ....[4]....
        /*003c*/ 	.word	0xffffffff


	//   ....[5]....
        /*0040*/ 	.word	0xffffffff


	//   ....[6]....
        /*0044*/ 	.word	0xffffffff


	//   ....[7]....
        /*0048*/ 	.word	0xffffffff


	//   ....[8]....
        /*004c*/ 	.word	0xffffffff


	//   ....[9]....
        /*0050*/ 	.word	0xffffffff


	//   ....[10]....
        /*0054*/ 	.word	0xffffffff


	//   ....[11]....
        /*0058*/ 	.word	0xffffffff


	//   ....[12]....
        /*005c*/ 	.word	0xffffffff


	//   ....[13]....
        /*0060*/ 	.word	0xffffffff


	//   ....[14]....
        /*0064*/ 	.word	0xffffffff


	//   ....[15]....
        /*0068*/ 	.word	0xffffffff


	//   ....[16]....
        /*006c*/ 	.word	0xffffffff


	//   ....[17]....
        /*0070*/ 	.word	0xffffffff


	//   ....[18]....
        /*0074*/ 	.word	0xffffffff


	//   ....[19]....
        /*0078*/ 	.word	0xffffffff


	//   ....[20]....
        /*007c*/ 	.word	0xffffffff


	//   ....[21]....
        /*0080*/ 	.word	0xffffffff


	//   ....[22]....
        /*0084*/ 	.word	0xffffffff


	//   ....[23]....
        /*0088*/ 	.word	0xffffffff


	//   ....[24]....
        /*008c*/ 	.word	0xffffffff


	//   ....[25]....
        /*0090*/ 	.word	0xffffffff


	//   ....[26]....
        /*0094*/ 	.word	0xffffffff


	//   ....[27]....
        /*0098*/ 	.word	0xffffffff


	//   ....[28]....
        /*009c*/ 	.word	0xffffffff


	//   ....[29]....
        /*00a0*/ 	.word	0xffffffff


	//   ....[30]....
        /*00a4*/ 	.word	0x050000df


	//   ....[31]....
        /*00a8*/ 	.word	0x050000df


	//   ....[32]....
        /*00ac*/ 	.word	0x050000df


	//   ....[33]....
        /*00b0*/ 	.word	0x050000df


	//   ....[34]....
        /*00b4*/ 	.word	0x050000df


	//   ....[35]....
        /*00b8*/ 	.word	0x050000df


	//   ....[36]....
        /*00bc*/ 	.word	0x050000df


	//   ....[37]....
        /*00c0*/ 	.word	0x050000df


	//   ....[38]....
        /*00c4*/ 	.word	0x050000df


	//   ....[39]....
        /*00c8*/ 	.word	0x050000df


	//   ....[40]....
        /*00cc*/ 	.word	0x050000df


	//   ....[41]....
        /*00d0*/ 	.word	0x050000df


	//   ....[42]....
        /*00d4*/ 	.word	0x050000df


	//   ....[43]....
        /*00d8*/ 	.word	0x050000df


	//   ....[44]....
        /*00dc*/ 	.word	0x050000df


	//   ....[45]....
        /*00e0*/ 	.word	0x050000df


	//   ....[46]....
        /*00e4*/ 	.word	0x050000df


	//----- nvinfo : EIATTR_COOP_GROUP_INSTR_OFFSETS
	.align		4
.L_3563:
        /*00e8*/ 	.byte	0x04, 0x28
        /*00ea*/ 	.short	(.L_3565 - .L_3564)


	//   ....[0]....
.L_3564:
        /*00ec*/ 	.word	0x00000b90


	//   ....[1]....
        /*00f0*/ 	.word	0x00000bb0


	//   ....[2]....
        /*00f4*/ 	.word	0x00000bd0


	//   ....[3]....
        /*00f8*/ 	.word	0x00000bf0


	//   ....[4]....
        /*00fc*/ 	.word	0x00000c10


	//   ....[5]....
        /*0100*/ 	.word	0x00001440


	//   ....[6]....
        /*0104*/ 	.word	0x00001460


	//   ....[7]....
        /*0108*/ 	.word	0x00001480


	//   ....[8]....
        /*010c*/ 	.word	0x000014a0


	//   ....[9]....
        /*0110*/ 	.word	0x000014c0


	//   ....[10]....
        /*0114*/ 	.word	0x00001640


	//   ....[11]....
        /*0118*/ 	.word	0x000016a0


	//   ....[12]....
        /*011c*/ 	.word	0x000016b0


	//   ....[13]....
        /*0120*/ 	.word	0x00001760


	//   ....[14]....
        /*0124*/ 	.word	0x00001800


	//   ....[15]....
        /*0128*/ 	.word	0x00001820


	//   ....[16]....
        /*012c*/ 	.word	0x00001a00


	//   ....[17]....
        /*0130*/ 	.word	0x00001a40


	//   ....[18]....
        /*0134*/ 	.word	0x00001cf0


	//   ....[19]....
        /*0138*/ 	.word	0x00001d50


	//   ....[20]....
        /*013c*/ 	.word	0x00001d60


	//   ....[21]....
        /*0140*/ 	.word	0x00001f00


	//   ....[22]....
        /*0144*/ 	.word	0x00001fb0


	//   ....[23]....
        /*0148*/ 	.word	0x00003fb0


	//   ....[24]....
        /*014c*/ 	.word	0x00003fd0


	//   ....[25]....
        /*0150*/ 	.word	0x00003ff0


	//   ....[26]....
        /*0154*/ 	.word	0x00004010


	//   ....[27]....
        /*0158*/ 	.word	0x00004030


	//   ....[28]....
        /*015c*/ 	.word	0x000041d0


	//   ....[29]....
        /*0160*/ 	.word	0x000041f0


	//   ....[30]....
        /*0164*/ 	.word	0x00004440


	//   ....[31]....
        /*0168*/ 	.word	0x000044b0


	//   ....[32]....
        /*016c*/ 	.word	0x00004520


	//   ....[33]....
        /*0170*/ 	.word	0x00004590


	//   ....[34]....
        /*0174*/ 	.word	0x00004600


	//   ....[35]....
        /*0178*/ 	.word	0x00004e70


	//   ....[36]....
        /*017c*/ 	.word	0x00004ee0


	//   ....[37]....
        /*0180*/ 	.word	0x00004f50


	//   ....[38]....
        /*0184*/ 	.word	0x00004fc0


	//   ....[39]....
        /*0188*/ 	.word	0x00005030


	//   ....[40]....
        /*018c*/ 	.word	0x000050c0


	//   ....[41]....
        /*0190*/ 	.word	0x00005130


	//   ....[42]....
        /*0194*/ 	.word	0x000051a0


	//   ....[43]....
        /*0198*/ 	.word	0x00005210


	//   ....[44]....
        /*019c*/ 	.word	0x00005280


	//   ....[45]....
        /*01a0*/ 	.word	0x00005300


	//   ....[46]....
        /*01a4*/ 	.word	0x00005370


	//----- nvinfo : EIATTR_EXIT_INSTR_OFFSETS
	.align		4
.L_3565:
        /*01a8*/ 	.byte	0x04, 0x1c
        /*01aa*/ 	.short	(.L_3567 - .L_3566)


	//   ....[0]....
.L_3566:
        /*01ac*/ 	.word	0x00004280


	//   ....[1]....
        /*01b0*/ 	.word	0x000042e0


	//   ....[2]....
        /*01b4*/ 	.word	0x000043e0


	//----- nvinfo : EIATTR_MAX_THREADS
	.align		4
.L_3567:
        /*01b8*/ 	.byte	0x04, 0x05
        /*01ba*/ 	.short	(.L_3569 - .L_3568)
.L_3568:
        /*01bc*/ 	.word	0x00000080
        /*01c0*/ 	.word	0x00000001
        /*01c4*/ 	.word	0x00000001


	//----- nvinfo : EIATTR_CRS_STACK_SIZE
	.align		4
.L_3569:
        /*01c8*/ 	.byte	0x04, 0x1e
        /*01ca*/ 	.short	(.L_3571 - .L_3570)
.L_3570:
        /*01cc*/ 	.word	0x00000000


	//----- nvinfo : EIATTR_CBANK_PARAM_SIZE
	.align		4
.L_3571:
        /*01d0*/ 	.byte	0x03, 0x19
        /*01d2*/ 	.short	0x0088


	//----- nvinfo : EIATTR_PARAM_CBANK
	.align		4
        /*01d4*/ 	.byte	0x04, 0x0a
        /*01d6*/ 	.short	(.L_3573 - .L_3572)
	.align		4
.L_3572:
        /*01d8*/ 	.word	index@(.nv.constant0._ZN18transformer_engine13normalization19ln_fwd_tuned_kernelINS0_13Kernel_traitsIffffjLj16384ELj2ELj1ELj4ELj16ENS0_18Kernel_traits_baseILj16384EffffjLj128EEEEEEEvNS0_19ForwardKernelParamsE)
        /*01dc*/ 	.short	0x0210
        /*01de*/ 	.short	0x0088


	//----- nvinfo : EIATTR_SW_WAR
	.align		4
.L_3573:
        /*01e0*/ 	.byte	0x04, 0x36
        /*01e2*/ 	.short	(.L_3575 - .L_3574)
.L_3574:
        /*01e4*/ 	.word	0x00000008
.L_3575:


//--------------------- .nv.info._ZN18transformer_engine13normalization19ln_fwd_tuned_kernelINS0_13Kernel_traitsIff13__nv_bfloat16fjLj15360ELj2ELj1ELj4ELj8ENS0_18Kernel_traits_baseILj15360EffS3_fjLj128EEEEEEEvNS0_19ForwardKernelParamsE --------------------------
	.section	.nv.info._ZN18transformer_engine13normalization19ln_fwd_tuned_kernelINS0_13Kernel_traitsIff13__nv_bfloat16fjLj15360ELj2ELj1ELj4ELj8ENS0_18Kernel_traits_baseILj15360EffS3_fjLj128EEEEEEEvNS0_19ForwardKernelParamsE,"",@"SHT_CUDA_INFO"
	.sectionflags	@""
	.align	4


	//----- nvinfo : EIATTR_CUDA_API_VERSION
	.align		4
        /*0000*/ 	.byte	0x04, 0x37
        /*0002*/ 	.short	(.L_3577 - .L_3576)
.L_3576:
        /*0004*/ 	.word	0x00000082


	//----- nvinfo : EIATTR_KPARAM_INFO
	.align		4
.L_3577:
        /*0008*/ 	.byte	0x04, 0x17
        /*000a*/ 	.short	(.L_3579 - .L_3578)
.L_3578:
        /*000c*/ 	.word	0x00000000
        /*0010*/ 	.short	0x0000
        /*0012*/ 	.short	0x0000
        /*0014*/ 	.byte	0x00, 0xf0, 0x21, 0x02


	//----- nvinfo : EIATTR_SPARSE_MMA_MASK
	.align		4
.L_3579:
        /*0018*/ 	.byte	0x03, 0x50
        /*001a*/ 	.short	0x0000


	//----- nvinfo : EIATTR_MAXREG_COUNT
	.align		4
        /*001c*/ 	.byte	0x03, 0x1b
        /*001e*/ 	.short	0x00ff


	//----- nvinfo : EIATTR_NUM_BARRIERS
	.align		4
        /*0020*/ 	.byte	0x02, 0x4c
        /*0022*/ 	.byte	0x01
	.zero		1


	//----- nvinfo : EIATTR_MERCURY_ISA_VERSION
	.align		4
        /*0024*/ 	.byte	0x03, 0x5f
        /*0026*/ 	.short	0x0101


	//----- nvinfo : EIATTR_COOP_GROUP_MASK_REGIDS
	.align		4
        /*0028*/ 	.byte	0x04, 0x29
        /*002a*/ 	.short	(.L_3581 - .L_3580)


	//   ....[0]....
.L_3580:
        /*002c*/ 	.word	0xffffffff


	//   ....[1]....
        /*0030*/ 	.word	0xffffffff


	//   ....[2]....
        /*0034*/ 	.word	0xffffffff


	//   ....[3]....
        /*0038*/ 	.word	0xffffffff


	//   ....[4]....
        /*003c*/ 	.word	0xffffffff


	//   ....[5]....
        /*0040*/ 	.word	0xffffffff


	//   ....[6]....
        /*0044*/ 	.word	0xffffffff


	//   ....[7]....
        /*0048*/ 	.word	0xffffffff


	//   ....[8]....
        /*004c*/ 	.word	0xffffffff


	//   ....[9]....
        /*0050*/ 	.word	0xffffffff


	//   ....[10]....
        /*0054*/ 	.word	0xffffffff


	//   ....[11]....
        /*0058*/ 	.word	0xffffffff


	//   ....[12]....
        /*005c*/ 	.word	0xffffffff


	//   ....[13]....
        /*0060*/ 	.word	0xffffffff


	//   ....[14]....
        /*0064*/ 	.word	0xffffffff


	//   ....[15]....
        /*0068*/ 	.word	0xffffffff


	//   ....[16]....
        /*006c*/ 	.word	0xffffffff


	//   ....[17]....
        /*0070*/ 	.word	0xffffffff


	//   ....[18]....
        /*0074*/ 	.word	0xffffffff


	//   ....[19]....
        /*0078*/ 	.word	0xffffffff


	//   ....[20]....
        /*007c*/ 	.word	0xffffffff


	//   ....[21]....
        /*0080*/ 	.word	0xffffffff


	//   ....[22]....
        /*0084*/ 	.word	0xffffffff


	//   ....[23]....
        /*0088*/ 	.word	0xffffffff


	//   ....[24]....
        /*008c*/ 	.word	0xffffffff


	//   ....[25]....
        /*0090*/ 	.word	0xffffffff


	//   ....[26]....
        /*0094*/ 	.word	0xffffffff


	//   ....[27]....
        /*0098*/ 	.word	0xffffffff


	//   ....[28]....
        /*009c*/ 	.word	0xffffffff


	//   ....[29]....
        /*00a0*/ 	.word	0xffffffff


	//   ....[30]....
        /*00a4*/ 	.word	0x050000c8


	//   ....[31]....
        /*00a8*/ 	.word	0x050000c8


	//   ....[32]....
        /*00ac*/ 	.word	0x050000c8


	//   ....[33]....
        /*00b0*/ 	.word	0x050000c8


	//   ....[34]....
        /*00b4*/ 	.word	0x050000c8


	//   ....[35]....
        /*00b8*/ 	.word	0x050000c8


	//   ....[36]....
        /*00bc*/ 	.word	0x050000c8


	//   ....[37]....
        /*00c0*/ 	.word	0x050000c8


	//   ....[38]....
        /*00c4*/ 	.word	0x050000c8


	//   ....[39]....
        /*00c8*/ 	.word	0x050000c8


	//   ....[40]....
        /*00cc*/ 	.word	0x050000c8


	//   ....[41]....
        /*00d0*/ 	.word	0x050000c8


	//   ....[42]....
        /*00d4*/ 	.word	0x050000c8


	//   ....[43]....
        /*00d8*/ 	.word	0x050000c8


	//   ....[44]....
        /*00dc*/ 	.word	0x050000c8


	//   ....[45]....
        /*00e0*/ 	.word	0x050000c8


	//   ....[46]....
        /*00e4*/ 	.word	0x050000c8


	//----- nvinfo : EIATTR_COOP_GROUP_INSTR_OFFSETS
	.align		4
.L_3581:
        /*00e8*/ 	.byte	0x04, 0x28
        /*00ea*/ 	.short	(.L_3583 - .L_3582)


	//   ....[0]....
.L_3582:
        /*00ec*/ 	.word	0x00001500


	//   ....[1]....
        /*00f0*/ 	.word	0x00001520


	//   ....[2]....
        /*00f4*/ 	.word	0x00001540


	//   ....[3]....
        /*00f8*/ 	.word	0x00001560


	//   ....[4]....
        /*00fc*/ 	.word	0x00001580


	//   ....[5]....
        /*0100*/ 	.word	0x00001d30


	//   ....[6]....
        /*0104*/ 	.word	0x00001d50


	//   ....[7]....
        /*0108*/ 	.word	0x00001d70


	//   ....[8]....
        /*010c*/ 	.word	0x00001d90


	//   ....[9]....
        /*0110*/ 	.word	0x00001db0


	//   ....[10]....
        /*0114*/ 	.word	0x00001f30


	//   ....[11]....
        /*0118*/ 	.word	0x00001f90


	//   ....[12]....
        /*011c*/ 	.word	0x00001fa0


	//   ....[13]....
        /*0120*/ 	.word	0x00002050


	//   ....[14]....
        /*0124*/ 	.word	0x00002100


	//   ....[15]....
        /*0128*/ 	.word	0x00002110


	//   ....[16]....
        /*012c*/ 	.word	0x000022d0


	//   ....[17]....
        /*0130*/ 	.word	0x00002300


	//   ....[18]....
        /*0134*/ 	.word	0x000025e0


	//   ....[19]....
        /*0138*/ 	.word	0x00002640


	//   ....[20]....
        /*013c*/ 	.word	0x00002650


	//   ....[21]....
        /*0140*/ 	.word	0x00002850


	//   ....[22]....
        /*0144*/ 	.word	0x000028c0


	//   ....[23]....
        /*0148*/ 	.word	0x00004bd0


	//   ....[24]....
        /*014c*/ 	.word	0x00004bf0


	//   ....[25]....
        /*0150*/ 	.word	0x00004c10


	//   ....[26]....
        /*0154*/ 	.word	0x00004c30


	//   ....[27]....
        /*0158*/ 	.word	0x00004c50


	//   ....[28]....
        /*015c*/ 	.word	0x00004df0


	//   ....[29]....
        /*0160*/ 	.word	0x00004e10


	//   ....[30]....
        /*0164*/ 	.word	0x00005060


	//   ....[31]....
        /*0168*/ 	.word	0x000050d0


	//   ....[32]....
        /*016c*/ 	.word	0x00005140


	//   ....[33]....
        /*0170*/ 	.word	0x000051b0


	//   ....[34]....
        /*0174*/ 	.word	0x00005220


	//   ....[35]....
        /*0178*/ 	.word	0x00005a10


	//   ....[36]....
        /*017c*/ 	.word	0x00005a80


	//   ....[37]....
        /*0180*/ 	.word	0x00005af0


	//   ....[38]....
        /*0184*/ 	.word	0x00005b60


	//   ....[39]....
        /*0188*/ 	.word	0x00005bd0


	//   ....[40]....
        /*018c*/ 	.word	0x00005c40


	//   ....[41]....
        /*0190*/ 	.word	0x00005cb0


	//   ....[42]....
        /*0194*/ 	.word	0x00005d20


	//   ....[43]....
        /*0198*/ 	.word	0x00005d90


	//   ....[44]....
        /*019c*/ 	.word	0x00005e00


	//   ....[45]....
        /*01a0*/ 	.word	0x00005e80


	//   ....[46]....
        /*01a4*/ 	.word	0x00005ef0


	//----- nvinfo : EIATTR_EXIT_INSTR_OFFSETS
	.align		4
.L_3583:
        /*01a8*/ 	.byte	0x04, 0x1c
        /*01aa*/ 	.short	(.L_3585 - .L_3584)


	//   ....[0]....
.L_3584:
        /*01ac*/ 	.word	0x00004ea0


	//   ....[1]....
        /*01b0*/ 	.word	0x00004f00


	//   ....[2]....
        /*01b4*/ 	.word	0x00005000


	//----- nvinfo : EIATTR_MAX_THREADS
	.align		4
.L_3585:
        /*01b8*/ 	.byte	0x04, 0x05
        /*01ba*/ 	.short	(.L_3587 - .L_3586)
.L_3586:
        /*01bc*/ 	.word	0x00000080
        /*01c0*/ 	.word	0x00000001
        /*01c4*/ 	.word	0x00000001


	//----- nvinfo : EIATTR_CRS_STACK_SIZE
	.align		4
.L_3587:
        /*01c8*/ 	.byte	0x04, 0x1e
        /*01ca*/ 	.short	(.L_3589 - .L_3588)
.L_3588:
        /*01cc*/ 	.word	0x00000000


	//----- nvinfo : EIATTR_CBANK_PARAM_SIZE
	.align		4
.L_3589:
        /*01d0*/ 	.byte	0x03, 0x19
        /*01d2*/ 	.short	0x0088


	//----- nvinfo : EIATTR_PARAM_CBANK
	.align		4
        /*01d4*/ 	.byte	0x04, 0x0a
        /*01d6*/ 	.short	(.L_3591 - .L_3590)
	.align		4
.L_3590:
        /*01d8*/ 	.word	index@(.nv.constant0._ZN18transformer_engine13normalization19ln_fwd_tuned_kernelINS0_13Kernel_traitsIff13__nv_bfloat16fjLj15360ELj2ELj1ELj4ELj8ENS0_18Kernel_traits_baseILj15360EffS3_fjLj128EEEEEEEvNS0_19ForwardKernelParamsE)
        /*01dc*/ 	.short	0x0210
        /*01de*/ 	.short	0x0088


	//----- nvinfo : EIATTR_SW_WAR
	.align		4
.L_3591:
        /*01e0*/ 	.byte	0x04, 0x36
        /*01e2*/ 	.short	(.L_3593 - .L_3592)
.L_3592:
        /*01e4*/ 	.word	0x00000008
.L_3593:


//--------------------- .nv.info._ZN18transformer_engine13normalization19ln_fwd_tuned_kernelINS0_13Kernel_traitsI13__nv_bfloat16S3_S3_fjLj15360ELj2ELj1ELj4ELj8ENS0_18Kernel_traits_baseILj15360ES3_S3_S3_fjLj128EEEEEEEvNS0_19ForwardKernelParamsE --------------------------
	.section	.nv.info._ZN18transformer_engine13normalization19ln_fwd_tuned_kernelINS0_13Kernel_traitsI13__nv_bfloat16S3_S3_fjLj15360ELj2ELj1ELj4ELj8ENS0_18Kernel_traits_baseILj15360ES3_S3_S3_fjLj128EEEEEEEvNS0_19ForwardKernelParamsE,"",@"SHT_CUDA_INFO"
	.sectionflags	@""
	.align	4


	//----- nvinfo : EIATTR_CUDA_API_VERSION
	.align		4
        /*0000*/ 	.byte	0x04, 0x37
        /*0002*/ 	.short	(.L_3595 - .L_3594)
.L_3594:
        /*0004*/ 	.word	0x00000082


	//----- nvinfo : EIATTR_KPARAM_INFO
	.align		4
.L_3595:
        /*0008*/ 	.byte	0x04, 0x17
        /*000a*/ 	.short	(.L_3597 - .L_3596)
.L_3596:
        /*000c*/ 	.word	0x00000000
        /*0010*/ 	.short	0x0000
        /*0012*/ 	.short	0x0000
        /*0014*/ 	.byte	0x00, 0xf0, 0x21, 0x02


	//----- nvinfo : EIATTR_SPARSE_MMA_MASK
	.align		4
.L_3597:
        /*0018*/ 	.byte	0x03, 0x50
        /*001a*/ 	.short	0x0000


	//----- nvinfo : EIATTR_MAXREG_COUNT
	.align		4
        /*001c*/ 	.byte	0x03, 0x1b
        /*001e*/ 	.short	0x00ff


	//----- nvinfo : EIATTR_NUM_BARRIERS
	.align		4
        /*0020*/ 	.byte	0x02, 0x4c
        /*0022*/ 	.byte	0x01
	.zero		1


	//----- nvinfo : EIATTR_MERCURY_ISA_VERSION
	.align		4
        /*0024*/ 	.byte	0x03, 0x5f
        /*0026*/ 	.short	0x0101


	//----- nvinfo : EIATTR_COOP_GROUP_MASK_REGIDS
	.align		4
        /*0028*/ 	.byte	0x04, 0x29
        /*002a*/ 	.short	(.L_3599 - .L_3598)


	//   ....[0]....
.L_3598:
        /*002c*/ 	.word	0xffffffff


	//   ....[1]....
        /*0030*/ 	.word	0xffffffff


	//   ....[2]....
        /*0034*/ 	.word	0xffffffff


	//   ....[3]....
        /*0038*/ 	.word	0xffffffff


	//   ....[4]....
        /*003c*/ 	.word	0xffffffff


	//   ....[5]....
        /*0040*/ 	.word	0xffffffff


	//   ....[6]....
        /*0044*/ 	.word	0xffffffff


	//   ....[7]....
        /*0048*/ 	.word	0xffffffff


	//   ....[8]....
        /*004c*/ 	.word	0xffffffff


	//   ....[9]....
        /*0050*/ 	.word	0xffffffff


	//   ....[10]....
        /*0054*/ 	.word	0xffffffff


	//   ....[11]....
        /*0058*/ 	.word	0xffffffff


	//   ....[12]....
        /*005c*/ 	.word	0xffffffff


	//   ....[13]....
        /*0060*/ 	.word	0xffffffff


	//   ....[14]....
        /*0064*/ 	.word	0xffffffff


	//   ....[15]....
        /*0068*/ 	.word	0xffffffff


	//   ....[16]....
        /*006c*/ 	.word	0xffffffff


	//   ....[17]....
        /*0070*/ 	.word	0xffffffff


	//   ....[18]....
        /*0074*/ 	.word	0xffffffff


	//   ....[19]....
        /*0078*/ 	.word	0xffffffff


	//   ....[20]....
        /*007c*/ 	.word	0xffffffff


	//   ....[21]....
        /*0080*/ 	.word	0xffffffff


	//   ....[22]....
        /*0084*/ 	.word	0xffffffff


	//   ....[23]....
        /*0088*/ 	.word	0xffffffff


	//   ....[24]....
        /*008c*/ 	.word	0xffffffff


	//   ....[25]....
        /*0090*/ 	.word	0xffffffff


	//   ....[26]....
        /*0094*/ 	.word	0xffffffff


	//   ....[27]....
        /*0098*/ 	.word	0xffffffff


	//   ....[28]....
        /*009c*/ 	.word	0xffffffff


	//   ....[29]....
        /*00a0*/ 	.word	0xffffffff


	//   ....[30]....
        /*00a4*/ 	.word	0x05000079


	//   ....[31]....
        /*00a8*/ 	.word	0x05000079


	//   ....[32]....
        /*00ac*/ 	.word	0x05000079


	//   ....[33]....
        /*00b0*/ 	.word	0x05000079


	//   ....[34]....
        /*00b4*/ 	.word	0x05000079


	//   ....[35]....
        /*00b8*/ 	.word	0x05000079


	//   ....[36]....
        /*00bc*/ 	.word	0x05000079


	//   ....[37]....
        /*00c0*/ 	.word	0x05000079


	//   ....[38]....
        /*00c4*/ 	.word	0x05000079


	//   ....[39]....
        /*00c8*/ 	.word	0x05000079


	//   ....[40]....
        /*00cc*/ 	.word	0x05000079


	//   ....[41]....
        /*00d0*/ 	.word	0x05000079


	//   ....[42]....
        /*00d4*/ 	.word	0x05000079


	//   ....[43]....
        /*00d8*/ 	.word	0x05000079


	//   ....[44]....
        /*00dc*/ 	.word	0x05000079


	//   ....[45]....
        /*00e0*/ 	.word	0x05000079


	//   ....[46]....
        /*00e4*/ 	.word	0x05000079


	//----- nvinfo : EIATTR_COOP_GROUP_INSTR_OFFSETS
	.align		4
.L_3599:
        /*00e8*/ 	.byte	0x04, 0x28
        /*00ea*/ 	.short	(.L_3601 - .L_3600)


	//   ....[0]....
.L_3600:
        /*00ec*/ 	.word	0x00001bd0


	//   ....[1]....
        /*00f0*/ 	.word	0x00001bf0


	//   ....[2]....
        /*00f4*/ 	.word	0x00001c10


	//   ....[3]....
        /*00f8*/ 	.word	0x00001c30


	//   ....[4]....
        /*00fc*/ 	.word	0x00001c50


	//   ....[5]....
        /*0100*/ 	.word	0x00002400


	//   ....[6]....
        /*0104*/ 	.word	0x00002420


	//   ....[7]....
        /*0108*/ 	.word	0x00002440


	//   ....[8]....
        /*010c*/ 	.word	0x00002460


	//   ....[9]....
        /*0110*/ 	.word	0x00002480


	//   ....[10]....
        /*0114*/ 	.word	0x00002600


	//   ....[11]....
        /*0118*/ 	.word	0x00002660


	//   ....[12]....
        /*011c*/ 	.word	0x00002670


	//   ....[13]....
        /*0120*/ 	.word	0x00002730


	//   ....[14]....
        /*0124*/ 	.word	0x000027d0


	//   ....[15]....
        /*0128*/ 	.word	0x000027f0


	//   ....[16]....
        /*012c*/ 	.word	0x000029b0


	//   ....[17]....
        /*0130*/ 	.word	0x000029f0


	//   ....[18]....
        /*0134*/ 	.word	0x00002cc0


	//   ....[19]....
        /*0138*/ 	.word	0x00002d20


	//   ....[20]....
        /*013c*/ 	.word	0x00002d30


	//   ....[21]....
        /*0140*/ 	.word	0x00002f30


	//   ....[22]....
        /*0144*/ 	.word	0x00002f70


	//   ....[23]....
        /*0148*/ 	.word	0x000056f0


	//   ....[24]....
        /*014c*/ 	.word	0x00005710


	//   ....[25]....
        /*0150*/ 	.word	0x00005730


	//   ....[26]....
        /*0154*/ 	.word	0x00005750


	//   ....[27]....
        /*0158*/ 	.word	0x00005770


	//   ....[28]....
        /*015c*/ 	.word	0x00005910


	//   ....[29]....
        /*0160*/ 	.word	0x00005930


	//   ....[30]....
        /*0164*/ 	.word	0x00005b80


	//   ....[31]....
        /*0168*/ 	.word	0x00005bf0


	//   ....[32]....
        /*016c*/ 	.word	0x00005c60


	//   ....[33]....
        /*0170*/ 	.word	0x00005cd0


	//   ....[34]....
        /*0174*/ 	.word	0x00005d40


	//   ....[35]....
        /*0178*/ 	.word	0x00006540


	//   ....[36]....
        /*017c*/ 	.word	0x000065b0


	//   ....[37]....
        /*0180*/ 	.word	0x00006620


	//   ....[38]....
        /*0184*/ 	.word	0x00006690


	//   ....[39]....
        /*0188*/ 	.word	0x00006700


	//   ....[40]....
        /*018c*/ 	.word	0x00006780


	//   ....[41]....
        /*0190*/ 	.word	0x000067f0


	//   ....[42]....
        /*0194*/ 	.word	0x00006860


	//   ....[43]....
        /*0198*/ 	.word	0x000068d0


	//   ....[44]....
        /*019c*/ 	.word	0x00006940


	//   ....[45]....
        /*01a0*/ 	.word	0x000069c0


	//   ....[46]....
        /*01a4*/ 	.word	0x00006a30


	//----- nvinfo : EIATTR_EXIT_INSTR_OFFSETS
	.align		4
.L_3601:
        /*01a8*/ 	.byte	0x04, 0x1c
        /*01aa*/ 	.short	(.L_3603 - .L_3602)


	//   ....[0]....
.L_3602:
        /*01ac*/ 	.word	0x000059c0


	//   ....[1]....
        /*01b0*/ 	.word	0x00005a20


	//   ....[2]....
        /*01b4*/ 	.word	0x00005b20


	//----- nvinfo : EIATTR_MAX_THREADS
	.align		4
.L_3603:
        /*01b8*/ 	.byte	0x04, 0x05
        /*01ba*/ 	.short	(.L_3605 - .L_3604)
.L_3604:
        /*01bc*/ 	.word	0x00000080
        /*01c0*/ 	.word	0x00000001
        /*01c4*/ 	.word	0x00000001


	//----- nvinfo : EIATTR_CRS_STACK_SIZE
	.align		4
.L_3605:
        /*01c8*/ 	.byte	0x04, 0x1e
        /*01ca*/ 	.short	(.L_3607 - .L_3606)
.L_3606:
        /*01cc*/ 	.word	0x00000000


	//----- nvinfo : EIATTR_CBANK_PARAM_SIZE
	.align		4
.L_3607:
        /*01d0*/ 	.byte	0x03, 0x19
        /*01d2*/ 	.short	0x0088


	//----- nvinfo : EIATTR_PARAM_CBANK
	.align		4
        /*01d4*/ 	.byte	0x04, 0x0a
        /*01d6*/ 	.short	(.L_3609 - .L_3608)
	.align		4
.L_3608:
        /*01d8*/ 	.word	index@(.nv.constant0._ZN18transformer_engine13normalization19ln_fwd_tuned_kernelINS0_13Kernel_traitsI13__nv_bfloat16S3_S3_fjLj15360ELj2ELj1ELj4ELj8ENS0_18Kernel_traits_baseILj15360ES3_S3_S3_fjLj128EEEEEEEvNS0_19ForwardKernelParamsE)
        /*01dc*/ 	.short	0x0210
        /*01de*/ 	.short	0x0088


	//----- nvinfo : EIATTR_SW_WAR
	.align		4
.L_3609:
        /*01e0*/ 	.byte	0x04, 0x36
        /*01e2*/ 	.short	(.L_3611 - .L_3610)
.L_3610:
        /*01e4*/ 	.word	0x00000008
.L_3611:


//--------------------- .nv.info._ZN18transformer_engine13normalization19ln_fwd_tuned_kernelINS0_13Kernel_traitsIff6__halffjLj15360ELj2ELj1ELj4ELj8ENS0_18Kernel_traits_baseILj15360EffS3_fjLj128EEEEEEEvNS0_19ForwardKernelParamsE --------------------------
	.section	.nv.info._ZN18transformer_engine13normalization19ln_fwd_tuned_kernelINS0_13Kernel_traitsIff6__halffjLj15360ELj2ELj1ELj4ELj8ENS0_18Kernel_traits_baseILj15360EffS3_fjLj128EEEEEEEvNS0_19ForwardKernelParamsE,"",@"SHT_CUDA_INFO"
	.sectionflags	@""
	.align	4


	//----- nvinfo : EIATTR_CUDA_API_VERSION
	.align		4
        /*0000*/ 	.byte	0x04, 0x37
        /*0002*/ 	.short	(.L_3613 - .L_3612)
.L_3612:
        /*0004*/ 	.word	0x00000082


	//----- nvinfo : EIATTR_KPARAM_INFO
	.align		4
.L_3613:
        /*0008*/ 	.byte	0x04, 0x17
        /*000a*/ 	.short	(.L_3615 - .L_3614)
.L_3614:
        /*000c*/ 	.word	0x00000000
        /*0010*/ 	.short	0x0000
        /*0012*/ 	.short	0x0000
        /*0014*/ 	.byte	0x00, 0xf0, 0x21, 0x02


	//----- nvinfo : EIATTR_SPARSE_MMA_MASK
	.align		4
.L_3615:
        /*0018*/ 	.byte	0x03, 0x50
        /*001a*/ 	.short	0x0000


	//----- nvinfo : EIATTR_MAXREG_COUNT
	.align		4
        /*001c*/ 	.byte	0x03, 0x1b
        /*001e*/ 	.short	0x00ff


	//----- nvinfo : EIATTR_NUM_BARRIERS
	.align		4
        /*0020*/ 	.byte	0x02, 0x4c
        /*0022*/ 	.byte	0x01
	.zero		1


	//----- nvinfo : EIATTR_MERCURY_ISA_VERSION
	.align		4
        /*0024*/ 	.byte	0x03, 0x5f
        /*0026*/ 	.short	0x0101


	//----- nvinfo : EIATTR_COOP_GROUP_MASK_REGIDS
	.align		4
        /*0028*/ 	.byte	0x04, 0x29
        /*002a*/ 	.short	(.L_3617 - .L_3616)


	//   ....[0]....
.L_3616:
        /*002c*/ 	.word	0xffffffff


	//   ....[1]....
        /*0030*/ 	.word	0xffffffff


	//   ....[2]....
        /*0034*/ 	.word	0xffffffff


	//   ....[3]....
        /*0038*/ 	.word	0xffffffff


	//   ....[4]....
        /*003c*/ 	.word	0xffffffff


	//   ....[5]....
        /*0040*/ 	.word	0xffffffff


	//   ....[6]....
        /*0044*/ 	.word	0xffffffff


	//   ....[7]....
        /*0048*/ 	.word	0xffffffff


	//   ....[8]....
        /*004c*/ 	.word	0xffffffff


	//   ....[9]....
        /*0050*/ 	.word	0xffffffff


	//   ....[10]....
        /*0054*/ 	.word	0xffffffff


	//   ....[11]....
        /*0058*/ 	.word	0xffffffff


	//   ....[12]....
        /*005c*/ 	.word	0xffffffff


	//   ....[13]....
        /*0060*/ 	.word	0xffffffff


	//   ....[14]....
        /*0064*/ 	.word	0xffffffff


	//   ....[15]....
        /*0068*/ 	.word	0xffffffff


	//   ....[16]....
        /*006c*/ 	.word	0xffffffff


	//   ....[17]....
        /*0070*/ 	.word	0xffffffff


	//   ....[18]....
        /*0074*/ 	.word	0xffffffff


	//   ....[19]....
        /*0078*/ 	.word	0xffffffff


	//   ....[20]....
        /*007c*/ 	.word	0xffffffff


	//   ....[21]....
        /*0080*/ 	.word	0xffffffff


	//   ....[22]....
        /*0084*/ 	.word	0xffffffff


	//   ....[23]....
        /*0088*/ 	.word	0xffffffff


	//   ....[24]....
        /*008c*/ 	.word	0xffffffff


	//   ....[25]....
        /*0090*/ 	.word	0xffffffff


	//   ....[26]....
        /*0094*/ 	.word	0xffffffff


	//   ....[27]....
        /*0098*/ 	.word	0xffffffff


	//   ....[28]....
        /*009c*/ 	.word	0xffffffff


	//   ....[29]....
        /*00a0*/ 	.word	0xffffffff


	//   ....[30]....
        /*00a4*/ 	.word	0x050000c8


	//   ....[31]....
        /*00a8*/ 	.word	0x050000c8


	//   ....[32]....
        /*00ac*/ 	.word	0x050000c8


	//   ....[33]....
        /*00b0*/ 	.word	0x050000c8


	//   ....[34]....
        /*00b4*/ 	.word	0x050000c8


	//   ....[35]....
        /*00b8*/ 	.word	0x050000c8


	//   ....[36]....
        /*00bc*/ 	.word	0x050000c8


	//   ....[37]....
        /*00c0*/ 	.word	0x050000c8


	//   ....[38]....
        /*00c4*/ 	.word	0x050000c8


	//   ....[39]....
        /*00c8*/ 	.word	0x050000c8


	//   ....[40]....
        /*00cc*/ 	.word	0x050000c8


	//   ....[41]....
        /*00d0*/ 	.word	0x050000c8


	//   ....[42]....
        /*00d4*/ 	.word	0x050000c8


	//   ....[43]....
        /*00d8*/ 	.word	0x050000c8


	//   ....[44]....
        /*00dc*/ 	.word	0x050000c8


	//   ....[45]....
        /*00e0*/ 	.word	0x050000c8


	//   ....[46]....
        /*00e4*/ 	.word	0x050000c8


	//----- nvinfo : EIATTR_COOP_GROUP_INSTR_OFFSETS
	.align		4
.L_3617:
        /*00e8*/ 	.byte	0x04, 0x28
        /*00ea*/ 	.short	(.L_3619 - .L_3618)


	//   ....[0]....
.L_3618:
        /*00ec*/ 	.word	0x00001500


	//   ....[1]....
        /*00f0*/ 	.word	0x00001520


	//   ....[2]....
        /*00f4*/ 	.word	0x00001540


	//   ....[3]....
        /*00f8*/ 	.word	0x00001560


	//   ....[4]....
        /*00fc*/ 	.word	0x00001580


	//   ....[5]....
        /*0100*/ 	.word	0x00001d30


	//   ....[6]....
        /*0104*/ 	.word	0x00001d50


	//   ....[7]....
        /*0108*/ 	.word	0x00001d70


	//   ....[8]....
        /*010c*/ 	.word	0x00001d90


	//   ....[9]....
        /*0110*/ 	.word	0x00001db0


	//   ....[10]....
        /*0114*/ 	.word	0x00001f30


	//   ....[11]....
        /*0118*/ 	.word	0x00001f90


	//   ....[12]....
        /*011c*/ 	.word	0x00001fa0


	//   ....[13]....
        /*0120*/ 	.word	0x00002050


	//   ....[14]....
        /*0124*/ 	.word	0x00002100


	//   ....[15]....
        /*0128*/ 	.word	0x00002110


	//   ....[16]....
        /*012c*/ 	.word	0x000022d0


	//   ....[17]....
        /*0130*/ 	.word	0x00002300


	//   ....[18]....
        /*0134*/ 	.word	0x000025e0


	//   ....[19]....
        /*0138*/ 	.word	0x00002640


	//   ....[20]....
        /*013c*/ 	.word	0x00002650


	//   ....[21]....
        /*0140*/ 	.word	0x00002850


	//   ....[22]....
        /*0144*/ 	.word	0x000028c0


	//   ....[23]....
        /*0148*/ 	.word	0x00004bd0


	//   ....[24]....
        /*014c*/ 	.word	0x00004bf0


	//   ....[25]....
        /*0150*/ 	.word	0x00004c10


	//   ....[26]....
        /*0154*/ 	.word	0x00004c30


	//   ....[27]....
        /*0158*/ 	.word	0x00004c50


	//   ....[28]....
        /*015c*/ 	.word	0x00004df0


	//   ....[29]....
        /*0160*/ 	.word	0x00004e10


	//   ....[30]....
        /*0164*/ 	.word	0x00005060


	//   ....[31]....
        /*0168*/ 	.word	0x000050d0


	//   ....[32]....
        /*016c*/ 	.word	0x00005140


	//   ....[33]....
        /*0170*/ 	.word	0x000051b0


	//   ....[34]....
        /*0174*/ 	.word	0x00005220


	//   ....[35]....
        /*0178*/ 	.word	0x00005a10


	//   ....[36]....
        /*017c*/ 	.word	0x00005a80


	//   ....[37]....
        /*0180*/ 	.word	0x00005af0


	//   ....[38]....
        /*0184*/ 	.word	0x00005b60


	//   ....[39]....
        /*0188*/ 	.word	0x00005bd0


	//   ....[40]....
        /*018c*/ 	.word	0x00005c40


	//   ....[41]....
        /*0190*/ 	.word	0x00005cb0


	//   ....[42]....
        /*0194*/ 	.word	0x00005d20


	//   ....[43]....
        /*0198*/ 	.word	0x00005d90


	//   ....[44]....
        /*019c*/ 	.word	0x00005e00


	//   ....[45]....
        /*01a0*/ 	.word	0x00005e80


	//   ....[46]....
        /*01a4*/ 	.word	0x00005ef0


	//----- nvinfo : EIATTR_EXIT_INSTR_OFFSETS
	.align		4
.L_3619:
        /*01a8*/ 	.byte	0x04, 0x1c
        /*01aa*/ 	.short	(.L_3621 - .L_3620)


	//   ....[0]....
.L_3620:
        /*01ac*/ 	.word	0x00004ea0


	//   ....[1]....
        /*01b0*/ 	.word	0x00004f00


	//   ....[2]....
        /*01b4*/ 	.word	0x00005000


	//----- nvinfo : EIATTR_MAX_THREADS
	.align		4
.L_3621:
        /*01b8*/ 	.byte	0x04, 0x05
        /*01ba*/ 	.short	(.L_3623 - .L_3622)
.L_3622:
        /*01bc*/ 	.word	0x00000080
        /*01c0*/ 	.word	0x00000001
        /*01c4*/ 	.word	0x00000001


	//----- nvinfo : EIATTR_CRS_STACK_SIZE
	.align		4
.L_3623:
        /*01c8*/ 	.byte	0x04, 0x1e
        /*01ca*/ 	.short	(.L_3625 - .L_3624)
.L_3624:
        /*01cc*/ 	.word	0x00000000


	//----- nvinfo : EIATTR_CBANK_PARAM_SIZE
	.align		4
.L_3625:
        /*01d0*/ 	.byte	0x03, 0x19
        /*01d2*/ 	.short	0x0088


	//----- nvinfo : EIATTR_PARAM_CBANK
	.align		4
        /*01d4*/ 	.byte	0x04, 0x0a
        /*01d6*/ 	.short	(.L_3627 - .L_3626)
	.align		4
.L_3626:
        /*01d8*/ 	.word	index@(.nv.constant0._ZN18transformer_engine13normalization19ln_fwd_tuned_kernelINS0_13Kernel_traitsIff6__halffjLj15360ELj2ELj1ELj4ELj8ENS0_18Kernel_traits_baseILj15360EffS3_fjLj128EEEEEEEvNS0_19ForwardKernelParamsE)
        /*01dc*/ 	.short	0x0210
        /*01de*/ 	.short	0x0088


	//----- nvinfo : EIATTR_SW_WAR
	.align		4
.L_3627:
        /*01e0*/ 	.byte	0x04, 0x36
        /*01e2*/ 	.short	(.L_3629 - .L_3628)
.L_3628:
        /*01e4*/ 	.word	0x00000008
.L_3629:


//--------------------- .nv.info._ZN18transformer_engine13normalization19ln_fwd_tuned_kernelINS0_13Kernel_traitsI6__halfS3_S3_fjLj15360ELj2ELj1ELj4ELj8ENS0_18Kernel_traits_baseILj15360ES3_S3_S3_fjLj128EEEEEEEvNS0_19ForwardKernelParamsE --------------------------
	.section	.nv.info._ZN18transformer_engine13normalization19ln_fwd_tuned_kernelINS0_13Kernel_traitsI6__halfS3_S3_fjLj15360ELj2ELj1ELj4ELj8ENS0_18Kernel_traits_baseILj15360ES3_S3_S3_fjLj128EEEEEEEvNS0_19ForwardKernelParamsE,"",@"SHT_CUDA_INFO"
	.sectionflags	@""
	.align	4


	//----- nvinfo : EIATTR_CUDA_API_VERSION
	.align		4
        /*0000*/ 	.byte	0x04, 0x37
        /*0002*/ 	.short	(.L_3631 - .L_3630)
.L_3630:
        /*0004*/ 	.word	0x00000082


	//----- nvinfo : EIATTR_KPARAM_INFO
	.align		4
.L_3631:
        /*0008*/ 	.byte	0x04, 0x17
        /*000a*/ 	.short	(.L_3633 - .L_3632)
.L_3632:
        /*000c*/ 	.word	0x00000000
        /*0010*/ 	.short	0x0000
        /*0012*/ 	.short	0x0000
        /*0014*/ 	.byte	0x00, 0xf0, 0x21, 0x02


	//----- nvinfo : EIATTR_SPARSE_MMA_MASK
	.align		4
.L_3633:
        /*0018*/ 	.byte	0x03, 0x50
        /*001a*/ 	.short	0x0000


	//----- nvinfo : EIATTR_MAXREG_COUNT
	.align		4
        /*001c*/ 	.byte	0x03, 0x1b
        /*001e*/ 	.short	0x00ff


	//----- nvinfo : EIATTR_NUM_BARRIERS
	.align		4
        /*0020*/ 	.byte	0x02, 0x4c
        /*0022*/ 	.byte	0x01
	.zero		1


	//----- nvinfo : EIATTR_MERCURY_ISA_VERSION
	.align		4
        /*0024*/ 	.byte	0x03, 0x5f
        /*0026*/ 	.short	0x0101


	//----- nvinfo : EIATTR_COOP_GROUP_MASK_REGIDS
	.align		4
        /*0028*/ 	.byte	0x04, 0x29
        /*002a*/ 	.short	(.L_3635 - .L_3634)


	//   ....[0]....
.L_3634:
        /*002c*/ 	.word	0xffffffff


	//   ....[1]....
        /*0030*/ 	.word	0xffffffff


	//   ....[2]....
        /*0034*/ 	.word	0xffffffff


	//   ....[3]....
        /*0038*/ 	.word	0xffffffff


	//   ....[4]....
        /*003c*/ 	.word	0xffffffff


	//   ....[5]....
        /*0040*/ 	.word	0xffffffff


	//   ....[6]....
        /*0044*/ 	.word	0xffffffff


	//   ....[7]....
        /*0048*/ 	.word	0xffffffff


	//   ....[8]....
        /*004c*/ 	.word	0xffffffff


	//   ....[9]....
        /*0050*/ 	.word	0xffffffff


	//   ....[10]....
        /*0054*/ 	.word	0xffffffff


	//   ....[11]....
        /*0058*/ 	.word	0xffffffff


	//   ....[12]....
        /*005c*/ 	.word	0xffffffff


	//   ....[13]....
        /*0060*/ 	.word	0xffffffff


	//   ....[14]....
        /*0064*/ 	.word	0xffffffff


	//   ....[15]....
        /*0068*/ 	.word	0xffffffff


	//   ....[16]....
        /*006c*/ 	.word	0xffffffff


	//   ....[17]....
        /*0070*/ 	.word	0xffffffff


	//   ....[18]....
        /*0074*/ 	.word	0xffffffff


	//   ....[19]....
        /*0078*/ 	.word	0xffffffff


	//   ....[20]....
        /*007c*/ 	.word	0xffffffff


	//   ....[21]....
        /*0080*/ 	.word	0xffffffff


	//   ....[22]....
        /*0084*/ 	.word	0xffffffff


	//   ....[23]....
        /*0088*/ 	.word	0xffffffff


	//   ....[24]....
        /*008c*/ 	.word	0xffffffff


	//   ....[25]....
        /*0090*/ 	.word	0xffffffff


	//   ....[26]....
        /*0094*/ 	.word	0xffffffff


	//   ....[27]....
        /*0098*/ 	.word	0xffffffff


	//   ....[28]....
        /*009c*/ 	.word	0xffffffff


	//   ....[29]....
        /*00a0*/ 	.word	0xffffffff


	//   ....[30]....
        /*00a4*/ 	.word	0x0500006d


	//   ....[31]....
        /*00a8*/ 	.word	0x0500006d


	//   ....[32]....
        /*00ac*/ 	.word	0x0500006d


	//   ....[33]....
        /*00b0*/ 	.word	0x0500006d


	//   ....[34]....
        /*00b4*/ 	.word	0x0500006d


	//   ....[35]....
        /*00b8*/ 	.word	0x0500006d


	//   ....[36]....
        /*00bc*/ 	.word	0x0500006d


	//   ....[37]....
        /*00c0*/ 	.word	0x0500006d


	//   ....[38]....
        /*00c4*/ 	.word	0x0500006d


	//   ....[39]....
        /*00c8*/ 	.word	0x0500006d


	//   ....[40]....
        /*00cc*/ 	.word	0x0500006d


	//   ....[41]....
        /*00d0*/ 	.word	0x0500006d


	//   ....[42]....
        /*00d4*/ 	.word	0x0500006d


	//   ....[43]....
        /*00d8*/ 	.word	0x0500006d


	//   ....[44]....
        /*00dc*/ 	.word	0x0500006d


	//   ....[45]....
        /*00e0*/ 	.word	0x0500006d


	//   ....[46]....
        /*00e4*/ 	.word	0x0500006d


	//----- nvinfo : EIATTR_COOP_GROUP_INSTR_OFFSETS
	.align		4
.L_3635:
        /*00e8*/ 	.byte	0x04, 0x28
        /*00ea*/ 	.short	(.L_3637 - .L_3636)


	//   ....[0]....
.L_3636:
        /*00ec*/ 	.word	0x00001bd0


	//   ....[1]....
        /*00f0*/ 	.word	0x00001bf0


	//   ....[2]....
        /*00f4*/ 	.word	0x00001c10


	//   ....[3]....
        /*00f8*/ 	.word	0x00001c30


	//   ....[4]....
        /*00fc*/ 	.word	0x00001c50


	//   ....[5]....
        /*0100*/ 	.word	0x00002400


	//   ....[6]....
        /*0104*/ 	.word	0x00002420


	//   ....[7]....
        /*0108*/ 	.word	0x00002440


	//   ....[8]....
        /*010c*/ 	.word	0x00002460


	//   ....[9]....
        /*0110*/ 	.word	0x00002480


	//   ....[10]....
        /*0114*/ 	.word	0x00002600


	//   ....[11]....
        /*0118*/ 	.word	0x00002660


	//   ....[12]....
        /*011c*/ 	.word	0x00002670


	//   ....[13]....
        /*0120*/ 	.word	0x00002730


	//   ....[14]....
        /*0124*/ 	.word	0x000027d0


	//   ....[15]....
        /*0128*/ 	.word	0x000027f0


	//   ....[16]....
        /*012c*/ 	.word	0x000029b0


	//   ....[17]....
        /*0130*/ 	.word	0x000029f0


	//   ....[18]....
        /*0134*/ 	.word	0x00002cc0


	//   ....[19]....
        /*0138*/ 	.word	0x00002d20


	//   ....[20]....
        /*013c*/ 	.word	0x00002d30


	//   ....[21]....
        /*0140*/ 	.word	0x00002f30


	//   ....[22]....
        /*0144*/ 	.word	0x00002f70


	//   ....[23]....
        /*0148*/ 	.word	0x000056f0


	//   ....[24]....
        /*014c*/ 	.word	0x00005710


	//   ....[25]....
        /*0150*/ 	.word	0x00005730


	//   ....[26]....
        /*0154*/ 	.word	0x00005750


	//   ....[27]....
        /*0158*/ 	.word	0x00005770


	//   ....[28]....
        /*015c*/ 	.word	0x00005910


	//   ....[29]....
        /*0160*/ 	.word	0x00005930


	//   ....[30]....
        /*0164*/ 	.word	0x00005b80


	//   ....[31]....
        /*0168*/ 	.word	0x00005bf0


	//   ....[32]....
        /*016c*/ 	.word	0x00005c60


	//   ....[33]....
        /*0170*/ 	.word	0x00005cd0


	//   ....[34]....
        /*0174*/ 	.word	0x00005d40


	//   ....[35]....
        /*0178*/ 	.word	0x00006540


	//   ....[36]....
        /*017c*/ 	.word	0x000065b0


	//   ....[37]....
        /*0180*/ 	.word	0x00006620


	//   ....[38]....
        /*0184*/ 	.word	0x00006690


	//   ....[39]....
        /*0188*/ 	.word	0x00006700


	//   ....[40]....
        /*018c*/ 	.word	0x00006780


	//   ....[41]....
        /*0190*/ 	.word	0x000067f0


	//   ....[42]....
        /*0194*/ 	.word	0x00006860


	//   ....[43]....
        /*0198*/ 	.word	0x000068d0


	//   ....[44]....
        /*019c*/ 	.word	0x00006940


	//   ....[45]....
        /*01a0*/ 	.word	0x000069c0


	//   ....[46]....
        /*01a4*/ 	.word	0x00006a30


	//----- nvinfo : EIATTR_EXIT_INSTR_OFFSETS
	.align		4
.L_3637:
        /*01a8*/ 	.byte	0x04, 0x1c
        /*01aa*/ 	.short	(.L_3639 - .L_3638)


	//   ....[0]....
.L_3638:
        /*01ac*/ 	.word	0x000059c0


	//   ....[1]....
        /*01b0*/ 	.word	0x00005a20


	//   ....[2]....
        /*01b4*/ 	.word	0x00005b20


	//----- nvinfo : EIATTR_MAX_THREADS
	.align		4
.L_3639:
        /*01b8*/ 	.byte	0x04, 0x05
        /*01ba*/ 	.short	(.L_3641 - .L_3640)
.L_3640:
        /*01bc*/ 	.word	0x00000080
        /*01c0*/ 	.word	0x00000001
        /*01c4*/ 	.word	0x00000001


	//----- nvinfo : EIATTR_CRS_STACK_SIZE
	.align		4
.L_3641:
        /*01c8*/ 	.byte	0x04, 0x1e
        /*01ca*/ 	.short	(.L_3643 - .L_3642)
.L_3642:
        /*01cc*/ 	.word	0x00000000


	//----- nvinfo : EIATTR_CBANK_PARAM_SIZE
	.align		4
.L_3643:
        /*01d0*/ 	.byte	0x03, 0x19
        /*01d2*/ 	.short	0x0088


	//----- nvinfo : EIATTR_PARAM_CBANK
	.align		4
        /*01d4*/ 	.byte	0x04, 0x0a
        /*01d6*/ 	.short	(.L_3645 - .L_3644)
	.align		4
.L_3644:
        /*01d8*/ 	.word	index@(.nv.constant0._ZN18transformer_engine13normalization19ln_fwd_tuned_kernelINS0_13Kernel_traitsI6__halfS3_S3_fjLj15360ELj2ELj1ELj4ELj8ENS0_18Kernel_traits_baseILj15360ES3_S3_S3_fjLj128EEEEEEEvNS0_19ForwardKernelParamsE)
        /*01dc*/ 	.short	0x0210
        /*01de*/ 	.short	0x0088


	//----- nvinfo : EIATTR_SW_WAR
	.align		4
.L_3645:
        /*01e0*/ 	.byte	0x04, 0x36
        /*01e2*/ 	.short	(.L_3647 - .L_3646)
.L_3646:
        /*01e4*/ 	.word	0x00000008
.L_3647:


//--------------------- .nv.info._ZN18transformer_engine13normalization19ln_fwd_tuned_kernelINS0_13Kernel_traitsIffffjLj15360ELj2ELj1ELj4ELj8ENS0_18Kernel_traits_baseILj15360EffffjLj128EEEEEEEvNS0_19ForwardKernelParamsE --------------------------
	.section	.nv.info._ZN18transformer_engine13normalization19ln_fwd_tuned_kernelINS0_13Kernel_traitsIffffjLj15360ELj2ELj1ELj4ELj8ENS0_18Kernel_traits_baseILj15360EffffjLj128EEEEEEEvNS0_19ForwardKernelParamsE,"",@"SHT_CUDA_INFO"
	.sectionflags	@""
	.align	4


	//----- nvinfo : EIATTR_CUDA_API_VERSION
	.align		4
        /*0000*/ 	.byte	0x04, 0x37
        /*0002*/ 	.short	(.L_3649 - .L_3648)
.L_3648:
        /*0004*/ 	.word	0x00000082


	//----- nvinfo : EIATTR_KPARAM_INFO
	.align		4
.L_3649:
        /*0008*/ 	.byte	0x04, 0x17
        /*000a*/ 	.short	(.L_3651 - .L_3650)
.L_3650:
        /*000c*/ 	.word	0x00000000
        /*0010*/ 	.short	0x0000
        /*0012*/ 	.short	0x0000
        /*0014*/ 	.byte	0x00, 0xf0, 0x21, 0x02


	//----- nvinfo : EIATTR_SPARSE_MMA_MASK
	.align		4
.L_3651:
        /*0018*/ 	.byte	0x03, 0x50
        /*001a*/ 	.short	0x0000


	//----- nvinfo : EIATTR_MAXREG_COUNT
	.align		4
        /*001c*/ 	.byte	0x03, 0x1b
        /*001e*/ 	.short	0x00ff


	//----- nvinfo : EIATTR_NUM_BARRIERS
	.align		4
        /*0020*/ 	.byte	0x02, 0x4c
        /*0022*/ 	.byte	0x01
	.zero		1


	//----- nvinfo : EIATTR_MERCURY_ISA_VERSION
	.align		4
        /*0024*/ 	.byte	0x03, 0x5f
        /*0026*/ 	.short	0x0101


	//----- nvinfo : EIATTR_COOP_GROUP_MASK_REGIDS
	.align		4
        /*0028*/ 	.byte	0x04, 0x29
        /*002a*/ 	.short	(.L_3653 - .L_3652)


	//   ....[0]....
.L_3652:
        /*002c*/ 	.word	0xffffffff


	//   ....[1]....
        /*0030*/ 	.word	0xffffffff


	//   ....[2]....
        /*0034*/ 	.word	0xffffffff


	//   ....[3]....
        /*0038*/ 	.word	0xffffffff


	//   ....[4]....
        /*003c*/ 	.word	0xffffffff


	//   ....[5]....
        /*0040*/ 	.word	0xffffffff


	//   ....[6]....
        /*0044*/ 	.word	0xffffffff


	//   ....[7]....
        /*0048*/ 	.word	0xffffffff


	//   ....[8]....
        /*004c*/ 	.word	0xffffffff


	//   ....[9]....
        /*0050*/ 	.word	0xffffffff


	//   ....[10]....
        /*0054*/ 	.word	0xffffffff


	//   ....[11]....
        /*0058*/ 	.word	0xffffffff


	//   ....[12]....
        /*005c*/ 	.word	0xffffffff


	//   ....[13]....
        /*0060*/ 	.word	0xffffffff


	//   ....[14]....
        /*0064*/ 	.word	0xffffffff


	//   ....[15]....
        /*0068*/ 	.word	0xffffffff


	//   ....[16]....
        /*006c*/ 	.word	0xffffffff


	//   ....[17]....
        /*0070*/ 	.word	0xffffffff


	//   ....[18]....
        /*0074*/ 	.word	0xffffffff


	//   ....[19]....
        /*0078*/ 	.word	0xffffffff


	//   ....[20]....
        /*007c*/ 	.word	0xffffffff


	//   ....[21]....
        /*0080*/ 	.word	0xffffffff


	//   ....[22]....
        /*0084*/ 	.word	0xffffffff


	//   ....[23]....
        /*0088*/ 	.word	0xffffffff


	//   ....[24]....
        /*008c*/ 	.word	0xffffffff


	//   ....[25]....
        /*0090*/ 	.word	0xffffffff


	//   ....[26]....
        /*0094*/ 	.word	0xffffffff


	//   ....[27]....
        /*0098*/ 	.word	0xffffffff


	//   ....[28]....
        /*009c*/ 	.word	0xffffffff


	//   ....[29]....
        /*00a0*/ 	.word	0xffffffff


	//   ....[30]....
        /*00a4*/ 	.word	0x050000df


	//   ....[31]....
        /*00a8*/ 	.word	0x050000df


	//   ....[32]....
        /*00ac*/ 	.word	0x050000df


	//   ....[33]....
        /*00b0*/ 	.word	0x050000df


	//   ....[34]....
        /*00b4*/ 	.word	0x050000df


	//   ....[35]....
        /*00b8*/ 	.word	0x050000df


	//   ....[36]....
        /*00bc*/ 	.word	0x050000df


	//   ....[37]....
        /*00c0*/ 	.word	0x050000df


	//   ....[38]....
        /*00c4*/ 	.word	0x050000df


	//   ....[39]....
        /*00c8*/ 	.word	0x050000df


	//   ....[40]....
        /*00cc*/ 	.word	0x050000df


	//   ....[41]....
        /*00d0*/ 	.word	0x050000df


	//   ....[42]....
        /*00d4*/ 	.word	0x050000df


	//   ....[43]....
        /*00d8*/ 	.word	0x050000df


	//   ....[44]....
        /*00dc*/ 	.word	0x050000df


	//   ....[45]....
        /*00e0*/ 	.word	0x050000df


	//   ....[46]....
        /*00e4*/ 	.word	0x050000df


	//----- nvinfo : EIATTR_COOP_GROUP_INSTR_OFFSETS
	.align		4
.L_3653:
        /*00e8*/ 	.byte	0x04, 0x28
        /*00ea*/ 	.short	(.L_3655 - .L_3654)


	//   ....[0]....
.L_3654:
        /*00ec*/ 	.word	0x00001500


	//   ....[1]....
        /*00f0*/ 	.word	0x00001520


	//   ....[2]....
        /*00f4*/ 	.word	0x00001540


	//   ....[3]....
        /*00f8*/ 	.word	0x00001560


	//   ....[4]....
        /*00fc*/ 	.word	0x00001580


	//   ....[5]....
        /*0100*/ 	.word	0x00001d30


	//   ....[6]....
        /*0104*/ 	.word	0x00001d50


	//   ....[7]....
        /*0108*/ 	.word	0x00001d70


	//   ....[8]....
        /*010c*/ 	.word	0x00001d90


	//   ....[9]....
        /*0110*/ 	.word	0x00001db0


	//   ....[10]....
        /*0114*/ 	.word	0x00001f30


	//   ....[11]....
        /*0118*/ 	.word	0x00001f90


	//   ....[12]....
        /*011c*/ 	.word	0x00001fa0


	//   ....[13]....
        /*0120*/ 	.word	0x00002060


	//   ....[14]....
        /*0124*/ 	.word	0x00002100


	//   ....[15]....
        /*0128*/ 	.word	0x00002120


	//   ....[16]....
        /*012c*/ 	.word	0x00002310


	//   ....[17]....
        /*0130*/ 	.word	0x00002330


	//   ....[18]....
        /*0134*/ 	.word	0x00002600


	//   ....[19]....
        /*0138*/ 	.word	0x00002660


	//   ....[20]....
        /*013c*/ 	.word	0x00002670


	//   ....[21]....
        /*0140*/ 	.word	0x00002850


	//   ....[22]....
        /*0144*/ 	.word	0x00002860


	//   ....[23]....
        /*0148*/ 	.word	0x000048c0


	//   ....[24]....
        /*014c*/ 	.word	0x000048e0


	//   ....[25]....
        /*0150*/ 	.word	0x00004900


	//   ....[26]....
        /*0154*/ 	.word	0x00004920


	//   ....[27]....
        /*0158*/ 	.word	0x00004940


	//   ....[28]....
        /*015c*/ 	.word	0x00004ae0


	//   ....[29]....
        /*0160*/ 	.word	0x00004b00


	//   ....[30]....
        /*0164*/ 	.word	0x00004d50


	//   ....[31]....
        /*0168*/ 	.word	0x00004dc0


	//   ....[32]....
        /*016c*/ 	.word	0x00004e30


	//   ....[33]....
        /*0170*/ 	.word	0x00004ea0


	//   ....[34]....
        /*0174*/ 	.word	0x00004f10


	//   ....[35]....
        /*0178*/ 	.word	0x00005700


	//   ....[36]....
        /*017c*/ 	.word	0x00005770


	//   ....[37]....
        /*0180*/ 	.word	0x000057e0


	//   ....[38]....
        /*0184*/ 	.word	0x00005850


	//   ....[39]....
        /*0188*/ 	.word	0x000058c0


	//   ....[40]....
        /*018c*/ 	.word	0x00005950


	//   ....[41]....
        /*0190*/ 	.word	0x000059c0


	//   ....[42]....
        /*0194*/ 	.word	0x00005a30


	//   ....[43]....
        /*0198*/ 	.word	0x00005aa0


	//   ....[44]....
        /*019c*/ 	.word	0x00005b10


	//   ....[45]....
        /*01a0*/ 	.word	0x00005b90


	//   ....[46]....
        /*01a4*/ 	.word	0x00005c00


	//----- nvinfo : EIATTR_EXIT_INSTR_OFFSETS
	.align		4
.L_3655:
        /*01a8*/ 	.byte	0x04, 0x1c
        /*01aa*/ 	.short	(.L_3657 - .L_3656)


	//   ....[0]....
.L_3656:
        /*01ac*/ 	.word	0x00004b90


	//   ....[1]....
        /*01b0*/ 	.word	0x00004bf0


	//   ....[2]....
        /*01b4*/ 	.word	0x00004cf0


	//----- nvinfo : EIATTR_MAX_THREADS
	.align		4
.L_3657:
        /*01b8*/ 	.byte	0x04, 0x05
        /*01ba*/ 	.short	(.L_3659 - .L_3658)
.L_3658:
        /*01bc*/ 	.word	0x00000080
        /*01c0*/ 	.word	0x00000001
        /*01c4*/ 	.word	0x00000001


	//----- nvinfo : EIATTR_CRS_STACK_SIZE
	.align		4
.L_3659:
        /*01c8*/ 	.byte	0x04, 0x1e
        /*01ca*/ 	.short	(.L_3661 - .L_3660)
.L_3660:
        /*01cc*/ 	.word	0x00000000


	//----- nvinfo : EIATTR_CBANK_PARAM_SIZE
	.align		4
.L_3661:
        /*01d0*/ 	.byte	0x03, 0x19
        /*01d2*/ 	.short	0x0088


	//----- nvinfo : EIATTR_PARAM_CBANK
	.align		4
        /*01d4*/ 	.byte	0x04, 0x0a
        /*01d6*/ 	.short	(.L_3663 - .L_3662)
	.align		4
.L_3662:
        /*01d8*/ 	.word	index@(.nv.constant0._ZN18transformer_engine13normalization19ln_fwd_tuned_kernelINS0_13Kernel_traitsIffffjLj15360ELj2ELj1ELj4ELj8ENS0_18Kernel_traits_baseILj15360EffffjLj128EEEEEEEvNS0_19ForwardKernelParamsE)
        /*01dc*/ 	.short	0x0210
        /*01de*/ 	.short	0x0088


	//----- nvinfo : EIATTR_SW_WAR
	.align		4
.L_3663:
        /*01e0*/ 	.byte	0x04, 0x36
        /*01e2*/ 	.short	(.L_3665 - .L_3664)
.L_3664:
        /*01e4*/ 	.word	0x00000008
.L_3665:


//--------------------- .nv.info._ZN18transformer_engine13normalization19ln_fwd_tuned_kernelINS0_13Kernel_traitsIff13__nv_bfloat16fjLj12800ELj2ELj1ELj4ELj4ENS0_18Kernel_traits_baseILj12800EffS3_fjLj128EEEEEEEvNS0_19ForwardKernelParamsE --------------------------
	.section	.nv.info._ZN18transformer_engine13normalization19ln_fwd_tuned_kernelINS0_13Kernel_traitsIff13__nv_bfloat16fjLj12800ELj2ELj1ELj4ELj4ENS0_18Kernel_traits_baseILj12800EffS3_fjLj128EEEEEEEvNS0_19ForwardKernelParamsE,"",@"SHT_CUDA_INFO"
	.sectionflags	@""
	.align	4


	//----- nvinfo : EIATTR_CUDA_API_VERSION
	.align		4
        /*0000*/ 	.byte	0x04, 0x37
        /*0002*/ 	.short	(.L_3667 - .L_3666)
.L_3666:
        /*0004*/ 	.word	0x00000082


	//----- nvinfo : EIATTR_KPARAM_INFO
	.align		4
.L_3667:
        /*0008*/ 	.byte	0x04, 0x17
        /*000a*/ 	.short	(.L_3669 - .L_3668)
.L_3668:
        /*000c*/ 	.word	0x00000000
        /*0010*/ 	.short	0x0000
        /*0012*/ 	.short	0x0000
        /*0014*/ 	.byte	0x00, 0xf0, 0x21, 0x02


	//----- nvinfo : EIATTR_SPARSE_MMA_MASK
	.align		4
.L_3669:
        /*0018*/ 	.byte	0x03, 0x50
        /*001a*/ 	.short	0x0000


	//----- nvinfo : EIATTR_MAXREG_COUNT
	.align		4
        /*001c*/ 	.byte	0x03, 0x1b
        /*001e*/ 	.short	0x00ff


	//----- nvinfo : EIATTR_NUM_BARRIERS
	.align		4
        /*0020*/ 	.byte	0x02, 0x4c
        /*0022*/ 	.byte	0x01
	.zero		1


	//----- nvinfo : EIATTR_MERCURY_ISA_VERSION
	.align		4
        /*0024*/ 	.byte	0x03, 0x5f
        /*0026*/ 	.short	0x0101


	//----- nvinfo : EIATTR_COOP_GROUP_MASK_REGIDS
	.align		4
        /*0028*/ 	.byte	0x04, 0x29
        /*002a*/ 	.short	(.L_3671 - .L_3670)


	//   ....[0]....
.L_3670:
        /*002c*/ 	.word	0xffffffff


	//   ....[1]....
        /*0030*/ 	.word	0xffffffff


	//   ....[2]....
        /*0034*/ 	.word	0xffffffff


	//   ....[3]....
        /*0038*/ 	.word	0xffffffff


	//   ....[4]....
        /*003c*/ 	.word	0xffffffff


	//   ....[5]....
        /*0040*/ 	.word	0xffffffff


	//   ....[6]....
        /*0044*/ 	.word	0xffffffff


	//   ....[7]....
        /*0048*/ 	.word	0xffffffff


	//   ....[8]....
        /*004c*/ 	.word	0xffffffff


	//   ....[9]....
        /*0050*/ 	.word	0xffffffff


	//   ....[10]....
        /*0054*/ 	.word	0xffffffff


	//   ....[11]....
        /*0058*/ 	.word	0xffffffff


	//   ....[12]....
        /*005c*/ 	.word	0xffffffff


	//   ....[13]....
        /*0060*/ 	.word	0xffffffff


	//   ....[14]....
        /*0064*/ 	.word	0xffffffff


	//   ....[15]....
        /*0068*/ 	.word	0xffffffff


	//   ....[16]....
        /*006c*/ 	.word	0xffffffff


	//   ....[17]....
        /*0070*/ 	.word	0xffffffff


	//   ....[18]....
        /*0074*/ 	.word	0xffffffff


	//   ....[19]....
        /*0078*/ 	.word	0xffffffff


	//   ....[20]....
        /*007c*/ 	.word	0xffffffff


	//   ....[21]....
        /*0080*/ 	.word	0xffffffff


	//   ....[22]....
        /*0084*/ 	.word	0xffffffff


	//   ....[23]....
        /*0088*/ 	.word	0xffffffff


	//   ....[24]....
        /*008c*/ 	.word	0xffffffff


	//   ....[25]....
        /*0090*/ 	.word	0xffffffff


	//   ....[26]....
        /*0094*/ 	.word	0xffffffff


	//   ....[27]....
        /*0098*/ 	.word	0xffffffff


	//   ....[28]....
        /*009c*/ 	.word	0xffffffff


	//   ....[29]....
        /*00a0*/ 	.word	0xffffffff


	//   ....[30]....
        /*00a4*/ 	.word	0x05000060


	//   ....[31]....
        /*00a8*/ 	.word	0x05000060


	//   ....[32]....
        /*00ac*/ 	.word	0x05000060


	//   ....[33]....
        /*00b0*/ 	.word	0x05000060


	//   ....[34]....
        /*00b4*/ 	.word	0x05000060


	//   ....[35]....
        /*00b8*/ 	.word	0x05000060


	//   ....[36]....
        /*00bc*/ 	.word	0x05000060


	//   ....[37]....
        /*00c0*/ 	.word	0x05000060


	//   ....[38]....
        /*00c4*/ 	.word	0x05000060


	//   ....[39]....
        /*00c8*/ 	.word	0x05000060


	//   ....[40]....
        /*00cc*/ 	.word	0x05000060


	//   ....[41]....
        /*00d0*/ 	.word	0x05000060


	//   ....[42]....
        /*00d4*/ 	.word	0x05000060


	//   ....[43]....
        /*00d8*/ 	.word	0x05000060


	//   ....[44]....
        /*00dc*/ 	.word	0x05000060


	//   ....[45]....
        /*00e0*/ 	.word	0x05000060


	//   ....[46]....
        /*00e4*/ 	.word	0x05000060


	//----- nvinfo : EIATTR_COOP_GROUP_INSTR_OFFSETS
	.align		4
.L_3671:
        /*00e8*/ 	.byte	0x04, 0x28
        /*00ea*/ 	.short	(.L_3673 - .L_3672)


	//   ....[0]....
.L_3672:
        /*00ec*/ 	.word	0x000021a0


	//   ....[1]....
        /*00f0*/ 	.word	0x000021c0


	//   ....[2]....
        /*00f4*/ 	.word	0x000021e0


	//   ....[3]....
        /*00f8*/ 	.word	0x00002200


	//   ....[4]....
        /*00fc*/ 	.word	0x00002220


	//   ....[5]....
        /*0100*/ 	.word	0x00002890


	//   ....[6]....
        /*0104*/ 	.word	0x000028b0


	//   ....[7]....
        /*0108*/ 	.word	0x000028d0


	//   ....[8]....
        /*010c*/ 	.word	0x000028f0


	//   ....[9]....
        /*0110*/ 	.word	0x00002910


	//   ....[10]....
        /*0114*/ 	.word	0x00002a90


	//   ....[11]....
        /*0118*/ 	.word	0x00002af0


	//   ....[12]....
        /*011c*/ 	.word	0x00002b00


	//   ....[13]....
        /*0120*/ 	.word	0x00002bc0


	//   ....[14]....
        /*0124*/ 	.word	0x00002c70


	//   ....[15]....
        /*0128*/ 	.word	0x00002c80


	//   ....[16]....
        /*012c*/ 	.word	0x00002e50


	//   ....[17]....
        /*0130*/ 	.word	0x00002e70


	//   ....[18]....
        /*0134*/ 	.word	0x00003150


	//   ....[19]....
        /*0138*/ 	.word	0x000031b0


	//   ....[20]....
        /*013c*/ 	.word	0x000031c0


	//   ....[21]....
        /*0140*/ 	.word	0x00003390


	//   ....[22]....
        /*0144*/ 	.word	0x000033c0


	//   ....[23]....
        /*0148*/ 	.word	0x000051e0


	//   ....[24]....
        /*014c*/ 	.word	0x00005200


	//   ....[25]....
        /*0150*/ 	.word	0x00005220


	//   ....[26]....
        /*0154*/ 	.word	0x00005240


	//   ....[27]....
        /*0158*/ 	.word	0x00005260


	//   ....[28]....
        /*015c*/ 	.word	0x00005400


	//   ....[29]....
        /*0160*/ 	.word	0x00005420


	//   ....[30]....
        /*0164*/ 	.word	0x00005670


	//   ....[31]....
        /*0168*/ 	.word	0x000056e0


	//   ....[32]....
        /*016c*/ 	.word	0x00005750


	//   ....[33]....
        /*0170*/ 	.word	0x000057c0


	//   ....[34]....
        /*0174*/ 	.word	0x00005830


	//   ....[35]....
        /*0178*/ 	.word	0x00005ef0


	//   ....[36]....
        /*017c*/ 	.word	0x00005f60


	//   ....[37]....
        /*0180*/ 	.word	0x00005fd0


	//   ....[38]....
        /*0184*/ 	.word	0x00006040


	//   ....[39]....
        /*0188*/ 	.word	0x000060b0


	//   ....[40]....
        /*018c*/ 	.word	0x00006130


	//   ....[41]....
        /*0190*/ 	.word	0x000061a0


	//   ....[42]....
        /*0194*/ 	.word	0x00006210


	//   ....[43]....
        /*0198*/ 	.word	0x00006280


	//   ....[44]....
        /*019c*/ 	.word	0x000062f0


	//   ....[45]....
        /*01a0*/ 	.word	0x00006360


	//   ....[46]....
        /*01a4*/ 	.word	0x000063d0


	//----- nvinfo : EIATTR_EXIT_INSTR_OFFSETS
	.align		4
.L_3673:
        /*01a8*/ 	.byte	0x04, 0x1c
        /*01aa*/ 	.short	(.L_3675 - .L_3674)


	//   ....[0]....
.L_3674:
        /*01ac*/ 	.word	0x000054b0


	//   ....[1]....
        /*01b0*/ 	.word	0x00005510


	//   ....[2]....
        /*01b4*/ 	.word	0x00005610


	//----- nvinfo : EIATTR_MAX_THREADS
	.align		4
.L_3675:
        /*01b8*/ 	.byte	0x04, 0x05
        /*01ba*/ 	.short	(.L_3677 - .L_3676)
.L_3676:
        /*01bc*/ 	.word	0x00000080
        /*01c0*/ 	.word	0x00000001
        /*01c4*/ 	.word	0x00000001


	//----- nvinfo : EIATTR_CRS_STACK_SIZE
	.align		4
.L_3677:
        /*01c8*/ 	.byte	0x04, 0x1e
        /*01ca*/ 	.short	(.L_3679 - .L_3678)
.L_3678:
        /*01cc*/ 	.word	0x00000000


	//----- nvinfo : EIATTR_CBANK_PARAM_SIZE
	.align		4
.L_3679:
        /*01d0*/ 	.byte	0x03, 0x19
        /*01d2*/ 	.short	0x0088


	//----- nvinfo : EIATTR_PARAM_CBANK
	.align		4
        /*01d4*/ 	.byte	0x04, 0x0a
        /*01d6*/ 	.short	(.L_3681 - .L_3680)
	.align		4
.L_3680:
        /*01d8*/ 	.word	index@(.nv.constant0._ZN18transformer_engine13normalization19ln_fwd_tuned_kernelINS0_13Kernel_traitsIff13__nv_bfloat16fjLj12800ELj2ELj1ELj4ELj4ENS0_18Kernel_traits_baseILj12800EffS3_fjLj128EEEEEEEvNS0_19ForwardKernelParamsE)
        /*01dc*/ 	.short	0x0210
        /*01de*/ 	.short	0x0088


	//----- nvinfo : EIATTR_SW_WAR
	.align		4
.L_3681:
        /*01e0*/ 	.byte	0x04, 0x36
        /*01e2*/ 	.short	(.L_3683 - .L_3682)
.L_3682:
        /*01e4*/ 	.word	0x00000008
.L_3683:


//--------------------- .nv.info._ZN18transformer_engine13normalization19ln_fwd_tuned_kernelINS0_13Kernel_traitsI13__nv_bfloat16S3_S3_fjLj12800ELj2ELj1ELj4ELj4ENS0_18Kernel_traits_baseILj12800ES3_S3_S3_fjLj128EEEEEEEvNS0_19ForwardKernelParamsE --------------------------
	.section	.nv.info._ZN18transformer_engine13normalization19ln_fwd_tuned_kernelINS0_13Kernel_traitsI13__nv_bfloat16S3_S3_fjLj12800ELj2ELj1ELj4ELj4ENS0_18Kernel_traits_baseILj12800ES3_S3_S3_fjLj128EEEEEEEvNS0_19ForwardKernelParamsE,"",@"SHT_CUDA_INFO"
	.sectionflags	@""
	.align	4


	//----- nvinfo : EIATTR_CUDA_API_VERSION
	.align		4
        /*0000*/ 	.byte	0x04, 0x37
        /*0002*/ 	.short	(.L_3685 - .L_3684)
.L_3684:
        /*0004*/ 	.word	0x00000082


	//----- nvinfo : EIATTR_KPARAM_INFO
	.align		4
.L_3685:
        /*0008*/ 	.byte	0x04, 0x17
        /*000a*/ 	.short	(.L_3687 - .L_3686)
.L_3686:
        /*000c*/ 	.word	0x00000000
        /*0010*/ 	.short	0x0000
        /*0012*/ 	.short	0x0000
        /*0014*/ 	.byte	0x00, 0xf0, 0x21, 0x02


	//----- nvinfo : EIATTR_SPARSE_MMA_MASK
	.align		4
.L_3687:
        /*0018*/ 	.byte	0x03, 0x50
        /*001a*/ 	.short	0x0000


	//----- nvinfo : EIATTR_MAXREG_COUNT
	.align		4
        /*001c*/ 	.byte	0x03, 0x1b
        /*001e*/ 	.short	0x00ff


	//----- nvinfo : EIATTR_NUM_BARRIERS
	.align		4
        /*0020*/ 	.byte	0x02, 0x4c
        /*0022*/ 	.byte	0x01
	.zero		1


	//----- nvinfo : EIATTR_MERCURY_ISA_VERSION
	.align		4
        /*0024*/ 	.byte	0x03, 0x5f
        /*0026*/ 	.short	0x0101


	//----- nvinfo : EIATTR_COOP_GROUP_MASK_REGIDS
	.align		4
        /*0028*/ 	.byte	0x04, 0x29
        /*002a*/ 	.short	(.L_3689 - .L_3688)


	//   ....[0]....
.L_3688:
        /*002c*/ 	.word	0xffffffff


	//   ....[1]....
        /*0030*/ 	.word	0xffffffff


	//   ....[2]....
        /*0034*/ 	.word	0xffffffff


	//   ....[3]....
        /*0038*/ 	.word	0xffffffff


	//   ....[4]....
        /*003c*/ 	.word	0xffffffff


	//   ....[5]....
        /*0040*/ 	.word	0xffffffff


	//   ....[6]....
        /*0044*/ 	.word	0xffffffff


	//   ....[7]....
        /*0048*/ 	.word	0xffffffff


	//   ....[8]....
        /*004c*/ 	.word	0xffffffff


	//   ....[9]....
        /*0050*/ 	.word	0xffffffff


	//   ....[10]....
        /*0054*/ 	.word	0xffffffff


	//   ....[11]....
        /*0058*/ 	.word	0xffffffff


	//   ....[12]....
        /*005c*/ 	.word	0xffffffff


	//   ....[13]....
        /*0060*/ 	.word	0xffffffff


	//   ....[14]....
        /*0064*/ 	.word	0xffffffff


	//   ....[15]....
        /*0068*/ 	.word	0xffffffff


	//   ....[16]....
        /*006c*/ 	.word	0xffffffff


	//   ....[17]....
        /*0070*/ 	.word	0xffffffff


	//   ....[18]....
        /*0074*/ 	.word	0xffffffff


	//   ....[19]....
        /*0078*/ 	.word	0xffffffff


	//   ....[20]....
        /*007c*/ 	.word	0xffffffff


	//   ....[21]....
        /*0080*/ 	.word	0xffffffff


	//   ....[22]....
        /*0084*/ 	.word	0xffffffff


	//   ....[23]....
        /*0088*/ 	.word	0xffffffff


	//   ....[24]....
        /*008c*/ 	.word	0xffffffff


	//   ....[25]....
        /*0090*/ 	.word	0xffffffff


	//   ....[26]....
        /*0094*/ 	.word	0xffffffff


	//   ....[27]....
        /*0098*/ 	.word	0xffffffff


	//   ....[28]....
        /*009c*/ 	.word	0xffffffff


	//   ....[29]....
        /*00a0*/ 	.word	0xffffffff


	//   ....[30]....
        /*00a4*/ 	.word	0x05000008


	//   ....[31]....
        /*00a8*/ 	.word	0x05000008


	//   ....[32]....
        /*00ac*/ 	.word	0x05000008


	//   ....[33]....
        /*00b0*/ 	.word	0x05000008


	//   ....[34]....
        /*00b4*/ 	.word	0x05000008


	//   ....[35]....
        /*00b8*/ 	.word	0x05000008


	//   ....[36]....
        /*00bc*/ 	.word	0x05000008


	//   ....[37]....
        /*00c0*/ 	.word	0x05000008


	//   ....[38]....
        /*00c4*/ 	.word	0x05000008


	//   ....[39]....
        /*00c8*/ 	.word	0x05000008


	//   ....[40]....
        /*00cc*/ 	.word	0x05000008


	//   ....[41]....
        /*00d0*/ 	.word	0x05000008


	//   ....[42]....
        /*00d4*/ 	.word	0x05000008


	//   ....[43]....
        /*00d8*/ 	.word	0x05000008


	//   ....[44]....
        /*00dc*/ 	.word	0x05000008


	//   ....[45]....
        /*00e0*/ 	.word	0x05000008


	//   ....[46]....
        /*00e4*/ 	.word	0x05000008


	//----- nvinfo : EIATTR_COOP_GROUP_INSTR_OFFSETS
	.align		4
.L_3689:
        /*00e8*/ 	.byte	0x04, 0x28
        /*00ea*/ 	.short	(.L_3691 - .L_3690)


	//   ....[0]....
.L_3690:
        /*00ec*/ 	.word	0x00002000


	//   ....[1]....
        /*00f0*/ 	.word	0x00002020


	//   ....[2]....
        /*00f4*/ 	.word	0x00002040


	//   ....[3]....
        /*00f8*/ 	.word	0x00002060


	//   ....[4]....
        /*00fc*/ 	.word	0x00002080


	//   ....[5]....
        /*0100*/ 	.word	0x000026f0


	//   ....[6]....
        /*0104*/ 	.word	0x00002710


	//   ....[7]....
        /*0108*/ 	.word	0x00002730


	//   ....[8]....
        /*010c*/ 	.word	0x00002750


	//   ....[9]....
        /*0110*/ 	.word	0x00002770


	//   ....[10]....
        /*0114*/ 	.word	0x000028f0


	//   ....[11]....
        /*0118*/ 	.word	0x00002950


	//   ....[12]....
        /*011c*/ 	.word	0x00002960


	//   ....[13]....
        /*0120*/ 	.word	0x00002a10


	//   ....[14]....
        /*0124*/ 	.word	0x00002ac0


	//   ....[15]....
        /*0128*/ 	.word	0x00002ad0


	//   ....[16]....
        /*012c*/ 	.word	0x00002c80


	//   ....[17]....
        /*0130*/ 	.word	0x00002cc0


	//   ....[18]....
        /*0134*/ 	.word	0x00002f90


	//   ....[19]....
        /*0138*/ 	.word	0x00002ff0


	//   ....[20]....
        /*013c*/ 	.word	0x00003000


	//   ....[21]....
        /*0140*/ 	.word	0x00003210


	//   ....[22]....
        /*0144*/ 	.word	0x00003260


	//   ....[23]....
        /*0148*/ 	.word	0x00004ea0


	//   ....[24]....
        /*014c*/ 	.word	0x00004ec0


	//   ....[25]....
        /*0150*/ 	.word	0x00004ee0


	//   ....[26]....
        /*0154*/ 	.word	0x00004f00


	//   ....[27]....
        /*0158*/ 	.word	0x00004f20


	//   ....[28]....
        /*015c*/ 	.word	0x000050c0


	//   ....[29]....
        /*0160*/ 	.word	0x000050e0


	//   ....[30]....
        /*0164*/ 	.word	0x00005330


	//   ....[31]....
        /*0168*/ 	.word	0x000053a0


	//   ....[32]....
        /*016c*/ 	.word	0x00005410


	//   ....[33]....
        /*0170*/ 	.word	0x00005480


	//   ....[34]....
        /*0174*/ 	.word	0x000054f0


	//   ....[35]....
        /*0178*/ 	.word	0x00005bb0


	//   ....[36]....
        /*017c*/ 	.word	0x00005c20


	//   ....[37]....
        /*0180*/ 	.word	0x00005c90


	//   ....[38]....
        /*0184*/ 	.word	0x00005d00


	//   ....[39]....
        /*0188*/ 	.word	0x00005d70


	//   ....[40]....
        /*018c*/ 	.word	0x00005df0


	//   ....[41]....
        /*0190*/ 	.word	0x00005e60


	//   ....[42]....
        /*0194*/ 	.word	0x00005ed0


	//   ....[43]....
        /*0198*/ 	.word	0x00005f40


	//   ....[44]....
        /*019c*/ 	.word	0x00005fb0


	//   ....[45]....
        /*01a0*/ 	.word	0x00006030


	//   ....[46]....
        /*01a4*/ 	.word	0x000060a0


	//----- nvinfo : EIATTR_EXIT_INSTR_OFFSETS
	.align		4
.L_3691:
        /*01a8*/ 	.byte	0x04, 0x1c
        /*01aa*/ 	.short	(.L_3693 - .L_3692)


	//   ....[0]....
.L_3692:
        /*01ac*/ 	.word	0x00005170


	//   ....[1]....
        /*01b0*/ 	.word	0x000051d0


	//   ....[2]....
        /*01b4*/ 	.word	0x000052d0


	//----- nvinfo : EIATTR_MAX_THREADS
	.align		4
.L_3693:
        /*01b8*/ 	.byte	0x04, 0x05
        /*01ba*/ 	.short	(.L_3695 - .L_3694)
.L_3694:
        /*01bc*/ 	.word	0x00000080
        /*01c0*/ 	.word	0x00000001
        /*01c4*/ 	.word	0x00000001


	//----- nvinfo : EIATTR_CRS_STACK_SIZE
	.align		4
.L_3695:
        /*01c8*/ 	.byte	0x04, 0x1e
        /*01ca*/ 	.short	(.L_3697 - .L_3696)
.L_3696:
        /*01cc*/ 	.word	0x00000000


	//----- nvinfo : EIATTR_CBANK_PARAM_SIZE
	.align		4
.L_3697:
        /*01d0*/ 	.byte	0x03, 0x19
        /*01d2*/ 	.short	0x0088


	//----- nvinfo : EIATTR_PARAM_CBANK
	.align		4
        /*01d4*/ 	.byte	0x04, 0x0a
        /*01d6*/ 	.short	(.L_3699 - .L_3698)
	.align		4
.L_3698:
        /*01d8*/ 	.word	index@(.nv.constant0._ZN18transformer_engine13normalization19ln_fwd_tuned_kernelINS0_13Kernel_traitsI13__nv_bfloat16S3_S3_fjLj12800ELj2ELj1ELj4ELj4ENS0_18Kernel_traits_baseILj12800ES3_S3_S3_fjLj128EEEEEEEvNS0_19ForwardKernelParamsE)
        /*01dc*/ 	.short	0x0210
        /*01de*/ 	.short	0x0088


	//----- nvinfo : EIATTR_SW_WAR
	.align		4
.L_3699:
        /*01e0*/ 	.byte	0x04, 0x36
        /*01e2*/ 	.short	(.L_3701 - .L_3700)
.L_3700:
        /*01e4*/ 	.word	0x00000008
.L_3701:


//--------------------- .nv.info._ZN18transformer_engine13normalization19ln_fwd_tuned_kernelINS0_13Kernel_traitsIff6__halffjLj12800ELj2ELj1ELj4ELj4ENS0_18Kernel_traits_baseILj12800EffS3_fjLj128EEEEEEEvNS0_19ForwardKernelParamsE --------------------------
	.section	.nv.info._ZN18transformer_engine13normalization19ln_fwd_tuned_kernelINS0_13Kernel_traitsIff6__halffjLj12800ELj2ELj1ELj4ELj4ENS0_18Kernel_traits_baseILj12800EffS3_fjLj128EEEEEEEvNS0_19ForwardKernelParamsE,"",@"SHT_CUDA_INFO"
	.sectionflags	@""
	.align	4


	//----- nvinfo : EIATTR_CUDA_API_VERSION
	.align		4
        /*0000*/ 	.byte	0x04, 0x37
        /*0002*/ 	.short	(.L_3703 - .L_3702)
.L_3702:
        /*0004*/ 	.word	0x00000082


	//----- nvinfo : EIATTR_KPARAM_INFO
	.align		4
.L_3703:
        /*0008*/ 	.byte	0x04, 0x17
        /*000a*/ 	.short	(.L_3705 - .L_3704)
.L_3704:
        /*000c*/ 	.word	0x00000000
        /*0010*/ 	.short	0x0000
        /*0012*/ 	.short	0x0000
        /*0014*/ 	.byte	0x00, 0xf0, 0x21, 0x02


	//----- nvinfo : EIATTR_SPARSE_MMA_MASK
	.align		4
.L_3705:
        /*0018*/ 	.byte	0x03, 0x50
        /*001a*/ 	.short	0x0000


	//----- nvinfo : EIATTR_MAXREG_COUNT
	.align		4
        /*001c*/ 	.byte	0x03, 0x1b
        /*001e*/ 	.short	0x00ff


	//----- nvinfo : EIATTR_NUM_BARRIERS
	.align		4
        /*0020*/ 	.byte	0x02, 0x4c
        /*0022*/ 	.byte	0x01
	.zero		1


	//----- nvinfo : EIATTR_MERCURY_ISA_VERSION
	.align		4
        /*0024*/ 	.byte	0x03, 0x5f
        /*0026*/ 	.short	0x0101


	//----- nvinfo : EIATTR_COOP_GROUP_MASK_REGIDS
	.align		4
        /*0028*/ 	.byte	0x04, 0x29
        /*002a*/ 	.short	(.L_3707 - .L_3706)


	//   ....[0]....
.L_3706:
        /*002c*/ 	.word	0xffffffff


	//   ....[1]....
        /*0030*/ 	.word	0xffffffff


	//   ....[2]....
        /*0034*/ 	.word	0xffffffff


	//   ....[3]....
        /*0038*/ 	.word	0xffffffff


	//   ....[4]....
        /*003c*/ 	.word	0xffffffff


	//   ....[5]....
        /*0040*/ 	.word	0xffffffff


	//   ....[6]....
        /*0044*/ 	.word	0xffffffff


	//   ....[7]....
        /*0048*/ 	.word	0xffffffff


	//   ....[8]....
        /*004c*/ 	.word	0xffffffff


	//   ....[9]....
        /*0050*/ 	.word	0xffffffff


	//   ....[10]....
        /*0054*/ 	.word	0xffffffff


	//   ....[11]....
        /*0058*/ 	.word	0xffffffff


	//   ....[12]....
        /*005c*/ 	.word	0xffffffff


	//   ....[13]....
        /*0060*/ 	.word	0xffffffff


	//   ....[14]....
        /*0064*/ 	.word	0xffffffff


	//   ....[15]....
        /*0068*/ 	.word	0xffffffff


	//   ....[16]....
        /*006c*/ 	.word	0xffffffff


	//   ....[17]....
        /*0070*/ 	.word	0xffffffff


	//   ....[18]....
        /*0074*/ 	.word	0xffffffff


	//   ....[19]....
        /*0078*/ 	.word	0xffffffff


	//   ....[20]....
        /*007c*/ 	.word	0xffffffff


	//   ....[21]....
        /*0080*/ 	.word	0xffffffff


	//   ....[22]....
        /*0084*/ 	.word	0xffffffff


	//   ....[23]....
        /*0088*/ 	.word	0xffffffff


	//   ....[24]....
        /*008c*/ 	.word	0xffffffff


	//   ....[25]....
        /*0090*/ 	.word	0xffffffff


	//   ....[26]....
        /*0094*/ 	.word	0xffffffff


	//   ....[27]....
        /*0098*/ 	.word	0xffffffff


	//   ....[28]....
        /*009c*/ 	.word	0xffffffff


	//   ....[29]....
        /*00a0*/ 	.word	0xffffffff


	//   ....[30]....
        /*00a4*/ 	.word	0x05000060


	//   ....[31]....
        /*00a8*/ 	.word	0x05000060


	//   ....[32]....
        /*00ac*/ 	.word	0x05000060


	//   ....[33]....
        /*00b0*/ 	.word	0x05000060


	//   ....[34]....
        /*00b4*/ 	.word	0x05000060


	//   ....[35]....
        /*00b8*/ 	.word	0x05000060


	//   ....[36]....
        /*00bc*/ 	.word	0x05000060


	//   ....[37]....
        /*00c0*/ 	.word	0x05000060


	//   ....[38]....
        /*00c4*/ 	.word	0x05000060


	//   ....[39]....
        /*00c8*/ 	.word	0x05000060


	//   ....[40]....
        /*00cc*/ 	.word	0x05000060


	//   ....[41]....
        /*00d0*/ 	.word	0x05000060


	//   ....[42]....
        /*00d4*/ 	.word	0x05000060


	//   ....[43]....
        /*00d8*/ 	.word	0x05000060


	//   ....[44]....
        /*00dc*/ 	.word	0x05000060


	//   ....[45]....
        /*00e0*/ 	.word	0x05000060


	//   ....[46]....
        /*00e4*/ 	.word	0x05000060


	//----- nvinfo : EIATTR_COOP_GROUP_INSTR_OFFSETS
	.align		4
.L_3707:
        /*00e8*/ 	.byte	0x04, 0x28
        /*00ea*/ 	.short	(.L_3709 - .L_3708)


	//   ....[0]....
.L_3708:
        /*00ec*/ 	.word	0x000021a0


	//   ....[1]....
        /*00f0*/ 	.word	0x000021c0


	//   ....[2]....
        /*00f4*/ 	.word	0x000021e0


	//   ....[3]....
        /*00f8*/ 	.word	0x00002200


	//   ....[4]....
        /*00fc*/ 	.word	0x00002220


	//   ....[5]....
        /*0100*/ 	.word	0x00002890


	//   ....[6]....
        /*0104*/ 	.word	0x000028b0


	//   ....[7]....
        /*0108*/ 	.word	0x000028d0


	//   ....[8]....
        /*010c*/ 	.word	0x000028f0


	//   ....[9]....
        /*0110*/ 	.word	0x00002910


	//   ....[10]....
        /*0114*/ 	.word	0x00002a90


	//   ....[11]....
        /*0118*/ 	.word	0x00002af0


	//   ....[12]....
        /*011c*/ 	.word	0x00002b00


	//   ....[13]....
        /*0120*/ 	.word	0x00002bc0


	//   ....[14]....
        /*0124*/ 	.word	0x00002c70


	//   ....[15]....
        /*0128*/ 	.word	0x00002c80


	//   ....[16]....
        /*012c*/ 	.word	0x00002e50


	//   ....[17]....
        /*0130*/ 	.word	0x00002e70


	//   ....[18]....
        /*0134*/ 	.word	0x00003150


	//   ....[19]....
        /*0138*/ 	.word	0x000031b0


	//   ....[20]....
        /*013c*/ 	.word	0x000031c0


	//   ....[21]....
        /*0140*/ 	.word	0x00003390


	//   ....[22]....
        /*0144*/ 	.word	0x000033c0


	//   ....[23]....
        /*0148*/ 	.word	0x000051e0


	//   ....[24]....
        /*014c*/ 	.word	0x00005200


	//   ....[25]....
        /*0150*/ 	.word	0x00005220


	//   ....[26]....
        /*0154*/ 	.word	0x00005240


	//   ....[27]....
        /*0158*/ 	.word	0x00005260


	//   ....[28]....
        /*015c*/ 	.word	0x00005400


	//   ....[29]....
        /*0160*/ 	.word	0x00005420


	//   ....[30]....
        /*0164*/ 	.word	0x00005670


	//   ....[31]....
        /*0168*/ 	.word	0x000056e0


	//   ....[32]....
        /*016c*/ 	.word	0x00005750


	//   ....[33]....
        /*0170*/ 	.word	0x000057c0


	//   ....[34]....
        /*0174*/ 	.word	0x00005830


	//   ....[35]....
        /*0178*/ 	.word	0x00005ef0


	//   ....[36]....
        /*017c*/ 	.word	0x00005f60


	//   ....[37]....
        /*0180*/ 	.word	0x00005fd0


	//   ....[38]....
        /*0184*/ 	.word	0x00006040


	//   ....[39]....
        /*0188*/ 	.word	0x000060b0


	//   ....[40]....
        /*018c*/ 	.word	0x00006130


	//   ....[41]....
        /*0190*/ 	.word	0x000061a0


	//   ....[42]....
        /*0194*/ 	.word	0x00006210


	//   ....[43]....
        /*0198*/ 	.word	0x00006280


	//   ....[44]....
        /*019c*/ 	.word	0x000062f0


	//   ....[45]....
        /*01a0*/ 	.word	0x00006360


	//   ....[46]....
        /*01a4*/ 	.word	0x000063d0


	//----- nvinfo : EIATTR_EXIT_INSTR_OFFSETS
	.align		4
.L_3709:
        /*01a8*/ 	.byte	0x04, 0x1c
        /*01aa*/ 	.short	(.L_3711 - .L_3710)


	//   ....[0]....
.L_3710:
        /*01ac*/ 	.word	0x000054b0


	//   ....[1]....
        /*01b0*/ 	.word	0x00005510


	//   ....[2]....
        /*01b4*/ 	.word	0x00005610


	//----- nvinfo : EIATTR_MAX_THREADS
	.align		4
.L_3711:
        /*01b8*/ 	.byte	0x04, 0x05
        /*01ba*/ 	.short	(.L_3713 - .L_3712)
.L_3712:
        /*01bc*/ 	.word	0x00000080
        /*01c0*/ 	.word	0x00000001
        /*01c4*/ 	.word	0x00000001


	//----- nvinfo : EIATTR_CRS_STACK_SIZE
	.align		4
.L_3713:
        /*01c8*/ 	.byte	0x04, 0x1e
        /*01ca*/ 	.short	(.L_3715 - .L_3714)
.L_3714:
        /*01cc*/ 	.word	0x00000000


	//----- nvinfo : EIATTR_CBANK_PARAM_SIZE
	.align		4
.L_3715:
        /*01d0*/ 	.byte	0x03, 0x19
        /*01d2*/ 	.short	0x0088


	//----- nvinfo : EIATTR_PARAM_CBANK
	.align		4
        /*01d4*/ 	.byte	0x04, 0x0a
        /*01d6*/ 	.short	(.L_3717 - .L_3716)
	.align		4
.L_3716:
        /*01d8*/ 	.word	index@(.nv.constant0._ZN18transformer_engine13normalization19ln_fwd_tuned_kernelINS0_13Kernel_traitsIff6__halffjLj12800ELj2ELj1ELj4ELj4ENS0_18Kernel_traits_baseILj12800EffS3_fjLj128EEEEEEEvNS0_19ForwardKernelParamsE)
        /*01dc*/ 	.short	0x0210
        /*01de*/ 	.short	0x0088


	//----- nvinfo : EIATTR_SW_WAR
	.align		4
.L_3717:
        /*01e0*/ 	.byte	0x04, 0x36
        /*01e2*/ 	.short	(.L_3719 - .L_3718)
.L_3718:
        /*01e4*/ 	.word	0x00000008
.L_3719:


//--------------------- .nv.info._ZN18transformer_engine13normalization19ln_fwd_tuned_kernelINS0_13Kernel_traitsI6__halfS3_S3_fjLj12800ELj2ELj1ELj4ELj4ENS0_18Kernel_traits_baseILj12800ES3_S3_S3_fjLj128EEEEEEEvNS0_19ForwardKernelParamsE --------------------------
	.section	.nv.info._ZN18transformer_engine13normalization19ln_fwd_tuned_kernelINS0_13Kernel_traitsI6__halfS3_S3_fjLj12800ELj2ELj1ELj4ELj4ENS0_18Kernel_traits_baseILj12800ES3_S3_S3_fjLj128EEEEEEEvNS0_19ForwardKernelParamsE,"",@"SHT_CUDA_INFO"
	.sectionflags	@""
	.align	4


	//----- nvinfo : EIATTR_CUDA_API_VERSION
	.align		4
        /*0000*/ 	.byte	0x04, 0x37
        /*0002*/ 	.short	(.L_3721 - .L_3720)
.L_3720:
        /*0004*/ 	.word	0x00000082


	//----- nvinfo : EIATTR_KPARAM_INFO
	.align		4
.L_3721:
        /*0008*/ 	.byte	0x04, 0x17
        /*000a*/ 	.short	(.L_3723 - .L_3722)
.L_3722:
        /*000c*/ 	.word	0x00000000
        /*0010*/ 	.short	0x0000
        /*0012*/ 	.short	0x0000
        /*0014*/ 	.byte	0x00, 0xf0, 0x21, 0x02


	//----- nvinfo : EIATTR_SPARSE_MMA_MASK
	.align		4
.L_3723:
        /*0018*/ 	.byte	0x03, 0x50
        /*001a*/ 	.short	0x0000


	//----- nvinfo : EIATTR_MAXREG_COUNT
	.align		4
        /*001c*/ 	.byte	0x03, 0x1b
        /*001e*/ 	.short	0x00ff


	//----- nvinfo : EIATTR_NUM_BARRIERS
	.align		4
        /*0020*/ 	.byte	0x02, 0x4c
        /*0022*/ 	.byte	0x01
	.zero		1


	//----- nvinfo : EIATTR_MERCURY_ISA_VERSION
	.align		4
        /*0024*/ 	.byte	0x03, 0x5f
        /*0026*/ 	.short	0x0101


	//----- nvinfo : EIATTR_COOP_GROUP_MASK_REGIDS
	.align		4
        /*0028*/ 	.byte	0x04, 0x29
        /*002a*/ 	.short	(.L_3725 - .L_3724)


	//   ....[0]....
.L_3724:
        /*002c*/ 	.word	0xffffffff


	//   ....[1]....
        /*0030*/ 	.word	0xffffffff


	//   ....[2]....
        /*0034*/ 	.word	0xffffffff


	//   ....[3]....
        /*0038*/ 	.word	0xffffffff


	//   ....[4]....
        /*003c*/ 	.word	0xffffffff


	//   ....[5]....
        /*0040*/ 	.word	0xffffffff


	//   ....[6]....
        /*0044*/ 	.word	0xffffffff


	//   ....[7]....
        /*0048*/ 	.word	0xffffffff


	//   ....[8]....
        /*004c*/ 	.word	0xffffffff


	//   ....[9]....
        /*0050*/ 	.word	0xffffffff


	//   ....[10]....
        /*0054*/ 	.word	0xffffffff


	//   ....[11]....
        /*0058*/ 	.word	0xffffffff


	//   ....[12]....
        /*005c*/ 	.word	0xffffffff


	//   ....[13]....
        /*0060*/ 	.word	0xffffffff


	//   ....[14]....
        /*0064*/ 	.word	0xffffffff


	//   ....[15]....
        /*0068*/ 	.word	0xffffffff


	//   ....[16]....
        /*006c*/ 	.word	0xffffffff


	//   ....[17]....
        /*0070*/ 	.word	0xffffffff


	//   ....[18]....
        /*0074*/ 	.word	0xffffffff


	//   ....[19]....
        /*0078*/ 	.word	0xffffffff


	//   ....[20]....
        /*007c*/ 	.word	0xffffffff


	//   ....[21]....
        /*0080*/ 	.word	0xffffffff


	//   ....[22]....
        /*0084*/ 	.word	0xffffffff


	//   ....[23]....
        /*0088*/ 	.word	0xffffffff


	//   ....[24]....
        /*008c*/ 	.word	0xffffffff


	//   ....[25]....
        /*0090*/ 	.word	0xffffffff


	//   ....[26]....
        /*0094*/ 	.word	0xffffffff


	//   ....[27]....
        /*0098*/ 	.word	0xffffffff


	//   ....[28]....
        /*009c*/ 	.word	0xffffffff


	//   ....[29]....
        /*00a0*/ 	.word	0xffffffff


	//   ....[30]....
        /*00a4*/ 	.word	0x05000008


	//   ....[31]....
        /*00a8*/ 	.word	0x05000008


	//   ....[32]....
        /*00ac*/ 	.word	0x05000008


	//   ....[33]....
        /*00b0*/ 	.word	0x05000008


	//   ....[34]....
        /*00b4*/ 	.word	0x05000008


	//   ....[35]....
        /*00b8*/ 	.word	0x05000008


	//   ....[36]....
        /*00bc*/ 	.word	0x05000008


	//   ....[37]....
        /*00c0*/ 	.word	0x05000008


	//   ....[38]....
        /*00c4*/ 	.word	0x05000008


	//   ....[39]....
        /*00c8*/ 	.word	0x05000008


	//   ....[40]....
        /*00cc*/ 	.word	0x05000008


	//   ....[41]....
        /*00d0*/ 	.word	0x05000008


	//   ....[42]....
        /*00d4*/ 	.word	0x05000008


	//   ....[43]....
        /*00d8*/ 	.word	0x05000008


	//   ....[44]....
        /*00dc*/ 	.word	0x05000008


	//   ....[45]....
        /*00e0*/ 	.word	0x05000008


	//   ....[46]....
        /*00e4*/ 	.word	0x05000008


	//----- nvinfo : EIATTR_COOP_GROUP_INSTR_OFFSETS
	.align		4
.L_3725:
        /*00e8*/ 	.byte	0x04, 0x28
        /*00ea*/ 	.short	(.L_3727 - .L_3726)


	//   ....[0]....
.L_3726:
        /*00ec*/ 	.word	0x00001b50


	//   ....[1]....
        /*00f0*/ 	.word	0x00001b70


	//   ....[2]....
        /*00f4*/ 	.word	0x00001b90


	//   ....[3]....
        /*00f8*/ 	.word	0x00001bb0


	//   ....[4]....
        /*00fc*/ 	.word	0x00001bd0


	//   ....[5]....
        /*0100*/ 	.word	0x00002240


	//   ....[6]....
        /*0104*/ 	.word	0x00002260


	//   ....[7]....
        /*0108*/ 	.word	0x00002280


	//   ....[8]....
        /*010c*/ 	.word	0x000022a0


	//   ....[9]....
        /*0110*/ 	.word	0x000022c0


	//   ....[10]....
        /*0114*/ 	.word	0x00002440


	//   ....[11]....
        /*0118*/ 	.word	0x000024a0


	//   ....[12]....
        /*011c*/ 	.word	0x000024b0


	//   ....[13]....
        /*0120*/ 	.word	0x00002560


	//   ....[14]....
        /*0124*/ 	.word	0x00002610


	//   ....[15]....
        /*0128*/ 	.word	0x00002620


	//   ....[16]....
        /*012c*/ 	.word	0x000027d0


	//   ....[17]....
        /*0130*/ 	.word	0x00002810


	//   ....[18]....
        /*0134*/ 	.word	0x00002ae0


	//   ....[19]....
        /*0138*/ 	.word	0x00002b40


	//   ....[20]....
        /*013c*/ 	.word	0x00002b50


	//   ....[21]....
        /*0140*/ 	.word	0x00002d60


	//   ....[22]....
        /*0144*/ 	.word	0x00002db0


	//   ....[23]....
        /*0148*/ 	.word	0x000049f0


	//   ....[24]....
        /*014c*/ 	.word	0x00004a10


	//   ....[25]....
        /*0150*/ 	.word	0x00004a30


	//   ....[26]....
        /*0154*/ 	.word	0x00004a50


	//   ....[27]....
        /*0158*/ 	.word	0x00004a70


	//   ....[28]....
        /*015c*/ 	.word	0x00004c10


	//   ....[29]....
        /*0160*/ 	.word	0x00004c30


	//   ....[30]....
        /*0164*/ 	.word	0x00004e80


	//   ....[31]....
        /*0168*/ 	.word	0x00004ef0


	//   ....[32]....
        /*016c*/ 	.word	0x00004f60


	//   ....[33]....
        /*0170*/ 	.word	0x00004fd0


	//   ....[34]....
        /*0174*/ 	.word	0x00005040


	//   ....[35]....
        /*0178*/ 	.word	0x00005700


	//   ....[36]....
        /*017c*/ 	.word	0x00005770


	//   ....[37]....
        /*0180*/ 	.word	0x000057e0


	//   ....[38]....
        /*0184*/ 	.word	0x00005850


	//   ....[39]....
        /*0188*/ 	.word	0x000058c0


	//   ....[40]....
        /*018c*/ 	.word	0x00005940


	//   ....[41]....
        /*0190*/ 	.word	0x000059b0


	//   ....[42]....
        /*0194*/ 	.word	0x00005a20


	//   ....[43]....
        /*0198*/ 	.word	0x00005a90


	//   ....[44]....
        /*019c*/ 	.word	0x00005b00


	//   ....[45]....
        /*01a0*/ 	.word	0x00005b80


	//   ....[46]....
        /*01a4*/ 	.word	0x00005bf0


	//----- nvinfo : EIATTR_EXIT_INSTR_OFFSETS
	.align		4
.L_3727:
        /*01a8*/ 	.byte	0x04, 0x1c
        /*01aa*/ 	.short	(.L_3729 - .L_3728)


	//   ....[0]....
.L_3728:
        /*01ac*/ 	.word	0x00004cc0


	//   ....[1]....
        /*01b0*/ 	.word	0x00004d20


	//   ....[2]....
        /*01b4*/ 	.word	0x00004e20


	//----- nvinfo : EIATTR_MAX_THREADS
	.align		4
.L_3729:
        /*01b8*/ 	.byte	0x04, 0x05
        /*01ba*/ 	.short	(.L_3731 - .L_3730)
.L_3730:
        /*01bc*/ 	.word	0x00000080
        /*01c0*/ 	.word	0x00000001
        /*01c4*/ 	.word	0x00000001


	//----- nvinfo : EIATTR_CRS_STACK_SIZE
	.align		4
.L_3731:
        /*01c8*/ 	.byte	0x04, 0x1e
        /*01ca*/ 	.short	(.L_3733 - .L_3732)
.L_3732:
        /*01cc*/ 	.word	0x00000000


	//----- nvinfo : EIATTR_CBANK_PARAM_SIZE
	.align		4
.L_3733:
        /*01d0*/ 	.byte	0x03, 0x19
        /*01d2*/ 	.short	0x0088


	//----- nvinfo : EIATTR_PARAM_CBANK
	.align		4
        /*01d4*/ 	.byte	0x04, 0x0a
        /*01d6*/ 	.short	(.L_3735 - .L_3734)
	.align		4
.L_3734:
        /*01d8*/ 	.word	index@(.nv.constant0._ZN18transformer_engine13normalization19ln_fwd_tuned_kernelINS0_13Kernel_traitsI6__halfS3_S3_fjLj12800ELj2ELj1ELj4ELj4ENS0_18Kernel_traits_baseILj12800ES3_S3_S3_fjLj128EEEEEEEvNS0_19ForwardKernelParamsE)
        /*01dc*/ 	.short	0x0210
        /*01de*/ 	.short	0x0088


	//----- nvinfo : EIATTR_SW_WAR
	.align		4
.L_3735:
        /*01e0*/ 	.byte	0x04, 0x36
        /*01e2*/ 	.short	(.L_3737 - .L_3736)
.L_3736:
        /*01e4*/ 	.word	0x00000008
.L_3737:


//--------------------- .nv.info._ZN18transformer_engine13normalization19ln_fwd_tuned_kernelINS0_13Kernel_traitsIffffjLj12800ELj2ELj1ELj4ELj4ENS0_18Kernel_traits_baseILj12800EffffjLj128EEEEEEEvNS0_19ForwardKernelParamsE --------------------------
	.section	.nv.info._ZN18transformer_engine13normalization19ln_fwd_tuned_kernelINS0_13Kernel_traitsIffffjLj12800ELj2ELj1ELj4ELj4ENS0_18Kernel_traits_baseILj12800EffffjLj128EEEEEEEvNS0_19ForwardKernelParamsE,"",@"SHT_CUDA_INFO"
	.sectionflags	@""
	.align	4


	//----- nvinfo : EIATTR_CUDA_API_VERSION
	.align		4
        /*0000*/ 	.byte	0x04, 0x37
        /*0002*/ 	.short	(.L_3739 - .L_3738)
.L_3738:
        /*0004*/ 	.word	0x00000082


	//----- nvinfo : EIATTR_KPARAM_INFO
	.align		4
.L_3739:
        /*0008*/ 	.byte	0x04, 0x17
        /*000a*/ 	.short	(.L_3741 - .L_3740)
.L_3740:
        /*000c*/ 	.word	0x00000000
        /*0010*/ 	.short	0x0000
        /*0012*/ 	.short	0x0000
        /*0014*/ 	.byte	0x00, 0xf0, 0x21, 0x02


	//----- nvinfo : EIATTR_SPARSE_MMA_MASK
	.align		4
.L_3741:
        /*0018*/ 	.byte	0x03, 0x50
        /*001a*/ 	.short	0x0000


	//----- nvinfo : EIATTR_MAXREG_COUNT
	.align		4
        /*001c*/ 	.byte	0x03, 0x1b
        /*001e*/ 	.short	0x00ff


	//----- nvinfo : EIATTR_NUM_BARRIERS
	.align		4
        /*0020*/ 	.byte	0x02, 0x4c
        /*0022*/ 	.byte	0x01
	.zero		1


	//----- nvinfo : EIATTR_MERCURY_ISA_VERSION
	.align		4
        /*0024*/ 	.byte	0x03, 0x5f
        /*0026*/ 	.short	0x0101


	//----- nvinfo : EIATTR_COOP_GROUP_MASK_REGIDS
	.align		4
        /*0028*/ 	.byte	0x04, 0x29
        /*002a*/ 	.short	(.L_3743 - .L_3742)


	//   ....[0]....
.L_3742:
        /*002c*/ 	.word	0xffffffff


	//   ....[1]....
        /*0030*/ 	.word	0xffffffff


	//   ....[2]....
        /*0034*/ 	.word	0xffffffff


	//   ....[3]....
        /*0038*/ 	.word	0xffffffff


	//   ....[4]....
        /*003c*/ 	.word	0xffffffff


	//   ....[5]....
        /*0040*/ 	.word	0xffffffff


	//   ....[6]....
        /*0044*/ 	.word	0xffffffff


	//   ....[7]....
        /*0048*/ 	.word	0xffffffff


	//   ....[8]....
        /*004c*/ 	.word	0xffffffff


	//   ....[9]....
        /*0050*/ 	.word	0xffffffff


	//   ....[10]....
        /*0054*/ 	.word	0xffffffff


	//   ....[11]....
        /*0058*/ 	.word	0xffffffff


	//   ....[12]....
        /*005c*/ 	.word	0xffffffff


	//   ....[13]....
        /*0060*/ 	.word	0xffffffff


	//   ....[14]....
        /*0064*/ 	.word	0xffffffff


	//   ....[15]....
        /*0068*/ 	.word	0xffffffff


	//   ....[16]....
        /*006c*/ 	.word	0xffffffff


	//   ....[17]....
        /*0070*/ 	.word	0xffffffff


	//   ....[18]....
        /*0074*/ 	.word	0xffffffff


	//   ....[19]....
        /*0078*/ 	.word	0xffffffff


	//   ....[20]....
        /*007c*/ 	.word	0xffffffff


	//   ....[21]....
        /*0080*/ 	.word	0xffffffff


	//   ....[22]....
        /*0084*/ 	.word	0xffffffff


	//   ....[23]....
        /*0088*/ 	.word	0xffffffff


	//   ....[24]....
        /*008c*/ 	.word	0xffffffff


	//   ....[25]....
        /*0090*/ 	.word	0xffffffff


	//   ....[26]....
        /*0094*/ 	.word	0xffffffff


	//   ....[27]....
        /*0098*/ 	.word	0xffffffff


	//   ....[28]....
        /*009c*/ 	.word	0xffffffff


	//   ....[29]....
        /*00a0*/ 	.word	0xffffffff


	//   ....[30]....
        /*00a4*/ 	.word	0x0500005f


	//   ....[31]....
        /*00a8*/ 	.word	0x0500005f


	//   ....[32]....
        /*00ac*/ 	.word	0x0500005f


	//   ....[33]....
        /*00b0*/ 	.word	0x0500005f


	//   ....[34]....
        /*00b4*/ 	.word	0x0500005f


	//   ....[35]....
        /*00b8*/ 	.word	0x0500005f


	//   ....[36]....
        /*00bc*/ 	.word	0x0500005f


	//   ....[37]....
        /*00c0*/ 	.word	0x0500005f


	//   ....[38]....
        /*00c4*/ 	.word	0x0500005f


	//   ....[39]....
        /*00c8*/ 	.word	0x0500005f


	//   ....[40]....
        /*00cc*/ 	.word	0x0500005f


	//   ....[41]....
        /*00d0*/ 	.word	0x0500005f


	//   ....[42]....
        /*00d4*/ 	.word	0x0500005f


	//   ....[43]....
        /*00d8*/ 	.word	0x0500005f


	//   ....[44]....
        /*00dc*/ 	.word	0x0500005f


	//   ....[45]....
        /*00e0*/ 	.word	0x0500005f


	//   ....[46]....
        /*00e4*/ 	.word	0x0500005f


	//----- nvinfo : EIATTR_COOP_GROUP_INSTR_OFFSETS
	.align		4
.L_3743:
        /*00e8*/ 	.byte	0x04, 0x28
        /*00ea*/ 	.short	(.L_3745 - .L_3744)


	//   ....[0]....
.L_3744:
        /*00ec*/ 	.word	0x000021a0


	//   ....[1]....
        /*00f0*/ 	.word	0x000021c0


	//   ....[2]....
        /*00f4*/ 	.word	0x000021e0


	//   ....[3]....
        /*00f8*/ 	.word	0x00002200


	//   ....[4]....
        /*00fc*/ 	.word	0x00002220


	//   ....[5]....
        /*0100*/ 	.word	0x00002890


	//   ....[6]....
        /*0104*/ 	.word	0x000028b0


	//   ....[7]....
        /*0108*/ 	.word	0x000028d0


	//   ....[8]....
        /*010c*/ 	.word	0x000028f0


	//   ....[9]....
        /*0110*/ 	.word	0x00002910


	//   ....[10]....
        /*0114*/ 	.word	0x00002a60


	//   ....[11]....
        /*0118*/ 	.word	0x00002af0


	//   ....[12]....
        /*011c*/ 	.word	0x00002b00


	//   ....[13]....
        /*0120*/ 	.word	0x00002bc0


	//   ....[14]....
        /*0124*/ 	.word	0x00002c60


	//   ....[15]....
        /*0128*/ 	.word	0x00002c80


	//   ....[16]....
        /*012c*/ 	.word	0x00002e70


	//   ....[17]....
        /*0130*/ 	.word	0x00002e80


	//   ....[18]....
        /*0134*/ 	.word	0x00003160


	//   ....[19]....
        /*0138*/ 	.word	0x000031c0


	//   ....[20]....
        /*013c*/ 	.word	0x000031d0


	//   ....[21]....
        /*0140*/ 	.word	0x000033d0


	//   ....[22]....
        /*0144*/ 	.word	0x00003410


	//   ....[23]....
        /*0148*/ 	.word	0x00004c50


	//   ....[24]....
        /*014c*/ 	.word	0x00004c70


	//   ....[25]....
        /*0150*/ 	.word	0x00004c90


	//   ....[26]....
        /*0154*/ 	.word	0x00004cb0


	//   ....[27]....
        /*0158*/ 	.word	0x00004cd0


	//   ....[28]....
        /*015c*/ 	.word	0x00004e70


	//   ....[29]....
        /*0160*/ 	.word	0x00004e90


	//   ....[30]....
        /*0164*/ 	.word	0x000050e0


	//   ....[31]....
        /*0168*/ 	.word	0x00005150


	//   ....[32]....
        /*016c*/ 	.word	0x000051c0


	//   ....[33]....
        /*0170*/ 	.word	0x00005230


	//   ....[34]....
        /*0174*/ 	.word	0x000052a0


	//   ....[35]....
        /*0178*/ 	.word	0x00005960


	//   ....[36]....
        /*017c*/ 	.word	0x000059d0


	//   ....[37]....
        /*0180*/ 	.word	0x00005a40


	//   ....[38]....
        /*0184*/ 	.word	0x00005ab0


	//   ....[39]....
        /*0188*/ 	.word	0x00005b20


	//   ....[40]....
        /*018c*/ 	.word	0x00005b90


	//   ....[41]....
        /*0190*/ 	.word	0x00005c00


	//   ....[42]....
        /*0194*/ 	.word	0x00005c70


	//   ....[43]....
        /*0198*/ 	.word	0x00005ce0


	//   ....[44]....
        /*019c*/ 	.word	0x00005d50


	//   ....[45]....
        /*01a0*/ 	.word	0x00005dc0


	//   ....[46]....
        /*01a4*/ 	.word	0x00005e30


	//----- nvinfo : EIATTR_EXIT_INSTR_OFFSETS
	.align		4
.L_3745:
        /*01a8*/ 	.byte	0x04, 0x1c
        /*01aa*/ 	.short	(.L_3747 - .L_3746)


	//   ....[0]....
.L_3746:
        /*01ac*/ 	.word	0x00004f20


	//   ....[1]....
        /*01b0*/ 	.word	0x00004f80


	//   ....[2]....
        /*01b4*/ 	.word	0x00005080


	//----- nvinfo : EIATTR_MAX_THREADS
	.align		4
.L_3747:
        /*01b8*/ 	.byte	0x04, 0x05
        /*01ba*/ 	.short	(.L_3749 - .L_3748)
.L_3748:
        /*01bc*/ 	.word	0x00000080
        /*01c0*/ 	.word	0x00000001
        /*01c4*/ 	.word	0x00000001


	//----- nvinfo : EIATTR_CRS_STACK_SIZE
	.align		4
.L_3749:
        /*01c8*/ 	.byte	0x04, 0x1e
        /*01ca*/ 	.short	(.L_3751 - .L_3750)
.L_3750:
        /*01cc*/ 	.word	0x00000000


	//----- nvinfo : EIATTR_CBANK_PARAM_SIZE
	.align		4
.L_3751:
        /*01d0*/ 	.byte	0x03, 0x19
        /*01d2*/ 	.short	0x0088


	//----- nvinfo : EIATTR_PARAM_CBANK
	.align		4
        /*01d4*/ 	.byte	0x04, 0x0a
        /*01d6*/ 	.short	(.L_3753 - .L_3752)
	.align		4
.L_3752:
        /*01d8*/ 	.word	index@(.nv.constant0._ZN18transformer_engine13normalization19ln_fwd_tuned_kernelINS0_13Kernel_traitsIffffjLj12800ELj2ELj1ELj4ELj4ENS0_18Kernel_traits_baseILj12800EffffjLj128EEEEEEEvNS0_19ForwardKernelParamsE)
        /*01dc*/ 	.short	0x0210
        /*01de*/ 	.short	0x0088


	//----- nvinfo : EIATTR_SW_WAR
	.align		4
.L_3753:
        /*01e0*/ 	.byte	0x04, 0x36
        /*01e2*/ 	.short	(.L_3755 - .L_3754)
.L_3754:
        /*01e4*/ 	.word	0x00000008
.L_3755:


//--------------------- .nv.info._ZN18transformer_engine13normalization19ln_fwd_tuned_kernelINS0_13Kernel_traitsIff13__nv_bfloat16fjLj12288ELj2ELj1ELj4ELj16ENS0_18Kernel_traits_baseILj12288EffS3_fjLj128EEEEEEEvNS0_19ForwardKernelParamsE --------------------------
	.section	.nv.info._ZN18transformer_engine13normalization19ln_fwd_tuned_kernelINS0_13Kernel_traitsIff13__nv_bfloat16fjLj12288ELj2ELj1ELj4ELj16ENS0_18Kernel_traits_baseILj12288EffS3_fjLj128EEEEEEEvNS0_19ForwardKernelParamsE,"",@"SHT_CUDA_INFO"
	.sectionflags	@""
	.align	4


	//----- nvinfo : EIATTR_CUDA_API_VERSION
	.align		4
        /*0000*/ 	.byte	0x04, 0x37
        /*0002*/ 	.short	(.L_3757 - .L_3756)
.L_3756:
        /*0004*/ 	.word	0x00000082


	//----- nvinfo : EIATTR_KPARAM_INFO
	.align		4
.L_3757:
        /*0008*/ 	.byte	0x04, 0x17
        /*000a*/ 	.short	(.L_3759 - .L_3758)
.L_3758:
        /*000c*/ 	.word	0x00000000
        /*0010*/ 	.short	0x0000
        /*0012*/ 	.short	0x0000
        /*0014*/ 	.byte	0x00, 0xf0, 0x21, 0x02


	//----- nvinfo : EIATTR_SPARSE_MMA_MASK
	.align		4
.L_3759:
        /*0018*/ 	.byte	0x03, 0x50
        /*001a*/ 	.short	0x0000


	//----- nvinfo : EIATTR_MAXREG_COUNT
	.align		4
        /*001c*/ 	.byte	0x03, 0x1b
        /*001e*/ 	.short	0x00ff


	//----- nvinfo : EIATTR_NUM_BARRIERS
	.align		4
        /*0020*/ 	.byte	0x02, 0x4c
        /*0022*/ 	.byte	0x01
	.zero		1


	//----- nvinfo : EIATTR_MERCURY_ISA_VERSION
	.align		4
        /*0024*/ 	.byte	0x03, 0x5f
        /*0026*/ 	.short	0x0101


	//----- nvinfo : EIATTR_COOP_GROUP_MASK_REGIDS
	.align		4
        /*0028*/ 	.byte	0x04, 0x29
        /*002a*/ 	.short	(.L_3761 - .L_3760)


	//   ....[0]....
.L_3760:
        /*002c*/ 	.word	0xffffffff


	//   ....[1]....
        /*0030*/ 	.word	0xffffffff


	//   ....[2]....
        /*0034*/ 	.word	0xffffffff


	//   ....[3]....
        /*0038*/ 	.word	0xffffffff


	//   ....[4]....
        /*003c*/ 	.word	0xffffffff


	//   ....[5]....
        /*0040*/ 	.word	0xffffffff


	//   ....[6]....
        /*0044*/ 	.word	0xffffffff


	//   ....[7]....
        /*0048*/ 	.word	0xffffffff


	//   ....[8]....
        /*004c*/ 	.word	0xffffffff


	//   ....[9]....
        /*0050*/ 	.word	0xffffffff


	//   ....[10]....
        /*0054*/ 	.word	0xffffffff


	//   ....[11]....
        /*0058*/ 	.word	0xffffffff


	//   ....[12]....
        /*005c*/ 	.word	0xffffffff


	//   ....[13]....
        /*0060*/ 	.word	0xffffffff


	//   ....[14]....
        /*0064*/ 	.word	0xffffffff


	//   ....[15]....
        /*0068*/ 	.word	0xffffffff


	//   ....[16]....
        /*006c*/ 	.word	0xffffffff


	//   ....[17]....
        /*0070*/ 	.word	0xffffffff


	//   ....[18]....
        /*0074*/ 	.word	0xffffffff


	//   ....[19]....
        /*0078*/ 	.word	0xffffffff


	//   ....[20]....
        /*007c*/ 	.word	0xffffffff


	//   ....[21]....
        /*0080*/ 	.word	0xffffffff


	//   ....[22]....
        /*0084*/ 	.word	0xffffffff


	//   ....[23]....
        /*0088*/ 	.word	0xffffffff


	//   ....[24]....
        /*008c*/ 	.word	0xffffffff


	//   ....[25]....
        /*0090*/ 	.word	0xffffffff


	//   ....[26]....
        /*0094*/ 	.word	0xffffffff


	//   ....[27]....
        /*0098*/ 	.word	0xffffffff


	//   ....[28]....
        /*009c*/ 	.word	0xffffffff


	//   ....[29]....
        /*00a0*/ 	.word	0xffffffff


	//   ....[30]....
        /*00a4*/ 	.word	0x05000099


	//   ....[31]....
        /*00a8*/ 	.word	0x05000099


	//   ....[32]....
        /*00ac*/ 	.word	0x05000099


	//   ....[33]....
        /*00b0*/ 	.word	0x05000099


	//   ....[34]....
        /*00b4*/ 	.word	0x05000099


	//   ....[35]....
        /*00b8*/ 	.word	0x05000099


	//   ....[36]....
        /*00bc*/ 	.word	0x05000099


	//   ....[37]....
        /*00c0*/ 	.word	0x05000099


	//   ....[38]....
        /*00c4*/ 	.word	0x05000099


	//   ....[39]....
        /*00c8*/ 	.word	0x05000099


	//   ....[40]....
        /*00cc*/ 	.word	0x05000099


	//   ....[41]....
        /*00d0*/ 	.word	0x05000099


	//   ....[42]....
        /*00d4*/ 	.word	0x05000099


	//   ....[43]....
        /*00d8*/ 	.word	0x05000099


	//   ....[44]....
        /*00dc*/ 	.word	0x05000099


	//   ....[45]....
        /*00e0*/ 	.word	0x05000099


	//   ....[46]....
        /*00e4*/ 	.word	0x05000099


	//----- nvinfo : EIATTR_COOP_GROUP_INSTR_OFFSETS
	.align		4
.L_3761:
        /*00e8*/ 	.byte	0x04, 0x28
        /*00ea*/ 	.short	(.L_3763 - .L_3762)


	//   ....[0]....
.L_3762:
        /*00ec*/ 	.word	0x00000980


	//   ....[1]....
        /*00f0*/ 	.word	0x000009a0


	//   ....[2]....
        /*00f4*/ 	.word	0x000009c0


	//   ....[3]....
        /*00f8*/ 	.word	0x000009e0


	//   ....[4]....
        /*00fc*/ 	.word	0x00000a00


	//   ....[5]....
        /*0100*/ 	.word	0x00001030


	//   ....[6]....
        /*0104*/ 	.word	0x00001050


	//   ....[7]....
        /*0108*/ 	.word	0x00001070


	//   ....[8]....
        /*010c*/ 	.word	0x00001090


	//   ....[9]....
        /*0110*/ 	.word	0x000010b0


	//   ....[10]....
        /*0114*/ 	.word	0x00001230


	//   ....[11]....
        /*0118*/ 	.word	0x00001290


	//   ....[12]....
        /*011c*/ 	.word	0x000012a0


	//   ....[13]....
        /*0120*/ 	.word	0x000013b0


	//   ....[14]....
        /*0124*/ 	.word	0x00001400


	//   ....[15]....
        /*0128*/ 	.word	0x00001410


	//   ....[16]....
        /*012c*/ 	.word	0x000015e0


	//   ....[17]....
        /*0130*/ 	.word	0x00001640


	//   ....[18]....
        /*0134*/ 	.word	0x00001900


	//   ....[19]....
        /*0138*/ 	.word	0x00001960


	//   ....[20]....
        /*013c*/ 	.word	0x00001970


	//   ....[21]....
        /*0140*/ 	.word	0x00001b80


	//   ....[22]....
        /*0144*/ 	.word	0x00001ba0


	//   ....[23]....
        /*0148*/ 	.word	0x00003d10


	//   ....[24]....
        /*014c*/ 	.word	0x00003d30


	//   ....[25]....
        /*0150*/ 	.word	0x00003d50


	//   ....[26]....
        /*0154*/ 	.word	0x00003d70


	//   ....[27]....
        /*0158*/ 	.word	0x00003d90


	//   ....[28]....
        /*015c*/ 	.word	0x00003f30


	//   ....[29]....
        /*0160*/ 	.word	0x00003f50


	//   ....[30]....
        /*0164*/ 	.word	0x000041b0


	//   ....[31]....
        /*0168*/ 	.word	0x00004220


	//   ....[32]....
        /*016c*/ 	.word	0x00004290


	//   ....[33]....
        /*0170*/ 	.word	0x00004300


	//   ....[34]....
        /*0174*/ 	.word	0x00004370


	//   ....[35]....
        /*0178*/ 	.word	0x000049f0


	//   ....[36]....
        /*017c*/ 	.word	0x00004a60


	//   ....[37]....
        /*0180*/ 	.word	0x00004ad0


	//   ....[38]....
        /*0184*/ 	.word	0x00004b40


	//   ....[39]....
        /*0188*/ 	.word	0x00004bb0


	//   ....[40]....
        /*018c*/ 	.word	0x00004c20


	//   ....[41]....
        /*0190*/ 	.word	0x00004c90


	//   ....[42]....
        /*0194*/ 	.word	0x00004d00


	//   ....[43]....
        /*0198*/ 	.word	0x00004d70


	//   ....[44]....
        /*019c*/ 	.word	0x00004de0


	//   ....[45]....
        /*01a0*/ 	.word	0x00004e60


	//   ....[46]....
        /*01a4*/ 	.word	0x00004ed0


	//----- nvinfo : EIATTR_EXIT_INSTR_OFFSETS
	.align		4
.L_3763:
        /*01a8*/ 	.byte	0x04, 0x1c
        /*01aa*/ 	.short	(.L_3765 - .L_3764)


	//   ....[0]....
.L_3764:
        /*01ac*/ 	.word	0x00003fe0


	//   ....[1]....
        /*01b0*/ 	.word	0x00004040


	//   ....[2]....
        /*01b4*/ 	.word	0x00004150


	//----- nvinfo : EIATTR_MAX_THREADS
	.align		4
.L_3765:
        /*01b8*/ 	.byte	0x04, 0x05
        /*01ba*/ 	.short	(.L_3767 - .L_3766)
.L_3766:
        /*01bc*/ 	.word	0x00000080
        /*01c0*/ 	.word	0x00000001
        /*01c4*/ 	.word	0x00000001


	//----- nvinfo : EIATTR_CRS_STACK_SIZE
	.align		4
.L_3767:
        /*01c8*/ 	.byte	0x04, 0x1e
        /*01ca*/ 	.short	(.L_3769 - .L_3768)
.L_3768:
        /*01cc*/ 	.word	0x00000000


	//----- nvinfo : EIATTR_CBANK_PARAM_SIZE
	.align		4
.L_3769:
        /*01d0*/ 	.byte	0x03, 0x19
        /*01d2*/ 	.short	0x0088


	//----- nvinfo : EIATTR_PARAM_CBANK
	.align		4
        /*01d4*/ 	.byte	0x04, 0x0a
        /*01d6*/ 	.short	(.L_3771 - .L_3770)
	.align		4
.L_3770:
        /*01d8*/ 	.word	index@(.nv.constant0._ZN18transformer_engine13normalization19ln_fwd_tuned_kernelINS0_13Kernel_traitsIff13__nv_bfloat16fjLj12288ELj2ELj1ELj4ELj16ENS0_18Kernel_traits_baseILj12288EffS3_fjLj128EEEEEEEvNS0_19ForwardKernelParamsE)
        /*01dc*/ 	.short	0x0210
        /*01de*/ 	.short	0x0088


	//----- nvinfo : EIATTR_SW_WAR
	.align		4
.L_3771:
        /*01e0*/ 	.byte	0x04, 0x36
        /*01e2*/ 	.short	(.L_3773 - .L_3772)
.L_3772:
        /*01e4*/ 	.word	0x00000008
.L_3773:


//--------------------- .nv.info._ZN18transformer_engine13normalization19ln_fwd_tuned_kernelINS0_13Kernel_traitsI13__nv_bfloat16S3_S3_fjLj12288ELj2ELj1ELj4ELj16ENS0_18Kernel_traits_baseILj12288ES3_S3_S3_fjLj128EEEEEEEvNS0_19ForwardKernelParamsE --------------------------
	.section	.nv.info._ZN18transformer_engine13normalization19ln_fwd_tuned_kernelINS0_13Kernel_traitsI13__nv_bfloat16S3_S3_fjLj12288ELj2ELj1ELj4ELj16ENS0_18Kernel_traits_baseILj12288ES3_S3_S3_fjLj128EEEEEEEvNS0_19ForwardKernelParamsE,"",@"SHT_CUDA_INFO"
	.sectionflags	@""
	.align	4


	//----- nvinfo : EIATTR_CUDA_API_VERSION
	.align		4
        /*0000*/ 	.byte	0x04, 0x37
        /*0002*/ 	.short	(.L_3775 - .L_3774)
.L_3774:
        /*0004*/ 	.word	0x00000082


	//----- nvinfo : EIATTR_KPARAM_INFO
	.align		4
.L_3775:
        /*0008*/ 	.byte	0x04, 0x17
        /*000a*/ 	.short	(.L_3777 - .L_3776)
.L_3776:
        /*000c*/ 	.word	0x00000000
        /*0010*/ 	.short	0x0000
        /*0012*/ 	.short	0x0000
        /*0014*/ 	.byte	0x00, 0xf0, 0x21, 0x02


	//----- nvinfo : EIATTR_SPARSE_MMA_MASK
	.align		4
.L_3777:
        /*0018*/ 	.byte	0x03, 0x50
        /*001a*/ 	.short	0x0000


	//----- nvinfo : EIATTR_MAXREG_COUNT
	.align		4
        /*001c*/ 	.byte	0x03, 0x1b
        /*001e*/ 	.short	0x00ff


	//----- nvinfo : EIATTR_NUM_BARRIERS
	.align		4
        /*0020*/ 	.byte	0x02, 0x4c
        /*0022*/ 	.byte	0x01
	.zero		1


	//----- nvinfo : EIATTR_MERCURY_ISA_VERSION
	.align		4
        /*0024*/ 	.byte	0x03, 0x5f
        /*0026*/ 	.short	0x0101


	//----- nvinfo : EIATTR_COOP_GROUP_MASK_REGIDS
	.align		4
        /*0028*/ 	.byte	0x04, 0x29
        /*002a*/ 	.short	(.L_3779 - .L_3778)


	//   ....[0]....
.L_3778:
        /*002c*/ 	.word	0xffffffff


	//   ....[1]....
        /*0030*/ 	.word	0xffffffff


	//   ....[2]....
        /*0034*/ 	.word	0xffffffff


	//   ....[3]....
        /*0038*/ 	.word	0xffffffff


	//   ....[4]....
        /*003c*/ 	.word	0xffffffff


	//   ....[5]....
        /*0040*/ 	.word	0xffffffff


	//   ....[6]....
        /*0044*/ 	.word	0xffffffff


	//   ....[7]....
        /*0048*/ 	.word	0xffffffff


	//   ....[8]....
        /*004c*/ 	.word	0xffffffff


	//   ....[9]....
        /*0050*/ 	.word	0xffffffff


	//   ....[10]....
        /*0054*/ 	.word	0xffffffff


	//   ....[11]....
        /*0058*/ 	.word	0xffffffff


	//   ....[12]....
        /*005c*/ 	.word	0xffffffff


	//   ....[13]....
        /*0060*/ 	.word	0xffffffff


	//   ....[14]....
        /*0064*/ 	.word	0xffffffff


	//   ....[15]....
        /*0068*/ 	.word	0xffffffff


	//   ....[16]....
        /*006c*/ 	.word	0xffffffff


	//   ....[17]....
        /*0070*/ 	.word	0xffffffff


	//   ....[18]....
        /*0074*/ 	.word	0xffffffff


	//   ....[19]....
        /*0078*/ 	.word	0xffffffff


	//   ....[20]....
        /*007c*/ 	.word	0xffffffff


	//   ....[21]....
        /*0080*/ 	.word	0xffffffff


	//   ....[22]....
        /*0084*/ 	.word	0xffffffff


	//   ....[23]....
        /*0088*/ 	.word	0xffffffff


	//   ....[24]....
        /*008c*/ 	.word	0xffffffff


	//   ....[25]....
        /*0090*/ 	.word	0xffffffff


	//   ....[26]....
        /*0094*/ 	.word	0xffffffff


	//   ....[27]....
        /*0098*/ 	.word	0xffffffff


	//   ....[28]....
        /*009c*/ 	.word	0xffffffff


	//   ....[29]....
        /*00a0*/ 	.word	0xffffffff


	//   ....[30]....
        /*00a4*/ 	.word	0x0500004e


	//   ....[31]....
        /*00a8*/ 	.word	0x0500004e


	//   ....[32]....
        /*00ac*/ 	.word	0x0500004e


	//   ....[33]....
        /*00b0*/ 	.word	0x0500004e


	//   ....[34]....
        /*00b4*/ 	.word	0x0500004e


	//   ....[35]....
        /*00b8*/ 	.word	0x0500004e


	//   ....[36]....
        /*00bc*/ 	.word	0x0500004e


	//   ....[37]....
        /*00c0*/ 	.word	0x0500004e


	//   ....[38]....
        /*00c4*/ 	.word	0x0500004e


	//   ....[39]....
        /*00c8*/ 	.word	0x0500004e


	//   ....[40]....
        /*00cc*/ 	.word	0x0500004e


	//   ....[41]....
        /*00d0*/ 	.word	0x0500004e


	//   ....[42]....
        /*00d4*/ 	.word	0x0500004e


	//   ....[43]....
        /*00d8*/ 	.word	0x0500004e


	//   ....[44]....
        /*00dc*/ 	.word	0x0500004e


	//   ....[45]....
        /*00e0*/ 	.word	0x0500004e


	//   ....[46]....
        /*00e4*/ 	.word	0x0500004e


	//----- nvinfo : EIATTR_COOP_GROUP_INSTR_OFFSETS
	.align		4
.L_3779:
        /*00e8*/ 	.byte	0x04, 0x28
        /*00ea*/ 	.short	(.L_3781 - .L_3780)


	//   ....[0]....
.L_3780:
        /*00ec*/ 	.word	0x00000c00


	//   ....[1]....
        /*00f0*/ 	.word	0x00000c20


	//   ....[2]....
        /*00f4*/ 	.word	0x00000c40


	//   ....[3]....
        /*00f8*/ 	.word	0x00000c60


	//   ....[4]....
        /*00fc*/ 	.word	0x00000c80


	//   ....[5]....
        /*0100*/ 	.word	0x000012b0


	//   ....[6]....
        /*0104*/ 	.word	0x000012d0


	//   ....[7]....
        /*0108*/ 	.word	0x000012f0


	//   ....[8]....
        /*010c*/ 	.word	0x00001310


	//   ....[9]....
        /*0110*/ 	.word	0x00001330


	//   ....[10]....
        /*0114*/ 	.word	0x000014b0


	//   ....[11]....
        /*0118*/ 	.word	0x00001510


	//   ....[12]....
        /*011c*/ 	.word	0x00001520


	//   ....[13]....
        /*0120*/ 	.word	0x000015d0


	//   ....[14]....
        /*0124*/ 	.word	0x00001680


	//   ....[15]....
        /*0128*/ 	.word	0x00001690


	//   ....[16]....
        /*012c*/ 	.word	0x00001880


	//   ....[17]....
        /*0130*/ 	.word	0x000018a0


	//   ....[18]....
        /*0134*/ 	.word	0x00001b70


	//   ....[19]....
        /*0138*/ 	.word	0x00001be0


	//   ....[20]....
        /*013c*/ 	.word	0x00001bf0


	//   ....[21]....
        /*0140*/ 	.word	0x00001df0


	//   ....[22]....
        /*0144*/ 	.word	0x00001e20


	//   ....[23]....
        /*0148*/ 	.word	0x00003d90


	//   ....[24]....
        /*014c*/ 	.word	0x00003db0


	//   ....[25]....
        /*0150*/ 	.word	0x00003dd0


	//   ....[26]....
        /*0154*/ 	.word	0x00003df0


	//   ....[27]....
        /*0158*/ 	.word	0x00003e10


	//   ....[28]....
        /*015c*/ 	.word	0x00003fb0


	//   ....[29]....
        /*0160*/ 	.word	0x00003fd0


	//   ....[30]....
        /*0164*/ 	.word	0x00004230


	//   ....[31]....
        /*0168*/ 	.word	0x000042a0


	//   ....[32]....
        /*016c*/ 	.word	0x00004310


	//   ....[33]....
        /*0170*/ 	.word	0x00004380


	//   ....[34]....
        /*0174*/ 	.word	0x000043f0


	//   ....[35]....
        /*0178*/ 	.word	0x00004a60


	//   ....[36]....
        /*017c*/ 	.word	0x00004ad0


	//   ....[37]....
        /*0180*/ 	.word	0x00004b40


	//   ....[38]....
        /*0184*/ 	.word	0x00004bb0


	//   ....[39]....
        /*0188*/ 	.word	0x00004c20


	//   ....[40]....
        /*018c*/ 	.word	0x00004ca0


	//   ....[41]....
        /*0190*/ 	.word	0x00004d10


	//   ....[42]....
        /*0194*/ 	.word	0x00004d80


	//   ....[43]....
        /*0198*/ 	.word	0x00004df0


	//   ....[44]....
        /*019c*/ 	.word	0x00004e60


	//   ....[45]....
        /*01a0*/ 	.word	0x00004ee0


	//   ....[46]....
        /*01a4*/ 	.word	0x00004f50


	//----- nvinfo : EIATTR_EXIT_INSTR_OFFSETS
	.align		4
.L_3781:
        /*01a8*/ 	.byte	0x04, 0x1c
        /*01aa*/ 	.short	(.L_3783 - .L_3782)


	//   ....[0]....
.L_3782:
        /*01ac*/ 	.word	0x00004060


	//   ....[1]....
        /*01b0*/ 	.word	0x000040c0


	//   ....[2]....
        /*01b4*/ 	.word	0x000041d0


	//----- nvinfo : EIATTR_MAX_THREADS
	.align		4
.L_3783:
        /*01b8*/ 	.byte	0x04, 0x05
        /*01ba*/ 	.short	(.L_3785 - .L_3784)
.L_3784:
        /*01bc*/ 	.word	0x00000080
        /*01c0*/ 	.word	0x00000001
        /*01c4*/ 	.word	0x00000001


	//----- nvinfo : EIATTR_CRS_STACK_SIZE
	.align		4
.L_3785:
        /*01c8*/ 	.byte	0x04, 0x1e
        /*01ca*/ 	.short	(.L_3787 - .L_3786)
.L_3786:
        /*01cc*/ 	.word	0x00000000


	//----- nvinfo : EIATTR_CBANK_PARAM_SIZE
	.align		4
.L_3787:
        /*01d0*/ 	.byte	0x03, 0x19
        /*01d2*/ 	.short	0x0088


	//----- nvinfo : EIATTR_PARAM_CBANK
	.align		4
        /*01d4*/ 	.byte	0x04, 0x0a
        /*01d6*/ 	.short	(.L_3789 - .L_3788)
	.align		4
.L_3788:
        /*01d8*/ 	.word	index@(.nv.constant0._ZN18transformer_engine13normalization19ln_fwd_tuned_kernelINS0_13Kernel_traitsI13__nv_bfloat16S3_S3_fjLj12288ELj2ELj1ELj4ELj16ENS0_18Kernel_traits_baseILj12288ES3_S3_S3_fjLj128EEEEEEEvNS0_19ForwardKernelParamsE)
        /*01dc*/ 	.short	0x0210
        /*01de*/ 	.short	0x0088


	//----- nvinfo : EIATTR_SW_WAR
	.align		4
.L_3789:
        /*01e0*/ 	.byte	0x04, 0x36
        /*01e2*/ 	.short	(.L_3791 - .L_3790)
.L_3790:
        /*01e4*/ 	.word	0x00000008
.L_3791:


//--------------------- .nv.info._ZN18transformer_engine13normalization19ln_fwd_tuned_kernelINS0_13Kernel_traitsIff6__halffjLj12288ELj2ELj1ELj4ELj16ENS0_18Kernel_traits_baseILj12288EffS3_fjLj128EEEEEEEvNS0_19ForwardKernelParamsE --------------------------
	.section	.nv.info._ZN18transformer_engine13normalization19ln_fwd_tuned_kernelINS0_13Kernel_traitsIff6__halffjLj12288ELj2ELj1ELj4ELj16ENS0_18Kernel_traits_baseILj12288EffS3_fjLj128EEEEEEEvNS0_19ForwardKernelParamsE,"",@"SHT_CUDA_INFO"
	.sectionflags	@""
	.align	4


	//----- nvinfo : EIATTR_CUDA_API_VERSION
	.align		4
        /*0000*/ 	.byte	0x04, 0x37
        /*0002*/ 	.short	(.L_3793 - .L_3792)
.L_3792:
        /*0004*/ 	.word	0x00000082


	//----- nvinfo : EIATTR_KPARAM_INFO
	.align		4
.L_3793:
        /*0008*/ 	.byte	0x04, 0x17
        /*000a*/ 	.short	(.L_3795 - .L_3794)
.L_3794:
        /*000c*/ 	.word	0x00000000
        /*0010*/ 	.short	0x0000
        /*0012*/ 	.short	0x0000
        /*0014*/ 	.byte	0x00, 0xf0, 0x21, 0x02


	//----- nvinfo : EIATTR_SPARSE_MMA_MASK
	.align		4
.L_3795:
        /*0018*/ 	.byte	0x03, 0x50
        /*001a*/ 	.short	0x0000


	//----- nvinfo : EIATTR_MAXREG_COUNT
	.align		4
        /*001c*/ 	.byte	0x03, 0x1b
        /*001e*/ 	.short	0x00ff


	//----- nvinfo : EIATTR_NUM_BARRIERS
	.align		4
        /*0020*/ 	.byte	0x02, 0x4c
        /*0022*/ 	.byte	0x01
	.zero		1


	//----- nvinfo : EIATTR_MERCURY_ISA_VERSION
	.align		4
        /*0024*/ 	.byte	0x03, 0x5f
        /*0026*/ 	.short	0x0101


	//----- nvinfo : EIATTR_COOP_GROUP_MASK_REGIDS
	.align		4
        /*0028*/ 	.byte	0x04, 0x29
        /*002a*/ 	.short	(.L_3797 - .L_3796)


	//   ....[0]....
.L_3796:
        /*002c*/ 	.word	0xffffffff


	//   ....[1]....
        /*0030*/ 	.word	0xffffffff


	//   ....[2]....
        /*0034*/ 	.word	0xffffffff


	//   ....[3]....
        /*0038*/ 	.word	0xffffffff


	//   ....[4]....
        /*003c*/ 	.word	0xffffffff


	//   ....[5]....
        /*0040*/ 	.word	0xffffffff


	//   ....[6]....
        /*0044*/ 	.word	0xffffffff


	//   ....[7]....
        /*0048*/ 	.word	0xffffffff


	//   ....[8]....
        /*004c*/ 	.word	0xffffffff


	//   ....[9]....
        /*0050*/ 	.word	0xffffffff


	//   ....[10]....
        /*0054*/ 	.word	0xffffffff


	//   ....[11]....
        /*0058*/ 	.word	0xffffffff


	//   ....[12]....
        /*005c*/ 	.word	0xffffffff


	//   ....[13]....
        /*0060*/ 	.word	0xffffffff


	//   ....[14]....
        /*0064*/ 	.word	0xffffffff


	//   ....[15]....
        /*0068*/ 	.word	0xffffffff


	//   ....[16]....
        /*006c*/ 	.word	0xffffffff


	//   ....[17]....
        /*0070*/ 	.word	0xffffffff


	//   ....[18]....
        /*0074*/ 	.word	0xffffffff


	//   ....[19]....
        /*0078*/ 	.word	0xffffffff


	//   ....[20]....
        /*007c*/ 	.word	0xffffffff


	//   ....[21]....
        /*0080*/ 	.word	0xffffffff


	//   ....[22]....
        /*0084*/ 	.word	0xffffffff


	//   ....[23]....
        /*0088*/ 	.word	0xffffffff


	//   ....[24]....
        /*008c*/ 	.word	0xffffffff


	//   ....[25]....
        /*0090*/ 	.word	0xffffffff


	//   ....[26]....
        /*0094*/ 	.word	0xffffffff


	//   ....[27]....
        /*0098*/ 	.word	0xffffffff


	//   ....[28]....
        /*009c*/ 	.word	0xffffffff


	//   ....[29]....
        /*00a0*/ 	.word	0xffffffff


	//   ....[30]....
        /*00a4*/ 	.word	0x05000099


	//   ....[31]....
        /*00a8*/ 	.word	0x05000099


	//   ....[32]....
        /*00ac*/ 	.word	0x05000099


	//   ....[33]....
        /*00b0*/ 	.word	0x05000099


	//   ....[34]....
        /*00b4*/ 	.word	0x05000099


	//   ....[35]....
        /*00b8*/ 	.word	0x05000099


	//   ....[36]....
        /*00bc*/ 	.word	0x05000099


	//   ....[37]....
        /*00c0*/ 	.word	0x05000099


	//   ....[38]....
        /*00c4*/ 	.word	0x05000099


	//   ....[39]....
        /*00c8*/ 	.word	0x05000099


	//   ....[40]....
        /*00cc*/ 	.word	0x05000099


	//   ....[41]....
        /*00d0*/ 	.word	0x05000099


	//   ....[42]....
        /*00d4*/ 	.word	0x05000099


	//   ....[43]....
        /*00d8*/ 	.word	0x05000099


	//   ....[44]....
        /*00dc*/ 	.word	0x05000099


	//   ....[45]....
        /*00e0*/ 	.word	0x05000099


	//   ....[46]....
        /*00e4*/ 	.word	0x05000099


	//----- nvinfo : EIATTR_COOP_GROUP_INSTR_OFFSETS
	.align		4
.L_3797:
        /*00e8*/ 	.byte	0x04, 0x28
        /*00ea*/ 	.short	(.L_3799 - .L_3798)


	//   ....[0]....
.L_3798:
        /*00ec*/ 	.word	0x00000980


	//   ....[1]....
        /*00f0*/ 	.word	0x000009a0


	//   ....[2]....
        /*00f4*/ 	.word	0x000009c0


	//   ....[3]....
        /*00f8*/ 	.word	0x000009e0


	//   ....[4]....
        /*00fc*/ 	.word	0x00000a00


	//   ....[5]....
        /*0100*/ 	.word	0x00001030


	//   ....[6]....
        /*0104*/ 	.word	0x00001050


	//   ....[7]....
        /*0108*/ 	.word	0x00001070


	//   ....[8]....
        /*010c*/ 	.word	0x00001090


	//   ....[9]....
        /*0110*/ 	.word	0x000010b0


	//   ....[10]....
        /*0114*/ 	.word	0x00001230


	//   ....[11]....
        /*0118*/ 	.word	0x00001290


	//   ....[12]....
        /*011c*/ 	.word	0x000012a0


	//   ....[13]....
        /*0120*/ 	.word	0x000013b0


	//   ....[14]....
        /*0124*/ 	.word	0x00001400


	//   ....[15]....
        /*0128*/ 	.word	0x00001410


	//   ....[16]....
        /*012c*/ 	.word	0x000015e0


	//   ....[17]....
        /*0130*/ 	.word	0x00001640


	//   ....[18]....
        /*0134*/ 	.word	0x00001900


	//   ....[19]....
        /*0138*/ 	.word	0x00001960


	//   ....[20]....
        /*013c*/ 	.word	0x00001970


	//   ....[21]....
        /*0140*/ 	.word	0x00001b80


	//   ....[22]....
        /*0144*/ 	.word	0x00001ba0


	//   ....[23]....
        /*0148*/ 	.word	0x00003d10


	//   ....[24]....
        /*014c*/ 	.word	0x00003d30


	//   ....[25]....
        /*0150*/ 	.word	0x00003d50


	//   ....[26]....
        /*0154*/ 	.word	0x00003d70


	//   ....[27]....
        /*0158*/ 	.word	0x00003d90


	//   ....[28]....
        /*015c*/ 	.word	0x00003f30


	//   ....[29]....
        /*0160*/ 	.word	0x00003f50


	//   ....[30]....
        /*0164*/ 	.word	0x000041b0


	//   ....[31]....
        /*0168*/ 	.word	0x00004220


	//   ....[32]....
        /*016c*/ 	.word	0x00004290


	//   ....[33]....
        /*0170*/ 	.word	0x00004300


	//   ....[34]....
        /*0174*/ 	.word	0x00004370


	//   ....[35]....
        /*0178*/ 	.word	0x000049f0


	//   ....[36]....
        /*017c*/ 	.word	0x00004a60


	//   ....[37]....
        /*0180*/ 	.word	0x00004ad0


	//   ....[38]....
        /*0184*/ 	.word	0x00004b40


	//   ....[39]....
        /*0188*/ 	.word	0x00004bb0


	//   ....[40]....
        /*018c*/ 	.word	0x00004c20


	//   ....[41]....
        /*0190*/ 	.word	0x00004c90


	//   ....[42]....
        /*0194*/ 	.word	0x00004d00


	//   ....[43]....
        /*0198*/ 	.word	0x00004d70


	//   ....[44]....
        /*019c*/ 	.word	0x00004de0


	//   ....[45]....
        /*01a0*/ 	.word	0x00004e60


	//   ....[46]....
        /*01a4*/ 	.word	0x00004ed0


	//----- nvinfo : EIATTR_EXIT_INSTR_OFFSETS
	.align		4
.L_3799:
        /*01a8*/ 	.byte	0x04, 0x1c
        /*01aa*/ 	.short	(.L_3801 - .L_3800)


	//   ....[0]....
.L_3800:
        /*01ac*/ 	.word	0x00003fe0


	//   ....[1]....
        /*01b0*/ 	.word	0x00004040


	//   ....[2]....
        /*01b4*/ 	.word	0x00004150


	//----- nvinfo : EIATTR_MAX_THREADS
	.align		4
.L_3801:
        /*01b8*/ 	.byte	0x04, 0x05
        /*01ba*/ 	.short	(.L_3803 - .L_3802)
.L_3802:
        /*01bc*/ 	.word	0x00000080
        /*01c0*/ 	.word	0x00000001
        /*01c4*/ 	.word	0x00000001


	//----- nvinfo : EIATTR_CRS_STACK_SIZE
	.align		4
.L_3803:
        /*01c8*/ 	.byte	0x04, 0x1e
        /*01ca*/ 	.short	(.L_3805 - .L_3804)
.L_3804:
        /*01cc*/ 	.word	0x00000000


	//----- nvinfo : EIATTR_CBANK_PARAM_SIZE
	.align		4
.L_3805:
        /*01d0*/ 	.byte	0x03, 0x19
        /*01d2*/ 	.short	0x0088


	//----- nvinfo : EIATTR_PARAM_CBANK
	.align		4
        /*01d4*/ 	.byte	0x04, 0x0a
        /*01d6*/ 	.short	(.L_3807 - .L_3806)
	.align		4
.L_3806:
        /*01d8*/ 	.word	index@(.nv.constant0._ZN18transformer_engine13normalization19ln_fwd_tuned_kernelINS0_13Kernel_traitsIff6__halffjLj12288ELj2ELj1ELj4ELj16ENS0_18Kernel_traits_baseILj12288EffS3_fjLj128EEEEEEEvNS0_19ForwardKernelParamsE)
        /*01dc*/ 	.short	0x0210
        /*01de*/ 	.short	0x0088


	//----- nvinfo : EIATTR_SW_WAR
	.align		4
.L_3807:
        /*01e0*/ 	.byte	0x04, 0x36
        /*01e2*/ 	.short	(.L_3809 - .L_3808)
.L_3808:
        /*01e4*/ 	.word	0x00000008
.L_3809:


//--------------------- .nv.info._ZN18transformer_engine13normalization19ln_fwd_tuned_kernelINS0_13Kernel_traitsI6__halfS3_S3_fjLj12288ELj2ELj1ELj4ELj16ENS0_18Kernel_traits_baseILj12288ES3_S3_S3_fjLj128EEEEEEEvNS0_19ForwardKernelParamsE --------------------------
	.section	.nv.info._ZN18transformer_engine13normalization19ln_fwd_tuned_kernelINS0_13Kernel_traitsI6__halfS3_S3_fjLj12288ELj2ELj1ELj4ELj16ENS0_18Kernel_traits_baseILj12288ES3_S3_S3_fjLj128EEEEEEEvNS0_19ForwardKernelParamsE,"",@"SHT_CUDA_INFO"
	.sectionflags	@""
	.align	4


	//----- nvinfo : EIATTR_CUDA_API_VERSION
	.align		4
        /*0000*/ 	.byte	0x04, 0x37
        /*0002*/ 	.short	(.L_3811 - .L_3810)
.L_3810:
        /*0004*/ 	.word	0x00000082


	//----- nvinfo : EIATTR_KPARAM_INFO
	.align		4
.L_3811:
        /*0008*/ 	.byte	0x04, 0x17
        /*000a*/ 	.short	(.L_3813 - .L_3812)
.L_3812:
        /*000c*/ 	.word	0x00000000
        /*0010*/ 	.short	0x0000
        /*0012*/ 	.short	0x0000
        /*0014*/ 	.byte	0x00, 0xf0, 0x21, 0x02


	//----- nvinfo : EIATTR_SPARSE_MMA_MASK
	.align		4
.L_3813:
        /*0018*/ 	.byte	0x03, 0x50
        /*001a*/ 	.short	0x0000


	//----- nvinfo : EIATTR_MAXREG_COUNT
	.align		4
        /*001c*/ 	.byte	0x03, 0x1b
        /*001e*/ 	.short	0x00ff


	//----- nvinfo : EIATTR_NUM_BARRIERS
	.align		4
        /*0020*/ 	.byte	0x02, 0x4c
        /*0022*/ 	.byte	0x01
	.zero		1


	//----- nvinfo : EIATTR_MERCURY_ISA_VERSION
	.align		4
        /*0024*/ 	.byte	0x03, 0x5f
        /*0026*/ 	.short	0x0101


	//----- nvinfo : EIATTR_COOP_GROUP_MASK_REGIDS
	.align		4
        /*0028*/ 	.byte	0x04, 0x29
        /*002a*/ 	.short	(.L_3815 - .L_3814)


	//   ....[0]....
.L_3814:
        /*002c*/ 	.word	0xffffffff


	//   ....[1]....
        /*0030*/ 	.word	0xffffffff


	//   ....[2]....
        /*0034*/ 	.word	0xffffffff


	//   ....[3]....
        /*0038*/ 	.word	0xffffffff


	//   ....[4]....
        /*003c*/ 	.word	0xffffffff


	//   ....[5]....
        /*0040*/ 	.word	0xffffffff


	//   ....[6]....
        /*0044*/ 	.word	0xffffffff


	//   ....[7]....
        /*0048*/ 	.word	0xffffffff


	//   ....[8]....
        /*004c*/ 	.word	0xffffffff


	//   ....[9]....
        /*0050*/ 	.word	0xffffffff


	//   ....[10]....
        /*0054*/ 	.word	0xffffffff


	//   ....[11]....
        /*0058*/ 	.word	0xffffffff


	//   ....[12]....
        /*005c*/ 	.word	0xffffffff


	//   ....[13]....
        /*0060*/ 	.word	0xffffffff


	//   ....[14]....
        /*0064*/ 	.word	0xffffffff


	//   ....[15]....
        /*0068*/ 	.word	0xffffffff


	//   ....[16]....
        /*006c*/ 	.word	0xffffffff


	//   ....[17]....
        /*0070*/ 	.word	0xffffffff


	//   ....[18]....
        /*0074*/ 	.word	0xffffffff


	//   ....[19]....
        /*0078*/ 	.word	0xffffffff


	//   ....[20]....
        /*007c*/ 	.word	0xffffffff


	//   ....[21]....
        /*0080*/ 	.word	0xffffffff


	//   ....[22]....
        /*0084*/ 	.word	0xffffffff


	//   ....[23]....
        /*0088*/ 	.word	0xffffffff


	//   ....[24]....
        /*008c*/ 	.word	0xffffffff


	//   ....[25]....
        /*0090*/ 	.word	0xffffffff


	//   ....[26]....
        /*0094*/ 	.word	0xffffffff


	//   ....[27]....
        /*0098*/ 	.word	0xffffffff


	//   ....[28]....
        /*009c*/ 	.word	0xffffffff


	//   ....[29]....
        /*00a0*/ 	.word	0xffffffff


	//   ....[30]....
        /*00a4*/ 	.word	0x0500004d


	//   ....[31]....
        /*00a8*/ 	.word	0x0500004d


	//   ....[32]....
        /*00ac*/ 	.word	0x0500004d


	//   ....[33]....
        /*00b0*/ 	.word	0x0500004d


	//   ....[34]....
        /*00b4*/ 	.word	0x0500004d


	//   ....[35]....
        /*00b8*/ 	.word	0x0500004d


	//   ....[36]....
        /*00bc*/ 	.word	0x0500004d


	//   ....[37]....
        /*00c0*/ 	.word	0x0500004d


	//   ....[38]....
        /*00c4*/ 	.word	0x0500004d


	//   ....[39]....
        /*00c8*/ 	.word	0x0500004d


	//   ....[40]....
        /*00cc*/ 	.word	0x0500004d


	//   ....[41]....
        /*00d0*/ 	.word	0x0500004d


	//   ....[42]....
        /*00d4*/ 	.word	0x0500004d


	//   ....[43]....
        /*00d8*/ 	.word	0x0500004d


	//   ....[44]....
        /*00dc*/ 	.word	0x0500004d


	//   ....[45]....
        /*00e0*/ 	.word	0x0500004d


	//   ....[46]....
        /*00e4*/ 	.word	0x0500004d


	//----- nvinfo : EIATTR_COOP_GROUP_INSTR_OFFSETS
	.align		4
.L_3815:
        /*00e8*/ 	.byte	0x04, 0x28
        /*00ea*/ 	.short	(.L_3817 - .L_3816)


	//   ....[0]....
.L_3816:
        /*00ec*/ 	.word	0x00000a90


	//   ....[1]....
        /*00f0*/ 	.word	0x00000ab0


	//   ....[2]....
        /*00f4*/ 	.word	0x00000ad0


	//   ....[3]....
        /*00f8*/ 	.word	0x00000af0


	//   ....[4]....
        /*00fc*/ 	.word	0x00000b10


	//   ....[5]....
        /*0100*/ 	.word	0x00001140


	//   ....[6]....
        /*0104*/ 	.word	0x00001160


	//   ....[7]....
        /*0108*/ 	.word	0x00001180


	//   ....[8]....
        /*010c*/ 	.word	0x000011a0


	//   ....[9]....
        /*0110*/ 	.word	0x000011c0


	//   ....[10]....
        /*0114*/ 	.word	0x00001340


	//   ....[11]....
        /*0118*/ 	.word	0x000013a0


	//   ....[12]....
        /*011c*/ 	.word	0x000013b0


	//   ....[13]....
        /*0120*/ 	.word	0x00001460


	//   ....[14]....
        /*0124*/ 	.word	0x00001510


	//   ....[15]....
        /*0128*/ 	.word	0x00001520


	//   ....[16]....
        /*012c*/ 	.word	0x00001700


	//   ....[17]....
        /*0130*/ 	.word	0x00001720


	//   ....[18]....
        /*0134*/ 	.word	0x00001a00


	//   ....[19]....
        /*0138*/ 	.word	0x00001a70


	//   ....[20]....
        /*013c*/ 	.word	0x00001a80


	//   ....[21]....
        /*0140*/ 	.word	0x00001c90


	//   ....[22]....
        /*0144*/ 	.word	0x00001ce0


	//   ....[23]....
        /*0148*/ 	.word	0x00003920


	//   ....[24]....
        /*014c*/ 	.word	0x00003940


	//   ....[25]....
        /*0150*/ 	.word	0x00003960


	//   ....[26]....
        /*0154*/ 	.word	0x00003980


	//   ....[27]....
        /*0158*/ 	.word	0x000039a0


	//   ....[28]....
        /*015c*/ 	.word	0x00003b40


	//   ....[29]....
        /*0160*/ 	.word	0x00003b60


	//   ....[30]....
        /*0164*/ 	.word	0x00003dc0


	//   ....[31]....
        /*0168*/ 	.word	0x00003e30


	//   ....[32]....
        /*016c*/ 	.word	0x00003ea0


	//   ....[33]....
        /*0170*/ 	.word	0x00003f10


	//   ....[34]....
        /*0174*/ 	.word	0x00003f80


	//   ....[35]....
        /*0178*/ 	.word	0x00004610


	//   ....[36]....
        /*017c*/ 	.word	0x00004680


	//   ....[37]....
        /*0180*/ 	.word	0x000046f0


	//   ....[38]....
        /*0184*/ 	.word	0x00004760


	//   ....[39]....
        /*0188*/ 	.word	0x000047d0


	//   ....[40]....
        /*018c*/ 	.word	0x00004850


	//   ....[41]....
        /*0190*/ 	.word	0x000048c0


	//   ....[42]....
        /*0194*/ 	.word	0x00004930


	//   ....[43]....
        /*0198*/ 	.word	0x000049a0


	//   ....[44]....
        /*019c*/ 	.word	0x00004a10


	//   ....[45]....
        /*01a0*/ 	.word	0x00004a90


	//   ....[46]....
        /*01a4*/ 	.word	0x00004b00


	//----- nvinfo : EIATTR_EXIT_INSTR_OFFSETS
	.align		4
.L_3817:
        /*01a8*/ 	.byte	0x04, 0x1c
        /*01aa*/ 	.short	(.L_3819 - .L_3818)


	//   ....[0]....
.L_3818:
        /*01ac*/ 	.word	0x00003bf0


	//   ....[1]....
        /*01b0*/ 	.word	0x00003c50


	//   ....[2]....
        /*01b4*/ 	.word	0x00003d60


	//----- nvinfo : EIATTR_MAX_THREADS
	.align		4
.L_3819:
        /*01b8*/ 	.byte	0x04, 0x05
        /*01ba*/ 	.short	(.L_3821 - .L_3820)
.L_3820:
        /*01bc*/ 	.word	0x00000080
        /*01c0*/ 	.word	0x00000001
        /*01c4*/ 	.word	0x00000001


	//----- nvinfo : EIATTR_CRS_STACK_SIZE
	.align		4
.L_3821:
        /*01c8*/ 	.byte	0x04, 0x1e
        /*01ca*/ 	.short	(.L_3823 - .L_3822)
.L_3822:
        /*01cc*/ 	.word	0x00000000


	//----- nvinfo : EIATTR_CBANK_PARAM_SIZE
	.align		4
.L_3823:
        /*01d0*/ 	.byte	0x03, 0x19
        /*01d2*/ 	.short	0x0088


	//----- nvinfo : EIATTR_PARAM_CBANK
	.align		4
        /*01d4*/ 	.byte	0x04, 0x0a
        /*01d6*/ 	.short	(.L_3825 - .L_3824)
	.align		4
.L_3824:
        /*01d8*/ 	.word	index@(.nv.constant0._ZN18transformer_engine13normalization19ln_fwd_tuned_kernelINS0_13Kernel_traitsI6__halfS3_S3_fjLj12288ELj2ELj1ELj4ELj16ENS0_18Kernel_traits_baseILj12288ES3_S3_S3_fjLj128EEEEEEEvNS0_19ForwardKernelParamsE)
        /*01dc*/ 	.short	0x0210
        /*01de*/ 	.short	0x0088


	//----- nvinfo : EIATTR_SW_WAR
	.align		4
.L_3825:
        /*01e0*/ 	.byte	0x04, 0x36
        /*01e2*/ 	.short	(.L_3827 - .L_3826)
.L_3826:
        /*01e4*/ 	.word	0x00000008
.L_3827:


//--------------------- .nv.info._ZN18transformer_engine13normalization19ln_fwd_tuned_kernelINS0_13Kernel_traitsIffffjLj12288ELj2ELj1ELj4ELj16ENS0_18Kernel_traits_baseILj12288EffffjLj128EEEEEEEvNS0_19ForwardKernelParamsE --------------------------
	.section	.nv.info._ZN18transformer_engine13normalization19ln_fwd_tuned_kernelINS0_13Kernel_traitsIffffjLj12288ELj2ELj1ELj4ELj16ENS0_18Kernel_traits_baseILj12288EffffjLj128EEEEEEEvNS0_19ForwardKernelParamsE,"",@"SHT_CUDA_INFO"
	.sectionflags	@""
	.align	4


	//----- nvinfo : EIATTR_CUDA_API_VERSION
	.align		4
        /*0000*/ 	.byte	0x04, 0x37
        /*0002*/ 	.short	(.L_3829 - .L_3828)
.L_3828:
        /*0004*/ 	.word	0x00000082


	//----- nvinfo : EIATTR_KPARAM_INFO
	.align		4
.L_3829:
        /*0008*/ 	.byte	0x04, 0x17
        /*000a*/ 	.short	(.L_3831 - .L_3830)
.L_3830:
        /*000c*/ 	.word	0x00000000
        /*0010*/ 	.short	0x0000
        /*0012*/ 	.short	0x0000
        /*0014*/ 	.byte	0x00, 0xf0, 0x21, 0x02


	//----- nvinfo : EIATTR_SPARSE_MMA_MASK
	.align		4
.L_3831:
        /*0018*/ 	.byte	0x03, 0x50
        /*001a*/ 	.short	0x0000


	//----- nvinfo : EIATTR_MAXREG_COUNT
	.align		4
        /*001c*/ 	.byte	0x03, 0x1b
        /*001e*/ 	.short	0x00ff


	//----- nvinfo : EIATTR_NUM_BARRIERS
	.align		4
        /*0020*/ 	.byte	0x02, 0x4c
        /*0022*/ 	.byte	0x01
	.zero		1


	//----- nvinfo : EIATTR_MERCURY_ISA_VERSION
	.align		4
        /*0024*/ 	.byte	0x03, 0x5f
        /*0026*/ 	.short	0x0101


	//----- nvinfo : EIATTR_COOP_GROUP_MASK_REGIDS
	.align		4
        /*0028*/ 	.byte	0x04, 0x29
        /*002a*/ 	.short	(.L_3833 - .L_3832)


	//   ....[0]....
.L_3832:
        /*002c*/ 	.word	0xffffffff


	//   ....[1]....
        /*0030*/ 	.word	0xffffffff


	//   ....[2]....
        /*0034*/ 	.word	0xffffffff


	//   ....[3]....
        /*0038*/ 	.word	0xffffffff


	//   ....[4]....
        /*003c*/ 	.word	0xffffffff


	//   ....[5]....
        /*0040*/ 	.word	0xffffffff


	//   ....[6]....
        /*0044*/ 	.word	0xffffffff


	//   ....[7]....
        /*0048*/ 	.word	0xffffffff


	//   ....[8]....
        /*004c*/ 	.word	0xffffffff


	//   ....[9]....
        /*0050*/ 	.word	0xffffffff


	//   ....[10]....
        /*0054*/ 	.word	0xffffffff


	//   ....[11]....
        /*0058*/ 	.word	0xffffffff


	//   ....[12]....
        /*005c*/ 	.word	0xffffffff


	//   ....[13]....
        /*0060*/ 	.word	0xffffffff


	//   ....[14]....
        /*0064*/ 	.word	0xffffffff


	//   ....[15]....
        /*0068*/ 	.word	0xffffffff


	//   ....[16]....
        /*006c*/ 	.word	0xffffffff


	//   ....[17]....
        /*0070*/ 	.word	0xffffffff


	//   ....[18]....
        /*0074*/ 	.word	0xffffffff


	//   ....[19]....
        /*0078*/ 	.word	0xffffffff


	//   ....[20]....
        /*007c*/ 	.word	0xffffffff


	//   ....[21]....
        /*0080*/ 	.word	0xffffffff


	//   ....[22]....
        /*0084*/ 	.word	0xffffffff


	//   ....[23]....
        /*0088*/ 	.word	0xffffffff


	//   ....[24]....
        /*008c*/ 	.word	0xffffffff


	//   ....[25]....
        /*0090*/ 	.word	0xffffffff


	//   ....[26]....
        /*0094*/ 	.word	0xffffffff


	//   ....[27]....
        /*0098*/ 	.word	0xffffffff


	//   ....[28]....
        /*009c*/ 	.word	0xffffffff


	//   ....[29]....
        /*00a0*/ 	.word	0xffffffff


	//   ....[30]....
        /*00a4*/ 	.word	0x050000a2


	//   ....[31]....
        /*00a8*/ 	.word	0x050000a2


	//   ....[32]....
        /*00ac*/ 	.word	0x050000a2


	//   ....[33]....
        /*00b0*/ 	.word	0x050000a2


	//   ....[34]....
        /*00b4*/ 	.word	0x050000a2


	//   ....[35]....
        /*00b8*/ 	.word	0x050000a2


	//   ....[36]....
        /*00bc*/ 	.word	0x050000a2


	//   ....[37]....
        /*00c0*/ 	.word	0x050000a2


	//   ....[38]....
        /*00c4*/ 	.word	0x050000a2


	//   ....[39]....
        /*00c8*/ 	.word	0x050000a2


	//   ....[40]....
        /*00cc*/ 	.word	0x050000a2


	//   ....[41]....
        /*00d0*/ 	.word	0x050000a2


	//   ....[42]....
        /*00d4*/ 	.word	0x050000a2


	//   ....[43]....
        /*00d8*/ 	.word	0x050000a2


	//   ....[44]....
        /*00dc*/ 	.word	0x050000a2


	//   ....[45]....
        /*00e0*/ 	.word	0x050000a2


	//   ....[46]....
        /*00e4*/ 	.word	0x050000a2


	//----- nvinfo : EIATTR_COOP_GROUP_INSTR_OFFSETS
	.align		4
.L_3833:
        /*00e8*/ 	.byte	0x04, 0x28
        /*00ea*/ 	.short	(.L_3835 - .L_3834)


	//   ....[0]....
.L_3834:
        /*00ec*/ 	.word	0x00000940


	//   ....[1]....
        /*00f0*/ 	.word	0x00000960


	//   ....[2]....
        /*00f4*/ 	.word	0x00000980


	//   ....[3]....
        /*00f8*/ 	.word	0x000009a0


	//   ....[4]....
        /*00fc*/ 	.word	0x000009c0


	//   ....[5]....
        /*0100*/ 	.word	0x00000ff0


	//   ....[6]....
        /*0104*/ 	.word	0x00001010


	//   ....[7]....
        /*0108*/ 	.word	0x00001030


	//   ....[8]....
        /*010c*/ 	.word	0x00001050


	//   ....[9]....
        /*0110*/ 	.word	0x00001070


	//   ....[10]....
        /*0114*/ 	.word	0x000011d0


	//   ....[11]....
        /*0118*/ 	.word	0x00001250


	//   ....[12]....
        /*011c*/ 	.word	0x00001260


	//   ....[13]....
        /*0120*/ 	.word	0x00001310


	//   ....[14]....
        /*0124*/ 	.word	0x000013c0


	//   ....[15]....
        /*0128*/ 	.word	0x000013d0


	//   ....[16]....
        /*012c*/ 	.word	0x00001590


	//   ....[17]....
        /*0130*/ 	.word	0x000015d0


	//   ....[18]....
        /*0134*/ 	.word	0x000018a0


	//   ....[19]....
        /*0138*/ 	.word	0x00001900


	//   ....[20]....
        /*013c*/ 	.word	0x00001910


	//   ....[21]....
        /*0140*/ 	.word	0x00001aa0


	//   ....[22]....
        /*0144*/ 	.word	0x00001b40


	//   ....[23]....
        /*0148*/ 	.word	0x000033d0


	//   ....[24]....
        /*014c*/ 	.word	0x000033f0


	//   ....[25]....
        /*0150*/ 	.word	0x00003410


	//   ....[26]....
        /*0154*/ 	.word	0x00003430


	//   ....[27]....
        /*0158*/ 	.word	0x00003450


	//   ....[28]....
        /*015c*/ 	.word	0x000035f0


	//   ....[29]....
        /*0160*/ 	.word	0x00003610


	//   ....[30]....
        /*0164*/ 	.word	0x00003860


	//   ....[31]....
        /*0168*/ 	.word	0x000038d0


	//   ....[32]....
        /*016c*/ 	.word	0x00003940


	//   ....[33]....
        /*0170*/ 	.word	0x000039b0


	//   ....[34]....
        /*0174*/ 	.word	0x00003a20


	//   ....[35]....
        /*0178*/ 	.word	0x00004090


	//   ....[36]....
        /*017c*/ 	.word	0x00004100


	//   ....[37]....
        /*0180*/ 	.word	0x00004170


	//   ....[38]....
        /*0184*/ 	.word	0x000041e0


	//   ....[39]....
        /*0188*/ 	.word	0x00004250


	//   ....[40]....
        /*018c*/ 	.word	0x000042d0


	//   ....[41]....
        /*0190*/ 	.word	0x00004340


	//   ....[42]....
        /*0194*/ 	.word	0x000043b0


	//   ....[43]....
        /*0198*/ 	.word	0x00004420


	//   ....[44]....
        /*019c*/ 	.word	0x00004490


	//   ....[45]....
        /*01a0*/ 	.word	0x00004510


	//   ....[46]....
        /*01a4*/ 	.word	0x00004580


	//----- nvinfo : EIATTR_EXIT_INSTR_OFFSETS
	.align		4
.L_3835:
        /*01a8*/ 	.byte	0x04, 0x1c
        /*01aa*/ 	.short	(.L_3837 - .L_3836)


	//   ....[0]....
.L_3836:
        /*01ac*/ 	.word	0x000036a0


	//   ....[1]....
        /*01b0*/ 	.word	0x00003700


	//   ....[2]....
        /*01b4*/ 	.word	0x00003800


	//----- nvinfo : EIATTR_MAX_THREADS
	.align		4
.L_3837:
        /*01b8*/ 	.byte	0x04, 0x05
        /*01ba*/ 	.short	(.L_3839 - .L_3838)
.L_3838:
        /*01bc*/ 	.word	0x00000080
        /*01c0*/ 	.word	0x00000001
        /*01c4*/ 	.word	0x00000001


	//----- nvinfo : EIATTR_CRS_STACK_SIZE
	.align		4
.L_3839:
        /*01c8*/ 	.byte	0x04, 0x1e
        /*01ca*/ 	.short	(.L_3841 - .L_3840)
.L_3840:
        /*01cc*/ 	.word	0x00000000


	//----- nvinfo : EIATTR_CBANK_PARAM_SIZE
	.align		4
.L_3841:
        /*01d0*/ 	.byte	0x03, 0x19
        /*01d2*/ 	.short	0x0088


	//----- nvinfo : EIATTR_PARAM_CBANK
	.align		4
        /*01d4*/ 	.byte	0x04, 0x0a
        /*01d6*/ 	.short	(.L_3843 - .L_3842)
	.align		4
.L_3842:
        /*01d8*/ 	.word	index@(.nv.constant0._ZN18transformer_engine13normalization19ln_fwd_tuned_kernelINS0_13Kernel_traitsIffffjLj12288ELj2ELj1ELj4ELj16ENS0_18Kernel_traits_baseILj12288EffffjLj128EEEEEEEvNS0_19ForwardKernelParamsE)
        /*01dc*/ 	.short	0x0210
        /*01de*/ 	.short	0x0088


	//----- nvinfo : EIATTR_SW_WAR
	.align		4
.L_3843:
        /*01e0*/ 	.byte	0x04, 0x36
        /*01e2*/ 	.short	(.L_3845 - .L_3844)
.L_3844:
        /*01e4*/ 	.word	0x00000008
.L_3845:


//--------------------- .nv.info._ZN18transformer_engine13normalization19ln_fwd_tuned_kernelINS0_13Kernel_traitsIff13__nv_bfloat16fjLj10240ELj1ELj1ELj4ELj16ENS0_18Kernel_traits_baseILj10240EffS3_fjLj128EEEEEEEvNS0_19ForwardKernelParamsE --------------------------
	.section	.nv.info._ZN18transformer_engine13normalization19ln_fwd_tuned_kernelINS0_13Kernel_traitsIff13__nv_bfloat16fjLj10240ELj1ELj1ELj4ELj16ENS0_18Kernel_traits_baseILj10240EffS3_fjLj128EEEEEEEvNS0_19ForwardKernelParamsE,"",@"SHT_CUDA_INFO"
	.sectionflags	@""
	.align	4


	//----- nvinfo : EIATTR_CUDA_API_VERSION
	.align		4
        /*0000*/ 	.byte	0x04, 0x37
        /*0002*/ 	.short	(.L_3847 - .L_3846)
.L_3846:
        /*0004*/ 	.word	0x00000082


	//----- nvinfo : EIATTR_KPARAM_INFO
	.align		4
.L_3847:
        /*0008*/ 	.byte	0x04, 0x17
        /*000a*/ 	.short	(.L_3849 - .L_3848)
.L_3848:
        /*000c*/ 	.word	0x00000000
        /*0010*/ 	.short	0x0000
        /*0012*/ 	.short	0x0000
        /*0014*/ 	.byte	0x00, 0xf0, 0x21, 0x02


	//----- nvinfo : EIATTR_SPARSE_MMA_MASK
	.align		4
.L_3849:
        /*0018*/ 	.byte	0x03, 0x50
        /*001a*/ 	.short	0x0000


	//----- nvinfo : EIATTR_MAXREG_COUNT
	.align		4
        /*001c*/ 	.byte	0x03, 0x1b
        /*001e*/ 	.short	0x00ff


	//----- nvinfo : EIATTR_NUM_BARRIERS
	.align		4
        /*0020*/ 	.byte	0x02, 0x4c
        /*0022*/ 	.byte	0x01
	.zero		1


	//----- nvinfo : EIATTR_ANNOTATIONS
	.align		4
        /*0024*/ 	.byte	0x04, 0x55
        /*0026*/ 	.short	(.L_3851 - .L_3850)


	//   ....[0]....
.L_3850:
        /*0028*/ 	.word	0x00000001
        /*002c*/ 	.byte	0x60, 0x04, 0x00, 0x00, 0x01, 0x00, 0x00, 0x00, 0x70, 0x04, 0x00, 0x00, 0x01, 0x00, 0x00, 0x00
        /*003c*/ 	.byte	0x80, 0x04, 0x00, 0x00, 0x01, 0x00, 0x00, 0x00, 0x90, 0x04, 0x00, 0x00, 0x01, 0x00, 0x00, 0x00
        /*004c*/ 	.byte	0xa0, 0x1d, 0x00, 0x00, 0x01, 0x00, 0x00, 0x00, 0xb0, 0x1d, 0x00, 0x00, 0x01, 0x00, 0x00, 0x00
        /*005c*/ 	.byte	0xc0, 0x1d, 0x00, 0x00, 0x01, 0x00, 0x00, 0x00, 0xd0, 0x1d, 0x00, 0x00, 0x01, 0x00, 0x00, 0x00
        /*006c*/ 	.byte	0xe0, 0x1d, 0x00, 0x00, 0x01, 0x00, 0x00, 0x00, 0xf0, 0x1d, 0x00, 0x00, 0x01, 0x00, 0x00, 0x00
        /*007c*/ 	.byte	0x00, 0x1e, 0x00, 0x00, 0x01, 0x00, 0x00, 0x00, 0x10, 0x1e, 0x00, 0x00


	//----- nvinfo : EIATTR_MERCURY_ISA_VERSION
	.align		4
.L_3851:
        /*0088*/ 	.byte	0x03, 0x5f
        /*008a*/ 	.short	0x0101


	//----- nvinfo : EIATTR_COOP_GROUP_MASK_REGIDS
	.align		4
        /*008c*/ 	.byte	0x04, 0x29
        /*008e*/ 	.short	(.L_3853 - .L_3852)


	//   ....[0]....
.L_3852:
        /*0090*/ 	.word	0xffffffff


	//   ....[1]....
        /*0094*/ 	.word	0xffffffff


	//   ....[2]....
        /*0098*/ 	.word	0xffffffff


	//   ....[3]....
        /*009c*/ 	.word	0xffffffff


	//   ....[4]....
        /*00a0*/ 	.word	0xffffffff


	//   ....[5]....
        /*00a4*/ 	.word	0xffffffff


	//   ....[6]....
        /*00a8*/ 	.word	0xffffffff


	//   ....[7]....
        /*00ac*/ 	.word	0xffffffff


	//   ....[8]....
        /*00b0*/ 	.word	0xffffffff


	//   ....[9]....
        /*00b4*/ 	.word	0xffffffff


	//   ....[10]....
        /*00b8*/ 	.word	0xffffffff


	//   ....[11]....
        /*00bc*/ 	.word	0xffffffff


	//   ....[12]....
        /*00c0*/ 	.word	0xffffffff


	//   ....[13]....
        /*00c4*/ 	.word	0xffffffff


	//   ....[14]....
        /*00c8*/ 	.word	0xffffffff


	//   ....[15]....
        /*00cc*/ 	.word	0xffffffff


	//   ....[16]....
        /*00d0*/ 	.word	0xffffffff


	//   ....[17]....
        /*00d4*/ 	.word	0xffffffff


	//   ....[18]....
        /*00d8*/ 	.word	0xffffffff


	//   ....[19]....
        /*00dc*/ 	.word	0xffffffff


	//   ....[20]....
        /*00e0*/ 	.word	0xffffffff


	//   ....[21]....
        /*00e4*/ 	.word	0xffffffff


	//   ....[22]....
        /*00e8*/ 	.word	0xffffffff


	//   ....[23]....
        /*00ec*/ 	.word	0xffffffff


	//   ....[24]....
        /*00f0*/ 	.word	0xffffffff


	//   ....[25]....
        /*00f4*/ 	.word	0x05000007


	//   ....[26]....
        /*00f8*/ 	.word	0x05000007


	//   ....[27]....
        /*00fc*/ 	.word	0x05000007


	//   ....[28]....
        /*0100*/ 	.word	0x05000007


	//   ....[29]....
        /*0104*/ 	.word	0x05000007


	//   ....[30]....
        /*0108*/ 	.word	0x05000007


	//   ....[31]....
        /*010c*/ 	.word	0x05000007


	//   ....[32]....
        /*0110*/ 	.word	0x05000007


	//   ....[33]....
        /*0114*/ 	.word	0x05000007


	//   ....[34]....
        /*0118*/ 	.word	0x05000007


	//   ....[35]....
        /*011c*/ 	.word	0x05000007


	//   ....[36]....
        /*0120*/ 	.word	0x05000007


	//   ....[37]....
        /*0124*/ 	.word	0x05000007


	//   ....[38]....
        /*0128*/ 	.word	0x05000007


	//   ....[39]....
        /*012c*/ 	.word	0x05000007


	//   ....[40]....
        /*0130*/ 	.word	0x05000007


	//   ....[41]....
        /*0134*/ 	.word	0x05000007


	//----- nvinfo : EIATTR_COOP_GROUP_INSTR_OFFSETS
	.align		4
.L_3853:
        /*0138*/ 	.byte	0x04, 0x28
        /*013a*/ 	.short	(.L_3855 - .L_3854)


	//   ....[0]....
.L_3854:
        /*013c*/ 	.word	0x00000e00


	//   ....[1]....
        /*0140*/ 	.word	0x00000e20


	//   ....[2]....
        /*0144*/ 	.word	0x00000e40


	//   ....[3]....
        /*0148*/ 	.word	0x00000e60


	//   ....[4]....
        /*014c*/ 	.word	0x00000e80


	//   ....[5]....
        /*0150*/ 	.word	0x000018b0


	//   ....[6]....
        /*0154*/ 	.word	0x000018d0


	//   ....[7]....
        /*0158*/ 	.word	0x000018f0


	//   ....[8]....
        /*015c*/ 	.word	0x00001910


	//   ....[9]....
        /*0160*/ 	.word	0x00001930


	//   ....[10]....
        /*0164*/ 	.word	0x00001a90


	//   ....[11]....
        /*0168*/ 	.word	0x00001b20


	//   ....[12]....
        /*016c*/ 	.word	0x00001b30


	//   ....[13]....
        /*0170*/ 	.word	0x00001c70


	//   ....[14]....
        /*0174*/ 	.word	0x00001c90


	//   ....[15]....
        /*0178*/ 	.word	0x00001ca0


	//   ....[16]....
        /*017c*/ 	.word	0x00001ea0


	//   ....[17]....
        /*0180*/ 	.word	0x00001ec0


	//   ....[18]....
        /*0184*/ 	.word	0x00005410


	//   ....[19]....
        /*0188*/ 	.word	0x00005430


	//   ....[20]....
        /*018c*/ 	.word	0x00005450


	//   ....[21]....
        /*0190*/ 	.word	0x00005470


	//   ....[22]....
        /*0194*/ 	.word	0x00005490


	//   ....[23]....
        /*0198*/ 	.word	0x00005640


	//   ....[24]....
        /*019c*/ 	.word	0x00005660


	//   ....[25]....
        /*01a0*/ 	.word	0x000058b0


	//   ....[26]....
        /*01a4*/ 	.word	0x00005910


	//   ....[27]....
        /*01a8*/ 	.word	0x00005970


	//   ....[28]....
        /*01ac*/ 	.word	0x000059d0


	//   ....[29]....
        /*01b0*/ 	.word	0x00005a30


	//   ....[30]....
        /*01b4*/ 	.word	0x000064b0


	//   ....[31]....
        /*01b8*/ 	.word	0x00006510


	//   ....[32]....
        /*01bc*/ 	.word	0x00006570


	//   ....[33]....
        /*01c0*/ 	.word	0x000065d0


	//   ....[34]....
        /*01c4*/ 	.word	0x00006630


	//   ....[35]....
        /*01c8*/ 	.word	0x000066a0


	//   ....[36]....
        /*01cc*/ 	.word	0x00006710


	//   ....[37]....
        /*01d0*/ 	.word	0x00006780


	//   ....[38]....
        /*01d4*/ 	.word	0x000067f0


	//   ....[39]....
        /*01d8*/ 	.word	0x00006860


	//   ....[40]....
        /*01dc*/ 	.word	0x000068d0


	//   ....[41]....
        /*01e0*/ 	.word	0x00006940


	//----- nvinfo : EIATTR_EXIT_INSTR_OFFSETS
	.align		4
.L_3855:
        /*01e4*/ 	.byte	0x04, 0x1c
        /*01e6*/ 	.short	(.L_3857 - .L_3856)


	//   ....[0]....
.L_3856:
        /*01e8*/ 	.word	0x000056f0


	//   ....[1]....
        /*01ec*/ 	.word	0x00005760


	//   ....[2]....
        /*01f0*/ 	.word	0x00005850


	//----- nvinfo : EIATTR_MAX_THREADS
	.align		4
.L_3857:
        /*01f4*/ 	.byte	0x04, 0x05
        /*01f6*/ 	.short	(.L_3859 - .L_3858)
.L_3858:
        /*01f8*/ 	.word	0x00000080
        /*01fc*/ 	.word	0x00000001
        /*0200*/ 	.word	0x00000001


	//----- nvinfo : EIATTR_CRS_STACK_SIZE
	.align		4
.L_3859:
        /*0204*/ 	.byte	0x04, 0x1e
        /*0206*/ 	.short	(.L_3861 - .L_3860)
.L_3860:
        /*0208*/ 	.word	0x00000000


	//----- nvinfo : EIATTR_CBANK_PARAM_SIZE
	.align		4
.L_3861:
        /*020c*/ 	.byte	0x03, 0x19
        /*020e*/ 	.short	0x0088


	//----- nvinfo : EIATTR_PARAM_CBANK
	.align		4
        /*0210*/ 	.byte	0x04, 0x0a
        /*0212*/ 	.short	(.L_3863 - .L_3862)
	.align		4
.L_3862:
        /*0214*/ 	.word	index@(.nv.constant0._ZN18transformer_engine13normalization19ln_fwd_tuned_kernelINS0_13Kernel_traitsIff13__nv_bfloat16fjLj10240ELj1ELj1ELj4ELj16ENS0_18Kernel_traits_baseILj10240EffS3_fjLj128EEEEEEEvNS0_19ForwardKernelParamsE)
        /*0218*/ 	.short	0x0210
        /*021a*/ 	.short	0x0088


	//----- nvinfo : EIATTR_SW_WAR
	.align		4
.L_3863:
        /*021c*/ 	.byte	0x04, 0x36
        /*021e*/ 	.short	(.L_3865 - .L_3864)
.L_3864:
        /*0220*/ 	.word	0x00000008
.L_3865:


//--------------------- .nv.info._ZN18transformer_engine13normalization19ln_fwd_tuned_kernelINS0_13Kernel_traitsI13__nv_bfloat16S3_S3_fjLj10240ELj1ELj1ELj4ELj16ENS0_18Kernel_traits_baseILj10240ES3_S3_S3_fjLj128EEEEEEEvNS0_19ForwardKernelParamsE --------------------------
	.section	.nv.info._ZN18transformer_engine13normalization19ln_fwd_tuned_kernelINS0_13Kernel_traitsI13__nv_bfloat16S3_S3_fjLj10240ELj1ELj1ELj4ELj16ENS0_18Kernel_traits_baseILj10240ES3_S3_S3_fjLj128EEEEEEEvNS0_19ForwardKernelParamsE,"",@"SHT_CUDA_INFO"
	.sectionflags	@""
	.align	4


	//----- nvinfo : EIATTR_CUDA_API_VERSION
	.align		4
        /*0000*/ 	.byte	0x04, 0x37
        /*0002*/ 	.short	(.L_3867 - .L_3866)
.L_3866:
        /*0004*/ 	.word	0x00000082


	//----- nvinfo : EIATTR_KPARAM_INFO
	.align		4
.L_3867:
        /*0008*/ 	.byte	0x04, 0x17
        /*000a*/ 	.short	(.L_3869 - .L_3868)
.L_3868:
        /*000c*/ 	.word	0x00000000
        /*0010*/ 	.short	0x0000
        /*0012*/ 	.short	0x0000
        /*0014*/ 	.byte	0x00, 0xf0, 0x21, 0x02


	//----- nvinfo : EIATTR_SPARSE_MMA_MASK
	.align		4
.L_3869:
        /*0018*/ 	.byte	0x03, 0x50
        /*001a*/ 	.short	0x0000


	//----- nvinfo : EIATTR_MAXREG_COUNT
	.align		4
        /*001c*/ 	.byte	0x03, 0x1b
        /*001e*/ 	.short	0x00ff


	//----- nvinfo : EIATTR_NUM_BARRIERS
	.align		4
        /*0020*/ 	.byte	0x02, 0x4c
        /*0022*/ 	.byte	0x01
	.zero		1


	//----- nvinfo : EIATTR_MERCURY_ISA_VERSION
	.align		4
        /*0024*/ 	.byte	0x03, 0x5f
        /*0026*/ 	.short	0x0101


	//----- nvinfo : EIATTR_COOP_GROUP_MASK_REGIDS
	.align		4
        /*0028*/ 	.byte	0x04, 0x29
        /*002a*/ 	.short	(.L_3871 - .L_3870)


	//   ....[0]....
.L_3870:
        /*002c*/ 	.word	0xffffffff


	//   ....[1]....
        /*0030*/ 	.word	0xffffffff


	//   ....[2]....
        /*0034*/ 	.word	0xffffffff


	//   ....[3]....
        /*0038*/ 	.word	0xffffffff


	//   ....[4]....
        /*003c*/ 	.word	0xffffffff


	//   ....[5]....
        /*0040*/ 	.word	0xffffffff


	//   ....[6]....
        /*0044*/ 	.word	0xffffffff


	//   ....[7]....
        /*0048*/ 	.word	0xffffffff


	//   ....[8]....
        /*004c*/ 	.word	0xffffffff


	//   ....[9]....
        /*0050*/ 	.word	0xffffffff


	//   ....[10]....
        /*0054*/ 	.word	0xffffffff


	//   ....[11]....
        /*0058*/ 	.word	0xffffffff


	//   ....[12]....
        /*005c*/ 	.word	0xffffffff


	//   ....[13]....
        /*0060*/ 	.word	0xffffffff


	//   ....[14]....
        /*0064*/ 	.word	0xffffffff


	//   ....[15]....
        /*0068*/ 	.word	0xffffffff


	//   ....[16]....
        /*006c*/ 	.word	0xffffffff


	//   ....[17]....
        /*0070*/ 	.word	0xffffffff


	//   ....[18]....
        /*0074*/ 	.word	0xffffffff


	//   ....[19]....
        /*0078*/ 	.word	0xffffffff


	//   ....[20]....
        /*007c*/ 	.word	0xffffffff


	//   ....[21]....
        /*0080*/ 	.word	0xffffffff


	//   ....[22]....
        /*0084*/ 	.word	0xffffffff


	//   ....[23]....
        /*0088*/ 	.word	0xffffffff


	//   ....[24]....
        /*008c*/ 	.word	0xffffffff


	//   ....[25]....
        /*0090*/ 	.word	0x05000057


	//   ....[26]....
        /*0094*/ 	.word	0x05000057


	//   ....[27]....
        /*0098*/ 	.word	0x05000057


	//   ....[28]....
        /*009c*/ 	.word	0x05000057


	//   ....[29]....
        /*00a0*/ 	.word	0x05000057


	//   ....[30]....
        /*00a4*/ 	.word	0x05000057


	//   ....[31]....
        /*00a8*/ 	.word	0x05000057


	//   ....[32]....
        /*00ac*/ 	.word	0x05000057


	//   ....[33]....
        /*00b0*/ 	.word	0x05000057


	//   ....[34]....
        /*00b4*/ 	.word	0x05000057


	//   ....[35]....
        /*00b8*/ 	.word	0x05000057


	//   ....[36]....
        /*00bc*/ 	.word	0x05000057


	//   ....[37]....
        /*00c0*/ 	.word	0x05000057


	//   ....[38]....
        /*00c4*/ 	.word	0x05000057


	//   ....[39]....
        /*00c8*/ 	.word	0x05000057


	//   ....[40]....
        /*00cc*/ 	.word	0x05000057


	//   ....[41]....
        /*00d0*/ 	.word	0x05000057


	//----- nvinfo : EIATTR_COOP_GROUP_INSTR_OFFSETS
	.align		4
.L_3871:
        /*00d4*/ 	.byte	0x04, 0x28
        /*00d6*/ 	.short	(.L_3873 - .L_3872)


	//   ....[0]....
.L_3872:
        /*00d8*/ 	.word	0x00001200


	//   ....[1]....
        /*00dc*/ 	.word	0x00001220


	//   ....[2]....
        /*00e0*/ 	.word	0x00001240


	//   ....[3]....
        /*00e4*/ 	.word	0x00001260


	//   ....[4]....
        /*00e8*/ 	.word	0x00001280


	//   ....[5]....
        /*00ec*/ 	.word	0x00001cb0


	//   ....[6]....
        /*00f0*/ 	.word	0x00001cd0


	//   ....[7]....
        /*00f4*/ 	.word	0x00001cf0


	//   ....[8]....
        /*00f8*/ 	.word	0x00001d10


	//   ....[9]....
        /*00fc*/ 	.word	0x00001d30


	//   ....[10]....
        /*0100*/ 	.word	0x00001ec0


	//   ....[11]....
        /*0104*/ 	.word	0x00001f20


	//   ....[12]....
        /*0108*/ 	.word	0x00001f30


	//   ....[13]....
        /*010c*/ 	.word	0x00001fe0


	//   ....[14]....
        /*0110*/ 	.word	0x00002090


	//   ....[15]....
        /*0114*/ 	.word	0x000020a0


	//   ....[16]....
        /*0118*/ 	.word	0x000022a0


	//   ....[17]....
        /*011c*/ 	.word	0x00002420


	//   ....[18]....
        /*0120*/ 	.word	0x00005530


	//   ....[19]....
        /*0124*/ 	.word	0x00005550


	//   ....[20]....
        /*0128*/ 	.word	0x00005570


	//   ....[21]....
        /*012c*/ 	.word	0x00005590


	//   ....[22]....
        /*0130*/ 	.word	0x000055b0


	//   ....[23]....
        /*0134*/ 	.word	0x00005750


	//   ....[24]....
        /*0138*/ 	.word	0x00005770


	//   ....[25]....
        /*013c*/ 	.word	0x000059c0


	//   ....[26]....
        /*0140*/ 	.word	0x00005a30


	//   ....[27]....
        /*0144*/ 	.word	0x00005aa0


	//   ....[28]....
        /*0148*/ 	.word	0x00005b10


	//   ....[29]....
        /*014c*/ 	.word	0x00005b80


	//   ....[30]....
        /*0150*/ 	.word	0x00006600


	//   ....[31]....
        /*0154*/ 	.word	0x00006670


	//   ....[32]....
        /*0158*/ 	.word	0x000066e0


	//   ....[33]....
        /*015c*/ 	.word	0x00006750


	//   ....[34]....
        /*0160*/ 	.word	0x000067c0


	//   ....[35]....
        /*0164*/ 	.word	0x00006850


	//   ....[36]....
        /*0168*/ 	.word	0x000068c0


	//   ....[37]....
        /*016c*/ 	.word	0x00006930


	//   ....[38]....
        /*0170*/ 	.word	0x000069a0


	//   ....[39]....
        /*0174*/ 	.word	0x00006a10


	//   ....[40]....
        /*0178*/ 	.word	0x00006a90


	//   ....[41]....
        /*017c*/ 	.word	0x00006b00


	//----- nvinfo : EIATTR_EXIT_INSTR_OFFSETS
	.align		4
.L_3873:
        /*0180*/ 	.byte	0x04, 0x1c
        /*0182*/ 	.short	(.L_3875 - .L_3874)


	//   ....[0]....
.L_3874:
        /*0184*/ 	.word	0x00005800


	//   ....[1]....
        /*0188*/ 	.word	0x00005860


	//   ....[2]....
        /*018c*/ 	.word	0x00005960


	//----- nvinfo : EIATTR_MAX_THREADS
	.align		4
.L_3875:
        /*0190*/ 	.byte	0x04, 0x05
        /*0192*/ 	.short	(.L_3877 - .L_3876)
.L_3876:
        /*0194*/ 	.word	0x00000080
        /*0198*/ 	.word	0x00000001
        /*019c*/ 	.word	0x00000001


	//----- nvinfo : EIATTR_CRS_STACK_SIZE
	.align		4
.L_3877:
        /*01a0*/ 	.byte	0x04, 0x1e
        /*01a2*/ 	.short	(.L_3879 - .L_3878)
.L_3878:
        /*01a4*/ 	.word	0x00000000


	//----- nvinfo : EIATTR_CBANK_PARAM_SIZE
	.align		4
.L_3879:
        /*01a8*/ 	.byte	0x03, 0x19
        /*01aa*/ 	.short	0x0088


	//----- nvinfo : EIATTR_PARAM_CBANK
	.align		4
        /*01ac*/ 	.byte	0x04, 0x0a
        /*01ae*/ 	.short	(.L_3881 - .L_3880)
	.align		4
.L_3880:
        /*01b0*/ 	.word	index@(.nv.constant0._ZN18transformer_engine13normalization19ln_fwd_tuned_kernelINS0_13Kernel_traitsI13__nv_bfloat16S3_S3_fjLj10240ELj1ELj1ELj4ELj16ENS0_18Kernel_traits_baseILj10240ES3_S3_S3_fjLj128EEEEEEEvNS0_19ForwardKernelParamsE)
        /*01b4*/ 	.short	0x0210
        /*01b6*/ 	.short	0x0088


	//----- nvinfo : EIATTR_SW_WAR
	.align		4
.L_3881:
        /*01b8*/ 	.byte	0x04, 0x36
        /*01ba*/ 	.short	(.L_3883 - .L_3882)
.L_3882:
        /*01bc*/ 	.word	0x00000008
.L_3883:


//--------------------- .nv.info._ZN18transformer_engine13normalization19ln_fwd_tuned_kernelINS0_13Kernel_traitsIff6__halffjLj10240ELj1ELj1ELj4ELj16ENS0_18Kernel_traits_baseILj10240EffS3_fjLj128EEEEEEEvNS0_19ForwardKernelParamsE --------------------------
	.section	.nv.info._ZN18transformer_engine13normalization19ln_fwd_tuned_kernelINS0_13Kernel_traitsIff6__halffjLj10240ELj1ELj1ELj4ELj16ENS0_18Kernel_traits_baseILj10240EffS3_fjLj128EEEEEEEvNS0_19ForwardKernelParamsE,"",@"SHT_CUDA_INFO"
	.sectionflags	@""
	.align	4


	//----- nvinfo : EIATTR_CUDA_API_VERSION
	.align		4
        /*0000*/ 	.byte	0x04, 0x37
        /*0002*/ 	.short	(.L_3885 - .L_3884)
.L_3884:
        /*0004*/ 	.word	0x00000082


	//----- nvinfo : EIATTR_KPARAM_INFO
	.align		4
.L_3885:
        /*0008*/ 	.byte	0x04, 0x17
        /*000a*/ 	.short	(.L_3887 - .L_3886)
.L_3886:
        /*000c*/ 	.word	0x00000000
        /*0010*/ 	.short	0x0000
        /*0012*/ 	.short	0x0000
        /*0014*/ 	.byte	0x00, 0xf0, 0x21, 0x02


	//----- nvinfo : EIATTR_SPARSE_MMA_MASK
	.align		4
.L_3887:
        /*0018*/ 	.byte	0x03, 0x50
        /*001a*/ 	.short	0x0000


	//----- nvinfo : EIATTR_MAXREG_COUNT
	.align		4
        /*001c*/ 	.byte	0x03, 0x1b
        /*001e*/ 	.short	0x00ff


	//----- nvinfo : EIATTR_NUM_BARRIERS
	.align		4
        /*0020*/ 	.byte	0x02, 0x4c
        /*0022*/ 	.byte	0x01
	.zero		1


	//----- nvinfo : EIATTR_ANNOTATIONS
	.align		4
        /*0024*/ 	.byte	0x04, 0x55
        /*0026*/ 	.short	(.L_3889 - .L_3888)


	//   ....[0]....
.L_3888:
        /*0028*/ 	.word	0x00000001
        /*002c*/ 	.byte	0x60, 0x04, 0x00, 0x00, 0x01, 0x00, 0x00, 0x00, 0x70, 0x04, 0x00, 0x00, 0x01, 0x00, 0x00, 0x00
        /*003c*/ 	.byte	0x80, 0x04, 0x00, 0x00, 0x01, 0x00, 0x00, 0x00, 0x90, 0x04, 0x00, 0x00, 0x01, 0x00, 0x00, 0x00
        /*004c*/ 	.byte	0xa0, 0x1d, 0x00, 0x00, 0x01, 0x00, 0x00, 0x00, 0xb0, 0x1d, 0x00, 0x00, 0x01, 0x00, 0x00, 0x00
        /*005c*/ 	.byte	0xc0, 0x1d, 0x00, 0x00, 0x01, 0x00, 0x00, 0x00, 0xd0, 0x1d, 0x00, 0x00, 0x01, 0x00, 0x00, 0x00
        /*006c*/ 	.byte	0xe0, 0x1d, 0x00, 0x00, 0x01, 0x00, 0x00, 0x00, 0xf0, 0x1d, 0x00, 0x00, 0x01, 0x00, 0x00, 0x00
        /*007c*/ 	.byte	0x00, 0x1e, 0x00, 0x00, 0x01, 0x00, 0x00, 0x00, 0x10, 0x1e, 0x00, 0x00


	//----- nvinfo : EIATTR_MERCURY_ISA_VERSION
	.align		4
.L_3889:
        /*0088*/ 	.byte	0x03, 0x5f
        /*008a*/ 	.short	0x0101


	//----- nvinfo : EIATTR_COOP_GROUP_MASK_REGIDS
	.align		4
        /*008c*/ 	.byte	0x04, 0x29
        /*008e*/ 	.short	(.L_3891 - .L_3890)


	//   ....[0]....
.L_3890:
        /*0090*/ 	.word	0xffffffff


	//   ....[1]....
        /*0094*/ 	.word	0xffffffff


	//   ....[2]....
        /*0098*/ 	.word	0xffffffff


	//   ....[3]....
        /*009c*/ 	.word	0xffffffff


	//   ....[4]....
        /*00a0*/ 	.word	0xffffffff


	//   ....[5]....
        /*00a4*/ 	.word	0xffffffff


	//   ....[6]....
        /*00a8*/ 	.word	0xffffffff


	//   ....[7]....
        /*00ac*/ 	.word	0xffffffff


	//   ....[8]....
        /*00b0*/ 	.word	0xffffffff


	//   ....[9]....
        /*00b4*/ 	.word	0xffffffff


	//   ....[10]....
        /*00b8*/ 	.word	0xffffffff


	//   ....[11]....
        /*00bc*/ 	.word	0xffffffff


	//   ....[12]....
        /*00c0*/ 	.word	0xffffffff


	//   ....[13]....
        /*00c4*/ 	.word	0xffffffff


	//   ....[14]....
        /*00c8*/ 	.word	0xffffffff


	//   ....[15]....
        /*00cc*/ 	.word	0xffffffff


	//   ....[16]....
        /*00d0*/ 	.word	0xffffffff


	//   ....[17]....
        /*00d4*/ 	.word	0xffffffff


	//   ....[18]....
        /*00d8*/ 	.word	0xffffffff


	//   ....[19]....
        /*00dc*/ 	.word	0xffffffff


	//   ....[20]....
        /*00e0*/ 	.word	0xffffffff


	//   ....[21]....
        /*00e4*/ 	.word	0xffffffff


	//   ....[22]....
        /*00e8*/ 	.word	0xffffffff


	//   ....[23]....
        /*00ec*/ 	.word	0xffffffff


	//   ....[24]....
        /*00f0*/ 	.word	0xffffffff


	//   ....[25]....
        /*00f4*/ 	.word	0x05000007


	//   ....[26]....
        /*00f8*/ 	.word	0x05000007


	//   ....[27]....
        /*00fc*/ 	.word	0x05000007


	//   ....[28]....
        /*0100*/ 	.word	0x05000007


	//   ....[29]....
        /*0104*/ 	.word	0x05000007


	//   ....[30]....
        /*0108*/ 	.word	0x05000007


	//   ....[31]....
        /*010c*/ 	.word	0x05000007


	//   ....[32]....
        /*0110*/ 	.word	0x05000007


	//   ....[33]....
        /*0114*/ 	.word	0x05000007


	//   ....[34]....
        /*0118*/ 	.word	0x05000007


	//   ....[35]....
        /*011c*/ 	.word	0x05000007


	//   ....[36]....
        /*0120*/ 	.word	0x05000007


	//   ....[37]....
        /*0124*/ 	.word	0x05000007


	//   ....[38]....
        /*0128*/ 	.word	0x05000007


	//   ....[39]....
        /*012c*/ 	.word	0x05000007


	//   ....[40]....
        /*0130*/ 	.word	0x05000007


	//   ....[41]....
        /*0134*/ 	.word	0x05000007


	//----- nvinfo : EIATTR_COOP_GROUP_INSTR_OFFSETS
	.align		4
.L_3891:
        /*0138*/ 	.byte	0x04, 0x28
        /*013a*/ 	.short	(.L_3893 - .L_3892)


	//   ....[0]....
.L_3892:
        /*013c*/ 	.word	0x00000e00


	//   ....[1]....
        /*0140*/ 	.word	0x00000e20


	//   ....[2]....
        /*0144*/ 	.word	0x00000e40


	//   ....[3]....
        /*0148*/ 	.word	0x00000e60


	//   ....[4]....
        /*014c*/ 	.word	0x00000e80


	//   ....[5]....
        /*0150*/ 	.word	0x000018b0


	//   ....[6]....
        /*0154*/ 	.word	0x000018d0


	//   ....[7]....
        /*0158*/ 	.word	0x000018f0


	//   ....[8]....
        /*015c*/ 	.word	0x00001910


	//   ....[9]....
        /*0160*/ 	.word	0x00001930


	//   ....[10]....
        /*0164*/ 	.word	0x00001a90


	//   ....[11]....
        /*0168*/ 	.word	0x00001b20


	//   ....[12]....
        /*016c*/ 	.word	0x00001b30


	//   ....[13]....
        /*0170*/ 	.word	0x00001c70


	//   ....[14]....
        /*0174*/ 	.word	0x00001c90


	//   ....[15]....
        /*0178*/ 	.word	0x00001ca0


	//   ....[16]....
        /*017c*/ 	.word	0x00001ea0


	//   ....[17]....
        /*0180*/ 	.word	0x00001ec0


	//   ....[18]....
        /*0184*/ 	.word	0x00005410


	//   ....[19]....
        /*0188*/ 	.word	0x00005430


	//   ....[20]....
        /*018c*/ 	.word	0x00005450


	//   ....[21]....
        /*0190*/ 	.word	0x00005470


	//   ....[22]....
        /*0194*/ 	.word	0x00005490


	//   ....[23]....
        /*0198*/ 	.word	0x00005640


	//   ....[24]....
        /*019c*/ 	.word	0x00005660


	//   ....[25]....
        /*01a0*/ 	.word	0x000058b0


	//   ....[26]....
        /*01a4*/ 	.word	0x00005910


	//   ....[27]....
        /*01a8*/ 	.word	0x00005970


	//   ....[28]....
        /*01ac*/ 	.word	0x000059d0


	//   ....[29]....
        /*01b0*/ 	.word	0x00005a30


	//   ....[30]....
        /*01b4*/ 	.word	0x000064b0


	//   ....[31]....
        /*01b8*/ 	.word	0x00006510


	//   ....[32]....
        /*01bc*/ 	.word	0x00006570


	//   ....[33]....
        /*01c0*/ 	.word	0x000065d0


	//   ....[34]....
        /*01c4*/ 	.word	0x00006630


	//   ....[35]....
        /*01c8*/ 	.word	0x000066a0


	//   ....[36]....
        /*01cc*/ 	.word	0x00006710


	//   ....[37]....
        /*01d0*/ 	.word	0x00006780


	//   ....[38]....
        /*01d4*/ 	.word	0x000067f0


	//   ....[39]....
        /*01d8*/ 	.word	0x00006860


	//   ....[40]....
        /*01dc*/ 	.word	0x000068d0


	//   ....[41]....
        /*01e0*/ 	.word	0x00006940


	//----- nvinfo : EIATTR_EXIT_INSTR_OFFSETS
	.align		4
.L_3893:
        /*01e4*/ 	.byte	0x04, 0x1c
        /*01e6*/ 	.short	(.L_3895 - .L_3894)


	//   ....[0]....
.L_3894:
        /*01e8*/ 	.word	0x000056f0


	//   ....[1]....
        /*01ec*/ 	.word	0x00005760


	//   ....[2]....
        /*01f0*/ 	.word	0x00005850


	//----- nvinfo : EIATTR_MAX_THREADS
	.align		4
.L_3895:
        /*01f4*/ 	.byte	0x04, 0x05
        /*01f6*/ 	.short	(.L_3897 - .L_3896)
.L_3896:
        /*01f8*/ 	.word	0x00000080
        /*01fc*/ 	.word	0x00000001
        /*0200*/ 	.word	0x00000001


	//----- nvinfo : EIATTR_CRS_STACK_SIZE
	.align		4
.L_3897:
        /*0204*/ 	.byte	0x04, 0x1e
        /*0206*/ 	.short	(.L_3899 - .L_3898)
.L_3898:
        /*0208*/ 	.word	0x00000000


	//----- nvinfo : EIATTR_CBANK_PARAM_SIZE
	.align		4
.L_3899:
        /*020c*/ 	.byte	0x03, 0x19
        /*020e*/ 	.short	0x0088


	//----- nvinfo : EIATTR_PARAM_CBANK
	.align		4
        /*0210*/ 	.byte	0x04, 0x0a
        /*0212*/ 	.short	(.L_3901 - .L_3900)
	.align		4
.L_3900:
        /*0214*/ 	.word	index@(.nv.constant0._ZN18transformer_engine13normalization19ln_fwd_tuned_kernelINS0_13Kernel_traitsIff6__halffjLj10240ELj1ELj1ELj4ELj16ENS0_18Kernel_traits_baseILj10240EffS3_fjLj128EEEEEEEvNS0_19ForwardKernelParamsE)
        /*0218*/ 	.short	0x0210
        /*021a*/ 	.short	0x0088


	//----- nvinfo : EIATTR_SW_WAR
	.align		4
.L_3901:
        /*021c*/ 	.byte	0x04, 0x36
        /*021e*/ 	.short	(.L_3903 - .L_3902)
.L_3902:
        /*0220*/ 	.word	0x00000008
.L_3903:


//--------------------- .nv.info._ZN18transformer_engine13normalization19ln_fwd_tuned_kernelINS0_13Kernel_traitsI6__halfS3_S3_fjLj10240ELj1ELj1ELj4ELj16ENS0_18Kernel_traits_baseILj10240ES3_S3_S3_fjLj128EEEEEEEvNS0_19ForwardKernelParamsE --------------------------
	.section	.nv.info._ZN18transformer_engine13normalization19ln_fwd_tuned_kernelINS0_13Kernel_traitsI6__halfS3_S3_fjLj10240ELj1ELj1ELj4ELj16ENS0_18Kernel_traits_baseILj10240ES3_S3_S3_fjLj128EEEEEEEvNS0_19ForwardKernelParamsE,"",@"SHT_CUDA_INFO"
	.sectionflags	@""
	.align	4


	//----- nvinfo : EIATTR_CUDA_API_VERSION
	.align		4
        /*0000*/ 	.byte	0x04, 0x37
        /*0002*/ 	.short	(.L_3905 - .L_3904)
.L_3904:
        /*0004*/ 	.word	0x00000082


	//----- nvinfo : EIATTR_KPARAM_INFO
	.align		4
.L_3905:
        /*0008*/ 	.byte	0x04, 0x17
        /*000a*/ 	.short	(.L_3907 - .L_3906)
.L_3906:
        /*000c*/ 	.word	0x00000000
        /*0010*/ 	.short	0x0000
        /*0012*/ 	.short	0x0000
        /*0014*/ 	.byte	0x00, 0xf0, 0x21, 0x02


	//----- nvinfo : EIATTR_SPARSE_MMA_MASK
	.align		4
.L_3907:
        /*0018*/ 	.byte	0x03, 0x50
        /*001a*/ 	.short	0x0000


	//----- nvinfo : EIATTR_MAXREG_COUNT
	.align		4
        /*001c*/ 	.byte	0x03, 0x1b
        /*001e*/ 	.short	0x00ff


	//----- nvinfo : EIATTR_NUM_BARRIERS
	.align		4
        /*0020*/ 	.byte	0x02, 0x4c
        /*0022*/ 	.byte	0x01
	.zero		1


	//----- nvinfo : EIATTR_MERCURY_ISA_VERSION
	.align		4
        /*0024*/ 	.byte	0x03, 0x5f
        /*0026*/ 	.short	0x0101


	//----- nvinfo : EIATTR_COOP_GROUP_MASK_REGIDS
	.align		4
        /*0028*/ 	.byte	0x04, 0x29
        /*002a*/ 	.short	(.L_3909 - .L_3908)


	//   ....[0]....
.L_3908:
        /*002c*/ 	.word	0xffffffff


	//   ....[1]....
        /*0030*/ 	.word	0xffffffff


	//   ....[2]....
        /*0034*/ 	.word	0xffffffff


	//   ....[3]....
        /*0038*/ 	.word	0xffffffff


	//   ....[4]....
        /*003c*/ 	.word	0xffffffff


	//   ....[5]....
        /*0040*/ 	.word	0xffffffff


	//   ....[6]....
        /*0044*/ 	.word	0xffffffff


	//   ....[7]....
        /*0048*/ 	.word	0xffffffff


	//   ....[8]....
        /*004c*/ 	.word	0xffffffff


	//   ....[9]....
        /*0050*/ 	.word	0xffffffff


	//   ....[10]....
        /*0054*/ 	.word	0xffffffff


	//   ....[11]....
        /*0058*/ 	.word	0xffffffff


	//   ....[12]....
        /*005c*/ 	.word	0xffffffff


	//   ....[13]....
        /*0060*/ 	.word	0xffffffff


	//   ....[14]....
        /*0064*/ 	.word	0xffffffff


	//   ....[15]....
        /*0068*/ 	.word	0xffffffff


	//   ....[16]....
        /*006c*/ 	.word	0xffffffff


	//   ....[17]....
        /*0070*/ 	.word	0xffffffff


	//   ....[18]....
        /*0074*/ 	.word	0xffffffff


	//   ....[19]....
        /*0078*/ 	.word	0xffffffff


	//   ....[20]....
        /*007c*/ 	.word	0xffffffff


	//   ....[21]....
        /*0080*/ 	.word	0xffffffff


	//   ....[22]....
        /*0084*/ 	.word	0xffffffff


	//   ....[23]....
        /*0088*/ 	.word	0xffffffff


	//   ....[24]....
        /*008c*/ 	.word	0xffffffff


	//   ....[25]....
        /*0090*/ 	.word	0x05000060


	//   ....[26]....
        /*0094*/ 	.word	0x05000060


	//   ....[27]....
        /*0098*/ 	.word	0x05000060


	//   ....[28]....
        /*009c*/ 	.word	0x05000060


	//   ....[29]....
        /*00a0*/ 	.word	0x05000060


	//   ....[30]....
        /*00a4*/ 	.word	0x05000060


	//   ....[31]....
        /*00a8*/ 	.word	0x05000060


	//   ....[32]....
        /*00ac*/ 	.word	0x05000060


	//   ....[33]....
        /*00b0*/ 	.word	0x05000060


	//   ....[34]....
        /*00b4*/ 	.word	0x05000060


	//   ....[35]....
        /*00b8*/ 	.word	0x05000060


	//   ....[36]....
        /*00bc*/ 	.word	0x05000060


	//   ....[37]....
        /*00c0*/ 	.word	0x05000060


	//   ....[38]....
        /*00c4*/ 	.word	0x05000060


	//   ....[39]....
        /*00c8*/ 	.word	0x05000060


	//   ....[40]....
        /*00cc*/ 	.word	0x05000060


	//   ....[41]....
        /*00d0*/ 	.word	0x05000060


	//----- nvinfo : EIATTR_COOP_GROUP_INSTR_OFFSETS
	.align		4
.L_3909:
        /*00d4*/ 	.byte	0x04, 0x28
        /*00d6*/ 	.short	(.L_3911 - .L_3910)


	//   ....[0]....
.L_3910:
        /*00d8*/ 	.word	0x00000f80


	//   ....[1]....
        /*00dc*/ 	.word	0x00000fa0


	//   ....[2]....
        /*00e0*/ 	.word	0x00000fc0


	//   ....[3]....
        /*00e4*/ 	.word	0x00000fe0


	//   ....[4]....
        /*00e8*/ 	.word	0x00001000


	//   ....[5]....
        /*00ec*/ 	.word	0x00001a30


	//   ....[6]....
        /*00f0*/ 	.word	0x00001a50


	//   ....[7]....
        /*00f4*/ 	.word	0x00001a70


	//   ....[8]....
        /*00f8*/ 	.word	0x00001a90


	//   ....[9]....
        /*00fc*/ 	.word	0x00001ab0


	//   ....[10]....
        /*0100*/ 	.word	0x00001c40


	//   ....[11]....
        /*0104*/ 	.word	0x00001ca0


	//   ....[12]....
        /*0108*/ 	.word	0x00001cb0


	//   ....[13]....
        /*010c*/ 	.word	0x00001d60


	//   ....[14]....
        /*0110*/ 	.word	0x00001e10


	//   ....[15]....
        /*0114*/ 	.word	0x00001e20


	//   ....[16]....
        /*0118*/ 	.word	0x00002050


	//   ....[17]....
        /*011c*/ 	.word	0x00002210


	//   ....[18]....
        /*0120*/ 	.word	0x00004db0


	//   ....[19]....
        /*0124*/ 	.word	0x00004dd0


	//   ....[20]....
        /*0128*/ 	.word	0x00004df0


	//   ....[21]....
        /*012c*/ 	.word	0x00004e10


	//   ....[22]....
        /*0130*/ 	.word	0x00004e30


	//   ....[23]....
        /*0134*/ 	.word	0x00004fd0


	//   ....[24]....
        /*0138*/ 	.word	0x00004ff0


	//   ....[25]....
        /*013c*/ 	.word	0x00005240


	//   ....[26]....
        /*0140*/ 	.word	0x000052b0


	//   ....[27]....
        /*0144*/ 	.word	0x00005320


	//   ....[28]....
        /*0148*/ 	.word	0x00005390


	//   ....[29]....
        /*014c*/ 	.word	0x00005400


	//   ....[30]....
        /*0150*/ 	.word	0x00005e80


	//   ....[31]....
        /*0154*/ 	.word	0x00005ef0


	//   ....[32]....
        /*0158*/ 	.word	0x00005f60


	//   ....[33]....
        /*015c*/ 	.word	0x00005fd0


	//   ....[34]....
        /*0160*/ 	.word	0x00006040


	//   ....[35]....
        /*0164*/ 	.word	0x000060d0


	//   ....[36]....
        /*0168*/ 	.word	0x00006140


	//   ....[37]....
        /*016c*/ 	.word	0x000061b0


	//   ....[38]....
        /*0170*/ 	.word	0x00006220


	//   ....[39]....
        /*0174*/ 	.word	0x00006290


	//   ....[40]....
        /*0178*/ 	.word	0x00006310


	//   ....[41]....
        /*017c*/ 	.word	0x00006380


	//----- nvinfo : EIATTR_EXIT_INSTR_OFFSETS
	.align		4
.L_3911:
        /*0180*/ 	.byte	0x04, 0x1c
        /*0182*/ 	.short	(.L_3913 - .L_3912)


	//   ....[0]....
.L_3912:
        /*0184*/ 	.word	0x00005080


	//   ....[1]....
        /*0188*/ 	.word	0x000050e0


	//   ....[2]....
        /*018c*/ 	.word	0x000051e0


	//----- nvinfo : EIATTR_MAX_THREADS
	.align		4
.L_3913:
        /*0190*/ 	.byte	0x04, 0x05
        /*0192*/ 	.short	(.L_3915 - .L_3914)
.L_3914:
        /*0194*/ 	.word	0x00000080
        /*0198*/ 	.word	0x00000001
        /*019c*/ 	.word	0x00000001


	//----- nvinfo : EIATTR_CRS_STACK_SIZE
	.align		4
.L_3915:
        /*01a0*/ 	.byte	0x04, 0x1e
        /*01a2*/ 	.short	(.L_3917 - .L_3916)
.L_3916:
        /*01a4*/ 	.word	0x00000000


	//----- nvinfo : EIATTR_CBANK_PARAM_SIZE
	.align		4
.L_3917:
        /*01a8*/ 	.byte	0x03, 0x19
        /*01aa*/ 	.short	0x0088


	//----- nvinfo : EIATTR_PARAM_CBANK
	.align		4
        /*01ac*/ 	.byte	0x04, 0x0a
        /*01ae*/ 	.short	(.L_3919 - .L_3918)
	.align		4
.L_3918:
        /*01b0*/ 	.word	index@(.nv.constant0._ZN18transformer_engine13normalization19ln_fwd_tuned_kernelINS0_13Kernel_traitsI6__halfS3_S3_fjLj10240ELj1ELj1ELj4ELj16ENS0_18Kernel_traits_baseILj10240ES3_S3_S3_fjLj128EEEEEEEvNS0_19ForwardKernelParamsE)
        /*01b4*/ 	.short	0x0210
        /*01b6*/ 	.short	0x0088


	//----- nvinfo : EIATTR_SW_WAR
	.align		4
.L_3919:
        /*01b8*/ 	.byte	0x04, 0x36
        /*01ba*/ 	.short	(.L_3921 - .L_3920)
.L_3920:
        /*01bc*/ 	.word	0x00000008
.L_3921:


//--------------------- .nv.info._ZN18transformer_engine13normalization19ln_fwd_tuned_kernelINS0_13Kernel_traitsIffffjLj10240ELj2ELj1ELj4ELj16ENS0_18Kernel_traits_baseILj10240EffffjLj128EEEEEEEvNS0_19ForwardKernelParamsE --------------------------
	.section	.nv.info._ZN18transformer_engine13normalization19ln_fwd_tuned_kernelINS0_13Kernel_traitsIffffjLj10240ELj2ELj1ELj4ELj16ENS0_18Kernel_traits_baseILj10240EffffjLj128EEEEEEEvNS0_19ForwardKernelParamsE,"",@"SHT_CUDA_INFO"
	.sectionflags	@""
	.align	4


	//----- nvinfo : EIATTR_CUDA_API_VERSION
	.align		4
        /*0000*/ 	.byte	0x04, 0x37
        /*0002*/ 	.short	(.L_3923 - .L_3922)
.L_3922:
        /*0004*/ 	.word	0x00000082


	//----- nvinfo : EIATTR_KPARAM_INFO
	.align		4
.L_3923:
        /*0008*/ 	.byte	0x04, 0x17
        /*000a*/ 	.short	(.L_3925 - .L_3924)
.L_3924:
        /*000c*/ 	.word	0x00000000
        /*0010*/ 	.short	0x0000
        /*0012*/ 	.short	0x0000
        /*0014*/ 	.byte	0x00, 0xf0, 0x21, 0x02


	//----- nvinfo : EIATTR_SPARSE_MMA_MASK
	.align		4
.L_3925:
        /*0018*/ 	.byte	0x03, 0x50
        /*001a*/ 	.short	0x0000


	//----- nvinfo : EIATTR_MAXREG_COUNT
	.align		4
        /*001c*/ 	.byte	0x03, 0x1b
        /*001e*/ 	.short	0x00ff


	//----- nvinfo : EIATTR_NUM_BARRIERS
	.align		4
        /*0020*/ 	.byte	0x02, 0x4c
        /*0022*/ 	.byte	0x01
	.zero		1


	//----- nvinfo : EIATTR_MERCURY_ISA_VERSION
	.align		4
        /*0024*/ 	.byte	0x03, 0x5f
        /*0026*/ 	.short	0x0101


	//----- nvinfo : EIATTR_COOP_GROUP_MASK_REGIDS
	.align		4
        /*0028*/ 	.byte	0x04, 0x29
        /*002a*/ 	.short	(.L_3927 - .L_3926)


	//   ....[0]....
.L_3926:
        /*002c*/ 	.word	0xffffffff


	//   ....[1]....
        /*0030*/ 	.word	0xffffffff


	//   ....[2]....
        /*0034*/ 	.word	0xffffffff


	//   ....[3]....
        /*0038*/ 	.word	0xffffffff


	//   ....[4]....
        /*003c*/ 	.word	0xffffffff


	//   ....[5]....
        /*0040*/ 	.word	0xffffffff


	//   ....[6]....
        /*0044*/ 	.word	0xffffffff


	//   ....[7]....
        /*0048*/ 	.word	0xffffffff


	//   ....[8]....
        /*004c*/ 	.word	0xffffffff


	//   ....[9]....
        /*0050*/ 	.word	0xffffffff


	//   ....[10]....
        /*0054*/ 	.word	0xffffffff


	//   ....[11]....
        /*0058*/ 	.word	0xffffffff


	//   ....[12]....
        /*005c*/ 	.word	0xffffffff


	//   ....[13]....
        /*0060*/ 	.word	0xffffffff


	//   ....[14]....
        /*0064*/ 	.word	0xffffffff


	//   ....[15]....
        /*0068*/ 	.word	0xffffffff


	//   ....[16]....
        /*006c*/ 	.word	0xffffffff


	//   ....[17]....
        /*0070*/ 	.word	0xffffffff


	//   ....[18]....
        /*0074*/ 	.word	0xffffffff


	//   ....[19]....
        /*0078*/ 	.word	0xffffffff


	//   ....[20]....
        /*007c*/ 	.word	0xffffffff


	//   ....[21]....
        /*0080*/ 	.word	0xffffffff


	//   ....[22]....
        /*0084*/ 	.word	0xffffffff


	//   ....[23]....
        /*0088*/ 	.word	0xffffffff


	//   ....[24]....
        /*008c*/ 	.word	0xffffffff


	//   ....[25]....
        /*0090*/ 	.word	0xffffffff


	//   ....[26]....
        /*0094*/ 	.word	0xffffffff


	//   ....[27]....
        /*0098*/ 	.word	0xffffffff


	//   ....[28]....
        /*009c*/ 	.word	0xffffffff


	//   ....[29]....
        /*00a0*/ 	.word	0xffffffff


	//   ....[30]....
        /*00a4*/ 	.word	0x05000093


	//   ....[31]....
        /*00a8*/ 	.word	0x05000093


	//   ....[32]....
        /*00ac*/ 	.word	0x05000093


	//   ....[33]....
        /*00b0*/ 	.word	0x05000093


	//   ....[34]....
        /*00b4*/ 	.word	0x05000093


	//   ....[35]....
        /*00b8*/ 	.word	0x05000093


	//   ....[36]....
        /*00bc*/ 	.word	0x05000093


	//   ....[37]....
        /*00c0*/ 	.word	0x05000093


	//   ....[38]....
        /*00c4*/ 	.word	0x05000093


	//   ....[39]....
        /*00c8*/ 	.word	0x05000093


	//   ....[40]....
        /*00cc*/ 	.word	0x05000093


	//   ....[41]....
        /*00d0*/ 	.word	0x05000093


	//   ....[42]....
        /*00d4*/ 	.word	0x05000093


	//   ....[43]....
        /*00d8*/ 	.word	0x05000093


	//   ....[44]....
        /*00dc*/ 	.word	0x05000093


	//   ....[45]....
        /*00e0*/ 	.word	0x05000093


	//   ....[46]....
        /*00e4*/ 	.word	0x05000093


	//----- nvinfo : EIATTR_COOP_GROUP_INSTR_OFFSETS
	.align		4
.L_3927:
        /*00e8*/ 	.byte	0x04, 0x28
        /*00ea*/ 	.short	(.L_3929 - .L_3928)


	//   ....[0]....
.L_3928:
        /*00ec*/ 	.word	0x00000810


	//   ....[1]....
        /*00f0*/ 	.word	0x00000830


	//   ....[2]....
        /*00f4*/ 	.word	0x00000850


	//   ....[3]....
        /*00f8*/ 	.word	0x00000870


	//   ....[4]....
        /*00fc*/ 	.word	0x00000890


	//   ....[5]....
        /*0100*/ 	.word	0x00000dc0


	//   ....[6]....
        /*0104*/ 	.word	0x00000de0


	//   ....[7]....
        /*0108*/ 	.word	0x00000e00


	//   ....[8]....
        /*010c*/ 	.word	0x00000e20


	//   ....[9]....
        /*0110*/ 	.word	0x00000e40


	//   ....[10]....
        /*0114*/ 	.word	0x00000f90


	//   ....[11]....
        /*0118*/ 	.word	0x00001020


	//   ....[12]....
        /*011c*/ 	.word	0x00001030


	//   ....[13]....
        /*0120*/ 	.word	0x000010e0


	//   ....[14]....
        /*0124*/ 	.word	0x00001180


	//   ....[15]....
        /*0128*/ 	.word	0x000011a0


	//   ....[16]....
        /*012c*/ 	.word	0x00001380


	//   ....[17]....
        /*0130*/ 	.word	0x000013c0


	//   ....[18]....
        /*0134*/ 	.word	0x00001680


	//   ....[19]....
        /*0138*/ 	.word	0x000016f0


	//   ....[20]....
        /*013c*/ 	.word	0x00001700


	//   ....[21]....
        /*0140*/ 	.word	0x000018a0


	//   ....[22]....
        /*0144*/ 	.word	0x000018b0


	//   ....[23]....
        /*0148*/ 	.word	0x00002e70


	//   ....[24]....
        /*014c*/ 	.word	0x00002e90


	//   ....[25]....
        /*0150*/ 	.word	0x00002eb0


	//   ....[26]....
        /*0154*/ 	.word	0x00002ed0


	//   ....[27]....
        /*0158*/ 	.word	0x00002ef0


	//   ....[28]....
        /*015c*/ 	.word	0x00003090


	//   ....[29]....
        /*0160*/ 	.word	0x000030b0


	//   ....[30]....
        /*0164*/ 	.word	0x00003320


	//   ....[31]....
        /*0168*/ 	.word	0x00003390


	//   ....[32]....
        /*016c*/ 	.word	0x00003400


	//   ....[33]....
        /*0170*/ 	.word	0x00003470


	//   ....[34]....
        /*0174*/ 	.word	0x000034e0


	//   ....[35]....
        /*0178*/ 	.word	0x00003a60


	//   ....[36]....
        /*017c*/ 	.word	0x00003ad0


	//   ....[37]....
        /*0180*/ 	.word	0x00003b40


	//   ....[38]....
        /*0184*/ 	.word	0x00003bb0


	//   ....[39]....
        /*0188*/ 	.word	0x00003c20


	//   ....[40]....
        /*018c*/ 	.word	0x00003c90


	//   ....[41]....
        /*0190*/ 	.word	0x00003d00


	//   ....[42]....
        /*0194*/ 	.word	0x00003d70


	//   ....[43]....
        /*0198*/ 	.word	0x00003de0


	//   ....[44]....
        /*019c*/ 	.word	0x00003e50


	//   ....[45]....
        /*01a0*/ 	.word	0x00003ec0


	//   ....[46]....
        /*01a4*/ 	.word	0x00003f30


	//----- nvinfo : EIATTR_EXIT_INSTR_OFFSETS
	.align		4
.L_3929:
        /*01a8*/ 	.byte	0x04, 0x1c
        /*01aa*/ 	.short	(.L_3931 - .L_3930)


	//   ....[0]....
.L_3930:
        /*01ac*/ 	.word	0x00003140


	//   ....[1]....
        /*01b0*/ 	.word	0x000031a0


	//   ....[2]....
        /*01b4*/ 	.word	0x000032c0


	//----- nvinfo : EIATTR_MAX_THREADS
	.align		4
.L_3931:
        /*01b8*/ 	.byte	0x04, 0x05
        /*01ba*/ 	.short	(.L_3933 - .L_3932)
.L_3932:
        /*01bc*/ 	.word	0x00000080
        /*01c0*/ 	.word	0x00000001
        /*01c4*/ 	.word	0x00000001


	//----- nvinfo : EIATTR_CRS_STACK_SIZE
	.align		4
.L_3933:
        /*01c8*/ 	.byte	0x04, 0x1e
        /*01ca*/ 	.short	(.L_3935 - .L_3934)
.L_3934:
        /*01cc*/ 	.word	0x00000000


	//----- nvinfo : EIATTR_CBANK_PARAM_SIZE
	.align		4
.L_3935:
        /*01d0*/ 	.byte	0x03, 0x19
        /*01d2*/ 	.short	0x0088


	//----- nvinfo : EIATTR_PARAM_CBANK
	.align		4
        /*01d4*/ 	.byte	0x04, 0x0a
        /*01d6*/ 	.short	(.L_3937 - .L_3936)
	.align		4
.L_3936:
        /*01d8*/ 	.word	index@(.nv.constant0._ZN18transformer_engine13normalization19ln_fwd_tuned_kernelINS0_13Kernel_traitsIffffjLj10240ELj2ELj1ELj4ELj16ENS0_18Kernel_traits_baseILj10240EffffjLj128EEEEEEEvNS0_19ForwardKernelParamsE)
        /*01dc*/ 	.short	0x0210
        /*01de*/ 	.short	0x0088


	//----- nvinfo : EIATTR_SW_WAR
	.align		4
.L_3937:
        /*01e0*/ 	.byte	0x04, 0x36
        /*01e2*/ 	.short	(.L_3939 - .L_3938)
.L_3938:
        /*01e4*/ 	.word	0x00000008
.L_3939:


//--------------------- .nv.info._ZN18transformer_engine13normalization19ln_fwd_tuned_kernelINS0_13Kernel_traitsIff13__nv_bfloat16fjLj8192ELj1ELj1ELj4ELj16ENS0_18Kernel_traits_baseILj8192EffS3_fjLj128EEEEEEEvNS0_19ForwardKernelParamsE --------------------------
	.section	.nv.info._ZN18transformer_engine13normalization19ln_fwd_tuned_kernelINS0_13Kernel_traitsIff13__nv_bfloat16fjLj8192ELj1ELj1ELj4ELj16ENS0_18Kernel_traits_baseILj8192EffS3_fjLj128EEEEEEEvNS0_19ForwardKernelParamsE,"",@"SHT_CUDA_INFO"
	.sectionflags	@""
	.align	4


	//----- nvinfo : EIATTR_CUDA_API_VERSION
	.align		4
        /*0000*/ 	.byte	0x04, 0x37
        /*0002*/ 	.short	(.L_3941 - .L_3940)
.L_3940:
        /*0004*/ 	.word	0x00000082


	//----- nvinfo : EIATTR_KPARAM_INFO
	.align		4
.L_3941:
        /*0008*/ 	.byte	0x04, 0x17
        /*000a*/ 	.short	(.L_3943 - .L_3942)
.L_3942:
        /*000c*/ 	.word	0x00000000
        /*0010*/ 	.short	0x0000
        /*0012*/ 	.short	0x0000
        /*0014*/ 	.byte	0x00, 0xf0, 0x21, 0x02


	//----- nvinfo : EIATTR_SPARSE_MMA_MASK
	.align		4
.L_3943:
        /*0018*/ 	.byte	0x03, 0x50
        /*001a*/ 	.short	0x0000


	//----- nvinfo : EIATTR_MAXREG_COUNT
	.align		4
        /*001c*/ 	.byte	0x03, 0x1b
        /*001e*/ 	.short	0x00ff


	//----- nvinfo : EIATTR_NUM_BARRIERS
	.align		4
        /*0020*/ 	.byte	0x02, 0x4c
        /*0022*/ 	.byte	0x01
	.zero		1


	//----- nvinfo : EIATTR_MERCURY_ISA_VERSION
	.align		4
        /*0024*/ 	.byte	0x03, 0x5f
        /*0026*/ 	.short	0x0101


	//----- nvinfo : EIATTR_COOP_GROUP_MASK_REGIDS
	.align		4
        /*0028*/ 	.byte	0x04, 0x29
        /*002a*/ 	.short	(.L_3945 - .L_3944)


	//   ....[0]....
.L_3944:
        /*002c*/ 	.word	0xffffffff


	//   ....[1]....
        /*0030*/ 	.word	0xffffffff


	//   ....[2]....
        /*0034*/ 	.word	0xffffffff


	//   ....[3]....
        /*0038*/ 	.word	0xffffffff


	//   ....[4]....
        /*003c*/ 	.word	0xffffffff


	//   ....[5]....
        /*0040*/ 	.word	0xffffffff


	//   ....[6]....
        /*0044*/ 	.word	0xffffffff


	//   ....[7]....
        /*0048*/ 	.word	0xffffffff


	//   ....[8]....
        /*004c*/ 	.word	0xffffffff


	//   ....[9]....
        /*0050*/ 	.word	0xffffffff


	//   ....[10]....
        /*0054*/ 	.word	0xffffffff


	//   ....[11]....
        /*0058*/ 	.word	0xffffffff


	//   ....[12]....
        /*005c*/ 	.word	0xffffffff


	//   ....[13]....
        /*0060*/ 	.word	0xffffffff


	//   ....[14]....
        /*0064*/ 	.word	0xffffffff


	//   ....[15]....
        /*0068*/ 	.word	0xffffffff


	//   ....[16]....
        /*006c*/ 	.word	0xffffffff


	//   ....[17]....
        /*0070*/ 	.word	0xffffffff


	//   ....[18]....
        /*0074*/ 	.word	0xffffffff


	//   ....[19]....
        /*0078*/ 	.word	0xffffffff


	//   ....[20]....
        /*007c*/ 	.word	0xffffffff


	//   ....[21]....
        /*0080*/ 	.word	0xffffffff


	//   ....[22]....
        /*0084*/ 	.word	0xffffffff


	//   ....[23]....
        /*0088*/ 	.word	0xffffffff


	//   ....[24]....
        /*008c*/ 	.word	0xffffffff


	//   ....[25]....
        /*0090*/ 	.word	0x050000d0


	//   ....[26]....
        /*0094*/ 	.word	0x050000d0


	//   ....[27]....
        /*0098*/ 	.word	0x050000d0


	//   ....[28]....
        /*009c*/ 	.word	0x050000d0


	//   ....[29]....
        /*00a0*/ 	.word	0x050000d0


	//   ....[30]....
        /*00a4*/ 	.word	0x050000d0


	//   ....[31]....
        /*00a8*/ 	.word	0x050000d0


	//   ....[32]....
        /*00ac*/ 	.word	0x050000d0


	//   ....[33]....
        /*00b0*/ 	.word	0x050000d0


	//   ....[34]....
        /*00b4*/ 	.word	0x050000d0


	//   ....[35]....
        /*00b8*/ 	.word	0x050000d0


	//   ....[36]....
        /*00bc*/ 	.word	0x050000d0


	//   ....[37]....
        /*00c0*/ 	.word	0x050000d0


	//   ....[38]....
        /*00c4*/ 	.word	0x050000d0


	//   ....[39]....
        /*00c8*/ 	.word	0x050000d0


	//   ....[40]....
        /*00cc*/ 	.word	0x050000d0


	//   ....[41]....
        /*00d0*/ 	.word	0x050000d0


	//----- nvinfo : EIATTR_COOP_GROUP_INSTR_OFFSETS
	.align		4
.L_3945:
        /*00d4*/ 	.byte	0x04, 0x28
        /*00d6*/ 	.short	(.L_3947 - .L_3946)


	//   ....[0]....
.L_3946:
        /*00d8*/ 	.word	0x00000b70


	//   ....[1]....
        /*00dc*/ 	.word	0x00000b90


	//   ....[2]....
        /*00e0*/ 	.word	0x00000bb0


	//   ....[3]....
        /*00e4*/ 	.word	0x00000bd0


	//   ....[4]....
        /*00e8*/ 	.word	0x00000bf0


	//   ....[5]....
        /*00ec*/ 	.word	0x00001420


	//   ....[6]....
        /*00f0*/ 	.word	0x00001440


	//   ....[7]....
        /*00f4*/ 	.word	0x00001460


	//   ....[8]....
        /*00f8*/ 	.word	0x00001480


	//   ....[9]....
        /*00fc*/ 	.word	0x000014a0


	//   ....[10]....
        /*0100*/ 	.word	0x000015f0


	//   ....[11]....
        /*0104*/ 	.word	0x00001690


	//   ....[12]....
        /*0108*/ 	.word	0x000016a0


	//   ....[13]....
        /*010c*/ 	.word	0x00001760


	//   ....[14]....
        /*0110*/ 	.word	0x00001800


	//   ....[15]....
        /*0114*/ 	.word	0x00001820


	//   ....[16]....
        /*0118*/ 	.word	0x00001a00


	//   ....[17]....
        /*011c*/ 	.word	0x00001a90


	//   ....[18]....
        /*0120*/ 	.word	0x00004510


	//   ....[19]....
        /*0124*/ 	.word	0x00004530


	//   ....[20]....
        /*0128*/ 	.word	0x00004550


	//   ....[21]....
        /*012c*/ 	.word	0x00004570


	//   ....[22]....
        /*0130*/ 	.word	0x00004590


	//   ....[23]....
        /*0134*/ 	.word	0x00004730


	//   ....[24]....
        /*0138*/ 	.word	0x00004750


	//   ....[25]....
        /*013c*/ 	.word	0x000049a0


	//   ....[26]....
        /*0140*/ 	.word	0x00004a10


	//   ....[27]....
        /*0144*/ 	.word	0x00004a80


	//   ....[28]....
        /*0148*/ 	.word	0x00004af0


	//   ....[29]....
        /*014c*/ 	.word	0x00004b60


	//   ....[30]....
        /*0150*/ 	.word	0x000053d0


	//   ....[31]....
        /*0154*/ 	.word	0x00005440


	//   ....[32]....
        /*0158*/ 	.word	0x000054b0


	//   ....[33]....
        /*015c*/ 	.word	0x00005520


	//   ....[34]....
        /*0160*/ 	.word	0x00005590


	//   ....[35]....
        /*0164*/ 	.word	0x00005600


	//   ....[36]....
        /*0168*/ 	.word	0x00005670


	//   ....[37]....
        /*016c*/ 	.word	0x000056e0


	//   ....[38]....
        /*0170*/ 	.word	0x00005750


	//   ....[39]....
        /*0174*/ 	.word	0x000057c0


	//   ....[40]....
        /*0178*/ 	.word	0x00005840


	//   ....[41]....
        /*017c*/ 	.word	0x000058b0


	//----- nvinfo : EIATTR_EXIT_INSTR_OFFSETS
	.align		4
.L_3947:
        /*0180*/ 	.byte	0x04, 0x1c
        /*0182*/ 	.short	(.L_3949 - .L_3948)


	//   ....[0]....
.L_3948:
        /*0184*/ 	.word	0x000047e0


	//   ....[1]....
        /*0188*/ 	.word	0x00004840


	//   ....[2]....
        /*018c*/ 	.word	0x00004940


	//----- nvinfo : EIATTR_MAX_THREADS
	.align		4
.L_3949:
        /*0190*/ 	.byte	0x04, 0x05
        /*0192*/ 	.short	(.L_3951 - .L_3950)
.L_3950:
        /*0194*/ 	.word	0x00000080
        /*0198*/ 	.word	0x00000001
        /*019c*/ 	.word	0x00000001


	//----- nvinfo : EIATTR_CRS_STACK_SIZE
	.align		4
.L_3951:
        /*01a0*/ 	.byte	0x04, 0x1e
        /*01a2*/ 	.short	(.L_3953 - .L_3952)
.L_3952:
        /*01a4*/ 	.word	0x00000000


	//----- nvinfo : EIATTR_CBANK_PARAM_SIZE
	.align		4
.L_3953:
        /*01a8*/ 	.byte	0x03, 0x19
        /*01aa*/ 	.short	0x0088


	//----- nvinfo : EIATTR_PARAM_CBANK
	.align		4
        /*01ac*/ 	.byte	0x04, 0x0a
        /*01ae*/ 	.short	(.L_3955 - .L_3954)
	.align		4
.L_3954:
        /*01b0*/ 	.word	index@(.nv.constant0._ZN18transformer_engine13normalization19ln_fwd_tuned_kernelINS0_13Kernel_traitsIff13__nv_bfloat16fjLj8192ELj1ELj1ELj4ELj16ENS0_18Kernel_traits_baseILj8192EffS3_fjLj128EEEEEEEvNS0_19ForwardKernelParamsE)
        /*01b4*/ 	.short	0x0210
        /*01b6*/ 	.short	0x0088


	//----- nvinfo : EIATTR_SW_WAR
	.align		4
.L_3955:
        /*01b8*/ 	.byte	0x04, 0x36
        /*01ba*/ 	.short	(.L_3957 - .L_3956)
.L_3956:
        /*01bc*/ 	.word	0x00000008
.L_3957:


//--------------------- .nv.info._ZN18transformer_engine13normalization19ln_fwd_tuned_kernelINS0_13Kernel_traitsI13__nv_bfloat16S3_S3_fjLj8192ELj1ELj1ELj4ELj16ENS0_18Kernel_traits_baseILj8192ES3_S3_S3_fjLj128EEEEEEEvNS0_19ForwardKernelParamsE --------------------------
	.section	.nv.info._ZN18transformer_engine13normalization19ln_fwd_tuned_kernelINS0_13Kernel_traitsI13__nv_bfloat16S3_S3_fjLj8192ELj1ELj1ELj4ELj16ENS0_18Kernel_traits_baseILj8192ES3_S3_S3_fjLj128EEEEEEEvNS0_19ForwardKernelParamsE,"",@"SHT_CUDA_INFO"
	.sectionflags	@""
	.align	4


	//----- nvinfo : EIATTR_CUDA_API_VERSION
	.align		4
        /*0000*/ 	.byte	0x04, 0x37
        /*0002*/ 	.short	(.L_3959 - .L_3958)
.L_3958:
        /*0004*/ 	.word	0x00000082


	//----- nvinfo : EIATTR_KPARAM_INFO
	.align		4
.L_3959:
        /*0008*/ 	.byte	0x04, 0x17
        /*000a*/ 	.short	(.L_3961 - .L_3960)
.L_3960:
        /*000c*/ 	.word	0x00000000
        /*0010*/ 	.short	0x0000
        /*0012*/ 	.short	0x0000
        /*0014*/ 	.byte	0x00, 0xf0, 0x21, 0x02


	//----- nvinfo : EIATTR_SPARSE_MMA_MASK
	.align		4
.L_3961:
        /*0018*/ 	.byte	0x03, 0x50
        /*001a*/ 	.short	0x0000


	//----- nvinfo : EIATTR_MAXREG_COUNT
	.align		4
        /*001c*/ 	.byte	0x03, 0x1b
        /*001e*/ 	.short	0x00ff


	//----- nvinfo : EIATTR_NUM_BARRIERS
	.align		4
        /*0020*/ 	.byte	0x02, 0x4c
        /*0022*/ 	.byte	0x01
	.zero		1


	//----- nvinfo : EIATTR_MERCURY_ISA_VERSION
	.align		4
        /*0024*/ 	.byte	0x03, 0x5f
        /*0026*/ 	.short	0x0101


	//----- nvinfo : EIATTR_COOP_GROUP_MASK_REGIDS
	.align		4
        /*0028*/ 	.byte	0x04, 0x29
        /*002a*/ 	.short	(.L_3963 - .L_3962)


	//   ....[0]....
.L_3962:
        /*002c*/ 	.word	0xffffffff


	//   ....[1]....
        /*0030*/ 	.word	0xffffffff


	//   ....[2]....
        /*0034*/ 	.word	0xffffffff


	//   ....[3]....
        /*0038*/ 	.word	0xffffffff


	//   ....[4]....
        /*003c*/ 	.word	0xffffffff


	//   ....[5]....
        /*0040*/ 	.word	0xffffffff


	//   ....[6]....
        /*0044*/ 	.word	0xffffffff


	//   ....[7]....
        /*0048*/ 	.word	0xffffffff


	//   ....[8]....
        /*004c*/ 	.word	0xffffffff


	//   ....[9]....
        /*0050*/ 	.word	0xffffffff


	//   ....[10]....
        /*0054*/ 	.word	0xffffffff


	//   ....[11]....
        /*0058*/ 	.word	0xffffffff


	//   ....[12]....
        /*005c*/ 	.word	0xffffffff


	//   ....[13]....
        /*0060*/ 	.word	0xffffffff


	//   ....[14]....
        /*0064*/ 	.word	0xffffffff


	//   ....[15]....
        /*0068*/ 	.word	0xffffffff


	//   ....[16]....
        /*006c*/ 	.word	0xffffffff


	//   ....[17]....
        /*0070*/ 	.word	0xffffffff


	//   ....[18]....
        /*0074*/ 	.word	0xffffffff


	//   ....[19]....
        /*0078*/ 	.word	0xffffffff


	//   ....[20]....
        /*007c*/ 	.word	0xffffffff


	//   ....[21]....
        /*0080*/ 	.word	0xffffffff


	//   ....[22]....
        /*0084*/ 	.word	0xffffffff


	//   ....[23]....
        /*0088*/ 	.word	0xffffffff


	//   ....[24]....
        /*008c*/ 	.word	0xffffffff


	//   ....[25]....
        /*0090*/ 	.word	0x05000090


	//   ....[26]....
        /*0094*/ 	.word	0x05000090


	//   ....[27]....
        /*0098*/ 	.word	0x05000090


	//   ....[28]....
        /*009c*/ 	.word	0x05000090


	//   ....[29]....
        /*00a0*/ 	.word	0x05000090


	//   ....[30]....
        /*00a4*/ 	.word	0x05000090


	//   ....[31]....
        /*00a8*/ 	.word	0x05000090


	//   ....[32]....
        /*00ac*/ 	.word	0x05000090


	//   ....[33]....
        /*00b0*/ 	.word	0x05000090


	//   ....[34]....
        /*00b4*/ 	.word	0x05000090


	//   ....[35]....
        /*00b8*/ 	.word	0x05000090


	//   ....[36]....
        /*00bc*/ 	.word	0x05000090


	//   ....[37]....
        /*00c0*/ 	.word	0x05000090


	//   ....[38]....
        /*00c4*/ 	.word	0x05000090


	//   ....[39]....
        /*00c8*/ 	.word	0x05000090


	//   ....[40]....
        /*00cc*/ 	.word	0x05000090


	//   ....[41]....
        /*00d0*/ 	.word	0x05000090


	//----- nvinfo : EIATTR_COOP_GROUP_INSTR_OFFSETS
	.align		4
.L_3963:
        /*00d4*/ 	.byte	0x04, 0x28
        /*00d6*/ 	.short	(.L_3965 - .L_3964)


	//   ....[0]....
.L_3964:
        /*00d8*/ 	.word	0x00000ef0


	//   ....[1]....
        /*00dc*/ 	.word	0x00000f10


	//   ....[2]....
        /*00e0*/ 	.word	0x00000f30


	//   ....[3]....
        /*00e4*/ 	.word	0x00000f50


	//   ....[4]....
        /*00e8*/ 	.word	0x00000f70


	//   ....[5]....
        /*00ec*/ 	.word	0x000017a0


	//   ....[6]....
        /*00f0*/ 	.word	0x000017c0


	//   ....[7]....
        /*00f4*/ 	.word	0x000017e0


	//   ....[8]....
        /*00f8*/ 	.word	0x00001800


	//   ....[9]....
        /*00fc*/ 	.word	0x00001820


	//   ....[10]....
        /*0100*/ 	.word	0x00001980


	//   ....[11]....
        /*0104*/ 	.word	0x00001a10


	//   ....[12]....
        /*0108*/ 	.word	0x00001a20


	//   ....[13]....
        /*010c*/ 	.word	0x00001ae0


	//   ....[14]....
        /*0110*/ 	.word	0x00001b90


	//   ....[15]....
        /*0114*/ 	.word	0x00001ba0


	//   ....[16]....
        /*0118*/ 	.word	0x00001dc0


	//   ....[17]....
        /*011c*/ 	.word	0x00001e10


	//   ....[18]....
        /*0120*/ 	.word	0x000046c0


	//   ....[19]....
        /*0124*/ 	.word	0x000046e0


	//   ....[20]....
        /*0128*/ 	.word	0x00004700


	//   ....[21]....
        /*012c*/ 	.word	0x00004720


	//   ....[22]....
        /*0130*/ 	.word	0x00004740


	//   ....[23]....
        /*0134*/ 	.word	0x000048e0


	//   ....[24]....
        /*0138*/ 	.word	0x00004900


	//   ....[25]....
        /*013c*/ 	.word	0x00004b50


	//   ....[26]....
        /*0140*/ 	.word	0x00004bc0


	//   ....[27]....
        /*0144*/ 	.word	0x00004c30


	//   ....[28]....
        /*0148*/ 	.word	0x00004ca0


	//   ....[29]....
        /*014c*/ 	.word	0x00004d10


	//   ....[30]....
        /*0150*/ 	.word	0x00005590


	//   ....[31]....
        /*0154*/ 	.word	0x00005600


	//   ....[32]....
        /*0158*/ 	.word	0x00005670


	//   ....[33]....
        /*015c*/ 	.word	0x000056e0


	//   ....[34]....
        /*0160*/ 	.word	0x00005750


	//   ....[35]....
        /*0164*/ 	.word	0x000057e0


	//   ....[36]....
        /*0168*/ 	.word	0x00005850


	//   ....[37]....
        /*016c*/ 	.word	0x000058c0


	//   ....[38]....
        /*0170*/ 	.word	0x00005930


	//   ....[39]....
        /*0174*/ 	.word	0x000059a0


	//   ....[40]....
        /*0178*/ 	.word	0x00005a20


	//   ....[41]....
        /*017c*/ 	.word	0x00005a90


	//----- nvinfo : EIATTR_EXIT_INSTR_OFFSETS
	.align		4
.L_3965:
        /*0180*/ 	.byte	0x04, 0x1c
        /*0182*/ 	.short	(.L_3967 - .L_3966)


	//   ....[0]....
.L_3966:
        /*0184*/ 	.word	0x00004990


	//   ....[1]....
        /*0188*/ 	.word	0x000049f0


	//   ....[2]....
        /*018c*/ 	.word	0x00004af0


	//----- nvinfo : EIATTR_MAX_THREADS
	.align		4
.L_3967:
        /*0190*/ 	.byte	0x04, 0x05
        /*0192*/ 	.short	(.L_3969 - .L_3968)
.L_3968:
        /*0194*/ 	.word	0x00000080
        /*0198*/ 	.word	0x00000001
        /*019c*/ 	.word	0x00000001


	//----- nvinfo : EIATTR_CRS_STACK_SIZE
	.align		4
.L_3969:
        /*01a0*/ 	.byte	0x04, 0x1e
        /*01a2*/ 	.short	(.L_3971 - .L_3970)
.L_3970:
        /*01a4*/ 	.word	0x00000000


	//----- nvinfo : EIATTR_CBANK_PARAM_SIZE
	.align		4
.L_3971:
        /*01a8*/ 	.byte	0x03, 0x19
        /*01aa*/ 	.short	0x0088


	//----- nvinfo : EIATTR_PARAM_CBANK
	.align		4
        /*01ac*/ 	.byte	0x04, 0x0a
        /*01ae*/ 	.short	(.L_3973 - .L_3972)
	.align		4
.L_3972:
        /*01b0*/ 	.word	index@(.nv.constant0._ZN18transformer_engine13normalization19ln_fwd_tuned_kernelINS0_13Kernel_traitsI13__nv_bfloat16S3_S3_fjLj8192ELj1ELj1ELj4ELj16ENS0_18Kernel_traits_baseILj8192ES3_S3_S3_fjLj128EEEEEEEvNS0_19ForwardKernelParamsE)
        /*01b4*/ 	.short	0x0210
        /*01b6*/ 	.short	0x0088


	//----- nvinfo : EIATTR_SW_WAR
	.align		4
.L_3973:
        /*01b8*/ 	.byte	0x04, 0x36
        /*01ba*/ 	.short	(.L_3975 - .L_3974)
.L_3974:
        /*01bc*/ 	.word	0x00000008
.L_3975:


//--------------------- .nv.info._ZN18transformer_engine13normalization19ln_fwd_tuned_kernelINS0_13Kernel_traitsIff6__halffjLj8192ELj1ELj1ELj4ELj16ENS0_18Kernel_traits_baseILj8192EffS3_fjLj128EEEEEEEvNS0_19ForwardKernelParamsE --------------------------
	.section	.nv.info._ZN18transformer_engine13normalization19ln_fwd_tuned_kernelINS0_13Kernel_traitsIff6__halffjLj8192ELj1ELj1ELj4ELj16ENS0_18Kernel_traits_baseILj8192EffS3_fjLj128EEEEEEEvNS0_19ForwardKernelParamsE,"",@"SHT_CUDA_INFO"
	.sectionflags	@""
	.align	4


	//----- nvinfo : EIATTR_CUDA_API_VERSION
	.align		4
        /*0000*/ 	.byte	0x04, 0x37
        /*0002*/ 	.short	(.L_3977 - .L_3976)
.L_3976:
        /*0004*/ 	.word	0x00000082


	//----- nvinfo : EIATTR_KPARAM_INFO
	.align		4
.L_3977:
        /*0008*/ 	.byte	0x04, 0x17
        /*000a*/ 	.short	(.L_3979 - .L_3978)
.L_3978:
        /*000c*/ 	.word	0x00000000
        /*0010*/ 	.short	0x0000
        /*0012*/ 	.short	0x0000
        /*0014*/ 	.byte	0x00, 0xf0, 0x21, 0x02


	//----- nvinfo : EIATTR_SPARSE_MMA_MASK
	.align		4
.L_3979:
        /*0018*/ 	.byte	0x03, 0x50
        /*001a*/ 	.short	0x0000


	//----- nvinfo : EIATTR_MAXREG_COUNT
	.align		4
        /*001c*/ 	.byte	0x03, 0x1b
        /*001e*/ 	.short	0x00ff


	//----- nvinfo : EIATTR_NUM_BARRIERS
	.align		4
        /*0020*/ 	.byte	0x02, 0x4c
        /*0022*/ 	.byte	0x01
	.zero		1


	//----- nvinfo : EIATTR_MERCURY_ISA_VERSION
	.align		4
        /*0024*/ 	.byte	0x03, 0x5f
        /*0026*/ 	.short	0x0101


	//----- nvinfo : EIATTR_COOP_GROUP_MASK_REGIDS
	.align		4
        /*0028*/ 	.byte	0x04, 0x29
        /*002a*/ 	.short	(.L_3981 - .L_3980)


	//   ....[0]....
.L_3980:
        /*002c*/ 	.word	0xffffffff


	//   ....[1]....
        /*0030*/ 	.word	0xffffffff


	//   ....[2]....
        /*0034*/ 	.word	0xffffffff


	//   ....[3]....
        /*0038*/ 	.word	0xffffffff


	//   ....[4]....
        /*003c*/ 	.word	0xffffffff


	//   ....[5]....
        /*0040*/ 	.word	0xffffffff


	//   ....[6]....
        /*0044*/ 	.word	0xffffffff


	//   ....[7]....
        /*0048*/ 	.word	0xffffffff


	//   ....[8]....
        /*004c*/ 	.word	0xffffffff


	//   ....[9]....
        /*0050*/ 	.word	0xffffffff


	//   ....[10]....
        /*0054*/ 	.word	0xffffffff


	//   ....[11]....
        /*0058*/ 	.word	0xffffffff


	//   ....[12]....
        /*005c*/ 	.word	0xffffffff


	//   ....[13]....
        /*0060*/ 	.word	0xffffffff


	//   ....[14]....
        /*0064*/ 	.word	0xffffffff


	//   ....[15]....
        /*0068*/ 	.word	0xffffffff


	//   ....[16]....
        /*006c*/ 	.word	0xffffffff


	//   ....[17]....
        /*0070*/ 	.word	0xffffffff


	//   ....[18]....
        /*0074*/ 	.word	0xffffffff


	//   ....[19]....
        /*0078*/ 	.word	0xffffffff


	//   ....[20]....
        /*007c*/ 	.word	0xffffffff


	//   ....[21]....
        /*0080*/ 	.word	0xffffffff


	//   ....[22]....
        /*0084*/ 	.word	0xffffffff


	//   ....[23]....
        /*0088*/ 	.word	0xffffffff


	//   ....[24]....
        /*008c*/ 	.word	0xffffffff


	//   ....[25]....
        /*0090*/ 	.word	0x050000d0


	//   ....[26]....
        /*0094*/ 	.word	0x050000d0


	//   ....[27]....
        /*0098*/ 	.word	0x050000d0


	//   ....[28]....
        /*009c*/ 	.word	0x050000d0


	//   ....[29]....
        /*00a0*/ 	.word	0x050000d0


	//   ....[30]....
        /*00a4*/ 	.word	0x050000d0


	//   ....[31]....
        /*00a8*/ 	.word	0x050000d0


	//   ....[32]....
        /*00ac*/ 	.word	0x050000d0


	//   ....[33]....
        /*00b0*/ 	.word	0x050000d0


	//   ....[34]....
        /*00b4*/ 	.word	0x050000d0


	//   ....[35]....
        /*00b8*/ 	.word	0x050000d0


	//   ....[36]....
        /*00bc*/ 	.word	0x050000d0


	//   ....[37]....
        /*00c0*/ 	.word	0x050000d0


	//   ....[38]....
        /*00c4*/ 	.word	0x050000d0


	//   ....[39]....
        /*00c8*/ 	.word	0x050000d0


	//   ....[40]....
        /*00cc*/ 	.word	0x050000d0


	//   ....[41]....
        /*00d0*/ 	.word	0x050000d0


	//----- nvinfo : EIATTR_COOP_GROUP_INSTR_OFFSETS
	.align		4
.L_3981:
        /*00d4*/ 	.byte	0x04, 0x28
        /*00d6*/ 	.short	(.L_3983 - .L_3982)


	//   ....[0]....
.L_3982:
        /*00d8*/ 	.word	0x00000b70


	//   ....[1]....
        /*00dc*/ 	.word	0x00000b90


	//   ....[2]....
        /*00e0*/ 	.word	0x00000bb0


	//   ....[3]....
        /*00e4*/ 	.word	0x00000bd0


	//   ....[4]....
        /*00e8*/ 	.word	0x00000bf0


	//   ....[5]....
        /*00ec*/ 	.word	0x00001420


	//   ....[6]....
        /*00f0*/ 	.word	0x00001440


	//   ....[7]....
        /*00f4*/ 	.word	0x00001460


	//   ....[8]....
        /*00f8*/ 	.word	0x00001480


	//   ....[9]....
        /*00fc*/ 	.word	0x000014a0


	//   ....[10]....
        /*0100*/ 	.word	0x000015f0


	//   ....[11]....
        /*0104*/ 	.word	0x00001690


	//   ....[12]....
        /*0108*/ 	.word	0x000016a0


	//   ....[13]....
        /*010c*/ 	.word	0x00001760


	//   ....[14]....
        /*0110*/ 	.word	0x00001800


	//   ....[15]....
        /*0114*/ 	.word	0x00001820


	//   ....[16]....
        /*0118*/ 	.word	0x00001a00


	//   ....[17]....
        /*011c*/ 	.word	0x00001a90


	//   ....[18]....
        /*0120*/ 	.word	0x00004510


	//   ....[19]....
        /*0124*/ 	.word	0x00004530


	//   ....[20]....
        /*0128*/ 	.word	0x00004550


	//   ....[21]....
        /*012c*/ 	.word	0x00004570


	//   ....[22]....
        /*0130*/ 	.word	0x00004590


	//   ....[23]....
        /*0134*/ 	.word	0x00004730


	//   ....[24]....
        /*0138*/ 	.word	0x00004750


	//   ....[25]....
        /*013c*/ 	.word	0x000049a0


	//   ....[26]....
        /*0140*/ 	.word	0x00004a10


	//   ....[27]....
        /*0144*/ 	.word	0x00004a80


	//   ....[28]....
        /*0148*/ 	.word	0x00004af0


	//   ....[29]....
        /*014c*/ 	.word	0x00004b60


	//   ....[30]....
        /*0150*/ 	.word	0x000053d0


	//   ....[31]....
        /*0154*/ 	.word	0x00005440


	//   ....[32]....
        /*0158*/ 	.word	0x000054b0


	//   ....[33]....
        /*015c*/ 	.word	0x00005520


	//   ....[34]....
        /*0160*/ 	.word	0x00005590


	//   ....[35]....
        /*0164*/ 	.word	0x00005600


	//   ....[36]....
        /*0168*/ 	.word	0x00005670


	//   ....[37]....
        /*016c*/ 	.word	0x000056e0


	//   ....[38]....
        /*0170*/ 	.word	0x00005750


	//   ....[39]....
        /*0174*/ 	.word	0x000057c0


	//   ....[40]....
        /*0178*/ 	.word	0x00005840


	//   ....[41]....
        /*017c*/ 	.word	0x000058b0


	//----- nvinfo : EIATTR_EXIT_INSTR_OFFSETS
	.align		4
.L_3983:
        /*0180*/ 	.byte	0x04, 0x1c
        /*0182*/ 	.short	(.L_3985 - .L_3984)


	//   ....[0]....
.L_3984:
        /*0184*/ 	.word	0x000047e0


	//   ....[1]....
        /*0188*/ 	.word	0x00004840


	//   ....[2]....
        /*018c*/ 	.word	0x00004940


	//----- nvinfo : EIATTR_MAX_THREADS
	.align		4
.L_3985:
        /*0190*/ 	.byte	0x04, 0x05
        /*0192*/ 	.short	(.L_3987 - .L_3986)
.L_3986:
        /*0194*/ 	.word	0x00000080
        /*0198*/ 	.word	0x00000001
        /*019c*/ 	.word	0x00000001


	//----- nvinfo : EIATTR_CRS_STACK_SIZE
	.align		4
.L_3987:
        /*01a0*/ 	.byte	0x04, 0x1e
        /*01a2*/ 	.short	(.L_3989 - .L_3988)
.L_3988:
        /*01a4*/ 	.word	0x00000000


	//----- nvinfo : EIATTR_CBANK_PARAM_SIZE
	.align		4
.L_3989:
        /*01a8*/ 	.byte	0x03, 0x19
        /*01aa*/ 	.short	0x0088


	//----- nvinfo : EIATTR_PARAM_CBANK
	.align		4
        /*01ac*/ 	.byte	0x04, 0x0a
        /*01ae*/ 	.short	(.L_3991 - .L_3990)
	.align		4
.L_3990:
        /*01b0*/ 	.word	index@(.nv.constant0._ZN18transformer_engine13normalization19ln_fwd_tuned_kernelINS0_13Kernel_traitsIff6__halffjLj8192ELj1ELj1ELj4ELj16ENS0_18Kernel_traits_baseILj8192EffS3_fjLj128EEEEEEEvNS0_19ForwardKernelParamsE)
        /*01b4*/ 	.short	0x0210
        /*01b6*/ 	.short	0x0088


	//----- nvinfo : EIATTR_SW_WAR
	.align		4
.L_3991:
        /*01b8*/ 	.byte	0x04, 0x36
        /*01ba*/ 	.short	(.L_3993 - .L_3992)
.L_3992:
        /*01bc*/ 	.word	0x00000008
.L_3993:


//--------------------- .nv.info._ZN18transformer_engine13normalization19ln_fwd_tuned_kernelINS0_13Kernel_traitsI6__halfS3_S3_fjLj8192ELj1ELj1ELj4ELj16ENS0_18Kernel_traits_baseILj8192ES3_S3_S3_fjLj128EEEEEEEvNS0_19ForwardKernelParamsE --------------------------
	.section	.nv.info._ZN18transformer_engine13normalization19ln_fwd_tuned_kernelINS0_13Kernel_traitsI6__halfS3_S3_fjLj8192ELj1ELj1ELj4ELj16ENS0_18Kernel_traits_baseILj8192ES3_S3_S3_fjLj128EEEEEEEvNS0_19ForwardKernelParamsE,"",@"SHT_CUDA_INFO"
	.sectionflags	@""
	.align	4


	//----- nvinfo : EIATTR_CUDA_API_VERSION
	.align		4
        /*0000*/ 	.byte	0x04, 0x37
        /*0002*/ 	.short	(.L_3995 - .L_3994)
.L_3994:
        /*0004*/ 	.word	0x00000082


	//----- nvinfo : EIATTR_KPARAM_INFO
	.align		4
.L_3995:
        /*0008*/ 	.byte	0x04, 0x17
        /*000a*/ 	.short	(.L_3997 - .L_3996)
.L_3996:
        /*000c*/ 	.word	0x00000000
        /*0010*/ 	.short	0x0000
        /*0012*/ 	.short	0x0000
        /*0014*/ 	.byte	0x00, 0xf0, 0x21, 0x02


	//----- nvinfo : EIATTR_SPARSE_MMA_MASK
	.align		4
.L_3997:
        /*0018*/ 	.byte	0x03, 0x50
        /*001a*/ 	.short	0x0000


	//----- nvinfo : EIATTR_MAXREG_COUNT
	.align		4
        /*001c*/ 	.byte	0x03, 0x1b
        /*001e*/ 	.short	0x00ff


	//----- nvinfo : EIATTR_NUM_BARRIERS
	.align		4
        /*0020*/ 	.byte	0x02, 0x4c
        /*0022*/ 	.byte	0x01
	.zero		1


	//----- nvinfo : EIATTR_MERCURY_ISA_VERSION
	.align		4
        /*0024*/ 	.byte	0x03, 0x5f
        /*0026*/ 	.short	0x0101


	//----- nvinfo : EIATTR_COOP_GROUP_MASK_REGIDS
	.align		4
        /*0028*/ 	.byte	0x04, 0x29
        /*002a*/ 	.short	(.L_3999 - .L_3998)


	//   ....[0]....
.L_3998:
        /*002c*/ 	.word	0xffffffff


	//   ....[1]....
        /*0030*/ 	.word	0xffffffff


	//   ....[2]....
        /*0034*/ 	.word	0xffffffff


	//   ....[3]....
        /*0038*/ 	.word	0xffffffff


	//   ....[4]....
        /*003c*/ 	.word	0xffffffff


	//   ....[5]....
        /*0040*/ 	.word	0xffffffff


	//   ....[6]....
        /*0044*/ 	.word	0xffffffff


	//   ....[7]....
        /*0048*/ 	.word	0xffffffff


	//   ....[8]....
        /*004c*/ 	.word	0xffffffff


	//   ....[9]....
        /*0050*/ 	.word	0xffffffff


	//   ....[10]....
        /*0054*/ 	.word	0xffffffff


	//   ....[11]....
        /*0058*/ 	.word	0xffffffff


	//   ....[12]....
        /*005c*/ 	.word	0xffffffff


	//   ....[13]....
        /*0060*/ 	.word	0xffffffff


	//   ....[14]....
        /*0064*/ 	.word	0xffffffff


	//   ....[15]....
        /*0068*/ 	.word	0xffffffff


	//   ....[16]....
        /*006c*/ 	.word	0xffffffff


	//   ....[17]....
        /*0070*/ 	.word	0xffffffff


	//   ....[18]....
        /*0074*/ 	.word	0xffffffff


	//   ....[19]....
        /*0078*/ 	.word	0xffffffff


	//   ....[20]....
        /*007c*/ 	.word	0xffffffff


	//   ....[21]....
        /*0080*/ 	.word	0xffffffff


	//   ....[22]....
        /*0084*/ 	.word	0xffffffff


	//   ....[23]....
        /*0088*/ 	.word	0xffffffff


	//   ....[24]....
        /*008c*/ 	.word	0xffffffff


	//   ....[25]....
        /*0090*/ 	.word	0x05000090


	//   ....[26]....
        /*0094*/ 	.word	0x05000090


	//   ....[27]....
        /*0098*/ 	.word	0x05000090


	//   ....[28]....
        /*009c*/ 	.word	0x05000090


	//   ....[29]....
        /*00a0*/ 	.word	0x05000090


	//   ....[30]....
        /*00a4*/ 	.word	0x05000090


	//   ....[31]....
        /*00a8*/ 	.word	0x05000090


	//   ....[32]....
        /*00ac*/ 	.word	0x05000090


	//   ....[33]....
        /*00b0*/ 	.word	0x05000090


	//   ....[34]....
        /*00b4*/ 	.word	0x05000090


	//   ....[35]....
        /*00b8*/ 	.word	0x05000090


	//   ....[36]....
        /*00bc*/ 	.word	0x05000090


	//   ....[37]....
        /*00c0*/ 	.word	0x05000090


	//   ....[38]....
        /*00c4*/ 	.word	0x05000090


	//   ....[39]....
        /*00c8*/ 	.word	0x05000090


	//   ....[40]....
        /*00cc*/ 	.word	0x05000090


	//   ....[41]....
        /*00d0*/ 	.word	0x05000090


	//----- nvinfo : EIATTR_COOP_GROUP_INSTR_OFFSETS
	.align		4
.L_3999:
        /*00d4*/ 	.byte	0x04, 0x28
        /*00d6*/ 	.short	(.L_4001 - .L_4000)


	//   ....[0]....
.L_4000:
        /*00d8*/ 	.word	0x00000cf0


	//   ....[1]....
        /*00dc*/ 	.word	0x00000d10


	//   ....[2]....
        /*00e0*/ 	.word	0x00000d30


	//   ....[3]....
        /*00e4*/ 	.word	0x00000d50


	//   ....[4]....
        /*00e8*/ 	.word	0x00000d70


	//   ....[5]....
        /*00ec*/ 	.word	0x000015a0


	//   ....[6]....
        /*00f0*/ 	.word	0x000015c0


	//   ....[7]....
        /*00f4*/ 	.word	0x000015e0


	//   ....[8]....
        /*00f8*/ 	.word	0x00001600


	//   ....[9]....
        /*00fc*/ 	.word	0x00001620


	//   ....[10]....
        /*0100*/ 	.word	0x00001780


	//   ....[11]....
        /*0104*/ 	.word	0x00001810


	//   ....[12]....
        /*0108*/ 	.word	0x00001820


	//   ....[13]....
        /*010c*/ 	.word	0x000018e0


	//   ....[14]....
        /*0110*/ 	.word	0x00001990


	//   ....[15]....
        /*0114*/ 	.word	0x000019a0


	//   ....[16]....
        /*0118*/ 	.word	0x00001bd0


	//   ....[17]....
        /*011c*/ 	.word	0x00001c00


	//   ....[18]....
        /*0120*/ 	.word	0x000040c0


	//   ....[19]....
        /*0124*/ 	.word	0x000040e0


	//   ....[20]....
        /*0128*/ 	.word	0x00004100


	//   ....[21]....
        /*012c*/ 	.word	0x00004120


	//   ....[22]....
        /*0130*/ 	.word	0x00004140


	//   ....[23]....
        /*0134*/ 	.word	0x000042e0


	//   ....[24]....
        /*0138*/ 	.word	0x00004300


	//   ....[25]....
        /*013c*/ 	.word	0x00004550


	//   ....[26]....
        /*0140*/ 	.word	0x000045c0


	//   ....[27]....
        /*0144*/ 	.word	0x00004630


	//   ....[28]....
        /*0148*/ 	.word	0x000046a0


	//   ....[29]....
        /*014c*/ 	.word	0x00004710


	//   ....[30]....
        /*0150*/ 	.word	0x00004f80


	//   ....[31]....
        /*0154*/ 	.word	0x00004ff0


	//   ....[32]....
        /*0158*/ 	.word	0x00005060


	//   ....[33]....
        /*015c*/ 	.word	0x000050d0


	//   ....[34]....
        /*0160*/ 	.word	0x00005140


	//   ....[35]....
        /*0164*/ 	.word	0x000051b0


	//   ....[36]....
        /*0168*/ 	.word	0x00005220


	//   ....[37]....
        /*016c*/ 	.word	0x00005290


	//   ....[38]....
        /*0170*/ 	.word	0x00005300


	//   ....[39]....
        /*0174*/ 	.word	0x00005370


	//   ....[40]....
        /*0178*/ 	.word	0x000053f0


	//   ....[41]....
        /*017c*/ 	.word	0x00005460


	//----- nvinfo : EIATTR_EXIT_INSTR_OFFSETS
	.align		4
.L_4001:
        /*0180*/ 	.byte	0x04, 0x1c
        /*0182*/ 	.short	(.L_4003 - .L_4002)


	//   ....[0]....
.L_4002:
        /*0184*/ 	.word	0x00004390


	//   ....[1]....
        /*0188*/ 	.word	0x000043f0


	//   ....[2]....
        /*018c*/ 	.word	0x000044f0


	//----- nvinfo : EIATTR_MAX_THREADS
	.align		4
.L_4003:
        /*0190*/ 	.byte	0x04, 0x05
        /*0192*/ 	.short	(.L_4005 - .L_4004)
.L_4004:
        /*0194*/ 	.word	0x00000080
        /*0198*/ 	.word	0x00000001
        /*019c*/ 	.word	0x00000001


	//----- nvinfo : EIATTR_CRS_STACK_SIZE
	.align		4
.L_4005:
        /*01a0*/ 	.byte	0x04, 0x1e
        /*01a2*/ 	.short	(.L_4007 - .L_4006)
.L_4006:
        /*01a4*/ 	.word	0x00000000


	//----- nvinfo : EIATTR_CBANK_PARAM_SIZE
	.align		4
.L_4007:
        /*01a8*/ 	.byte	0x03, 0x19
        /*01aa*/ 	.short	0x0088


	//----- nvinfo : EIATTR_PARAM_CBANK
	.align		4
        /*01ac*/ 	.byte	0x04, 0x0a
        /*01ae*/ 	.short	(.L_4009 - .L_4008)
	.align		4
.L_4008:
        /*01b0*/ 	.word	index@(.nv.constant0._ZN18transformer_engine13normalization19ln_fwd_tuned_kernelINS0_13Kernel_traitsI6__halfS3_S3_fjLj8192ELj1ELj1ELj4ELj16ENS0_18Kernel_traits_baseILj8192ES3_S3_S3_fjLj128EEEEEEEvNS0_19ForwardKernelParamsE)
        /*01b4*/ 	.short	0x0210
        /*01b6*/ 	.short	0x0088


	//----- nvinfo : EIATTR_SW_WAR
	.align		4
.L_4009:
        /*01b8*/ 	.byte	0x04, 0x36
        /*01ba*/ 	.short	(.L_4011 - .L_4010)
.L_4010:
        /*01bc*/ 	.word	0x00000008
.L_4011:


//--------------------- .nv.info._ZN18transformer_engine13normalization19ln_fwd_tuned_kernelINS0_13Kernel_traitsIffffjLj8192ELj1ELj1ELj4ELj16ENS0_18Kernel_traits_baseILj8192EffffjLj128EEEEEEEvNS0_19ForwardKernelParamsE --------------------------
	.section	.nv.info._ZN18transformer_engine13normalization19ln_fwd_tuned_kernelINS0_13Kernel_traitsIffffjLj8192ELj1ELj1ELj4ELj16ENS0_18Kernel_traits_baseILj8192EffffjLj128EEEEEEEvNS0_19ForwardKernelParamsE,"",@"SHT_CUDA_INFO"
	.sectionflags	@""
	.align	4


	//----- nvinfo : EIATTR_CUDA_API_VERSION
	.align		4
        /*0000*/ 	.byte	0x04, 0x37
        /*0002*/ 	.short	(.L_4013 - .L_4012)
.L_4012:
        /*0004*/ 	.word	0x00000082


	//----- nvinfo : EIATTR_KPARAM_INFO
	.align		4
.L_4013:
        /*0008*/ 	.byte	0x04, 0x17
        /*000a*/ 	.short	(.L_4015 - .L_4014)
.L_4014:
        /*000c*/ 	.word	0x00000000
        /*0010*/ 	.short	0x0000
        /*0012*/ 	.short	0x0000
        /*0014*/ 	.byte	0x00, 0xf0, 0x21, 0x02


	//----- nvinfo : EIATTR_SPARSE_MMA_MASK
	.align		4
.L_4015:
        /*0018*/ 	.byte	0x03, 0x50
        /*001a*/ 	.short	0x0000


	//----- nvinfo : EIATTR_MAXREG_COUNT
	.align		4
        /*001c*/ 	.byte	0x03, 0x1b
        /*001e*/ 	.short	0x00ff


	//----- nvinfo : EIATTR_NUM_BARRIERS
	.align		4
        /*0020*/ 	.byte	0x02, 0x4c
        /*0022*/ 	.byte	0x01
	.zero		1


	//----- nvinfo : EIATTR_MERCURY_ISA_VERSION
	.align		4
        /*0024*/ 	.byte	0x03, 0x5f
        /*0026*/ 	.short	0x0101


	//----- nvinfo : EIATTR_COOP_GROUP_MASK_REGIDS
	.align		4
        /*0028*/ 	.byte	0x04, 0x29
        /*002a*/ 	.short	(.L_4017 - .L_4016)


	//   ....[0]....
.L_4016:
        /*002c*/ 	.word	0xffffffff


	//   ....[1]....
        /*0030*/ 	.word	0xffffffff


	//   ....[2]....
        /*0034*/ 	.word	0xffffffff


	//   ....[3]....
        /*0038*/ 	.word	0xffffffff


	//   ....[4]....
        /*003c*/ 	.word	0xffffffff


	//   ....[5]....
        /*0040*/ 	.word	0xffffffff


	//   ....[6]....
        /*0044*/ 	.word	0xffffffff


	//   ....[7]....
        /*0048*/ 	.word	0xffffffff


	//   ....[8]....
        /*004c*/ 	.word	0xffffffff


	//   ....[9]....
        /*0050*/ 	.word	0xffffffff


	//   ....[10]....
        /*0054*/ 	.word	0xffffffff


	//   ....[11]....
        /*0058*/ 	.word	0xffffffff


	//   ....[12]....
        /*005c*/ 	.word	0xffffffff


	//   ....[13]....
        /*0060*/ 	.word	0xffffffff


	//   ....[14]....
        /*0064*/ 	.word	0xffffffff


	//   ....[15]....
        /*0068*/ 	.word	0xffffffff


	//   ....[16]....
        /*006c*/ 	.word	0xffffffff


	//   ....[17]....
        /*0070*/ 	.word	0xffffffff


	//   ....[18]....
        /*0074*/ 	.word	0xffffffff


	//   ....[19]....
        /*0078*/ 	.word	0xffffffff


	//   ....[20]....
        /*007c*/ 	.word	0xffffffff


	//   ....[21]....
        /*0080*/ 	.word	0xffffffff


	//   ....[22]....
        /*0084*/ 	.word	0xffffffff


	//   ....[23]....
        /*0088*/ 	.word	0xffffffff


	//   ....[24]....
        /*008c*/ 	.word	0xffffffff


	//   ....[25]....
        /*0090*/ 	.word	0x05000010


	//   ....[26]....
        /*0094*/ 	.word	0x05000010


	//   ....[27]....
        /*0098*/ 	.word	0x05000010


	//   ....[28]....
        /*009c*/ 	.word	0x05000010


	//   ....[29]....
        /*00a0*/ 	.word	0x05000010


	//   ....[30]....
        /*00a4*/ 	.word	0x05000010


	//   ....[31]....
        /*00a8*/ 	.word	0x05000010


	//   ....[32]....
        /*00ac*/ 	.word	0x05000010


	//   ....[33]....
        /*00b0*/ 	.word	0x05000010


	//   ....[34]....
        /*00b4*/ 	.word	0x05000010


	//   ....[35]....
        /*00b8*/ 	.word	0x05000010


	//   ....[36]....
        /*00bc*/ 	.word	0x05000010


	//   ....[37]....
        /*00c0*/ 	.word	0x05000010


	//   ....[38]....
        /*00c4*/ 	.word	0x05000010


	//   ....[39]....
        /*00c8*/ 	.word	0x05000010


	//   ....[40]....
        /*00cc*/ 	.word	0x05000010


	//   ....[41]....
        /*00d0*/ 	.word	0x05000010


	//----- nvinfo : EIATTR_COOP_GROUP_INSTR_OFFSETS
	.align		4
.L_4017:
        /*00d4*/ 	.byte	0x04, 0x28
        /*00d6*/ 	.short	(.L_4019 - .L_4018)


	//   ....[0]....
.L_4018:
        /*00d8*/ 	.word	0x00000b80


	//   ....[1]....
        /*00dc*/ 	.word	0x00000ba0


	//   ....[2]....
        /*00e0*/ 	.word	0x00000bc0


	//   ....[3]....
        /*00e4*/ 	.word	0x00000be0


	//   ....[4]....
        /*00e8*/ 	.word	0x00000c00


	//   ....[5]....
        /*00ec*/ 	.word	0x00001430


	//   ....[6]....
        /*00f0*/ 	.word	0x00001450


	//   ....[7]....
        /*00f4*/ 	.word	0x00001470


	//   ....[8]....
        /*00f8*/ 	.word	0x00001490


	//   ....[9]....
        /*00fc*/ 	.word	0x000014b0


	//   ....[10]....
        /*0100*/ 	.word	0x00001600


	//   ....[11]....
        /*0104*/ 	.word	0x000016a0


	//   ....[12]....
        /*0108*/ 	.word	0x000016b0


	//   ....[13]....
        /*010c*/ 	.word	0x00001770


	//   ....[14]....
        /*0110*/ 	.word	0x00001810


	//   ....[15]....
        /*0114*/ 	.word	0x00001830


	//   ....[16]....
        /*0118*/ 	.word	0x000019f0


	//   ....[17]....
        /*011c*/ 	.word	0x00001a80


	//   ....[18]....
        /*0120*/ 	.word	0x00003ad0


	//   ....[19]....
        /*0124*/ 	.word	0x00003af0


	//   ....[20]....
        /*0128*/ 	.word	0x00003b10


	//   ....[21]....
        /*012c*/ 	.word	0x00003b30


	//   ....[22]....
        /*0130*/ 	.word	0x00003b50


	//   ....[23]....
        /*0134*/ 	.word	0x00003cf0


	//   ....[24]....
        /*0138*/ 	.word	0x00003d10


	//   ....[25]....
        /*013c*/ 	.word	0x00003f60


	//   ....[26]....
        /*0140*/ 	.word	0x00003fd0


	//   ....[27]....
        /*0144*/ 	.word	0x00004040


	//   ....[28]....
        /*0148*/ 	.word	0x000040b0


	//   ....[29]....
        /*014c*/ 	.word	0x00004120


	//   ....[30]....
        /*0150*/ 	.word	0x00004990


	//   ....[31]....
        /*0154*/ 	.word	0x00004a00


	//   ....[32]....
        /*0158*/ 	.word	0x00004a70


	//   ....[33]....
        /*015c*/ 	.word	0x00004ae0


	//   ....[34]....
        /*0160*/ 	.word	0x00004b50


	//   ....[35]....
        /*0164*/ 	.word	0x00004bc0


	//   ....[36]....
        /*0168*/ 	.word	0x00004c30


	//   ....[37]....
        /*016c*/ 	.word	0x00004ca0


	//   ....[38]....
        /*0170*/ 	.word	0x00004d10


	//   ....[39]....
        /*0174*/ 	.word	0x00004d80


	//   ....[40]....
        /*0178*/ 	.word	0x00004df0


	//   ....[41]....
        /*017c*/ 	.word	0x00004e60


	//----- nvinfo : EIATTR_EXIT_INSTR_OFFSETS
	.align		4
.L_4019:
        /*0180*/ 	.byte	0x04, 0x1c
        /*0182*/ 	.short	(.L_4021 - .L_4020)


	//   ....[0]....
.L_4020:
        /*0184*/ 	.word	0x00003da0


	//   ....[1]....
        /*0188*/ 	.word	0x00003e00


	//   ....[2]....
        /*018c*/ 	.word	0x00003f00


	//----- nvinfo : EIATTR_MAX_THREADS
	.align		4
.L_4021:
        /*0190*/ 	.byte	0x04, 0x05
        /*0192*/ 	.short	(.L_4023 - .L_4022)
.L_4022:
        /*0194*/ 	.word	0x00000080
        /*0198*/ 	.word	0x00000001
        /*019c*/ 	.word	0x00000001


	//----- nvinfo : EIATTR_CRS_STACK_SIZE
	.align		4
.L_4023:
        /*01a0*/ 	.byte	0x04, 0x1e
        /*01a2*/ 	.short	(.L_4025 - .L_4024)
.L_4024:
        /*01a4*/ 	.word	0x00000000


	//----- nvinfo : EIATTR_CBANK_PARAM_SIZE
	.align		4
.L_4025:
        /*01a8*/ 	.byte	0x03, 0x19
        /*01aa*/ 	.short	0x0088


	//----- nvinfo : EIATTR_PARAM_CBANK
	.align		4
        /*01ac*/ 	.byte	0x04, 0x0a
        /*01ae*/ 	.short	(.L_4027 - .L_4026)
	.align		4
.L_4026:
        /*01b0*/ 	.word	index@(.nv.constant0._ZN18transformer_engine13normalization19ln_fwd_tuned_kernelINS0_13Kernel_traitsIffffjLj8192ELj1ELj1ELj4ELj16ENS0_18Kernel_traits_baseILj8192EffffjLj128EEEEEEEvNS0_19ForwardKernelParamsE)
        /*01b4*/ 	.short	0x0210
        /*01b6*/ 	.short	0x0088


	//----- nvinfo : EIATTR_SW_WAR
	.align		4
.L_4027:
        /*01b8*/ 	.byte	0x04, 0x36
        /*01ba*/ 	.short	(.L_4029 - .L_4028)
.L_4028:
        /*01bc*/ 	.word	0x00000008
.L_4029:


//--------------------- .nv.info._ZN18transformer_engine13normalization19ln_fwd_tuned_kernelINS0_13Kernel_traitsIff13__nv_bfloat16fjLj6144ELj1ELj1ELj4ELj16ENS0_18Kernel_traits_baseILj6144EffS3_fjLj128EEEEEEEvNS0_19ForwardKernelParamsE --------------------------
	.section	.nv.info._ZN18transformer_engine13normalization19ln_fwd_tuned_kernelINS0_13Kernel_traitsIff13__nv_bfloat16fjLj6144ELj1ELj1ELj4ELj16ENS0_18Kernel_traits_baseILj6144EffS3_fjLj128EEEEEEEvNS0_19ForwardKernelParamsE,"",@"SHT_CUDA_INFO"
	.sectionflags	@""
	.align	4


	//----- nvinfo : EIATTR_CUDA_API_VERSION
	.align		4
        /*0000*/ 	.byte	0x04, 0x37
        /*0002*/ 	.short	(.L_4031 - .L_4030)
.L_4030:
        /*0004*/ 	.word	0x00000082


	//----- nvinfo : EIATTR_KPARAM_INFO
	.align		4
.L_4031:
        /*0008*/ 	.byte	0x04, 0x17
        /*000a*/ 	.short	(.L_4033 - .L_4032)
.L_4032:
        /*000c*/ 	.word	0x00000000
        /*0010*/ 	.short	0x0000
        /*0012*/ 	.short	0x0000
        /*0014*/ 	.byte	0x00, 0xf0, 0x21, 0x02


	//----- nvinfo : EIATTR_SPARSE_MMA_MASK
	.align		4
.L_4033:
        /*0018*/ 	.byte	0x03, 0x50
        /*001a*/ 	.short	0x0000


	//----- nvinfo : EIATTR_MAXREG_COUNT
	.align		4
        /*001c*/ 	.byte	0x03, 0x1b
        /*001e*/ 	.short	0x00ff


	//----- nvinfo : EIATTR_NUM_BARRIERS
	.align		4
        /*0020*/ 	.byte	0x02, 0x4c
        /*0022*/ 	.byte	0x01
	.zero		1


	//----- nvinfo : EIATTR_MERCURY_ISA_VERSION
	.align		4
        /*0024*/ 	.byte	0x03, 0x5f
        /*0026*/ 	.short	0x0101


	//----- nvinfo : EIATTR_COOP_GROUP_MASK_REGIDS
	.align		4
        /*0028*/ 	.byte	0x04, 0x29
        /*002a*/ 	.short	(.L_4035 - .L_4034)


	//   ....[0]....
.L_4034:
        /*002c*/ 	.word	0xffffffff


	//   ....[1]....
        /*0030*/ 	.word	0xffffffff


	//   ....[2]....
        /*0034*/ 	.word	0xffffffff


	//   ....[3]....
        /*0038*/ 	.word	0xffffffff


	//   ....[4]....
        /*003c*/ 	.word	0xffffffff


	//   ....[5]....
        /*0040*/ 	.word	0xffffffff


	//   ....[6]....
        /*0044*/ 	.word	0xffffffff


	//   ....[7]....
        /*0048*/ 	.word	0xffffffff


	//   ....[8]....
        /*004c*/ 	.word	0xffffffff


	//   ....[9]....
        /*0050*/ 	.word	0xffffffff


	//   ....[10]....
        /*0054*/ 	.word	0xffffffff


	//   ....[11]....
        /*0058*/ 	.word	0xffffffff


	//   ....[12]....
        /*005c*/ 	.word	0xffffffff


	//   ....[13]....
        /*0060*/ 	.word	0xffffffff


	//   ....[14]....
        /*0064*/ 	.word	0xffffffff


	//   ....[15]....
        /*0068*/ 	.word	0xffffffff


	//   ....[16]....
        /*006c*/ 	.word	0xffffffff


	//   ....[17]....
        /*0070*/ 	.word	0xffffffff


	//   ....[18]....
        /*0074*/ 	.word	0xffffffff


	//   ....[19]....
        /*0078*/ 	.word	0xffffffff


	//   ....[20]....
        /*007c*/ 	.word	0xffffffff


	//   ....[21]....
        /*0080*/ 	.word	0xffffffff


	//   ....[22]....
        /*0084*/ 	.word	0xffffffff


	//   ....[23]....
        /*0088*/ 	.word	0xffffffff


	//   ....[24]....
        /*008c*/ 	.word	0xffffffff


	//   ....[25]....
        /*0090*/ 	.word	0x0500009b


	//   ....[26]....
        /*0094*/ 	.word	0x0500009b


	//   ....[27]....
        /*0098*/ 	.word	0x0500009b


	//   ....[28]....
        /*009c*/ 	.word	0x0500009b


	//   ....[29]....
        /*00a0*/ 	.word	0x0500009b


	//   ....[30]....
        /*00a4*/ 	.word	0x0500009b


	//   ....[31]....
        /*00a8*/ 	.word	0x0500009b


	//   ....[32]....
        /*00ac*/ 	.word	0x0500009b


	//   ....[33]....
        /*00b0*/ 	.word	0x0500009b


	//   ....[34]....
        /*00b4*/ 	.word	0x0500009b


	//   ....[35]....
        /*00b8*/ 	.word	0x0500009b


	//   ....[36]....
        /*00bc*/ 	.word	0x0500009b


	//   ....[37]....
        /*00c0*/ 	.word	0x0500009b


	//   ....[38]....
        /*00c4*/ 	.word	0x0500009b


	//   ....[39]....
        /*00c8*/ 	.word	0x0500009b


	//   ....[40]....
        /*00cc*/ 	.word	0x0500009b


	//   ....[41]....
        /*00d0*/ 	.word	0x0500009b


	//----- nvinfo : EIATTR_COOP_GROUP_INSTR_OFFSETS
	.align		4
.L_4035:
        /*00d4*/ 	.byte	0x04, 0x28
        /*00d6*/ 	.short	(.L_4037 - .L_4036)


	//   ....[0]....
.L_4036:
        /*00d8*/ 	.word	0x00000940


	//   ....[1]....
        /*00dc*/ 	.word	0x00000960


	//   ....[2]....
        /*00e0*/ 	.word	0x00000980


	//   ....[3]....
        /*00e4*/ 	.word	0x000009a0


	//   ....[4]....
        /*00e8*/ 	.word	0x000009c0


	//   ....[5]....
        /*00ec*/ 	.word	0x00000ff0


	//   ....[6]....
        /*00f0*/ 	.word	0x00001010


	//   ....[7]....
        /*00f4*/ 	.word	0x00001030


	//   ....[8]....
        /*00f8*/ 	.word	0x00001050


	//   ....[9]....
        /*00fc*/ 	.word	0x00001070


	//   ....[10]....
        /*0100*/ 	.word	0x00001200


	//   ....[11]....
        /*0104*/ 	.word	0x00001260


	//   ....[12]....
        /*0108*/ 	.word	0x00001270


	//   ....[13]....
        /*010c*/ 	.word	0x00001350


	//   ....[14]....
        /*0110*/ 	.word	0x000013c0


	//   ....[15]....
        /*0114*/ 	.word	0x000013e0


	//   ....[16]....
        /*0118*/ 	.word	0x000015c0


	//   ....[17]....
        /*011c*/ 	.word	0x000015e0


	//   ....[18]....
        /*0120*/ 	.word	0x00003650


	//   ....[19]....
        /*0124*/ 	.word	0x00003670


	//   ....[20]....
        /*0128*/ 	.word	0x00003690


	//   ....[21]....
        /*012c*/ 	.word	0x000036b0


	//   ....[22]....
        /*0130*/ 	.word	0x000036d0


	//   ....[23]....
        /*0134*/ 	.word	0x00003870


	//   ....[24]....
        /*0138*/ 	.word	0x00003890


	//   ....[25]....
        /*013c*/ 	.word	0x00003ad0


	//   ....[26]....
        /*0140*/ 	.word	0x00003b40


	//   ....[27]....
        /*0144*/ 	.word	0x00003bb0


	//   ....[28]....
        /*0148*/ 	.word	0x00003c20


	//   ....[29]....
        /*014c*/ 	.word	0x00003c90


	//   ....[30]....
        /*0150*/ 	.word	0x00004310


	//   ....[31]....
        /*0154*/ 	.word	0x00004380


	//   ....[32]....
        /*0158*/ 	.word	0x000043f0


	//   ....[33]....
        /*015c*/ 	.word	0x00004460


	//   ....[34]....
        /*0160*/ 	.word	0x000044d0


	//   ....[35]....
        /*0164*/ 	.word	0x00004550


	//   ....[36]....
        /*0168*/ 	.word	0x000045c0


	//   ....[37]....
        /*016c*/ 	.word	0x00004630


	//   ....[38]....
        /*0170*/ 	.word	0x000046a0


	//   ....[39]....
        /*0174*/ 	.word	0x00004710


	//   ....[40]....
        /*0178*/ 	.word	0x00004790


	//   ....[41]....
        /*017c*/ 	.word	0x00004800


	//----- nvinfo : EIATTR_EXIT_INSTR_OFFSETS
	.align		4
.L_4037:
        /*0180*/ 	.byte	0x04, 0x1c
        /*0182*/ 	.short	(.L_4039 - .L_4038)


	//   ....[0]....
.L_4038:
        /*0184*/ 	.word	0x00003920


	//   ....[1]....
        /*0188*/ 	.word	0x00003980


	//   ....[2]....
        /*018c*/ 	.word	0x00003a70


	//----- nvinfo : EIATTR_MAX_THREADS
	.align		4
.L_4039:
        /*0190*/ 	.byte	0x04, 0x05
        /*0192*/ 	.short	(.L_4041 - .L_4040)
.L_4040:
        /*0194*/ 	.word	0x00000080
        /*0198*/ 	.word	0x00000001
        /*019c*/ 	.word	0x00000001


	//----- nvinfo : EIATTR_CRS_STACK_SIZE
	.align		4
.L_4041:
        /*01a0*/ 	.byte	0x04, 0x1e
        /*01a2*/ 	.short	(.L_4043 - .L_4042)
.L_4042:
        /*01a4*/ 	.word	0x00000000


	//----- nvinfo : EIATTR_CBANK_PARAM_SIZE
	.align		4
.L_4043:
        /*01a8*/ 	.byte	0x03, 0x19
        /*01aa*/ 	.short	0x0088


	//----- nvinfo : EIATTR_PARAM_CBANK
	.align		4
        /*01ac*/ 	.byte	0x04, 0x0a
        /*01ae*/ 	.short	(.L_4045 - .L_4044)
	.align		4
.L_4044:
        /*01b0*/ 	.word	index@(.nv.constant0._ZN18transformer_engine13normalization19ln_fwd_tuned_kernelINS0_13Kernel_traitsIff13__nv_bfloat16fjLj6144ELj1ELj1ELj4ELj16ENS0_18Kernel_traits_baseILj6144EffS3_fjLj128EEEEEEEvNS0_19ForwardKernelParamsE)
        /*01b4*/ 	.short	0x0210
        /*01b6*/ 	.short	0x0088


	//----- nvinfo : EIATTR_SW_WAR
	.align		4
.L_4045:
        /*01b8*/ 	.byte	0x04, 0x36
        /*01ba*/ 	.short	(.L_4047 - .L_4046)
.L_4046:
        /*01bc*/ 	.word	0x00000008
.L_4047:


//--------------------- .nv.info._ZN18transformer_engine13normalization19ln_fwd_tuned_kernelINS0_13Kernel_traitsI13__nv_bfloat16S3_S3_fjLj6144ELj1ELj1ELj4ELj16ENS0_18Kernel_traits_baseILj6144ES3_S3_S3_fjLj128EEEEEEEvNS0_19ForwardKernelParamsE --------------------------
	.section	.nv.info._ZN18transformer_engine13normalization19ln_fwd_tuned_kernelINS0_13Kernel_traitsI13__nv_bfloat16S3_S3_fjLj6144ELj1ELj1ELj4ELj16ENS0_18Kernel_traits_baseILj6144ES3_S3_S3_fjLj128EEEEEEEvNS0_19ForwardKernelParamsE,"",@"SHT_CUDA_INFO"
	.sectionflags	@""
	.align	4


	//----- nvinfo : EIATTR_CUDA_API_VERSION
	.align		4
        /*0000*/ 	.byte	0x04, 0x37
        /*0002*/ 	.short	(.L_4049 - .L_4048)
.L_4048:
        /*0004*/ 	.word	0x00000082


	//----- nvinfo : EIATTR_KPARAM_INFO
	.align		4
.L_4049:
        /*0008*/ 	.byte	0x04, 0x17
        /*000a*/ 	.short	(.L_4051 - .L_4050)
.L_4050:
        /*000c*/ 	.word	0x00000000
        /*0010*/ 	.short	0x0000
        /*0012*/ 	.short	0x0000
        /*0014*/ 	.byte	0x00, 0xf0, 0x21, 0x02


	//----- nvinfo : EIATTR_SPARSE_MMA_MASK
	.align		4
.L_4051:
        /*0018*/ 	.byte	0x03, 0x50
        /*001a*/ 	.short	0x0000


	//----- nvinfo : EIATTR_MAXREG_COUNT
	.align		4
        /*001c*/ 	.byte	0x03, 0x1b
        /*001e*/ 	.short	0x00ff


	//----- nvinfo : EIATTR_NUM_BARRIERS
	.align		4
        /*0020*/ 	.byte	0x02, 0x4c
        /*0022*/ 	.byte	0x01
	.zero		1


	//----- nvinfo : EIATTR_MERCURY_ISA_VERSION
	.align		4
        /*0024*/ 	.byte	0x03, 0x5f
        /*0026*/ 	.short	0x0101


	//----- nvinfo : EIATTR_COOP_GROUP_MASK_REGIDS
	.align		4
        /*0028*/ 	.byte	0x04, 0x29
        /*002a*/ 	.short	(.L_4053 - .L_4052)


	//   ....[0]....
.L_4052:
        /*002c*/ 	.word	0xffffffff


	//   ....[1]....
        /*0030*/ 	.word	0xffffffff


	//   ....[2]....
        /*0034*/ 	.word	0xffffffff


	//   ....[3]....
        /*0038*/ 	.word	0xffffffff


	//   ....[4]....
        /*003c*/ 	.word	0xffffffff


	//   ....[5]....
        /*0040*/ 	.word	0xffffffff


	//   ....[6]....
        /*0044*/ 	.word	0xffffffff


	//   ....[7]....
        /*0048*/ 	.word	0xffffffff


	//   ....[8]....
        /*004c*/ 	.word	0xffffffff


	//   ....[9]....
        /*0050*/ 	.word	0xffffffff


	//   ....[10]....
        /*0054*/ 	.word	0xffffffff


	//   ....[11]....
        /*0058*/ 	.word	0xffffffff


	//   ....[12]....
        /*005c*/ 	.word	0xffffffff


	//   ....[13]....
        /*0060*/ 	.word	0xffffffff


	//   ....[14]....
        /*0064*/ 	.word	0xffffffff


	//   ....[15]....
        /*0068*/ 	.word	0xffffffff


	//   ....[16]....
        /*006c*/ 	.word	0xffffffff


	//   ....[17]....
        /*0070*/ 	.word	0xffffffff


	//   ....[18]....
        /*0074*/ 	.word	0xffffffff


	//   ....[19]....
        /*0078*/ 	.word	0xffffffff


	//   ....[20]....
        /*007c*/ 	.word	0xffffffff


	//   ....[21]....
        /*0080*/ 	.word	0xffffffff


	//   ....[22]....
        /*0084*/ 	.word	0xffffffff


	//   ....[23]....
        /*0088*/ 	.word	0xffffffff


	//   ....[24]....
        /*008c*/ 	.word	0xffffffff


	//   ....[25]....
        /*0090*/ 	.word	0x05000051


	//   ....[26]....
        /*0094*/ 	.word	0x05000051


	//   ....[27]....
        /*0098*/ 	.word	0x05000051


	//   ....[28]....
        /*009c*/ 	.word	0x05000051


	//   ....[29]....
        /*00a0*/ 	.word	0x05000051


	//   ....[30]....
        /*00a4*/ 	.word	0x05000051


	//   ....[31]....
        /*00a8*/ 	.word	0x05000051


	//   ....[32]....
        /*00ac*/ 	.word	0x05000051


	//   ....[33]....
        /*00b0*/ 	.word	0x05000051


	//   ....[34]....
        /*00b4*/ 	.word	0x05000051


	//   ....[35]....
        /*00b8*/ 	.word	0x05000051


	//   ....[36]....
        /*00bc*/ 	.word	0x05000051


	//   ....[37]....
        /*00c0*/ 	.word	0x05000051


	//   ....[38]....
        /*00c4*/ 	.word	0x05000051


	//   ....[39]....
        /*00c8*/ 	.word	0x05000051


	//   ....[40]....
        /*00cc*/ 	.word	0x05000051


	//   ....[41]....
        /*00d0*/ 	.word	0x05000051


	//----- nvinfo : EIATTR_COOP_GROUP_INSTR_OFFSETS
	.align		4
.L_4053:
        /*00d4*/ 	.byte	0x04, 0x28
        /*00d6*/ 	.short	(.L_4055 - .L_4054)


	//   ....[0]....
.L_4054:
        /*00d8*/ 	.word	0x00000be0


	//   ....[1]....
        /*00dc*/ 	.word	0x00000c00


	//   ....[2]....
        /*00e0*/ 	.word	0x00000c20


	//   ....[3]....
        /*00e4*/ 	.word	0x00000c40


	//   ....[4]....
        /*00e8*/ 	.word	0x00000c60


	//   ....[5]....
        /*00ec*/ 	.word	0x00001290


	//   ....[6]....
        /*00f0*/ 	.word	0x000012b0


	//   ....[7]....
        /*00f4*/ 	.word	0x000012d0


	//   ....[8]....
        /*00f8*/ 	.word	0x000012f0


	//   ....[9]....
        /*00fc*/ 	.word	0x00001310


	//   ....[10]....
        /*0100*/ 	.word	0x00001420


	//   ....[11]....
        /*0104*/ 	.word	0x00001500


	//   ....[12]....
        /*0108*/ 	.word	0x00001510


	//   ....[13]....
        /*010c*/ 	.word	0x000015d0


	//   ....[14]....
        /*0110*/ 	.word	0x00001680


	//   ....[15]....
        /*0114*/ 	.word	0x000016a0


	//   ....[16]....
        /*0118*/ 	.word	0x000018b0


	//   ....[17]....
        /*011c*/ 	.word	0x000018e0


	//   ....[18]....
        /*0120*/ 	.word	0x000037f0


	//   ....[19]....
        /*0124*/ 	.word	0x00003810


	//   ....[20]....
        /*0128*/ 	.word	0x00003830


	//   ....[21]....
        /*012c*/ 	.word	0x00003850


	//   ....[22]....
        /*0130*/ 	.word	0x00003870


	//   ....[23]....
        /*0134*/ 	.word	0x00003a10


	//   ....[24]....
        /*0138*/ 	.word	0x00003a30


	//   ....[25]....
        /*013c*/ 	.word	0x00003ca0


	//   ....[26]....
        /*0140*/ 	.word	0x00003d10


	//   ....[27]....
        /*0144*/ 	.word	0x00003d80


	//   ....[28]....
        /*0148*/ 	.word	0x00003df0


	//   ....[29]....
        /*014c*/ 	.word	0x00003e60


	//   ....[30]....
        /*0150*/ 	.word	0x000044f0


	//   ....[31]....
        /*0154*/ 	.word	0x00004560


	//   ....[32]....
        /*0158*/ 	.word	0x000045d0


	//   ....[33]....
        /*015c*/ 	.word	0x00004640


	//   ....[34]....
        /*0160*/ 	.word	0x000046b0


	//   ....[35]....
        /*0164*/ 	.word	0x00004720


	//   ....[36]....
        /*0168*/ 	.word	0x00004790


	//   ....[37]....
        /*016c*/ 	.word	0x00004800


	//   ....[38]....
        /*0170*/ 	.word	0x00004870


	//   ....[39]....
        /*0174*/ 	.word	0x000048e0


	//   ....[40]....
        /*0178*/ 	.word	0x00004960


	//   ....[41]....
        /*017c*/ 	.word	0x000049d0


	//----- nvinfo : EIATTR_EXIT_INSTR_OFFSETS
	.align		4
.L_4055:
        /*0180*/ 	.byte	0x04, 0x1c
        /*0182*/ 	.short	(.L_4057 - .L_4056)


	//   ....[0]....
.L_4056:
        /*0184*/ 	.word	0x00003ac0


	//   ....[1]....
        /*0188*/ 	.word	0x00003b20


	//   ....[2]....
        /*018c*/ 	.word	0x00003c40


	//----- nvinfo : EIATTR_MAX_THREADS
	.align		4
.L_4057:
        /*0190*/ 	.byte	0x04, 0x05
        /*0192*/ 	.short	(.L_4059 - .L_4058)
.L_4058:
        /*0194*/ 	.word	0x00000080
        /*0198*/ 	.word	0x00000001
        /*019c*/ 	.word	0x00000001


	//----- nvinfo : EIATTR_CRS_STACK_SIZE
	.align		4
.L_4059:
        /*01a0*/ 	.byte	0x04, 0x1e
        /*01a2*/ 	.short	(.L_4061 - .L_4060)
.L_4060:
        /*01a4*/ 	.word	0x00000000


	//----- nvinfo : EIATTR_CBANK_PARAM_SIZE
	.align		4
.L_4061:
        /*01a8*/ 	.byte	0x03, 0x19
        /*01aa*/ 	.short	0x0088


	//----- nvinfo : EIATTR_PARAM_CBANK
	.align		4
        /*01ac*/ 	.byte	0x04, 0x0a
        /*01ae*/ 	.short	(.L_4063 - .L_4062)
	.align		4
.L_4062:
        /*01b0*/ 	.word	index@(.nv.constant0._ZN18transformer_engine13normalization19ln_fwd_tuned_kernelINS0_13Kernel_traitsI13__nv_bfloat16S3_S3_fjLj6144ELj1ELj1ELj4ELj16ENS0_18Kernel_traits_baseILj6144ES3_S3_S3_fjLj128EEEEEEEvNS0_19ForwardKernelParamsE)
        /*01b4*/ 	.short	0x0210
        /*01b6*/ 	.short	0x0088


	//----- nvinfo : EIATTR_SW_WAR
	.align		4
.L_4063:
        /*01b8*/ 	.byte	0x04, 0x36
        /*01ba*/ 	.short	(.L_4065 - .L_4064)
.L_4064:
        /*01bc*/ 	.word	0x00000008
.L_4065:


//--------------------- .nv.info._ZN18transformer_engine13normalization19ln_fwd_tuned_kernelINS0_13Kernel_traitsIff6__halffjLj6144ELj1ELj1ELj4ELj16ENS0_18Kernel_traits_baseILj6144EffS3_fjLj128EEEEEEEvNS0_19ForwardKernelParamsE --------------------------
	.section	.nv.info._ZN18transformer_engine13normalization19ln_fwd_tuned_kernelINS0_13Kernel_traitsIff6__halffjLj6144ELj1ELj1ELj4ELj16ENS0_18Kernel_traits_baseILj6144EffS3_fjLj128EEEEEEEvNS0_19ForwardKernelParamsE,"",@"SHT_CUDA_INFO"
	.sectionflags	@""
	.align	4


	//----- nvinfo : EIATTR_CUDA_API_VERSION
	.align		4
        /*0000*/ 	.byte	0x04, 0x37
        /*0002*/ 	.short	(.L_4067 - .L_4066)
.L_4066:
        /*0004*/ 	.word	0x00000082


	//----- nvinfo : EIATTR_KPARAM_INFO
	.align		4
.L_4067:
        /*0008*/ 	.byte	0x04, 0x17
        /*000a*/ 	.short	(.L_4069 - .L_4068)
.L_4068:
        /*000c*/ 	.word	0x00000000
        /*0010*/ 	.short	0x0000
        /*0012*/ 	.short	0x0000
        /*0014*/ 	.byte	0x00, 0xf0, 0x21, 0x02


	//----- nvinfo : EIATTR_SPARSE_MMA_MASK
	.align		4
.L_4069:
        /*0018*/ 	.byte	0x03, 0x50
        /*001a*/ 	.short	0x0000


	//----- nvinfo : EIATTR_MAXREG_COUNT
	.align		4
        /*001c*/ 	.byte	0x03, 0x1b
        /*001e*/ 	.short	0x00ff


	//----- nvinfo : EIATTR_NUM_BARRIERS
	.align		4
        /*0020*/ 	.byte	0x02, 0x4c
        /*0022*/ 	.byte	0x01
	.zero		1


	//----- nvinfo : EIATTR_MERCURY_ISA_VERSION
	.align		4
        /*0024*/ 	.byte	0x03, 0x5f
        /*0026*/ 	.short	0x0101


	//----- nvinfo : EIATTR_COOP_GROUP_MASK_REGIDS
	.align		4
        /*0028*/ 	.byte	0x04, 0x29
        /*002a*/ 	.short	(.L_4071 - .L_4070)


	//   ....[0]....
.L_4070:
        /*002c*/ 	.word	0xffffffff


	//   ....[1]....
        /*0030*/ 	.word	0xffffffff


	//   ....[2]....
        /*0034*/ 	.word	0xffffffff


	//   ....[3]....
        /*0038*/ 	.word	0xffffffff


	//   ....[4]....
        /*003c*/ 	.word	0xffffffff


	//   ....[5]....
        /*0040*/ 	.word	0xffffffff


	//   ....[6]....
        /*0044*/ 	.word	0xffffffff


	//   ....[7]....
        /*0048*/ 	.word	0xffffffff


	//   ....[8]....
        /*004c*/ 	.word	0xffffffff


	//   ....[9]....
        /*0050*/ 	.word	0xffffffff


	//   ....[10]....
        /*0054*/ 	.word	0xffffffff


	//   ....[11]....
        /*0058*/ 	.word	0xffffffff


	//   ....[12]....
        /*005c*/ 	.word	0xffffffff


	//   ....[13]....
        /*0060*/ 	.word	0xffffffff


	//   ....[14]....
        /*0064*/ 	.word	0xffffffff


	//   ....[15]....
        /*0068*/ 	.word	0xffffffff


	//   ....[16]....
        /*006c*/ 	.word	0xffffffff


	//   ....[17]....
        /*0070*/ 	.word	0xffffffff


	//   ....[18]....
        /*0074*/ 	.word	0xffffffff


	//   ....[19]....
        /*0078*/ 	.word	0xffffffff


	//   ....[20]....
        /*007c*/ 	.word	0xffffffff


	//   ....[21]....
        /*0080*/ 	.word	0xffffffff


	//   ....[22]....
        /*0084*/ 	.word	0xffffffff


	//   ....[23]....
        /*0088*/ 	.word	0xffffffff


	//   ....[24]....
        /*008c*/ 	.word	0xffffffff


	//   ....[25]....
        /*0090*/ 	.word	0x0500009b


	//   ....[26]....
        /*0094*/ 	.word	0x0500009b


	//   ....[27]....
        /*0098*/ 	.word	0x0500009b


	//   ....[28]....
        /*009c*/ 	.word	0x0500009b


	//   ....[29]....
        /*00a0*/ 	.word	0x0500009b


	//   ....[30]....
        /*00a4*/ 	.word	0x0500009b


	//   ....[31]....
        /*00a8*/ 	.word	0x0500009b


	//   ....[32]....
        /*00ac*/ 	.word	0x0500009b


	//   ....[33]....
        /*00b0*/ 	.word	0x0500009b


	//   ....[34]....
        /*00b4*/ 	.word	0x0500009b


	//   ....[35]....
        /*00b8*/ 	.word	0x0500009b


	//   ....[36]....
        /*00bc*/ 	.word	0x0500009b


	//   ....[37]....
        /*00c0*/ 	.word	0x0500009b


	//   ....[38]....
        /*00c4*/ 	.word	0x0500009b


	//   ....[39]....
        /*00c8*/ 	.word	0x0500009b


	//   ....[40]....
        /*00cc*/ 	.word	0x0500009b


	//   ....[41]....
        /*00d0*/ 	.word	0x0500009b


	//----- nvinfo : EIATTR_COOP_GROUP_INSTR_OFFSETS
	.align		4
.L_4071:
        /*00d4*/ 	.byte	0x04, 0x28
        /*00d6*/ 	.short	(.L_4073 - .L_4072)


	//   ....[0]....
.L_4072:
        /*00d8*/ 	.word	0x00000940


	//   ....[1]....
        /*00dc*/ 	.word	0x00000960


	//   ....[2]....
        /*00e0*/ 	.word	0x00000980


	//   ....[3]....
        /*00e4*/ 	.word	0x000009a0


	//   ....[4]....
        /*00e8*/ 	.word	0x000009c0


	//   ....[5]....
        /*00ec*/ 	.word	0x00000ff0


	//   ....[6]....
        /*00f0*/ 	.word	0x00001010


	//   ....[7]....
        /*00f4*/ 	.word	0x00001030


	//   ....[8]....
        /*00f8*/ 	.word	0x00001050


	//   ....[9]....
        /*00fc*/ 	.word	0x00001070


	//   ....[10]....
        /*0100*/ 	.word	0x00001200


	//   ....[11]....
        /*0104*/ 	.word	0x00001260


	//   ....[12]....
        /*0108*/ 	.word	0x00001270


	//   ....[13]....
        /*010c*/ 	.word	0x00001350


	//   ....[14]....
        /*0110*/ 	.word	0x000013c0


	//   ....[15]....
        /*0114*/ 	.word	0x000013e0


	//   ....[16]....
        /*0118*/ 	.word	0x000015c0


	//   ....[17]....
        /*011c*/ 	.word	0x000015e0


	//   ....[18]....
        /*0120*/ 	.word	0x00003650


	//   ....[19]....
        /*0124*/ 	.word	0x00003670


	//   ....[20]....
        /*0128*/ 	.word	0x00003690


	//   ....[21]....
        /*012c*/ 	.word	0x000036b0


	//   ....[22]....
        /*0130*/ 	.word	0x000036d0


	//   ....[23]....
        /*0134*/ 	.word	0x00003870


	//   ....[24]....
        /*0138*/ 	.word	0x00003890


	//   ....[25]....
        /*013c*/ 	.word	0x00003ad0


	//   ....[26]....
        /*0140*/ 	.word	0x00003b40


	//   ....[27]....
        /*0144*/ 	.word	0x00003bb0


	//   ....[28]....
        /*0148*/ 	.word	0x00003c20


	//   ....[29]....
        /*014c*/ 	.word	0x00003c90


	//   ....[30]....
        /*0150*/ 	.word	0x00004310


	//   ....[31]....
        /*0154*/ 	.word	0x00004380


	//   ....[32]....
        /*0158*/ 	.word	0x000043f0


	//   ....[33]....
        /*015c*/ 	.word	0x00004460


	//   ....[34]....
        /*0160*/ 	.word	0x000044d0


	//   ....[35]....
        /*0164*/ 	.word	0x00004550


	//   ....[36]....
        /*0168*/ 	.word	0x000045c0


	//   ....[37]....
        /*016c*/ 	.word	0x00004630


	//   ....[38]....
        /*0170*/ 	.word	0x000046a0


	//   ....[39]....
        /*0174*/ 	.word	0x00004710


	//   ....[40]....
        /*0178*/ 	.word	0x00004790


	//   ....[41]....
        /*017c*/ 	.word	0x00004800


	//----- nvinfo : EIATTR_EXIT_INSTR_OFFSETS
	.align		4
.L_4073:
        /*0180*/ 	.byte	0x04, 0x1c
        /*0182*/ 	.short	(.L_4075 - .L_4074)


	//   ....[0]....
.L_4074:
        /*0184*/ 	.word	0x00003920


	//   ....[1]....
        /*0188*/ 	.word	0x00003980


	//   ....[2]....
        /*018c*/ 	.word	0x00003a70


	//----- nvinfo : EIATTR_MAX_THREADS
	.align		4
.L_4075:
        /*0190*/ 	.byte	0x04, 0x05
        /*0192*/ 	.short	(.L_4077 - .L_4076)
.L_4076:
        /*0194*/ 	.word	0x00000080
        /*0198*/ 	.word	0x00000001
        /*019c*/ 	.word	0x00000001


	//----- nvinfo : EIATTR_CRS_STACK_SIZE
	.align		4
.L_4077:
        /*01a0*/ 	.byte	0x04, 0x1e
        /*01a2*/ 	.short	(.L_4079 - .L_4078)
.L_4078:
        /*01a4*/ 	.word	0x00000000


	//----- nvinfo : EIATTR_CBANK_PARAM_SIZE
	.align		4
.L_4079:
        /*01a8*/ 	.byte	0x03, 0x19
        /*01aa*/ 	.short	0x0088


	//----- nvinfo : EIATTR_PARAM_CBANK
	.align		4
        /*01ac*/ 	.byte	0x04, 0x0a
        /*01ae*/ 	.short	(.L_4081 - .L_4080)
	.align		4
.L_4080:
        /*01b0*/ 	.word	index@(.nv.constant0._ZN18transformer_engine13normalization19ln_fwd_tuned_kernelINS0_13Kernel_traitsIff6__halffjLj6144ELj1ELj1ELj4ELj16ENS0_18Kernel_traits_baseILj6144EffS3_fjLj128EEEEEEEvNS0_19ForwardKernelParamsE)
        /*01b4*/ 	.short	0x0210
        /*01b6*/ 	.short	0x0088


	//----- nvinfo : EIATTR_SW_WAR
	.align		4
.L_4081:
        /*01b8*/ 	.byte	0x04, 0x36
        /*01ba*/ 	.short	(.L_4083 - .L_4082)
.L_4082:
        /*01bc*/ 	.word	0x00000008
.L_4083:


//--------------------- .nv.info._ZN18transformer_engine13normalization19ln_fwd_tuned_kernelINS0_13Kernel_traitsI6__halfS3_S3_fjLj6144ELj1ELj1ELj4ELj16ENS0_18Kernel_traits_baseILj6144ES3_S3_S3_fjLj128EEEEEEEvNS0_19ForwardKernelParamsE --------------------------
	.section	.nv.info._ZN18transformer_engine13normalization19ln_fwd_tuned_kernelINS0_13Kernel_traitsI6__halfS3_S3_fjLj6144ELj1ELj1ELj4ELj16ENS0_18Kernel_traits_baseILj6144ES3_S3_S3_fjLj128EEEEEEEvNS0_19ForwardKernelParamsE,"",@"SHT_CUDA_INFO"
	.sectionflags	@""
	.align	4


	//----- nvinfo : EIATTR_CUDA_API_VERSION
	.align		4
        /*0000*/ 	.byte	0x04, 0x37
        /*0002*/ 	.short	(.L_4085 - .L_4084)
.L_4084:
        /*0004*/ 	.word	0x00000082


	//----- nvinfo : EIATTR_KPARAM_INFO
	.align		4
.L_4085:
        /*0008*/ 	.byte	0x04, 0x17
        /*000a*/ 	.short	(.L_4087 - .L_4086)
.L_4086:
        /*000c*/ 	.word	0x00000000
        /*0010*/ 	.short	0x0000
        /*0012*/ 	.short	0x0000
        /*0014*/ 	.byte	0x00, 0xf0, 0x21, 0x02


	//----- nvinfo : EIATTR_SPARSE_MMA_MASK
	.align		4
.L_4087:
        /*0018*/ 	.byte	0x03, 0x50
        /*001a*/ 	.short	0x0000


	//----- nvinfo : EIATTR_MAXREG_COUNT
	.align		4
        /*001c*/ 	.byte	0x03, 0x1b
        /*001e*/ 	.short	0x00ff


	//----- nvinfo : EIATTR_NUM_BARRIERS
	.align		4
        /*0020*/ 	.byte	0x02, 0x4c
        /*0022*/ 	.byte	0x01
	.zero		1


	//----- nvinfo : EIATTR_MERCURY_ISA_VERSION
	.align		4
        /*0024*/ 	.byte	0x03, 0x5f
        /*0026*/ 	.short	0x0101


	//----- nvinfo : EIATTR_COOP_GROUP_MASK_REGIDS
	.align		4
        /*0028*/ 	.byte	0x04, 0x29
        /*002a*/ 	.short	(.L_4089 - .L_4088)


	//   ....[0]....
.L_4088:
        /*002c*/ 	.word	0xffffffff


	//   ....[1]....
        /*0030*/ 	.word	0xffffffff


	//   ....[2]....
        /*0034*/ 	.word	0xffffffff


	//   ....[3]....
        /*0038*/ 	.word	0xffffffff


	//   ....[4]....
        /*003c*/ 	.word	0xffffffff


	//   ....[5]....
        /*0040*/ 	.word	0xffffffff


	//   ....[6]....
        /*0044*/ 	.word	0xffffffff


	//   ....[7]....
        /*0048*/ 	.word	0xffffffff


	//   ....[8]....
        /*004c*/ 	.word	0xffffffff


	//   ....[9]....
        /*0050*/ 	.word	0xffffffff


	//   ....[10]....
        /*0054*/ 	.word	0xffffffff


	//   ....[11]....
        /*0058*/ 	.word	0xffffffff


	//   ....[12]....
        /*005c*/ 	.word	0xffffffff


	//   ....[13]....
        /*0060*/ 	.word	0xffffffff


	//   ....[14]....
        /*0064*/ 	.word	0xffffffff


	//   ....[15]....
        /*0068*/ 	.word	0xffffffff


	//   ....[16]....
        /*006c*/ 	.word	0xffffffff


	//   ....[17]....
        /*0070*/ 	.word	0xffffffff


	//   ....[18]....
        /*0074*/ 	.word	0xffffffff


	//   ....[19]....
        /*0078*/ 	.word	0xffffffff


	//   ....[20]....
        /*007c*/ 	.word	0xffffffff


	//   ....[21]....
        /*0080*/ 	.word	0xffffffff


	//   ....[22]....
        /*0084*/ 	.word	0xffffffff


	//   ....[23]....
        /*0088*/ 	.word	0xffffffff


	//   ....[24]....
        /*008c*/ 	.word	0xffffffff


	//   ....[25]....
        /*0090*/ 	.word	0x0500004f


	//   ....[26]....
        /*0094*/ 	.word	0x0500004f


	//   ....[27]....
        /*0098*/ 	.word	0x0500004f


	//   ....[28]....
        /*009c*/ 	.word	0x0500004f


	//   ....[29]....
        /*00a0*/ 	.word	0x0500004f


	//   ....[30]....
        /*00a4*/ 	.word	0x0500004f


	//   ....[31]....
        /*00a8*/ 	.word	0x0500004f


	//   ....[32]....
        /*00ac*/ 	.word	0x0500004f


	//   ....[33]....
        /*00b0*/ 	.word	0x0500004f


	//   ....[34]....
        /*00b4*/ 	.word	0x0500004f


	//   ....[35]....
        /*00b8*/ 	.word	0x0500004f


	//   ....[36]....
        /*00bc*/ 	.word	0x0500004f


	//   ....[37]....
        /*00c0*/ 	.word	0x0500004f


	//   ....[38]....
        /*00c4*/ 	.word	0x0500004f


	//   ....[39]....
        /*00c8*/ 	.word	0x0500004f


	//   ....[40]....
        /*00cc*/ 	.word	0x0500004f


	//   ....[41]....
        /*00d0*/ 	.word	0x0500004f


	//----- nvinfo : EIATTR_COOP_GROUP_INSTR_OFFSETS
	.align		4
.L_4089:
        /*00d4*/ 	.byte	0x04, 0x28
        /*00d6*/ 	.short	(.L_4091 - .L_4090)


	//   ....[0]....
.L_4090:
        /*00d8*/ 	.word	0x00000a60


	//   ....[1]....
        /*00dc*/ 	.word	0x00000a80


	//   ....[2]....
        /*00e0*/ 	.word	0x00000aa0


	//   ....[3]....
        /*00e4*/ 	.word	0x00000ac0


	//   ....[4]....
        /*00e8*/ 	.word	0x00000ae0


	//   ....[5]....
        /*00ec*/ 	.word	0x00001110


	//   ....[6]....
        /*00f0*/ 	.word	0x00001130


	//   ....[7]....
        /*00f4*/ 	.word	0x00001150


	//   ....[8]....
        /*00f8*/ 	.word	0x00001170


	//   ....[9]....
        /*00fc*/ 	.word	0x00001190


	//   ....[10]....
        /*0100*/ 	.word	0x000012a0


	//   ....[11]....
        /*0104*/ 	.word	0x00001380


	//   ....[12]....
        /*0108*/ 	.word	0x00001390


	//   ....[13]....
        /*010c*/ 	.word	0x00001450


	//   ....[14]....
        /*0110*/ 	.word	0x000014f0


	//   ....[15]....
        /*0114*/ 	.word	0x00001510


	//   ....[16]....
        /*0118*/ 	.word	0x00001740


	//   ....[17]....
        /*011c*/ 	.word	0x00001760


	//   ....[18]....
        /*0120*/ 	.word	0x00003370


	//   ....[19]....
        /*0124*/ 	.word	0x00003390


	//   ....[20]....
        /*0128*/ 	.word	0x000033b0


	//   ....[21]....
        /*012c*/ 	.word	0x000033d0


	//   ....[22]....
        /*0130*/ 	.word	0x000033f0


	//   ....[23]....
        /*0134*/ 	.word	0x00003590


	//   ....[24]....
        /*0138*/ 	.word	0x000035b0


	//   ....[25]....
        /*013c*/ 	.word	0x00003820


	//   ....[26]....
        /*0140*/ 	.word	0x00003890


	//   ....[27]....
        /*0144*/ 	.word	0x00003900


	//   ....[28]....
        /*0148*/ 	.word	0x00003970


	//   ....[29]....
        /*014c*/ 	.word	0x000039e0


	//   ....[30]....
        /*0150*/ 	.word	0x00004060


	//   ....[31]....
        /*0154*/ 	.word	0x000040d0


	//   ....[32]....
        /*0158*/ 	.word	0x00004140


	//   ....[33]....
        /*015c*/ 	.word	0x000041b0


	//   ....[34]....
        /*0160*/ 	.word	0x00004220


	//   ....[35]....
        /*0164*/ 	.word	0x000042a0


	//   ....[36]....
        /*0168*/ 	.word	0x00004310


	//   ....[37]....
        /*016c*/ 	.word	0x00004380


	//   ....[38]....
        /*0170*/ 	.word	0x000043f0


	//   ....[39]....
        /*0174*/ 	.word	0x00004460


	//   ....[40]....
        /*0178*/ 	.word	0x000044e0


	//   ....[41]....
        /*017c*/ 	.word	0x00004550


	//----- nvinfo : EIATTR_EXIT_INSTR_OFFSETS
	.align		4
.L_4091:
        /*0180*/ 	.byte	0x04, 0x1c
        /*0182*/ 	.short	(.L_4093 - .L_4092)


	//   ....[0]....
.L_4092:
        /*0184*/ 	.word	0x00003640


	//   ....[1]....
        /*0188*/ 	.word	0x000036a0


	//   ....[2]....
        /*018c*/ 	.word	0x000037c0


	//----- nvinfo : EIATTR_MAX_THREADS
	.align		4
.L_4093:
        /*0190*/ 	.byte	0x04, 0x05
        /*0192*/ 	.short	(.L_4095 - .L_4094)
.L_4094:
        /*0194*/ 	.word	0x00000080
        /*0198*/ 	.word	0x00000001
        /*019c*/ 	.word	0x00000001


	//----- nvinfo : EIATTR_CRS_STACK_SIZE
	.align		4
.L_4095:
        /*01a0*/ 	.byte	0x04, 0x1e
        /*01a2*/ 	.short	(.L_4097 - .L_4096)
.L_4096:
        /*01a4*/ 	.word	0x00000000


	//----- nvinfo : EIATTR_CBANK_PARAM_SIZE
	.align		4
.L_4097:
        /*01a8*/ 	.byte	0x03, 0x19
        /*01aa*/ 	.short	0x0088


	//----- nvinfo : EIATTR_PARAM_CBANK
	.align		4
        /*01ac*/ 	.byte	0x04, 0x0a
        /*01ae*/ 	.short	(.L_4099 - .L_4098)
	.align		4
.L_4098:
        /*01b0*/ 	.word	index@(.nv.constant0._ZN18transformer_engine13normalization19ln_fwd_tuned_kernelINS0_13Kernel_traitsI6__halfS3_S3_fjLj6144ELj1ELj1ELj4ELj16ENS0_18Kernel_traits_baseILj6144ES3_S3_S3_fjLj128EEEEEEEvNS0_19ForwardKernelParamsE)
        /*01b4*/ 	.short	0x0210
        /*01b6*/ 	.short	0x0088


	//----- nvinfo : EIATTR_SW_WAR
	.align		4
.L_4099:
        /*01b8*/ 	.byte	0x04, 0x36
        /*01ba*/ 	.short	(.L_4101 - .L_4100)
.L_4100:
        /*01bc*/ 	.word	0x00000008
.L_4101:


//--------------------- .nv.info._ZN18transformer_engine13normalization19ln_fwd_tuned_kernelINS0_13Kernel_traitsIffffjLj6144ELj1ELj1ELj4ELj16ENS0_18Kernel_traits_baseILj6144EffffjLj128EEEEEEEvNS0_19ForwardKernelParamsE --------------------------
	.section	.nv.info._ZN18transformer_engine13normalization19ln_fwd_tuned_kernelINS0_13Kernel_traitsIffffjLj6144ELj1ELj1ELj4ELj16ENS0_18Kernel_traits_baseILj6144EffffjLj128EEEEEEEvNS0_19ForwardKernelParamsE,"",@"SHT_CUDA_INFO"
	.sectionflags	@""
	.align	4


	//----- nvinfo : EIATTR_CUDA_API_VERSION
	.align		4
        /*0000*/ 	.byte	0x04, 0x37
        /*0002*/ 	.short	(.L_4103 - .L_4102)
.L_4102:
        /*0004*/ 	.word	0x00000082


	//----- nvinfo : EIATTR_KPARAM_INFO
	.align		4
.L_4103:
        /*0008*/ 	.byte	0x04, 0x17
        /*000a*/ 	.short	(.L_4105 - .L_4104)
.L_4104:
        /*000c*/ 	.word	0x00000000
        /*0010*/ 	.short	0x0000
        /*0012*/ 	.short	0x0000
        /*0014*/ 	.byte	0x00, 0xf0, 0x21, 0x02


	//----- nvinfo : EIATTR_SPARSE_MMA_MASK
	.align		4
.L_4105:
        /*0018*/ 	.byte	0x03, 0x50
        /*001a*/ 	.short	0x0000


	//----- nvinfo : EIATTR_MAXREG_COUNT
	.align		4
        /*001c*/ 	.byte	0x03, 0x1b
        /*001e*/ 	.short	0x00ff


	//----- nvinfo : EIATTR_NUM_BARRIERS
	.align		4
        /*0020*/ 	.byte	0x02, 0x4c
        /*0022*/ 	.byte	0x01
	.zero		1


	//----- nvinfo : EIATTR_MERCURY_ISA_VERSION
	.align		4
        /*0024*/ 	.byte	0x03, 0x5f
        /*0026*/ 	.short	0x0101


	//----- nvinfo : EIATTR_COOP_GROUP_MASK_REGIDS
	.align		4
        /*0028*/ 	.byte	0x04, 0x29
        /*002a*/ 	.short	(.L_4107 - .L_4106)


	//   ....[0]....
.L_4106:
        /*002c*/ 	.word	0xffffffff


	//   ....[1]....
        /*0030*/ 	.word	0xffffffff


	//   ....[2]....
        /*0034*/ 	.word	0xffffffff


	//   ....[3]....
        /*0038*/ 	.word	0xffffffff


	//   ....[4]....
        /*003c*/ 	.word	0xffffffff


	//   ....[5]....
        /*0040*/ 	.word	0xffffffff


	//   ....[6]....
        /*0044*/ 	.word	0xffffffff


	//   ....[7]....
        /*0048*/ 	.word	0xffffffff


	//   ....[8]....
        /*004c*/ 	.word	0xffffffff


	//   ....[9]....
        /*0050*/ 	.word	0xffffffff


	//   ....[10]....
        /*0054*/ 	.word	0xffffffff


	//   ....[11]....
        /*0058*/ 	.word	0xffffffff


	//   ....[12]....
        /*005c*/ 	.word	0xffffffff


	//   ....[13]....
        /*0060*/ 	.word	0xffffffff


	//   ....[14]....
        /*0064*/ 	.word	0xffffffff


	//   ....[15]....
        /*0068*/ 	.word	0xffffffff


	//   ....[16]....
        /*006c*/ 	.word	0xffffffff


	//   ....[17]....
        /*0070*/ 	.word	0xffffffff


	//   ....[18]....
        /*0074*/ 	.word	0xffffffff


	//   ....[19]....
        /*0078*/ 	.word	0xffffffff


	//   ....[20]....
        /*007c*/ 	.word	0xffffffff


	//   ....[21]....
        /*0080*/ 	.word	0xffffffff


	//   ....[22]....
        /*0084*/ 	.word	0xffffffff


	//   ....[23]....
        /*0088*/ 	.word	0xffffffff


	//   ....[24]....
        /*008c*/ 	.word	0xffffffff


	//   ....[25]....
        /*0090*/ 	.word	0x050000a5


	//   ....[26]....
        /*0094*/ 	.word	0x050000a5


	//   ....[27]....
        /*0098*/ 	.word	0x050000a5


	//   ....[28]....
        /*009c*/ 	.word	0x050000a5


	//   ....[29]....
        /*00a0*/ 	.word	0x050000a5


	//   ....[30]....
        /*00a4*/ 	.word	0x050000a5


	//   ....[31]....
        /*00a8*/ 	.word	0x050000a5


	//   ....[32]....
        /*00ac*/ 	.word	0x050000a5


	//   ....[33]....
        /*00b0*/ 	.word	0x050000a5


	//   ....[34]....
        /*00b4*/ 	.word	0x050000a5


	//   ....[35]....
        /*00b8*/ 	.word	0x050000a5


	//   ....[36]....
        /*00bc*/ 	.word	0x050000a5


	//   ....[37]....
        /*00c0*/ 	.word	0x050000a5


	//   ....[38]....
        /*00c4*/ 	.word	0x050000a5


	//   ....[39]....
        /*00c8*/ 	.word	0x050000a5


	//   ....[40]....
        /*00cc*/ 	.word	0x050000a5


	//   ....[41]....
        /*00d0*/ 	.word	0x050000a5


	//----- nvinfo : EIATTR_COOP_GROUP_INSTR_OFFSETS
	.align		4
.L_4107:
        /*00d4*/ 	.byte	0x04, 0x28
        /*00d6*/ 	.short	(.L_4109 - .L_4108)


	//   ....[0]....
.L_4108:
        /*00d8*/ 	.word	0x00000930


	//   ....[1]....
        /*00dc*/ 	.word	0x00000950


	//   ....[2]....
        /*00e0*/ 	.word	0x00000970


	//   ....[3]....
        /*00e4*/ 	.word	0x00000990


	//   ....[4]....
        /*00e8*/ 	.word	0x000009b0


	//   ....[5]....
        /*00ec*/ 	.word	0x00000fe0


	//   ....[6]....
        /*00f0*/ 	.word	0x00001000


	//   ....[7]....
        /*00f4*/ 	.word	0x00001020


	//   ....[8]....
        /*00f8*/ 	.word	0x00001040


	//   ....[9]....
        /*00fc*/ 	.word	0x00001060


	//   ....[10]....
        /*0100*/ 	.word	0x000011b0


	//   ....[11]....
        /*0104*/ 	.word	0x00001250


	//   ....[12]....
        /*0108*/ 	.word	0x00001260


	//   ....[13]....
        /*010c*/ 	.word	0x00001310


	//   ....[14]....
        /*0110*/ 	.word	0x000013c0


	//   ....[15]....
        /*0114*/ 	.word	0x000013d0


	//   ....[16]....
        /*0118*/ 	.word	0x00001560


	//   ....[17]....
        /*011c*/ 	.word	0x000015a0


	//   ....[18]....
        /*0120*/ 	.word	0x00002e70


	//   ....[19]....
        /*0124*/ 	.word	0x00002e90


	//   ....[20]....
        /*0128*/ 	.word	0x00002eb0


	//   ....[21]....
        /*012c*/ 	.word	0x00002ed0


	//   ....[22]....
        /*0130*/ 	.word	0x00002ef0


	//   ....[23]....
        /*0134*/ 	.word	0x00003090


	//   ....[24]....
        /*0138*/ 	.word	0x000030b0


	//   ....[25]....
        /*013c*/ 	.word	0x00003300


	//   ....[26]....
        /*0140*/ 	.word	0x00003370


	//   ....[27]....
        /*0144*/ 	.word	0x000033e0


	//   ....[28]....
        /*0148*/ 	.word	0x00003450


	//   ....[29]....
        /*014c*/ 	.word	0x000034c0


	//   ....[30]....
        /*0150*/ 	.word	0x00003b40


	//   ....[31]....
        /*0154*/ 	.word	0x00003bb0


	//   ....[32]....
        /*0158*/ 	.word	0x00003c20


	//   ....[33]....
        /*015c*/ 	.word	0x00003c90


	//   ....[34]....
        /*0160*/ 	.word	0x00003d00


	//   ....[35]....
        /*0164*/ 	.word	0x00003d90


	//   ....[36]....
        /*0168*/ 	.word	0x00003e00


	//   ....[37]....
        /*016c*/ 	.word	0x00003e70


	//   ....[38]....
        /*0170*/ 	.word	0x00003ee0


	//   ....[39]....
        /*0174*/ 	.word	0x00003f50


	//   ....[40]....
        /*0178*/ 	.word	0x00003fd0


	//   ....[41]....
        /*017c*/ 	.word	0x00004040


	//----- nvinfo : EIATTR_EXIT_INSTR_OFFSETS
	.align		4
.L_4109:
        /*0180*/ 	.byte	0x04, 0x1c
        /*0182*/ 	.short	(.L_4111 - .L_4110)


	//   ....[0]....
.L_4110:
        /*0184*/ 	.word	0x00003140


	//   ....[1]....
        /*0188*/ 	.word	0x000031a0


	//   ....[2]....
        /*018c*/ 	.word	0x000032a0


	//----- nvinfo : EIATTR_MAX_THREADS
	.align		4
.L_4111:
        /*0190*/ 	.byte	0x04, 0x05
        /*0192*/ 	.short	(.L_4113 - .L_4112)
.L_4112:
        /*0194*/ 	.word	0x00000080
        /*0198*/ 	.word	0x00000001
        /*019c*/ 	.word	0x00000001


	//----- nvinfo : EIATTR_CRS_STACK_SIZE
	.align		4
.L_4113:
        /*01a0*/ 	.byte	0x04, 0x1e
        /*01a2*/ 	.short	(.L_4115 - .L_4114)
.L_4114:
        /*01a4*/ 	.word	0x00000000


	//----- nvinfo : EIATTR_CBANK_PARAM_SIZE
	.align		4
.L_4115:
        /*01a8*/ 	.byte	0x03, 0x19
        /*01aa*/ 	.short	0x0088


	//----- nvinfo : EIATTR_PARAM_CBANK
	.align		4
        /*01ac*/ 	.byte	0x04, 0x0a
        /*01ae*/ 	.short	(.L_4117 - .L_4116)
	.align		4
.L_4116:
        /*01b0*/ 	.word	index@(.nv.constant0._ZN18transformer_engine13normalization19ln_fwd_tuned_kernelINS0_13Kernel_traitsIffffjLj6144ELj1ELj1ELj4ELj16ENS0_18Kernel_traits_baseILj6144EffffjLj128EEEEEEEvNS0_19ForwardKernelParamsE)
        /*01b4*/ 	.short	0x0210
        /*01b6*/ 	.short	0x0088


	//----- nvinfo : EIATTR_SW_WAR
	.align		4
.L_4117:
        /*01b8*/ 	.byte	0x04, 0x36
        /*01ba*/ 	.short	(.L_4119 - .L_4118)
.L_4118:
        /*01bc*/ 	.word	0x00000008
.L_4119:


//--------------------- .nv.info._ZN18transformer_engine13normalization19ln_fwd_tuned_kernelINS0_13Kernel_traitsIff13__nv_bfloat16fjLj5120ELj1ELj1ELj4ELj16ENS0_18Kernel_traits_baseILj5120EffS3_fjLj128EEEEEEEvNS0_19ForwardKernelParamsE --------------------------
	.section	.nv.info._ZN18transformer_engine13normalization19ln_fwd_tuned_kernelINS0_13Kernel_traitsIff13__nv_bfloat16fjLj5120ELj1ELj1ELj4ELj16ENS0_18Kernel_traits_baseILj5120EffS3_fjLj128EEEEEEEvNS0_19ForwardKernelParamsE,"",@"SHT_CUDA_INFO"
	.sectionflags	@""
	.align	4


	//----- nvinfo : EIATTR_CUDA_API_VERSION
	.align		4
        /*0000*/ 	.byte	0x04, 0x37
        /*0002*/ 	.short	(.L_4121 - .L_4120)
.L_4120:
        /*0004*/ 	.word	0x00000082


	//----- nvinfo : EIATTR_KPARAM_INFO
	.align		4
.L_4121:
        /*0008*/ 	.byte	0x04, 0x17
        /*000a*/ 	.short	(.L_4123 - .L_4122)
.L_4122:
        /*000c*/ 	.word	0x00000000
        /*0010*/ 	.short	0x0000
        /*0012*/ 	.short	0x0000
        /*0014*/ 	.byte	0x00, 0xf0, 0x21, 0x02


	//----- nvinfo : EIATTR_SPARSE_MMA_MASK
	.align		4
.L_4123:
        /*0018*/ 	.byte	0x03, 0x50
        /*001a*/ 	.short	0x0000


	//----- nvinfo : EIATTR_MAXREG_COUNT
	.align		4
        /*001c*/ 	.byte	0x03, 0x1b
        /*001e*/ 	.short	0x00ff


	//----- nvinfo : EIATTR_NUM_BARRIERS
	.align		4
        /*0020*/ 	.byte	0x02, 0x4c
        /*0022*/ 	.byte	0x01
	.zero		1


	//----- nvinfo : EIATTR_MERCURY_ISA_VERSION
	.align		4
        /*0024*/ 	.byte	0x03, 0x5f
        /*0026*/ 	.short	0x0101


	//----- nvinfo : EIATTR_COOP_GROUP_MASK_REGIDS
	.align		4
        /*0028*/ 	.byte	0x04, 0x29
        /*002a*/ 	.short	(.L_4125 - .L_4124)


	//   ....[0]....
.L_4124:
        /*002c*/ 	.word	0xffffffff


	//   ....[1]....
        /*0030*/ 	.word	0xffffffff


	//   ....[2]....
        /*0034*/ 	.word	0xffffffff


	//   ....[3]....
        /*0038*/ 	.word	0xffffffff


	//   ....[4]....
        /*003c*/ 	.word	0xffffffff


	//   ....[5]....
        /*0040*/ 	.word	0xffffffff


	//   ....[6]....
        /*0044*/ 	.word	0xffffffff


	//   ....[7]....
        /*0048*/ 	.word	0xffffffff


	//   ....[8]....
        /*004c*/ 	.word	0xffffffff


	//   ....[9]....
        /*0050*/ 	.word	0xffffffff


	//   ....[10]....
        /*0054*/ 	.word	0xffffffff


	//   ....[11]....
        /*0058*/ 	.word	0xffffffff


	//   ....[12]....
        /*005c*/ 	.word	0xffffffff


	//   ....[13]....
        /*0060*/ 	.word	0xffffffff


	//   ....[14]....
        /*0064*/ 	.word	0xffffffff


	//   ....[15]....
        /*0068*/ 	.word	0xffffffff


	//   ....[16]....
        /*006c*/ 	.word	0xffffffff


	//   ....[17]....
        /*0070*/ 	.word	0xffffffff


	//   ....[18]....
        /*0074*/ 	.word	0xffffffff


	//   ....[19]....
        /*0078*/ 	.word	0xffffffff


	//   ....[20]....
        /*007c*/ 	.word	0xffffffff


	//   ....[21]....
        /*0080*/ 	.word	0xffffffff


	//   ....[22]....
        /*0084*/ 	.word	0xffffffff


	//   ....[23]....
        /*0088*/ 	.word	0xffffffff


	//   ....[24]....
        /*008c*/ 	.word	0xffffffff


	//   ....[25]....
        /*0090*/ 	.word	0x0500008e


	//   ....[26]....
        /*0094*/ 	.word	0x0500008e


	//   ....[27]....
        /*0098*/ 	.word	0x0500008e


	//   ....[28]....
        /*009c*/ 	.word	0x0500008e


	//   ....[29]....
        /*00a0*/ 	.word	0x0500008e


	//   ....[30]....
        /*00a4*/ 	.word	0x0500008e


	//   ....[31]....
        /*00a8*/ 	.word	0x0500008e


	//   ....[32]....
        /*00ac*/ 	.word	0x0500008e


	//   ....[33]....
        /*00b0*/ 	.word	0x0500008e


	//   ....[34]....
        /*00b4*/ 	.word	0x0500008e


	//   ....[35]....
        /*00b8*/ 	.word	0x0500008e


	//   ....[36]....
        /*00bc*/ 	.word	0x0500008e


	//   ....[37]....
        /*00c0*/ 	.word	0x0500008e


	//   ....[38]....
        /*00c4*/ 	.word	0x0500008e


	//   ....[39]....
        /*00c8*/ 	.word	0x0500008e


	//   ....[40]....
        /*00cc*/ 	.word	0x0500008e


	//   ....[41]....
        /*00d0*/ 	.word	0x0500008e


	//----- nvinfo : EIATTR_COOP_GROUP_INSTR_OFFSETS
	.align		4
.L_4125:
        /*00d4*/ 	.byte	0x04, 0x28
        /*00d6*/ 	.short	(.L_4127 - .L_4126)


	//   ....[0]....
.L_4126:
        /*00d8*/ 	.word	0x00000840


	//   ....[1]....
        /*00dc*/ 	.word	0x00000860


	//   ....[2]....
        /*00e0*/ 	.word	0x00000880


	//   ....[3]....
        /*00e4*/ 	.word	0x000008a0


	//   ....[4]....
        /*00e8*/ 	.word	0x000008c0


	//   ....[5]....
        /*00ec*/ 	.word	0x00000df0


	//   ....[6]....
        /*00f0*/ 	.word	0x00000e10


	//   ....[7]....
        /*00f4*/ 	.word	0x00000e30


	//   ....[8]....
        /*00f8*/ 	.word	0x00000e50


	//   ....[9]....
        /*00fc*/ 	.word	0x00000e70


	//   ....[10]....
        /*0100*/ 	.word	0x00000fd0


	//   ....[11]....
        /*0104*/ 	.word	0x00001030


	//   ....[12]....
        /*0108*/ 	.word	0x00001040


	//   ....[13]....
        /*010c*/ 	.word	0x000010f0


	//   ....[14]....
        /*0110*/ 	.word	0x00001190


	//   ....[15]....
        /*0114*/ 	.word	0x000011b0


	//   ....[16]....
        /*0118*/ 	.word	0x000013c0


	//   ....[17]....
        /*011c*/ 	.word	0x000013f0


	//   ....[18]....
        /*0120*/ 	.word	0x00002f30


	//   ....[19]....
        /*0124*/ 	.word	0x00002f50


	//   ....[20]....
        /*0128*/ 	.word	0x00002f70


	//   ....[21]....
        /*012c*/ 	.word	0x00002f90


	//   ....[22]....
        /*0130*/ 	.word	0x00002fb0


	//   ....[23]....
        /*0134*/ 	.word	0x00003150


	//   ....[24]....
        /*0138*/ 	.word	0x00003170


	//   ....[25]....
        /*013c*/ 	.word	0x000033c0


	//   ....[26]....
        /*0140*/ 	.word	0x00003430


	//   ....[27]....
        /*0144*/ 	.word	0x000034a0


	//   ....[28]....
        /*0148*/ 	.word	0x00003510


	//   ....[29]....
        /*014c*/ 	.word	0x00003580


	//   ....[30]....
        /*0150*/ 	.word	0x00003af0


	//   ....[31]....
        /*0154*/ 	.word	0x00003b60


	//   ....[32]....
        /*0158*/ 	.word	0x00003bd0


	//   ....[33]....
        /*015c*/ 	.word	0x00003c40


	//   ....[34]....
        /*0160*/ 	.word	0x00003cb0


	//   ....[35]....
        /*0164*/ 	.word	0x00003d30


	//   ....[36]....
        /*0168*/ 	.word	0x00003da0


	//   ....[37]....
        /*016c*/ 	.word	0x00003e10


	//   ....[38]....
        /*0170*/ 	.word	0x00003e80


	//   ....[39]....
        /*0174*/ 	.word	0x00003ef0


	//   ....[40]....
        /*0178*/ 	.word	0x00003f70


	//   ....[41]....
        /*017c*/ 	.word	0x00003fe0


	//----- nvinfo : EIATTR_EXIT_INSTR_OFFSETS
	.align		4
.L_4127:
        /*0180*/ 	.byte	0x04, 0x1c
        /*0182*/ 	.short	(.L_4129 - .L_4128)


	//   ....[0]....
.L_4128:
        /*0184*/ 	.word	0x00003200


	//   ....[1]....
        /*0188*/ 	.word	0x00003260


	//   ....[2]....
        /*018c*/ 	.word	0x00003360


	//----- nvinfo : EIATTR_MAX_THREADS
	.align		4
.L_4129:
        /*0190*/ 	.byte	0x04, 0x05
        /*0192*/ 	.short	(.L_4131 - .L_4130)
.L_4130:
        /*0194*/ 	.word	0x00000080
        /*0198*/ 	.word	0x00000001
        /*019c*/ 	.word	0x00000001


	//----- nvinfo : EIATTR_CRS_STACK_SIZE
	.align		4
.L_4131:
        /*01a0*/ 	.byte	0x04, 0x1e
        /*01a2*/ 	.short	(.L_4133 - .L_4132)
.L_4132:
        /*01a4*/ 	.word	0x00000000


	//----- nvinfo : EIATTR_CBANK_PARAM_SIZE
	.align		4
.L_4133:
        /*01a8*/ 	.byte	0x03, 0x19
        /*01aa*/ 	.short	0x0088


	//----- nvinfo : EIATTR_PARAM_CBANK
	.align		4
        /*01ac*/ 	.byte	0x04, 0x0a
        /*01ae*/ 	.short	(.L_4135 - .L_4134)
	.align		4
.L_4134:
        /*01b0*/ 	.word	index@(.nv.constant0._ZN18transformer_engine13normalization19ln_fwd_tuned_kernelINS0_13Kernel_traitsIff13__nv_bfloat16fjLj5120ELj1ELj1ELj4ELj16ENS0_18Kernel_traits_baseILj5120EffS3_fjLj128EEEEEEEvNS0_19ForwardKernelParamsE)
        /*01b4*/ 	.short	0x0210
        /*01b6*/ 	.short	0x0088


	//----- nvinfo : EIATTR_SW_WAR
	.align		4
.L_4135:
        /*01b8*/ 	.byte	0x04, 0x36
        /*01ba*/ 	.short	(.L_4137 - .L_4136)
.L_4136:
        /*01bc*/ 	.word	0x00000008
.L_4137:


//--------------------- .nv.info._ZN18transformer_engine13normalization19ln_fwd_tuned_kernelINS0_13Kernel_traitsI13__nv_bfloat16S3_S3_fjLj5120ELj1ELj1ELj4ELj16ENS0_18Kernel_traits_baseILj5120ES3_S3_S3_fjLj128EEEEEEEvNS0_19ForwardKernelParamsE --------------------------
	.section	.nv.info._ZN18transformer_engine13normalization19ln_fwd_tuned_kernelINS0_13Kernel_traitsI13__nv_bfloat16S3_S3_fjLj5120ELj1ELj1ELj4ELj16ENS0_18Kernel_traits_baseILj5120ES3_S3_S3_fjLj128EEEEEEEvNS0_19ForwardKernelParamsE,"",@"SHT_CUDA_INFO"
	.sectionflags	@""
	.align	4


	//----- nvinfo : EIATTR_CUDA_API_VERSION
	.align		4
        /*0000*/ 	.byte	0x04, 0x37
        /*0002*/ 	.short	(.L_4139 - .L_4138)
.L_4138:
        /*0004*/ 	.word	0x00000082


	//----- nvinfo : EIATTR_KPARAM_INFO
	.align		4
.L_4139:
        /*0008*/ 	.byte	0x04, 0x17
        /*000a*/ 	.short	(.L_4141 - .L_4140)
.L_4140:
        /*000c*/ 	.word	0x00000000
        /*0010*/ 	.short	0x0000
        /*0012*/ 	.short	0x0000
        /*0014*/ 	.byte	0x00, 0xf0, 0x21, 0x02


	//----- nvinfo : EIATTR_SPARSE_MMA_MASK
	.align		4
.L_4141:
        /*0018*/ 	.byte	0x03, 0x50
        /*001a*/ 	.short	0x0000


	//----- nvinfo : EIATTR_MAXREG_COUNT
	.align		4
        /*001c*/ 	.byte	0x03, 0x1b
        /*001e*/ 	.short	0x00ff


	//----- nvinfo : EIATTR_NUM_BARRIERS
	.align		4
        /*0020*/ 	.byte	0x02, 0x4c
        /*0022*/ 	.byte	0x01
	.zero		1


	//----- nvinfo : EIATTR_MERCURY_ISA_VERSION
	.align		4
        /*0024*/ 	.byte	0x03, 0x5f
        /*0026*/ 	.short	0x0101


	//----- nvinfo : EIATTR_COOP_GROUP_MASK_REGIDS
	.align		4
        /*0028*/ 	.byte	0x04, 0x29
        /*002a*/ 	.short	(.L_4143 - .L_4142)


	//   ....[0]....
.L_4142:
        /*002c*/ 	.word	0xffffffff


	//   ....[1]....
        /*0030*/ 	.word	0xffffffff


	//   ....[2]....
        /*0034*/ 	.word	0xffffffff


	//   ....[3]....
        /*0038*/ 	.word	0xffffffff


	//   ....[4]....
        /*003c*/ 	.word	0xffffffff


	//   ....[5]....
        /*0040*/ 	.word	0xffffffff


	//   ....[6]....
        /*0044*/ 	.word	0xffffffff


	//   ....[7]....
        /*0048*/ 	.word	0xffffffff


	//   ....[8]....
        /*004c*/ 	.word	0xffffffff


	//   ....[9]....
        /*0050*/ 	.word	0xffffffff


	//   ....[10]....
        /*0054*/ 	.word	0xffffffff


	//   ....[11]....
        /*0058*/ 	.word	0xffffffff


	//   ....[12]....
        /*005c*/ 	.word	0xffffffff


	//   ....[13]....
        /*0060*/ 	.word	0xffffffff


	//   ....[14]....
        /*0064*/ 	.word	0xffffffff


	//   ....[15]....
        /*0068*/ 	.word	0xffffffff


	//   ....[16]....
        /*006c*/ 	.word	0xffffffff


	//   ....[17]....
        /*0070*/ 	.word	0xffffffff


	//   ....[18]....
        /*0074*/ 	.word	0xffffffff


	//   ....[19]....
        /*0078*/ 	.word	0xffffffff


	//   ....[20]....
        /*007c*/ 	.word	0xffffffff


	//   ....[21]....
        /*0080*/ 	.word	0xffffffff


	//   ....[22]....
        /*0084*/ 	.word	0xffffffff


	//   ....[23]....
        /*0088*/ 	.word	0xffffffff


	//   ....[24]....
        /*008c*/ 	.word	0xffffffff


	//   ....[25]....
        /*0090*/ 	.word	0x0500004a


	//   ....[26]....
        /*0094*/ 	.word	0x0500004a


	//   ....[27]....
        /*0098*/ 	.word	0x0500004a


	//   ....[28]....
        /*009c*/ 	.word	0x0500004a


	//   ....[29]....
        /*00a0*/ 	.word	0x0500004a


	//   ....[30]....
        /*00a4*/ 	.word	0x0500004a


	//   ....[31]....
        /*00a8*/ 	.word	0x0500004a


	//   ....[32]....
        /*00ac*/ 	.word	0x0500004a


	//   ....[33]....
        /*00b0*/ 	.word	0x0500004a


	//   ....[34]....
        /*00b4*/ 	.word	0x0500004a


	//   ....[35]....
        /*00b8*/ 	.word	0x0500004a


	//   ....[36]....
        /*00bc*/ 	.word	0x0500004a


	//   ....[37]....
        /*00c0*/ 	.word	0x0500004a


	//   ....[38]....
        /*00c4*/ 	.word	0x0500004a


	//   ....[39]....
        /*00c8*/ 	.word	0x0500004a


	//   ....[40]....
        /*00cc*/ 	.word	0x0500004a


	//   ....[41]....
        /*00d0*/ 	.word	0x0500004a


	//----- nvinfo : EIATTR_COOP_GROUP_INSTR_OFFSETS
	.align		4
.L_4143:
        /*00d4*/ 	.byte	0x04, 0x28
        /*00d6*/ 	.short	(.L_4145 - .L_4144)


	//   ....[0]....
.L_4144:
        /*00d8*/ 	.word	0x00000a40


	//   ....[1]....
        /*00dc*/ 	.word	0x00000a60


	//   ....[2]....
        /*00e0*/ 	.word	0x00000a80


	//   ....[3]....
        /*00e4*/ 	.word	0x00000aa0


	//   ....[4]....
        /*00e8*/ 	.word	0x00000ac0


	//   ....[5]....
        /*00ec*/ 	.word	0x00000ff0


	//   ....[6]....
        /*00f0*/ 	.word	0x00001010


	//   ....[7]....
        /*00f4*/ 	.word	0x00001030


	//   ....[8]....
        /*00f8*/ 	.word	0x00001050


	//   ....[9]....
        /*00fc*/ 	.word	0x00001070


	//   ....[10]....
        /*0100*/ 	.word	0x000011c0


	//   ....[11]....
        /*0104*/ 	.word	0x00001260


	//   ....[12]....
        /*0108*/ 	.word	0x00001270


	//   ....[13]....
        /*010c*/ 	.word	0x00001320


	//   ....[14]....
        /*0110*/ 	.word	0x000013d0


	//   ....[15]....
        /*0114*/ 	.word	0x000013f0


	//   ....[16]....
        /*0118*/ 	.word	0x000015f0


	//   ....[17]....
        /*011c*/ 	.word	0x00001670


	//   ....[18]....
        /*0120*/ 	.word	0x00002fe0


	//   ....[19]....
        /*0124*/ 	.word	0x00003000


	//   ....[20]....
        /*0128*/ 	.word	0x00003020


	//   ....[21]....
        /*012c*/ 	.word	0x00003040


	//   ....[22]....
        /*0130*/ 	.word	0x00003060


	//   ....[23]....
        /*0134*/ 	.word	0x00003200


	//   ....[24]....
        /*0138*/ 	.word	0x00003220


	//   ....[25]....
        /*013c*/ 	.word	0x00003470


	//   ....[26]....
        /*0140*/ 	.word	0x000034e0


	//   ....[27]....
        /*0144*/ 	.word	0x00003550


	//   ....[28]....
        /*0148*/ 	.word	0x000035c0


	//   ....[29]....
        /*014c*/ 	.word	0x00003630


	//   ....[30]....
        /*0150*/ 	.word	0x00003bb0


	//   ....[31]....
        /*0154*/ 	.word	0x00003c20


	//   ....[32]....
        /*0158*/ 	.word	0x00003c90


	//   ....[33]....
        /*015c*/ 	.word	0x00003d00


	//   ....[34]....
        /*0160*/ 	.word	0x00003d70


	//   ....[35]....
        /*0164*/ 	.word	0x00003df0


	//   ....[36]....
        /*0168*/ 	.word	0x00003e60


	//   ....[37]....
        /*016c*/ 	.word	0x00003ed0


	//   ....[38]....
        /*0170*/ 	.word	0x00003f40


	//   ....[39]....
        /*0174*/ 	.word	0x00003fb0


	//   ....[40]....
        /*0178*/ 	.word	0x00004030


	//   ....[41]....
        /*017c*/ 	.word	0x000040a0


	//----- nvinfo : EIATTR_EXIT_INSTR_OFFSETS
	.align		4
.L_4145:
        /*0180*/ 	.byte	0x04, 0x1c
        /*0182*/ 	.short	(.L_4147 - .L_4146)


	//   ....[0]....
.L_4146:
        /*0184*/ 	.word	0x000032b0


	//   ....[1]....
        /*0188*/ 	.word	0x00003310


	//   ....[2]....
        /*018c*/ 	.word	0x00003410


	//----- nvinfo : EIATTR_MAX_THREADS
	.align		4
.L_4147:
        /*0190*/ 	.byte	0x04, 0x05
        /*0192*/ 	.short	(.L_4149 - .L_4148)
.L_4148:
        /*0194*/ 	.word	0x00000080
        /*0198*/ 	.word	0x00000001
        /*019c*/ 	.word	0x00000001


	//----- nvinfo : EIATTR_CRS_STACK_SIZE
	.align		4
.L_4149:
        /*01a0*/ 	.byte	0x04, 0x1e
        /*01a2*/ 	.short	(.L_4151 - .L_4150)
.L_4150:
        /*01a4*/ 	.word	0x00000000


	//----- nvinfo : EIATTR_CBANK_PARAM_SIZE
	.align		4
.L_4151:
        /*01a8*/ 	.byte	0x03, 0x19
        /*01aa*/ 	.short	0x0088


	//----- nvinfo : EIATTR_PARAM_CBANK
	.align		4
        /*01ac*/ 	.byte	0x04, 0x0a
        /*01ae*/ 	.short	(.L_4153 - .L_4152)
	.align		4
.L_4152:
        /*01b0*/ 	.word	index@(.nv.constant0._ZN18transformer_engine13normalization19ln_fwd_tuned_kernelINS0_13Kernel_traitsI13__nv_bfloat16S3_S3_fjLj5120ELj1ELj1ELj4ELj16ENS0_18Kernel_traits_baseILj5120ES3_S3_S3_fjLj128EEEEEEEvNS0_19ForwardKernelParamsE)
        /*01b4*/ 	.short	0x0210
        /*01b6*/ 	.short	0x0088


	//----- nvinfo : EIATTR_SW_WAR
	.align		4
.L_4153:
        /*01b8*/ 	.byte	0x04, 0x36
        /*01ba*/ 	.short	(.L_4155 - .L_4154)
.L_4154:
        /*01bc*/ 	.word	0x00000008
.L_4155:


//--------------------- .nv.info._ZN18transformer_engine13normalization19ln_fwd_tuned_kernelINS0_13Kernel_traitsIff6__halffjLj5120ELj1ELj1ELj4ELj16ENS0_18Kernel_traits_baseILj5120EffS3_fjLj128EEEEEEEvNS0_19ForwardKernelParamsE --------------------------
	.section	.nv.info._ZN18transformer_engine13normalization19ln_fwd_tuned_kernelINS0_13Kernel_traitsIff6__halffjLj5120ELj1ELj1ELj4ELj16ENS0_18Kernel_traits_baseILj5120EffS3_fjLj128EEEEEEEvNS0_19ForwardKernelParamsE,"",@"SHT_CUDA_INFO"
	.sectionflags	@""
	.align	4


	//----- nvinfo : EIATTR_CUDA_API_VERSION
	.align		4
        /*0000*/ 	.byte	0x04, 0x37
        /*0002*/ 	.short	(.L_4157 - .L_4156)
.L_4156:
        /*0004*/ 	.word	0x00000082


	//----- nvinfo : EIATTR_KPARAM_INFO
	.align		4
.L_4157:
        /*0008*/ 	.byte	0x04, 0x17
        /*000a*/ 	.short	(.L_4159 - .L_4158)
.L_4158:
        /*000c*/ 	.word	0x00000000
        /*0010*/ 	.short	0x0000
        /*0012*/ 	.short	0x0000
        /*0014*/ 	.byte	0x00, 0xf0, 0x21, 0x02


	//----- nvinfo : EIATTR_SPARSE_MMA_MASK
	.align		4
.L_4159:
        /*0018*/ 	.byte	0x03, 0x50
        /*001a*/ 	.short	0x0000


	//----- nvinfo : EIATTR_MAXREG_COUNT
	.align		4
        /*001c*/ 	.byte	0x03, 0x1b
        /*001e*/ 	.short	0x00ff


	//----- nvinfo : EIATTR_NUM_BARRIERS
	.align		4
        /*0020*/ 	.byte	0x02, 0x4c
        /*0022*/ 	.byte	0x01
	.zero		1


	//----- nvinfo : EIATTR_MERCURY_ISA_VERSION
	.align		4
        /*0024*/ 	.byte	0x03, 0x5f
        /*0026*/ 	.short	0x0101


	//----- nvinfo : EIATTR_COOP_GROUP_MASK_REGIDS
	.align		4
        /*0028*/ 	.byte	0x04, 0x29
        /*002a*/ 	.short	(.L_4161 - .L_4160)


	//   ....[0]....
.L_4160:
        /*002c*/ 	.word	0xffffffff


	//   ....[1]....
        /*0030*/ 	.word	0xffffffff


	//   ....[2]....
        /*0034*/ 	.word	0xffffffff


	//   ....[3]....
        /*0038*/ 	.word	0xffffffff


	//   ....[4]....
        /*003c*/ 	.word	0xffffffff


	//   ....[5]....
        /*0040*/ 	.word	0xffffffff


	//   ....[6]....
        /*0044*/ 	.word	0xffffffff


	//   ....[7]....
        /*0048*/ 	.word	0xffffffff


	//   ....[8]....
        /*004c*/ 	.word	0xffffffff


	//   ....[9]....
        /*0050*/ 	.word	0xffffffff


	//   ....[10]....
        /*0054*/ 	.word	0xffffffff


	//   ....[11]....
        /*0058*/ 	.word	0xffffffff


	//   ....[12]....
        /*005c*/ 	.word	0xffffffff


	//   ....[13]....
        /*0060*/ 	.word	0xffffffff


	//   ....[14]....
        /*0064*/ 	.word	0xffffffff


	//   ....[15]....
        /*0068*/ 	.word	0xffffffff


	//   ....[16]....
        /*006c*/ 	.word	0xffffffff


	//   ....[17]....
        /*0070*/ 	.word	0xffffffff


	//   ....[18]....
        /*0074*/ 	.word	0xffffffff


	//   ....[19]....
        /*0078*/ 	.word	0xffffffff


	//   ....[20]....
        /*007c*/ 	.word	0xffffffff


	//   ....[21]....
        /*0080*/ 	.word	0xffffffff


	//   ....[22]....
        /*0084*/ 	.word	0xffffffff


	//   ....[23]....
        /*0088*/ 	.word	0xffffffff


	//   ....[24]....
        /*008c*/ 	.word	0xffffffff


	//   ....[25]....
        /*0090*/ 	.word	0x0500008e


	//   ....[26]....
        /*0094*/ 	.word	0x0500008e


	//   ....[27]....
        /*0098*/ 	.word	0x0500008e


	//   ....[28]....
        /*009c*/ 	.word	0x0500008e


	//   ....[29]....
        /*00a0*/ 	.word	0x0500008e


	//   ....[30]....
        /*00a4*/ 	.word	0x0500008e


	//   ....[31]....
        /*00a8*/ 	.word	0x0500008e


	//   ....[32]....
        /*00ac*/ 	.word	0x0500008e


	//   ....[33]....
        /*00b0*/ 	.word	0x0500008e


	//   ....[34]....
        /*00b4*/ 	.word	0x0500008e


	//   ....[35]....
        /*00b8*/ 	.word	0x0500008e


	//   ....[36]....
        /*00bc*/ 	.word	0x0500008e


	//   ....[37]....
        /*00c0*/ 	.word	0x0500008e


	//   ....[38]....
        /*00c4*/ 	.word	0x0500008e


	//   ....[39]....
        /*00c8*/ 	.word	0x0500008e


	//   ....[40]....
        /*00cc*/ 	.word	0x0500008e


	//   ....[41]....
        /*00d0*/ 	.word	0x0500008e


	//----- nvinfo : EIATTR_COOP_GROUP_INSTR_OFFSETS
	.align		4
.L_4161:
        /*00d4*/ 	.byte	0x04, 0x28
        /*00d6*/ 	.short	(.L_4163 - .L_4162)


	//   ....[0]....
.L_4162:
        /*00d8*/ 	.word	0x00000840


	//   ....[1]....
        /*00dc*/ 	.word	0x00000860


	//   ....[2]....
        /*00e0*/ 	.word	0x00000880


	//   ....[3]....
        /*00e4*/ 	.word	0x000008a0


	//   ....[4]....
        /*00e8*/ 	.word	0x000008c0


	//   ....[5]....
        /*00ec*/ 	.word	0x00000df0


	//   ....[6]....
        /*00f0*/ 	.word	0x00000e10


	//   ....[7]....
        /*00f4*/ 	.word	0x00000e30


	//   ....[8]....
        /*00f8*/ 	.word	0x00000e50


	//   ....[9]....
        /*00fc*/ 	.word	0x00000e70


	//   ....[10]....
        /*0100*/ 	.word	0x00000fd0


	//   ....[11]....
        /*0104*/ 	.word	0x00001030


	//   ....[12]....
        /*0108*/ 	.word	0x00001040


	//   ....[13]....
        /*010c*/ 	.word	0x000010f0


	//   ....[14]....
        /*0110*/ 	.word	0x00001190


	//   ....[15]....
        /*0114*/ 	.word	0x000011b0


	//   ....[16]....
        /*0118*/ 	.word	0x000013c0


	//   ....[17]....
        /*011c*/ 	.word	0x000013f0


	//   ....[18]....
        /*0120*/ 	.word	0x00002f30


	//   ....[19]....
        /*0124*/ 	.word	0x00002f50


	//   ....[20]....
        /*0128*/ 	.word	0x00002f70


	//   ....[21]....
        /*012c*/ 	.word	0x00002f90


	//   ....[22]....
        /*0130*/ 	.word	0x00002fb0


	//   ....[23]....
        /*0134*/ 	.word	0x00003150


	//   ....[24]....
        /*0138*/ 	.word	0x00003170


	//   ....[25]....
        /*013c*/ 	.word	0x000033c0


	//   ....[26]....
        /*0140*/ 	.word	0x00003430


	//   ....[27]....
        /*0144*/ 	.word	0x000034a0


	//   ....[28]....
        /*0148*/ 	.word	0x00003510


	//   ....[29]....
        /*014c*/ 	.word	0x00003580


	//   ....[30]....
        /*0150*/ 	.word	0x00003af0


	//   ....[31]....
        /*0154*/ 	.word	0x00003b60


	//   ....[32]....
        /*0158*/ 	.word	0x00003bd0


	//   ....[33]....
        /*015c*/ 	.word	0x00003c40


	//   ....[34]....
        /*0160*/ 	.word	0x00003cb0


	//   ....[35]....
        /*0164*/ 	.word	0x00003d30


	//   ....[36]....
        /*0168*/ 	.word	0x00003da0


	//   ....[37]....
        /*016c*/ 	.word	0x00003e10


	//   ....[38]....
        /*0170*/ 	.word	0x00003e80


	//   ....[39]....
        /*0174*/ 	.word	0x00003ef0


	//   ....[40]....
        /*0178*/ 	.word	0x00003f70


	//   ....[41]....
        /*017c*/ 	.word	0x00003fe0


	//----- nvinfo : EIATTR_EXIT_INSTR_OFFSETS
	.align		4
.L_4163:
        /*0180*/ 	.byte	0x04, 0x1c
        /*0182*/ 	.short	(.L_4165 - .L_4164)


	//   ....[0]....
.L_4164:
        /*0184*/ 	.word	0x00003200


	//   ....[1]....
        /*0188*/ 	.word	0x00003260


	//   ....[2]....
        /*018c*/ 	.word	0x00003360


	//----- nvinfo : EIATTR_MAX_THREADS
	.align		4
.L_4165:
        /*0190*/ 	.byte	0x04, 0x05
        /*0192*/ 	.short	(.L_4167 - .L_4166)
.L_4166:
        /*0194*/ 	.word	0x00000080
        /*0198*/ 	.word	0x00000001
        /*019c*/ 	.word	0x00000001


	//----- nvinfo : EIATTR_CRS_STACK_SIZE
	.align		4
.L_4167:
        /*01a0*/ 	.byte	0x04, 0x1e
        /*01a2*/ 	.short	(.L_4169 - .L_4168)
.L_4168:
        /*01a4*/ 	.word	0x00000000


	//----- nvinfo : EIATTR_CBANK_PARAM_SIZE
	.align		4
.L_4169:
        /*01a8*/ 	.byte	0x03, 0x19
        /*01aa*/ 	.short	0x0088


	//----- nvinfo : EIATTR_PARAM_CBANK
	.align		4
        /*01ac*/ 	.byte	0x04, 0x0a
        /*01ae*/ 	.short	(.L_4171 - .L_4170)
	.align		4
.L_4170:
        /*01b0*/ 	.word	index@(.nv.constant0._ZN18transformer_engine13normalization19ln_fwd_tuned_kernelINS0_13Kernel_traitsIff6__halffjLj5120ELj1ELj1ELj4ELj16ENS0_18Kernel_traits_baseILj5120EffS3_fjLj128EEEEEEEvNS0_19ForwardKernelParamsE)
        /*01b4*/ 	.short	0x0210
        /*01b6*/ 	.short	0x0088


	//----- nvinfo : EIATTR_SW_WAR
	.align		4
.L_4171:
        /*01b8*/ 	.byte	0x04, 0x36
        /*01ba*/ 	.short	(.L_4173 - .L_4172)
.L_4172:
        /*01bc*/ 	.word	0x00000008
.L_4173:


//--------------------- .nv.info._ZN18transformer_engine13normalization19ln_fwd_tuned_kernelINS0_13Kernel_traitsI6__halfS3_S3_fjLj5120ELj1ELj1ELj4ELj16ENS0_18Kernel_traits_baseILj5120ES3_S3_S3_fjLj128EEEEEEEvNS0_19ForwardKernelParamsE --------------------------
	.section	.nv.info._ZN18transformer_engine13normalization19ln_fwd_tuned_kernelINS0_13Kernel_traitsI6__halfS3_S3_fjLj5120ELj1ELj1ELj4ELj16ENS0_18Kernel_traits_baseILj5120ES3_S3_S3_fjLj128EEEEEEEvNS0_19ForwardKernelParamsE,"",@"SHT_CUDA_INFO"
	.sectionflags	@""
	.align	4


	//----- nvinfo : EIATTR_CUDA_API_VERSION
	.align		4
        /*0000*/ 	.byte	0x04, 0x37
        /*0002*/ 	.short	(.L_4175 - .L_4174)
.L_4174:
        /*0004*/ 	.word	0x00000082


	//----- nvinfo : EIATTR_KPARAM_INFO
	.align		4
.L_4175:
        /*0008*/ 	.byte	0x04, 0x17
        /*000a*/ 	.short	(.L_4177 - .L_4176)
.L_4176:
        /*000c*/ 	.word	0x00000000
        /*0010*/ 	.short	0x0000
        /*0012*/ 	.short	0x0000
        /*0014*/ 	.byte	0x00, 0xf0, 0x21, 0x02


	//----- nvinfo : EIATTR_SPARSE_MMA_MASK
	.align		4
.L_4177:
        /*0018*/ 	.byte	0x03, 0x50
        /*001a*/ 	.short	0x0000


	//----- nvinfo : EIATTR_MAXREG_COUNT
	.align		4
        /*001c*/ 	.byte	0x03, 0x1b
        /*001e*/ 	.short	0x00ff


	//----- nvinfo : EIATTR_NUM_BARRIERS
	.align		4
        /*0020*/ 	.byte	0x02, 0x4c
        /*0022*/ 	.byte	0x01
	.zero		1


	//----- nvinfo : EIATTR_MERCURY_ISA_VERSION
	.align		4
        /*0024*/ 	.byte	0x03, 0x5f
        /*0026*/ 	.short	0x0101


	//----- nvinfo : EIATTR_COOP_GROUP_MASK_REGIDS
	.align		4
        /*0028*/ 	.byte	0x04, 0x29
        /*002a*/ 	.short	(.L_4179 - .L_4178)


	//   ....[0]....
.L_4178:
        /*002c*/ 	.word	0xffffffff


	//   ....[1]....
        /*0030*/ 	.word	0xffffffff


	//   ....[2]....
        /*0034*/ 	.word	0xffffffff


	//   ....[3]....
        /*0038*/ 	.word	0xffffffff


	//   ....[4]....
        /*003c*/ 	.word	0xffffffff


	//   ....[5]....
        /*0040*/ 	.word	0xffffffff


	//   ....[6]....
        /*0044*/ 	.word	0xffffffff


	//   ....[7]....
        /*0048*/ 	.word	0xffffffff


	//   ....[8]....
        /*004c*/ 	.word	0xffffffff


	//   ....[9]....
        /*0050*/ 	.word	0xffffffff


	//   ....[10]....
        /*0054*/ 	.word	0xffffffff


	//   ....[11]....
        /*0058*/ 	.word	0xffffffff


	//   ....[12]....
        /*005c*/ 	.word	0xffffffff


	//   ....[13]....
        /*0060*/ 	.word	0xffffffff


	//   ....[14]....
        /*0064*/ 	.word	0xffffffff


	//   ....[15]....
        /*0068*/ 	.word	0xffffffff


	//   ....[16]....
        /*006c*/ 	.word	0xffffffff


	//   ....[17]....
        /*0070*/ 	.word	0xffffffff


	//   ....[18]....
        /*0074*/ 	.word	0xffffffff


	//   ....[19]....
        /*0078*/ 	.word	0xffffffff


	//   ....[20]....
        /*007c*/ 	.word	0xffffffff


	//   ....[21]....
        /*0080*/ 	.word	0xffffffff


	//   ....[22]....
        /*0084*/ 	.word	0xffffffff


	//   ....[23]....
        /*0088*/ 	.word	0xffffffff


	//   ....[24]....
        /*008c*/ 	.word	0xffffffff


	//   ....[25]....
        /*0090*/ 	.word	0x05000038


	//   ....[26]....
        /*0094*/ 	.word	0x05000038


	//   ....[27]....
        /*0098*/ 	.word	0x05000038


	//   ....[28]....
        /*009c*/ 	.word	0x05000038


	//   ....[29]....
        /*00a0*/ 	.word	0x05000038


	//   ....[30]....
        /*00a4*/ 	.word	0x05000038


	//   ....[31]....
        /*00a8*/ 	.word	0x05000038


	//   ....[32]....
        /*00ac*/ 	.word	0x05000038


	//   ....[33]....
        /*00b0*/ 	.word	0x05000038


	//   ....[34]....
        /*00b4*/ 	.word	0x05000038


	//   ....[35]....
        /*00b8*/ 	.word	0x05000038


	//   ....[36]....
        /*00bc*/ 	.word	0x05000038


	//   ....[37]....
        /*00c0*/ 	.word	0x05000038


	//   ....[38]....
        /*00c4*/ 	.word	0x05000038


	//   ....[39]....
        /*00c8*/ 	.word	0x05000038


	//   ....[40]....
        /*00cc*/ 	.word	0x05000038


	//   ....[41]....
        /*00d0*/ 	.word	0x05000038


	//----- nvinfo : EIATTR_COOP_GROUP_INSTR_OFFSETS
	.align		4
.L_4179:
        /*00d4*/ 	.byte	0x04, 0x28
        /*00d6*/ 	.short	(.L_4181 - .L_4180)


	//   ....[0]....
.L_4180:
        /*00d8*/ 	.word	0x00000900


	//   ....[1]....
        /*00dc*/ 	.word	0x00000920


	//   ....[2]....
        /*00e0*/ 	.word	0x00000940


	//   ....[3]....
        /*00e4*/ 	.word	0x00000960


	//   ....[4]....
        /*00e8*/ 	.word	0x00000980


	//   ....[5]....
        /*00ec*/ 	.word	0x00000eb0


	//   ....[6]....
        /*00f0*/ 	.word	0x00000ed0


	//   ....[7]....
        /*00f4*/ 	.word	0x00000ef0


	//   ....[8]....
        /*00f8*/ 	.word	0x00000f10


	//   ....[9]....
        /*00fc*/ 	.word	0x00000f30


	//   ....[10]....
        /*0100*/ 	.word	0x00001080


	//   ....[11]....
        /*0104*/ 	.word	0x00001120


	//   ....[12]....
        /*0108*/ 	.word	0x00001130


	//   ....[13]....
        /*010c*/ 	.word	0x000011e0


	//   ....[14]....
        /*0110*/ 	.word	0x00001290


	//   ....[15]....
        /*0114*/ 	.word	0x000012b0


	//   ....[16]....
        /*0118*/ 	.word	0x000014a0


	//   ....[17]....
        /*011c*/ 	.word	0x000014e0


	//   ....[18]....
        /*0120*/ 	.word	0x00002c20


	//   ....[19]....
        /*0124*/ 	.word	0x00002c40


	//   ....[20]....
        /*0128*/ 	.word	0x00002c60


	//   ....[21]....
        /*012c*/ 	.word	0x00002c80


	//   ....[22]....
        /*0130*/ 	.word	0x00002ca0


	//   ....[23]....
        /*0134*/ 	.word	0x00002e40


	//   ....[24]....
        /*0138*/ 	.word	0x00002e60


	//   ....[25]....
        /*013c*/ 	.word	0x000030b0


	//   ....[26]....
        /*0140*/ 	.word	0x00003120


	//   ....[27]....
        /*0144*/ 	.word	0x00003190


	//   ....[28]....
        /*0148*/ 	.word	0x00003200


	//   ....[29]....
        /*014c*/ 	.word	0x00003270


	//   ....[30]....
        /*0150*/ 	.word	0x000037f0


	//   ....[31]....
        /*0154*/ 	.word	0x00003860


	//   ....[32]....
        /*0158*/ 	.word	0x000038d0


	//   ....[33]....
        /*015c*/ 	.word	0x00003940


	//   ....[34]....
        /*0160*/ 	.word	0x000039b0


	//   ....[35]....
        /*0164*/ 	.word	0x00003a20


	//   ....[36]....
        /*0168*/ 	.word	0x00003a90


	//   ....[37]....
        /*016c*/ 	.word	0x00003b00


	//   ....[38]....
        /*0170*/ 	.word	0x00003b70


	//   ....[39]....
        /*0174*/ 	.word	0x00003be0


	//   ....[40]....
        /*0178*/ 	.word	0x00003c60


	//   ....[41]....
        /*017c*/ 	.word	0x00003cd0


	//----- nvinfo : EIATTR_EXIT_INSTR_OFFSETS
	.align		4
.L_4181:
        /*0180*/ 	.byte	0x04, 0x1c
        /*0182*/ 	.short	(.L_4183 - .L_4182)


	//   ....[0]....
.L_4182:
        /*0184*/ 	.word	0x00002ef0


	//   ....[1]....
        /*0188*/ 	.word	0x00002f50


	//   ....[2]....
        /*018c*/ 	.word	0x00003050


	//----- nvinfo : EIATTR_MAX_THREADS
	.align		4
.L_4183:
        /*0190*/ 	.byte	0x04, 0x05
        /*0192*/ 	.short	(.L_4185 - .L_4184)
.L_4184:
        /*0194*/ 	.word	0x00000080
        /*0198*/ 	.word	0x00000001
        /*019c*/ 	.word	0x00000001


	//----- nvinfo : EIATTR_CRS_STACK_SIZE
	.align		4
.L_4185:
        /*01a0*/ 	.byte	0x04, 0x1e
        /*01a2*/ 	.short	(.L_4187 - .L_4186)
.L_4186:
        /*01a4*/ 	.word	0x00000000


	//----- nvinfo : EIATTR_CBANK_PARAM_SIZE
	.align		4
.L_4187:
        /*01a8*/ 	.byte	0x03, 0x19
        /*01aa*/ 	.short	0x0088


	//----- nvinfo : EIATTR_PARAM_CBANK
	.align		4
        /*01ac*/ 	.byte	0x04, 0x0a
        /*01ae*/ 	.short	(.L_4189 - .L_4188)
	.align		4
.L_4188:
        /*01b0*/ 	.word	index@(.nv.constant0._ZN18transformer_engine13normalization19ln_fwd_tuned_kernelINS0_13Kernel_traitsI6__halfS3_S3_fjLj5120ELj1ELj1ELj4ELj16ENS0_18Kernel_traits_baseILj5120ES3_S3_S3_fjLj128EEEEEEEvNS0_19ForwardKernelParamsE)
        /*01b4*/ 	.short	0x0210
        /*01b6*/ 	.short	0x0088


	//----- nvinfo : EIATTR_SW_WAR
	.align		4
.L_4189:
        /*01b8*/ 	.byte	0x04, 0x36
        /*01ba*/ 	.short	(.L_4191 - .L_4190)
.L_4190:
        /*01bc*/ 	.word	0x00000008
.L_4191:


//--------------------- .nv.info._ZN18transformer_engine13normalization19ln_fwd_tuned_kernelINS0_13Kernel_traitsIffffjLj5120ELj1ELj1ELj4ELj16ENS0_18Kernel_traits_baseILj5120EffffjLj128EEEEEEEvNS0_19ForwardKernelParamsE --------------------------
	.section	.nv.info._ZN18transformer_engine13normalization19ln_fwd_tuned_kernelINS0_13Kernel_traitsIffffjLj5120ELj1ELj1ELj4ELj16ENS0_18Kernel_traits_baseILj5120EffffjLj128EEEEEEEvNS0_19ForwardKernelParamsE,"",@"SHT_CUDA_INFO"
	.sectionflags	@""
	.align	4


	//----- nvinfo : EIATTR_CUDA_API_VERSION
	.align		4
        /*0000*/ 	.byte	0x04, 0x37
        /*0002*/ 	.short	(.L_4193 - .L_4192)
.L_4192:
        /*0004*/ 	.word	0x00000082


	//----- nvinfo : EIATTR_KPARAM_INFO
	.align		4
.L_4193:
        /*0008*/ 	.byte	0x04, 0x17
        /*000a*/ 	.short	(.L_4195 - .L_4194)
.L_4194:
        /*000c*/ 	.word	0x00000000
        /*0010*/ 	.short	0x0000
        /*0012*/ 	.short	0x0000
        /*0014*/ 	.byte	0x00, 0xf0, 0x21, 0x02


	//----- nvinfo : EIATTR_SPARSE_MMA_MASK
	.align		4
.L_4195:
        /*0018*/ 	.byte	0x03, 0x50
        /*001a*/ 	.short	0x0000


	//----- nvinfo : EIATTR_MAXREG_COUNT
	.align		4
        /*001c*/ 	.byte	0x03, 0x1b
        /*001e*/ 	.short	0x00ff


	//----- nvinfo : EIATTR_NUM_BARRIERS
	.align		4
        /*0020*/ 	.byte	0x02, 0x4c
        /*0022*/ 	.byte	0x01
	.zero		1


	//----- nvinfo : EIATTR_MERCURY_ISA_VERSION
	.align		4
        /*0024*/ 	.byte	0x03, 0x5f
        /*0026*/ 	.short	0x0101


	//----- nvinfo : EIATTR_COOP_GROUP_MASK_REGIDS
	.align		4
        /*0028*/ 	.byte	0x04, 0x29
        /*002a*/ 	.short	(.L_4197 - .L_4196)


	//   ....[0]....
.L_4196:
        /*002c*/ 	.word	0xffffffff


	//   ....[1]....
        /*0030*/ 	.word	0xffffffff


	//   ....[2]....
        /*0034*/ 	.word	0xffffffff


	//   ....[3]....
        /*0038*/ 	.word	0xffffffff


	//   ....[4]....
        /*003c*/ 	.word	0xffffffff


	//   ....[5]....
        /*0040*/ 	.word	0xffffffff


	//   ....[6]....
        /*0044*/ 	.word	0xffffffff


	//   ....[7]....
        /*0048*/ 	.word	0xffffffff


	//   ....[8]....
        /*004c*/ 	.word	0xffffffff


	//   ....[9]....
        /*0050*/ 	.word	0xffffffff


	//   ....[10]....
        /*0054*/ 	.word	0xffffffff


	//   ....[11]....
        /*0058*/ 	.word	0xffffffff


	//   ....[12]....
        /*005c*/ 	.word	0xffffffff


	//   ....[13]....
        /*0060*/ 	.word	0xffffffff


	//   ....[14]....
        /*0064*/ 	.word	0xffffffff


	//   ....[15]....
        /*0068*/ 	.word	0xffffffff


	//   ....[16]....
        /*006c*/ 	.word	0xffffffff


	//   ....[17]....
        /*0070*/ 	.word	0xffffffff


	//   ....[18]....
        /*0074*/ 	.word	0xffffffff


	//   ....[19]....
        /*0078*/ 	.word	0xffffffff


	//   ....[20]....
        /*007c*/ 	.word	0xffffffff


	//   ....[21]....
        /*0080*/ 	.word	0xffffffff


	//   ....[22]....
        /*0084*/ 	.word	0xffffffff


	//   ....[23]....
        /*0088*/ 	.word	0xffffffff


	//   ....[24]....
        /*008c*/ 	.word	0xffffffff


	//   ....[25]....
        /*0090*/ 	.word	0x05000091


	//   ....[26]....
        /*0094*/ 	.word	0x05000091


	//   ....[27]....
        /*0098*/ 	.word	0x05000091


	//   ....[28]....
        /*009c*/ 	.word	0x05000091


	//   ....[29]....
        /*00a0*/ 	.word	0x05000091


	//   ....[30]....
        /*00a4*/ 	.word	0x05000091


	//   ....[31]....
        /*00a8*/ 	.word	0x05000091


	//   ....[32]....
        /*00ac*/ 	.word	0x05000091


	//   ....[33]....
        /*00b0*/ 	.word	0x05000091


	//   ....[34]....
        /*00b4*/ 	.word	0x05000091


	//   ....[35]....
        /*00b8*/ 	.word	0x05000091


	//   ....[36]....
        /*00bc*/ 	.word	0x05000091


	//   ....[37]....
        /*00c0*/ 	.word	0x05000091


	//   ....[38]....
        /*00c4*/ 	.word	0x05000091


	//   ....[39]....
        /*00c8*/ 	.word	0x05000091


	//   ....[40]....
        /*00cc*/ 	.word	0x05000091


	//   ....[41]....
        /*00d0*/ 	.word	0x05000091


	//----- nvinfo : EIATTR_COOP_GROUP_INSTR_OFFSETS
	.align		4
.L_4197:
        /*00d4*/ 	.byte	0x04, 0x28
        /*00d6*/ 	.short	(.L_4199 - .L_4198)


	//   ....[0]....
.L_4198:
        /*00d8*/ 	.word	0x00000840


	//   ....[1]....
        /*00dc*/ 	.word	0x00000860


	//   ....[2]....
        /*00e0*/ 	.word	0x00000880


	//   ....[3]....
        /*00e4*/ 	.word	0x000008a0


	//   ....[4]....
        /*00e8*/ 	.word	0x000008c0


	//   ....[5]....
        /*00ec*/ 	.word	0x00000df0


	//   ....[6]....
        /*00f0*/ 	.word	0x00000e10


	//   ....[7]....
        /*00f4*/ 	.word	0x00000e30


	//   ....[8]....
        /*00f8*/ 	.word	0x00000e50


	//   ....[9]....
        /*00fc*/ 	.word	0x00000e70


	//   ....[10]....
        /*0100*/ 	.word	0x00000fa0


	//   ....[11]....
        /*0104*/ 	.word	0x00001030


	//   ....[12]....
        /*0108*/ 	.word	0x00001040


	//   ....[13]....
        /*010c*/ 	.word	0x000010f0


	//   ....[14]....
        /*0110*/ 	.word	0x00001190


	//   ....[15]....
        /*0114*/ 	.word	0x000011b0


	//   ....[16]....
        /*0118*/ 	.word	0x00001380


	//   ....[17]....
        /*011c*/ 	.word	0x00001390


	//   ....[18]....
        /*0120*/ 	.word	0x00002890


	//   ....[19]....
        /*0124*/ 	.word	0x000028b0


	//   ....[20]....
        /*0128*/ 	.word	0x000028d0


	//   ....[21]....
        /*012c*/ 	.word	0x000028f0


	//   ....[22]....
        /*0130*/ 	.word	0x00002910


	//   ....[23]....
        /*0134*/ 	.word	0x00002ab0


	//   ....[24]....
        /*0138*/ 	.word	0x00002ad0


	//   ....[25]....
        /*013c*/ 	.word	0x00002d20


	//   ....[26]....
        /*0140*/ 	.word	0x00002d90


	//   ....[27]....
        /*0144*/ 	.word	0x00002e00


	//   ....[28]....
        /*0148*/ 	.word	0x00002e70


	//   ....[29]....
        /*014c*/ 	.word	0x00002ee0


	//   ....[30]....
        /*0150*/ 	.word	0x00003460


	//   ....[31]....
        /*0154*/ 	.word	0x000034d0


	//   ....[32]....
        /*0158*/ 	.word	0x00003540


	//   ....[33]....
        /*015c*/ 	.word	0x000035b0


	//   ....[34]....
        /*0160*/ 	.word	0x00003620


	//   ....[35]....
        /*0164*/ 	.word	0x000036a0


	//   ....[36]....
        /*0168*/ 	.word	0x00003710


	//   ....[37]....
        /*016c*/ 	.word	0x00003780


	//   ....[38]....
        /*0170*/ 	.word	0x000037f0


	//   ....[39]....
        /*0174*/ 	.word	0x00003860


	//   ....[40]....
        /*0178*/ 	.word	0x000038e0


	//   ....[41]....
        /*017c*/ 	.word	0x00003950


	//----- nvinfo : EIATTR_EXIT_INSTR_OFFSETS
	.align		4
.L_4199:
        /*0180*/ 	.byte	0x04, 0x1c
        /*0182*/ 	.short	(.L_4201 - .L_4200)


	//   ....[0]....
.L_4200:
        /*0184*/ 	.word	0x00002b60


	//   ....[1]....
        /*0188*/ 	.word	0x00002bc0


	//   ....[2]....
        /*018c*/ 	.word	0x00002cc0


	//----- nvinfo : EIATTR_MAX_THREADS
	.align		4
.L_4201:
        /*0190*/ 	.byte	0x04, 0x05
        /*0192*/ 	.short	(.L_4203 - .L_4202)
.L_4202:
        /*0194*/ 	.word	0x00000080
        /*0198*/ 	.word	0x00000001
        /*019c*/ 	.word	0x00000001


	//----- nvinfo : EIATTR_CRS_STACK_SIZE
	.align		4
.L_4203:
        /*01a0*/ 	.byte	0x04, 0x1e
        /*01a2*/ 	.short	(.L_4205 - .L_4204)
.L_4204:
        /*01a4*/ 	.word	0x00000000


	//----- nvinfo : EIATTR_CBANK_PARAM_SIZE
	.align		4
.L_4205:
        /*01a8*/ 	.byte	0x03, 0x19
        /*01aa*/ 	.short	0x0088


	//----- nvinfo : EIATTR_PARAM_CBANK
	.align		4
        /*01ac*/ 	.byte	0x04, 0x0a
        /*01ae*/ 	.short	(.L_4207 - .L_4206)
	.align		4
.L_4206:
        /*01b0*/ 	.word	index@(.nv.constant0._ZN18transformer_engine13normalization19ln_fwd_tuned_kernelINS0_13Kernel_traitsIffffjLj5120ELj1ELj1ELj4ELj16ENS0_18Kernel_traits_baseILj5120EffffjLj128EEEEEEEvNS0_19ForwardKernelParamsE)
        /*01b4*/ 	.short	0x0210
        /*01b6*/ 	.short	0x0088


	//----- nvinfo : EIATTR_SW_WAR
	.align		4
.L_4207:
        /*01b8*/ 	.byte	0x04, 0x36
        /*01ba*/ 	.short	(.L_4209 - .L_4208)
.L_4208:
        /*01bc*/ 	.word	0x00000008
.L_4209:


//--------------------- .nv.info._ZN18transformer_engine13normalization19ln_fwd_tuned_kernelINS0_13Kernel_traitsIff13__nv_bfloat16fjLj4096ELj1ELj1ELj4ELj16ENS0_18Kernel_traits_baseILj4096EffS3_fjLj128EEEEEEEvNS0_19ForwardKernelParamsE --------------------------
	.section	.nv.info._ZN18transformer_engine13normalization19ln_fwd_tuned_kernelINS0_13Kernel_traitsIff13__nv_bfloat16fjLj4096ELj1ELj1ELj4ELj16ENS0_18Kernel_traits_baseILj4096EffS3_fjLj128EEEEEEEvNS0_19ForwardKernelParamsE,"",@"SHT_CUDA_INFO"
	.sectionflags	@""
	.align	4


	//----- nvinfo : EIATTR_CUDA_API_VERSION
	.align		4
        /*0000*/ 	.byte	0x04, 0x37
        /*0002*/ 	.short	(.L_4211 - .L_4210)
.L_4210:
        /*0004*/ 	.word	0x00000082


	//----- nvinfo : EIATTR_KPARAM_INFO
	.align		4
.L_4211:
        /*0008*/ 	.byte	0x04, 0x17
        /*000a*/ 	.short	(.L_4213 - .L_4212)
.L_4212:
        /*000c*/ 	.word	0x00000000
        /*0010*/ 	.short	0x0000
        /*0012*/ 	.short	0x0000
        /*0014*/ 	.byte	0x00, 0xf0, 0x21, 0x02


	//----- nvinfo : EIATTR_SPARSE_MMA_MASK
	.align		4
.L_4213:
        /*0018*/ 	.byte	0x03, 0x50
        /*001a*/ 	.short	0x0000


	//----- nvinfo : EIATTR_MAXREG_COUNT
	.align		4
        /*001c*/ 	.byte	0x03, 0x1b
        /*001e*/ 	.short	0x00ff


	//----- nvinfo : EIATTR_NUM_BARRIERS
	.align		4
        /*0020*/ 	.byte	0x02, 0x4c
        /*0022*/ 	.byte	0x01
	.zero		1


	//----- nvinfo : EIATTR_MERCURY_ISA_VERSION
	.align		4
        /*0024*/ 	.byte	0x03, 0x5f
        /*0026*/ 	.short	0x0101


	//----- nvinfo : EIATTR_COOP_GROUP_MASK_REGIDS
	.align		4
        /*0028*/ 	.byte	0x04, 0x29
        /*002a*/ 	.short	(.L_4215 - .L_4214)


	//   ....[0]....
.L_4214:
        /*002c*/ 	.word	0xffffffff


	//   ....[1]....
        /*0030*/ 	.word	0xffffffff


	//   ....[2]....
        /*0034*/ 	.word	0xffffffff


	//   ....[3]....
        /*0038*/ 	.word	0xffffffff


	//   ....[4]....
        /*003c*/ 	.word	0xffffffff


	//   ....[5]....
        /*0040*/ 	.word	0xffffffff


	//   ....[6]....
        /*0044*/ 	.word	0xffffffff


	//   ....[7]....
        /*0048*/ 	.word	0xffffffff


	//   ....[8]....
        /*004c*/ 	.word	0xffffffff


	//   ....[9]....
        /*0050*/ 	.word	0xffffffff


	//   ....[10]....
        /*0054*/ 	.word	0xffffffff


	//   ....[11]....
        /*0058*/ 	.word	0xffffffff


	//   ....[12]....
        /*005c*/ 	.word	0xffffffff


	//   ....[13]....
        /*0060*/ 	.word	0xffffffff


	//   ....[14]....
        /*0064*/ 	.word	0xffffffff


	//   ....[15]....
        /*0068*/ 	.word	0xffffffff


	//   ....[16]....
        /*006c*/ 	.word	0xffffffff


	//   ....[17]....
        /*0070*/ 	.word	0xffffffff


	//   ....[18]....
        /*0074*/ 	.word	0xffffffff


	//   ....[19]....
        /*0078*/ 	.word	0xffffffff


	//   ....[20]....
        /*007c*/ 	.word	0xffffffff


	//   ....[21]....
        /*0080*/ 	.word	0xffffffff


	//   ....[22]....
        /*0084*/ 	.word	0xffffffff


	//   ....[23]....
        /*0088*/ 	.word	0xffffffff


	//   ....[24]....
        /*008c*/ 	.word	0xffffffff


	//   ....[25]....
        /*0090*/ 	.word	0x0500006a


	//   ....[26]....
        /*0094*/ 	.word	0x0500006a


	//   ....[27]....
        /*0098*/ 	.word	0x0500006a


	//   ....[28]....
        /*009c*/ 	.word	0x0500006a


	//   ....[29]....
        /*00a0*/ 	.word	0x0500006a


	//   ....[30]....
        /*00a4*/ 	.word	0x0500006a


	//   ....[31]....
        /*00a8*/ 	.word	0x0500006a


	//   ....[32]....
        /*00ac*/ 	.word	0x0500006a


	//   ....[33]....
        /*00b0*/ 	.word	0x0500006a


	//   ....[34]....
        /*00b4*/ 	.word	0x0500006a


	//   ....[35]....
        /*00b8*/ 	.word	0x0500006a


	//   ....[36]....
        /*00bc*/ 	.word	0x0500006a


	//   ....[37]....
        /*00c0*/ 	.word	0x0500006a


	//   ....[38]....
        /*00c4*/ 	.word	0x0500006a


	//   ....[39]....
        /*00c8*/ 	.word	0x0500006a


	//   ....[40]....
        /*00cc*/ 	.word	0x0500006a


	//   ....[41]....
        /*00d0*/ 	.word	0x0500006a


	//----- nvinfo : EIATTR_COOP_GROUP_INSTR_OFFSETS
	.align		4
.L_4215:
        /*00d4*/ 	.byte	0x04, 0x28
        /*00d6*/ 	.short	(.L_4217 - .L_4216)


	//   ....[0]....
.L_4216:
        /*00d8*/ 	.word	0x00000840


	//   ....[1]....
        /*00dc*/ 	.word	0x00000860


	//   ....[2]....
        /*00e0*/ 	.word	0x00000880


	//   ....[3]....
        /*00e4*/ 	.word	0x000008a0


	//   ....[4]....
        /*00e8*/ 	.word	0x000008c0


	//   ....[5]....
        /*00ec*/ 	.word	0x00000cf0


	//   ....[6]....
        /*00f0*/ 	.word	0x00000d10


	//   ....[7]....
        /*00f4*/ 	.word	0x00000d30


	//   ....[8]....
        /*00f8*/ 	.word	0x00000d50


	//   ....[9]....
        /*00fc*/ 	.word	0x00000d70


	//   ....[10]....
        /*0100*/ 	.word	0x00000ee0


	//   ....[11]....
        /*0104*/ 	.word	0x00000f40


	//   ....[12]....
        /*0108*/ 	.word	0x00000f50


	//   ....[13]....
        /*010c*/ 	.word	0x00001000


	//   ....[14]....
        /*0110*/ 	.word	0x000010b0


	//   ....[15]....
        /*0114*/ 	.word	0x000010c0


	//   ....[16]....
        /*0118*/ 	.word	0x00001280


	//   ....[17]....
        /*011c*/ 	.word	0x000012a0


	//   ....[18]....
        /*0120*/ 	.word	0x00002770


	//   ....[19]....
        /*0124*/ 	.word	0x00002790


	//   ....[20]....
        /*0128*/ 	.word	0x000027b0


	//   ....[21]....
        /*012c*/ 	.word	0x000027d0


	//   ....[22]....
        /*0130*/ 	.word	0x000027f0


	//   ....[23]....
        /*0134*/ 	.word	0x00002990


	//   ....[24]....
        /*0138*/ 	.word	0x000029b0


	//   ....[25]....
        /*013c*/ 	.word	0x00002c00


	//   ....[26]....
        /*0140*/ 	.word	0x00002c70


	//   ....[27]....
        /*0144*/ 	.word	0x00002ce0


	//   ....[28]....
        /*0148*/ 	.word	0x00002d50


	//   ....[29]....
        /*014c*/ 	.word	0x00002dc0


	//   ....[30]....
        /*0150*/ 	.word	0x00003240


	//   ....[31]....
        /*0154*/ 	.word	0x000032b0


	//   ....[32]....
        /*0158*/ 	.word	0x00003320


	//   ....[33]....
        /*015c*/ 	.word	0x00003390


	//   ....[34]....
        /*0160*/ 	.word	0x00003400


	//   ....[35]....
        /*0164*/ 	.word	0x00003490


	//   ....[36]....
        /*0168*/ 	.word	0x00003500


	//   ....[37]....
        /*016c*/ 	.word	0x00003570


	//   ....[38]....
        /*0170*/ 	.word	0x000035e0


	//   ....[39]....
        /*0174*/ 	.word	0x00003650


	//   ....[40]....
        /*0178*/ 	.word	0x000036d0


	//   ....[41]....
        /*017c*/ 	.word	0x00003740


	//----- nvinfo : EIATTR_EXIT_INSTR_OFFSETS
	.align		4
.L_4217:
        /*0180*/ 	.byte	0x04, 0x1c
        /*0182*/ 	.short	(.L_4219 - .L_4218)


	//   ....[0]....
.L_4218:
        /*0184*/ 	.word	0x00002a40


	//   ....[1]....
        /*0188*/ 	.word	0x00002aa0


	//   ....[2]....
        /*018c*/ 	.word	0x00002ba0


	//----- nvinfo : EIATTR_MAX_THREADS
	.align		4
.L_4219:
        /*0190*/ 	.byte	0x04, 0x05
        /*0192*/ 	.short	(.L_4221 - .L_4220)
.L_4220:
        /*0194*/ 	.word	0x00000080
        /*0198*/ 	.word	0x00000001
        /*019c*/ 	.word	0x00000001


	//----- nvinfo : EIATTR_CRS_STACK_SIZE
	.align		4
.L_4221:
        /*01a0*/ 	.byte	0x04, 0x1e
        /*01a2*/ 	.short	(.L_4223 - .L_4222)
.L_4222:
        /*01a4*/ 	.word	0x00000000


	//----- nvinfo : EIATTR_CBANK_PARAM_SIZE
	.align		4
.L_4223:
        /*01a8*/ 	.byte	0x03, 0x19
        /*01aa*/ 	.short	0x0088


	//----- nvinfo : EIATTR_PARAM_CBANK
	.align		4
        /*01ac*/ 	.byte	0x04, 0x0a
        /*01ae*/ 	.short	(.L_4225 - .L_4224)
	.align		4
.L_4224:
        /*01b0*/ 	.word	index@(.nv.constant0._ZN18transformer_engine13normalization19ln_fwd_tuned_kernelINS0_13Kernel_traitsIff13__nv_bfloat16fjLj4096ELj1ELj1ELj4ELj16ENS0_18Kernel_traits_baseILj4096EffS3_fjLj128EEEEEEEvNS0_19ForwardKernelParamsE)
        /*01b4*/ 	.short	0x0210
        /*01b6*/ 	.short	0x0088


	//----- nvinfo : EIATTR_SW_WAR
	.align		4
.L_4225:
        /*01b8*/ 	.byte	0x04, 0x36
        /*01ba*/ 	.short	(.L_4227 - .L_4226)
.L_4226:
        /*01bc*/ 	.word	0x00000008
.L_4227:


//--------------------- .nv.info._ZN18transformer_engine13normalization19ln_fwd_tuned_kernelINS0_13Kernel_traitsI13__nv_bfloat16S3_S3_fjLj4096ELj1ELj1ELj4ELj16ENS0_18Kernel_traits_baseILj4096ES3_S3_S3_fjLj128EEEEEEEvNS0_19ForwardKernelParamsE --------------------------
	.section	.nv.info._ZN18transformer_engine13normalization19ln_fwd_tuned_kernelINS0_13Kernel_traitsI13__nv_bfloat16S3_S3_fjLj4096ELj1ELj1ELj4ELj16ENS0_18Kernel_traits_baseILj4096ES3_S3_S3_fjLj128EEEEEEEvNS0_19ForwardKernelParamsE,"",@"SHT_CUDA_INFO"
	.sectionflags	@""
	.align	4


	//----- nvinfo : EIATTR_CUDA_API_VERSION
	.align		4
        /*0000*/ 	.byte	0x04, 0x37
        /*0002*/ 	.short	(.L_4229 - .L_4228)
.L_4228:
        /*0004*/ 	.word	0x00000082


	//----- nvinfo : EIATTR_KPARAM_INFO
	.align		4
.L_4229:
        /*0008*/ 	.byte	0x04, 0x17
        /*000a*/ 	.short	(.L_4231 - .L_4230)
.L_4230:
        /*000c*/ 	.word	0x00000000
        /*0010*/ 	.short	0x0000
        /*0012*/ 	.short	0x0000
        /*0014*/ 	.byte	0x00, 0xf0, 0x21, 0x02


	//----- nvinfo : EIATTR_SPARSE_MMA_MASK
	.align		4
.L_4231:
        /*0018*/ 	.byte	0x03, 0x50
        /*001a*/ 	.short	0x0000


	//----- nvinfo : EIATTR_MAXREG_COUNT
	.align		4
        /*001c*/ 	.byte	0x03, 0x1b
        /*001e*/ 	.short	0x00ff


	//----- nvinfo : EIATTR_NUM_BARRIERS
	.align		4
        /*0020*/ 	.byte	0x02, 0x4c
        /*0022*/ 	.byte	0x01
	.zero		1


	//----- nvinfo : EIATTR_MERCURY_ISA_VERSION
	.align		4
        /*0024*/ 	.byte	0x03, 0x5f
        /*0026*/ 	.short	0x0101


	//----- nvinfo : EIATTR_COOP_GROUP_MASK_REGIDS
	.align		4
        /*0028*/ 	.byte	0x04, 0x29
        /*002a*/ 	.short	(.L_4233 - .L_4232)


	//   ....[0]....
.L_4232:
        /*002c*/ 	.word	0xffffffff


	//   ....[1]....
        /*0030*/ 	.word	0xffffffff


	//   ....[2]....
        /*0034*/ 	.word	0xffffffff


	//   ....[3]....
        /*0038*/ 	.word	0xffffffff


	//   ....[4]....
        /*003c*/ 	.word	0xffffffff


	//   ....[5]....
        /*0040*/ 	.word	0xffffffff


	//   ....[6]....
        /*0044*/ 	.word	0xffffffff


	//   ....[7]....
        /*0048*/ 	.word	0xffffffff


	//   ....[8]....
        /*004c*/ 	.word	0xffffffff


	//   ....[9]....
        /*0050*/ 	.word	0xffffffff


	//   ....[10]....
        /*0054*/ 	.word	0xffffffff


	//   ....[11]....
        /*0058*/ 	.word	0xffffffff


	//   ....[12]....
        /*005c*/ 	.word	0xffffffff


	//   ....[13]....
        /*0060*/ 	.word	0xffffffff


	//   ....[14]....
        /*0064*/ 	.word	0xffffffff


	//   ....[15]....
        /*0068*/ 	.word	0xffffffff


	//   ....[16]....
        /*006c*/ 	.word	0xffffffff


	//   ....[17]....
        /*0070*/ 	.word	0xffffffff


	//   ....[18]....
        /*0074*/ 	.word	0xffffffff


	//   ....[19]....
        /*0078*/ 	.word	0xffffffff


	//   ....[20]....
        /*007c*/ 	.word	0xffffffff


	//   ....[21]....
        /*0080*/ 	.word	0xffffffff


	//   ....[22]....
        /*0084*/ 	.word	0xffffffff


	//   ....[23]....
        /*0088*/ 	.word	0xffffffff


	//   ....[24]....
        /*008c*/ 	.word	0xffffffff


	//   ....[25]....
        /*0090*/ 	.word	0x05000022


	//   ....[26]....
        /*0094*/ 	.word	0x05000022


	//   ....[27]....
        /*0098*/ 	.word	0x05000022


	//   ....[28]....
        /*009c*/ 	.word	0x05000022


	//   ....[29]....
        /*00a0*/ 	.word	0x05000022


	//   ....[30]....
        /*00a4*/ 	.word	0x05000022


	//   ....[31]....
        /*00a8*/ 	.word	0x05000022


	//   ....[32]....
        /*00ac*/ 	.word	0x05000022


	//   ....[33]....
        /*00b0*/ 	.word	0x05000022


	//   ....[34]....
        /*00b4*/ 	.word	0x05000022


	//   ....[35]....
        /*00b8*/ 	.word	0x05000022


	//   ....[36]....
        /*00bc*/ 	.word	0x05000022


	//   ....[37]....
        /*00c0*/ 	.word	0x05000022


	//   ....[38]....
        /*00c4*/ 	.word	0x05000022


	//   ....[39]....
        /*00c8*/ 	.word	0x05000022


	//   ....[40]....
        /*00cc*/ 	.word	0x05000022


	//   ....[41]....
        /*00d0*/ 	.word	0x05000022


	//----- nvinfo : EIATTR_COOP_GROUP_INSTR_OFFSETS
	.align		4
.L_4233:
        /*00d4*/ 	.byte	0x04, 0x28
        /*00d6*/ 	.short	(.L_4235 - .L_4234)


	//   ....[0]....
.L_4234:
        /*00d8*/ 	.word	0x00000b00


	//   ....[1]....
        /*00dc*/ 	.word	0x00000b20


	//   ....[2]....
        /*00e0*/ 	.word	0x00000b40


	//   ....[3]....
        /*00e4*/ 	.word	0x00000b60


	//   ....[4]....
        /*00e8*/ 	.word	0x00000b80


	//   ....[5]....
        /*00ec*/ 	.word	0x00000fb0


	//   ....[6]....
        /*00f0*/ 	.word	0x00000fd0


	//   ....[7]....
        /*00f4*/ 	.word	0x00000ff0


	//   ....[8]....
        /*00f8*/ 	.word	0x00001010


	//   ....[9]....
        /*00fc*/ 	.word	0x00001030


	//   ....[10]....
        /*0100*/ 	.word	0x000011a0


	//   ....[11]....
        /*0104*/ 	.word	0x00001200


	//   ....[12]....
        /*0108*/ 	.word	0x00001210


	//   ....[13]....
        /*010c*/ 	.word	0x000012c0


	//   ....[14]....
        /*0110*/ 	.word	0x00001360


	//   ....[15]....
        /*0114*/ 	.word	0x00001380


	//   ....[16]....
        /*0118*/ 	.word	0x00001590


	//   ....[17]....
        /*011c*/ 	.word	0x000015f0


	//   ....[18]....
        /*0120*/ 	.word	0x00002990


	//   ....[19]....
        /*0124*/ 	.word	0x000029b0


	//   ....[20]....
        /*0128*/ 	.word	0x000029d0


	//   ....[21]....
        /*012c*/ 	.word	0x000029f0


	//   ....[22]....
        /*0130*/ 	.word	0x00002a10


	//   ....[23]....
        /*0134*/ 	.word	0x00002bb0


	//   ....[24]....
        /*0138*/ 	.word	0x00002bd0


	//   ....[25]....
        /*013c*/ 	.word	0x00002e20


	//   ....[26]....
        /*0140*/ 	.word	0x00002e90


	//   ....[27]....
        /*0144*/ 	.word	0x00002f00


	//   ....[28]....
        /*0148*/ 	.word	0x00002f70


	//   ....[29]....
        /*014c*/ 	.word	0x00002fe0


	//   ....[30]....
        /*0150*/ 	.word	0x00003450


	//   ....[31]....
        /*0154*/ 	.word	0x000034c0


	//   ....[32]....
        /*0158*/ 	.word	0x00003530


	//   ....[33]....
        /*015c*/ 	.word	0x000035a0


	//   ....[34]....
        /*0160*/ 	.word	0x00003610


	//   ....[35]....
        /*0164*/ 	.word	0x00003690


	//   ....[36]....
        /*0168*/ 	.word	0x00003700


	//   ....[37]....
        /*016c*/ 	.word	0x00003770


	//   ....[38]....
        /*0170*/ 	.word	0x000037e0


	//   ....[39]....
        /*0174*/ 	.word	0x00003850


	//   ....[40]....
        /*0178*/ 	.word	0x000038d0


	//   ....[41]....
        /*017c*/ 	.word	0x00003940


	//----- nvinfo : EIATTR_EXIT_INSTR_OFFSETS
	.align		4
.L_4235:
        /*0180*/ 	.byte	0x04, 0x1c
        /*0182*/ 	.short	(.L_4237 - .L_4236)


	//   ....[0]....
.L_4236:
        /*0184*/ 	.word	0x00002c60


	//   ....[1]....
        /*0188*/ 	.word	0x00002cc0


	//   ....[2]....
        /*018c*/ 	.word	0x00002dc0


	//----- nvinfo : EIATTR_MAX_THREADS
	.align		4
.L_4237:
        /*0190*/ 	.byte	0x04, 0x05
        /*0192*/ 	.short	(.L_4239 - .L_4238)
.L_4238:
        /*0194*/ 	.word	0x00000080
        /*0198*/ 	.word	0x00000001
        /*019c*/ 	.word	0x00000001


	//----- nvinfo : EIATTR_CRS_STACK_SIZE
	.align		4
.L_4239:
        /*01a0*/ 	.byte	0x04, 0x1e
        /*01a2*/ 	.short	(.L_4241 - .L_4240)
.L_4240:
        /*01a4*/ 	.word	0x00000000


	//----- nvinfo : EIATTR_CBANK_PARAM_SIZE
	.align		4
.L_4241:
        /*01a8*/ 	.byte	0x03, 0x19
        /*01aa*/ 	.short	0x0088


	//----- nvinfo : EIATTR_PARAM_CBANK
	.align		4
        /*01ac*/ 	.byte	0x04, 0x0a
        /*01ae*/ 	.short	(.L_4243 - .L_4242)
	.align		4
.L_4242:
        /*01b0*/ 	.word	index@(.nv.constant0._ZN18transformer_engine13normalization19ln_fwd_tuned_kernelINS0_13Kernel_traitsI13__nv_bfloat16S3_S3_fjLj4096ELj1ELj1ELj4ELj16ENS0_18Kernel_traits_baseILj4096ES3_S3_S3_fjLj128EEEEEEEvNS0_19ForwardKernelParamsE)
        /*01b4*/ 	.short	0x0210
        /*01b6*/ 	.short	0x0088


	//----- nvinfo : EIATTR_SW_WAR
	.align		4
.L_4243:
        /*01b8*/ 	.byte	0x04, 0x36
        /*01ba*/ 	.short	(.L_4245 - .L_4244)
.L_4244:
        /*01bc*/ 	.word	0x00000008
.L_4245:


//--------------------- .nv.info._ZN18transformer_engine13normalization19ln_fwd_tuned_kernelINS0_13Kernel_traitsIff6__halffjLj4096ELj1ELj1ELj4ELj16ENS0_18Kernel_traits_baseILj4096EffS3_fjLj128EEEEEEEvNS0_19ForwardKernelParamsE --------------------------
	.section	.nv.info._ZN18transformer_engine13normalization19ln_fwd_tuned_kernelINS0_13Kernel_traitsIff6__halffjLj4096ELj1ELj1ELj4ELj16ENS0_18Kernel_traits_baseILj4096EffS3_fjLj128EEEEEEEvNS0_19ForwardKernelParamsE,"",@"SHT_CUDA_INFO"
	.sectionflags	@""
	.align	4


	//----- nvinfo : EIATTR_CUDA_API_VERSION
	.align		4
        /*0000*/ 	.byte	0x04, 0x37
        /*0002*/ 	.short	(.L_4247 - .L_4246)
.L_4246:
        /*0004*/ 	.word	0x00000082


	//----- nvinfo : EIATTR_KPARAM_INFO
	.align		4
.L_4247:
        /*0008*/ 	.byte	0x04, 0x17
        /*000a*/ 	.short	(.L_4249 - .L_4248)
.L_4248:
        /*000c*/ 	.word	0x00000000
        /*0010*/ 	.short	0x0000
        /*0012*/ 	.short	0x0000
        /*0014*/ 	.byte	0x00, 0xf0, 0x21, 0x02


	//----- nvinfo : EIATTR_SPARSE_MMA_MASK
	.align		4
.L_4249:
        /*0018*/ 	.byte	0x03, 0x50
        /*001a*/ 	.short	0x0000


	//----- nvinfo : EIATTR_MAXREG_COUNT
	.align		4
        /*001c*/ 	.byte	0x03, 0x1b
        /*001e*/ 	.short	0x00ff


	//----- nvinfo : EIATTR_NUM_BARRIERS
	.align		4
        /*0020*/ 	.byte	0x02, 0x4c
        /*0022*/ 	.byte	0x01
	.zero		1


	//----- nvinfo : EIATTR_MERCURY_ISA_VERSION
	.align		4
        /*0024*/ 	.byte	0x03, 0x5f
        /*0026*/ 	.short	0x0101


	//----- nvinfo : EIATTR_COOP_GROUP_MASK_REGIDS
	.align		4
        /*0028*/ 	.byte	0x04, 0x29
        /*002a*/ 	.short	(.L_4251 - .L_4250)


	//   ....[0]....
.L_4250:
        /*002c*/ 	.word	0xffffffff


	//   ....[1]....
        /*0030*/ 	.word	0xffffffff


	//   ....[2]....
        /*0034*/ 	.word	0xffffffff


	//   ....[3]....
        /*0038*/ 	.word	0xffffffff


	//   ....[4]....
        /*003c*/ 	.word	0xffffffff


	//   ....[5]....
        /*0040*/ 	.word	0xffffffff


	//   ....[6]....
        /*0044*/ 	.word	0xffffffff


	//   ....[7]....
        /*0048*/ 	.word	0xffffffff


	//   ....[8]....
        /*004c*/ 	.word	0xffffffff


	//   ....[9]....
        /*0050*/ 	.word	0xffffffff


	//   ....[10]....
        /*0054*/ 	.word	0xffffffff


	//   ....[11]....
        /*0058*/ 	.word	0xffffffff


	//   ....[12]....
        /*005c*/ 	.word	0xffffffff


	//   ....[13]....
        /*0060*/ 	.word	0xffffffff


	//   ....[14]....
        /*0064*/ 	.word	0xffffffff


	//   ....[15]....
        /*0068*/ 	.word	0xffffffff


	//   ....[16]....
        /*006c*/ 	.word	0xffffffff


	//   ....[17]....
        /*0070*/ 	.word	0xffffffff


	//   ....[18]....
        /*0074*/ 	.word	0xffffffff


	//   ....[19]....
        /*0078*/ 	.word	0xffffffff


	//   ....[20]....
        /*007c*/ 	.word	0xffffffff


	//   ....[21]....
        /*0080*/ 	.word	0xffffffff


	//   ....[22]....
        /*0084*/ 	.word	0xffffffff


	//   ....[23]....
        /*0088*/ 	.word	0xffffffff


	//   ....[24]....
        /*008c*/ 	.word	0xffffffff


	//   ....[25]....
        /*0090*/ 	.word	0x0500006a


	//   ....[26]....
        /*0094*/ 	.word	0x0500006a


	//   ....[27]....
        /*0098*/ 	.word	0x0500006a


	//   ....[28]....
        /*009c*/ 	.word	0x0500006a


	//   ....[29]....
        /*00a0*/ 	.word	0x0500006a


	//   ....[30]....
        /*00a4*/ 	.word	0x0500006a


	//   ....[31]....
        /*00a8*/ 	.word	0x0500006a


	//   ....[32]....
        /*00ac*/ 	.word	0x0500006a


	//   ....[33]....
        /*00b0*/ 	.word	0x0500006a


	//   ....[34]....
        /*00b4*/ 	.word	0x0500006a


	//   ....[35]....
        /*00b8*/ 	.word	0x0500006a


	//   ....[36]....
        /*00bc*/ 	.word	0x0500006a


	//   ....[37]....
        /*00c0*/ 	.word	0x0500006a


	//   ....[38]....
        /*00c4*/ 	.word	0x0500006a


	//   ....[39]....
        /*00c8*/ 	.word	0x0500006a


	//   ....[40]....
        /*00cc*/ 	.word	0x0500006a


	//   ....[41]....
        /*00d0*/ 	.word	0x0500006a


	//----- nvinfo : EIATTR_COOP_GROUP_INSTR_OFFSETS
	.align		4
.L_4251:
        /*00d4*/ 	.byte	0x04, 0x28
        /*00d6*/ 	.short	(.L_4253 - .L_4252)


	//   ....[0]....
.L_4252:
        /*00d8*/ 	.word	0x00000840


	//   ....[1]....
        /*00dc*/ 	.word	0x00000860


	//   ....[2]....
        /*00e0*/ 	.word	0x00000880


	//   ....[3]....
        /*00e4*/ 	.word	0x000008a0


	//   ....[4]....
        /*00e8*/ 	.word	0x000008c0


	//   ....[5]....
        /*00ec*/ 	.word	0x00000cf0


	//   ....[6]....
        /*00f0*/ 	.word	0x00000d10


	//   ....[7]....
        /*00f4*/ 	.word	0x00000d30


	//   ....[8]....
        /*00f8*/ 	.word	0x00000d50


	//   ....[9]....
        /*00fc*/ 	.word	0x00000d70


	//   ....[10]....
        /*0100*/ 	.word	0x00000ee0


	//   ....[11]....
        /*0104*/ 	.word	0x00000f40


	//   ....[12]....
        /*0108*/ 	.word	0x00000f50


	//   ....[13]....
        /*010c*/ 	.word	0x00001000


	//   ....[14]....
        /*0110*/ 	.word	0x000010b0


	//   ....[15]....
        /*0114*/ 	.word	0x000010c0


	//   ....[16]....
        /*0118*/ 	.word	0x00001280


	//   ....[17]....
        /*011c*/ 	.word	0x000012a0


	//   ....[18]....
        /*0120*/ 	.word	0x00002770


	//   ....[19]....
        /*0124*/ 	.word	0x00002790


	//   ....[20]....
        /*0128*/ 	.word	0x000027b0


	//   ....[21]....
        /*012c*/ 	.word	0x000027d0


	//   ....[22]....
        /*0130*/ 	.word	0x000027f0


	//   ....[23]....
        /*0134*/ 	.word	0x00002990


	//   ....[24]....
        /*0138*/ 	.word	0x000029b0


	//   ....[25]....
        /*013c*/ 	.word	0x00002c00


	//   ....[26]....
        /*0140*/ 	.word	0x00002c70


	//   ....[27]....
        /*0144*/ 	.word	0x00002ce0


	//   ....[28]....
        /*0148*/ 	.word	0x00002d50


	//   ....[29]....
        /*014c*/ 	.word	0x00002dc0


	//   ....[30]....
        /*0150*/ 	.word	0x00003240


	//   ....[31]....
        /*0154*/ 	.word	0x000032b0


	//   ....[32]....
        /*0158*/ 	.word	0x00003320


	//   ....[33]....
        /*015c*/ 	.word	0x00003390


	//   ....[34]....
        /*0160*/ 	.word	0x00003400


	//   ....[35]....
        /*0164*/ 	.word	0x00003490


	//   ....[36]....
        /*0168*/ 	.word	0x00003500


	//   ....[37]....
        /*016c*/ 	.word	0x00003570


	//   ....[38]....
        /*0170*/ 	.word	0x000035e0


	//   ....[39]....
        /*0174*/ 	.word	0x00003650


	//   ....[40]....
        /*0178*/ 	.word	0x000036d0


	//   ....[41]....
        /*017c*/ 	.word	0x00003740


	//----- nvinfo : EIATTR_EXIT_INSTR_OFFSETS
	.align		4
.L_4253:
        /*0180*/ 	.byte	0x04, 0x1c
        /*0182*/ 	.short	(.L_4255 - .L_4254)


	//   ....[0]....
.L_4254:
        /*0184*/ 	.word	0x00002a40


	//   ....[1]....
        /*0188*/ 	.word	0x00002aa0


	//   ....[2]....
        /*018c*/ 	.word	0x00002ba0


	//----- nvinfo : EIATTR_MAX_THREADS
	.align		4
.L_4255:
        /*0190*/ 	.byte	0x04, 0x05
        /*0192*/ 	.short	(.L_4257 - .L_4256)
.L_4256:
        /*0194*/ 	.word	0x00000080
        /*0198*/ 	.word	0x00000001
        /*019c*/ 	.word	0x00000001


	//----- nvinfo : EIATTR_CRS_STACK_SIZE
	.align		4
.L_4257:
        /*01a0*/ 	.byte	0x04, 0x1e
        /*01a2*/ 	.short	(.L_4259 - .L_4258)
.L_4258:
        /*01a4*/ 	.word	0x00000000


	//----- nvinfo : EIATTR_CBANK_PARAM_SIZE
	.align		4
.L_4259:
        /*01a8*/ 	.byte	0x03, 0x19
        /*01aa*/ 	.short	0x0088


	//----- nvinfo : EIATTR_PARAM_CBANK
	.align		4
        /*01ac*/ 	.byte	0x04, 0x0a
        /*01ae*/ 	.short	(.L_4261 - .L_4260)
	.align		4
.L_4260:
        /*01b0*/ 	.word	index@(.nv.constant0._ZN18transformer_engine13normalization19ln_fwd_tuned_kernelINS0_13Kernel_traitsIff6__halffjLj4096ELj1ELj1ELj4ELj16ENS0_18Kernel_traits_baseILj4096EffS3_fjLj128EEEEEEEvNS0_19ForwardKernelParamsE)
        /*01b4*/ 	.short	0x0210
        /*01b6*/ 	.short	0x0088


	//----- nvinfo : EIATTR_SW_WAR
	.align		4
.L_4261:
        /*01b8*/ 	.byte	0x04, 0x36
        /*01ba*/ 	.short	(.L_4263 - .L_4262)
.L_4262:
        /*01bc*/ 	.word	0x00000008
.L_4263:


//--------------------- .nv.info._ZN18transformer_engine13normalization19ln_fwd_tuned_kernelINS0_13Kernel_traitsI6__halfS3_S3_fjLj4096ELj1ELj1ELj4ELj16ENS0_18Kernel_traits_baseILj4096ES3_S3_S3_fjLj128EEEEEEEvNS0_19ForwardKernelParamsE --------------------------
	.section	.nv.info._ZN18transformer_engine13normalization19ln_fwd_tuned_kernelINS0_13Kernel_traitsI6__halfS3_S3_fjLj4096ELj1ELj1ELj4ELj16ENS0_18Kernel_traits_baseILj4096ES3_S3_S3_fjLj128EEEEEEEvNS0_19ForwardKernelParamsE,"",@"SHT_CUDA_INFO"
	.sectionflags	@""
	.align	4


	//----- nvinfo : EIATTR_CUDA_API_VERSION
	.align		4
        /*0000*/ 	.byte	0x04, 0x37
        /*0002*/ 	.short	(.L_4265 - .L_4264)
.L_4264:
        /*0004*/ 	.word	0x00000082


	//----- nvinfo : EIATTR_KPARAM_INFO
	.align		4
.L_4265:
        /*0008*/ 	.byte	0x04, 0x17
        /*000a*/ 	.short	(.L_4267 - .L_4266)
.L_4266:
        /*000c*/ 	.word	0x00000000
        /*0010*/ 	.short	0x0000
        /*0012*/ 	.short	0x0000
        /*0014*/ 	.byte	0x00, 0xf0, 0x21, 0x02


	//----- nvinfo : EIATTR_SPARSE_MMA_MASK
	.align		4
.L_4267:
        /*0018*/ 	.byte	0x03, 0x50
        /*001a*/ 	.short	0x0000


	//----- nvinfo : EIATTR_MAXREG_COUNT
	.align		4
        /*001c*/ 	.byte	0x03, 0x1b
        /*001e*/ 	.short	0x00ff


	//----- nvinfo : EIATTR_NUM_BARRIERS
	.align		4
        /*0020*/ 	.byte	0x02, 0x4c
        /*0022*/ 	.byte	0x01
	.zero		1


	//----- nvinfo : EIATTR_MERCURY_ISA_VERSION
	.align		4
        /*0024*/ 	.byte	0x03, 0x5f
        /*0026*/ 	.short	0x0101


	//----- nvinfo : EIATTR_COOP_GROUP_MASK_REGIDS
	.align		4
        /*0028*/ 	.byte	0x04, 0x29
        /*002a*/ 	.short	(.L_4269 - .L_4268)


	//   ....[0]....
.L_4268:
        /*002c*/ 	.word	0xffffffff


	//   ....[1]....
        /*0030*/ 	.word	0xffffffff


	//   ....[2]....
        /*0034*/ 	.word	0xffffffff


	//   ....[3]....
        /*0038*/ 	.word	0xffffffff


	//   ....[4]....
        /*003c*/ 	.word	0xffffffff


	//   ....[5]....
        /*0040*/ 	.word	0xffffffff


	//   ....[6]....
        /*0044*/ 	.word	0xffffffff


	//   ....[7]....
        /*0048*/ 	.word	0xffffffff


	//   ....[8]....
        /*004c*/ 	.word	0xffffffff


	//   ....[9]....
        /*0050*/ 	.word	0xffffffff


	//   ....[10]....
        /*0054*/ 	.word	0xffffffff


	//   ....[11]....
        /*0058*/ 	.word	0xffffffff


	//   ....[12]....
        /*005c*/ 	.word	0xffffffff


	//   ....[13]....
        /*0060*/ 	.word	0xffffffff


	//   ....[14]....
        /*0064*/ 	.word	0xffffffff


	//   ....[15]....
        /*0068*/ 	.word	0xffffffff


	//   ....[16]....
        /*006c*/ 	.word	0xffffffff


	//   ....[17]....
        /*0070*/ 	.word	0xffffffff


	//   ....[18]....
        /*0074*/ 	.word	0xffffffff


	//   ....[19]....
        /*0078*/ 	.word	0xffffffff


	//   ....[20]....
        /*007c*/ 	.word	0xffffffff


	//   ....[21]....
        /*0080*/ 	.word	0xffffffff


	//   ....[22]....
        /*0084*/ 	.word	0xffffffff


	//   ....[23]....
        /*0088*/ 	.word	0xffffffff


	//   ....[24]....
        /*008c*/ 	.word	0xffffffff


	//   ....[25]....
        /*0090*/ 	.word	0x05000022


	//   ....[26]....
        /*0094*/ 	.word	0x05000022


	//   ....[27]....
        /*0098*/ 	.word	0x05000022


	//   ....[28]....
        /*009c*/ 	.word	0x05000022


	//   ....[29]....
        /*00a0*/ 	.word	0x05000022


	//   ....[30]....
        /*00a4*/ 	.word	0x05000022


	//   ....[31]....
        /*00a8*/ 	.word	0x05000022


	//   ....[32]....
        /*00ac*/ 	.word	0x05000022


	//   ....[33]....
        /*00b0*/ 	.word	0x05000022


	//   ....[34]....
        /*00b4*/ 	.word	0x05000022


	//   ....[35]....
        /*00b8*/ 	.word	0x05000022


	//   ....[36]....
        /*00bc*/ 	.word	0x05000022


	//   ....[37]....
        /*00c0*/ 	.word	0x05000022


	//   ....[38]....
        /*00c4*/ 	.word	0x05000022


	//   ....[39]....
        /*00c8*/ 	.word	0x05000022


	//   ....[40]....
        /*00cc*/ 	.word	0x05000022


	//   ....[41]....
        /*00d0*/ 	.word	0x05000022


	//----- nvinfo : EIATTR_COOP_GROUP_INSTR_OFFSETS
	.align		4
.L_4269:
        /*00d4*/ 	.byte	0x04, 0x28
        /*00d6*/ 	.short	(.L_4271 - .L_4270)


	//   ....[0]....
.L_4270:
        /*00d8*/ 	.word	0x00000950


	//   ....[1]....
        /*00dc*/ 	.word	0x00000970


	//   ....[2]....
        /*00e0*/ 	.word	0x00000990


	//   ....[3]....
        /*00e4*/ 	.word	0x000009b0


	//   ....[4]....
        /*00e8*/ 	.word	0x000009d0


	//   ....[5]....
        /*00ec*/ 	.word	0x00000e00


	//   ....[6]....
        /*00f0*/ 	.word	0x00000e20


	//   ....[7]....
        /*00f4*/ 	.word	0x00000e40


	//   ....[8]....
        /*00f8*/ 	.word	0x00000e60


	//   ....[9]....
        /*00fc*/ 	.word	0x00000e80


	//   ....[10]....
        /*0100*/ 	.word	0x00000ff0


	//   ....[11]....
        /*0104*/ 	.word	0x00001050


	//   ....[12]....
        /*0108*/ 	.word	0x00001060


	//   ....[13]....
        /*010c*/ 	.word	0x00001110


	//   ....[14]....
        /*0110*/ 	.word	0x000011b0


	//   ....[15]....
        /*0114*/ 	.word	0x000011d0


	//   ....[16]....
        /*0118*/ 	.word	0x000013f0


	//   ....[17]....
        /*011c*/ 	.word	0x00001430


	//   ....[18]....
        /*0120*/ 	.word	0x00002690


	//   ....[19]....
        /*0124*/ 	.word	0x000026b0


	//   ....[20]....
        /*0128*/ 	.word	0x000026d0


	//   ....[21]....
        /*012c*/ 	.word	0x000026f0


	//   ....[22]....
        /*0130*/ 	.word	0x00002710


	//   ....[23]....
        /*0134*/ 	.word	0x000028b0


	//   ....[24]....
        /*0138*/ 	.word	0x000028d0


	//   ....[25]....
        /*013c*/ 	.word	0x00002b20


	//   ....[26]....
        /*0140*/ 	.word	0x00002b90


	//   ....[27]....
        /*0144*/ 	.word	0x00002c00


	//   ....[28]....
        /*0148*/ 	.word	0x00002c70


	//   ....[29]....
        /*014c*/ 	.word	0x00002ce0


	//   ....[30]....
        /*0150*/ 	.word	0x00003150


	//   ....[31]....
        /*0154*/ 	.word	0x000031c0


	//   ....[32]....
        /*0158*/ 	.word	0x00003230


	//   ....[33]....
        /*015c*/ 	.word	0x000032a0


	//   ....[34]....
        /*0160*/ 	.word	0x00003310


	//   ....[35]....
        /*0164*/ 	.word	0x00003380


	//   ....[36]....
        /*0168*/ 	.word	0x000033f0


	//   ....[37]....
        /*016c*/ 	.word	0x00003460


	//   ....[38]....
        /*0170*/ 	.word	0x000034d0


	//   ....[39]....
        /*0174*/ 	.word	0x00003540


	//   ....[40]....
        /*0178*/ 	.word	0x000035c0


	//   ....[41]....
        /*017c*/ 	.word	0x00003630


	//----- nvinfo : EIATTR_EXIT_INSTR_OFFSETS
	.align		4
.L_4271:
        /*0180*/ 	.byte	0x04, 0x1c
        /*0182*/ 	.short	(.L_4273 - .L_4272)


	//   ....[0]....
.L_4272:
        /*0184*/ 	.word	0x00002960


	//   ....[1]....
        /*0188*/ 	.word	0x000029c0


	//   ....[2]....
        /*018c*/ 	.word	0x00002ac0


	//----- nvinfo : EIATTR_MAX_THREADS
	.align		4
.L_4273:
        /*0190*/ 	.byte	0x04, 0x05
        /*0192*/ 	.short	(.L_4275 - .L_4274)
.L_4274:
        /*0194*/ 	.word	0x00000080
        /*0198*/ 	.word	0x00000001
        /*019c*/ 	.word	0x00000001


	//----- nvinfo : EIATTR_CRS_STACK_SIZE
	.align		4
.L_4275:
        /*01a0*/ 	.byte	0x04, 0x1e
        /*01a2*/ 	.short	(.L_4277 - .L_4276)
.L_4276:
        /*01a4*/ 	.word	0x00000000


	//----- nvinfo : EIATTR_CBANK_PARAM_SIZE
	.align		4
.L_4277:
        /*01a8*/ 	.byte	0x03, 0x19
        /*01aa*/ 	.short	0x0088


	//----- nvinfo : EIATTR_PARAM_CBANK
	.align		4
        /*01ac*/ 	.byte	0x04, 0x0a
        /*01ae*/ 	.short	(.L_4279 - .L_4278)
	.align		4
.L_4278:
        /*01b0*/ 	.word	index@(.nv.constant0._ZN18transformer_engine13normalization19ln_fwd_tuned_kernelINS0_13Kernel_traitsI6__halfS3_S3_fjLj4096ELj1ELj1ELj4ELj16ENS0_18Kernel_traits_baseILj4096ES3_S3_S3_fjLj128EEEEEEEvNS0_19ForwardKernelParamsE)
        /*01b4*/ 	.short	0x0210
        /*01b6*/ 	.short	0x0088


	//----- nvinfo : EIATTR_SW_WAR
	.align		4
.L_4279:
        /*01b8*/ 	.byte	0x04, 0x36
        /*01ba*/ 	.short	(.L_4281 - .L_4280)
.L_4280:
        /*01bc*/ 	.word	0x00000008
.L_4281:


//--------------------- .nv.info._ZN18transformer_engine13normalization19ln_fwd_tuned_kernelINS0_13Kernel_traitsIffffjLj4096ELj1ELj1ELj4ELj16ENS0_18Kernel_traits_baseILj4096EffffjLj128EEEEEEEvNS0_19ForwardKernelParamsE --------------------------
	.section	.nv.info._ZN18transformer_engine13normalization19ln_fwd_tuned_kernelINS0_13Kernel_traitsIffffjLj4096ELj1ELj1ELj4ELj16ENS0_18Kernel_traits_baseILj4096EffffjLj128EEEEEEEvNS0_19ForwardKernelParamsE,"",@"SHT_CUDA_INFO"
	.sectionflags	@""
	.align	4


	//----- nvinfo : EIATTR_CUDA_API_VERSION
	.align		4
        /*0000*/ 	.byte	0x04, 0x37
        /*0002*/ 	.short	(.L_4283 - .L_4282)
.L_4282:
        /*0004*/ 	.word	0x00000082


	//----- nvinfo : EIATTR_KPARAM_INFO
	.align		4
.L_4283:
        /*0008*/ 	.byte	0x04, 0x17
        /*000a*/ 	.short	(.L_4285 - .L_4284)
.L_4284:
        /*000c*/ 	.word	0x00000000
        /*0010*/ 	.short	0x0000
        /*0012*/ 	.short	0x0000
        /*0014*/ 	.byte	0x00, 0xf0, 0x21, 0x02


	//----- nvinfo : EIATTR_SPARSE_MMA_MASK
	.align		4
.L_4285:
        /*0018*/ 	.byte	0x03, 0x50
        /*001a*/ 	.short	0x0000


	//----- nvinfo : EIATTR_MAXREG_COUNT
	.align		4
        /*001c*/ 	.byte	0x03, 0x1b
        /*001e*/ 	.short	0x00ff


	//----- nvinfo : EIATTR_NUM_BARRIERS
	.align		4
        /*0020*/ 	.byte	0x02, 0x4c
        /*0022*/ 	.byte	0x01
	.zero		1


	//----- nvinfo : EIATTR_MERCURY_ISA_VERSION
	.align		4
        /*0024*/ 	.byte	0x03, 0x5f
        /*0026*/ 	.short	0x0101


	//----- nvinfo : EIATTR_COOP_GROUP_MASK_REGIDS
	.align		4
        /*0028*/ 	.byte	0x04, 0x29
        /*002a*/ 	.short	(.L_4287 - .L_4286)


	//   ....[0]....
.L_4286:
        /*002c*/ 	.word	0xffffffff


	//   ....[1]....
        /*0030*/ 	.word	0xffffffff


	//   ....[2]....
        /*0034*/ 	.word	0xffffffff


	//   ....[3]....
        /*0038*/ 	.word	0xffffffff


	//   ....[4]....
        /*003c*/ 	.word	0xffffffff


	//   ....[5]....
        /*0040*/ 	.word	0xffffffff


	//   ....[6]....
        /*0044*/ 	.word	0xffffffff


	//   ....[7]....
        /*0048*/ 	.word	0xffffffff


	//   ....[8]....
        /*004c*/ 	.word	0xffffffff


	//   ....[9]....
        /*0050*/ 	.word	0xffffffff


	//   ....[10]....
        /*0054*/ 	.word	0xffffffff


	//   ....[11]....
        /*0058*/ 	.word	0xffffffff


	//   ....[12]....
        /*005c*/ 	.word	0xffffffff


	//   ....[13]....
        /*0060*/ 	.word	0xffffffff


	//   ....[14]....
        /*0064*/ 	.word	0xffffffff


	//   ....[15]....
        /*0068*/ 	.word	0xffffffff


	//   ....[16]....
        /*006c*/ 	.word	0xffffffff


	//   ....[17]....
        /*0070*/ 	.word	0xffffffff


	//   ....[18]....
        /*0074*/ 	.word	0xffffffff


	//   ....[19]....
        /*0078*/ 	.word	0xffffffff


	//   ....[20]....
        /*007c*/ 	.word	0xffffffff


	//   ....[21]....
        /*0080*/ 	.word	0xffffffff


	//   ....[22]....
        /*0084*/ 	.word	0xffffffff


	//   ....[23]....
        /*0088*/ 	.word	0xffffffff


	//   ....[24]....
        /*008c*/ 	.word	0xffffffff


	//   ....[25]....
        /*0090*/ 	.word	0x0500006a


	//   ....[26]....
        /*0094*/ 	.word	0x0500006a


	//   ....[27]....
        /*0098*/ 	.word	0x0500006a


	//   ....[28]....
        /*009c*/ 	.word	0x0500006a


	//   ....[29]....
        /*00a0*/ 	.word	0x0500006a


	//   ....[30]....
        /*00a4*/ 	.word	0x0500006a


	//   ....[31]....
        /*00a8*/ 	.word	0x0500006a


	//   ....[32]....
        /*00ac*/ 	.word	0x0500006a


	//   ....[33]....
        /*00b0*/ 	.word	0x0500006a


	//   ....[34]....
        /*00b4*/ 	.word	0x0500006a


	//   ....[35]....
        /*00b8*/ 	.word	0x0500006a


	//   ....[36]....
        /*00bc*/ 	.word	0x0500006a


	//   ....[37]....
        /*00c0*/ 	.word	0x0500006a


	//   ....[38]....
        /*00c4*/ 	.word	0x0500006a


	//   ....[39]....
        /*00c8*/ 	.word	0x0500006a


	//   ....[40]....
        /*00cc*/ 	.word	0x0500006a


	//   ....[41]....
        /*00d0*/ 	.word	0x0500006a


	//----- nvinfo : EIATTR_COOP_GROUP_INSTR_OFFSETS
	.align		4
.L_4287:
        /*00d4*/ 	.byte	0x04, 0x28
        /*00d6*/ 	.short	(.L_4289 - .L_4288)


	//   ....[0]....
.L_4288:
        /*00d8*/ 	.word	0x00000840


	//   ....[1]....
        /*00dc*/ 	.word	0x00000860


	//   ....[2]....
        /*00e0*/ 	.word	0x00000880


	//   ....[3]....
        /*00e4*/ 	.word	0x000008a0


	//   ....[4]....
        /*00e8*/ 	.word	0x000008c0


	//   ....[5]....
        /*00ec*/ 	.word	0x00000cf0


	//   ....[6]....
        /*00f0*/ 	.word	0x00000d10


	//   ....[7]....
        /*00f4*/ 	.word	0x00000d30


	//   ....[8]....
        /*00f8*/ 	.word	0x00000d50


	//   ....[9]....
        /*00fc*/ 	.word	0x00000d70


	//   ....[10]....
        /*0100*/ 	.word	0x00000ee0


	//   ....[11]....
        /*0104*/ 	.word	0x00000f40


	//   ....[12]....
        /*0108*/ 	.word	0x00000f50


	//   ....[13]....
        /*010c*/ 	.word	0x00001010


	//   ....[14]....
        /*0110*/ 	.word	0x000010b0


	//   ....[15]....
        /*0114*/ 	.word	0x000010d0


	//   ....[16]....
        /*0118*/ 	.word	0x000012e0


	//   ....[17]....
        /*011c*/ 	.word	0x00001310


	//   ....[18]....
        /*0120*/ 	.word	0x00002230


	//   ....[19]....
        /*0124*/ 	.word	0x00002250


	//   ....[20]....
        /*0128*/ 	.word	0x00002270


	//   ....[21]....
        /*012c*/ 	.word	0x00002290


	//   ....[22]....
        /*0130*/ 	.word	0x000022b0


	//   ....[23]....
        /*0134*/ 	.word	0x00002450


	//   ....[24]....
        /*0138*/ 	.word	0x00002470


	//   ....[25]....
        /*013c*/ 	.word	0x000026c0


	//   ....[26]....
        /*0140*/ 	.word	0x00002730


	//   ....[27]....
        /*0144*/ 	.word	0x000027a0


	//   ....[28]....
        /*0148*/ 	.word	0x00002810


	//   ....[29]....
        /*014c*/ 	.word	0x00002880


	//   ....[30]....
        /*0150*/ 	.word	0x00002d00


	//   ....[31]....
        /*0154*/ 	.word	0x00002d70


	//   ....[32]....
        /*0158*/ 	.word	0x00002de0


	//   ....[33]....
        /*015c*/ 	.word	0x00002e50


	//   ....[34]....
        /*0160*/ 	.word	0x00002ec0


	//   ....[35]....
        /*0164*/ 	.word	0x00002f50


	//   ....[36]....
        /*0168*/ 	.word	0x00002fc0


	//   ....[37]....
        /*016c*/ 	.word	0x00003030


	//   ....[38]....
        /*0170*/ 	.word	0x000030a0


	//   ....[39]....
        /*0174*/ 	.word	0x00003110


	//   ....[40]....
        /*0178*/ 	.word	0x00003190


	//   ....[41]....
        /*017c*/ 	.word	0x00003200


	//----- nvinfo : EIATTR_EXIT_INSTR_OFFSETS
	.align		4
.L_4289:
        /*0180*/ 	.byte	0x04, 0x1c
        /*0182*/ 	.short	(.L_4291 - .L_4290)


	//   ....[0]....
.L_4290:
        /*0184*/ 	.word	0x00002500


	//   ....[1]....
        /*0188*/ 	.word	0x00002560


	//   ....[2]....
        /*018c*/ 	.word	0x00002660


	//----- nvinfo : EIATTR_MAX_THREADS
	.align		4
.L_4291:
        /*0190*/ 	.byte	0x04, 0x05
        /*0192*/ 	.short	(.L_4293 - .L_4292)
.L_4292:
        /*0194*/ 	.word	0x00000080
        /*0198*/ 	.word	0x00000001
        /*019c*/ 	.word	0x00000001


	//----- nvinfo : EIATTR_CRS_STACK_SIZE
	.align		4
.L_4293:
        /*01a0*/ 	.byte	0x04, 0x1e
        /*01a2*/ 	.short	(.L_4295 - .L_4294)
.L_4294:
        /*01a4*/ 	.word	0x00000000


	//----- nvinfo : EIATTR_CBANK_PARAM_SIZE
	.align		4
.L_4295:
        /*01a8*/ 	.byte	0x03, 0x19
        /*01aa*/ 	.short	0x0088


	//----- nvinfo : EIATTR_PARAM_CBANK
	.align		4
        /*01ac*/ 	.byte	0x04, 0x0a
        /*01ae*/ 	.short	(.L_4297 - .L_4296)
	.align		4
.L_4296:
        /*01b0*/ 	.word	index@(.nv.constant0._ZN18transformer_engine13normalization19ln_fwd_tuned_kernelINS0_13Kernel_traitsIffffjLj4096ELj1ELj1ELj4ELj16ENS0_18Kernel_traits_baseILj4096EffffjLj128EEEEEEEvNS0_19ForwardKernelParamsE)
        /*01b4*/ 	.short	0x0210
        /*01b6*/ 	.short	0x0088


	//----- nvinfo : EIATTR_SW_WAR
	.align		4
.L_4297:
        /*01b8*/ 	.byte	0x04, 0x36
        /*01ba*/ 	.short	(.L_4299 - .L_4298)
.L_4298:
        /*01bc*/ 	.word	0x00000008
.L_4299:


//--------------------- .nv.info._ZN18transformer_engine13normalization19ln_fwd_tuned_kernelINS0_13Kernel_traitsIff13__nv_bfloat16fjLj3840ELj1ELj1ELj4ELj4ENS0_18Kernel_traits_baseILj3840EffS3_fjLj128EEEEEEEvNS0_19ForwardKernelParamsE --------------------------
	.section	.nv.info._ZN18transformer_engine13normalization19ln_fwd_tuned_kernelINS0_13Kernel_traitsIff13__nv_bfloat16fjLj3840ELj1ELj1ELj4ELj4ENS0_18Kernel_traits_baseILj3840EffS3_fjLj128EEEEEEEvNS0_19ForwardKernelParamsE,"",@"SHT_CUDA_INFO"
	.sectionflags	@""
	.align	4


	//----- nvinfo : EIATTR_CUDA_API_VERSION
	.align		4
        /*0000*/ 	.byte	0x04, 0x37
        /*0002*/ 	.short	(.L_4301 - .L_4300)
.L_4300:
        /*0004*/ 	.word	0x00000082


	//----- nvinfo : EIATTR_KPARAM_INFO
	.align		4
.L_4301:
        /*0008*/ 	.byte	0x04, 0x17
        /*000a*/ 	.short	(.L_4303 - .L_4302)
.L_4302:
        /*000c*/ 	.word	0x00000000
        /*0010*/ 	.short	0x0000
        /*0012*/ 	.short	0x0000
        /*0014*/ 	.byte	0x00, 0xf0, 0x21, 0x02


	//----- nvinfo : EIATTR_SPARSE_MMA_MASK
	.align		4
.L_4303:
        /*0018*/ 	.byte	0x03, 0x50
        /*001a*/ 	.short	0x0000


	//----- nvinfo : EIATTR_MAXREG_COUNT
	.align		4
        /*001c*/ 	.byte	0x03, 0x1b
        /*001e*/ 	.short	0x00ff


	//----- nvinfo : EIATTR_NUM_BARRIERS
	.align		4
        /*0020*/ 	.byte	0x02, 0x4c
        /*0022*/ 	.byte	0x01
	.zero		1


	//----- nvinfo : EIATTR_MERCURY_ISA_VERSION
	.align		4
        /*0024*/ 	.byte	0x03, 0x5f
        /*0026*/ 	.short	0x0101


	//----- nvinfo : EIATTR_COOP_GROUP_MASK_REGIDS
	.align		4
        /*0028*/ 	.byte	0x04, 0x29
        /*002a*/ 	.short	(.L_4305 - .L_4304)


	//   ....[0]....
.L_4304:
        /*002c*/ 	.word	0xffffffff


	//   ....[1]....
        /*0030*/ 	.word	0xffffffff


	//   ....[2]....
        /*0034*/ 	.word	0xffffffff


	//   ....[3]....
        /*0038*/ 	.word	0xffffffff


	//   ....[4]....
        /*003c*/ 	.word	0xffffffff


	//   ....[5]....
        /*0040*/ 	.word	0xffffffff


	//   ....[6]....
        /*0044*/ 	.word	0xffffffff


	//   ....[7]....
        /*0048*/ 	.word	0xffffffff


	//   ....[8]....
        /*004c*/ 	.word	0xffffffff


	//   ....[9]....
        /*0050*/ 	.word	0xffffffff


	//   ....[10]....
        /*0054*/ 	.word	0xffffffff


	//   ....[11]....
        /*0058*/ 	.word	0xffffffff


	//   ....[12]....
        /*005c*/ 	.word	0xffffffff


	//   ....[13]....
        /*0060*/ 	.word	0xffffffff


	//   ....[14]....
        /*0064*/ 	.word	0xffffffff


	//   ....[15]....
        /*0068*/ 	.word	0xffffffff


	//   ....[16]....
        /*006c*/ 	.word	0xffffffff


	//   ....[17]....
        /*0070*/ 	.word	0xffffffff


	//   ....[18]....
        /*0074*/ 	.word	0xffffffff


	//   ....[19]....
        /*0078*/ 	.word	0xffffffff


	//   ....[20]....
        /*007c*/ 	.word	0xffffffff


	//   ....[21]....
        /*0080*/ 	.word	0xffffffff


	//   ....[22]....
        /*0084*/ 	.word	0xffffffff


	//   ....[23]....
        /*0088*/ 	.word	0xffffffff


	//   ....[24]....
        /*008c*/ 	.word	0xffffffff


	//   ....[25]....
        /*0090*/ 	.word	0x05000044


	//   ....[26]....
        /*0094*/ 	.word	0x05000044


	//   ....[27]....
        /*0098*/ 	.word	0x05000044


	//   ....[28]....
        /*009c*/ 	.word	0x05000044


	//   ....[29]....
        /*00a0*/ 	.word	0x05000044


	//   ....[30]....
        /*00a4*/ 	.word	0x05000044


	//   ....[31]....
        /*00a8*/ 	.word	0x05000044


	//   ....[32]....
        /*00ac*/ 	.word	0x05000044


	//   ....[33]....
        /*00b0*/ 	.word	0x05000044


	//   ....[34]....
        /*00b4*/ 	.word	0x05000044


	//   ....[35]....
        /*00b8*/ 	.word	0x05000044


	//   ....[36]....
        /*00bc*/ 	.word	0x05000044


	//   ....[37]....
        /*00c0*/ 	.word	0x05000044


	//   ....[38]....
        /*00c4*/ 	.word	0x05000044


	//   ....[39]....
        /*00c8*/ 	.word	0x05000044


	//   ....[40]....
        /*00cc*/ 	.word	0x05000044


	//   ....[41]....
        /*00d0*/ 	.word	0x05000044


	//----- nvinfo : EIATTR_COOP_GROUP_INSTR_OFFSETS
	.align		4
.L_4305:
        /*00d4*/ 	.byte	0x04, 0x28
        /*00d6*/ 	.short	(.L_4307 - .L_4306)


	//   ....[0]....
.L_4306:
        /*00d8*/ 	.word	0x00000f90


	//   ....[1]....
        /*00dc*/ 	.word	0x00000fb0


	//   ....[2]....
        /*00e0*/ 	.word	0x00000fd0


	//   ....[3]....
        /*00e4*/ 	.word	0x00000ff0


	//   ....[4]....
        /*00e8*/ 	.word	0x00001010


	//   ....[5]....
        /*00ec*/ 	.word	0x00001400


	//   ....[6]....
        /*00f0*/ 	.word	0x00001420


	//   ....[7]....
        /*00f4*/ 	.word	0x00001440


	//   ....[8]....
        /*00f8*/ 	.word	0x00001460


	//   ....[9]....
        /*00fc*/ 	.word	0x00001480


	//   ....[10]....
        /*0100*/ 	.word	0x000015d0


	//   ....[11]....
        /*0104*/ 	.word	0x00001670


	//   ....[12]....
        /*0108*/ 	.word	0x00001680


	//   ....[13]....
        /*010c*/ 	.word	0x00001740


	//   ....[14]....
        /*0110*/ 	.word	0x000017f0


	//   ....[15]....
        /*0114*/ 	.word	0x00001810


	//   ....[16]....
        /*0118*/ 	.word	0x000019d0


	//   ....[17]....
        /*011c*/ 	.word	0x000019f0


	//   ....[18]....
        /*0120*/ 	.word	0x00002c90


	//   ....[19]....
        /*0124*/ 	.word	0x00002cb0


	//   ....[20]....
        /*0128*/ 	.word	0x00002cd0


	//   ....[21]....
        /*012c*/ 	.word	0x00002cf0


	//   ....[22]....
        /*0130*/ 	.word	0x00002d10


	//   ....[23]....
        /*0134*/ 	.word	0x00002eb0


	//   ....[24]....
        /*0138*/ 	.word	0x00002ed0


	//   ....[25]....
        /*013c*/ 	.word	0x00003120


	//   ....[26]....
        /*0140*/ 	.word	0x00003190


	//   ....[27]....
        /*0144*/ 	.word	0x00003200


	//   ....[28]....
        /*0148*/ 	.word	0x00003270


	//   ....[29]....
        /*014c*/ 	.word	0x000032e0


	//   ....[30]....
        /*0150*/ 	.word	0x00003720


	//   ....[31]....
        /*0154*/ 	.word	0x00003790


	//   ....[32]....
        /*0158*/ 	.word	0x00003800


	//   ....[33]....
        /*015c*/ 	.word	0x00003870


	//   ....[34]....
        /*0160*/ 	.word	0x000038e0


	//   ....[35]....
        /*0164*/ 	.word	0x00003970


	//   ....[36]....
        /*0168*/ 	.word	0x000039e0


	//   ....[37]....
        /*016c*/ 	.word	0x00003a50


	//   ....[38]....
        /*0170*/ 	.word	0x00003ac0


	//   ....[39]....
        /*0174*/ 	.word	0x00003b30


	//   ....[40]....
        /*0178*/ 	.word	0x00003bb0


	//   ....[41]....
        /*017c*/ 	.word	0x00003c20


	//----- nvinfo : EIATTR_EXIT_INSTR_OFFSETS
	.align		4
.L_4307:
        /*0180*/ 	.byte	0x04, 0x1c
        /*0182*/ 	.short	(.L_4309 - .L_4308)


	//   ....[0]....
.L_4308:
        /*0184*/ 	.word	0x00002f60


	//   ....[1]....
        /*0188*/ 	.word	0x00002fc0


	//   ....[2]....
        /*018c*/ 	.word	0x000030c0


	//----- nvinfo : EIATTR_MAX_THREADS
	.align		4
.L_4309:
        /*0190*/ 	.byte	0x04, 0x05
        /*0192*/ 	.short	(.L_4311 - .L_4310)
.L_4310:
        /*0194*/ 	.word	0x00000080
        /*0198*/ 	.word	0x00000001
        /*019c*/ 	.word	0x00000001


	//----- nvinfo : EIATTR_CRS_STACK_SIZE
	.align		4
.L_4311:
        /*01a0*/ 	.byte	0x04, 0x1e
        /*01a2*/ 	.short	(.L_4313 - .L_4312)
.L_4312:
        /*01a4*/ 	.word	0x00000000


	//----- nvinfo : EIATTR_CBANK_PARAM_SIZE
	.align		4
.L_4313:
        /*01a8*/ 	.byte	0x03, 0x19
        /*01aa*/ 	.short	0x0088


	//----- nvinfo : EIATTR_PARAM_CBANK
	.align		4
        /*01ac*/ 	.byte	0x04, 0x0a
        /*01ae*/ 	.short	(.L_4315 - .L_4314)
	.align		4
.L_4314:
        /*01b0*/ 	.word	index@(.nv.constant0._ZN18transformer_engine13normalization19ln_fwd_tuned_kernelINS0_13Kernel_traitsIff13__nv_bfloat16fjLj3840ELj1ELj1ELj4ELj4ENS0_18Kernel_traits_baseILj3840EffS3_fjLj128EEEEEEEvNS0_19ForwardKernelParamsE)
        /*01b4*/ 	.short	0x0210
        /*01b6*/ 	.short	0x0088


	//----- nvinfo : EIATTR_SW_WAR
	.align		4
.L_4315:
        /*01b8*/ 	.byte	0x04, 0x36
        /*01ba*/ 	.short	(.L_4317 - .L_4316)
.L_4316:
        /*01bc*/ 	.word	0x00000008
.L_4317:


//--------------------- .nv.info._ZN18transformer_engine13normalization19ln_fwd_tuned_kernelINS0_13Kernel_traitsI13__nv_bfloat16S3_S3_fjLj3840ELj1ELj1ELj4ELj4ENS0_18Kernel_traits_baseILj3840ES3_S3_S3_fjLj128EEEEEEEvNS0_19ForwardKernelParamsE --------------------------
	.section	.nv.info._ZN18transformer_engine13normalization19ln_fwd_tuned_kernelINS0_13Kernel_traitsI13__nv_bfloat16S3_S3_fjLj3840ELj1ELj1ELj4ELj4ENS0_18Kernel_traits_baseILj3840ES3_S3_S3_fjLj128EEEEEEEvNS0_19ForwardKernelParamsE,"",@"SHT_CUDA_INFO"
	.sectionflags	@""
	.align	4


	//----- nvinfo : EIATTR_CUDA_API_VERSION
	.align		4
        /*0000*/ 	.byte	0x04, 0x37
        /*0002*/ 	.short	(.L_4319 - .L_4318)
.L_4318:
        /*0004*/ 	.word	0x00000082


	//----- nvinfo : EIATTR_KPARAM_INFO
	.align		4
.L_4319:
        /*0008*/ 	.byte	0x04, 0x17
        /*000a*/ 	.short	(.L_4321 - .L_4320)
.L_4320:
        /*000c*/ 	.word	0x00000000
        /*0010*/ 	.short	0x0000
        /*0012*/ 	.short	0x0000
        /*0014*/ 	.byte	0x00, 0xf0, 0x21, 0x02


	//----- nvinfo : EIATTR_SPARSE_MMA_MASK
	.align		4
.L_4321:
        /*0018*/ 	.byte	0x03, 0x50
        /*001a*/ 	.short	0x0000


	//----- nvinfo : EIATTR_MAXREG_COUNT
	.align		4
        /*001c*/ 	.byte	0x03, 0x1b
        /*001e*/ 	.short	0x00ff


	//----- nvinfo : EIATTR_NUM_BARRIERS
	.align		4
        /*0020*/ 	.byte	0x02, 0x4c
        /*0022*/ 	.byte	0x01
	.zero		1


	//----- nvinfo : EIATTR_MERCURY_ISA_VERSION
	.align		4
        /*0024*/ 	.byte	0x03, 0x5f
        /*0026*/ 	.short	0x0101


	//----- nvinfo : EIATTR_COOP_GROUP_MASK_REGIDS
	.align		4
        /*0028*/ 	.byte	0x04, 0x29
        /*002a*/ 	.short	(.L_4323 - .L_4322)


	//   ....[0]....
.L_4322:
        /*002c*/ 	.word	0xffffffff


	//   ....[1]....
        /*0030*/ 	.word	0xffffffff


	//   ....[2]....
        /*0034*/ 	.word	0xffffffff


	//   ....[3]....
        /*0038*/ 	.word	0xffffffff


	//   ....[4]....
        /*003c*/ 	.word	0xffffffff


	//   ....[5]....
        /*0040*/ 	.word	0xffffffff


	//   ....[6]....
        /*0044*/ 	.word	0xffffffff


	//   ....[7]....
        /*0048*/ 	.word	0xffffffff


	//   ....[8]....
        /*004c*/ 	.word	0xffffffff


	//   ....[9]....
        /*0050*/ 	.word	0xffffffff


	//   ....[10]....
        /*0054*/ 	.word	0xffffffff


	//   ....[11]....
        /*0058*/ 	.word	0xffffffff


	//   ....[12]....
        /*005c*/ 	.word	0xffffffff


	//   ....[13]....
        /*0060*/ 	.word	0xffffffff


	//   ....[14]....
        /*0064*/ 	.word	0xffffffff


	//   ....[15]....
        /*0068*/ 	.word	0xffffffff


	//   ....[16]....
        /*006c*/ 	.word	0xffffffff


	//   ....[17]....
        /*0070*/ 	.word	0xffffffff


	//   ....[18]....
        /*0074*/ 	.word	0xffffffff


	//   ....[19]....
        /*0078*/ 	.word	0xffffffff


	//   ....[20]....
        /*007c*/ 	.word	0xffffffff


	//   ....[21]....
        /*0080*/ 	.word	0xffffffff


	//   ....[22]....
        /*0084*/ 	.word	0xffffffff


	//   ....[23]....
        /*0088*/ 	.word	0xffffffff


	//   ....[24]....
        /*008c*/ 	.word	0xffffffff


	//   ....[25]....
        /*0090*/ 	.word	0x0500003f


	//   ....[26]....
        /*0094*/ 	.word	0x0500003f


	//   ....[27]....
        /*0098*/ 	.word	0x0500003f


	//   ....[28]....
        /*009c*/ 	.word	0x0500003f


	//   ....[29]....
        /*00a0*/ 	.word	0x0500003f


	//   ....[30]....
        /*00a4*/ 	.word	0x0500003f


	//   ....[31]....
        /*00a8*/ 	.word	0x0500003f


	//   ....[32]....
        /*00ac*/ 	.word	0x0500003f


	//   ....[33]....
        /*00b0*/ 	.word	0x0500003f


	//   ....[34]....
        /*00b4*/ 	.word	0x0500003f


	//   ....[35]....
        /*00b8*/ 	.word	0x0500003f


	//   ....[36]....
        /*00bc*/ 	.word	0x0500003f


	//   ....[37]....
        /*00c0*/ 	.word	0x0500003f


	//   ....[38]....
        /*00c4*/ 	.word	0x0500003f


	//   ....[39]....
        /*00c8*/ 	.word	0x0500003f


	//   ....[40]....
        /*00cc*/ 	.word	0x0500003f


	//   ....[41]....
        /*00d0*/ 	.word	0x0500003f


	//----- nvinfo : EIATTR_COOP_GROUP_INSTR_OFFSETS
	.align		4
.L_4323:
        /*00d4*/ 	.byte	0x04, 0x28
        /*00d6*/ 	.short	(.L_4325 - .L_4324)


	//   ....[0]....
.L_4324:
        /*00d8*/ 	.word	0x00001170


	//   ....[1]....
        /*00dc*/ 	.word	0x00001190


	//   ....[2]....
        /*00e0*/ 	.word	0x000011b0


	//   ....[3]....
        /*00e4*/ 	.word	0x000011d0


	//   ....[4]....
        /*00e8*/ 	.word	0x000011f0


	//   ....[5]....
        /*00ec*/ 	.word	0x000015e0


	//   ....[6]....
        /*00f0*/ 	.word	0x00001600


	//   ....[7]....
        /*00f4*/ 	.word	0x00001620


	//   ....[8]....
        /*00f8*/ 	.word	0x00001640


	//   ....[9]....
        /*00fc*/ 	.word	0x00001660


	//   ....[10]....
        /*0100*/ 	.word	0x000017f0


	//   ....[11]....
        /*0104*/ 	.word	0x00001850


	//   ....[12]....
        /*0108*/ 	.word	0x00001860


	//   ....[13]....
        /*010c*/ 	.word	0x00001910


	//   ....[14]....
        /*0110*/ 	.word	0x000019c0


	//   ....[15]....
        /*0114*/ 	.word	0x000019d0


	//   ....[16]....
        /*0118*/ 	.word	0x00001be0


	//   ....[17]....
        /*011c*/ 	.word	0x00001c00


	//   ....[18]....
        /*0120*/ 	.word	0x00002d80


	//   ....[19]....
        /*0124*/ 	.word	0x00002da0


	//   ....[20]....
        /*0128*/ 	.word	0x00002dc0


	//   ....[21]....
        /*012c*/ 	.word	0x00002de0


	//   ....[22]....
        /*0130*/ 	.word	0x00002e00


	//   ....[23]....
        /*0134*/ 	.word	0x00002fa0


	//   ....[24]....
        /*0138*/ 	.word	0x00002fc0


	//   ....[25]....
        /*013c*/ 	.word	0x00003220


	//   ....[26]....
        /*0140*/ 	.word	0x00003290


	//   ....[27]....
        /*0144*/ 	.word	0x00003300


	//   ....[28]....
        /*0148*/ 	.word	0x00003370


	//   ....[29]....
        /*014c*/ 	.word	0x000033e0


	//   ....[30]....
        /*0150*/ 	.word	0x00003820


	//   ....[31]....
        /*0154*/ 	.word	0x00003890


	//   ....[32]....
        /*0158*/ 	.word	0x00003900


	//   ....[33]....
        /*015c*/ 	.word	0x00003970


	//   ....[34]....
        /*0160*/ 	.word	0x000039e0


	//   ....[35]....
        /*0164*/ 	.word	0x00003a60


	//   ....[36]....
        /*0168*/ 	.word	0x00003ad0


	//   ....[37]....
        /*016c*/ 	.word	0x00003b40


	//   ....[38]....
        /*0170*/ 	.word	0x00003bb0


	//   ....[39]....
        /*0174*/ 	.word	0x00003c20


	//   ....[40]....
        /*0178*/ 	.word	0x00003ca0


	//   ....[41]....
        /*017c*/ 	.word	0x00003d10


	//----- nvinfo : EIATTR_EXIT_INSTR_OFFSETS
	.align		4
.L_4325:
        /*0180*/ 	.byte	0x04, 0x1c
        /*0182*/ 	.short	(.L_4327 - .L_4326)


	//   ....[0]....
.L_4326:
        /*0184*/ 	.word	0x00003050


	//   ....[1]....
        /*0188*/ 	.word	0x000030b0


	//   ....[2]....
        /*018c*/ 	.word	0x000031c0


	//----- nvinfo : EIATTR_MAX_THREADS
	.align		4
.L_4327:
        /*0190*/ 	.byte	0x04, 0x05
        /*0192*/ 	.short	(.L_4329 - .L_4328)
.L_4328:
        /*0194*/ 	.word	0x00000080
        /*0198*/ 	.word	0x00000001
        /*019c*/ 	.word	0x00000001


	//----- nvinfo : EIATTR_CRS_STACK_SIZE
	.align		4
.L_4329:
        /*01a0*/ 	.byte	0x04, 0x1e
        /*01a2*/ 	.short	(.L_4331 - .L_4330)
.L_4330:
        /*01a4*/ 	.word	0x00000000


	//----- nvinfo : EIATTR_CBANK_PARAM_SIZE
	.align		4
.L_4331:
        /*01a8*/ 	.byte	0x03, 0x19
        /*01aa*/ 	.short	0x0088


	//----- nvinfo : EIATTR_PARAM_CBANK
	.align		4
        /*01ac*/ 	.byte	0x04, 0x0a
        /*01ae*/ 	.short	(.L_4333 - .L_4332)
	.align		4
.L_4332:
        /*01b0*/ 	.word	index@(.nv.constant0._ZN18transformer_engine13normalization19ln_fwd_tuned_kernelINS0_13Kernel_traitsI13__nv_bfloat16S3_S3_fjLj3840ELj1ELj1ELj4ELj4ENS0_18Kernel_traits_baseILj3840ES3_S3_S3_fjLj128EEEEEEEvNS0_19ForwardKernelParamsE)
        /*01b4*/ 	.short	0x0210
        /*01b6*/ 	.short	0x0088


	//----- nvinfo : EIATTR_SW_WAR
	.align		4
.L_4333:
        /*01b8*/ 	.byte	0x04, 0x36
        /*01ba*/ 	.short	(.L_4335 - .L_4334)
.L_4334:
        /*01bc*/ 	.word	0x00000008
.L_4335:


//--------------------- .nv.info._ZN18transformer_engine13normalization19ln_fwd_tuned_kernelINS0_13Kernel_traitsIff6__halffjLj3840ELj1ELj1ELj4ELj4ENS0_18Kernel_traits_baseILj3840EffS3_fjLj128EEEEEEEvNS0_19ForwardKernelParamsE --------------------------
	.section	.nv.info._ZN18transformer_engine13normalization19ln_fwd_tuned_kernelINS0_13Kernel_traitsIff6__halffjLj3840ELj1ELj1ELj4ELj4ENS0_18Kernel_traits_baseILj3840EffS3_fjLj128EEEEEEEvNS0_19ForwardKernelParamsE,"",@"SHT_CUDA_INFO"
	.sectionflags	@""
	.align	4


	//----- nvinfo : EIATTR_CUDA_API_VERSION
	.align		4
        /*0000*/ 	.byte	0x04, 0x37
        /*0002*/ 	.short	(.L_4337 - .L_4336)
.L_4336:
        /*0004*/ 	.word	0x00000082


	//----- nvinfo : EIATTR_KPARAM_INFO
	.align		4
.L_4337:
        /*0008*/ 	.byte	0x04, 0x17
        /*000a*/ 	.short	(.L_4339 - .L_4338)
.L_4338:
        /*000c*/ 	.word	0x00000000
        /*0010*/ 	.short	0x0000
        /*0012*/ 	.short	0x0000
        /*0014*/ 	.byte	0x00, 0xf0, 0x21, 0x02


	//----- nvinfo : EIATTR_SPARSE_MMA_MASK
	.align		4
.L_4339:
        /*0018*/ 	.byte	0x03, 0x50
        /*001a*/ 	.short	0x0000


	//----- nvinfo : EIATTR_MAXREG_COUNT
	.align		4
        /*001c*/ 	.byte	0x03, 0x1b
        /*001e*/ 	.short	0x00ff


	//----- nvinfo : EIATTR_NUM_BARRIERS
	.align		4
        /*0020*/ 	.byte	0x02, 0x4c
        /*0022*/ 	.byte	0x01
	.zero		1


	//----- nvinfo : EIATTR_MERCURY_ISA_VERSION
	.align		4
        /*0024*/ 	.byte	0x03, 0x5f
        /*0026*/ 	.short	0x0101


	//----- nvinfo : EIATTR_COOP_GROUP_MASK_REGIDS
	.align		4
        /*0028*/ 	.byte	0x04, 0x29
        /*002a*/ 	.short	(.L_4341 - .L_4340)


	//   ....[0]....
.L_4340:
        /*002c*/ 	.word	0xffffffff


	//   ....[1]....
        /*0030*/ 	.word	0xffffffff


	//   ....[2]....
        /*0034*/ 	.word	0xffffffff


	//   ....[3]....
        /*0038*/ 	.word	0xffffffff


	//   ....[4]....
        /*003c*/ 	.word	0xffffffff


	//   ....[5]....
        /*0040*/ 	.word	0xffffffff


	//   ....[6]....
        /*0044*/ 	.word	0xffffffff


	//   ....[7]....
        /*0048*/ 	.word	0xffffffff


	//   ....[8]....
        /*004c*/ 	.word	0xffffffff


	//   ....[9]....
        /*0050*/ 	.word	0xffffffff


	//   ....[10]....
        /*0054*/ 	.word	0xffffffff


	//   ....[11]....
        /*0058*/ 	.word	0xffffffff


	//   ....[12]....
        /*005c*/ 	.word	0xffffffff


	//   ....[13]....
        /*0060*/ 	.word	0xffffffff


	//   ....[14]....
        /*0064*/ 	.word	0xffffffff


	//   ....[15]....
        /*0068*/ 	.word	0xffffffff


	//   ....[16]....
        /*006c*/ 	.word	0xffffffff


	//   ....[17]....
        /*0070*/ 	.word	0xffffffff


	//   ....[18]....
        /*0074*/ 	.word	0xffffffff


	//   ....[19]....
        /*0078*/ 	.word	0xffffffff


	//   ....[20]....
        /*007c*/ 	.word	0xffffffff


	//   ....[21]....
        /*0080*/ 	.word	0xffffffff


	//   ....[22]....
        /*0084*/ 	.word	0xffffffff


	//   ....[23]....
        /*0088*/ 	.word	0xffffffff


	//   ....[24]....
        /*008c*/ 	.word	0xffffffff


	//   ....[25]....
        /*0090*/ 	.word	0x05000044


	//   ....[26]....
        /*0094*/ 	.word	0x05000044


	//   ....[27]....
        /*0098*/ 	.word	0x05000044


	//   ....[28]....
        /*009c*/ 	.word	0x05000044


	//   ....[29]....
        /*00a0*/ 	.word	0x05000044


	//   ....[30]....
        /*00a4*/ 	.word	0x05000044


	//   ....[31]....
        /*00a8*/ 	.word	0x05000044


	//   ....[32]....
        /*00ac*/ 	.word	0x05000044


	//   ....[33]....
        /*00b0*/ 	.word	0x05000044


	//   ....[34]....
        /*00b4*/ 	.word	0x05000044


	//   ....[35]....
        /*00b8*/ 	.word	0x05000044


	//   ....[36]....
        /*00bc*/ 	.word	0x05000044


	//   ....[37]....
        /*00c0*/ 	.word	0x05000044


	//   ....[38]....
        /*00c4*/ 	.word	0x05000044


	//   ....[39]....
        /*00c8*/ 	.word	0x05000044


	//   ....[40]....
        /*00cc*/ 	.word	0x05000044


	//   ....[41]....
        /*00d0*/ 	.word	0x05000044


	//----- nvinfo : EIATTR_COOP_GROUP_INSTR_OFFSETS
	.align		4
.L_4341:
        /*00d4*/ 	.byte	0x04, 0x28
        /*00d6*/ 	.short	(.L_4343 - .L_4342)


	//   ....[0]....
.L_4342:
        /*00d8*/ 	.word	0x00000f90


	//   ....[1]....
        /*00dc*/ 	.word	0x00000fb0


	//   ....[2]....
        /*00e0*/ 	.word	0x00000fd0


	//   ....[3]....
        /*00e4*/ 	.word	0x00000ff0


	//   ....[4]....
        /*00e8*/ 	.word	0x00001010


	//   ....[5]....
        /*00ec*/ 	.word	0x00001400


	//   ....[6]....
        /*00f0*/ 	.word	0x00001420


	//   ....[7]....
        /*00f4*/ 	.word	0x00001440


	//   ....[8]....
        /*00f8*/ 	.word	0x00001460


	//   ....[9]....
        /*00fc*/ 	.word	0x00001480


	//   ....[10]....
        /*0100*/ 	.word	0x000015d0


	//   ....[11]....
        /*0104*/ 	.word	0x00001670


	//   ....[12]....
        /*0108*/ 	.word	0x00001680


	//   ....[13]....
        /*010c*/ 	.word	0x00001740


	//   ....[14]....
        /*0110*/ 	.word	0x000017f0


	//   ....[15]....
        /*0114*/ 	.word	0x00001810


	//   ....[16]....
        /*0118*/ 	.word	0x000019d0


	//   ....[17]....
        /*011c*/ 	.word	0x000019f0


	//   ....[18]....
        /*0120*/ 	.word	0x00002c90


	//   ....[19]....
        /*0124*/ 	.word	0x00002cb0


	//   ....[20]....
        /*0128*/ 	.word	0x00002cd0


	//   ....[21]....
        /*012c*/ 	.word	0x00002cf0


	//   ....[22]....
        /*0130*/ 	.word	0x00002d10


	//   ....[23]....
        /*0134*/ 	.word	0x00002eb0


	//   ....[24]....
        /*0138*/ 	.word	0x00002ed0


	//   ....[25]....
        /*013c*/ 	.word	0x00003120


	//   ....[26]....
        /*0140*/ 	.word	0x00003190


	//   ....[27]....
        /*0144*/ 	.word	0x00003200


	//   ....[28]....
        /*0148*/ 	.word	0x00003270


	//   ....[29]....
        /*014c*/ 	.word	0x000032e0


	//   ....[30]....
        /*0150*/ 	.word	0x00003720


	//   ....[31]....
        /*0154*/ 	.word	0x00003790


	//   ....[32]....
        /*0158*/ 	.word	0x00003800


	//   ....[33]....
        /*015c*/ 	.word	0x00003870


	//   ....[34]....
        /*0160*/ 	.word	0x000038e0


	//   ....[35]....
        /*0164*/ 	.word	0x00003970


	//   ....[36]....
        /*0168*/ 	.word	0x000039e0


	//   ....[37]....
        /*016c*/ 	.word	0x00003a50


	//   ....[38]....
        /*0170*/ 	.word	0x00003ac0


	//   ....[39]....
        /*0174*/ 	.word	0x00003b30


	//   ....[40]....
        /*0178*/ 	.word	0x00003bb0


	//   ....[41]....
        /*017c*/ 	.word	0x00003c20


	//----- nvinfo : EIATTR_EXIT_INSTR_OFFSETS
	.align		4
.L_4343:
        /*0180*/ 	.byte	0x04, 0x1c
        /*0182*/ 	.short	(.L_4345 - .L_4344)


	//   ....[0]....
.L_4344:
        /*0184*/ 	.word	0x00002f60


	//   ....[1]....
        /*0188*/ 	.word	0x00002fc0


	//   ....[2]....
        /*018c*/ 	.word	0x000030c0


	//----- nvinfo : EIATTR_MAX_THREADS
	.align		4
.L_4345:
        /*0190*/ 	.byte	0x04, 0x05
        /*0192*/ 	.short	(.L_4347 - .L_4346)
.L_4346:
        /*0194*/ 	.word	0x00000080
        /*0198*/ 	.word	0x00000001
        /*019c*/ 	.word	0x00000001


	//----- nvinfo : EIATTR_CRS_STACK_SIZE
	.align		4
.L_4347:
        /*01a0*/ 	.byte	0x04, 0x1e
        /*01a2*/ 	.short	(.L_4349 - .L_4348)
.L_4348:
        /*01a4*/ 	.word	0x00000000


	//----- nvinfo : EIATTR_CBANK_PARAM_SIZE
	.align		4
.L_4349:
        /*01a8*/ 	.byte	0x03, 0x19
        /*01aa*/ 	.short	0x0088


	//----- nvinfo : EIATTR_PARAM_CBANK
	.align		4
        /*01ac*/ 	.byte	0x04, 0x0a
        /*01ae*/ 	.short	(.L_4351 - .L_4350)
	.align		4
.L_4350:
        /*01b0*/ 	.word	index@(.nv.constant0._ZN18transformer_engine13normalization19ln_fwd_tuned_kernelINS0_13Kernel_traitsIff6__halffjLj3840ELj1ELj1ELj4ELj4ENS0_18Kernel_traits_baseILj3840EffS3_fjLj128EEEEEEEvNS0_19ForwardKernelParamsE)
        /*01b4*/ 	.short	0x0210
        /*01b6*/ 	.short	0x0088


	//----- nvinfo : EIATTR_SW_WAR
	.align		4
.L_4351:
        /*01b8*/ 	.byte	0x04, 0x36
        /*01ba*/ 	.short	(.L_4353 - .L_4352)
.L_4352:
        /*01bc*/ 	.word	0x00000008
.L_4353:


//--------------------- .nv.info._ZN18transformer_engine13normalization19ln_fwd_tuned_kernelINS0_13Kernel_traitsI6__halfS3_S3_fjLj3840ELj1ELj1ELj4ELj4ENS0_18Kernel_traits_baseILj3840ES3_S3_S3_fjLj128EEEEEEEvNS0_19ForwardKernelParamsE --------------------------
	.section	.nv.info._ZN18transformer_engine13normalization19ln_fwd_tuned_kernelINS0_13Kernel_traitsI6__halfS3_S3_fjLj3840ELj1ELj1ELj4ELj4ENS0_18Kernel_traits_baseILj3840ES3_S3_S3_fjLj128EEEEEEEvNS0_19ForwardKernelParamsE,"",@"SHT_CUDA_INFO"
	.sectionflags	@""
	.align	4


	//----- nvinfo : EIATTR_CUDA_API_VERSION
	.align		4
        /*0000*/ 	.byte	0x04, 0x37
        /*0002*/ 	.short	(.L_4355 - .L_4354)
.L_4354:
        /*0004*/ 	.word	0x00000082


	//----- nvinfo : EIATTR_KPARAM_INFO
	.align		4
.L_4355:
        /*0008*/ 	.byte	0x04, 0x17
        /*000a*/ 	.short	(.L_4357 - .L_4356)
.L_4356:
        /*000c*/ 	.word	0x00000000
        /*0010*/ 	.short	0x0000
        /*0012*/ 	.short	0x0000
        /*0014*/ 	.byte	0x00, 0xf0, 0x21, 0x02


	//----- nvinfo : EIATTR_SPARSE_MMA_MASK
	.align		4
.L_4357:
        /*0018*/ 	.byte	0x03, 0x50
        /*001a*/ 	.short	0x0000


	//----- nvinfo : EIATTR_MAXREG_COUNT
	.align		4
        /*001c*/ 	.byte	0x03, 0x1b
        /*001e*/ 	.short	0x00ff


	//----- nvinfo : EIATTR_NUM_BARRIERS
	.align		4
        /*0020*/ 	.byte	0x02, 0x4c
        /*0022*/ 	.byte	0x01
	.zero		1


	//----- nvinfo : EIATTR_MERCURY_ISA_VERSION
	.align		4
        /*0024*/ 	.byte	0x03, 0x5f
        /*0026*/ 	.short	0x0101


	//----- nvinfo : EIATTR_COOP_GROUP_MASK_REGIDS
	.align		4
        /*0028*/ 	.byte	0x04, 0x29
        /*002a*/ 	.short	(.L_4359 - .L_4358)


	//   ....[0]....
.L_4358:
        /*002c*/ 	.word	0xffffffff


	//   ....[1]....
        /*0030*/ 	.word	0xffffffff


	//   ....[2]....
        /*0034*/ 	.word	0xffffffff


	//   ....[3]....
        /*0038*/ 	.word	0xffffffff


	//   ....[4]....
        /*003c*/ 	.word	0xffffffff


	//   ....[5]....
        /*0040*/ 	.word	0xffffffff


	//   ....[6]....
        /*0044*/ 	.word	0xffffffff


	//   ....[7]....
        /*0048*/ 	.word	0xffffffff


	//   ....[8]....
        /*004c*/ 	.word	0xffffffff


	//   ....[9]....
        /*0050*/ 	.word	0xffffffff


	//   ....[10]....
        /*0054*/ 	.word	0xffffffff


	//   ....[11]....
        /*0058*/ 	.word	0xffffffff


	//   ....[12]....
        /*005c*/ 	.word	0xffffffff


	//   ....[13]....
        /*0060*/ 	.word	0xffffffff


	//   ....[14]....
        /*0064*/ 	.word	0xffffffff


	//   ....[15]....
        /*0068*/ 	.word	0xffffffff


	//   ....[16]....
        /*006c*/ 	.word	0xffffffff


	//   ....[17]....
        /*0070*/ 	.word	0xffffffff


	//   ....[18]....
        /*0074*/ 	.word	0xffffffff


	//   ....[19]....
        /*0078*/ 	.word	0xffffffff


	//   ....[20]....
        /*007c*/ 	.word	0xffffffff


	//   ....[21]....
        /*0080*/ 	.word	0xffffffff


	//   ....[22]....
        /*0084*/ 	.word	0xffffffff


	//   ....[23]....
        /*0088*/ 	.word	0xffffffff


	//   ....[24]....
        /*008c*/ 	.word	0xffffffff


	//   ....[25]....
        /*0090*/ 	.word	0x0500003f


	//   ....[26]....
        /*0094*/ 	.word	0x0500003f


	//   ....[27]....
        /*0098*/ 	.word	0x0500003f


	//   ....[28]....
        /*009c*/ 	.word	0x0500003f


	//   ....[29]....
        /*00a0*/ 	.word	0x0500003f


	//   ....[30]....
        /*00a4*/ 	.word	0x0500003f


	//   ....[31]....
        /*00a8*/ 	.word	0x0500003f


	//   ....[32]....
        /*00ac*/ 	.word	0x0500003f


	//   ....[33]....
        /*00b0*/ 	.word	0x0500003f


	//   ....[34]....
        /*00b4*/ 	.word	0x0500003f


	//   ....[35]....
        /*00b8*/ 	.word	0x0500003f


	//   ....[36]....
        /*00bc*/ 	.word	0x0500003f


	//   ....[37]....
        /*00c0*/ 	.word	0x0500003f


	//   ....[38]....
        /*00c4*/ 	.word	0x0500003f


	//   ....[39]....
        /*00c8*/ 	.word	0x0500003f


	//   ....[40]....
        /*00cc*/ 	.word	0x0500003f


	//   ....[41]....
        /*00d0*/ 	.word	0x0500003f


	//----- nvinfo : EIATTR_COOP_GROUP_INSTR_OFFSETS
	.align		4
.L_4359:
        /*00d4*/ 	.byte	0x04, 0x28
        /*00d6*/ 	.short	(.L_4361 - .L_4360)


	//   ....[0]....
.L_4360:
        /*00d8*/ 	.word	0x00000ea0


	//   ....[1]....
        /*00dc*/ 	.word	0x00000ec0


	//   ....[2]....
        /*00e0*/ 	.word	0x00000ee0


	//   ....[3]....
        /*00e4*/ 	.word	0x00000f00


	//   ....[4]....
        /*00e8*/ 	.word	0x00000f20


	//   ....[5]....
        /*00ec*/ 	.word	0x00001310


	//   ....[6]....
        /*00f0*/ 	.word	0x00001330


	//   ....[7]....
        /*00f4*/ 	.word	0x00001350


	//   ....[8]....
        /*00f8*/ 	.word	0x00001370


	//   ....[9]....
        /*00fc*/ 	.word	0x00001390


	//   ....[10]....
        /*0100*/ 	.word	0x00001520


	//   ....[11]....
        /*0104*/ 	.word	0x00001580


	//   ....[12]....
        /*0108*/ 	.word	0x00001590


	//   ....[13]....
        /*010c*/ 	.word	0x00001640


	//   ....[14]....
        /*0110*/ 	.word	0x000016f0


	//   ....[15]....
        /*0114*/ 	.word	0x00001700


	//   ....[16]....
        /*0118*/ 	.word	0x000018f0


	//   ....[17]....
        /*011c*/ 	.word	0x00001910


	//   ....[18]....
        /*0120*/ 	.word	0x00002ab0


	//   ....[19]....
        /*0124*/ 	.word	0x00002ad0


	//   ....[20]....
        /*0128*/ 	.word	0x00002af0


	//   ....[21]....
        /*012c*/ 	.word	0x00002b10


	//   ....[22]....
        /*0130*/ 	.word	0x00002b30


	//   ....[23]....
        /*0134*/ 	.word	0x00002cd0


	//   ....[24]....
        /*0138*/ 	.word	0x00002cf0


	//   ....[25]....
        /*013c*/ 	.word	0x00002f50


	//   ....[26]....
        /*0140*/ 	.word	0x00002fc0


	//   ....[27]....
        /*0144*/ 	.word	0x00003030


	//   ....[28]....
        /*0148*/ 	.word	0x000030a0


	//   ....[29]....
        /*014c*/ 	.word	0x00003110


	//   ....[30]....
        /*0150*/ 	.word	0x00003550


	//   ....[31]....
        /*0154*/ 	.word	0x000035c0


	//   ....[32]....
        /*0158*/ 	.word	0x00003630


	//   ....[33]....
        /*015c*/ 	.word	0x000036a0


	//   ....[34]....
        /*0160*/ 	.word	0x00003710


	//   ....[35]....
        /*0164*/ 	.word	0x00003790


	//   ....[36]....
        /*0168*/ 	.word	0x00003800


	//   ....[37]....
        /*016c*/ 	.word	0x00003870


	//   ....[38]....
        /*0170*/ 	.word	0x000038e0


	//   ....[39]....
        /*0174*/ 	.word	0x00003950


	//   ....[40]....
        /*0178*/ 	.word	0x000039d0


	//   ....[41]....
        /*017c*/ 	.word	0x00003a40


	//----- nvinfo : EIATTR_EXIT_INSTR_OFFSETS
	.align		4
.L_4361:
        /*0180*/ 	.byte	0x04, 0x1c
        /*0182*/ 	.short	(.L_4363 - .L_4362)


	//   ....[0]....
.L_4362:
        /*0184*/ 	.word	0x00002d80


	//   ....[1]....
        /*0188*/ 	.word	0x00002de0


	//   ....[2]....
        /*018c*/ 	.word	0x00002ef0


	//----- nvinfo : EIATTR_MAX_THREADS
	.align		4
.L_4363:
        /*0190*/ 	.byte	0x04, 0x05
        /*0192*/ 	.short	(.L_4365 - .L_4364)
.L_4364:
        /*0194*/ 	.word	0x00000080
        /*0198*/ 	.word	0x00000001
        /*019c*/ 	.word	0x00000001


	//----- nvinfo : EIATTR_CRS_STACK_SIZE
	.align		4
.L_4365:
        /*01a0*/ 	.byte	0x04, 0x1e
        /*01a2*/ 	.short	(.L_4367 - .L_4366)
.L_4366:
        /*01a4*/ 	.word	0x00000000


	//----- nvinfo : EIATTR_CBANK_PARAM_SIZE
	.align		4
.L_4367:
        /*01a8*/ 	.byte	0x03, 0x19
        /*01aa*/ 	.short	0x0088


	//----- nvinfo : EIATTR_PARAM_CBANK
	.align		4
        /*01ac*/ 	.byte	0x04, 0x0a
        /*01ae*/ 	.short	(.L_4369 - .L_4368)
	.align		4
.L_4368:
        /*01b0*/ 	.word	index@(.nv.constant0._ZN18transformer_engine13normalization19ln_fwd_tuned_kernelINS0_13Kernel_traitsI6__halfS3_S3_fjLj3840ELj1ELj1ELj4ELj4ENS0_18Kernel_traits_baseILj3840ES3_S3_S3_fjLj128EEEEEEEvNS0_19ForwardKernelParamsE)
        /*01b4*/ 	.short	0x0210
        /*01b6*/ 	.short	0x0088


	//----- nvinfo : EIATTR_SW_WAR
	.align		4
.L_4369:
        /*01b8*/ 	.byte	0x04, 0x36
        /*01ba*/ 	.short	(.L_4371 - .L_4370)
.L_4370:
        /*01bc*/ 	.word	0x00000008
.L_4371:


//--------------------- .nv.info._ZN18transformer_engine13normalization19ln_fwd_tuned_kernelINS0_13Kernel_traitsIffffjLj3840ELj1ELj1ELj4ELj4ENS0_18Kernel_traits_baseILj3840EffffjLj128EEEEEEEvNS0_19ForwardKernelParamsE --------------------------
	.section	.nv.info._ZN18transformer_engine13normalization19ln_fwd_tuned_kernelINS0_13Kernel_traitsIffffjLj3840ELj1ELj1ELj4ELj4ENS0_18Kernel_traits_baseILj3840EffffjLj128EEEEEEEvNS0_19ForwardKernelParamsE,"",@"SHT_CUDA_INFO"
	.sectionflags	@""
	.align	4


	//----- nvinfo : EIATTR_CUDA_API_VERSION
	.align		4
        /*0000*/ 	.byte	0x04, 0x37
        /*0002*/ 	.short	(.L_4373 - .L_4372)
.L_4372:
        /*0004*/ 	.word	0x00000082


	//----- nvinfo : EIATTR_KPARAM_INFO
	.align		4
.L_4373:
        /*0008*/ 	.byte	0x04, 0x17
        /*000a*/ 	.short	(.L_4375 - .L_4374)
.L_4374:
        /*000c*/ 	.word	0x00000000
        /*0010*/ 	.short	0x0000
        /*0012*/ 	.short	0x0000
        /*0014*/ 	.byte	0x00, 0xf0, 0x21, 0x02


	//----- nvinfo : EIATTR_SPARSE_MMA_MASK
	.align		4
.L_4375:
        /*0018*/ 	.byte	0x03, 0x50
        /*001a*/ 	.short	0x0000


	//----- nvinfo : EIATTR_MAXREG_COUNT
	.align		4
        /*001c*/ 	.byte	0x03, 0x1b
        /*001e*/ 	.short	0x00ff


	//----- nvinfo : EIATTR_NUM_BARRIERS
	.align		4
        /*0020*/ 	.byte	0x02, 0x4c
        /*0022*/ 	.byte	0x01
	.zero		1


	//----- nvinfo : EIATTR_MERCURY_ISA_VERSION
	.align		4
        /*0024*/ 	.byte	0x03, 0x5f
        /*0026*/ 	.short	0x0101


	//----- nvinfo : EIATTR_COOP_GROUP_MASK_REGIDS
	.align		4
        /*0028*/ 	.byte	0x04, 0x29
        /*002a*/ 	.short	(.L_4377 - .L_4376)


	//   ....[0]....
.L_4376:
        /*002c*/ 	.word	0xffffffff


	//   ....[1]....
        /*0030*/ 	.word	0xffffffff


	//   ....[2]....
        /*0034*/ 	.word	0xffffffff


	//   ....[3]....
        /*0038*/ 	.word	0xffffffff


	//   ....[4]....
        /*003c*/ 	.word	0xffffffff


	//   ....[5]....
        /*0040*/ 	.word	0xffffffff


	//   ....[6]....
        /*0044*/ 	.word	0xffffffff


	//   ....[7]....
        /*0048*/ 	.word	0xffffffff


	//   ....[8]....
        /*004c*/ 	.word	0xffffffff


	//   ....[9]....
        /*0050*/ 	.word	0xffffffff


	//   ....[10]....
        /*0054*/ 	.word	0xffffffff


	//   ....[11]....
        /*0058*/ 	.word	0xffffffff


	//   ....[12]....
        /*005c*/ 	.word	0xffffffff


	//   ....[13]....
        /*0060*/ 	.word	0xffffffff


	//   ....[14]....
        /*0064*/ 	.word	0xffffffff


	//   ....[15]....
        /*0068*/ 	.word	0xffffffff


	//   ....[16]....
        /*006c*/ 	.word	0xffffffff


	//   ....[17]....
        /*0070*/ 	.word	0xffffffff


	//   ....[18]....
        /*0074*/ 	.word	0xffffffff


	//   ....[19]....
        /*0078*/ 	.word	0xffffffff


	//   ....[20]....
        /*007c*/ 	.word	0xffffffff


	//   ....[21]....
        /*0080*/ 	.word	0xffffffff


	//   ....[22]....
        /*0084*/ 	.word	0xffffffff


	//   ....[23]....
        /*0088*/ 	.word	0xffffffff


	//   ....[24]....
        /*008c*/ 	.word	0xffffffff


	//   ....[25]....
        /*0090*/ 	.word	0x05000054


	//   ....[26]....
        /*0094*/ 	.word	0x05000054


	//   ....[27]....
        /*0098*/ 	.word	0x05000054


	//   ....[28]....
        /*009c*/ 	.word	0x05000054


	//   ....[29]....
        /*00a0*/ 	.word	0x05000054


	//   ....[30]....
        /*00a4*/ 	.word	0x05000054


	//   ....[31]....
        /*00a8*/ 	.word	0x05000054


	//   ....[32]....
        /*00ac*/ 	.word	0x05000054


	//   ....[33]....
        /*00b0*/ 	.word	0x05000054


	//   ....[34]....
        /*00b4*/ 	.word	0x05000054


	//   ....[35]....
        /*00b8*/ 	.word	0x05000054


	//   ....[36]....
        /*00bc*/ 	.word	0x05000054


	//   ....[37]....
        /*00c0*/ 	.word	0x05000054


	//   ....[38]....
        /*00c4*/ 	.word	0x05000054


	//   ....[39]....
        /*00c8*/ 	.word	0x05000054


	//   ....[40]....
        /*00cc*/ 	.word	0x05000054


	//   ....[41]....
        /*00d0*/ 	.word	0x05000054


	//----- nvinfo : EIATTR_COOP_GROUP_INSTR_OFFSETS
	.align		4
.L_4377:
        /*00d4*/ 	.byte	0x04, 0x28
        /*00d6*/ 	.short	(.L_4379 - .L_4378)


	//   ....[0]....
.L_4378:
        /*00d8*/ 	.word	0x00000f90


	//   ....[1]....
        /*00dc*/ 	.word	0x00000fb0


	//   ....[2]....
        /*00e0*/ 	.word	0x00000fd0


	//   ....[3]....
        /*00e4*/ 	.word	0x00000ff0


	//   ....[4]....
        /*00e8*/ 	.word	0x00001010


	//   ....[5]....
        /*00ec*/ 	.word	0x00001400


	//   ....[6]....
        /*00f0*/ 	.word	0x00001420


	//   ....[7]....
        /*00f4*/ 	.word	0x00001440


	//   ....[8]....
        /*00f8*/ 	.word	0x00001460


	//   ....[9]....
        /*00fc*/ 	.word	0x00001480


	//   ....[10]....
        /*0100*/ 	.word	0x00001610


	//   ....[11]....
        /*0104*/ 	.word	0x00001670


	//   ....[12]....
        /*0108*/ 	.word	0x00001680


	//   ....[13]....
        /*010c*/ 	.word	0x00001740


	//   ....[14]....
        /*0110*/ 	.word	0x000017e0


	//   ....[15]....
        /*0114*/ 	.word	0x00001800


	//   ....[16]....
        /*0118*/ 	.word	0x000019f0


	//   ....[17]....
        /*011c*/ 	.word	0x00001a20


	//   ....[18]....
        /*0120*/ 	.word	0x000028f0


	//   ....[19]....
        /*0124*/ 	.word	0x00002910


	//   ....[20]....
        /*0128*/ 	.word	0x00002930


	//   ....[21]....
        /*012c*/ 	.word	0x00002950


	//   ....[22]....
        /*0130*/ 	.word	0x00002970


	//   ....[23]....
        /*0134*/ 	.word	0x00002b10


	//   ....[24]....
        /*0138*/ 	.word	0x00002b30


	//   ....[25]....
        /*013c*/ 	.word	0x00002d80


	//   ....[26]....
        /*0140*/ 	.word	0x00002df0


	//   ....[27]....
        /*0144*/ 	.word	0x00002e60


	//   ....[28]....
        /*0148*/ 	.word	0x00002ed0


	//   ....[29]....
        /*014c*/ 	.word	0x00002f40


	//   ....[30]....
        /*0150*/ 	.word	0x00003380


	//   ....[31]....
        /*0154*/ 	.word	0x000033f0


	//   ....[32]....
        /*0158*/ 	.word	0x00003460


	//   ....[33]....
        /*015c*/ 	.word	0x000034d0


	//   ....[34]....
        /*0160*/ 	.word	0x00003540


	//   ....[35]....
        /*0164*/ 	.word	0x000035d0


	//   ....[36]....
        /*0168*/ 	.word	0x00003640


	//   ....[37]....
        /*016c*/ 	.word	0x000036b0


	//   ....[38]....
        /*0170*/ 	.word	0x00003720


	//   ....[39]....
        /*0174*/ 	.word	0x00003790


	//   ....[40]....
        /*0178*/ 	.word	0x00003810


	//   ....[41]....
        /*017c*/ 	.word	0x00003880


	//----- nvinfo : EIATTR_EXIT_INSTR_OFFSETS
	.align		4
.L_4379:
        /*0180*/ 	.byte	0x04, 0x1c
        /*0182*/ 	.short	(.L_4381 - .L_4380)


	//   ....[0]....
.L_4380:
        /*0184*/ 	.word	0x00002bc0


	//   ....[1]....
        /*0188*/ 	.word	0x00002c20


	//   ....[2]....
        /*018c*/ 	.word	0x00002d20


	//----- nvinfo : EIATTR_MAX_THREADS
	.align		4
.L_4381:
        /*0190*/ 	.byte	0x04, 0x05
        /*0192*/ 	.short	(.L_4383 - .L_4382)
.L_4382:
        /*0194*/ 	.word	0x00000080
        /*0198*/ 	.word	0x00000001
        /*019c*/ 	.word	0x00000001


	//----- nvinfo : EIATTR_CRS_STACK_SIZE
	.align		4
.L_4383:
        /*01a0*/ 	.byte	0x04, 0x1e
        /*01a2*/ 	.short	(.L_4385 - .L_4384)
.L_4384:
        /*01a4*/ 	.word	0x00000000


	//----- nvinfo : EIATTR_CBANK_PARAM_SIZE
	.align		4
.L_4385:
        /*01a8*/ 	.byte	0x03, 0x19
        /*01aa*/ 	.short	0x0088


	//----- nvinfo : EIATTR_PARAM_CBANK
	.align		4
        /*01ac*/ 	.byte	0x04, 0x0a
        /*01ae*/ 	.short	(.L_4387 - .L_4386)
	.align		4
.L_4386:
        /*01b0*/ 	.word	index@(.nv.constant0._ZN18transformer_engine13normalization19ln_fwd_tuned_kernelINS0_13Kernel_traitsIffffjLj3840ELj1ELj1ELj4ELj4ENS0_18Kernel_traits_baseILj3840EffffjLj128EEEEEEEvNS0_19ForwardKernelParamsE)
        /*01b4*/ 	.short	0x0210
        /*01b6*/ 	.short	0x0088


	//----- nvinfo : EIATTR_SW_WAR
	.align		4
.L_4387:
        /*01b8*/ 	.byte	0x04, 0x36
        /*01ba*/ 	.short	(.L_4389 - .L_4388)
.L_4388:
        /*01bc*/ 	.word	0x00000008
.L_4389:


//--------------------- .nv.info._ZN18transformer_engine13normalization19ln_fwd_tuned_kernelINS0_13Kernel_traitsIff13__nv_bfloat16fjLj3072ELj1ELj1ELj4ELj16ENS0_18Kernel_traits_baseILj3072EffS3_fjLj128EEEEEEEvNS0_19ForwardKernelParamsE --------------------------
	.section	.nv.info._ZN18transformer_engine13normalization19ln_fwd_tuned_kernelINS0_13Kernel_traitsIff13__nv_bfloat16fjLj3072ELj1ELj1ELj4ELj16ENS0_18Kernel_traits_baseILj3072EffS3_fjLj128EEEEEEEvNS0_19ForwardKernelParamsE,"",@"SHT_CUDA_INFO"
	.sectionflags	@""
	.align	4


	//----- nvinfo : EIATTR_CUDA_API_VERSION
	.align		4
        /*0000*/ 	.byte	0x04, 0x37
        /*0002*/ 	.short	(.L_4391 - .L_4390)
.L_4390:
        /*0004*/ 	.word	0x00000082


	//----- nvinfo : EIATTR_KPARAM_INFO
	.align		4
.L_4391:
        /*0008*/ 	.byte	0x04, 0x17
        /*000a*/ 	.short	(.L_4393 - .L_4392)
.L_4392:
        /*000c*/ 	.word	0x00000000
        /*0010*/ 	.short	0x0000
        /*0012*/ 	.short	0x0000
        /*0014*/ 	.byte	0x00, 0xf0, 0x21, 0x02


	//----- nvinfo : EIATTR_SPARSE_MMA_MASK
	.align		4
.L_4393:
        /*0018*/ 	.byte	0x03, 0x50
        /*001a*/ 	.short	0x0000


	//----- nvinfo : EIATTR_MAXREG_COUNT
	.align		4
        /*001c*/ 	.byte	0x03, 0x1b
        /*001e*/ 	.short	0x00ff


	//----- nvinfo : EIATTR_NUM_BARRIERS
	.align		4
        /*0020*/ 	.byte	0x02, 0x4c
        /*0022*/ 	.byte	0x01
	.zero		1


	//----- nvinfo : EIATTR_MERCURY_ISA_VERSION
	.align		4
        /*0024*/ 	.byte	0x03, 0x5f
        /*0026*/ 	.short	0x0101


	//----- nvinfo : EIATTR_COOP_GROUP_MASK_REGIDS
	.align		4
        /*0028*/ 	.byte	0x04, 0x29
        /*002a*/ 	.short	(.L_4395 - .L_4394)


	//   ....[0]....
.L_4394:
        /*002c*/ 	.word	0xffffffff


	//   ....[1]....
        /*0030*/ 	.word	0xffffffff


	//   ....[2]....
        /*0034*/ 	.word	0xffffffff


	//   ....[3]....
        /*0038*/ 	.word	0xffffffff


	//   ....[4]....
        /*003c*/ 	.word	0xffffffff


	//   ....[5]....
        /*0040*/ 	.word	0xffffffff


	//   ....[6]....
        /*0044*/ 	.word	0xffffffff


	//   ....[7]....
        /*0048*/ 	.word	0xffffffff


	//   ....[8]....
        /*004c*/ 	.word	0xffffffff


	//   ....[9]....
        /*0050*/ 	.word	0xffffffff


	//   ....[10]....
        /*0054*/ 	.word	0xffffffff


	//   ....[11]....
        /*0058*/ 	.word	0xffffffff


	//   ....[12]....
        /*005c*/ 	.word	0xffffffff


	//   ....[13]....
        /*0060*/ 	.word	0xffffffff


	//   ....[14]....
        /*0064*/ 	.word	0xffffffff


	//   ....[15]....
        /*0068*/ 	.word	0xffffffff


	//   ....[16]....
        /*006c*/ 	.word	0xffffffff


	//   ....[17]....
        /*0070*/ 	.word	0xffffffff


	//   ....[18]....
        /*0074*/ 	.word	0xffffffff


	//   ....[19]....
        /*0078*/ 	.word	0xffffffff


	//   ....[20]....
        /*007c*/ 	.word	0xffffffff


	//   ....[21]....
        /*0080*/ 	.word	0xffffffff


	//   ....[22]....
        /*0084*/ 	.word	0xffffffff


	//   ....[23]....
        /*0088*/ 	.word	0xffffffff


	//   ....[24]....
        /*008c*/ 	.word	0xffffffff


	//   ....[25]....
        /*0090*/ 	.word	0x05000052


	//   ....[26]....
        /*0094*/ 	.word	0x05000052


	//   ....[27]....
        /*0098*/ 	.word	0x05000052


	//   ....[28]....
        /*009c*/ 	.word	0x05000052


	//   ....[29]....
        /*00a0*/ 	.word	0x05000052


	//   ....[30]....
        /*00a4*/ 	.word	0x05000052


	//   ....[31]....
        /*00a8*/ 	.word	0x05000052


	//   ....[32]....
        /*00ac*/ 	.word	0x05000052


	//   ....[33]....
        /*00b0*/ 	.word	0x05000052


	//   ....[34]....
        /*00b4*/ 	.word	0x05000052


	//   ....[35]....
        /*00b8*/ 	.word	0x05000052


	//   ....[36]....
        /*00bc*/ 	.word	0x05000052


	//   ....[37]....
        /*00c0*/ 	.word	0x05000052


	//   ....[38]....
        /*00c4*/ 	.word	0x05000052


	//   ....[39]....
        /*00c8*/ 	.word	0x05000052


	//   ....[40]....
        /*00cc*/ 	.word	0x05000052


	//   ....[41]....
        /*00d0*/ 	.word	0x05000052


	//----- nvinfo : EIATTR_COOP_GROUP_INSTR_OFFSETS
	.align		4
.L_4395:
        /*00d4*/ 	.byte	0x04, 0x28
        /*00d6*/ 	.short	(.L_4397 - .L_4396)


	//   ....[0]....
.L_4396:
        /*00d8*/ 	.word	0x000005c0


	//   ....[1]....
        /*00dc*/ 	.word	0x000005e0


	//   ....[2]....
        /*00e0*/ 	.word	0x00000600


	//   ....[3]....
        /*00e4*/ 	.word	0x00000620


	//   ....[4]....
        /*00e8*/ 	.word	0x00000640


	//   ....[5]....
        /*00ec*/ 	.word	0x00000970


	//   ....[6]....
        /*00f0*/ 	.word	0x00000990


	//   ....[7]....
        /*00f4*/ 	.word	0x000009b0


	//   ....[8]....
        /*00f8*/ 	.word	0x000009d0


	//   ....[9]....
        /*00fc*/ 	.word	0x000009f0


	//   ....[10]....
        /*0100*/ 	.word	0x00000b80


	//   ....[11]....
        /*0104*/ 	.word	0x00000be0


	//   ....[12]....
        /*0108*/ 	.word	0x00000bf0


	//   ....[13]....
        /*010c*/ 	.word	0x00000cf0


	//   ....[14]....
        /*0110*/ 	.word	0x00000d50


	//   ....[15]....
        /*0114*/ 	.word	0x00000d60


	//   ....[16]....
        /*0118*/ 	.word	0x00000f00


	//   ....[17]....
        /*011c*/ 	.word	0x00000f40


	//   ....[18]....
        /*0120*/ 	.word	0x00002060


	//   ....[19]....
        /*0124*/ 	.word	0x00002080


	//   ....[20]....
        /*0128*/ 	.word	0x000020a0


	//   ....[21]....
        /*012c*/ 	.word	0x000020c0


	//   ....[22]....
        /*0130*/ 	.word	0x000020e0


	//   ....[23]....
        /*0134*/ 	.word	0x00002280


	//   ....[24]....
        /*0138*/ 	.word	0x000022a0


	//   ....[25]....
        /*013c*/ 	.word	0x000024d0


	//   ....[26]....
        /*0140*/ 	.word	0x00002530


	//   ....[27]....
        /*0144*/ 	.word	0x00002590


	//   ....[28]....
        /*0148*/ 	.word	0x000025f0


	//   ....[29]....
        /*014c*/ 	.word	0x00002650


	//   ....[30]....
        /*0150*/ 	.word	0x000029c0


	//   ....[31]....
        /*0154*/ 	.word	0x00002a20


	//   ....[32]....
        /*0158*/ 	.word	0x00002a80


	//   ....[33]....
        /*015c*/ 	.word	0x00002ae0


	//   ....[34]....
        /*0160*/ 	.word	0x00002b40


	//   ....[35]....
        /*0164*/ 	.word	0x00002bc0


	//   ....[36]....
        /*0168*/ 	.word	0x00002c30


	//   ....[37]....
        /*016c*/ 	.word	0x00002ca0


	//   ....[38]....
        /*0170*/ 	.word	0x00002d10


	//   ....[39]....
        /*0174*/ 	.word	0x00002d80


	//   ....[40]....
        /*0178*/ 	.word	0x00002e00


	//   ....[41]....
        /*017c*/ 	.word	0x00002e70


	//----- nvinfo : EIATTR_EXIT_INSTR_OFFSETS
	.align		4
.L_4397:
        /*0180*/ 	.byte	0x04, 0x1c
        /*0182*/ 	.short	(.L_4399 - .L_4398)


	//   ....[0]....
.L_4398:
        /*0184*/ 	.word	0x00002330


	//   ....[1]....
        /*0188*/ 	.word	0x00002390


	//   ....[2]....
        /*018c*/ 	.word	0x00002480


	//----- nvinfo : EIATTR_MAX_THREADS
	.align		4
.L_4399:
        /*0190*/ 	.byte	0x04, 0x05
        /*0192*/ 	.short	(.L_4401 - .L_4400)
.L_4400:
        /*0194*/ 	.word	0x00000080
        /*0198*/ 	.word	0x00000001
        /*019c*/ 	.word	0x00000001


	//----- nvinfo : EIATTR_CRS_STACK_SIZE
	.align		4
.L_4401:
        /*01a0*/ 	.byte	0x04, 0x1e
        /*01a2*/ 	.short	(.L_4403 - .L_4402)
.L_4402:
        /*01a4*/ 	.word	0x00000000


	//----- nvinfo : EIATTR_CBANK_PARAM_SIZE
	.align		4
.L_4403:
        /*01a8*/ 	.byte	0x03, 0x19
        /*01aa*/ 	.short	0x0088


	//----- nvinfo : EIATTR_PARAM_CBANK
	.align		4
        /*01ac*/ 	.byte	0x04, 0x0a
        /*01ae*/ 	.short	(.L_4405 - .L_4404)
	.align		4
.L_4404:
        /*01b0*/ 	.word	index@(.nv.constant0._ZN18transformer_engine13normalization19ln_fwd_tuned_kernelINS0_13Kernel_traitsIff13__nv_bfloat16fjLj3072ELj1ELj1ELj4ELj16ENS0_18Kernel_traits_baseILj3072EffS3_fjLj128EEEEEEEvNS0_19ForwardKernelParamsE)
        /*01b4*/ 	.short	0x0210
        /*01b6*/ 	.short	0x0088


	//----- nvinfo : EIATTR_SW_WAR
	.align		4
.L_4405:
        /*01b8*/ 	.byte	0x04, 0x36
        /*01ba*/ 	.short	(.L_4407 - .L_4406)
.L_4406:
        /*01bc*/ 	.word	0x00000008
.L_4407:


//--------------------- .nv.info._ZN18transformer_engine13normalization19ln_fwd_tuned_kernelINS0_13Kernel_traitsI13__nv_bfloat16S3_S3_fjLj3072ELj1ELj1ELj4ELj16ENS0_18Kernel_traits_baseILj3072ES3_S3_S3_fjLj128EEEEEEEvNS0_19ForwardKernelParamsE --------------------------
	.section	.nv.info._ZN18transformer_engine13normalization19ln_fwd_tuned_kernelINS0_13Kernel_traitsI13__nv_bfloat16S3_S3_fjLj3072ELj1ELj1ELj4ELj16ENS0_18Kernel_traits_baseILj3072ES3_S3_S3_fjLj128EEEEEEEvNS0_19ForwardKernelParamsE,"",@"SHT_CUDA_INFO"
	.sectionflags	@""
	.align	4


	//----- nvinfo : EIATTR_CUDA_API_VERSION
	.align		4
        /*0000*/ 	.byte	0x04, 0x37
        /*0002*/ 	.short	(.L_4409 - .L_4408)
.L_4408:
        /*0004*/ 	.word	0x00000082


	//----- nvinfo : EIATTR_KPARAM_INFO
	.align		4
.L_4409:
        /*0008*/ 	.byte	0x04, 0x17
        /*000a*/ 	.short	(.L_4411 - .L_4410)
.L_4410:
        /*000c*/ 	.word	0x00000000
        /*0010*/ 	.short	0x0000
        /*0012*/ 	.short	0x0000
        /*0014*/ 	.byte	0x00, 0xf0, 0x21, 0x02


	//----- nvinfo : EIATTR_SPARSE_MMA_MASK
	.align		4
.L_4411:
        /*0018*/ 	.byte	0x03, 0x50
        /*001a*/ 	.short	0x0000


	//----- nvinfo : EIATTR_MAXREG_COUNT
	.align		4
        /*001c*/ 	.byte	0x03, 0x1b
        /*001e*/ 	.short	0x00ff


	//----- nvinfo : EIATTR_NUM_BARRIERS
	.align		4
        /*0020*/ 	.byte	0x02, 0x4c
        /*0022*/ 	.byte	0x01
	.zero		1


	//----- nvinfo : EIATTR_MERCURY_ISA_VERSION
	.align		4
        /*0024*/ 	.byte	0x03, 0x5f
        /*0026*/ 	.short	0x0101


	//----- nvinfo : EIATTR_COOP_GROUP_MASK_REGIDS
	.align		4
        /*0028*/ 	.byte	0x04, 0x29
        /*002a*/ 	.short	(.L_4413 - .L_4412)


	//   ....[0]....
.L_4412:
        /*002c*/ 	.word	0xffffffff


	//   ....[1]....
        /*0030*/ 	.word	0xffffffff


	//   ....[2]....
        /*0034*/ 	.word	0xffffffff


	//   ....[3]....
        /*0038*/ 	.word	0xffffffff


	//   ....[4]....
        /*003c*/ 	.word	0xffffffff


	//   ....[5]....
        /*0040*/ 	.word	0xffffffff


	//   ....[6]....
        /*0044*/ 	.word	0xffffffff


	//   ....[7]....
        /*0048*/ 	.word	0xffffffff


	//   ....[8]....
        /*004c*/ 	.word	0xffffffff


	//   ....[9]....
        /*0050*/ 	.word	0xffffffff


	//   ....[10]....
        /*0054*/ 	.word	0xffffffff


	//   ....[11]....
        /*0058*/ 	.word	0xffffffff


	//   ....[12]....
        /*005c*/ 	.word	0xffffffff


	//   ....[13]....
        /*0060*/ 	.word	0xffffffff


	//   ....[14]....
        /*0064*/ 	.word	0xffffffff


	//   ....[15]....
        /*0068*/ 	.word	0xffffffff


	//   ....[16]....
        /*006c*/ 	.word	0xffffffff


	//   ....[17]....
        /*0070*/ 	.word	0xffffffff


	//   ....[18]....
        /*0074*/ 	.word	0xffffffff


	//   ....[19]....
        /*0078*/ 	.word	0xffffffff


	//   ....[20]....
        /*007c*/ 	.word	0xffffffff


	//   ....[21]....
        /*0080*/ 	.word	0xffffffff


	//   ....[22]....
        /*0084*/ 	.word	0xffffffff


	//   ....[23]....
        /*0088*/ 	.word	0xffffffff


	//   ....[24]....
        /*008c*/ 	.word	0xffffffff


	//   ....[25]....
        /*0090*/ 	.word	0x0500002b


	//   ....[26]....
        /*0094*/ 	.word	0x0500002b


	//   ....[27]....
        /*0098*/ 	.word	0x0500002b


	//   ....[28]....
        /*009c*/ 	.word	0x0500002b


	//   ....[29]....
        /*00a0*/ 	.word	0x0500002b


	//   ....[30]....
        /*00a4*/ 	.word	0x0500002b


	//   ....[31]....
        /*00a8*/ 	.word	0x0500002b


	//   ....[32]....
        /*00ac*/ 	.word	0x0500002b


	//   ....[33]....
        /*00b0*/ 	.word	0x0500002b


	//   ....[34]....
        /*00b4*/ 	.word	0x0500002b


	//   ....[35]....
        /*00b8*/ 	.word	0x0500002b


	//   ....[36]....
        /*00bc*/ 	.word	0x0500002b


	//   ....[37]....
        /*00c0*/ 	.word	0x0500002b


	//   ....[38]....
        /*00c4*/ 	.word	0x0500002b


	//   ....[39]....
        /*00c8*/ 	.word	0x0500002b


	//   ....[40]....
        /*00cc*/ 	.word	0x0500002b


	//   ....[41]....
        /*00d0*/ 	.word	0x0500002b


	//----- nvinfo : EIATTR_COOP_GROUP_INSTR_OFFSETS
	.align		4
.L_4413:
        /*00d4*/ 	.byte	0x04, 0x28
        /*00d6*/ 	.short	(.L_4415 - .L_4414)


	//   ....[0]....
.L_4414:
        /*00d8*/ 	.word	0x00000700


	//   ....[1]....
        /*00dc*/ 	.word	0x00000720


	//   ....[2]....
        /*00e0*/ 	.word	0x00000740


	//   ....[3]....
        /*00e4*/ 	.word	0x00000760


	//   ....[4]....
        /*00e8*/ 	.word	0x00000780


	//   ....[5]....
        /*00ec*/ 	.word	0x00000ab0


	//   ....[6]....
        /*00f0*/ 	.word	0x00000ad0


	//   ....[7]....
        /*00f4*/ 	.word	0x00000af0


	//   ....[8]....
        /*00f8*/ 	.word	0x00000b10


	//   ....[9]....
        /*00fc*/ 	.word	0x00000b30


	//   ....[10]....
        /*0100*/ 	.word	0x00000cc0


	//   ....[11]....
        /*0104*/ 	.word	0x00000d20


	//   ....[12]....
        /*0108*/ 	.word	0x00000d30


	//   ....[13]....
        /*010c*/ 	.word	0x00000e40


	//   ....[14]....
        /*0110*/ 	.word	0x00000e90


	//   ....[15]....
        /*0114*/ 	.word	0x00000ea0


	//   ....[16]....
        /*0118*/ 	.word	0x00001090


	//   ....[17]....
        /*011c*/ 	.word	0x000010b0


	//   ....[18]....
        /*0120*/ 	.word	0x000020e0


	//   ....[19]....
        /*0124*/ 	.word	0x00002100


	//   ....[20]....
        /*0128*/ 	.word	0x00002120


	//   ....[21]....
        /*012c*/ 	.word	0x00002140


	//   ....[22]....
        /*0130*/ 	.word	0x00002160


	//   ....[23]....
        /*0134*/ 	.word	0x00002300


	//   ....[24]....
        /*0138*/ 	.word	0x00002320


	//   ....[25]....
        /*013c*/ 	.word	0x00002560


	//   ....[26]....
        /*0140*/ 	.word	0x000025c0


	//   ....[27]....
        /*0144*/ 	.word	0x00002620


	//   ....[28]....
        /*0148*/ 	.word	0x00002680


	//   ....[29]....
        /*014c*/ 	.word	0x000026e0


	//   ....[30]....
        /*0150*/ 	.word	0x00002a60


	//   ....[31]....
        /*0154*/ 	.word	0x00002ac0


	//   ....[32]....
        /*0158*/ 	.word	0x00002b20


	//   ....[33]....
        /*015c*/ 	.word	0x00002b80


	//   ....[34]....
        /*0160*/ 	.word	0x00002be0


	//   ....[35]....
        /*0164*/ 	.word	0x00002c60


	//   ....[36]....
        /*0168*/ 	.word	0x00002cd0


	//   ....[37]....
        /*016c*/ 	.word	0x00002d40


	//   ....[38]....
        /*0170*/ 	.word	0x00002db0


	//   ....[39]....
        /*0174*/ 	.word	0x00002e20


	//   ....[40]....
        /*0178*/ 	.word	0x00002ea0


	//   ....[41]....
        /*017c*/ 	.word	0x00002f10


	//----- nvinfo : EIATTR_EXIT_INSTR_OFFSETS
	.align		4
.L_4415:
        /*0180*/ 	.byte	0x04, 0x1c
        /*0182*/ 	.short	(.L_4417 - .L_4416)


	//   ....[0]....
.L_4416:
        /*0184*/ 	.word	0x000023b0


	//   ....[1]....
        /*0188*/ 	.word	0x00002410


	//   ....[2]....
        /*018c*/ 	.word	0x00002500


	//----- nvinfo : EIATTR_MAX_THREADS
	.align		4
.L_4417:
        /*0190*/ 	.byte	0x04, 0x05
        /*0192*/ 	.short	(.L_4419 - .L_4418)
.L_4418:
        /*0194*/ 	.word	0x00000080
        /*0198*/ 	.word	0x00000001
        /*019c*/ 	.word	0x00000001


	//----- nvinfo : EIATTR_CRS_STACK_SIZE
	.align		4
.L_4419:
        /*01a0*/ 	.byte	0x04, 0x1e
        /*01a2*/ 	.short	(.L_4421 - .L_4420)
.L_4420:
        /*01a4*/ 	.word	0x00000000


	//----- nvinfo : EIATTR_CBANK_PARAM_SIZE
	.align		4
.L_4421:
        /*01a8*/ 	.byte	0x03, 0x19
        /*01aa*/ 	.short	0x0088


	//----- nvinfo : EIATTR_PARAM_CBANK
	.align		4
        /*01ac*/ 	.byte	0x04, 0x0a
        /*01ae*/ 	.short	(.L_4423 - .L_4422)
	.align		4
.L_4422:
        /*01b0*/ 	.word	index@(.nv.constant0._ZN18transformer_engine13normalization19ln_fwd_tuned_kernelINS0_13Kernel_traitsI13__nv_bfloat16S3_S3_fjLj3072ELj1ELj1ELj4ELj16ENS0_18Kernel_traits_baseILj3072ES3_S3_S3_fjLj128EEEEEEEvNS0_19ForwardKernelParamsE)
        /*01b4*/ 	.short	0x0210
        /*01b6*/ 	.short	0x0088


	//----- nvinfo : EIATTR_SW_WAR
	.align		4
.L_4423:
        /*01b8*/ 	.byte	0x04, 0x36
        /*01ba*/ 	.short	(.L_4425 - .L_4424)
.L_4424:
        /*01bc*/ 	.word	0x00000008
.L_4425:


//--------------------- .nv.info._ZN18transformer_engine13normalization19ln_fwd_tuned_kernelINS0_13Kernel_traitsIff6__halffjLj3072ELj1ELj1ELj4ELj16ENS0_18Kernel_traits_baseILj3072EffS3_fjLj128EEEEEEEvNS0_19ForwardKernelParamsE --------------------------
	.section	.nv.info._ZN18transformer_engine13normalization19ln_fwd_tuned_kernelINS0_13Kernel_traitsIff6__halffjLj3072ELj1ELj1ELj4ELj16ENS0_18Kernel_traits_baseILj3072EffS3_fjLj128EEEEEEEvNS0_19ForwardKernelParamsE,"",@"SHT_CUDA_INFO"
	.sectionflags	@""
	.align	4


	//----- nvinfo : EIATTR_CUDA_API_VERSION
	.align		4
        /*0000*/ 	.byte	0x04, 0x37
        /*0002*/ 	.short	(.L_4427 - .L_4426)
.L_4426:
        /*0004*/ 	.word	0x00000082


	//----- nvinfo : EIATTR_KPARAM_INFO
	.align		4
.L_4427:
        /*0008*/ 	.byte	0x04, 0x17
        /*000a*/ 	.short	(.L_4429 - .L_4428)
.L_4428:
        /*000c*/ 	.word	0x00000000
        /*0010*/ 	.short	0x0000
        /*0012*/ 	.short	0x0000
        /*0014*/ 	.byte	0x00, 0xf0, 0x21, 0x02


	//----- nvinfo : EIATTR_SPARSE_MMA_MASK
	.align		4
.L_4429:
        /*0018*/ 	.byte	0x03, 0x50
        /*001a*/ 	.short	0x0000


	//----- nvinfo : EIATTR_MAXREG_COUNT
	.align		4
        /*001c*/ 	.byte	0x03, 0x1b
        /*001e*/ 	.short	0x00ff


	//----- nvinfo : EIATTR_NUM_BARRIERS
	.align		4
        /*0020*/ 	.byte	0x02, 0x4c
        /*0022*/ 	.byte	0x01
	.zero		1


	//----- nvinfo : EIATTR_MERCURY_ISA_VERSION
	.align		4
        /*0024*/ 	.byte	0x03, 0x5f
        /*0026*/ 	.short	0x0101


	//----- nvinfo : EIATTR_COOP_GROUP_MASK_REGIDS
	.align		4
        /*0028*/ 	.byte	0x04, 0x29
        /*002a*/ 	.short	(.L_4431 - .L_4430)


	//   ....[0]....
.L_4430:
        /*002c*/ 	.word	0xffffffff


	//   ....[1]....
        /*0030*/ 	.word	0xffffffff


	//   ....[2]....
        /*0034*/ 	.word	0xffffffff


	//   ....[3]....
        /*0038*/ 	.word	0xffffffff


	//   ....[4]....
        /*003c*/ 	.word	0xffffffff


	//   ....[5]....
        /*0040*/ 	.word	0xffffffff


	//   ....[6]....
        /*0044*/ 	.word	0xffffffff


	//   ....[7]....
        /*0048*/ 	.word	0xffffffff


	//   ....[8]....
        /*004c*/ 	.word	0xffffffff


	//   ....[9]....
        /*0050*/ 	.word	0xffffffff


	//   ....[10]....
        /*0054*/ 	.word	0xffffffff


	//   ....[11]....
        /*0058*/ 	.word	0xffffffff


	//   ....[12]....
        /*005c*/ 	.word	0xffffffff


	//   ....[13]....
        /*0060*/ 	.word	0xffffffff


	//   ....[14]....
        /*0064*/ 	.word	0xffffffff


	//   ....[15]....
        /*0068*/ 	.word	0xffffffff


	//   ....[16]....
        /*006c*/ 	.word	0xffffffff


	//   ....[17]....
        /*0070*/ 	.word	0xffffffff


	//   ....[18]....
        /*0074*/ 	.word	0xffffffff


	//   ....[19]....
        /*0078*/ 	.word	0xffffffff


	//   ....[20]....
        /*007c*/ 	.word	0xffffffff


	//   ....[21]....
        /*0080*/ 	.word	0xffffffff


	//   ....[22]....
        /*0084*/ 	.word	0xffffffff


	//   ....[23]....
        /*0088*/ 	.word	0xffffffff


	//   ....[24]....
        /*008c*/ 	.word	0xffffffff


	//   ....[25]....
        /*0090*/ 	.word	0x05000052


	//   ....[26]....
        /*0094*/ 	.word	0x05000052


	//   ....[27]....
        /*0098*/ 	.word	0x05000052


	//   ....[28]....
        /*009c*/ 	.word	0x05000052


	//   ....[29]....
        /*00a0*/ 	.word	0x05000052


	//   ....[30]....
        /*00a4*/ 	.word	0x05000052


	//   ....[31]....
        /*00a8*/ 	.word	0x05000052


	//   ....[32]....
        /*00ac*/ 	.word	0x05000052


	//   ....[33]....
        /*00b0*/ 	.word	0x05000052


	//   ....[34]....
        /*00b4*/ 	.word	0x05000052


	//   ....[35]....
        /*00b8*/ 	.word	0x05000052


	//   ....[36]....
        /*00bc*/ 	.word	0x05000052


	//   ....[37]....
        /*00c0*/ 	.word	0x05000052


	//   ....[38]....
        /*00c4*/ 	.word	0x05000052


	//   ....[39]....
        /*00c8*/ 	.word	0x05000052


	//   ....[40]....
        /*00cc*/ 	.word	0x05000052


	//   ....[41]....
        /*00d0*/ 	.word	0x05000052


	//----- nvinfo : EIATTR_COOP_GROUP_INSTR_OFFSETS
	.align		4
.L_4431:
        /*00d4*/ 	.byte	0x04, 0x28
        /*00d6*/ 	.short	(.L_4433 - .L_4432)


	//   ....[0]....
.L_4432:
        /*00d8*/ 	.word	0x000005c0


	//   ....[1]....
        /*00dc*/ 	.word	0x000005e0


	//   ....[2]....
        /*00e0*/ 	.word	0x00000600


	//   ....[3]....
        /*00e4*/ 	.word	0x00000620


	//   ....[4]....
        /*00e8*/ 	.word	0x00000640


	//   ....[5]....
        /*00ec*/ 	.word	0x00000970


	//   ....[6]....
        /*00f0*/ 	.word	0x00000990


	//   ....[7]....
        /*00f4*/ 	.word	0x000009b0


	//   ....[8]....
        /*00f8*/ 	.word	0x000009d0


	//   ....[9]....
        /*00fc*/ 	.word	0x000009f0


	//   ....[10]....
        /*0100*/ 	.word	0x00000b80


	//   ....[11]....
        /*0104*/ 	.word	0x00000be0


	//   ....[12]....
        /*0108*/ 	.word	0x00000bf0


	//   ....[13]....
        /*010c*/ 	.word	0x00000cf0


	//   ....[14]....
        /*0110*/ 	.word	0x00000d50


	//   ....[15]....
        /*0114*/ 	.word	0x00000d60


	//   ....[16]....
        /*0118*/ 	.word	0x00000f00


	//   ....[17]....
        /*011c*/ 	.word	0x00000f40


	//   ....[18]....
        /*0120*/ 	.word	0x00002060


	//   ....[19]....
        /*0124*/ 	.word	0x00002080


	//   ....[20]....
        /*0128*/ 	.word	0x000020a0


	//   ....[21]....
        /*012c*/ 	.word	0x000020c0


	//   ....[22]....
        /*0130*/ 	.word	0x000020e0


	//   ....[23]....
        /*0134*/ 	.word	0x00002280


	//   ....[24]....
        /*0138*/ 	.word	0x000022a0


	//   ....[25]....
        /*013c*/ 	.word	0x000024d0


	//   ....[26]....
        /*0140*/ 	.word	0x00002530


	//   ....[27]....
        /*0144*/ 	.word	0x00002590


	//   ....[28]....
        /*0148*/ 	.word	0x000025f0


	//   ....[29]....
        /*014c*/ 	.word	0x00002650


	//   ....[30]....
        /*0150*/ 	.word	0x000029c0


	//   ....[31]....
        /*0154*/ 	.word	0x00002a20


	//   ....[32]....
        /*0158*/ 	.word	0x00002a80


	//   ....[33]....
        /*015c*/ 	.word	0x00002ae0


	//   ....[34]....
        /*0160*/ 	.word	0x00002b40


	//   ....[35]....
        /*0164*/ 	.word	0x00002bc0


	//   ....[36]....
        /*0168*/ 	.word	0x00002c30


	//   ....[37]....
        /*016c*/ 	.word	0x00002ca0


	//   ....[38]....
        /*0170*/ 	.word	0x00002d10


	//   ....[39]....
        /*0174*/ 	.word	0x00002d80


	//   ....[40]....
        /*0178*/ 	.word	0x00002e00


	//   ....[41]....
        /*017c*/ 	.word	0x00002e70


	//----- nvinfo : EIATTR_EXIT_INSTR_OFFSETS
	.align		4
.L_4433:
        /*0180*/ 	.byte	0x04, 0x1c
        /*0182*/ 	.short	(.L_4435 - .L_4434)


	//   ....[0]....
.L_4434:
        /*0184*/ 	.word	0x00002330


	//   ....[1]....
        /*0188*/ 	.word	0x00002390


	//   ....[2]....
        /*018c*/ 	.word	0x00002480


	//----- nvinfo : EIATTR_MAX_THREADS
	.align		4
.L_4435:
        /*0190*/ 	.byte	0x04, 0x05
        /*0192*/ 	.short	(.L_4437 - .L_4436)
.L_4436:
        /*0194*/ 	.word	0x00000080
        /*0198*/ 	.word	0x00000001
        /*019c*/ 	.word	0x00000001


	//----- nvinfo : EIATTR_CRS_STACK_SIZE
	.align		4
.L_4437:
        /*01a0*/ 	.byte	0x04, 0x1e
        /*01a2*/ 	.short	(.L_4439 - .L_4438)
.L_4438:
        /*01a4*/ 	.word	0x00000000


	//----- nvinfo : EIATTR_CBANK_PARAM_SIZE
	.align		4
.L_4439:
        /*01a8*/ 	.byte	0x03, 0x19
        /*01aa*/ 	.short	0x0088


	//----- nvinfo : EIATTR_PARAM_CBANK
	.align		4
        /*01ac*/ 	.byte	0x04, 0x0a
        /*01ae*/ 	.short	(.L_4441 - .L_4440)
	.align		4
.L_4440:
        /*01b0*/ 	.word	index@(.nv.constant0._ZN18transformer_engine13normalization19ln_fwd_tuned_kernelINS0_13Kernel_traitsIff6__halffjLj3072ELj1ELj1ELj4ELj16ENS0_18Kernel_traits_baseILj3072EffS3_fjLj128EEEEEEEvNS0_19ForwardKernelParamsE)
        /*01b4*/ 	.short	0x0210
        /*01b6*/ 	.short	0x0088


	//----- nvinfo : EIATTR_SW_WAR
	.align		4
.L_4441:
        /*01b8*/ 	.byte	0x04, 0x36
        /*01ba*/ 	.short	(.L_4443 - .L_4442)
.L_4442:
        /*01bc*/ 	.word	0x00000008
.L_4443:


//--------------------- .nv.info._ZN18transformer_engine13normalization19ln_fwd_tuned_kernelINS0_13Kernel_traitsI6__halfS3_S3_fjLj3072ELj1ELj1ELj4ELj16ENS0_18Kernel_traits_baseILj3072ES3_S3_S3_fjLj128EEEEEEEvNS0_19ForwardKernelParamsE --------------------------
	.section	.nv.info._ZN18transformer_engine13normalization19ln_fwd_tuned_kernelINS0_13Kernel_traitsI6__halfS3_S3_fjLj3072ELj1ELj1ELj4ELj16ENS0_18Kernel_traits_baseILj3072ES3_S3_S3_fjLj128EEEEEEEvNS0_19ForwardKernelParamsE,"",@"SHT_CUDA_INFO"
	.sectionflags	@""
	.align	4


	//----- nvinfo : EIATTR_CUDA_API_VERSION
	.align		4
        /*0000*/ 	.byte	0x04, 0x37
        /*0002*/ 	.short	(.L_4445 - .L_4444)
.L_4444:
        /*0004*/ 	.word	0x00000082


	//----- nvinfo : EIATTR_KPARAM_INFO
	.align		4
.L_4445:
        /*0008*/ 	.byte	0x04, 0x17
        /*000a*/ 	.short	(.L_4447 - .L_4446)
.L_4446:
        /*000c*/ 	.word	0x00000000
        /*0010*/ 	.short	0x0000
        /*0012*/ 	.short	0x0000
        /*0014*/ 	.byte	0x00, 0xf0, 0x21, 0x02


	//----- nvinfo : EIATTR_SPARSE_MMA_MASK
	.align		4
.L_4447:
        /*0018*/ 	.byte	0x03, 0x50
        /*001a*/ 	.short	0x0000


	//----- nvinfo : EIATTR_MAXREG_COUNT
	.align		4
        /*001c*/ 	.byte	0x03, 0x1b
        /*001e*/ 	.short	0x00ff


	//----- nvinfo : EIATTR_NUM_BARRIERS
	.align		4
        /*0020*/ 	.byte	0x02, 0x4c
        /*0022*/ 	.byte	0x01
	.zero		1


	//----- nvinfo : EIATTR_MERCURY_ISA_VERSION
	.align		4
        /*0024*/ 	.byte	0x03, 0x5f
        /*0026*/ 	.short	0x0101


	//----- nvinfo : EIATTR_COOP_GROUP_MASK_REGIDS
	.align		4
        /*0028*/ 	.byte	0x04, 0x29
        /*002a*/ 	.short	(.L_4449 - .L_4448)


	//   ....[0]....
.L_4448:
        /*002c*/ 	.word	0xffffffff


	//   ....[1]....
        /*0030*/ 	.word	0xffffffff


	//   ....[2]....
        /*0034*/ 	.word	0xffffffff


	//   ....[3]....
        /*0038*/ 	.word	0xffffffff


	//   ....[4]....
        /*003c*/ 	.word	0xffffffff


	//   ....[5]....
        /*0040*/ 	.word	0xffffffff


	//   ....[6]....
        /*0044*/ 	.word	0xffffffff


	//   ....[7]....
        /*0048*/ 	.word	0xffffffff


	//   ....[8]....
        /*004c*/ 	.word	0xffffffff


	//   ....[9]....
        /*0050*/ 	.word	0xffffffff


	//   ....[10]....
        /*0054*/ 	.word	0xffffffff


	//   ....[11]....
        /*0058*/ 	.word	0xffffffff


	//   ....[12]....
        /*005c*/ 	.word	0xffffffff


	//   ....[13]....
        /*0060*/ 	.word	0xffffffff


	//   ....[14]....
        /*0064*/ 	.word	0xffffffff


	//   ....[15]....
        /*0068*/ 	.word	0xffffffff


	//   ....[16]....
        /*006c*/ 	.word	0xffffffff


	//   ....[17]....
        /*0070*/ 	.word	0xffffffff


	//   ....[18]....
        /*0074*/ 	.word	0xffffffff


	//   ....[19]....
        /*0078*/ 	.word	0xffffffff


	//   ....[20]....
        /*007c*/ 	.word	0xffffffff


	//   ....[21]....
        /*0080*/ 	.word	0xffffffff


	//   ....[22]....
        /*0084*/ 	.word	0xffffffff


	//   ....[23]....
        /*0088*/ 	.word	0xffffffff


	//   ....[24]....
        /*008c*/ 	.word	0xffffffff


	//   ....[25]....
        /*0090*/ 	.word	0x05000039


	//   ....[26]....
        /*0094*/ 	.word	0x05000039


	//   ....[27]....
        /*0098*/ 	.word	0x05000039


	//   ....[28]....
        /*009c*/ 	.word	0x05000039


	//   ....[29]....
        /*00a0*/ 	.word	0x05000039


	//   ....[30]....
        /*00a4*/ 	.word	0x05000039


	//   ....[31]....
        /*00a8*/ 	.word	0x05000039


	//   ....[32]....
        /*00ac*/ 	.word	0x05000039


	//   ....[33]....
        /*00b0*/ 	.word	0x05000039


	//   ....[34]....
        /*00b4*/ 	.word	0x05000039


	//   ....[35]....
        /*00b8*/ 	.word	0x05000039


	//   ....[36]....
        /*00bc*/ 	.word	0x05000039


	//   ....[37]....
        /*00c0*/ 	.word	0x05000039


	//   ....[38]....
        /*00c4*/ 	.word	0x05000039


	//   ....[39]....
        /*00c8*/ 	.word	0x05000039


	//   ....[40]....
        /*00cc*/ 	.word	0x05000039


	//   ....[41]....
        /*00d0*/ 	.word	0x05000039


	//----- nvinfo : EIATTR_COOP_GROUP_INSTR_OFFSETS
	.align		4
.L_4449:
        /*00d4*/ 	.byte	0x04, 0x28
        /*00d6*/ 	.short	(.L_4451 - .L_4450)


	//   ....[0]....
.L_4450:
        /*00d8*/ 	.word	0x00000640


	//   ....[1]....
        /*00dc*/ 	.word	0x00000660


	//   ....[2]....
        /*00e0*/ 	.word	0x00000680


	//   ....[3]....
        /*00e4*/ 	.word	0x000006a0


	//   ....[4]....
        /*00e8*/ 	.word	0x000006c0


	//   ....[5]....
        /*00ec*/ 	.word	0x000009f0


	//   ....[6]....
        /*00f0*/ 	.word	0x00000a10


	//   ....[7]....
        /*00f4*/ 	.word	0x00000a30


	//   ....[8]....
        /*00f8*/ 	.word	0x00000a50


	//   ....[9]....
        /*00fc*/ 	.word	0x00000a70


	//   ....[10]....
        /*0100*/ 	.word	0x00000c00


	//   ....[11]....
        /*0104*/ 	.word	0x00000c60


	//   ....[12]....
        /*0108*/ 	.word	0x00000c70


	//   ....[13]....
        /*010c*/ 	.word	0x00000d80


	//   ....[14]....
        /*0110*/ 	.word	0x00000dd0


	//   ....[15]....
        /*0114*/ 	.word	0x00000de0


	//   ....[16]....
        /*0118*/ 	.word	0x00000fd0


	//   ....[17]....
        /*011c*/ 	.word	0x00000ff0


	//   ....[18]....
        /*0120*/ 	.word	0x00001ea0


	//   ....[19]....
        /*0124*/ 	.word	0x00001ec0


	//   ....[20]....
        /*0128*/ 	.word	0x00001ee0


	//   ....[21]....
        /*012c*/ 	.word	0x00001f00


	//   ....[22]....
        /*0130*/ 	.word	0x00001f20


	//   ....[23]....
        /*0134*/ 	.word	0x000020c0


	//   ....[24]....
        /*0138*/ 	.word	0x000020e0


	//   ....[25]....
        /*013c*/ 	.word	0x00002320


	//   ....[26]....
        /*0140*/ 	.word	0x00002380


	//   ....[27]....
        /*0144*/ 	.word	0x000023e0


	//   ....[28]....
        /*0148*/ 	.word	0x00002440


	//   ....[29]....
        /*014c*/ 	.word	0x000024a0


	//   ....[30]....
        /*0150*/ 	.word	0x00002820


	//   ....[31]....
        /*0154*/ 	.word	0x00002880


	//   ....[32]....
        /*0158*/ 	.word	0x000028e0


	//   ....[33]....
        /*015c*/ 	.word	0x00002940


	//   ....[34]....
        /*0160*/ 	.word	0x000029a0


	//   ....[35]....
        /*0164*/ 	.word	0x00002a20


	//   ....[36]....
        /*0168*/ 	.word	0x00002a90


	//   ....[37]....
        /*016c*/ 	.word	0x00002b00


	//   ....[38]....
        /*0170*/ 	.word	0x00002b70


	//   ....[39]....
        /*0174*/ 	.word	0x00002be0


	//   ....[40]....
        /*0178*/ 	.word	0x00002c60


	//   ....[41]....
        /*017c*/ 	.word	0x00002cd0


	//----- nvinfo : EIATTR_EXIT_INSTR_OFFSETS
	.align		4
.L_4451:
        /*0180*/ 	.byte	0x04, 0x1c
        /*0182*/ 	.short	(.L_4453 - .L_4452)


	//   ....[0]....
.L_4452:
        /*0184*/ 	.word	0x00002170


	//   ....[1]....
        /*0188*/ 	.word	0x000021d0


	//   ....[2]....
        /*018c*/ 	.word	0x000022c0


	//----- nvinfo : EIATTR_MAX_THREADS
	.align		4
.L_4453:
        /*0190*/ 	.byte	0x04, 0x05
        /*0192*/ 	.short	(.L_4455 - .L_4454)
.L_4454:
        /*0194*/ 	.word	0x00000080
        /*0198*/ 	.word	0x00000001
        /*019c*/ 	.word	0x00000001


	//----- nvinfo : EIATTR_CRS_STACK_SIZE
	.align		4
.L_4455:
        /*01a0*/ 	.byte	0x04, 0x1e
        /*01a2*/ 	.short	(.L_4457 - .L_4456)
.L_4456:
        /*01a4*/ 	.word	0x00000000


	//----- nvinfo : EIATTR_CBANK_PARAM_SIZE
	.align		4
.L_4457:
        /*01a8*/ 	.byte	0x03, 0x19
        /*01aa*/ 	.short	0x0088


	//----- nvinfo : EIATTR_PARAM_CBANK
	.align		4
        /*01ac*/ 	.byte	0x04, 0x0a
        /*01ae*/ 	.short	(.L_4459 - .L_4458)
	.align		4
.L_4458:
        /*01b0*/ 	.word	index@(.nv.constant0._ZN18transformer_engine13normalization19ln_fwd_tuned_kernelINS0_13Kernel_traitsI6__halfS3_S3_fjLj3072ELj1ELj1ELj4ELj16ENS0_18Kernel_traits_baseILj3072ES3_S3_S3_fjLj128EEEEEEEvNS0_19ForwardKernelParamsE)
        /*01b4*/ 	.short	0x0210
        /*01b6*/ 	.short	0x0088


	//----- nvinfo : EIATTR_SW_WAR
	.align		4
.L_4459:
        /*01b8*/ 	.byte	0x04, 0x36
        /*01ba*/ 	.short	(.L_4461 - .L_4460)
.L_4460:
        /*01bc*/ 	.word	0x00000008
.L_4461:


//--------------------- .nv.info._ZN18transformer_engine13normalization19ln_fwd_tuned_kernelINS0_13Kernel_traitsIffffjLj3072ELj1ELj1ELj4ELj16ENS0_18Kernel_traits_baseILj3072EffffjLj128EEEEEEEvNS0_19ForwardKernelParamsE --------------------------
	.section	.nv.info._ZN18transformer_engine13normalization19ln_fwd_tuned_kernelINS0_13Kernel_traitsIffffjLj3072ELj1ELj1ELj4ELj16ENS0_18Kernel_traits_baseILj3072EffffjLj128EEEEEEEvNS0_19ForwardKernelParamsE,"",@"SHT_CUDA_INFO"
	.sectionflags	@""
	.align	4


	//----- nvinfo : EIATTR_CUDA_API_VERSION
	.align		4
        /*0000*/ 	.byte	0x04, 0x37
        /*0002*/ 	.short	(.L_4463 - .L_4462)
.L_4462:
        /*0004*/ 	.word	0x00000082


	//----- nvinfo : EIATTR_KPARAM_INFO
	.align		4
.L_4463:
        /*0008*/ 	.byte	0x04, 0x17
        /*000a*/ 	.short	(.L_4465 - .L_4464)
.L_4464:
        /*000c*/ 	.word	0x00000000
        /*0010*/ 	.short	0x0000
        /*0012*/ 	.short	0x0000
        /*0014*/ 	.byte	0x00, 0xf0, 0x21, 0x02


	//----- nvinfo : EIATTR_SPARSE_MMA_MASK
	.align		4
.L_4465:
        /*0018*/ 	.byte	0x03, 0x50
        /*001a*/ 	.short	0x0000


	//----- nvinfo : EIATTR_MAXREG_COUNT
	.align		4
        /*001c*/ 	.byte	0x03, 0x1b
        /*001e*/ 	.short	0x00ff


	//----- nvinfo : EIATTR_NUM_BARRIERS
	.align		4
        /*0020*/ 	.byte	0x02, 0x4c
        /*0022*/ 	.byte	0x01
	.zero		1


	//----- nvinfo : EIATTR_MERCURY_ISA_VERSION
	.align		4
        /*0024*/ 	.byte	0x03, 0x5f
        /*0026*/ 	.short	0x0101


	//----- nvinfo : EIATTR_COOP_GROUP_MASK_REGIDS
	.align		4
        /*0028*/ 	.byte	0x04, 0x29
        /*002a*/ 	.short	(.L_4467 - .L_4466)


	//   ....[0]....
.L_4466:
        /*002c*/ 	.word	0xffffffff


	//   ....[1]....
        /*0030*/ 	.word	0xffffffff


	//   ....[2]....
        /*0034*/ 	.word	0xffffffff


	//   ....[3]....
        /*0038*/ 	.word	0xffffffff


	//   ....[4]....
        /*003c*/ 	.word	0xffffffff


	//   ....[5]....
        /*0040*/ 	.word	0xffffffff


	//   ....[6]....
        /*0044*/ 	.word	0xffffffff


	//   ....[7]....
        /*0048*/ 	.word	0xffffffff


	//   ....[8]....
        /*004c*/ 	.word	0xffffffff


	//   ....[9]....
        /*0050*/ 	.word	0xffffffff


	//   ....[10]....
        /*0054*/ 	.word	0xffffffff


	//   ....[11]....
        /*0058*/ 	.word	0xffffffff


	//   ....[12]....
        /*005c*/ 	.word	0xffffffff


	//   ....[13]....
        /*0060*/ 	.word	0xffffffff


	//   ....[14]....
        /*0064*/ 	.word	0xffffffff


	//   ....[15]....
        /*0068*/ 	.word	0xffffffff


	//   ....[16]....
        /*006c*/ 	.word	0xffffffff


	//   ....[17]....
        /*0070*/ 	.word	0xffffffff


	//   ....[18]....
        /*0074*/ 	.word	0xffffffff


	//   ....[19]....
        /*0078*/ 	.word	0xffffffff


	//   ....[20]....
        /*007c*/ 	.word	0xffffffff


	//   ....[21]....
        /*0080*/ 	.word	0xffffffff


	//   ....[22]....
        /*0084*/ 	.word	0xffffffff


	//   ....[23]....
        /*0088*/ 	.word	0xffffffff


	//   ....[24]....
        /*008c*/ 	.word	0xffffffff


	//   ....[25]....
        /*0090*/ 	.word	0x0500005d


	//   ....[26]....
        /*0094*/ 	.word	0x0500005d


	//   ....[27]....
        /*0098*/ 	.word	0x0500005d


	//   ....[28]....
        /*009c*/ 	.word	0x0500005d


	//   ....[29]....
        /*00a0*/ 	.word	0x0500005d


	//   ....[30]....
        /*00a4*/ 	.word	0x0500005d


	//   ....[31]....
        /*00a8*/ 	.word	0x0500005d


	//   ....[32]....
        /*00ac*/ 	.word	0x0500005d


	//   ....[33]....
        /*00b0*/ 	.word	0x0500005d


	//   ....[34]....
        /*00b4*/ 	.word	0x0500005d


	//   ....[35]....
        /*00b8*/ 	.word	0x0500005d


	//   ....[36]....
        /*00bc*/ 	.word	0x0500005d


	//   ....[37]....
        /*00c0*/ 	.word	0x0500005d


	//   ....[38]....
        /*00c4*/ 	.word	0x0500005d


	//   ....[39]....
        /*00c8*/ 	.word	0x0500005d


	//   ....[40]....
        /*00cc*/ 	.word	0x0500005d


	//   ....[41]....
        /*00d0*/ 	.word	0x0500005d


	//----- nvinfo : EIATTR_COOP_GROUP_INSTR_OFFSETS
	.align		4
.L_4467:
        /*00d4*/ 	.byte	0x04, 0x28
        /*00d6*/ 	.short	(.L_4469 - .L_4468)


	//   ....[0]....
.L_4468:
        /*00d8*/ 	.word	0x000005d0


	//   ....[1]....
        /*00dc*/ 	.word	0x000005f0


	//   ....[2]....
        /*00e0*/ 	.word	0x00000610


	//   ....[3]....
        /*00e4*/ 	.word	0x00000630


	//   ....[4]....
        /*00e8*/ 	.word	0x00000650


	//   ....[5]....
        /*00ec*/ 	.word	0x00000980


	//   ....[6]....
        /*00f0*/ 	.word	0x000009a0


	//   ....[7]....
        /*00f4*/ 	.word	0x000009c0


	//   ....[8]....
        /*00f8*/ 	.word	0x000009e0


	//   ....[9]....
        /*00fc*/ 	.word	0x00000a00


	//   ....[10]....
        /*0100*/ 	.word	0x00000b50


	//   ....[11]....
        /*0104*/ 	.word	0x00000bf0


	//   ....[12]....
        /*0108*/ 	.word	0x00000c00


	//   ....[13]....
        /*010c*/ 	.word	0x00000cb0


	//   ....[14]....
        /*0110*/ 	.word	0x00000d50


	//   ....[15]....
        /*0114*/ 	.word	0x00000d70


	//   ....[16]....
        /*0118*/ 	.word	0x00000f30


	//   ....[17]....
        /*011c*/ 	.word	0x00000f60


	//   ....[18]....
        /*0120*/ 	.word	0x00001c70


	//   ....[19]....
        /*0124*/ 	.word	0x00001c90


	//   ....[20]....
        /*0128*/ 	.word	0x00001cb0


	//   ....[21]....
        /*012c*/ 	.word	0x00001cd0


	//   ....[22]....
        /*0130*/ 	.word	0x00001cf0


	//   ....[23]....
        /*0134*/ 	.word	0x00001e90


	//   ....[24]....
        /*0138*/ 	.word	0x00001eb0


	//   ....[25]....
        /*013c*/ 	.word	0x00002100


	//   ....[26]....
        /*0140*/ 	.word	0x00002170


	//   ....[27]....
        /*0144*/ 	.word	0x000021e0


	//   ....[28]....
        /*0148*/ 	.word	0x00002250


	//   ....[29]....
        /*014c*/ 	.word	0x000022c0


	//   ....[30]....
        /*0150*/ 	.word	0x00002640


	//   ....[31]....
        /*0154*/ 	.word	0x000026b0


	//   ....[32]....
        /*0158*/ 	.word	0x00002720


	//   ....[33]....
        /*015c*/ 	.word	0x00002790


	//   ....[34]....
        /*0160*/ 	.word	0x00002800


	//   ....[35]....
        /*0164*/ 	.word	0x00002890


	//   ....[36]....
        /*0168*/ 	.word	0x00002900


	//   ....[37]....
        /*016c*/ 	.word	0x00002970


	//   ....[38]....
        /*0170*/ 	.word	0x000029e0


	//   ....[39]....
        /*0174*/ 	.word	0x00002a50


	//   ....[40]....
        /*0178*/ 	.word	0x00002ad0


	//   ....[41]....
        /*017c*/ 	.word	0x00002b40


	//----- nvinfo : EIATTR_EXIT_INSTR_OFFSETS
	.align		4
.L_4469:
        /*0180*/ 	.byte	0x04, 0x1c
        /*0182*/ 	.short	(.L_4471 - .L_4470)


	//   ....[0]....
.L_4470:
        /*0184*/ 	.word	0x00001f40


	//   ....[1]....
        /*0188*/ 	.word	0x00001fa0


	//   ....[2]....
        /*018c*/ 	.word	0x000020a0


	//----- nvinfo : EIATTR_MAX_THREADS
	.align		4
.L_4471:
        /*0190*/ 	.byte	0x04, 0x05
        /*0192*/ 	.short	(.L_4473 - .L_4472)
.L_4472:
        /*0194*/ 	.word	0x00000080
        /*0198*/ 	.word	0x00000001
        /*019c*/ 	.word	0x00000001


	//----- nvinfo : EIATTR_CRS_STACK_SIZE
	.align		4
.L_4473:
        /*01a0*/ 	.byte	0x04, 0x1e
        /*01a2*/ 	.short	(.L_4475 - .L_4474)
.L_4474:
        /*01a4*/ 	.word	0x00000000


	//----- nvinfo : EIATTR_CBANK_PARAM_SIZE
	.align		4
.L_4475:
        /*01a8*/ 	.byte	0x03, 0x19
        /*01aa*/ 	.short	0x0088


	//----- nvinfo : EIATTR_PARAM_CBANK
	.align		4
        /*01ac*/ 	.byte	0x04, 0x0a
        /*01ae*/ 	.short	(.L_4477 - .L_4476)
	.align		4
.L_4476:
        /*01b0*/ 	.word	index@(.nv.constant0._ZN18transformer_engine13normalization19ln_fwd_tuned_kernelINS0_13Kernel_traitsIffffjLj3072ELj1ELj1ELj4ELj16ENS0_18Kernel_traits_baseILj3072EffffjLj128EEEEEEEvNS0_19ForwardKernelParamsE)
        /*01b4*/ 	.short	0x0210
        /*01b6*/ 	.short	0x0088


	//----- nvinfo : EIATTR_SW_WAR
	.align		4
.L_4477:
        /*01b8*/ 	.byte	0x04, 0x36
        /*01ba*/ 	.short	(.L_4479 - .L_4478)
.L_4478:
        /*01bc*/ 	.word	0x00000008
.L_4479:


//--------------------- .nv.info._ZN18transformer_engine13normalization19ln_fwd_tuned_kernelINS0_13Kernel_traitsIff13__nv_bfloat16fjLj2304ELj1ELj4ELj1ELj16ENS0_18Kernel_traits_baseILj2304EffS3_fjLj128EEEEEEEvNS0_19ForwardKernelParamsE --------------------------
	.section	.nv.info._ZN18transformer_engine13normalization19ln_fwd_tuned_kernelINS0_13Kernel_traitsIff13__nv_bfloat16fjLj2304ELj1ELj4ELj1ELj16ENS0_18Kernel_traits_baseILj2304EffS3_fjLj128EEEEEEEvNS0_19ForwardKernelParamsE,"",@"SHT_CUDA_INFO"
	.sectionflags	@""
	.align	4


	//----- nvinfo : EIATTR_CUDA_API_VERSION
	.align		4
        /*0000*/ 	.byte	0x04, 0x37
        /*0002*/ 	.short	(.L_4481 - .L_4480)
.L_4480:
        /*0004*/ 	.word	0x00000082


	//----- nvinfo : EIATTR_KPARAM_INFO
	.align		4
.L_4481:
        /*0008*/ 	.byte	0x04, 0x17
        /*000a*/ 	.short	(.L_4483 - .L_4482)
.L_4482:
        /*000c*/ 	.word	0x00000000
        /*0010*/ 	.short	0x0000
        /*0012*/ 	.short	0x0000
        /*0014*/ 	.byte	0x00, 0xf0, 0x21, 0x02


	//----- nvinfo : EIATTR_SPARSE_MMA_MASK
	.align		4
.L_4483:
        /*0018*/ 	.byte	0x03, 0x50
        /*001a*/ 	.short	0x0000


	//----- nvinfo : EIATTR_MAXREG_COUNT
	.align		4
        /*001c*/ 	.byte	0x03, 0x1b
        /*001e*/ 	.short	0x00ff


	//----- nvinfo : EIATTR_NUM_BARRIERS
	.align		4
        /*0020*/ 	.byte	0x02, 0x4c
        /*0022*/ 	.byte	0x01
	.zero		1


	//----- nvinfo : EIATTR_MERCURY_ISA_VERSION
	.align		4
        /*0024*/ 	.byte	0x03, 0x5f
        /*0026*/ 	.short	0x0101


	//----- nvinfo : EIATTR_COOP_GROUP_MASK_REGIDS
	.align		4
        /*0028*/ 	.byte	0x04, 0x29
        /*002a*/ 	.short	(.L_4485 - .L_4484)


	//   ....[0]....
.L_4484:
        /*002c*/ 	.word	0xffffffff


	//   ....[1]....
        /*0030*/ 	.word	0xffffffff


	//   ....[2]....
        /*0034*/ 	.word	0xffffffff


	//   ....[3]....
        /*0038*/ 	.word	0xffffffff


	//   ....[4]....
        /*003c*/ 	.word	0xffffffff


	//   ....[5]....
        /*0040*/ 	.word	0xffffffff


	//   ....[6]....
        /*0044*/ 	.word	0xffffffff


	//   ....[7]....
        /*0048*/ 	.word	0xffffffff


	//   ....[8]....
        /*004c*/ 	.word	0xffffffff


	//   ....[9]....
        /*0050*/ 	.word	0xffffffff


	//   ....[10]....
        /*0054*/ 	.word	0xffffffff


	//   ....[11]....
        /*0058*/ 	.word	0xffffffff


	//   ....[12]....
        /*005c*/ 	.word	0xffffffff


	//   ....[13]....
        /*0060*/ 	.word	0xffffffff


	//   ....[14]....
        /*0064*/ 	.word	0xffffffff


	//   ....[15]....
        /*0068*/ 	.word	0xffffffff


	//   ....[16]....
        /*006c*/ 	.word	0xffffffff


	//   ....[17]....
        /*0070*/ 	.word	0x050000e2


	//   ....[18]....
        /*0074*/ 	.word	0x050000e2


	//   ....[19]....
        /*0078*/ 	.word	0x050000e2


	//   ....[20]....
        /*007c*/ 	.word	0x050000e2


	//   ....[21]....
        /*0080*/ 	.word	0x050000e2


	//   ....[22]....
        /*0084*/ 	.word	0x050000e2


	//   ....[23]....
        /*0088*/ 	.word	0x050000e2


	//   ....[24]....
        /*008c*/ 	.word	0x050000e2


	//   ....[25]....
        /*0090*/ 	.word	0x050000e2


	//   ....[26]....
        /*0094*/ 	.word	0x050000e2


	//   ....[27]....
        /*0098*/ 	.word	0x050000e2


	//   ....[28]....
        /*009c*/ 	.word	0x050000e2


	//   ....[29]....
        /*00a0*/ 	.word	0x050000e2


	//   ....[30]....
        /*00a4*/ 	.word	0x050000e2


	//   ....[31]....
        /*00a8*/ 	.word	0x050000e2


	//   ....[32]....
        /*00ac*/ 	.word	0x050000e2


	//   ....[33]....
        /*00b0*/ 	.word	0x050000e2


	//----- nvinfo : EIATTR_COOP_GROUP_INSTR_OFFSETS
	.align		4
.L_4485:
        /*00b4*/ 	.byte	0x04, 0x28
        /*00b6*/ 	.short	(.L_4487 - .L_4486)


	//   ....[0]....
.L_4486:
        /*00b8*/ 	.word	0x00000c20


	//   ....[1]....
        /*00bc*/ 	.word	0x00000c40


	//   ....[2]....
        /*00c0*/ 	.word	0x00000c60


	//   ....[3]....
        /*00c4*/ 	.word	0x00000c80


	//   ....[4]....
        /*00c8*/ 	.word	0x00000ca0


	//   ....[5]....
        /*00cc*/ 	.word	0x000015d0


	//   ....[6]....
        /*00d0*/ 	.word	0x000015f0


	//   ....[7]....
        /*00d4*/ 	.word	0x00001610


	//   ....[8]....
        /*00d8*/ 	.word	0x00001630


	//   ....[9]....
        /*00dc*/ 	.word	0x00001650


	//   ....[10]....
        /*00e0*/ 	.word	0x00004220


	//   ....[11]....
        /*00e4*/ 	.word	0x00004240


	//   ....[12]....
        /*00e8*/ 	.word	0x00004260


	//   ....[13]....
        /*00ec*/ 	.word	0x00004280


	//   ....[14]....
        /*00f0*/ 	.word	0x000042a0


	//   ....[15]....
        /*00f4*/ 	.word	0x00004440


	//   ....[16]....
        /*00f8*/ 	.word	0x00004460


	//   ....[17]....
        /*00fc*/ 	.word	0x000046c0


	//   ....[18]....
        /*0100*/ 	.word	0x00004740


	//   ....[19]....
        /*0104*/ 	.word	0x000047a0


	//   ....[20]....
        /*0108*/ 	.word	0x00004800


	//   ....[21]....
        /*010c*/ 	.word	0x00004860


	//   ....[22]....
        /*0110*/ 	.word	0x000051e0


	//   ....[23]....
        /*0114*/ 	.word	0x00005240


	//   ....[24]....
        /*0118*/ 	.word	0x000052a0


	//   ....[25]....
        /*011c*/ 	.word	0x00005300


	//   ....[26]....
        /*0120*/ 	.word	0x00005360


	//   ....[27]....
        /*0124*/ 	.word	0x000053f0


	//   ....[28]....
        /*0128*/ 	.word	0x00005490


	//   ....[29]....
        /*012c*/ 	.word	0x00005500


	//   ....[30]....
        /*0130*/ 	.word	0x00005570


	//   ....[31]....
        /*0134*/ 	.word	0x000055e0


	//   ....[32]....
        /*0138*/ 	.word	0x00005660


	//   ....[33]....
        /*013c*/ 	.word	0x000056d0


	//----- nvinfo : EIATTR_EXIT_INSTR_OFFSETS
	.align		4
.L_4487:
        /*0140*/ 	.byte	0x04, 0x1c
        /*0142*/ 	.short	(.L_4489 - .L_4488)


	//   ....[0]....
.L_4488:
        /*0144*/ 	.word	0x00004510


	//   ....[1]....
        /*0148*/ 	.word	0x00004570


	//   ....[2]....
        /*014c*/ 	.word	0x00004660


	//----- nvinfo : EIATTR_MAX_THREADS
	.align		4
.L_4489:
        /*0150*/ 	.byte	0x04, 0x05
        /*0152*/ 	.short	(.L_4491 - .L_4490)
.L_4490:
        /*0154*/ 	.word	0x00000080
        /*0158*/ 	.word	0x00000001
        /*015c*/ 	.word	0x00000001


	//----- nvinfo : EIATTR_CRS_STACK_SIZE
	.align		4
.L_4491:
        /*0160*/ 	.byte	0x04, 0x1e
        /*0162*/ 	.short	(.L_4493 - .L_4492)
.L_4492:
        /*0164*/ 	.word	0x00000000


	//----- nvinfo : EIATTR_CBANK_PARAM_SIZE
	.align		4
.L_4493:
        /*0168*/ 	.byte	0x03, 0x19
        /*016a*/ 	.short	0x0088


	//----- nvinfo : EIATTR_PARAM_CBANK
	.align		4
        /*016c*/ 	.byte	0x04, 0x0a
        /*016e*/ 	.short	(.L_4495 - .L_4494)
	.align		4
.L_4494:
        /*0170*/ 	.word	index@(.nv.constant0._ZN18transformer_engine13normalization19ln_fwd_tuned_kernelINS0_13Kernel_traitsIff13__nv_bfloat16fjLj2304ELj1ELj4ELj1ELj16ENS0_18Kernel_traits_baseILj2304EffS3_fjLj128EEEEEEEvNS0_19ForwardKernelParamsE)
        /*0174*/ 	.short	0x0210
        /*0176*/ 	.short	0x0088


	//----- nvinfo : EIATTR_SW_WAR
	.align		4
.L_4495:
        /*0178*/ 	.byte	0x04, 0x36
        /*017a*/ 	.short	(.L_4497 - .L_4496)
.L_4496:
        /*017c*/ 	.word	0x00000008
.L_4497:


//--------------------- .nv.info._ZN18transformer_engine13normalization19ln_fwd_tuned_kernelINS0_13Kernel_traitsI13__nv_bfloat16S3_S3_fjLj2304ELj1ELj4ELj1ELj16ENS0_18Kernel_traits_baseILj2304ES3_S3_S3_fjLj128EEEEEEEvNS0_19ForwardKernelParamsE --------------------------
	.section	.nv.info._ZN18transformer_engine13normalization19ln_fwd_tuned_kernelINS0_13Kernel_traitsI13__nv_bfloat16S3_S3_fjLj2304ELj1ELj4ELj1ELj16ENS0_18Kernel_traits_baseILj2304ES3_S3_S3_fjLj128EEEEEEEvNS0_19ForwardKernelParamsE,"",@"SHT_CUDA_INFO"
	.sectionflags	@""
	.align	4


	//----- nvinfo : EIATTR_CUDA_API_VERSION
	.align		4
        /*0000*/ 	.byte	0x04, 0x37
        /*0002*/ 	.short	(.L_4499 - .L_4498)
.L_4498:
        /*0004*/ 	.word	0x00000082


	//----- nvinfo : EIATTR_KPARAM_INFO
	.align		4
.L_4499:
        /*0008*/ 	.byte	0x04, 0x17
        /*000a*/ 	.short	(.L_4501 - .L_4500)
.L_4500:
        /*000c*/ 	.word	0x00000000
        /*0010*/ 	.short	0x0000
        /*0012*/ 	.short	0x0000
        /*0014*/ 	.byte	0x00, 0xf0, 0x21, 0x02


	//----- nvinfo : EIATTR_SPARSE_MMA_MASK
	.align		4
.L_4501:
        /*0018*/ 	.byte	0x03, 0x50
        /*001a*/ 	.short	0x0000


	//----- nvinfo : EIATTR_MAXREG_COUNT
	.align		4
        /*001c*/ 	.byte	0x03, 0x1b
        /*001e*/ 	.short	0x00ff


	//----- nvinfo : EIATTR_NUM_BARRIERS
	.align		4
        /*0020*/ 	.byte	0x02, 0x4c
        /*0022*/ 	.byte	0x01
	.zero		1


	//----- nvinfo : EIATTR_MERCURY_ISA_VERSION
	.align		4
        /*0024*/ 	.byte	0x03, 0x5f
        /*0026*/ 	.short	0x0101


	//----- nvinfo : EIATTR_COOP_GROUP_MASK_REGIDS
	.align		4
        /*0028*/ 	.byte	0x04, 0x29
        /*002a*/ 	.short	(.L_4503 - .L_4502)


	//   ....[0]....
.L_4502:
        /*002c*/ 	.word	0xffffffff


	//   ....[1]....
        /*0030*/ 	.word	0xffffffff


	//   ....[2]....
        /*0034*/ 	.word	0xffffffff


	//   ....[3]....
        /*0038*/ 	.word	0xffffffff


	//   ....[4]....
        /*003c*/ 	.word	0xffffffff


	//   ....[5]....
        /*0040*/ 	.word	0xffffffff


	//   ....[6]....
        /*0044*/ 	.word	0xffffffff


	//   ....[7]....
        /*0048*/ 	.word	0xffffffff


	//   ....[8]....
        /*004c*/ 	.word	0xffffffff


	//   ....[9]....
        /*0050*/ 	.word	0xffffffff


	//   ....[10]....
        /*0054*/ 	.word	0xffffffff


	//   ....[11]....
        /*0058*/ 	.word	0xffffffff


	//   ....[12]....
        /*005c*/ 	.word	0xffffffff


	//   ....[13]....
        /*0060*/ 	.word	0xffffffff


	//   ....[14]....
        /*0064*/ 	.word	0xffffffff


	//   ....[15]....
        /*0068*/ 	.word	0xffffffff


	//   ....[16]....
        /*006c*/ 	.word	0xffffffff


	//   ....[17]....
        /*0070*/ 	.word	0x0500009e


	//   ....[18]....
        /*0074*/ 	.word	0x0500009e


	//   ....[19]....
        /*0078*/ 	.word	0x0500009e


	//   ....[20]....
        /*007c*/ 	.word	0x0500009e


	//   ....[21]....
        /*0080*/ 	.word	0x0500009e


	//   ....[22]....
        /*0084*/ 	.word	0x0500009e


	//   ....[23]....
        /*0088*/ 	.word	0x0500009e


	//   ....[24]....
        /*008c*/ 	.word	0x0500009e


	//   ....[25]....
        /*0090*/ 	.word	0x0500009e


	//   ....[26]....
        /*0094*/ 	.word	0x0500009e


	//   ....[27]....
        /*0098*/ 	.word	0x0500009e


	//   ....[28]....
        /*009c*/ 	.word	0x0500009e


	//   ....[29]....
        /*00a0*/ 	.word	0x0500009e


	//   ....[30]....
        /*00a4*/ 	.word	0x0500009e


	//   ....[31]....
        /*00a8*/ 	.word	0x0500009e


	//   ....[32]....
        /*00ac*/ 	.word	0x0500009e


	//   ....[33]....
        /*00b0*/ 	.word	0x0500009e


	//----- nvinfo : EIATTR_COOP_GROUP_INSTR_OFFSETS
	.align		4
.L_4503:
        /*00b4*/ 	.byte	0x04, 0x28
        /*00b6*/ 	.short	(.L_4505 - .L_4504)


	//   ....[0]....
.L_4504:
        /*00b8*/ 	.word	0x00001010


	//   ....[1]....
        /*00bc*/ 	.word	0x00001030


	//   ....[2]....
        /*00c0*/ 	.word	0x00001050


	//   ....[3]....
        /*00c4*/ 	.word	0x00001070


	//   ....[4]....
        /*00c8*/ 	.word	0x00001090


	//   ....[5]....
        /*00cc*/ 	.word	0x000019c0


	//   ....[6]....
        /*00d0*/ 	.word	0x000019e0


	//   ....[7]....
        /*00d4*/ 	.word	0x00001a00


	//   ....[8]....
        /*00d8*/ 	.word	0x00001a20


	//   ....[9]....
        /*00dc*/ 	.word	0x00001a40


	//   ....[10]....
        /*00e0*/ 	.word	0x000043b0


	//   ....[11]....
        /*00e4*/ 	.word	0x000043d0


	//   ....[12]....
        /*00e8*/ 	.word	0x000043f0


	//   ....[13]....
        /*00ec*/ 	.word	0x00004410


	//   ....[14]....
        /*00f0*/ 	.word	0x00004430


	//   ....[15]....
        /*00f4*/ 	.word	0x000045d0


	//   ....[16]....
        /*00f8*/ 	.word	0x000045f0


	//   ....[17]....
        /*00fc*/ 	.word	0x00004850


	//   ....[18]....
        /*0100*/ 	.word	0x000048d0


	//   ....[19]....
        /*0104*/ 	.word	0x00004930


	//   ....[20]....
        /*0108*/ 	.word	0x00004990


	//   ....[21]....
        /*010c*/ 	.word	0x000049f0


	//   ....[22]....
        /*0110*/ 	.word	0x00005370


	//   ....[23]....
        /*0114*/ 	.word	0x000053d0


	//   ....[24]....
        /*0118*/ 	.word	0x00005430


	//   ....[25]....
        /*011c*/ 	.word	0x00005490


	//   ....[26]....
        /*0120*/ 	.word	0x000054f0


	//   ....[27]....
        /*0124*/ 	.word	0x00005580


	//   ....[28]....
        /*0128*/ 	.word	0x00005620


	//   ....[29]....
        /*012c*/ 	.word	0x00005690


	//   ....[30]....
        /*0130*/ 	.word	0x00005700


	//   ....[31]....
        /*0134*/ 	.word	0x00005770


	//   ....[32]....
        /*0138*/ 	.word	0x000057f0


	//   ....[33]....
        /*013c*/ 	.word	0x00005860


	//----- nvinfo : EIATTR_EXIT_INSTR_OFFSETS
	.align		4
.L_4505:
        /*0140*/ 	.byte	0x04, 0x1c
        /*0142*/ 	.short	(.L_4507 - .L_4506)


	//   ....[0]....
.L_4506:
        /*0144*/ 	.word	0x000046a0


	//   ....[1]....
        /*0148*/ 	.word	0x00004700


	//   ....[2]....
        /*014c*/ 	.word	0x000047f0


	//----- nvinfo : EIATTR_MAX_THREADS
	.align		4
.L_4507:
        /*0150*/ 	.byte	0x04, 0x05
        /*0152*/ 	.short	(.L_4509 - .L_4508)
.L_4508:
        /*0154*/ 	.word	0x00000080
        /*0158*/ 	.word	0x00000001
        /*015c*/ 	.word	0x00000001


	//----- nvinfo : EIATTR_CRS_STACK_SIZE
	.align		4
.L_4509:
        /*0160*/ 	.byte	0x04, 0x1e
        /*0162*/ 	.short	(.L_4511 - .L_4510)
.L_4510:
        /*0164*/ 	.word	0x00000000


	//----- nvinfo : EIATTR_CBANK_PARAM_SIZE
	.align		4
.L_4511:
        /*0168*/ 	.byte	0x03, 0x19
        /*016a*/ 	.short	0x0088


	//----- nvinfo : EIATTR_PARAM_CBANK
	.align		4
        /*016c*/ 	.byte	0x04, 0x0a
        /*016e*/ 	.short	(.L_4513 - .L_4512)
	.align		4
.L_4512:
        /*0170*/ 	.word	index@(.nv.constant0._ZN18transformer_engine13normalization19ln_fwd_tuned_kernelINS0_13Kernel_traitsI13__nv_bfloat16S3_S3_fjLj2304ELj1ELj4ELj1ELj16ENS0_18Kernel_traits_baseILj2304ES3_S3_S3_fjLj128EEEEEEEvNS0_19ForwardKernelParamsE)
        /*0174*/ 	.short	0x0210
        /*0176*/ 	.short	0x0088


	//----- nvinfo : EIATTR_SW_WAR
	.align		4
.L_4513:
        /*0178*/ 	.byte	0x04, 0x36
        /*017a*/ 	.short	(.L_4515 - .L_4514)
.L_4514:
        /*017c*/ 	.word	0x00000008
.L_4515:


//--------------------- .nv.info._ZN18transformer_engine13normalization19ln_fwd_tuned_kernelINS0_13Kernel_traitsIff6__halffjLj2304ELj1ELj4ELj1ELj16ENS0_18Kernel_traits_baseILj2304EffS3_fjLj128EEEEEEEvNS0_19ForwardKernelParamsE --------------------------
	.section	.nv.info._ZN18transformer_engine13normalization19ln_fwd_tuned_kernelINS0_13Kernel_traitsIff6__halffjLj2304ELj1ELj4ELj1ELj16ENS0_18Kernel_traits_baseILj2304EffS3_fjLj128EEEEEEEvNS0_19ForwardKernelParamsE,"",@"SHT_CUDA_INFO"
	.sectionflags	@""
	.align	4


	//----- nvinfo : EIATTR_CUDA_API_VERSION
	.align		4
        /*0000*/ 	.byte	0x04, 0x37
        /*0002*/ 	.short	(.L_4517 - .L_4516)
.L_4516:
        /*0004*/ 	.word	0x00000082


	//----- nvinfo : EIATTR_KPARAM_INFO
	.align		4
.L_4517:
        /*0008*/ 	.byte	0x04, 0x17
        /*000a*/ 	.short	(.L_4519 - .L_4518)
.L_4518:
        /*000c*/ 	.word	0x00000000
        /*0010*/ 	.short	0x0000
        /*0012*/ 	.short	0x0000
        /*0014*/ 	.byte	0x00, 0xf0, 0x21, 0x02


	//----- nvinfo : EIATTR_SPARSE_MMA_MASK
	.align		4
.L_4519:
        /*0018*/ 	.byte	0x03, 0x50
        /*001a*/ 	.short	0x0000


	//----- nvinfo : EIATTR_MAXREG_COUNT
	.align		4
        /*001c*/ 	.byte	0x03, 0x1b
        /*001e*/ 	.short	0x00ff


	//----- nvinfo : EIATTR_NUM_BARRIERS
	.align		4
        /*0020*/ 	.byte	0x02, 0x4c
        /*0022*/ 	.byte	0x01
	.zero		1


	//----- nvinfo : EIATTR_MERCURY_ISA_VERSION
	.align		4
        /*0024*/ 	.byte	0x03, 0x5f
        /*0026*/ 	.short	0x0101


	//----- nvinfo : EIATTR_COOP_GROUP_MASK_REGIDS
	.align		4
        /*0028*/ 	.byte	0x04, 0x29
        /*002a*/ 	.short	(.L_4521 - .L_4520)


	//   ....[0]....
.L_4520:
        /*002c*/ 	.word	0xffffffff


	//   ....[1]....
        /*0030*/ 	.word	0xffffffff


	//   ....[2]....
        /*0034*/ 	.word	0xffffffff


	//   ....[3]....
        /*0038*/ 	.word	0xffffffff


	//   ....[4]....
        /*003c*/ 	.word	0xffffffff


	//   ....[5]....
        /*0040*/ 	.word	0xffffffff


	//   ....[6]....
        /*0044*/ 	.word	0xffffffff


	//   ....[7]....
        /*0048*/ 	.word	0xffffffff


	//   ....[8]....
        /*004c*/ 	.word	0xffffffff


	//   ....[9]....
        /*0050*/ 	.word	0xffffffff


	//   ....[10]....
        /*0054*/ 	.word	0xffffffff


	//   ....[11]....
        /*0058*/ 	.word	0xffffffff


	//   ....[12]....
        /*005c*/ 	.word	0xffffffff


	//   ....[13]....
        /*0060*/ 	.word	0xffffffff


	//   ....[14]....
        /*0064*/ 	.word	0xffffffff


	//   ....[15]....
        /*0068*/ 	.word	0xffffffff


	//   ....[16]....
        /*006c*/ 	.word	0xffffffff


	//   ....[17]....
        /*0070*/ 	.word	0x050000e2


	//   ....[18]....
        /*0074*/ 	.word	0x050000e2


	//   ....[19]....
        /*0078*/ 	.word	0x050000e2


	//   ....[20]....
        /*007c*/ 	.word	0x050000e2


	//   ....[21]....
        /*0080*/ 	.word	0x050000e2


	//   ....[22]....
        /*0084*/ 	.word	0x050000e2


	//   ....[23]....
        /*0088*/ 	.word	0x050000e2


	//   ....[24]....
        /*008c*/ 	.word	0x050000e2


	//   ....[25]....
        /*0090*/ 	.word	0x050000e2


	//   ....[26]....
        /*0094*/ 	.word	0x050000e2


	//   ....[27]....
        /*0098*/ 	.word	0x050000e2


	//   ....[28]....
        /*009c*/ 	.word	0x050000e2


	//   ....[29]....
        /*00a0*/ 	.word	0x050000e2


	//   ....[30]....
        /*00a4*/ 	.word	0x050000e2


	//   ....[31]....
        /*00a8*/ 	.word	0x050000e2


	//   ....[32]....
        /*00ac*/ 	.word	0x050000e2


	//   ....[33]....
        /*00b0*/ 	.word	0x050000e2


	//----- nvinfo : EIATTR_COOP_GROUP_INSTR_OFFSETS
	.align		4
.L_4521:
        /*00b4*/ 	.byte	0x04, 0x28
        /*00b6*/ 	.short	(.L_4523 - .L_4522)


	//   ....[0]....
.L_4522:
        /*00b8*/ 	.word	0x00000c20


	//   ....[1]....
        /*00bc*/ 	.word	0x00000c40


	//   ....[2]....
        /*00c0*/ 	.word	0x00000c60


	//   ....[3]....
        /*00c4*/ 	.word	0x00000c80


	//   ....[4]....
        /*00c8*/ 	.word	0x00000ca0


	//   ....[5]....
        /*00cc*/ 	.word	0x000015d0


	//   ....[6]....
        /*00d0*/ 	.word	0x000015f0


	//   ....[7]....
        /*00d4*/ 	.word	0x00001610


	//   ....[8]....
        /*00d8*/ 	.word	0x00001630


	//   ....[9]....
        /*00dc*/ 	.word	0x00001650


	//   ....[10]....
        /*00e0*/ 	.word	0x00004220


	//   ....[11]....
        /*00e4*/ 	.word	0x00004240


	//   ....[12]....
        /*00e8*/ 	.word	0x00004260


	//   ....[13]....
        /*00ec*/ 	.word	0x00004280


	//   ....[14]....
        /*00f0*/ 	.word	0x000042a0


	//   ....[15]....
        /*00f4*/ 	.word	0x00004440


	//   ....[16]....
        /*00f8*/ 	.word	0x00004460


	//   ....[17]....
        /*00fc*/ 	.word	0x000046c0


	//   ....[18]....
        /*0100*/ 	.word	0x00004740


	//   ....[19]....
        /*0104*/ 	.word	0x000047a0


	//   ....[20]....
        /*0108*/ 	.word	0x00004800


	//   ....[21]....
        /*010c*/ 	.word	0x00004860


	//   ....[22]....
        /*0110*/ 	.word	0x000051e0


	//   ....[23]....
        /*0114*/ 	.word	0x00005240


	//   ....[24]....
        /*0118*/ 	.word	0x000052a0


	//   ....[25]....
        /*011c*/ 	.word	0x00005300


	//   ....[26]....
        /*0120*/ 	.word	0x00005360


	//   ....[27]....
        /*0124*/ 	.word	0x000053f0


	//   ....[28]....
        /*0128*/ 	.word	0x00005490


	//   ....[29]....
        /*012c*/ 	.word	0x00005500


	//   ....[30]....
        /*0130*/ 	.word	0x00005570


	//   ....[31]....
        /*0134*/ 	.word	0x000055e0


	//   ....[32]....
        /*0138*/ 	.word	0x00005660


	//   ....[33]....
        /*013c*/ 	.word	0x000056d0


	//----- nvinfo : EIATTR_EXIT_INSTR_OFFSETS
	.align		4
.L_4523:
        /*0140*/ 	.byte	0x04, 0x1c
        /*0142*/ 	.short	(.L_4525 - .L_4524)


	//   ....[0]....
.L_4524:
        /*0144*/ 	.word	0x00004510


	//   ....[1]....
        /*0148*/ 	.word	0x00004570


	//   ....[2]....
        /*014c*/ 	.word	0x00004660


	//----- nvinfo : EIATTR_MAX_THREADS
	.align		4
.L_4525:
        /*0150*/ 	.byte	0x04, 0x05
        /*0152*/ 	.short	(.L_4527 - .L_4526)
.L_4526:
        /*0154*/ 	.word	0x00000080
        /*0158*/ 	.word	0x00000001
        /*015c*/ 	.word	0x00000001


	//----- nvinfo : EIATTR_CRS_STACK_SIZE
	.align		4
.L_4527:
        /*0160*/ 	.byte	0x04, 0x1e
        /*0162*/ 	.short	(.L_4529 - .L_4528)
.L_4528:
        /*0164*/ 	.word	0x00000000


	//----- nvinfo : EIATTR_CBANK_PARAM_SIZE
	.align		4
.L_4529:
        /*0168*/ 	.byte	0x03, 0x19
        /*016a*/ 	.short	0x0088


	//----- nvinfo : EIATTR_PARAM_CBANK
	.align		4
        /*016c*/ 	.byte	0x04, 0x0a
        /*016e*/ 	.short	(.L_4531 - .L_4530)
	.align		4
.L_4530:
        /*0170*/ 	.word	index@(.nv.constant0._ZN18transformer_engine13normalization19ln_fwd_tuned_kernelINS0_13Kernel_traitsIff6__halffjLj2304ELj1ELj4ELj1ELj16ENS0_18Kernel_traits_baseILj2304EffS3_fjLj128EEEEEEEvNS0_19ForwardKernelParamsE)
        /*0174*/ 	.short	0x0210
        /*0176*/ 	.short	0x0088


	//----- nvinfo : EIATTR_SW_WAR
	.align		4
.L_4531:
        /*0178*/ 	.byte	0x04, 0x36
        /*017a*/ 	.short	(.L_4533 - .L_4532)
.L_4532:
        /*017c*/ 	.word	0x00000008
.L_4533:


//--------------------- .nv.info._ZN18transformer_engine13normalization19ln_fwd_tuned_kernelINS0_13Kernel_traitsI6__halfS3_S3_fjLj2304ELj1ELj4ELj1ELj16ENS0_18Kernel_traits_baseILj2304ES3_S3_S3_fjLj128EEEEEEEvNS0_19ForwardKernelParamsE --------------------------
	.section	.nv.info._ZN18transformer_engine13normalization19ln_fwd_tuned_kernelINS0_13Kernel_traitsI6__halfS3_S3_fjLj2304ELj1ELj4ELj1ELj16ENS0_18Kernel_traits_baseILj2304ES3_S3_S3_fjLj128EEEEEEEvNS0_19ForwardKernelParamsE,"",@"SHT_CUDA_INFO"
	.sectionflags	@""
	.align	4


	//----- nvinfo : EIATTR_CUDA_API_VERSION
	.align		4
        /*0000*/ 	.byte	0x04, 0x37
        /*0002*/ 	.short	(.L_4535 - .L_4534)
.L_4534:
        /*0004*/ 	.word	0x00000082


	//----- nvinfo : EIATTR_KPARAM_INFO
	.align		4
.L_4535:
        /*0008*/ 	.byte	0x04, 0x17
        /*000a*/ 	.short	(.L_4537 - .L_4536)
.L_4536:
        /*000c*/ 	.word	0x00000000
        /*0010*/ 	.short	0x0000
        /*0012*/ 	.short	0x0000
        /*0014*/ 	.byte	0x00, 0xf0, 0x21, 0x02


	//----- nvinfo : EIATTR_SPARSE_MMA_MASK
	.align		4
.L_4537:
        /*0018*/ 	.byte	0x03, 0x50
        /*001a*/ 	.short	0x0000


	//----- nvinfo : EIATTR_MAXREG_COUNT
	.align		4
        /*001c*/ 	.byte	0x03, 0x1b
        /*001e*/ 	.short	0x00ff


	//----- nvinfo : EIATTR_NUM_BARRIERS
	.align		4
        /*0020*/ 	.byte	0x02, 0x4c
        /*0022*/ 	.byte	0x01
	.zero		1


	//----- nvinfo : EIATTR_MERCURY_ISA_VERSION
	.align		4
        /*0024*/ 	.byte	0x03, 0x5f
        /*0026*/ 	.short	0x0101


	//----- nvinfo : EIATTR_COOP_GROUP_MASK_REGIDS
	.align		4
        /*0028*/ 	.byte	0x04, 0x29
        /*002a*/ 	.short	(.L_4539 - .L_4538)


	//   ....[0]....
.L_4538:
        /*002c*/ 	.word	0xffffffff


	//   ....[1]....
        /*0030*/ 	.word	0xffffffff


	//   ....[2]....
        /*0034*/ 	.word	0xffffffff


	//   ....[3]....
        /*0038*/ 	.word	0xffffffff


	//   ....[4]....
        /*003c*/ 	.word	0xffffffff


	//   ....[5]....
        /*0040*/ 	.word	0xffffffff


	//   ....[6]....
        /*0044*/ 	.word	0xffffffff


	//   ....[7]....
        /*0048*/ 	.word	0xffffffff


	//   ....[8]....
        /*004c*/ 	.word	0xffffffff


	//   ....[9]....
        /*0050*/ 	.word	0xffffffff


	//   ....[10]....
        /*0054*/ 	.word	0xffffffff


	//   ....[11]....
        /*0058*/ 	.word	0xffffffff


	//   ....[12]....
        /*005c*/ 	.word	0xffffffff


	//   ....[13]....
        /*0060*/ 	.word	0xffffffff


	//   ....[14]....
        /*0064*/ 	.word	0xffffffff


	//   ....[15]....
        /*0068*/ 	.word	0xffffffff


	//   ....[16]....
        /*006c*/ 	.word	0xffffffff


	//   ....[17]....
        /*0070*/ 	.word	0x0500009e


	//   ....[18]....
        /*0074*/ 	.word	0x0500009e


	//   ....[19]....
        /*0078*/ 	.word	0x0500009e


	//   ....[20]....
        /*007c*/ 	.word	0x0500009e


	//   ....[21]....
        /*0080*/ 	.word	0x0500009e


	//   ....[22]....
        /*0084*/ 	.word	0x0500009e


	//   ....[23]....
        /*0088*/ 	.word	0x0500009e


	//   ....[24]....
        /*008c*/ 	.word	0x0500009e


	//   ....[25]....
        /*0090*/ 	.word	0x0500009e


	//   ....[26]....
        /*0094*/ 	.word	0x0500009e


	//   ....[27]....
        /*0098*/ 	.word	0x0500009e


	//   ....[28]....
        /*009c*/ 	.word	0x0500009e


	//   ....[29]....
        /*00a0*/ 	.word	0x0500009e


	//   ....[30]....
        /*00a4*/ 	.word	0x0500009e


	//   ....[31]....
        /*00a8*/ 	.word	0x0500009e


	//   ....[32]....
        /*00ac*/ 	.word	0x0500009e


	//   ....[33]....
        /*00b0*/ 	.word	0x0500009e


	//----- nvinfo : EIATTR_COOP_GROUP_INSTR_OFFSETS
	.align		4
.L_4539:
        /*00b4*/ 	.byte	0x04, 0x28
        /*00b6*/ 	.short	(.L_4541 - .L_4540)


	//   ....[0]....
.L_4540:
        /*00b8*/ 	.word	0x00000dd0


	//   ....[1]....
        /*00bc*/ 	.word	0x00000df0


	//   ....[2]....
        /*00c0*/ 	.word	0x00000e10


	//   ....[3]....
        /*00c4*/ 	.word	0x00000e30


	//   ....[4]....
        /*00c8*/ 	.word	0x00000e50


	//   ....[5]....
        /*00cc*/ 	.word	0x00001780


	//   ....[6]....
        /*00d0*/ 	.word	0x000017a0


	//   ....[7]....
        /*00d4*/ 	.word	0x000017c0


	//   ....[8]....
        /*00d8*/ 	.word	0x000017e0


	//   ....[9]....
        /*00dc*/ 	.word	0x00001800


	//   ....[10]....
        /*00e0*/ 	.word	0x00003cf0


	//   ....[11]....
        /*00e4*/ 	.word	0x00003d10


	//   ....[12]....
        /*00e8*/ 	.word	0x00003d30


	//   ....[13]....
        /*00ec*/ 	.word	0x00003d50


	//   ....[14]....
        /*00f0*/ 	.word	0x00003d70


	//   ....[15]....
        /*00f4*/ 	.word	0x00003f10


	//   ....[16]....
        /*00f8*/ 	.word	0x00003f30


	//   ....[17]....
        /*00fc*/ 	.word	0x00004190


	//   ....[18]....
        /*0100*/ 	.word	0x00004210


	//   ....[19]....
        /*0104*/ 	.word	0x00004290


	//   ....[20]....
        /*0108*/ 	.word	0x00004310


	//   ....[21]....
        /*010c*/ 	.word	0x00004390


	//   ....[22]....
        /*0110*/ 	.word	0x00004d20


	//   ....[23]....
        /*0114*/ 	.word	0x00004da0


	//   ....[24]....
        /*0118*/ 	.word	0x00004e20


	//   ....[25]....
        /*011c*/ 	.word	0x00004ea0


	//   ....[26]....
        /*0120*/ 	.word	0x00004f20


	//   ....[27]....
        /*0124*/ 	.word	0x00004fc0


	//   ....[28]....
        /*0128*/ 	.word	0x00005060


	//   ....[29]....
        /*012c*/ 	.word	0x000050d0


	//   ....[30]....
        /*0130*/ 	.word	0x00005140


	//   ....[31]....
        /*0134*/ 	.word	0x000051b0


	//   ....[32]....
        /*0138*/ 	.word	0x00005230


	//   ....[33]....
        /*013c*/ 	.word	0x000052a0


	//----- nvinfo : EIATTR_EXIT_INSTR_OFFSETS
	.align		4
.L_4541:
        /*0140*/ 	.byte	0x04, 0x1c
        /*0142*/ 	.short	(.L_4543 - .L_4542)


	//   ....[0]....
.L_4542:
        /*0144*/ 	.word	0x00003fe0


	//   ....[1]....
        /*0148*/ 	.word	0x00004040


	//   ....[2]....
        /*014c*/ 	.word	0x00004130


	//----- nvinfo : EIATTR_MAX_THREADS
	.align		4
.L_4543:
        /*0150*/ 	.byte	0x04, 0x05
        /*0152*/ 	.short	(.L_4545 - .L_4544)
.L_4544:
        /*0154*/ 	.word	0x00000080
        /*0158*/ 	.word	0x00000001
        /*015c*/ 	.word	0x00000001


	//----- nvinfo : EIATTR_CRS_STACK_SIZE
	.align		4
.L_4545:
        /*0160*/ 	.byte	0x04, 0x1e
        /*0162*/ 	.short	(.L_4547 - .L_4546)
.L_4546:
        /*0164*/ 	.word	0x00000000


	//----- nvinfo : EIATTR_CBANK_PARAM_SIZE
	.align		4
.L_4547:
        /*0168*/ 	.byte	0x03, 0x19
        /*016a*/ 	.short	0x0088


	//----- nvinfo : EIATTR_PARAM_CBANK
	.align		4
        /*016c*/ 	.byte	0x04, 0x0a
        /*016e*/ 	.short	(.L_4549 - .L_4548)
	.align		4
.L_4548:
        /*0170*/ 	.word	index@(.nv.constant0._ZN18transformer_engine13normalization19ln_fwd_tuned_kernelINS0_13Kernel_traitsI6__halfS3_S3_fjLj2304ELj1ELj4ELj1ELj16ENS0_18Kernel_traits_baseILj2304ES3_S3_S3_fjLj128EEEEEEEvNS0_19ForwardKernelParamsE)
        /*0174*/ 	.short	0x0210
        /*0176*/ 	.short	0x0088


	//----- nvinfo : EIATTR_SW_WAR
	.align		4
.L_4549:
        /*0178*/ 	.byte	0x04, 0x36
        /*017a*/ 	.short	(.L_4551 - .L_4550)
.L_4550:
        /*017c*/ 	.word	0x00000008
.L_4551:


//--------------------- .nv.info._ZN18transformer_engine13normalization19ln_fwd_tuned_kernelINS0_13Kernel_traitsIffffjLj2304ELj1ELj4ELj1ELj16ENS0_18Kernel_traits_baseILj2304EffffjLj128EEEEEEEvNS0_19ForwardKernelParamsE --------------------------
	.section	.nv.info._ZN18transformer_engine13normalization19ln_fwd_tuned_kernelINS0_13Kernel_traitsIffffjLj2304ELj1ELj4ELj1ELj16ENS0_18Kernel_traits_baseILj2304EffffjLj128EEEEEEEvNS0_19ForwardKernelParamsE,"",@"SHT_CUDA_INFO"
	.sectionflags	@""
	.align	4


	//----- nvinfo : EIATTR_CUDA_API_VERSION
	.align		4
        /*0000*/ 	.byte	0x04, 0x37
        /*0002*/ 	.short	(.L_4553 - .L_4552)
.L_4552:
        /*0004*/ 	.word	0x00000082


	//----- nvinfo : EIATTR_KPARAM_INFO
	.align		4
.L_4553:
        /*0008*/ 	.byte	0x04, 0x17
        /*000a*/ 	.short	(.L_4555 - .L_4554)
.L_4554:
        /*000c*/ 	.word	0x00000000
        /*0010*/ 	.short	0x0000
        /*0012*/ 	.short	0x0000
        /*0014*/ 	.byte	0x00, 0xf0, 0x21, 0x02


	//----- nvinfo : EIATTR_SPARSE_MMA_MASK
	.align		4
.L_4555:
        /*0018*/ 	.byte	0x03, 0x50
        /*001a*/ 	.short	0x0000


	//----- nvinfo : EIATTR_MAXREG_COUNT
	.align		4
        /*001c*/ 	.byte	0x03, 0x1b
        /*001e*/ 	.short	0x00ff


	//----- nvinfo : EIATTR_NUM_BARRIERS
	.align		4
        /*0020*/ 	.byte	0x02, 0x4c
        /*0022*/ 	.byte	0x01
	.zero		1


	//----- nvinfo : EIATTR_MERCURY_ISA_VERSION
	.align		4
        /*0024*/ 	.byte	0x03, 0x5f
        /*0026*/ 	.short	0x0101


	//----- nvinfo : EIATTR_COOP_GROUP_MASK_REGIDS
	.align		4
        /*0028*/ 	.byte	0x04, 0x29
        /*002a*/ 	.short	(.L_4557 - .L_4556)


	//   ....[0]....
.L_4556:
        /*002c*/ 	.word	0xffffffff


	//   ....[1]....
        /*0030*/ 	.word	0xffffffff


	//   ....[2]....
        /*0034*/ 	.word	0xffffffff


	//   ....[3]....
        /*0038*/ 	.word	0xffffffff


	//   ....[4]....
        /*003c*/ 	.word	0xffffffff


	//   ....[5]....
        /*0040*/ 	.word	0xffffffff


	//   ....[6]....
        /*0044*/ 	.word	0xffffffff


	//   ....[7]....
        /*0048*/ 	.word	0xffffffff


	//   ....[8]....
        /*004c*/ 	.word	0xffffffff


	//   ....[9]....
        /*0050*/ 	.word	0xffffffff


	//   ....[10]....
        /*0054*/ 	.word	0xffffffff


	//   ....[11]....
        /*0058*/ 	.word	0xffffffff


	//   ....[12]....
        /*005c*/ 	.word	0xffffffff


	//   ....[13]....
        /*0060*/ 	.word	0xffffffff


	//   ....[14]....
        /*0064*/ 	.word	0xffffffff


	//   ....[15]....
        /*0068*/ 	.word	0xffffffff


	//   ....[16]....
        /*006c*/ 	.word	0xffffffff


	//   ....[17]....
        /*0070*/ 	.word	0x050000ed


	//   ....[18]....
        /*0074*/ 	.word	0x050000ed


	//   ....[19]....
        /*0078*/ 	.word	0x050000ed


	//   ....[20]....
        /*007c*/ 	.word	0x050000ed


	//   ....[21]....
        /*0080*/ 	.word	0x050000ed


	//   ....[22]....
        /*0084*/ 	.word	0x050000ed


	//   ....[23]....
        /*0088*/ 	.word	0x050000ed


	//   ....[24]....
        /*008c*/ 	.word	0x050000ed


	//   ....[25]....
        /*0090*/ 	.word	0x050000ed


	//   ....[26]....
        /*0094*/ 	.word	0x050000ed


	//   ....[27]....
        /*0098*/ 	.word	0x050000ed


	//   ....[28]....
        /*009c*/ 	.word	0x050000ed


	//   ....[29]....
        /*00a0*/ 	.word	0x050000ed


	//   ....[30]....
        /*00a4*/ 	.word	0x050000ed


	//   ....[31]....
        /*00a8*/ 	.word	0x050000ed


	//   ....[32]....
        /*00ac*/ 	.word	0x050000ed


	//   ....[33]....
        /*00b0*/ 	.word	0x050000ed


	//----- nvinfo : EIATTR_COOP_GROUP_INSTR_OFFSETS
	.align		4
.L_4557:
        /*00b4*/ 	.byte	0x04, 0x28
        /*00b6*/ 	.short	(.L_4559 - .L_4558)


	//   ....[0]....
.L_4558:
        /*00b8*/ 	.word	0x00000c20


	//   ....[1]....
        /*00bc*/ 	.word	0x00000c40


	//   ....[2]....
        /*00c0*/ 	.word	0x00000c60


	//   ....[3]....
        /*00c4*/ 	.word	0x00000c80


	//   ....[4]....
        /*00c8*/ 	.word	0x00000ca0


	//   ....[5]....
        /*00cc*/ 	.word	0x000015d0


	//   ....[6]....
        /*00d0*/ 	.word	0x000015f0


	//   ....[7]....
        /*00d4*/ 	.word	0x00001610


	//   ....[8]....
        /*00d8*/ 	.word	0x00001630


	//   ....[9]....
        /*00dc*/ 	.word	0x00001650


	//   ....[10]....
        /*00e0*/ 	.word	0x000035d0


	//   ....[11]....
        /*00e4*/ 	.word	0x000035f0


	//   ....[12]....
        /*00e8*/ 	.word	0x00003610


	//   ....[13]....
        /*00ec*/ 	.word	0x00003630


	//   ....[14]....
        /*00f0*/ 	.word	0x00003650


	//   ....[15]....
        /*00f4*/ 	.word	0x000037f0


	//   ....[16]....
        /*00f8*/ 	.word	0x00003810


	//   ....[17]....
        /*00fc*/ 	.word	0x00003a70


	//   ....[18]....
        /*0100*/ 	.word	0x00003af0


	//   ....[19]....
        /*0104*/ 	.word	0x00003b50


	//   ....[20]....
        /*0108*/ 	.word	0x00003bb0


	//   ....[21]....
        /*010c*/ 	.word	0x00003c10


	//   ....[22]....
        /*0110*/ 	.word	0x00004590


	//   ....[23]....
        /*0114*/ 	.word	0x000045f0


	//   ....[24]....
        /*0118*/ 	.word	0x00004650


	//   ....[25]....
        /*011c*/ 	.word	0x000046b0


	//   ....[26]....
        /*0120*/ 	.word	0x00004710


	//   ....[27]....
        /*0124*/ 	.word	0x000047a0


	//   ....[28]....
        /*0128*/ 	.word	0x00004840


	//   ....[29]....
        /*012c*/ 	.word	0x000048b0


	//   ....[30]....
        /*0130*/ 	.word	0x00004920


	//   ....[31]....
        /*0134*/ 	.word	0x00004990


	//   ....[32]....
        /*0138*/ 	.word	0x00004a10


	//   ....[33]....
        /*013c*/ 	.word	0x00004a80


	//----- nvinfo : EIATTR_EXIT_INSTR_OFFSETS
	.align		4
.L_4559:
        /*0140*/ 	.byte	0x04, 0x1c
        /*0142*/ 	.short	(.L_4561 - .L_4560)


	//   ....[0]....
.L_4560:
        /*0144*/ 	.word	0x000038c0


	//   ....[1]....
        /*0148*/ 	.word	0x00003920


	//   ....[2]....
        /*014c*/ 	.word	0x00003a10


	//----- nvinfo : EIATTR_MAX_THREADS
	.align		4
.L_4561:
        /*0150*/ 	.byte	0x04, 0x05
        /*0152*/ 	.short	(.L_4563 - .L_4562)
.L_4562:
        /*0154*/ 	.word	0x00000080
        /*0158*/ 	.word	0x00000001
        /*015c*/ 	.word	0x00000001


	//----- nvinfo : EIATTR_CRS_STACK_SIZE
	.align		4
.L_4563:
        /*0160*/ 	.byte	0x04, 0x1e
        /*0162*/ 	.short	(.L_4565 - .L_4564)
.L_4564:
        /*0164*/ 	.word	0x00000000


	//----- nvinfo : EIATTR_CBANK_PARAM_SIZE
	.align		4
.L_4565:
        /*0168*/ 	.byte	0x03, 0x19
        /*016a*/ 	.short	0x0088


	//----- nvinfo : EIATTR_PARAM_CBANK
	.align		4
        /*016c*/ 	.byte	0x04, 0x0a
        /*016e*/ 	.short	(.L_4567 - .L_4566)
	.align		4
.L_4566:
        /*0170*/ 	.word	index@(.nv.constant0._ZN18transformer_engine13normalization19ln_fwd_tuned_kernelINS0_13Kernel_traitsIffffjLj2304ELj1ELj4ELj1ELj16ENS0_18Kernel_traits_baseILj2304EffffjLj128EEEEEEEvNS0_19ForwardKernelParamsE)
        /*0174*/ 	.short	0x0210
        /*0176*/ 	.short	0x0088


	//----- nvinfo : EIATTR_SW_WAR
	.align		4
.L_4567:
        /*0178*/ 	.byte	0x04, 0x36
        /*017a*/ 	.short	(.L_4569 - .L_4568)
.L_4568:
        /*017c*/ 	.word	0x00000008
.L_4569:


//--------------------- .nv.info._ZN18transformer_engine13normalization19ln_fwd_tuned_kernelINS0_13Kernel_traitsIff13__nv_bfloat16fjLj2048ELj1ELj4ELj1ELj16ENS0_18Kernel_traits_baseILj2048EffS3_fjLj128EEEEEEEvNS0_19ForwardKernelParamsE --------------------------
	.section	.nv.info._ZN18transformer_engine13normalization19ln_fwd_tuned_kernelINS0_13Kernel_traitsIff13__nv_bfloat16fjLj2048ELj1ELj4ELj1ELj16ENS0_18Kernel_traits_baseILj2048EffS3_fjLj128EEEEEEEvNS0_19ForwardKernelParamsE,"",@"SHT_CUDA_INFO"
	.sectionflags	@""
	.align	4


	//----- nvinfo : EIATTR_CUDA_API_VERSION
	.align		4
        /*0000*/ 	.byte	0x04, 0x37
        /*0002*/ 	.short	(.L_4571 - .L_4570)
.L_4570:
        /*0004*/ 	.word	0x00000082


	//----- nvinfo : EIATTR_KPARAM_INFO
	.align		4
.L_4571:
        /*0008*/ 	.byte	0x04, 0x17
        /*000a*/ 	.short	(.L_4573 - .L_4572)
.L_4572:
        /*000c*/ 	.word	0x00000000
        /*0010*/ 	.short	0x0000
        /*0012*/ 	.short	0x0000
        /*0014*/ 	.byte	0x00, 0xf0, 0x21, 0x02


	//----- nvinfo : EIATTR_SPARSE_MMA_MASK
	.align		4
.L_4573:
        /*0018*/ 	.byte	0x03, 0x50
        /*001a*/ 	.short	0x0000


	//----- nvinfo : EIATTR_MAXREG_COUNT
	.align		4
        /*001c*/ 	.byte	0x03, 0x1b
        /*001e*/ 	.short	0x00ff


	//----- nvinfo : EIATTR_NUM_BARRIERS
	.align		4
        /*0020*/ 	.byte	0x02, 0x4c
        /*0022*/ 	.byte	0x01
	.zero		1


	//----- nvinfo : EIATTR_MERCURY_ISA_VERSION
	.align		4
        /*0024*/ 	.byte	0x03, 0x5f
        /*0026*/ 	.short	0x0101


	//----- nvinfo : EIATTR_COOP_GROUP_MASK_REGIDS
	.align		4
        /*0028*/ 	.byte	0x04, 0x29
        /*002a*/ 	.short	(.L_4575 - .L_4574)


	//   ....[0]....
.L_4574:
        /*002c*/ 	.word	0xffffffff


	//   ....[1]....
        /*0030*/ 	.word	0xffffffff


	//   ....[2]....
        /*0034*/ 	.word	0xffffffff


	//   ....[3]....
        /*0038*/ 	.word	0xffffffff


	//   ....[4]....
        /*003c*/ 	.word	0xffffffff


	//   ....[5]....
        /*0040*/ 	.word	0xffffffff


	//   ....[6]....
        /*0044*/ 	.word	0xffffffff


	//   ....[7]....
        /*0048*/ 	.word	0xffffffff


	//   ....[8]....
        /*004c*/ 	.word	0xffffffff


	//   ....[9]....
        /*0050*/ 	.word	0xffffffff


	//   ....[10]....
        /*0054*/ 	.word	0xffffffff


	//   ....[11]....
        /*0058*/ 	.word	0xffffffff


	//   ....[12]....
        /*005c*/ 	.word	0xffffffff


	//   ....[13]....
        /*0060*/ 	.word	0xffffffff


	//   ....[14]....
        /*0064*/ 	.word	0xffffffff


	//   ....[15]....
        /*0068*/ 	.word	0xffffffff


	//   ....[16]....
        /*006c*/ 	.word	0xffffffff


	//   ....[17]....
        /*0070*/ 	.word	0x050000ca


	//   ....[18]....
        /*0074*/ 	.word	0x050000ca


	//   ....[19]....
        /*0078*/ 	.word	0x050000ca


	//   ....[20]....
        /*007c*/ 	.word	0x050000ca


	//   ....[21]....
        /*0080*/ 	.word	0x050000ca


	//   ....[22]....
        /*0084*/ 	.word	0x050000ca


	//   ....[23]....
        /*0088*/ 	.word	0x050000ca


	//   ....[24]....
        /*008c*/ 	.word	0x050000ca


	//   ....[25]....
        /*0090*/ 	.word	0x050000ca


	//   ....[26]....
        /*0094*/ 	.word	0x050000ca


	//   ....[27]....
        /*0098*/ 	.word	0x050000ca


	//   ....[28]....
        /*009c*/ 	.word	0x050000ca


	//   ....[29]....
        /*00a0*/ 	.word	0x050000ca


	//   ....[30]....
        /*00a4*/ 	.word	0x050000ca


	//   ....[31]....
        /*00a8*/ 	.word	0x050000ca


	//   ....[32]....
        /*00ac*/ 	.word	0x050000ca


	//   ....[33]....
        /*00b0*/ 	.word	0x050000ca


	//----- nvinfo : EIATTR_COOP_GROUP_INSTR_OFFSETS
	.align		4
.L_4575:
        /*00b4*/ 	.byte	0x04, 0x28
        /*00b6*/ 	.short	(.L_4577 - .L_4576)


	//   ....[0]....
.L_4576:
        /*00b8*/ 	.word	0x00000b20


	//   ....[1]....
        /*00bc*/ 	.word	0x00000b40


	//   ....[2]....
        /*00c0*/ 	.word	0x00000b60


	//   ....[3]....
        /*00c4*/ 	.word	0x00000b80


	//   ....[4]....
        /*00c8*/ 	.word	0x00000ba0


	//   ....[5]....
        /*00cc*/ 	.word	0x000013d0


	//   ....[6]....
        /*00d0*/ 	.word	0x000013f0


	//   ....[7]....
        /*00d4*/ 	.word	0x00001410


	//   ....[8]....
        /*00d8*/ 	.word	0x00001430


	//   ....[9]....
        /*00dc*/ 	.word	0x00001450


	//   ....[10]....
        /*00e0*/ 	.word	0x00003b70


	//   ....[11]....
        /*00e4*/ 	.word	0x00003b90


	//   ....[12]....
        /*00e8*/ 	.word	0x00003bb0


	//   ....[13]....
        /*00ec*/ 	.word	0x00003bd0


	//   ....[14]....
        /*00f0*/ 	.word	0x00003bf0


	//   ....[15]....
        /*00f4*/ 	.word	0x00003d90


	//   ....[16]....
        /*00f8*/ 	.word	0x00003db0


	//   ....[17]....
        /*00fc*/ 	.word	0x00004010


	//   ....[18]....
        /*0100*/ 	.word	0x00004090


	//   ....[19]....
        /*0104*/ 	.word	0x000040f0


	//   ....[20]....
        /*0108*/ 	.word	0x00004150


	//   ....[21]....
        /*010c*/ 	.word	0x000041b0


	//   ....[22]....
        /*0110*/ 	.word	0x00004a20


	//   ....[23]....
        /*0114*/ 	.word	0x00004a80


	//   ....[24]....
        /*0118*/ 	.word	0x00004ae0


	//   ....[25]....
        /*011c*/ 	.word	0x00004b40


	//   ....[26]....
        /*0120*/ 	.word	0x00004ba0


	//   ....[27]....
        /*0124*/ 	.word	0x00004c30


	//   ....[28]....
        /*0128*/ 	.word	0x00004cd0


	//   ....[29]....
        /*012c*/ 	.word	0x00004d40


	//   ....[30]....
        /*0130*/ 	.word	0x00004db0


	//   ....[31]....
        /*0134*/ 	.word	0x00004e20


	//   ....[32]....
        /*0138*/ 	.word	0x00004ea0


	//   ....[33]....
        /*013c*/ 	.word	0x00004f10


	//----- nvinfo : EIATTR_EXIT_INSTR_OFFSETS
	.align		4
.L_4577:
        /*0140*/ 	.byte	0x04, 0x1c
        /*0142*/ 	.short	(.L_4579 - .L_4578)


	//   ....[0]....
.L_4578:
        /*0144*/ 	.word	0x00003e60


	//   ....[1]....
        /*0148*/ 	.word	0x00003ec0


	//   ....[2]....
        /*014c*/ 	.word	0x00003fb0


	//----- nvinfo : EIATTR_MAX_THREADS
	.align		4
.L_4579:
        /*0150*/ 	.byte	0x04, 0x05
        /*0152*/ 	.short	(.L_4581 - .L_4580)
.L_4580:
        /*0154*/ 	.word	0x00000080
        /*0158*/ 	.word	0x00000001
        /*015c*/ 	.word	0x00000001


	//----- nvinfo : EIATTR_CRS_STACK_SIZE
	.align		4
.L_4581:
        /*0160*/ 	.byte	0x04, 0x1e
        /*0162*/ 	.short	(.L_4583 - .L_4582)
.L_4582:
        /*0164*/ 	.word	0x00000000


	//----- nvinfo : EIATTR_CBANK_PARAM_SIZE
	.align		4
.L_4583:
        /*0168*/ 	.byte	0x03, 0x19
        /*016a*/ 	.short	0x0088


	//----- nvinfo : EIATTR_PARAM_CBANK
	.align		4
        /*016c*/ 	.byte	0x04, 0x0a
        /*016e*/ 	.short	(.L_4585 - .L_4584)
	.align		4
.L_4584:
        /*0170*/ 	.word	index@(.nv.constant0._ZN18transformer_engine13normalization19ln_fwd_tuned_kernelINS0_13Kernel_traitsIff13__nv_bfloat16fjLj2048ELj1ELj4ELj1ELj16ENS0_18Kernel_traits_baseILj2048EffS3_fjLj128EEEEEEEvNS0_19ForwardKernelParamsE)
        /*0174*/ 	.short	0x0210
        /*0176*/ 	.short	0x0088


	//----- nvinfo : EIATTR_SW_WAR
	.align		4
.L_4585:
        /*0178*/ 	.byte	0x04, 0x36
        /*017a*/ 	.short	(.L_4587 - .L_4586)
.L_4586:
        /*017c*/ 	.word	0x00000008
.L_4587:


//--------------------- .nv.info._ZN18transformer_engine13normalization19ln_fwd_tuned_kernelINS0_13Kernel_traitsI13__nv_bfloat16S3_S3_fjLj2048ELj1ELj4ELj1ELj16ENS0_18Kernel_traits_baseILj2048ES3_S3_S3_fjLj128EEEEEEEvNS0_19ForwardKernelParamsE --------------------------
	.section	.nv.info._ZN18transformer_engine13normalization19ln_fwd_tuned_kernelINS0_13Kernel_traitsI13__nv_bfloat16S3_S3_fjLj2048ELj1ELj4ELj1ELj16ENS0_18Kernel_traits_baseILj2048ES3_S3_S3_fjLj128EEEEEEEvNS0_19ForwardKernelParamsE,"",@"SHT_CUDA_INFO"
	.sectionflags	@""
	.align	4


	//----- nvinfo : EIATTR_CUDA_API_VERSION
	.align		4
        /*0000*/ 	.byte	0x04, 0x37
        /*0002*/ 	.short	(.L_4589 - .L_4588)
.L_4588:
        /*0004*/ 	.word	0x00000082


	//----- nvinfo : EIATTR_KPARAM_INFO
	.align		4
.L_4589:
        /*0008*/ 	.byte	0x04, 0x17
        /*000a*/ 	.short	(.L_4591 - .L_4590)
.L_4590:
        /*000c*/ 	.word	0x00000000
        /*0010*/ 	.short	0x0000
        /*0012*/ 	.short	0x0000
        /*0014*/ 	.byte	0x00, 0xf0, 0x21, 0x02


	//----- nvinfo : EIATTR_SPARSE_MMA_MASK
	.align		4
.L_4591:
        /*0018*/ 	.byte	0x03, 0x50
        /*001a*/ 	.short	0x0000


	//----- nvinfo : EIATTR_MAXREG_COUNT
	.align		4
        /*001c*/ 	.byte	0x03, 0x1b
        /*001e*/ 	.short	0x00ff


	//----- nvinfo : EIATTR_NUM_BARRIERS
	.align		4
        /*0020*/ 	.byte	0x02, 0x4c
        /*0022*/ 	.byte	0x01
	.zero		1


	//----- nvinfo : EIATTR_MERCURY_ISA_VERSION
	.align		4
        /*0024*/ 	.byte	0x03, 0x5f
        /*0026*/ 	.short	0x0101


	//----- nvinfo : EIATTR_COOP_GROUP_MASK_REGIDS
	.align		4
        /*0028*/ 	.byte	0x04, 0x29
        /*002a*/ 	.short	(.L_4593 - .L_4592)


	//   ....[0]....
.L_4592:
        /*002c*/ 	.word	0xffffffff


	//   ....[1]....
        /*0030*/ 	.word	0xffffffff


	//   ....[2]....
        /*0034*/ 	.word	0xffffffff


	//   ....[3]....
        /*0038*/ 	.word	0xffffffff


	//   ....[4]....
        /*003c*/ 	.word	0xffffffff


	//   ....[5]....
        /*0040*/ 	.word	0xffffffff


	//   ....[6]....
        /*0044*/ 	.word	0xffffffff


	//   ....[7]....
        /*0048*/ 	.word	0xffffffff


	//   ....[8]....
        /*004c*/ 	.word	0xffffffff


	//   ....[9]....
        /*0050*/ 	.word	0xffffffff


	//   ....[10]....
        /*0054*/ 	.word	0xffffffff


	//   ....[11]....
        /*0058*/ 	.word	0xffffffff


	//   ....[12]....
        /*005c*/ 	.word	0xffffffff


	//   ....[13]....
        /*0060*/ 	.word	0xffffffff


	//   ....[14]....
        /*0064*/ 	.word	0xffffffff


	//   ....[15]....
        /*0068*/ 	.word	0xffffffff


	//   ....[16]....
        /*006c*/ 	.word	0xffffffff


	//   ....[17]....
        /*0070*/ 	.word	0x05000087


	//   ....[18]....
        /*0074*/ 	.word	0x05000087


	//   ....[19]....
        /*0078*/ 	.word	0x05000087


	//   ....[20]....
        /*007c*/ 	.word	0x05000087


	//   ....[21]....
        /*0080*/ 	.word	0x05000087


	//   ....[22]....
        /*0084*/ 	.word	0x05000087


	//   ....[23]....
        /*0088*/ 	.word	0x05000087


	//   ....[24]....
        /*008c*/ 	.word	0x05000087


	//   ....[25]....
        /*0090*/ 	.word	0x05000087


	//   ....[26]....
        /*0094*/ 	.word	0x05000087


	//   ....[27]....
        /*0098*/ 	.word	0x05000087


	//   ....[28]....
        /*009c*/ 	.word	0x05000087


	//   ....[29]....
        /*00a0*/ 	.word	0x05000087


	//   ....[30]....
        /*00a4*/ 	.word	0x05000087


	//   ....[31]....
        /*00a8*/ 	.word	0x05000087


	//   ....[32]....
        /*00ac*/ 	.word	0x05000087


	//   ....[33]....
        /*00b0*/ 	.word	0x05000087


	//----- nvinfo : EIATTR_COOP_GROUP_INSTR_OFFSETS
	.align		4
.L_4593:
        /*00b4*/ 	.byte	0x04, 0x28
        /*00b6*/ 	.short	(.L_4595 - .L_4594)


	//   ....[0]....
.L_4594:
        /*00b8*/ 	.word	0x00000ea0


	//   ....[1]....
        /*00bc*/ 	.word	0x00000ec0


	//   ....[2]....
        /*00c0*/ 	.word	0x00000ee0


	//   ....[3]....
        /*00c4*/ 	.word	0x00000f00


	//   ....[4]....
        /*00c8*/ 	.word	0x00000f20


	//   ....[5]....
        /*00cc*/ 	.word	0x00001750


	//   ....[6]....
        /*00d0*/ 	.word	0x00001770


	//   ....[7]....
        /*00d4*/ 	.word	0x00001790


	//   ....[8]....
        /*00d8*/ 	.word	0x000017b0


	//   ....[9]....
        /*00dc*/ 	.word	0x000017d0


	//   ....[10]....
        /*00e0*/ 	.word	0x00003d50


	//   ....[11]....
        /*00e4*/ 	.word	0x00003d70


	//   ....[12]....
        /*00e8*/ 	.word	0x00003d90


	//   ....[13]....
        /*00ec*/ 	.word	0x00003db0


	//   ....[14]....
        /*00f0*/ 	.word	0x00003dd0


	//   ....[15]....
        /*00f4*/ 	.word	0x00003f70


	//   ....[16]....
        /*00f8*/ 	.word	0x00003f90


	//   ....[17]....
        /*00fc*/ 	.word	0x000041d0


	//   ....[18]....
        /*0100*/ 	.word	0x00004250


	//   ....[19]....
        /*0104*/ 	.word	0x000042d0


	//   ....[20]....
        /*0108*/ 	.word	0x00004350


	//   ....[21]....
        /*010c*/ 	.word	0x000043d0


	//   ....[22]....
        /*0110*/ 	.word	0x00004c60


	//   ....[23]....
        /*0114*/ 	.word	0x00004ce0


	//   ....[24]....
        /*0118*/ 	.word	0x00004d60


	//   ....[25]....
        /*011c*/ 	.word	0x00004de0


	//   ....[26]....
        /*0120*/ 	.word	0x00004e60


	//   ....[27]....
        /*0124*/ 	.word	0x00004f00


	//   ....[28]....
        /*0128*/ 	.word	0x00004f90


	//   ....[29]....
        /*012c*/ 	.word	0x00005000


	//   ....[30]....
        /*0130*/ 	.word	0x00005070


	//   ....[31]....
        /*0134*/ 	.word	0x000050e0


	//   ....[32]....
        /*0138*/ 	.word	0x00005150


	//   ....[33]....
        /*013c*/ 	.word	0x000051c0


	//----- nvinfo : EIATTR_EXIT_INSTR_OFFSETS
	.align		4
.L_4595:
        /*0140*/ 	.byte	0x04, 0x1c
        /*0142*/ 	.short	(.L_4597 - .L_4596)


	//   ....[0]....
.L_4596:
        /*0144*/ 	.word	0x00004020


	//   ....[1]....
        /*0148*/ 	.word	0x00004080


	//   ....[2]....
        /*014c*/ 	.word	0x00004170


	//----- nvinfo : EIATTR_MAX_THREADS
	.align		4
.L_4597:
        /*0150*/ 	.byte	0x04, 0x05
        /*0152*/ 	.short	(.L_4599 - .L_4598)
.L_4598:
        /*0154*/ 	.word	0x00000080
        /*0158*/ 	.word	0x00000001
        /*015c*/ 	.word	0x00000001


	//----- nvinfo : EIATTR_CRS_STACK_SIZE
	.align		4
.L_4599:
        /*0160*/ 	.byte	0x04, 0x1e
        /*0162*/ 	.short	(.L_4601 - .L_4600)
.L_4600:
        /*0164*/ 	.word	0x00000000


	//----- nvinfo : EIATTR_CBANK_PARAM_SIZE
	.align		4
.L_4601:
        /*0168*/ 	.byte	0x03, 0x19
        /*016a*/ 	.short	0x0088


	//----- nvinfo : EIATTR_PARAM_CBANK
	.align		4
        /*016c*/ 	.byte	0x04, 0x0a
        /*016e*/ 	.short	(.L_4603 - .L_4602)
	.align		4
.L_4602:
        /*0170*/ 	.word	index@(.nv.constant0._ZN18transformer_engine13normalization19ln_fwd_tuned_kernelINS0_13Kernel_traitsI13__nv_bfloat16S3_S3_fjLj2048ELj1ELj4ELj1ELj16ENS0_18Kernel_traits_baseILj2048ES3_S3_S3_fjLj128EEEEEEEvNS0_19ForwardKernelParamsE)
        /*0174*/ 	.short	0x0210
        /*0176*/ 	.short	0x0088


	//----- nvinfo : EIATTR_SW_WAR
	.align		4
.L_4603:
        /*0178*/ 	.byte	0x04, 0x36
        /*017a*/ 	.short	(.L_4605 - .L_4604)
.L_4604:
        /*017c*/ 	.word	0x00000008
.L_4605:


//--------------------- .nv.info._ZN18transformer_engine13normalization19ln_fwd_tuned_kernelINS0_13Kernel_traitsIff6__halffjLj2048ELj1ELj4ELj1ELj16ENS0_18Kernel_traits_baseILj2048EffS3_fjLj128EEEEEEEvNS0_19ForwardKernelParamsE --------------------------
	.section	.nv.info._ZN18transformer_engine13normalization19ln_fwd_tuned_kernelINS0_13Kernel_traitsIff6__halffjLj2048ELj1ELj4ELj1ELj16ENS0_18Kernel_traits_baseILj2048EffS3_fjLj128EEEEEEEvNS0_19ForwardKernelParamsE,"",@"SHT_CUDA_INFO"
	.sectionflags	@""
	.align	4


	//----- nvinfo : EIATTR_CUDA_API_VERSION
	.align		4
        /*0000*/ 	.byte	0x04, 0x37
        /*0002*/ 	.short	(.L_4607 - .L_4606)
.L_4606:
        /*0004*/ 	.word	0x00000082


	//----- nvinfo : EIATTR_KPARAM_INFO
	.align		4
.L_4607:
        /*0008*/ 	.byte	0x04, 0x17
        /*000a*/ 	.short	(.L_4609 - .L_4608)
.L_4608:
        /*000c*/ 	.word	0x00000000
        /*0010*/ 	.short	0x0000
        /*0012*/ 	.short	0x0000
        /*0014*/ 	.byte	0x00, 0xf0, 0x21, 0x02


	//----- nvinfo : EIATTR_SPARSE_MMA_MASK
	.align		4
.L_4609:
        /*0018*/ 	.byte	0x03, 0x50
        /*001a*/ 	.short	0x0000


	//----- nvinfo : EIATTR_MAXREG_COUNT
	.align		4
        /*001c*/ 	.byte	0x03, 0x1b
        /*001e*/ 	.short	0x00ff


	//----- nvinfo : EIATTR_NUM_BARRIERS
	.align		4
        /*0020*/ 	.byte	0x02, 0x4c
        /*0022*/ 	.byte	0x01
	.zero		1


	//----- nvinfo : EIATTR_MERCURY_ISA_VERSION
	.align		4
        /*0024*/ 	.byte	0x03, 0x5f
        /*0026*/ 	.short	0x0101


	//----- nvinfo : EIATTR_COOP_GROUP_MASK_REGIDS
	.align		4
        /*0028*/ 	.byte	0x04, 0x29
        /*002a*/ 	.short	(.L_4611 - .L_4610)


	//   ....[0]....
.L_4610:
        /*002c*/ 	.word	0xffffffff


	//   ....[1]....
        /*0030*/ 	.word	0xffffffff


	//   ....[2]....
        /*0034*/ 	.word	0xffffffff


	//   ....[3]....
        /*0038*/ 	.word	0xffffffff


	//   ....[4]....
        /*003c*/ 	.word	0xffffffff


	//   ....[5]....
        /*0040*/ 	.word	0xffffffff


	//   ....[6]....
        /*0044*/ 	.word	0xffffffff


	//   ....[7]....
        /*0048*/ 	.word	0xffffffff


	//   ....[8]....
        /*004c*/ 	.word	0xffffffff


	//   ....[9]....
        /*0050*/ 	.word	0xffffffff


	//   ....[10]....
        /*0054*/ 	.word	0xffffffff


	//   ....[11]....
        /*0058*/ 	.word	0xffffffff


	//   ....[12]....
        /*005c*/ 	.word	0xffffffff


	//   ....[13]....
        /*0060*/ 	.word	0xffffffff


	//   ....[14]....
        /*0064*/ 	.word	0xffffffff


	//   ....[15]....
        /*0068*/ 	.word	0xffffffff


	//   ....[16]....
        /*006c*/ 	.word	0xffffffff


	//   ....[17]....
        /*0070*/ 	.word	0x050000ca


	//   ....[18]....
        /*0074*/ 	.word	0x050000ca


	//   ....[19]....
        /*0078*/ 	.word	0x050000ca


	//   ....[20]....
        /*007c*/ 	.word	0x050000ca


	//   ....[21]....
        /*0080*/ 	.word	0x050000ca


	//   ....[22]....
        /*0084*/ 	.word	0x050000ca


	//   ....[23]....
        /*0088*/ 	.word	0x050000ca


	//   ....[24]....
        /*008c*/ 	.word	0x050000ca


	//   ....[25]....
        /*0090*/ 	.word	0x050000ca


	//   ....[26]....
        /*0094*/ 	.word	0x050000ca


	//   ....[27]....
        /*0098*/ 	.word	0x050000ca


	//   ....[28]....
        /*009c*/ 	.word	0x050000ca


	//   ....[29]....
        /*00a0*/ 	.word	0x050000ca


	//   ....[30]....
        /*00a4*/ 	.word	0x050000ca


	//   ....[31]....
        /*00a8*/ 	.word	0x050000ca


	//   ....[32]....
        /*00ac*/ 	.word	0x050000ca


	//   ....[33]....
        /*00b0*/ 	.word	0x050000ca


	//----- nvinfo : EIATTR_COOP_GROUP_INSTR_OFFSETS
	.align		4
.L_4611:
        /*00b4*/ 	.byte	0x04, 0x28
        /*00b6*/ 	.short	(.L_4613 - .L_4612)


	//   ....[0]....
.L_4612:
        /*00b8*/ 	.word	0x00000b20


	//   ....[1]....
        /*00bc*/ 	.word	0x00000b40


	//   ....[2]....
        /*00c0*/ 	.word	0x00000b60


	//   ....[3]....
        /*00c4*/ 	.word	0x00000b80


	//   ....[4]....
        /*00c8*/ 	.word	0x00000ba0


	//   ....[5]....
        /*00cc*/ 	.word	0x000013d0


	//   ....[6]....
        /*00d0*/ 	.word	0x000013f0


	//   ....[7]....
        /*00d4*/ 	.word	0x00001410


	//   ....[8]....
        /*00d8*/ 	.word	0x00001430


	//   ....[9]....
        /*00dc*/ 	.word	0x00001450


	//   ....[10]....
        /*00e0*/ 	.word	0x00003b70


	//   ....[11]....
        /*00e4*/ 	.word	0x00003b90


	//   ....[12]....
        /*00e8*/ 	.word	0x00003bb0


	//   ....[13]....
        /*00ec*/ 	.word	0x00003bd0


	//   ....[14]....
        /*00f0*/ 	.word	0x00003bf0


	//   ....[15]....
        /*00f4*/ 	.word	0x00003d90


	//   ....[16]....
        /*00f8*/ 	.word	0x00003db0


	//   ....[17]....
        /*00fc*/ 	.word	0x00004010


	//   ....[18]....
        /*0100*/ 	.word	0x00004090


	//   ....[19]....
        /*0104*/ 	.word	0x000040f0


	//   ....[20]....
        /*0108*/ 	.word	0x00004150


	//   ....[21]....
        /*010c*/ 	.word	0x000041b0


	//   ....[22]....
        /*0110*/ 	.word	0x00004a20


	//   ....[23]....
        /*0114*/ 	.word	0x00004a80


	//   ....[24]....
        /*0118*/ 	.word	0x00004ae0


	//   ....[25]....
        /*011c*/ 	.word	0x00004b40


	//   ....[26]....
        /*0120*/ 	.word	0x00004ba0


	//   ....[27]....
        /*0124*/ 	.word	0x00004c30


	//   ....[28]....
        /*0128*/ 	.word	0x00004cd0


	//   ....[29]....
        /*012c*/ 	.word	0x00004d40


	//   ....[30]....
        /*0130*/ 	.word	0x00004db0


	//   ....[31]....
        /*0134*/ 	.word	0x00004e20


	//   ....[32]....
        /*0138*/ 	.word	0x00004ea0


	//   ....[33]....
        /*013c*/ 	.word	0x00004f10


	//----- nvinfo : EIATTR_EXIT_INSTR_OFFSETS
	.align		4
.L_4613:
        /*0140*/ 	.byte	0x04, 0x1c
        /*0142*/ 	.short	(.L_4615 - .L_4614)


	//   ....[0]....
.L_4614:
        /*0144*/ 	.word	0x00003e60


	//   ....[1]....
        /*0148*/ 	.word	0x00003ec0


	//   ....[2]....
        /*014c*/ 	.word	0x00003fb0


	//----- nvinfo : EIATTR_MAX_THREADS
	.align		4
.L_4615:
        /*0150*/ 	.byte	0x04, 0x05
        /*0152*/ 	.short	(.L_4617 - .L_4616)
.L_4616:
        /*0154*/ 	.word	0x00000080
        /*0158*/ 	.word	0x00000001
        /*015c*/ 	.word	0x00000001


	//----- nvinfo : EIATTR_CRS_STACK_SIZE
	.align		4
.L_4617:
        /*0160*/ 	.byte	0x04, 0x1e
        /*0162*/ 	.short	(.L_4619 - .L_4618)
.L_4618:
        /*0164*/ 	.word	0x00000000


	//----- nvinfo : EIATTR_CBANK_PARAM_SIZE
	.align		4
.L_4619:
        /*0168*/ 	.byte	0x03, 0x19
        /*016a*/ 	.short	0x0088


	//----- nvinfo : EIATTR_PARAM_CBANK
	.align		4
        /*016c*/ 	.byte	0x04, 0x0a
        /*016e*/ 	.short	(.L_4621 - .L_4620)
	.align		4
.L_4620:
        /*0170*/ 	.word	index@(.nv.constant0._ZN18transformer_engine13normalization19ln_fwd_tuned_kernelINS0_13Kernel_traitsIff6__halffjLj2048ELj1ELj4ELj1ELj16ENS0_18Kernel_traits_baseILj2048EffS3_fjLj128EEEEEEEvNS0_19ForwardKernelParamsE)
        /*0174*/ 	.short	0x0210
        /*0176*/ 	.short	0x0088


	//----- nvinfo : EIATTR_SW_WAR
	.align		4
.L_4621:
        /*0178*/ 	.byte	0x04, 0x36
        /*017a*/ 	.short	(.L_4623 - .L_4622)
.L_4622:
        /*017c*/ 	.word	0x00000008
.L_4623:


//--------------------- .nv.info._ZN18transformer_engine13normalization19ln_fwd_tuned_kernelINS0_13Kernel_traitsI6__halfS3_S3_fjLj2048ELj1ELj4ELj1ELj16ENS0_18Kernel_traits_baseILj2048ES3_S3_S3_fjLj128EEEEEEEvNS0_19ForwardKernelParamsE --------------------------
	.section	.nv.info._ZN18transformer_engine13normalization19ln_fwd_tuned_kernelINS0_13Kernel_traitsI6__halfS3_S3_fjLj2048ELj1ELj4ELj1ELj16ENS0_18Kernel_traits_baseILj2048ES3_S3_S3_fjLj128EEEEEEEvNS0_19ForwardKernelParamsE,"",@"SHT_CUDA_INFO"
	.sectionflags	@""
	.align	4


	//----- nvinfo : EIATTR_CUDA_API_VERSION
	.align		4
        /*0000*/ 	.byte	0x04, 0x37
        /*0002*/ 	.short	(.L_4625 - .L_4624)
.L_4624:
        /*0004*/ 	.word	0x00000082


	//----- nvinfo : EIATTR_KPARAM_INFO
	.align		4
.L_4625:
        /*0008*/ 	.byte	0x04, 0x17
        /*000a*/ 	.short	(.L_4627 - .L_4626)
.L_4626:
        /*000c*/ 	.word	0x00000000
        /*0010*/ 	.short	0x0000
        /*0012*/ 	.short	0x0000
        /*0014*/ 	.byte	0x00, 0xf0, 0x21, 0x02


	//----- nvinfo : EIATTR_SPARSE_MMA_MASK
	.align		4
.L_4627:
        /*0018*/ 	.byte	0x03, 0x50
        /*001a*/ 	.short	0x0000


	//----- nvinfo : EIATTR_MAXREG_COUNT
	.align		4
        /*001c*/ 	.byte	0x03, 0x1b
        /*001e*/ 	.short	0x00ff


	//----- nvinfo : EIATTR_NUM_BARRIERS
	.align		4
        /*0020*/ 	.byte	0x02, 0x4c
        /*0022*/ 	.byte	0x01
	.zero		1


	//----- nvinfo : EIATTR_MERCURY_ISA_VERSION
	.align		4
        /*0024*/ 	.byte	0x03, 0x5f
        /*0026*/ 	.short	0x0101


	//----- nvinfo : EIATTR_COOP_GROUP_MASK_REGIDS
	.align		4
        /*0028*/ 	.byte	0x04, 0x29
        /*002a*/ 	.short	(.L_4629 - .L_4628)


	//   ....[0]....
.L_4628:
        /*002c*/ 	.word	0xffffffff


	//   ....[1]....
        /*0030*/ 	.word	0xffffffff


	//   ....[2]....
        /*0034*/ 	.word	0xffffffff


	//   ....[3]....
        /*0038*/ 	.word	0xffffffff


	//   ....[4]....
        /*003c*/ 	.word	0xffffffff


	//   ....[5]....
        /*0040*/ 	.word	0xffffffff


	//   ....[6]....
        /*0044*/ 	.word	0xffffffff


	//   ....[7]....
        /*0048*/ 	.word	0xffffffff


	//   ....[8]....
        /*004c*/ 	.word	0xffffffff


	//   ....[9]....
        /*0050*/ 	.word	0xffffffff


	//   ....[10]....
        /*0054*/ 	.word	0xffffffff


	//   ....[11]....
        /*0058*/ 	.word	0xffffffff


	//   ....[12]....
        /*005c*/ 	.word	0xffffffff


	//   ....[13]....
        /*0060*/ 	.word	0xffffffff


	//   ....[14]....
        /*0064*/ 	.word	0xffffffff


	//   ....[15]....
        /*0068*/ 	.word	0xffffffff


	//   ....[16]....
        /*006c*/ 	.word	0xffffffff


	//   ....[17]....
        /*0070*/ 	.word	0x05000087


	//   ....[18]....
        /*0074*/ 	.word	0x05000087


	//   ....[19]....
        /*0078*/ 	.word	0x05000087


	//   ....[20]....
        /*007c*/ 	.word	0x05000087


	//   ....[21]....
        /*0080*/ 	.word	0x05000087


	//   ....[22]....
        /*0084*/ 	.word	0x05000087


	//   ....[23]....
        /*0088*/ 	.word	0x05000087


	//   ....[24]....
        /*008c*/ 	.word	0x05000087


	//   ....[25]....
        /*0090*/ 	.word	0x05000087


	//   ....[26]....
        /*0094*/ 	.word	0x05000087


	//   ....[27]....
        /*0098*/ 	.word	0x05000087


	//   ....[28]....
        /*009c*/ 	.word	0x05000087


	//   ....[29]....
        /*00a0*/ 	.word	0x05000087


	//   ....[30]....
        /*00a4*/ 	.word	0x05000087


	//   ....[31]....
        /*00a8*/ 	.word	0x05000087


	//   ....[32]....
        /*00ac*/ 	.word	0x05000087


	//   ....[33]....
        /*00b0*/ 	.word	0x05000087


	//----- nvinfo : EIATTR_COOP_GROUP_INSTR_OFFSETS
	.align		4
.L_4629:
        /*00b4*/ 	.byte	0x04, 0x28
        /*00b6*/ 	.short	(.L_4631 - .L_4630)


	//   ....[0]....
.L_4630:
        /*00b8*/ 	.word	0x00000ca0


	//   ....[1]....
        /*00bc*/ 	.word	0x00000cc0


	//   ....[2]....
        /*00c0*/ 	.word	0x00000ce0


	//   ....[3]....
        /*00c4*/ 	.word	0x00000d00


	//   ....[4]....
        /*00c8*/ 	.word	0x00000d20


	//   ....[5]....
        /*00cc*/ 	.word	0x00001550


	//   ....[6]....
        /*00d0*/ 	.word	0x00001570


	//   ....[7]....
        /*00d4*/ 	.word	0x00001590


	//   ....[8]....
        /*00d8*/ 	.word	0x000015b0


	//   ....[9]....
        /*00dc*/ 	.word	0x000015d0


	//   ....[10]....
        /*00e0*/ 	.word	0x00003750


	//   ....[11]....
        /*00e4*/ 	.word	0x00003770


	//   ....[12]....
        /*00e8*/ 	.word	0x00003790


	//   ....[13]....
        /*00ec*/ 	.word	0x000037b0


	//   ....[14]....
        /*00f0*/ 	.word	0x000037d0


	//   ....[15]....
        /*00f4*/ 	.word	0x00003970


	//   ....[16]....
        /*00f8*/ 	.word	0x00003990


	//   ....[17]....
        /*00fc*/ 	.word	0x00003bd0


	//   ....[18]....
        /*0100*/ 	.word	0x00003c50


	//   ....[19]....
        /*0104*/ 	.word	0x00003cb0


	//   ....[20]....
        /*0108*/ 	.word	0x00003d10


	//   ....[21]....
        /*010c*/ 	.word	0x00003d70


	//   ....[22]....
        /*0110*/ 	.word	0x000045f0


	//   ....[23]....
        /*0114*/ 	.word	0x00004650


	//   ....[24]....
        /*0118*/ 	.word	0x000046b0


	//   ....[25]....
        /*011c*/ 	.word	0x00004710


	//   ....[26]....
        /*0120*/ 	.word	0x00004770


	//   ....[27]....
        /*0124*/ 	.word	0x000047f0


	//   ....[28]....
        /*0128*/ 	.word	0x00004890


	//   ....[29]....
        /*012c*/ 	.word	0x00004900


	//   ....[30]....
        /*0130*/ 	.word	0x00004970


	//   ....[31]....
        /*0134*/ 	.word	0x000049e0


	//   ....[32]....
        /*0138*/ 	.word	0x00004a60


	//   ....[33]....
        /*013c*/ 	.word	0x00004ad0


	//----- nvinfo : EIATTR_EXIT_INSTR_OFFSETS
	.align		4
.L_4631:
        /*0140*/ 	.byte	0x04, 0x1c
        /*0142*/ 	.short	(.L_4633 - .L_4632)


	//   ....[0]....
.L_4632:
        /*0144*/ 	.word	0x00003a20


	//   ....[1]....
        /*0148*/ 	.word	0x00003a80


	//   ....[2]....
        /*014c*/ 	.word	0x00003b70


	//----- nvinfo : EIATTR_MAX_THREADS
	.align		4
.L_4633:
        /*0150*/ 	.byte	0x04, 0x05
        /*0152*/ 	.short	(.L_4635 - .L_4634)
.L_4634:
        /*0154*/ 	.word	0x00000080
        /*0158*/ 	.word	0x00000001
        /*015c*/ 	.word	0x00000001


	//----- nvinfo : EIATTR_CRS_STACK_SIZE
	.align		4
.L_4635:
        /*0160*/ 	.byte	0x04, 0x1e
        /*0162*/ 	.short	(.L_4637 - .L_4636)
.L_4636:
        /*0164*/ 	.word	0x00000000


	//----- nvinfo : EIATTR_CBANK_PARAM_SIZE
	.align		4
.L_4637:
        /*0168*/ 	.byte	0x03, 0x19
        /*016a*/ 	.short	0x0088


	//----- nvinfo : EIATTR_PARAM_CBANK
	.align		4
        /*016c*/ 	.byte	0x04, 0x0a
        /*016e*/ 	.short	(.L_4639 - .L_4638)
	.align		4
.L_4638:
        /*0170*/ 	.word	index@(.nv.constant0._ZN18transformer_engine13normalization19ln_fwd_tuned_kernelINS0_13Kernel_traitsI6__halfS3_S3_fjLj2048ELj1ELj4ELj1ELj16ENS0_18Kernel_traits_baseILj2048ES3_S3_S3_fjLj128EEEEEEEvNS0_19ForwardKernelParamsE)
        /*0174*/ 	.short	0x0210
        /*0176*/ 	.short	0x0088


	//----- nvinfo : EIATTR_SW_WAR
	.align		4
.L_4639:
        /*0178*/ 	.byte	0x04, 0x36
        /*017a*/ 	.short	(.L_4641 - .L_4640)
.L_4640:
        /*017c*/ 	.word	0x00000008
.L_4641:


//--------------------- .nv.info._ZN18transformer_engine13normalization19ln_fwd_tuned_kernelINS0_13Kernel_traitsIffffjLj2048ELj1ELj4ELj1ELj16ENS0_18Kernel_traits_baseILj2048EffffjLj128EEEEEEEvNS0_19ForwardKernelParamsE --------------------------
	.section	.nv.info._ZN18transformer_engine13normalization19ln_fwd_tuned_kernelINS0_13Kernel_traitsIffffjLj2048ELj1ELj4ELj1ELj16ENS0_18Kernel_traits_baseILj2048EffffjLj128EEEEEEEvNS0_19ForwardKernelParamsE,"",@"SHT_CUDA_INFO"
	.sectionflags	@""
	.align	4


	//----- nvinfo : EIATTR_CUDA_API_VERSION
	.align		4
        /*0000*/ 	.byte	0x04, 0x37
        /*0002*/ 	.short	(.L_4643 - .L_4642)
.L_4642:
        /*0004*/ 	.word	0x00000082


	//----- nvinfo : EIATTR_KPARAM_INFO
	.align		4
.L_4643:
        /*0008*/ 	.byte	0x04, 0x17
        /*000a*/ 	.short	(.L_4645 - .L_4644)
.L_4644:
        /*000c*/ 	.word	0x00000000
        /*0010*/ 	.short	0x0000
        /*0012*/ 	.short	0x0000
        /*0014*/ 	.byte	0x00, 0xf0, 0x21, 0x02


	//----- nvinfo : EIATTR_SPARSE_MMA_MASK
	.align		4
.L_4645:
        /*0018*/ 	.byte	0x03, 0x50
        /*001a*/ 	.short	0x0000


	//----- nvinfo : EIATTR_MAXREG_COUNT
	.align		4
        /*001c*/ 	.byte	0x03, 0x1b
        /*001e*/ 	.short	0x00ff


	//----- nvinfo : EIATTR_NUM_BARRIERS
	.align		4
        /*0020*/ 	.byte	0x02, 0x4c
        /*0022*/ 	.byte	0x01
	.zero		1


	//----- nvinfo : EIATTR_MERCURY_ISA_VERSION
	.align		4
        /*0024*/ 	.byte	0x03, 0x5f
        /*0026*/ 	.short	0x0101


	//----- nvinfo : EIATTR_COOP_GROUP_MASK_REGIDS
	.align		4
        /*0028*/ 	.byte	0x04, 0x29
        /*002a*/ 	.short	(.L_4647 - .L_4646)


	//   ....[0]....
.L_4646:
        /*002c*/ 	.word	0xffffffff


	//   ....[1]....
        /*0030*/ 	.word	0xffffffff


	//   ....[2]....
        /*0034*/ 	.word	0xffffffff


	//   ....[3]....
        /*0038*/ 	.word	0xffffffff


	//   ....[4]....
        /*003c*/ 	.word	0xffffffff


	//   ....[5]....
        /*0040*/ 	.word	0xffffffff


	//   ....[6]....
        /*0044*/ 	.word	0xffffffff


	//   ....[7]....
        /*0048*/ 	.word	0xffffffff


	//   ....[8]....
        /*004c*/ 	.word	0xffffffff


	//   ....[9]....
        /*0050*/ 	.word	0xffffffff


	//   ....[10]....
        /*0054*/ 	.word	0xffffffff


	//   ....[11]....
        /*0058*/ 	.word	0xffffffff


	//   ....[12]....
        /*005c*/ 	.word	0xffffffff


	//   ....[13]....
        /*0060*/ 	.word	0xffffffff


	//   ....[14]....
        /*0064*/ 	.word	0xffffffff


	//   ....[15]....
        /*0068*/ 	.word	0xffffffff


	//   ....[16]....
        /*006c*/ 	.word	0xffffffff


	//   ....[17]....
        /*0070*/ 	.word	0x0500000a


	//   ....[18]....
        /*0074*/ 	.word	0x0500000a


	//   ....[19]....
        /*0078*/ 	.word	0x0500000a


	//   ....[20]....
        /*007c*/ 	.word	0x0500000a


	//   ....[21]....
        /*0080*/ 	.word	0x0500000a


	//   ....[22]....
        /*0084*/ 	.word	0x0500000a


	//   ....[23]....
        /*0088*/ 	.word	0x0500000a


	//   ....[24]....
        /*008c*/ 	.word	0x0500000a


	//   ....[25]....
        /*0090*/ 	.word	0x0500000a


	//   ....[26]....
        /*0094*/ 	.word	0x0500000a


	//   ....[27]....
        /*0098*/ 	.word	0x0500000a


	//   ....[28]....
        /*009c*/ 	.word	0x0500000a


	//   ....[29]....
        /*00a0*/ 	.word	0x0500000a


	//   ....[30]....
        /*00a4*/ 	.word	0x0500000a


	//   ....[31]....
        /*00a8*/ 	.word	0x0500000a


	//   ....[32]....
        /*00ac*/ 	.word	0x0500000a


	//   ....[33]....
        /*00b0*/ 	.word	0x0500000a


	//----- nvinfo : EIATTR_COOP_GROUP_INSTR_OFFSETS
	.align		4
.L_4647:
        /*00b4*/ 	.byte	0x04, 0x28
        /*00b6*/ 	.short	(.L_4649 - .L_4648)


	//   ....[0]....
.L_4648:
        /*00b8*/ 	.word	0x00000b20


	//   ....[1]....
        /*00bc*/ 	.word	0x00000b40


	//   ....[2]....
        /*00c0*/ 	.word	0x00000b60


	//   ....[3]....
        /*00c4*/ 	.word	0x00000b80


	//   ....[4]....
        /*00c8*/ 	.word	0x00000ba0


	//   ....[5]....
        /*00cc*/ 	.word	0x000013d0


	//   ....[6]....
        /*00d0*/ 	.word	0x000013f0


	//   ....[7]....
        /*00d4*/ 	.word	0x00001410


	//   ....[8]....
        /*00d8*/ 	.word	0x00001430


	//   ....[9]....
        /*00dc*/ 	.word	0x00001450


	//   ....[10]....
        /*00e0*/ 	.word	0x00003140


	//   ....[11]....
        /*00e4*/ 	.word	0x00003160


	//   ....[12]....
        /*00e8*/ 	.word	0x00003180


	//   ....[13]....
        /*00ec*/ 	.word	0x000031a0


	//   ....[14]....
        /*00f0*/ 	.word	0x000031c0


	//   ....[15]....
        /*00f4*/ 	.word	0x00003360


	//   ....[16]....
        /*00f8*/ 	.word	0x00003380


	//   ....[17]....
        /*00fc*/ 	.word	0x000035e0


	//   ....[18]....
        /*0100*/ 	.word	0x00003660


	//   ....[19]....
        /*0104*/ 	.word	0x000036c0


	//   ....[20]....
        /*0108*/ 	.word	0x00003720


	//   ....[21]....
        /*010c*/ 	.word	0x00003780


	//   ....[22]....
        /*0110*/ 	.word	0x00004000


	//   ....[23]....
        /*0114*/ 	.word	0x00004060


	//   ....[24]....
        /*0118*/ 	.word	0x000040c0


	//   ....[25]....
        /*011c*/ 	.word	0x00004120


	//   ....[26]....
        /*0120*/ 	.word	0x00004180


	//   ....[27]....
        /*0124*/ 	.word	0x00004210


	//   ....[28]....
        /*0128*/ 	.word	0x000042b0


	//   ....[29]....
        /*012c*/ 	.word	0x00004320


	//   ....[30]....
        /*0130*/ 	.word	0x00004390


	//   ....[31]....
        /*0134*/ 	.word	0x00004400


	//   ....[32]....
        /*0138*/ 	.word	0x00004480


	//   ....[33]....
        /*013c*/ 	.word	0x000044f0


	//----- nvinfo : EIATTR_EXIT_INSTR_OFFSETS
	.align		4
.L_4649:
        /*0140*/ 	.byte	0x04, 0x1c
        /*0142*/ 	.short	(.L_4651 - .L_4650)


	//   ....[0]....
.L_4650:
        /*0144*/ 	.word	0x00003430


	//   ....[1]....
        /*0148*/ 	.word	0x00003490


	//   ....[2]....
        /*014c*/ 	.word	0x00003580


	//----- nvinfo : EIATTR_MAX_THREADS
	.align		4
.L_4651:
        /*0150*/ 	.byte	0x04, 0x05
        /*0152*/ 	.short	(.L_4653 - .L_4652)
.L_4652:
        /*0154*/ 	.word	0x00000080
        /*0158*/ 	.word	0x00000001
        /*015c*/ 	.word	0x00000001


	//----- nvinfo : EIATTR_CRS_STACK_SIZE
	.align		4
.L_4653:
        /*0160*/ 	.byte	0x04, 0x1e
        /*0162*/ 	.short	(.L_4655 - .L_4654)
.L_4654:
        /*0164*/ 	.word	0x00000000


	//----- nvinfo : EIATTR_CBANK_PARAM_SIZE
	.align		4
.L_4655:
        /*0168*/ 	.byte	0x03, 0x19
        /*016a*/ 	.short	0x0088


	//----- nvinfo : EIATTR_PARAM_CBANK
	.align		4
        /*016c*/ 	.byte	0x04, 0x0a
        /*016e*/ 	.short	(.L_4657 - .L_4656)
	.align		4
.L_4656:
        /*0170*/ 	.word	index@(.nv.constant0._ZN18transformer_engine13normalization19ln_fwd_tuned_kernelINS0_13Kernel_traitsIffffjLj2048ELj1ELj4ELj1ELj16ENS0_18Kernel_traits_baseILj2048EffffjLj128EEEEEEEvNS0_19ForwardKernelParamsE)
        /*0174*/ 	.short	0x0210
        /*0176*/ 	.short	0x0088


	//----- nvinfo : EIATTR_SW_WAR
	.align		4
.L_4657:
        /*0178*/ 	.byte	0x04, 0x36
        /*017a*/ 	.short	(.L_4659 - .L_4658)
.L_4658:
        /*017c*/ 	.word	0x00000008
.L_4659:


//--------------------- .nv.info._ZN18transformer_engine13normalization19ln_fwd_tuned_kernelINS0_13Kernel_traitsIff13__nv_bfloat16fjLj1536ELj1ELj4ELj1ELj16ENS0_18Kernel_traits_baseILj1536EffS3_fjLj128EEEEEEEvNS0_19ForwardKernelParamsE --------------------------
	.section	.nv.info._ZN18transformer_engine13normalization19ln_fwd_tuned_kernelINS0_13Kernel_traitsIff13__nv_bfloat16fjLj1536ELj1ELj4ELj1ELj16ENS0_18Kernel_traits_baseILj1536EffS3_fjLj128EEEEEEEvNS0_19ForwardKernelParamsE,"",@"SHT_CUDA_INFO"
	.sectionflags	@""
	.align	4


	//----- nvinfo : EIATTR_CUDA_API_VERSION
	.align		4
        /*0000*/ 	.byte	0x04, 0x37
        /*0002*/ 	.short	(.L_4661 - .L_4660)
.L_4660:
        /*0004*/ 	.word	0x00000082


	//----- nvinfo : EIATTR_KPARAM_INFO
	.align		4
.L_4661:
        /*0008*/ 	.byte	0x04, 0x17
        /*000a*/ 	.short	(.L_4663 - .L_4662)
.L_4662:
        /*000c*/ 	.word	0x00000000
        /*0010*/ 	.short	0x0000
        /*0012*/ 	.short	0x0000
        /*0014*/ 	.byte	0x00, 0xf0, 0x21, 0x02


	//----- nvinfo : EIATTR_SPARSE_MMA_MASK
	.align		4
.L_4663:
        /*0018*/ 	.byte	0x03, 0x50
        /*001a*/ 	.short	0x0000


	//----- nvinfo : EIATTR_MAXREG_COUNT
	.align		4
        /*001c*/ 	.byte	0x03, 0x1b
        /*001e*/ 	.short	0x00ff


	//----- nvinfo : EIATTR_NUM_BARRIERS
	.align		4
        /*0020*/ 	.byte	0x02, 0x4c
        /*0022*/ 	.byte	0x01
	.zero		1


	//----- nvinfo : EIATTR_MERCURY_ISA_VERSION
	.align		4
        /*0024*/ 	.byte	0x03, 0x5f
        /*0026*/ 	.short	0x0101


	//----- nvinfo : EIATTR_COOP_GROUP_MASK_REGIDS
	.align		4
        /*0028*/ 	.byte	0x04, 0x29
        /*002a*/ 	.short	(.L_4665 - .L_4664)


	//   ....[0]....
.L_4664:
        /*002c*/ 	.word	0xffffffff


	//   ....[1]....
        /*0030*/ 	.word	0xffffffff


	//   ....[2]....
        /*0034*/ 	.word	0xffffffff


	//   ....[3]....
        /*0038*/ 	.word	0xffffffff


	//   ....[4]....
        /*003c*/ 	.word	0xffffffff


	//   ....[5]....
        /*0040*/ 	.word	0xffffffff


	//   ....[6]....
        /*0044*/ 	.word	0xffffffff


	//   ....[7]....
        /*0048*/ 	.word	0xffffffff


	//   ....[8]....
        /*004c*/ 	.word	0xffffffff


	//   ....[9]....
        /*0050*/ 	.word	0xffffffff


	//   ....[10]....
        /*0054*/ 	.word	0xffffffff


	//   ....[11]....
        /*0058*/ 	.word	0xffffffff


	//   ....[12]....
        /*005c*/ 	.word	0xffffffff


	//   ....[13]....
        /*0060*/ 	.word	0xffffffff


	//   ....[14]....
        /*0064*/ 	.word	0xffffffff


	//   ....[15]....
        /*0068*/ 	.word	0xffffffff


	//   ....[16]....
        /*006c*/ 	.word	0xffffffff


	//   ....[17]....
        /*0070*/ 	.word	0x0500009c


	//   ....[18]....
        /*0074*/ 	.word	0x0500009c


	//   ....[19]....
        /*0078*/ 	.word	0x0500009c


	//   ....[20]....
        /*007c*/ 	.word	0x0500009c


	//   ....[21]....
        /*0080*/ 	.word	0x0500009c


	//   ....[22]....
        /*0084*/ 	.word	0x0500009c


	//   ....[23]....
        /*0088*/ 	.word	0x0500009c


	//   ....[24]....
        /*008c*/ 	.word	0x0500009c


	//   ....[25]....
        /*0090*/ 	.word	0x0500009c


	//   ....[26]....
        /*0094*/ 	.word	0x0500009c


	//   ....[27]....
        /*0098*/ 	.word	0x0500009c


	//   ....[28]....
        /*009c*/ 	.word	0x0500009c


	//   ....[29]....
        /*00a0*/ 	.word	0x0500009c


	//   ....[30]....
        /*00a4*/ 	.word	0x0500009c


	//   ....[31]....
        /*00a8*/ 	.word	0x0500009c


	//   ....[32]....
        /*00ac*/ 	.word	0x0500009c


	//   ....[33]....
        /*00b0*/ 	.word	0x0500009c


	//----- nvinfo : EIATTR_COOP_GROUP_INSTR_OFFSETS
	.align		4
.L_4665:
        /*00b4*/ 	.byte	0x04, 0x28
        /*00b6*/ 	.short	(.L_4667 - .L_4666)


	//   ....[0]....
.L_4666:
        /*00b8*/ 	.word	0x000008c0


	//   ....[1]....
        /*00bc*/ 	.word	0x000008e0


	//   ....[2]....
        /*00c0*/ 	.word	0x00000900


	//   ....[3]....
        /*00c4*/ 	.word	0x00000920


	//   ....[4]....
        /*00c8*/ 	.word	0x00000940


	//   ....[5]....
        /*00cc*/ 	.word	0x00000f70


	//   ....[6]....
        /*00d0*/ 	.word	0x00000f90


	//   ....[7]....
        /*00d4*/ 	.word	0x00000fb0


	//   ....[8]....
        /*00d8*/ 	.word	0x00000fd0


	//   ....[9]....
        /*00dc*/ 	.word	0x00000ff0


	//   ....[10]....
        /*00e0*/ 	.word	0x00002d80


	//   ....[11]....
        /*00e4*/ 	.word	0x00002da0


	//   ....[12]....
        /*00e8*/ 	.word	0x00002dc0


	//   ....[13]....
        /*00ec*/ 	.word	0x00002de0


	//   ....[14]....
        /*00f0*/ 	.word	0x00002e00


	//   ....[15]....
        /*00f4*/ 	.word	0x00002fa0


	//   ....[16]....
        /*00f8*/ 	.word	0x00002fc0


	//   ....[17]....
        /*00fc*/ 	.word	0x00003220


	//   ....[18]....
        /*0100*/ 	.word	0x000032a0


	//   ....[19]....
        /*0104*/ 	.word	0x00003300


	//   ....[20]....
        /*0108*/ 	.word	0x00003360


	//   ....[21]....
        /*010c*/ 	.word	0x000033c0


	//   ....[22]....
        /*0110*/ 	.word	0x00003a40


	//   ....[23]....
        /*0114*/ 	.word	0x00003aa0


	//   ....[24]....
        /*0118*/ 	.word	0x00003b00


	//   ....[25]....
        /*011c*/ 	.word	0x00003b60


	//   ....[26]....
        /*0120*/ 	.word	0x00003bc0


	//   ....[27]....
        /*0124*/ 	.word	0x00003c50


	//   ....[28]....
        /*0128*/ 	.word	0x00003cf0


	//   ....[29]....
        /*012c*/ 	.word	0x00003d60


	//   ....[30]....
        /*0130*/ 	.word	0x00003dd0


	//   ....[31]....
        /*0134*/ 	.word	0x00003e40


	//   ....[32]....
        /*0138*/ 	.word	0x00003ec0


	//   ....[33]....
        /*013c*/ 	.word	0x00003f30


	//----- nvinfo : EIATTR_EXIT_INSTR_OFFSETS
	.align		4
.L_4667:
        /*0140*/ 	.byte	0x04, 0x1c
        /*0142*/ 	.short	(.L_4669 - .L_4668)


	//   ....[0]....
.L_4668:
        /*0144*/ 	.word	0x00003070


	//   ....[1]....
        /*0148*/ 	.word	0x000030d0


	//   ....[2]....
        /*014c*/ 	.word	0x000031c0


	//----- nvinfo : EIATTR_MAX_THREADS
	.align		4
.L_4669:
        /*0150*/ 	.byte	0x04, 0x05
        /*0152*/ 	.short	(.L_4671 - .L_4670)
.L_4670:
        /*0154*/ 	.word	0x00000080
        /*0158*/ 	.word	0x00000001
        /*015c*/ 	.word	0x00000001


	//----- nvinfo : EIATTR_CRS_STACK_SIZE
	.align		4
.L_4671:
        /*0160*/ 	.byte	0x04, 0x1e
        /*0162*/ 	.short	(.L_4673 - .L_4672)
.L_4672:
        /*0164*/ 	.word	0x00000000


	//----- nvinfo : EIATTR_CBANK_PARAM_SIZE
	.align		4
.L_4673:
        /*0168*/ 	.byte	0x03, 0x19
        /*016a*/ 	.short	0x0088


	//----- nvinfo : EIATTR_PARAM_CBANK
	.align		4
        /*016c*/ 	.byte	0x04, 0x0a
        /*016e*/ 	.short	(.L_4675 - .L_4674)
	.align		4
.L_4674:
        /*0170*/ 	.word	index@(.nv.constant0._ZN18transformer_engine13normalization19ln_fwd_tuned_kernelINS0_13Kernel_traitsIff13__nv_bfloat16fjLj1536ELj1ELj4ELj1ELj16ENS0_18Kernel_traits_baseILj1536EffS3_fjLj128EEEEEEEvNS0_19ForwardKernelParamsE)
        /*0174*/ 	.short	0x0210
        /*0176*/ 	.short	0x0088


	//----- nvinfo : EIATTR_SW_WAR
	.align		4
.L_4675:
        /*0178*/ 	.byte	0x04, 0x36
        /*017a*/ 	.short	(.L_4677 - .L_4676)
.L_4676:
        /*017c*/ 	.word	0x00000008
.L_4677:


//--------------------- .nv.info._ZN18transformer_engine13normalization19ln_fwd_tuned_kernelINS0_13Kernel_traitsI13__nv_bfloat16S3_S3_fjLj1536ELj1ELj4ELj1ELj16ENS0_18Kernel_traits_baseILj1536ES3_S3_S3_fjLj128EEEEEEEvNS0_19ForwardKernelParamsE --------------------------
	.section	.nv.info._ZN18transformer_engine13normalization19ln_fwd_tuned_kernelINS0_13Kernel_traitsI13__nv_bfloat16S3_S3_fjLj1536ELj1ELj4ELj1ELj16ENS0_18Kernel_traits_baseILj1536ES3_S3_S3_fjLj128EEEEEEEvNS0_19ForwardKernelParamsE,"",@"SHT_CUDA_INFO"
	.sectionflags	@""
	.align	4


	//----- nvinfo : EIATTR_CUDA_API_VERSION
	.align		4
        /*0000*/ 	.byte	0x04, 0x37
        /*0002*/ 	.short	(.L_4679 - .L_4678)
.L_4678:
        /*0004*/ 	.word	0x00000082


	//----- nvinfo : EIATTR_KPARAM_INFO
	.align		4
.L_4679:
        /*0008*/ 	.byte	0x04, 0x17
        /*000a*/ 	.short	(.L_4681 - .L_4680)
.L_4680:
        /*000c*/ 	.word	0x00000000
        /*0010*/ 	.short	0x0000
        /*0012*/ 	.short	0x0000
        /*0014*/ 	.byte	0x00, 0xf0, 0x21, 0x02


	//----- nvinfo : EIATTR_SPARSE_MMA_MASK
	.align		4
.L_4681:
        /*0018*/ 	.byte	0x03, 0x50
        /*001a*/ 	.short	0x0000


	//----- nvinfo : EIATTR_MAXREG_COUNT
	.align		4
        /*001c*/ 	.byte	0x03, 0x1b
        /*001e*/ 	.short	0x00ff


	//----- nvinfo : EIATTR_NUM_BARRIERS
	.align		4
        /*0020*/ 	.byte	0x02, 0x4c
        /*0022*/ 	.byte	0x01
	.zero		1


	//----- nvinfo : EIATTR_MERCURY_ISA_VERSION
	.align		4
        /*0024*/ 	.byte	0x03, 0x5f
        /*0026*/ 	.short	0x0101


	//----- nvinfo : EIATTR_COOP_GROUP_MASK_REGIDS
	.align		4
        /*0028*/ 	.byte	0x04, 0x29
        /*002a*/ 	.short	(.L_4683 - .L_4682)


	//   ....[0]....
.L_4682:
        /*002c*/ 	.word	0xffffffff


	//   ....[1]....
        /*0030*/ 	.word	0xffffffff


	//   ....[2]....
        /*0034*/ 	.word	0xffffffff


	//   ....[3]....
        /*0038*/ 	.word	0xffffffff


	//   ....[4]....
        /*003c*/ 	.word	0xffffffff


	//   ....[5]....
        /*0040*/ 	.word	0xffffffff


	//   ....[6]....
        /*0044*/ 	.word	0xffffffff


	//   ....[7]....
        /*0048*/ 	.word	0xffffffff


	//   ....[8]....
        /*004c*/ 	.word	0xffffffff


	//   ....[9]....
        /*0050*/ 	.word	0xffffffff


	//   ....[10]....
        /*0054*/ 	.word	0xffffffff


	//   ....[11]....
        /*0058*/ 	.word	0xffffffff


	//   ....[12]....
        /*005c*/ 	.word	0xffffffff


	//   ....[13]....
        /*0060*/ 	.word	0xffffffff


	//   ....[14]....
        /*0064*/ 	.word	0xffffffff


	//   ....[15]....
        /*0068*/ 	.word	0xffffffff


	//   ....[16]....
        /*006c*/ 	.word	0xffffffff


	//   ....[17]....
        /*0070*/ 	.word	0x05000069


	//   ....[18]....
        /*0074*/ 	.word	0x05000069


	//   ....[19]....
        /*0078*/ 	.word	0x05000069


	//   ....[20]....
        /*007c*/ 	.word	0x05000069


	//   ....[21]....
        /*0080*/ 	.word	0x05000069


	//   ....[22]....
        /*0084*/ 	.word	0x05000069


	//   ....[23]....
        /*0088*/ 	.word	0x05000069


	//   ....[24]....
        /*008c*/ 	.word	0x05000069


	//   ....[25]....
        /*0090*/ 	.word	0x05000069


	//   ....[26]....
        /*0094*/ 	.word	0x05000069


	//   ....[27]....
        /*0098*/ 	.word	0x05000069


	//   ....[28]....
        /*009c*/ 	.word	0x05000069


	//   ....[29]....
        /*00a0*/ 	.word	0x05000069


	//   ....[30]....
        /*00a4*/ 	.word	0x05000069


	//   ....[31]....
        /*00a8*/ 	.word	0x05000069


	//   ....[32]....
        /*00ac*/ 	.word	0x05000069


	//   ....[33]....
        /*00b0*/ 	.word	0x05000069


	//----- nvinfo : EIATTR_COOP_GROUP_INSTR_OFFSETS
	.align		4
.L_4683:
        /*00b4*/ 	.byte	0x04, 0x28
        /*00b6*/ 	.short	(.L_4685 - .L_4684)


	//   ....[0]....
.L_4684:
        /*00b8*/ 	.word	0x00000b90


	//   ....[1]....
        /*00bc*/ 	.word	0x00000bb0


	//   ....[2]....
        /*00c0*/ 	.word	0x00000bd0


	//   ....[3]....
        /*00c4*/ 	.word	0x00000bf0


	//   ....[4]....
        /*00c8*/ 	.word	0x00000c10


	//   ....[5]....
        /*00cc*/ 	.word	0x00001240


	//   ....[6]....
        /*00d0*/ 	.word	0x00001260


	//   ....[7]....
        /*00d4*/ 	.word	0x00001280


	//   ....[8]....
        /*00d8*/ 	.word	0x000012a0


	//   ....[9]....
        /*00dc*/ 	.word	0x000012c0


	//   ....[10]....
        /*00e0*/ 	.word	0x00002f40


	//   ....[11]....
        /*00e4*/ 	.word	0x00002f60


	//   ....[12]....
        /*00e8*/ 	.word	0x00002f80


	//   ....[13]....
        /*00ec*/ 	.word	0x00002fa0


	//   ....[14]....
        /*00f0*/ 	.word	0x00002fc0


	//   ....[15]....
        /*00f4*/ 	.word	0x00003160


	//   ....[16]....
        /*00f8*/ 	.word	0x00003180


	//   ....[17]....
        /*00fc*/ 	.word	0x000033c0


	//   ....[18]....
        /*0100*/ 	.word	0x00003440


	//   ....[19]....
        /*0104*/ 	.word	0x000034c0


	//   ....[20]....
        /*0108*/ 	.word	0x00003540


	//   ....[21]....
        /*010c*/ 	.word	0x000035c0


	//   ....[22]....
        /*0110*/ 	.word	0x00003c50


	//   ....[23]....
        /*0114*/ 	.word	0x00003cd0


	//   ....[24]....
        /*0118*/ 	.word	0x00003d50


	//   ....[25]....
        /*011c*/ 	.word	0x00003dd0


	//   ....[26]....
        /*0120*/ 	.word	0x00003e50


	//   ....[27]....
        /*0124*/ 	.word	0x00003ee0


	//   ....[28]....
        /*0128*/ 	.word	0x00003f80


	//   ....[29]....
        /*012c*/ 	.word	0x00003ff0


	//   ....[30]....
        /*0130*/ 	.word	0x00004060


	//   ....[31]....
        /*0134*/ 	.word	0x000040d0


	//   ....[32]....
        /*0138*/ 	.word	0x00004150


	//   ....[33]....
        /*013c*/ 	.word	0x000041c0


	//----- nvinfo : EIATTR_EXIT_INSTR_OFFSETS
	.align		4
.L_4685:
        /*0140*/ 	.byte	0x04, 0x1c
        /*0142*/ 	.short	(.L_4687 - .L_4686)


	//   ....[0]....
.L_4686:
        /*0144*/ 	.word	0x00003210


	//   ....[1]....
        /*0148*/ 	.word	0x00003270


	//   ....[2]....
        /*014c*/ 	.word	0x00003360


	//----- nvinfo : EIATTR_MAX_THREADS
	.align		4
.L_4687:
        /*0150*/ 	.byte	0x04, 0x05
        /*0152*/ 	.short	(.L_4689 - .L_4688)
.L_4688:
        /*0154*/ 	.word	0x00000080
        /*0158*/ 	.word	0x00000001
        /*015c*/ 	.word	0x00000001


	//----- nvinfo : EIATTR_CRS_STACK_SIZE
	.align		4
.L_4689:
        /*0160*/ 	.byte	0x04, 0x1e
        /*0162*/ 	.short	(.L_4691 - .L_4690)
.L_4690:
        /*0164*/ 	.word	0x00000000


	//----- nvinfo : EIATTR_CBANK_PARAM_SIZE
	.align		4
.L_4691:
        /*0168*/ 	.byte	0x03, 0x19
        /*016a*/ 	.short	0x0088


	//----- nvinfo : EIATTR_PARAM_CBANK
	.align		4
        /*016c*/ 	.byte	0x04, 0x0a
        /*016e*/ 	.short	(.L_4693 - .L_4692)
	.align		4
.L_4692:
        /*0170*/ 	.word	index@(.nv.constant0._ZN18transformer_engine13normalization19ln_fwd_tuned_kernelINS0_13Kernel_traitsI13__nv_bfloat16S3_S3_fjLj1536ELj1ELj4ELj1ELj16ENS0_18Kernel_traits_baseILj1536ES3_S3_S3_fjLj128EEEEEEEvNS0_19ForwardKernelParamsE)
        /*0174*/ 	.short	0x0210
        /*0176*/ 	.short	0x0088


	//----- nvinfo : EIATTR_SW_WAR
	.align		4
.L_4693:
        /*0178*/ 	.byte	0x04, 0x36
        /*017a*/ 	.short	(.L_4695 - .L_4694)
.L_4694:
        /*017c*/ 	.word	0x00000008
.L_4695:


//--------------------- .nv.info._ZN18transformer_engine13normalization19ln_fwd_tuned_kernelINS0_13Kernel_traitsIff6__halffjLj1536ELj1ELj4ELj1ELj16ENS0_18Kernel_traits_baseILj1536EffS3_fjLj128EEEEEEEvNS0_19ForwardKernelParamsE --------------------------
	.section	.nv.info._ZN18transformer_engine13normalization19ln_fwd_tuned_kernelINS0_13Kernel_traitsIff6__halffjLj1536ELj1ELj4ELj1ELj16ENS0_18Kernel_traits_baseILj1536EffS3_fjLj128EEEEEEEvNS0_19ForwardKernelParamsE,"",@"SHT_CUDA_INFO"
	.sectionflags	@""
	.align	4


	//----- nvinfo : EIATTR_CUDA_API_VERSION
	.align		4
        /*0000*/ 	.byte	0x04, 0x37
        /*0002*/ 	.short	(.L_4697 - .L_4696)
.L_4696:
        /*0004*/ 	.word	0x00000082


	//----- nvinfo : EIATTR_KPARAM_INFO
	.align		4
.L_4697:
        /*0008*/ 	.byte	0x04, 0x17
        /*000a*/ 	.short	(.L_4699 - .L_4698)
.L_4698:
        /*000c*/ 	.word	0x00000000
        /*0010*/ 	.short	0x0000
        /*0012*/ 	.short	0x0000
        /*0014*/ 	.byte	0x00, 0xf0, 0x21, 0x02


	//----- nvinfo : EIATTR_SPARSE_MMA_MASK
	.align		4
.L_4699:
        /*0018*/ 	.byte	0x03, 0x50
        /*001a*/ 	.short	0x0000


	//----- nvinfo : EIATTR_MAXREG_COUNT
	.align		4
        /*001c*/ 	.byte	0x03, 0x1b
        /*001e*/ 	.short	0x00ff


	//----- nvinfo : EIATTR_NUM_BARRIERS
	.align		4
        /*0020*/ 	.byte	0x02, 0x4c
        /*0022*/ 	.byte	0x01
	.zero		1


	//----- nvinfo : EIATTR_MERCURY_ISA_VERSION
	.align		4
        /*0024*/ 	.byte	0x03, 0x5f
        /*0026*/ 	.short	0x0101


	//----- nvinfo : EIATTR_COOP_GROUP_MASK_REGIDS
	.align		4
        /*0028*/ 	.byte	0x04, 0x29
        /*002a*/ 	.short	(.L_4701 - .L_4700)


	//   ....[0]....
.L_4700:
        /*002c*/ 	.word	0xffffffff


	//   ....[1]....
        /*0030*/ 	.word	0xffffffff


	//   ....[2]....
        /*0034*/ 	.word	0xffffffff


	//   ....[3]....
        /*0038*/ 	.word	0xffffffff


	//   ....[4]....
        /*003c*/ 	.word	0xffffffff


	//   ....[5]....
        /*0040*/ 	.word	0xffffffff


	//   ....[6]....
        /*0044*/ 	.word	0xffffffff


	//   ....[7]....
        /*0048*/ 	.word	0xffffffff


	//   ....[8]....
        /*004c*/ 	.word	0xffffffff


	//   ....[9]....
        /*0050*/ 	.word	0xffffffff


	//   ....[10]....
        /*0054*/ 	.word	0xffffffff


	//   ....[11]....
        /*0058*/ 	.word	0xffffffff


	//   ....[12]....
        /*005c*/ 	.word	0xffffffff


	//   ....[13]....
        /*0060*/ 	.word	0xffffffff


	//   ....[14]....
        /*0064*/ 	.word	0xffffffff


	//   ....[15]....
        /*0068*/ 	.word	0xffffffff


	//   ....[16]....
        /*006c*/ 	.word	0xffffffff


	//   ....[17]....
        /*0070*/ 	.word	0x0500009c


	//   ....[18]....
        /*0074*/ 	.word	0x0500009c


	//   ....[19]....
        /*0078*/ 	.word	0x0500009c


	//   ....[20]....
        /*007c*/ 	.word	0x0500009c


	//   ....[21]....
        /*0080*/ 	.word	0x0500009c


	//   ....[22]....
        /*0084*/ 	.word	0x0500009c


	//   ....[23]....
        /*0088*/ 	.word	0x0500009c


	//   ....[24]....
        /*008c*/ 	.word	0x0500009c


	//   ....[25]....
        /*0090*/ 	.word	0x0500009c


	//   ....[26]....
        /*0094*/ 	.word	0x0500009c


	//   ....[27]....
        /*0098*/ 	.word	0x0500009c


	//   ....[28]....
        /*009c*/ 	.word	0x0500009c


	//   ....[29]....
        /*00a0*/ 	.word	0x0500009c


	//   ....[30]....
        /*00a4*/ 	.word	0x0500009c


	//   ....[31]....
        /*00a8*/ 	.word	0x0500009c


	//   ....[32]....
        /*00ac*/ 	.word	0x0500009c


	//   ....[33]....
        /*00b0*/ 	.word	0x0500009c


	//----- nvinfo : EIATTR_COOP_GROUP_INSTR_OFFSETS
	.align		4
.L_4701:
        /*00b4*/ 	.byte	0x04, 0x28
        /*00b6*/ 	.short	(.L_4703 - .L_4702)


	//   ....[0]....
.L_4702:
        /*00b8*/ 	.word	0x000008c0


	//   ....[1]....
        /*00bc*/ 	.word	0x000008e0


	//   ....[2]....
        /*00c0*/ 	.word	0x00000900


	//   ....[3]....
        /*00c4*/ 	.word	0x00000920


	//   ....[4]....
        /*00c8*/ 	.word	0x00000940


	//   ....[5]....
        /*00cc*/ 	.word	0x00000f70


	//   ....[6]....
        /*00d0*/ 	.word	0x00000f90


	//   ....[7]....
        /*00d4*/ 	.word	0x00000fb0


	//   ....[8]....
        /*00d8*/ 	.word	0x00000fd0


	//   ....[9]....
        /*00dc*/ 	.word	0x00000ff0


	//   ....[10]....
        /*00e0*/ 	.word	0x00002d80


	//   ....[11]....
        /*00e4*/ 	.word	0x00002da0


	//   ....[12]....
        /*00e8*/ 	.word	0x00002dc0


	//   ....[13]....
        /*00ec*/ 	.word	0x00002de0


	//   ....[14]....
        /*00f0*/ 	.word	0x00002e00


	//   ....[15]....
        /*00f4*/ 	.word	0x00002fa0


	//   ....[16]....
        /*00f8*/ 	.word	0x00002fc0


	//   ....[17]....
        /*00fc*/ 	.word	0x00003220


	//   ....[18]....
        /*0100*/ 	.word	0x000032a0


	//   ....[19]....
        /*0104*/ 	.word	0x00003300


	//   ....[20]....
        /*0108*/ 	.word	0x00003360


	//   ....[21]....
        /*010c*/ 	.word	0x000033c0


	//   ....[22]....
        /*0110*/ 	.word	0x00003a40


	//   ....[23]....
        /*0114*/ 	.word	0x00003aa0


	//   ....[24]....
        /*0118*/ 	.word	0x00003b00


	//   ....[25]....
        /*011c*/ 	.word	0x00003b60


	//   ....[26]....
        /*0120*/ 	.word	0x00003bc0


	//   ....[27]....
        /*0124*/ 	.word	0x00003c50


	//   ....[28]....
        /*0128*/ 	.word	0x00003cf0


	//   ....[29]....
        /*012c*/ 	.word	0x00003d60


	//   ....[30]....
        /*0130*/ 	.word	0x00003dd0


	//   ....[31]....
        /*0134*/ 	.word	0x00003e40


	//   ....[32]....
        /*0138*/ 	.word	0x00003ec0


	//   ....[33]....
        /*013c*/ 	.word	0x00003f30


	//----- nvinfo : EIATTR_EXIT_INSTR_OFFSETS
	.align		4
.L_4703:
        /*0140*/ 	.byte	0x04, 0x1c
        /*0142*/ 	.short	(.L_4705 - .L_4704)


	//   ....[0]....
.L_4704:
        /*0144*/ 	.word	0x00003070


	//   ....[1]....
        /*0148*/ 	.word	0x000030d0


	//   ....[2]....
        /*014c*/ 	.word	0x000031c0


	//----- nvinfo : EIATTR_MAX_THREADS
	.align		4
.L_4705:
        /*0150*/ 	.byte	0x04, 0x05
        /*0152*/ 	.short	(.L_4707 - .L_4706)
.L_4706:
        /*0154*/ 	.word	0x00000080
        /*0158*/ 	.word	0x00000001
        /*015c*/ 	.word	0x00000001


	//----- nvinfo : EIATTR_CRS_STACK_SIZE
	.align		4
.L_4707:
        /*0160*/ 	.byte	0x04, 0x1e
        /*0162*/ 	.short	(.L_4709 - .L_4708)
.L_4708:
        /*0164*/ 	.word	0x00000000


	//----- nvinfo : EIATTR_CBANK_PARAM_SIZE
	.align		4
.L_4709:
        /*0168*/ 	.byte	0x03, 0x19
        /*016a*/ 	.short	0x0088


	//----- nvinfo : EIATTR_PARAM_CBANK
	.align		4
        /*016c*/ 	.byte	0x04, 0x0a
        /*016e*/ 	.short	(.L_4711 - .L_4710)
	.align		4
.L_4710:
        /*0170*/ 	.word	index@(.nv.constant0._ZN18transformer_engine13normalization19ln_fwd_tuned_kernelINS0_13Kernel_traitsIff6__halffjLj1536ELj1ELj4ELj1ELj16ENS0_18Kernel_traits_baseILj1536EffS3_fjLj128EEEEEEEvNS0_19ForwardKernelParamsE)
        /*0174*/ 	.short	0x0210
        /*0176*/ 	.short	0x0088


	//----- nvinfo : EIATTR_SW_WAR
	.align		4
.L_4711:
        /*0178*/ 	.byte	0x04, 0x36
        /*017a*/ 	.short	(.L_4713 - .L_4712)
.L_4712:
        /*017c*/ 	.word	0x00000008
.L_4713:


//--------------------- .nv.info._ZN18transformer_engine13normalization19ln_fwd_tuned_kernelINS0_13Kernel_traitsI6__halfS3_S3_fjLj1536ELj1ELj4ELj1ELj16ENS0_18Kernel_traits_baseILj1536ES3_S3_S3_fjLj128EEEEEEEvNS0_19ForwardKernelParamsE --------------------------
	.section	.nv.info._ZN18transformer_engine13normalization19ln_fwd_tuned_kernelINS0_13Kernel_traitsI6__halfS3_S3_fjLj1536ELj1ELj4ELj1ELj16ENS0_18Kernel_traits_baseILj1536ES3_S3_S3_fjLj128EEEEEEEvNS0_19ForwardKernelParamsE,"",@"SHT_CUDA_INFO"
	.sectionflags	@""
	.align	4


	//----- nvinfo : EIATTR_CUDA_API_VERSION
	.align		4
        /*0000*/ 	.byte	0x04, 0x37
        /*0002*/ 	.short	(.L_4715 - .L_4714)
.L_4714:
        /*0004*/ 	.word	0x00000082


	//----- nvinfo : EIATTR_KPARAM_INFO
	.align		4
.L_4715:
        /*0008*/ 	.byte	0x04, 0x17
        /*000a*/ 	.short	(.L_4717 - .L_4716)
.L_4716:
        /*000c*/ 	.word	0x00000000
        /*0010*/ 	.short	0x0000
        /*0012*/ 	.short	0x0000
        /*0014*/ 	.byte	0x00, 0xf0, 0x21, 0x02


	//----- nvinfo : EIATTR_SPARSE_MMA_MASK
	.align		4
.L_4717:
        /*0018*/ 	.byte	0x03, 0x50
        /*001a*/ 	.short	0x0000


	//----- nvinfo : EIATTR_MAXREG_COUNT
	.align		4
        /*001c*/ 	.byte	0x03, 0x1b
        /*001e*/ 	.short	0x00ff


	//----- nvinfo : EIATTR_NUM_BARRIERS
	.align		4
        /*0020*/ 	.byte	0x02, 0x4c
        /*0022*/ 	.byte	0x01
	.zero		1


	//----- nvinfo : EIATTR_MERCURY_ISA_VERSION
	.align		4
        /*0024*/ 	.byte	0x03, 0x5f
        /*0026*/ 	.short	0x0101


	//----- nvinfo : EIATTR_COOP_GROUP_MASK_REGIDS
	.align		4
        /*0028*/ 	.byte	0x04, 0x29
        /*002a*/ 	.short	(.L_4719 - .L_4718)


	//   ....[0]....
.L_4718:
        /*002c*/ 	.word	0xffffffff


	//   ....[1]....
        /*0030*/ 	.word	0xffffffff


	//   ....[2]....
        /*0034*/ 	.word	0xffffffff


	//   ....[3]....
        /*0038*/ 	.word	0xffffffff


	//   ....[4]....
        /*003c*/ 	.word	0xffffffff


	//   ....[5]....
        /*0040*/ 	.word	0xffffffff


	//   ....[6]....
        /*0044*/ 	.word	0xffffffff


	//   ....[7]....
        /*0048*/ 	.word	0xffffffff


	//   ....[8]....
        /*004c*/ 	.word	0xffffffff


	//   ....[9]....
        /*0050*/ 	.word	0xffffffff


	//   ....[10]....
        /*0054*/ 	.word	0xffffffff


	//   ....[11]....
        /*0058*/ 	.word	0xffffffff


	//   ....[12]....
        /*005c*/ 	.word	0xffffffff


	//   ....[13]....
        /*0060*/ 	.word	0xffffffff


	//   ....[14]....
        /*0064*/ 	.word	0xffffffff


	//   ....[15]....
        /*0068*/ 	.word	0xffffffff


	//   ....[16]....
        /*006c*/ 	.word	0xffffffff


	//   ....[17]....
        /*0070*/ 	.word	0x05000069


	//   ....[18]....
        /*0074*/ 	.word	0x05000069


	//   ....[19]....
        /*0078*/ 	.word	0x05000069


	//   ....[20]....
        /*007c*/ 	.word	0x05000069


	//   ....[21]....
        /*0080*/ 	.word	0x05000069


	//   ....[22]....
        /*0084*/ 	.word	0x05000069


	//   ....[23]....
        /*0088*/ 	.word	0x05000069


	//   ....[24]....
        /*008c*/ 	.word	0x05000069


	//   ....[25]....
        /*0090*/ 	.word	0x05000069


	//   ....[26]....
        /*0094*/ 	.word	0x05000069


	//   ....[27]....
        /*0098*/ 	.word	0x05000069


	//   ....[28]....
        /*009c*/ 	.word	0x05000069


	//   ....[29]....
        /*00a0*/ 	.word	0x05000069


	//   ....[30]....
        /*00a4*/ 	.word	0x05000069


	//   ....[31]....
        /*00a8*/ 	.word	0x05000069


	//   ....[32]....
        /*00ac*/ 	.word	0x05000069


	//   ....[33]....
        /*00b0*/ 	.word	0x05000069


	//----- nvinfo : EIATTR_COOP_GROUP_INSTR_OFFSETS
	.align		4
.L_4719:
        /*00b4*/ 	.byte	0x04, 0x28
        /*00b6*/ 	.short	(.L_4721 - .L_4720)


	//   ....[0]....
.L_4720:
        /*00b8*/ 	.word	0x00000a10


	//   ....[1]....
        /*00bc*/ 	.word	0x00000a30


	//   ....[2]....
        /*00c0*/ 	.word	0x00000a50


	//   ....[3]....
        /*00c4*/ 	.word	0x00000a70


	//   ....[4]....
        /*00c8*/ 	.word	0x00000a90


	//   ....[5]....
        /*00cc*/ 	.word	0x000010c0


	//   ....[6]....
        /*00d0*/ 	.word	0x000010e0


	//   ....[7]....
        /*00d4*/ 	.word	0x00001100


	//   ....[8]....
        /*00d8*/ 	.word	0x00001120


	//   ....[9]....
        /*00dc*/ 	.word	0x00001140


	//   ....[10]....
        /*00e0*/ 	.word	0x00002ac0


	//   ....[11]....
        /*00e4*/ 	.word	0x00002ae0


	//   ....[12]....
        /*00e8*/ 	.word	0x00002b00


	//   ....[13]....
        /*00ec*/ 	.word	0x00002b20


	//   ....[14]....
        /*00f0*/ 	.word	0x00002b40


	//   ....[15]....
        /*00f4*/ 	.word	0x00002ce0


	//   ....[16]....
        /*00f8*/ 	.word	0x00002d00


	//   ....[17]....
        /*00fc*/ 	.word	0x00002f40


	//   ....[18]....
        /*0100*/ 	.word	0x00002fc0


	//   ....[19]....
        /*0104*/ 	.word	0x00003040


	//   ....[20]....
        /*0108*/ 	.word	0x000030c0


	//   ....[21]....
        /*010c*/ 	.word	0x00003140


	//   ....[22]....
        /*0110*/ 	.word	0x000037d0


	//   ....[23]....
        /*0114*/ 	.word	0x00003850


	//   ....[24]....
        /*0118*/ 	.word	0x000038d0


	//   ....[25]....
        /*011c*/ 	.word	0x00003950


	//   ....[26]....
        /*0120*/ 	.word	0x000039d0


	//   ....[27]....
        /*0124*/ 	.word	0x00003a60


	//   ....[28]....
        /*0128*/ 	.word	0x00003b00


	//   ....[29]....
        /*012c*/ 	.word	0x00003b70


	//   ....[30]....
        /*0130*/ 	.word	0x00003be0


	//   ....[31]....
        /*0134*/ 	.word	0x00003c50


	//   ....[32]....
        /*0138*/ 	.word	0x00003cd0


	//   ....[33]....
        /*013c*/ 	.word	0x00003d40


	//----- nvinfo : EIATTR_EXIT_INSTR_OFFSETS
	.align		4
.L_4721:
        /*0140*/ 	.byte	0x04, 0x1c
        /*0142*/ 	.short	(.L_4723 - .L_4722)


	//   ....[0]....
.L_4722:
        /*0144*/ 	.word	0x00002d90


	//   ....[1]....
        /*0148*/ 	.word	0x00002df0


	//   ....[2]....
        /*014c*/ 	.word	0x00002ee0


	//----- nvinfo : EIATTR_MAX_THREADS
	.align		4
.L_4723:
        /*0150*/ 	.byte	0x04, 0x05
        /*0152*/ 	.short	(.L_4725 - .L_4724)
.L_4724:
        /*0154*/ 	.word	0x00000080
        /*0158*/ 	.word	0x00000001
        /*015c*/ 	.word	0x00000001


	//----- nvinfo : EIATTR_CRS_STACK_SIZE
	.align		4
.L_4725:
        /*0160*/ 	.byte	0x04, 0x1e
        /*0162*/ 	.short	(.L_4727 - .L_4726)
.L_4726:
        /*0164*/ 	.word	0x00000000


	//----- nvinfo : EIATTR_CBANK_PARAM_SIZE
	.align		4
.L_4727:
        /*0168*/ 	.byte	0x03, 0x19
        /*016a*/ 	.short	0x0088


	//----- nvinfo : EIATTR_PARAM_CBANK
	.align		4
        /*016c*/ 	.byte	0x04, 0x0a
        /*016e*/ 	.short	(.L_4729 - .L_4728)
	.align		4
.L_4728:
        /*0170*/ 	.word	index@(.nv.constant0._ZN18transformer_engine13normalization19ln_fwd_tuned_kernelINS0_13Kernel_traitsI6__halfS3_S3_fjLj1536ELj1ELj4ELj1ELj16ENS0_18Kernel_traits_baseILj1536ES3_S3_S3_fjLj128EEEEEEEvNS0_19ForwardKernelParamsE)
        /*0174*/ 	.short	0x0210
        /*0176*/ 	.short	0x0088


	//----- nvinfo : EIATTR_SW_WAR
	.align		4
.L_4729:
        /*0178*/ 	.byte	0x04, 0x36
        /*017a*/ 	.short	(.L_4731 - .L_4730)
.L_4730:
        /*017c*/ 	.word	0x00000008
.L_4731:


//--------------------- .nv.info._ZN18transformer_engine13normalization19ln_fwd_tuned_kernelINS0_13Kernel_traitsIffffjLj1536ELj1ELj4ELj1ELj16ENS0_18Kernel_traits_baseILj1536EffffjLj128EEEEEEEvNS0_19ForwardKernelParamsE --------------------------
	.section	.nv.info._ZN18transformer_engine13normalization19ln_fwd_tuned_kernelINS0_13Kernel_traitsIffffjLj1536ELj1ELj4ELj1ELj16ENS0_18Kernel_traits_baseILj1536EffffjLj128EEEEEEEvNS0_19ForwardKernelParamsE,"",@"SHT_CUDA_INFO"
	.sectionflags	@""
	.align	4


	//----- nvinfo : EIATTR_CUDA_API_VERSION
	.align		4
        /*0000*/ 	.byte	0x04, 0x37
        /*0002*/ 	.short	(.L_4733 - .L_4732)
.L_4732:
        /*0004*/ 	.word	0x00000082


	//----- nvinfo : EIATTR_KPARAM_INFO
	.align		4
.L_4733:
        /*0008*/ 	.byte	0x04, 0x17
        /*000a*/ 	.short	(.L_4735 - .L_4734)
.L_4734:
        /*000c*/ 	.word	0x00000000
        /*0010*/ 	.short	0x0000
        /*0012*/ 	.short	0x0000
        /*0014*/ 	.byte	0x00, 0xf0, 0x21, 0x02


	//----- nvinfo : EIATTR_SPARSE_MMA_MASK
	.align		4
.L_4735:
        /*0018*/ 	.byte	0x03, 0x50
        /*001a*/ 	.short	0x0000


	//----- nvinfo : EIATTR_MAXREG_COUNT
	.align		4
        /*001c*/ 	.byte	0x03, 0x1b
        /*001e*/ 	.short	0x00ff


	//----- nvinfo : EIATTR_NUM_BARRIERS
	.align		4
        /*0020*/ 	.byte	0x02, 0x4c
        /*0022*/ 	.byte	0x01
	.zero		1


	//----- nvinfo : EIATTR_MERCURY_ISA_VERSION
	.align		4
        /*0024*/ 	.byte	0x03, 0x5f
        /*0026*/ 	.short	0x0101


	//----- nvinfo : EIATTR_COOP_GROUP_MASK_REGIDS
	.align		4
        /*0028*/ 	.byte	0x04, 0x29
        /*002a*/ 	.short	(.L_4737 - .L_4736)


	//   ....[0]....
.L_4736:
        /*002c*/ 	.word	0xffffffff


	//   ....[1]....
        /*0030*/ 	.word	0xffffffff


	//   ....[2]....
        /*0034*/ 	.word	0xffffffff


	//   ....[3]....
        /*0038*/ 	.word	0xffffffff


	//   ....[4]....
        /*003c*/ 	.word	0xffffffff


	//   ....[5]....
        /*0040*/ 	.word	0xffffffff


	//   ....[6]....
        /*0044*/ 	.word	0xffffffff


	//   ....[7]....
        /*0048*/ 	.word	0xffffffff


	//   ....[8]....
        /*004c*/ 	.word	0xffffffff


	//   ....[9]....
        /*0050*/ 	.word	0xffffffff


	//   ....[10]....
        /*0054*/ 	.word	0xffffffff


	//   ....[11]....
        /*0058*/ 	.word	0xffffffff


	//   ....[12]....
        /*005c*/ 	.word	0xffffffff


	//   ....[13]....
        /*0060*/ 	.word	0xffffffff


	//   ....[14]....
        /*0064*/ 	.word	0xffffffff


	//   ....[15]....
        /*0068*/ 	.word	0xffffffff


	//   ....[16]....
        /*006c*/ 	.word	0xffffffff


	//   ....[17]....
        /*0070*/ 	.word	0x050000a0


	//   ....[18]....
        /*0074*/ 	.word	0x050000a0


	//   ....[19]....
        /*0078*/ 	.word	0x050000a0


	//   ....[20]....
        /*007c*/ 	.word	0x050000a0


	//   ....[21]....
        /*0080*/ 	.word	0x050000a0


	//   ....[22]....
        /*0084*/ 	.word	0x050000a0


	//   ....[23]....
        /*0088*/ 	.word	0x050000a0


	//   ....[24]....
        /*008c*/ 	.word	0x050000a0


	//   ....[25]....
        /*0090*/ 	.word	0x050000a0


	//   ....[26]....
        /*0094*/ 	.word	0x050000a0


	//   ....[27]....
        /*0098*/ 	.word	0x050000a0


	//   ....[28]....
        /*009c*/ 	.word	0x050000a0


	//   ....[29]....
        /*00a0*/ 	.word	0x050000a0


	//   ....[30]....
        /*00a4*/ 	.word	0x050000a0


	//   ....[31]....
        /*00a8*/ 	.word	0x050000a0


	//   ....[32]....
        /*00ac*/ 	.word	0x050000a0


	//   ....[33]....
        /*00b0*/ 	.word	0x050000a0


	//----- nvinfo : EIATTR_COOP_GROUP_INSTR_OFFSETS
	.align		4
.L_4737:
        /*00b4*/ 	.byte	0x04, 0x28
        /*00b6*/ 	.short	(.L_4739 - .L_4738)


	//   ....[0]....
.L_4738:
        /*00b8*/ 	.word	0x000008c0


	//   ....[1]....
        /*00bc*/ 	.word	0x000008e0


	//   ....[2]....
        /*00c0*/ 	.word	0x00000900


	//   ....[3]....
        /*00c4*/ 	.word	0x00000920


	//   ....[4]....
        /*00c8*/ 	.word	0x00000940


	//   ....[5]....
        /*00cc*/ 	.word	0x00000f70


	//   ....[6]....
        /*00d0*/ 	.word	0x00000f90


	//   ....[7]....
        /*00d4*/ 	.word	0x00000fb0


	//   ....[8]....
        /*00d8*/ 	.word	0x00000fd0


	//   ....[9]....
        /*00dc*/ 	.word	0x00000ff0


	//   ....[10]....
        /*00e0*/ 	.word	0x00002590


	//   ....[11]....
        /*00e4*/ 	.word	0x000025b0


	//   ....[12]....
        /*00e8*/ 	.word	0x000025d0


	//   ....[13]....
        /*00ec*/ 	.word	0x000025f0


	//   ....[14]....
        /*00f0*/ 	.word	0x00002610


	//   ....[15]....
        /*00f4*/ 	.word	0x000027b0


	//   ....[16]....
        /*00f8*/ 	.word	0x000027d0


	//   ....[17]....
        /*00fc*/ 	.word	0x00002a20


	//   ....[18]....
        /*0100*/ 	.word	0x00002aa0


	//   ....[19]....
        /*0104*/ 	.word	0x00002b00


	//   ....[20]....
        /*0108*/ 	.word	0x00002b60


	//   ....[21]....
        /*010c*/ 	.word	0x00002bc0


	//   ....[22]....
        /*0110*/ 	.word	0x00003240


	//   ....[23]....
        /*0114*/ 	.word	0x000032a0


	//   ....[24]....
        /*0118*/ 	.word	0x00003300


	//   ....[25]....
        /*011c*/ 	.word	0x00003360


	//   ....[26]....
        /*0120*/ 	.word	0x000033c0


	//   ....[27]....
        /*0124*/ 	.word	0x00003450


	//   ....[28]....
        /*0128*/ 	.word	0x000034e0


	//   ....[29]....
        /*012c*/ 	.word	0x00003550


	//   ....[30]....
        /*0130*/ 	.word	0x000035c0


	//   ....[31]....
        /*0134*/ 	.word	0x00003630


	//   ....[32]....
        /*0138*/ 	.word	0x000036a0


	//   ....[33]....
        /*013c*/ 	.word	0x00003710


	//----- nvinfo : EIATTR_EXIT_INSTR_OFFSETS
	.align		4
.L_4739:
        /*0140*/ 	.byte	0x04, 0x1c
        /*0142*/ 	.short	(.L_4741 - .L_4740)


	//   ....[0]....
.L_4740:
        /*0144*/ 	.word	0x00002880


	//   ....[1]....
        /*0148*/ 	.word	0x000028e0


	//   ....[2]....
        /*014c*/ 	.word	0x000029c0


	//----- nvinfo : EIATTR_MAX_THREADS
	.align		4
.L_4741:
        /*0150*/ 	.byte	0x04, 0x05
        /*0152*/ 	.short	(.L_4743 - .L_4742)
.L_4742:
        /*0154*/ 	.word	0x00000080
        /*0158*/ 	.word	0x00000001
        /*015c*/ 	.word	0x00000001


	//----- nvinfo : EIATTR_CRS_STACK_SIZE
	.align		4
.L_4743:
        /*0160*/ 	.byte	0x04, 0x1e
        /*0162*/ 	.short	(.L_4745 - .L_4744)
.L_4744:
        /*0164*/ 	.word	0x00000000


	//----- nvinfo : EIATTR_CBANK_PARAM_SIZE
	.align		4
.L_4745:
        /*0168*/ 	.byte	0x03, 0x19
        /*016a*/ 	.short	0x0088


	//----- nvinfo : EIATTR_PARAM_CBANK
	.align		4
        /*016c*/ 	.byte	0x04, 0x0a
        /*016e*/ 	.short	(.L_4747 - .L_4746)
	.align		4
.L_4746:
        /*0170*/ 	.word	index@(.nv.constant0._ZN18transformer_engine13normalization19ln_fwd_tuned_kernelINS0_13Kernel_traitsIffffjLj1536ELj1ELj4ELj1ELj16ENS0_18Kernel_traits_baseILj1536EffffjLj128EEEEEEEvNS0_19ForwardKernelParamsE)
        /*0174*/ 	.short	0x0210
        /*0176*/ 	.short	0x0088


	//----- nvinfo : EIATTR_SW_WAR
	.align		4
.L_4747:
        /*0178*/ 	.byte	0x04, 0x36
        /*017a*/ 	.short	(.L_4749 - .L_4748)
.L_4748:
        /*017c*/ 	.word	0x00000008
.L_4749:


//--------------------- .nv.info._ZN18transformer_engine13normalization19ln_fwd_tuned_kernelINS0_13Kernel_traitsIff13__nv_bfloat16fjLj1024ELj1ELj4ELj1ELj16ENS0_18Kernel_traits_baseILj1024EffS3_fjLj128EEEEEEEvNS0_19ForwardKernelParamsE --------------------------
	.section	.nv.info._ZN18transformer_engine13normalization19ln_fwd_tuned_kernelINS0_13Kernel_traitsIff13__nv_bfloat16fjLj1024ELj1ELj4ELj1ELj16ENS0_18Kernel_traits_baseILj1024EffS3_fjLj128EEEEEEEvNS0_19ForwardKernelParamsE,"",@"SHT_CUDA_INFO"
	.sectionflags	@""
	.align	4


	//----- nvinfo : EIATTR_CUDA_API_VERSION
	.align		4
        /*0000*/ 	.byte	0x04, 0x37
        /*0002*/ 	.short	(.L_4751 - .L_4750)
.L_4750:
        /*0004*/ 	.word	0x00000082


	//----- nvinfo : EIATTR_KPARAM_INFO
	.align		4
.L_4751:
        /*0008*/ 	.byte	0x04, 0x17
        /*000a*/ 	.short	(.L_4753 - .L_4752)
.L_4752:
        /*000c*/ 	.word	0x00000000
        /*0010*/ 	.short	0x0000
        /*0012*/ 	.short	0x0000
        /*0014*/ 	.byte	0x00, 0xf0, 0x21, 0x02


	//----- nvinfo : EIATTR_SPARSE_MMA_MASK
	.align		4
.L_4753:
        /*0018*/ 	.byte	0x03, 0x50
        /*001a*/ 	.short	0x0000


	//----- nvinfo : EIATTR_MAXREG_COUNT
	.align		4
        /*001c*/ 	.byte	0x03, 0x1b
        /*001e*/ 	.short	0x00ff


	//----- nvinfo : EIATTR_NUM_BARRIERS
	.align		4
        /*0020*/ 	.byte	0x02, 0x4c
        /*0022*/ 	.byte	0x01
	.zero		1


	//----- nvinfo : EIATTR_MERCURY_ISA_VERSION
	.align		4
        /*0024*/ 	.byte	0x03, 0x5f
        /*0026*/ 	.short	0x0101


	//----- nvinfo : EIATTR_COOP_GROUP_MASK_REGIDS
	.align		4
        /*0028*/ 	.byte	0x04, 0x29
        /*002a*/ 	.short	(.L_4755 - .L_4754)


	//   ....[0]....
.L_4754:
        /*002c*/ 	.word	0xffffffff


	//   ....[1]....
        /*0030*/ 	.word	0xffffffff


	//   ....[2]....
        /*0034*/ 	.word	0xffffffff


	//   ....[3]....
        /*0038*/ 	.word	0xffffffff


	//   ....[4]....
        /*003c*/ 	.word	0xffffffff


	//   ....[5]....
        /*0040*/ 	.word	0xffffffff


	//   ....[6]....
        /*0044*/ 	.word	0xffffffff


	//   ....[7]....
        /*0048*/ 	.word	0xffffffff


	//   ....[8]....
        /*004c*/ 	.word	0xffffffff


	//   ....[9]....
        /*0050*/ 	.word	0xffffffff


	//   ....[10]....
        /*0054*/ 	.word	0xffffffff


	//   ....[11]....
        /*0058*/ 	.word	0xffffffff


	//   ....[12]....
        /*005c*/ 	.word	0xffffffff


	//   ....[13]....
        /*0060*/ 	.word	0xffffffff


	//   ....[14]....
        /*0064*/ 	.word	0xffffffff


	//   ....[15]....
        /*0068*/ 	.word	0xffffffff


	//   ....[16]....
        /*006c*/ 	.word	0xffffffff


	//   ....[17]....
        /*0070*/ 	.word	0x05000069


	//   ....[18]....
        /*0074*/ 	.word	0x05000069


	//   ....[19]....
        /*0078*/ 	.word	0x05000069


	//   ....[20]....
        /*007c*/ 	.word	0x05000069


	//   ....[21]....
        /*0080*/ 	.word	0x05000069


	//   ....[22]....
        /*0084*/ 	.word	0x05000069


	//   ....[23]....
        /*0088*/ 	.word	0x05000069


	//   ....[24]....
        /*008c*/ 	.word	0x05000069


	//   ....[25]....
        /*0090*/ 	.word	0x05000069


	//   ....[26]....
        /*0094*/ 	.word	0x05000069


	//   ....[27]....
        /*0098*/ 	.word	0x05000069


	//   ....[28]....
        /*009c*/ 	.word	0x05000069


	//   ....[29]....
        /*00a0*/ 	.word	0x05000069


	//   ....[30]....
        /*00a4*/ 	.word	0x05000069


	//   ....[31]....
        /*00a8*/ 	.word	0x05000069


	//   ....[32]....
        /*00ac*/ 	.word	0x05000069


	//   ....[33]....
        /*00b0*/ 	.word	0x05000069


	//----- nvinfo : EIATTR_COOP_GROUP_INSTR_OFFSETS
	.align		4
.L_4755:
        /*00b4*/ 	.byte	0x04, 0x28
        /*00b6*/ 	.short	(.L_4757 - .L_4756)


	//   ....[0]....
.L_4756:
        /*00b8*/ 	.word	0x00000680


	//   ....[1]....
        /*00bc*/ 	.word	0x000006a0


	//   ....[2]....
        /*00c0*/ 	.word	0x000006c0


	//   ....[3]....
        /*00c4*/ 	.word	0x000006e0


	//   ....[4]....
        /*00c8*/ 	.word	0x00000700


	//   ....[5]....
        /*00cc*/ 	.word	0x00000b30


	//   ....[6]....
        /*00d0*/ 	.word	0x00000b50


	//   ....[7]....
        /*00d4*/ 	.word	0x00000b70


	//   ....[8]....
        /*00d8*/ 	.word	0x00000b90


	//   ....[9]....
        /*00dc*/ 	.word	0x00000bb0


	//   ....[10]....
        /*00e0*/ 	.word	0x00002030


	//   ....[11]....
        /*00e4*/ 	.word	0x00002050


	//   ....[12]....
        /*00e8*/ 	.word	0x00002070


	//   ....[13]....
        /*00ec*/ 	.word	0x00002090


	//   ....[14]....
        /*00f0*/ 	.word	0x000020b0


	//   ....[15]....
        /*00f4*/ 	.word	0x00002250


	//   ....[16]....
        /*00f8*/ 	.word	0x00002270


	//   ....[17]....
        /*00fc*/ 	.word	0x000024d0


	//   ....[18]....
        /*0100*/ 	.word	0x00002550


	//   ....[19]....
        /*0104*/ 	.word	0x000025b0


	//   ....[20]....
        /*0108*/ 	.word	0x00002610


	//   ....[21]....
        /*010c*/ 	.word	0x00002670


	//   ....[22]....
        /*0110*/ 	.word	0x00002af0


	//   ....[23]....
        /*0114*/ 	.word	0x00002b50


	//   ....[24]....
        /*0118*/ 	.word	0x00002bb0


	//   ....[25]....
        /*011c*/ 	.word	0x00002c10


	//   ....[26]....
        /*0120*/ 	.word	0x00002c70


	//   ....[27]....
        /*0124*/ 	.word	0x00002d00


	//   ....[28]....
        /*0128*/ 	.word	0x00002d90


	//   ....[29]....
        /*012c*/ 	.word	0x00002e00


	//   ....[30]....
        /*0130*/ 	.word	0x00002e70


	//   ....[31]....
        /*0134*/ 	.word	0x00002ee0


	//   ....[32]....
        /*0138*/ 	.word	0x00002f50


	//   ....[33]....
        /*013c*/ 	.word	0x00002fc0


	//----- nvinfo : EIATTR_EXIT_INSTR_OFFSETS
	.align		4
.L_4757:
        /*0140*/ 	.byte	0x04, 0x1c
        /*0142*/ 	.short	(.L_4759 - .L_4758)


	//   ....[0]....
.L_4758:
        /*0144*/ 	.word	0x00002320


	//   ....[1]....
        /*0148*/ 	.word	0x00002380


	//   ....[2]....
        /*014c*/ 	.word	0x00002470


	//----- nvinfo : EIATTR_MAX_THREADS
	.align		4
.L_4759:
        /*0150*/ 	.byte	0x04, 0x05
        /*0152*/ 	.short	(.L_4761 - .L_4760)
.L_4760:
        /*0154*/ 	.word	0x00000080
        /*0158*/ 	.word	0x00000001
        /*015c*/ 	.word	0x00000001


	//----- nvinfo : EIATTR_CRS_STACK_SIZE
	.align		4
.L_4761:
        /*0160*/ 	.byte	0x04, 0x1e
        /*0162*/ 	.short	(.L_4763 - .L_4762)
.L_4762:
        /*0164*/ 	.word	0x00000000


	//----- nvinfo : EIATTR_CBANK_PARAM_SIZE
	.align		4
.L_4763:
        /*0168*/ 	.byte	0x03, 0x19
        /*016a*/ 	.short	0x0088


	//----- nvinfo : EIATTR_PARAM_CBANK
	.align		4
        /*016c*/ 	.byte	0x04, 0x0a
        /*016e*/ 	.short	(.L_4765 - .L_4764)
	.align		4
.L_4764:
        /*0170*/ 	.word	index@(.nv.constant0._ZN18transformer_engine13normalization19ln_fwd_tuned_kernelINS0_13Kernel_traitsIff13__nv_bfloat16fjLj1024ELj1ELj4ELj1ELj16ENS0_18Kernel_traits_baseILj1024EffS3_fjLj128EEEEEEEvNS0_19ForwardKernelParamsE)
        /*0174*/ 	.short	0x0210
        /*0176*/ 	.short	0x0088


	//----- nvinfo : EIATTR_SW_WAR
	.align		4
.L_4765:
        /*0178*/ 	.byte	0x04, 0x36
        /*017a*/ 	.short	(.L_4767 - .L_4766)
.L_4766:
        /*017c*/ 	.word	0x00000008
.L_4767:


//--------------------- .nv.info._ZN18transformer_engine13normalization19ln_fwd_tuned_kernelINS0_13Kernel_traitsI13__nv_bfloat16S3_S3_fjLj1024ELj1ELj4ELj1ELj16ENS0_18Kernel_traits_baseILj1024ES3_S3_S3_fjLj128EEEEEEEvNS0_19ForwardKernelParamsE --------------------------
	.section	.nv.info._ZN18transformer_engine13normalization19ln_fwd_tuned_kernelINS0_13Kernel_traitsI13__nv_bfloat16S3_S3_fjLj1024ELj1ELj4ELj1ELj16ENS0_18Kernel_traits_baseILj1024ES3_S3_S3_fjLj128EEEEEEEvNS0_19ForwardKernelParamsE,"",@"SHT_CUDA_INFO"
	.sectionflags	@""
	.align	4


	//----- nvinfo : EIATTR_CUDA_API_VERSION
	.align		4
        /*0000*/ 	.byte	0x04, 0x37
        /*0002*/ 	.short	(.L_4769 - .L_4768)
.L_4768:
        /*0004*/ 	.word	0x00000082


	//----- nvinfo : EIATTR_KPARAM_INFO
	.align		4
.L_4769:
        /*0008*/ 	.byte	0x04, 0x17
        /*000a*/ 	.short	(.L_4771 - .L_4770)
.L_4770:
        /*000c*/ 	.word	0x00000000
        /*0010*/ 	.short	0x0000
        /*0012*/ 	.short	0x0000
        /*0014*/ 	.byte	0x00, 0xf0, 0x21, 0x02


	//----- nvinfo : EIATTR_SPARSE_MMA_MASK
	.align		4
.L_4771:
        /*0018*/ 	.byte	0x03, 0x50
        /*001a*/ 	.short	0x0000


	//----- nvinfo : EIATTR_MAXREG_COUNT
	.align		4
        /*001c*/ 	.byte	0x03, 0x1b
        /*001e*/ 	.short	0x00ff


	//----- nvinfo : EIATTR_NUM_BARRIERS
	.align		4
        /*0020*/ 	.byte	0x02, 0x4c
        /*0022*/ 	.byte	0x01
	.zero		1


	//----- nvinfo : EIATTR_MERCURY_ISA_VERSION
	.align		4
        /*0024*/ 	.byte	0x03, 0x5f
        /*0026*/ 	.short	0x0101


	//----- nvinfo : EIATTR_COOP_GROUP_MASK_REGIDS
	.align		4
        /*0028*/ 	.byte	0x04, 0x29
        /*002a*/ 	.short	(.L_4773 - .L_4772)


	//   ....[0]....
.L_4772:
        /*002c*/ 	.word	0xffffffff


	//   ....[1]....
        /*0030*/ 	.word	0xffffffff


	//   ....[2]....
        /*0034*/ 	.word	0xffffffff


	//   ....[3]....
        /*0038*/ 	.word	0xffffffff


	//   ....[4]....
        /*003c*/ 	.word	0xffffffff


	//   ....[5]....
        /*0040*/ 	.word	0xffffffff


	//   ....[6]....
        /*0044*/ 	.word	0xffffffff


	//   ....[7]....
        /*0048*/ 	.word	0xffffffff


	//   ....[8]....
        /*004c*/ 	.word	0xffffffff


	//   ....[9]....
        /*0050*/ 	.word	0xffffffff


	//   ....[10]....
        /*0054*/ 	.word	0xffffffff


	//   ....[11]....
        /*0058*/ 	.word	0xffffffff


	//   ....[12]....
        /*005c*/ 	.word	0xffffffff


	//   ....[13]....
        /*0060*/ 	.word	0xffffffff


	//   ....[14]....
        /*0064*/ 	.word	0xffffffff


	//   ....[15]....
        /*0068*/ 	.word	0xffffffff


	//   ....[16]....
        /*006c*/ 	.word	0xffffffff


	//   ....[17]....
        /*0070*/ 	.word	0x05000045


	//   ....[18]....
        /*0074*/ 	.word	0x05000045


	//   ....[19]....
        /*0078*/ 	.word	0x05000045


	//   ....[20]....
        /*007c*/ 	.word	0x05000045


	//   ....[21]....
        /*0080*/ 	.word	0x05000045


	//   ....[22]....
        /*0084*/ 	.word	0x05000045


	//   ....[23]....
        /*0088*/ 	.word	0x05000045


	//   ....[24]....
        /*008c*/ 	.word	0x05000045


	//   ....[25]....
        /*0090*/ 	.word	0x05000045


	//   ....[26]....
        /*0094*/ 	.word	0x05000045


	//   ....[27]....
        /*0098*/ 	.word	0x05000045


	//   ....[28]....
        /*009c*/ 	.word	0x05000045


	//   ....[29]....
        /*00a0*/ 	.word	0x05000045


	//   ....[30]....
        /*00a4*/ 	.word	0x05000045


	//   ....[31]....
        /*00a8*/ 	.word	0x05000045


	//   ....[32]....
        /*00ac*/ 	.word	0x05000045


	//   ....[33]....
        /*00b0*/ 	.word	0x05000045


	//----- nvinfo : EIATTR_COOP_GROUP_INSTR_OFFSETS
	.align		4
.L_4773:
        /*00b4*/ 	.byte	0x04, 0x28
        /*00b6*/ 	.short	(.L_4775 - .L_4774)


	//   ....[0]....
.L_4774:
        /*00b8*/ 	.word	0x00000860


	//   ....[1]....
        /*00bc*/ 	.word	0x00000880


	//   ....[2]....
        /*00c0*/ 	.word	0x000008a0


	//   ....[3]....
        /*00c4*/ 	.word	0x000008c0


	//   ....[4]....
        /*00c8*/ 	.word	0x000008e0


	//   ....[5]....
        /*00cc*/ 	.word	0x00000d10


	//   ....[6]....
        /*00d0*/ 	.word	0x00000d30


	//   ....[7]....
        /*00d4*/ 	.word	0x00000d50


	//   ....[8]....
        /*00d8*/ 	.word	0x00000d70


	//   ....[9]....
        /*00dc*/ 	.word	0x00000d90


	//   ....[10]....
        /*00e0*/ 	.word	0x00002150


	//   ....[11]....
        /*00e4*/ 	.word	0x00002170


	//   ....[12]....
        /*00e8*/ 	.word	0x00002190


	//   ....[13]....
        /*00ec*/ 	.word	0x000021b0


	//   ....[14]....
        /*00f0*/ 	.word	0x000021d0


	//   ....[15]....
        /*00f4*/ 	.word	0x00002370


	//   ....[16]....
        /*00f8*/ 	.word	0x00002390


	//   ....[17]....
        /*00fc*/ 	.word	0x000025f0


	//   ....[18]....
        /*0100*/ 	.word	0x00002670


	//   ....[19]....
        /*0104*/ 	.word	0x000026d0


	//   ....[20]....
        /*0108*/ 	.word	0x00002730


	//   ....[21]....
        /*010c*/ 	.word	0x00002790


	//   ....[22]....
        /*0110*/ 	.word	0x00002c10


	//   ....[23]....
        /*0114*/ 	.word	0x00002c70


	//   ....[24]....
        /*0118*/ 	.word	0x00002cd0


	//   ....[25]....
        /*011c*/ 	.word	0x00002d30


	//   ....[26]....
        /*0120*/ 	.word	0x00002d90


	//   ....[27]....
        /*0124*/ 	.word	0x00002e20


	//   ....[28]....
        /*0128*/ 	.word	0x00002eb0


	//   ....[29]....
        /*012c*/ 	.word	0x00002f20


	//   ....[30]....
        /*0130*/ 	.word	0x00002f90


	//   ....[31]....
        /*0134*/ 	.word	0x00003000


	//   ....[32]....
        /*0138*/ 	.word	0x00003070


	//   ....[33]....
        /*013c*/ 	.word	0x000030e0


	//----- nvinfo : EIATTR_EXIT_INSTR_OFFSETS
	.align		4
.L_4775:
        /*0140*/ 	.byte	0x04, 0x1c
        /*0142*/ 	.short	(.L_4777 - .L_4776)


	//   ....[0]....
.L_4776:
        /*0144*/ 	.word	0x00002440


	//   ....[1]....
        /*0148*/ 	.word	0x000024a0


	//   ....[2]....
        /*014c*/ 	.word	0x00002590


	//----- nvinfo : EIATTR_MAX_THREADS
	.align		4
.L_4777:
        /*0150*/ 	.byte	0x04, 0x05
        /*0152*/ 	.short	(.L_4779 - .L_4778)
.L_4778:
        /*0154*/ 	.word	0x00000080
        /*0158*/ 	.word	0x00000001
        /*015c*/ 	.word	0x00000001


	//----- nvinfo : EIATTR_CRS_STACK_SIZE
	.align		4
.L_4779:
        /*0160*/ 	.byte	0x04, 0x1e
        /*0162*/ 	.short	(.L_4781 - .L_4780)
.L_4780:
        /*0164*/ 	.word	0x00000000


	//----- nvinfo : EIATTR_CBANK_PARAM_SIZE
	.align		4
.L_4781:
        /*0168*/ 	.byte	0x03, 0x19
        /*016a*/ 	.short	0x0088


	//----- nvinfo : EIATTR_PARAM_CBANK
	.align		4
        /*016c*/ 	.byte	0x04, 0x0a
        /*016e*/ 	.short	(.L_4783 - .L_4782)
	.align		4
.L_4782:
        /*0170*/ 	.word	index@(.nv.constant0._ZN18transformer_engine13normalization19ln_fwd_tuned_kernelINS0_13Kernel_traitsI13__nv_bfloat16S3_S3_fjLj1024ELj1ELj4ELj1ELj16ENS0_18Kernel_traits_baseILj1024ES3_S3_S3_fjLj128EEEEEEEvNS0_19ForwardKernelParamsE)
        /*0174*/ 	.short	0x0210
        /*0176*/ 	.short	0x0088


	//----- nvinfo : EIATTR_SW_WAR
	.align		4
.L_4783:
        /*0178*/ 	.byte	0x04, 0x36
        /*017a*/ 	.short	(.L_4785 - .L_4784)
.L_4784:
        /*017c*/ 	.word	0x00000008
.L_4785:


//--------------------- .nv.info._ZN18transformer_engine13normalization19ln_fwd_tuned_kernelINS0_13Kernel_traitsIff6__halffjLj1024ELj1ELj4ELj1ELj16ENS0_18Kernel_traits_baseILj1024EffS3_fjLj128EEEEEEEvNS0_19ForwardKernelParamsE --------------------------
	.section	.nv.info._ZN18transformer_engine13normalization19ln_fwd_tuned_kernelINS0_13Kernel_traitsIff6__halffjLj1024ELj1ELj4ELj1ELj16ENS0_18Kernel_traits_baseILj1024EffS3_fjLj128EEEEEEEvNS0_19ForwardKernelParamsE,"",@"SHT_CUDA_INFO"
	.sectionflags	@""
	.align	4


	//----- nvinfo : EIATTR_CUDA_API_VERSION
	.align		4
        /*0000*/ 	.byte	0x04, 0x37
        /*0002*/ 	.short	(.L_4787 - .L_4786)
.L_4786:
        /*0004*/ 	.word	0x00000082


	//----- nvinfo : EIATTR_KPARAM_INFO
	.align		4
.L_4787:
        /*0008*/ 	.byte	0x04, 0x17
        /*000a*/ 	.short	(.L_4789 - .L_4788)
.L_4788:
        /*000c*/ 	.word	0x00000000
        /*0010*/ 	.short	0x0000
        /*0012*/ 	.short	0x0000
        /*0014*/ 	.byte	0x00, 0xf0, 0x21, 0x02


	//----- nvinfo : EIATTR_SPARSE_MMA_MASK
	.align		4
.L_4789:
        /*0018*/ 	.byte	0x03, 0x50
        /*001a*/ 	.short	0x0000


	//----- nvinfo : EIATTR_MAXREG_COUNT
	.align		4
        /*001c*/ 	.byte	0x03, 0x1b
        /*001e*/ 	.short	0x00ff


	//----- nvinfo : EIATTR_NUM_BARRIERS
	.align		4
        /*0020*/ 	.byte	0x02, 0x4c
        /*0022*/ 	.byte	0x01
	.zero		1


	//----- nvinfo : EIATTR_MERCURY_ISA_VERSION
	.align		4
        /*0024*/ 	.byte	0x03, 0x5f
        /*0026*/ 	.short	0x0101


	//----- nvinfo : EIATTR_COOP_GROUP_MASK_REGIDS
	.align		4
        /*0028*/ 	.byte	0x04, 0x29
        /*002a*/ 	.short	(.L_4791 - .L_4790)


	//   ....[0]....
.L_4790:
        /*002c*/ 	.word	0xffffffff


	//   ....[1]....
        /*0030*/ 	.word	0xffffffff


	//   ....[2]....
        /*0034*/ 	.word	0xffffffff


	//   ....[3]....
        /*0038*/ 	.word	0xffffffff


	//   ....[4]....
        /*003c*/ 	.word	0xffffffff


	//   ....[5]....
        /*0040*/ 	.word	0xffffffff


	//   ....[6]....
        /*0044*/ 	.word	0xffffffff


	//   ....[7]....
        /*0048*/ 	.word	0xffffffff


	//   ....[8]....
        /*004c*/ 	.word	0xffffffff


	//   ....[9]....
        /*0050*/ 	.word	0xffffffff


	//   ....[10]....
        /*0054*/ 	.word	0xffffffff


	//   ....[11]....
        /*0058*/ 	.word	0xffffffff


	//   ....[12]....
        /*005c*/ 	.word	0xffffffff


	//   ....[13]....
        /*0060*/ 	.word	0xffffffff


	//   ....[14]....
        /*0064*/ 	.word	0xffffffff


	//   ....[15]....
        /*0068*/ 	.word	0xffffffff


	//   ....[16]....
        /*006c*/ 	.word	0xffffffff


	//   ....[17]....
        /*0070*/ 	.word	0x05000069


	//   ....[18]....
        /*0074*/ 	.word	0x05000069


	//   ....[19]....
        /*0078*/ 	.word	0x05000069


	//   ....[20]....
        /*007c*/ 	.word	0x05000069


	//   ....[21]....
        /*0080*/ 	.word	0x05000069


	//   ....[22]....
        /*0084*/ 	.word	0x05000069


	//   ....[23]....
        /*0088*/ 	.word	0x05000069


	//   ....[24]....
        /*008c*/ 	.word	0x05000069


	//   ....[25]....
        /*0090*/ 	.word	0x05000069


	//   ....[26]....
        /*0094*/ 	.word	0x05000069


	//   ....[27]....
        /*0098*/ 	.word	0x05000069


	//   ....[28]....
        /*009c*/ 	.word	0x05000069


	//   ....[29]....
        /*00a0*/ 	.word	0x05000069


	//   ....[30]....
        /*00a4*/ 	.word	0x05000069


	//   ....[31]....
        /*00a8*/ 	.word	0x05000069


	//   ....[32]....
        /*00ac*/ 	.word	0x05000069


	//   ....[33]....
        /*00b0*/ 	.word	0x05000069


	//----- nvinfo : EIATTR_COOP_GROUP_INSTR_OFFSETS
	.align		4
.L_4791:
        /*00b4*/ 	.byte	0x04, 0x28
        /*00b6*/ 	.short	(.L_4793 - .L_4792)


	//   ....[0]....
.L_4792:
        /*00b8*/ 	.word	0x00000680


	//   ....[1]....
        /*00bc*/ 	.word	0x000006a0


	//   ....[2]....
        /*00c0*/ 	.word	0x000006c0


	//   ....[3]....
        /*00c4*/ 	.word	0x000006e0


	//   ....[4]....
        /*00c8*/ 	.word	0x00000700


	//   ....[5]....
        /*00cc*/ 	.word	0x00000b30


	//   ....[6]....
        /*00d0*/ 	.word	0x00000b50


	//   ....[7]....
        /*00d4*/ 	.word	0x00000b70


	//   ....[8]....
        /*00d8*/ 	.word	0x00000b90


	//   ....[9]....
        /*00dc*/ 	.word	0x00000bb0


	//   ....[10]....
        /*00e0*/ 	.word	0x00002030


	//   ....[11]....
        /*00e4*/ 	.word	0x00002050


	//   ....[12]....
        /*00e8*/ 	.word	0x00002070


	//   ....[13]....
        /*00ec*/ 	.word	0x00002090


	//   ....[14]....
        /*00f0*/ 	.word	0x000020b0


	//   ....[15]....
        /*00f4*/ 	.word	0x00002250


	//   ....[16]....
        /*00f8*/ 	.word	0x00002270


	//   ....[17]....
        /*00fc*/ 	.word	0x000024d0


	//   ....[18]....
        /*0100*/ 	.word	0x00002550


	//   ....[19]....
        /*0104*/ 	.word	0x000025b0


	//   ....[20]....
        /*0108*/ 	.word	0x00002610


	//   ....[21]....
        /*010c*/ 	.word	0x00002670


	//   ....[22]....
        /*0110*/ 	.word	0x00002af0


	//   ....[23]....
        /*0114*/ 	.word	0x00002b50


	//   ....[24]....
        /*0118*/ 	.word	0x00002bb0


	//   ....[25]....
        /*011c*/ 	.word	0x00002c10


	//   ....[26]....
        /*0120*/ 	.word	0x00002c70


	//   ....[27]....
        /*0124*/ 	.word	0x00002d00


	//   ....[28]....
        /*0128*/ 	.word	0x00002d90


	//   ....[29]....
        /*012c*/ 	.word	0x00002e00


	//   ....[30]....
        /*0130*/ 	.word	0x00002e70


	//   ....[31]....
        /*0134*/ 	.word	0x00002ee0


	//   ....[32]....
        /*0138*/ 	.word	0x00002f50


	//   ....[33]....
        /*013c*/ 	.word	0x00002fc0


	//----- nvinfo : EIATTR_EXIT_INSTR_OFFSETS
	.align		4
.L_4793:
        /*0140*/ 	.byte	0x04, 0x1c
        /*0142*/ 	.short	(.L_4795 - .L_4794)


	//   ....[0]....
.L_4794:
        /*0144*/ 	.word	0x00002320


	//   ....[1]....
        /*0148*/ 	.word	0x00002380


	//   ....[2]....
        /*014c*/ 	.word	0x00002470


	//----- nvinfo : EIATTR_MAX_THREADS
	.align		4
.L_4795:
        /*0150*/ 	.byte	0x04, 0x05
        /*0152*/ 	.short	(.L_4797 - .L_4796)
.L_4796:
        /*0154*/ 	.word	0x00000080
        /*0158*/ 	.word	0x00000001
        /*015c*/ 	.word	0x00000001


	//----- nvinfo : EIATTR_CRS_STACK_SIZE
	.align		4
.L_4797:
        /*0160*/ 	.byte	0x04, 0x1e
        /*0162*/ 	.short	(.L_4799 - .L_4798)
.L_4798:
        /*0164*/ 	.word	0x00000000


	//----- nvinfo : EIATTR_CBANK_PARAM_SIZE
	.align		4
.L_4799:
        /*0168*/ 	.byte	0x03, 0x19
        /*016a*/ 	.short	0x0088


	//----- nvinfo : EIATTR_PARAM_CBANK
	.align		4
        /*016c*/ 	.byte	0x04, 0x0a
        /*016e*/ 	.short	(.L_4801 - .L_4800)
	.align		4
.L_4800:
        /*0170*/ 	.word	index@(.nv.constant0._ZN18transformer_engine13normalization19ln_fwd_tuned_kernelINS0_13Kernel_traitsIff6__halffjLj1024ELj1ELj4ELj1ELj16ENS0_18Kernel_traits_baseILj1024EffS3_fjLj128EEEEEEEvNS0_19ForwardKernelParamsE)
        /*0174*/ 	.short	0x0210
        /*0176*/ 	.short	0x0088


	//----- nvinfo : EIATTR_SW_WAR
	.align		4
.L_4801:
        /*0178*/ 	.byte	0x04, 0x36
        /*017a*/ 	.short	(.L_4803 - .L_4802)
.L_4802:
        /*017c*/ 	.word	0x00000008
.L_4803:


//--------------------- .nv.info._ZN18transformer_engine13normalization19ln_fwd_tuned_kernelINS0_13Kernel_traitsI6__halfS3_S3_fjLj1024ELj1ELj4ELj1ELj16ENS0_18Kernel_traits_baseILj1024ES3_S3_S3_fjLj128EEEEEEEvNS0_19ForwardKernelParamsE --------------------------
	.section	.nv.info._ZN18transformer_engine13normalization19ln_fwd_tuned_kernelINS0_13Kernel_traitsI6__halfS3_S3_fjLj1024ELj1ELj4ELj1ELj16ENS0_18Kernel_traits_baseILj1024ES3_S3_S3_fjLj128EEEEEEEvNS0_19ForwardKernelParamsE,"",@"SHT_CUDA_INFO"
	.sectionflags	@""
	.align	4


	//----- nvinfo : EIATTR_CUDA_API_VERSION
	.align		4
        /*0000*/ 	.byte	0x04, 0x37
        /*0002*/ 	.short	(.L_4805 - .L_4804)
.L_4804:
        /*0004*/ 	.word	0x00000082


	//----- nvinfo : EIATTR_KPARAM_INFO
	.align		4
.L_4805:
        /*0008*/ 	.byte	0x04, 0x17
        /*000a*/ 	.short	(.L_4807 - .L_4806)
.L_4806:
        /*000c*/ 	.word	0x00000000
        /*0010*/ 	.short	0x0000
        /*0012*/ 	.short	0x0000
        /*0014*/ 	.byte	0x00, 0xf0, 0x21, 0x02


	//----- nvinfo : EIATTR_SPARSE_MMA_MASK
	.align		4
.L_4807:
        /*0018*/ 	.byte	0x03, 0x50
        /*001a*/ 	.short	0x0000


	//----- nvinfo : EIATTR_MAXREG_COUNT
	.align		4
        /*001c*/ 	.byte	0x03, 0x1b
        /*001e*/ 	.short	0x00ff


	//----- nvinfo : EIATTR_NUM_BARRIERS
	.align		4
        /*0020*/ 	.byte	0x02, 0x4c
        /*0022*/ 	.byte	0x01
	.zero		1


	//----- nvinfo : EIATTR_MERCURY_ISA_VERSION
	.align		4
        /*0024*/ 	.byte	0x03, 0x5f
        /*0026*/ 	.short	0x0101


	//----- nvinfo : EIATTR_COOP_GROUP_MASK_REGIDS
	.align		4
        /*0028*/ 	.byte	0x04, 0x29
        /*002a*/ 	.short	(.L_4809 - .L_4808)


	//   ....[0]....
.L_4808:
        /*002c*/ 	.word	0xffffffff


	//   ....[1]....
        /*0030*/ 	.word	0xffffffff


	//   ....[2]....
        /*0034*/ 	.word	0xffffffff


	//   ....[3]....
        /*0038*/ 	.word	0xffffffff


	//   ....[4]....
        /*003c*/ 	.word	0xffffffff


	//   ....[5]....
        /*0040*/ 	.word	0xffffffff


	//   ....[6]....
        /*0044*/ 	.word	0xffffffff


	//   ....[7]....
        /*0048*/ 	.word	0xffffffff


	//   ....[8]....
        /*004c*/ 	.word	0xffffffff


	//   ....[9]....
        /*0050*/ 	.word	0xffffffff


	//   ....[10]....
        /*0054*/ 	.word	0xffffffff


	//   ....[11]....
        /*0058*/ 	.word	0xffffffff


	//   ....[12]....
        /*005c*/ 	.word	0xffffffff


	//   ....[13]....
        /*0060*/ 	.word	0xffffffff


	//   ....[14]....
        /*0064*/ 	.word	0xffffffff


	//   ....[15]....
        /*0068*/ 	.word	0xffffffff


	//   ....[16]....
        /*006c*/ 	.word	0xffffffff


	//   ....[17]....
        /*0070*/ 	.word	0x05000046


	//   ....[18]....
        /*0074*/ 	.word	0x05000046


	//   ....[19]....
        /*0078*/ 	.word	0x05000046


	//   ....[20]....
        /*007c*/ 	.word	0x05000046


	//   ....[21]....
        /*0080*/ 	.word	0x05000046


	//   ....[22]....
        /*0084*/ 	.word	0x05000046


	//   ....[23]....
        /*0088*/ 	.word	0x05000046


	//   ....[24]....
        /*008c*/ 	.word	0x05000046


	//   ....[25]....
        /*0090*/ 	.word	0x05000046


	//   ....[26]....
        /*0094*/ 	.word	0x05000046


	//   ....[27]....
        /*0098*/ 	.word	0x05000046


	//   ....[28]....
        /*009c*/ 	.word	0x05000046


	//   ....[29]....
        /*00a0*/ 	.word	0x05000046


	//   ....[30]....
        /*00a4*/ 	.word	0x05000046


	//   ....[31]....
        /*00a8*/ 	.word	0x05000046


	//   ....[32]....
        /*00ac*/ 	.word	0x05000046


	//   ....[33]....
        /*00b0*/ 	.word	0x05000046


	//----- nvinfo : EIATTR_COOP_GROUP_INSTR_OFFSETS
	.align		4
.L_4809:
        /*00b4*/ 	.byte	0x04, 0x28
        /*00b6*/ 	.short	(.L_4811 - .L_4810)


	//   ....[0]....
.L_4810:
        /*00b8*/ 	.word	0x00000760


	//   ....[1]....
        /*00bc*/ 	.word	0x00000780


	//   ....[2]....
        /*00c0*/ 	.word	0x000007a0


	//   ....[3]....
        /*00c4*/ 	.word	0x000007c0


	//   ....[4]....
        /*00c8*/ 	.word	0x000007e0


	//   ....[5]....
        /*00cc*/ 	.word	0x00000c10


	//   ....[6]....
        /*00d0*/ 	.word	0x00000c30


	//   ....[7]....
        /*00d4*/ 	.word	0x00000c50


	//   ....[8]....
        /*00d8*/ 	.word	0x00000c70


	//   ....[9]....
        /*00dc*/ 	.word	0x00000c90


	//   ....[10]....
        /*00e0*/ 	.word	0x00001e50


	//   ....[11]....
        /*00e4*/ 	.word	0x00001e70


	//   ....[12]....
        /*00e8*/ 	.word	0x00001e90


	//   ....[13]....
        /*00ec*/ 	.word	0x00001eb0


	//   ....[14]....
        /*00f0*/ 	.word	0x00001ed0


	//   ....[15]....
        /*00f4*/ 	.word	0x00002070


	//   ....[16]....
        /*00f8*/ 	.word	0x00002090


	//   ....[17]....
        /*00fc*/ 	.word	0x000022f0


	//   ....[18]....
        /*0100*/ 	.word	0x00002370


	//   ....[19]....
        /*0104*/ 	.word	0x000023d0


	//   ....[20]....
        /*0108*/ 	.word	0x00002430


	//   ....[21]....
        /*010c*/ 	.word	0x00002490


	//   ....[22]....
        /*0110*/ 	.word	0x00002910


	//   ....[23]....
        /*0114*/ 	.word	0x00002970


	//   ....[24]....
        /*0118*/ 	.word	0x000029d0


	//   ....[25]....
        /*011c*/ 	.word	0x00002a30


	//   ....[26]....
        /*0120*/ 	.word	0x00002a90


	//   ....[27]....
        /*0124*/ 	.word	0x00002b20


	//   ....[28]....
        /*0128*/ 	.word	0x00002bb0


	//   ....[29]....
        /*012c*/ 	.word	0x00002c20


	//   ....[30]....
        /*0130*/ 	.word	0x00002c90


	//   ....[31]....
        /*0134*/ 	.word	0x00002d00


	//   ....[32]....
        /*0138*/ 	.word	0x00002d70


	//   ....[33]....
        /*013c*/ 	.word	0x00002de0


	//----- nvinfo : EIATTR_EXIT_INSTR_OFFSETS
	.align		4
.L_4811:
        /*0140*/ 	.byte	0x04, 0x1c
        /*0142*/ 	.short	(.L_4813 - .L_4812)


	//   ....[0]....
.L_4812:
        /*0144*/ 	.word	0x00002140


	//   ....[1]....
        /*0148*/ 	.word	0x000021a0


	//   ....[2]....
        /*014c*/ 	.word	0x00002290


	//----- nvinfo : EIATTR_MAX_THREADS
	.align		4
.L_4813:
        /*0150*/ 	.byte	0x04, 0x05
        /*0152*/ 	.short	(.L_4815 - .L_4814)
.L_4814:
        /*0154*/ 	.word	0x00000080
        /*0158*/ 	.word	0x00000001
        /*015c*/ 	.word	0x00000001


	//----- nvinfo : EIATTR_CRS_STACK_SIZE
	.align		4
.L_4815:
        /*0160*/ 	.byte	0x04, 0x1e
        /*0162*/ 	.short	(.L_4817 - .L_4816)
.L_4816:
        /*0164*/ 	.word	0x00000000


	//----- nvinfo : EIATTR_CBANK_PARAM_SIZE
	.align		4
.L_4817:
        /*0168*/ 	.byte	0x03, 0x19
        /*016a*/ 	.short	0x0088


	//----- nvinfo : EIATTR_PARAM_CBANK
	.align		4
        /*016c*/ 	.byte	0x04, 0x0a
        /*016e*/ 	.short	(.L_4819 - .L_4818)
	.align		4
.L_4818:
        /*0170*/ 	.word	index@(.nv.constant0._ZN18transformer_engine13normalization19ln_fwd_tuned_kernelINS0_13Kernel_traitsI6__halfS3_S3_fjLj1024ELj1ELj4ELj1ELj16ENS0_18Kernel_traits_baseILj1024ES3_S3_S3_fjLj128EEEEEEEvNS0_19ForwardKernelParamsE)
        /*0174*/ 	.short	0x0210
        /*0176*/ 	.short	0x0088


	//----- nvinfo : EIATTR_SW_WAR
	.align		4
.L_4819:
        /*0178*/ 	.byte	0x04, 0x36
        /*017a*/ 	.short	(.L_4821 - .L_4820)
.L_4820:
        /*017c*/ 	.word	0x00000008
.L_4821:


//--------------------- .nv.info._ZN18transformer_engine13normalization19ln_fwd_tuned_kernelINS0_13Kernel_traitsIffffjLj1024ELj1ELj4ELj1ELj16ENS0_18Kernel_traits_baseILj1024EffffjLj128EEEEEEEvNS0_19ForwardKernelParamsE --------------------------
	.section	.nv.info._ZN18transformer_engine13normalization19ln_fwd_tuned_kernelINS0_13Kernel_traitsIffffjLj1024ELj1ELj4ELj1ELj16ENS0_18Kernel_traits_baseILj1024EffffjLj128EEEEEEEvNS0_19ForwardKernelParamsE,"",@"SHT_CUDA_INFO"
	.sectionflags	@""
	.align	4


	//----- nvinfo : EIATTR_CUDA_API_VERSION
	.align		4
        /*0000*/ 	.byte	0x04, 0x37
        /*0002*/ 	.short	(.L_4823 - .L_4822)
.L_4822:
        /*0004*/ 	.word	0x00000082


	//----- nvinfo : EIATTR_KPARAM_INFO
	.align		4
.L_4823:
        /*0008*/ 	.byte	0x04, 0x17
        /*000a*/ 	.short	(.L_4825 - .L_4824)
.L_4824:
        /*000c*/ 	.word	0x00000000
        /*0010*/ 	.short	0x0000
        /*0012*/ 	.short	0x0000
        /*0014*/ 	.byte	0x00, 0xf0, 0x21, 0x02


	//----- nvinfo : EIATTR_SPARSE_MMA_MASK
	.align		4
.L_4825:
        /*0018*/ 	.byte	0x03, 0x50
        /*001a*/ 	.short	0x0000


	//----- nvinfo : EIATTR_MAXREG_COUNT
	.align		4
        /*001c*/ 	.byte	0x03, 0x1b
        /*001e*/ 	.short	0x00ff


	//----- nvinfo : EIATTR_NUM_BARRIERS
	.align		4
        /*0020*/ 	.byte	0x02, 0x4c
        /*0022*/ 	.byte	0x01
	.zero		1


	//----- nvinfo : EIATTR_MERCURY_ISA_VERSION
	.align		4
        /*0024*/ 	.byte	0x03, 0x5f
        /*0026*/ 	.short	0x0101


	//----- nvinfo : EIATTR_COOP_GROUP_MASK_REGIDS
	.align		4
        /*0028*/ 	.byte	0x04, 0x29
        /*002a*/ 	.short	(.L_4827 - .L_4826)


	//   ....[0]....
.L_4826:
        /*002c*/ 	.word	0xffffffff


	//   ....[1]....
        /*0030*/ 	.word	0xffffffff


	//   ....[2]....
        /*0034*/ 	.word	0xffffffff


	//   ....[3]....
        /*0038*/ 	.word	0xffffffff


	//   ....[4]....
        /*003c*/ 	.word	0xffffffff


	//   ....[5]....
        /*0040*/ 	.word	0xffffffff


	//   ....[6]....
        /*0044*/ 	.word	0xffffffff


	//   ....[7]....
        /*0048*/ 	.word	0xffffffff


	//   ....[8]....
        /*004c*/ 	.word	0xffffffff


	//   ....[9]....
        /*0050*/ 	.word	0xffffffff


	//   ....[10]....
        /*0054*/ 	.word	0xffffffff


	//   ....[11]....
        /*0058*/ 	.word	0xffffffff


	//   ....[12]....
        /*005c*/ 	.word	0xffffffff


	//   ....[13]....
        /*0060*/ 	.word	0xffffffff


	//   ....[14]....
        /*0064*/ 	.word	0xffffffff


	//   ....[15]....
        /*0068*/ 	.word	0xffffffff


	//   ....[16]....
        /*006c*/ 	.word	0xffffffff


	//   ....[17]....
        /*0070*/ 	.word	0x05000069


	//   ....[18]....
        /*0074*/ 	.word	0x05000069


	//   ....[19]....
        /*0078*/ 	.word	0x05000069


	//   ....[20]....
        /*007c*/ 	.word	0x05000069


	//   ....[21]....
        /*0080*/ 	.word	0x05000069


	//   ....[22]....
        /*0084*/ 	.word	0x05000069


	//   ....[23]....
        /*0088*/ 	.word	0x05000069


	//   ....[24]....
        /*008c*/ 	.word	0x05000069


	//   ....[25]....
        /*0090*/ 	.word	0x05000069


	//   ....[26]....
        /*0094*/ 	.word	0x05000069


	//   ....[27]....
        /*0098*/ 	.word	0x05000069


	//   ....[28]....
        /*009c*/ 	.word	0x05000069


	//   ....[29]....
        /*00a0*/ 	.word	0x05000069


	//   ....[30]....
        /*00a4*/ 	.word	0x05000069


	//   ....[31]....
        /*00a8*/ 	.word	0x05000069


	//   ....[32]....
        /*00ac*/ 	.word	0x05000069


	//   ....[33]....
        /*00b0*/ 	.word	0x05000069


	//----- nvinfo : EIATTR_COOP_GROUP_INSTR_OFFSETS
	.align		4
.L_4827:
        /*00b4*/ 	.byte	0x04, 0x28
        /*00b6*/ 	.short	(.L_4829 - .L_4828)


	//   ....[0]....
.L_4828:
        /*00b8*/ 	.word	0x00000680


	//   ....[1]....
        /*00bc*/ 	.word	0x000006a0


	//   ....[2]....
        /*00c0*/ 	.word	0x000006c0


	//   ....[3]....
        /*00c4*/ 	.word	0x000006e0


	//   ....[4]....
        /*00c8*/ 	.word	0x00000700


	//   ....[5]....
        /*00cc*/ 	.word	0x00000b30


	//   ....[6]....
        /*00d0*/ 	.word	0x00000b50


	//   ....[7]....
        /*00d4*/ 	.word	0x00000b70


	//   ....[8]....
        /*00d8*/ 	.word	0x00000b90


	//   ....[9]....
        /*00dc*/ 	.word	0x00000bb0


	//   ....[10]....
        /*00e0*/ 	.word	0x00001b10


	//   ....[11]....
        /*00e4*/ 	.word	0x00001b30


	//   ....[12]....
        /*00e8*/ 	.word	0x00001b50


	//   ....[13]....
        /*00ec*/ 	.word	0x00001b70


	//   ....[14]....
        /*00f0*/ 	.word	0x00001b90


	//   ....[15]....
        /*00f4*/ 	.word	0x00001d30


	//   ....[16]....
        /*00f8*/ 	.word	0x00001d50


	//   ....[17]....
        /*00fc*/ 	.word	0x00001fb0


	//   ....[18]....
        /*0100*/ 	.word	0x00002030


	//   ....[19]....
        /*0104*/ 	.word	0x00002090


	//   ....[20]....
        /*0108*/ 	.word	0x000020f0


	//   ....[21]....
        /*010c*/ 	.word	0x00002150


	//   ....[22]....
        /*0110*/ 	.word	0x000025c0


	//   ....[23]....
        /*0114*/ 	.word	0x00002620


	//   ....[24]....
        /*0118*/ 	.word	0x00002680


	//   ....[25]....
        /*011c*/ 	.word	0x000026e0


	//   ....[26]....
        /*0120*/ 	.word	0x00002740


	//   ....[27]....
        /*0124*/ 	.word	0x000027d0


	//   ....[28]....
        /*0128*/ 	.word	0x00002860


	//   ....[29]....
        /*012c*/ 	.word	0x000028d0


	//   ....[30]....
        /*0130*/ 	.word	0x00002940


	//   ....[31]....
        /*0134*/ 	.word	0x000029b0


	//   ....[32]....
        /*0138*/ 	.word	0x00002a20


	//   ....[33]....
        /*013c*/ 	.word	0x00002a90


	//----- nvinfo : EIATTR_EXIT_INSTR_OFFSETS
	.align		4
.L_4829:
        /*0140*/ 	.byte	0x04, 0x1c
        /*0142*/ 	.short	(.L_4831 - .L_4830)


	//   ....[0]....
.L_4830:
        /*0144*/ 	.word	0x00001e00


	//   ....[1]....
        /*0148*/ 	.word	0x00001e60


	//   ....[2]....
        /*014c*/ 	.word	0x00001f50


	//----- nvinfo : EIATTR_MAX_THREADS
	.align		4
.L_4831:
        /*0150*/ 	.byte	0x04, 0x05
        /*0152*/ 	.short	(.L_4833 - .L_4832)
.L_4832:
        /*0154*/ 	.word	0x00000080
        /*0158*/ 	.word	0x00000001
        /*015c*/ 	.word	0x00000001


	//----- nvinfo : EIATTR_CRS_STACK_SIZE
	.align		4
.L_4833:
        /*0160*/ 	.byte	0x04, 0x1e
        /*0162*/ 	.short	(.L_4835 - .L_4834)
.L_4834:
        /*0164*/ 	.word	0x00000000


	//----- nvinfo : EIATTR_CBANK_PARAM_SIZE
	.align		4
.L_4835:
        /*0168*/ 	.byte	0x03, 0x19
        /*016a*/ 	.short	0x0088


	//----- nvinfo : EIATTR_PARAM_CBANK
	.align		4
        /*016c*/ 	.byte	0x04, 0x0a
        /*016e*/ 	.short	(.L_4837 - .L_4836)
	.align		4
.L_4836:
        /*0170*/ 	.word	index@(.nv.constant0._ZN18transformer_engine13normalization19ln_fwd_tuned_kernelINS0_13Kernel_traitsIffffjLj1024ELj1ELj4ELj1ELj16ENS0_18Kernel_traits_baseILj1024EffffjLj128EEEEEEEvNS0_19ForwardKernelParamsE)
        /*0174*/ 	.short	0x0210
        /*0176*/ 	.short	0x0088


	//----- nvinfo : EIATTR_SW_WAR
	.align		4
.L_4837:
        /*0178*/ 	.byte	0x04, 0x36
        /*017a*/ 	.short	(.L_4839 - .L_4838)
.L_4838:
        /*017c*/ 	.word	0x00000008
.L_4839:


//--------------------- .nv.info._ZN18transformer_engine13normalization19ln_fwd_tuned_kernelINS0_13Kernel_traitsIff13__nv_bfloat16fjLj768ELj1ELj4ELj1ELj16ENS0_18Kernel_traits_baseILj768EffS3_fjLj128EEEEEEEvNS0_19ForwardKernelParamsE --------------------------
	.section	.nv.info._ZN18transformer_engine13normalization19ln_fwd_tuned_kernelINS0_13Kernel_traitsIff13__nv_bfloat16fjLj768ELj1ELj4ELj1ELj16ENS0_18Kernel_traits_baseILj768EffS3_fjLj128EEEEEEEvNS0_19ForwardKernelParamsE,"",@"SHT_CUDA_INFO"
	.sectionflags	@""
	.align	4


	//----- nvinfo : EIATTR_CUDA_API_VERSION
	.align		4
        /*0000*/ 	.byte	0x04, 0x37
        /*0002*/ 	.short	(.L_4841 - .L_4840)
.L_4840:
        /*0004*/ 	.word	0x00000082


	//----- nvinfo : EIATTR_KPARAM_INFO
	.align		4
.L_4841:
        /*0008*/ 	.byte	0x04, 0x17
        /*000a*/ 	.short	(.L_4843 - .L_4842)
.L_4842:
        /*000c*/ 	.word	0x00000000
        /*0010*/ 	.short	0x0000
        /*0012*/ 	.short	0x0000
        /*0014*/ 	.byte	0x00, 0xf0, 0x21, 0x02


	//----- nvinfo : EIATTR_SPARSE_MMA_MASK
	.align		4
.L_4843:
        /*0018*/ 	.byte	0x03, 0x50
        /*001a*/ 	.short	0x0000


	//----- nvinfo : EIATTR_MAXREG_COUNT
	.align		4
        /*001c*/ 	.byte	0x03, 0x1b
        /*001e*/ 	.short	0x00ff


	//----- nvinfo : EIATTR_NUM_BARRIERS
	.align		4
        /*0020*/ 	.byte	0x02, 0x4c
        /*0022*/ 	.byte	0x01
	.zero		1


	//----- nvinfo : EIATTR_MERCURY_ISA_VERSION
	.align		4
        /*0024*/ 	.byte	0x03, 0x5f
        /*0026*/ 	.short	0x0101


	//----- nvinfo : EIATTR_COOP_GROUP_MASK_REGIDS
	.align		4
        /*0028*/ 	.byte	0x04, 0x29
        /*002a*/ 	.short	(.L_4845 - .L_4844)


	//   ....[0]....
.L_4844:
        /*002c*/ 	.word	0xffffffff


	//   ....[1]....
        /*0030*/ 	.word	0xffffffff


	//   ....[2]....
        /*0034*/ 	.word	0xffffffff


	//   ....[3]....
        /*0038*/ 	.word	0xffffffff


	//   ....[4]....
        /*003c*/ 	.word	0xffffffff


	//   ....[5]....
        /*0040*/ 	.word	0xffffffff


	//   ....[6]....
        /*0044*/ 	.word	0xffffffff


	//   ....[7]....
        /*0048*/ 	.word	0xffffffff


	//   ....[8]....
        /*004c*/ 	.word	0xffffffff


	//   ....[9]....
        /*0050*/ 	.word	0xffffffff


	//   ....[10]....
        /*0054*/ 	.word	0xffffffff


	//   ....[11]....
        /*0058*/ 	.word	0xffffffff


	//   ....[12]....
        /*005c*/ 	.word	0xffffffff


	//   ....[13]....
        /*0060*/ 	.word	0xffffffff


	//   ....[14]....
        /*0064*/ 	.word	0xffffffff


	//   ....[15]....
        /*0068*/ 	.word	0xffffffff


	//   ....[16]....
        /*006c*/ 	.word	0xffffffff


	//   ....[17]....
        /*0070*/ 	.word	0x05000053


	//   ....[18]....
        /*0074*/ 	.word	0x05000053


	//   ....[19]....
        /*0078*/ 	.word	0x05000053


	//   ....[20]....
        /*007c*/ 	.word	0x05000053


	//   ....[21]....
        /*0080*/ 	.word	0x05000053


	//   ....[22]....
        /*0084*/ 	.word	0x05000053


	//   ....[23]....
        /*0088*/ 	.word	0x05000053


	//   ....[24]....
        /*008c*/ 	.word	0x05000053


	//   ....[25]....
        /*0090*/ 	.word	0x05000053


	//   ....[26]....
        /*0094*/ 	.word	0x05000053


	//   ....[27]....
        /*0098*/ 	.word	0x05000053


	//   ....[28]....
        /*009c*/ 	.word	0x05000053


	//   ....[29]....
        /*00a0*/ 	.word	0x05000053


	//   ....[30]....
        /*00a4*/ 	.word	0x05000053


	//   ....[31]....
        /*00a8*/ 	.word	0x05000053


	//   ....[32]....
        /*00ac*/ 	.word	0x05000053


	//   ....[33]....
        /*00b0*/ 	.word	0x05000053


	//----- nvinfo : EIATTR_COOP_GROUP_INSTR_OFFSETS
	.align		4
.L_4845:
        /*00b4*/ 	.byte	0x04, 0x28
        /*00b6*/ 	.short	(.L_4847 - .L_4846)


	//   ....[0]....
.L_4846:
        /*00b8*/ 	.word	0x00000560


	//   ....[1]....
        /*00bc*/ 	.word	0x00000580


	//   ....[2]....
        /*00c0*/ 	.word	0x000005a0


	//   ....[3]....
        /*00c4*/ 	.word	0x000005c0


	//   ....[4]....
        /*00c8*/ 	.word	0x000005e0


	//   ....[5]....
        /*00cc*/ 	.word	0x00000910


	//   ....[6]....
        /*00d0*/ 	.word	0x00000930


	//   ....[7]....
        /*00d4*/ 	.word	0x00000950


	//   ....[8]....
        /*00d8*/ 	.word	0x00000970


	//   ....[9]....
        /*00dc*/ 	.word	0x00000990


	//   ....[10]....
        /*00e0*/ 	.word	0x00001980


	//   ....[11]....
        /*00e4*/ 	.word	0x000019a0


	//   ....[12]....
        /*00e8*/ 	.word	0x000019c0


	//   ....[13]....
        /*00ec*/ 	.word	0x000019e0


	//   ....[14]....
        /*00f0*/ 	.word	0x00001a00


	//   ....[15]....
        /*00f4*/ 	.word	0x00001ba0


	//   ....[16]....
        /*00f8*/ 	.word	0x00001bc0


	//   ....[17]....
        /*00fc*/ 	.word	0x00001e20


	//   ....[18]....
        /*0100*/ 	.word	0x00001ea0


	//   ....[19]....
        /*0104*/ 	.word	0x00001f00


	//   ....[20]....
        /*0108*/ 	.word	0x00001f60


	//   ....[21]....
        /*010c*/ 	.word	0x00001fc0


	//   ....[22]....
        /*0110*/ 	.word	0x00002340


	//   ....[23]....
        /*0114*/ 	.word	0x000023a0


	//   ....[24]....
        /*0118*/ 	.word	0x00002400


	//   ....[25]....
        /*011c*/ 	.word	0x00002460


	//   ....[26]....
        /*0120*/ 	.word	0x000024c0


	//   ....[27]....
        /*0124*/ 	.word	0x00002540


	//   ....[28]....
        /*0128*/ 	.word	0x000025e0


	//   ....[29]....
        /*012c*/ 	.word	0x00002650


	//   ....[30]....
        /*0130*/ 	.word	0x000026c0


	//   ....[31]....
        /*0134*/ 	.word	0x00002730


	//   ....[32]....
        /*0138*/ 	.word	0x000027b0


	//   ....[33]....
        /*013c*/ 	.word	0x00002820


	//----- nvinfo : EIATTR_EXIT_INSTR_OFFSETS
	.align		4
.L_4847:
        /*0140*/ 	.byte	0x04, 0x1c
        /*0142*/ 	.short	(.L_4849 - .L_4848)


	//   ....[0]....
.L_4848:
        /*0144*/ 	.word	0x00001c70


	//   ....[1]....
        /*0148*/ 	.word	0x00001cd0


	//   ....[2]....
        /*014c*/ 	.word	0x00001dc0


	//----- nvinfo : EIATTR_MAX_THREADS
	.align		4
.L_4849:
        /*0150*/ 	.byte	0x04, 0x05
        /*0152*/ 	.short	(.L_4851 - .L_4850)
.L_4850:
        /*0154*/ 	.word	0x00000080
        /*0158*/ 	.word	0x00000001
        /*015c*/ 	.word	0x00000001


	//----- nvinfo : EIATTR_CRS_STACK_SIZE
	.align		4
.L_4851:
        /*0160*/ 	.byte	0x04, 0x1e
        /*0162*/ 	.short	(.L_4853 - .L_4852)
.L_4852:
        /*0164*/ 	.word	0x00000000


	//----- nvinfo : EIATTR_CBANK_PARAM_SIZE
	.align		4
.L_4853:
        /*0168*/ 	.byte	0x03, 0x19
        /*016a*/ 	.short	0x0088


	//----- nvinfo : EIATTR_PARAM_CBANK
	.align		4
        /*016c*/ 	.byte	0x04, 0x0a
        /*016e*/ 	.short	(.L_4855 - .L_4854)
	.align		4
.L_4854:
        /*0170*/ 	.word	index@(.nv.constant0._ZN18transformer_engine13normalization19ln_fwd_tuned_kernelINS0_13Kernel_traitsIff13__nv_bfloat16fjLj768ELj1ELj4ELj1ELj16ENS0_18Kernel_traits_baseILj768EffS3_fjLj128EEEEEEEvNS0_19ForwardKernelParamsE)
        /*0174*/ 	.short	0x0210
        /*0176*/ 	.short	0x0088


	//----- nvinfo : EIATTR_SW_WAR
	.align		4
.L_4855:
        /*0178*/ 	.byte	0x04, 0x36
        /*017a*/ 	.short	(.L_4857 - .L_4856)
.L_4856:
        /*017c*/ 	.word	0x00000008
.L_4857:


//--------------------- .nv.info._ZN18transformer_engine13normalization19ln_fwd_tuned_kernelINS0_13Kernel_traitsI13__nv_bfloat16S3_S3_fjLj768ELj1ELj4ELj1ELj16ENS0_18Kernel_traits_baseILj768ES3_S3_S3_fjLj128EEEEEEEvNS0_19ForwardKernelParamsE --------------------------
	.section	.nv.info._ZN18transformer_engine13normalization19ln_fwd_tuned_kernelINS0_13Kernel_traitsI13__nv_bfloat16S3_S3_fjLj768ELj1ELj4ELj1ELj16ENS0_18Kernel_traits_baseILj768ES3_S3_S3_fjLj128EEEEEEEvNS0_19ForwardKernelParamsE,"",@"SHT_CUDA_INFO"
	.sectionflags	@""
	.align	4


	//----- nvinfo : EIATTR_CUDA_API_VERSION
	.align		4
        /*0000*/ 	.byte	0x04, 0x37
        /*0002*/ 	.short	(.L_4859 - .L_4858)
.L_4858:
        /*0004*/ 	.word	0x00000082


	//----- nvinfo : EIATTR_KPARAM_INFO
	.align		4
.L_4859:
        /*0008*/ 	.byte	0x04, 0x17
        /*000a*/ 	.short	(.L_4861 - .L_4860)
.L_4860:
        /*000c*/ 	.word	0x00000000
        /*0010*/ 	.short	0x0000
        /*0012*/ 	.short	0x0000
        /*0014*/ 	.byte	0x00, 0xf0, 0x21, 0x02


	//----- nvinfo : EIATTR_SPARSE_MMA_MASK
	.align		4
.L_4861:
        /*0018*/ 	.byte	0x03, 0x50
        /*001a*/ 	.short	0x0000


	//----- nvinfo : EIATTR_MAXREG_COUNT
	.align		4
        /*001c*/ 	.byte	0x03, 0x1b
        /*001e*/ 	.short	0x00ff


	//----- nvinfo : EIATTR_NUM_BARRIERS
	.align		4
        /*0020*/ 	.byte	0x02, 0x4c
        /*0022*/ 	.byte	0x01
	.zero		1


	//----- nvinfo : EIATTR_MERCURY_ISA_VERSION
	.align		4
        /*0024*/ 	.byte	0x03, 0x5f
        /*0026*/ 	.short	0x0101


	//----- nvinfo : EIATTR_COOP_GROUP_MASK_REGIDS
	.align		4
        /*0028*/ 	.byte	0x04, 0x29
        /*002a*/ 	.short	(.L_4863 - .L_4862)


	//   ....[0]....
.L_4862:
        /*002c*/ 	.word	0xffffffff


	//   ....[1]....
        /*0030*/ 	.word	0xffffffff


	//   ....[2]....
        /*0034*/ 	.word	0xffffffff


	//   ....[3]....
        /*0038*/ 	.word	0xffffffff


	//   ....[4]....
        /*003c*/ 	.word	0xffffffff


	//   ....[5]....
        /*0040*/ 	.word	0xffffffff


	//   ....[6]....
        /*0044*/ 	.word	0xffffffff


	//   ....[7]....
        /*0048*/ 	.word	0xffffffff


	//   ....[8]....
        /*004c*/ 	.word	0xffffffff


	//   ....[9]....
        /*0050*/ 	.word	0xffffffff


	//   ....[10]....
        /*0054*/ 	.word	0xffffffff


	//   ....[11]....
        /*0058*/ 	.word	0xffffffff


	//   ....[12]....
        /*005c*/ 	.word	0xffffffff


	//   ....[13]....
        /*0060*/ 	.word	0xffffffff


	//   ....[14]....
        /*0064*/ 	.word	0xffffffff


	//   ....[15]....
        /*0068*/ 	.word	0xffffffff


	//   ....[16]....
        /*006c*/ 	.word	0xffffffff


	//   ....[17]....
        /*0070*/ 	.word	0x05000036


	//   ....[18]....
        /*0074*/ 	.word	0x05000036


	//   ....[19]....
        /*0078*/ 	.word	0x05000036


	//   ....[20]....
        /*007c*/ 	.word	0x05000036


	//   ....[21]....
        /*0080*/ 	.word	0x05000036


	//   ....[22]....
        /*0084*/ 	.word	0x05000036


	//   ....[23]....
        /*0088*/ 	.word	0x05000036


	//   ....[24]....
        /*008c*/ 	.word	0x05000036


	//   ....[25]....
        /*0090*/ 	.word	0x05000036


	//   ....[26]....
        /*0094*/ 	.word	0x05000036


	//   ....[27]....
        /*0098*/ 	.word	0x05000036


	//   ....[28]....
        /*009c*/ 	.word	0x05000036


	//   ....[29]....
        /*00a0*/ 	.word	0x05000036


	//   ....[30]....
        /*00a4*/ 	.word	0x05000036


	//   ....[31]....
        /*00a8*/ 	.word	0x05000036


	//   ....[32]....
        /*00ac*/ 	.word	0x05000036


	//   ....[33]....
        /*00b0*/ 	.word	0x05000036


	//----- nvinfo : EIATTR_COOP_GROUP_INSTR_OFFSETS
	.align		4
.L_4863:
        /*00b4*/ 	.byte	0x04, 0x28
        /*00b6*/ 	.short	(.L_4865 - .L_4864)


	//   ....[0]....
.L_4864:
        /*00b8*/ 	.word	0x000006e0


	//   ....[1]....
        /*00bc*/ 	.word	0x00000700


	//   ....[2]....
        /*00c0*/ 	.word	0x00000720


	//   ....[3]....
        /*00c4*/ 	.word	0x00000740


	//   ....[4]....
        /*00c8*/ 	.word	0x00000760


	//   ....[5]....
        /*00cc*/ 	.word	0x00000a90


	//   ....[6]....
        /*00d0*/ 	.word	0x00000ab0


	//   ....[7]....
        /*00d4*/ 	.word	0x00000ad0


	//   ....[8]....
        /*00d8*/ 	.word	0x00000af0


	//   ....[9]....
        /*00dc*/ 	.word	0x00000b10


	//   ....[10]....
        /*00e0*/ 	.word	0x00001a50


	//   ....[11]....
        /*00e4*/ 	.word	0x00001a70


	//   ....[12]....
        /*00e8*/ 	.word	0x00001a90


	//   ....[13]....
        /*00ec*/ 	.word	0x00001ab0


	//   ....[14]....
        /*00f0*/ 	.word	0x00001ad0


	//   ....[15]....
        /*00f4*/ 	.word	0x00001c70


	//   ....[16]....
        /*00f8*/ 	.word	0x00001c90


	//   ....[17]....
        /*00fc*/ 	.word	0x00001ed0


	//   ....[18]....
        /*0100*/ 	.word	0x00001f50


	//   ....[19]....
        /*0104*/ 	.word	0x00001fb0


	//   ....[20]....
        /*0108*/ 	.word	0x00002010


	//   ....[21]....
        /*010c*/ 	.word	0x00002070


	//   ....[22]....
        /*0110*/ 	.word	0x000023f0


	//   ....[23]....
        /*0114*/ 	.word	0x00002450


	//   ....[24]....
        /*0118*/ 	.word	0x000024b0


	//   ....[25]....
        /*011c*/ 	.word	0x00002510


	//   ....[26]....
        /*0120*/ 	.word	0x00002570


	//   ....[27]....
        /*0124*/ 	.word	0x000025f0


	//   ....[28]....
        /*0128*/ 	.word	0x00002690


	//   ....[29]....
        /*012c*/ 	.word	0x00002700


	//   ....[30]....
        /*0130*/ 	.word	0x00002770


	//   ....[31]....
        /*0134*/ 	.word	0x000027e0


	//   ....[32]....
        /*0138*/ 	.word	0x00002860


	//   ....[33]....
        /*013c*/ 	.word	0x000028d0


	//----- nvinfo : EIATTR_EXIT_INSTR_OFFSETS
	.align		4
.L_4865:
        /*0140*/ 	.byte	0x04, 0x1c
        /*0142*/ 	.short	(.L_4867 - .L_4866)


	//   ....[0]....
.L_4866:
        /*0144*/ 	.word	0x00001d20


	//   ....[1]....
        /*0148*/ 	.word	0x00001d80


	//   ....[2]....
        /*014c*/ 	.word	0x00001e70


	//----- nvinfo : EIATTR_MAX_THREADS
	.align		4
.L_4867:
        /*0150*/ 	.byte	0x04, 0x05
        /*0152*/ 	.short	(.L_4869 - .L_4868)
.L_4868:
        /*0154*/ 	.word	0x00000080
        /*0158*/ 	.word	0x00000001
        /*015c*/ 	.word	0x00000001


	//----- nvinfo : EIATTR_CRS_STACK_SIZE
	.align		4
.L_4869:
        /*0160*/ 	.byte	0x04, 0x1e
        /*0162*/ 	.short	(.L_4871 - .L_4870)
.L_4870:
        /*0164*/ 	.word	0x00000000


	//----- nvinfo : EIATTR_CBANK_PARAM_SIZE
	.align		4
.L_4871:
        /*0168*/ 	.byte	0x03, 0x19
        /*016a*/ 	.short	0x0088


	//----- nvinfo : EIATTR_PARAM_CBANK
	.align		4
        /*016c*/ 	.byte	0x04, 0x0a
        /*016e*/ 	.short	(.L_4873 - .L_4872)
	.align		4
.L_4872:
        /*0170*/ 	.word	index@(.nv.constant0._ZN18transformer_engine13normalization19ln_fwd_tuned_kernelINS0_13Kernel_traitsI13__nv_bfloat16S3_S3_fjLj768ELj1ELj4ELj1ELj16ENS0_18Kernel_traits_baseILj768ES3_S3_S3_fjLj128EEEEEEEvNS0_19ForwardKernelParamsE)
        /*0174*/ 	.short	0x0210
        /*0176*/ 	.short	0x0088


	//----- nvinfo : EIATTR_SW_WAR
	.align		4
.L_4873:
        /*0178*/ 	.byte	0x04, 0x36
        /*017a*/ 	.short	(.L_4875 - .L_4874)
.L_4874:
        /*017c*/ 	.word	0x00000008
.L_4875:


//--------------------- .nv.info._ZN18transformer_engine13normalization19ln_fwd_tuned_kernelINS0_13Kernel_traitsIff6__halffjLj768ELj1ELj4ELj1ELj16ENS0_18Kernel_traits_baseILj768EffS3_fjLj128EEEEEEEvNS0_19ForwardKernelParamsE --------------------------
	.section	.nv.info._ZN18transformer_engine13normalization19ln_fwd_tuned_kernelINS0_13Kernel_traitsIff6__halffjLj768ELj1ELj4ELj1ELj16ENS0_18Kernel_traits_baseILj768EffS3_fjLj128EEEEEEEvNS0_19ForwardKernelParamsE,"",@"SHT_CUDA_INFO"
	.sectionflags	@""
	.align	4


	//----- nvinfo : EIATTR_CUDA_API_VERSION
	.align		4
        /*0000*/ 	.byte	0x04, 0x37
        /*0002*/ 	.short	(.L_4877 - .L_4876)
.L_4876:
        /*0004*/ 	.word	0x00000082


	//----- nvinfo : EIATTR_KPARAM_INFO
	.align		4
.L_4877:
        /*0008*/ 	.byte	0x04, 0x17
        /*000a*/ 	.short	(.L_4879 - .L_4878)
.L_4878:
        /*000c*/ 	.word	0x00000000
        /*0010*/ 	.short	0x0000
        /*0012*/ 	.short	0x0000
        /*0014*/ 	.byte	0x00, 0xf0, 0x21, 0x02


	//----- nvinfo : EIATTR_SPARSE_MMA_MASK
	.align		4
.L_4879:
        /*0018*/ 	.byte	0x03, 0x50
        /*001a*/ 	.short	0x0000


	//----- nvinfo : EIATTR_MAXREG_COUNT
	.align		4
        /*001c*/ 	.byte	0x03, 0x1b
        /*001e*/ 	.short	0x00ff


	//----- nvinfo : EIATTR_NUM_BARRIERS
	.align		4
        /*0020*/ 	.byte	0x02, 0x4c
        /*0022*/ 	.byte	0x01
	.zero		1


	//----- nvinfo : EIATTR_MERCURY_ISA_VERSION
	.align		4
        /*0024*/ 	.byte	0x03, 0x5f
        /*0026*/ 	.short	0x0101


	//----- nvinfo : EIATTR_COOP_GROUP_MASK_REGIDS
	.align		4
        /*0028*/ 	.byte	0x04, 0x29
        /*002a*/ 	.short	(.L_4881 - .L_4880)


	//   ....[0]....
.L_4880:
        /*002c*/ 	.word	0xffffffff


	//   ....[1]....
        /*0030*/ 	.word	0xffffffff


	//   ....[2]....
        /*0034*/ 	.word	0xffffffff


	//   ....[3]....
        /*0038*/ 	.word	0xffffffff


	//   ....[4]....
        /*003c*/ 	.word	0xffffffff


	//   ....[5]....
        /*0040*/ 	.word	0xffffffff


	//   ....[6]....
        /*0044*/ 	.word	0xffffffff


	//   ....[7]....
        /*0048*/ 	.word	0xffffffff


	//   ....[8]....
        /*004c*/ 	.word	0xffffffff


	//   ....[9]....
        /*0050*/ 	.word	0xffffffff


	//   ....[10]....
        /*0054*/ 	.word	0xffffffff


	//   ....[11]....
        /*0058*/ 	.word	0xffffffff


	//   ....[12]....
        /*005c*/ 	.word	0xffffffff


	//   ....[13]....
        /*0060*/ 	.word	0xffffffff


	//   ....[14]....
        /*0064*/ 	.word	0xffffffff


	//   ....[15]....
        /*0068*/ 	.word	0xffffffff


	//   ....[16]....
        /*006c*/ 	.word	0xffffffff


	//   ....[17]....
        /*0070*/ 	.word	0x05000053


	//   ....[18]....
        /*0074*/ 	.word	0x05000053


	//   ....[19]....
        /*0078*/ 	.word	0x05000053


	//   ....[20]....
        /*007c*/ 	.word	0x05000053


	//   ....[21]....
        /*0080*/ 	.word	0x05000053


	//   ....[22]....
        /*0084*/ 	.word	0x05000053


	//   ....[23]....
        /*0088*/ 	.word	0x05000053


	//   ....[24]....
        /*008c*/ 	.word	0x05000053


	//   ....[25]....
        /*0090*/ 	.word	0x05000053


	//   ....[26]....
        /*0094*/ 	.word	0x05000053


	//   ....[27]....
        /*0098*/ 	.word	0x05000053


	//   ....[28]....
        /*009c*/ 	.word	0x05000053


	//   ....[29]....
        /*00a0*/ 	.word	0x05000053


	//   ....[30]....
        /*00a4*/ 	.word	0x05000053


	//   ....[31]....
        /*00a8*/ 	.word	0x05000053


	//   ....[32]....
        /*00ac*/ 	.word	0x05000053


	//   ....[33]....
        /*00b0*/ 	.word	0x05000053


	//----- nvinfo : EIATTR_COOP_GROUP_INSTR_OFFSETS
	.align		4
.L_4881:
        /*00b4*/ 	.byte	0x04, 0x28
        /*00b6*/ 	.short	(.L_4883 - .L_4882)


	//   ....[0]....
.L_4882:
        /*00b8*/ 	.word	0x00000560


	//   ....[1]....
        /*00bc*/ 	.word	0x00000580


	//   ....[2]....
        /*00c0*/ 	.word	0x000005a0


	//   ....[3]....
        /*00c4*/ 	.word	0x000005c0


	//   ....[4]....
        /*00c8*/ 	.word	0x000005e0


	//   ....[5]....
        /*00cc*/ 	.word	0x00000910


	//   ....[6]....
        /*00d0*/ 	.word	0x00000930


	//   ....[7]....
        /*00d4*/ 	.word	0x00000950


	//   ....[8]....
        /*00d8*/ 	.word	0x00000970


	//   ....[9]....
        /*00dc*/ 	.word	0x00000990


	//   ....[10]....
        /*00e0*/ 	.word	0x00001980


	//   ....[11]....
        /*00e4*/ 	.word	0x000019a0


	//   ....[12]....
        /*00e8*/ 	.word	0x000019c0


	//   ....[13]....
        /*00ec*/ 	.word	0x000019e0


	//   ....[14]....
        /*00f0*/ 	.word	0x00001a00


	//   ....[15]....
        /*00f4*/ 	.word	0x00001ba0


	//   ....[16]....
        /*00f8*/ 	.word	0x00001bc0


	//   ....[17]....
        /*00fc*/ 	.word	0x00001e20


	//   ....[18]....
        /*0100*/ 	.word	0x00001ea0


	//   ....[19]....
        /*0104*/ 	.word	0x00001f00


	//   ....[20]....
        /*0108*/ 	.word	0x00001f60


	//   ....[21]....
        /*010c*/ 	.word	0x00001fc0


	//   ....[22]....
        /*0110*/ 	.word	0x00002340


	//   ....[23]....
        /*0114*/ 	.word	0x000023a0


	//   ....[24]....
        /*0118*/ 	.word	0x00002400


	//   ....[25]....
        /*011c*/ 	.word	0x00002460


	//   ....[26]....
        /*0120*/ 	.word	0x000024c0


	//   ....[27]....
        /*0124*/ 	.word	0x00002540


	//   ....[28]....
        /*0128*/ 	.word	0x000025e0


	//   ....[29]....
        /*012c*/ 	.word	0x00002650


	//   ....[30]....
        /*0130*/ 	.word	0x000026c0


	//   ....[31]....
        /*0134*/ 	.word	0x00002730


	//   ....[32]....
        /*0138*/ 	.word	0x000027b0


	//   ....[33]....
        /*013c*/ 	.word	0x00002820


	//----- nvinfo : EIATTR_EXIT_INSTR_OFFSETS
	.align		4
.L_4883:
        /*0140*/ 	.byte	0x04, 0x1c
        /*0142*/ 	.short	(.L_4885 - .L_4884)


	//   ....[0]....
.L_4884:
        /*0144*/ 	.word	0x00001c70


	//   ....[1]....
        /*0148*/ 	.word	0x00001cd0


	//   ....[2]....
        /*014c*/ 	.word	0x00001dc0


	//----- nvinfo : EIATTR_MAX_THREADS
	.align		4
.L_4885:
        /*0150*/ 	.byte	0x04, 0x05
        /*0152*/ 	.short	(.L_4887 - .L_4886)
.L_4886:
        /*0154*/ 	.word	0x00000080
        /*0158*/ 	.word	0x00000001
        /*015c*/ 	.word	0x00000001


	//----- nvinfo : EIATTR_CRS_STACK_SIZE
	.align		4
.L_4887:
        /*0160*/ 	.byte	0x04, 0x1e
        /*0162*/ 	.short	(.L_4889 - .L_4888)
.L_4888:
        /*0164*/ 	.word	0x00000000


	//----- nvinfo : EIATTR_CBANK_PARAM_SIZE
	.align		4
.L_4889:
        /*0168*/ 	.byte	0x03, 0x19
        /*016a*/ 	.short	0x0088


	//----- nvinfo : EIATTR_PARAM_CBANK
	.align		4
        /*016c*/ 	.byte	0x04, 0x0a
        /*016e*/ 	.short	(.L_4891 - .L_4890)
	.align		4
.L_4890:
        /*0170*/ 	.word	index@(.nv.constant0._ZN18transformer_engine13normalization19ln_fwd_tuned_kernelINS0_13Kernel_traitsIff6__halffjLj768ELj1ELj4ELj1ELj16ENS0_18Kernel_traits_baseILj768EffS3_fjLj128EEEEEEEvNS0_19ForwardKernelParamsE)
        /*0174*/ 	.short	0x0210
        /*0176*/ 	.short	0x0088


	//----- nvinfo : EIATTR_SW_WAR
	.align		4
.L_4891:
        /*0178*/ 	.byte	0x04, 0x36
        /*017a*/ 	.short	(.L_4893 - .L_4892)
.L_4892:
        /*017c*/ 	.word	0x00000008
.L_4893:


//--------------------- .nv.info._ZN18transformer_engine13normalization19ln_fwd_tuned_kernelINS0_13Kernel_traitsI6__halfS3_S3_fjLj768ELj1ELj4ELj1ELj16ENS0_18Kernel_traits_baseILj768ES3_S3_S3_fjLj128EEEEEEEvNS0_19ForwardKernelParamsE --------------------------
	.section	.nv.info._ZN18transformer_engine13normalization19ln_fwd_tuned_kernelINS0_13Kernel_traitsI6__halfS3_S3_fjLj768ELj1ELj4ELj1ELj16ENS0_18Kernel_traits_baseILj768ES3_S3_S3_fjLj128EEEEEEEvNS0_19ForwardKernelParamsE,"",@"SHT_CUDA_INFO"
	.sectionflags	@""
	.align	4


	//----- nvinfo : EIATTR_CUDA_API_VERSION
	.align		4
        /*0000*/ 	.byte	0x04, 0x37
        /*0002*/ 	.short	(.L_4895 - .L_4894)
.L_4894:
        /*0004*/ 	.word	0x00000082


	//----- nvinfo : EIATTR_KPARAM_INFO
	.align		4
.L_4895:
        /*0008*/ 	.byte	0x04, 0x17
        /*000a*/ 	.short	(.L_4897 - .L_4896)
.L_4896:
        /*000c*/ 	.word	0x00000000
        /*0010*/ 	.short	0x0000
        /*0012*/ 	.short	0x0000
        /*0014*/ 	.byte	0x00, 0xf0, 0x21, 0x02


	//----- nvinfo : EIATTR_SPARSE_MMA_MASK
	.align		4
.L_4897:
        /*0018*/ 	.byte	0x03, 0x50
        /*001a*/ 	.short	0x0000


	//----- nvinfo : EIATTR_MAXREG_COUNT
	.align		4
        /*001c*/ 	.byte	0x03, 0x1b
        /*001e*/ 	.short	0x00ff


	//----- nvinfo : EIATTR_NUM_BARRIERS
	.align		4
        /*0020*/ 	.byte	0x02, 0x4c
        /*0022*/ 	.byte	0x01
	.zero		1


	//----- nvinfo : EIATTR_MERCURY_ISA_VERSION
	.align		4
        /*0024*/ 	.byte	0x03, 0x5f
        /*0026*/ 	.short	0x0101


	//----- nvinfo : EIATTR_COOP_GROUP_MASK_REGIDS
	.align		4
        /*0028*/ 	.byte	0x04, 0x29
        /*002a*/ 	.short	(.L_4899 - .L_4898)


	//   ....[0]....
.L_4898:
        /*002c*/ 	.word	0xffffffff


	//   ....[1]....
        /*0030*/ 	.word	0xffffffff


	//   ....[2]....
        /*0034*/ 	.word	0xffffffff


	//   ....[3]....
        /*0038*/ 	.word	0xffffffff


	//   ....[4]....
        /*003c*/ 	.word	0xffffffff


	//   ....[5]....
        /*0040*/ 	.word	0xffffffff


	//   ....[6]....
        /*0044*/ 	.word	0xffffffff


	//   ....[7]....
        /*0048*/ 	.word	0xffffffff


	//   ....[8]....
        /*004c*/ 	.word	0xffffffff


	//   ....[9]....
        /*0050*/ 	.word	0xffffffff


	//   ....[10]....
        /*0054*/ 	.word	0xffffffff


	//   ....[11]....
        /*0058*/ 	.word	0xffffffff


	//   ....[12]....
        /*005c*/ 	.word	0xffffffff


	//   ....[13]....
        /*0060*/ 	.word	0xffffffff


	//   ....[14]....
        /*0064*/ 	.word	0xffffffff


	//   ....[15]....
        /*0068*/ 	.word	0xffffffff


	//   ....[16]....
        /*006c*/ 	.word	0xffffffff


	//   ....[17]....
        /*0070*/ 	.word	0x05000039


	//   ....[18]....
        /*0074*/ 	.word	0x05000039


	//   ....[19]....
        /*0078*/ 	.word	0x05000039


	//   ....[20]....
        /*007c*/ 	.word	0x05000039


	//   ....[21]....
        /*0080*/ 	.word	0x05000039


	//   ....[22]....
        /*0084*/ 	.word	0x05000039


	//   ....[23]....
        /*0088*/ 	.word	0x05000039


	//   ....[24]....
        /*008c*/ 	.word	0x05000039


	//   ....[25]....
        /*0090*/ 	.word	0x05000039


	//   ....[26]....
        /*0094*/ 	.word	0x05000039


	//   ....[27]....
        /*0098*/ 	.word	0x05000039


	//   ....[28]....
        /*009c*/ 	.word	0x05000039


	//   ....[29]....
        /*00a0*/ 	.word	0x05000039


	//   ....[30]....
        /*00a4*/ 	.word	0x05000039


	//   ....[31]....
        /*00a8*/ 	.word	0x05000039


	//   ....[32]....
        /*00ac*/ 	.word	0x05000039


	//   ....[33]....
        /*00b0*/ 	.word	0x05000039


	//----- nvinfo : EIATTR_COOP_GROUP_INSTR_OFFSETS
	.align		4
.L_4899:
        /*00b4*/ 	.byte	0x04, 0x28
        /*00b6*/ 	.short	(.L_4901 - .L_4900)


	//   ....[0]....
.L_4900:
        /*00b8*/ 	.word	0x00000630


	//   ....[1]....
        /*00bc*/ 	.word	0x00000650


	//   ....[2]....
        /*00c0*/ 	.word	0x00000670


	//   ....[3]....
        /*00c4*/ 	.word	0x00000690


	//   ....[4]....
        /*00c8*/ 	.word	0x000006b0


	//   ....[5]....
        /*00cc*/ 	.word	0x000009e0


	//   ....[6]....
        /*00d0*/ 	.word	0x00000a00


	//   ....[7]....
        /*00d4*/ 	.word	0x00000a20


	//   ....[8]....
        /*00d8*/ 	.word	0x00000a40


	//   ....[9]....
        /*00dc*/ 	.word	0x00000a60


	//   ....[10]....
        /*00e0*/ 	.word	0x00001810


	//   ....[11]....
        /*00e4*/ 	.word	0x00001830


	//   ....[12]....
        /*00e8*/ 	.word	0x00001850


	//   ....[13]....
        /*00ec*/ 	.word	0x00001870


	//   ....[14]....
        /*00f0*/ 	.word	0x00001890


	//   ....[15]....
        /*00f4*/ 	.word	0x00001a30


	//   ....[16]....
        /*00f8*/ 	.word	0x00001a50


	//   ....[17]....
        /*00fc*/ 	.word	0x00001c90


	//   ....[18]....
        /*0100*/ 	.word	0x00001d10


	//   ....[19]....
        /*0104*/ 	.word	0x00001d90


	//   ....[20]....
        /*0108*/ 	.word	0x00001e10


	//   ....[21]....
        /*010c*/ 	.word	0x00001e90


	//   ....[22]....
        /*0110*/ 	.word	0x00002220


	//   ....[23]....
        /*0114*/ 	.word	0x000022a0


	//   ....[24]....
        /*0118*/ 	.word	0x00002320


	//   ....[25]....
        /*011c*/ 	.word	0x000023a0


	//   ....[26]....
        /*0120*/ 	.word	0x00002420


	//   ....[27]....
        /*0124*/ 	.word	0x000024b0


	//   ....[28]....
        /*0128*/ 	.word	0x00002550


	//   ....[29]....
        /*012c*/ 	.word	0x000025c0


	//   ....[30]....
        /*0130*/ 	.word	0x00002630


	//   ....[31]....
        /*0134*/ 	.word	0x000026a0


	//   ....[32]....
        /*0138*/ 	.word	0x00002720


	//   ....[33]....
        /*013c*/ 	.word	0x00002790


	//----- nvinfo : EIATTR_EXIT_INSTR_OFFSETS
	.align		4
.L_4901:
        /*0140*/ 	.byte	0x04, 0x1c
        /*0142*/ 	.short	(.L_4903 - .L_4902)


	//   ....[0]....
.L_4902:
        /*0144*/ 	.word	0x00001ae0


	//   ....[1]....
        /*0148*/ 	.word	0x00001b40


	//   ....[2]....
        /*014c*/ 	.word	0x00001c30


	//----- nvinfo : EIATTR_MAX_THREADS
	.align		4
.L_4903:
        /*0150*/ 	.byte	0x04, 0x05
        /*0152*/ 	.short	(.L_4905 - .L_4904)
.L_4904:
        /*0154*/ 	.word	0x00000080
        /*0158*/ 	.word	0x00000001
        /*015c*/ 	.word	0x00000001


	//----- nvinfo : EIATTR_CRS_STACK_SIZE
	.align		4
.L_4905:
        /*0160*/ 	.byte	0x04, 0x1e
        /*0162*/ 	.short	(.L_4907 - .L_4906)
.L_4906:
        /*0164*/ 	.word	0x00000000


	//----- nvinfo : EIATTR_CBANK_PARAM_SIZE
	.align		4
.L_4907:
        /*0168*/ 	.byte	0x03, 0x19
        /*016a*/ 	.short	0x0088


	//----- nvinfo : EIATTR_PARAM_CBANK
	.align		4
        /*016c*/ 	.byte	0x04, 0x0a
        /*016e*/ 	.short	(.L_4909 - .L_4908)
	.align		4
.L_4908:
        /*0170*/ 	.word	index@(.nv.constant0._ZN18transformer_engine13normalization19ln_fwd_tuned_kernelINS0_13Kernel_traitsI6__halfS3_S3_fjLj768ELj1ELj4ELj1ELj16ENS0_18Kernel_traits_baseILj768ES3_S3_S3_fjLj128EEEEEEEvNS0_19ForwardKernelParamsE)
        /*0174*/ 	.short	0x0210
        /*0176*/ 	.short	0x0088


	//----- nvinfo : EIATTR_SW_WAR
	.align		4
.L_4909:
        /*0178*/ 	.byte	0x04, 0x36
        /*017a*/ 	.short	(.L_4911 - .L_4910)
.L_4910:
        /*017c*/ 	.word	0x00000008
.L_4911:


//--------------------- .nv.info._ZN18transformer_engine13normalization19ln_fwd_tuned_kernelINS0_13Kernel_traitsIffffjLj768ELj1ELj4ELj1ELj16ENS0_18Kernel_traits_baseILj768EffffjLj128EEEEEEEvNS0_19ForwardKernelParamsE --------------------------
	.section	.nv.info._ZN18transformer_engine13normalization19ln_fwd_tuned_kernelINS0_13Kernel_traitsIffffjLj768ELj1ELj4ELj1ELj16ENS0_18Kernel_traits_baseILj768EffffjLj128EEEEEEEvNS0_19ForwardKernelParamsE,"",@"SHT_CUDA_INFO"
	.sectionflags	@""
	.align	4


	//----- nvinfo : EIATTR_CUDA_API_VERSION
	.align		4
        /*0000*/ 	.byte	0x04, 0x37
        /*0002*/ 	.short	(.L_4913 - .L_4912)
.L_4912:
        /*0004*/ 	.word	0x00000082


	//----- nvinfo : EIATTR_KPARAM_INFO
	.align		4
.L_4913:
        /*0008*/ 	.byte	0x04, 0x17
        /*000a*/ 	.short	(.L_4915 - .L_4914)
.L_4914:
        /*000c*/ 	.word	0x00000000
        /*0010*/ 	.short	0x0000
        /*0012*/ 	.short	0x0000
        /*0014*/ 	.byte	0x00, 0xf0, 0x21, 0x02


	//----- nvinfo : EIATTR_SPARSE_MMA_MASK
	.align		4
.L_4915:
        /*0018*/ 	.byte	0x03, 0x50
        /*001a*/ 	.short	0x0000


	//----- nvinfo : EIATTR_MAXREG_COUNT
	.align		4
        /*001c*/ 	.byte	0x03, 0x1b
        /*001e*/ 	.short	0x00ff


	//----- nvinfo : EIATTR_NUM_BARRIERS
	.align		4
        /*0020*/ 	.byte	0x02, 0x4c
        /*0022*/ 	.byte	0x01
	.zero		1


	//----- nvinfo : EIATTR_MERCURY_ISA_VERSION
	.align		4
        /*0024*/ 	.byte	0x03, 0x5f
        /*0026*/ 	.short	0x0101


	//----- nvinfo : EIATTR_COOP_GROUP_MASK_REGIDS
	.align		4
        /*0028*/ 	.byte	0x04, 0x29
        /*002a*/ 	.short	(.L_4917 - .L_4916)


	//   ....[0]....
.L_4916:
        /*002c*/ 	.word	0xffffffff


	//   ....[1]....
        /*0030*/ 	.word	0xffffffff


	//   ....[2]....
        /*0034*/ 	.word	0xffffffff


	//   ....[3]....
        /*0038*/ 	.word	0xffffffff


	//   ....[4]....
        /*003c*/ 	.word	0xffffffff


	//   ....[5]....
        /*0040*/ 	.word	0xffffffff


	//   ....[6]....
        /*0044*/ 	.word	0xffffffff


	//   ....[7]....
        /*0048*/ 	.word	0xffffffff


	//   ....[8]....
        /*004c*/ 	.word	0xffffffff


	//   ....[9]....
        /*0050*/ 	.word	0xffffffff


	//   ....[10]....
        /*0054*/ 	.word	0xffffffff


	//   ....[11]....
        /*0058*/ 	.word	0xffffffff


	//   ....[12]....
        /*005c*/ 	.word	0xffffffff


	//   ....[13]....
        /*0060*/ 	.word	0xffffffff


	//   ....[14]....
        /*0064*/ 	.word	0xffffffff


	//   ....[15]....
        /*0068*/ 	.word	0xffffffff


	//   ....[16]....
        /*006c*/ 	.word	0xffffffff


	//   ....[17]....
        /*0070*/ 	.word	0x05000055


	//   ....[18]....
        /*0074*/ 	.word	0x05000055


	//   ....[19]....
        /*0078*/ 	.word	0x05000055


	//   ....[20]....
        /*007c*/ 	.word	0x05000055


	//   ....[21]....
        /*0080*/ 	.word	0x05000055


	//   ....[22]....
        /*0084*/ 	.word	0x05000055


	//   ....[23]....
        /*0088*/ 	.word	0x05000055


	//   ....[24]....
        /*008c*/ 	.word	0x05000055


	//   ....[25]....
        /*0090*/ 	.word	0x05000055


	//   ....[26]....
        /*0094*/ 	.word	0x05000055


	//   ....[27]....
        /*0098*/ 	.word	0x05000055


	//   ....[28]....
        /*009c*/ 	.word	0x05000055


	//   ....[29]....
        /*00a0*/ 	.word	0x05000055


	//   ....[30]....
        /*00a4*/ 	.word	0x05000055


	//   ....[31]....
        /*00a8*/ 	.word	0x05000055


	//   ....[32]....
        /*00ac*/ 	.word	0x05000055


	//   ....[33]....
        /*00b0*/ 	.word	0x05000055


	//----- nvinfo : EIATTR_COOP_GROUP_INSTR_OFFSETS
	.align		4
.L_4917:
        /*00b4*/ 	.byte	0x04, 0x28
        /*00b6*/ 	.short	(.L_4919 - .L_4918)


	//   ....[0]....
.L_4918:
        /*00b8*/ 	.word	0x00000560


	//   ....[1]....
        /*00bc*/ 	.word	0x00000580


	//   ....[2]....
        /*00c0*/ 	.word	0x000005a0


	//   ....[3]....
        /*00c4*/ 	.word	0x000005c0


	//   ....[4]....
        /*00c8*/ 	.word	0x000005e0


	//   ....[5]....
        /*00cc*/ 	.word	0x00000910


	//   ....[6]....
        /*00d0*/ 	.word	0x00000930


	//   ....[7]....
        /*00d4*/ 	.word	0x00000950


	//   ....[8]....
        /*00d8*/ 	.word	0x00000970


	//   ....[9]....
        /*00dc*/ 	.word	0x00000990


	//   ....[10]....
        /*00e0*/ 	.word	0x00001560


	//   ....[11]....
        /*00e4*/ 	.word	0x00001580


	//   ....[12]....
        /*00e8*/ 	.word	0x000015a0


	//   ....[13]....
        /*00ec*/ 	.word	0x000015c0


	//   ....[14]....
        /*00f0*/ 	.word	0x000015e0


	//   ....[15]....
        /*00f4*/ 	.word	0x00001780


	//   ....[16]....
        /*00f8*/ 	.word	0x000017a0


	//   ....[17]....
        /*00fc*/ 	.word	0x00001a00


	//   ....[18]....
        /*0100*/ 	.word	0x00001a80


	//   ....[19]....
        /*0104*/ 	.word	0x00001ae0


	//   ....[20]....
        /*0108*/ 	.word	0x00001b40


	//   ....[21]....
        /*010c*/ 	.word	0x00001ba0


	//   ....[22]....
        /*0110*/ 	.word	0x00001f10


	//   ....[23]....
        /*0114*/ 	.word	0x00001f70


	//   ....[24]....
        /*0118*/ 	.word	0x00001fd0


	//   ....[25]....
        /*011c*/ 	.word	0x00002030


	//   ....[26]....
        /*0120*/ 	.word	0x00002090


	//   ....[27]....
        /*0124*/ 	.word	0x00002120


	//   ....[28]....
        /*0128*/ 	.word	0x000021b0


	//   ....[29]....
        /*012c*/ 	.word	0x00002220


	//   ....[30]....
        /*0130*/ 	.word	0x00002290


	//   ....[31]....
        /*0134*/ 	.word	0x00002300


	//   ....[32]....
        /*0138*/ 	.word	0x00002370


	//   ....[33]....
        /*013c*/ 	.word	0x000023e0


	//----- nvinfo : EIATTR_EXIT_INSTR_OFFSETS
	.align		4
.L_4919:
        /*0140*/ 	.byte	0x04, 0x1c
        /*0142*/ 	.short	(.L_4921 - .L_4920)


	//   ....[0]....
.L_4920:
        /*0144*/ 	.word	0x00001850


	//   ....[1]....
        /*0148*/ 	.word	0x000018b0


	//   ....[2]....
        /*014c*/ 	.word	0x000019a0


	//----- nvinfo : EIATTR_MAX_THREADS
	.align		4
.L_4921:
        /*0150*/ 	.byte	0x04, 0x05
        /*0152*/ 	.short	(.L_4923 - .L_4922)
.L_4922:
        /*0154*/ 	.word	0x00000080
        /*0158*/ 	.word	0x00000001
        /*015c*/ 	.word	0x00000001


	//----- nvinfo : EIATTR_CRS_STACK_SIZE
	.align		4
.L_4923:
        /*0160*/ 	.byte	0x04, 0x1e
        /*0162*/ 	.short	(.L_4925 - .L_4924)
.L_4924:
        /*0164*/ 	.word	0x00000000


	//----- nvinfo : EIATTR_CBANK_PARAM_SIZE
	.align		4
.L_4925:
        /*0168*/ 	.byte	0x03, 0x19
        /*016a*/ 	.short	0x0088


	//----- nvinfo : EIATTR_PARAM_CBANK
	.align		4
        /*016c*/ 	.byte	0x04, 0x0a
        /*016e*/ 	.short	(.L_4927 - .L_4926)
	.align		4
.L_4926:
        /*0170*/ 	.word	index@(.nv.constant0._ZN18transformer_engine13normalization19ln_fwd_tuned_kernelINS0_13Kernel_traitsIffffjLj768ELj1ELj4ELj1ELj16ENS0_18Kernel_traits_baseILj768EffffjLj128EEEEEEEvNS0_19ForwardKernelParamsE)
        /*0174*/ 	.short	0x0210
        /*0176*/ 	.short	0x0088


	//----- nvinfo : EIATTR_SW_WAR
	.align		4
.L_4927:
        /*0178*/ 	.byte	0x04, 0x36
        /*017a*/ 	.short	(.L_4929 - .L_4928)
.L_4928:
        /*017c*/ 	.word	0x00000008
.L_4929:


//--------------------- .nv.info._ZN18transformer_engine13normalization19ln_fwd_tuned_kernelINS0_13Kernel_traitsIff13__nv_fp8_e4m3fjLj65536ELj8ELj1ELj4ELj16ENS0_18Kernel_traits_baseILj65536EffS3_fjLj128EEEEEEEvNS0_19ForwardKernelParamsE --------------------------
	.section	.nv.info._ZN18transformer_engine13normalization19ln_fwd_tuned_kernelINS0_13Kernel_traitsIff13__nv_fp8_e4m3fjLj65536ELj8ELj1ELj4ELj16ENS0_18Kernel_traits_baseILj65536EffS3_fjLj128EEEEEEEvNS0_19ForwardKernelParamsE,"",@"SHT_CUDA_INFO"
	.sectionflags	@""
	.align	4


	//----- nvinfo : EIATTR_CUDA_API_VERSION
	.align		4
        /*0000*/ 	.byte	0x04, 0x37
        /*0002*/ 	.short	(.L_4931 - .L_4930)
.L_4930:
        /*0004*/ 	.word	0x00000082


	//----- nvinfo : EIATTR_KPARAM_INFO
	.align		4
.L_4931:
        /*0008*/ 	.byte	0x04, 0x17
        /*000a*/ 	.short	(.L_4933 - .L_4932)
.L_4932:
        /*000c*/ 	.word	0x00000000
        /*0010*/ 	.short	0x0000
        /*0012*/ 	.short	0x0000
        /*0014*/ 	.byte	0x00, 0xf0, 0x21, 0x02


	//----- nvinfo : EIATTR_SPARSE_MMA_MASK
	.align		4
.L_4933:
        /*0018*/ 	.byte	0x03, 0x50
        /*001a*/ 	.short	0x0000


	//----- nvinfo : EIATTR_MAXREG_COUNT
	.align		4
        /*001c*/ 	.byte	0x03, 0x1b
        /*001e*/ 	.short	0x00ff


	//----- nvinfo : EIATTR_NUM_BARRIERS
	.align		4
        /*0020*/ 	.byte	0x02, 0x4c
        /*0022*/ 	.byte	0x01
	.zero		1


	//----- nvinfo : EIATTR_MERCURY_ISA_VERSION
	.align		4
        /*0024*/ 	.byte	0x03, 0x5f
        /*0026*/ 	.short	0x0101


	//----- nvinfo : EIATTR_COOP_GROUP_MASK_REGIDS
	.align		4
        /*0028*/ 	.byte	0x04, 0x29
        /*002a*/ 	.short	(.L_4935 - .L_4934)


	//   ....[0]....
.L_4934:
        /*002c*/ 	.word	0xffffffff


	//   ....[1]....
        /*0030*/ 	.word	0xffffffff


	//   ....[2]....
        /*0034*/ 	.word	0xffffffff


	//   ....[3]....
        /*0038*/ 	.word	0xffffffff


	//   ....[4]....
        /*003c*/ 	.word	0xffffffff


	//   ....[5]....
        /*0040*/ 	.word	0xffffffff


	//   ....[6]....
        /*0044*/ 	.word	0xffffffff


	//   ....[7]....
        /*0048*/ 	.word	0xffffffff


	//   ....[8]....
        /*004c*/ 	.word	0xffffffff


	//   ....[9]....
        /*0050*/ 	.word	0xffffffff


	//   ....[10]....
        /*0054*/ 	.word	0xffffffff


	//   ....[11]....
        /*0058*/ 	.word	0xffffffff


	//   ....[12]....
        /*005c*/ 	.word	0xffffffff


	//   ....[13]....
        /*0060*/ 	.word	0xffffffff


	//   ....[14]....
        /*0064*/ 	.word	0xffffffff


	//   ....[15]....
        /*0068*/ 	.word	0xffffffff


	//   ....[16]....
        /*006c*/ 	.word	0xffffffff


	//   ....[17]....
        /*0070*/ 	.word	0xffffffff


	//   ....[18]....
        /*0074*/ 	.word	0xffffffff


	//   ....[19]....
        /*0078*/ 	.word	0xffffffff


	//   ....[20]....
        /*007c*/ 	.word	0xffffffff


	//   ....[21]....
        /*0080*/ 	.word	0xffffffff


	//   ....[22]....
        /*0084*/ 	.word	0xffffffff


	//   ....[23]....
        /*0088*/ 	.word	0xffffffff


	//   ....[24]....
        /*008c*/ 	.word	0xffffffff


	//   ....[25]....
        /*0090*/ 	.word	0xffffffff


	//   ....[26]....
        /*0094*/ 	.word	0xffffffff


	//   ....[27]....
        /*0098*/ 	.word	0xffffffff


	//   ....[28]....
        /*009c*/ 	.word	0xffffffff


	//   ....[29]....
        /*00a0*/ 	.word	0xffffffff


	//   ....[30]....
        /*00a4*/ 	.word	0xffffffff


	//   ....[31]....
        /*00a8*/ 	.word	0xffffffff


	//   ....[32]....
        /*00ac*/ 	.word	0xffffffff


	//   ....[33]....
        /*00b0*/ 	.word	0xffffffff


	//   ....[34]....
        /*00b4*/ 	.word	0xffffffff


	//   ....[35]....
        /*00b8*/ 	.word	0xffffffff


	//   ....[36]....
        /*00bc*/ 	.word	0x050000d5


	//   ....[37]....
        /*00c0*/ 	.word	0x050000d5


	//   ....[38]....
        /*00c4*/ 	.word	0x050000d5


	//   ....[39]....
        /*00c8*/ 	.word	0x050000d5


	//   ....[40]....
        /*00cc*/ 	.word	0x050000d5


	//   ....[41]....
        /*00d0*/ 	.word	0x050000d5


	//   ....[42]....
        /*00d4*/ 	.word	0x050000d5


	//   ....[43]....
        /*00d8*/ 	.word	0x050000d5


	//   ....[44]....
        /*00dc*/ 	.word	0x050000d5


	//   ....[45]....
        /*00e0*/ 	.word	0x050000d5


	//   ....[46]....
        /*00e4*/ 	.word	0x050000d5


	//   ....[47]....
        /*00e8*/ 	.word	0x050000d5


	//   ....[48]....
        /*00ec*/ 	.word	0x050000d5


	//   ....[49]....
        /*00f0*/ 	.word	0x050000d5


	//   ....[50]....
        /*00f4*/ 	.word	0x050000d5


	//   ....[51]....
        /*00f8*/ 	.word	0x050000d5


	//   ....[52]....
        /*00fc*/ 	.word	0x050000d5


	//----- nvinfo : EIATTR_COOP_GROUP_INSTR_OFFSETS
	.align		4
.L_4935:
        /*0100*/ 	.byte	0x04, 0x28
        /*0102*/ 	.short	(.L_4937 - .L_4936)


	//   ....[0]....
.L_4936:
        /*0104*/ 	.word	0x00000b80


	//   ....[1]....
        /*0108*/ 	.word	0x00000ba0


	//   ....[2]....
        /*010c*/ 	.word	0x00000bc0


	//   ....[3]....
        /*0110*/ 	.word	0x00000be0


	//   ....[4]....
        /*0114*/ 	.word	0x00000c00


	//   ....[5]....
        /*0118*/ 	.word	0x00001430


	//   ....[6]....
        /*011c*/ 	.word	0x00001450


	//   ....[7]....
        /*0120*/ 	.word	0x00001470


	//   ....[8]....
        /*0124*/ 	.word	0x00001490


	//   ....[9]....
        /*0128*/ 	.word	0x000014b0


	//   ....[10]....
        /*012c*/ 	.word	0x00001630


	//   ....[11]....
        /*0130*/ 	.word	0x00001690


	//   ....[12]....
        /*0134*/ 	.word	0x000016a0


	//   ....[13]....
        /*0138*/ 	.word	0x00001750


	//   ....[14]....
        /*013c*/ 	.word	0x000017f0


	//   ....[15]....
        /*0140*/ 	.word	0x00001810


	//   ....[16]....
        /*0144*/ 	.word	0x000019f0


	//   ....[17]....
        /*0148*/ 	.word	0x00001a00


	//   ....[18]....
        /*014c*/ 	.word	0x00001cf0


	//   ....[19]....
        /*0150*/ 	.word	0x00001d50


	//   ....[20]....
        /*0154*/ 	.word	0x00001d60


	//   ....[21]....
        /*0158*/ 	.word	0x00001e10


	//   ....[22]....
        /*015c*/ 	.word	0x00001eb0


	//   ....[23]....
        /*0160*/ 	.word	0x00001ed0


	//   ....[24]....
        /*0164*/ 	.word	0x00001fc0


	//   ....[25]....
        /*0168*/ 	.word	0x00002070


	//   ....[26]....
        /*016c*/ 	.word	0x00002080


	//   ....[27]....
        /*0170*/ 	.word	0x00002260


	//   ....[28]....
        /*0174*/ 	.word	0x00002320


	//   ....[29]....
        /*0178*/ 	.word	0x00004fa0


	//   ....[30]....
        /*017c*/ 	.word	0x00004fc0


	//   ....[31]....
        /*0180*/ 	.word	0x00004fe0


	//   ....[32]....
        /*0184*/ 	.word	0x00005000


	//   ....[33]....
        /*0188*/ 	.word	0x00005020


	//   ....[34]....
        /*018c*/ 	.word	0x000051c0


	//   ....[35]....
        /*0190*/ 	.word	0x000051e0


	//   ....[36]....
        /*0194*/ 	.word	0x00005430


	//   ....[37]....
        /*0198*/ 	.word	0x000054a0


	//   ....[38]....
        /*019c*/ 	.word	0x00005510


	//   ....[39]....
        /*01a0*/ 	.word	0x00005580


	//   ....[40]....
        /*01a4*/ 	.word	0x000055f0


	//   ....[41]....
        /*01a8*/ 	.word	0x00005e70


	//   ....[42]....
        /*01ac*/ 	.word	0x00005ee0


	//   ....[43]....
        /*01b0*/ 	.word	0x00005f50


	//   ....[44]....
        /*01b4*/ 	.word	0x00005fc0


	//   ....[45]....
        /*01b8*/ 	.word	0x00006030


	//   ....[46]....
        /*01bc*/ 	.word	0x000060c0


	//   ....[47]....
        /*01c0*/ 	.word	0x00006130


	//   ....[48]....
        /*01c4*/ 	.word	0x000061a0


	//   ....[49]....
        /*01c8*/ 	.word	0x00006210


	//   ....[50]....
        /*01cc*/ 	.word	0x00006280


	//   ....[51]....
        /*01d0*/ 	.word	0x00006300


	//   ....[52]....
        /*01d4*/ 	.word	0x00006370


	//----- nvinfo : EIATTR_EXIT_INSTR_OFFSETS
	.align		4
.L_4937:
        /*01d8*/ 	.byte	0x04, 0x1c
        /*01da*/ 	.short	(.L_4939 - .L_4938)


	//   ....[0]....
.L_4938:
        /*01dc*/ 	.word	0x00005270


	//   ....[1]....
        /*01e0*/ 	.word	0x000052d0


	//   ....[2]....
        /*01e4*/ 	.word	0x000053d0


	//----- nvinfo : EIATTR_MAX_THREADS
	.align		4
.L_4939:
        /*01e8*/ 	.byte	0x04, 0x05
        /*01ea*/ 	.short	(.L_4941 - .L_4940)
.L_4940:
        /*01ec*/ 	.word	0x00000080
        /*01f0*/ 	.word	0x00000001
        /*01f4*/ 	.word	0x00000001


	//----- nvinfo : EIATTR_CRS_STACK_SIZE
	.align		4
.L_4941:
        /*01f8*/ 	.byte	0x04, 0x1e
        /*01fa*/ 	.short	(.L_4943 - .L_4942)
.L_4942:
        /*01fc*/ 	.word	0x00000000


	//----- nvinfo : EIATTR_CBANK_PARAM_SIZE
	.align		4
.L_4943:
        /*0200*/ 	.byte	0x03, 0x19
        /*0202*/ 	.short	0x0088


	//----- nvinfo : EIATTR_PARAM_CBANK
	.align		4
        /*0204*/ 	.byte	0x04, 0x0a
        /*0206*/ 	.short	(.L_4945 - .L_4944)
	.align		4
.L_4944:
        /*0208*/ 	.word	index@(.nv.constant0._ZN18transformer_engine13normalization19ln_fwd_tuned_kernelINS0_13Kernel_traitsIff13__nv_fp8_e4m3fjLj65536ELj8ELj1ELj4ELj16ENS0_18Kernel_traits_baseILj65536EffS3_fjLj128EEEEEEEvNS0_19ForwardKernelParamsE)
        /*020c*/ 	.short	0x0210
        /*020e*/ 	.short	0x0088


	//----- nvinfo : EIATTR_SW_WAR
	.align		4
.L_4945:
        /*0210*/ 	.byte	0x04, 0x36
        /*0212*/ 	.short	(.L_4947 - .L_4946)
.L_4946:
        /*0214*/ 	.word	0x00000008
.L_4947:


//--------------------- .nv.info._ZN18transformer_engine13normalization19ln_fwd_tuned_kernelINS0_13Kernel_traitsIff13__nv_fp8_e4m3fjLj49152ELj4ELj1ELj4ELj16ENS0_18Kernel_traits_baseILj49152EffS3_fjLj128EEEEEEEvNS0_19ForwardKernelParamsE --------------------------
	.section	.nv.info._ZN18transformer_engine13normalization19ln_fwd_tuned_kernelINS0_13Kernel_traitsIff13__nv_fp8_e4m3fjLj49152ELj4ELj1ELj4ELj16ENS0_18Kernel_traits_baseILj49152EffS3_fjLj128EEEEEEEvNS0_19ForwardKernelParamsE,"",@"SHT_CUDA_INFO"
	.sectionflags	@""
	.align	4


	//----- nvinfo : EIATTR_CUDA_API_VERSION
	.align		4
        /*0000*/ 	.byte	0x04, 0x37
        /*0002*/ 	.short	(.L_4949 - .L_4948)
.L_4948:
        /*0004*/ 	.word	0x00000082


	//----- nvinfo : EIATTR_KPARAM_INFO
	.align		4
.L_4949:
        /*0008*/ 	.byte	0x04, 0x17
        /*000a*/ 	.short	(.L_4951 - .L_4950)
.L_4950:
        /*000c*/ 	.word	0x00000000
        /*0010*/ 	.short	0x0000
        /*0012*/ 	.short	0x0000
        /*0014*/ 	.byte	0x00, 0xf0, 0x21, 0x02


	//----- nvinfo : EIATTR_SPARSE_MMA_MASK
	.align		4
.L_4951:
        /*0018*/ 	.byte	0x03, 0x50
        /*001a*/ 	.short	0x0000


	//----- nvinfo : EIATTR_MAXREG_COUNT
	.align		4
        /*001c*/ 	.byte	0x03, 0x1b
        /*001e*/ 	.short	0x00ff


	//----- nvinfo : EIATTR_NUM_BARRIERS
	.align		4
        /*0020*/ 	.byte	0x02, 0x4c
        /*0022*/ 	.byte	0x01
	.zero		1


	//----- nvinfo : EIATTR_ANNOTATIONS
	.align		4
        /*0024*/ 	.byte	0x04, 0x55
        /*0026*/ 	.short	(.L_4953 - .L_4952)


	//   ....[0]....
.L_4952:
        /* <DEDUP_REMOVED lines=57> */


	//----- nvinfo : EIATTR_MERCURY_ISA_VERSION
	.align		4
.L_4953:
        /*03a8*/ 	.byte	0x03, 0x5f
        /*03aa*/ 	.short	0x0101


	//----- nvinfo : EIATTR_INT_WARP_WIDE_INSTR_OFFSETS
	.align		4
        /*03ac*/ 	.byte	0x04, 0x31
        /*03ae*/ 	.short	(.L_4955 - .L_4954)


	//   ....[0]....
.L_4954:
        /*03b0*/ 	.word	0x000028f0


	//----- nvinfo : EIATTR_COOP_GROUP_MASK_REGIDS
	.align		4
.L_4955:
        /*03b4*/ 	.byte	0x04, 0x29
        /*03b6*/ 	.short	(.L_4957 - .L_4956)


	//   ....[0]....
.L_4956:
        /*03b8*/ 	.word	0xffffffff


	//   ....[1]....
        /*03bc*/ 	.word	0xffffffff


	//   ....[2]....
        /*03c0*/ 	.word	0xffffffff


	//   ....[3]....
        /*03c4*/ 	.word	0xffffffff


	//   ....[4]....
        /*03c8*/ 	.word	0xffffffff


	//   ....[5]....
        /*03cc*/ 	.word	0xffffffff


	//   ....[6]....
        /*03d0*/ 	.word	0xffffffff


	//   ....[7]....
        /*03d4*/ 	.word	0xffffffff


	//   ....[8]....
        /*03d8*/ 	.word	0xffffffff


	//   ....[9]....
        /*03dc*/ 	.word	0xffffffff


	//   ....[10]....
        /*03e0*/ 	.word	0xffffffff


	//   ....[11]....
        /*03e4*/ 	.word	0xffffffff


	//   ....[12]....
        /*03e8*/ 	.word	0xffffffff


	//   ....[13]....
        /*03ec*/ 	.word	0xffffffff


	//   ....[14]....
        /*03f0*/ 	.word	0xffffffff


	//   ....[15]....
        /*03f4*/ 	.word	0xffffffff


	//   ....[16]....
        /*03f8*/ 	.word	0xffffffff


	//   ....[17]....
        /*03fc*/ 	.word	0xffffffff


	//   ....[18]....
        /*0400*/ 	.word	0xffffffff


	//   ....[19]....
        /*0404*/ 	.word	0xffffffff


	//   ....[20]....
        /*0408*/ 	.word	0xffffffff


	//   ....[21]....
        /*040c*/ 	.word	0xffffffff


	//   ....[22]....
        /*0410*/ 	.word	0xffffffff


	//   ....[23]....
        /*0414*/ 	.word	0xffffffff


	//   ....[24]....
        /*0418*/ 	.word	0xffffffff


	//   ....[25]....
        /*041c*/ 	.word	0xffffffff


	//   ....[26]....
        /*0420*/ 	.word	0xffffffff


	//   ....[27]....
        /*0424*/ 	.word	0xffffffff


	//   ....[28]....
        /*0428*/ 	.word	0xffffffff


	//   ....[29]....
        /*042c*/ 	.word	0xffffffff


	//   ....[30]....
        /*0430*/ 	.word	0xffffffff


	//   ....[31]....
        /*0434*/ 	.word	0xffffffff


	//   ....[32]....
        /*0438*/ 	.word	0xffffffff


	//   ....[33]....
        /*043c*/ 	.word	0x05000007


	//   ....[34]....
        /*0440*/ 	.word	0x05000007


	//   ....[35]....
        /*0444*/ 	.word	0x05000007


	//   ....[36]....
        /*0448*/ 	.word	0x05000007


	//   ....[37]....
        /*044c*/ 	.word	0x05000007


	//   ....[38]....
        /*0450*/ 	.word	0x05000007


	//   ....[39]....
        /*0454*/ 	.word	0x05000007


	//   ....[40]....
        /*0458*/ 	.word	0x05000007


	//   ....[41]....
        /*045c*/ 	.word	0x05000007


	//   ....[42]....
        /*0460*/ 	.word	0x05000007


	//   ....[43]....
        /*0464*/ 	.word	0x05000007


	//   ....[44]....
        /*0468*/ 	.word	0x05000007


	//   ....[45]....
        /*046c*/ 	.word	0x05000007


	//   ....[46]....
        /*0470*/ 	.word	0x05000007


	//   ....[47]....
        /*0474*/ 	.word	0x05000007


	//   ....[48]....
        /*0478*/ 	.word	0x05000007


	//   ....[49]....
        /*047c*/ 	.word	0x05000007


	//----- nvinfo : EIATTR_COOP_GROUP_INSTR_OFFSETS
	.align		4
.L_4957:
        /*0480*/ 	.byte	0x04, 0x28
        /*0482*/ 	.short	(.L_4959 - .L_4958)


	//   ....[0]....
.L_4958:
        /*0484*/ 	.word	0x00001710


	//   ....[1]....
        /*0488*/ 	.word	0x00001730


	//   ....[2]....
        /*048c*/ 	.word	0x00001750


	//   ....[3]....
        /*0490*/ 	.word	0x00001770


	//   ....[4]....
        /*0494*/ 	.word	0x00001790


	//   ....[5]....
        /*0498*/ 	.word	0x000023c0


	//   ....[6]....
        /*049c*/ 	.word	0x000023e0


	//   ....[7]....
        /*04a0*/ 	.word	0x00002400


	//   ....[8]....
        /*04a4*/ 	.word	0x00002420


	//   ....[9]....
        /*04a8*/ 	.word	0x00002440


	//   ....[10]....
        /*04ac*/ 	.word	0x00002560


	//   ....[11]....
        /*04b0*/ 	.word	0x00002620


	//   ....[12]....
        /*04b4*/ 	.word	0x00002630


	//   ....[13]....
        /*04b8*/ 	.word	0x00002790


	//   ....[14]....
        /*04bc*/ 	.word	0x000027b0


	//   ....[15]....
        /*04c0*/ 	.word	0x000027c0


	//   ....[16]....
        /*04c4*/ 	.word	0x00002990


	//   ....[17]....
        /*04c8*/ 	.word	0x000029c0


	//   ....[18]....
        /*04cc*/ 	.word	0x00002cd0


	//   ....[19]....
        /*04d0*/ 	.word	0x00002d50


	//   ....[20]....
        /*04d4*/ 	.word	0x00002d60


	//   ....[21]....
        /*04d8*/ 	.word	0x00002ec0


	//   ....[22]....
        /*04dc*/ 	.word	0x00002ee0


	//   ....[23]....
        /*04e0*/ 	.word	0x00002ef0


	//   ....[24]....
        /*04e4*/ 	.word	0x000030e0


	//   ....[25]....
        /*04e8*/ 	.word	0x00003110


	//   ....[26]....
        /*04ec*/ 	.word	0x00007760


	//   ....[27]....
        /*04f0*/ 	.word	0x00007780


	//   ....[28]....
        /*04f4*/ 	.word	0x000077a0


	//   ....[29]....
        /*04f8*/ 	.word	0x000077c0


	//   ....[30]....
        /*04fc*/ 	.word	0x000077e0


	//   ....[31]....
        /*0500*/ 	.word	0x000079b0


	//   ....[32]....
        /*0504*/ 	.word	0x000079d0


	//   ....[33]....
        /*0508*/ 	.word	0x00007c30


	//   ....[34]....
        /*050c*/ 	.word	0x00007cb0


	//   ....[35]....
        /*0510*/ 	.word	0x00007d30


	//   ....[36]....
        /*0514*/ 	.word	0x00007db0


	//   ....[37]....
        /*0518*/ 	.word	0x00007e30


	//   ....[38]....
        /*051c*/ 	.word	0x00008ad0


	//   ....[39]....
        /*0520*/ 	.word	0x00008b50


	//   ....[40]....
        /*0524*/ 	.word	0x00008bd0


	//   ....[41]....
        /*0528*/ 	.word	0x00008c50


	//   ....[42]....
        /*052c*/ 	.word	0x00008cd0


	//   ....[43]....
        /*0530*/ 	.word	0x00008d60


	//   ....[44]....
        /*0534*/ 	.word	0x00008dd0


	//   ....[45]....
        /*0538*/ 	.word	0x00008e40


	//   ....[46]....
        /*053c*/ 	.word	0x00008eb0


	//   ....[47]....
        /*0540*/ 	.word	0x00008f20


	//   ....[48]....
        /*0544*/ 	.word	0x00008fa0


	//   ....[49]....
        /*0548*/ 	.word	0x00009010


	//----- nvinfo : EIATTR_EXIT_INSTR_OFFSETS
	.align		4
.L_4959:
        /*054c*/ 	.byte	0x04, 0x1c
        /*054e*/ 	.short	(.L_4961 - .L_4960)


	//   ....[0]....
.L_4960:
        /*0550*/ 	.word	0x00007a60


	//   ....[1]....
        /*0554*/ 	.word	0x00007ac0


	//   ....[2]....
        /*0558*/ 	.word	0x00007bd0


	//----- nvinfo : EIATTR_MAX_THREADS
	.align		4
.L_4961:
        /*055c*/ 	.byte	0x04, 0x05
        /*055e*/ 	.short	(.L_4963 - .L_4962)
.L_4962:
        /*0560*/ 	.word	0x00000080
        /*0564*/ 	.word	0x00000001
        /*0568*/ 	.word	0x00000001


	//----- nvinfo : EIATTR_CRS_STACK_SIZE
	.align		4
.L_4963:
        /*056c*/ 	.byte	0x04, 0x1e
        /*056e*/ 	.short	(.L_4965 - .L_4964)
.L_4964:
        /*0570*/ 	.word	0x00000000


	//----- nvinfo : EIATTR_CBANK_PARAM_SIZE
	.align		4
.L_4965:
        /*0574*/ 	.byte	0x03, 0x19
        /*0576*/ 	.short	0x0088


	//----- nvinfo : EIATTR_PARAM_CBANK
	.align		4
        /*0578*/ 	.byte	0x04, 0x0a
        /*057a*/ 	.short	(.L_4967 - .L_4966)
	.align		4
.L_4966:
        /*057c*/ 	.word	index@(.nv.constant0._ZN18transformer_engine13normalization19ln_fwd_tuned_kernelINS0_13Kernel_traitsIff13__nv_fp8_e4m3fjLj49152ELj4ELj1ELj4ELj16ENS0_18Kernel_traits_baseILj49152EffS3_fjLj128EEEEEEEvNS0_19ForwardKernelParamsE)
        /*0580*/ 	.short	0x0210
        /*0582*/ 	.short	0x0088


	//----- nvinfo : EIATTR_SW_WAR
	.align		4
.L_4967:
        /*0584*/ 	.byte	0x04, 0x36
        /*0586*/ 	.short	(.L_4969 - .L_4968)
.L_4968:
        /*0588*/ 	.word	0x00000008
.L_4969:


//--------------------- .nv.info._ZN18transformer_engine13normalization19ln_fwd_tuned_kernelINS0_13Kernel_traitsIff13__nv_fp8_e4m3fjLj40960ELj4ELj1ELj4ELj16ENS0_18Kernel_traits_baseILj40960EffS3_fjLj128EEEEEEEvNS0_19ForwardKernelParamsE --------------------------
	.section	.nv.info._ZN18transformer_engine13normalization19ln_fwd_tuned_kernelINS0_13Kernel_traitsIff13__nv_fp8_e4m3fjLj40960ELj4ELj1ELj4ELj16ENS0_18Kernel_traits_baseILj40960EffS3_fjLj128EEEEEEEvNS0_19ForwardKernelParamsE,"",@"SHT_CUDA_INFO"
	.sectionflags	@""
	.align	4


	//----- nvinfo : EIATTR_CUDA_API_VERSION
	.align		4
        /*0000*/ 	.byte	0x04, 0x37
        /*0002*/ 	.short	(.L_4971 - .L_4970)
.L_4970:
        /*0004*/ 	.word	0x00000082


	//----- nvinfo : EIATTR_KPARAM_INFO
	.align		4
.L_4971:
        /*0008*/ 	.byte	0x04, 0x17
        /*000a*/ 	.short	(.L_4973 - .L_4972)
.L_4972:
        /*000c*/ 	.word	0x00000000
        /*0010*/ 	.short	0x0000
        /*0012*/ 	.short	0x0000
        /*0014*/ 	.byte	0x00, 0xf0, 0x21, 0x02


	//----- nvinfo : EIATTR_SPARSE_MMA_MASK
	.align		4
.L_4973:
        /*0018*/ 	.byte	0x03, 0x50
        /*001a*/ 	.short	0x0000


	//----- nvinfo : EIATTR_MAXREG_COUNT
	.align		4
        /*001c*/ 	.byte	0x03, 0x1b
        /*001e*/ 	.short	0x00ff


	//----- nvinfo : EIATTR_NUM_BARRIERS
	.align		4
        /*0020*/ 	.byte	0x02, 0x4c
        /*0022*/ 	.byte	0x01
	.zero		1


	//----- nvinfo : EIATTR_ANNOTATIONS
	.align		4
        /*0024*/ 	.byte	0x04, 0x55
        /*0026*/ 	.short	(.L_4975 - .L_4974)


	//   ....[0]....
.L_4974:
        /* <DEDUP_REMOVED lines=20> */


	//----- nvinfo : EIATTR_MERCURY_ISA_VERSION
	.align		4
.L_4975:
        /*0158*/ 	.byte	0x03, 0x5f
        /*015a*/ 	.short	0x0101


	//----- nvinfo : EIATTR_INT_WARP_WIDE_INSTR_OFFSETS
	.align		4
        /*015c*/ 	.byte	0x04, 0x31
        /*015e*/ 	.short	(.L_4977 - .L_4976)


	//   ....[0]....
.L_4976:
        /*0160*/ 	.word	0x00001ec0


	//----- nvinfo : EIATTR_COOP_GROUP_MASK_REGIDS
	.align		4
.L_4977:
        /*0164*/ 	.byte	0x04, 0x29
        /*0166*/ 	.short	(.L_4979 - .L_4978)


	//   ....[0]....
.L_4978:
        /*0168*/ 	.word	0xffffffff


	//   ....[1]....
        /*016c*/ 	.word	0xffffffff


	//   ....[2]....
        /*0170*/ 	.word	0xffffffff


	//   ....[3]....
        /*0174*/ 	.word	0xffffffff


	//   ....[4]....
        /*0178*/ 	.word	0xffffffff


	//   ....[5]....
        /*017c*/ 	.word	0xffffffff


	//   ....[6]....
        /*0180*/ 	.word	0xffffffff


	//   ....[7]....
        /*0184*/ 	.word	0xffffffff


	//   ....[8]....
        /*0188*/ 	.word	0xffffffff


	//   ....[9]....
        /*018c*/ 	.word	0xffffffff


	//   ....[10]....
        /*0190*/ 	.word	0xffffffff


	//   ....[11]....
        /*0194*/ 	.word	0xffffffff


	//   ....[12]....
        /*0198*/ 	.word	0xffffffff


	//   ....[13]....
        /*019c*/ 	.word	0xffffffff


	//   ....[14]....
        /*01a0*/ 	.word	0xffffffff


	//   ....[15]....
        /*01a4*/ 	.word	0xffffffff


	//   ....[16]....
        /*01a8*/ 	.word	0xffffffff


	//   ....[17]....
        /*01ac*/ 	.word	0xffffffff


	//   ....[18]....
        /*01b0*/ 	.word	0xffffffff


	//   ....[19]....
        /*01b4*/ 	.word	0xffffffff


	//   ....[20]....
        /*01b8*/ 	.word	0xffffffff


	//   ....[21]....
        /*01bc*/ 	.word	0xffffffff


	//   ....[22]....
        /*01c0*/ 	.word	0xffffffff


	//   ....[23]....
        /*01c4*/ 	.word	0xffffffff


	//   ....[24]....
        /*01c8*/ 	.word	0xffffffff


	//   ....[25]....
        /*01cc*/ 	.word	0xffffffff


	//   ....[26]....
        /*01d0*/ 	.word	0xffffffff


	//   ....[27]....
        /*01d4*/ 	.word	0xffffffff


	//   ....[28]....
        /*01d8*/ 	.word	0xffffffff


	//   ....[29]....
        /*01dc*/ 	.word	0xffffffff


	//   ....[30]....
        /*01e0*/ 	.word	0xffffffff


	//   ....[31]....
        /*01e4*/ 	.word	0xffffffff


	//   ....[32]....
        /*01e8*/ 	.word	0xffffffff


	//   ....[33]....
        /*01ec*/ 	.word	0x05000007


	//   ....[34]....
        /*01f0*/ 	.word	0x05000007


	//   ....[35]....
        /*01f4*/ 	.word	0x05000007


	//   ....[36]....
        /*01f8*/ 	.word	0x05000007


	//   ....[37]....
        /*01fc*/ 	.word	0x05000007


	//   ....[38]....
        /*0200*/ 	.word	0x05000007


	//   ....[39]....
        /*0204*/ 	.word	0x05000007


	//   ....[40]....
        /*0208*/ 	.word	0x05000007


	//   ....[41]....
        /*020c*/ 	.word	0x05000007


	//   ....[42]....
        /*0210*/ 	.word	0x05000007


	//   ....[43]....
        /*0214*/ 	.word	0x05000007


	//   ....[44]....
        /*0218*/ 	.word	0x05000007


	//   ....[45]....
        /*021c*/ 	.word	0x05000007


	//   ....[46]....
        /*0220*/ 	.word	0x05000007


	//   ....[47]....
        /*0224*/ 	.word	0x05000007


	//   ....[48]....
        /*0228*/ 	.word	0x05000007


	//   ....[49]....
        /*022c*/ 	.word	0x05000007


	//----- nvinfo : EIATTR_COOP_GROUP_INSTR_OFFSETS
	.align		4
.L_4979:
        /*0230*/ 	.byte	0x04, 0x28
        /*0232*/ 	.short	(.L_4981 - .L_4980)


	//   ....[0]....
.L_4980:
        /*0234*/ 	.word	0x00000f00


	//   ....[1]....
        /*0238*/ 	.word	0x00000f20


	//   ....[2]....
        /*023c*/ 	.word	0x00000f40


	//   ....[3]....
        /*0240*/ 	.word	0x00000f60


	//   ....[4]....
        /*0244*/ 	.word	0x00000f80


	//   ....[5]....
        /*0248*/ 	.word	0x000019b0


	//   ....[6]....
        /*024c*/ 	.word	0x000019d0


	//   ....[7]....
        /*0250*/ 	.word	0x000019f0


	//   ....[8]....
        /*0254*/ 	.word	0x00001a10


	//   ....[9]....
        /*0258*/ 	.word	0x00001a30


	//   ....[10]....
        /*025c*/ 	.word	0x00001b50


	//   ....[11]....
        /*0260*/ 	.word	0x00001c10


	//   ....[12]....
        /*0264*/ 	.word	0x00001c20


	//   ....[13]....
        /*0268*/ 	.word	0x00001d80


	//   ....[14]....
        /*026c*/ 	.word	0x00001da0


	//   ....[15]....
        /*0270*/ 	.word	0x00001db0


	//   ....[16]....
        /*0274*/ 	.word	0x00001f80


	//   ....[17]....
        /*0278*/ 	.word	0x00001fb0


	//   ....[18]....
        /*027c*/ 	.word	0x000022c0


	//   ....[19]....
        /*0280*/ 	.word	0x00002340


	//   ....[20]....
        /*0284*/ 	.word	0x00002350


	//   ....[21]....
        /*0288*/ 	.word	0x000024b0


	//   ....[22]....
        /*028c*/ 	.word	0x000024d0


	//   ....[23]....
        /*0290*/ 	.word	0x000024e0


	//   ....[24]....
        /*0294*/ 	.word	0x000026d0


	//   ....[25]....
        /*0298*/ 	.word	0x00002760


	//   ....[26]....
        /*029c*/ 	.word	0x00005f90


	//   ....[27]....
        /*02a0*/ 	.word	0x00005fb0


	//   ....[28]....
        /*02a4*/ 	.word	0x00005fd0


	//   ....[29]....
        /*02a8*/ 	.word	0x00005ff0


	//   ....[30]....
        /*02ac*/ 	.word	0x00006010


	//   ....[31]....
        /*02b0*/ 	.word	0x000061e0


	//   ....[32]....
        /*02b4*/ 	.word	0x00006200


	//   ....[33]....
        /*02b8*/ 	.word	0x00006460


	//   ....[34]....
        /*02bc*/ 	.word	0x000064e0


	//   ....[35]....
        /*02c0*/ 	.word	0x00006560


	//   ....[36]....
        /*02c4*/ 	.word	0x000065e0


	//   ....[37]....
        /*02c8*/ 	.word	0x00006660


	//   ....[38]....
        /*02cc*/ 	.word	0x00007100


	//   ....[39]....
        /*02d0*/ 	.word	0x00007180


	//   ....[40]....
        /*02d4*/ 	.word	0x00007200


	//   ....[41]....
        /*02d8*/ 	.word	0x00007280


	//   ....[42]....
        /*02dc*/ 	.word	0x00007300


	//   ....[43]....
        /*02e0*/ 	.word	0x00007390


	//   ....[44]....
        /*02e4*/ 	.word	0x00007400


	//   ....[45]....
        /*02e8*/ 	.word	0x00007470


	//   ....[46]....
        /*02ec*/ 	.word	0x000074e0


	//   ....[47]....
        /*02f0*/ 	.word	0x00007550


	//   ....[48]....
        /*02f4*/ 	.word	0x000075d0


	//   ....[49]....
        /*02f8*/ 	.word	0x00007640


	//----- nvinfo : EIATTR_EXIT_INSTR_OFFSETS
	.align		4
.L_4981:
        /*02fc*/ 	.byte	0x04, 0x1c
        /*02fe*/ 	.short	(.L_4983 - .L_4982)


	//   ....[0]....
.L_4982:
        /*0300*/ 	.word	0x00006290


	//   ....[1]....
        /*0304*/ 	.word	0x000062f0


	//   ....[2]....
        /*0308*/ 	.word	0x00006400


	//----- nvinfo : EIATTR_MAX_THREADS
	.align		4
.L_4983:
        /*030c*/ 	.byte	0x04, 0x05
        /*030e*/ 	.short	(.L_4985 - .L_4984)
.L_4984:
        /*0310*/ 	.word	0x00000080
        /*0314*/ 	.word	0x00000001
        /*0318*/ 	.word	0x00000001


	//----- nvinfo : EIATTR_CRS_STACK_SIZE
	.align		4
.L_4985:
        /*031c*/ 	.byte	0x04, 0x1e
        /*031e*/ 	.short	(.L_4987 - .L_4986)
.L_4986:
        /*0320*/ 	.word	0x00000000


	//----- nvinfo : EIATTR_CBANK_PARAM_SIZE
	.align		4
.L_4987:
        /*0324*/ 	.byte	0x03, 0x19
        /*0326*/ 	.short	0x0088


	//----- nvinfo : EIATTR_PARAM_CBANK
	.align		4
        /*0328*/ 	.byte	0x04, 0x0a
        /*032a*/ 	.short	(.L_4989 - .L_4988)
	.align		4
.L_4988:
        /*032c*/ 	.word	index@(.nv.constant0._ZN18transformer_engine13normalization19ln_fwd_tuned_kernelINS0_13Kernel_traitsIff13__nv_fp8_e4m3fjLj40960ELj4ELj1ELj4ELj16ENS0_18Kernel_traits_baseILj40960EffS3_fjLj128EEEEEEEvNS0_19ForwardKernelParamsE)
        /*0330*/ 	.short	0x0210
        /*0332*/ 	.short	0x0088


	//----- nvinfo : EIATTR_SW_WAR
	.align		4
.L_4989:
        /*0334*/ 	.byte	0x04, 0x36
        /*0336*/ 	.short	(.L_4991 - .L_4990)
.L_4990:
        /*0338*/ 	.word	0x00000008
.L_4991:


//--------------------- .nv.info._ZN18transformer_engine13normalization19ln_fwd_tuned_kernelINS0_13Kernel_traitsIff13__nv_fp8_e4m3fjLj32768ELj4ELj1ELj4ELj16ENS0_18Kernel_traits_baseILj32768EffS3_fjLj128EEEEEEEvNS0_19ForwardKernelParamsE --------------------------
	.section	.nv.info._ZN18transformer_engine13normalization19ln_fwd_tuned_kernelINS0_13Kernel_traitsIff13__nv_fp8_e4m3fjLj32768ELj4ELj1ELj4ELj16ENS0_18Kernel_traits_baseILj32768EffS3_fjLj128EEEEEEEvNS0_19ForwardKernelParamsE,"",@"SHT_CUDA_INFO"
	.sectionflags	@""
	.align	4


	//----- nvinfo : EIATTR_CUDA_API_VERSION
	.align		4
        /*0000*/ 	.byte	0x04, 0x37
        /*0002*/ 	.short	(.L_4993 - .L_4992)
.L_4992:
        /*0004*/ 	.word	0x00000082


	//----- nvinfo : EIATTR_KPARAM_INFO
	.align		4
.L_4993:
        /*0008*/ 	.byte	0x04, 0x17
        /*000a*/ 	.short	(.L_4995 - .L_4994)
.L_4994:
        /*000c*/ 	.word	0x00000000
        /*0010*/ 	.short	0x0000
        /*0012*/ 	.short	0x0000
        /*0014*/ 	.byte	0x00, 0xf0, 0x21, 0x02


	//----- nvinfo : EIATTR_SPARSE_MMA_MASK
	.align		4
.L_4995:
        /*0018*/ 	.byte	0x03, 0x50
        /*001a*/ 	.short	0x0000


	//----- nvinfo : EIATTR_MAXREG_COUNT
	.align		4
        /*001c*/ 	.byte	0x03, 0x1b
        /*001e*/ 	.short	0x00ff


	//----- nvinfo : EIATTR_NUM_BARRIERS
	.align		4
        /*0020*/ 	.byte	0x02, 0x4c
        /*0022*/ 	.byte	0x01
	.zero		1


	//----- nvinfo : EIATTR_MERCURY_ISA_VERSION
	.align		4
        /*0024*/ 	.byte	0x03, 0x5f
        /*0026*/ 	.short	0x0101


	//----- nvinfo : EIATTR_COOP_GROUP_MASK_REGIDS
	.align		4
        /*0028*/ 	.byte	0x04, 0x29
        /*002a*/ 	.short	(.L_4997 - .L_4996)


	//   ....[0]....
.L_4996:
        /*002c*/ 	.word	0xffffffff


	//   ....[1]....
        /*0030*/ 	.word	0xffffffff


	//   ....[2]....
        /*0034*/ 	.word	0xffffffff


	//   ....[3]....
        /*0038*/ 	.word	0xffffffff


	//   ....[4]....
        /*003c*/ 	.word	0xffffffff


	//   ....[5]....
        /*0040*/ 	.word	0xffffffff


	//   ....[6]....
        /*0044*/ 	.word	0xffffffff


	//   ....[7]....
        /*0048*/ 	.word	0xffffffff


	//   ....[8]....
        /*004c*/ 	.word	0xffffffff


	//   ....[9]....
        /*0050*/ 	.word	0xffffffff


	//   ....[10]....
        /*0054*/ 	.word	0xffffffff


	//   ....[11]....
        /*0058*/ 	.word	0xffffffff


	//   ....[12]....
        /*005c*/ 	.word	0xffffffff


	//   ....[13]....
        /*0060*/ 	.word	0xffffffff


	//   ....[14]....
        /*0064*/ 	.word	0xffffffff


	//   ....[15]....
        /*0068*/ 	.word	0xffffffff


	//   ....[16]....
        /*006c*/ 	.word	0xffffffff


	//   ....[17]....
        /*0070*/ 	.word	0xffffffff


	//   ....[18]....
        /*0074*/ 	.word	0xffffffff


	//   ....[19]....
        /*0078*/ 	.word	0xffffffff


	//   ....[20]....
        /*007c*/ 	.word	0xffffffff


	//   ....[21]....
        /*0080*/ 	.word	0xffffffff


	//   ....[22]....
        /*0084*/ 	.word	0xffffffff


	//   ....[23]....
        /*0088*/ 	.word	0xffffffff


	//   ....[24]....
        /*008c*/ 	.word	0xffffffff


	//   ....[25]....
        /*0090*/ 	.word	0xffffffff


	//   ....[26]....
        /*0094*/ 	.word	0xffffffff


	//   ....[27]....
        /*0098*/ 	.word	0xffffffff


	//   ....[28]....
        /*009c*/ 	.word	0xffffffff


	//   ....[29]....
        /*00a0*/ 	.word	0xffffffff


	//   ....[30]....
        /*00a4*/ 	.word	0xffffffff


	//   ....[31]....
        /*00a8*/ 	.word	0xffffffff


	//   ....[32]....
        /*00ac*/ 	.word	0xffffffff


	//   ....[33]....
        /*00b0*/ 	.word	0x050000d4


	//   ....[34]....
        /*00b4*/ 	.word	0x050000d4


	//   ....[35]....
        /*00b8*/ 	.word	0x050000d4


	//   ....[36]....
        /*00bc*/ 	.word	0x050000d4


	//   ....[37]....
        /*00c0*/ 	.word	0x050000d4


	//   ....[38]....
        /*00c4*/ 	.word	0x050000d4


	//   ....[39]....
        /*00c8*/ 	.word	0x050000d4


	//   ....[40]....
        /*00cc*/ 	.word	0x050000d4


	//   ....[41]....
        /*00d0*/ 	.word	0x050000d4


	//   ....[42]....
        /*00d4*/ 	.word	0x050000d4


	//   ....[43]....
        /*00d8*/ 	.word	0x050000d4


	//   ....[44]....
        /*00dc*/ 	.word	0x050000d4


	//   ....[45]....
        /*00e0*/ 	.word	0x050000d4


	//   ....[46]....
        /*00e4*/ 	.word	0x050000d4


	//   ....[47]....
        /*00e8*/ 	.word	0x050000d4


	//   ....[48]....
        /*00ec*/ 	.word	0x050000d4


	//   ....[49]....
        /*00f0*/ 	.word	0x050000d4


	//----- nvinfo : EIATTR_COOP_GROUP_INSTR_OFFSETS
	.align		4
.L_4997:
        /*00f4*/ 	.byte	0x04, 0x28
        /*00f6*/ 	.short	(.L_4999 - .L_4998)


	//   ....[0]....
.L_4998:
        /*00f8*/ 	.word	0x00000b70


	//   ....[1]....
        /*00fc*/ 	.word	0x00000b90


	//   ....[2]....
        /*0100*/ 	.word	0x00000bb0


	//   ....[3]....
        /*0104*/ 	.word	0x00000bd0


	//   ....[4]....
        /*0108*/ 	.word	0x00000bf0


	//   ....[5]....
        /*010c*/ 	.word	0x00001420


	//   ....[6]....
        /*0110*/ 	.word	0x00001440


	//   ....[7]....
        /*0114*/ 	.word	0x00001460


	//   ....[8]....
        /*0118*/ 	.word	0x00001480


	//   ....[9]....
        /*011c*/ 	.word	0x000014a0


	//   ....[10]....
        /*0120*/ 	.word	0x000015d0


	//   ....[11]....
        /*0124*/ 	.word	0x00001680


	//   ....[12]....
        /*0128*/ 	.word	0x00001690


	//   ....[13]....
        /*012c*/ 	.word	0x00001740


	//   ....[14]....
        /*0130*/ 	.word	0x000017e0


	//   ....[15]....
        /*0134*/ 	.word	0x00001800


	//   ....[16]....
        /*0138*/ 	.word	0x000019c0


	//   ....[17]....
        /*013c*/ 	.word	0x000019e0


	//   ....[18]....
        /*0140*/ 	.word	0x00001ce0


	//   ....[19]....
        /*0144*/ 	.word	0x00001d50


	//   ....[20]....
        /*0148*/ 	.word	0x00001d60


	//   ....[21]....
        /*014c*/ 	.word	0x00001e10


	//   ....[22]....
        /*0150*/ 	.word	0x00001eb0


	//   ....[23]....
        /*0154*/ 	.word	0x00001ed0


	//   ....[24]....
        /*0158*/ 	.word	0x000020b0


	//   ....[25]....
        /*015c*/ 	.word	0x00002180


	//   ....[26]....
        /*0160*/ 	.word	0x00004df0


	//   ....[27]....
        /*0164*/ 	.word	0x00004e10


	//   ....[28]....
        /*0168*/ 	.word	0x00004e30


	//   ....[29]....
        /*016c*/ 	.word	0x00004e50


	//   ....[30]....
        /*0170*/ 	.word	0x00004e70


	//   ....[31]....
        /*0174*/ 	.word	0x00005010


	//   ....[32]....
        /*0178*/ 	.word	0x00005030


	//   ....[33]....
        /*017c*/ 	.word	0x00005270


	//   ....[34]....
        /*0180*/ 	.word	0x000052e0


	//   ....[35]....
        /*0184*/ 	.word	0x00005350


	//   ....[36]....
        /*0188*/ 	.word	0x000053c0


	//   ....[37]....
        /*018c*/ 	.word	0x00005430


	//   ....[38]....
        /*0190*/ 	.word	0x00005ca0


	//   ....[39]....
        /*0194*/ 	.word	0x00005d10


	//   ....[40]....
        /*0198*/ 	.word	0x00005d80


	//   ....[41]....
        /*019c*/ 	.word	0x00005df0


	//   ....[42]....
        /*01a0*/ 	.word	0x00005e60


	//   ....[43]....
        /*01a4*/ 	.word	0x00005ee0


	//   ....[44]....
        /*01a8*/ 	.word	0x00005f50


	//   ....[45]....
        /*01ac*/ 	.word	0x00005fc0


	//   ....[46]....
        /*01b0*/ 	.word	0x00006030


	//   ....[47]....
        /*01b4*/ 	.word	0x000060a0


	//   ....[48]....
        /*01b8*/ 	.word	0x00006120


	//   ....[49]....
        /*01bc*/ 	.word	0x00006190


	//----- nvinfo : EIATTR_EXIT_INSTR_OFFSETS
	.align		4
.L_4999:
        /*01c0*/ 	.byte	0x04, 0x1c
        /*01c2*/ 	.short	(.L_5001 - .L_5000)


	//   ....[0]....
.L_5000:
        /*01c4*/ 	.word	0x000050c0


	//   ....[1]....
        /*01c8*/ 	.word	0x00005110


	//   ....[2]....
        /*01cc*/ 	.word	0x00005210


	//----- nvinfo : EIATTR_MAX_THREADS
	.align		4
.L_5001:
        /*01d0*/ 	.byte	0x04, 0x05
        /*01d2*/ 	.short	(.L_5003 - .L_5002)
.L_5002:
        /*01d4*/ 	.word	0x00000080
        /*01d8*/ 	.word	0x00000001
        /*01dc*/ 	.word	0x00000001


	//----- nvinfo : EIATTR_CRS_STACK_SIZE
	.align		4
.L_5003:
        /*01e0*/ 	.byte	0x04, 0x1e
        /*01e2*/ 	.short	(.L_5005 - .L_5004)
.L_5004:
        /*01e4*/ 	.word	0x00000000


	//----- nvinfo : EIATTR_CBANK_PARAM_SIZE
	.align		4
.L_5005:
        /*01e8*/ 	.byte	0x03, 0x19
        /*01ea*/ 	.short	0x0088


	//----- nvinfo : EIATTR_PARAM_CBANK
	.align		4
        /*01ec*/ 	.byte	0x04, 0x0a
        /*01ee*/ 	.short	(.L_5007 - .L_5006)
	.align		4
.L_5006:
        /*01f0*/ 	.word	index@(.nv.constant0._ZN18transformer_engine13normalization19ln_fwd_tuned_kernelINS0_13Kernel_traitsIff13__nv_fp8_e4m3fjLj32768ELj4ELj1ELj4ELj16ENS0_18Kernel_traits_baseILj32768EffS3_fjLj128EEEEEEEvNS0_19ForwardKernelParamsE)
        /*01f4*/ 	.short	0x0210
        /*01f6*/ 	.short	0x0088


	//----- nvinfo : EIATTR_SW_WAR
	.align		4
.L_5007:
        /*01f8*/ 	.byte	0x04, 0x36
        /*01fa*/ 	.short	(.L_5009 - .L_5008)
.L_5008:
        /*01fc*/ 	.word	0x00000008
.L_5009:


//--------------------- .nv.info._ZN18transformer_engine13normalization19ln_fwd_tuned_kernelINS0_13Kernel_traitsIff13__nv_fp8_e4m3fjLj30720ELj4ELj1ELj4ELj4ENS0_18Kernel_traits_baseILj30720EffS3_fjLj128EEEEEEEvNS0_19ForwardKernelParamsE --------------------------
	.section	.nv.info._ZN18transformer_engine13normalization19ln_fwd_tuned_kernelINS0_13Kernel_traitsIff13__nv_fp8_e4m3fjLj30720ELj4ELj1ELj4ELj4ENS0_18Kernel_traits_baseILj30720EffS3_fjLj128EEEEEEEvNS0_19ForwardKernelParamsE,"",@"SHT_CUDA_INFO"
	.sectionflags	@""
	.align	4


	//----- nvinfo : EIATTR_CUDA_API_VERSION
	.align		4
        /*0000*/ 	.byte	0x04, 0x37
        /*0002*/ 	.short	(.L_5011 - .L_5010)
.L_5010:
        /*0004*/ 	.word	0x00000082


	//----- nvinfo : EIATTR_KPARAM_INFO
	.align		4
.L_5011:
        /*0008*/ 	.byte	0x04, 0x17
        /*000a*/ 	.short	(.L_5013 - .L_5012)
.L_5012:
        /*000c*/ 	.word	0x00000000
        /*0010*/ 	.short	0x0000
        /*0012*/ 	.short	0x0000
        /*0014*/ 	.byte	0x00, 0xf0, 0x21, 0x02


	//----- nvinfo : EIATTR_SPARSE_MMA_MASK
	.align		4
.L_5013:
        /*0018*/ 	.byte	0x03, 0x50
        /*001a*/ 	.short	0x0000


	//----- nvinfo : EIATTR_MAXREG_COUNT
	.align		4
        /*001c*/ 	.byte	0x03, 0x1b
        /*001e*/ 	.short	0x00ff


	//----- nvinfo : EIATTR_NUM_BARRIERS
	.align		4
        /*0020*/ 	.byte	0x02, 0x4c
        /*0022*/ 	.byte	0x01
	.zero		1


	//----- nvinfo : EIATTR_MERCURY_ISA_VERSION
	.align		4
        /*0024*/ 	.byte	0x03, 0x5f
        /*0026*/ 	.short	0x0101


	//----- nvinfo : EIATTR_COOP_GROUP_MASK_REGIDS
	.align		4
        /*0028*/ 	.byte	0x04, 0x29
        /*002a*/ 	.short	(.L_5015 - .L_5014)


	//   ....[0]....
.L_5014:
        /*002c*/ 	.word	0xffffffff


	//   ....[1]....
        /*0030*/ 	.word	0xffffffff


	//   ....[2]....
        /*0034*/ 	.word	0xffffffff


	//   ....[3]....
        /*0038*/ 	.word	0xffffffff


	//   ....[4]....
        /*003c*/ 	.word	0xffffffff


	//   ....[5]....
        /*0040*/ 	.word	0xffffffff


	//   ....[6]....
        /*0044*/ 	.word	0xffffffff


	//   ....[7]....
        /*0048*/ 	.word	0xffffffff


	//   ....[8]....
        /*004c*/ 	.word	0xffffffff


	//   ....[9]....
        /*0050*/ 	.word	0xffffffff


	//   ....[10]....
        /*0054*/ 	.word	0xffffffff


	//   ....[11]....
        /*0058*/ 	.word	0xffffffff


	//   ....[12]....
        /*005c*/ 	.word	0xffffffff


	//   ....[13]....
        /*0060*/ 	.word	0xffffffff


	//   ....[14]....
        /*0064*/ 	.word	0xffffffff


	//   ....[15]....
        /*0068*/ 	.word	0xffffffff


	//   ....[16]....
        /*006c*/ 	.word	0xffffffff


	//   ....[17]....
        /*0070*/ 	.word	0xffffffff


	//   ....[18]....
        /*0074*/ 	.word	0xffffffff


	//   ....[19]....
        /*0078*/ 	.word	0xffffffff


	//   ....[20]....
        /*007c*/ 	.word	0xffffffff


	//   ....[21]....
        /*0080*/ 	.word	0xffffffff


	//   ....[22]....
        /*0084*/ 	.word	0xffffffff


	//   ....[23]....
        /*0088*/ 	.word	0xffffffff


	//   ....[24]....
        /*008c*/ 	.word	0xffffffff


	//   ....[25]....
        /*0090*/ 	.word	0xffffffff


	//   ....[26]....
        /*0094*/ 	.word	0xffffffff


	//   ....[27]....
        /*0098*/ 	.word	0xffffffff


	//   ....[28]....
        /*009c*/ 	.word	0xffffffff


	//   ....[29]....
        /*00a0*/ 	.word	0xffffffff


	//   ....[30]....
        /*00a4*/ 	.word	0xffffffff


	//   ....[31]....
        /*00a8*/ 	.word	0xffffffff


	//   ....[32]....
        /*00ac*/ 	.word	0xffffffff


	//   ....[33]....
        /*00b0*/ 	.word	0x05000087


	//   ....[34]....
        /*00b4*/ 	.word	0x05000087


	//   ....[35]....
        /*00b8*/ 	.word	0x05000087


	//   ....[36]....
        /*00bc*/ 	.word	0x05000087


	//   ....[37]....
        /*00c0*/ 	.word	0x05000087


	//   ....[38]....
        /*00c4*/ 	.word	0x05000087


	//   ....[39]....
        /*00c8*/ 	.word	0x05000087


	//   ....[40]....
        /*00cc*/ 	.word	0x05000087


	//   ....[41]....
        /*00d0*/ 	.word	0x05000087


	//   ....[42]....
        /*00d4*/ 	.word	0x05000087


	//   ....[43]....
        /*00d8*/ 	.word	0x05000087


	//   ....[44]....
        /*00dc*/ 	.word	0x05000087


	//   ....[45]....
        /*00e0*/ 	.word	0x05000087


	//   ....[46]....
        /*00e4*/ 	.word	0x05000087


	//   ....[47]....
        /*00e8*/ 	.word	0x05000087


	//   ....[48]....
        /*00ec*/ 	.word	0x05000087


	//   ....[49]....
        /*00f0*/ 	.word	0x05000087


	//----- nvinfo : EIATTR_COOP_GROUP_INSTR_OFFSETS
	.align		4
.L_5015:
        /*00f4*/ 	.byte	0x04, 0x28
        /*00f6*/ 	.short	(.L_5017 - .L_5016)


	//   ....[0]....
.L_5016:
        /*00f8*/ 	.word	0x00002820


	//   ....[1]....
        /*00fc*/ 	.word	0x00002840


	//   ....[2]....
        /*0100*/ 	.word	0x00002860


	//   ....[3]....
        /*0104*/ 	.word	0x00002880


	//   ....[4]....
        /*0108*/ 	.word	0x000028a0


	//   ....[5]....
        /*010c*/ 	.word	0x00003050


	//   ....[6]....
        /*0110*/ 	.word	0x00003070


	//   ....[7]....
        /*0114*/ 	.word	0x00003090


	//   ....[8]....
        /*0118*/ 	.word	0x000030b0


	//   ....[9]....
        /*011c*/ 	.word	0x000030d0


	//   ....[10]....
        /*0120*/ 	.word	0x00003250


	//   ....[11]....
        /*0124*/ 	.word	0x000032b0


	//   ....[12]....
        /*0128*/ 	.word	0x000032c0


	//   ....[13]....
        /*012c*/ 	.word	0x00003380


	//   ....[14]....
        /*0130*/ 	.word	0x00003430


	//   ....[15]....
        /*0134*/ 	.word	0x00003440


	//   ....[16]....
        /*0138*/ 	.word	0x00003630


	//   ....[17]....
        /*013c*/ 	.word	0x00003650


	//   ....[18]....
        /*0140*/ 	.word	0x00003940


	//   ....[19]....
        /*0144*/ 	.word	0x000039b0


	//   ....[20]....
        /*0148*/ 	.word	0x000039c0


	//   ....[21]....
        /*014c*/ 	.word	0x00003a80


	//   ....[22]....
        /*0150*/ 	.word	0x00003b20


	//   ....[23]....
        /*0154*/ 	.word	0x00003b40


	//   ....[24]....
        /*0158*/ 	.word	0x00003d90


	//   ....[25]....
        /*015c*/ 	.word	0x00003dd0


	//   ....[26]....
        /*0160*/ 	.word	0x000063e0


	//   ....[27]....
        /*0164*/ 	.word	0x00006400


	//   ....[28]....
        /*0168*/ 	.word	0x00006420


	//   ....[29]....
        /*016c*/ 	.word	0x00006440


	//   ....[30]....
        /*0170*/ 	.word	0x00006460


	//   ....[31]....
        /*0174*/ 	.word	0x00006600


	//   ....[32]....
        /*0178*/ 	.word	0x00006620


	//   ....[33]....
        /*017c*/ 	.word	0x00006860


	//   ....[34]....
        /*0180*/ 	.word	0x000068d0


	//   ....[35]....
        /*0184*/ 	.word	0x00006940


	//   ....[36]....
        /*0188*/ 	.word	0x000069b0


	//   ....[37]....
        /*018c*/ 	.word	0x00006a20


	//   ....[38]....
        /*0190*/ 	.word	0x00007220


	//   ....[39]....
        /*0194*/ 	.word	0x00007290


	//   ....[40]....
        /*0198*/ 	.word	0x00007300


	//   ....[41]....
        /*019c*/ 	.word	0x00007370


	//   ....[42]....
        /*01a0*/ 	.word	0x000073e0


	//   ....[43]....
        /*01a4*/ 	.word	0x00007460


	//   ....[44]....
        /*01a8*/ 	.word	0x000074d0


	//   ....[45]....
        /*01ac*/ 	.word	0x00007540


	//   ....[46]....
        /*01b0*/ 	.word	0x000075b0


	//   ....[47]....
        /*01b4*/ 	.word	0x00007620


	//   ....[48]....
        /*01b8*/ 	.word	0x000076a0


	//   ....[49]....
        /*01bc*/ 	.word	0x00007710


	//----- nvinfo : EIATTR_EXIT_INSTR_OFFSETS
	.align		4
.L_5017:
        /*01c0*/ 	.byte	0x04, 0x1c
        /*01c2*/ 	.short	(.L_5019 - .L_5018)


	//   ....[0]....
.L_5018:
        /*01c4*/ 	.word	0x000066b0


	//   ....[1]....
        /*01c8*/ 	.word	0x00006700


	//   ....[2]....
        /*01cc*/ 	.word	0x00006800


	//----- nvinfo : EIATTR_MAX_THREADS
	.align		4
.L_5019:
        /*01d0*/ 	.byte	0x04, 0x05
        /*01d2*/ 	.short	(.L_5021 - .L_5020)
.L_5020:
        /*01d4*/ 	.word	0x00000080
        /*01d8*/ 	.word	0x00000001
        /*01dc*/ 	.word	0x00000001


	//----- nvinfo : EIATTR_CRS_STACK_SIZE
	.align		4
.L_5021:
        /*01e0*/ 	.byte	0x04, 0x1e
        /*01e2*/ 	.short	(.L_5023 - .L_5022)
.L_5022:
        /*01e4*/ 	.word	0x00000000


	//----- nvinfo : EIATTR_CBANK_PARAM_SIZE
	.align		4
.L_5023:
        /*01e8*/ 	.byte	0x03, 0x19
        /*01ea*/ 	.short	0x0088


	//----- nvinfo : EIATTR_PARAM_CBANK
	.align		4
        /*01ec*/ 	.byte	0x04, 0x0a
        /*01ee*/ 	.short	(.L_5025 - .L_5024)
	.align		4
.L_5024:
        /*01f0*/ 	.word	index@(.nv.constant0._ZN18transformer_engine13normalization19ln_fwd_tuned_kernelINS0_13Kernel_traitsIff13__nv_fp8_e4m3fjLj30720ELj4ELj1ELj4ELj4ENS0_18Kernel_traits_baseILj30720EffS3_fjLj128EEEEEEEvNS0_19ForwardKernelParamsE)
        /*01f4*/ 	.short	0x0210
        /*01f6*/ 	.short	0x0088


	//----- nvinfo : EIATTR_SW_WAR
	.align		4
.L_5025:
        /*01f8*/ 	.byte	0x04, 0x36
        /*01fa*/ 	.short	(.L_5027 - .L_5026)
.L_5026:
        /*01fc*/ 	.word	0x00000008
.L_5027:


//--------------------- .nv.info._ZN18transformer_engine13normalization19ln_fwd_tuned_kernelINS0_13Kernel_traitsIff13__nv_fp8_e4m3fjLj25600ELj2ELj1ELj4ELj8ENS0_18Kernel_traits_baseILj25600EffS3_fjLj128EEEEEEEvNS0_19ForwardKernelParamsE --------------------------
	.section	.nv.info._ZN18transformer_engine13normalization19ln_fwd_tuned_kernelINS0_13Kernel_traitsIff13__nv_fp8_e4m3fjLj25600ELj2ELj1ELj4ELj8ENS0_18Kernel_traits_baseILj25600EffS3_fjLj128EEEEEEEvNS0_19ForwardKernelParamsE,"",@"SHT_CUDA_INFO"
	.sectionflags	@""
	.align	4


	//----- nvinfo : EIATTR_CUDA_API_VERSION
	.align		4
        /*0000*/ 	.byte	0x04, 0x37
        /*0002*/ 	.short	(.L_5029 - .L_5028)
.L_5028:
        /*0004*/ 	.word	0x00000082


	//----- nvinfo : EIATTR_KPARAM_INFO
	.align		4
.L_5029:
        /*0008*/ 	.byte	0x04, 0x17
        /*000a*/ 	.short	(.L_5031 - .L_5030)
.L_5030:
        /*000c*/ 	.word	0x00000000
        /*0010*/ 	.short	0x0000
        /*0012*/ 	.short	0x0000
        /*0014*/ 	.byte	0x00, 0xf0, 0x21, 0x02


	//----- nvinfo : EIATTR_SPARSE_MMA_MASK
	.align		4
.L_5031:
        /*0018*/ 	.byte	0x03, 0x50
        /*001a*/ 	.short	0x0000


	//----- nvinfo : EIATTR_MAXREG_COUNT
	.align		4
        /*001c*/ 	.byte	0x03, 0x1b
        /*001e*/ 	.short	0x00ff


	//----- nvinfo : EIATTR_NUM_BARRIERS
	.align		4
        /*0020*/ 	.byte	0x02, 0x4c
        /*0022*/ 	.byte	0x01
	.zero		1


	//----- nvinfo : EIATTR_ANNOTATIONS
	.align		4
        /*0024*/ 	.byte	0x04, 0x55
        /*0026*/ 	.short	(.L_5033 - .L_5032)


	//   ....[0]....
.L_5032:
        /* <DEDUP_REMOVED lines=56> */
        /*039c*/ 	.byte	0x40, 0x57, 0x00, 0x00


	//----- nvinfo : EIATTR_MERCURY_ISA_VERSION
	.align		4
.L_5033:
        /*03a0*/ 	.byte	0x03, 0x5f
        /*03a2*/ 	.short	0x0101


	//----- nvinfo : EIATTR_COOP_GROUP_MASK_REGIDS
	.align		4
        /*03a4*/ 	.byte	0x04, 0x29
        /*03a6*/ 	.short	(.L_5035 - .L_5034)


	//   ....[0]....
.L_5034:
        /*03a8*/ 	.word	0xffffffff


	//   ....[1]....
        /*03ac*/ 	.word	0xffffffff


	//   ....[2]....
        /*03b0*/ 	.word	0xffffffff


	//   ....[3]....
        /*03b4*/ 	.word	0xffffffff


	//   ....[4]....
        /*03b8*/ 	.word	0xffffffff


	//   ....[5]....
        /*03bc*/ 	.word	0xffffffff


	//   ....[6]....
        /*03c0*/ 	.word	0xffffffff


	//   ....[7]....
        /*03c4*/ 	.word	0xffffffff


	//   ....[8]....
        /*03c8*/ 	.word	0xffffffff


	//   ....[9]....
        /*03cc*/ 	.word	0xffffffff


	//   ....[10]....
        /*03d0*/ 	.word	0xffffffff


	//   ....[11]....
        /*03d4*/ 	.word	0xffffffff


	//   ....[12]....
        /*03d8*/ 	.word	0xffffffff


	//   ....[13]....
        /*03dc*/ 	.word	0xffffffff


	//   ....[14]....
        /*03e0*/ 	.word	0xffffffff


	//   ....[15]....
        /*03e4*/ 	.word	0xffffffff


	//   ....[16]....
        /*03e8*/ 	.word	0xffffffff


	//   ....[17]....
        /*03ec*/ 	.word	0xffffffff


	//   ....[18]....
        /*03f0*/ 	.word	0xffffffff


	//   ....[19]....
        /*03f4*/ 	.word	0xffffffff


	//   ....[20]....
        /*03f8*/ 	.word	0xffffffff


	//   ....[21]....
        /*03fc*/ 	.word	0xffffffff


	//   ....[22]....
        /*0400*/ 	.word	0xffffffff


	//   ....[23]....
        /*0404*/ 	.word	0xffffffff


	//   ....[24]....
        /*0408*/ 	.word	0xffffffff


	//   ....[25]....
        /*040c*/ 	.word	0xffffffff


	//   ....[26]....
        /*0410*/ 	.word	0xffffffff


	//   ....[27]....
        /*0414*/ 	.word	0xffffffff


	//   ....[28]....
        /*0418*/ 	.word	0xffffffff


	//   ....[29]....
        /*041c*/ 	.word	0xffffffff


	//   ....[30]....
        /*0420*/ 	.word	0x0500000b


	//   ....[31]....
        /*0424*/ 	.word	0x0500000b


	//   ....[32]....
        /*0428*/ 	.word	0x0500000b


	//   ....[33]....
        /*042c*/ 	.word	0x0500000b


	//   ....[34]....
        /*0430*/ 	.word	0x0500000b


	//   ....[35]....
        /*0434*/ 	.word	0x0500000b


	//   ....[36]....
        /*0438*/ 	.word	0x0500000b


	//   ....[37]....
        /*043c*/ 	.word	0x0500000b


	//   ....[38]....
        /*0440*/ 	.word	0x0500000b


	//   ....[39]....
        /*0444*/ 	.word	0x0500000b


	//   ....[40]....
        /*0448*/ 	.word	0x0500000b


	//   ....[41]....
        /*044c*/ 	.word	0x0500000b


	//   ....[42]....
        /*0450*/ 	.word	0x0500000b


	//   ....[43]....
        /*0454*/ 	.word	0x0500000b


	//   ....[44]....
        /*0458*/ 	.word	0x0500000b


	//   ....[45]....
        /*045c*/ 	.word	0x0500000b


	//   ....[46]....
        /*0460*/ 	.word	0x0500000b


	//----- nvinfo : EIATTR_COOP_GROUP_INSTR_OFFSETS
	.align		4
.L_5035:
        /*0464*/ 	.byte	0x04, 0x28
        /*0466*/ 	.short	(.L_5037 - .L_5036)


	//   ....[0]....
.L_5036:
        /*0468*/ 	.word	0x000024c0


	//   ....[1]....
        /*046c*/ 	.word	0x000024e0


	//   ....[2]....
        /*0470*/ 	.word	0x00002500


	//   ....[3]....
        /*0474*/ 	.word	0x00002520


	//   ....[4]....
        /*0478*/ 	.word	0x00002540


	//   ....[5]....
        /*047c*/ 	.word	0x000031f0


	//   ....[6]....
        /*0480*/ 	.word	0x00003210


	//   ....[7]....
        /*0484*/ 	.word	0x00003230


	//   ....[8]....
        /*0488*/ 	.word	0x00003250


	//   ....[9]....
        /*048c*/ 	.word	0x00003270


	//   ....[10]....
        /*0490*/ 	.word	0x00003390


	//   ....[11]....
        /*0494*/ 	.word	0x00003450


	//   ....[12]....
        /*0498*/ 	.word	0x00003460


	//   ....[13]....
        /*049c*/ 	.word	0x000035b0


	//   ....[14]....
        /*04a0*/ 	.word	0x000035e0


	//   ....[15]....
        /*04a4*/ 	.word	0x00003630


	//   ....[16]....
        /*04a8*/ 	.word	0x000037d0


	//   ....[17]....
        /*04ac*/ 	.word	0x00003820


	//   ....[18]....
        /*04b0*/ 	.word	0x00003b20


	//   ....[19]....
        /*04b4*/ 	.word	0x00003ba0


	//   ....[20]....
        /*04b8*/ 	.word	0x00003bb0


	//   ....[21]....
        /*04bc*/ 	.word	0x00003d90


	//   ....[22]....
        /*04c0*/ 	.word	0x00003dd0


	//   ....[23]....
        /*04c4*/ 	.word	0x00008220


	//   ....[24]....
        /*04c8*/ 	.word	0x00008240


	//   ....[25]....
        /*04cc*/ 	.word	0x00008260


	//   ....[26]....
        /*04d0*/ 	.word	0x00008280


	//   ....[27]....
        /*04d4*/ 	.word	0x000082a0


	//   ....[28]....
        /*04d8*/ 	.word	0x00008470


	//   ....[29]....
        /*04dc*/ 	.word	0x00008490


	//   ....[30]....
        /*04e0*/ 	.word	0x00008700


	//   ....[31]....
        /*04e4*/ 	.word	0x00008760


	//   ....[32]....
        /*04e8*/ 	.word	0x000087c0


	//   ....[33]....
        /*04ec*/ 	.word	0x00008820


	//   ....[34]....
        /*04f0*/ 	.word	0x00008880


	//   ....[35]....
        /*04f4*/ 	.word	0x00009590


	//   ....[36]....
        /*04f8*/ 	.word	0x000095f0


	//   ....[37]....
        /*04fc*/ 	.word	0x00009650


	//   ....[38]....
        /*0500*/ 	.word	0x000096b0


	//   ....[39]....
        /*0504*/ 	.word	0x00009710


	//   ....[40]....
        /*0508*/ 	.word	0x000097a0


	//   ....[41]....
        /*050c*/ 	.word	0x00009810


	//   ....[42]....
        /*0510*/ 	.word	0x00009880


	//   ....[43]....
        /*0514*/ 	.word	0x000098f0


	//   ....[44]....
        /*0518*/ 	.word	0x00009960


	//   ....[45]....
        /*051c*/ 	.word	0x000099e0


	//   ....[46]....
        /*0520*/ 	.word	0x00009a50


	//----- nvinfo : EIATTR_EXIT_INSTR_OFFSETS
	.align		4
.L_5037:
        /*0524*/ 	.byte	0x04, 0x1c
        /*0526*/ 	.short	(.L_5039 - .L_5038)


	//   ....[0]....
.L_5038:
        /*0528*/ 	.word	0x00008520


	//   ....[1]....
        /*052c*/ 	.word	0x00008590


	//   ....[2]....
        /*0530*/ 	.word	0x000086a0


	//----- nvinfo : EIATTR_MAX_THREADS
	.align		4
.L_5039:
        /*0534*/ 	.byte	0x04, 0x05
        /*0536*/ 	.short	(.L_5041 - .L_5040)
.L_5040:
        /*0538*/ 	.word	0x00000080
        /*053c*/ 	.word	0x00000001
        /*0540*/ 	.word	0x00000001


	//----- nvinfo : EIATTR_CRS_STACK_SIZE
	.align		4
.L_5041:
        /*0544*/ 	.byte	0x04, 0x1e
        /*0546*/ 	.short	(.L_5043 - .L_5042)
.L_5042:
        /*0548*/ 	.word	0x00000000


	//----- nvinfo : EIATTR_CBANK_PARAM_SIZE
	.align		4
.L_5043:
        /*054c*/ 	.byte	0x03, 0x19
        /*054e*/ 	.short	0x0088


	//----- nvinfo : EIATTR_PARAM_CBANK
	.align		4
        /*0550*/ 	.byte	0x04, 0x0a
        /*0552*/ 	.short	(.L_5045 - .L_5044)
	.align		4
.L_5044:
        /*0554*/ 	.word	index@(.nv.constant0._ZN18transformer_engine13normalization19ln_fwd_tuned_kernelINS0_13Kernel_traitsIff13__nv_fp8_e4m3fjLj25600ELj2ELj1ELj4ELj8ENS0_18Kernel_traits_baseILj25600EffS3_fjLj128EEEEEEEvNS0_19ForwardKernelParamsE)
        /*0558*/ 	.short	0x0210
        /*055a*/ 	.short	0x0088


	//----- nvinfo : EIATTR_SW_WAR
	.align		4
.L_5045:
        /*055c*/ 	.byte	0x04, 0x36
        /*055e*/ 	.short	(.L_5047 - .L_5046)
.L_5046:
        /*0560*/ 	.word	0x00000008
.L_5047:


//--------------------- .nv.info._ZN18transformer_engine13normalization19ln_fwd_tuned_kernelINS0_13Kernel_traitsIff13__nv_fp8_e4m3fjLj24576ELj2ELj1ELj4ELj16ENS0_18Kernel_traits_baseILj24576EffS3_fjLj128EEEEEEEvNS0_19ForwardKernelParamsE --------------------------
	.section	.nv.info._ZN18transformer_engine13normalization19ln_fwd_tuned_kernelINS0_13Kernel_traitsIff13__nv_fp8_e4m3fjLj24576ELj2ELj1ELj4ELj16ENS0_18Kernel_traits_baseILj24576EffS3_fjLj128EEEEEEEvNS0_19ForwardKernelParamsE,"",@"SHT_CUDA_INFO"
	.sectionflags	@""
	.align	4


	//----- nvinfo : EIATTR_CUDA_API_VERSION
	.align		4
        /*0000*/ 	.byte	0x04, 0x37
        /*0002*/ 	.short	(.L_5049 - .L_5048)
.L_5048:
        /*0004*/ 	.word	0x00000082


	//----- nvinfo : EIATTR_KPARAM_INFO
	.align		4
.L_5049:
        /*0008*/ 	.byte	0x04, 0x17
        /*000a*/ 	.short	(.L_5051 - .L_5050)
.L_5050:
        /*000c*/ 	.word	0x00000000
        /*0010*/ 	.short	0x0000
        /*0012*/ 	.short	0x0000
        /*0014*/ 	.byte	0x00, 0xf0, 0x21, 0x02


	//----- nvinfo : EIATTR_SPARSE_MMA_MASK
	.align		4
.L_5051:
        /*0018*/ 	.byte	0x03, 0x50
        /*001a*/ 	.short	0x0000


	//----- nvinfo : EIATTR_MAXREG_COUNT
	.align		4
        /*001c*/ 	.byte	0x03, 0x1b
        /*001e*/ 	.short	0x00ff


	//----- nvinfo : EIATTR_NUM_BARRIERS
	.align		4
        /*0020*/ 	.byte	0x02, 0x4c
        /*0022*/ 	.byte	0x01
	.zero		1


	//----- nvinfo : EIATTR_ANNOTATIONS
	.align		4
        /*0024*/ 	.byte	0x04, 0x55
        /*0026*/ 	.short	(.L_5053 - .L_5052)


	//   ....[0]....
.L_5052:
        /* <DEDUP_REMOVED lines=81> */


	//----- nvinfo : EIATTR_MERCURY_ISA_VERSION
	.align		4
.L_5053:
        /*0528*/ 	.byte	0x03, 0x5f
        /*052a*/ 	.short	0x0101


	//----- nvinfo : EIATTR_COOP_GROUP_MASK_REGIDS
	.align		4
        /*052c*/ 	.byte	0x04, 0x29
        /*052e*/ 	.short	(.L_5055 - .L_5054)


	//   ....[0]....
.L_5054:
        /*0530*/ 	.word	0xffffffff


	//   ....[1]....
        /*0534*/ 	.word	0xffffffff


	//   ....[2]....
        /*0538*/ 	.word	0xffffffff


	//   ....[3]....
        /*053c*/ 	.word	0xffffffff


	//   ....[4]....
        /*0540*/ 	.word	0xffffffff


	//   ....[5]....
        /*0544*/ 	.word	0xffffffff


	//   ....[6]....
        /*0548*/ 	.word	0xffffffff


	//   ....[7]....
        /*054c*/ 	.word	0xffffffff


	//   ....[8]....
        /*0550*/ 	.word	0xffffffff


	//   ....[9]....
        /*0554*/ 	.word	0xffffffff


	//   ....[10]....
        /*0558*/ 	.word	0xffffffff


	//   ....[11]....
        /*055c*/ 	.word	0xffffffff


	//   ....[12]....
        /*0560*/ 	.word	0xffffffff


	//   ....[13]....
        /*0564*/ 	.word	0xffffffff


	//   ....[14]....
        /*0568*/ 	.word	0xffffffff


	//   ....[15]....
        /*056c*/ 	.word	0xffffffff


	//   ....[16]....
        /*0570*/ 	.word	0xffffffff


	//   ....[17]....
        /*0574*/ 	.word	0xffffffff


	//   ....[18]....
        /*0578*/ 	.word	0xffffffff


	//   ....[19]....
        /*057c*/ 	.word	0xffffffff


	//   ....[20]....
        /*0580*/ 	.word	0xffffffff


	//   ....[21]....
        /*0584*/ 	.word	0xffffffff


	//   ....[22]....
        /*0588*/ 	.word	0xffffffff


	//   ....[23]....
        /*058c*/ 	.word	0xffffffff


	//   ....[24]....
        /*0590*/ 	.word	0xffffffff


	//   ....[25]....
        /*0594*/ 	.word	0xffffffff


	//   ....[26]....
        /*0598*/ 	.word	0xffffffff


	//   ....[27]....
        /*059c*/ 	.word	0xffffffff


	//   ....[28]....
        /*05a0*/ 	.word	0xffffffff


	//   ....[29]....
        /*05a4*/ 	.word	0xffffffff


	//   ....[30]....
        /*05a8*/ 	.word	0x050000fb


	//   ....[31]....
        /*05ac*/ 	.word	0x050000fb


	//   ....[32]....
        /*05b0*/ 	.word	0x050000fb


	//   ....[33]....
        /*05b4*/ 	.word	0x050000fb


	//   ....[34]....
        /*05b8*/ 	.word	0x050000fb


	//   ....[35]....
        /*05bc*/ 	.word	0x050000fb


	//   ....[36]....
        /*05c0*/ 	.word	0x050000fb


	//   ....[37]....
        /*05c4*/ 	.word	0x050000fb


	//   ....[38]....
        /*05c8*/ 	.word	0x050000fb


	//   ....[39]....
        /*05cc*/ 	.word	0x050000fb


	//   ....[40]....
        /*05d0*/ 	.word	0x050000fb


	//   ....[41]....
        /*05d4*/ 	.word	0x050000fb


	//   ....[42]....
        /*05d8*/ 	.word	0x050000fb


	//   ....[43]....
        /*05dc*/ 	.word	0x050000fb


	//   ....[44]....
        /*05e0*/ 	.word	0x050000fb


	//   ....[45]....
        /*05e4*/ 	.word	0x050000fb


	//   ....[46]....
        /*05e8*/ 	.word	0x050000fb


	//----- nvinfo : EIATTR_COOP_GROUP_INSTR_OFFSETS
	.align		4
.L_5055:
        /*05ec*/ 	.byte	0x04, 0x28
        /*05ee*/ 	.short	(.L_5057 - .L_5056)


	//   ....[0]....
.L_5056:
        /*05f0*/ 	.word	0x00001640


	//   ....[1]....
        /*05f4*/ 	.word	0x00001660


	//   ....[2]....
        /*05f8*/ 	.word	0x00001680


	//   ....[3]....
        /*05fc*/ 	.word	0x000016a0


	//   ....[4]....
        /*0600*/ 	.word	0x000016c0


	//   ....[5]....
        /*0604*/ 	.word	0x000022f0


	//   ....[6]....
        /*0608*/ 	.word	0x00002310


	//   ....[7]....
        /*060c*/ 	.word	0x00002330


	//   ....[8]....
        /*0610*/ 	.word	0x00002350


	//   ....[9]....
        /*0614*/ 	.word	0x00002380


	//   ....[10]....
        /*0618*/ 	.word	0x000025b0


	//   ....[11]....
        /*061c*/ 	.word	0x000025e0


	//   ....[12]....
        /*0620*/ 	.word	0x00002620


	//   ....[13]....
        /*0624*/ 	.word	0x00002810


	//   ....[14]....
        /*0628*/ 	.word	0x000028c0


	//   ....[15]....
        /*062c*/ 	.word	0x000028e0


	//   ....[16]....
        /*0630*/ 	.word	0x00002af0


	//   ....[17]....
        /*0634*/ 	.word	0x00002b20


	//   ....[18]....
        /*0638*/ 	.word	0x00002ef0


	//   ....[19]....
        /*063c*/ 	.word	0x00002fb0


	//   ....[20]....
        /*0640*/ 	.word	0x00002fd0


	//   ....[21]....
        /*0644*/ 	.word	0x00003230


	//   ....[22]....
        /*0648*/ 	.word	0x000032b0


	//   ....[23]....
        /*064c*/ 	.word	0x000078c0


	//   ....[24]....
        /*0650*/ 	.word	0x000078e0


	//   ....[25]....
        /*0654*/ 	.word	0x00007900


	//   ....[26]....
        /*0658*/ 	.word	0x00007920


	//   ....[27]....
        /*065c*/ 	.word	0x00007940


	//   ....[28]....
        /*0660*/ 	.word	0x00007b10


	//   ....[29]....
        /*0664*/ 	.word	0x00007b30


	//   ....[30]....
        /*0668*/ 	.word	0x00007dd0


	//   ....[31]....
        /*066c*/ 	.word	0x00007e30


	//   ....[32]....
        /*0670*/ 	.word	0x00007e90


	//   ....[33]....
        /*0674*/ 	.word	0x00007ef0


	//   ....[34]....
        /*0678*/ 	.word	0x00007f50


	//   ....[35]....
        /*067c*/ 	.word	0x00008bc0


	//   ....[36]....
        /*0680*/ 	.word	0x00008c20


	//   ....[37]....
        /*0684*/ 	.word	0x00008c80


	//   ....[38]....
        /*0688*/ 	.word	0x00008ce0


	//   ....[39]....
        /*068c*/ 	.word	0x00008d70


	//   ....[40]....
        /*0690*/ 	.word	0x00008de0


	//   ....[41]....
        /*0694*/ 	.word	0x00008e50


	//   ....[42]....
        /*0698*/ 	.word	0x00008ec0


	//   ....[43]....
        /*069c*/ 	.word	0x00008f30


	//   ....[44]....
        /*06a0*/ 	.word	0x00008fa0


	//   ....[45]....
        /*06a4*/ 	.word	0x00009020


	//   ....[46]....
        /*06a8*/ 	.word	0x00009090


	//----- nvinfo : EIATTR_EXIT_INSTR_OFFSETS
	.align		4
.L_5057:
        /*06ac*/ 	.byte	0x04, 0x1c
        /*06ae*/ 	.short	(.L_5059 - .L_5058)


	//   ....[0]....
.L_5058:
        /*06b0*/ 	.word	0x00007bc0


	//   ....[1]....
        /*06b4*/ 	.word	0x00007c30


	//   ....[2]....
        /*06b8*/ 	.word	0x00007d60


	//----- nvinfo : EIATTR_MAX_THREADS
	.align		4
.L_5059:
        /*06bc*/ 	.byte	0x04, 0x05
        /*06be*/ 	.short	(.L_5061 - .L_5060)
.L_5060:
        /*06c0*/ 	.word	0x00000080
        /*06c4*/ 	.word	0x00000001
        /*06c8*/ 	.word	0x00000001


	//----- nvinfo : EIATTR_CRS_STACK_SIZE
	.align		4
.L_5061:
        /*06cc*/ 	.byte	0x04, 0x1e
        /*06ce*/ 	.short	(.L_5063 - .L_5062)
.L_5062:
        /*06d0*/ 	.word	0x00000000


	//----- nvinfo : EIATTR_CBANK_PARAM_SIZE
	.align		4
.L_5063:
        /*06d4*/ 	.byte	0x03, 0x19
        /*06d6*/ 	.short	0x0088


	//----- nvinfo : EIATTR_PARAM_CBANK
	.align		4
        /*06d8*/ 	.byte	0x04, 0x0a
        /*06da*/ 	.short	(.L_5065 - .L_5064)
	.align		4
.L_5064:
        /*06dc*/ 	.word	index@(.nv.constant0._ZN18transformer_engine13normalization19ln_fwd_tuned_kernelINS0_13Kernel_traitsIff13__nv_fp8_e4m3fjLj24576ELj2ELj1ELj4ELj16ENS0_18Kernel_traits_baseILj24576EffS3_fjLj128EEEEEEEvNS0_19ForwardKernelParamsE)
        /*06e0*/ 	.short	0x0210
        /*06e2*/ 	.short	0x0088


	//----- nvinfo : EIATTR_SW_WAR
	.align		4
.L_5065:
        /*06e4*/ 	.byte	0x04, 0x36
        /*06e6*/ 	.short	(.L_5067 - .L_5066)
.L_5066:
        /*06e8*/ 	.word	0x00000008
.L_5067:


//--------------------- .nv.info._ZN18transformer_engine13normalization19ln_fwd_tuned_kernelINS0_13Kernel_traitsIff13__nv_fp8_e4m3fjLj20480ELj2ELj1ELj4ELj16ENS0_18Kernel_traits_baseILj20480EffS3_fjLj128EEEEEEEvNS0_19ForwardKernelParamsE --------------------------
	.section	.nv.info._ZN18transformer_engine13normalization19ln_fwd_tuned_kernelINS0_13Kernel_traitsIff13__nv_fp8_e4m3fjLj20480ELj2ELj1ELj4ELj16ENS0_18Kernel_traits_baseILj20480EffS3_fjLj128EEEEEEEvNS0_19ForwardKernelParamsE,"",@"SHT_CUDA_INFO"
	.sectionflags	@""
	.align	4


	//----- nvinfo : EIATTR_CUDA_API_VERSION
	.align		4
        /*0000*/ 	.byte	0x04, 0x37
        /*0002*/ 	.short	(.L_5069 - .L_5068)
.L_5068:
        /*0004*/ 	.word	0x00000082


	//----- nvinfo : EIATTR_KPARAM_INFO
	.align		4
.L_5069:
        /*0008*/ 	.byte	0x04, 0x17
        /*000a*/ 	.short	(.L_5071 - .L_5070)
.L_5070:
        /*000c*/ 	.word	0x00000000
        /*0010*/ 	.short	0x0000
        /*0012*/ 	.short	0x0000
        /*0014*/ 	.byte	0x00, 0xf0, 0x21, 0x02


	//----- nvinfo : EIATTR_SPARSE_MMA_MASK
	.align		4
.L_5071:
        /*0018*/ 	.byte	0x03, 0x50
        /*001a*/ 	.short	0x0000


	//----- nvinfo : EIATTR_MAXREG_COUNT
	.align		4
        /*001c*/ 	.byte	0x03, 0x1b
        /*001e*/ 	.short	0x00ff


	//----- nvinfo : EIATTR_NUM_BARRIERS
	.align		4
        /*0020*/ 	.byte	0x02, 0x4c
        /*0022*/ 	.byte	0x01
	.zero		1


	//----- nvinfo : EIATTR_ANNOTATIONS
	.align		4
        /*0024*/ 	.byte	0x04, 0x55
        /*0026*/ 	.short	(.L_5073 - .L_5072)


	//   ....[0]....
.L_5072:
        /* <DEDUP_REMOVED lines=11> */


	//----- nvinfo : EIATTR_MERCURY_ISA_VERSION
	.align		4
.L_5073:
        /*00c8*/ 	.byte	0x03, 0x5f
        /*00ca*/ 	.short	0x0101


	//----- nvinfo : EIATTR_COOP_GROUP_MASK_REGIDS
	.align		4
        /*00cc*/ 	.byte	0x04, 0x29
        /*00ce*/ 	.short	(.L_5075 - .L_5074)


	//   ....[0]....
.L_5074:
        /*00d0*/ 	.word	0xffffffff


	//   ....[1]....
        /*00d4*/ 	.word	0xffffffff


	//   ....[2]....
        /*00d8*/ 	.word	0xffffffff


	//   ....[3]....
        /*00dc*/ 	.word	0xffffffff


	//   ....[4]....
        /*00e0*/ 	.word	0xffffffff


	//   ....[5]....
        /*00e4*/ 	.word	0xffffffff


	//   ....[6]....
        /*00e8*/ 	.word	0xffffffff


	//   ....[7]....
        /*00ec*/ 	.word	0xffffffff


	//   ....[8]....
        /*00f0*/ 	.word	0xffffffff


	//   ....[9]....
        /*00f4*/ 	.word	0xffffffff


	//   ....[10]....
        /*00f8*/ 	.word	0xffffffff


	//   ....[11]....
        /*00fc*/ 	.word	0xffffffff


	//   ....[12]....
        /*0100*/ 	.word	0xffffffff


	//   ....[13]....
        /*0104*/ 	.word	0xffffffff


	//   ....[14]....
        /*0108*/ 	.word	0xffffffff


	//   ....[15]....
        /*010c*/ 	.word	0xffffffff


	//   ....[16]....
        /*0110*/ 	.word	0xffffffff


	//   ....[17]....
        /*0114*/ 	.word	0xffffffff


	//   ....[18]....
        /*0118*/ 	.word	0xffffffff


	//   ....[19]....
        /*011c*/ 	.word	0xffffffff


	//   ....[20]....
        /*0120*/ 	.word	0xffffffff


	//   ....[21]....
        /*0124*/ 	.word	0xffffffff


	//   ....[22]....
        /*0128*/ 	.word	0xffffffff


	//   ....[23]....
        /*012c*/ 	.word	0xffffffff


	//   ....[24]....
        /*0130*/ 	.word	0xffffffff


	//   ....[25]....
        /*0134*/ 	.word	0xffffffff


	//   ....[26]....
        /*0138*/ 	.word	0xffffffff


	//   ....[27]....
        /*013c*/ 	.word	0xffffffff


	//   ....[28]....
        /*0140*/ 	.word	0xffffffff


	//   ....[29]....
        /*0144*/ 	.word	0xffffffff


	//   ....[30]....
        /*0148*/ 	.word	0x05000003


	//   ....[31]....
        /*014c*/ 	.word	0x05000003


	//   ....[32]....
        /*0150*/ 	.word	0x05000003


	//   ....[33]....
        /*0154*/ 	.word	0x05000003


	//   ....[34]....
        /*0158*/ 	.word	0x05000003


	//   ....[35]....
        /*015c*/ 	.word	0x05000003


	//   ....[36]....
        /*0160*/ 	.word	0x05000003


	//   ....[37]....
        /*0164*/ 	.word	0x05000003


	//   ....[38]....
        /*0168*/ 	.word	0x05000003


	//   ....[39]....
        /*016c*/ 	.word	0x05000003


	//   ....[40]....
        /*0170*/ 	.word	0x05000003


	//   ....[41]....
        /*0174*/ 	.word	0x05000003


	//   ....[42]....
        /*0178*/ 	.word	0x05000003


	//   ....[43]....
        /*017c*/ 	.word	0x05000003


	//   ....[44]....
        /*0180*/ 	.word	0x05000003


	//   ....[45]....
        /*0184*/ 	.word	0x05000003


	//   ....[46]....
        /*0188*/ 	.word	0x05000003


	//----- nvinfo : EIATTR_COOP_GROUP_INSTR_OFFSETS
	.align		4
.L_5075:
        /*018c*/ 	.byte	0x04, 0x28
        /*018e*/ 	.short	(.L_5077 - .L_5076)


	//   ....[0]....
.L_5076:
        /*0190*/ 	.word	0x00000e50


	//   ....[1]....
        /*0194*/ 	.word	0x00000e70


	//   ....[2]....
        /*0198*/ 	.word	0x00000e90


	//   ....[3]....
        /*019c*/ 	.word	0x00000eb0


	//   ....[4]....
        /*01a0*/ 	.word	0x00000ed0


	//   ....[5]....
        /*01a4*/ 	.word	0x00001900


	//   ....[6]....
        /*01a8*/ 	.word	0x00001920


	//   ....[7]....
        /*01ac*/ 	.word	0x00001940


	//   ....[8]....
        /*01b0*/ 	.word	0x00001960


	//   ....[9]....
        /*01b4*/ 	.word	0x00001980


	//   ....[10]....
        /*01b8*/ 	.word	0x00001b30


	//   ....[11]....
        /*01bc*/ 	.word	0x00001b90


	//   ....[12]....
        /*01c0*/ 	.word	0x00001ba0


	//   ....[13]....
        /*01c4*/ 	.word	0x00001d20


	//   ....[14]....
        /*01c8*/ 	.word	0x00001d50


	//   ....[15]....
        /*01cc*/ 	.word	0x00001d60


	//   ....[16]....
        /*01d0*/ 	.word	0x00001f50


	//   ....[17]....
        /*01d4*/ 	.word	0x00001f70


	//   ....[18]....
        /*01d8*/ 	.word	0x000022a0


	//   ....[19]....
        /*01dc*/ 	.word	0x00002310


	//   ....[20]....
        /*01e0*/ 	.word	0x00002320


	//   ....[21]....
        /*01e4*/ 	.word	0x00002520


	//   ....[22]....
        /*01e8*/ 	.word	0x00002530


	//   ....[23]....
        /*01ec*/ 	.word	0x00005d90


	//   ....[24]....
        /*01f0*/ 	.word	0x00005db0


	//   ....[25]....
        /*01f4*/ 	.word	0x00005dd0


	//   ....[26]....
        /*01f8*/ 	.word	0x00005df0


	//   ....[27]....
        /*01fc*/ 	.word	0x00005e10


	//   ....[28]....
        /*0200*/ 	.word	0x00005fe0


	//   ....[29]....
        /*0204*/ 	.word	0x00006000


	//   ....[30]....
        /*0208*/ 	.word	0x00006270


	//   ....[31]....
        /*020c*/ 	.word	0x000062d0


	//   ....[32]....
        /*0210*/ 	.word	0x00006330


	//   ....[33]....
        /*0214*/ 	.word	0x00006390


	//   ....[34]....
        /*0218*/ 	.word	0x000063f0


	//   ....[35]....
        /*021c*/ 	.word	0x00006e60


	//   ....[36]....
        /*0220*/ 	.word	0x00006ec0


	//   ....[37]....
        /*0224*/ 	.word	0x00006f20


	//   ....[38]....
        /*0228*/ 	.word	0x00006f80


	//   ....[39]....
        /*022c*/ 	.word	0x00006fe0


	//   ....[40]....
        /*0230*/ 	.word	0x00007060


	//   ....[41]....
        /*0234*/ 	.word	0x000070d0


	//   ....[42]....
        /*0238*/ 	.word	0x00007140


	//   ....[43]....
        /*023c*/ 	.word	0x000071b0


	//   ....[44]....
        /*0240*/ 	.word	0x00007220


	//   ....[45]....
        /*0244*/ 	.word	0x000072a0


	//   ....[46]....
        /*0248*/ 	.word	0x00007310


	//----- nvinfo : EIATTR_EXIT_INSTR_OFFSETS
	.align		4
.L_5077:
        /*024c*/ 	.byte	0x04, 0x1c
        /*024e*/ 	.short	(.L_5079 - .L_5078)


	//   ....[0]....
.L_5078:
        /*0250*/ 	.word	0x00006090


	//   ....[1]....
        /*0254*/ 	.word	0x00006100


	//   ....[2]....
        /*0258*/ 	.word	0x00006210


	//----- nvinfo : EIATTR_MAX_THREADS
	.align		4
.L_5079:
        /*025c*/ 	.byte	0x04, 0x05
        /*025e*/ 	.short	(.L_5081 - .L_5080)
.L_5080:
        /*0260*/ 	.word	0x00000080
        /*0264*/ 	.word	0x00000001
        /*0268*/ 	.word	0x00000001


	//----- nvinfo : EIATTR_CRS_STACK_SIZE
	.align		4
.L_5081:
        /*026c*/ 	.byte	0x04, 0x1e
        /*026e*/ 	.short	(.L_5083 - .L_5082)
.L_5082:
        /*0270*/ 	.word	0x00000000


	//----- nvinfo : EIATTR_CBANK_PARAM_SIZE
	.align		4
.L_5083:
        /*0274*/ 	.byte	0x03, 0x19
        /*0276*/ 	.short	0x0088


	//----- nvinfo : EIATTR_PARAM_CBANK
	.align		4
        /*0278*/ 	.byte	0x04, 0x0a
        /*027a*/ 	.short	(.L_5085 - .L_5084)
	.align		4
.L_5084:
        /*027c*/ 	.word	index@(.nv.constant0._ZN18transformer_engine13normalization19ln_fwd_tuned_kernelINS0_13Kernel_traitsIff13__nv_fp8_e4m3fjLj20480ELj2ELj1ELj4ELj16ENS0_18Kernel_traits_baseILj20480EffS3_fjLj128EEEEEEEvNS0_19ForwardKernelParamsE)
        /*0280*/ 	.short	0x0210
        /*0282*/ 	.short	0x0088


	//----- nvinfo : EIATTR_SW_WAR
	.align		4
.L_5085:
        /*0284*/ 	.byte	0x04, 0x36
        /*0286*/ 	.short	(.L_5087 - .L_5086)
.L_5086:
        /*0288*/ 	.word	0x00000008
.L_5087:


//--------------------- .nv.info._ZN18transformer_engine13normalization19ln_fwd_tuned_kernelINS0_13Kernel_traitsIff13__nv_fp8_e4m3fjLj18432ELj2ELj1ELj4ELj16ENS0_18Kernel_traits_baseILj18432EffS3_fjLj128EEEEEEEvNS0_19ForwardKernelParamsE --------------------------
	.section	.nv.info._ZN18transformer_engine13normalization19ln_fwd_tuned_kernelINS0_13Kernel_traitsIff13__nv_fp8_e4m3fjLj18432ELj2ELj1ELj4ELj16ENS0_18Kernel_traits_baseILj18432EffS3_fjLj128EEEEEEEvNS0_19ForwardKernelParamsE,"",@"SHT_CUDA_INFO"
	.sectionflags	@""
	.align	4


	//----- nvinfo : EIATTR_CUDA_API_VERSION
	.align		4
        /*0000*/ 	.byte	0x04, 0x37
        /*0002*/ 	.short	(.L_5089 - .L_5088)
.L_5088:
        /*0004*/ 	.word	0x00000082


	//----- nvinfo : EIATTR_KPARAM_INFO
	.align		4
.L_5089:
        /*0008*/ 	.byte	0x04, 0x17
        /*000a*/ 	.short	(.L_5091 - .L_5090)
.L_5090:
        /*000c*/ 	.word	0x00000000
        /*0010*/ 	.short	0x0000
        /*0012*/ 	.short	0x0000
        /*0014*/ 	.byte	0x00, 0xf0, 0x21, 0x02


	//----- nvinfo : EIATTR_SPARSE_MMA_MASK
	.align		4
.L_5091:
        /*0018*/ 	.byte	0x03, 0x50
        /*001a*/ 	.short	0x0000


	//----- nvinfo : EIATTR_MAXREG_COUNT
	.align		4
        /*001c*/ 	.byte	0x03, 0x1b
        /*001e*/ 	.short	0x00ff


	//----- nvinfo : EIATTR_NUM_BARRIERS
	.align		4
        /*0020*/ 	.byte	0x02, 0x4c
        /*0022*/ 	.byte	0x01
	.zero		1


	//----- nvinfo : EIATTR_MERCURY_ISA_VERSION
	.align		4
        /*0024*/ 	.byte	0x03, 0x5f
        /*0026*/ 	.short	0x0101


	//----- nvinfo : EIATTR_COOP_GROUP_MASK_REGIDS
	.align		4
        /*0028*/ 	.byte	0x04, 0x29
        /*002a*/ 	.short	(.L_5093 - .L_5092)


	//   ....[0]....
.L_5092:
        /*002c*/ 	.word	0xffffffff


	//   ....[1]....
        /*0030*/ 	.word	0xffffffff


	//   ....[2]....
        /*0034*/ 	.word	0xffffffff


	//   ....[3]....
        /*0038*/ 	.word	0xffffffff


	//   ....[4]....
        /*003c*/ 	.word	0xffffffff


	//   ....[5]....
        /*0040*/ 	.word	0xffffffff


	//   ....[6]....
        /*0044*/ 	.word	0xffffffff


	//   ....[7]....
        /*0048*/ 	.word	0xffffffff


	//   ....[8]....
        /*004c*/ 	.word	0xffffffff


	//   ....[9]....
        /*0050*/ 	.word	0xffffffff


	//   ....[10]....
        /*0054*/ 	.word	0xffffffff


	//   ....[11]....
        /*0058*/ 	.word	0xffffffff


	//   ....[12]....
        /*005c*/ 	.word	0xffffffff


	//   ....[13]....
        /*0060*/ 	.word	0xffffffff


	//   ....[14]....
        /*0064*/ 	.word	0xffffffff


	//   ....[15]....
        /*0068*/ 	.word	0xffffffff


	//   ....[16]....
        /*006c*/ 	.word	0xffffffff


	//   ....[17]....
        /*0070*/ 	.word	0xffffffff


	//   ....[18]....
        /*0074*/ 	.word	0xffffffff


	//   ....[19]....
        /*0078*/ 	.word	0xffffffff


	//   ....[20]....
        /*007c*/ 	.word	0xffffffff


	//   ....[21]....
        /*0080*/ 	.word	0xffffffff


	//   ....[22]....
        /*0084*/ 	.word	0xffffffff


	//   ....[23]....
        /*0088*/ 	.word	0xffffffff


	//   ....[24]....
        /*008c*/ 	.word	0xffffffff


	//   ....[25]....
        /*0090*/ 	.word	0xffffffff


	//   ....[26]....
        /*0094*/ 	.word	0xffffffff


	//   ....[27]....
        /*0098*/ 	.word	0xffffffff


	//   ....[28]....
        /*009c*/ 	.word	0xffffffff


	//   ....[29]....
        /*00a0*/ 	.word	0xffffffff


	//   ....[30]....
        /*00a4*/ 	.word	0x050000ec


	//   ....[31]....
        /*00a8*/ 	.word	0x050000ec


	//   ....[32]....
        /*00ac*/ 	.word	0x050000ec


	//   ....[33]....
        /*00b0*/ 	.word	0x050000ec


	//   ....[34]....
        /*00b4*/ 	.word	0x050000ec


	//   ....[35]....
        /*00b8*/ 	.word	0x050000ec


	//   ....[36]....
        /*00bc*/ 	.word	0x050000ec


	//   ....[37]....
        /*00c0*/ 	.word	0x050000ec


	//   ....[38]....
        /*00c4*/ 	.word	0x050000ec


	//   ....[39]....
        /*00c8*/ 	.word	0x050000ec


	//   ....[40]....
        /*00cc*/ 	.word	0x050000ec


	//   ....[41]....
        /*00d0*/ 	.word	0x050000ec


	//   ....[42]....
        /*00d4*/ 	.word	0x050000ec


	//   ....[43]....
        /*00d8*/ 	.word	0x050000ec


	//   ....[44]....
        /*00dc*/ 	.word	0x050000ec


	//   ....[45]....
        /*00e0*/ 	.word	0x050000ec


	//   ....[46]....
        /*00e4*/ 	.word	0x050000ec


	//----- nvinfo : EIATTR_COOP_GROUP_INSTR_OFFSETS
	.align		4
.L_5093:
        /*00e8*/ 	.byte	0x04, 0x28
        /*00ea*/ 	.short	(.L_5095 - .L_5094)


	//   ....[0]....
.L_5094:
        /*00ec*/ 	.word	0x00000c90


	//   ....[1]....
        /*00f0*/ 	.word	0x00000cb0


	//   ....[2]....
        /*00f4*/ 	.word	0x00000cd0


	//   ....[3]....
        /*00f8*/ 	.word	0x00000cf0


	//   ....[4]....
        /*00fc*/ 	.word	0x00000d10


	//   ....[5]....
        /*0100*/ 	.word	0x00001640


	//   ....[6]....
        /*0104*/ 	.word	0x00001660


	//   ....[7]....
        /*0108*/ 	.word	0x00001680


	//   ....[8]....
        /*010c*/ 	.word	0x000016a0


	//   ....[9]....
        /*0110*/ 	.word	0x000016c0


	//   ....[10]....
        /*0114*/ 	.word	0x000017b0


	//   ....[11]....
        /*0118*/ 	.word	0x000018a0


	//   ....[12]....
        /*011c*/ 	.word	0x000018b0


	//   ....[13]....
        /*0120*/ 	.word	0x00001970


	//   ....[14]....
        /*0124*/ 	.word	0x00001a20


	//   ....[15]....
        /*0128*/ 	.word	0x00001a30


	//   ....[16]....
        /*012c*/ 	.word	0x00001c00


	//   ....[17]....
        /*0130*/ 	.word	0x00001c20


	//   ....[18]....
        /*0134*/ 	.word	0x00001f00


	//   ....[19]....
        /*0138*/ 	.word	0x00001f60


	//   ....[20]....
        /*013c*/ 	.word	0x00001f70


	//   ....[21]....
        /*0140*/ 	.word	0x00002100


	//   ....[22]....
        /*0144*/ 	.word	0x00002180


	//   ....[23]....
        /*0148*/ 	.word	0x00005390


	//   ....[24]....
        /*014c*/ 	.word	0x000053b0


	//   ....[25]....
        /*0150*/ 	.word	0x000053d0


	//   ....[26]....
        /*0154*/ 	.word	0x000053f0


	//   ....[27]....
        /*0158*/ 	.word	0x00005410


	//   ....[28]....
        /*015c*/ 	.word	0x000055b0


	//   ....[29]....
        /*0160*/ 	.word	0x000055d0


	//   ....[30]....
        /*0164*/ 	.word	0x00005820


	//   ....[31]....
        /*0168*/ 	.word	0x00005890


	//   ....[32]....
        /*016c*/ 	.word	0x00005900


	//   ....[33]....
        /*0170*/ 	.word	0x00005970


	//   ....[34]....
        /*0174*/ 	.word	0x000059e0


	//   ....[35]....
        /*0178*/ 	.word	0x00006350


	//   ....[36]....
        /*017c*/ 	.word	0x000063c0


	//   ....[37]....
        /*0180*/ 	.word	0x00006430


	//   ....[38]....
        /*0184*/ 	.word	0x000064a0


	//   ....[39]....
        /*0188*/ 	.word	0x00006510


	//   ....[40]....
        /*018c*/ 	.word	0x00006580


	//   ....[41]....
        /*0190*/ 	.word	0x000065f0


	//   ....[42]....
        /*0194*/ 	.word	0x00006660


	//   ....[43]....
        /*0198*/ 	.word	0x000066d0


	//   ....[44]....
        /*019c*/ 	.word	0x00006740


	//   ....[45]....
        /*01a0*/ 	.word	0x000067c0


	//   ....[46]....
        /*01a4*/ 	.word	0x00006830


	//----- nvinfo : EIATTR_EXIT_INSTR_OFFSETS
	.align		4
.L_5095:
        /*01a8*/ 	.byte	0x04, 0x1c
        /*01aa*/ 	.short	(.L_5097 - .L_5096)


	//   ....[0]....
.L_5096:
        /*01ac*/ 	.word	0x00005660


	//   ....[1]....
        /*01b0*/ 	.word	0x000056c0


	//   ....[2]....
        /*01b4*/ 	.word	0x000057c0


	//----- nvinfo : EIATTR_MAX_THREADS
	.align		4
.L_5097:
        /*01b8*/ 	.byte	0x04, 0x05
        /*01ba*/ 	.short	(.L_5099 - .L_5098)
.L_5098:
        /*01bc*/ 	.word	0x00000080
        /*01c0*/ 	.word	0x00000001
        /*01c4*/ 	.word	0x00000001


	//----- nvinfo : EIATTR_CRS_STACK_SIZE
	.align		4
.L_5099:
        /*01c8*/ 	.byte	0x04, 0x1e
        /*01ca*/ 	.short	(.L_5101 - .L_5100)
.L_5100:
        /*01cc*/ 	.word	0x00000000


	//----- nvinfo : EIATTR_CBANK_PARAM_SIZE
	.align		4
.L_5101:
        /*01d0*/ 	.byte	0x03, 0x19
        /*01d2*/ 	.short	0x0088


	//----- nvinfo : EIATTR_PARAM_CBANK
	.align		4
        /*01d4*/ 	.byte	0x04, 0x0a
        /*01d6*/ 	.short	(.L_5103 - .L_5102)
	.align		4
.L_5102:
        /*01d8*/ 	.word	index@(.nv.constant0._ZN18transformer_engine13normalization19ln_fwd_tuned_kernelINS0_13Kernel_traitsIff13__nv_fp8_e4m3fjLj18432ELj2ELj1ELj4ELj16ENS0_18Kernel_traits_baseILj18432EffS3_fjLj128EEEEEEEvNS0_19ForwardKernelParamsE)
        /*01dc*/ 	.short	0x0210
        /*01de*/ 	.short	0x0088


	//----- nvinfo : EIATTR_SW_WAR
	.align		4
.L_5103:
        /*01e0*/ 	.byte	0x04, 0x36
        /*01e2*/ 	.short	(.L_5105 - .L_5104)
.L_5104:
        /*01e4*/ 	.word	0x00000008
.L_5105:


//--------------------- .nv.info._ZN18transformer_engine13normalization19ln_fwd_tuned_kernelINS0_13Kernel_traitsIff13__nv_fp8_e4m3fjLj16384ELj2ELj1ELj4ELj16ENS0_18Kernel_traits_baseILj16384EffS3_fjLj128EEEEEEEvNS0_19ForwardKernelParamsE --------------------------
	.section	.nv.info._ZN18transformer_engine13normalization19ln_fwd_tuned_kernelINS0_13Kernel_traitsIff13__nv_fp8_e4m3fjLj16384ELj2ELj1ELj4ELj16ENS0_18Kernel_traits_baseILj16384EffS3_fjLj128EEEEEEEvNS0_19ForwardKernelParamsE,"",@"SHT_CUDA_INFO"
	.sectionflags	@""
	.align	4


	//----- nvinfo : EIATTR_CUDA_API_VERSION
	.align		4
        /*0000*/ 	.byte	0x04, 0x37
        /*0002*/ 	.short	(.L_5107 - .L_5106)
.L_5106:
        /*0004*/ 	.word	0x00000082


	//----- nvinfo : EIATTR_KPARAM_INFO
	.align		4
.L_5107:
        /*0008*/ 	.byte	0x04, 0x17
        /*000a*/ 	.short	(.L_5109 - .L_5108)
.L_5108:
        /*000c*/ 	.word	0x00000000
        /*0010*/ 	.short	0x0000
        /*0012*/ 	.short	0x0000
        /*0014*/ 	.byte	0x00, 0xf0, 0x21, 0x02


	//----- nvinfo : EIATTR_SPARSE_MMA_MASK
	.align		4
.L_5109:
        /*0018*/ 	.byte	0x03, 0x50
        /*001a*/ 	.short	0x0000


	//----- nvinfo : EIATTR_MAXREG_COUNT
	.align		4
        /*001c*/ 	.byte	0x03, 0x1b
        /*001e*/ 	.short	0x00ff


	//----- nvinfo : EIATTR_NUM_BARRIERS
	.align		4
        /*0020*/ 	.byte	0x02, 0x4c
        /*0022*/ 	.byte	0x01
	.zero		1


	//----- nvinfo : EIATTR_MERCURY_ISA_VERSION
	.align		4
        /*0024*/ 	.byte	0x03, 0x5f
        /*0026*/ 	.short	0x0101


	//----- nvinfo : EIATTR_COOP_GROUP_MASK_REGIDS
	.align		4
        /*0028*/ 	.byte	0x04, 0x29
        /*002a*/ 	.short	(.L_5111 - .L_5110)


	//   ....[0]....
.L_5110:
        /*002c*/ 	.word	0xffffffff


	//   ....[1]....
        /*0030*/ 	.word	0xffffffff


	//   ....[2]....
        /*0034*/ 	.word	0xffffffff


	//   ....[3]....
        /*0038*/ 	.word	0xffffffff


	//   ....[4]....
        /*003c*/ 	.word	0xffffffff


	//   ....[5]....
        /*0040*/ 	.word	0xffffffff


	//   ....[6]....
        /*0044*/ 	.word	0xffffffff


	//   ....[7]....
        /*0048*/ 	.word	0xffffffff


	//   ....[8]....
        /*004c*/ 	.word	0xffffffff


	//   ....[9]....
        /*0050*/ 	.word	0xffffffff


	//   ....[10]....
        /*0054*/ 	.word	0xffffffff


	//   ....[11]....
        /*0058*/ 	.word	0xffffffff


	//   ....[12]....
        /*005c*/ 	.word	0xffffffff


	//   ....[13]....
        /*0060*/ 	.word	0xffffffff


	//   ....[14]....
        /*0064*/ 	.word	0xffffffff


	//   ....[15]....
        /*0068*/ 	.word	0xffffffff


	//   ....[16]....
        /*006c*/ 	.word	0xffffffff


	//   ....[17]....
        /*0070*/ 	.word	0xffffffff


	//   ....[18]....
        /*0074*/ 	.word	0xffffffff


	//   ....[19]....
        /*0078*/ 	.word	0xffffffff


	//   ....[20]....
        /*007c*/ 	.word	0xffffffff


	//   ....[21]....
        /*0080*/ 	.word	0xffffffff


	//   ....[22]....
        /*0084*/ 	.word	0xffffffff


	//   ....[23]....
        /*0088*/ 	.word	0xffffffff


	//   ....[24]....
        /*008c*/ 	.word	0xffffffff


	//   ....[25]....
        /*0090*/ 	.word	0xffffffff


	//   ....[26]....
        /*0094*/ 	.word	0xffffffff


	//   ....[27]....
        /*0098*/ 	.word	0xffffffff


	//   ....[28]....
        /*009c*/ 	.word	0xffffffff


	//   ....[29]....
        /*00a0*/ 	.word	0xffffffff


	//   ....[30]....
        /*00a4*/ 	.word	0x050000d5


	//   ....[31]....
        /*00a8*/ 	.word	0x050000d5


	//   ....[32]....
        /*00ac*/ 	.word	0x050000d5


	//   ....[33]....
        /*00b0*/ 	.word	0x050000d5


	//   ....[34]....
        /*00b4*/ 	.word	0x050000d5


	//   ....[35]....
        /*00b8*/ 	.word	0x050000d5


	//   ....[36]....
        /*00bc*/ 	.word	0x050000d5


	//   ....[37]....
        /*00c0*/ 	.word	0x050000d5


	//   ....[38]....
        /*00c4*/ 	.word	0x050000d5


	//   ....[39]....
        /*00c8*/ 	.word	0x050000d5


	//   ....[40]....
        /*00cc*/ 	.word	0x050000d5


	//   ....[41]....
        /*00d0*/ 	.word	0x050000d5


	//   ....[42]....
        /*00d4*/ 	.word	0x050000d5


	//   ....[43]....
        /*00d8*/ 	.word	0x050000d5


	//   ....[44]....
        /*00dc*/ 	.word	0x050000d5


	//   ....[45]....
        /*00e0*/ 	.word	0x050000d5


	//   ....[46]....
        /*00e4*/ 	.word	0x050000d5


	//----- nvinfo : EIATTR_COOP_GROUP_INSTR_OFFSETS
	.align		4
.L_5111:
        /*00e8*/ 	.byte	0x04, 0x28
        /*00ea*/ 	.short	(.L_5113 - .L_5112)


	//   ....[0]....
.L_5112:
        /*00ec*/ 	.word	0x00000b80


	//   ....[1]....
        /*00f0*/ 	.word	0x00000ba0


	//   ....[2]....
        /*00f4*/ 	.word	0x00000bc0


	//   ....[3]....
        /*00f8*/ 	.word	0x00000be0


	//   ....[4]....
        /*00fc*/ 	.word	0x00000c00


	//   ....[5]....
        /*0100*/ 	.word	0x00001430


	//   ....[6]....
        /*0104*/ 	.word	0x00001450


	//   ....[7]....
        /*0108*/ 	.word	0x00001470


	//   ....[8]....
        /*010c*/ 	.word	0x00001490


	//   ....[9]....
        /*0110*/ 	.word	0x000014b0


	//   ....[10]....
        /*0114*/ 	.word	0x00001630


	//   ....[11]....
        /*0118*/ 	.word	0x00001690


	//   ....[12]....
        /*011c*/ 	.word	0x000016a0


	//   ....[13]....
        /*0120*/ 	.word	0x00001750


	//   ....[14]....
        /*0124*/ 	.word	0x00001800


	//   ....[15]....
        /*0128*/ 	.word	0x00001810


	//   ....[16]....
        /*012c*/ 	.word	0x000019f0


	//   ....[17]....
        /*0130*/ 	.word	0x00001a00


	//   ....[18]....
        /*0134*/ 	.word	0x00001ce0


	//   ....[19]....
        /*0138*/ 	.word	0x00001d40


	//   ....[20]....
        /*013c*/ 	.word	0x00001d50


	//   ....[21]....
        /*0140*/ 	.word	0x00001ee0


	//   ....[22]....
        /*0144*/ 	.word	0x00001fa0


	//   ....[23]....
        /*0148*/ 	.word	0x00004c20


	//   ....[24]....
        /*014c*/ 	.word	0x00004c40


	//   ....[25]....
        /*0150*/ 	.word	0x00004c60


	//   ....[26]....
        /*0154*/ 	.word	0x00004c80


	//   ....[27]....
        /*0158*/ 	.word	0x00004ca0


	//   ....[28]....
        /*015c*/ 	.word	0x00004e40


	//   ....[29]....
        /*0160*/ 	.word	0x00004e60


	//   ....[30]....
        /*0164*/ 	.word	0x000050b0


	//   ....[31]....
        /*0168*/ 	.word	0x00005120


	//   ....[32]....
        /*016c*/ 	.word	0x00005190


	//   ....[33]....
        /*0170*/ 	.word	0x00005200


	//   ....[34]....
        /*0174*/ 	.word	0x00005270


	//   ....[35]....
        /*0178*/ 	.word	0x00005af0


	//   ....[36]....
        /*017c*/ 	.word	0x00005b60


	//   ....[37]....
        /*0180*/ 	.word	0x00005bd0


	//   ....[38]....
        /*0184*/ 	.word	0x00005c40


	//   ....[39]....
        /*0188*/ 	.word	0x00005cb0


	//   ....[40]....
        /*018c*/ 	.word	0x00005d40


	//   ....[41]....
        /*0190*/ 	.word	0x00005db0


	//   ....[42]....
        /*0194*/ 	.word	0x00005e20


	//   ....[43]....
        /*0198*/ 	.word	0x00005e90


	//   ....[44]....
        /*019c*/ 	.word	0x00005f00


	//   ....[45]....
        /*01a0*/ 	.word	0x00005f80


	//   ....[46]....
        /*01a4*/ 	.word	0x00005ff0


	//----- nvinfo : EIATTR_EXIT_INSTR_OFFSETS
	.align		4
.L_5113:
        /*01a8*/ 	.byte	0x04, 0x1c
        /*01aa*/ 	.short	(.L_5115 - .L_5114)


	//   ....[0]....
.L_5114:
        /*01ac*/ 	.word	0x00004ef0


	//   ....[1]....
        /*01b0*/ 	.word	0x00004f50


	//   ....[2]....
        /*01b4*/ 	.word	0x00005050


	//----- nvinfo : EIATTR_MAX_THREADS
	.align		4
.L_5115:
        /*01b8*/ 	.byte	0x04, 0x05
        /*01ba*/ 	.short	(.L_5117 - .L_5116)
.L_5116:
        /*01bc*/ 	.word	0x00000080
        /*01c0*/ 	.word	0x00000001
        /*01c4*/ 	.word	0x00000001


	//----- nvinfo : EIATTR_CRS_STACK_SIZE
	.align		4
.L_5117:
        /*01c8*/ 	.byte	0x04, 0x1e
        /*01ca*/ 	.short	(.L_5119 - .L_5118)
.L_5118:
        /*01cc*/ 	.word	0x00000000


	//----- nvinfo : EIATTR_CBANK_PARAM_SIZE
	.align		4
.L_5119:
        /*01d0*/ 	.byte	0x03, 0x19
        /*01d2*/ 	.short	0x0088


	//----- nvinfo : EIATTR_PARAM_CBANK
	.align		4
        /*01d4*/ 	.byte	0x04, 0x0a
        /*01d6*/ 	.short	(.L_5121 - .L_5120)
	.align		4
.L_5120:
        /*01d8*/ 	.word	index@(.nv.constant0._ZN18transformer_engine13normalization19ln_fwd_tuned_kernelINS0_13Kernel_traitsIff13__nv_fp8_e4m3fjLj16384ELj2ELj1ELj4ELj16ENS0_18Kernel_traits_baseILj16384EffS3_fjLj128EEEEEEEvNS0_19ForwardKernelParamsE)
        /*01dc*/ 	.short	0x0210
        /*01de*/ 	.short	0x0088


	//----- nvinfo : EIATTR_SW_WAR
	.align		4
.L_5121:
        /*01e0*/ 	.byte	0x04, 0x36
        /*01e2*/ 	.short	(.L_5123 - .L_5122)
.L_5122:
        /*01e4*/ 	.word	0x00000008
.L_5123:


//--------------------- .nv.info._ZN18transformer_engine13normalization19ln_fwd_tuned_kernelINS0_13Kernel_traitsIff13__nv_fp8_e4m3fjLj15360ELj2ELj1ELj4ELj8ENS0_18Kernel_traits_baseILj15360EffS3_fjLj128EEEEEEEvNS0_19ForwardKernelParamsE --------------------------
	.section	.nv.info._ZN18transformer_engine13normalization19ln_fwd_tuned_kernelINS0_13Kernel_traitsIff13__nv_fp8_e4m3fjLj15360ELj2ELj1ELj4ELj8ENS0_18Kernel_traits_baseILj15360EffS3_fjLj128EEEEEEEvNS0_19ForwardKernelParamsE,"",@"SHT_CUDA_INFO"
	.sectionflags	@""
	.align	4


	//----- nvinfo : EIATTR_CUDA_API_VERSION
	.align		4
        /*0000*/ 	.byte	0x04, 0x37
        /*0002*/ 	.short	(.L_5125 - .L_5124)
.L_5124:
        /*0004*/ 	.word	0x00000082


	//----- nvinfo : EIATTR_KPARAM_INFO
	.align		4
.L_5125:
        /*0008*/ 	.byte	0x04, 0x17
        /*000a*/ 	.short	(.L_5127 - .L_5126)
.L_5126:
        /*000c*/ 	.word	0x00000000
        /*0010*/ 	.short	0x0000
        /*0012*/ 	.short	0x0000
        /*0014*/ 	.byte	0x00, 0xf0, 0x21, 0x02


	//----- nvinfo : EIATTR_SPARSE_MMA_MASK
	.align		4
.L_5127:
        /*0018*/ 	.byte	0x03, 0x50
        /*001a*/ 	.short	0x0000


	//----- nvinfo : EIATTR_MAXREG_COUNT
	.align		4
        /*001c*/ 	.byte	0x03, 0x1b
        /*001e*/ 	.short	0x00ff


	//----- nvinfo : EIATTR_NUM_BARRIERS
	.align		4
        /*0020*/ 	.byte	0x02, 0x4c
        /*0022*/ 	.byte	0x01
	.zero		1


	//----- nvinfo : EIATTR_MERCURY_ISA_VERSION
	.align		4
        /*0024*/ 	.byte	0x03, 0x5f
        /*0026*/ 	.short	0x0101


	//----- nvinfo : EIATTR_COOP_GROUP_MASK_REGIDS
	.align		4
        /*0028*/ 	.byte	0x04, 0x29
        /*002a*/ 	.short	(.L_5129 - .L_5128)


	//   ....[0]....
.L_5128:
        /*002c*/ 	.word	0xffffffff


	//   ....[1]....
        /*0030*/ 	.word	0xffffffff


	//   ....[2]....
        /*0034*/ 	.word	0xffffffff


	//   ....[3]....
        /*0038*/ 	.word	0xffffffff


	//   ....[4]....
        /*003c*/ 	.word	0xffffffff


	//   ....[5]....
        /*0040*/ 	.word	0xffffffff


	//   ....[6]....
        /*0044*/ 	.word	0xffffffff


	//   ....[7]....
        /*0048*/ 	.word	0xffffffff


	//   ....[8]....
        /*004c*/ 	.word	0xffffffff


	//   ....[9]....
        /*0050*/ 	.word	0xffffffff


	//   ....[10]....
        /*0054*/ 	.word	0xffffffff


	//   ....[11]....
        /*0058*/ 	.word	0xffffffff


	//   ....[12]....
        /*005c*/ 	.word	0xffffffff


	//   ....[13]....
        /*0060*/ 	.word	0xffffffff


	//   ....[14]....
        /*0064*/ 	.word	0xffffffff


	//   ....[15]....
        /*0068*/ 	.word	0xffffffff


	//   ....[16]....
        /*006c*/ 	.word	0xffffffff


	//   ....[17]....
        /*0070*/ 	.word	0xffffffff


	//   ....[18]....
        /*0074*/ 	.word	0xffffffff


	//   ....[19]....
        /*0078*/ 	.word	0xffffffff


	//   ....[20]....
        /*007c*/ 	.word	0xffffffff


	//   ....[21]....
        /*0080*/ 	.word	0xffffffff


	//   ....[22]....
        /*0084*/ 	.word	0xffffffff


	//   ....[23]....
        /*0088*/ 	.word	0xffffffff


	//   ....[24]....
        /*008c*/ 	.word	0xffffffff


	//   ....[25]....
        /*0090*/ 	.word	0xffffffff


	//   ....[26]....
        /*0094*/ 	.word	0xffffffff


	//   ....[27]....
        /*0098*/ 	.word	0xffffffff


	//   ....[28]....
        /*009c*/ 	.word	0xffffffff


	//   ....[29]....
        /*00a0*/ 	.word	0xffffffff


	//   ....[30]....
        /*00a4*/ 	.word	0x050000c8


	//   ....[31]....
        /*00a8*/ 	.word	0x050000c8


	//   ....[32]....
        /*00ac*/ 	.word	0x050000c8


	//   ....[33]....
        /*00b0*/ 	.word	0x050000c8


	//   ....[34]....
        /*00b4*/ 	.word	0x050000c8


	//   ....[35]....
        /*00b8*/ 	.word	0x050000c8


	//   ....[36]....
        /*00bc*/ 	.word	0x050000c8


	//   ....[37]....
        /*00c0*/ 	.word	0x050000c8


	//   ....[38]....
        /*00c4*/ 	.word	0x050000c8


	//   ....[39]....
        /*00c8*/ 	.word	0x050000c8


	//   ....[40]....
        /*00cc*/ 	.word	0x050000c8


	//   ....[41]....
        /*00d0*/ 	.word	0x050000c8


	//   ....[42]....
        /*00d4*/ 	.word	0x050000c8


	//   ....[43]....
        /*00d8*/ 	.word	0x050000c8


	//   ....[44]....
        /*00dc*/ 	.word	0x050000c8


	//   ....[45]....
        /*00e0*/ 	.word	0x050000c8


	//   ....[46]....
        /*00e4*/ 	.word	0x050000c8


	//----- nvinfo : EIATTR_COOP_GROUP_INSTR_OFFSETS
	.align		4
.L_5129:
        /*00e8*/ 	.byte	0x04, 0x28
        /*00ea*/ 	.short	(.L_5131 - .L_5130)


	//   ....[0]....
.L_5130:
        /*00ec*/ 	.word	0x00001500


	//   ....[1]....
        /*00f0*/ 	.word	0x00001520


	//   ....[2]....
        /*00f4*/ 	.word	0x00001540


	//   ....[3]....
        /*00f8*/ 	.word	0x00001560


	//   ....[4]....
        /*00fc*/ 	.word	0x00001580


	//   ....[5]....
        /*0100*/ 	.word	0x00001d30


	//   ....[6]....
        /*0104*/ 	.word	0x00001d50


	//   ....[7]....
        /*0108*/ 	.word	0x00001d70


	//   ....[8]....
        /*010c*/ 	.word	0x00001d90


	//   ....[9]....
        /*0110*/ 	.word	0x00001db0


	//   ....[10]....
        /*0114*/ 	.word	0x00001f30


	//   ....[11]....
        /*0118*/ 	.word	0x00001f90


	//   ....[12]....
        /*011c*/ 	.word	0x00001fa0


	//   ....[13]....
        /*0120*/ 	.word	0x00002050


	//   ....[14]....
        /*0124*/ 	.word	0x00002100


	//   ....[15]....
        /*0128*/ 	.word	0x00002110


	//   ....[16]....
        /*012c*/ 	.word	0x000022d0


	//   ....[17]....
        /*0130*/ 	.word	0x00002300


	//   ....[18]....
        /*0134*/ 	.word	0x000025e0


	//   ....[19]....
        /*0138*/ 	.word	0x00002640


	//   ....[20]....
        /*013c*/ 	.word	0x00002650


	//   ....[21]....
        /*0140*/ 	.word	0x00002840


	//   ....[22]....
        /*0144*/ 	.word	0x00002880


	//   ....[23]....
        /*0148*/ 	.word	0x00004f90


	//   ....[24]....
        /*014c*/ 	.word	0x00004fb0


	//   ....[25]....
        /*0150*/ 	.word	0x00004fd0


	//   ....[26]....
        /*0154*/ 	.word	0x00004ff0


	//   ....[27]....
        /*0158*/ 	.word	0x00005010


	//   ....[28]....
        /*015c*/ 	.word	0x000051b0


	//   ....[29]....
        /*0160*/ 	.word	0x000051d0


	//   ....[30]....
        /*0164*/ 	.word	0x00005420


	//   ....[31]....
        /*0168*/ 	.word	0x00005490


	//   ....[32]....
        /*016c*/ 	.word	0x00005500


	//   ....[33]....
        /*0170*/ 	.word	0x00005570


	//   ....[34]....
        /*0174*/ 	.word	0x000055e0


	//   ....[35]....
        /*0178*/ 	.word	0x00005dd0


	//   ....[36]....
        /*017c*/ 	.word	0x00005e40


	//   ....[37]....
        /*0180*/ 	.word	0x00005eb0


	//   ....[38]....
        /*0184*/ 	.word	0x00005f20


	//   ....[39]....
        /*0188*/ 	.word	0x00005f90


	//   ....[40]....
        /*018c*/ 	.word	0x00006000


	//   ....[41]....
        /*0190*/ 	.word	0x00006070


	//   ....[42]....
        /*0194*/ 	.word	0x000060e0


	//   ....[43]....
        /*0198*/ 	.word	0x00006150


	//   ....[44]....
        /*019c*/ 	.word	0x000061c0


	//   ....[45]....
        /*01a0*/ 	.word	0x00006240


	//   ....[46]....
        /*01a4*/ 	.word	0x000062b0


	//----- nvinfo : EIATTR_EXIT_INSTR_OFFSETS
	.align		4
.L_5131:
        /*01a8*/ 	.byte	0x04, 0x1c
        /*01aa*/ 	.short	(.L_5133 - .L_5132)


	//   ....[0]....
.L_5132:
        /*01ac*/ 	.word	0x00005260


	//   ....[1]....
        /*01b0*/ 	.word	0x000052c0


	//   ....[2]....
        /*01b4*/ 	.word	0x000053c0


	//----- nvinfo : EIATTR_MAX_THREADS
	.align		4
.L_5133:
        /*01b8*/ 	.byte	0x04, 0x05
        /*01ba*/ 	.short	(.L_5135 - .L_5134)
.L_5134:
        /*01bc*/ 	.word	0x00000080
        /*01c0*/ 	.word	0x00000001
        /*01c4*/ 	.word	0x00000001


	//----- nvinfo : EIATTR_CRS_STACK_SIZE
	.align		4
.L_5135:
        /*01c8*/ 	.byte	0x04, 0x1e
        /*01ca*/ 	.short	(.L_5137 - .L_5136)
.L_5136:
        /*01cc*/ 	.word	0x00000000


	//----- nvinfo : EIATTR_CBANK_PARAM_SIZE
	.align		4
.L_5137:
        /*01d0*/ 	.byte	0x03, 0x19
        /*01d2*/ 	.short	0x0088


	//----- nvinfo : EIATTR_PARAM_CBANK
	.align		4
        /*01d4*/ 	.byte	0x04, 0x0a
        /*01d6*/ 	.short	(.L_5139 - .L_5138)
	.align		4
.L_5138:
        /*01d8*/ 	.word	index@(.nv.constant0._ZN18transformer_engine13normalization19ln_fwd_tuned_kernelINS0_13Kernel_traitsIff13__nv_fp8_e4m3fjLj15360ELj2ELj1ELj4ELj8ENS0_18Kernel_traits_baseILj15360EffS3_fjLj128EEEEEEEvNS0_19ForwardKernelParamsE)
        /*01dc*/ 	.short	0x0210
        /*01de*/ 	.short	0x0088


	//----- nvinfo : EIATTR_SW_WAR
	.align		4
.L_5139:
        /*01e0*/ 	.byte	0x04, 0x36
        /*01e2*/ 	.short	(.L_5141 - .L_5140)
.L_5140:
        /*01e4*/ 	.word	0x00000008
.L_5141:


//--------------------- .nv.info._ZN18transformer_engine13normalization19ln_fwd_tuned_kernelINS0_13Kernel_traitsIff13__nv_fp8_e4m3fjLj12800ELj2ELj1ELj4ELj4ENS0_18Kernel_traits_baseILj12800EffS3_fjLj128EEEEEEEvNS0_19ForwardKernelParamsE --------------------------
	.section	.nv.info._ZN18transformer_engine13normalization19ln_fwd_tuned_kernelINS0_13Kernel_traitsIff13__nv_fp8_e4m3fjLj12800ELj2ELj1ELj4ELj4ENS0_18Kernel_traits_baseILj12800EffS3_fjLj128EEEEEEEvNS0_19ForwardKernelParamsE,"",@"SHT_CUDA_INFO"
	.sectionflags	@""
	.align	4


	//----- nvinfo : EIATTR_CUDA_API_VERSION
	.align		4
        /*0000*/ 	.byte	0x04, 0x37
        /*0002*/ 	.short	(.L_5143 - .L_5142)
.L_5142:
        /*0004*/ 	.word	0x00000082


	//----- nvinfo : EIATTR_KPARAM_INFO
	.align		4
.L_5143:
        /*0008*/ 	.byte	0x04, 0x17
        /*000a*/ 	.short	(.L_5145 - .L_5144)
.L_5144:
        /*000c*/ 	.word	0x00000000
        /*0010*/ 	.short	0x0000
        /*0012*/ 	.short	0x0000
        /*0014*/ 	.byte	0x00, 0xf0, 0x21, 0x02


	//----- nvinfo : EIATTR_SPARSE_MMA_MASK
	.align		4
.L_5145:
        /*0018*/ 	.byte	0x03, 0x50
        /*001a*/ 	.short	0x0000


	//----- nvinfo : EIATTR_MAXREG_COUNT
	.align		4
        /*001c*/ 	.byte	0x03, 0x1b
        /*001e*/ 	.short	0x00ff


	//----- nvinfo : EIATTR_NUM_BARRIERS
	.align		4
        /*0020*/ 	.byte	0x02, 0x4c
        /*0022*/ 	.byte	0x01
	.zero		1


	//----- nvinfo : EIATTR_MERCURY_ISA_VERSION
	.align		4
        /*0024*/ 	.byte	0x03, 0x5f
        /*0026*/ 	.short	0x0101


	//----- nvinfo : EIATTR_COOP_GROUP_MASK_REGIDS
	.align		4
        /*0028*/ 	.byte	0x04, 0x29
        /*002a*/ 	.short	(.L_5147 - .L_5146)


	//   ....[0]....
.L_5146:
        /*002c*/ 	.word	0xffffffff


	//   ....[1]....
        /*0030*/ 	.word	0xffffffff


	//   ....[2]....
        /*0034*/ 	.word	0xffffffff


	//   ....[3]....
        /*0038*/ 	.word	0xffffffff


	//   ....[4]....
        /*003c*/ 	.word	0xffffffff


	//   ....[5]....
        /*0040*/ 	.word	0xffffffff


	//   ....[6]....
        /*0044*/ 	.word	0xffffffff


	//   ....[7]....
        /*0048*/ 	.word	0xffffffff


	//   ....[8]....
        /*004c*/ 	.word	0xffffffff


	//   ....[9]....
        /*0050*/ 	.word	0xffffffff


	//   ....[10]....
        /*0054*/ 	.word	0xffffffff


	//   ....[11]....
        /*0058*/ 	.word	0xffffffff


	//   ....[12]....
        /*005c*/ 	.word	0xffffffff


	//   ....[13]....
        /*0060*/ 	.word	0xffffffff


	//   ....[14]....
        /*0064*/ 	.word	0xffffffff


	//   ....[15]....
        /*0068*/ 	.word	0xffffffff


	//   ....[16]....
        /*006c*/ 	.word	0xffffffff


	//   ....[17]....
        /*0070*/ 	.word	0xffffffff


	//   ....[18]....
        /*0074*/ 	.word	0xffffffff


	//   ....[19]....
        /*0078*/ 	.word	0xffffffff


	//   ....[20]....
        /*007c*/ 	.word	0xffffffff


	//   ....[21]....
        /*0080*/ 	.word	0xffffffff


	//   ....[22]....
        /*0084*/ 	.word	0xffffffff


	//   ....[23]....
        /*0088*/ 	.word	0xffffffff


	//   ....[24]....
        /*008c*/ 	.word	0xffffffff


	//   ....[25]....
        /*0090*/ 	.word	0xffffffff


	//   ....[26]....
        /*0094*/ 	.word	0xffffffff


	//   ....[27]....
        /*0098*/ 	.word	0xffffffff


	//   ....[28]....
        /*009c*/ 	.word	0xffffffff


	//   ....[29]....
        /*00a0*/ 	.word	0xffffffff


	//   ....[30]....
        /*00a4*/ 	.word	0x05000008


	//   ....[31]....
        /*00a8*/ 	.word	0x05000008


	//   ....[32]....
        /*00ac*/ 	.word	0x05000008


	//   ....[33]....
        /*00b0*/ 	.word	0x05000008


	//   ....[34]....
        /*00b4*/ 	.word	0x05000008


	//   ....[35]....
        /*00b8*/ 	.word	0x05000008


	//   ....[36]....
        /*00bc*/ 	.word	0x05000008


	//   ....[37]....
        /*00c0*/ 	.word	0x05000008


	//   ....[38]....
        /*00c4*/ 	.word	0x05000008


	//   ....[39]....
        /*00c8*/ 	.word	0x05000008


	//   ....[40]....
        /*00cc*/ 	.word	0x05000008


	//   ....[41]....
        /*00d0*/ 	.word	0x05000008


	//   ....[42]....
        /*00d4*/ 	.word	0x05000008


	//   ....[43]....
        /*00d8*/ 	.word	0x05000008


	//   ....[44]....
        /*00dc*/ 	.word	0x05000008


	//   ....[45]....
        /*00e0*/ 	.word	0x05000008


	//   ....[46]....
        /*00e4*/ 	.word	0x05000008


	//----- nvinfo : EIATTR_COOP_GROUP_INSTR_OFFSETS
	.align		4
.L_5147:
        /*00e8*/ 	.byte	0x04, 0x28
        /*00ea*/ 	.short	(.L_5149 - .L_5148)


	//   ....[0]....
.L_5148:
        /*00ec*/ 	.word	0x000021b0


	//   ....[1]....
        /*00f0*/ 	.word	0x000021d0


	//   ....[2]....
        /*00f4*/ 	.word	0x000021f0


	//   ....[3]....
        /*00f8*/ 	.word	0x00002210


	//   ....[4]....
        /*00fc*/ 	.word	0x00002230


	//   ....[5]....
        /*0100*/ 	.word	0x000028a0


	//   ....[6]....
        /*0104*/ 	.word	0x000028c0


	//   ....[7]....
        /*0108*/ 	.word	0x000028e0


	//   ....[8]....
        /*010c*/ 	.word	0x00002900


	//   ....[9]....
        /*0110*/ 	.word	0x00002920


	//   ....[10]....
        /*0114*/ 	.word	0x00002a70


	//   ....[11]....
        /*0118*/ 	.word	0x00002b00


	//   ....[12]....
        /*011c*/ 	.word	0x00002b10


	//   ....[13]....
        /*0120*/ 	.word	0x00002bc0


	//   ....[14]....
        /*0124*/ 	.word	0x00002c70


	//   ....[15]....
        /*0128*/ 	.word	0x00002c80


	//   ....[16]....
        /*012c*/ 	.word	0x00002e40


	//   ....[17]....
        /*0130*/ 	.word	0x00002e80


	//   ....[18]....
        /*0134*/ 	.word	0x00003150


	//   ....[19]....
        /*0138*/ 	.word	0x000031b0


	//   ....[20]....
        /*013c*/ 	.word	0x000031c0


	//   ....[21]....
        /*0140*/ 	.word	0x00003390


	//   ....[22]....
        /*0144*/ 	.word	0x000033c0


	//   ....[23]....
        /*0148*/ 	.word	0x00005490


	//   ....[24]....
        /*014c*/ 	.word	0x000054b0


	//   ....[25]....
        /*0150*/ 	.word	0x000054d0


	//   ....[26]....
        /*0154*/ 	.word	0x000054f0


	//   ....[27]....
        /*0158*/ 	.word	0x00005510


	//   ....[28]....
        /*015c*/ 	.word	0x000056b0


	//   ....[29]....
        /*0160*/ 	.word	0x000056d0


	//   ....[30]....
        /*0164*/ 	.word	0x00005920


	//   ....[31]....
        /*0168*/ 	.word	0x00005990


	//   ....[32]....
        /*016c*/ 	.word	0x00005a00


	//   ....[33]....
        /*0170*/ 	.word	0x00005a70


	//   ....[34]....
        /*0174*/ 	.word	0x00005ae0


	//   ....[35]....
        /*0178*/ 	.word	0x00006190


	//   ....[36]....
        /*017c*/ 	.word	0x00006200


	//   ....[37]....
        /*0180*/ 	.word	0x00006270


	//   ....[38]....
        /*0184*/ 	.word	0x000062e0


	//   ....[39]....
        /*0188*/ 	.word	0x00006350


	//   ....[40]....
        /*018c*/ 	.word	0x000063c0


	//   ....[41]....
        /*0190*/ 	.word	0x00006430


	//   ....[42]....
        /*0194*/ 	.word	0x000064a0


	//   ....[43]....
        /*0198*/ 	.word	0x00006510


	//   ....[44]....
        /*019c*/ 	.word	0x00006580


	//   ....[45]....
        /*01a0*/ 	.word	0x00006600


	//   ....[46]....
        /*01a4*/ 	.word	0x00006670


	//----- nvinfo : EIATTR_EXIT_INSTR_OFFSETS
	.align		4
.L_5149:
        /*01a8*/ 	.byte	0x04, 0x1c
        /*01aa*/ 	.short	(.L_5151 - .L_5150)


	//   ....[0]....
.L_5150:
        /*01ac*/ 	.word	0x00005760


	//   ....[1]....
        /*01b0*/ 	.word	0x000057c0


	//   ....[2]....
        /*01b4*/ 	.word	0x000058c0


	//----- nvinfo : EIATTR_MAX_THREADS
	.align		4
.L_5151:
        /*01b8*/ 	.byte	0x04, 0x05
        /*01ba*/ 	.short	(.L_5153 - .L_5152)
.L_5152:
        /*01bc*/ 	.word	0x00000080
        /*01c0*/ 	.word	0x00000001
        /*01c4*/ 	.word	0x00000001


	//----- nvinfo : EIATTR_CRS_STACK_SIZE
	.align		4
.L_5153:
        /*01c8*/ 	.byte	0x04, 0x1e
        /*01ca*/ 	.short	(.L_5155 - .L_5154)
.L_5154:
        /*01cc*/ 	.word	0x00000000


	//----- nvinfo : EIATTR_CBANK_PARAM_SIZE
	.align		4
.L_5155:
        /*01d0*/ 	.byte	0x03, 0x19
        /*01d2*/ 	.short	0x0088


	//----- nvinfo : EIATTR_PARAM_CBANK
	.align		4
        /*01d4*/ 	.byte	0x04, 0x0a
        /*01d6*/ 	.short	(.L_5157 - .L_5156)
	.align		4
.L_5156:
        /*01d8*/ 	.word	index@(.nv.constant0._ZN18transformer_engine13normalization19ln_fwd_tuned_kernelINS0_13Kernel_traitsIff13__nv_fp8_e4m3fjLj12800ELj2ELj1ELj4ELj4ENS0_18Kernel_traits_baseILj12800EffS3_fjLj128EEEEEEEvNS0_19ForwardKernelParamsE)
        /*01dc*/ 	.short	0x0210
        /*01de*/ 	.short	0x0088


	//----- nvinfo : EIATTR_SW_WAR
	.align		4
.L_5157:
        /*01e0*/ 	.byte	0x04, 0x36
        /*01e2*/ 	.short	(.L_5159 - .L_5158)
.L_5158:
        /*01e4*/ 	.word	0x00000008
.L_5159:


//--------------------- .nv.info._ZN18transformer_engine13normalization19ln_fwd_tuned_kernelINS0_13Kernel_traitsIff13__nv_fp8_e4m3fjLj12288ELj2ELj1ELj4ELj16ENS0_18Kernel_traits_baseILj12288EffS3_fjLj128EEEEEEEvNS0_19ForwardKernelParamsE --------------------------
	.section	.nv.info._ZN18transformer_engine13normalization19ln_fwd_tuned_kernelINS0_13Kernel_traitsIff13__nv_fp8_e4m3fjLj12288ELj2ELj1ELj4ELj16ENS0_18Kernel_traits_baseILj12288EffS3_fjLj128EEEEEEEvNS0_19ForwardKernelParamsE,"",@"SHT_CUDA_INFO"
	.sectionflags	@""
	.align	4


	//----- nvinfo : EIATTR_CUDA_API_VERSION
	.align		4
        /*0000*/ 	.byte	0x04, 0x37
        /*0002*/ 	.short	(.L_5161 - .L_5160)
.L_5160:
        /*0004*/ 	.word	0x00000082


	//----- nvinfo : EIATTR_KPARAM_INFO
	.align		4
.L_5161:
        /*0008*/ 	.byte	0x04, 0x17
        /*000a*/ 	.short	(.L_5163 - .L_5162)
.L_5162:
        /*000c*/ 	.word	0x00000000
        /*0010*/ 	.short	0x0000
        /*0012*/ 	.short	0x0000
        /*0014*/ 	.byte	0x00, 0xf0, 0x21, 0x02


	//----- nvinfo : EIATTR_SPARSE_MMA_MASK
	.align		4
.L_5163:
        /*0018*/ 	.byte	0x03, 0x50
        /*001a*/ 	.short	0x0000


	//----- nvinfo : EIATTR_MAXREG_COUNT
	.align		4
        /*001c*/ 	.byte	0x03, 0x1b
        /*001e*/ 	.short	0x00ff


	//----- nvinfo : EIATTR_NUM_BARRIERS
	.align		4
        /*0020*/ 	.byte	0x02, 0x4c
        /*0022*/ 	.byte	0x01
	.zero		1


	//----- nvinfo : EIATTR_MERCURY_ISA_VERSION
	.align		4
        /*0024*/ 	.byte	0x03, 0x5f
        /*0026*/ 	.short	0x0101


	//----- nvinfo : EIATTR_COOP_GROUP_MASK_REGIDS
	.align		4
        /*0028*/ 	.byte	0x04, 0x29
        /*002a*/ 	.short	(.L_5165 - .L_5164)


	//   ....[0]....
.L_5164:
        /*002c*/ 	.word	0xffffffff


	//   ....[1]....
        /*0030*/ 	.word	0xffffffff


	//   ....[2]....
        /*0034*/ 	.word	0xffffffff


	//   ....[3]....
        /*0038*/ 	.word	0xffffffff


	//   ....[4]....
        /*003c*/ 	.word	0xffffffff


	//   ....[5]....
        /*0040*/ 	.word	0xffffffff


	//   ....[6]....
        /*0044*/ 	.word	0xffffffff


	//   ....[7]....
        /*0048*/ 	.word	0xffffffff


	//   ....[8]....
        /*004c*/ 	.word	0xffffffff


	//   ....[9]....
        /*0050*/ 	.word	0xffffffff


	//   ....[10]....
        /*0054*/ 	.word	0xffffffff


	//   ....[11]....
        /*0058*/ 	.word	0xffffffff


	//   ....[12]....
        /*005c*/ 	.word	0xffffffff


	//   ....[13]....
        /*0060*/ 	.word	0xffffffff


	//   ....[14]....
        /*0064*/ 	.word	0xffffffff


	//   ....[15]....
        /*0068*/ 	.word	0xffffffff


	//   ....[16]....
        /*006c*/ 	.word	0xffffffff


	//   ....[17]....
        /*0070*/ 	.word	0xffffffff


	//   ....[18]....
        /*0074*/ 	.word	0xffffffff


	//   ....[19]....
        /*0078*/ 	.word	0xffffffff


	//   ....[20]....
        /*007c*/ 	.word	0xffffffff


	//   ....[21]....
        /*0080*/ 	.word	0xffffffff


	//   ....[22]....
        /*0084*/ 	.word	0xffffffff


	//   ....[23]....
        /*0088*/ 	.word	0xffffffff


	//   ....[24]....
        /*008c*/ 	.word	0xffffffff


	//   ....[25]....
        /*0090*/ 	.word	0xffffffff


	//   ....[26]....
        /*0094*/ 	.word	0xffffffff


	//   ....[27]....
        /*0098*/ 	.word	0xffffffff


	//   ....[28]....
        /*009c*/ 	.word	0xffffffff


	//   ....[29]....
        /*00a0*/ 	.word	0xffffffff


	//   ....[30]....
        /*00a4*/ 	.word	0x05000099


	//   ....[31]....
        /*00a8*/ 	.word	0x05000099


	//   ....[32]....
        /*00ac*/ 	.word	0x05000099


	//   ....[33]....
        /*00b0*/ 	.word	0x05000099


	//   ....[34]....
        /*00b4*/ 	.word	0x05000099


	//   ....[35]....
        /*00b8*/ 	.word	0x05000099


	//   ....[36]....
        /*00bc*/ 	.word	0x05000099


	//   ....[37]....
        /*00c0*/ 	.word	0x05000099


	//   ....[38]....
        /*00c4*/ 	.word	0x05000099


	//   ....[39]....
        /*00c8*/ 	.word	0x05000099


	//   ....[40]....
        /*00cc*/ 	.word	0x05000099


	//   ....[41]....
        /*00d0*/ 	.word	0x05000099


	//   ....[42]....
        /*00d4*/ 	.word	0x05000099


	//   ....[43]....
        /*00d8*/ 	.word	0x05000099


	//   ....[44]....
        /*00dc*/ 	.word	0x05000099


	//   ....[45]....
        /*00e0*/ 	.word	0x05000099


	//   ....[46]....
        /*00e4*/ 	.word	0x05000099


	//----- nvinfo : EIATTR_COOP_GROUP_INSTR_OFFSETS
	.align		4
.L_5165:
        /*00e8*/ 	.byte	0x04, 0x28
        /*00ea*/ 	.short	(.L_5167 - .L_5166)


	//   ....[0]....
.L_5166:
        /*00ec*/ 	.word	0x00000980


	//   ....[1]....
        /*00f0*/ 	.word	0x000009a0


	//   ....[2]....
        /*00f4*/ 	.word	0x000009c0


	//   ....[3]....
        /*00f8*/ 	.word	0x000009e0


	//   ....[4]....
        /*00fc*/ 	.word	0x00000a00


	//   ....[5]....
        /*0100*/ 	.word	0x00001030


	//   ....[6]....
        /*0104*/ 	.word	0x00001050


	//   ....[7]....
        /*0108*/ 	.word	0x00001070


	//   ....[8]....
        /*010c*/ 	.word	0x00001090


	//   ....[9]....
        /*0110*/ 	.word	0x000010b0


	//   ....[10]....
        /*0114*/ 	.word	0x00001230


	//   ....[11]....
        /*0118*/ 	.word	0x00001290


	//   ....[12]....
        /*011c*/ 	.word	0x000012a0


	//   ....[13]....
        /*0120*/ 	.word	0x000013b0


	//   ....[14]....
        /*0124*/ 	.word	0x00001400


	//   ....[15]....
        /*0128*/ 	.word	0x00001410


	//   ....[16]....
        /*012c*/ 	.word	0x000015e0


	//   ....[17]....
        /*0130*/ 	.word	0x00001640


	//   ....[18]....
        /*0134*/ 	.word	0x00001900


	//   ....[19]....
        /*0138*/ 	.word	0x00001960


	//   ....[20]....
        /*013c*/ 	.word	0x00001970


	//   ....[21]....
        /*0140*/ 	.word	0x00001b70


	//   ....[22]....
        /*0144*/ 	.word	0x00001bb0


	//   ....[23]....
        /*0148*/ 	.word	0x00003e10


	//   ....[24]....
        /*014c*/ 	.word	0x00003e30


	//   ....[25]....
        /*0150*/ 	.word	0x00003e50


	//   ....[26]....
        /*0154*/ 	.word	0x00003e70


	//   ....[27]....
        /*0158*/ 	.word	0x00003e90


	//   ....[28]....
        /*015c*/ 	.word	0x00004030


	//   ....[29]....
        /*0160*/ 	.word	0x00004050


	//   ....[30]....
        /*0164*/ 	.word	0x000042b0


	//   ....[31]....
        /*0168*/ 	.word	0x00004320


	//   ....[32]....
        /*016c*/ 	.word	0x00004390


	//   ....[33]....
        /*0170*/ 	.word	0x00004400


	//   ....[34]....
        /*0174*/ 	.word	0x00004470


	//   ....[35]....
        /*0178*/ 	.word	0x00004af0


	//   ....[36]....
        /*017c*/ 	.word	0x00004b60


	//   ....[37]....
        /*0180*/ 	.word	0x00004bd0


	//   ....[38]....
        /*0184*/ 	.word	0x00004c40


	//   ....[39]....
        /*0188*/ 	.word	0x00004cb0


	//   ....[40]....
        /*018c*/ 	.word	0x00004d20


	//   ....[41]....
        /*0190*/ 	.word	0x00004d90


	//   ....[42]....
        /*0194*/ 	.word	0x00004e00


	//   ....[43]....
        /*0198*/ 	.word	0x00004e70


	//   ....[44]....
        /*019c*/ 	.word	0x00004ee0


	//   ....[45]....
        /*01a0*/ 	.word	0x00004f60


	//   ....[46]....
        /*01a4*/ 	.word	0x00004fd0


	//----- nvinfo : EIATTR_EXIT_INSTR_OFFSETS
	.align		4
.L_5167:
        /*01a8*/ 	.byte	0x04, 0x1c
        /*01aa*/ 	.short	(.L_5169 - .L_5168)


	//   ....[0]....
.L_5168:
        /*01ac*/ 	.word	0x000040e0


	//   ....[1]....
        /*01b0*/ 	.word	0x00004140


	//   ....[2]....
        /*01b4*/ 	.word	0x00004250


	//----- nvinfo : EIATTR_MAX_THREADS
	.align		4
.L_5169:
        /*01b8*/ 	.byte	0x04, 0x05
        /*01ba*/ 	.short	(.L_5171 - .L_5170)
.L_5170:
        /*01bc*/ 	.word	0x00000080
        /*01c0*/ 	.word	0x00000001
        /*01c4*/ 	.word	0x00000001


	//----- nvinfo : EIATTR_CRS_STACK_SIZE
	.align		4
.L_5171:
        /*01c8*/ 	.byte	0x04, 0x1e
        /*01ca*/ 	.short	(.L_5173 - .L_5172)
.L_5172:
        /*01cc*/ 	.word	0x00000000


	//----- nvinfo : EIATTR_CBANK_PARAM_SIZE
	.align		4
.L_5173:
        /*01d0*/ 	.byte	0x03, 0x19
        /*01d2*/ 	.short	0x0088


	//----- nvinfo : EIATTR_PARAM_CBANK
	.align		4
        /*01d4*/ 	.byte	0x04, 0x0a
        /*01d6*/ 	.short	(.L_5175 - .L_5174)
	.align		4
.L_5174:
        /*01d8*/ 	.word	index@(.nv.constant0._ZN18transformer_engine13normalization19ln_fwd_tuned_kernelINS0_13Kernel_traitsIff13__nv_fp8_e4m3fjLj12288ELj2ELj1ELj4ELj16ENS0_18Kernel_traits_baseILj12288EffS3_fjLj128EEEEEEEvNS0_19ForwardKernelParamsE)
        /*01dc*/ 	.short	0x0210
        /*01de*/ 	.short	0x0088


	//----- nvinfo : EIATTR_SW_WAR
	.align		4
.L_5175:
        /*01e0*/ 	.byte	0x04, 0x36
        /*01e2*/ 	.short	(.L_5177 - .L_5176)
.L_5176:
        /*01e4*/ 	.word	0x00000008
.L_5177:


//--------------------- .nv.info._ZN18transformer_engine13normalization19ln_fwd_tuned_kernelINS0_13Kernel_traitsIff13__nv_fp8_e4m3fjLj10240ELj1ELj1ELj4ELj16ENS0_18Kernel_traits_baseILj10240EffS3_fjLj128EEEEEEEvNS0_19ForwardKernelParamsE --------------------------
	.section	.nv.info._ZN18transformer_engine13normalization19ln_fwd_tuned_kernelINS0_13Kernel_traitsIff13__nv_fp8_e4m3fjLj10240ELj1ELj1ELj4ELj16ENS0_18Kernel_traits_baseILj10240EffS3_fjLj128EEEEEEEvNS0_19ForwardKernelParamsE,"",@"SHT_CUDA_INFO"
	.sectionflags	@""
	.align	4


	//----- nvinfo : EIATTR_CUDA_API_VERSION
	.align		4
        /*0000*/ 	.byte	0x04, 0x37
        /*0002*/ 	.short	(.L_5179 - .L_5178)
.L_5178:
        /*0004*/ 	.word	0x00000082


	//----- nvinfo : EIATTR_KPARAM_INFO
	.align		4
.L_5179:
        /*0008*/ 	.byte	0x04, 0x17
        /*000a*/ 	.short	(.L_5181 - .L_5180)
.L_5180:
        /*000c*/ 	.word	0x00000000
        /*0010*/ 	.short	0x0000
        /*0012*/ 	.short	0x0000
        /*0014*/ 	.byte	0x00, 0xf0, 0x21, 0x02


	//----- nvinfo : EIATTR_SPARSE_MMA_MASK
	.align		4
.L_5181:
        /*0018*/ 	.byte	0x03, 0x50
        /*001a*/ 	.short	0x0000


	//----- nvinfo : EIATTR_MAXREG_COUNT
	.align		4
        /*001c*/ 	.byte	0x03, 0x1b
        /*001e*/ 	.short	0x00ff


	//----- nvinfo : EIATTR_NUM_BARRIERS
	.align		4
        /*0020*/ 	.byte	0x02, 0x4c
        /*0022*/ 	.byte	0x01
	.zero		1


	//----- nvinfo : EIATTR_ANNOTATIONS
	.align		4
        /*0024*/ 	.byte	0x04, 0x55
        /*0026*/ 	.short	(.L_5183 - .L_5182)


	//   ....[0]....
.L_5182:
        /* <DEDUP_REMOVED lines=13> */


	//----- nvinfo : EIATTR_MERCURY_ISA_VERSION
	.align		4
.L_5183:
        /*00e8*/ 	.byte	0x03, 0x5f
        /*00ea*/ 	.short	0x0101


	//----- nvinfo : EIATTR_COOP_GROUP_MASK_REGIDS
	.align		4
        /*00ec*/ 	.byte	0x04, 0x29
        /*00ee*/ 	.short	(.L_5185 - .L_5184)


	//   ....[0]....
.L_5184:
        /*00f0*/ 	.word	0xffffffff


	//   ....[1]....
        /*00f4*/ 	.word	0xffffffff


	//   ....[2]....
        /*00f8*/ 	.word	0xffffffff


	//   ....[3]....
        /*00fc*/ 	.word	0xffffffff


	//   ....[4]....
        /*0100*/ 	.word	0xffffffff


	//   ....[5]....
        /*0104*/ 	.word	0xffffffff


	//   ....[6]....
        /*0108*/ 	.word	0xffffffff


	//   ....[7]....
        /*010c*/ 	.word	0xffffffff


	//   ....[8]....
        /*0110*/ 	.word	0xffffffff


	//   ....[9]....
        /*0114*/ 	.word	0xffffffff


	//   ....[10]....
        /*0118*/ 	.word	0xffffffff


	//   ....[11]....
        /*011c*/ 	.word	0xffffffff


	//   ....[12]....
        /*0120*/ 	.word	0xffffffff


	//   ....[13]....
        /*0124*/ 	.word	0xffffffff


	//   ....[14]....
        /*0128*/ 	.word	0xffffffff


	//   ....[15]....
        /*012c*/ 	.word	0xffffffff


	//   ....[16]....
        /*0130*/ 	.word	0xffffffff


	//   ....[17]....
        /*0134*/ 	.word	0xffffffff


	//   ....[18]....
        /*0138*/ 	.word	0xffffffff


	//   ....[19]....
        /*013c*/ 	.word	0xffffffff


	//   ....[20]....
        /*0140*/ 	.word	0xffffffff


	//   ....[21]....
        /*0144*/ 	.word	0xffffffff


	//   ....[22]....
        /*0148*/ 	.word	0xffffffff


	//   ....[23]....
        /*014c*/ 	.word	0xffffffff


	//   ....[24]....
        /*0150*/ 	.word	0xffffffff


	//   ....[25]....
        /*0154*/ 	.word	0x050000f6


	//   ....[26]....
        /*0158*/ 	.word	0x050000f6


	//   ....[27]....
        /*015c*/ 	.word	0x050000f6


	//   ....[28]....
        /*0160*/ 	.word	0x050000f6


	//   ....[29]....
        /*0164*/ 	.word	0x050000f6


	//   ....[30]....
        /*0168*/ 	.word	0x050000f6


	//   ....[31]....
        /*016c*/ 	.word	0x050000f6


	//   ....[32]....
        /*0170*/ 	.word	0x050000f6


	//   ....[33]....
        /*0174*/ 	.word	0x050000f6


	//   ....[34]....
        /*0178*/ 	.word	0x050000f6


	//   ....[35]....
        /*017c*/ 	.word	0x050000f6


	//   ....[36]....
        /*0180*/ 	.word	0x050000f6


	//   ....[37]....
        /*0184*/ 	.word	0x050000f6


	//   ....[38]....
        /*0188*/ 	.word	0x050000f6


	//   ....[39]....
        /*018c*/ 	.word	0x050000f6


	//   ....[40]....
        /*0190*/ 	.word	0x050000f6


	//   ....[41]....
        /*0194*/ 	.word	0x050000f6


	//----- nvinfo : EIATTR_COOP_GROUP_INSTR_OFFSETS
	.align		4
.L_5185:
        /*0198*/ 	.byte	0x04, 0x28
        /*019a*/ 	.short	(.L_5187 - .L_5186)


	//   ....[0]....
.L_5186:
        /*019c*/ 	.word	0x00000de0


	//   ....[1]....
        /*01a0*/ 	.word	0x00000e00


	//   ....[2]....
        /*01a4*/ 	.word	0x00000e20


	//   ....[3]....
        /*01a8*/ 	.word	0x00000e40


	//   ....[4]....
        /*01ac*/ 	.word	0x00000e60


	//   ....[5]....
        /*01b0*/ 	.word	0x00001890


	//   ....[6]....
        /*01b4*/ 	.word	0x000018b0


	//   ....[7]....
        /*01b8*/ 	.word	0x000018d0


	//   ....[8]....
        /*01bc*/ 	.word	0x000018f0


	//   ....[9]....
        /*01c0*/ 	.word	0x00001910


	//   ....[10]....
        /*01c4*/ 	.word	0x00001aa0


	//   ....[11]....
        /*01c8*/ 	.word	0x00001b30


	//   ....[12]....
        /*01cc*/ 	.word	0x00001b40


	//   ....[13]....
        /*01d0*/ 	.word	0x00001d00


	//   ....[14]....
        /*01d4*/ 	.word	0x00001d20


	//   ....[15]....
        /*01d8*/ 	.word	0x00001d40


	//   ....[16]....
        /*01dc*/ 	.word	0x00001f30


	//   ....[17]....
        /*01e0*/ 	.word	0x00001f40


	//   ....[18]....
        /*01e4*/ 	.word	0x000056d0


	//   ....[19]....
        /*01e8*/ 	.word	0x000056f0


	//   ....[20]....
        /*01ec*/ 	.word	0x00005710


	//   ....[21]....
        /*01f0*/ 	.word	0x00005730


	//   ....[22]....
        /*01f4*/ 	.word	0x00005750


	//   ....[23]....
        /*01f8*/ 	.word	0x00005900


	//   ....[24]....
        /*01fc*/ 	.word	0x00005920


	//   ....[25]....
        /*0200*/ 	.word	0x00005b80


	//   ....[26]....
        /*0204*/ 	.word	0x00005be0


	//   ....[27]....
        /*0208*/ 	.word	0x00005c40


	//   ....[28]....
        /*020c*/ 	.word	0x00005ca0


	//   ....[29]....
        /*0210*/ 	.word	0x00005d00


	//   ....[30]....
        /*0214*/ 	.word	0x00006780


	//   ....[31]....
        /*0218*/ 	.word	0x000067e0


	//   ....[32]....
        /*021c*/ 	.word	0x00006840


	//   ....[33]....
        /*0220*/ 	.word	0x000068a0


	//   ....[34]....
        /*0224*/ 	.word	0x00006900


	//   ....[35]....
        /*0228*/ 	.word	0x00006980


	//   ....[36]....
        /*022c*/ 	.word	0x000069f0


	//   ....[37]....
        /*0230*/ 	.word	0x00006a60


	//   ....[38]....
        /*0234*/ 	.word	0x00006ad0


	//   ....[39]....
        /*0238*/ 	.word	0x00006b40


	//   ....[40]....
        /*023c*/ 	.word	0x00006bc0


	//   ....[41]....
        /*0240*/ 	.word	0x00006c30


	//----- nvinfo : EIATTR_EXIT_INSTR_OFFSETS
	.align		4
.L_5187:
        /*0244*/ 	.byte	0x04, 0x1c
        /*0246*/ 	.short	(.L_5189 - .L_5188)


	//   ....[0]....
.L_5188:
        /*0248*/ 	.word	0x000059b0


	//   ....[1]....
        /*024c*/ 	.word	0x00005a20


	//   ....[2]....
        /*0250*/ 	.word	0x00005b20


	//----- nvinfo : EIATTR_MAX_THREADS
	.align		4
.L_5189:
        /*0254*/ 	.byte	0x04, 0x05
        /*0256*/ 	.short	(.L_5191 - .L_5190)
.L_5190:
        /*0258*/ 	.word	0x00000080
        /*025c*/ 	.word	0x00000001
        /*0260*/ 	.word	0x00000001


	//----- nvinfo : EIATTR_CRS_STACK_SIZE
	.align		4
.L_5191:
        /*0264*/ 	.byte	0x04, 0x1e
        /*0266*/ 	.short	(.L_5193 - .L_5192)
.L_5192:
        /*0268*/ 	.word	0x00000000


	//----- nvinfo : EIATTR_CBANK_PARAM_SIZE
	.align		4
.L_5193:
        /*026c*/ 	.byte	0x03, 0x19
        /*026e*/ 	.short	0x0088


	//----- nvinfo : EIATTR_PARAM_CBANK
	.align		4
        /*0270*/ 	.byte	0x04, 0x0a
        /*0272*/ 	.short	(.L_5195 - .L_5194)
	.align		4
.L_5194:
        /*0274*/ 	.word	index@(.nv.constant0._ZN18transformer_engine13normalization19ln_fwd_tuned_kernelINS0_13Kernel_traitsIff13__nv_fp8_e4m3fjLj10240ELj1ELj1ELj4ELj16ENS0_18Kernel_traits_baseILj10240EffS3_fjLj128EEEEEEEvNS0_19ForwardKernelParamsE)
        /*0278*/ 	.short	0x0210
        /*027a*/ 	.short	0x0088


	//----- nvinfo : EIATTR_SW_WAR
	.align		4
.L_5195:
        /*027c*/ 	.byte	0x04, 0x36
        /*027e*/ 	.short	(.L_5197 - .L_5196)
.L_5196:
        /*0280*/ 	.word	0x00000008
.L_5197:


//--------------------- .nv.info._ZN18transformer_engine13normalization19ln_fwd_tuned_kernelINS0_13Kernel_traitsIff13__nv_fp8_e4m3fjLj8192ELj1ELj1ELj4ELj16ENS0_18Kernel_traits_baseILj8192EffS3_fjLj128EEEEEEEvNS0_19ForwardKernelParamsE --------------------------
	.section	.nv.info._ZN18transformer_engine13normalization19ln_fwd_tuned_kernelINS0_13Kernel_traitsIff13__nv_fp8_e4m3fjLj8192ELj1ELj1ELj4ELj16ENS0_18Kernel_traits_baseILj8192EffS3_fjLj128EEEEEEEvNS0_19ForwardKernelParamsE,"",@"SHT_CUDA_INFO"
	.sectionflags	@""
	.align	4


	//----- nvinfo : EIATTR_CUDA_API_VERSION
	.align		4
        /*0000*/ 	.byte	0x04, 0x37
        /*0002*/ 	.short	(.L_5199 - .L_5198)
.L_5198:
        /*0004*/ 	.word	0x00000082


	//----- nvinfo : EIATTR_KPARAM_INFO
	.align		4
.L_5199:
        /*0008*/ 	.byte	0x04, 0x17
        /*000a*/ 	.short	(.L_5201 - .L_5200)
.L_5200:
        /*000c*/ 	.word	0x00000000
        /*0010*/ 	.short	0x0000
        /*0012*/ 	.short	0x0000
        /*0014*/ 	.byte	0x00, 0xf0, 0x21, 0x02


	//----- nvinfo : EIATTR_SPARSE_MMA_MASK
	.align		4
.L_5201:
        /*0018*/ 	.byte	0x03, 0x50
        /*001a*/ 	.short	0x0000


	//----- nvinfo : EIATTR_MAXREG_COUNT
	.align		4
        /*001c*/ 	.byte	0x03, 0x1b
        /*001e*/ 	.short	0x00ff


	//----- nvinfo : EIATTR_NUM_BARRIERS
	.align		4
        /*0020*/ 	.byte	0x02, 0x4c
        /*0022*/ 	.byte	0x01
	.zero		1


	//----- nvinfo : EIATTR_MERCURY_ISA_VERSION
	.align		4
        /*0024*/ 	.byte	0x03, 0x5f
        /*0026*/ 	.short	0x0101


	//----- nvinfo : EIATTR_COOP_GROUP_MASK_REGIDS
	.align		4
        /*0028*/ 	.byte	0x04, 0x29
        /*002a*/ 	.short	(.L_5203 - .L_5202)


	//   ....[0]....
.L_5202:
        /*002c*/ 	.word	0xffffffff


	//   ....[1]....
        /*0030*/ 	.word	0xffffffff


	//   ....[2]....
        /*0034*/ 	.word	0xffffffff


	//   ....[3]....
        /*0038*/ 	.word	0xffffffff


	//   ....[4]....
        /*003c*/ 	.word	0xffffffff


	//   ....[5]....
        /*0040*/ 	.word	0xffffffff


	//   ....[6]....
        /*0044*/ 	.word	0xffffffff


	//   ....[7]....
        /*0048*/ 	.word	0xffffffff


	//   ....[8]....
        /*004c*/ 	.word	0xffffffff


	//   ....[9]....
        /*0050*/ 	.word	0xffffffff


	//   ....[10]....
        /*0054*/ 	.word	0xffffffff


	//   ....[11]....
        /*0058*/ 	.word	0xffffffff


	//   ....[12]....
        /*005c*/ 	.word	0xffffffff


	//   ....[13]....
        /*0060*/ 	.word	0xffffffff


	//   ....[14]....
        /*0064*/ 	.word	0xffffffff


	//   ....[15]....
        /*0068*/ 	.word	0xffffffff


	//   ....[16]....
        /*006c*/ 	.word	0xffffffff


	//   ....[17]....
        /*0070*/ 	.word	0xffffffff


	//   ....[18]....
        /*0074*/ 	.word	0xffffffff


	//   ....[19]....
        /*0078*/ 	.word	0xffffffff


	//   ....[20]....
        /*007c*/ 	.word	0xffffffff


	//   ....[21]....
        /*0080*/ 	.word	0xffffffff


	//   ....[22]....
        /*0084*/ 	.word	0xffffffff


	//   ....[23]....
        /*0088*/ 	.word	0xffffffff


	//   ....[24]....
        /*008c*/ 	.word	0xffffffff


	//   ....[25]....
        /*0090*/ 	.word	0x050000d0


	//   ....[26]....
        /*0094*/ 	.word	0x050000d0


	//   ....[27]....
        /*0098*/ 	.word	0x050000d0


	//   ....[28]....
        /*009c*/ 	.word	0x050000d0


	//   ....[29]....
        /*00a0*/ 	.word	0x050000d0


	//   ....[30]....
        /*00a4*/ 	.word	0x050000d0


	//   ....[31]....
        /*00a8*/ 	.word	0x050000d0


	//   ....[32]....
        /*00ac*/ 	.word	0x050000d0


	//   ....[33]....
        /*00b0*/ 	.word	0x050000d0


	//   ....[34]....
        /*00b4*/ 	.word	0x050000d0


	//   ....[35]....
        /*00b8*/ 	.word	0x050000d0


	//   ....[36]....
        /*00bc*/ 	.word	0x050000d0


	//   ....[37]....
        /*00c0*/ 	.word	0x050000d0


	//   ....[38]....
        /*00c4*/ 	.word	0x050000d0


	//   ....[39]....
        /*00c8*/ 	.word	0x050000d0


	//   ....[40]....
        /*00cc*/ 	.word	0x050000d0


	//   ....[41]....
        /*00d0*/ 	.word	0x050000d0


	//----- nvinfo : EIATTR_COOP_GROUP_INSTR_OFFSETS
	.align		4
.L_5203:
        /*00d4*/ 	.byte	0x04, 0x28
        /*00d6*/ 	.short	(.L_5205 - .L_5204)


	//   ....[0]....
.L_5204:
        /*00d8*/ 	.word	0x00000b70


	//   ....[1]....
        /*00dc*/ 	.word	0x00000b90


	//   ....[2]....
        /*00e0*/ 	.word	0x00000bb0


	//   ....[3]....
        /*00e4*/ 	.word	0x00000bd0


	//   ....[4]....
        /*00e8*/ 	.word	0x00000bf0


	//   ....[5]....
        /*00ec*/ 	.word	0x00001420


	//   ....[6]....
        /*00f0*/ 	.word	0x00001440


	//   ....[7]....
        /*00f4*/ 	.word	0x00001460


	//   ....[8]....
        /*00f8*/ 	.word	0x00001480


	//   ....[9]....
        /*00fc*/ 	.word	0x000014a0


	//   ....[10]....
        /*0100*/ 	.word	0x000015f0


	//   ....[11]....
        /*0104*/ 	.word	0x00001690


	//   ....[12]....
        /*0108*/ 	.word	0x000016a0


	//   ....[13]....
        /*010c*/ 	.word	0x00001760


	//   ....[14]....
        /*0110*/ 	.word	0x00001800


	//   ....[15]....
        /*0114*/ 	.word	0x00001820


	//   ....[16]....
        /*0118*/ 	.word	0x00001a00


	//   ....[17]....
        /*011c*/ 	.word	0x00001bb0


	//   ....[18]....
        /*0120*/ 	.word	0x00004690


	//   ....[19]....
        /*0124*/ 	.word	0x000046b0


	//   ....[20]....
        /*0128*/ 	.word	0x000046d0


	//   ....[21]....
        /*012c*/ 	.word	0x000046f0


	//   ....[22]....
        /*0130*/ 	.word	0x00004710


	//   ....[23]....
        /*0134*/ 	.word	0x000048b0


	//   ....[24]....
        /*0138*/ 	.word	0x000048d0


	//   ....[25]....
        /*013c*/ 	.word	0x00004b20


	//   ....[26]....
        /*0140*/ 	.word	0x00004b90


	//   ....[27]....
        /*0144*/ 	.word	0x00004c00


	//   ....[28]....
        /*0148*/ 	.word	0x00004c70


	//   ....[29]....
        /*014c*/ 	.word	0x00004ce0


	//   ....[30]....
        /*0150*/ 	.word	0x00005550


	//   ....[31]....
        /*0154*/ 	.word	0x000055c0


	//   ....[32]....
        /*0158*/ 	.word	0x00005630


	//   ....[33]....
        /*015c*/ 	.word	0x000056a0


	//   ....[34]....
        /*0160*/ 	.word	0x00005710


	//   ....[35]....
        /*0164*/ 	.word	0x00005780


	//   ....[36]....
        /*0168*/ 	.word	0x000057f0


	//   ....[37]....
        /*016c*/ 	.word	0x00005860


	//   ....[38]....
        /*0170*/ 	.word	0x000058d0


	//   ....[39]....
        /*0174*/ 	.word	0x00005940


	//   ....[40]....
        /*0178*/ 	.word	0x000059c0


	//   ....[41]....
        /*017c*/ 	.word	0x00005a30


	//----- nvinfo : EIATTR_EXIT_INSTR_OFFSETS
	.align		4
.L_5205:
        /*0180*/ 	.byte	0x04, 0x1c
        /*0182*/ 	.short	(.L_5207 - .L_5206)


	//   ....[0]....
.L_5206:
        /*0184*/ 	.word	0x00004960


	//   ....[1]....
        /*0188*/ 	.word	0x000049c0


	//   ....[2]....
        /*018c*/ 	.word	0x00004ac0


	//----- nvinfo : EIATTR_MAX_THREADS
	.align		4
.L_5207:
        /*0190*/ 	.byte	0x04, 0x05
        /*0192*/ 	.short	(.L_5209 - .L_5208)
.L_5208:
        /*0194*/ 	.word	0x00000080
        /*0198*/ 	.word	0x00000001
        /*019c*/ 	.word	0x00000001


	//----- nvinfo : EIATTR_CRS_STACK_SIZE
	.align		4
.L_5209:
        /*01a0*/ 	.byte	0x04, 0x1e
        /*01a2*/ 	.short	(.L_5211 - .L_5210)
.L_5210:
        /*01a4*/ 	.word	0x00000000


	//----- nvinfo : EIATTR_CBANK_PARAM_SIZE
	.align		4
.L_5211:
        /*01a8*/ 	.byte	0x03, 0x19
        /*01aa*/ 	.short	0x0088


	//----- nvinfo : EIATTR_PARAM_CBANK
	.align		4
        /*01ac*/ 	.byte	0x04, 0x0a
        /*01ae*/ 	.short	(.L_5213 - .L_5212)
	.align		4
.L_5212:
        /*01b0*/ 	.word	index@(.nv.constant0._ZN18transformer_engine13normalization19ln_fwd_tuned_kernelINS0_13Kernel_traitsIff13__nv_fp8_e4m3fjLj8192ELj1ELj1ELj4ELj16ENS0_18Kernel_traits_baseILj8192EffS3_fjLj128EEEEEEEvNS0_19ForwardKernelParamsE)
        /*01b4*/ 	.short	0x0210
        /*01b6*/ 	.short	0x0088


	//----- nvinfo : EIATTR_SW_WAR
	.align		4
.L_5213:
        /*01b8*/ 	.byte	0x04, 0x36
        /*01ba*/ 	.short	(.L_5215 - .L_5214)
.L_5214:
        /*01bc*/ 	.word	0x00000008
.L_5215:


//--------------------- .nv.info._ZN18transformer_engine13normalization19ln_fwd_tuned_kernelINS0_13Kernel_traitsIff13__nv_fp8_e4m3fjLj6144ELj1ELj1ELj4ELj16ENS0_18Kernel_traits_baseILj6144EffS3_fjLj128EEEEEEEvNS0_19ForwardKernelParamsE --------------------------
	.section	.nv.info._ZN18transformer_engine13normalization19ln_fwd_tuned_kernelINS0_13Kernel_traitsIff13__nv_fp8_e4m3fjLj6144ELj1ELj1ELj4ELj16ENS0_18Kernel_traits_baseILj6144EffS3_fjLj128EEEEEEEvNS0_19ForwardKernelParamsE,"",@"SHT_CUDA_INFO"
	.sectionflags	@""
	.align	4


	//----- nvinfo : EIATTR_CUDA_API_VERSION
	.align		4
        /*0000*/ 	.byte	0x04, 0x37
        /*0002*/ 	.short	(.L_5217 - .L_5216)
.L_5216:
        /*0004*/ 	.word	0x00000082


	//----- nvinfo : EIATTR_KPARAM_INFO
	.align		4
.L_5217:
        /*0008*/ 	.byte	0x04, 0x17
        /*000a*/ 	.short	(.L_5219 - .L_5218)
.L_5218:
        /*000c*/ 	.word	0x00000000
        /*0010*/ 	.short	0x0000
        /*0012*/ 	.short	0x0000
        /*0014*/ 	.byte	0x00, 0xf0, 0x21, 0x02


	//----- nvinfo : EIATTR_SPARSE_MMA_MASK
	.align		4
.L_5219:
        /*0018*/ 	.byte	0x03, 0x50
        /*001a*/ 	.short	0x0000


	//----- nvinfo : EIATTR_MAXREG_COUNT
	.align		4
        /*001c*/ 	.byte	0x03, 0x1b
        /*001e*/ 	.short	0x00ff


	//----- nvinfo : EIATTR_NUM_BARRIERS
	.align		4
        /*0020*/ 	.byte	0x02, 0x4c
        /*0022*/ 	.byte	0x01
	.zero		1


	//----- nvinfo : EIATTR_MERCURY_ISA_VERSION
	.align		4
        /*0024*/ 	.byte	0x03, 0x5f
        /*0026*/ 	.short	0x0101


	//----- nvinfo : EIATTR_COOP_GROUP_MASK_REGIDS
	.align		4
        /*0028*/ 	.byte	0x04, 0x29
        /*002a*/ 	.short	(.L_5221 - .L_5220)


	//   ....[0]....
.L_5220:
        /*002c*/ 	.word	0xffffffff


	//   ....[1]....
        /*0030*/ 	.word	0xffffffff


	//   ....[2]....
        /*0034*/ 	.word	0xffffffff


	//   ....[3]....
        /*0038*/ 	.word	0xffffffff


	//   ....[4]....
        /*003c*/ 	.word	0xffffffff


	//   ....[5]....
        /*0040*/ 	.word	0xffffffff


	//   ....[6]....
        /*0044*/ 	.word	0xffffffff


	//   ....[7]....
        /*0048*/ 	.word	0xffffffff


	//   ....[8]....
        /*004c*/ 	.word	0xffffffff


	//   ....[9]....
        /*0050*/ 	.word	0xffffffff


	//   ....[10]....
        /*0054*/ 	.word	0xffffffff


	//   ....[11]....
        /*0058*/ 	.word	0xffffffff


	//   ....[12]....
        /*005c*/ 	.word	0xffffffff


	//   ....[13]....
        /*0060*/ 	.word	0xffffffff


	//   ....[14]....
        /*0064*/ 	.word	0xffffffff


	//   ....[15]....
        /*0068*/ 	.word	0xffffffff


	//   ....[16]....
        /*006c*/ 	.word	0xffffffff


	//   ....[17]....
        /*0070*/ 	.word	0xffffffff


	//   ....[18]....
        /*0074*/ 	.word	0xffffffff


	//   ....[19]....
        /*0078*/ 	.word	0xffffffff


	//   ....[20]....
        /*007c*/ 	.word	0xffffffff


	//   ....[21]....
        /*0080*/ 	.word	0xffffffff


	//   ....[22]....
        /*0084*/ 	.word	0xffffffff


	//   ....[23]....
        /*0088*/ 	.word	0xffffffff


	//   ....[24]....
        /*008c*/ 	.word	0xffffffff


	//   ....[25]....
        /*0090*/ 	.word	0x0500009b


	//   ....[26]....
        /*0094*/ 	.word	0x0500009b


	//   ....[27]....
        /*0098*/ 	.word	0x0500009b


	//   ....[28]....
        /*009c*/ 	.word	0x0500009b


	//   ....[29]....
        /*00a0*/ 	.word	0x0500009b


	//   ....[30]....
        /*00a4*/ 	.word	0x0500009b


	//   ....[31]....
        /*00a8*/ 	.word	0x0500009b


	//   ....[32]....
        /*00ac*/ 	.word	0x0500009b


	//   ....[33]....
        /*00b0*/ 	.word	0x0500009b


	//   ....[34]....
        /*00b4*/ 	.word	0x0500009b


	//   ....[35]....
        /*00b8*/ 	.word	0x0500009b


	//   ....[36]....
        /*00bc*/ 	.word	0x0500009b


	//   ....[37]....
        /*00c0*/ 	.word	0x0500009b


	//   ....[38]....
        /*00c4*/ 	.word	0x0500009b


	//   ....[39]....
        /*00c8*/ 	.word	0x0500009b


	//   ....[40]....
        /*00cc*/ 	.word	0x0500009b


	//   ....[41]....
        /*00d0*/ 	.word	0x0500009b


	//----- nvinfo : EIATTR_COOP_GROUP_INSTR_OFFSETS
	.align		4
.L_5221:
        /*00d4*/ 	.byte	0x04, 0x28
        /*00d6*/ 	.short	(.L_5223 - .L_5222)


	//   ....[0]....
.L_5222:
        /*00d8*/ 	.word	0x00000940


	//   ....[1]....
        /*00dc*/ 	.word	0x00000960


	//   ....[2]....
        /*00e0*/ 	.word	0x00000980


	//   ....[3]....
        /*00e4*/ 	.word	0x000009a0


	//   ....[4]....
        /*00e8*/ 	.word	0x000009c0


	//   ....[5]....
        /*00ec*/ 	.word	0x00000ff0


	//   ....[6]....
        /*00f0*/ 	.word	0x00001010


	//   ....[7]....
        /*00f4*/ 	.word	0x00001030


	//   ....[8]....
        /*00f8*/ 	.word	0x00001050


	//   ....[9]....
        /*00fc*/ 	.word	0x00001070


	//   ....[10]....
        /*0100*/ 	.word	0x00001200


	//   ....[11]....
        /*0104*/ 	.word	0x00001260


	//   ....[12]....
        /*0108*/ 	.word	0x00001270


	//   ....[13]....
        /*010c*/ 	.word	0x00001350


	//   ....[14]....
        /*0110*/ 	.word	0x000013c0


	//   ....[15]....
        /*0114*/ 	.word	0x000013e0


	//   ....[16]....
        /*0118*/ 	.word	0x000015c0


	//   ....[17]....
        /*011c*/ 	.word	0x000015e0


	//   ....[18]....
        /*0120*/ 	.word	0x000037c0


	//   ....[19]....
        /*0124*/ 	.word	0x000037e0


	//   ....[20]....
        /*0128*/ 	.word	0x00003800


	//   ....[21]....
        /*012c*/ 	.word	0x00003820


	//   ....[22]....
        /*0130*/ 	.word	0x00003840


	//   ....[23]....
        /*0134*/ 	.word	0x000039e0


	//   ....[24]....
        /*0138*/ 	.word	0x00003a00


	//   ....[25]....
        /*013c*/ 	.word	0x00003c40


	//   ....[26]....
        /*0140*/ 	.word	0x00003cb0


	//   ....[27]....
        /*0144*/ 	.word	0x00003d20


	//   ....[28]....
        /*0148*/ 	.word	0x00003d90


	//   ....[29]....
        /*014c*/ 	.word	0x00003e00


	//   ....[30]....
        /*0150*/ 	.word	0x00004480


	//   ....[31]....
        /*0154*/ 	.word	0x000044f0


	//   ....[32]....
        /*0158*/ 	.word	0x00004560


	//   ....[33]....
        /*015c*/ 	.word	0x000045d0


	//   ....[34]....
        /*0160*/ 	.word	0x00004640


	//   ....[35]....
        /*0164*/ 	.word	0x000046c0


	//   ....[36]....
        /*0168*/ 	.word	0x00004730


	//   ....[37]....
        /*016c*/ 	.word	0x000047a0


	//   ....[38]....
        /*0170*/ 	.word	0x00004810


	//   ....[39]....
        /*0174*/ 	.word	0x00004880


	//   ....[40]....
        /*0178*/ 	.word	0x00004900


	//   ....[41]....
        /*017c*/ 	.word	0x00004970


	//----- nvinfo : EIATTR_EXIT_INSTR_OFFSETS
	.align		4
.L_5223:
        /*0180*/ 	.byte	0x04, 0x1c
        /*0182*/ 	.short	(.L_5225 - .L_5224)


	//   ....[0]....
.L_5224:
        /*0184*/ 	.word	0x00003a90


	//   ....[1]....
        /*0188*/ 	.word	0x00003af0


	//   ....[2]....
        /*018c*/ 	.word	0x00003be0


	//----- nvinfo : EIATTR_MAX_THREADS
	.align		4
.L_5225:
        /*0190*/ 	.byte	0x04, 0x05
        /*0192*/ 	.short	(.L_5227 - .L_5226)
.L_5226:
        /*0194*/ 	.word	0x00000080
        /*0198*/ 	.word	0x00000001
        /*019c*/ 	.word	0x00000001


	//----- nvinfo : EIATTR_CRS_STACK_SIZE
	.align		4
.L_5227:
        /*01a0*/ 	.byte	0x04, 0x1e
        /*01a2*/ 	.short	(.L_5229 - .L_5228)
.L_5228:
        /*01a4*/ 	.word	0x00000000


	//----- nvinfo : EIATTR_CBANK_PARAM_SIZE
	.align		4
.L_5229:
        /*01a8*/ 	.byte	0x03, 0x19
        /*01aa*/ 	.short	0x0088


	//----- nvinfo : EIATTR_PARAM_CBANK
	.align		4
        /*01ac*/ 	.byte	0x04, 0x0a
        /*01ae*/ 	.short	(.L_5231 - .L_5230)
	.align		4
.L_5230:
        /*01b0*/ 	.word	index@(.nv.constant0._ZN18transformer_engine13normalization19ln_fwd_tuned_kernelINS0_13Kernel_traitsIff13__nv_fp8_e4m3fjLj6144ELj1ELj1ELj4ELj16ENS0_18Kernel_traits_baseILj6144EffS3_fjLj128EEEEEEEvNS0_19ForwardKernelParamsE)
        /*01b4*/ 	.short	0x0210
        /*01b6*/ 	.short	0x0088


	//----- nvinfo : EIATTR_SW_WAR
	.align		4
.L_5231:
        /*01b8*/ 	.byte	0x04, 0x36
        /*01ba*/ 	.short	(.L_5233 - .L_5232)
.L_5232:
        /*01bc*/ 	.word	0x00000008
.L_5233:


//--------------------- .nv.info._ZN18transformer_engine13normalization19ln_fwd_tuned_kernelINS0_13Kernel_traitsIff13__nv_fp8_e4m3fjLj5120ELj1ELj1ELj4ELj16ENS0_18Kernel_traits_baseILj5120EffS3_fjLj128EEEEEEEvNS0_19ForwardKernelParamsE --------------------------
	.section	.nv.info._ZN18transformer_engine13normalization19ln_fwd_tuned_kernelINS0_13Kernel_traitsIff13__nv_fp8_e4m3fjLj5120ELj1ELj1ELj4ELj16ENS0_18Kernel_traits_baseILj5120EffS3_fjLj128EEEEEEEvNS0_19ForwardKernelParamsE,"",@"SHT_CUDA_INFO"
	.sectionflags	@""
	.align	4


	//----- nvinfo : EIATTR_CUDA_API_VERSION
	.align		4
        /*0000*/ 	.byte	0x04, 0x37
        /*0002*/ 	.short	(.L_5235 - .L_5234)
.L_5234:
        /*0004*/ 	.word	0x00000082


	//----- nvinfo : EIATTR_KPARAM_INFO
	.align		4
.L_5235:
        /*0008*/ 	.byte	0x04, 0x17
        /*000a*/ 	.short	(.L_5237 - .L_5236)
.L_5236:
        /*000c*/ 	.word	0x00000000
        /*0010*/ 	.short	0x0000
        /*0012*/ 	.short	0x0000
        /*0014*/ 	.byte	0x00, 0xf0, 0x21, 0x02


	//----- nvinfo : EIATTR_SPARSE_MMA_MASK
	.align		4
.L_5237:
        /*0018*/ 	.byte	0x03, 0x50
        /*001a*/ 	.short	0x0000


	//----- nvinfo : EIATTR_MAXREG_COUNT
	.align		4
        /*001c*/ 	.byte	0x03, 0x1b
        /*001e*/ 	.short	0x00ff


	//----- nvinfo : EIATTR_NUM_BARRIERS
	.align		4
        /*0020*/ 	.byte	0x02, 0x4c
        /*0022*/ 	.byte	0x01
	.zero		1


	//----- nvinfo : EIATTR_MERCURY_ISA_VERSION
	.align		4
        /*0024*/ 	.byte	0x03, 0x5f
        /*0026*/ 	.short	0x0101


	//----- nvinfo : EIATTR_COOP_GROUP_MASK_REGIDS
	.align		4
        /*0028*/ 	.byte	0x04, 0x29
        /*002a*/ 	.short	(.L_5239 - .L_5238)


	//   ....[0]....
.L_5238:
        /*002c*/ 	.word	0xffffffff


	//   ....[1]....
        /*0030*/ 	.word	0xffffffff


	//   ....[2]....
        /*0034*/ 	.word	0xffffffff


	//   ....[3]....
        /*0038*/ 	.word	0xffffffff


	//   ....[4]....
        /*003c*/ 	.word	0xffffffff


	//   ....[5]....
        /*0040*/ 	.word	0xffffffff


	//   ....[6]....
        /*0044*/ 	.word	0xffffffff


	//   ....[7]....
        /*0048*/ 	.word	0xffffffff


	//   ....[8]....
        /*004c*/ 	.word	0xffffffff


	//   ....[9]....
        /*0050*/ 	.word	0xffffffff


	//   ....[10]....
        /*0054*/ 	.word	0xffffffff


	//   ....[11]....
        /*0058*/ 	.word	0xffffffff


	//   ....[12]....
        /*005c*/ 	.word	0xffffffff


	//   ....[13]....
        /*0060*/ 	.word	0xffffffff


	//   ....[14]....
        /*0064*/ 	.word	0xffffffff


	//   ....[15]....
        /*0068*/ 	.word	0xffffffff


	//   ....[16]....
        /*006c*/ 	.word	0xffffffff


	//   ....[17]....
        /*0070*/ 	.word	0xffffffff


	//   ....[18]....
        /*0074*/ 	.word	0xffffffff


	//   ....[19]....
        /*0078*/ 	.word	0xffffffff


	//   ....[20]....
        /*007c*/ 	.word	0xffffffff


	//   ....[21]....
        /*0080*/ 	.word	0xffffffff


	//   ....[22]....
        /*0084*/ 	.word	0xffffffff


	//   ....[23]....
        /*0088*/ 	.word	0xffffffff


	//   ....[24]....
        /*008c*/ 	.word	0xffffffff


	//   ....[25]....
        /*0090*/ 	.word	0x0500008e


	//   ....[26]....
        /*0094*/ 	.word	0x0500008e


	//   ....[27]....
        /*0098*/ 	.word	0x0500008e


	//   ....[28]....
        /*009c*/ 	.word	0x0500008e


	//   ....[29]....
        /*00a0*/ 	.word	0x0500008e


	//   ....[30]....
        /*00a4*/ 	.word	0x0500008e


	//   ....[31]....
        /*00a8*/ 	.word	0x0500008e


	//   ....[32]....
        /*00ac*/ 	.word	0x0500008e


	//   ....[33]....
        /*00b0*/ 	.word	0x0500008e


	//   ....[34]....
        /*00b4*/ 	.word	0x0500008e


	//   ....[35]....
        /*00b8*/ 	.word	0x0500008e


	//   ....[36]....
        /*00bc*/ 	.word	0x0500008e


	//   ....[37]....
        /*00c0*/ 	.word	0x0500008e


	//   ....[38]....
        /*00c4*/ 	.word	0x0500008e


	//   ....[39]....
        /*00c8*/ 	.word	0x0500008e


	//   ....[40]....
        /*00cc*/ 	.word	0x0500008e


	//   ....[41]....
        /*00d0*/ 	.word	0x0500008e


	//----- nvinfo : EIATTR_COOP_GROUP_INSTR_OFFSETS
	.align		4
.L_5239:
        /*00d4*/ 	.byte	0x04, 0x28
        /*00d6*/ 	.short	(.L_5241 - .L_5240)


	//   ....[0]....
.L_5240:
        /*00d8*/ 	.word	0x00000840


	//   ....[1]....
        /*00dc*/ 	.word	0x00000860


	//   ....[2]....
        /*00e0*/ 	.word	0x00000880


	//   ....[3]....
        /*00e4*/ 	.word	0x000008a0


	//   ....[4]....
        /*00e8*/ 	.word	0x000008c0


	//   ....[5]....
        /*00ec*/ 	.word	0x00000df0


	//   ....[6]....
        /*00f0*/ 	.word	0x00000e10


	//   ....[7]....
        /*00f4*/ 	.word	0x00000e30


	//   ....[8]....
        /*00f8*/ 	.word	0x00000e50


	//   ....[9]....
        /*00fc*/ 	.word	0x00000e70


	//   ....[10]....
        /*0100*/ 	.word	0x00000fd0


	//   ....[11]....
        /*0104*/ 	.word	0x00001030


	//   ....[12]....
        /*0108*/ 	.word	0x00001040


	//   ....[13]....
        /*010c*/ 	.word	0x000010f0


	//   ....[14]....
        /*0110*/ 	.word	0x00001190


	//   ....[15]....
        /*0114*/ 	.word	0x000011b0


	//   ....[16]....
        /*0118*/ 	.word	0x000013c0


	//   ....[17]....
        /*011c*/ 	.word	0x00001400


	//   ....[18]....
        /*0120*/ 	.word	0x00003030


	//   ....[19]....
        /*0124*/ 	.word	0x00003050


	//   ....[20]....
        /*0128*/ 	.word	0x00003070


	//   ....[21]....
        /*012c*/ 	.word	0x00003090


	//   ....[22]....
        /*0130*/ 	.word	0x000030b0


	//   ....[23]....
        /*0134*/ 	.word	0x00003250


	//   ....[24]....
        /*0138*/ 	.word	0x00003270


	//   ....[25]....
        /*013c*/ 	.word	0x000034c0


	//   ....[26]....
        /*0140*/ 	.word	0x00003530


	//   ....[27]....
        /*0144*/ 	.word	0x000035a0


	//   ....[28]....
        /*0148*/ 	.word	0x00003610


	//   ....[29]....
        /*014c*/ 	.word	0x00003680


	//   ....[30]....
        /*0150*/ 	.word	0x00003bf0


	//   ....[31]....
        /*0154*/ 	.word	0x00003c60


	//   ....[32]....
        /*0158*/ 	.word	0x00003cd0


	//   ....[33]....
        /*015c*/ 	.word	0x00003d40


	//   ....[34]....
        /*0160*/ 	.word	0x00003db0


	//   ....[35]....
        /*0164*/ 	.word	0x00003e30


	//   ....[36]....
        /*0168*/ 	.word	0x00003ea0


	//   ....[37]....
        /*016c*/ 	.word	0x00003f10


	//   ....[38]....
        /*0170*/ 	.word	0x00003f80


	//   ....[39]....
        /*0174*/ 	.word	0x00003ff0


	//   ....[40]....
        /*0178*/ 	.word	0x00004070


	//   ....[41]....
        /*017c*/ 	.word	0x000040e0


	//----- nvinfo : EIATTR_EXIT_INSTR_OFFSETS
	.align		4
.L_5241:
        /*0180*/ 	.byte	0x04, 0x1c
        /*0182*/ 	.short	(.L_5243 - .L_5242)


	//   ....[0]....
.L_5242:
        /*0184*/ 	.word	0x00003300


	//   ....[1]....
        /*0188*/ 	.word	0x00003360


	//   ....[2]....
        /*018c*/ 	.word	0x00003460


	//----- nvinfo : EIATTR_MAX_THREADS
	.align		4
.L_5243:
        /*0190*/ 	.byte	0x04, 0x05
        /*0192*/ 	.short	(.L_5245 - .L_5244)
.L_5244:
        /*0194*/ 	.word	0x00000080
        /*0198*/ 	.word	0x00000001
        /*019c*/ 	.word	0x00000001


	//----- nvinfo : EIATTR_CRS_STACK_SIZE
	.align		4
.L_5245:
        /*01a0*/ 	.byte	0x04, 0x1e
        /*01a2*/ 	.short	(.L_5247 - .L_5246)
.L_5246:
        /*01a4*/ 	.word	0x00000000


	//----- nvinfo : EIATTR_CBANK_PARAM_SIZE
	.align		4
.L_5247:
        /*01a8*/ 	.byte	0x03, 0x19
        /*01aa*/ 	.short	0x0088


	//----- nvinfo : EIATTR_PARAM_CBANK
	.align		4
        /*01ac*/ 	.byte	0x04, 0x0a
        /*01ae*/ 	.short	(.L_5249 - .L_5248)
	.align		4
.L_5248:
        /*01b0*/ 	.word	index@(.nv.constant0._ZN18transformer_engine13normalization19ln_fwd_tuned_kernelINS0_13Kernel_traitsIff13__nv_fp8_e4m3fjLj5120ELj1ELj1ELj4ELj16ENS0_18Kernel_traits_baseILj5120EffS3_fjLj128EEEEEEEvNS0_19ForwardKernelParamsE)
        /*01b4*/ 	.short	0x0210
        /*01b6*/ 	.short	0x0088


	//----- nvinfo : EIATTR_SW_WAR
	.align		4
.L_5249:
        /*01b8*/ 	.byte	0x04, 0x36
        /*01ba*/ 	.short	(.L_5251 - .L_5250)
.L_5250:
        /*01bc*/ 	.word	0x00000008
.L_5251:


//--------------------- .nv.info._ZN18transformer_engine13normalization19ln_fwd_tuned_kernelINS0_13Kernel_traitsIff13__nv_fp8_e4m3fjLj4096ELj1ELj1ELj4ELj16ENS0_18Kernel_traits_baseILj4096EffS3_fjLj128EEEEEEEvNS0_19ForwardKernelParamsE --------------------------
	.section	.nv.info._ZN18transformer_engine13normalization19ln_fwd_tuned_kernelINS0_13Kernel_traitsIff13__nv_fp8_e4m3fjLj4096ELj1ELj1ELj4ELj16ENS0_18Kernel_traits_baseILj4096EffS3_fjLj128EEEEEEEvNS0_19ForwardKernelParamsE,"",@"SHT_CUDA_INFO"
	.sectionflags	@""
	.align	4


	//----- nvinfo : EIATTR_CUDA_API_VERSION
	.align		4
        /*0000*/ 	.byte	0x04, 0x37
        /*0002*/ 	.short	(.L_5253 - .L_5252)
.L_5252:
        /*0004*/ 	.word	0x00000082


	//----- nvinfo : EIATTR_KPARAM_INFO
	.align		4
.L_5253:
        /*0008*/ 	.byte	0x04, 0x17
        /*000a*/ 	.short	(.L_5255 - .L_5254)
.L_5254:
        /*000c*/ 	.word	0x00000000
        /*0010*/ 	.short	0x0000
        /*0012*/ 	.short	0x0000
        /*0014*/ 	.byte	0x00, 0xf0, 0x21, 0x02


	//----- nvinfo : EIATTR_SPARSE_MMA_MASK
	.align		4
.L_5255:
        /*0018*/ 	.byte	0x03, 0x50
        /*001a*/ 	.short	0x0000


	//----- nvinfo : EIATTR_MAXREG_COUNT
	.align		4
        /*001c*/ 	.byte	0x03, 0x1b
        /*001e*/ 	.short	0x00ff


	//----- nvinfo : EIATTR_NUM_BARRIERS
	.align		4
        /*0020*/ 	.byte	0x02, 0x4c
        /*0022*/ 	.byte	0x01
	.zero		1


	//----- nvinfo : EIATTR_MERCURY_ISA_VERSION
	.align		4
        /*0024*/ 	.byte	0x03, 0x5f
        /*0026*/ 	.short	0x0101


	//----- nvinfo : EIATTR_COOP_GROUP_MASK_REGIDS
	.align		4
        /*0028*/ 	.byte	0x04, 0x29
        /*002a*/ 	.short	(.L_5257 - .L_5256)


	//   ....[0]....
.L_5256:
        /*002c*/ 	.word	0xffffffff


	//   ....[1]....
        /*0030*/ 	.word	0xffffffff


	//   ....[2]....
        /*0034*/ 	.word	0xffffffff


	//   ....[3]....
        /*0038*/ 	.word	0xffffffff


	//   ....[4]....
        /*003c*/ 	.word	0xffffffff


	//   ....[5]....
        /*0040*/ 	.word	0xffffffff


	//   ....[6]....
        /*0044*/ 	.word	0xffffffff


	//   ....[7]....
        /*0048*/ 	.word	0xffffffff


	//   ....[8]....
        /*004c*/ 	.word	0xffffffff


	//   ....[9]....
        /*0050*/ 	.word	0xffffffff


	//   ....[10]....
        /*0054*/ 	.word	0xffffffff


	//   ....[11]....
        /*0058*/ 	.word	0xffffffff


	//   ....[12]....
        /*005c*/ 	.word	0xffffffff


	//   ....[13]....
        /*0060*/ 	.word	0xffffffff


	//   ....[14]....
        /*0064*/ 	.word	0xffffffff


	//   ....[15]....
        /*0068*/ 	.word	0xffffffff


	//   ....[16]....
        /*006c*/ 	.word	0xffffffff


	//   ....[17]....
        /*0070*/ 	.word	0xffffffff


	//   ....[18]....
        /*0074*/ 	.word	0xffffffff


	//   ....[19]....
        /*0078*/ 	.word	0xffffffff


	//   ....[20]....
        /*007c*/ 	.word	0xffffffff


	//   ....[21]....
        /*0080*/ 	.word	0xffffffff


	//   ....[22]....
        /*0084*/ 	.word	0xffffffff


	//   ....[23]....
        /*0088*/ 	.word	0xffffffff


	//   ....[24]....
        /*008c*/ 	.word	0xffffffff


	//   ....[25]....
        /*0090*/ 	.word	0x0500006a


	//   ....[26]....
        /*0094*/ 	.word	0x0500006a


	//   ....[27]....
        /*0098*/ 	.word	0x0500006a


	//   ....[28]....
        /*009c*/ 	.word	0x0500006a


	//   ....[29]....
        /*00a0*/ 	.word	0x0500006a


	//   ....[30]....
        /*00a4*/ 	.word	0x0500006a


	//   ....[31]....
        /*00a8*/ 	.word	0x0500006a


	//   ....[32]....
        /*00ac*/ 	.word	0x0500006a


	//   ....[33]....
        /*00b0*/ 	.word	0x0500006a


	//   ....[34]....
        /*00b4*/ 	.word	0x0500006a


	//   ....[35]....
        /*00b8*/ 	.word	0x0500006a


	//   ....[36]....
        /*00bc*/ 	.word	0x0500006a


	//   ....[37]....
        /*00c0*/ 	.word	0x0500006a


	//   ....[38]....
        /*00c4*/ 	.word	0x0500006a


	//   ....[39]....
        /*00c8*/ 	.word	0x0500006a


	//   ....[40]....
        /*00cc*/ 	.word	0x0500006a


	//   ....[41]....
        /*00d0*/ 	.word	0x0500006a


	//----- nvinfo : EIATTR_COOP_GROUP_INSTR_OFFSETS
	.align		4
.L_5257:
        /*00d4*/ 	.byte	0x04, 0x28
        /*00d6*/ 	.short	(.L_5259 - .L_5258)


	//   ....[0]....
.L_5258:
        /*00d8*/ 	.word	0x00000840


	//   ....[1]....
        /*00dc*/ 	.word	0x00000860


	//   ....[2]....
        /*00e0*/ 	.word	0x00000880


	//   ....[3]....
        /*00e4*/ 	.word	0x000008a0


	//   ....[4]....
        /*00e8*/ 	.word	0x000008c0


	//   ....[5]....
        /*00ec*/ 	.word	0x00000cf0


	//   ....[6]....
        /*00f0*/ 	.word	0x00000d10


	//   ....[7]....
        /*00f4*/ 	.word	0x00000d30


	//   ....[8]....
        /*00f8*/ 	.word	0x00000d50


	//   ....[9]....
        /*00fc*/ 	.word	0x00000d70


	//   ....[10]....
        /*0100*/ 	.word	0x00000ee0


	//   ....[11]....
        /*0104*/ 	.word	0x00000f40


	//   ....[12]....
        /*0108*/ 	.word	0x00000f50


	//   ....[13]....
        /*010c*/ 	.word	0x00001000


	//   ....[14]....
        /*0110*/ 	.word	0x000010b0


	//   ....[15]....
        /*0114*/ 	.word	0x000010c0


	//   ....[16]....
        /*0118*/ 	.word	0x00001290


	//   ....[17]....
        /*011c*/ 	.word	0x000012b0


	//   ....[18]....
        /*0120*/ 	.word	0x00002810


	//   ....[19]....
        /*0124*/ 	.word	0x00002830


	//   ....[20]....
        /*0128*/ 	.word	0x00002850


	//   ....[21]....
        /*012c*/ 	.word	0x00002870


	//   ....[22]....
        /*0130*/ 	.word	0x00002890


	//   ....[23]....
        /*0134*/ 	.word	0x00002a30


	//   ....[24]....
        /*0138*/ 	.word	0x00002a50


	//   ....[25]....
        /*013c*/ 	.word	0x00002ca0


	//   ....[26]....
        /*0140*/ 	.word	0x00002d10


	//   ....[27]....
        /*0144*/ 	.word	0x00002d80


	//   ....[28]....
        /*0148*/ 	.word	0x00002df0


	//   ....[29]....
        /*014c*/ 	.word	0x00002e60


	//   ....[30]....
        /*0150*/ 	.word	0x000032e0


	//   ....[31]....
        /*0154*/ 	.word	0x00003350


	//   ....[32]....
        /*0158*/ 	.word	0x000033c0


	//   ....[33]....
        /*015c*/ 	.word	0x00003430


	//   ....[34]....
        /*0160*/ 	.word	0x000034a0


	//   ....[35]....
        /*0164*/ 	.word	0x00003530


	//   ....[36]....
        /*0168*/ 	.word	0x000035a0


	//   ....[37]....
        /*016c*/ 	.word	0x00003610


	//   ....[38]....
        /*0170*/ 	.word	0x00003680


	//   ....[39]....
        /*0174*/ 	.word	0x000036f0


	//   ....[40]....
        /*0178*/ 	.word	0x00003770


	//   ....[41]....
        /*017c*/ 	.word	0x000037e0


	//----- nvinfo : EIATTR_EXIT_INSTR_OFFSETS
	.align		4
.L_5259:
        /*0180*/ 	.byte	0x04, 0x1c
        /*0182*/ 	.short	(.L_5261 - .L_5260)


	//   ....[0]....
.L_5260:
        /*0184*/ 	.word	0x00002ae0


	//   ....[1]....
        /*0188*/ 	.word	0x00002b40


	//   ....[2]....
        /*018c*/ 	.word	0x00002c40


	//----- nvinfo : EIATTR_MAX_THREADS
	.align		4
.L_5261:
        /*0190*/ 	.byte	0x04, 0x05
        /*0192*/ 	.short	(.L_5263 - .L_5262)
.L_5262:
        /*0194*/ 	.word	0x00000080
        /*0198*/ 	.word	0x00000001
        /*019c*/ 	.word	0x00000001


	//----- nvinfo : EIATTR_CRS_STACK_SIZE
	.align		4
.L_5263:
        /*01a0*/ 	.byte	0x04, 0x1e
        /*01a2*/ 	.short	(.L_5265 - .L_5264)
.L_5264:
        /*01a4*/ 	.word	0x00000000


	//----- nvinfo : EIATTR_CBANK_PARAM_SIZE
	.align		4
.L_5265:
        /*01a8*/ 	.byte	0x03, 0x19
        /*01aa*/ 	.short	0x0088


	//----- nvinfo : EIATTR_PARAM_CBANK
	.align		4
        /*01ac*/ 	.byte	0x04, 0x0a
        /*01ae*/ 	.short	(.L_5267 - .L_5266)
	.align		4
.L_5266:
        /*01b0*/ 	.word	index@(.nv.constant0._ZN18transformer_engine13normalization19ln_fwd_tuned_kernelINS0_13Kernel_traitsIff13__nv_fp8_e4m3fjLj4096ELj1ELj1ELj4ELj16ENS0_18Kernel_traits_baseILj4096EffS3_fjLj128EEEEEEEvNS0_19ForwardKernelParamsE)
        /*01b4*/ 	.short	0x0210
        /*01b6*/ 	.short	0x0088


	//----- nvinfo : EIATTR_SW_WAR
	.align		4
.L_5267:
        /*01b8*/ 	.byte	0x04, 0x36
        /*01ba*/ 	.short	(.L_5269 - .L_5268)
.L_5268:
        /*01bc*/ 	.word	0x00000008
.L_5269:


//--------------------- .nv.info._ZN18transformer_engine13normalization19ln_fwd_tuned_kernelINS0_13Kernel_traitsIff13__nv_fp8_e4m3fjLj3840ELj1ELj1ELj4ELj4ENS0_18Kernel_traits_baseILj3840EffS3_fjLj128EEEEEEEvNS0_19ForwardKernelParamsE --------------------------
	.section	.nv.info._ZN18transformer_engine13normalization19ln_fwd_tuned_kernelINS0_13Kernel_traitsIff13__nv_fp8_e4m3fjLj3840ELj1ELj1ELj4ELj4ENS0_18Kernel_traits_baseILj3840EffS3_fjLj128EEEEEEEvNS0_19ForwardKernelParamsE,"",@"SHT_CUDA_INFO"
	.sectionflags	@""
	.align	4


	//----- nvinfo : EIATTR_CUDA_API_VERSION
	.align		4
        /*0000*/ 	.byte	0x04, 0x37
        /*0002*/ 	.short	(.L_5271 - .L_5270)
.L_5270:
        /*0004*/ 	.word	0x00000082


	//----- nvinfo : EIATTR_KPARAM_INFO
	.align		4
.L_5271:
        /*0008*/ 	.byte	0x04, 0x17
        /*000a*/ 	.short	(.L_5273 - .L_5272)
.L_5272:
        /*000c*/ 	.word	0x00000000
        /*0010*/ 	.short	0x0000
        /*0012*/ 	.short	0x0000
        /*0014*/ 	.byte	0x00, 0xf0, 0x21, 0x02


	//----- nvinfo : EIATTR_SPARSE_MMA_MASK
	.align		4
.L_5273:
        /*0018*/ 	.byte	0x03, 0x50
        /*001a*/ 	.short	0x0000


	//----- nvinfo : EIATTR_MAXREG_COUNT
	.align		4
        /*001c*/ 	.byte	0x03, 0x1b
        /*001e*/ 	.short	0x00ff


	//----- nvinfo : EIATTR_NUM_BARRIERS
	.align		4
        /*0020*/ 	.byte	0x02, 0x4c
        /*0022*/ 	.byte	0x01
	.zero		1


	//----- nvinfo : EIATTR_MERCURY_ISA_VERSION
	.align		4
        /*0024*/ 	.byte	0x03, 0x5f
        /*0026*/ 	.short	0x0101


	//----- nvinfo : EIATTR_COOP_GROUP_MASK_REGIDS
	.align		4
        /*0028*/ 	.byte	0x04, 0x29
        /*002a*/ 	.short	(.L_5275 - .L_5274)


	//   ....[0]....
.L_5274:
        /*002c*/ 	.word	0xffffffff


	//   ....[1]....
        /*0030*/ 	.word	0xffffffff


	//   ....[2]....
        /*0034*/ 	.word	0xffffffff


	//   ....[3]....
        /*0038*/ 	.word	0xffffffff


	//   ....[4]....
        /*003c*/ 	.word	0xffffffff


	//   ....[5]....
        /*0040*/ 	.word	0xffffffff


	//   ....[6]....
        /*0044*/ 	.word	0xffffffff


	//   ....[7]....
        /*0048*/ 	.word	0xffffffff


	//   ....[8]....
        /*004c*/ 	.word	0xffffffff


	//   ....[9]....
        /*0050*/ 	.word	0xffffffff


	//   ....[10]....
        /*0054*/ 	.word	0xffffffff


	//   ....[11]....
        /*0058*/ 	.word	0xffffffff


	//   ....[12]....
        /*005c*/ 	.word	0xffffffff


	//   ....[13]....
        /*0060*/ 	.word	0xffffffff


	//   ....[14]....
        /*0064*/ 	.word	0xffffffff


	//   ....[15]....
        /*0068*/ 	.word	0xffffffff


	//   ....[16]....
        /*006c*/ 	.word	0xffffffff


	//   ....[17]....
        /*0070*/ 	.word	0xffffffff


	//   ....[18]....
        /*0074*/ 	.word	0xffffffff


	//   ....[19]....
        /*0078*/ 	.word	0xffffffff


	//   ....[20]....
        /*007c*/ 	.word	0xffffffff


	//   ....[21]....
        /*0080*/ 	.word	0xffffffff


	//   ....[22]....
        /*0084*/ 	.word	0xffffffff


	//   ....[23]....
        /*0088*/ 	.word	0xffffffff


	//   ....[24]....
        /*008c*/ 	.word	0xffffffff


	//   ....[25]....
        /*0090*/ 	.word	0x05000056


	//   ....[26]....
        /*0094*/ 	.word	0x05000056


	//   ....[27]....
        /*0098*/ 	.word	0x05000056


	//   ....[28]....
        /*009c*/ 	.word	0x05000056


	//   ....[29]....
        /*00a0*/ 	.word	0x05000056


	//   ....[30]....
        /*00a4*/ 	.word	0x05000056


	//   ....[31]....
        /*00a8*/ 	.word	0x05000056


	//   ....[32]....
        /*00ac*/ 	.word	0x05000056


	//   ....[33]....
        /*00b0*/ 	.word	0x05000056


	//   ....[34]....
        /*00b4*/ 	.word	0x05000056


	//   ....[35]....
        /*00b8*/ 	.word	0x05000056


	//   ....[36]....
        /*00bc*/ 	.word	0x05000056


	//   ....[37]....
        /*00c0*/ 	.word	0x05000056


	//   ....[38]....
        /*00c4*/ 	.word	0x05000056


	//   ....[39]....
        /*00c8*/ 	.word	0x05000056


	//   ....[40]....
        /*00cc*/ 	.word	0x05000056


	//   ....[41]....
        /*00d0*/ 	.word	0x05000056


	//----- nvinfo : EIATTR_COOP_GROUP_INSTR_OFFSETS
	.align		4
.L_5275:
        /*00d4*/ 	.byte	0x04, 0x28
        /*00d6*/ 	.short	(.L_5277 - .L_5276)


	//   ....[0]....
.L_5276:
        /*00d8*/ 	.word	0x00000fa0


	//   ....[1]....
        /*00dc*/ 	.word	0x00000fc0


	//   ....[2]....
        /*00e0*/ 	.word	0x00000fe0


	//   ....[3]....
        /*00e4*/ 	.word	0x00001000


	//   ....[4]....
        /*00e8*/ 	.word	0x00001020


	//   ....[5]....
        /*00ec*/ 	.word	0x00001410


	//   ....[6]....
        /*00f0*/ 	.word	0x00001430


	//   ....[7]....
        /*00f4*/ 	.word	0x00001450


	//   ....[8]....
        /*00f8*/ 	.word	0x00001470


	//   ....[9]....
        /*00fc*/ 	.word	0x00001490


	//   ....[10]....
        /*0100*/ 	.word	0x000015e0


	//   ....[11]....
        /*0104*/ 	.word	0x00001680


	//   ....[12]....
        /*0108*/ 	.word	0x00001690


	//   ....[13]....
        /*010c*/ 	.word	0x00001750


	//   ....[14]....
        /*0110*/ 	.word	0x00001800


	//   ....[15]....
        /*0114*/ 	.word	0x00001820


	//   ....[16]....
        /*0118*/ 	.word	0x000019f0


	//   ....[17]....
        /*011c*/ 	.word	0x00001a30


	//   ....[18]....
        /*0120*/ 	.word	0x00002e30


	//   ....[19]....
        /*0124*/ 	.word	0x00002e50


	//   ....[20]....
        /*0128*/ 	.word	0x00002e70


	//   ....[21]....
        /*012c*/ 	.word	0x00002e90


	//   ....[22]....
        /*0130*/ 	.word	0x00002eb0


	//   ....[23]....
        /*0134*/ 	.word	0x00003050


	//   ....[24]....
        /*0138*/ 	.word	0x00003070


	//   ....[25]....
        /*013c*/ 	.word	0x000032c0


	//   ....[26]....
        /*0140*/ 	.word	0x00003330


	//   ....[27]....
        /*0144*/ 	.word	0x000033a0


	//   ....[28]....
        /*0148*/ 	.word	0x00003410


	//   ....[29]....
        /*014c*/ 	.word	0x00003480


	//   ....[30]....
        /*0150*/ 	.word	0x000038c0


	//   ....[31]....
        /*0154*/ 	.word	0x00003930


	//   ....[32]....
        /*0158*/ 	.word	0x000039a0


	//   ....[33]....
        /*015c*/ 	.word	0x00003a10


	//   ....[34]....
        /*0160*/ 	.word	0x00003a80


	//   ....[35]....
        /*0164*/ 	.word	0x00003b10


	//   ....[36]....
        /*0168*/ 	.word	0x00003b80


	//   ....[37]....
        /*016c*/ 	.word	0x00003bf0


	//   ....[38]....
        /*0170*/ 	.word	0x00003c60


	//   ....[39]....
        /*0174*/ 	.word	0x00003cd0


	//   ....[40]....
        /*0178*/ 	.word	0x00003d50


	//   ....[41]....
        /*017c*/ 	.word	0x00003dc0


	//----- nvinfo : EIATTR_EXIT_INSTR_OFFSETS
	.align		4
.L_5277:
        /*0180*/ 	.byte	0x04, 0x1c
        /*0182*/ 	.short	(.L_5279 - .L_5278)


	//   ....[0]....
.L_5278:
        /*0184*/ 	.word	0x00003100


	//   ....[1]....
        /*0188*/ 	.word	0x00003160


	//   ....[2]....
        /*018c*/ 	.word	0x00003260


	//----- nvinfo : EIATTR_MAX_THREADS
	.align		4
.L_5279:
        /*0190*/ 	.byte	0x04, 0x05
        /*0192*/ 	.short	(.L_5281 - .L_5280)
.L_5280:
        /*0194*/ 	.word	0x00000080
        /*0198*/ 	.word	0x00000001
        /*019c*/ 	.word	0x00000001


	//----- nvinfo : EIATTR_CRS_STACK_SIZE
	.align		4
.L_5281:
        /*01a0*/ 	.byte	0x04, 0x1e
        /*01a2*/ 	.short	(.L_5283 - .L_5282)
.L_5282:
        /*01a4*/ 	.word	0x00000000


	//----- nvinfo : EIATTR_CBANK_PARAM_SIZE
	.align		4
.L_5283:
        /*01a8*/ 	.byte	0x03, 0x19
        /*01aa*/ 	.short	0x0088


	//----- nvinfo : EIATTR_PARAM_CBANK
	.align		4
        /*01ac*/ 	.byte	0x04, 0x0a
        /*01ae*/ 	.short	(.L_5285 - .L_5284)
	.align		4
.L_5284:
        /*01b0*/ 	.word	index@(.nv.constant0._ZN18transformer_engine13normalization19ln_fwd_tuned_kernelINS0_13Kernel_traitsIff13__nv_fp8_e4m3fjLj3840ELj1ELj1ELj4ELj4ENS0_18Kernel_traits_baseILj3840EffS3_fjLj128EEEEEEEvNS0_19ForwardKernelParamsE)
        /*01b4*/ 	.short	0x0210
        /*01b6*/ 	.short	0x0088


	//----- nvinfo : EIATTR_SW_WAR
	.align		4
.L_5285:
        /*01b8*/ 	.byte	0x04, 0x36
        /*01ba*/ 	.short	(.L_5287 - .L_5286)
.L_5286:
        /*01bc*/ 	.word	0x00000008
.L_5287:


//--------------------- .nv.info._ZN18transformer_engine13normalization19ln_fwd_tuned_kernelINS0_13Kernel_traitsIff13__nv_fp8_e4m3fjLj3072ELj1ELj1ELj4ELj16ENS0_18Kernel_traits_baseILj3072EffS3_fjLj128EEEEEEEvNS0_19ForwardKernelParamsE --------------------------
	.section	.nv.info._ZN18transformer_engine13normalization19ln_fwd_tuned_kernelINS0_13Kernel_traitsIff13__nv_fp8_e4m3fjLj3072ELj1ELj1ELj4ELj16ENS0_18Kernel_traits_baseILj3072EffS3_fjLj128EEEEEEEvNS0_19ForwardKernelParamsE,"",@"SHT_CUDA_INFO"
	.sectionflags	@""
	.align	4


	//----- nvinfo : EIATTR_CUDA_API_VERSION
	.align		4
        /*0000*/ 	.byte	0x04, 0x37
        /*0002*/ 	.short	(.L_5289 - .L_5288)
.L_5288:
        /*0004*/ 	.word	0x00000082


	//----- nvinfo : EIATTR_KPARAM_INFO
	.align		4
.L_5289:
        /*0008*/ 	.byte	0x04, 0x17
        /*000a*/ 	.short	(.L_5291 - .L_5290)
.L_5290:
        /*000c*/ 	.word	0x00000000
        /*0010*/ 	.short	0x0000
        /*0012*/ 	.short	0x0000
        /*0014*/ 	.byte	0x00, 0xf0, 0x21, 0x02


	//----- nvinfo : EIATTR_SPARSE_MMA_MASK
	.align		4
.L_5291:
        /*0018*/ 	.byte	0x03, 0x50
        /*001a*/ 	.short	0x0000


	//----- nvinfo : EIATTR_MAXREG_COUNT
	.align		4
        /*001c*/ 	.byte	0x03, 0x1b
        /*001e*/ 	.short	0x00ff


	//----- nvinfo : EIATTR_NUM_BARRIERS
	.align		4
        /*0020*/ 	.byte	0x02, 0x4c
        /*0022*/ 	.byte	0x01
	.zero		1


	//----- nvinfo : EIATTR_MERCURY_ISA_VERSION
	.align		4
        /*0024*/ 	.byte	0x03, 0x5f
        /*0026*/ 	.short	0x0101


	//----- nvinfo : EIATTR_COOP_GROUP_MASK_REGIDS
	.align		4
        /*0028*/ 	.byte	0x04, 0x29
        /*002a*/ 	.short	(.L_5293 - .L_5292)


	//   ....[0]....
.L_5292:
        /*002c*/ 	.word	0xffffffff


	//   ....[1]....
        /*0030*/ 	.word	0xffffffff


	//   ....[2]....
        /*0034*/ 	.word	0xffffffff


	//   ....[3]....
        /*0038*/ 	.word	0xffffffff


	//   ....[4]....
        /*003c*/ 	.word	0xffffffff


	//   ....[5]....
        /*0040*/ 	.word	0xffffffff


	//   ....[6]....
        /*0044*/ 	.word	0xffffffff


	//   ....[7]....
        /*0048*/ 	.word	0xffffffff


	//   ....[8]....
        /*004c*/ 	.word	0xffffffff


	//   ....[9]....
        /*0050*/ 	.word	0xffffffff


	//   ....[10]....
        /*0054*/ 	.word	0xffffffff


	//   ....[11]....
        /*0058*/ 	.word	0xffffffff


	//   ....[12]....
        /*005c*/ 	.word	0xffffffff


	//   ....[13]....
        /*0060*/ 	.word	0xffffffff


	//   ....[14]....
        /*0064*/ 	.word	0xffffffff


	//   ....[15]....
        /*0068*/ 	.word	0xffffffff


	//   ....[16]....
        /*006c*/ 	.word	0xffffffff


	//   ....[17]....
        /*0070*/ 	.word	0xffffffff


	//   ....[18]....
        /*0074*/ 	.word	0xffffffff


	//   ....[19]....
        /*0078*/ 	.word	0xffffffff


	//   ....[20]....
        /*007c*/ 	.word	0xffffffff


	//   ....[21]....
        /*0080*/ 	.word	0xffffffff


	//   ....[22]....
        /*0084*/ 	.word	0xffffffff


	//   ....[23]....
        /*0088*/ 	.word	0xffffffff


	//   ....[24]....
        /*008c*/ 	.word	0xffffffff


	//   ....[25]....
        /*0090*/ 	.word	0x05000052


	//   ....[26]....
        /*0094*/ 	.word	0x05000052


	//   ....[27]....
        /*0098*/ 	.word	0x05000052


	//   ....[28]....
        /*009c*/ 	.word	0x05000052


	//   ....[29]....
        /*00a0*/ 	.word	0x05000052


	//   ....[30]....
        /*00a4*/ 	.word	0x05000052


	//   ....[31]....
        /*00a8*/ 	.word	0x05000052


	//   ....[32]....
        /*00ac*/ 	.word	0x05000052


	//   ....[33]....
        /*00b0*/ 	.word	0x05000052


	//   ....[34]....
        /*00b4*/ 	.word	0x05000052


	//   ....[35]....
        /*00b8*/ 	.word	0x05000052


	//   ....[36]....
        /*00bc*/ 	.word	0x05000052


	//   ....[37]....
        /*00c0*/ 	.word	0x05000052


	//   ....[38]....
        /*00c4*/ 	.word	0x05000052


	//   ....[39]....
        /*00c8*/ 	.word	0x05000052


	//   ....[40]....
        /*00cc*/ 	.word	0x05000052


	//   ....[41]....
        /*00d0*/ 	.word	0x05000052


	//----- nvinfo : EIATTR_COOP_GROUP_INSTR_OFFSETS
	.align		4
.L_5293:
        /*00d4*/ 	.byte	0x04, 0x28
        /*00d6*/ 	.short	(.L_5295 - .L_5294)


	//   ....[0]....
.L_5294:
        /*00d8*/ 	.word	0x000005c0


	//   ....[1]....
        /*00dc*/ 	.word	0x000005e0


	//   ....[2]....
        /*00e0*/ 	.word	0x00000600


	//   ....[3]....
        /*00e4*/ 	.word	0x00000620


	//   ....[4]....
        /*00e8*/ 	.word	0x00000640


	//   ....[5]....
        /*00ec*/ 	.word	0x00000970


	//   ....[6]....
        /*00f0*/ 	.word	0x00000990


	//   ....[7]....
        /*00f4*/ 	.word	0x000009b0


	//   ....[8]....
        /*00f8*/ 	.word	0x000009d0


	//   ....[9]....
        /*00fc*/ 	.word	0x000009f0


	//   ....[10]....
        /*0100*/ 	.word	0x00000b80


	//   ....[11]....
        /*0104*/ 	.word	0x00000be0


	//   ....[12]....
        /*0108*/ 	.word	0x00000bf0


	//   ....[13]....
        /*010c*/ 	.word	0x00000cf0


	//   ....[14]....
        /*0110*/ 	.word	0x00000d50


	//   ....[15]....
        /*0114*/ 	.word	0x00000d60


	//   ....[16]....
        /*0118*/ 	.word	0x00000f00


	//   ....[17]....
        /*011c*/ 	.word	0x00000f40


	//   ....[18]....
        /*0120*/ 	.word	0x00002110


	//   ....[19]....
        /*0124*/ 	.word	0x00002130


	//   ....[20]....
        /*0128*/ 	.word	0x00002150


	//   ....[21]....
        /*012c*/ 	.word	0x00002170


	//   ....[22]....
        /*0130*/ 	.word	0x00002190


	//   ....[23]....
        /*0134*/ 	.word	0x00002330


	//   ....[24]....
        /*0138*/ 	.word	0x00002350


	//   ....[25]....
        /*013c*/ 	.word	0x00002580


	//   ....[26]....
        /*0140*/ 	.word	0x000025e0


	//   ....[27]....
        /*0144*/ 	.word	0x00002640


	//   ....[28]....
        /*0148*/ 	.word	0x000026a0


	//   ....[29]....
        /*014c*/ 	.word	0x00002700


	//   ....[30]....
        /*0150*/ 	.word	0x00002a70


	//   ....[31]....
        /*0154*/ 	.word	0x00002ad0


	//   ....[32]....
        /*0158*/ 	.word	0x00002b30


	//   ....[33]....
        /*015c*/ 	.word	0x00002b90


	//   ....[34]....
        /*0160*/ 	.word	0x00002bf0


	//   ....[35]....
        /*0164*/ 	.word	0x00002c70


	//   ....[36]....
        /*0168*/ 	.word	0x00002ce0


	//   ....[37]....
        /*016c*/ 	.word	0x00002d50


	//   ....[38]....
        /*0170*/ 	.word	0x00002dc0


	//   ....[39]....
        /*0174*/ 	.word	0x00002e30


	//   ....[40]....
        /*0178*/ 	.word	0x00002eb0


	//   ....[41]....
        /*017c*/ 	.word	0x00002f20


	//----- nvinfo : EIATTR_EXIT_INSTR_OFFSETS
	.align		4
.L_5295:
        /*0180*/ 	.byte	0x04, 0x1c
        /*0182*/ 	.short	(.L_5297 - .L_5296)


	//   ....[0]....
.L_5296:
        /*0184*/ 	.word	0x000023e0


	//   ....[1]....
        /*0188*/ 	.word	0x00002440


	//   ....[2]....
        /*018c*/ 	.word	0x00002530


	//----- nvinfo : EIATTR_MAX_THREADS
	.align		4
.L_5297:
        /*0190*/ 	.byte	0x04, 0x05
        /*0192*/ 	.short	(.L_5299 - .L_5298)
.L_5298:
        /*0194*/ 	.word	0x00000080
        /*0198*/ 	.word	0x00000001
        /*019c*/ 	.word	0x00000001


	//----- nvinfo : EIATTR_CRS_STACK_SIZE
	.align		4
.L_5299:
        /*01a0*/ 	.byte	0x04, 0x1e
        /*01a2*/ 	.short	(.L_5301 - .L_5300)
.L_5300:
        /*01a4*/ 	.word	0x00000000


	//----- nvinfo : EIATTR_CBANK_PARAM_SIZE
	.align		4
.L_5301:
        /*01a8*/ 	.byte	0x03, 0x19
        /*01aa*/ 	.short	0x0088


	//----- nvinfo : EIATTR_PARAM_CBANK
	.align		4
        /*01ac*/ 	.byte	0x04, 0x0a
        /*01ae*/ 	.short	(.L_5303 - .L_5302)
	.align		4
.L_5302:
        /*01b0*/ 	.word	index@(.nv.constant0._ZN18transformer_engine13normalization19ln_fwd_tuned_kernelINS0_13Kernel_traitsIff13__nv_fp8_e4m3fjLj3072ELj1ELj1ELj4ELj16ENS0_18Kernel_traits_baseILj3072EffS3_fjLj128EEEEEEEvNS0_19ForwardKernelParamsE)
        /*01b4*/ 	.short	0x0210
        /*01b6*/ 	.short	0x0088


	//----- nvinfo : EIATTR_SW_WAR
	.align		4
.L_5303:
        /*01b8*/ 	.byte	0x04, 0x36
        /*01ba*/ 	.short	(.L_5305 - .L_5304)
.L_5304:
        /*01bc*/ 	.word	0x00000008
.L_5305:


//--------------------- .nv.info._ZN18transformer_engine13normalization19ln_fwd_tuned_kernelINS0_13Kernel_traitsIff13__nv_fp8_e4m3fjLj2304ELj1ELj4ELj1ELj16ENS0_18Kernel_traits_baseILj2304EffS3_fjLj128EEEEEEEvNS0_19ForwardKernelParamsE --------------------------
	.section	.nv.info._ZN18transformer_engine13normalization19ln_fwd_tuned_kernelINS0_13Kernel_traitsIff13__nv_fp8_e4m3fjLj2304ELj1ELj4ELj1ELj16ENS0_18Kernel_traits_baseILj2304EffS3_fjLj128EEEEEEEvNS0_19ForwardKernelParamsE,"",@"SHT_CUDA_INFO"
	.sectionflags	@""
	.align	4


	//----- nvinfo : EIATTR_CUDA_API_VERSION
	.align		4
        /*0000*/ 	.byte	0x04, 0x37
        /*0002*/ 	.short	(.L_5307 - .L_5306)
.L_5306:
        /*0004*/ 	.word	0x00000082


	//----- nvinfo : EIATTR_KPARAM_INFO
	.align		4
.L_5307:
        /*0008*/ 	.byte	0x04, 0x17
        /*000a*/ 	.short	(.L_5309 - .L_5308)
.L_5308:
        /*000c*/ 	.word	0x00000000
        /*0010*/ 	.short	0x0000
        /*0012*/ 	.short	0x0000
        /*0014*/ 	.byte	0x00, 0xf0, 0x21, 0x02


	//----- nvinfo : EIATTR_SPARSE_MMA_MASK
	.align		4
.L_5309:
        /*0018*/ 	.byte	0x03, 0x50
        /*001a*/ 	.short	0x0000


	//----- nvinfo : EIATTR_MAXREG_COUNT
	.align		4
        /*001c*/ 	.byte	0x03, 0x1b
        /*001e*/ 	.short	0x00ff


	//----- nvinfo : EIATTR_NUM_BARRIERS
	.align		4
        /*0020*/ 	.byte	0x02, 0x4c
        /*0022*/ 	.byte	0x01
	.zero		1


	//----- nvinfo : EIATTR_MERCURY_ISA_VERSION
	.align		4
        /*0024*/ 	.byte	0x03, 0x5f
        /*0026*/ 	.short	0x0101


	//----- nvinfo : EIATTR_COOP_GROUP_MASK_REGIDS
	.align		4
        /*0028*/ 	.byte	0x04, 0x29
        /*002a*/ 	.short	(.L_5311 - .L_5310)


	//   ....[0]....
.L_5310:
        /*002c*/ 	.word	0xffffffff


	//   ....[1]....
        /*0030*/ 	.word	0xffffffff


	//   ....[2]....
        /*0034*/ 	.word	0xffffffff


	//   ....[3]....
        /*0038*/ 	.word	0xffffffff


	//   ....[4]....
        /*003c*/ 	.word	0xffffffff


	//   ....[5]....
        /*0040*/ 	.word	0xffffffff


	//   ....[6]....
        /*0044*/ 	.word	0xffffffff


	//   ....[7]....
        /*0048*/ 	.word	0xffffffff


	//   ....[8]....
        /*004c*/ 	.word	0xffffffff


	//   ....[9]....
        /*0050*/ 	.word	0xffffffff


	//   ....[10]....
        /*0054*/ 	.word	0xffffffff


	//   ....[11]....
        /*0058*/ 	.word	0xffffffff


	//   ....[12]....
        /*005c*/ 	.word	0xffffffff


	//   ....[13]....
        /*0060*/ 	.word	0xffffffff


	//   ....[14]....
        /*0064*/ 	.word	0xffffffff


	//   ....[15]....
        /*0068*/ 	.word	0xffffffff


	//   ....[16]....
        /*006c*/ 	.word	0xffffffff


	//   ....[17]....
        /*0070*/ 	.word	0x050000e2


	//   ....[18]....
        /*0074*/ 	.word	0x050000e2


	//   ....[19]....
        /*0078*/ 	.word	0x050000e2


	//   ....[20]....
        /*007c*/ 	.word	0x050000e2


	//   ....[21]....
        /*0080*/ 	.word	0x050000e2


	//   ....[22]....
        /*0084*/ 	.word	0x050000e2


	//   ....[23]....
        /*0088*/ 	.word	0x050000e2


	//   ....[24]....
        /*008c*/ 	.word	0x050000e2


	//   ....[25]....
        /*0090*/ 	.word	0x050000e2


	//   ....[26]....
        /*0094*/ 	.word	0x050000e2


	//   ....[27]....
        /*0098*/ 	.word	0x050000e2


	//   ....[28]....
        /*009c*/ 	.word	0x050000e2


	//   ....[29]....
        /*00a0*/ 	.word	0x050000e2


	//   ....[30]....
        /*00a4*/ 	.word	0x050000e2


	//   ....[31]....
        /*00a8*/ 	.word	0x050000e2


	//   ....[32]....
        /*00ac*/ 	.word	0x050000e2


	//   ....[33]....
        /*00b0*/ 	.word	0x050000e2


	//----- nvinfo : EIATTR_COOP_GROUP_INSTR_OFFSETS
	.align		4
.L_5311:
        /*00b4*/ 	.byte	0x04, 0x28
        /*00b6*/ 	.short	(.L_5313 - .L_5312)


	//   ....[0]....
.L_5312:
        /*00b8*/ 	.word	0x00000c20


	//   ....[1]....
        /*00bc*/ 	.word	0x00000c40


	//   ....[2]....
        /*00c0*/ 	.word	0x00000c60


	//   ....[3]....
        /*00c4*/ 	.word	0x00000c80


	//   ....[4]....
        /*00c8*/ 	.word	0x00000ca0


	//   ....[5]....
        /*00cc*/ 	.word	0x000015d0


	//   ....[6]....
        /*00d0*/ 	.word	0x000015f0


	//   ....[7]....
        /*00d4*/ 	.word	0x00001610


	//   ....[8]....
        /*00d8*/ 	.word	0x00001630


	//   ....[9]....
        /*00dc*/ 	.word	0x00001650


	//   ....[10]....
        /*00e0*/ 	.word	0x00004400


	//   ....[11]....
        /*00e4*/ 	.word	0x00004420


	//   ....[12]....
        /*00e8*/ 	.word	0x00004440


	//   ....[13]....
        /*00ec*/ 	.word	0x00004460


	//   ....[14]....
        /*00f0*/ 	.word	0x00004480


	//   ....[15]....
        /*00f4*/ 	.word	0x00004620


	//   ....[16]....
        /*00f8*/ 	.word	0x00004640


	//   ....[17]....
        /*00fc*/ 	.word	0x000048a0


	//   ....[18]....
        /*0100*/ 	.word	0x00004920


	//   ....[19]....
        /*0104*/ 	.word	0x00004980


	//   ....[20]....
        /*0108*/ 	.word	0x000049e0


	//   ....[21]....
        /*010c*/ 	.word	0x00004a40


	//   ....[22]....
        /*0110*/ 	.word	0x000053c0


	//   ....[23]....
        /*0114*/ 	.word	0x00005420


	//   ....[24]....
        /*0118*/ 	.word	0x00005480


	//   ....[25]....
        /*011c*/ 	.word	0x000054e0


	//   ....[26]....
        /*0120*/ 	.word	0x00005540


	//   ....[27]....
        /*0124*/ 	.word	0x000055d0


	//   ....[28]....
        /*0128*/ 	.word	0x00005670


	//   ....[29]....
        /*012c*/ 	.word	0x000056e0


	//   ....[30]....
        /*0130*/ 	.word	0x00005750


	//   ....[31]....
        /*0134*/ 	.word	0x000057c0


	//   ....[32]....
        /*0138*/ 	.word	0x00005840


	//   ....[33]....
        /*013c*/ 	.word	0x000058b0


	//----- nvinfo : EIATTR_EXIT_INSTR_OFFSETS
	.align		4
.L_5313:
        /*0140*/ 	.byte	0x04, 0x1c
        /*0142*/ 	.short	(.L_5315 - .L_5314)


	//   ....[0]....
.L_5314:
        /*0144*/ 	.word	0x000046f0


	//   ....[1]....
        /*0148*/ 	.word	0x00004750


	//   ....[2]....
        /*014c*/ 	.word	0x00004840


	//----- nvinfo : EIATTR_MAX_THREADS
	.align		4
.L_5315:
        /*0150*/ 	.byte	0x04, 0x05
        /*0152*/ 	.short	(.L_5317 - .L_5316)
.L_5316:
        /*0154*/ 	.word	0x00000080
        /*0158*/ 	.word	0x00000001
        /*015c*/ 	.word	0x00000001


	//----- nvinfo : EIATTR_CRS_STACK_SIZE
	.align		4
.L_5317:
        /*0160*/ 	.byte	0x04, 0x1e
        /*0162*/ 	.short	(.L_5319 - .L_5318)
.L_5318:
        /*0164*/ 	.word	0x00000000


	//----- nvinfo : EIATTR_CBANK_PARAM_SIZE
	.align		4
.L_5319:
        /*0168*/ 	.byte	0x03, 0x19
        /*016a*/ 	.short	0x0088


	//----- nvinfo : EIATTR_PARAM_CBANK
	.align		4
        /*016c*/ 	.byte	0x04, 0x0a
        /*016e*/ 	.short	(.L_5321 - .L_5320)
	.align		4
.L_5320:
        /*0170*/ 	.word	index@(.nv.constant0._ZN18transformer_engine13normalization19ln_fwd_tuned_kernelINS0_13Kernel_traitsIff13__nv_fp8_e4m3fjLj2304ELj1ELj4ELj1ELj16ENS0_18Kernel_traits_baseILj2304EffS3_fjLj128EEEEEEEvNS0_19ForwardKernelParamsE)
        /*0174*/ 	.short	0x0210
        /*0176*/ 	.short	0x0088


	//----- nvinfo : EIATTR_SW_WAR
	.align		4
.L_5321:
        /*0178*/ 	.byte	0x04, 0x36
        /*017a*/ 	.short	(.L_5323 - .L_5322)
.L_5322:
        /*017c*/ 	.word	0x00000008
.L_5323:


//--------------------- .nv.info._ZN18transformer_engine13normalization19ln_fwd_tuned_kernelINS0_13Kernel_traitsIff13__nv_fp8_e4m3fjLj2048ELj1ELj4ELj1ELj16ENS0_18Kernel_traits_baseILj2048EffS3_fjLj128EEEEEEEvNS0_19ForwardKernelParamsE --------------------------
	.section	.nv.info._ZN18transformer_engine13normalization19ln_fwd_tuned_kernelINS0_13Kernel_traitsIff13__nv_fp8_e4m3fjLj2048ELj1ELj4ELj1ELj16ENS0_18Kernel_traits_baseILj2048EffS3_fjLj128EEEEEEEvNS0_19ForwardKernelParamsE,"",@"SHT_CUDA_INFO"
	.sectionflags	@""
	.align	4


	//----- nvinfo : EIATTR_CUDA_API_VERSION
	.align		4
        /*0000*/ 	.byte	0x04, 0x37
        /*0002*/ 	.short	(.L_5325 - .L_5324)
.L_5324:
        /*0004*/ 	.word	0x00000082


	//----- nvinfo : EIATTR_KPARAM_INFO
	.align		4
.L_5325:
        /*0008*/ 	.byte	0x04, 0x17
        /*000a*/ 	.short	(.L_5327 - .L_5326)
.L_5326:
        /*000c*/ 	.word	0x00000000
        /*0010*/ 	.short	0x0000
        /*0012*/ 	.short	0x0000
        /*0014*/ 	.byte	0x00, 0xf0, 0x21, 0x02


	//----- nvinfo : EIATTR_SPARSE_MMA_MASK
	.align		4
.L_5327:
        /*0018*/ 	.byte	0x03, 0x50
        /*001a*/ 	.short	0x0000


	//----- nvinfo : EIATTR_MAXREG_COUNT
	.align		4
        /*001c*/ 	.byte	0x03, 0x1b
        /*001e*/ 	.short	0x00ff


	//----- nvinfo : EIATTR_NUM_BARRIERS
	.align		4
        /*0020*/ 	.byte	0x02, 0x4c
        /*0022*/ 	.byte	0x01
	.zero		1


	//----- nvinfo : EIATTR_MERCURY_ISA_VERSION
	.align		4
        /*0024*/ 	.byte	0x03, 0x5f
        /*0026*/ 	.short	0x0101


	//----- nvinfo : EIATTR_COOP_GROUP_MASK_REGIDS
	.align		4
        /*0028*/ 	.byte	0x04, 0x29
        /*002a*/ 	.short	(.L_5329 - .L_5328)


	//   ....[0]....
.L_5328:
        /*002c*/ 	.word	0xffffffff


	//   ....[1]....
        /*0030*/ 	.word	0xffffffff


	//   ....[2]....
        /*0034*/ 	.word	0xffffffff


	//   ....[3]....
        /*0038*/ 	.word	0xffffffff


	//   ....[4]....
        /*003c*/ 	.word	0xffffffff


	//   ....[5]....
        /*0040*/ 	.word	0xffffffff


	//   ....[6]....
        /*0044*/ 	.word	0xffffffff


	//   ....[7]....
        /*0048*/ 	.word	0xffffffff


	//   ....[8]....
        /*004c*/ 	.word	0xffffffff


	//   ....[9]....
        /*0050*/ 	.word	0xffffffff


	//   ....[10]....
        /*0054*/ 	.word	0xffffffff


	//   ....[11]....
        /*0058*/ 	.word	0xffffffff


	//   ....[12]....
        /*005c*/ 	.word	0xffffffff


	//   ....[13]....
        /*0060*/ 	.word	0xffffffff


	//   ....[14]....
        /*0064*/ 	.word	0xffffffff


	//   ....[15]....
        /*0068*/ 	.word	0xffffffff


	//   ....[16]....
        /*006c*/ 	.word	0xffffffff


	//   ....[17]....
        /*0070*/ 	.word	0x050000ca


	//   ....[18]....
        /*0074*/ 	.word	0x050000ca


	//   ....[19]....
        /*0078*/ 	.word	0x050000ca


	//   ....[20]....
        /*007c*/ 	.word	0x050000ca


	//   ....[21]....
        /*0080*/ 	.word	0x050000ca


	//   ....[22]....
        /*0084*/ 	.word	0x050000ca


	//   ....[23]....
        /*0088*/ 	.word	0x050000ca


	//   ....[24]....
        /*008c*/ 	.word	0x050000ca


	//   ....[25]....
        /*0090*/ 	.word	0x050000ca


	//   ....[26]....
        /*0094*/ 	.word	0x050000ca


	//   ....[27]....
        /*0098*/ 	.word	0x050000ca


	//   ....[28]....
        /*009c*/ 	.word	0x050000ca


	//   ....[29]....
        /*00a0*/ 	.word	0x050000ca


	//   ....[30]....
        /*00a4*/ 	.word	0x050000ca


	//   ....[31]....
        /*00a8*/ 	.word	0x050000ca


	//   ....[32]....
        /*00ac*/ 	.word	0x050000ca


	//   ....[33]....
        /*00b0*/ 	.word	0x050000ca


	//----- nvinfo : EIATTR_COOP_GROUP_INSTR_OFFSETS
	.align		4
.L_5329:
        /*00b4*/ 	.byte	0x04, 0x28
        /*00b6*/ 	.short	(.L_5331 - .L_5330)


	//   ....[0]....
.L_5330:
        /*00b8*/ 	.word	0x00000b20


	//   ....[1]....
        /*00bc*/ 	.word	0x00000b40


	//   ....[2]....
        /*00c0*/ 	.word	0x00000b60


	//   ....[3]....
        /*00c4*/ 	.word	0x00000b80


	//   ....[4]....
        /*00c8*/ 	.word	0x00000ba0


	//   ....[5]....
        /*00cc*/ 	.word	0x000013d0


	//   ....[6]....
        /*00d0*/ 	.word	0x000013f0


	//   ....[7]....
        /*00d4*/ 	.word	0x00001410


	//   ....[8]....
        /*00d8*/ 	.word	0x00001430


	//   ....[9]....
        /*00dc*/ 	.word	0x00001450


	//   ....[10]....
        /*00e0*/ 	.word	0x00003d10


	//   ....[11]....
        /*00e4*/ 	.word	0x00003d30


	//   ....[12]....
        /*00e8*/ 	.word	0x00003d50


	//   ....[13]....
        /*00ec*/ 	.word	0x00003d70


	//   ....[14]....
        /*00f0*/ 	.word	0x00003d90


	//   ....[15]....
        /*00f4*/ 	.word	0x00003f30


	//   ....[16]....
        /*00f8*/ 	.word	0x00003f50


	//   ....[17]....
        /*00fc*/ 	.word	0x000041b0


	//   ....[18]....
        /*0100*/ 	.word	0x00004230


	//   ....[19]....
        /*0104*/ 	.word	0x00004290


	//   ....[20]....
        /*0108*/ 	.word	0x000042f0


	//   ....[21]....
        /*010c*/ 	.word	0x00004350


	//   ....[22]....
        /*0110*/ 	.word	0x00004bd0


	//   ....[23]....
        /*0114*/ 	.word	0x00004c30


	//   ....[24]....
        /*0118*/ 	.word	0x00004c90


	//   ....[25]....
        /*011c*/ 	.word	0x00004cf0


	//   ....[26]....
        /*0120*/ 	.word	0x00004d50


	//   ....[27]....
        /*0124*/ 	.word	0x00004de0


	//   ....[28]....
        /*0128*/ 	.word	0x00004e80


	//   ....[29]....
        /*012c*/ 	.word	0x00004ef0


	//   ....[30]....
        /*0130*/ 	.word	0x00004f60


	//   ....[31]....
        /*0134*/ 	.word	0x00004fd0


	//   ....[32]....
        /*0138*/ 	.word	0x00005050


	//   ....[33]....
        /*013c*/ 	.word	0x000050c0


	//----- nvinfo : EIATTR_EXIT_INSTR_OFFSETS
	.align		4
.L_5331:
        /*0140*/ 	.byte	0x04, 0x1c
        /*0142*/ 	.short	(.L_5333 - .L_5332)


	//   ....[0]....
.L_5332:
        /*0144*/ 	.word	0x00004000


	//   ....[1]....
        /*0148*/ 	.word	0x00004060


	//   ....[2]....
        /*014c*/ 	.word	0x00004150


	//----- nvinfo : EIATTR_MAX_THREADS
	.align		4
.L_5333:
        /*0150*/ 	.byte	0x04, 0x05
        /*0152*/ 	.short	(.L_5335 - .L_5334)
.L_5334:
        /*0154*/ 	.word	0x00000080
        /*0158*/ 	.word	0x00000001
        /*015c*/ 	.word	0x00000001


	//----- nvinfo : EIATTR_CRS_STACK_SIZE
	.align		4
.L_5335:
        /*0160*/ 	.byte	0x04, 0x1e
        /*0162*/ 	.short	(.L_5337 - .L_5336)
.L_5336:
        /*0164*/ 	.word	0x00000000


	//----- nvinfo : EIATTR_CBANK_PARAM_SIZE
	.align		4
.L_5337:
        /*0168*/ 	.byte	0x03, 0x19
        /*016a*/ 	.short	0x0088


	//----- nvinfo : EIATTR_PARAM_CBANK
	.align		4
        /*016c*/ 	.byte	0x04, 0x0a
        /*016e*/ 	.short	(.L_5339 - .L_5338)
	.align		4
.L_5338:
        /*0170*/ 	.word	index@(.nv.constant0._ZN18transformer_engine13normalization19ln_fwd_tuned_kernelINS0_13Kernel_traitsIff13__nv_fp8_e4m3fjLj2048ELj1ELj4ELj1ELj16ENS0_18Kernel_traits_baseILj2048EffS3_fjLj128EEEEEEEvNS0_19ForwardKernelParamsE)
        /*0174*/ 	.short	0x0210
        /*0176*/ 	.short	0x0088


	//----- nvinfo : EIATTR_SW_WAR
	.align		4
.L_5339:
        /*0178*/ 	.byte	0x04, 0x36
        /*017a*/ 	.short	(.L_5341 - .L_5340)
.L_5340:
        /*017c*/ 	.word	0x00000008
.L_5341:


//--------------------- .nv.info._ZN18transformer_engine13normalization19ln_fwd_tuned_kernelINS0_13Kernel_traitsIff13__nv_fp8_e4m3fjLj1536ELj1ELj4ELj1ELj16ENS0_18Kernel_traits_baseILj1536EffS3_fjLj128EEEEEEEvNS0_19ForwardKernelParamsE --------------------------
	.section	.nv.info._ZN18transformer_engine13normalization19ln_fwd_tuned_kernelINS0_13Kernel_traitsIff13__nv_fp8_e4m3fjLj1536ELj1ELj4ELj1ELj16ENS0_18Kernel_traits_baseILj1536EffS3_fjLj128EEEEEEEvNS0_19ForwardKernelParamsE,"",@"SHT_CUDA_INFO"
	.sectionflags	@""
	.align	4


	//----- nvinfo : EIATTR_CUDA_API_VERSION
	.align		4
        /*0000*/ 	.byte	0x04, 0x37
        /*0002*/ 	.short	(.L_5343 - .L_5342)
.L_5342:
        /*0004*/ 	.word	0x00000082


	//----- nvinfo : EIATTR_KPARAM_INFO
	.align		4
.L_5343:
        /*0008*/ 	.byte	0x04, 0x17
        /*000a*/ 	.short	(.L_5345 - .L_5344)
.L_5344:
        /*000c*/ 	.word	0x00000000
        /*0010*/ 	.short	0x0000
        /*0012*/ 	.short	0x0000
        /*0014*/ 	.byte	0x00, 0xf0, 0x21, 0x02


	//----- nvinfo : EIATTR_SPARSE_MMA_MASK
	.align		4
.L_5345:
        /*0018*/ 	.byte	0x03, 0x50
        /*001a*/ 	.short	0x0000


	//----- nvinfo : EIATTR_MAXREG_COUNT
	.align		4
        /*001c*/ 	.byte	0x03, 0x1b
        /*001e*/ 	.short	0x00ff


	//----- nvinfo : EIATTR_NUM_BARRIERS
	.align		4
        /*0020*/ 	.byte	0x02, 0x4c
        /*0022*/ 	.byte	0x01
	.zero		1


	//----- nvinfo : EIATTR_MERCURY_ISA_VERSION
	.align		4
        /*0024*/ 	.byte	0x03, 0x5f
        /*0026*/ 	.short	0x0101


	//----- nvinfo : EIATTR_COOP_GROUP_MASK_REGIDS
	.align		4
        /*0028*/ 	.byte	0x04, 0x29
        /*002a*/ 	.short	(.L_5347 - .L_5346)


	//   ....[0]....
.L_5346:
        /*002c*/ 	.word	0xffffffff


	//   ....[1]....
        /*0030*/ 	.word	0xffffffff


	//   ....[2]....
        /*0034*/ 	.word	0xffffffff


	//   ....[3]....
        /*0038*/ 	.word	0xffffffff


	//   ....[4]....
        /*003c*/ 	.word	0xffffffff


	//   ....[5]....
        /*0040*/ 	.word	0xffffffff


	//   ....[6]....
        /*0044*/ 	.word	0xffffffff


	//   ....[7]....
        /*0048*/ 	.word	0xffffffff


	//   ....[8]....
        /*004c*/ 	.word	0xffffffff


	//   ....[9]....
        /*0050*/ 	.word	0xffffffff


	//   ....[10]....
        /*0054*/ 	.word	0xffffffff


	//   ....[11]....
        /*0058*/ 	.word	0xffffffff


	//   ....[12]....
        /*005c*/ 	.word	0xffffffff


	//   ....[13]....
        /*0060*/ 	.word	0xffffffff


	//   ....[14]....
        /*0064*/ 	.word	0xffffffff


	//   ....[15]....
        /*0068*/ 	.word	0xffffffff


	//   ....[16]....
        /*006c*/ 	.word	0xffffffff


	//   ....[17]....
        /*0070*/ 	.word	0x0500009c


	//   ....[18]....
        /*0074*/ 	.word	0x0500009c


	//   ....[19]....
        /*0078*/ 	.word	0x0500009c


	//   ....[20]....
        /*007c*/ 	.word	0x0500009c


	//   ....[21]....
        /*0080*/ 	.word	0x0500009c


	//   ....[22]....
        /*0084*/ 	.word	0x0500009c


	//   ....[23]....
        /*0088*/ 	.word	0x0500009c


	//   ....[24]....
        /*008c*/ 	.word	0x0500009c


	//   ....[25]....
        /*0090*/ 	.word	0x0500009c


	//   ....[26]....
        /*0094*/ 	.word	0x0500009c


	//   ....[27]....
        /*0098*/ 	.word	0x0500009c


	//   ....[28]....
        /*009c*/ 	.word	0x0500009c


	//   ....[29]....
        /*00a0*/ 	.word	0x0500009c


	//   ....[30]....
        /*00a4*/ 	.word	0x0500009c


	//   ....[31]....
        /*00a8*/ 	.word	0x0500009c


	//   ....[32]....
        /*00ac*/ 	.word	0x0500009c


	//   ....[33]....
        /*00b0*/ 	.word	0x0500009c


	//----- nvinfo : EIATTR_COOP_GROUP_INSTR_OFFSETS
	.align		4
.L_5347:
        /*00b4*/ 	.byte	0x04, 0x28
        /*00b6*/ 	.short	(.L_5349 - .L_5348)


	//   ....[0]....
.L_5348:
        /*00b8*/ 	.word	0x000008c0


	//   ....[1]....
        /*00bc*/ 	.word	0x000008e0


	//   ....[2]....
        /*00c0*/ 	.word	0x00000900


	//   ....[3]....
        /*00c4*/ 	.word	0x00000920


	//   ....[4]....
        /*00c8*/ 	.word	0x00000940


	//   ....[5]....
        /*00cc*/ 	.word	0x00000f70


	//   ....[6]....
        /*00d0*/ 	.word	0x00000f90


	//   ....[7]....
        /*00d4*/ 	.word	0x00000fb0


	//   ....[8]....
        /*00d8*/ 	.word	0x00000fd0


	//   ....[9]....
        /*00dc*/ 	.word	0x00000ff0


	//   ....[10]....
        /*00e0*/ 	.word	0x00002ee0


	//   ....[11]....
        /*00e4*/ 	.word	0x00002f00


	//   ....[12]....
        /*00e8*/ 	.word	0x00002f20


	//   ....[13]....
        /*00ec*/ 	.word	0x00002f40


	//   ....[14]....
        /*00f0*/ 	.word	0x00002f60


	//   ....[15]....
        /*00f4*/ 	.word	0x00003100


	//   ....[16]....
        /*00f8*/ 	.word	0x00003120


	//   ....[17]....
        /*00fc*/ 	.word	0x00003380


	//   ....[18]....
        /*0100*/ 	.word	0x00003400


	//   ....[19]....
        /*0104*/ 	.word	0x00003460


	//   ....[20]....
        /*0108*/ 	.word	0x000034c0


	//   ....[21]....
        /*010c*/ 	.word	0x00003520


	//   ....[22]....
        /*0110*/ 	.word	0x00003ba0


	//   ....[23]....
        /*0114*/ 	.word	0x00003c00


	//   ....[24]....
        /*0118*/ 	.word	0x00003c60


	//   ....[25]....
        /*011c*/ 	.word	0x00003cc0


	//   ....[26]....
        /*0120*/ 	.word	0x00003d20


	//   ....[27]....
        /*0124*/ 	.word	0x00003db0


	//   ....[28]....
        /*0128*/ 	.word	0x00003e50


	//   ....[29]....
        /*012c*/ 	.word	0x00003ec0


	//   ....[30]....
        /*0130*/ 	.word	0x00003f30


	//   ....[31]....
        /*0134*/ 	.word	0x00003fa0


	//   ....[32]....
        /*0138*/ 	.word	0x00004020


	//   ....[33]....
        /*013c*/ 	.word	0x00004090


	//----- nvinfo : EIATTR_EXIT_INSTR_OFFSETS
	.align		4
.L_5349:
        /*0140*/ 	.byte	0x04, 0x1c
        /*0142*/ 	.short	(.L_5351 - .L_5350)


	//   ....[0]....
.L_5350:
        /*0144*/ 	.word	0x000031d0


	//   ....[1]....
        /*0148*/ 	.word	0x00003230


	//   ....[2]....
        /*014c*/ 	.word	0x00003320


	//----- nvinfo : EIATTR_MAX_THREADS
	.align		4
.L_5351:
        /*0150*/ 	.byte	0x04, 0x05
        /*0152*/ 	.short	(.L_5353 - .L_5352)
.L_5352:
        /*0154*/ 	.word	0x00000080
        /*0158*/ 	.word	0x00000001
        /*015c*/ 	.word	0x00000001


	//----- nvinfo : EIATTR_CRS_STACK_SIZE
	.align		4
.L_5353:
        /*0160*/ 	.byte	0x04, 0x1e
        /*0162*/ 	.short	(.L_5355 - .L_5354)
.L_5354:
        /*0164*/ 	.word	0x00000000


	//----- nvinfo : EIATTR_CBANK_PARAM_SIZE
	.align		4
.L_5355:
        /*0168*/ 	.byte	0x03, 0x19
        /*016a*/ 	.short	0x0088


	//----- nvinfo : EIATTR_PARAM_CBANK
	.align		4
        /*016c*/ 	.byte	0x04, 0x0a
        /*016e*/ 	.short	(.L_5357 - .L_5356)
	.align		4
.L_5356:
        /*0170*/ 	.word	index@(.nv.constant0._ZN18transformer_engine13normalization19ln_fwd_tuned_kernelINS0_13Kernel_traitsIff13__nv_fp8_e4m3fjLj1536ELj1ELj4ELj1ELj16ENS0_18Kernel_traits_baseILj1536EffS3_fjLj128EEEEEEEvNS0_19ForwardKernelParamsE)
        /*0174*/ 	.short	0x0210
        /*0176*/ 	.short	0x0088


	//----- nvinfo : EIATTR_SW_WAR
	.align		4
.L_5357:
        /*0178*/ 	.byte	0x04, 0x36
        /*017a*/ 	.short	(.L_5359 - .L_5358)
.L_5358:
        /*017c*/ 	.word	0x00000008
.L_5359:


//--------------------- .nv.info._ZN18transformer_engine13normalization19ln_fwd_tuned_kernelINS0_13Kernel_traitsIff13__nv_fp8_e4m3fjLj1024ELj1ELj4ELj1ELj16ENS0_18Kernel_traits_baseILj1024EffS3_fjLj128EEEEEEEvNS0_19ForwardKernelParamsE --------------------------
	.section	.nv.info._ZN18transformer_engine13normalization19ln_fwd_tuned_kernelINS0_13Kernel_traitsIff13__nv_fp8_e4m3fjLj1024ELj1ELj4ELj1ELj16ENS0_18Kernel_traits_baseILj1024EffS3_fjLj128EEEEEEEvNS0_19ForwardKernelParamsE,"",@"SHT_CUDA_INFO"
	.sectionflags	@""
	.align	4


	//----- nvinfo : EIATTR_CUDA_API_VERSION
	.align		4
        /*0000*/ 	.byte	0x04, 0x37
        /*0002*/ 	.short	(.L_5361 - .L_5360)
.L_5360:
        /*0004*/ 	.word	0x00000082


	//----- nvinfo : EIATTR_KPARAM_INFO
	.align		4
.L_5361:
        /*0008*/ 	.byte	0x04, 0x17
        /*000a*/ 	.short	(.L_5363 - .L_5362)
.L_5362:
        /*000c*/ 	.word	0x00000000
        /*0010*/ 	.short	0x0000
        /*0012*/ 	.short	0x0000
        /*0014*/ 	.byte	0x00, 0xf0, 0x21, 0x02


	//----- nvinfo : EIATTR_SPARSE_MMA_MASK
	.align		4
.L_5363:
        /*0018*/ 	.byte	0x03, 0x50
        /*001a*/ 	.short	0x0000


	//----- nvinfo : EIATTR_MAXREG_COUNT
	.align		4
        /*001c*/ 	.byte	0x03, 0x1b
        /*001e*/ 	.short	0x00ff


	//----- nvinfo : EIATTR_NUM_BARRIERS
	.align		4
        /*0020*/ 	.byte	0x02, 0x4c
        /*0022*/ 	.byte	0x01
	.zero		1


	//----- nvinfo : EIATTR_MERCURY_ISA_VERSION
	.align		4
        /*0024*/ 	.byte	0x03, 0x5f
        /*0026*/ 	.short	0x0101


	//----- nvinfo : EIATTR_COOP_GROUP_MASK_REGIDS
	.align		4
        /*0028*/ 	.byte	0x04, 0x29
        /*002a*/ 	.short	(.L_5365 - .L_5364)


	//   ....[0]....
.L_5364:
        /*002c*/ 	.word	0xffffffff


	//   ....[1]....
        /*0030*/ 	.word	0xffffffff


	//   ....[2]....
        /*0034*/ 	.word	0xffffffff


	//   ....[3]....
        /*0038*/ 	.word	0xffffffff


	//   ....[4]....
        /*003c*/ 	.word	0xffffffff


	//   ....[5]....
        /*0040*/ 	.word	0xffffffff


	//   ....[6]....
        /*0044*/ 	.word	0xffffffff


	//   ....[7]....
        /*0048*/ 	.word	0xffffffff


	//   ....[8]....
        /*004c*/ 	.word	0xffffffff


	//   ....[9]....
        /*0050*/ 	.word	0xffffffff


	//   ....[10]....
        /*0054*/ 	.word	0xffffffff


	//   ....[11]....
        /*0058*/ 	.word	0xffffffff


	//   ....[12]....
        /*005c*/ 	.word	0xffffffff


	//   ....[13]....
        /*0060*/ 	.word	0xffffffff


	//   ....[14]....
        /*0064*/ 	.word	0xffffffff


	//   ....[15]....
        /*0068*/ 	.word	0xffffffff


	//   ....[16]....
        /*006c*/ 	.word	0xffffffff


	//   ....[17]....
        /*0070*/ 	.word	0x05000069


	//   ....[18]....
        /*0074*/ 	.word	0x05000069


	//   ....[19]....
        /*0078*/ 	.word	0x05000069


	//   ....[20]....
        /*007c*/ 	.word	0x05000069


	//   ....[21]....
        /*0080*/ 	.word	0x05000069


	//   ....[22]....
        /*0084*/ 	.word	0x05000069


	//   ....[23]....
        /*0088*/ 	.word	0x05000069


	//   ....[24]....
        /*008c*/ 	.word	0x05000069


	//   ....[25]....
        /*0090*/ 	.word	0x05000069


	//   ....[26]....
        /*0094*/ 	.word	0x05000069


	//   ....[27]....
        /*0098*/ 	.word	0x05000069


	//   ....[28]....
        /*009c*/ 	.word	0x05000069


	//   ....[29]....
        /*00a0*/ 	.word	0x05000069


	//   ....[30]....
        /*00a4*/ 	.word	0x05000069


	//   ....[31]....
        /*00a8*/ 	.word	0x05000069


	//   ....[32]....
        /*00ac*/ 	.word	0x05000069


	//   ....[33]....
        /*00b0*/ 	.word	0x05000069


	//----- nvinfo : EIATTR_COOP_GROUP_INSTR_OFFSETS
	.align		4
.L_5365:
        /*00b4*/ 	.byte	0x04, 0x28
        /*00b6*/ 	.short	(.L_5367 - .L_5366)


	//   ....[0]....
.L_5366:
        /*00b8*/ 	.word	0x00000680


	//   ....[1]....
        /*00bc*/ 	.word	0x000006a0


	//   ....[2]....
        /*00c0*/ 	.word	0x000006c0


	//   ....[3]....
        /*00c4*/ 	.word	0x000006e0


	//   ....[4]....
        /*00c8*/ 	.word	0x00000700


	//   ....[5]....
        /*00cc*/ 	.word	0x00000b30


	//   ....[6]....
        /*00d0*/ 	.word	0x00000b50


	//   ....[7]....
        /*00d4*/ 	.word	0x00000b70


	//   ....[8]....
        /*00d8*/ 	.word	0x00000b90


	//   ....[9]....
        /*00dc*/ 	.word	0x00000bb0


	//   ....[10]....
        /*00e0*/ 	.word	0x000020f0


	//   ....[11]....
        /*00e4*/ 	.word	0x00002110


	//   ....[12]....
        /*00e8*/ 	.word	0x00002130


	//   ....[13]....
        /*00ec*/ 	.word	0x00002150


	//   ....[14]....
        /*00f0*/ 	.word	0x00002170


	//   ....[15]....
        /*00f4*/ 	.word	0x00002310


	//   ....[16]....
        /*00f8*/ 	.word	0x00002330


	//   ....[17]....
        /*00fc*/ 	.word	0x00002590


	//   ....[18]....
        /*0100*/ 	.word	0x00002610


	//   ....[19]....
        /*0104*/ 	.word	0x00002670


	//   ....[20]....
        /*0108*/ 	.word	0x000026d0


	//   ....[21]....
        /*010c*/ 	.word	0x00002730


	//   ....[22]....
        /*0110*/ 	.word	0x00002bb0


	//   ....[23]....
        /*0114*/ 	.word	0x00002c10


	//   ....[24]....
        /*0118*/ 	.word	0x00002c70


	//   ....[25]....
        /*011c*/ 	.word	0x00002cd0


	//   ....[26]....
        /*0120*/ 	.word	0x00002d30


	//   ....[27]....
        /*0124*/ 	.word	0x00002dc0


	//   ....[28]....
        /*0128*/ 	.word	0x00002e50


	//   ....[29]....
        /*012c*/ 	.word	0x00002ec0


	//   ....[30]....
        /*0130*/ 	.word	0x00002f30


	//   ....[31]....
        /*0134*/ 	.word	0x00002fa0


	//   ....[32]....
        /*0138*/ 	.word	0x00003010


	//   ....[33]....
        /*013c*/ 	.word	0x00003080


	//----- nvinfo : EIATTR_EXIT_INSTR_OFFSETS
	.align		4
.L_5367:
        /*0140*/ 	.byte	0x04, 0x1c
        /*0142*/ 	.short	(.L_5369 - .L_5368)


	//   ....[0]....
.L_5368:
        /*0144*/ 	.word	0x000023e0


	//   ....[1]....
        /*0148*/ 	.word	0x00002440


	//   ....[2]....
        /*014c*/ 	.word	0x00002530


	//----- nvinfo : EIATTR_MAX_THREADS
	.align		4
.L_5369:
        /*0150*/ 	.byte	0x04, 0x05
        /*0152*/ 	.short	(.L_5371 - .L_5370)
.L_5370:
        /*0154*/ 	.word	0x00000080
        /*0158*/ 	.word	0x00000001
        /*015c*/ 	.word	0x00000001


	//----- nvinfo : EIATTR_CRS_STACK_SIZE
	.align		4
.L_5371:
        /*0160*/ 	.byte	0x04, 0x1e
        /*0162*/ 	.short	(.L_5373 - .L_5372)
.L_5372:
        /*0164*/ 	.word	0x00000000


	//----- nvinfo : EIATTR_CBANK_PARAM_SIZE
	.align		4
.L_5373:
        /*0168*/ 	.byte	0x03, 0x19
        /*016a*/ 	.short	0x0088


	//----- nvinfo : EIATTR_PARAM_CBANK
	.align		4
        /*016c*/ 	.byte	0x04, 0x0a
        /*016e*/ 	.short	(.L_5375 - .L_5374)
	.align		4
.L_5374:
        /*0170*/ 	.word	index@(.nv.constant0._ZN18transformer_engine13normalization19ln_fwd_tuned_kernelINS0_13Kernel_traitsIff13__nv_fp8_e4m3fjLj1024ELj1ELj4ELj1ELj16ENS0_18Kernel_traits_baseILj1024EffS3_fjLj128EEEEEEEvNS0_19ForwardKernelParamsE)
        /*0174*/ 	.short	0x0210
        /*0176*/ 	.short	0x0088


	//----- nvinfo : EIATTR_SW_WAR
	.align		4
.L_5375:
        /*0178*/ 	.byte	0x04, 0x36
        /*017a*/ 	.short	(.L_5377 - .L_5376)
.L_5376:
        /*017c*/ 	.word	0x00000008
.L_5377:


//--------------------- .nv.info._ZN18transformer_engine13normalization19ln_fwd_tuned_kernelINS0_13Kernel_traitsIff13__nv_fp8_e4m3fjLj768ELj1ELj4ELj1ELj16ENS0_18Kernel_traits_baseILj768EffS3_fjLj128EEEEEEEvNS0_19ForwardKernelParamsE --------------------------
	.section	.nv.info._ZN18transformer_engine13normalization19ln_fwd_tuned_kernelINS0_13Kernel_traitsIff13__nv_fp8_e4m3fjLj768ELj1ELj4ELj1ELj16ENS0_18Kernel_traits_baseILj768EffS3_fjLj128EEEEEEEvNS0_19ForwardKernelParamsE,"",@"SHT_CUDA_INFO"
	.sectionflags	@""
	.align	4


	//----- nvinfo : EIATTR_CUDA_API_VERSION
	.align		4
        /*0000*/ 	.byte	0x04, 0x37
        /*0002*/ 	.short	(.L_5379 - .L_5378)
.L_5378:
        /*0004*/ 	.word	0x00000082


	//----- nvinfo : EIATTR_KPARAM_INFO
	.align		4
.L_5379:
        /*0008*/ 	.byte	0x04, 0x17
        /*000a*/ 	.short	(.L_5381 - .L_5380)
.L_5380:
        /*000c*/ 	.word	0x00000000
        /*0010*/ 	.short	0x0000
        /*0012*/ 	.short	0x0000
        /*0014*/ 	.byte	0x00, 0xf0, 0x21, 0x02


	//----- nvinfo : EIATTR_SPARSE_MMA_MASK
	.align		4
.L_5381:
        /*0018*/ 	.byte	0x03, 0x50
        /*001a*/ 	.short	0x0000


	//----- nvinfo : EIATTR_MAXREG_COUNT
	.align		4
        /*001c*/ 	.byte	0x03, 0x1b
        /*001e*/ 	.short	0x00ff


	//----- nvinfo : EIATTR_NUM_BARRIERS
	.align		4
        /*0020*/ 	.byte	0x02, 0x4c
        /*0022*/ 	.byte	0x01
	.zero		1


	//----- nvinfo : EIATTR_MERCURY_ISA_VERSION
	.align		4
        /*0024*/ 	.byte	0x03, 0x5f
        /*0026*/ 	.short	0x0101


	//----- nvinfo : EIATTR_COOP_GROUP_MASK_REGIDS
	.align		4
        /*0028*/ 	.byte	0x04, 0x29
        /*002a*/ 	.short	(.L_5383 - .L_5382)


	//   ....[0]....
.L_5382:
        /*002c*/ 	.word	0xffffffff


	//   ....[1]....
        /*0030*/ 	.word	0xffffffff


	//   ....[2]....
        /*0034*/ 	.word	0xffffffff


	//   ....[3]....
        /*0038*/ 	.word	0xffffffff


	//   ....[4]....
        /*003c*/ 	.word	0xffffffff


	//   ....[5]....
        /*0040*/ 	.word	0xffffffff


	//   ....[6]....
        /*0044*/ 	.word	0xffffffff


	//   ....[7]....
        /*0048*/ 	.word	0xffffffff


	//   ....[8]....
        /*004c*/ 	.word	0xffffffff


	//   ....[9]....
        /*0050*/ 	.word	0xffffffff


	//   ....[10]....
        /*0054*/ 	.word	0xffffffff


	//   ....[11]....
        /*0058*/ 	.word	0xffffffff


	//   ....[12]....
        /*005c*/ 	.word	0xffffffff


	//   ....[13]....
        /*0060*/ 	.word	0xffffffff


	//   ....[14]....
        /*0064*/ 	.word	0xffffffff


	//   ....[15]....
        /*0068*/ 	.word	0xffffffff


	//   ....[16]....
        /*006c*/ 	.word	0xffffffff


	//   ....[17]....
        /*0070*/ 	.word	0x05000053


	//   ....[18]....
        /*0074*/ 	.word	0x05000053


	//   ....[19]....
        /*0078*/ 	.word	0x05000053


	//   ....[20]....
        /*007c*/ 	.word	0x05000053


	//   ....[21]....
        /*0080*/ 	.word	0x05000053


	//   ....[22]....
        /*0084*/ 	.word	0x05000053


	//   ....[23]....
        /*0088*/ 	.word	0x05000053


	//   ....[24]....
        /*008c*/ 	.word	0x05000053


	//   ....[25]....
        /*0090*/ 	.word	0x05000053


	//   ....[26]....
        /*0094*/ 	.word	0x05000053


	//   ....[27]....
        /*0098*/ 	.word	0x05000053


	//   ....[28]....
        /*009c*/ 	.word	0x05000053


	//   ....[29]....
        /*00a0*/ 	.word	0x05000053


	//   ....[30]....
        /*00a4*/ 	.word	0x05000053


	//   ....[31]....
        /*00a8*/ 	.word	0x05000053


	//   ....[32]....
        /*00ac*/ 	.word	0x05000053


	//   ....[33]....
        /*00b0*/ 	.word	0x05000053


	//----- nvinfo : EIATTR_COOP_GROUP_INSTR_OFFSETS
	.align		4
.L_5383:
        /*00b4*/ 	.byte	0x04, 0x28
        /*00b6*/ 	.short	(.L_5385 - .L_5384)


	//   ....[0]....
.L_5384:
        /*00b8*/ 	.word	0x00000560


	//   ....[1]....
        /*00bc*/ 	.word	0x00000580


	//   ....[2]....
        /*00c0*/ 	.word	0x000005a0


	//   ....[3]....
        /*00c4*/ 	.word	0x000005c0


	//   ....[4]....
        /*00c8*/ 	.word	0x000005e0


	//   ....[5]....
        /*00cc*/ 	.word	0x00000910


	//   ....[6]....
        /*00d0*/ 	.word	0x00000930


	//   ....[7]....
        /*00d4*/ 	.word	0x00000950


	//   ....[8]....
        /*00d8*/ 	.word	0x00000970


	//   ....[9]....
        /*00dc*/ 	.word	0x00000990


	//   ....[10]....
        /*00e0*/ 	.word	0x00001a00


	//   ....[11]....
        /*00e4*/ 	.word	0x00001a20


	//   ....[12]....
        /*00e8*/ 	.word	0x00001a40


	//   ....[13]....
        /*00ec*/ 	.word	0x00001a60


	//   ....[14]....
        /*00f0*/ 	.word	0x00001a80


	//   ....[15]....
        /*00f4*/ 	.word	0x00001c20


	//   ....[16]....
        /*00f8*/ 	.word	0x00001c40


	//   ....[17]....
        /*00fc*/ 	.word	0x00001ea0


	//   ....[18]....
        /*0100*/ 	.word	0x00001f20


	//   ....[19]....
        /*0104*/ 	.word	0x00001f80


	//   ....[20]....
        /*0108*/ 	.word	0x00001fe0


	//   ....[21]....
        /*010c*/ 	.word	0x00002040


	//   ....[22]....
        /*0110*/ 	.word	0x000023c0


	//   ....[23]....
        /*0114*/ 	.word	0x00002420


	//   ....[24]....
        /*0118*/ 	.word	0x00002480


	//   ....[25]....
        /*011c*/ 	.word	0x000024e0


	//   ....[26]....
        /*0120*/ 	.word	0x00002540


	//   ....[27]....
        /*0124*/ 	.word	0x000025c0


	//   ....[28]....
        /*0128*/ 	.word	0x00002660


	//   ....[29]....
        /*012c*/ 	.word	0x000026d0


	//   ....[30]....
        /*0130*/ 	.word	0x00002740


	//   ....[31]....
        /*0134*/ 	.word	0x000027b0


	//   ....[32]....
        /*0138*/ 	.word	0x00002830


	//   ....[33]....
        /*013c*/ 	.word	0x000028a0


	//----- nvinfo : EIATTR_EXIT_INSTR_OFFSETS
	.align		4
.L_5385:
        /*0140*/ 	.byte	0x04, 0x1c
        /*0142*/ 	.short	(.L_5387 - .L_5386)


	//   ....[0]....
.L_5386:
        /*0144*/ 	.word	0x00001cf0


	//   ....[1]....
        /*0148*/ 	.word	0x00001d50


	//   ....[2]....
        /*014c*/ 	.word	0x00001e40


	//----- nvinfo : EIATTR_MAX_THREADS
	.align		4
.L_5387:
        /*0150*/ 	.byte	0x04, 0x05
        /*0152*/ 	.short	(.L_5389 - .L_5388)
.L_5388:
        /*0154*/ 	.word	0x00000080
        /*0158*/ 	.word	0x00000001
        /*015c*/ 	.word	0x00000001


	//----- nvinfo : EIATTR_CRS_STACK_SIZE
	.align		4
.L_5389:
        /*0160*/ 	.byte	0x04, 0x1e
        /*0162*/ 	.short	(.L_5391 - .L_5390)
.L_5390:
        /*0164*/ 	.word	0x00000000


	//----- nvinfo : EIATTR_CBANK_PARAM_SIZE
	.align		4
.L_5391:
        /*0168*/ 	.byte	0x03, 0x19
        /*016a*/ 	.short	0x0088


	//----- nvinfo : EIATTR_PARAM_CBANK
	.align		4
        /*016c*/ 	.byte	0x04, 0x0a
        /*016e*/ 	.short	(.L_5393 - .L_5392)
	.align		4
.L_5392:
        /*0170*/ 	.word	index@(.nv.constant0._ZN18transformer_engine13normalization19ln_fwd_tuned_kernelINS0_13Kernel_traitsIff13__nv_fp8_e4m3fjLj768ELj1ELj4ELj1ELj16ENS0_18Kernel_traits_baseILj768EffS3_fjLj128EEEEEEEvNS0_19ForwardKernelParamsE)
        /*0174*/ 	.short	0x0210
        /*0176*/ 	.short	0x0088


	//----- nvinfo : EIATTR_SW_WAR
	.align		4
.L_5393:
        /*0178*/ 	.byte	0x04, 0x36
        /*017a*/ 	.short	(.L_5395 - .L_5394)
.L_5394:
        /*017c*/ 	.word	0x00000008
.L_5395:


//--------------------- .nv.info._ZN18transformer_engine13normalization19ln_fwd_tuned_kernelINS0_13Kernel_traitsI6__halfS3_13__nv_fp8_e4m3fjLj65536ELj8ELj1ELj4ELj16ENS0_18Kernel_traits_baseILj65536ES3_S3_S4_fjLj128EEEEEEEvNS0_19ForwardKernelParamsE --------------------------
	.section	.nv.info._ZN18transformer_engine13normalization19ln_fwd_tuned_kernelINS0_13Kernel_traitsI6__halfS3_13__nv_fp8_e4m3fjLj65536ELj8ELj1ELj4ELj16ENS0_18Kernel_traits_baseILj65536ES3_S3_S4_fjLj128EEEEEEEvNS0_19ForwardKernelParamsE,"",@"SHT_CUDA_INFO"
	.sectionflags	@""
	.align	4


	//----- nvinfo : EIATTR_CUDA_API_VERSION
	.align		4
        /*0000*/ 	.byte	0x04, 0x37
        /*0002*/ 	.short	(.L_5397 - .L_5396)
.L_5396:
        /*0004*/ 	.word	0x00000082


	//----- nvinfo : EIATTR_KPARAM_INFO
	.align		4
.L_5397:
        /*0008*/ 	.byte	0x04, 0x17
        /*000a*/ 	.short	(.L_5399 - .L_5398)
.L_5398:
        /*000c*/ 	.word	0x00000000
        /*0010*/ 	.short	0x0000
        /*0012*/ 	.short	0x0000
        /*0014*/ 	.byte	0x00, 0xf0, 0x21, 0x02


	//----- nvinfo : EIATTR_SPARSE_MMA_MASK
	.align		4
.L_5399:
        /*0018*/ 	.byte	0x03, 0x50
        /*001a*/ 	.short	0x0000


	//----- nvinfo : EIATTR_MAXREG_COUNT
	.align		4
        /*001c*/ 	.byte	0x03, 0x1b
        /*001e*/ 	.short	0x00ff


	//----- nvinfo : EIATTR_NUM_BARRIERS
	.align		4
        /*0020*/ 	.byte	0x02, 0x4c
        /*0022*/ 	.byte	0x01
	.zero		1


	//----- nvinfo : EIATTR_MERCURY_ISA_VERSION
	.align		4
        /*0024*/ 	.byte	0x03, 0x5f
        /*0026*/ 	.short	0x0101


	//----- nvinfo : EIATTR_COOP_GROUP_MASK_REGIDS
	.align		4
        /*0028*/ 	.byte	0x04, 0x29
        /*002a*/ 	.short	(.L_5401 - .L_5400)


	//   ....[0]....
.L_5400:
        /*002c*/ 	.word	0xffffffff


	//   ....[1]....
        /*0030*/ 	.word	0xffffffff


	//   ....[2]....
        /*0034*/ 	.word	0xffffffff


	//   ....[3]....
        /*0038*/ 	.word	0xffffffff


	//   ....[4]....
        /*003c*/ 	.word	0xffffffff


	//   ....[5]....
        /*0040*/ 	.word	0xffffffff


	//   ....[6]....
        /*0044*/ 	.word	0xffffffff


	//   ....[7]....
        /*0048*/ 	.word	0xffffffff


	//   ....[8]....
        /*004c*/ 	.word	0xffffffff


	//   ....[9]....
        /*0050*/ 	.word	0xffffffff


	//   ....[10]....
        /*0054*/ 	.word	0xffffffff


	//   ....[11]....
        /*0058*/ 	.word	0xffffffff


	//   ....[12]....
        /*005c*/ 	.word	0xffffffff


	//   ....[13]....
        /*0060*/ 	.word	0xffffffff


	//   ....[14]....
        /*0064*/ 	.word	0xffffffff


	//   ....[15]....
        /*0068*/ 	.word	0xffffffff


	//   ....[16]....
        /*006c*/ 	.word	0xffffffff


	//   ....[17]....
        /*0070*/ 	.word	0xffffffff


	//   ....[18]....
        /*0074*/ 	.word	0xffffffff


	//   ....[19]....
        /*0078*/ 	.word	0xffffffff


	//   ....[20]....
        /*007c*/ 	.word	0xffffffff


	//   ....[21]....
        /*0080*/ 	.word	0xffffffff


	//   ....[22]....
        /*0084*/ 	.word	0xffffffff


	//   ....[23]....
        /*0088*/ 	.word	0xffffffff


	//   ....[24]....
        /*008c*/ 	.word	0xffffffff


	//   ....[25]....
        /*0090*/ 	.word	0xffffffff


	//   ....[26]....
        /*0094*/ 	.word	0xffffffff


	//   ....[27]....
        /*0098*/ 	.word	0xffffffff


	//   ....[28]....
        /*009c*/ 	.word	0xffffffff


	//   ....[29]....
        /*00a0*/ 	.word	0xffffffff


	//   ....[30]....
        /*00a4*/ 	.word	0xffffffff


	//   ....[31]....
        /*00a8*/ 	.word	0xffffffff


	//   ....[32]....
        /*00ac*/ 	.word	0xffffffff


	//   ....[33]....
        /*00b0*/ 	.word	0xffffffff


	//   ....[34]....
        /*00b4*/ 	.word	0xffffffff


	//   ....[35]....
        /*00b8*/ 	.word	0xffffffff


	//   ....[36]....
        /*00bc*/ 	.word	0x0500006c


	//   ....[37]....
        /*00c0*/ 	.word	0x0500006c


	//   ....[38]....
        /*00c4*/ 	.word	0x0500006c


	//   ....[39]....
        /*00c8*/ 	.word	0x0500006c


	//   ....[40]....
        /*00cc*/ 	.word	0x0500006c


	//   ....[41]....
        /*00d0*/ 	.word	0x0500006c


	//   ....[42]....
        /*00d4*/ 	.word	0x0500006c


	//   ....[43]....
        /*00d8*/ 	.word	0x0500006c


	//   ....[44]....
        /*00dc*/ 	.word	0x0500006c


	//   ....[45]....
        /*00e0*/ 	.word	0x0500006c


	//   ....[46]....
        /*00e4*/ 	.word	0x0500006c


	//   ....[47]....
        /*00e8*/ 	.word	0x0500006c


	//   ....[48]....
        /*00ec*/ 	.word	0x0500006c


	//   ....[49]....
        /*00f0*/ 	.word	0x0500006c


	//   ....[50]....
        /*00f4*/ 	.word	0x0500006c


	//   ....[51]....
        /*00f8*/ 	.word	0x0500006c


	//   ....[52]....
        /*00fc*/ 	.word	0x0500006c


	//----- nvinfo : EIATTR_COOP_GROUP_INSTR_OFFSETS
	.align		4
.L_5401:
        /*0100*/ 	.byte	0x04, 0x28
        /*0102*/ 	.short	(.L_5403 - .L_5402)


	//   ....[0]....
.L_5402:
        /*0104*/ 	.word	0x00000d30


	//   ....[1]....
        /*0108*/ 	.word	0x00000d50


	//   ....[2]....
        /*010c*/ 	.word	0x00000d70


	//   ....[3]....
        /*0110*/ 	.word	0x00000d90


	//   ....[4]....
        /*0114*/ 	.word	0x00000db0


	//   ....[5]....
        /*0118*/ 	.word	0x000015e0


	//   ....[6]....
        /*011c*/ 	.word	0x00001600


	//   ....[7]....
        /*0120*/ 	.word	0x00001620


	//   ....[8]....
        /*0124*/ 	.word	0x00001640


	//   ....[9]....
        /*0128*/ 	.word	0x00001660


	//   ....[10]....
        /*012c*/ 	.word	0x000017e0


	//   ....[11]....
        /*0130*/ 	.word	0x00001840


	//   ....[12]....
        /*0134*/ 	.word	0x00001850


	//   ....[13]....
        /*0138*/ 	.word	0x00001900


	//   ....[14]....
        /*013c*/ 	.word	0x000019b0


	//   ....[15]....
        /*0140*/ 	.word	0x000019c0


	//   ....[16]....
        /*0144*/ 	.word	0x00001b60


	//   ....[17]....
        /*0148*/ 	.word	0x00001ba0


	//   ....[18]....
        /*014c*/ 	.word	0x00001ea0


	//   ....[19]....
        /*0150*/ 	.word	0x00001f10


	//   ....[20]....
        /*0154*/ 	.word	0x00001f20


	//   ....[21]....
        /*0158*/ 	.word	0x00001fd0


	//   ....[22]....
        /*015c*/ 	.word	0x00002070


	//   ....[23]....
        /*0160*/ 	.word	0x00002090


	//   ....[24]....
        /*0164*/ 	.word	0x00002180


	//   ....[25]....
        /*0168*/ 	.word	0x00002230


	//   ....[26]....
        /*016c*/ 	.word	0x00002240


	//   ....[27]....
        /*0170*/ 	.word	0x00002490


	//   ....[28]....
        /*0174*/ 	.word	0x000024c0


	//   ....[29]....
        /*0178*/ 	.word	0x00005560


	//   ....[30]....
        /*017c*/ 	.word	0x00005580


	//   ....[31]....
        /*0180*/ 	.word	0x000055a0


	//   ....[32]....
        /*0184*/ 	.word	0x000055c0


	//   ....[33]....
        /*0188*/ 	.word	0x000055e0


	//   ....[34]....
        /*018c*/ 	.word	0x00005780


	//   ....[35]....
        /*0190*/ 	.word	0x000057a0


	//   ....[36]....
        /*0194*/ 	.word	0x00005a00


	//   ....[37]....
        /*0198*/ 	.word	0x00005a70


	//   ....[38]....
        /*019c*/ 	.word	0x00005ae0


	//   ....[39]....
        /*01a0*/ 	.word	0x00005b50


	//   ....[40]....
        /*01a4*/ 	.word	0x00005bc0


	//   ....[41]....
        /*01a8*/ 	.word	0x00006440


	//   ....[42]....
        /*01ac*/ 	.word	0x000064b0


	//   ....[43]....
        /*01b0*/ 	.word	0x00006520


	//   ....[44]....
        /*01b4*/ 	.word	0x00006590


	//   ....[45]....
        /*01b8*/ 	.word	0x00006600


	//   ....[46]....
        /*01bc*/ 	.word	0x00006680


	//   ....[47]....
        /*01c0*/ 	.word	0x000066f0


	//   ....[48]....
        /*01c4*/ 	.word	0x00006760


	//   ....[49]....
        /*01c8*/ 	.word	0x000067d0


	//   ....[50]....
        /*01cc*/ 	.word	0x00006840


	//   ....[51]....
        /*01d0*/ 	.word	0x000068c0


	//   ....[52]....
        /*01d4*/ 	.word	0x00006930


	//----- nvinfo : EIATTR_EXIT_INSTR_OFFSETS
	.align		4
.L_5403:
        /*01d8*/ 	.byte	0x04, 0x1c
        /*01da*/ 	.short	(.L_5405 - .L_5404)


	//   ....[0]....
.L_5404:
        /*01dc*/ 	.word	0x00005830


	//   ....[1]....
        /*01e0*/ 	.word	0x00005890


	//   ....[2]....
        /*01e4*/ 	.word	0x000059a0


	//----- nvinfo : EIATTR_MAX_THREADS
	.align		4
.L_5405:
        /*01e8*/ 	.byte	0x04, 0x05
        /*01ea*/ 	.short	(.L_5407 - .L_5406)
.L_5406:
        /*01ec*/ 	.word	0x00000080
        /*01f0*/ 	.word	0x00000001
        /*01f4*/ 	.word	0x00000001


	//----- nvinfo : EIATTR_CRS_STACK_SIZE
	.align		4
.L_5407:
        /*01f8*/ 	.byte	0x04, 0x1e
        /*01fa*/ 	.short	(.L_5409 - .L_5408)
.L_5408:
        /*01fc*/ 	.word	0x00000000


	//----- nvinfo : EIATTR_CBANK_PARAM_SIZE
	.align		4
.L_5409:
        /*0200*/ 	.byte	0x03, 0x19
        /*0202*/ 	.short	0x0088


	//----- nvinfo : EIATTR_PARAM_CBANK
	.align		4
        /*0204*/ 	.byte	0x04, 0x0a
        /*0206*/ 	.short	(.L_5411 - .L_5410)
	.align		4
.L_5410:
        /*0208*/ 	.word	index@(.nv.constant0._ZN18transformer_engine13normalization19ln_fwd_tuned_kernelINS0_13Kernel_traitsI6__halfS3_13__nv_fp8_e4m3fjLj65536ELj8ELj1ELj4ELj16ENS0_18Kernel_traits_baseILj65536ES3_S3_S4_fjLj128EEEEEEEvNS0_19ForwardKernelParamsE)
        /*020c*/ 	.short	0x0210
        /*020e*/ 	.short	0x0088


	//----- nvinfo : EIATTR_SW_WAR
	.align		4
.L_5411:
        /*0210*/ 	.byte	0x04, 0x36
        /*0212*/ 	.short	(.L_5413 - .L_5412)
.L_5412:
        /*0214*/ 	.word	0x00000008
.L_5413:


//--------------------- .nv.info._ZN18transformer_engine13normalization19ln_fwd_tuned_kernelINS0_13Kernel_traitsI6__halfS3_13__nv_fp8_e4m3fjLj49152ELj4ELj1ELj4ELj16ENS0_18Kernel_traits_baseILj49152ES3_S3_S4_fjLj128EEEEEEEvNS0_19ForwardKernelParamsE --------------------------
	.section	.nv.info._ZN18transformer_engine13normalization19ln_fwd_tuned_kernelINS0_13Kernel_traitsI6__halfS3_13__nv_fp8_e4m3fjLj49152ELj4ELj1ELj4ELj16ENS0_18Kernel_traits_baseILj49152ES3_S3_S4_fjLj128EEEEEEEvNS0_19ForwardKernelParamsE,"",@"SHT_CUDA_INFO"
	.sectionflags	@""
	.align	4


	//----- nvinfo : EIATTR_CUDA_API_VERSION
	.align		4
        /*0000*/ 	.byte	0x04, 0x37
        /*0002*/ 	.short	(.L_5415 - .L_5414)
.L_5414:
        /*0004*/ 	.word	0x00000082


	//----- nvinfo : EIATTR_KPARAM_INFO
	.align		4
.L_5415:
        /*0008*/ 	.byte	0x04, 0x17
        /*000a*/ 	.short	(.L_5417 - .L_5416)
.L_5416:
        /*000c*/ 	.word	0x00000000
        /*0010*/ 	.short	0x0000
        /*0012*/ 	.short	0x0000
        /*0014*/ 	.byte	0x00, 0xf0, 0x21, 0x02


	//----- nvinfo : EIATTR_SPARSE_MMA_MASK
	.align		4
.L_5417:
        /*0018*/ 	.byte	0x03, 0x50
        /*001a*/ 	.short	0x0000


	//----- nvinfo : EIATTR_MAXREG_COUNT
	.align		4
        /*001c*/ 	.byte	0x03, 0x1b
        /*001e*/ 	.short	0x00ff


	//----- nvinfo : EIATTR_NUM_BARRIERS
	.align		4
        /*0020*/ 	.byte	0x02, 0x4c
        /*0022*/ 	.byte	0x01
	.zero		1


	//----- nvinfo : EIATTR_MERCURY_ISA_VERSION
	.align		4
        /*0024*/ 	.byte	0x03, 0x5f
        /*0026*/ 	.short	0x0101


	//----- nvinfo : EIATTR_COOP_GROUP_MASK_REGIDS
	.align		4
        /*0028*/ 	.byte	0x04, 0x29
        /*002a*/ 	.short	(.L_5419 - .L_5418)


	//   ....[0]....
.L_5418:
        /*002c*/ 	.word	0xffffffff


	//   ....[1]....
        /*0030*/ 	.word	0xffffffff


	//   ....[2]....
        /*0034*/ 	.word	0xffffffff


	//   ....[3]....
        /*0038*/ 	.word	0xffffffff


	//   ....[4]....
        /*003c*/ 	.word	0xffffffff


	//   ....[5]....
        /*0040*/ 	.word	0xffffffff


	//   ....[6]....
        /*0044*/ 	.word	0xffffffff


	//   ....[7]....
        /*0048*/ 	.word	0xffffffff


	//   ....[8]....
        /*004c*/ 	.word	0xffffffff


	//   ....[9]....
        /*0050*/ 	.word	0xffffffff


	//   ....[10]....
        /*0054*/ 	.word	0xffffffff


	//   ....[11]....
        /*0058*/ 	.word	0xffffffff


	//   ....[12]....
        /*005c*/ 	.word	0xffffffff


	//   ....[13]....
        /*0060*/ 	.word	0xffffffff


	//   ....[14]....
        /*0064*/ 	.word	0xffffffff


	//   ....[15]....
        /*0068*/ 	.word	0xffffffff


	//   ....[16]....
        /*006c*/ 	.word	0xffffffff


	//   ....[17]....
        /*0070*/ 	.word	0xffffffff


	//   ....[18]....
        /*0074*/ 	.word	0xffffffff


	//   ....[19]....
        /*0078*/ 	.word	0xffffffff


	//   ....[20]....
        /*007c*/ 	.word	0xffffffff


	//   ....[21]....
        /*0080*/ 	.word	0xffffffff


	//   ....[22]....
        /*0084*/ 	.word	0xffffffff


	//   ....[23]....
        /*0088*/ 	.word	0xffffffff


	//   ....[24]....
        /*008c*/ 	.word	0xffffffff


	//   ....[25]....
        /*0090*/ 	.word	0xffffffff


	//   ....[26]....
        /*0094*/ 	.word	0xffffffff


	//   ....[27]....
        /*0098*/ 	.word	0xffffffff


	//   ....[28]....
        /*009c*/ 	.word	0xffffffff


	//   ....[29]....
        /*00a0*/ 	.word	0xffffffff


	//   ....[30]....
        /*00a4*/ 	.word	0xffffffff


	//   ....[31]....
        /*00a8*/ 	.word	0xffffffff


	//   ....[32]....
        /*00ac*/ 	.word	0xffffffff


	//   ....[33]....
        /*00b0*/ 	.word	0x050000d8


	//   ....[34]....
        /*00b4*/ 	.word	0x050000d8


	//   ....[35]....
        /*00b8*/ 	.word	0x050000d8


	//   ....[36]....
        /*00bc*/ 	.word	0x050000d8


	//   ....[37]....
        /*00c0*/ 	.word	0x050000d8


	//   ....[38]....
        /*00c4*/ 	.word	0x050000d8


	//   ....[39]....
        /*00c8*/ 	.word	0x050000d8


	//   ....[40]....
        /*00cc*/ 	.word	0x050000d8


	//   ....[41]....
        /*00d0*/ 	.word	0x050000d8


	//   ....[42]....
        /*00d4*/ 	.word	0x050000d8


	//   ....[43]....
        /*00d8*/ 	.word	0x050000d8


	//   ....[44]....
        /*00dc*/ 	.word	0x050000d8


	//   ....[45]....
        /*00e0*/ 	.word	0x050000d8


	//   ....[46]....
        /*00e4*/ 	.word	0x050000d8


	//   ....[47]....
        /*00e8*/ 	.word	0x050000d8


	//   ....[48]....
        /*00ec*/ 	.word	0x050000d8


	//   ....[49]....
        /*00f0*/ 	.word	0x050000d8


	//----- nvinfo : EIATTR_COOP_GROUP_INSTR_OFFSETS
	.align		4
.L_5419:
        /*00f4*/ 	.byte	0x04, 0x28
        /*00f6*/ 	.short	(.L_5421 - .L_5420)


	//   ....[0]....
.L_5420:
        /*00f8*/ 	.word	0x00001250


	//   ....[1]....
        /*00fc*/ 	.word	0x00001270


	//   ....[2]....
        /*0100*/ 	.word	0x00001290


	//   ....[3]....
        /*0104*/ 	.word	0x000012b0


	//   ....[4]....
        /*0108*/ 	.word	0x000012d0


	//   ....[5]....
        /*010c*/ 	.word	0x00001f00


	//   ....[6]....
        /*0110*/ 	.word	0x00001f20


	//   ....[7]....
        /*0114*/ 	.word	0x00001f40


	//   ....[8]....
        /*0118*/ 	.word	0x00001f60


	//   ....[9]....
        /*011c*/ 	.word	0x00001f80


	//   ....[10]....
        /*0120*/ 	.word	0x00002100


	//   ....[11]....
        /*0124*/ 	.word	0x00002160


	//   ....[12]....
        /*0128*/ 	.word	0x00002170


	//   ....[13]....
        /*012c*/ 	.word	0x00002220


	//   ....[14]....
        /*0130*/ 	.word	0x000022d0


	//   ....[15]....
        /*0134*/ 	.word	0x000022e0


	//   ....[16]....
        /*0138*/ 	.word	0x000024c0


	//   ....[17]....
        /*013c*/ 	.word	0x00002510


	//   ....[18]....
        /*0140*/ 	.word	0x000027c0


	//   ....[19]....
        /*0144*/ 	.word	0x00002830


	//   ....[20]....
        /*0148*/ 	.word	0x00002840


	//   ....[21]....
        /*014c*/ 	.word	0x000028f0


	//   ....[22]....
        /*0150*/ 	.word	0x000029a0


	//   ....[23]....
        /*0154*/ 	.word	0x000029b0


	//   ....[24]....
        /*0158*/ 	.word	0x00002c00


	//   ....[25]....
        /*015c*/ 	.word	0x00002c50


	//   ....[26]....
        /*0160*/ 	.word	0x00007320


	//   ....[27]....
        /*0164*/ 	.word	0x00007340


	//   ....[28]....
        /*0168*/ 	.word	0x00007360


	//   ....[29]....
        /*016c*/ 	.word	0x00007380


	//   ....[30]....
        /*0170*/ 	.word	0x000073a0


	//   ....[31]....
        /*0174*/ 	.word	0x00007540


	//   ....[32]....
        /*0178*/ 	.word	0x00007560


	//   ....[33]....
        /*017c*/ 	.word	0x00007790


	//   ....[34]....
        /*0180*/ 	.word	0x00007800


	//   ....[35]....
        /*0184*/ 	.word	0x00007870


	//   ....[36]....
        /*0188*/ 	.word	0x000078e0


	//   ....[37]....
        /*018c*/ 	.word	0x00007950


	//   ....[38]....
        /*0190*/ 	.word	0x000085c0


	//   ....[39]....
        /*0194*/ 	.word	0x00008630


	//   ....[40]....
        /*0198*/ 	.word	0x000086a0


	//   ....[41]....
        /*019c*/ 	.word	0x00008710


	//   ....[42]....
        /*01a0*/ 	.word	0x00008780


	//   ....[43]....
        /*01a4*/ 	.word	0x00008810


	//   ....[44]....
        /*01a8*/ 	.word	0x00008880


	//   ....[45]....
        /*01ac*/ 	.word	0x000088f0


	//   ....[46]....
        /*01b0*/ 	.word	0x00008960


	//   ....[47]....
        /*01b4*/ 	.word	0x000089d0


	//   ....[48]....
        /*01b8*/ 	.word	0x00008a50


	//   ....[49]....
        /*01bc*/ 	.word	0x00008ac0


	//----- nvinfo : EIATTR_EXIT_INSTR_OFFSETS
	.align		4
.L_5421:
        /*01c0*/ 	.byte	0x04, 0x1c
        /*01c2*/ 	.short	(.L_5423 - .L_5422)


	//   ....[0]....
.L_5422:
        /*01c4*/ 	.word	0x000075f0


	//   ....[1]....
        /*01c8*/ 	.word	0x00007640


	//   ....[2]....
        /*01cc*/ 	.word	0x00007730


	//----- nvinfo : EIATTR_MAX_THREADS
	.align		4
.L_5423:
        /*01d0*/ 	.byte	0x04, 0x05
        /*01d2*/ 	.short	(.L_5425 - .L_5424)
.L_5424:
        /*01d4*/ 	.word	0x00000080
        /*01d8*/ 	.word	0x00000001
        /*01dc*/ 	.word	0x00000001


	//----- nvinfo : EIATTR_CRS_STACK_SIZE
	.align		4
.L_5425:
        /*01e0*/ 	.byte	0x04, 0x1e
        /*01e2*/ 	.short	(.L_5427 - .L_5426)
.L_5426:
        /*01e4*/ 	.word	0x00000000


	//----- nvinfo : EIATTR_CBANK_PARAM_SIZE
	.align		4
.L_5427:
        /*01e8*/ 	.byte	0x03, 0x19
        /*01ea*/ 	.short	0x0088


	//----- nvinfo : EIATTR_PARAM_CBANK
	.align		4
        /*01ec*/ 	.byte	0x04, 0x0a
        /*01ee*/ 	.short	(.L_5429 - .L_5428)
	.align		4
.L_5428:
        /*01f0*/ 	.word	index@(.nv.constant0._ZN18transformer_engine13normalization19ln_fwd_tuned_kernelINS0_13Kernel_traitsI6__halfS3_13__nv_fp8_e4m3fjLj49152ELj4ELj1ELj4ELj16ENS0_18Kernel_traits_baseILj49152ES3_S3_S4_fjLj128EEEEEEEvNS0_19ForwardKernelParamsE)
        /*01f4*/ 	.short	0x0210
        /*01f6*/ 	.short	0x0088


	//----- nvinfo : EIATTR_SW_WAR
	.align		4
.L_5429:
        /*01f8*/ 	.byte	0x04, 0x36
        /*01fa*/ 	.short	(.L_5431 - .L_5430)
.L_5430:
        /*01fc*/ 	.word	0x00000008
.L_5431:


//--------------------- .nv.info._ZN18transformer_engine13normalization19ln_fwd_tuned_kernelINS0_13Kernel_traitsI6__halfS3_13__nv_fp8_e4m3fjLj40960ELj4ELj1ELj4ELj16ENS0_18Kernel_traits_baseILj40960ES3_S3_S4_fjLj128EEEEEEEvNS0_19ForwardKernelParamsE --------------------------
	.section	.nv.info._ZN18transformer_engine13normalization19ln_fwd_tuned_kernelINS0_13Kernel_traitsI6__halfS3_13__nv_fp8_e4m3fjLj40960ELj4ELj1ELj4ELj16ENS0_18Kernel_traits_baseILj40960ES3_S3_S4_fjLj128EEEEEEEvNS0_19ForwardKernelParamsE,"",@"SHT_CUDA_INFO"
	.sectionflags	@""
	.align	4


	//----- nvinfo : EIATTR_CUDA_API_VERSION
	.align		4
        /*0000*/ 	.byte	0x04, 0x37
        /*0002*/ 	.short	(.L_5433 - .L_5432)
.L_5432:
        /*0004*/ 	.word	0x00000082


	//----- nvinfo : EIATTR_KPARAM_INFO
	.align		4
.L_5433:
        /*0008*/ 	.byte	0x04, 0x17
        /*000a*/ 	.short	(.L_5435 - .L_5434)
.L_5434:
        /*000c*/ 	.word	0x00000000
        /*0010*/ 	.short	0x0000
        /*0012*/ 	.short	0x0000
        /*0014*/ 	.byte	0x00, 0xf0, 0x21, 0x02


	//----- nvinfo : EIATTR_SPARSE_MMA_MASK
	.align		4
.L_5435:
        /*0018*/ 	.byte	0x03, 0x50
        /*001a*/ 	.short	0x0000


	//----- nvinfo : EIATTR_MAXREG_COUNT
	.align		4
        /*001c*/ 	.byte	0x03, 0x1b
        /*001e*/ 	.short	0x00ff


	//----- nvinfo : EIATTR_NUM_BARRIERS
	.align		4
        /*0020*/ 	.byte	0x02, 0x4c
        /*0022*/ 	.byte	0x01
	.zero		1


	//----- nvinfo : EIATTR_MERCURY_ISA_VERSION
	.align		4
        /*0024*/ 	.byte	0x03, 0x5f
        /*0026*/ 	.short	0x0101


	//----- nvinfo : EIATTR_COOP_GROUP_MASK_REGIDS
	.align		4
        /*0028*/ 	.byte	0x04, 0x29
        /*002a*/ 	.short	(.L_5437 - .L_5436)


	//   ....[0]....
.L_5436:
        /*002c*/ 	.word	0xffffffff


	//   ....[1]....
        /*0030*/ 	.word	0xffffffff


	//   ....[2]....
        /*0034*/ 	.word	0xffffffff


	//   ....[3]....
        /*0038*/ 	.word	0xffffffff


	//   ....[4]....
        /*003c*/ 	.word	0xffffffff


	//   ....[5]....
        /*0040*/ 	.word	0xffffffff


	//   ....[6]....
        /*0044*/ 	.word	0xffffffff


	//   ....[7]....
        /*0048*/ 	.word	0xffffffff


	//   ....[8]....
        /*004c*/ 	.word	0xffffffff


	//   ....[9]....
        /*0050*/ 	.word	0xffffffff


	//   ....[10]....
        /*0054*/ 	.word	0xffffffff


	//   ....[11]....
        /*0058*/ 	.word	0xffffffff


	//   ....[12]....
        /*005c*/ 	.word	0xffffffff


	//   ....[13]....
        /*0060*/ 	.word	0xffffffff


	//   ....[14]....
        /*0064*/ 	.word	0xffffffff


	//   ....[15]....
        /*0068*/ 	.word	0xffffffff


	//   ....[16]....
        /*006c*/ 	.word	0xffffffff


	//   ....[17]....
        /*0070*/ 	.word	0xffffffff


	//   ....[18]....
        /*0074*/ 	.word	0xffffffff


	//   ....[19]....
        /*0078*/ 	.word	0xffffffff


	//   ....[20]....
        /*007c*/ 	.word	0xffffffff


	//   ....[21]....
        /*0080*/ 	.word	0xffffffff


	//   ....[22]....
        /*0084*/ 	.word	0xffffffff


	//   ....[23]....
        /*0088*/ 	.word	0xffffffff


	//   ....[24]....
        /*008c*/ 	.word	0xffffffff


	//   ....[25]....
        /*0090*/ 	.word	0xffffffff


	//   ....[26]....
        /*0094*/ 	.word	0xffffffff


	//   ....[27]....
        /*0098*/ 	.word	0xffffffff


	//   ....[28]....
        /*009c*/ 	.word	0xffffffff


	//   ....[29]....
        /*00a0*/ 	.word	0xffffffff


	//   ....[30]....
        /*00a4*/ 	.word	0xffffffff


	//   ....[31]....
        /*00a8*/ 	.word	0xffffffff


	//   ....[32]....
        /*00ac*/ 	.word	0xffffffff


	//   ....[33]....
        /*00b0*/ 	.word	0x0500008a


	//   ....[34]....
        /*00b4*/ 	.word	0x0500008a


	//   ....[35]....
        /*00b8*/ 	.word	0x0500008a


	//   ....[36]....
        /*00bc*/ 	.word	0x0500008a


	//   ....[37]....
        /*00c0*/ 	.word	0x0500008a


	//   ....[38]....
        /*00c4*/ 	.word	0x0500008a


	//   ....[39]....
        /*00c8*/ 	.word	0x0500008a


	//   ....[40]....
        /*00cc*/ 	.word	0x0500008a


	//   ....[41]....
        /*00d0*/ 	.word	0x0500008a


	//   ....[42]....
        /*00d4*/ 	.word	0x0500008a


	//   ....[43]....
        /*00d8*/ 	.word	0x0500008a


	//   ....[44]....
        /*00dc*/ 	.word	0x0500008a


	//   ....[45]....
        /*00e0*/ 	.word	0x0500008a


	//   ....[46]....
        /*00e4*/ 	.word	0x0500008a


	//   ....[47]....
        /*00e8*/ 	.word	0x0500008a


	//   ....[48]....
        /*00ec*/ 	.word	0x0500008a


	//   ....[49]....
        /*00f0*/ 	.word	0x0500008a


	//----- nvinfo : EIATTR_COOP_GROUP_INSTR_OFFSETS
	.align		4
.L_5437:
        /*00f4*/ 	.byte	0x04, 0x28
        /*00f6*/ 	.short	(.L_5439 - .L_5438)


	//   ....[0]....
.L_5438:
        /*00f8*/ 	.word	0x00000fa0


	//   ....[1]....
        /*00fc*/ 	.word	0x00000fc0


	//   ....[2]....
        /*0100*/ 	.word	0x00000fe0


	//   ....[3]....
        /*0104*/ 	.word	0x00001000


	//   ....[4]....
        /*0108*/ 	.word	0x00001020


	//   ....[5]....
        /*010c*/ 	.word	0x00001a50


	//   ....[6]....
        /*0110*/ 	.word	0x00001a70


	//   ....[7]....
        /*0114*/ 	.word	0x00001a90


	//   ....[8]....
        /*0118*/ 	.word	0x00001ab0


	//   ....[9]....
        /*011c*/ 	.word	0x00001ad0


	//   ....[10]....
        /*0120*/ 	.word	0x00001c50


	//   ....[11]....
        /*0124*/ 	.word	0x00001cb0


	//   ....[12]....
        /*0128*/ 	.word	0x00001cc0


	//   ....[13]....
        /*012c*/ 	.word	0x00001d70


	//   ....[14]....
        /*0130*/ 	.word	0x00001e20


	//   ....[15]....
        /*0134*/ 	.word	0x00001e30


	//   ....[16]....
        /*0138*/ 	.word	0x00001ff0


	//   ....[17]....
        /*013c*/ 	.word	0x00002030


	//   ....[18]....
        /*0140*/ 	.word	0x000022f0


	//   ....[19]....
        /*0144*/ 	.word	0x00002360


	//   ....[20]....
        /*0148*/ 	.word	0x00002370


	//   ....[21]....
        /*014c*/ 	.word	0x00002420


	//   ....[22]....
        /*0150*/ 	.word	0x000024d0


	//   ....[23]....
        /*0154*/ 	.word	0x000024e0


	//   ....[24]....
        /*0158*/ 	.word	0x00002720


	//   ....[25]....
        /*015c*/ 	.word	0x00002770


	//   ....[26]....
        /*0160*/ 	.word	0x00006270


	//   ....[27]....
        /*0164*/ 	.word	0x00006290


	//   ....[28]....
        /*0168*/ 	.word	0x000062b0


	//   ....[29]....
        /*016c*/ 	.word	0x000062d0


	//   ....[30]....
        /*0170*/ 	.word	0x000062f0


	//   ....[31]....
        /*0174*/ 	.word	0x00006490


	//   ....[32]....
        /*0178*/ 	.word	0x000064b0


	//   ....[33]....
        /*017c*/ 	.word	0x000066f0


	//   ....[34]....
        /*0180*/ 	.word	0x00006760


	//   ....[35]....
        /*0184*/ 	.word	0x000067d0


	//   ....[36]....
        /*0188*/ 	.word	0x00006840


	//   ....[37]....
        /*018c*/ 	.word	0x000068b0


	//   ....[38]....
        /*0190*/ 	.word	0x00007320


	//   ....[39]....
        /*0194*/ 	.word	0x00007390


	//   ....[40]....
        /*0198*/ 	.word	0x00007400


	//   ....[41]....
        /*019c*/ 	.word	0x00007470


	//   ....[42]....
        /*01a0*/ 	.word	0x000074e0


	//   ....[43]....
        /*01a4*/ 	.word	0x00007560


	//   ....[44]....
        /*01a8*/ 	.word	0x000075d0


	//   ....[45]....
        /*01ac*/ 	.word	0x00007640


	//   ....[46]....
        /*01b0*/ 	.word	0x000076b0


	//   ....[47]....
        /*01b4*/ 	.word	0x00007720


	//   ....[48]....
        /*01b8*/ 	.word	0x000077a0


	//   ....[49]....
        /*01bc*/ 	.word	0x00007810


	//----- nvinfo : EIATTR_EXIT_INSTR_OFFSETS
	.align		4
.L_5439:
        /*01c0*/ 	.byte	0x04, 0x1c
        /*01c2*/ 	.short	(.L_5441 - .L_5440)


	//   ....[0]....
.L_5440:
        /*01c4*/ 	.word	0x00006540


	//   ....[1]....
        /*01c8*/ 	.word	0x00006590


	//   ....[2]....
        /*01cc*/ 	.word	0x00006690


	//----- nvinfo : EIATTR_MAX_THREADS
	.align		4
.L_5441:
        /*01d0*/ 	.byte	0x04, 0x05
        /*01d2*/ 	.short	(.L_5443 - .L_5442)
.L_5442:
        /*01d4*/ 	.word	0x00000080
        /*01d8*/ 	.word	0x00000001
        /*01dc*/ 	.word	0x00000001


	//----- nvinfo : EIATTR_CRS_STACK_SIZE
	.align		4
.L_5443:
        /*01e0*/ 	.byte	0x04, 0x1e
        /*01e2*/ 	.short	(.L_5445 - .L_5444)
.L_5444:
        /*01e4*/ 	.word	0x00000000


	//----- nvinfo : EIATTR_CBANK_PARAM_SIZE
	.align		4
.L_5445:
        /*01e8*/ 	.byte	0x03, 0x19
        /*01ea*/ 	.short	0x0088


	//----- nvinfo : EIATTR_PARAM_CBANK
	.align		4
        /*01ec*/ 	.byte	0x04, 0x0a
        /*01ee*/ 	.short	(.L_5447 - .L_5446)
	.align		4
.L_5446:
        /*01f0*/ 	.word	index@(.nv.constant0._ZN18transformer_engine13normalization19ln_fwd_tuned_kernelINS0_13Kernel_traitsI6__halfS3_13__nv_fp8_e4m3fjLj40960ELj4ELj1ELj4ELj16ENS0_18Kernel_traits_baseILj40960ES3_S3_S4_fjLj128EEEEEEEvNS0_19ForwardKernelParamsE)
        /*01f4*/ 	.short	0x0210
        /*01f6*/ 	.short	0x0088


	//----- nvinfo : EIATTR_SW_WAR
	.align		4
.L_5447:
        /*01f8*/ 	.byte	0x04, 0x36
        /*01fa*/ 	.short	(.L_5449 - .L_5448)
.L_5448:
        /*01fc*/ 	.word	0x00000008
.L_5449:


//--------------------- .nv.info._ZN18transformer_engine13normalization19ln_fwd_tuned_kernelINS0_13Kernel_traitsI6__halfS3_13__nv_fp8_e4m3fjLj32768ELj4ELj1ELj4ELj16ENS0_18Kernel_traits_baseILj32768ES3_S3_S4_fjLj128EEEEEEEvNS0_19ForwardKernelParamsE --------------------------
	.section	.nv.info._ZN18transformer_engine13normalization19ln_fwd_tuned_kernelINS0_13Kernel_traitsI6__halfS3_13__nv_fp8_e4m3fjLj32768ELj4ELj1ELj4ELj16ENS0_18Kernel_traits_baseILj32768ES3_S3_S4_fjLj128EEEEEEEvNS0_19ForwardKernelParamsE,"",@"SHT_CUDA_INFO"
	.sectionflags	@""
	.align	4


	//----- nvinfo : EIATTR_CUDA_API_VERSION
	.align		4
        /*0000*/ 	.byte	0x04, 0x37
        /*0002*/ 	.short	(.L_5451 - .L_5450)
.L_5450:
        /*0004*/ 	.word	0x00000082


	//----- nvinfo : EIATTR_KPARAM_INFO
	.align		4
.L_5451:
        /*0008*/ 	.byte	0x04, 0x17
        /*000a*/ 	.short	(.L_5453 - .L_5452)
.L_5452:
        /*000c*/ 	.word	0x00000000
        /*0010*/ 	.short	0x0000
        /*0012*/ 	.short	0x0000
        /*0014*/ 	.byte	0x00, 0xf0, 0x21, 0x02


	//----- nvinfo : EIATTR_SPARSE_MMA_MASK
	.align		4
.L_5453:
        /*0018*/ 	.byte	0x03, 0x50
        /*001a*/ 	.short	0x0000


	//----- nvinfo : EIATTR_MAXREG_COUNT
	.align		4
        /*001c*/ 	.byte	0x03, 0x1b
        /*001e*/ 	.short	0x00ff


	//----- nvinfo : EIATTR_NUM_BARRIERS
	.align		4
        /*0020*/ 	.byte	0x02, 0x4c
        /*0022*/ 	.byte	0x01
	.zero		1


	//----- nvinfo : EIATTR_MERCURY_ISA_VERSION
	.align		4
        /*0024*/ 	.byte	0x03, 0x5f
        /*0026*/ 	.short	0x0101


	//----- nvinfo : EIATTR_COOP_GROUP_MASK_REGIDS
	.align		4
        /*0028*/ 	.byte	0x04, 0x29
        /*002a*/ 	.short	(.L_5455 - .L_5454)


	//   ....[0]....
.L_5454:
        /*002c*/ 	.word	0xffffffff


	//   ....[1]....
        /*0030*/ 	.word	0xffffffff


	//   ....[2]....
        /*0034*/ 	.word	0xffffffff


	//   ....[3]....
        /*0038*/ 	.word	0xffffffff


	//   ....[4]....
        /*003c*/ 	.word	0xffffffff


	//   ....[5]....
        /*0040*/ 	.word	0xffffffff


	//   ....[6]....
        /*0044*/ 	.word	0xffffffff


	//   ....[7]....
        /*0048*/ 	.word	0xffffffff


	//   ....[8]....
        /*004c*/ 	.word	0xffffffff


	//   ....[9]....
        /*0050*/ 	.word	0xffffffff


	//   ....[10]....
        /*0054*/ 	.word	0xffffffff


	//   ....[11]....
        /*0058*/ 	.word	0xffffffff


	//   ....[12]....
        /*005c*/ 	.word	0xffffffff


	//   ....[13]....
        /*0060*/ 	.word	0xffffffff


	//   ....[14]....
        /*0064*/ 	.word	0xffffffff


	//   ....[15]....
        /*0068*/ 	.word	0xffffffff


	//   ....[16]....
        /*006c*/ 	.word	0xffffffff


	//   ....[17]....
        /*0070*/ 	.word	0xffffffff


	//   ....[18]....
        /*0074*/ 	.word	0xffffffff


	//   ....[19]....
        /*0078*/ 	.word	0xffffffff


	//   ....[20]....
        /*007c*/ 	.word	0xffffffff


	//   ....[21]....
        /*0080*/ 	.word	0xffffffff


	//   ....[22]....
        /*0084*/ 	.word	0xffffffff


	//   ....[23]....
        /*0088*/ 	.word	0xffffffff


	//   ....[24]....
        /*008c*/ 	.word	0xffffffff


	//   ....[25]....
        /*0090*/ 	.word	0xffffffff


	//   ....[26]....
        /*0094*/ 	.word	0xffffffff


	//   ....[27]....
        /*0098*/ 	.word	0xffffffff


	//   ....[28]....
        /*009c*/ 	.word	0xffffffff


	//   ....[29]....
        /*00a0*/ 	.word	0xffffffff


	//   ....[30]....
        /*00a4*/ 	.word	0xffffffff


	//   ....[31]....
        /*00a8*/ 	.word	0xffffffff


	//   ....[32]....
        /*00ac*/ 	.word	0xffffffff


	//   ....[33]....
        /*00b0*/ 	.word	0x0500006f


	//   ....[34]....
        /*00b4*/ 	.word	0x0500006f


	//   ....[35]....
        /*00b8*/ 	.word	0x0500006f


	//   ....[36]....
        /*00bc*/ 	.word	0x0500006f


	//   ....[37]....
        /*00c0*/ 	.word	0x0500006f


	//   ....[38]....
        /*00c4*/ 	.word	0x0500006f


	//   ....[39]....
        /*00c8*/ 	.word	0x0500006f


	//   ....[40]....
        /*00cc*/ 	.word	0x0500006f


	//   ....[41]....
        /*00d0*/ 	.word	0x0500006f


	//   ....[42]....
        /*00d4*/ 	.word	0x0500006f


	//   ....[43]....
        /*00d8*/ 	.word	0x0500006f


	//   ....[44]....
        /*00dc*/ 	.word	0x0500006f


	//   ....[45]....
        /*00e0*/ 	.word	0x0500006f


	//   ....[46]....
        /*00e4*/ 	.word	0x0500006f


	//   ....[47]....
        /*00e8*/ 	.word	0x0500006f


	//   ....[48]....
        /*00ec*/ 	.word	0x0500006f


	//   ....[49]....
        /*00f0*/ 	.word	0x0500006f


	//----- nvinfo : EIATTR_COOP_GROUP_INSTR_OFFSETS
	.align		4
.L_5455:
        /*00f4*/ 	.byte	0x04, 0x28
        /*00f6*/ 	.short	(.L_5457 - .L_5456)


	//   ....[0]....
.L_5456:
        /*00f8*/ 	.word	0x00000d30


	//   ....[1]....
        /*00fc*/ 	.word	0x00000d50


	//   ....[2]....
        /*0100*/ 	.word	0x00000d70


	//   ....[3]....
        /*0104*/ 	.word	0x00000d90


	//   ....[4]....
        /*0108*/ 	.word	0x00000db0


	//   ....[5]....
        /*010c*/ 	.word	0x000015e0


	//   ....[6]....
        /*0110*/ 	.word	0x00001600


	//   ....[7]....
        /*0114*/ 	.word	0x00001620


	//   ....[8]....
        /*0118*/ 	.word	0x00001640


	//   ....[9]....
        /*011c*/ 	.word	0x00001660


	//   ....[10]....
        /*0120*/ 	.word	0x00001740


	//   ....[11]....
        /*0124*/ 	.word	0x00001840


	//   ....[12]....
        /*0128*/ 	.word	0x00001850


	//   ....[13]....
        /*012c*/ 	.word	0x00001900


	//   ....[14]....
        /*0130*/ 	.word	0x000019b0


	//   ....[15]....
        /*0134*/ 	.word	0x000019c0


	//   ....[16]....
        /*0138*/ 	.word	0x00001b50


	//   ....[17]....
        /*013c*/ 	.word	0x00001b90


	//   ....[18]....
        /*0140*/ 	.word	0x00001ea0


	//   ....[19]....
        /*0144*/ 	.word	0x00001f10


	//   ....[20]....
        /*0148*/ 	.word	0x00001f20


	//   ....[21]....
        /*014c*/ 	.word	0x00001fd0


	//   ....[22]....
        /*0150*/ 	.word	0x00002080


	//   ....[23]....
        /*0154*/ 	.word	0x00002090


	//   ....[24]....
        /*0158*/ 	.word	0x00002290


	//   ....[25]....
        /*015c*/ 	.word	0x000022d0


	//   ....[26]....
        /*0160*/ 	.word	0x000053b0


	//   ....[27]....
        /*0164*/ 	.word	0x000053d0


	//   ....[28]....
        /*0168*/ 	.word	0x000053f0


	//   ....[29]....
        /*016c*/ 	.word	0x00005410


	//   ....[30]....
        /*0170*/ 	.word	0x00005430


	//   ....[31]....
        /*0174*/ 	.word	0x000055d0


	//   ....[32]....
        /*0178*/ 	.word	0x000055f0


	//   ....[33]....
        /*017c*/ 	.word	0x00005840


	//   ....[34]....
        /*0180*/ 	.word	0x000058b0


	//   ....[35]....
        /*0184*/ 	.word	0x00005920


	//   ....[36]....
        /*0188*/ 	.word	0x00005990


	//   ....[37]....
        /*018c*/ 	.word	0x00005a00


	//   ....[38]....
        /*0190*/ 	.word	0x00006290


	//   ....[39]....
        /*0194*/ 	.word	0x00006300


	//   ....[40]....
        /*0198*/ 	.word	0x00006370


	//   ....[41]....
        /*019c*/ 	.word	0x000063e0


	//   ....[42]....
        /*01a0*/ 	.word	0x00006450


	//   ....[43]....
        /*01a4*/ 	.word	0x000064c0


	//   ....[44]....
        /*01a8*/ 	.word	0x00006530


	//   ....[45]....
        /*01ac*/ 	.word	0x000065a0


	//   ....[46]....
        /*01b0*/ 	.word	0x00006610


	//   ....[47]....
        /*01b4*/ 	.word	0x00006680


	//   ....[48]....
        /*01b8*/ 	.word	0x00006700


	//   ....[49]....
        /*01bc*/ 	.word	0x00006770


	//----- nvinfo : EIATTR_EXIT_INSTR_OFFSETS
	.align		4
.L_5457:
        /*01c0*/ 	.byte	0x04, 0x1c
        /*01c2*/ 	.short	(.L_5459 - .L_5458)


	//   ....[0]....
.L_5458:
        /*01c4*/ 	.word	0x00005680


	//   ....[1]....
        /*01c8*/ 	.word	0x000056d0


	//   ....[2]....
        /*01cc*/ 	.word	0x000057e0


	//----- nvinfo : EIATTR_MAX_THREADS
	.align		4
.L_5459:
        /*01d0*/ 	.byte	0x04, 0x05
        /*01d2*/ 	.short	(.L_5461 - .L_5460)
.L_5460:
        /*01d4*/ 	.word	0x00000080
        /*01d8*/ 	.word	0x00000001
        /*01dc*/ 	.word	0x00000001


	//----- nvinfo : EIATTR_CRS_STACK_SIZE
	.align		4
.L_5461:
        /*01e0*/ 	.byte	0x04, 0x1e
        /*01e2*/ 	.short	(.L_5463 - .L_5462)
.L_5462:
        /*01e4*/ 	.word	0x00000000


	//----- nvinfo : EIATTR_CBANK_PARAM_SIZE
	.align		4
.L_5463:
        /*01e8*/ 	.byte	0x03, 0x19
        /*01ea*/ 	.short	0x0088


	//----- nvinfo : EIATTR_PARAM_CBANK
	.align		4
        /*01ec*/ 	.byte	0x04, 0x0a
        /*01ee*/ 	.short	(.L_5465 - .L_5464)
	.align		4
.L_5464:
        /*01f0*/ 	.word	index@(.nv.constant0._ZN18transformer_engine13normalization19ln_fwd_tuned_kernelINS0_13Kernel_traitsI6__halfS3_13__nv_fp8_e4m3fjLj32768ELj4ELj1ELj4ELj16ENS0_18Kernel_traits_baseILj32768ES3_S3_S4_fjLj128EEEEEEEvNS0_19ForwardKernelParamsE)
        /*01f4*/ 	.short	0x0210
        /*01f6*/ 	.short	0x0088


	//----- nvinfo : EIATTR_SW_WAR
	.align		4
.L_5465:
        /*01f8*/ 	.byte	0x04, 0x36
        /*01fa*/ 	.short	(.L_5467 - .L_5466)
.L_5466:
        /*01fc*/ 	.word	0x00000008
.L_5467:


//--------------------- .nv.info._ZN18transformer_engine13normalization19ln_fwd_tuned_kernelINS0_13Kernel_traitsI6__halfS3_13__nv_fp8_e4m3fjLj30720ELj4ELj1ELj4ELj4ENS0_18Kernel_traits_baseILj30720ES3_S3_S4_fjLj128EEEEEEEvNS0_19ForwardKernelParamsE --------------------------
	.section	.nv.info._ZN18transformer_engine13normalization19ln_fwd_tuned_kernelINS0_13Kernel_traitsI6__halfS3_13__nv_fp8_e4m3fjLj30720ELj4ELj1ELj4ELj4ENS0_18Kernel_traits_baseILj30720ES3_S3_S4_fjLj128EEEEEEEvNS0_19ForwardKernelParamsE,"",@"SHT_CUDA_INFO"
	.sectionflags	@""
	.align	4


	//----- nvinfo : EIATTR_CUDA_API_VERSION
	.align		4
        /*0000*/ 	.byte	0x04, 0x37
        /*0002*/ 	.short	(.L_5469 - .L_5468)
.L_5468:
        /*0004*/ 	.word	0x00000082


	//----- nvinfo : EIATTR_KPARAM_INFO
	.align		4
.L_5469:
        /*0008*/ 	.byte	0x04, 0x17
        /*000a*/ 	.short	(.L_5471 - .L_5470)
.L_5470:
        /*000c*/ 	.word	0x00000000
        /*0010*/ 	.short	0x0000
        /*0012*/ 	.short	0x0000
        /*0014*/ 	.byte	0x00, 0xf0, 0x21, 0x02


	//----- nvinfo : EIATTR_SPARSE_MMA_MASK
	.align		4
.L_5471:
        /*0018*/ 	.byte	0x03, 0x50
        /*001a*/ 	.short	0x0000


	//----- nvinfo : EIATTR_MAXREG_COUNT
	.align		4
        /*001c*/ 	.byte	0x03, 0x1b
        /*001e*/ 	.short	0x00ff


	//----- nvinfo : EIATTR_NUM_BARRIERS
	.align		4
        /*0020*/ 	.byte	0x02, 0x4c
        /*0022*/ 	.byte	0x01
	.zero		1


	//----- nvinfo : EIATTR_MERCURY_ISA_VERSION
	.align		4
        /*0024*/ 	.byte	0x03, 0x5f
        /*0026*/ 	.short	0x0101


	//----- nvinfo : EIATTR_COOP_GROUP_MASK_REGIDS
	.align		4
        /*0028*/ 	.byte	0x04, 0x29
        /*002a*/ 	.short	(.L_5473 - .L_5472)


	//   ....[0]....
.L_5472:
        /*002c*/ 	.word	0xffffffff


	//   ....[1]....
        /*0030*/ 	.word	0xffffffff


	//   ....[2]....
        /*0034*/ 	.word	0xffffffff


	//   ....[3]....
        /*0038*/ 	.word	0xffffffff


	//   ....[4]....
        /*003c*/ 	.word	0xffffffff


	//   ....[5]....
        /*0040*/ 	.word	0xffffffff


	//   ....[6]....
        /*0044*/ 	.word	0xffffffff


	//   ....[7]....
        /*0048*/ 	.word	0xffffffff


	//   ....[8]....
        /*004c*/ 	.word	0xffffffff


	//   ....[9]....
        /*0050*/ 	.word	0xffffffff


	//   ....[10]....
        /*0054*/ 	.word	0xffffffff


	//   ....[11]....
        /*0058*/ 	.word	0xffffffff


	//   ....[12]....
        /*005c*/ 	.word	0xffffffff


	//   ....[13]....
        /*0060*/ 	.word	0xffffffff


	//   ....[14]....
        /*0064*/ 	.word	0xffffffff


	//   ....[15]....
        /*0068*/ 	.word	0xffffffff


	//   ....[16]....
        /*006c*/ 	.word	0xffffffff


	//   ....[17]....
        /*0070*/ 	.word	0xffffffff


	//   ....[18]....
        /*0074*/ 	.word	0xffffffff


	//   ....[19]....
        /*0078*/ 	.word	0xffffffff


	//   ....[20]....
        /*007c*/ 	.word	0xffffffff


	//   ....[21]....
        /*0080*/ 	.word	0xffffffff


	//   ....[22]....
        /*0084*/ 	.word	0xffffffff


	//   ....[23]....
        /*0088*/ 	.word	0xffffffff


	//   ....[24]....
        /*008c*/ 	.word	0xffffffff


	//   ....[25]....
        /*0090*/ 	.word	0xffffffff


	//   ....[26]....
        /*0094*/ 	.word	0xffffffff


	//   ....[27]....
        /*0098*/ 	.word	0xffffffff


	//   ....[28]....
        /*009c*/ 	.word	0xffffffff


	//   ....[29]....
        /*00a0*/ 	.word	0xffffffff


	//   ....[30]....
        /*00a4*/ 	.word	0xffffffff


	//   ....[31]....
        /*00a8*/ 	.word	0xffffffff


	//   ....[32]....
        /*00ac*/ 	.word	0xffffffff


	//   ....[33]....
        /*00b0*/ 	.word	0x050000c4


	//   ....[34]....
        /*00b4*/ 	.word	0x050000c4


	//   ....[35]....
        /*00b8*/ 	.word	0x050000c4


	//   ....[36]....
        /*00bc*/ 	.word	0x050000c4


	//   ....[37]....
        /*00c0*/ 	.word	0x050000c4


	//   ....[38]....
        /*00c4*/ 	.word	0x050000c4


	//   ....[39]....
        /*00c8*/ 	.word	0x050000c4


	//   ....[40]....
        /*00cc*/ 	.word	0x050000c4


	//   ....[41]....
        /*00d0*/ 	.word	0x050000c4


	//   ....[42]....
        /*00d4*/ 	.word	0x050000c4


	//   ....[43]....
        /*00d8*/ 	.word	0x050000c4


	//   ....[44]....
        /*00dc*/ 	.word	0x050000c4


	//   ....[45]....
        /*00e0*/ 	.word	0x050000c4


	//   ....[46]....
        /*00e4*/ 	.word	0x050000c4


	//   ....[47]....
        /*00e8*/ 	.word	0x050000c4


	//   ....[48]....
        /*00ec*/ 	.word	0x050000c4


	//   ....[49]....
        /*00f0*/ 	.word	0x050000c4


	//----- nvinfo : EIATTR_COOP_GROUP_INSTR_OFFSETS
	.align		4
.L_5473:
        /*00f4*/ 	.byte	0x04, 0x28
        /*00f6*/ 	.short	(.L_5475 - .L_5474)


	//   ....[0]....
.L_5474:
        /*00f8*/ 	.word	0x00002050


	//   ....[1]....
        /*00fc*/ 	.word	0x00002070


	//   ....[2]....
        /*0100*/ 	.word	0x00002090


	//   ....[3]....
        /*0104*/ 	.word	0x000020b0


	//   ....[4]....
        /*0108*/ 	.word	0x000020d0


	//   ....[5]....
        /*010c*/ 	.word	0x00002880


	//   ....[6]....
        /*0110*/ 	.word	0x000028a0


	//   ....[7]....
        /*0114*/ 	.word	0x000028c0


	//   ....[8]....
        /*0118*/ 	.word	0x000028e0


	//   ....[9]....
        /*011c*/ 	.word	0x00002900


	//   ....[10]....
        /*0120*/ 	.word	0x00002a80


	//   ....[11]....
        /*0124*/ 	.word	0x00002ae0


	//   ....[12]....
        /*0128*/ 	.word	0x00002af0


	//   ....[13]....
        /*012c*/ 	.word	0x00002bb0


	//   ....[14]....
        /*0130*/ 	.word	0x00002c60


	//   ....[15]....
        /*0134*/ 	.word	0x00002c80


	//   ....[16]....
        /*0138*/ 	.word	0x00002e30


	//   ....[17]....
        /*013c*/ 	.word	0x00002e70


	//   ....[18]....
        /*0140*/ 	.word	0x00003150


	//   ....[19]....
        /*0144*/ 	.word	0x000031c0


	//   ....[20]....
        /*0148*/ 	.word	0x000031d0


	//   ....[21]....
        /*014c*/ 	.word	0x00003290


	//   ....[22]....
        /*0150*/ 	.word	0x00003340


	//   ....[23]....
        /*0154*/ 	.word	0x00003360


	//   ....[24]....
        /*0158*/ 	.word	0x000035a0


	//   ....[25]....
        /*015c*/ 	.word	0x000035e0


	//   ....[26]....
        /*0160*/ 	.word	0x00005b60


	//   ....[27]....
        /*0164*/ 	.word	0x00005b80


	//   ....[28]....
        /*0168*/ 	.word	0x00005ba0


	//   ....[29]....
        /*016c*/ 	.word	0x00005bc0


	//   ....[30]....
        /*0170*/ 	.word	0x00005be0


	//   ....[31]....
        /*0174*/ 	.word	0x00005d80


	//   ....[32]....
        /*0178*/ 	.word	0x00005da0


	//   ....[33]....
        /*017c*/ 	.word	0x00005fe0


	//   ....[34]....
        /*0180*/ 	.word	0x00006050


	//   ....[35]....
        /*0184*/ 	.word	0x000060c0


	//   ....[36]....
        /*0188*/ 	.word	0x00006130


	//   ....[37]....
        /*018c*/ 	.word	0x00006190


	//   ....[38]....
        /*0190*/ 	.word	0x00006990


	//   ....[39]....
        /*0194*/ 	.word	0x00006a00


	//   ....[40]....
        /*0198*/ 	.word	0x00006a70


	//   ....[41]....
        /*019c*/ 	.word	0x00006ae0


	//   ....[42]....
        /*01a0*/ 	.word	0x00006b50


	//   ....[43]....
        /*01a4*/ 	.word	0x00006bd0


	//   ....[44]....
        /*01a8*/ 	.word	0x00006c40


	//   ....[45]....
        /*01ac*/ 	.word	0x00006cb0


	//   ....[46]....
        /*01b0*/ 	.word	0x00006d20


	//   ....[47]....
        /*01b4*/ 	.word	0x00006d90


	//   ....[48]....
        /*01b8*/ 	.word	0x00006e10


	//   ....[49]....
        /*01bc*/ 	.word	0x00006e80


	//----- nvinfo : EIATTR_EXIT_INSTR_OFFSETS
	.align		4
.L_5475:
        /*01c0*/ 	.byte	0x04, 0x1c
        /*01c2*/ 	.short	(.L_5477 - .L_5476)


	//   ....[0]....
.L_5476:
        /*01c4*/ 	.word	0x00005e30


	//   ....[1]....
        /*01c8*/ 	.word	0x00005e80


	//   ....[2]....
        /*01cc*/ 	.word	0x00005f80


	//----- nvinfo : EIATTR_MAX_THREADS
	.align		4
.L_5477:
        /*01d0*/ 	.byte	0x04, 0x05
        /*01d2*/ 	.short	(.L_5479 - .L_5478)
.L_5478:
        /*01d4*/ 	.word	0x00000080
        /*01d8*/ 	.word	0x00000001
        /*01dc*/ 	.word	0x00000001


	//----- nvinfo : EIATTR_CRS_STACK_SIZE
	.align		4
.L_5479:
        /*01e0*/ 	.byte	0x04, 0x1e
        /*01e2*/ 	.short	(.L_5481 - .L_5480)
.L_5480:
        /*01e4*/ 	.word	0x00000000


	//----- nvinfo : EIATTR_CBANK_PARAM_SIZE
	.align		4
.L_5481:
        /*01e8*/ 	.byte	0x03, 0x19
        /*01ea*/ 	.short	0x0088


	//----- nvinfo : EIATTR_PARAM_CBANK
	.align		4
        /*01ec*/ 	.byte	0x04, 0x0a
        /*01ee*/ 	.short	(.L_5483 - .L_5482)
	.align		4
.L_5482:
        /*01f0*/ 	.word	index@(.nv.constant0._ZN18transformer_engine13normalization19ln_fwd_tuned_kernelINS0_13Kernel_traitsI6__halfS3_13__nv_fp8_e4m3fjLj30720ELj4ELj1ELj4ELj4ENS0_18Kernel_traits_baseILj30720ES3_S3_S4_fjLj128EEEEEEEvNS0_19ForwardKernelParamsE)
        /*01f4*/ 	.short	0x0210
        /*01f6*/ 	.short	0x0088


	//----- nvinfo : EIATTR_SW_WAR
	.align		4
.L_5483:
        /*01f8*/ 	.byte	0x04, 0x36
        /*01fa*/ 	.short	(.L_5485 - .L_5484)
.L_5484:
        /*01fc*/ 	.word	0x00000008
.L_5485:


//--------------------- .nv.info._ZN18transformer_engine13normalization19ln_fwd_tuned_kernelINS0_13Kernel_traitsI6__halfS3_13__nv_fp8_e4m3fjLj25600ELj2ELj1ELj4ELj8ENS0_18Kernel_traits_baseILj25600ES3_S3_S4_fjLj128EEEEEEEvNS0_19ForwardKernelParamsE --------------------------
	.section	.nv.info._ZN18transformer_engine13normalization19ln_fwd_tuned_kernelINS0_13Kernel_traitsI6__halfS3_13__nv_fp8_e4m3fjLj25600ELj2ELj1ELj4ELj8ENS0_18Kernel_traits_baseILj25600ES3_S3_S4_fjLj128EEEEEEEvNS0_19ForwardKernelParamsE,"",@"SHT_CUDA_INFO"
	.sectionflags	@""
	.align	4


	//----- nvinfo : EIATTR_CUDA_API_VERSION
	.align		4
        /*0000*/ 	.byte	0x04, 0x37
        /*0002*/ 	.short	(.L_5487 - .L_5486)
.L_5486:
        /*0004*/ 	.word	0x00000082


	//----- nvinfo : EIATTR_KPARAM_INFO
	.align		4
.L_5487:
        /*0008*/ 	.byte	0x04, 0x17
        /*000a*/ 	.short	(.L_5489 - .L_5488)
.L_5488:
        /*000c*/ 	.word	0x00000000
        /*0010*/ 	.short	0x0000
        /*0012*/ 	.short	0x0000
        /*0014*/ 	.byte	0x00, 0xf0, 0x21, 0x02


	//----- nvinfo : EIATTR_SPARSE_MMA_MASK
	.align		4
.L_5489:
        /*0018*/ 	.byte	0x03, 0x50
        /*001a*/ 	.short	0x0000


	//----- nvinfo : EIATTR_MAXREG_COUNT
	.align		4
        /*001c*/ 	.byte	0x03, 0x1b
        /*001e*/ 	.short	0x00ff


	//----- nvinfo : EIATTR_NUM_BARRIERS
	.align		4
        /*0020*/ 	.byte	0x02, 0x4c
        /*0022*/ 	.byte	0x01
	.zero		1


	//----- nvinfo : EIATTR_ANNOTATIONS
	.align		4
        /*0024*/ 	.byte	0x04, 0x55
        /*0026*/ 	.short	(.L_5491 - .L_5490)


	//   ....[0]....
.L_5490:
        /* <DEDUP_REMOVED lines=67> */


	//----- nvinfo : EIATTR_MERCURY_ISA_VERSION
	.align		4
.L_5491:
        /*0448*/ 	.byte	0x03, 0x5f
        /*044a*/ 	.short	0x0101


	//----- nvinfo : EIATTR_COOP_GROUP_MASK_REGIDS
	.align		4
        /*044c*/ 	.byte	0x04, 0x29
        /*044e*/ 	.short	(.L_5493 - .L_5492)


	//   ....[0]....
.L_5492:
        /*0450*/ 	.word	0xffffffff


	//   ....[1]....
        /*0454*/ 	.word	0xffffffff


	//   ....[2]....
        /*0458*/ 	.word	0xffffffff


	//   ....[3]....
        /*045c*/ 	.word	0xffffffff


	//   ....[4]....
        /*0460*/ 	.word	0xffffffff


	//   ....[5]....
        /*0464*/ 	.word	0xffffffff


	//   ....[6]....
        /*0468*/ 	.word	0xffffffff


	//   ....[7]....
        /*046c*/ 	.word	0xffffffff


	//   ....[8]....
        /*0470*/ 	.word	0xffffffff


	//   ....[9]....
        /*0474*/ 	.word	0xffffffff


	//   ....[10]....
        /*0478*/ 	.word	0xffffffff


	//   ....[11]....
        /*047c*/ 	.word	0xffffffff


	//   ....[12]....
        /*0480*/ 	.word	0xffffffff


	//   ....[13]....
        /*0484*/ 	.word	0xffffffff


	//   ....[14]....
        /*0488*/ 	.word	0xffffffff


	//   ....[15]....
        /*048c*/ 	.word	0xffffffff


	//   ....[16]....
        /*0490*/ 	.word	0xffffffff


	//   ....[17]....
        /*0494*/ 	.word	0xffffffff


	//   ....[18]....
        /*0498*/ 	.word	0xffffffff


	//   ....[19]....
        /*049c*/ 	.word	0xffffffff


	//   ....[20]....
        /*04a0*/ 	.word	0xffffffff


	//   ....[21]....
        /*04a4*/ 	.word	0xffffffff


	//   ....[22]....
        /*04a8*/ 	.word	0xffffffff


	//   ....[23]....
        /*04ac*/ 	.word	0xffffffff


	//   ....[24]....
        /*04b0*/ 	.word	0xffffffff


	//   ....[25]....
        /*04b4*/ 	.word	0xffffffff


	//   ....[26]....
        /*04b8*/ 	.word	0xffffffff


	//   ....[27]....
        /*04bc*/ 	.word	0xffffffff


	//   ....[28]....
        /*04c0*/ 	.word	0xffffffff


	//   ....[29]....
        /*04c4*/ 	.word	0xffffffff


	//   ....[30]....
        /*04c8*/ 	.word	0x05000067


	//   ....[31]....
        /*04cc*/ 	.word	0x05000067


	//   ....[32]....
        /*04d0*/ 	.word	0x05000067


	//   ....[33]....
        /*04d4*/ 	.word	0x05000067


	//   ....[34]....
        /*04d8*/ 	.word	0x05000067


	//   ....[35]....
        /*04dc*/ 	.word	0x05000067


	//   ....[36]....
        /*04e0*/ 	.word	0x05000067


	//   ....[37]....
        /*04e4*/ 	.word	0x05000067


	//   ....[38]....
        /*04e8*/ 	.word	0x05000067


	//   ....[39]....
        /*04ec*/ 	.word	0x05000067


	//   ....[40]....
        /*04f0*/ 	.word	0x05000067


	//   ....[41]....
        /*04f4*/ 	.word	0x05000067


	//   ....[42]....
        /*04f8*/ 	.word	0x05000067


	//   ....[43]....
        /*04fc*/ 	.word	0x05000067


	//   ....[44]....
        /*0500*/ 	.word	0x05000067


	//   ....[45]....
        /*0504*/ 	.word	0x05000067


	//   ....[46]....
        /*0508*/ 	.word	0x05000067


	//----- nvinfo : EIATTR_COOP_GROUP_INSTR_OFFSETS
	.align		4
.L_5493:
        /*050c*/ 	.byte	0x04, 0x28
        /*050e*/ 	.short	(.L_5495 - .L_5494)


	//   ....[0]....
.L_5494:
        /*0510*/ 	.word	0x000035b0


	//   ....[1]....
        /*0514*/ 	.word	0x000035d0


	//   ....[2]....
        /*0518*/ 	.word	0x000035f0


	//   ....[3]....
        /*051c*/ 	.word	0x00003610


	//   ....[4]....
        /*0520*/ 	.word	0x00003630


	//   ....[5]....
        /*0524*/ 	.word	0x000042e0


	//   ....[6]....
        /*0528*/ 	.word	0x00004300


	//   ....[7]....
        /*052c*/ 	.word	0x00004320


	//   ....[8]....
        /*0530*/ 	.word	0x00004340


	//   ....[9]....
        /*0534*/ 	.word	0x00004360


	//   ....[10]....
        /*0538*/ 	.word	0x00004450


	//   ....[11]....
        /*053c*/ 	.word	0x00004540


	//   ....[12]....
        /*0540*/ 	.word	0x00004550


	//   ....[13]....
        /*0544*/ 	.word	0x00004690


	//   ....[14]....
        /*0548*/ 	.word	0x000046b0


	//   ....[15]....
        /*054c*/ 	.word	0x000046c0


	//   ....[16]....
        /*0550*/ 	.word	0x000048c0


	//   ....[17]....
        /*0554*/ 	.word	0x000048e0


	//   ....[18]....
        /*0558*/ 	.word	0x00004bf0


	//   ....[19]....
        /*055c*/ 	.word	0x00004c60


	//   ....[20]....
        /*0560*/ 	.word	0x00004c70


	//   ....[21]....
        /*0564*/ 	.word	0x00004e70


	//   ....[22]....
        /*0568*/ 	.word	0x00004e80


	//   ....[23]....
        /*056c*/ 	.word	0x00009810


	//   ....[24]....
        /*0570*/ 	.word	0x00009830


	//   ....[25]....
        /*0574*/ 	.word	0x00009850


	//   ....[26]....
        /*0578*/ 	.word	0x00009870


	//   ....[27]....
        /*057c*/ 	.word	0x00009890


	//   ....[28]....
        /*0580*/ 	.word	0x00009a60


	//   ....[29]....
        /*0584*/ 	.word	0x00009a80


	//   ....[30]....
        /*0588*/ 	.word	0x00009cf0


	//   ....[31]....
        /*058c*/ 	.word	0x00009d50


	//   ....[32]....
        /*0590*/ 	.word	0x00009db0


	//   ....[33]....
        /*0594*/ 	.word	0x00009e10


	//   ....[34]....
        /*0598*/ 	.word	0x00009e70


	//   ....[35]....
        /*059c*/ 	.word	0x0000ab80


	//   ....[36]....
        /*05a0*/ 	.word	0x0000abe0


	//   ....[37]....
        /*05a4*/ 	.word	0x0000ac40


	//   ....[38]....
        /*05a8*/ 	.word	0x0000aca0


	//   ....[39]....
        /*05ac*/ 	.word	0x0000ad00


	//   ....[40]....
        /*05b0*/ 	.word	0x0000ad90


	//   ....[41]....
        /*05b4*/ 	.word	0x0000ae00


	//   ....[42]....
        /*05b8*/ 	.word	0x0000ae70


	//   ....[43]....
        /*05bc*/ 	.word	0x0000aee0


	//   ....[44]....
        /*05c0*/ 	.word	0x0000af50


	//   ....[45]....
        /*05c4*/ 	.word	0x0000afd0


	//   ....[46]....
        /*05c8*/ 	.word	0x0000b040


	//----- nvinfo : EIATTR_EXIT_INSTR_OFFSETS
	.align		4
.L_5495:
        /*05cc*/ 	.byte	0x04, 0x1c
        /*05ce*/ 	.short	(.L_5497 - .L_5496)


	//   ....[0]....
.L_5496:
        /*05d0*/ 	.word	0x00009b10


	//   ....[1]....
        /*05d4*/ 	.word	0x00009b80


	//   ....[2]....
        /*05d8*/ 	.word	0x00009c90


	//----- nvinfo : EIATTR_MAX_THREADS
	.align		4
.L_5497:
        /*05dc*/ 	.byte	0x04, 0x05
        /*05de*/ 	.short	(.L_5499 - .L_5498)
.L_5498:
        /*05e0*/ 	.word	0x00000080
        /*05e4*/ 	.word	0x00000001
        /*05e8*/ 	.word	0x00000001


	//----- nvinfo : EIATTR_CRS_STACK_SIZE
	.align		4
.L_5499:
        /*05ec*/ 	.byte	0x04, 0x1e
        /*05ee*/ 	.short	(.L_5501 - .L_5500)
.L_5500:
        /*05f0*/ 	.word	0x00000000


	//----- nvinfo : EIATTR_CBANK_PARAM_SIZE
	.align		4
.L_5501:
        /*05f4*/ 	.byte	0x03, 0x19
        /*05f6*/ 	.short	0x0088


	//----- nvinfo : EIATTR_PARAM_CBANK
	.align		4
        /*05f8*/ 	.byte	0x04, 0x0a
        /*05fa*/ 	.short	(.L_5503 - .L_5502)
	.align		4
.L_5502:
        /*05fc*/ 	.word	index@(.nv.constant0._ZN18transformer_engine13normalization19ln_fwd_tuned_kernelINS0_13Kernel_traitsI6__halfS3_13__nv_fp8_e4m3fjLj25600ELj2ELj1ELj4ELj8ENS0_18Kernel_traits_baseILj25600ES3_S3_S4_fjLj128EEEEEEEvNS0_19ForwardKernelParamsE)
        /*0600*/ 	.short	0x0210
        /*0602*/ 	.short	0x0088


	//----- nvinfo : EIATTR_SW_WAR
	.align		4
.L_5503:
        /*0604*/ 	.byte	0x04, 0x36
        /*0606*/ 	.short	(.L_5505 - .L_5504)
.L_5504:
        /*0608*/ 	.word	0x00000008
.L_5505:


//--------------------- .nv.info._ZN18transformer_engine13normalization19ln_fwd_tuned_kernelINS0_13Kernel_traitsI6__halfS3_13__nv_fp8_e4m3fjLj24576ELj2ELj1ELj4ELj16ENS0_18Kernel_traits_baseILj24576ES3_S3_S4_fjLj128EEEEEEEvNS0_19ForwardKernelParamsE --------------------------
	.section	.nv.info._ZN18transformer_engine13normalization19ln_fwd_tuned_kernelINS0_13Kernel_traitsI6__halfS3_13__nv_fp8_e4m3fjLj24576ELj2ELj1ELj4ELj16ENS0_18Kernel_traits_baseILj24576ES3_S3_S4_fjLj128EEEEEEEvNS0_19ForwardKernelParamsE,"",@"SHT_CUDA_INFO"
	.sectionflags	@""
	.align	4


	//----- nvinfo : EIATTR_CUDA_API_VERSION
	.align		4
        /*0000*/ 	.byte	0x04, 0x37
        /*0002*/ 	.short	(.L_5507 - .L_5506)
.L_5506:
        /*0004*/ 	.word	0x00000082


	//----- nvinfo : EIATTR_KPARAM_INFO
	.align		4
.L_5507:
        /*0008*/ 	.byte	0x04, 0x17
        /*000a*/ 	.short	(.L_5509 - .L_5508)
.L_5508:
        /*000c*/ 	.word	0x00000000
        /*0010*/ 	.short	0x0000
        /*0012*/ 	.short	0x0000
        /*0014*/ 	.byte	0x00, 0xf0, 0x21, 0x02


	//----- nvinfo : EIATTR_SPARSE_MMA_MASK
	.align		4
.L_5509:
        /*0018*/ 	.byte	0x03, 0x50
        /*001a*/ 	.short	0x0000


	//----- nvinfo : EIATTR_MAXREG_COUNT
	.align		4
        /*001c*/ 	.byte	0x03, 0x1b
        /*001e*/ 	.short	0x00ff


	//----- nvinfo : EIATTR_NUM_BARRIERS
	.align		4
        /*0020*/ 	.byte	0x02, 0x4c
        /*0022*/ 	.byte	0x01
	.zero		1


	//----- nvinfo : EIATTR_MERCURY_ISA_VERSION
	.align		4
        /*0024*/ 	.byte	0x03, 0x5f
        /*0026*/ 	.short	0x0101


	//----- nvinfo : EIATTR_COOP_GROUP_MASK_REGIDS
	.align		4
        /*0028*/ 	.byte	0x04, 0x29
        /*002a*/ 	.short	(.L_5511 - .L_5510)


	//   ....[0]....
.L_5510:
        /*002c*/ 	.word	0xffffffff


	//   ....[1]....
        /*0030*/ 	.word	0xffffffff


	//   ....[2]....
        /*0034*/ 	.word	0xffffffff


	//   ....[3]....
        /*0038*/ 	.word	0xffffffff


	//   ....[4]....
        /*003c*/ 	.word	0xffffffff


	//   ....[5]....
        /*0040*/ 	.word	0xffffffff


	//   ....[6]....
        /*0044*/ 	.word	0xffffffff


	//   ....[7]....
        /*0048*/ 	.word	0xffffffff


	//   ....[8]....
        /*004c*/ 	.word	0xffffffff


	//   ....[9]....
        /*0050*/ 	.word	0xffffffff


	//   ....[10]....
        /*0054*/ 	.word	0xffffffff


	//   ....[11]....
        /*0058*/ 	.word	0xffffffff


	//   ....[12]....
        /*005c*/ 	.word	0xffffffff


	//   ....[13]....
        /*0060*/ 	.word	0xffffffff


	//   ....[14]....
        /*0064*/ 	.word	0xffffffff


	//   ....[15]....
        /*0068*/ 	.word	0xffffffff


	//   ....[16]....
        /*006c*/ 	.word	0xffffffff


	//   ....[17]....
        /*0070*/ 	.word	0xffffffff


	//   ....[18]....
        /*0074*/ 	.word	0xffffffff


	//   ....[19]....
        /*0078*/ 	.word	0xffffffff


	//   ....[20]....
        /*007c*/ 	.word	0xffffffff


	//   ....[21]....
        /*0080*/ 	.word	0xffffffff


	//   ....[22]....
        /*0084*/ 	.word	0xffffffff


	//   ....[23]....
        /*0088*/ 	.word	0xffffffff


	//   ....[24]....
        /*008c*/ 	.word	0xffffffff


	//   ....[25]....
        /*0090*/ 	.word	0xffffffff


	//   ....[26]....
        /*0094*/ 	.word	0xffffffff


	//   ....[27]....
        /*0098*/ 	.word	0xffffffff


	//   ....[28]....
        /*009c*/ 	.word	0xffffffff


	//   ....[29]....
        /*00a0*/ 	.word	0xffffffff


	//   ....[30]....
        /*00a4*/ 	.word	0x05000064


	//   ....[31]....
        /*00a8*/ 	.word	0x05000064


	//   ....[32]....
        /*00ac*/ 	.word	0x05000064


	//   ....[33]....
        /*00b0*/ 	.word	0x05000064


	//   ....[34]....
        /*00b4*/ 	.word	0x05000064


	//   ....[35]....
        /*00b8*/ 	.word	0x05000064


	//   ....[36]....
        /*00bc*/ 	.word	0x05000064


	//   ....[37]....
        /*00c0*/ 	.word	0x05000064


	//   ....[38]....
        /*00c4*/ 	.word	0x05000064


	//   ....[39]....
        /*00c8*/ 	.word	0x05000064


	//   ....[40]....
        /*00cc*/ 	.word	0x05000064


	//   ....[41]....
        /*00d0*/ 	.word	0x05000064


	//   ....[42]....
        /*00d4*/ 	.word	0x05000064


	//   ....[43]....
        /*00d8*/ 	.word	0x05000064


	//   ....[44]....
        /*00dc*/ 	.word	0x05000064


	//   ....[45]....
        /*00e0*/ 	.word	0x05000064


	//   ....[46]....
        /*00e4*/ 	.word	0x05000064


	//----- nvinfo : EIATTR_COOP_GROUP_INSTR_OFFSETS
	.align		4
.L_5511:
        /*00e8*/ 	.byte	0x04, 0x28
        /*00ea*/ 	.short	(.L_5513 - .L_5512)


	//   ....[0]....
.L_5512:
        /*00ec*/ 	.word	0x00001280


	//   ....[1]....
        /*00f0*/ 	.word	0x000012a0


	//   ....[2]....
        /*00f4*/ 	.word	0x000012c0


	//   ....[3]....
        /*00f8*/ 	.word	0x000012e0


	//   ....[4]....
        /*00fc*/ 	.word	0x00001300


	//   ....[5]....
        /*0100*/ 	.word	0x00001f30


	//   ....[6]....
        /*0104*/ 	.word	0x00001f50


	//   ....[7]....
        /*0108*/ 	.word	0x00001f70


	//   ....[8]....
        /*010c*/ 	.word	0x00001f90


	//   ....[9]....
        /*0110*/ 	.word	0x00001fb0


	//   ....[10]....
        /*0114*/ 	.word	0x00002130


	//   ....[11]....
        /*0118*/ 	.word	0x00002190


	//   ....[12]....
        /*011c*/ 	.word	0x000021a0


	//   ....[13]....
        /*0120*/ 	.word	0x00002250


	//   ....[14]....
        /*0124*/ 	.word	0x000022f0


	//   ....[15]....
        /*0128*/ 	.word	0x00002310


	//   ....[16]....
        /*012c*/ 	.word	0x00002500


	//   ....[17]....
        /*0130*/ 	.word	0x00002530


	//   ....[18]....
        /*0134*/ 	.word	0x000027e0


	//   ....[19]....
        /*0138*/ 	.word	0x00002850


	//   ....[20]....
        /*013c*/ 	.word	0x00002860


	//   ....[21]....
        /*0140*/ 	.word	0x00002a70


	//   ....[22]....
        /*0144*/ 	.word	0x00002ac0


	//   ....[23]....
        /*0148*/ 	.word	0x00007270


	//   ....[24]....
        /*014c*/ 	.word	0x00007290


	//   ....[25]....
        /*0150*/ 	.word	0x000072b0


	//   ....[26]....
        /*0154*/ 	.word	0x000072d0


	//   ....[27]....
        /*0158*/ 	.word	0x000072f0


	//   ....[28]....
        /*015c*/ 	.word	0x00007490


	//   ....[29]....
        /*0160*/ 	.word	0x000074b0


	//   ....[30]....
        /*0164*/ 	.word	0x00007720


	//   ....[31]....
        /*0168*/ 	.word	0x00007790


	//   ....[32]....
        /*016c*/ 	.word	0x00007800


	//   ....[33]....
        /*0170*/ 	.word	0x00007870


	//   ....[34]....
        /*0174*/ 	.word	0x000078e0


	//   ....[35]....
        /*0178*/ 	.word	0x00008550


	//   ....[36]....
        /*017c*/ 	.word	0x000085c0


	//   ....[37]....
        /*0180*/ 	.word	0x00008630


	//   ....[38]....
        /*0184*/ 	.word	0x000086a0


	//   ....[39]....
        /*0188*/ 	.word	0x00008710


	//   ....[40]....
        /*018c*/ 	.word	0x00008790


	//   ....[41]....
        /*0190*/ 	.word	0x00008800


	//   ....[42]....
        /*0194*/ 	.word	0x00008870


	//   ....[43]....
        /*0198*/ 	.word	0x000088e0


	//   ....[44]....
        /*019c*/ 	.word	0x00008950


	//   ....[45]....
        /*01a0*/ 	.word	0x000089d0


	//   ....[46]....
        /*01a4*/ 	.word	0x00008a40


	//----- nvinfo : EIATTR_EXIT_INSTR_OFFSETS
	.align		4
.L_5513:
        /*01a8*/ 	.byte	0x04, 0x1c
        /*01aa*/ 	.short	(.L_5515 - .L_5514)


	//   ....[0]....
.L_5514:
        /*01ac*/ 	.word	0x00007540


	//   ....[1]....
        /*01b0*/ 	.word	0x000075a0


	//   ....[2]....
        /*01b4*/ 	.word	0x000076c0


	//----- nvinfo : EIATTR_MAX_THREADS
	.align		4
.L_5515:
        /*01b8*/ 	.byte	0x04, 0x05
        /*01ba*/ 	.short	(.L_5517 - .L_5516)
.L_5516:
        /*01bc*/ 	.word	0x00000080
        /*01c0*/ 	.word	0x00000001
        /*01c4*/ 	.word	0x00000001


	//----- nvinfo : EIATTR_CRS_STACK_SIZE
	.align		4
.L_5517:
        /*01c8*/ 	.byte	0x04, 0x1e
        /*01ca*/ 	.short	(.L_5519 - .L_5518)
.L_5518:
        /*01cc*/ 	.word	0x00000000


	//----- nvinfo : EIATTR_CBANK_PARAM_SIZE
	.align		4
.L_5519:
        /*01d0*/ 	.byte	0x03, 0x19
        /*01d2*/ 	.short	0x0088


	//----- nvinfo : EIATTR_PARAM_CBANK
	.align		4
        /*01d4*/ 	.byte	0x04, 0x0a
        /*01d6*/ 	.short	(.L_5521 - .L_5520)
	.align		4
.L_5520:
        /*01d8*/ 	.word	index@(.nv.constant0._ZN18transformer_engine13normalization19ln_fwd_tuned_kernelINS0_13Kernel_traitsI6__halfS3_13__nv_fp8_e4m3fjLj24576ELj2ELj1ELj4ELj16ENS0_18Kernel_traits_baseILj24576ES3_S3_S4_fjLj128EEEEEEEvNS0_19ForwardKernelParamsE)
        /*01dc*/ 	.short	0x0210
        /*01de*/ 	.short	0x0088


	//----- nvinfo : EIATTR_SW_WAR
	.align		4
.L_5521:
        /*01e0*/ 	.byte	0x04, 0x36
        /*01e2*/ 	.short	(.L_5523 - .L_5522)
.L_5522:
        /*01e4*/ 	.word	0x00000008
.L_5523:


//--------------------- .nv.info._ZN18transformer_engine13normalization19ln_fwd_tuned_kernelINS0_13Kernel_traitsI6__halfS3_13__nv_fp8_e4m3fjLj20480ELj2ELj1ELj4ELj16ENS0_18Kernel_traits_baseILj20480ES3_S3_S4_fjLj128EEEEEEEvNS0_19ForwardKernelParamsE --------------------------
	.section	.nv.info._ZN18transformer_engine13normalization19ln_fwd_tuned_kernelINS0_13Kernel_traitsI6__halfS3_13__nv_fp8_e4m3fjLj20480ELj2ELj1ELj4ELj16ENS0_18Kernel_traits_baseILj20480ES3_S3_S4_fjLj128EEEEEEEvNS0_19ForwardKernelParamsE,"",@"SHT_CUDA_INFO"
	.sectionflags	@""
	.align	4


	//----- nvinfo : EIATTR_CUDA_API_VERSION
	.align		4
        /*0000*/ 	.byte	0x04, 0x37
        /*0002*/ 	.short	(.L_5525 - .L_5524)
.L_5524:
        /*0004*/ 	.word	0x00000082


	//----- nvinfo : EIATTR_KPARAM_INFO
	.align		4
.L_5525:
        /*0008*/ 	.byte	0x04, 0x17
        /*000a*/ 	.short	(.L_5527 - .L_5526)
.L_5526:
        /*000c*/ 	.word	0x00000000
        /*0010*/ 	.short	0x0000
        /*0012*/ 	.short	0x0000
        /*0014*/ 	.byte	0x00, 0xf0, 0x21, 0x02


	//----- nvinfo : EIATTR_SPARSE_MMA_MASK
	.align		4
.L_5527:
        /*0018*/ 	.byte	0x03, 0x50
        /*001a*/ 	.short	0x0000


	//----- nvinfo : EIATTR_MAXREG_COUNT
	.align		4
        /*001c*/ 	.byte	0x03, 0x1b
        /*001e*/ 	.short	0x00ff


	//----- nvinfo : EIATTR_NUM_BARRIERS
	.align		4
        /*0020*/ 	.byte	0x02, 0x4c
        /*0022*/ 	.byte	0x01
	.zero		1


	//----- nvinfo : EIATTR_MERCURY_ISA_VERSION
	.align		4
        /*0024*/ 	.byte	0x03, 0x5f
        /*0026*/ 	.short	0x0101


	//----- nvinfo : EIATTR_COOP_GROUP_MASK_REGIDS
	.align		4
        /*0028*/ 	.byte	0x04, 0x29
        /*002a*/ 	.short	(.L_5529 - .L_5528)


	//   ....[0]....
.L_5528:
        /*002c*/ 	.word	0xffffffff


	//   ....[1]....
        /*0030*/ 	.word	0xffffffff


	//   ....[2]....
        /*0034*/ 	.word	0xffffffff


	//   ....[3]....
        /*0038*/ 	.word	0xffffffff


	//   ....[4]....
        /*003c*/ 	.word	0xffffffff


	//   ....[5]....
        /*0040*/ 	.word	0xffffffff


	//   ....[6]....
        /*0044*/ 	.word	0xffffffff


	//   ....[7]....
        /*0048*/ 	.word	0xffffffff


	//   ....[8]....
        /*004c*/ 	.word	0xffffffff


	//   ....[9]....
        /*0050*/ 	.word	0xffffffff


	//   ....[10]....
        /*0054*/ 	.word	0xffffffff


	//   ....[11]....
        /*0058*/ 	.word	0xffffffff


	//   ....[12]....
        /*005c*/ 	.word	0xffffffff


	//   ....[13]....
        /*0060*/ 	.word	0xffffffff


	//   ....[14]....
        /*0064*/ 	.word	0xffffffff


	//   ....[15]....
        /*0068*/ 	.word	0xffffffff


	//   ....[16]....
        /*006c*/ 	.word	0xffffffff


	//   ....[17]....
        /*0070*/ 	.word	0xffffffff


	//   ....[18]....
        /*0074*/ 	.word	0xffffffff


	//   ....[19]....
        /*0078*/ 	.word	0xffffffff


	//   ....[20]....
        /*007c*/ 	.word	0xffffffff


	//   ....[21]....
        /*0080*/ 	.word	0xffffffff


	//   ....[22]....
        /*0084*/ 	.word	0xffffffff


	//   ....[23]....
        /*0088*/ 	.word	0xffffffff


	//   ....[24]....
        /*008c*/ 	.word	0xffffffff


	//   ....[25]....
        /*0090*/ 	.word	0xffffffff


	//   ....[26]....
        /*0094*/ 	.word	0xffffffff


	//   ....[27]....
        /*0098*/ 	.word	0xffffffff


	//   ....[28]....
        /*009c*/ 	.word	0xffffffff


	//   ....[29]....
        /*00a0*/ 	.word	0xffffffff


	//   ....[30]....
        /*00a4*/ 	.word	0x05000054


	//   ....[31]....
        /*00a8*/ 	.word	0x05000054


	//   ....[32]....
        /*00ac*/ 	.word	0x05000054


	//   ....[33]....
        /*00b0*/ 	.word	0x05000054


	//   ....[34]....
        /*00b4*/ 	.word	0x05000054


	//   ....[35]....
        /*00b8*/ 	.word	0x05000054


	//   ....[36]....
        /*00bc*/ 	.word	0x05000054


	//   ....[37]....
        /*00c0*/ 	.word	0x05000054


	//   ....[38]....
        /*00c4*/ 	.word	0x05000054


	//   ....[39]....
        /*00c8*/ 	.word	0x05000054


	//   ....[40]....
        /*00cc*/ 	.word	0x05000054


	//   ....[41]....
        /*00d0*/ 	.word	0x05000054


	//   ....[42]....
        /*00d4*/ 	.word	0x05000054


	//   ....[43]....
        /*00d8*/ 	.word	0x05000054


	//   ....[44]....
        /*00dc*/ 	.word	0x05000054


	//   ....[45]....
        /*00e0*/ 	.word	0x05000054


	//   ....[46]....
        /*00e4*/ 	.word	0x05000054


	//----- nvinfo : EIATTR_COOP_GROUP_INSTR_OFFSETS
	.align		4
.L_5529:
        /*00e8*/ 	.byte	0x04, 0x28
        /*00ea*/ 	.short	(.L_5531 - .L_5530)


	//   ....[0]....
.L_5530:
        /*00ec*/ 	.word	0x00000fa0


	//   ....[1]....
        /*00f0*/ 	.word	0x00000fc0


	//   ....[2]....
        /*00f4*/ 	.word	0x00000fe0


	//   ....[3]....
        /*00f8*/ 	.word	0x00001000


	//   ....[4]....
        /*00fc*/ 	.word	0x00001020


	//   ....[5]....
        /*0100*/ 	.word	0x00001a50


	//   ....[6]....
        /*0104*/ 	.word	0x00001a70


	//   ....[7]....
        /*0108*/ 	.word	0x00001a90


	//   ....[8]....
        /*010c*/ 	.word	0x00001ab0


	//   ....[9]....
        /*0110*/ 	.word	0x00001ad0


	//   ....[10]....
        /*0114*/ 	.word	0x00001c50


	//   ....[11]....
        /*0118*/ 	.word	0x00001cb0


	//   ....[12]....
        /*011c*/ 	.word	0x00001cc0


	//   ....[13]....
        /*0120*/ 	.word	0x00001d70


	//   ....[14]....
        /*0124*/ 	.word	0x00001e20


	//   ....[15]....
        /*0128*/ 	.word	0x00001e30


	//   ....[16]....
        /*012c*/ 	.word	0x00002000


	//   ....[17]....
        /*0130*/ 	.word	0x00002040


	//   ....[18]....
        /*0134*/ 	.word	0x000022f0


	//   ....[19]....
        /*0138*/ 	.word	0x00002350


	//   ....[20]....
        /*013c*/ 	.word	0x00002360


	//   ....[21]....
        /*0140*/ 	.word	0x00002560


	//   ....[22]....
        /*0144*/ 	.word	0x00002610


	//   ....[23]....
        /*0148*/ 	.word	0x00006130


	//   ....[24]....
        /*014c*/ 	.word	0x00006150


	//   ....[25]....
        /*0150*/ 	.word	0x00006170


	//   ....[26]....
        /*0154*/ 	.word	0x00006190


	//   ....[27]....
        /*0158*/ 	.word	0x000061b0


	//   ....[28]....
        /*015c*/ 	.word	0x00006350


	//   ....[29]....
        /*0160*/ 	.word	0x00006370


	//   ....[30]....
        /*0164*/ 	.word	0x000065c0


	//   ....[31]....
        /*0168*/ 	.word	0x00006630


	//   ....[32]....
        /*016c*/ 	.word	0x000066a0


	//   ....[33]....
        /*0170*/ 	.word	0x00006710


	//   ....[34]....
        /*0174*/ 	.word	0x00006780


	//   ....[35]....
        /*0178*/ 	.word	0x000071f0


	//   ....[36]....
        /*017c*/ 	.word	0x00007260


	//   ....[37]....
        /*0180*/ 	.word	0x000072d0


	//   ....[38]....
        /*0184*/ 	.word	0x00007340


	//   ....[39]....
        /*0188*/ 	.word	0x000073b0


	//   ....[40]....
        /*018c*/ 	.word	0x00007420


	//   ....[41]....
        /*0190*/ 	.word	0x00007490


	//   ....[42]....
        /*0194*/ 	.word	0x00007500


	//   ....[43]....
        /*0198*/ 	.word	0x00007570


	//   ....[44]....
        /*019c*/ 	.word	0x000075e0


	//   ....[45]....
        /*01a0*/ 	.word	0x00007660


	//   ....[46]....
        /*01a4*/ 	.word	0x000076d0


	//----- nvinfo : EIATTR_EXIT_INSTR_OFFSETS
	.align		4
.L_5531:
        /*01a8*/ 	.byte	0x04, 0x1c
        /*01aa*/ 	.short	(.L_5533 - .L_5532)


	//   ....[0]....
.L_5532:
        /*01ac*/ 	.word	0x00006400


	//   ....[1]....
        /*01b0*/ 	.word	0x00006460


	//   ....[2]....
        /*01b4*/ 	.word	0x00006560


	//----- nvinfo : EIATTR_MAX_THREADS
	.align		4
.L_5533:
        /*01b8*/ 	.byte	0x04, 0x05
        /*01ba*/ 	.short	(.L_5535 - .L_5534)
.L_5534:
        /*01bc*/ 	.word	0x00000080
        /*01c0*/ 	.word	0x00000001
        /*01c4*/ 	.word	0x00000001


	//----- nvinfo : EIATTR_CRS_STACK_SIZE
	.align		4
.L_5535:
        /*01c8*/ 	.byte	0x04, 0x1e
        /*01ca*/ 	.short	(.L_5537 - .L_5536)
.L_5536:
        /*01cc*/ 	.word	0x00000000


	//----- nvinfo : EIATTR_CBANK_PARAM_SIZE
	.align		4
.L_5537:
        /*01d0*/ 	.byte	0x03, 0x19
        /*01d2*/ 	.short	0x0088


	//----- nvinfo : EIATTR_PARAM_CBANK
	.align		4
        /*01d4*/ 	.byte	0x04, 0x0a
        /*01d6*/ 	.short	(.L_5539 - .L_5538)
	.align		4
.L_5538:
        /*01d8*/ 	.word	index@(.nv.constant0._ZN18transformer_engine13normalization19ln_fwd_tuned_kernelINS0_13Kernel_traitsI6__halfS3_13__nv_fp8_e4m3fjLj20480ELj2ELj1ELj4ELj16ENS0_18Kernel_traits_baseILj20480ES3_S3_S4_fjLj128EEEEEEEvNS0_19ForwardKernelParamsE)
        /*01dc*/ 	.short	0x0210
        /*01de*/ 	.short	0x0088


	//----- nvinfo : EIATTR_SW_WAR
	.align		4
.L_5539:
        /*01e0*/ 	.byte	0x04, 0x36
        /*01e2*/ 	.short	(.L_5541 - .L_5540)
.L_5540:
        /*01e4*/ 	.word	0x00000008
.L_5541:


//--------------------- .nv.info._ZN18transformer_engine13normalization19ln_fwd_tuned_kernelINS0_13Kernel_traitsI6__halfS3_13__nv_fp8_e4m3fjLj18432ELj2ELj1ELj4ELj16ENS0_18Kernel_traits_baseILj18432ES3_S3_S4_fjLj128EEEEEEEvNS0_19ForwardKernelParamsE --------------------------
	.section	.nv.info._ZN18transformer_engine13normalization19ln_fwd_tuned_kernelINS0_13Kernel_traitsI6__halfS3_13__nv_fp8_e4m3fjLj18432ELj2ELj1ELj4ELj16ENS0_18Kernel_traits_baseILj18432ES3_S3_S4_fjLj128EEEEEEEvNS0_19ForwardKernelParamsE,"",@"SHT_CUDA_INFO"
	.sectionflags	@""
	.align	4


	//----- nvinfo : EIATTR_CUDA_API_VERSION
	.align		4
        /*0000*/ 	.byte	0x04, 0x37
        /*0002*/ 	.short	(.L_5543 - .L_5542)
.L_5542:
        /*0004*/ 	.word	0x00000082


	//----- nvinfo : EIATTR_KPARAM_INFO
	.align		4
.L_5543:
        /*0008*/ 	.byte	0x04, 0x17
        /*000a*/ 	.short	(.L_5545 - .L_5544)
.L_5544:
        /*000c*/ 	.word	0x00000000
        /*0010*/ 	.short	0x0000
        /*0012*/ 	.short	0x0000
        /*0014*/ 	.byte	0x00, 0xf0, 0x21, 0x02


	//----- nvinfo : EIATTR_SPARSE_MMA_MASK
	.align		4
.L_5545:
        /*0018*/ 	.byte	0x03, 0x50
        /*001a*/ 	.short	0x0000


	//----- nvinfo : EIATTR_MAXREG_COUNT
	.align		4
        /*001c*/ 	.byte	0x03, 0x1b
        /*001e*/ 	.short	0x00ff


	//----- nvinfo : EIATTR_NUM_BARRIERS
	.align		4
        /*0020*/ 	.byte	0x02, 0x4c
        /*0022*/ 	.byte	0x01
	.zero		1


	//----- nvinfo : EIATTR_MERCURY_ISA_VERSION
	.align		4
        /*0024*/ 	.byte	0x03, 0x5f
        /*0026*/ 	.short	0x0101


	//----- nvinfo : EIATTR_COOP_GROUP_MASK_REGIDS
	.align		4
        /*0028*/ 	.byte	0x04, 0x29
        /*002a*/ 	.short	(.L_5547 - .L_5546)


	//   ....[0]....
.L_5546:
        /*002c*/ 	.word	0xffffffff


	//   ....[1]....
        /*0030*/ 	.word	0xffffffff


	//   ....[2]....
        /*0034*/ 	.word	0xffffffff


	//   ....[3]....
        /*0038*/ 	.word	0xffffffff


	//   ....[4]....
        /*003c*/ 	.word	0xffffffff


	//   ....[5]....
        /*0040*/ 	.word	0xffffffff


	//   ....[6]....
        /*0044*/ 	.word	0xffffffff


	//   ....[7]....
        /*0048*/ 	.word	0xffffffff


	//   ....[8]....
        /*004c*/ 	.word	0xffffffff


	//   ....[9]....
        /*0050*/ 	.word	0xffffffff


	//   ....[10]....
        /*0054*/ 	.word	0xffffffff


	//   ....[11]....
        /*0058*/ 	.word	0xffffffff


	//   ....[12]....
        /*005c*/ 	.word	0xffffffff


	//   ....[13]....
        /*0060*/ 	.word	0xffffffff


	//   ....[14]....
        /*0064*/ 	.word	0xffffffff


	//   ....[15]....
        /*0068*/ 	.word	0xffffffff


	//   ....[16]....
        /*006c*/ 	.word	0xffffffff


	//   ....[17]....
        /*0070*/ 	.word	0xffffffff


	//   ....[18]....
        /*0074*/ 	.word	0xffffffff


	//   ....[19]....
        /*0078*/ 	.word	0xffffffff


	//   ....[20]....
        /*007c*/ 	.word	0xffffffff


	//   ....[21]....
        /*0080*/ 	.word	0xffffffff


	//   ....[22]....
        /*0084*/ 	.word	0xffffffff


	//   ....[23]....
        /*0088*/ 	.word	0xffffffff


	//   ....[24]....
        /*008c*/ 	.word	0xffffffff


	//   ....[25]....
        /*0090*/ 	.word	0xffffffff


	//   ....[26]....
        /*0094*/ 	.word	0xffffffff


	//   ....[27]....
        /*0098*/ 	.word	0xffffffff


	//   ....[28]....
        /*009c*/ 	.word	0xffffffff


	//   ....[29]....
        /*00a0*/ 	.word	0xffffffff


	//   ....[30]....
        /*00a4*/ 	.word	0x0500004d


	//   ....[31]....
        /*00a8*/ 	.word	0x0500004d


	//   ....[32]....
        /*00ac*/ 	.word	0x0500004d


	//   ....[33]....
        /*00b0*/ 	.word	0x0500004d


	//   ....[34]....
        /*00b4*/ 	.word	0x0500004d


	//   ....[35]....
        /*00b8*/ 	.word	0x0500004d


	//   ....[36]....
        /*00bc*/ 	.word	0x0500004d


	//   ....[37]....
        /*00c0*/ 	.word	0x0500004d


	//   ....[38]....
        /*00c4*/ 	.word	0x0500004d


	//   ....[39]....
        /*00c8*/ 	.word	0x0500004d


	//   ....[40]....
        /*00cc*/ 	.word	0x0500004d


	//   ....[41]....
        /*00d0*/ 	.word	0x0500004d


	//   ....[42]....
        /*00d4*/ 	.word	0x0500004d


	//   ....[43]....
        /*00d8*/ 	.word	0x0500004d


	//   ....[44]....
        /*00dc*/ 	.word	0x0500004d


	//   ....[45]....
        /*00e0*/ 	.word	0x0500004d


	//   ....[46]....
        /*00e4*/ 	.word	0x0500004d


	//----- nvinfo : EIATTR_COOP_GROUP_INSTR_OFFSETS
	.align		4
.L_5547:
        /*00e8*/ 	.byte	0x04, 0x28
        /*00ea*/ 	.short	(.L_5549 - .L_5548)


	//   ....[0]....
.L_5548:
        /*00ec*/ 	.word	0x00000e50


	//   ....[1]....
        /*00f0*/ 	.word	0x00000e70


	//   ....[2]....
        /*00f4*/ 	.word	0x00000e90


	//   ....[3]....
        /*00f8*/ 	.word	0x00000eb0


	//   ....[4]....
        /*00fc*/ 	.word	0x00000ed0


	//   ....[5]....
        /*0100*/ 	.word	0x00001800


	//   ....[6]....
        /*0104*/ 	.word	0x00001820


	//   ....[7]....
        /*0108*/ 	.word	0x00001840


	//   ....[8]....
        /*010c*/ 	.word	0x00001860


	//   ....[9]....
        /*0110*/ 	.word	0x00001880


	//   ....[10]....
        /*0114*/ 	.word	0x00001a00


	//   ....[11]....
        /*0118*/ 	.word	0x00001a60


	//   ....[12]....
        /*011c*/ 	.word	0x00001a70


	//   ....[13]....
        /*0120*/ 	.word	0x00001b20


	//   ....[14]....
        /*0124*/ 	.word	0x00001bd0


	//   ....[15]....
        /*0128*/ 	.word	0x00001be0


	//   ....[16]....
        /*012c*/ 	.word	0x00001da0


	//   ....[17]....
        /*0130*/ 	.word	0x00001de0


	//   ....[18]....
        /*0134*/ 	.word	0x000020b0


	//   ....[19]....
        /*0138*/ 	.word	0x00002110


	//   ....[20]....
        /*013c*/ 	.word	0x00002120


	//   ....[21]....
        /*0140*/ 	.word	0x00002300


	//   ....[22]....
        /*0144*/ 	.word	0x00002340


	//   ....[23]....
        /*0148*/ 	.word	0x00005920


	//   ....[24]....
        /*014c*/ 	.word	0x00005940


	//   ....[25]....
        /*0150*/ 	.word	0x00005960


	//   ....[26]....
        /*0154*/ 	.word	0x00005980


	//   ....[27]....
        /*0158*/ 	.word	0x000059a0


	//   ....[28]....
        /*015c*/ 	.word	0x00005b40


	//   ....[29]....
        /*0160*/ 	.word	0x00005b60


	//   ....[30]....
        /*0164*/ 	.word	0x00005db0


	//   ....[31]....
        /*0168*/ 	.word	0x00005e20


	//   ....[32]....
        /*016c*/ 	.word	0x00005e90


	//   ....[33]....
        /*0170*/ 	.word	0x00005f00


	//   ....[34]....
        /*0174*/ 	.word	0x00005f70


	//   ....[35]....
        /*0178*/ 	.word	0x000068f0


	//   ....[36]....
        /*017c*/ 	.word	0x00006960


	//   ....[37]....
        /*0180*/ 	.word	0x000069d0


	//   ....[38]....
        /*0184*/ 	.word	0x00006a40


	//   ....[39]....
        /*0188*/ 	.word	0x00006ab0


	//   ....[40]....
        /*018c*/ 	.word	0x00006b30


	//   ....[41]....
        /*0190*/ 	.word	0x00006ba0


	//   ....[42]....
        /*0194*/ 	.word	0x00006c10


	//   ....[43]....
        /*0198*/ 	.word	0x00006c80


	//   ....[44]....
        /*019c*/ 	.word	0x00006cf0


	//   ....[45]....
        /*01a0*/ 	.word	0x00006d70


	//   ....[46]....
        /*01a4*/ 	.word	0x00006de0


	//----- nvinfo : EIATTR_EXIT_INSTR_OFFSETS
	.align		4
.L_5549:
        /*01a8*/ 	.byte	0x04, 0x1c
        /*01aa*/ 	.short	(.L_5551 - .L_5550)


	//   ....[0]....
.L_5550:
        /*01ac*/ 	.word	0x00005bf0


	//   ....[1]....
        /*01b0*/ 	.word	0x00005c50


	//   ....[2]....
        /*01b4*/ 	.word	0x00005d50


	//----- nvinfo : EIATTR_MAX_THREADS
	.align		4
.L_5551:
        /*01b8*/ 	.byte	0x04, 0x05
        /*01ba*/ 	.short	(.L_5553 - .L_5552)
.L_5552:
        /*01bc*/ 	.word	0x00000080
        /*01c0*/ 	.word	0x00000001
        /*01c4*/ 	.word	0x00000001


	//----- nvinfo : EIATTR_CRS_STACK_SIZE
	.align		4
.L_5553:
        /*01c8*/ 	.byte	0x04, 0x1e
        /*01ca*/ 	.short	(.L_5555 - .L_5554)
.L_5554:
        /*01cc*/ 	.word	0x00000000


	//----- nvinfo : EIATTR_CBANK_PARAM_SIZE
	.align		4
.L_5555:
        /*01d0*/ 	.byte	0x03, 0x19
        /*01d2*/ 	.short	0x0088


	//----- nvinfo : EIATTR_PARAM_CBANK
	.align		4
        /*01d4*/ 	.byte	0x04, 0x0a
        /*01d6*/ 	.short	(.L_5557 - .L_5556)
	.align		4
.L_5556:
        /*01d8*/ 	.word	index@(.nv.constant0._ZN18transformer_engine13normalization19ln_fwd_tuned_kernelINS0_13Kernel_traitsI6__halfS3_13__nv_fp8_e4m3fjLj18432ELj2ELj1ELj4ELj16ENS0_18Kernel_traits_baseILj18432ES3_S3_S4_fjLj128EEEEEEEvNS0_19ForwardKernelParamsE)
        /*01dc*/ 	.short	0x0210
        /*01de*/ 	.short	0x0088


	//----- nvinfo : EIATTR_SW_WAR
	.align		4
.L_5557:
        /*01e0*/ 	.byte	0x04, 0x36
        /*01e2*/ 	.short	(.L_5559 - .L_5558)
.L_5558:
        /*01e4*/ 	.word	0x00000008
.L_5559:


//--------------------- .nv.info._ZN18transformer_engine13normalization19ln_fwd_tuned_kernelINS0_13Kernel_traitsI6__halfS3_13__nv_fp8_e4m3fjLj16384ELj2ELj1ELj4ELj16ENS0_18Kernel_traits_baseILj16384ES3_S3_S4_fjLj128EEEEEEEvNS0_19ForwardKernelParamsE --------------------------
	.section	.nv.info._ZN18transformer_engine13normalization19ln_fwd_tuned_kernelINS0_13Kernel_traitsI6__halfS3_13__nv_fp8_e4m3fjLj16384ELj2ELj1ELj4ELj16ENS0_18Kernel_traits_baseILj16384ES3_S3_S4_fjLj128EEEEEEEvNS0_19ForwardKernelParamsE,"",@"SHT_CUDA_INFO"
	.sectionflags	@""
	.align	4


	//----- nvinfo : EIATTR_CUDA_API_VERSION
	.align		4
        /*0000*/ 	.byte	0x04, 0x37
        /*0002*/ 	.short	(.L_5561 - .L_5560)
.L_5560:
        /*0004*/ 	.word	0x00000082


	//----- nvinfo : EIATTR_KPARAM_INFO
	.align		4
.L_5561:
        /*0008*/ 	.byte	0x04, 0x17
        /*000a*/ 	.short	(.L_5563 - .L_5562)
.L_5562:
        /*000c*/ 	.word	0x00000000
        /*0010*/ 	.short	0x0000
        /*0012*/ 	.short	0x0000
        /*0014*/ 	.byte	0x00, 0xf0, 0x21, 0x02


	//----- nvinfo : EIATTR_SPARSE_MMA_MASK
	.align		4
.L_5563:
        /*0018*/ 	.byte	0x03, 0x50
        /*001a*/ 	.short	0x0000


	//----- nvinfo : EIATTR_MAXREG_COUNT
	.align		4
        /*001c*/ 	.byte	0x03, 0x1b
        /*001e*/ 	.short	0x00ff


	//----- nvinfo : EIATTR_NUM_BARRIERS
	.align		4
        /*0020*/ 	.byte	0x02, 0x4c
        /*0022*/ 	.byte	0x01
	.zero		1


	//----- nvinfo : EIATTR_MERCURY_ISA_VERSION
	.align		4
        /*0024*/ 	.byte	0x03, 0x5f
        /*0026*/ 	.short	0x0101


	//----- nvinfo : EIATTR_COOP_GROUP_MASK_REGIDS
	.align		4
        /*0028*/ 	.byte	0x04, 0x29
        /*002a*/ 	.short	(.L_5565 - .L_5564)


	//   ....[0]....
.L_5564:
        /*002c*/ 	.word	0xffffffff


	//   ....[1]....
        /*0030*/ 	.word	0xffffffff


	//   ....[2]....
        /*0034*/ 	.word	0xffffffff


	//   ....[3]....
        /*0038*/ 	.word	0xffffffff


	//   ....[4]....
        /*003c*/ 	.word	0xffffffff


	//   ....[5]....
        /*0040*/ 	.word	0xffffffff


	//   ....[6]....
        /*0044*/ 	.word	0xffffffff


	//   ....[7]....
        /*0048*/ 	.word	0xffffffff


	//   ....[8]....
        /*004c*/ 	.word	0xffffffff


	//   ....[9]....
        /*0050*/ 	.word	0xffffffff


	//   ....[10]....
        /*0054*/ 	.word	0xffffffff


	//   ....[11]....
        /*0058*/ 	.word	0xffffffff


	//   ....[12]....
        /*005c*/ 	.word	0xffffffff


	//   ....[13]....
        /*0060*/ 	.word	0xffffffff


	//   ....[14]....
        /*0064*/ 	.word	0xffffffff


	//   ....[15]....
        /*0068*/ 	.word	0xffffffff


	//   ....[16]....
        /*006c*/ 	.word	0xffffffff


	//   ....[17]....
        /*0070*/ 	.word	0xffffffff


	//   ....[18]....
        /*0074*/ 	.word	0xffffffff


	//   ....[19]....
        /*0078*/ 	.word	0xffffffff


	//   ....[20]....
        /*007c*/ 	.word	0xffffffff


	//   ....[21]....
        /*0080*/ 	.word	0xffffffff


	//   ....[22]....
        /*0084*/ 	.word	0xffffffff


	//   ....[23]....
        /*0088*/ 	.word	0xffffffff


	//   ....[24]....
        /*008c*/ 	.word	0xffffffff


	//   ....[25]....
        /*0090*/ 	.word	0xffffffff


	//   ....[26]....
        /*0094*/ 	.word	0xffffffff


	//   ....[27]....
        /*0098*/ 	.word	0xffffffff


	//   ....[28]....
        /*009c*/ 	.word	0xffffffff


	//   ....[29]....
        /*00a0*/ 	.word	0xffffffff


	//   ....[30]....
        /*00a4*/ 	.word	0x0500006c


	//   ....[31]....
        /*00a8*/ 	.word	0x0500006c


	//   ....[32]....
        /*00ac*/ 	.word	0x0500006c


	//   ....[33]....
        /*00b0*/ 	.word	0x0500006c


	//   ....[34]....
        /*00b4*/ 	.word	0x0500006c


	//   ....[35]....
        /*00b8*/ 	.word	0x0500006c


	//   ....[36]....
        /*00bc*/ 	.word	0x0500006c


	//   ....[37]....
        /*00c0*/ 	.word	0x0500006c


	//   ....[38]....
        /*00c4*/ 	.word	0x0500006c


	//   ....[39]....
        /*00c8*/ 	.word	0x0500006c


	//   ....[40]....
        /*00cc*/ 	.word	0x0500006c


	//   ....[41]....
        /*00d0*/ 	.word	0x0500006c


	//   ....[42]....
        /*00d4*/ 	.word	0x0500006c


	//   ....[43]....
        /*00d8*/ 	.word	0x0500006c


	//   ....[44]....
        /*00dc*/ 	.word	0x0500006c


	//   ....[45]....
        /*00e0*/ 	.word	0x0500006c


	//   ....[46]....
        /*00e4*/ 	.word	0x0500006c


	//----- nvinfo : EIATTR_COOP_GROUP_INSTR_OFFSETS
	.align		4
.L_5565:
        /*00e8*/ 	.byte	0x04, 0x28
        /*00ea*/ 	.short	(.L_5567 - .L_5566)


	//   ....[0]....
.L_5566:
        /*00ec*/ 	.word	0x00000d30


	//   ....[1]....
        /*00f0*/ 	.word	0x00000d50


	//   ....[2]....
        /*00f4*/ 	.word	0x00000d70


	//   ....[3]....
        /*00f8*/ 	.word	0x00000d90


	//   ....[4]....
        /*00fc*/ 	.word	0x00000db0


	//   ....[5]....
        /*0100*/ 	.word	0x000015e0


	//   ....[6]....
        /*0104*/ 	.word	0x00001600


	//   ....[7]....
        /*0108*/ 	.word	0x00001620


	//   ....[8]....
        /*010c*/ 	.word	0x00001640


	//   ....[9]....
        /*0110*/ 	.word	0x00001660


	//   ....[10]....
        /*0114*/ 	.word	0x00001730


	//   ....[11]....
        /*0118*/ 	.word	0x00001840


	//   ....[12]....
        /*011c*/ 	.word	0x00001850


	//   ....[13]....
        /*0120*/ 	.word	0x00001900


	//   ....[14]....
        /*0124*/ 	.word	0x000019a0


	//   ....[15]....
        /*0128*/ 	.word	0x000019c0


	//   ....[16]....
        /*012c*/ 	.word	0x00001b70


	//   ....[17]....
        /*0130*/ 	.word	0x00001ba0


	//   ....[18]....
        /*0134*/ 	.word	0x00001e90


	//   ....[19]....
        /*0138*/ 	.word	0x00001f00


	//   ....[20]....
        /*013c*/ 	.word	0x00001f10


	//   ....[21]....
        /*0140*/ 	.word	0x00002120


	//   ....[22]....
        /*0144*/ 	.word	0x00002150


	//   ....[23]....
        /*0148*/ 	.word	0x000051f0


	//   ....[24]....
        /*014c*/ 	.word	0x00005210


	//   ....[25]....
        /*0150*/ 	.word	0x00005230


	//   ....[26]....
        /*0154*/ 	.word	0x00005250


	//   ....[27]....
        /*0158*/ 	.word	0x00005270


	//   ....[28]....
        /*015c*/ 	.word	0x00005410


	//   ....[29]....
        /*0160*/ 	.word	0x00005430


	//   ....[30]....
        /*0164*/ 	.word	0x00005690


	//   ....[31]....
        /*0168*/ 	.word	0x00005700


	//   ....[32]....
        /*016c*/ 	.word	0x00005770


	//   ....[33]....
        /*0170*/ 	.word	0x000057e0


	//   ....[34]....
        /*0174*/ 	.word	0x00005850


	//   ....[35]....
        /*0178*/ 	.word	0x000060d0


	//   ....[36]....
        /*017c*/ 	.word	0x00006140


	//   ....[37]....
        /*0180*/ 	.word	0x000061b0


	//   ....[38]....
        /*0184*/ 	.word	0x00006220


	//   ....[39]....
        /*0188*/ 	.word	0x00006290


	//   ....[40]....
        /*018c*/ 	.word	0x00006310


	//   ....[41]....
        /*0190*/ 	.word	0x00006380


	//   ....[42]....
        /*0194*/ 	.word	0x000063f0


	//   ....[43]....
        /*0198*/ 	.word	0x00006460


	//   ....[44]....
        /*019c*/ 	.word	0x000064d0


	//   ....[45]....
        /*01a0*/ 	.word	0x00006550


	//   ....[46]....
        /*01a4*/ 	.word	0x000065c0


	//----- nvinfo : EIATTR_EXIT_INSTR_OFFSETS
	.align		4
.L_5567:
        /*01a8*/ 	.byte	0x04, 0x1c
        /*01aa*/ 	.short	(.L_5569 - .L_5568)


	//   ....[0]....
.L_5568:
        /*01ac*/ 	.word	0x000054c0


	//   ....[1]....
        /*01b0*/ 	.word	0x00005520


	//   ....[2]....
        /*01b4*/ 	.word	0x00005630


	//----- nvinfo : EIATTR_MAX_THREADS
	.align		4
.L_5569:
        /*01b8*/ 	.byte	0x04, 0x05
        /*01ba*/ 	.short	(.L_5571 - .L_5570)
.L_5570:
        /*01bc*/ 	.word	0x00000080
        /*01c0*/ 	.word	0x00000001
        /*01c4*/ 	.word	0x00000001


	//----- nvinfo : EIATTR_CRS_STACK_SIZE
	.align		4
.L_5571:
        /*01c8*/ 	.byte	0x04, 0x1e
        /*01ca*/ 	.short	(.L_5573 - .L_5572)
.L_5572:
        /*01cc*/ 	.word	0x00000000


	//----- nvinfo : EIATTR_CBANK_PARAM_SIZE
	.align		4
.L_5573:
        /*01d0*/ 	.byte	0x03, 0x19
        /*01d2*/ 	.short	0x0088


	//----- nvinfo : EIATTR_PARAM_CBANK
	.align		4
        /*01d4*/ 	.byte	0x04, 0x0a
        /*01d6*/ 	.short	(.L_5575 - .L_5574)
	.align		4
.L_5574:
        /*01d8*/ 	.word	index@(.nv.constant0._ZN18transformer_engine13normalization19ln_fwd_tuned_kernelINS0_13Kernel_traitsI6__halfS3_13__nv_fp8_e4m3fjLj16384ELj2ELj1ELj4ELj16ENS0_18Kernel_traits_baseILj16384ES3_S3_S4_fjLj128EEEEEEEvNS0_19ForwardKernelParamsE)
        /*01dc*/ 	.short	0x0210
        /*01de*/ 	.short	0x0088


	//----- nvinfo : EIATTR_SW_WAR
	.align		4
.L_5575:
        /*01e0*/ 	.byte	0x04, 0x36
        /*01e2*/ 	.short	(.L_5577 - .L_5576)
.L_5576:
        /*01e4*/ 	.word	0x00000008
.L_5577:


//--------------------- .nv.info._ZN18transformer_engine13normalization19ln_fwd_tuned_kernelINS0_13Kernel_traitsI6__halfS3_13__nv_fp8_e4m3fjLj15360ELj2ELj1ELj4ELj8ENS0_18Kernel_traits_baseILj15360ES3_S3_S4_fjLj128EEEEEEEvNS0_19ForwardKernelParamsE --------------------------
	.section	.nv.info._ZN18transformer_engine13normalization19ln_fwd_tuned_kernelINS0_13Kernel_traitsI6__halfS3_13__nv_fp8_e4m3fjLj15360ELj2ELj1ELj4ELj8ENS0_18Kernel_traits_baseILj15360ES3_S3_S4_fjLj128EEEEEEEvNS0_19ForwardKernelParamsE,"",@"SHT_CUDA_INFO"
	.sectionflags	@""
	.align	4


	//----- nvinfo : EIATTR_CUDA_API_VERSION
	.align		4
        /*0000*/ 	.byte	0x04, 0x37
        /*0002*/ 	.short	(.L_5579 - .L_5578)
.L_5578:
        /*0004*/ 	.word	0x00000082


	//----- nvinfo : EIATTR_KPARAM_INFO
	.align		4
.L_5579:
        /*0008*/ 	.byte	0x04, 0x17
        /*000a*/ 	.short	(.L_5581 - .L_5580)
.L_5580:
        /*000c*/ 	.word	0x00000000
        /*0010*/ 	.short	0x0000
        /*0012*/ 	.short	0x0000
        /*0014*/ 	.byte	0x00, 0xf0, 0x21, 0x02


	//----- nvinfo : EIATTR_SPARSE_MMA_MASK
	.align		4
.L_5581:
        /*0018*/ 	.byte	0x03, 0x50
        /*001a*/ 	.short	0x0000


	//----- nvinfo : EIATTR_MAXREG_COUNT
	.align		4
        /*001c*/ 	.byte	0x03, 0x1b
        /*001e*/ 	.short	0x00ff


	//----- nvinfo : EIATTR_NUM_BARRIERS
	.align		4
        /*0020*/ 	.byte	0x02, 0x4c
        /*0022*/ 	.byte	0x01
	.zero		1


	//----- nvinfo : EIATTR_MERCURY_ISA_VERSION
	.align		4
        /*0024*/ 	.byte	0x03, 0x5f
        /*0026*/ 	.short	0x0101


	//----- nvinfo : EIATTR_COOP_GROUP_MASK_REGIDS
	.align		4
        /*0028*/ 	.byte	0x04, 0x29
        /*002a*/ 	.short	(.L_5583 - .L_5582)


	//   ....[0]....
.L_5582:
        /*002c*/ 	.word	0xffffffff


	//   ....[1]....
        /*0030*/ 	.word	0xffffffff


	//   ....[2]....
        /*0034*/ 	.word	0xffffffff


	//   ....[3]....
        /*0038*/ 	.word	0xffffffff


	//   ....[4]....
        /*003c*/ 	.word	0xffffffff


	//   ....[5]....
        /*0040*/ 	.word	0xffffffff


	//   ....[6]....
        /*0044*/ 	.word	0xffffffff


	//   ....[7]....
        /*0048*/ 	.word	0xffffffff


	//   ....[8]....
        /*004c*/ 	.word	0xffffffff


	//   ....[9]....
        /*0050*/ 	.word	0xffffffff


	//   ....[10]....
        /*0054*/ 	.word	0xffffffff


	//   ....[11]....
        /*0058*/ 	.word	0xffffffff


	//   ....[12]....
        /*005c*/ 	.word	0xffffffff


	//   ....[13]....
        /*0060*/ 	.word	0xffffffff


	//   ....[14]....
        /*0064*/ 	.word	0xffffffff


	//   ....[15]....
        /*0068*/ 	.word	0xffffffff


	//   ....[16]....
        /*006c*/ 	.word	0xffffffff


	//   ....[17]....
        /*0070*/ 	.word	0xffffffff


	//   ....[18]....
        /*0074*/ 	.word	0xffffffff


	//   ....[19]....
        /*0078*/ 	.word	0xffffffff


	//   ....[20]....
        /*007c*/ 	.word	0xffffffff


	//   ....[21]....
        /*0080*/ 	.word	0xffffffff


	//   ....[22]....
        /*0084*/ 	.word	0xffffffff


	//   ....[23]....
        /*0088*/ 	.word	0xffffffff


	//   ....[24]....
        /*008c*/ 	.word	0xffffffff


	//   ....[25]....
        /*0090*/ 	.word	0xffffffff


	//   ....[26]....
        /*0094*/ 	.word	0xffffffff


	//   ....[27]....
        /*0098*/ 	.word	0xffffffff


	//   ....[28]....
        /*009c*/ 	.word	0xffffffff


	//   ....[29]....
        /*00a0*/ 	.word	0xffffffff


	//   ....[30]....
        /*00a4*/ 	.word	0x0500007c


	//   ....[31]....
        /*00a8*/ 	.word	0x0500007c


	//   ....[32]....
        /*00ac*/ 	.word	0x0500007c


	//   ....[33]....
        /*00b0*/ 	.word	0x0500007c


	//   ....[34]....
        /*00b4*/ 	.word	0x0500007c


	//   ....[35]....
        /*00b8*/ 	.word	0x0500007c


	//   ....[36]....
        /*00bc*/ 	.word	0x0500007c


	//   ....[37]....
        /*00c0*/ 	.word	0x0500007c


	//   ....[38]....
        /*00c4*/ 	.word	0x0500007c


	//   ....[39]....
        /*00c8*/ 	.word	0x0500007c


	//   ....[40]....
        /*00cc*/ 	.word	0x0500007c


	//   ....[41]....
        /*00d0*/ 	.word	0x0500007c


	//   ....[42]....
        /*00d4*/ 	.word	0x0500007c


	//   ....[43]....
        /*00d8*/ 	.word	0x0500007c


	//   ....[44]....
        /*00dc*/ 	.word	0x0500007c


	//   ....[45]....
        /*00e0*/ 	.word	0x0500007c


	//   ....[46]....
        /*00e4*/ 	.word	0x0500007c


	//----- nvinfo : EIATTR_COOP_GROUP_INSTR_OFFSETS
	.align		4
.L_5583:
        /*00e8*/ 	.byte	0x04, 0x28
        /*00ea*/ 	.short	(.L_5585 - .L_5584)


	//   ....[0]....
.L_5584:
        /*00ec*/ 	.word	0x00001bd0


	//   ....[1]....
        /*00f0*/ 	.word	0x00001bf0


	//   ....[2]....
        /*00f4*/ 	.word	0x00001c10


	//   ....[3]....
        /*00f8*/ 	.word	0x00001c30


	//   ....[4]....
        /*00fc*/ 	.word	0x00001c50


	//   ....[5]....
        /*0100*/ 	.word	0x00002400


	//   ....[6]....
        /*0104*/ 	.word	0x00002420


	//   ....[7]....
        /*0108*/ 	.word	0x00002440


	//   ....[8]....
        /*010c*/ 	.word	0x00002460


	//   ....[9]....
        /*0110*/ 	.word	0x00002480


	//   ....[10]....
        /*0114*/ 	.word	0x000025d0


	//   ....[11]....
        /*0118*/ 	.word	0x00002660


	//   ....[12]....
        /*011c*/ 	.word	0x00002670


	//   ....[13]....
        /*0120*/ 	.word	0x00002730


	//   ....[14]....
        /*0124*/ 	.word	0x000027e0


	//   ....[15]....
        /*0128*/ 	.word	0x000027f0


	//   ....[16]....
        /*012c*/ 	.word	0x000029c0


	//   ....[17]....
        /*0130*/ 	.word	0x000029d0


	//   ....[18]....
        /*0134*/ 	.word	0x00002cb0


	//   ....[19]....
        /*0138*/ 	.word	0x00002d10


	//   ....[20]....
        /*013c*/ 	.word	0x00002d20


	//   ....[21]....
        /*0140*/ 	.word	0x00002f30


	//   ....[22]....
        /*0144*/ 	.word	0x00002fb0


	//   ....[23]....
        /*0148*/ 	.word	0x00005920


	//   ....[24]....
        /*014c*/ 	.word	0x00005940


	//   ....[25]....
        /*0150*/ 	.word	0x00005960


	//   ....[26]....
        /*0154*/ 	.word	0x00005980


	//   ....[27]....
        /*0158*/ 	.word	0x000059a0


	//   ....[28]....
        /*015c*/ 	.word	0x00005b40


	//   ....[29]....
        /*0160*/ 	.word	0x00005b60


	//   ....[30]....
        /*0164*/ 	.word	0x00005db0


	//   ....[31]....
        /*0168*/ 	.word	0x00005e20


	//   ....[32]....
        /*016c*/ 	.word	0x00005e90


	//   ....[33]....
        /*0170*/ 	.word	0x00005f00


	//   ....[34]....
        /*0174*/ 	.word	0x00005f70


	//   ....[35]....
        /*0178*/ 	.word	0x00006760


	//   ....[36]....
        /*017c*/ 	.word	0x000067d0


	//   ....[37]....
        /*0180*/ 	.word	0x00006840


	//   ....[38]....
        /*0184*/ 	.word	0x000068b0


	//   ....[39]....
        /*0188*/ 	.word	0x00006920


	//   ....[40]....
        /*018c*/ 	.word	0x000069b0


	//   ....[41]....
        /*0190*/ 	.word	0x00006a20


	//   ....[42]....
        /*0194*/ 	.word	0x00006a90


	//   ....[43]....
        /*0198*/ 	.word	0x00006b00


	//   ....[44]....
        /*019c*/ 	.word	0x00006b70


	//   ....[45]....
        /*01a0*/ 	.word	0x00006bf0


	//   ....[46]....
        /*01a4*/ 	.word	0x00006c60


	//----- nvinfo : EIATTR_EXIT_INSTR_OFFSETS
	.align		4
.L_5585:
        /*01a8*/ 	.byte	0x04, 0x1c
        /*01aa*/ 	.short	(.L_5587 - .L_5586)


	//   ....[0]....
.L_5586:
        /*01ac*/ 	.word	0x00005bf0


	//   ....[1]....
        /*01b0*/ 	.word	0x00005c50


	//   ....[2]....
        /*01b4*/ 	.word	0x00005d50


	//----- nvinfo : EIATTR_MAX_THREADS
	.align		4
.L_5587:
        /*01b8*/ 	.byte	0x04, 0x05
        /*01ba*/ 	.short	(.L_5589 - .L_5588)
.L_5588:
        /*01bc*/ 	.word	0x00000080
        /*01c0*/ 	.word	0x00000001
        /*01c4*/ 	.word	0x00000001


	//----- nvinfo : EIATTR_CRS_STACK_SIZE
	.align		4
.L_5589:
        /*01c8*/ 	.byte	0x04, 0x1e
        /*01ca*/ 	.short	(.L_5591 - .L_5590)
.L_5590:
        /*01cc*/ 	.word	0x00000000


	//----- nvinfo : EIATTR_CBANK_PARAM_SIZE
	.align		4
.L_5591:
        /*01d0*/ 	.byte	0x03, 0x19
        /*01d2*/ 	.short	0x0088


	//----- nvinfo : EIATTR_PARAM_CBANK
	.align		4
        /*01d4*/ 	.byte	0x04, 0x0a
        /*01d6*/ 	.short	(.L_5593 - .L_5592)
	.align		4
.L_5592:
        /*01d8*/ 	.word	index@(.nv.constant0._ZN18transformer_engine13normalization19ln_fwd_tuned_kernelINS0_13Kernel_traitsI6__halfS3_13__nv_fp8_e4m3fjLj15360ELj2ELj1ELj4ELj8ENS0_18Kernel_traits_baseILj15360ES3_S3_S4_fjLj128EEEEEEEvNS0_19ForwardKernelParamsE)
        /*01dc*/ 	.short	0x0210
        /*01de*/ 	.short	0x0088


	//----- nvinfo : EIATTR_SW_WAR
	.align		4
.L_5593:
        /*01e0*/ 	.byte	0x04, 0x36
        /*01e2*/ 	.short	(.L_5595 - .L_5594)
.L_5594:
        /*01e4*/ 	.word	0x00000008
.L_5595:


//--------------------- .nv.info._ZN18transformer_engine13normalization19ln_fwd_tuned_kernelINS0_13Kernel_traitsI6__halfS3_13__nv_fp8_e4m3fjLj12800ELj2ELj1ELj4ELj4ENS0_18Kernel_traits_baseILj12800ES3_S3_S4_fjLj128EEEEEEEvNS0_19ForwardKernelParamsE --------------------------
	.section	.nv.info._ZN18transformer_engine13normalization19ln_fwd_tuned_kernelINS0_13Kernel_traitsI6__halfS3_13__nv_fp8_e4m3fjLj12800ELj2ELj1ELj4ELj4ENS0_18Kernel_traits_baseILj12800ES3_S3_S4_fjLj128EEEEEEEvNS0_19ForwardKernelParamsE,"",@"SHT_CUDA_INFO"
	.sectionflags	@""
	.align	4


	//----- nvinfo : EIATTR_CUDA_API_VERSION
	.align		4
        /*0000*/ 	.byte	0x04, 0x37
        /*0002*/ 	.short	(.L_5597 - .L_5596)
.L_5596:
        /*0004*/ 	.word	0x00000082


	//----- nvinfo : EIATTR_KPARAM_INFO
	.align		4
.L_5597:
        /*0008*/ 	.byte	0x04, 0x17
        /*000a*/ 	.short	(.L_5599 - .L_5598)
.L_5598:
        /*000c*/ 	.word	0x00000000
        /*0010*/ 	.short	0x0000
        /*0012*/ 	.short	0x0000
        /*0014*/ 	.byte	0x00, 0xf0, 0x21, 0x02


	//----- nvinfo : EIATTR_SPARSE_MMA_MASK
	.align		4
.L_5599:
        /*0018*/ 	.byte	0x03, 0x50
        /*001a*/ 	.short	0x0000


	//----- nvinfo : EIATTR_MAXREG_COUNT
	.align		4
        /*001c*/ 	.byte	0x03, 0x1b
        /*001e*/ 	.short	0x00ff


	//----- nvinfo : EIATTR_NUM_BARRIERS
	.align		4
        /*0020*/ 	.byte	0x02, 0x4c
        /*0022*/ 	.byte	0x01
	.zero		1


	//----- nvinfo : EIATTR_MERCURY_ISA_VERSION
	.align		4
        /*0024*/ 	.byte	0x03, 0x5f
        /*0026*/ 	.short	0x0101


	//----- nvinfo : EIATTR_COOP_GROUP_MASK_REGIDS
	.align		4
        /*0028*/ 	.byte	0x04, 0x29
        /*002a*/ 	.short	(.L_5601 - .L_5600)


	//   ....[0]....
.L_5600:
        /*002c*/ 	.word	0xffffffff


	//   ....[1]....
        /*0030*/ 	.word	0xffffffff


	//   ....[2]....
        /*0034*/ 	.word	0xffffffff


	//   ....[3]....
        /*0038*/ 	.word	0xffffffff


	//   ....[4]....
        /*003c*/ 	.word	0xffffffff


	//   ....[5]....
        /*0040*/ 	.word	0xffffffff


	//   ....[6]....
        /*0044*/ 	.word	0xffffffff


	//   ....[7]....
        /*0048*/ 	.word	0xffffffff


	//   ....[8]....
        /*004c*/ 	.word	0xffffffff


	//   ....[9]....
        /*0050*/ 	.word	0xffffffff


	//   ....[10]....
        /*0054*/ 	.word	0xffffffff


	//   ....[11]....
        /*0058*/ 	.word	0xffffffff


	//   ....[12]....
        /*005c*/ 	.word	0xffffffff


	//   ....[13]....
        /*0060*/ 	.word	0xffffffff


	//   ....[14]....
        /*0064*/ 	.word	0xffffffff


	//   ....[15]....
        /*0068*/ 	.word	0xffffffff


	//   ....[16]....
        /*006c*/ 	.word	0xffffffff


	//   ....[17]....
        /*0070*/ 	.word	0xffffffff


	//   ....[18]....
        /*0074*/ 	.word	0xffffffff


	//   ....[19]....
        /*0078*/ 	.word	0xffffffff


	//   ....[20]....
        /*007c*/ 	.word	0xffffffff


	//   ....[21]....
        /*0080*/ 	.word	0xffffffff


	//   ....[22]....
        /*0084*/ 	.word	0xffffffff


	//   ....[23]....
        /*0088*/ 	.word	0xffffffff


	//   ....[24]....
        /*008c*/ 	.word	0xffffffff


	//   ....[25]....
        /*0090*/ 	.word	0xffffffff


	//   ....[26]....
        /*0094*/ 	.word	0xffffffff


	//   ....[27]....
        /*0098*/ 	.word	0xffffffff


	//   ....[28]....
        /*009c*/ 	.word	0xffffffff


	//   ....[29]....
        /*00a0*/ 	.word	0xffffffff


	//   ....[30]....
        /*00a4*/ 	.word	0x05000009


	//   ....[31]....
        /*00a8*/ 	.word	0x05000009


	//   ....[32]....
        /*00ac*/ 	.word	0x05000009


	//   ....[33]....
        /*00b0*/ 	.word	0x05000009


	//   ....[34]....
        /*00b4*/ 	.word	0x05000009


	//   ....[35]....
        /*00b8*/ 	.word	0x05000009


	//   ....[36]....
        /*00bc*/ 	.word	0x05000009


	//   ....[37]....
        /*00c0*/ 	.word	0x05000009


	//   ....[38]....
        /*00c4*/ 	.word	0x05000009


	//   ....[39]....
        /*00c8*/ 	.word	0x05000009


	//   ....[40]....
        /*00cc*/ 	.word	0x05000009


	//   ....[41]....
        /*00d0*/ 	.word	0x05000009


	//   ....[42]....
        /*00d4*/ 	.word	0x05000009


	//   ....[43]....
        /*00d8*/ 	.word	0x05000009


	//   ....[44]....
        /*00dc*/ 	.word	0x05000009


	//   ....[45]....
        /*00e0*/ 	.word	0x05000009


	//   ....[46]....
        /*00e4*/ 	.word	0x05000009


	//----- nvinfo : EIATTR_COOP_GROUP_INSTR_OFFSETS
	.align		4
.L_5601:
        /*00e8*/ 	.byte	0x04, 0x28
        /*00ea*/ 	.short	(.L_5603 - .L_5602)


	//   ....[0]....
.L_5602:
        /*00ec*/ 	.word	0x00001b50


	//   ....[1]....
        /*00f0*/ 	.word	0x00001b70


	//   ....[2]....
        /*00f4*/ 	.word	0x00001b90


	//   ....[3]....
        /*00f8*/ 	.word	0x00001bb0


	//   ....[4]....
        /*00fc*/ 	.word	0x00001bd0


	//   ....[5]....
        /*0100*/ 	.word	0x00002240


	//   ....[6]....
        /*0104*/ 	.word	0x00002260


	//   ....[7]....
        /*0108*/ 	.word	0x00002280


	//   ....[8]....
        /*010c*/ 	.word	0x000022a0


	//   ....[9]....
        /*0110*/ 	.word	0x000022c0


	//   ....[10]....
        /*0114*/ 	.word	0x00002440


	//   ....[11]....
        /*0118*/ 	.word	0x000024a0


	//   ....[12]....
        /*011c*/ 	.word	0x000024b0


	//   ....[13]....
        /*0120*/ 	.word	0x00002560


	//   ....[14]....
        /*0124*/ 	.word	0x00002610


	//   ....[15]....
        /*0128*/ 	.word	0x00002620


	//   ....[16]....
        /*012c*/ 	.word	0x000027e0


	//   ....[17]....
        /*0130*/ 	.word	0x00002820


	//   ....[18]....
        /*0134*/ 	.word	0x00002af0


	//   ....[19]....
        /*0138*/ 	.word	0x00002b50


	//   ....[20]....
        /*013c*/ 	.word	0x00002b60


	//   ....[21]....
        /*0140*/ 	.word	0x00002d70


	//   ....[22]....
        /*0144*/ 	.word	0x00002db0


	//   ....[23]....
        /*0148*/ 	.word	0x00004e40


	//   ....[24]....
        /*014c*/ 	.word	0x00004e60


	//   ....[25]....
        /*0150*/ 	.word	0x00004e80


	//   ....[26]....
        /*0154*/ 	.word	0x00004ea0


	//   ....[27]....
        /*0158*/ 	.word	0x00004ec0


	//   ....[28]....
        /*015c*/ 	.word	0x00005060


	//   ....[29]....
        /*0160*/ 	.word	0x00005080


	//   ....[30]....
        /*0164*/ 	.word	0x000052d0


	//   ....[31]....
        /*0168*/ 	.word	0x00005340


	//   ....[32]....
        /*016c*/ 	.word	0x000053b0


	//   ....[33]....
        /*0170*/ 	.word	0x00005420


	//   ....[34]....
        /*0174*/ 	.word	0x00005490


	//   ....[35]....
        /*0178*/ 	.word	0x00005b50


	//   ....[36]....
        /*017c*/ 	.word	0x00005bc0


	//   ....[37]....
        /*0180*/ 	.word	0x00005c30


	//   ....[38]....
        /*0184*/ 	.word	0x00005ca0


	//   ....[39]....
        /*0188*/ 	.word	0x00005d10


	//   ....[40]....
        /*018c*/ 	.word	0x00005d90


	//   ....[41]....
        /*0190*/ 	.word	0x00005e00


	//   ....[42]....
        /*0194*/ 	.word	0x00005e70


	//   ....[43]....
        /*0198*/ 	.word	0x00005ee0


	//   ....[44]....
        /*019c*/ 	.word	0x00005f50


	//   ....[45]....
        /*01a0*/ 	.word	0x00005fd0


	//   ....[46]....
        /*01a4*/ 	.word	0x00006040


	//----- nvinfo : EIATTR_EXIT_INSTR_OFFSETS
	.align		4
.L_5603:
        /*01a8*/ 	.byte	0x04, 0x1c
        /*01aa*/ 	.short	(.L_5605 - .L_5604)


	//   ....[0]....
.L_5604:
        /*01ac*/ 	.word	0x00005110


	//   ....[1]....
        /*01b0*/ 	.word	0x00005170


	//   ....[2]....
        /*01b4*/ 	.word	0x00005270


	//----- nvinfo : EIATTR_MAX_THREADS
	.align		4
.L_5605:
        /*01b8*/ 	.byte	0x04, 0x05
        /*01ba*/ 	.short	(.L_5607 - .L_5606)
.L_5606:
        /*01bc*/ 	.word	0x00000080
        /*01c0*/ 	.word	0x00000001
        /*01c4*/ 	.word	0x00000001


	//----- nvinfo : EIATTR_CRS_STACK_SIZE
	.align		4
.L_5607:
        /*01c8*/ 	.byte	0x04, 0x1e
        /*01ca*/ 	.short	(.L_5609 - .L_5608)
.L_5608:
        /*01cc*/ 	.word	0x00000000


	//----- nvinfo : EIATTR_CBANK_PARAM_SIZE
	.align		4
.L_5609:
        /*01d0*/ 	.byte	0x03, 0x19
        /*01d2*/ 	.short	0x0088


	//----- nvinfo : EIATTR_PARAM_CBANK
	.align		4
        /*01d4*/ 	.byte	0x04, 0x0a
        /*01d6*/ 	.short	(.L_5611 - .L_5610)
	.align		4
.L_5610:
        /*01d8*/ 	.word	index@(.nv.constant0._ZN18transformer_engine13normalization19ln_fwd_tuned_kernelINS0_13Kernel_traitsI6__halfS3_13__nv_fp8_e4m3fjLj12800ELj2ELj1ELj4ELj4ENS0_18Kernel_traits_baseILj12800ES3_S3_S4_fjLj128EEEEEEEvNS0_19ForwardKernelParamsE)
        /*01dc*/ 	.short	0x0210
        /*01de*/ 	.short	0x0088


	//----- nvinfo : EIATTR_SW_WAR
	.align		4
.L_5611:
        /*01e0*/ 	.byte	0x04, 0x36
        /*01e2*/ 	.short	(.L_5613 - .L_5612)
.L_5612:
        /*01e4*/ 	.word	0x00000008
.L_5613:


//--------------------- .nv.info._ZN18transformer_engine13normalization19ln_fwd_tuned_kernelINS0_13Kernel_traitsI6__halfS3_13__nv_fp8_e4m3fjLj12288ELj2ELj1ELj4ELj16ENS0_18Kernel_traits_baseILj12288ES3_S3_S4_fjLj128EEEEEEEvNS0_19ForwardKernelParamsE --------------------------
	.section	.nv.info._ZN18transformer_engine13normalization19ln_fwd_tuned_kernelINS0_13Kernel_traitsI6__halfS3_13__nv_fp8_e4m3fjLj12288ELj2ELj1ELj4ELj16ENS0_18Kernel_traits_baseILj12288ES3_S3_S4_fjLj128EEEEEEEvNS0_19ForwardKernelParamsE,"",@"SHT_CUDA_INFO"
	.sectionflags	@""
	.align	4


	//----- nvinfo : EIATTR_CUDA_API_VERSION
	.align		4
        /*0000*/ 	.byte	0x04, 0x37
        /*0002*/ 	.short	(.L_5615 - .L_5614)
.L_5614:
        /*0004*/ 	.word	0x00000082


	//----- nvinfo : EIATTR_KPARAM_INFO
	.align		4
.L_5615:
        /*0008*/ 	.byte	0x04, 0x17
        /*000a*/ 	.short	(.L_5617 - .L_5616)
.L_5616:
        /*000c*/ 	.word	0x00000000
        /*0010*/ 	.short	0x0000
        /*0012*/ 	.short	0x0000
        /*0014*/ 	.byte	0x00, 0xf0, 0x21, 0x02


	//----- nvinfo : EIATTR_SPARSE_MMA_MASK
	.align		4
.L_5617:
        /*0018*/ 	.byte	0x03, 0x50
        /*001a*/ 	.short	0x0000


	//----- nvinfo : EIATTR_MAXREG_COUNT
	.align		4
        /*001c*/ 	.byte	0x03, 0x1b
        /*001e*/ 	.short	0x00ff


	//----- nvinfo : EIATTR_NUM_BARRIERS
	.align		4
        /*0020*/ 	.byte	0x02, 0x4c
        /*0022*/ 	.byte	0x01
	.zero		1


	//----- nvinfo : EIATTR_MERCURY_ISA_VERSION
	.align		4
        /*0024*/ 	.byte	0x03, 0x5f
        /*0026*/ 	.short	0x0101


	//----- nvinfo : EIATTR_COOP_GROUP_MASK_REGIDS
	.align		4
        /*0028*/ 	.byte	0x04, 0x29
        /*002a*/ 	.short	(.L_5619 - .L_5618)


	//   ....[0]....
.L_5618:
        /*002c*/ 	.word	0xffffffff


	//   ....[1]....
        /*0030*/ 	.word	0xffffffff


	//   ....[2]....
        /*0034*/ 	.word	0xffffffff


	//   ....[3]....
        /*0038*/ 	.word	0xffffffff


	//   ....[4]....
        /*003c*/ 	.word	0xffffffff


	//   ....[5]....
        /*0040*/ 	.word	0xffffffff


	//   ....[6]....
        /*0044*/ 	.word	0xffffffff


	//   ....[7]....
        /*0048*/ 	.word	0xffffffff


	//   ....[8]....
        /*004c*/ 	.word	0xffffffff


	//   ....[9]....
        /*0050*/ 	.word	0xffffffff


	//   ....[10]....
        /*0054*/ 	.word	0xffffffff


	//   ....[11]....
        /*0058*/ 	.word	0xffffffff


	//   ....[12]....
        /*005c*/ 	.word	0xffffffff


	//   ....[13]....
        /*0060*/ 	.word	0xffffffff


	//   ....[14]....
        /*0064*/ 	.word	0xffffffff


	//   ....[15]....
        /*0068*/ 	.word	0xffffffff


	//   ....[16]....
        /*006c*/ 	.word	0xffffffff


	//   ....[17]....
        /*0070*/ 	.word	0xffffffff


	//   ....[18]....
        /*0074*/ 	.word	0xffffffff


	//   ....[19]....
        /*0078*/ 	.word	0xffffffff


	//   ....[20]....
        /*007c*/ 	.word	0xffffffff


	//   ....[21]....
        /*0080*/ 	.word	0xffffffff


	//   ....[22]....
        /*0084*/ 	.word	0xffffffff


	//   ....[23]....
        /*0088*/ 	.word	0xffffffff


	//   ....[24]....
        /*008c*/ 	.word	0xffffffff


	//   ....[25]....
        /*0090*/ 	.word	0xffffffff


	//   ....[26]....
        /*0094*/ 	.word	0xffffffff


	//   ....[27]....
        /*0098*/ 	.word	0xffffffff


	//   ....[28]....
        /*009c*/ 	.word	0xffffffff


	//   ....[29]....
        /*00a0*/ 	.word	0xffffffff


	//   ....[30]....
        /*00a4*/ 	.word	0x0500004f


	//   ....[31]....
        /*00a8*/ 	.word	0x0500004f


	//   ....[32]....
        /*00ac*/ 	.word	0x0500004f


	//   ....[33]....
        /*00b0*/ 	.word	0x0500004f


	//   ....[34]....
        /*00b4*/ 	.word	0x0500004f


	//   ....[35]....
        /*00b8*/ 	.word	0x0500004f


	//   ....[36]....
        /*00bc*/ 	.word	0x0500004f


	//   ....[37]....
        /*00c0*/ 	.word	0x0500004f


	//   ....[38]....
        /*00c4*/ 	.word	0x0500004f


	//   ....[39]....
        /*00c8*/ 	.word	0x0500004f


	//   ....[40]....
        /*00cc*/ 	.word	0x0500004f


	//   ....[41]....
        /*00d0*/ 	.word	0x0500004f


	//   ....[42]....
        /*00d4*/ 	.word	0x0500004f


	//   ....[43]....
        /*00d8*/ 	.word	0x0500004f


	//   ....[44]....
        /*00dc*/ 	.word	0x0500004f


	//   ....[45]....
        /*00e0*/ 	.word	0x0500004f


	//   ....[46]....
        /*00e4*/ 	.word	0x0500004f


	//----- nvinfo : EIATTR_COOP_GROUP_INSTR_OFFSETS
	.align		4
.L_5619:
        /*00e8*/ 	.byte	0x04, 0x28
        /*00ea*/ 	.short	(.L_5621 - .L_5620)


	//   ....[0]....
.L_5620:
        /*00ec*/ 	.word	0x00000aa0


	//   ....[1]....
        /*00f0*/ 	.word	0x00000ac0


	//   ....[2]....
        /*00f4*/ 	.word	0x00000ae0


	//   ....[3]....
        /*00f8*/ 	.word	0x00000b00


	//   ....[4]....
        /*00fc*/ 	.word	0x00000b20


	//   ....[5]....
        /*0100*/ 	.word	0x00001150


	//   ....[6]....
        /*0104*/ 	.word	0x00001170


	//   ....[7]....
        /*0108*/ 	.word	0x00001190


	//   ....[8]....
        /*010c*/ 	.word	0x000011b0


	//   ....[9]....
        /*0110*/ 	.word	0x000011d0


	//   ....[10]....
        /*0114*/ 	.word	0x000012a0


	//   ....[11]....
        /*0118*/ 	.word	0x000013b0


	//   ....[12]....
        /*011c*/ 	.word	0x000013c0


	//   ....[13]....
        /*0120*/ 	.word	0x00001470


	//   ....[14]....
        /*0124*/ 	.word	0x00001520


	//   ....[15]....
        /*0128*/ 	.word	0x00001530


	//   ....[16]....
        /*012c*/ 	.word	0x000016e0


	//   ....[17]....
        /*0130*/ 	.word	0x00001710


	//   ....[18]....
        /*0134*/ 	.word	0x00001a00


	//   ....[19]....
        /*0138*/ 	.word	0x00001a70


	//   ....[20]....
        /*013c*/ 	.word	0x00001a80


	//   ....[21]....
        /*0140*/ 	.word	0x00001c80


	//   ....[22]....
        /*0144*/ 	.word	0x00001d10


	//   ....[23]....
        /*0148*/ 	.word	0x000041b0


	//   ....[24]....
        /*014c*/ 	.word	0x000041d0


	//   ....[25]....
        /*0150*/ 	.word	0x000041f0


	//   ....[26]....
        /*0154*/ 	.word	0x00004210


	//   ....[27]....
        /*0158*/ 	.word	0x00004230


	//   ....[28]....
        /*015c*/ 	.word	0x000043d0


	//   ....[29]....
        /*0160*/ 	.word	0x000043f0


	//   ....[30]....
        /*0164*/ 	.word	0x00004650


	//   ....[31]....
        /*0168*/ 	.word	0x000046c0


	//   ....[32]....
        /*016c*/ 	.word	0x00004730


	//   ....[33]....
        /*0170*/ 	.word	0x000047a0


	//   ....[34]....
        /*0174*/ 	.word	0x00004810


	//   ....[35]....
        /*0178*/ 	.word	0x00004ea0


	//   ....[36]....
        /*017c*/ 	.word	0x00004f10


	//   ....[37]....
        /*0180*/ 	.word	0x00004f80


	//   ....[38]....
        /*0184*/ 	.word	0x00004ff0


	//   ....[39]....
        /*0188*/ 	.word	0x00005060


	//   ....[40]....
        /*018c*/ 	.word	0x000050d0


	//   ....[41]....
        /*0190*/ 	.word	0x00005140


	//   ....[42]....
        /*0194*/ 	.word	0x000051b0


	//   ....[43]....
        /*0198*/ 	.word	0x00005220


	//   ....[44]....
        /*019c*/ 	.word	0x00005290


	//   ....[45]....
        /*01a0*/ 	.word	0x00005310


	//   ....[46]....
        /*01a4*/ 	.word	0x00005380


	//----- nvinfo : EIATTR_EXIT_INSTR_OFFSETS
	.align		4
.L_5621:
        /*01a8*/ 	.byte	0x04, 0x1c
        /*01aa*/ 	.short	(.L_5623 - .L_5622)


	//   ....[0]....
.L_5622:
        /*01ac*/ 	.word	0x00004480


	//   ....[1]....
        /*01b0*/ 	.word	0x000044e0


	//   ....[2]....
        /*01b4*/ 	.word	0x000045f0


	//----- nvinfo : EIATTR_MAX_THREADS
	.align		4
.L_5623:
        /*01b8*/ 	.byte	0x04, 0x05
        /*01ba*/ 	.short	(.L_5625 - .L_5624)
.L_5624:
        /*01bc*/ 	.word	0x00000080
        /*01c0*/ 	.word	0x00000001
        /*01c4*/ 	.word	0x00000001


	//----- nvinfo : EIATTR_CRS_STACK_SIZE
	.align		4
.L_5625:
        /*01c8*/ 	.byte	0x04, 0x1e
        /*01ca*/ 	.short	(.L_5627 - .L_5626)
.L_5626:
        /*01cc*/ 	.word	0x00000000


	//----- nvinfo : EIATTR_CBANK_PARAM_SIZE
	.align		4
.L_5627:
        /*01d0*/ 	.byte	0x03, 0x19
        /*01d2*/ 	.short	0x0088


	//----- nvinfo : EIATTR_PARAM_CBANK
	.align		4
        /*01d4*/ 	.byte	0x04, 0x0a
        /*01d6*/ 	.short	(.L_5629 - .L_5628)
	.align		4
.L_5628:
        /*01d8*/ 	.word	index@(.nv.constant0._ZN18transformer_engine13normalization19ln_fwd_tuned_kernelINS0_13Kernel_traitsI6__halfS3_13__nv_fp8_e4m3fjLj12288ELj2ELj1ELj4ELj16ENS0_18Kernel_traits_baseILj12288ES3_S3_S4_fjLj128EEEEEEEvNS0_19ForwardKernelParamsE)
        /*01dc*/ 	.short	0x0210
        /*01de*/ 	.short	0x0088


	//----- nvinfo : EIATTR_SW_WAR
	.align		4
.L_5629:
        /*01e0*/ 	.byte	0x04, 0x36
        /*01e2*/ 	.short	(.L_5631 - .L_5630)
.L_5630:
        /*01e4*/ 	.word	0x00000008
.L_5631:


//--------------------- .nv.info._ZN18transformer_engine13normalization19ln_fwd_tuned_kernelINS0_13Kernel_traitsI6__halfS3_13__nv_fp8_e4m3fjLj10240ELj1ELj1ELj4ELj16ENS0_18Kernel_traits_baseILj10240ES3_S3_S4_fjLj128EEEEEEEvNS0_19ForwardKernelParamsE --------------------------
	.section	.nv.info._ZN18transformer_engine13normalization19ln_fwd_tuned_kernelINS0_13Kernel_traitsI6__halfS3_13__nv_fp8_e4m3fjLj10240ELj1ELj1ELj4ELj16ENS0_18Kernel_traits_baseILj10240ES3_S3_S4_fjLj128EEEEEEEvNS0_19ForwardKernelParamsE,"",@"SHT_CUDA_INFO"
	.sectionflags	@""
	.align	4


	//----- nvinfo : EIATTR_CUDA_API_VERSION
	.align		4
        /*0000*/ 	.byte	0x04, 0x37
        /*0002*/ 	.short	(.L_5633 - .L_5632)
.L_5632:
        /*0004*/ 	.word	0x00000082


	//----- nvinfo : EIATTR_KPARAM_INFO
	.align		4
.L_5633:
        /*0008*/ 	.byte	0x04, 0x17
        /*000a*/ 	.short	(.L_5635 - .L_5634)
.L_5634:
        /*000c*/ 	.word	0x00000000
        /*0010*/ 	.short	0x0000
        /*0012*/ 	.short	0x0000
        /*0014*/ 	.byte	0x00, 0xf0, 0x21, 0x02


	//----- nvinfo : EIATTR_SPARSE_MMA_MASK
	.align		4
.L_5635:
        /*0018*/ 	.byte	0x03, 0x50
        /*001a*/ 	.short	0x0000


	//----- nvinfo : EIATTR_MAXREG_COUNT
	.align		4
        /*001c*/ 	.byte	0x03, 0x1b
        /*001e*/ 	.short	0x00ff


	//----- nvinfo : EIATTR_NUM_BARRIERS
	.align		4
        /*0020*/ 	.byte	0x02, 0x4c
        /*0022*/ 	.byte	0x01
	.zero		1


	//----- nvinfo : EIATTR_MERCURY_ISA_VERSION
	.align		4
        /*0024*/ 	.byte	0x03, 0x5f
        /*0026*/ 	.short	0x0101


	//----- nvinfo : EIATTR_COOP_GROUP_MASK_REGIDS
	.align		4
        /*0028*/ 	.byte	0x04, 0x29
        /*002a*/ 	.short	(.L_5637 - .L_5636)


	//   ....[0]....
.L_5636:
        /*002c*/ 	.word	0xffffffff


	//   ....[1]....
        /*0030*/ 	.word	0xffffffff


	//   ....[2]....
        /*0034*/ 	.word	0xffffffff


	//   ....[3]....
        /*0038*/ 	.word	0xffffffff


	//   ....[4]....
        /*003c*/ 	.word	0xffffffff


	//   ....[5]....
        /*0040*/ 	.word	0xffffffff


	//   ....[6]....
        /*0044*/ 	.word	0xffffffff


	//   ....[7]....
        /*0048*/ 	.word	0xffffffff


	//   ....[8]....
        /*004c*/ 	.word	0xffffffff


	//   ....[9]....
        /*0050*/ 	.word	0xffffffff


	//   ....[10]....
        /*0054*/ 	.word	0xffffffff


	//   ....[11]....
        /*0058*/ 	.word	0xffffffff


	//   ....[12]....
        /*005c*/ 	.word	0xffffffff


	//   ....[13]....
        /*0060*/ 	.word	0xffffffff


	//   ....[14]....
        /*0064*/ 	.word	0xffffffff


	//   ....[15]....
        /*0068*/ 	.word	0xffffffff


	//   ....[16]....
        /*006c*/ 	.word	0xffffffff


	//   ....[17]....
        /*0070*/ 	.word	0xffffffff


	//   ....[18]....
        /*0074*/ 	.word	0xffffffff


	//   ....[19]....
        /*0078*/ 	.word	0xffffffff


	//   ....[20]....
        /*007c*/ 	.word	0xffffffff


	//   ....[21]....
        /*0080*/ 	.word	0xffffffff


	//   ....[22]....
        /*0084*/ 	.word	0xffffffff


	//   ....[23]....
        /*0088*/ 	.word	0xffffffff


	//   ....[24]....
        /*008c*/ 	.word	0xffffffff


	//   ....[25]....
        /*0090*/ 	.word	0x0500005a


	//   ....[26]....
        /*0094*/ 	.word	0x0500005a


	//   ....[27]....
        /*0098*/ 	.word	0x0500005a


	//   ....[28]....
        /*009c*/ 	.word	0x0500005a


	//   ....[29]....
        /*00a0*/ 	.word	0x0500005a


	//   ....[30]....
        /*00a4*/ 	.word	0x0500005a


	//   ....[31]....
        /*00a8*/ 	.word	0x0500005a


	//   ....[32]....
        /*00ac*/ 	.word	0x0500005a


	//   ....[33]....
        /*00b0*/ 	.word	0x0500005a


	//   ....[34]....
        /*00b4*/ 	.word	0x0500005a


	//   ....[35]....
        /*00b8*/ 	.word	0x0500005a


	//   ....[36]....
        /*00bc*/ 	.word	0x0500005a


	//   ....[37]....
        /*00c0*/ 	.word	0x0500005a


	//   ....[38]....
        /*00c4*/ 	.word	0x0500005a


	//   ....[39]....
        /*00c8*/ 	.word	0x0500005a


	//   ....[40]....
        /*00cc*/ 	.word	0x0500005a


	//   ....[41]....
        /*00d0*/ 	.word	0x0500005a


	//----- nvinfo : EIATTR_COOP_GROUP_INSTR_OFFSETS
	.align		4
.L_5637:
        /*00d4*/ 	.byte	0x04, 0x28
        /*00d6*/ 	.short	(.L_5639 - .L_5638)


	//   ....[0]....
.L_5638:
        /*00d8*/ 	.word	0x00000f80


	//   ....[1]....
        /*00dc*/ 	.word	0x00000fa0


	//   ....[2]....
        /*00e0*/ 	.word	0x00000fc0


	//   ....[3]....
        /*00e4*/ 	.word	0x00000fe0


	//   ....[4]....
        /*00e8*/ 	.word	0x00001000


	//   ....[5]....
        /*00ec*/ 	.word	0x00001a30


	//   ....[6]....
        /*00f0*/ 	.word	0x00001a50


	//   ....[7]....
        /*00f4*/ 	.word	0x00001a70


	//   ....[8]....
        /*00f8*/ 	.word	0x00001a90


	//   ....[9]....
        /*00fc*/ 	.word	0x00001ab0


	//   ....[10]....
        /*0100*/ 	.word	0x00001c00


	//   ....[11]....
        /*0104*/ 	.word	0x00001ca0


	//   ....[12]....
        /*0108*/ 	.word	0x00001cb0


	//   ....[13]....
        /*010c*/ 	.word	0x00001d60


	//   ....[14]....
        /*0110*/ 	.word	0x00001e10


	//   ....[15]....
        /*0114*/ 	.word	0x00001e20


	//   ....[16]....
        /*0118*/ 	.word	0x00002060


	//   ....[17]....
        /*011c*/ 	.word	0x000020a0


	//   ....[18]....
        /*0120*/ 	.word	0x00005bd0


	//   ....[19]....
        /*0124*/ 	.word	0x00005bf0


	//   ....[20]....
        /*0128*/ 	.word	0x00005c10


	//   ....[21]....
        /*012c*/ 	.word	0x00005c30


	//   ....[22]....
        /*0130*/ 	.word	0x00005c50


	//   ....[23]....
        /*0134*/ 	.word	0x00005df0


	//   ....[24]....
        /*0138*/ 	.word	0x00005e10


	//   ....[25]....
        /*013c*/ 	.word	0x00006060


	//   ....[26]....
        /*0140*/ 	.word	0x000060d0


	//   ....[27]....
        /*0144*/ 	.word	0x00006140


	//   ....[28]....
        /*0148*/ 	.word	0x000061b0


	//   ....[29]....
        /*014c*/ 	.word	0x00006220


	//   ....[30]....
        /*0150*/ 	.word	0x00006ca0


	//   ....[31]....
        /*0154*/ 	.word	0x00006d10


	//   ....[32]....
        /*0158*/ 	.word	0x00006d80


	//   ....[33]....
        /*015c*/ 	.word	0x00006df0


	//   ....[34]....
        /*0160*/ 	.word	0x00006e60


	//   ....[35]....
        /*0164*/ 	.word	0x00006ee0


	//   ....[36]....
        /*0168*/ 	.word	0x00006f50


	//   ....[37]....
        /*016c*/ 	.word	0x00006fc0


	//   ....[38]....
        /*0170*/ 	.word	0x00007030


	//   ....[39]....
        /*0174*/ 	.word	0x000070a0


	//   ....[40]....
        /*0178*/ 	.word	0x00007120


	//   ....[41]....
        /*017c*/ 	.word	0x00007190


	//----- nvinfo : EIATTR_EXIT_INSTR_OFFSETS
	.align		4
.L_5639:
        /*0180*/ 	.byte	0x04, 0x1c
        /*0182*/ 	.short	(.L_5641 - .L_5640)


	//   ....[0]....
.L_5640:
        /*0184*/ 	.word	0x00005ea0


	//   ....[1]....
        /*0188*/ 	.word	0x00005f00


	//   ....[2]....
        /*018c*/ 	.word	0x00006000


	//----- nvinfo : EIATTR_MAX_THREADS
	.align		4
.L_5641:
        /*0190*/ 	.byte	0x04, 0x05
        /*0192*/ 	.short	(.L_5643 - .L_5642)
.L_5642:
        /*0194*/ 	.word	0x00000080
        /*0198*/ 	.word	0x00000001
        /*019c*/ 	.word	0x00000001


	//----- nvinfo : EIATTR_CRS_STACK_SIZE
	.align		4
.L_5643:
        /*01a0*/ 	.byte	0x04, 0x1e
        /*01a2*/ 	.short	(.L_5645 - .L_5644)
.L_5644:
        /*01a4*/ 	.word	0x00000000


	//----- nvinfo : EIATTR_CBANK_PARAM_SIZE
	.align		4
.L_5645:
        /*01a8*/ 	.byte	0x03, 0x19
        /*01aa*/ 	.short	0x0088


	//----- nvinfo : EIATTR_PARAM_CBANK
	.align		4
        /*01ac*/ 	.byte	0x04, 0x0a
        /*01ae*/ 	.short	(.L_5647 - .L_5646)
	.align		4
.L_5646:
        /*01b0*/ 	.word	index@(.nv.constant0._ZN18transformer_engine13normalization19ln_fwd_tuned_kernelINS0_13Kernel_traitsI6__halfS3_13__nv_fp8_e4m3fjLj10240ELj1ELj1ELj4ELj16ENS0_18Kernel_traits_baseILj10240ES3_S3_S4_fjLj128EEEEEEEvNS0_19ForwardKernelParamsE)
        /*01b4*/ 	.short	0x0210
        /*01b6*/ 	.short	0x0088


	//----- nvinfo : EIATTR_SW_WAR
	.align		4
.L_5647:
        /*01b8*/ 	.byte	0x04, 0x36
        /*01ba*/ 	.short	(.L_5649 - .L_5648)
.L_5648:
        /*01bc*/ 	.word	0x00000008
.L_5649:


//--------------------- .nv.info._ZN18transformer_engine13normalization19ln_fwd_tuned_kernelINS0_13Kernel_traitsI6__halfS3_13__nv_fp8_e4m3fjLj8192ELj1ELj1ELj4ELj16ENS0_18Kernel_traits_baseILj8192ES3_S3_S4_fjLj128EEEEEEEvNS0_19ForwardKernelParamsE --------------------------
	.section	.nv.info._ZN18transformer_engine13normalization19ln_fwd_tuned_kernelINS0_13Kernel_traitsI6__halfS3_13__nv_fp8_e4m3fjLj8192ELj1ELj1ELj4ELj16ENS0_18Kernel_traits_baseILj8192ES3_S3_S4_fjLj128EEEEEEEvNS0_19ForwardKernelParamsE,"",@"SHT_CUDA_INFO"
	.sectionflags	@""
	.align	4


	//----- nvinfo : EIATTR_CUDA_API_VERSION
	.align		4
        /*0000*/ 	.byte	0x04, 0x37
        /*0002*/ 	.short	(.L_5651 - .L_5650)
.L_5650:
        /*0004*/ 	.word	0x00000082


	//----- nvinfo : EIATTR_KPARAM_INFO
	.align		4
.L_5651:
        /*0008*/ 	.byte	0x04, 0x17
        /*000a*/ 	.short	(.L_5653 - .L_5652)
.L_5652:
        /*000c*/ 	.word	0x00000000
        /*0010*/ 	.short	0x0000
        /*0012*/ 	.short	0x0000
        /*0014*/ 	.byte	0x00, 0xf0, 0x21, 0x02


	//----- nvinfo : EIATTR_SPARSE_MMA_MASK
	.align		4
.L_5653:
        /*0018*/ 	.byte	0x03, 0x50
        /*001a*/ 	.short	0x0000


	//----- nvinfo : EIATTR_MAXREG_COUNT
	.align		4
        /*001c*/ 	.byte	0x03, 0x1b
        /*001e*/ 	.short	0x00ff


	//----- nvinfo : EIATTR_NUM_BARRIERS
	.align		4
        /*0020*/ 	.byte	0x02, 0x4c
        /*0022*/ 	.byte	0x01
	.zero		1


	//----- nvinfo : EIATTR_MERCURY_ISA_VERSION
	.align		4
        /*0024*/ 	.byte	0x03, 0x5f
        /*0026*/ 	.short	0x0101


	//----- nvinfo : EIATTR_COOP_GROUP_MASK_REGIDS
	.align		4
        /*0028*/ 	.byte	0x04, 0x29
        /*002a*/ 	.short	(.L_5655 - .L_5654)


	//   ....[0]....
.L_5654:
        /*002c*/ 	.word	0xffffffff


	//   ....[1]....
        /*0030*/ 	.word	0xffffffff


	//   ....[2]....
        /*0034*/ 	.word	0xffffffff


	//   ....[3]....
        /*0038*/ 	.word	0xffffffff


	//   ....[4]....
        /*003c*/ 	.word	0xffffffff


	//   ....[5]....
        /*0040*/ 	.word	0xffffffff


	//   ....[6]....
        /*0044*/ 	.word	0xffffffff


	//   ....[7]....
        /*0048*/ 	.word	0xffffffff


	//   ....[8]....
        /*004c*/ 	.word	0xffffffff


	//   ....[9]....
        /*0050*/ 	.word	0xffffffff


	//   ....[10]....
        /*0054*/ 	.word	0xffffffff


	//   ....[11]....
        /*0058*/ 	.word	0xffffffff


	//   ....[12]....
        /*005c*/ 	.word	0xffffffff


	//   ....[13]....
        /*0060*/ 	.word	0xffffffff


	//   ....[14]....
        /*0064*/ 	.word	0xffffffff


	//   ....[15]....
        /*0068*/ 	.word	0xffffffff


	//   ....[16]....
        /*006c*/ 	.word	0xffffffff


	//   ....[17]....
        /*0070*/ 	.word	0xffffffff


	//   ....[18]....
        /*0074*/ 	.word	0xffffffff


	//   ....[19]....
        /*0078*/ 	.word	0xffffffff


	//   ....[20]....
        /*007c*/ 	.word	0xffffffff


	//   ....[21]....
        /*0080*/ 	.word	0xffffffff


	//   ....[22]....
        /*0084*/ 	.word	0xffffffff


	//   ....[23]....
        /*0088*/ 	.word	0xffffffff


	//   ....[24]....
        /*008c*/ 	.word	0xffffffff


	//   ....[25]....
        /*0090*/ 	.word	0x05000003


	//   ....[26]....
        /*0094*/ 	.word	0x05000003


	//   ....[27]....
        /*0098*/ 	.word	0x05000003


	//   ....[28]....
        /*009c*/ 	.word	0x05000003


	//   ....[29]....
        /*00a0*/ 	.word	0x05000003


	//   ....[30]....
        /*00a4*/ 	.word	0x05000003


	//   ....[31]....
        /*00a8*/ 	.word	0x05000003


	//   ....[32]....
        /*00ac*/ 	.word	0x05000003


	//   ....[33]....
        /*00b0*/ 	.word	0x05000003


	//   ....[34]....
        /*00b4*/ 	.word	0x05000003


	//   ....[35]....
        /*00b8*/ 	.word	0x05000003


	//   ....[36]....
        /*00bc*/ 	.word	0x05000003


	//   ....[37]....
        /*00c0*/ 	.word	0x05000003


	//   ....[38]....
        /*00c4*/ 	.word	0x05000003


	//   ....[39]....
        /*00c8*/ 	.word	0x05000003


	//   ....[40]....
        /*00cc*/ 	.word	0x05000003


	//   ....[41]....
        /*00d0*/ 	.word	0x05000003


	//----- nvinfo : EIATTR_COOP_GROUP_INSTR_OFFSETS
	.align		4
.L_5655:
        /*00d4*/ 	.byte	0x04, 0x28
        /*00d6*/ 	.short	(.L_5657 - .L_5656)


	//   ....[0]....
.L_5656:
        /*00d8*/ 	.word	0x00000cf0


	//   ....[1]....
        /*00dc*/ 	.word	0x00000d10


	//   ....[2]....
        /*00e0*/ 	.word	0x00000d30


	//   ....[3]....
        /*00e4*/ 	.word	0x00000d50


	//   ....[4]....
        /*00e8*/ 	.word	0x00000d70


	//   ....[5]....
        /*00ec*/ 	.word	0x000015a0


	//   ....[6]....
        /*00f0*/ 	.word	0x000015c0


	//   ....[7]....
        /*00f4*/ 	.word	0x000015e0


	//   ....[8]....
        /*00f8*/ 	.word	0x00001600


	//   ....[9]....
        /*00fc*/ 	.word	0x00001620


	//   ....[10]....
        /*0100*/ 	.word	0x000017b0


	//   ....[11]....
        /*0104*/ 	.word	0x00001810


	//   ....[12]....
        /*0108*/ 	.word	0x00001820


	//   ....[13]....
        /*010c*/ 	.word	0x000018d0


	//   ....[14]....
        /*0110*/ 	.word	0x00001970


	//   ....[15]....
        /*0114*/ 	.word	0x00001990


	//   ....[16]....
        /*0118*/ 	.word	0x00001be0


	//   ....[17]....
        /*011c*/ 	.word	0x00001c90


	//   ....[18]....
        /*0120*/ 	.word	0x00004b80


	//   ....[19]....
        /*0124*/ 	.word	0x00004ba0


	//   ....[20]....
        /*0128*/ 	.word	0x00004bc0


	//   ....[21]....
        /*012c*/ 	.word	0x00004be0


	//   ....[22]....
        /*0130*/ 	.word	0x00004c00


	//   ....[23]....
        /*0134*/ 	.word	0x00004da0


	//   ....[24]....
        /*0138*/ 	.word	0x00004dc0


	//   ....[25]....
        /*013c*/ 	.word	0x00005010


	//   ....[26]....
        /*0140*/ 	.word	0x00005080


	//   ....[27]....
        /*0144*/ 	.word	0x000050f0


	//   ....[28]....
        /*0148*/ 	.word	0x00005160


	//   ....[29]....
        /*014c*/ 	.word	0x000051d0


	//   ....[30]....
        /*0150*/ 	.word	0x00005a60


	//   ....[31]....
        /*0154*/ 	.word	0x00005ad0


	//   ....[32]....
        /*0158*/ 	.word	0x00005b40


	//   ....[33]....
        /*015c*/ 	.word	0x00005bb0


	//   ....[34]....
        /*0160*/ 	.word	0x00005c20


	//   ....[35]....
        /*0164*/ 	.word	0x00005c90


	//   ....[36]....
        /*0168*/ 	.word	0x00005d00


	//   ....[37]....
        /*016c*/ 	.word	0x00005d70


	//   ....[38]....
        /*0170*/ 	.word	0x00005de0


	//   ....[39]....
        /*0174*/ 	.word	0x00005e50


	//   ....[40]....
        /*0178*/ 	.word	0x00005ed0


	//   ....[41]....
        /*017c*/ 	.word	0x00005f40


	//----- nvinfo : EIATTR_EXIT_INSTR_OFFSETS
	.align		4
.L_5657:
        /*0180*/ 	.byte	0x04, 0x1c
        /*0182*/ 	.short	(.L_5659 - .L_5658)


	//   ....[0]....
.L_5658:
        /*0184*/ 	.word	0x00004e50


	//   ....[1]....
        /*0188*/ 	.word	0x00004eb0


	//   ....[2]....
        /*018c*/ 	.word	0x00004fb0


	//----- nvinfo : EIATTR_MAX_THREADS
	.align		4
.L_5659:
        /*0190*/ 	.byte	0x04, 0x05
        /*0192*/ 	.short	(.L_5661 - .L_5660)
.L_5660:
        /*0194*/ 	.word	0x00000080
        /*0198*/ 	.word	0x00000001
        /*019c*/ 	.word	0x00000001


	//----- nvinfo : EIATTR_CRS_STACK_SIZE
	.align		4
.L_5661:
        /*01a0*/ 	.byte	0x04, 0x1e
        /*01a2*/ 	.short	(.L_5663 - .L_5662)
.L_5662:
        /*01a4*/ 	.word	0x00000000


	//----- nvinfo : EIATTR_CBANK_PARAM_SIZE
	.align		4
.L_5663:
        /*01a8*/ 	.byte	0x03, 0x19
        /*01aa*/ 	.short	0x0088


	//----- nvinfo : EIATTR_PARAM_CBANK
	.align		4
        /*01ac*/ 	.byte	0x04, 0x0a
        /*01ae*/ 	.short	(.L_5665 - .L_5664)
	.align		4
.L_5664:
        /*01b0*/ 	.word	index@(.nv.constant0._ZN18transformer_engine13normalization19ln_fwd_tuned_kernelINS0_13Kernel_traitsI6__halfS3_13__nv_fp8_e4m3fjLj8192ELj1ELj1ELj4ELj16ENS0_18Kernel_traits_baseILj8192ES3_S3_S4_fjLj128EEEEEEEvNS0_19ForwardKernelParamsE)
        /*01b4*/ 	.short	0x0210
        /*01b6*/ 	.short	0x0088


	//----- nvinfo : EIATTR_SW_WAR
	.align		4
.L_5665:
        /*01b8*/ 	.byte	0x04, 0x36
        /*01ba*/ 	.short	(.L_5667 - .L_5666)
.L_5666:
        /*01bc*/ 	.word	0x00000008
.L_5667:


//--------------------- .nv.info._ZN18transformer_engine13normalization19ln_fwd_tuned_kernelINS0_13Kernel_traitsI6__halfS3_13__nv_fp8_e4m3fjLj6144ELj1ELj1ELj4ELj16ENS0_18Kernel_traits_baseILj6144ES3_S3_S4_fjLj128EEEEEEEvNS0_19ForwardKernelParamsE --------------------------
	.section	.nv.info._ZN18transformer_engine13normalization19ln_fwd_tuned_kernelINS0_13Kernel_traitsI6__halfS3_13__nv_fp8_e4m3fjLj6144ELj1ELj1ELj4ELj16ENS0_18Kernel_traits_baseILj6144ES3_S3_S4_fjLj128EEEEEEEvNS0_19ForwardKernelParamsE,"",@"SHT_CUDA_INFO"
	.sectionflags	@""
	.align	4


	//----- nvinfo : EIATTR_CUDA_API_VERSION
	.align		4
        /*0000*/ 	.byte	0x04, 0x37
        /*0002*/ 	.short	(.L_5669 - .L_5668)
.L_5668:
        /*0004*/ 	.word	0x00000082


	//----- nvinfo : EIATTR_KPARAM_INFO
	.align		4
.L_5669:
        /*0008*/ 	.byte	0x04, 0x17
        /*000a*/ 	.short	(.L_5671 - .L_5670)
.L_5670:
        /*000c*/ 	.word	0x00000000
        /*0010*/ 	.short	0x0000
        /*0012*/ 	.short	0x0000
        /*0014*/ 	.byte	0x00, 0xf0, 0x21, 0x02


	//----- nvinfo : EIATTR_SPARSE_MMA_MASK
	.align		4
.L_5671:
        /*0018*/ 	.byte	0x03, 0x50
        /*001a*/ 	.short	0x0000


	//----- nvinfo : EIATTR_MAXREG_COUNT
	.align		4
        /*001c*/ 	.byte	0x03, 0x1b
        /*001e*/ 	.short	0x00ff


	//----- nvinfo : EIATTR_NUM_BARRIERS
	.align		4
        /*0020*/ 	.byte	0x02, 0x4c
        /*0022*/ 	.byte	0x01
	.zero		1


	//----- nvinfo : EIATTR_MERCURY_ISA_VERSION
	.align		4
        /*0024*/ 	.byte	0x03, 0x5f
        /*0026*/ 	.short	0x0101


	//----- nvinfo : EIATTR_COOP_GROUP_MASK_REGIDS
	.align		4
        /*0028*/ 	.byte	0x04, 0x29
        /*002a*/ 	.short	(.L_5673 - .L_5672)


	//   ....[0]....
.L_5672:
        /*002c*/ 	.word	0xffffffff


	//   ....[1]....
        /*0030*/ 	.word	0xffffffff


	//   ....[2]....
        /*0034*/ 	.word	0xffffffff


	//   ....[3]....
        /*0038*/ 	.word	0xffffffff


	//   ....[4]....
        /*003c*/ 	.word	0xffffffff


	//   ....[5]....
        /*0040*/ 	.word	0xffffffff


	//   ....[6]....
        /*0044*/ 	.word	0xffffffff


	//   ....[7]....
        /*0048*/ 	.word	0xffffffff


	//   ....[8]....
        /*004c*/ 	.word	0xffffffff


	//   ....[9]....
        /*0050*/ 	.word	0xffffffff


	//   ....[10]....
        /*0054*/ 	.word	0xffffffff


	//   ....[11]....
        /*0058*/ 	.word	0xffffffff


	//   ....[12]....
        /*005c*/ 	.word	0xffffffff


	//   ....[13]....
        /*0060*/ 	.word	0xffffffff


	//   ....[14]....
        /*0064*/ 	.word	0xffffffff


	//   ....[15]....
        /*0068*/ 	.word	0xffffffff


	//   ....[16]....
        /*006c*/ 	.word	0xffffffff


	//   ....[17]....
        /*0070*/ 	.word	0xffffffff


	//   ....[18]....
        /*0074*/ 	.word	0xffffffff


	//   ....[19]....
        /*0078*/ 	.word	0xffffffff


	//   ....[20]....
        /*007c*/ 	.word	0xffffffff


	//   ....[21]....
        /*0080*/ 	.word	0xffffffff


	//   ....[22]....
        /*0084*/ 	.word	0xffffffff


	//   ....[23]....
        /*0088*/ 	.word	0xffffffff


	//   ....[24]....
        /*008c*/ 	.word	0xffffffff


	//   ....[25]....
        /*0090*/ 	.word	0x0500004f


	//   ....[26]....
        /*0094*/ 	.word	0x0500004f


	//   ....[27]....
        /*0098*/ 	.word	0x0500004f


	//   ....[28]....
        /*009c*/ 	.word	0x0500004f


	//   ....[29]....
        /*00a0*/ 	.word	0x0500004f


	//   ....[30]....
        /*00a4*/ 	.word	0x0500004f


	//   ....[31]....
        /*00a8*/ 	.word	0x0500004f


	//   ....[32]....
        /*00ac*/ 	.word	0x0500004f


	//   ....[33]....
        /*00b0*/ 	.word	0x0500004f


	//   ....[34]....
        /*00b4*/ 	.word	0x0500004f


	//   ....[35]....
        /*00b8*/ 	.word	0x0500004f


	//   ....[36]....
        /*00bc*/ 	.word	0x0500004f


	//   ....[37]....
        /*00c0*/ 	.word	0x0500004f


	//   ....[38]....
        /*00c4*/ 	.word	0x0500004f


	//   ....[39]....
        /*00c8*/ 	.word	0x0500004f


	//   ....[40]....
        /*00cc*/ 	.word	0x0500004f


	//   ....[41]....
        /*00d0*/ 	.word	0x0500004f


	//----- nvinfo : EIATTR_COOP_GROUP_INSTR_OFFSETS
	.align		4
.L_5673:
        /*00d4*/ 	.byte	0x04, 0x28
        /*00d6*/ 	.short	(.L_5675 - .L_5674)


	//   ....[0]....
.L_5674:
        /*00d8*/ 	.word	0x00000a50


	//   ....[1]....
        /*00dc*/ 	.word	0x00000a70


	//   ....[2]....
        /*00e0*/ 	.word	0x00000a90


	//   ....[3]....
        /*00e4*/ 	.word	0x00000ab0


	//   ....[4]....
        /*00e8*/ 	.word	0x00000ad0


	//   ....[5]....
        /*00ec*/ 	.word	0x00001100


	//   ....[6]....
        /*00f0*/ 	.word	0x00001120


	//   ....[7]....
        /*00f4*/ 	.word	0x00001140


	//   ....[8]....
        /*00f8*/ 	.word	0x00001160


	//   ....[9]....
        /*00fc*/ 	.word	0x00001180


	//   ....[10]....
        /*0100*/ 	.word	0x00001310


	//   ....[11]....
        /*0104*/ 	.word	0x00001370


	//   ....[12]....
        /*0108*/ 	.word	0x00001380


	//   ....[13]....
        /*010c*/ 	.word	0x00001430


	//   ....[14]....
        /*0110*/ 	.word	0x000014e0


	//   ....[15]....
        /*0114*/ 	.word	0x000014f0


	//   ....[16]....
        /*0118*/ 	.word	0x00001710


	//   ....[17]....
        /*011c*/ 	.word	0x00001730


	//   ....[18]....
        /*0120*/ 	.word	0x00003c00


	//   ....[19]....
        /*0124*/ 	.word	0x00003c20


	//   ....[20]....
        /*0128*/ 	.word	0x00003c40


	//   ....[21]....
        /*012c*/ 	.word	0x00003c60


	//   ....[22]....
        /*0130*/ 	.word	0x00003c80


	//   ....[23]....
        /*0134*/ 	.word	0x00003e20


	//   ....[24]....
        /*0138*/ 	.word	0x00003e40


	//   ....[25]....
        /*013c*/ 	.word	0x000040a0


	//   ....[26]....
        /*0140*/ 	.word	0x00004110


	//   ....[27]....
        /*0144*/ 	.word	0x00004180


	//   ....[28]....
        /*0148*/ 	.word	0x000041f0


	//   ....[29]....
        /*014c*/ 	.word	0x00004260


	//   ....[30]....
        /*0150*/ 	.word	0x000048e0


	//   ....[31]....
        /*0154*/ 	.word	0x00004950


	//   ....[32]....
        /*0158*/ 	.word	0x000049c0


	//   ....[33]....
        /*015c*/ 	.word	0x00004a30


	//   ....[34]....
        /*0160*/ 	.word	0x00004aa0


	//   ....[35]....
        /*0164*/ 	.word	0x00004b10


	//   ....[36]....
        /*0168*/ 	.word	0x00004b80


	//   ....[37]....
        /*016c*/ 	.word	0x00004bf0


	//   ....[38]....
        /*0170*/ 	.word	0x00004c60


	//   ....[39]....
        /*0174*/ 	.word	0x00004cd0


	//   ....[40]....
        /*0178*/ 	.word	0x00004d50


	//   ....[41]....
        /*017c*/ 	.word	0x00004dc0


	//----- nvinfo : EIATTR_EXIT_INSTR_OFFSETS
	.align		4
.L_5675:
        /*0180*/ 	.byte	0x04, 0x1c
        /*0182*/ 	.short	(.L_5677 - .L_5676)


	//   ....[0]....
.L_5676:
        /*0184*/ 	.word	0x00003ed0


	//   ....[1]....
        /*0188*/ 	.word	0x00003f30


	//   ....[2]....
        /*018c*/ 	.word	0x00004040


	//----- nvinfo : EIATTR_MAX_THREADS
	.align		4
.L_5677:
        /*0190*/ 	.byte	0x04, 0x05
        /*0192*/ 	.short	(.L_5679 - .L_5678)
.L_5678:
        /*0194*/ 	.word	0x00000080
        /*0198*/ 	.word	0x00000001
        /*019c*/ 	.word	0x00000001


	//----- nvinfo : EIATTR_CRS_STACK_SIZE
	.align		4
.L_5679:
        /*01a0*/ 	.byte	0x04, 0x1e
        /*01a2*/ 	.short	(.L_5681 - .L_5680)
.L_5680:
        /*01a4*/ 	.word	0x00000000


	//----- nvinfo : EIATTR_CBANK_PARAM_SIZE
	.align		4
.L_5681:
        /*01a8*/ 	.byte	0x03, 0x19
        /*01aa*/ 	.short	0x0088


	//----- nvinfo : EIATTR_PARAM_CBANK
	.align		4
        /*01ac*/ 	.byte	0x04, 0x0a
        /*01ae*/ 	.short	(.L_5683 - .L_5682)
	.align		4
.L_5682:
        /*01b0*/ 	.word	index@(.nv.constant0._ZN18transformer_engine13normalization19ln_fwd_tuned_kernelINS0_13Kernel_traitsI6__halfS3_13__nv_fp8_e4m3fjLj6144ELj1ELj1ELj4ELj16ENS0_18Kernel_traits_baseILj6144ES3_S3_S4_fjLj128EEEEEEEvNS0_19ForwardKernelParamsE)
        /*01b4*/ 	.short	0x0210
        /*01b6*/ 	.short	0x0088


	//----- nvinfo : EIATTR_SW_WAR
	.align		4
.L_5683:
        /*01b8*/ 	.byte	0x04, 0x36
        /*01ba*/ 	.short	(.L_5685 - .L_5684)
.L_5684:
        /*01bc*/ 	.word	0x00000008
.L_5685:


//--------------------- .nv.info._ZN18transformer_engine13normalization19ln_fwd_tuned_kernelINS0_13Kernel_traitsI6__halfS3_13__nv_fp8_e4m3fjLj5120ELj1ELj1ELj4ELj16ENS0_18Kernel_traits_baseILj5120ES3_S3_S4_fjLj128EEEEEEEvNS0_19ForwardKernelParamsE --------------------------
	.section	.nv.info._ZN18transformer_engine13normalization19ln_fwd_tuned_kernelINS0_13Kernel_traitsI6__halfS3_13__nv_fp8_e4m3fjLj5120ELj1ELj1ELj4ELj16ENS0_18Kernel_traits_baseILj5120ES3_S3_S4_fjLj128EEEEEEEvNS0_19ForwardKernelParamsE,"",@"SHT_CUDA_INFO"
	.sectionflags	@""
	.align	4


	//----- nvinfo : EIATTR_CUDA_API_VERSION
	.align		4
        /*0000*/ 	.byte	0x04, 0x37
        /*0002*/ 	.short	(.L_5687 - .L_5686)
.L_5686:
        /*0004*/ 	.word	0x00000082


	//----- nvinfo : EIATTR_KPARAM_INFO
	.align		4
.L_5687:
        /*0008*/ 	.byte	0x04, 0x17
        /*000a*/ 	.short	(.L_5689 - .L_5688)
.L_5688:
        /*000c*/ 	.word	0x00000000
        /*0010*/ 	.short	0x0000
        /*0012*/ 	.short	0x0000
        /*0014*/ 	.byte	0x00, 0xf0, 0x21, 0x02


	//----- nvinfo : EIATTR_SPARSE_MMA_MASK
	.align		4
.L_5689:
        /*0018*/ 	.byte	0x03, 0x50
        /*001a*/ 	.short	0x0000


	//----- nvinfo : EIATTR_MAXREG_COUNT
	.align		4
        /*001c*/ 	.byte	0x03, 0x1b
        /*001e*/ 	.short	0x00ff


	//----- nvinfo : EIATTR_NUM_BARRIERS
	.align		4
        /*0020*/ 	.byte	0x02, 0x4c
        /*0022*/ 	.byte	0x01
	.zero		1


	//----- nvinfo : EIATTR_MERCURY_ISA_VERSION
	.align		4
        /*0024*/ 	.byte	0x03, 0x5f
        /*0026*/ 	.short	0x0101


	//----- nvinfo : EIATTR_COOP_GROUP_MASK_REGIDS
	.align		4
        /*0028*/ 	.byte	0x04, 0x29
        /*002a*/ 	.short	(.L_5691 - .L_5690)


	//   ....[0]....
.L_5690:
        /*002c*/ 	.word	0xffffffff


	//   ....[1]....
        /*0030*/ 	.word	0xffffffff


	//   ....[2]....
        /*0034*/ 	.word	0xffffffff


	//   ....[3]....
        /*0038*/ 	.word	0xffffffff


	//   ....[4]....
        /*003c*/ 	.word	0xffffffff


	//   ....[5]....
        /*0040*/ 	.word	0xffffffff


	//   ....[6]....
        /*0044*/ 	.word	0xffffffff


	//   ....[7]....
        /*0048*/ 	.word	0xffffffff


	//   ....[8]....
        /*004c*/ 	.word	0xffffffff


	//   ....[9]....
        /*0050*/ 	.word	0xffffffff


	//   ....[10]....
        /*0054*/ 	.word	0xffffffff


	//   ....[11]....
        /*0058*/ 	.word	0xffffffff


	//   ....[12]....
        /*005c*/ 	.word	0xffffffff


	//   ....[13]....
        /*0060*/ 	.word	0xffffffff


	//   ....[14]....
        /*0064*/ 	.word	0xffffffff


	//   ....[15]....
        /*0068*/ 	.word	0xffffffff


	//   ....[16]....
        /*006c*/ 	.word	0xffffffff


	//   ....[17]....
        /*0070*/ 	.word	0xffffffff


	//   ....[18]....
        /*0074*/ 	.word	0xffffffff


	//   ....[19]....
        /*0078*/ 	.word	0xffffffff


	//   ....[20]....
        /*007c*/ 	.word	0xffffffff


	//   ....[21]....
        /*0080*/ 	.word	0xffffffff


	//   ....[22]....
        /*0084*/ 	.word	0xffffffff


	//   ....[23]....
        /*0088*/ 	.word	0xffffffff


	//   ....[24]....
        /*008c*/ 	.word	0xffffffff


	//   ....[25]....
        /*0090*/ 	.word	0x0500004c


	//   ....[26]....
        /*0094*/ 	.word	0x0500004c


	//   ....[27]....
        /*0098*/ 	.word	0x0500004c


	//   ....[28]....
        /*009c*/ 	.word	0x0500004c


	//   ....[29]....
        /*00a0*/ 	.word	0x0500004c


	//   ....[30]....
        /*00a4*/ 	.word	0x0500004c


	//   ....[31]....
        /*00a8*/ 	.word	0x0500004c


	//   ....[32]....
        /*00ac*/ 	.word	0x0500004c


	//   ....[33]....
        /*00b0*/ 	.word	0x0500004c


	//   ....[34]....
        /*00b4*/ 	.word	0x0500004c


	//   ....[35]....
        /*00b8*/ 	.word	0x0500004c


	//   ....[36]....
        /*00bc*/ 	.word	0x0500004c


	//   ....[37]....
        /*00c0*/ 	.word	0x0500004c


	//   ....[38]....
        /*00c4*/ 	.word	0x0500004c


	//   ....[39]....
        /*00c8*/ 	.word	0x0500004c


	//   ....[40]....
        /*00cc*/ 	.word	0x0500004c


	//   ....[41]....
        /*00d0*/ 	.word	0x0500004c


	//----- nvinfo : EIATTR_COOP_GROUP_INSTR_OFFSETS
	.align		4
.L_5691:
        /*00d4*/ 	.byte	0x04, 0x28
        /*00d6*/ 	.short	(.L_5693 - .L_5692)


	//   ....[0]....
.L_5692:
        /*00d8*/ 	.word	0x000008f0


	//   ....[1]....
        /*00dc*/ 	.word	0x00000910


	//   ....[2]....
        /*00e0*/ 	.word	0x00000930


	//   ....[3]....
        /*00e4*/ 	.word	0x00000950


	//   ....[4]....
        /*00e8*/ 	.word	0x00000970


	//   ....[5]....
        /*00ec*/ 	.word	0x00000ea0


	//   ....[6]....
        /*00f0*/ 	.word	0x00000ec0


	//   ....[7]....
        /*00f4*/ 	.word	0x00000ee0


	//   ....[8]....
        /*00f8*/ 	.word	0x00000f00


	//   ....[9]....
        /*00fc*/ 	.word	0x00000f20


	//   ....[10]....
        /*0100*/ 	.word	0x00001070


	//   ....[11]....
        /*0104*/ 	.word	0x00001110


	//   ....[12]....
        /*0108*/ 	.word	0x00001120


	//   ....[13]....
        /*010c*/ 	.word	0x000011d0


	//   ....[14]....
        /*0110*/ 	.word	0x00001280


	//   ....[15]....
        /*0114*/ 	.word	0x000012a0


	//   ....[16]....
        /*0118*/ 	.word	0x000014e0


	//   ....[17]....
        /*011c*/ 	.word	0x00001660


	//   ....[18]....
        /*0120*/ 	.word	0x00003330


	//   ....[19]....
        /*0124*/ 	.word	0x00003350


	//   ....[20]....
        /*0128*/ 	.word	0x00003370


	//   ....[21]....
        /*012c*/ 	.word	0x00003390


	//   ....[22]....
        /*0130*/ 	.word	0x000033b0


	//   ....[23]....
        /*0134*/ 	.word	0x00003550


	//   ....[24]....
        /*0138*/ 	.word	0x00003570


	//   ....[25]....
        /*013c*/ 	.word	0x000037c0


	//   ....[26]....
        /*0140*/ 	.word	0x00003830


	//   ....[27]....
        /*0144*/ 	.word	0x000038a0


	//   ....[28]....
        /*0148*/ 	.word	0x00003910


	//   ....[29]....
        /*014c*/ 	.word	0x00003980


	//   ....[30]....
        /*0150*/ 	.word	0x00003f00


	//   ....[31]....
        /*0154*/ 	.word	0x00003f70


	//   ....[32]....
        /*0158*/ 	.word	0x00003fe0


	//   ....[33]....
        /*015c*/ 	.word	0x00004050


	//   ....[34]....
        /*0160*/ 	.word	0x000040c0


	//   ....[35]....
        /*0164*/ 	.word	0x00004130


	//   ....[36]....
        /*0168*/ 	.word	0x000041a0


	//   ....[37]....
        /*016c*/ 	.word	0x00004210


	//   ....[38]....
        /*0170*/ 	.word	0x00004280


	//   ....[39]....
        /*0174*/ 	.word	0x000042f0


	//   ....[40]....
        /*0178*/ 	.word	0x00004370


	//   ....[41]....
        /*017c*/ 	.word	0x000043e0


	//----- nvinfo : EIATTR_EXIT_INSTR_OFFSETS
	.align		4
.L_5693:
        /*0180*/ 	.byte	0x04, 0x1c
        /*0182*/ 	.short	(.L_5695 - .L_5694)


	//   ....[0]....
.L_5694:
        /*0184*/ 	.word	0x00003600


	//   ....[1]....
        /*0188*/ 	.word	0x00003660


	//   ....[2]....
        /*018c*/ 	.word	0x00003760


	//----- nvinfo : EIATTR_MAX_THREADS
	.align		4
.L_5695:
        /*0190*/ 	.byte	0x04, 0x05
        /*0192*/ 	.short	(.L_5697 - .L_5696)
.L_5696:
        /*0194*/ 	.word	0x00000080
        /*0198*/ 	.word	0x00000001
        /*019c*/ 	.word	0x00000001


	//----- nvinfo : EIATTR_CRS_STACK_SIZE
	.align		4
.L_5697:
        /*01a0*/ 	.byte	0x04, 0x1e
        /*01a2*/ 	.short	(.L_5699 - .L_5698)
.L_5698:
        /*01a4*/ 	.word	0x00000000


	//----- nvinfo : EIATTR_CBANK_PARAM_SIZE
	.align		4
.L_5699:
        /*01a8*/ 	.byte	0x03, 0x19
        /*01aa*/ 	.short	0x0088


	//----- nvinfo : EIATTR_PARAM_CBANK
	.align		4
        /*01ac*/ 	.byte	0x04, 0x0a
        /*01ae*/ 	.short	(.L_5701 - .L_5700)
	.align		4
.L_5700:
        /*01b0*/ 	.word	index@(.nv.constant0._ZN18transformer_engine13normalization19ln_fwd_tuned_kernelINS0_13Kernel_traitsI6__halfS3_13__nv_fp8_e4m3fjLj5120ELj1ELj1ELj4ELj16ENS0_18Kernel_traits_baseILj5120ES3_S3_S4_fjLj128EEEEEEEvNS0_19ForwardKernelParamsE)
        /*01b4*/ 	.short	0x0210
        /*01b6*/ 	.short	0x0088


	//----- nvinfo : EIATTR_SW_WAR
	.align		4
.L_5701:
        /*01b8*/ 	.byte	0x04, 0x36
        /*01ba*/ 	.short	(.L_5703 - .L_5702)
.L_5702:
        /*01bc*/ 	.word	0x00000008
.L_5703:


//--------------------- .nv.info._ZN18transformer_engine13normalization19ln_fwd_tuned_kernelINS0_13Kernel_traitsI6__halfS3_13__nv_fp8_e4m3fjLj4096ELj1ELj1ELj4ELj16ENS0_18Kernel_traits_baseILj4096ES3_S3_S4_fjLj128EEEEEEEvNS0_19ForwardKernelParamsE --------------------------
	.section	.nv.info._ZN18transformer_engine13normalization19ln_fwd_tuned_kernelINS0_13Kernel_traitsI6__halfS3_13__nv_fp8_e4m3fjLj4096ELj1ELj1ELj4ELj16ENS0_18Kernel_traits_baseILj4096ES3_S3_S4_fjLj128EEEEEEEvNS0_19ForwardKernelParamsE,"",@"SHT_CUDA_INFO"
	.sectionflags	@""
	.align	4


	//----- nvinfo : EIATTR_CUDA_API_VERSION
	.align		4
        /*0000*/ 	.byte	0x04, 0x37
        /*0002*/ 	.short	(.L_5705 - .L_5704)
.L_5704:
        /*0004*/ 	.word	0x00000082


	//----- nvinfo : EIATTR_KPARAM_INFO
	.align		4
.L_5705:
        /*0008*/ 	.byte	0x04, 0x17
        /*000a*/ 	.short	(.L_5707 - .L_5706)
.L_5706:
        /*000c*/ 	.word	0x00000000
        /*0010*/ 	.short	0x0000
        /*0012*/ 	.short	0x0000
        /*0014*/ 	.byte	0x00, 0xf0, 0x21, 0x02


	//----- nvinfo : EIATTR_SPARSE_MMA_MASK
	.align		4
.L_5707:
        /*0018*/ 	.byte	0x03, 0x50
        /*001a*/ 	.short	0x0000


	//----- nvinfo : EIATTR_MAXREG_COUNT
	.align		4
        /*001c*/ 	.byte	0x03, 0x1b
        /*001e*/ 	.short	0x00ff


	//----- nvinfo : EIATTR_NUM_BARRIERS
	.align		4
        /*0020*/ 	.byte	0x02, 0x4c
        /*0022*/ 	.byte	0x01
	.zero		1


	//----- nvinfo : EIATTR_MERCURY_ISA_VERSION
	.align		4
        /*0024*/ 	.byte	0x03, 0x5f
        /*0026*/ 	.short	0x0101


	//----- nvinfo : EIATTR_COOP_GROUP_MASK_REGIDS
	.align		4
        /*0028*/ 	.byte	0x04, 0x29
        /*002a*/ 	.short	(.L_5709 - .L_5708)


	//   ....[0]....
.L_5708:
        /*002c*/ 	.word	0xffffffff


	//   ....[1]....
        /*0030*/ 	.word	0xffffffff


	//   ....[2]....
        /*0034*/ 	.word	0xffffffff


	//   ....[3]....
        /*0038*/ 	.word	0xffffffff


	//   ....[4]....
        /*003c*/ 	.word	0xffffffff


	//   ....[5]....
        /*0040*/ 	.word	0xffffffff


	//   ....[6]....
        /*0044*/ 	.word	0xffffffff


	//   ....[7]....
        /*0048*/ 	.word	0xffffffff


	//   ....[8]....
        /*004c*/ 	.word	0xffffffff


	//   ....[9]....
        /*0050*/ 	.word	0xffffffff


	//   ....[10]....
        /*0054*/ 	.word	0xffffffff


	//   ....[11]....
        /*0058*/ 	.word	0xffffffff


	//   ....[12]....
        /*005c*/ 	.word	0xffffffff


	//   ....[13]....
        /*0060*/ 	.word	0xffffffff


	//   ....[14]....
        /*0064*/ 	.word	0xffffffff


	//   ....[15]....
        /*0068*/ 	.word	0xffffffff


	//   ....[16]....
        /*006c*/ 	.word	0xffffffff


	//   ....[17]....
        /*0070*/ 	.word	0xffffffff


	//   ....[18]....
        /*0074*/ 	.word	0xffffffff


	//   ....[19]....
        /*0078*/ 	.word	0xffffffff


	//   ....[20]....
        /*007c*/ 	.word	0xffffffff


	//   ....[21]....
        /*0080*/ 	.word	0xffffffff


	//   ....[22]....
        /*0084*/ 	.word	0xffffffff


	//   ....[23]....
        /*0088*/ 	.word	0xffffffff


	//   ....[24]....
        /*008c*/ 	.word	0xffffffff


	//   ....[25]....
        /*0090*/ 	.word	0x05000028


	//   ....[26]....
        /*0094*/ 	.word	0x05000028


	//   ....[27]....
        /*0098*/ 	.word	0x05000028


	//   ....[28]....
        /*009c*/ 	.word	0x05000028


	//   ....[29]....
        /*00a0*/ 	.word	0x05000028


	//   ....[30]....
        /*00a4*/ 	.word	0x05000028


	//   ....[31]....
        /*00a8*/ 	.word	0x05000028


	//   ....[32]....
        /*00ac*/ 	.word	0x05000028


	//   ....[33]....
        /*00b0*/ 	.word	0x05000028


	//   ....[34]....
        /*00b4*/ 	.word	0x05000028


	//   ....[35]....
        /*00b8*/ 	.word	0x05000028


	//   ....[36]....
        /*00bc*/ 	.word	0x05000028


	//   ....[37]....
        /*00c0*/ 	.word	0x05000028


	//   ....[38]....
        /*00c4*/ 	.word	0x05000028


	//   ....[39]....
        /*00c8*/ 	.word	0x05000028


	//   ....[40]....
        /*00cc*/ 	.word	0x05000028


	//   ....[41]....
        /*00d0*/ 	.word	0x05000028


	//----- nvinfo : EIATTR_COOP_GROUP_INSTR_OFFSETS
	.align		4
.L_5709:
        /*00d4*/ 	.byte	0x04, 0x28
        /*00d6*/ 	.short	(.L_5711 - .L_5710)


	//   ....[0]....
.L_5710:
        /*00d8*/ 	.word	0x000008d0


	//   ....[1]....
        /*00dc*/ 	.word	0x000008f0


	//   ....[2]....
        /*00e0*/ 	.word	0x00000910


	//   ....[3]....
        /*00e4*/ 	.word	0x00000930


	//   ....[4]....
        /*00e8*/ 	.word	0x00000950


	//   ....[5]....
        /*00ec*/ 	.word	0x00000d80


	//   ....[6]....
        /*00f0*/ 	.word	0x00000da0


	//   ....[7]....
        /*00f4*/ 	.word	0x00000dc0


	//   ....[8]....
        /*00f8*/ 	.word	0x00000de0


	//   ....[9]....
        /*00fc*/ 	.word	0x00000e00


	//   ....[10]....
        /*0100*/ 	.word	0x00000f30


	//   ....[11]....
        /*0104*/ 	.word	0x00000fd0


	//   ....[12]....
        /*0108*/ 	.word	0x00000fe0


	//   ....[13]....
        /*010c*/ 	.word	0x00001090


	//   ....[14]....
        /*0110*/ 	.word	0x00001140


	//   ....[15]....
        /*0114*/ 	.word	0x00001160


	//   ....[16]....
        /*0118*/ 	.word	0x00001390


	//   ....[17]....
        /*011c*/ 	.word	0x00001530


	//   ....[18]....
        /*0120*/ 	.word	0x00002be0


	//   ....[19]....
        /*0124*/ 	.word	0x00002c00


	//   ....[20]....
        /*0128*/ 	.word	0x00002c20


	//   ....[21]....
        /*012c*/ 	.word	0x00002c40


	//   ....[22]....
        /*0130*/ 	.word	0x00002c60


	//   ....[23]....
        /*0134*/ 	.word	0x00002e00


	//   ....[24]....
        /*0138*/ 	.word	0x00002e20


	//   ....[25]....
        /*013c*/ 	.word	0x00003070


	//   ....[26]....
        /*0140*/ 	.word	0x000030e0


	//   ....[27]....
        /*0144*/ 	.word	0x00003150


	//   ....[28]....
        /*0148*/ 	.word	0x000031c0


	//   ....[29]....
        /*014c*/ 	.word	0x00003230


	//   ....[30]....
        /*0150*/ 	.word	0x000036b0


	//   ....[31]....
        /*0154*/ 	.word	0x00003720


	//   ....[32]....
        /*0158*/ 	.word	0x00003790


	//   ....[33]....
        /*015c*/ 	.word	0x00003800


	//   ....[34]....
        /*0160*/ 	.word	0x00003870


	//   ....[35]....
        /*0164*/ 	.word	0x000038f0


	//   ....[36]....
        /*0168*/ 	.word	0x00003960


	//   ....[37]....
        /*016c*/ 	.word	0x000039d0


	//   ....[38]....
        /*0170*/ 	.word	0x00003a40


	//   ....[39]....
        /*0174*/ 	.word	0x00003ab0


	//   ....[40]....
        /*0178*/ 	.word	0x00003b30


	//   ....[41]....
        /*017c*/ 	.word	0x00003ba0


	//----- nvinfo : EIATTR_EXIT_INSTR_OFFSETS
	.align		4
.L_5711:
        /*0180*/ 	.byte	0x04, 0x1c
        /*0182*/ 	.short	(.L_5713 - .L_5712)


	//   ....[0]....
.L_5712:
        /*0184*/ 	.word	0x00002eb0


	//   ....[1]....
        /*0188*/ 	.word	0x00002f10


	//   ....[2]....
        /*018c*/ 	.word	0x00003010


	//----- nvinfo : EIATTR_MAX_THREADS
	.align		4
.L_5713:
        /*0190*/ 	.byte	0x04, 0x05
        /*0192*/ 	.short	(.L_5715 - .L_5714)
.L_5714:
        /*0194*/ 	.word	0x00000080
        /*0198*/ 	.word	0x00000001
        /*019c*/ 	.word	0x00000001


	//----- nvinfo : EIATTR_CRS_STACK_SIZE
	.align		4
.L_5715:
        /*01a0*/ 	.byte	0x04, 0x1e
        /*01a2*/ 	.short	(.L_5717 - .L_5716)
.L_5716:
        /*01a4*/ 	.word	0x00000000


	//----- nvinfo : EIATTR_CBANK_PARAM_SIZE
	.align		4
.L_5717:
        /*01a8*/ 	.byte	0x03, 0x19
        /*01aa*/ 	.short	0x0088


	//----- nvinfo : EIATTR_PARAM_CBANK
	.align		4
        /*01ac*/ 	.byte	0x04, 0x0a
        /*01ae*/ 	.short	(.L_5719 - .L_5718)
	.align		4
.L_5718:
        /*01b0*/ 	.word	index@(.nv.constant0._ZN18transformer_engine13normalization19ln_fwd_tuned_kernelINS0_13Kernel_traitsI6__halfS3_13__nv_fp8_e4m3fjLj4096ELj1ELj1ELj4ELj16ENS0_18Kernel_traits_baseILj4096ES3_S3_S4_fjLj128EEEEEEEvNS0_19ForwardKernelParamsE)
        /*01b4*/ 	.short	0x0210
        /*01b6*/ 	.short	0x0088


	//----- nvinfo : EIATTR_SW_WAR
	.align		4
.L_5719:
        /*01b8*/ 	.byte	0x04, 0x36
        /*01ba*/ 	.short	(.L_5721 - .L_5720)
.L_5720:
        /*01bc*/ 	.word	0x00000008
.L_5721:


//--------------------- .nv.info._ZN18transformer_engine13normalization19ln_fwd_tuned_kernelINS0_13Kernel_traitsI6__halfS3_13__nv_fp8_e4m3fjLj3840ELj1ELj1ELj4ELj4ENS0_18Kernel_traits_baseILj3840ES3_S3_S4_fjLj128EEEEEEEvNS0_19ForwardKernelParamsE --------------------------
	.section	.nv.info._ZN18transformer_engine13normalization19ln_fwd_tuned_kernelINS0_13Kernel_traitsI6__halfS3_13__nv_fp8_e4m3fjLj3840ELj1ELj1ELj4ELj4ENS0_18Kernel_traits_baseILj3840ES3_S3_S4_fjLj128EEEEEEEvNS0_19ForwardKernelParamsE,"",@"SHT_CUDA_INFO"
	.sectionflags	@""
	.align	4


	//----- nvinfo : EIATTR_CUDA_API_VERSION
	.align		4
        /*0000*/ 	.byte	0x04, 0x37
        /*0002*/ 	.short	(.L_5723 - .L_5722)
.L_5722:
        /*0004*/ 	.word	0x00000082


	//----- nvinfo : EIATTR_KPARAM_INFO
	.align		4
.L_5723:
        /*0008*/ 	.byte	0x04, 0x17
        /*000a*/ 	.short	(.L_5725 - .L_5724)
.L_5724:
        /*000c*/ 	.word	0x00000000
        /*0010*/ 	.short	0x0000
        /*0012*/ 	.short	0x0000
        /*0014*/ 	.byte	0x00, 0xf0, 0x21, 0x02


	//----- nvinfo : EIATTR_SPARSE_MMA_MASK
	.align		4
.L_5725:
        /*0018*/ 	.byte	0x03, 0x50
        /*001a*/ 	.short	0x0000


	//----- nvinfo : EIATTR_MAXREG_COUNT
	.align		4
        /*001c*/ 	.byte	0x03, 0x1b
        /*001e*/ 	.short	0x00ff


	//----- nvinfo : EIATTR_NUM_BARRIERS
	.align		4
        /*0020*/ 	.byte	0x02, 0x4c
        /*0022*/ 	.byte	0x01
	.zero		1


	//----- nvinfo : EIATTR_MERCURY_ISA_VERSION
	.align		4
        /*0024*/ 	.byte	0x03, 0x5f
        /*0026*/ 	.short	0x0101


	//----- nvinfo : EIATTR_COOP_GROUP_MASK_REGIDS
	.align		4
        /*0028*/ 	.byte	0x04, 0x29
        /*002a*/ 	.short	(.L_5727 - .L_5726)


	//   ....[0]....
.L_5726:
        /*002c*/ 	.word	0xffffffff


	//   ....[1]....
        /*0030*/ 	.word	0xffffffff


	//   ....[2]....
        /*0034*/ 	.word	0xffffffff


	//   ....[3]....
        /*0038*/ 	.word	0xffffffff


	//   ....[4]....
        /*003c*/ 	.word	0xffffffff


	//   ....[5]....
        /*0040*/ 	.word	0xffffffff


	//   ....[6]....
        /*0044*/ 	.word	0xffffffff


	//   ....[7]....
        /*0048*/ 	.word	0xffffffff


	//   ....[8]....
        /*004c*/ 	.word	0xffffffff


	//   ....[9]....
        /*0050*/ 	.word	0xffffffff


	//   ....[10]....
        /*0054*/ 	.word	0xffffffff


	//   ....[11]....
        /*0058*/ 	.word	0xffffffff


	//   ....[12]....
        /*005c*/ 	.word	0xffffffff


	//   ....[13]....
        /*0060*/ 	.word	0xffffffff


	//   ....[14]....
        /*0064*/ 	.word	0xffffffff


	//   ....[15]....
        /*0068*/ 	.word	0xffffffff


	//   ....[16]....
        /*006c*/ 	.word	0xffffffff


	//   ....[17]....
        /*0070*/ 	.word	0xffffffff


	//   ....[18]....
        /*0074*/ 	.word	0xffffffff


	//   ....[19]....
        /*0078*/ 	.word	0xffffffff


	//   ....[20]....
        /*007c*/ 	.word	0xffffffff


	//   ....[21]....
        /*0080*/ 	.word	0xffffffff


	//   ....[22]....
        /*0084*/ 	.word	0xffffffff


	//   ....[23]....
        /*0088*/ 	.word	0xffffffff


	//   ....[24]....
        /*008c*/ 	.word	0xffffffff


	//   ....[25]....
        /*0090*/ 	.word	0x05000042


	//   ....[26]....
        /*0094*/ 	.word	0x05000042


	//   ....[27]....
        /*0098*/ 	.word	0x05000042


	//   ....[28]....
        /*009c*/ 	.word	0x05000042


	//   ....[29]....
        /*00a0*/ 	.word	0x05000042


	//   ....[30]....
        /*00a4*/ 	.word	0x05000042


	//   ....[31]....
        /*00a8*/ 	.word	0x05000042


	//   ....[32]....
        /*00ac*/ 	.word	0x05000042


	//   ....[33]....
        /*00b0*/ 	.word	0x05000042


	//   ....[34]....
        /*00b4*/ 	.word	0x05000042


	//   ....[35]....
        /*00b8*/ 	.word	0x05000042


	//   ....[36]....
        /*00bc*/ 	.word	0x05000042


	//   ....[37]....
        /*00c0*/ 	.word	0x05000042


	//   ....[38]....
        /*00c4*/ 	.word	0x05000042


	//   ....[39]....
        /*00c8*/ 	.word	0x05000042


	//   ....[40]....
        /*00cc*/ 	.word	0x05000042


	//   ....[41]....
        /*00d0*/ 	.word	0x05000042


	//----- nvinfo : EIATTR_COOP_GROUP_INSTR_OFFSETS
	.align		4
.L_5727:
        /*00d4*/ 	.byte	0x04, 0x28
        /*00d6*/ 	.short	(.L_5729 - .L_5728)


	//   ....[0]....
.L_5728:
        /*00d8*/ 	.word	0x00000e90


	//   ....[1]....
        /*00dc*/ 	.word	0x00000eb0


	//   ....[2]....
        /*00e0*/ 	.word	0x00000ed0


	//   ....[3]....
        /*00e4*/ 	.word	0x00000ef0


	//   ....[4]....
        /*00e8*/ 	.word	0x00000f10


	//   ....[5]....
        /*00ec*/ 	.word	0x00001300


	//   ....[6]....
        /*00f0*/ 	.word	0x00001320


	//   ....[7]....
        /*00f4*/ 	.word	0x00001340


	//   ....[8]....
        /*00f8*/ 	.word	0x00001360


	//   ....[9]....
        /*00fc*/ 	.word	0x00001380


	//   ....[10]....
        /*0100*/ 	.word	0x000014d0


	//   ....[11]....
        /*0104*/ 	.word	0x00001570


	//   ....[12]....
        /*0108*/ 	.word	0x00001580


	//   ....[13]....
        /*010c*/ 	.word	0x00001640


	//   ....[14]....
        /*0110*/ 	.word	0x000016f0


	//   ....[15]....
        /*0114*/ 	.word	0x00001710


	//   ....[16]....
        /*0118*/ 	.word	0x00001930


	//   ....[17]....
        /*011c*/ 	.word	0x00001960


	//   ....[18]....
        /*0120*/ 	.word	0x00002d40


	//   ....[19]....
        /*0124*/ 	.word	0x00002d60


	//   ....[20]....
        /*0128*/ 	.word	0x00002d80


	//   ....[21]....
        /*012c*/ 	.word	0x00002da0


	//   ....[22]....
        /*0130*/ 	.word	0x00002dc0


	//   ....[23]....
        /*0134*/ 	.word	0x00002f60


	//   ....[24]....
        /*0138*/ 	.word	0x00002f80


	//   ....[25]....
        /*013c*/ 	.word	0x000031d0


	//   ....[26]....
        /*0140*/ 	.word	0x00003240


	//   ....[27]....
        /*0144*/ 	.word	0x000032b0


	//   ....[28]....
        /*0148*/ 	.word	0x00003320


	//   ....[29]....
        /*014c*/ 	.word	0x00003390


	//   ....[30]....
        /*0150*/ 	.word	0x000037d0


	//   ....[31]....
        /*0154*/ 	.word	0x00003840


	//   ....[32]....
        /*0158*/ 	.word	0x000038b0


	//   ....[33]....
        /*015c*/ 	.word	0x00003920


	//   ....[34]....
        /*0160*/ 	.word	0x00003990


	//   ....[35]....
        /*0164*/ 	.word	0x00003a20


	//   ....[36]....
        /*0168*/ 	.word	0x00003a90


	//   ....[37]....
        /*016c*/ 	.word	0x00003b00


	//   ....[38]....
        /*0170*/ 	.word	0x00003b70


	//   ....[39]....
        /*0174*/ 	.word	0x00003be0


	//   ....[40]....
        /*0178*/ 	.word	0x00003c60


	//   ....[41]....
        /*017c*/ 	.word	0x00003cd0


	//----- nvinfo : EIATTR_EXIT_INSTR_OFFSETS
	.align		4
.L_5729:
        /*0180*/ 	.byte	0x04, 0x1c
        /*0182*/ 	.short	(.L_5731 - .L_5730)


	//   ....[0]....
.L_5730:
        /*0184*/ 	.word	0x00003010


	//   ....[1]....
        /*0188*/ 	.word	0x00003070


	//   ....[2]....
        /*018c*/ 	.word	0x00003170


	//----- nvinfo : EIATTR_MAX_THREADS
	.align		4
.L_5731:
        /*0190*/ 	.byte	0x04, 0x05
        /*0192*/ 	.short	(.L_5733 - .L_5732)
.L_5732:
        /*0194*/ 	.word	0x00000080
        /*0198*/ 	.word	0x00000001
        /*019c*/ 	.word	0x00000001


	//----- nvinfo : EIATTR_CRS_STACK_SIZE
	.align		4
.L_5733:
        /*01a0*/ 	.byte	0x04, 0x1e
        /*01a2*/ 	.short	(.L_5735 - .L_5734)
.L_5734:
        /*01a4*/ 	.word	0x00000000


	//----- nvinfo : EIATTR_CBANK_PARAM_SIZE
	.align		4
.L_5735:
        /*01a8*/ 	.byte	0x03, 0x19
        /*01aa*/ 	.short	0x0088


	//----- nvinfo : EIATTR_PARAM_CBANK
	.align		4
        /*01ac*/ 	.byte	0x04, 0x0a
        /*01ae*/ 	.short	(.L_5737 - .L_5736)
	.align		4
.L_5736:
        /*01b0*/ 	.word	index@(.nv.constant0._ZN18transformer_engine13normalization19ln_fwd_tuned_kernelINS0_13Kernel_traitsI6__halfS3_13__nv_fp8_e4m3fjLj3840ELj1ELj1ELj4ELj4ENS0_18Kernel_traits_baseILj3840ES3_S3_S4_fjLj128EEEEEEEvNS0_19ForwardKernelParamsE)
        /*01b4*/ 	.short	0x0210
        /*01b6*/ 	.short	0x0088


	//----- nvinfo : EIATTR_SW_WAR
	.align		4
.L_5737:
        /*01b8*/ 	.byte	0x04, 0x36
        /*01ba*/ 	.short	(.L_5739 - .L_5738)
.L_5738:
        /*01bc*/ 	.word	0x00000008
.L_5739:


//--------------------- .nv.info._ZN18transformer_engine13normalization19ln_fwd_tuned_kernelINS0_13Kernel_traitsI6__halfS3_13__nv_fp8_e4m3fjLj3072ELj1ELj1ELj4ELj16ENS0_18Kernel_traits_baseILj3072ES3_S3_S4_fjLj128EEEEEEEvNS0_19ForwardKernelParamsE --------------------------
	.section	.nv.info._ZN18transformer_engine13normalization19ln_fwd_tuned_kernelINS0_13Kernel_traitsI6__halfS3_13__nv_fp8_e4m3fjLj3072ELj1ELj1ELj4ELj16ENS0_18Kernel_traits_baseILj3072ES3_S3_S4_fjLj128EEEEEEEvNS0_19ForwardKernelParamsE,"",@"SHT_CUDA_INFO"
	.sectionflags	@""
	.align	4


	//----- nvinfo : EIATTR_CUDA_API_VERSION
	.align		4
        /*0000*/ 	.byte	0x04, 0x37
        /*0002*/ 	.short	(.L_5741 - .L_5740)
.L_5740:
        /*0004*/ 	.word	0x00000082


	//----- nvinfo : EIATTR_KPARAM_INFO
	.align		4
.L_5741:
        /*0008*/ 	.byte	0x04, 0x17
        /*000a*/ 	.short	(.L_5743 - .L_5742)
.L_5742:
        /*000c*/ 	.word	0x00000000
        /*0010*/ 	.short	0x0000
        /*0012*/ 	.short	0x0000
        /*0014*/ 	.byte	0x00, 0xf0, 0x21, 0x02


	//----- nvinfo : EIATTR_SPARSE_MMA_MASK
	.align		4
.L_5743:
        /*0018*/ 	.byte	0x03, 0x50
        /*001a*/ 	.short	0x0000


	//----- nvinfo : EIATTR_MAXREG_COUNT
	.align		4
        /*001c*/ 	.byte	0x03, 0x1b
        /*001e*/ 	.short	0x00ff


	//----- nvinfo : EIATTR_NUM_BARRIERS
	.align		4
        /*0020*/ 	.byte	0x02, 0x4c
        /*0022*/ 	.byte	0x01
	.zero		1


	//----- nvinfo : EIATTR_MERCURY_ISA_VERSION
	.align		4
        /*0024*/ 	.byte	0x03, 0x5f
        /*0026*/ 	.short	0x0101


	//----- nvinfo : EIATTR_COOP_GROUP_MASK_REGIDS
	.align		4
        /*0028*/ 	.byte	0x04, 0x29
        /*002a*/ 	.short	(.L_5745 - .L_5744)


	//   ....[0]....
.L_5744:
        /*002c*/ 	.word	0xffffffff


	//   ....[1]....
        /*0030*/ 	.word	0xffffffff


	//   ....[2]....
        /*0034*/ 	.word	0xffffffff


	//   ....[3]....
        /*0038*/ 	.word	0xffffffff


	//   ....[4]....
        /*003c*/ 	.word	0xffffffff


	//   ....[5]....
        /*0040*/ 	.word	0xffffffff


	//   ....[6]....
        /*0044*/ 	.word	0xffffffff


	//   ....[7]....
        /*0048*/ 	.word	0xffffffff


	//   ....[8]....
        /*004c*/ 	.word	0xffffffff


	//   ....[9]....
        /*0050*/ 	.word	0xffffffff


	//   ....[10]....
        /*0054*/ 	.word	0xffffffff


	//   ....[11]....
        /*0058*/ 	.word	0xffffffff


	//   ....[12]....
        /*005c*/ 	.word	0xffffffff


	//   ....[13]....
        /*0060*/ 	.word	0xffffffff


	//   ....[14]....
        /*0064*/ 	.word	0xffffffff


	//   ....[15]....
        /*0068*/ 	.word	0xffffffff


	//   ....[16]....
        /*006c*/ 	.word	0xffffffff


	//   ....[17]....
        /*0070*/ 	.word	0xffffffff


	//   ....[18]....
        /*0074*/ 	.word	0xffffffff


	//   ....[19]....
        /*0078*/ 	.word	0xffffffff


	//   ....[20]....
        /*007c*/ 	.word	0xffffffff


	//   ....[21]....
        /*0080*/ 	.word	0xffffffff


	//   ....[22]....
        /*0084*/ 	.word	0xffffffff


	//   ....[23]....
        /*0088*/ 	.word	0xffffffff


	//   ....[24]....
        /*008c*/ 	.word	0xffffffff


	//   ....[25]....
        /*0090*/ 	.word	0x05000019


	//   ....[26]....
        /*0094*/ 	.word	0x05000019


	//   ....[27]....
        /*0098*/ 	.word	0x05000019


	//   ....[28]....
        /*009c*/ 	.word	0x05000019


	//   ....[29]....
        /*00a0*/ 	.word	0x05000019


	//   ....[30]....
        /*00a4*/ 	.word	0x05000019


	//   ....[31]....
        /*00a8*/ 	.word	0x05000019


	//   ....[32]....
        /*00ac*/ 	.word	0x05000019


	//   ....[33]....
        /*00b0*/ 	.word	0x05000019


	//   ....[34]....
        /*00b4*/ 	.word	0x05000019


	//   ....[35]....
        /*00b8*/ 	.word	0x05000019


	//   ....[36]....
        /*00bc*/ 	.word	0x05000019


	//   ....[37]....
        /*00c0*/ 	.word	0x05000019


	//   ....[38]....
        /*00c4*/ 	.word	0x05000019


	//   ....[39]....
        /*00c8*/ 	.word	0x05000019


	//   ....[40]....
        /*00cc*/ 	.word	0x05000019


	//   ....[41]....
        /*00d0*/ 	.word	0x05000019


	//----- nvinfo : EIATTR_COOP_GROUP_INSTR_OFFSETS
	.align		4
.L_5745:
        /*00d4*/ 	.byte	0x04, 0x28
        /*00d6*/ 	.short	(.L_5747 - .L_5746)


	//   ....[0]....
.L_5746:
        /*00d8*/ 	.word	0x00000650


	//   ....[1]....
        /*00dc*/ 	.word	0x00000670


	//   ....[2]....
        /*00e0*/ 	.word	0x00000690


	//   ....[3]....
        /*00e4*/ 	.word	0x000006b0


	//   ....[4]....
        /*00e8*/ 	.word	0x000006d0


	//   ....[5]....
        /*00ec*/ 	.word	0x00000a00


	//   ....[6]....
        /*00f0*/ 	.word	0x00000a20


	//   ....[7]....
        /*00f4*/ 	.word	0x00000a40


	//   ....[8]....
        /*00f8*/ 	.word	0x00000a60


	//   ....[9]....
        /*00fc*/ 	.word	0x00000a80


	//   ....[10]....
        /*0100*/ 	.word	0x00000bc0


	//   ....[11]....
        /*0104*/ 	.word	0x00000c70


	//   ....[12]....
        /*0108*/ 	.word	0x00000c80


	//   ....[13]....
        /*010c*/ 	.word	0x00000d30


	//   ....[14]....
        /*0110*/ 	.word	0x00000de0


	//   ....[15]....
        /*0114*/ 	.word	0x00000e00


	//   ....[16]....
        /*0118*/ 	.word	0x00001040


	//   ....[17]....
        /*011c*/ 	.word	0x00001090


	//   ....[18]....
        /*0120*/ 	.word	0x000022f0


	//   ....[19]....
        /*0124*/ 	.word	0x00002310


	//   ....[20]....
        /*0128*/ 	.word	0x00002330


	//   ....[21]....
        /*012c*/ 	.word	0x00002350


	//   ....[22]....
        /*0130*/ 	.word	0x00002370


	//   ....[23]....
        /*0134*/ 	.word	0x00002510


	//   ....[24]....
        /*0138*/ 	.word	0x00002530


	//   ....[25]....
        /*013c*/ 	.word	0x00002780


	//   ....[26]....
        /*0140*/ 	.word	0x000027f0


	//   ....[27]....
        /*0144*/ 	.word	0x00002860


	//   ....[28]....
        /*0148*/ 	.word	0x000028d0


	//   ....[29]....
        /*014c*/ 	.word	0x00002940


	//   ....[30]....
        /*0150*/ 	.word	0x00002cd0


	//   ....[31]....
        /*0154*/ 	.word	0x00002d40


	//   ....[32]....
        /*0158*/ 	.word	0x00002db0


	//   ....[33]....
        /*015c*/ 	.word	0x00002e20


	//   ....[34]....
        /*0160*/ 	.word	0x00002e90


	//   ....[35]....
        /*0164*/ 	.word	0x00002f10


	//   ....[36]....
        /*0168*/ 	.word	0x00002f80


	//   ....[37]....
        /*016c*/ 	.word	0x00002ff0


	//   ....[38]....
        /*0170*/ 	.word	0x00003060


	//   ....[39]....
        /*0174*/ 	.word	0x000030d0


	//   ....[40]....
        /*0178*/ 	.word	0x00003150


	//   ....[41]....
        /*017c*/ 	.word	0x000031c0


	//----- nvinfo : EIATTR_EXIT_INSTR_OFFSETS
	.align		4
.L_5747:
        /*0180*/ 	.byte	0x04, 0x1c
        /*0182*/ 	.short	(.L_5749 - .L_5748)


	//   ....[0]....
.L_5748:
        /*0184*/ 	.word	0x000025c0


	//   ....[1]....
        /*0188*/ 	.word	0x00002620


	//   ....[2]....
        /*018c*/ 	.word	0x00002720


	//----- nvinfo : EIATTR_MAX_THREADS
	.align		4
.L_5749:
        /*0190*/ 	.byte	0x04, 0x05
        /*0192*/ 	.short	(.L_5751 - .L_5750)
.L_5750:
        /*0194*/ 	.word	0x00000080
        /*0198*/ 	.word	0x00000001
        /*019c*/ 	.word	0x00000001


	//----- nvinfo : EIATTR_CRS_STACK_SIZE
	.align		4
.L_5751:
        /*01a0*/ 	.byte	0x04, 0x1e
        /*01a2*/ 	.short	(.L_5753 - .L_5752)
.L_5752:
        /*01a4*/ 	.word	0x00000000


	//----- nvinfo : EIATTR_CBANK_PARAM_SIZE
	.align		4
.L_5753:
        /*01a8*/ 	.byte	0x03, 0x19
        /*01aa*/ 	.short	0x0088


	//----- nvinfo : EIATTR_PARAM_CBANK
	.align		4
        /*01ac*/ 	.byte	0x04, 0x0a
        /*01ae*/ 	.short	(.L_5755 - .L_5754)
	.align		4
.L_5754:
        /*01b0*/ 	.word	index@(.nv.constant0._ZN18transformer_engine13normalization19ln_fwd_tuned_kernelINS0_13Kernel_traitsI6__halfS3_13__nv_fp8_e4m3fjLj3072ELj1ELj1ELj4ELj16ENS0_18Kernel_traits_baseILj3072ES3_S3_S4_fjLj128EEEEEEEvNS0_19ForwardKernelParamsE)
        /*01b4*/ 	.short	0x0210
        /*01b6*/ 	.short	0x0088


	//----- nvinfo : EIATTR_SW_WAR
	.align		4
.L_5755:
        /*01b8*/ 	.byte	0x04, 0x36
        /*01ba*/ 	.short	(.L_5757 - .L_5756)
.L_5756:
        /*01bc*/ 	.word	0x00000008
.L_5757:


//--------------------- .nv.info._ZN18transformer_engine13normalization19ln_fwd_tuned_kernelINS0_13Kernel_traitsI6__halfS3_13__nv_fp8_e4m3fjLj2304ELj1ELj4ELj1ELj16ENS0_18Kernel_traits_baseILj2304ES3_S3_S4_fjLj128EEEEEEEvNS0_19ForwardKernelParamsE --------------------------
	.section	.nv.info._ZN18transformer_engine13normalization19ln_fwd_tuned_kernelINS0_13Kernel_traitsI6__halfS3_13__nv_fp8_e4m3fjLj2304ELj1ELj4ELj1ELj16ENS0_18Kernel_traits_baseILj2304ES3_S3_S4_fjLj128EEEEEEEvNS0_19ForwardKernelParamsE,"",@"SHT_CUDA_INFO"
	.sectionflags	@""
	.align	4


	//----- nvinfo : EIATTR_CUDA_API_VERSION
	.align		4
        /*0000*/ 	.byte	0x04, 0x37
        /*0002*/ 	.short	(.L_5759 - .L_5758)
.L_5758:
        /*0004*/ 	.word	0x00000082


	//----- nvinfo : EIATTR_KPARAM_INFO
	.align		4
.L_5759:
        /*0008*/ 	.byte	0x04, 0x17
        /*000a*/ 	.short	(.L_5761 - .L_5760)
.L_5760:
        /*000c*/ 	.word	0x00000000
        /*0010*/ 	.short	0x0000
        /*0012*/ 	.short	0x0000
        /*0014*/ 	.byte	0x00, 0xf0, 0x21, 0x02


	//----- nvinfo : EIATTR_SPARSE_MMA_MASK
	.align		4
.L_5761:
        /*0018*/ 	.byte	0x03, 0x50
        /*001a*/ 	.short	0x0000


	//----- nvinfo : EIATTR_MAXREG_COUNT
	.align		4
        /*001c*/ 	.byte	0x03, 0x1b
        /*001e*/ 	.short	0x00ff


	//----- nvinfo : EIATTR_NUM_BARRIERS
	.align		4
        /*0020*/ 	.byte	0x02, 0x4c
        /*0022*/ 	.byte	0x01
	.zero		1


	//----- nvinfo : EIATTR_MERCURY_ISA_VERSION
	.align		4
        /*0024*/ 	.byte	0x03, 0x5f
        /*0026*/ 	.short	0x0101


	//----- nvinfo : EIATTR_COOP_GROUP_MASK_REGIDS
	.align		4
        /*0028*/ 	.byte	0x04, 0x29
        /*002a*/ 	.short	(.L_5763 - .L_5762)


	//   ....[0]....
.L_5762:
        /*002c*/ 	.word	0xffffffff


	//   ....[1]....
        /*0030*/ 	.word	0xffffffff


	//   ....[2]....
        /*0034*/ 	.word	0xffffffff


	//   ....[3]....
        /*0038*/ 	.word	0xffffffff


	//   ....[4]....
        /*003c*/ 	.word	0xffffffff


	//   ....[5]....
        /*0040*/ 	.word	0xffffffff


	//   ....[6]....
        /*0044*/ 	.word	0xffffffff


	//   ....[7]....
        /*0048*/ 	.word	0xffffffff


	//   ....[8]....
        /*004c*/ 	.word	0xffffffff


	//   ....[9]....
        /*0050*/ 	.word	0xffffffff


	//   ....[10]....
        /*0054*/ 	.word	0xffffffff


	//   ....[11]....
        /*0058*/ 	.word	0xffffffff


	//   ....[12]....
        /*005c*/ 	.word	0xffffffff


	//   ....[13]....
        /*0060*/ 	.word	0xffffffff


	//   ....[14]....
        /*0064*/ 	.word	0xffffffff


	//   ....[15]....
        /*0068*/ 	.word	0xffffffff


	//   ....[16]....
        /*006c*/ 	.word	0xffffffff


	//   ....[17]....
        /*0070*/ 	.word	0x0500009f


	//   ....[18]....
        /*0074*/ 	.word	0x0500009f


	//   ....[19]....
        /*0078*/ 	.word	0x0500009f


	//   ....[20]....
        /*007c*/ 	.word	0x0500009f


	//   ....[21]....
        /*0080*/ 	.word	0x0500009f


	//   ....[22]....
        /*0084*/ 	.word	0x0500009f


	//   ....[23]....
        /*0088*/ 	.word	0x0500009f


	//   ....[24]....
        /*008c*/ 	.word	0x0500009f


	//   ....[25]....
        /*0090*/ 	.word	0x0500009f


	//   ....[26]....
        /*0094*/ 	.word	0x0500009f


	//   ....[27]....
        /*0098*/ 	.word	0x0500009f


	//   ....[28]....
        /*009c*/ 	.word	0x0500009f


	//   ....[29]....
        /*00a0*/ 	.word	0x0500009f


	//   ....[30]....
        /*00a4*/ 	.word	0x0500009f


	//   ....[31]....
        /*00a8*/ 	.word	0x0500009f


	//   ....[32]....
        /*00ac*/ 	.word	0x0500009f


	//   ....[33]....
        /*00b0*/ 	.word	0x0500009f


	//----- nvinfo : EIATTR_COOP_GROUP_INSTR_OFFSETS
	.align		4
.L_5763:
        /*00b4*/ 	.byte	0x04, 0x28
        /*00b6*/ 	.short	(.L_5765 - .L_5764)


	//   ....[0]....
.L_5764:
        /*00b8*/ 	.word	0x00000dd0


	//   ....[1]....
        /*00bc*/ 	.word	0x00000df0


	//   ....[2]....
        /*00c0*/ 	.word	0x00000e10


	//   ....[3]....
        /*00c4*/ 	.word	0x00000e30


	//   ....[4]....
        /*00c8*/ 	.word	0x00000e50


	//   ....[5]....
        /*00cc*/ 	.word	0x00001780


	//   ....[6]....
        /*00d0*/ 	.word	0x000017a0


	//   ....[7]....
        /*00d4*/ 	.word	0x000017c0


	//   ....[8]....
        /*00d8*/ 	.word	0x000017e0


	//   ....[9]....
        /*00dc*/ 	.word	0x00001800


	//   ....[10]....
        /*00e0*/ 	.word	0x000049c0


	//   ....[11]....
        /*00e4*/ 	.word	0x000049e0


	//   ....[12]....
        /*00e8*/ 	.word	0x00004a00


	//   ....[13]....
        /*00ec*/ 	.word	0x00004a20


	//   ....[14]....
        /*00f0*/ 	.word	0x00004a40


	//   ....[15]....
        /*00f4*/ 	.word	0x00004be0


	//   ....[16]....
        /*00f8*/ 	.word	0x00004c00


	//   ....[17]....
        /*00fc*/ 	.word	0x00004e60


	//   ....[18]....
        /*0100*/ 	.word	0x00004ee0


	//   ....[19]....
        /*0104*/ 	.word	0x00004f40


	//   ....[20]....
        /*0108*/ 	.word	0x00004fa0


	//   ....[21]....
        /*010c*/ 	.word	0x00005000


	//   ....[22]....
        /*0110*/ 	.word	0x00005980


	//   ....[23]....
        /*0114*/ 	.word	0x000059e0


	//   ....[24]....
        /*0118*/ 	.word	0x00005a40


	//   ....[25]....
        /*011c*/ 	.word	0x00005aa0


	//   ....[26]....
        /*0120*/ 	.word	0x00005af0


	//   ....[27]....
        /*0124*/ 	.word	0x00005b80


	//   ....[28]....
        /*0128*/ 	.word	0x00005c10


	//   ....[29]....
        /*012c*/ 	.word	0x00005c80


	//   ....[30]....
        /*0130*/ 	.word	0x00005cf0


	//   ....[31]....
        /*0134*/ 	.word	0x00005d60


	//   ....[32]....
        /*0138*/ 	.word	0x00005dd0


	//   ....[33]....
        /*013c*/ 	.word	0x00005e40


	//----- nvinfo : EIATTR_EXIT_INSTR_OFFSETS
	.align		4
.L_5765:
        /*0140*/ 	.byte	0x04, 0x1c
        /*0142*/ 	.short	(.L_5767 - .L_5766)


	//   ....[0]....
.L_5766:
        /*0144*/ 	.word	0x00004cb0


	//   ....[1]....
        /*0148*/ 	.word	0x00004d10


	//   ....[2]....
        /*014c*/ 	.word	0x00004e00


	//----- nvinfo : EIATTR_MAX_THREADS
	.align		4
.L_5767:
        /*0150*/ 	.byte	0x04, 0x05
        /*0152*/ 	.short	(.L_5769 - .L_5768)
.L_5768:
        /*0154*/ 	.word	0x00000080
        /*0158*/ 	.word	0x00000001
        /*015c*/ 	.word	0x00000001


	//----- nvinfo : EIATTR_CRS_STACK_SIZE
	.align		4
.L_5769:
        /*0160*/ 	.byte	0x04, 0x1e
        /*0162*/ 	.short	(.L_5771 - .L_5770)
.L_5770:
        /*0164*/ 	.word	0x00000000


	//----- nvinfo : EIATTR_CBANK_PARAM_SIZE
	.align		4
.L_5771:
        /*0168*/ 	.byte	0x03, 0x19
        /*016a*/ 	.short	0x0088


	//----- nvinfo : EIATTR_PARAM_CBANK
	.align		4
        /*016c*/ 	.byte	0x04, 0x0a
        /*016e*/ 	.short	(.L_5773 - .L_5772)
	.align		4
.L_5772:
        /*0170*/ 	.word	index@(.nv.constant0._ZN18transformer_engine13normalization19ln_fwd_tuned_kernelINS0_13Kernel_traitsI6__halfS3_13__nv_fp8_e4m3fjLj2304ELj1ELj4ELj1ELj16ENS0_18Kernel_traits_baseILj2304ES3_S3_S4_fjLj128EEEEEEEvNS0_19ForwardKernelParamsE)
        /*0174*/ 	.short	0x0210
        /*0176*/ 	.short	0x0088


	//----- nvinfo : EIATTR_SW_WAR
	.align		4
.L_5773:
        /*0178*/ 	.byte	0x04, 0x36
        /*017a*/ 	.short	(.L_5775 - .L_5774)
.L_5774:
        /*017c*/ 	.word	0x00000008
.L_5775:


//--------------------- .nv.info._ZN18transformer_engine13normalization19ln_fwd_tuned_kernelINS0_13Kernel_traitsI6__halfS3_13__nv_fp8_e4m3fjLj2048ELj1ELj4ELj1ELj16ENS0_18Kernel_traits_baseILj2048ES3_S3_S4_fjLj128EEEEEEEvNS0_19ForwardKernelParamsE --------------------------
	.section	.nv.info._ZN18transformer_engine13normalization19ln_fwd_tuned_kernelINS0_13Kernel_traitsI6__halfS3_13__nv_fp8_e4m3fjLj2048ELj1ELj4ELj1ELj16ENS0_18Kernel_traits_baseILj2048ES3_S3_S4_fjLj128EEEEEEEvNS0_19ForwardKernelParamsE,"",@"SHT_CUDA_INFO"
	.sectionflags	@""
	.align	4


	//----- nvinfo : EIATTR_CUDA_API_VERSION
	.align		4
        /*0000*/ 	.byte	0x04, 0x37
        /*0002*/ 	.short	(.L_5777 - .L_5776)
.L_5776:
        /*0004*/ 	.word	0x00000082


	//----- nvinfo : EIATTR_KPARAM_INFO
	.align		4
.L_5777:
        /*0008*/ 	.byte	0x04, 0x17
        /*000a*/ 	.short	(.L_5779 - .L_5778)
.L_5778:
        /*000c*/ 	.word	0x00000000
        /*0010*/ 	.short	0x0000
        /*0012*/ 	.short	0x0000
        /*0014*/ 	.byte	0x00, 0xf0, 0x21, 0x02


	//----- nvinfo : EIATTR_SPARSE_MMA_MASK
	.align		4
.L_5779:
        /*0018*/ 	.byte	0x03, 0x50
        /*001a*/ 	.short	0x0000


	//----- nvinfo : EIATTR_MAXREG_COUNT
	.align		4
        /*001c*/ 	.byte	0x03, 0x1b
        /*001e*/ 	.short	0x00ff


	//----- nvinfo : EIATTR_NUM_BARRIERS
	.align		4
        /*0020*/ 	.byte	0x02, 0x4c
        /*0022*/ 	.byte	0x01
	.zero		1


	//----- nvinfo : EIATTR_MERCURY_ISA_VERSION
	.align		4
        /*0024*/ 	.byte	0x03, 0x5f
        /*0026*/ 	.short	0x0101


	//----- nvinfo : EIATTR_COOP_GROUP_MASK_REGIDS
	.align		4
        /*0028*/ 	.byte	0x04, 0x29
        /*002a*/ 	.short	(.L_5781 - .L_5780)


	//   ....[0]....
.L_5780:
        /*002c*/ 	.word	0xffffffff


	//   ....[1]....
        /*0030*/ 	.word	0xffffffff


	//   ....[2]....
        /*0034*/ 	.word	0xffffffff


	//   ....[3]....
        /*0038*/ 	.word	0xffffffff


	//   ....[4]....
        /*003c*/ 	.word	0xffffffff


	//   ....[5]....
        /*0040*/ 	.word	0xffffffff


	//   ....[6]....
        /*0044*/ 	.word	0xffffffff


	//   ....[7]....
        /*0048*/ 	.word	0xffffffff


	//   ....[8]....
        /*004c*/ 	.word	0xffffffff


	//   ....[9]....
        /*0050*/ 	.word	0xffffffff


	//   ....[10]....
        /*0054*/ 	.word	0xffffffff


	//   ....[11]....
        /*0058*/ 	.word	0xffffffff


	//   ....[12]....
        /*005c*/ 	.word	0xffffffff


	//   ....[13]....
        /*0060*/ 	.word	0xffffffff


	//   ....[14]....
        /*0064*/ 	.word	0xffffffff


	//   ....[15]....
        /*0068*/ 	.word	0xffffffff


	//   ....[16]....
        /*006c*/ 	.word	0xffffffff


	//   ....[17]....
        /*0070*/ 	.word	0x0500008f


	//   ....[18]....
        /*0074*/ 	.word	0x0500008f


	//   ....[19]....
        /*0078*/ 	.word	0x0500008f


	//   ....[20]....
        /*007c*/ 	.word	0x0500008f


	//   ....[21]....
        /*0080*/ 	.word	0x0500008f


	//   ....[22]....
        /*0084*/ 	.word	0x0500008f


	//   ....[23]....
        /*0088*/ 	.word	0x0500008f


	//   ....[24]....
        /*008c*/ 	.word	0x0500008f


	//   ....[25]....
        /*0090*/ 	.word	0x0500008f


	//   ....[26]....
        /*0094*/ 	.word	0x0500008f


	//   ....[27]....
        /*0098*/ 	.word	0x0500008f


	//   ....[28]....
        /*009c*/ 	.word	0x0500008f


	//   ....[29]....
        /*00a0*/ 	.word	0x0500008f


	//   ....[30]....
        /*00a4*/ 	.word	0x0500008f


	//   ....[31]....
        /*00a8*/ 	.word	0x0500008f


	//   ....[32]....
        /*00ac*/ 	.word	0x0500008f


	//   ....[33]....
        /*00b0*/ 	.word	0x0500008f


	//----- nvinfo : EIATTR_COOP_GROUP_INSTR_OFFSETS
	.align		4
.L_5781:
        /*00b4*/ 	.byte	0x04, 0x28
        /*00b6*/ 	.short	(.L_5783 - .L_5782)


	//   ....[0]....
.L_5782:
        /*00b8*/ 	.word	0x00000c80


	//   ....[1]....
        /*00bc*/ 	.word	0x00000ca0


	//   ....[2]....
        /*00c0*/ 	.word	0x00000cc0


	//   ....[3]....
        /*00c4*/ 	.word	0x00000ce0


	//   ....[4]....
        /*00c8*/ 	.word	0x00000d00


	//   ....[5]....
        /*00cc*/ 	.word	0x00001530


	//   ....[6]....
        /*00d0*/ 	.word	0x00001550


	//   ....[7]....
        /*00d4*/ 	.word	0x00001570


	//   ....[8]....
        /*00d8*/ 	.word	0x00001590


	//   ....[9]....
        /*00dc*/ 	.word	0x000015b0


	//   ....[10]....
        /*00e0*/ 	.word	0x000041f0


	//   ....[11]....
        /*00e4*/ 	.word	0x00004210


	//   ....[12]....
        /*00e8*/ 	.word	0x00004230


	//   ....[13]....
        /*00ec*/ 	.word	0x00004250


	//   ....[14]....
        /*00f0*/ 	.word	0x00004270


	//   ....[15]....
        /*00f4*/ 	.word	0x00004410


	//   ....[16]....
        /*00f8*/ 	.word	0x00004430


	//   ....[17]....
        /*00fc*/ 	.word	0x00004690


	//   ....[18]....
        /*0100*/ 	.word	0x00004710


	//   ....[19]....
        /*0104*/ 	.word	0x00004770


	//   ....[20]....
        /*0108*/ 	.word	0x000047d0


	//   ....[21]....
        /*010c*/ 	.word	0x00004830


	//   ....[22]....
        /*0110*/ 	.word	0x000050b0


	//   ....[23]....
        /*0114*/ 	.word	0x00005110


	//   ....[24]....
        /*0118*/ 	.word	0x00005170


	//   ....[25]....
        /*011c*/ 	.word	0x000051d0


	//   ....[26]....
        /*0120*/ 	.word	0x00005230


	//   ....[27]....
        /*0124*/ 	.word	0x000052b0


	//   ....[28]....
        /*0128*/ 	.word	0x00005350


	//   ....[29]....
        /*012c*/ 	.word	0x000053c0


	//   ....[30]....
        /*0130*/ 	.word	0x00005430


	//   ....[31]....
        /*0134*/ 	.word	0x000054a0


	//   ....[32]....
        /*0138*/ 	.word	0x00005520


	//   ....[33]....
        /*013c*/ 	.word	0x00005590


	//----- nvinfo : EIATTR_EXIT_INSTR_OFFSETS
	.align		4
.L_5783:
        /*0140*/ 	.byte	0x04, 0x1c
        /*0142*/ 	.short	(.L_5785 - .L_5784)


	//   ....[0]....
.L_5784:
        /*0144*/ 	.word	0x000044e0


	//   ....[1]....
        /*0148*/ 	.word	0x00004540


	//   ....[2]....
        /*014c*/ 	.word	0x00004630


	//----- nvinfo : EIATTR_MAX_THREADS
	.align		4
.L_5785:
        /*0150*/ 	.byte	0x04, 0x05
        /*0152*/ 	.short	(.L_5787 - .L_5786)
.L_5786:
        /*0154*/ 	.word	0x00000080
        /*0158*/ 	.word	0x00000001
        /*015c*/ 	.word	0x00000001


	//----- nvinfo : EIATTR_CRS_STACK_SIZE
	.align		4
.L_5787:
        /*0160*/ 	.byte	0x04, 0x1e
        /*0162*/ 	.short	(.L_5789 - .L_5788)
.L_5788:
        /*0164*/ 	.word	0x00000000


	//----- nvinfo : EIATTR_CBANK_PARAM_SIZE
	.align		4
.L_5789:
        /*0168*/ 	.byte	0x03, 0x19
        /*016a*/ 	.short	0x0088


	//----- nvinfo : EIATTR_PARAM_CBANK
	.align		4
        /*016c*/ 	.byte	0x04, 0x0a
        /*016e*/ 	.short	(.L_5791 - .L_5790)
	.align		4
.L_5790:
        /*0170*/ 	.word	index@(.nv.constant0._ZN18transformer_engine13normalization19ln_fwd_tuned_kernelINS0_13Kernel_traitsI6__halfS3_13__nv_fp8_e4m3fjLj2048ELj1ELj4ELj1ELj16ENS0_18Kernel_traits_baseILj2048ES3_S3_S4_fjLj128EEEEEEEvNS0_19ForwardKernelParamsE)
        /*0174*/ 	.short	0x0210
        /*0176*/ 	.short	0x0088


	//----- nvinfo : EIATTR_SW_WAR
	.align		4
.L_5791:
        /*0178*/ 	.byte	0x04, 0x36
        /*017a*/ 	.short	(.L_5793 - .L_5792)
.L_5792:
        /*017c*/ 	.word	0x00000008
.L_5793:


//--------------------- .nv.info._ZN18transformer_engine13normalization19ln_fwd_tuned_kernelINS0_13Kernel_traitsI6__halfS3_13__nv_fp8_e4m3fjLj1536ELj1ELj4ELj1ELj16ENS0_18Kernel_traits_baseILj1536ES3_S3_S4_fjLj128EEEEEEEvNS0_19ForwardKernelParamsE --------------------------
	.section	.nv.info._ZN18transformer_engine13normalization19ln_fwd_tuned_kernelINS0_13Kernel_traitsI6__halfS3_13__nv_fp8_e4m3fjLj1536ELj1ELj4ELj1ELj16ENS0_18Kernel_traits_baseILj1536ES3_S3_S4_fjLj128EEEEEEEvNS0_19ForwardKernelParamsE,"",@"SHT_CUDA_INFO"
	.sectionflags	@""
	.align	4


	//----- nvinfo : EIATTR_CUDA_API_VERSION
	.align		4
        /*0000*/ 	.byte	0x04, 0x37
        /*0002*/ 	.short	(.L_5795 - .L_5794)
.L_5794:
        /*0004*/ 	.word	0x00000082


	//----- nvinfo : EIATTR_KPARAM_INFO
	.align		4
.L_5795:
        /*0008*/ 	.byte	0x04, 0x17
        /*000a*/ 	.short	(.L_5797 - .L_5796)
.L_5796:
        /*000c*/ 	.word	0x00000000
        /*0010*/ 	.short	0x0000
        /*0012*/ 	.short	0x0000
        /*0014*/ 	.byte	0x00, 0xf0, 0x21, 0x02


	//----- nvinfo : EIATTR_SPARSE_MMA_MASK
	.align		4
.L_5797:
        /*0018*/ 	.byte	0x03, 0x50
        /*001a*/ 	.short	0x0000


	//----- nvinfo : EIATTR_MAXREG_COUNT
	.align		4
        /*001c*/ 	.byte	0x03, 0x1b
        /*001e*/ 	.short	0x00ff


	//----- nvinfo : EIATTR_NUM_BARRIERS
	.align		4
        /*0020*/ 	.byte	0x02, 0x4c
        /*0022*/ 	.byte	0x01
	.zero		1


	//----- nvinfo : EIATTR_MERCURY_ISA_VERSION
	.align		4
        /*0024*/ 	.byte	0x03, 0x5f
        /*0026*/ 	.short	0x0101


	//----- nvinfo : EIATTR_COOP_GROUP_MASK_REGIDS
	.align		4
        /*0028*/ 	.byte	0x04, 0x29
        /*002a*/ 	.short	(.L_5799 - .L_5798)


	//   ....[0]....
.L_5798:
        /*002c*/ 	.word	0xffffffff


	//   ....[1]....
        /*0030*/ 	.word	0xffffffff


	//   ....[2]....
        /*0034*/ 	.word	0xffffffff


	//   ....[3]....
        /*0038*/ 	.word	0xffffffff


	//   ....[4]....
        /*003c*/ 	.word	0xffffffff


	//   ....[5]....
        /*0040*/ 	.word	0xffffffff


	//   ....[6]....
        /*0044*/ 	.word	0xffffffff


	//   ....[7]....
        /*0048*/ 	.word	0xffffffff


	//   ....[8]....
        /*004c*/ 	.word	0xffffffff


	//   ....[9]....
        /*0050*/ 	.word	0xffffffff


	//   ....[10]....
        /*0054*/ 	.word	0xffffffff


	//   ....[11]....
        /*0058*/ 	.word	0xffffffff


	//   ....[12]....
        /*005c*/ 	.word	0xffffffff


	//   ....[13]....
        /*0060*/ 	.word	0xffffffff


	//   ....[14]....
        /*0064*/ 	.word	0xffffffff


	//   ....[15]....
        /*0068*/ 	.word	0xffffffff


	//   ....[16]....
        /*006c*/ 	.word	0xffffffff


	//   ....[17]....
        /*0070*/ 	.word	0x0500006f


	//   ....[18]....
        /*0074*/ 	.word	0x0500006f


	//   ....[19]....
        /*0078*/ 	.word	0x0500006f


	//   ....[20]....
        /*007c*/ 	.word	0x0500006f


	//   ....[21]....
        /*0080*/ 	.word	0x0500006f


	//   ....[22]....
        /*0084*/ 	.word	0x0500006f


	//   ....[23]....
        /*0088*/ 	.word	0x0500006f


	//   ....[24]....
        /*008c*/ 	.word	0x0500006f


	//   ....[25]....
        /*0090*/ 	.word	0x0500006f


	//   ....[26]....
        /*0094*/ 	.word	0x0500006f


	//   ....[27]....
        /*0098*/ 	.word	0x0500006f


	//   ....[28]....
        /*009c*/ 	.word	0x0500006f


	//   ....[29]....
        /*00a0*/ 	.word	0x0500006f


	//   ....[30]....
        /*00a4*/ 	.word	0x0500006f


	//   ....[31]....
        /*00a8*/ 	.word	0x0500006f


	//   ....[32]....
        /*00ac*/ 	.word	0x0500006f


	//   ....[33]....
        /*00b0*/ 	.word	0x0500006f


	//----- nvinfo : EIATTR_COOP_GROUP_INSTR_OFFSETS
	.align		4
.L_5799:
        /*00b4*/ 	.byte	0x04, 0x28
        /*00b6*/ 	.short	(.L_5801 - .L_5800)


	//   ....[0]....
.L_5800:
        /*00b8*/ 	.word	0x000009e0


	//   ....[1]....
        /*00bc*/ 	.word	0x00000a00


	//   ....[2]....
        /*00c0*/ 	.word	0x00000a20


	//   ....[3]....
        /*00c4*/ 	.word	0x00000a40


	//   ....[4]....
        /*00c8*/ 	.word	0x00000a60


	//   ....[5]....
        /*00cc*/ 	.word	0x00001090


	//   ....[6]....
        /*00d0*/ 	.word	0x000010b0


	//   ....[7]....
        /*00d4*/ 	.word	0x000010d0


	//   ....[8]....
        /*00d8*/ 	.word	0x000010f0


	//   ....[9]....
        /*00dc*/ 	.word	0x00001110


	//   ....[10]....
        /*00e0*/ 	.word	0x000032d0


	//   ....[11]....
        /*00e4*/ 	.word	0x000032f0


	//   ....[12]....
        /*00e8*/ 	.word	0x00003310


	//   ....[13]....
        /*00ec*/ 	.word	0x00003330


	//   ....[14]....
        /*00f0*/ 	.word	0x00003350


	//   ....[15]....
        /*00f4*/ 	.word	0x000034f0


	//   ....[16]....
        /*00f8*/ 	.word	0x00003510


	//   ....[17]....
        /*00fc*/ 	.word	0x00003770


	//   ....[18]....
        /*0100*/ 	.word	0x000037f0


	//   ....[19]....
        /*0104*/ 	.word	0x00003850


	//   ....[20]....
        /*0108*/ 	.word	0x000038b0


	//   ....[21]....
        /*010c*/ 	.word	0x00003910


	//   ....[22]....
        /*0110*/ 	.word	0x00003f90


	//   ....[23]....
        /*0114*/ 	.word	0x00003ff0


	//   ....[24]....
        /*0118*/ 	.word	0x00004050


	//   ....[25]....
        /*011c*/ 	.word	0x000040b0


	//   ....[26]....
        /*0120*/ 	.word	0x00004110


	//   ....[27]....
        /*0124*/ 	.word	0x000041a0


	//   ....[28]....
        /*0128*/ 	.word	0x00004230


	//   ....[29]....
        /*012c*/ 	.word	0x000042a0


	//   ....[30]....
        /*0130*/ 	.word	0x00004310


	//   ....[31]....
        /*0134*/ 	.word	0x00004380


	//   ....[32]....
        /*0138*/ 	.word	0x000043f0


	//   ....[33]....
        /*013c*/ 	.word	0x00004460


	//----- nvinfo : EIATTR_EXIT_INSTR_OFFSETS
	.align		4
.L_5801:
        /*0140*/ 	.byte	0x04, 0x1c
        /*0142*/ 	.short	(.L_5803 - .L_5802)


	//   ....[0]....
.L_5802:
        /*0144*/ 	.word	0x000035c0


	//   ....[1]....
        /*0148*/ 	.word	0x00003620


	//   ....[2]....
        /*014c*/ 	.word	0x00003710


	//----- nvinfo : EIATTR_MAX_THREADS
	.align		4
.L_5803:
        /*0150*/ 	.byte	0x04, 0x05
        /*0152*/ 	.short	(.L_5805 - .L_5804)
.L_5804:
        /*0154*/ 	.word	0x00000080
        /*0158*/ 	.word	0x00000001
        /*015c*/ 	.word	0x00000001


	//----- nvinfo : EIATTR_CRS_STACK_SIZE
	.align		4
.L_5805:
        /*0160*/ 	.byte	0x04, 0x1e
        /*0162*/ 	.short	(.L_5807 - .L_5806)
.L_5806:
        /*0164*/ 	.word	0x00000000


	//----- nvinfo : EIATTR_CBANK_PARAM_SIZE
	.align		4
.L_5807:
        /*0168*/ 	.byte	0x03, 0x19
        /*016a*/ 	.short	0x0088


	//----- nvinfo : EIATTR_PARAM_CBANK
	.align		4
        /*016c*/ 	.byte	0x04, 0x0a
        /*016e*/ 	.short	(.L_5809 - .L_5808)
	.align		4
.L_5808:
        /*0170*/ 	.word	index@(.nv.constant0._ZN18transformer_engine13normalization19ln_fwd_tuned_kernelINS0_13Kernel_traitsI6__halfS3_13__nv_fp8_e4m3fjLj1536ELj1ELj4ELj1ELj16ENS0_18Kernel_traits_baseILj1536ES3_S3_S4_fjLj128EEEEEEEvNS0_19ForwardKernelParamsE)
        /*0174*/ 	.short	0x0210
        /*0176*/ 	.short	0x0088


	//----- nvinfo : EIATTR_SW_WAR
	.align		4
.L_5809:
        /*0178*/ 	.byte	0x04, 0x36
        /*017a*/ 	.short	(.L_5811 - .L_5810)
.L_5810:
        /*017c*/ 	.word	0x00000008
.L_5811:


//--------------------- .nv.info._ZN18transformer_engine13normalization19ln_fwd_tuned_kernelINS0_13Kernel_traitsI6__halfS3_13__nv_fp8_e4m3fjLj1024ELj1ELj4ELj1ELj16ENS0_18Kernel_traits_baseILj1024ES3_S3_S4_fjLj128EEEEEEEvNS0_19ForwardKernelParamsE --------------------------
	.section	.nv.info._ZN18transformer_engine13normalization19ln_fwd_tuned_kernelINS0_13Kernel_traitsI6__halfS3_13__nv_fp8_e4m3fjLj1024ELj1ELj4ELj1ELj16ENS0_18Kernel_traits_baseILj1024ES3_S3_S4_fjLj128EEEEEEEvNS0_19ForwardKernelParamsE,"",@"SHT_CUDA_INFO"
	.sectionflags	@""
	.align	4


	//----- nvinfo : EIATTR_CUDA_API_VERSION
	.align		4
        /*0000*/ 	.byte	0x04, 0x37
        /*0002*/ 	.short	(.L_5813 - .L_5812)
.L_5812:
        /*0004*/ 	.word	0x00000082


	//----- nvinfo : EIATTR_KPARAM_INFO
	.align		4
.L_5813:
        /*0008*/ 	.byte	0x04, 0x17
        /*000a*/ 	.short	(.L_5815 - .L_5814)
.L_5814:
        /*000c*/ 	.word	0x00000000
        /*0010*/ 	.short	0x0000
        /*0012*/ 	.short	0x0000
        /*0014*/ 	.byte	0x00, 0xf0, 0x21, 0x02


	//----- nvinfo : EIATTR_SPARSE_MMA_MASK
	.align		4
.L_5815:
        /*0018*/ 	.byte	0x03, 0x50
        /*001a*/ 	.short	0x0000


	//----- nvinfo : EIATTR_MAXREG_COUNT
	.align		4
        /*001c*/ 	.byte	0x03, 0x1b
        /*001e*/ 	.short	0x00ff


	//----- nvinfo : EIATTR_NUM_BARRIERS
	.align		4
        /*0020*/ 	.byte	0x02, 0x4c
        /*0022*/ 	.byte	0x01
	.zero		1


	//----- nvinfo : EIATTR_MERCURY_ISA_VERSION
	.align		4
        /*0024*/ 	.byte	0x03, 0x5f
        /*0026*/ 	.short	0x0101


	//----- nvinfo : EIATTR_COOP_GROUP_MASK_REGIDS
	.align		4
        /*0028*/ 	.byte	0x04, 0x29
        /*002a*/ 	.short	(.L_5817 - .L_5816)


	//   ....[0]....
.L_5816:
        /*002c*/ 	.word	0xffffffff


	//   ....[1]....
        /*0030*/ 	.word	0xffffffff


	//   ....[2]....
        /*0034*/ 	.word	0xffffffff


	//   ....[3]....
        /*0038*/ 	.word	0xffffffff


	//   ....[4]....
        /*003c*/ 	.word	0xffffffff


	//   ....[5]....
        /*0040*/ 	.word	0xffffffff


	//   ....[6]....
        /*0044*/ 	.word	0xffffffff


	//   ....[7]....
        /*0048*/ 	.word	0xffffffff


	//   ....[8]....
        /*004c*/ 	.word	0xffffffff


	//   ....[9]....
        /*0050*/ 	.word	0xffffffff


	//   ....[10]....
        /*0054*/ 	.word	0xffffffff


	//   ....[11]....
        /*0058*/ 	.word	0xffffffff


	//   ....[12]....
        /*005c*/ 	.word	0xffffffff


	//   ....[13]....
        /*0060*/ 	.word	0xffffffff


	//   ....[14]....
        /*0064*/ 	.word	0xffffffff


	//   ....[15]....
        /*0068*/ 	.word	0xffffffff


	//   ....[16]....
        /*006c*/ 	.word	0xffffffff


	//   ....[17]....
        /*0070*/ 	.word	0x0500002d


	//   ....[18]....
        /*0074*/ 	.word	0x0500002d


	//   ....[19]....
        /*0078*/ 	.word	0x0500002d


	//   ....[20]....
        /*007c*/ 	.word	0x0500002d


	//   ....[21]....
        /*0080*/ 	.word	0x0500002d


	//   ....[22]....
        /*0084*/ 	.word	0x0500002d


	//   ....[23]....
        /*0088*/ 	.word	0x0500002d


	//   ....[24]....
        /*008c*/ 	.word	0x0500002d


	//   ....[25]....
        /*0090*/ 	.word	0x0500002d


	//   ....[26]....
        /*0094*/ 	.word	0x0500002d


	//   ....[27]....
        /*0098*/ 	.word	0x0500002d


	//   ....[28]....
        /*009c*/ 	.word	0x0500002d


	//   ....[29]....
        /*00a0*/ 	.word	0x0500002d


	//   ....[30]....
        /*00a4*/ 	.word	0x0500002d


	//   ....[31]....
        /*00a8*/ 	.word	0x0500002d


	//   ....[32]....
        /*00ac*/ 	.word	0x0500002d


	//   ....[33]....
        /*00b0*/ 	.word	0x0500002d


	//----- nvinfo : EIATTR_COOP_GROUP_INSTR_OFFSETS
	.align		4
.L_5817:
        /*00b4*/ 	.byte	0x04, 0x28
        /*00b6*/ 	.short	(.L_5819 - .L_5818)


	//   ....[0]....
.L_5818:
        /*00b8*/ 	.word	0x00000750


	//   ....[1]....
        /*00bc*/ 	.word	0x00000770


	//   ....[2]....
        /*00c0*/ 	.word	0x00000790


	//   ....[3]....
        /*00c4*/ 	.word	0x000007b0


	//   ....[4]....
        /*00c8*/ 	.word	0x000007d0


	//   ....[5]....
        /*00cc*/ 	.word	0x00000c00


	//   ....[6]....
        /*00d0*/ 	.word	0x00000c20


	//   ....[7]....
        /*00d4*/ 	.word	0x00000c40


	//   ....[8]....
        /*00d8*/ 	.word	0x00000c60


	//   ....[9]....
        /*00dc*/ 	.word	0x00000c80


	//   ....[10]....
        /*00e0*/ 	.word	0x00002380


	//   ....[11]....
        /*00e4*/ 	.word	0x000023a0


	//   ....[12]....
        /*00e8*/ 	.word	0x000023c0


	//   ....[13]....
        /*00ec*/ 	.word	0x000023e0


	//   ....[14]....
        /*00f0*/ 	.word	0x00002400


	//   ....[15]....
        /*00f4*/ 	.word	0x000025a0


	//   ....[16]....
        /*00f8*/ 	.word	0x000025c0


	//   ....[17]....
        /*00fc*/ 	.word	0x00002820


	//   ....[18]....
        /*0100*/ 	.word	0x000028a0


	//   ....[19]....
        /*0104*/ 	.word	0x00002900


	//   ....[20]....
        /*0108*/ 	.word	0x00002960


	//   ....[21]....
        /*010c*/ 	.word	0x000029c0


	//   ....[22]....
        /*0110*/ 	.word	0x00002e40


	//   ....[23]....
        /*0114*/ 	.word	0x00002ea0


	//   ....[24]....
        /*0118*/ 	.word	0x00002f00


	//   ....[25]....
        /*011c*/ 	.word	0x00002f60


	//   ....[26]....
        /*0120*/ 	.word	0x00002fc0


	//   ....[27]....
        /*0124*/ 	.word	0x00003040


	//   ....[28]....
        /*0128*/ 	.word	0x000030e0


	//   ....[29]....
        /*012c*/ 	.word	0x00003150


	//   ....[30]....
        /*0130*/ 	.word	0x000031c0


	//   ....[31]....
        /*0134*/ 	.word	0x00003230


	//   ....[32]....
        /*0138*/ 	.word	0x000032b0


	//   ....[33]....
        /*013c*/ 	.word	0x00003320


	//----- nvinfo : EIATTR_EXIT_INSTR_OFFSETS
	.align		4
.L_5819:
        /*0140*/ 	.byte	0x04, 0x1c
        /*0142*/ 	.short	(.L_5821 - .L_5820)


	//   ....[0]....
.L_5820:
        /*0144*/ 	.word	0x00002670


	//   ....[1]....
        /*0148*/ 	.word	0x000026d0


	//   ....[2]....
        /*014c*/ 	.word	0x000027c0


	//----- nvinfo : EIATTR_MAX_THREADS
	.align		4
.L_5821:
        /*0150*/ 	.byte	0x04, 0x05
        /*0152*/ 	.short	(.L_5823 - .L_5822)
.L_5822:
        /*0154*/ 	.word	0x00000080
        /*0158*/ 	.word	0x00000001
        /*015c*/ 	.word	0x00000001


	//----- nvinfo : EIATTR_CRS_STACK_SIZE
	.align		4
.L_5823:
        /*0160*/ 	.byte	0x04, 0x1e
        /*0162*/ 	.short	(.L_5825 - .L_5824)
.L_5824:
        /*0164*/ 	.word	0x00000000


	//----- nvinfo : EIATTR_CBANK_PARAM_SIZE
	.align		4
.L_5825:
        /*0168*/ 	.byte	0x03, 0x19
        /*016a*/ 	.short	0x0088


	//----- nvinfo : EIATTR_PARAM_CBANK
	.align		4
        /*016c*/ 	.byte	0x04, 0x0a
        /*016e*/ 	.short	(.L_5827 - .L_5826)
	.align		4
.L_5826:
        /*0170*/ 	.word	index@(.nv.constant0._ZN18transformer_engine13normalization19ln_fwd_tuned_kernelINS0_13Kernel_traitsI6__halfS3_13__nv_fp8_e4m3fjLj1024ELj1ELj4ELj1ELj16ENS0_18Kernel_traits_baseILj1024ES3_S3_S4_fjLj128EEEEEEEvNS0_19ForwardKernelParamsE)
        /*0174*/ 	.short	0x0210
        /*0176*/ 	.short	0x0088


	//----- nvinfo : EIATTR_SW_WAR
	.align		4
.L_5827:
        /*0178*/ 	.byte	0x04, 0x36
        /*017a*/ 	.short	(.L_5829 - .L_5828)
.L_5828:
        /*017c*/ 	.word	0x00000008
.L_5829:


//--------------------- .nv.info._ZN18transformer_engine13normalization19ln_fwd_tuned_kernelINS0_13Kernel_traitsI6__halfS3_13__nv_fp8_e4m3fjLj768ELj1ELj4ELj1ELj16ENS0_18Kernel_traits_baseILj768ES3_S3_S4_fjLj128EEEEEEEvNS0_19ForwardKernelParamsE --------------------------
	.section	.nv.info._ZN18transformer_engine13normalization19ln_fwd_tuned_kernelINS0_13Kernel_traitsI6__halfS3_13__nv_fp8_e4m3fjLj768ELj1ELj4ELj1ELj16ENS0_18Kernel_traits_baseILj768ES3_S3_S4_fjLj128EEEEEEEvNS0_19ForwardKernelParamsE,"",@"SHT_CUDA_INFO"
	.sectionflags	@""
	.align	4


	//----- nvinfo : EIATTR_CUDA_API_VERSION
	.align		4
        /*0000*/ 	.byte	0x04, 0x37
        /*0002*/ 	.short	(.L_5831 - .L_5830)
.L_5830:
        /*0004*/ 	.word	0x00000082


	//----- nvinfo : EIATTR_KPARAM_INFO
	.align		4
.L_5831:
        /*0008*/ 	.byte	0x04, 0x17
        /*000a*/ 	.short	(.L_5833 - .L_5832)
.L_5832:
        /*000c*/ 	.word	0x00000000
        /*0010*/ 	.short	0x0000
        /*0012*/ 	.short	0x0000
        /*0014*/ 	.byte	0x00, 0xf0, 0x21, 0x02


	//----- nvinfo : EIATTR_SPARSE_MMA_MASK
	.align		4
.L_5833:
        /*0018*/ 	.byte	0x03, 0x50
        /*001a*/ 	.short	0x0000


	//----- nvinfo : EIATTR_MAXREG_COUNT
	.align		4
        /*001c*/ 	.byte	0x03, 0x1b
        /*001e*/ 	.short	0x00ff


	//----- nvinfo : EIATTR_NUM_BARRIERS
	.align		4
        /*0020*/ 	.byte	0x02, 0x4c
        /*0022*/ 	.byte	0x01
	.zero		1


	//----- nvinfo : EIATTR_MERCURY_ISA_VERSION
	.align		4
        /*0024*/ 	.byte	0x03, 0x5f
        /*0026*/ 	.short	0x0101


	//----- nvinfo : EIATTR_COOP_GROUP_MASK_REGIDS
	.align		4
        /*0028*/ 	.byte	0x04, 0x29
        /*002a*/ 	.short	(.L_5835 - .L_5834)


	//   ....[0]....
.L_5834:
        /*002c*/ 	.word	0xffffffff


	//   ....[1]....
        /*0030*/ 	.word	0xffffffff


	//   ....[2]....
        /*0034*/ 	.word	0xffffffff


	//   ....[3]....
        /*0038*/ 	.word	0xffffffff


	//   ....[4]....
        /*003c*/ 	.word	0xffffffff


	//   ....[5]....
        /*0040*/ 	.word	0xffffffff


	//   ....[6]....
        /*0044*/ 	.word	0xffffffff


	//   ....[7]....
        /*0048*/ 	.word	0xffffffff


	//   ....[8]....
        /*004c*/ 	.word	0xffffffff


	//   ....[9]....
        /*0050*/ 	.word	0xffffffff


	//   ....[10]....
        /*0054*/ 	.word	0xffffffff


	//   ....[11]....
        /*0058*/ 	.word	0xffffffff


	//   ....[12]....
        /*005c*/ 	.word	0xffffffff


	//   ....[13]....
        /*0060*/ 	.word	0xffffffff


	//   ....[14]....
        /*0064*/ 	.word	0xffffffff


	//   ....[15]....
        /*0068*/ 	.word	0xffffffff


	//   ....[16]....
        /*006c*/ 	.word	0xffffffff


	//   ....[17]....
        /*0070*/ 	.word	0x05000038


	//   ....[18]....
        /*0074*/ 	.word	0x05000038


	//   ....[19]....
        /*0078*/ 	.word	0x05000038


	//   ....[20]....
        /*007c*/ 	.word	0x05000038


	//   ....[21]....
        /*0080*/ 	.word	0x05000038


	//   ....[22]....
        /*0084*/ 	.word	0x05000038


	//   ....[23]....
        /*0088*/ 	.word	0x05000038


	//   ....[24]....
        /*008c*/ 	.word	0x05000038


	//   ....[25]....
        /*0090*/ 	.word	0x05000038


	//   ....[26]....
        /*0094*/ 	.word	0x05000038


	//   ....[27]....
        /*0098*/ 	.word	0x05000038


	//   ....[28]....
        /*009c*/ 	.word	0x05000038


	//   ....[29]....
        /*00a0*/ 	.word	0x05000038


	//   ....[30]....
        /*00a4*/ 	.word	0x05000038


	//   ....[31]....
        /*00a8*/ 	.word	0x05000038


	//   ....[32]....
        /*00ac*/ 	.word	0x05000038


	//   ....[33]....
        /*00b0*/ 	.word	0x05000038


	//----- nvinfo : EIATTR_COOP_GROUP_INSTR_OFFSETS
	.align		4
.L_5835:
        /*00b4*/ 	.byte	0x04, 0x28
        /*00b6*/ 	.short	(.L_5837 - .L_5836)


	//   ....[0]....
.L_5836:
        /*00b8*/ 	.word	0x00000620


	//   ....[1]....
        /*00bc*/ 	.word	0x00000640


	//   ....[2]....
        /*00c0*/ 	.word	0x00000660


	//   ....[3]....
        /*00c4*/ 	.word	0x00000680


	//   ....[4]....
        /*00c8*/ 	.word	0x000006a0


	//   ....[5]....
        /*00cc*/ 	.word	0x000009d0


	//   ....[6]....
        /*00d0*/ 	.word	0x000009f0


	//   ....[7]....
        /*00d4*/ 	.word	0x00000a10


	//   ....[8]....
        /*00d8*/ 	.word	0x00000a30


	//   ....[9]....
        /*00dc*/ 	.word	0x00000a50


	//   ....[10]....
        /*00e0*/ 	.word	0x00001c40


	//   ....[11]....
        /*00e4*/ 	.word	0x00001c60


	//   ....[12]....
        /*00e8*/ 	.word	0x00001c80


	//   ....[13]....
        /*00ec*/ 	.word	0x00001ca0


	//   ....[14]....
        /*00f0*/ 	.word	0x00001cc0


	//   ....[15]....
        /*00f4*/ 	.word	0x00001e60


	//   ....[16]....
        /*00f8*/ 	.word	0x00001e80


	//   ....[17]....
        /*00fc*/ 	.word	0x000020c0


	//   ....[18]....
        /*0100*/ 	.word	0x00002140


	//   ....[19]....
        /*0104*/ 	.word	0x000021a0


	//   ....[20]....
        /*0108*/ 	.word	0x00002200


	//   ....[21]....
        /*010c*/ 	.word	0x00002260


	//   ....[22]....
        /*0110*/ 	.word	0x000025e0


	//   ....[23]....
        /*0114*/ 	.word	0x00002630


	//   ....[24]....
        /*0118*/ 	.word	0x00002680


	//   ....[25]....
        /*011c*/ 	.word	0x000026d0


	//   ....[26]....
        /*0120*/ 	.word	0x00002720


	//   ....[27]....
        /*0124*/ 	.word	0x000027b0


	//   ....[28]....
        /*0128*/ 	.word	0x00002840


	//   ....[29]....
        /*012c*/ 	.word	0x000028b0


	//   ....[30]....
        /*0130*/ 	.word	0x00002920


	//   ....[31]....
        /*0134*/ 	.word	0x00002990


	//   ....[32]....
        /*0138*/ 	.word	0x00002a00


	//   ....[33]....
        /*013c*/ 	.word	0x00002a70


	//----- nvinfo : EIATTR_EXIT_INSTR_OFFSETS
	.align		4
.L_5837:
        /*0140*/ 	.byte	0x04, 0x1c
        /*0142*/ 	.short	(.L_5839 - .L_5838)


	//   ....[0]....
.L_5838:
        /*0144*/ 	.word	0x00001f10


	//   ....[1]....
        /*0148*/ 	.word	0x00001f70


	//   ....[2]....
        /*014c*/ 	.word	0x00002060


	//----- nvinfo : EIATTR_MAX_THREADS
	.align		4
.L_5839:
        /*0150*/ 	.byte	0x04, 0x05
        /*0152*/ 	.short	(.L_5841 - .L_5840)
.L_5840:
        /*0154*/ 	.word	0x00000080
        /*0158*/ 	.word	0x00000001
        /*015c*/ 	.word	0x00000001


	//----- nvinfo : EIATTR_CRS_STACK_SIZE
	.align		4
.L_5841:
        /*0160*/ 	.byte	0x04, 0x1e
        /*0162*/ 	.short	(.L_5843 - .L_5842)
.L_5842:
        /*0164*/ 	.word	0x00000000


	//----- nvinfo : EIATTR_CBANK_PARAM_SIZE
	.align		4
.L_5843:
        /*0168*/ 	.byte	0x03, 0x19
        /*016a*/ 	.short	0x0088


	//----- nvinfo : EIATTR_PARAM_CBANK
	.align		4
        /*016c*/ 	.byte	0x04, 0x0a
        /*016e*/ 	.short	(.L_5845 - .L_5844)
	.align		4
.L_5844:
        /*0170*/ 	.word	index@(.nv.constant0._ZN18transformer_engine13normalization19ln_fwd_tuned_kernelINS0_13Kernel_traitsI6__halfS3_13__nv_fp8_e4m3fjLj768ELj1ELj4ELj1ELj16ENS0_18Kernel_traits_baseILj768ES3_S3_S4_fjLj128EEEEEEEvNS0_19ForwardKernelParamsE)
        /*0174*/ 	.short	0x0210
        /*0176*/ 	.short	0x0088


	//----- nvinfo : EIATTR_SW_WAR
	.align		4
.L_5845:
        /*0178*/ 	.byte	0x04, 0x36
        /*017a*/ 	.short	(.L_5847 - .L_5846)
.L_5846:
        /*017c*/ 	.word	0x00000008
.L_5847:


//--------------------- .nv.info._ZN18transformer_engine13normalization19ln_fwd_tuned_kernelINS0_13Kernel_traitsI13__nv_bfloat16S3_13__nv_fp8_e4m3fjLj65536ELj8ELj1ELj4ELj16ENS0_18Kernel_traits_baseILj65536ES3_S3_S4_fjLj128EEEEEEEvNS0_19ForwardKernelParamsE --------------------------
	.section	.nv.info._ZN18transformer_engine13normalization19ln_fwd_tuned_kernelINS0_13Kernel_traitsI13__nv_bfloat16S3_13__nv_fp8_e4m3fjLj65536ELj8ELj1ELj4ELj16ENS0_18Kernel_traits_baseILj65536ES3_S3_S4_fjLj128EEEEEEEvNS0_19ForwardKernelParamsE,"",@"SHT_CUDA_INFO"
	.sectionflags	@""
	.align	4


	//----- nvinfo : EIATTR_CUDA_API_VERSION
	.align		4
        /*0000*/ 	.byte	0x04, 0x37
        /*0002*/ 	.short	(.L_5849 - .L_5848)
.L_5848:
        /*0004*/ 	.word	0x00000082


	//----- nvinfo : EIATTR_KPARAM_INFO
	.align		4
.L_5849:
        /*0008*/ 	.byte	0x04, 0x17
        /*000a*/ 	.short	(.L_5851 - .L_5850)
.L_5850:
        /*000c*/ 	.word	0x00000000
        /*0010*/ 	.short	0x0000
        /*0012*/ 	.short	0x0000
        /*0014*/ 	.byte	0x00, 0xf0, 0x21, 0x02


	//----- nvinfo : EIATTR_SPARSE_MMA_MASK
	.align		4
.L_5851:
        /*0018*/ 	.byte	0x03, 0x50
        /*001a*/ 	.short	0x0000


	//----- nvinfo : EIATTR_MAXREG_COUNT
	.align		4
        /*001c*/ 	.byte	0x03, 0x1b
        /*001e*/ 	.short	0x00ff


	//----- nvinfo : EIATTR_NUM_BARRIERS
	.align		4
        /*0020*/ 	.byte	0x02, 0x4c
        /*0022*/ 	.byte	0x01
	.zero		1


	//----- nvinfo : EIATTR_MERCURY_ISA_VERSION
	.align		4
        /*0024*/ 	.byte	0x03, 0x5f
        /*0026*/ 	.short	0x0101


	//----- nvinfo : EIATTR_COOP_GROUP_MASK_REGIDS
	.align		4
        /*0028*/ 	.byte	0x04, 0x29
        /*002a*/ 	.short	(.L_5853 - .L_5852)


	//   ....[0]....
.L_5852:
        /*002c*/ 	.word	0xffffffff


	//   ....[1]....
        /*0030*/ 	.word	0xffffffff


	//   ....[2]....
        /*0034*/ 	.word	0xffffffff


	//   ....[3]....
        /*0038*/ 	.word	0xffffffff


	//   ....[4]....
        /*003c*/ 	.word	0xffffffff


	//   ....[5]....
        /*0040*/ 	.word	0xffffffff


	//   ....[6]....
        /*0044*/ 	.word	0xffffffff


	//   ....[7]....
        /*0048*/ 	.word	0xffffffff


	//   ....[8]....
        /*004c*/ 	.word	0xffffffff


	//   ....[9]....
        /*0050*/ 	.word	0xffffffff


	//   ....[10]....
        /*0054*/ 	.word	0xffffffff


	//   ....[11]....
        /*0058*/ 	.word	0xffffffff


	//   ....[12]....
        /*005c*/ 	.word	0xffffffff


	//   ....[13]....
        /*0060*/ 	.word	0xffffffff


	//   ....[14]....
        /*0064*/ 	.word	0xffffffff


	//   ....[15]....
        /*0068*/ 	.word	0xffffffff


	//   ....[16]....
        /*006c*/ 	.word	0xffffffff


	//   ....[17]....
        /*0070*/ 	.word	0xffffffff


	//   ....[18]....
        /*0074*/ 	.word	0xffffffff


	//   ....[19]....
        /*0078*/ 	.word	0xffffffff


	//   ....[20]....
        /*007c*/ 	.word	0xffffffff


	//   ....[21]....
        /*0080*/ 	.word	0xffffffff


	//   ....[22]....
        /*0084*/ 	.word	0xffffffff


	//   ....[23]....
        /*0088*/ 	.word	0xffffffff


	//   ....[24]....
        /*008c*/ 	.word	0xffffffff


	//   ....[25]....
        /*0090*/ 	.word	0xffffffff


	//   ....[26]....
        /*0094*/ 	.word	0xffffffff


	//   ....[27]....
        /*0098*/ 	.word	0xffffffff


	//   ....[28]....
        /*009c*/ 	.word	0xffffffff


	//   ....[29]....
        /*00a0*/ 	.word	0xffffffff


	//   ....[30]....
        /*00a4*/ 	.word	0xffffffff


	//   ....[31]....
        /*00a8*/ 	.word	0xffffffff


	//   ....[32]....
        /*00ac*/ 	.word	0xffffffff


	//   ....[33]....
        /*00b0*/ 	.word	0xffffffff


	//   ....[34]....
        /*00b4*/ 	.word	0xffffffff


	//   ....[35]....
        /*00b8*/ 	.word	0xffffffff


	//   ....[36]....
        /*00bc*/ 	.word	0x0500006d


	//   ....[37]....
        /*00c0*/ 	.word	0x0500006d


	//   ....[38]....
        /*00c4*/ 	.word	0x0500006d


	//   ....[39]....
        /*00c8*/ 	.word	0x0500006d


	//   ....[40]....
        /*00cc*/ 	.word	0x0500006d


	//   ....[41]....
        /*00d0*/ 	.word	0x0500006d


	//   ....[42]....
        /*00d4*/ 	.word	0x0500006d


	//   ....[43]....
        /*00d8*/ 	.word	0x0500006d


	//   ....[44]....
        /*00dc*/ 	.word	0x0500006d


	//   ....[45]....
        /*00e0*/ 	.word	0x0500006d


	//   ....[46]....
        /*00e4*/ 	.word	0x0500006d


	//   ....[47]....
        /*00e8*/ 	.word	0x0500006d


	//   ....[48]....
        /*00ec*/ 	.word	0x0500006d


	//   ....[49]....
        /*00f0*/ 	.word	0x0500006d


	//   ....[50]....
        /*00f4*/ 	.word	0x0500006d


	//   ....[51]....
        /*00f8*/ 	.word	0x0500006d


	//   ....[52]....
        /*00fc*/ 	.word	0x0500006d


	//----- nvinfo : EIATTR_COOP_GROUP_INSTR_OFFSETS
	.align		4
.L_5853:
        /*0100*/ 	.byte	0x04, 0x28
        /*0102*/ 	.short	(.L_5855 - .L_5854)


	//   ....[0]....
.L_5854:
        /*0104*/ 	.word	0x00000f30


	//   ....[1]....
        /*0108*/ 	.word	0x00000f50


	//   ....[2]....
        /*010c*/ 	.word	0x00000f70


	//   ....[3]....
        /*0110*/ 	.word	0x00000f90


	//   ....[4]....
        /*0114*/ 	.word	0x00000fb0


	//   ....[5]....
        /*0118*/ 	.word	0x000017e0


	//   ....[6]....
        /*011c*/ 	.word	0x00001800


	//   ....[7]....
        /*0120*/ 	.word	0x00001820


	//   ....[8]....
        /*0124*/ 	.word	0x00001840


	//   ....[9]....
        /*0128*/ 	.word	0x00001860


	//   ....[10]....
        /*012c*/ 	.word	0x000019e0


	//   ....[11]....
        /*0130*/ 	.word	0x00001a40


	//   ....[12]....
        /*0134*/ 	.word	0x00001a50


	//   ....[13]....
        /*0138*/ 	.word	0x00001b00


	//   ....[14]....
        /*013c*/ 	.word	0x00001bb0


	//   ....[15]....
        /*0140*/ 	.word	0x00001bc0


	//   ....[16]....
        /*0144*/ 	.word	0x00001d60


	//   ....[17]....
        /*0148*/ 	.word	0x00001da0


	//   ....[18]....
        /*014c*/ 	.word	0x000020a0


	//   ....[19]....
        /*0150*/ 	.word	0x00002110


	//   ....[20]....
        /*0154*/ 	.word	0x00002120


	//   ....[21]....
        /*0158*/ 	.word	0x000021d0


	//   ....[22]....
        /*015c*/ 	.word	0x00002270


	//   ....[23]....
        /*0160*/ 	.word	0x00002290


	//   ....[24]....
        /*0164*/ 	.word	0x00002380


	//   ....[25]....
        /*0168*/ 	.word	0x00002430


	//   ....[26]....
        /*016c*/ 	.word	0x00002440


	//   ....[27]....
        /*0170*/ 	.word	0x00002690


	//   ....[28]....
        /*0174*/ 	.word	0x000026d0


	//   ....[29]....
        /*0178*/ 	.word	0x00005b80


	//   ....[30]....
        /*017c*/ 	.word	0x00005ba0


	//   ....[31]....
        /*0180*/ 	.word	0x00005bc0


	//   ....[32]....
        /*0184*/ 	.word	0x00005be0


	//   ....[33]....
        /*0188*/ 	.word	0x00005c00


	//   ....[34]....
        /*018c*/ 	.word	0x00005da0


	//   ....[35]....
        /*0190*/ 	.word	0x00005dc0


	//   ....[36]....
        /*0194*/ 	.word	0x00006020


	//   ....[37]....
        /*0198*/ 	.word	0x00006090


	//   ....[38]....
        /*019c*/ 	.word	0x00006100


	//   ....[39]....
        /*01a0*/ 	.word	0x00006170


	//   ....[40]....
        /*01a4*/ 	.word	0x000061e0


	//   ....[41]....
        /*01a8*/ 	.word	0x00006a70


	//   ....[42]....
        /*01ac*/ 	.word	0x00006ae0


	//   ....[43]....
        /*01b0*/ 	.word	0x00006b50


	//   ....[44]....
        /*01b4*/ 	.word	0x00006bc0


	//   ....[45]....
        /*01b8*/ 	.word	0x00006c30


	//   ....[46]....
        /*01bc*/ 	.word	0x00006cb0


	//   ....[47]....
        /*01c0*/ 	.word	0x00006d20


	//   ....[48]....
        /*01c4*/ 	.word	0x00006d90


	//   ....[49]....
        /*01c8*/ 	.word	0x00006e00


	//   ....[50]....
        /*01cc*/ 	.word	0x00006e70


	//   ....[51]....
        /*01d0*/ 	.word	0x00006ef0


	//   ....[52]....
        /*01d4*/ 	.word	0x00006f60


	//----- nvinfo : EIATTR_EXIT_INSTR_OFFSETS
	.align		4
.L_5855:
        /*01d8*/ 	.byte	0x04, 0x1c
        /*01da*/ 	.short	(.L_5857 - .L_5856)


	//   ....[0]....
.L_5856:
        /*01dc*/ 	.word	0x00005e50


	//   ....[1]....
        /*01e0*/ 	.word	0x00005eb0


	//   ....[2]....
        /*01e4*/ 	.word	0x00005fc0


	//----- nvinfo : EIATTR_MAX_THREADS
	.align		4
.L_5857:
        /*01e8*/ 	.byte	0x04, 0x05
        /*01ea*/ 	.short	(.L_5859 - .L_5858)
.L_5858:
        /*01ec*/ 	.word	0x00000080
        /*01f0*/ 	.word	0x00000001
        /*01f4*/ 	.word	0x00000001


	//----- nvinfo : EIATTR_CRS_STACK_SIZE
	.align		4
.L_5859:
        /*01f8*/ 	.byte	0x04, 0x1e
        /*01fa*/ 	.short	(.L_5861 - .L_5860)
.L_5860:
        /*01fc*/ 	.word	0x00000000


	//----- nvinfo : EIATTR_CBANK_PARAM_SIZE
	.align		4
.L_5861:
        /*0200*/ 	.byte	0x03, 0x19
        /*0202*/ 	.short	0x0088


	//----- nvinfo : EIATTR_PARAM_CBANK
	.align		4
        /*0204*/ 	.byte	0x04, 0x0a
        /*0206*/ 	.short	(.L_5863 - .L_5862)
	.align		4
.L_5862:
        /*0208*/ 	.word	index@(.nv.constant0._ZN18transformer_engine13normalization19ln_fwd_tuned_kernelINS0_13Kernel_traitsI13__nv_bfloat16S3_13__nv_fp8_e4m3fjLj65536ELj8ELj1ELj4ELj16ENS0_18Kernel_traits_baseILj65536ES3_S3_S4_fjLj128EEEEEEEvNS0_19ForwardKernelParamsE)
        /*020c*/ 	.short	0x0210
        /*020e*/ 	.short	0x0088


	//----- nvinfo : EIATTR_SW_WAR
	.align		4
.L_5863:
        /*0210*/ 	.byte	0x04, 0x36
        /*0212*/ 	.short	(.L_5865 - .L_5864)
.L_5864:
        /*0214*/ 	.word	0x00000008
.L_5865:


//--------------------- .nv.info._ZN18transformer_engine13normalization19ln_fwd_tuned_kernelINS0_13Kernel_traitsI13__nv_bfloat16S3_13__nv_fp8_e4m3fjLj49152ELj4ELj1ELj4ELj16ENS0_18Kernel_traits_baseILj49152ES3_S3_S4_fjLj128EEEEEEEvNS0_19ForwardKernelParamsE --------------------------
	.section	.nv.info._ZN18transformer_engine13normalization19ln_fwd_tuned_kernelINS0_13Kernel_traitsI13__nv_bfloat16S3_13__nv_fp8_e4m3fjLj49152ELj4ELj1ELj4ELj16ENS0_18Kernel_traits_baseILj49152ES3_S3_S4_fjLj128EEEEEEEvNS0_19ForwardKernelParamsE,"",@"SHT_CUDA_INFO"
	.sectionflags	@""
	.align	4


	//----- nvinfo : EIATTR_CUDA_API_VERSION
	.align		4
        /*0000*/ 	.byte	0x04, 0x37
        /*0002*/ 	.short	(.L_5867 - .L_5866)
.L_5866:
        /*0004*/ 	.word	0x00000082


	//----- nvinfo : EIATTR_KPARAM_INFO
	.align		4
.L_5867:
        /*0008*/ 	.byte	0x04, 0x17
        /*000a*/ 	.short	(.L_5869 - .L_5868)
.L_5868:
        /*000c*/ 	.word	0x00000000
        /*0010*/ 	.short	0x0000
        /*0012*/ 	.short	0x0000
        /*0014*/ 	.byte	0x00, 0xf0, 0x21, 0x02


	//----- nvinfo : EIATTR_SPARSE_MMA_MASK
	.align		4
.L_5869:
        /*0018*/ 	.byte	0x03, 0x50
        /*001a*/ 	.short	0x0000


	//----- nvinfo : EIATTR_MAXREG_COUNT
	.align		4
        /*001c*/ 	.byte	0x03, 0x1b
        /*001e*/ 	.short	0x00ff


	//----- nvinfo : EIATTR_NUM_BARRIERS
	.align		4
        /*0020*/ 	.byte	0x02, 0x4c
        /*0022*/ 	.byte	0x01
	.zero		1


	//----- nvinfo : EIATTR_MERCURY_ISA_VERSION
	.align		4
        /*0024*/ 	.byte	0x03, 0x5f
        /*0026*/ 	.short	0x0101


	//----- nvinfo : EIATTR_COOP_GROUP_MASK_REGIDS
	.align		4
        /*0028*/ 	.byte	0x04, 0x29
        /*002a*/ 	.short	(.L_5871 - .L_5870)


	//   ....[0]....
.L_5870:
        /*002c*/ 	.word	0xffffffff


	//   ....[1]....
        /*0030*/ 	.word	0xffffffff


	//   ....[2]....
        /*0034*/ 	.word	0xffffffff


	//   ....[3]....
        /*0038*/ 	.word	0xffffffff


	//   ....[4]....
        /*003c*/ 	.word	0xffffffff


	//   ....[5]....
        /*0040*/ 	.word	0xffffffff


	//   ....[6]....
        /*0044*/ 	.word	0xffffffff


	//   ....[7]....
        /*0048*/ 	.word	0xffffffff


	//   ....[8]....
        /*004c*/ 	.word	0xffffffff


	//   ....[9]....
        /*0050*/ 	.word	0xffffffff


	//   ....[10]....
        /*0054*/ 	.word	0xffffffff


	//   ....[11]....
        /*0058*/ 	.word	0xffffffff


	//   ....[12]....
        /*005c*/ 	.word	0xffffffff


	//   ....[13]....
        /*0060*/ 	.word	0xffffffff


	//   ....[14]....
        /*0064*/ 	.word	0xffffffff


	//   ....[15]....
        /*0068*/ 	.word	0xffffffff


	//   ....[16]....
        /*006c*/ 	.word	0xffffffff


	//   ....[17]....
        /*0070*/ 	.word	0xffffffff


	//   ....[18]....
        /*0074*/ 	.word	0xffffffff


	//   ....[19]....
        /*0078*/ 	.word	0xffffffff


	//   ....[20]....
        /*007c*/ 	.word	0xffffffff


	//   ....[21]....
        /*0080*/ 	.word	0xffffffff


	//   ....[22]....
        /*0084*/ 	.word	0xffffffff


	//   ....[23]....
        /*0088*/ 	.word	0xffffffff


	//   ....[24]....
        /*008c*/ 	.word	0xffffffff


	//   ....[25]....
        /*0090*/ 	.word	0xffffffff


	//   ....[26]....
        /*0094*/ 	.word	0xffffffff


	//   ....[27]....
        /*0098*/ 	.word	0xffffffff


	//   ....[28]....
        /*009c*/ 	.word	0xffffffff


	//   ....[29]....
        /*00a0*/ 	.word	0xffffffff


	//   ....[30]....
        /*00a4*/ 	.word	0xffffffff


	//   ....[31]....
        /*00a8*/ 	.word	0xffffffff


	//   ....[32]....
        /*00ac*/ 	.word	0xffffffff


	//   ....[33]....
        /*00b0*/ 	.word	0x050000ce


	//   ....[34]....
        /*00b4*/ 	.word	0x050000ce


	//   ....[35]....
        /*00b8*/ 	.word	0x050000ce


	//   ....[36]....
        /*00bc*/ 	.word	0x050000ce


	//   ....[37]....
        /*00c0*/ 	.word	0x050000ce


	//   ....[38]....
        /*00c4*/ 	.word	0x050000ce


	//   ....[39]....
        /*00c8*/ 	.word	0x050000ce


	//   ....[40]....
        /*00cc*/ 	.word	0x050000ce


	//   ....[41]....
        /*00d0*/ 	.word	0x050000ce


	//   ....[42]....
        /*00d4*/ 	.word	0x050000ce


	//   ....[43]....
        /*00d8*/ 	.word	0x050000ce


	//   ....[44]....
        /*00dc*/ 	.word	0x050000ce


	//   ....[45]....
        /*00e0*/ 	.word	0x050000ce


	//   ....[46]....
        /*00e4*/ 	.word	0x050000ce


	//   ....[47]....
        /*00e8*/ 	.word	0x050000ce


	//   ....[48]....
        /*00ec*/ 	.word	0x050000ce


	//   ....[49]....
        /*00f0*/ 	.word	0x050000ce


	//----- nvinfo : EIATTR_COOP_GROUP_INSTR_OFFSETS
	.align		4
.L_5871:
        /*00f4*/ 	.byte	0x04, 0x28
        /*00f6*/ 	.short	(.L_5873 - .L_5872)


	//   ....[0]....
.L_5872:
        /*00f8*/ 	.word	0x00001580


	//   ....[1]....
        /*00fc*/ 	.word	0x000015a0


	//   ....[2]....
        /*0100*/ 	.word	0x000015c0


	//   ....[3]....
        /*0104*/ 	.word	0x000015e0


	//   ....[4]....
        /*0108*/ 	.word	0x00001600


	//   ....[5]....
        /*010c*/ 	.word	0x00002230


	//   ....[6]....
        /*0110*/ 	.word	0x00002250


	//   ....[7]....
        /*0114*/ 	.word	0x00002270


	//   ....[8]....
        /*0118*/ 	.word	0x00002290


	//   ....[9]....
        /*011c*/ 	.word	0x000022b0


	//   ....[10]....
        /*0120*/ 	.word	0x00002430


	//   ....[11]....
        /*0124*/ 	.word	0x00002490


	//   ....[12]....
        /*0128*/ 	.word	0x000024a0


	//   ....[13]....
        /*012c*/ 	.word	0x00002550


	//   ....[14]....
        /*0130*/ 	.word	0x00002600


	//   ....[15]....
        /*0134*/ 	.word	0x00002610


	//   ....[16]....
        /*0138*/ 	.word	0x000027f0


	//   ....[17]....
        /*013c*/ 	.word	0x00002800


	//   ....[18]....
        /*0140*/ 	.word	0x00002b00


	//   ....[19]....
        /*0144*/ 	.word	0x00002b70


	//   ....[20]....
        /*0148*/ 	.word	0x00002b80


	//   ....[21]....
        /*014c*/ 	.word	0x00002c30


	//   ....[22]....
        /*0150*/ 	.word	0x00002ce0


	//   ....[23]....
        /*0154*/ 	.word	0x00002cf0


	//   ....[24]....
        /*0158*/ 	.word	0x00002f10


	//   ....[25]....
        /*015c*/ 	.word	0x00002f50


	//   ....[26]....
        /*0160*/ 	.word	0x00007ce0


	//   ....[27]....
        /*0164*/ 	.word	0x00007d00


	//   ....[28]....
        /*0168*/ 	.word	0x00007d20


	//   ....[29]....
        /*016c*/ 	.word	0x00007d40


	//   ....[30]....
        /*0170*/ 	.word	0x00007d60


	//   ....[31]....
        /*0174*/ 	.word	0x00007f00


	//   ....[32]....
        /*0178*/ 	.word	0x00007f20


	//   ....[33]....
        /*017c*/ 	.word	0x00008180


	//   ....[34]....
        /*0180*/ 	.word	0x000081f0


	//   ....[35]....
        /*0184*/ 	.word	0x00008260


	//   ....[36]....
        /*0188*/ 	.word	0x000082d0


	//   ....[37]....
        /*018c*/ 	.word	0x00008340


	//   ....[38]....
        /*0190*/ 	.word	0x00008fc0


	//   ....[39]....
        /*0194*/ 	.word	0x00009030


	//   ....[40]....
        /*0198*/ 	.word	0x000090a0


	//   ....[41]....
        /*019c*/ 	.word	0x00009110


	//   ....[42]....
        /*01a0*/ 	.word	0x00009180


	//   ....[43]....
        /*01a4*/ 	.word	0x00009200


	//   ....[44]....
        /*01a8*/ 	.word	0x00009270


	//   ....[45]....
        /*01ac*/ 	.word	0x000092e0


	//   ....[46]....
        /*01b0*/ 	.word	0x00009350


	//   ....[47]....
        /*01b4*/ 	.word	0x000093c0


	//   ....[48]....
        /*01b8*/ 	.word	0x00009440


	//   ....[49]....
        /*01bc*/ 	.word	0x000094b0


	//----- nvinfo : EIATTR_EXIT_INSTR_OFFSETS
	.align		4
.L_5873:
        /*01c0*/ 	.byte	0x04, 0x1c
        /*01c2*/ 	.short	(.L_5875 - .L_5874)


	//   ....[0]....
.L_5874:
        /*01c4*/ 	.word	0x00007fb0


	//   ....[1]....
        /*01c8*/ 	.word	0x00008000


	//   ....[2]....
        /*01cc*/ 	.word	0x00008120


	//----- nvinfo : EIATTR_MAX_THREADS
	.align		4
.L_5875:
        /*01d0*/ 	.byte	0x04, 0x05
        /*01d2*/ 	.short	(.L_5877 - .L_5876)
.L_5876:
        /*01d4*/ 	.word	0x00000080
        /*01d8*/ 	.word	0x00000001
        /*01dc*/ 	.word	0x00000001


	//----- nvinfo : EIATTR_CRS_STACK_SIZE
	.align		4
.L_5877:
        /*01e0*/ 	.byte	0x04, 0x1e
        /*01e2*/ 	.short	(.L_5879 - .L_5878)
.L_5878:
        /*01e4*/ 	.word	0x00000000


	//----- nvinfo : EIATTR_CBANK_PARAM_SIZE
	.align		4
.L_5879:
        /*01e8*/ 	.byte	0x03, 0x19
        /*01ea*/ 	.short	0x0088


	//----- nvinfo : EIATTR_PARAM_CBANK
	.align		4
        /*01ec*/ 	.byte	0x04, 0x0a
        /*01ee*/ 	.short	(.L_5881 - .L_5880)
	.align		4
.L_5880:
        /*01f0*/ 	.word	index@(.nv.constant0._ZN18transformer_engine13normalization19ln_fwd_tuned_kernelINS0_13Kernel_traitsI13__nv_bfloat16S3_13__nv_fp8_e4m3fjLj49152ELj4ELj1ELj4ELj16ENS0_18Kernel_traits_baseILj49152ES3_S3_S4_fjLj128EEEEEEEvNS0_19ForwardKernelParamsE)
        /*01f4*/ 	.short	0x0210
        /*01f6*/ 	.short	0x0088


	//----- nvinfo : EIATTR_SW_WAR
	.align		4
.L_5881:
        /*01f8*/ 	.byte	0x04, 0x36
        /*01fa*/ 	.short	(.L_5883 - .L_5882)
.L_5882:
        /*01fc*/ 	.word	0x00000008
.L_5883:


//--------------------- .nv.info._ZN18transformer_engine13normalization19ln_fwd_tuned_kernelINS0_13Kernel_traitsI13__nv_bfloat16S3_13__nv_fp8_e4m3fjLj40960ELj4ELj1ELj4ELj16ENS0_18Kernel_traits_baseILj40960ES3_S3_S4_fjLj128EEEEEEEvNS0_19ForwardKernelParamsE --------------------------
	.section	.nv.info._ZN18transformer_engine13normalization19ln_fwd_tuned_kernelINS0_13Kernel_traitsI13__nv_bfloat16S3_13__nv_fp8_e4m3fjLj40960ELj4ELj1ELj4ELj16ENS0_18Kernel_traits_baseILj40960ES3_S3_S4_fjLj128EEEEEEEvNS0_19ForwardKernelParamsE,"",@"SHT_CUDA_INFO"
	.sectionflags	@""
	.align	4


	//----- nvinfo : EIATTR_CUDA_API_VERSION
	.align		4
        /*0000*/ 	.byte	0x04, 0x37
        /*0002*/ 	.short	(.L_5885 - .L_5884)
.L_5884:
        /*0004*/ 	.word	0x00000082


	//----- nvinfo : EIATTR_KPARAM_INFO
	.align		4
.L_5885:
        /*0008*/ 	.byte	0x04, 0x17
        /*000a*/ 	.short	(.L_5887 - .L_5886)
.L_5886:
        /*000c*/ 	.word	0x00000000
        /*0010*/ 	.short	0x0000
        /*0012*/ 	.short	0x0000
        /*0014*/ 	.byte	0x00, 0xf0, 0x21, 0x02


	//----- nvinfo : EIATTR_SPARSE_MMA_MASK
	.align		4
.L_5887:
        /*0018*/ 	.byte	0x03, 0x50
        /*001a*/ 	.short	0x0000


	//----- nvinfo : EIATTR_MAXREG_COUNT
	.align		4
        /*001c*/ 	.byte	0x03, 0x1b
        /*001e*/ 	.short	0x00ff


	//----- nvinfo : EIATTR_NUM_BARRIERS
	.align		4
        /*0020*/ 	.byte	0x02, 0x4c
        /*0022*/ 	.byte	0x01
	.zero		1


	//----- nvinfo : EIATTR_MERCURY_ISA_VERSION
	.align		4
        /*0024*/ 	.byte	0x03, 0x5f
        /*0026*/ 	.short	0x0101


	//----- nvinfo : EIATTR_COOP_GROUP_MASK_REGIDS
	.align		4
        /*0028*/ 	.byte	0x04, 0x29
        /*002a*/ 	.short	(.L_5889 - .L_5888)


	//   ....[0]....
.L_5888:
        /*002c*/ 	.word	0xffffffff


	//   ....[1]....
        /*0030*/ 	.word	0xffffffff


	//   ....[2]....
        /*0034*/ 	.word	0xffffffff


	//   ....[3]....
        /*0038*/ 	.word	0xffffffff


	//   ....[4]....
        /*003c*/ 	.word	0xffffffff


	//   ....[5]....
        /*0040*/ 	.word	0xffffffff


	//   ....[6]....
        /*0044*/ 	.word	0xffffffff


	//   ....[7]....
        /*0048*/ 	.word	0xffffffff


	//   ....[8]....
        /*004c*/ 	.word	0xffffffff


	//   ....[9]....
        /*0050*/ 	.word	0xffffffff


	//   ....[10]....
        /*0054*/ 	.word	0xffffffff


	//   ....[11]....
        /*0058*/ 	.word	0xffffffff


	//   ....[12]....
        /*005c*/ 	.word	0xffffffff


	//   ....[13]....
        /*0060*/ 	.word	0xffffffff


	//   ....[14]....
        /*0064*/ 	.word	0xffffffff


	//   ....[15]....
        /*0068*/ 	.word	0xffffffff


	//   ....[16]....
        /*006c*/ 	.word	0xffffffff


	//   ....[17]....
        /*0070*/ 	.word	0xffffffff


	//   ....[18]....
        /*0074*/ 	.word	0xffffffff


	//   ....[19]....
        /*0078*/ 	.word	0xffffffff


	//   ....[20]....
        /*007c*/ 	.word	0xffffffff


	//   ....[21]....
        /*0080*/ 	.word	0xffffffff


	//   ....[22]....
        /*0084*/ 	.word	0xffffffff


	//   ....[23]....
        /*0088*/ 	.word	0xffffffff


	//   ....[24]....
        /*008c*/ 	.word	0xffffffff


	//   ....[25]....
        /*0090*/ 	.word	0xffffffff


	//   ....[26]....
        /*0094*/ 	.word	0xffffffff


	//   ....[27]....
        /*0098*/ 	.word	0xffffffff


	//   ....[28]....
        /*009c*/ 	.word	0xffffffff


	//   ....[29]....
        /*00a0*/ 	.word	0xffffffff


	//   ....[30]....
        /*00a4*/ 	.word	0xffffffff


	//   ....[31]....
        /*00a8*/ 	.word	0xffffffff


	//   ....[32]....
        /*00ac*/ 	.word	0xffffffff


	//   ....[33]....
        /*00b0*/ 	.word	0x0500008a


	//   ....[34]....
        /*00b4*/ 	.word	0x0500008a


	//   ....[35]....
        /*00b8*/ 	.word	0x0500008a


	//   ....[36]....
        /*00bc*/ 	.word	0x0500008a


	//   ....[37]....
        /*00c0*/ 	.word	0x0500008a


	//   ....[38]....
        /*00c4*/ 	.word	0x0500008a


	//   ....[39]....
        /*00c8*/ 	.word	0x0500008a


	//   ....[40]....
        /*00cc*/ 	.word	0x0500008a


	//   ....[41]....
        /*00d0*/ 	.word	0x0500008a


	//   ....[42]....
        /*00d4*/ 	.word	0x0500008a


	//   ....[43]....
        /*00d8*/ 	.word	0x0500008a


	//   ....[44]....
        /*00dc*/ 	.word	0x0500008a


	//   ....[45]....
        /*00e0*/ 	.word	0x0500008a


	//   ....[46]....
        /*00e4*/ 	.word	0x0500008a


	//   ....[47]....
        /*00e8*/ 	.word	0x0500008a


	//   ....[48]....
        /*00ec*/ 	.word	0x0500008a


	//   ....[49]....
        /*00f0*/ 	.word	0x0500008a


	//----- nvinfo : EIATTR_COOP_GROUP_INSTR_OFFSETS
	.align		4
.L_5889:
        /*00f4*/ 	.byte	0x04, 0x28
        /*00f6*/ 	.short	(.L_5891 - .L_5890)


	//   ....[0]....
.L_5890:
        /*00f8*/ 	.word	0x00001220


	//   ....[1]....
        /*00fc*/ 	.word	0x00001240


	//   ....[2]....
        /*0100*/ 	.word	0x00001260


	//   ....[3]....
        /*0104*/ 	.word	0x00001280


	//   ....[4]....
        /*0108*/ 	.word	0x000012a0


	//   ....[5]....
        /*010c*/ 	.word	0x00001cd0


	//   ....[6]....
        /*0110*/ 	.word	0x00001cf0


	//   ....[7]....
        /*0114*/ 	.word	0x00001d10


	//   ....[8]....
        /*0118*/ 	.word	0x00001d30


	//   ....[9]....
        /*011c*/ 	.word	0x00001d50


	//   ....[10]....
        /*0120*/ 	.word	0x00001ed0


	//   ....[11]....
        /*0124*/ 	.word	0x00001f30


	//   ....[12]....
        /*0128*/ 	.word	0x00001f40


	//   ....[13]....
        /*012c*/ 	.word	0x00001ff0


	//   ....[14]....
        /*0130*/ 	.word	0x000020a0


	//   ....[15]....
        /*0134*/ 	.word	0x000020b0


	//   ....[16]....
        /*0138*/ 	.word	0x00002270


	//   ....[17]....
        /*013c*/ 	.word	0x000022b0


	//   ....[18]....
        /*0140*/ 	.word	0x00002570


	//   ....[19]....
        /*0144*/ 	.word	0x000025e0


	//   ....[20]....
        /*0148*/ 	.word	0x000025f0


	//   ....[21]....
        /*014c*/ 	.word	0x000026a0


	//   ....[22]....
        /*0150*/ 	.word	0x00002750


	//   ....[23]....
        /*0154*/ 	.word	0x00002760


	//   ....[24]....
        /*0158*/ 	.word	0x000029a0


	//   ....[25]....
        /*015c*/ 	.word	0x000029f0


	//   ....[26]....
        /*0160*/ 	.word	0x00006a00


	//   ....[27]....
        /*0164*/ 	.word	0x00006a20


	//   ....[28]....
        /*0168*/ 	.word	0x00006a40


	//   ....[29]....
        /*016c*/ 	.word	0x00006a60


	//   ....[30]....
        /*0170*/ 	.word	0x00006a80


	//   ....[31]....
        /*0174*/ 	.word	0x00006c20


	//   ....[32]....
        /*0178*/ 	.word	0x00006c40


	//   ....[33]....
        /*017c*/ 	.word	0x00006e80


	//   ....[34]....
        /*0180*/ 	.word	0x00006ef0


	//   ....[35]....
        /*0184*/ 	.word	0x00006f60


	//   ....[36]....
        /*0188*/ 	.word	0x00006fd0


	//   ....[37]....
        /*018c*/ 	.word	0x00007040


	//   ....[38]....
        /*0190*/ 	.word	0x00007ac0


	//   ....[39]....
        /*0194*/ 	.word	0x00007b30


	//   ....[40]....
        /*0198*/ 	.word	0x00007ba0


	//   ....[41]....
        /*019c*/ 	.word	0x00007c10


	//   ....[42]....
        /*01a0*/ 	.word	0x00007c80


	//   ....[43]....
        /*01a4*/ 	.word	0x00007d00


	//   ....[44]....
        /*01a8*/ 	.word	0x00007d70


	//   ....[45]....
        /*01ac*/ 	.word	0x00007de0


	//   ....[46]....
        /*01b0*/ 	.word	0x00007e50


	//   ....[47]....
        /*01b4*/ 	.word	0x00007ec0


	//   ....[48]....
        /*01b8*/ 	.word	0x00007f40


	//   ....[49]....
        /*01bc*/ 	.word	0x00007fb0


	//----- nvinfo : EIATTR_EXIT_INSTR_OFFSETS
	.align		4
.L_5891:
        /*01c0*/ 	.byte	0x04, 0x1c
        /*01c2*/ 	.short	(.L_5893 - .L_5892)


	//   ....[0]....
.L_5892:
        /*01c4*/ 	.word	0x00006cd0


	//   ....[1]....
        /*01c8*/ 	.word	0x00006d20


	//   ....[2]....
        /*01cc*/ 	.word	0x00006e20


	//----- nvinfo : EIATTR_MAX_THREADS
	.align		4
.L_5893:
        /*01d0*/ 	.byte	0x04, 0x05
        /*01d2*/ 	.short	(.L_5895 - .L_5894)
.L_5894:
        /*01d4*/ 	.word	0x00000080
        /*01d8*/ 	.word	0x00000001
        /*01dc*/ 	.word	0x00000001


	//----- nvinfo : EIATTR_CRS_STACK_SIZE
	.align		4
.L_5895:
        /*01e0*/ 	.byte	0x04, 0x1e
        /*01e2*/ 	.short	(.L_5897 - .L_5896)
.L_5896:
        /*01e4*/ 	.word	0x00000000


	//----- nvinfo : EIATTR_CBANK_PARAM_SIZE
	.align		4
.L_5897:
        /*01e8*/ 	.byte	0x03, 0x19
        /*01ea*/ 	.short	0x0088


	//----- nvinfo : EIATTR_PARAM_CBANK
	.align		4
        /*01ec*/ 	.byte	0x04, 0x0a
        /*01ee*/ 	.short	(.L_5899 - .L_5898)
	.align		4
.L_5898:
        /*01f0*/ 	.word	index@(.nv.constant0._ZN18transformer_engine13normalization19ln_fwd_tuned_kernelINS0_13Kernel_traitsI13__nv_bfloat16S3_13__nv_fp8_e4m3fjLj40960ELj4ELj1ELj4ELj16ENS0_18Kernel_traits_baseILj40960ES3_S3_S4_fjLj128EEEEEEEvNS0_19ForwardKernelParamsE)
        /*01f4*/ 	.short	0x0210
        /*01f6*/ 	.short	0x0088


	//----- nvinfo : EIATTR_SW_WAR
	.align		4
.L_5899:
        /*01f8*/ 	.byte	0x04, 0x36
        /*01fa*/ 	.short	(.L_5901 - .L_5900)
.L_5900:
        /*01fc*/ 	.word	0x00000008
.L_5901:


//--------------------- .nv.info._ZN18transformer_engine13normalization19ln_fwd_tuned_kernelINS0_13Kernel_traitsI13__nv_bfloat16S3_13__nv_fp8_e4m3fjLj32768ELj4ELj1ELj4ELj16ENS0_18Kernel_traits_baseILj32768ES3_S3_S4_fjLj128EEEEEEEvNS0_19ForwardKernelParamsE --------------------------
	.section	.nv.info._ZN18transformer_engine13normalization19ln_fwd_tuned_kernelINS0_13Kernel_traitsI13__nv_bfloat16S3_13__nv_fp8_e4m3fjLj32768ELj4ELj1ELj4ELj16ENS0_18Kernel_traits_baseILj32768ES3_S3_S4_fjLj128EEEEEEEvNS0_19ForwardKernelParamsE,"",@"SHT_CUDA_INFO"
	.sectionflags	@""
	.align	4


	//----- nvinfo : EIATTR_CUDA_API_VERSION
	.align		4
        /*0000*/ 	.byte	0x04, 0x37
        /*0002*/ 	.short	(.L_5903 - .L_5902)
.L_5902:
        /*0004*/ 	.word	0x00000082


	//----- nvinfo : EIATTR_KPARAM_INFO
	.align		4
.L_5903:
        /*0008*/ 	.byte	0x04, 0x17
        /*000a*/ 	.short	(.L_5905 - .L_5904)
.L_5904:
        /*000c*/ 	.word	0x00000000
        /*0010*/ 	.short	0x0000
        /*0012*/ 	.short	0x0000
        /*0014*/ 	.byte	0x00, 0xf0, 0x21, 0x02


	//----- nvinfo : EIATTR_SPARSE_MMA_MASK
	.align		4
.L_5905:
        /*0018*/ 	.byte	0x03, 0x50
        /*001a*/ 	.short	0x0000


	//----- nvinfo : EIATTR_MAXREG_COUNT
	.align		4
        /*001c*/ 	.byte	0x03, 0x1b
        /*001e*/ 	.short	0x00ff


	//----- nvinfo : EIATTR_NUM_BARRIERS
	.align		4
        /*0020*/ 	.byte	0x02, 0x4c
        /*0022*/ 	.byte	0x01
	.zero		1


	//----- nvinfo : EIATTR_MERCURY_ISA_VERSION
	.align		4
        /*0024*/ 	.byte	0x03, 0x5f
        /*0026*/ 	.short	0x0101


	//----- nvinfo : EIATTR_COOP_GROUP_MASK_REGIDS
	.align		4
        /*0028*/ 	.byte	0x04, 0x29
        /*002a*/ 	.short	(.L_5907 - .L_5906)


	//   ....[0]....
.L_5906:
        /*002c*/ 	.word	0xffffffff


	//   ....[1]....
        /*0030*/ 	.word	0xffffffff


	//   ....[2]....
        /*0034*/ 	.word	0xffffffff


	//   ....[3]....
        /*0038*/ 	.word	0xffffffff


	//   ....[4]....
        /*003c*/ 	.word	0xffffffff


	//   ....[5]....
        /*0040*/ 	.word	0xffffffff


	//   ....[6]....
        /*0044*/ 	.word	0xffffffff


	//   ....[7]....
        /*0048*/ 	.word	0xffffffff


	//   ....[8]....
        /*004c*/ 	.word	0xffffffff


	//   ....[9]....
        /*0050*/ 	.word	0xffffffff


	//   ....[10]....
        /*0054*/ 	.word	0xffffffff


	//   ....[11]....
        /*0058*/ 	.word	0xffffffff


	//   ....[12]....
        /*005c*/ 	.word	0xffffffff


	//   ....[13]....
        /*0060*/ 	.word	0xffffffff


	//   ....[14]....
        /*0064*/ 	.word	0xffffffff


	//   ....[15]....
        /*0068*/ 	.word	0xffffffff


	//   ....[16]....
        /*006c*/ 	.word	0xffffffff


	//   ....[17]....
        /*0070*/ 	.word	0xffffffff


	//   ....[18]....
        /*0074*/ 	.word	0xffffffff


	//   ....[19]....
        /*0078*/ 	.word	0xffffffff


	//   ....[20]....
        /*007c*/ 	.word	0xffffffff


	//   ....[21]....
        /*0080*/ 	.word	0xffffffff


	//   ....[22]....
        /*0084*/ 	.word	0xffffffff


	//   ....[23]....
        /*0088*/ 	.word	0xffffffff


	//   ....[24]....
        /*008c*/ 	.word	0xffffffff


	//   ....[25]....
        /*0090*/ 	.word	0xffffffff


	//   ....[26]....
        /*0094*/ 	.word	0xffffffff


	//   ....[27]....
        /*0098*/ 	.word	0xffffffff


	//   ....[28]....
        /*009c*/ 	.word	0xffffffff


	//   ....[29]....
        /*00a0*/ 	.word	0xffffffff


	//   ....[30]....
        /*00a4*/ 	.word	0xffffffff


	//   ....[31]....
        /*00a8*/ 	.word	0xffffffff


	//   ....[32]....
        /*00ac*/ 	.word	0xffffffff


	//   ....[33]....
        /*00b0*/ 	.word	0x0500006d


	//   ....[34]....
        /*00b4*/ 	.word	0x0500006d


	//   ....[35]....
        /*00b8*/ 	.word	0x0500006d


	//   ....[36]....
        /*00bc*/ 	.word	0x0500006d


	//   ....[37]....
        /*00c0*/ 	.word	0x0500006d


	//   ....[38]....
        /*00c4*/ 	.word	0x0500006d


	//   ....[39]....
        /*00c8*/ 	.word	0x0500006d


	//   ....[40]....
        /*00cc*/ 	.word	0x0500006d


	//   ....[41]....
        /*00d0*/ 	.word	0x0500006d


	//   ....[42]....
        /*00d4*/ 	.word	0x0500006d


	//   ....[43]....
        /*00d8*/ 	.word	0x0500006d


	//   ....[44]....
        /*00dc*/ 	.word	0x0500006d


	//   ....[45]....
        /*00e0*/ 	.word	0x0500006d


	//   ....[46]....
        /*00e4*/ 	.word	0x0500006d


	//   ....[47]....
        /*00e8*/ 	.word	0x0500006d


	//   ....[48]....
        /*00ec*/ 	.word	0x0500006d


	//   ....[49]....
        /*00f0*/ 	.word	0x0500006d


	//----- nvinfo : EIATTR_COOP_GROUP_INSTR_OFFSETS
	.align		4
.L_5907:
        /*00f4*/ 	.byte	0x04, 0x28
        /*00f6*/ 	.short	(.L_5909 - .L_5908)


	//   ....[0]....
.L_5908:
        /*00f8*/ 	.word	0x00000f30


	//   ....[1]....
        /*00fc*/ 	.word	0x00000f50


	//   ....[2]....
        /*0100*/ 	.word	0x00000f70


	//   ....[3]....
        /*0104*/ 	.word	0x00000f90


	//   ....[4]....
        /*0108*/ 	.word	0x00000fb0


	//   ....[5]....
        /*010c*/ 	.word	0x000017e0


	//   ....[6]....
        /*0110*/ 	.word	0x00001800


	//   ....[7]....
        /*0114*/ 	.word	0x00001820


	//   ....[8]....
        /*0118*/ 	.word	0x00001840


	//   ....[9]....
        /*011c*/ 	.word	0x00001860


	//   ....[10]....
        /*0120*/ 	.word	0x00001950


	//   ....[11]....
        /*0124*/ 	.word	0x00001a40


	//   ....[12]....
        /*0128*/ 	.word	0x00001a50


	//   ....[13]....
        /*012c*/ 	.word	0x00001b00


	//   ....[14]....
        /*0130*/ 	.word	0x00001bb0


	//   ....[15]....
        /*0134*/ 	.word	0x00001bc0


	//   ....[16]....
        /*0138*/ 	.word	0x00001d50


	//   ....[17]....
        /*013c*/ 	.word	0x00001d90


	//   ....[18]....
        /*0140*/ 	.word	0x000020a0


	//   ....[19]....
        /*0144*/ 	.word	0x00002110


	//   ....[20]....
        /*0148*/ 	.word	0x00002120


	//   ....[21]....
        /*014c*/ 	.word	0x000021d0


	//   ....[22]....
        /*0150*/ 	.word	0x00002280


	//   ....[23]....
        /*0154*/ 	.word	0x00002290


	//   ....[24]....
        /*0158*/ 	.word	0x00002490


	//   ....[25]....
        /*015c*/ 	.word	0x000024d0


	//   ....[26]....
        /*0160*/ 	.word	0x000059d0


	//   ....[27]....
        /*0164*/ 	.word	0x000059f0


	//   ....[28]....
        /*0168*/ 	.word	0x00005a10


	//   ....[29]....
        /*016c*/ 	.word	0x00005a30


	//   ....[30]....
        /*0170*/ 	.word	0x00005a50


	//   ....[31]....
        /*0174*/ 	.word	0x00005bf0


	//   ....[32]....
        /*0178*/ 	.word	0x00005c10


	//   ....[33]....
        /*017c*/ 	.word	0x00005e60


	//   ....[34]....
        /*0180*/ 	.word	0x00005ed0


	//   ....[35]....
        /*0184*/ 	.word	0x00005f40


	//   ....[36]....
        /*0188*/ 	.word	0x00005fb0


	//   ....[37]....
        /*018c*/ 	.word	0x00006020


	//   ....[38]....
        /*0190*/ 	.word	0x000068b0


	//   ....[39]....
        /*0194*/ 	.word	0x00006920


	//   ....[40]....
        /*0198*/ 	.word	0x00006990


	//   ....[41]....
        /*019c*/ 	.word	0x00006a00


	//   ....[42]....
        /*01a0*/ 	.word	0x00006a70


	//   ....[43]....
        /*01a4*/ 	.word	0x00006af0


	//   ....[44]....
        /*01a8*/ 	.word	0x00006b60


	//   ....[45]....
        /*01ac*/ 	.word	0x00006bd0


	//   ....[46]....
        /*01b0*/ 	.word	0x00006c40


	//   ....[47]....
        /*01b4*/ 	.word	0x00006cb0


	//   ....[48]....
        /*01b8*/ 	.word	0x00006d30


	//   ....[49]....
        /*01bc*/ 	.word	0x00006da0


	//----- nvinfo : EIATTR_EXIT_INSTR_OFFSETS
	.align		4
.L_5909:
        /*01c0*/ 	.byte	0x04, 0x1c
        /*01c2*/ 	.short	(.L_5911 - .L_5910)


	//   ....[0]....
.L_5910:
        /*01c4*/ 	.word	0x00005ca0


	//   ....[1]....
        /*01c8*/ 	.word	0x00005cf0


	//   ....[2]....
        /*01cc*/ 	.word	0x00005e00


	//----- nvinfo : EIATTR_MAX_THREADS
	.align		4
.L_5911:
        /*01d0*/ 	.byte	0x04, 0x05
        /*01d2*/ 	.short	(.L_5913 - .L_5912)
.L_5912:
        /*01d4*/ 	.word	0x00000080
        /*01d8*/ 	.word	0x00000001
        /*01dc*/ 	.word	0x00000001


	//----- nvinfo : EIATTR_CRS_STACK_SIZE
	.align		4
.L_5913:
        /*01e0*/ 	.byte	0x04, 0x1e
        /*01e2*/ 	.short	(.L_5915 - .L_5914)
.L_5914:
        /*01e4*/ 	.word	0x00000000


	//----- nvinfo : EIATTR_CBANK_PARAM_SIZE
	.align		4
.L_5915:
        /*01e8*/ 	.byte	0x03, 0x19
        /*01ea*/ 	.short	0x0088


	//----- nvinfo : EIATTR_PARAM_CBANK
	.align		4
        /*01ec*/ 	.byte	0x04, 0x0a
        /*01ee*/ 	.short	(.L_5917 - .L_5916)
	.align		4
.L_5916:
        /*01f0*/ 	.word	index@(.nv.constant0._ZN18transformer_engine13normalization19ln_fwd_tuned_kernelINS0_13Kernel_traitsI13__nv_bfloat16S3_13__nv_fp8_e4m3fjLj32768ELj4ELj1ELj4ELj16ENS0_18Kernel_traits_baseILj32768ES3_S3_S4_fjLj128EEEEEEEvNS0_19ForwardKernelParamsE)
        /*01f4*/ 	.short	0x0210
        /*01f6*/ 	.short	0x0088


	//----- nvinfo : EIATTR_SW_WAR
	.align		4
.L_5917:
        /*01f8*/ 	.byte	0x04, 0x36
        /*01fa*/ 	.short	(.L_5919 - .L_5918)
.L_5918:
        /*01fc*/ 	.word	0x00000008
.L_5919:


//--------------------- .nv.info._ZN18transformer_engine13normalization19ln_fwd_tuned_kernelINS0_13Kernel_traitsI13__nv_bfloat16S3_13__nv_fp8_e4m3fjLj30720ELj4ELj1ELj4ELj4ENS0_18Kernel_traits_baseILj30720ES3_S3_S4_fjLj128EEEEEEEvNS0_19ForwardKernelParamsE --------------------------
	.section	.nv.info._ZN18transformer_engine13normalization19ln_fwd_tuned_kernelINS0_13Kernel_traitsI13__nv_bfloat16S3_13__nv_fp8_e4m3fjLj30720ELj4ELj1ELj4ELj4ENS0_18Kernel_traits_baseILj30720ES3_S3_S4_fjLj128EEEEEEEvNS0_19ForwardKernelParamsE,"",@"SHT_CUDA_INFO"
	.sectionflags	@""
	.align	4


	//----- nvinfo : EIATTR_CUDA_API_VERSION
	.align		4
        /*0000*/ 	.byte	0x04, 0x37
        /*0002*/ 	.short	(.L_5921 - .L_5920)
.L_5920:
        /*0004*/ 	.word	0x00000082


	//----- nvinfo : EIATTR_KPARAM_INFO
	.align		4
.L_5921:
        /*0008*/ 	.byte	0x04, 0x17
        /*000a*/ 	.short	(.L_5923 - .L_5922)
.L_5922:
        /*000c*/ 	.word	0x00000000
        /*0010*/ 	.short	0x0000
        /*0012*/ 	.short	0x0000
        /*0014*/ 	.byte	0x00, 0xf0, 0x21, 0x02


	//----- nvinfo : EIATTR_SPARSE_MMA_MASK
	.align		4
.L_5923:
        /*0018*/ 	.byte	0x03, 0x50
        /*001a*/ 	.short	0x0000


	//----- nvinfo : EIATTR_MAXREG_COUNT
	.align		4
        /*001c*/ 	.byte	0x03, 0x1b
        /*001e*/ 	.short	0x00ff


	//----- nvinfo : EIATTR_NUM_BARRIERS
	.align		4
        /*0020*/ 	.byte	0x02, 0x4c
        /*0022*/ 	.byte	0x01
	.zero		1


	//----- nvinfo : EIATTR_MERCURY_ISA_VERSION
	.align		4
        /*0024*/ 	.byte	0x03, 0x5f
        /*0026*/ 	.short	0x0101


	//----- nvinfo : EIATTR_COOP_GROUP_MASK_REGIDS
	.align		4
        /*0028*/ 	.byte	0x04, 0x29
        /*002a*/ 	.short	(.L_5925 - .L_5924)


	//   ....[0]....
.L_5924:
        /*002c*/ 	.word	0xffffffff


	//   ....[1]....
        /*0030*/ 	.word	0xffffffff


	//   ....[2]....
        /*0034*/ 	.word	0xffffffff


	//   ....[3]....
        /*0038*/ 	.word	0xffffffff


	//   ....[4]....
        /*003c*/ 	.word	0xffffffff


	//   ....[5]....
        /*0040*/ 	.word	0xffffffff


	//   ....[6]....
        /*0044*/ 	.word	0xffffffff


	//   ....[7]....
        /*0048*/ 	.word	0xffffffff


	//   ....[8]....
        /*004c*/ 	.word	0xffffffff


	//   ....[9]....
        /*0050*/ 	.word	0xffffffff


	//   ....[10]....
        /*0054*/ 	.word	0xffffffff


	//   ....[11]....
        /*0058*/ 	.word	0xffffffff


	//   ....[12]....
        /*005c*/ 	.word	0xffffffff


	//   ....[13]....
        /*0060*/ 	.word	0xffffffff


	//   ....[14]....
        /*0064*/ 	.word	0xffffffff


	//   ....[15]....
        /*0068*/ 	.word	0xffffffff


	//   ....[16]....
        /*006c*/ 	.word	0xffffffff


	//   ....[17]....
        /*0070*/ 	.word	0xffffffff


	//   ....[18]....
        /*0074*/ 	.word	0xffffffff


	//   ....[19]....
        /*0078*/ 	.word	0xffffffff


	//   ....[20]....
        /*007c*/ 	.word	0xffffffff


	//   ....[21]....
        /*0080*/ 	.word	0xffffffff


	//   ....[22]....
        /*0084*/ 	.word	0xffffffff


	//   ....[23]....
        /*0088*/ 	.word	0xffffffff


	//   ....[24]....
        /*008c*/ 	.word	0xffffffff


	//   ....[25]....
        /*0090*/ 	.word	0xffffffff


	//   ....[26]....
        /*0094*/ 	.word	0xffffffff


	//   ....[27]....
        /*0098*/ 	.word	0xffffffff


	//   ....[28]....
        /*009c*/ 	.word	0xffffffff


	//   ....[29]....
        /*00a0*/ 	.word	0xffffffff


	//   ....[30]....
        /*00a4*/ 	.word	0xffffffff


	//   ....[31]....
        /*00a8*/ 	.word	0xffffffff


	//   ....[32]....
        /*00ac*/ 	.word	0xffffffff


	//   ....[33]....
        /*00b0*/ 	.word	0x050000c4


	//   ....[34]....
        /*00b4*/ 	.word	0x050000c4


	//   ....[35]....
        /*00b8*/ 	.word	0x050000c4


	//   ....[36]....
        /*00bc*/ 	.word	0x050000c4


	//   ....[37]....
        /*00c0*/ 	.word	0x050000c4


	//   ....[38]....
        /*00c4*/ 	.word	0x050000c4


	//   ....[39]....
        /*00c8*/ 	.word	0x050000c4


	//   ....[40]....
        /*00cc*/ 	.word	0x050000c4


	//   ....[41]....
        /*00d0*/ 	.word	0x050000c4


	//   ....[42]....
        /*00d4*/ 	.word	0x050000c4


	//   ....[43]....
        /*00d8*/ 	.word	0x050000c4


	//   ....[44]....
        /*00dc*/ 	.word	0x050000c4


	//   ....[45]....
        /*00e0*/ 	.word	0x050000c4


	//   ....[46]....
        /*00e4*/ 	.word	0x050000c4


	//   ....[47]....
        /*00e8*/ 	.word	0x050000c4


	//   ....[48]....
        /*00ec*/ 	.word	0x050000c4


	//   ....[49]....
        /*00f0*/ 	.word	0x050000c4


	//----- nvinfo : EIATTR_COOP_GROUP_INSTR_OFFSETS
	.align		4
.L_5925:
        /*00f4*/ 	.byte	0x04, 0x28
        /*00f6*/ 	.short	(.L_5927 - .L_5926)


	//   ....[0]....
.L_5926:
        /*00f8*/ 	.word	0x000025f0


	//   ....[1]....
        /*00fc*/ 	.word	0x00002610


	//   ....[2]....
        /*0100*/ 	.word	0x00002630


	//   ....[3]....
        /*0104*/ 	.word	0x00002650


	//   ....[4]....
        /*0108*/ 	.word	0x00002670


	//   ....[5]....
        /*010c*/ 	.word	0x00002e20


	//   ....[6]....
        /*0110*/ 	.word	0x00002e40


	//   ....[7]....
        /*0114*/ 	.word	0x00002e60


	//   ....[8]....
        /*0118*/ 	.word	0x00002e80


	//   ....[9]....
        /*011c*/ 	.word	0x00002ea0


	//   ....[10]....
        /*0120*/ 	.word	0x00003020


	//   ....[11]....
        /*0124*/ 	.word	0x00003080


	//   ....[12]....
        /*0128*/ 	.word	0x00003090


	//   ....[13]....
        /*012c*/ 	.word	0x00003150


	//   ....[14]....
        /*0130*/ 	.word	0x00003200


	//   ....[15]....
        /*0134*/ 	.word	0x00003220


	//   ....[16]....
        /*0138*/ 	.word	0x000033d0


	//   ....[17]....
        /*013c*/ 	.word	0x00003410


	//   ....[18]....
        /*0140*/ 	.word	0x000036f0


	//   ....[19]....
        /*0144*/ 	.word	0x00003760


	//   ....[20]....
        /*0148*/ 	.word	0x00003770


	//   ....[21]....
        /*014c*/ 	.word	0x00003830


	//   ....[22]....
        /*0150*/ 	.word	0x000038e0


	//   ....[23]....
        /*0154*/ 	.word	0x00003900


	//   ....[24]....
        /*0158*/ 	.word	0x00003b30


	//   ....[25]....
        /*015c*/ 	.word	0x00003b70


	//   ....[26]....
        /*0160*/ 	.word	0x00006100


	//   ....[27]....
        /*0164*/ 	.word	0x00006120


	//   ....[28]....
        /*0168*/ 	.word	0x00006140


	//   ....[29]....
        /*016c*/ 	.word	0x00006160


	//   ....[30]....
        /*0170*/ 	.word	0x00006180


	//   ....[31]....
        /*0174*/ 	.word	0x00006320


	//   ....[32]....
        /*0178*/ 	.word	0x00006340


	//   ....[33]....
        /*017c*/ 	.word	0x00006580


	//   ....[34]....
        /*0180*/ 	.word	0x000065f0


	//   ....[35]....
        /*0184*/ 	.word	0x00006660


	//   ....[36]....
        /*0188*/ 	.word	0x000066d0


	//   ....[37]....
        /*018c*/ 	.word	0x00006730


	//   ....[38]....
        /*0190*/ 	.word	0x00006f30


	//   ....[39]....
        /*0194*/ 	.word	0x00006fa0


	//   ....[40]....
        /*0198*/ 	.word	0x00007010


	//   ....[41]....
        /*019c*/ 	.word	0x00007080


	//   ....[42]....
        /*01a0*/ 	.word	0x000070f0


	//   ....[43]....
        /*01a4*/ 	.word	0x00007170


	//   ....[44]....
        /*01a8*/ 	.word	0x000071e0


	//   ....[45]....
        /*01ac*/ 	.word	0x00007250


	//   ....[46]....
        /*01b0*/ 	.word	0x000072c0


	//   ....[47]....
        /*01b4*/ 	.word	0x00007330


	//   ....[48]....
        /*01b8*/ 	.word	0x000073b0


	//   ....[49]....
        /*01bc*/ 	.word	0x00007420


	//----- nvinfo : EIATTR_EXIT_INSTR_OFFSETS
	.align		4
.L_5927:
        /*01c0*/ 	.byte	0x04, 0x1c
        /*01c2*/ 	.short	(.L_5929 - .L_5928)


	//   ....[0]....
.L_5928:
        /*01c4*/ 	.word	0x000063d0


	//   ....[1]....
        /*01c8*/ 	.word	0x00006420


	//   ....[2]....
        /*01cc*/ 	.word	0x00006520


	//----- nvinfo : EIATTR_MAX_THREADS
	.align		4
.L_5929:
        /*01d0*/ 	.byte	0x04, 0x05
        /*01d2*/ 	.short	(.L_5931 - .L_5930)
.L_5930:
        /*01d4*/ 	.word	0x00000080
        /*01d8*/ 	.word	0x00000001
        /*01dc*/ 	.word	0x00000001


	//----- nvinfo : EIATTR_CRS_STACK_SIZE
	.align		4
.L_5931:
        /*01e0*/ 	.byte	0x04, 0x1e
        /*01e2*/ 	.short	(.L_5933 - .L_5932)
.L_5932:
        /*01e4*/ 	.word	0x00000000


	//----- nvinfo : EIATTR_CBANK_PARAM_SIZE
	.align		4
.L_5933:
        /*01e8*/ 	.byte	0x03, 0x19
        /*01ea*/ 	.short	0x0088


	//----- nvinfo : EIATTR_PARAM_CBANK
	.align		4
        /*01ec*/ 	.byte	0x04, 0x0a
        /*01ee*/ 	.short	(.L_5935 - .L_5934)
	.align		4
.L_5934:
        /*01f0*/ 	.word	index@(.nv.constant0._ZN18transformer_engine13normalization19ln_fwd_tuned_kernelINS0_13Kernel_traitsI13__nv_bfloat16S3_13__nv_fp8_e4m3fjLj30720ELj4ELj1ELj4ELj4ENS0_18Kernel_traits_baseILj30720ES3_S3_S4_fjLj128EEEEEEEvNS0_19ForwardKernelParamsE)
        /*01f4*/ 	.short	0x0210
        /*01f6*/ 	.short	0x0088


	//----- nvinfo : EIATTR_SW_WAR
	.align		4
.L_5935:
        /*01f8*/ 	.byte	0x04, 0x36
        /*01fa*/ 	.short	(.L_5937 - .L_5936)
.L_5936:
        /*01fc*/ 	.word	0x00000008
.L_5937:


//--------------------- .nv.info._ZN18transformer_engine13normalization19ln_fwd_tuned_kernelINS0_13Kernel_traitsI13__nv_bfloat16S3_13__nv_fp8_e4m3fjLj25600ELj2ELj1ELj4ELj8ENS0_18Kernel_traits_baseILj25600ES3_S3_S4_fjLj128EEEEEEEvNS0_19ForwardKernelParamsE --------------------------
	.section	.nv.info._ZN18transformer_engine13normalization19ln_fwd_tuned_kernelINS0_13Kernel_traitsI13__nv_bfloat16S3_13__nv_fp8_e4m3fjLj25600ELj2ELj1ELj4ELj8ENS0_18Kernel_traits_baseILj25600ES3_S3_S4_fjLj128EEEEEEEvNS0_19ForwardKernelParamsE,"",@"SHT_CUDA_INFO"
	.sectionflags	@""
	.align	4


	//----- nvinfo : EIATTR_CUDA_API_VERSION
	.align		4
        /*0000*/ 	.byte	0x04, 0x37
        /*0002*/ 	.short	(.L_5939 - .L_5938)
.L_5938:
        /*0004*/ 	.word	0x00000082


	//----- nvinfo : EIATTR_KPARAM_INFO
	.align		4
.L_5939:
        /*0008*/ 	.byte	0x04, 0x17
        /*000a*/ 	.short	(.L_5941 - .L_5940)
.L_5940:
        /*000c*/ 	.word	0x00000000
        /*0010*/ 	.short	0x0000
        /*0012*/ 	.short	0x0000
        /*0014*/ 	.byte	0x00, 0xf0, 0x21, 0x02


	//----- nvinfo : EIATTR_SPARSE_MMA_MASK
	.align		4
.L_5941:
        /*0018*/ 	.byte	0x03, 0x50
        /*001a*/ 	.short	0x0000


	//----- nvinfo : EIATTR_MAXREG_COUNT
	.align		4
        /*001c*/ 	.byte	0x03, 0x1b
        /*001e*/ 	.short	0x00ff


	//----- nvinfo : EIATTR_NUM_BARRIERS
	.align		4
        /*0020*/ 	.byte	0x02, 0x4c
        /*0022*/ 	.byte	0x01
	.zero		1


	//----- nvinfo : EIATTR_ANNOTATIONS
	.align		4
        /*0024*/ 	.byte	0x04, 0x55
        /*0026*/ 	.short	(.L_5943 - .L_5942)


	//   ....[0]....
.L_5942:
        /* <DEDUP_REMOVED lines=67> */


	//----- nvinfo : EIATTR_MERCURY_ISA_VERSION
	.align		4
.L_5943:
        /*0448*/ 	.byte	0x03, 0x5f
        /*044a*/ 	.short	0x0101


	//----- nvinfo : EIATTR_COOP_GROUP_MASK_REGIDS
	.align		4
        /*044c*/ 	.byte	0x04, 0x29
        /*044e*/ 	.short	(.L_5945 - .L_5944)


	//   ....[0]....
.L_5944:
        /*0450*/ 	.word	0xffffffff


	//   ....[1]....
        /*0454*/ 	.word	0xffffffff


	//   ....[2]....
        /*0458*/ 	.word	0xffffffff


	//   ....[3]....
        /*045c*/ 	.word	0xffffffff


	//   ....[4]....
        /*0460*/ 	.word	0xffffffff


	//   ....[5]....
        /*0464*/ 	.word	0xffffffff


	//   ....[6]....
        /*0468*/ 	.word	0xffffffff


	//   ....[7]....
        /*046c*/ 	.word	0xffffffff


	//   ....[8]....
        /*0470*/ 	.word	0xffffffff


	//   ....[9]....
        /*0474*/ 	.word	0xffffffff


	//   ....[10]....
        /*0478*/ 	.word	0xffffffff


	//   ....[11]....
        /*047c*/ 	.word	0xffffffff


	//   ....[12]....
        /*0480*/ 	.word	0xffffffff


	//   ....[13]....
        /*0484*/ 	.word	0xffffffff


	//   ....[14]....
        /*0488*/ 	.word	0xffffffff


	//   ....[15]....
        /*048c*/ 	.word	0xffffffff


	//   ....[16]....
        /*0490*/ 	.word	0xffffffff


	//   ....[17]....
        /*0494*/ 	.word	0xffffffff


	//   ....[18]....
        /*0498*/ 	.word	0xffffffff


	//   ....[19]....
        /*049c*/ 	.word	0xffffffff


	//   ....[20]....
        /*04a0*/ 	.word	0xffffffff


	//   ....[21]....
        /*04a4*/ 	.word	0xffffffff


	//   ....[22]....
        /*04a8*/ 	.word	0xffffffff


	//   ....[23]....
        /*04ac*/ 	.word	0xffffffff


	//   ....[24]....
        /*04b0*/ 	.word	0xffffffff


	//   ....[25]....
        /*04b4*/ 	.word	0xffffffff


	//   ....[26]....
        /*04b8*/ 	.word	0xffffffff


	//   ....[27]....
        /*04bc*/ 	.word	0xffffffff


	//   ....[28]....
        /*04c0*/ 	.word	0xffffffff


	//   ....[29]....
        /*04c4*/ 	.word	0xffffffff


	//   ....[30]....
        /*04c8*/ 	.word	0x05000067


	//   ....[31]....
        /*04cc*/ 	.word	0x05000067


	//   ....[32]....
        /*04d0*/ 	.word	0x05000067


	//   ....[33]....
        /*04d4*/ 	.word	0x05000067


	//   ....[34]....
        /*04d8*/ 	.word	0x05000067


	//   ....[35]....
        /*04dc*/ 	.word	0x05000067


	//   ....[36]....
        /*04e0*/ 	.word	0x05000067


	//   ....[37]....
        /*04e4*/ 	.word	0x05000067


	//   ....[38]....
        /*04e8*/ 	.word	0x05000067


	//   ....[39]....
        /*04ec*/ 	.word	0x05000067


	//   ....[40]....
        /*04f0*/ 	.word	0x05000067


	//   ....[41]....
        /*04f4*/ 	.word	0x05000067


	//   ....[42]....
        /*04f8*/ 	.word	0x05000067


	//   ....[43]....
        /*04fc*/ 	.word	0x05000067


	//   ....[44]....
        /*0500*/ 	.word	0x05000067


	//   ....[45]....
        /*0504*/ 	.word	0x05000067


	//   ....[46]....
        /*0508*/ 	.word	0x05000067


	//----- nvinfo : EIATTR_COOP_GROUP_INSTR_OFFSETS
	.align		4
.L_5945:
        /*050c*/ 	.byte	0x04, 0x28
        /*050e*/ 	.short	(.L_5947 - .L_5946)


	//   ....[0]....
.L_5946:
        /*0510*/ 	.word	0x000035b0


	//   ....[1]....
        /*0514*/ 	.word	0x000035d0


	//   ....[2]....
        /*0518*/ 	.word	0x000035f0


	//   ....[3]....
        /*051c*/ 	.word	0x00003610


	//   ....[4]....
        /*0520*/ 	.word	0x00003630


	//   ....[5]....
        /*0524*/ 	.word	0x000042e0


	//   ....[6]....
        /*0528*/ 	.word	0x00004300


	//   ....[7]....
        /*052c*/ 	.word	0x00004320


	//   ....[8]....
        /*0530*/ 	.word	0x00004340


	//   ....[9]....
        /*0534*/ 	.word	0x00004360


	//   ....[10]....
        /*0538*/ 	.word	0x00004450


	//   ....[11]....
        /*053c*/ 	.word	0x00004540


	//   ....[12]....
        /*0540*/ 	.word	0x00004550


	//   ....[13]....
        /*0544*/ 	.word	0x00004690


	//   ....[14]....
        /*0548*/ 	.word	0x000046b0


	//   ....[15]....
        /*054c*/ 	.word	0x000046c0


	//   ....[16]....
        /*0550*/ 	.word	0x000048c0


	//   ....[17]....
        /*0554*/ 	.word	0x000048e0


	//   ....[18]....
        /*0558*/ 	.word	0x00004bf0


	//   ....[19]....
        /*055c*/ 	.word	0x00004c60


	//   ....[20]....
        /*0560*/ 	.word	0x00004c70


	//   ....[21]....
        /*0564*/ 	.word	0x00004e70


	//   ....[22]....
        /*0568*/ 	.word	0x00004e80


	//   ....[23]....
        /*056c*/ 	.word	0x00009810


	//   ....[24]....
        /*0570*/ 	.word	0x00009830


	//   ....[25]....
        /*0574*/ 	.word	0x00009850


	//   ....[26]....
        /*0578*/ 	.word	0x00009870


	//   ....[27]....
        /*057c*/ 	.word	0x00009890


	//   ....[28]....
        /*0580*/ 	.word	0x00009a60


	//   ....[29]....
        /*0584*/ 	.word	0x00009a80


	//   ....[30]....
        /*0588*/ 	.word	0x00009cf0


	//   ....[31]....
        /*058c*/ 	.word	0x00009d50


	//   ....[32]....
        /*0590*/ 	.word	0x00009db0


	//   ....[33]....
        /*0594*/ 	.word	0x00009e10


	//   ....[34]....
        /*0598*/ 	.word	0x00009e70


	//   ....[35]....
        /*059c*/ 	.word	0x0000ab80


	//   ....[36]....
        /*05a0*/ 	.word	0x0000abe0


	//   ....[37]....
        /*05a4*/ 	.word	0x0000ac40


	//   ....[38]....
        /*05a8*/ 	.word	0x0000aca0


	//   ....[39]....
        /*05ac*/ 	.word	0x0000ad00


	//   ....[40]....
        /*05b0*/ 	.word	0x0000ad90


	//   ....[41]....
        /*05b4*/ 	.word	0x0000ae00


	//   ....[42]....
        /*05b8*/ 	.word	0x0000ae70


	//   ....[43]....
        /*05bc*/ 	.word	0x0000aee0


	//   ....[44]....
        /*05c0*/ 	.word	0x0000af50


	//   ....[45]....
        /*05c4*/ 	.word	0x0000afd0


	//   ....[46]....
        /*05c8*/ 	.word	0x0000b040


	//----- nvinfo : EIATTR_EXIT_INSTR_OFFSETS
	.align		4
.L_5947:
        /*05cc*/ 	.byte	0x04, 0x1c
        /*05ce*/ 	.short	(.L_5949 - .L_5948)


	//   ....[0]....
.L_5948:
        /*05d0*/ 	.word	0x00009b10


	//   ....[1]....
        /*05d4*/ 	.word	0x00009b80


	//   ....[2]....
        /*05d8*/ 	.word	0x00009c90


	//----- nvinfo : EIATTR_MAX_THREADS
	.align		4
.L_5949:
        /*05dc*/ 	.byte	0x04, 0x05
        /*05de*/ 	.short	(.L_5951 - .L_5950)
.L_5950:
        /*05e0*/ 	.word	0x00000080
        /*05e4*/ 	.word	0x00000001
        /*05e8*/ 	.word	0x00000001


	//----- nvinfo : EIATTR_CRS_STACK_SIZE
	.align		4
.L_5951:
        /*05ec*/ 	.byte	0x04, 0x1e
        /*05ee*/ 	.short	(.L_5953 - .L_5952)
.L_5952:
        /*05f0*/ 	.word	0x00000000


	//----- nvinfo : EIATTR_CBANK_PARAM_SIZE
	.align		4
.L_5953:
        /*05f4*/ 	.byte	0x03, 0x19
        /*05f6*/ 	.short	0x0088


	//----- nvinfo : EIATTR_PARAM_CBANK
	.align		4
        /*05f8*/ 	.byte	0x04, 0x0a
        /*05fa*/ 	.short	(.L_5955 - .L_5954)
	.align		4
.L_5954:
        /*05fc*/ 	.word	index@(.nv.constant0._ZN18transformer_engine13normalization19ln_fwd_tuned_kernelINS0_13Kernel_traitsI13__nv_bfloat16S3_13__nv_fp8_e4m3fjLj25600ELj2ELj1ELj4ELj8ENS0_18Kernel_traits_baseILj25600ES3_S3_S4_fjLj128EEEEEEEvNS0_19ForwardKernelParamsE)
        /*0600*/ 	.short	0x0210
        /*0602*/ 	.short	0x0088


	//----- nvinfo : EIATTR_SW_WAR
	.align		4
.L_5955:
        /*0604*/ 	.byte	0x04, 0x36
        /*0606*/ 	.short	(.L_5957 - .L_5956)
.L_5956:
        /*0608*/ 	.word	0x00000008
.L_5957:


//--------------------- .nv.info._ZN18transformer_engine13normalization19ln_fwd_tuned_kernelINS0_13Kernel_traitsI13__nv_bfloat16S3_13__nv_fp8_e4m3fjLj24576ELj2ELj1ELj4ELj16ENS0_18Kernel_traits_baseILj24576ES3_S3_S4_fjLj128EEEEEEEvNS0_19ForwardKernelParamsE --------------------------
	.section	.nv.info._ZN18transformer_engine13normalization19ln_fwd_tuned_kernelINS0_13Kernel_traitsI13__nv_bfloat16S3_13__nv_fp8_e4m3fjLj24576ELj2ELj1ELj4ELj16ENS0_18Kernel_traits_baseILj24576ES3_S3_S4_fjLj128EEEEEEEvNS0_19ForwardKernelParamsE,"",@"SHT_CUDA_INFO"
	.sectionflags	@""
	.align	4


	//----- nvinfo : EIATTR_CUDA_API_VERSION
	.align		4
        /*0000*/ 	.byte	0x04, 0x37
        /*0002*/ 	.short	(.L_5959 - .L_5958)
.L_5958:
        /*0004*/ 	.word	0x00000082


	//----- nvinfo : EIATTR_KPARAM_INFO
	.align		4
.L_5959:
        /*0008*/ 	.byte	0x04, 0x17
        /*000a*/ 	.short	(.L_5961 - .L_5960)
.L_5960:
        /*000c*/ 	.word	0x00000000
        /*0010*/ 	.short	0x0000
        /*0012*/ 	.short	0x0000
        /*0014*/ 	.byte	0x00, 0xf0, 0x21, 0x02


	//----- nvinfo : EIATTR_SPARSE_MMA_MASK
	.align		4
.L_5961:
        /*0018*/ 	.byte	0x03, 0x50
        /*001a*/ 	.short	0x0000


	//----- nvinfo : EIATTR_MAXREG_COUNT
	.align		4
        /*001c*/ 	.byte	0x03, 0x1b
        /*001e*/ 	.short	0x00ff


	//----- nvinfo : EIATTR_NUM_BARRIERS
	.align		4
        /*0020*/ 	.byte	0x02, 0x4c
        /*0022*/ 	.byte	0x01
	.zero		1


	//----- nvinfo : EIATTR_MERCURY_ISA_VERSION
	.align		4
        /*0024*/ 	.byte	0x03, 0x5f
        /*0026*/ 	.short	0x0101


	//----- nvinfo : EIATTR_COOP_GROUP_MASK_REGIDS
	.align		4
        /*0028*/ 	.byte	0x04, 0x29
        /*002a*/ 	.short	(.L_5963 - .L_5962)


	//   ....[0]....
.L_5962:
        /*002c*/ 	.word	0xffffffff


	//   ....[1]....
        /*0030*/ 	.word	0xffffffff


	//   ....[2]....
        /*0034*/ 	.word	0xffffffff


	//   ....[3]....
        /*0038*/ 	.word	0xffffffff


	//   ....[4]....
        /*003c*/ 	.word	0xffffffff


	//   ....[5]....
        /*0040*/ 	.word	0xffffffff


	//   ....[6]....
        /*0044*/ 	.word	0xffffffff


	//   ....[7]....
        /*0048*/ 	.word	0xffffffff


	//   ....[8]....
        /*004c*/ 	.word	0xffffffff


	//   ....[9]....
        /*0050*/ 	.word	0xffffffff


	//   ....[10]....
        /*0054*/ 	.word	0xffffffff


	//   ....[11]....
        /*0058*/ 	.word	0xffffffff


	//   ....[12]....
        /*005c*/ 	.word	0xffffffff


	//   ....[13]....
        /*0060*/ 	.word	0xffffffff


	//   ....[14]....
        /*0064*/ 	.word	0xffffffff


	//   ....[15]....
        /*0068*/ 	.word	0xffffffff


	//   ....[16]....
        /*006c*/ 	.word	0xffffffff


	//   ....[17]....
        /*0070*/ 	.word	0xffffffff


	//   ....[18]....
        /*0074*/ 	.word	0xffffffff


	//   ....[19]....
        /*0078*/ 	.word	0xffffffff


	//   ....[20]....
        /*007c*/ 	.word	0xffffffff


	//   ....[21]....
        /*0080*/ 	.word	0xffffffff


	//   ....[22]....
        /*0084*/ 	.word	0xffffffff


	//   ....[23]....
        /*0088*/ 	.word	0xffffffff


	//   ....[24]....
        /*008c*/ 	.word	0xffffffff


	//   ....[25]....
        /*0090*/ 	.word	0xffffffff


	//   ....[26]....
        /*0094*/ 	.word	0xffffffff


	//   ....[27]....
        /*0098*/ 	.word	0xffffffff


	//   ....[28]....
        /*009c*/ 	.word	0xffffffff


	//   ....[29]....
        /*00a0*/ 	.word	0xffffffff


	//   ....[30]....
        /*00a4*/ 	.word	0x05000064


	//   ....[31]....
        /*00a8*/ 	.word	0x05000064


	//   ....[32]....
        /*00ac*/ 	.word	0x05000064


	//   ....[33]....
        /*00b0*/ 	.word	0x05000064


	//   ....[34]....
        /*00b4*/ 	.word	0x05000064


	//   ....[35]....
        /*00b8*/ 	.word	0x05000064


	//   ....[36]....
        /*00bc*/ 	.word	0x05000064


	//   ....[37]....
        /*00c0*/ 	.word	0x05000064


	//   ....[38]....
        /*00c4*/ 	.word	0x05000064


	//   ....[39]....
        /*00c8*/ 	.word	0x05000064


	//   ....[40]....
        /*00cc*/ 	.word	0x05000064


	//   ....[41]....
        /*00d0*/ 	.word	0x05000064


	//   ....[42]....
        /*00d4*/ 	.word	0x05000064


	//   ....[43]....
        /*00d8*/ 	.word	0x05000064


	//   ....[44]....
        /*00dc*/ 	.word	0x05000064


	//   ....[45]....
        /*00e0*/ 	.word	0x05000064


	//   ....[46]....
        /*00e4*/ 	.word	0x05000064


	//----- nvinfo : EIATTR_COOP_GROUP_INSTR_OFFSETS
	.align		4
.L_5963:
        /*00e8*/ 	.byte	0x04, 0x28
        /*00ea*/ 	.short	(.L_5965 - .L_5964)


	//   ....[0]....
.L_5964:
        /*00ec*/ 	.word	0x00001580


	//   ....[1]....
        /*00f0*/ 	.word	0x000015a0


	//   ....[2]....
        /*00f4*/ 	.word	0x000015c0


	//   ....[3]....
        /*00f8*/ 	.word	0x000015e0


	//   ....[4]....
        /*00fc*/ 	.word	0x00001600


	//   ....[5]....
        /*0100*/ 	.word	0x00002230


	//   ....[6]....
        /*0104*/ 	.word	0x00002250


	//   ....[7]....
        /*0108*/ 	.word	0x00002270


	//   ....[8]....
        /*010c*/ 	.word	0x00002290


	//   ....[9]....
        /*0110*/ 	.word	0x000022b0


	//   ....[10]....
        /*0114*/ 	.word	0x00002430


	//   ....[11]....
        /*0118*/ 	.word	0x00002490


	//   ....[12]....
        /*011c*/ 	.word	0x000024a0


	//   ....[13]....
        /*0120*/ 	.word	0x00002550


	//   ....[14]....
        /*0124*/ 	.word	0x000025f0


	//   ....[15]....
        /*0128*/ 	.word	0x00002610


	//   ....[16]....
        /*012c*/ 	.word	0x00002800


	//   ....[17]....
        /*0130*/ 	.word	0x00002830


	//   ....[18]....
        /*0134*/ 	.word	0x00002ae0


	//   ....[19]....
        /*0138*/ 	.word	0x00002b50


	//   ....[20]....
        /*013c*/ 	.word	0x00002b60


	//   ....[21]....
        /*0140*/ 	.word	0x00002d40


	//   ....[22]....
        /*0144*/ 	.word	0x00002d80


	//   ....[23]....
        /*0148*/ 	.word	0x00007b70


	//   ....[24]....
        /*014c*/ 	.word	0x00007b90


	//   ....[25]....
        /*0150*/ 	.word	0x00007bb0


	//   ....[26]....
        /*0154*/ 	.word	0x00007bd0


	//   ....[27]....
        /*0158*/ 	.word	0x00007bf0


	//   ....[28]....
        /*015c*/ 	.word	0x00007d90


	//   ....[29]....
        /*0160*/ 	.word	0x00007db0


	//   ....[30]....
        /*0164*/ 	.word	0x00008020


	//   ....[31]....
        /*0168*/ 	.word	0x00008090


	//   ....[32]....
        /*016c*/ 	.word	0x00008100


	//   ....[33]....
        /*0170*/ 	.word	0x00008170


	//   ....[34]....
        /*0174*/ 	.word	0x000081e0


	//   ....[35]....
        /*0178*/ 	.word	0x00008e60


	//   ....[36]....
        /*017c*/ 	.word	0x00008ed0


	//   ....[37]....
        /*0180*/ 	.word	0x00008f40


	//   ....[38]....
        /*0184*/ 	.word	0x00008fb0


	//   ....[39]....
        /*0188*/ 	.word	0x00009020


	//   ....[40]....
        /*018c*/ 	.word	0x000090b0


	//   ....[41]....
        /*0190*/ 	.word	0x00009120


	//   ....[42]....
        /*0194*/ 	.word	0x00009190


	//   ....[43]....
        /*0198*/ 	.word	0x00009200


	//   ....[44]....
        /*019c*/ 	.word	0x00009270


	//   ....[45]....
        /*01a0*/ 	.word	0x000092f0


	//   ....[46]....
        /*01a4*/ 	.word	0x00009360


	//----- nvinfo : EIATTR_EXIT_INSTR_OFFSETS
	.align		4
.L_5965:
        /*01a8*/ 	.byte	0x04, 0x1c
        /*01aa*/ 	.short	(.L_5967 - .L_5966)


	//   ....[0]....
.L_5966:
        /*01ac*/ 	.word	0x00007e40


	//   ....[1]....
        /*01b0*/ 	.word	0x00007ea0


	//   ....[2]....
        /*01b4*/ 	.word	0x00007fc0


	//----- nvinfo : EIATTR_MAX_THREADS
	.align		4
.L_5967:
        /*01b8*/ 	.byte	0x04, 0x05
        /*01ba*/ 	.short	(.L_5969 - .L_5968)
.L_5968:
        /*01bc*/ 	.word	0x00000080
        /*01c0*/ 	.word	0x00000001
        /*01c4*/ 	.word	0x00000001


	//----- nvinfo : EIATTR_CRS_STACK_SIZE
	.align		4
.L_5969:
        /*01c8*/ 	.byte	0x04, 0x1e
        /*01ca*/ 	.short	(.L_5971 - .L_5970)
.L_5970:
        /*01cc*/ 	.word	0x00000000


	//----- nvinfo : EIATTR_CBANK_PARAM_SIZE
	.align		4
.L_5971:
        /*01d0*/ 	.byte	0x03, 0x19
        /*01d2*/ 	.short	0x0088


	//----- nvinfo : EIATTR_PARAM_CBANK
	.align		4
        /*01d4*/ 	.byte	0x04, 0x0a
        /*01d6*/ 	.short	(.L_5973 - .L_5972)
	.align		4
.L_5972:
        /*01d8*/ 	.word	index@(.nv.constant0._ZN18transformer_engine13normalization19ln_fwd_tuned_kernelINS0_13Kernel_traitsI13__nv_bfloat16S3_13__nv_fp8_e4m3fjLj24576ELj2ELj1ELj4ELj16ENS0_18Kernel_traits_baseILj24576ES3_S3_S4_fjLj128EEEEEEEvNS0_19ForwardKernelParamsE)
        /*01dc*/ 	.short	0x0210
        /*01de*/ 	.short	0x0088


	//----- nvinfo : EIATTR_SW_WAR
	.align		4
.L_5973:
        /*01e0*/ 	.byte	0x04, 0x36
        /*01e2*/ 	.short	(.L_5975 - .L_5974)
.L_5974:
        /*01e4*/ 	.word	0x00000008
.L_5975:


//--------------------- .nv.info._ZN18transformer_engine13normalization19ln_fwd_tuned_kernelINS0_13Kernel_traitsI13__nv_bfloat16S3_13__nv_fp8_e4m3fjLj20480ELj2ELj1ELj4ELj16ENS0_18Kernel_traits_baseILj20480ES3_S3_S4_fjLj128EEEEEEEvNS0_19ForwardKernelParamsE --------------------------
	.section	.nv.info._ZN18transformer_engine13normalization19ln_fwd_tuned_kernelINS0_13Kernel_traitsI13__nv_bfloat16S3_13__nv_fp8_e4m3fjLj20480ELj2ELj1ELj4ELj16ENS0_18Kernel_traits_baseILj20480ES3_S3_S4_fjLj128EEEEEEEvNS0_19ForwardKernelParamsE,"",@"SHT_CUDA_INFO"
	.sectionflags	@""
	.align	4


	//----- nvinfo : EIATTR_CUDA_API_VERSION
	.align		4
        /*0000*/ 	.byte	0x04, 0x37
        /*0002*/ 	.short	(.L_5977 - .L_5976)
.L_5976:
        /*0004*/ 	.word	0x00000082


	//----- nvinfo : EIATTR_KPARAM_INFO
	.align		4
.L_5977:
        /*0008*/ 	.byte	0x04, 0x17
        /*000a*/ 	.short	(.L_5979 - .L_5978)
.L_5978:
        /*000c*/ 	.word	0x00000000
        /*0010*/ 	.short	0x0000
        /*0012*/ 	.short	0x0000
        /*0014*/ 	.byte	0x00, 0xf0, 0x21, 0x02


	//----- nvinfo : EIATTR_SPARSE_MMA_MASK
	.align		4
.L_5979:
        /*0018*/ 	.byte	0x03, 0x50
        /*001a*/ 	.short	0x0000


	//----- nvinfo : EIATTR_MAXREG_COUNT
	.align		4
        /*001c*/ 	.byte	0x03, 0x1b
        /*001e*/ 	.short	0x00ff


	//----- nvinfo : EIATTR_NUM_BARRIERS
	.align		4
        /*0020*/ 	.byte	0x02, 0x4c
        /*0022*/ 	.byte	0x01
	.zero		1


	//----- nvinfo : EIATTR_MERCURY_ISA_VERSION
	.align		4
        /*0024*/ 	.byte	0x03, 0x5f
        /*0026*/ 	.short	0x0101


	//----- nvinfo : EIATTR_COOP_GROUP_MASK_REGIDS
	.align		4
        /*0028*/ 	.byte	0x04, 0x29
        /*002a*/ 	.short	(.L_5981 - .L_5980)


	//   ....[0]....
.L_5980:
        /*002c*/ 	.word	0xffffffff


	//   ....[1]....
        /*0030*/ 	.word	0xffffffff


	//   ....[2]....
        /*0034*/ 	.word	0xffffffff


	//   ....[3]....
        /*0038*/ 	.word	0xffffffff


	//   ....[4]....
        /*003c*/ 	.word	0xffffffff


	//   ....[5]....
        /*0040*/ 	.word	0xffffffff


	//   ....[6]....
        /*0044*/ 	.word	0xffffffff


	//   ....[7]....
        /*0048*/ 	.word	0xffffffff


	//   ....[8]....
        /*004c*/ 	.word	0xffffffff


	//   ....[9]....
        /*0050*/ 	.word	0xffffffff


	//   ....[10]....
        /*0054*/ 	.word	0xffffffff


	//   ....[11]....
        /*0058*/ 	.word	0xffffffff


	//   ....[12]....
        /*005c*/ 	.word	0xffffffff


	//   ....[13]....
        /*0060*/ 	.word	0xffffffff


	//   ....[14]....
        /*0064*/ 	.word	0xffffffff


	//   ....[15]....
        /*0068*/ 	.word	0xffffffff


	//   ....[16]....
        /*006c*/ 	.word	0xffffffff


	//   ....[17]....
        /*0070*/ 	.word	0xffffffff


	//   ....[18]....
        /*0074*/ 	.word	0xffffffff


	//   ....[19]....
        /*0078*/ 	.word	0xffffffff


	//   ....[20]....
        /*007c*/ 	.word	0xffffffff


	//   ....[21]....
        /*0080*/ 	.word	0xffffffff


	//   ....[22]....
        /*0084*/ 	.word	0xffffffff


	//   ....[23]....
        /*0088*/ 	.word	0xffffffff


	//   ....[24]....
        /*008c*/ 	.word	0xffffffff


	//   ....[25]....
        /*0090*/ 	.word	0xffffffff


	//   ....[26]....
        /*0094*/ 	.word	0xffffffff


	//   ....[27]....
        /*0098*/ 	.word	0xffffffff


	//   ....[28]....
        /*009c*/ 	.word	0xffffffff


	//   ....[29]....
        /*00a0*/ 	.word	0xffffffff


	//   ....[30]....
        /*00a4*/ 	.word	0x05000054


	//   ....[31]....
        /*00a8*/ 	.word	0x05000054


	//   ....[32]....
        /*00ac*/ 	.word	0x05000054


	//   ....[33]....
        /*00b0*/ 	.word	0x05000054


	//   ....[34]....
        /*00b4*/ 	.word	0x05000054


	//   ....[35]....
        /*00b8*/ 	.word	0x05000054


	//   ....[36]....
        /*00bc*/ 	.word	0x05000054


	//   ....[37]....
        /*00c0*/ 	.word	0x05000054


	//   ....[38]....
        /*00c4*/ 	.word	0x05000054


	//   ....[39]....
        /*00c8*/ 	.word	0x05000054


	//   ....[40]....
        /*00cc*/ 	.word	0x05000054


	//   ....[41]....
        /*00d0*/ 	.word	0x05000054


	//   ....[42]....
        /*00d4*/ 	.word	0x05000054


	//   ....[43]....
        /*00d8*/ 	.word	0x05000054


	//   ....[44]....
        /*00dc*/ 	.word	0x05000054


	//   ....[45]....
        /*00e0*/ 	.word	0x05000054


	//   ....[46]....
        /*00e4*/ 	.word	0x05000054


	//----- nvinfo : EIATTR_COOP_GROUP_INSTR_OFFSETS
	.align		4
.L_5981:
        /*00e8*/ 	.byte	0x04, 0x28
        /*00ea*/ 	.short	(.L_5983 - .L_5982)


	//   ....[0]....
.L_5982:
        /*00ec*/ 	.word	0x00001220


	//   ....[1]....
        /*00f0*/ 	.word	0x00001240


	//   ....[2]....
        /*00f4*/ 	.word	0x00001260


	//   ....[3]....
        /*00f8*/ 	.word	0x00001280


	//   ....[4]....
        /*00fc*/ 	.word	0x000012a0


	//   ....[5]....
        /*0100*/ 	.word	0x00001cd0


	//   ....[6]....
        /*0104*/ 	.word	0x00001cf0


	//   ....[7]....
        /*0108*/ 	.word	0x00001d10


	//   ....[8]....
        /*010c*/ 	.word	0x00001d30


	//   ....[9]....
        /*0110*/ 	.word	0x00001d50


	//   ....[10]....
        /*0114*/ 	.word	0x00001ed0


	//   ....[11]....
        /*0118*/ 	.word	0x00001f30


	//   ....[12]....
        /*011c*/ 	.word	0x00001f40


	//   ....[13]....
        /*0120*/ 	.word	0x00001ff0


	//   ....[14]....
        /*0124*/ 	.word	0x000020a0


	//   ....[15]....
        /*0128*/ 	.word	0x000020b0


	//   ....[16]....
        /*012c*/ 	.word	0x00002280


	//   ....[17]....
        /*0130*/ 	.word	0x000022c0


	//   ....[18]....
        /*0134*/ 	.word	0x00002570


	//   ....[19]....
        /*0138*/ 	.word	0x000025d0


	//   ....[20]....
        /*013c*/ 	.word	0x000025e0


	//   ....[21]....
        /*0140*/ 	.word	0x000027d0


	//   ....[22]....
        /*0144*/ 	.word	0x00002860


	//   ....[23]....
        /*0148*/ 	.word	0x000068d0


	//   ....[24]....
        /*014c*/ 	.word	0x000068f0


	//   ....[25]....
        /*0150*/ 	.word	0x00006910


	//   ....[26]....
        /*0154*/ 	.word	0x00006930


	//   ....[27]....
        /*0158*/ 	.word	0x00006950


	//   ....[28]....
        /*015c*/ 	.word	0x00006af0


	//   ....[29]....
        /*0160*/ 	.word	0x00006b10


	//   ....[30]....
        /*0164*/ 	.word	0x00006d60


	//   ....[31]....
        /*0168*/ 	.word	0x00006dd0


	//   ....[32]....
        /*016c*/ 	.word	0x00006e40


	//   ....[33]....
        /*0170*/ 	.word	0x00006eb0


	//   ....[34]....
        /*0174*/ 	.word	0x00006f20


	//   ....[35]....
        /*0178*/ 	.word	0x000079a0


	//   ....[36]....
        /*017c*/ 	.word	0x00007a10


	//   ....[37]....
        /*0180*/ 	.word	0x00007a80


	//   ....[38]....
        /*0184*/ 	.word	0x00007af0


	//   ....[39]....
        /*0188*/ 	.word	0x00007b60


	//   ....[40]....
        /*018c*/ 	.word	0x00007be0


	//   ....[41]....
        /*0190*/ 	.word	0x00007c50


	//   ....[42]....
        /*0194*/ 	.word	0x00007cc0


	//   ....[43]....
        /*0198*/ 	.word	0x00007d30


	//   ....[44]....
        /*019c*/ 	.word	0x00007da0


	//   ....[45]....
        /*01a0*/ 	.word	0x00007e20


	//   ....[46]....
        /*01a4*/ 	.word	0x00007e90


	//----- nvinfo : EIATTR_EXIT_INSTR_OFFSETS
	.align		4
.L_5983:
        /*01a8*/ 	.byte	0x04, 0x1c
        /*01aa*/ 	.short	(.L_5985 - .L_5984)


	//   ....[0]....
.L_5984:
        /*01ac*/ 	.word	0x00006ba0


	//   ....[1]....
        /*01b0*/ 	.word	0x00006c00


	//   ....[2]....
        /*01b4*/ 	.word	0x00006d00


	//----- nvinfo : EIATTR_MAX_THREADS
	.align		4
.L_5985:
        /*01b8*/ 	.byte	0x04, 0x05
        /*01ba*/ 	.short	(.L_5987 - .L_5986)
.L_5986:
        /*01bc*/ 	.word	0x00000080
        /*01c0*/ 	.word	0x00000001
        /*01c4*/ 	.word	0x00000001


	//----- nvinfo : EIATTR_CRS_STACK_SIZE
	.align		4
.L_5987:
        /*01c8*/ 	.byte	0x04, 0x1e
        /*01ca*/ 	.short	(.L_5989 - .L_5988)
.L_5988:
        /*01cc*/ 	.word	0x00000000


	//----- nvinfo : EIATTR_CBANK_PARAM_SIZE
	.align		4
.L_5989:
        /*01d0*/ 	.byte	0x03, 0x19
        /*01d2*/ 	.short	0x0088


	//----- nvinfo : EIATTR_PARAM_CBANK
	.align		4
        /*01d4*/ 	.byte	0x04, 0x0a
        /*01d6*/ 	.short	(.L_5991 - .L_5990)
	.align		4
.L_5990:
        /*01d8*/ 	.word	index@(.nv.constant0._ZN18transformer_engine13normalization19ln_fwd_tuned_kernelINS0_13Kernel_traitsI13__nv_bfloat16S3_13__nv_fp8_e4m3fjLj20480ELj2ELj1ELj4ELj16ENS0_18Kernel_traits_baseILj20480ES3_S3_S4_fjLj128EEEEEEEvNS0_19ForwardKernelParamsE)
        /*01dc*/ 	.short	0x0210
        /*01de*/ 	.short	0x0088


	//----- nvinfo : EIATTR_SW_WAR
	.align		4
.L_5991:
        /*01e0*/ 	.byte	0x04, 0x36
        /*01e2*/ 	.short	(.L_5993 - .L_5992)
.L_5992:
        /*01e4*/ 	.word	0x00000008
.L_5993:


//--------------------- .nv.info._ZN18transformer_engine13normalization19ln_fwd_tuned_kernelINS0_13Kernel_traitsI13__nv_bfloat16S3_13__nv_fp8_e4m3fjLj18432ELj2ELj1ELj4ELj16ENS0_18Kernel_traits_baseILj18432ES3_S3_S4_fjLj128EEEEEEEvNS0_19ForwardKernelParamsE --------------------------
	.section	.nv.info._ZN18transformer_engine13normalization19ln_fwd_tuned_kernelINS0_13Kernel_traitsI13__nv_bfloat16S3_13__nv_fp8_e4m3fjLj18432ELj2ELj1ELj4ELj16ENS0_18Kernel_traits_baseILj18432ES3_S3_S4_fjLj128EEEEEEEvNS0_19ForwardKernelParamsE,"",@"SHT_CUDA_INFO"
	.sectionflags	@""
	.align	4


	//----- nvinfo : EIATTR_CUDA_API_VERSION
	.align		4
        /*0000*/ 	.byte	0x04, 0x37
        /*0002*/ 	.short	(.L_5995 - .L_5994)
.L_5994:
        /*0004*/ 	.word	0x00000082


	//----- nvinfo : EIATTR_KPARAM_INFO
	.align		4
.L_5995:
        /*0008*/ 	.byte	0x04, 0x17
        /*000a*/ 	.short	(.L_5997 - .L_5996)
.L_5996:
        /*000c*/ 	.word	0x00000000
        /*0010*/ 	.short	0x0000
        /*0012*/ 	.short	0x0000
        /*0014*/ 	.byte	0x00, 0xf0, 0x21, 0x02


	//----- nvinfo : EIATTR_SPARSE_MMA_MASK
	.align		4
.L_5997:
        /*0018*/ 	.byte	0x03, 0x50
        /*001a*/ 	.short	0x0000


	//----- nvinfo : EIATTR_MAXREG_COUNT
	.align		4
        /*001c*/ 	.byte	0x03, 0x1b
        /*001e*/ 	.short	0x00ff


	//----- nvinfo : EIATTR_NUM_BARRIERS
	.align		4
        /*0020*/ 	.byte	0x02, 0x4c
        /*0022*/ 	.byte	0x01
	.zero		1


	//----- nvinfo : EIATTR_MERCURY_ISA_VERSION
	.align		4
        /*0024*/ 	.byte	0x03, 0x5f
        /*0026*/ 	.short	0x0101


	//----- nvinfo : EIATTR_COOP_GROUP_MASK_REGIDS
	.align		4
        /*0028*/ 	.byte	0x04, 0x29
        /*002a*/ 	.short	(.L_5999 - .L_5998)


	//   ....[0]....
.L_5998:
        /*002c*/ 	.word	0xffffffff


	//   ....[1]....
        /*0030*/ 	.word	0xffffffff


	//   ....[2]....
        /*0034*/ 	.word	0xffffffff


	//   ....[3]....
        /*0038*/ 	.word	0xffffffff


	//   ....[4]....
        /*003c*/ 	.word	0xffffffff


	//   ....[5]....
        /*0040*/ 	.word	0xffffffff


	//   ....[6]....
        /*0044*/ 	.word	0xffffffff


	//   ....[7]....
        /*0048*/ 	.word	0xffffffff


	//   ....[8]....
        /*004c*/ 	.word	0xffffffff


	//   ....[9]....
        /*0050*/ 	.word	0xffffffff


	//   ....[10]....
        /*0054*/ 	.word	0xffffffff


	//   ....[11]....
        /*0058*/ 	.word	0xffffffff


	//   ....[12]....
        /*005c*/ 	.word	0xffffffff


	//   ....[13]....
        /*0060*/ 	.word	0xffffffff


	//   ....[14]....
        /*0064*/ 	.word	0xffffffff


	//   ....[15]....
        /*0068*/ 	.word	0xffffffff


	//   ....[16]....
        /*006c*/ 	.word	0xffffffff


	//   ....[17]....
        /*0070*/ 	.word	0xffffffff


	//   ....[18]....
        /*0074*/ 	.word	0xffffffff


	//   ....[19]....
        /*0078*/ 	.word	0xffffffff


	//   ....[20]....
        /*007c*/ 	.word	0xffffffff


	//   ....[21]....
        /*0080*/ 	.word	0xffffffff


	//   ....[22]....
        /*0084*/ 	.word	0xffffffff


	//   ....[23]....
        /*0088*/ 	.word	0xffffffff


	//   ....[24]....
        /*008c*/ 	.word	0xffffffff


	//   ....[25]....
        /*0090*/ 	.word	0xffffffff


	//   ....[26]....
        /*0094*/ 	.word	0xffffffff


	//   ....[27]....
        /*0098*/ 	.word	0xffffffff


	//   ....[28]....
        /*009c*/ 	.word	0xffffffff


	//   ....[29]....
        /*00a0*/ 	.word	0xffffffff


	//   ....[30]....
        /*00a4*/ 	.word	0x0500004d


	//   ....[31]....
        /*00a8*/ 	.word	0x0500004d


	//   ....[32]....
        /*00ac*/ 	.word	0x0500004d


	//   ....[33]....
        /*00b0*/ 	.word	0x0500004d


	//   ....[34]....
        /*00b4*/ 	.word	0x0500004d


	//   ....[35]....
        /*00b8*/ 	.word	0x0500004d


	//   ....[36]....
        /*00bc*/ 	.word	0x0500004d


	//   ....[37]....
        /*00c0*/ 	.word	0x0500004d


	//   ....[38]....
        /*00c4*/ 	.word	0x0500004d


	//   ....[39]....
        /*00c8*/ 	.word	0x0500004d


	//   ....[40]....
        /*00cc*/ 	.word	0x0500004d


	//   ....[41]....
        /*00d0*/ 	.word	0x0500004d


	//   ....[42]....
        /*00d4*/ 	.word	0x0500004d


	//   ....[43]....
        /*00d8*/ 	.word	0x0500004d


	//   ....[44]....
        /*00dc*/ 	.word	0x0500004d


	//   ....[45]....
        /*00e0*/ 	.word	0x0500004d


	//   ....[46]....
        /*00e4*/ 	.word	0x0500004d


	//----- nvinfo : EIATTR_COOP_GROUP_INSTR_OFFSETS
	.align		4
.L_5999:
        /*00e8*/ 	.byte	0x04, 0x28
        /*00ea*/ 	.short	(.L_6001 - .L_6000)


	//   ....[0]....
.L_6000:
        /*00ec*/ 	.word	0x00001090


	//   ....[1]....
        /*00f0*/ 	.word	0x000010b0


	//   ....[2]....
        /*00f4*/ 	.word	0x000010d0


	//   ....[3]....
        /*00f8*/ 	.word	0x000010f0


	//   ....[4]....
        /*00fc*/ 	.word	0x00001110


	//   ....[5]....
        /*0100*/ 	.word	0x00001a40


	//   ....[6]....
        /*0104*/ 	.word	0x00001a60


	//   ....[7]....
        /*0108*/ 	.word	0x00001a80


	//   ....[8]....
        /*010c*/ 	.word	0x00001aa0


	//   ....[9]....
        /*0110*/ 	.word	0x00001ac0


	//   ....[10]....
        /*0114*/ 	.word	0x00001c40


	//   ....[11]....
        /*0118*/ 	.word	0x00001ca0


	//   ....[12]....
        /*011c*/ 	.word	0x00001cb0


	//   ....[13]....
        /*0120*/ 	.word	0x00001d60


	//   ....[14]....
        /*0124*/ 	.word	0x00001e10


	//   ....[15]....
        /*0128*/ 	.word	0x00001e20


	//   ....[16]....
        /*012c*/ 	.word	0x00001fe0


	//   ....[17]....
        /*0130*/ 	.word	0x00002020


	//   ....[18]....
        /*0134*/ 	.word	0x000022f0


	//   ....[19]....
        /*0138*/ 	.word	0x00002350


	//   ....[20]....
        /*013c*/ 	.word	0x00002360


	//   ....[21]....
        /*0140*/ 	.word	0x00002540


	//   ....[22]....
        /*0144*/ 	.word	0x00002580


	//   ....[23]....
        /*0148*/ 	.word	0x00005fe0


	//   ....[24]....
        /*014c*/ 	.word	0x00006000


	//   ....[25]....
        /*0150*/ 	.word	0x00006020


	//   ....[26]....
        /*0154*/ 	.word	0x00006040


	//   ....[27]....
        /*0158*/ 	.word	0x00006060


	//   ....[28]....
        /*015c*/ 	.word	0x00006200


	//   ....[29]....
        /*0160*/ 	.word	0x00006220


	//   ....[30]....
        /*0164*/ 	.word	0x00006470


	//   ....[31]....
        /*0168*/ 	.word	0x000064e0


	//   ....[32]....
        /*016c*/ 	.word	0x00006550


	//   ....[33]....
        /*0170*/ 	.word	0x000065c0


	//   ....[34]....
        /*0174*/ 	.word	0x00006630


	//   ....[35]....
        /*0178*/ 	.word	0x00006fb0


	//   ....[36]....
        /*017c*/ 	.word	0x00007020


	//   ....[37]....
        /*0180*/ 	.word	0x00007090


	//   ....[38]....
        /*0184*/ 	.word	0x00007100


	//   ....[39]....
        /*0188*/ 	.word	0x00007170


	//   ....[40]....
        /*018c*/ 	.word	0x000071f0


	//   ....[41]....
        /*0190*/ 	.word	0x00007260


	//   ....[42]....
        /*0194*/ 	.word	0x000072d0


	//   ....[43]....
        /*0198*/ 	.word	0x00007340


	//   ....[44]....
        /*019c*/ 	.word	0x000073b0


	//   ....[45]....
        /*01a0*/ 	.word	0x00007430


	//   ....[46]....
        /*01a4*/ 	.word	0x000074a0


	//----- nvinfo : EIATTR_EXIT_INSTR_OFFSETS
	.align		4
.L_6001:
        /*01a8*/ 	.byte	0x04, 0x1c
        /*01aa*/ 	.short	(.L_6003 - .L_6002)


	//   ....[0]....
.L_6002:
        /*01ac*/ 	.word	0x000062b0


	//   ....[1]....
        /*01b0*/ 	.word	0x00006310


	//   ....[2]....
        /*01b4*/ 	.word	0x00006410


	//----- nvinfo : EIATTR_MAX_THREADS
	.align		4
.L_6003:
        /*01b8*/ 	.byte	0x04, 0x05
        /*01ba*/ 	.short	(.L_6005 - .L_6004)
.L_6004:
        /*01bc*/ 	.word	0x00000080
        /*01c0*/ 	.word	0x00000001
        /*01c4*/ 	.word	0x00000001


	//----- nvinfo : EIATTR_CRS_STACK_SIZE
	.align		4
.L_6005:
        /*01c8*/ 	.byte	0x04, 0x1e
        /*01ca*/ 	.short	(.L_6007 - .L_6006)
.L_6006:
        /*01cc*/ 	.word	0x00000000


	//----- nvinfo : EIATTR_CBANK_PARAM_SIZE
	.align		4
.L_6007:
        /*01d0*/ 	.byte	0x03, 0x19
        /*01d2*/ 	.short	0x0088


	//----- nvinfo : EIATTR_PARAM_CBANK
	.align		4
        /*01d4*/ 	.byte	0x04, 0x0a
        /*01d6*/ 	.short	(.L_6009 - .L_6008)
	.align		4
.L_6008:
        /*01d8*/ 	.word	index@(.nv.constant0._ZN18transformer_engine13normalization19ln_fwd_tuned_kernelINS0_13Kernel_traitsI13__nv_bfloat16S3_13__nv_fp8_e4m3fjLj18432ELj2ELj1ELj4ELj16ENS0_18Kernel_traits_baseILj18432ES3_S3_S4_fjLj128EEEEEEEvNS0_19ForwardKernelParamsE)
        /*01dc*/ 	.short	0x0210
        /*01de*/ 	.short	0x0088


	//----- nvinfo : EIATTR_SW_WAR
	.align		4
.L_6009:
        /*01e0*/ 	.byte	0x04, 0x36
        /*01e2*/ 	.short	(.L_6011 - .L_6010)
.L_6010:
        /*01e4*/ 	.word	0x00000008
.L_6011:


//--------------------- .nv.info._ZN18transformer_engine13normalization19ln_fwd_tuned_kernelINS0_13Kernel_traitsI13__nv_bfloat16S3_13__nv_fp8_e4m3fjLj16384ELj2ELj1ELj4ELj16ENS0_18Kernel_traits_baseILj16384ES3_S3_S4_fjLj128EEEEEEEvNS0_19ForwardKernelParamsE --------------------------
	.section	.nv.info._ZN18transformer_engine13normalization19ln_fwd_tuned_kernelINS0_13Kernel_traitsI13__nv_bfloat16S3_13__nv_fp8_e4m3fjLj16384ELj2ELj1ELj4ELj16ENS0_18Kernel_traits_baseILj16384ES3_S3_S4_fjLj128EEEEEEEvNS0_19ForwardKernelParamsE,"",@"SHT_CUDA_INFO"
	.sectionflags	@""
	.align	4


	//----- nvinfo : EIATTR_CUDA_API_VERSION
	.align		4
        /*0000*/ 	.byte	0x04, 0x37
        /*0002*/ 	.short	(.L_6013 - .L_6012)
.L_6012:
        /*0004*/ 	.word	0x00000082


	//----- nvinfo : EIATTR_KPARAM_INFO
	.align		4
.L_6013:
        /*0008*/ 	.byte	0x04, 0x17
        /*000a*/ 	.short	(.L_6015 - .L_6014)
.L_6014:
        /*000c*/ 	.word	0x00000000
        /*0010*/ 	.short	0x0000
        /*0012*/ 	.short	0x0000
        /*0014*/ 	.byte	0x00, 0xf0, 0x21, 0x02


	//----- nvinfo : EIATTR_SPARSE_MMA_MASK
	.align		4
.L_6015:
        /*0018*/ 	.byte	0x03, 0x50
        /*001a*/ 	.short	0x0000


	//----- nvinfo : EIATTR_MAXREG_COUNT
	.align		4
        /*001c*/ 	.byte	0x03, 0x1b
        /*001e*/ 	.short	0x00ff


	//----- nvinfo : EIATTR_NUM_BARRIERS
	.align		4
        /*0020*/ 	.byte	0x02, 0x4c
        /*0022*/ 	.byte	0x01
	.zero		1


	//----- nvinfo : EIATTR_MERCURY_ISA_VERSION
	.align		4
        /*0024*/ 	.byte	0x03, 0x5f
        /*0026*/ 	.short	0x0101


	//----- nvinfo : EIATTR_COOP_GROUP_MASK_REGIDS
	.align		4
        /*0028*/ 	.byte	0x04, 0x29
        /*002a*/ 	.short	(.L_6017 - .L_6016)


	//   ....[0]....
.L_6016:
        /*002c*/ 	.word	0xffffffff


	//   ....[1]....
        /*0030*/ 	.word	0xffffffff


	//   ....[2]....
        /*0034*/ 	.word	0xffffffff


	//   ....[3]....
        /*0038*/ 	.word	0xffffffff


	//   ....[4]....
        /*003c*/ 	.word	0xffffffff


	//   ....[5]....
        /*0040*/ 	.word	0xffffffff


	//   ....[6]....
        /*0044*/ 	.word	0xffffffff


	//   ....[7]....
        /*0048*/ 	.word	0xffffffff


	//   ....[8]....
        /*004c*/ 	.word	0xffffffff


	//   ....[9]....
        /*0050*/ 	.word	0xffffffff


	//   ....[10]....
        /*0054*/ 	.word	0xffffffff


	//   ....[11]....
        /*0058*/ 	.word	0xffffffff


	//   ....[12]....
        /*005c*/ 	.word	0xffffffff


	//   ....[13]....
        /*0060*/ 	.word	0xffffffff


	//   ....[14]....
        /*0064*/ 	.word	0xffffffff


	//   ....[15]....
        /*0068*/ 	.word	0xffffffff


	//   ....[16]....
        /*006c*/ 	.word	0xffffffff


	//   ....[17]....
        /*0070*/ 	.word	0xffffffff


	//   ....[18]....
        /*0074*/ 	.word	0xffffffff


	//   ....[19]....
        /*0078*/ 	.word	0xffffffff


	//   ....[20]....
        /*007c*/ 	.word	0xffffffff


	//   ....[21]....
        /*0080*/ 	.word	0xffffffff


	//   ....[22]....
        /*0084*/ 	.word	0xffffffff


	//   ....[23]....
        /*0088*/ 	.word	0xffffffff


	//   ....[24]....
        /*008c*/ 	.word	0xffffffff


	//   ....[25]....
        /*0090*/ 	.word	0xffffffff


	//   ....[26]....
        /*0094*/ 	.word	0xffffffff


	//   ....[27]....
        /*0098*/ 	.word	0xffffffff


	//   ....[28]....
        /*009c*/ 	.word	0xffffffff


	//   ....[29]....
        /*00a0*/ 	.word	0xffffffff


	//   ....[30]....
        /*00a4*/ 	.word	0x0500006d


	//   ....[31]....
        /*00a8*/ 	.word	0x0500006d


	//   ....[32]....
        /*00ac*/ 	.word	0x0500006d


	//   ....[33]....
        /*00b0*/ 	.word	0x0500006d


	//   ....[34]....
        /*00b4*/ 	.word	0x0500006d


	//   ....[35]....
        /*00b8*/ 	.word	0x0500006d


	//   ....[36]....
        /*00bc*/ 	.word	0x0500006d


	//   ....[37]....
        /*00c0*/ 	.word	0x0500006d


	//   ....[38]....
        /*00c4*/ 	.word	0x0500006d


	//   ....[39]....
        /*00c8*/ 	.word	0x0500006d


	//   ....[40]....
        /*00cc*/ 	.word	0x0500006d


	//   ....[41]....
        /*00d0*/ 	.word	0x0500006d


	//   ....[42]....
        /*00d4*/ 	.word	0x0500006d


	//   ....[43]....
        /*00d8*/ 	.word	0x0500006d


	//   ....[44]....
        /*00dc*/ 	.word	0x0500006d


	//   ....[45]....
        /*00e0*/ 	.word	0x0500006d


	//   ....[46]....
        /*00e4*/ 	.word	0x0500006d


	//----- nvinfo : EIATTR_COOP_GROUP_INSTR_OFFSETS
	.align		4
.L_6017:
        /*00e8*/ 	.byte	0x04, 0x28
        /*00ea*/ 	.short	(.L_6019 - .L_6018)


	//   ....[0]....
.L_6018:
        /*00ec*/ 	.word	0x00000f30


	//   ....[1]....
        /*00f0*/ 	.word	0x00000f50


	//   ....[2]....
        /*00f4*/ 	.word	0x00000f70


	//   ....[3]....
        /*00f8*/ 	.word	0x00000f90


	//   ....[4]....
        /*00fc*/ 	.word	0x00000fb0


	//   ....[5]....
        /*0100*/ 	.word	0x000017e0


	//   ....[6]....
        /*0104*/ 	.word	0x00001800


	//   ....[7]....
        /*0108*/ 	.word	0x00001820


	//   ....[8]....
        /*010c*/ 	.word	0x00001840


	//   ....[9]....
        /*0110*/ 	.word	0x00001860


	//   ....[10]....
        /*0114*/ 	.word	0x00001950


	//   ....[11]....
        /*0118*/ 	.word	0x00001a40


	//   ....[12]....
        /*011c*/ 	.word	0x00001a50


	//   ....[13]....
        /*0120*/ 	.word	0x00001b00


	//   ....[14]....
        /*0124*/ 	.word	0x00001ba0


	//   ....[15]....
        /*0128*/ 	.word	0x00001bc0


	//   ....[16]....
        /*012c*/ 	.word	0x00001d70


	//   ....[17]....
        /*0130*/ 	.word	0x00001da0


	//   ....[18]....
        /*0134*/ 	.word	0x000020a0


	//   ....[19]....
        /*0138*/ 	.word	0x00002100


	//   ....[20]....
        /*013c*/ 	.word	0x00002110


	//   ....[21]....
        /*0140*/ 	.word	0x00002310


	//   ....[22]....
        /*0144*/ 	.word	0x00002340


	//   ....[23]....
        /*0148*/ 	.word	0x00005810


	//   ....[24]....
        /*014c*/ 	.word	0x00005830


	//   ....[25]....
        /*0150*/ 	.word	0x00005850


	//   ....[26]....
        /*0154*/ 	.word	0x00005870


	//   ....[27]....
        /*0158*/ 	.word	0x00005890


	//   ....[28]....
        /*015c*/ 	.word	0x00005a30


	//   ....[29]....
        /*0160*/ 	.word	0x00005a50


	//   ....[30]....
        /*0164*/ 	.word	0x00005cb0


	//   ....[31]....
        /*0168*/ 	.word	0x00005d20


	//   ....[32]....
        /*016c*/ 	.word	0x00005d90


	//   ....[33]....
        /*0170*/ 	.word	0x00005e00


	//   ....[34]....
        /*0174*/ 	.word	0x00005e70


	//   ....[35]....
        /*0178*/ 	.word	0x00006700


	//   ....[36]....
        /*017c*/ 	.word	0x00006770


	//   ....[37]....
        /*0180*/ 	.word	0x000067e0


	//   ....[38]....
        /*0184*/ 	.word	0x00006850


	//   ....[39]....
        /*0188*/ 	.word	0x000068c0


	//   ....[40]....
        /*018c*/ 	.word	0x00006940


	//   ....[41]....
        /*0190*/ 	.word	0x000069b0


	//   ....[42]....
        /*0194*/ 	.word	0x00006a20


	//   ....[43]....
        /*0198*/ 	.word	0x00006a90


	//   ....[44]....
        /*019c*/ 	.word	0x00006b00


	//   ....[45]....
        /*01a0*/ 	.word	0x00006b80


	//   ....[46]....
        /*01a4*/ 	.word	0x00006bf0


	//----- nvinfo : EIATTR_EXIT_INSTR_OFFSETS
	.align		4
.L_6019:
        /*01a8*/ 	.byte	0x04, 0x1c
        /*01aa*/ 	.short	(.L_6021 - .L_6020)


	//   ....[0]....
.L_6020:
        /*01ac*/ 	.word	0x00005ae0


	//   ....[1]....
        /*01b0*/ 	.word	0x00005b40


	//   ....[2]....
        /*01b4*/ 	.word	0x00005c50


	//----- nvinfo : EIATTR_MAX_THREADS
	.align		4
.L_6021:
        /*01b8*/ 	.byte	0x04, 0x05
        /*01ba*/ 	.short	(.L_6023 - .L_6022)
.L_6022:
        /*01bc*/ 	.word	0x00000080
        /*01c0*/ 	.word	0x00000001
        /*01c4*/ 	.word	0x00000001


	//----- nvinfo : EIATTR_CRS_STACK_SIZE
	.align		4
.L_6023:
        /*01c8*/ 	.byte	0x04, 0x1e
        /*01ca*/ 	.short	(.L_6025 - .L_6024)
.L_6024:
        /*01cc*/ 	.word	0x00000000


	//----- nvinfo : EIATTR_CBANK_PARAM_SIZE
	.align		4
.L_6025:
        /*01d0*/ 	.byte	0x03, 0x19
        /*01d2*/ 	.short	0x0088


	//----- nvinfo : EIATTR_PARAM_CBANK
	.align		4
        /*01d4*/ 	.byte	0x04, 0x0a
        /*01d6*/ 	.short	(.L_6027 - .L_6026)
	.align		4
.L_6026:
        /*01d8*/ 	.word	index@(.nv.constant0._ZN18transformer_engine13normalization19ln_fwd_tuned_kernelINS0_13Kernel_traitsI13__nv_bfloat16S3_13__nv_fp8_e4m3fjLj16384ELj2ELj1ELj4ELj16ENS0_18Kernel_traits_baseILj16384ES3_S3_S4_fjLj128EEEEEEEvNS0_19ForwardKernelParamsE)
        /*01dc*/ 	.short	0x0210
        /*01de*/ 	.short	0x0088


	//----- nvinfo : EIATTR_SW_WAR
	.align		4
.L_6027:
        /*01e0*/ 	.byte	0x04, 0x36
        /*01e2*/ 	.short	(.L_6029 - .L_6028)
.L_6028:
        /*01e4*/ 	.word	0x00000008
.L_6029:


//--------------------- .nv.info._ZN18transformer_engine13normalization19ln_fwd_tuned_kernelINS0_13Kernel_traitsI13__nv_bfloat16S3_13__nv_fp8_e4m3fjLj15360ELj2ELj1ELj4ELj8ENS0_18Kernel_traits_baseILj15360ES3_S3_S4_fjLj128EEEEEEEvNS0_19ForwardKernelParamsE --------------------------
	.section	.nv.info._ZN18transformer_engine13normalization19ln_fwd_tuned_kernelINS0_13Kernel_traitsI13__nv_bfloat16S3_13__nv_fp8_e4m3fjLj15360ELj2ELj1ELj4ELj8ENS0_18Kernel_traits_baseILj15360ES3_S3_S4_fjLj128EEEEEEEvNS0_19ForwardKernelParamsE,"",@"SHT_CUDA_INFO"
	.sectionflags	@""
	.align	4


	//----- nvinfo : EIATTR_CUDA_API_VERSION
	.align		4
        /*0000*/ 	.byte	0x04, 0x37
        /*0002*/ 	.short	(.L_6031 - .L_6030)
.L_6030:
        /*0004*/ 	.word	0x00000082


	//----- nvinfo : EIATTR_KPARAM_INFO
	.align		4
.L_6031:
        /*0008*/ 	.byte	0x04, 0x17
        /*000a*/ 	.short	(.L_6033 - .L_6032)
.L_6032:
        /*000c*/ 	.word	0x00000000
        /*0010*/ 	.short	0x0000
        /*0012*/ 	.short	0x0000
        /*0014*/ 	.byte	0x00, 0xf0, 0x21, 0x02


	//----- nvinfo : EIATTR_SPARSE_MMA_MASK
	.align		4
.L_6033:
        /*0018*/ 	.byte	0x03, 0x50
        /*001a*/ 	.short	0x0000


	//----- nvinfo : EIATTR_MAXREG_COUNT
	.align		4
        /*001c*/ 	.byte	0x03, 0x1b
        /*001e*/ 	.short	0x00ff


	//----- nvinfo : EIATTR_NUM_BARRIERS
	.align		4
        /*0020*/ 	.byte	0x02, 0x4c
        /*0022*/ 	.byte	0x01
	.zero		1


	//----- nvinfo : EIATTR_MERCURY_ISA_VERSION
	.align		4
        /*0024*/ 	.byte	0x03, 0x5f
        /*0026*/ 	.short	0x0101


	//----- nvinfo : EIATTR_COOP_GROUP_MASK_REGIDS
	.align		4
        /*0028*/ 	.byte	0x04, 0x29
        /*002a*/ 	.short	(.L_6035 - .L_6034)


	//   ....[0]....
.L_6034:
        /*002c*/ 	.word	0xffffffff


	//   ....[1]....
        /*0030*/ 	.word	0xffffffff


	//   ....[2]....
        /*0034*/ 	.word	0xffffffff


	//   ....[3]....
        /*0038*/ 	.word	0xffffffff


	//   ....[4]....
        /*003c*/ 	.word	0xffffffff


	//   ....[5]....
        /*0040*/ 	.word	0xffffffff


	//   ....[6]....
        /*0044*/ 	.word	0xffffffff


	//   ....[7]....
        /*0048*/ 	.word	0xffffffff


	//   ....[8]....
        /*004c*/ 	.word	0xffffffff


	//   ....[9]....
        /*0050*/ 	.word	0xffffffff


	//   ....[10]....
        /*0054*/ 	.word	0xffffffff


	//   ....[11]....
        /*0058*/ 	.word	0xffffffff


	//   ....[12]....
        /*005c*/ 	.word	0xffffffff


	//   ....[13]....
        /*0060*/ 	.word	0xffffffff


	//   ....[14]....
        /*0064*/ 	.word	0xffffffff


	//   ....[15]....
        /*0068*/ 	.word	0xffffffff


	//   ....[16]....
        /*006c*/ 	.word	0xffffffff


	//   ....[17]....
        /*0070*/ 	.word	0xffffffff


	//   ....[18]....
        /*0074*/ 	.word	0xffffffff


	//   ....[19]....
        /*0078*/ 	.word	0xffffffff


	//   ....[20]....
        /*007c*/ 	.word	0xffffffff


	//   ....[21]....
        /*0080*/ 	.word	0xffffffff


	//   ....[22]....
        /*0084*/ 	.word	0xffffffff


	//   ....[23]....
        /*0088*/ 	.word	0xffffffff


	//   ....[24]....
        /*008c*/ 	.word	0xffffffff


	//   ....[25]....
        /*0090*/ 	.word	0xffffffff


	//   ....[26]....
        /*0094*/ 	.word	0xffffffff


	//   ....[27]....
        /*0098*/ 	.word	0xffffffff


	//   ....[28]....
        /*009c*/ 	.word	0xffffffff


	//   ....[29]....
        /*00a0*/ 	.word	0xffffffff


	//   ....[30]....
        /*00a4*/ 	.word	0x0500007c


	//   ....[31]....
        /*00a8*/ 	.word	0x0500007c


	//   ....[32]....
        /*00ac*/ 	.word	0x0500007c


	//   ....[33]....
        /*00b0*/ 	.word	0x0500007c


	//   ....[34]....
        /*00b4*/ 	.word	0x0500007c


	//   ....[35]....
        /*00b8*/ 	.word	0x0500007c


	//   ....[36]....
        /*00bc*/ 	.word	0x0500007c


	//   ....[37]....
        /*00c0*/ 	.word	0x0500007c


	//   ....[38]....
        /*00c4*/ 	.word	0x0500007c


	//   ....[39]....
        /*00c8*/ 	.word	0x0500007c


	//   ....[40]....
        /*00cc*/ 	.word	0x0500007c


	//   ....[41]....
        /*00d0*/ 	.word	0x0500007c


	//   ....[42]....
        /*00d4*/ 	.word	0x0500007c


	//   ....[43]....
        /*00d8*/ 	.word	0x0500007c


	//   ....[44]....
        /*00dc*/ 	.word	0x0500007c


	//   ....[45]....
        /*00e0*/ 	.word	0x0500007c


	//   ....[46]....
        /*00e4*/ 	.word	0x0500007c


	//----- nvinfo : EIATTR_COOP_GROUP_INSTR_OFFSETS
	.align		4
.L_6035:
        /*00e8*/ 	.byte	0x04, 0x28
        /*00ea*/ 	.short	(.L_6037 - .L_6036)


	//   ....[0]....
.L_6036:
        /*00ec*/ 	.word	0x00001bd0


	//   ....[1]....
        /*00f0*/ 	.word	0x00001bf0


	//   ....[2]....
        /*00f4*/ 	.word	0x00001c10


	//   ....[3]....
        /*00f8*/ 	.word	0x00001c30


	//   ....[4]....
        /*00fc*/ 	.word	0x00001c50


	//   ....[5]....
        /*0100*/ 	.word	0x00002400


	//   ....[6]....
        /*0104*/ 	.word	0x00002420


	//   ....[7]....
        /*0108*/ 	.word	0x00002440


	//   ....[8]....
        /*010c*/ 	.word	0x00002460


	//   ....[9]....
        /*0110*/ 	.word	0x00002480


	//   ....[10]....
        /*0114*/ 	.word	0x000025d0


	//   ....[11]....
        /*0118*/ 	.word	0x00002660


	//   ....[12]....
        /*011c*/ 	.word	0x00002670


	//   ....[13]....
        /*0120*/ 	.word	0x00002730


	//   ....[14]....
        /*0124*/ 	.word	0x000027e0


	//   ....[15]....
        /*0128*/ 	.word	0x000027f0


	//   ....[16]....
        /*012c*/ 	.word	0x000029c0


	//   ....[17]....
        /*0130*/ 	.word	0x000029d0


	//   ....[18]....
        /*0134*/ 	.word	0x00002cb0


	//   ....[19]....
        /*0138*/ 	.word	0x00002d10


	//   ....[20]....
        /*013c*/ 	.word	0x00002d20


	//   ....[21]....
        /*0140*/ 	.word	0x00002f30


	//   ....[22]....
        /*0144*/ 	.word	0x00002fb0


	//   ....[23]....
        /*0148*/ 	.word	0x00005920


	//   ....[24]....
        /*014c*/ 	.word	0x00005940


	//   ....[25]....
        /*0150*/ 	.word	0x00005960


	//   ....[26]....
        /*0154*/ 	.word	0x00005980


	//   ....[27]....
        /*0158*/ 	.word	0x000059a0


	//   ....[28]....
        /*015c*/ 	.word	0x00005b40


	//   ....[29]....
        /*0160*/ 	.word	0x00005b60


	//   ....[30]....
        /*0164*/ 	.word	0x00005db0


	//   ....[31]....
        /*0168*/ 	.word	0x00005e20


	//   ....[32]....
        /*016c*/ 	.word	0x00005e90


	//   ....[33]....
        /*0170*/ 	.word	0x00005f00


	//   ....[34]....
        /*0174*/ 	.word	0x00005f70


	//   ....[35]....
        /*0178*/ 	.word	0x00006760


	//   ....[36]....
        /*017c*/ 	.word	0x000067d0


	//   ....[37]....
        /*0180*/ 	.word	0x00006840


	//   ....[38]....
        /*0184*/ 	.word	0x000068b0


	//   ....[39]....
        /*0188*/ 	.word	0x00006920


	//   ....[40]....
        /*018c*/ 	.word	0x000069b0


	//   ....[41]....
        /*0190*/ 	.word	0x00006a20


	//   ....[42]....
        /*0194*/ 	.word	0x00006a90


	//   ....[43]....
        /*0198*/ 	.word	0x00006b00


	//   ....[44]....
        /*019c*/ 	.word	0x00006b70


	//   ....[45]....
        /*01a0*/ 	.word	0x00006bf0


	//   ....[46]....
        /*01a4*/ 	.word	0x00006c60


	//----- nvinfo : EIATTR_EXIT_INSTR_OFFSETS
	.align		4
.L_6037:
        /*01a8*/ 	.byte	0x04, 0x1c
        /*01aa*/ 	.short	(.L_6039 - .L_6038)


	//   ....[0]....
.L_6038:
        /*01ac*/ 	.word	0x00005bf0


	//   ....[1]....
        /*01b0*/ 	.word	0x00005c50


	//   ....[2]....
        /*01b4*/ 	.word	0x00005d50


	//----- nvinfo : EIATTR_MAX_THREADS
	.align		4
.L_6039:
        /*01b8*/ 	.byte	0x04, 0x05
        /*01ba*/ 	.short	(.L_6041 - .L_6040)
.L_6040:
        /*01bc*/ 	.word	0x00000080
        /*01c0*/ 	.word	0x00000001
        /*01c4*/ 	.word	0x00000001


	//----- nvinfo : EIATTR_CRS_STACK_SIZE
	.align		4
.L_6041:
        /*01c8*/ 	.byte	0x04, 0x1e
        /*01ca*/ 	.short	(.L_6043 - .L_6042)
.L_6042:
        /*01cc*/ 	.word	0x00000000


	//----- nvinfo : EIATTR_CBANK_PARAM_SIZE
	.align		4
.L_6043:
        /*01d0*/ 	.byte	0x03, 0x19
        /*01d2*/ 	.short	0x0088


	//----- nvinfo : EIATTR_PARAM_CBANK
	.align		4
        /*01d4*/ 	.byte	0x04, 0x0a
        /*01d6*/ 	.short	(.L_6045 - .L_6044)
	.align		4
.L_6044:
        /*01d8*/ 	.word	index@(.nv.constant0._ZN18transformer_engine13normalization19ln_fwd_tuned_kernelINS0_13Kernel_traitsI13__nv_bfloat16S3_13__nv_fp8_e4m3fjLj15360ELj2ELj1ELj4ELj8ENS0_18Kernel_traits_baseILj15360ES3_S3_S4_fjLj128EEEEEEEvNS0_19ForwardKernelParamsE)
        /*01dc*/ 	.short	0x0210
        /*01de*/ 	.short	0x0088


	//----- nvinfo : EIATTR_SW_WAR
	.align		4
.L_6045:
        /*01e0*/ 	.byte	0x04, 0x36
        /*01e2*/ 	.short	(.L_6047 - .L_6046)
.L_6046:
        /*01e4*/ 	.word	0x00000008
.L_6047:


//--------------------- .nv.info._ZN18transformer_engine13normalization19ln_fwd_tuned_kernelINS0_13Kernel_traitsI13__nv_bfloat16S3_13__nv_fp8_e4m3fjLj12800ELj2ELj1ELj4ELj4ENS0_18Kernel_traits_baseILj12800ES3_S3_S4_fjLj128EEEEEEEvNS0_19ForwardKernelParamsE --------------------------
	.section	.nv.info._ZN18transformer_engine13normalization19ln_fwd_tuned_kernelINS0_13Kernel_traitsI13__nv_bfloat16S3_13__nv_fp8_e4m3fjLj12800ELj2ELj1ELj4ELj4ENS0_18Kernel_traits_baseILj12800ES3_S3_S4_fjLj128EEEEEEEvNS0_19ForwardKernelParamsE,"",@"SHT_CUDA_INFO"
	.sectionflags	@""
	.align	4


	//----- nvinfo : EIATTR_CUDA_API_VERSION
	.align		4
        /*0000*/ 	.byte	0x04, 0x37
        /*0002*/ 	.short	(.L_6049 - .L_6048)
.L_6048:
        /*0004*/ 	.word	0x00000082


	//----- nvinfo : EIATTR_KPARAM_INFO
	.align		4
.L_6049:
        /*0008*/ 	.byte	0x04, 0x17
        /*000a*/ 	.short	(.L_6051 - .L_6050)
.L_6050:
        /*000c*/ 	.word	0x00000000
        /*0010*/ 	.short	0x0000
        /*0012*/ 	.short	0x0000
        /*0014*/ 	.byte	0x00, 0xf0, 0x21, 0x02


	//----- nvinfo : EIATTR_SPARSE_MMA_MASK
	.align		4
.L_6051:
        /*0018*/ 	.byte	0x03, 0x50
        /*001a*/ 	.short	0x0000


	//----- nvinfo : EIATTR_MAXREG_COUNT
	.align		4
        /*001c*/ 	.byte	0x03, 0x1b
        /*001e*/ 	.short	0x00ff


	//----- nvinfo : EIATTR_NUM_BARRIERS
	.align		4
        /*0020*/ 	.byte	0x02, 0x4c
        /*0022*/ 	.byte	0x01
	.zero		1


	//----- nvinfo : EIATTR_MERCURY_ISA_VERSION
	.align		4
        /*0024*/ 	.byte	0x03, 0x5f
        /*0026*/ 	.short	0x0101


	//----- nvinfo : EIATTR_COOP_GROUP_MASK_REGIDS
	.align		4
        /*0028*/ 	.byte	0x04, 0x29
        /*002a*/ 	.short	(.L_6053 - .L_6052)


	//   ....[0]....
.L_6052:
        /*002c*/ 	.word	0xffffffff


	//   ....[1]....
        /*0030*/ 	.word	0xffffffff


	//   ....[2]....
        /*0034*/ 	.word	0xffffffff


	//   ....[3]....
        /*0038*/ 	.word	0xffffffff


	//   ....[4]....
        /*003c*/ 	.word	0xffffffff


	//   ....[5]....
        /*0040*/ 	.word	0xffffffff


	//   ....[6]....
        /*0044*/ 	.word	0xffffffff


	//   ....[7]....
        /*0048*/ 	.word	0xffffffff


	//   ....[8]....
        /*004c*/ 	.word	0xffffffff


	//   ....[9]....
        /*0050*/ 	.word	0xffffffff


	//   ....[10]....
        /*0054*/ 	.word	0xffffffff


	//   ....[11]....
        /*0058*/ 	.word	0xffffffff


	//   ....[12]....
        /*005c*/ 	.word	0xffffffff


	//   ....[13]....
        /*0060*/ 	.word	0xffffffff


	//   ....[14]....
        /*0064*/ 	.word	0xffffffff


	//   ....[15]....
        /*0068*/ 	.word	0xffffffff


	//   ....[16]....
        /*006c*/ 	.word	0xffffffff


	//   ....[17]....
        /*0070*/ 	.word	0xffffffff


	//   ....[18]....
        /*0074*/ 	.word	0xffffffff


	//   ....[19]....
        /*0078*/ 	.word	0xffffffff


	//   ....[20]....
        /*007c*/ 	.word	0xffffffff


	//   ....[21]....
        /*0080*/ 	.word	0xffffffff


	//   ....[22]....
        /*0084*/ 	.word	0xffffffff


	//   ....[23]....
        /*0088*/ 	.word	0xffffffff


	//   ....[24]....
        /*008c*/ 	.word	0xffffffff


	//   ....[25]....
        /*0090*/ 	.word	0xffffffff


	//   ....[26]....
        /*0094*/ 	.word	0xffffffff


	//   ....[27]....
        /*0098*/ 	.word	0xffffffff


	//   ....[28]....
        /*009c*/ 	.word	0xffffffff


	//   ....[29]....
        /*00a0*/ 	.word	0xffffffff


	//   ....[30]....
        /*00a4*/ 	.word	0x05000009


	//   ....[31]....
        /*00a8*/ 	.word	0x05000009


	//   ....[32]....
        /*00ac*/ 	.word	0x05000009


	//   ....[33]....
        /*00b0*/ 	.word	0x05000009


	//   ....[34]....
        /*00b4*/ 	.word	0x05000009


	//   ....[35]....
        /*00b8*/ 	.word	0x05000009


	//   ....[36]....
        /*00bc*/ 	.word	0x05000009


	//   ....[37]....
        /*00c0*/ 	.word	0x05000009


	//   ....[38]....
        /*00c4*/ 	.word	0x05000009


	//   ....[39]....
        /*00c8*/ 	.word	0x05000009


	//   ....[40]....
        /*00cc*/ 	.word	0x05000009


	//   ....[41]....
        /*00d0*/ 	.word	0x05000009


	//   ....[42]....
        /*00d4*/ 	.word	0x05000009


	//   ....[43]....
        /*00d8*/ 	.word	0x05000009


	//   ....[44]....
        /*00dc*/ 	.word	0x05000009


	//   ....[45]....
        /*00e0*/ 	.word	0x05000009


	//   ....[46]....
        /*00e4*/ 	.word	0x05000009


	//----- nvinfo : EIATTR_COOP_GROUP_INSTR_OFFSETS
	.align		4
.L_6053:
        /*00e8*/ 	.byte	0x04, 0x28
        /*00ea*/ 	.short	(.L_6055 - .L_6054)


	//   ....[0]....
.L_6054:
        /*00ec*/ 	.word	0x00002000


	//   ....[1]....
        /*00f0*/ 	.word	0x00002020


	//   ....[2]....
        /*00f4*/ 	.word	0x00002040


	//   ....[3]....
        /*00f8*/ 	.word	0x00002060


	//   ....[4]....
        /*00fc*/ 	.word	0x00002080


	//   ....[5]....
        /*0100*/ 	.word	0x000026f0


	//   ....[6]....
        /*0104*/ 	.word	0x00002710


	//   ....[7]....
        /*0108*/ 	.word	0x00002730


	//   ....[8]....
        /*010c*/ 	.word	0x00002750


	//   ....[9]....
        /*0110*/ 	.word	0x00002770


	//   ....[10]....
        /*0114*/ 	.word	0x000028f0


	//   ....[11]....
        /*0118*/ 	.word	0x00002950


	//   ....[12]....
        /*011c*/ 	.word	0x00002960


	//   ....[13]....
        /*0120*/ 	.word	0x00002a10


	//   ....[14]....
        /*0124*/ 	.word	0x00002ac0


	//   ....[15]....
        /*0128*/ 	.word	0x00002ad0


	//   ....[16]....
        /*012c*/ 	.word	0x00002c90


	//   ....[17]....
        /*0130*/ 	.word	0x00002cd0


	//   ....[18]....
        /*0134*/ 	.word	0x00002fa0


	//   ....[19]....
        /*0138*/ 	.word	0x00003000


	//   ....[20]....
        /*013c*/ 	.word	0x00003010


	//   ....[21]....
        /*0140*/ 	.word	0x00003220


	//   ....[22]....
        /*0144*/ 	.word	0x00003260


	//   ....[23]....
        /*0148*/ 	.word	0x000052f0


	//   ....[24]....
        /*014c*/ 	.word	0x00005310


	//   ....[25]....
        /*0150*/ 	.word	0x00005330


	//   ....[26]....
        /*0154*/ 	.word	0x00005350


	//   ....[27]....
        /*0158*/ 	.word	0x00005370


	//   ....[28]....
        /*015c*/ 	.word	0x00005510


	//   ....[29]....
        /*0160*/ 	.word	0x00005530


	//   ....[30]....
        /*0164*/ 	.word	0x00005780


	//   ....[31]....
        /*0168*/ 	.word	0x000057f0


	//   ....[32]....
        /*016c*/ 	.word	0x00005860


	//   ....[33]....
        /*0170*/ 	.word	0x000058d0


	//   ....[34]....
        /*0174*/ 	.word	0x00005940


	//   ....[35]....
        /*0178*/ 	.word	0x00006000


	//   ....[36]....
        /*017c*/ 	.word	0x00006070


	//   ....[37]....
        /*0180*/ 	.word	0x000060e0


	//   ....[38]....
        /*0184*/ 	.word	0x00006150


	//   ....[39]....
        /*0188*/ 	.word	0x000061c0


	//   ....[40]....
        /*018c*/ 	.word	0x00006240


	//   ....[41]....
        /*0190*/ 	.word	0x000062b0


	//   ....[42]....
        /*0194*/ 	.word	0x00006320


	//   ....[43]....
        /*0198*/ 	.word	0x00006390


	//   ....[44]....
        /*019c*/ 	.word	0x00006400


	//   ....[45]....
        /*01a0*/ 	.word	0x00006480


	//   ....[46]....
        /*01a4*/ 	.word	0x000064f0


	//----- nvinfo : EIATTR_EXIT_INSTR_OFFSETS
	.align		4
.L_6055:
        /*01a8*/ 	.byte	0x04, 0x1c
        /*01aa*/ 	.short	(.L_6057 - .L_6056)


	//   ....[0]....
.L_6056:
        /*01ac*/ 	.word	0x000055c0


	//   ....[1]....
        /*01b0*/ 	.word	0x00005620


	//   ....[2]....
        /*01b4*/ 	.word	0x00005720


	//----- nvinfo : EIATTR_MAX_THREADS
	.align		4
.L_6057:
        /*01b8*/ 	.byte	0x04, 0x05
        /*01ba*/ 	.short	(.L_6059 - .L_6058)
.L_6058:
        /*01bc*/ 	.word	0x00000080
        /*01c0*/ 	.word	0x00000001
        /*01c4*/ 	.word	0x00000001


	//----- nvinfo : EIATTR_CRS_STACK_SIZE
	.align		4
.L_6059:
        /*01c8*/ 	.byte	0x04, 0x1e
        /*01ca*/ 	.short	(.L_6061 - .L_6060)
.L_6060:
        /*01cc*/ 	.word	0x00000000


	//----- nvinfo : EIATTR_CBANK_PARAM_SIZE
	.align		4
.L_6061:
        /*01d0*/ 	.byte	0x03, 0x19
        /*01d2*/ 	.short	0x0088


	//----- nvinfo : EIATTR_PARAM_CBANK
	.align		4
        /*01d4*/ 	.byte	0x04, 0x0a
        /*01d6*/ 	.short	(.L_6063 - .L_6062)
	.align		4
.L_6062:
        /*01d8*/ 	.word	index@(.nv.constant0._ZN18transformer_engine13normalization19ln_fwd_tuned_kernelINS0_13Kernel_traitsI13__nv_bfloat16S3_13__nv_fp8_e4m3fjLj12800ELj2ELj1ELj4ELj4ENS0_18Kernel_traits_baseILj12800ES3_S3_S4_fjLj128EEEEEEEvNS0_19ForwardKernelParamsE)
        /*01dc*/ 	.short	0x0210
        /*01de*/ 	.short	0x0088


	//----- nvinfo : EIATTR_SW_WAR
	.align		4
.L_6063:
        /*01e0*/ 	.byte	0x04, 0x36
        /*01e2*/ 	.short	(.L_6065 - .L_6064)
.L_6064:
        /*01e4*/ 	.word	0x00000008
.L_6065:


//--------------------- .nv.info._ZN18transformer_engine13normalization19ln_fwd_tuned_kernelINS0_13Kernel_traitsI13__nv_bfloat16S3_13__nv_fp8_e4m3fjLj12288ELj2ELj1ELj4ELj16ENS0_18Kernel_traits_baseILj12288ES3_S3_S4_fjLj128EEEEEEEvNS0_19ForwardKernelParamsE --------------------------
	.section	.nv.info._ZN18transformer_engine13normalization19ln_fwd_tuned_kernelINS0_13Kernel_traitsI13__nv_bfloat16S3_13__nv_fp8_e4m3fjLj12288ELj2ELj1ELj4ELj16ENS0_18Kernel_traits_baseILj12288ES3_S3_S4_fjLj128EEEEEEEvNS0_19ForwardKernelParamsE,"",@"SHT_CUDA_INFO"
	.sectionflags	@""
	.align	4


	//----- nvinfo : EIATTR_CUDA_API_VERSION
	.align		4
        /*0000*/ 	.byte	0x04, 0x37
        /*0002*/ 	.short	(.L_6067 - .L_6066)
.L_6066:
        /*0004*/ 	.word	0x00000082


	//----- nvinfo : EIATTR_KPARAM_INFO
	.align		4
.L_6067:
        /*0008*/ 	.byte	0x04, 0x17
        /*000a*/ 	.short	(.L_6069 - .L_6068)
.L_6068:
        /*000c*/ 	.word	0x00000000
        /*0010*/ 	.short	0x0000
        /*0012*/ 	.short	0x0000
        /*0014*/ 	.byte	0x00, 0xf0, 0x21, 0x02


	//----- nvinfo : EIATTR_SPARSE_MMA_MASK
	.align		4
.L_6069:
        /*0018*/ 	.byte	0x03, 0x50
        /*001a*/ 	.short	0x0000


	//----- nvinfo : EIATTR_MAXREG_COUNT
	.align		4
        /*001c*/ 	.byte	0x03, 0x1b
        /*001e*/ 	.short	0x00ff


	//----- nvinfo : EIATTR_NUM_BARRIERS
	.align		4
        /*0020*/ 	.byte	0x02, 0x4c
        /*0022*/ 	.byte	0x01
	.zero		1


	//----- nvinfo : EIATTR_MERCURY_ISA_VERSION
	.align		4
        /*0024*/ 	.byte	0x03, 0x5f
        /*0026*/ 	.short	0x0101


	//----- nvinfo : EIATTR_COOP_GROUP_MASK_REGIDS
	.align		4
        /*0028*/ 	.byte	0x04, 0x29
        /*002a*/ 	.short	(.L_6071 - .L_6070)


	//   ....[0]....
.L_6070:
        /*002c*/ 	.word	0xffffffff


	//   ....[1]....
        /*0030*/ 	.word	0xffffffff


	//   ....[2]....
        /*0034*/ 	.word	0xffffffff


	//   ....[3]....
        /*0038*/ 	.word	0xffffffff


	//   ....[4]....
        /*003c*/ 	.word	0xffffffff


	//   ....[5]....
        /*0040*/ 	.word	0xffffffff


	//   ....[6]....
        /*0044*/ 	.word	0xffffffff


	//   ....[7]....
        /*0048*/ 	.word	0xffffffff


	//   ....[8]....
        /*004c*/ 	.word	0xffffffff


	//   ....[9]....
        /*0050*/ 	.word	0xffffffff


	//   ....[10]....
        /*0054*/ 	.word	0xffffffff


	//   ....[11]....
        /*0058*/ 	.word	0xffffffff


	//   ....[12]....
        /*005c*/ 	.word	0xffffffff


	//   ....[13]....
        /*0060*/ 	.word	0xffffffff


	//   ....[14]....
        /*0064*/ 	.word	0xffffffff


	//   ....[15]....
        /*0068*/ 	.word	0xffffffff


	//   ....[16]....
        /*006c*/ 	.word	0xffffffff


	//   ....[17]....
        /*0070*/ 	.word	0xffffffff


	//   ....[18]....
        /*0074*/ 	.word	0xffffffff


	//   ....[19]....
        /*0078*/ 	.word	0xffffffff


	//   ....[20]....
        /*007c*/ 	.word	0xffffffff


	//   ....[21]....
        /*0080*/ 	.word	0xffffffff


	//   ....[22]....
        /*0084*/ 	.word	0xffffffff


	//   ....[23]....
        /*0088*/ 	.word	0xffffffff


	//   ....[24]....
        /*008c*/ 	.word	0xffffffff


	//   ....[25]....
        /*0090*/ 	.word	0xffffffff


	//   ....[26]....
        /*0094*/ 	.word	0xffffffff


	//   ....[27]....
        /*0098*/ 	.word	0xffffffff


	//   ....[28]....
        /*009c*/ 	.word	0xffffffff


	//   ....[29]....
        /*00a0*/ 	.word	0xffffffff


	//   ....[30]....
        /*00a4*/ 	.word	0x05000050


	//   ....[31]....
        /*00a8*/ 	.word	0x05000050


	//   ....[32]....
        /*00ac*/ 	.word	0x05000050


	//   ....[33]....
        /*00b0*/ 	.word	0x05000050


	//   ....[34]....
        /*00b4*/ 	.word	0x05000050


	//   ....[35]....
        /*00b8*/ 	.word	0x05000050


	//   ....[36]....
        /*00bc*/ 	.word	0x05000050


	//   ....[37]....
        /*00c0*/ 	.word	0x05000050


	//   ....[38]....
        /*00c4*/ 	.word	0x05000050


	//   ....[39]....
        /*00c8*/ 	.word	0x05000050


	//   ....[40]....
        /*00cc*/ 	.word	0x05000050


	//   ....[41]....
        /*00d0*/ 	.word	0x05000050


	//   ....[42]....
        /*00d4*/ 	.word	0x05000050


	//   ....[43]....
        /*00d8*/ 	.word	0x05000050


	//   ....[44]....
        /*00dc*/ 	.word	0x05000050


	//   ....[45]....
        /*00e0*/ 	.word	0x05000050


	//   ....[46]....
        /*00e4*/ 	.word	0x05000050


	//----- nvinfo : EIATTR_COOP_GROUP_INSTR_OFFSETS
	.align		4
.L_6071:
        /*00e8*/ 	.byte	0x04, 0x28
        /*00ea*/ 	.short	(.L_6073 - .L_6072)


	//   ....[0]....
.L_6072:
        /*00ec*/ 	.word	0x00000c00


	//   ....[1]....
        /*00f0*/ 	.word	0x00000c20


	//   ....[2]....
        /*00f4*/ 	.word	0x00000c40


	//   ....[3]....
        /*00f8*/ 	.word	0x00000c60


	//   ....[4]....
        /*00fc*/ 	.word	0x00000c80


	//   ....[5]....
        /*0100*/ 	.word	0x000012b0


	//   ....[6]....
        /*0104*/ 	.word	0x000012d0


	//   ....[7]....
        /*0108*/ 	.word	0x000012f0


	//   ....[8]....
        /*010c*/ 	.word	0x00001310


	//   ....[9]....
        /*0110*/ 	.word	0x00001330


	//   ....[10]....
        /*0114*/ 	.word	0x00001480


	//   ....[11]....
        /*0118*/ 	.word	0x00001510


	//   ....[12]....
        /*011c*/ 	.word	0x00001520


	//   ....[13]....
        /*0120*/ 	.word	0x000015d0


	//   ....[14]....
        /*0124*/ 	.word	0x00001680


	//   ....[15]....
        /*0128*/ 	.word	0x00001690


	//   ....[16]....
        /*012c*/ 	.word	0x00001840


	//   ....[17]....
        /*0130*/ 	.word	0x00001870


	//   ....[18]....
        /*0134*/ 	.word	0x00001b80


	//   ....[19]....
        /*0138*/ 	.word	0x00001bd0


	//   ....[20]....
        /*013c*/ 	.word	0x00001be0


	//   ....[21]....
        /*0140*/ 	.word	0x00001dd0


	//   ....[22]....
        /*0144*/ 	.word	0x00001ec0


	//   ....[23]....
        /*0148*/ 	.word	0x00004610


	//   ....[24]....
        /*014c*/ 	.word	0x00004630


	//   ....[25]....
        /*0150*/ 	.word	0x00004650


	//   ....[26]....
        /*0154*/ 	.word	0x00004670


	//   ....[27]....
        /*0158*/ 	.word	0x00004690


	//   ....[28]....
        /*015c*/ 	.word	0x00004830


	//   ....[29]....
        /*0160*/ 	.word	0x00004850


	//   ....[30]....
        /*0164*/ 	.word	0x00004ab0


	//   ....[31]....
        /*0168*/ 	.word	0x00004b20


	//   ....[32]....
        /*016c*/ 	.word	0x00004b90


	//   ....[33]....
        /*0170*/ 	.word	0x00004c00


	//   ....[34]....
        /*0174*/ 	.word	0x00004c70


	//   ....[35]....
        /*0178*/ 	.word	0x000052f0


	//   ....[36]....
        /*017c*/ 	.word	0x00005360


	//   ....[37]....
        /*0180*/ 	.word	0x000053d0


	//   ....[38]....
        /*0184*/ 	.word	0x00005440


	//   ....[39]....
        /*0188*/ 	.word	0x000054b0


	//   ....[40]....
        /*018c*/ 	.word	0x00005530


	//   ....[41]....
        /*0190*/ 	.word	0x000055a0


	//   ....[42]....
        /*0194*/ 	.word	0x00005610


	//   ....[43]....
        /*0198*/ 	.word	0x00005680


	//   ....[44]....
        /*019c*/ 	.word	0x000056f0


	//   ....[45]....
        /*01a0*/ 	.word	0x00005770


	//   ....[46]....
        /*01a4*/ 	.word	0x000057e0


	//----- nvinfo : EIATTR_EXIT_INSTR_OFFSETS
	.align		4
.L_6073:
        /*01a8*/ 	.byte	0x04, 0x1c
        /*01aa*/ 	.short	(.L_6075 - .L_6074)


	//   ....[0]....
.L_6074:
        /*01ac*/ 	.word	0x000048e0


	//   ....[1]....
        /*01b0*/ 	.word	0x00004940


	//   ....[2]....
        /*01b4*/ 	.word	0x00004a50


	//----- nvinfo : EIATTR_MAX_THREADS
	.align		4
.L_6075:
        /*01b8*/ 	.byte	0x04, 0x05
        /*01ba*/ 	.short	(.L_6077 - .L_6076)
.L_6076:
        /*01bc*/ 	.word	0x00000080
        /*01c0*/ 	.word	0x00000001
        /*01c4*/ 	.word	0x00000001


	//----- nvinfo : EIATTR_CRS_STACK_SIZE
	.align		4
.L_6077:
        /*01c8*/ 	.byte	0x04, 0x1e
        /*01ca*/ 	.short	(.L_6079 - .L_6078)
.L_6078:
        /*01cc*/ 	.word	0x00000000


	//----- nvinfo : EIATTR_CBANK_PARAM_SIZE
	.align		4
.L_6079:
        /*01d0*/ 	.byte	0x03, 0x19
        /*01d2*/ 	.short	0x0088


	//----- nvinfo : EIATTR_PARAM_CBANK
	.align		4
        /*01d4*/ 	.byte	0x04, 0x0a
        /*01d6*/ 	.short	(.L_6081 - .L_6080)
	.align		4
.L_6080:
        /*01d8*/ 	.word	index@(.nv.constant0._ZN18transformer_engine13normalization19ln_fwd_tuned_kernelINS0_13Kernel_traitsI13__nv_bfloat16S3_13__nv_fp8_e4m3fjLj12288ELj2ELj1ELj4ELj16ENS0_18Kernel_traits_baseILj12288ES3_S3_S4_fjLj128EEEEEEEvNS0_19ForwardKernelParamsE)
        /*01dc*/ 	.short	0x0210
        /*01de*/ 	.short	0x0088


	//----- nvinfo : EIATTR_SW_WAR
	.align		4
.L_6081:
        /*01e0*/ 	.byte	0x04, 0x36
        /*01e2*/ 	.short	(.L_6083 - .L_6082)
.L_6082:
        /*01e4*/ 	.word	0x00000008
.L_6083:


//--------------------- .nv.info._ZN18transformer_engine13normalization19ln_fwd_tuned_kernelINS0_13Kernel_traitsI13__nv_bfloat16S3_13__nv_fp8_e4m3fjLj10240ELj1ELj1ELj4ELj16ENS0_18Kernel_traits_baseILj10240ES3_S3_S4_fjLj128EEEEEEEvNS0_19ForwardKernelParamsE --------------------------
	.section	.nv.info._ZN18transformer_engine13normalization19ln_fwd_tuned_kernelINS0_13Kernel_traitsI13__nv_bfloat16S3_13__nv_fp8_e4m3fjLj10240ELj1ELj1ELj4ELj16ENS0_18Kernel_traits_baseILj10240ES3_S3_S4_fjLj128EEEEEEEvNS0_19ForwardKernelParamsE,"",@"SHT_CUDA_INFO"
	.sectionflags	@""
	.align	4


	//----- nvinfo : EIATTR_CUDA_API_VERSION
	.align		4
        /*0000*/ 	.byte	0x04, 0x37
        /*0002*/ 	.short	(.L_6085 - .L_6084)
.L_6084:
        /*0004*/ 	.word	0x00000082


	//----- nvinfo : EIATTR_KPARAM_INFO
	.align		4
.L_6085:
        /*0008*/ 	.byte	0x04, 0x17
        /*000a*/ 	.short	(.L_6087 - .L_6086)
.L_6086:
        /*000c*/ 	.word	0x00000000
        /*0010*/ 	.short	0x0000
        /*0012*/ 	.short	0x0000
        /*0014*/ 	.byte	0x00, 0xf0, 0x21, 0x02


	//----- nvinfo : EIATTR_SPARSE_MMA_MASK
	.align		4
.L_6087:
        /*0018*/ 	.byte	0x03, 0x50
        /*001a*/ 	.short	0x0000


	//----- nvinfo : EIATTR_MAXREG_COUNT
	.align		4
        /*001c*/ 	.byte	0x03, 0x1b
        /*001e*/ 	.short	0x00ff


	//----- nvinfo : EIATTR_NUM_BARRIERS
	.align		4
        /*0020*/ 	.byte	0x02, 0x4c
        /*0022*/ 	.byte	0x01
	.zero		1


	//----- nvinfo : EIATTR_MERCURY_ISA_VERSION
	.align		4
        /*0024*/ 	.byte	0x03, 0x5f
        /*0026*/ 	.short	0x0101


	//----- nvinfo : EIATTR_COOP_GROUP_MASK_REGIDS
	.align		4
        /*0028*/ 	.byte	0x04, 0x29
        /*002a*/ 	.short	(.L_6089 - .L_6088)


	//   ....[0]....
.L_6088:
        /*002c*/ 	.word	0xffffffff


	//   ....[1]....
        /*0030*/ 	.word	0xffffffff


	//   ....[2]....
        /*0034*/ 	.word	0xffffffff


	//   ....[3]....
        /*0038*/ 	.word	0xffffffff


	//   ....[4]....
        /*003c*/ 	.word	0xffffffff


	//   ....[5]....
        /*0040*/ 	.word	0xffffffff


	//   ....[6]....
        /*0044*/ 	.word	0xffffffff


	//   ....[7]....
        /*0048*/ 	.word	0xffffffff


	//   ....[8]....
        /*004c*/ 	.word	0xffffffff


	//   ....[9]....
        /*0050*/ 	.word	0xffffffff


	//   ....[10]....
        /*0054*/ 	.word	0xffffffff


	//   ....[11]....
        /*0058*/ 	.word	0xffffffff


	//   ....[12]....
        /*005c*/ 	.word	0xffffffff


	//   ....[13]....
        /*0060*/ 	.word	0xffffffff


	//   ....[14]....
        /*0064*/ 	.word	0xffffffff


	//   ....[15]....
        /*0068*/ 	.word	0xffffffff


	//   ....[16]....
        /*006c*/ 	.word	0xffffffff


	//   ....[17]....
        /*0070*/ 	.word	0xffffffff


	//   ....[18]....
        /*0074*/ 	.word	0xffffffff


	//   ....[19]....
        /*0078*/ 	.word	0xffffffff


	//   ....[20]....
        /*007c*/ 	.word	0xffffffff


	//   ....[21]....
        /*0080*/ 	.word	0xffffffff


	//   ....[22]....
        /*0084*/ 	.word	0xffffffff


	//   ....[23]....
        /*0088*/ 	.word	0xffffffff


	//   ....[24]....
        /*008c*/ 	.word	0xffffffff


	//   ....[25]....
        /*0090*/ 	.word	0x0500005a


	//   ....[26]....
        /*0094*/ 	.word	0x0500005a


	//   ....[27]....
        /*0098*/ 	.word	0x0500005a


	//   ....[28]....
        /*009c*/ 	.word	0x0500005a


	//   ....[29]....
        /*00a0*/ 	.word	0x0500005a


	//   ....[30]....
        /*00a4*/ 	.word	0x0500005a


	//   ....[31]....
        /*00a8*/ 	.word	0x0500005a


	//   ....[32]....
        /*00ac*/ 	.word	0x0500005a


	//   ....[33]....
        /*00b0*/ 	.word	0x0500005a


	//   ....[34]....
        /*00b4*/ 	.word	0x0500005a


	//   ....[35]....
        /*00b8*/ 	.word	0x0500005a


	//   ....[36]....
        /*00bc*/ 	.word	0x0500005a


	//   ....[37]....
        /*00c0*/ 	.word	0x0500005a


	//   ....[38]....
        /*00c4*/ 	.word	0x0500005a


	//   ....[39]....
        /*00c8*/ 	.word	0x0500005a


	//   ....[40]....
        /*00cc*/ 	.word	0x0500005a


	//   ....[41]....
        /*00d0*/ 	.word	0x0500005a


	//----- nvinfo : EIATTR_COOP_GROUP_INSTR_OFFSETS
	.align		4
.L_6089:
        /*00d4*/ 	.byte	0x04, 0x28
        /*00d6*/ 	.short	(.L_6091 - .L_6090)


	//   ....[0]....
.L_6090:
        /*00d8*/ 	.word	0x00001200


	//   ....[1]....
        /*00dc*/ 	.word	0x00001220


	//   ....[2]....
        /*00e0*/ 	.word	0x00001240


	//   ....[3]....
        /*00e4*/ 	.word	0x00001260


	//   ....[4]....
        /*00e8*/ 	.word	0x00001280


	//   ....[5]....
        /*00ec*/ 	.word	0x00001cb0


	//   ....[6]....
        /*00f0*/ 	.word	0x00001cd0


	//   ....[7]....
        /*00f4*/ 	.word	0x00001cf0


	//   ....[8]....
        /*00f8*/ 	.word	0x00001d10


	//   ....[9]....
        /*00fc*/ 	.word	0x00001d30


	//   ....[10]....
        /*0100*/ 	.word	0x00001e80


	//   ....[11]....
        /*0104*/ 	.word	0x00001f20


	//   ....[12]....
        /*0108*/ 	.word	0x00001f30


	//   ....[13]....
        /*010c*/ 	.word	0x00001fe0


	//   ....[14]....
        /*0110*/ 	.word	0x00002090


	//   ....[15]....
        /*0114*/ 	.word	0x000020a0


	//   ....[16]....
        /*0118*/ 	.word	0x000022d0


	//   ....[17]....
        /*011c*/ 	.word	0x00002310


	//   ....[18]....
        /*0120*/ 	.word	0x00006350


	//   ....[19]....
        /*0124*/ 	.word	0x00006370


	//   ....[20]....
        /*0128*/ 	.word	0x00006390


	//   ....[21]....
        /*012c*/ 	.word	0x000063b0


	//   ....[22]....
        /*0130*/ 	.word	0x000063d0


	//   ....[23]....
        /*0134*/ 	.word	0x00006570


	//   ....[24]....
        /*0138*/ 	.word	0x00006590


	//   ....[25]....
        /*013c*/ 	.word	0x000067e0


	//   ....[26]....
        /*0140*/ 	.word	0x00006850


	//   ....[27]....
        /*0144*/ 	.word	0x000068c0


	//   ....[28]....
        /*0148*/ 	.word	0x00006930


	//   ....[29]....
        /*014c*/ 	.word	0x000069a0


	//   ....[30]....
        /*0150*/ 	.word	0x00007420


	//   ....[31]....
        /*0154*/ 	.word	0x00007490


	//   ....[32]....
        /*0158*/ 	.word	0x00007500


	//   ....[33]....
        /*015c*/ 	.word	0x00007570


	//   ....[34]....
        /*0160*/ 	.word	0x000075e0


	//   ....[35]....
        /*0164*/ 	.word	0x00007660


	//   ....[36]....
        /*0168*/ 	.word	0x000076d0


	//   ....[37]....
        /*016c*/ 	.word	0x00007740


	//   ....[38]....
        /*0170*/ 	.word	0x000077b0


	//   ....[39]....
        /*0174*/ 	.word	0x00007820


	//   ....[40]....
        /*0178*/ 	.word	0x000078a0


	//   ....[41]....
        /*017c*/ 	.word	0x00007910


	//----- nvinfo : EIATTR_EXIT_INSTR_OFFSETS
	.align		4
.L_6091:
        /*0180*/ 	.byte	0x04, 0x1c
        /*0182*/ 	.short	(.L_6093 - .L_6092)


	//   ....[0]....
.L_6092:
        /*0184*/ 	.word	0x00006620


	//   ....[1]....
        /*0188*/ 	.word	0x00006680


	//   ....[2]....
        /*018c*/ 	.word	0x00006780


	//----- nvinfo : EIATTR_MAX_THREADS
	.align		4
.L_6093:
        /*0190*/ 	.byte	0x04, 0x05
        /*0192*/ 	.short	(.L_6095 - .L_6094)
.L_6094:
        /*0194*/ 	.word	0x00000080
        /*0198*/ 	.word	0x00000001
        /*019c*/ 	.word	0x00000001


	//----- nvinfo : EIATTR_CRS_STACK_SIZE
	.align		4
.L_6095:
        /*01a0*/ 	.byte	0x04, 0x1e
        /*01a2*/ 	.short	(.L_6097 - .L_6096)
.L_6096:
        /*01a4*/ 	.word	0x00000000


	//----- nvinfo : EIATTR_CBANK_PARAM_SIZE
	.align		4
.L_6097:
        /*01a8*/ 	.byte	0x03, 0x19
        /*01aa*/ 	.short	0x0088


	//----- nvinfo : EIATTR_PARAM_CBANK
	.align		4
        /*01ac*/ 	.byte	0x04, 0x0a
        /*01ae*/ 	.short	(.L_6099 - .L_6098)
	.align		4
.L_6098:
        /*01b0*/ 	.word	index@(.nv.constant0._ZN18transformer_engine13normalization19ln_fwd_tuned_kernelINS0_13Kernel_traitsI13__nv_bfloat16S3_13__nv_fp8_e4m3fjLj10240ELj1ELj1ELj4ELj16ENS0_18Kernel_traits_baseILj10240ES3_S3_S4_fjLj128EEEEEEEvNS0_19ForwardKernelParamsE)
        /*01b4*/ 	.short	0x0210
        /*01b6*/ 	.short	0x0088


	//----- nvinfo : EIATTR_SW_WAR
	.align		4
.L_6099:
        /*01b8*/ 	.byte	0x04, 0x36
        /*01ba*/ 	.short	(.L_6101 - .L_6100)
.L_6100:
        /*01bc*/ 	.word	0x00000008
.L_6101:


//--------------------- .nv.info._ZN18transformer_engine13normalization19ln_fwd_tuned_kernelINS0_13Kernel_traitsI13__nv_bfloat16S3_13__nv_fp8_e4m3fjLj8192ELj1ELj1ELj4ELj16ENS0_18Kernel_traits_baseILj8192ES3_S3_S4_fjLj128EEEEEEEvNS0_19ForwardKernelParamsE --------------------------
	.section	.nv.info._ZN18transformer_engine13normalization19ln_fwd_tuned_kernelINS0_13Kernel_traitsI13__nv_bfloat16S3_13__nv_fp8_e4m3fjLj8192ELj1ELj1ELj4ELj16ENS0_18Kernel_traits_baseILj8192ES3_S3_S4_fjLj128EEEEEEEvNS0_19ForwardKernelParamsE,"",@"SHT_CUDA_INFO"
	.sectionflags	@""
	.align	4


	//----- nvinfo : EIATTR_CUDA_API_VERSION
	.align		4
        /*0000*/ 	.byte	0x04, 0x37
        /*0002*/ 	.short	(.L_6103 - .L_6102)
.L_6102:
        /*0004*/ 	.word	0x00000082


	//----- nvinfo : EIATTR_KPARAM_INFO
	.align		4
.L_6103:
        /*0008*/ 	.byte	0x04, 0x17
        /*000a*/ 	.short	(.L_6105 - .L_6104)
.L_6104:
        /*000c*/ 	.word	0x00000000
        /*0010*/ 	.short	0x0000
        /*0012*/ 	.short	0x0000
        /*0014*/ 	.byte	0x00, 0xf0, 0x21, 0x02


	//----- nvinfo : EIATTR_SPARSE_MMA_MASK
	.align		4
.L_6105:
        /*0018*/ 	.byte	0x03, 0x50
        /*001a*/ 	.short	0x0000


	//----- nvinfo : EIATTR_MAXREG_COUNT
	.align		4
        /*001c*/ 	.byte	0x03, 0x1b
        /*001e*/ 	.short	0x00ff


	//----- nvinfo : EIATTR_NUM_BARRIERS
	.align		4
        /*0020*/ 	.byte	0x02, 0x4c
        /*0022*/ 	.byte	0x01
	.zero		1


	//----- nvinfo : EIATTR_MERCURY_ISA_VERSION
	.align		4
        /*0024*/ 	.byte	0x03, 0x5f
        /*0026*/ 	.short	0x0101


	//----- nvinfo : EIATTR_COOP_GROUP_MASK_REGIDS
	.align		4
        /*0028*/ 	.byte	0x04, 0x29
        /*002a*/ 	.short	(.L_6107 - .L_6106)


	//   ....[0]....
.L_6106:
        /*002c*/ 	.word	0xffffffff


	//   ....[1]....
        /*0030*/ 	.word	0xffffffff


	//   ....[2]....
        /*0034*/ 	.word	0xffffffff


	//   ....[3]....
        /*0038*/ 	.word	0xffffffff


	//   ....[4]....
        /*003c*/ 	.word	0xffffffff


	//   ....[5]....
        /*0040*/ 	.word	0xffffffff


	//   ....[6]....
        /*0044*/ 	.word	0xffffffff


	//   ....[7]....
        /*0048*/ 	.word	0xffffffff


	//   ....[8]....
        /*004c*/ 	.word	0xffffffff


	//   ....[9]....
        /*0050*/ 	.word	0xffffffff


	//   ....[10]....
        /*0054*/ 	.word	0xffffffff


	//   ....[11]....
        /*0058*/ 	.word	0xffffffff


	//   ....[12]....
        /*005c*/ 	.word	0xffffffff


	//   ....[13]....
        /*0060*/ 	.word	0xffffffff


	//   ....[14]....
        /*0064*/ 	.word	0xffffffff


	//   ....[15]....
        /*0068*/ 	.word	0xffffffff


	//   ....[16]....
        /*006c*/ 	.word	0xffffffff


	//   ....[17]....
        /*0070*/ 	.word	0xffffffff


	//   ....[18]....
        /*0074*/ 	.word	0xffffffff


	//   ....[19]....
        /*0078*/ 	.word	0xffffffff


	//   ....[20]....
        /*007c*/ 	.word	0xffffffff


	//   ....[21]....
        /*0080*/ 	.word	0xffffffff


	//   ....[22]....
        /*0084*/ 	.word	0xffffffff


	//   ....[23]....
        /*0088*/ 	.word	0xffffffff


	//   ....[24]....
        /*008c*/ 	.word	0xffffffff


	//   ....[25]....
        /*0090*/ 	.word	0x05000003


	//   ....[26]....
        /*0094*/ 	.word	0x05000003


	//   ....[27]....
        /*0098*/ 	.word	0x05000003


	//   ....[28]....
        /*009c*/ 	.word	0x05000003


	//   ....[29]....
        /*00a0*/ 	.word	0x05000003


	//   ....[30]....
        /*00a4*/ 	.word	0x05000003


	//   ....[31]....
        /*00a8*/ 	.word	0x05000003


	//   ....[32]....
        /*00ac*/ 	.word	0x05000003


	//   ....[33]....
        /*00b0*/ 	.word	0x05000003


	//   ....[34]....
        /*00b4*/ 	.word	0x05000003


	//   ....[35]....
        /*00b8*/ 	.word	0x05000003


	//   ....[36]....
        /*00bc*/ 	.word	0x05000003


	//   ....[37]....
        /*00c0*/ 	.word	0x05000003


	//   ....[38]....
        /*00c4*/ 	.word	0x05000003


	//   ....[39]....
        /*00c8*/ 	.word	0x05000003


	//   ....[40]....
        /*00cc*/ 	.word	0x05000003


	//   ....[41]....
        /*00d0*/ 	.word	0x05000003


	//----- nvinfo : EIATTR_COOP_GROUP_INSTR_OFFSETS
	.align		4
.L_6107:
        /*00d4*/ 	.byte	0x04, 0x28
        /*00d6*/ 	.short	(.L_6109 - .L_6108)


	//   ....[0]....
.L_6108:
        /*00d8*/ 	.word	0x00000ef0


	//   ....[1]....
        /*00dc*/ 	.word	0x00000f10


	//   ....[2]....
        /*00e0*/ 	.word	0x00000f30


	//   ....[3]....
        /*00e4*/ 	.word	0x00000f50


	//   ....[4]....
        /*00e8*/ 	.word	0x00000f70


	//   ....[5]....
        /*00ec*/ 	.word	0x000017a0


	//   ....[6]....
        /*00f0*/ 	.word	0x000017c0


	//   ....[7]....
        /*00f4*/ 	.word	0x000017e0


	//   ....[8]....
        /*00f8*/ 	.word	0x00001800


	//   ....[9]....
        /*00fc*/ 	.word	0x00001820


	//   ....[10]....
        /*0100*/ 	.word	0x000019b0


	//   ....[11]....
        /*0104*/ 	.word	0x00001a10


	//   ....[12]....
        /*0108*/ 	.word	0x00001a20


	//   ....[13]....
        /*010c*/ 	.word	0x00001ad0


	//   ....[14]....
        /*0110*/ 	.word	0x00001b70


	//   ....[15]....
        /*0114*/ 	.word	0x00001b90


	//   ....[16]....
        /*0118*/ 	.word	0x00001d90


	//   ....[17]....
        /*011c*/ 	.word	0x00001e20


	//   ....[18]....
        /*0120*/ 	.word	0x00005190


	//   ....[19]....
        /*0124*/ 	.word	0x000051b0


	//   ....[20]....
        /*0128*/ 	.word	0x000051d0


	//   ....[21]....
        /*012c*/ 	.word	0x000051f0


	//   ....[22]....
        /*0130*/ 	.word	0x00005210


	//   ....[23]....
        /*0134*/ 	.word	0x000053b0


	//   ....[24]....
        /*0138*/ 	.word	0x000053d0


	//   ....[25]....
        /*013c*/ 	.word	0x00005620


	//   ....[26]....
        /*0140*/ 	.word	0x00005690


	//   ....[27]....
        /*0144*/ 	.word	0x00005700


	//   ....[28]....
        /*0148*/ 	.word	0x00005770


	//   ....[29]....
        /*014c*/ 	.word	0x000057e0


	//   ....[30]....
        /*0150*/ 	.word	0x00006070


	//   ....[31]....
        /*0154*/ 	.word	0x000060e0


	//   ....[32]....
        /*0158*/ 	.word	0x00006150


	//   ....[33]....
        /*015c*/ 	.word	0x000061c0


	//   ....[34]....
        /*0160*/ 	.word	0x00006230


	//   ....[35]....
        /*0164*/ 	.word	0x000062b0


	//   ....[36]....
        /*0168*/ 	.word	0x00006320


	//   ....[37]....
        /*016c*/ 	.word	0x00006390


	//   ....[38]....
        /*0170*/ 	.word	0x00006400


	//   ....[39]....
        /*0174*/ 	.word	0x00006470


	//   ....[40]....
        /*0178*/ 	.word	0x000064f0


	//   ....[41]....
        /*017c*/ 	.word	0x00006560


	//----- nvinfo : EIATTR_EXIT_INSTR_OFFSETS
	.align		4
.L_6109:
        /*0180*/ 	.byte	0x04, 0x1c
        /*0182*/ 	.short	(.L_6111 - .L_6110)


	//   ....[0]....
.L_6110:
        /*0184*/ 	.word	0x00005460


	//   ....[1]....
        /*0188*/ 	.word	0x000054c0


	//   ....[2]....
        /*018c*/ 	.word	0x000055c0


	//----- nvinfo : EIATTR_MAX_THREADS
	.align		4
.L_6111:
        /*0190*/ 	.byte	0x04, 0x05
        /*0192*/ 	.short	(.L_6113 - .L_6112)
.L_6112:
        /*0194*/ 	.word	0x00000080
        /*0198*/ 	.word	0x00000001
        /*019c*/ 	.word	0x00000001


	//----- nvinfo : EIATTR_CRS_STACK_SIZE
	.align		4
.L_6113:
        /*01a0*/ 	.byte	0x04, 0x1e
        /*01a2*/ 	.short	(.L_6115 - .L_6114)
.L_6114:
        /*01a4*/ 	.word	0x00000000


	//----- nvinfo : EIATTR_CBANK_PARAM_SIZE
	.align		4
.L_6115:
        /*01a8*/ 	.byte	0x03, 0x19
        /*01aa*/ 	.short	0x0088


	//----- nvinfo : EIATTR_PARAM_CBANK
	.align		4
        /*01ac*/ 	.byte	0x04, 0x0a
        /*01ae*/ 	.short	(.L_6117 - .L_6116)
	.align		4
.L_6116:
        /*01b0*/ 	.word	index@(.nv.constant0._ZN18transformer_engine13normalization19ln_fwd_tuned_kernelINS0_13Kernel_traitsI13__nv_bfloat16S3_13__nv_fp8_e4m3fjLj8192ELj1ELj1ELj4ELj16ENS0_18Kernel_traits_baseILj8192ES3_S3_S4_fjLj128EEEEEEEvNS0_19ForwardKernelParamsE)
        /*01b4*/ 	.short	0x0210
        /*01b6*/ 	.short	0x0088


	//----- nvinfo : EIATTR_SW_WAR
	.align		4
.L_6117:
        /*01b8*/ 	.byte	0x04, 0x36
        /*01ba*/ 	.short	(.L_6119 - .L_6118)
.L_6118:
        /*01bc*/ 	.word	0x00000008
.L_6119:


//--------------------- .nv.info._ZN18transformer_engine13normalization19ln_fwd_tuned_kernelINS0_13Kernel_traitsI13__nv_bfloat16S3_13__nv_fp8_e4m3fjLj6144ELj1ELj1ELj4ELj16ENS0_18Kernel_traits_baseILj6144ES3_S3_S4_fjLj128EEEEEEEvNS0_19ForwardKernelParamsE --------------------------
	.section	.nv.info._ZN18transformer_engine13normalization19ln_fwd_tuned_kernelINS0_13Kernel_traitsI13__nv_bfloat16S3_13__nv_fp8_e4m3fjLj6144ELj1ELj1ELj4ELj16ENS0_18Kernel_traits_baseILj6144ES3_S3_S4_fjLj128EEEEEEEvNS0_19ForwardKernelParamsE,"",@"SHT_CUDA_INFO"
	.sectionflags	@""
	.align	4


	//----- nvinfo : EIATTR_CUDA_API_VERSION
	.align		4
        /*0000*/ 	.byte	0x04, 0x37
        /*0002*/ 	.short	(.L_6121 - .L_6120)
.L_6120:
        /*0004*/ 	.word	0x00000082


	//----- nvinfo : EIATTR_KPARAM_INFO
	.align		4
.L_6121:
        /*0008*/ 	.byte	0x04, 0x17
        /*000a*/ 	.short	(.L_6123 - .L_6122)
.L_6122:
        /*000c*/ 	.word	0x00000000
        /*0010*/ 	.short	0x0000
        /*0012*/ 	.short	0x0000
        /*0014*/ 	.byte	0x00, 0xf0, 0x21, 0x02


	//----- nvinfo : EIATTR_SPARSE_MMA_MASK
	.align		4
.L_6123:
        /*0018*/ 	.byte	0x03, 0x50
        /*001a*/ 	.short	0x0000


	//----- nvinfo : EIATTR_MAXREG_COUNT
	.align		4
        /*001c*/ 	.byte	0x03, 0x1b
        /*001e*/ 	.short	0x00ff


	//----- nvinfo : EIATTR_NUM_BARRIERS
	.align		4
        /*0020*/ 	.byte	0x02, 0x4c
        /*0022*/ 	.byte	0x01
	.zero		1


	//----- nvinfo : EIATTR_MERCURY_ISA_VERSION
	.align		4
        /*0024*/ 	.byte	0x03, 0x5f
        /*0026*/ 	.short	0x0101


	//----- nvinfo : EIATTR_COOP_GROUP_MASK_REGIDS
	.align		4
        /*0028*/ 	.byte	0x04, 0x29
        /*002a*/ 	.short	(.L_6125 - .L_6124)


	//   ....[0]....
.L_6124:
        /*002c*/ 	.word	0xffffffff


	//   ....[1]....
        /*0030*/ 	.word	0xffffffff


	//   ....[2]....
        /*0034*/ 	.word	0xffffffff


	//   ....[3]....
        /*0038*/ 	.word	0xffffffff


	//   ....[4]....
        /*003c*/ 	.word	0xffffffff


	//   ....[5]....
        /*0040*/ 	.word	0xffffffff


	//   ....[6]....
        /*0044*/ 	.word	0xffffffff


	//   ....[7]....
        /*0048*/ 	.word	0xffffffff


	//   ....[8]....
        /*004c*/ 	.word	0xffffffff


	//   ....[9]....
        /*0050*/ 	.word	0xffffffff


	//   ....[10]....
        /*0054*/ 	.word	0xffffffff


	//   ....[11]....
        /*0058*/ 	.word	0xffffffff


	//   ....[12]....
        /*005c*/ 	.word	0xffffffff


	//   ....[13]....
        /*0060*/ 	.word	0xffffffff


	//   ....[14]....
        /*0064*/ 	.word	0xffffffff


	//   ....[15]....
        /*0068*/ 	.word	0xffffffff


	//   ....[16]....
        /*006c*/ 	.word	0xffffffff


	//   ....[17]....
        /*0070*/ 	.word	0xffffffff


	//   ....[18]....
        /*0074*/ 	.word	0xffffffff


	//   ....[19]....
        /*0078*/ 	.word	0xffffffff


	//   ....[20]....
        /*007c*/ 	.word	0xffffffff


	//   ....[21]....
        /*0080*/ 	.word	0xffffffff


	//   ....[22]....
        /*0084*/ 	.word	0xffffffff


	//   ....[23]....
        /*0088*/ 	.word	0xffffffff


	//   ....[24]....
        /*008c*/ 	.word	0xffffffff


	//   ....[25]....
        /*0090*/ 	.word	0x0500004f


	//   ....[26]....
        /*0094*/ 	.word	0x0500004f


	//   ....[27]....
        /*0098*/ 	.word	0x0500004f


	//   ....[28]....
        /*009c*/ 	.word	0x0500004f


	//   ....[29]....
        /*00a0*/ 	.word	0x0500004f


	//   ....[30]....
        /*00a4*/ 	.word	0x0500004f


	//   ....[31]....
        /*00a8*/ 	.word	0x0500004f


	//   ....[32]....
        /*00ac*/ 	.word	0x0500004f


	//   ....[33]....
        /*00b0*/ 	.word	0x0500004f


	//   ....[34]....
        /*00b4*/ 	.word	0x0500004f


	//   ....[35]....
        /*00b8*/ 	.word	0x0500004f


	//   ....[36]....
        /*00bc*/ 	.word	0x0500004f


	//   ....[37]....
        /*00c0*/ 	.word	0x0500004f


	//   ....[38]....
        /*00c4*/ 	.word	0x0500004f


	//   ....[39]....
        /*00c8*/ 	.word	0x0500004f


	//   ....[40]....
        /*00cc*/ 	.word	0x0500004f


	//   ....[41]....
        /*00d0*/ 	.word	0x0500004f


	//----- nvinfo : EIATTR_COOP_GROUP_INSTR_OFFSETS
	.align		4
.L_6125:
        /*00d4*/ 	.byte	0x04, 0x28
        /*00d6*/ 	.short	(.L_6127 - .L_6126)


	//   ....[0]....
.L_6126:
        /*00d8*/ 	.word	0x00000bd0


	//   ....[1]....
        /*00dc*/ 	.word	0x00000bf0


	//   ....[2]....
        /*00e0*/ 	.word	0x00000c10


	//   ....[3]....
        /*00e4*/ 	.word	0x00000c30


	//   ....[4]....
        /*00e8*/ 	.word	0x00000c50


	//   ....[5]....
        /*00ec*/ 	.word	0x00001280


	//   ....[6]....
        /*00f0*/ 	.word	0x000012a0


	//   ....[7]....
        /*00f4*/ 	.word	0x000012c0


	//   ....[8]....
        /*00f8*/ 	.word	0x000012e0


	//   ....[9]....
        /*00fc*/ 	.word	0x00001300


	//   ....[10]....
        /*0100*/ 	.word	0x00001490


	//   ....[11]....
        /*0104*/ 	.word	0x000014f0


	//   ....[12]....
        /*0108*/ 	.word	0x00001500


	//   ....[13]....
        /*010c*/ 	.word	0x000015b0


	//   ....[14]....
        /*0110*/ 	.word	0x00001660


	//   ....[15]....
        /*0114*/ 	.word	0x00001670


	//   ....[16]....
        /*0118*/ 	.word	0x00001880


	//   ....[17]....
        /*011c*/ 	.word	0x000018a0


	//   ....[18]....
        /*0120*/ 	.word	0x00004080


	//   ....[19]....
        /*0124*/ 	.word	0x000040a0


	//   ....[20]....
        /*0128*/ 	.word	0x000040c0


	//   ....[21]....
        /*012c*/ 	.word	0x000040e0


	//   ....[22]....
        /*0130*/ 	.word	0x00004100


	//   ....[23]....
        /*0134*/ 	.word	0x000042a0


	//   ....[24]....
        /*0138*/ 	.word	0x000042c0


	//   ....[25]....
        /*013c*/ 	.word	0x00004520


	//   ....[26]....
        /*0140*/ 	.word	0x00004590


	//   ....[27]....
        /*0144*/ 	.word	0x00004600


	//   ....[28]....
        /*0148*/ 	.word	0x00004670


	//   ....[29]....
        /*014c*/ 	.word	0x000046e0


	//   ....[30]....
        /*0150*/ 	.word	0x00004d60


	//   ....[31]....
        /*0154*/ 	.word	0x00004dd0


	//   ....[32]....
        /*0158*/ 	.word	0x00004e40


	//   ....[33]....
        /*015c*/ 	.word	0x00004eb0


	//   ....[34]....
        /*0160*/ 	.word	0x00004f20


	//   ....[35]....
        /*0164*/ 	.word	0x00004fa0


	//   ....[36]....
        /*0168*/ 	.word	0x00005010


	//   ....[37]....
        /*016c*/ 	.word	0x00005080


	//   ....[38]....
        /*0170*/ 	.word	0x000050f0


	//   ....[39]....
        /*0174*/ 	.word	0x00005160


	//   ....[40]....
        /*0178*/ 	.word	0x000051e0


	//   ....[41]....
        /*017c*/ 	.word	0x00005250


	//----- nvinfo : EIATTR_EXIT_INSTR_OFFSETS
	.align		4
.L_6127:
        /*0180*/ 	.byte	0x04, 0x1c
        /*0182*/ 	.short	(.L_6129 - .L_6128)


	//   ....[0]....
.L_6128:
        /*0184*/ 	.word	0x00004350


	//   ....[1]....
        /*0188*/ 	.word	0x000043b0


	//   ....[2]....
        /*018c*/ 	.word	0x000044c0


	//----- nvinfo : EIATTR_MAX_THREADS
	.align		4
.L_6129:
        /*0190*/ 	.byte	0x04, 0x05
        /*0192*/ 	.short	(.L_6131 - .L_6130)
.L_6130:
        /*0194*/ 	.word	0x00000080
        /*0198*/ 	.word	0x00000001
        /*019c*/ 	.word	0x00000001


	//----- nvinfo : EIATTR_CRS_STACK_SIZE
	.align		4
.L_6131:
        /*01a0*/ 	.byte	0x04, 0x1e
        /*01a2*/ 	.short	(.L_6133 - .L_6132)
.L_6132:
        /*01a4*/ 	.word	0x00000000


	//----- nvinfo : EIATTR_CBANK_PARAM_SIZE
	.align		4
.L_6133:
        /*01a8*/ 	.byte	0x03, 0x19
        /*01aa*/ 	.short	0x0088


	//----- nvinfo : EIATTR_PARAM_CBANK
	.align		4
        /*01ac*/ 	.byte	0x04, 0x0a
        /*01ae*/ 	.short	(.L_6135 - .L_6134)
	.align		4
.L_6134:
        /*01b0*/ 	.word	index@(.nv.constant0._ZN18transformer_engine13normalization19ln_fwd_tuned_kernelINS0_13Kernel_traitsI13__nv_bfloat16S3_13__nv_fp8_e4m3fjLj6144ELj1ELj1ELj4ELj16ENS0_18Kernel_traits_baseILj6144ES3_S3_S4_fjLj128EEEEEEEvNS0_19ForwardKernelParamsE)
        /*01b4*/ 	.short	0x0210
        /*01b6*/ 	.short	0x0088


	//----- nvinfo : EIATTR_SW_WAR
	.align		4
.L_6135:
        /*01b8*/ 	.byte	0x04, 0x36
        /*01ba*/ 	.short	(.L_6137 - .L_6136)
.L_6136:
        /*01bc*/ 	.word	0x00000008
.L_6137:


//--------------------- .nv.info._ZN18transformer_engine13normalization19ln_fwd_tuned_kernelINS0_13Kernel_traitsI13__nv_bfloat16S3_13__nv_fp8_e4m3fjLj5120ELj1ELj1ELj4ELj16ENS0_18Kernel_traits_baseILj5120ES3_S3_S4_fjLj128EEEEEEEvNS0_19ForwardKernelParamsE --------------------------
	.section	.nv.info._ZN18transformer_engine13normalization19ln_fwd_tuned_kernelINS0_13Kernel_traitsI13__nv_bfloat16S3_13__nv_fp8_e4m3fjLj5120ELj1ELj1ELj4ELj16ENS0_18Kernel_traits_baseILj5120ES3_S3_S4_fjLj128EEEEEEEvNS0_19ForwardKernelParamsE,"",@"SHT_CUDA_INFO"
	.sectionflags	@""
	.align	4


	//----- nvinfo : EIATTR_CUDA_API_VERSION
	.align		4
        /*0000*/ 	.byte	0x04, 0x37
        /*0002*/ 	.short	(.L_6139 - .L_6138)
.L_6138:
        /*0004*/ 	.word	0x00000082


	//----- nvinfo : EIATTR_KPARAM_INFO
	.align		4
.L_6139:
        /*0008*/ 	.byte	0x04, 0x17
        /*000a*/ 	.short	(.L_6141 - .L_6140)
.L_6140:
        /*000c*/ 	.word	0x00000000
        /*0010*/ 	.short	0x0000
        /*0012*/ 	.short	0x0000
        /*0014*/ 	.byte	0x00, 0xf0, 0x21, 0x02


	//----- nvinfo : EIATTR_SPARSE_MMA_MASK
	.align		4
.L_6141:
        /*0018*/ 	.byte	0x03, 0x50
        /*001a*/ 	.short	0x0000


	//----- nvinfo : EIATTR_MAXREG_COUNT
	.align		4
        /*001c*/ 	.byte	0x03, 0x1b
        /*001e*/ 	.short	0x00ff


	//----- nvinfo : EIATTR_NUM_BARRIERS
	.align		4
        /*0020*/ 	.byte	0x02, 0x4c
        /*0022*/ 	.byte	0x01
	.zero		1


	//----- nvinfo : EIATTR_MERCURY_ISA_VERSION
	.align		4
        /*0024*/ 	.byte	0x03, 0x5f
        /*0026*/ 	.short	0x0101


	//----- nvinfo : EIATTR_COOP_GROUP_MASK_REGIDS
	.align		4
        /*0028*/ 	.byte	0x04, 0x29
        /*002a*/ 	.short	(.L_6143 - .L_6142)


	//   ....[0]....
.L_6142:
        /*002c*/ 	.word	0xffffffff


	//   ....[1]....
        /*0030*/ 	.word	0xffffffff


	//   ....[2]....
        /*0034*/ 	.word	0xffffffff


	//   ....[3]....
        /*0038*/ 	.word	0xffffffff


	//   ....[4]....
        /*003c*/ 	.word	0xffffffff


	//   ....[5]....
        /*0040*/ 	.word	0xffffffff


	//   ....[6]....
        /*0044*/ 	.word	0xffffffff


	//   ....[7]....
        /*0048*/ 	.word	0xffffffff


	//   ....[8]....
        /*004c*/ 	.word	0xffffffff


	//   ....[9]....
        /*0050*/ 	.word	0xffffffff


	//   ....[10]....
        /*0054*/ 	.word	0xffffffff


	//   ....[11]....
        /*0058*/ 	.word	0xffffffff


	//   ....[12]....
        /*005c*/ 	.word	0xffffffff


	//   ....[13]....
        /*0060*/ 	.word	0xffffffff


	//   ....[14]....
        /*0064*/ 	.word	0xffffffff


	//   ....[15]....
        /*0068*/ 	.word	0xffffffff


	//   ....[16]....
        /*006c*/ 	.word	0xffffffff


	//   ....[17]....
        /*0070*/ 	.word	0xffffffff


	//   ....[18]....
        /*0074*/ 	.word	0xffffffff


	//   ....[19]....
        /*0078*/ 	.word	0xffffffff


	//   ....[20]....
        /*007c*/ 	.word	0xffffffff


	//   ....[21]....
        /*0080*/ 	.word	0xffffffff


	//   ....[22]....
        /*0084*/ 	.word	0xffffffff


	//   ....[23]....
        /*0088*/ 	.word	0xffffffff


	//   ....[24]....
        /*008c*/ 	.word	0xffffffff


	//   ....[25]....
        /*0090*/ 	.word	0x0500004c


	//   ....[26]....
        /*0094*/ 	.word	0x0500004c


	//   ....[27]....
        /*0098*/ 	.word	0x0500004c


	//   ....[28]....
        /*009c*/ 	.word	0x0500004c


	//   ....[29]....
        /*00a0*/ 	.word	0x0500004c


	//   ....[30]....
        /*00a4*/ 	.word	0x0500004c


	//   ....[31]....
        /*00a8*/ 	.word	0x0500004c


	//   ....[32]....
        /*00ac*/ 	.word	0x0500004c


	//   ....[33]....
        /*00b0*/ 	.word	0x0500004c


	//   ....[34]....
        /*00b4*/ 	.word	0x0500004c


	//   ....[35]....
        /*00b8*/ 	.word	0x0500004c


	//   ....[36]....
        /*00bc*/ 	.word	0x0500004c


	//   ....[37]....
        /*00c0*/ 	.word	0x0500004c


	//   ....[38]....
        /*00c4*/ 	.word	0x0500004c


	//   ....[39]....
        /*00c8*/ 	.word	0x0500004c


	//   ....[40]....
        /*00cc*/ 	.word	0x0500004c


	//   ....[41]....
        /*00d0*/ 	.word	0x0500004c


	//----- nvinfo : EIATTR_COOP_GROUP_INSTR_OFFSETS
	.align		4
.L_6143:
        /*00d4*/ 	.byte	0x04, 0x28
        /*00d6*/ 	.short	(.L_6145 - .L_6144)


	//   ....[0]....
.L_6144:
        /*00d8*/ 	.word	0x00000a30


	//   ....[1]....
        /*00dc*/ 	.word	0x00000a50


	//   ....[2]....
        /*00e0*/ 	.word	0x00000a70


	//   ....[3]....
        /*00e4*/ 	.word	0x00000a90


	//   ....[4]....
        /*00e8*/ 	.word	0x00000ab0


	//   ....[5]....
        /*00ec*/ 	.word	0x00000fe0


	//   ....[6]....
        /*00f0*/ 	.word	0x00001000


	//   ....[7]....
        /*00f4*/ 	.word	0x00001020


	//   ....[8]....
        /*00f8*/ 	.word	0x00001040


	//   ....[9]....
        /*00fc*/ 	.word	0x00001060


	//   ....[10]....
        /*0100*/ 	.word	0x000011b0


	//   ....[11]....
        /*0104*/ 	.word	0x00001250


	//   ....[12]....
        /*0108*/ 	.word	0x00001260


	//   ....[13]....
        /*010c*/ 	.word	0x00001310


	//   ....[14]....
        /*0110*/ 	.word	0x000013c0


	//   ....[15]....
        /*0114*/ 	.word	0x000013e0


	//   ....[16]....
        /*0118*/ 	.word	0x00001610


	//   ....[17]....
        /*011c*/ 	.word	0x00001780


	//   ....[18]....
        /*0120*/ 	.word	0x000036f0


	//   ....[19]....
        /*0124*/ 	.word	0x00003710


	//   ....[20]....
        /*0128*/ 	.word	0x00003730


	//   ....[21]....
        /*012c*/ 	.word	0x00003750


	//   ....[22]....
        /*0130*/ 	.word	0x00003770


	//   ....[23]....
        /*0134*/ 	.word	0x00003910


	//   ....[24]....
        /*0138*/ 	.word	0x00003930


	//   ....[25]....
        /*013c*/ 	.word	0x00003b80


	//   ....[26]....
        /*0140*/ 	.word	0x00003bf0


	//   ....[27]....
        /*0144*/ 	.word	0x00003c60


	//   ....[28]....
        /*0148*/ 	.word	0x00003cd0


	//   ....[29]....
        /*014c*/ 	.word	0x00003d40


	//   ....[30]....
        /*0150*/ 	.word	0x000042c0


	//   ....[31]....
        /*0154*/ 	.word	0x00004330


	//   ....[32]....
        /*0158*/ 	.word	0x000043a0


	//   ....[33]....
        /*015c*/ 	.word	0x00004410


	//   ....[34]....
        /*0160*/ 	.word	0x00004480


	//   ....[35]....
        /*0164*/ 	.word	0x00004510


	//   ....[36]....
        /*0168*/ 	.word	0x00004580


	//   ....[37]....
        /*016c*/ 	.word	0x000045f0


	//   ....[38]....
        /*0170*/ 	.word	0x00004660


	//   ....[39]....
        /*0174*/ 	.word	0x000046d0


	//   ....[40]....
        /*0178*/ 	.word	0x00004750


	//   ....[41]....
        /*017c*/ 	.word	0x000047c0


	//----- nvinfo : EIATTR_EXIT_INSTR_OFFSETS
	.align		4
.L_6145:
        /*0180*/ 	.byte	0x04, 0x1c
        /*0182*/ 	.short	(.L_6147 - .L_6146)


	//   ....[0]....
.L_6146:
        /*0184*/ 	.word	0x000039c0


	//   ....[1]....
        /*0188*/ 	.word	0x00003a20


	//   ....[2]....
        /*018c*/ 	.word	0x00003b20


	//----- nvinfo : EIATTR_MAX_THREADS
	.align		4
.L_6147:
        /*0190*/ 	.byte	0x04, 0x05
        /*0192*/ 	.short	(.L_6149 - .L_6148)
.L_6148:
        /*0194*/ 	.word	0x00000080
        /*0198*/ 	.word	0x00000001
        /*019c*/ 	.word	0x00000001


	//----- nvinfo : EIATTR_CRS_STACK_SIZE
	.align		4
.L_6149:
        /*01a0*/ 	.byte	0x04, 0x1e
        /*01a2*/ 	.short	(.L_6151 - .L_6150)
.L_6150:
        /*01a4*/ 	.word	0x00000000


	//----- nvinfo : EIATTR_CBANK_PARAM_SIZE
	.align		4
.L_6151:
        /*01a8*/ 	.byte	0x03, 0x19
        /*01aa*/ 	.short	0x0088


	//----- nvinfo : EIATTR_PARAM_CBANK
	.align		4
        /*01ac*/ 	.byte	0x04, 0x0a
        /*01ae*/ 	.short	(.L_6153 - .L_6152)
	.align		4
.L_6152:
        /*01b0*/ 	.word	index@(.nv.constant0._ZN18transformer_engine13normalization19ln_fwd_tuned_kernelINS0_13Kernel_traitsI13__nv_bfloat16S3_13__nv_fp8_e4m3fjLj5120ELj1ELj1ELj4ELj16ENS0_18Kernel_traits_baseILj5120ES3_S3_S4_fjLj128EEEEEEEvNS0_19ForwardKernelParamsE)
        /*01b4*/ 	.short	0x0210
        /*01b6*/ 	.short	0x0088


	//----- nvinfo : EIATTR_SW_WAR
	.align		4
.L_6153:
        /*01b8*/ 	.byte	0x04, 0x36
        /*01ba*/ 	.short	(.L_6155 - .L_6154)
.L_6154:
        /*01bc*/ 	.word	0x00000008
.L_6155:


//--------------------- .nv.info._ZN18transformer_engine13normalization19ln_fwd_tuned_kernelINS0_13Kernel_traitsI13__nv_bfloat16S3_13__nv_fp8_e4m3fjLj4096ELj1ELj1ELj4ELj16ENS0_18Kernel_traits_baseILj4096ES3_S3_S4_fjLj128EEEEEEEvNS0_19ForwardKernelParamsE --------------------------
	.section	.nv.info._ZN18transformer_engine13normalization19ln_fwd_tuned_kernelINS0_13Kernel_traitsI13__nv_bfloat16S3_13__nv_fp8_e4m3fjLj4096ELj1ELj1ELj4ELj16ENS0_18Kernel_traits_baseILj4096ES3_S3_S4_fjLj128EEEEEEEvNS0_19ForwardKernelParamsE,"",@"SHT_CUDA_INFO"
	.sectionflags	@""
	.align	4


	//----- nvinfo : EIATTR_CUDA_API_VERSION
	.align		4
        /*0000*/ 	.byte	0x04, 0x37
        /*0002*/ 	.short	(.L_6157 - .L_6156)
.L_6156:
        /*0004*/ 	.word	0x00000082


	//----- nvinfo : EIATTR_KPARAM_INFO
	.align		4
.L_6157:
        /*0008*/ 	.byte	0x04, 0x17
        /*000a*/ 	.short	(.L_6159 - .L_6158)
.L_6158:
        /*000c*/ 	.word	0x00000000
        /*0010*/ 	.short	0x0000
        /*0012*/ 	.short	0x0000
        /*0014*/ 	.byte	0x00, 0xf0, 0x21, 0x02


	//----- nvinfo : EIATTR_SPARSE_MMA_MASK
	.align		4
.L_6159:
        /*0018*/ 	.byte	0x03, 0x50
        /*001a*/ 	.short	0x0000


	//----- nvinfo : EIATTR_MAXREG_COUNT
	.align		4
        /*001c*/ 	.byte	0x03, 0x1b
        /*001e*/ 	.short	0x00ff


	//----- nvinfo : EIATTR_NUM_BARRIERS
	.align		4
        /*0020*/ 	.byte	0x02, 0x4c
        /*0022*/ 	.byte	0x01
	.zero		1


	//----- nvinfo : EIATTR_MERCURY_ISA_VERSION
	.align		4
        /*0024*/ 	.byte	0x03, 0x5f
        /*0026*/ 	.short	0x0101


	//----- nvinfo : EIATTR_COOP_GROUP_MASK_REGIDS
	.align		4
        /*0028*/ 	.byte	0x04, 0x29
        /*002a*/ 	.short	(.L_6161 - .L_6160)


	//   ....[0]....
.L_6160:
        /*002c*/ 	.word	0xffffffff


	//   ....[1]....
        /*0030*/ 	.word	0xffffffff


	//   ....[2]....
        /*0034*/ 	.word	0xffffffff


	//   ....[3]....
        /*0038*/ 	.word	0xffffffff


	//   ....[4]....
        /*003c*/ 	.word	0xffffffff


	//   ....[5]....
        /*0040*/ 	.word	0xffffffff


	//   ....[6]....
        /*0044*/ 	.word	0xffffffff


	//   ....[7]....
        /*0048*/ 	.word	0xffffffff


	//   ....[8]....
        /*004c*/ 	.word	0xffffffff


	//   ....[9]....
        /*0050*/ 	.word	0xffffffff


	//   ....[10]....
        /*0054*/ 	.word	0xffffffff


	//   ....[11]....
        /*0058*/ 	.word	0xffffffff


	//   ....[12]....
        /*005c*/ 	.word	0xffffffff


	//   ....[13]....
        /*0060*/ 	.word	0xffffffff


	//   ....[14]....
        /*0064*/ 	.word	0xffffffff


	//   ....[15]....
        /*0068*/ 	.word	0xffffffff


	//   ....[16]....
        /*006c*/ 	.word	0xffffffff


	//   ....[17]....
        /*0070*/ 	.word	0xffffffff


	//   ....[18]....
        /*0074*/ 	.word	0xffffffff


	//   ....[19]....
        /*0078*/ 	.word	0xffffffff


	//   ....[20]....
        /*007c*/ 	.word	0xffffffff


	//   ....[21]....
        /*0080*/ 	.word	0xffffffff


	//   ....[22]....
        /*0084*/ 	.word	0xffffffff


	//   ....[23]....
        /*0088*/ 	.word	0xffffffff


	//   ....[24]....
        /*008c*/ 	.word	0xffffffff


	//   ....[25]....
        /*0090*/ 	.word	0x05000026


	//   ....[26]....
        /*0094*/ 	.word	0x05000026


	//   ....[27]....
        /*0098*/ 	.word	0x05000026


	//   ....[28]....
        /*009c*/ 	.word	0x05000026


	//   ....[29]....
        /*00a0*/ 	.word	0x05000026


	//   ....[30]....
        /*00a4*/ 	.word	0x05000026


	//   ....[31]....
        /*00a8*/ 	.word	0x05000026


	//   ....[32]....
        /*00ac*/ 	.word	0x05000026


	//   ....[33]....
        /*00b0*/ 	.word	0x05000026


	//   ....[34]....
        /*00b4*/ 	.word	0x05000026


	//   ....[35]....
        /*00b8*/ 	.word	0x05000026


	//   ....[36]....
        /*00bc*/ 	.word	0x05000026


	//   ....[37]....
        /*00c0*/ 	.word	0x05000026


	//   ....[38]....
        /*00c4*/ 	.word	0x05000026


	//   ....[39]....
        /*00c8*/ 	.word	0x05000026


	//   ....[40]....
        /*00cc*/ 	.word	0x05000026


	//   ....[41]....
        /*00d0*/ 	.word	0x05000026


	//----- nvinfo : EIATTR_COOP_GROUP_INSTR_OFFSETS
	.align		4
.L_6161:
        /*00d4*/ 	.byte	0x04, 0x28
        /*00d6*/ 	.short	(.L_6163 - .L_6162)


	//   ....[0]....
.L_6162:
        /*00d8*/ 	.word	0x00000a30


	//   ....[1]....
        /*00dc*/ 	.word	0x00000a50


	//   ....[2]....
        /*00e0*/ 	.word	0x00000a70


	//   ....[3]....
        /*00e4*/ 	.word	0x00000a90


	//   ....[4]....
        /*00e8*/ 	.word	0x00000ab0


	//   ....[5]....
        /*00ec*/ 	.word	0x00000ee0


	//   ....[6]....
        /*00f0*/ 	.word	0x00000f00


	//   ....[7]....
        /*00f4*/ 	.word	0x00000f20


	//   ....[8]....
        /*00f8*/ 	.word	0x00000f40


	//   ....[9]....
        /*00fc*/ 	.word	0x00000f60


	//   ....[10]....
        /*0100*/ 	.word	0x00001090


	//   ....[11]....
        /*0104*/ 	.word	0x00001130


	//   ....[12]....
        /*0108*/ 	.word	0x00001140


	//   ....[13]....
        /*010c*/ 	.word	0x000011f0


	//   ....[14]....
        /*0110*/ 	.word	0x000012a0


	//   ....[15]....
        /*0114*/ 	.word	0x000012c0


	//   ....[16]....
        /*0118*/ 	.word	0x000014b0


	//   ....[17]....
        /*011c*/ 	.word	0x00001620


	//   ....[18]....
        /*0120*/ 	.word	0x00002ef0


	//   ....[19]....
        /*0124*/ 	.word	0x00002f10


	//   ....[20]....
        /*0128*/ 	.word	0x00002f30


	//   ....[21]....
        /*012c*/ 	.word	0x00002f50


	//   ....[22]....
        /*0130*/ 	.word	0x00002f70


	//   ....[23]....
        /*0134*/ 	.word	0x00003110


	//   ....[24]....
        /*0138*/ 	.word	0x00003130


	//   ....[25]....
        /*013c*/ 	.word	0x00003380


	//   ....[26]....
        /*0140*/ 	.word	0x000033f0


	//   ....[27]....
        /*0144*/ 	.word	0x00003460


	//   ....[28]....
        /*0148*/ 	.word	0x000034d0


	//   ....[29]....
        /*014c*/ 	.word	0x00003540


	//   ....[30]....
        /*0150*/ 	.word	0x000039c0


	//   ....[31]....
        /*0154*/ 	.word	0x00003a30


	//   ....[32]....
        /*0158*/ 	.word	0x00003aa0


	//   ....[33]....
        /*015c*/ 	.word	0x00003b10


	//   ....[34]....
        /*0160*/ 	.word	0x00003b80


	//   ....[35]....
        /*0164*/ 	.word	0x00003bf0


	//   ....[36]....
        /*0168*/ 	.word	0x00003c60


	//   ....[37]....
        /*016c*/ 	.word	0x00003cd0


	//   ....[38]....
        /*0170*/ 	.word	0x00003d40


	//   ....[39]....
        /*0174*/ 	.word	0x00003db0


	//   ....[40]....
        /*0178*/ 	.word	0x00003e30


	//   ....[41]....
        /*017c*/ 	.word	0x00003ea0


	//----- nvinfo : EIATTR_EXIT_INSTR_OFFSETS
	.align		4
.L_6163:
        /*0180*/ 	.byte	0x04, 0x1c
        /*0182*/ 	.short	(.L_6165 - .L_6164)


	//   ....[0]....
.L_6164:
        /*0184*/ 	.word	0x000031c0


	//   ....[1]....
        /*0188*/ 	.word	0x00003220


	//   ....[2]....
        /*018c*/ 	.word	0x00003320


	//----- nvinfo : EIATTR_MAX_THREADS
	.align		4
.L_6165:
        /*0190*/ 	.byte	0x04, 0x05
        /*0192*/ 	.short	(.L_6167 - .L_6166)
.L_6166:
        /*0194*/ 	.word	0x00000080
        /*0198*/ 	.word	0x00000001
        /*019c*/ 	.word	0x00000001


	//----- nvinfo : EIATTR_CRS_STACK_SIZE
	.align		4
.L_6167:
        /*01a0*/ 	.byte	0x04, 0x1e
        /*01a2*/ 	.short	(.L_6169 - .L_6168)
.L_6168:
        /*01a4*/ 	.word	0x00000000


	//----- nvinfo : EIATTR_CBANK_PARAM_SIZE
	.align		4
.L_6169:
        /*01a8*/ 	.byte	0x03, 0x19
        /*01aa*/ 	.short	0x0088


	//----- nvinfo : EIATTR_PARAM_CBANK
	.align		4
        /*01ac*/ 	.byte	0x04, 0x0a
        /*01ae*/ 	.short	(.L_6171 - .L_6170)
	.align		4
.L_6170:
        /*01b0*/ 	.word	index@(.nv.constant0._ZN18transformer_engine13normalization19ln_fwd_tuned_kernelINS0_13Kernel_traitsI13__nv_bfloat16S3_13__nv_fp8_e4m3fjLj4096ELj1ELj1ELj4ELj16ENS0_18Kernel_traits_baseILj4096ES3_S3_S4_fjLj128EEEEEEEvNS0_19ForwardKernelParamsE)
        /*01b4*/ 	.short	0x0210
        /*01b6*/ 	.short	0x0088


	//----- nvinfo : EIATTR_SW_WAR
	.align		4
.L_6171:
        /*01b8*/ 	.byte	0x04, 0x36
        /*01ba*/ 	.short	(.L_6173 - .L_6172)
.L_6172:
        /*01bc*/ 	.word	0x00000008
.L_6173:


//--------------------- .nv.info._ZN18transformer_engine13normalization19ln_fwd_tuned_kernelINS0_13Kernel_traitsI13__nv_bfloat16S3_13__nv_fp8_e4m3fjLj3840ELj1ELj1ELj4ELj4ENS0_18Kernel_traits_baseILj3840ES3_S3_S4_fjLj128EEEEEEEvNS0_19ForwardKernelParamsE --------------------------
	.section	.nv.info._ZN18transformer_engine13normalization19ln_fwd_tuned_kernelINS0_13Kernel_traitsI13__nv_bfloat16S3_13__nv_fp8_e4m3fjLj3840ELj1ELj1ELj4ELj4ENS0_18Kernel_traits_baseILj3840ES3_S3_S4_fjLj128EEEEEEEvNS0_19ForwardKernelParamsE,"",@"SHT_CUDA_INFO"
	.sectionflags	@""
	.align	4


	//----- nvinfo : EIATTR_CUDA_API_VERSION
	.align		4
        /*0000*/ 	.byte	0x04, 0x37
        /*0002*/ 	.short	(.L_6175 - .L_6174)
.L_6174:
        /*0004*/ 	.word	0x00000082


	//----- nvinfo : EIATTR_KPARAM_INFO
	.align		4
.L_6175:
        /*0008*/ 	.byte	0x04, 0x17
        /*000a*/ 	.short	(.L_6177 - .L_6176)
.L_6176:
        /*000c*/ 	.word	0x00000000
        /*0010*/ 	.short	0x0000
        /*0012*/ 	.short	0x0000
        /*0014*/ 	.byte	0x00, 0xf0, 0x21, 0x02


	//----- nvinfo : EIATTR_SPARSE_MMA_MASK
	.align		4
.L_6177:
        /*0018*/ 	.byte	0x03, 0x50
        /*001a*/ 	.short	0x0000


	//----- nvinfo : EIATTR_MAXREG_COUNT
	.align		4
        /*001c*/ 	.byte	0x03, 0x1b
        /*001e*/ 	.short	0x00ff


	//----- nvinfo : EIATTR_NUM_BARRIERS
	.align		4
        /*0020*/ 	.byte	0x02, 0x4c
        /*0022*/ 	.byte	0x01
	.zero		1


	//----- nvinfo : EIATTR_MERCURY_ISA_VERSION
	.align		4
        /*0024*/ 	.byte	0x03, 0x5f
        /*0026*/ 	.short	0x0101


	//----- nvinfo : EIATTR_COOP_GROUP_MASK_REGIDS
	.align		4
        /*0028*/ 	.byte	0x04, 0x29
        /*002a*/ 	.short	(.L_6179 - .L_6178)


	//   ....[0]....
.L_6178:
        /*002c*/ 	.word	0xffffffff


	//   ....[1]....
        /*0030*/ 	.word	0xffffffff


	//   ....[2]....
        /*0034*/ 	.word	0xffffffff


	//   ....[3]....
        /*0038*/ 	.word	0xffffffff


	//   ....[4]....
        /*003c*/ 	.word	0xffffffff


	//   ....[5]....
        /*0040*/ 	.word	0xffffffff


	//   ....[6]....
        /*0044*/ 	.word	0xffffffff


	//   ....[7]....
        /*0048*/ 	.word	0xffffffff


	//   ....[8]....
        /*004c*/ 	.word	0xffffffff


	//   ....[9]....
        /*0050*/ 	.word	0xffffffff


	//   ....[10]....
        /*0054*/ 	.word	0xffffffff


	//   ....[11]....
        /*0058*/ 	.word	0xffffffff


	//   ....[12]....
        /*005c*/ 	.word	0xffffffff


	//   ....[13]....
        /*0060*/ 	.word	0xffffffff


	//   ....[14]....
        /*0064*/ 	.word	0xffffffff


	//   ....[15]....
        /*0068*/ 	.word	0xffffffff


	//   ....[16]....
        /*006c*/ 	.word	0xffffffff


	//   ....[17]....
        /*0070*/ 	.word	0xffffffff


	//   ....[18]....
        /*0074*/ 	.word	0xffffffff


	//   ....[19]....
        /*0078*/ 	.word	0xffffffff


	//   ....[20]....
        /*007c*/ 	.word	0xffffffff


	//   ....[21]....
        /*0080*/ 	.word	0xffffffff


	//   ....[22]....
        /*0084*/ 	.word	0xffffffff


	//   ....[23]....
        /*0088*/ 	.word	0xffffffff


	//   ....[24]....
        /*008c*/ 	.word	0xffffffff


	//   ....[25]....
        /*0090*/ 	.word	0x05000042


	//   ....[26]....
        /*0094*/ 	.word	0x05000042


	//   ....[27]....
        /*0098*/ 	.word	0x05000042


	//   ....[28]....
        /*009c*/ 	.word	0x05000042


	//   ....[29]....
        /*00a0*/ 	.word	0x05000042


	//   ....[30]....
        /*00a4*/ 	.word	0x05000042


	//   ....[31]....
        /*00a8*/ 	.word	0x05000042


	//   ....[32]....
        /*00ac*/ 	.word	0x05000042


	//   ....[33]....
        /*00b0*/ 	.word	0x05000042


	//   ....[34]....
        /*00b4*/ 	.word	0x05000042


	//   ....[35]....
        /*00b8*/ 	.word	0x05000042


	//   ....[36]....
        /*00bc*/ 	.word	0x05000042


	//   ....[37]....
        /*00c0*/ 	.word	0x05000042


	//   ....[38]....
        /*00c4*/ 	.word	0x05000042


	//   ....[39]....
        /*00c8*/ 	.word	0x05000042


	//   ....[40]....
        /*00cc*/ 	.word	0x05000042


	//   ....[41]....
        /*00d0*/ 	.word	0x05000042


	//----- nvinfo : EIATTR_COOP_GROUP_INSTR_OFFSETS
	.align		4
.L_6179:
        /*00d4*/ 	.byte	0x04, 0x28
        /*00d6*/ 	.short	(.L_6181 - .L_6180)


	//   ....[0]....
.L_6180:
        /*00d8*/ 	.word	0x00001160


	//   ....[1]....
        /*00dc*/ 	.word	0x00001180


	//   ....[2]....
        /*00e0*/ 	.word	0x000011a0


	//   ....[3]....
        /*00e4*/ 	.word	0x000011c0


	//   ....[4]....
        /*00e8*/ 	.word	0x000011e0


	//   ....[5]....
        /*00ec*/ 	.word	0x000015d0


	//   ....[6]....
        /*00f0*/ 	.word	0x000015f0


	//   ....[7]....
        /*00f4*/ 	.word	0x00001610


	//   ....[8]....
        /*00f8*/ 	.word	0x00001630


	//   ....[9]....
        /*00fc*/ 	.word	0x00001650


	//   ....[10]....
        /*0100*/ 	.word	0x000017a0


	//   ....[11]....
        /*0104*/ 	.word	0x00001840


	//   ....[12]....
        /*0108*/ 	.word	0x00001850


	//   ....[13]....
        /*010c*/ 	.word	0x00001910


	//   ....[14]....
        /*0110*/ 	.word	0x000019c0


	//   ....[15]....
        /*0114*/ 	.word	0x000019e0


	//   ....[16]....
        /*0118*/ 	.word	0x00001c00


	//   ....[17]....
        /*011c*/ 	.word	0x00001c40


	//   ....[18]....
        /*0120*/ 	.word	0x00003010


	//   ....[19]....
        /*0124*/ 	.word	0x00003030


	//   ....[20]....
        /*0128*/ 	.word	0x00003050


	//   ....[21]....
        /*012c*/ 	.word	0x00003070


	//   ....[22]....
        /*0130*/ 	.word	0x00003090


	//   ....[23]....
        /*0134*/ 	.word	0x00003230


	//   ....[24]....
        /*0138*/ 	.word	0x00003250


	//   ....[25]....
        /*013c*/ 	.word	0x000034a0


	//   ....[26]....
        /*0140*/ 	.word	0x00003510


	//   ....[27]....
        /*0144*/ 	.word	0x00003580


	//   ....[28]....
        /*0148*/ 	.word	0x000035f0


	//   ....[29]....
        /*014c*/ 	.word	0x00003660


	//   ....[30]....
        /*0150*/ 	.word	0x00003aa0


	//   ....[31]....
        /*0154*/ 	.word	0x00003b10


	//   ....[32]....
        /*0158*/ 	.word	0x00003b80


	//   ....[33]....
        /*015c*/ 	.word	0x00003bf0


	//   ....[34]....
        /*0160*/ 	.word	0x00003c60


	//   ....[35]....
        /*0164*/ 	.word	0x00003cf0


	//   ....[36]....
        /*0168*/ 	.word	0x00003d60


	//   ....[37]....
        /*016c*/ 	.word	0x00003dd0


	//   ....[38]....
        /*0170*/ 	.word	0x00003e40


	//   ....[39]....
        /*0174*/ 	.word	0x00003eb0


	//   ....[40]....
        /*0178*/ 	.word	0x00003f30


	//   ....[41]....
        /*017c*/ 	.word	0x00003fa0


	//----- nvinfo : EIATTR_EXIT_INSTR_OFFSETS
	.align		4
.L_6181:
        /*0180*/ 	.byte	0x04, 0x1c
        /*0182*/ 	.short	(.L_6183 - .L_6182)


	//   ....[0]....
.L_6182:
        /*0184*/ 	.word	0x000032e0


	//   ....[1]....
        /*0188*/ 	.word	0x00003340


	//   ....[2]....
        /*018c*/ 	.word	0x00003440


	//----- nvinfo : EIATTR_MAX_THREADS
	.align		4
.L_6183:
        /*0190*/ 	.byte	0x04, 0x05
        /*0192*/ 	.short	(.L_6185 - .L_6184)
.L_6184:
        /*0194*/ 	.word	0x00000080
        /*0198*/ 	.word	0x00000001
        /*019c*/ 	.word	0x00000001


	//----- nvinfo : EIATTR_CRS_STACK_SIZE
	.align		4
.L_6185:
        /*01a0*/ 	.byte	0x04, 0x1e
        /*01a2*/ 	.short	(.L_6187 - .L_6186)
.L_6186:
        /*01a4*/ 	.word	0x00000000


	//----- nvinfo : EIATTR_CBANK_PARAM_SIZE
	.align		4
.L_6187:
        /*01a8*/ 	.byte	0x03, 0x19
        /*01aa*/ 	.short	0x0088


	//----- nvinfo : EIATTR_PARAM_CBANK
	.align		4
        /*01ac*/ 	.byte	0x04, 0x0a
        /*01ae*/ 	.short	(.L_6189 - .L_6188)
	.align		4
.L_6188:
        /*01b0*/ 	.word	index@(.nv.constant0._ZN18transformer_engine13normalization19ln_fwd_tuned_kernelINS0_13Kernel_traitsI13__nv_bfloat16S3_13__nv_fp8_e4m3fjLj3840ELj1ELj1ELj4ELj4ENS0_18Kernel_traits_baseILj3840ES3_S3_S4_fjLj128EEEEEEEvNS0_19ForwardKernelParamsE)
        /*01b4*/ 	.short	0x0210
        /*01b6*/ 	.short	0x0088


	//----- nvinfo : EIATTR_SW_WAR
	.align		4
.L_6189:
        /*01b8*/ 	.byte	0x04, 0x36
        /*01ba*/ 	.short	(.L_6191 - .L_6190)
.L_6190:
        /*01bc*/ 	.word	0x00000008
.L_6191:


//--------------------- .nv.info._ZN18transformer_engine13normalization19ln_fwd_tuned_kernelINS0_13Kernel_traitsI13__nv_bfloat16S3_13__nv_fp8_e4m3fjLj3072ELj1ELj1ELj4ELj16ENS0_18Kernel_traits_baseILj3072ES3_S3_S4_fjLj128EEEEEEEvNS0_19ForwardKernelParamsE --------------------------
	.section	.nv.info._ZN18transformer_engine13normalization19ln_fwd_tuned_kernelINS0_13Kernel_traitsI13__nv_bfloat16S3_13__nv_fp8_e4m3fjLj3072ELj1ELj1ELj4ELj16ENS0_18Kernel_traits_baseILj3072ES3_S3_S4_fjLj128EEEEEEEvNS0_19ForwardKernelParamsE,"",@"SHT_CUDA_INFO"
	.sectionflags	@""
	.align	4


	//----- nvinfo : EIATTR_CUDA_API_VERSION
	.align		4
        /*0000*/ 	.byte	0x04, 0x37
        /*0002*/ 	.short	(.L_6193 - .L_6192)
.L_6192:
        /*0004*/ 	.word	0x00000082


	//----- nvinfo : EIATTR_KPARAM_INFO
	.align		4
.L_6193:
        /*0008*/ 	.byte	0x04, 0x17
        /*000a*/ 	.short	(.L_6195 - .L_6194)
.L_6194:
        /*000c*/ 	.word	0x00000000
        /*0010*/ 	.short	0x0000
        /*0012*/ 	.short	0x0000
        /*0014*/ 	.byte	0x00, 0xf0, 0x21, 0x02


	//----- nvinfo : EIATTR_SPARSE_MMA_MASK
	.align		4
.L_6195:
        /*0018*/ 	.byte	0x03, 0x50
        /*001a*/ 	.short	0x0000


	//----- nvinfo : EIATTR_MAXREG_COUNT
	.align		4
        /*001c*/ 	.byte	0x03, 0x1b
        /*001e*/ 	.short	0x00ff


	//----- nvinfo : EIATTR_NUM_BARRIERS
	.align		4
        /*0020*/ 	.byte	0x02, 0x4c
        /*0022*/ 	.byte	0x01
	.zero		1


	//----- nvinfo : EIATTR_MERCURY_ISA_VERSION
	.align		4
        /*0024*/ 	.byte	0x03, 0x5f
        /*0026*/ 	.short	0x0101


	//----- nvinfo : EIATTR_COOP_GROUP_MASK_REGIDS
	.align		4
        /*0028*/ 	.byte	0x04, 0x29
        /*002a*/ 	.short	(.L_6197 - .L_6196)


	//   ....[0]....
.L_6196:
        /*002c*/ 	.word	0xffffffff


	//   ....[1]....
        /*0030*/ 	.word	0xffffffff


	//   ....[2]....
        /*0034*/ 	.word	0xffffffff


	//   ....[3]....
        /*0038*/ 	.word	0xffffffff


	//   ....[4]....
        /*003c*/ 	.word	0xffffffff


	//   ....[5]....
        /*0040*/ 	.word	0xffffffff


	//   ....[6]....
        /*0044*/ 	.word	0xffffffff


	//   ....[7]....
        /*0048*/ 	.word	0xffffffff


	//   ....[8]....
        /*004c*/ 	.word	0xffffffff


	//   ....[9]....
        /*0050*/ 	.word	0xffffffff


	//   ....[10]....
        /*0054*/ 	.word	0xffffffff


	//   ....[11]....
        /*0058*/ 	.word	0xffffffff


	//   ....[12]....
        /*005c*/ 	.word	0xffffffff


	//   ....[13]....
        /*0060*/ 	.word	0xffffffff


	//   ....[14]....
        /*0064*/ 	.word	0xffffffff


	//   ....[15]....
        /*0068*/ 	.word	0xffffffff


	//   ....[16]....
        /*006c*/ 	.word	0xffffffff


	//   ....[17]....
        /*0070*/ 	.word	0xffffffff


	//   ....[18]....
        /*0074*/ 	.word	0xffffffff


	//   ....[19]....
        /*0078*/ 	.word	0xffffffff


	//   ....[20]....
        /*007c*/ 	.word	0xffffffff


	//   ....[21]....
        /*0080*/ 	.word	0xffffffff


	//   ....[22]....
        /*0084*/ 	.word	0xffffffff


	//   ....[23]....
        /*0088*/ 	.word	0xffffffff


	//   ....[24]....
        /*008c*/ 	.word	0xffffffff


	//   ....[25]....
        /*0090*/ 	.word	0x05000019


	//   ....[26]....
        /*0094*/ 	.word	0x05000019


	//   ....[27]....
        /*0098*/ 	.word	0x05000019


	//   ....[28]....
        /*009c*/ 	.word	0x05000019


	//   ....[29]....
        /*00a0*/ 	.word	0x05000019


	//   ....[30]....
        /*00a4*/ 	.word	0x05000019


	//   ....[31]....
        /*00a8*/ 	.word	0x05000019


	//   ....[32]....
        /*00ac*/ 	.word	0x05000019


	//   ....[33]....
        /*00b0*/ 	.word	0x05000019


	//   ....[34]....
        /*00b4*/ 	.word	0x05000019


	//   ....[35]....
        /*00b8*/ 	.word	0x05000019


	//   ....[36]....
        /*00bc*/ 	.word	0x05000019


	//   ....[37]....
        /*00c0*/ 	.word	0x05000019


	//   ....[38]....
        /*00c4*/ 	.word	0x05000019


	//   ....[39]....
        /*00c8*/ 	.word	0x05000019


	//   ....[40]....
        /*00cc*/ 	.word	0x05000019


	//   ....[41]....
        /*00d0*/ 	.word	0x05000019


	//----- nvinfo : EIATTR_COOP_GROUP_INSTR_OFFSETS
	.align		4
.L_6197:
        /*00d4*/ 	.byte	0x04, 0x28
        /*00d6*/ 	.short	(.L_6199 - .L_6198)


	//   ....[0]....
.L_6198:
        /*00d8*/ 	.word	0x00000710


	//   ....[1]....
        /*00dc*/ 	.word	0x00000730


	//   ....[2]....
        /*00e0*/ 	.word	0x00000750


	//   ....[3]....
        /*00e4*/ 	.word	0x00000770


	//   ....[4]....
        /*00e8*/ 	.word	0x00000790


	//   ....[5]....
        /*00ec*/ 	.word	0x00000ac0


	//   ....[6]....
        /*00f0*/ 	.word	0x00000ae0


	//   ....[7]....
        /*00f4*/ 	.word	0x00000b00


	//   ....[8]....
        /*00f8*/ 	.word	0x00000b20


	//   ....[9]....
        /*00fc*/ 	.word	0x00000b40


	//   ....[10]....
        /*0100*/ 	.word	0x00000c80


	//   ....[11]....
        /*0104*/ 	.word	0x00000d30


	//   ....[12]....
        /*0108*/ 	.word	0x00000d40


	//   ....[13]....
        /*010c*/ 	.word	0x00000df0


	//   ....[14]....
        /*0110*/ 	.word	0x00000ea0


	//   ....[15]....
        /*0114*/ 	.word	0x00000ec0


	//   ....[16]....
        /*0118*/ 	.word	0x000010d0


	//   ....[17]....
        /*011c*/ 	.word	0x00001110


	//   ....[18]....
        /*0120*/ 	.word	0x00002510


	//   ....[19]....
        /*0124*/ 	.word	0x00002530


	//   ....[20]....
        /*0128*/ 	.word	0x00002550


	//   ....[21]....
        /*012c*/ 	.word	0x00002570


	//   ....[22]....
        /*0130*/ 	.word	0x00002590


	//   ....[23]....
        /*0134*/ 	.word	0x00002730


	//   ....[24]....
        /*0138*/ 	.word	0x00002750


	//   ....[25]....
        /*013c*/ 	.word	0x000029a0


	//   ....[26]....
        /*0140*/ 	.word	0x00002a10


	//   ....[27]....
        /*0144*/ 	.word	0x00002a80


	//   ....[28]....
        /*0148*/ 	.word	0x00002af0


	//   ....[29]....
        /*014c*/ 	.word	0x00002b60


	//   ....[30]....
        /*0150*/ 	.word	0x00002ef0


	//   ....[31]....
        /*0154*/ 	.word	0x00002f60


	//   ....[32]....
        /*0158*/ 	.word	0x00002fd0


	//   ....[33]....
        /*015c*/ 	.word	0x00003040


	//   ....[34]....
        /*0160*/ 	.word	0x000030b0


	//   ....[35]....
        /*0164*/ 	.word	0x00003120


	//   ....[36]....
        /*0168*/ 	.word	0x00003190


	//   ....[37]....
        /*016c*/ 	.word	0x00003200


	//   ....[38]....
        /*0170*/ 	.word	0x00003270


	//   ....[39]....
        /*0174*/ 	.word	0x000032e0


	//   ....[40]....
        /*0178*/ 	.word	0x00003360


	//   ....[41]....
        /*017c*/ 	.word	0x000033d0


	//----- nvinfo : EIATTR_EXIT_INSTR_OFFSETS
	.align		4
.L_6199:
        /*0180*/ 	.byte	0x04, 0x1c
        /*0182*/ 	.short	(.L_6201 - .L_6200)


	//   ....[0]....
.L_6200:
        /*0184*/ 	.word	0x000027e0


	//   ....[1]....
        /*0188*/ 	.word	0x00002840


	//   ....[2]....
        /*018c*/ 	.word	0x00002940


	//----- nvinfo : EIATTR_MAX_THREADS
	.align		4
.L_6201:
        /*0190*/ 	.byte	0x04, 0x05
        /*0192*/ 	.short	(.L_6203 - .L_6202)
.L_6202:
        /*0194*/ 	.word	0x00000080
        /*0198*/ 	.word	0x00000001
        /*019c*/ 	.word	0x00000001


	//----- nvinfo : EIATTR_CRS_STACK_SIZE
	.align		4
.L_6203:
        /*01a0*/ 	.byte	0x04, 0x1e
        /*01a2*/ 	.short	(.L_6205 - .L_6204)
.L_6204:
        /*01a4*/ 	.word	0x00000000


	//----- nvinfo : EIATTR_CBANK_PARAM_SIZE
	.align		4
.L_6205:
        /*01a8*/ 	.byte	0x03, 0x19
        /*01aa*/ 	.short	0x0088


	//----- nvinfo : EIATTR_PARAM_CBANK
	.align		4
        /*01ac*/ 	.byte	0x04, 0x0a
        /*01ae*/ 	.short	(.L_6207 - .L_6206)
	.align		4
.L_6206:
        /*01b0*/ 	.word	index@(.nv.constant0._ZN18transformer_engine13normalization19ln_fwd_tuned_kernelINS0_13Kernel_traitsI13__nv_bfloat16S3_13__nv_fp8_e4m3fjLj3072ELj1ELj1ELj4ELj16ENS0_18Kernel_traits_baseILj3072ES3_S3_S4_fjLj128EEEEEEEvNS0_19ForwardKernelParamsE)
        /*01b4*/ 	.short	0x0210
        /*01b6*/ 	.short	0x0088


	//----- nvinfo : EIATTR_SW_WAR
	.align		4
.L_6207:
        /*01b8*/ 	.byte	0x04, 0x36
        /*01ba*/ 	.short	(.L_6209 - .L_6208)
.L_6208:
        /*01bc*/ 	.word	0x00000008
.L_6209:


//--------------------- .nv.info._ZN18transformer_engine13normalization19ln_fwd_tuned_kernelINS0_13Kernel_traitsI13__nv_bfloat16S3_13__nv_fp8_e4m3fjLj2304ELj1ELj4ELj1ELj16ENS0_18Kernel_traits_baseILj2304ES3_S3_S4_fjLj128EEEEEEEvNS0_19ForwardKernelParamsE --------------------------
	.section	.nv.info._ZN18transformer_engine13normalization19ln_fwd_tuned_kernelINS0_13Kernel_traitsI13__nv_bfloat16S3_13__nv_fp8_e4m3fjLj2304ELj1ELj4ELj1ELj16ENS0_18Kernel_traits_baseILj2304ES3_S3_S4_fjLj128EEEEEEEvNS0_19ForwardKernelParamsE,"",@"SHT_CUDA_INFO"
	.sectionflags	@""
	.align	4


	//----- nvinfo : EIATTR_CUDA_API_VERSION
	.align		4
        /*0000*/ 	.byte	0x04, 0x37
        /*0002*/ 	.short	(.L_6211 - .L_6210)
.L_6210:
        /*0004*/ 	.word	0x00000082


	//----- nvinfo : EIATTR_KPARAM_INFO
	.align		4
.L_6211:
        /*0008*/ 	.byte	0x04, 0x17
        /*000a*/ 	.short	(.L_6213 - .L_6212)
.L_6212:
        /*000c*/ 	.word	0x00000000
        /*0010*/ 	.short	0x0000
        /*0012*/ 	.short	0x0000
        /*0014*/ 	.byte	0x00, 0xf0, 0x21, 0x02


	//----- nvinfo : EIATTR_SPARSE_MMA_MASK
	.align		4
.L_6213:
        /*0018*/ 	.byte	0x03, 0x50
        /*001a*/ 	.short	0x0000


	//----- nvinfo : EIATTR_MAXREG_COUNT
	.align		4
        /*001c*/ 	.byte	0x03, 0x1b
        /*001e*/ 	.short	0x00ff


	//----- nvinfo : EIATTR_NUM_BARRIERS
	.align		4
        /*0020*/ 	.byte	0x02, 0x4c
        /*0022*/ 	.byte	0x01
	.zero		1


	//----- nvinfo : EIATTR_MERCURY_ISA_VERSION
	.align		4
        /*0024*/ 	.byte	0x03, 0x5f
        /*0026*/ 	.short	0x0101


	//----- nvinfo : EIATTR_COOP_GROUP_MASK_REGIDS
	.align		4
        /*0028*/ 	.byte	0x04, 0x29
        /*002a*/ 	.short	(.L_6215 - .L_6214)


	//   ....[0]....
.L_6214:
        /*002c*/ 	.word	0xffffffff


	//   ....[1]....
        /*0030*/ 	.word	0xffffffff


	//   ....[2]....
        /*0034*/ 	.word	0xffffffff


	//   ....[3]....
        /*0038*/ 	.word	0xffffffff


	//   ....[4]....
        /*003c*/ 	.word	0xffffffff


	//   ....[5]....
        /*0040*/ 	.word	0xffffffff


	//   ....[6]....
        /*0044*/ 	.word	0xffffffff


	//   ....[7]....
        /*0048*/ 	.word	0xffffffff


	//   ....[8]....
        /*004c*/ 	.word	0xffffffff


	//   ....[9]....
        /*0050*/ 	.word	0xffffffff


	//   ....[10]....
        /*0054*/ 	.word	0xffffffff


	//   ....[11]....
        /*0058*/ 	.word	0xffffffff


	//   ....[12]....
        /*005c*/ 	.word	0xffffffff


	//   ....[13]....
        /*0060*/ 	.word	0xffffffff


	//   ....[14]....
        /*0064*/ 	.word	0xffffffff


	//   ....[15]....
        /*0068*/ 	.word	0xffffffff


	//   ....[16]....
        /*006c*/ 	.word	0xffffffff


	//   ....[17]....
        /*0070*/ 	.word	0x0500009e


	//   ....[18]....
        /*0074*/ 	.word	0x0500009e


	//   ....[19]....
        /*0078*/ 	.word	0x0500009e


	//   ....[20]....
        /*007c*/ 	.word	0x0500009e


	//   ....[21]....
        /*0080*/ 	.word	0x0500009e


	//   ....[22]....
        /*0084*/ 	.word	0x0500009e


	//   ....[23]....
        /*0088*/ 	.word	0x0500009e


	//   ....[24]....
        /*008c*/ 	.word	0x0500009e


	//   ....[25]....
        /*0090*/ 	.word	0x0500009e


	//   ....[26]....
        /*0094*/ 	.word	0x0500009e


	//   ....[27]....
        /*0098*/ 	.word	0x0500009e


	//   ....[28]....
        /*009c*/ 	.word	0x0500009e


	//   ....[29]....
        /*00a0*/ 	.word	0x0500009e


	//   ....[30]....
        /*00a4*/ 	.word	0x0500009e


	//   ....[31]....
        /*00a8*/ 	.word	0x0500009e


	//   ....[32]....
        /*00ac*/ 	.word	0x0500009e


	//   ....[33]....
        /*00b0*/ 	.word	0x0500009e


	//----- nvinfo : EIATTR_COOP_GROUP_INSTR_OFFSETS
	.align		4
.L_6215:
        /*00b4*/ 	.byte	0x04, 0x28
        /*00b6*/ 	.short	(.L_6217 - .L_6216)


	//   ....[0]....
.L_6216:
        /*00b8*/ 	.word	0x00001010


	//   ....[1]....
        /*00bc*/ 	.word	0x00001030


	//   ....[2]....
        /*00c0*/ 	.word	0x00001050


	//   ....[3]....
        /*00c4*/ 	.word	0x00001070


	//   ....[4]....
        /*00c8*/ 	.word	0x00001090


	//   ....[5]....
        /*00cc*/ 	.word	0x000019c0


	//   ....[6]....
        /*00d0*/ 	.word	0x000019e0


	//   ....[7]....
        /*00d4*/ 	.word	0x00001a00


	//   ....[8]....
        /*00d8*/ 	.word	0x00001a20


	//   ....[9]....
        /*00dc*/ 	.word	0x00001a40


	//   ....[10]....
        /*00e0*/ 	.word	0x00005080


	//   ....[11]....
        /*00e4*/ 	.word	0x000050a0


	//   ....[12]....
        /*00e8*/ 	.word	0x000050c0


	//   ....[13]....
        /*00ec*/ 	.word	0x000050e0


	//   ....[14]....
        /*00f0*/ 	.word	0x00005100


	//   ....[15]....
        /*00f4*/ 	.word	0x000052a0


	//   ....[16]....
        /*00f8*/ 	.word	0x000052c0


	//   ....[17]....
        /*00fc*/ 	.word	0x00005520


	//   ....[18]....
        /*0100*/ 	.word	0x000055a0


	//   ....[19]....
        /*0104*/ 	.word	0x00005600


	//   ....[20]....
        /*0108*/ 	.word	0x00005660


	//   ....[21]....
        /*010c*/ 	.word	0x000056c0


	//   ....[22]....
        /*0110*/ 	.word	0x00006040


	//   ....[23]....
        /*0114*/ 	.word	0x000060a0


	//   ....[24]....
        /*0118*/ 	.word	0x00006100


	//   ....[25]....
        /*011c*/ 	.word	0x00006160


	//   ....[26]....
        /*0120*/ 	.word	0x000061b0


	//   ....[27]....
        /*0124*/ 	.word	0x00006240


	//   ....[28]....
        /*0128*/ 	.word	0x000062d0


	//   ....[29]....
        /*012c*/ 	.word	0x00006340


	//   ....[30]....
        /*0130*/ 	.word	0x000063b0


	//   ....[31]....
        /*0134*/ 	.word	0x00006420


	//   ....[32]....
        /*0138*/ 	.word	0x00006490


	//   ....[33]....
        /*013c*/ 	.word	0x00006500


	//----- nvinfo : EIATTR_EXIT_INSTR_OFFSETS
	.align		4
.L_6217:
        /*0140*/ 	.byte	0x04, 0x1c
        /*0142*/ 	.short	(.L_6219 - .L_6218)


	//   ....[0]....
.L_6218:
        /*0144*/ 	.word	0x00005370


	//   ....[1]....
        /*0148*/ 	.word	0x000053d0


	//   ....[2]....
        /*014c*/ 	.word	0x000054c0


	//----- nvinfo : EIATTR_MAX_THREADS
	.align		4
.L_6219:
        /*0150*/ 	.byte	0x04, 0x05
        /*0152*/ 	.short	(.L_6221 - .L_6220)
.L_6220:
        /*0154*/ 	.word	0x00000080
        /*0158*/ 	.word	0x00000001
        /*015c*/ 	.word	0x00000001


	//----- nvinfo : EIATTR_CRS_STACK_SIZE
	.align		4
.L_6221:
        /*0160*/ 	.byte	0x04, 0x1e
        /*0162*/ 	.short	(.L_6223 - .L_6222)
.L_6222:
        /*0164*/ 	.word	0x00000000


	//----- nvinfo : EIATTR_CBANK_PARAM_SIZE
	.align		4
.L_6223:
        /*0168*/ 	.byte	0x03, 0x19
        /*016a*/ 	.short	0x0088


	//----- nvinfo : EIATTR_PARAM_CBANK
	.align		4
        /*016c*/ 	.byte	0x04, 0x0a
        /*016e*/ 	.short	(.L_6225 - .L_6224)
	.align		4
.L_6224:
        /*0170*/ 	.word	index@(.nv.constant0._ZN18transformer_engine13normalization19ln_fwd_tuned_kernelINS0_13Kernel_traitsI13__nv_bfloat16S3_13__nv_fp8_e4m3fjLj2304ELj1ELj4ELj1ELj16ENS0_18Kernel_traits_baseILj2304ES3_S3_S4_fjLj128EEEEEEEvNS0_19ForwardKernelParamsE)
        /*0174*/ 	.short	0x0210
        /*0176*/ 	.short	0x0088


	//----- nvinfo : EIATTR_SW_WAR
	.align		4
.L_6225:
        /*0178*/ 	.byte	0x04, 0x36
        /*017a*/ 	.short	(.L_6227 - .L_6226)
.L_6226:
        /*017c*/ 	.word	0x00000008
.L_6227:


//--------------------- .nv.info._ZN18transformer_engine13normalization19ln_fwd_tuned_kernelINS0_13Kernel_traitsI13__nv_bfloat16S3_13__nv_fp8_e4m3fjLj2048ELj1ELj4ELj1ELj16ENS0_18Kernel_traits_baseILj2048ES3_S3_S4_fjLj128EEEEEEEvNS0_19ForwardKernelParamsE --------------------------
	.section	.nv.info._ZN18transformer_engine13normalization19ln_fwd_tuned_kernelINS0_13Kernel_traitsI13__nv_bfloat16S3_13__nv_fp8_e4m3fjLj2048ELj1ELj4ELj1ELj16ENS0_18Kernel_traits_baseILj2048ES3_S3_S4_fjLj128EEEEEEEvNS0_19ForwardKernelParamsE,"",@"SHT_CUDA_INFO"
	.sectionflags	@""
	.align	4


	//----- nvinfo : EIATTR_CUDA_API_VERSION
	.align		4
        /*0000*/ 	.byte	0x04, 0x37
        /*0002*/ 	.short	(.L_6229 - .L_6228)
.L_6228:
        /*0004*/ 	.word	0x00000082


	//----- nvinfo : EIATTR_KPARAM_INFO
	.align		4
.L_6229:
        /*0008*/ 	.byte	0x04, 0x17
        /*000a*/ 	.short	(.L_6231 - .L_6230)
.L_6230:
        /*000c*/ 	.word	0x00000000
        /*0010*/ 	.short	0x0000
        /*0012*/ 	.short	0x0000
        /*0014*/ 	.byte	0x00, 0xf0, 0x21, 0x02


	//----- nvinfo : EIATTR_SPARSE_MMA_MASK
	.align		4
.L_6231:
        /*0018*/ 	.byte	0x03, 0x50
        /*001a*/ 	.short	0x0000


	//----- nvinfo : EIATTR_MAXREG_COUNT
	.align		4
        /*001c*/ 	.byte	0x03, 0x1b
        /*001e*/ 	.short	0x00ff


	//----- nvinfo : EIATTR_NUM_BARRIERS
	.align		4
        /*0020*/ 	.byte	0x02, 0x4c
        /*0022*/ 	.byte	0x01
	.zero		1


	//----- nvinfo : EIATTR_MERCURY_ISA_VERSION
	.align		4
        /*0024*/ 	.byte	0x03, 0x5f
        /*0026*/ 	.short	0x0101


	//----- nvinfo : EIATTR_COOP_GROUP_MASK_REGIDS
	.align		4
        /*0028*/ 	.byte	0x04, 0x29
        /*002a*/ 	.short	(.L_6233 - .L_6232)


	//   ....[0]....
.L_6232:
        /*002c*/ 	.word	0xffffffff


	//   ....[1]....
        /*0030*/ 	.word	0xffffffff


	//   ....[2]....
        /*0034*/ 	.word	0xffffffff


	//   ....[3]....
        /*0038*/ 	.word	0xffffffff


	//   ....[4]....
        /*003c*/ 	.word	0xffffffff


	//   ....[5]....
        /*0040*/ 	.word	0xffffffff


	//   ....[6]....
        /*0044*/ 	.word	0xffffffff


	//   ....[7]....
        /*0048*/ 	.word	0xffffffff


	//   ....[8]....
        /*004c*/ 	.word	0xffffffff


	//   ....[9]....
        /*0050*/ 	.word	0xffffffff


	//   ....[10]....
        /*0054*/ 	.word	0xffffffff


	//   ....[11]....
        /*0058*/ 	.word	0xffffffff


	//   ....[12]....
        /*005c*/ 	.word	0xffffffff


	//   ....[13]....
        /*0060*/ 	.word	0xffffffff


	//   ....[14]....
        /*0064*/ 	.word	0xffffffff


	//   ....[15]....
        /*0068*/ 	.word	0xffffffff


	//   ....[16]....
        /*006c*/ 	.word	0xffffffff


	//   ....[17]....
        /*0070*/ 	.word	0x0500008f


	//   ....[18]....
        /*0074*/ 	.word	0x0500008f


	//   ....[19]....
        /*0078*/ 	.word	0x0500008f


	//   ....[20]....
        /*007c*/ 	.word	0x0500008f


	//   ....[21]....
        /*0080*/ 	.word	0x0500008f


	//   ....[22]....
        /*0084*/ 	.word	0x0500008f


	//   ....[23]....
        /*0088*/ 	.word	0x0500008f


	//   ....[24]....
        /*008c*/ 	.word	0x0500008f


	//   ....[25]....
        /*0090*/ 	.word	0x0500008f


	//   ....[26]....
        /*0094*/ 	.word	0x0500008f


	//   ....[27]....
        /*0098*/ 	.word	0x0500008f


	//   ....[28]....
        /*009c*/ 	.word	0x0500008f


	//   ....[29]....
        /*00a0*/ 	.word	0x0500008f


	//   ....[30]....
        /*00a4*/ 	.word	0x0500008f


	//   ....[31]....
        /*00a8*/ 	.word	0x0500008f


	//   ....[32]....
        /*00ac*/ 	.word	0x0500008f


	//   ....[33]....
        /*00b0*/ 	.word	0x0500008f


	//----- nvinfo : EIATTR_COOP_GROUP_INSTR_OFFSETS
	.align		4
.L_6233:
        /*00b4*/ 	.byte	0x04, 0x28
        /*00b6*/ 	.short	(.L_6235 - .L_6234)


	//   ....[0]....
.L_6234:
        /*00b8*/ 	.word	0x00000e80


	//   ....[1]....
        /*00bc*/ 	.word	0x00000ea0


	//   ....[2]....
        /*00c0*/ 	.word	0x00000ec0


	//   ....[3]....
        /*00c4*/ 	.word	0x00000ee0


	//   ....[4]....
        /*00c8*/ 	.word	0x00000f00


	//   ....[5]....
        /*00cc*/ 	.word	0x00001730


	//   ....[6]....
        /*00d0*/ 	.word	0x00001750


	//   ....[7]....
        /*00d4*/ 	.word	0x00001770


	//   ....[8]....
        /*00d8*/ 	.word	0x00001790


	//   ....[9]....
        /*00dc*/ 	.word	0x000017b0


	//   ....[10]....
        /*00e0*/ 	.word	0x000047f0


	//   ....[11]....
        /*00e4*/ 	.word	0x00004810


	//   ....[12]....
        /*00e8*/ 	.word	0x00004830


	//   ....[13]....
        /*00ec*/ 	.word	0x00004850


	//   ....[14]....
        /*00f0*/ 	.word	0x00004870


	//   ....[15]....
        /*00f4*/ 	.word	0x00004a10


	//   ....[16]....
        /*00f8*/ 	.word	0x00004a30


	//   ....[17]....
        /*00fc*/ 	.word	0x00004c90


	//   ....[18]....
        /*0100*/ 	.word	0x00004d10


	//   ....[19]....
        /*0104*/ 	.word	0x00004d70


	//   ....[20]....
        /*0108*/ 	.word	0x00004dd0


	//   ....[21]....
        /*010c*/ 	.word	0x00004e30


	//   ....[22]....
        /*0110*/ 	.word	0x000056b0


	//   ....[23]....
        /*0114*/ 	.word	0x00005710


	//   ....[24]....
        /*0118*/ 	.word	0x00005770


	//   ....[25]....
        /*011c*/ 	.word	0x000057d0


	//   ....[26]....
        /*0120*/ 	.word	0x00005830


	//   ....[27]....
        /*0124*/ 	.word	0x000058b0


	//   ....[28]....
        /*0128*/ 	.word	0x00005950


	//   ....[29]....
        /*012c*/ 	.word	0x000059c0


	//   ....[30]....
        /*0130*/ 	.word	0x00005a30


	//   ....[31]....
        /*0134*/ 	.word	0x00005aa0


	//   ....[32]....
        /*0138*/ 	.word	0x00005b20


	//   ....[33]....
        /*013c*/ 	.word	0x00005b90


	//----- nvinfo : EIATTR_EXIT_INSTR_OFFSETS
	.align		4
.L_6235:
        /*0140*/ 	.byte	0x04, 0x1c
        /*0142*/ 	.short	(.L_6237 - .L_6236)


	//   ....[0]....
.L_6236:
        /*0144*/ 	.word	0x00004ae0


	//   ....[1]....
        /*0148*/ 	.word	0x00004b40


	//   ....[2]....
        /*014c*/ 	.word	0x00004c30


	//----- nvinfo : EIATTR_MAX_THREADS
	.align		4
.L_6237:
        /*0150*/ 	.byte	0x04, 0x05
        /*0152*/ 	.short	(.L_6239 - .L_6238)
.L_6238:
        /*0154*/ 	.word	0x00000080
        /*0158*/ 	.word	0x00000001
        /*015c*/ 	.word	0x00000001


	//----- nvinfo : EIATTR_CRS_STACK_SIZE
	.align		4
.L_6239:
        /*0160*/ 	.byte	0x04, 0x1e
        /*0162*/ 	.short	(.L_6241 - .L_6240)
.L_6240:
        /*0164*/ 	.word	0x00000000


	//----- nvinfo : EIATTR_CBANK_PARAM_SIZE
	.align		4
.L_6241:
        /*0168*/ 	.byte	0x03, 0x19
        /*016a*/ 	.short	0x0088


	//----- nvinfo : EIATTR_PARAM_CBANK
	.align		4
        /*016c*/ 	.byte	0x04, 0x0a
        /*016e*/ 	.short	(.L_6243 - .L_6242)
	.align		4
.L_6242:
        /*0170*/ 	.word	index@(.nv.constant0._ZN18transformer_engine13normalization19ln_fwd_tuned_kernelINS0_13Kernel_traitsI13__nv_bfloat16S3_13__nv_fp8_e4m3fjLj2048ELj1ELj4ELj1ELj16ENS0_18Kernel_traits_baseILj2048ES3_S3_S4_fjLj128EEEEEEEvNS0_19ForwardKernelParamsE)
        /*0174*/ 	.short	0x0210
        /*0176*/ 	.short	0x0088


	//----- nvinfo : EIATTR_SW_WAR
	.align		4
.L_6243:
        /*0178*/ 	.byte	0x04, 0x36
        /*017a*/ 	.short	(.L_6245 - .L_6244)
.L_6244:
        /*017c*/ 	.word	0x00000008
.L_6245:


//--------------------- .nv.info._ZN18transformer_engine13normalization19ln_fwd_tuned_kernelINS0_13Kernel_traitsI13__nv_bfloat16S3_13__nv_fp8_e4m3fjLj1536ELj1ELj4ELj1ELj16ENS0_18Kernel_traits_baseILj1536ES3_S3_S4_fjLj128EEEEEEEvNS0_19ForwardKernelParamsE --------------------------
	.section	.nv.info._ZN18transformer_engine13normalization19ln_fwd_tuned_kernelINS0_13Kernel_traitsI13__nv_bfloat16S3_13__nv_fp8_e4m3fjLj1536ELj1ELj4ELj1ELj16ENS0_18Kernel_traits_baseILj1536ES3_S3_S4_fjLj128EEEEEEEvNS0_19ForwardKernelParamsE,"",@"SHT_CUDA_INFO"
	.sectionflags	@""
	.align	4


	//----- nvinfo : EIATTR_CUDA_API_VERSION
	.align		4
        /*0000*/ 	.byte	0x04, 0x37
        /*0002*/ 	.short	(.L_6247 - .L_6246)
.L_6246:
        /*0004*/ 	.word	0x00000082


	//----- nvinfo : EIATTR_KPARAM_INFO
	.align		4
.L_6247:
        /*0008*/ 	.byte	0x04, 0x17
        /*000a*/ 	.short	(.L_6249 - .L_6248)
.L_6248:
        /*000c*/ 	.word	0x00000000
        /*0010*/ 	.short	0x0000
        /*0012*/ 	.short	0x0000
        /*0014*/ 	.byte	0x00, 0xf0, 0x21, 0x02


	//----- nvinfo : EIATTR_SPARSE_MMA_MASK
	.align		4
.L_6249:
        /*0018*/ 	.byte	0x03, 0x50
        /*001a*/ 	.short	0x0000


	//----- nvinfo : EIATTR_MAXREG_COUNT
	.align		4
        /*001c*/ 	.byte	0x03, 0x1b
        /*001e*/ 	.short	0x00ff


	//----- nvinfo : EIATTR_NUM_BARRIERS
	.align		4
        /*0020*/ 	.byte	0x02, 0x4c
        /*0022*/ 	.byte	0x01
	.zero		1


	//----- nvinfo : EIATTR_MERCURY_ISA_VERSION
	.align		4
        /*0024*/ 	.byte	0x03, 0x5f
        /*0026*/ 	.short	0x0101


	//----- nvinfo : EIATTR_COOP_GROUP_MASK_REGIDS
	.align		4
        /*0028*/ 	.byte	0x04, 0x29
        /*002a*/ 	.short	(.L_6251 - .L_6250)


	//   ....[0]....
.L_6250:
        /*002c*/ 	.word	0xffffffff


	//   ....[1]....
        /*0030*/ 	.word	0xffffffff


	//   ....[2]....
        /*0034*/ 	.word	0xffffffff


	//   ....[3]....
        /*0038*/ 	.word	0xffffffff


	//   ....[4]....
        /*003c*/ 	.word	0xffffffff


	//   ....[5]....
        /*0040*/ 	.word	0xffffffff


	//   ....[6]....
        /*0044*/ 	.word	0xffffffff


	//   ....[7]....
        /*0048*/ 	.word	0xffffffff


	//   ....[8]....
        /*004c*/ 	.word	0xffffffff


	//   ....[9]....
        /*0050*/ 	.word	0xffffffff


	//   ....[10]....
        /*0054*/ 	.word	0xffffffff


	//   ....[11]....
        /*0058*/ 	.word	0xffffffff


	//   ....[12]....
        /*005c*/ 	.word	0xffffffff


	//   ....[13]....
        /*0060*/ 	.word	0xffffffff


	//   ....[14]....
        /*0064*/ 	.word	0xffffffff


	//   ....[15]....
        /*0068*/ 	.word	0xffffffff


	//   ....[16]....
        /*006c*/ 	.word	0xffffffff


	//   ....[17]....
        /*0070*/ 	.word	0x0500006d


	//   ....[18]....
        /*0074*/ 	.word	0x0500006d


	//   ....[19]....
        /*0078*/ 	.word	0x0500006d


	//   ....[20]....
        /*007c*/ 	.word	0x0500006d


	//   ....[21]....
        /*0080*/ 	.word	0x0500006d


	//   ....[22]....
        /*0084*/ 	.word	0x0500006d


	//   ....[23]....
        /*0088*/ 	.word	0x0500006d


	//   ....[24]....
        /*008c*/ 	.word	0x0500006d


	//   ....[25]....
        /*0090*/ 	.word	0x0500006d


	//   ....[26]....
        /*0094*/ 	.word	0x0500006d


	//   ....[27]....
        /*0098*/ 	.word	0x0500006d


	//   ....[28]....
        /*009c*/ 	.word	0x0500006d


	//   ....[29]....
        /*00a0*/ 	.word	0x0500006d


	//   ....[30]....
        /*00a4*/ 	.word	0x0500006d


	//   ....[31]....
        /*00a8*/ 	.word	0x0500006d


	//   ....[32]....
        /*00ac*/ 	.word	0x0500006d


	//   ....[33]....
        /*00b0*/ 	.word	0x0500006d


	//----- nvinfo : EIATTR_COOP_GROUP_INSTR_OFFSETS
	.align		4
.L_6251:
        /*00b4*/ 	.byte	0x04, 0x28
        /*00b6*/ 	.short	(.L_6253 - .L_6252)


	//   ....[0]....
.L_6252:
        /*00b8*/ 	.word	0x00000b60


	//   ....[1]....
        /*00bc*/ 	.word	0x00000b80


	//   ....[2]....
        /*00c0*/ 	.word	0x00000ba0


	//   ....[3]....
        /*00c4*/ 	.word	0x00000bc0


	//   ....[4]....
        /*00c8*/ 	.word	0x00000be0


	//   ....[5]....
        /*00cc*/ 	.word	0x00001210


	//   ....[6]....
        /*00d0*/ 	.word	0x00001230


	//   ....[7]....
        /*00d4*/ 	.word	0x00001250


	//   ....[8]....
        /*00d8*/ 	.word	0x00001270


	//   ....[9]....
        /*00dc*/ 	.word	0x00001290


	//   ....[10]....
        /*00e0*/ 	.word	0x00003750


	//   ....[11]....
        /*00e4*/ 	.word	0x00003770


	//   ....[12]....
        /*00e8*/ 	.word	0x00003790


	//   ....[13]....
        /*00ec*/ 	.word	0x000037b0


	//   ....[14]....
        /*00f0*/ 	.word	0x000037d0


	//   ....[15]....
        /*00f4*/ 	.word	0x00003970


	//   ....[16]....
        /*00f8*/ 	.word	0x00003990


	//   ....[17]....
        /*00fc*/ 	.word	0x00003bf0


	//   ....[18]....
        /*0100*/ 	.word	0x00003c70


	//   ....[19]....
        /*0104*/ 	.word	0x00003cd0


	//   ....[20]....
        /*0108*/ 	.word	0x00003d30


	//   ....[21]....
        /*010c*/ 	.word	0x00003d90


	//   ....[22]....
        /*0110*/ 	.word	0x00004410


	//   ....[23]....
        /*0114*/ 	.word	0x00004470


	//   ....[24]....
        /*0118*/ 	.word	0x000044d0


	//   ....[25]....
        /*011c*/ 	.word	0x00004530


	//   ....[26]....
        /*0120*/ 	.word	0x00004590


	//   ....[27]....
        /*0124*/ 	.word	0x00004620


	//   ....[28]....
        /*0128*/ 	.word	0x000046b0


	//   ....[29]....
        /*012c*/ 	.word	0x00004720


	//   ....[30]....
        /*0130*/ 	.word	0x00004790


	//   ....[31]....
        /*0134*/ 	.word	0x00004800


	//   ....[32]....
        /*0138*/ 	.word	0x00004870


	//   ....[33]....
        /*013c*/ 	.word	0x000048e0


	//----- nvinfo : EIATTR_EXIT_INSTR_OFFSETS
	.align		4
.L_6253:
        /*0140*/ 	.byte	0x04, 0x1c
        /*0142*/ 	.short	(.L_6255 - .L_6254)


	//   ....[0]....
.L_6254:
        /*0144*/ 	.word	0x00003a40


	//   ....[1]....
        /*0148*/ 	.word	0x00003aa0


	//   ....[2]....
        /*014c*/ 	.word	0x00003b90


	//----- nvinfo : EIATTR_MAX_THREADS
	.align		4
.L_6255:
        /*0150*/ 	.byte	0x04, 0x05
        /*0152*/ 	.short	(.L_6257 - .L_6256)
.L_6256:
        /*0154*/ 	.word	0x00000080
        /*0158*/ 	.word	0x00000001
        /*015c*/ 	.word	0x00000001


	//----- nvinfo : EIATTR_CRS_STACK_SIZE
	.align		4
.L_6257:
        /*0160*/ 	.byte	0x04, 0x1e
        /*0162*/ 	.short	(.L_6259 - .L_6258)
.L_6258:
        /*0164*/ 	.word	0x00000000


	//----- nvinfo : EIATTR_CBANK_PARAM_SIZE
	.align		4
.L_6259:
        /*0168*/ 	.byte	0x03, 0x19
        /*016a*/ 	.short	0x0088


	//----- nvinfo : EIATTR_PARAM_CBANK
	.align		4
        /*016c*/ 	.byte	0x04, 0x0a
        /*016e*/ 	.short	(.L_6261 - .L_6260)
	.align		4
.L_6260:
        /*0170*/ 	.word	index@(.nv.constant0._ZN18transformer_engine13normalization19ln_fwd_tuned_kernelINS0_13Kernel_traitsI13__nv_bfloat16S3_13__nv_fp8_e4m3fjLj1536ELj1ELj4ELj1ELj16ENS0_18Kernel_traits_baseILj1536ES3_S3_S4_fjLj128EEEEEEEvNS0_19ForwardKernelParamsE)
        /*0174*/ 	.short	0x0210
        /*0176*/ 	.short	0x0088


	//----- nvinfo : EIATTR_SW_WAR
	.align		4
.L_6261:
        /*0178*/ 	.byte	0x04, 0x36
        /*017a*/ 	.short	(.L_6263 - .L_6262)
.L_6262:
        /*017c*/ 	.word	0x00000008
.L_6263:


//--------------------- .nv.info._ZN18transformer_engine13normalization19ln_fwd_tuned_kernelINS0_13Kernel_traitsI13__nv_bfloat16S3_13__nv_fp8_e4m3fjLj1024ELj1ELj4ELj1ELj16ENS0_18Kernel_traits_baseILj1024ES3_S3_S4_fjLj128EEEEEEEvNS0_19ForwardKernelParamsE --------------------------
	.section	.nv.info._ZN18transformer_engine13normalization19ln_fwd_tuned_kernelINS0_13Kernel_traitsI13__nv_bfloat16S3_13__nv_fp8_e4m3fjLj1024ELj1ELj4ELj1ELj16ENS0_18Kernel_traits_baseILj1024ES3_S3_S4_fjLj128EEEEEEEvNS0_19ForwardKernelParamsE,"",@"SHT_CUDA_INFO"
	.sectionflags	@""
	.align	4


	//----- nvinfo : EIATTR_CUDA_API_VERSION
	.align		4
        /*0000*/ 	.byte	0x04, 0x37
        /*0002*/ 	.short	(.L_6265 - .L_6264)
.L_6264:
        /*0004*/ 	.word	0x00000082


	//----- nvinfo : EIATTR_KPARAM_INFO
	.align		4
.L_6265:
        /*0008*/ 	.byte	0x04, 0x17
        /*000a*/ 	.short	(.L_6267 - .L_6266)
.L_6266:
        /*000c*/ 	.word	0x00000000
        /*0010*/ 	.short	0x0000
        /*0012*/ 	.short	0x0000
        /*0014*/ 	.byte	0x00, 0xf0, 0x21, 0x02


	//----- nvinfo : EIATTR_SPARSE_MMA_MASK
	.align		4
.L_6267:
        /*0018*/ 	.byte	0x03, 0x50
        /*001a*/ 	.short	0x0000


	//----- nvinfo : EIATTR_MAXREG_COUNT
	.align		4
        /*001c*/ 	.byte	0x03, 0x1b
        /*001e*/ 	.short	0x00ff


	//----- nvinfo : EIATTR_NUM_BARRIERS
	.align		4
        /*0020*/ 	.byte	0x02, 0x4c
        /*0022*/ 	.byte	0x01
	.zero		1


	//----- nvinfo : EIATTR_MERCURY_ISA_VERSION
	.align		4
        /*0024*/ 	.byte	0x03, 0x5f
        /*0026*/ 	.short	0x0101


	//----- nvinfo : EIATTR_COOP_GROUP_MASK_REGIDS
	.align		4
        /*0028*/ 	.byte	0x04, 0x29
        /*002a*/ 	.short	(.L_6269 - .L_6268)


	//   ....[0]....
.L_6268:
        /*002c*/ 	.word	0xffffffff


	//   ....[1]....
        /*0030*/ 	.word	0xffffffff


	//   ....[2]....
        /*0034*/ 	.word	0xffffffff


	//   ....[3]....
        /*0038*/ 	.word	0xffffffff


	//   ....[4]....
        /*003c*/ 	.word	0xffffffff


	//   ....[5]....
        /*0040*/ 	.word	0xffffffff


	//   ....[6]....
        /*0044*/ 	.word	0xffffffff


	//   ....[7]....
        /*0048*/ 	.word	0xffffffff


	//   ....[8]....
        /*004c*/ 	.word	0xffffffff


	//   ....[9]....
        /*0050*/ 	.word	0xffffffff


	//   ....[10]....
        /*0054*/ 	.word	0xffffffff


	//   ....[11]....
        /*0058*/ 	.word	0xffffffff


	//   ....[12]....
        /*005c*/ 	.word	0xffffffff


	//   ....[13]....
        /*0060*/ 	.word	0xffffffff


	//   ....[14]....
        /*0064*/ 	.word	0xffffffff


	//   ....[15]....
        /*0068*/ 	.word	0xffffffff


	//   ....[16]....
        /*006c*/ 	.word	0xffffffff


	//   ....[17]....
        /*0070*/ 	.word	0x0500002d


	//   ....[18]....
        /*0074*/ 	.word	0x0500002d


	//   ....[19]....
        /*0078*/ 	.word	0x0500002d


	//   ....[20]....
        /*007c*/ 	.word	0x0500002d


	//   ....[21]....
        /*0080*/ 	.word	0x0500002d


	//   ....[22]....
        /*0084*/ 	.word	0x0500002d


	//   ....[23]....
        /*0088*/ 	.word	0x0500002d


	//   ....[24]....
        /*008c*/ 	.word	0x0500002d


	//   ....[25]....
        /*0090*/ 	.word	0x0500002d


	//   ....[26]....
        /*0094*/ 	.word	0x0500002d


	//   ....[27]....
        /*0098*/ 	.word	0x0500002d


	//   ....[28]....
        /*009c*/ 	.word	0x0500002d


	//   ....[29]....
        /*00a0*/ 	.word	0x0500002d


	//   ....[30]....
        /*00a4*/ 	.word	0x0500002d


	//   ....[31]....
        /*00a8*/ 	.word	0x0500002d


	//   ....[32]....
        /*00ac*/ 	.word	0x0500002d


	//   ....[33]....
        /*00b0*/ 	.word	0x0500002d


	//----- nvinfo : EIATTR_COOP_GROUP_INSTR_OFFSETS
	.align		4
.L_6269:
        /*00b4*/ 	.byte	0x04, 0x28
        /*00b6*/ 	.short	(.L_6271 - .L_6270)


	//   ....[0]....
.L_6270:
        /*00b8*/ 	.word	0x00000850


	//   ....[1]....
        /*00bc*/ 	.word	0x00000870


	//   ....[2]....
        /*00c0*/ 	.word	0x00000890


	//   ....[3]....
        /*00c4*/ 	.word	0x000008b0


	//   ....[4]....
        /*00c8*/ 	.word	0x000008d0


	//   ....[5]....
        /*00cc*/ 	.word	0x00000d00


	//   ....[6]....
        /*00d0*/ 	.word	0x00000d20


	//   ....[7]....
        /*00d4*/ 	.word	0x00000d40


	//   ....[8]....
        /*00d8*/ 	.word	0x00000d60


	//   ....[9]....
        /*00dc*/ 	.word	0x00000d80


	//   ....[10]....
        /*00e0*/ 	.word	0x00002680


	//   ....[11]....
        /*00e4*/ 	.word	0x000026a0


	//   ....[12]....
        /*00e8*/ 	.word	0x000026c0


	//   ....[13]....
        /*00ec*/ 	.word	0x000026e0


	//   ....[14]....
        /*00f0*/ 	.word	0x00002700


	//   ....[15]....
        /*00f4*/ 	.word	0x000028a0


	//   ....[16]....
        /*00f8*/ 	.word	0x000028c0


	//   ....[17]....
        /*00fc*/ 	.word	0x00002b20


	//   ....[18]....
        /*0100*/ 	.word	0x00002ba0


	//   ....[19]....
        /*0104*/ 	.word	0x00002c00


	//   ....[20]....
        /*0108*/ 	.word	0x00002c60


	//   ....[21]....
        /*010c*/ 	.word	0x00002cc0


	//   ....[22]....
        /*0110*/ 	.word	0x00003140


	//   ....[23]....
        /*0114*/ 	.word	0x000031a0


	//   ....[24]....
        /*0118*/ 	.word	0x00003200


	//   ....[25]....
        /*011c*/ 	.word	0x00003260


	//   ....[26]....
        /*0120*/ 	.word	0x000032c0


	//   ....[27]....
        /*0124*/ 	.word	0x00003340


	//   ....[28]....
        /*0128*/ 	.word	0x000033e0


	//   ....[29]....
        /*012c*/ 	.word	0x00003450


	//   ....[30]....
        /*0130*/ 	.word	0x000034c0


	//   ....[31]....
        /*0134*/ 	.word	0x00003530


	//   ....[32]....
        /*0138*/ 	.word	0x000035b0


	//   ....[33]....
        /*013c*/ 	.word	0x00003620


	//----- nvinfo : EIATTR_EXIT_INSTR_OFFSETS
	.align		4
.L_6271:
        /*0140*/ 	.byte	0x04, 0x1c
        /*0142*/ 	.short	(.L_6273 - .L_6272)


	//   ....[0]....
.L_6272:
        /*0144*/ 	.word	0x00002970


	//   ....[1]....
        /*0148*/ 	.word	0x000029d0


	//   ....[2]....
        /*014c*/ 	.word	0x00002ac0


	//----- nvinfo : EIATTR_MAX_THREADS
	.align		4
.L_6273:
        /*0150*/ 	.byte	0x04, 0x05
        /*0152*/ 	.short	(.L_6275 - .L_6274)
.L_6274:
        /*0154*/ 	.word	0x00000080
        /*0158*/ 	.word	0x00000001
        /*015c*/ 	.word	0x00000001


	//----- nvinfo : EIATTR_CRS_STACK_SIZE
	.align		4
.L_6275:
        /*0160*/ 	.byte	0x04, 0x1e
        /*0162*/ 	.short	(.L_6277 - .L_6276)
.L_6276:
        /*0164*/ 	.word	0x00000000


	//----- nvinfo : EIATTR_CBANK_PARAM_SIZE
	.align		4
.L_6277:
        /*0168*/ 	.byte	0x03, 0x19
        /*016a*/ 	.short	0x0088


	//----- nvinfo : EIATTR_PARAM_CBANK
	.align		4
        /*016c*/ 	.byte	0x04, 0x0a
        /*016e*/ 	.short	(.L_6279 - .L_6278)
	.align		4
.L_6278:
        /*0170*/ 	.word	index@(.nv.constant0._ZN18transformer_engine13normalization19ln_fwd_tuned_kernelINS0_13Kernel_traitsI13__nv_bfloat16S3_13__nv_fp8_e4m3fjLj1024ELj1ELj4ELj1ELj16ENS0_18Kernel_traits_baseILj1024ES3_S3_S4_fjLj128EEEEEEEvNS0_19ForwardKernelParamsE)
        /*0174*/ 	.short	0x0210
        /*0176*/ 	.short	0x0088


	//----- nvinfo : EIATTR_SW_WAR
	.align		4
.L_6279:
        /*0178*/ 	.byte	0x04, 0x36
        /*017a*/ 	.short	(.L_6281 - .L_6280)
.L_6280:
        /*017c*/ 	.word	0x00000008
.L_6281:


//--------------------- .nv.info._ZN18transformer_engine13normalization19ln_fwd_tuned_kernelINS0_13Kernel_traitsI13__nv_bfloat16S3_13__nv_fp8_e4m3fjLj768ELj1ELj4ELj1ELj16ENS0_18Kernel_traits_baseILj768ES3_S3_S4_fjLj128EEEEEEEvNS0_19ForwardKernelParamsE --------------------------
	.section	.nv.info._ZN18transformer_engine13normalization19ln_fwd_tuned_kernelINS0_13Kernel_traitsI13__nv_bfloat16S3_13__nv_fp8_e4m3fjLj768ELj1ELj4ELj1ELj16ENS0_18Kernel_traits_baseILj768ES3_S3_S4_fjLj128EEEEEEEvNS0_19ForwardKernelParamsE,"",@"SHT_CUDA_INFO"
	.sectionflags	@""
	.align	4


	//----- nvinfo : EIATTR_CUDA_API_VERSION
	.align		4
        /*0000*/ 	.byte	0x04, 0x37
        /*0002*/ 	.short	(.L_6283 - .L_6282)
.L_6282:
        /*0004*/ 	.word	0x00000082


	//----- nvinfo : EIATTR_KPARAM_INFO
	.align		4
.L_6283:
        /*0008*/ 	.byte	0x04, 0x17
        /*000a*/ 	.short	(.L_6285 - .L_6284)
.L_6284:
        /*000c*/ 	.word	0x00000000
        /*0010*/ 	.short	0x0000
        /*0012*/ 	.short	0x0000
        /*0014*/ 	.byte	0x00, 0xf0, 0x21, 0x02


	//----- nvinfo : EIATTR_SPARSE_MMA_MASK
	.align		4
.L_6285:
        /*0018*/ 	.byte	0x03, 0x50
        /*001a*/ 	.short	0x0000


	//----- nvinfo : EIATTR_MAXREG_COUNT
	.align		4
        /*001c*/ 	.byte	0x03, 0x1b
        /*001e*/ 	.short	0x00ff


	//----- nvinfo : EIATTR_NUM_BARRIERS
	.align		4
        /*0020*/ 	.byte	0x02, 0x4c
        /*0022*/ 	.byte	0x01
	.zero		1


	//----- nvinfo : EIATTR_MERCURY_ISA_VERSION
	.align		4
        /*0024*/ 	.byte	0x03, 0x5f
        /*0026*/ 	.short	0x0101


	//----- nvinfo : EIATTR_COOP_GROUP_MASK_REGIDS
	.align		4
        /*0028*/ 	.byte	0x04, 0x29
        /*002a*/ 	.short	(.L_6287 - .L_6286)


	//   ....[0]....
.L_6286:
        /*002c*/ 	.word	0xffffffff


	//   ....[1]....
        /*0030*/ 	.word	0xffffffff


	//   ....[2]....
        /*0034*/ 	.word	0xffffffff


	//   ....[3]....
        /*0038*/ 	.word	0xffffffff


	//   ....[4]....
        /*003c*/ 	.word	0xffffffff


	//   ....[5]....
        /*0040*/ 	.word	0xffffffff


	//   ....[6]....
        /*0044*/ 	.word	0xffffffff


	//   ....[7]....
        /*0048*/ 	.word	0xffffffff


	//   ....[8]....
        /*004c*/ 	.word	0xffffffff


	//   ....[9]....
        /*0050*/ 	.word	0xffffffff


	//   ....[10]....
        /*0054*/ 	.word	0xffffffff


	//   ....[11]....
        /*0058*/ 	.word	0xffffffff


	//   ....[12]....
        /*005c*/ 	.word	0xffffffff


	//   ....[13]....
        /*0060*/ 	.word	0xffffffff


	//   ....[14]....
        /*0064*/ 	.word	0xffffffff


	//   ....[15]....
        /*0068*/ 	.word	0xffffffff


	//   ....[16]....
        /*006c*/ 	.word	0xffffffff


	//   ....[17]....
        /*0070*/ 	.word	0x05000037


	//   ....[18]....
        /*0074*/ 	.word	0x05000037


	//   ....[19]....
        /*0078*/ 	.word	0x05000037


	//   ....[20]....
        /*007c*/ 	.word	0x05000037


	//   ....[21]....
        /*0080*/ 	.word	0x05000037


	//   ....[22]....
        /*0084*/ 	.word	0x05000037


	//   ....[23]....
        /*0088*/ 	.word	0x05000037


	//   ....[24]....
        /*008c*/ 	.word	0x05000037


	//   ....[25]....
        /*0090*/ 	.word	0x05000037


	//   ....[26]....
        /*0094*/ 	.word	0x05000037


	//   ....[27]....
        /*0098*/ 	.word	0x05000037


	//   ....[28]....
        /*009c*/ 	.word	0x05000037


	//   ....[29]....
        /*00a0*/ 	.word	0x05000037


	//   ....[30]....
        /*00a4*/ 	.word	0x05000037


	//   ....[31]....
        /*00a8*/ 	.word	0x05000037


	//   ....[32]....
        /*00ac*/ 	.word	0x05000037


	//   ....[33]....
        /*00b0*/ 	.word	0x05000037


	//----- nvinfo : EIATTR_COOP_GROUP_INSTR_OFFSETS
	.align		4
.L_6287:
        /*00b4*/ 	.byte	0x04, 0x28
        /*00b6*/ 	.short	(.L_6289 - .L_6288)


	//   ....[0]....
.L_6288:
        /*00b8*/ 	.word	0x000006e0


	//   ....[1]....
        /*00bc*/ 	.word	0x00000700


	//   ....[2]....
        /*00c0*/ 	.word	0x00000720


	//   ....[3]....
        /*00c4*/ 	.word	0x00000740


	//   ....[4]....
        /*00c8*/ 	.word	0x00000760


	//   ....[5]....
        /*00cc*/ 	.word	0x00000a90


	//   ....[6]....
        /*00d0*/ 	.word	0x00000ab0


	//   ....[7]....
        /*00d4*/ 	.word	0x00000ad0


	//   ....[8]....
        /*00d8*/ 	.word	0x00000af0


	//   ....[9]....
        /*00dc*/ 	.word	0x00000b10


	//   ....[10]....
        /*00e0*/ 	.word	0x00001e80


	//   ....[11]....
        /*00e4*/ 	.word	0x00001ea0


	//   ....[12]....
        /*00e8*/ 	.word	0x00001ec0


	//   ....[13]....
        /*00ec*/ 	.word	0x00001ee0


	//   ....[14]....
        /*00f0*/ 	.word	0x00001f00


	//   ....[15]....
        /*00f4*/ 	.word	0x000020a0


	//   ....[16]....
        /*00f8*/ 	.word	0x000020c0


	//   ....[17]....
        /*00fc*/ 	.word	0x00002300


	//   ....[18]....
        /*0100*/ 	.word	0x00002380


	//   ....[19]....
        /*0104*/ 	.word	0x000023e0


	//   ....[20]....
        /*0108*/ 	.word	0x00002440


	//   ....[21]....
        /*010c*/ 	.word	0x000024a0


	//   ....[22]....
        /*0110*/ 	.word	0x00002820


	//   ....[23]....
        /*0114*/ 	.word	0x00002870


	//   ....[24]....
        /*0118*/ 	.word	0x000028c0


	//   ....[25]....
        /*011c*/ 	.word	0x00002910


	//   ....[26]....
        /*0120*/ 	.word	0x00002960


	//   ....[27]....
        /*0124*/ 	.word	0x000029f0


	//   ....[28]....
        /*0128*/ 	.word	0x00002a80


	//   ....[29]....
        /*012c*/ 	.word	0x00002af0


	//   ....[30]....
        /*0130*/ 	.word	0x00002b60


	//   ....[31]....
        /*0134*/ 	.word	0x00002bd0


	//   ....[32]....
        /*0138*/ 	.word	0x00002c40


	//   ....[33]....
        /*013c*/ 	.word	0x00002cb0


	//----- nvinfo : EIATTR_EXIT_INSTR_OFFSETS
	.align		4
.L_6289:
        /*0140*/ 	.byte	0x04, 0x1c
        /*0142*/ 	.short	(.L_6291 - .L_6290)


	//   ....[0]....
.L_6290:
        /*0144*/ 	.word	0x00002150


	//   ....[1]....
        /*0148*/ 	.word	0x000021b0


	//   ....[2]....
        /*014c*/ 	.word	0x000022a0


	//----- nvinfo : EIATTR_MAX_THREADS
	.align		4
.L_6291:
        /*0150*/ 	.byte	0x04, 0x05
        /*0152*/ 	.short	(.L_6293 - .L_6292)
.L_6292:
        /*0154*/ 	.word	0x00000080
        /*0158*/ 	.word	0x00000001
        /*015c*/ 	.word	0x00000001


	//----- nvinfo : EIATTR_CRS_STACK_SIZE
	.align		4
.L_6293:
        /*0160*/ 	.byte	0x04, 0x1e
        /*0162*/ 	.short	(.L_6295 - .L_6294)
.L_6294:
        /*0164*/ 	.word	0x00000000


	//----- nvinfo : EIATTR_CBANK_PARAM_SIZE
	.align		4
.L_6295:
        /*0168*/ 	.byte	0x03, 0x19
        /*016a*/ 	.short	0x0088


	//----- nvinfo : EIATTR_PARAM_CBANK
	.align		4
        /*016c*/ 	.byte	0x04, 0x0a
        /*016e*/ 	.short	(.L_6297 - .L_6296)
	.align		4
.L_6296:
        /*0170*/ 	.word	index@(.nv.constant0._ZN18transformer_engine13normalization19ln_fwd_tuned_kernelINS0_13Kernel_traitsI13__nv_bfloat16S3_13__nv_fp8_e4m3fjLj768ELj1ELj4ELj1ELj16ENS0_18Kernel_traits_baseILj768ES3_S3_S4_fjLj128EEEEEEEvNS0_19ForwardKernelParamsE)
        /*0174*/ 	.short	0x0210
        /*0176*/ 	.short	0x0088


	//----- nvinfo : EIATTR_SW_WAR
	.align		4
.L_6297:
        /*0178*/ 	.byte	0x04, 0x36
        /*017a*/ 	.short	(.L_6299 - .L_6298)
.L_6298:
        /*017c*/ 	.word	0x00000008
.L_6299:


//--------------------- .nv.callgraph             --------------------------
	.section	.nv.callgraph,"",@"SHT_CUDA_CALLGRAPH"
	.align	4
	.sectionentsize	8
	.align		4
        /*0000*/ 	.word	0x00000000
	.align		4
        /*0004*/ 	.word	0xffffffff
	.align		4
        /*0008*/ 	.word	0x00000000
	.align		4
        /*000c*/ 	.word	0xfffffffe
	.align		4
        /*0010*/ 	.word	0x00000000
	.align		4
        /*0014*/ 	.word	0xfffffffd
	.align		4
        /*0018*/ 	.word	0x00000000
	.align		4
        /*001c*/ 	.word	0xfffffffc


//--------------------- .text._ZN18transformer_engine13normalization21ln_fwd_general_kernelINS0_13Kernel_traitsIff13__nv_bfloat16fjLj8192ELj1ELj1ELj4ELj16ENS0_18Kernel_traits_baseILj8192EffS3_fjLj128EEEEEEEvNS0_19ForwardKernelParamsE --------------------------
	.section	.text._ZN18transformer_engine13normalization21ln_fwd_general_kernelINS0_13Kernel_traitsIff13__nv_bfloat16fjLj8192ELj1ELj1ELj4ELj16ENS0_18Kernel_traits_baseILj8192EffS3_fjLj128EEEEEEEvNS0_19ForwardKernelParamsE,"ax",@progbits
	.align	128
        .global         _ZN18transformer_engine13normalization21ln_fwd_general_kernelINS0_13Kernel_traitsIff13__nv_bfloat16fjLj8192ELj1ELj1ELj4ELj16ENS0_18Kernel_traits_baseILj8192EffS3_fjLj128EEEEEEEvNS0_19ForwardKernelParamsE
        .type           _ZN18transformer_engine13normalization21ln_fwd_general_kernelINS0_13Kernel_traitsIff13__nv_bfloat16fjLj8192ELj1ELj1ELj4ELj16ENS0_18Kernel_traits_baseILj8192EffS3_fjLj128EEEEEEEvNS0_19ForwardKernelParamsE,@function
        .size           _ZN18transformer_engine13normalization21ln_fwd_general_kernelINS0_13Kernel_traitsIff13__nv_bfloat16fjLj8192ELj1ELj1ELj4ELj16ENS0_18Kernel_traits_baseILj8192EffS3_fjLj128EEEEEEEvNS0_19ForwardKernelParamsE,(.L_x_14336 - _ZN18transformer_engine13normalization21ln_fwd_general_kernelINS0_13Kernel_traitsIff13__nv_bfloat16fjLj8192ELj1ELj1ELj4ELj16ENS0_18Kernel_traits_baseILj8192EffS3_fjLj128EEEEEEEvNS0_19ForwardKernelParamsE)
        .other          _ZN18transformer_engine13normalization21ln_fwd_general_kernelINS0_13Kernel_traitsIff13__nv_bfloat16fjLj8192ELj1ELj1ELj4ELj16ENS0_18Kernel_traits_baseILj8192EffS3_fjLj128EEEEEEEvNS0_19ForwardKernelParamsE,@"STO_CUDA_ENTRY STV_DEFAULT"
_ZN18transformer_engine13normalization21ln_fwd_general_kernelINS0_13Kernel_traitsIff13__nv_bfloat16fjLj8192ELj1ELj1ELj4ELj16ENS0_18Kernel_traits_baseILj8192EffS3_fjLj128EEEEEEEvNS0_19ForwardKernelParamsE:
.text._ZN18transformer_engine13normalization21ln_fwd_general_kernelINS0_13Kernel_traitsIff13__nv_bfloat16fjLj8192ELj1ELj1ELj4ELj16ENS0_18Kernel_traits_baseILj8192EffS3_fjLj128EEEEEEEvNS0_19ForwardKernelParamsE:
[----:B------:R-:W-:Y:S08]  /*0000*/  LDC R1, c[0x0][0x28] ;  /* 0x00000a00ff017b82 */ /* 0x000ff00000000800 */
[----:B------:R-:W0:Y:S01]  /*0010*/  LDC R12, c[0x0][0x214] ;  /* 0x00008500ff0c7b82 */ /* 0x000e220000000800 */
[----:B------:R-:W-:Y:S02]  /*0020*/  ULDC UR5, c[0x0][0x21c] ;  /* 0x0000870000057ab9 */ /* 0x000fe40000000800 */
[----:B------:R-:W-:-:S05]  /*0030*/  I2FP.F32.S32 R10, UR5 ;  /* 0x00000005000a7c45 */ /* 0x000fca0008201400 */
[----:B------:R-:W1:Y:S01]  /*0040*/  S2UR UR4, SR_CTAID.X ;  /* 0x00000000000479c3 */ /* 0x000e620000002500 */
[----:B------:R-:W-:-:S05]  /*0050*/  VIADD R7, R10, 0x1800000 ;  /* 0x018000000a077836 */ /* 0x000fca0000000000 */
[----:B------:R-:W-:Y:S02]  /*0060*/  LOP3.LUT R8, R7, 0x7f800000, RZ, 0xc0, !PT ;  /* 0x7f80000007087812 */ /* 0x000fe400078ec0ff */
[----:B------:R-:W2:Y:S01]  /*0070*/  LDC.64 R168, c[0x0][0x240] ;  /* 0x00009000ffa87b82 */ /* 0x000ea20000000a00 */
[----:B0-----:R-:W0:Y:S01]  /*0080*/  I2F.U32.RP R0, R12 ;  /* 0x0000000c00007306 */ /* 0x001e220000209000 */
[----:B------:R-:W-:-:S06]  /*0090*/  ISETP.NE.U32.AND P2, PT, R12, RZ, PT ;  /* 0x000000ff0c00720c */ /* 0x000fcc0003f45070 */
[----:B------:R-:W3:Y:S01]  /*00a0*/  LDC.64 R166, c[0x0][0x248] ;  /* 0x00009200ffa67b82 */ /* 0x000ee20000000a00 */
[----:B0-----:R-:W0:Y:S02]  /*00b0*/  MUFU.RCP R0, R0 ;  /* 0x0000000000007308 */ /* 0x001e240000001000 */
[----:B0-----:R-:W-:Y:S02]  /*00c0*/  VIADD R2, R0, 0xffffffe ;  /* 0x0ffffffe00027836 */ /* 0x001fe40000000000 */
[----:B------:R-:W0:Y:S04]  /*00d0*/  S2R R0, SR_TID.X ;  /* 0x0000000000007919 */ /* 0x000e280000002100 */
[----:B------:R4:W5:Y:S02]  /*00e0*/  F2I.FTZ.U32.TRUNC.NTZ R3, R2 ;  /* 0x0000000200037305 */ /* 0x000964000021f000 */
[----:B----4-:R-:W-:-:S02]  /*00f0*/  IMAD.MOV.U32 R2, RZ, RZ, RZ ;  /* 0x000000ffff027224 */ /* 0x010fc400078e00ff */
[----:B-----5:R-:W-:-:S04]  /*0100*/  IMAD.MOV R5, RZ, RZ, -R3 ;  /* 0x000000ffff057224 */ /* 0x020fc800078e0a03 */
[----:B------:R-:W-:-:S04]  /*0110*/  IMAD R5, R5, R12, RZ ;  /* 0x0000000c05057224 */ /* 0x000fc800078e02ff */
[----:B------:R-:W-:-:S06]  /*0120*/  IMAD.HI.U32 R3, R3, R5, R2 ;  /* 0x0000000503037227 */ /* 0x000fcc00078e0002 */
[----:B-1----:R-:W-:Y:S01]  /*0130*/  IMAD.HI.U32 R5, R3, UR4, RZ ;  /* 0x0000000403057c27 */ /* 0x002fe2000f8e00ff */
[----:B0-----:R-:W-:-:S03]  /*0140*/  SHF.R.U32.HI R2, RZ, 0x7, R0 ;  /* 0x00000007ff027819 */ /* 0x001fc60000011600 */
[----:B------:R-:W-:-:S04]  /*0150*/  IMAD.MOV R3, RZ, RZ, -R5 ;  /* 0x000000ffff037224 */ /* 0x000fc800078e0a05 */
[----:B------:R-:W-:-:S05]  /*0160*/  IMAD R3, R12, R3, UR4 ;  /* 0x000000040c037e24 */ /* 0x000fca000f8e0203 */
[----:B------:R-:W-:-:S13]  /*0170*/  ISETP.GE.U32.AND P0, PT, R3, R12, PT ;  /* 0x0000000c0300720c */ /* 0x000fda0003f06070 */
[----:B------:R-:W-:Y:S02]  /*0180*/  @P0 IMAD.IADD R3, R3, 0x1, -R12 ;  /* 0x0000000103030824 */ /* 0x000fe400078e0a0c */
[----:B------:R-:W-:Y:S01]  /*0190*/  @P0 VIADD R5, R5, 0x1 ;  /* 0x0000000105050836 */ /* 0x000fe20000000000 */
[----:B------:R-:W-:Y:S02]  /*01a0*/  ISETP.GT.U32.AND P0, PT, R8, 0x1ffffff, PT ;  /* 0x01ffffff0800780c */ /* 0x000fe40003f04070 */
[----:B------:R-:W-:Y:S02]  /*01b0*/  ISETP.GE.U32.AND P1, PT, R3, R12, PT ;  /* 0x0000000c0300720c */ /* 0x000fe40003f26070 */
[----:B------:R-:W-:-:S04]  /*01c0*/  SHF.R.U32.HI R3, RZ, 0x5, R0 ;  /* 0x00000005ff037819 */ /* 0x000fc80000011600 */
[----:B------:R-:W-:-:S07]  /*01d0*/  LOP3.LUT R3, R3, 0x3, RZ, 0xc0, !PT ;  /* 0x0000000303037812 */ /* 0x000fce00078ec0ff */
[----:B------:R-:W-:Y:S01]  /*01e0*/  @P1 VIADD R5, R5, 0x1 ;  /* 0x0000000105051836 */ /* 0x000fe20000000000 */
[----:B------:R-:W-:-:S05]  /*01f0*/  @!P2 LOP3.LUT R5, RZ, R12, RZ, 0x33, !PT ;  /* 0x0000000cff05a212 */ /* 0x000fca00078e33ff */
[--C-:B------:R-:W-:Y:S02]  /*0200*/  IMAD.MOV R9, RZ, RZ, -R5.reuse ;  /* 0x000000ffff097224 */ /* 0x100fe400078e0a05 */
[----:B------:R-:W-:Y:S02]  /*0210*/  IMAD.IADD R6, R2, 0x1, R5 ;  /* 0x0000000102067824 */ /* 0x000fe400078e0205 */
[----:B------:R-:W-:Y:S02]  /*0220*/  IMAD R4, R12, R9, UR4 ;  /* 0x000000040c047e24 */ /* 0x000fe4000f8e0209 */
[-C--:B------:R-:W-:Y:S01]  /*0230*/  IMAD R9, R6, R12.reuse, RZ ;  /* 0x0000000c06097224 */ /* 0x080fe200078e02ff */
[----:B------:R-:W-:Y:S01]  /*0240*/  LOP3.LUT R6, R0, 0x1f, RZ, 0xc0, !PT ;  /* 0x0000001f00067812 */ /* 0x000fe200078ec0ff */
[----:B------:R-:W-:Y:S02]  /*0250*/  IMAD R7, R3, R12, R4 ;  /* 0x0000000c03077224 */ /* 0x000fe400078e0204 */
[----:B--2---:R-:W-:-:S04]  /*0260*/  IMAD.WIDE.U32 R168, R9, 0x4, R168 ;  /* 0x0000000409a87825 */ /* 0x004fc800078e00a8 */
[----:B------:R-:W-:Y:S02]  /*0270*/  IMAD.SHL.U32 R7, R7, 0x20, RZ ;  /* 0x0000002007077824 */ /* 0x000fe400078e00ff */
[----:B---3--:R-:W-:-:S03]  /*0280*/  IMAD.WIDE R166, R5, 0x4, R166 ;  /* 0x0000000405a67825 */ /* 0x008fc600078e02a6 */
[----:B------:R-:W-:Y:S01]  /*0290*/  LOP3.LUT R7, R7, 0xffffffe0, R6, 0xe2, !PT ;  /* 0xffffffe007077812 */ /* 0x000fe200078ee206 */
[----:B------:R-:W-:Y:S06]  /*02a0*/  @P0 BRA `(.L_x_0) ;  /* 0x0000000000100947 */ /* 0x000fec0003800000 */
[----:B------:R-:W-:-:S07]  /*02b0*/  MOV R15, 0x2d0 ;  /* 0x000002d0000f7802 */ /* 0x000fce0000000f00 */
[----:B------:R-:W-:Y:S05]  /*02c0*/  CALL.REL.NOINC `($__internal_0_$__cuda_sm20_rcp_rn_f32_slowpath) ;  /* 0x000000b800607944 */ /* 0x000fea0003c00000 */
[----:B------:R-:W-:Y:S01]  /*02d0*/  IMAD.MOV.U32 R8, RZ, RZ, R11 ;  /* 0x000000ffff087224 */ /* 0x000fe200078e000b */
[----:B------:R-:W-:Y:S06]  /*02e0*/  BRA `(.L_x_1) ;  /* 0x0000000000107947 */ /* 0x000fec0003800000 */
.L_x_0:
[----:B------:R-:W0:Y:S02]  /*02f0*/  MUFU.RCP R9, R10 ;  /* 0x0000000a00097308 */ /* 0x000e240000001000 */
[----:B0-----:R-:W-:-:S04]  /*0300*/  FFMA R8, R10, R9, -1 ;  /* 0xbf8000000a087423 */ /* 0x001fc80000000009 */
[----:B------:R-:W-:-:S04]  /*0310*/  FADD.FTZ R8, -R8, -RZ ;  /* 0x800000ff08087221 */ /* 0x000fc80000010100 */
[----:B------:R-:W-:-:S07]  /*0320*/  FFMA R8, R9, R8, R9 ;  /* 0x0000000809087223 */ /* 0x000fce0000000009 */
.L_x_1:
[----:B------:R-:W-:Y:S01]  /*0330*/  IMAD.SHL.U32 R9, R7, 0x4, RZ ;  /* 0x0000000407097824 */ /* 0x000fe200078e00ff */
[----:B------:R-:W-:Y:S01]  /*0340*/  ULDC UR4, c[0x0][0x21c] ;  /* 0x0000870000047ab9 */ /* 0x000fe20000000800 */
[----:B------:R-:W-:Y:S01]  /*0350*/  ULDC.64 UR6, c[0x0][0x208] ;  /* 0x0000820000067ab9 */ /* 0x000fe20000000a00 */
[----:B------:R-:W-:Y:S02]  /*0360*/  BSSY B0, `(.L_x_2) ;  /* 0x00002a2000007945 */ /* 0x000fe40003800000 */
[----:B------:R-:W-:-:S13]  /*0370*/  ISETP.GE.AND P0, PT, R9, UR4, PT ;  /* 0x0000000409007c0c */ /* 0x000fda000bf06270 */
[----:B------:R-:W-:Y:S05]  /*0380*/  @P0 BRA `(.L_x_3) ;  /* 0x00000028007c0947 */ /* 0x000fea0003800000 */
[----:B------:R-:W0:Y:S01]  /*0390*/  LDC R14, c[0x0][0x238] ;  /* 0x00008e00ff0e7b82 */ /* 0x000e220000000800 */
[----:B------:R-:W-:Y:S01]  /*03a0*/  IADD3 R15, -R9, UR4, RZ ;  /* 0x00000004090f7c10 */ /* 0x000fe2000fffe1ff */
[----:B------:R-:W-:Y:S01]  /*03b0*/  BSSY B1, `(.L_x_4) ;  /* 0x0000014000017945 */ /* 0x000fe20003800000 */
[----:B------:R-:W-:Y:S02]  /*03c0*/  SHF.R.S32.HI R22, RZ, 0x1f, R9 ;  /* 0x0000001fff167819 */ /* 0x000fe40000011409 */
[----:B------:R-:W-:-:S03]  /*03d0*/  ISETP.GE.U32.AND P1, PT, R15, 0x4, PT ;  /* 0x000000040f00780c */ /* 0x000fc60003f26070 */
[----:B------:R-:W1:Y:S01]  /*03e0*/  LDC.64 R12, c[0x0][0x238] ;  /* 0x00008e00ff0c7b82 */ /* 0x000e620000000a00 */
[----:B0-----:R-:W-:-:S05]  /*03f0*/  IMAD.U32 R10, R9, 0x4, R14 ;  /* 0x00000004090a7824 */ /* 0x001fca00078e000e */
[----:B------:R-:W-:Y:S01]  /*0400*/  LOP3.LUT P0, RZ, R10, 0xf, RZ, 0xc0, !PT ;  /* 0x0000000f0aff7812 */ /* 0x000fe2000780c0ff */
[----:B-1----:R-:W-:-:S03]  /*0410*/  IMAD.WIDE R10, R9, 0x4, R12 ;  /* 0x00000004090a7825 */ /* 0x002fc600078e020c */
[----:B------:R-:W-:-:S13]  /*0420*/  ISETP.LT.U32.OR P0, PT, R15, 0x4, P0 ;  /* 0x000000040f00780c */ /* 0x000fda0000701470 */
[----:B------:R-:W-:Y:S05]  /*0430*/  @P0 BRA `(.L_x_5) ;  /* 0x0000000000080947 */ /* 0x000fea0003800000 */
[----:B------:R1:W5:Y:S01]  /*0440*/  LDG.E.128 R16, desc[UR6][R10.64] ;  /* 0x000000060a107981 */ /* 0x000362000c1e1d00 */
[----:B------:R-:W-:Y:S05]  /*0450*/  BRA `(.L_x_6) ;  /* 0x0000000000247947 */ /* 0x000fea0003800000 */
.L_x_5:
[C---:B------:R-:W-:Y:S02]  /*0460*/  ISETP.NE.AND P0, PT, R15.reuse, RZ, PT ;  /* 0x000000ff0f00720c */ /* 0x040fe40003f05270 */
[----:B------:R-:W-:Y:S02]  /*0470*/  CS2R R16, SRZ ;  /* 0x0000000000107805 */ /* 0x000fe4000001ff00 */
[C---:B------:R-:W-:Y:S02]  /*0480*/  ISETP.GE.U32.AND P2, PT, R15.reuse, 0x2, PT ;  /* 0x000000020f00780c */ /* 0x040fe40003f46070 */
[----:B------:R-:W-:Y:S02]  /*0490*/  CS2R R18, SRZ ;  /* 0x0000000000127805 */ /* 0x000fe4000001ff00 */
[----:B------:R-:W-:-:S04]  /*04a0*/  ISETP.GE.U32.AND P3, PT, R15, 0x3, PT ;  /* 0x000000030f00780c */ /* 0x000fc80003f66070 */
[----:B------:R0:W5:Y:S04]  /*04b0*/  @P1 LDG.E R19, desc[UR6][R10.64+0xc] ;  /* 0x00000c060a131981 */ /* 0x000168000c1e1900 */
[----:B------:R0:W5:Y:S04]  /*04c0*/  @P0 LDG.E R16, desc[UR6][R10.64] ;  /* 0x000000060a100981 */ /* 0x000168000c1e1900 */
[----:B------:R0:W5:Y:S04]  /*04d0*/  @P2 LDG.E R17, desc[UR6][R10.64+0x4] ;  /* 0x000004060a112981 */ /* 0x000168000c1e1900 */
[----:B------:R0:W5:Y:S02]  /*04e0*/  @P3 LDG.E R18, desc[UR6][R10.64+0x8] ;  /* 0x000008060a123981 */ /* 0x000164000c1e1900 */
.L_x_6:
[----:B------:R-:W-:Y:S05]  /*04f0*/  BSYNC B1 ;  /* 0x0000000000017941 */ /* 0x000fea0003800000 */
.L_x_4:
[----:B01----:R-:W0:Y:S01]  /*0500*/  LDC.64 R10, c[0x0][0x260] ;  /* 0x00009800ff0a7b82 */ /* 0x003e220000000a00 */
[----:B------:R-:W-:Y:S01]  /*0510*/  BSSY B1, `(.L_x_7) ;  /* 0x0000011000017945 */ /* 0x000fe20003800000 */
[----:B0-----:R-:W-:-:S04]  /*0520*/  LEA R20, P2, R9, R10, 0x2 ;  /* 0x0000000a09147211 */ /* 0x001fc800078410ff */
[----:B------:R-:W-:Y:S02]  /*0530*/  LOP3.LUT P0, RZ, R20, 0xf, RZ, 0xc0, !PT ;  /* 0x0000000f14ff7812 */ /* 0x000fe4000780c0ff */
[----:B------:R-:W-:Y:S02]  /*0540*/  LEA.HI.X R21, R9, R11, R22, 0x2, P2 ;  /* 0x0000000b09157211 */ /* 0x000fe400010f1416 */
[----:B------:R-:W-:-:S13]  /*0550*/  ISETP.LT.U32.OR P0, PT, R15, 0x4, P0 ;  /* 0x000000040f00780c */ /* 0x000fda0000701470 */
[----:B------:R-:W-:Y:S05]  /*0560*/  @P0 BRA `(.L_x_8) ;  /* 0x0000000000080947 */ /* 0x000fea0003800000 */
[----:B------:R0:W5:Y:S01]  /*0570*/  LDG.E.128 R32, desc[UR6][R20.64] ;  /* 0x0000000614207981 */ /* 0x000162000c1e1d00 */
[----:B------:R-:W-:Y:S05]  /*0580*/  BRA `(.L_x_9) ;  /* 0x0000000000247947 */ /* 0x000fea0003800000 */
.L_x_8:
        /* <DEDUP_REMOVED lines=9> */
.L_x_9:
[----:B------:R-:W-:Y:S05]  /*0620*/  BSYNC B1 ;  /* 0x0000000000017941 */ /* 0x000fea0003800000 */
.L_x_7:
[----:B------:R-:W2:Y:S02]  /*0630*/  LDC R94, c[0x0][0x214] ;  /* 0x00008500ff5e7b82 */ /* 0x000ea40000000800 */
[----:B--2---:R-:W-:-:S05]  /*0640*/  IMAD R15, R94, 0x200, R9 ;  /* 0x000002005e0f7824 */ /* 0x004fca00078e0209 */
[----:B------:R-:W-:-:S13]  /*0650*/  ISETP.GE.AND P0, PT, R15, UR4, PT ;  /* 0x000000040f007c0c */ /* 0x000fda000bf06270 */
[----:B------:R-:W-:Y:S05]  /*0660*/  @P0 BRA `(.L_x_3) ;  /* 0x0000002400c40947 */ /* 0x000fea0003800000 */
[C---:B01----:R-:W-:Y:S01]  /*0670*/  IMAD.U32 R20, R15.reuse, 0x4, R14 ;  /* 0x000000040f147824 */ /* 0x043fe200078e000e */
[C---:B------:R-:W-:Y:S01]  /*0680*/  IADD3 R27, -R15.reuse, UR4, RZ ;  /* 0x000000040f1b7c10 */ /* 0x040fe2000fffe1ff */
[----:B------:R-:W-:Y:S01]  /*0690*/  BSSY B1, `(.L_x_10) ;  /* 0x0000012000017945 */ /* 0x000fe20003800000 */
[----:B------:R-:W-:Y:S01]  /*06a0*/  SHF.R.S32.HI R26, RZ, 0x1f, R15 ;  /* 0x0000001fff1a7819 */ /* 0x000fe2000001140f */
[----:B------:R-:W-:Y:S01]  /*06b0*/  IMAD.WIDE R24, R15, 0x4, R12 ;  /* 0x000000040f187825 */ /* 0x000fe200078e020c */
[----:B------:R-:W-:Y:S02]  /*06c0*/  LOP3.LUT P0, RZ, R20, 0xf, RZ, 0xc0, !PT ;  /* 0x0000000f14ff7812 */ /* 0x000fe4000780c0ff */
[C---:B------:R-:W-:Y:S02]  /*06d0*/  ISETP.GE.U32.AND P1, PT, R27.reuse, 0x4, PT ;  /* 0x000000041b00780c */ /* 0x040fe40003f26070 */
[----:B------:R-:W-:-:S13]  /*06e0*/  ISETP.LT.U32.OR P0, PT, R27, 0x4, P0 ;  /* 0x000000041b00780c */ /* 0x000fda0000701470 */
[----:B------:R-:W-:Y:S05]  /*06f0*/  @P0 BRA `(.L_x_11) ;  /* 0x0000000000080947 */ /* 0x000fea0003800000 */
[----:B------:R0:W5:Y:S01]  /*0700*/  LDG.E.128 R20, desc[UR6][R24.64] ;  /* 0x0000000618147981 */ /* 0x000162000c1e1d00 */
[----:B------:R-:W-:Y:S05]  /*0710*/  BRA `(.L_x_12) ;  /* 0x0000000000247947 */ /* 0x000fea0003800000 */
.L_x_11:
        /* <DEDUP_REMOVED lines=9> */
.L_x_12:
[----:B------:R-:W-:Y:S05]  /*07b0*/  BSYNC B1 ;  /* 0x0000000000017941 */ /* 0x000fea0003800000 */
.L_x_10:
[C---:B01----:R-:W-:Y:S01]  /*07c0*/  LEA R24, P2, R15.reuse, R10, 0x2 ;  /* 0x0000000a0f187211 */ /* 0x043fe200078410ff */
[----:B------:R-:W-:Y:S03]  /*07d0*/  BSSY B1, `(.L_x_13) ;  /* 0x0000010000017945 */ /* 0x000fe60003800000 */
[----:B------:R-:W-:Y:S02]  /*07e0*/  LOP3.LUT P0, RZ, R24, 0xf, RZ, 0xc0, !PT ;  /* 0x0000000f18ff7812 */ /* 0x000fe4000780c0ff */
[----:B------:R-:W-:Y:S02]  /*07f0*/  LEA.HI.X R25, R15, R11, R26, 0x2, P2 ;  /* 0x0000000b0f197211 */ /* 0x000fe400010f141a */
[----:B------:R-:W-:-:S13]  /*0800*/  ISETP.LT.U32.OR P0, PT, R27, 0x4, P0 ;  /* 0x000000041b00780c */ /* 0x000fda0000701470 */
[----:B------:R-:W-:Y:S05]  /*0810*/  @P0 BRA `(.L_x_14) ;  /* 0x0000000000080947 */ /* 0x000fea0003800000 */
[----:B------:R0:W5:Y:S01]  /*0820*/  LDG.E.128 R36, desc[UR6][R24.64] ;  /* 0x0000000618247981 */ /* 0x000162000c1e1d00 */
[----:B------:R-:W-:Y:S05]  /*0830*/  BRA `(.L_x_15) ;  /* 0x0000000000247947 */ /* 0x000fea0003800000 */
.L_x_14:
        /* <DEDUP_REMOVED lines=9> */
.L_x_15:
[----:B------:R-:W-:Y:S05]  /*08d0*/  BSYNC B1 ;  /* 0x0000000000017941 */ /* 0x000fea0003800000 */
.L_x_13:
[----:B------:R-:W-:-:S05]  /*08e0*/  IMAD R15, R94, 0x200, R15 ;  /* 0x000002005e0f7824 */ /* 0x000fca00078e020f */
        /* <DEDUP_REMOVED lines=13> */
.L_x_17:
        /* <DEDUP_REMOVED lines=9> */
.L_x_18:
[----:B------:R-:W-:Y:S05]  /*0a50*/  BSYNC B1 ;  /* 0x0000000000017941 */ /* 0x000fea0003800000 */
.L_x_16:
        /* <DEDUP_REMOVED lines=8> */
.L_x_20:
        /* <DEDUP_REMOVED lines=9> */
.L_x_21:
[----:B------:R-:W-:Y:S05]  /*0b70*/  BSYNC B1 ;  /* 0x0000000000017941 */ /* 0x000fea0003800000 */
.L_x_19:
        /* <DEDUP_REMOVED lines=14> */
.L_x_23:
        /* <DEDUP_REMOVED lines=9> */
.L_x_24:
[----:B------:R-:W-:Y:S05]  /*0cf0*/  BSYNC B1 ;  /* 0x0000000000017941 */ /* 0x000fea0003800000 */
.L_x_22:
[C---:B------:R-:W-:Y:S01]  /*0d00*/  LEA R48, P2, R15.reuse, R10, 0x2 ;  /* 0x0000000a0f307211 */ /* 0x040fe200078410ff */
[----:B------:R-:W-:Y:S03]  /*0d10*/  BSSY B1, `(.L_x_25) ;  /* 0x0000010000017945 */ /* 0x000fe60003800000 */
[----:B------:R-:W-:Y:S02]  /*0d20*/  LOP3.LUT P0, RZ, R48, 0xf, RZ, 0xc0, !PT ;  /* 0x0000000f30ff7812 */ /* 0x000fe4000780c0ff */
[----:B------:R-:W-:Y:S02]  /*0d30*/  LEA.HI.X R49, R15, R11, R46, 0x2, P2 ;  /* 0x0000000b0f317211 */ /* 0x000fe400010f142e */
[----:B------:R-:W-:-:S13]  /*0d40*/  ISETP.LT.U32.OR P0, PT, R47, 0x4, P0 ;  /* 0x000000042f00780c */ /* 0x000fda0000701470 */
[----:B------:R-:W-:Y:S05]  /*0d50*/  @P0 BRA `(.L_x_26) ;  /* 0x0000000000080947 */ /* 0x000fea0003800000 */
[----:B01----:R0:W5:Y:S01]  /*0d60*/  LDG.E.128 R44, desc[UR6][R48.64] ;  /* 0x00000006302c7981 */ /* 0x003162000c1e1d00 */
[----:B------:R-:W-:Y:S05]  /*0d70*/  BRA `(.L_x_27) ;  /* 0x0000000000247947 */ /* 0x000fea0003800000 */
.L_x_26:
[C---:B------:R-:W-:Y:S02]  /*0d80*/  ISETP.NE.AND P0, PT, R47.reuse, RZ, PT ;  /* 0x000000ff2f00720c */ /* 0x040fe40003f05270 */
[----:B01----:R-:W-:Y:S02]  /*0d90*/  CS2R R44, SRZ ;  /* 0x00000000002c7805 */ /* 0x003fe4000001ff00 */
[C---:B------:R-:W-:Y:S02]  /*0da0*/  ISETP.GE.U32.AND P2, PT, R47.reuse, 0x2, PT ;  /* 0x000000022f00780c */ /* 0x040fe40003f46070 */
[----:B------:R-:W-:Y:S02]  /*0db0*/  ISETP.GE.U32.AND P3, PT, R47, 0x3, PT ;  /* 0x000000032f00780c */ /* 0x000fe40003f66070 */
[----:B------:R-:W-:-:S06]  /*0dc0*/  CS2R R46, SRZ ;  /* 0x00000000002e7805 */ /* 0x000fcc000001ff00 */
[----:B------:R1:W5:Y:S04]  /*0dd0*/  @P1 LDG.E R47, desc[UR6][R48.64+0xc] ;  /* 0x00000c06302f1981 */ /* 0x000368000c1e1900 */
[----:B------:R1:W5:Y:S04]  /*0de0*/  @P0 LDG.E R44, desc[UR6][R48.64] ;  /* 0x00000006302c0981 */ /* 0x000368000c1e1900 */
[----:B------:R1:W5:Y:S04]  /*0df0*/  @P2 LDG.E R45, desc[UR6][R48.64+0x4] ;  /* 0x00000406302d2981 */ /* 0x000368000c1e1900 */
[----:B------:R1:W5:Y:S02]  /*0e00*/  @P3 LDG.E R46, desc[UR6][R48.64+0x8] ;  /* 0x00000806302e3981 */ /* 0x000364000c1e1900 */
.L_x_27:
[----:B------:R-:W-:Y:S05]  /*0e10*/  BSYNC B1 ;  /* 0x0000000000017941 */ /* 0x000fea0003800000 */
.L_x_25:
[----:B------:R-:W-:-:S05]  /*0e20*/  IMAD R15, R94, 0x200, R15 ;  /* 0x000002005e0f7824 */ /* 0x000fca00078e020f */
[----:B------:R-:W-:-:S13]  /*0e30*/  ISETP.GE.AND P0, PT, R15, UR4, PT ;  /* 0x000000040f007c0c */ /* 0x000fda000bf06270 */
[----:B------:R-:W-:Y:S05]  /*0e40*/  @P0 BRA `(.L_x_3) ;  /* 0x0000001c00cc0947 */ /* 0x000fea0003800000 */
[C---:B01----:R-:W-:Y:S01]  /*0e50*/  IMAD.U32 R48, R15.reuse, 0x4, R14 ;  /* 0x000000040f307824 */ /* 0x043fe200078e000e */
[C---:B------:R-:W-:Y:S01]  /*0e60*/  IADD3 R51, -R15.reuse, UR4, RZ ;  /* 0x000000040f337c10 */ /* 0x040fe2000fffe1ff */
[----:B------:R-:W-:Y:S01]  /*0e70*/  BSSY B1, `(.L_x_28) ;  /* 0x0000012000017945 */ /* 0x000fe20003800000 */
[----:B------:R-:W-:Y:S02]  /*0e80*/  SHF.R.S32.HI R50, RZ, 0x1f, R15 ;  /* 0x0000001fff327819 */ /* 0x000fe4000001140f */
[----:B------:R-:W-:Y:S01]  /*0e90*/  LOP3.LUT P0, RZ, R48, 0xf, RZ, 0xc0, !PT ;  /* 0x0000000f30ff7812 */ /* 0x000fe2000780c0ff */
[----:B------:R-:W-:Y:S01]  /*0ea0*/  IMAD.WIDE R48, R15, 0x4, R12 ;  /* 0x000000040f307825 */ /* 0x000fe200078e020c */
[C---:B------:R-:W-:Y:S02]  /*0eb0*/  ISETP.GE.U32.AND P1, PT, R51.reuse, 0x4, PT ;  /* 0x000000043300780c */ /* 0x040fe40003f26070 */
[----:B------:R-:W-:-:S13]  /*0ec0*/  ISETP.LT.U32.OR P0, PT, R51, 0x4, P0 ;  /* 0x000000043300780c */ /* 0x000fda0000701470 */
[----:B------:R-:W-:Y:S05]  /*0ed0*/  @P0 BRA `(.L_x_29) ;  /* 0x0000000000080947 */ /* 0x000fea0003800000 */
[----:B------:R0:W5:Y:S01]  /*0ee0*/  LDG.E.128 R140, desc[UR6][R48.64] ;  /* 0x00000006308c7981 */ /* 0x000162000c1e1d00 */
[----:B------:R-:W-:Y:S05]  /*0ef0*/  BRA `(.L_x_30) ;  /* 0x0000000000247947 */ /* 0x000fea0003800000 */
.L_x_29:
        /* <DEDUP_REMOVED lines=9> */
.L_x_30:
[----:B------:R-:W-:Y:S05]  /*0f90*/  BSYNC B1 ;  /* 0x0000000000017941 */ /* 0x000fea0003800000 */
.L_x_28:
        /* <DEDUP_REMOVED lines=8> */
.L_x_32:
        /* <DEDUP_REMOVED lines=9> */
.L_x_33:
[----:B------:R-:W-:Y:S05]  /*10b0*/  BSYNC B1 ;  /* 0x0000000000017941 */ /* 0x000fea0003800000 */
.L_x_31:
        /* <DEDUP_REMOVED lines=14> */
.L_x_35:
        /* <DEDUP_REMOVED lines=9> */
.L_x_36:
[----:B------:R-:W-:Y:S05]  /*1230*/  BSYNC B1 ;  /* 0x0000000000017941 */ /* 0x000fea0003800000 */
.L_x_34:
        /* <DEDUP_REMOVED lines=8> */
.L_x_38:
        /* <DEDUP_REMOVED lines=9> */
.L_x_39:
[----:B------:R-:W-:Y:S05]  /*1350*/  BSYNC B1 ;  /* 0x0000000000017941 */ /* 0x000fea0003800000 */
.L_x_37:
[----:B------:R-:W-:-:S05]  /*1360*/  IMAD R15, R94, 0x200, R15 ;  /* 0x000002005e0f7824 */ /* 0x000fca00078e020f */
[----:B------:R-:W-:-:S13]  /*1370*/  ISETP.GE.AND P0, PT, R15, UR4, PT ;  /* 0x000000040f007c0c */ /* 0x000fda000bf06270 */
[----:B------:R-:W-:Y:S05]  /*1380*/  @P0 BRA `(.L_x_3) ;  /* 0x00000018007c0947 */ /* 0x000fea0003800000 */
[C---:B01----:R-:W-:Y:S01]  /*1390*/  LEA R56, R15.reuse, R14, 0x2 ;  /* 0x0000000e0f387211 */ /* 0x043fe200078e10ff */
[----:B------:R-:W-:Y:S01]  /*13a0*/  BSSY B1, `(.L_x_40) ;  /* 0x0000013000017945 */ /* 0x000fe20003800000 */
[C---:B------:R-:W-:Y:S02]  /*13b0*/  IADD3 R59, -R15.reuse, UR4, RZ ;  /* 0x000000040f3b7c10 */ /* 0x040fe4000fffe1ff */
[----:B------:R-:W-:Y:S01]  /*13c0*/  LOP3.LUT P0, RZ, R56, 0xf, RZ, 0xc0, !PT ;  /* 0x0000000f38ff7812 */ /* 0x000fe2000780c0ff */
[----:B------:R-:W-:Y:S01]  /*13d0*/  IMAD.WIDE R56, R15, 0x4, R12 ;  /* 0x000000040f387825 */ /* 0x000fe200078e020c */
[C---:B------:R-:W-:Y:S02]  /*13e0*/  ISETP.GE.U32.AND P1, PT, R59.reuse, 0x4, PT ;  /* 0x000000043b00780c */ /* 0x040fe40003f26070 */
[----:B------:R-:W-:Y:S02]  /*13f0*/  ISETP.LT.U32.OR P0, PT, R59, 0x4, P0 ;  /* 0x000000043b00780c */ /* 0x000fe40000701470 */
[----:B------:R-:W-:-:S11]  /*1400*/  SHF.R.S32.HI R58, RZ, 0x1f, R15 ;  /* 0x0000001fff3a7819 */ /* 0x000fd6000001140f */
[----:B------:R-:W-:Y:S05]  /*1410*/  @P0 BRA `(.L_x_41) ;  /* 0x0000000000080947 */ /* 0x000fea0003800000 */
[----:B------:R1:W5:Y:S01]  /*1420*/  LDG.E.128 R132, desc[UR6][R56.64] ;  /* 0x0000000638847981 */ /* 0x000362000c1e1d00 */
[----:B------:R-:W-:Y:S05]  /*1430*/  BRA `(.L_x_42) ;  /* 0x0000000000247947 */ /* 0x000fea0003800000 */
.L_x_41:
        /* <DEDUP_REMOVED lines=9> */
.L_x_42:
[----:B------:R-:W-:Y:S05]  /*14d0*/  BSYNC B1 ;  /* 0x0000000000017941 */ /* 0x000fea0003800000 */
.L_x_40:
        /* <DEDUP_REMOVED lines=8> */
.L_x_44:
        /* <DEDUP_REMOVED lines=9> */
.L_x_45:
[----:B------:R-:W-:Y:S05]  /*15f0*/  BSYNC B1 ;  /* 0x0000000000017941 */ /* 0x000fea0003800000 */
.L_x_43:
        /* <DEDUP_REMOVED lines=14> */
.L_x_47:
        /* <DEDUP_REMOVED lines=9> */
.L_x_48:
[----:B------:R-:W-:Y:S05]  /*1770*/  BSYNC B1 ;  /* 0x0000000000017941 */ /* 0x000fea0003800000 */
.L_x_46:
        /* <DEDUP_REMOVED lines=8> */
.L_x_50:
        /* <DEDUP_REMOVED lines=9> */
.L_x_51:
[----:B------:R-:W-:Y:S05]  /*1890*/  BSYNC B1 ;  /* 0x0000000000017941 */ /* 0x000fea0003800000 */
.L_x_49:
        /* <DEDUP_REMOVED lines=14> */
.L_x_53:
        /* <DEDUP_REMOVED lines=9> */
.L_x_54:
[----:B------:R-:W-:Y:S05]  /*1a10*/  BSYNC B1 ;  /* 0x0000000000017941 */ /* 0x000fea0003800000 */
.L_x_52:
        /* <DEDUP_REMOVED lines=8> */
.L_x_56:
        /* <DEDUP_REMOVED lines=9> */
.L_x_57:
[----:B------:R-:W-:Y:S05]  /*1b30*/  BSYNC B1 ;  /* 0x0000000000017941 */ /* 0x000fea0003800000 */
.L_x_55:
        /* <DEDUP_REMOVED lines=14> */
.L_x_59:
        /* <DEDUP_REMOVED lines=9> */
.L_x_60:
[----:B------:R-:W-:Y:S05]  /*1cb0*/  BSYNC B1 ;  /* 0x0000000000017941 */ /* 0x000fea0003800000 */
.L_x_58:
        /* <DEDUP_REMOVED lines=8> */
.L_x_62:
        /* <DEDUP_REMOVED lines=9> */
.L_x_63:
[----:B------:R-:W-:Y:S05]  /*1dd0*/  BSYNC B1 ;  /* 0x0000000000017941 */ /* 0x000fea0003800000 */
.L_x_61:
        /* <DEDUP_REMOVED lines=14> */
.L_x_65:
        /* <DEDUP_REMOVED lines=9> */
.L_x_66:
[----:B------:R-:W-:Y:S05]  /*1f50*/  BSYNC B1 ;  /* 0x0000000000017941 */ /* 0x000fea0003800000 */
.L_x_64:
        /* <DEDUP_REMOVED lines=8> */
.L_x_68:
        /* <DEDUP_REMOVED lines=9> */
.L_x_69:
[----:B------:R-:W-:Y:S05]  /*2070*/  BSYNC B1 ;  /* 0x0000000000017941 */ /* 0x000fea0003800000 */
.L_x_67:
        /* <DEDUP_REMOVED lines=14> */
.L_x_71:
        /* <DEDUP_REMOVED lines=9> */
.L_x_72:
[----:B------:R-:W-:Y:S05]  /*21f0*/  BSYNC B1 ;  /* 0x0000000000017941 */ /* 0x000fea0003800000 */
.L_x_70:
        /* <DEDUP_REMOVED lines=8> */
.L_x_74:
        /* <DEDUP_REMOVED lines=9> */
.L_x_75:
[----:B------:R-:W-:Y:S05]  /*2310*/  BSYNC B1 ;  /* 0x0000000000017941 */ /* 0x000fea0003800000 */
.L_x_73:
        /* <DEDUP_REMOVED lines=14> */
.L_x_77:
        /* <DEDUP_REMOVED lines=9> */
.L_x_78:
[----:B------:R-:W-:Y:S05]  /*2490*/  BSYNC B1 ;  /* 0x0000000000017941 */ /* 0x000fea0003800000 */
.L_x_76:
        /* <DEDUP_REMOVED lines=8> */
.L_x_80:
        /* <DEDUP_REMOVED lines=9> */
.L_x_81:
[----:B------:R-:W-:Y:S05]  /*25b0*/  BSYNC B1 ;  /* 0x0000000000017941 */ /* 0x000fea0003800000 */
.L_x_79:
        /* <DEDUP_REMOVED lines=14> */
.L_x_83:
        /* <DEDUP_REMOVED lines=9> */
.L_x_84:
[----:B------:R-:W-:Y:S05]  /*2730*/  BSYNC B1 ;  /* 0x0000000000017941 */ /* 0x000fea0003800000 */
.L_x_82:
        /* <DEDUP_REMOVED lines=8> */
.L_x_86:
        /* <DEDUP_REMOVED lines=9> */
.L_x_87:
[----:B------:R-:W-:Y:S05]  /*2850*/  BSYNC B1 ;  /* 0x0000000000017941 */ /* 0x000fea0003800000 */
.L_x_85:
        /* <DEDUP_REMOVED lines=14> */
.L_x_89:
        /* <DEDUP_REMOVED lines=9> */
.L_x_90:
[----:B------:R-:W-:Y:S05]  /*29d0*/  BSYNC B1 ;  /* 0x0000000000017941 */ /* 0x000fea0003800000 */
.L_x_88:
        /* <DEDUP_REMOVED lines=8> */
.L_x_92:
        /* <DEDUP_REMOVED lines=9> */
.L_x_93:
[----:B------:R-:W-:Y:S05]  /*2af0*/  BSYNC B1 ;  /* 0x0000000000017941 */ /* 0x000fea0003800000 */
.L_x_91:
[----:B------:R-:W-:-:S05]  /*2b00*/  IMAD R15, R94, 0x200, R15 ;  /* 0x000002005e0f7824 */ /* 0x000fca00078e020f */
[----:B------:R-:W-:-:S13]  /*2b10*/  ISETP.GE.AND P0, PT, R15, UR4, PT ;  /* 0x000000040f007c0c */ /* 0x000fda000bf06270 */
[----:B------:R-:W-:Y:S05]  /*2b20*/  @P0 BRA `(.L_x_3) ;  /* 0x0000000000940947 */ /* 0x000fea0003800000 */
[C---:B------:R-:W-:Y:S01]  /*2b30*/  IMAD.U32 R14, R15.reuse, 0x4, R14 ;  /* 0x000000040f0e7824 */ /* 0x040fe200078e000e */
[C---:B01----:R-:W-:Y:S01]  /*2b40*/  IADD3 R92, -R15.reuse, UR4, RZ ;  /* 0x000000040f5c7c10 */ /* 0x043fe2000fffe1ff */
[----:B------:R-:W-:Y:S01]  /*2b50*/  BSSY B1, `(.L_x_94) ;  /* 0x0000012000017945 */ /* 0x000fe20003800000 */
[----:B------:R-:W-:Y:S02]  /*2b60*/  IMAD.WIDE R12, R15, 0x4, R12 ;  /* 0x000000040f0c7825 */ /* 0x000fe400078e020c */
[----:B------:R-:W-:Y:S02]  /*2b70*/  LOP3.LUT P0, RZ, R14, 0xf, RZ, 0xc0, !PT ;  /* 0x0000000f0eff7812 */ /* 0x000fe4000780c0ff */
[C---:B------:R-:W-:Y:S02]  /*2b80*/  ISETP.GE.U32.AND P1, PT, R92.reuse, 0x4, PT ;  /* 0x000000045c00780c */ /* 0x040fe40003f26070 */
[----:B------:R-:W-:Y:S02]  /*2b90*/  ISETP.LT.U32.OR P0, PT, R92, 0x4, P0 ;  /* 0x000000045c00780c */ /* 0x000fe40000701470 */
[----:B------:R-:W-:-:S11]  /*2ba0*/  SHF.R.S32.HI R14, RZ, 0x1f, R15 ;  /* 0x0000001fff0e7819 */ /* 0x000fd6000001140f */
[----:B------:R-:W-:Y:S05]  /*2bb0*/  @P0 BRA `(.L_x_95) ;  /* 0x0000000000080947 */ /* 0x000fea0003800000 */
[----:B------:R0:W5:Y:S01]  /*2bc0*/  LDG.E.128 R96, desc[UR6][R12.64] ;  /* 0x000000060c607981 */ /* 0x000162000c1e1d00 */
[----:B------:R-:W-:Y:S05]  /*2bd0*/  BRA `(.L_x_96) ;  /* 0x0000000000247947 */ /* 0x000fea0003800000 */
.L_x_95:
        /* <DEDUP_REMOVED lines=9> */
.L_x_96:
[----:B------:R-:W-:Y:S05]  /*2c70*/  BSYNC B1 ;  /* 0x0000000000017941 */ /* 0x000fea0003800000 */
.L_x_94:
[----:B------:R-:W-:-:S04]  /*2c80*/  LEA R10, P2, R15, R10, 0x2 ;  /* 0x0000000a0f0a7211 */ /* 0x000fc800078410ff */
[----:B------:R-:W-:Y:S02]  /*2c90*/  LOP3.LUT P0, RZ, R10, 0xf, RZ, 0xc0, !PT ;  /* 0x0000000f0aff7812 */ /* 0x000fe4000780c0ff */
[----:B------:R-:W-:Y:S02]  /*2ca0*/  LEA.HI.X R11, R15, R11, R14, 0x2, P2 ;  /* 0x0000000b0f0b7211 */ /* 0x000fe400010f140e */
[----:B------:R-:W-:-:S13]  /*2cb0*/  ISETP.LT.U32.OR P0, PT, R92, 0x4, P0 ;  /* 0x000000045c00780c */ /* 0x000fda0000701470 */
[----:B------:R-:W-:Y:S05]  /*2cc0*/  @P0 BRA `(.L_x_97) ;  /* 0x0000000000080947 */ /* 0x000fea0003800000 */
[----:B------:R2:W5:Y:S01]  /*2cd0*/  LDG.E.128 R92, desc[UR6][R10.64] ;  /* 0x000000060a5c7981 */ /* 0x000562000c1e1d00 */
[----:B------:R-:W-:Y:S05]  /*2ce0*/  BRA `(.L_x_3) ;  /* 0x0000000000247947 */ /* 0x000fea0003800000 */
.L_x_97:
[C---:B------:R-:W-:Y:S02]  /*2cf0*/  ISETP.NE.AND P0, PT, R92.reuse, RZ, PT ;  /* 0x000000ff5c00720c */ /* 0x040fe40003f05270 */
[----:B------:R-:W-:Y:S02]  /*2d00*/  CS2R R94, SRZ ;  /* 0x00000000005e7805 */ /* 0x000fe4000001ff00 */
[C---:B------:R-:W-:Y:S02]  /*2d10*/  ISETP.GE.U32.AND P2, PT, R92.reuse, 0x2, PT ;  /* 0x000000025c00780c */ /* 0x040fe40003f46070 */
[----:B------:R-:W-:Y:S02]  /*2d20*/  ISETP.GE.U32.AND P3, PT, R92, 0x3, PT ;  /* 0x000000035c00780c */ /* 0x000fe40003f66070 */
[----:B------:R-:W-:Y:S01]  /*2d30*/  CS2R R92, SRZ ;  /* 0x00000000005c7805 */ /* 0x000fe2000001ff00 */
[----:B------:R3:W5:Y:S05]  /*2d40*/  @P1 LDG.E R95, desc[UR6][R10.64+0xc] ;  /* 0x00000c060a5f1981 */ /* 0x00076a000c1e1900 */
[----:B------:R3:W5:Y:S04]  /*2d50*/  @P0 LDG.E R92, desc[UR6][R10.64] ;  /* 0x000000060a5c0981 */ /* 0x000768000c1e1900 */
[----:B------:R3:W5:Y:S04]  /*2d60*/  @P2 LDG.E R93, desc[UR6][R10.64+0x4] ;  /* 0x000004060a5d2981 */ /* 0x000768000c1e1900 */
[----:B------:R3:W5:Y:S02]  /*2d70*/  @P3 LDG.E R94, desc[UR6][R10.64+0x8] ;  /* 0x000008060a5e3981 */ /* 0x000764000c1e1900 */
.L_x_3:
[----:B------:R-:W-:Y:S05]  /*2d80*/  BSYNC B0 ;  /* 0x0000000000007941 */ /* 0x000fea0003800000 */
.L_x_2:
[----:B------:R-:W-:Y:S01]  /*2d90*/  ULDC.U8 UR8, c[0x0][0x294] ;  /* 0x0000a50000087ab9 */ /* 0x000fe20000000000 */
[----:B------:R-:W-:Y:S01]  /*2da0*/  ULDC UR4, c[0x0][0x218] ;  /* 0x0000860000047ab9 */ /* 0x000fe20000000800 */
[----:B------:R-:W-:-:S13]  /*2db0*/  ISETP.NE.AND P0, PT, RZ, UR8, PT ;  /* 0x00000008ff007c0c */ /* 0x000fda000bf05270 */
[----:B01----:R-:W0:Y:S01]  /*2dc0*/  @P0 LDC.64 R12, c[0x0][0x270] ;  /* 0x00009c00ff0c0b82 */ /* 0x003e220000000a00 */
[----:B--23--:R-:W-:Y:S01]  /*2dd0*/  IMAD.MOV.U32 R11, RZ, RZ, RZ ;  /* 0x000000ffff0b7224 */ /* 0x00cfe200078e00ff */
[----:B0-----:R0:W5:Y:S01]  /*2de0*/  @P0 LDG.E R10, desc[UR6][R12.64] ;  /* 0x000000060c0a0981 */ /* 0x001162000c1e1900 */
[----:B------:R-:W-:-:S13]  /*2df0*/  ISETP.GE.AND P0, PT, R5, UR4, PT ;  /* 0x0000000405007c0c */ /* 0x000fda000bf06270 */
[----:B0-----:R-:W-:Y:S05]  /*2e00*/  @P0 BRA `(.L_x_98) ;  /* 0x0000008800300947 */ /* 0x001fea0003800000 */
[----:B-----5:R-:W-:Y:S01]  /*2e10*/  IMAD.MOV.U32 R184, RZ, RZ, R121 ;  /* 0x000000ffffb87224 */ /* 0x020fe200078e0079 */
[----:B------:R-:W-:Y:S01]  /*2e20*/  ULDC.U8 UR4, c[0x0][0x250] ;  /* 0x0000940000047ab9 */ /* 0x000fe20000000000 */
[----:B------:R-:W-:Y:S01]  /*2e30*/  IMAD.MOV.U32 R185, RZ, RZ, R120 ;  /* 0x000000ffffb97224 */ /* 0x000fe200078e0078 */
[----:B------:R-:W-:Y:S01]  /*2e40*/  ISETP.NE.AND P2, PT, RZ, UR4, PT ;  /* 0x00000004ff007c0c */ /* 0x000fe2000bf45270 */
[----:B------:R-:W0:Y:S01]  /*2e50*/  LDC.64 R120, c[0x0][0x288] ;  /* 0x0000a200ff787b82 */ /* 0x000e220000000a00 */
[----:B------:R-:W-:Y:S01]  /*2e60*/  IMAD.MOV.U32 R12, RZ, RZ, R17 ;  /* 0x000000ffff0c7224 */ /* 0x000fe200078e0011 */
[----:B------:R-:W-:Y:S01]  /*2e70*/  MOV R176, R129 ;  /* 0x0000008100b07202 */ /* 0x000fe20000000f00 */
[----:B------:R-:W-:Y:S01]  /*2e80*/  IMAD.MOV.U32 R13, RZ, RZ, R16 ;  /* 0x000000ffff0d7224 */ /* 0x000fe200078e0010 */
[----:B------:R-:W-:Y:S01]  /*2e90*/  MOV R16, R21 ;  /* 0x0000001500107202 */ /* 0x000fe20000000f00 */
[----:B------:R-:W-:Y:S01]  /*2ea0*/  IMAD.MOV.U32 R14, RZ, RZ, R19 ;  /* 0x000000ffff0e7224 */ /* 0x000fe200078e0013 */
[----:B------:R-:W-:Y:S01]  /*2eb0*/  MOV R202, R105 ;  /* 0x0000006900ca7202 */ /* 0x000fe20000000f00 */
[----:B------:R-:W-:Y:S01]  /*2ec0*/  IMAD.MOV.U32 R15, RZ, RZ, R18 ;  /* 0x000000ffff0f7224 */ /* 0x000fe200078e0012 */
[----:B------:R-:W-:Y:S01]  /*2ed0*/  ISETP.NE.AND P1, PT, RZ, UR8, PT ;  /* 0x00000008ff007c0c */ /* 0x000fe2000bf25270 */
[----:B------:R-:W-:Y:S01]  /*2ee0*/  IMAD.MOV.U32 R17, RZ, RZ, R20 ;  /* 0x000000ffff117224 */ /* 0x000fe200078e0014 */
[----:B------:R-:W-:Y:S01]  /*2ef0*/  SHF.R.S32.HI R215, RZ, 0x1f, R4 ;  /* 0x0000001fffd77819 */ /* 0x000fe20000011404 */
[----:B------:R-:W-:-:S02]  /*2f00*/  IMAD.MOV.U32 R18, RZ, RZ, R23 ;  /* 0x000000ffff127224 */ /* 0x000fc400078e0017 */
[----:B------:R-:W-:Y:S01]  /*2f10*/  @P2 FADD R13, R13, 1 ;  /* 0x3f8000000d0d2421 */ /* 0x000fe20000000000 */
[----:B------:R-:W-:Y:S02]  /*2f20*/  IMAD.MOV.U32 R19, RZ, RZ, R22 ;  /* 0x000000ffff137224 */ /* 0x000fe400078e0016 */
[----:B------:R-:W-:Y:S01]  /*2f30*/  @P2 FADD R12, R12, 1 ;  /* 0x3f8000000c0c2421 */ /* 0x000fe20000000000 */
[----:B------:R-:W-:Y:S02]  /*2f40*/  IMAD.MOV.U32 R20, RZ, RZ, R25 ;  /* 0x000000ffff147224 */ /* 0x000fe400078e0019 */
[----:B------:R-:W-:Y:S01]  /*2f50*/  @P2 FADD R15, R15, 1 ;  /* 0x3f8000000f0f2421 */ /* 0x000fe20000000000 */
[----:B------:R-:W-:Y:S02]  /*2f60*/  IMAD.MOV.U32 R21, RZ, RZ, R24 ;  /* 0x000000ffff157224 */ /* 0x000fe400078e0018 */
[----:B------:R-:W-:Y:S01]  /*2f70*/  @P2 FADD R14, R14, 1 ;  /* 0x3f8000000e0e2421 */ /* 0x000fe20000000000 */
[----:B------:R-:W-:-:S02]  /*2f80*/  IMAD.MOV.U32 R22, RZ, RZ, R27 ;  /* 0x000000ffff167224 */ /* 0x000fc400078e001b */
[----:B------:R-:W-:Y:S01]  /*2f90*/  @P2 FADD R17, R17, 1 ;  /* 0x3f80000011112421 */ /* 0x000fe20000000000 */
[----:B------:R-:W-:Y:S02]  /*2fa0*/  IMAD.MOV.U32 R23, RZ, RZ, R26 ;  /* 0x000000ffff177224 */ /* 0x000fe400078e001a */
[----:B------:R-:W-:Y:S01]  /*2fb0*/  @P2 FADD R16, R16, 1 ;  /* 0x3f80000010102421 */ /* 0x000fe20000000000 */
[----:B------:R-:W-:Y:S01]  /*2fc0*/  IMAD.MOV.U32 R24, RZ, RZ, R29 ;  /* 0x000000ffff187224 */ /* 0x000fe200078e001d */
[----:B0-----:R-:W-:Y:S01]  /*2fd0*/  ISETP.NE.U32.AND P0, PT, R120, RZ, PT ;  /* 0x000000ff7800720c */ /* 0x001fe20003f05070 */
[----:B------:R-:W-:Y:S02]  /*2fe0*/  IMAD.MOV.U32 R25, RZ, RZ, R28 ;  /* 0x000000ffff197224 */ /* 0x000fe400078e001c */
[----:B------:R-:W-:Y:S01]  /*2ff0*/  @P2 FADD R19, R19, 1 ;  /* 0x3f80000013132421 */ /* 0x000fe20000000000 */
[----:B------:R-:W-:Y:S01]  /*3000*/  IMAD.MOV.U32 R26, RZ, RZ, R31 ;  /* 0x000000ffff1a7224 */ /* 0x000fe200078e001f */
[----:B------:R-:W-:Y:S01]  /*3010*/  ISETP.NE.OR.EX P1, PT, R121, RZ, P1, P0 ;  /* 0x000000ff7900720c */ /* 0x000fe20000f25700 */
        /* <DEDUP_REMOVED lines=90> */
[----:B------:R-:W-:Y:S02]  /*35c0*/  IMAD.MOV.U32 R214, RZ, RZ, RZ ;  /* 0x000000ffffd67224 */ /* 0x000fe400078e00ff */
[----:B------:R-:W-:Y:S01]  /*35d0*/  @P2 FADD R203, R203, 1 ;  /* 0x3f800000cbcb2421 */ /* 0x000fe20000000000 */
[----:B------:R-:W-:Y:S02]  /*35e0*/  IMAD.MOV.U32 R11, RZ, RZ, RZ ;  /* 0x000000ffff0b7224 */ /* 0x000fe400078e00ff */
[----:B------:R-:W-:Y:S01]  /*35f0*/  @P2 FADD R202, R202, 1 ;  /* 0x3f800000caca2421 */ /* 0x000fe20000000000 */
        /* <DEDUP_REMOVED lines=9> */
[----:B------:R-:W-:-:S07]  /*3690*/  @P2 FADD R212, R212, 1 ;  /* 0x3f800000d4d42421 */ /* 0x000fce0000000000 */
.L_x_229:
[----:B------:R-:W-:Y:S01]  /*36a0*/  ULDC.64 UR10, c[0x0][0x218] ;  /* 0x00008600000a7ab9 */ /* 0x000fe20000000a00 */
[----:B-1----:R-:W-:Y:S01]  /*36b0*/  IMAD.IADD R194, R2, 0x1, R5 ;  /* 0x0000000102c27824 */ /* 0x002fe200078e0205 */
[----:B------:R-:W-:Y:S01]  /*36c0*/  ISETP.GE.AND P2, PT, R9, UR11, PT ;  /* 0x0000000b09007c0c */ /* 0x000fe2000bf46270 */
[----:B------:R-:W-:Y:S03]  /*36d0*/  BSSY B0, `(.L_x_99) ;  /* 0x0000170000007945 */ /* 0x000fe60003800000 */
[----:B------:R-:W-:-:S13]  /*36e0*/  ISETP.LT.AND P2, PT, R194, UR10, !P2 ;  /* 0x0000000ac2007c0c */ /* 0x000fda000d741270 */
[----:B--2--5:R-:W-:Y:S05]  /*36f0*/  @!P2 BRA `(.L_x_100) ;  /* 0x0000001400b4a947 */ /* 0x024fea0003800000 */
[----:B------:R-:W0:Y:S01]  /*3700*/  LDC.64 R162, c[0x0][0x220] ;  /* 0x00008800ffa27b82 */ /* 0x000e220000000a00 */
[----:B------:R-:W-:Y:S01]  /*3710*/  IMAD R161, R194, UR11, R9 ;  /* 0x0000000bc2a17c24 */ /* 0x000fe2000f8e0209 */
[----:B------:R-:W-:Y:S01]  /*3720*/  IADD3 R96, -R9, UR11, RZ ;  /* 0x0000000b09607c10 */ /* 0x000fe2000fffe1ff */
[----:B------:R-:W-:Y:S03]  /*3730*/  BSSY B1, `(.L_x_101) ;  /* 0x0000011000017945 */ /* 0x000fe60003800000 */
[----:B------:R-:W-:Y:S01]  /*3740*/  ISETP.GE.U32.AND P3, PT, R96, 0x4, PT ;  /* 0x000000046000780c */ /* 0x000fe20003f66070 */
[----:B0-----:R-:W-:-:S03]  /*3750*/  IMAD.WIDE R160, R161, 0x4, R162 ;  /* 0x00000004a1a07825 */ /* 0x001fc600078e02a2 */
[----:B------:R-:W-:-:S04]  /*3760*/  LOP3.LUT P0, RZ, R160, 0xf, RZ, 0xc0, !PT ;  /* 0x0000000fa0ff7812 */ /* 0x000fc8000780c0ff */
[----:B------:R-:W-:-:S13]  /*3770*/  ISETP.LT.U32.OR P0, PT, R96, 0x4, P0 ;  /* 0x000000046000780c */ /* 0x000fda0000701470 */
[----:B------:R-:W-:Y:S05]  /*3780*/  @P0 BRA `(.L_x_102) ;  /* 0x0000000000080947 */ /* 0x000fea0003800000 */
[----:B------:R1:W5:Y:S01]  /*3790*/  LDG.E.128 R96, desc[UR6][R160.64] ;  /* 0x00000006a0607981 */ /* 0x000362000c1e1d00 */
[----:B------:R-:W-:Y:S05]  /*37a0*/  BRA `(.L_x_103) ;  /* 0x0000000000247947 */ /* 0x000fea0003800000 */
.L_x_102:
        /* <DEDUP_REMOVED lines=9> */
.L_x_103:
[----:B------:R-:W-:Y:S05]  /*3840*/  BSYNC B1 ;  /* 0x0000000000017941 */ /* 0x000fea0003800000 */
.L_x_101:
[----:B------:R-:W2:Y:S02]  /*3850*/  LDC R216, c[0x0][0x214] ;  /* 0x00008500ffd87b82 */ /* 0x000ea40000000800 */
[----:B--2---:R-:W-:-:S05]  /*3860*/  IMAD R195, R216, 0x200, R9 ;  /* 0x00000200d8c37824 */ /* 0x004fca00078e0209 */
[----:B------:R-:W-:-:S13]  /*3870*/  ISETP.GE.AND P0, PT, R195, UR11, PT ;  /* 0x0000000bc3007c0c */ /* 0x000fda000bf06270 */
[----:B------:R-:W-:Y:S05]  /*3880*/  @P0 BRA `(.L_x_100) ;  /* 0x0000001400500947 */ /* 0x000fea0003800000 */
[----:B01----:R-:W-:Y:S01]  /*3890*/  IMAD R161, R194, UR11, R195 ;  /* 0x0000000bc2a17c24 */ /* 0x003fe2000f8e02c3 */
[----:B------:R-:W-:Y:S01]  /*38a0*/  IADD3 R100, -R195, UR11, RZ ;  /* 0x0000000bc3647c10 */ /* 0x000fe2000fffe1ff */
[----:B------:R-:W-:Y:S02]  /*38b0*/  BSSY B1, `(.L_x_104) ;  /* 0x0000011000017945 */ /* 0x000fe40003800000 */
[----:B------:R-:W-:Y:S01]  /*38c0*/  IMAD.WIDE R160, R161, 0x4, R162 ;  /* 0x00000004a1a07825 */ /* 0x000fe200078e02a2 */
[----:B------:R-:W-:Y:S02]  /*38d0*/  ISETP.GE.U32.AND P3, PT, R100, 0x4, PT ;  /* 0x000000046400780c */ /* 0x000fe40003f66070 */
[----:B------:R-:W-:-:S04]  /*38e0*/  LOP3.LUT P0, RZ, R160, 0xf, RZ, 0xc0, !PT ;  /* 0x0000000fa0ff7812 */ /* 0x000fc8000780c0ff */
[----:B------:R-:W-:-:S13]  /*38f0*/  ISETP.LT.U32.OR P0, PT, R100, 0x4, P0 ;  /* 0x000000046400780c */ /* 0x000fda0000701470 */
[----:B------:R-:W-:Y:S05]  /*3900*/  @P0 BRA `(.L_x_105) ;  /* 0x0000000000080947 */ /* 0x000fea0003800000 */
[----:B------:R0:W5:Y:S01]  /*3910*/  LDG.E.128 R100, desc[UR6][R160.64] ;  /* 0x00000006a0647981 */ /* 0x000162000c1e1d00 */
[----:B------:R-:W-:Y:S05]  /*3920*/  BRA `(.L_x_106) ;  /* 0x0000000000247947 */ /* 0x000fea0003800000 */
.L_x_105:
        /* <DEDUP_REMOVED lines=9> */
.L_x_106:
[----:B------:R-:W-:Y:S05]  /*39c0*/  BSYNC B1 ;  /* 0x0000000000017941 */ /* 0x000fea0003800000 */
.L_x_104:
[----:B------:R-:W-:-:S05]  /*39d0*/  IMAD R195, R216, 0x200, R195 ;  /* 0x00000200d8c37824 */ /* 0x000fca00078e02c3 */
        /* <DEDUP_REMOVED lines=12> */
.L_x_108:
        /* <DEDUP_REMOVED lines=9> */
.L_x_109:
[----:B------:R-:W-:Y:S05]  /*3b30*/  BSYNC B1 ;  /* 0x0000000000017941 */ /* 0x000fea0003800000 */
.L_x_107:
        /* <DEDUP_REMOVED lines=13> */
.L_x_111:
        /* <DEDUP_REMOVED lines=9> */
.L_x_112:
[----:B------:R-:W-:Y:S05]  /*3ca0*/  BSYNC B1 ;  /* 0x0000000000017941 */ /* 0x000fea0003800000 */
.L_x_110:
        /* <DEDUP_REMOVED lines=13> */
.L_x_114:
        /* <DEDUP_REMOVED lines=9> */
.L_x_115:
[----:B------:R-:W-:Y:S05]  /*3e10*/  BSYNC B1 ;  /* 0x0000000000017941 */ /* 0x000fea0003800000 */
.L_x_113:
        /* <DEDUP_REMOVED lines=13> */
.L_x_117:
        /* <DEDUP_REMOVED lines=9> */
.L_x_118:
[----:B------:R-:W-:Y:S05]  /*3f80*/  BSYNC B1 ;  /* 0x0000000000017941 */ /* 0x000fea0003800000 */
.L_x_116:
        /* <DEDUP_REMOVED lines=13> */
.L_x_120:
        /* <DEDUP_REMOVED lines=9> */
.L_x_121:
[----:B------:R-:W-:Y:S05]  /*40f0*/  BSYNC B1 ;  /* 0x0000000000017941 */ /* 0x000fea0003800000 */
.L_x_119:
        /* <DEDUP_REMOVED lines=13> */
.L_x_123:
        /* <DEDUP_REMOVED lines=9> */
.L_x_124:
[----:B------:R-:W-:Y:S05]  /*4260*/  BSYNC B1 ;  /* 0x0000000000017941 */ /* 0x000fea0003800000 */
.L_x_122:
        /* <DEDUP_REMOVED lines=13> */
.L_x_126:
        /* <DEDUP_REMOVED lines=9> */
.L_x_127:
[----:B------:R-:W-:Y:S05]  /*43d0*/  BSYNC B1 ;  /* 0x0000000000017941 */ /* 0x000fea0003800000 */
.L_x_125:
        /* <DEDUP_REMOVED lines=13> */
.L_x_129:
        /* <DEDUP_REMOVED lines=9> */
.L_x_130:
[----:B------:R-:W-:Y:S05]  /*4540*/  BSYNC B1 ;  /* 0x0000000000017941 */ /* 0x000fea0003800000 */
.L_x_128:
[----:B------:R-:W-:-:S04]  /*4550*/  LEA R195, R216, R195, 0x9 ;  /* 0x000000c3d8c37211 */ /* 0x000fc800078e48ff */
        /* <DEDUP_REMOVED lines=12> */
.L_x_132:
        /* <DEDUP_REMOVED lines=9> */
.L_x_133:
[----:B------:R-:W-:Y:S05]  /*46b0*/  BSYNC B1 ;  /* 0x0000000000017941 */ /* 0x000fea0003800000 */
.L_x_131:
        /* <DEDUP_REMOVED lines=13> */
.L_x_135:
        /* <DEDUP_REMOVED lines=9> */
.L_x_136:
[----:B------:R-:W-:Y:S05]  /*4820*/  BSYNC B1 ;  /* 0x0000000000017941 */ /* 0x000fea0003800000 */
.L_x_134:
        /* <DEDUP_REMOVED lines=13> */
.L_x_138:
        /* <DEDUP_REMOVED lines=9> */
.L_x_139:
[----:B------:R-:W-:Y:S05]  /*4990*/  BSYNC B1 ;  /* 0x0000000000017941 */ /* 0x000fea0003800000 */
.L_x_137:
        /* <DEDUP_REMOVED lines=13> */
.L_x_141:
        /* <DEDUP_REMOVED lines=9> */
.L_x_142:
[----:B------:R-:W-:Y:S05]  /*4b00*/  BSYNC B1 ;  /* 0x0000000000017941 */ /* 0x000fea0003800000 */
.L_x_140:
        /* <DEDUP_REMOVED lines=13> */
.L_x_144:
        /* <DEDUP_REMOVED lines=9> */
.L_x_145:
[----:B------:R-:W-:Y:S05]  /*4c70*/  BSYNC B1 ;  /* 0x0000000000017941 */ /* 0x000fea0003800000 */
.L_x_143:
[----:B------:R-:W-:-:S05]  /*4c80*/  IMAD R195, R216, 0x200, R195 ;  /* 0x00000200d8c37824 */ /* 0x000fca00078e02c3 */
[----:B------:R-:W-:-:S13]  /*4c90*/  ISETP.GE.AND P0, PT, R195, UR11, PT ;  /* 0x0000000bc3007c0c */ /* 0x000fda000bf06270 */
[----:B------:R-:W-:Y:S05]  /*4ca0*/  @P0 BRA `(.L_x_100) ;  /* 0x0000000000480947 */ /* 0x000fea0003800000 */
[----:B------:R-:W-:Y:S01]  /*4cb0*/  IMAD R157, R194, UR11, R195 ;  /* 0x0000000bc29d7c24 */ /* 0x000fe2000f8e02c3 */
[----:B------:R-:W-:-:S03]  /*4cc0*/  IADD3 R195, -R195, UR11, RZ ;  /* 0x0000000bc3c37c10 */ /* 0x000fc6000fffe1ff */
[----:B------:R-:W-:Y:S01]  /*4cd0*/  IMAD.WIDE R162, R157, 0x4, R162 ;  /* 0x000000049da27825 */ /* 0x000fe200078e02a2 */
[----:B------:R-:W-:Y:S02]  /*4ce0*/  ISETP.GE.U32.AND P3, PT, R195, 0x4, PT ;  /* 0x00000004c300780c */ /* 0x000fe40003f66070 */
[----:B------:R-:W-:-:S04]  /*4cf0*/  LOP3.LUT P0, RZ, R162, 0xf, RZ, 0xc0, !PT ;  /* 0x0000000fa2ff7812 */ /* 0x000fc8000780c0ff */
[----:B------:R-:W-:-:S13]  /*4d00*/  ISETP.LT.U32.OR P0, PT, R195, 0x4, P0 ;  /* 0x00000004c300780c */ /* 0x000fda0000701470 */
[----:B------:R-:W-:Y:S05]  /*4d10*/  @P0 BRA `(.L_x_146) ;  /* 0x0000000000080947 */ /* 0x000fea0003800000 */
[----:B------:R2:W5:Y:S01]  /*4d20*/  LDG.E.128 R156, desc[UR6][R162.64] ;  /* 0x00000006a29c7981 */ /* 0x000562000c1e1d00 */
[----:B------:R-:W-:Y:S05]  /*4d30*/  BRA `(.L_x_100) ;  /* 0x0000000000247947 */ /* 0x000fea0003800000 */
.L_x_146:
        /* <DEDUP_REMOVED lines=9> */
.L_x_100:
[----:B------:R-:W-:Y:S05]  /*4dd0*/  BSYNC B0 ;  /* 0x0000000000007941 */ /* 0x000fea0003800000 */
.L_x_99:
[----:B------:R-:W-:Y:S01]  /*4de0*/  BSSY B0, `(.L_x_147) ;  /* 0x0000070000007945 */ /* 0x000fe20003800000 */
[----:B01----:R-:W-:-:S03]  /*4df0*/  IMAD.MOV.U32 R161, RZ, RZ, RZ ;  /* 0x000000ffffa17224 */ /* 0x003fc600078e00ff */
[----:B------:R-:W-:Y:S05]  /*4e00*/  @!P2 BRA `(.L_x_148) ;  /* 0x0000000400b4a947 */ /* 0x000fea0003800000 */
[----:B------:R-:W0:Y:S01]  /*4e10*/  LDC R160, c[0x0][0x214] ;  /* 0x00008500ffa07b82 */ /* 0x000e220000000800 */
[----:B--23-5:R-:W-:-:S04]  /*4e20*/  FADD R162, RZ, R96 ;  /* 0x00000060ffa27221 */ /* 0x02cfc80000000000 */
[----:B------:R-:W-:-:S04]  /*4e30*/  FADD R161, R97, R162 ;  /* 0x000000a261a17221 */ /* 0x000fc80000000000 */
[----:B------:R-:W-:-:S04]  /*4e40*/  FADD R162, R98, R161 ;  /* 0x000000a162a27221 */ /* 0x000fc80000000000 */
[----:B------:R-:W-:Y:S01]  /*4e50*/  FADD R161, R99, R162 ;  /* 0x000000a263a17221 */ /* 0x000fe20000000000 */
[----:B0-----:R-:W-:-:S05]  /*4e60*/  IMAD R163, R160, 0x200, R9 ;  /* 0x00000200a0a37824 */ /* 0x001fca00078e0209 */
[----:B------:R-:W-:-:S13]  /*4e70*/  ISETP.GE.AND P0, PT, R163, UR11, PT ;  /* 0x0000000ba3007c0c */ /* 0x000fda000bf06270 */
[----:B------:R-:W-:Y:S05]  /*4e80*/  @P0 BRA `(.L_x_148) ;  /* 0x0000000400940947 */ /* 0x000fea0003800000 */
[----:B------:R-:W-:Y:S02]  /*4e90*/  IMAD R163, R160, 0x200, R163 ;  /* 0x00000200a0a37824 */ /* 0x000fe400078e02a3 */
[----:B------:R-:W-:-:S03]  /*4ea0*/  FADD R162, R100, R161 ;  /* 0x000000a164a27221 */ /* 0x000fc60000000000 */
[----:B------:R-:W-:Y:S01]  /*4eb0*/  ISETP.GE.AND P0, PT, R163, UR11, PT ;  /* 0x0000000ba3007c0c */ /* 0x000fe2000bf06270 */
[----:B------:R-:W-:-:S04]  /*4ec0*/  FADD R161, R101, R162 ;  /* 0x000000a265a17221 */ /* 0x000fc80000000000 */
[----:B------:R-:W-:-:S04]  /*4ed0*/  FADD R162, R102, R161 ;  /* 0x000000a166a27221 */ /* 0x000fc80000000000 */
[----:B------:R-:W-:-:S04]  /*4ee0*/  FADD R161, R103, R162 ;  /* 0x000000a267a17221 */ /* 0x000fc80000000000 */
        /* <DEDUP_REMOVED lines=91> */
[----:B------:R-:W-:-:S04]  /*54a0*/  @!P0 FADD R160, R156, R161 ;  /* 0x000000a19ca08221 */ /* 0x000fc80000000000 */
[----:B------:R-:W-:-:S04]  /*54b0*/  @!P0 FADD R163, R157, R160 ;  /* 0x000000a09da38221 */ /* 0x000fc80000000000 */
[----:B------:R-:W-:-:S04]  /*54c0*/  @!P0 FADD R160, R158, R163 ;  /* 0x000000a39ea08221 */ /* 0x000fc80000000000 */
[----:B------:R-:W-:-:S07]  /*54d0*/  @!P0 FADD R161, R159, R160 ;  /* 0x000000a09fa18221 */ /* 0x000fce0000000000 */
.L_x_148:
[----:B------:R-:W-:Y:S05]  /*54e0*/  BSYNC B0 ;  /* 0x0000000000007941 */ /* 0x000fea0003800000 */
.L_x_147:
[----:B------:R-:W0:Y:S02]  /*54f0*/  LDC R213, c[0x0][0x214] ;  /* 0x00008500ffd57b82 */ /* 0x000e240000000800 */
[----:B0-----:R-:W-:-:S13]  /*5500*/  ISETP.NE.AND P3, PT, R213, 0x1, PT ;  /* 0x00000001d500780c */ /* 0x001fda0003f65270 */
[----:B------:R-:W-:Y:S05]  /*5510*/  @!P3 BRA `(.L_x_149) ;  /* 0x000000080018b947 */ /* 0x000fea0003800000 */
[----:B------:R-:W0:Y:S01]  /*5520*/  SHFL.DOWN PT, R6, R161, 0x10, 0x1f ;  /* 0x0a001f00a1067f89 */ /* 0x000e2200000e0000 */
[----:B------:R-:W-:Y:S01]  /*5530*/  LOP3.LUT P6, RZ, R0, 0x1f, RZ, 0xc0, !PT ;  /* 0x0000001f00ff7812 */ /* 0x000fe200078cc0ff */
[----:B------:R-:W1:Y:S01]  /*5540*/  LDC R220, c[0x0][0x210] ;  /* 0x00008400ffdc7b82 */ /* 0x000e620000000800 */
[----:B------:R-:W-:Y:S01]  /*5550*/  LOP3.LUT P0, RZ, R214, 0x1, RZ, 0xc0, !PT ;  /* 0x00000001d6ff7812 */ /* 0x000fe2000780c0ff */
[----:B------:R-:W-:Y:S10]  /*5560*/  BSSY B0, `(.L_x_150) ;  /* 0x0000027000007945 */ /* 0x000ff40003800000 */
[----:B------:R-:W4:Y:S01]  /*5570*/  @!P6 S2R R219, SR_CgaCtaId ;  /* 0x0000000000dbe919 */ /* 0x000f220000008800 */
[----:B------:R-:W-:-:S02]  /*5580*/  @!P6 IMAD.SHL.U32 R194, R2, 0x4, RZ ;  /* 0x0000000402c2e824 */ /* 0x000fc400078e00ff */
[----:B0-----:R-:W-:Y:S01]  /*5590*/  FADD R160, R6, R161 ;  /* 0x000000a106a07221 */ /* 0x001fe20000000000 */
[----:B-1----:R-:W-:-:S04]  /*55a0*/  IMAD R161, R213, R220, RZ ;  /* 0x000000dcd5a17224 */ /* 0x002fc800078e02ff */
[----:B--23--:R-:W0:Y:S02]  /*55b0*/  SHFL.DOWN PT, R163, R160, 0x8, 0x1f ;  /* 0x09001f00a0a37f89 */ /* 0x00ce2400000e0000 */
[----:B0-----:R-:W-:Y:S01]  /*55c0*/  FADD R163, R160, R163 ;  /* 0x000000a3a0a37221 */ /* 0x001fe20000000000 */
[----:B------:R-:W-:-:S04]  /*55d0*/  @!P6 MOV R160, 0x400 ;  /* 0x0000040000a0e802 */ /* 0x000fc80000000f00 */
[----:B------:R-:W0:Y:S02]  /*55e0*/  SHFL.DOWN PT, R6, R163, 0x4, 0x1f ;  /* 0x08801f00a3067f89 */ /* 0x000e2400000e0000 */
[----:B0-----:R-:W-:Y:S01]  /*55f0*/  FADD R162, R163, R6 ;  /* 0x00000006a3a27221 */ /* 0x001fe20000000000 */
[----:B------:R-:W-:Y:S02]  /*5600*/  LOP3.LUT R6, R0, 0x1f, RZ, 0xc0, !PT ;  /* 0x0000001f00067812 */ /* 0x000fe400078ec0ff */
[----:B----4-:R-:W-:Y:S01]  /*5610*/  @!P6 LEA R163, R219, R160, 0x18 ;  /* 0x000000a0dba3e211 */ /* 0x010fe200078ec0ff */
[----:B------:R-:W-:Y:S01]  /*5620*/  IMAD.WIDE.U32 R160, R161, 0x4, R168 ;  /* 0x00000004a1a07825 */ /* 0x000fe200078e00a8 */
[----:B------:R-:W0:Y:S01]  /*5630*/  SHFL.DOWN PT, R195, R162, 0x2, 0x1f ;  /* 0x08401f00a2c37f89 */ /* 0x000e2200000e0000 */
[----:B------:R-:W-:Y:S02]  /*5640*/  LOP3.LUT P4, RZ, R3, R6, RZ, 0xfc, !PT ;  /* 0x0000000603ff7212 */ /* 0x000fe4000788fcff */
[----:B0-----:R-:W-:Y:S01]  /*5650*/  FADD R195, R162, R195 ;  /* 0x000000c3a2c37221 */ /* 0x001fe20000000000 */
[----:B------:R-:W-:-:S02]  /*5660*/  @!P6 LOP3.LUT R162, R194, 0xfffffffc, R3, 0xe2, !PT ;  /* 0xfffffffcc2a2e812 */ /* 0x000fc400078ee203 */
[----:B------:R-:W-:Y:S02]  /*5670*/  SEL R194, R168, R160, !P0 ;  /* 0x000000a0a8c27207 */ /* 0x000fe40004000000 */
[----:B------:R-:W0:Y:S01]  /*5680*/  SHFL.DOWN PT, R216, R195, 0x1, 0x1f ;  /* 0x08201f00c3d87f89 */ /* 0x000e2200000e0000 */
[----:B------:R-:W-:Y:S01]  /*5690*/  @!P6 LEA R162, R162, R163, 0x2 ;  /* 0x000000a3a2a2e211 */ /* 0x000fe200078e10ff */
[----:B------:R-:W-:-:S04]  /*56a0*/  IMAD.MOV.U32 R163, RZ, RZ, RZ ;  /* 0x000000ffffa37224 */ /* 0x000fc800078e00ff */
[----:B------:R-:W-:Y:S01]  /*56b0*/  @!P4 LEA R218, P5, R4, R194, 0x2 ;  /* 0x000000c204dac211 */ /* 0x000fe200078a10ff */
[----:B0-----:R-:W-:Y:S01]  /*56c0*/  FADD R221, R195, R216 ;  /* 0x000000d8c3dd7221 */ /* 0x001fe20000000000 */
[----:B------:R-:W-:-:S04]  /*56d0*/  SEL R195, R169, R161, !P0 ;  /* 0x000000a1a9c37207 */ /* 0x000fc80004000000 */
[----:B------:R0:W-:Y:S01]  /*56e0*/  @!P6 STS [R162], R221 ;  /* 0x000000dda200e388 */ /* 0x0001e20000000800 */
[----:B------:R-:W-:Y:S01]  /*56f0*/  BAR.SYNC.DEFER_BLOCKING 0x0 ;  /* 0x0000000000007b1d */ /* 0x000fe20000010000 */
[----:B------:R-:W-:Y:S02]  /*5700*/  ISETP.NE.AND P6, PT, R0, RZ, PT ;  /* 0x000000ff0000720c */ /* 0x000fe40003fc5270 */
[----:B------:R-:W-:-:S03]  /*5710*/  @!P4 LEA.HI.X R219, R4, R195, R215, 0x2, P5 ;  /* 0x000000c304dbc211 */ /* 0x000fc600028f14d7 */
[----:B------:R-:W-:Y:S08]  /*5720*/  @P4 BRA `(.L_x_151) ;  /* 0x0000000000284947 */ /* 0x000ff00003800000 */
[----:B------:R-:W1:Y:S01]  /*5730*/  S2UR UR5, SR_CgaCtaId ;  /* 0x00000000000579c3 */ /* 0x000e620000008800 */
[----:B------:R-:W-:Y:S01]  /*5740*/  UMOV UR4, 0x400 ;  /* 0x0000040000047882 */ /* 0x000fe20000000000 */
[----:B------:R-:W-:-:S04]  /*5750*/  SHF.R.U32.HI R160, RZ, 0x3, R0 ;  /* 0x00000003ffa07819 */ /* 0x000fc80000011600 */
[----:B------:R-:W-:Y:S01]  /*5760*/  LOP3.LUT R160, R160, 0x1ffffff0, RZ, 0xc0, !PT ;  /* 0x1ffffff0a0a07812 */ /* 0x000fe200078ec0ff */
[----:B-1----:R-:W-:-:S09]  /*5770*/  ULEA UR4, UR5, UR4, 0x18 ;  /* 0x0000000405047291 */ /* 0x002fd2000f8ec03f */
[----:B0-----:R-:W0:Y:S02]  /*5780*/  LDS.128 R160, [R160+UR4] ;  /* 0x00000004a0a07984 */ /* 0x001e240008000c00 */
[----:B0-----:R-:W-:-:S04]  /*5790*/  FADD R216, RZ, R160 ;  /* 0x000000a0ffd87221 */ /* 0x001fc80000000000 */
[----:B------:R-:W-:-:S04]  /*57a0*/  FADD R161, R216, R161 ;  /* 0x000000a1d8a17221 */ /* 0x000fc80000000000 */
[----:B------:R-:W-:-:S04]  /*57b0*/  FADD R162, R161, R162 ;  /* 0x000000a2a1a27221 */ /* 0x000fc80000000000 */
[----:B------:R-:W-:-:S07]  /*57c0*/  FADD R163, R162, R163 ;  /* 0x000000a3a2a37221 */ /* 0x000fce0000000000 */
.L_x_151:
[----:B------:R-:W-:Y:S05]  /*57d0*/  BSYNC B0 ;  /* 0x0000000000007941 */ /* 0x000fea0003800000 */
.L_x_150:
[----:B------:R1:W-:Y:S01]  /*57e0*/  @!P4 STG.E desc[UR6][R218.64], R163 ;  /* 0x000000a3da00c986 */ /* 0x0003e2000c101906 */
[----:B------:R-:W-:Y:S05]  /*57f0*/  @P6 BRA `(.L_x_152) ;  /* 0x0000000000546947 */ /* 0x000fea0003800000 */
[----:B0-----:R-:W-:Y:S01]  /*5800*/  SHF.R.U32.HI R162, RZ, 0x1, R214 ;  /* 0x00000001ffa27819 */ /* 0x001fe200000116d6 */
[----:B------:R-:W-:Y:S01]  /*5810*/  IMAD.WIDE R160, R220, 0x4, R166 ;  /* 0x00000004dca07825 */ /* 0x000fe200078e02a6 */
[----:B------:R-:W-:Y:S02]  /*5820*/  LOP3.LUT P4, RZ, R214, 0x2, RZ, 0xc0, !PT ;  /* 0x00000002d6ff7812 */ /* 0x000fe4000788c0ff */
[----:B------:R-:W-:Y:S01]  /*5830*/  LOP3.LUT R162, R162, 0x1, RZ, 0xc0, !PT ;  /* 0x00000001a2a27812 */ /* 0x000fe200078ec0ff */
[----:B-1----:R-:W-:Y:S01]  /*5840*/  IMAD.MOV.U32 R163, RZ, RZ, -0x1 ;  /* 0xffffffffffa37424 */ /* 0x002fe200078e00ff */
[----:B------:R-:W-:Y:S02]  /*5850*/  SEL R160, R166, R160, !P0 ;  /* 0x000000a0a6a07207 */ /* 0x000fe40004000000 */
[----:B------:R-:W-:Y:S02]  /*5860*/  SEL R161, R167, R161, !P0 ;  /* 0x000000a1a7a17207 */ /* 0x000fe40004000000 */
[----:B------:R-:W-:-:S02]  /*5870*/  ISETP.NE.U32.AND P0, PT, R162, 0x1, PT ;  /* 0x00000001a200780c */ /* 0x000fc40003f05070 */
[----:B------:R-:W-:Y:S02]  /*5880*/  SEL R163, R163, 0x1, P4 ;  /* 0x00000001a3a37807 */ /* 0x000fe40002000000 */
[----:B------:R-:W-:Y:S01]  /*5890*/  SEL R219, R213, RZ, P0 ;  /* 0x000000ffd5db7207 */ /* 0x000fe20000000000 */
[----:B------:R-:W-:Y:S06]  /*58a0*/  MEMBAR.ALL.GPU ;  /* 0x0000000000007992 */ /* 0x000fec000000a000 */
[----:B------:R-:W-:-:S00]  /*58b0*/  ERRBAR ;  /* 0x00000000000079ab */ /* 0x000fc00000000000 */
[----:B------:R-:W-:Y:S06]  /*58c0*/  CGAERRBAR ;  /* 0x00000000000075ab */ /* 0x000fec0000000000 */
[----:B------:R2:W-:Y:S01]  /*58d0*/  REDG.E.ADD.S32.STRONG.GPU desc[UR6][R160.64], R163 ;  /* 0x000000a3a000798e */ /* 0x0005e2000c10e386 */
[----:B------:R-:W-:-:S13]  /*58e0*/  ISETP.NE.AND P0, PT, R219, -0x1, PT ;  /* 0xffffffffdb00780c */ /* 0x000fda0003f05270 */
[----:B--2---:R-:W-:Y:S05]  /*58f0*/  @!P0 BRA `(.L_x_152) ;  /* 0x0000000000148947 */ /* 0x004fea0003800000 */
.L_x_153:
[----:B------:R-:W2:Y:S04]  /*5900*/  LDG.E.STRONG.GPU R162, desc[UR6][R160.64] ;  /* 0x00000006a0a27981 */ /* 0x000ea8000c1ef900 */
[----:B--2---:R-:W-:Y:S01]  /*5910*/  CCTL.IVALL ;  /* 0x00000000ff00798f */ /* 0x004fe20002000000 */
[----:B------:R-:W-:Y:S05]  /*5920*/  YIELD ;  /* 0x0000000000007946 */ /* 0x000fea0003800000 */
[----:B------:R-:W-:-:S13]  /*5930*/  ISETP.NE.AND P0, PT, R162, R219, PT ;  /* 0x000000dba200720c */ /* 0x000fda0003f05270 */
[----:B------:R-:W-:Y:S05]  /*5940*/  @P0 BRA `(.L_x_153) ;  /* 0xfffffffc00ec0947 */ /* 0x000fea000383ffff */
.L_x_152:
[----:B------:R-:W-:Y:S01]  /*5950*/  ISETP.GE.AND P0, PT, R6, R213, PT ;  /* 0x000000d50600720c */ /* 0x000fe20003f06270 */
[----:B------:R-:W-:Y:S05]  /*5960*/  WARPSYNC.ALL ;  /* 0x0000000000007948 */ /* 0x000fea0003800000 */
[----:B------:R-:W-:Y:S01]  /*5970*/  BAR.SYNC.DEFER_BLOCKING 0x0 ;  /* 0x0000000000007b1d */ /* 0x000fe20000010000 */
[----:B------:R-:W-:-:S05]  /*5980*/  IMAD.MOV.U32 R216, RZ, RZ, RZ ;  /* 0x000000ffffd87224 */ /* 0x000fca00078e00ff */
[----:B------:R-:W-:Y:S04]  /*5990*/  BSSY B0, `(.L_x_154) ;  /* 0x0000031000007945 */ /* 0x000fe80003800000 */
[----:B------:R-:W-:Y:S05]  /*59a0*/  @P0 BRA `(.L_x_155) ;  /* 0x0000000000bc0947 */ /* 0x000fea0003800000 */
[--C-:B------:R-:W-:Y:S01]  /*59b0*/  IMAD.IADD R160, R213, 0x1, -R6.reuse ;  /* 0x00000001d5a07824 */ /* 0x100fe200078e0a06 */
[----:B------:R-:W-:Y:S01]  /*59c0*/  BSSY B1, `(.L_x_156) ;  /* 0x000001a000017945 */ /* 0x000fe20003800000 */
[----:B------:R-:W-:Y:S01]  /*59d0*/  PLOP3.LUT P0, PT, PT, PT, PT, 0x80, 0x0 ;  /* 0x000000000000781c */ /* 0x000fe20003f0f070 */
[----:B------:R-:W-:Y:S02]  /*59e0*/  IMAD.MOV.U32 R223, RZ, RZ, R6 ;  /* 0x000000ffffdf7224 */ /* 0x000fe400078e0006 */
[----:B------:R-:W-:Y:S01]  /*59f0*/  ISETP.GT.AND P4, PT, R160, 0x60, PT ;  /* 0x00000060a000780c */ /* 0x000fe20003f84270 */
[----:B------:R-:W-:-:S12]  /*5a00*/  IMAD.MOV.U32 R216, RZ, RZ, RZ ;  /* 0x000000ffffd87224 */ /* 0x000fd800078e00ff */
[----:B------:R-:W-:Y:S05]  /*5a10*/  @!P4 BRA `(.L_x_157) ;  /* 0x000000000050c947 */ /* 0x000fea0003800000 */
[----:B------:R-:W-:Y:S01]  /*5a20*/  PLOP3.LUT P0, PT, PT, PT, PT, 0x8, 0x0 ;  /* 0x000000000000781c */ /* 0x000fe20003f0e170 */
[----:B------:R-:W-:-:S12]  /*5a30*/  VIADD R222, R213, 0xffffffa0 ;  /* 0xffffffa0d5de7836 */ /* 0x000fd80000000000 */
.L_x_158:
[C---:B-1----:R-:W-:Y:S02]  /*5a40*/  VIADD R219, R223.reuse, 0x20 ;  /* 0x00000020dfdb7836 */ /* 0x042fe40000000000 */
[----:B0-----:R-:W-:-:S04]  /*5a50*/  IMAD.WIDE R220, R223, 0x4, R194 ;  /* 0x00000004dfdc7825 */ /* 0x001fc800078e02c2 */
[----:B------:R-:W-:Y:S02]  /*5a60*/  VIADD R163, R223, 0x40 ;  /* 0x00000040dfa37836 */ /* 0x000fe40000000000 */
[--C-:B------:R-:W-:Y:S01]  /*5a70*/  IMAD.WIDE R218, R219, 0x4, R194.reuse ;  /* 0x00000004dbda7825 */ /* 0x100fe200078e02c2 */
[----:B------:R-:W2:Y:S03]  /*5a80*/  LDG.E R221, desc[UR6][R220.64] ;  /* 0x00000006dcdd7981 */ /* 0x000ea6000c1e1900 */
[----:B------:R-:W-:Y:S02]  /*5a90*/  VIADD R161, R223, 0x60 ;  /* 0x00000060dfa17836 */ /* 0x000fe40000000000 */
[--C-:B------:R-:W-:Y:S01]  /*5aa0*/  IMAD.WIDE R162, R163, 0x4, R194.reuse ;  /* 0x00000004a3a27825 */ /* 0x100fe200078e02c2 */
[----:B------:R-:W3:Y:S03]  /*5ab0*/  LDG.E R219, desc[UR6][R218.64] ;  /* 0x00000006dadb7981 */ /* 0x000ee6000c1e1900 */
[----:B------:R-:W-:-:S02]  /*5ac0*/  IMAD.WIDE R160, R161, 0x4, R194 ;  /* 0x00000004a1a07825 */ /* 0x000fc400078e02c2 */
[----:B------:R-:W4:Y:S04]  /*5ad0*/  LDG.E R163, desc[UR6][R162.64] ;  /* 0x00000006a2a37981 */ /* 0x000f28000c1e1900 */
[----:B------:R-:W4:Y:S01]  /*5ae0*/  LDG.E R161, desc[UR6][R160.64] ;  /* 0x00000006a0a17981 */ /* 0x000f22000c1e1900 */
[----:B------:R-:W-:-:S05]  /*5af0*/  VIADD R223, R223, 0x80 ;  /* 0x00000080dfdf7836 */ /* 0x000fca0000000000 */
[----:B------:R-:W-:Y:S01]  /*5b00*/  ISETP.GE.AND P4, PT, R223, R222, PT ;  /* 0x000000dedf00720c */ /* 0x000fe20003f86270 */
[----:B--2---:R-:W-:-:S04]  /*5b10*/  FADD R216, R221, R216 ;  /* 0x000000d8ddd87221 */ /* 0x004fc80000000000 */
[----:B---3--:R-:W-:-:S04]  /*5b20*/  FADD R216, R216, R219 ;  /* 0x000000dbd8d87221 */ /* 0x008fc80000000000 */
[----:B----4-:R-:W-:-:S04]  /*5b30*/  FADD R216, R216, R163 ;  /* 0x000000a3d8d87221 */ /* 0x010fc80000000000 */
[----:B------:R-:W-:Y:S01]  /*5b40*/  FADD R216, R216, R161 ;  /* 0x000000a1d8d87221 */ /* 0x000fe20000000000 */
[----:B------:R-:W-:Y:S06]  /*5b50*/  @!P4 BRA `(.L_x_158) ;  /* 0xfffffffc00b8c947 */ /* 0x000fec000383ffff */
.L_x_157:
[----:B------:R-:W-:Y:S05]  /*5b60*/  BSYNC B1 ;  /* 0x0000000000017941 */ /* 0x000fea0003800000 */
.L_x_156:
[----:B------:R-:W-:Y:S01]  /*5b70*/  IMAD.IADD R160, R213, 0x1, -R223 ;  /* 0x00000001d5a07824 */ /* 0x000fe200078e0adf */
[----:B------:R-:W-:Y:S04]  /*5b80*/  BSSY B1, `(.L_x_159) ;  /* 0x000000c000017945 */ /* 0x000fe80003800000 */
[----:B------:R-:W-:-:S13]  /*5b90*/  ISETP.GT.AND P4, PT, R160, 0x20, PT ;  /* 0x00000020a000780c */ /* 0x000fda0003f84270 */
[----:B------:R-:W-:Y:S05]  /*5ba0*/  @!P4 BRA `(.L_x_160) ;  /* 0x000000000024c947 */ /* 0x000fea0003800000 */
[C---:B------:R-:W-:Y:S02]  /*5bb0*/  VIADD R161, R223.reuse, 0x20 ;  /* 0x00000020dfa17836 */ /* 0x040fe40000000000 */
[----:B01----:R-:W-:-:S04]  /*5bc0*/  IMAD.WIDE R162, R223, 0x4, R194 ;  /* 0x00000004dfa27825 */ /* 0x003fc800078e02c2 */
[----:B------:R-:W-:Y:S02]  /*5bd0*/  IMAD.WIDE R160, R161, 0x4, R194 ;  /* 0x00000004a1a07825 */ /* 0x000fe400078e02c2 */
[----:B------:R-:W2:Y:S04]  /*5be0*/  LDG.E R163, desc[UR6][R162.64] ;  /* 0x00000006a2a37981 */ /* 0x000ea8000c1e1900 */
[----:B------:R-:W3:Y:S01]  /*5bf0*/  LDG.E R161, desc[UR6][R160.64] ;  /* 0x00000006a0a17981 */ /* 0x000ee2000c1e1900 */
[----:B------:R-:W-:Y:S01]  /*5c00*/  PLOP3.LUT P0, PT, PT, PT, PT, 0x8, 0x0 ;  /* 0x000000000000781c */ /* 0x000fe20003f0e170 */
[----:B------:R-:W-:Y:S02]  /*5c10*/  VIADD R223, R223, 0x40 ;  /* 0x00000040dfdf7836 */ /* 0x000fe40000000000 */
[----:B--2---:R-:W-:-:S04]  /*5c20*/  FADD R216, R216, R163 ;  /* 0x000000a3d8d87221 */ /* 0x004fc80000000000 */
[----:B---3--:R-:W-:-:S07]  /*5c30*/  FADD R216, R216, R161 ;  /* 0x000000a1d8d87221 */ /* 0x008fce0000000000 */
.L_x_160:
[----:B------:R-:W-:Y:S05]  /*5c40*/  BSYNC B1 ;  /* 0x0000000000017941 */ /* 0x000fea0003800000 */
.L_x_159:
[----:B------:R-:W-:-:S13]  /*5c50*/  ISETP.LT.OR P0, PT, R223, R213, P0 ;  /* 0x000000d5df00720c */ /* 0x000fda0000701670 */
[----:B------:R-:W-:Y:S05]  /*5c60*/  @!P0 BRA `(.L_x_155) ;  /* 0x00000000000c8947 */ /* 0x000fea0003800000 */
[----:B------:R-:W-:-:S06]  /*5c70*/  IMAD.WIDE R194, R223, 0x4, R194 ;  /* 0x00000004dfc27825 */ /* 0x000fcc00078e02c2 */
[----:B------:R-:W2:Y:S02]  /*5c80*/  LDG.E R195, desc[UR6][R194.64] ;  /* 0x00000006c2c37981 */ /* 0x000ea4000c1e1900 */
[----:B--2---:R-:W-:-:S07]  /*5c90*/  FADD R216, R216, R195 ;  /* 0x000000c3d8d87221 */ /* 0x004fce0000000000 */
.L_x_155:
[----:B------:R-:W-:Y:S05]  /*5ca0*/  BSYNC B0 ;  /* 0x0000000000007941 */ /* 0x000fea0003800000 */
.L_x_154:
[----:B------:R-:W2:Y:S01]  /*5cb0*/  SHFL.BFLY PT, R161, R216, 0x1, 0x1f ;  /* 0x0c201f00d8a17f89 */ /* 0x000ea200000e0000 */
[----:B------:R-:W-:-:S05]  /*5cc0*/  VIADD R214, R214, 0x1 ;  /* 0x00000001d6d67836 */ /* 0x000fca0000000000 */
[----:B------:R-:W-:Y:S01]  /*5cd0*/  LOP3.LUT R214, R214, 0x3, RZ, 0xc0, !PT ;  /* 0x00000003d6d67812 */ /* 0x000fe200078ec0ff */
[----:B--2---:R-:W-:-:S05]  /*5ce0*/  FADD R161, R161, R216 ;  /* 0x000000d8a1a17221 */ /* 0x004fca0000000000 */
[----:B------:R-:W2:Y:S02]  /*5cf0*/  SHFL.BFLY PT, R160, R161, 0x2, 0x1f ;  /* 0x0c401f00a1a07f89 */ /* 0x000ea400000e0000 */
[----:B--2---:R-:W-:-:S05]  /*5d00*/  FADD R160, R161, R160 ;  /* 0x000000a0a1a07221 */ /* 0x004fca0000000000 */
[----:B-1----:R-:W0:Y:S02]  /*5d10*/  SHFL.BFLY PT, R163, R160, 0x4, 0x1f ;  /* 0x0c801f00a0a37f89 */ /* 0x002e2400000e0000 */
[----:B0-----:R-:W-:-:S05]  /*5d20*/  FADD R162, R160, R163 ;  /* 0x000000a3a0a27221 */ /* 0x001fca0000000000 */
[----:B------:R-:W0:Y:S02]  /*5d30*/  SHFL.BFLY PT, R163, R162, 0x8, 0x1f ;  /* 0x0d001f00a2a37f89 */ /* 0x000e2400000e0000 */
[----:B0-----:R-:W-:-:S05]  /*5d40*/  FADD R194, R162, R163 ;  /* 0x000000a3a2c27221 */ /* 0x001fca0000000000 */
[----:B------:R-:W0:Y:S02]  /*5d50*/  SHFL.BFLY PT, R163, R194, 0x10, 0x1f ;  /* 0x0e001f00c2a37f89 */ /* 0x000e2400000e0000 */
[----:B0-----:R-:W-:Y:S01]  /*5d60*/  FADD R163, R194, R163 ;  /* 0x000000a3c2a37221 */ /* 0x001fe20000000000 */
[----:B------:R-:W-:Y:S06]  /*5d70*/  BRA `(.L_x_161) ;  /* 0x0000000000687947 */ /* 0x000fec0003800000 */
.L_x_149:
[----:B------:R-:W0:Y:S01]  /*5d80*/  SHFL.DOWN PT, R160, R161, 0x10, 0x1f ;  /* 0x0a001f00a1a07f89 */ /* 0x000e2200000e0000 */
[----:B------:R-:W1:Y:S01]  /*5d90*/  S2UR UR5, SR_CgaCtaId ;  /* 0x00000000000579c3 */ /* 0x000e620000008800 */
[----:B------:R-:W-:Y:S01]  /*5da0*/  LOP3.LUT P0, RZ, R0, 0x1f, RZ, 0xc0, !PT ;  /* 0x0000001f00ff7812 */ /* 0x000fe2000780c0ff */
[----:B------:R-:W-:-:S12]  /*5db0*/  UMOV UR4, 0x400 ;  /* 0x0000040000047882 */ /* 0x000fd80000000000 */
[----:B------:R-:W-:Y:S02]  /*5dc0*/  @!P0 IMAD.SHL.U32 R216, R2, 0x4, RZ ;  /* 0x0000000402d88824 */ /* 0x000fe400078e00ff */
[----:B0-----:R-:W-:Y:S01]  /*5dd0*/  FADD R160, R160, R161 ;  /* 0x000000a1a0a07221 */ /* 0x001fe20000000000 */
[----:B-1----:R-:W-:Y:S01]  /*5de0*/  ULEA UR4, UR5, UR4, 0x18 ;  /* 0x0000000405047291 */ /* 0x002fe2000f8ec03f */
[----:B------:R-:W-:-:S03]  /*5df0*/  SHF.R.U32.HI R161, RZ, 0x3, R0 ;  /* 0x00000003ffa17819 */ /* 0x000fc60000011600 */
[----:B--23--:R-:W0:Y:S02]  /*5e00*/  SHFL.DOWN PT, R163, R160, 0x8, 0x1f ;  /* 0x09001f00a0a37f89 */ /* 0x00ce2400000e0000 */
[----:B0-----:R-:W-:Y:S01]  /*5e10*/  FADD R163, R160, R163 ;  /* 0x000000a3a0a37221 */ /* 0x001fe20000000000 */
[----:B------:R-:W-:Y:S02]  /*5e20*/  @!P0 LOP3.LUT R160, R216, 0xfffffffc, R3, 0xe2, !PT ;  /* 0xfffffffcd8a08812 */ /* 0x000fe400078ee203 */
[----:B------:R-:W-:Y:S02]  /*5e30*/  LOP3.LUT R216, R161, 0x1ffffff0, RZ, 0xc0, !PT ;  /* 0x1ffffff0a1d87812 */ /* 0x000fe400078ec0ff */
[----:B------:R-:W0:Y:S01]  /*5e40*/  SHFL.DOWN PT, R162, R163, 0x4, 0x1f ;  /* 0x08801f00a3a27f89 */ /* 0x000e2200000e0000 */
[----:B------:R-:W-:Y:S01]  /*5e50*/  @!P0 LEA R219, R160, UR4, 0x2 ;  /* 0x00000004a0db8c11 */ /* 0x000fe2000f8e10ff */
[----:B0-----:R-:W-:-:S05]  /*5e60*/  FADD R162, R163, R162 ;  /* 0x000000a2a3a27221 */ /* 0x001fca0000000000 */
[----:B------:R-:W0:Y:S02]  /*5e70*/  SHFL.DOWN PT, R195, R162, 0x2, 0x1f ;  /* 0x08401f00a2c37f89 */ /* 0x000e2400000e0000 */
[----:B0-----:R-:W-:-:S05]  /*5e80*/  FADD R195, R162, R195 ;  /* 0x000000c3a2c37221 */ /* 0x001fca0000000000 */
[----:B------:R-:W0:Y:S02]  /*5e90*/  SHFL.DOWN PT, R194, R195, 0x1, 0x1f ;  /* 0x08201f00c3c27f89 */ /* 0x000e2400000e0000 */
[----:B0-----:R-:W-:-:S05]  /*5ea0*/  FADD R194, R195, R194 ;  /* 0x000000c2c3c27221 */ /* 0x001fca0000000000 */
[----:B------:R-:W-:Y:S01]  /*5eb0*/  @!P0 STS [R219], R194 ;  /* 0x000000c2db008388 */ /* 0x000fe20000000800 */
[----:B------:R-:W-:Y:S06]  /*5ec0*/  BAR.SYNC.DEFER_BLOCKING 0x0 ;  /* 0x0000000000007b1d */ /* 0x000fec0000010000 */
[----:B------:R-:W0:Y:S02]  /*5ed0*/  LDS.128 R160, [R216+UR4] ;  /* 0x00000004d8a07984 */ /* 0x000e240008000c00 */
[----:B0-----:R-:W-:-:S04]  /*5ee0*/  FADD R160, RZ, R160 ;  /* 0x000000a0ffa07221 */ /* 0x001fc80000000000 */
[----:B------:R-:W-:-:S04]  /*5ef0*/  FADD R161, R160, R161 ;  /* 0x000000a1a0a17221 */ /* 0x000fc80000000000 */
[----:B------:R-:W-:-:S04]  /*5f00*/  FADD R162, R161, R162 ;  /* 0x000000a2a1a27221 */ /* 0x000fc80000000000 */
[----:B------:R-:W-:-:S07]  /*5f10*/  FADD R163, R162, R163 ;  /* 0x000000a3a2a37221 */ /* 0x000fce0000000000 */
.L_x_161:
[----:B------:R-:W-:Y:S01]  /*5f20*/  BSSY B0, `(.L_x_162) ;  /* 0x0000111000007945 */ /* 0x000fe20003800000 */
[----:B------:R-:W-:Y:S01]  /*5f30*/  FMUL R216, R163, R8 ;  /* 0x00000008a3d87220 */ /* 0x000fe20000400000 */
[----:B------:R-:W-:Y:S02]  /*5f40*/  IMAD.MOV.U32 R160, RZ, RZ, RZ ;  /* 0x000000ffffa07224 */ /* 0x000fe400078e00ff */
[----:B------:R-:W-:Y:S05]  /*5f50*/  @!P2 BRA `(.L_x_163) ;  /* 0x000000100034a947 */ /* 0x000fea0003800000 */
[C---:B------:R-:W-:Y:S02]  /*5f60*/  VIADD R160, R9.reuse, 0x1 ;  /* 0x0000000109a07836 */ /* 0x040fe40000000000 */
[C---:B------:R-:W-:Y:S02]  /*5f70*/  VIADD R161, R9.reuse, 0x2 ;  /* 0x0000000209a17836 */ /* 0x040fe40000000000 */
[----:B------:R-:W-:Y:S01]  /*5f80*/  VIADD R162, R9, 0x3 ;  /* 0x0000000309a27836 */ /* 0x000fe20000000000 */
[----:B------:R-:W-:Y:S01]  /*5f90*/  ISETP.GE.AND P5, PT, R160, UR11, PT ;  /* 0x0000000ba0007c0c */ /* 0x000fe2000bfa6270 */
[--C-:B-----5:R-:W-:Y:S01]  /*5fa0*/  FADD R160, R96, -R216.reuse ;  /* 0x800000d860a07221 */ /* 0x120fe20000000000 */
[----:B------:R-:W-:Y:S01]  /*5fb0*/  ISETP.GE.AND P4, PT, R161, UR11, PT ;  /* 0x0000000ba1007c0c */ /* 0x000fe2000bf86270 */
[----:B------:R-:W-:Y:S01]  /*5fc0*/  FADD R161, R97, -R216 ;  /* 0x800000d861a17221 */ /* 0x000fe20000000000 */
[----:B------:R-:W-:Y:S01]  /*5fd0*/  ISETP.GE.AND P0, PT, R162, UR11, PT ;  /* 0x0000000ba2007c0c */ /* 0x000fe2000bf06270 */
[----:B------:R-:W-:Y:S01]  /*5fe0*/  FFMA R160, R160, R160, RZ ;  /* 0x000000a0a0a07223 */ /* 0x000fe200000000ff */
[----:B------:R-:W-:-:S07]  /*5ff0*/  IMAD R162, R213, 0x200, R9 ;  /* 0x00000200d5a27824 */ /* 0x000fce00078e0209 */
[----:B------:R-:W-:Y:S01]  /*6000*/  @!P5 FFMA R160, R161, R161, R160 ;  /* 0x000000a1a1a0d223 */ /* 0x000fe200000000a0 */
[----:B------:R-:W-:-:S04]  /*6010*/  FADD R161, R98, -R216 ;  /* 0x800000d862a17221 */ /* 0x000fc80000000000 */
[----:B------:R-:W-:Y:S01]  /*6020*/  @!P4 FFMA R160, R161, R161, R160 ;  /* 0x000000a1a1a0c223 */ /* 0x000fe200000000a0 */
[----:B------:R-:W-:Y:S01]  /*6030*/  ISETP.GE.AND P4, PT, R162, UR11, PT ;  /* 0x0000000ba2007c0c */ /* 0x000fe2000bf86270 */
[----:B------:R-:W-:-:S04]  /*6040*/  FADD R161, R99, -R216 ;  /* 0x800000d863a17221 */ /* 0x000fc80000000000 */
[----:B------:R-:W-:-:S08]  /*6050*/  @!P0 FFMA R160, R161, R161, R160 ;  /* 0x000000a1a1a08223 */ /* 0x000fd000000000a0 */
[----:B------:R-:W-:Y:S05]  /*6060*/  @P4 BRA `(.L_x_163) ;  /* 0x0000000c00f04947 */ /* 0x000fea0003800000 */
[C---:B------:R-:W-:Y:S01]  /*6070*/  VIADD R161, R162.reuse, 0x1 ;  /* 0x00000001a2a17836 */ /* 0x040fe20000000000 */
[----:B------:R-:W-:-:S04]  /*6080*/  IADD3 R163, R162, 0x2, RZ ;  /* 0x00000002a2a37810 */ /* 0x000fc80007ffe0ff */
[----:B------:R-:W-:Y:S01]  /*6090*/  ISETP.GE.AND P5, PT, R161, UR11, PT ;  /* 0x0000000ba1007c0c */ /* 0x000fe2000bfa6270 */
[----:B------:R-:W-:Y:S01]  /*60a0*/  FADD R161, R100, -R216 ;  /* 0x800000d864a17221 */ /* 0x000fe20000000000 */
[----:B------:R-:W-:Y:S01]  /*60b0*/  ISETP.GE.AND P4, PT, R163, UR11, PT ;  /* 0x0000000ba3007c0c */ /* 0x000fe2000bf86270 */
[----:B------:R-:W-:Y:S02]  /*60c0*/  VIADD R163, R162, 0x3 ;  /* 0x00000003a2a37836 */ /* 0x000fe40000000000 */
[----:B------:R-:W-:Y:S01]  /*60d0*/  FFMA R160, R161, R161, R160 ;  /* 0x000000a1a1a07223 */ /* 0x000fe200000000a0 */
[----:B------:R-:W-:Y:S01]  /*60e0*/  FADD R161, R101, -R216 ;  /* 0x800000d865a17221 */ /* 0x000fe20000000000 */
[----:B------:R-:W-:Y:S01]  /*60f0*/  IMAD R162, R213, 0x200, R162 ;  /* 0x00000200d5a27824 */ /* 0x000fe200078e02a2 */
[----:B------:R-:W-:-:S05]  /*6100*/  ISETP.GE.AND P0, PT, R163, UR11, PT ;  /* 0x0000000ba3007c0c */ /* 0x000fca000bf06270 */
[----:B------:R-:W-:Y:S01]  /*6110*/  @!P5 FFMA R160, R161, R161, R160 ;  /* 0x000000a1a1a0d223 */ /* 0x000fe200000000a0 */
[----:B------:R-:W-:-:S04]  /*6120*/  FADD R161, R102, -R216 ;  /* 0x800000d866a17221 */ /* 0x000fc80000000000 */
[----:B------:R-:W-:Y:S01]  /*6130*/  @!P4 FFMA R160, R161, R161, R160 ;  /* 0x000000a1a1a0c223 */ /* 0x000fe200000000a0 */
[----:B------:R-:W-:Y:S01]  /*6140*/  ISETP.GE.AND P4, PT, R162, UR11, PT ;  /* 0x0000000ba2007c0c */ /* 0x000fe2000bf86270 */
[----:B------:R-:W-:-:S04]  /*6150*/  FADD R161, R103, -R216 ;  /* 0x800000d867a17221 */ /* 0x000fc80000000000 */
[----:B------:R-:W-:-:S08]  /*6160*/  @!P0 FFMA R160, R161, R161, R160 ;  /* 0x000000a1a1a08223 */ /* 0x000fd000000000a0 */
[----:B------:R-:W-:Y:S05]  /*6170*/  @P4 BRA `(.L_x_163) ;  /* 0x0000000c00ac4947 */ /* 0x000fea0003800000 */
[C---:B------:R-:W-:Y:S02]  /*6180*/  VIADD R161, R162.reuse, 0x1 ;  /* 0x00000001a2a17836 */ /* 0x040fe40000000000 */
[----:B------:R-:W-:-:S03]  /*6190*/  VIADD R163, R162, 0x2 ;  /* 0x00000002a2a37836 */ /* 0x000fc60000000000 */
        /* <DEDUP_REMOVED lines=83> */
[C---:B------:R-:W-:Y:S01]  /*66d0*/  IADD3 R161, R162.reuse, 0x1, RZ ;  /* 0x00000001a2a17810 */ /* 0x040fe20007ffe0ff */
        /* <DEDUP_REMOVED lines=89> */
[----:B------:R-:W-:Y:S01]  /*6c70*/  VIADD R163, R162, 0x3 ;  /* 0x00000003a2a37836 */ /* 0x000fe20000000000 */
[----:B------:R-:W-:Y:S01]  /*6c80*/  LEA R162, R213, R162, 0x9 ;  /* 0x000000a2d5a27211 */ /* 0x000fe200078e48ff */
[----:B------:R-:W-:Y:S01]  /*6c90*/  FFMA R160, R161, R161, R160 ;  /* 0x000000a1a1a07223 */ /* 0x000fe200000000a0 */
[----:B------:R-:W-:Y:S02]  /*6ca0*/  FADD R161, R145, -R216 ;  /* 0x800000d891a17221 */ /* 0x000fe40000000000 */
        /* <DEDUP_REMOVED lines=42> */
[----:B------:R-:W-:Y:S02]  /*6f50*/  VIADD R161, R162, 0x1 ;  /* 0x00000001a2a17836 */ /* 0x000fe40000000000 */
[----:B------:R-:W-:Y:S01]  /*6f60*/  FADD R163, R156, -R216 ;  /* 0x800000d89ca37221 */ /* 0x000fe20000000000 */
[C---:B------:R-:W-:Y:S02]  /*6f70*/  VIADD R194, R162.reuse, 0x2 ;  /* 0x00000002a2c27836 */ /* 0x040fe40000000000 */
[----:B------:R-:W-:Y:S01]  /*6f80*/  ISETP.GE.AND P5, PT, R161, UR11, PT ;  /* 0x0000000ba1007c0c */ /* 0x000fe2000bfa6270 */
[----:B------:R-:W-:Y:S02]  /*6f90*/  VIADD R161, R162, 0x3 ;  /* 0x00000003a2a17836 */ /* 0x000fe40000000000 */
[----:B------:R-:W-:Y:S01]  /*6fa0*/  ISETP.GE.AND P4, PT, R194, UR11, PT ;  /* 0x0000000bc2007c0c */ /* 0x000fe2000bf86270 */
[----:B------:R-:W-:Y:S01]  /*6fb0*/  FFMA R160, R163, R163, R160 ;  /* 0x000000a3a3a07223 */ /* 0x000fe200000000a0 */
[--C-:B------:R-:W-:Y:S01]  /*6fc0*/  FADD R163, R159, -R216.reuse ;  /* 0x800000d89fa37221 */ /* 0x100fe20000000000 */
[----:B------:R-:W-:Y:S01]  /*6fd0*/  ISETP.GE.AND P0, PT, R161, UR11, PT ;  /* 0x0000000ba1007c0c */ /* 0x000fe2000bf06270 */
[----:B------:R-:W-:-:S06]  /*6fe0*/  FADD R161, R157, -R216 ;  /* 0x800000d89da17221 */ /* 0x000fcc0000000000 */
[----:B------:R-:W-:Y:S01]  /*6ff0*/  @!P5 FFMA R160, R161, R161, R160 ;  /* 0x000000a1a1a0d223 */ /* 0x000fe200000000a0 */
[----:B------:R-:W-:-:S04]  /*7000*/  FADD R161, R158, -R216 ;  /* 0x800000d89ea17221 */ /* 0x000fc80000000000 */
[----:B------:R-:W-:-:S04]  /*7010*/  @!P4 FFMA R160, R161, R161, R160 ;  /* 0x000000a1a1a0c223 */ /* 0x000fc800000000a0 */
[----:B------:R-:W-:-:S07]  /*7020*/  @!P0 FFMA R160, R163, R163, R160 ;  /* 0x000000a3a3a08223 */ /* 0x000fce00000000a0 */
.L_x_163:
[----:B------:R-:W-:Y:S05]  /*7030*/  BSYNC B0 ;  /* 0x0000000000007941 */ /* 0x000fea0003800000 */
.L_x_162:
[----:B------:R-:W-:Y:S05]  /*7040*/  @!P3 BRA `(.L_x_164) ;  /* 0x000000080014b947 */ /* 0x000fea0003800000 */
[----:B------:R-:W0:Y:S01]  /*7050*/  SHFL.DOWN PT, R161, R160, 0x10, 0x1f ;  /* 0x0a001f00a0a17f89 */ /* 0x000e2200000e0000 */
[----:B------:R-:W-:Y:S01]  /*7060*/  ISETP.NE.AND P3, PT, R6, RZ, PT ;  /* 0x000000ff0600720c */ /* 0x000fe20003f65270 */
[----:B------:R-:W1:Y:S01]  /*7070*/  LDC R221, c[0x0][0x210] ;  /* 0x00008400ffdd7b82 */ /* 0x000e620000000800 */
[----:B------:R-:W-:Y:S01]  /*7080*/  LOP3.LUT P0, RZ, R214, 0x1, RZ, 0xc0, !PT ;  /* 0x00000001d6ff7812 */ /* 0x000fe2000780c0ff */
[----:B------:R-:W-:Y:S01]  /*7090*/  BSSY B0, `(.L_x_165) ;  /* 0x0000026000007945 */ /* 0x000fe20003800000 */
[----:B------:R-:W-:Y:S02]  /*70a0*/  LOP3.LUT P5, RZ, R3, R6, RZ, 0xfc, !PT ;  /* 0x0000000603ff7212 */ /* 0x000fe400078afcff */
[----:B------:R-:W-:-:S07]  /*70b0*/  ISETP.NE.AND P6, PT, R0, RZ, PT ;  /* 0x000000ff0000720c */ /* 0x000fce0003fc5270 */
[----:B------:R-:W2:Y:S01]  /*70c0*/  @!P3 S2R R195, SR_CgaCtaId ;  /* 0x0000000000c3b919 */ /* 0x000ea20000008800 */
[----:B0-----:R-:W-:-:S05]  /*70d0*/  FADD R161, R161, R160 ;  /* 0x000000a0a1a17221 */ /* 0x001fca0000000000 */
[----:B------:R-:W0:Y:S02]  /*70e0*/  SHFL.DOWN PT, R162, R161, 0x8, 0x1f ;  /* 0x09001f00a1a27f89 */ /* 0x000e2400000e0000 */
[----:B0-----:R-:W-:Y:S01]  /*70f0*/  FADD R162, R161, R162 ;  /* 0x000000a2a1a27221 */ /* 0x001fe20000000000 */
[----:B-1----:R-:W-:-:S04]  /*7100*/  IMAD R161, R213, R221, RZ ;  /* 0x000000ddd5a17224 */ /* 0x002fc800078e02ff */
[----:B------:R-:W0:Y:S01]  /*7110*/  SHFL.DOWN PT, R163, R162, 0x4, 0x1f ;  /* 0x08801f00a2a37f89 */ /* 0x000e2200000e0000 */
[----:B------:R-:W-:-:S04]  /*7120*/  IMAD.WIDE.U32 R160, R161, 0x4, R168 ;  /* 0x00000004a1a07825 */ /* 0x000fc800078e00a8 */
[----:B0-----:R-:W-:Y:S01]  /*7130*/  FADD R163, R162, R163 ;  /* 0x000000a3a2a37221 */ /* 0x001fe20000000000 */
[----:B------:R-:W-:-:S04]  /*7140*/  @!P3 IMAD.SHL.U32 R162, R2, 0x4, RZ ;  /* 0x0000000402a2b824 */ /* 0x000fc800078e00ff */
[----:B------:R-:W0:Y:S02]  /*7150*/  SHFL.DOWN PT, R194, R163, 0x2, 0x1f ;  /* 0x08401f00a3c27f89 */ /* 0x000e2400000e0000 */
[----:B0-----:R-:W-:Y:S01]  /*7160*/  FADD R219, R163, R194 ;  /* 0x000000c2a3db7221 */ /* 0x001fe20000000000 */
[----:B------:R-:W-:-:S04]  /*7170*/  @!P3 MOV R194, 0x400 ;  /* 0x0000040000c2b802 */ /* 0x000fc80000000f00 */
[----:B------:R-:W0:Y:S01]  /*7180*/  SHFL.DOWN PT, R220, R219, 0x1, 0x1f ;  /* 0x08201f00dbdc7f89 */ /* 0x000e2200000e0000 */
[----:B--2---:R-:W-:Y:S02]  /*7190*/  @!P3 LEA R163, R195, R194, 0x18 ;  /* 0x000000c2c3a3b211 */ /* 0x004fe400078ec0ff */
[----:B------:R-:W-:Y:S02]  /*71a0*/  SEL R194, R168, R160, !P0 ;  /* 0x000000a0a8c27207 */ /* 0x000fe40004000000 */
[----:B------:R-:W-:Y:S02]  /*71b0*/  @!P3 LOP3.LUT R160, R162, 0xfffffffc, R3, 0xe2, !PT ;  /* 0xfffffffca2a0b812 */ /* 0x000fe400078ee203 */
[----:B------:R-:W-:Y:S02]  /*71c0*/  SEL R195, R169, R161, !P0 ;  /* 0x000000a1a9c37207 */ /* 0x000fe40004000000 */
[----:B------:R-:W-:Y:S01]  /*71d0*/  @!P5 LEA R218, P4, R4, R194, 0x2 ;  /* 0x000000c204dad211 */ /* 0x000fe200078810ff */
[----:B------:R-:W-:-:S02]  /*71e0*/  @!P3 IMAD R161, R160, 0x4, R163 ;  /* 0x00000004a0a1b824 */ /* 0x000fc400078e02a3 */
[----:B------:R-:W-:Y:S02]  /*71f0*/  IMAD.MOV.U32 R163, RZ, RZ, RZ ;  /* 0x000000ffffa37224 */ /* 0x000fe400078e00ff */
[----:B0-----:R-:W-:Y:S01]  /*7200*/  FADD R220, R219, R220 ;  /* 0x000000dcdbdc7221 */ /* 0x001fe20000000000 */
[----:B------:R-:W-:-:S04]  /*7210*/  @!P5 LEA.HI.X R219, R4, R195, R215, 0x2, P4 ;  /* 0x000000c304dbd211 */ /* 0x000fc800020f14d7 */
[----:B------:R0:W-:Y:S01]  /*7220*/  @!P3 STS [R161+0x10], R220 ;  /* 0x000010dca100b388 */ /* 0x0001e20000000800 */
[----:B------:R-:W-:Y:S06]  /*7230*/  BAR.SYNC.DEFER_BLOCKING 0x0 ;  /* 0x0000000000007b1d */ /* 0x000fec0000010000 */
[----:B------:R-:W-:Y:S05]  /*7240*/  @P5 BRA `(.L_x_166) ;  /* 0x0000000000285947 */ /* 0x000fea0003800000 */
[----:B------:R-:W1:Y:S01]  /*7250*/  S2UR UR5, SR_CgaCtaId ;  /* 0x00000000000579c3 */ /* 0x000e620000008800 */
[----:B------:R-:W-:Y:S01]  /*7260*/  UMOV UR4, 0x400 ;  /* 0x0000040000047882 */ /* 0x000fe20000000000 */
[----:B------:R-:W-:-:S04]  /*7270*/  SHF.R.U32.HI R160, RZ, 0x3, R0 ;  /* 0x00000003ffa07819 */ /* 0x000fc80000011600 */
[----:B0-----:R-:W-:Y:S01]  /*7280*/  LOP3.LUT R220, R160, 0x1ffffff0, RZ, 0xc0, !PT ;  /* 0x1ffffff0a0dc7812 */ /* 0x001fe200078ec0ff */
[----:B-1----:R-:W-:-:S09]  /*7290*/  ULEA UR4, UR5, UR4, 0x18 ;  /* 0x0000000405047291 */ /* 0x002fd2000f8ec03f */
[----:B------:R-:W0:Y:S02]  /*72a0*/  LDS.128 R160, [R220+UR4+0x10] ;  /* 0x00001004dca07984 */ /* 0x000e240008000c00 */
[----:B0-----:R-:W-:-:S04]  /*72b0*/  FADD R160, RZ, R160 ;  /* 0x000000a0ffa07221 */ /* 0x001fc80000000000 */
[----:B------:R-:W-:-:S04]  /*72c0*/  FADD R161, R160, R161 ;  /* 0x000000a1a0a17221 */ /* 0x000fc80000000000 */
[----:B------:R-:W-:-:S04]  /*72d0*/  FADD R162, R161, R162 ;  /* 0x000000a2a1a27221 */ /* 0x000fc80000000000 */
[----:B------:R-:W-:-:S07]  /*72e0*/  FADD R163, R162, R163 ;  /* 0x000000a3a2a37221 */ /* 0x000fce0000000000 */
.L_x_166:
[----:B------:R-:W-:Y:S05]  /*72f0*/  BSYNC B0 ;  /* 0x0000000000007941 */ /* 0x000fea0003800000 */
.L_x_165:
[----:B------:R1:W-:Y:S01]  /*7300*/  @!P5 STG.E desc[UR6][R218.64], R163 ;  /* 0x000000a3da00d986 */ /* 0x0003e2000c101906 */
[----:B------:R-:W-:Y:S05]  /*7310*/  @P6 BRA `(.L_x_167) ;  /* 0x0000000000546947 */ /* 0x000fea0003800000 */
[----:B------:R-:W-:Y:S01]  /*7320*/  IMAD.MOV.U32 R162, RZ, RZ, -0x1 ;  /* 0xffffffffffa27424 */ /* 0x000fe200078e00ff */
[----:B------:R-:W-:Y:S01]  /*7330*/  LOP3.LUT P3, RZ, R214, 0x2, RZ, 0xc0, !PT ;  /* 0x00000002d6ff7812 */ /* 0x000fe2000786c0ff */
[----:B0-----:R-:W-:-:S03]  /*7340*/  IMAD.WIDE R160, R221, 0x4, R166 ;  /* 0x00000004dda07825 */ /* 0x001fc600078e02a6 */
[----:B-1----:R-:W-:Y:S02]  /*7350*/  SEL R219, R162, 0x1, P3 ;  /* 0x00000001a2db7807 */ /* 0x002fe40001800000 */
[----:B------:R-:W-:Y:S02]  /*7360*/  SHF.R.U32.HI R162, RZ, 0x1, R214 ;  /* 0x00000001ffa27819 */ /* 0x000fe400000116d6 */
[----:B------:R-:W-:Y:S02]  /*7370*/  SEL R160, R166, R160, !P0 ;  /* 0x000000a0a6a07207 */ /* 0x000fe40004000000 */
[----:B------:R-:W-:Y:S02]  /*7380*/  LOP3.LUT R162, R162, 0x1, RZ, 0xc0, !PT ;  /* 0x00000001a2a27812 */ /* 0x000fe400078ec0ff */
[----:B------:R-:W-:Y:S02]  /*7390*/  SEL R161, R167, R161, !P0 ;  /* 0x000000a1a7a17207 */ /* 0x000fe40004000000 */
[----:B------:R-:W-:Y:S01]  /*73a0*/  ISETP.NE.U32.AND P0, PT, R162, 0x1, PT ;  /* 0x00000001a200780c */ /* 0x000fe20003f05070 */
[----:B------:R-:W-:Y:S06]  /*73b0*/  MEMBAR.ALL.GPU ;  /* 0x0000000000007992 */ /* 0x000fec000000a000 */
[----:B------:R-:W-:-:S00]  /*73c0*/  ERRBAR ;  /* 0x00000000000079ab */ /* 0x000fc00000000000 */
[----:B------:R-:W-:Y:S06]  /*73d0*/  CGAERRBAR ;  /* 0x00000000000075ab */ /* 0x000fec0000000000 */
[----:B------:R2:W-:Y:S01]  /*73e0*/  REDG.E.ADD.S32.STRONG.GPU desc[UR6][R160.64], R219 ;  /* 0x000000dba000798e */ /* 0x0005e2000c10e386 */
[----:B------:R-:W-:-:S04]  /*73f0*/  SEL R163, R213, RZ, P0 ;  /* 0x000000ffd5a37207 */ /* 0x000fc80000000000 */
[----:B------:R-:W-:-:S13]  /*7400*/  ISETP.NE.AND P0, PT, R163, -0x1, PT ;  /* 0xffffffffa300780c */ /* 0x000fda0003f05270 */
[----:B--2---:R-:W-:Y:S05]  /*7410*/  @!P0 BRA `(.L_x_167) ;  /* 0x0000000000148947 */ /* 0x004fea0003800000 */
.L_x_168:
[----:B------:R-:W2:Y:S04]  /*7420*/  LDG.E.STRONG.GPU R162, desc[UR6][R160.64] ;  /* 0x00000006a0a27981 */ /* 0x000ea8000c1ef900 */
[----:B--2---:R-:W-:Y:S01]  /*7430*/  CCTL.IVALL ;  /* 0x00000000ff00798f */ /* 0x004fe20002000000 */
[----:B------:R-:W-:Y:S05]  /*7440*/  YIELD ;  /* 0x0000000000007946 */ /* 0x000fea0003800000 */
[----:B------:R-:W-:-:S13]  /*7450*/  ISETP.NE.AND P0, PT, R162, R163, PT ;  /* 0x000000a3a200720c */ /* 0x000fda0003f05270 */
[----:B------:R-:W-:Y:S05]  /*7460*/  @P0 BRA `(.L_x_168) ;  /* 0xfffffffc00ec0947 */ /* 0x000fea000383ffff */
.L_x_167:
        /* <DEDUP_REMOVED lines=9> */
[----:B------:R-:W-:Y:S02]  /*7500*/  IMAD.MOV.U32 R222, RZ, RZ, RZ ;  /* 0x000000ffffde7224 */ /* 0x000fe400078e00ff */
[----:B------:R-:W-:Y:S01]  /*7510*/  ISETP.GT.AND P3, PT, R160, 0x60, PT ;  /* 0x00000060a000780c */ /* 0x000fe20003f64270 */
[----:B------:R-:W-:-:S12]  /*7520*/  IMAD.MOV.U32 R223, RZ, RZ, R6 ;  /* 0x000000ffffdf7224 */ /* 0x000fd800078e0006 */
[----:B------:R-:W-:Y:S05]  /*7530*/  @!P3 BRA `(.L_x_172) ;  /* 0x000000000050b947 */ /* 0x000fea0003800000 */
[----:B------:R-:W-:Y:S01]  /*7540*/  PLOP3.LUT P0, PT, PT, PT, PT, 0x8, 0x0 ;  /* 0x000000000000781c */ /* 0x000fe20003f0e170 */
[----:B------:R-:W-:-:S12]  /*7550*/  VIADD R224, R213, 0xffffffa0 ;  /* 0xffffffa0d5e07836 */ /* 0x000fd80000000000 */
.L_x_173:
[C---:B-1----:R-:W-:Y:S02]  /*7560*/  VIADD R219, R223.reuse, 0x20 ;  /* 0x00000020dfdb7836 */ /* 0x042fe40000000000 */
[C---:B0-----:R-:W-:Y:S01]  /*7570*/  IMAD.WIDE R220, R223.reuse, 0x4, R194 ;  /* 0x00000004dfdc7825 */ /* 0x041fe200078e02c2 */
[----:B------:R-:W-:-:S03]  /*7580*/  IADD3 R161, R223, 0x60, RZ ;  /* 0x00000060dfa17810 */ /* 0x000fc60007ffe0ff */
[----:B------:R-:W-:Y:S02]  /*7590*/  VIADD R163, R223, 0x40 ;  /* 0x00000040dfa37836 */ /* 0x000fe40000000000 */
[--C-:B------:R-:W-:Y:S01]  /*75a0*/  IMAD.WIDE R218, R219, 0x4, R194.reuse ;  /* 0x00000004dbda7825 */ /* 0x100fe200078e02c2 */
[----:B------:R-:W2:Y:S03]  /*75b0*/  LDG.E R221, desc[UR6][R220.64] ;  /* 0x00000006dcdd7981 */ /* 0x000ea6000c1e1900 */
[--C-:B------:R-:W-:Y:S02]  /*75c0*/  IMAD.WIDE R162, R163, 0x4, R194.reuse ;  /* 0x00000004a3a27825 */ /* 0x100fe400078e02c2 */
[----:B------:R-:W3:Y:S02]  /*75d0*/  LDG.E R219, desc[UR6][R218.64] ;  /* 0x00000006dadb7981 */ /* 0x000ee4000c1e1900 */
        /* <DEDUP_REMOVED lines=10> */
.L_x_172:
[----:B------:R-:W-:Y:S05]  /*7680*/  BSYNC B1 ;  /* 0x0000000000017941 */ /* 0x000fea0003800000 */
.L_x_171:
[----:B------:R-:W-:Y:S01]  /*7690*/  IMAD.IADD R160, R213, 0x1, -R223 ;  /* 0x00000001d5a07824 */ /* 0x000fe200078e0adf */
[----:B------:R-:W-:Y:S04]  /*76a0*/  BSSY B1, `(.L_x_174) ;  /* 0x000000c000017945 */ /* 0x000fe80003800000 */
[----:B------:R-:W-:-:S13]  /*76b0*/  ISETP.GT.AND P3, PT, R160, 0x20, PT ;  /* 0x00000020a000780c */ /* 0x000fda0003f64270 */
[----:B------:R-:W-:Y:S05]  /*76c0*/  @!P3 BRA `(.L_x_175) ;  /* 0x000000000024b947 */ /* 0x000fea0003800000 */
[C---:B0-----:R-:W-:Y:S02]  /*76d0*/  VIADD R161, R223.reuse, 0x20 ;  /* 0x00000020dfa17836 */ /* 0x041fe40000000000 */
[----:B-1----:R-:W-:-:S04]  /*76e0*/  IMAD.WIDE R162, R223, 0x4, R194 ;  /* 0x00000004dfa27825 */ /* 0x002fc800078e02c2 */
[----:B------:R-:W-:Y:S02]  /*76f0*/  IMAD.WIDE R160, R161, 0x4, R194 ;  /* 0x00000004a1a07825 */ /* 0x000fe400078e02c2 */
[----:B------:R-:W2:Y:S04]  /*7700*/  LDG.E R163, desc[UR6][R162.64] ;  /* 0x00000006a2a37981 */ /* 0x000ea8000c1e1900 */
[----:B------:R-:W3:Y:S01]  /*7710*/  LDG.E R161, desc[UR6][R160.64] ;  /* 0x00000006a0a17981 */ /* 0x000ee2000c1e1900 */
[----:B------:R-:W-:Y:S01]  /*7720*/  PLOP3.LUT P0, PT, PT, PT, PT, 0x8, 0x0 ;  /* 0x000000000000781c */ /* 0x000fe20003f0e170 */
[----:B------:R-:W-:Y:S02]  /*7730*/  VIADD R223, R223, 0x40 ;  /* 0x00000040dfdf7836 */ /* 0x000fe40000000000 */
[----:B--2---:R-:W-:-:S04]  /*7740*/  FADD R222, R222, R163 ;  /* 0x000000a3dede7221 */ /* 0x004fc80000000000 */
[----:B---3--:R-:W-:-:S07]  /*7750*/  FADD R222, R222, R161 ;  /* 0x000000a1dede7221 */ /* 0x008fce0000000000 */
.L_x_175:
[----:B------:R-:W-:Y:S05]  /*7760*/  BSYNC B1 ;  /* 0x0000000000017941 */ /* 0x000fea0003800000 */
.L_x_174:
[----:B------:R-:W-:-:S13]  /*7770*/  ISETP.LT.OR P0, PT, R223, R213, P0 ;  /* 0x000000d5df00720c */ /* 0x000fda0000701670 */
[----:B------:R-:W-:Y:S05]  /*7780*/  @!P0 BRA `(.L_x_170) ;  /* 0x00000000000c8947 */ /* 0x000fea0003800000 */
[----:B------:R-:W-:-:S06]  /*7790*/  IMAD.WIDE R194, R223, 0x4, R194 ;  /* 0x00000004dfc27825 */ /* 0x000fcc00078e02c2 */
[----:B------:R-:W2:Y:S02]  /*77a0*/  LDG.E R195, desc[UR6][R194.64] ;  /* 0x00000006c2c37981 */ /* 0x000ea4000c1e1900 */
[----:B--2---:R-:W-:-:S07]  /*77b0*/  FADD R222, R222, R195 ;  /* 0x000000c3dede7221 */ /* 0x004fce0000000000 */
.L_x_170:
[----:B------:R-:W-:Y:S05]  /*77c0*/  BSYNC B0 ;  /* 0x0000000000007941 */ /* 0x000fea0003800000 */
.L_x_169:
[----:B0-----:R-:W0:Y:S01]  /*77d0*/  SHFL.BFLY PT, R161, R222, 0x1, 0x1f ;  /* 0x0c201f00dea17f89 */ /* 0x001e2200000e0000 */
[----:B------:R-:W-:-:S05]  /*77e0*/  VIADD R214, R214, 0x1 ;  /* 0x00000001d6d67836 */ /* 0x000fca0000000000 */
[----:B------:R-:W-:Y:S01]  /*77f0*/  LOP3.LUT R214, R214, 0x3, RZ, 0xc0, !PT ;  /* 0x00000003d6d67812 */ /* 0x000fe200078ec0ff */
[----:B0-----:R-:W-:-:S05]  /*7800*/  FADD R161, R161, R222 ;  /* 0x000000dea1a17221 */ /* 0x001fca0000000000 */
[----:B------:R-:W0:Y:S02]  /*7810*/  SHFL.BFLY PT, R160, R161, 0x2, 0x1f ;  /* 0x0c401f00a1a07f89 */ /* 0x000e2400000e0000 */
[----:B0-----:R-:W-:-:S05]  /*7820*/  FADD R160, R161, R160 ;  /* 0x000000a0a1a07221 */ /* 0x001fca0000000000 */
[----:B-1----:R-:W0:Y:S02]  /*7830*/  SHFL.BFLY PT, R163, R160, 0x4, 0x1f ;  /* 0x0c801f00a0a37f89 */ /* 0x002e2400000e0000 */
[----:B0-----:R-:W-:-:S05]  /*7840*/  FADD R162, R160, R163 ;  /* 0x000000a3a0a27221 */ /* 0x001fca0000000000 */
[----:B------:R-:W0:Y:S02]  /*7850*/  SHFL.BFLY PT, R163, R162, 0x8, 0x1f ;  /* 0x0d001f00a2a37f89 */ /* 0x000e2400000e0000 */
[----:B0-----:R-:W-:-:S05]  /*7860*/  FADD R194, R162, R163 ;  /* 0x000000a3a2c27221 */ /* 0x001fca0000000000 */
[----:B------:R-:W0:Y:S02]  /*7870*/  SHFL.BFLY PT, R163, R194, 0x10, 0x1f ;  /* 0x0e001f00c2a37f89 */ /* 0x000e2400000e0000 */
[----:B0-----:R-:W-:Y:S01]  /*7880*/  FADD R163, R194, R163 ;  /* 0x000000a3c2a37221 */ /* 0x001fe20000000000 */
[----:B------:R-:W-:Y:S06]  /*7890*/  BRA `(.L_x_176) ;  /* 0x0000000000687947 */ /* 0x000fec0003800000 */
.L_x_164:
[----:B------:R-:W0:Y:S01]  /*78a0*/  SHFL.DOWN PT, R161, R160, 0x10, 0x1f ;  /* 0x0a001f00a0a17f89 */ /* 0x000e2200000e0000 */
[----:B------:R-:W1:Y:S01]  /*78b0*/  S2UR UR5, SR_CgaCtaId ;  /* 0x00000000000579c3 */ /* 0x000e620000008800 */
[----:B------:R-:W-:Y:S01]  /*78c0*/  ISETP.NE.AND P0, PT, R6, RZ, PT ;  /* 0x000000ff0600720c */ /* 0x000fe20003f05270 */
[----:B------:R-:W-:Y:S01]  /*78d0*/  UMOV UR4, 0x400 ;  /* 0x0000040000047882 */ /* 0x000fe20000000000 */
[----:B0-----:R-:W-:-:S11]  /*78e0*/  FADD R161, R161, R160 ;  /* 0x000000a0a1a17221 */ /* 0x001fd60000000000 */
[----:B------:R-:W-:Y:S01]  /*78f0*/  @!P0 IMAD.SHL.U32 R160, R2, 0x4, RZ ;  /* 0x0000000402a08824 */ /* 0x000fe200078e00ff */
[----:B-1----:R-:W-:Y:S01]  /*7900*/  ULEA UR4, UR5, UR4, 0x18 ;  /* 0x0000000405047291 */ /* 0x002fe2000f8ec03f */
[----:B------:R-:W0:Y:S03]  /*7910*/  SHFL.DOWN PT, R162, R161, 0x8, 0x1f ;  /* 0x09001f00a1a27f89 */ /* 0x000e2600000e0000 */
[----:B------:R-:W-:-:S04]  /*7920*/  @!P0 LOP3.LUT R160, R160, 0xfffffffc, R3, 0xe2, !PT ;  /* 0xfffffffca0a08812 */ /* 0x000fc800078ee203 */
[----:B------:R-:W-:Y:S01]  /*7930*/  @!P0 LEA R218, R160, UR4, 0x2 ;  /* 0x00000004a0da8c11 */ /* 0x000fe2000f8e10ff */
[----:B0-----:R-:W-:Y:S01]  /*7940*/  FADD R162, R161, R162 ;  /* 0x000000a2a1a27221 */ /* 0x001fe20000000000 */
[----:B------:R-:W-:-:S04]  /*7950*/  SHF.R.U32.HI R161, RZ, 0x3, R0 ;  /* 0x00000003ffa17819 */ /* 0x000fc80000011600 */
[----:B------:R-:W0:Y:S01]  /*7960*/  SHFL.DOWN PT, R163, R162, 0x4, 0x1f ;  /* 0x08801f00a2a37f89 */ /* 0x000e2200000e0000 */
[----:B------:R-:W-:Y:S01]  /*7970*/  LOP3.LUT R219, R161, 0x1ffffff0, RZ, 0xc0, !PT ;  /* 0x1ffffff0a1db7812 */ /* 0x000fe200078ec0ff */
[----:B0-----:R-:W-:-:S05]  /*7980*/  FADD R163, R162, R163 ;  /* 0x000000a3a2a37221 */ /* 0x001fca0000000000 */
[----:B------:R-:W0:Y:S02]  /*7990*/  SHFL.DOWN PT, R194, R163, 0x2, 0x1f ;  /* 0x08401f00a3c27f89 */ /* 0x000e2400000e0000 */
[----:B0-----:R-:W-:-:S05]  /*79a0*/  FADD R194, R163, R194 ;  /* 0x000000c2a3c27221 */ /* 0x001fca0000000000 */
[----:B------:R-:W0:Y:S02]  /*79b0*/  SHFL.DOWN PT, R195, R194, 0x1, 0x1f ;  /* 0x08201f00c2c37f89 */ /* 0x000e2400000e0000 */
[----:B0-----:R-:W-:-:S05]  /*79c0*/  FADD R195, R194, R195 ;  /* 0x000000c3c2c37221 */ /* 0x001fca0000000000 */
[----:B------:R-:W-:Y:S01]  /*79d0*/  @!P0 STS [R218+0x10], R195 ;  /* 0x000010c3da008388 */ /* 0x000fe20000000800 */
[----:B------:R-:W-:Y:S06]  /*79e0*/  BAR.SYNC.DEFER_BLOCKING 0x0 ;  /* 0x0000000000007b1d */ /* 0x000fec0000010000 */
[----:B------:R-:W0:Y:S02]  /*79f0*/  LDS.128 R160, [R219+UR4+0x10] ;  /* 0x00001004dba07984 */ /* 0x000e240008000c00 */
[----:B0-----:R-:W-:-:S04]  /*7a00*/  FADD R160, RZ, R160 ;  /* 0x000000a0ffa07221 */ /* 0x001fc80000000000 */
[----:B------:R-:W-:-:S04]  /*7a10*/  FADD R161, R160, R161 ;  /* 0x000000a1a0a17221 */ /* 0x000fc80000000000 */
[----:B------:R-:W-:-:S04]  /*7a20*/  FADD R162, R161, R162 ;  /* 0x000000a2a1a27221 */ /* 0x000fc80000000000 */
[----:B------:R-:W-:-:S07]  /*7a30*/  FADD R163, R162, R163 ;  /* 0x000000a3a2a37221 */ /* 0x000fce0000000000 */
.L_x_176:
[----:B------:R-:W-:Y:S01]  /*7a40*/  IMAD.IADD R220, R2, 0x1, R5 ;  /* 0x0000000102dc7824 */ /* 0x000fe200078e0205 */
[----:B------:R-:W-:Y:S01]  /*7a50*/  ULDC UR4, c[0x0][0x268] ;  /* 0x00009a0000047ab9 */ /* 0x000fe20000000800 */
[----:B------:R-:W-:Y:S01]  /*7a60*/  BSSY B0, `(.L_x_177) ;  /* 0x00003c1000007945 */ /* 0x000fe20003800000 */
[----:B------:R-:W-:Y:S02]  /*7a70*/  FFMA R194, R163, R8, UR4 ;  /* 0x00000004a3c27e23 */ /* 0x000fe40008000008 */
[----:B------:R-:W-:-:S03]  /*7a80*/  ISETP.GE.AND P0, PT, R220, UR10, PT ;  /* 0x0000000adc007c0c */ /* 0x000fc6000bf06270 */
[----:B------:R-:W-:Y:S02]  /*7a90*/  FSETP.GEU.AND P3, PT, |R194|, 1.175494350822287508e-38, PT ;  /* 0x00800000c200780b */ /* 0x000fe40003f6e200 */
[----:B------:R-:W-:-:S11]  /*7aa0*/  ISETP.NE.OR P0, PT, R7, RZ, P0 ;  /* 0x000000ff0700720c */ /* 0x000fd60000705670 */
[----:B------:R-:W-:Y:S02]  /*7ab0*/  @!P3 FMUL R194, R194, 16777216 ;  /* 0x4b800000c2c2b820 */ /* 0x000fe40000400000 */
[----:B------:R-:W0:Y:S02]  /*7ac0*/  @!P0 LDC.64 R162, c[0x0][0x228] ;  /* 0x00008a00ffa28b82 */ /* 0x000e240000000a00 */
[----:B------:R-:W1:Y:S06]  /*7ad0*/  MUFU.RSQ R218, R194 ;  /* 0x000000c200da7308 */ /* 0x000e6c0000001400 */
[----:B------:R-:W2:Y:S01]  /*7ae0*/  @!P0 LDC.64 R160, c[0x0][0x230] ;  /* 0x00008c00ffa08b82 */ /* 0x000ea20000000a00 */
[----:B-1----:R-:W-:Y:S01]  /*7af0*/  @!P3 FMUL R218, R218, 4096 ;  /* 0x45800000dadab820 */ /* 0x002fe20000400000 */
[----:B0-----:R-:W-:-:S05]  /*7b00*/  @!P0 IMAD.WIDE R162, R220, 0x4, R162 ;  /* 0x00000004dca28825 */ /* 0x001fca00078e02a2 */
[----:B------:R0:W-:Y:S01]  /*7b10*/  @!P0 STG.E desc[UR6][R162.64], R216 ;  /* 0x000000d8a2008986 */ /* 0x0001e2000c101906 */
[----:B--2---:R-:W-:-:S05]  /*7b20*/  @!P0 IMAD.WIDE R160, R220, 0x4, R160 ;  /* 0x00000004dca08825 */ /* 0x004fca00078e02a0 */
[----:B------:R0:W-:Y:S01]  /*7b30*/  @!P0 STG.E desc[UR6][R160.64], R218 ;  /* 0x000000daa0008986 */ /* 0x0001e2000c101906 */
[----:B------:R-:W-:Y:S05]  /*7b40*/  @!P2 BRA `(.L_x_178) ;  /* 0x0000003800c8a947 */ /* 0x000fea0003800000 */
[----:B0-----:R-:W0:Y:S01]  /*7b50*/  LDC.64 R160, c[0x0][0x258] ;  /* 0x00009600ffa07b82 */ /* 0x001e220000000a00 */
[--C-:B-----5:R-:W-:Y:S01]  /*7b60*/  FADD R163, R96, -R216.reuse ;  /* 0x800000d860a37221 */ /* 0x120fe20000000000 */
[--C-:B------:R-:W-:Y:S01]  /*7b70*/  FADD R195, R97, -R216.reuse ;  /* 0x800000d861c37221 */ /* 0x100fe20000000000 */
[--C-:B------:R-:W-:Y:S01]  /*7b80*/  FADD R219, R98, -R216.reuse ;  /* 0x800000d862db7221 */ /* 0x100fe20000000000 */
[----:B------:R-:W-:Y:S01]  /*7b90*/  FADD R221, R99, -R216 ;  /* 0x800000d863dd7221 */ /* 0x000fe20000000000 */
[-C--:B------:R-:W-:Y:S01]  /*7ba0*/  FMUL R162, R163, R218.reuse ;  /* 0x000000daa3a27220 */ /* 0x080fe20000400000 */
[-C--:B------:R-:W-:Y:S01]  /*7bb0*/  FMUL R163, R195, R218.reuse ;  /* 0x000000dac3a37220 */ /* 0x080fe20000400000 */
[-C--:B------:R-:W-:Y:S01]  /*7bc0*/  FMUL R194, R219, R218.reuse ;  /* 0x000000dadbc27220 */ /* 0x080fe20000400000 */
[----:B------:R-:W-:Y:S01]  /*7bd0*/  FMUL R195, R221, R218 ;  /* 0x000000daddc37220 */ /* 0x000fe20000400000 */
[----:B------:R-:W-:Y:S01]  /*7be0*/  FFMA R221, R13, R162, R32 ;  /* 0x000000a20ddd7223 */ /* 0x000fe20000000020 */
[----:B------:R-:W-:Y:S01]  /*7bf0*/  FFMA R219, R12, R163, R33 ;  /* 0x000000a30cdb7223 */ /* 0x000fe20000000021 */
[----:B------:R-:W-:Y:S01]  /*7c00*/  FFMA R222, R15, R194, R34 ;  /* 0x000000c20fde7223 */ /* 0x000fe20000000022 */
[----:B------:R-:W-:Y:S01]  /*7c10*/  FFMA R223, R14, R195, R35 ;  /* 0x000000c30edf7223 */ /* 0x000fe20000000023 */
[----:B------:R-:W-:Y:S06]  /*7c20*/  @!P1 BRA `(.L_x_179) ;  /* 0x0000000000489947 */ /* 0x000fec0003800000 */
[----:B------:R-:W-:Y:S01]  /*7c30*/  VIADD R162, R9, 0x1 ;  /* 0x0000000109a27836 */ /* 0x000fe20000000000 */
[----:B------:R-:W-:Y:S01]  /*7c40*/  FMNMX R11, R11, |R221|, !PT ;  /* 0x400000dd0b0b7209 */ /* 0x000fe20007800000 */
[----:B------:R-:W-:-:S03]  /*7c50*/  VIADD R163, R9, 0x3 ;  /* 0x0000000309a37836 */ /* 0x000fc60000000000 */
[----:B------:R-:W-:Y:S01]  /*7c60*/  ISETP.GE.AND P0, PT, R162, UR11, PT ;  /* 0x0000000ba2007c0c */ /* 0x000fe2000bf06270 */
[----:B------:R-:W-:Y:S01]  /*7c70*/  VIADD R162, R9, 0x2 ;  /* 0x0000000209a27836 */ /* 0x000fe20000000000 */
[----:B------:R-:W-:Y:S02]  /*7c80*/  ISETP.GE.AND P3, PT, R163, UR11, PT ;  /* 0x0000000ba3007c0c */ /* 0x000fe4000bf66270 */
[----:B------:R-:W-:Y:S02]  /*7c90*/  ISETP.NE.AND P6, PT, RZ, UR8, !P0 ;  /* 0x00000008ff007c0c */ /* 0x000fe4000c7c5270 */
[----:B------:R-:W-:Y:S02]  /*7ca0*/  ISETP.GE.AND P2, PT, R162, UR11, PT ;  /* 0x0000000ba2007c0c */ /* 0x000fe4000bf46270 */
[----:B------:R-:W-:Y:S02]  /*7cb0*/  ISETP.NE.AND P5, PT, RZ, UR8, !P3 ;  /* 0x00000008ff007c0c */ /* 0x000fe4000dfa5270 */
[----:B------:R-:W-:-:S03]  /*7cc0*/  ISETP.NE.AND P4, PT, RZ, UR8, !P2 ;  /* 0x00000008ff007c0c */ /* 0x000fc6000d785270 */
[----:B------:R-:W-:-:S04]  /*7cd0*/  @!P0 FMNMX R11, R11, |R219|, !PT ;  /* 0x400000db0b0b8209 */ /* 0x000fc80007800000 */
[----:B------:R-:W-:Y:S01]  /*7ce0*/  @P6 FMUL R219, R10, R219 ;  /* 0x000000db0adb6220 */ /* 0x000fe20000400000 */
[----:B------:R-:W-:Y:S02]  /*7cf0*/  ISETP.NE.AND P6, PT, RZ, UR8, PT ;  /* 0x00000008ff007c0c */ /* 0x000fe4000bfc5270 */
[----:B------:R-:W-:-:S03]  /*7d00*/  @!P2 FMNMX R11, R11, |R222|, !PT ;  /* 0x400000de0b0ba209 */ /* 0x000fc60007800000 */
[C---:B------:R-:W-:Y:S01]  /*7d10*/  @P4 FMUL R222, R10.reuse, R222 ;  /* 0x000000de0ade4220 */ /* 0x040fe20000400000 */
[-C--:B------:R-:W-:Y:S01]  /*7d20*/  @!P3 FMNMX R11, R11, |R223|.reuse, !PT ;  /* 0x400000df0b0bb209 */ /* 0x080fe20007800000 */
[----:B------:R-:W-:-:S06]  /*7d30*/  @P5 FMUL R223, R10, R223 ;  /* 0x000000df0adf5220 */ /* 0x000fcc0000400000 */
[----:B------:R-:W-:-:S07]  /*7d40*/  @P6 FMUL R221, R10, R221 ;  /* 0x000000dd0add6220 */ /* 0x000fce0000400000 */
.L_x_179:
[----:B------:R-:W-:Y:S01]  /*7d50*/  IMAD R163, R220, UR11, R9 ;  /* 0x0000000bdca37c24 */ /* 0x000fe2000f8e0209 */
[----:B------:R-:W-:Y:S01]  /*7d60*/  IADD3 R224, -R9, UR11, RZ ;  /* 0x0000000b09e07c10 */ /* 0x000fe2000fffe1ff */
[----:B------:R1:W2:Y:S01]  /*7d70*/  F2F.BF16.F32 R227, R219 ;  /* 0x000000db00e37304 */ /* 0x0002a20000202000 */
[----:B------:R-:W-:Y:S01]  /*7d80*/  BSSY B1, `(.L_x_180) ;  /* 0x0000017000017945 */ /* 0x000fe20003800000 */
[----:B0-----:R-:W-:-:S03]  /*7d90*/  IMAD.WIDE R162, R163, 0x2, R160 ;  /* 0x00000002a3a27825 */ /* 0x001fc600078e02a0 */
[----:B------:R-:W-:-:S03]  /*7da0*/  LOP3.LUT P0, RZ, R162, 0x7, RZ, 0xc0, !PT ;  /* 0x00000007a2ff7812 */ /* 0x000fc6000780c0ff */
[----:B------:R-:W0:Y:S01]  /*7db0*/  F2F.BF16.F32 R223, R223 ;  /* 0x000000df00df7304 */ /* 0x000e220000202000 */
[----:B-1----:R-:W-:Y:S01]  /*7dc0*/  IMAD R219, R213, 0x200, R9 ;  /* 0x00000200d5db7824 */ /* 0x002fe200078e0209 */
[----:B------:R-:W-:-:S04]  /*7dd0*/  ISETP.LT.U32.OR P0, PT, R224, 0x4, P0 ;  /* 0x00000004e000780c */ /* 0x000fc80000701470 */
[----:B------:R-:W-:Y:S02]  /*7de0*/  ISETP.GE.AND P5, PT, R219, UR11, PT ;  /* 0x0000000bdb007c0c */ /* 0x000fe4000bfa6270 */
[----:B------:R-:W1:Y:S08]  /*7df0*/  F2F.BF16.F32 R229, R222 ;  /* 0x000000de00e57304 */ /* 0x000e700000202000 */
[----:B------:R-:W3:Y:S01]  /*7e00*/  F2F.BF16.F32 R221, R221 ;  /* 0x000000dd00dd7304 */ /* 0x000ee20000202000 */
[----:B--2---:R-:W-:-:S04]  /*7e10*/  @!P0 IMAD.WIDE.U32 R194, R227, 0x10000, RZ ;  /* 0x00010000e3c28825 */ /* 0x004fc800078e00ff */
[----:B0-----:R-:W-:-:S05]  /*7e20*/  @!P0 IMAD.U32 R225, R223, 0x10000, RZ ;  /* 0x00010000dfe18824 */ /* 0x001fca00078e00ff */
[----:B-1----:R-:W-:Y:S02]  /*7e30*/  @!P0 LOP3.LUT R195, R195, R225, R229, 0xfe, !PT ;  /* 0x000000e1c3c38212 */ /* 0x002fe400078efee5 */
[----:B---3--:R-:W-:-:S05]  /*7e40*/  @!P0 LOP3.LUT R194, R194, R221, RZ, 0xfc, !PT ;  /* 0x000000ddc2c28212 */ /* 0x008fca00078efcff */
[----:B------:R0:W-:Y:S01]  /*7e50*/  @!P0 STG.E.64 desc[UR6][R162.64], R194 ;  /* 0x000000c2a2008986 */ /* 0x0001e2000c101b06 */
[----:B------:R-:W-:Y:S05]  /*7e60*/  @!P0 BRA `(.L_x_181) ;  /* 0x0000000000208947 */ /* 0x000fea0003800000 */
[C---:B------:R-:W-:Y:S02]  /*7e70*/  ISETP.NE.AND P2, PT, R224.reuse, RZ, PT ;  /* 0x000000ffe000720c */ /* 0x040fe40003f45270 */
[C---:B------:R-:W-:Y:S02]  /*7e80*/  ISETP.GE.U32.AND P3, PT, R224.reuse, 0x2, PT ;  /* 0x00000002e000780c */ /* 0x040fe40003f66070 */
[C---:B------:R-:W-:Y:S02]  /*7e90*/  ISETP.GE.U32.AND P4, PT, R224.reuse, 0x3, PT ;  /* 0x00000003e000780c */ /* 0x040fe40003f86070 */
[----:B------:R-:W-:-:S07]  /*7ea0*/  ISETP.GE.U32.AND P0, PT, R224, 0x4, PT ;  /* 0x00000004e000780c */ /* 0x000fce0003f06070 */
[----:B------:R1:W-:Y:S04]  /*7eb0*/  @P2 STG.E.U16 desc[UR6][R162.64], R221 ;  /* 0x000000dda2002986 */ /* 0x0003e8000c101506 */
[----:B------:R1:W-:Y:S04]  /*7ec0*/  @P3 STG.E.U16 desc[UR6][R162.64+0x2], R227 ;  /* 0x000002e3a2003986 */ /* 0x0003e8000c101506 */
[----:B------:R1:W-:Y:S04]  /*7ed0*/  @P4 STG.E.U16 desc[UR6][R162.64+0x4], R229 ;  /* 0x000004e5a2004986 */ /* 0x0003e8000c101506 */
[----:B------:R1:W-:Y:S02]  /*7ee0*/  @P0 STG.E.U16 desc[UR6][R162.64+0x6], R223 ;  /* 0x000006dfa2000986 */ /* 0x0003e4000c101506 */
.L_x_181:
[----:B------:R-:W-:Y:S05]  /*7ef0*/  BSYNC B1 ;  /* 0x0000000000017941 */ /* 0x000fea0003800000 */
.L_x_180:
[----:B------:R-:W-:Y:S05]  /*7f00*/  @P5 BRA `(.L_x_178) ;  /* 0x0000003400d85947 */ /* 0x000fea0003800000 */
[--C-:B01----:R-:W-:Y:S01]  /*7f10*/  FADD R163, R100, -R216.reuse ;  /* 0x800000d864a37221 */ /* 0x103fe20000000000 */
        /* <DEDUP_REMOVED lines=30> */
.L_x_182:
[--C-:B------:R-:W-:Y:S01]  /*8100*/  IMAD R163, R220, UR11, R219.reuse ;  /* 0x0000000bdca37c24 */ /* 0x100fe2000f8e02db */
[----:B------:R-:W-:Y:S01]  /*8110*/  IADD3 R226, -R219, UR11, RZ ;  /* 0x0000000bdbe27c10 */ /* 0x000fe2000fffe1ff */
[----:B------:R-:W0:Y:S01]  /*8120*/  F2F.BF16.F32 R227, R222 ;  /* 0x000000de00e37304 */ /* 0x000e220000202000 */
[----:B------:R-:W-:Y:S01]  /*8130*/  IMAD R219, R213, 0x200, R219 ;  /* 0x00000200d5db7824 */ /* 0x000fe200078e02db */
[----:B------:R-:W-:Y:S01]  /*8140*/  BSSY B1, `(.L_x_183) ;  /* 0x0000016000017945 */ /* 0x000fe20003800000 */
[----:B------:R-:W-:-:S03]  /*8150*/  IMAD.WIDE R162, R163, 0x2, R160 ;  /* 0x00000002a3a27825 */ /* 0x000fc600078e02a0 */
[----:B------:R-:W-:Y:S02]  /*8160*/  ISETP.GE.AND P5, PT, R219, UR11, PT ;  /* 0x0000000bdb007c0c */ /* 0x000fe4000bfa6270 */
[----:B------:R-:W-:Y:S01]  /*8170*/  LOP3.LUT P0, RZ, R162, 0x7, RZ, 0xc0, !PT ;  /* 0x00000007a2ff7812 */ /* 0x000fe2000780c0ff */
[----:B------:R-:W1:Y:S03]  /*8180*/  F2F.BF16.F32 R229, R224 ;  /* 0x000000e000e57304 */ /* 0x000e660000202000 */
[----:B------:R-:W-:-:S05]  /*8190*/  ISETP.LT.U32.OR P0, PT, R226, 0x4, P0 ;  /* 0x00000004e200780c */ /* 0x000fca0000701470 */
[----:B------:R-:W2:Y:S08]  /*81a0*/  F2F.BF16.F32 R223, R223 ;  /* 0x000000df00df7304 */ /* 0x000eb00000202000 */
[----:B------:R-:W3:Y:S01]  /*81b0*/  F2F.BF16.F32 R221, R221 ;  /* 0x000000dd00dd7304 */ /* 0x000ee20000202000 */
[----:B0-----:R-:W-:-:S04]  /*81c0*/  @!P0 IMAD.WIDE.U32 R194, R227, 0x10000, RZ ;  /* 0x00010000e3c28825 */ /* 0x001fc800078e00ff */
[----:B-1----:R-:W-:-:S05]  /*81d0*/  @!P0 IMAD.U32 R225, R229, 0x10000, RZ ;  /* 0x00010000e5e18824 */ /* 0x002fca00078e00ff */
[----:B--2---:R-:W-:Y:S02]  /*81e0*/  @!P0 LOP3.LUT R195, R195, R225, R223, 0xfe, !PT ;  /* 0x000000e1c3c38212 */ /* 0x004fe400078efedf */
        /* <DEDUP_REMOVED lines=11> */
.L_x_184:
[----:B------:R-:W-:Y:S05]  /*82a0*/  BSYNC B1 ;  /* 0x0000000000017941 */ /* 0x000fea0003800000 */
.L_x_183:
        /* <DEDUP_REMOVED lines=32> */
.L_x_185:
        /* <DEDUP_REMOVED lines=26> */
.L_x_187:
[----:B------:R-:W-:Y:S05]  /*8650*/  BSYNC B1 ;  /* 0x0000000000017941 */ /* 0x000fea0003800000 */
.L_x_186:
        /* <DEDUP_REMOVED lines=14> */
[C---:B------:R-:W-:Y:S01]  /*8740*/  IADD3 R162, R219.reuse, 0x1, RZ ;  /* 0x00000001dba27810 */ /* 0x040fe20007ffe0ff */
[----:B------:R-:W-:Y:S01]  /*8750*/  VIADD R163, R219, 0x3 ;  /* 0x00000003dba37836 */ /* 0x000fe20000000000 */
[----:B------:R-:W-:Y:S02]  /*8760*/  FMNMX R11, R11, |R221|, !PT ;  /* 0x400000dd0b0b7209 */ /* 0x000fe40007800000 */
[----:B------:R-:W-:Y:S01]  /*8770*/  ISETP.GE.AND P0, PT, R162, UR11, PT ;  /* 0x0000000ba2007c0c */ /* 0x000fe2000bf06270 */
[----:B------:R-:W-:Y:S01]  /*8780*/  VIADD R162, R219, 0x2 ;  /* 0x00000002dba27836 */ /* 0x000fe20000000000 */
[----:B------:R-:W-:Y:S02]  /*8790*/  ISETP.GE.AND P3, PT, R163, UR11, PT ;  /* 0x0000000ba3007c0c */ /* 0x000fe4000bf66270 */
[----:B------:R-:W-:Y:S02]  /*87a0*/  ISETP.NE.AND P6, PT, RZ, UR8, !P0 ;  /* 0x00000008ff007c0c */ /* 0x000fe4000c7c5270 */
[----:B------:R-:W-:-:S02]  /*87b0*/  ISETP.GE.AND P2, PT, R162, UR11, PT ;  /* 0x0000000ba2007c0c */ /* 0x000fc4000bf46270 */
        /* <DEDUP_REMOVED lines=10> */
.L_x_188:
[----:B------:R-:W-:Y:S01]  /*8860*/  IADD3 R224, -R219, UR11, RZ ;  /* 0x0000000bdbe07c10 */ /* 0x000fe2000fffe1ff */
[----:B------:R0:W1:Y:S01]  /*8870*/  F2F.BF16.F32 R223, R221 ;  /* 0x000000dd00df7304 */ /* 0x0000620000202000 */
[----:B------:R-:W-:Y:S01]  /*8880*/  IMAD R163, R220, UR11, R219 ;  /* 0x0000000bdca37c24 */ /* 0x000fe2000f8e02db */
[----:B------:R-:W-:Y:S01]  /*8890*/  BSSY B1, `(.L_x_189) ;  /* 0x0000018000017945 */ /* 0x000fe20003800000 */
[----:B------:R-:W-:-:S03]  /*88a0*/  ISETP.GE.U32.AND P2, PT, R224, 0x4, PT ;  /* 0x00000004e000780c */ /* 0x000fc60003f46070 */
[----:B------:R-:W-:Y:S01]  /*88b0*/  BSSY B2, `(.L_x_190) ;  /* 0x000000e000027945 */ /* 0x000fe20003800000 */
[----:B------:R-:W-:Y:S01]  /*88c0*/  IMAD.WIDE R162, R163, 0x2, R160 ;  /* 0x00000002a3a27825 */ /* 0x000fe200078e02a0 */
[----:B------:R0:W2:Y:S08]  /*88d0*/  F2F.BF16.F32 R225, R222 ;  /* 0x000000de00e17304 */ /* 0x0000b00000202000 */
[----:B------:R0:W3:Y:S08]  /*88e0*/  F2F.BF16.F32 R227, R194 ;  /* 0x000000c200e37304 */ /* 0x0000f00000202000 */
[----:B------:R0:W4:Y:S01]  /*88f0*/  F2F.BF16.F32 R229, R195 ;  /* 0x000000c300e57304 */ /* 0x0001220000202000 */
[----:B-12---:R-:W-:Y:S05]  /*8900*/  @!P2 BRA `(.L_x_191) ;  /* 0x000000000020a947 */ /* 0x006fea0003800000 */
[----:B------:R-:W-:-:S13]  /*8910*/  LOP3.LUT P0, RZ, R162, 0x7, RZ, 0xc0, !PT ;  /* 0x00000007a2ff7812 */ /* 0x000fda000780c0ff */
[----:B0-----:R-:W-:Y:S01]  /*8920*/  @!P0 IMAD.WIDE.U32 R194, R225, 0x10000, RZ ;  /* 0x00010000e1c28825 */ /* 0x001fe200078e00ff */
[----:B------:R-:W-:Y:S05]  /*8930*/  @!P0 BREAK B2 ;  /* 0x0000000000028942 */ /* 0x000fea0003800000 */
[----:B----4-:R-:W-:Y:S01]  /*8940*/  @!P0 IMAD.U32 R221, R229, 0x10000, RZ ;  /* 0x00010000e5dd8824 */ /* 0x010fe200078e00ff */
[----:B------:R-:W-:-:S04]  /*8950*/  @!P0 LOP3.LUT R194, R194, R223, RZ, 0xfc, !PT ;  /* 0x000000dfc2c28212 */ /* 0x000fc800078efcff */
[----:B---3--:R-:W-:-:S05]  /*8960*/  @!P0 LOP3.LUT R195, R195, R221, R227, 0xfe, !PT ;  /* 0x000000ddc3c38212 */ /* 0x008fca00078efee3 */
[----:B------:R1:W-:Y:S01]  /*8970*/  @!P0 STG.E.64 desc[UR6][R162.64], R194 ;  /* 0x000000c2a2008986 */ /* 0x0003e2000c101b06 */
[----:B------:R-:W-:Y:S05]  /*8980*/  @!P0 BRA `(.L_x_192) ;  /* 0x0000000000208947 */ /* 0x000fea0003800000 */
.L_x_191:
[----:B------:R-:W-:Y:S05]  /*8990*/  BSYNC B2 ;  /* 0x0000000000027941 */ /* 0x000fea0003800000 */
.L_x_190:
[C---:B------:R-:W-:Y:S01]  /*89a0*/  ISETP.NE.AND P0, PT, R224.reuse, RZ, PT ;  /* 0x000000ffe000720c */ /* 0x040fe20003f05270 */
[----:B----4-:R2:W-:Y:S01]  /*89b0*/  @P2 STG.E.U16 desc[UR6][R162.64+0x6], R229 ;  /* 0x000006e5a2002986 */ /* 0x0105e2000c101506 */
[C---:B------:R-:W-:Y:S02]  /*89c0*/  ISETP.GE.U32.AND P3, PT, R224.reuse, 0x2, PT ;  /* 0x00000002e000780c */ /* 0x040fe40003f66070 */
[----:B------:R-:W-:-:S09]  /*89d0*/  ISETP.GE.U32.AND P4, PT, R224, 0x3, PT ;  /* 0x00000003e000780c */ /* 0x000fd20003f86070 */
[----:B------:R2:W-:Y:S04]  /*89e0*/  @P0 STG.E.U16 desc[UR6][R162.64], R223 ;  /* 0x000000dfa2000986 */ /* 0x0005e8000c101506 */
[----:B------:R2:W-:Y:S04]  /*89f0*/  @P3 STG.E.U16 desc[UR6][R162.64+0x2], R225 ;  /* 0x000002e1a2003986 */ /* 0x0005e8000c101506 */
[----:B---3--:R2:W-:Y:S02]  /*8a00*/  @P4 STG.E.U16 desc[UR6][R162.64+0x4], R227 ;  /* 0x000004e3a2004986 */ /* 0x0085e4000c101506 */
.L_x_192:
[----:B------:R-:W-:Y:S05]  /*8a10*/  BSYNC B1 ;  /* 0x0000000000017941 */ /* 0x000fea0003800000 */
.L_x_189:
[----:B0-----:R-:W-:-:S05]  /*8a20*/  IMAD R222, R213, 0x200, R219 ;  /* 0x00000200d5de7824 */ /* 0x001fca00078e02db */
[----:B------:R-:W-:-:S13]  /*8a30*/  ISETP.GE.AND P0, PT, R222, UR11, PT ;  /* 0x0000000bde007c0c */ /* 0x000fda000bf06270 */
[----:B------:R-:W-:Y:S05]  /*8a40*/  @P0 BRA `(.L_x_178) ;  /* 0x0000002c00080947 */ /* 0x000fea0003800000 */
[--C-:B-12---:R-:W-:Y:S01]  /*8a50*/  FADD R163, R112, -R216.reuse ;  /* 0x800000d870a37221 */ /* 0x106fe20000000000 */
        /* <DEDUP_REMOVED lines=12> */
[C---:B------:R-:W-:Y:S01]  /*8b20*/  VIADD R162, R222.reuse, 0x1 ;  /* 0x00000001dea27836 */ /* 0x040fe20000000000 */
        /* <DEDUP_REMOVED lines=17> */
.L_x_193:
[----:B------:R-:W-:Y:S01]  /*8c40*/  IADD3 R224, -R222, UR11, RZ ;  /* 0x0000000bdee07c10 */ /* 0x000fe2000fffe1ff */
[----:B------:R0:W1:Y:S01]  /*8c50*/  F2F.BF16.F32 R223, R219 ;  /* 0x000000db00df7304 */ /* 0x0000620000202000 */
[----:B------:R-:W-:Y:S01]  /*8c60*/  IMAD R163, R220, UR11, R222 ;  /* 0x0000000bdca37c24 */ /* 0x000fe2000f8e02de */
[----:B------:R-:W-:Y:S01]  /*8c70*/  BSSY B1, `(.L_x_194) ;  /* 0x0000018000017945 */ /* 0x000fe20003800000 */
[----:B------:R-:W-:-:S03]  /*8c80*/  ISETP.GE.U32.AND P2, PT, R224, 0x4, PT ;  /* 0x00000004e000780c */ /* 0x000fc60003f46070 */
[----:B------:R-:W-:Y:S01]  /*8c90*/  BSSY B2, `(.L_x_195) ;  /* 0x000000e000027945 */ /* 0x000fe20003800000 */
[----:B------:R-:W-:Y:S01]  /*8ca0*/  IMAD.WIDE R162, R163, 0x2, R160 ;  /* 0x00000002a3a27825 */ /* 0x000fe200078e02a0 */
[----:B------:R-:W2:Y:S08]  /*8cb0*/  F2F.BF16.F32 R221, R221 ;  /* 0x000000dd00dd7304 */ /* 0x000eb00000202000 */
        /* <DEDUP_REMOVED lines=11> */
.L_x_196:
[----:B------:R-:W-:Y:S05]  /*8d70*/  BSYNC B2 ;  /* 0x0000000000027941 */ /* 0x000fea0003800000 */
.L_x_195:
[C---:B------:R-:W-:Y:S01]  /*8d80*/  ISETP.NE.AND P0, PT, R224.reuse, RZ, PT ;  /* 0x000000ffe000720c */ /* 0x040fe20003f05270 */
[----:B----4-:R2:W-:Y:S01]  /*8d90*/  @P2 STG.E.U16 desc[UR6][R162.64+0x6], R227 ;  /* 0x000006e3a2002986 */ /* 0x0105e2000c101506 */
[C---:B------:R-:W-:Y:S02]  /*8da0*/  ISETP.GE.U32.AND P3, PT, R224.reuse, 0x2, PT ;  /* 0x00000002e000780c */ /* 0x040fe40003f66070 */
[----:B------:R-:W-:-:S09]  /*8db0*/  ISETP.GE.U32.AND P4, PT, R224, 0x3, PT ;  /* 0x00000003e000780c */ /* 0x000fd20003f86070 */
[----:B------:R2:W-:Y:S04]  /*8dc0*/  @P0 STG.E.U16 desc[UR6][R162.64], R223 ;  /* 0x000000dfa2000986 */ /* 0x0005e8000c101506 */
[----:B------:R2:W-:Y:S04]  /*8dd0*/  @P3 STG.E.U16 desc[UR6][R162.64+0x2], R221 ;  /* 0x000002dda2003986 */ /* 0x0005e8000c101506 */
[----:B---3--:R2:W-:Y:S02]  /*8de0*/  @P4 STG.E.U16 desc[UR6][R162.64+0x4], R225 ;  /* 0x000004e1a2004986 */ /* 0x0085e4000c101506 */
.L_x_197:
[----:B------:R-:W-:Y:S05]  /*8df0*/  BSYNC B1 ;  /* 0x0000000000017941 */ /* 0x000fea0003800000 */
.L_x_194:
[----:B------:R-:W-:-:S05]  /*8e00*/  IMAD R224, R213, 0x200, R222 ;  /* 0x00000200d5e07824 */ /* 0x000fca00078e02de */
[----:B------:R-:W-:-:S13]  /*8e10*/  ISETP.GE.AND P0, PT, R224, UR11, PT ;  /* 0x0000000be0007c0c */ /* 0x000fda000bf06270 */
[----:B------:R-:W-:Y:S05]  /*8e20*/  @P0 BRA `(.L_x_178) ;  /* 0x0000002800100947 */ /* 0x000fea0003800000 */
[--C-:B-12---:R-:W-:Y:S01]  /*8e30*/  FADD R163, R116, -R216.reuse ;  /* 0x800000d874a37221 */ /* 0x106fe20000000000 */
[--C-:B0-----:R-:W-:Y:S01]  /*8e40*/  FADD R195, R117, -R216.reuse ;  /* 0x800000d875c37221 */ /* 0x101fe20000000000 */
        /* <DEDUP_REMOVED lines=29> */
.L_x_198:
[----:B------:R-:W-:Y:S01]  /*9020*/  IMAD R163, R220, UR11, R224 ;  /* 0x0000000bdca37c24 */ /* 0x000fe2000f8e02e0 */
[----:B------:R-:W-:Y:S01]  /*9030*/  IADD3 R226, -R224, UR11, RZ ;  /* 0x0000000be0e27c10 */ /* 0x000fe2000fffe1ff */
[----:B------:R0:W1:Y:S01]  /*9040*/  F2F.BF16.F32 R227, R219 ;  /* 0x000000db00e37304 */ /* 0x0000620000202000 */
[----:B------:R-:W-:Y:S01]  /*9050*/  BSSY B1, `(.L_x_199) ;  /* 0x0000017000017945 */ /* 0x000fe20003800000 */
[----:B------:R-:W-:-:S03]  /*9060*/  IMAD.WIDE R162, R163, 0x2, R160 ;  /* 0x00000002a3a27825 */ /* 0x000fc600078e02a0 */
[----:B------:R-:W-:-:S03]  /*9070*/  LOP3.LUT P0, RZ, R162, 0x7, RZ, 0xc0, !PT ;  /* 0x00000007a2ff7812 */ /* 0x000fc6000780c0ff */
[----:B------:R-:W2:Y:S01]  /*9080*/  F2F.BF16.F32 R223, R223 ;  /* 0x000000df00df7304 */ /* 0x000ea20000202000 */
[----:B0-----:R-:W-:Y:S01]  /*9090*/  IMAD R219, R213, 0x200, R224 ;  /* 0x00000200d5db7824 */ /* 0x001fe200078e02e0 */
[----:B------:R-:W-:-:S04]  /*90a0*/  ISETP.LT.U32.OR P0, PT, R226, 0x4, P0 ;  /* 0x00000004e200780c */ /* 0x000fc80000701470 */
[----:B------:R-:W-:Y:S02]  /*90b0*/  ISETP.GE.AND P5, PT, R219, UR11, PT ;  /* 0x0000000bdb007c0c */ /* 0x000fe4000bfa6270 */
[----:B------:R-:W0:Y:S08]  /*90c0*/  F2F.BF16.F32 R229, R222 ;  /* 0x000000de00e57304 */ /* 0x000e300000202000 */
[----:B------:R-:W3:Y:S01]  /*90d0*/  F2F.BF16.F32 R221, R221 ;  /* 0x000000dd00dd7304 */ /* 0x000ee20000202000 */
[----:B-1----:R-:W-:-:S04]  /*90e0*/  @!P0 IMAD.WIDE.U32 R194, R227, 0x10000, RZ ;  /* 0x00010000e3c28825 */ /* 0x002fc800078e00ff */
[----:B--2---:R-:W-:-:S05]  /*90f0*/  @!P0 IMAD.U32 R225, R223, 0x10000, RZ ;  /* 0x00010000dfe18824 */ /* 0x004fca00078e00ff */
[----:B0-----:R-:W-:Y:S02]  /*9100*/  @!P0 LOP3.LUT R195, R195, R225, R229, 0xfe, !PT ;  /* 0x000000e1c3c38212 */ /* 0x001fe400078efee5 */
        /* <DEDUP_REMOVED lines=11> */
.L_x_200:
[----:B------:R-:W-:Y:S05]  /*91c0*/  BSYNC B1 ;  /* 0x0000000000017941 */ /* 0x000fea0003800000 */
.L_x_199:
        /* <DEDUP_REMOVED lines=32> */
.L_x_201:
        /* <DEDUP_REMOVED lines=26> */
.L_x_203:
[----:B------:R-:W-:Y:S05]  /*9570*/  BSYNC B1 ;  /* 0x0000000000017941 */ /* 0x000fea0003800000 */
.L_x_202:
        /* <DEDUP_REMOVED lines=32> */
.L_x_204:
        /* <DEDUP_REMOVED lines=12> */
[----:B0-----:R-:W-:Y:S01]  /*9840*/  @!P0 IMAD.WIDE.U32 R194, R227, 0x10000, RZ ;  /* 0x00010000e3c28825 */ /* 0x001fe200078e00ff */
[----:B-1----:R-:W-:-:S04]  /*9850*/  @!P0 SHF.L.U32 R225, R229, 0x10, RZ ;  /* 0x00000010e5e18819 */ /* 0x002fc800000006ff */
        /* <DEDUP_REMOVED lines=12> */
.L_x_206:
[----:B------:R-:W-:Y:S05]  /*9920*/  BSYNC B1 ;  /* 0x0000000000017941 */ /* 0x000fea0003800000 */
.L_x_205:
        /* <DEDUP_REMOVED lines=32> */
.L_x_207:
        /* <DEDUP_REMOVED lines=26> */
.L_x_209:
[----:B------:R-:W-:Y:S05]  /*9cd0*/  BSYNC B1 ;  /* 0x0000000000017941 */ /* 0x000fea0003800000 */
.L_x_208:
        /* <DEDUP_REMOVED lines=32> */
.L_x_210:
        /* <DEDUP_REMOVED lines=26> */
.L_x_212:
[----:B------:R-:W-:Y:S05]  /*a080*/  BSYNC B1 ;  /* 0x0000000000017941 */ /* 0x000fea0003800000 */
.L_x_211:
        /* <DEDUP_REMOVED lines=32> */
.L_x_213:
        /* <DEDUP_REMOVED lines=26> */
.L_x_215:
[----:B------:R-:W-:Y:S05]  /*a430*/  BSYNC B1 ;  /* 0x0000000000017941 */ /* 0x000fea0003800000 */
.L_x_214:
        /* <DEDUP_REMOVED lines=32> */
.L_x_216:
        /* <DEDUP_REMOVED lines=26> */
.L_x_218:
[----:B------:R-:W-:Y:S05]  /*a7e0*/  BSYNC B1 ;  /* 0x0000000000017941 */ /* 0x000fea0003800000 */
.L_x_217:
        /* <DEDUP_REMOVED lines=17> */
[----:B------:R-:W-:Y:S02]  /*a900*/  ISETP.GE.AND P0, PT, R162, UR11, PT ;  /* 0x0000000ba2007c0c */ /* 0x000fe4000bf06270 */
[----:B------:R-:W-:Y:S02]  /*a910*/  IADD3 R162, R219, 0x2, RZ ;  /* 0x00000002dba27810 */ /* 0x000fe40007ffe0ff */
[----:B------:R-:W-:Y:S02]  /*a920*/  ISETP.NE.AND P6, PT, RZ, UR8, !P0 ;  /* 0x00000008ff007c0c */ /* 0x000fe4000c7c5270 */
[----:B------:R-:W-:Y:S02]  /*a930*/  ISETP.GE.AND P2, PT, R162, UR11, PT ;  /* 0x0000000ba2007c0c */ /* 0x000fe4000bf46270 */
[----:B------:R-:W-:Y:S02]  /*a940*/  ISETP.GE.AND P3, PT, R163, UR11, PT ;  /* 0x0000000ba3007c0c */ /* 0x000fe4000bf66270 */
[----:B------:R-:W-:-:S02]  /*a950*/  ISETP.NE.AND P4, PT, RZ, UR8, !P2 ;  /* 0x00000008ff007c0c */ /* 0x000fc4000d785270 */
[----:B------:R-:W-:Y:S02]  /*a960*/  ISETP.NE.AND P5, PT, RZ, UR8, !P3 ;  /* 0x00000008ff007c0c */ /* 0x000fe4000dfa5270 */
[----:B------:R-:W-:-:S03]  /*a970*/  @!P0 FMNMX R11, R11, |R222|, !PT ;  /* 0x400000de0b0b8209 */ /* 0x000fc60007800000 */
[----:B------:R-:W-:Y:S01]  /*a980*/  @P6 FMUL R222, R10, R222 ;  /* 0x000000de0ade6220 */ /* 0x000fe20000400000 */
[----:B------:R-:W-:Y:S02]  /*a990*/  ISETP.NE.AND P6, PT, RZ, UR8, PT ;  /* 0x00000008ff007c0c */ /* 0x000fe4000bfc5270 */
[----:B------:R-:W-:-:S03]  /*a9a0*/  @!P2 FMNMX R11, R11, |R223|, !PT ;  /* 0x400000df0b0ba209 */ /* 0x000fc60007800000 */
[C---:B------:R-:W-:Y:S01]  /*a9b0*/  @P4 FMUL R223, R10.reuse, R223 ;  /* 0x000000df0adf4220 */ /* 0x040fe20000400000 */
[-C--:B------:R-:W-:Y:S01]  /*a9c0*/  @!P3 FMNMX R11, R11, |R224|.reuse, !PT ;  /* 0x400000e00b0bb209 */ /* 0x080fe20007800000 */
[----:B------:R-:W-:-:S06]  /*a9d0*/  @P5 FMUL R224, R10, R224 ;  /* 0x000000e00ae05220 */ /* 0x000fcc0000400000 */
[----:B------:R-:W-:-:S07]  /*a9e0*/  @P6 FMUL R221, R10, R221 ;  /* 0x000000dd0add6220 */ /* 0x000fce0000400000 */
.L_x_219:
        /* <DEDUP_REMOVED lines=26> */
.L_x_221:
[----:B------:R-:W-:Y:S05]  /*ab90*/  BSYNC B1 ;  /* 0x0000000000017941 */ /* 0x000fea0003800000 */
.L_x_220:
        /* <DEDUP_REMOVED lines=32> */
.L_x_222:
        /* <DEDUP_REMOVED lines=26> */
.L_x_224:
[----:B------:R-:W-:Y:S05]  /*af40*/  BSYNC B1 ;  /* 0x0000000000017941 */ /* 0x000fea0003800000 */
.L_x_223:
        /* <DEDUP_REMOVED lines=32> */
.L_x_225:
        /* <DEDUP_REMOVED lines=26> */
.L_x_227:
[----:B------:R-:W-:Y:S05]  /*b2f0*/  BSYNC B1 ;  /* 0x0000000000017941 */ /* 0x000fea0003800000 */
.L_x_226:
        /* <DEDUP_REMOVED lines=8> */
[----:B------:R-:W-:Y:S02]  /*b380*/  FMUL R218, R213, R218 ;  /* 0x000000dad5da7220 */ /* 0x000fe40000400000 */
        /* <DEDUP_REMOVED lines=23> */
.L_x_228:
[----:B------:R-:W-:Y:S01]  /*b500*/  IMAD R163, R220, UR11, R219 ;  /* 0x0000000bdca37c24 */ /* 0x000fe2000f8e02db */
[----:B------:R-:W-:Y:S01]  /*b510*/  IADD3 R216, -R219, UR11, RZ ;  /* 0x0000000bdbd87c10 */ /* 0x000fe2000fffe1ff */
[----:B------:R-:W0:Y:S02]  /*b520*/  F2F.BF16.F32 R195, R195 ;  /* 0x000000c300c37304 */ /* 0x000e240000202000 */
[----:B------:R-:W-:-:S03]  /*b530*/  IMAD.WIDE R160, R163, 0x2, R160 ;  /* 0x00000002a3a07825 */ /* 0x000fc600078e02a0 */
[----:B------:R-:W-:-:S03]  /*b540*/  LOP3.LUT P0, RZ, R160, 0x7, RZ, 0xc0, !PT ;  /* 0x00000007a0ff7812 */ /* 0x000fc6000780c0ff */
[----:B------:R-:W1:Y:S01]  /*b550*/  F2F.BF16.F32 R213, R213 ;  /* 0x000000d500d57304 */ /* 0x000e620000202000 */
[----:B------:R-:W-:-:S07]  /*b560*/  ISETP.LT.U32.OR P0, PT, R216, 0x4, P0 ;  /* 0x00000004d800780c */ /* 0x000fce0000701470 */
        /* <DEDUP_REMOVED lines=16> */
.L_x_178:
[----:B------:R-:W-:Y:S05]  /*b670*/  BSYNC B0 ;  /* 0x0000000000007941 */ /* 0x000fea0003800000 */
.L_x_177:
[----:B------:R-:W-:Y:S05]  /*b680*/  WARPSYNC.ALL ;  /* 0x0000000000007948 */ /* 0x000fea0003800000 */
[----:B0--34-:R-:W0:Y:S02]  /*b690*/  LDC R160, c[0x0][0x210] ;  /* 0x00008400ffa07b82 */ /* 0x019e240000000800 */
[----:B0-----:R-:W-:-:S05]  /*b6a0*/  IMAD.IADD R5, R5, 0x1, R160 ;  /* 0x0000000105057824 */ /* 0x001fca00078e02a0 */
[----:B------:R-:W-:-:S13]  /*b6b0*/  ISETP.GE.AND P0, PT, R5, UR10, PT ;  /* 0x0000000a05007c0c */ /* 0x000fda000bf06270 */
[----:B------:R-:W-:Y:S05]  /*b6c0*/  @!P0 BRA `(.L_x_229) ;  /* 0xffffff7c00f48947 */ /* 0x000fea000383ffff */
.L_x_98:
[----:B------:R-:W-:Y:S02]  /*b6d0*/  ULDC.64 UR4, c[0x0][0x288] ;  /* 0x0000a20000047ab9 */ /* 0x000fe40000000a00 */
[----:B------:R-:W-:-:S04]  /*b6e0*/  ISETP.NE.U32.AND P0, PT, RZ, UR4, PT ;  /* 0x00000004ff007c0c */ /* 0x000fc8000bf05070 */
[----:B------:R-:W-:-:S13]  /*b6f0*/  ISETP.NE.AND.EX P0, PT, RZ, UR5, PT, P0 ;  /* 0x00000005ff007c0c */ /* 0x000fda000bf05300 */
[----:B------:R-:W-:Y:S05]  /*b700*/  @!P0 BRA `(.L_x_230) ;  /* 0x0000000000b88947 */ /* 0x000fea0003800000 */
[----:B------:R-:W0:Y:S01]  /*b710*/  SHFL.DOWN PT, R2, R11, 0x10, 0x1f ;  /* 0x0a001f000b027f89 */ /* 0x000e2200000e0000 */
[----:B------:R-:W-:Y:S01]  /*b720*/  ISETP.NE.AND P0, PT, R6, RZ, PT ;  /* 0x000000ff0600720c */ /* 0x000fe20003f05270 */
[----:B------:R-:W-:-:S12]  /*b730*/  BSSY B0, `(.L_x_231) ;  /* 0x0000025000007945 */ /* 0x000fd80003800000 */
[----:B------:R-:W3:Y:S01]  /*b740*/  @!P0 S2R R12, SR_CgaCtaId ;  /* 0x00000000000c8919 */ /* 0x000ee20000008800 */
[----:B------:R-:W-:Y:S02]  /*b750*/  @!P0 MOV R7, 0x400 ;  /* 0x0000040000078802 */ /* 0x000fe40000000f00 */
[----:B------:R-:W-:-:S03]  /*b760*/  @!P0 SHF.R.U32.HI R8, RZ, 0x3, R0 ;  /* 0x00000003ff088819 */ /* 0x000fc60000011600 */
[----:B------:R-:W-:Y:S01]  /*b770*/  @!P0 VIADD R7, R7, 0x20 ;  /* 0x0000002007078836 */ /* 0x000fe20000000000 */
[----:B0-----:R-:W-:-:S05]  /*b780*/  FMNMX R2, R2, R11, !PT ;  /* 0x0000000b02027209 */ /* 0x001fca0007800000 */
[----:B------:R-:W0:Y:S01]  /*b790*/  SHFL.DOWN PT, R3, R2, 0x8, 0x1f ;  /* 0x09001f0002037f89 */ /* 0x000e2200000e0000 */
[----:B---3--:R-:W-:Y:S02]  /*b7a0*/  @!P0 LEA R7, R12, R7, 0x18 ;  /* 0x000000070c078211 */ /* 0x008fe400078ec0ff */
[----:B0-----:R-:W-:Y:S02]  /*b7b0*/  FMNMX R3, R2, R3, !PT ;  /* 0x0000000302037209 */ /* 0x001fe40007800000 */
[----:B------:R-:W-:-:S03]  /*b7c0*/  @!P0 LOP3.LUT R2, R8, 0x1ffffffc, RZ, 0xc0, !PT ;  /* 0x1ffffffc08028812 */ /* 0x000fc600078ec0ff */
[----:B------:R-:W0:Y:S02]  /*b7d0*/  SHFL.DOWN PT, R4, R3, 0x4, 0x1f ;  /* 0x08801f0003047f89 */ /* 0x000e2400000e0000 */
[----:B------:R-:W-:Y:S01]  /*b7e0*/  @!P0 IMAD.IADD R2, R2, 0x1, R7 ;  /* 0x0000000102028824 */ /* 0x000fe200078e0207 */
[----:B0-----:R-:W-:-:S05]  /*b7f0*/  FMNMX R4, R3, R4, !PT ;  /* 0x0000000403047209 */ /* 0x001fca0007800000 */
[----:B------:R-:W0:Y:S02]  /*b800*/  SHFL.DOWN PT, R5, R4, 0x2, 0x1f ;  /* 0x08401f0004057f89 */ /* 0x000e2400000e0000 */
[----:B0-----:R-:W-:Y:S02]  /*b810*/  FMNMX R5, R4, R5, !PT ;  /* 0x0000000504057209 */ /* 0x001fe40007800000 */
[----:B------:R-:W-:-:S03]  /*b820*/  SHF.R.U32.HI R4, RZ, 0x5, R0 ;  /* 0x00000005ff047819 */ /* 0x000fc60000011600 */
[----:B------:R-:W0:Y:S02]  /*b830*/  SHFL.DOWN PT, R6, R5, 0x1, 0x1f ;  /* 0x08201f0005067f89 */ /* 0x000e2400000e0000 */
[----:B0-----:R-:W-:Y:S01]  /*b840*/  FMNMX R3, R5, R6, !PT ;  /* 0x0000000605037209 */ /* 0x001fe20007800000 */
[----:B------:R-:W-:-:S04]  /*b850*/  IMAD.MOV.U32 R5, RZ, RZ, RZ ;  /* 0x000000ffff057224 */ /* 0x000fc800078e00ff */
[----:B------:R0:W-:Y:S01]  /*b860*/  @!P0 STS [R2], R3 ;  /* 0x0000000302008388 */ /* 0x0001e20000000800 */
[----:B------:R-:W-:Y:S01]  /*b870*/  BAR.SYNC.DEFER_BLOCKING 0x0 ;  /* 0x0000000000007b1d */ /* 0x000fe20000010000 */
[----:B------:R-:W-:-:S13]  /*b880*/  ISETP.NE.AND P0, PT, R4, RZ, PT ;  /* 0x000000ff0400720c */ /* 0x000fda0003f05270 */
[----:B0-----:R-:W-:Y:S05]  /*b890*/  @P0 BRA `(.L_x_232) ;  /* 0x0000000000380947 */ /* 0x001fea0003800000 */
[----:B------:R-:W-:Y:S01]  /*b8a0*/  ISETP.GT.U32.AND P0, PT, R0, 0x3, PT ;  /* 0x000000030000780c */ /* 0x000fe20003f04070 */
[----:B------:R-:W-:-:S12]  /*b8b0*/  UMOV UR4, 0xffffffff ;  /* 0xffffffff00047882 */ /* 0x000fd80000000000 */
[----:B------:R-:W0:Y:S01]  /*b8c0*/  @!P0 S2R R3, SR_CgaCtaId ;  /* 0x0000000000038919 */ /* 0x000e220000008800 */
[----:B------:R-:W-:-:S05]  /*b8d0*/  @!P0 MOV R2, 0x400 ;  /* 0x0000040000028802 */ /* 0x000fca0000000f00 */
[----:B------:R-:W-:-:S05]  /*b8e0*/  @!P0 VIADD R2, R2, 0x20 ;  /* 0x0000002002028836 */ /* 0x000fca0000000000 */
[----:B0-----:R-:W-:Y:S01]  /*b8f0*/  @!P0 LEA R3, R3, R2, 0x18 ;  /* 0x0000000203038211 */ /* 0x001fe200078ec0ff */
[----:B------:R-:W-:-:S04]  /*b900*/  HFMA2.MMA R2, -RZ, RZ, 0, 0 ;  /* 0x00000000ff027435 */ /* 0x000fc800000001ff */
[----:B------:R-:W-:-:S06]  /*b910*/  @!P0 IMAD R3, R0, 0x4, R3 ;  /* 0x0000000400038824 */ /* 0x000fcc00078e0203 */
[----:B------:R0:W3:Y:S01]  /*b920*/  @!P0 LDS R2, [R3] ;  /* 0x0000000003028984 */ /* 0x0000e20000000800 */
[----:B------:R-:W-:Y:S05]  /*b930*/  BRA.DIV UR4, `(.L_x_233) ;  /* 0x00000002048c7947 */ /* 0x000fea000b800000 */
[----:B0--3--:R-:W0:Y:S02]  /*b940*/  SHFL.DOWN PT, R3, R2, 0x2, 0x1f ;  /* 0x08401f0002037f89 */ /* 0x009e2400000e0000 */
[----:B0-----:R-:W-:-:S05]  /*b950*/  FMNMX R3, R3, R2, !PT ;  /* 0x0000000203037209 */ /* 0x001fca0007800000 */
[----:B------:R0:W3:Y:S02]  /*b960*/  SHFL.DOWN PT, R4, R3, 0x1, 0x1f ;  /* 0x08201f0003047f89 */ /* 0x0000e400000e0000 */
.L_x_239:
[----:B---3--:R-:W-:-:S07]  /*b970*/  FMNMX R5, R3, R4, !PT ;  /* 0x0000000403057209 */ /* 0x008fce0007800000 */
.L_x_232:
[----:B------:R-:W-:Y:S05]  /*b980*/  BSYNC B0 ;  /* 0x0000000000007941 */ /* 0x000fea0003800000 */
.L_x_231:
[----:B------:R-:W-:Y:S01]  /*b990*/  ISETP.NE.AND P0, PT, R0, RZ, PT ;  /* 0x000000ff0000720c */ /* 0x000fe20003f05270 */
[----:B------:R-:W-:-:S12]  /*b9a0*/  BSSY B0, `(.L_x_230) ;  /* 0x0000004000007945 */ /* 0x000fd80003800000 */
[----:B------:R-:W-:Y:S05]  /*b9b0*/  @P0 BRA `(.L_x_234) ;  /* 0x0000000000080947 */ /* 0x000fea0003800000 */
[----:B0-----:R-:W0:Y:S02]  /*b9c0*/  LDC.64 R2, c[0x0][0x288] ;  /* 0x0000a200ff027b82 */ /* 0x001e240000000a00 */
[----:B0-----:R3:W-:Y:S02]  /*b9d0*/  REDG.E.MAX.S32.STRONG.GPU desc[UR6][R2.64], R5 ;  /* 0x000000050200798e */ /* 0x0017e4000d10e386 */
.L_x_234:
[----:B------:R-:W-:Y:S05]  /*b9e0*/  BSYNC B0 ;  /* 0x0000000000007941 */ /* 0x000fea0003800000 */
.L_x_230:
[----:B------:R-:W-:Y:S02]  /*b9f0*/  ULDC.U8 UR4, c[0x0][0x294] ;  /* 0x0000a50000047ab9 */ /* 0x000fe40000000000 */
[----:B------:R-:W-:-:S13]  /*ba00*/  ISETP.NE.AND P0, PT, RZ, UR4, PT ;  /* 0x00000004ff007c0c */ /* 0x000fda000bf05270 */
[----:B------:R-:W-:Y:S05]  /*ba10*/  @!P0 EXIT ;  /* 0x000000000000894d */ /* 0x000fea0003800000 */
[----:B------:R-:W4:Y:S01]  /*ba20*/  S2UR UR8, SR_CTAID.X ;  /* 0x00000000000879c3 */ /* 0x000f220000002500 */
[----:B------:R-:W-:Y:S02]  /*ba30*/  ULDC.64 UR4, c[0x0][0x280] ;  /* 0x0000a00000047ab9 */ /* 0x000fe40000000a00 */
[----:B------:R-:W-:Y:S02]  /*ba40*/  ISETP.EQ.U32.AND P1, PT, RZ, UR4, PT ;  /* 0x00000004ff007c0c */ /* 0x000fe4000bf22070 */
[----:B----4-:R-:W-:-:S04]  /*ba50*/  LOP3.LUT P0, RZ, R0, UR8, RZ, 0xfc, !PT ;  /* 0x0000000800ff7c12 */ /* 0x010fc8000f80fcff */
[----:B------:R-:W-:-:S13]  /*ba60*/  ISETP.EQ.OR.EX P0, PT, RZ, UR5, P0, P1 ;  /* 0x00000005ff007c0c */ /* 0x000fda0008702710 */
[----:B------:R-:W-:Y:S05]  /*ba70*/  @P0 EXIT ;  /* 0x000000000000094d */ /* 0x000fea0003800000 */
[----:B-----5:R-:W-:-:S05]  /*ba80*/  VIADD R0, R10, 0x1800000 ;  /* 0x018000000a007836 */ /* 0x020fca0000000000 */
[----:B------:R-:W-:-:S04]  /*ba90*/  LOP3.LUT R0, R0, 0x7f800000, RZ, 0xc0, !PT ;  /* 0x7f80000000007812 */ /* 0x000fc800078ec0ff */
[----:B------:R-:W-:-:S13]  /*baa0*/  ISETP.GT.U32.AND P0, PT, R0, 0x1ffffff, PT ;  /* 0x01ffffff0000780c */ /* 0x000fda0003f04070 */
[----:B------:R-:W-:Y:S05]  /*bab0*/  @P0 BRA `(.L_x_235) ;  /* 0x0000000000100947 */ /* 0x000fea0003800000 */
[----:B------:R-:W-:-:S07]  /*bac0*/  MOV R15, 0xbae0 ;  /* 0x0000bae0000f7802 */ /* 0x000fce0000000f00 */
[----:B0123--:R-:W-:Y:S05]  /*bad0*/  CALL.REL.NOINC `($__internal_0_$__cuda_sm20_rcp_rn_f32_slowpath) ;  /* 0x00000000005c7944 */ /* 0x00ffea0003c00000 */
[----:B------:R-:W-:Y:S01]  /*bae0*/  IMAD.MOV.U32 R5, RZ, RZ, R11 ;  /* 0x000000ffff057224 */ /* 0x000fe200078e000b */
[----:B------:R-:W-:Y:S06]  /*baf0*/  BRA `(.L_x_236) ;  /* 0x0000000000107947 */ /* 0x000fec0003800000 */
.L_x_235:
[----:B---3--:R-:W3:Y:S02]  /*bb00*/  MUFU.RCP R5, R10 ;  /* 0x0000000a00057308 */ /* 0x008ee40000001000 */
[----:B---3--:R-:W-:-:S04]  /*bb10*/  FFMA R0, R10, R5, -1 ;  /* 0xbf8000000a007423 */ /* 0x008fc80000000005 */
[----:B------:R-:W-:-:S04]  /*bb20*/  FADD.FTZ R0, -R0, -RZ ;  /* 0x800000ff00007221 */ /* 0x000fc80000010100 */
[----:B------:R-:W-:-:S07]  /*bb30*/  FFMA R5, R5, R0, R5 ;  /* 0x0000000005057223 */ /* 0x000fce0000000005 */
.L_x_236:
[----:B0-----:R-:W0:Y:S02]  /*bb40*/  LDC.64 R2, c[0x0][0x280] ;  /* 0x0000a000ff027b82 */ /* 0x001e240000000a00 */
[----:B0-----:R-:W-:Y:S01]  /*bb50*/  STG.E desc[UR6][R2.64], R5 ;  /* 0x0000000502007986 */ /* 0x001fe2000c101906 */
[----:B------:R-:W-:Y:S05]  /*bb60*/  EXIT ;  /* 0x000000000000794d */ /* 0x000fea0003800000 */
.L_x_233:
[----:B------:R-:W-:Y:S02]  /*bb70*/  IMAD.MOV.U32 R6, RZ, RZ, 0x2 ;  /* 0x00000002ff067424 */ /* 0x000fe400078e00ff */
[----:B------:R-:W-:Y:S02]  /*bb80*/  IMAD.MOV.U32 R7, RZ, RZ, 0x1f ;  /* 0x0000001fff077424 */ /* 0x000fe400078e00ff */
[----:B------:R-:W-:-:S07]  /*bb90*/  IMAD.MOV.U32 R5, RZ, RZ, -0x1 ;  /* 0xffffffffff057424 */ /* 0x000fce00078e00ff */
[----:B0123-5:R-:W-:Y:S05]  /*bba0*/  WARPSYNC.COLLECTIVE R5, `(.L_x_237) ;  /* 0x0000000005087348 */ /* 0x02ffea0003c00000 */
[----:B---3--:R3:W4:Y:S02]  /*bbb0*/  SHFL.DOWN P0, R4, R2, R6, R7 ;  /* 0x0800000602047389 */ /* 0x0087240000000007 */
[----:B012345:R-:W-:Y:S01]  /*bbc0*/  ENDCOLLECTIVE ;  /* 0x000000000000791b */ /* 0x03ffe20003800000 */
.L_x_237:
[----:B------:R-:W-:Y:S02]  /*bbd0*/  IMAD.MOV.U32 R6, RZ, RZ, 0x1 ;  /* 0x00000001ff067424 */ /* 0x000fe400078e00ff */
[----:B------:R-:W-:-:S05]  /*bbe0*/  IMAD.MOV.U32 R3, RZ, RZ, R4 ;  /* 0x000000ffff037224 */ /* 0x000fca00078e0004 */
[----:B------:R-:W-:-:S05]  /*bbf0*/  FMNMX R3, R3, R2, !PT ;  /* 0x0000000203037209 */ /* 0x000fca0007800000 */
[----:B------:R-:W-:-:S07]  /*bc00*/  IMAD.MOV.U32 R2, RZ, RZ, R3 ;  /* 0x000000ffff027224 */ /* 0x000fce00078e0003 */
[----:B------:R-:W-:Y:S05]  /*bc10*/  WARPSYNC.COLLECTIVE R5, `(.L_x_238) ;  /* 0x0000000005087348 */ /* 0x000fea0003c00000 */
[----:B------:R0:W1:Y:S02]  /*bc20*/  SHFL.DOWN P0, R4, R2, R6, R7 ;  /* 0x0800000602047389 */ /* 0x0000640000000007 */
[----:B01----:R-:W-:Y:S01]  /*bc30*/  ENDCOLLECTIVE ;  /* 0x000000000000791b */ /* 0x003fe20003800000 */
.L_x_238:
[----:B------:R-:W-:Y:S05]  /*bc40*/  BRA `(.L_x_239) ;  /* 0xfffffffc00487947 */ /* 0x000fea000383ffff */
        .weak           $__internal_0_$__cuda_sm20_rcp_rn_f32_slowpath
        .type           $__internal_0_$__cuda_sm20_rcp_rn_f32_slowpath,@function
        .size           $__internal_0_$__cuda_sm20_rcp_rn_f32_slowpath,(.L_x_14336 - $__internal_0_$__cuda_sm20_rcp_rn_f32_slowpath)
$__internal_0_$__cuda_sm20_rcp_rn_f32_slowpath:
[----:B------:R-:W-:-:S05]  /*bc50*/  IMAD.SHL.U32 R8, R10, 0x2, RZ ;  /* 0x000000020a087824 */ /* 0x000fca00078e00ff */
[----:B------:R-:W-:-:S04]  /*bc60*/  SHF.R.U32.HI R13, RZ, 0x18, R8 ;  /* 0x00000018ff0d7819 */ /* 0x000fc80000011608 */
[----:B------:R-:W-:-:S13]  /*bc70*/  ISETP.NE.U32.AND P0, PT, R13, RZ, PT ;  /* 0x000000ff0d00720c */ /* 0x000fda0003f05070 */
[----:B------:R-:W-:Y:S05]  /*bc80*/  @P0 BRA `(.L_x_240) ;  /* 0x0000000000280947 */ /* 0x000fea0003800000 */
[----:B------:R-:W-:-:S05]  /*bc90*/  IMAD.SHL.U32 R8, R10, 0x2, RZ ;  /* 0x000000020a087824 */ /* 0x000fca00078e00ff */
[----:B------:R-:W-:-:S13]  /*bca0*/  ISETP.NE.AND P0, PT, R8, RZ, PT ;  /* 0x000000ff0800720c */ /* 0x000fda0003f05270 */
[----:B------:R-:W-:Y:S01]  /*bcb0*/  @P0 FFMA R11, R10, 1.84467440737095516160e+19, RZ ;  /* 0x5f8000000a0b0823 */ /* 0x000fe200000000ff */
[----:B------:R-:W-:Y:S08]  /*bcc0*/  @!P0 MUFU.RCP R9, R10 ;  /* 0x0000000a00098308 */ /* 0x000ff00000001000 */
[----:B------:R-:W0:Y:S02]  /*bcd0*/  @P0 MUFU.RCP R8, R11 ;  /* 0x0000000b00080308 */ /* 0x000e240000001000 */
[----:B0-----:R-:W-:-:S04]  /*bce0*/  @P0 FFMA R12, R11, R8, -1 ;  /* 0xbf8000000b0c0423 */ /* 0x001fc80000000008 */
[----:B------:R-:W-:-:S04]  /*bcf0*/  @P0 FADD.FTZ R13, -R12, -RZ ;  /* 0x800000ff0c0d0221 */ /* 0x000fc80000010100 */
[----:B------:R-:W-:-:S04]  /*bd00*/  @P0 FFMA R8, R8, R13, R8 ;  /* 0x0000000d08080223 */ /* 0x000fc80000000008 */
[----:B------:R-:W-:Y:S01]  /*bd10*/  @P0 FFMA R9, R8, 1.84467440737095516160e+19, RZ ;  /* 0x5f80000008090823 */ /* 0x000fe200000000ff */
[----:B------:R-:W-:Y:S06]  /*bd20*/  BRA `(.L_x_241) ;  /* 0x0000000000887947 */ /* 0x000fec0003800000 */
.L_x_240:
[----:B------:R-:W-:-:S05]  /*bd30*/  VIADD R161, R13, 0xffffff03 ;  /* 0xffffff030da17836 */ /* 0x000fca0000000000 */
[----:B------:R-:W-:-:S13]  /*bd40*/  ISETP.GT.U32.AND P0, PT, R161, 0x1, PT ;  /* 0x00000001a100780c */ /* 0x000fda0003f04070 */
[----:B------:R-:W-:Y:S05]  /*bd50*/  @P0 BRA `(.L_x_242) ;  /* 0x0000000000780947 */ /* 0x000fea0003800000 */
[----:B------:R-:W-:Y:S01]  /*bd60*/  LOP3.LUT R8, R10, 0x7fffff, RZ, 0xc0, !PT ;  /* 0x007fffff0a087812 */ /* 0x000fe200078ec0ff */
[----:B------:R-:W-:-:S03]  /*bd70*/  IMAD.MOV.U32 R14, RZ, RZ, 0x3 ;  /* 0x00000003ff0e7424 */ /* 0x000fc600078e00ff */
[----:B------:R-:W-:Y:S02]  /*bd80*/  LOP3.LUT R8, R8, 0x3f800000, RZ, 0xfc, !PT ;  /* 0x3f80000008087812 */ /* 0x000fe400078efcff */
[----:B------:R-:W-:Y:S02]  /*bd90*/  SHF.L.U32 R14, R14, R161, RZ ;  /* 0x000000a10e0e7219 */ /* 0x000fe400000006ff */
[----:B------:R-:W0:Y:S02]  /*bda0*/  MUFU.RCP R9, R8 ;  /* 0x0000000800097308 */ /* 0x000e240000001000 */
[----:B0-----:R-:W-:-:S04]  /*bdb0*/  FFMA R11, R8, R9, -1 ;  /* 0xbf800000080b7423 */ /* 0x001fc80000000009 */
[----:B------:R-:W-:-:S04]  /*bdc0*/  FADD.FTZ R12, -R11, -RZ ;  /* 0x800000ff0b0c7221 */ /* 0x000fc80000010100 */
[CCC-:B------:R-:W-:Y:S01]  /*bdd0*/  FFMA.RM R11, R9.reuse, R12.reuse, R9.reuse ;  /* 0x0000000c090b7223 */ /* 0x1c0fe20000004009 */
[----:B------:R-:W-:-:S04]  /*bde0*/  FFMA.RP R12, R9, R12, R9 ;  /* 0x0000000c090c7223 */ /* 0x000fc80000008009 */
[C---:B------:R-:W-:Y:S02]  /*bdf0*/  LOP3.LUT R9, R11.reuse, 0x7fffff, RZ, 0xc0, !PT ;  /* 0x007fffff0b097812 */ /* 0x040fe400078ec0ff */
[----:B------:R-:W-:Y:S02]  /*be00*/  FSETP.NEU.FTZ.AND P0, PT, R11, R12, PT ;  /* 0x0000000c0b00720b */ /* 0x000fe40003f1d000 */
[----:B------:R-:W-:Y:S02]  /*be10*/  LOP3.LUT R9, R9, 0x800000, RZ, 0xfc, !PT ;  /* 0x0080000009097812 */ /* 0x000fe400078efcff */
[----:B------:R-:W-:Y:S02]  /*be20*/  SEL R11, RZ, 0xffffffff, !P0 ;  /* 0xffffffffff0b7807 */ /* 0x000fe40004000000 */
[----:B------:R-:W-:-:S03]  /*be30*/  LOP3.LUT R14, R14, R9, RZ, 0xc0, !PT ;  /* 0x000000090e0e7212 */ /* 0x000fc600078ec0ff */
[----:B------:R-:W-:Y:S01]  /*be40*/  IMAD.MOV R8, RZ, RZ, -R11 ;  /* 0x000000ffff087224 */ /* 0x000fe200078e0a0b */
[----:B------:R-:W-:-:S04]  /*be50*/  SHF.R.U32.HI R14, RZ, R161, R14 ;  /* 0x000000a1ff0e7219 */ /* 0x000fc8000001160e */
[----:B------:R-:W-:Y:S02]  /*be60*/  LOP3.LUT P1, RZ, R8, R161, R9, 0xf8, !PT ;  /* 0x000000a108ff7212 */ /* 0x000fe4000782f809 */
[C---:B------:R-:W-:Y:S02]  /*be70*/  LOP3.LUT P0, RZ, R14.reuse, 0x1, RZ, 0xc0, !PT ;  /* 0x000000010eff7812 */ /* 0x040fe4000780c0ff */
[----:B------:R-:W-:-:S04]  /*be80*/  LOP3.LUT P2, RZ, R14, 0x2, RZ, 0xc0, !PT ;  /* 0x000000020eff7812 */ /* 0x000fc8000784c0ff */
[----:B------:R-:W-:Y:S02]  /*be90*/  PLOP3.LUT P0, PT, P0, P1, P2, 0xe0, 0x0 ;  /* 0x000000000000781c */ /* 0x000fe40000703c20 */
[----:B------:R-:W-:Y:S02]  /*bea0*/  LOP3.LUT P1, RZ, R10, 0x7fffff, RZ, 0xc0, !PT ;  /* 0x007fffff0aff7812 */ /* 0x000fe4000782c0ff */
[----:B------:R-:W-:-:S05]  /*beb0*/  SEL R8, RZ, 0x1, !P0 ;  /* 0x00000001ff087807 */ /* 0x000fca0004000000 */
[----:B------:R-:W-:-:S05]  /*bec0*/  IMAD.MOV R8, RZ, RZ, -R8 ;  /* 0x000000ffff087224 */ /* 0x000fca00078e0a08 */
[----:B------:R-:W-:Y:S01]  /*bed0*/  ISETP.GE.AND P0, PT, R8, RZ, PT ;  /* 0x000000ff0800720c */ /* 0x000fe20003f06270 */
[----:B------:R-:W-:-:S05]  /*bee0*/  VIADD R8, R13, 0xffffff04 ;  /* 0xffffff040d087836 */ /* 0x000fca0000000000 */
[----:B------:R-:W-:-:S07]  /*bef0*/  SHF.R.U32.HI R9, RZ, R8, R9 ;  /* 0x00000008ff097219 */ /* 0x000fce0000011609 */
[----:B------:R-:W-:-:S04]  /*bf00*/  @!P0 VIADD R9, R9, 0x1 ;  /* 0x0000000109098836 */ /* 0x000fc80000000000 */
[----:B------:R-:W-:-:S05]  /*bf10*/  @!P1 IMAD.SHL.U32 R9, R9, 0x2, RZ ;  /* 0x0000000209099824 */ /* 0x000fca00078e00ff */
[----:B------:R-:W-:Y:S01]  /*bf20*/  LOP3.LUT R9, R9, 0x80000000, R10, 0xf8, !PT ;  /* 0x8000000009097812 */ /* 0x000fe200078ef80a */
[----:B------:R-:W-:Y:S06]  /*bf30*/  BRA `(.L_x_241) ;  /* 0x0000000000047947 */ /* 0x000fec0003800000 */
.L_x_242:
[----:B------:R0:W1:Y:S02]  /*bf40*/  MUFU.RCP R9, R10 ;  /* 0x0000000a00097308 */ /* 0x0000640000001000 */
.L_x_241:
[----:B-1----:R-:W-:Y:S02]  /*bf50*/  IMAD.MOV.U32 R11, RZ, RZ, R9 ;  /* 0x000000ffff0b7224 */ /* 0x002fe400078e0009 */
[----:B------:R-:W-:Y:S02]  /*bf60*/  IMAD.MOV.U32 R8, RZ, RZ, R15 ;  /* 0x000000ffff087224 */ /* 0x000fe400078e000f */
[----:B------:R-:W-:-:S04]  /*bf70*/  IMAD.MOV.U32 R9, RZ, RZ, 0x0 ;  /* 0x00000000ff097424 */ /* 0x000fc800078e00ff */
[----:B0-----:R-:W-:Y:S05]  /*bf80*/  RET.REL.NODEC R8 `(_ZN18transformer_engine13normalization21ln_fwd_general_kernelINS0_13Kernel_traitsIff13__nv_bfloat16fjLj8192ELj1ELj1ELj4ELj16ENS0_18Kernel_traits_baseILj8192EffS3_fjLj128EEEEEEEvNS0_19ForwardKernelParamsE) ;  /* 0xffffff40081c7950 */ /* 0x001fea0003c3ffff */
.L_x_243:
[----:B------:R-:W-:-:S00]  /*bf90*/  BRA `(.L_x_243) ;  /* 0xfffffffc00fc7947 */ /* 0x000fc0000383ffff */
[----:B------:R-:W-:-:S00]  /*bfa0*/  NOP ;  /* 0x0000000000007918 */ /* 0x000fc00000000000 */
        /* <DEDUP_REMOVED lines=13> */
.L_x_14336:


//--------------------- .text._ZN18transformer_engine13normalization21ln_fwd_general_kernelINS0_13Kernel_traitsI13__nv_bfloat16S3_S3_fjLj8192ELj1ELj1ELj4ELj16ENS0_18Kernel_traits_baseILj8192ES3_S3_S3_fjLj128EEEEEEEvNS0_19ForwardKernelParamsE --------------------------
	.section	.text._ZN18transformer_engine13normalization21ln_fwd_general_kernelINS0_13Kernel_traitsI13__nv_bfloat16S3_S3_fjLj8192ELj1ELj1ELj4ELj16ENS0_18Kernel_traits_baseILj8192ES3_S3_S3_fjLj128EEEEEEEvNS0_19ForwardKernelParamsE,"ax",@progbits
	.align	128
        .global         _ZN18transformer_engine13normalization21ln_fwd_general_kernelINS0_13Kernel_traitsI13__nv_bfloat16S3_S3_fjLj8192ELj1ELj1ELj4ELj16ENS0_18Kernel_traits_baseILj8192ES3_S3_S3_fjLj128EEEEEEEvNS0_19ForwardKernelParamsE
        .type           _ZN18transformer_engine13normalization21ln_fwd_general_kernelINS0_13Kernel_traitsI13__nv_bfloat16S3_S3_fjLj8192ELj1ELj1ELj4ELj16ENS0_18Kernel_traits_baseILj8192ES3_S3_S3_fjLj128EEEEEEEvNS0_19ForwardKernelParamsE,@function
        .size           _ZN18transformer_engine13normalization21ln_fwd_general_kernelINS0_13Kernel_traitsI13__nv_bfloat16S3_S3_fjLj8192ELj1ELj1ELj4ELj16ENS0_18Kernel_traits_baseILj8192ES3_S3_S3_fjLj128EEEEEEEvNS0_19ForwardKernelParamsE,(.L_x_14337 - _ZN18transformer_engine13normalization21ln_fwd_general_kernelINS0_13Kernel_traitsI13__nv_bfloat16S3_S3_fjLj8192ELj1ELj1ELj4ELj16ENS0_18Kernel_traits_baseILj8192ES3_S3_S3_fjLj128EEEEEEEvNS0_19ForwardKernelParamsE)
        .other          _ZN18transformer_engine13normalization21ln_fwd_general_kernelINS0_13Kernel_traitsI13__nv_bfloat16S3_S3_fjLj8192ELj1ELj1ELj4ELj16ENS0_18Kernel_traits_baseILj8192ES3_S3_S3_fjLj128EEEEEEEvNS0_19ForwardKernelParamsE,@"STO_CUDA_ENTRY STV_DEFAULT"
_ZN18transformer_engine13normalization21ln_fwd_general_kernelINS0_13Kernel_traitsI13__nv_bfloat16S3_S3_fjLj8192ELj1ELj1ELj4ELj16ENS0_18Kernel_traits_baseILj8192ES3_S3_S3_fjLj128EEEEEEEvNS0_19ForwardKernelParamsE:
.text._ZN18transformer_engine13normalization21ln_fwd_general_kernelINS0_13Kernel_traitsI13__nv_bfloat16S3_S3_fjLj8192ELj1ELj1ELj4ELj16ENS0_18Kernel_traits_baseILj8192ES3_S3_S3_fjLj128EEEEEEEvNS0_19ForwardKernelParamsE:
[----:B------:R-:W-:Y:S01]  /*0000*/  LDC R1, c[0x0][0x28] ;  /* 0x00000a00ff017b82 */ /* 0x000fe20000000800 */
[----:B------:R-:W-:-:S07]  /*0010*/  ULDC UR9, c[0x0][0x214] ;  /* 0x0000850000097ab9 */ /* 0x000fce0000000800 */
[----:B------:R-:W0:Y:S01]  /*0020*/  S2UR UR6, SR_CTAID.X ;  /* 0x00000000000679c3 */ /* 0x000e220000002500 */
[----:B------:R-:W1:Y:S01]  /*0030*/  I2F.U32.RP R0, UR9 ;  /* 0x0000000900007d06 */ /* 0x000e620008209000 */
[----:B------:R-:W-:Y:S01]  /*0040*/  UMOV UR4, URZ ;  /* 0x0000003f00047c82 */ /* 0x000fe20008000000 */
[----:B------:R-:W2:Y:S01]  /*0050*/  S2R R72, SR_TID.X ;  /* 0x0000000000487919 */ /* 0x000ea20000002100 */
[----:B------:R-:W-:Y:S02]  /*0060*/  UISETP.NE.U32.AND UP2, UPT, UR9, URZ, UPT ;  /* 0x0000003f0900728c */ /* 0x000fe4000bf45070 */
[----:B------:R-:W-:Y:S02]  /*0070*/  IMAD.U32 R3, RZ, RZ, UR9 ;  /* 0x00000009ff037e24 */ /* 0x000fe4000f8e00ff */
[----:B------:R-:W3:Y:S01]  /*0080*/  LDC.64 R224, c[0x0][0x240] ;  /* 0x00009000ffe07b82 */ /* 0x000ee20000000a00 */
[----:B-1----:R-:W1:Y:S02]  /*0090*/  MUFU.RCP R0, R0 ;  /* 0x0000000000007308 */ /* 0x002e640000001000 */
[----:B-1----:R-:W-:Y:S01]  /*00a0*/  VIADD R2, R0, 0xffffffe ;  /* 0x0ffffffe00027836 */ /* 0x002fe20000000000 */
[----:B--2---:R-:W-:-:S02]  /*00b0*/  SHF.R.U32.HI R62, RZ, 0x5, R72 ;  /* 0x00000005ff3e7819 */ /* 0x004fc40000011648 */
[----:B------:R-:W-:-:S03]  /*00c0*/  SHF.R.U32.HI R63, RZ, 0x7, R72 ;  /* 0x00000007ff3f7819 */ /* 0x000fc60000011648 */
[----:B------:R-:W1:Y:S01]  /*00d0*/  F2I.FTZ.U32.TRUNC.NTZ R2, R2 ;  /* 0x0000000200027305 */ /* 0x000e62000021f000 */
[----:B------:R-:W-:Y:S02]  /*00e0*/  LOP3.LUT R62, R62, 0x3, RZ, 0xc0, !PT ;  /* 0x000000033e3e7812 */ /* 0x000fe400078ec0ff */
[----:B------:R-:W-:Y:S02]  /*00f0*/  LOP3.LUT R61, R72, 0x1f, RZ, 0xc0, !PT ;  /* 0x0000001f483d7812 */ /* 0x000fe400078ec0ff */
[----:B-1----:R-:W-:-:S13]  /*0100*/  R2UR UR5, R2 ;  /* 0x00000000020572ca */ /* 0x002fda00000e0000 */
[----:B------:R-:W-:-:S04]  /*0110*/  UIADD3 UR7, URZ, -UR5, URZ ;  /* 0x800000053f077290 */ /* 0x000fc8000fffe03f */
[----:B------:R-:W-:-:S04]  /*0120*/  UIMAD UR7, UR7, UR9, URZ ;  /* 0x00000009070772a4 */ /* 0x000fc8000f8e023f */
[----:B------:R-:W-:-:S04]  /*0130*/  UIMAD.WIDE.U32 UR4, UR5, UR7, UR4 ;  /* 0x00000007050472a5 */ /* 0x000fc8000f8e0004 */
[----:B0-----:R-:W-:-:S07]  /*0140*/  UIMAD.WIDE.U32 UR4, UR5, UR6, URZ ;  /* 0x00000006050472a5 */ /* 0x001fce000f8e003f */
[----:B------:R-:W-:Y:S02]  /*0150*/  UMOV UR8, UR5 ;  /* 0x0000000500087c82 */ /* 0x000fe40008000000 */
[----:B------:R-:W-:-:S04]  /*0160*/  UIADD3 UR4, -UR8, URZ, URZ ;  /* 0x0000003f08047290 */ /* 0x000fc8000fffe13f */
[----:B------:R-:W-:-:S04]  /*0170*/  UIMAD UR4, UR9, UR4, UR6 ;  /* 0x00000004090472a4 */ /* 0x000fc8000f8e0206 */
[----:B------:R-:W-:-:S11]  /*0180*/  UISETP.GE.U32.AND UP0, UPT, UR4, UR9, UPT ;  /* 0x000000090400728c */ /* 0x000fd6000bf06070 */
[----:B------:R-:W-:Y:S02]  /*0190*/  @UP0 UIADD3 UR4, UR4, -UR9, URZ ;  /* 0x8000000904040290 */ /* 0x000fe4000fffe03f */
[----:B------:R-:W-:Y:S02]  /*01a0*/  @UP0 UIADD3 UR8, UR8, 0x1, URZ ;  /* 0x0000000108080890 */ /* 0x000fe4000fffe03f */
[----:B------:R-:W-:-:S03]  /*01b0*/  UISETP.GE.U32.AND UP1, UPT, UR4, UR9, UPT ;  /* 0x000000090400728c */ /* 0x000fc6000bf26070 */
[----:B------:R-:W-:Y:S02]  /*01c0*/  ULDC UR4, c[0x0][0x21c] ;  /* 0x0000870000047ab9 */ /* 0x000fe40000000800 */
[----:B------:R-:W-:-:S05]  /*01d0*/  I2FP.F32.S32 R152, UR4 ;  /* 0x0000000400987c45 */ /* 0x000fca0008201400 */
[----:B------:R-:W-:Y:S01]  /*01e0*/  VIADD R0, R152, 0x1800000 ;  /* 0x0180000098007836 */ /* 0x000fe20000000000 */
[----:B------:R-:W-:Y:S02]  /*01f0*/  @UP1 UIADD3 UR8, UR8, 0x1, URZ ;  /* 0x0000000108081890 */ /* 0x000fe4000fffe03f */
[----:B------:R-:W-:Y:S02]  /*0200*/  @!UP2 ULOP3.LUT UR8, URZ, UR9, URZ, 0x33, !UPT ;  /* 0x000000093f08a292 */ /* 0x000fe4000f8e333f */
[----:B------:R-:W-:Y:S02]  /*0210*/  LOP3.LUT R0, R0, 0x7f800000, RZ, 0xc0, !PT ;  /* 0x7f80000000007812 */ /* 0x000fe400078ec0ff */
[----:B------:R-:W-:Y:S02]  /*0220*/  UIADD3 UR5, -UR8, URZ, URZ ;  /* 0x0000003f08057290 */ /* 0x000fe4000fffe13f */
[----:B------:R-:W-:Y:S01]  /*0230*/  ISETP.GT.U32.AND P0, PT, R0, 0x1ffffff, PT ;  /* 0x01ffffff0000780c */ /* 0x000fe20003f04070 */
[----:B------:R-:W-:Y:S01]  /*0240*/  VIADD R2, R63, UR8 ;  /* 0x000000083f027c36 */ /* 0x000fe20008000000 */
[----:B------:R-:W-:Y:S01]  /*0250*/  UIMAD UR5, UR9, UR5, UR6 ;  /* 0x00000005090572a4 */ /* 0x000fe2000f8e0206 */
[----:B------:R-:W-:-:S02]  /*0260*/  IMAD.U32 R60, RZ, RZ, UR8 ;  /* 0x00000008ff3c7e24 */ /* 0x000fc4000f8e00ff */
[----:B------:R-:W-:Y:S02]  /*0270*/  ULDC.64 UR6, c[0x0][0x248] ;  /* 0x0000920000067ab9 */ /* 0x000fe40000000a00 */
[----:B------:R-:W-:Y:S01]  /*0280*/  UIMAD.WIDE UR6, UR8, 0x4, UR6 ;  /* 0x00000004080678a5 */ /* 0x000fe2000f8e0206 */
[----:B------:R-:W-:Y:S02]  /*0290*/  IMAD R0, R62, R3, UR5 ;  /* 0x000000053e007e24 */ /* 0x000fe4000f8e0203 */
[----:B------:R-:W-:Y:S02]  /*02a0*/  IMAD R3, R2, UR9, RZ ;  /* 0x0000000902037c24 */ /* 0x000fe4000f8e02ff */
[----:B------:R-:W-:Y:S02]  /*02b0*/  IMAD.SHL.U32 R0, R0, 0x20, RZ ;  /* 0x0000002000007824 */ /* 0x000fe400078e00ff */
[----:B---3--:R-:W-:-:S03]  /*02c0*/  IMAD.WIDE.U32 R224, R3, 0x4, R224 ;  /* 0x0000000403e07825 */ /* 0x008fc600078e00e0 */
[----:B------:R-:W-:Y:S01]  /*02d0*/  LOP3.LUT R59, R0, 0xffffffe0, R61, 0xe2, !PT ;  /* 0xffffffe0003b7812 */ /* 0x000fe200078ee23d */
[----:B------:R-:W-:Y:S06]  /*02e0*/  @P0 BRA `(.L_x_244) ;  /* 0x00000000000c0947 */ /* 0x000fec0003800000 */
[----:B------:R-:W-:-:S07]  /*02f0*/  MOV R0, 0x310 ;  /* 0x0000031000007802 */ /* 0x000fce0000000f00 */
[----:B------:R-:W-:Y:S05]  /*0300*/  CALL.REL.NOINC `($__internal_1_$__cuda_sm20_rcp_rn_f32_slowpath) ;  /* 0x000000c400187944 */ /* 0x000fea0003c00000 */
[----:B------:R-:W-:Y:S05]  /*0310*/  BRA `(.L_x_245) ;  /* 0x0000000000107947 */ /* 0x000fea0003800000 */
.L_x_244:
[----:B------:R-:W0:Y:S02]  /*0320*/  MUFU.RCP R3, R152 ;  /* 0x0000009800037308 */ /* 0x000e240000001000 */
[----:B0-----:R-:W-:-:S04]  /*0330*/  FFMA R0, R152, R3, -1 ;  /* 0xbf80000098007423 */ /* 0x001fc80000000003 */
[----:B------:R-:W-:-:S04]  /*0340*/  FADD.FTZ R0, -R0, -RZ ;  /* 0x800000ff00007221 */ /* 0x000fc80000010100 */
[----:B------:R-:W-:-:S07]  /*0350*/  FFMA R58, R3, R0, R3 ;  /* 0x00000000033a7223 */ /* 0x000fce0000000003 */
.L_x_245:
        /* <DEDUP_REMOVED lines=9> */
[----:B------:R-:W-:-:S05]  /*03f0*/  SHF.R.S32.HI R10, RZ, 0x1f, R57 ;  /* 0x0000001fff0a7819 */ /* 0x000fca0000011439 */
        /* <DEDUP_REMOVED lines=8> */
.L_x_249:
[C---:B------:R-:W-:Y:S02]  /*0480*/  ISETP.GT.U32.AND P6, PT, R16.reuse, 0x1, PT ;  /* 0x000000011000780c */ /* 0x040fe40003fc4070 */
[C---:B------:R-:W-:Y:S02]  /*0490*/  ISETP.GT.U32.AND P5, PT, R16.reuse, 0x2, PT ;  /* 0x000000021000780c */ /* 0x040fe40003fa4070 */
[C---:B------:R-:W-:Y:S02]  /*04a0*/  ISETP.GT.U32.AND P4, PT, R16.reuse, 0x3, PT ;  /* 0x000000031000780c */ /* 0x040fe40003f84070 */
[C---:B------:R-:W-:Y:S02]  /*04b0*/  ISETP.GT.U32.AND P3, PT, R16.reuse, 0x4, PT ;  /* 0x000000041000780c */ /* 0x040fe40003f64070 */
[C---:B------:R-:W-:Y:S02]  /*04c0*/  ISETP.GT.U32.AND P2, PT, R16.reuse, 0x5, PT ;  /* 0x000000051000780c */ /* 0x040fe40003f44070 */
[----:B------:R-:W-:-:S02]  /*04d0*/  ISETP.GT.U32.AND P1, PT, R16, 0x6, PT ;  /* 0x000000061000780c */ /* 0x000fc40003f24070 */
[----:B------:R-:W-:Y:S02]  /*04e0*/  ISETP.NE.AND P0, PT, R16, RZ, PT ;  /* 0x000000ff1000720c */ /* 0x000fe40003f05270 */
[----:B------:R-:W-:-:S06]  /*04f0*/  @!P6 PRMT R5, RZ, 0x7610, R5 ;  /* 0x00007610ff05e816 */ /* 0x000fcc0000000005 */
[----:B------:R-:W2:Y:S01]  /*0500*/  @P6 LDG.E.U16 R5, desc[UR12][R2.64+0x2] ;  /* 0x0000020c02056981 */ /* 0x000ea2000c1e1500 */
[----:B------:R-:W-:Y:S02]  /*0510*/  ISETP.GT.U32.AND P6, PT, R16, 0x7, PT ;  /* 0x000000071000780c */ /* 0x000fe40003fc4070 */
[----:B------:R-:W-:Y:S02]  /*0520*/  @!P5 PRMT R4, RZ, 0x7610, R4 ;  /* 0x00007610ff04d816 */ /* 0x000fe40000000004 */
[----:B------:R-:W-:Y:S01]  /*0530*/  @!P4 PRMT R7, RZ, 0x7610, R7 ;  /* 0x00007610ff07c816 */ /* 0x000fe20000000007 */
[----:B------:R-:W2:Y:S01]  /*0540*/  @P0 LDG.E.U16 R0, desc[UR12][R2.64] ;  /* 0x0000000c02000981 */ /* 0x000ea2000c1e1500 */
[----:B------:R-:W-:Y:S02]  /*0550*/  @!P3 PRMT R6, RZ, 0x7610, R6 ;  /* 0x00007610ff06b816 */ /* 0x000fe40000000006 */
[----:B------:R-:W-:Y:S01]  /*0560*/  @!P2 PRMT R9, RZ, 0x7610, R9 ;  /* 0x00007610ff09a816 */ /* 0x000fe20000000009 */
[----:B------:R-:W3:Y:S01]  /*0570*/  @P5 LDG.E.U16 R4, desc[UR12][R2.64+0x4] ;  /* 0x0000040c02045981 */ /* 0x000ee2000c1e1500 */
[----:B------:R-:W-:-:S03]  /*0580*/  @!P1 PRMT R8, RZ, 0x7610, R8 ;  /* 0x00007610ff089816 */ /* 0x000fc60000000008 */
[----:B------:R-:W-:Y:S01]  /*0590*/  @!P6 PRMT R11, RZ, 0x7610, R11 ;  /* 0x00007610ff0be816 */ /* 0x000fe2000000000b */
[----:B------:R-:W3:Y:S04]  /*05a0*/  @P4 LDG.E.U16 R7, desc[UR12][R2.64+0x6] ;  /* 0x0000060c02074981 */ /* 0x000ee8000c1e1500 */
[----:B------:R-:W4:Y:S04]  /*05b0*/  @P3 LDG.E.U16 R6, desc[UR12][R2.64+0x8] ;  /* 0x0000080c02063981 */ /* 0x000f28000c1e1500 */
[----:B------:R-:W4:Y:S04]  /*05c0*/  @P2 LDG.E.U16 R9, desc[UR12][R2.64+0xa] ;  /* 0x00000a0c02092981 */ /* 0x000f28000c1e1500 */
[----:B------:R-:W5:Y:S04]  /*05d0*/  @P1 LDG.E.U16 R8, desc[UR12][R2.64+0xc] ;  /* 0x00000c0c02081981 */ /* 0x000f68000c1e1500 */
[----:B------:R-:W5:Y:S01]  /*05e0*/  @P6 LDG.E.U16 R11, desc[UR12][R2.64+0xe] ;  /* 0x00000e0c020b6981 */ /* 0x000f62000c1e1500 */
[----:B------:R-:W-:-:S04]  /*05f0*/  @!P0 PRMT R0, RZ, 0x7610, R0 ;  /* 0x00007610ff008816 */ /* 0x000fc80000000000 */
[----:B--2---:R-:W-:Y:S02]  /*0600*/  PRMT R12, R0, 0x5410, R5 ;  /* 0x00005410000c7816 */ /* 0x004fe40000000005 */
[----:B---3--:R-:W-:Y:S02]  /*0610*/  PRMT R13, R4, 0x5410, R7 ;  /* 0x00005410040d7816 */ /* 0x008fe40000000007 */
[----:B----4-:R-:W-:Y:S02]  /*0620*/  PRMT R14, R6, 0x5410, R9 ;  /* 0x00005410060e7816 */ /* 0x010fe40000000009 */
[----:B-----5:R-:W-:-:S07]  /*0630*/  PRMT R15, R8, 0x5410, R11 ;  /* 0x00005410080f7816 */ /* 0x020fce000000000b */
.L_x_250:
[----:B------:R-:W-:Y:S05]  /*0640*/  BSYNC B1 ;  /* 0x0000000000017941 */ /* 0x000fea0003800000 */
.L_x_248:
[----:B------:R-:W0:Y:S01]  /*0650*/  LDC.64 R68, c[0x0][0x260] ;  /* 0x00009800ff447b82 */ /* 0x000e220000000a00 */
        /* <DEDUP_REMOVED lines=8> */
.L_x_252:
        /* <DEDUP_REMOVED lines=21> */
[----:B------:R-:W4:Y:S04]  /*0830*/  @P1 LDG.E.U16 R8, desc[UR12][R2.64+0xc] ;  /* 0x00000c0c02081981 */ /* 0x000f28000c1e1500 */
[----:B------:R-:W4:Y:S01]  /*0840*/  @P6 LDG.E.U16 R11, desc[UR12][R2.64+0xe] ;  /* 0x00000e0c020b6981 */ /* 0x000f22000c1e1500 */
[----:B------:R-:W-:-:S04]  /*0850*/  @!P0 PRMT R0, RZ, 0x7610, R0 ;  /* 0x00007610ff008816 */ /* 0x000fc80000000000 */
[----:B--2---:R-:W-:Y:S02]  /*0860*/  PRMT R16, R0, 0x5410, R5 ;  /* 0x0000541000107816 */ /* 0x004fe40000000005 */
[----:B---3--:R-:W-:Y:S02]  /*0870*/  PRMT R17, R4, 0x5410, R7 ;  /* 0x0000541004117816 */ /* 0x008fe40000000007 */
[----:B----4-:R-:W-:Y:S02]  /*0880*/  PRMT R18, R6, 0x5410, R9 ;  /* 0x0000541006127816 */ /* 0x010fe40000000009 */
[----:B------:R-:W-:-:S07]  /*0890*/  PRMT R19, R8, 0x5410, R11 ;  /* 0x0000541008137816 */ /* 0x000fce000000000b */
.L_x_253:
[----:B------:R-:W-:Y:S05]  /*08a0*/  BSYNC B1 ;  /* 0x0000000000017941 */ /* 0x000fea0003800000 */
.L_x_251:
[----:B------:R-:W1:Y:S01]  /*08b0*/  LDC R0, c[0x0][0x214] ;  /* 0x00008500ff007b82 */ /* 0x000e620000000800 */
[C---:B-----5:R-:W-:Y:S01]  /*08c0*/  PRMT R149, R12.reuse, 0x7632, R149 ;  /* 0x000076320c957816 */ /* 0x060fe20000000095 */
[----:B------:R-:W-:Y:S01]  /*08d0*/  IMAD.U32 R151, R12, 0x10000, RZ ;  /* 0x000100000c977824 */ /* 0x000fe200078e00ff */
[C---:B------:R-:W-:Y:S01]  /*08e0*/  PRMT R146, R13.reuse, 0x7632, R146 ;  /* 0x000076320d927816 */ /* 0x040fe20000000092 */
        /* <DEDUP_REMOVED lines=12> */
[----:B------:R-:W-:-:S02]  /*09b0*/  IMAD.U32 R53, R19, 0x10000, RZ ;  /* 0x0001000013357824 */ /* 0x000fc400078e00ff */
[----:B------:R-:W-:Y:S02]  /*09c0*/  IMAD.U32 R149, R149, 0x10000, RZ ;  /* 0x0001000095957824 */ /* 0x000fe400078e00ff */
[----:B------:R-:W-:Y:S02]  /*09d0*/  IMAD.U32 R146, R146, 0x10000, RZ ;  /* 0x0001000092927824 */ /* 0x000fe400078e00ff */
[----:B------:R-:W-:Y:S02]  /*09e0*/  IMAD.U32 R145, R145, 0x10000, RZ ;  /* 0x0001000091917824 */ /* 0x000fe400078e00ff */
[----:B-1----:R-:W-:Y:S02]  /*09f0*/  IMAD R5, R0, 0x400, R57 ;  /* 0x0000040000057824 */ /* 0x002fe400078e0239 */
[----:B------:R-:W-:Y:S02]  /*0a00*/  IMAD.U32 R142, R142, 0x10000, RZ ;  /* 0x000100008e8e7824 */ /* 0x000fe400078e00ff */
[----:B------:R-:W-:Y:S01]  /*0a10*/  IMAD.U32 R52, R52, 0x10000, RZ ;  /* 0x0001000034347824 */ /* 0x000fe200078e00ff */
[----:B------:R-:W-:Y:S01]  /*0a20*/  ISETP.GE.AND P0, PT, R5, UR8, PT ;  /* 0x0000000805007c0c */ /* 0x000fe2000bf06270 */
[----:B------:R-:W-:-:S02]  /*0a30*/  IMAD.U32 R51, R51, 0x10000, RZ ;  /* 0x0001000033337824 */ /* 0x000fc400078e00ff */
[----:B------:R-:W-:Y:S02]  /*0a40*/  IMAD.U32 R50, R50, 0x10000, RZ ;  /* 0x0001000032327824 */ /* 0x000fe400078e00ff */
[----:B------:R-:W-:-:S08]  /*0a50*/  IMAD.U32 R49, R49, 0x10000, RZ ;  /* 0x0001000031317824 */ /* 0x000fd000078e00ff */
[----:B------:R-:W-:Y:S05]  /*0a60*/  @P0 BRA `(.L_x_247) ;  /* 0x0000002c00380947 */ /* 0x000fea0003800000 */
[C---:B0-----:R-:W-:Y:S01]  /*0a70*/  IMAD.U32 R2, R5.reuse, 0x2, R74 ;  /* 0x0000000205027824 */ /* 0x041fe200078e004a */
[C---:B------:R-:W-:Y:S01]  /*0a80*/  IADD3 R14, -R5.reuse, UR8, RZ ;  /* 0x00000008050e7c10 */ /* 0x040fe2000fffe1ff */
[----:B------:R-:W-:Y:S01]  /*0a90*/  BSSY B1, `(.L_x_254) ;  /* 0x0000024000017945 */ /* 0x000fe20003800000 */
[----:B------:R-:W-:Y:S02]  /*0aa0*/  SHF.R.S32.HI R12, RZ, 0x1f, R5 ;  /* 0x0000001fff0c7819 */ /* 0x000fe40000011405 */
[----:B------:R-:W-:Y:S01]  /*0ab0*/  LOP3.LUT P0, RZ, R2, 0xf, RZ, 0xc0, !PT ;  /* 0x0000000f02ff7812 */ /* 0x000fe2000780c0ff */
[----:B------:R-:W-:-:S03]  /*0ac0*/  IMAD.WIDE R2, R5, 0x2, R70 ;  /* 0x0000000205027825 */ /* 0x000fc600078e0246 */
[----:B------:R-:W-:-:S13]  /*0ad0*/  ISETP.LT.U32.OR P0, PT, R14, 0x8, P0 ;  /* 0x000000080e00780c */ /* 0x000fda0000701470 */
[----:B------:R-:W-:Y:S05]  /*0ae0*/  @P0 BRA `(.L_x_255) ;  /* 0x0000000000080947 */ /* 0x000fea0003800000 */
[----:B------:R0:W5:Y:S01]  /*0af0*/  LDG.E.128 R16, desc[UR12][R2.64] ;  /* 0x0000000c02107981 */ /* 0x000162000c1e1d00 */
[----:B------:R-:W-:Y:S05]  /*0b00*/  BRA `(.L_x_256) ;  /* 0x0000000000707947 */ /* 0x000fea0003800000 */
.L_x_255:
        /* <DEDUP_REMOVED lines=28> */
.L_x_256:
[----:B------:R-:W-:Y:S05]  /*0cd0*/  BSYNC B1 ;  /* 0x0000000000017941 */ /* 0x000fea0003800000 */
.L_x_254:
[C---:B0-----:R-:W-:Y:S01]  /*0ce0*/  LEA R2, P1, R5.reuse, R68, 0x1 ;  /* 0x0000004405027211 */ /* 0x041fe200078208ff */
[----:B------:R-:W-:Y:S03]  /*0cf0*/  BSSY B1, `(.L_x_257) ;  /* 0x0000023000017945 */ /* 0x000fe60003800000 */
[----:B------:R-:W-:Y:S02]  /*0d00*/  LOP3.LUT P0, RZ, R2, 0xf, RZ, 0xc0, !PT ;  /* 0x0000000f02ff7812 */ /* 0x000fe4000780c0ff */
[----:B------:R-:W-:Y:S02]  /*0d10*/  LEA.HI.X R3, R5, R69, R12, 0x1, P1 ;  /* 0x0000004505037211 */ /* 0x000fe400008f0c0c */
[----:B------:R-:W-:-:S13]  /*0d20*/  ISETP.LT.U32.OR P0, PT, R14, 0x8, P0 ;  /* 0x000000080e00780c */ /* 0x000fda0000701470 */
[----:B------:R-:W-:Y:S05]  /*0d30*/  @P0 BRA `(.L_x_258) ;  /* 0x0000000000080947 */ /* 0x000fea0003800000 */
[----:B------:R0:W5:Y:S01]  /*0d40*/  LDG.E.128 R20, desc[UR12][R2.64] ;  /* 0x0000000c02147981 */ /* 0x000162000c1e1d00 */
[----:B------:R-:W-:Y:S05]  /*0d50*/  BRA `(.L_x_259) ;  /* 0x0000000000707947 */ /* 0x000fea0003800000 */
.L_x_258:
        /* <DEDUP_REMOVED lines=28> */
.L_x_259:
[----:B------:R-:W-:Y:S05]  /*0f20*/  BSYNC B1 ;  /* 0x0000000000017941 */ /* 0x000fea0003800000 */
.L_x_257:
[----:B0-----:R-:W-:Y:S01]  /*0f30*/  IMAD R3, R0, 0x400, R5 ;  /* 0x0000040000037824 */ /* 0x001fe200078e0205 */
[C---:B-----5:R-:W-:Y:S01]  /*0f40*/  PRMT R141, R16.reuse, 0x7632, R141 ;  /* 0x00007632108d7816 */ /* 0x060fe2000000008d */
[----:B------:R-:W-:Y:S01]  /*0f50*/  IMAD.U32 R143, R16, 0x10000, RZ ;  /* 0x00010000108f7824 */ /* 0x000fe200078e00ff */
[C---:B------:R-:W-:Y:S01]  /*0f60*/  PRMT R138, R17.reuse, 0x7632, R138 ;  /* 0x00007632118a7816 */ /* 0x040fe2000000008a */
[----:B------:R-:W-:Y:S01]  /*0f70*/  IMAD.U32 R140, R17, 0x10000, RZ ;  /* 0x00010000118c7824 */ /* 0x000fe200078e00ff */
[----:B------:R-:W-:Y:S01]  /*0f80*/  ISETP.GE.AND P0, PT, R3, UR8, PT ;  /* 0x0000000803007c0c */ /* 0x000fe2000bf06270 */
[C---:B------:R-:W-:Y:S01]  /*0f90*/  IMAD.U32 R139, R18.reuse, 0x10000, RZ ;  /* 0x00010000128b7824 */ /* 0x040fe200078e00ff */
[----:B------:R-:W-:Y:S01]  /*0fa0*/  PRMT R137, R18, 0x7632, R137 ;  /* 0x0000763212897816 */ /* 0x000fe20000000089 */
        /* <DEDUP_REMOVED lines=10> */
[----:B------:R-:W-:-:S02]  /*1050*/  IMAD.U32 R141, R141, 0x10000, RZ ;  /* 0x000100008d8d7824 */ /* 0x000fc400078e00ff */
[----:B------:R-:W-:Y:S02]  /*1060*/  IMAD.U32 R138, R138, 0x10000, RZ ;  /* 0x000100008a8a7824 */ /* 0x000fe400078e00ff */
[----:B------:R-:W-:Y:S02]  /*1070*/  IMAD.U32 R137, R137, 0x10000, RZ ;  /* 0x0001000089897824 */ /* 0x000fe400078e00ff */
[----:B------:R-:W-:Y:S02]  /*1080*/  IMAD.U32 R134, R134, 0x10000, RZ ;  /* 0x0001000086867824 */ /* 0x000fe400078e00ff */
[----:B------:R-:W-:Y:S02]  /*1090*/  IMAD.U32 R44, R44, 0x10000, RZ ;  /* 0x000100002c2c7824 */ /* 0x000fe400078e00ff */
[----:B------:R-:W-:Y:S02]  /*10a0*/  IMAD.U32 R43, R43, 0x10000, RZ ;  /* 0x000100002b2b7824 */ /* 0x000fe400078e00ff */
[----:B------:R-:W-:-:S02]  /*10b0*/  IMAD.U32 R42, R42, 0x10000, RZ ;  /* 0x000100002a2a7824 */ /* 0x000fc400078e00ff */
[----:B------:R-:W-:Y:S01]  /*10c0*/  IMAD.U32 R41, R41, 0x10000, RZ ;  /* 0x0001000029297824 */ /* 0x000fe200078e00ff */
[----:B------:R-:W-:Y:S06]  /*10d0*/  @P0 BRA `(.L_x_247) ;  /* 0x00000024009c0947 */ /* 0x000fec0003800000 */
[C---:B------:R-:W-:Y:S01]  /*10e0*/  IMAD.U32 R2, R3.reuse, 0x2, R74 ;  /* 0x0000000203027824 */ /* 0x040fe200078e004a */
[C---:B------:R-:W-:Y:S01]  /*10f0*/  IADD3 R14, -R3.reuse, UR8, RZ ;  /* 0x00000008030e7c10 */ /* 0x040fe2000fffe1ff */
[----:B------:R-:W-:Y:S01]  /*1100*/  BSSY B1, `(.L_x_260) ;  /* 0x0000024000017945 */ /* 0x000fe20003800000 */
[----:B------:R-:W-:Y:S01]  /*1110*/  SHF.R.S32.HI R12, RZ, 0x1f, R3 ;  /* 0x0000001fff0c7819 */ /* 0x000fe20000011403 */
[----:B------:R-:W-:Y:S01]  /*1120*/  IMAD.WIDE R4, R3, 0x2, R70 ;  /* 0x0000000203047825 */ /* 0x000fe200078e0246 */
[----:B------:R-:W-:-:S04]  /*1130*/  LOP3.LUT P0, RZ, R2, 0xf, RZ, 0xc0, !PT ;  /* 0x0000000f02ff7812 */ /* 0x000fc8000780c0ff */
[----:B------:R-:W-:-:S13]  /*1140*/  ISETP.LT.U32.OR P0, PT, R14, 0x8, P0 ;  /* 0x000000080e00780c */ /* 0x000fda0000701470 */
[----:B------:R-:W-:Y:S05]  /*1150*/  @P0 BRA `(.L_x_261) ;  /* 0x0000000000080947 */ /* 0x000fea0003800000 */
[----:B------:R-:W5:Y:S01]  /*1160*/  LDG.E.128 R4, desc[UR12][R4.64] ;  /* 0x0000000c04047981 */ /* 0x000f62000c1e1d00 */
[----:B------:R-:W-:Y:S05]  /*1170*/  BRA `(.L_x_262) ;  /* 0x0000000000707947 */ /* 0x000fea0003800000 */
.L_x_261:
        /* <DEDUP_REMOVED lines=22> */
[----:B------:R2:W5:Y:S01]  /*12e0*/  @P6 LDG.E.U16 R13, desc[UR12][R4.64+0xe] ;  /* 0x00000e0c040d6981 */ /* 0x000562000c1e1500 */
[----:B------:R-:W-:-:S04]  /*12f0*/  @!P0 PRMT R2, RZ, 0x7610, R2 ;  /* 0x00007610ff028816 */ /* 0x000fc80000000002 */
[----:B--2---:R-:W-:Y:S02]  /*1300*/  PRMT R4, R2, 0x5410, R7 ;  /* 0x0000541002047816 */ /* 0x004fe40000000007 */
[----:B---3--:R-:W-:Y:S02]  /*1310*/  PRMT R5, R6, 0x5410, R9 ;  /* 0x0000541006057816 */ /* 0x008fe40000000009 */
[----:B----4-:R-:W-:Y:S02]  /*1320*/  PRMT R6, R8, 0x5410, R11 ;  /* 0x0000541008067816 */ /* 0x010fe4000000000b */
[----:B-----5:R-:W-:-:S07]  /*1330*/  PRMT R7, R10, 0x5410, R13 ;  /* 0x000054100a077816 */ /* 0x020fce000000000d */
.L_x_262:
[----:B------:R-:W-:Y:S05]  /*1340*/  BSYNC B1 ;  /* 0x0000000000017941 */ /* 0x000fea0003800000 */
.L_x_260:
[C---:B------:R-:W-:Y:S01]  /*1350*/  LEA R8, P1, R3.reuse, R68, 0x1 ;  /* 0x0000004403087211 */ /* 0x040fe200078208ff */
[----:B------:R-:W-:Y:S03]  /*1360*/  BSSY B1, `(.L_x_263) ;  /* 0x0000023000017945 */ /* 0x000fe60003800000 */
[----:B------:R-:W-:Y:S02]  /*1370*/  LOP3.LUT P0, RZ, R8, 0xf, RZ, 0xc0, !PT ;  /* 0x0000000f08ff7812 */ /* 0x000fe4000780c0ff */
[----:B------:R-:W-:Y:S02]  /*1380*/  LEA.HI.X R9, R3, R69, R12, 0x1, P1 ;  /* 0x0000004503097211 */ /* 0x000fe400008f0c0c */
[----:B------:R-:W-:-:S13]  /*1390*/  ISETP.LT.U32.OR P0, PT, R14, 0x8, P0 ;  /* 0x000000080e00780c */ /* 0x000fda0000701470 */
[----:B------:R-:W-:Y:S05]  /*13a0*/  @P0 BRA `(.L_x_264) ;  /* 0x0000000000080947 */ /* 0x000fea0003800000 */
[----:B------:R-:W5:Y:S01]  /*13b0*/  LDG.E.128 R8, desc[UR12][R8.64] ;  /* 0x0000000c08087981 */ /* 0x000f62000c1e1d00 */
[----:B------:R-:W-:Y:S05]  /*13c0*/  BRA `(.L_x_265) ;  /* 0x0000000000707947 */ /* 0x000fea0003800000 */
.L_x_264:
        /* <DEDUP_REMOVED lines=22> */
[----:B------:R2:W4:Y:S01]  /*1530*/  @P6 LDG.E.U16 R17, desc[UR12][R8.64+0xe] ;  /* 0x00000e0c08116981 */ /* 0x000522000c1e1500 */
[----:B------:R-:W-:-:S04]  /*1540*/  @!P0 PRMT R2, RZ, 0x7610, R2 ;  /* 0x00007610ff028816 */ /* 0x000fc80000000002 */
[----:B--2---:R-:W-:Y:S02]  /*1550*/  PRMT R8, R2, 0x5410, R11 ;  /* 0x0000541002087816 */ /* 0x004fe4000000000b */
[----:B---3--:R-:W-:Y:S02]  /*1560*/  PRMT R9, R10, 0x5410, R13 ;  /* 0x000054100a097816 */ /* 0x008fe4000000000d */
[----:B----4-:R-:W-:Y:S02]  /*1570*/  PRMT R10, R12, 0x5410, R15 ;  /* 0x000054100c0a7816 */ /* 0x010fe4000000000f */
[----:B------:R-:W-:-:S07]  /*1580*/  PRMT R11, R14, 0x5410, R17 ;  /* 0x000054100e0b7816 */ /* 0x000fce0000000011 */
.L_x_265:
[----:B------:R-:W-:Y:S05]  /*1590*/  BSYNC B1 ;  /* 0x0000000000017941 */ /* 0x000fea0003800000 */
.L_x_263:
[----:B------:R-:W-:Y:S01]  /*15a0*/  IMAD R3, R0, 0x400, R3 ;  /* 0x0000040000037824 */ /* 0x000fe200078e0203 */
        /* <DEDUP_REMOVED lines=36> */
.L_x_267:
        /* <DEDUP_REMOVED lines=28> */
.L_x_268:
[----:B------:R-:W-:Y:S05]  /*19b0*/  BSYNC B1 ;  /* 0x0000000000017941 */ /* 0x000fea0003800000 */
.L_x_266:
        /* <DEDUP_REMOVED lines=8> */
.L_x_270:
        /* <DEDUP_REMOVED lines=28> */
.L_x_271:
[----:B------:R-:W-:Y:S05]  /*1c00*/  BSYNC B1 ;  /* 0x0000000000017941 */ /* 0x000fea0003800000 */
.L_x_269:
        /* <DEDUP_REMOVED lines=37> */
.L_x_273:
        /* <DEDUP_REMOVED lines=28> */
.L_x_274:
[----:B------:R-:W-:Y:S05]  /*2020*/  BSYNC B1 ;  /* 0x0000000000017941 */ /* 0x000fea0003800000 */
.L_x_272:
        /* <DEDUP_REMOVED lines=8> */
.L_x_276:
        /* <DEDUP_REMOVED lines=28> */
.L_x_277:
[----:B------:R-:W-:Y:S05]  /*2270*/  BSYNC B1 ;  /* 0x0000000000017941 */ /* 0x000fea0003800000 */
.L_x_275:
        /* <DEDUP_REMOVED lines=37> */
.L_x_279:
        /* <DEDUP_REMOVED lines=28> */
.L_x_280:
[----:B------:R-:W-:Y:S05]  /*2690*/  BSYNC B1 ;  /* 0x0000000000017941 */ /* 0x000fea0003800000 */
.L_x_278:
        /* <DEDUP_REMOVED lines=8> */
.L_x_282:
        /* <DEDUP_REMOVED lines=28> */
.L_x_283:
[----:B------:R-:W-:Y:S05]  /*28e0*/  BSYNC B1 ;  /* 0x0000000000017941 */ /* 0x000fea0003800000 */
.L_x_281:
        /* <DEDUP_REMOVED lines=37> */
.L_x_285:
        /* <DEDUP_REMOVED lines=28> */
.L_x_286:
[----:B------:R-:W-:Y:S05]  /*2d00*/  BSYNC B1 ;  /* 0x0000000000017941 */ /* 0x000fea0003800000 */
.L_x_284:
        /* <DEDUP_REMOVED lines=8> */
.L_x_288:
        /* <DEDUP_REMOVED lines=28> */
.L_x_289:
[----:B------:R-:W-:Y:S05]  /*2f50*/  BSYNC B1 ;  /* 0x0000000000017941 */ /* 0x000fea0003800000 */
.L_x_287:
        /* <DEDUP_REMOVED lines=30> */
[----:B------:R-:W-:Y:S01]  /*3140*/  IMAD.WIDE R64, R73, 0x2, R70 ;  /* 0x0000000249407825 */ /* 0x000fe200078e0246 */
[----:B------:R-:W-:Y:S02]  /*3150*/  SHF.R.S32.HI R78, RZ, 0x1f, R73 ;  /* 0x0000001fff4e7819 */ /* 0x000fe40000011449 */
[----:B------:R-:W-:-:S04]  /*3160*/  LOP3.LUT P0, RZ, R74, 0xf, RZ, 0xc0, !PT ;  /* 0x0000000f4aff7812 */ /* 0x000fc8000780c0ff */
[----:B------:R-:W-:-:S13]  /*3170*/  ISETP.LT.U32.OR P0, PT, R79, 0x8, P0 ;  /* 0x000000084f00780c */ /* 0x000fda0000701470 */
[----:B------:R-:W-:Y:S05]  /*3180*/  @P0 BRA `(.L_x_291) ;  /* 0x0000000000080947 */ /* 0x000fea0003800000 */
[----:B------:R-:W5:Y:S01]  /*3190*/  LDG.E.128 R64, desc[UR12][R64.64] ;  /* 0x0000000c40407981 */ /* 0x000f62000c1e1d00 */
[----:B------:R-:W-:Y:S05]  /*31a0*/  BRA `(.L_x_292) ;  /* 0x0000000000707947 */ /* 0x000fea0003800000 */
.L_x_291:
        /* <DEDUP_REMOVED lines=28> */
.L_x_292:
[----:B------:R-:W-:Y:S05]  /*3370*/  BSYNC B1 ;  /* 0x0000000000017941 */ /* 0x000fea0003800000 */
.L_x_290:
        /* <DEDUP_REMOVED lines=8> */
.L_x_294:
        /* <DEDUP_REMOVED lines=28> */
.L_x_295:
[----:B------:R-:W-:Y:S05]  /*35c0*/  BSYNC B1 ;  /* 0x0000000000017941 */ /* 0x000fea0003800000 */
.L_x_293:
        /* <DEDUP_REMOVED lines=19> */
[----:B------:R-:W-:Y:S02]  /*3700*/  IMAD.U32 R83, R83, 0x10000, RZ ;  /* 0x0001000053537824 */ /* 0x000fe400078e00ff */
[----:B------:R-:W-:Y:S02]  /*3710*/  IMAD.U32 R160, R160, 0x10000, RZ ;  /* 0x00010000a0a07824 */ /* 0x000fe400078e00ff */
[----:B------:R-:W-:-:S02]  /*3720*/  IMAD.U32 R158, R158, 0x10000, RZ ;  /* 0x000100009e9e7824 */ /* 0x000fc400078e00ff */
[----:B------:R-:W-:Y:S02]  /*3730*/  IMAD.U32 R156, R156, 0x10000, RZ ;  /* 0x000100009c9c7824 */ /* 0x000fe400078e00ff */
[----:B------:R-:W-:-:S07]  /*3740*/  IMAD.U32 R154, R154, 0x10000, RZ ;  /* 0x000100009a9a7824 */ /* 0x000fce00078e00ff */
.L_x_247:
[----:B------:R-:W-:Y:S05]  /*3750*/  BSYNC B0 ;  /* 0x0000000000007941 */ /* 0x000fea0003800000 */
.L_x_246:
[----:B------:R-:W-:Y:S01]  /*3760*/  ULDC.U8 UR11, c[0x0][0x294] ;  /* 0x0000a500000b7ab9 */ /* 0x000fe20000000000 */
[----:B------:R-:W-:Y:S01]  /*3770*/  ULDC UR4, c[0x0][0x218] ;  /* 0x0000860000047ab9 */ /* 0x000fe20000000800 */
[----:B------:R-:W-:Y:S02]  /*3780*/  ISETP.NE.AND P0, PT, RZ, UR11, PT ;  /* 0x0000000bff007c0c */ /* 0x000fe4000bf05270 */
[----:B------:R-:W-:-:S11]  /*3790*/  ISETP.GE.AND P1, PT, R60, UR4, PT ;  /* 0x000000043c007c0c */ /* 0x000fd6000bf26270 */
[----:B------:R-:W-:Y:S05]  /*37a0*/  @!P0 BRA `(.L_x_296) ;  /* 0x0000000000088947 */ /* 0x000fea0003800000 */
[----:B------:R-:W1:Y:S02]  /*37b0*/  LDC.64 R64, c[0x0][0x270] ;  /* 0x00009c00ff407b82 */ /* 0x000e640000000a00 */
[----:B-1----:R1:W5:Y:S02]  /*37c0*/  LDG.E R152, desc[UR12][R64.64] ;  /* 0x0000000c40987981 */ /* 0x002364000c1e1900 */
.L_x_296:
[----:B------:R-:W-:Y:S01]  /*37d0*/  IMAD.MOV.U32 R150, RZ, RZ, RZ ;  /* 0x000000ffff967224 */ /* 0x000fe200078e00ff */
[----:B------:R-:W-:Y:S06]  /*37e0*/  @P1 BRA `(.L_x_297) ;  /* 0x0000008800781947 */ /* 0x000fec0003800000 */
[----:B------:R-:W-:Y:S01]  /*37f0*/  ULDC.U8 UR4, c[0x0][0x250] ;  /* 0x0000940000047ab9 */ /* 0x000fe20000000000 */
[----:B-1----:R-:W-:Y:S01]  /*3800*/  FADD R64, R151, 1 ;  /* 0x3f80000097407421 */ /* 0x002fe20000000000 */
[----:B------:R-:W-:Y:S01]  /*3810*/  ISETP.NE.AND P0, PT, RZ, UR4, PT ;  /* 0x00000004ff007c0c */ /* 0x000fe2000bf05270 */
[----:B------:R-:W-:Y:S01]  /*3820*/  FADD R74, R149, 1 ;  /* 0x3f800000954a7421 */ /* 0x000fe20000000000 */
[----:B------:R-:W-:Y:S01]  /*3830*/  FADD R65, R148, 1 ;  /* 0x3f80000094417421 */ /* 0x000fe20000000000 */
[----:B------:R-:W-:Y:S01]  /*3840*/  FADD R71, R146, 1 ;  /* 0x3f80000092477421 */ /* 0x000fe20000000000 */
[----:B------:R-:W-:Y:S01]  /*3850*/  FSEL R151, R151, R64, !P0 ;  /* 0x0000004097977208 */ /* 0x000fe20004000000 */
        /* <DEDUP_REMOVED lines=27> */
[----:B------:R-:W1:Y:S01]  /*3a10*/  LDC R75, c[0x0][0x214] ;  /* 0x00008500ff4b7b82 */ /* 0x000e620000000800 */
        /* <DEDUP_REMOVED lines=40> */
[C---:B-1----:R-:W-:Y:S01]  /*3ca0*/  IMAD R94, R75.reuse, 0x400, R57 ;  /* 0x000004004b5e7824 */ /* 0x042fe200078e0239 */
[----:B------:R-:W-:Y:S01]  /*3cb0*/  FSEL R140, R140, R73, !P0 ;  /* 0x000000498c8c7208 */ /* 0x000fe20004000000 */
[----:B------:R-:W-:Y:S01]  /*3cc0*/  FADD R73, R134, 1 ;  /* 0x3f80000086497421 */ /* 0x000fe20000000000 */
[----:B------:R-:W-:Y:S01]  /*3cd0*/  FSEL R116, R116, R71, !P0 ;  /* 0x0000004774747208 */ /* 0x000fe20004000000 */
[----:B------:R-:W-:Y:S01]  /*3ce0*/  IMAD R90, R75, 0x400, R94 ;  /* 0x000004004b5a7824 */ /* 0x000fe200078e025e */
        /* <DEDUP_REMOVED lines=22> */
[C---:B------:R-:W-:Y:S01]  /*3e50*/  IMAD R86, R75.reuse, 0x400, R88 ;  /* 0x000004004b567824 */ /* 0x040fe200078e0258 */
        /* <DEDUP_REMOVED lines=29> */
[----:B------:R-:W-:Y:S01]  /*4030*/  IMAD.MOV.U32 R150, RZ, RZ, RZ ;  /* 0x000000ffff967224 */ /* 0x000fe200078e00ff */
[----:B------:R-:W-:Y:S01]  /*4040*/  FSEL R96, R96, R71, !P0 ;  /* 0x0000004760607208 */ /* 0x000fe20004000000 */
[----:B------:R-:W-:Y:S01]  /*4050*/  USHF.R.S32.HI UR16, URZ, 0x1f, UR5 ;  /* 0x0000001f3f107899 */ /* 0x000fe20008011405 */
[----:B------:R-:W-:Y:S01]  /*4060*/  FSEL R83, R83, R74, !P0 ;  /* 0x0000004a53537208 */ /* 0x000fe20004000000 */
[----:B------:R-:W-:Y:S01]  /*4070*/  UMOV UR4, URZ ;  /* 0x0000003f00047c82 */ /* 0x000fe20008000000 */
[----:B------:R-:W-:-:S02]  /*4080*/  FSEL R92, R92, R65, !P0 ;  /* 0x000000415c5c7208 */ /* 0x000fc40004000000 */
[----:B------:R-:W-:Y:S02]  /*4090*/  FSEL R87, R66, R87, !P0 ;  /* 0x0000005742577208 */ /* 0x000fe40004000000 */
[----:B------:R-:W-:Y:S02]  /*40a0*/  FSEL R85, R85, R64, !P0 ;  /* 0x0000004055557208 */ /* 0x000fe40004000000 */
[----:B------:R-:W-:Y:S02]  /*40b0*/  FSEL R84, R67, R84, !P0 ;  /* 0x0000005443547208 */ /* 0x000fe40004000000 */
[----:B------:R-:W-:Y:S02]  /*40c0*/  IADD3 R81, -R57, UR8, RZ ;  /* 0x0000000839517c10 */ /* 0x000fe4000fffe1ff */
[----:B------:R-:W-:Y:S02]  /*40d0*/  IADD3 R79, -R94, UR8, RZ ;  /* 0x000000085e4f7c10 */ /* 0x000fe4000fffe1ff */
[----:B------:R-:W-:-:S02]  /*40e0*/  IADD3 R78, -R90, UR8, RZ ;  /* 0x000000085a4e7c10 */ /* 0x000fc4000fffe1ff */
[----:B------:R-:W-:Y:S02]  /*40f0*/  IADD3 R77, -R88, UR8, RZ ;  /* 0x00000008584d7c10 */ /* 0x000fe4000fffe1ff */
[----:B------:R-:W-:Y:S02]  /*4100*/  IADD3 R75, -R86, UR8, RZ ;  /* 0x00000008564b7c10 */ /* 0x000fe4000fffe1ff */
[----:B------:R-:W-:Y:S02]  /*4110*/  IADD3 R74, -R82, UR8, RZ ;  /* 0x00000008524a7c10 */ /* 0x000fe4000fffe1ff */
[----:B------:R-:W-:Y:S02]  /*4120*/  IADD3 R73, -R80, UR8, RZ ;  /* 0x0000000850497c10 */ /* 0x000fe4000fffe1ff */
[----:B------:R-:W-:-:S07]  /*4130*/  IADD3 R71, -R76, UR8, RZ ;  /* 0x000000084c477c10 */ /* 0x000fce000fffe1ff */
.L_x_394:
[----:B------:R-:W-:Y:S01]  /*4140*/  ULDC.64 UR14, c[0x0][0x218] ;  /* 0x00008600000e7ab9 */ /* 0x000fe20000000a00 */
[----:B------:R-:W-:Y:S01]  /*4150*/  IMAD.IADD R223, R63, 0x1, R60 ;  /* 0x000000013fdf7824 */ /* 0x000fe200078e023c */
[----:B------:R-:W-:Y:S01]  /*4160*/  ISETP.GE.AND P1, PT, R57, UR15, PT ;  /* 0x0000000f39007c0c */ /* 0x000fe2000bf26270 */
[----:B------:R-:W-:Y:S03]  /*4170*/  BSSY B0, `(.L_x_298) ;  /* 0x000019a000007945 */ /* 0x000fe60003800000 */
[----:B------:R-:W-:-:S13]  /*4180*/  ISETP.LT.AND P1, PT, R223, UR14, !P1 ;  /* 0x0000000edf007c0c */ /* 0x000fda000cf21270 */
[----:B------:R-:W-:Y:S05]  /*4190*/  @!P1 BRA `(.L_x_299) ;  /* 0x00000018005c9947 */ /* 0x000fea0003800000 */
[----:B------:R-:W1:Y:S01]  /*41a0*/  LDC.64 R226, c[0x0][0x220] ;  /* 0x00008800ffe27b82 */ /* 0x000e620000000a00 */
[----:B------:R-:W-:Y:S01]  /*41b0*/  IMAD R65, R223, UR15, R57 ;  /* 0x0000000fdf417c24 */ /* 0x000fe2000f8e0239 */
[----:B------:R-:W-:Y:S03]  /*41c0*/  BSSY B1, `(.L_x_300) ;  /* 0x0000023000017945 */ /* 0x000fe60003800000 */
[----:B-1----:R-:W-:-:S03]  /*41d0*/  IMAD.WIDE R64, R65, 0x2, R226 ;  /* 0x0000000241407825 */ /* 0x002fc600078e02e2 */
[----:B------:R-:W-:-:S04]  /*41e0*/  LOP3.LUT P0, RZ, R64, 0xf, RZ, 0xc0, !PT ;  /* 0x0000000f40ff7812 */ /* 0x000fc8000780c0ff */
[----:B------:R-:W-:-:S13]  /*41f0*/  ISETP.LT.U32.OR P0, PT, R81, 0x8, P0 ;  /* 0x000000085100780c */ /* 0x000fda0000701470 */
[----:B------:R-:W-:Y:S05]  /*4200*/  @P0 BRA `(.L_x_301) ;  /* 0x0000000000080947 */ /* 0x000fea0003800000 */
[----:B------:R-:W5:Y:S01]  /*4210*/  LDG.E.128 R64, desc[UR12][R64.64] ;  /* 0x0000000c40407981 */ /* 0x000f62000c1e1d00 */
[----:B------:R-:W-:Y:S05]  /*4220*/  BRA `(.L_x_302) ;  /* 0x0000000000707947 */ /* 0x000fea0003800000 */
.L_x_301:
[C---:B------:R-:W-:Y:S02]  /*4230*/  ISETP.GT.U32.AND P6, PT, R81.reuse, 0x1, PT ;  /* 0x000000015100780c */ /* 0x040fe40003fc4070 */
[C---:B------:R-:W-:Y:S02]  /*4240*/  ISETP.GT.U32.AND P0, PT, R81.reuse, 0x2, PT ;  /* 0x000000025100780c */ /* 0x040fe40003f04070 */
[C---:B------:R-:W-:Y:S02]  /*4250*/  ISETP.GT.U32.AND P3, PT, R81.reuse, 0x3, PT ;  /* 0x000000035100780c */ /* 0x040fe40003f64070 */
[C---:B------:R-:W-:Y:S02]  /*4260*/  ISETP.GT.U32.AND P4, PT, R81.reuse, 0x4, PT ;  /* 0x000000045100780c */ /* 0x040fe40003f84070 */
[C---:B------:R-:W-:Y:S02]  /*4270*/  ISETP.GT.U32.AND P5, PT, R81.reuse, 0x5, PT ;  /* 0x000000055100780c */ /* 0x040fe40003fa4070 */
[----:B------:R-:W-:-:S03]  /*4280*/  ISETP.NE.AND P2, PT, R81, RZ, PT ;  /* 0x000000ff5100720c */ /* 0x000fc60003f45270 */
[----:B------:R-:W-:Y:S02]  /*4290*/  @!P6 PRMT R67, RZ, 0x7610, R67 ;  /* 0x00007610ff43e816 */ /* 0x000fe40000000043 */
[----:B------:R-:W-:-:S04]  /*42a0*/  @!P0 PRMT R165, RZ, 0x7610, R165 ;  /* 0x00007610ffa58816 */ /* 0x000fc800000000a5 */
[----:B------:R-:W2:Y:S01]  /*42b0*/  @P6 LDG.E.U16 R67, desc[UR12][R64.64+0x2] ;  /* 0x0000020c40436981 */ /* 0x000ea2000c1e1500 */
[----:B------:R-:W-:-:S03]  /*42c0*/  ISETP.GT.U32.AND P6, PT, R81, 0x6, PT ;  /* 0x000000065100780c */ /* 0x000fc60003fc4070 */
[----:B------:R-:W3:Y:S01]  /*42d0*/  @P0 LDG.E.U16 R165, desc[UR12][R64.64+0x4] ;  /* 0x0000040c40a50981 */ /* 0x000ee2000c1e1500 */
[----:B------:R-:W-:Y:S02]  /*42e0*/  ISETP.GT.U32.AND P0, PT, R81, 0x7, PT ;  /* 0x000000075100780c */ /* 0x000fe40003f04070 */
[----:B------:R-:W-:Y:S01]  /*42f0*/  @!P3 PRMT R174, RZ, 0x7610, R174 ;  /* 0x00007610ffaeb816 */ /* 0x000fe200000000ae */
[----:B------:R-:W2:Y:S01]  /*4300*/  @P2 LDG.E.U16 R66, desc[UR12][R64.64] ;  /* 0x0000000c40422981 */ /* 0x000ea2000c1e1500 */
[----:B------:R-:W-:Y:S02]  /*4310*/  @!P4 PRMT R182, RZ, 0x7610, R182 ;  /* 0x00007610ffb6c816 */ /* 0x000fe400000000b6 */
[----:B------:R-:W-:Y:S02]  /*4320*/  @!P5 PRMT R219, RZ, 0x7610, R219 ;  /* 0x00007610ffdbd816 */ /* 0x000fe400000000db */
[----:B------:R-:W3:Y:S01]  /*4330*/  @P3 LDG.E.U16 R174, desc[UR12][R64.64+0x6] ;  /* 0x0000060c40ae3981 */ /* 0x000ee2000c1e1500 */
[----:B------:R-:W-:-:S03]  /*4340*/  @!P6 PRMT R218, RZ, 0x7610, R218 ;  /* 0x00007610ffdae816 */ /* 0x000fc600000000da */
[----:B------:R-:W4:Y:S01]  /*4350*/  @P4 LDG.E.U16 R182, desc[UR12][R64.64+0x8] ;  /* 0x0000080c40b64981 */ /* 0x000f22000c1e1500 */
[----:B------:R-:W-:-:S03]  /*4360*/  @!P0 PRMT R221, RZ, 0x7610, R221 ;  /* 0x00007610ffdd8816 */ /* 0x000fc600000000dd */
        /* <DEDUP_REMOVED lines=8> */
.L_x_302:
[----:B------:R-:W-:Y:S05]  /*43f0*/  BSYNC B1 ;  /* 0x0000000000017941 */ /* 0x000fea0003800000 */
.L_x_300:
[----:B------:R-:W-:Y:S01]  /*4400*/  ISETP.GE.AND P0, PT, R94, UR15, PT ;  /* 0x0000000f5e007c0c */ /* 0x000fe2000bf06270 */
[C---:B-----5:R-:W-:Y:S01]  /*4410*/  IMAD.U32 R165, R64.reuse, 0x10000, RZ ;  /* 0x0001000040a57824 */ /* 0x060fe200078e00ff */
[----:B------:R-:W-:Y:S01]  /*4420*/  PRMT R222, R64, 0x7632, R222 ;  /* 0x0000763240de7816 */ /* 0x000fe200000000de */
[C---:B------:R-:W-:Y:S01]  /*4430*/  IMAD.U32 R174, R65.reuse, 0x10000, RZ ;  /* 0x0001000041ae7824 */ /* 0x040fe200078e00ff */
[----:B------:R-:W-:Y:S01]  /*4440*/  PRMT R221, R65, 0x7632, R221 ;  /* 0x0000763241dd7816 */ /* 0x000fe200000000dd */
[C---:B------:R-:W-:Y:S01]  /*4450*/  IMAD.U32 R182, R66.reuse, 0x10000, RZ ;  /* 0x0001000042b67824 */ /* 0x040fe200078e00ff */
[----:B------:R-:W-:Y:S01]  /*4460*/  PRMT R220, R66, 0x7632, R220 ;  /* 0x0000763242dc7816 */ /* 0x000fe200000000dc */
[C---:B------:R-:W-:Y:S01]  /*4470*/  IMAD.U32 R219, R67.reuse, 0x10000, RZ ;  /* 0x0001000043db7824 */ /* 0x040fe200078e00ff */
[----:B------:R-:W-:Y:S01]  /*4480*/  PRMT R218, R67, 0x7632, R218 ;  /* 0x0000763243da7816 */ /* 0x000fe200000000da */
[----:B------:R-:W-:Y:S02]  /*4490*/  IMAD.U32 R222, R222, 0x10000, RZ ;  /* 0x00010000dede7824 */ /* 0x000fe400078e00ff */
[----:B------:R-:W-:-:S02]  /*44a0*/  IMAD.U32 R221, R221, 0x10000, RZ ;  /* 0x00010000dddd7824 */ /* 0x000fc400078e00ff */
[----:B------:R-:W-:Y:S02]  /*44b0*/  IMAD.U32 R220, R220, 0x10000, RZ ;  /* 0x00010000dcdc7824 */ /* 0x000fe400078e00ff */
[----:B------:R-:W-:Y:S01]  /*44c0*/  IMAD.U32 R218, R218, 0x10000, RZ ;  /* 0x00010000dada7824 */ /* 0x000fe200078e00ff */
[----:B------:R-:W-:Y:S06]  /*44d0*/  @P0 BRA `(.L_x_299) ;  /* 0x00000014008c0947 */ /* 0x000fec0003800000 */
[----:B------:R-:W-:Y:S01]  /*44e0*/  IMAD R65, R223, UR15, R94 ;  /* 0x0000000fdf417c24 */ /* 0x000fe2000f8e025e */
[----:B------:R-:W-:Y:S03]  /*44f0*/  BSSY B1, `(.L_x_303) ;  /* 0x0000023000017945 */ /* 0x000fe60003800000 */
[----:B------:R-:W-:-:S03]  /*4500*/  IMAD.WIDE R64, R65, 0x2, R226 ;  /* 0x0000000241407825 */ /* 0x000fc600078e02e2 */
[----:B------:R-:W-:-:S04]  /*4510*/  LOP3.LUT P0, RZ, R64, 0xf, RZ, 0xc0, !PT ;  /* 0x0000000f40ff7812 */ /* 0x000fc8000780c0ff */
[----:B------:R-:W-:-:S13]  /*4520*/  ISETP.LT.U32.OR P0, PT, R79, 0x8, P0 ;  /* 0x000000084f00780c */ /* 0x000fda0000701470 */
[----:B------:R-:W-:Y:S05]  /*4530*/  @P0 BRA `(.L_x_304) ;  /* 0x0000000000080947 */ /* 0x000fea0003800000 */
[----:B------:R-:W5:Y:S01]  /*4540*/  LDG.E.128 R64, desc[UR12][R64.64] ;  /* 0x0000000c40407981 */ /* 0x000f62000c1e1d00 */
[----:B------:R-:W-:Y:S05]  /*4550*/  BRA `(.L_x_305) ;  /* 0x0000000000707947 */ /* 0x000fea0003800000 */
.L_x_304:
        /* <DEDUP_REMOVED lines=28> */
.L_x_305:
[----:B------:R-:W-:Y:S05]  /*4720*/  BSYNC B1 ;  /* 0x0000000000017941 */ /* 0x000fea0003800000 */
.L_x_303:
        /* <DEDUP_REMOVED lines=22> */
.L_x_307:
        /* <DEDUP_REMOVED lines=28> */
.L_x_308:
[----:B------:R-:W-:Y:S05]  /*4a50*/  BSYNC B1 ;  /* 0x0000000000017941 */ /* 0x000fea0003800000 */
.L_x_306:
        /* <DEDUP_REMOVED lines=22> */
.L_x_310:
        /* <DEDUP_REMOVED lines=28> */
.L_x_311:
[----:B------:R-:W-:Y:S05]  /*4d80*/  BSYNC B1 ;  /* 0x0000000000017941 */ /* 0x000fea0003800000 */
.L_x_309:
        /* <DEDUP_REMOVED lines=22> */
.L_x_313:
        /* <DEDUP_REMOVED lines=28> */
.L_x_314:
[----:B------:R-:W-:Y:S05]  /*50b0*/  BSYNC B1 ;  /* 0x0000000000017941 */ /* 0x000fea0003800000 */
.L_x_312:
        /* <DEDUP_REMOVED lines=22> */
.L_x_316:
        /* <DEDUP_REMOVED lines=28> */
.L_x_317:
[----:B------:R-:W-:Y:S05]  /*53e0*/  BSYNC B1 ;  /* 0x0000000000017941 */ /* 0x000fea0003800000 */
.L_x_315:
        /* <DEDUP_REMOVED lines=22> */
.L_x_319:
        /* <DEDUP_REMOVED lines=28> */
.L_x_320:
[----:B------:R-:W-:Y:S05]  /*5710*/  BSYNC B1 ;  /* 0x0000000000017941 */ /* 0x000fea0003800000 */
.L_x_318:
        /* <DEDUP_REMOVED lines=22> */
.L_x_322:
        /* <DEDUP_REMOVED lines=28> */
.L_x_323:
[----:B------:R-:W-:Y:S05]  /*5a40*/  BSYNC B1 ;  /* 0x0000000000017941 */ /* 0x000fea0003800000 */
.L_x_321:
[C---:B-----5:R-:W-:Y:S01]  /*5a50*/  PRMT R187, R64.reuse, 0x7632, R187 ;  /* 0x0000763240bb7816 */ /* 0x060fe200000000bb */
[----:B------:R-:W-:Y:S01]  /*5a60*/  IMAD.U32 R166, R64, 0x10000, RZ ;  /* 0x0001000040a67824 */ /* 0x000fe200078e00ff */
[C---:B------:R-:W-:Y:S01]  /*5a70*/  PRMT R186, R65.reuse, 0x7632, R186 ;  /* 0x0000763241ba7816 */ /* 0x040fe200000000ba */
[----:B------:R-:W-:Y:S01]  /*5a80*/  IMAD.U32 R167, R65, 0x10000, RZ ;  /* 0x0001000041a77824 */ /* 0x000fe200078e00ff */
[C---:B------:R-:W-:Y:S01]  /*5a90*/  PRMT R185, R66.reuse, 0x7632, R185 ;  /* 0x0000763242b97816 */ /* 0x040fe200000000b9 */
[----:B------:R-:W-:Y:S01]  /*5aa0*/  IMAD.U32 R179, R66, 0x10000, RZ ;  /* 0x0001000042b37824 */ /* 0x000fe200078e00ff */
[C---:B------:R-:W-:Y:S01]  /*5ab0*/  PRMT R183, R67.reuse, 0x7632, R183 ;  /* 0x0000763243b77816 */ /* 0x040fe200000000b7 */
[----:B------:R-:W-:Y:S02]  /*5ac0*/  IMAD.U32 R184, R67, 0x10000, RZ ;  /* 0x0001000043b87824 */ /* 0x000fe400078e00ff */
[----:B------:R-:W-:Y:S02]  /*5ad0*/  IMAD.U32 R187, R187, 0x10000, RZ ;  /* 0x00010000bbbb7824 */ /* 0x000fe400078e00ff */
[----:B------:R-:W-:-:S02]  /*5ae0*/  IMAD.U32 R186, R186, 0x10000, RZ ;  /* 0x00010000baba7824 */ /* 0x000fc400078e00ff */
[----:B------:R-:W-:Y:S02]  /*5af0*/  IMAD.U32 R185, R185, 0x10000, RZ ;  /* 0x00010000b9b97824 */ /* 0x000fe400078e00ff */
[----:B------:R-:W-:-:S07]  /*5b00*/  IMAD.U32 R183, R183, 0x10000, RZ ;  /* 0x00010000b7b77824 */ /* 0x000fce00078e00ff */
.L_x_299:
[----:B------:R-:W-:Y:S05]  /*5b10*/  BSYNC B0 ;  /* 0x0000000000007941 */ /* 0x000fea0003800000 */
.L_x_298:
[----:B------:R-:W-:Y:S01]  /*5b20*/  BSSY B0, `(.L_x_324) ;  /* 0x0000050000007945 */ /* 0x000fe20003800000 */
[----:B------:R-:W-:-:S03]  /*5b30*/  IMAD.MOV.U32 R64, RZ, RZ, RZ ;  /* 0x000000ffff407224 */ /* 0x000fc600078e00ff */
[----:B------:R-:W-:Y:S05]  /*5b40*/  @!P1 BRA `(.L_x_325) ;  /* 0x0000000400349947 */ /* 0x000fea0003800000 */
[----:B------:R-:W-:Y:S01]  /*5b50*/  FADD R65, RZ, R165 ;  /* 0x000000a5ff417221 */ /* 0x000fe20000000000 */
[----:B------:R-:W-:-:S03]  /*5b60*/  ISETP.GE.AND P0, PT, R94, UR15, PT ;  /* 0x0000000f5e007c0c */ /* 0x000fc6000bf06270 */
[----:B------:R-:W-:-:S04]  /*5b70*/  FADD R65, R222, R65 ;  /* 0x00000041de417221 */ /* 0x000fc80000000000 */
[----:B------:R-:W-:-:S04]  /*5b80*/  FADD R64, R174, R65 ;  /* 0x00000041ae407221 */ /* 0x000fc80000000000 */
[----:B------:R-:W-:-:S04]  /*5b90*/  FADD R65, R221, R64 ;  /* 0x00000040dd417221 */ /* 0x000fc80000000000 */
[----:B------:R-:W-:-:S04]  /*5ba0*/  FADD R65, R182, R65 ;  /* 0x00000041b6417221 */ /* 0x000fc80000000000 */
[----:B------:R-:W-:-:S04]  /*5bb0*/  FADD R64, R220, R65 ;  /* 0x00000041dc407221 */ /* 0x000fc80000000000 */
[----:B------:R-:W-:-:S04]  /*5bc0*/  FADD R65, R219, R64 ;  /* 0x00000040db417221 */ /* 0x000fc80000000000 */
[----:B------:R-:W-:Y:S01]  /*5bd0*/  FADD R64, R218, R65 ;  /* 0x00000041da407221 */ /* 0x000fe20000000000 */
[----:B------:R-:W-:Y:S06]  /*5be0*/  @P0 BRA `(.L_x_325) ;  /* 0x00000004000c0947 */ /* 0x000fec0003800000 */
[----:B------:R-:W-:Y:S01]  /*5bf0*/  FADD R64, R164, R64 ;  /* 0x00000040a4407221 */ /* 0x000fe20000000000 */
        /* <DEDUP_REMOVED lines=57> */
[----:B------:R-:W-:-:S04]  /*5f90*/  FADD R64, R188, R65 ;  /* 0x00000041bc407221 */ /* 0x000fc80000000000 */
[----:B------:R-:W-:-:S04]  /*5fa0*/  @!P0 FADD R66, R166, R64 ;  /* 0x00000040a6428221 */ /* 0x000fc80000000000 */
[----:B------:R-:W-:-:S04]  /*5fb0*/  @!P0 FADD R66, R187, R66 ;  /* 0x00000042bb428221 */ /* 0x000fc80000000000 */
[----:B------:R-:W-:-:S04]  /*5fc0*/  @!P0 FADD R65, R167, R66 ;  /* 0x00000042a7418221 */ /* 0x000fc80000000000 */
[----:B------:R-:W-:-:S04]  /*5fd0*/  @!P0 FADD R66, R186, R65 ;  /* 0x00000041ba428221 */ /* 0x000fc80000000000 */
[----:B------:R-:W-:-:S04]  /*5fe0*/  @!P0 FADD R66, R179, R66 ;  /* 0x00000042b3428221 */ /* 0x000fc80000000000 */
[----:B------:R-:W-:-:S04]  /*5ff0*/  @!P0 FADD R65, R185, R66 ;  /* 0x00000042b9418221 */ /* 0x000fc80000000000 */
[----:B------:R-:W-:-:S04]  /*6000*/  @!P0 FADD R66, R184, R65 ;  /* 0x00000041b8428221 */ /* 0x000fc80000000000 */
[----:B------:R-:W-:-:S07]  /*6010*/  @!P0 FADD R64, R183, R66 ;  /* 0x00000042b7408221 */ /* 0x000fce0000000000 */
.L_x_325:
[----:B------:R-:W-:Y:S05]  /*6020*/  BSYNC B0 ;  /* 0x0000000000007941 */ /* 0x000fea0003800000 */
.L_x_324:
[----:B------:R-:W-:Y:S02]  /*6030*/  ULDC UR19, c[0x0][0x214] ;  /* 0x0000850000137ab9 */ /* 0x000fe40000000800 */
[----:B------:R-:W-:-:S06]  /*6040*/  UISETP.NE.AND UP1, UPT, UR19, 0x1, UPT ;  /* 0x000000011300788c */ /* 0x000fcc000bf25270 */
[----:B------:R-:W-:-:S13]  /*6050*/  PLOP3.LUT P0, PT, PT, PT, UP1, 0x40, 0x0 ;  /* 0x000000000000781c */ /* 0x000fda0003f0e818 */
[----:B------:R-:W-:Y:S05]  /*6060*/  @P0 BRA `(.L_x_326) ;  /* 0x0000000800400947 */ /* 0x000fea0003800000 */
[----:B------:R-:W1:Y:S01]  /*6070*/  SHFL.DOWN PT, R61, R64, 0x10, 0x1f ;  /* 0x0a001f00403d7f89 */ /* 0x000e6200000e0000 */
[----:B------:R-:W-:Y:S01]  /*6080*/  LOP3.LUT P0, RZ, R72, 0x1f, RZ, 0xc0, !PT ;  /* 0x0000001f48ff7812 */ /* 0x000fe2000780c0ff */
[----:B------:R-:W-:-:S12]  /*6090*/  BSSY B0, `(.L_x_327) ;  /* 0x0000020000007945 */ /* 0x000fd80003800000 */
[----:B------:R-:W2:Y:S01]  /*60a0*/  @!P0 S2R R227, SR_CgaCtaId ;  /* 0x0000000000e38919 */ /* 0x000ea20000008800 */
[----:B------:R-:W-:Y:S02]  /*60b0*/  @!P0 IMAD.SHL.U32 R229, R63, 0x4, RZ ;  /* 0x000000043fe58824 */ /* 0x000fe400078e00ff */
[----:B-1----:R-:W-:Y:S01]  /*60c0*/  FADD R61, R61, R64 ;  /* 0x000000403d3d7221 */ /* 0x002fe20000000000 */
[----:B------:R-:W-:-:S04]  /*60d0*/  @!P0 MOV R64, 0x400 ;  /* 0x0000040000408802 */ /* 0x000fc80000000f00 */
[----:B------:R-:W1:Y:S01]  /*60e0*/  SHFL.DOWN PT, R66, R61, 0x8, 0x1f ;  /* 0x09001f003d427f89 */ /* 0x000e6200000e0000 */
[----:B--2---:R-:W-:Y:S02]  /*60f0*/  @!P0 LEA R227, R227, R64, 0x18 ;  /* 0x00000040e3e38211 */ /* 0x004fe400078ec0ff */
[----:B------:R-:W-:Y:S01]  /*6100*/  @!P0 LOP3.LUT R64, R229, 0xfffffffc, R62, 0xe2, !PT ;  /* 0xfffffffce5408812 */ /* 0x000fe200078ee23e */
[----:B-1----:R-:W-:Y:S01]  /*6110*/  FADD R66, R61, R66 ;  /* 0x000000423d427221 */ /* 0x002fe20000000000 */
[----:B------:R-:W-:-:S03]  /*6120*/  LOP3.LUT R61, R72, 0x1f, RZ, 0xc0, !PT ;  /* 0x0000001f483d7812 */ /* 0x000fc600078ec0ff */
[----:B------:R-:W-:Y:S02]  /*6130*/  @!P0 IMAD R64, R64, 0x4, R227 ;  /* 0x0000000440408824 */ /* 0x000fe400078e02e3 */
[----:B------:R-:W-:Y:S01]  /*6140*/  IMAD.MOV.U32 R227, RZ, RZ, RZ ;  /* 0x000000ffffe37224 */ /* 0x000fe200078e00ff */
[----:B------:R-:W1:Y:S01]  /*6150*/  SHFL.DOWN PT, R65, R66, 0x4, 0x1f ;  /* 0x08801f0042417f89 */ /* 0x000e6200000e0000 */
[----:B------:R-:W-:Y:S01]  /*6160*/  LOP3.LUT P2, RZ, R62, R61, RZ, 0xfc, !PT ;  /* 0x0000003d3eff7212 */ /* 0x000fe2000784fcff */
[----:B-1----:R-:W-:-:S05]  /*6170*/  FADD R65, R66, R65 ;  /* 0x0000004142417221 */ /* 0x002fca0000000000 */
[----:B------:R-:W1:Y:S02]  /*6180*/  SHFL.DOWN PT, R226, R65, 0x2, 0x1f ;  /* 0x08401f0041e27f89 */ /* 0x000e6400000e0000 */
[----:B-1----:R-:W-:-:S05]  /*6190*/  FADD R226, R65, R226 ;  /* 0x000000e241e27221 */ /* 0x002fca0000000000 */
[----:B------:R-:W1:Y:S02]  /*61a0*/  SHFL.DOWN PT, R67, R226, 0x1, 0x1f ;  /* 0x08201f00e2437f89 */ /* 0x000e6400000e0000 */
[----:B-1----:R-:W-:-:S05]  /*61b0*/  FADD R67, R226, R67 ;  /* 0x00000043e2437221 */ /* 0x002fca0000000000 */
[----:B------:R1:W-:Y:S01]  /*61c0*/  @!P0 STS [R64], R67 ;  /* 0x0000004340008388 */ /* 0x0003e20000000800 */
[----:B------:R-:W-:Y:S06]  /*61d0*/  BAR.SYNC.DEFER_BLOCKING 0x0 ;  /* 0x0000000000007b1d */ /* 0x000fec0000010000 */
[----:B------:R-:W-:Y:S05]  /*61e0*/  @P2 BRA `(.L_x_328) ;  /* 0x0000000000282947 */ /* 0x000fea0003800000 */
[----:B------:R-:W2:Y:S01]  /*61f0*/  S2UR UR9, SR_CgaCtaId ;  /* 0x00000000000979c3 */ /* 0x000ea20000008800 */
[----:B------:R-:W-:Y:S01]  /*6200*/  UMOV UR8, 0x400 ;  /* 0x0000040000087882 */ /* 0x000fe20000000000 */
[----:B-1----:R-:W-:-:S04]  /*6210*/  SHF.R.U32.HI R64, RZ, 0x3, R72 ;  /* 0x00000003ff407819 */ /* 0x002fc80000011648 */
[----:B------:R-:W-:Y:S01]  /*6220*/  LOP3.LUT R64, R64, 0x1ffffff0, RZ, 0xc0, !PT ;  /* 0x1ffffff040407812 */ /* 0x000fe200078ec0ff */
[----:B--2---:R-:W-:-:S09]  /*6230*/  ULEA UR8, UR9, UR8, 0x18 ;  /* 0x0000000809087291 */ /* 0x004fd2000f8ec03f */
[----:B------:R-:W1:Y:S02]  /*6240*/  LDS.128 R64, [R64+UR8] ;  /* 0x0000000840407984 */ /* 0x000e640008000c00 */
[----:B-1----:R-:W-:-:S04]  /*6250*/  FADD R226, RZ, R64 ;  /* 0x00000040ffe27221 */ /* 0x002fc80000000000 */
[----:B------:R-:W-:-:S04]  /*6260*/  FADD R65, R226, R65 ;  /* 0x00000041e2417221 */ /* 0x000fc80000000000 */
[----:B------:R-:W-:-:S04]  /*6270*/  FADD R66, R65, R66 ;  /* 0x0000004241427221 */ /* 0x000fc80000000000 */
[----:B------:R-:W-:-:S07]  /*6280*/  FADD R227, R66, R67 ;  /* 0x0000004342e37221 */ /* 0x000fce0000000000 */
.L_x_328:
[----:B------:R-:W-:Y:S05]  /*6290*/  BSYNC B0 ;  /* 0x0000000000007941 */ /* 0x000fea0003800000 */
.L_x_327:
[----:B------:R-:W-:Y:S01]  /*62a0*/  ULDC UR18, c[0x0][0x210] ;  /* 0x0000840000127ab9 */ /* 0x000fe20000000800 */
[----:B------:R-:W-:Y:S01]  /*62b0*/  ULOP3.LUT UP2, URZ, UR4, 0x1, URZ, 0xc0, !UPT ;  /* 0x00000001043f7892 */ /* 0x000fe2000f84c03f */
[----:B-1----:R-:W-:Y:S01]  /*62c0*/  IMAD.U32 R67, RZ, RZ, UR5 ;  /* 0x00000005ff437e24 */ /* 0x002fe2000f8e00ff */
[----:B------:R-:W-:Y:S01]  /*62d0*/  UIMAD UR8, UR19, UR18, URZ ;  /* 0x00000012130872a4 */ /* 0x000fe2000f8e023f */
[----:B------:R-:W-:Y:S02]  /*62e0*/  IMAD.U32 R229, RZ, RZ, UR5 ;  /* 0x00000005ffe57e24 */ /* 0x000fe4000f8e00ff */
[----:B------:R-:W-:Y:S01]  /*62f0*/  IMAD.U32 R226, RZ, RZ, UR16 ;  /* 0x00000010ffe27e24 */ /* 0x000fe2000f8e00ff */
[----:B------:R-:W-:Y:S02]  /*6300*/  PLOP3.LUT P0, PT, PT, PT, UP2, 0x80, 0x0 ;  /* 0x000000000000781c */ /* 0x000fe40003f0f028 */
[----:B------:R-:W-:-:S04]  /*6310*/  IMAD.U32 R65, RZ, RZ, UR8 ;  /* 0x00000008ff417e24 */ /* 0x000fc8000f8e00ff */
[----:B------:R-:W-:-:S03]  /*6320*/  IMAD.WIDE.U32 R64, R65, 0x4, R224 ;  /* 0x0000000441407825 */ /* 0x000fc600078e00e0 */
[----:B------:R-:W-:Y:S02]  /*6330*/  SEL R64, R224, R64, !P0 ;  /* 0x00000040e0407207 */ /* 0x000fe40004000000 */
[----:B------:R-:W-:Y:S02]  /*6340*/  SEL R65, R225, R65, !P0 ;  /* 0x00000041e1417207 */ /* 0x000fe40004000000 */
[----:B------:R-:W-:Y:S02]  /*6350*/  @!P2 LEA R66, P3, R67, R64, 0x2 ;  /* 0x000000404342a211 */ /* 0x000fe400078610ff */
[----:B------:R-:W-:Y:S02]  /*6360*/  ISETP.NE.AND P0, PT, R72, RZ, PT ;  /* 0x000000ff4800720c */ /* 0x000fe40003f05270 */
[----:B------:R-:W-:-:S05]  /*6370*/  @!P2 LEA.HI.X R67, R229, R65, R226, 0x2, P3 ;  /* 0x00000041e543a211 */ /* 0x000fca00018f14e2 */
[----:B------:R1:W-:Y:S06]  /*6380*/  @!P2 STG.E desc[UR12][R66.64], R227 ;  /* 0x000000e34200a986 */ /* 0x0003ec000c10190c */
[----:B------:R-:W-:Y:S05]  /*6390*/  @P0 BRA `(.L_x_329) ;  /* 0x0000000000640947 */ /* 0x000fea0003800000 */
[----:B------:R-:W-:Y:S02]  /*63a0*/  UIMAD.WIDE UR8, UR18, 0x4, UR6 ;  /* 0x00000004120878a5 */ /* 0x000fe4000f8e0206 */
[----:B------:R-:W-:Y:S01]  /*63b0*/  ULOP3.LUT UP0, URZ, UR4, 0x2, URZ, 0xc0, !UPT ;  /* 0x00000002043f7892 */ /* 0x000fe2000f80c03f */
[----:B------:R-:W-:Y:S01]  /*63c0*/  UMOV UR10, 0xffffffff ;  /* 0xffffffff000a7882 */ /* 0x000fe20000000000 */
[----:B------:R-:W-:Y:S02]  /*63d0*/  USEL UR17, UR6, UR8, !UP2 ;  /* 0x0000000806117287 */ /* 0x000fe4000d000000 */
[----:B------:R-:W-:Y:S02]  /*63e0*/  USEL UR8, UR10, 0x1, UP0 ;  /* 0x000000010a087887 */ /* 0x000fe40008000000 */
[----:B------:R-:W-:Y:S02]  /*63f0*/  USEL UR9, UR7, UR9, !UP2 ;  /* 0x0000000907097287 */ /* 0x000fe4000d000000 */
[----:B-1----:R-:W-:-:S02]  /*6400*/  IMAD.U32 R66, RZ, RZ, UR17 ;  /* 0x00000011ff427e24 */ /* 0x002fc4000f8e00ff */
[----:B------:R-:W-:Y:S01]  /*6410*/  IMAD.U32 R229, RZ, RZ, UR8 ;  /* 0x00000008ffe57e24 */ /* 0x000fe2000f8e00ff */
[----:B------:R-:W-:Y:S01]  /*6420*/  USHF.R.U32.HI UR8, URZ, 0x1, UR4 ;  /* 0x000000013f087899 */ /* 0x000fe20008011604 */
[----:B------:R-:W-:-:S03]  /*6430*/  IMAD.U32 R67, RZ, RZ, UR9 ;  /* 0x00000009ff437e24 */ /* 0x000fc6000f8e00ff */
[----:B------:R-:W-:Y:S01]  /*6440*/  ULOP3.LUT UR8, UR8, 0x1, URZ, 0xc0, !UPT ;  /* 0x0000000108087892 */ /* 0x000fe2000f8ec03f */
[----:B------:R-:W-:Y:S06]  /*6450*/  MEMBAR.ALL.GPU ;  /* 0x0000000000007992 */ /* 0x000fec000000a000 */
[----:B------:R-:W-:-:S00]  /*6460*/  ERRBAR ;  /* 0x00000000000079ab */ /* 0x000fc00000000000 */
[----:B------:R-:W-:Y:S06]  /*6470*/  CGAERRBAR ;  /* 0x00000000000075ab */ /* 0x000fec0000000000 */
[----:B------:R2:W-:Y:S01]  /*6480*/  REDG.E.ADD.S32.STRONG.GPU desc[UR12][R66.64], R229 ;  /* 0x000000e54200798e */ /* 0x0005e2000c10e38c */
[----:B------:R-:W-:-:S05]  /*6490*/  IMAD.U32 R226, RZ, RZ, UR8 ;  /* 0x00000008ffe27e24 */ /* 0x000fca000f8e00ff */
[----:B------:R-:W-:-:S04]  /*64a0*/  ISETP.NE.U32.AND P0, PT, R226, 0x1, PT ;  /* 0x00000001e200780c */ /* 0x000fc80003f05070 */
[----:B------:R-:W-:-:S04]  /*64b0*/  SEL R227, RZ, UR19, !P0 ;  /* 0x00000013ffe37c07 */ /* 0x000fc8000c000000 */
[----:B------:R-:W-:-:S13]  /*64c0*/  ISETP.NE.AND P0, PT, R227, -0x1, PT ;  /* 0xffffffffe300780c */ /* 0x000fda0003f05270 */
[----:B--2---:R-:W-:Y:S05]  /*64d0*/  @!P0 BRA `(.L_x_329) ;  /* 0x0000000000148947 */ /* 0x004fea0003800000 */
.L_x_330:
[----:B------:R-:W2:Y:S04]  /*64e0*/  LDG.E.STRONG.GPU R226, desc[UR12][R66.64] ;  /* 0x0000000c42e27981 */ /* 0x000ea8000c1ef900 */
[----:B--2---:R-:W-:Y:S01]  /*64f0*/  CCTL.IVALL ;  /* 0x00000000ff00798f */ /* 0x004fe20002000000 */
[----:B------:R-:W-:Y:S05]  /*6500*/  YIELD ;  /* 0x0000000000007946 */ /* 0x000fea0003800000 */
[----:B------:R-:W-:-:S13]  /*6510*/  ISETP.NE.AND P0, PT, R226, R227, PT ;  /* 0x000000e3e200720c */ /* 0x000fda0003f05270 */
[----:B------:R-:W-:Y:S05]  /*6520*/  @P0 BRA `(.L_x_330) ;  /* 0xfffffffc00ec0947 */ /* 0x000fea000383ffff */
.L_x_329:
[----:B------:R-:W-:Y:S01]  /*6530*/  ISETP.GE.AND P0, PT, R61, UR19, PT ;  /* 0x000000133d007c0c */ /* 0x000fe2000bf06270 */
[----:B------:R-:W-:Y:S05]  /*6540*/  WARPSYNC.ALL ;  /* 0x0000000000007948 */ /* 0x000fea0003800000 */
[----:B------:R-:W-:Y:S01]  /*6550*/  BAR.SYNC.DEFER_BLOCKING 0x0 ;  /* 0x0000000000007b1d */ /* 0x000fe20000010000 */
[----:B------:R-:W-:-:S05]  /*6560*/  IMAD.MOV.U32 R232, RZ, RZ, RZ ;  /* 0x000000ffffe87224 */ /* 0x000fca00078e00ff */
[----:B------:R-:W-:Y:S04]  /*6570*/  BSSY B0, `(.L_x_331) ;  /* 0x0000032000007945 */ /* 0x000fe80003800000 */
[----:B------:R-:W-:Y:S05]  /*6580*/  @P0 BRA `(.L_x_332) ;  /* 0x0000000000c00947 */ /* 0x000fea0003800000 */
[----:B-1----:R-:W-:Y:S01]  /*6590*/  IADD3 R66, -R61, UR19, RZ ;  /* 0x000000133d427c10 */ /* 0x002fe2000fffe1ff */
[----:B------:R-:W-:Y:S01]  /*65a0*/  BSSY B1, `(.L_x_333) ;  /* 0x000001b000017945 */ /* 0x000fe20003800000 */
[----:B------:R-:W-:Y:S01]  /*65b0*/  PLOP3.LUT P0, PT, PT, PT, PT, 0x80, 0x0 ;  /* 0x000000000000781c */ /* 0x000fe20003f0f070 */
[----:B------:R-:W-:Y:S01]  /*65c0*/  IMAD.MOV.U32 R233, RZ, RZ, R61 ;  /* 0x000000ffffe97224 */ /* 0x000fe200078e003d */
[----:B------:R-:W-:Y:S01]  /*65d0*/  ISETP.GT.AND P2, PT, R66, 0x60, PT ;  /* 0x000000604200780c */ /* 0x000fe20003f44270 */
[----:B------:R-:W-:-:S12]  /*65e0*/  IMAD.MOV.U32 R232, RZ, RZ, RZ ;  /* 0x000000ffffe87224 */ /* 0x000fd800078e00ff */
[----:B------:R-:W-:Y:S05]  /*65f0*/  @!P2 BRA `(.L_x_334) ;  /* 0x000000000054a947 */ /* 0x000fea0003800000 */
[----:B------:R-:W-:Y:S01]  /*6600*/  IMAD.U32 R234, RZ, RZ, UR19 ;  /* 0x00000013ffea7e24 */ /* 0x000fe2000f8e00ff */
[----:B------:R-:W-:-:S03]  /*6610*/  PLOP3.LUT P0, PT, PT, PT, PT, 0x8, 0x0 ;  /* 0x000000000000781c */ /* 0x000fc60003f0e170 */
[----:B------:R-:W-:-:S10]  /*6620*/  VIADD R234, R234, 0xffffffa0 ;  /* 0xffffffa0eaea7836 */ /* 0x000fd40000000000 */
.L_x_335:
[C---:B------:R-:W-:Y:S02]  /*6630*/  VIADD R229, R233.reuse, 0x20 ;  /* 0x00000020e9e57836 */ /* 0x040fe40000000000 */
[----:B------:R-:W-:-:S04]  /*6640*/  IMAD.WIDE R230, R233, 0x4, R64 ;  /* 0x00000004e9e67825 */ /* 0x000fc800078e0240 */
        /* <DEDUP_REMOVED lines=16> */
.L_x_334:
[----:B------:R-:W-:Y:S05]  /*6750*/  BSYNC B1 ;  /* 0x0000000000017941 */ /* 0x000fea0003800000 */
.L_x_333:
[----:B------:R-:W-:Y:S01]  /*6760*/  IADD3 R66, -R233, UR19, RZ ;  /* 0x00000013e9427c10 */ /* 0x000fe2000fffe1ff */
[----:B------:R-:W-:Y:S03]  /*6770*/  BSSY B1, `(.L_x_336) ;  /* 0x000000c000017945 */ /* 0x000fe60003800000 */
[----:B------:R-:W-:-:S13]  /*6780*/  ISETP.GT.AND P2, PT, R66, 0x20, PT ;  /* 0x000000204200780c */ /* 0x000fda0003f44270 */
[----:B------:R-:W-:Y:S05]  /*6790*/  @!P2 BRA `(.L_x_337) ;  /* 0x000000000024a947 */ /* 0x000fea0003800000 */
[C---:B------:R-:W-:Y:S02]  /*67a0*/  VIADD R67, R233.reuse, 0x20 ;  /* 0x00000020e9437836 */ /* 0x040fe40000000000 */
[----:B------:R-:W-:-:S04]  /*67b0*/  IMAD.WIDE R226, R233, 0x4, R64 ;  /* 0x00000004e9e27825 */ /* 0x000fc800078e0240 */
[----:B------:R-:W-:Y:S02]  /*67c0*/  IMAD.WIDE R66, R67, 0x4, R64 ;  /* 0x0000000443427825 */ /* 0x000fe400078e0240 */
[----:B------:R-:W2:Y:S04]  /*67d0*/  LDG.E R227, desc[UR12][R226.64] ;  /* 0x0000000ce2e37981 */ /* 0x000ea8000c1e1900 */
[----:B------:R-:W3:Y:S01]  /*67e0*/  LDG.E R67, desc[UR12][R66.64] ;  /* 0x0000000c42437981 */ /* 0x000ee2000c1e1900 */
[----:B------:R-:W-:Y:S01]  /*67f0*/  PLOP3.LUT P0, PT, PT, PT, PT, 0x8, 0x0 ;  /* 0x000000000000781c */ /* 0x000fe20003f0e170 */
[----:B------:R-:W-:Y:S02]  /*6800*/  VIADD R233, R233, 0x40 ;  /* 0x00000040e9e97836 */ /* 0x000fe40000000000 */
[----:B--2---:R-:W-:-:S04]  /*6810*/  FADD R232, R232, R227 ;  /* 0x000000e3e8e87221 */ /* 0x004fc80000000000 */
[----:B---3--:R-:W-:-:S07]  /*6820*/  FADD R232, R232, R67 ;  /* 0x00000043e8e87221 */ /* 0x008fce0000000000 */
.L_x_337:
[----:B------:R-:W-:Y:S05]  /*6830*/  BSYNC B1 ;  /* 0x0000000000017941 */ /* 0x000fea0003800000 */
.L_x_336:
[----:B------:R-:W-:-:S13]  /*6840*/  ISETP.LT.OR P0, PT, R233, UR19, P0 ;  /* 0x00000013e9007c0c */ /* 0x000fda0008701670 */
[----:B------:R-:W-:Y:S05]  /*6850*/  @!P0 BRA `(.L_x_332) ;  /* 0x00000000000c8947 */ /* 0x000fea0003800000 */
[----:B------:R-:W-:-:S06]  /*6860*/  IMAD.WIDE R64, R233, 0x4, R64 ;  /* 0x00000004e9407825 */ /* 0x000fcc00078e0240 */
[----:B------:R-:W2:Y:S02]  /*6870*/  LDG.E R65, desc[UR12][R64.64] ;  /* 0x0000000c40417981 */ /* 0x000ea4000c1e1900 */
[----:B--2---:R-:W-:-:S07]  /*6880*/  FADD R232, R232, R65 ;  /* 0x00000041e8e87221 */ /* 0x004fce0000000000 */
.L_x_332:
[----:B------:R-:W-:Y:S05]  /*6890*/  BSYNC B0 ;  /* 0x0000000000007941 */ /* 0x000fea0003800000 */
.L_x_331:
[----:B------:R-:W2:Y:S01]  /*68a0*/  SHFL.BFLY PT, R65, R232, 0x1, 0x1f ;  /* 0x0c201f00e8417f89 */ /* 0x000ea200000e0000 */
[----:B------:R-:W-:-:S04]  /*68b0*/  UIADD3 UR4, UR4, 0x1, URZ ;  /* 0x0000000104047890 */ /* 0x000fc8000fffe03f */
[----:B------:R-:W-:Y:S01]  /*68c0*/  ULOP3.LUT UR4, UR4, 0x3, URZ, 0xc0, !UPT ;  /* 0x0000000304047892 */ /* 0x000fe2000f8ec03f */
[----:B--2---:R-:W-:-:S05]  /*68d0*/  FADD R65, R65, R232 ;  /* 0x000000e841417221 */ /* 0x004fca0000000000 */
[----:B------:R-:W2:Y:S02]  /*68e0*/  SHFL.BFLY PT, R64, R65, 0x2, 0x1f ;  /* 0x0c401f0041407f89 */ /* 0x000ea400000e0000 */
[----:B--2---:R-:W-:-:S05]  /*68f0*/  FADD R64, R65, R64 ;  /* 0x0000004041407221 */ /* 0x004fca0000000000 */
[----:B-1----:R-:W1:Y:S02]  /*6900*/  SHFL.BFLY PT, R67, R64, 0x4, 0x1f ;  /* 0x0c801f0040437f89 */ /* 0x002e6400000e0000 */
[----:B-1----:R-:W-:-:S05]  /*6910*/  FADD R66, R64, R67 ;  /* 0x0000004340427221 */ /* 0x002fca0000000000 */
[----:B------:R-:W1:Y:S02]  /*6920*/  SHFL.BFLY PT, R67, R66, 0x8, 0x1f ;  /* 0x0d001f0042437f89 */ /* 0x000e6400000e0000 */
[----:B-1----:R-:W-:-:S05]  /*6930*/  FADD R226, R66, R67 ;  /* 0x0000004342e27221 */ /* 0x002fca0000000000 */
[----:B------:R-:W1:Y:S02]  /*6940*/  SHFL.BFLY PT, R67, R226, 0x10, 0x1f ;  /* 0x0e001f00e2437f89 */ /* 0x000e6400000e0000 */
[----:B-1----:R-:W-:Y:S01]  /*6950*/  FADD R67, R226, R67 ;  /* 0x00000043e2437221 */ /* 0x002fe20000000000 */
[----:B------:R-:W-:Y:S06]  /*6960*/  BRA `(.L_x_338) ;  /* 0x0000000000687947 */ /* 0x000fec0003800000 */
.L_x_326:
[----:B------:R-:W1:Y:S01]  /*6970*/  SHFL.DOWN PT, R65, R64, 0x10, 0x1f ;  /* 0x0a001f0040417f89 */ /* 0x000e6200000e0000 */
[----:B------:R-:W2:Y:S01]  /*6980*/  S2UR UR9, SR_CgaCtaId ;  /* 0x00000000000979c3 */ /* 0x000ea20000008800 */
[----:B------:R-:W-:Y:S01]  /*6990*/  LOP3.LUT P0, RZ, R72, 0x1f, RZ, 0xc0, !PT ;  /* 0x0000001f48ff7812 */ /* 0x000fe2000780c0ff */
[----:B------:R-:W-:-:S12]  /*69a0*/  UMOV UR8, 0x400 ;  /* 0x0000040000087882 */ /* 0x000fd80000000000 */
[----:B------:R-:W-:Y:S02]  /*69b0*/  @!P0 IMAD.SHL.U32 R229, R63, 0x4, RZ ;  /* 0x000000043fe58824 */ /* 0x000fe400078e00ff */
[----:B-1----:R-:W-:Y:S01]  /*69c0*/  FADD R65, R65, R64 ;  /* 0x0000004041417221 */ /* 0x002fe20000000000 */
[----:B--2---:R-:W-:Y:S02]  /*69d0*/  ULEA UR8, UR9, UR8, 0x18 ;  /* 0x0000000809087291 */ /* 0x004fe4000f8ec03f */
[----:B------:R-:W-:Y:S02]  /*69e0*/  @!P0 LOP3.LUT R64, R229, 0xfffffffc, R62, 0xe2, !PT ;  /* 0xfffffffce5408812 */ /* 0x000fe400078ee23e */
[----:B------:R-:W1:Y:S02]  /*69f0*/  SHFL.DOWN PT, R66, R65, 0x8, 0x1f ;  /* 0x09001f0041427f89 */ /* 0x000e6400000e0000 */
[----:B------:R-:W-:Y:S01]  /*6a00*/  @!P0 LEA R228, R64, UR8, 0x2 ;  /* 0x0000000840e48c11 */ /* 0x000fe2000f8e10ff */
[----:B-1----:R-:W-:Y:S01]  /*6a10*/  FADD R66, R65, R66 ;  /* 0x0000004241427221 */ /* 0x002fe20000000000 */
[----:B------:R-:W-:-:S04]  /*6a20*/  SHF.R.U32.HI R65, RZ, 0x3, R72 ;  /* 0x00000003ff417819 */ /* 0x000fc80000011648 */
[----:B------:R-:W1:Y:S01]  /*6a30*/  SHFL.DOWN PT, R67, R66, 0x4, 0x1f ;  /* 0x08801f0042437f89 */ /* 0x000e6200000e0000 */
[----:B------:R-:W-:Y:S01]  /*6a40*/  LOP3.LUT R229, R65, 0x1ffffff0, RZ, 0xc0, !PT ;  /* 0x1ffffff041e57812 */ /* 0x000fe200078ec0ff */
[----:B-1----:R-:W-:-:S05]  /*6a50*/  FADD R67, R66, R67 ;  /* 0x0000004342437221 */ /* 0x002fca0000000000 */
[----:B------:R-:W1:Y:S02]  /*6a60*/  SHFL.DOWN PT, R226, R67, 0x2, 0x1f ;  /* 0x08401f0043e27f89 */ /* 0x000e6400000e0000 */
[----:B-1----:R-:W-:-:S05]  /*6a70*/  FADD R226, R67, R226 ;  /* 0x000000e243e27221 */ /* 0x002fca0000000000 */
[----:B------:R-:W1:Y:S02]  /*6a80*/  SHFL.DOWN PT, R227, R226, 0x1, 0x1f ;  /* 0x08201f00e2e37f89 */ /* 0x000e6400000e0000 */
[----:B-1----:R-:W-:-:S05]  /*6a90*/  FADD R227, R226, R227 ;  /* 0x000000e3e2e37221 */ /* 0x002fca0000000000 */
[----:B------:R-:W-:Y:S01]  /*6aa0*/  @!P0 STS [R228], R227 ;  /* 0x000000e3e4008388 */ /* 0x000fe20000000800 */
[----:B------:R-:W-:Y:S06]  /*6ab0*/  BAR.SYNC.DEFER_BLOCKING 0x0 ;  /* 0x0000000000007b1d */ /* 0x000fec0000010000 */
[----:B------:R-:W1:Y:S02]  /*6ac0*/  LDS.128 R64, [R229+UR8] ;  /* 0x00000008e5407984 */ /* 0x000e640008000c00 */
[----:B-1----:R-:W-:-:S04]  /*6ad0*/  FADD R64, RZ, R64 ;  /* 0x00000040ff407221 */ /* 0x002fc80000000000 */
[----:B------:R-:W-:-:S04]  /*6ae0*/  FADD R65, R64, R65 ;  /* 0x0000004140417221 */ /* 0x000fc80000000000 */
[----:B------:R-:W-:-:S04]  /*6af0*/  FADD R66, R65, R66 ;  /* 0x0000004241427221 */ /* 0x000fc80000000000 */
[----:B------:R-:W-:-:S07]  /*6b00*/  FADD R67, R66, R67 ;  /* 0x0000004342437221 */ /* 0x000fce0000000000 */
.L_x_338:
        /* <DEDUP_REMOVED lines=8> */
[--C-:B------:R-:W-:Y:S01]  /*6b90*/  FADD R64, R165, -R226.reuse ;  /* 0x800000e2a5407221 */ /* 0x100fe20000000000 */
[----:B------:R-:W-:Y:S01]  /*6ba0*/  ISETP.GE.AND P2, PT, R65, UR15, PT ;  /* 0x0000000f41007c0c */ /* 0x000fe2000bf46270 */
[----:B------:R-:W-:Y:S01]  /*6bb0*/  FADD R65, R222, -R226 ;  /* 0x800000e2de417221 */ /* 0x000fe20000000000 */
[----:B------:R-:W-:Y:S01]  /*6bc0*/  ISETP.GE.AND P0, PT, R66, UR15, PT ;  /* 0x0000000f42007c0c */ /* 0x000fe2000bf06270 */
[----:B------:R-:W-:Y:S01]  /*6bd0*/  FFMA R64, R64, R64, RZ ;  /* 0x0000004040407223 */ /* 0x000fe200000000ff */
[----:B------:R-:W-:-:S02]  /*6be0*/  VIADD R66, R57, 0x4 ;  /* 0x0000000439427836 */ /* 0x000fc40000000000 */
[----:B------:R-:W-:-:S03]  /*6bf0*/  VIADD R67, R57, 0x6 ;  /* 0x0000000639437836 */ /* 0x000fc60000000000 */
[----:B------:R-:W-:Y:S01]  /*6c00*/  ISETP.GE.AND P4, PT, R66, UR15, PT ;  /* 0x0000000f42007c0c */ /* 0x000fe2000bf86270 */
[----:B------:R-:W-:Y:S02]  /*6c10*/  VIADD R66, R57, 0x5 ;  /* 0x0000000539427836 */ /* 0x000fe40000000000 */
[----:B------:R-:W-:Y:S01]  /*6c20*/  @!P3 FFMA R64, R65, R65, R64 ;  /* 0x000000414140b223 */ /* 0x000fe20000000040 */
[----:B------:R-:W-:Y:S02]  /*6c30*/  FADD R65, R174, -R226 ;  /* 0x800000e2ae417221 */ /* 0x000fe40000000000 */
[----:B------:R-:W-:Y:S02]  /*6c40*/  ISETP.GE.AND P3, PT, R66, UR15, PT ;  /* 0x0000000f42007c0c */ /* 0x000fe4000bf66270 */
[----:B------:R-:W-:Y:S01]  /*6c50*/  @!P2 FFMA R64, R65, R65, R64 ;  /* 0x000000414140a223 */ /* 0x000fe20000000040 */
[----:B------:R-:W-:Y:S01]  /*6c60*/  FADD R65, R221, -R226 ;  /* 0x800000e2dd417221 */ /* 0x000fe20000000000 */
[----:B------:R-:W-:Y:S01]  /*6c70*/  ISETP.GE.AND P2, PT, R67, UR15, PT ;  /* 0x0000000f43007c0c */ /* 0x000fe2000bf46270 */
[----:B------:R-:W-:-:S02]  /*6c80*/  VIADD R66, R57, 0x7 ;  /* 0x0000000739427836 */ /* 0x000fc40000000000 */
[----:B------:R-:W-:Y:S01]  /*6c90*/  FADD R67, R218, -R226 ;  /* 0x800000e2da437221 */ /* 0x000fe20000000000 */
[----:B------:R-:W-:Y:S01]  /*6ca0*/  @!P0 FFMA R64, R65, R65, R64 ;  /* 0x0000004141408223 */ /* 0x000fe20000000040 */
[----:B------:R-:W-:Y:S01]  /*6cb0*/  FADD R65, R182, -R226 ;  /* 0x800000e2b6417221 */ /* 0x000fe20000000000 */
[----:B------:R-:W-:-:S03]  /*6cc0*/  ISETP.GE.AND P0, PT, R66, UR15, PT ;  /* 0x0000000f42007c0c */ /* 0x000fc6000bf06270 */
[----:B------:R-:W-:Y:S01]  /*6cd0*/  @!P4 FFMA R64, R65, R65, R64 ;  /* 0x000000414140c223 */ /* 0x000fe20000000040 */
[----:B------:R-:W-:-:S04]  /*6ce0*/  FADD R65, R220, -R226 ;  /* 0x800000e2dc417221 */ /* 0x000fc80000000000 */
[----:B------:R-:W-:Y:S01]  /*6cf0*/  @!P3 FFMA R64, R65, R65, R64 ;  /* 0x000000414140b223 */ /* 0x000fe20000000040 */
[----:B------:R-:W-:-:S04]  /*6d00*/  FADD R65, R219, -R226 ;  /* 0x800000e2db417221 */ /* 0x000fc80000000000 */
[----:B------:R-:W-:Y:S01]  /*6d10*/  @!P2 FFMA R64, R65, R65, R64 ;  /* 0x000000414140a223 */ /* 0x000fe20000000040 */
[----:B------:R-:W-:-:S03]  /*6d20*/  ISETP.GE.AND P2, PT, R94, UR15, PT ;  /* 0x0000000f5e007c0c */ /* 0x000fc6000bf46270 */
[----:B------:R-:W-:-:S10]  /*6d30*/  @!P0 FFMA R64, R67, R67, R64 ;  /* 0x0000004343408223 */ /* 0x000fd40000000040 */
[----:B------:R-:W-:Y:S05]  /*6d40*/  @P2 BRA `(.L_x_340) ;  /* 0x0000000c00782947 */ /* 0x000fea0003800000 */
[C---:B------:R-:W-:Y:S02]  /*6d50*/  VIADD R65, R94.reuse, 0x1 ;  /* 0x000000015e417836 */ /* 0x040fe40000000000 */
[C---:B------:R-:W-:Y:S02]  /*6d60*/  VIADD R66, R94.reuse, 0x2 ;  /* 0x000000025e427836 */ /* 0x040fe40000000000 */
[----:B------:R-:W-:Y:S01]  /*6d70*/  VIADD R67, R94, 0x6 ;  /* 0x000000065e437836 */ /* 0x000fe20000000000 */
[----:B------:R-:W-:Y:S01]  /*6d80*/  ISETP.GE.AND P3, PT, R65, UR15, PT ;  /* 0x0000000f41007c0c */ /* 0x000fe2000bf66270 */
[----:B------:R-:W-:Y:S01]  /*6d90*/  FADD R65, R164, -R226 ;  /* 0x800000e2a4417221 */ /* 0x000fe20000000000 */
[----:B------:R-:W-:Y:S01]  /*6da0*/  ISETP.GE.AND P2, PT, R66, UR15, PT ;  /* 0x0000000f42007c0c */ /* 0x000fe2000bf46270 */
[----:B------:R-:W-:Y:S02]  /*6db0*/  VIADD R66, R94, 0x3 ;  /* 0x000000035e427836 */ /* 0x000fe40000000000 */
[----:B------:R-:W-:Y:S01]  /*6dc0*/  FFMA R64, R65, R65, R64 ;  /* 0x0000004141407223 */ /* 0x000fe20000000040 */
[----:B------:R-:W-:-:S02]  /*6dd0*/  FADD R65, R217, -R226 ;  /* 0x800000e2d9417221 */ /* 0x000fc40000000000 */
[----:B------:R-:W-:Y:S01]  /*6de0*/  ISETP.GE.AND P0, PT, R66, UR15, PT ;  /* 0x0000000f42007c0c */ /* 0x000fe2000bf06270 */
[----:B------:R-:W-:-:S04]  /*6df0*/  VIADD R66, R94, 0x4 ;  /* 0x000000045e427836 */ /* 0x000fc80000000000 */
[----:B------:R-:W-:Y:S01]  /*6e00*/  @!P3 FFMA R64, R65, R65, R64 ;  /* 0x000000414140b223 */ /* 0x000fe20000000040 */
[----:B------:R-:W-:Y:S01]  /*6e10*/  FADD R65, R173, -R226 ;  /* 0x800000e2ad417221 */ /* 0x000fe20000000000 */
[----:B------:R-:W-:Y:S01]  /*6e20*/  ISETP.GE.AND P4, PT, R66, UR15, PT ;  /* 0x0000000f42007c0c */ /* 0x000fe2000bf86270 */
[----:B------:R-:W-:Y:S02]  /*6e30*/  VIADD R66, R94, 0x5 ;  /* 0x000000055e427836 */ /* 0x000fe40000000000 */
[----:B------:R-:W-:Y:S01]  /*6e40*/  @!P2 FFMA R64, R65, R65, R64 ;  /* 0x000000414140a223 */ /* 0x000fe20000000040 */
[--C-:B------:R-:W-:Y:S01]  /*6e50*/  FADD R65, R216, -R226.reuse ;  /* 0x800000e2d8417221 */ /* 0x100fe20000000000 */
[----:B------:R-:W-:Y:S01]  /*6e60*/  ISETP.GE.AND P2, PT, R67, UR15, PT ;  /* 0x0000000f43007c0c */ /* 0x000fe2000bf46270 */
[----:B------:R-:W-:Y:S01]  /*6e70*/  FADD R67, R213, -R226 ;  /* 0x800000e2d5437221 */ /* 0x000fe20000000000 */
[----:B------:R-:W-:Y:S01]  /*6e80*/  ISETP.GE.AND P3, PT, R66, UR15, PT ;  /* 0x0000000f42007c0c */ /* 0x000fe2000bf66270 */
[----:B------:R-:W-:Y:S01]  /*6e90*/  @!P0 FFMA R64, R65, R65, R64 ;  /* 0x0000004141408223 */ /* 0x000fe20000000040 */
[----:B------:R-:W-:Y:S01]  /*6ea0*/  FADD R65, R181, -R226 ;  /* 0x800000e2b5417221 */ /* 0x000fe20000000000 */
[----:B------:R-:W-:-:S03]  /*6eb0*/  VIADD R66, R94, 0x7 ;  /* 0x000000075e427836 */ /* 0x000fc60000000000 */
[----:B------:R-:W-:Y:S01]  /*6ec0*/  @!P4 FFMA R64, R65, R65, R64 ;  /* 0x000000414140c223 */ /* 0x000fe20000000040 */
[----:B------:R-:W-:Y:S01]  /*6ed0*/  FADD R65, R215, -R226 ;  /* 0x800000e2d7417221 */ /* 0x000fe20000000000 */
[----:B------:R-:W-:-:S05]  /*6ee0*/  ISETP.GE.AND P0, PT, R66, UR15, PT ;  /* 0x0000000f42007c0c */ /* 0x000fca000bf06270 */
        /* <DEDUP_REMOVED lines=187> */
[----:B------:R-:W-:-:S02]  /*7aa0*/  VIADD R66, R76, 0x7 ;  /* 0x000000074c427836 */ /* 0x000fc40000000000 */
[----:B------:R-:W-:-:S04]  /*7ab0*/  FADD R65, R179, -R226 ;  /* 0x800000e2b3417221 */ /* 0x000fc80000000000 */
[----:B------:R-:W-:Y:S01]  /*7ac0*/  @!P4 FFMA R64, R65, R65, R64 ;  /* 0x000000414140c223 */ /* 0x000fe20000000040 */
[----:B------:R-:W-:Y:S01]  /*7ad0*/  ISETP.GE.AND P0, PT, R66, UR15, PT ;  /* 0x0000000f42007c0c */ /* 0x000fe2000bf06270 */
[----:B------:R-:W-:-:S04]  /*7ae0*/  FADD R65, R185, -R226 ;  /* 0x800000e2b9417221 */ /* 0x000fc80000000000 */
[----:B------:R-:W-:Y:S01]  /*7af0*/  @!P3 FFMA R64, R65, R65, R64 ;  /* 0x000000414140b223 */ /* 0x000fe20000000040 */
[----:B------:R-:W-:-:S04]  /*7b00*/  FADD R65, R184, -R226 ;  /* 0x800000e2b8417221 */ /* 0x000fc80000000000 */
[----:B------:R-:W-:-:S04]  /*7b10*/  @!P2 FFMA R64, R65, R65, R64 ;  /* 0x000000414140a223 */ /* 0x000fc80000000040 */
[----:B------:R-:W-:-:S07]  /*7b20*/  @!P0 FFMA R64, R67, R67, R64 ;  /* 0x0000004343408223 */ /* 0x000fce0000000040 */
.L_x_340:
[----:B------:R-:W-:Y:S05]  /*7b30*/  BSYNC B0 ;  /* 0x0000000000007941 */ /* 0x000fea0003800000 */
.L_x_339:
[----:B------:R-:W-:-:S13]  /*7b40*/  PLOP3.LUT P0, PT, PT, PT, UP1, 0x40, 0x0 ;  /* 0x000000000000781c */ /* 0x000fda0003f0e818 */
[----:B------:R-:W-:Y:S05]  /*7b50*/  @P0 BRA `(.L_x_341) ;  /* 0x00000008003c0947 */ /* 0x000fea0003800000 */
[----:B------:R-:W1:Y:S01]  /*7b60*/  SHFL.DOWN PT, R65, R64, 0x10, 0x1f ;  /* 0x0a001f0040417f89 */ /* 0x000e6200000e0000 */
[----:B------:R-:W-:Y:S01]  /*7b70*/  ISETP.NE.AND P0, PT, R61, RZ, PT ;  /* 0x000000ff3d00720c */ /* 0x000fe20003f05270 */
[----:B------:R-:W-:Y:S01]  /*7b80*/  BSSY B0, `(.L_x_342) ;  /* 0x000001f000007945 */ /* 0x000fe20003800000 */
[----:B------:R-:W-:-:S11]  /*7b90*/  LOP3.LUT P2, RZ, R62, R61, RZ, 0xfc, !PT ;  /* 0x0000003d3eff7212 */ /* 0x000fd6000784fcff */
[----:B------:R-:W2:Y:S01]  /*7ba0*/  @!P0 S2R R229, SR_CgaCtaId ;  /* 0x0000000000e58919 */ /* 0x000ea20000008800 */
[----:B------:R-:W-:Y:S02]  /*7bb0*/  @!P0 IMAD.SHL.U32 R231, R63, 0x4, RZ ;  /* 0x000000043fe78824 */ /* 0x000fe400078e00ff */
[----:B-1----:R-:W-:Y:S01]  /*7bc0*/  FADD R65, R65, R64 ;  /* 0x0000004041417221 */ /* 0x002fe20000000000 */
[----:B------:R-:W-:-:S04]  /*7bd0*/  @!P0 MOV R64, 0x400 ;  /* 0x0000040000408802 */ /* 0x000fc80000000f00 */
[----:B------:R-:W1:Y:S01]  /*7be0*/  SHFL.DOWN PT, R66, R65, 0x8, 0x1f ;  /* 0x09001f0041427f89 */ /* 0x000e6200000e0000 */
[----:B--2---:R-:W-:Y:S02]  /*7bf0*/  @!P0 LEA R229, R229, R64, 0x18 ;  /* 0x00000040e5e58211 */ /* 0x004fe400078ec0ff */
[----:B------:R-:W-:Y:S01]  /*7c00*/  @!P0 LOP3.LUT R64, R231, 0xfffffffc, R62, 0xe2, !PT ;  /* 0xfffffffce7408812 */ /* 0x000fe200078ee23e */
[----:B-1----:R-:W-:-:S04]  /*7c10*/  FADD R66, R65, R66 ;  /* 0x0000004241427221 */ /* 0x002fc80000000000 */
[----:B------:R-:W-:Y:S01]  /*7c20*/  @!P0 IMAD R229, R64, 0x4, R229 ;  /* 0x0000000440e58824 */ /* 0x000fe200078e02e5 */
[----:B------:R-:W1:Y:S02]  /*7c30*/  SHFL.DOWN PT, R67, R66, 0x4, 0x1f ;  /* 0x08801f0042437f89 */ /* 0x000e6400000e0000 */
[----:B-1----:R-:W-:-:S05]  /*7c40*/  FADD R67, R66, R67 ;  /* 0x0000004342437221 */ /* 0x002fca0000000000 */
[----:B------:R-:W1:Y:S02]  /*7c50*/  SHFL.DOWN PT, R228, R67, 0x2, 0x1f ;  /* 0x08401f0043e47f89 */ /* 0x000e6400000e0000 */
[----:B-1----:R-:W-:-:S05]  /*7c60*/  FADD R228, R67, R228 ;  /* 0x000000e443e47221 */ /* 0x002fca0000000000 */
[----:B------:R-:W1:Y:S02]  /*7c70*/  SHFL.DOWN PT, R227, R228, 0x1, 0x1f ;  /* 0x08201f00e4e37f89 */ /* 0x000e6400000e0000 */
[----:B-1----:R-:W-:Y:S01]  /*7c80*/  FADD R64, R228, R227 ;  /* 0x000000e3e4407221 */ /* 0x002fe20000000000 */
[----:B------:R-:W-:-:S04]  /*7c90*/  IMAD.MOV.U32 R227, RZ, RZ, RZ ;  /* 0x000000ffffe37224 */ /* 0x000fc800078e00ff */
[----:B------:R1:W-:Y:S01]  /*7ca0*/  @!P0 STS [R229+0x10], R64 ;  /* 0x00001040e5008388 */ /* 0x0003e20000000800 */
[----:B------:R-:W-:Y:S06]  /*7cb0*/  BAR.SYNC.DEFER_BLOCKING 0x0 ;  /* 0x0000000000007b1d */ /* 0x000fec0000010000 */
[----:B------:R-:W-:Y:S05]  /*7cc0*/  @P2 BRA `(.L_x_343) ;  /* 0x0000000000282947 */ /* 0x000fea0003800000 */
[----:B------:R-:W2:Y:S01]  /*7cd0*/  S2UR UR9, SR_CgaCtaId ;  /* 0x00000000000979c3 */ /* 0x000ea20000008800 */
[----:B------:R-:W-:Y:S01]  /*7ce0*/  UMOV UR8, 0x400 ;  /* 0x0000040000087882 */ /* 0x000fe20000000000 */
[----:B-1----:R-:W-:-:S04]  /*7cf0*/  SHF.R.U32.HI R64, RZ, 0x3, R72 ;  /* 0x00000003ff407819 */ /* 0x002fc80000011648 */
[----:B------:R-:W-:Y:S01]  /*7d00*/  LOP3.LUT R67, R64, 0x1ffffff0, RZ, 0xc0, !PT ;  /* 0x1ffffff040437812 */ /* 0x000fe200078ec0ff */
[----:B--2---:R-:W-:-:S09]  /*7d10*/  ULEA UR8, UR9, UR8, 0x18 ;  /* 0x0000000809087291 */ /* 0x004fd2000f8ec03f */
[----:B------:R-:W1:Y:S02]  /*7d20*/  LDS.128 R64, [R67+UR8+0x10] ;  /* 0x0000100843407984 */ /* 0x000e640008000c00 */
[----:B-1----:R-:W-:-:S04]  /*7d30*/  FADD R64, RZ, R64 ;  /* 0x00000040ff407221 */ /* 0x002fc80000000000 */
[----:B------:R-:W-:-:S04]  /*7d40*/  FADD R65, R64, R65 ;  /* 0x0000004140417221 */ /* 0x000fc80000000000 */
[----:B------:R-:W-:-:S04]  /*7d50*/  FADD R66, R65, R66 ;  /* 0x0000004241427221 */ /* 0x000fc80000000000 */
[----:B------:R-:W-:-:S07]  /*7d60*/  FADD R227, R66, R67 ;  /* 0x0000004342e37221 */ /* 0x000fce0000000000 */
.L_x_343:
[----:B------:R-:W-:Y:S05]  /*7d70*/  BSYNC B0 ;  /* 0x0000000000007941 */ /* 0x000fea0003800000 */
.L_x_342:
[----:B------:R-:W-:Y:S01]  /*7d80*/  ULDC UR18, c[0x0][0x210] ;  /* 0x0000840000127ab9 */ /* 0x000fe20000000800 */
[----:B------:R-:W-:Y:S01]  /*7d90*/  ULOP3.LUT UP0, URZ, UR4, 0x1, URZ, 0xc0, !UPT ;  /* 0x00000001043f7892 */ /* 0x000fe2000f80c03f */
[----:B------:R-:W-:Y:S01]  /*7da0*/  IMAD.U32 R67, RZ, RZ, UR5 ;  /* 0x00000005ff437e24 */ /* 0x000fe2000f8e00ff */
[----:B------:R-:W-:Y:S01]  /*7db0*/  UIMAD UR8, UR19, UR18, URZ ;  /* 0x00000012130872a4 */ /* 0x000fe2000f8e023f */
[----:B-1----:R-:W-:Y:S01]  /*7dc0*/  IMAD.U32 R229, RZ, RZ, UR5 ;  /* 0x00000005ffe57e24 */ /* 0x002fe2000f8e00ff */
[----:B------:R-:W-:Y:S01]  /*7dd0*/  ISETP.NE.AND P3, PT, R72, RZ, PT ;  /* 0x000000ff4800720c */ /* 0x000fe20003f65270 */
[----:B------:R-:W-:Y:S01]  /*7de0*/  IMAD.U32 R228, RZ, RZ, UR16 ;  /* 0x00000010ffe47e24 */ /* 0x000fe2000f8e00ff */
[----:B------:R-:W-:Y:S02]  /*7df0*/  PLOP3.LUT P0, PT, PT, PT, UP0, 0x80, 0x0 ;  /* 0x000000000000781c */ /* 0x000fe40003f0f008 */
[----:B------:R-:W-:-:S04]  /*7e00*/  IMAD.U32 R65, RZ, RZ, UR8 ;  /* 0x00000008ff417e24 */ /* 0x000fc8000f8e00ff */
[----:B------:R-:W-:-:S03]  /*7e10*/  IMAD.WIDE.U32 R64, R65, 0x4, R224 ;  /* 0x0000000441407825 */ /* 0x000fc600078e00e0 */
[----:B------:R-:W-:Y:S02]  /*7e20*/  SEL R64, R224, R64, !P0 ;  /* 0x00000040e0407207 */ /* 0x000fe40004000000 */
[----:B------:R-:W-:Y:S02]  /*7e30*/  SEL R65, R225, R65, !P0 ;  /* 0x00000041e1417207 */ /* 0x000fe40004000000 */
[----:B------:R-:W-:-:S04]  /*7e40*/  @!P2 LEA R66, P0, R67, R64, 0x2 ;  /* 0x000000404342a211 */ /* 0x000fc800078010ff */
[----:B------:R-:W-:-:S05]  /*7e50*/  @!P2 LEA.HI.X R67, R229, R65, R228, 0x2, P0 ;  /* 0x00000041e543a211 */ /* 0x000fca00000f14e4 */
[----:B------:R1:W-:Y:S01]  /*7e60*/  @!P2 STG.E desc[UR12][R66.64], R227 ;  /* 0x000000e34200a986 */ /* 0x0003e2000c10190c */
[----:B------:R-:W-:Y:S05]  /*7e70*/  @P3 BRA `(.L_x_344) ;  /* 0x0000000000643947 */ /* 0x000fea0003800000 */
[----:B------:R-:W-:Y:S02]  /*7e80*/  UIMAD.WIDE UR8, UR18, 0x4, UR6 ;  /* 0x00000004120878a5 */ /* 0x000fe4000f8e0206 */
[----:B------:R-:W-:Y:S02]  /*7e90*/  ULOP3.LUT UP1, URZ, UR4, 0x2, URZ, 0xc0, !UPT ;  /* 0x00000002043f7892 */ /* 0x000fe4000f82c03f */
[----:B------:R-:W-:Y:S02]  /*7ea0*/  USEL UR17, UR6, UR8, !UP0 ;  /* 0x0000000806117287 */ /* 0x000fe4000c000000 */
[----:B------:R-:W-:Y:S01]  /*7eb0*/  USEL UR8, UR7, UR9, !UP0 ;  /* 0x0000000907087287 */ /* 0x000fe2000c000000 */
[----:B------:R-:W-:Y:S02]  /*7ec0*/  UMOV UR10, 0xffffffff ;  /* 0xffffffff000a7882 */ /* 0x000fe40000000000 */
[----:B------:R-:W-:Y:S01]  /*7ed0*/  USEL UR10, UR10, 0x1, UP1 ;  /* 0x000000010a0a7887 */ /* 0x000fe20008800000 */
[----:B-1----:R-:W-:-:S02]  /*7ee0*/  IMAD.U32 R66, RZ, RZ, UR17 ;  /* 0x00000011ff427e24 */ /* 0x002fc4000f8e00ff */
[----:B------:R-:W-:Y:S01]  /*7ef0*/  IMAD.U32 R67, RZ, RZ, UR8 ;  /* 0x00000008ff437e24 */ /* 0x000fe2000f8e00ff */
[----:B------:R-:W-:Y:S02]  /*7f00*/  USHF.R.U32.HI UR8, URZ, 0x1, UR4 ;  /* 0x000000013f087899 */ /* 0x000fe40008011604 */
[----:B------:R-:W-:Y:S02]  /*7f10*/  IMAD.U32 R229, RZ, RZ, UR10 ;  /* 0x0000000affe57e24 */ /* 0x000fe4000f8e00ff */
        /* <DEDUP_REMOVED lines=10> */
.L_x_345:
[----:B------:R-:W2:Y:S04]  /*7fc0*/  LDG.E.STRONG.GPU R227, desc[UR12][R66.64] ;  /* 0x0000000c42e37981 */ /* 0x000ea8000c1ef900 */
[----:B--2---:R-:W-:Y:S01]  /*7fd0*/  CCTL.IVALL ;  /* 0x00000000ff00798f */ /* 0x004fe20002000000 */
[----:B------:R-:W-:Y:S05]  /*7fe0*/  YIELD ;  /* 0x0000000000007946 */ /* 0x000fea0003800000 */
[----:B------:R-:W-:-:S13]  /*7ff0*/  ISETP.NE.AND P0, PT, R227, R228, PT ;  /* 0x000000e4e300720c */ /* 0x000fda0003f05270 */
[----:B------:R-:W-:Y:S05]  /*8000*/  @P0 BRA `(.L_x_345) ;  /* 0xfffffffc00ec0947 */ /* 0x000fea000383ffff */
.L_x_344:
        /* <DEDUP_REMOVED lines=9> */
[----:B------:R-:W-:Y:S01]  /*80a0*/  IMAD.MOV.U32 R234, RZ, RZ, RZ ;  /* 0x000000ffffea7224 */ /* 0x000fe200078e00ff */
[----:B------:R-:W-:Y:S01]  /*80b0*/  ISETP.GT.AND P2, PT, R66, 0x60, PT ;  /* 0x000000604200780c */ /* 0x000fe20003f44270 */
[----:B------:R-:W-:-:S12]  /*80c0*/  IMAD.MOV.U32 R227, RZ, RZ, R61 ;  /* 0x000000ffffe37224 */ /* 0x000fd800078e003d */
[----:B------:R-:W-:Y:S05]  /*80d0*/  @!P2 BRA `(.L_x_349) ;  /* 0x000000000054a947 */ /* 0x000fea0003800000 */
[----:B------:R-:W-:Y:S01]  /*80e0*/  IMAD.U32 R236, RZ, RZ, UR19 ;  /* 0x00000013ffec7e24 */ /* 0x000fe2000f8e00ff */
[----:B------:R-:W-:-:S03]  /*80f0*/  PLOP3.LUT P0, PT, PT, PT, PT, 0x8, 0x0 ;  /* 0x000000000000781c */ /* 0x000fc60003f0e170 */
[----:B------:R-:W-:-:S10]  /*8100*/  VIADD R236, R236, 0xffffffa0 ;  /* 0xffffffa0ecec7836 */ /* 0x000fd40000000000 */
.L_x_350:
        /* <DEDUP_REMOVED lines=18> */
.L_x_349:
[----:B------:R-:W-:Y:S05]  /*8230*/  BSYNC B1 ;  /* 0x0000000000017941 */ /* 0x000fea0003800000 */
.L_x_348:
        /* <DEDUP_REMOVED lines=13> */
.L_x_352:
[----:B------:R-:W-:Y:S05]  /*8310*/  BSYNC B1 ;  /* 0x0000000000017941 */ /* 0x000fea0003800000 */
.L_x_351:
[----:B------:R-:W-:-:S13]  /*8320*/  ISETP.LT.OR P0, PT, R227, UR19, P0 ;  /* 0x00000013e3007c0c */ /* 0x000fda0008701670 */
[----:B------:R-:W-:Y:S05]  /*8330*/  @!P0 BRA `(.L_x_347) ;  /* 0x00000000000c8947 */ /* 0x000fea0003800000 */
[----:B------:R-:W-:-:S06]  /*8340*/  IMAD.WIDE R64, R227, 0x4, R64 ;  /* 0x00000004e3407825 */ /* 0x000fcc00078e0240 */
[----:B------:R-:W2:Y:S02]  /*8350*/  LDG.E R65, desc[UR12][R64.64] ;  /* 0x0000000c40417981 */ /* 0x000ea4000c1e1900 */
[----:B--2---:R-:W-:-:S07]  /*8360*/  FADD R234, R234, R65 ;  /* 0x00000041eaea7221 */ /* 0x004fce0000000000 */
.L_x_347:
[----:B------:R-:W-:Y:S05]  /*8370*/  BSYNC B0 ;  /* 0x0000000000007941 */ /* 0x000fea0003800000 */
.L_x_346:
        /* <DEDUP_REMOVED lines=13> */
.L_x_341:
[----:B------:R-:W1:Y:S01]  /*8450*/  SHFL.DOWN PT, R65, R64, 0x10, 0x1f ;  /* 0x0a001f0040417f89 */ /* 0x000e6200000e0000 */
[----:B------:R-:W2:Y:S01]  /*8460*/  S2UR UR9, SR_CgaCtaId ;  /* 0x00000000000979c3 */ /* 0x000ea20000008800 */
[----:B------:R-:W-:Y:S01]  /*8470*/  ISETP.NE.AND P0, PT, R61, RZ, PT ;  /* 0x000000ff3d00720c */ /* 0x000fe20003f05270 */
        /* <DEDUP_REMOVED lines=16> */
[----:B------:R-:W-:Y:S01]  /*8580*/  @!P0 STS [R230+0x10], R227 ;  /* 0x000010e3e6008388 */ /* 0x000fe20000000800 */
[----:B------:R-:W-:Y:S06]  /*8590*/  BAR.SYNC.DEFER_BLOCKING 0x0 ;  /* 0x0000000000007b1d */ /* 0x000fec0000010000 */
[----:B------:R-:W1:Y:S02]  /*85a0*/  LDS.128 R64, [R229+UR8+0x10] ;  /* 0x00001008e5407984 */ /* 0x000e640008000c00 */
[----:B-1----:R-:W-:-:S04]  /*85b0*/  FADD R64, RZ, R64 ;  /* 0x00000040ff407221 */ /* 0x002fc80000000000 */
[----:B------:R-:W-:-:S04]  /*85c0*/  FADD R65, R64, R65 ;  /* 0x0000004140417221 */ /* 0x000fc80000000000 */
[----:B------:R-:W-:-:S04]  /*85d0*/  FADD R66, R65, R66 ;  /* 0x0000004241427221 */ /* 0x000fc80000000000 */
[----:B------:R-:W-:-:S07]  /*85e0*/  FADD R67, R66, R67 ;  /* 0x0000004342437221 */ /* 0x000fce0000000000 */
.L_x_353:
[----:B------:R-:W-:Y:S01]  /*85f0*/  ISETP.GE.AND P0, PT, R223, UR14, PT ;  /* 0x0000000edf007c0c */ /* 0x000fe2000bf06270 */
[----:B------:R-:W-:Y:S01]  /*8600*/  ULDC UR8, c[0x0][0x268] ;  /* 0x00009a0000087ab9 */ /* 0x000fe20000000800 */
[----:B------:R-:W-:Y:S01]  /*8610*/  BSSY B0, `(.L_x_354) ;  /* 0x00003b6000007945 */ /* 0x000fe20003800000 */
[----:B------:R-:W-:Y:S01]  /*8620*/  FFMA R228, R67, R58, UR8 ;  /* 0x0000000843e47e23 */ /* 0x000fe2000800003a */
[----:B------:R-:W-:-:S04]  /*8630*/  ISETP.NE.OR P0, PT, R59, RZ, P0 ;  /* 0x000000ff3b00720c */ /* 0x000fc80000705670 */
[----:B------:R-:W-:-:S09]  /*8640*/  FSETP.GEU.AND P2, PT, |R228|, 1.175494350822287508e-38, PT ;  /* 0x00800000e400780b */ /* 0x000fd20003f4e200 */
[----:B------:R-:W1:Y:S04]  /*8650*/  @!P0 LDC.64 R66, c[0x0][0x228] ;  /* 0x00008a00ff428b82 */ /* 0x000e680000000a00 */
[----:B------:R-:W-:-:S04]  /*8660*/  @!P2 FMUL R228, R228, 16777216 ;  /* 0x4b800000e4e4a820 */ /* 0x000fc80000400000 */
[----:B------:R-:W2:Y:S01]  /*8670*/  @!P0 LDC.64 R64, c[0x0][0x230] ;  /* 0x00008c00ff408b82 */ /* 0x000ea20000000a00 */
[----:B------:R-:W3:Y:S01]  /*8680*/  MUFU.RSQ R227, R228 ;  /* 0x000000e400e37308 */ /* 0x000ee20000001400 */
[----:B-1----:R-:W-:-:S04]  /*8690*/  @!P0 IMAD.WIDE R66, R223, 0x4, R66 ;  /* 0x00000004df428825 */ /* 0x002fc800078e0242 */
[----:B---3--:R-:W-:Y:S01]  /*86a0*/  @!P2 FMUL R227, R227, 4096 ;  /* 0x45800000e3e3a820 */ /* 0x008fe20000400000 */
[----:B------:R1:W-:Y:S01]  /*86b0*/  @!P0 STG.E desc[UR12][R66.64], R226 ;  /* 0x000000e242008986 */ /* 0x0003e2000c10190c */
[----:B--2---:R-:W-:-:S05]  /*86c0*/  @!P0 IMAD.WIDE R64, R223, 0x4, R64 ;  /* 0x00000004df408825 */ /* 0x004fca00078e0240 */
[----:B------:R1:W-:Y:S01]  /*86d0*/  @!P0 STG.E desc[UR12][R64.64], R227 ;  /* 0x000000e340008986 */ /* 0x0003e2000c10190c */
[----:B------:R-:W-:Y:S05]  /*86e0*/  @!P1 BRA `(.L_x_355) ;  /* 0x0000003800a09947 */ /* 0x000fea0003800000 */
[----:B------:R-:W-:Y:S01]  /*86f0*/  ULDC.64 UR8, c[0x0][0x288] ;  /* 0x0000a20000087ab9 */ /* 0x000fe20000000a00 */
[----:B------:R-:W2:Y:S01]  /*8700*/  LDC.64 R228, c[0x0][0x258] ;  /* 0x00009600ffe47b82 */ /* 0x000ea20000000a00 */
[----:B------:R-:W-:Y:S01]  /*8710*/  ISETP.NE.AND P6, PT, RZ, UR11, PT ;  /* 0x0000000bff007c0c */ /* 0x000fe2000bfc5270 */
[--C-:B-1----:R-:W-:Y:S01]  /*8720*/  FADD R66, R222, -R226.reuse ;  /* 0x800000e2de427221 */ /* 0x102fe20000000000 */
[----:B------:R-:W-:Y:S01]  /*8730*/  ISETP.EQ.U32.AND P0, PT, RZ, UR8, PT ;  /* 0x00000008ff007c0c */ /* 0x000fe2000bf02070 */
[--C-:B------:R-:W-:Y:S01]  /*8740*/  FADD R230, R174, -R226.reuse ;  /* 0x800000e2aee67221 */ /* 0x100fe20000000000 */
[--C-:B------:R-:W-:Y:S01]  /*8750*/  FADD R232, R221, -R226.reuse ;  /* 0x800000e2dde87221 */ /* 0x100fe20000000000 */
[--C-:B------:R-:W-:Y:S01]  /*8760*/  FADD R64, R165, -R226.reuse ;  /* 0x800000e2a5407221 */ /* 0x100fe20000000000 */
[----:B------:R-:W-:Y:S01]  /*8770*/  ISETP.EQ.AND.EX P0, PT, RZ, UR9, !P6, P0 ;  /* 0x00000009ff007c0c */ /* 0x000fe2000f702300 */
[--C-:B------:R-:W-:Y:S01]  /*8780*/  FADD R234, R182, -R226.reuse ;  /* 0x800000e2b6ea7221 */ /* 0x100fe20000000000 */
[--C-:B------:R-:W-:Y:S01]  /*8790*/  FADD R236, R220, -R226.reuse ;  /* 0x800000e2dcec7221 */ /* 0x100fe20000000000 */
[--C-:B------:R-:W-:Y:S01]  /*87a0*/  FADD R238, R219, -R226.reuse ;  /* 0x800000e2dbee7221 */ /* 0x100fe20000000000 */
[----:B------:R-:W-:Y:S01]  /*87b0*/  FADD R240, R218, -R226 ;  /* 0x800000e2daf07221 */ /* 0x000fe20000000000 */
[-C--:B------:R-:W-:Y:S01]  /*87c0*/  FMUL R65, R66, R227.reuse ;  /* 0x000000e342417220 */ /* 0x080fe20000400000 */
[-C--:B------:R-:W-:Y:S01]  /*87d0*/  FMUL R66, R230, R227.reuse ;  /* 0x000000e3e6427220 */ /* 0x080fe20000400000 */
[-C--:B------:R-:W-:Y:S01]  /*87e0*/  FMUL R67, R232, R227.reuse ;  /* 0x000000e3e8437220 */ /* 0x080fe20000400000 */
[----:B------:R-:W-:Y:S01]  /*87f0*/  LOP3.LUT R155, R155, 0xffffffbf, RZ, 0xc0, !PT ;  /* 0xffffffbf9b9b7812 */ /* 0x000fe200078ec0ff */
[-C--:B------:R-:W-:Y:S01]  /*8800*/  FMUL R64, R64, R227.reuse ;  /* 0x000000e340407220 */ /* 0x080fe20000400000 */
[-C--:B------:R-:W-:Y:S01]  /*8810*/  FMUL R230, R234, R227.reuse ;  /* 0x000000e3eae67220 */ /* 0x080fe20000400000 */
[-C--:B------:R-:W-:Y:S01]  /*8820*/  FMUL R231, R236, R227.reuse ;  /* 0x000000e3ece77220 */ /* 0x080fe20000400000 */
[-C--:B------:R-:W-:Y:S01]  /*8830*/  FMUL R232, R238, R227.reuse ;  /* 0x000000e3eee87220 */ /* 0x080fe20000400000 */
[----:B------:R-:W-:Y:S01]  /*8840*/  FMUL R233, R240, R227 ;  /* 0x000000e3f0e97220 */ /* 0x000fe20000400000 */
[----:B------:R-:W-:Y:S01]  /*8850*/  ISETP.GE.U32.AND P1, PT, R81, 0x8, PT ;  /* 0x000000085100780c */ /* 0x000fe20003f26070 */
[----:B------:R-:W-:Y:S01]  /*8860*/  FFMA R235, R151, R64, R56 ;  /* 0x0000004097eb7223 */ /* 0x000fe20000000038 */
[----:B------:R-:W-:Y:S01]  /*8870*/  @P6 LOP3.LUT R155, R155, 0x40, RZ, 0xfc, !PT ;  /* 0x000000409b9b6812 */ /* 0x000fe200078efcff */
[----:B------:R-:W-:Y:S01]  /*8880*/  FFMA R65, R149, R65, R52 ;  /* 0x0000004195417223 */ /* 0x000fe20000000034 */
[----:B------:R-:W-:Y:S01]  /*8890*/  FFMA R237, R148, R66, R55 ;  /* 0x0000004294ed7223 */ /* 0x000fe20000000037 */
[----:B------:R-:W-:Y:S01]  /*88a0*/  FFMA R67, R146, R67, R51 ;  /* 0x0000004392437223 */ /* 0x000fe20000000033 */
[----:B------:R-:W-:Y:S01]  /*88b0*/  FFMA R239, R147, R230, R54 ;  /* 0x000000e693ef7223 */ /* 0x000fe20000000036 */
[----:B------:R-:W-:Y:S01]  /*88c0*/  FFMA R231, R145, R231, R50 ;  /* 0x000000e791e77223 */ /* 0x000fe20000000032 */
[----:B------:R-:W-:Y:S01]  /*88d0*/  FFMA R241, R144, R232, R53 ;  /* 0x000000e890f17223 */ /* 0x000fe20000000035 */
[----:B------:R-:W-:Y:S01]  /*88e0*/  FFMA R233, R142, R233, R49 ;  /* 0x000000e98ee97223 */ /* 0x000fe20000000031 */
[----:B------:R-:W-:Y:S06]  /*88f0*/  @P0 BRA `(.L_x_356) ;  /* 0x0000000000b00947 */ /* 0x000fec0003800000 */
[C---:B------:R-:W-:Y:S01]  /*8900*/  VIADD R64, R57.reuse, 0x1 ;  /* 0x0000000139407836 */ /* 0x040fe20000000000 */
[----:B------:R-:W-:Y:S02]  /*8910*/  PLOP3.LUT P3, PT, PT, PT, PT, 0x8, 0x0 ;  /* 0x000000000000781c */ /* 0x000fe40003f6e170 */
[-C--:B------:R-:W-:Y:S01]  /*8920*/  FMNMX R150, R150, |R235|.reuse, !PT ;  /* 0x400000eb96967209 */ /* 0x080fe20007800000 */
[----:B-----5:R-:W-:Y:S01]  /*8930*/  @P6 FMUL R235, R152, R235 ;  /* 0x000000eb98eb6220 */ /* 0x020fe20000400000 */
[----:B------:R-:W-:Y:S01]  /*8940*/  ISETP.GE.AND P2, PT, R64, UR15, PT ;  /* 0x0000000f40007c0c */ /* 0x000fe2000bf46270 */
[----:B------:R-:W-:Y:S01]  /*8950*/  VIADD R64, R57, 0x2 ;  /* 0x0000000239407836 */ /* 0x000fe20000000000 */
[----:B------:R-:W-:-:S04]  /*8960*/  PLOP3.LUT P5, PT, PT, PT, PT, 0x8, 0x0 ;  /* 0x000000000000781c */ /* 0x000fc80003fae170 */
[----:B------:R-:W-:Y:S01]  /*8970*/  ISETP.GE.AND P4, PT, R64, UR15, PT ;  /* 0x0000000f40007c0c */ /* 0x000fe2000bf86270 */
[----:B------:R-:W-:-:S06]  /*8980*/  VIADD R64, R57, 0x3 ;  /* 0x0000000339407836 */ /* 0x000fcc0000000000 */
[----:B------:R-:W-:Y:S02]  /*8990*/  @!P2 PLOP3.LUT P3, PT, P6, PT, PT, 0x80, 0x0 ;  /* 0x000000000000a81c */ /* 0x000fe4000376f070 */
[----:B------:R-:W-:-:S04]  /*89a0*/  @!P2 FMNMX R150, R150, |R65|, !PT ;  /* 0x400000419696a209 */ /* 0x000fc80007800000 */
[----:B------:R-:W-:Y:S02]  /*89b0*/  @!P4 PLOP3.LUT P5, PT, P6, PT, PT, 0x80, 0x0 ;  /* 0x000000000000c81c */ /* 0x000fe400037af070 */
[----:B------:R-:W-:Y:S02]  /*89c0*/  @!P4 FMNMX R150, R150, |R237|, !PT ;  /* 0x400000ed9696c209 */ /* 0x000fe40007800000 */
[----:B------:R-:W-:-:S03]  /*89d0*/  PLOP3.LUT P4, PT, PT, PT, PT, 0x8, 0x0 ;  /* 0x000000000000781c */ /* 0x000fc60003f8e170 */
[----:B------:R-:W-:Y:S01]  /*89e0*/  @P3 FMUL R65, R152, R65 ;  /* 0x0000004198413220 */ /* 0x000fe20000400000 */
[----:B------:R-:W-:Y:S01]  /*89f0*/  ISETP.GE.AND P3, PT, R64, UR15, PT ;  /* 0x0000000f40007c0c */ /* 0x000fe2000bf66270 */
[----:B------:R-:W-:-:S04]  /*8a00*/  VIADD R64, R57, 0x4 ;  /* 0x0000000439407836 */ /* 0x000fc80000000000 */
[----:B------:R-:W-:Y:S01]  /*8a10*/  @P5 FMUL R237, R152, R237 ;  /* 0x000000ed98ed5220 */ /* 0x000fe20000400000 */
[----:B------:R-:W-:Y:S01]  /*8a20*/  ISETP.GE.AND P2, PT, R64, UR15, PT ;  /* 0x0000000f40007c0c */ /* 0x000fe2000bf46270 */
[----:B------:R-:W-:Y:S01]  /*8a30*/  VIADD R64, R57, 0x5 ;  /* 0x0000000539407836 */ /* 0x000fe20000000000 */
[----:B------:R-:W-:-:S05]  /*8a40*/  PLOP3.LUT P5, PT, PT, PT, PT, 0x8, 0x0 ;  /* 0x000000000000781c */ /* 0x000fca0003fae170 */
        /* <DEDUP_REMOVED lines=15> */
[----:B------:R-:W-:-:S05]  /*8b40*/  @!P3 FMNMX R150, R150, |R241|, !PT ;  /* 0x400000f19696b209 */ /* 0x000fca0007800000 */
[----:B------:R-:W-:Y:S01]  /*8b50*/  @P4 FMUL R231, R152, R231 ;  /* 0x000000e798e74220 */ /* 0x000fe20000400000 */
[----:B------:R-:W-:-:S05]  /*8b60*/  ISETP.GE.AND P4, PT, R64, UR15, PT ;  /* 0x0000000f40007c0c */ /* 0x000fca000bf86270 */
[----:B------:R-:W-:Y:S01]  /*8b70*/  @P2 FMUL R241, R152, R241 ;  /* 0x000000f198f12220 */ /* 0x000fe20000400000 */
[----:B------:R-:W-:-:S07]  /*8b80*/  PLOP3.LUT P2, PT, PT, PT, PT, 0x8, 0x0 ;  /* 0x000000000000781c */ /* 0x000fce0003f4e170 */
[----:B------:R-:W-:Y:S02]  /*8b90*/  @!P4 PLOP3.LUT P2, PT, P6, PT, PT, 0x80, 0x0 ;  /* 0x000000000000c81c */ /* 0x000fe4000374f070 */
[----:B------:R-:W-:-:S11]  /*8ba0*/  @!P4 FMNMX R150, R150, |R233|, !PT ;  /* 0x400000e99696c209 */ /* 0x000fd60007800000 */
[----:B------:R-:W-:-:S07]  /*8bb0*/  @P2 FMUL R233, R152, R233 ;  /* 0x000000e998e92220 */ /* 0x000fce0000400000 */
.L_x_356:
[----:B------:R-:W-:Y:S01]  /*8bc0*/  IMAD R243, R223, UR15, R57 ;  /* 0x0000000fdff37c24 */ /* 0x000fe2000f8e0239 */
[----:B------:R-:W-:Y:S04]  /*8bd0*/  BSSY B1, `(.L_x_357) ;  /* 0x0000023000017945 */ /* 0x000fe80003800000 */
[----:B------:R-:W-:Y:S01]  /*8be0*/  BSSY B2, `(.L_x_358) ;  /* 0x000000e000027945 */ /* 0x000fe20003800000 */
[----:B------:R-:W-:Y:S02]  /*8bf0*/  F2FP.BF16.F32.PACK_AB R235, R65, R235 ;  /* 0x000000eb41eb723e */ /* 0x000fe400000010ff */
[----:B------:R-:W-:Y:S02]  /*8c00*/  F2FP.BF16.F32.PACK_AB R65, R67, R237 ;  /* 0x000000ed4341723e */ /* 0x000fe400000010ff */
[----:B------:R-:W-:Y:S01]  /*8c10*/  F2FP.BF16.F32.PACK_AB R66, R231, R239 ;  /* 0x000000efe742723e */ /* 0x000fe200000010ff */
[----:B--2---:R-:W-:Y:S01]  /*8c20*/  IMAD.WIDE R230, R243, 0x2, R228 ;  /* 0x00000002f3e67825 */ /* 0x004fe200078e02e4 */
[----:B------:R-:W-:Y:S01]  /*8c30*/  F2FP.BF16.F32.PACK_AB R67, R233, R241 ;  /* 0x000000f1e943723e */ /* 0x000fe200000010ff */
[----:B------:R-:W-:Y:S06]  /*8c40*/  @!P1 BRA `(.L_x_359) ;  /* 0x00000000001c9947 */ /* 0x000fec0003800000 */
[----:B------:R-:W-:Y:S02]  /*8c50*/  ULDC UR8, c[0x0][0x258] ;  /* 0x0000960000087ab9 */ /* 0x000fe40000000800 */
[----:B------:R-:W-:-:S04]  /*8c60*/  LEA R64, R243, UR8, 0x1 ;  /* 0x00000008f3407c11 */ /* 0x000fc8000f8e08ff */
[----:B------:R-:W-:-:S13]  /*8c70*/  LOP3.LUT P2, RZ, R64, 0xf, RZ, 0xc0, !PT ;  /* 0x0000000f40ff7812 */ /* 0x000fda000784c0ff */
[----:B------:R-:W-:Y:S01]  /*8c80*/  @!P2 IMAD.MOV.U32 R64, RZ, RZ, R235 ;  /* 0x000000ffff40a224 */ /* 0x000fe200078e00eb */
[----:B------:R-:W-:Y:S05]  /*8c90*/  @!P2 BREAK B2 ;  /* 0x000000000002a942 */ /* 0x000fea0003800000 */
[----:B------:R1:W-:Y:S01]  /*8ca0*/  @!P2 STG.E.128 desc[UR12][R230.64], R64 ;  /* 0x00000040e600a986 */ /* 0x0003e2000c101d0c */
[----:B------:R-:W-:Y:S05]  /*8cb0*/  @!P2 BRA `(.L_x_360) ;  /* 0x000000000050a947 */ /* 0x000fea0003800000 */
.L_x_359:
[----:B------:R-:W-:Y:S05]  /*8cc0*/  BSYNC B2 ;  /* 0x0000000000027941 */ /* 0x000fea0003800000 */
.L_x_358:
[C---:B------:R-:W-:Y:S02]  /*8cd0*/  ISETP.NE.AND P4, PT, R81.reuse, RZ, PT ;  /* 0x000000ff5100720c */ /* 0x040fe40003f85270 */
[C---:B------:R-:W-:Y:S02]  /*8ce0*/  ISETP.GE.U32.AND P2, PT, R81.reuse, 0x2, PT ;  /* 0x000000025100780c */ /* 0x040fe40003f46070 */
[----:B------:R-:W-:Y:S02]  /*8cf0*/  ISETP.GE.U32.AND P3, PT, R81, 0x3, PT ;  /* 0x000000035100780c */ /* 0x000fe40003f66070 */
[----:B-1----:R-:W-:Y:S02]  /*8d00*/  PRMT R64, R235, 0x7632, R64 ;  /* 0x00007632eb407816 */ /* 0x002fe40000000040 */
[----:B------:R-:W-:Y:S02]  /*8d10*/  ISETP.GE.U32.AND P5, PT, R81, 0x7, PT ;  /* 0x000000075100780c */ /* 0x000fe40003fa6070 */
[----:B------:R-:W-:-:S02]  /*8d20*/  PRMT R232, R65, 0x7632, R232 ;  /* 0x0000763241e87816 */ /* 0x000fc400000000e8 */
[----:B------:R-:W-:Y:S01]  /*8d30*/  PRMT R233, R66, 0x7632, R233 ;  /* 0x0000763242e97816 */ /* 0x000fe200000000e9 */
[----:B------:R2:W-:Y:S01]  /*8d40*/  @P4 STG.E.U16 desc[UR12][R230.64], R235 ;  /* 0x000000ebe6004986 */ /* 0x0005e2000c10150c */
[----:B------:R-:W-:Y:S02]  /*8d50*/  ISETP.GE.U32.AND P4, PT, R81, 0x6, PT ;  /* 0x000000065100780c */ /* 0x000fe40003f86070 */
[----:B------:R-:W-:Y:S01]  /*8d60*/  PRMT R234, R67, 0x7632, R234 ;  /* 0x0000763243ea7816 */ /* 0x000fe200000000ea */
[----:B------:R2:W-:Y:S01]  /*8d70*/  @P2 STG.E.U16 desc[UR12][R230.64+0x2], R64 ;  /* 0x00000240e6002986 */ /* 0x0005e2000c10150c */
[----:B------:R-:W-:-:S03]  /*8d80*/  ISETP.GE.U32.AND P2, PT, R81, 0x4, PT ;  /* 0x000000045100780c */ /* 0x000fc60003f46070 */
[----:B------:R2:W-:Y:S01]  /*8d90*/  @P3 STG.E.U16 desc[UR12][R230.64+0x4], R65 ;  /* 0x00000441e6003986 */ /* 0x0005e2000c10150c */
[----:B------:R-:W-:-:S03]  /*8da0*/  ISETP.GE.U32.AND P3, PT, R81, 0x5, PT ;  /* 0x000000055100780c */ /* 0x000fc60003f66070 */
[----:B------:R2:W-:Y:S04]  /*8db0*/  @P5 STG.E.U16 desc[UR12][R230.64+0xc], R67 ;  /* 0x00000c43e6005986 */ /* 0x0005e8000c10150c */
[----:B------:R2:W-:Y:S04]  /*8dc0*/  @P4 STG.E.U16 desc[UR12][R230.64+0xa], R233 ;  /* 0x00000ae9e6004986 */ /* 0x0005e8000c10150c */
[----:B------:R2:W-:Y:S04]  /*8dd0*/  @P2 STG.E.U16 desc[UR12][R230.64+0x6], R232 ;  /* 0x000006e8e6002986 */ /* 0x0005e8000c10150c */
[----:B------:R2:W-:Y:S04]  /*8de0*/  @P3 STG.E.U16 desc[UR12][R230.64+0x8], R66 ;  /* 0x00000842e6003986 */ /* 0x0005e8000c10150c */
[----:B------:R2:W-:Y:S02]  /*8df0*/  @P1 STG.E.U16 desc[UR12][R230.64+0xe], R234 ;  /* 0x00000eeae6001986 */ /* 0x0005e4000c10150c */
.L_x_360:
[----:B------:R-:W-:Y:S05]  /*8e00*/  BSYNC B1 ;  /* 0x0000000000017941 */ /* 0x000fea0003800000 */
.L_x_357:
[----:B------:R-:W-:-:S13]  /*8e10*/  ISETP.GE.AND P1, PT, R94, UR15, PT ;  /* 0x0000000f5e007c0c */ /* 0x000fda000bf26270 */
[----:B------:R-:W-:Y:S05]  /*8e20*/  @P1 BRA `(.L_x_355) ;  /* 0x0000003000d01947 */ /* 0x000fea0003800000 */
[--C-:B-12---:R-:W-:Y:S01]  /*8e30*/  FADD R230, R173, -R226.reuse ;  /* 0x800000e2ade67221 */ /* 0x106fe20000000000 */
[--C-:B------:R-:W-:Y:S01]  /*8e40*/  FADD R232, R216, -R226.reuse ;  /* 0x800000e2d8e87221 */ /* 0x100fe20000000000 */
[--C-:B------:R-:W-:Y:S01]  /*8e50*/  FADD R234, R181, -R226.reuse ;  /* 0x800000e2b5ea7221 */ /* 0x100fe20000000000 */
[--C-:B------:R-:W-:Y:S01]  /*8e60*/  FADD R64, R164, -R226.reuse ;  /* 0x800000e2a4407221 */ /* 0x100fe20000000000 */
[--C-:B------:R-:W-:Y:S01]  /*8e70*/  FADD R66, R217, -R226.reuse ;  /* 0x800000e2d9427221 */ /* 0x100fe20000000000 */
[--C-:B------:R-:W-:Y:S01]  /*8e80*/  FADD R236, R215, -R226.reuse ;  /* 0x800000e2d7ec7221 */ /* 0x100fe20000000000 */
[--C-:B------:R-:W-:Y:S01]  /*8e90*/  FADD R238, R214, -R226.reuse ;  /* 0x800000e2d6ee7221 */ /* 0x100fe20000000000 */
[----:B------:R-:W-:Y:S01]  /*8ea0*/  FADD R240, R213, -R226 ;  /* 0x800000e2d5f07221 */ /* 0x000fe20000000000 */
[-C--:B------:R-:W-:Y:S01]  /*8eb0*/  FMUL R67, R230, R227.reuse ;  /* 0x000000e3e6437220 */ /* 0x080fe20000400000 */
[-C--:B------:R-:W-:Y:S01]  /*8ec0*/  FMUL R230, R232, R227.reuse ;  /* 0x000000e3e8e67220 */ /* 0x080fe20000400000 */
[-C--:B------:R-:W-:Y:S01]  /*8ed0*/  FMUL R231, R234, R227.reuse ;  /* 0x000000e3eae77220 */ /* 0x080fe20000400000 */
[-C--:B------:R-:W-:Y:S01]  /*8ee0*/  FMUL R64, R64, R227.reuse ;  /* 0x000000e340407220 */ /* 0x080fe20000400000 */
[-C--:B------:R-:W-:Y:S01]  /*8ef0*/  FMUL R66, R66, R227.reuse ;  /* 0x000000e342427220 */ /* 0x080fe20000400000 */
[-C--:B------:R-:W-:Y:S01]  /*8f00*/  FMUL R232, R236, R227.reuse ;  /* 0x000000e3ece87220 */ /* 0x080fe20000400000 */
[-C--:B------:R-:W-:Y:S01]  /*8f10*/  FMUL R233, R238, R227.reuse ;  /* 0x000000e3eee97220 */ /* 0x080fe20000400000 */
[----:B------:R-:W-:Y:S01]  /*8f20*/  FMUL R234, R240, R227 ;  /* 0x000000e3f0ea7220 */ /* 0x000fe20000400000 */
[----:B------:R-:W-:Y:S01]  /*8f30*/  ISETP.GE.U32.AND P1, PT, R79, 0x8, PT ;  /* 0x000000084f00780c */ /* 0x000fe20003f26070 */
[----:B------:R-:W-:-:S02]  /*8f40*/  IMAD R65, R223, UR15, R94 ;  /* 0x0000000fdf417c24 */ /* 0x000fc4000f8e025e */
[----:B------:R-:W-:Y:S01]  /*8f50*/  FFMA R235, R143, R64, R48 ;  /* 0x000000408feb7223 */ /* 0x000fe20000000030 */
        /* <DEDUP_REMOVED lines=8> */
[----:B------:R-:W-:Y:S01]  /*8fe0*/  VIADD R66, R94, 0x2 ;  /* 0x000000025e427836 */ /* 0x000fe20000000000 */
[----:B------:R-:W-:Y:S02]  /*8ff0*/  P2R R64, PR, RZ, 0x1 ;  /* 0x00000001ff407803 */ /* 0x000fe40000000000 */
[----:B------:R-:W-:Y:S02]  /*9000*/  ISETP.NE.AND P0, PT, RZ, UR11, PT ;  /* 0x0000000bff007c0c */ /* 0x000fe4000bf05270 */
[----:B------:R-:W-:Y:S01]  /*9010*/  ISETP.GE.AND P4, PT, R66, UR15, PT ;  /* 0x0000000f42007c0c */ /* 0x000fe2000bf86270 */
[----:B------:R-:W-:Y:S01]  /*9020*/  VIADD R66, R94, 0x1 ;  /* 0x000000015e427836 */ /* 0x000fe20000000000 */
[----:B------:R-:W-:Y:S02]  /*9030*/  PLOP3.LUT P5, PT, PT, PT, PT, 0x8, 0x0 ;  /* 0x000000000000781c */ /* 0x000fe40003fae170 */
[----:B------:R-:W-:Y:S02]  /*9040*/  FMNMX R150, R150, |R235|, !PT ;  /* 0x400000eb96967209 */ /* 0x000fe40007800000 */
[----:B------:R-:W-:Y:S01]  /*9050*/  ISETP.GE.AND P2, PT, R66, UR15, PT ;  /* 0x0000000f42007c0c */ /* 0x000fe2000bf46270 */
[----:B------:R-:W-:Y:S01]  /*9060*/  VIADD R66, R94, 0x3 ;  /* 0x000000035e427836 */ /* 0x000fe20000000000 */
[----:B------:R-:W-:-:S04]  /*9070*/  PLOP3.LUT P6, PT, PT, PT, PT, 0x8, 0x0 ;  /* 0x000000000000781c */ /* 0x000fc80003fce170 */
[----:B------:R-:W-:Y:S01]  /*9080*/  ISETP.GE.AND P3, PT, R66, UR15, PT ;  /* 0x0000000f42007c0c */ /* 0x000fe2000bf66270 */
[----:B------:R-:W-:Y:S01]  /*9090*/  VIADD R66, R94, 0x4 ;  /* 0x000000045e427836 */ /* 0x000fe20000000000 */
[----:B------:R-:W-:-:S05]  /*90a0*/  @!P4 PLOP3.LUT P5, PT, P0, PT, PT, 0x80, 0x0 ;  /* 0x000000000000c81c */ /* 0x000fca00007af070 */
[----:B------:R-:W-:-:S04]  /*90b0*/  @!P2 FMNMX R150, R150, |R237|, !PT ;  /* 0x400000ed9696a209 */ /* 0x000fc80007800000 */
[-C--:B------:R-:W-:Y:S02]  /*90c0*/  @!P4 FMNMX R150, R150, |R67|.reuse, !PT ;  /* 0x400000439696c209 */ /* 0x080fe40007800000 */
[----:B------:R-:W-:Y:S01]  /*90d0*/  ISETP.GE.AND P4, PT, R66, UR15, PT ;  /* 0x0000000f42007c0c */ /* 0x000fe2000bf86270 */
[----:B------:R-:W-:Y:S02]  /*90e0*/  VIADD R66, R94, 0x5 ;  /* 0x000000055e427836 */ /* 0x000fe40000000000 */
[----:B-----5:R-:W-:Y:S01]  /*90f0*/  @P5 FMUL R67, R152, R67 ;  /* 0x0000004398435220 */ /* 0x020fe20000400000 */
[----:B------:R-:W-:Y:S02]  /*9100*/  PLOP3.LUT P5, PT, PT, PT, PT, 0x8, 0x0 ;  /* 0x000000000000781c */ /* 0x000fe40003fae170 */
[----:B------:R-:W-:Y:S02]  /*9110*/  @!P3 PLOP3.LUT P5, PT, P0, PT, PT, 0x80, 0x0 ;  /* 0x000000000000b81c */ /* 0x000fe400007af070 */
[----:B------:R-:W-:-:S02]  /*9120*/  @!P3 FMNMX R150, R150, |R239|, !PT ;  /* 0x400000ef9696b209 */ /* 0x000fc40007800000 */
[----:B------:R-:W-:Y:S01]  /*9130*/  ISETP.GE.AND P3, PT, R66, UR15, PT ;  /* 0x0000000f42007c0c */ /* 0x000fe2000bf66270 */
[----:B------:R-:W-:Y:S02]  /*9140*/  VIADD R66, R94, 0x6 ;  /* 0x000000065e427836 */ /* 0x000fe40000000000 */
[----:B------:R-:W-:-:S06]  /*9150*/  @!P4 FMNMX R150, R150, |R231|, !PT ;  /* 0x400000e79696c209 */ /* 0x000fcc0007800000 */
[----:B------:R-:W-:Y:S01]  /*9160*/  @P5 FMUL R239, R152, R239 ;  /* 0x000000ef98ef5220 */ /* 0x000fe20000400000 */
[----:B------:R-:W-:Y:S02]  /*9170*/  PLOP3.LUT P5, PT, PT, PT, PT, 0x8, 0x0 ;  /* 0x000000000000781c */ /* 0x000fe40003fae170 */
[----:B------:R-:W-:Y:S02]  /*9180*/  @!P4 PLOP3.LUT P5, PT, P0, PT, PT, 0x80, 0x0 ;  /* 0x000000000000c81c */ /* 0x000fe400007af070 */
[----:B------:R-:W-:Y:S01]  /*9190*/  ISETP.GE.AND P4, PT, R66, UR15, PT ;  /* 0x0000000f42007c0c */ /* 0x000fe2000bf86270 */
[----:B------:R-:W-:Y:S01]  /*91a0*/  VIADD R66, R94, 0x7 ;  /* 0x000000075e427836 */ /* 0x000fe20000000000 */
[----:B------:R-:W-:-:S09]  /*91b0*/  @!P3 FMNMX R150, R150, |R241|, !PT ;  /* 0x400000f19696b209 */ /* 0x000fd20007800000 */
[----:B------:R-:W-:Y:S01]  /*91c0*/  @P5 FMUL R231, R152, R231 ;  /* 0x000000e798e75220 */ /* 0x000fe20000400000 */
[----:B------:R-:W-:Y:S02]  /*91d0*/  PLOP3.LUT P5, PT, PT, PT, PT, 0x8, 0x0 ;  /* 0x000000000000781c */ /* 0x000fe40003fae170 */
[----:B------:R-:W-:Y:S02]  /*91e0*/  @!P3 PLOP3.LUT P5, PT, P0, PT, PT, 0x80, 0x0 ;  /* 0x000000000000b81c */ /* 0x000fe400007af070 */
[----:B------:R-:W-:-:S11]  /*91f0*/  @!P4 FMNMX R150, R150, |R233|, !PT ;  /* 0x400000e99696c209 */ /* 0x000fd60007800000 */
[----:B------:R-:W-:Y:S01]  /*9200*/  @P5 FMUL R241, R152, R241 ;  /* 0x000000f198f15220 */ /* 0x000fe20000400000 */
[----:B------:R-:W-:Y:S02]  /*9210*/  PLOP3.LUT P5, PT, PT, PT, PT, 0x8, 0x0 ;  /* 0x000000000000781c */ /* 0x000fe40003fae170 */
[----:B------:R-:W-:-:S13]  /*9220*/  @!P4 PLOP3.LUT P5, PT, P0, PT, PT, 0x80, 0x0 ;  /* 0x000000000000c81c */ /* 0x000fda00007af070 */
[----:B------:R-:W-:Y:S01]  /*9230*/  @P5 FMUL R233, R152, R233 ;  /* 0x000000e998e95220 */ /* 0x000fe20000400000 */
[----:B------:R-:W-:Y:S02]  /*9240*/  PLOP3.LUT P5, PT, PT, PT, PT, 0x8, 0x0 ;  /* 0x000000000000781c */ /* 0x000fe40003fae170 */
[----:B------:R-:W-:-:S13]  /*9250*/  @!P2 PLOP3.LUT P5, PT, P0, PT, PT, 0x80, 0x0 ;  /* 0x000000000000a81c */ /* 0x000fda00007af070 */
[----:B------:R-:W-:Y:S01]  /*9260*/  @P5 FMUL R237, R152, R237 ;  /* 0x000000ed98ed5220 */ /* 0x000fe20000400000 */
[----:B------:R-:W-:-:S13]  /*9270*/  ISETP.GE.AND P5, PT, R66, UR15, PT ;  /* 0x0000000f42007c0c */ /* 0x000fda000bfa6270 */
[----:B------:R-:W-:Y:S02]  /*9280*/  @!P5 PLOP3.LUT P6, PT, P0, PT, PT, 0x80, 0x0 ;  /* 0x000000000000d81c */ /* 0x000fe400007cf070 */
[----:B------:R-:W-:Y:S02]  /*9290*/  @!P5 FMNMX R150, R150, |R243|, !PT ;  /* 0x400000f39696d209 */ /* 0x000fe40007800000 */
[----:B------:R-:W-:-:S09]  /*92a0*/  ISETP.NE.AND P0, PT, R64, RZ, PT ;  /* 0x000000ff4000720c */ /* 0x000fd20003f05270 */
[----:B------:R-:W-:Y:S01]  /*92b0*/  @P6 FMUL R243, R152, R243 ;  /* 0x000000f398f36220 */ /* 0x000fe20000400000 */
[----:B------:R-:W-:-:S13]  /*92c0*/  ISETP.NE.AND P6, PT, RZ, UR11, PT ;  /* 0x0000000bff007c0c */ /* 0x000fda000bfc5270 */
[----:B------:R-:W-:-:S07]  /*92d0*/  @P6 FMUL R235, R152, R235 ;  /* 0x000000eb98eb6220 */ /* 0x000fce0000400000 */
.L_x_361:
[----:B------:R-:W-:Y:S04]  /*92e0*/  BSSY B1, `(.L_x_362) ;  /* 0x0000023000017945 */ /* 0x000fe80003800000 */
[----:B------:R-:W-:Y:S01]  /*92f0*/  BSSY B2, `(.L_x_363) ;  /* 0x000000e000027945 */ /* 0x000fe20003800000 */
[----:B------:R-:W-:Y:S02]  /*9300*/  F2FP.BF16.F32.PACK_AB R239, R239, R67 ;  /* 0x00000043efef723e */ /* 0x000fe400000010ff */
[----:B------:R-:W-:Y:S01]  /*9310*/  F2FP.BF16.F32.PACK_AB R66, R241, R231 ;  /* 0x000000e7f142723e */ /* 0x000fe200000010ff */
[----:B------:R-:W-:Y:S01]  /*9320*/  IMAD.WIDE R230, R65, 0x2, R228 ;  /* 0x0000000241e67825 */ /* 0x000fe200078e02e4 */
[----:B------:R-:W-:Y:S02]  /*9330*/  F2FP.BF16.F32.PACK_AB R64, R237, R235 ;  /* 0x000000ebed40723e */ /* 0x000fe400000010ff */
        /* <DEDUP_REMOVED lines=9> */
.L_x_364:
[----:B------:R-:W-:Y:S05]  /*93d0*/  BSYNC B2 ;  /* 0x0000000000027941 */ /* 0x000fea0003800000 */
.L_x_363:
[C---:B------:R-:W-:Y:S02]  /*93e0*/  ISETP.NE.AND P4, PT, R79.reuse, RZ, PT ;  /* 0x000000ff4f00720c */ /* 0x040fe40003f85270 */
[C---:B------:R-:W-:Y:S02]  /*93f0*/  ISETP.GE.U32.AND P2, PT, R79.reuse, 0x2, PT ;  /* 0x000000024f00780c */ /* 0x040fe40003f46070 */
[C---:B------:R-:W-:Y:S02]  /*9400*/  ISETP.GE.U32.AND P3, PT, R79.reuse, 0x3, PT ;  /* 0x000000034f00780c */ /* 0x040fe40003f66070 */
[----:B-1----:R-:W-:Y:S02]  /*9410*/  PRMT R65, R64, 0x7632, R65 ;  /* 0x0000763240417816 */ /* 0x002fe40000000041 */
[----:B------:R-:W-:Y:S02]  /*9420*/  ISETP.GE.U32.AND P5, PT, R79, 0x7, PT ;  /* 0x000000074f00780c */ /* 0x000fe40003fa6070 */
[----:B------:R-:W-:-:S02]  /*9430*/  PRMT R232, R239, 0x7632, R232 ;  /* 0x00007632efe87816 */ /* 0x000fc400000000e8 */
[----:B------:R-:W-:Y:S01]  /*9440*/  PRMT R233, R66, 0x7632, R233 ;  /* 0x0000763242e97816 */ /* 0x000fe200000000e9 */
[----:B------:R1:W-:Y:S01]  /*9450*/  @P4 STG.E.U16 desc[UR12][R230.64], R64 ;  /* 0x00000040e6004986 */ /* 0x0003e2000c10150c */
[----:B------:R-:W-:-:S03]  /*9460*/  ISETP.GE.U32.AND P4, PT, R79, 0x6, PT ;  /* 0x000000064f00780c */ /* 0x000fc60003f86070 */
[----:B------:R2:W-:Y:S01]  /*9470*/  @P2 STG.E.U16 desc[UR12][R230.64+0x2], R65 ;  /* 0x00000241e6002986 */ /* 0x0005e2000c10150c */
[----:B------:R-:W-:-:S03]  /*9480*/  ISETP.GE.U32.AND P2, PT, R79, 0x4, PT ;  /* 0x000000044f00780c */ /* 0x000fc60003f46070 */
[----:B------:R2:W-:Y:S01]  /*9490*/  @P3 STG.E.U16 desc[UR12][R230.64+0x4], R239 ;  /* 0x000004efe6003986 */ /* 0x0005e2000c10150c */
[----:B------:R-:W-:Y:S02]  /*94a0*/  ISETP.GE.U32.AND P3, PT, R79, 0x5, PT ;  /* 0x000000054f00780c */ /* 0x000fe40003f66070 */
[----:B-1----:R-:W-:Y:S01]  /*94b0*/  PRMT R64, R67, 0x7632, R64 ;  /* 0x0000763243407816 */ /* 0x002fe20000000040 */
[----:B------:R2:W-:Y:S04]  /*94c0*/  @P5 STG.E.U16 desc[UR12][R230.64+0xc], R67 ;  /* 0x00000c43e6005986 */ /* 0x0005e8000c10150c */
[----:B------:R2:W-:Y:S04]  /*94d0*/  @P4 STG.E.U16 desc[UR12][R230.64+0xa], R233 ;  /* 0x00000ae9e6004986 */ /* 0x0005e8000c10150c */
[----:B------:R2:W-:Y:S04]  /*94e0*/  @P2 STG.E.U16 desc[UR12][R230.64+0x6], R232 ;  /* 0x000006e8e6002986 */ /* 0x0005e8000c10150c */
[----:B------:R2:W-:Y:S04]  /*94f0*/  @P3 STG.E.U16 desc[UR12][R230.64+0x8], R66 ;  /* 0x00000842e6003986 */ /* 0x0005e8000c10150c */
[----:B------:R2:W-:Y:S02]  /*9500*/  @P1 STG.E.U16 desc[UR12][R230.64+0xe], R64 ;  /* 0x00000e40e6001986 */ /* 0x0005e4000c10150c */
.L_x_365:
[----:B------:R-:W-:Y:S05]  /*9510*/  BSYNC B1 ;  /* 0x0000000000017941 */ /* 0x000fea0003800000 */
.L_x_362:
        /* <DEDUP_REMOVED lines=77> */
.L_x_366:
        /* <DEDUP_REMOVED lines=15> */
.L_x_369:
[----:B------:R-:W-:Y:S05]  /*9ae0*/  BSYNC B2 ;  /* 0x0000000000027941 */ /* 0x000fea0003800000 */
.L_x_368:
        /* <DEDUP_REMOVED lines=19> */
.L_x_370:
[----:B------:R-:W-:Y:S05]  /*9c20*/  BSYNC B1 ;  /* 0x0000000000017941 */ /* 0x000fea0003800000 */
.L_x_367:
        /* <DEDUP_REMOVED lines=77> */
.L_x_371:
        /* <DEDUP_REMOVED lines=15> */
.L_x_374:
[----:B------:R-:W-:Y:S05]  /*a1f0*/  BSYNC B2 ;  /* 0x0000000000027941 */ /* 0x000fea0003800000 */
.L_x_373:
        /* <DEDUP_REMOVED lines=19> */
.L_x_375:
[----:B------:R-:W-:Y:S05]  /*a330*/  BSYNC B1 ;  /* 0x0000000000017941 */ /* 0x000fea0003800000 */
.L_x_372:
        /* <DEDUP_REMOVED lines=77> */
.L_x_376:
        /* <DEDUP_REMOVED lines=15> */
.L_x_379:
[----:B------:R-:W-:Y:S05]  /*a900*/  BSYNC B2 ;  /* 0x0000000000027941 */ /* 0x000fea0003800000 */
.L_x_378:
        /* <DEDUP_REMOVED lines=19> */
.L_x_380:
[----:B------:R-:W-:Y:S05]  /*aa40*/  BSYNC B1 ;  /* 0x0000000000017941 */ /* 0x000fea0003800000 */
.L_x_377:
        /* <DEDUP_REMOVED lines=77> */
.L_x_381:
        /* <DEDUP_REMOVED lines=15> */
.L_x_384:
[----:B------:R-:W-:Y:S05]  /*b010*/  BSYNC B2 ;  /* 0x0000000000027941 */ /* 0x000fea0003800000 */
.L_x_383:
        /* <DEDUP_REMOVED lines=19> */
.L_x_385:
[----:B------:R-:W-:Y:S05]  /*b150*/  BSYNC B1 ;  /* 0x0000000000017941 */ /* 0x000fea0003800000 */
.L_x_382:
        /* <DEDUP_REMOVED lines=77> */
.L_x_386:
        /* <DEDUP_REMOVED lines=15> */
.L_x_389:
[----:B------:R-:W-:Y:S05]  /*b720*/  BSYNC B2 ;  /* 0x0000000000027941 */ /* 0x000fea0003800000 */
.L_x_388:
        /* <DEDUP_REMOVED lines=19> */
.L_x_390:
[----:B------:R-:W-:Y:S05]  /*b860*/  BSYNC B1 ;  /* 0x0000000000017941 */ /* 0x000fea0003800000 */
.L_x_387:
[----:B------:R-:W-:-:S13]  /*b870*/  ISETP.GE.AND P1, PT, R76, UR15, PT ;  /* 0x0000000f4c007c0c */ /* 0x000fda000bf26270 */
[----:B------:R-:W-:Y:S05]  /*b880*/  @P1 BRA `(.L_x_355) ;  /* 0x0000000800381947 */ /* 0x000fea0003800000 */
[----:B------:R-:W-:Y:S01]  /*b890*/  ISETP.GE.U32.AND P1, PT, R71, 0x8, PT ;  /* 0x000000084700780c */ /* 0x000fe20003f26070 */
        /* <DEDUP_REMOVED lines=8> */
[----:B------:R-:W-:Y:S02]  /*b920*/  IMAD R231, R223, UR15, R76 ;  /* 0x0000000fdfe77c24 */ /* 0x000fe4000f8e024c */
        /* <DEDUP_REMOVED lines=8> */
[----:B------:R-:W-:Y:S01]  /*b9b0*/  LOP3.LUT R155, R155, 0xffffff7f, RZ, 0xc0, !PT ;  /* 0xffffff7f9b9b7812 */ /* 0x000fe200078ec0ff */
[----:B------:R-:W-:-:S04]  /*b9c0*/  IMAD.WIDE R228, R231, 0x2, R228 ;  /* 0x00000002e7e47825 */ /* 0x000fc800078e02e4 */
[----:B------:R-:W-:Y:S01]  /*b9d0*/  FFMA R65, R83, R65, R154 ;  /* 0x0000004153417223 */ /* 0x000fe2000000009a */
        /* <DEDUP_REMOVED lines=10> */
[----:B------:R-:W-:Y:S01]  /*ba80*/  ISETP.NE.AND P2, PT, RZ, UR11, PT ;  /* 0x0000000bff007c0c */ /* 0x000fe2000bf45270 */
[C---:B------:R-:W-:Y:S01]  /*ba90*/  VIADD R66, R76.reuse, 0x4 ;  /* 0x000000044c427836 */ /* 0x040fe20000000000 */
[----:B------:R-:W-:Y:S01]  /*baa0*/  PLOP3.LUT P0, PT, PT, PT, PT, 0x8, 0x0 ;  /* 0x000000000000781c */ /* 0x000fe20003f0e170 */
[----:B------:R-:W-:Y:S01]  /*bab0*/  VIADD R232, R76, 0x5 ;  /* 0x000000054ce87836 */ /* 0x000fe20000000000 */
[----:B------:R-:W-:Y:S01]  /*bac0*/  ISETP.GE.AND P6, PT, R64, UR15, PT ;  /* 0x0000000f40007c0c */ /* 0x000fe2000bfc6270 */
[----:B------:R-:W-:Y:S01]  /*bad0*/  VIADD R64, R76, 0x1 ;  /* 0x000000014c407836 */ /* 0x000fe20000000000 */
[----:B------:R-:W-:Y:S01]  /*bae0*/  ISETP.GE.AND P3, PT, R66, UR15, PT ;  /* 0x0000000f42007c0c */ /* 0x000fe2000bf66270 */
[C---:B------:R-:W-:Y:S01]  /*baf0*/  VIADD R234, R76.reuse, 0x6 ;  /* 0x000000064cea7836 */ /* 0x040fe20000000000 */
[----:B------:R-:W-:Y:S01]  /*bb00*/  PLOP3.LUT P1, PT, PT, PT, PT, 0x8, 0x0 ;  /* 0x000000000000781c */ /* 0x000fe20003f2e170 */
[----:B------:R-:W-:Y:S01]  /*bb10*/  VIADD R238, R76, 0x7 ;  /* 0x000000074cee7836 */ /* 0x000fe20000000000 */
[----:B------:R-:W-:Y:S01]  /*bb20*/  ISETP.GE.AND P5, PT, R64, UR15, PT ;  /* 0x0000000f40007c0c */ /* 0x000fe2000bfa6270 */
[----:B------:R-:W-:Y:S01]  /*bb30*/  VIADD R64, R76, 0x3 ;  /* 0x000000034c407836 */ /* 0x000fe20000000000 */
[-C--:B------:R-:W-:Y:S01]  /*bb40*/  FMNMX R150, R150, |R231|.reuse, !PT ;  /* 0x400000e796967209 */ /* 0x080fe20007800000 */
[----:B-----5:R-:W-:Y:S01]  /*bb50*/  @P2 FMUL R231, R152, R231 ;  /* 0x000000e798e72220 */ /* 0x020fe20000400000 */
[----:B------:R-:W-:-:S02]  /*bb60*/  LOP3.LUT R155, R155, 0xffffffef, RZ, 0xc0, !PT ;  /* 0xffffffef9b9b7812 */ /* 0x000fc400078ec0ff */
[----:B------:R-:W-:Y:S02]  /*bb70*/  ISETP.GE.AND P4, PT, R64, UR15, PT ;  /* 0x0000000f40007c0c */ /* 0x000fe4000bf86270 */
[----:B------:R-:W-:Y:S02]  /*bb80*/  @!P6 PLOP3.LUT P0, PT, P2, PT, PT, 0x80, 0x0 ;  /* 0x000000000000e81c */ /* 0x000fe4000170f070 */
[----:B------:R-:W-:Y:S02]  /*bb90*/  P2R R230, PR, RZ, 0x8 ;  /* 0x00000008ffe67803 */ /* 0x000fe40000000000 */
[----:B------:R-:W-:Y:S02]  /*bba0*/  P2R R66, PR, RZ, 0x10 ;  /* 0x00000010ff427803 */ /* 0x000fe40000000000 */
[----:B------:R-:W-:Y:S02]  /*bbb0*/  @!P5 FMNMX R150, R150, |R233|, !PT ;  /* 0x400000e99696d209 */ /* 0x000fe40007800000 */
[----:B------:R-:W-:-:S02]  /*bbc0*/  P2R R226, PR, RZ, 0x40 ;  /* 0x00000040ffe27803 */ /* 0x000fc40000000000 */
[-C--:B------:R-:W-:Y:S02]  /*bbd0*/  @!P6 FMNMX R150, R150, |R67|.reuse, !PT ;  /* 0x400000439696e209 */ /* 0x080fe40007800000 */
[----:B------:R-:W-:Y:S01]  /*bbe0*/  @!P4 PLOP3.LUT P1, PT, P2, PT, PT, 0x80, 0x0 ;  /* 0x000000000000c81c */ /* 0x000fe2000172f070 */
[----:B------:R-:W-:Y:S01]  /*bbf0*/  @P0 FMUL R67, R152, R67 ;  /* 0x0000004398430220 */ /* 0x000fe20000400000 */
[----:B------:R-:W-:Y:S02]  /*bc00*/  PLOP3.LUT P0, PT, PT, PT, PT, 0x8, 0x0 ;  /* 0x000000000000781c */ /* 0x000fe40003f0e170 */
[----:B------:R-:W-:Y:S02]  /*bc10*/  @!P3 PLOP3.LUT P0, PT, P2, PT, PT, 0x80, 0x0 ;  /* 0x000000000000b81c */ /* 0x000fe4000170f070 */
[----:B------:R-:W-:Y:S02]  /*bc20*/  ISETP.GE.AND P2, PT, R232, UR15, PT ;  /* 0x0000000fe8007c0c */ /* 0x000fe4000bf46270 */
[----:B------:R-:W-:-:S02]  /*bc30*/  PLOP3.LUT P4, PT, PT, PT, PT, 0x8, 0x0 ;  /* 0x000000000000781c */ /* 0x000fc40003f8e170 */
[----:B------:R-:W-:Y:S02]  /*bc40*/  P2R R232, PR, RZ, 0x4 ;  /* 0x00000004ffe87803 */ /* 0x000fe40000000000 */
[----:B------:R-:W-:Y:S02]  /*bc50*/  PLOP3.LUT P6, PT, PT, PT, PT, 0x8, 0x0 ;  /* 0x000000000000781c */ /* 0x000fe40003fce170 */
[----:B------:R-:W-:Y:S02]  /*bc60*/  @P1 LOP3.LUT R155, R155, 0x10, RZ, 0xfc, !PT ;  /* 0x000000109b9b1812 */ /* 0x000fe400078efcff */
[----:B------:R-:W-:Y:S02]  /*bc70*/  ISETP.GE.AND P1, PT, R234, UR15, PT ;  /* 0x0000000fea007c0c */ /* 0x000fe4000bf26270 */
[C---:B------:R-:W-:Y:S02]  /*bc80*/  LOP3.LUT P3, RZ, R155.reuse, 0x10, RZ, 0xc0, !PT ;  /* 0x000000109bff7812 */ /* 0x040fe4000786c0ff */
[----:B------:R-:W-:-:S02]  /*bc90*/  LOP3.LUT R155, R155, 0xfffffff7, RZ, 0xc0, !PT ;  /* 0xfffffff79b9b7812 */ /* 0x000fc400078ec0ff */
[----:B------:R-:W-:Y:S02]  /*bca0*/  P2R R64, PR, RZ, 0x8 ;  /* 0x00000008ff407803 */ /* 0x000fe40000000000 */
[----:B------:R-:W-:Y:S02]  /*bcb0*/  ISETP.NE.AND P3, PT, RZ, UR11, PT ;  /* 0x0000000bff007c0c */ /* 0x000fe4000bf65270 */
[----:B------:R-:W-:Y:S02]  /*bcc0*/  @P0 LOP3.LUT R155, R155, 0x8, RZ, 0xfc, !PT ;  /* 0x000000089b9b0812 */ /* 0x000fe400078efcff */
[----:B------:R-:W-:Y:S02]  /*bcd0*/  PLOP3.LUT P0, PT, PT, PT, PT, 0x8, 0x0 ;  /* 0x000000000000781c */ /* 0x000fe40003f0e170 */
[----:B------:R-:W-:Y:S02]  /*bce0*/  @!P2 PLOP3.LUT P0, PT, P3, PT, PT, 0x80, 0x0 ;  /* 0x000000000000a81c */ /* 0x000fe40001f0f070 */
[----:B------:R-:W-:-:S02]  /*bcf0*/  LOP3.LUT P2, RZ, R155, 0x8, RZ, 0xc0, !PT ;  /* 0x000000089bff7812 */ /* 0x000fc4000784c0ff */
[----:B------:R-:W-:Y:S02]  /*bd00*/  LOP3.LUT R155, R155, 0xfffffffb, RZ, 0xc0, !PT ;  /* 0xfffffffb9b9b7812 */ /* 0x000fe400078ec0ff */
[----:B------:R-:W-:Y:S02]  /*bd10*/  P2R R234, PR, RZ, 0x2 ;  /* 0x00000002ffea7803 */ /* 0x000fe40000000000 */
[----:B------:R-:W-:Y:S02]  /*bd20*/  @!P5 PLOP3.LUT P6, PT, P3, PT, PT, 0x80, 0x0 ;  /* 0x000000000000d81c */ /* 0x000fe40001fcf070 */
[----:B------:R-:W-:-:S03]  /*bd30*/  P2R R236, PR, RZ, 0x20 ;  /* 0x00000020ffec7803 */ /* 0x000fc60000000000 */
[----:B------:R-:W-:Y:S02]  /*bd40*/  @P0 LOP3.LUT R155, R155, 0x4, RZ, 0xfc, !PT ;  /* 0x000000049b9b0812 */ /* 0x000fe400078efcff */
[----:B------:R-:W-:Y:S02]  /*bd50*/  PLOP3.LUT P0, PT, PT, PT, PT, 0x8, 0x0 ;  /* 0x000000000000781c */ /* 0x000fe40003f0e170 */
[----:B------:R-:W-:Y:S02]  /*bd60*/  @!P1 PLOP3.LUT P0, PT, P3, PT, PT, 0x80, 0x0 ;  /* 0x000000000000981c */ /* 0x000fe40001f0f070 */
[C---:B------:R-:W-:Y:S02]  /*bd70*/  LOP3.LUT P1, RZ, R155.reuse, 0x4, RZ, 0xc0, !PT ;  /* 0x000000049bff7812 */ /* 0x040fe4000782c0ff */
[----:B------:R-:W-:Y:S01]  /*bd80*/  LOP3.LUT R155, R155, 0xfffffffd, RZ, 0xc0, !PT ;  /* 0xfffffffd9b9b7812 */ /* 0x000fe200078ec0ff */
[----:B------:R-:W-:Y:S01]  /*bd90*/  @P6 FMUL R233, R152, R233 ;  /* 0x000000e998e96220 */ /* 0x000fe20000400000 */
[----:B------:R-:W-:-:S07]  /*bda0*/  ISETP.NE.AND P6, PT, R226, RZ, PT ;  /* 0x000000ffe200720c */ /* 0x000fce0003fc5270 */
[----:B------:R-:W-:Y:S02]  /*bdb0*/  @P0 LOP3.LUT R155, R155, 0x2, RZ, 0xfc, !PT ;  /* 0x000000029b9b0812 */ /* 0x000fe400078efcff */
[----:B------:R-:W-:Y:S02]  /*bdc0*/  ISETP.GE.AND P0, PT, R238, UR15, PT ;  /* 0x0000000fee007c0c */ /* 0x000fe4000bf06270 */
[C---:B------:R-:W-:Y:S02]  /*bdd0*/  LOP3.LUT P5, RZ, R155.reuse, 0x2, RZ, 0xc0, !PT ;  /* 0x000000029bff7812 */ /* 0x040fe400078ac0ff */
[----:B------:R-:W-:-:S09]  /*bde0*/  LOP3.LUT R155, R155, 0xfffffffe, RZ, 0xc0, !PT ;  /* 0xfffffffe9b9b7812 */ /* 0x000fd200078ec0ff */
[----:B------:R-:W-:Y:S02]  /*bdf0*/  @!P0 PLOP3.LUT P4, PT, P3, PT, PT, 0x80, 0x0 ;  /* 0x000000000000881c */ /* 0x000fe40001f8f070 */
[----:B------:R-:W-:-:S11]  /*be00*/  ISETP.NE.AND P3, PT, R64, RZ, PT ;  /* 0x000000ff4000720c */ /* 0x000fd60003f65270 */
[----:B------:R-:W-:Y:S02]  /*be10*/  @P4 LOP3.LUT R155, R155, 0x1, RZ, 0xfc, !PT ;  /* 0x000000019b9b4812 */ /* 0x000fe400078efcff */
[----:B------:R-:W-:Y:S02]  /*be20*/  ISETP.NE.AND P4, PT, R66, RZ, PT ;  /* 0x000000ff4200720c */ /* 0x000fe40003f85270 */
[----:B------:R-:W-:-:S11]  /*be30*/  LOP3.LUT P6, RZ, R155, 0x1, RZ, 0xc0, !PT ;  /* 0x000000019bff7812 */ /* 0x000fd600078cc0ff */
[-C--:B------:R-:W-:Y:S01]  /*be40*/  @!P4 FMNMX R150, R150, |R223|.reuse, !PT ;  /* 0x400000df9696c209 */ /* 0x080fe20007800000 */
[----:B------:R-:W-:Y:S01]  /*be50*/  @P3 FMUL R223, R152, R223 ;  /* 0x000000df98df3220 */ /* 0x000fe20000400000 */
[----:B------:R-:W-:-:S13]  /*be60*/  ISETP.NE.AND P3, PT, R230, RZ, PT ;  /* 0x000000ffe600720c */ /* 0x000fda0003f65270 */
        /* <DEDUP_REMOVED lines=8> */
[----:B------:R-:W-:Y:S02]  /*bef0*/  ISETP.NE.AND P5, PT, R236, RZ, PT ;  /* 0x000000ffec00720c */ /* 0x000fe40003fa5270 */
[-C--:B------:R-:W-:Y:S01]  /*bf00*/  @!P0 FMNMX R150, R150, |R65|.reuse, !PT ;  /* 0x4000004196968209 */ /* 0x080fe20007800000 */
[----:B------:R-:W-:-:S10]  /*bf10*/  @P6 FMUL R65, R152, R65 ;  /* 0x0000004198416220 */ /* 0x000fd40000400000 */
.L_x_391:
[----:B------:R-:W-:Y:S01]  /*bf20*/  LOP3.LUT P6, RZ, R155, 0x80, RZ, 0xc0, !PT ;  /* 0x000000809bff7812 */ /* 0x000fe200078cc0ff */
[----:B------:R-:W-:Y:S01]  /*bf30*/  BSSY B1, `(.L_x_392) ;  /* 0x0000010000017945 */ /* 0x000fe20003800000 */
[----:B------:R-:W-:Y:S02]  /*bf40*/  F2FP.BF16.F32.PACK_AB R223, R223, R67 ;  /* 0x00000043dfdf723e */ /* 0x000fe400000010ff */
[----:B------:R-:W-:Y:S02]  /*bf50*/  F2FP.BF16.F32.PACK_AB R231, R233, R231 ;  /* 0x000000e7e9e7723e */ /* 0x000fe400000010ff */
[----:B------:R-:W-:Y:S02]  /*bf60*/  F2FP.BF16.F32.PACK_AB R66, R237, R235 ;  /* 0x000000ebed42723e */ /* 0x000fe400000010ff */
[----:B------:R-:W-:-:S05]  /*bf70*/  F2FP.BF16.F32.PACK_AB R67, R65, R227 ;  /* 0x000000e34143723e */ /* 0x000fca00000010ff */
[----:B------:R-:W-:Y:S05]  /*bf80*/  @!P6 BRA `(.L_x_393) ;  /* 0x000000000028e947 */ /* 0x000fea0003800000 */
[----:B------:R-:W-:Y:S01]  /*bf90*/  IMAD.IADD R65, R63, 0x1, R60 ;  /* 0x000000013f417824 */ /* 0x000fe200078e023c */
[----:B------:R-:W-:-:S03]  /*bfa0*/  ULDC UR8, c[0x0][0x258] ;  /* 0x0000960000087ab9 */ /* 0x000fc60000000800 */
[----:B------:R-:W-:-:S05]  /*bfb0*/  IMAD R64, R65, UR15, R76 ;  /* 0x0000000f41407c24 */ /* 0x000fca000f8e024c */
[----:B------:R-:W-:-:S04]  /*bfc0*/  LEA R64, R64, UR8, 0x1 ;  /* 0x0000000840407c11 */ /* 0x000fc8000f8e08ff */
[----:B------:R-:W-:-:S13]  /*bfd0*/  LOP3.LUT P0, RZ, R64, 0xf, RZ, 0xc0, !PT ;  /* 0x0000000f40ff7812 */ /* 0x000fda000780c0ff */
[----:B------:R-:W-:Y:S01]  /*bfe0*/  @!P0 IMAD.MOV.U32 R65, RZ, RZ, R223 ;  /* 0x000000ffff418224 */ /* 0x000fe200078e00df */
[----:B------:R-:W-:Y:S05]  /*bff0*/  @!P0 BREAK B1 ;  /* 0x0000000000018942 */ /* 0x000fea0003800000 */
[----:B------:R-:W-:-:S05]  /*c000*/  @!P0 IMAD.MOV.U32 R64, RZ, RZ, R231 ;  /* 0x000000ffff408224 */ /* 0x000fca00078e00e7 */
[----:B------:R3:W-:Y:S01]  /*c010*/  @!P0 STG.E.128 desc[UR12][R228.64], R64 ;  /* 0x00000040e4008986 */ /* 0x0007e2000c101d0c */
[----:B------:R-:W-:Y:S05]  /*c020*/  @!P0 BRA `(.L_x_355) ;  /* 0x0000000000508947 */ /* 0x000fea0003800000 */
.L_x_393:
[----:B------:R-:W-:Y:S05]  /*c030*/  BSYNC B1 ;  /* 0x0000000000017941 */ /* 0x000fea0003800000 */
.L_x_392:
[C---:B------:R-:W-:Y:S02]  /*c040*/  ISETP.NE.AND P2, PT, R71.reuse, RZ, PT ;  /* 0x000000ff4700720c */ /* 0x040fe40003f45270 */
[C---:B------:R-:W-:Y:S02]  /*c050*/  ISETP.GE.U32.AND P0, PT, R71.reuse, 0x2, PT ;  /* 0x000000024700780c */ /* 0x040fe40003f06070 */
[C---:B------:R-:W-:Y:S02]  /*c060*/  ISETP.GE.U32.AND P1, PT, R71.reuse, 0x3, PT ;  /* 0x000000034700780c */ /* 0x040fe40003f26070 */
[C---:B------:R-:W-:Y:S02]  /*c070*/  ISETP.GE.U32.AND P3, PT, R71.reuse, 0x5, PT ;  /* 0x000000054700780c */ /* 0x040fe40003f66070 */
[C---:B------:R-:W-:Y:S02]  /*c080*/  ISETP.GE.U32.AND P4, PT, R71.reuse, 0x6, PT ;  /* 0x000000064700780c */ /* 0x040fe40003f86070 */
[----:B------:R-:W-:-:S02]  /*c090*/  ISETP.GE.U32.AND P5, PT, R71, 0x7, PT ;  /* 0x000000074700780c */ /* 0x000fc40003fa6070 */
[----:B---3--:R-:W-:Y:S01]  /*c0a0*/  PRMT R64, R231, 0x7632, R64 ;  /* 0x00007632e7407816 */ /* 0x008fe20000000040 */
[----:B------:R4:W-:Y:S01]  /*c0b0*/  @P2 STG.E.U16 desc[UR12][R228.64], R231 ;  /* 0x000000e7e4002986 */ /* 0x0009e2000c10150c */
[----:B------:R-:W-:Y:S02]  /*c0c0*/  ISETP.GE.U32.AND P2, PT, R71, 0x4, PT ;  /* 0x000000044700780c */ /* 0x000fe40003f46070 */
[----:B------:R-:W-:Y:S01]  /*c0d0*/  PRMT R65, R223, 0x7632, R65 ;  /* 0x00007632df417816 */ /* 0x000fe20000000041 */
[----:B------:R4:W-:Y:S01]  /*c0e0*/  @P0 STG.E.U16 desc[UR12][R228.64+0x2], R64 ;  /* 0x00000240e4000986 */ /* 0x0009e2000c10150c */
[----:B------:R-:W-:Y:S02]  /*c0f0*/  PRMT R226, R66, 0x7632, R226 ;  /* 0x0000763242e27816 */ /* 0x000fe400000000e2 */
[----:B------:R-:W-:Y:S01]  /*c100*/  PRMT R227, R67, 0x7632, R227 ;  /* 0x0000763243e37816 */ /* 0x000fe200000000e3 */
[----:B------:R4:W-:Y:S04]  /*c110*/  @P1 STG.E.U16 desc[UR12][R228.64+0x4], R223 ;  /* 0x000004dfe4001986 */ /* 0x0009e8000c10150c */
[----:B------:R4:W-:Y:S04]  /*c120*/  @P3 STG.E.U16 desc[UR12][R228.64+0x8], R66 ;  /* 0x00000842e4003986 */ /* 0x0009e8000c10150c */
[----:B------:R4:W-:Y:S04]  /*c130*/  @P2 STG.E.U16 desc[UR12][R228.64+0x6], R65 ;  /* 0x00000641e4002986 */ /* 0x0009e8000c10150c */
[----:B------:R4:W-:Y:S04]  /*c140*/  @P4 STG.E.U16 desc[UR12][R228.64+0xa], R226 ;  /* 0x00000ae2e4004986 */ /* 0x0009e8000c10150c */
[----:B------:R4:W-:Y:S04]  /*c150*/  @P5 STG.E.U16 desc[UR12][R228.64+0xc], R67 ;  /* 0x00000c43e4005986 */ /* 0x0009e8000c10150c */
[----:B------:R4:W-:Y:S02]  /*c160*/  @P6 STG.E.U16 desc[UR12][R228.64+0xe], R227 ;  /* 0x00000ee3e4006986 */ /* 0x0009e4000c10150c */
.L_x_355:
[----:B------:R-:W-:Y:S05]  /*c170*/  BSYNC B0 ;  /* 0x0000000000007941 */ /* 0x000fea0003800000 */
.L_x_354:
[----:B------:R-:W-:Y:S05]  /*c180*/  WARPSYNC.ALL ;  /* 0x0000000000007948 */ /* 0x000fea0003800000 */
[----:B-1234-:R-:W1:Y:S02]  /*c190*/  LDC R65, c[0x0][0x210] ;  /* 0x00008400ff417b82 */ /* 0x01ee640000000800 */
[----:B-1----:R-:W-:-:S05]  /*c1a0*/  IMAD.IADD R60, R60, 0x1, R65 ;  /* 0x000000013c3c7824 */ /* 0x002fca00078e0241 */
[----:B------:R-:W-:-:S13]  /*c1b0*/  ISETP.GE.AND P0, PT, R60, UR14, PT ;  /* 0x0000000e3c007c0c */ /* 0x000fda000bf06270 */
[----:B------:R-:W-:Y:S05]  /*c1c0*/  @!P0 BRA `(.L_x_394) ;  /* 0xffffff7c00dc8947 */ /* 0x000fea000383ffff */
.L_x_297:
[----:B------:R-:W-:Y:S02]  /*c1d0*/  ULDC.64 UR4, c[0x0][0x288] ;  /* 0x0000a20000047ab9 */ /* 0x000fe40000000a00 */
[----:B------:R-:W-:-:S04]  /*c1e0*/  ISETP.NE.U32.AND P0, PT, RZ, UR4, PT ;  /* 0x00000004ff007c0c */ /* 0x000fc8000bf05070 */
[----:B------:R-:W-:-:S13]  /*c1f0*/  ISETP.NE.AND.EX P0, PT, RZ, UR5, PT, P0 ;  /* 0x00000005ff007c0c */ /* 0x000fda000bf05300 */
[----:B------:R-:W-:Y:S05]  /*c200*/  @!P0 BRA `(.L_x_395) ;  /* 0x0000000000b88947 */ /* 0x000fea0003800000 */
[----:B0-----:R-:W0:Y:S01]  /*c210*/  SHFL.DOWN PT, R3, R150, 0x10, 0x1f ;  /* 0x0a001f0096037f89 */ /* 0x001e2200000e0000 */
[----:B------:R-:W-:Y:S01]  /*c220*/  ISETP.NE.AND P0, PT, R61, RZ, PT ;  /* 0x000000ff3d00720c */ /* 0x000fe20003f05270 */
[----:B------:R-:W-:-:S12]  /*c230*/  BSSY B0, `(.L_x_396) ;  /* 0x0000025000007945 */ /* 0x000fd80003800000 */
[----:B------:R-:W2:Y:S01]  /*c240*/  @!P0 S2R R9, SR_CgaCtaId ;  /* 0x0000000000098919 */ /* 0x000ea20000008800 */
[----:B------:R-:W-:Y:S02]  /*c250*/  @!P0 MOV R4, 0x400 ;  /* 0x0000040000048802 */ /* 0x000fe40000000f00 */
[----:B------:R-:W-:-:S03]  /*c260*/  @!P0 SHF.R.U32.HI R6, RZ, 0x3, R72 ;  /* 0x00000003ff068819 */ /* 0x000fc60000011648 */
[----:B------:R-:W-:Y:S01]  /*c270*/  @!P0 VIADD R4, R4, 0x20 ;  /* 0x0000002004048836 */ /* 0x000fe20000000000 */
[----:B0-----:R-:W-:-:S05]  /*c280*/  FMNMX R3, R3, R150, !PT ;  /* 0x0000009603037209 */ /* 0x001fca0007800000 */
[----:B------:R-:W0:Y:S01]  /*c290*/  SHFL.DOWN PT, R0, R3, 0x8, 0x1f ;  /* 0x09001f0003007f89 */ /* 0x000e2200000e0000 */
[----:B--2---:R-:W-:Y:S02]  /*c2a0*/  @!P0 LEA R4, R9, R4, 0x18 ;  /* 0x0000000409048211 */ /* 0x004fe400078ec0ff */
[----:B0-----:R-:W-:Y:S02]  /*c2b0*/  FMNMX R0, R3, R0, !PT ;  /* 0x0000000003007209 */ /* 0x001fe40007800000 */
[----:B------:R-:W-:-:S03]  /*c2c0*/  @!P0 LOP3.LUT R3, R6, 0x1ffffffc, RZ, 0xc0, !PT ;  /* 0x1ffffffc06038812 */ /* 0x000fc600078ec0ff */
[----:B------:R-:W0:Y:S02]  /*c2d0*/  SHFL.DOWN PT, R5, R0, 0x4, 0x1f ;  /* 0x08801f0000057f89 */ /* 0x000e2400000e0000 */
[----:B------:R-:W-:Y:S01]  /*c2e0*/  @!P0 IMAD.IADD R3, R3, 0x1, R4 ;  /* 0x0000000103038824 */ /* 0x000fe200078e0204 */
[----:B------:R-:W-:Y:S02]  /*c2f0*/  SHF.R.U32.HI R4, RZ, 0x5, R72 ;  /* 0x00000005ff047819 */ /* 0x000fe40000011648 */
[----:B0-----:R-:W-:-:S05]  /*c300*/  FMNMX R5, R0, R5, !PT ;  /* 0x0000000500057209 */ /* 0x001fca0007800000 */
[----:B------:R-:W0:Y:S02]  /*c310*/  SHFL.DOWN PT, R2, R5, 0x2, 0x1f ;  /* 0x08401f0005027f89 */ /* 0x000e2400000e0000 */
[----:B0-----:R-:W-:Y:S01]  /*c320*/  FMNMX R2, R5, R2, !PT ;  /* 0x0000000205027209 */ /* 0x001fe20007800000 */
[----:B------:R-:W-:-:S04]  /*c330*/  IMAD.MOV.U32 R5, RZ, RZ, RZ ;  /* 0x000000ffff057224 */ /* 0x000fc800078e00ff */
[----:B------:R-:W0:Y:S02]  /*c340*/  SHFL.DOWN PT, R7, R2, 0x1, 0x1f ;  /* 0x08201f0002077f89 */ /* 0x000e2400000e0000 */
[----:B0-----:R-:W-:-:S05]  /*c350*/  FMNMX R0, R2, R7, !PT ;  /* 0x0000000702007209 */ /* 0x001fca0007800000 */
        /* <DEDUP_REMOVED lines=10> */
[----:B------:R-:W-:-:S04]  /*c400*/  IMAD.MOV.U32 R0, RZ, RZ, RZ ;  /* 0x000000ffff007224 */ /* 0x000fc800078e00ff */
[----:B------:R-:W-:-:S05]  /*c410*/  @!P0 IMAD R2, R72, 0x4, R3 ;  /* 0x0000000448028824 */ /* 0x000fca00078e0203 */
[----:B------:R0:W2:Y:S01]  /*c420*/  @!P0 LDS R0, [R2] ;  /* 0x0000000002008984 */ /* 0x0000a20000000800 */
[----:B------:R-:W-:Y:S05]  /*c430*/  BRA.DIV UR4, `(.L_x_398) ;  /* 0x0000000204947947 */ /* 0x000fea000b800000 */
[----:B--2---:R-:W2:Y:S02]  /*c440*/  SHFL.DOWN PT, R3, R0, 0x2, 0x1f ;  /* 0x08401f0000037f89 */ /* 0x004ea400000e0000 */
[----:B--2---:R-:W-:-:S05]  /*c450*/  FMNMX R3, R3, R0, !PT ;  /* 0x0000000003037209 */ /* 0x004fca0007800000 */
[----:B0-----:R0:W2:Y:S02]  /*c460*/  SHFL.DOWN PT, R2, R3, 0x1, 0x1f ;  /* 0x08201f0003027f89 */ /* 0x0010a400000e0000 */
.L_x_405:
[----:B--2---:R-:W-:-:S07]  /*c470*/  FMNMX R5, R3, R2, !PT ;  /* 0x0000000203057209 */ /* 0x004fce0007800000 */
.L_x_397:
[----:B------:R-:W-:Y:S05]  /*c480*/  BSYNC B0 ;  /* 0x0000000000007941 */ /* 0x000fea0003800000 */
.L_x_396:
[----:B------:R-:W-:Y:S01]  /*c490*/  ISETP.NE.AND P0, PT, R72, RZ, PT ;  /* 0x000000ff4800720c */ /* 0x000fe20003f05270 */
[----:B------:R-:W-:-:S12]  /*c4a0*/  BSSY B0, `(.L_x_395) ;  /* 0x0000004000007945 */ /* 0x000fd80003800000 */
[----:B------:R-:W-:Y:S05]  /*c4b0*/  @P0 BRA `(.L_x_399) ;  /* 0x0000000000080947 */ /* 0x000fea0003800000 */
[----:B0-----:R-:W0:Y:S02]  /*c4c0*/  LDC.64 R2, c[0x0][0x288] ;  /* 0x0000a200ff027b82 */ /* 0x001e240000000a00 */
[----:B0-----:R2:W-:Y:S02]  /*c4d0*/  REDG.E.MAX.S32.STRONG.GPU desc[UR12][R2.64], R5 ;  /* 0x000000050200798e */ /* 0x0015e4000d10e38c */
.L_x_399:
[----:B------:R-:W-:Y:S05]  /*c4e0*/  BSYNC B0 ;  /* 0x0000000000007941 */ /* 0x000fea0003800000 */
.L_x_395:
[----:B------:R-:W-:Y:S02]  /*c4f0*/  ULDC.U8 UR4, c[0x0][0x294] ;  /* 0x0000a50000047ab9 */ /* 0x000fe40000000000 */
[----:B------:R-:W-:-:S13]  /*c500*/  ISETP.NE.AND P0, PT, RZ, UR4, PT ;  /* 0x00000004ff007c0c */ /* 0x000fda000bf05270 */
[----:B------:R-:W-:Y:S05]  /*c510*/  @!P0 EXIT ;  /* 0x000000000000894d */ /* 0x000fea0003800000 */
[----:B------:R-:W3:Y:S01]  /*c520*/  S2UR UR6, SR_CTAID.X ;  /* 0x00000000000679c3 */ /* 0x000ee20000002500 */
[----:B------:R-:W-:Y:S02]  /*c530*/  ULDC.64 UR4, c[0x0][0x280] ;  /* 0x0000a00000047ab9 */ /* 0x000fe40000000a00 */
[----:B------:R-:W-:Y:S02]  /*c540*/  ISETP.EQ.U32.AND P1, PT, RZ, UR4, PT ;  /* 0x00000004ff007c0c */ /* 0x000fe4000bf22070 */
[----:B---3--:R-:W-:-:S04]  /*c550*/  LOP3.LUT P0, RZ, R72, UR6, RZ, 0xfc, !PT ;  /* 0x0000000648ff7c12 */ /* 0x008fc8000f80fcff */
[----:B------:R-:W-:-:S13]  /*c560*/  ISETP.EQ.OR.EX P0, PT, RZ, UR5, P0, P1 ;  /* 0x00000005ff007c0c */ /* 0x000fda0008702710 */
[----:B------:R-:W-:Y:S05]  /*c570*/  @P0 EXIT ;  /* 0x000000000000094d */ /* 0x000fea0003800000 */
[----:B-----5:R-:W-:Y:S01]  /*c580*/  VIADD R0, R152, 0x1800000 ;  /* 0x0180000098007836 */ /* 0x020fe20000000000 */
[----:B------:R-:W-:Y:S04]  /*c590*/  BSSY B0, `(.L_x_400) ;  /* 0x000000c000007945 */ /* 0x000fe80003800000 */
[----:B------:R-:W-:-:S04]  /*c5a0*/  LOP3.LUT R0, R0, 0x7f800000, RZ, 0xc0, !PT ;  /* 0x7f80000000007812 */ /* 0x000fc800078ec0ff */
[----:B------:R-:W-:-:S13]  /*c5b0*/  ISETP.GT.U32.AND P0, PT, R0, 0x1ffffff, PT ;  /* 0x01ffffff0000780c */ /* 0x000fda0003f04070 */
[----:B------:R-:W-:Y:S05]  /*c5c0*/  @P0 BRA `(.L_x_401) ;  /* 0x0000000000100947 */ /* 0x000fea0003800000 */
[----:B------:R-:W-:-:S07]  /*c5d0*/  MOV R0, 0xc5f0 ;  /* 0x0000c5f000007802 */ /* 0x000fce0000000f00 */
[----:B012---:R-:W-:Y:S05]  /*c5e0*/  CALL.REL.NOINC `($__internal_1_$__cuda_sm20_rcp_rn_f32_slowpath) ;  /* 0x0000000000607944 */ /* 0x007fea0003c00000 */
[----:B------:R-:W-:Y:S01]  /*c5f0*/  IMAD.MOV.U32 R5, RZ, RZ, R58 ;  /* 0x000000ffff057224 */ /* 0x000fe200078e003a */
[----:B------:R-:W-:Y:S06]  /*c600*/  BRA `(.L_x_402) ;  /* 0x0000000000107947 */ /* 0x000fec0003800000 */
.L_x_401:
[----:B--2---:R-:W2:Y:S02]  /*c610*/  MUFU.RCP R5, R152 ;  /* 0x0000009800057308 */ /* 0x004ea40000001000 */
[----:B--2---:R-:W-:-:S04]  /*c620*/  FFMA R0, R152, R5, -1 ;  /* 0xbf80000098007423 */ /* 0x004fc80000000005 */
[----:B------:R-:W-:-:S04]  /*c630*/  FADD.FTZ R0, -R0, -RZ ;  /* 0x800000ff00007221 */ /* 0x000fc80000010100 */
[----:B------:R-:W-:-:S07]  /*c640*/  FFMA R5, R5, R0, R5 ;  /* 0x0000000005057223 */ /* 0x000fce0000000005 */
.L_x_402:
[----:B------:R-:W-:Y:S05]  /*c650*/  BSYNC B0 ;  /* 0x0000000000007941 */ /* 0x000fea0003800000 */
.L_x_400:
[----:B0-----:R-:W0:Y:S02]  /*c660*/  LDC.64 R2, c[0x0][0x280] ;  /* 0x0000a000ff027b82 */ /* 0x001e240000000a00 */
[----:B0-----:R-:W-:Y:S01]  /*c670*/  STG.E desc[UR12][R2.64], R5 ;  /* 0x0000000502007986 */ /* 0x001fe2000c10190c */
[----:B------:R-:W-:Y:S05]  /*c680*/  EXIT ;  /* 0x000000000000794d */ /* 0x000fea0003800000 */
.L_x_398:
[----:B------:R-:W-:Y:S02]  /*c690*/  IMAD.MOV.U32 R5, RZ, RZ, 0x2 ;  /* 0x00000002ff057424 */ /* 0x000fe400078e00ff */
[----:B------:R-:W-:Y:S02]  /*c6a0*/  IMAD.MOV.U32 R7, RZ, RZ, 0x1f ;  /* 0x0000001fff077424 */ /* 0x000fe400078e00ff */
[----:B------:R-:W-:-:S07]  /*c6b0*/  IMAD.MOV.U32 R4, RZ, RZ, -0x1 ;  /* 0xffffffffff047424 */ /* 0x000fce00078e00ff */
[----:B012--5:R-:W-:Y:S05]  /*c6c0*/  WARPSYNC.COLLECTIVE R4, `(.L_x_403) ;  /* 0x0000000004087348 */ /* 0x027fea0003c00000 */
[----:B0-2---:R0:W2:Y:S02]  /*c6d0*/  SHFL.DOWN P0, R2, R0, R5, R7 ;  /* 0x0800000500027389 */ /* 0x0050a40000000007 */
[----:B012--5:R-:W-:Y:S01]  /*c6e0*/  ENDCOLLECTIVE ;  /* 0x000000000000791b */ /* 0x027fe20003800000 */
.L_x_403:
[----:B------:R-:W-:Y:S02]  /*c6f0*/  IMAD.MOV.U32 R5, RZ, RZ, 0x1 ;  /* 0x00000001ff057424 */ /* 0x000fe400078e00ff */
[----:B------:R-:W-:-:S05]  /*c700*/  IMAD.MOV.U32 R3, RZ, RZ, R2 ;  /* 0x000000ffff037224 */ /* 0x000fca00078e0002 */
[----:B------:R-:W-:-:S05]  /*c710*/  FMNMX R3, R3, R0, !PT ;  /* 0x0000000003037209 */ /* 0x000fca0007800000 */
[----:B------:R-:W-:-:S07]  /*c720*/  IMAD.MOV.U32 R0, RZ, RZ, R3 ;  /* 0x000000ffff007224 */ /* 0x000fce00078e0003 */
[----:B------:R-:W-:Y:S05]  /*c730*/  WARPSYNC.COLLECTIVE R4, `(.L_x_404) ;  /* 0x0000000004087348 */ /* 0x000fea0003c00000 */
[----:B------:R0:W1:Y:S02]  /*c740*/  SHFL.DOWN P0, R2, R0, R5, R7 ;  /* 0x0800000500027389 */ /* 0x0000640000000007 */
[----:B01----:R-:W-:Y:S01]  /*c750*/  ENDCOLLECTIVE ;  /* 0x000000000000791b */ /* 0x003fe20003800000 */
.L_x_404:
[----:B------:R-:W-:Y:S05]  /*c760*/  BRA `(.L_x_405) ;  /* 0xfffffffc00407947 */ /* 0x000fea000383ffff */
        .weak           $__internal_1_$__cuda_sm20_rcp_rn_f32_slowpath
        .type           $__internal_1_$__cuda_sm20_rcp_rn_f32_slowpath,@function
        .size           $__internal_1_$__cuda_sm20_rcp_rn_f32_slowpath,(.L_x_14337 - $__internal_1_$__cuda_sm20_rcp_rn_f32_slowpath)
$__internal_1_$__cuda_sm20_rcp_rn_f32_slowpath:
[----:B------:R-:W-:Y:S01]  /*c770*/  IMAD.SHL.U32 R57, R152, 0x2, RZ ;  /* 0x0000000298397824 */ /* 0x000fe200078e00ff */
[----:B------:R-:W-:Y:S04]  /*c780*/  BSSY B1, `(.L_x_406) ;  /* 0x0000030000017945 */ /* 0x000fe80003800000 */
        /* <DEDUP_REMOVED lines=13> */
.L_x_407:
        /* <DEDUP_REMOVED lines=33> */
.L_x_409:
[----:B------:R0:W1:Y:S02]  /*ca70*/  MUFU.RCP R58, R152 ;  /* 0x00000098003a7308 */ /* 0x0000640000001000 */
.L_x_408:
[----:B------:R-:W-:Y:S05]  /*ca80*/  BSYNC B1 ;  /* 0x0000000000017941 */ /* 0x000fea0003800000 */
.L_x_406:
[----:B------:R-:W-:Y:S02]  /*ca90*/  IMAD.MOV.U32 R64, RZ, RZ, R0 ;  /* 0x000000ffff407224 */ /* 0x000fe400078e0000 */
[----:B------:R-:W-:-:S04]  /*caa0*/  IMAD.MOV.U32 R65, RZ, RZ, 0x0 ;  /* 0x00000000ff417424 */ /* 0x000fc800078e00ff */
[----:B01----:R-:W-:Y:S05]  /*cab0*/  RET.REL.NODEC R64 `(_ZN18transformer_engine13normalization21ln_fwd_general_kernelINS0_13Kernel_traitsI13__nv_bfloat16S3_S3_fjLj8192ELj1ELj1ELj4ELj16ENS0_18Kernel_traits_baseILj8192ES3_S3_S3_fjLj128EEEEEEEvNS0_19ForwardKernelParamsE) ;  /* 0xffffff3440507950 */ /* 0x003fea0003c3ffff */
.L_x_410:
        /* <DEDUP_REMOVED lines=12> */
.L_x_14337:


//--------------------- .text._ZN18transformer_engine13normalization21ln_fwd_general_kernelINS0_13Kernel_traitsIff6__halffjLj8192ELj1ELj1ELj4ELj16ENS0_18Kernel_traits_baseILj8192EffS3_fjLj128EEEEEEEvNS0_19ForwardKernelParamsE --------------------------
	.section	.text._ZN18transformer_engine13normalization21ln_fwd_general_kernelINS0_13Kernel_traitsIff6__halffjLj8192ELj1ELj1ELj4ELj16ENS0_18Kernel_traits_baseILj8192EffS3_fjLj128EEEEEEEvNS0_19ForwardKernelParamsE,"ax",@progbits
	.align	128
        .global         _ZN18transformer_engine13normalization21ln_fwd_general_kernelINS0_13Kernel_traitsIff6__halffjLj8192ELj1ELj1ELj4ELj16ENS0_18Kernel_traits_baseILj8192EffS3_fjLj128EEEEEEEvNS0_19ForwardKernelParamsE
        .type           _ZN18transformer_engine13normalization21ln_fwd_general_kernelINS0_13Kernel_traitsIff6__halffjLj8192ELj1ELj1ELj4ELj16ENS0_18Kernel_traits_baseILj8192EffS3_fjLj128EEEEEEEvNS0_19ForwardKernelParamsE,@function
        .size           _ZN18transformer_engine13normalization21ln_fwd_general_kernelINS0_13Kernel_traitsIff6__halffjLj8192ELj1ELj1ELj4ELj16ENS0_18Kernel_traits_baseILj8192EffS3_fjLj128EEEEEEEvNS0_19ForwardKernelParamsE,(.L_x_14338 - _ZN18transformer_engine13normalization21ln_fwd_general_kernelINS0_13Kernel_traitsIff6__halffjLj8192ELj1ELj1ELj4ELj16ENS0_18Kernel_traits_baseILj8192EffS3_fjLj128EEEEEEEvNS0_19ForwardKernelParamsE)
        .other          _ZN18transformer_engine13normalization21ln_fwd_general_kernelINS0_13Kernel_traitsIff6__halffjLj8192ELj1ELj1ELj4ELj16ENS0_18Kernel_traits_baseILj8192EffS3_fjLj128EEEEEEEvNS0_19ForwardKernelParamsE,@"STO_CUDA_ENTRY STV_DEFAULT"
_ZN18transformer_engine13normalization21ln_fwd_general_kernelINS0_13Kernel_traitsIff6__halffjLj8192ELj1ELj1ELj4ELj16ENS0_18Kernel_traits_baseILj8192EffS3_fjLj128EEEEEEEvNS0_19ForwardKernelParamsE:
.text._ZN18transformer_engine13normalization21ln_fwd_general_kernelINS0_13Kernel_traitsIff6__halffjLj8192ELj1ELj1ELj4ELj16ENS0_18Kernel_traits_baseILj8192EffS3_fjLj128EEEEEEEvNS0_19ForwardKernelParamsE:
        /* <DEDUP_REMOVED lines=44> */
[----:B------:R-:W-:Y:S05]  /*02c0*/  CALL.REL.NOINC `($__internal_2_$__cuda_sm20_rcp_rn_f32_slowpath) ;  /* 0x000000b800607944 */ /* 0x000fea0003c00000 */
[----:B------:R-:W-:Y:S01]  /*02d0*/  IMAD.MOV.U32 R8, RZ, RZ, R11 ;  /* 0x000000ffff087224 */ /* 0x000fe200078e000b */
[----:B------:R-:W-:Y:S06]  /*02e0*/  BRA `(.L_x_412) ;  /* 0x0000000000107947 */ /* 0x000fec0003800000 */
.L_x_411:
[----:B------:R-:W0:Y:S02]  /*02f0*/  MUFU.RCP R9, R10 ;  /* 0x0000000a00097308 */ /* 0x000e240000001000 */
[----:B0-----:R-:W-:-:S04]  /*0300*/  FFMA R8, R10, R9, -1 ;  /* 0xbf8000000a087423 */ /* 0x001fc80000000009 */
[----:B------:R-:W-:-:S04]  /*0310*/  FADD.FTZ R8, -R8, -RZ ;  /* 0x800000ff08087221 */ /* 0x000fc80000010100 */
[----:B------:R-:W-:-:S07]  /*0320*/  FFMA R8, R9, R8, R9 ;  /* 0x0000000809087223 */ /* 0x000fce0000000009 */
.L_x_412:
        /* <DEDUP_REMOVED lines=19> */
.L_x_416:
        /* <DEDUP_REMOVED lines=9> */
.L_x_417:
[----:B------:R-:W-:Y:S05]  /*04f0*/  BSYNC B1 ;  /* 0x0000000000017941 */ /* 0x000fea0003800000 */
.L_x_415:
        /* <DEDUP_REMOVED lines=9> */
.L_x_419:
        /* <DEDUP_REMOVED lines=9> */
.L_x_420:
[----:B------:R-:W-:Y:S05]  /*0620*/  BSYNC B1 ;  /* 0x0000000000017941 */ /* 0x000fea0003800000 */
.L_x_418:
        /* <DEDUP_REMOVED lines=15> */
.L_x_422:
        /* <DEDUP_REMOVED lines=9> */
.L_x_423:
[----:B------:R-:W-:Y:S05]  /*07b0*/  BSYNC B1 ;  /* 0x0000000000017941 */ /* 0x000fea0003800000 */
.L_x_421:
        /* <DEDUP_REMOVED lines=8> */
.L_x_425:
        /* <DEDUP_REMOVED lines=9> */
.L_x_426:
[----:B------:R-:W-:Y:S05]  /*08d0*/  BSYNC B1 ;  /* 0x0000000000017941 */ /* 0x000fea0003800000 */
.L_x_424:
        /* <DEDUP_REMOVED lines=14> */
.L_x_428:
        /* <DEDUP_REMOVED lines=9> */
.L_x_429:
[----:B------:R-:W-:Y:S05]  /*0a50*/  BSYNC B1 ;  /* 0x0000000000017941 */ /* 0x000fea0003800000 */
.L_x_427:
        /* <DEDUP_REMOVED lines=8> */
.L_x_431:
        /* <DEDUP_REMOVED lines=9> */
.L_x_432:
[----:B------:R-:W-:Y:S05]  /*0b70*/  BSYNC B1 ;  /* 0x0000000000017941 */ /* 0x000fea0003800000 */
.L_x_430:
        /* <DEDUP_REMOVED lines=14> */
.L_x_434:
        /* <DEDUP_REMOVED lines=9> */
.L_x_435:
[----:B------:R-:W-:Y:S05]  /*0cf0*/  BSYNC B1 ;  /* 0x0000000000017941 */ /* 0x000fea0003800000 */
.L_x_433:
        /* <DEDUP_REMOVED lines=8> */
.L_x_437:
        /* <DEDUP_REMOVED lines=9> */
.L_x_438:
[----:B------:R-:W-:Y:S05]  /*0e10*/  BSYNC B1 ;  /* 0x0000000000017941 */ /* 0x000fea0003800000 */
.L_x_436:
        /* <DEDUP_REMOVED lines=14> */
.L_x_440:
        /* <DEDUP_REMOVED lines=9> */
.L_x_441:
[----:B------:R-:W-:Y:S05]  /*0f90*/  BSYNC B1 ;  /* 0x0000000000017941 */ /* 0x000fea0003800000 */
.L_x_439:
        /* <DEDUP_REMOVED lines=8> */
.L_x_443:
        /* <DEDUP_REMOVED lines=9> */
.L_x_444:
[----:B------:R-:W-:Y:S05]  /*10b0*/  BSYNC B1 ;  /* 0x0000000000017941 */ /* 0x000fea0003800000 */
.L_x_442:
        /* <DEDUP_REMOVED lines=14> */
.L_x_446:
        /* <DEDUP_REMOVED lines=9> */
.L_x_447:
[----:B------:R-:W-:Y:S05]  /*1230*/  BSYNC B1 ;  /* 0x0000000000017941 */ /* 0x000fea0003800000 */
.L_x_445:
        /* <DEDUP_REMOVED lines=8> */
.L_x_449:
        /* <DEDUP_REMOVED lines=9> */
.L_x_450:
[----:B------:R-:W-:Y:S05]  /*1350*/  BSYNC B1 ;  /* 0x0000000000017941 */ /* 0x000fea0003800000 */
.L_x_448:
        /* <DEDUP_REMOVED lines=14> */
.L_x_452:
        /* <DEDUP_REMOVED lines=9> */
.L_x_453:
[----:B------:R-:W-:Y:S05]  /*14d0*/  BSYNC B1 ;  /* 0x0000000000017941 */ /* 0x000fea0003800000 */
.L_x_451:
        /* <DEDUP_REMOVED lines=8> */
.L_x_455:
        /* <DEDUP_REMOVED lines=9> */
.L_x_456:
[----:B------:R-:W-:Y:S05]  /*15f0*/  BSYNC B1 ;  /* 0x0000000000017941 */ /* 0x000fea0003800000 */
.L_x_454:
        /* <DEDUP_REMOVED lines=14> */
.L_x_458:
        /* <DEDUP_REMOVED lines=9> */
.L_x_459:
[----:B------:R-:W-:Y:S05]  /*1770*/  BSYNC B1 ;  /* 0x0000000000017941 */ /* 0x000fea0003800000 */
.L_x_457:
        /* <DEDUP_REMOVED lines=8> */
.L_x_461:
        /* <DEDUP_REMOVED lines=9> */
.L_x_462:
[----:B------:R-:W-:Y:S05]  /*1890*/  BSYNC B1 ;  /* 0x0000000000017941 */ /* 0x000fea0003800000 */
.L_x_460:
        /* <DEDUP_REMOVED lines=14> */
.L_x_464:
        /* <DEDUP_REMOVED lines=9> */
.L_x_465:
[----:B------:R-:W-:Y:S05]  /*1a10*/  BSYNC B1 ;  /* 0x0000000000017941 */ /* 0x000fea0003800000 */
.L_x_463:
        /* <DEDUP_REMOVED lines=8> */
.L_x_467:
        /* <DEDUP_REMOVED lines=9> */
.L_x_468:
[----:B------:R-:W-:Y:S05]  /*1b30*/  BSYNC B1 ;  /* 0x0000000000017941 */ /* 0x000fea0003800000 */
.L_x_466:
        /* <DEDUP_REMOVED lines=14> */
.L_x_470:
        /* <DEDUP_REMOVED lines=9> */
.L_x_471:
[----:B------:R-:W-:Y:S05]  /*1cb0*/  BSYNC B1 ;  /* 0x0000000000017941 */ /* 0x000fea0003800000 */
.L_x_469:
        /* <DEDUP_REMOVED lines=8> */
.L_x_473:
        /* <DEDUP_REMOVED lines=9> */
.L_x_474:
[----:B------:R-:W-:Y:S05]  /*1dd0*/  BSYNC B1 ;  /* 0x0000000000017941 */ /* 0x000fea0003800000 */
.L_x_472:
        /* <DEDUP_REMOVED lines=14> */
.L_x_476:
        /* <DEDUP_REMOVED lines=9> */
.L_x_477:
[----:B------:R-:W-:Y:S05]  /*1f50*/  BSYNC B1 ;  /* 0x0000000000017941 */ /* 0x000fea0003800000 */
.L_x_475:
        /* <DEDUP_REMOVED lines=8> */
.L_x_479:
        /* <DEDUP_REMOVED lines=9> */
.L_x_480:
[----:B------:R-:W-:Y:S05]  /*2070*/  BSYNC B1 ;  /* 0x0000000000017941 */ /* 0x000fea0003800000 */
.L_x_478:
        /* <DEDUP_REMOVED lines=14> */
.L_x_482:
        /* <DEDUP_REMOVED lines=9> */
.L_x_483:
[----:B------:R-:W-:Y:S05]  /*21f0*/  BSYNC B1 ;  /* 0x0000000000017941 */ /* 0x000fea0003800000 */
.L_x_481:
        /* <DEDUP_REMOVED lines=8> */
.L_x_485:
        /* <DEDUP_REMOVED lines=9> */
.L_x_486:
[----:B------:R-:W-:Y:S05]  /*2310*/  BSYNC B1 ;  /* 0x0000000000017941 */ /* 0x000fea0003800000 */
.L_x_484:
        /* <DEDUP_REMOVED lines=14> */
.L_x_488:
        /* <DEDUP_REMOVED lines=9> */
.L_x_489:
[----:B------:R-:W-:Y:S05]  /*2490*/  BSYNC B1 ;  /* 0x0000000000017941 */ /* 0x000fea0003800000 */
.L_x_487:
        /* <DEDUP_REMOVED lines=8> */
.L_x_491:
        /* <DEDUP_REMOVED lines=9> */
.L_x_492:
[----:B------:R-:W-:Y:S05]  /*25b0*/  BSYNC B1 ;  /* 0x0000000000017941 */ /* 0x000fea0003800000 */
.L_x_490:
        /* <DEDUP_REMOVED lines=14> */
.L_x_494:
        /* <DEDUP_REMOVED lines=9> */
.L_x_495:
[----:B------:R-:W-:Y:S05]  /*2730*/  BSYNC B1 ;  /* 0x0000000000017941 */ /* 0x000fea0003800000 */
.L_x_493:
        /* <DEDUP_REMOVED lines=8> */
.L_x_497:
        /* <DEDUP_REMOVED lines=9> */
.L_x_498:
[----:B------:R-:W-:Y:S05]  /*2850*/  BSYNC B1 ;  /* 0x0000000000017941 */ /* 0x000fea0003800000 */
.L_x_496:
        /* <DEDUP_REMOVED lines=14> */
.L_x_500:
        /* <DEDUP_REMOVED lines=9> */
.L_x_501:
[----:B------:R-:W-:Y:S05]  /*29d0*/  BSYNC B1 ;  /* 0x0000000000017941 */ /* 0x000fea0003800000 */
.L_x_499:
        /* <DEDUP_REMOVED lines=8> */
.L_x_503:
        /* <DEDUP_REMOVED lines=9> */
.L_x_504:
[----:B------:R-:W-:Y:S05]  /*2af0*/  BSYNC B1 ;  /* 0x0000000000017941 */ /* 0x000fea0003800000 */
.L_x_502:
        /* <DEDUP_REMOVED lines=14> */
.L_x_506:
        /* <DEDUP_REMOVED lines=9> */
.L_x_507:
[----:B------:R-:W-:Y:S05]  /*2c70*/  BSYNC B1 ;  /* 0x0000000000017941 */ /* 0x000fea0003800000 */
.L_x_505:
[----:B------:R-:W-:-:S04]  /*2c80*/  LEA R10, P2, R15, R10, 0x2 ;  /* 0x0000000a0f0a7211 */ /* 0x000fc800078410ff */
[----:B------:R-:W-:Y:S02]  /*2c90*/  LOP3.LUT P0, RZ, R10, 0xf, RZ, 0xc0, !PT ;  /* 0x0000000f0aff7812 */ /* 0x000fe4000780c0ff */
[----:B------:R-:W-:Y:S02]  /*2ca0*/  LEA.HI.X R11, R15, R11, R14, 0x2, P2 ;  /* 0x0000000b0f0b7211 */ /* 0x000fe400010f140e */
[----:B------:R-:W-:-:S13]  /*2cb0*/  ISETP.LT.U32.OR P0, PT, R92, 0x4, P0 ;  /* 0x000000045c00780c */ /* 0x000fda0000701470 */
[----:B------:R-:W-:Y:S05]  /*2cc0*/  @P0 BRA `(.L_x_508) ;  /* 0x0000000000080947 */ /* 0x000fea0003800000 */
[----:B------:R2:W5:Y:S01]  /*2cd0*/  LDG.E.128 R92, desc[UR6][R10.64] ;  /* 0x000000060a5c7981 */ /* 0x000562000c1e1d00 */
[----:B------:R-:W-:Y:S05]  /*2ce0*/  BRA `(.L_x_414) ;  /* 0x0000000000247947 */ /* 0x000fea0003800000 */
.L_x_508:
        /* <DEDUP_REMOVED lines=9> */
.L_x_414:
[----:B------:R-:W-:Y:S05]  /*2d80*/  BSYNC B0 ;  /* 0x0000000000007941 */ /* 0x000fea0003800000 */
.L_x_413:
        /* <DEDUP_REMOVED lines=145> */
.L_x_640:
        /* <DEDUP_REMOVED lines=17> */
.L_x_513:
        /* <DEDUP_REMOVED lines=9> */
.L_x_514:
[----:B------:R-:W-:Y:S05]  /*3840*/  BSYNC B1 ;  /* 0x0000000000017941 */ /* 0x000fea0003800000 */
.L_x_512:
        /* <DEDUP_REMOVED lines=14> */
.L_x_516:
        /* <DEDUP_REMOVED lines=9> */
.L_x_517:
[----:B------:R-:W-:Y:S05]  /*39c0*/  BSYNC B1 ;  /* 0x0000000000017941 */ /* 0x000fea0003800000 */
.L_x_515:
        /* <DEDUP_REMOVED lines=13> */
.L_x_519:
        /* <DEDUP_REMOVED lines=9> */
.L_x_520:
[----:B------:R-:W-:Y:S05]  /*3b30*/  BSYNC B1 ;  /* 0x0000000000017941 */ /* 0x000fea0003800000 */
.L_x_518:
        /* <DEDUP_REMOVED lines=13> */
.L_x_522:
        /* <DEDUP_REMOVED lines=9> */
.L_x_523:
[----:B------:R-:W-:Y:S05]  /*3ca0*/  BSYNC B1 ;  /* 0x0000000000017941 */ /* 0x000fea0003800000 */
.L_x_521:
        /* <DEDUP_REMOVED lines=13> */
.L_x_525:
        /* <DEDUP_REMOVED lines=9> */
.L_x_526:
[----:B------:R-:W-:Y:S05]  /*3e10*/  BSYNC B1 ;  /* 0x0000000000017941 */ /* 0x000fea0003800000 */
.L_x_524:
        /* <DEDUP_REMOVED lines=13> */
.L_x_528:
        /* <DEDUP_REMOVED lines=9> */
.L_x_529:
[----:B------:R-:W-:Y:S05]  /*3f80*/  BSYNC B1 ;  /* 0x0000000000017941 */ /* 0x000fea0003800000 */
.L_x_527:
        /* <DEDUP_REMOVED lines=13> */
.L_x_531:
        /* <DEDUP_REMOVED lines=9> */
.L_x_532:
[----:B------:R-:W-:Y:S05]  /*40f0*/  BSYNC B1 ;  /* 0x0000000000017941 */ /* 0x000fea0003800000 */
.L_x_530:
        /* <DEDUP_REMOVED lines=13> */
.L_x_534:
        /* <DEDUP_REMOVED lines=9> */
.L_x_535:
[----:B------:R-:W-:Y:S05]  /*4260*/  BSYNC B1 ;  /* 0x0000000000017941 */ /* 0x000fea0003800000 */
.L_x_533:
        /* <DEDUP_REMOVED lines=13> */
.L_x_537:
        /* <DEDUP_REMOVED lines=9> */
.L_x_538:
[----:B------:R-:W-:Y:S05]  /*43d0*/  BSYNC B1 ;  /* 0x0000000000017941 */ /* 0x000fea0003800000 */
.L_x_536:
        /* <DEDUP_REMOVED lines=13> */
.L_x_540:
        /* <DEDUP_REMOVED lines=9> */
.L_x_541:
[----:B------:R-:W-:Y:S05]  /*4540*/  BSYNC B1 ;  /* 0x0000000000017941 */ /* 0x000fea0003800000 */
.L_x_539:
        /* <DEDUP_REMOVED lines=13> */
.L_x_543:
        /* <DEDUP_REMOVED lines=9> */
.L_x_544:
[----:B------:R-:W-:Y:S05]  /*46b0*/  BSYNC B1 ;  /* 0x0000000000017941 */ /* 0x000fea0003800000 */
.L_x_542:
        /* <DEDUP_REMOVED lines=13> */
.L_x_546:
        /* <DEDUP_REMOVED lines=9> */
.L_x_547:
[----:B------:R-:W-:Y:S05]  /*4820*/  BSYNC B1 ;  /* 0x0000000000017941 */ /* 0x000fea0003800000 */
.L_x_545:
        /* <DEDUP_REMOVED lines=13> */
.L_x_549:
        /* <DEDUP_REMOVED lines=9> */
.L_x_550:
[----:B------:R-:W-:Y:S05]  /*4990*/  BSYNC B1 ;  /* 0x0000000000017941 */ /* 0x000fea0003800000 */
.L_x_548:
        /* <DEDUP_REMOVED lines=13> */
.L_x_552:
        /* <DEDUP_REMOVED lines=9> */
.L_x_553:
[----:B------:R-:W-:Y:S05]  /*4b00*/  BSYNC B1 ;  /* 0x0000000000017941 */ /* 0x000fea0003800000 */
.L_x_551:
        /* <DEDUP_REMOVED lines=13> */
.L_x_555:
        /* <DEDUP_REMOVED lines=9> */
.L_x_556:
[----:B------:R-:W-:Y:S05]  /*4c70*/  BSYNC B1 ;  /* 0x0000000000017941 */ /* 0x000fea0003800000 */
.L_x_554:
        /* <DEDUP_REMOVED lines=12> */
.L_x_557:
        /* <DEDUP_REMOVED lines=9> */
.L_x_511:
[----:B------:R-:W-:Y:S05]  /*4dd0*/  BSYNC B0 ;  /* 0x0000000000007941 */ /* 0x000fea0003800000 */
.L_x_510:
        /* <DEDUP_REMOVED lines=112> */
.L_x_559:
[----:B------:R-:W-:Y:S05]  /*54e0*/  BSYNC B0 ;  /* 0x0000000000007941 */ /* 0x000fea0003800000 */
.L_x_558:
        /* <DEDUP_REMOVED lines=46> */
.L_x_562:
[----:B------:R-:W-:Y:S05]  /*57d0*/  BSYNC B0 ;  /* 0x0000000000007941 */ /* 0x000fea0003800000 */
.L_x_561:
        /* <DEDUP_REMOVED lines=18> */
.L_x_564:
[----:B------:R-:W2:Y:S04]  /*5900*/  LDG.E.STRONG.GPU R162, desc[UR6][R160.64] ;  /* 0x00000006a0a27981 */ /* 0x000ea8000c1ef900 */
[----:B--2---:R-:W-:Y:S01]  /*5910*/  CCTL.IVALL ;  /* 0x00000000ff00798f */ /* 0x004fe20002000000 */
[----:B------:R-:W-:Y:S05]  /*5920*/  YIELD ;  /* 0x0000000000007946 */ /* 0x000fea0003800000 */
[----:B------:R-:W-:-:S13]  /*5930*/  ISETP.NE.AND P0, PT, R162, R219, PT ;  /* 0x000000dba200720c */ /* 0x000fda0003f05270 */
[----:B------:R-:W-:Y:S05]  /*5940*/  @P0 BRA `(.L_x_564) ;  /* 0xfffffffc00ec0947 */ /* 0x000fea000383ffff */
.L_x_563:
        /* <DEDUP_REMOVED lines=15> */
.L_x_569:
        /* <DEDUP_REMOVED lines=18> */
.L_x_568:
[----:B------:R-:W-:Y:S05]  /*5b60*/  BSYNC B1 ;  /* 0x0000000000017941 */ /* 0x000fea0003800000 */
.L_x_567:
        /* <DEDUP_REMOVED lines=13> */
.L_x_571:
[----:B------:R-:W-:Y:S05]  /*5c40*/  BSYNC B1 ;  /* 0x0000000000017941 */ /* 0x000fea0003800000 */
.L_x_570:
[----:B------:R-:W-:-:S13]  /*5c50*/  ISETP.LT.OR P0, PT, R223, R213, P0 ;  /* 0x000000d5df00720c */ /* 0x000fda0000701670 */
[----:B------:R-:W-:Y:S05]  /*5c60*/  @!P0 BRA `(.L_x_566) ;  /* 0x00000000000c8947 */ /* 0x000fea0003800000 */
[----:B------:R-:W-:-:S06]  /*5c70*/  IMAD.WIDE R194, R223, 0x4, R194 ;  /* 0x00000004dfc27825 */ /* 0x000fcc00078e02c2 */
[----:B------:R-:W2:Y:S02]  /*5c80*/  LDG.E R195, desc[UR6][R194.64] ;  /* 0x00000006c2c37981 */ /* 0x000ea4000c1e1900 */
[----:B--2---:R-:W-:-:S07]  /*5c90*/  FADD R216, R216, R195 ;  /* 0x000000c3d8d87221 */ /* 0x004fce0000000000 */
.L_x_566:
[----:B------:R-:W-:Y:S05]  /*5ca0*/  BSYNC B0 ;  /* 0x0000000000007941 */ /* 0x000fea0003800000 */
.L_x_565:
        /* <DEDUP_REMOVED lines=13> */
.L_x_560:
        /* <DEDUP_REMOVED lines=26> */
.L_x_572:
        /* <DEDUP_REMOVED lines=273> */
.L_x_574:
[----:B------:R-:W-:Y:S05]  /*7030*/  BSYNC B0 ;  /* 0x0000000000007941 */ /* 0x000fea0003800000 */
.L_x_573:
        /* <DEDUP_REMOVED lines=43> */
.L_x_577:
[----:B------:R-:W-:Y:S05]  /*72f0*/  BSYNC B0 ;  /* 0x0000000000007941 */ /* 0x000fea0003800000 */
.L_x_576:
        /* <DEDUP_REMOVED lines=18> */
.L_x_579:
[----:B------:R-:W2:Y:S04]  /*7420*/  LDG.E.STRONG.GPU R162, desc[UR6][R160.64] ;  /* 0x00000006a0a27981 */ /* 0x000ea8000c1ef900 */
[----:B--2---:R-:W-:Y:S01]  /*7430*/  CCTL.IVALL ;  /* 0x00000000ff00798f */ /* 0x004fe20002000000 */
[----:B------:R-:W-:Y:S05]  /*7440*/  YIELD ;  /* 0x0000000000007946 */ /* 0x000fea0003800000 */
[----:B------:R-:W-:-:S13]  /*7450*/  ISETP.NE.AND P0, PT, R162, R163, PT ;  /* 0x000000a3a200720c */ /* 0x000fda0003f05270 */
[----:B------:R-:W-:Y:S05]  /*7460*/  @P0 BRA `(.L_x_579) ;  /* 0xfffffffc00ec0947 */ /* 0x000fea000383ffff */
.L_x_578:
        /* <DEDUP_REMOVED lines=15> */
.L_x_584:
        /* <DEDUP_REMOVED lines=18> */
.L_x_583:
[----:B------:R-:W-:Y:S05]  /*7680*/  BSYNC B1 ;  /* 0x0000000000017941 */ /* 0x000fea0003800000 */
.L_x_582:
        /* <DEDUP_REMOVED lines=13> */
.L_x_586:
[----:B------:R-:W-:Y:S05]  /*7760*/  BSYNC B1 ;  /* 0x0000000000017941 */ /* 0x000fea0003800000 */
.L_x_585:
[----:B------:R-:W-:-:S13]  /*7770*/  ISETP.LT.OR P0, PT, R223, R213, P0 ;  /* 0x000000d5df00720c */ /* 0x000fda0000701670 */
[----:B------:R-:W-:Y:S05]  /*7780*/  @!P0 BRA `(.L_x_581) ;  /* 0x00000000000c8947 */ /* 0x000fea0003800000 */
[----:B------:R-:W-:-:S06]  /*7790*/  IMAD.WIDE R194, R223, 0x4, R194 ;  /* 0x00000004dfc27825 */ /* 0x000fcc00078e02c2 */
[----:B------:R-:W2:Y:S02]  /*77a0*/  LDG.E R195, desc[UR6][R194.64] ;  /* 0x00000006c2c37981 */ /* 0x000ea4000c1e1900 */
[----:B--2---:R-:W-:-:S07]  /*77b0*/  FADD R222, R222, R195 ;  /* 0x000000c3dede7221 */ /* 0x004fce0000000000 */
.L_x_581:
[----:B------:R-:W-:Y:S05]  /*77c0*/  BSYNC B0 ;  /* 0x0000000000007941 */ /* 0x000fea0003800000 */
.L_x_580:
        /* <DEDUP_REMOVED lines=13> */
.L_x_575:
        /* <DEDUP_REMOVED lines=26> */
.L_x_587:
        /* <DEDUP_REMOVED lines=49> */
.L_x_590:
[----:B------:R-:W-:Y:S01]  /*7d50*/  IMAD R163, R220, UR11, R9 ;  /* 0x0000000bdca37c24 */ /* 0x000fe2000f8e0209 */
[----:B------:R-:W-:Y:S01]  /*7d60*/  IADD3 R224, -R9, UR11, RZ ;  /* 0x0000000b09e07c10 */ /* 0x000fe2000fffe1ff */
[----:B------:R1:W2:Y:S01]  /*7d70*/  F2F.F16.F32 R227, R219 ;  /* 0x000000db00e37304 */ /* 0x0002a20000200800 */
[----:B------:R-:W-:Y:S01]  /*7d80*/  BSSY B1, `(.L_x_591) ;  /* 0x0000017000017945 */ /* 0x000fe20003800000 */
[----:B0-----:R-:W-:-:S03]  /*7d90*/  IMAD.WIDE R162, R163, 0x2, R160 ;  /* 0x00000002a3a27825 */ /* 0x001fc600078e02a0 */
[----:B------:R-:W-:-:S03]  /*7da0*/  LOP3.LUT P0, RZ, R162, 0x7, RZ, 0xc0, !PT ;  /* 0x00000007a2ff7812 */ /* 0x000fc6000780c0ff */
[----:B------:R-:W0:Y:S01]  /*7db0*/  F2F.F16.F32 R223, R223 ;  /* 0x000000df00df7304 */ /* 0x000e220000200800 */
[----:B-1----:R-:W-:Y:S01]  /*7dc0*/  IMAD R219, R213, 0x200, R9 ;  /* 0x00000200d5db7824 */ /* 0x002fe200078e0209 */
[----:B------:R-:W-:-:S04]  /*7dd0*/  ISETP.LT.U32.OR P0, PT, R224, 0x4, P0 ;  /* 0x00000004e000780c */ /* 0x000fc80000701470 */
[----:B------:R-:W-:Y:S02]  /*7de0*/  ISETP.GE.AND P5, PT, R219, UR11, PT ;  /* 0x0000000bdb007c0c */ /* 0x000fe4000bfa6270 */
[----:B------:R-:W1:Y:S08]  /*7df0*/  F2F.F16.F32 R229, R222 ;  /* 0x000000de00e57304 */ /* 0x000e700000200800 */
[----:B------:R-:W3:Y:S01]  /*7e00*/  F2F.F16.F32 R221, R221 ;  /* 0x000000dd00dd7304 */ /* 0x000ee20000200800 */
        /* <DEDUP_REMOVED lines=14> */
.L_x_592:
[----:B------:R-:W-:Y:S05]  /*7ef0*/  BSYNC B1 ;  /* 0x0000000000017941 */ /* 0x000fea0003800000 */
.L_x_591:
        /* <DEDUP_REMOVED lines=32> */
.L_x_593:
[--C-:B------:R-:W-:Y:S01]  /*8100*/  IMAD R163, R220, UR11, R219.reuse ;  /* 0x0000000bdca37c24 */ /* 0x100fe2000f8e02db */
[----:B------:R-:W-:Y:S01]  /*8110*/  IADD3 R226, -R219, UR11, RZ ;  /* 0x0000000bdbe27c10 */ /* 0x000fe2000fffe1ff */
[----:B------:R-:W0:Y:S01]  /*8120*/  F2F.F16.F32 R227, R222 ;  /* 0x000000de00e37304 */ /* 0x000e220000200800 */
[----:B------:R-:W-:Y:S01]  /*8130*/  IMAD R219, R213, 0x200, R219 ;  /* 0x00000200d5db7824 */ /* 0x000fe200078e02db */
[----:B------:R-:W-:Y:S01]  /*8140*/  BSSY B1, `(.L_x_594) ;  /* 0x0000016000017945 */ /* 0x000fe20003800000 */
[----:B------:R-:W-:-:S03]  /*8150*/  IMAD.WIDE R162, R163, 0x2, R160 ;  /* 0x00000002a3a27825 */ /* 0x000fc600078e02a0 */
[----:B------:R-:W-:Y:S02]  /*8160*/  ISETP.GE.AND P5, PT, R219, UR11, PT ;  /* 0x0000000bdb007c0c */ /* 0x000fe4000bfa6270 */
[----:B------:R-:W-:Y:S01]  /*8170*/  LOP3.LUT P0, RZ, R162, 0x7, RZ, 0xc0, !PT ;  /* 0x00000007a2ff7812 */ /* 0x000fe2000780c0ff */
[----:B------:R-:W1:Y:S03]  /*8180*/  F2F.F16.F32 R229, R224 ;  /* 0x000000e000e57304 */ /* 0x000e660000200800 */
[----:B------:R-:W-:-:S05]  /*8190*/  ISETP.LT.U32.OR P0, PT, R226, 0x4, P0 ;  /* 0x00000004e200780c */ /* 0x000fca0000701470 */
[----:B------:R-:W2:Y:S08]  /*81a0*/  F2F.F16.F32 R223, R223 ;  /* 0x000000df00df7304 */ /* 0x000eb00000200800 */
[----:B------:R-:W3:Y:S01]  /*81b0*/  F2F.F16.F32 R221, R221 ;  /* 0x000000dd00dd7304 */ /* 0x000ee20000200800 */
        /* <DEDUP_REMOVED lines=14> */
.L_x_595:
[----:B------:R-:W-:Y:S05]  /*82a0*/  BSYNC B1 ;  /* 0x0000000000017941 */ /* 0x000fea0003800000 */
.L_x_594:
        /* <DEDUP_REMOVED lines=32> */
.L_x_596:
        /* <DEDUP_REMOVED lines=26> */
.L_x_598:
[----:B------:R-:W-:Y:S05]  /*8650*/  BSYNC B1 ;  /* 0x0000000000017941 */ /* 0x000fea0003800000 */
.L_x_597:
        /* <DEDUP_REMOVED lines=32> */
.L_x_599:
[----:B------:R-:W-:Y:S01]  /*8860*/  IADD3 R224, -R219, UR11, RZ ;  /* 0x0000000bdbe07c10 */ /* 0x000fe2000fffe1ff */
[----:B------:R0:W1:Y:S01]  /*8870*/  F2F.F16.F32 R223, R221 ;  /* 0x000000dd00df7304 */ /* 0x0000620000200800 */
[----:B------:R-:W-:Y:S01]  /*8880*/  IMAD R163, R220, UR11, R219 ;  /* 0x0000000bdca37c24 */ /* 0x000fe2000f8e02db */
[----:B------:R-:W-:Y:S01]  /*8890*/  BSSY B1, `(.L_x_600) ;  /* 0x0000018000017945 */ /* 0x000fe20003800000 */
[----:B------:R-:W-:-:S03]  /*88a0*/  ISETP.GE.U32.AND P2, PT, R224, 0x4, PT ;  /* 0x00000004e000780c */ /* 0x000fc60003f46070 */
[----:B------:R-:W-:Y:S01]  /*88b0*/  BSSY B2, `(.L_x_601) ;  /* 0x000000e000027945 */ /* 0x000fe20003800000 */
[----:B------:R-:W-:Y:S01]  /*88c0*/  IMAD.WIDE R162, R163, 0x2, R160 ;  /* 0x00000002a3a27825 */ /* 0x000fe200078e02a0 */
[----:B------:R0:W2:Y:S08]  /*88d0*/  F2F.F16.F32 R225, R222 ;  /* 0x000000de00e17304 */ /* 0x0000b00000200800 */
[----:B------:R0:W3:Y:S08]  /*88e0*/  F2F.F16.F32 R227, R194 ;  /* 0x000000c200e37304 */ /* 0x0000f00000200800 */
[----:B------:R0:W4:Y:S01]  /*88f0*/  F2F.F16.F32 R229, R195 ;  /* 0x000000c300e57304 */ /* 0x0001220000200800 */
        /* <DEDUP_REMOVED lines=9> */
.L_x_602:
[----:B------:R-:W-:Y:S05]  /*8990*/  BSYNC B2 ;  /* 0x0000000000027941 */ /* 0x000fea0003800000 */
.L_x_601:
[C---:B------:R-:W-:Y:S01]  /*89a0*/  ISETP.NE.AND P0, PT, R224.reuse, RZ, PT ;  /* 0x000000ffe000720c */ /* 0x040fe20003f05270 */
[----:B----4-:R2:W-:Y:S01]  /*89b0*/  @P2 STG.E.U16 desc[UR6][R162.64+0x6], R229 ;  /* 0x000006e5a2002986 */ /* 0x0105e2000c101506 */
[C---:B------:R-:W-:Y:S02]  /*89c0*/  ISETP.GE.U32.AND P3, PT, R224.reuse, 0x2, PT ;  /* 0x00000002e000780c */ /* 0x040fe40003f66070 */
[----:B------:R-:W-:-:S09]  /*89d0*/  ISETP.GE.U32.AND P4, PT, R224, 0x3, PT ;  /* 0x00000003e000780c */ /* 0x000fd20003f86070 */
[----:B------:R2:W-:Y:S04]  /*89e0*/  @P0 STG.E.U16 desc[UR6][R162.64], R223 ;  /* 0x000000dfa2000986 */ /* 0x0005e8000c101506 */
[----:B------:R2:W-:Y:S04]  /*89f0*/  @P3 STG.E.U16 desc[UR6][R162.64+0x2], R225 ;  /* 0x000002e1a2003986 */ /* 0x0005e8000c101506 */
[----:B---3--:R2:W-:Y:S02]  /*8a00*/  @P4 STG.E.U16 desc[UR6][R162.64+0x4], R227 ;  /* 0x000004e3a2004986 */ /* 0x0085e4000c101506 */
.L_x_603:
[----:B------:R-:W-:Y:S05]  /*8a10*/  BSYNC B1 ;  /* 0x0000000000017941 */ /* 0x000fea0003800000 */
.L_x_600:
        /* <DEDUP_REMOVED lines=34> */
.L_x_604:
[----:B------:R-:W-:Y:S01]  /*8c40*/  IADD3 R224, -R222, UR11, RZ ;  /* 0x0000000bdee07c10 */ /* 0x000fe2000fffe1ff */
[----:B------:R0:W1:Y:S01]  /*8c50*/  F2F.F16.F32 R223, R219 ;  /* 0x000000db00df7304 */ /* 0x0000620000200800 */
[----:B------:R-:W-:Y:S01]  /*8c60*/  IMAD R163, R220, UR11, R222 ;  /* 0x0000000bdca37c24 */ /* 0x000fe2000f8e02de */
[----:B------:R-:W-:Y:S01]  /*8c70*/  BSSY B1, `(.L_x_605) ;  /* 0x0000018000017945 */ /* 0x000fe20003800000 */
[----:B------:R-:W-:-:S03]  /*8c80*/  ISETP.GE.U32.AND P2, PT, R224, 0x4, PT ;  /* 0x00000004e000780c */ /* 0x000fc60003f46070 */
[----:B------:R-:W-:Y:S01]  /*8c90*/  BSSY B2, `(.L_x_606) ;  /* 0x000000e000027945 */ /* 0x000fe20003800000 */
[----:B------:R-:W-:Y:S01]  /*8ca0*/  IMAD.WIDE R162, R163, 0x2, R160 ;  /* 0x00000002a3a27825 */ /* 0x000fe200078e02a0 */
[----:B------:R-:W2:Y:S08]  /*8cb0*/  F2F.F16.F32 R221, R221 ;  /* 0x000000dd00dd7304 */ /* 0x000eb00000200800 */
        /* <DEDUP_REMOVED lines=11> */
.L_x_607:
[----:B------:R-:W-:Y:S05]  /*8d70*/  BSYNC B2 ;  /* 0x0000000000027941 */ /* 0x000fea0003800000 */
.L_x_606:
[C---:B------:R-:W-:Y:S01]  /*8d80*/  ISETP.NE.AND P0, PT, R224.reuse, RZ, PT ;  /* 0x000000ffe000720c */ /* 0x040fe20003f05270 */
[----:B----4-:R2:W-:Y:S01]  /*8d90*/  @P2 STG.E.U16 desc[UR6][R162.64+0x6], R227 ;  /* 0x000006e3a2002986 */ /* 0x0105e2000c101506 */
[C---:B------:R-:W-:Y:S02]  /*8da0*/  ISETP.GE.U32.AND P3, PT, R224.reuse, 0x2, PT ;  /* 0x00000002e000780c */ /* 0x040fe40003f66070 */
[----:B------:R-:W-:-:S09]  /*8db0*/  ISETP.GE.U32.AND P4, PT, R224, 0x3, PT ;  /* 0x00000003e000780c */ /* 0x000fd20003f86070 */
[----:B------:R2:W-:Y:S04]  /*8dc0*/  @P0 STG.E.U16 desc[UR6][R162.64], R223 ;  /* 0x000000dfa2000986 */ /* 0x0005e8000c101506 */
[----:B------:R2:W-:Y:S04]  /*8dd0*/  @P3 STG.E.U16 desc[UR6][R162.64+0x2], R221 ;  /* 0x000002dda2003986 */ /* 0x0005e8000c101506 */
[----:B---3--:R2:W-:Y:S02]  /*8de0*/  @P4 STG.E.U16 desc[UR6][R162.64+0x4], R225 ;  /* 0x000004e1a2004986 */ /* 0x0085e4000c101506 */
.L_x_608:
[----:B------:R-:W-:Y:S05]  /*8df0*/  BSYNC B1 ;  /* 0x0000000000017941 */ /* 0x000fea0003800000 */
.L_x_605:
        /* <DEDUP_REMOVED lines=34> */
.L_x_609:
[----:B------:R-:W-:Y:S01]  /*9020*/  IMAD R163, R220, UR11, R224 ;  /* 0x0000000bdca37c24 */ /* 0x000fe2000f8e02e0 */
[----:B------:R-:W-:Y:S01]  /*9030*/  IADD3 R226, -R224, UR11, RZ ;  /* 0x0000000be0e27c10 */ /* 0x000fe2000fffe1ff */
[----:B------:R0:W1:Y:S01]  /*9040*/  F2F.F16.F32 R227, R219 ;  /* 0x000000db00e37304 */ /* 0x0000620000200800 */
[----:B------:R-:W-:Y:S01]  /*9050*/  BSSY B1, `(.L_x_610) ;  /* 0x0000017000017945 */ /* 0x000fe20003800000 */
[----:B------:R-:W-:-:S03]  /*9060*/  IMAD.WIDE R162, R163, 0x2, R160 ;  /* 0x00000002a3a27825 */ /* 0x000fc600078e02a0 */
[----:B------:R-:W-:-:S03]  /*9070*/  LOP3.LUT P0, RZ, R162, 0x7, RZ, 0xc0, !PT ;  /* 0x00000007a2ff7812 */ /* 0x000fc6000780c0ff */
[----:B------:R-:W2:Y:S01]  /*9080*/  F2F.F16.F32 R223, R223 ;  /* 0x000000df00df7304 */ /* 0x000ea20000200800 */
[----:B0-----:R-:W-:Y:S01]  /*9090*/  IMAD R219, R213, 0x200, R224 ;  /* 0x00000200d5db7824 */ /* 0x001fe200078e02e0 */
[----:B------:R-:W-:-:S04]  /*90a0*/  ISETP.LT.U32.OR P0, PT, R226, 0x4, P0 ;  /* 0x00000004e200780c */ /* 0x000fc80000701470 */
[----:B------:R-:W-:Y:S02]  /*90b0*/  ISETP.GE.AND P5, PT, R219, UR11, PT ;  /* 0x0000000bdb007c0c */ /* 0x000fe4000bfa6270 */
[----:B------:R-:W0:Y:S08]  /*90c0*/  F2F.F16.F32 R229, R222 ;  /* 0x000000de00e57304 */ /* 0x000e300000200800 */
[----:B------:R-:W3:Y:S01]  /*90d0*/  F2F.F16.F32 R221, R221 ;  /* 0x000000dd00dd7304 */ /* 0x000ee20000200800 */
        /* <DEDUP_REMOVED lines=14> */
.L_x_611:
[----:B------:R-:W-:Y:S05]  /*91c0*/  BSYNC B1 ;  /* 0x0000000000017941 */ /* 0x000fea0003800000 */
.L_x_610:
        /* <DEDUP_REMOVED lines=32> */
.L_x_612:
        /* <DEDUP_REMOVED lines=26> */
.L_x_614:
[----:B------:R-:W-:Y:S05]  /*9570*/  BSYNC B1 ;  /* 0x0000000000017941 */ /* 0x000fea0003800000 */
.L_x_613:
        /* <DEDUP_REMOVED lines=32> */
.L_x_615:
        /* <DEDUP_REMOVED lines=26> */
.L_x_617:
[----:B------:R-:W-:Y:S05]  /*9920*/  BSYNC B1 ;  /* 0x0000000000017941 */ /* 0x000fea0003800000 */
.L_x_616:
        /* <DEDUP_REMOVED lines=32> */
.L_x_618:
        /* <DEDUP_REMOVED lines=26> */
.L_x_620:
[----:B------:R-:W-:Y:S05]  /*9cd0*/  BSYNC B1 ;  /* 0x0000000000017941 */ /* 0x000fea0003800000 */
.L_x_619:
        /* <DEDUP_REMOVED lines=32> */
.L_x_621:
        /* <DEDUP_REMOVED lines=26> */
.L_x_623:
[----:B------:R-:W-:Y:S05]  /*a080*/  BSYNC B1 ;  /* 0x0000000000017941 */ /* 0x000fea0003800000 */
.L_x_622:
        /* <DEDUP_REMOVED lines=32> */
.L_x_624:
        /* <DEDUP_REMOVED lines=26> */
.L_x_626:
[----:B------:R-:W-:Y:S05]  /*a430*/  BSYNC B1 ;  /* 0x0000000000017941 */ /* 0x000fea0003800000 */
.L_x_625:
        /* <DEDUP_REMOVED lines=32> */
.L_x_627:
        /* <DEDUP_REMOVED lines=26> */
.L_x_629:
[----:B------:R-:W-:Y:S05]  /*a7e0*/  BSYNC B1 ;  /* 0x0000000000017941 */ /* 0x000fea0003800000 */
.L_x_628:
        /* <DEDUP_REMOVED lines=32> */
.L_x_630:
        /* <DEDUP_REMOVED lines=26> */
.L_x_632:
[----:B------:R-:W-:Y:S05]  /*ab90*/  BSYNC B1 ;  /* 0x0000000000017941 */ /* 0x000fea0003800000 */
.L_x_631:
        /* <DEDUP_REMOVED lines=32> */
.L_x_633:
        /* <DEDUP_REMOVED lines=26> */
.L_x_635:
[----:B------:R-:W-:Y:S05]  /*af40*/  BSYNC B1 ;  /* 0x0000000000017941 */ /* 0x000fea0003800000 */
.L_x_634:
        /* <DEDUP_REMOVED lines=32> */
.L_x_636:
        /* <DEDUP_REMOVED lines=26> */
.L_x_638:
[----:B------:R-:W-:Y:S05]  /*b2f0*/  BSYNC B1 ;  /* 0x0000000000017941 */ /* 0x000fea0003800000 */
.L_x_637:
        /* <DEDUP_REMOVED lines=32> */
.L_x_639:
[----:B------:R-:W-:Y:S01]  /*b500*/  IMAD R163, R220, UR11, R219 ;  /* 0x0000000bdca37c24 */ /* 0x000fe2000f8e02db */
[----:B------:R-:W-:Y:S01]  /*b510*/  IADD3 R216, -R219, UR11, RZ ;  /* 0x0000000bdbd87c10 */ /* 0x000fe2000fffe1ff */
[----:B------:R-:W0:Y:S02]  /*b520*/  F2F.F16.F32 R195, R195 ;  /* 0x000000c300c37304 */ /* 0x000e240000200800 */
[----:B------:R-:W-:-:S03]  /*b530*/  IMAD.WIDE R160, R163, 0x2, R160 ;  /* 0x00000002a3a07825 */ /* 0x000fc600078e02a0 */
[----:B------:R-:W-:-:S03]  /*b540*/  LOP3.LUT P0, RZ, R160, 0x7, RZ, 0xc0, !PT ;  /* 0x00000007a0ff7812 */ /* 0x000fc6000780c0ff */
[----:B------:R-:W1:Y:S01]  /*b550*/  F2F.F16.F32 R213, R213 ;  /* 0x000000d500d57304 */ /* 0x000e620000200800 */
[----:B------:R-:W-:-:S07]  /*b560*/  ISETP.LT.U32.OR P0, PT, R216, 0x4, P0 ;  /* 0x00000004d800780c */ /* 0x000fce0000701470 */
        /* <DEDUP_REMOVED lines=16> */
.L_x_589:
[----:B------:R-:W-:Y:S05]  /*b670*/  BSYNC B0 ;  /* 0x0000000000007941 */ /* 0x000fea0003800000 */
.L_x_588:
[----:B------:R-:W-:Y:S05]  /*b680*/  WARPSYNC.ALL ;  /* 0x0000000000007948 */ /* 0x000fea0003800000 */
[----:B0--34-:R-:W0:Y:S02]  /*b690*/  LDC R160, c[0x0][0x210] ;  /* 0x00008400ffa07b82 */ /* 0x019e240000000800 */
[----:B0-----:R-:W-:-:S05]  /*b6a0*/  IMAD.IADD R5, R5, 0x1, R160 ;  /* 0x0000000105057824 */ /* 0x001fca00078e02a0 */
[----:B------:R-:W-:-:S13]  /*b6b0*/  ISETP.GE.AND P0, PT, R5, UR10, PT ;  /* 0x0000000a05007c0c */ /* 0x000fda000bf06270 */
[----:B------:R-:W-:Y:S05]  /*b6c0*/  @!P0 BRA `(.L_x_640) ;  /* 0xffffff7c00f48947 */ /* 0x000fea000383ffff */
.L_x_509:
        /* <DEDUP_REMOVED lines=42> */
.L_x_650:
[----:B---3--:R-:W-:-:S07]  /*b970*/  FMNMX R5, R3, R4, !PT ;  /* 0x0000000403057209 */ /* 0x008fce0007800000 */
.L_x_643:
[----:B------:R-:W-:Y:S05]  /*b980*/  BSYNC B0 ;  /* 0x0000000000007941 */ /* 0x000fea0003800000 */
.L_x_642:
[----:B------:R-:W-:Y:S01]  /*b990*/  ISETP.NE.AND P0, PT, R0, RZ, PT ;  /* 0x000000ff0000720c */ /* 0x000fe20003f05270 */
[----:B------:R-:W-:-:S12]  /*b9a0*/  BSSY B0, `(.L_x_641) ;  /* 0x0000004000007945 */ /* 0x000fd80003800000 */
[----:B------:R-:W-:Y:S05]  /*b9b0*/  @P0 BRA `(.L_x_645) ;  /* 0x0000000000080947 */ /* 0x000fea0003800000 */
[----:B0-----:R-:W0:Y:S02]  /*b9c0*/  LDC.64 R2, c[0x0][0x288] ;  /* 0x0000a200ff027b82 */ /* 0x001e240000000a00 */
[----:B0-----:R3:W-:Y:S02]  /*b9d0*/  REDG.E.MAX.S32.STRONG.GPU desc[UR6][R2.64], R5 ;  /* 0x000000050200798e */ /* 0x0017e4000d10e386 */
.L_x_645:
[----:B------:R-:W-:Y:S05]  /*b9e0*/  BSYNC B0 ;  /* 0x0000000000007941 */ /* 0x000fea0003800000 */
.L_x_641:
        /* <DEDUP_REMOVED lines=14> */
[----:B0123--:R-:W-:Y:S05]  /*bad0*/  CALL.REL.NOINC `($__internal_2_$__cuda_sm20_rcp_rn_f32_slowpath) ;  /* 0x00000000005c7944 */ /* 0x00ffea0003c00000 */
[----:B------:R-:W-:Y:S01]  /*bae0*/  IMAD.MOV.U32 R5, RZ, RZ, R11 ;  /* 0x000000ffff057224 */ /* 0x000fe200078e000b */
[----:B------:R-:W-:Y:S06]  /*baf0*/  BRA `(.L_x_647) ;  /* 0x0000000000107947 */ /* 0x000fec0003800000 */
.L_x_646:
[----:B---3--:R-:W3:Y:S02]  /*bb00*/  MUFU.RCP R5, R10 ;  /* 0x0000000a00057308 */ /* 0x008ee40000001000 */
[----:B---3--:R-:W-:-:S04]  /*bb10*/  FFMA R0, R10, R5, -1 ;  /* 0xbf8000000a007423 */ /* 0x008fc80000000005 */
[----:B------:R-:W-:-:S04]  /*bb20*/  FADD.FTZ R0, -R0, -RZ ;  /* 0x800000ff00007221 */ /* 0x000fc80000010100 */
[----:B------:R-:W-:-:S07]  /*bb30*/  FFMA R5, R5, R0, R5 ;  /* 0x0000000005057223 */ /* 0x000fce0000000005 */
.L_x_647:
[----:B0-----:R-:W0:Y:S02]  /*bb40*/  LDC.64 R2, c[0x0][0x280] ;  /* 0x0000a000ff027b82 */ /* 0x001e240000000a00 */
[----:B0-----:R-:W-:Y:S01]  /*bb50*/  STG.E desc[UR6][R2.64], R5 ;  /* 0x0000000502007986 */ /* 0x001fe2000c101906 */
[----:B------:R-:W-:Y:S05]  /*bb60*/  EXIT ;  /* 0x000000000000794d */ /* 0x000fea0003800000 */
.L_x_644:
[----:B------:R-:W-:Y:S02]  /*bb70*/  IMAD.MOV.U32 R6, RZ, RZ, 0x2 ;  /* 0x00000002ff067424 */ /* 0x000fe400078e00ff */
[----:B------:R-:W-:Y:S02]  /*bb80*/  IMAD.MOV.U32 R7, RZ, RZ, 0x1f ;  /* 0x0000001fff077424 */ /* 0x000fe400078e00ff */
[----:B------:R-:W-:-:S07]  /*bb90*/  IMAD.MOV.U32 R5, RZ, RZ, -0x1 ;  /* 0xffffffffff057424 */ /* 0x000fce00078e00ff */
[----:B0123-5:R-:W-:Y:S05]  /*bba0*/  WARPSYNC.COLLECTIVE R5, `(.L_x_648) ;  /* 0x0000000005087348 */ /* 0x02ffea0003c00000 */
[----:B---3--:R3:W4:Y:S02]  /*bbb0*/  SHFL.DOWN P0, R4, R2, R6, R7 ;  /* 0x0800000602047389 */ /* 0x0087240000000007 */
[----:B012345:R-:W-:Y:S01]  /*bbc0*/  ENDCOLLECTIVE ;  /* 0x000000000000791b */ /* 0x03ffe20003800000 */
.L_x_648:
[----:B------:R-:W-:Y:S02]  /*bbd0*/  IMAD.MOV.U32 R6, RZ, RZ, 0x1 ;  /* 0x00000001ff067424 */ /* 0x000fe400078e00ff */
[----:B------:R-:W-:-:S05]  /*bbe0*/  IMAD.MOV.U32 R3, RZ, RZ, R4 ;  /* 0x000000ffff037224 */ /* 0x000fca00078e0004 */
[----:B------:R-:W-:-:S05]  /*bbf0*/  FMNMX R3, R3, R2, !PT ;  /* 0x0000000203037209 */ /* 0x000fca0007800000 */
[----:B------:R-:W-:-:S07]  /*bc00*/  IMAD.MOV.U32 R2, RZ, RZ, R3 ;  /* 0x000000ffff027224 */ /* 0x000fce00078e0003 */
[----:B------:R-:W-:Y:S05]  /*bc10*/  WARPSYNC.COLLECTIVE R5, `(.L_x_649) ;  /* 0x0000000005087348 */ /* 0x000fea0003c00000 */
[----:B------:R0:W1:Y:S02]  /*bc20*/  SHFL.DOWN P0, R4, R2, R6, R7 ;  /* 0x0800000602047389 */ /* 0x0000640000000007 */
[----:B01----:R-:W-:Y:S01]  /*bc30*/  ENDCOLLECTIVE ;  /* 0x000000000000791b */ /* 0x003fe20003800000 */
.L_x_649:
[----:B------:R-:W-:Y:S05]  /*bc40*/  BRA `(.L_x_650) ;  /* 0xfffffffc00487947 */ /* 0x000fea000383ffff */
        .weak           $__internal_2_$__cuda_sm20_rcp_rn_f32_slowpath
        .type           $__internal_2_$__cuda_sm20_rcp_rn_f32_slowpath,@function
        .size           $__internal_2_$__cuda_sm20_rcp_rn_f32_slowpath,(.L_x_14338 - $__internal_2_$__cuda_sm20_rcp_rn_f32_slowpath)
$__internal_2_$__cuda_sm20_rcp_rn_f32_slowpath:
        /* <DEDUP_REMOVED lines=14> */
.L_x_651:
        /* <DEDUP_REMOVED lines=33> */
.L_x_653:
[----:B------:R0:W1:Y:S02]  /*bf40*/  MUFU.RCP R9, R10 ;  /* 0x0000000a00097308 */ /* 0x0000640000001000 */
.L_x_652:
[----:B-1----:R-:W-:Y:S02]  /*bf50*/  IMAD.MOV.U32 R11, RZ, RZ, R9 ;  /* 0x000000ffff0b7224 */ /* 0x002fe400078e0009 */
[----:B------:R-:W-:Y:S02]  /*bf60*/  IMAD.MOV.U32 R8, RZ, RZ, R15 ;  /* 0x000000ffff087224 */ /* 0x000fe400078e000f */
[----:B------:R-:W-:-:S04]  /*bf70*/  IMAD.MOV.U32 R9, RZ, RZ, 0x0 ;  /* 0x00000000ff097424 */ /* 0x000fc800078e00ff */
[----:B0-----:R-:W-:Y:S05]  /*bf80*/  RET.REL.NODEC R8 `(_ZN18transformer_engine13normalization21ln_fwd_general_kernelINS0_13Kernel_traitsIff6__halffjLj8192ELj1ELj1ELj4ELj16ENS0_18Kernel_traits_baseILj8192EffS3_fjLj128EEEEEEEvNS0_19ForwardKernelParamsE) ;  /* 0xffffff40081c7950 */ /* 0x001fea0003c3ffff */
.L_x_654:
        /* <DEDUP_REMOVED lines=15> */
.L_x_14338:


//--------------------- .text._ZN18transformer_engine13normalization21ln_fwd_general_kernelINS0_13Kernel_traitsI6__halfS3_S3_fjLj8192ELj1ELj1ELj4ELj16ENS0_18Kernel_traits_baseILj8192ES3_S3_S3_fjLj128EEEEEEEvNS0_19ForwardKernelParamsE --------------------------
	.section	.text._ZN18transformer_engine13normalization21ln_fwd_general_kernelINS0_13Kernel_traitsI6__halfS3_S3_fjLj8192ELj1ELj1ELj4ELj16ENS0_18Kernel_traits_baseILj8192ES3_S3_S3_fjLj128EEEEEEEvNS0_19ForwardKernelParamsE,"ax",@progbits
	.align	128
        .global         _ZN18transformer_engine13normalization21ln_fwd_general_kernelINS0_13Kernel_traitsI6__halfS3_S3_fjLj8192ELj1ELj1ELj4ELj16ENS0_18Kernel_traits_baseILj8192ES3_S3_S3_fjLj128EEEEEEEvNS0_19ForwardKernelParamsE
        .type           _ZN18transformer_engine13normalization21ln_fwd_general_kernelINS0_13Kernel_traitsI6__halfS3_S3_fjLj8192ELj1ELj1ELj4ELj16ENS0_18Kernel_traits_baseILj8192ES3_S3_S3_fjLj128EEEEEEEvNS0_19ForwardKernelParamsE,@function
        .size           _ZN18transformer_engine13normalization21ln_fwd_general_kernelINS0_13Kernel_traitsI6__halfS3_S3_fjLj8192ELj1ELj1ELj4ELj16ENS0_18Kernel_traits_baseILj8192ES3_S3_S3_fjLj128EEEEEEEvNS0_19ForwardKernelParamsE,(.L_x_14339 - _ZN18transformer_engine13normalization21ln_fwd_general_kernelINS0_13Kernel_traitsI6__halfS3_S3_fjLj8192ELj1ELj1ELj4ELj16ENS0_18Kernel_traits_baseILj8192ES3_S3_S3_fjLj128EEEEEEEvNS0_19ForwardKernelParamsE)
        .other          _ZN18transformer_engine13normalization21ln_fwd_general_kernelINS0_13Kernel_traitsI6__halfS3_S3_fjLj8192ELj1ELj1ELj4ELj16ENS0_18Kernel_traits_baseILj8192ES3_S3_S3_fjLj128EEEEEEEvNS0_19ForwardKernelParamsE,@"STO_CUDA_ENTRY STV_DEFAULT"
_ZN18transformer_engine13normalization21ln_fwd_general_kernelINS0_13Kernel_traitsI6__halfS3_S3_fjLj8192ELj1ELj1ELj4ELj16ENS0_18Kernel_traits_baseILj8192ES3_S3_S3_fjLj128EEEEEEEvNS0_19ForwardKernelParamsE:
.text._ZN18transformer_engine13normalization21ln_fwd_general_kernelINS0_13Kernel_traitsI6__halfS3_S3_fjLj8192ELj1ELj1ELj4ELj16ENS0_18Kernel_traits_baseILj8192ES3_S3_S3_fjLj128EEEEEEEvNS0_19ForwardKernelParamsE:
        /* <DEDUP_REMOVED lines=39> */
[----:B------:R-:W-:Y:S01]  /*0270*/  ULDC.64 UR6, c[0x0][0x248] ;  /* 0x0000920000067ab9 */ /* 0x000fe20000000a00 */
[----:B------:R-:W-:Y:S01]  /*0280*/  IMAD R3, R2, UR9, RZ ;  /* 0x0000000902037c24 */ /* 0x000fe2000f8e02ff */
[----:B------:R-:W-:Y:S01]  /*0290*/  UIMAD.WIDE UR6, UR8, 0x4, UR6 ;  /* 0x00000004080678a5 */ /* 0x000fe2000f8e0206 */
[----:B------:R-:W-:Y:S02]  /*02a0*/  IMAD R0, R55, R4, UR5 ;  /* 0x0000000537007e24 */ /* 0x000fe4000f8e0204 */
[----:B---3--:R-:W-:-:S04]  /*02b0*/  IMAD.WIDE.U32 R224, R3, 0x4, R224 ;  /* 0x0000000403e07825 */ /* 0x008fc800078e00e0 */
[----:B------:R-:W-:-:S05]  /*02c0*/  IMAD.SHL.U32 R5, R0, 0x20, RZ ;  /* 0x0000002000057824 */ /* 0x000fca00078e00ff */
[----:B------:R-:W-:Y:S01]  /*02d0*/  LOP3.LUT R52, R5, 0xffffffe0, R54, 0xe2, !PT ;  /* 0xffffffe005347812 */ /* 0x000fe200078ee236 */
[----:B------:R-:W-:Y:S06]  /*02e0*/  @P0 BRA `(.L_x_655) ;  /* 0x0000000000100947 */ /* 0x000fec0003800000 */
[----:B------:R-:W-:-:S07]  /*02f0*/  MOV R0, 0x310 ;  /* 0x0000031000007802 */ /* 0x000fce0000000f00 */
[----:B------:R-:W-:Y:S05]  /*0300*/  CALL.REL.NOINC `($__internal_3_$__cuda_sm20_rcp_rn_f32_slowpath) ;  /* 0x000000bc009c7944 */ /* 0x000fea0003c00000 */
[----:B------:R-:W-:Y:S01]  /*0310*/  IMAD.MOV.U32 R51, RZ, RZ, R84 ;  /* 0x000000ffff337224 */ /* 0x000fe200078e0054 */
[----:B------:R-:W-:Y:S06]  /*0320*/  BRA `(.L_x_656) ;  /* 0x0000000000107947 */ /* 0x000fec0003800000 */
.L_x_655:
[----:B------:R-:W0:Y:S02]  /*0330*/  MUFU.RCP R51, R164 ;  /* 0x000000a400337308 */ /* 0x000e240000001000 */
[----:B0-----:R-:W-:-:S04]  /*0340*/  FFMA R0, R164, R51, -1 ;  /* 0xbf800000a4007423 */ /* 0x001fc80000000033 */
[----:B------:R-:W-:-:S04]  /*0350*/  FADD.FTZ R0, -R0, -RZ ;  /* 0x800000ff00007221 */ /* 0x000fc80000010100 */
[----:B------:R-:W-:-:S07]  /*0360*/  FFMA R51, R51, R0, R51 ;  /* 0x0000000033337223 */ /* 0x000fce0000000033 */
.L_x_656:
        /* <DEDUP_REMOVED lines=18> */
.L_x_660:
        /* <DEDUP_REMOVED lines=28> */
.L_x_661:
[----:B------:R-:W-:Y:S05]  /*0650*/  BSYNC B1 ;  /* 0x0000000000017941 */ /* 0x000fea0003800000 */
.L_x_659:
        /* <DEDUP_REMOVED lines=9> */
.L_x_663:
        /* <DEDUP_REMOVED lines=28> */
.L_x_664:
[----:B------:R-:W-:Y:S05]  /*08b0*/  BSYNC B1 ;  /* 0x0000000000017941 */ /* 0x000fea0003800000 */
.L_x_662:
[----:B------:R-:W1:Y:S01]  /*08c0*/  LDC R59, c[0x0][0x214] ;  /* 0x00008500ff3b7b82 */ /* 0x000e620000000800 */
[--C-:B-----5:R-:W-:Y:S02]  /*08d0*/  HADD2.F32 R160, -RZ, R12.reuse.H0_H0 ;  /* 0x2000000cffa07230 */ /* 0x120fe40000004100 */
[----:B------:R-:W-:Y:S02]  /*08e0*/  HADD2.F32 R163, -RZ, R12.H1_H1 ;  /* 0x3000000cffa37230 */ /* 0x000fe40000004100 */
[--C-:B------:R-:W-:Y:S02]  /*08f0*/  HADD2.F32 R158, -RZ, R13.reuse.H0_H0 ;  /* 0x2000000dff9e7230 */ /* 0x100fe40000004100 */
[----:B------:R-:W-:Y:S02]  /*0900*/  HADD2.F32 R161, -RZ, R13.H1_H1 ;  /* 0x3000000dffa17230 */ /* 0x000fe40000004100 */
[--C-:B------:R-:W-:Y:S02]  /*0910*/  HADD2.F32 R156, -RZ, R14.reuse.H0_H0 ;  /* 0x2000000eff9c7230 */ /* 0x100fe40000004100 */
[----:B------:R-:W-:-:S02]  /*0920*/  HADD2.F32 R159, -RZ, R14.H1_H1 ;  /* 0x3000000eff9f7230 */ /* 0x000fc40000004100 */
[--C-:B------:R-:W-:Y:S02]  /*0930*/  HADD2.F32 R154, -RZ, R15.reuse.H0_H0 ;  /* 0x2000000fff9a7230 */ /* 0x100fe40000004100 */
[----:B------:R-:W-:Y:S02]  /*0940*/  HADD2.F32 R157, -RZ, R15.H1_H1 ;  /* 0x3000000fff9d7230 */ /* 0x000fe40000004100 */
[--C-:B------:R-:W-:Y:S02]  /*0950*/  HADD2.F32 R49, -RZ, R16.reuse.H0_H0 ;  /* 0x20000010ff317230 */ /* 0x100fe40000004100 */
[----:B------:R-:W-:Y:S02]  /*0960*/  HADD2.F32 R48, -RZ, R16.H1_H1 ;  /* 0x30000010ff307230 */ /* 0x000fe40000004100 */
[--C-:B------:R-:W-:Y:S02]  /*0970*/  HADD2.F32 R47, -RZ, R17.reuse.H0_H0 ;  /* 0x20000011ff2f7230 */ /* 0x100fe40000004100 */
[----:B------:R-:W-:-:S02]  /*0980*/  HADD2.F32 R46, -RZ, R17.H1_H1 ;  /* 0x30000011ff2e7230 */ /* 0x000fc40000004100 */
[----:B-1----:R-:W-:Y:S02]  /*0990*/  IMAD R0, R59, 0x400, R50 ;  /* 0x000004003b007824 */ /* 0x002fe400078e0232 */
[--C-:B------:R-:W-:Y:S02]  /*09a0*/  HADD2.F32 R45, -RZ, R18.reuse.H0_H0 ;  /* 0x20000012ff2d7230 */ /* 0x100fe40000004100 */
[----:B------:R-:W-:Y:S01]  /*09b0*/  HADD2.F32 R44, -RZ, R18.H1_H1 ;  /* 0x30000012ff2c7230 */ /* 0x000fe20000004100 */
[----:B------:R-:W-:Y:S01]  /*09c0*/  ISETP.GE.AND P0, PT, R0, UR8, PT ;  /* 0x0000000800007c0c */ /* 0x000fe2000bf06270 */
[--C-:B------:R-:W-:Y:S02]  /*09d0*/  HADD2.F32 R43, -RZ, R19.reuse.H0_H0 ;  /* 0x20000013ff2b7230 */ /* 0x100fe40000004100 */
[----:B------:R-:W-:-:S10]  /*09e0*/  HADD2.F32 R42, -RZ, R19.H1_H1 ;  /* 0x30000013ff2a7230 */ /* 0x000fd40000004100 */
[----:B------:R-:W-:Y:S05]  /*09f0*/  @P0 BRA `(.L_x_658) ;  /* 0x0000002800580947 */ /* 0x000fea0003800000 */
[C---:B0-----:R-:W-:Y:S01]  /*0a00*/  IMAD.U32 R2, R0.reuse, 0x2, R73 ;  /* 0x0000000200027824 */ /* 0x041fe200078e0049 */
[----:B------:R-:W-:Y:S01]  /*0a10*/  IADD3 R13, -R0, UR8, RZ ;  /* 0x00000008000d7c10 */ /* 0x000fe2000fffe1ff */
        /* <DEDUP_REMOVED lines=8> */
.L_x_666:
[C---:B------:R-:W-:Y:S02]  /*0aa0*/  ISETP.GT.U32.AND P6, PT, R13.reuse, 0x1, PT ;  /* 0x000000010d00780c */ /* 0x040fe40003fc4070 */
[C---:B------:R-:W-:Y:S02]  /*0ab0*/  ISETP.GT.U32.AND P5, PT, R13.reuse, 0x2, PT ;  /* 0x000000020d00780c */ /* 0x040fe40003fa4070 */
[C---:B------:R-:W-:Y:S02]  /*0ac0*/  ISETP.GT.U32.AND P4, PT, R13.reuse, 0x3, PT ;  /* 0x000000030d00780c */ /* 0x040fe40003f84070 */
[C---:B------:R-:W-:Y:S02]  /*0ad0*/  ISETP.NE.AND P0, PT, R13.reuse, RZ, PT ;  /* 0x000000ff0d00720c */ /* 0x040fe40003f05270 */
[C---:B------:R-:W-:Y:S02]  /*0ae0*/  ISETP.GT.U32.AND P3, PT, R13.reuse, 0x4, PT ;  /* 0x000000040d00780c */ /* 0x040fe40003f64070 */
[----:B------:R-:W-:-:S02]  /*0af0*/  ISETP.GT.U32.AND P2, PT, R13, 0x5, PT ;  /* 0x000000050d00780c */ /* 0x000fc40003f44070 */
[C---:B------:R-:W-:Y:S02]  /*0b00*/  ISETP.GT.U32.AND P1, PT, R13.reuse, 0x6, PT ;  /* 0x000000060d00780c */ /* 0x040fe40003f24070 */
[----:B------:R-:W-:Y:S02]  /*0b10*/  @!P6 PRMT R5, RZ, 0x7610, R5 ;  /* 0x00007610ff05e816 */ /* 0x000fe40000000005 */
[----:B------:R-:W-:Y:S02]  /*0b20*/  @!P5 PRMT R6, RZ, 0x7610, R6 ;  /* 0x00007610ff06d816 */ /* 0x000fe40000000006 */
[----:B------:R-:W-:Y:S01]  /*0b30*/  @!P4 PRMT R7, RZ, 0x7610, R7 ;  /* 0x00007610ff07c816 */ /* 0x000fe20000000007 */
[----:B------:R-:W2:Y:S04]  /*0b40*/  @P0 LDG.E.U16 R4, desc[UR12][R2.64] ;  /* 0x0000000c02040981 */ /* 0x000ea8000c1e1500 */
[----:B------:R-:W2:Y:S01]  /*0b50*/  @P6 LDG.E.U16 R5, desc[UR12][R2.64+0x2] ;  /* 0x0000020c02056981 */ /* 0x000ea2000c1e1500 */
[----:B------:R-:W-:-:S02]  /*0b60*/  ISETP.GT.U32.AND P6, PT, R13, 0x7, PT ;  /* 0x000000070d00780c */ /* 0x000fc40003fc4070 */
[----:B------:R-:W-:Y:S01]  /*0b70*/  @!P3 PRMT R8, RZ, 0x7610, R8 ;  /* 0x00007610ff08b816 */ /* 0x000fe20000000008 */
[----:B------:R-:W3:Y:S01]  /*0b80*/  @P5 LDG.E.U16 R6, desc[UR12][R2.64+0x4] ;  /* 0x0000040c02065981 */ /* 0x000ee2000c1e1500 */
[----:B------:R-:W-:Y:S02]  /*0b90*/  @!P2 PRMT R9, RZ, 0x7610, R9 ;  /* 0x00007610ff09a816 */ /* 0x000fe40000000009 */
[----:B------:R-:W-:Y:S01]  /*0ba0*/  @!P1 PRMT R10, RZ, 0x7610, R10 ;  /* 0x00007610ff0a9816 */ /* 0x000fe2000000000a */
[----:B------:R-:W3:Y:S04]  /*0bb0*/  @P4 LDG.E.U16 R7, desc[UR12][R2.64+0x6] ;  /* 0x0000060c02074981 */ /* 0x000ee8000c1e1500 */
[----:B------:R-:W4:Y:S02]  /*0bc0*/  @P3 LDG.E.U16 R8, desc[UR12][R2.64+0x8] ;  /* 0x0000080c02083981 */ /* 0x000f24000c1e1500 */
[----:B------:R-:W-:-:S02]  /*0bd0*/  @!P6 PRMT R11, RZ, 0x7610, R11 ;  /* 0x00007610ff0be816 */ /* 0x000fc4000000000b */
        /* <DEDUP_REMOVED lines=8> */
.L_x_667:
[----:B------:R-:W-:Y:S05]  /*0c60*/  BSYNC B1 ;  /* 0x0000000000017941 */ /* 0x000fea0003800000 */
.L_x_665:
[----:B0-----:R-:W-:Y:S01]  /*0c70*/  LEA R2, P1, R0, R68, 0x1 ;  /* 0x0000004400027211 */ /* 0x001fe200078208ff */
[----:B------:R-:W-:Y:S03]  /*0c80*/  BSSY B1, `(.L_x_668) ;  /* 0x0000023000017945 */ /* 0x000fe60003800000 */
[----:B------:R-:W-:Y:S02]  /*0c90*/  LOP3.LUT P0, RZ, R2, 0xf, RZ, 0xc0, !PT ;  /* 0x0000000f02ff7812 */ /* 0x000fe4000780c0ff */
[----:B------:R-:W-:Y:S02]  /*0ca0*/  LEA.HI.X R3, R0, R69, R12, 0x1, P1 ;  /* 0x0000004500037211 */ /* 0x000fe400008f0c0c */
[----:B------:R-:W-:-:S13]  /*0cb0*/  ISETP.LT.U32.OR P0, PT, R13, 0x8, P0 ;  /* 0x000000080d00780c */ /* 0x000fda0000701470 */
[----:B------:R-:W-:Y:S05]  /*0cc0*/  @P0 BRA `(.L_x_669) ;  /* 0x0000000000080947 */ /* 0x000fea0003800000 */
[----:B------:R0:W5:Y:S01]  /*0cd0*/  LDG.E.128 R8, desc[UR12][R2.64] ;  /* 0x0000000c02087981 */ /* 0x000162000c1e1d00 */
[----:B------:R-:W-:Y:S05]  /*0ce0*/  BRA `(.L_x_670) ;  /* 0x0000000000707947 */ /* 0x000fea0003800000 */
.L_x_669:
        /* <DEDUP_REMOVED lines=28> */
.L_x_670:
[----:B------:R-:W-:Y:S05]  /*0eb0*/  BSYNC B1 ;  /* 0x0000000000017941 */ /* 0x000fea0003800000 */
.L_x_668:
[----:B------:R-:W-:Y:S02]  /*0ec0*/  IMAD R0, R59, 0x400, R0 ;  /* 0x000004003b007824 */ /* 0x000fe400078e0200 */
[--C-:B-----5:R-:W-:Y:S02]  /*0ed0*/  HADD2.F32 R152, -RZ, R4.reuse.H0_H0 ;  /* 0x20000004ff987230 */ /* 0x120fe40000004100 */
[----:B------:R-:W-:Y:S01]  /*0ee0*/  HADD2.F32 R155, -RZ, R4.H1_H1 ;  /* 0x30000004ff9b7230 */ /* 0x000fe20000004100 */
[----:B------:R-:W-:Y:S01]  /*0ef0*/  ISETP.GE.AND P0, PT, R0, UR8, PT ;  /* 0x0000000800007c0c */ /* 0x000fe2000bf06270 */
[--C-:B------:R-:W-:Y:S02]  /*0f00*/  HADD2.F32 R150, -RZ, R5.reuse.H0_H0 ;  /* 0x20000005ff967230 */ /* 0x100fe40000004100 */
[----:B------:R-:W-:Y:S02]  /*0f10*/  HADD2.F32 R153, -RZ, R5.H1_H1 ;  /* 0x30000005ff997230 */ /* 0x000fe40000004100 */
[----:B------:R-:W-:-:S02]  /*0f20*/  HADD2.F32 R148, -RZ, R6.H0_H0 ;  /* 0x20000006ff947230 */ /* 0x000fc40000004100 */
[----:B------:R-:W-:Y:S02]  /*0f30*/  HADD2.F32 R151, -RZ, R6.H1_H1 ;  /* 0x30000006ff977230 */ /* 0x000fe40000004100 */
[--C-:B------:R-:W-:Y:S02]  /*0f40*/  HADD2.F32 R146, -RZ, R7.reuse.H0_H0 ;  /* 0x20000007ff927230 */ /* 0x100fe40000004100 */
[----:B------:R-:W-:Y:S02]  /*0f50*/  HADD2.F32 R149, -RZ, R7.H1_H1 ;  /* 0x30000007ff957230 */ /* 0x000fe40000004100 */
[--C-:B------:R-:W-:Y:S02]  /*0f60*/  HADD2.F32 R41, -RZ, R8.reuse.H0_H0 ;  /* 0x20000008ff297230 */ /* 0x100fe40000004100 */
[----:B------:R-:W-:Y:S02]  /*0f70*/  HADD2.F32 R40, -RZ, R8.H1_H1 ;  /* 0x30000008ff287230 */ /* 0x000fe40000004100 */
[----:B------:R-:W-:-:S02]  /*0f80*/  HADD2.F32 R39, -RZ, R9.H0_H0 ;  /* 0x20000009ff277230 */ /* 0x000fc40000004100 */
[----:B------:R-:W-:Y:S02]  /*0f90*/  HADD2.F32 R38, -RZ, R9.H1_H1 ;  /* 0x30000009ff267230 */ /* 0x000fe40000004100 */
[--C-:B------:R-:W-:Y:S02]  /*0fa0*/  HADD2.F32 R37, -RZ, R10.reuse.H0_H0 ;  /* 0x2000000aff257230 */ /* 0x100fe40000004100 */
[----:B------:R-:W-:Y:S02]  /*0fb0*/  HADD2.F32 R36, -RZ, R10.H1_H1 ;  /* 0x3000000aff247230 */ /* 0x000fe40000004100 */
[--C-:B------:R-:W-:Y:S02]  /*0fc0*/  HADD2.F32 R35, -RZ, R11.reuse.H0_H0 ;  /* 0x2000000bff237230 */ /* 0x100fe40000004100 */
[----:B------:R-:W-:Y:S01]  /*0fd0*/  HADD2.F32 R34, -RZ, R11.H1_H1 ;  /* 0x3000000bff227230 */ /* 0x000fe20000004100 */
[----:B------:R-:W-:Y:S06]  /*0fe0*/  @P0 BRA `(.L_x_658) ;  /* 0x0000002000dc0947 */ /* 0x000fec0003800000 */
[C---:B0-----:R-:W-:Y:S01]  /*0ff0*/  IMAD.U32 R2, R0.reuse, 0x2, R73 ;  /* 0x0000000200027824 */ /* 0x041fe200078e0049 */
        /* <DEDUP_REMOVED lines=9> */
.L_x_672:
        /* <DEDUP_REMOVED lines=28> */
.L_x_673:
[----:B------:R-:W-:Y:S05]  /*1250*/  BSYNC B1 ;  /* 0x0000000000017941 */ /* 0x000fea0003800000 */
.L_x_671:
[----:B------:R-:W-:Y:S01]  /*1260*/  LEA R4, P1, R0, R68, 0x1 ;  /* 0x0000004400047211 */ /* 0x000fe200078208ff */
[----:B------:R-:W-:Y:S03]  /*1270*/  BSSY B1, `(.L_x_674) ;  /* 0x0000023000017945 */ /* 0x000fe60003800000 */
[----:B------:R-:W-:Y:S02]  /*1280*/  LOP3.LUT P0, RZ, R4, 0xf, RZ, 0xc0, !PT ;  /* 0x0000000f04ff7812 */ /* 0x000fe4000780c0ff */
[----:B------:R-:W-:Y:S02]  /*1290*/  LEA.HI.X R5, R0, R69, R12, 0x1, P1 ;  /* 0x0000004500057211 */ /* 0x000fe400008f0c0c */
[----:B------:R-:W-:-:S13]  /*12a0*/  ISETP.LT.U32.OR P0, PT, R13, 0x8, P0 ;  /* 0x000000080d00780c */ /* 0x000fda0000701470 */
[----:B------:R-:W-:Y:S05]  /*12b0*/  @P0 BRA `(.L_x_675) ;  /* 0x0000000000080947 */ /* 0x000fea0003800000 */
[----:B------:R-:W5:Y:S01]  /*12c0*/  LDG.E.128 R4, desc[UR12][R4.64] ;  /* 0x0000000c04047981 */ /* 0x000f62000c1e1d00 */
[----:B------:R-:W-:Y:S05]  /*12d0*/  BRA `(.L_x_676) ;  /* 0x0000000000707947 */ /* 0x000fea0003800000 */
.L_x_675:
        /* <DEDUP_REMOVED lines=28> */
.L_x_676:
[----:B------:R-:W-:Y:S05]  /*14a0*/  BSYNC B1 ;  /* 0x0000000000017941 */ /* 0x000fea0003800000 */
.L_x_674:
        /* <DEDUP_REMOVED lines=29> */
.L_x_678:
        /* <DEDUP_REMOVED lines=28> */
.L_x_679:
[----:B------:R-:W-:Y:S05]  /*1840*/  BSYNC B1 ;  /* 0x0000000000017941 */ /* 0x000fea0003800000 */
.L_x_677:
        /* <DEDUP_REMOVED lines=8> */
.L_x_681:
        /* <DEDUP_REMOVED lines=28> */
.L_x_682:
[----:B------:R-:W-:Y:S05]  /*1a90*/  BSYNC B1 ;  /* 0x0000000000017941 */ /* 0x000fea0003800000 */
.L_x_680:
        /* <DEDUP_REMOVED lines=29> */
.L_x_684:
        /* <DEDUP_REMOVED lines=28> */
.L_x_685:
[----:B------:R-:W-:Y:S05]  /*1e30*/  BSYNC B1 ;  /* 0x0000000000017941 */ /* 0x000fea0003800000 */
.L_x_683:
        /* <DEDUP_REMOVED lines=8> */
.L_x_687:
        /* <DEDUP_REMOVED lines=28> */
.L_x_688:
[----:B------:R-:W-:Y:S05]  /*2080*/  BSYNC B1 ;  /* 0x0000000000017941 */ /* 0x000fea0003800000 */
.L_x_686:
        /* <DEDUP_REMOVED lines=29> */
.L_x_690:
        /* <DEDUP_REMOVED lines=28> */
.L_x_691:
[----:B------:R-:W-:Y:S05]  /*2420*/  BSYNC B1 ;  /* 0x0000000000017941 */ /* 0x000fea0003800000 */
.L_x_689:
        /* <DEDUP_REMOVED lines=8> */
.L_x_693:
        /* <DEDUP_REMOVED lines=28> */
.L_x_694:
[----:B------:R-:W-:Y:S05]  /*2670*/  BSYNC B1 ;  /* 0x0000000000017941 */ /* 0x000fea0003800000 */
.L_x_692:
        /* <DEDUP_REMOVED lines=29> */
.L_x_696:
        /* <DEDUP_REMOVED lines=28> */
.L_x_697:
[----:B------:R-:W-:Y:S05]  /*2a10*/  BSYNC B1 ;  /* 0x0000000000017941 */ /* 0x000fea0003800000 */
.L_x_695:
        /* <DEDUP_REMOVED lines=8> */
.L_x_699:
        /* <DEDUP_REMOVED lines=28> */
.L_x_700:
[----:B------:R-:W-:Y:S05]  /*2c60*/  BSYNC B1 ;  /* 0x0000000000017941 */ /* 0x000fea0003800000 */
.L_x_698:
[----:B------:R-:W-:Y:S02]  /*2c70*/  IMAD R74, R59, 0x400, R0 ;  /* 0x000004003b4a7824 */ /* 0x000fe400078e0200 */
[--C-:B-----5:R-:W-:Y:S02]  /*2c80*/  HADD2.F32 R0, -RZ, R60.reuse.H0_H0 ;  /* 0x2000003cff007230 */ /* 0x120fe40000004100 */
[----:B------:R-:W-:Y:S01]  /*2c90*/  HADD2.F32 R59, -RZ, R60.H1_H1 ;  /* 0x3000003cff3b7230 */ /* 0x000fe20000004100 */
[----:B------:R-:W-:Y:S01]  /*2ca0*/  ISETP.GE.AND P0, PT, R74, UR8, PT ;  /* 0x000000084a007c0c */ /* 0x000fe2000bf06270 */
[--C-:B------:R-:W-:Y:S02]  /*2cb0*/  HADD2.F32 R60, -RZ, R62.reuse.H0_H0 ;  /* 0x2000003eff3c7230 */ /* 0x100fe40000004100 */
[----:B------:R-:W-:Y:S02]  /*2cc0*/  HADD2.F32 R72, -RZ, R62.H1_H1 ;  /* 0x3000003eff487230 */ /* 0x000fe40000004100 */
[----:B------:R-:W-:-:S02]  /*2cd0*/  HADD2.F32 R58, -RZ, R61.H0_H0 ;  /* 0x2000003dff3a7230 */ /* 0x000fc40000004100 */
[----:B------:R-:W-:Y:S02]  /*2ce0*/  HADD2.F32 R62, -RZ, R63.H0_H0 ;  /* 0x2000003fff3e7230 */ /* 0x000fe40000004100 */
        /* <DEDUP_REMOVED lines=8> */
[----:B------:R-:W-:Y:S02]  /*2d70*/  HADD2.F32 R61, -RZ, R61.H1_H1 ;  /* 0x3000003dff3d7230 */ /* 0x000fe40000004100 */
[----:B------:R-:W-:Y:S01]  /*2d80*/  HADD2.F32 R63, -RZ, R63.H1_H1 ;  /* 0x3000003fff3f7230 */ /* 0x000fe20000004100 */
        /* <DEDUP_REMOVED lines=11> */
.L_x_702:
        /* <DEDUP_REMOVED lines=28> */
.L_x_703:
[----:B------:R-:W-:Y:S05]  /*3000*/  BSYNC B1 ;  /* 0x0000000000017941 */ /* 0x000fea0003800000 */
.L_x_701:
        /* <DEDUP_REMOVED lines=8> */
.L_x_705:
        /* <DEDUP_REMOVED lines=28> */
.L_x_706:
[----:B------:R-:W-:Y:S05]  /*3250*/  BSYNC B1 ;  /* 0x0000000000017941 */ /* 0x000fea0003800000 */
.L_x_704:
[--C-:B-----5:R-:W-:Y:S02]  /*3260*/  HADD2.F32 R73, -RZ, R68.reuse.H0_H0 ;  /* 0x20000044ff497230 */ /* 0x120fe40000004100 */
[----:B------:R-:W-:Y:S02]  /*3270*/  HADD2.F32 R74, -RZ, R68.H1_H1 ;  /* 0x30000044ff4a7230 */ /* 0x000fe40000004100 */
[--C-:B------:R-:W-:Y:S02]  /*3280*/  HADD2.F32 R68, -RZ, R69.reuse.H0_H0 ;  /* 0x20000045ff447230 */ /* 0x100fe40000004100 */
[----:B------:R-:W-:Y:S02]  /*3290*/  HADD2.F32 R75, -RZ, R69.H1_H1 ;  /* 0x30000045ff4b7230 */ /* 0x000fe40000004100 */
[----:B------:R-:W-:Y:S02]  /*32a0*/  HADD2.F32 R104, -RZ, R64.H0_H0 ;  /* 0x20000040ff687230 */ /* 0x000fe40000004100 */
[----:B------:R-:W-:-:S02]  /*32b0*/  HADD2.F32 R103, -RZ, R65.H0_H0 ;  /* 0x20000041ff677230 */ /* 0x000fc40000004100 */
[----:B------:R-:W-:Y:S02]  /*32c0*/  HADD2.F32 R98, -RZ, R66.H0_H0 ;  /* 0x20000042ff627230 */ /* 0x000fe40000004100 */
[----:B------:R-:W-:Y:S02]  /*32d0*/  HADD2.F32 R97, -RZ, R67.H0_H0 ;  /* 0x20000043ff617230 */ /* 0x000fe40000004100 */
[--C-:B------:R-:W-:Y:S02]  /*32e0*/  HADD2.F32 R69, -RZ, R70.reuse.H0_H0 ;  /* 0x20000046ff457230 */ /* 0x100fe40000004100 */
[----:B------:R-:W-:Y:S02]  /*32f0*/  HADD2.F32 R76, -RZ, R70.H1_H1 ;  /* 0x30000046ff4c7230 */ /* 0x000fe40000004100 */
[----:B------:R-:W-:Y:S02]  /*3300*/  HADD2.F32 R64, -RZ, R64.H1_H1 ;  /* 0x30000040ff407230 */ /* 0x000fe40000004100 */
[----:B------:R-:W-:-:S02]  /*3310*/  HADD2.F32 R65, -RZ, R65.H1_H1 ;  /* 0x30000041ff417230 */ /* 0x000fc40000004100 */
[----:B------:R-:W-:Y:S02]  /*3320*/  HADD2.F32 R66, -RZ, R66.H1_H1 ;  /* 0x30000042ff427230 */ /* 0x000fe40000004100 */
[----:B------:R-:W-:Y:S02]  /*3330*/  HADD2.F32 R67, -RZ, R67.H1_H1 ;  /* 0x30000043ff437230 */ /* 0x000fe40000004100 */
[--C-:B------:R-:W-:Y:S02]  /*3340*/  HADD2.F32 R70, -RZ, R71.reuse.H0_H0 ;  /* 0x20000047ff467230 */ /* 0x100fe40000004100 */
[----:B------:R-:W-:-:S07]  /*3350*/  HADD2.F32 R166, -RZ, R71.H1_H1 ;  /* 0x30000047ffa67230 */ /* 0x000fce0000004100 */
.L_x_658:
[----:B------:R-:W-:Y:S05]  /*3360*/  BSYNC B0 ;  /* 0x0000000000007941 */ /* 0x000fea0003800000 */
.L_x_657:
[----:B------:R-:W-:Y:S01]  /*3370*/  ULDC.U8 UR11, c[0x0][0x294] ;  /* 0x0000a500000b7ab9 */ /* 0x000fe20000000000 */
[----:B------:R-:W-:Y:S01]  /*3380*/  ULDC UR4, c[0x0][0x218] ;  /* 0x0000860000047ab9 */ /* 0x000fe20000000800 */
[----:B------:R-:W-:Y:S02]  /*3390*/  ISETP.NE.AND P0, PT, RZ, UR11, PT ;  /* 0x0000000bff007c0c */ /* 0x000fe4000bf05270 */
[----:B------:R-:W-:-:S11]  /*33a0*/  ISETP.GE.AND P1, PT, R53, UR4, PT ;  /* 0x0000000435007c0c */ /* 0x000fd6000bf26270 */
[----:B------:R-:W-:Y:S05]  /*33b0*/  @!P0 BRA `(.L_x_707) ;  /* 0x0000000000088947 */ /* 0x000fea0003800000 */
[----:B------:R-:W1:Y:S02]  /*33c0*/  LDC.64 R164, c[0x0][0x270] ;  /* 0x00009c00ffa47b82 */ /* 0x000e640000000a00 */
[----:B-1----:R1:W5:Y:S02]  /*33d0*/  LDG.E R164, desc[UR12][R164.64] ;  /* 0x0000000ca4a47981 */ /* 0x002364000c1e1900 */
.L_x_707:
[----:B------:R-:W-:Y:S01]  /*33e0*/  IMAD.MOV.U32 R162, RZ, RZ, RZ ;  /* 0x000000ffffa27224 */ /* 0x000fe200078e00ff */
[----:B------:R-:W-:Y:S06]  /*33f0*/  @P1 BRA `(.L_x_708) ;  /* 0x0000008400f81947 */ /* 0x000fec0003800000 */
[----:B------:R-:W-:Y:S01]  /*3400*/  ULDC.U8 UR4, c[0x0][0x250] ;  /* 0x0000940000047ab9 */ /* 0x000fe20000000000 */
[----:B------:R-:W-:Y:S01]  /*3410*/  FADD R71, R160, 1 ;  /* 0x3f800000a0477421 */ /* 0x000fe20000000000 */
[----:B------:R-:W-:Y:S01]  /*3420*/  FADD R78, R163, 1 ;  /* 0x3f800000a34e7421 */ /* 0x000fe20000000000 */
[----:B------:R-:W-:Y:S01]  /*3430*/  FADD R79, R150, 1 ;  /* 0x3f800000964f7421 */ /* 0x000fe20000000000 */
[----:B------:R-:W-:Y:S01]  /*3440*/  ISETP.NE.AND P0, PT, RZ, UR4, PT ;  /* 0x00000004ff007c0c */ /* 0x000fe2000bf05270 */
[----:B------:R-:W-:Y:S01]  /*3450*/  FADD R77, R158, 1 ;  /* 0x3f8000009e4d7421 */ /* 0x000fe20000000000 */
[----:B------:R-:W-:Y:S01]  /*3460*/  FADD R80, R161, 1 ;  /* 0x3f800000a1507421 */ /* 0x000fe20000000000 */
[----:B------:R-:W-:Y:S01]  /*3470*/  FADD R82, R159, 1 ;  /* 0x3f8000009f527421 */ /* 0x000fe20000000000 */
[----:B------:R-:W-:Y:S01]  /*3480*/  FSEL R160, R160, R71, !P0 ;  /* 0x00000047a0a07208 */ /* 0x000fe20004000000 */
[----:B------:R-:W-:Y:S01]  /*3490*/  FADD R71, R156, 1 ;  /* 0x3f8000009c477421 */ /* 0x000fe20000000000 */
[----:B------:R-:W-:Y:S01]  /*34a0*/  FSEL R163, R163, R78, !P0 ;  /* 0x0000004ea3a37208 */ /* 0x000fe20004000000 */
[C---:B------:R-:W-:Y:S01]  /*34b0*/  FADD R78, R157.reuse, 1 ;  /* 0x3f8000009d4e7421 */ /* 0x040fe20000000000 */
        /* <DEDUP_REMOVED lines=28> */
[----:B------:R-:W2:Y:S01]  /*3680*/  LDC R79, c[0x0][0x214] ;  /* 0x00008500ff4f7b82 */ /* 0x000ea20000000800 */
        /* <DEDUP_REMOVED lines=36> */
[----:B--2---:R-:W-:Y:S01]  /*38d0*/  IMAD R106, R79, 0x400, R50 ;  /* 0x000004004f6a7824 */ /* 0x004fe200078e0232 */
        /* <DEDUP_REMOVED lines=22> */
[----:B------:R-:W-:Y:S01]  /*3a40*/  IMAD R96, R79, 0x400, R100 ;  /* 0x000004004f607824 */ /* 0x000fe200078e0264 */
        /* <DEDUP_REMOVED lines=39> */
[----:B------:R-:W-:Y:S02]  /*3cc0*/  FSEL R95, R67, R78, !P0 ;  /* 0x0000004e435f7208 */ /* 0x000fe40004000000 */
[----:B------:R-:W-:Y:S02]  /*3cd0*/  IADD3 R93, -R50, UR8, RZ ;  /* 0x00000008325d7c10 */ /* 0x000fe4000fffe1ff */
[----:B------:R-:W-:-:S02]  /*3ce0*/  IADD3 R91, -R106, UR8, RZ ;  /* 0x000000086a5b7c10 */ /* 0x000fc4000fffe1ff */
[----:B------:R-:W-:Y:S02]  /*3cf0*/  IADD3 R90, -R101, UR8, RZ ;  /* 0x00000008655a7c10 */ /* 0x000fe4000fffe1ff */
[----:B------:R-:W-:Y:S02]  /*3d00*/  IADD3 R89, -R100, UR8, RZ ;  /* 0x0000000864597c10 */ /* 0x000fe4000fffe1ff */
[----:B------:R-:W-:Y:S02]  /*3d10*/  IADD3 R87, -R96, UR8, RZ ;  /* 0x0000000860577c10 */ /* 0x000fe4000fffe1ff */
[----:B------:R-:W-:Y:S02]  /*3d20*/  IADD3 R86, -R94, UR8, RZ ;  /* 0x000000085e567c10 */ /* 0x000fe4000fffe1ff */
[----:B------:R-:W-:Y:S02]  /*3d30*/  IADD3 R85, -R92, UR8, RZ ;  /* 0x000000085c557c10 */ /* 0x000fe4000fffe1ff */
[----:B------:R-:W-:-:S07]  /*3d40*/  IADD3 R84, -R88, UR8, RZ ;  /* 0x0000000858547c10 */ /* 0x000fce000fffe1ff */
.L_x_805:
[----:B------:R-:W-:Y:S01]  /*3d50*/  ULDC.64 UR14, c[0x0][0x218] ;  /* 0x00008600000e7ab9 */ /* 0x000fe20000000a00 */
[----:B------:R-:W-:Y:S01]  /*3d60*/  IMAD.IADD R223, R56, 0x1, R53 ;  /* 0x0000000138df7824 */ /* 0x000fe200078e0235 */
[----:B------:R-:W-:Y:S01]  /*3d70*/  ISETP.GE.AND P1, PT, R50, UR15, PT ;  /* 0x0000000f32007c0c */ /* 0x000fe2000bf26270 */
[----:B------:R-:W-:Y:S03]  /*3d80*/  BSSY B0, `(.L_x_709) ;  /* 0x000017a000007945 */ /* 0x000fe60003800000 */
[----:B------:R-:W-:-:S13]  /*3d90*/  ISETP.LT.AND P1, PT, R223, UR14, !P1 ;  /* 0x0000000edf007c0c */ /* 0x000fda000cf21270 */
[----:B------:R-:W-:Y:S05]  /*3da0*/  @!P1 BRA `(.L_x_710) ;  /* 0x0000001400dc9947 */ /* 0x000fea0003800000 */
[----:B------:R-:W2:Y:S01]  /*3db0*/  LDC.64 R226, c[0x0][0x220] ;  /* 0x00008800ffe27b82 */ /* 0x000ea20000000a00 */
[----:B------:R-:W-:Y:S01]  /*3dc0*/  IMAD R65, R223, UR15, R50 ;  /* 0x0000000fdf417c24 */ /* 0x000fe2000f8e0232 */
[----:B------:R-:W-:Y:S03]  /*3dd0*/  BSSY B1, `(.L_x_711) ;  /* 0x0000023000017945 */ /* 0x000fe60003800000 */
[----:B--2---:R-:W-:-:S03]  /*3de0*/  IMAD.WIDE R64, R65, 0x2, R226 ;  /* 0x0000000241407825 */ /* 0x004fc600078e02e2 */
[----:B------:R-:W-:-:S04]  /*3df0*/  LOP3.LUT P0, RZ, R64, 0xf, RZ, 0xc0, !PT ;  /* 0x0000000f40ff7812 */ /* 0x000fc8000780c0ff */
[----:B------:R-:W-:-:S13]  /*3e00*/  ISETP.LT.U32.OR P0, PT, R93, 0x8, P0 ;  /* 0x000000085d00780c */ /* 0x000fda0000701470 */
[----:B------:R-:W-:Y:S05]  /*3e10*/  @P0 BRA `(.L_x_712) ;  /* 0x0000000000080947 */ /* 0x000fea0003800000 */
[----:B------:R-:W5:Y:S01]  /*3e20*/  LDG.E.128 R64, desc[UR12][R64.64] ;  /* 0x0000000c40407981 */ /* 0x000f62000c1e1d00 */
[----:B------:R-:W-:Y:S05]  /*3e30*/  BRA `(.L_x_713) ;  /* 0x0000000000707947 */ /* 0x000fea0003800000 */
.L_x_712:
        /* <DEDUP_REMOVED lines=28> */
.L_x_713:
[----:B------:R-:W-:Y:S05]  /*4000*/  BSYNC B1 ;  /* 0x0000000000017941 */ /* 0x000fea0003800000 */
.L_x_711:
[----:B------:R-:W-:Y:S01]  /*4010*/  ISETP.GE.AND P0, PT, R106, UR15, PT ;  /* 0x0000000f6a007c0c */ /* 0x000fe2000bf06270 */
[--C-:B-----5:R-:W-:Y:S02]  /*4020*/  HADD2.F32 R83, -RZ, R64.reuse.H0_H0 ;  /* 0x20000040ff537230 */ /* 0x120fe40000004100 */
[----:B------:R-:W-:Y:S02]  /*4030*/  HADD2.F32 R182, -RZ, R64.H1_H1 ;  /* 0x30000040ffb67230 */ /* 0x000fe40000004100 */
[--C-:B------:R-:W-:Y:S02]  /*4040*/  HADD2.F32 R181, -RZ, R65.reuse.H0_H0 ;  /* 0x20000041ffb57230 */ /* 0x100fe40000004100 */
[----:B------:R-:W-:Y:S02]  /*4050*/  HADD2.F32 R198, -RZ, R65.H1_H1 ;  /* 0x30000041ffc67230 */ /* 0x000fe40000004100 */
[--C-:B------:R-:W-:Y:S02]  /*4060*/  HADD2.F32 R197, -RZ, R66.reuse.H0_H0 ;  /* 0x20000042ffc57230 */ /* 0x100fe40000004100 */
[----:B------:R-:W-:-:S02]  /*4070*/  HADD2.F32 R214, -RZ, R66.H1_H1 ;  /* 0x30000042ffd67230 */ /* 0x000fc40000004100 */
[--C-:B------:R-:W-:Y:S02]  /*4080*/  HADD2.F32 R213, -RZ, R67.reuse.H0_H0 ;  /* 0x20000043ffd57230 */ /* 0x100fe40000004100 */
[----:B------:R-:W-:Y:S01]  /*4090*/  HADD2.F32 R222, -RZ, R67.H1_H1 ;  /* 0x30000043ffde7230 */ /* 0x000fe20000004100 */
        /* <DEDUP_REMOVED lines=9> */
.L_x_715:
        /* <DEDUP_REMOVED lines=28> */
.L_x_716:
[----:B------:R-:W-:Y:S05]  /*42f0*/  BSYNC B1 ;  /* 0x0000000000017941 */ /* 0x000fea0003800000 */
.L_x_714:
        /* <DEDUP_REMOVED lines=18> */
.L_x_718:
        /* <DEDUP_REMOVED lines=28> */
.L_x_719:
[----:B------:R-:W-:Y:S05]  /*45e0*/  BSYNC B1 ;  /* 0x0000000000017941 */ /* 0x000fea0003800000 */
.L_x_717:
        /* <DEDUP_REMOVED lines=18> */
.L_x_721:
        /* <DEDUP_REMOVED lines=28> */
.L_x_722:
[----:B------:R-:W-:Y:S05]  /*48d0*/  BSYNC B1 ;  /* 0x0000000000017941 */ /* 0x000fea0003800000 */
.L_x_720:
        /* <DEDUP_REMOVED lines=18> */
.L_x_724:
        /* <DEDUP_REMOVED lines=28> */
.L_x_725:
[----:B------:R-:W-:Y:S05]  /*4bc0*/  BSYNC B1 ;  /* 0x0000000000017941 */ /* 0x000fea0003800000 */
.L_x_723:
        /* <DEDUP_REMOVED lines=18> */
.L_x_727:
        /* <DEDUP_REMOVED lines=28> */
.L_x_728:
[----:B------:R-:W-:Y:S05]  /*4eb0*/  BSYNC B1 ;  /* 0x0000000000017941 */ /* 0x000fea0003800000 */
.L_x_726:
        /* <DEDUP_REMOVED lines=18> */
.L_x_730:
        /* <DEDUP_REMOVED lines=28> */
.L_x_731:
[----:B------:R-:W-:Y:S05]  /*51a0*/  BSYNC B1 ;  /* 0x0000000000017941 */ /* 0x000fea0003800000 */
.L_x_729:
        /* <DEDUP_REMOVED lines=18> */
.L_x_733:
        /* <DEDUP_REMOVED lines=28> */
.L_x_734:
[----:B------:R-:W-:Y:S05]  /*5490*/  BSYNC B1 ;  /* 0x0000000000017941 */ /* 0x000fea0003800000 */
.L_x_732:
[--C-:B-----5:R-:W-:Y:S02]  /*54a0*/  HADD2.F32 R71, -RZ, R64.reuse.H0_H0 ;  /* 0x20000040ff477230 */ /* 0x120fe40000004100 */
[----:B------:R-:W-:Y:S02]  /*54b0*/  HADD2.F32 R176, -RZ, R64.H1_H1 ;  /* 0x30000040ffb07230 */ /* 0x000fe40000004100 */
[--C-:B------:R-:W-:Y:S02]  /*54c0*/  HADD2.F32 R177, -RZ, R65.reuse.H0_H0 ;  /* 0x20000041ffb17230 */ /* 0x100fe40000004100 */
[----:B------:R-:W-:Y:S02]  /*54d0*/  HADD2.F32 R184, -RZ, R65.H1_H1 ;  /* 0x30000041ffb87230 */ /* 0x000fe40000004100 */
[--C-:B------:R-:W-:Y:S02]  /*54e0*/  HADD2.F32 R183, -RZ, R66.reuse.H0_H0 ;  /* 0x20000042ffb77230 */ /* 0x100fe40000004100 */
[----:B------:R-:W-:-:S02]  /*54f0*/  HADD2.F32 R200, -RZ, R66.H1_H1 ;  /* 0x30000042ffc87230 */ /* 0x000fc40000004100 */
[--C-:B------:R-:W-:Y:S02]  /*5500*/  HADD2.F32 R199, -RZ, R67.reuse.H0_H0 ;  /* 0x20000043ffc77230 */ /* 0x100fe40000004100 */
[----:B------:R-:W-:-:S07]  /*5510*/  HADD2.F32 R215, -RZ, R67.H1_H1 ;  /* 0x30000043ffd77230 */ /* 0x000fce0000004100 */
.L_x_710:
[----:B------:R-:W-:Y:S05]  /*5520*/  BSYNC B0 ;  /* 0x0000000000007941 */ /* 0x000fea0003800000 */
.L_x_709:
        /* <DEDUP_REMOVED lines=80> */
.L_x_736:
[----:B------:R-:W-:Y:S05]  /*5a30*/  BSYNC B0 ;  /* 0x0000000000007941 */ /* 0x000fea0003800000 */
.L_x_735:
[----:B------:R-:W-:Y:S02]  /*5a40*/  ULDC UR19, c[0x0][0x214] ;  /* 0x0000850000137ab9 */ /* 0x000fe40000000800 */
[----:B------:R-:W-:-:S06]  /*5a50*/  UISETP.NE.AND UP1, UPT, UR19, 0x1, UPT ;  /* 0x000000011300788c */ /* 0x000fcc000bf25270 */
[----:B------:R-:W-:-:S13]  /*5a60*/  PLOP3.LUT P0, PT, PT, PT, UP1, 0x40, 0x0 ;  /* 0x000000000000781c */ /* 0x000fda0003f0e818 */
[----:B------:R-:W-:Y:S05]  /*5a70*/  @P0 BRA `(.L_x_737) ;  /* 0x0000000800400947 */ /* 0x000fea0003800000 */
[----:B------:R-:W2:Y:S01]  /*5a80*/  SHFL.DOWN PT, R65, R64, 0x10, 0x1f ;  /* 0x0a001f0040417f89 */ /* 0x000ea200000e0000 */
[----:B------:R-:W-:Y:S01]  /*5a90*/  LOP3.LUT P0, RZ, R57, 0x1f, RZ, 0xc0, !PT ;  /* 0x0000001f39ff7812 */ /* 0x000fe2000780c0ff */
[----:B------:R-:W-:-:S12]  /*5aa0*/  BSSY B0, `(.L_x_738) ;  /* 0x0000020000007945 */ /* 0x000fd80003800000 */
[----:B------:R-:W3:Y:S01]  /*5ab0*/  @!P0 S2R R229, SR_CgaCtaId ;  /* 0x0000000000e58919 */ /* 0x000ee20000008800 */
[----:B--2---:R-:W-:Y:S01]  /*5ac0*/  FADD R65, R65, R64 ;  /* 0x0000004041417221 */ /* 0x004fe20000000000 */
[----:B------:R-:W-:-:S04]  /*5ad0*/  @!P0 IMAD.SHL.U32 R64, R56, 0x4, RZ ;  /* 0x0000000438408824 */ /* 0x000fc800078e00ff */
[----:B------:R-:W2:Y:S01]  /*5ae0*/  SHFL.DOWN PT, R54, R65, 0x8, 0x1f ;  /* 0x09001f0041367f89 */ /* 0x000ea200000e0000 */
[----:B------:R-:W-:Y:S01]  /*5af0*/  @!P0 LOP3.LUT R64, R64, 0xfffffffc, R55, 0xe2, !PT ;  /* 0xfffffffc40408812 */ /* 0x000fe200078ee237 */
[----:B--2---:R-:W-:-:S05]  /*5b00*/  FADD R66, R65, R54 ;  /* 0x0000003641427221 */ /* 0x004fca0000000000 */
[----:B------:R-:W2:Y:S02]  /*5b10*/  SHFL.DOWN PT, R67, R66, 0x4, 0x1f ;  /* 0x08801f0042437f89 */ /* 0x000ea400000e0000 */
[----:B--2---:R-:W-:-:S05]  /*5b20*/  FADD R67, R66, R67 ;  /* 0x0000004342437221 */ /* 0x004fca0000000000 */
[----:B------:R-:W2:Y:S02]  /*5b30*/  SHFL.DOWN PT, R54, R67, 0x2, 0x1f ;  /* 0x08401f0043367f89 */ /* 0x000ea400000e0000 */
[----:B--2---:R-:W-:Y:S01]  /*5b40*/  FADD R226, R67, R54 ;  /* 0x0000003643e27221 */ /* 0x004fe20000000000 */
[----:B------:R-:W-:-:S04]  /*5b50*/  @!P0 MOV R54, 0x400 ;  /* 0x0000040000368802 */ /* 0x000fc80000000f00 */
[----:B------:R-:W2:Y:S01]  /*5b60*/  SHFL.DOWN PT, R227, R226, 0x1, 0x1f ;  /* 0x08201f00e2e37f89 */ /* 0x000ea200000e0000 */
[----:B---3--:R-:W-:Y:S02]  /*5b70*/  @!P0 LEA R65, R229, R54, 0x18 ;  /* 0x00000036e5418211 */ /* 0x008fe400078ec0ff */
[----:B------:R-:W-:-:S03]  /*5b80*/  LOP3.LUT R54, R57, 0x1f, RZ, 0xc0, !PT ;  /* 0x0000001f39367812 */ /* 0x000fc600078ec0ff */
[----:B------:R-:W-:Y:S01]  /*5b90*/  @!P0 IMAD R64, R64, 0x4, R65 ;  /* 0x0000000440408824 */ /* 0x000fe200078e0241 */
[----:B------:R-:W-:Y:S01]  /*5ba0*/  LOP3.LUT P2, RZ, R55, R54, RZ, 0xfc, !PT ;  /* 0x0000003637ff7212 */ /* 0x000fe2000784fcff */
[----:B--2---:R-:W-:Y:S01]  /*5bb0*/  FADD R65, R226, R227 ;  /* 0x000000e3e2417221 */ /* 0x004fe20000000000 */
[----:B------:R-:W-:-:S04]  /*5bc0*/  IMAD.MOV.U32 R227, RZ, RZ, RZ ;  /* 0x000000ffffe37224 */ /* 0x000fc800078e00ff */
[----:B------:R2:W-:Y:S01]  /*5bd0*/  @!P0 STS [R64], R65 ;  /* 0x0000004140008388 */ /* 0x0005e20000000800 */
[----:B------:R-:W-:Y:S06]  /*5be0*/  BAR.SYNC.DEFER_BLOCKING 0x0 ;  /* 0x0000000000007b1d */ /* 0x000fec0000010000 */
[----:B------:R-:W-:Y:S05]  /*5bf0*/  @P2 BRA `(.L_x_739) ;  /* 0x0000000000282947 */ /* 0x000fea0003800000 */
[----:B------:R-:W3:Y:S01]  /*5c00*/  S2UR UR9, SR_CgaCtaId ;  /* 0x00000000000979c3 */ /* 0x000ee20000008800 */
[----:B------:R-:W-:Y:S01]  /*5c10*/  UMOV UR8, 0x400 ;  /* 0x0000040000087882 */ /* 0x000fe20000000000 */
[----:B--2---:R-:W-:-:S04]  /*5c20*/  SHF.R.U32.HI R64, RZ, 0x3, R57 ;  /* 0x00000003ff407819 */ /* 0x004fc80000011639 */
[----:B------:R-:W-:Y:S01]  /*5c30*/  LOP3.LUT R64, R64, 0x1ffffff0, RZ, 0xc0, !PT ;  /* 0x1ffffff040407812 */ /* 0x000fe200078ec0ff */
[----:B---3--:R-:W-:-:S09]  /*5c40*/  ULEA UR8, UR9, UR8, 0x18 ;  /* 0x0000000809087291 */ /* 0x008fd2000f8ec03f */
[----:B------:R-:W2:Y:S02]  /*5c50*/  LDS.128 R64, [R64+UR8] ;  /* 0x0000000840407984 */ /* 0x000ea40008000c00 */
[----:B--2---:R-:W-:-:S04]  /*5c60*/  FADD R226, RZ, R64 ;  /* 0x00000040ffe27221 */ /* 0x004fc80000000000 */
[----:B------:R-:W-:-:S04]  /*5c70*/  FADD R65, R226, R65 ;  /* 0x00000041e2417221 */ /* 0x000fc80000000000 */
[----:B------:R-:W-:-:S04]  /*5c80*/  FADD R66, R65, R66 ;  /* 0x0000004241427221 */ /* 0x000fc80000000000 */
[----:B------:R-:W-:-:S07]  /*5c90*/  FADD R227, R66, R67 ;  /* 0x0000004342e37221 */ /* 0x000fce0000000000 */
.L_x_739:
[----:B------:R-:W-:Y:S05]  /*5ca0*/  BSYNC B0 ;  /* 0x0000000000007941 */ /* 0x000fea0003800000 */
.L_x_738:
[----:B------:R-:W-:Y:S01]  /*5cb0*/  ULDC UR18, c[0x0][0x210] ;  /* 0x0000840000127ab9 */ /* 0x000fe20000000800 */
[----:B------:R-:W-:Y:S01]  /*5cc0*/  ULOP3.LUT UP2, URZ, UR4, 0x1, URZ, 0xc0, !UPT ;  /* 0x00000001043f7892 */ /* 0x000fe2000f84c03f */
[----:B------:R-:W-:Y:S01]  /*5cd0*/  IMAD.U32 R67, RZ, RZ, UR5 ;  /* 0x00000005ff437e24 */ /* 0x000fe2000f8e00ff */
[----:B------:R-:W-:Y:S01]  /*5ce0*/  UIMAD UR8, UR19, UR18, URZ ;  /* 0x00000012130872a4 */ /* 0x000fe2000f8e023f */
[----:B------:R-:W-:Y:S02]  /*5cf0*/  IMAD.U32 R229, RZ, RZ, UR5 ;  /* 0x00000005ffe57e24 */ /* 0x000fe4000f8e00ff */
[----:B------:R-:W-:Y:S01]  /*5d00*/  IMAD.U32 R226, RZ, RZ, UR16 ;  /* 0x00000010ffe27e24 */ /* 0x000fe2000f8e00ff */
[----:B------:R-:W-:Y:S02]  /*5d10*/  PLOP3.LUT P0, PT, PT, PT, UP2, 0x80, 0x0 ;  /* 0x000000000000781c */ /* 0x000fe40003f0f028 */
[----:B--2---:R-:W-:-:S04]  /*5d20*/  IMAD.U32 R65, RZ, RZ, UR8 ;  /* 0x00000008ff417e24 */ /* 0x004fc8000f8e00ff */
        /* <DEDUP_REMOVED lines=14> */
[----:B--2---:R-:W-:-:S02]  /*5e10*/  IMAD.U32 R66, RZ, RZ, UR17 ;  /* 0x00000011ff427e24 */ /* 0x004fc4000f8e00ff */
        /* <DEDUP_REMOVED lines=12> */
[----:B---3--:R-:W-:Y:S05]  /*5ee0*/  @!P0 BRA `(.L_x_740) ;  /* 0x0000000000148947 */ /* 0x008fea0003800000 */
.L_x_741:
[----:B------:R-:W2:Y:S04]  /*5ef0*/  LDG.E.STRONG.GPU R226, desc[UR12][R66.64] ;  /* 0x0000000c42e27981 */ /* 0x000ea8000c1ef900 */
[----:B--2---:R-:W-:Y:S01]  /*5f00*/  CCTL.IVALL ;  /* 0x00000000ff00798f */ /* 0x004fe20002000000 */
[----:B------:R-:W-:Y:S05]  /*5f10*/  YIELD ;  /* 0x0000000000007946 */ /* 0x000fea0003800000 */
[----:B------:R-:W-:-:S13]  /*5f20*/  ISETP.NE.AND P0, PT, R226, R227, PT ;  /* 0x000000e3e200720c */ /* 0x000fda0003f05270 */
[----:B------:R-:W-:Y:S05]  /*5f30*/  @P0 BRA `(.L_x_741) ;  /* 0xfffffffc00ec0947 */ /* 0x000fea000383ffff */
.L_x_740:
[----:B------:R-:W-:Y:S01]  /*5f40*/  ISETP.GE.AND P0, PT, R54, UR19, PT ;  /* 0x0000001336007c0c */ /* 0x000fe2000bf06270 */
[----:B------:R-:W-:Y:S05]  /*5f50*/  WARPSYNC.ALL ;  /* 0x0000000000007948 */ /* 0x000fea0003800000 */
[----:B------:R-:W-:Y:S01]  /*5f60*/  BAR.SYNC.DEFER_BLOCKING 0x0 ;  /* 0x0000000000007b1d */ /* 0x000fe20000010000 */
[----:B------:R-:W-:-:S05]  /*5f70*/  IMAD.MOV.U32 R232, RZ, RZ, RZ ;  /* 0x000000ffffe87224 */ /* 0x000fca00078e00ff */
[----:B------:R-:W-:Y:S04]  /*5f80*/  BSSY B0, `(.L_x_742) ;  /* 0x0000032000007945 */ /* 0x000fe80003800000 */
[----:B------:R-:W-:Y:S05]  /*5f90*/  @P0 BRA `(.L_x_743) ;  /* 0x0000000000c00947 */ /* 0x000fea0003800000 */
[----:B--2---:R-:W-:Y:S01]  /*5fa0*/  IADD3 R66, -R54, UR19, RZ ;  /* 0x0000001336427c10 */ /* 0x004fe2000fffe1ff */
        /* <DEDUP_REMOVED lines=9> */
.L_x_746:
        /* <DEDUP_REMOVED lines=18> */
.L_x_745:
[----:B------:R-:W-:Y:S05]  /*6160*/  BSYNC B1 ;  /* 0x0000000000017941 */ /* 0x000fea0003800000 */
.L_x_744:
        /* <DEDUP_REMOVED lines=13> */
.L_x_748:
[----:B------:R-:W-:Y:S05]  /*6240*/  BSYNC B1 ;  /* 0x0000000000017941 */ /* 0x000fea0003800000 */
.L_x_747:
[----:B------:R-:W-:-:S13]  /*6250*/  ISETP.LT.OR P0, PT, R233, UR19, P0 ;  /* 0x00000013e9007c0c */ /* 0x000fda0008701670 */
[----:B------:R-:W-:Y:S05]  /*6260*/  @!P0 BRA `(.L_x_743) ;  /* 0x00000000000c8947 */ /* 0x000fea0003800000 */
[----:B------:R-:W-:-:S06]  /*6270*/  IMAD.WIDE R64, R233, 0x4, R64 ;  /* 0x00000004e9407825 */ /* 0x000fcc00078e0240 */
[----:B------:R-:W2:Y:S02]  /*6280*/  LDG.E R65, desc[UR12][R64.64] ;  /* 0x0000000c40417981 */ /* 0x000ea4000c1e1900 */
[----:B--2---:R-:W-:-:S07]  /*6290*/  FADD R232, R232, R65 ;  /* 0x00000041e8e87221 */ /* 0x004fce0000000000 */
.L_x_743:
[----:B------:R-:W-:Y:S05]  /*62a0*/  BSYNC B0 ;  /* 0x0000000000007941 */ /* 0x000fea0003800000 */
.L_x_742:
[----:B------:R-:W3:Y:S01]  /*62b0*/  SHFL.BFLY PT, R65, R232, 0x1, 0x1f ;  /* 0x0c201f00e8417f89 */ /* 0x000ee200000e0000 */
[----:B------:R-:W-:-:S04]  /*62c0*/  UIADD3 UR4, UR4, 0x1, URZ ;  /* 0x0000000104047890 */ /* 0x000fc8000fffe03f */
[----:B------:R-:W-:Y:S01]  /*62d0*/  ULOP3.LUT UR4, UR4, 0x3, URZ, 0xc0, !UPT ;  /* 0x0000000304047892 */ /* 0x000fe2000f8ec03f */
[----:B---3--:R-:W-:-:S05]  /*62e0*/  FADD R65, R65, R232 ;  /* 0x000000e841417221 */ /* 0x008fca0000000000 */
[----:B------:R-:W3:Y:S02]  /*62f0*/  SHFL.BFLY PT, R64, R65, 0x2, 0x1f ;  /* 0x0c401f0041407f89 */ /* 0x000ee400000e0000 */
[----:B---3--:R-:W-:-:S05]  /*6300*/  FADD R64, R65, R64 ;  /* 0x0000004041407221 */ /* 0x008fca0000000000 */
[----:B--2---:R-:W2:Y:S02]  /*6310*/  SHFL.BFLY PT, R67, R64, 0x4, 0x1f ;  /* 0x0c801f0040437f89 */ /* 0x004ea400000e0000 */
[----:B--2---:R-:W-:-:S05]  /*6320*/  FADD R67, R64, R67 ;  /* 0x0000004340437221 */ /* 0x004fca0000000000 */
[----:B------:R-:W2:Y:S02]  /*6330*/  SHFL.BFLY PT, R66, R67, 0x8, 0x1f ;  /* 0x0d001f0043427f89 */ /* 0x000ea400000e0000 */
[----:B--2---:R-:W-:-:S05]  /*6340*/  FADD R66, R67, R66 ;  /* 0x0000004243427221 */ /* 0x004fca0000000000 */
[----:B------:R-:W2:Y:S02]  /*6350*/  SHFL.BFLY PT, R227, R66, 0x10, 0x1f ;  /* 0x0e001f0042e37f89 */ /* 0x000ea400000e0000 */
[----:B--2---:R-:W-:Y:S01]  /*6360*/  FADD R226, R66, R227 ;  /* 0x000000e342e27221 */ /* 0x004fe20000000000 */
[----:B------:R-:W-:Y:S06]  /*6370*/  BRA `(.L_x_749) ;  /* 0x0000000000687947 */ /* 0x000fec0003800000 */
.L_x_737:
[----:B------:R-:W2:Y:S01]  /*6380*/  SHFL.DOWN PT, R65, R64, 0x10, 0x1f ;  /* 0x0a001f0040417f89 */ /* 0x000ea200000e0000 */
[----:B------:R-:W3:Y:S01]  /*6390*/  S2UR UR9, SR_CgaCtaId ;  /* 0x00000000000979c3 */ /* 0x000ee20000008800 */
[----:B------:R-:W-:Y:S01]  /*63a0*/  LOP3.LUT P0, RZ, R57, 0x1f, RZ, 0xc0, !PT ;  /* 0x0000001f39ff7812 */ /* 0x000fe2000780c0ff */
[----:B------:R-:W-:Y:S01]  /*63b0*/  UMOV UR8, 0x400 ;  /* 0x0000040000087882 */ /* 0x000fe20000000000 */
[----:B--2---:R-:W-:-:S11]  /*63c0*/  FADD R65, R65, R64 ;  /* 0x0000004041417221 */ /* 0x004fd60000000000 */
[----:B------:R-:W-:Y:S01]  /*63d0*/  @!P0 IMAD.SHL.U32 R64, R56, 0x4, RZ ;  /* 0x0000000438408824 */ /* 0x000fe200078e00ff */
[----:B---3--:R-:W-:Y:S01]  /*63e0*/  ULEA UR8, UR9, UR8, 0x18 ;  /* 0x0000000809087291 */ /* 0x008fe2000f8ec03f */
[----:B------:R-:W2:Y:S03]  /*63f0*/  SHFL.DOWN PT, R66, R65, 0x8, 0x1f ;  /* 0x09001f0041427f89 */ /* 0x000ea600000e0000 */
[----:B------:R-:W-:-:S04]  /*6400*/  @!P0 LOP3.LUT R64, R64, 0xfffffffc, R55, 0xe2, !PT ;  /* 0xfffffffc40408812 */ /* 0x000fc800078ee237 */
[----:B------:R-:W-:Y:S01]  /*6410*/  @!P0 LEA R228, R64, UR8, 0x2 ;  /* 0x0000000840e48c11 */ /* 0x000fe2000f8e10ff */
[----:B--2---:R-:W-:Y:S01]  /*6420*/  FADD R66, R65, R66 ;  /* 0x0000004241427221 */ /* 0x004fe20000000000 */
[----:B------:R-:W-:-:S04]  /*6430*/  SHF.R.U32.HI R65, RZ, 0x3, R57 ;  /* 0x00000003ff417819 */ /* 0x000fc80000011639 */
[----:B------:R-:W2:Y:S02]  /*6440*/  SHFL.DOWN PT, R67, R66, 0x4, 0x1f ;  /* 0x08801f0042437f89 */ /* 0x000ea400000e0000 */
[----:B--2---:R-:W-:-:S05]  /*6450*/  FADD R67, R66, R67 ;  /* 0x0000004342437221 */ /* 0x004fca0000000000 */
[----:B------:R-:W2:Y:S02]  /*6460*/  SHFL.DOWN PT, R226, R67, 0x2, 0x1f ;  /* 0x08401f0043e27f89 */ /* 0x000ea400000e0000 */
[----:B--2---:R-:W-:Y:S01]  /*6470*/  FADD R226, R67, R226 ;  /* 0x000000e243e27221 */ /* 0x004fe20000000000 */
[----:B------:R-:W-:-:S04]  /*6480*/  LOP3.LUT R67, R65, 0x1ffffff0, RZ, 0xc0, !PT ;  /* 0x1ffffff041437812 */ /* 0x000fc800078ec0ff */
[----:B------:R-:W2:Y:S02]  /*6490*/  SHFL.DOWN PT, R227, R226, 0x1, 0x1f ;  /* 0x08201f00e2e37f89 */ /* 0x000ea400000e0000 */
[----:B--2---:R-:W-:-:S05]  /*64a0*/  FADD R227, R226, R227 ;  /* 0x000000e3e2e37221 */ /* 0x004fca0000000000 */
[----:B------:R-:W-:Y:S01]  /*64b0*/  @!P0 STS [R228], R227 ;  /* 0x000000e3e4008388 */ /* 0x000fe20000000800 */
[----:B------:R-:W-:Y:S06]  /*64c0*/  BAR.SYNC.DEFER_BLOCKING 0x0 ;  /* 0x0000000000007b1d */ /* 0x000fec0000010000 */
[----:B------:R-:W2:Y:S02]  /*64d0*/  LDS.128 R64, [R67+UR8] ;  /* 0x0000000843407984 */ /* 0x000ea40008000c00 */
[----:B--2---:R-:W-:-:S04]  /*64e0*/  FADD R64, RZ, R64 ;  /* 0x00000040ff407221 */ /* 0x004fc80000000000 */
[----:B------:R-:W-:-:S04]  /*64f0*/  FADD R65, R64, R65 ;  /* 0x0000004140417221 */ /* 0x000fc80000000000 */
[----:B------:R-:W-:-:S04]  /*6500*/  FADD R66, R65, R66 ;  /* 0x0000004241427221 */ /* 0x000fc80000000000 */
[----:B------:R-:W-:-:S07]  /*6510*/  FADD R226, R66, R67 ;  /* 0x0000004342e27221 */ /* 0x000fce0000000000 */
.L_x_749:
        /* <DEDUP_REMOVED lines=258> */
.L_x_751:
[----:B------:R-:W-:Y:S05]  /*7540*/  BSYNC B0 ;  /* 0x0000000000007941 */ /* 0x000fea0003800000 */
.L_x_750:
[----:B------:R-:W-:-:S13]  /*7550*/  PLOP3.LUT P0, PT, PT, PT, UP1, 0x40, 0x0 ;  /* 0x000000000000781c */ /* 0x000fda0003f0e818 */
[----:B------:R-:W-:Y:S05]  /*7560*/  @P0 BRA `(.L_x_752) ;  /* 0x00000008003c0947 */ /* 0x000fea0003800000 */
[----:B------:R-:W2:Y:S01]  /*7570*/  SHFL.DOWN PT, R65, R64, 0x10, 0x1f ;  /* 0x0a001f0040417f89 */ /* 0x000ea200000e0000 */
[----:B------:R-:W-:Y:S01]  /*7580*/  ISETP.NE.AND P0, PT, R54, RZ, PT ;  /* 0x000000ff3600720c */ /* 0x000fe20003f05270 */
[----:B------:R-:W-:Y:S01]  /*7590*/  BSSY B0, `(.L_x_753) ;  /* 0x000001f000007945 */ /* 0x000fe20003800000 */
[----:B------:R-:W-:-:S11]  /*75a0*/  LOP3.LUT P2, RZ, R55, R54, RZ, 0xfc, !PT ;  /* 0x0000003637ff7212 */ /* 0x000fd6000784fcff */
[----:B------:R-:W3:Y:S01]  /*75b0*/  @!P0 S2R R229, SR_CgaCtaId ;  /* 0x0000000000e58919 */ /* 0x000ee20000008800 */
[----:B------:R-:W-:Y:S02]  /*75c0*/  @!P0 IMAD.SHL.U32 R230, R56, 0x4, RZ ;  /* 0x0000000438e68824 */ /* 0x000fe400078e00ff */
[----:B--2---:R-:W-:Y:S01]  /*75d0*/  FADD R65, R65, R64 ;  /* 0x0000004041417221 */ /* 0x004fe20000000000 */
[----:B------:R-:W-:-:S04]  /*75e0*/  @!P0 MOV R64, 0x400 ;  /* 0x0000040000408802 */ /* 0x000fc80000000f00 */
[----:B------:R-:W2:Y:S01]  /*75f0*/  SHFL.DOWN PT, R66, R65, 0x8, 0x1f ;  /* 0x09001f0041427f89 */ /* 0x000ea200000e0000 */
[----:B---3--:R-:W-:Y:S02]  /*7600*/  @!P0 LEA R229, R229, R64, 0x18 ;  /* 0x00000040e5e58211 */ /* 0x008fe400078ec0ff */
[----:B------:R-:W-:Y:S01]  /*7610*/  @!P0 LOP3.LUT R64, R230, 0xfffffffc, R55, 0xe2, !PT ;  /* 0xfffffffce6408812 */ /* 0x000fe200078ee237 */
[----:B--2---:R-:W-:-:S04]  /*7620*/  FADD R66, R65, R66 ;  /* 0x0000004241427221 */ /* 0x004fc80000000000 */
[----:B------:R-:W-:Y:S01]  /*7630*/  @!P0 IMAD R229, R64, 0x4, R229 ;  /* 0x0000000440e58824 */ /* 0x000fe200078e02e5 */
[----:B------:R-:W2:Y:S02]  /*7640*/  SHFL.DOWN PT, R67, R66, 0x4, 0x1f ;  /* 0x08801f0042437f89 */ /* 0x000ea400000e0000 */
[----:B--2---:R-:W-:-:S05]  /*7650*/  FADD R67, R66, R67 ;  /* 0x0000004342437221 */ /* 0x004fca0000000000 */
[----:B------:R-:W2:Y:S02]  /*7660*/  SHFL.DOWN PT, R228, R67, 0x2, 0x1f ;  /* 0x08401f0043e47f89 */ /* 0x000ea400000e0000 */
[----:B--2---:R-:W-:-:S05]  /*7670*/  FADD R228, R67, R228 ;  /* 0x000000e443e47221 */ /* 0x004fca0000000000 */
[----:B------:R-:W2:Y:S02]  /*7680*/  SHFL.DOWN PT, R227, R228, 0x1, 0x1f ;  /* 0x08201f00e4e37f89 */ /* 0x000ea400000e0000 */
[----:B--2---:R-:W-:Y:S01]  /*7690*/  FADD R64, R228, R227 ;  /* 0x000000e3e4407221 */ /* 0x004fe20000000000 */
[----:B------:R-:W-:-:S04]  /*76a0*/  IMAD.MOV.U32 R227, RZ, RZ, RZ ;  /* 0x000000ffffe37224 */ /* 0x000fc800078e00ff */
[----:B------:R2:W-:Y:S01]  /*76b0*/  @!P0 STS [R229+0x10], R64 ;  /* 0x00001040e5008388 */ /* 0x0005e20000000800 */
[----:B------:R-:W-:Y:S06]  /*76c0*/  BAR.SYNC.DEFER_BLOCKING 0x0 ;  /* 0x0000000000007b1d */ /* 0x000fec0000010000 */
[----:B------:R-:W-:Y:S05]  /*76d0*/  @P2 BRA `(.L_x_754) ;  /* 0x0000000000282947 */ /* 0x000fea0003800000 */
[----:B------:R-:W3:Y:S01]  /*76e0*/  S2UR UR9, SR_CgaCtaId ;  /* 0x00000000000979c3 */ /* 0x000ee20000008800 */
[----:B------:R-:W-:Y:S01]  /*76f0*/  UMOV UR8, 0x400 ;  /* 0x0000040000087882 */ /* 0x000fe20000000000 */
[----:B--2---:R-:W-:-:S04]  /*7700*/  SHF.R.U32.HI R64, RZ, 0x3, R57 ;  /* 0x00000003ff407819 */ /* 0x004fc80000011639 */
[----:B------:R-:W-:Y:S01]  /*7710*/  LOP3.LUT R67, R64, 0x1ffffff0, RZ, 0xc0, !PT ;  /* 0x1ffffff040437812 */ /* 0x000fe200078ec0ff */
[----:B---3--:R-:W-:-:S09]  /*7720*/  ULEA UR8, UR9, UR8, 0x18 ;  /* 0x0000000809087291 */ /* 0x008fd2000f8ec03f */
[----:B------:R-:W2:Y:S02]  /*7730*/  LDS.128 R64, [R67+UR8+0x10] ;  /* 0x0000100843407984 */ /* 0x000ea40008000c00 */
[----:B--2---:R-:W-:-:S04]  /*7740*/  FADD R64, RZ, R64 ;  /* 0x00000040ff407221 */ /* 0x004fc80000000000 */
[----:B------:R-:W-:-:S04]  /*7750*/  FADD R65, R64, R65 ;  /* 0x0000004140417221 */ /* 0x000fc80000000000 */
[----:B------:R-:W-:-:S04]  /*7760*/  FADD R66, R65, R66 ;  /* 0x0000004241427221 */ /* 0x000fc80000000000 */
[----:B------:R-:W-:-:S07]  /*7770*/  FADD R227, R66, R67 ;  /* 0x0000004342e37221 */ /* 0x000fce0000000000 */
.L_x_754:
[----:B------:R-:W-:Y:S05]  /*7780*/  BSYNC B0 ;  /* 0x0000000000007941 */ /* 0x000fea0003800000 */
.L_x_753:
[----:B------:R-:W-:Y:S01]  /*7790*/  ULDC UR18, c[0x0][0x210] ;  /* 0x0000840000127ab9 */ /* 0x000fe20000000800 */
[----:B------:R-:W-:Y:S01]  /*77a0*/  ULOP3.LUT UP0, URZ, UR4, 0x1, URZ, 0xc0, !UPT ;  /* 0x00000001043f7892 */ /* 0x000fe2000f80c03f */
[----:B------:R-:W-:Y:S01]  /*77b0*/  IMAD.U32 R67, RZ, RZ, UR5 ;  /* 0x00000005ff437e24 */ /* 0x000fe2000f8e00ff */
[----:B------:R-:W-:Y:S01]  /*77c0*/  UIMAD UR8, UR19, UR18, URZ ;  /* 0x00000012130872a4 */ /* 0x000fe2000f8e023f */
[----:B--2---:R-:W-:Y:S01]  /*77d0*/  IMAD.U32 R229, RZ, RZ, UR5 ;  /* 0x00000005ffe57e24 */ /* 0x004fe2000f8e00ff */
        /* <DEDUP_REMOVED lines=17> */
[----:B--2---:R-:W-:-:S02]  /*78f0*/  IMAD.U32 R66, RZ, RZ, UR17 ;  /* 0x00000011ff427e24 */ /* 0x004fc4000f8e00ff */
        /* <DEDUP_REMOVED lines=13> */
.L_x_756:
[----:B------:R-:W2:Y:S04]  /*79d0*/  LDG.E.STRONG.GPU R227, desc[UR12][R66.64] ;  /* 0x0000000c42e37981 */ /* 0x000ea8000c1ef900 */
[----:B--2---:R-:W-:Y:S01]  /*79e0*/  CCTL.IVALL ;  /* 0x00000000ff00798f */ /* 0x004fe20002000000 */
[----:B------:R-:W-:Y:S05]  /*79f0*/  YIELD ;  /* 0x0000000000007946 */ /* 0x000fea0003800000 */
[----:B------:R-:W-:-:S13]  /*7a00*/  ISETP.NE.AND P0, PT, R227, R228, PT ;  /* 0x000000e4e300720c */ /* 0x000fda0003f05270 */
[----:B------:R-:W-:Y:S05]  /*7a10*/  @P0 BRA `(.L_x_756) ;  /* 0xfffffffc00ec0947 */ /* 0x000fea000383ffff */
.L_x_755:
        /* <DEDUP_REMOVED lines=16> */
.L_x_761:
        /* <DEDUP_REMOVED lines=18> */
.L_x_760:
[----:B------:R-:W-:Y:S05]  /*7c40*/  BSYNC B1 ;  /* 0x0000000000017941 */ /* 0x000fea0003800000 */
.L_x_759:
        /* <DEDUP_REMOVED lines=13> */
.L_x_763:
[----:B------:R-:W-:Y:S05]  /*7d20*/  BSYNC B1 ;  /* 0x0000000000017941 */ /* 0x000fea0003800000 */
.L_x_762:
[----:B------:R-:W-:-:S13]  /*7d30*/  ISETP.LT.OR P0, PT, R227, UR19, P0 ;  /* 0x00000013e3007c0c */ /* 0x000fda0008701670 */
[----:B------:R-:W-:Y:S05]  /*7d40*/  @!P0 BRA `(.L_x_758) ;  /* 0x00000000000c8947 */ /* 0x000fea0003800000 */
[----:B------:R-:W-:-:S06]  /*7d50*/  IMAD.WIDE R64, R227, 0x4, R64 ;  /* 0x00000004e3407825 */ /* 0x000fcc00078e0240 */
[----:B------:R-:W2:Y:S02]  /*7d60*/  LDG.E R65, desc[UR12][R64.64] ;  /* 0x0000000c40417981 */ /* 0x000ea4000c1e1900 */
[----:B--2---:R-:W-:-:S07]  /*7d70*/  FADD R234, R234, R65 ;  /* 0x00000041eaea7221 */ /* 0x004fce0000000000 */
.L_x_758:
[----:B------:R-:W-:Y:S05]  /*7d80*/  BSYNC B0 ;  /* 0x0000000000007941 */ /* 0x000fea0003800000 */
.L_x_757:
        /* <DEDUP_REMOVED lines=13> */
.L_x_752:
[----:B------:R-:W2:Y:S01]  /*7e60*/  SHFL.DOWN PT, R65, R64, 0x10, 0x1f ;  /* 0x0a001f0040417f89 */ /* 0x000ea200000e0000 */
[----:B------:R-:W3:Y:S01]  /*7e70*/  S2UR UR9, SR_CgaCtaId ;  /* 0x00000000000979c3 */ /* 0x000ee20000008800 */
[----:B------:R-:W-:Y:S01]  /*7e80*/  ISETP.NE.AND P0, PT, R54, RZ, PT ;  /* 0x000000ff3600720c */ /* 0x000fe20003f05270 */
        /* <DEDUP_REMOVED lines=16> */
[----:B------:R-:W-:Y:S01]  /*7f90*/  @!P0 STS [R230+0x10], R227 ;  /* 0x000010e3e6008388 */ /* 0x000fe20000000800 */
[----:B------:R-:W-:Y:S06]  /*7fa0*/  BAR.SYNC.DEFER_BLOCKING 0x0 ;  /* 0x0000000000007b1d */ /* 0x000fec0000010000 */
[----:B------:R-:W2:Y:S02]  /*7fb0*/  LDS.128 R64, [R67+UR8+0x10] ;  /* 0x0000100843407984 */ /* 0x000ea40008000c00 */
[----:B--2---:R-:W-:-:S04]  /*7fc0*/  FADD R64, RZ, R64 ;  /* 0x00000040ff407221 */ /* 0x004fc80000000000 */
[----:B------:R-:W-:-:S04]  /*7fd0*/  FADD R65, R64, R65 ;  /* 0x0000004140417221 */ /* 0x000fc80000000000 */
[----:B------:R-:W-:-:S04]  /*7fe0*/  FADD R66, R65, R66 ;  /* 0x0000004241427221 */ /* 0x000fc80000000000 */
[----:B------:R-:W-:-:S07]  /*7ff0*/  FADD R66, R66, R67 ;  /* 0x0000004342427221 */ /* 0x000fce0000000000 */
.L_x_764:
[----:B------:R-:W-:Y:S01]  /*8000*/  ISETP.GE.AND P0, PT, R223, UR14, PT ;  /* 0x0000000edf007c0c */ /* 0x000fe2000bf06270 */
[----:B------:R-:W-:Y:S01]  /*8010*/  ULDC UR8, c[0x0][0x268] ;  /* 0x00009a0000087ab9 */ /* 0x000fe20000000800 */
[----:B------:R-:W-:Y:S01]  /*8020*/  BSSY B0, `(.L_x_765) ;  /* 0x00003b6000007945 */ /* 0x000fe20003800000 */
[----:B------:R-:W-:Y:S01]  /*8030*/  FFMA R228, R66, R51, UR8 ;  /* 0x0000000842e47e23 */ /* 0x000fe20008000033 */
[----:B------:R-:W-:-:S04]  /*8040*/  ISETP.NE.OR P0, PT, R52, RZ, P0 ;  /* 0x000000ff3400720c */ /* 0x000fc80000705670 */
[----:B------:R-:W-:-:S09]  /*8050*/  FSETP.GEU.AND P2, PT, |R228|, 1.175494350822287508e-38, PT ;  /* 0x00800000e400780b */ /* 0x000fd20003f4e200 */
[----:B------:R-:W2:Y:S04]  /*8060*/  @!P0 LDC.64 R66, c[0x0][0x228] ;  /* 0x00008a00ff428b82 */ /* 0x000ea80000000a00 */
[----:B------:R-:W-:-:S04]  /*8070*/  @!P2 FMUL R228, R228, 16777216 ;  /* 0x4b800000e4e4a820 */ /* 0x000fc80000400000 */
[----:B------:R-:W3:Y:S01]  /*8080*/  @!P0 LDC.64 R64, c[0x0][0x230] ;  /* 0x00008c00ff408b82 */ /* 0x000ee20000000a00 */
[----:B------:R-:W4:Y:S01]  /*8090*/  MUFU.RSQ R227, R228 ;  /* 0x000000e400e37308 */ /* 0x000f220000001400 */
[----:B--2---:R-:W-:-:S04]  /*80a0*/  @!P0 IMAD.WIDE R66, R223, 0x4, R66 ;  /* 0x00000004df428825 */ /* 0x004fc800078e0242 */
[----:B----4-:R-:W-:Y:S01]  /*80b0*/  @!P2 FMUL R227, R227, 4096 ;  /* 0x45800000e3e3a820 */ /* 0x010fe20000400000 */
[----:B------:R2:W-:Y:S01]  /*80c0*/  @!P0 STG.E desc[UR12][R66.64], R226 ;  /* 0x000000e242008986 */ /* 0x0005e2000c10190c */
[----:B---3--:R-:W-:-:S05]  /*80d0*/  @!P0 IMAD.WIDE R64, R223, 0x4, R64 ;  /* 0x00000004df408825 */ /* 0x008fca00078e0240 */
[----:B------:R2:W-:Y:S01]  /*80e0*/  @!P0 STG.E desc[UR12][R64.64], R227 ;  /* 0x000000e340008986 */ /* 0x0005e2000c10190c */
[----:B------:R-:W-:Y:S05]  /*80f0*/  @!P1 BRA `(.L_x_766) ;  /* 0x0000003800a09947 */ /* 0x000fea0003800000 */
[----:B------:R-:W-:Y:S01]  /*8100*/  ULDC.64 UR8, c[0x0][0x288] ;  /* 0x0000a20000087ab9 */ /* 0x000fe20000000a00 */
[----:B------:R-:W3:Y:S01]  /*8110*/  LDC.64 R228, c[0x0][0x258] ;  /* 0x00009600ffe47b82 */ /* 0x000ee20000000a00 */
[----:B------:R-:W-:Y:S01]  /*8120*/  ISETP.NE.AND P6, PT, RZ, UR11, PT ;  /* 0x0000000bff007c0c */ /* 0x000fe2000bfc5270 */
[--C-:B--2---:R-:W-:Y:S01]  /*8130*/  FADD R66, R182, -R226.reuse ;  /* 0x800000e2b6427221 */ /* 0x104fe20000000000 */
        /* <DEDUP_REMOVED lines=12> */
[----:B-1----:R-:W-:Y:S01]  /*8200*/  LOP3.LUT R165, R165, 0xffffffbf, RZ, 0xc0, !PT ;  /* 0xffffffbfa5a57812 */ /* 0x002fe200078ec0ff */
        /* <DEDUP_REMOVED lines=60> */
.L_x_767:
[----:B------:R-:W-:Y:S01]  /*85d0*/  IMAD R243, R223, UR15, R50 ;  /* 0x0000000fdff37c24 */ /* 0x000fe2000f8e0232 */
[----:B------:R-:W-:Y:S04]  /*85e0*/  BSSY B1, `(.L_x_768) ;  /* 0x0000023000017945 */ /* 0x000fe80003800000 */
[----:B------:R-:W-:Y:S01]  /*85f0*/  BSSY B2, `(.L_x_769) ;  /* 0x000000e000027945 */ /* 0x000fe20003800000 */
[----:B------:R-:W-:Y:S02]  /*8600*/  F2FP.F16.F32.PACK_AB R235, R65, R235 ;  /* 0x000000eb41eb723e */ /* 0x000fe400000000ff */
[----:B------:R-:W-:Y:S02]  /*8610*/  F2FP.F16.F32.PACK_AB R65, R67, R237 ;  /* 0x000000ed4341723e */ /* 0x000fe400000000ff */
[----:B------:R-:W-:Y:S01]  /*8620*/  F2FP.F16.F32.PACK_AB R66, R231, R239 ;  /* 0x000000efe742723e */ /* 0x000fe200000000ff */
[----:B---3--:R-:W-:Y:S01]  /*8630*/  IMAD.WIDE R230, R243, 0x2, R228 ;  /* 0x00000002f3e67825 */ /* 0x008fe200078e02e4 */
[----:B------:R-:W-:Y:S01]  /*8640*/  F2FP.F16.F32.PACK_AB R67, R233, R241 ;  /* 0x000000f1e943723e */ /* 0x000fe200000000ff */
        /* <DEDUP_REMOVED lines=8> */
.L_x_770:
[----:B------:R-:W-:Y:S05]  /*86d0*/  BSYNC B2 ;  /* 0x0000000000027941 */ /* 0x000fea0003800000 */
.L_x_769:
        /* <DEDUP_REMOVED lines=19> */
.L_x_771:
[----:B------:R-:W-:Y:S05]  /*8810*/  BSYNC B1 ;  /* 0x0000000000017941 */ /* 0x000fea0003800000 */
.L_x_768:
        /* <DEDUP_REMOVED lines=77> */
.L_x_772:
[----:B------:R-:W-:Y:S04]  /*8cf0*/  BSSY B1, `(.L_x_773) ;  /* 0x0000023000017945 */ /* 0x000fe80003800000 */
[----:B------:R-:W-:Y:S01]  /*8d00*/  BSSY B2, `(.L_x_774) ;  /* 0x000000e000027945 */ /* 0x000fe20003800000 */
[----:B------:R-:W-:Y:S02]  /*8d10*/  F2FP.F16.F32.PACK_AB R239, R239, R67 ;  /* 0x00000043efef723e */ /* 0x000fe400000000ff */
[----:B------:R-:W-:Y:S01]  /*8d20*/  F2FP.F16.F32.PACK_AB R66, R241, R231 ;  /* 0x000000e7f142723e */ /* 0x000fe200000000ff */
[----:B------:R-:W-:Y:S01]  /*8d30*/  IMAD.WIDE R230, R65, 0x2, R228 ;  /* 0x0000000241e67825 */ /* 0x000fe200078e02e4 */
[----:B------:R-:W-:Y:S02]  /*8d40*/  F2FP.F16.F32.PACK_AB R64, R237, R235 ;  /* 0x000000ebed40723e */ /* 0x000fe400000000ff */
        /* <DEDUP_REMOVED lines=9> */
.L_x_775:
[----:B------:R-:W-:Y:S05]  /*8de0*/  BSYNC B2 ;  /* 0x0000000000027941 */ /* 0x000fea0003800000 */
.L_x_774:
        /* <DEDUP_REMOVED lines=19> */
.L_x_776:
[----:B------:R-:W-:Y:S05]  /*8f20*/  BSYNC B1 ;  /* 0x0000000000017941 */ /* 0x000fea0003800000 */
.L_x_773:
        /* <DEDUP_REMOVED lines=30> */
[----:B------:R-:W-:Y:S02]  /*9110*/  P2R R64, PR, RZ, 0x1 ;  /* 0x00000001ff407803 */ /* 0x000fe40000000000 */
[----:B------:R-:W-:Y:S02]  /*9120*/  ISETP.NE.AND P0, PT, RZ, UR11, PT ;  /* 0x0000000bff007c0c */ /* 0x000fe4000bf05270 */
[----:B------:R-:W-:Y:S01]  /*9130*/  ISETP.GE.AND P4, PT, R66, UR15, PT ;  /* 0x0000000f42007c0c */ /* 0x000fe2000bf86270 */
[C---:B------:R-:W-:Y:S01]  /*9140*/  VIADD R66, R101.reuse, 0x1 ;  /* 0x0000000165427836 */ /* 0x040fe20000000000 */
        /* <DEDUP_REMOVED lines=43> */
.L_x_777:
        /* <DEDUP_REMOVED lines=15> */
.L_x_780:
[----:B------:R-:W-:Y:S05]  /*94f0*/  BSYNC B2 ;  /* 0x0000000000027941 */ /* 0x000fea0003800000 */
.L_x_779:
        /* <DEDUP_REMOVED lines=19> */
.L_x_781:
[----:B------:R-:W-:Y:S05]  /*9630*/  BSYNC B1 ;  /* 0x0000000000017941 */ /* 0x000fea0003800000 */
.L_x_778:
        /* <DEDUP_REMOVED lines=77> */
.L_x_782:
        /* <DEDUP_REMOVED lines=15> */
.L_x_785:
[----:B------:R-:W-:Y:S05]  /*9c00*/  BSYNC B2 ;  /* 0x0000000000027941 */ /* 0x000fea0003800000 */
.L_x_784:
        /* <DEDUP_REMOVED lines=19> */
.L_x_786:
[----:B------:R-:W-:Y:S05]  /*9d40*/  BSYNC B1 ;  /* 0x0000000000017941 */ /* 0x000fea0003800000 */
.L_x_783:
        /* <DEDUP_REMOVED lines=77> */
.L_x_787:
        /* <DEDUP_REMOVED lines=15> */
.L_x_790:
[----:B------:R-:W-:Y:S05]  /*a310*/  BSYNC B2 ;  /* 0x0000000000027941 */ /* 0x000fea0003800000 */
.L_x_789:
        /* <DEDUP_REMOVED lines=19> */
.L_x_791:
[----:B------:R-:W-:Y:S05]  /*a450*/  BSYNC B1 ;  /* 0x0000000000017941 */ /* 0x000fea0003800000 */
.L_x_788:
        /* <DEDUP_REMOVED lines=77> */
.L_x_792:
        /* <DEDUP_REMOVED lines=15> */
.L_x_795:
[----:B------:R-:W-:Y:S05]  /*aa20*/  BSYNC B2 ;  /* 0x0000000000027941 */ /* 0x000fea0003800000 */
.L_x_794:
        /* <DEDUP_REMOVED lines=19> */
.L_x_796:
[----:B------:R-:W-:Y:S05]  /*ab60*/  BSYNC B1 ;  /* 0x0000000000017941 */ /* 0x000fea0003800000 */
.L_x_793:
        /* <DEDUP_REMOVED lines=77> */
.L_x_797:
        /* <DEDUP_REMOVED lines=15> */
.L_x_800:
[----:B------:R-:W-:Y:S05]  /*b130*/  BSYNC B2 ;  /* 0x0000000000027941 */ /* 0x000fea0003800000 */
.L_x_799:
        /* <DEDUP_REMOVED lines=19> */
.L_x_801:
[----:B------:R-:W-:Y:S05]  /*b270*/  BSYNC B1 ;  /* 0x0000000000017941 */ /* 0x000fea0003800000 */
.L_x_798:
        /* <DEDUP_REMOVED lines=107> */
.L_x_802:
[----:B------:R-:W-:Y:S01]  /*b930*/  LOP3.LUT P6, RZ, R165, 0x80, RZ, 0xc0, !PT ;  /* 0x00000080a5ff7812 */ /* 0x000fe200078cc0ff */
[----:B------:R-:W-:Y:S01]  /*b940*/  BSSY B1, `(.L_x_803) ;  /* 0x0000010000017945 */ /* 0x000fe20003800000 */
[----:B------:R-:W-:Y:S02]  /*b950*/  F2FP.F16.F32.PACK_AB R223, R223, R67 ;  /* 0x00000043dfdf723e */ /* 0x000fe400000000ff */
[----:B------:R-:W-:Y:S02]  /*b960*/  F2FP.F16.F32.PACK_AB R231, R233, R231 ;  /* 0x000000e7e9e7723e */ /* 0x000fe400000000ff */
[----:B------:R-:W-:Y:S02]  /*b970*/  F2FP.F16.F32.PACK_AB R66, R237, R235 ;  /* 0x000000ebed42723e */ /* 0x000fe400000000ff */
[----:B------:R-:W-:-:S05]  /*b980*/  F2FP.F16.F32.PACK_AB R67, R65, R227 ;  /* 0x000000e34143723e */ /* 0x000fca00000000ff */
        /* <DEDUP_REMOVED lines=11> */
.L_x_804:
[----:B------:R-:W-:Y:S05]  /*ba40*/  BSYNC B1 ;  /* 0x0000000000017941 */ /* 0x000fea0003800000 */
.L_x_803:
        /* <DEDUP_REMOVED lines=19> */
.L_x_766:
[----:B------:R-:W-:Y:S05]  /*bb80*/  BSYNC B0 ;  /* 0x0000000000007941 */ /* 0x000fea0003800000 */
.L_x_765:
[----:B------:R-:W-:Y:S05]  /*bb90*/  WARPSYNC.ALL ;  /* 0x0000000000007948 */ /* 0x000fea0003800000 */
[----:B-1234-:R-:W1:Y:S02]  /*bba0*/  LDC R64, c[0x0][0x210] ;  /* 0x00008400ff407b82 */ /* 0x01ee640000000800 */
[----:B-1----:R-:W-:-:S05]  /*bbb0*/  IMAD.IADD R53, R53, 0x1, R64 ;  /* 0x0000000135357824 */ /* 0x002fca00078e0240 */
[----:B------:R-:W-:-:S13]  /*bbc0*/  ISETP.GE.AND P0, PT, R53, UR14, PT ;  /* 0x0000000e35007c0c */ /* 0x000fda000bf06270 */
[----:B------:R-:W-:Y:S05]  /*bbd0*/  @!P0 BRA `(.L_x_805) ;  /* 0xffffff80005c8947 */ /* 0x000fea000383ffff */
.L_x_708:
        /* <DEDUP_REMOVED lines=42> */
.L_x_816:
[----:B--2---:R-:W-:-:S07]  /*be80*/  FMNMX R5, R3, R2, !PT ;  /* 0x0000000203057209 */ /* 0x004fce0007800000 */
.L_x_808:
[----:B------:R-:W-:Y:S05]  /*be90*/  BSYNC B0 ;  /* 0x0000000000007941 */ /* 0x000fea0003800000 */
.L_x_807:
[----:B------:R-:W-:Y:S01]  /*bea0*/  ISETP.NE.AND P0, PT, R57, RZ, PT ;  /* 0x000000ff3900720c */ /* 0x000fe20003f05270 */
[----:B------:R-:W-:-:S12]  /*beb0*/  BSSY B0, `(.L_x_806) ;  /* 0x0000004000007945 */ /* 0x000fd80003800000 */
[----:B------:R-:W-:Y:S05]  /*bec0*/  @P0 BRA `(.L_x_810) ;  /* 0x0000000000080947 */ /* 0x000fea0003800000 */
[----:B0-----:R-:W0:Y:S02]  /*bed0*/  LDC.64 R2, c[0x0][0x288] ;  /* 0x0000a200ff027b82 */ /* 0x001e240000000a00 */
[----:B0-----:R2:W-:Y:S02]  /*bee0*/  REDG.E.MAX.S32.STRONG.GPU desc[UR12][R2.64], R5 ;  /* 0x000000050200798e */ /* 0x0015e4000d10e38c */
.L_x_810:
[----:B------:R-:W-:Y:S05]  /*bef0*/  BSYNC B0 ;  /* 0x0000000000007941 */ /* 0x000fea0003800000 */
.L_x_806:
        /* <DEDUP_REMOVED lines=15> */
[----:B012---:R-:W-:Y:S05]  /*bff0*/  CALL.REL.NOINC `($__internal_3_$__cuda_sm20_rcp_rn_f32_slowpath) ;  /* 0x0000000000607944 */ /* 0x007fea0003c00000 */
[----:B------:R-:W-:Y:S01]  /*c000*/  IMAD.MOV.U32 R5, RZ, RZ, R84 ;  /* 0x000000ffff057224 */ /* 0x000fe200078e0054 */
[----:B------:R-:W-:Y:S06]  /*c010*/  BRA `(.L_x_813) ;  /* 0x0000000000107947 */ /* 0x000fec0003800000 */
.L_x_812:
[----:B--2---:R-:W2:Y:S02]  /*c020*/  MUFU.RCP R5, R164 ;  /* 0x000000a400057308 */ /* 0x004ea40000001000 */
[----:B--2---:R-:W-:-:S04]  /*c030*/  FFMA R0, R164, R5, -1 ;  /* 0xbf800000a4007423 */ /* 0x004fc80000000005 */
[----:B------:R-:W-:-:S04]  /*c040*/  FADD.FTZ R0, -R0, -RZ ;  /* 0x800000ff00007221 */ /* 0x000fc80000010100 */
[----:B------:R-:W-:-:S07]  /*c050*/  FFMA R5, R5, R0, R5 ;  /* 0x0000000005057223 */ /* 0x000fce0000000005 */
.L_x_813:
[----:B------:R-:W-:Y:S05]  /*c060*/  BSYNC B0 ;  /* 0x0000000000007941 */ /* 0x000fea0003800000 */
.L_x_811:
[----:B0-----:R-:W0:Y:S02]  /*c070*/  LDC.64 R2, c[0x0][0x280] ;  /* 0x0000a000ff027b82 */ /* 0x001e240000000a00 */
[----:B0-----:R-:W-:Y:S01]  /*c080*/  STG.E desc[UR12][R2.64], R5 ;  /* 0x0000000502007986 */ /* 0x001fe2000c10190c */
[----:B------:R-:W-:Y:S05]  /*c090*/  EXIT ;  /* 0x000000000000794d */ /* 0x000fea0003800000 */
.L_x_809:
[----:B------:R-:W-:Y:S02]  /*c0a0*/  IMAD.MOV.U32 R5, RZ, RZ, 0x2 ;  /* 0x00000002ff057424 */ /* 0x000fe400078e00ff */
[----:B------:R-:W-:Y:S02]  /*c0b0*/  IMAD.MOV.U32 R7, RZ, RZ, 0x1f ;  /* 0x0000001fff077424 */ /* 0x000fe400078e00ff */
[----:B------:R-:W-:-:S07]  /*c0c0*/  IMAD.MOV.U32 R4, RZ, RZ, -0x1 ;  /* 0xffffffffff047424 */ /* 0x000fce00078e00ff */
[----:B012--5:R-:W-:Y:S05]  /*c0d0*/  WARPSYNC.COLLECTIVE R4, `(.L_x_814) ;  /* 0x0000000004087348 */ /* 0x027fea0003c00000 */
[----:B0-2---:R0:W2:Y:S02]  /*c0e0*/  SHFL.DOWN P0, R2, R0, R5, R7 ;  /* 0x0800000500027389 */ /* 0x0050a40000000007 */
[----:B012--5:R-:W-:Y:S01]  /*c0f0*/  ENDCOLLECTIVE ;  /* 0x000000000000791b */ /* 0x027fe20003800000 */
.L_x_814:
[----:B------:R-:W-:Y:S02]  /*c100*/  IMAD.MOV.U32 R5, RZ, RZ, 0x1 ;  /* 0x00000001ff057424 */ /* 0x000fe400078e00ff */
[----:B------:R-:W-:-:S05]  /*c110*/  IMAD.MOV.U32 R3, RZ, RZ, R2 ;  /* 0x000000ffff037224 */ /* 0x000fca00078e0002 */
[----:B------:R-:W-:-:S05]  /*c120*/  FMNMX R3, R3, R0, !PT ;  /* 0x0000000003037209 */ /* 0x000fca0007800000 */
[----:B------:R-:W-:-:S07]  /*c130*/  IMAD.MOV.U32 R0, RZ, RZ, R3 ;  /* 0x000000ffff007224 */ /* 0x000fce00078e0003 */
[----:B------:R-:W-:Y:S05]  /*c140*/  WARPSYNC.COLLECTIVE R4, `(.L_x_815) ;  /* 0x0000000004087348 */ /* 0x000fea0003c00000 */
[----:B------:R0:W1:Y:S02]  /*c150*/  SHFL.DOWN P0, R2, R0, R5, R7 ;  /* 0x0800000500027389 */ /* 0x0000640000000007 */
[----:B01----:R-:W-:Y:S01]  /*c160*/  ENDCOLLECTIVE ;  /* 0x000000000000791b */ /* 0x003fe20003800000 */
.L_x_815:
[----:B------:R-:W-:Y:S05]  /*c170*/  BRA `(.L_x_816) ;  /* 0xfffffffc00407947 */ /* 0x000fea000383ffff */
        .weak           $__internal_3_$__cuda_sm20_rcp_rn_f32_slowpath
        .type           $__internal_3_$__cuda_sm20_rcp_rn_f32_slowpath,@function
        .size           $__internal_3_$__cuda_sm20_rcp_rn_f32_slowpath,(.L_x_14339 - $__internal_3_$__cuda_sm20_rcp_rn_f32_slowpath)
$__internal_3_$__cuda_sm20_rcp_rn_f32_slowpath:
        /* <DEDUP_REMOVED lines=15> */
.L_x_818:
        /* <DEDUP_REMOVED lines=33> */
.L_x_820:
[----:B------:R0:W1:Y:S02]  /*c480*/  MUFU.RCP R51, R164 ;  /* 0x000000a400337308 */ /* 0x0000640000001000 */
.L_x_819:
[----:B------:R-:W-:Y:S05]  /*c490*/  BSYNC B1 ;  /* 0x0000000000017941 */ /* 0x000fea0003800000 */
.L_x_817:
[----:B-1----:R-:W-:Y:S02]  /*c4a0*/  IMAD.MOV.U32 R84, RZ, RZ, R51 ;  /* 0x000000ffff547224 */ /* 0x002fe400078e0033 */
[----:B------:R-:W-:Y:S02]  /*c4b0*/  IMAD.MOV.U32 R50, RZ, RZ, R0 ;  /* 0x000000ffff327224 */ /* 0x000fe400078e0000 */
[----:B------:R-:W-:-:S04]  /*c4c0*/  IMAD.MOV.U32 R51, RZ, RZ, 0x0 ;  /* 0x00000000ff337424 */ /* 0x000fc800078e00ff */
[----:B0-----:R-:W-:Y:S05]  /*c4d0*/  RET.REL.NODEC R50 `(_ZN18transformer_engine13normalization21ln_fwd_general_kernelINS0_13Kernel_traitsI6__halfS3_S3_fjLj8192ELj1ELj1ELj4ELj16ENS0_18Kernel_traits_baseILj8192ES3_S3_S3_fjLj128EEEEEEEvNS0_19ForwardKernelParamsE) ;  /* 0xffffff3832c87950 */ /* 0x001fea0003c3ffff */
.L_x_821:
        /* <DEDUP_REMOVED lines=10> */
.L_x_14339:


//--------------------- .text._ZN18transformer_engine13normalization21ln_fwd_general_kernelINS0_13Kernel_traitsIffffjLj8192ELj1ELj1ELj4ELj16ENS0_18Kernel_traits_baseILj8192EffffjLj128EEEEEEEvNS0_19ForwardKernelParamsE --------------------------
	.section	.text._ZN18transformer_engine13normalization21ln_fwd_general_kernelINS0_13Kernel_traitsIffffjLj8192ELj1ELj1ELj4ELj16ENS0_18Kernel_traits_baseILj8192EffffjLj128EEEEEEEvNS0_19ForwardKernelParamsE,"ax",@progbits
	.align	128
        .global         _ZN18transformer_engine13normalization21ln_fwd_general_kernelINS0_13Kernel_traitsIffffjLj8192ELj1ELj1ELj4ELj16ENS0_18Kernel_traits_baseILj8192EffffjLj128EEEEEEEvNS0_19ForwardKernelParamsE
        .type           _ZN18transformer_engine13normalization21ln_fwd_general_kernelINS0_13Kernel_traitsIffffjLj8192ELj1ELj1ELj4ELj16ENS0_18Kernel_traits_baseILj8192EffffjLj128EEEEEEEvNS0_19ForwardKernelParamsE,@function
        .size           _ZN18transformer_engine13normalization21ln_fwd_general_kernelINS0_13Kernel_traitsIffffjLj8192ELj1ELj1ELj4ELj16ENS0_18Kernel_traits_baseILj8192EffffjLj128EEEEEEEvNS0_19ForwardKernelParamsE,(.L_x_14340 - _ZN18transformer_engine13normalization21ln_fwd_general_kernelINS0_13Kernel_traitsIffffjLj8192ELj1ELj1ELj4ELj16ENS0_18Kernel_traits_baseILj8192EffffjLj128EEEEEEEvNS0_19ForwardKernelParamsE)
        .other          _ZN18transformer_engine13normalization21ln_fwd_general_kernelINS0_13Kernel_traitsIffffjLj8192ELj1ELj1ELj4ELj16ENS0_18Kernel_traits_baseILj8192EffffjLj128EEEEEEEvNS0_19ForwardKernelParamsE,@"STO_CUDA_ENTRY STV_DEFAULT"
_ZN18transformer_engine13normalization21ln_fwd_general_kernelINS0_13Kernel_traitsIffffjLj8192ELj1ELj1ELj4ELj16ENS0_18Kernel_traits_baseILj8192EffffjLj128EEEEEEEvNS0_19ForwardKernelParamsE:
.text._ZN18transformer_engine13normalization21ln_fwd_general_kernelINS0_13Kernel_traitsIffffjLj8192ELj1ELj1ELj4ELj16ENS0_18Kernel_traits_baseILj8192EffffjLj128EEEEEEEvNS0_19ForwardKernelParamsE:
[----:B------:R-:W-:Y:S08]  /*0000*/  LDC R1, c[0x0][0x28] ;  /* 0x00000a00ff017b82 */ /* 0x000ff00000000800 */
[----:B------:R-:W0:Y:S01]  /*0010*/  LDC R11, c[0x0][0x214] ;  /* 0x00008500ff0b7b82 */ /* 0x000e220000000800 */
[----:B------:R-:W1:Y:S01]  /*0020*/  S2R R9, SR_TID.X ;  /* 0x0000000000097919 */ /* 0x000e620000002100 */
[----:B------:R-:W-:-:S02]  /*0030*/  ULDC UR5, c[0x0][0x21c] ;  /* 0x0000870000057ab9 */ /* 0x000fc40000000800 */
[----:B------:R-:W-:-:S04]  /*0040*/  I2FP.F32.S32 R10, UR5 ;  /* 0x00000005000a7c45 */ /* 0x000fc80008201400 */
[----:B------:R-:W2:Y:S08]  /*0050*/  S2UR UR4, SR_CTAID.X ;  /* 0x00000000000479c3 */ /* 0x000eb00000002500 */
[----:B------:R-:W3:Y:S01]  /*0060*/  LDC.64 R214, c[0x0][0x240] ;  /* 0x00009000ffd67b82 */ /* 0x000ee20000000a00 */
[----:B0-----:R-:W0:Y:S01]  /*0070*/  I2F.U32.RP R0, R11 ;  /* 0x0000000b00007306 */ /* 0x001e220000209000 */
[----:B------:R-:W-:-:S06]  /*0080*/  ISETP.NE.U32.AND P2, PT, R11, RZ, PT ;  /* 0x000000ff0b00720c */ /* 0x000fcc0003f45070 */
[----:B------:R-:W4:Y:S01]  /*0090*/  LDC.64 R216, c[0x0][0x248] ;  /* 0x00009200ffd87b82 */ /* 0x000f220000000a00 */
[--C-:B-1----:R-:W-:Y:S02]  /*00a0*/  SHF.R.U32.HI R8, RZ, 0x5, R9.reuse ;  /* 0x00000005ff087819 */ /* 0x102fe40000011609 */
[----:B------:R-:W-:Y:S02]  /*00b0*/  SHF.R.U32.HI R7, RZ, 0x7, R9 ;  /* 0x00000007ff077819 */ /* 0x000fe40000011609 */
[----:B------:R-:W-:Y:S01]  /*00c0*/  LOP3.LUT R8, R8, 0x3, RZ, 0xc0, !PT ;  /* 0x0000000308087812 */ /* 0x000fe200078ec0ff */
[----:B0-----:R-:W0:Y:S02]  /*00d0*/  MUFU.RCP R0, R0 ;  /* 0x0000000000007308 */ /* 0x001e240000001000 */
[----:B0-----:R-:W-:-:S06]  /*00e0*/  VIADD R2, R0, 0xffffffe ;  /* 0x0ffffffe00027836 */ /* 0x001fcc0000000000 */
[----:B------:R0:W1:Y:S02]  /*00f0*/  F2I.FTZ.U32.TRUNC.NTZ R3, R2 ;  /* 0x0000000200037305 */ /* 0x000064000021f000 */
[----:B0-----:R-:W-:Y:S02]  /*0100*/  IMAD.MOV.U32 R2, RZ, RZ, RZ ;  /* 0x000000ffff027224 */ /* 0x001fe400078e00ff */
[----:B-1----:R-:W-:-:S04]  /*0110*/  IMAD.MOV R4, RZ, RZ, -R3 ;  /* 0x000000ffff047224 */ /* 0x002fc800078e0a03 */
[----:B------:R-:W-:-:S04]  /*0120*/  IMAD R5, R4, R11, RZ ;  /* 0x0000000b04057224 */ /* 0x000fc800078e02ff */
[----:B------:R-:W-:-:S06]  /*0130*/  IMAD.HI.U32 R3, R3, R5, R2 ;  /* 0x0000000503037227 */ /* 0x000fcc00078e0002 */
[----:B--2---:R-:W-:-:S04]  /*0140*/  IMAD.HI.U32 R4, R3, UR4, RZ ;  /* 0x0000000403047c27 */ /* 0x004fc8000f8e00ff */
[----:B------:R-:W-:-:S04]  /*0150*/  IMAD.MOV R6, RZ, RZ, -R4 ;  /* 0x000000ffff067224 */ /* 0x000fc800078e0a04 */
[----:B------:R-:W-:-:S05]  /*0160*/  IMAD R0, R11, R6, UR4 ;  /* 0x000000040b007e24 */ /* 0x000fca000f8e0206 */
[----:B------:R-:W-:-:S13]  /*0170*/  ISETP.GE.U32.AND P0, PT, R0, R11, PT ;  /* 0x0000000b0000720c */ /* 0x000fda0003f06070 */
[----:B------:R-:W-:Y:S02]  /*0180*/  @P0 IMAD.IADD R0, R0, 0x1, -R11 ;  /* 0x0000000100000824 */ /* 0x000fe400078e0a0b */
[----:B------:R-:W-:-:S03]  /*0190*/  @P0 VIADD R4, R4, 0x1 ;  /* 0x0000000104040836 */ /* 0x000fc60000000000 */
[----:B------:R-:W-:Y:S01]  /*01a0*/  ISETP.GE.U32.AND P1, PT, R0, R11, PT ;  /* 0x0000000b0000720c */ /* 0x000fe20003f26070 */
[----:B------:R-:W-:-:S05]  /*01b0*/  VIADD R0, R10, 0x1800000 ;  /* 0x018000000a007836 */ /* 0x000fca0000000000 */
[----:B------:R-:W-:-:S04]  /*01c0*/  LOP3.LUT R5, R0, 0x7f800000, RZ, 0xc0, !PT ;  /* 0x7f80000000057812 */ /* 0x000fc800078ec0ff */
[----:B------:R-:W-:Y:S02]  /*01d0*/  ISETP.GT.U32.AND P0, PT, R5, 0x1ffffff, PT ;  /* 0x01ffffff0500780c */ /* 0x000fe40003f04070 */
[----:B------:R-:W-:Y:S01]  /*01e0*/  LOP3.LUT R5, R9, 0x1f, RZ, 0xc0, !PT ;  /* 0x0000001f09057812 */ /* 0x000fe200078ec0ff */
[----:B------:R-:W-:Y:S01]  /*01f0*/  @P1 VIADD R4, R4, 0x1 ;  /* 0x0000000104041836 */ /* 0x000fe20000000000 */
[----:B------:R-:W-:-:S05]  /*0200*/  @!P2 LOP3.LUT R4, RZ, R11, RZ, 0x33, !PT ;  /* 0x0000000bff04a212 */ /* 0x000fca00078e33ff */
[--C-:B------:R-:W-:Y:S02]  /*0210*/  IMAD.MOV R6, RZ, RZ, -R4.reuse ;  /* 0x000000ffff067224 */ /* 0x100fe400078e0a04 */
[----:B------:R-:W-:Y:S02]  /*0220*/  IMAD.IADD R2, R7, 0x1, R4 ;  /* 0x0000000107027824 */ /* 0x000fe400078e0204 */
[----:B------:R-:W-:Y:S02]  /*0230*/  IMAD R6, R11, R6, UR4 ;  /* 0x000000040b067e24 */ /* 0x000fe4000f8e0206 */
[-C--:B------:R-:W-:Y:S02]  /*0240*/  IMAD R3, R2, R11.reuse, RZ ;  /* 0x0000000b02037224 */ /* 0x080fe400078e02ff */
[----:B------:R-:W-:Y:S02]  /*0250*/  IMAD R0, R8, R11, R6 ;  /* 0x0000000b08007224 */ /* 0x000fe400078e0206 */
[----:B---3--:R-:W-:-:S04]  /*0260*/  IMAD.WIDE.U32 R214, R3, 0x4, R214 ;  /* 0x0000000403d67825 */ /* 0x008fc800078e00d6 */
[----:B------:R-:W-:Y:S02]  /*0270*/  IMAD.SHL.U32 R0, R0, 0x20, RZ ;  /* 0x0000002000007824 */ /* 0x000fe400078e00ff */
[----:B----4-:R-:W-:-:S03]  /*0280*/  IMAD.WIDE R216, R4, 0x4, R216 ;  /* 0x0000000404d87825 */ /* 0x010fc600078e02d8 */
[----:B------:R-:W-:Y:S01]  /*0290*/  LOP3.LUT R3, R0, 0xffffffe0, R5, 0xe2, !PT ;  /* 0xffffffe000037812 */ /* 0x000fe200078ee205 */
[----:B------:R-:W-:Y:S06]  /*02a0*/  @P0 BRA `(.L_x_822) ;  /* 0x00000000000c0947 */ /* 0x000fec0003800000 */
[----:B------:R-:W-:-:S07]  /*02b0*/  MOV R14, 0x2d0 ;  /* 0x000002d0000e7802 */ /* 0x000fce0000000f00 */
[----:B------:R-:W-:Y:S05]  /*02c0*/  CALL.REL.NOINC `($__internal_4_$__cuda_sm20_rcp_rn_f32_slowpath) ;  /* 0x000000b0005c7944 */ /* 0x000fea0003c00000 */
[----:B------:R-:W-:Y:S05]  /*02d0*/  BRA `(.L_x_823) ;  /* 0x0000000000107947 */ /* 0x000fea0003800000 */
.L_x_822:
[----:B------:R-:W0:Y:S02]  /*02e0*/  MUFU.RCP R11, R10 ;  /* 0x0000000a000b7308 */ /* 0x000e240000001000 */
[----:B0-----:R-:W-:-:S04]  /*02f0*/  FFMA R0, R10, R11, -1 ;  /* 0xbf8000000a007423 */ /* 0x001fc8000000000b */
[----:B------:R-:W-:-:S04]  /*0300*/  FADD.FTZ R0, -R0, -RZ ;  /* 0x800000ff00007221 */ /* 0x000fc80000010100 */
[----:B------:R-:W-:-:S07]  /*0310*/  FFMA R2, R11, R0, R11 ;  /* 0x000000000b027223 */ /* 0x000fce000000000b */
.L_x_823:
        /* <DEDUP_REMOVED lines=19> */
.L_x_827:
        /* <DEDUP_REMOVED lines=9> */
.L_x_828:
[----:B------:R-:W-:Y:S05]  /*04e0*/  BSYNC B1 ;  /* 0x0000000000017941 */ /* 0x000fea0003800000 */
.L_x_826:
        /* <DEDUP_REMOVED lines=9> */
.L_x_830:
        /* <DEDUP_REMOVED lines=9> */
.L_x_831:
[----:B------:R-:W-:Y:S05]  /*0610*/  BSYNC B1 ;  /* 0x0000000000017941 */ /* 0x000fea0003800000 */
.L_x_829:
        /* <DEDUP_REMOVED lines=15> */
.L_x_833:
        /* <DEDUP_REMOVED lines=9> */
.L_x_834:
[----:B------:R-:W-:Y:S05]  /*07a0*/  BSYNC B1 ;  /* 0x0000000000017941 */ /* 0x000fea0003800000 */
.L_x_832:
[----:B01----:R-:W-:Y:S01]  /*07b0*/  LEA R24, P2, R14, R10, 0x2 ;  /* 0x0000000a0e187211 */ /* 0x003fe200078410ff */
[----:B------:R-:W-:Y:S03]  /*07c0*/  BSSY B1, `(.L_x_835) ;  /* 0x0000010000017945 */ /* 0x000fe60003800000 */
[----:B------:R-:W-:Y:S02]  /*07d0*/  LOP3.LUT P0, RZ, R24, 0xf, RZ, 0xc0, !PT ;  /* 0x0000000f18ff7812 */ /* 0x000fe4000780c0ff */
[----:B------:R-:W-:Y:S02]  /*07e0*/  LEA.HI.X R25, R14, R11, R26, 0x2, P2 ;  /* 0x0000000b0e197211 */ /* 0x000fe400010f141a */
[----:B------:R-:W-:-:S13]  /*07f0*/  ISETP.LT.U32.OR P0, PT, R27, 0x4, P0 ;  /* 0x000000041b00780c */ /* 0x000fda0000701470 */
[----:B------:R-:W-:Y:S05]  /*0800*/  @P0 BRA `(.L_x_836) ;  /* 0x0000000000080947 */ /* 0x000fea0003800000 */
[----:B------:R0:W5:Y:S01]  /*0810*/  LDG.E.128 R152, desc[UR6][R24.64] ;  /* 0x0000000618987981 */ /* 0x000162000c1e1d00 */
[----:B------:R-:W-:Y:S05]  /*0820*/  BRA `(.L_x_837) ;  /* 0x0000000000247947 */ /* 0x000fea0003800000 */
.L_x_836:
        /* <DEDUP_REMOVED lines=9> */
.L_x_837:
[----:B------:R-:W-:Y:S05]  /*08c0*/  BSYNC B1 ;  /* 0x0000000000017941 */ /* 0x000fea0003800000 */
.L_x_835:
        /* <DEDUP_REMOVED lines=14> */
.L_x_839:
        /* <DEDUP_REMOVED lines=9> */
.L_x_840:
[----:B------:R-:W-:Y:S05]  /*0a40*/  BSYNC B1 ;  /* 0x0000000000017941 */ /* 0x000fea0003800000 */
.L_x_838:
        /* <DEDUP_REMOVED lines=8> */
.L_x_842:
        /* <DEDUP_REMOVED lines=9> */
.L_x_843:
[----:B------:R-:W-:Y:S05]  /*0b60*/  BSYNC B1 ;  /* 0x0000000000017941 */ /* 0x000fea0003800000 */
.L_x_841:
        /* <DEDUP_REMOVED lines=14> */
.L_x_845:
        /* <DEDUP_REMOVED lines=9> */
.L_x_846:
[----:B------:R-:W-:Y:S05]  /*0ce0*/  BSYNC B1 ;  /* 0x0000000000017941 */ /* 0x000fea0003800000 */
.L_x_844:
        /* <DEDUP_REMOVED lines=8> */
.L_x_848:
        /* <DEDUP_REMOVED lines=9> */
.L_x_849:
[----:B------:R-:W-:Y:S05]  /*0e00*/  BSYNC B1 ;  /* 0x0000000000017941 */ /* 0x000fea0003800000 */
.L_x_847:
[----:B------:R-:W-:-:S05]  /*0e10*/  IMAD R14, R35, 0x200, R14 ;  /* 0x00000200230e7824 */ /* 0x000fca00078e020e */
[----:B------:R-:W-:-:S13]  /*0e20*/  ISETP.GE.AND P0, PT, R14, UR4, PT ;  /* 0x000000040e007c0c */ /* 0x000fda000bf06270 */
[----:B------:R-:W-:Y:S05]  /*0e30*/  @P0 BRA `(.L_x_825) ;  /* 0x0000001c00cc0947 */ /* 0x000fea0003800000 */
[C---:B01----:R-:W-:Y:S01]  /*0e40*/  IMAD.U32 R32, R14.reuse, 0x4, R15 ;  /* 0x000000040e207824 */ /* 0x043fe200078e000f */
[----:B------:R-:W-:Y:S01]  /*0e50*/  IADD3 R36, -R14, UR4, RZ ;  /* 0x000000040e247c10 */ /* 0x000fe2000fffe1ff */
        /* <DEDUP_REMOVED lines=9> */
.L_x_851:
        /* <DEDUP_REMOVED lines=9> */
.L_x_852:
[----:B------:R-:W-:Y:S05]  /*0f80*/  BSYNC B1 ;  /* 0x0000000000017941 */ /* 0x000fea0003800000 */
.L_x_850:
        /* <DEDUP_REMOVED lines=8> */
.L_x_854:
        /* <DEDUP_REMOVED lines=9> */
.L_x_855:
[----:B------:R-:W-:Y:S05]  /*10a0*/  BSYNC B1 ;  /* 0x0000000000017941 */ /* 0x000fea0003800000 */
.L_x_853:
        /* <DEDUP_REMOVED lines=14> */
.L_x_857:
        /* <DEDUP_REMOVED lines=9> */
.L_x_858:
[----:B------:R-:W-:Y:S05]  /*1220*/  BSYNC B1 ;  /* 0x0000000000017941 */ /* 0x000fea0003800000 */
.L_x_856:
        /* <DEDUP_REMOVED lines=8> */
.L_x_860:
        /* <DEDUP_REMOVED lines=9> */
.L_x_861:
[----:B------:R-:W-:Y:S05]  /*1340*/  BSYNC B1 ;  /* 0x0000000000017941 */ /* 0x000fea0003800000 */
.L_x_859:
        /* <DEDUP_REMOVED lines=14> */
.L_x_863:
        /* <DEDUP_REMOVED lines=9> */
.L_x_864:
[----:B------:R-:W-:Y:S05]  /*14c0*/  BSYNC B1 ;  /* 0x0000000000017941 */ /* 0x000fea0003800000 */
.L_x_862:
        /* <DEDUP_REMOVED lines=8> */
.L_x_866:
        /* <DEDUP_REMOVED lines=9> */
.L_x_867:
[----:B------:R-:W-:Y:S05]  /*15e0*/  BSYNC B1 ;  /* 0x0000000000017941 */ /* 0x000fea0003800000 */
.L_x_865:
[----:B------:R-:W-:-:S04]  /*15f0*/  LEA R14, R35, R14, 0x9 ;  /* 0x0000000e230e7211 */ /* 0x000fc800078e48ff */
        /* <DEDUP_REMOVED lines=13> */
.L_x_869:
        /* <DEDUP_REMOVED lines=9> */
.L_x_870:
[----:B------:R-:W-:Y:S05]  /*1760*/  BSYNC B1 ;  /* 0x0000000000017941 */ /* 0x000fea0003800000 */
.L_x_868:
        /* <DEDUP_REMOVED lines=8> */
.L_x_872:
        /* <DEDUP_REMOVED lines=9> */
.L_x_873:
[----:B------:R-:W-:Y:S05]  /*1880*/  BSYNC B1 ;  /* 0x0000000000017941 */ /* 0x000fea0003800000 */
.L_x_871:
        /* <DEDUP_REMOVED lines=14> */
.L_x_875:
        /* <DEDUP_REMOVED lines=9> */
.L_x_876:
[----:B------:R-:W-:Y:S05]  /*1a00*/  BSYNC B1 ;  /* 0x0000000000017941 */ /* 0x000fea0003800000 */
.L_x_874:
        /* <DEDUP_REMOVED lines=8> */
.L_x_878:
        /* <DEDUP_REMOVED lines=9> */
.L_x_879:
[----:B------:R-:W-:Y:S05]  /*1b20*/  BSYNC B1 ;  /* 0x0000000000017941 */ /* 0x000fea0003800000 */
.L_x_877:
        /* <DEDUP_REMOVED lines=14> */
.L_x_881:
        /* <DEDUP_REMOVED lines=9> */
.L_x_882:
[----:B------:R-:W-:Y:S05]  /*1ca0*/  BSYNC B1 ;  /* 0x0000000000017941 */ /* 0x000fea0003800000 */
.L_x_880:
        /* <DEDUP_REMOVED lines=8> */
.L_x_884:
        /* <DEDUP_REMOVED lines=9> */
.L_x_885:
[----:B------:R-:W-:Y:S05]  /*1dc0*/  BSYNC B1 ;  /* 0x0000000000017941 */ /* 0x000fea0003800000 */
.L_x_883:
        /* <DEDUP_REMOVED lines=14> */
.L_x_887:
        /* <DEDUP_REMOVED lines=9> */
.L_x_888:
[----:B------:R-:W-:Y:S05]  /*1f40*/  BSYNC B1 ;  /* 0x0000000000017941 */ /* 0x000fea0003800000 */
.L_x_886:
        /* <DEDUP_REMOVED lines=8> */
.L_x_890:
        /* <DEDUP_REMOVED lines=9> */
.L_x_891:
[----:B------:R-:W-:Y:S05]  /*2060*/  BSYNC B1 ;  /* 0x0000000000017941 */ /* 0x000fea0003800000 */
.L_x_889:
        /* <DEDUP_REMOVED lines=14> */
.L_x_893:
        /* <DEDUP_REMOVED lines=9> */
.L_x_894:
[----:B------:R-:W-:Y:S05]  /*21e0*/  BSYNC B1 ;  /* 0x0000000000017941 */ /* 0x000fea0003800000 */
.L_x_892:
        /* <DEDUP_REMOVED lines=8> */
.L_x_896:
        /* <DEDUP_REMOVED lines=9> */
.L_x_897:
[----:B------:R-:W-:Y:S05]  /*2300*/  BSYNC B1 ;  /* 0x0000000000017941 */ /* 0x000fea0003800000 */
.L_x_895:
        /* <DEDUP_REMOVED lines=14> */
.L_x_899:
        /* <DEDUP_REMOVED lines=9> */
.L_x_900:
[----:B------:R-:W-:Y:S05]  /*2480*/  BSYNC B1 ;  /* 0x0000000000017941 */ /* 0x000fea0003800000 */
.L_x_898:
        /* <DEDUP_REMOVED lines=8> */
.L_x_902:
        /* <DEDUP_REMOVED lines=9> */
.L_x_903:
[----:B------:R-:W-:Y:S05]  /*25a0*/  BSYNC B1 ;  /* 0x0000000000017941 */ /* 0x000fea0003800000 */
.L_x_901:
        /* <DEDUP_REMOVED lines=14> */
.L_x_905:
        /* <DEDUP_REMOVED lines=9> */
.L_x_906:
[----:B------:R-:W-:Y:S05]  /*2720*/  BSYNC B1 ;  /* 0x0000000000017941 */ /* 0x000fea0003800000 */
.L_x_904:
        /* <DEDUP_REMOVED lines=8> */
.L_x_908:
        /* <DEDUP_REMOVED lines=9> */
.L_x_909:
[----:B------:R-:W-:Y:S05]  /*2840*/  BSYNC B1 ;  /* 0x0000000000017941 */ /* 0x000fea0003800000 */
.L_x_907:
        /* <DEDUP_REMOVED lines=14> */
.L_x_911:
        /* <DEDUP_REMOVED lines=9> */
.L_x_912:
[----:B------:R-:W-:Y:S05]  /*29c0*/  BSYNC B1 ;  /* 0x0000000000017941 */ /* 0x000fea0003800000 */
.L_x_910:
        /* <DEDUP_REMOVED lines=8> */
.L_x_914:
        /* <DEDUP_REMOVED lines=9> */
.L_x_915:
[----:B------:R-:W-:Y:S05]  /*2ae0*/  BSYNC B1 ;  /* 0x0000000000017941 */ /* 0x000fea0003800000 */
.L_x_913:
[----:B------:R-:W-:-:S05]  /*2af0*/  IMAD R14, R35, 0x200, R14 ;  /* 0x00000200230e7824 */ /* 0x000fca00078e020e */
[----:B------:R-:W-:-:S13]  /*2b00*/  ISETP.GE.AND P0, PT, R14, UR4, PT ;  /* 0x000000040e007c0c */ /* 0x000fda000bf06270 */
[----:B------:R-:W-:Y:S05]  /*2b10*/  @P0 BRA `(.L_x_825) ;  /* 0x0000000000940947 */ /* 0x000fea0003800000 */
[C---:B------:R-:W-:Y:S01]  /*2b20*/  IMAD.U32 R15, R14.reuse, 0x4, R15 ;  /* 0x000000040e0f7824 */ /* 0x040fe200078e000f */
[C---:B------:R-:W-:Y:S01]  /*2b30*/  IADD3 R80, -R14.reuse, UR4, RZ ;  /* 0x000000040e507c10 */ /* 0x040fe2000fffe1ff */
[----:B------:R-:W-:Y:S01]  /*2b40*/  BSSY B1, `(.L_x_916) ;  /* 0x0000012000017945 */ /* 0x000fe20003800000 */
[----:B------:R-:W-:Y:S02]  /*2b50*/  IMAD.WIDE R12, R14, 0x4, R12 ;  /* 0x000000040e0c7825 */ /* 0x000fe400078e020c */
[----:B------:R-:W-:Y:S02]  /*2b60*/  LOP3.LUT P0, RZ, R15, 0xf, RZ, 0xc0, !PT ;  /* 0x0000000f0fff7812 */ /* 0x000fe4000780c0ff */
[C---:B------:R-:W-:Y:S02]  /*2b70*/  ISETP.GE.U32.AND P1, PT, R80.reuse, 0x4, PT ;  /* 0x000000045000780c */ /* 0x040fe40003f26070 */
[----:B------:R-:W-:Y:S02]  /*2b80*/  ISETP.LT.U32.OR P0, PT, R80, 0x4, P0 ;  /* 0x000000045000780c */ /* 0x000fe40000701470 */
[----:B------:R-:W-:-:S11]  /*2b90*/  SHF.R.S32.HI R15, RZ, 0x1f, R14 ;  /* 0x0000001fff0f7819 */ /* 0x000fd6000001140e */
[----:B------:R-:W-:Y:S05]  /*2ba0*/  @P0 BRA `(.L_x_917) ;  /* 0x0000000000080947 */ /* 0x000fea0003800000 */
[----:B01----:R0:W5:Y:S01]  /*2bb0*/  LDG.E.128 R32, desc[UR6][R12.64] ;  /* 0x000000060c207981 */ /* 0x003162000c1e1d00 */
[----:B------:R-:W-:Y:S05]  /*2bc0*/  BRA `(.L_x_918) ;  /* 0x0000000000247947 */ /* 0x000fea0003800000 */
.L_x_917:
[C---:B------:R-:W-:Y:S02]  /*2bd0*/  ISETP.NE.AND P0, PT, R80.reuse, RZ, PT ;  /* 0x000000ff5000720c */ /* 0x040fe40003f05270 */
[----:B01----:R-:W-:Y:S02]  /*2be0*/  CS2R R32, SRZ ;  /* 0x0000000000207805 */ /* 0x003fe4000001ff00 */
[C---:B------:R-:W-:Y:S02]  /*2bf0*/  ISETP.GE.U32.AND P2, PT, R80.reuse, 0x2, PT ;  /* 0x000000025000780c */ /* 0x040fe40003f46070 */
[----:B------:R-:W-:Y:S02]  /*2c00*/  CS2R R34, SRZ ;  /* 0x0000000000227805 */ /* 0x000fe4000001ff00 */
[----:B------:R-:W-:-:S04]  /*2c10*/  ISETP.GE.U32.AND P3, PT, R80, 0x3, PT ;  /* 0x000000035000780c */ /* 0x000fc80003f66070 */
[----:B------:R1:W5:Y:S04]  /*2c20*/  @P1 LDG.E R35, desc[UR6][R12.64+0xc] ;  /* 0x00000c060c231981 */ /* 0x000368000c1e1900 */
[----:B------:R1:W5:Y:S04]  /*2c30*/  @P0 LDG.E R32, desc[UR6][R12.64] ;  /* 0x000000060c200981 */ /* 0x000368000c1e1900 */
[----:B------:R1:W5:Y:S04]  /*2c40*/  @P2 LDG.E R33, desc[UR6][R12.64+0x4] ;  /* 0x000004060c212981 */ /* 0x000368000c1e1900 */
[----:B------:R1:W5:Y:S02]  /*2c50*/  @P3 LDG.E R34, desc[UR6][R12.64+0x8] ;  /* 0x000008060c223981 */ /* 0x000364000c1e1900 */
.L_x_918:
[----:B------:R-:W-:Y:S05]  /*2c60*/  BSYNC B1 ;  /* 0x0000000000017941 */ /* 0x000fea0003800000 */
.L_x_916:
[----:B------:R-:W-:-:S04]  /*2c70*/  LEA R10, P2, R14, R10, 0x2 ;  /* 0x0000000a0e0a7211 */ /* 0x000fc800078410ff */
[----:B------:R-:W-:Y:S02]  /*2c80*/  LOP3.LUT P0, RZ, R10, 0xf, RZ, 0xc0, !PT ;  /* 0x0000000f0aff7812 */ /* 0x000fe4000780c0ff */
[----:B------:R-:W-:Y:S02]  /*2c90*/  LEA.HI.X R11, R14, R11, R15, 0x2, P2 ;  /* 0x0000000b0e0b7211 */ /* 0x000fe400010f140f */
[----:B------:R-:W-:-:S13]  /*2ca0*/  ISETP.LT.U32.OR P0, PT, R80, 0x4, P0 ;  /* 0x000000045000780c */ /* 0x000fda0000701470 */
[----:B------:R-:W-:Y:S05]  /*2cb0*/  @P0 BRA `(.L_x_919) ;  /* 0x0000000000080947 */ /* 0x000fea0003800000 */
[----:B------:R2:W5:Y:S01]  /*2cc0*/  LDG.E.128 R96, desc[UR6][R10.64] ;  /* 0x000000060a607981 */ /* 0x000562000c1e1d00 */
[----:B------:R-:W-:Y:S05]  /*2cd0*/  BRA `(.L_x_825) ;  /* 0x0000000000247947 */ /* 0x000fea0003800000 */
.L_x_919:
        /* <DEDUP_REMOVED lines=9> */
.L_x_825:
[----:B------:R-:W-:Y:S05]  /*2d70*/  BSYNC B0 ;  /* 0x0000000000007941 */ /* 0x000fea0003800000 */
.L_x_824:
        /* <DEDUP_REMOVED lines=145> */
.L_x_1051:
[----:B------:R-:W-:Y:S01]  /*3690*/  ULDC.64 UR10, c[0x0][0x218] ;  /* 0x00008600000a7ab9 */ /* 0x000fe20000000a00 */
[----:B------:R-:W-:Y:S01]  /*36a0*/  IMAD.IADD R211, R7, 0x1, R4 ;  /* 0x0000000107d37824 */ /* 0x000fe200078e0204 */
[----:B------:R-:W-:Y:S01]  /*36b0*/  ISETP.GE.AND P2, PT, R0, UR11, PT ;  /* 0x0000000b00007c0c */ /* 0x000fe2000bf46270 */
[----:B------:R-:W-:Y:S03]  /*36c0*/  BSSY B0, `(.L_x_921) ;  /* 0x0000170000007945 */ /* 0x000fe60003800000 */
[----:B------:R-:W-:-:S13]  /*36d0*/  ISETP.LT.AND P2, PT, R211, UR10, !P2 ;  /* 0x0000000ad3007c0c */ /* 0x000fda000d741270 */
[----:B-----5:R-:W-:Y:S05]  /*36e0*/  @!P2 BRA `(.L_x_922) ;  /* 0x0000001400b4a947 */ /* 0x020fea0003800000 */
        /* <DEDUP_REMOVED lines=11> */
.L_x_924:
        /* <DEDUP_REMOVED lines=9> */
.L_x_925:
[----:B------:R-:W-:Y:S05]  /*3830*/  BSYNC B1 ;  /* 0x0000000000017941 */ /* 0x000fea0003800000 */
.L_x_923:
        /* <DEDUP_REMOVED lines=14> */
.L_x_927:
        /* <DEDUP_REMOVED lines=9> */
.L_x_928:
[----:B------:R-:W-:Y:S05]  /*39b0*/  BSYNC B1 ;  /* 0x0000000000017941 */ /* 0x000fea0003800000 */
.L_x_926:
        /* <DEDUP_REMOVED lines=13> */
.L_x_930:
        /* <DEDUP_REMOVED lines=9> */
.L_x_931:
[----:B------:R-:W-:Y:S05]  /*3b20*/  BSYNC B1 ;  /* 0x0000000000017941 */ /* 0x000fea0003800000 */
.L_x_929:
        /* <DEDUP_REMOVED lines=13> */
.L_x_933:
        /* <DEDUP_REMOVED lines=9> */
.L_x_934:
[----:B------:R-:W-:Y:S05]  /*3c90*/  BSYNC B1 ;  /* 0x0000000000017941 */ /* 0x000fea0003800000 */
.L_x_932:
        /* <DEDUP_REMOVED lines=13> */
.L_x_936:
        /* <DEDUP_REMOVED lines=9> */
.L_x_937:
[----:B------:R-:W-:Y:S05]  /*3e00*/  BSYNC B1 ;  /* 0x0000000000017941 */ /* 0x000fea0003800000 */
.L_x_935:
        /* <DEDUP_REMOVED lines=13> */
.L_x_939:
        /* <DEDUP_REMOVED lines=9> */
.L_x_940:
[----:B------:R-:W-:Y:S05]  /*3f70*/  BSYNC B1 ;  /* 0x0000000000017941 */ /* 0x000fea0003800000 */
.L_x_938:
        /* <DEDUP_REMOVED lines=13> */
.L_x_942:
        /* <DEDUP_REMOVED lines=9> */
.L_x_943:
[----:B------:R-:W-:Y:S05]  /*40e0*/  BSYNC B1 ;  /* 0x0000000000017941 */ /* 0x000fea0003800000 */
.L_x_941:
        /* <DEDUP_REMOVED lines=13> */
.L_x_945:
        /* <DEDUP_REMOVED lines=9> */
.L_x_946:
[----:B------:R-:W-:Y:S05]  /*4250*/  BSYNC B1 ;  /* 0x0000000000017941 */ /* 0x000fea0003800000 */
.L_x_944:
        /* <DEDUP_REMOVED lines=13> */
.L_x_948:
        /* <DEDUP_REMOVED lines=9> */
.L_x_949:
[----:B------:R-:W-:Y:S05]  /*43c0*/  BSYNC B1 ;  /* 0x0000000000017941 */ /* 0x000fea0003800000 */
.L_x_947:
        /* <DEDUP_REMOVED lines=13> */
.L_x_951:
        /* <DEDUP_REMOVED lines=9> */
.L_x_952:
[----:B------:R-:W-:Y:S05]  /*4530*/  BSYNC B1 ;  /* 0x0000000000017941 */ /* 0x000fea0003800000 */
.L_x_950:
        /* <DEDUP_REMOVED lines=13> */
.L_x_954:
        /* <DEDUP_REMOVED lines=9> */
.L_x_955:
[----:B------:R-:W-:Y:S05]  /*46a0*/  BSYNC B1 ;  /* 0x0000000000017941 */ /* 0x000fea0003800000 */
.L_x_953:
        /* <DEDUP_REMOVED lines=13> */
.L_x_957:
        /* <DEDUP_REMOVED lines=9> */
.L_x_958:
[----:B------:R-:W-:Y:S05]  /*4810*/  BSYNC B1 ;  /* 0x0000000000017941 */ /* 0x000fea0003800000 */
.L_x_956:
        /* <DEDUP_REMOVED lines=13> */
.L_x_960:
        /* <DEDUP_REMOVED lines=9> */
.L_x_961:
[----:B------:R-:W-:Y:S05]  /*4980*/  BSYNC B1 ;  /* 0x0000000000017941 */ /* 0x000fea0003800000 */
.L_x_959:
        /* <DEDUP_REMOVED lines=13> */
.L_x_963:
        /* <DEDUP_REMOVED lines=9> */
.L_x_964:
[----:B------:R-:W-:Y:S05]  /*4af0*/  BSYNC B1 ;  /* 0x0000000000017941 */ /* 0x000fea0003800000 */
.L_x_962:
        /* <DEDUP_REMOVED lines=13> */
.L_x_966:
        /* <DEDUP_REMOVED lines=9> */
.L_x_967:
[----:B------:R-:W-:Y:S05]  /*4c60*/  BSYNC B1 ;  /* 0x0000000000017941 */ /* 0x000fea0003800000 */
.L_x_965:
        /* <DEDUP_REMOVED lines=12> */
.L_x_968:
        /* <DEDUP_REMOVED lines=9> */
.L_x_922:
[----:B------:R-:W-:Y:S05]  /*4dc0*/  BSYNC B0 ;  /* 0x0000000000007941 */ /* 0x000fea0003800000 */
.L_x_921:
[----:B------:R-:W-:Y:S01]  /*4dd0*/  BSSY B0, `(.L_x_969) ;  /* 0x0000070000007945 */ /* 0x000fe20003800000 */
[----:B--23--:R-:W-:-:S03]  /*4de0*/  IMAD.MOV.U32 R163, RZ, RZ, RZ ;  /* 0x000000ffffa37224 */ /* 0x00cfc600078e00ff */
[----:B------:R-:W-:Y:S05]  /*4df0*/  @!P2 BRA `(.L_x_970) ;  /* 0x0000000400b4a947 */ /* 0x000fea0003800000 */
[----:B01----:R-:W0:Y:S01]  /*4e00*/  LDC R161, c[0x0][0x214] ;  /* 0x00008500ffa17b82 */ /* 0x003e220000000800 */
[----:B-----5:R-:W-:-:S04]  /*4e10*/  FADD R160, RZ, R92 ;  /* 0x0000005cffa07221 */ /* 0x020fc80000000000 */
        /* <DEDUP_REMOVED lines=107> */
.L_x_970:
[----:B------:R-:W-:Y:S05]  /*54d0*/  BSYNC B0 ;  /* 0x0000000000007941 */ /* 0x000fea0003800000 */
.L_x_969:
[----:B------:R-:W2:Y:S02]  /*54e0*/  LDC R210, c[0x0][0x214] ;  /* 0x00008500ffd27b82 */ /* 0x000ea40000000800 */
[----:B--2---:R-:W-:-:S13]  /*54f0*/  ISETP.NE.AND P3, PT, R210, 0x1, PT ;  /* 0x00000001d200780c */ /* 0x004fda0003f65270 */
[----:B------:R-:W-:Y:S05]  /*5500*/  @!P3 BRA `(.L_x_971) ;  /* 0x000000080018b947 */ /* 0x000fea0003800000 */
[----:B01----:R-:W0:Y:S01]  /*5510*/  SHFL.DOWN PT, R160, R163, 0x10, 0x1f ;  /* 0x0a001f00a3a07f89 */ /* 0x003e2200000e0000 */
[----:B------:R-:W-:Y:S01]  /*5520*/  LOP3.LUT P6, RZ, R9, 0x1f, RZ, 0xc0, !PT ;  /* 0x0000001f09ff7812 */ /* 0x000fe200078cc0ff */
[----:B------:R-:W1:Y:S01]  /*5530*/  LDC R221, c[0x0][0x210] ;  /* 0x00008400ffdd7b82 */ /* 0x000e620000000800 */
[----:B------:R-:W-:Y:S01]  /*5540*/  LOP3.LUT P0, RZ, R208, 0x1, RZ, 0xc0, !PT ;  /* 0x00000001d0ff7812 */ /* 0x000fe2000780c0ff */
[----:B------:R-:W-:Y:S10]  /*5550*/  BSSY B0, `(.L_x_972) ;  /* 0x0000027000007945 */ /* 0x000ff40003800000 */
[----:B------:R-:W2:Y:S01]  /*5560*/  @!P6 S2R R213, SR_CgaCtaId ;  /* 0x0000000000d5e919 */ /* 0x000ea20000008800 */
[----:B------:R-:W-:-:S02]  /*5570*/  @!P6 IMAD.SHL.U32 R219, R7, 0x4, RZ ;  /* 0x0000000407dbe824 */ /* 0x000fc400078e00ff */
[----:B0-----:R-:W-:-:S05]  /*5580*/  FADD R160, R160, R163 ;  /* 0x000000a3a0a07221 */ /* 0x001fca0000000000 */
[----:B------:R-:W0:Y:S02]  /*5590*/  SHFL.DOWN PT, R5, R160, 0x8, 0x1f ;  /* 0x09001f00a0057f89 */ /* 0x000e2400000e0000 */
[----:B0-----:R-:W-:Y:S01]  /*55a0*/  FADD R161, R160, R5 ;  /* 0x00000005a0a17221 */ /* 0x001fe20000000000 */
[----:B------:R-:W-:-:S04]  /*55b0*/  @!P6 MOV R160, 0x400 ;  /* 0x0000040000a0e802 */ /* 0x000fc80000000f00 */
[----:B------:R-:W0:Y:S01]  /*55c0*/  SHFL.DOWN PT, R162, R161, 0x4, 0x1f ;  /* 0x08801f00a1a27f89 */ /* 0x000e2200000e0000 */
[----:B--2---:R-:W-:Y:S01]  /*55d0*/  @!P6 LEA R163, R213, R160, 0x18 ;  /* 0x000000a0d5a3e211 */ /* 0x004fe200078ec0ff */
[----:B0-----:R-:W-:Y:S01]  /*55e0*/  FADD R162, R161, R162 ;  /* 0x000000a2a1a27221 */ /* 0x001fe20000000000 */
[----:B-1----:R-:W-:-:S04]  /*55f0*/  IMAD R161, R210, R221, RZ ;  /* 0x000000ddd2a17224 */ /* 0x002fc800078e02ff */
[----:B------:R-:W0:Y:S01]  /*5600*/  SHFL.DOWN PT, R5, R162, 0x2, 0x1f ;  /* 0x08401f00a2057f89 */ /* 0x000e2200000e0000 */
[----:B------:R-:W-:-:S03]  /*5610*/  IMAD.WIDE.U32 R160, R161, 0x4, R214 ;  /* 0x00000004a1a07825 */ /* 0x000fc600078e00d6 */
[----:B------:R-:W-:Y:S02]  /*5620*/  SEL R212, R214, R160, !P0 ;  /* 0x000000a0d6d47207 */ /* 0x000fe40004000000 */
[----:B------:R-:W-:Y:S01]  /*5630*/  SEL R213, R215, R161, !P0 ;  /* 0x000000a1d7d57207 */ /* 0x000fe20004000000 */
[----:B0-----:R-:W-:Y:S01]  /*5640*/  FADD R211, R162, R5 ;  /* 0x00000005a2d37221 */ /* 0x001fe20000000000 */
[----:B------:R-:W-:Y:S02]  /*5650*/  LOP3.LUT R5, R9, 0x1f, RZ, 0xc0, !PT ;  /* 0x0000001f09057812 */ /* 0x000fe400078ec0ff */
[----:B------:R-:W-:Y:S02]  /*5660*/  @!P6 LOP3.LUT R162, R219, 0xfffffffc, R8, 0xe2, !PT ;  /* 0xfffffffcdba2e812 */ /* 0x000fe400078ee208 */
[----:B------:R-:W0:Y:S01]  /*5670*/  SHFL.DOWN PT, R218, R211, 0x1, 0x1f ;  /* 0x08201f00d3da7f89 */ /* 0x000e2200000e0000 */
[----:B------:R-:W-:Y:S02]  /*5680*/  LOP3.LUT P4, RZ, R8, R5, RZ, 0xfc, !PT ;  /* 0x0000000508ff7212 */ /* 0x000fe4000788fcff */
[----:B------:R-:W-:-:S02]  /*5690*/  @!P6 IMAD R162, R162, 0x4, R163 ;  /* 0x00000004a2a2e824 */ /* 0x000fc400078e02a3 */
[----:B------:R-:W-:Y:S02]  /*56a0*/  IMAD.MOV.U32 R163, RZ, RZ, RZ ;  /* 0x000000ffffa37224 */ /* 0x000fe400078e00ff */
[----:B0-----:R-:W-:-:S07]  /*56b0*/  FADD R211, R211, R218 ;  /* 0x000000dad3d37221 */ /* 0x001fce0000000000 */
[C---:B------:R-:W-:Y:S01]  /*56c0*/  @!P4 LEA R218, P5, R6.reuse, R212, 0x2 ;  /* 0x000000d406dac211 */ /* 0x040fe200078a10ff */
        /* <DEDUP_REMOVED lines=15> */
.L_x_973:
[----:B------:R-:W-:Y:S05]  /*57c0*/  BSYNC B0 ;  /* 0x0000000000007941 */ /* 0x000fea0003800000 */
.L_x_972:
[----:B------:R1:W-:Y:S01]  /*57d0*/  @!P4 STG.E desc[UR6][R218.64], R163 ;  /* 0x000000a3da00c986 */ /* 0x0003e2000c101906 */
[----:B------:R-:W-:Y:S05]  /*57e0*/  @P6 BRA `(.L_x_974) ;  /* 0x0000000000546947 */ /* 0x000fea0003800000 */
[----:B0-----:R-:W-:Y:S01]  /*57f0*/  SHF.R.U32.HI R162, RZ, 0x1, R208 ;  /* 0x00000001ffa27819 */ /* 0x001fe200000116d0 */
[----:B------:R-:W-:Y:S01]  /*5800*/  IMAD.WIDE R160, R221, 0x4, R216 ;  /* 0x00000004dda07825 */ /* 0x000fe200078e02d8 */
[----:B------:R-:W-:Y:S02]  /*5810*/  LOP3.LUT P4, RZ, R208, 0x2, RZ, 0xc0, !PT ;  /* 0x00000002d0ff7812 */ /* 0x000fe4000788c0ff */
[----:B------:R-:W-:Y:S02]  /*5820*/  LOP3.LUT R162, R162, 0x1, RZ, 0xc0, !PT ;  /* 0x00000001a2a27812 */ /* 0x000fe400078ec0ff */
[----:B------:R-:W-:Y:S02]  /*5830*/  SEL R160, R216, R160, !P0 ;  /* 0x000000a0d8a07207 */ /* 0x000fe40004000000 */
[----:B------:R-:W-:Y:S02]  /*5840*/  SEL R161, R217, R161, !P0 ;  /* 0x000000a1d9a17207 */ /* 0x000fe40004000000 */
[----:B------:R-:W-:-:S02]  /*5850*/  ISETP.NE.U32.AND P0, PT, R162, 0x1, PT ;  /* 0x00000001a200780c */ /* 0x000fc40003f05070 */
[----:B-1----:R-:W-:Y:S02]  /*5860*/  MOV R163, 0xffffffff ;  /* 0xffffffff00a37802 */ /* 0x002fe40000000f00 */
[----:B------:R-:W-:Y:S02]  /*5870*/  SEL R211, R210, RZ, P0 ;  /* 0x000000ffd2d37207 */ /* 0x000fe40000000000 */
[----:B------:R-:W-:Y:S02]  /*5880*/  SEL R163, R163, 0x1, P4 ;  /* 0x00000001a3a37807 */ /* 0x000fe40002000000 */
[----:B------:R-:W-:Y:S01]  /*5890*/  ISETP.NE.AND P0, PT, R211, -0x1, PT ;  /* 0xffffffffd300780c */ /* 0x000fe20003f05270 */
[----:B------:R-:W-:Y:S06]  /*58a0*/  MEMBAR.ALL.GPU ;  /* 0x0000000000007992 */ /* 0x000fec000000a000 */
[----:B------:R-:W-:-:S00]  /*58b0*/  ERRBAR ;  /* 0x00000000000079ab */ /* 0x000fc00000000000 */
[----:B------:R-:W-:Y:S06]  /*58c0*/  CGAERRBAR ;  /* 0x00000000000075ab */ /* 0x000fec0000000000 */
[----:B------:R2:W-:Y:S01]  /*58d0*/  REDG.E.ADD.S32.STRONG.GPU desc[UR6][R160.64], R163 ;  /* 0x000000a3a000798e */ /* 0x0005e2000c10e386 */
[----:B------:R-:W-:Y:S05]  /*58e0*/  @!P0 BRA `(.L_x_974) ;  /* 0x0000000000148947 */ /* 0x000fea0003800000 */
.L_x_975:
[----:B------:R-:W3:Y:S04]  /*58f0*/  LDG.E.STRONG.GPU R162, desc[UR6][R160.64] ;  /* 0x00000006a0a27981 */ /* 0x000ee8000c1ef900 */
[----:B---3--:R-:W-:Y:S01]  /*5900*/  CCTL.IVALL ;  /* 0x00000000ff00798f */ /* 0x008fe20002000000 */
[----:B------:R-:W-:Y:S05]  /*5910*/  YIELD ;  /* 0x0000000000007946 */ /* 0x000fea0003800000 */
[----:B------:R-:W-:-:S13]  /*5920*/  ISETP.NE.AND P0, PT, R162, R211, PT ;  /* 0x000000d3a200720c */ /* 0x000fda0003f05270 */
[----:B------:R-:W-:Y:S05]  /*5930*/  @P0 BRA `(.L_x_975) ;  /* 0xfffffffc00ec0947 */ /* 0x000fea000383ffff */
.L_x_974:
[----:B------:R-:W-:Y:S01]  /*5940*/  ISETP.GE.AND P0, PT, R5, R210, PT ;  /* 0x000000d20500720c */ /* 0x000fe20003f06270 */
[----:B------:R-:W-:Y:S05]  /*5950*/  WARPSYNC.ALL ;  /* 0x0000000000007948 */ /* 0x000fea0003800000 */
[----:B------:R-:W-:Y:S01]  /*5960*/  BAR.SYNC.DEFER_BLOCKING 0x0 ;  /* 0x0000000000007b1d */ /* 0x000fe20000010000 */
[----:B0-----:R-:W-:-:S05]  /*5970*/  IMAD.MOV.U32 R211, RZ, RZ, RZ ;  /* 0x000000ffffd37224 */ /* 0x001fca00078e00ff */
[----:B------:R-:W-:Y:S04]  /*5980*/  BSSY B0, `(.L_x_976) ;  /* 0x0000031000007945 */ /* 0x000fe80003800000 */
[----:B------:R-:W-:Y:S05]  /*5990*/  @P0 BRA `(.L_x_977) ;  /* 0x0000000000bc0947 */ /* 0x000fea0003800000 */
[--C-:B--2---:R-:W-:Y:S01]  /*59a0*/  IMAD.IADD R160, R210, 0x1, -R5.reuse ;  /* 0x00000001d2a07824 */ /* 0x104fe200078e0a05 */
        /* <DEDUP_REMOVED lines=8> */
.L_x_980:
[C---:B-1----:R-:W-:Y:S02]  /*5a30*/  VIADD R219, R223.reuse, 0x20 ;  /* 0x00000020dfdb7836 */ /* 0x042fe40000000000 */
        /* <DEDUP_REMOVED lines=17> */
.L_x_979:
[----:B------:R-:W-:Y:S05]  /*5b50*/  BSYNC B1 ;  /* 0x0000000000017941 */ /* 0x000fea0003800000 */
.L_x_978:
[----:B------:R-:W-:Y:S01]  /*5b60*/  IMAD.IADD R160, R210, 0x1, -R223 ;  /* 0x00000001d2a07824 */ /* 0x000fe200078e0adf */
[----:B------:R-:W-:Y:S04]  /*5b70*/  BSSY B1, `(.L_x_981) ;  /* 0x000000c000017945 */ /* 0x000fe80003800000 */
[----:B------:R-:W-:-:S13]  /*5b80*/  ISETP.GT.AND P4, PT, R160, 0x20, PT ;  /* 0x00000020a000780c */ /* 0x000fda0003f84270 */
[----:B------:R-:W-:Y:S05]  /*5b90*/  @!P4 BRA `(.L_x_982) ;  /* 0x000000000024c947 */ /* 0x000fea0003800000 */
[C---:B------:R-:W-:Y:S02]  /*5ba0*/  VIADD R161, R223.reuse, 0x20 ;  /* 0x00000020dfa17836 */ /* 0x040fe40000000000 */
        /* <DEDUP_REMOVED lines=8> */
.L_x_982:
[----:B------:R-:W-:Y:S05]  /*5c30*/  BSYNC B1 ;  /* 0x0000000000017941 */ /* 0x000fea0003800000 */
.L_x_981:
[----:B------:R-:W-:-:S13]  /*5c40*/  ISETP.LT.OR P0, PT, R223, R210, P0 ;  /* 0x000000d2df00720c */ /* 0x000fda0000701670 */
[----:B------:R-:W-:Y:S05]  /*5c50*/  @!P0 BRA `(.L_x_977) ;  /* 0x00000000000c8947 */ /* 0x000fea0003800000 */
[----:B------:R-:W-:-:S06]  /*5c60*/  IMAD.WIDE R212, R223, 0x4, R212 ;  /* 0x00000004dfd47825 */ /* 0x000fcc00078e02d4 */
[----:B------:R-:W2:Y:S02]  /*5c70*/  LDG.E R212, desc[UR6][R212.64] ;  /* 0x00000006d4d47981 */ /* 0x000ea4000c1e1900 */
[----:B--2---:R-:W-:-:S07]  /*5c80*/  FADD R211, R211, R212 ;  /* 0x000000d4d3d37221 */ /* 0x004fce0000000000 */
.L_x_977:
[----:B------:R-:W-:Y:S05]  /*5c90*/  BSYNC B0 ;  /* 0x0000000000007941 */ /* 0x000fea0003800000 */
.L_x_976:
[----:B--2---:R-:W0:Y:S01]  /*5ca0*/  SHFL.BFLY PT, R160, R211, 0x1, 0x1f ;  /* 0x0c201f00d3a07f89 */ /* 0x004e2200000e0000 */
[----:B------:R-:W-:-:S05]  /*5cb0*/  VIADD R208, R208, 0x1 ;  /* 0x00000001d0d07836 */ /* 0x000fca0000000000 */
[----:B------:R-:W-:Y:S01]  /*5cc0*/  LOP3.LUT R208, R208, 0x3, RZ, 0xc0, !PT ;  /* 0x00000003d0d07812 */ /* 0x000fe200078ec0ff */
[----:B0-----:R-:W-:-:S05]  /*5cd0*/  FADD R160, R160, R211 ;  /* 0x000000d3a0a07221 */ /* 0x001fca0000000000 */
[----:B------:R-:W0:Y:S02]  /*5ce0*/  SHFL.BFLY PT, R161, R160, 0x2, 0x1f ;  /* 0x0c401f00a0a17f89 */ /* 0x000e2400000e0000 */
[----:B0-----:R-:W-:-:S05]  /*5cf0*/  FADD R161, R160, R161 ;  /* 0x000000a1a0a17221 */ /* 0x001fca0000000000 */
[----:B------:R-:W0:Y:S02]  /*5d00*/  SHFL.BFLY PT, R162, R161, 0x4, 0x1f ;  /* 0x0c801f00a1a27f89 */ /* 0x000e2400000e0000 */
[----:B0-----:R-:W-:-:S05]  /*5d10*/  FADD R162, R161, R162 ;  /* 0x000000a2a1a27221 */ /* 0x001fca0000000000 */
[----:B-1----:R-:W0:Y:S02]  /*5d20*/  SHFL.BFLY PT, R163, R162, 0x8, 0x1f ;  /* 0x0d001f00a2a37f89 */ /* 0x002e2400000e0000 */
[----:B0-----:R-:W-:-:S05]  /*5d30*/  FADD R163, R162, R163 ;  /* 0x000000a3a2a37221 */ /* 0x001fca0000000000 */
[----:B------:R-:W0:Y:S02]  /*5d40*/  SHFL.BFLY PT, R212, R163, 0x10, 0x1f ;  /* 0x0e001f00a3d47f89 */ /* 0x000e2400000e0000 */
[----:B0-----:R-:W-:Y:S01]  /*5d50*/  FADD R211, R163, R212 ;  /* 0x000000d4a3d37221 */ /* 0x001fe20000000000 */
[----:B------:R-:W-:Y:S06]  /*5d60*/  BRA `(.L_x_983) ;  /* 0x0000000000687947 */ /* 0x000fec0003800000 */
.L_x_971:
[----:B01----:R-:W0:Y:S01]  /*5d70*/  SHFL.DOWN PT, R160, R163, 0x10, 0x1f ;  /* 0x0a001f00a3a07f89 */ /* 0x003e2200000e0000 */
[----:B------:R-:W1:Y:S01]  /*5d80*/  S2UR UR5, SR_CgaCtaId ;  /* 0x00000000000579c3 */ /* 0x000e620000008800 */
[----:B------:R-:W-:Y:S01]  /*5d90*/  LOP3.LUT P0, RZ, R9, 0x1f, RZ, 0xc0, !PT ;  /* 0x0000001f09ff7812 */ /* 0x000fe2000780c0ff */
[----:B------:R-:W-:Y:S01]  /*5da0*/  UMOV UR4, 0x400 ;  /* 0x0000040000047882 */ /* 0x000fe20000000000 */
[----:B0-----:R-:W-:-:S11]  /*5db0*/  FADD R160, R160, R163 ;  /* 0x000000a3a0a07221 */ /* 0x001fd60000000000 */
[----:B------:R-:W-:Y:S01]  /*5dc0*/  @!P0 IMAD.SHL.U32 R163, R7, 0x4, RZ ;  /* 0x0000000407a38824 */ /* 0x000fe200078e00ff */
[----:B-1----:R-:W-:Y:S01]  /*5dd0*/  ULEA UR4, UR5, UR4, 0x18 ;  /* 0x0000000405047291 */ /* 0x002fe2000f8ec03f */
[----:B------:R-:W0:Y:S02]  /*5de0*/  SHFL.DOWN PT, R161, R160, 0x8, 0x1f ;  /* 0x09001f00a0a17f89 */ /* 0x000e2400000e0000 */
[----:B0-----:R-:W-:Y:S01]  /*5df0*/  FADD R161, R160, R161 ;  /* 0x000000a1a0a17221 */ /* 0x001fe20000000000 */
[----:B------:R-:W-:-:S04]  /*5e00*/  @!P0 LOP3.LUT R160, R163, 0xfffffffc, R8, 0xe2, !PT ;  /* 0xfffffffca3a08812 */ /* 0x000fc800078ee208 */
[----:B------:R-:W0:Y:S01]  /*5e10*/  SHFL.DOWN PT, R162, R161, 0x4, 0x1f ;  /* 0x08801f00a1a27f89 */ /* 0x000e2200000e0000 */
        /* <DEDUP_REMOVED lines=15> */
.L_x_983:
[----:B------:R-:W-:Y:S01]  /*5f10*/  BSSY B0, `(.L_x_984) ;  /* 0x0000111000007945 */ /* 0x000fe20003800000 */
[----:B------:R-:W-:Y:S01]  /*5f20*/  FMUL R211, R211, R2 ;  /* 0x00000002d3d37220 */ /* 0x000fe20000400000 */
[----:B------:R-:W-:Y:S02]  /*5f30*/  IMAD.MOV.U32 R160, RZ, RZ, RZ ;  /* 0x000000ffffa07224 */ /* 0x000fe400078e00ff */
[----:B------:R-:W-:Y:S05]  /*5f40*/  @!P2 BRA `(.L_x_985) ;  /* 0x000000100034a947 */ /* 0x000fea0003800000 */
[C---:B------:R-:W-:Y:S02]  /*5f50*/  VIADD R160, R0.reuse, 0x1 ;  /* 0x0000000100a07836 */ /* 0x040fe40000000000 */
[----:B------:R-:W-:Y:S02]  /*5f60*/  VIADD R161, R0, 0x2 ;  /* 0x0000000200a17836 */ /* 0x000fe40000000000 */
[----:B------:R-:W-:Y:S01]  /*5f70*/  IMAD R163, R210, 0x200, R0 ;  /* 0x00000200d2a37824 */ /* 0x000fe200078e0200 */
[----:B------:R-:W-:Y:S01]  /*5f80*/  ISETP.GE.AND P5, PT, R160, UR11, PT ;  /* 0x0000000ba0007c0c */ /* 0x000fe2000bfa6270 */
[--C-:B-----5:R-:W-:Y:S01]  /*5f90*/  FADD R160, R92, -R211.reuse ;  /* 0x800000d35ca07221 */ /* 0x120fe20000000000 */
[----:B------:R-:W-:Y:S01]  /*5fa0*/  ISETP.GE.AND P4, PT, R161, UR11, PT ;  /* 0x0000000ba1007c0c */ /* 0x000fe2000bf86270 */
[----:B------:R-:W-:Y:S01]  /*5fb0*/  FADD R161, R93, -R211 ;  /* 0x800000d35da17221 */ /* 0x000fe20000000000 */
[----:B------:R-:W-:Y:S02]  /*5fc0*/  VIADD R162, R0, 0x3 ;  /* 0x0000000300a27836 */ /* 0x000fe40000000000 */
[----:B------:R-:W-:-:S03]  /*5fd0*/  FFMA R160, R160, R160, RZ ;  /* 0x000000a0a0a07223 */ /* 0x000fc600000000ff */
[----:B------:R-:W-:-:S04]  /*5fe0*/  ISETP.GE.AND P0, PT, R162, UR11, PT ;  /* 0x0000000ba2007c0c */ /* 0x000fc8000bf06270 */
        /* <DEDUP_REMOVED lines=10> */
[--C-:B------:R-:W-:Y:S01]  /*6090*/  FADD R161, R88, -R211.reuse ;  /* 0x800000d358a17221 */ /* 0x100fe20000000000 */
        /* <DEDUP_REMOVED lines=237> */
[----:B------:R-:W-:Y:S02]  /*6f70*/  VIADD R161, R163, 0x3 ;  /* 0x00000003a3a17836 */ /* 0x000fe40000000000 */
[--C-:B------:R-:W-:Y:S01]  /*6f80*/  FADD R163, R32, -R211.reuse ;  /* 0x800000d320a37221 */ /* 0x100fe20000000000 */
[----:B------:R-:W-:Y:S02]  /*6f90*/  ISETP.GE.AND P4, PT, R162, UR11, PT ;  /* 0x0000000ba2007c0c */ /* 0x000fe4000bf86270 */
[----:B------:R-:W-:Y:S01]  /*6fa0*/  ISETP.GE.AND P0, PT, R161, UR11, PT ;  /* 0x0000000ba1007c0c */ /* 0x000fe2000bf06270 */
[----:B------:R-:W-:Y:S01]  /*6fb0*/  FFMA R160, R163, R163, R160 ;  /* 0x000000a3a3a07223 */ /* 0x000fe200000000a0 */
[--C-:B------:R-:W-:Y:S01]  /*6fc0*/  FADD R161, R33, -R211.reuse ;  /* 0x800000d321a17221 */ /* 0x100fe20000000000 */
[----:B------:R-:W-:-:S04]  /*6fd0*/  FADD R163, R35, -R211 ;  /* 0x800000d323a37221 */ /* 0x000fc80000000000 */
[----:B------:R-:W-:Y:S01]  /*6fe0*/  @!P5 FFMA R160, R161, R161, R160 ;  /* 0x000000a1a1a0d223 */ /* 0x000fe200000000a0 */
[----:B------:R-:W-:-:S04]  /*6ff0*/  FADD R161, R34, -R211 ;  /* 0x800000d322a17221 */ /* 0x000fc80000000000 */
[----:B------:R-:W-:-:S04]  /*7000*/  @!P4 FFMA R160, R161, R161, R160 ;  /* 0x000000a1a1a0c223 */ /* 0x000fc800000000a0 */
[----:B------:R-:W-:-:S07]  /*7010*/  @!P0 FFMA R160, R163, R163, R160 ;  /* 0x000000a3a3a08223 */ /* 0x000fce00000000a0 */
.L_x_985:
[----:B------:R-:W-:Y:S05]  /*7020*/  BSYNC B0 ;  /* 0x0000000000007941 */ /* 0x000fea0003800000 */
.L_x_984:
        /* <DEDUP_REMOVED lines=9> */
[----:B------:R-:W-:Y:S02]  /*70c0*/  @!P3 IMAD.SHL.U32 R223, R7, 0x4, RZ ;  /* 0x0000000407dfb824 */ /* 0x000fe400078e00ff */
[----:B0-----:R-:W-:-:S05]  /*70d0*/  FADD R161, R161, R160 ;  /* 0x000000a0a1a17221 */ /* 0x001fca0000000000 */
[----:B------:R-:W0:Y:S02]  /*70e0*/  SHFL.DOWN PT, R162, R161, 0x8, 0x1f ;  /* 0x09001f00a1a27f89 */ /* 0x000e2400000e0000 */
[----:B0-----:R-:W-:Y:S01]  /*70f0*/  FADD R162, R161, R162 ;  /* 0x000000a2a1a27221 */ /* 0x001fe20000000000 */
[----:B-1----:R-:W-:-:S04]  /*7100*/  IMAD R161, R210, R221, RZ ;  /* 0x000000ddd2a17224 */ /* 0x002fc800078e02ff */
[----:B------:R-:W0:Y:S01]  /*7110*/  SHFL.DOWN PT, R163, R162, 0x4, 0x1f ;  /* 0x08801f00a2a37f89 */ /* 0x000e2200000e0000 */
[----:B------:R-:W-:-:S04]  /*7120*/  IMAD.WIDE.U32 R160, R161, 0x4, R214 ;  /* 0x00000004a1a07825 */ /* 0x000fc800078e00d6 */
[----:B0-----:R-:W-:-:S05]  /*7130*/  FADD R163, R162, R163 ;  /* 0x000000a3a2a37221 */ /* 0x001fca0000000000 */
        /* <DEDUP_REMOVED lines=26> */
.L_x_988:
[----:B------:R-:W-:Y:S05]  /*72e0*/  BSYNC B0 ;  /* 0x0000000000007941 */ /* 0x000fea0003800000 */
.L_x_987:
        /* <DEDUP_REMOVED lines=18> */
.L_x_990:
[----:B------:R-:W2:Y:S04]  /*7410*/  LDG.E.STRONG.GPU R162, desc[UR6][R160.64] ;  /* 0x00000006a0a27981 */ /* 0x000ea8000c1ef900 */
[----:B--2---:R-:W-:Y:S01]  /*7420*/  CCTL.IVALL ;  /* 0x00000000ff00798f */ /* 0x004fe20002000000 */
[----:B------:R-:W-:Y:S05]  /*7430*/  YIELD ;  /* 0x0000000000007946 */ /* 0x000fea0003800000 */
[----:B------:R-:W-:-:S13]  /*7440*/  ISETP.NE.AND P0, PT, R162, R163, PT ;  /* 0x000000a3a200720c */ /* 0x000fda0003f05270 */
[----:B------:R-:W-:Y:S05]  /*7450*/  @P0 BRA `(.L_x_990) ;  /* 0xfffffffc00ec0947 */ /* 0x000fea000383ffff */
.L_x_989:
        /* <DEDUP_REMOVED lines=15> */
.L_x_995:
        /* <DEDUP_REMOVED lines=18> */
.L_x_994:
[----:B------:R-:W-:Y:S05]  /*7670*/  BSYNC B1 ;  /* 0x0000000000017941 */ /* 0x000fea0003800000 */
.L_x_993:
        /* <DEDUP_REMOVED lines=13> */
.L_x_997:
[----:B------:R-:W-:Y:S05]  /*7750*/  BSYNC B1 ;  /* 0x0000000000017941 */ /* 0x000fea0003800000 */
.L_x_996:
[----:B------:R-:W-:-:S13]  /*7760*/  ISETP.LT.OR P0, PT, R223, R210, P0 ;  /* 0x000000d2df00720c */ /* 0x000fda0000701670 */
[----:B------:R-:W-:Y:S05]  /*7770*/  @!P0 BRA `(.L_x_992) ;  /* 0x00000000000c8947 */ /* 0x000fea0003800000 */
[----:B------:R-:W-:-:S06]  /*7780*/  IMAD.WIDE R212, R223, 0x4, R212 ;  /* 0x00000004dfd47825 */ /* 0x000fcc00078e02d4 */
[----:B------:R-:W2:Y:S02]  /*7790*/  LDG.E R213, desc[UR6][R212.64] ;  /* 0x00000006d4d57981 */ /* 0x000ea4000c1e1900 */
[----:B--2---:R-:W-:-:S07]  /*77a0*/  FADD R222, R222, R213 ;  /* 0x000000d5dede7221 */ /* 0x004fce0000000000 */
.L_x_992:
[----:B------:R-:W-:Y:S05]  /*77b0*/  BSYNC B0 ;  /* 0x0000000000007941 */ /* 0x000fea0003800000 */
.L_x_991:
        /* <DEDUP_REMOVED lines=13> */
.L_x_986:
[----:B------:R-:W0:Y:S01]  /*7890*/  SHFL.DOWN PT, R161, R160, 0x10, 0x1f ;  /* 0x0a001f00a0a17f89 */ /* 0x000e2200000e0000 */
[----:B------:R-:W1:Y:S01]  /*78a0*/  S2UR UR5, SR_CgaCtaId ;  /* 0x00000000000579c3 */ /* 0x000e620000008800 */
[----:B------:R-:W-:Y:S01]  /*78b0*/  ISETP.NE.AND P0, PT, R5, RZ, PT ;  /* 0x000000ff0500720c */ /* 0x000fe20003f05270 */
[----:B------:R-:W-:-:S12]  /*78c0*/  UMOV UR4, 0x400 ;  /* 0x0000040000047882 */ /* 0x000fd80000000000 */
[----:B------:R-:W-:Y:S01]  /*78d0*/  @!P0 SHF.L.U32 R219, R7, 0x2, RZ ;  /* 0x0000000207db8819 */ /* 0x000fe200000006ff */
[----:B0-----:R-:W-:Y:S01]  /*78e0*/  FADD R161, R161, R160 ;  /* 0x000000a0a1a17221 */ /* 0x001fe20000000000 */
[----:B-1----:R-:W-:Y:S02]  /*78f0*/  ULEA UR4, UR5, UR4, 0x18 ;  /* 0x0000000405047291 */ /* 0x002fe4000f8ec03f */
[----:B------:R-:W-:Y:S02]  /*7900*/  @!P0 LOP3.LUT R160, R219, 0xfffffffc, R8, 0xe2, !PT ;  /* 0xfffffffcdba08812 */ /* 0x000fe400078ee208 */
[----:B------:R-:W0:Y:S02]  /*7910*/  SHFL.DOWN PT, R162, R161, 0x8, 0x1f ;  /* 0x09001f00a1a27f89 */ /* 0x000e2400000e0000 */
        /* <DEDUP_REMOVED lines=17> */
.L_x_998:
        /* <DEDUP_REMOVED lines=17> */
[----:B------:R-:W1:Y:S01]  /*7b40*/  LDC.64 R218, c[0x0][0x258] ;  /* 0x00009600ffda7b82 */ /* 0x000e620000000a00 */
[--C-:B------:R-:W-:Y:S02]  /*7b50*/  IMAD R221, R213, UR11, R0.reuse ;  /* 0x0000000bd5dd7c24 */ /* 0x100fe4000f8e0200 */
[--C-:B0----5:R-:W-:Y:S01]  /*7b60*/  FADD R161, R92, -R211.reuse ;  /* 0x800000d35ca17221 */ /* 0x121fe20000000000 */
[--C-:B------:R-:W-:Y:S01]  /*7b70*/  FADD R163, R93, -R211.reuse ;  /* 0x800000d35da37221 */ /* 0x100fe20000000000 */
[--C-:B------:R-:W-:Y:S01]  /*7b80*/  FADD R223, R94, -R211.reuse ;  /* 0x800000d35edf7221 */ /* 0x100fe20000000000 */
[----:B------:R-:W-:Y:S01]  /*7b90*/  FADD R225, R95, -R211 ;  /* 0x800000d35fe17221 */ /* 0x000fe20000000000 */
[-C--:B------:R-:W-:Y:S01]  /*7ba0*/  FMUL R160, R161, R212.reuse ;  /* 0x000000d4a1a07220 */ /* 0x080fe20000400000 */
[-C--:B------:R-:W-:Y:S01]  /*7bb0*/  FMUL R161, R163, R212.reuse ;  /* 0x000000d4a3a17220 */ /* 0x080fe20000400000 */
[----:B------:R-:W-:Y:S01]  /*7bc0*/  IADD3 R226, -R0, UR11, RZ ;  /* 0x0000000b00e27c10 */ /* 0x000fe2000fffe1ff */
[-C--:B------:R-:W-:Y:S01]  /*7bd0*/  FMUL R162, R223, R212.reuse ;  /* 0x000000d4dfa27220 */ /* 0x080fe20000400000 */
[----:B------:R-:W-:Y:S01]  /*7be0*/  FMUL R163, R225, R212 ;  /* 0x000000d4e1a37220 */ /* 0x000fe20000400000 */
[----:B------:R-:W-:-:S02]  /*7bf0*/  IMAD R222, R210, 0x200, R0 ;  /* 0x00000200d2de7824 */ /* 0x000fc400078e0200 */
[----:B------:R-:W-:Y:S01]  /*7c00*/  FFMA R160, R13, R160, R156 ;  /* 0x000000a00da07223 */ /* 0x000fe2000000009c */
[----:B------:R-:W-:Y:S01]  /*7c10*/  FFMA R161, R12, R161, R157 ;  /* 0x000000a10ca17223 */ /* 0x000fe2000000009d */
[----:B------:R-:W-:Y:S01]  /*7c20*/  FFMA R162, R15, R162, R158 ;  /* 0x000000a20fa27223 */ /* 0x000fe2000000009e */
[----:B------:R-:W-:Y:S01]  /*7c30*/  FFMA R163, R14, R163, R159 ;  /* 0x000000a30ea37223 */ /* 0x000fe2000000009f */
[----:B-1----:R-:W-:-:S03]  /*7c40*/  IMAD.WIDE R220, R221, 0x4, R218 ;  /* 0x00000004dddc7825 */ /* 0x002fc600078e02da */
[----:B------:R-:W-:-:S04]  /*7c50*/  LOP3.LUT P0, RZ, R220, 0xf, RZ, 0xc0, !PT ;  /* 0x0000000fdcff7812 */ /* 0x000fc8000780c0ff */
[----:B------:R-:W-:Y:S01]  /*7c60*/  ISETP.LT.U32.OR P0, PT, R226, 0x4, P0 ;  /* 0x00000004e200780c */ /* 0x000fe20000701470 */
[----:B------:R-:W-:-:S12]  /*7c70*/  @!P1 BRA `(.L_x_1001) ;  /* 0x0000000000489947 */ /* 0x000fd80003800000 */
[C---:B------:R-:W-:Y:S01]  /*7c80*/  VIADD R223, R0.reuse, 0x1 ;  /* 0x0000000100df7836 */ /* 0x040fe20000000000 */
[----:B------:R-:W-:Y:S01]  /*7c90*/  FMNMX R11, R11, |R160|, !PT ;  /* 0x400000a00b0b7209 */ /* 0x000fe20007800000 */
[----:B------:R-:W-:-:S03]  /*7ca0*/  VIADD R224, R0, 0x2 ;  /* 0x0000000200e07836 */ /* 0x000fc60000000000 */
[----:B------:R-:W-:Y:S01]  /*7cb0*/  ISETP.GE.AND P4, PT, R223, UR11, PT ;  /* 0x0000000bdf007c0c */ /* 0x000fe2000bf86270 */
[----:B------:R-:W-:Y:S01]  /*7cc0*/  VIADD R223, R0, 0x3 ;  /* 0x0000000300df7836 */ /* 0x000fe20000000000 */
[----:B------:R-:W-:Y:S02]  /*7cd0*/  ISETP.GE.AND P3, PT, R224, UR11, PT ;  /* 0x0000000be0007c0c */ /* 0x000fe4000bf66270 */
[----:B------:R-:W-:Y:S02]  /*7ce0*/  ISETP.NE.AND P5, PT, RZ, UR8, !P4 ;  /* 0x00000008ff007c0c */ /* 0x000fe4000e7a5270 */
[----:B------:R-:W-:Y:S02]  /*7cf0*/  ISETP.NE.AND P6, PT, RZ, UR8, !P3 ;  /* 0x00000008ff007c0c */ /* 0x000fe4000dfc5270 */
[----:B------:R-:W-:-:S05]  /*7d00*/  ISETP.GE.AND P2, PT, R223, UR11, PT ;  /* 0x0000000bdf007c0c */ /* 0x000fca000bf46270 */
[----:B------:R-:W-:-:S04]  /*7d10*/  @!P4 FMNMX R11, R11, |R161|, !PT ;  /* 0x400000a10b0bc209 */ /* 0x000fc80007800000 */
[-C--:B------:R-:W-:Y:S01]  /*7d20*/  @!P3 FMNMX R11, R11, |R162|.reuse, !PT ;  /* 0x400000a20b0bb209 */ /* 0x080fe20007800000 */
[C---:B------:R-:W-:Y:S01]  /*7d30*/  @P5 FMUL R161, R10.reuse, R161 ;  /* 0x000000a10aa15220 */ /* 0x040fe20000400000 */
[----:B------:R-:W-:Y:S01]  /*7d40*/  @P6 FMUL R162, R10, R162 ;  /* 0x000000a20aa26220 */ /* 0x000fe20000400000 */
[----:B------:R-:W-:Y:S02]  /*7d50*/  ISETP.NE.AND P5, PT, RZ, UR8, !P2 ;  /* 0x00000008ff007c0c */ /* 0x000fe4000d7a5270 */
[----:B------:R-:W-:Y:S02]  /*7d60*/  ISETP.NE.AND P6, PT, RZ, UR8, PT ;  /* 0x00000008ff007c0c */ /* 0x000fe4000bfc5270 */
[----:B------:R-:W-:-:S09]  /*7d70*/  @!P2 FMNMX R11, R11, |R163|, !PT ;  /* 0x400000a30b0ba209 */ /* 0x000fd20007800000 */
[C---:B------:R-:W-:Y:S02]  /*7d80*/  @P5 FMUL R163, R10.reuse, R163 ;  /* 0x000000a30aa35220 */ /* 0x040fe40000400000 */
[----:B------:R-:W-:-:S07]  /*7d90*/  @P6 FMUL R160, R10, R160 ;  /* 0x000000a00aa06220 */ /* 0x000fce0000400000 */
.L_x_1001:
[----:B------:R0:W-:Y:S01]  /*7da0*/  @!P0 STG.E.128 desc[UR6][R220.64], R160 ;  /* 0x000000a0dc008986 */ /* 0x0001e2000c101d06 */
[----:B------:R-:W-:Y:S01]  /*7db0*/  BSSY B1, `(.L_x_1002) ;  /* 0x000000b000017945 */ /* 0x000fe20003800000 */
[----:B------:R-:W-:-:S03]  /*7dc0*/  ISETP.GE.AND P5, PT, R222, UR11, PT ;  /* 0x0000000bde007c0c */ /* 0x000fc6000bfa6270 */
[----:B------:R-:W-:Y:S10]  /*7dd0*/  @!P0 BRA `(.L_x_1003) ;  /* 0x0000000000208947 */ /* 0x000ff40003800000 */
[C---:B------:R-:W-:Y:S02]  /*7de0*/  ISETP.NE.AND P2, PT, R226.reuse, RZ, PT ;  /* 0x000000ffe200720c */ /* 0x040fe40003f45270 */
[C---:B------:R-:W-:Y:S02]  /*7df0*/  ISETP.GE.U32.AND P3, PT, R226.reuse, 0x2, PT ;  /* 0x00000002e200780c */ /* 0x040fe40003f66070 */
[C---:B------:R-:W-:Y:S02]  /*7e00*/  ISETP.GE.U32.AND P4, PT, R226.reuse, 0x3, PT ;  /* 0x00000003e200780c */ /* 0x040fe40003f86070 */
[----:B------:R-:W-:-:S07]  /*7e10*/  ISETP.GE.U32.AND P0, PT, R226, 0x4, PT ;  /* 0x00000004e200780c */ /* 0x000fce0003f06070 */
[----:B------:R1:W-:Y:S04]  /*7e20*/  @P2 STG.E desc[UR6][R220.64], R160 ;  /* 0x000000a0dc002986 */ /* 0x0003e8000c101906 */
[----:B------:R1:W-:Y:S04]  /*7e30*/  @P3 STG.E desc[UR6][R220.64+0x4], R161 ;  /* 0x000004a1dc003986 */ /* 0x0003e8000c101906 */
[----:B------:R1:W-:Y:S04]  /*7e40*/  @P4 STG.E desc[UR6][R220.64+0x8], R162 ;  /* 0x000008a2dc004986 */ /* 0x0003e8000c101906 */
[----:B------:R1:W-:Y:S02]  /*7e50*/  @P0 STG.E desc[UR6][R220.64+0xc], R163 ;  /* 0x00000ca3dc000986 */ /* 0x0003e4000c101906 */
.L_x_1003:
[----:B------:R-:W-:Y:S05]  /*7e60*/  BSYNC B1 ;  /* 0x0000000000017941 */ /* 0x000fea0003800000 */
.L_x_1002:
[----:B------:R-:W-:Y:S05]  /*7e70*/  @P5 BRA `(.L_x_1000) ;  /* 0x0000002c00f85947 */ /* 0x000fea0003800000 */
[----:B01----:R-:W-:Y:S02]  /*7e80*/  IMAD R221, R213, UR11, R222 ;  /* 0x0000000bd5dd7c24 */ /* 0x003fe4000f8e02de */
[--C-:B------:R-:W-:Y:S01]  /*7e90*/  FADD R161, R88, -R211.reuse ;  /* 0x800000d358a17221 */ /* 0x100fe20000000000 */
[--C-:B------:R-:W-:Y:S01]  /*7ea0*/  FADD R163, R89, -R211.reuse ;  /* 0x800000d359a37221 */ /* 0x100fe20000000000 */
[----:B------:R-:W-:Y:S01]  /*7eb0*/  FADD R225, R90, -R211 ;  /* 0x800000d35ae17221 */ /* 0x000fe20000000000 */
[----:B------:R-:W-:-:S04]  /*7ec0*/  IMAD.WIDE R220, R221, 0x4, R218 ;  /* 0x00000004dddc7825 */ /* 0x000fc800078e02da */
[----:B------:R-:W-:Y:S01]  /*7ed0*/  FADD R227, R91, -R211 ;  /* 0x800000d35be37221 */ /* 0x000fe20000000000 */
[-C--:B------:R-:W-:Y:S01]  /*7ee0*/  FMUL R160, R161, R212.reuse ;  /* 0x000000d4a1a07220 */ /* 0x080fe20000400000 */
[-C--:B------:R-:W-:Y:S01]  /*7ef0*/  FMUL R161, R163, R212.reuse ;  /* 0x000000d4a3a17220 */ /* 0x080fe20000400000 */
[----:B------:R-:W-:Y:S01]  /*7f00*/  IADD3 R226, -R222, UR11, RZ ;  /* 0x0000000bdee27c10 */ /* 0x000fe2000fffe1ff */
[-C--:B------:R-:W-:Y:S01]  /*7f10*/  FMUL R162, R225, R212.reuse ;  /* 0x000000d4e1a27220 */ /* 0x080fe20000400000 */
[----:B------:R-:W-:Y:S01]  /*7f20*/  LOP3.LUT P0, RZ, R220, 0xf, RZ, 0xc0, !PT ;  /* 0x0000000fdcff7812 */ /* 0x000fe2000780c0ff */
[----:B------:R-:W-:Y:S01]  /*7f30*/  FMUL R163, R227, R212 ;  /* 0x000000d4e3a37220 */ /* 0x000fe20000400000 */
[----:B------:R-:W-:Y:S02]  /*7f40*/  IMAD R223, R210, 0x200, R222 ;  /* 0x00000200d2df7824 */ /* 0x000fe400078e02de */
[----:B------:R-:W-:Y:S01]  /*7f50*/  FFMA R160, R17, R160, R152 ;  /* 0x000000a011a07223 */ /* 0x000fe20000000098 */
[----:B------:R-:W-:Y:S01]  /*7f60*/  ISETP.LT.U32.OR P0, PT, R226, 0x4, P0 ;  /* 0x00000004e200780c */ /* 0x000fe20000701470 */
[----:B------:R-:W-:Y:S01]  /*7f70*/  FFMA R161, R16, R161, R153 ;  /* 0x000000a110a17223 */ /* 0x000fe20000000099 */
[----:B------:R-:W-:Y:S01]  /*7f80*/  FFMA R162, R19, R162, R154 ;  /* 0x000000a213a27223 */ /* 0x000fe2000000009a */
[----:B------:R-:W-:Y:S01]  /*7f90*/  FFMA R163, R18, R163, R155 ;  /* 0x000000a312a37223 */ /* 0x000fe2000000009b */
[----:B------:R-:W-:Y:S09]  /*7fa0*/  @!P1 BRA `(.L_x_1004) ;  /* 0x0000000000489947 */ /* 0x000ff20003800000 */
[C---:B------:R-:W-:Y:S01]  /*7fb0*/  VIADD R224, R222.reuse, 0x1 ;  /* 0x00000001dee07836 */ /* 0x040fe20000000000 */
[----:B------:R-:W-:Y:S01]  /*7fc0*/  FMNMX R11, R11, |R160|, !PT ;  /* 0x400000a00b0b7209 */ /* 0x000fe20007800000 */
[C---:B------:R-:W-:Y:S02]  /*7fd0*/  VIADD R225, R222.reuse, 0x2 ;  /* 0x00000002dee17836 */ /* 0x040fe40000000000 */
[----:B------:R-:W-:Y:S01]  /*7fe0*/  VIADD R222, R222, 0x3 ;  /* 0x00000003dede7836 */ /* 0x000fe20000000000 */
[----:B------:R-:W-:Y:S02]  /*7ff0*/  ISETP.GE.AND P4, PT, R224, UR11, PT ;  /* 0x0000000be0007c0c */ /* 0x000fe4000bf86270 */
[----:B------:R-:W-:Y:S02]  /*8000*/  ISETP.GE.AND P3, PT, R225, UR11, PT ;  /* 0x0000000be1007c0c */ /* 0x000fe4000bf66270 */
[----:B------:R-:W-:Y:S02]  /*8010*/  ISETP.NE.AND P5, PT, RZ, UR8, !P4 ;  /* 0x00000008ff007c0c */ /* 0x000fe4000e7a5270 */
[----:B------:R-:W-:-:S02]  /*8020*/  ISETP.NE.AND P6, PT, RZ, UR8, !P3 ;  /* 0x00000008ff007c0c */ /* 0x000fc4000dfc5270 */
        /* <DEDUP_REMOVED lines=10> */
.L_x_1004:
        /* <DEDUP_REMOVED lines=12> */
.L_x_1006:
[----:B------:R-:W-:Y:S05]  /*8190*/  BSYNC B1 ;  /* 0x0000000000017941 */ /* 0x000fea0003800000 */
.L_x_1005:
        /* <DEDUP_REMOVED lines=20> */
[----:B------:R-:W-:Y:S01]  /*82e0*/  VIADD R224, R223, 0x1 ;  /* 0x00000001dfe07836 */ /* 0x000fe20000000000 */
        /* <DEDUP_REMOVED lines=17> */
.L_x_1007:
        /* <DEDUP_REMOVED lines=12> */
.L_x_1009:
[----:B------:R-:W-:Y:S05]  /*84c0*/  BSYNC B1 ;  /* 0x0000000000017941 */ /* 0x000fea0003800000 */
.L_x_1008:
[----:B------:R-:W-:Y:S05]  /*84d0*/  @P5 BRA `(.L_x_1000) ;  /* 0x0000002800605947 */ /* 0x000fea0003800000 */
[--C-:B01----:R-:W-:Y:S01]  /*84e0*/  FADD R161, R80, -R211.reuse ;  /* 0x800000d350a17221 */ /* 0x103fe20000000000 */
        /* <DEDUP_REMOVED lines=8> */
[----:B------:R-:W-:Y:S01]  /*8570*/  IMAD R221, R213, UR11, R222 ;  /* 0x0000000bd5dd7c24 */ /* 0x000fe2000f8e02de */
[----:B------:R-:W-:Y:S01]  /*8580*/  ISETP.GE.U32.AND P0, PT, R224, 0x4, PT ;  /* 0x00000004e000780c */ /* 0x000fe20003f06070 */
[----:B------:R-:W-:Y:S01]  /*8590*/  FFMA R160, R25, R160, R144 ;  /* 0x000000a019a07223 */ /* 0x000fe20000000090 */
[----:B------:R-:W-:Y:S01]  /*85a0*/  FFMA R161, R24, R161, R145 ;  /* 0x000000a118a17223 */ /* 0x000fe20000000091 */
[----:B------:R-:W-:Y:S01]  /*85b0*/  FFMA R162, R27, R162, R146 ;  /* 0x000000a21ba27223 */ /* 0x000fe20000000092 */
[----:B------:R-:W-:Y:S01]  /*85c0*/  FFMA R163, R26, R163, R147 ;  /* 0x000000a31aa37223 */ /* 0x000fe20000000093 */
[----:B------:R-:W-:Y:S08]  /*85d0*/  @!P1 BRA `(.L_x_1010) ;  /* 0x0000000000489947 */ /* 0x000ff00003800000 */
        /* <DEDUP_REMOVED lines=18> */
.L_x_1010:
[----:B------:R-:W-:Y:S04]  /*8700*/  BSSY B1, `(.L_x_1011) ;  /* 0x0000010000017945 */ /* 0x000fe80003800000 */
[----:B------:R-:W-:Y:S01]  /*8710*/  BSSY B2, `(.L_x_1012) ;  /* 0x0000007000027945 */ /* 0x000fe20003800000 */
[----:B------:R-:W-:-:S03]  /*8720*/  IMAD.WIDE R220, R221, 0x4, R218 ;  /* 0x00000004dddc7825 */ /* 0x000fc600078e02da */
[----:B------:R-:W-:Y:S05]  /*8730*/  @!P0 BRA `(.L_x_1013) ;  /* 0x0000000000108947 */ /* 0x000fea0003800000 */
[----:B------:R-:W-:-:S13]  /*8740*/  LOP3.LUT P2, RZ, R220, 0xf, RZ, 0xc0, !PT ;  /* 0x0000000fdcff7812 */ /* 0x000fda000784c0ff */
[----:B------:R0:W-:Y:S01]  /*8750*/  @!P2 STG.E.128 desc[UR6][R220.64], R160 ;  /* 0x000000a0dc00a986 */ /* 0x0001e2000c101d06 */
[----:B------:R-:W-:Y:S05]  /*8760*/  @!P2 BREAK B2 ;  /* 0x000000000002a942 */ /* 0x000fea0003800000 */
[----:B------:R-:W-:Y:S05]  /*8770*/  @!P2 BRA `(.L_x_1014) ;  /* 0x000000000020a947 */ /* 0x000fea0003800000 */
.L_x_1013:
[----:B------:R-:W-:Y:S05]  /*8780*/  BSYNC B2 ;  /* 0x0000000000027941 */ /* 0x000fea0003800000 */
.L_x_1012:
[C---:B------:R-:W-:Y:S01]  /*8790*/  ISETP.NE.AND P2, PT, R224.reuse, RZ, PT ;  /* 0x000000ffe000720c */ /* 0x040fe20003f45270 */
[----:B------:R1:W-:Y:S01]  /*87a0*/  @P0 STG.E desc[UR6][R220.64+0xc], R163 ;  /* 0x00000ca3dc000986 */ /* 0x0003e2000c101906 */
[C---:B------:R-:W-:Y:S02]  /*87b0*/  ISETP.GE.U32.AND P3, PT, R224.reuse, 0x2, PT ;  /* 0x00000002e000780c */ /* 0x040fe40003f66070 */
[----:B------:R-:W-:-:S09]  /*87c0*/  ISETP.GE.U32.AND P4, PT, R224, 0x3, PT ;  /* 0x00000003e000780c */ /* 0x000fd20003f86070 */
[----:B------:R1:W-:Y:S04]  /*87d0*/  @P2 STG.E desc[UR6][R220.64], R160 ;  /* 0x000000a0dc002986 */ /* 0x0003e8000c101906 */
[----:B------:R1:W-:Y:S04]  /*87e0*/  @P3 STG.E desc[UR6][R220.64+0x4], R161 ;  /* 0x000004a1dc003986 */ /* 0x0003e8000c101906 */
[----:B------:R1:W-:Y:S02]  /*87f0*/  @P4 STG.E desc[UR6][R220.64+0x8], R162 ;  /* 0x000008a2dc004986 */ /* 0x0003e4000c101906 */
.L_x_1014:
[----:B------:R-:W-:Y:S05]  /*8800*/  BSYNC B1 ;  /* 0x0000000000017941 */ /* 0x000fea0003800000 */
.L_x_1011:
[----:B------:R-:W-:-:S05]  /*8810*/  IMAD R222, R210, 0x200, R222 ;  /* 0x00000200d2de7824 */ /* 0x000fca00078e02de */
[----:B------:R-:W-:-:S13]  /*8820*/  ISETP.GE.AND P0, PT, R222, UR11, PT ;  /* 0x0000000bde007c0c */ /* 0x000fda000bf06270 */
        /* <DEDUP_REMOVED lines=35> */
.L_x_1015:
        /* <DEDUP_REMOVED lines=8> */
.L_x_1018:
[----:B------:R-:W-:Y:S05]  /*8ae0*/  BSYNC B2 ;  /* 0x0000000000027941 */ /* 0x000fea0003800000 */
.L_x_1017:
[C---:B------:R-:W-:Y:S01]  /*8af0*/  ISETP.NE.AND P2, PT, R224.reuse, RZ, PT ;  /* 0x000000ffe000720c */ /* 0x040fe20003f45270 */
[----:B------:R1:W-:Y:S01]  /*8b00*/  @P0 STG.E desc[UR6][R220.64+0xc], R163 ;  /* 0x00000ca3dc000986 */ /* 0x0003e2000c101906 */
[C---:B------:R-:W-:Y:S02]  /*8b10*/  ISETP.GE.U32.AND P3, PT, R224.reuse, 0x2, PT ;  /* 0x00000002e000780c */ /* 0x040fe40003f66070 */
[----:B------:R-:W-:-:S09]  /*8b20*/  ISETP.GE.U32.AND P4, PT, R224, 0x3, PT ;  /* 0x00000003e000780c */ /* 0x000fd20003f86070 */
[----:B------:R1:W-:Y:S04]  /*8b30*/  @P2 STG.E desc[UR6][R220.64], R160 ;  /* 0x000000a0dc002986 */ /* 0x0003e8000c101906 */
[----:B------:R1:W-:Y:S04]  /*8b40*/  @P3 STG.E desc[UR6][R220.64+0x4], R161 ;  /* 0x000004a1dc003986 */ /* 0x0003e8000c101906 */
[----:B------:R1:W-:Y:S02]  /*8b50*/  @P4 STG.E desc[UR6][R220.64+0x8], R162 ;  /* 0x000008a2dc004986 */ /* 0x0003e4000c101906 */
.L_x_1019:
[----:B------:R-:W-:Y:S05]  /*8b60*/  BSYNC B1 ;  /* 0x0000000000017941 */ /* 0x000fea0003800000 */
.L_x_1016:
[----:B------:R-:W-:-:S05]  /*8b70*/  IMAD R223, R210, 0x200, R222 ;  /* 0x00000200d2df7824 */ /* 0x000fca00078e02de */
[----:B------:R-:W-:-:S13]  /*8b80*/  ISETP.GE.AND P0, PT, R223, UR11, PT ;  /* 0x0000000bdf007c0c */ /* 0x000fda000bf06270 */
        /* <DEDUP_REMOVED lines=20> */
[C---:B------:R-:W-:Y:S01]  /*8cd0*/  IADD3 R224, R223.reuse, 0x1, RZ ;  /* 0x00000001dfe07810 */ /* 0x040fe20007ffe0ff */
[----:B------:R-:W-:Y:S01]  /*8ce0*/  VIADD R225, R223, 0x2 ;  /* 0x00000002dfe17836 */ /* 0x000fe20000000000 */
[----:B------:R-:W-:Y:S01]  /*8cf0*/  FMNMX R11, R11, |R160|, !PT ;  /* 0x400000a00b0b7209 */ /* 0x000fe20007800000 */
        /* <DEDUP_REMOVED lines=15> */
.L_x_1020:
        /* <DEDUP_REMOVED lines=12> */
.L_x_1022:
[----:B------:R-:W-:Y:S05]  /*8eb0*/  BSYNC B1 ;  /* 0x0000000000017941 */ /* 0x000fea0003800000 */
.L_x_1021:
        /* <DEDUP_REMOVED lines=38> */
.L_x_1023:
        /* <DEDUP_REMOVED lines=12> */
.L_x_1025:
[----:B------:R-:W-:Y:S05]  /*91e0*/  BSYNC B1 ;  /* 0x0000000000017941 */ /* 0x000fea0003800000 */
.L_x_1024:
        /* <DEDUP_REMOVED lines=38> */
.L_x_1026:
        /* <DEDUP_REMOVED lines=12> */
.L_x_1028:
[----:B------:R-:W-:Y:S05]  /*9510*/  BSYNC B1 ;  /* 0x0000000000017941 */ /* 0x000fea0003800000 */
.L_x_1027:
        /* <DEDUP_REMOVED lines=38> */
.L_x_1029:
        /* <DEDUP_REMOVED lines=12> */
.L_x_1031:
[----:B------:R-:W-:Y:S05]  /*9840*/  BSYNC B1 ;  /* 0x0000000000017941 */ /* 0x000fea0003800000 */
.L_x_1030:
        /* <DEDUP_REMOVED lines=38> */
.L_x_1032:
        /* <DEDUP_REMOVED lines=12> */
.L_x_1034:
[----:B------:R-:W-:Y:S05]  /*9b70*/  BSYNC B1 ;  /* 0x0000000000017941 */ /* 0x000fea0003800000 */
.L_x_1033:
        /* <DEDUP_REMOVED lines=38> */
.L_x_1035:
        /* <DEDUP_REMOVED lines=12> */
.L_x_1037:
[----:B------:R-:W-:Y:S05]  /*9ea0*/  BSYNC B1 ;  /* 0x0000000000017941 */ /* 0x000fea0003800000 */
.L_x_1036:
        /* <DEDUP_REMOVED lines=13> */
[----:B------:R-:W-:Y:S01]  /*9f80*/  LEA R222, R210, R223, 0x9 ;  /* 0x000000dfd2de7211 */ /* 0x000fe200078e48ff */
        /* <DEDUP_REMOVED lines=24> */
.L_x_1038:
        /* <DEDUP_REMOVED lines=12> */
.L_x_1040:
[----:B------:R-:W-:Y:S05]  /*a1d0*/  BSYNC B1 ;  /* 0x0000000000017941 */ /* 0x000fea0003800000 */
.L_x_1039:
        /* <DEDUP_REMOVED lines=38> */
.L_x_1041:
        /* <DEDUP_REMOVED lines=12> */
.L_x_1043:
[----:B------:R-:W-:Y:S05]  /*a500*/  BSYNC B1 ;  /* 0x0000000000017941 */ /* 0x000fea0003800000 */
.L_x_1042:
        /* <DEDUP_REMOVED lines=38> */
.L_x_1044:
        /* <DEDUP_REMOVED lines=12> */
.L_x_1046:
[----:B------:R-:W-:Y:S05]  /*a830*/  BSYNC B1 ;  /* 0x0000000000017941 */ /* 0x000fea0003800000 */
.L_x_1045:
        /* <DEDUP_REMOVED lines=38> */
.L_x_1047:
        /* <DEDUP_REMOVED lines=12> */
.L_x_1049:
[----:B------:R-:W-:Y:S05]  /*ab60*/  BSYNC B1 ;  /* 0x0000000000017941 */ /* 0x000fea0003800000 */
.L_x_1048:
[----:B------:R-:W-:Y:S05]  /*ab70*/  @P5 BRA `(.L_x_1000) ;  /* 0x0000000000b85947 */ /* 0x000fea0003800000 */
[----:B------:R-:W-:Y:S02]  /*ab80*/  IMAD R213, R213, UR11, R210 ;  /* 0x0000000bd5d57c24 */ /* 0x000fe4000f8e02d2 */
[--C-:B01----:R-:W-:Y:S01]  /*ab90*/  FADD R163, R35, -R211.reuse ;  /* 0x800000d323a37221 */ /* 0x103fe20000000000 */
[----:B------:R-:W-:Y:S01]  /*aba0*/  FADD R161, R32, -R211 ;  /* 0x800000d320a17221 */ /* 0x000fe20000000000 */
[----:B------:R-:W-:Y:S01]  /*abb0*/  IADD3 R220, -R210, UR11, RZ ;  /* 0x0000000bd2dc7c10 */ /* 0x000fe2000fffe1ff */
[----:B------:R-:W-:-:S04]  /*abc0*/  IMAD.WIDE R218, R213, 0x4, R218 ;  /* 0x00000004d5da7825 */ /* 0x000fc800078e02da */
[--C-:B------:R-:W-:Y:S01]  /*abd0*/  FADD R213, R33, -R211.reuse ;  /* 0x800000d321d57221 */ /* 0x100fe20000000000 */
[----:B------:R-:W-:Y:S01]  /*abe0*/  FADD R211, R34, -R211 ;  /* 0x800000d322d37221 */ /* 0x000fe20000000000 */
[-C--:B------:R-:W-:Y:S01]  /*abf0*/  FMUL R160, R161, R212.reuse ;  /* 0x000000d4a1a07220 */ /* 0x080fe20000400000 */
[-C--:B------:R-:W-:Y:S01]  /*ac00*/  FMUL R163, R163, R212.reuse ;  /* 0x000000d4a3a37220 */ /* 0x080fe20000400000 */
[----:B------:R-:W-:Y:S01]  /*ac10*/  LOP3.LUT P0, RZ, R218, 0xf, RZ, 0xc0, !PT ;  /* 0x0000000fdaff7812 */ /* 0x000fe2000780c0ff */
[-C--:B------:R-:W-:Y:S01]  /*ac20*/  FMUL R161, R213, R212.reuse ;  /* 0x000000d4d5a17220 */ /* 0x080fe20000400000 */
[----:B------:R-:W-:Y:S01]  /*ac30*/  FMUL R162, R211, R212 ;  /* 0x000000d4d3a27220 */ /* 0x000fe20000400000 */
        /* <DEDUP_REMOVED lines=24> */
.L_x_1050:
[----:B------:R2:W-:Y:S01]  /*adc0*/  @!P0 STG.E.128 desc[UR6][R218.64], R160 ;  /* 0x000000a0da008986 */ /* 0x0005e2000c101d06 */
[----:B------:R-:W-:Y:S05]  /*add0*/  @!P0 BRA `(.L_x_1000) ;  /* 0x0000000000208947 */ /* 0x000fea0003800000 */
        /* <DEDUP_REMOVED lines=8> */
.L_x_1000:
[----:B------:R-:W-:Y:S05]  /*ae60*/  BSYNC B0 ;  /* 0x0000000000007941 */ /* 0x000fea0003800000 */
.L_x_999:
[----:B------:R-:W-:Y:S05]  /*ae70*/  WARPSYNC.ALL ;  /* 0x0000000000007948 */ /* 0x000fea0003800000 */
[----:B0123--:R-:W0:Y:S02]  /*ae80*/  LDC R161, c[0x0][0x210] ;  /* 0x00008400ffa17b82 */ /* 0x00fe240000000800 */
[----:B0-----:R-:W-:-:S05]  /*ae90*/  IMAD.IADD R4, R4, 0x1, R161 ;  /* 0x0000000104047824 */ /* 0x001fca00078e02a1 */
[----:B------:R-:W-:-:S13]  /*aea0*/  ISETP.GE.AND P0, PT, R4, UR10, PT ;  /* 0x0000000a04007c0c */ /* 0x000fda000bf06270 */
[----:B------:R-:W-:Y:S05]  /*aeb0*/  @!P0 BRA `(.L_x_1051) ;  /* 0xffffff8400f48947 */ /* 0x000fea000383ffff */
.L_x_920:
[----:B------:R-:W-:Y:S02]  /*aec0*/  ULDC.64 UR4, c[0x0][0x288] ;  /* 0x0000a20000047ab9 */ /* 0x000fe40000000a00 */
[----:B------:R-:W-:-:S04]  /*aed0*/  ISETP.NE.U32.AND P0, PT, RZ, UR4, PT ;  /* 0x00000004ff007c0c */ /* 0x000fc8000bf05070 */
[----:B------:R-:W-:-:S13]  /*aee0*/  ISETP.NE.AND.EX P0, PT, RZ, UR5, PT, P0 ;  /* 0x00000005ff007c0c */ /* 0x000fda000bf05300 */
[----:B------:R-:W-:Y:S05]  /*aef0*/  @!P0 BRA `(.L_x_1052) ;  /* 0x0000000000b88947 */ /* 0x000fea0003800000 */
[----:B------:R-:W0:Y:S01]  /*af00*/  SHFL.DOWN PT, R0, R11, 0x10, 0x1f ;  /* 0x0a001f000b007f89 */ /* 0x000e2200000e0000 */
[----:B------:R-:W-:Y:S01]  /*af10*/  ISETP.NE.AND P0, PT, R5, RZ, PT ;  /* 0x000000ff0500720c */ /* 0x000fe20003f05270 */
[----:B------:R-:W-:-:S12]  /*af20*/  BSSY B0, `(.L_x_1053) ;  /* 0x0000025000007945 */ /* 0x000fd80003800000 */
[----:B------:R-:W1:Y:S01]  /*af30*/  @!P0 S2R R8, SR_CgaCtaId ;  /* 0x0000000000088919 */ /* 0x000e620000008800 */
[----:B------:R-:W-:Y:S02]  /*af40*/  @!P0 MOV R5, 0x400 ;  /* 0x0000040000058802 */ /* 0x000fe40000000f00 */
[----:B------:R-:W-:-:S03]  /*af50*/  @!P0 SHF.R.U32.HI R6, RZ, 0x3, R9 ;  /* 0x00000003ff068819 */ /* 0x000fc60000011609 */
[----:B------:R-:W-:Y:S01]  /*af60*/  @!P0 VIADD R5, R5, 0x20 ;  /* 0x0000002005058836 */ /* 0x000fe20000000000 */
[----:B0-----:R-:W-:-:S05]  /*af70*/  FMNMX R0, R0, R11, !PT ;  /* 0x0000000b00007209 */ /* 0x001fca0007800000 */
[----:B------:R-:W0:Y:S01]  /*af80*/  SHFL.DOWN PT, R3, R0, 0x8, 0x1f ;  /* 0x09001f0000037f89 */ /* 0x000e2200000e0000 */
[----:B-1----:R-:W-:Y:S02]  /*af90*/  @!P0 LEA R5, R8, R5, 0x18 ;  /* 0x0000000508058211 */ /* 0x002fe400078ec0ff */
[----:B0-----:R-:W-:Y:S02]  /*afa0*/  FMNMX R3, R0, R3, !PT ;  /* 0x0000000300037209 */ /* 0x001fe40007800000 */
[----:B------:R-:W-:-:S03]  /*afb0*/  @!P0 LOP3.LUT R0, R6, 0x1ffffffc, RZ, 0xc0, !PT ;  /* 0x1ffffffc06008812 */ /* 0x000fc600078ec0ff */
[----:B------:R-:W0:Y:S02]  /*afc0*/  SHFL.DOWN PT, R2, R3, 0x4, 0x1f ;  /* 0x08801f0003027f89 */ /* 0x000e2400000e0000 */
[----:B------:R-:W-:Y:S02]  /*afd0*/  @!P0 IMAD.IADD R0, R0, 0x1, R5 ;  /* 0x0000000100008824 */ /* 0x000fe400078e0205 */
[----:B------:R-:W-:Y:S01]  /*afe0*/  IMAD.MOV.U32 R5, RZ, RZ, RZ ;  /* 0x000000ffff057224 */ /* 0x000fe200078e00ff */
[----:B0-----:R-:W-:-:S05]  /*aff0*/  FMNMX R2, R3, R2, !PT ;  /* 0x0000000203027209 */ /* 0x001fca0007800000 */
[----:B------:R-:W0:Y:S02]  /*b000*/  SHFL.DOWN PT, R7, R2, 0x2, 0x1f ;  /* 0x08401f0002077f89 */ /* 0x000e2400000e0000 */
[----:B0-----:R-:W-:Y:S02]  /*b010*/  FMNMX R7, R2, R7, !PT ;  /* 0x0000000702077209 */ /* 0x001fe40007800000 */
[----:B------:R-:W-:-:S03]  /*b020*/  SHF.R.U32.HI R2, RZ, 0x5, R9 ;  /* 0x00000005ff027819 */ /* 0x000fc60000011609 */
        /* <DEDUP_REMOVED lines=9> */
[----:B------:R-:W-:-:S04]  /*b0c0*/  @!P0 MOV R0, 0x400 ;  /* 0x0000040000008802 */ /* 0x000fc80000000f00 */
[----:B------:R-:W-:-:S04]  /*b0d0*/  @!P0 IADD3 R0, R0, 0x20, RZ ;  /* 0x0000002000008810 */ /* 0x000fc80007ffe0ff */
[----:B0-----:R-:W-:Y:S01]  /*b0e0*/  @!P0 LEA R2, R3, R0, 0x18 ;  /* 0x0000000003028211 */ /* 0x001fe200078ec0ff */
[----:B------:R-:W-:-:S04]  /*b0f0*/  IMAD.MOV.U32 R0, RZ, RZ, RZ ;  /* 0x000000ffff007224 */ /* 0x000fc800078e00ff */
[----:B------:R-:W-:-:S05]  /*b100*/  @!P0 IMAD R2, R9, 0x4, R2 ;  /* 0x0000000409028824 */ /* 0x000fca00078e0202 */
[----:B------:R0:W1:Y:S01]  /*b110*/  @!P0 LDS R0, [R2] ;  /* 0x0000000002008984 */ /* 0x0000620000000800 */
[----:B------:R-:W-:Y:S05]  /*b120*/  BRA.DIV UR4, `(.L_x_1055) ;  /* 0x00000002048c7947 */ /* 0x000fea000b800000 */
[----:B-1----:R-:W1:Y:S02]  /*b130*/  SHFL.DOWN PT, R3, R0, 0x2, 0x1f ;  /* 0x08401f0000037f89 */ /* 0x002e6400000e0000 */
[----:B-1----:R-:W-:-:S05]  /*b140*/  FMNMX R3, R3, R0, !PT ;  /* 0x0000000003037209 */ /* 0x002fca0007800000 */
[----:B0-----:R0:W1:Y:S02]  /*b150*/  SHFL.DOWN PT, R2, R3, 0x1, 0x1f ;  /* 0x08201f0003027f89 */ /* 0x00106400000e0000 */
.L_x_1061:
[----:B-1----:R-:W-:-:S07]  /*b160*/  FMNMX R5, R3, R2, !PT ;  /* 0x0000000203057209 */ /* 0x002fce0007800000 */
.L_x_1054:
[----:B------:R-:W-:Y:S05]  /*b170*/  BSYNC B0 ;  /* 0x0000000000007941 */ /* 0x000fea0003800000 */
.L_x_1053:
[----:B------:R-:W-:Y:S01]  /*b180*/  ISETP.NE.AND P0, PT, R9, RZ, PT ;  /* 0x000000ff0900720c */ /* 0x000fe20003f05270 */
[----:B------:R-:W-:-:S12]  /*b190*/  BSSY B0, `(.L_x_1052) ;  /* 0x0000004000007945 */ /* 0x000fd80003800000 */
[----:B------:R-:W-:Y:S05]  /*b1a0*/  @P0 BRA `(.L_x_1056) ;  /* 0x0000000000080947 */ /* 0x000fea0003800000 */
[----:B0-----:R-:W0:Y:S02]  /*b1b0*/  LDC.64 R2, c[0x0][0x288] ;  /* 0x0000a200ff027b82 */ /* 0x001e240000000a00 */
[----:B0-----:R1:W-:Y:S02]  /*b1c0*/  REDG.E.MAX.S32.STRONG.GPU desc[UR6][R2.64], R5 ;  /* 0x000000050200798e */ /* 0x0013e4000d10e386 */
.L_x_1056:
[----:B------:R-:W-:Y:S05]  /*b1d0*/  BSYNC B0 ;  /* 0x0000000000007941 */ /* 0x000fea0003800000 */
.L_x_1052:
[----:B------:R-:W-:Y:S02]  /*b1e0*/  ULDC.U8 UR4, c[0x0][0x294] ;  /* 0x0000a50000047ab9 */ /* 0x000fe40000000000 */
[----:B------:R-:W-:-:S13]  /*b1f0*/  ISETP.NE.AND P0, PT, RZ, UR4, PT ;  /* 0x00000004ff007c0c */ /* 0x000fda000bf05270 */
[----:B------:R-:W-:Y:S05]  /*b200*/  @!P0 EXIT ;  /* 0x000000000000894d */ /* 0x000fea0003800000 */
[----:B------:R-:W2:Y:S01]  /*b210*/  S2UR UR8, SR_CTAID.X ;  /* 0x00000000000879c3 */ /* 0x000ea20000002500 */
[----:B------:R-:W-:Y:S02]  /*b220*/  ULDC.64 UR4, c[0x0][0x280] ;  /* 0x0000a00000047ab9 */ /* 0x000fe40000000a00 */
[----:B------:R-:W-:Y:S02]  /*b230*/  ISETP.EQ.U32.AND P1, PT, RZ, UR4, PT ;  /* 0x00000004ff007c0c */ /* 0x000fe4000bf22070 */
[----:B--2---:R-:W-:-:S04]  /*b240*/  LOP3.LUT P0, RZ, R9, UR8, RZ, 0xfc, !PT ;  /* 0x0000000809ff7c12 */ /* 0x004fc8000f80fcff */
[----:B------:R-:W-:-:S13]  /*b250*/  ISETP.EQ.OR.EX P0, PT, RZ, UR5, P0, P1 ;  /* 0x00000005ff007c0c */ /* 0x000fda0008702710 */
[----:B------:R-:W-:Y:S05]  /*b260*/  @P0 EXIT ;  /* 0x000000000000094d */ /* 0x000fea0003800000 */
[----:B-----5:R-:W-:-:S05]  /*b270*/  VIADD R0, R10, 0x1800000 ;  /* 0x018000000a007836 */ /* 0x020fca0000000000 */
[----:B------:R-:W-:-:S04]  /*b280*/  LOP3.LUT R0, R0, 0x7f800000, RZ, 0xc0, !PT ;  /* 0x7f80000000007812 */ /* 0x000fc800078ec0ff */
[----:B------:R-:W-:-:S13]  /*b290*/  ISETP.GT.U32.AND P0, PT, R0, 0x1ffffff, PT ;  /* 0x01ffffff0000780c */ /* 0x000fda0003f04070 */
[----:B------:R-:W-:Y:S05]  /*b2a0*/  @P0 BRA `(.L_x_1057) ;  /* 0x0000000000100947 */ /* 0x000fea0003800000 */
[----:B------:R-:W-:-:S07]  /*b2b0*/  MOV R14, 0xb2d0 ;  /* 0x0000b2d0000e7802 */ /* 0x000fce0000000f00 */
[----:B01----:R-:W-:Y:S05]  /*b2c0*/  CALL.REL.NOINC `($__internal_4_$__cuda_sm20_rcp_rn_f32_slowpath) ;  /* 0x00000000005c7944 */ /* 0x003fea0003c00000 */
[----:B------:R-:W-:Y:S01]  /*b2d0*/  IMAD.MOV.U32 R5, RZ, RZ, R2 ;  /* 0x000000ffff057224 */ /* 0x000fe200078e0002 */
[----:B------:R-:W-:Y:S06]  /*b2e0*/  BRA `(.L_x_1058) ;  /* 0x0000000000107947 */ /* 0x000fec0003800000 */
.L_x_1057:
[----:B-1----:R-:W1:Y:S02]  /*b2f0*/  MUFU.RCP R5, R10 ;  /* 0x0000000a00057308 */ /* 0x002e640000001000 */
[----:B-1----:R-:W-:-:S04]  /*b300*/  FFMA R0, R10, R5, -1 ;  /* 0xbf8000000a007423 */ /* 0x002fc80000000005 */
[----:B------:R-:W-:-:S04]  /*b310*/  FADD.FTZ R0, -R0, -RZ ;  /* 0x800000ff00007221 */ /* 0x000fc80000010100 */
[----:B------:R-:W-:-:S07]  /*b320*/  FFMA R5, R5, R0, R5 ;  /* 0x0000000005057223 */ /* 0x000fce0000000005 */
.L_x_1058:
[----:B0-----:R-:W0:Y:S02]  /*b330*/  LDC.64 R2, c[0x0][0x280] ;  /* 0x0000a000ff027b82 */ /* 0x001e240000000a00 */
[----:B0-----:R-:W-:Y:S01]  /*b340*/  STG.E desc[UR6][R2.64], R5 ;  /* 0x0000000502007986 */ /* 0x001fe2000c101906 */
[----:B------:R-:W-:Y:S05]  /*b350*/  EXIT ;  /* 0x000000000000794d */ /* 0x000fea0003800000 */
.L_x_1055:
[----:B------:R-:W-:Y:S02]  /*b360*/  IMAD.MOV.U32 R5, RZ, RZ, 0x2 ;  /* 0x00000002ff057424 */ /* 0x000fe400078e00ff */
[----:B------:R-:W-:Y:S02]  /*b370*/  IMAD.MOV.U32 R7, RZ, RZ, 0x1f ;  /* 0x0000001fff077424 */ /* 0x000fe400078e00ff */
[----:B------:R-:W-:-:S07]  /*b380*/  IMAD.MOV.U32 R4, RZ, RZ, -0x1 ;  /* 0xffffffffff047424 */ /* 0x000fce00078e00ff */
[----:B01---5:R-:W-:Y:S05]  /*b390*/  WARPSYNC.COLLECTIVE R4, `(.L_x_1059) ;  /* 0x0000000004087348 */ /* 0x023fea0003c00000 */
[----:B01----:R0:W1:Y:S02]  /*b3a0*/  SHFL.DOWN P0, R2, R0, R5, R7 ;  /* 0x0800000500027389 */ /* 0x0030640000000007 */
[----:B01---5:R-:W-:Y:S01]  /*b3b0*/  ENDCOLLECTIVE ;  /* 0x000000000000791b */ /* 0x023fe20003800000 */
.L_x_1059:
[----:B------:R-:W-:Y:S02]  /*b3c0*/  IMAD.MOV.U32 R5, RZ, RZ, 0x1 ;  /* 0x00000001ff057424 */ /* 0x000fe400078e00ff */
[----:B------:R-:W-:-:S05]  /*b3d0*/  IMAD.MOV.U32 R3, RZ, RZ, R2 ;  /* 0x000000ffff037224 */ /* 0x000fca00078e0002 */
[----:B------:R-:W-:-:S05]  /*b3e0*/  FMNMX R3, R3, R0, !PT ;  /* 0x0000000003037209 */ /* 0x000fca0007800000 */
[----:B------:R-:W-:-:S07]  /*b3f0*/  IMAD.MOV.U32 R0, RZ, RZ, R3 ;  /* 0x000000ffff007224 */ /* 0x000fce00078e0003 */
[----:B------:R-:W-:Y:S05]  /*b400*/  WARPSYNC.COLLECTIVE R4, `(.L_x_1060) ;  /* 0x0000000004087348 */ /* 0x000fea0003c00000 */
[----:B------:R0:W1:Y:S02]  /*b410*/  SHFL.DOWN P0, R2, R0, R5, R7 ;  /* 0x0800000500027389 */ /* 0x0000640000000007 */
[----:B01----:R-:W-:Y:S01]  /*b420*/  ENDCOLLECTIVE ;  /* 0x000000000000791b */ /* 0x003fe20003800000 */
.L_x_1060:
[----:B------:R-:W-:Y:S05]  /*b430*/  BRA `(.L_x_1061) ;  /* 0xfffffffc00487947 */ /* 0x000fea000383ffff */
        .weak           $__internal_4_$__cuda_sm20_rcp_rn_f32_slowpath
        .type           $__internal_4_$__cuda_sm20_rcp_rn_f32_slowpath,@function
        .size           $__internal_4_$__cuda_sm20_rcp_rn_f32_slowpath,(.L_x_14340 - $__internal_4_$__cuda_sm20_rcp_rn_f32_slowpath)
$__internal_4_$__cuda_sm20_rcp_rn_f32_slowpath:
        /* <DEDUP_REMOVED lines=14> */
.L_x_1062:
        /* <DEDUP_REMOVED lines=19> */
[--C-:B------:R-:W-:Y:S01]  /*b650*/  LOP3.LUT P1, RZ, R11, R160, R2.reuse, 0xf8, !PT ;  /* 0x000000a00bff7212 */ /* 0x100fe2000782f802 */
[----:B------:R-:W-:Y:S01]  /*b660*/  VIADD R11, R15, 0xffffff04 ;  /* 0xffffff040f0b7836 */ /* 0x000fe20000000000 */
[C---:B------:R-:W-:Y:S02]  /*b670*/  LOP3.LUT P0, RZ, R13.reuse, 0x1, RZ, 0xc0, !PT ;  /* 0x000000010dff7812 */ /* 0x040fe4000780c0ff */
[----:B------:R-:W-:Y:S02]  /*b680*/  LOP3.LUT P2, RZ, R13, 0x2, RZ, 0xc0, !PT ;  /* 0x000000020dff7812 */ /* 0x000fe4000784c0ff */
[----:B------:R-:W-:Y:S02]  /*b690*/  SHF.R.U32.HI R11, RZ, R11, R2 ;  /* 0x0000000bff0b7219 */ /* 0x000fe40000011602 */
[----:B------:R-:W-:Y:S02]  /*b6a0*/  PLOP3.LUT P0, PT, P0, P1, P2, 0xe0, 0x0 ;  /* 0x000000000000781c */ /* 0x000fe40000703c20 */
[----:B------:R-:W-:-:S02]  /*b6b0*/  LOP3.LUT P1, RZ, R10, 0x7fffff, RZ, 0xc0, !PT ;  /* 0x007fffff0aff7812 */ /* 0x000fc4000782c0ff */
[----:B------:R-:W-:-:S05]  /*b6c0*/  SEL R0, RZ, 0x1, !P0 ;  /* 0x00000001ff007807 */ /* 0x000fca0004000000 */
[----:B------:R-:W-:-:S05]  /*b6d0*/  IMAD.MOV R0, RZ, RZ, -R0 ;  /* 0x000000ffff007224 */ /* 0x000fca00078e0a00 */
[----:B------:R-:W-:-:S13]  /*b6e0*/  ISETP.GE.AND P0, PT, R0, RZ, PT ;  /* 0x000000ff0000720c */ /* 0x000fda0003f06270 */
[----:B------:R-:W-:-:S04]  /*b6f0*/  @!P0 VIADD R11, R11, 0x1 ;  /* 0x000000010b0b8836 */ /* 0x000fc80000000000 */
[----:B------:R-:W-:-:S05]  /*b700*/  @!P1 IMAD.SHL.U32 R11, R11, 0x2, RZ ;  /* 0x000000020b0b9824 */ /* 0x000fca00078e00ff */
[----:B------:R-:W-:Y:S01]  /*b710*/  LOP3.LUT R2, R11, 0x80000000, R10, 0xf8, !PT ;  /* 0x800000000b027812 */ /* 0x000fe200078ef80a */
[----:B------:R-:W-:Y:S06]  /*b720*/  BRA `(.L_x_1063) ;  /* 0x0000000000047947 */ /* 0x000fec0003800000 */
.L_x_1064:
[----:B------:R0:W1:Y:S02]  /*b730*/  MUFU.RCP R2, R10 ;  /* 0x0000000a00027308 */ /* 0x0000640000001000 */
.L_x_1063:
[----:B------:R-:W-:Y:S02]  /*b740*/  IMAD.MOV.U32 R12, RZ, RZ, R14 ;  /* 0x000000ffff0c7224 */ /* 0x000fe400078e000e */
[----:B------:R-:W-:-:S04]  /*b750*/  IMAD.MOV.U32 R13, RZ, RZ, 0x0 ;  /* 0x00000000ff0d7424 */ /* 0x000fc800078e00ff */
[----:B01----:R-:W-:Y:S05]  /*b760*/  RET.REL.NODEC R12 `(_ZN18transformer_engine13normalization21ln_fwd_general_kernelINS0_13Kernel_traitsIffffjLj8192ELj1ELj1ELj4ELj16ENS0_18Kernel_traits_baseILj8192EffffjLj128EEEEEEEvNS0_19ForwardKernelParamsE) ;  /* 0xffffff480c247950 */ /* 0x003fea0003c3ffff */
.L_x_1065:
        /* <DEDUP_REMOVED lines=9> */
.L_x_14340:


//--------------------- .text._ZN18transformer_engine13normalization21ln_fwd_general_kernelINS0_13Kernel_traitsIff13__nv_bfloat16fjLj2048ELj1ELj4ELj1ELj16ENS0_18Kernel_traits_baseILj2048EffS3_fjLj128EEEEEEEvNS0_19ForwardKernelParamsE --------------------------
	.section	.text._ZN18transformer_engine13normalization21ln_fwd_general_kernelINS0_13Kernel_traitsIff13__nv_bfloat16fjLj2048ELj1ELj4ELj1ELj16ENS0_18Kernel_traits_baseILj2048EffS3_fjLj128EEEEEEEvNS0_19ForwardKernelParamsE,"ax",@progbits
	.align	128
        .global         _ZN18transformer_engine13normalization21ln_fwd_general_kernelINS0_13Kernel_traitsIff13__nv_bfloat16fjLj2048ELj1ELj4ELj1ELj16ENS0_18Kernel_traits_baseILj2048EffS3_fjLj128EEEEEEEvNS0_19ForwardKernelParamsE
        .type           _ZN18transformer_engine13normalization21ln_fwd_general_kernelINS0_13Kernel_traitsIff13__nv_bfloat16fjLj2048ELj1ELj4ELj1ELj16ENS0_18Kernel_traits_baseILj2048EffS3_fjLj128EEEEEEEvNS0_19ForwardKernelParamsE,@function
        .size           _ZN18transformer_engine13normalization21ln_fwd_general_kernelINS0_13Kernel_traitsIff13__nv_bfloat16fjLj2048ELj1ELj4ELj1ELj16ENS0_18Kernel_traits_baseILj2048EffS3_fjLj128EEEEEEEvNS0_19ForwardKernelParamsE,(.L_x_14341 - _ZN18transformer_engine13normalization21ln_fwd_general_kernelINS0_13Kernel_traitsIff13__nv_bfloat16fjLj2048ELj1ELj4ELj1ELj16ENS0_18Kernel_traits_baseILj2048EffS3_fjLj128EEEEEEEvNS0_19ForwardKernelParamsE)
        .other          _ZN18transformer_engine13normalization21ln_fwd_general_kernelINS0_13Kernel_traitsIff13__nv_bfloat16fjLj2048ELj1ELj4ELj1ELj16ENS0_18Kernel_traits_baseILj2048EffS3_fjLj128EEEEEEEvNS0_19ForwardKernelParamsE,@"STO_CUDA_ENTRY STV_DEFAULT"
_ZN18transformer_engine13normalization21ln_fwd_general_kernelINS0_13Kernel_traitsIff13__nv_bfloat16fjLj2048ELj1ELj4ELj1ELj16ENS0_18Kernel_traits_baseILj2048EffS3_fjLj128EEEEEEEvNS0_19ForwardKernelParamsE:
.text._ZN18transformer_engine13normalization21ln_fwd_general_kernelINS0_13Kernel_traitsIff13__nv_bfloat16fjLj2048ELj1ELj4ELj1ELj16ENS0_18Kernel_traits_baseILj2048EffS3_fjLj128EEEEEEEvNS0_19ForwardKernelParamsE:
[----:B------:R-:W-:Y:S08]  /*0000*/  LDC R1, c[0x0][0x28] ;  /* 0x00000a00ff017b82 */ /* 0x000ff00000000800 */
[----:B------:R-:W0:Y:S01]  /*0010*/  LDC R161, c[0x0][0x214] ;  /* 0x00008500ffa17b82 */ /* 0x000e220000000800 */
[----:B------:R-:W1:Y:S01]  /*0020*/  S2R R162, SR_TID.X ;  /* 0x0000000000a27919 */ /* 0x000e620000002100 */
[----:B------:R-:W-:-:S02]  /*0030*/  ULDC UR5, c[0x0][0x21c] ;  /* 0x0000870000057ab9 */ /* 0x000fc40000000800 */
[----:B------:R-:W-:-:S04]  /*0040*/  I2FP.F32.S32 R27, UR5 ;  /* 0x00000005001b7c45 */ /* 0x000fc80008201400 */
[----:B------:R-:W2:Y:S01]  /*0050*/  S2UR UR4, SR_CTAID.X ;  /* 0x00000000000479c3 */ /* 0x000ea20000002500 */
[----:B0-----:R-:W0:Y:S01]  /*0060*/  I2F.U32.RP R0, R161 ;  /* 0x000000a100007306 */ /* 0x001e220000209000 */
[----:B------:R-:W-:Y:S02]  /*0070*/  ISETP.NE.U32.AND P2, PT, R161, RZ, PT ;  /* 0x000000ffa100720c */ /* 0x000fe40003f45070 */
[----:B-1----:R-:W-:-:S05]  /*0080*/  LOP3.LUT R160, R162, 0x1f, RZ, 0xc0, !PT ;  /* 0x0000001fa2a07812 */ /* 0x002fca00078ec0ff */
        /* <DEDUP_REMOVED lines=16> */
[----:B------:R-:W-:-:S03]  /*0190*/  ISETP.GT.U32.AND P0, PT, R0, 0x1ffffff, PT ;  /* 0x01ffffff0000780c */ /* 0x000fc60003f04070 */
[----:B------:R-:W-:Y:S01]  /*01a0*/  @P1 VIADD R163, R163, 0x1 ;  /* 0x00000001a3a31836 */ /* 0x000fe20000000000 */
[----:B------:R-:W-:-:S05]  /*01b0*/  @!P2 LOP3.LUT R163, RZ, R161, RZ, 0x33, !PT ;  /* 0x000000a1ffa3a212 */ /* 0x000fca00078e33ff */
[----:B------:R-:W-:Y:S02]  /*01c0*/  IMAD.MOV R2, RZ, RZ, -R163 ;  /* 0x000000ffff027224 */ /* 0x000fe400078e0aa3 */
[----:B------:R-:W-:Y:S02]  /*01d0*/  IMAD.SHL.U32 R31, R163, 0x4, RZ ;  /* 0x00000004a31f7824 */ /* 0x000fe400078e00ff */
[----:B------:R-:W-:-:S04]  /*01e0*/  IMAD R161, R161, R2, UR4 ;  /* 0x00000004a1a17e24 */ /* 0x000fc8000f8e0202 */
[----:B------:R-:W-:-:S05]  /*01f0*/  IMAD.SHL.U32 R3, R161, 0x20, RZ ;  /* 0x00000020a1037824 */ /* 0x000fca00078e00ff */
[----:B------:R-:W-:Y:S01]  /*0200*/  LOP3.LUT R30, R3, 0xffffffe0, R160, 0xe2, !PT ;  /* 0xffffffe0031e7812 */ /* 0x000fe200078ee2a0 */
[----:B------:R-:W-:Y:S06]  /*0210*/  @P0 BRA `(.L_x_1066) ;  /* 0x00000000000c0947 */ /* 0x000fec0003800000 */
[----:B------:R-:W-:-:S07]  /*0220*/  MOV R4, 0x240 ;  /* 0x0000024000047802 */ /* 0x000fce0000000f00 */
[----:B------:R-:W-:Y:S05]  /*0230*/  CALL.REL.NOINC `($__internal_5_$__cuda_sm20_rcp_rn_f32_slowpath) ;  /* 0x000000b4005c7944 */ /* 0x000fea0003c00000 */
[----:B------:R-:W-:Y:S05]  /*0240*/  BRA `(.L_x_1067) ;  /* 0x0000000000107947 */ /* 0x000fea0003800000 */
.L_x_1066:
[----:B------:R-:W0:Y:S02]  /*0250*/  MUFU.RCP R0, R27 ;  /* 0x0000001b00007308 */ /* 0x000e240000001000 */
[----:B0-----:R-:W-:-:S04]  /*0260*/  FFMA R2, R27, R0, -1 ;  /* 0xbf8000001b027423 */ /* 0x001fc80000000000 */
[----:B------:R-:W-:-:S04]  /*0270*/  FADD.FTZ R29, -R2, -RZ ;  /* 0x800000ff021d7221 */ /* 0x000fc80000010100 */
[----:B------:R-:W-:-:S07]  /*0280*/  FFMA R29, R0, R29, R0 ;  /* 0x0000001d001d7223 */ /* 0x000fce0000000000 */
.L_x_1067:
        /* <DEDUP_REMOVED lines=8> */
[----:B------:R-:W-:Y:S03]  /*0310*/  BSSY B1, `(.L_x_1070) ;  /* 0x0000014000017945 */ /* 0x000fe60003800000 */
[----:B------:R-:W-:-:S03]  /*0320*/  ISETP.GE.U32.AND P1, PT, R6, 0x4, PT ;  /* 0x000000040600780c */ /* 0x000fc60003f26070 */
[----:B------:R-:W1:Y:S01]  /*0330*/  LDC.64 R20, c[0x0][0x238] ;  /* 0x00008e00ff147b82 */ /* 0x000e620000000a00 */
[----:B0-----:R-:W-:-:S05]  /*0340*/  IMAD.U32 R0, R28, 0x4, R23 ;  /* 0x000000041c007824 */ /* 0x001fca00078e0017 */
[----:B------:R-:W-:Y:S02]  /*0350*/  LOP3.LUT P0, RZ, R0, 0xf, RZ, 0xc0, !PT ;  /* 0x0000000f00ff7812 */ /* 0x000fe4000780c0ff */
[----:B------:R-:W-:Y:S01]  /*0360*/  SHF.R.S32.HI R0, RZ, 0x1f, R28 ;  /* 0x0000001fff007819 */ /* 0x000fe2000001141c */
[----:B-1----:R-:W-:Y:S01]  /*0370*/  IMAD.WIDE R2, R28, 0x4, R20 ;  /* 0x000000041c027825 */ /* 0x002fe200078e0214 */
[----:B------:R-:W-:-:S13]  /*0380*/  ISETP.LT.U32.OR P0, PT, R6, 0x4, P0 ;  /* 0x000000040600780c */ /* 0x000fda0000701470 */
[----:B------:R-:W-:Y:S05]  /*0390*/  @P0 BRA `(.L_x_1071) ;  /* 0x0000000000080947 */ /* 0x000fea0003800000 */
[----:B------:R1:W5:Y:S01]  /*03a0*/  LDG.E.128 R16, desc[UR4][R2.64] ;  /* 0x0000000402107981 */ /* 0x000362000c1e1d00 */
[----:B------:R-:W-:Y:S05]  /*03b0*/  BRA `(.L_x_1072) ;  /* 0x0000000000247947 */ /* 0x000fea0003800000 */
.L_x_1071:
        /* <DEDUP_REMOVED lines=9> */
.L_x_1072:
[----:B------:R-:W-:Y:S05]  /*0450*/  BSYNC B1 ;  /* 0x0000000000017941 */ /* 0x000fea0003800000 */
.L_x_1070:
        /* <DEDUP_REMOVED lines=9> */
.L_x_1074:
        /* <DEDUP_REMOVED lines=9> */
.L_x_1075:
[----:B------:R-:W-:Y:S05]  /*0580*/  BSYNC B1 ;  /* 0x0000000000017941 */ /* 0x000fea0003800000 */
.L_x_1073:
[----:B------:R-:W2:Y:S02]  /*0590*/  LDC R27, c[0x0][0x214] ;  /* 0x00008500ff1b7b82 */ /* 0x000ea40000000800 */
[----:B--2---:R-:W-:-:S05]  /*05a0*/  IMAD R0, R27, 0x80, R28 ;  /* 0x000000801b007824 */ /* 0x004fca00078e021c */
        /* <DEDUP_REMOVED lines=13> */
.L_x_1077:
        /* <DEDUP_REMOVED lines=9> */
.L_x_1078:
[----:B------:R-:W-:Y:S05]  /*0710*/  BSYNC B1 ;  /* 0x0000000000017941 */ /* 0x000fea0003800000 */
.L_x_1076:
        /* <DEDUP_REMOVED lines=8> */
.L_x_1080:
        /* <DEDUP_REMOVED lines=9> */
.L_x_1081:
[----:B------:R-:W-:Y:S05]  /*0830*/  BSYNC B1 ;  /* 0x0000000000017941 */ /* 0x000fea0003800000 */
.L_x_1079:
        /* <DEDUP_REMOVED lines=14> */
.L_x_1083:
        /* <DEDUP_REMOVED lines=9> */
.L_x_1084:
[----:B------:R-:W-:Y:S05]  /*09b0*/  BSYNC B1 ;  /* 0x0000000000017941 */ /* 0x000fea0003800000 */
.L_x_1082:
        /* <DEDUP_REMOVED lines=8> */
.L_x_1086:
        /* <DEDUP_REMOVED lines=9> */
.L_x_1087:
[----:B------:R-:W-:Y:S05]  /*0ad0*/  BSYNC B1 ;  /* 0x0000000000017941 */ /* 0x000fea0003800000 */
.L_x_1085:
        /* <DEDUP_REMOVED lines=14> */
.L_x_1089:
        /* <DEDUP_REMOVED lines=9> */
.L_x_1090:
[----:B------:R-:W-:Y:S05]  /*0c50*/  BSYNC B1 ;  /* 0x0000000000017941 */ /* 0x000fea0003800000 */
.L_x_1088:
        /* <DEDUP_REMOVED lines=8> */
.L_x_1092:
        /* <DEDUP_REMOVED lines=9> */
.L_x_1093:
[----:B------:R-:W-:Y:S05]  /*0d70*/  BSYNC B1 ;  /* 0x0000000000017941 */ /* 0x000fea0003800000 */
.L_x_1091:
[----:B------:R-:W-:-:S05]  /*0d80*/  IMAD R0, R27, 0x80, R0 ;  /* 0x000000801b007824 */ /* 0x000fca00078e0200 */
[----:B------:R-:W-:-:S13]  /*0d90*/  ISETP.GE.AND P0, PT, R0, UR6, PT ;  /* 0x0000000600007c0c */ /* 0x000fda000bf06270 */
[----:B------:R-:W-:Y:S05]  /*0da0*/  @P0 BRA `(.L_x_1069) ;  /* 0x0000001c00cc0947 */ /* 0x000fea0003800000 */
[C---:B------:R-:W-:Y:S01]  /*0db0*/  IMAD.U32 R22, R0.reuse, 0x4, R23 ;  /* 0x0000000400167824 */ /* 0x040fe200078e0017 */
[C---:B------:R-:W-:Y:S01]  /*0dc0*/  IADD3 R26, -R0.reuse, UR6, RZ ;  /* 0x00000006001a7c10 */ /* 0x040fe2000fffe1ff */
[----:B------:R-:W-:Y:S01]  /*0dd0*/  BSSY B1, `(.L_x_1094) ;  /* 0x0000012000017945 */ /* 0x000fe20003800000 */
[----:B01----:R-:W-:Y:S02]  /*0de0*/  IMAD.WIDE R24, R0, 0x4, R20 ;  /* 0x0000000400187825 */ /* 0x003fe400078e0214 */
[----:B------:R-:W-:Y:S02]  /*0df0*/  LOP3.LUT P0, RZ, R22, 0xf, RZ, 0xc0, !PT ;  /* 0x0000000f16ff7812 */ /* 0x000fe4000780c0ff */
[C---:B------:R-:W-:Y:S02]  /*0e00*/  ISETP.GE.U32.AND P1, PT, R26.reuse, 0x4, PT ;  /* 0x000000041a00780c */ /* 0x040fe40003f26070 */
[----:B------:R-:W-:Y:S02]  /*0e10*/  ISETP.LT.U32.OR P0, PT, R26, 0x4, P0 ;  /* 0x000000041a00780c */ /* 0x000fe40000701470 */
[----:B------:R-:W-:-:S11]  /*0e20*/  SHF.R.S32.HI R22, RZ, 0x1f, R0 ;  /* 0x0000001fff167819 */ /* 0x000fd60000011400 */
[----:B------:R-:W-:Y:S05]  /*0e30*/  @P0 BRA `(.L_x_1095) ;  /* 0x0000000000080947 */ /* 0x000fea0003800000 */
[----:B------:R0:W5:Y:S01]  /*0e40*/  LDG.E.128 R140, desc[UR4][R24.64] ;  /* 0x00000004188c7981 */ /* 0x000162000c1e1d00 */
[----:B------:R-:W-:Y:S05]  /*0e50*/  BRA `(.L_x_1096) ;  /* 0x0000000000247947 */ /* 0x000fea0003800000 */
.L_x_1095:
        /* <DEDUP_REMOVED lines=9> */
.L_x_1096:
[----:B------:R-:W-:Y:S05]  /*0ef0*/  BSYNC B1 ;  /* 0x0000000000017941 */ /* 0x000fea0003800000 */
.L_x_1094:
        /* <DEDUP_REMOVED lines=8> */
.L_x_1098:
        /* <DEDUP_REMOVED lines=9> */
.L_x_1099:
[----:B------:R-:W-:Y:S05]  /*1010*/  BSYNC B1 ;  /* 0x0000000000017941 */ /* 0x000fea0003800000 */
.L_x_1097:
        /* <DEDUP_REMOVED lines=14> */
.L_x_1101:
        /* <DEDUP_REMOVED lines=9> */
.L_x_1102:
[----:B------:R-:W-:Y:S05]  /*1190*/  BSYNC B1 ;  /* 0x0000000000017941 */ /* 0x000fea0003800000 */
.L_x_1100:
        /* <DEDUP_REMOVED lines=8> */
.L_x_1104:
        /* <DEDUP_REMOVED lines=9> */
.L_x_1105:
[----:B------:R-:W-:Y:S05]  /*12b0*/  BSYNC B1 ;  /* 0x0000000000017941 */ /* 0x000fea0003800000 */
.L_x_1103:
        /* <DEDUP_REMOVED lines=14> */
.L_x_1107:
        /* <DEDUP_REMOVED lines=9> */
.L_x_1108:
[----:B------:R-:W-:Y:S05]  /*1430*/  BSYNC B1 ;  /* 0x0000000000017941 */ /* 0x000fea0003800000 */
.L_x_1106:
        /* <DEDUP_REMOVED lines=8> */
.L_x_1110:
        /* <DEDUP_REMOVED lines=9> */
.L_x_1111:
[----:B------:R-:W-:Y:S05]  /*1550*/  BSYNC B1 ;  /* 0x0000000000017941 */ /* 0x000fea0003800000 */
.L_x_1109:
[----:B------:R-:W-:-:S05]  /*1560*/  IMAD R0, R27, 0x80, R0 ;  /* 0x000000801b007824 */ /* 0x000fca00078e0200 */
[----:B------:R-:W-:-:S13]  /*1570*/  ISETP.GE.AND P0, PT, R0, UR6, PT ;  /* 0x0000000600007c0c */ /* 0x000fda000bf06270 */
[----:B------:R-:W-:Y:S05]  /*1580*/  @P0 BRA `(.L_x_1069) ;  /* 0x0000001400d40947 */ /* 0x000fea0003800000 */
[C---:B------:R-:W-:Y:S01]  /*1590*/  LEA R22, R0.reuse, R23, 0x2 ;  /* 0x0000001700167211 */ /* 0x040fe200078e10ff */
[----:B------:R-:W-:Y:S01]  /*15a0*/  BSSY B1, `(.L_x_1112) ;  /* 0x0000013000017945 */ /* 0x000fe20003800000 */
[C---:B------:R-:W-:Y:S01]  /*15b0*/  IADD3 R26, -R0.reuse, UR6, RZ ;  /* 0x00000006001a7c10 */ /* 0x040fe2000fffe1ff */
[----:B01----:R-:W-:Y:S01]  /*15c0*/  IMAD.WIDE R24, R0, 0x4, R20 ;  /* 0x0000000400187825 */ /* 0x003fe200078e0214 */
[----:B------:R-:W-:Y:S02]  /*15d0*/  LOP3.LUT P0, RZ, R22, 0xf, RZ, 0xc0, !PT ;  /* 0x0000000f16ff7812 */ /* 0x000fe4000780c0ff */
[C---:B------:R-:W-:Y:S02]  /*15e0*/  ISETP.GE.U32.AND P1, PT, R26.reuse, 0x4, PT ;  /* 0x000000041a00780c */ /* 0x040fe40003f26070 */
[----:B------:R-:W-:Y:S02]  /*15f0*/  ISETP.LT.U32.OR P0, PT, R26, 0x4, P0 ;  /* 0x000000041a00780c */ /* 0x000fe40000701470 */
[----:B------:R-:W-:-:S11]  /*1600*/  SHF.R.S32.HI R22, RZ, 0x1f, R0 ;  /* 0x0000001fff167819 */ /* 0x000fd60000011400 */
[----:B------:R-:W-:Y:S05]  /*1610*/  @P0 BRA `(.L_x_1113) ;  /* 0x0000000000080947 */ /* 0x000fea0003800000 */
[----:B------:R0:W5:Y:S01]  /*1620*/  LDG.E.128 R128, desc[UR4][R24.64] ;  /* 0x0000000418807981 */ /* 0x000162000c1e1d00 */
[----:B------:R-:W-:Y:S05]  /*1630*/  BRA `(.L_x_1114) ;  /* 0x0000000000247947 */ /* 0x000fea0003800000 */
.L_x_1113:
        /* <DEDUP_REMOVED lines=9> */
.L_x_1114:
[----:B------:R-:W-:Y:S05]  /*16d0*/  BSYNC B1 ;  /* 0x0000000000017941 */ /* 0x000fea0003800000 */
.L_x_1112:
        /* <DEDUP_REMOVED lines=8> */
.L_x_1116:
        /* <DEDUP_REMOVED lines=9> */
.L_x_1117:
[----:B------:R-:W-:Y:S05]  /*17f0*/  BSYNC B1 ;  /* 0x0000000000017941 */ /* 0x000fea0003800000 */
.L_x_1115:
        /* <DEDUP_REMOVED lines=14> */
.L_x_1119:
        /* <DEDUP_REMOVED lines=9> */
.L_x_1120:
[----:B------:R-:W-:Y:S05]  /*1970*/  BSYNC B1 ;  /* 0x0000000000017941 */ /* 0x000fea0003800000 */
.L_x_1118:
        /* <DEDUP_REMOVED lines=8> */
.L_x_1122:
        /* <DEDUP_REMOVED lines=9> */
.L_x_1123:
[----:B------:R-:W-:Y:S05]  /*1a90*/  BSYNC B1 ;  /* 0x0000000000017941 */ /* 0x000fea0003800000 */
.L_x_1121:
        /* <DEDUP_REMOVED lines=14> */
.L_x_1125:
        /* <DEDUP_REMOVED lines=9> */
.L_x_1126:
[----:B------:R-:W-:Y:S05]  /*1c10*/  BSYNC B1 ;  /* 0x0000000000017941 */ /* 0x000fea0003800000 */
.L_x_1124:
        /* <DEDUP_REMOVED lines=8> */
.L_x_1128:
        /* <DEDUP_REMOVED lines=9> */
.L_x_1129:
[----:B------:R-:W-:Y:S05]  /*1d30*/  BSYNC B1 ;  /* 0x0000000000017941 */ /* 0x000fea0003800000 */
.L_x_1127:
        /* <DEDUP_REMOVED lines=14> */
.L_x_1131:
        /* <DEDUP_REMOVED lines=9> */
.L_x_1132:
[----:B------:R-:W-:Y:S05]  /*1eb0*/  BSYNC B1 ;  /* 0x0000000000017941 */ /* 0x000fea0003800000 */
.L_x_1130:
        /* <DEDUP_REMOVED lines=8> */
.L_x_1134:
        /* <DEDUP_REMOVED lines=9> */
.L_x_1135:
[----:B------:R-:W-:Y:S05]  /*1fd0*/  BSYNC B1 ;  /* 0x0000000000017941 */ /* 0x000fea0003800000 */
.L_x_1133:
        /* <DEDUP_REMOVED lines=14> */
.L_x_1137:
        /* <DEDUP_REMOVED lines=9> */
.L_x_1138:
[----:B------:R-:W-:Y:S05]  /*2150*/  BSYNC B1 ;  /* 0x0000000000017941 */ /* 0x000fea0003800000 */
.L_x_1136:
        /* <DEDUP_REMOVED lines=8> */
.L_x_1140:
        /* <DEDUP_REMOVED lines=9> */
.L_x_1141:
[----:B------:R-:W-:Y:S05]  /*2270*/  BSYNC B1 ;  /* 0x0000000000017941 */ /* 0x000fea0003800000 */
.L_x_1139:
        /* <DEDUP_REMOVED lines=14> */
.L_x_1143:
        /* <DEDUP_REMOVED lines=9> */
.L_x_1144:
[----:B------:R-:W-:Y:S05]  /*23f0*/  BSYNC B1 ;  /* 0x0000000000017941 */ /* 0x000fea0003800000 */
.L_x_1142:
        /* <DEDUP_REMOVED lines=8> */
.L_x_1146:
        /* <DEDUP_REMOVED lines=9> */
.L_x_1147:
[----:B------:R-:W-:Y:S05]  /*2510*/  BSYNC B1 ;  /* 0x0000000000017941 */ /* 0x000fea0003800000 */
.L_x_1145:
        /* <DEDUP_REMOVED lines=14> */
.L_x_1149:
        /* <DEDUP_REMOVED lines=9> */
.L_x_1150:
[----:B------:R-:W-:Y:S05]  /*2690*/  BSYNC B1 ;  /* 0x0000000000017941 */ /* 0x000fea0003800000 */
.L_x_1148:
        /* <DEDUP_REMOVED lines=8> */
.L_x_1152:
        /* <DEDUP_REMOVED lines=9> */
.L_x_1153:
[----:B------:R-:W-:Y:S05]  /*27b0*/  BSYNC B1 ;  /* 0x0000000000017941 */ /* 0x000fea0003800000 */
.L_x_1151:
        /* <DEDUP_REMOVED lines=14> */
.L_x_1155:
        /* <DEDUP_REMOVED lines=9> */
.L_x_1156:
[----:B------:R-:W-:Y:S05]  /*2930*/  BSYNC B1 ;  /* 0x0000000000017941 */ /* 0x000fea0003800000 */
.L_x_1154:
        /* <DEDUP_REMOVED lines=8> */
.L_x_1158:
        /* <DEDUP_REMOVED lines=9> */
.L_x_1159:
[----:B------:R-:W-:Y:S05]  /*2a50*/  BSYNC B1 ;  /* 0x0000000000017941 */ /* 0x000fea0003800000 */
.L_x_1157:
[----:B------:R-:W-:-:S05]  /*2a60*/  IMAD R0, R27, 0x80, R0 ;  /* 0x000000801b007824 */ /* 0x000fca00078e0200 */
[----:B------:R-:W-:-:S13]  /*2a70*/  ISETP.GE.AND P0, PT, R0, UR6, PT ;  /* 0x0000000600007c0c */ /* 0x000fda000bf06270 */
[----:B------:R-:W-:Y:S05]  /*2a80*/  @P0 BRA `(.L_x_1069) ;  /* 0x0000000000940947 */ /* 0x000fea0003800000 */
[C---:B------:R-:W-:Y:S01]  /*2a90*/  IMAD.U32 R23, R0.reuse, 0x4, R23 ;  /* 0x0000000400177824 */ /* 0x040fe200078e0017 */
[C---:B01----:R-:W-:Y:S01]  /*2aa0*/  IADD3 R24, -R0.reuse, UR6, RZ ;  /* 0x0000000600187c10 */ /* 0x043fe2000fffe1ff */
[----:B------:R-:W-:Y:S01]  /*2ab0*/  BSSY B1, `(.L_x_1160) ;  /* 0x0000012000017945 */ /* 0x000fe20003800000 */
[----:B------:R-:W-:Y:S01]  /*2ac0*/  IMAD.WIDE R20, R0, 0x4, R20 ;  /* 0x0000000400147825 */ /* 0x000fe200078e0214 */
[----:B------:R-:W-:Y:S02]  /*2ad0*/  SHF.R.S32.HI R22, RZ, 0x1f, R0 ;  /* 0x0000001fff167819 */ /* 0x000fe40000011400 */
[----:B------:R-:W-:Y:S02]  /*2ae0*/  LOP3.LUT P0, RZ, R23, 0xf, RZ, 0xc0, !PT ;  /* 0x0000000f17ff7812 */ /* 0x000fe4000780c0ff */
[C---:B------:R-:W-:Y:S02]  /*2af0*/  ISETP.GE.U32.AND P1, PT, R24.reuse, 0x4, PT ;  /* 0x000000041800780c */ /* 0x040fe40003f26070 */
[----:B------:R-:W-:-:S13]  /*2b00*/  ISETP.LT.U32.OR P0, PT, R24, 0x4, P0 ;  /* 0x000000041800780c */ /* 0x000fda0000701470 */
[----:B------:R-:W-:Y:S05]  /*2b10*/  @P0 BRA `(.L_x_1161) ;  /* 0x0000000000080947 */ /* 0x000fea0003800000 */
[----:B------:R0:W5:Y:S01]  /*2b20*/  LDG.E.128 R96, desc[UR4][R20.64] ;  /* 0x0000000414607981 */ /* 0x000162000c1e1d00 */
[----:B------:R-:W-:Y:S05]  /*2b30*/  BRA `(.L_x_1162) ;  /* 0x0000000000247947 */ /* 0x000fea0003800000 */
.L_x_1161:
        /* <DEDUP_REMOVED lines=9> */
.L_x_1162:
[----:B------:R-:W-:Y:S05]  /*2bd0*/  BSYNC B1 ;  /* 0x0000000000017941 */ /* 0x000fea0003800000 */
.L_x_1160:
[----:B------:R-:W-:-:S04]  /*2be0*/  LEA R2, P2, R0, R2, 0x2 ;  /* 0x0000000200027211 */ /* 0x000fc800078410ff */
[----:B------:R-:W-:Y:S02]  /*2bf0*/  LOP3.LUT P0, RZ, R2, 0xf, RZ, 0xc0, !PT ;  /* 0x0000000f02ff7812 */ /* 0x000fe4000780c0ff */
[----:B------:R-:W-:Y:S02]  /*2c00*/  LEA.HI.X R3, R0, R3, R22, 0x2, P2 ;  /* 0x0000000300037211 */ /* 0x000fe400010f1416 */
[----:B------:R-:W-:-:S13]  /*2c10*/  ISETP.LT.U32.OR P0, PT, R24, 0x4, P0 ;  /* 0x000000041800780c */ /* 0x000fda0000701470 */
[----:B------:R-:W-:Y:S05]  /*2c20*/  @P0 BRA `(.L_x_1163) ;  /* 0x0000000000080947 */ /* 0x000fea0003800000 */
[----:B------:R2:W5:Y:S01]  /*2c30*/  LDG.E.128 R92, desc[UR4][R2.64] ;  /* 0x00000004025c7981 */ /* 0x000562000c1e1d00 */
[----:B------:R-:W-:Y:S05]  /*2c40*/  BRA `(.L_x_1069) ;  /* 0x0000000000247947 */ /* 0x000fea0003800000 */
.L_x_1163:
        /* <DEDUP_REMOVED lines=9> */
.L_x_1069:
[----:B------:R-:W-:Y:S05]  /*2ce0*/  BSYNC B0 ;  /* 0x0000000000007941 */ /* 0x000fea0003800000 */
.L_x_1068:
[----:B------:R-:W-:Y:S01]  /*2cf0*/  ULDC.U8 UR6, c[0x0][0x294] ;  /* 0x0000a50000067ab9 */ /* 0x000fe20000000000 */
[----:B------:R-:W-:Y:S01]  /*2d00*/  ULDC UR7, c[0x0][0x218] ;  /* 0x0000860000077ab9 */ /* 0x000fe20000000800 */
[----:B------:R-:W-:-:S13]  /*2d10*/  ISETP.NE.AND P0, PT, RZ, UR6, PT ;  /* 0x00000006ff007c0c */ /* 0x000fda000bf05270 */
[----:B--23--:R-:W2:Y:S01]  /*2d20*/  @P0 LDC.64 R2, c[0x0][0x270] ;  /* 0x00009c00ff020b82 */ /* 0x00cea20000000a00 */
[----:B------:R-:W-:Y:S01]  /*2d30*/  IMAD.MOV.U32 R26, RZ, RZ, RZ ;  /* 0x000000ffff1a7224 */ /* 0x000fe200078e00ff */
[----:B--2---:R2:W5:Y:S01]  /*2d40*/  @P0 LDG.E R27, desc[UR4][R2.64] ;  /* 0x00000004021b0981 */ /* 0x004562000c1e1900 */
[----:B------:R-:W-:-:S13]  /*2d50*/  ISETP.GE.AND P0, PT, R31, UR7, PT ;  /* 0x000000071f007c0c */ /* 0x000fda000bf06270 */
[----:B--2---:R-:W-:Y:S05]  /*2d60*/  @P0 BRA `(.L_x_1164) ;  /* 0x0000008400380947 */ /* 0x004fea0003800000 */
[----:B-----5:R-:W-:Y:S01]  /*2d70*/  IMAD.MOV.U32 R174, RZ, RZ, R121 ;  /* 0x000000ffffae7224 */ /* 0x020fe200078e0079 */
[----:B------:R-:W-:Y:S01]  /*2d80*/  ULDC.U8 UR7, c[0x0][0x250] ;  /* 0x0000940000077ab9 */ /* 0x000fe20000000000 */
[----:B------:R-:W-:Y:S01]  /*2d90*/  IMAD.MOV.U32 R177, RZ, RZ, R120 ;  /* 0x000000ffffb17224 */ /* 0x000fe200078e0078 */
[----:B------:R-:W-:Y:S01]  /*2da0*/  ISETP.NE.AND P2, PT, RZ, UR7, PT ;  /* 0x00000007ff007c0c */ /* 0x000fe2000bf45270 */
[----:B------:R-:W2:Y:S01]  /*2db0*/  LDC.64 R120, c[0x0][0x288] ;  /* 0x0000a200ff787b82 */ /* 0x000ea20000000a00 */
[----:B------:R-:W-:Y:S01]  /*2dc0*/  IMAD.MOV.U32 R22, RZ, RZ, R19 ;  /* 0x000000ffff167224 */ /* 0x000fe200078e0013 */
[----:B------:R-:W-:Y:S01]  /*2dd0*/  MOV R19, R14 ;  /* 0x0000000e00137202 */ /* 0x000fe20000000f00 */
[----:B------:R-:W-:Y:S01]  /*2de0*/  IMAD.MOV.U32 R23, RZ, RZ, R18 ;  /* 0x000000ffff177224 */ /* 0x000fe200078e0012 */
[----:B------:R-:W-:Y:S01]  /*2df0*/  MOV R170, R125 ;  /* 0x0000007d00aa7202 */ /* 0x000fe20000000f00 */
[----:B------:R-:W-:Y:S01]  /*2e00*/  IMAD.MOV.U32 R18, RZ, RZ, R15 ;  /* 0x000000ffff127224 */ /* 0x000fe200078e000f */
[----:B------:R-:W-:Y:S01]  /*2e10*/  MOV R203, R100 ;  /* 0x0000006400cb7202 */ /* 0x000fe20000000f00 */
[----:B01----:R-:W-:Y:S01]  /*2e20*/  IMAD.MOV.U32 R24, RZ, RZ, R17 ;  /* 0x000000ffff187224 */ /* 0x003fe200078e0011 */
        /* <DEDUP_REMOVED lines=16> */
[----:B--2---:R-:W-:Y:S01]  /*2f30*/  ISETP.NE.U32.AND P0, PT, R120, RZ, PT ;  /* 0x000000ff7800720c */ /* 0x004fe20003f05070 */
        /* <DEDUP_REMOVED lines=108> */
.L_x_1291:
[----:B------:R-:W-:Y:S01]  /*3600*/  ULDC.64 UR8, c[0x0][0x218] ;  /* 0x0000860000087ab9 */ /* 0x000fe20000000a00 */
[----:B-1----:R-:W-:Y:S01]  /*3610*/  LEA.HI R193, R162, R31, RZ, 0x1b ;  /* 0x0000001fa2c17211 */ /* 0x002fe200078fd8ff */
[----:B------:R-:W-:Y:S01]  /*3620*/  BSSY B0, `(.L_x_1165) ;  /* 0x0000171000007945 */ /* 0x000fe20003800000 */
[----:B------:R-:W-:-:S04]  /*3630*/  ISETP.GE.AND P2, PT, R28, UR9, PT ;  /* 0x000000091c007c0c */ /* 0x000fc8000bf46270 */
        /* <DEDUP_REMOVED lines=13> */
.L_x_1168:
        /* <DEDUP_REMOVED lines=9> */
.L_x_1169:
[----:B------:R-:W-:Y:S05]  /*37a0*/  BSYNC B1 ;  /* 0x0000000000017941 */ /* 0x000fea0003800000 */
.L_x_1167:
        /* <DEDUP_REMOVED lines=14> */
.L_x_1171:
        /* <DEDUP_REMOVED lines=9> */
.L_x_1172:
[----:B------:R-:W-:Y:S05]  /*3920*/  BSYNC B1 ;  /* 0x0000000000017941 */ /* 0x000fea0003800000 */
.L_x_1170:
        /* <DEDUP_REMOVED lines=13> */
.L_x_1174:
        /* <DEDUP_REMOVED lines=9> */
.L_x_1175:
[----:B------:R-:W-:Y:S05]  /*3a90*/  BSYNC B1 ;  /* 0x0000000000017941 */ /* 0x000fea0003800000 */
.L_x_1173:
        /* <DEDUP_REMOVED lines=13> */
.L_x_1177:
        /* <DEDUP_REMOVED lines=9> */
.L_x_1178:
[----:B------:R-:W-:Y:S05]  /*3c00*/  BSYNC B1 ;  /* 0x0000000000017941 */ /* 0x000fea0003800000 */
.L_x_1176:
        /* <DEDUP_REMOVED lines=13> */
.L_x_1180:
        /* <DEDUP_REMOVED lines=9> */
.L_x_1181:
[----:B------:R-:W-:Y:S05]  /*3d70*/  BSYNC B1 ;  /* 0x0000000000017941 */ /* 0x000fea0003800000 */
.L_x_1179:
        /* <DEDUP_REMOVED lines=13> */
.L_x_1183:
        /* <DEDUP_REMOVED lines=9> */
.L_x_1184:
[----:B------:R-:W-:Y:S05]  /*3ee0*/  BSYNC B1 ;  /* 0x0000000000017941 */ /* 0x000fea0003800000 */
.L_x_1182:
        /* <DEDUP_REMOVED lines=13> */
.L_x_1186:
        /* <DEDUP_REMOVED lines=9> */
.L_x_1187:
[----:B------:R-:W-:Y:S05]  /*4050*/  BSYNC B1 ;  /* 0x0000000000017941 */ /* 0x000fea0003800000 */
.L_x_1185:
        /* <DEDUP_REMOVED lines=13> */
.L_x_1189:
        /* <DEDUP_REMOVED lines=9> */
.L_x_1190:
[----:B------:R-:W-:Y:S05]  /*41c0*/  BSYNC B1 ;  /* 0x0000000000017941 */ /* 0x000fea0003800000 */
.L_x_1188:
        /* <DEDUP_REMOVED lines=13> */
.L_x_1192:
        /* <DEDUP_REMOVED lines=9> */
.L_x_1193:
[----:B------:R-:W-:Y:S05]  /*4330*/  BSYNC B1 ;  /* 0x0000000000017941 */ /* 0x000fea0003800000 */
.L_x_1191:
        /* <DEDUP_REMOVED lines=13> */
.L_x_1195:
        /* <DEDUP_REMOVED lines=9> */
.L_x_1196:
[----:B------:R-:W-:Y:S05]  /*44a0*/  BSYNC B1 ;  /* 0x0000000000017941 */ /* 0x000fea0003800000 */
.L_x_1194:
        /* <DEDUP_REMOVED lines=13> */
.L_x_1198:
        /* <DEDUP_REMOVED lines=9> */
.L_x_1199:
[----:B------:R-:W-:Y:S05]  /*4610*/  BSYNC B1 ;  /* 0x0000000000017941 */ /* 0x000fea0003800000 */
.L_x_1197:
        /* <DEDUP_REMOVED lines=13> */
.L_x_1201:
        /* <DEDUP_REMOVED lines=9> */
.L_x_1202:
[----:B------:R-:W-:Y:S05]  /*4780*/  BSYNC B1 ;  /* 0x0000000000017941 */ /* 0x000fea0003800000 */
.L_x_1200:
        /* <DEDUP_REMOVED lines=13> */
.L_x_1204:
        /* <DEDUP_REMOVED lines=9> */
.L_x_1205:
[----:B------:R-:W-:Y:S05]  /*48f0*/  BSYNC B1 ;  /* 0x0000000000017941 */ /* 0x000fea0003800000 */
.L_x_1203:
        /* <DEDUP_REMOVED lines=13> */
.L_x_1207:
        /* <DEDUP_REMOVED lines=9> */
.L_x_1208:
[----:B------:R-:W-:Y:S05]  /*4a60*/  BSYNC B1 ;  /* 0x0000000000017941 */ /* 0x000fea0003800000 */
.L_x_1206:
        /* <DEDUP_REMOVED lines=13> */
.L_x_1210:
        /* <DEDUP_REMOVED lines=9> */
.L_x_1211:
[----:B------:R-:W-:Y:S05]  /*4bd0*/  BSYNC B1 ;  /* 0x0000000000017941 */ /* 0x000fea0003800000 */
.L_x_1209:
        /* <DEDUP_REMOVED lines=12> */
.L_x_1212:
        /* <DEDUP_REMOVED lines=9> */
.L_x_1166:
[----:B------:R-:W-:Y:S05]  /*4d30*/  BSYNC B0 ;  /* 0x0000000000007941 */ /* 0x000fea0003800000 */
.L_x_1165:
[----:B------:R-:W-:Y:S01]  /*4d40*/  BSSY B0, `(.L_x_1213) ;  /* 0x0000070000007945 */ /* 0x000fe20003800000 */
[----:B------:R-:W-:-:S03]  /*4d50*/  IMAD.MOV.U32 R193, RZ, RZ, RZ ;  /* 0x000000ffffc17224 */ /* 0x000fc600078e00ff */
[----:B------:R-:W-:Y:S05]  /*4d60*/  @!P2 BRA `(.L_x_1214) ;  /* 0x0000000400b4a947 */ /* 0x000fea0003800000 */
[----:B01----:R-:W0:Y:S01]  /*4d70*/  LDC R189, c[0x0][0x214] ;  /* 0x00008500ffbd7b82 */ /* 0x003e220000000800 */
[----:B-----5:R-:W-:-:S04]  /*4d80*/  FADD R188, RZ, R96 ;  /* 0x00000060ffbc7221 */ /* 0x020fc80000000000 */
[----:B--23--:R-:W-:-:S04]  /*4d90*/  FADD R191, R97, R188 ;  /* 0x000000bc61bf7221 */ /* 0x00cfc80000000000 */
[----:B------:R-:W-:-:S04]  /*4da0*/  FADD R188, R98, R191 ;  /* 0x000000bf62bc7221 */ /* 0x000fc80000000000 */
[----:B------:R-:W-:Y:S01]  /*4db0*/  FADD R193, R99, R188 ;  /* 0x000000bc63c17221 */ /* 0x000fe20000000000 */
[----:B0-----:R-:W-:-:S04]  /*4dc0*/  LEA R190, R189, R28, 0x7 ;  /* 0x0000001cbdbe7211 */ /* 0x001fc800078e38ff */
        /* <DEDUP_REMOVED lines=103> */
.L_x_1214:
[----:B------:R-:W-:Y:S05]  /*5440*/  BSYNC B0 ;  /* 0x0000000000007941 */ /* 0x000fea0003800000 */
.L_x_1213:
[----:B------:R-:W4:Y:S02]  /*5450*/  LDC R211, c[0x0][0x214] ;  /* 0x00008500ffd37b82 */ /* 0x000f240000000800 */
[----:B----4-:R-:W-:-:S13]  /*5460*/  ISETP.NE.AND P3, PT, R211, 0x1, PT ;  /* 0x00000001d300780c */ /* 0x010fda0003f65270 */
[----:B------:R-:W-:Y:S05]  /*5470*/  @!P3 BRA `(.L_x_1215) ;  /* 0x0000000400dcb947 */ /* 0x000fea0003800000 */
[----:B------:R-:W0:Y:S01]  /*5480*/  SHFL.DOWN PT, R160, R193, 0x10, 0x1f ;  /* 0x0a001f00c1a07f89 */ /* 0x000e2200000e0000 */
[----:B------:R-:W4:Y:S01]  /*5490*/  LDC R212, c[0x0][0x210] ;  /* 0x00008400ffd47b82 */ /* 0x000f220000000800 */
[----:B------:R-:W-:Y:S02]  /*54a0*/  LOP3.LUT P4, RZ, R162, 0x1f, RZ, 0xc0, !PT ;  /* 0x0000001fa2ff7812 */ /* 0x000fe4000788c0ff */
[----:B------:R-:W-:Y:S02]  /*54b0*/  LOP3.LUT P0, RZ, R210, 0x1, RZ, 0xc0, !PT ;  /* 0x00000001d2ff7812 */ /* 0x000fe4000780c0ff */
[----:B------:R-:W-:-:S03]  /*54c0*/  ISETP.NE.AND P5, PT, R162, RZ, PT ;  /* 0x000000ffa200720c */ /* 0x000fc60003fa5270 */
[----:B--23--:R-:W2:Y:S01]  /*54d0*/  LDC.64 R190, c[0x0][0x240] ;  /* 0x00009000ffbe7b82 */ /* 0x00cea20000000a00 */
[----:B01----:R-:W-:Y:S01]  /*54e0*/  FADD R188, R160, R193 ;  /* 0x000000c1a0bc7221 */ /* 0x003fe20000000000 */
[----:B----4-:R-:W-:-:S04]  /*54f0*/  IMAD R193, R211, R212, RZ ;  /* 0x000000d4d3c17224 */ /* 0x010fc800078e02ff */
[----:B------:R-:W0:Y:S02]  /*5500*/  SHFL.DOWN PT, R189, R188, 0x8, 0x1f ;  /* 0x09001f00bcbd7f89 */ /* 0x000e2400000e0000 */
[----:B0-----:R-:W-:-:S05]  /*5510*/  FADD R189, R188, R189 ;  /* 0x000000bdbcbd7221 */ /* 0x001fca0000000000 */
[----:B------:R-:W0:Y:S02]  /*5520*/  SHFL.DOWN PT, R160, R189, 0x4, 0x1f ;  /* 0x08801f00bda07f89 */ /* 0x000e2400000e0000 */
[----:B0-----:R-:W-:Y:S01]  /*5530*/  FADD R192, R189, R160 ;  /* 0x000000a0bdc07221 */ /* 0x001fe20000000000 */
[----:B------:R-:W-:Y:S01]  /*5540*/  SHF.R.U32.HI R160, RZ, 0x5, R162 ;  /* 0x00000005ffa07819 */ /* 0x000fe200000116a2 */
[----:B------:R-:W-:-:S03]  /*5550*/  IMAD.SHL.U32 R189, R193, 0x4, RZ ;  /* 0x00000004c1bd7824 */ /* 0x000fc600078e00ff */
[----:B------:R-:W0:Y:S01]  /*5560*/  SHFL.DOWN PT, R213, R192, 0x2, 0x1f ;  /* 0x08401f00c0d57f89 */ /* 0x000e2200000e0000 */
[----:B------:R-:W-:-:S04]  /*5570*/  IMAD R160, R163, 0x4, R160 ;  /* 0x00000004a3a07824 */ /* 0x000fc800078e02a0 */
[----:B------:R-:W-:-:S04]  /*5580*/  IMAD R215, R160, R211, RZ ;  /* 0x000000d3a0d77224 */ /* 0x000fc800078e02ff */
[----:B--2---:R-:W-:-:S04]  /*5590*/  IMAD.WIDE.U32 R190, R215, 0x4, R190 ;  /* 0x00000004d7be7825 */ /* 0x004fc800078e00be */
[----:B------:R-:W-:-:S03]  /*55a0*/  IMAD.WIDE.U32 R188, R189, 0x4, R190 ;  /* 0x00000004bdbc7825 */ /* 0x000fc600078e00be */
[----:B------:R-:W-:Y:S02]  /*55b0*/  SEL R188, R190, R188, !P0 ;  /* 0x000000bcbebc7207 */ /* 0x000fe40004000000 */
[----:B------:R-:W-:Y:S01]  /*55c0*/  SEL R189, R191, R189, !P0 ;  /* 0x000000bdbfbd7207 */ /* 0x000fe20004000000 */
[----:B0-----:R-:W-:Y:S01]  /*55d0*/  FADD R213, R192, R213 ;  /* 0x000000d5c0d57221 */ /* 0x001fe20000000000 */
[----:B------:R-:W-:-:S04]  /*55e0*/  @!P4 LEA R190, P6, R161, R188, 0x2 ;  /* 0x000000bca1bec211 */ /* 0x000fc800078c10ff */
[----:B------:R-:W0:Y:S01]  /*55f0*/  SHFL.DOWN PT, R160, R213, 0x1, 0x1f ;  /* 0x08201f00d5a07f89 */ /* 0x000e2200000e0000 */
[----:B------:R-:W-:Y:S01]  /*5600*/  @!P4 LEA.HI.X R191, R161, R189, R208, 0x2, P6 ;  /* 0x000000bda1bfc211 */ /* 0x000fe200030f14d0 */
[----:B0-----:R-:W-:-:S05]  /*5610*/  FADD R213, R213, R160 ;  /* 0x000000a0d5d57221 */ /* 0x001fca0000000000 */
[----:B------:R0:W-:Y:S01]  /*5620*/  @!P4 STG.E desc[UR4][R190.64], R213 ;  /* 0x000000d5be00c986 */ /* 0x0001e2000c101904 */
[----:B------:R-:W-:Y:S05]  /*5630*/  @P5 BRA `(.L_x_1216) ;  /* 0x00000000005c5947 */ /* 0x000fea0003800000 */
[----:B------:R-:W1:Y:S01]  /*5640*/  LDC.64 R192, c[0x0][0x248] ;  /* 0x00009200ffc07b82 */ /* 0x000e620000000a00 */
[----:B------:R-:W-:Y:S01]  /*5650*/  IMAD.MOV.U32 R160, RZ, RZ, -0x1 ;  /* 0xffffffffffa07424 */ /* 0x000fe200078e00ff */
[----:B------:R-:W-:Y:S01]  /*5660*/  LOP3.LUT P4, RZ, R210, 0x2, RZ, 0xc0, !PT ;  /* 0x00000002d2ff7812 */ /* 0x000fe2000788c0ff */
[----:B-1----:R-:W-:-:S04]  /*5670*/  IMAD.WIDE R192, R163, 0x4, R192 ;  /* 0x00000004a3c07825 */ /* 0x002fc800078e02c0 */
[----:B0-----:R-:W-:-:S05]  /*5680*/  IMAD.WIDE R190, R212, 0x4, R192 ;  /* 0x00000004d4be7825 */ /* 0x001fca00078e02c0 */
[----:B------:R-:W-:Y:S02]  /*5690*/  SEL R191, R193, R191, !P0 ;  /* 0x000000bfc1bf7207 */ /* 0x000fe40004000000 */
[----:B------:R-:W-:Y:S02]  /*56a0*/  SEL R193, R160, 0x1, P4 ;  /* 0x00000001a0c17807 */ /* 0x000fe40002000000 */
[----:B------:R-:W-:Y:S02]  /*56b0*/  SHF.R.U32.HI R160, RZ, 0x1, R210 ;  /* 0x00000001ffa07819 */ /* 0x000fe400000116d2 */
[----:B------:R-:W-:Y:S02]  /*56c0*/  SEL R190, R192, R190, !P0 ;  /* 0x000000bec0be7207 */ /* 0x000fe40004000000 */
[----:B------:R-:W-:Y:S01]  /*56d0*/  LOP3.LUT R160, R160, 0x1, RZ, 0xc0, !PT ;  /* 0x00000001a0a07812 */ /* 0x000fe200078ec0ff */
[----:B------:R-:W-:Y:S06]  /*56e0*/  MEMBAR.ALL.GPU ;  /* 0x0000000000007992 */ /* 0x000fec000000a000 */
[----:B------:R-:W-:-:S00]  /*56f0*/  ERRBAR ;  /* 0x00000000000079ab */ /* 0x000fc00000000000 */
[----:B------:R-:W-:Y:S06]  /*5700*/  CGAERRBAR ;  /* 0x00000000000075ab */ /* 0x000fec0000000000 */
[----:B------:R1:W-:Y:S01]  /*5710*/  REDG.E.ADD.S32.STRONG.GPU desc[UR4][R190.64], R193 ;  /* 0x000000c1be00798e */ /* 0x0003e2000c10e384 */
[----:B------:R-:W-:-:S04]  /*5720*/  ISETP.NE.U32.AND P0, PT, R160, 0x1, PT ;  /* 0x00000001a000780c */ /* 0x000fc80003f05070 */
[----:B------:R-:W-:-:S04]  /*5730*/  SEL R213, R211, RZ, P0 ;  /* 0x000000ffd3d57207 */ /* 0x000fc80000000000 */
[----:B------:R-:W-:-:S13]  /*5740*/  ISETP.NE.AND P0, PT, R213, -0x1, PT ;  /* 0xffffffffd500780c */ /* 0x000fda0003f05270 */
[----:B-1----:R-:W-:Y:S05]  /*5750*/  @!P0 BRA `(.L_x_1216) ;  /* 0x0000000000148947 */ /* 0x002fea0003800000 */
.L_x_1217:
[----:B------:R-:W2:Y:S04]  /*5760*/  LDG.E.STRONG.GPU R160, desc[UR4][R190.64] ;  /* 0x00000004bea07981 */ /* 0x000ea8000c1ef900 */
[----:B--2---:R-:W-:Y:S01]  /*5770*/  CCTL.IVALL ;  /* 0x00000000ff00798f */ /* 0x004fe20002000000 */
[----:B------:R-:W-:Y:S05]  /*5780*/  YIELD ;  /* 0x0000000000007946 */ /* 0x000fea0003800000 */
[----:B------:R-:W-:-:S13]  /*5790*/  ISETP.NE.AND P0, PT, R160, R213, PT ;  /* 0x000000d5a000720c */ /* 0x000fda0003f05270 */
[----:B------:R-:W-:Y:S05]  /*57a0*/  @P0 BRA `(.L_x_1217) ;  /* 0xfffffffc00ec0947 */ /* 0x000fea000383ffff */
.L_x_1216:
[----:B------:R-:W-:Y:S01]  /*57b0*/  LOP3.LUT R160, R162, 0x1f, RZ, 0xc0, !PT ;  /* 0x0000001fa2a07812 */ /* 0x000fe200078ec0ff */
[----:B------:R-:W-:Y:S05]  /*57c0*/  WARPSYNC.ALL ;  /* 0x0000000000007948 */ /* 0x000fea0003800000 */
[----:B------:R-:W-:Y:S01]  /*57d0*/  BAR.SYNC.DEFER_BLOCKING 0x0 ;  /* 0x0000000000007b1d */ /* 0x000fe20000010000 */
[----:B------:R-:W-:Y:S01]  /*57e0*/  ISETP.GE.AND P0, PT, R160, R211, PT ;  /* 0x000000d3a000720c */ /* 0x000fe20003f06270 */
[----:B------:R-:W-:-:S04]  /*57f0*/  IMAD.MOV.U32 R216, RZ, RZ, RZ ;  /* 0x000000ffffd87224 */ /* 0x000fc800078e00ff */
[----:B------:R-:W-:Y:S08]  /*5800*/  BSSY B0, `(.L_x_1218) ;  /* 0x0000031000007945 */ /* 0x000ff00003800000 */
[----:B------:R-:W-:Y:S05]  /*5810*/  @P0 BRA `(.L_x_1219) ;  /* 0x0000000000bc0947 */ /* 0x000fea0003800000 */
[--C-:B0-----:R-:W-:Y:S01]  /*5820*/  IMAD.IADD R190, R211, 0x1, -R160.reuse ;  /* 0x00000001d3be7824 */ /* 0x101fe200078e0aa0 */
        /* <DEDUP_REMOVED lines=8> */
.L_x_1222:
[C---:B------:R-:W-:Y:S01]  /*58b0*/  VIADD R213, R217.reuse, 0x20 ;  /* 0x00000020d9d57836 */ /* 0x040fe20000000000 */
[C---:B------:R-:W-:Y:S01]  /*58c0*/  IADD3 R193, R217.reuse, 0x40, RZ ;  /* 0x00000040d9c17810 */ /* 0x040fe20007ffe0ff */
[----:B------:R-:W-:-:S04]  /*58d0*/  IMAD.WIDE R214, R217, 0x4, R188 ;  /* 0x00000004d9d67825 */ /* 0x000fc800078e02bc */
[--C-:B------:R-:W-:Y:S02]  /*58e0*/  IMAD.WIDE R212, R213, 0x4, R188.reuse ;  /* 0x00000004d5d47825 */ /* 0x100fe400078e02bc */
[----:B------:R-:W2:Y:S02]  /*58f0*/  LDG.E R215, desc[UR4][R214.64] ;  /* 0x00000004d6d77981 */ /* 0x000ea4000c1e1900 */
        /* <DEDUP_REMOVED lines=13> */
.L_x_1221:
[----:B------:R-:W-:Y:S05]  /*59d0*/  BSYNC B1 ;  /* 0x0000000000017941 */ /* 0x000fea0003800000 */
.L_x_1220:
[----:B------:R-:W-:Y:S01]  /*59e0*/  IMAD.IADD R190, R211, 0x1, -R217 ;  /* 0x00000001d3be7824 */ /* 0x000fe200078e0ad9 */
[----:B------:R-:W-:Y:S04]  /*59f0*/  BSSY B1, `(.L_x_1223) ;  /* 0x000000c000017945 */ /* 0x000fe80003800000 */
        /* <DEDUP_REMOVED lines=11> */
.L_x_1224:
[----:B------:R-:W-:Y:S05]  /*5ab0*/  BSYNC B1 ;  /* 0x0000000000017941 */ /* 0x000fea0003800000 */
.L_x_1223:
[----:B------:R-:W-:-:S13]  /*5ac0*/  ISETP.LT.OR P0, PT, R217, R211, P0 ;  /* 0x000000d3d900720c */ /* 0x000fda0000701670 */
[----:B------:R-:W-:Y:S05]  /*5ad0*/  @!P0 BRA `(.L_x_1219) ;  /* 0x00000000000c8947 */ /* 0x000fea0003800000 */
[----:B------:R-:W-:-:S06]  /*5ae0*/  IMAD.WIDE R188, R217, 0x4, R188 ;  /* 0x00000004d9bc7825 */ /* 0x000fcc00078e02bc */
[----:B------:R-:W2:Y:S02]  /*5af0*/  LDG.E R189, desc[UR4][R188.64] ;  /* 0x00000004bcbd7981 */ /* 0x000ea4000c1e1900 */
[----:B--2---:R-:W-:-:S07]  /*5b00*/  FADD R216, R216, R189 ;  /* 0x000000bdd8d87221 */ /* 0x004fce0000000000 */
.L_x_1219:
[----:B------:R-:W-:Y:S05]  /*5b10*/  BSYNC B0 ;  /* 0x0000000000007941 */ /* 0x000fea0003800000 */
.L_x_1218:
[----:B------:R-:W1:Y:S01]  /*5b20*/  SHFL.BFLY PT, R189, R216, 0x1, 0x1f ;  /* 0x0c201f00d8bd7f89 */ /* 0x000e6200000e0000 */
[----:B------:R-:W-:-:S05]  /*5b30*/  VIADD R210, R210, 0x1 ;  /* 0x00000001d2d27836 */ /* 0x000fca0000000000 */
[----:B------:R-:W-:Y:S01]  /*5b40*/  LOP3.LUT R210, R210, 0x3, RZ, 0xc0, !PT ;  /* 0x00000003d2d27812 */ /* 0x000fe200078ec0ff */
[----:B-1----:R-:W-:-:S05]  /*5b50*/  FADD R189, R189, R216 ;  /* 0x000000d8bdbd7221 */ /* 0x002fca0000000000 */
[----:B------:R-:W1:Y:S02]  /*5b60*/  SHFL.BFLY PT, R188, R189, 0x2, 0x1f ;  /* 0x0c401f00bdbc7f89 */ /* 0x000e6400000e0000 */
[----:B-1----:R-:W-:-:S05]  /*5b70*/  FADD R188, R189, R188 ;  /* 0x000000bcbdbc7221 */ /* 0x002fca0000000000 */
[----:B0-----:R-:W0:Y:S02]  /*5b80*/  SHFL.BFLY PT, R191, R188, 0x4, 0x1f ;  /* 0x0c801f00bcbf7f89 */ /* 0x001e2400000e0000 */
[----:B0-----:R-:W-:-:S05]  /*5b90*/  FADD R191, R188, R191 ;  /* 0x000000bfbcbf7221 */ /* 0x001fca0000000000 */
[----:B------:R-:W0:Y:S02]  /*5ba0*/  SHFL.BFLY PT, R190, R191, 0x8, 0x1f ;  /* 0x0d001f00bfbe7f89 */ /* 0x000e2400000e0000 */
[----:B0-----:R-:W-:-:S05]  /*5bb0*/  FADD R190, R191, R190 ;  /* 0x000000bebfbe7221 */ /* 0x001fca0000000000 */
[----:B------:R-:W0:Y:S02]  /*5bc0*/  SHFL.BFLY PT, R193, R190, 0x10, 0x1f ;  /* 0x0e001f00bec17f89 */ /* 0x000e2400000e0000 */
[----:B0-----:R-:W-:Y:S01]  /*5bd0*/  FADD R212, R190, R193 ;  /* 0x000000c1bed47221 */ /* 0x001fe20000000000 */
[----:B------:R-:W-:Y:S06]  /*5be0*/  BRA `(.L_x_1225) ;  /* 0x0000000000287947 */ /* 0x000fec0003800000 */
.L_x_1215:
[----:B01----:R-:W0:Y:S02]  /*5bf0*/  SHFL.BFLY PT, R188, R193, 0x1, 0x1f ;  /* 0x0c201f00c1bc7f89 */ /* 0x003e2400000e0000 */
[----:B0-----:R-:W-:-:S05]  /*5c00*/  FADD R188, R188, R193 ;  /* 0x000000c1bcbc7221 */ /* 0x001fca0000000000 */
[----:B------:R-:W0:Y:S02]  /*5c10*/  SHFL.BFLY PT, R189, R188, 0x2, 0x1f ;  /* 0x0c401f00bcbd7f89 */ /* 0x000e2400000e0000 */
[----:B0-----:R-:W-:-:S05]  /*5c20*/  FADD R189, R188, R189 ;  /* 0x000000bdbcbd7221 */ /* 0x001fca0000000000 */
[----:B--23--:R-:W0:Y:S02]  /*5c30*/  SHFL.BFLY PT, R190, R189, 0x4, 0x1f ;  /* 0x0c801f00bdbe7f89 */ /* 0x00ce2400000e0000 */
[----:B0-----:R-:W-:-:S05]  /*5c40*/  FADD R190, R189, R190 ;  /* 0x000000bebdbe7221 */ /* 0x001fca0000000000 */
[----:B------:R-:W0:Y:S02]  /*5c50*/  SHFL.BFLY PT, R191, R190, 0x8, 0x1f ;  /* 0x0d001f00bebf7f89 */ /* 0x000e2400000e0000 */
[----:B0-----:R-:W-:-:S05]  /*5c60*/  FADD R191, R190, R191 ;  /* 0x000000bfbebf7221 */ /* 0x001fca0000000000 */
[----:B------:R-:W0:Y:S02]  /*5c70*/  SHFL.BFLY PT, R192, R191, 0x10, 0x1f ;  /* 0x0e001f00bfc07f89 */ /* 0x000e2400000e0000 */
[----:B0-----:R-:W-:-:S07]  /*5c80*/  FADD R212, R191, R192 ;  /* 0x000000c0bfd47221 */ /* 0x001fce0000000000 */
.L_x_1225:
        /* <DEDUP_REMOVED lines=273> */
.L_x_1227:
[----:B------:R-:W-:Y:S05]  /*6da0*/  BSYNC B0 ;  /* 0x0000000000007941 */ /* 0x000fea0003800000 */
.L_x_1226:
[----:B------:R-:W-:Y:S05]  /*6db0*/  @!P3 BRA `(.L_x_1228) ;  /* 0x0000000400d8b947 */ /* 0x000fea0003800000 */
[----:B------:R-:W0:Y:S01]  /*6dc0*/  SHFL.DOWN PT, R189, R188, 0x10, 0x1f ;  /* 0x0a001f00bcbd7f89 */ /* 0x000e2200000e0000 */
[----:B------:R-:W1:Y:S01]  /*6dd0*/  LDC R215, c[0x0][0x210] ;  /* 0x00008400ffd77b82 */ /* 0x000e620000000800 */
[----:B------:R-:W-:Y:S02]  /*6de0*/  SHF.R.U32.HI R216, RZ, 0x5, R162 ;  /* 0x00000005ffd87819 */ /* 0x000fe400000116a2 */
[----:B------:R-:W-:Y:S02]  /*6df0*/  ISETP.NE.AND P0, PT, R160, RZ, PT ;  /* 0x000000ffa000720c */ /* 0x000fe40003f05270 */
[----:B------:R-:W-:Y:S01]  /*6e00*/  LOP3.LUT P4, RZ, R210, 0x1, RZ, 0xc0, !PT ;  /* 0x00000001d2ff7812 */ /* 0x000fe2000788c0ff */
[----:B------:R-:W-:Y:S01]  /*6e10*/  IMAD R216, R163, 0x4, R216 ;  /* 0x00000004a3d87824 */ /* 0x000fe200078e02d8 */
[----:B------:R-:W-:Y:S01]  /*6e20*/  ISETP.NE.AND P5, PT, R162, RZ, PT ;  /* 0x000000ffa200720c */ /* 0x000fe20003fa5270 */
[----:B0-----:R-:W-:Y:S01]  /*6e30*/  FADD R189, R189, R188 ;  /* 0x000000bcbdbd7221 */ /* 0x001fe20000000000 */
[----:B-1----:R-:W-:-:S04]  /*6e40*/  IMAD R188, R211, R215, RZ ;  /* 0x000000d7d3bc7224 */ /* 0x002fc800078e02ff */
[----:B------:R-:W0:Y:S02]  /*6e50*/  SHFL.DOWN PT, R190, R189, 0x8, 0x1f ;  /* 0x09001f00bdbe7f89 */ /* 0x000e2400000e0000 */
[----:B0-----:R-:W-:Y:S01]  /*6e60*/  FADD R192, R189, R190 ;  /* 0x000000bebdc07221 */ /* 0x001fe20000000000 */
[----:B------:R-:W-:-:S04]  /*6e70*/  IMAD R189, R216, R211, RZ ;  /* 0x000000d3d8bd7224 */ /* 0x000fc800078e02ff */
[----:B------:R-:W0:Y:S02]  /*6e80*/  SHFL.DOWN PT, R191, R192, 0x4, 0x1f ;  /* 0x08801f00c0bf7f89 */ /* 0x000e2400000e0000 */
[----:B0-----:R-:W-:Y:S02]  /*6e90*/  FADD R193, R192, R191 ;  /* 0x000000bfc0c17221 */ /* 0x001fe40000000000 */
[----:B------:R-:W0:Y:S03]  /*6ea0*/  LDC.64 R190, c[0x0][0x240] ;  /* 0x00009000ffbe7b82 */ /* 0x000e260000000a00 */
[----:B------:R-:W1:Y:S01]  /*6eb0*/  SHFL.DOWN PT, R214, R193, 0x2, 0x1f ;  /* 0x08401f00c1d67f89 */ /* 0x000e6200000e0000 */
[----:B0-----:R-:W-:Y:S01]  /*6ec0*/  IMAD.WIDE.U32 R190, R189, 0x4, R190 ;  /* 0x00000004bdbe7825 */ /* 0x001fe200078e00be */
[----:B------:R-:W-:-:S03]  /*6ed0*/  SHF.L.U32 R189, R188, 0x2, RZ ;  /* 0x00000002bcbd7819 */ /* 0x000fc600000006ff */
[----:B-1----:R-:W-:Y:S02]  /*6ee0*/  FADD R214, R193, R214 ;  /* 0x000000d6c1d67221 */ /* 0x002fe40000000000 */
[----:B------:R-:W-:-:S03]  /*6ef0*/  IMAD.WIDE.U32 R188, R189, 0x4, R190 ;  /* 0x00000004bdbc7825 */ /* 0x000fc600078e00be */
[----:B------:R-:W0:Y:S01]  /*6f00*/  SHFL.DOWN PT, R213, R214, 0x1, 0x1f ;  /* 0x08201f00d6d57f89 */ /* 0x000e2200000e0000 */
[----:B------:R-:W-:Y:S02]  /*6f10*/  SEL R192, R190, R188, !P4 ;  /* 0x000000bcbec07207 */ /* 0x000fe40006000000 */
[----:B------:R-:W-:Y:S02]  /*6f20*/  SEL R193, R191, R189, !P4 ;  /* 0x000000bdbfc17207 */ /* 0x000fe40006000000 */
[----:B------:R-:W-:-:S04]  /*6f30*/  @!P0 LEA R188, P3, R161, R192, 0x2 ;  /* 0x000000c0a1bc8211 */ /* 0x000fc800078610ff */
[----:B------:R-:W-:Y:S01]  /*6f40*/  @!P0 LEA.HI.X R189, R161, R193, R208, 0x2, P3 ;  /* 0x000000c1a1bd8211 */ /* 0x000fe200018f14d0 */
[----:B0-----:R-:W-:-:S05]  /*6f50*/  FADD R213, R214, R213 ;  /* 0x000000d5d6d57221 */ /* 0x001fca0000000000 */
[----:B------:R0:W-:Y:S01]  /*6f60*/  @!P0 STG.E desc[UR4][R188.64], R213 ;  /* 0x000000d5bc008986 */ /* 0x0001e2000c101904 */
[----:B------:R-:W-:Y:S05]  /*6f70*/  @P5 BRA `(.L_x_1229) ;  /* 0x00000000005c5947 */ /* 0x000fea0003800000 */
[----:B------:R-:W1:Y:S01]  /*6f80*/  LDC.64 R190, c[0x0][0x248] ;  /* 0x00009200ffbe7b82 */ /* 0x000e620000000a00 */
[----:B0-----:R-:W-:Y:S01]  /*6f90*/  IMAD.MOV.U32 R213, RZ, RZ, -0x1 ;  /* 0xffffffffffd57424 */ /* 0x001fe200078e00ff */
[----:B------:R-:W-:-:S04]  /*6fa0*/  LOP3.LUT P0, RZ, R210, 0x2, RZ, 0xc0, !PT ;  /* 0x00000002d2ff7812 */ /* 0x000fc8000780c0ff */
[----:B------:R-:W-:Y:S01]  /*6fb0*/  SEL R213, R213, 0x1, P0 ;  /* 0x00000001d5d57807 */ /* 0x000fe20000000000 */
[----:B-1----:R-:W-:-:S04]  /*6fc0*/  IMAD.WIDE R190, R163, 0x4, R190 ;  /* 0x00000004a3be7825 */ /* 0x002fc800078e02be */
[----:B------:R-:W-:-:S03]  /*6fd0*/  IMAD.WIDE R188, R215, 0x4, R190 ;  /* 0x00000004d7bc7825 */ /* 0x000fc600078e02be */
[----:B------:R-:W-:Y:S02]  /*6fe0*/  SEL R188, R190, R188, !P4 ;  /* 0x000000bcbebc7207 */ /* 0x000fe40006000000 */
        /* <DEDUP_REMOVED lines=11> */
.L_x_1230:
[----:B------:R-:W2:Y:S04]  /*70a0*/  LDG.E.STRONG.GPU R190, desc[UR4][R188.64] ;  /* 0x00000004bcbe7981 */ /* 0x000ea8000c1ef900 */
[----:B--2---:R-:W-:Y:S01]  /*70b0*/  CCTL.IVALL ;  /* 0x00000000ff00798f */ /* 0x004fe20002000000 */
[----:B------:R-:W-:Y:S05]  /*70c0*/  YIELD ;  /* 0x0000000000007946 */ /* 0x000fea0003800000 */
[----:B------:R-:W-:-:S13]  /*70d0*/  ISETP.NE.AND P0, PT, R190, R191, PT ;  /* 0x000000bfbe00720c */ /* 0x000fda0003f05270 */
[----:B------:R-:W-:Y:S05]  /*70e0*/  @P0 BRA `(.L_x_1230) ;  /* 0xfffffffc00ec0947 */ /* 0x000fea000383ffff */
.L_x_1229:
[----:B------:R-:W-:Y:S01]  /*70f0*/  ISETP.GE.AND P0, PT, R160, R211, PT ;  /* 0x000000d3a000720c */ /* 0x000fe20003f06270 */
[----:B------:R-:W-:Y:S05]  /*7100*/  WARPSYNC.ALL ;  /* 0x0000000000007948 */ /* 0x000fea0003800000 */
[----:B------:R-:W-:Y:S01]  /*7110*/  BAR.SYNC.DEFER_BLOCKING 0x0 ;  /* 0x0000000000007b1d */ /* 0x000fe20000010000 */
[----:B0-----:R-:W-:-:S05]  /*7120*/  IMAD.MOV.U32 R213, RZ, RZ, RZ ;  /* 0x000000ffffd57224 */ /* 0x001fca00078e00ff */
        /* <DEDUP_REMOVED lines=11> */
.L_x_1235:
        /* <DEDUP_REMOVED lines=18> */
.L_x_1234:
[----:B------:R-:W-:Y:S05]  /*7300*/  BSYNC B1 ;  /* 0x0000000000017941 */ /* 0x000fea0003800000 */
.L_x_1233:
        /* <DEDUP_REMOVED lines=13> */
.L_x_1237:
[----:B------:R-:W-:Y:S05]  /*73e0*/  BSYNC B1 ;  /* 0x0000000000017941 */ /* 0x000fea0003800000 */
.L_x_1236:
[----:B------:R-:W-:-:S13]  /*73f0*/  ISETP.LT.OR P0, PT, R219, R211, P0 ;  /* 0x000000d3db00720c */ /* 0x000fda0000701670 */
[----:B------:R-:W-:Y:S05]  /*7400*/  @!P0 BRA `(.L_x_1232) ;  /* 0x00000000000c8947 */ /* 0x000fea0003800000 */
[----:B------:R-:W-:-:S06]  /*7410*/  IMAD.WIDE R192, R219, 0x4, R192 ;  /* 0x00000004dbc07825 */ /* 0x000fcc00078e02c0 */
[----:B------:R-:W2:Y:S02]  /*7420*/  LDG.E R192, desc[UR4][R192.64] ;  /* 0x00000004c0c07981 */ /* 0x000ea4000c1e1900 */
[----:B--2---:R-:W-:-:S07]  /*7430*/  FADD R213, R213, R192 ;  /* 0x000000c0d5d57221 */ /* 0x004fce0000000000 */
.L_x_1232:
[----:B------:R-:W-:Y:S05]  /*7440*/  BSYNC B0 ;  /* 0x0000000000007941 */ /* 0x000fea0003800000 */
.L_x_1231:
[----:B------:R-:W0:Y:S01]  /*7450*/  SHFL.BFLY PT, R188, R213, 0x1, 0x1f ;  /* 0x0c201f00d5bc7f89 */ /* 0x000e2200000e0000 */
[----:B------:R-:W-:-:S05]  /*7460*/  VIADD R210, R210, 0x1 ;  /* 0x00000001d2d27836 */ /* 0x000fca0000000000 */
[----:B------:R-:W-:Y:S01]  /*7470*/  LOP3.LUT R210, R210, 0x3, RZ, 0xc0, !PT ;  /* 0x00000003d2d27812 */ /* 0x000fe200078ec0ff */
[----:B0-----:R-:W-:-:S05]  /*7480*/  FADD R188, R188, R213 ;  /* 0x000000d5bcbc7221 */ /* 0x001fca0000000000 */
[----:B------:R-:W0:Y:S02]  /*7490*/  SHFL.BFLY PT, R189, R188, 0x2, 0x1f ;  /* 0x0c401f00bcbd7f89 */ /* 0x000e2400000e0000 */
[----:B0-----:R-:W-:-:S05]  /*74a0*/  FADD R189, R188, R189 ;  /* 0x000000bdbcbd7221 */ /* 0x001fca0000000000 */
[----:B------:R-:W0:Y:S02]  /*74b0*/  SHFL.BFLY PT, R190, R189, 0x4, 0x1f ;  /* 0x0c801f00bdbe7f89 */ /* 0x000e2400000e0000 */
[----:B0-----:R-:W-:-:S05]  /*74c0*/  FADD R190, R189, R190 ;  /* 0x000000bebdbe7221 */ /* 0x001fca0000000000 */
[----:B------:R-:W0:Y:S02]  /*74d0*/  SHFL.BFLY PT, R191, R190, 0x8, 0x1f ;  /* 0x0d001f00bebf7f89 */ /* 0x000e2400000e0000 */
[----:B0-----:R-:W-:-:S05]  /*74e0*/  FADD R191, R190, R191 ;  /* 0x000000bfbebf7221 */ /* 0x001fca0000000000 */
[----:B------:R-:W0:Y:S02]  /*74f0*/  SHFL.BFLY PT, R214, R191, 0x10, 0x1f ;  /* 0x0e001f00bfd67f89 */ /* 0x000e2400000e0000 */
[----:B0-----:R-:W-:Y:S01]  /*7500*/  FADD R214, R191, R214 ;  /* 0x000000d6bfd67221 */ /* 0x001fe20000000000 */
[----:B------:R-:W-:Y:S06]  /*7510*/  BRA `(.L_x_1238) ;  /* 0x0000000000287947 */ /* 0x000fec0003800000 */
.L_x_1228:
[----:B------:R-:W0:Y:S02]  /*7520*/  SHFL.BFLY PT, R189, R188, 0x1, 0x1f ;  /* 0x0c201f00bcbd7f89 */ /* 0x000e2400000e0000 */
        /* <DEDUP_REMOVED lines=8> */
[----:B0-----:R-:W-:-:S07]  /*75b0*/  FADD R214, R192, R193 ;  /* 0x000000c1c0d67221 */ /* 0x001fce0000000000 */
.L_x_1238:
[----:B------:R-:W-:Y:S01]  /*75c0*/  LEA.HI R213, R162, R31, RZ, 0x1b ;  /* 0x0000001fa2d57211 */ /* 0x000fe200078fd8ff */
[----:B------:R-:W-:Y:S01]  /*75d0*/  ULDC UR7, c[0x0][0x268] ;  /* 0x00009a0000077ab9 */ /* 0x000fe20000000800 */
[----:B------:R-:W-:Y:S01]  /*75e0*/  BSSY B0, `(.L_x_1239) ;  /* 0x00003c1000007945 */ /* 0x000fe20003800000 */
[----:B------:R-:W-:Y:S01]  /*75f0*/  FFMA R192, R214, R29, UR7 ;  /* 0x00000007d6c07e23 */ /* 0x000fe2000800001d */
[----:B------:R-:W-:-:S04]  /*7600*/  ISETP.GE.AND P0, PT, R213, UR8, PT ;  /* 0x00000008d5007c0c */ /* 0x000fc8000bf06270 */
[----:B------:R-:W-:Y:S02]  /*7610*/  ISETP.NE.OR P0, PT, R30, RZ, P0 ;  /* 0x000000ff1e00720c */ /* 0x000fe40000705670 */
[----:B------:R-:W-:-:S11]  /*7620*/  FSETP.GEU.AND P3, PT, |R192|, 1.175494350822287508e-38, PT ;  /* 0x00800000c000780b */ /* 0x000fd60003f6e200 */
[----:B------:R-:W0:Y:S02]  /*7630*/  @!P0 LDC.64 R190, c[0x0][0x228] ;  /* 0x00008a00ffbe8b82 */ /* 0x000e240000000a00 */
[----:B------:R-:W-:-:S04]  /*7640*/  @!P3 FMUL R192, R192, 16777216 ;  /* 0x4b800000c0c0b820 */ /* 0x000fc80000400000 */
[----:B------:R-:W1:Y:S02]  /*7650*/  MUFU.RSQ R214, R192 ;  /* 0x000000c000d67308 */ /* 0x000e640000001400 */
        /* <DEDUP_REMOVED lines=39> */
.L_x_1241:
[--C-:B------:R-:W-:Y:S01]  /*78d0*/  IMAD R191, R213, UR9, R28.reuse ;  /* 0x00000009d5bf7c24 */ /* 0x100fe2000f8e021c */
[----:B------:R-:W-:Y:S01]  /*78e0*/  IADD3 R220, -R28, UR9, RZ ;  /* 0x000000091cdc7c10 */ /* 0x000fe2000fffe1ff */
[----:B------:R-:W1:Y:S01]  /*78f0*/  F2F.BF16.F32 R221, R216 ;  /* 0x000000d800dd7304 */ /* 0x000e620000202000 */
[----:B------:R-:W-:Y:S01]  /*7900*/  IMAD R222, R211, 0x80, R28 ;  /* 0x00000080d3de7824 */ /* 0x000fe200078e021c */
[----:B------:R-:W-:Y:S01]  /*7910*/  BSSY B1, `(.L_x_1242) ;  /* 0x0000016000017945 */ /* 0x000fe20003800000 */
[----:B0-----:R-:W-:-:S03]  /*7920*/  IMAD.WIDE R190, R191, 0x2, R188 ;  /* 0x00000002bfbe7825 */ /* 0x001fc600078e02bc */
[----:B------:R-:W-:Y:S02]  /*7930*/  ISETP.GE.AND P5, PT, R222, UR9, PT ;  /* 0x00000009de007c0c */ /* 0x000fe4000bfa6270 */
[----:B------:R-:W-:Y:S01]  /*7940*/  LOP3.LUT P0, RZ, R190, 0x7, RZ, 0xc0, !PT ;  /* 0x00000007beff7812 */ /* 0x000fe2000780c0ff */
[----:B------:R-:W0:Y:S03]  /*7950*/  F2F.BF16.F32 R223, R218 ;  /* 0x000000da00df7304 */ /* 0x000e260000202000 */
[----:B------:R-:W-:-:S05]  /*7960*/  ISETP.LT.U32.OR P0, PT, R220, 0x4, P0 ;  /* 0x00000004dc00780c */ /* 0x000fca0000701470 */
[----:B------:R-:W2:Y:S08]  /*7970*/  F2F.BF16.F32 R217, R217 ;  /* 0x000000d900d97304 */ /* 0x000eb00000202000 */
[----:B------:R-:W3:Y:S01]  /*7980*/  F2F.BF16.F32 R215, R215 ;  /* 0x000000d700d77304 */ /* 0x000ee20000202000 */
[----:B-1----:R-:W-:-:S04]  /*7990*/  @!P0 IMAD.WIDE.U32 R192, R221, 0x10000, RZ ;  /* 0x00010000ddc08825 */ /* 0x002fc800078e00ff */
[----:B0-----:R-:W-:-:S05]  /*79a0*/  @!P0 IMAD.U32 R219, R223, 0x10000, RZ ;  /* 0x00010000dfdb8824 */ /* 0x001fca00078e00ff */
        /* <DEDUP_REMOVED lines=12> */
.L_x_1243:
[----:B------:R-:W-:Y:S05]  /*7a70*/  BSYNC B1 ;  /* 0x0000000000017941 */ /* 0x000fea0003800000 */
.L_x_1242:
        /* <DEDUP_REMOVED lines=32> */
.L_x_1244:
[----:B------:R-:W-:Y:S01]  /*7c80*/  IMAD R191, R213, UR9, R222 ;  /* 0x00000009d5bf7c24 */ /* 0x000fe2000f8e02de */
[----:B------:R-:W-:Y:S01]  /*7c90*/  IADD3 R220, -R222, UR9, RZ ;  /* 0x00000009dedc7c10 */ /* 0x000fe2000fffe1ff */
[----:B------:R-:W0:Y:S01]  /*7ca0*/  F2F.BF16.F32 R221, R216 ;  /* 0x000000d800dd7304 */ /* 0x000e220000202000 */
[----:B------:R-:W-:Y:S01]  /*7cb0*/  LEA R222, R211, R222, 0x7 ;  /* 0x000000ded3de7211 */ /* 0x000fe200078e38ff */
[----:B------:R-:W-:Y:S01]  /*7cc0*/  IMAD.WIDE R190, R191, 0x2, R188 ;  /* 0x00000002bfbe7825 */ /* 0x000fe200078e02bc */
[----:B------:R-:W-:Y:S02]  /*7cd0*/  BSSY B1, `(.L_x_1245) ;  /* 0x0000015000017945 */ /* 0x000fe40003800000 */
        /* <DEDUP_REMOVED lines=20> */
.L_x_1246:
[----:B------:R-:W-:Y:S05]  /*7e20*/  BSYNC B1 ;  /* 0x0000000000017941 */ /* 0x000fea0003800000 */
.L_x_1245:
        /* <DEDUP_REMOVED lines=32> */
.L_x_1247:
        /* <DEDUP_REMOVED lines=19> */
.L_x_1250:
[----:B------:R-:W-:Y:S05]  /*8160*/  BSYNC B2 ;  /* 0x0000000000027941 */ /* 0x000fea0003800000 */
.L_x_1249:
[C---:B------:R-:W-:Y:S01]  /*8170*/  ISETP.NE.AND P0, PT, R218.reuse, RZ, PT ;  /* 0x000000ffda00720c */ /* 0x040fe20003f05270 */
[----:B----4-:R2:W-:Y:S01]  /*8180*/  @P2 STG.E.U16 desc[UR4][R190.64+0x6], R223 ;  /* 0x000006dfbe002986 */ /* 0x0105e2000c101504 */
[C---:B------:R-:W-:Y:S02]  /*8190*/  ISETP.GE.U32.AND P3, PT, R218.reuse, 0x2, PT ;  /* 0x00000002da00780c */ /* 0x040fe40003f66070 */
[----:B------:R-:W-:-:S09]  /*81a0*/  ISETP.GE.U32.AND P4, PT, R218, 0x3, PT ;  /* 0x00000003da00780c */ /* 0x000fd20003f86070 */
[----:B------:R2:W-:Y:S04]  /*81b0*/  @P0 STG.E.U16 desc[UR4][R190.64], R217 ;  /* 0x000000d9be000986 */ /* 0x0005e8000c101504 */
[----:B------:R2:W-:Y:S04]  /*81c0*/  @P3 STG.E.U16 desc[UR4][R190.64+0x2], R219 ;  /* 0x000002dbbe003986 */ /* 0x0005e8000c101504 */
[----:B---3--:R2:W-:Y:S02]  /*81d0*/  @P4 STG.E.U16 desc[UR4][R190.64+0x4], R221 ;  /* 0x000004ddbe004986 */ /* 0x0085e4000c101504 */
.L_x_1251:
[----:B------:R-:W-:Y:S05]  /*81e0*/  BSYNC B1 ;  /* 0x0000000000017941 */ /* 0x000fea0003800000 */
.L_x_1248:
        /* <DEDUP_REMOVED lines=34> */
.L_x_1252:
        /* <DEDUP_REMOVED lines=19> */
.L_x_1255:
[----:B------:R-:W-:Y:S05]  /*8540*/  BSYNC B2 ;  /* 0x0000000000027941 */ /* 0x000fea0003800000 */
.L_x_1254:
[C---:B------:R-:W-:Y:S01]  /*8550*/  ISETP.NE.AND P0, PT, R218.reuse, RZ, PT ;  /* 0x000000ffda00720c */ /* 0x040fe20003f05270 */
[----:B----4-:R2:W-:Y:S01]  /*8560*/  @P2 STG.E.U16 desc[UR4][R190.64+0x6], R223 ;  /* 0x000006dfbe002986 */ /* 0x0105e2000c101504 */
[C---:B------:R-:W-:Y:S02]  /*8570*/  ISETP.GE.U32.AND P3, PT, R218.reuse, 0x2, PT ;  /* 0x00000002da00780c */ /* 0x040fe40003f66070 */
[----:B------:R-:W-:-:S09]  /*8580*/  ISETP.GE.U32.AND P4, PT, R218, 0x3, PT ;  /* 0x00000003da00780c */ /* 0x000fd20003f86070 */
[----:B------:R2:W-:Y:S04]  /*8590*/  @P0 STG.E.U16 desc[UR4][R190.64], R217 ;  /* 0x000000d9be000986 */ /* 0x0005e8000c101504 */
[----:B------:R2:W-:Y:S04]  /*85a0*/  @P3 STG.E.U16 desc[UR4][R190.64+0x2], R219 ;  /* 0x000002dbbe003986 */ /* 0x0005e8000c101504 */
[----:B---3--:R2:W-:Y:S02]  /*85b0*/  @P4 STG.E.U16 desc[UR4][R190.64+0x4], R221 ;  /* 0x000004ddbe004986 */ /* 0x0085e4000c101504 */
.L_x_1256:
[----:B------:R-:W-:Y:S05]  /*85c0*/  BSYNC B1 ;  /* 0x0000000000017941 */ /* 0x000fea0003800000 */
.L_x_1253:
        /* <DEDUP_REMOVED lines=34> */
.L_x_1257:
        /* <DEDUP_REMOVED lines=26> */
.L_x_1259:
[----:B------:R-:W-:Y:S05]  /*8990*/  BSYNC B1 ;  /* 0x0000000000017941 */ /* 0x000fea0003800000 */
.L_x_1258:
        /* <DEDUP_REMOVED lines=32> */
.L_x_1260:
        /* <DEDUP_REMOVED lines=26> */
.L_x_1262:
[----:B------:R-:W-:Y:S05]  /*8d40*/  BSYNC B1 ;  /* 0x0000000000017941 */ /* 0x000fea0003800000 */
.L_x_1261:
        /* <DEDUP_REMOVED lines=32> */
.L_x_1263:
        /* <DEDUP_REMOVED lines=26> */
.L_x_1265:
[----:B------:R-:W-:Y:S05]  /*90f0*/  BSYNC B1 ;  /* 0x0000000000017941 */ /* 0x000fea0003800000 */
.L_x_1264:
        /* <DEDUP_REMOVED lines=32> */
.L_x_1266:
        /* <DEDUP_REMOVED lines=26> */
.L_x_1268:
[----:B------:R-:W-:Y:S05]  /*94a0*/  BSYNC B1 ;  /* 0x0000000000017941 */ /* 0x000fea0003800000 */
.L_x_1267:
        /* <DEDUP_REMOVED lines=32> */
.L_x_1269:
        /* <DEDUP_REMOVED lines=26> */
.L_x_1271:
[----:B------:R-:W-:Y:S05]  /*9850*/  BSYNC B1 ;  /* 0x0000000000017941 */ /* 0x000fea0003800000 */
.L_x_1270:
        /* <DEDUP_REMOVED lines=32> */
.L_x_1272:
        /* <DEDUP_REMOVED lines=26> */
.L_x_1274:
[----:B------:R-:W-:Y:S05]  /*9c00*/  BSYNC B1 ;  /* 0x0000000000017941 */ /* 0x000fea0003800000 */
.L_x_1273:
        /* <DEDUP_REMOVED lines=32> */
.L_x_1275:
        /* <DEDUP_REMOVED lines=26> */
.L_x_1277:
[----:B------:R-:W-:Y:S05]  /*9fb0*/  BSYNC B1 ;  /* 0x0000000000017941 */ /* 0x000fea0003800000 */
.L_x_1276:
        /* <DEDUP_REMOVED lines=15> */
[----:B------:R-:W-:Y:S02]  /*a0b0*/  IADD3 R191, R222, 0x3, RZ ;  /* 0x00000003debf7810 */ /* 0x000fe40007ffe0ff */
        /* <DEDUP_REMOVED lines=16> */
.L_x_1278:
        /* <DEDUP_REMOVED lines=26> */
.L_x_1280:
[----:B------:R-:W-:Y:S05]  /*a360*/  BSYNC B1 ;  /* 0x0000000000017941 */ /* 0x000fea0003800000 */
.L_x_1279:
        /* <DEDUP_REMOVED lines=32> */
.L_x_1281:
        /* <DEDUP_REMOVED lines=26> */
.L_x_1283:
[----:B------:R-:W-:Y:S05]  /*a710*/  BSYNC B1 ;  /* 0x0000000000017941 */ /* 0x000fea0003800000 */
.L_x_1282:
        /* <DEDUP_REMOVED lines=32> */
.L_x_1284:
        /* <DEDUP_REMOVED lines=26> */
.L_x_1286:
[----:B------:R-:W-:Y:S05]  /*aac0*/  BSYNC B1 ;  /* 0x0000000000017941 */ /* 0x000fea0003800000 */
.L_x_1285:
        /* <DEDUP_REMOVED lines=32> */
.L_x_1287:
        /* <DEDUP_REMOVED lines=26> */
.L_x_1289:
[----:B------:R-:W-:Y:S05]  /*ae70*/  BSYNC B1 ;  /* 0x0000000000017941 */ /* 0x000fea0003800000 */
.L_x_1288:
        /* <DEDUP_REMOVED lines=32> */
.L_x_1290:
        /* <DEDUP_REMOVED lines=23> */
.L_x_1240:
[----:B------:R-:W-:Y:S05]  /*b1f0*/  BSYNC B0 ;  /* 0x0000000000007941 */ /* 0x000fea0003800000 */
.L_x_1239:
[----:B------:R-:W-:Y:S05]  /*b200*/  WARPSYNC.ALL ;  /* 0x0000000000007948 */ /* 0x000fea0003800000 */
[----:B0--34-:R-:W0:Y:S02]  /*b210*/  LDC R188, c[0x0][0x210] ;  /* 0x00008400ffbc7b82 */ /* 0x019e240000000800 */
[----:B0-----:R-:W-:-:S05]  /*b220*/  IMAD R31, R188, 0x4, R31 ;  /* 0x00000004bc1f7824 */ /* 0x001fca00078e021f */
[----:B------:R-:W-:-:S13]  /*b230*/  ISETP.GE.AND P0, PT, R31, UR8, PT ;  /* 0x000000081f007c0c */ /* 0x000fda000bf06270 */
[----:B------:R-:W-:Y:S05]  /*b240*/  @!P0 BRA `(.L_x_1291) ;  /* 0xffffff8000ec8947 */ /* 0x000fea000383ffff */
.L_x_1164:
[----:B------:R-:W-:Y:S02]  /*b250*/  ULDC.64 UR6, c[0x0][0x288] ;  /* 0x0000a20000067ab9 */ /* 0x000fe40000000a00 */
[----:B------:R-:W-:-:S04]  /*b260*/  ISETP.NE.U32.AND P0, PT, RZ, UR6, PT ;  /* 0x00000006ff007c0c */ /* 0x000fc8000bf05070 */
[----:B------:R-:W-:-:S13]  /*b270*/  ISETP.NE.AND.EX P0, PT, RZ, UR7, PT, P0 ;  /* 0x00000007ff007c0c */ /* 0x000fda000bf05300 */
[----:B------:R-:W-:Y:S05]  /*b280*/  @!P0 BRA `(.L_x_1292) ;  /* 0x0000000000b08947 */ /* 0x000fea0003800000 */
[----:B------:R-:W3:Y:S01]  /*b290*/  SHFL.DOWN PT, R3, R26, 0x10, 0x1f ;  /* 0x0a001f001a037f89 */ /* 0x000ee200000e0000 */
[----:B------:R-:W-:Y:S01]  /*b2a0*/  ISETP.NE.AND P0, PT, R160, RZ, PT ;  /* 0x000000ffa000720c */ /* 0x000fe20003f05270 */
[----:B------:R-:W-:-:S12]  /*b2b0*/  BSSY B0, `(.L_x_1293) ;  /* 0x0000023000007945 */ /* 0x000fd80003800000 */
[----:B-----5:R-:W4:Y:S01]  /*b2c0*/  @!P0 S2R R9, SR_CgaCtaId ;  /* 0x0000000000098919 */ /* 0x020f220000008800 */
[----:B------:R-:W-:Y:S02]  /*b2d0*/  @!P0 MOV R6, 0x400 ;  /* 0x0000040000068802 */ /* 0x000fe40000000f00 */
[----:B01----:R-:W-:-:S04]  /*b2e0*/  @!P0 SHF.R.U32.HI R4, RZ, 0x3, R162 ;  /* 0x00000003ff048819 */ /* 0x003fc800000116a2 */
[----:B------:R-:W-:Y:S02]  /*b2f0*/  @!P0 LOP3.LUT R4, R4, 0x1ffffffc, RZ, 0xc0, !PT ;  /* 0x1ffffffc04048812 */ /* 0x000fe400078ec0ff */
[----:B---3--:R-:W-:-:S05]  /*b300*/  FMNMX R3, R3, R26, !PT ;  /* 0x0000001a03037209 */ /* 0x008fca0007800000 */
[----:B------:R-:W0:Y:S02]  /*b310*/  SHFL.DOWN PT, R0, R3, 0x8, 0x1f ;  /* 0x09001f0003007f89 */ /* 0x000e2400000e0000 */
[----:B0-----:R-:W-:Y:S02]  /*b320*/  FMNMX R0, R3, R0, !PT ;  /* 0x0000000003007209 */ /* 0x001fe40007800000 */
[----:B----4-:R-:W-:-:S03]  /*b330*/  @!P0 LEA R3, R9, R6, 0x18 ;  /* 0x0000000609038211 */ /* 0x010fc600078ec0ff */
[----:B------:R-:W0:Y:S02]  /*b340*/  SHFL.DOWN PT, R5, R0, 0x4, 0x1f ;  /* 0x08801f0000057f89 */ /* 0x000e2400000e0000 */
[----:B------:R-:W-:Y:S01]  /*b350*/  @!P0 IMAD.IADD R3, R4, 0x1, R3 ;  /* 0x0000000104038824 */ /* 0x000fe200078e0203 */
[----:B------:R-:W-:Y:S02]  /*b360*/  SHF.R.U32.HI R4, RZ, 0x5, R162 ;  /* 0x00000005ff047819 */ /* 0x000fe400000116a2 */
[----:B0-----:R-:W-:-:S05]  /*b370*/  FMNMX R5, R0, R5, !PT ;  /* 0x0000000500057209 */ /* 0x001fca0007800000 */
[----:B------:R-:W0:Y:S02]  /*b380*/  SHFL.DOWN PT, R2, R5, 0x2, 0x1f ;  /* 0x08401f0005027f89 */ /* 0x000e2400000e0000 */
[----:B0-----:R-:W-:Y:S01]  /*b390*/  FMNMX R2, R5, R2, !PT ;  /* 0x0000000205027209 */ /* 0x001fe20007800000 */
[----:B------:R-:W-:-:S04]  /*b3a0*/  HFMA2.MMA R5, -RZ, RZ, 0, 0 ;  /* 0x00000000ff057435 */ /* 0x000fc800000001ff */
        /* <DEDUP_REMOVED lines=18> */
.L_x_1301:
[----:B-1----:R-:W-:-:S07]  /*b4d0*/  FMNMX R5, R3, R2, !PT ;  /* 0x0000000203057209 */ /* 0x002fce0007800000 */
.L_x_1294:
[----:B------:R-:W-:Y:S05]  /*b4e0*/  BSYNC B0 ;  /* 0x0000000000007941 */ /* 0x000fea0003800000 */
.L_x_1293:
[----:B------:R-:W-:Y:S01]  /*b4f0*/  ISETP.NE.AND P0, PT, R162, RZ, PT ;  /* 0x000000ffa200720c */ /* 0x000fe20003f05270 */
[----:B------:R-:W-:-:S12]  /*b500*/  BSSY B0, `(.L_x_1292) ;  /* 0x0000004000007945 */ /* 0x000fd80003800000 */
[----:B------:R-:W-:Y:S05]  /*b510*/  @P0 BRA `(.L_x_1296) ;  /* 0x0000000000080947 */ /* 0x000fea0003800000 */
[----:B0-----:R-:W0:Y:S02]  /*b520*/  LDC.64 R2, c[0x0][0x288] ;  /* 0x0000a200ff027b82 */ /* 0x001e240000000a00 */
[----:B0-----:R1:W-:Y:S02]  /*b530*/  REDG.E.MAX.S32.STRONG.GPU desc[UR4][R2.64], R5 ;  /* 0x000000050200798e */ /* 0x0013e4000d10e384 */
.L_x_1296:
[----:B------:R-:W-:Y:S05]  /*b540*/  BSYNC B0 ;  /* 0x0000000000007941 */ /* 0x000fea0003800000 */
.L_x_1292:
        /* <DEDUP_REMOVED lines=9> */
[----:B-----5:R-:W-:-:S05]  /*b5e0*/  VIADD R0, R27, 0x1800000 ;  /* 0x018000001b007836 */ /* 0x020fca0000000000 */
[----:B------:R-:W-:-:S04]  /*b5f0*/  LOP3.LUT R0, R0, 0x7f800000, RZ, 0xc0, !PT ;  /* 0x7f80000000007812 */ /* 0x000fc800078ec0ff */
[----:B------:R-:W-:-:S13]  /*b600*/  ISETP.GT.U32.AND P0, PT, R0, 0x1ffffff, PT ;  /* 0x01ffffff0000780c */ /* 0x000fda0003f04070 */
[----:B------:R-:W-:Y:S05]  /*b610*/  @P0 BRA `(.L_x_1297) ;  /* 0x0000000000100947 */ /* 0x000fea0003800000 */
[----:B01----:R-:W-:-:S07]  /*b620*/  MOV R4, 0xb640 ;  /* 0x0000b64000047802 */ /* 0x003fce0000000f00 */
[----:B--2---:R-:W-:Y:S05]  /*b630*/  CALL.REL.NOINC `($__internal_5_$__cuda_sm20_rcp_rn_f32_slowpath) ;  /* 0x00000000005c7944 */ /* 0x004fea0003c00000 */
[----:B------:R-:W-:Y:S01]  /*b640*/  IMAD.MOV.U32 R5, RZ, RZ, R29 ;  /* 0x000000ffff057224 */ /* 0x000fe200078e001d */
[----:B------:R-:W-:Y:S06]  /*b650*/  BRA `(.L_x_1298) ;  /* 0x0000000000107947 */ /* 0x000fec0003800000 */
.L_x_1297:
[----:B------:R-:W1:Y:S02]  /*b660*/  MUFU.RCP R0, R27 ;  /* 0x0000001b00007308 */ /* 0x000e640000001000 */
[----:B-1----:R-:W-:-:S04]  /*b670*/  FFMA R2, R27, R0, -1 ;  /* 0xbf8000001b027423 */ /* 0x002fc80000000000 */
[----:B0-----:R-:W-:-:S04]  /*b680*/  FADD.FTZ R5, -R2, -RZ ;  /* 0x800000ff02057221 */ /* 0x001fc80000010100 */
[----:B------:R-:W-:-:S07]  /*b690*/  FFMA R5, R0, R5, R0 ;  /* 0x0000000500057223 */ /* 0x000fce0000000000 */
.L_x_1298:
[----:B------:R-:W0:Y:S02]  /*b6a0*/  LDC.64 R2, c[0x0][0x280] ;  /* 0x0000a000ff027b82 */ /* 0x000e240000000a00 */
[----:B0-----:R-:W-:Y:S01]  /*b6b0*/  STG.E desc[UR4][R2.64], R5 ;  /* 0x0000000502007986 */ /* 0x001fe2000c101904 */
[----:B------:R-:W-:Y:S05]  /*b6c0*/  EXIT ;  /* 0x000000000000794d */ /* 0x000fea0003800000 */
.L_x_1295:
[----:B------:R-:W-:Y:S02]  /*b6d0*/  IMAD.MOV.U32 R5, RZ, RZ, 0x2 ;  /* 0x00000002ff057424 */ /* 0x000fe400078e00ff */
[----:B------:R-:W-:Y:S02]  /*b6e0*/  IMAD.MOV.U32 R7, RZ, RZ, 0x1f ;  /* 0x0000001fff077424 */ /* 0x000fe400078e00ff */
[----:B------:R-:W-:-:S07]  /*b6f0*/  IMAD.MOV.U32 R4, RZ, RZ, -0x1 ;  /* 0xffffffffff047424 */ /* 0x000fce00078e00ff */
[----:B012---:R-:W-:Y:S05]  /*b700*/  WARPSYNC.COLLECTIVE R4, `(.L_x_1299) ;  /* 0x0000000004087348 */ /* 0x007fea0003c00000 */
[----:B01----:R0:W1:Y:S02]  /*b710*/  SHFL.DOWN P0, R2, R0, R5, R7 ;  /* 0x0800000500027389 */ /* 0x0030640000000007 */
[----:B012---:R-:W-:Y:S01]  /*b720*/  ENDCOLLECTIVE ;  /* 0x000000000000791b */ /* 0x007fe20003800000 */
.L_x_1299:
[----:B------:R-:W-:Y:S02]  /*b730*/  IMAD.MOV.U32 R5, RZ, RZ, 0x1 ;  /* 0x00000001ff057424 */ /* 0x000fe400078e00ff */
[----:B------:R-:W-:-:S05]  /*b740*/  IMAD.MOV.U32 R3, RZ, RZ, R2 ;  /* 0x000000ffff037224 */ /* 0x000fca00078e0002 */
[----:B------:R-:W-:-:S05]  /*b750*/  FMNMX R3, R3, R0, !PT ;  /* 0x0000000003037209 */ /* 0x000fca0007800000 */
[----:B------:R-:W-:-:S07]  /*b760*/  IMAD.MOV.U32 R0, RZ, RZ, R3 ;  /* 0x000000ffff007224 */ /* 0x000fce00078e0003 */
[----:B------:R-:W-:Y:S05]  /*b770*/  WARPSYNC.COLLECTIVE R4, `(.L_x_1300) ;  /* 0x0000000004087348 */ /* 0x000fea0003c00000 */
[----:B------:R0:W1:Y:S02]  /*b780*/  SHFL.DOWN P0, R2, R0, R5, R7 ;  /* 0x0800000500027389 */ /* 0x0000640000000007 */
[----:B01----:R-:W-:Y:S01]  /*b790*/  ENDCOLLECTIVE ;  /* 0x000000000000791b */ /* 0x003fe20003800000 */
.L_x_1300:
[----:B------:R-:W-:Y:S05]  /*b7a0*/  BRA `(.L_x_1301) ;  /* 0xfffffffc00487947 */ /* 0x000fea000383ffff */
        .weak           $__internal_5_$__cuda_sm20_rcp_rn_f32_slowpath
        .type           $__internal_5_$__cuda_sm20_rcp_rn_f32_slowpath,@function
        .size           $__internal_5_$__cuda_sm20_rcp_rn_f32_slowpath,(.L_x_14341 - $__internal_5_$__cuda_sm20_rcp_rn_f32_slowpath)
$__internal_5_$__cuda_sm20_rcp_rn_f32_slowpath:
        /* <DEDUP_REMOVED lines=14> */
.L_x_1302:
        /* <DEDUP_REMOVED lines=33> */
.L_x_1304:
[----:B------:R0:W1:Y:S02]  /*baa0*/  MUFU.RCP R2, R27 ;  /* 0x0000001b00027308 */ /* 0x0000640000001000 */
.L_x_1303:
[----:B-1----:R-:W-:Y:S02]  /*bab0*/  IMAD.MOV.U32 R29, RZ, RZ, R2 ;  /* 0x000000ffff1d7224 */ /* 0x002fe400078e0002 */
[----:B------:R-:W-:Y:S02]  /*bac0*/  IMAD.MOV.U32 R2, RZ, RZ, R4 ;  /* 0x000000ffff027224 */ /* 0x000fe400078e0004 */
[----:B------:R-:W-:-:S04]  /*bad0*/  IMAD.MOV.U32 R3, RZ, RZ, 0x0 ;  /* 0x00000000ff037424 */ /* 0x000fc800078e00ff */
[----:B0-----:R-:W-:Y:S05]  /*bae0*/  RET.REL.NODEC R2 `(_ZN18transformer_engine13normalization21ln_fwd_general_kernelINS0_13Kernel_traitsIff13__nv_bfloat16fjLj2048ELj1ELj4ELj1ELj16ENS0_18Kernel_traits_baseILj2048EffS3_fjLj128EEEEEEEvNS0_19ForwardKernelParamsE) ;  /* 0xffffff4402447950 */ /* 0x001fea0003c3ffff */
.L_x_1305:
        /* <DEDUP_REMOVED lines=9> */
.L_x_14341:


//--------------------- .text._ZN18transformer_engine13normalization21ln_fwd_general_kernelINS0_13Kernel_traitsI13__nv_bfloat16S3_S3_fjLj2048ELj1ELj4ELj1ELj16ENS0_18Kernel_traits_baseILj2048ES3_S3_S3_fjLj128EEEEEEEvNS0_19ForwardKernelParamsE --------------------------
	.section	.text._ZN18transformer_engine13normalization21ln_fwd_general_kernelINS0_13Kernel_traitsI13__nv_bfloat16S3_S3_fjLj2048ELj1ELj4ELj1ELj16ENS0_18Kernel_traits_baseILj2048ES3_S3_S3_fjLj128EEEEEEEvNS0_19ForwardKernelParamsE,"ax",@progbits
	.align	128
        .global         _ZN18transformer_engine13normalization21ln_fwd_general_kernelINS0_13Kernel_traitsI13__nv_bfloat16S3_S3_fjLj2048ELj1ELj4ELj1ELj16ENS0_18Kernel_traits_baseILj2048ES3_S3_S3_fjLj128EEEEEEEvNS0_19ForwardKernelParamsE
        .type           _ZN18transformer_engine13normalization21ln_fwd_general_kernelINS0_13Kernel_traitsI13__nv_bfloat16S3_S3_fjLj2048ELj1ELj4ELj1ELj16ENS0_18Kernel_traits_baseILj2048ES3_S3_S3_fjLj128EEEEEEEvNS0_19ForwardKernelParamsE,@function
        .size           _ZN18transformer_engine13normalization21ln_fwd_general_kernelINS0_13Kernel_traitsI13__nv_bfloat16S3_S3_fjLj2048ELj1ELj4ELj1ELj16ENS0_18Kernel_traits_baseILj2048ES3_S3_S3_fjLj128EEEEEEEvNS0_19ForwardKernelParamsE,(.L_x_14342 - _ZN18transformer_engine13normalization21ln_fwd_general_kernelINS0_13Kernel_traitsI13__nv_bfloat16S3_S3_fjLj2048ELj1ELj4ELj1ELj16ENS0_18Kernel_traits_baseILj2048ES3_S3_S3_fjLj128EEEEEEEvNS0_19ForwardKernelParamsE)
        .other          _ZN18transformer_engine13normalization21ln_fwd_general_kernelINS0_13Kernel_traitsI13__nv_bfloat16S3_S3_fjLj2048ELj1ELj4ELj1ELj16ENS0_18Kernel_traits_baseILj2048ES3_S3_S3_fjLj128EEEEEEEvNS0_19ForwardKernelParamsE,@"STO_CUDA_ENTRY STV_DEFAULT"
_ZN18transformer_engine13normalization21ln_fwd_general_kernelINS0_13Kernel_traitsI13__nv_bfloat16S3_S3_fjLj2048ELj1ELj4ELj1ELj16ENS0_18Kernel_traits_baseILj2048ES3_S3_S3_fjLj128EEEEEEEvNS0_19ForwardKernelParamsE:
.text._ZN18transformer_engine13normalization21ln_fwd_general_kernelINS0_13Kernel_traitsI13__nv_bfloat16S3_S3_fjLj2048ELj1ELj4ELj1ELj16ENS0_18Kernel_traits_baseILj2048ES3_S3_S3_fjLj128EEEEEEEvNS0_19ForwardKernelParamsE:
[----:B------:R-:W-:Y:S01]  /*0000*/  LDC R1, c[0x0][0x28] ;  /* 0x00000a00ff017b82 */ /* 0x000fe20000000800 */
[----:B------:R-:W-:-:S07]  /*0010*/  ULDC UR6, c[0x0][0x214] ;  /* 0x0000850000067ab9 */ /* 0x000fce0000000800 */
[----:B------:R-:W0:Y:S01]  /*0020*/  S2UR UR10, SR_CTAID.X ;  /* 0x00000000000a79c3 */ /* 0x000e220000002500 */
[----:B------:R-:W1:Y:S01]  /*0030*/  I2F.U32.RP R0, UR6 ;  /* 0x0000000600007d06 */ /* 0x000e620008209000 */
[----:B------:R-:W-:Y:S01]  /*0040*/  UMOV UR4, URZ ;  /* 0x0000003f00047c82 */ /* 0x000fe20008000000 */
[----:B------:R-:W2:Y:S01]  /*0050*/  S2R R63, SR_TID.X ;  /* 0x00000000003f7919 */ /* 0x000ea20000002100 */
[----:B------:R-:W-:-:S05]  /*0060*/  UISETP.NE.U32.AND UP2, UPT, UR6, URZ, UPT ;  /* 0x0000003f0600728c */ /* 0x000fca000bf45070 */
[----:B-1----:R-:W1:Y:S02]  /*0070*/  MUFU.RCP R0, R0 ;  /* 0x0000000000007308 */ /* 0x002e640000001000 */
[----:B-1----:R-:W-:Y:S01]  /*0080*/  VIADD R2, R0, 0xffffffe ;  /* 0x0ffffffe00027836 */ /* 0x002fe20000000000 */
[----:B--2---:R-:W-:-:S05]  /*0090*/  LOP3.LUT R61, R63, 0x1f, RZ, 0xc0, !PT ;  /* 0x0000001f3f3d7812 */ /* 0x004fca00078ec0ff */
[----:B------:R-:W1:Y:S02]  /*00a0*/  F2I.FTZ.U32.TRUNC.NTZ R2, R2 ;  /* 0x0000000200027305 */ /* 0x000e64000021f000 */
[----:B-1----:R-:W-:-:S13]  /*00b0*/  R2UR UR5, R2 ;  /* 0x00000000020572ca */ /* 0x002fda00000e0000 */
[----:B------:R-:W-:-:S04]  /*00c0*/  UIADD3 UR7, URZ, -UR5, URZ ;  /* 0x800000053f077290 */ /* 0x000fc8000fffe03f */
[----:B------:R-:W-:-:S04]  /*00d0*/  UIMAD UR7, UR7, UR6, URZ ;  /* 0x00000006070772a4 */ /* 0x000fc8000f8e023f */
[----:B------:R-:W-:-:S04]  /*00e0*/  UIMAD.WIDE.U32 UR4, UR5, UR7, UR4 ;  /* 0x00000007050472a5 */ /* 0x000fc8000f8e0004 */
[----:B0-----:R-:W-:-:S04]  /*00f0*/  UIMAD.WIDE.U32 UR4, UR5, UR10, URZ ;  /* 0x0000000a050472a5 */ /* 0x001fc8000f8e003f */
        /* <DEDUP_REMOVED lines=13> */
[----:B------:R-:W-:Y:S02]  /*01d0*/  ISETP.GT.U32.AND P0, PT, R0, 0x1ffffff, PT ;  /* 0x01ffffff0000780c */ /* 0x000fe40003f04070 */
[----:B------:R-:W-:-:S02]  /*01e0*/  UIMAD UR10, UR6, UR4, UR10 ;  /* 0x00000004060a72a4 */ /* 0x000fc4000f8e020a */
[----:B------:R-:W-:Y:S02]  /*01f0*/  USHF.L.U32 UR4, UR5, 0x2, URZ ;  /* 0x0000000205047899 */ /* 0x000fe4000800063f */
[----:B------:R-:W-:-:S04]  /*0200*/  USHF.L.U32 UR6, UR10, 0x5, URZ ;  /* 0x000000050a067899 */ /* 0x000fc8000800063f */
[----:B------:R-:W-:Y:S02]  /*0210*/  IMAD.U32 R60, RZ, RZ, UR4 ;  /* 0x00000004ff3c7e24 */ /* 0x000fe4000f8e00ff */
[----:B------:R-:W-:-:S05]  /*0220*/  IMAD.U32 R0, RZ, RZ, UR6 ;  /* 0x00000006ff007e24 */ /* 0x000fca000f8e00ff */
[----:B------:R-:W-:Y:S01]  /*0230*/  LOP3.LUT R59, R0, 0xffffffe0, R61, 0xe2, !PT ;  /* 0xffffffe0003b7812 */ /* 0x000fe200078ee23d */
[----:B------:R-:W-:Y:S06]  /*0240*/  @P0 BRA `(.L_x_1306) ;  /* 0x00000000000c0947 */ /* 0x000fec0003800000 */
[----:B------:R-:W-:-:S07]  /*0250*/  MOV R0, 0x270 ;  /* 0x0000027000007802 */ /* 0x000fce0000000f00 */
[----:B------:R-:W-:Y:S05]  /*0260*/  CALL.REL.NOINC `($__internal_6_$__cuda_sm20_rcp_rn_f32_slowpath) ;  /* 0x000000c0001c7944 */ /* 0x000fea0003c00000 */
[----:B------:R-:W-:Y:S05]  /*0270*/  BRA `(.L_x_1307) ;  /* 0x0000000000107947 */ /* 0x000fea0003800000 */
.L_x_1306:
[----:B------:R-:W0:Y:S02]  /*0280*/  MUFU.RCP R3, R150 ;  /* 0x0000009600037308 */ /* 0x000e240000001000 */
[----:B0-----:R-:W-:-:S04]  /*0290*/  FFMA R0, R150, R3, -1 ;  /* 0xbf80000096007423 */ /* 0x001fc80000000003 */
[----:B------:R-:W-:-:S04]  /*02a0*/  FADD.FTZ R0, -R0, -RZ ;  /* 0x800000ff00007221 */ /* 0x000fc80000010100 */
[----:B------:R-:W-:-:S07]  /*02b0*/  FFMA R58, R3, R0, R3 ;  /* 0x00000000033a7223 */ /* 0x000fce0000000003 */
.L_x_1307:
        /* <DEDUP_REMOVED lines=18> */
.L_x_1311:
        /* <DEDUP_REMOVED lines=28> */
.L_x_1312:
[----:B------:R-:W-:Y:S05]  /*05a0*/  BSYNC B1 ;  /* 0x0000000000017941 */ /* 0x000fea0003800000 */
.L_x_1310:
        /* <DEDUP_REMOVED lines=9> */
.L_x_1314:
        /* <DEDUP_REMOVED lines=28> */
.L_x_1315:
[----:B------:R-:W-:Y:S05]  /*0800*/  BSYNC B1 ;  /* 0x0000000000017941 */ /* 0x000fea0003800000 */
.L_x_1313:
        /* <DEDUP_REMOVED lines=38> */
.L_x_1317:
        /* <DEDUP_REMOVED lines=28> */
.L_x_1318:
[----:B------:R-:W-:Y:S05]  /*0c30*/  BSYNC B1 ;  /* 0x0000000000017941 */ /* 0x000fea0003800000 */
.L_x_1316:
        /* <DEDUP_REMOVED lines=8> */
.L_x_1320:
        /* <DEDUP_REMOVED lines=28> */
.L_x_1321:
[----:B------:R-:W-:Y:S05]  /*0e80*/  BSYNC B1 ;  /* 0x0000000000017941 */ /* 0x000fea0003800000 */
.L_x_1319:
        /* <DEDUP_REMOVED lines=37> */
.L_x_1323:
        /* <DEDUP_REMOVED lines=28> */
.L_x_1324:
[----:B------:R-:W-:Y:S05]  /*12a0*/  BSYNC B1 ;  /* 0x0000000000017941 */ /* 0x000fea0003800000 */
.L_x_1322:
        /* <DEDUP_REMOVED lines=8> */
.L_x_1326:
        /* <DEDUP_REMOVED lines=28> */
.L_x_1327:
[----:B------:R-:W-:Y:S05]  /*14f0*/  BSYNC B1 ;  /* 0x0000000000017941 */ /* 0x000fea0003800000 */
.L_x_1325:
        /* <DEDUP_REMOVED lines=37> */
.L_x_1329:
        /* <DEDUP_REMOVED lines=28> */
.L_x_1330:
[----:B------:R-:W-:Y:S05]  /*1910*/  BSYNC B1 ;  /* 0x0000000000017941 */ /* 0x000fea0003800000 */
.L_x_1328:
        /* <DEDUP_REMOVED lines=8> */
.L_x_1332:
        /* <DEDUP_REMOVED lines=28> */
.L_x_1333:
[----:B------:R-:W-:Y:S05]  /*1b60*/  BSYNC B1 ;  /* 0x0000000000017941 */ /* 0x000fea0003800000 */
.L_x_1331:
        /* <DEDUP_REMOVED lines=37> */
.L_x_1335:
        /* <DEDUP_REMOVED lines=28> */
.L_x_1336:
[----:B------:R-:W-:Y:S05]  /*1f80*/  BSYNC B1 ;  /* 0x0000000000017941 */ /* 0x000fea0003800000 */
.L_x_1334:
        /* <DEDUP_REMOVED lines=8> */
.L_x_1338:
        /* <DEDUP_REMOVED lines=28> */
.L_x_1339:
[----:B------:R-:W-:Y:S05]  /*21d0*/  BSYNC B1 ;  /* 0x0000000000017941 */ /* 0x000fea0003800000 */
.L_x_1337:
        /* <DEDUP_REMOVED lines=37> */
.L_x_1341:
        /* <DEDUP_REMOVED lines=28> */
.L_x_1342:
[----:B------:R-:W-:Y:S05]  /*25f0*/  BSYNC B1 ;  /* 0x0000000000017941 */ /* 0x000fea0003800000 */
.L_x_1340:
        /* <DEDUP_REMOVED lines=8> */
.L_x_1344:
        /* <DEDUP_REMOVED lines=28> */
.L_x_1345:
[----:B------:R-:W-:Y:S05]  /*2840*/  BSYNC B1 ;  /* 0x0000000000017941 */ /* 0x000fea0003800000 */
.L_x_1343:
        /* <DEDUP_REMOVED lines=37> */
.L_x_1347:
        /* <DEDUP_REMOVED lines=28> */
.L_x_1348:
[----:B------:R-:W-:Y:S05]  /*2c60*/  BSYNC B1 ;  /* 0x0000000000017941 */ /* 0x000fea0003800000 */
.L_x_1346:
        /* <DEDUP_REMOVED lines=8> */
.L_x_1350:
        /* <DEDUP_REMOVED lines=28> */
.L_x_1351:
[----:B------:R-:W-:Y:S05]  /*2eb0*/  BSYNC B1 ;  /* 0x0000000000017941 */ /* 0x000fea0003800000 */
.L_x_1349:
        /* <DEDUP_REMOVED lines=37> */
.L_x_1353:
        /* <DEDUP_REMOVED lines=28> */
.L_x_1354:
[----:B------:R-:W-:Y:S05]  /*32d0*/  BSYNC B1 ;  /* 0x0000000000017941 */ /* 0x000fea0003800000 */
.L_x_1352:
        /* <DEDUP_REMOVED lines=8> */
.L_x_1356:
        /* <DEDUP_REMOVED lines=28> */
.L_x_1357:
[----:B------:R-:W-:Y:S05]  /*3520*/  BSYNC B1 ;  /* 0x0000000000017941 */ /* 0x000fea0003800000 */
.L_x_1355:
        /* <DEDUP_REMOVED lines=24> */
.L_x_1309:
[----:B------:R-:W-:Y:S05]  /*36b0*/  BSYNC B0 ;  /* 0x0000000000007941 */ /* 0x000fea0003800000 */
.L_x_1308:
[----:B------:R-:W-:Y:S01]  /*36c0*/  ULDC.U8 UR17, c[0x0][0x294] ;  /* 0x0000a50000117ab9 */ /* 0x000fe20000000000 */
[----:B------:R-:W-:Y:S01]  /*36d0*/  ULDC UR4, c[0x0][0x218] ;  /* 0x0000860000047ab9 */ /* 0x000fe20000000800 */
[----:B------:R-:W-:Y:S02]  /*36e0*/  ISETP.NE.AND P0, PT, RZ, UR17, PT ;  /* 0x00000011ff007c0c */ /* 0x000fe4000bf05270 */
[----:B------:R-:W-:-:S11]  /*36f0*/  ISETP.GE.AND P1, PT, R60, UR4, PT ;  /* 0x000000043c007c0c */ /* 0x000fd6000bf26270 */
[----:B------:R-:W-:Y:S05]  /*3700*/  @!P0 BRA `(.L_x_1358) ;  /* 0x0000000000088947 */ /* 0x000fea0003800000 */
[----:B------:R-:W1:Y:S02]  /*3710*/  LDC.64 R64, c[0x0][0x270] ;  /* 0x00009c00ff407b82 */ /* 0x000e640000000a00 */
[----:B-1----:R1:W5:Y:S02]  /*3720*/  LDG.E R150, desc[UR12][R64.64] ;  /* 0x0000000c40967981 */ /* 0x002364000c1e1900 */
.L_x_1358:
[----:B------:R-:W-:Y:S01]  /*3730*/  IMAD.MOV.U32 R148, RZ, RZ, RZ ;  /* 0x000000ffff947224 */ /* 0x000fe200078e00ff */
[----:B------:R-:W-:Y:S06]  /*3740*/  @P1 BRA `(.L_x_1359) ;  /* 0x0000008400841947 */ /* 0x000fec0003800000 */
[----:B------:R-:W-:Y:S01]  /*3750*/  ULDC.U8 UR4, c[0x0][0x250] ;  /* 0x0000940000047ab9 */ /* 0x000fe20000000000 */
[----:B------:R-:W-:Y:S01]  /*3760*/  FADD R62, R149, 1 ;  /* 0x3f800000953e7421 */ /* 0x000fe20000000000 */
[----:B------:R-:W-:Y:S01]  /*3770*/  ISETP.NE.AND P0, PT, RZ, UR4, PT ;  /* 0x00000004ff007c0c */ /* 0x000fe2000bf05270 */
[----:B-1----:R-:W-:Y:S01]  /*3780*/  FADD R64, R147, 1 ;  /* 0x3f80000093407421 */ /* 0x002fe20000000000 */
        /* <DEDUP_REMOVED lines=69> */
[----:B-1----:R-:W-:Y:S01]  /*3be0*/  IMAD R92, R153, 0x100, R57 ;  /* 0x00000100995c7824 */ /* 0x002fe200078e0239 */
        /* <DEDUP_REMOVED lines=75> */
.L_x_1452:
[----:B------:R-:W-:Y:S01]  /*40a0*/  ULDC.64 UR14, c[0x0][0x218] ;  /* 0x00008600000e7ab9 */ /* 0x000fe20000000a00 */
[----:B------:R-:W-:Y:S01]  /*40b0*/  LEA.HI R221, R63, R60, RZ, 0x1b ;  /* 0x0000003c3fdd7211 */ /* 0x000fe200078fd8ff */
[----:B------:R-:W-:Y:S01]  /*40c0*/  BSSY B0, `(.L_x_1360) ;  /* 0x000019b000007945 */ /* 0x000fe20003800000 */
[----:B------:R-:W-:-:S04]  /*40d0*/  ISETP.GE.AND P1, PT, R57, UR15, PT ;  /* 0x0000000f39007c0c */ /* 0x000fc8000bf26270 */
        /* <DEDUP_REMOVED lines=11> */
.L_x_1363:
        /* <DEDUP_REMOVED lines=28> */
.L_x_1364:
[----:B------:R-:W-:Y:S05]  /*4350*/  BSYNC B1 ;  /* 0x0000000000017941 */ /* 0x000fea0003800000 */
.L_x_1362:
        /* <DEDUP_REMOVED lines=22> */
.L_x_1366:
        /* <DEDUP_REMOVED lines=28> */
.L_x_1367:
[----:B------:R-:W-:Y:S05]  /*4680*/  BSYNC B1 ;  /* 0x0000000000017941 */ /* 0x000fea0003800000 */
.L_x_1365:
        /* <DEDUP_REMOVED lines=22> */
.L_x_1369:
        /* <DEDUP_REMOVED lines=28> */
.L_x_1370:
[----:B------:R-:W-:Y:S05]  /*49b0*/  BSYNC B1 ;  /* 0x0000000000017941 */ /* 0x000fea0003800000 */
.L_x_1368:
        /* <DEDUP_REMOVED lines=22> */
.L_x_1372:
        /* <DEDUP_REMOVED lines=28> */
.L_x_1373:
[----:B------:R-:W-:Y:S05]  /*4ce0*/  BSYNC B1 ;  /* 0x0000000000017941 */ /* 0x000fea0003800000 */
.L_x_1371:
        /* <DEDUP_REMOVED lines=22> */
.L_x_1375:
        /* <DEDUP_REMOVED lines=28> */
.L_x_1376:
[----:B------:R-:W-:Y:S05]  /*5010*/  BSYNC B1 ;  /* 0x0000000000017941 */ /* 0x000fea0003800000 */
.L_x_1374:
        /* <DEDUP_REMOVED lines=22> */
.L_x_1378:
        /* <DEDUP_REMOVED lines=28> */
.L_x_1379:
[----:B------:R-:W-:Y:S05]  /*5340*/  BSYNC B1 ;  /* 0x0000000000017941 */ /* 0x000fea0003800000 */
.L_x_1377:
        /* <DEDUP_REMOVED lines=22> */
.L_x_1381:
        /* <DEDUP_REMOVED lines=28> */
.L_x_1382:
[----:B------:R-:W-:Y:S05]  /*5670*/  BSYNC B1 ;  /* 0x0000000000017941 */ /* 0x000fea0003800000 */
.L_x_1380:
        /* <DEDUP_REMOVED lines=22> */
.L_x_1384:
        /* <DEDUP_REMOVED lines=28> */
.L_x_1385:
[----:B------:R-:W-:Y:S05]  /*59a0*/  BSYNC B1 ;  /* 0x0000000000017941 */ /* 0x000fea0003800000 */
.L_x_1383:
        /* <DEDUP_REMOVED lines=12> */
.L_x_1361:
[----:B------:R-:W-:Y:S05]  /*5a70*/  BSYNC B0 ;  /* 0x0000000000007941 */ /* 0x000fea0003800000 */
.L_x_1360:
        /* <DEDUP_REMOVED lines=80> */
.L_x_1387:
[----:B------:R-:W-:Y:S05]  /*5f80*/  BSYNC B0 ;  /* 0x0000000000007941 */ /* 0x000fea0003800000 */
.L_x_1386:
[----:B------:R-:W-:Y:S02]  /*5f90*/  ULDC UR19, c[0x0][0x214] ;  /* 0x0000850000137ab9 */ /* 0x000fe40000000800 */
[----:B------:R-:W-:-:S06]  /*5fa0*/  UISETP.NE.AND UP1, UPT, UR19, 0x1, UPT ;  /* 0x000000011300788c */ /* 0x000fcc000bf25270 */
[----:B------:R-:W-:-:S13]  /*5fb0*/  PLOP3.LUT P0, PT, PT, PT, UP1, 0x40, 0x0 ;  /* 0x000000000000781c */ /* 0x000fda0003f0e818 */
[----:B------:R-:W-:Y:S05]  /*5fc0*/  @P0 BRA `(.L_x_1388) ;  /* 0x0000000800080947 */ /* 0x000fea0003800000 */
[----:B------:R-:W1:Y:S01]  /*5fd0*/  SHFL.DOWN PT, R61, R64, 0x10, 0x1f ;  /* 0x0a001f00403d7f89 */ /* 0x000e6200000e0000 */
[----:B------:R-:W-:Y:S01]  /*5fe0*/  IMAD.U32 R226, RZ, RZ, UR5 ;  /* 0x00000005ffe27e24 */ /* 0x000fe2000f8e00ff */
[----:B------:R-:W-:Y:S01]  /*5ff0*/  ULDC UR18, c[0x0][0x210] ;  /* 0x0000840000127ab9 */ /* 0x000fe20000000800 */
[----:B------:R-:W-:Y:S01]  /*6000*/  ULOP3.LUT UP2, URZ, UR4, 0x1, URZ, 0xc0, !UPT ;  /* 0x00000001043f7892 */ /* 0x000fe2000f84c03f */
[----:B------:R-:W-:Y:S01]  /*6010*/  LOP3.LUT P0, RZ, R63, 0x1f, RZ, 0xc0, !PT ;  /* 0x0000001f3fff7812 */ /* 0x000fe2000780c0ff */
[----:B------:R-:W-:-:S04]  /*6020*/  UIMAD UR6, UR19, UR18, URZ ;  /* 0x00000012130672a4 */ /* 0x000fc8000f8e023f */
[----:B------:R-:W-:Y:S01]  /*6030*/  USHF.L.U32 UR6, UR6, 0x2, URZ ;  /* 0x0000000206067899 */ /* 0x000fe2000800063f */
[----:B------:R-:W-:Y:S01]  /*6040*/  PLOP3.LUT P2, PT, PT, PT, UP2, 0x80, 0x0 ;  /* 0x000000000000781c */ /* 0x000fe20003f4f028 */
[----:B-1----:R-:W-:-:S05]  /*6050*/  FADD R65, R61, R64 ;  /* 0x000000403d417221 */ /* 0x002fca0000000000 */
[----:B------:R-:W1:Y:S02]  /*6060*/  SHFL.DOWN PT, R66, R65, 0x8, 0x1f ;  /* 0x09001f0041427f89 */ /* 0x000e6400000e0000 */
[----:B-1----:R-:W-:Y:S02]  /*6070*/  FADD R222, R65, R66 ;  /* 0x0000004241de7221 */ /* 0x002fe40000000000 */
[----:B------:R-:W1:Y:S03]  /*6080*/  LDC.64 R66, c[0x0][0x240] ;  /* 0x00009000ff427b82 */ /* 0x000e660000000a00 */
[----:B------:R-:W2:Y:S02]  /*6090*/  SHFL.DOWN PT, R61, R222, 0x4, 0x1f ;  /* 0x08801f00de3d7f89 */ /* 0x000ea400000e0000 */
[----:B--2---:R-:W-:Y:S01]  /*60a0*/  FADD R223, R222, R61 ;  /* 0x0000003ddedf7221 */ /* 0x004fe20000000000 */
[----:B------:R-:W-:Y:S01]  /*60b0*/  SHF.R.U32.HI R61, RZ, 0x5, R63 ;  /* 0x00000005ff3d7819 */ /* 0x000fe2000001163f */
[----:B------:R-:W-:-:S03]  /*60c0*/  IMAD.U32 R222, RZ, RZ, UR16 ;  /* 0x00000010ffde7e24 */ /* 0x000fc6000f8e00ff */
[----:B------:R-:W2:Y:S01]  /*60d0*/  SHFL.DOWN PT, R224, R223, 0x2, 0x1f ;  /* 0x08401f00dfe07f89 */ /* 0x000ea200000e0000 */
[----:B------:R-:W-:-:S04]  /*60e0*/  IMAD R61, R226, 0x4, R61 ;  /* 0x00000004e23d7824 */ /* 0x000fc800078e023d */
[----:B------:R-:W-:-:S04]  /*60f0*/  IMAD R65, R61, UR19, RZ ;  /* 0x000000133d417c24 */ /* 0x000fc8000f8e02ff */
[----:B-1----:R-:W-:-:S04]  /*6100*/  IMAD.WIDE.U32 R66, R65, 0x4, R66 ;  /* 0x0000000441427825 */ /* 0x002fc800078e0042 */
[----:B------:R-:W-:-:S04]  /*6110*/  IMAD.U32 R65, RZ, RZ, UR6 ;  /* 0x00000006ff417e24 */ /* 0x000fc8000f8e00ff */
[----:B------:R-:W-:-:S03]  /*6120*/  IMAD.WIDE.U32 R64, R65, 0x4, R66 ;  /* 0x0000000441407825 */ /* 0x000fc600078e0042 */
[----:B------:R-:W-:Y:S01]  /*6130*/  SEL R64, R66, R64, !P2 ;  /* 0x0000004042407207 */ /* 0x000fe20005000000 */
[----:B--2---:R-:W-:Y:S01]  /*6140*/  FADD R224, R223, R224 ;  /* 0x000000e0dfe07221 */ /* 0x004fe20000000000 */
[----:B------:R-:W-:Y:S01]  /*6150*/  IMAD.U32 R223, RZ, RZ, UR10 ;  /* 0x0000000affdf7e24 */ /* 0x000fe2000f8e00ff */
[----:B------:R-:W-:Y:S01]  /*6160*/  SEL R65, R67, R65, !P2 ;  /* 0x0000004143417207 */ /* 0x000fe20005000000 */
[----:B------:R-:W-:Y:S01]  /*6170*/  IMAD.U32 R67, RZ, RZ, UR10 ;  /* 0x0000000aff437e24 */ /* 0x000fe2000f8e00ff */
[----:B------:R-:W-:Y:S01]  /*6180*/  ISETP.NE.AND P2, PT, R63, RZ, PT ;  /* 0x000000ff3f00720c */ /* 0x000fe20003f45270 */
[----:B------:R-:W1:Y:S01]  /*6190*/  SHFL.DOWN PT, R61, R224, 0x1, 0x1f ;  /* 0x08201f00e03d7f89 */ /* 0x000e6200000e0000 */
[----:B------:R-:W-:-:S04]  /*61a0*/  @!P0 LEA R66, P3, R223, R64, 0x2 ;  /* 0x00000040df428211 */ /* 0x000fc800078610ff */
[----:B------:R-:W-:Y:S01]  /*61b0*/  @!P0 LEA.HI.X R67, R67, R65, R222, 0x2, P3 ;  /* 0x0000004143438211 */ /* 0x000fe200018f14de */
[----:B-1----:R-:W-:-:S05]  /*61c0*/  FADD R61, R224, R61 ;  /* 0x0000003de03d7221 */ /* 0x002fca0000000000 */
[----:B------:R1:W-:Y:S01]  /*61d0*/  @!P0 STG.E desc[UR12][R66.64], R61 ;  /* 0x0000003d42008986 */ /* 0x0003e2000c10190c */
[----:B------:R-:W-:Y:S05]  /*61e0*/  @P2 BRA `(.L_x_1389) ;  /* 0x00000000006c2947 */ /* 0x000fea0003800000 */
[----:B------:R-:W-:Y:S01]  /*61f0*/  ULDC.64 UR6, c[0x0][0x248] ;  /* 0x0000920000067ab9 */ /* 0x000fe20000000a00 */
[----:B------:R-:W-:Y:S02]  /*6200*/  ULOP3.LUT UP0, URZ, UR4, 0x2, URZ, 0xc0, !UPT ;  /* 0x00000002043f7892 */ /* 0x000fe4000f80c03f */
[----:B------:R-:W-:Y:S01]  /*6210*/  UIMAD.WIDE UR6, UR5, 0x4, UR6 ;  /* 0x00000004050678a5 */ /* 0x000fe2000f8e0206 */
[----:B------:R-:W-:-:S03]  /*6220*/  UMOV UR11, 0xffffffff ;  /* 0xffffffff000b7882 */ /* 0x000fc60000000000 */
[----:B------:R-:W-:-:S04]  /*6230*/  UIMAD.WIDE UR8, UR18, 0x4, UR6 ;  /* 0x00000004120878a5 */ /* 0x000fc8000f8e0206 */
[----:B------:R-:W-:Y:S02]  /*6240*/  USEL UR8, UR6, UR8, !UP2 ;  /* 0x0000000806087287 */ /* 0x000fe4000d000000 */
[----:B------:R-:W-:Y:S02]  /*6250*/  USEL UR6, UR11, 0x1, UP0 ;  /* 0x000000010b067887 */ /* 0x000fe40008000000 */
[----:B------:R-:W-:Y:S02]  /*6260*/  USEL UR7, UR7, UR9, !UP2 ;  /* 0x0000000907077287 */ /* 0x000fe4000d000000 */
[----:B-1----:R-:W-:Y:S02]  /*6270*/  IMAD.U32 R66, RZ, RZ, UR8 ;  /* 0x00000008ff427e24 */ /* 0x002fe4000f8e00ff */
        /* <DEDUP_REMOVED lines=13> */
.L_x_1390:
[----:B------:R-:W2:Y:S04]  /*6350*/  LDG.E.STRONG.GPU R61, desc[UR12][R66.64] ;  /* 0x0000000c423d7981 */ /* 0x000ea8000c1ef900 */
[----:B--2---:R-:W-:Y:S01]  /*6360*/  CCTL.IVALL ;  /* 0x00000000ff00798f */ /* 0x004fe20002000000 */
[----:B------:R-:W-:Y:S05]  /*6370*/  YIELD ;  /* 0x0000000000007946 */ /* 0x000fea0003800000 */
[----:B------:R-:W-:-:S13]  /*6380*/  ISETP.NE.AND P0, PT, R61, R222, PT ;  /* 0x000000de3d00720c */ /* 0x000fda0003f05270 */
[----:B------:R-:W-:Y:S05]  /*6390*/  @P0 BRA `(.L_x_1390) ;  /* 0xfffffffc00ec0947 */ /* 0x000fea000383ffff */
.L_x_1389:
[----:B-1----:R-:W-:Y:S01]  /*63a0*/  LOP3.LUT R61, R63, 0x1f, RZ, 0xc0, !PT ;  /* 0x0000001f3f3d7812 */ /* 0x002fe200078ec0ff */
[----:B------:R-:W-:Y:S05]  /*63b0*/  WARPSYNC.ALL ;  /* 0x0000000000007948 */ /* 0x000fea0003800000 */
[----:B------:R-:W-:Y:S01]  /*63c0*/  BAR.SYNC.DEFER_BLOCKING 0x0 ;  /* 0x0000000000007b1d */ /* 0x000fe20000010000 */
[----:B------:R-:W-:Y:S01]  /*63d0*/  ISETP.GE.AND P0, PT, R61, UR19, PT ;  /* 0x000000133d007c0c */ /* 0x000fe2000bf06270 */
[----:B------:R-:W-:-:S04]  /*63e0*/  IMAD.MOV.U32 R228, RZ, RZ, RZ ;  /* 0x000000ffffe47224 */ /* 0x000fc800078e00ff */
[----:B------:R-:W-:Y:S08]  /*63f0*/  BSSY B0, `(.L_x_1391) ;  /* 0x0000032000007945 */ /* 0x000ff00003800000 */
[----:B------:R-:W-:Y:S05]  /*6400*/  @P0 BRA `(.L_x_1392) ;  /* 0x0000000000c00947 */ /* 0x000fea0003800000 */
[----:B------:R-:W-:Y:S01]  /*6410*/  IADD3 R66, -R61, UR19, RZ ;  /* 0x000000133d427c10 */ /* 0x000fe2000fffe1ff */
        /* <DEDUP_REMOVED lines=9> */
.L_x_1395:
        /* <DEDUP_REMOVED lines=18> */
.L_x_1394:
[----:B------:R-:W-:Y:S05]  /*65d0*/  BSYNC B1 ;  /* 0x0000000000017941 */ /* 0x000fea0003800000 */
.L_x_1393:
        /* <DEDUP_REMOVED lines=13> */
.L_x_1397:
[----:B------:R-:W-:Y:S05]  /*66b0*/  BSYNC B1 ;  /* 0x0000000000017941 */ /* 0x000fea0003800000 */
.L_x_1396:
[----:B------:R-:W-:-:S13]  /*66c0*/  ISETP.LT.OR P0, PT, R229, UR19, P0 ;  /* 0x00000013e5007c0c */ /* 0x000fda0008701670 */
[----:B------:R-:W-:Y:S05]  /*66d0*/  @!P0 BRA `(.L_x_1392) ;  /* 0x00000000000c8947 */ /* 0x000fea0003800000 */
[----:B------:R-:W-:-:S06]  /*66e0*/  IMAD.WIDE R64, R229, 0x4, R64 ;  /* 0x00000004e5407825 */ /* 0x000fcc00078e0240 */
[----:B------:R-:W2:Y:S02]  /*66f0*/  LDG.E R65, desc[UR12][R64.64] ;  /* 0x0000000c40417981 */ /* 0x000ea4000c1e1900 */
[----:B--2---:R-:W-:-:S07]  /*6700*/  FADD R228, R228, R65 ;  /* 0x00000041e4e47221 */ /* 0x004fce0000000000 */
.L_x_1392:
[----:B------:R-:W-:Y:S05]  /*6710*/  BSYNC B0 ;  /* 0x0000000000007941 */ /* 0x000fea0003800000 */
.L_x_1391:
[----:B------:R-:W1:Y:S01]  /*6720*/  SHFL.BFLY PT, R65, R228, 0x1, 0x1f ;  /* 0x0c201f00e4417f89 */ /* 0x000e6200000e0000 */
[----:B------:R-:W-:-:S04]  /*6730*/  UIADD3 UR4, UR4, 0x1, URZ ;  /* 0x0000000104047890 */ /* 0x000fc8000fffe03f */
[----:B------:R-:W-:Y:S01]  /*6740*/  ULOP3.LUT UR4, UR4, 0x3, URZ, 0xc0, !UPT ;  /* 0x0000000304047892 */ /* 0x000fe2000f8ec03f */
[----:B-1----:R-:W-:-:S05]  /*6750*/  FADD R65, R65, R228 ;  /* 0x000000e441417221 */ /* 0x002fca0000000000 */
[----:B------:R-:W1:Y:S02]  /*6760*/  SHFL.BFLY PT, R64, R65, 0x2, 0x1f ;  /* 0x0c401f0041407f89 */ /* 0x000e6400000e0000 */
[----:B-1----:R-:W-:-:S05]  /*6770*/  FADD R64, R65, R64 ;  /* 0x0000004041407221 */ /* 0x002fca0000000000 */
[----:B------:R-:W1:Y:S02]  /*6780*/  SHFL.BFLY PT, R67, R64, 0x4, 0x1f ;  /* 0x0c801f0040437f89 */ /* 0x000e6400000e0000 */
[----:B-1----:R-:W-:-:S05]  /*6790*/  FADD R67, R64, R67 ;  /* 0x0000004340437221 */ /* 0x002fca0000000000 */
[----:B------:R-:W1:Y:S02]  /*67a0*/  SHFL.BFLY PT, R66, R67, 0x8, 0x1f ;  /* 0x0d001f0043427f89 */ /* 0x000e6400000e0000 */
[----:B-1----:R-:W-:-:S05]  /*67b0*/  FADD R66, R67, R66 ;  /* 0x0000004243427221 */ /* 0x002fca0000000000 */
[----:B------:R-:W1:Y:S02]  /*67c0*/  SHFL.BFLY PT, R223, R66, 0x10, 0x1f ;  /* 0x0e001f0042df7f89 */ /* 0x000e6400000e0000 */
[----:B-1----:R-:W-:Y:S01]  /*67d0*/  FADD R223, R66, R223 ;  /* 0x000000df42df7221 */ /* 0x002fe20000000000 */
[----:B------:R-:W-:Y:S06]  /*67e0*/  BRA `(.L_x_1398) ;  /* 0x0000000000287947 */ /* 0x000fec0003800000 */
.L_x_1388:
[----:B------:R-:W1:Y:S02]  /*67f0*/  SHFL.BFLY PT, R65, R64, 0x1, 0x1f ;  /* 0x0c201f0040417f89 */ /* 0x000e6400000e0000 */
        /* <DEDUP_REMOVED lines=8> */
[----:B-1----:R-:W-:-:S07]  /*6880*/  FADD R223, R222, R223 ;  /* 0x000000dfdedf7221 */ /* 0x002fce0000000000 */
.L_x_1398:
        /* <DEDUP_REMOVED lines=258> */
.L_x_1400:
[----:B------:R-:W-:Y:S05]  /*78b0*/  BSYNC B0 ;  /* 0x0000000000007941 */ /* 0x000fea0003800000 */
.L_x_1399:
[----:B------:R-:W-:-:S13]  /*78c0*/  PLOP3.LUT P0, PT, PT, PT, UP1, 0x40, 0x0 ;  /* 0x000000000000781c */ /* 0x000fda0003f0e818 */
[----:B------:R-:W-:Y:S05]  /*78d0*/  @P0 BRA `(.L_x_1401) ;  /* 0x0000000800040947 */ /* 0x000fea0003800000 */
[----:B------:R-:W1:Y:S01]  /*78e0*/  SHFL.DOWN PT, R65, R64, 0x10, 0x1f ;  /* 0x0a001f0040417f89 */ /* 0x000e6200000e0000 */
[----:B------:R-:W-:Y:S01]  /*78f0*/  SHF.R.U32.HI R225, RZ, 0x5, R63 ;  /* 0x00000005ffe17819 */ /* 0x000fe2000001163f */
[----:B------:R-:W-:Y:S01]  /*7900*/  IMAD.U32 R226, RZ, RZ, UR5 ;  /* 0x00000005ffe27e24 */ /* 0x000fe2000f8e00ff */
[----:B------:R-:W-:Y:S01]  /*7910*/  ULDC UR18, c[0x0][0x210] ;  /* 0x0000840000127ab9 */ /* 0x000fe20000000800 */
[----:B------:R-:W-:Y:S01]  /*7920*/  ULOP3.LUT UP0, URZ, UR4, 0x1, URZ, 0xc0, !UPT ;  /* 0x00000001043f7892 */ /* 0x000fe2000f80c03f */
[----:B------:R-:W-:Y:S01]  /*7930*/  ISETP.NE.AND P0, PT, R61, RZ, PT ;  /* 0x000000ff3d00720c */ /* 0x000fe20003f05270 */
[----:B------:R-:W-:Y:S01]  /*7940*/  IMAD R225, R226, 0x4, R225 ;  /* 0x00000004e2e17824 */ /* 0x000fe200078e02e1 */
[----:B------:R-:W-:Y:S01]  /*7950*/  UIMAD UR6, UR19, UR18, URZ ;  /* 0x00000012130672a4 */ /* 0x000fe2000f8e023f */
[----:B------:R-:W-:Y:S02]  /*7960*/  ISETP.NE.AND P3, PT, R63, RZ, PT ;  /* 0x000000ff3f00720c */ /* 0x000fe40003f65270 */
[----:B------:R-:W-:Y:S01]  /*7970*/  PLOP3.LUT P2, PT, PT, PT, UP0, 0x80, 0x0 ;  /* 0x000000000000781c */ /* 0x000fe20003f4f008 */
[----:B------:R-:W-:Y:S01]  /*7980*/  USHF.L.U32 UR6, UR6, 0x2, URZ ;  /* 0x0000000206067899 */ /* 0x000fe2000800063f */
[----:B-1----:R-:W-:-:S05]  /*7990*/  FADD R65, R65, R64 ;  /* 0x0000004041417221 */ /* 0x002fca0000000000 */
[----:B------:R-:W1:Y:S02]  /*79a0*/  SHFL.DOWN PT, R66, R65, 0x8, 0x1f ;  /* 0x09001f0041427f89 */ /* 0x000e6400000e0000 */
[----:B-1----:R-:W-:Y:S01]  /*79b0*/  FADD R222, R65, R66 ;  /* 0x0000004241de7221 */ /* 0x002fe20000000000 */
[----:B------:R-:W-:-:S04]  /*79c0*/  IMAD R65, R225, UR19, RZ ;  /* 0x00000013e1417c24 */ /* 0x000fc8000f8e02ff */
[----:B------:R-:W1:Y:S02]  /*79d0*/  SHFL.DOWN PT, R67, R222, 0x4, 0x1f ;  /* 0x08801f00de437f89 */ /* 0x000e6400000e0000 */
[----:B-1----:R-:W-:Y:S01]  /*79e0*/  FADD R223, R222, R67 ;  /* 0x00000043dedf7221 */ /* 0x002fe20000000000 */
[----:B------:R-:W-:Y:S01]  /*79f0*/  IMAD.U32 R222, RZ, RZ, UR16 ;  /* 0x00000010ffde7e24 */ /* 0x000fe2000f8e00ff */
[----:B------:R-:W1:Y:S03]  /*7a00*/  LDC.64 R66, c[0x0][0x240] ;  /* 0x00009000ff427b82 */ /* 0x000e660000000a00 */
[----:B------:R-:W2:Y:S01]  /*7a10*/  SHFL.DOWN PT, R224, R223, 0x2, 0x1f ;  /* 0x08401f00dfe07f89 */ /* 0x000ea200000e0000 */
[----:B-1----:R-:W-:-:S04]  /*7a20*/  IMAD.WIDE.U32 R66, R65, 0x4, R66 ;  /* 0x0000000441427825 */ /* 0x002fc800078e0042 */
[----:B--2---:R-:W-:Y:S01]  /*7a30*/  FADD R224, R223, R224 ;  /* 0x000000e0dfe07221 */ /* 0x004fe20000000000 */
[----:B------:R-:W-:Y:S02]  /*7a40*/  IMAD.U32 R65, RZ, RZ, UR6 ;  /* 0x00000006ff417e24 */ /* 0x000fe4000f8e00ff */
[----:B------:R-:W-:Y:S02]  /*7a50*/  IMAD.U32 R223, RZ, RZ, UR10 ;  /* 0x0000000affdf7e24 */ /* 0x000fe4000f8e00ff */
[----:B------:R-:W1:Y:S01]  /*7a60*/  SHFL.DOWN PT, R225, R224, 0x1, 0x1f ;  /* 0x08201f00e0e17f89 */ /* 0x000e6200000e0000 */
[----:B------:R-:W-:-:S03]  /*7a70*/  IMAD.WIDE.U32 R64, R65, 0x4, R66 ;  /* 0x0000000441407825 */ /* 0x000fc600078e0042 */
[----:B------:R-:W-:Y:S02]  /*7a80*/  SEL R64, R66, R64, !P2 ;  /* 0x0000004042407207 */ /* 0x000fe40005000000 */
[----:B------:R-:W-:Y:S01]  /*7a90*/  SEL R65, R67, R65, !P2 ;  /* 0x0000004143417207 */ /* 0x000fe20005000000 */
[----:B------:R-:W-:Y:S01]  /*7aa0*/  IMAD.U32 R67, RZ, RZ, UR10 ;  /* 0x0000000aff437e24 */ /* 0x000fe2000f8e00ff */
        /* <DEDUP_REMOVED lines=9> */
[----:B------:R-:W-:Y:S02]  /*7b40*/  UIMAD.WIDE UR8, UR18, 0x4, UR6 ;  /* 0x00000004120878a5 */ /* 0x000fe4000f8e0206 */
[----:B------:R-:W-:Y:S02]  /*7b50*/  USEL UR11, UR11, 0x1, UP1 ;  /* 0x000000010b0b7887 */ /* 0x000fe40008800000 */
[----:B------:R-:W-:Y:S02]  /*7b60*/  USEL UR8, UR6, UR8, !UP0 ;  /* 0x0000000806087287 */ /* 0x000fe4000c000000 */
[----:B------:R-:W-:Y:S02]  /*7b70*/  USEL UR6, UR7, UR9, !UP0 ;  /* 0x0000000907067287 */ /* 0x000fe4000c000000 */
[----:B-1----:R-:W-:Y:S02]  /*7b80*/  IMAD.U32 R225, RZ, RZ, UR11 ;  /* 0x0000000bffe17e24 */ /* 0x002fe4000f8e00ff */
[----:B------:R-:W-:-:S02]  /*7b90*/  IMAD.U32 R66, RZ, RZ, UR8 ;  /* 0x00000008ff427e24 */ /* 0x000fc4000f8e00ff */
[----:B------:R-:W-:Y:S01]  /*7ba0*/  IMAD.U32 R67, RZ, RZ, UR6 ;  /* 0x00000006ff437e24 */ /* 0x000fe2000f8e00ff */
[----:B------:R-:W-:-:S04]  /*7bb0*/  USHF.R.U32.HI UR6, URZ, 0x1, UR4 ;  /* 0x000000013f067899 */ /* 0x000fc80008011604 */
        /* <DEDUP_REMOVED lines=10> */
.L_x_1403:
[----:B------:R-:W2:Y:S04]  /*7c60*/  LDG.E.STRONG.GPU R222, desc[UR12][R66.64] ;  /* 0x0000000c42de7981 */ /* 0x000ea8000c1ef900 */
[----:B--2---:R-:W-:Y:S01]  /*7c70*/  CCTL.IVALL ;  /* 0x00000000ff00798f */ /* 0x004fe20002000000 */
[----:B------:R-:W-:Y:S05]  /*7c80*/  YIELD ;  /* 0x0000000000007946 */ /* 0x000fea0003800000 */
[----:B------:R-:W-:-:S13]  /*7c90*/  ISETP.NE.AND P0, PT, R222, R223, PT ;  /* 0x000000dfde00720c */ /* 0x000fda0003f05270 */
[----:B------:R-:W-:Y:S05]  /*7ca0*/  @P0 BRA `(.L_x_1403) ;  /* 0xfffffffc00ec0947 */ /* 0x000fea000383ffff */
.L_x_1402:
        /* <DEDUP_REMOVED lines=16> */
.L_x_1408:
        /* <DEDUP_REMOVED lines=18> */
.L_x_1407:
[----:B------:R-:W-:Y:S05]  /*7ed0*/  BSYNC B1 ;  /* 0x0000000000017941 */ /* 0x000fea0003800000 */
.L_x_1406:
        /* <DEDUP_REMOVED lines=13> */
.L_x_1410:
[----:B------:R-:W-:Y:S05]  /*7fb0*/  BSYNC B1 ;  /* 0x0000000000017941 */ /* 0x000fea0003800000 */
.L_x_1409:
[----:B------:R-:W-:-:S13]  /*7fc0*/  ISETP.LT.OR P0, PT, R231, UR19, P0 ;  /* 0x00000013e7007c0c */ /* 0x000fda0008701670 */
[----:B------:R-:W-:Y:S05]  /*7fd0*/  @!P0 BRA `(.L_x_1405) ;  /* 0x00000000000c8947 */ /* 0x000fea0003800000 */
[----:B------:R-:W-:-:S06]  /*7fe0*/  IMAD.WIDE R64, R231, 0x4, R64 ;  /* 0x00000004e7407825 */ /* 0x000fcc00078e0240 */
[----:B------:R-:W2:Y:S02]  /*7ff0*/  LDG.E R64, desc[UR12][R64.64] ;  /* 0x0000000c40407981 */ /* 0x000ea4000c1e1900 */
[----:B--2---:R-:W-:-:S07]  /*8000*/  FADD R229, R229, R64 ;  /* 0x00000040e5e57221 */ /* 0x004fce0000000000 */
.L_x_1405:
[----:B------:R-:W-:Y:S05]  /*8010*/  BSYNC B0 ;  /* 0x0000000000007941 */ /* 0x000fea0003800000 */
.L_x_1404:
        /* <DEDUP_REMOVED lines=13> */
.L_x_1401:
        /* <DEDUP_REMOVED lines=10> */
.L_x_1411:
        /* <DEDUP_REMOVED lines=34> */
[----:B------:R-:W-:Y:S01]  /*83b0*/  LOP3.LUT R153, R153, 0xffffffbf, RZ, 0xc0, !PT ;  /* 0xffffffbf99997812 */ /* 0x000fe200078ec0ff */
        /* <DEDUP_REMOVED lines=58> */
.L_x_1414:
        /* <DEDUP_REMOVED lines=16> */
.L_x_1417:
[----:B------:R-:W-:Y:S05]  /*8860*/  BSYNC B2 ;  /* 0x0000000000027941 */ /* 0x000fea0003800000 */
.L_x_1416:
        /* <DEDUP_REMOVED lines=19> */
.L_x_1418:
[----:B------:R-:W-:Y:S05]  /*89a0*/  BSYNC B1 ;  /* 0x0000000000017941 */ /* 0x000fea0003800000 */
.L_x_1415:
        /* <DEDUP_REMOVED lines=77> */
.L_x_1419:
        /* <DEDUP_REMOVED lines=15> */
.L_x_1422:
[----:B------:R-:W-:Y:S05]  /*8f70*/  BSYNC B2 ;  /* 0x0000000000027941 */ /* 0x000fea0003800000 */
.L_x_1421:
        /* <DEDUP_REMOVED lines=19> */
.L_x_1423:
[----:B------:R-:W-:Y:S05]  /*90b0*/  BSYNC B1 ;  /* 0x0000000000017941 */ /* 0x000fea0003800000 */
.L_x_1420:
        /* <DEDUP_REMOVED lines=77> */
.L_x_1424:
        /* <DEDUP_REMOVED lines=15> */
.L_x_1427:
[----:B------:R-:W-:Y:S05]  /*9680*/  BSYNC B2 ;  /* 0x0000000000027941 */ /* 0x000fea0003800000 */
.L_x_1426:
        /* <DEDUP_REMOVED lines=19> */
.L_x_1428:
[----:B------:R-:W-:Y:S05]  /*97c0*/  BSYNC B1 ;  /* 0x0000000000017941 */ /* 0x000fea0003800000 */
.L_x_1425:
        /* <DEDUP_REMOVED lines=77> */
.L_x_1429:
        /* <DEDUP_REMOVED lines=15> */
.L_x_1432:
[----:B------:R-:W-:Y:S05]  /*9d90*/  BSYNC B2 ;  /* 0x0000000000027941 */ /* 0x000fea0003800000 */
.L_x_1431:
        /* <DEDUP_REMOVED lines=19> */
.L_x_1433:
[----:B------:R-:W-:Y:S05]  /*9ed0*/  BSYNC B1 ;  /* 0x0000000000017941 */ /* 0x000fea0003800000 */
.L_x_1430:
        /* <DEDUP_REMOVED lines=77> */
.L_x_1434:
        /* <DEDUP_REMOVED lines=15> */
.L_x_1437:
[----:B------:R-:W-:Y:S05]  /*a4a0*/  BSYNC B2 ;  /* 0x0000000000027941 */ /* 0x000fea0003800000 */
.L_x_1436:
        /* <DEDUP_REMOVED lines=19> */
.L_x_1438:
[----:B------:R-:W-:Y:S05]  /*a5e0*/  BSYNC B1 ;  /* 0x0000000000017941 */ /* 0x000fea0003800000 */
.L_x_1435:
        /* <DEDUP_REMOVED lines=77> */
.L_x_1439:
        /* <DEDUP_REMOVED lines=15> */
.L_x_1442:
[----:B------:R-:W-:Y:S05]  /*abb0*/  BSYNC B2 ;  /* 0x0000000000027941 */ /* 0x000fea0003800000 */
.L_x_1441:
        /* <DEDUP_REMOVED lines=19> */
.L_x_1443:
[----:B------:R-:W-:Y:S05]  /*acf0*/  BSYNC B1 ;  /* 0x0000000000017941 */ /* 0x000fea0003800000 */
.L_x_1440:
        /* <DEDUP_REMOVED lines=77> */
.L_x_1444:
        /* <DEDUP_REMOVED lines=15> */
.L_x_1447:
[----:B------:R-:W-:Y:S05]  /*b2c0*/  BSYNC B2 ;  /* 0x0000000000027941 */ /* 0x000fea0003800000 */
.L_x_1446:
        /* <DEDUP_REMOVED lines=19> */
.L_x_1448:
[----:B------:R-:W-:Y:S05]  /*b400*/  BSYNC B1 ;  /* 0x0000000000017941 */ /* 0x000fea0003800000 */
.L_x_1445:
        /* <DEDUP_REMOVED lines=11> */
[----:B------:R-:W-:Y:S01]  /*b4c0*/  FMUL R64, R65, R226 ;  /* 0x000000e241407220 */ /* 0x000fe20000400000 */
[----:B------:R-:W-:-:S02]  /*b4d0*/  IMAD R237, R221, UR15, R74 ;  /* 0x0000000fdded7c24 */ /* 0x000fc4000f8e024a */
        /* <DEDUP_REMOVED lines=8> */
[----:B------:R-:W-:Y:S01]  /*b560*/  FFMA R233, R81, R225, R152 ;  /* 0x000000e151e97223 */ /* 0x000fe20000000098 */
[----:B------:R-:W-:-:S04]  /*b570*/  IMAD.WIDE R222, R237, 0x2, R222 ;  /* 0x00000002edde7825 */ /* 0x000fc800078e02de */
        /* <DEDUP_REMOVED lines=84> */
.L_x_1449:
[----:B------:R-:W-:Y:S01]  /*bac0*/  LOP3.LUT P6, RZ, R153, 0x80, RZ, 0xc0, !PT ;  /* 0x0000008099ff7812 */ /* 0x000fe200078cc0ff */
[----:B------:R-:W-:Y:S01]  /*bad0*/  BSSY B1, `(.L_x_1450) ;  /* 0x000000f000017945 */ /* 0x000fe20003800000 */
[----:B------:R-:W-:Y:S02]  /*bae0*/  F2FP.BF16.F32.PACK_AB R225, R65, R225 ;  /* 0x000000e141e1723e */ /* 0x000fe400000010ff */
[----:B------:R-:W-:Y:S02]  /*baf0*/  F2FP.BF16.F32.PACK_AB R65, R67, R227 ;  /* 0x000000e34341723e */ /* 0x000fe400000010ff */
[----:B------:R-:W-:Y:S02]  /*bb00*/  F2FP.BF16.F32.PACK_AB R66, R229, R221 ;  /* 0x000000dde542723e */ /* 0x000fe400000010ff */
[----:B------:R-:W-:-:S05]  /*bb10*/  F2FP.BF16.F32.PACK_AB R67, R233, R231 ;  /* 0x000000e7e943723e */ /* 0x000fca00000010ff */
[----:B------:R-:W-:Y:S05]  /*bb20*/  @!P6 BRA `(.L_x_1451) ;  /* 0x000000000024e947 */ /* 0x000fea0003800000 */
[----:B------:R-:W-:Y:S01]  /*bb30*/  LEA.HI R221, R63, R60, RZ, 0x1b ;  /* 0x0000003c3fdd7211 */ /* 0x000fe200078fd8ff */
[----:B------:R-:W-:-:S04]  /*bb40*/  ULDC UR6, c[0x0][0x258] ;  /* 0x0000960000067ab9 */ /* 0x000fc80000000800 */
[----:B------:R-:W-:-:S05]  /*bb50*/  IMAD R64, R221, UR15, R74 ;  /* 0x0000000fdd407c24 */ /* 0x000fca000f8e024a */
[----:B------:R-:W-:-:S04]  /*bb60*/  LEA R64, R64, UR6, 0x1 ;  /* 0x0000000640407c11 */ /* 0x000fc8000f8e08ff */
[----:B------:R-:W-:-:S13]  /*bb70*/  LOP3.LUT P0, RZ, R64, 0xf, RZ, 0xc0, !PT ;  /* 0x0000000f40ff7812 */ /* 0x000fda000780c0ff */
[----:B------:R-:W-:Y:S01]  /*bb80*/  @!P0 IMAD.MOV.U32 R64, RZ, RZ, R225 ;  /* 0x000000ffff408224 */ /* 0x000fe200078e00e1 */
[----:B------:R-:W-:Y:S05]  /*bb90*/  @!P0 BREAK B1 ;  /* 0x0000000000018942 */ /* 0x000fea0003800000 */
[----:B------:R3:W-:Y:S01]  /*bba0*/  @!P0 STG.E.128 desc[UR12][R222.64], R64 ;  /* 0x00000040de008986 */ /* 0x0007e2000c101d0c */
[----:B------:R-:W-:Y:S05]  /*bbb0*/  @!P0 BRA `(.L_x_1413) ;  /* 0x0000000000508947 */ /* 0x000fea0003800000 */
.L_x_1451:
[----:B------:R-:W-:Y:S05]  /*bbc0*/  BSYNC B1 ;  /* 0x0000000000017941 */ /* 0x000fea0003800000 */
.L_x_1450:
        /* <DEDUP_REMOVED lines=11> */
[----:B------:R-:W-:-:S03]  /*bc80*/  PRMT R224, R66, 0x7632, R224 ;  /* 0x0000763242e07816 */ /* 0x000fc600000000e0 */
[----:B------:R4:W-:Y:S01]  /*bc90*/  @P1 STG.E.U16 desc[UR12][R222.64+0x4], R65 ;  /* 0x00000441de001986 */ /* 0x0009e2000c10150c */
[----:B-1----:R-:W-:-:S03]  /*bca0*/  PRMT R225, R67, 0x7632, R225 ;  /* 0x0000763243e17816 */ /* 0x002fc600000000e1 */
[----:B------:R4:W-:Y:S04]  /*bcb0*/  @P3 STG.E.U16 desc[UR12][R222.64+0x8], R66 ;  /* 0x00000842de003986 */ /* 0x0009e8000c10150c */
[----:B------:R4:W-:Y:S04]  /*bcc0*/  @P2 STG.E.U16 desc[UR12][R222.64+0x6], R221 ;  /* 0x000006ddde002986 */ /* 0x0009e8000c10150c */
[----:B------:R4:W-:Y:S04]  /*bcd0*/  @P4 STG.E.U16 desc[UR12][R222.64+0xa], R224 ;  /* 0x00000ae0de004986 */ /* 0x0009e8000c10150c */
[----:B------:R4:W-:Y:S04]  /*bce0*/  @P5 STG.E.U16 desc[UR12][R222.64+0xc], R67 ;  /* 0x00000c43de005986 */ /* 0x0009e8000c10150c */
[----:B------:R4:W-:Y:S02]  /*bcf0*/  @P6 STG.E.U16 desc[UR12][R222.64+0xe], R225 ;  /* 0x00000ee1de006986 */ /* 0x0009e4000c10150c */
.L_x_1413:
[----:B------:R-:W-:Y:S05]  /*bd00*/  BSYNC B0 ;  /* 0x0000000000007941 */ /* 0x000fea0003800000 */
.L_x_1412:
[----:B------:R-:W-:Y:S05]  /*bd10*/  WARPSYNC.ALL ;  /* 0x0000000000007948 */ /* 0x000fea0003800000 */
[----:B-1234-:R-:W1:Y:S02]  /*bd20*/  LDC R65, c[0x0][0x210] ;  /* 0x00008400ff417b82 */ /* 0x01ee640000000800 */
[----:B-1----:R-:W-:-:S05]  /*bd30*/  IMAD R60, R65, 0x4, R60 ;  /* 0x00000004413c7824 */ /* 0x002fca00078e023c */
[----:B------:R-:W-:-:S13]  /*bd40*/  ISETP.GE.AND P0, PT, R60, UR14, PT ;  /* 0x0000000e3c007c0c */ /* 0x000fda000bf06270 */
[----:B------:R-:W-:Y:S05]  /*bd50*/  @!P0 BRA `(.L_x_1452) ;  /* 0xffffff8000d08947 */ /* 0x000fea000383ffff */
.L_x_1359:
        /* <DEDUP_REMOVED lines=9> */
[----:B------:R-:W-:-:S04]  /*bdf0*/  @!P0 SHF.R.U32.HI R4, RZ, 0x3, R63 ;  /* 0x00000003ff048819 */ /* 0x000fc8000001163f */
[----:B------:R-:W-:Y:S02]  /*be00*/  @!P0 LOP3.LUT R4, R4, 0x1ffffffc, RZ, 0xc0, !PT ;  /* 0x1ffffffc04048812 */ /* 0x000fe400078ec0ff */
[----:B0-----:R-:W-:-:S05]  /*be10*/  FMNMX R3, R3, R148, !PT ;  /* 0x0000009403037209 */ /* 0x001fca0007800000 */
[----:B------:R-:W0:Y:S02]  /*be20*/  SHFL.DOWN PT, R0, R3, 0x8, 0x1f ;  /* 0x09001f0003007f89 */ /* 0x000e2400000e0000 */
[----:B0-----:R-:W-:Y:S02]  /*be30*/  FMNMX R0, R3, R0, !PT ;  /* 0x0000000003007209 */ /* 0x001fe40007800000 */
[----:B--2---:R-:W-:-:S03]  /*be40*/  @!P0 LEA R3, R9, R6, 0x18 ;  /* 0x0000000609038211 */ /* 0x004fc600078ec0ff */
        /* <DEDUP_REMOVED lines=25> */
.L_x_1463:
[----:B--2---:R-:W-:-:S07]  /*bfe0*/  FMNMX R5, R3, R2, !PT ;  /* 0x0000000203057209 */ /* 0x004fce0007800000 */
.L_x_1455:
[----:B------:R-:W-:Y:S05]  /*bff0*/  BSYNC B0 ;  /* 0x0000000000007941 */ /* 0x000fea0003800000 */
.L_x_1454:
[----:B------:R-:W-:Y:S01]  /*c000*/  ISETP.NE.AND P0, PT, R63, RZ, PT ;  /* 0x000000ff3f00720c */ /* 0x000fe20003f05270 */
[----:B------:R-:W-:-:S12]  /*c010*/  BSSY B0, `(.L_x_1453) ;  /* 0x0000004000007945 */ /* 0x000fd80003800000 */
[----:B------:R-:W-:Y:S05]  /*c020*/  @P0 BRA `(.L_x_1457) ;  /* 0x0000000000080947 */ /* 0x000fea0003800000 */
[----:B0-----:R-:W0:Y:S02]  /*c030*/  LDC.64 R2, c[0x0][0x288] ;  /* 0x0000a200ff027b82 */ /* 0x001e240000000a00 */
[----:B0-----:R2:W-:Y:S02]  /*c040*/  REDG.E.MAX.S32.STRONG.GPU desc[UR12][R2.64], R5 ;  /* 0x000000050200798e */ /* 0x0015e4000d10e38c */
.L_x_1457:
[----:B------:R-:W-:Y:S05]  /*c050*/  BSYNC B0 ;  /* 0x0000000000007941 */ /* 0x000fea0003800000 */
.L_x_1453:
        /* <DEDUP_REMOVED lines=15> */
[----:B012---:R-:W-:Y:S05]  /*c150*/  CALL.REL.NOINC `($__internal_6_$__cuda_sm20_rcp_rn_f32_slowpath) ;  /* 0x0000000000607944 */ /* 0x007fea0003c00000 */
[----:B------:R-:W-:Y:S01]  /*c160*/  IMAD.MOV.U32 R5, RZ, RZ, R58 ;  /* 0x000000ffff057224 */ /* 0x000fe200078e003a */
[----:B------:R-:W-:Y:S06]  /*c170*/  BRA `(.L_x_1460) ;  /* 0x0000000000107947 */ /* 0x000fec0003800000 */
.L_x_1459:
[----:B--2---:R-:W2:Y:S02]  /*c180*/  MUFU.RCP R5, R150 ;  /* 0x0000009600057308 */ /* 0x004ea40000001000 */
[----:B--2---:R-:W-:-:S04]  /*c190*/  FFMA R0, R150, R5, -1 ;  /* 0xbf80000096007423 */ /* 0x004fc80000000005 */
[----:B------:R-:W-:-:S04]  /*c1a0*/  FADD.FTZ R0, -R0, -RZ ;  /* 0x800000ff00007221 */ /* 0x000fc80000010100 */
[----:B------:R-:W-:-:S07]  /*c1b0*/  FFMA R5, R5, R0, R5 ;  /* 0x0000000005057223 */ /* 0x000fce0000000005 */
.L_x_1460:
[----:B------:R-:W-:Y:S05]  /*c1c0*/  BSYNC B0 ;  /* 0x0000000000007941 */ /* 0x000fea0003800000 */
.L_x_1458:
[----:B0-----:R-:W0:Y:S02]  /*c1d0*/  LDC.64 R2, c[0x0][0x280] ;  /* 0x0000a000ff027b82 */ /* 0x001e240000000a00 */
[----:B0-----:R-:W-:Y:S01]  /*c1e0*/  STG.E desc[UR12][R2.64], R5 ;  /* 0x0000000502007986 */ /* 0x001fe2000c10190c */
[----:B------:R-:W-:Y:S05]  /*c1f0*/  EXIT ;  /* 0x000000000000794d */ /* 0x000fea0003800000 */
.L_x_1456:
[----:B------:R-:W-:Y:S02]  /*c200*/  IMAD.MOV.U32 R5, RZ, RZ, 0x2 ;  /* 0x00000002ff057424 */ /* 0x000fe400078e00ff */
[----:B------:R-:W-:Y:S02]  /*c210*/  IMAD.MOV.U32 R7, RZ, RZ, 0x1f ;  /* 0x0000001fff077424 */ /* 0x000fe400078e00ff */
[----:B------:R-:W-:-:S07]  /*c220*/  IMAD.MOV.U32 R4, RZ, RZ, -0x1 ;  /* 0xffffffffff047424 */ /* 0x000fce00078e00ff */
[----:B012--5:R-:W-:Y:S05]  /*c230*/  WARPSYNC.COLLECTIVE R4, `(.L_x_1461) ;  /* 0x0000000004087348 */ /* 0x027fea0003c00000 */
[----:B0-2---:R0:W2:Y:S02]  /*c240*/  SHFL.DOWN P0, R2, R0, R5, R7 ;  /* 0x0800000500027389 */ /* 0x0050a40000000007 */
[----:B012--5:R-:W-:Y:S01]  /*c250*/  ENDCOLLECTIVE ;  /* 0x000000000000791b */ /* 0x027fe20003800000 */
.L_x_1461:
[----:B------:R-:W-:Y:S02]  /*c260*/  IMAD.MOV.U32 R5, RZ, RZ, 0x1 ;  /* 0x00000001ff057424 */ /* 0x000fe400078e00ff */
[----:B------:R-:W-:-:S05]  /*c270*/  IMAD.MOV.U32 R3, RZ, RZ, R2 ;  /* 0x000000ffff037224 */ /* 0x000fca00078e0002 */
[----:B------:R-:W-:-:S05]  /*c280*/  FMNMX R3, R3, R0, !PT ;  /* 0x0000000003037209 */ /* 0x000fca0007800000 */
[----:B------:R-:W-:-:S07]  /*c290*/  IMAD.MOV.U32 R0, RZ, RZ, R3 ;  /* 0x000000ffff007224 */ /* 0x000fce00078e0003 */
[----:B------:R-:W-:Y:S05]  /*c2a0*/  WARPSYNC.COLLECTIVE R4, `(.L_x_1462) ;  /* 0x0000000004087348 */ /* 0x000fea0003c00000 */
[----:B------:R0:W1:Y:S02]  /*c2b0*/  SHFL.DOWN P0, R2, R0, R5, R7 ;  /* 0x0800000500027389 */ /* 0x0000640000000007 */
[----:B01----:R-:W-:Y:S01]  /*c2c0*/  ENDCOLLECTIVE ;  /* 0x000000000000791b */ /* 0x003fe20003800000 */
.L_x_1462:
[----:B------:R-:W-:Y:S05]  /*c2d0*/  BRA `(.L_x_1463) ;  /* 0xfffffffc00407947 */ /* 0x000fea000383ffff */
        .weak           $__internal_6_$__cuda_sm20_rcp_rn_f32_slowpath
        .type           $__internal_6_$__cuda_sm20_rcp_rn_f32_slowpath,@function
        .size           $__internal_6_$__cuda_sm20_rcp_rn_f32_slowpath,(.L_x_14342 - $__internal_6_$__cuda_sm20_rcp_rn_f32_slowpath)
$__internal_6_$__cuda_sm20_rcp_rn_f32_slowpath:
        /* <DEDUP_REMOVED lines=15> */
.L_x_1465:
        /* <DEDUP_REMOVED lines=33> */
.L_x_1467:
[----:B------:R0:W1:Y:S02]  /*c5e0*/  MUFU.RCP R58, R150 ;  /* 0x00000096003a7308 */ /* 0x0000640000001000 */
.L_x_1466:
[----:B------:R-:W-:Y:S05]  /*c5f0*/  BSYNC B1 ;  /* 0x0000000000017941 */ /* 0x000fea0003800000 */
.L_x_1464:
[----:B------:R-:W-:Y:S02]  /*c600*/  IMAD.MOV.U32 R64, RZ, RZ, R0 ;  /* 0x000000ffff407224 */ /* 0x000fe400078e0000 */
[----:B------:R-:W-:-:S04]  /*c610*/  IMAD.MOV.U32 R65, RZ, RZ, 0x0 ;  /* 0x00000000ff417424 */ /* 0x000fc800078e00ff */
[----:B01----:R-:W-:Y:S05]  /*c620*/  RET.REL.NODEC R64 `(_ZN18transformer_engine13normalization21ln_fwd_general_kernelINS0_13Kernel_traitsI13__nv_bfloat16S3_S3_fjLj2048ELj1ELj4ELj1ELj16ENS0_18Kernel_traits_baseILj2048ES3_S3_S3_fjLj128EEEEEEEvNS0_19ForwardKernelParamsE) ;  /* 0xffffff3840747950 */ /* 0x003fea0003c3ffff */
.L_x_1468:
        /* <DEDUP_REMOVED lines=13> */
.L_x_14342:


//--------------------- .text._ZN18transformer_engine13normalization21ln_fwd_general_kernelINS0_13Kernel_traitsIff6__halffjLj2048ELj1ELj4ELj1ELj16ENS0_18Kernel_traits_baseILj2048EffS3_fjLj128EEEEEEEvNS0_19ForwardKernelParamsE --------------------------
	.section	.text._ZN18transformer_engine13normalization21ln_fwd_general_kernelINS0_13Kernel_traitsIff6__halffjLj2048ELj1ELj4ELj1ELj16ENS0_18Kernel_traits_baseILj2048EffS3_fjLj128EEEEEEEvNS0_19ForwardKernelParamsE,"ax",@progbits
	.align	128
        .global         _ZN18transformer_engine13normalization21ln_fwd_general_kernelINS0_13Kernel_traitsIff6__halffjLj2048ELj1ELj4ELj1ELj16ENS0_18Kernel_traits_baseILj2048EffS3_fjLj128EEEEEEEvNS0_19ForwardKernelParamsE
        .type           _ZN18transformer_engine13normalization21ln_fwd_general_kernelINS0_13Kernel_traitsIff6__halffjLj2048ELj1ELj4ELj1ELj16ENS0_18Kernel_traits_baseILj2048EffS3_fjLj128EEEEEEEvNS0_19ForwardKernelParamsE,@function
        .size           _ZN18transformer_engine13normalization21ln_fwd_general_kernelINS0_13Kernel_traitsIff6__halffjLj2048ELj1ELj4ELj1ELj16ENS0_18Kernel_traits_baseILj2048EffS3_fjLj128EEEEEEEvNS0_19ForwardKernelParamsE,(.L_x_14343 - _ZN18transformer_engine13normalization21ln_fwd_general_kernelINS0_13Kernel_traitsIff6__halffjLj2048ELj1ELj4ELj1ELj16ENS0_18Kernel_traits_baseILj2048EffS3_fjLj128EEEEEEEvNS0_19ForwardKernelParamsE)
        .other          _ZN18transformer_engine13normalization21ln_fwd_general_kernelINS0_13Kernel_traitsIff6__halffjLj2048ELj1ELj4ELj1ELj16ENS0_18Kernel_traits_baseILj2048EffS3_fjLj128EEEEEEEvNS0_19ForwardKernelParamsE,@"STO_CUDA_ENTRY STV_DEFAULT"
_ZN18transformer_engine13normalization21ln_fwd_general_kernelINS0_13Kernel_traitsIff6__halffjLj2048ELj1ELj4ELj1ELj16ENS0_18Kernel_traits_baseILj2048EffS3_fjLj128EEEEEEEvNS0_19ForwardKernelParamsE:
.text._ZN18transformer_engine13normalization21ln_fwd_general_kernelINS0_13Kernel_traitsIff6__halffjLj2048ELj1ELj4ELj1ELj16ENS0_18Kernel_traits_baseILj2048EffS3_fjLj128EEEEEEEvNS0_19ForwardKernelParamsE:
        /* <DEDUP_REMOVED lines=35> */
[----:B------:R-:W-:Y:S05]  /*0230*/  CALL.REL.NOINC `($__internal_7_$__cuda_sm20_rcp_rn_f32_slowpath) ;  /* 0x000000b4005c7944 */ /* 0x000fea0003c00000 */
[----:B------:R-:W-:Y:S05]  /*0240*/  BRA `(.L_x_1470) ;  /* 0x0000000000107947 */ /* 0x000fea0003800000 */
.L_x_1469:
[----:B------:R-:W0:Y:S02]  /*0250*/  MUFU.RCP R0, R27 ;  /* 0x0000001b00007308 */ /* 0x000e240000001000 */
[----:B0-----:R-:W-:-:S04]  /*0260*/  FFMA R2, R27, R0, -1 ;  /* 0xbf8000001b027423 */ /* 0x001fc80000000000 */
[----:B------:R-:W-:-:S04]  /*0270*/  FADD.FTZ R29, -R2, -RZ ;  /* 0x800000ff021d7221 */ /* 0x000fc80000010100 */
[----:B------:R-:W-:-:S07]  /*0280*/  FFMA R29, R0, R29, R0 ;  /* 0x0000001d001d7223 */ /* 0x000fce0000000000 */
.L_x_1470:
        /* <DEDUP_REMOVED lines=19> */
.L_x_1474:
        /* <DEDUP_REMOVED lines=9> */
.L_x_1475:
[----:B------:R-:W-:Y:S05]  /*0450*/  BSYNC B1 ;  /* 0x0000000000017941 */ /* 0x000fea0003800000 */
.L_x_1473:
        /* <DEDUP_REMOVED lines=9> */
.L_x_1477:
        /* <DEDUP_REMOVED lines=9> */
.L_x_1478:
[----:B------:R-:W-:Y:S05]  /*0580*/  BSYNC B1 ;  /* 0x0000000000017941 */ /* 0x000fea0003800000 */
.L_x_1476:
        /* <DEDUP_REMOVED lines=15> */
.L_x_1480:
        /* <DEDUP_REMOVED lines=9> */
.L_x_1481:
[----:B------:R-:W-:Y:S05]  /*0710*/  BSYNC B1 ;  /* 0x0000000000017941 */ /* 0x000fea0003800000 */
.L_x_1479:
        /* <DEDUP_REMOVED lines=8> */
.L_x_1483:
        /* <DEDUP_REMOVED lines=9> */
.L_x_1484:
[----:B------:R-:W-:Y:S05]  /*0830*/  BSYNC B1 ;  /* 0x0000000000017941 */ /* 0x000fea0003800000 */
.L_x_1482:
        /* <DEDUP_REMOVED lines=14> */
.L_x_1486:
        /* <DEDUP_REMOVED lines=9> */
.L_x_1487:
[----:B------:R-:W-:Y:S05]  /*09b0*/  BSYNC B1 ;  /* 0x0000000000017941 */ /* 0x000fea0003800000 */
.L_x_1485:
        /* <DEDUP_REMOVED lines=8> */
.L_x_1489:
        /* <DEDUP_REMOVED lines=9> */
.L_x_1490:
[----:B------:R-:W-:Y:S05]  /*0ad0*/  BSYNC B1 ;  /* 0x0000000000017941 */ /* 0x000fea0003800000 */
.L_x_1488:
        /* <DEDUP_REMOVED lines=14> */
.L_x_1492:
        /* <DEDUP_REMOVED lines=9> */
.L_x_1493:
[----:B------:R-:W-:Y:S05]  /*0c50*/  BSYNC B1 ;  /* 0x0000000000017941 */ /* 0x000fea0003800000 */
.L_x_1491:
        /* <DEDUP_REMOVED lines=8> */
.L_x_1495:
        /* <DEDUP_REMOVED lines=9> */
.L_x_1496:
[----:B------:R-:W-:Y:S05]  /*0d70*/  BSYNC B1 ;  /* 0x0000000000017941 */ /* 0x000fea0003800000 */
.L_x_1494:
        /* <DEDUP_REMOVED lines=14> */
.L_x_1498:
        /* <DEDUP_REMOVED lines=9> */
.L_x_1499:
[----:B------:R-:W-:Y:S05]  /*0ef0*/  BSYNC B1 ;  /* 0x0000000000017941 */ /* 0x000fea0003800000 */
.L_x_1497:
        /* <DEDUP_REMOVED lines=8> */
.L_x_1501:
        /* <DEDUP_REMOVED lines=9> */
.L_x_1502:
[----:B------:R-:W-:Y:S05]  /*1010*/  BSYNC B1 ;  /* 0x0000000000017941 */ /* 0x000fea0003800000 */
.L_x_1500:
        /* <DEDUP_REMOVED lines=14> */
.L_x_1504:
        /* <DEDUP_REMOVED lines=9> */
.L_x_1505:
[----:B------:R-:W-:Y:S05]  /*1190*/  BSYNC B1 ;  /* 0x0000000000017941 */ /* 0x000fea0003800000 */
.L_x_1503:
        /* <DEDUP_REMOVED lines=8> */
.L_x_1507:
        /* <DEDUP_REMOVED lines=9> */
.L_x_1508:
[----:B------:R-:W-:Y:S05]  /*12b0*/  BSYNC B1 ;  /* 0x0000000000017941 */ /* 0x000fea0003800000 */
.L_x_1506:
        /* <DEDUP_REMOVED lines=14> */
.L_x_1510:
        /* <DEDUP_REMOVED lines=9> */
.L_x_1511:
[----:B------:R-:W-:Y:S05]  /*1430*/  BSYNC B1 ;  /* 0x0000000000017941 */ /* 0x000fea0003800000 */
.L_x_1509:
        /* <DEDUP_REMOVED lines=8> */
.L_x_1513:
        /* <DEDUP_REMOVED lines=9> */
.L_x_1514:
[----:B------:R-:W-:Y:S05]  /*1550*/  BSYNC B1 ;  /* 0x0000000000017941 */ /* 0x000fea0003800000 */
.L_x_1512:
        /* <DEDUP_REMOVED lines=14> */
.L_x_1516:
        /* <DEDUP_REMOVED lines=9> */
.L_x_1517:
[----:B------:R-:W-:Y:S05]  /*16d0*/  BSYNC B1 ;  /* 0x0000000000017941 */ /* 0x000fea0003800000 */
.L_x_1515:
        /* <DEDUP_REMOVED lines=8> */
.L_x_1519:
        /* <DEDUP_REMOVED lines=9> */
.L_x_1520:
[----:B------:R-:W-:Y:S05]  /*17f0*/  BSYNC B1 ;  /* 0x0000000000017941 */ /* 0x000fea0003800000 */
.L_x_1518:
        /* <DEDUP_REMOVED lines=14> */
.L_x_1522:
        /* <DEDUP_REMOVED lines=9> */
.L_x_1523:
[----:B------:R-:W-:Y:S05]  /*1970*/  BSYNC B1 ;  /* 0x0000000000017941 */ /* 0x000fea0003800000 */
.L_x_1521:
        /* <DEDUP_REMOVED lines=8> */
.L_x_1525:
        /* <DEDUP_REMOVED lines=9> */
.L_x_1526:
[----:B------:R-:W-:Y:S05]  /*1a90*/  BSYNC B1 ;  /* 0x0000000000017941 */ /* 0x000fea0003800000 */
.L_x_1524:
        /* <DEDUP_REMOVED lines=14> */
.L_x_1528:
        /* <DEDUP_REMOVED lines=9> */
.L_x_1529:
[----:B------:R-:W-:Y:S05]  /*1c10*/  BSYNC B1 ;  /* 0x0000000000017941 */ /* 0x000fea0003800000 */
.L_x_1527:
        /* <DEDUP_REMOVED lines=8> */
.L_x_1531:
        /* <DEDUP_REMOVED lines=9> */
.L_x_1532:
[----:B------:R-:W-:Y:S05]  /*1d30*/  BSYNC B1 ;  /* 0x0000000000017941 */ /* 0x000fea0003800000 */
.L_x_1530:
        /* <DEDUP_REMOVED lines=14> */
.L_x_1534:
        /* <DEDUP_REMOVED lines=9> */
.L_x_1535:
[----:B------:R-:W-:Y:S05]  /*1eb0*/  BSYNC B1 ;  /* 0x0000000000017941 */ /* 0x000fea0003800000 */
.L_x_1533:
        /* <DEDUP_REMOVED lines=8> */
.L_x_1537:
        /* <DEDUP_REMOVED lines=9> */
.L_x_1538:
[----:B------:R-:W-:Y:S05]  /*1fd0*/  BSYNC B1 ;  /* 0x0000000000017941 */ /* 0x000fea0003800000 */
.L_x_1536:
        /* <DEDUP_REMOVED lines=14> */
.L_x_1540:
        /* <DEDUP_REMOVED lines=9> */
.L_x_1541:
[----:B------:R-:W-:Y:S05]  /*2150*/  BSYNC B1 ;  /* 0x0000000000017941 */ /* 0x000fea0003800000 */
.L_x_1539:
        /* <DEDUP_REMOVED lines=8> */
.L_x_1543:
        /* <DEDUP_REMOVED lines=9> */
.L_x_1544:
[----:B------:R-:W-:Y:S05]  /*2270*/  BSYNC B1 ;  /* 0x0000000000017941 */ /* 0x000fea0003800000 */
.L_x_1542:
        /* <DEDUP_REMOVED lines=14> */
.L_x_1546:
        /* <DEDUP_REMOVED lines=9> */
.L_x_1547:
[----:B------:R-:W-:Y:S05]  /*23f0*/  BSYNC B1 ;  /* 0x0000000000017941 */ /* 0x000fea0003800000 */
.L_x_1545:
        /* <DEDUP_REMOVED lines=8> */
.L_x_1549:
        /* <DEDUP_REMOVED lines=9> */
.L_x_1550:
[----:B------:R-:W-:Y:S05]  /*2510*/  BSYNC B1 ;  /* 0x0000000000017941 */ /* 0x000fea0003800000 */
.L_x_1548:
        /* <DEDUP_REMOVED lines=14> */
.L_x_1552:
        /* <DEDUP_REMOVED lines=9> */
.L_x_1553:
[----:B------:R-:W-:Y:S05]  /*2690*/  BSYNC B1 ;  /* 0x0000000000017941 */ /* 0x000fea0003800000 */
.L_x_1551:
        /* <DEDUP_REMOVED lines=8> */
.L_x_1555:
        /* <DEDUP_REMOVED lines=9> */
.L_x_1556:
[----:B------:R-:W-:Y:S05]  /*27b0*/  BSYNC B1 ;  /* 0x0000000000017941 */ /* 0x000fea0003800000 */
.L_x_1554:
        /* <DEDUP_REMOVED lines=14> */
.L_x_1558:
        /* <DEDUP_REMOVED lines=9> */
.L_x_1559:
[----:B------:R-:W-:Y:S05]  /*2930*/  BSYNC B1 ;  /* 0x0000000000017941 */ /* 0x000fea0003800000 */
.L_x_1557:
        /* <DEDUP_REMOVED lines=8> */
.L_x_1561:
        /* <DEDUP_REMOVED lines=9> */
.L_x_1562:
[----:B------:R-:W-:Y:S05]  /*2a50*/  BSYNC B1 ;  /* 0x0000000000017941 */ /* 0x000fea0003800000 */
.L_x_1560:
        /* <DEDUP_REMOVED lines=14> */
.L_x_1564:
        /* <DEDUP_REMOVED lines=9> */
.L_x_1565:
[----:B------:R-:W-:Y:S05]  /*2bd0*/  BSYNC B1 ;  /* 0x0000000000017941 */ /* 0x000fea0003800000 */
.L_x_1563:
[----:B------:R-:W-:-:S04]  /*2be0*/  LEA R2, P2, R0, R2, 0x2 ;  /* 0x0000000200027211 */ /* 0x000fc800078410ff */
[----:B------:R-:W-:Y:S02]  /*2bf0*/  LOP3.LUT P0, RZ, R2, 0xf, RZ, 0xc0, !PT ;  /* 0x0000000f02ff7812 */ /* 0x000fe4000780c0ff */
[----:B------:R-:W-:Y:S02]  /*2c00*/  LEA.HI.X R3, R0, R3, R22, 0x2, P2 ;  /* 0x0000000300037211 */ /* 0x000fe400010f1416 */
[----:B------:R-:W-:-:S13]  /*2c10*/  ISETP.LT.U32.OR P0, PT, R24, 0x4, P0 ;  /* 0x000000041800780c */ /* 0x000fda0000701470 */
[----:B------:R-:W-:Y:S05]  /*2c20*/  @P0 BRA `(.L_x_1566) ;  /* 0x0000000000080947 */ /* 0x000fea0003800000 */
[----:B------:R2:W5:Y:S01]  /*2c30*/  LDG.E.128 R92, desc[UR4][R2.64] ;  /* 0x00000004025c7981 */ /* 0x000562000c1e1d00 */
[----:B------:R-:W-:Y:S05]  /*2c40*/  BRA `(.L_x_1472) ;  /* 0x0000000000247947 */ /* 0x000fea0003800000 */
.L_x_1566:
        /* <DEDUP_REMOVED lines=9> */
.L_x_1472:
[----:B------:R-:W-:Y:S05]  /*2ce0*/  BSYNC B0 ;  /* 0x0000000000007941 */ /* 0x000fea0003800000 */
.L_x_1471:
        /* <DEDUP_REMOVED lines=145> */
.L_x_1694:
        /* <DEDUP_REMOVED lines=17> */
.L_x_1571:
        /* <DEDUP_REMOVED lines=9> */
.L_x_1572:
[----:B------:R-:W-:Y:S05]  /*37a0*/  BSYNC B1 ;  /* 0x0000000000017941 */ /* 0x000fea0003800000 */
.L_x_1570:
        /* <DEDUP_REMOVED lines=14> */
.L_x_1574:
        /* <DEDUP_REMOVED lines=9> */
.L_x_1575:
[----:B------:R-:W-:Y:S05]  /*3920*/  BSYNC B1 ;  /* 0x0000000000017941 */ /* 0x000fea0003800000 */
.L_x_1573:
        /* <DEDUP_REMOVED lines=13> */
.L_x_1577:
        /* <DEDUP_REMOVED lines=9> */
.L_x_1578:
[----:B------:R-:W-:Y:S05]  /*3a90*/  BSYNC B1 ;  /* 0x0000000000017941 */ /* 0x000fea0003800000 */
.L_x_1576:
        /* <DEDUP_REMOVED lines=13> */
.L_x_1580:
        /* <DEDUP_REMOVED lines=9> */
.L_x_1581:
[----:B------:R-:W-:Y:S05]  /*3c00*/  BSYNC B1 ;  /* 0x0000000000017941 */ /* 0x000fea0003800000 */
.L_x_1579:
        /* <DEDUP_REMOVED lines=13> */
.L_x_1583:
        /* <DEDUP_REMOVED lines=9> */
.L_x_1584:
[----:B------:R-:W-:Y:S05]  /*3d70*/  BSYNC B1 ;  /* 0x0000000000017941 */ /* 0x000fea0003800000 */
.L_x_1582:
        /* <DEDUP_REMOVED lines=13> */
.L_x_1586:
        /* <DEDUP_REMOVED lines=9> */
.L_x_1587:
[----:B------:R-:W-:Y:S05]  /*3ee0*/  BSYNC B1 ;  /* 0x0000000000017941 */ /* 0x000fea0003800000 */
.L_x_1585:
        /* <DEDUP_REMOVED lines=13> */
.L_x_1589:
        /* <DEDUP_REMOVED lines=9> */
.L_x_1590:
[----:B------:R-:W-:Y:S05]  /*4050*/  BSYNC B1 ;  /* 0x0000000000017941 */ /* 0x000fea0003800000 */
.L_x_1588:
        /* <DEDUP_REMOVED lines=13> */
.L_x_1592:
        /* <DEDUP_REMOVED lines=9> */
.L_x_1593:
[----:B------:R-:W-:Y:S05]  /*41c0*/  BSYNC B1 ;  /* 0x0000000000017941 */ /* 0x000fea0003800000 */
.L_x_1591:
        /* <DEDUP_REMOVED lines=13> */
.L_x_1595:
        /* <DEDUP_REMOVED lines=9> */
.L_x_1596:
[----:B------:R-:W-:Y:S05]  /*4330*/  BSYNC B1 ;  /* 0x0000000000017941 */ /* 0x000fea0003800000 */
.L_x_1594:
        /* <DEDUP_REMOVED lines=13> */
.L_x_1598:
        /* <DEDUP_REMOVED lines=9> */
.L_x_1599:
[----:B------:R-:W-:Y:S05]  /*44a0*/  BSYNC B1 ;  /* 0x0000000000017941 */ /* 0x000fea0003800000 */
.L_x_1597:
        /* <DEDUP_REMOVED lines=13> */
.L_x_1601:
        /* <DEDUP_REMOVED lines=9> */
.L_x_1602:
[----:B------:R-:W-:Y:S05]  /*4610*/  BSYNC B1 ;  /* 0x0000000000017941 */ /* 0x000fea0003800000 */
.L_x_1600:
        /* <DEDUP_REMOVED lines=13> */
.L_x_1604:
        /* <DEDUP_REMOVED lines=9> */
.L_x_1605:
[----:B------:R-:W-:Y:S05]  /*4780*/  BSYNC B1 ;  /* 0x0000000000017941 */ /* 0x000fea0003800000 */
.L_x_1603:
        /* <DEDUP_REMOVED lines=13> */
.L_x_1607:
        /* <DEDUP_REMOVED lines=9> */
.L_x_1608:
[----:B------:R-:W-:Y:S05]  /*48f0*/  BSYNC B1 ;  /* 0x0000000000017941 */ /* 0x000fea0003800000 */
.L_x_1606:
        /* <DEDUP_REMOVED lines=13> */
.L_x_1610:
        /* <DEDUP_REMOVED lines=9> */
.L_x_1611:
[----:B------:R-:W-:Y:S05]  /*4a60*/  BSYNC B1 ;  /* 0x0000000000017941 */ /* 0x000fea0003800000 */
.L_x_1609:
        /* <DEDUP_REMOVED lines=13> */
.L_x_1613:
        /* <DEDUP_REMOVED lines=9> */
.L_x_1614:
[----:B------:R-:W-:Y:S05]  /*4bd0*/  BSYNC B1 ;  /* 0x0000000000017941 */ /* 0x000fea0003800000 */
.L_x_1612:
        /* <DEDUP_REMOVED lines=12> */
.L_x_1615:
        /* <DEDUP_REMOVED lines=9> */
.L_x_1569:
[----:B------:R-:W-:Y:S05]  /*4d30*/  BSYNC B0 ;  /* 0x0000000000007941 */ /* 0x000fea0003800000 */
.L_x_1568:
        /* <DEDUP_REMOVED lines=112> */
.L_x_1617:
[----:B------:R-:W-:Y:S05]  /*5440*/  BSYNC B0 ;  /* 0x0000000000007941 */ /* 0x000fea0003800000 */
.L_x_1616:
        /* <DEDUP_REMOVED lines=49> */
.L_x_1620:
[----:B------:R-:W2:Y:S04]  /*5760*/  LDG.E.STRONG.GPU R160, desc[UR4][R190.64] ;  /* 0x00000004bea07981 */ /* 0x000ea8000c1ef900 */
[----:B--2---:R-:W-:Y:S01]  /*5770*/  CCTL.IVALL ;  /* 0x00000000ff00798f */ /* 0x004fe20002000000 */
[----:B------:R-:W-:Y:S05]  /*5780*/  YIELD ;  /* 0x0000000000007946 */ /* 0x000fea0003800000 */
[----:B------:R-:W-:-:S13]  /*5790*/  ISETP.NE.AND P0, PT, R160, R213, PT ;  /* 0x000000d5a000720c */ /* 0x000fda0003f05270 */
[----:B------:R-:W-:Y:S05]  /*57a0*/  @P0 BRA `(.L_x_1620) ;  /* 0xfffffffc00ec0947 */ /* 0x000fea000383ffff */
.L_x_1619:
        /* <DEDUP_REMOVED lines=16> */
.L_x_1625:
        /* <DEDUP_REMOVED lines=18> */
.L_x_1624:
[----:B------:R-:W-:Y:S05]  /*59d0*/  BSYNC B1 ;  /* 0x0000000000017941 */ /* 0x000fea0003800000 */
.L_x_1623:
        /* <DEDUP_REMOVED lines=13> */
.L_x_1627:
[----:B------:R-:W-:Y:S05]  /*5ab0*/  BSYNC B1 ;  /* 0x0000000000017941 */ /* 0x000fea0003800000 */
.L_x_1626:
[----:B------:R-:W-:-:S13]  /*5ac0*/  ISETP.LT.OR P0, PT, R217, R211, P0 ;  /* 0x000000d3d900720c */ /* 0x000fda0000701670 */
[----:B------:R-:W-:Y:S05]  /*5ad0*/  @!P0 BRA `(.L_x_1622) ;  /* 0x00000000000c8947 */ /* 0x000fea0003800000 */
[----:B------:R-:W-:-:S06]  /*5ae0*/  IMAD.WIDE R188, R217, 0x4, R188 ;  /* 0x00000004d9bc7825 */ /* 0x000fcc00078e02bc */
[----:B------:R-:W2:Y:S02]  /*5af0*/  LDG.E R189, desc[UR4][R188.64] ;  /* 0x00000004bcbd7981 */ /* 0x000ea4000c1e1900 */
[----:B--2---:R-:W-:-:S07]  /*5b00*/  FADD R216, R216, R189 ;  /* 0x000000bdd8d87221 */ /* 0x004fce0000000000 */
.L_x_1622:
[----:B------:R-:W-:Y:S05]  /*5b10*/  BSYNC B0 ;  /* 0x0000000000007941 */ /* 0x000fea0003800000 */
.L_x_1621:
        /* <DEDUP_REMOVED lines=13> */
.L_x_1618:
        /* <DEDUP_REMOVED lines=10> */
.L_x_1628:
        /* <DEDUP_REMOVED lines=273> */
.L_x_1630:
[----:B------:R-:W-:Y:S05]  /*6da0*/  BSYNC B0 ;  /* 0x0000000000007941 */ /* 0x000fea0003800000 */
.L_x_1629:
        /* <DEDUP_REMOVED lines=47> */
.L_x_1633:
[----:B------:R-:W2:Y:S04]  /*70a0*/  LDG.E.STRONG.GPU R190, desc[UR4][R188.64] ;  /* 0x00000004bcbe7981 */ /* 0x000ea8000c1ef900 */
[----:B--2---:R-:W-:Y:S01]  /*70b0*/  CCTL.IVALL ;  /* 0x00000000ff00798f */ /* 0x004fe20002000000 */
[----:B------:R-:W-:Y:S05]  /*70c0*/  YIELD ;  /* 0x0000000000007946 */ /* 0x000fea0003800000 */
[----:B------:R-:W-:-:S13]  /*70d0*/  ISETP.NE.AND P0, PT, R190, R191, PT ;  /* 0x000000bfbe00720c */ /* 0x000fda0003f05270 */
[----:B------:R-:W-:Y:S05]  /*70e0*/  @P0 BRA `(.L_x_1633) ;  /* 0xfffffffc00ec0947 */ /* 0x000fea000383ffff */
.L_x_1632:
        /* <DEDUP_REMOVED lines=15> */
.L_x_1638:
        /* <DEDUP_REMOVED lines=18> */
.L_x_1637:
[----:B------:R-:W-:Y:S05]  /*7300*/  BSYNC B1 ;  /* 0x0000000000017941 */ /* 0x000fea0003800000 */
.L_x_1636:
        /* <DEDUP_REMOVED lines=13> */
.L_x_1640:
[----:B------:R-:W-:Y:S05]  /*73e0*/  BSYNC B1 ;  /* 0x0000000000017941 */ /* 0x000fea0003800000 */
.L_x_1639:
[----:B------:R-:W-:-:S13]  /*73f0*/  ISETP.LT.OR P0, PT, R219, R211, P0 ;  /* 0x000000d3db00720c */ /* 0x000fda0000701670 */
[----:B------:R-:W-:Y:S05]  /*7400*/  @!P0 BRA `(.L_x_1635) ;  /* 0x00000000000c8947 */ /* 0x000fea0003800000 */
[----:B------:R-:W-:-:S06]  /*7410*/  IMAD.WIDE R192, R219, 0x4, R192 ;  /* 0x00000004dbc07825 */ /* 0x000fcc00078e02c0 */
[----:B------:R-:W2:Y:S02]  /*7420*/  LDG.E R192, desc[UR4][R192.64] ;  /* 0x00000004c0c07981 */ /* 0x000ea4000c1e1900 */
[----:B--2---:R-:W-:-:S07]  /*7430*/  FADD R213, R213, R192 ;  /* 0x000000c0d5d57221 */ /* 0x004fce0000000000 */
.L_x_1635:
[----:B------:R-:W-:Y:S05]  /*7440*/  BSYNC B0 ;  /* 0x0000000000007941 */ /* 0x000fea0003800000 */
.L_x_1634:
        /* <DEDUP_REMOVED lines=13> */
.L_x_1631:
        /* <DEDUP_REMOVED lines=10> */
.L_x_1641:
        /* <DEDUP_REMOVED lines=49> */
.L_x_1644:
[--C-:B------:R-:W-:Y:S01]  /*78d0*/  IMAD R191, R213, UR9, R28.reuse ;  /* 0x00000009d5bf7c24 */ /* 0x100fe2000f8e021c */
[----:B------:R-:W-:Y:S01]  /*78e0*/  IADD3 R220, -R28, UR9, RZ ;  /* 0x000000091cdc7c10 */ /* 0x000fe2000fffe1ff */
[----:B------:R-:W1:Y:S01]  /*78f0*/  F2F.F16.F32 R221, R216 ;  /* 0x000000d800dd7304 */ /* 0x000e620000200800 */
[----:B------:R-:W-:Y:S01]  /*7900*/  IMAD R222, R211, 0x80, R28 ;  /* 0x00000080d3de7824 */ /* 0x000fe200078e021c */
[----:B------:R-:W-:Y:S01]  /*7910*/  BSSY B1, `(.L_x_1645) ;  /* 0x0000016000017945 */ /* 0x000fe20003800000 */
[----:B0-----:R-:W-:-:S03]  /*7920*/  IMAD.WIDE R190, R191, 0x2, R188 ;  /* 0x00000002bfbe7825 */ /* 0x001fc600078e02bc */
[----:B------:R-:W-:Y:S02]  /*7930*/  ISETP.GE.AND P5, PT, R222, UR9, PT ;  /* 0x00000009de007c0c */ /* 0x000fe4000bfa6270 */
[----:B------:R-:W-:Y:S01]  /*7940*/  LOP3.LUT P0, RZ, R190, 0x7, RZ, 0xc0, !PT ;  /* 0x00000007beff7812 */ /* 0x000fe2000780c0ff */
[----:B------:R-:W0:Y:S03]  /*7950*/  F2F.F16.F32 R223, R218 ;  /* 0x000000da00df7304 */ /* 0x000e260000200800 */
[----:B------:R-:W-:-:S05]  /*7960*/  ISETP.LT.U32.OR P0, PT, R220, 0x4, P0 ;  /* 0x00000004dc00780c */ /* 0x000fca0000701470 */
[----:B------:R-:W2:Y:S08]  /*7970*/  F2F.F16.F32 R217, R217 ;  /* 0x000000d900d97304 */ /* 0x000eb00000200800 */
[----:B------:R-:W3:Y:S01]  /*7980*/  F2F.F16.F32 R215, R215 ;  /* 0x000000d700d77304 */ /* 0x000ee20000200800 */
        /* <DEDUP_REMOVED lines=14> */
.L_x_1646:
[----:B------:R-:W-:Y:S05]  /*7a70*/  BSYNC B1 ;  /* 0x0000000000017941 */ /* 0x000fea0003800000 */
.L_x_1645:
        /* <DEDUP_REMOVED lines=32> */
.L_x_1647:
[----:B------:R-:W-:Y:S01]  /*7c80*/  IMAD R191, R213, UR9, R222 ;  /* 0x00000009d5bf7c24 */ /* 0x000fe2000f8e02de */
[----:B------:R-:W-:Y:S01]  /*7c90*/  IADD3 R220, -R222, UR9, RZ ;  /* 0x00000009dedc7c10 */ /* 0x000fe2000fffe1ff */
[----:B------:R-:W0:Y:S01]  /*7ca0*/  F2F.F16.F32 R221, R216 ;  /* 0x000000d800dd7304 */ /* 0x000e220000200800 */
[----:B------:R-:W-:Y:S01]  /*7cb0*/  LEA R222, R211, R222, 0x7 ;  /* 0x000000ded3de7211 */ /* 0x000fe200078e38ff */
[----:B------:R-:W-:Y:S01]  /*7cc0*/  IMAD.WIDE R190, R191, 0x2, R188 ;  /* 0x00000002bfbe7825 */ /* 0x000fe200078e02bc */
[----:B------:R-:W-:Y:S02]  /*7cd0*/  BSSY B1, `(.L_x_1648) ;  /* 0x0000015000017945 */ /* 0x000fe40003800000 */
        /* <DEDUP_REMOVED lines=20> */
.L_x_1649:
[----:B------:R-:W-:Y:S05]  /*7e20*/  BSYNC B1 ;  /* 0x0000000000017941 */ /* 0x000fea0003800000 */
.L_x_1648:
        /* <DEDUP_REMOVED lines=32> */
.L_x_1650:
        /* <DEDUP_REMOVED lines=19> */
.L_x_1653:
[----:B------:R-:W-:Y:S05]  /*8160*/  BSYNC B2 ;  /* 0x0000000000027941 */ /* 0x000fea0003800000 */
.L_x_1652:
[C---:B------:R-:W-:Y:S01]  /*8170*/  ISETP.NE.AND P0, PT, R218.reuse, RZ, PT ;  /* 0x000000ffda00720c */ /* 0x040fe20003f05270 */
[----:B----4-:R2:W-:Y:S01]  /*8180*/  @P2 STG.E.U16 desc[UR4][R190.64+0x6], R223 ;  /* 0x000006dfbe002986 */ /* 0x0105e2000c101504 */
[C---:B------:R-:W-:Y:S02]  /*8190*/  ISETP.GE.U32.AND P3, PT, R218.reuse, 0x2, PT ;  /* 0x00000002da00780c */ /* 0x040fe40003f66070 */
[----:B------:R-:W-:-:S09]  /*81a0*/  ISETP.GE.U32.AND P4, PT, R218, 0x3, PT ;  /* 0x00000003da00780c */ /* 0x000fd20003f86070 */
[----:B------:R2:W-:Y:S04]  /*81b0*/  @P0 STG.E.U16 desc[UR4][R190.64], R217 ;  /* 0x000000d9be000986 */ /* 0x0005e8000c101504 */
[----:B------:R2:W-:Y:S04]  /*81c0*/  @P3 STG.E.U16 desc[UR4][R190.64+0x2], R219 ;  /* 0x000002dbbe003986 */ /* 0x0005e8000c101504 */
[----:B---3--:R2:W-:Y:S02]  /*81d0*/  @P4 STG.E.U16 desc[UR4][R190.64+0x4], R221 ;  /* 0x000004ddbe004986 */ /* 0x0085e4000c101504 */
.L_x_1654:
[----:B------:R-:W-:Y:S05]  /*81e0*/  BSYNC B1 ;  /* 0x0000000000017941 */ /* 0x000fea0003800000 */
.L_x_1651:
        /* <DEDUP_REMOVED lines=34> */
.L_x_1655:
        /* <DEDUP_REMOVED lines=19> */
.L_x_1658:
[----:B------:R-:W-:Y:S05]  /*8540*/  BSYNC B2 ;  /* 0x0000000000027941 */ /* 0x000fea0003800000 */
.L_x_1657:
[C---:B------:R-:W-:Y:S01]  /*8550*/  ISETP.NE.AND P0, PT, R218.reuse, RZ, PT ;  /* 0x000000ffda00720c */ /* 0x040fe20003f05270 */
[----:B----4-:R2:W-:Y:S01]  /*8560*/  @P2 STG.E.U16 desc[UR4][R190.64+0x6], R223 ;  /* 0x000006dfbe002986 */ /* 0x0105e2000c101504 */
[C---:B------:R-:W-:Y:S02]  /*8570*/  ISETP.GE.U32.AND P3, PT, R218.reuse, 0x2, PT ;  /* 0x00000002da00780c */ /* 0x040fe40003f66070 */
[----:B------:R-:W-:-:S09]  /*8580*/  ISETP.GE.U32.AND P4, PT, R218, 0x3, PT ;  /* 0x00000003da00780c */ /* 0x000fd20003f86070 */
[----:B------:R2:W-:Y:S04]  /*8590*/  @P0 STG.E.U16 desc[UR4][R190.64], R217 ;  /* 0x000000d9be000986 */ /* 0x0005e8000c101504 */
[----:B------:R2:W-:Y:S04]  /*85a0*/  @P3 STG.E.U16 desc[UR4][R190.64+0x2], R219 ;  /* 0x000002dbbe003986 */ /* 0x0005e8000c101504 */
[----:B---3--:R2:W-:Y:S02]  /*85b0*/  @P4 STG.E.U16 desc[UR4][R190.64+0x4], R221 ;  /* 0x000004ddbe004986 */ /* 0x0085e4000c101504 */
.L_x_1659:
[----:B------:R-:W-:Y:S05]  /*85c0*/  BSYNC B1 ;  /* 0x0000000000017941 */ /* 0x000fea0003800000 */
.L_x_1656:
        /* <DEDUP_REMOVED lines=34> */
.L_x_1660:
        /* <DEDUP_REMOVED lines=26> */
.L_x_1662:
[----:B------:R-:W-:Y:S05]  /*8990*/  BSYNC B1 ;  /* 0x0000000000017941 */ /* 0x000fea0003800000 */
.L_x_1661:
        /* <DEDUP_REMOVED lines=32> */
.L_x_1663:
        /* <DEDUP_REMOVED lines=26> */
.L_x_1665:
[----:B------:R-:W-:Y:S05]  /*8d40*/  BSYNC B1 ;  /* 0x0000000000017941 */ /* 0x000fea0003800000 */
.L_x_1664:
        /* <DEDUP_REMOVED lines=32> */
.L_x_1666:
        /* <DEDUP_REMOVED lines=26> */
.L_x_1668:
[----:B------:R-:W-:Y:S05]  /*90f0*/  BSYNC B1 ;  /* 0x0000000000017941 */ /* 0x000fea0003800000 */
.L_x_1667:
        /* <DEDUP_REMOVED lines=32> */
.L_x_1669:
        /* <DEDUP_REMOVED lines=26> */
.L_x_1671:
[----:B------:R-:W-:Y:S05]  /*94a0*/  BSYNC B1 ;  /* 0x0000000000017941 */ /* 0x000fea0003800000 */
.L_x_1670:
        /* <DEDUP_REMOVED lines=32> */
.L_x_1672:
        /* <DEDUP_REMOVED lines=26> */
.L_x_1674:
[----:B------:R-:W-:Y:S05]  /*9850*/  BSYNC B1 ;  /* 0x0000000000017941 */ /* 0x000fea0003800000 */
.L_x_1673:
        /* <DEDUP_REMOVED lines=32> */
.L_x_1675:
        /* <DEDUP_REMOVED lines=26> */
.L_x_1677:
[----:B------:R-:W-:Y:S05]  /*9c00*/  BSYNC B1 ;  /* 0x0000000000017941 */ /* 0x000fea0003800000 */
.L_x_1676:
        /* <DEDUP_REMOVED lines=32> */
.L_x_1678:
        /* <DEDUP_REMOVED lines=26> */
.L_x_1680:
[----:B------:R-:W-:Y:S05]  /*9fb0*/  BSYNC B1 ;  /* 0x0000000000017941 */ /* 0x000fea0003800000 */
.L_x_1679:
        /* <DEDUP_REMOVED lines=32> */
.L_x_1681:
        /* <DEDUP_REMOVED lines=26> */
.L_x_1683:
[----:B------:R-:W-:Y:S05]  /*a360*/  BSYNC B1 ;  /* 0x0000000000017941 */ /* 0x000fea0003800000 */
.L_x_1682:
        /* <DEDUP_REMOVED lines=32> */
.L_x_1684:
        /* <DEDUP_REMOVED lines=26> */
.L_x_1686:
[----:B------:R-:W-:Y:S05]  /*a710*/  BSYNC B1 ;  /* 0x0000000000017941 */ /* 0x000fea0003800000 */
.L_x_1685:
        /* <DEDUP_REMOVED lines=32> */
.L_x_1687:
        /* <DEDUP_REMOVED lines=26> */
.L_x_1689:
[----:B------:R-:W-:Y:S05]  /*aac0*/  BSYNC B1 ;  /* 0x0000000000017941 */ /* 0x000fea0003800000 */
.L_x_1688:
        /* <DEDUP_REMOVED lines=32> */
.L_x_1690:
        /* <DEDUP_REMOVED lines=26> */
.L_x_1692:
[----:B------:R-:W-:Y:S05]  /*ae70*/  BSYNC B1 ;  /* 0x0000000000017941 */ /* 0x000fea0003800000 */
.L_x_1691:
        /* <DEDUP_REMOVED lines=32> */
.L_x_1693:
        /* <DEDUP_REMOVED lines=23> */
.L_x_1643:
[----:B------:R-:W-:Y:S05]  /*b1f0*/  BSYNC B0 ;  /* 0x0000000000007941 */ /* 0x000fea0003800000 */
.L_x_1642:
[----:B------:R-:W-:Y:S05]  /*b200*/  WARPSYNC.ALL ;  /* 0x0000000000007948 */ /* 0x000fea0003800000 */
[----:B0--34-:R-:W0:Y:S02]  /*b210*/  LDC R188, c[0x0][0x210] ;  /* 0x00008400ffbc7b82 */ /* 0x019e240000000800 */
[----:B0-----:R-:W-:-:S05]  /*b220*/  IMAD R31, R188, 0x4, R31 ;  /* 0x00000004bc1f7824 */ /* 0x001fca00078e021f */
[----:B------:R-:W-:-:S13]  /*b230*/  ISETP.GE.AND P0, PT, R31, UR8, PT ;  /* 0x000000081f007c0c */ /* 0x000fda000bf06270 */
[----:B------:R-:W-:Y:S05]  /*b240*/  @!P0 BRA `(.L_x_1694) ;  /* 0xffffff8000ec8947 */ /* 0x000fea000383ffff */
.L_x_1567:
        /* <DEDUP_REMOVED lines=40> */
.L_x_1704:
[----:B-1----:R-:W-:-:S07]  /*b4d0*/  FMNMX R5, R3, R2, !PT ;  /* 0x0000000203057209 */ /* 0x002fce0007800000 */
.L_x_1697:
[----:B------:R-:W-:Y:S05]  /*b4e0*/  BSYNC B0 ;  /* 0x0000000000007941 */ /* 0x000fea0003800000 */
.L_x_1696:
[----:B------:R-:W-:Y:S01]  /*b4f0*/  ISETP.NE.AND P0, PT, R162, RZ, PT ;  /* 0x000000ffa200720c */ /* 0x000fe20003f05270 */
[----:B------:R-:W-:-:S12]  /*b500*/  BSSY B0, `(.L_x_1695) ;  /* 0x0000004000007945 */ /* 0x000fd80003800000 */
[----:B------:R-:W-:Y:S05]  /*b510*/  @P0 BRA `(.L_x_1699) ;  /* 0x0000000000080947 */ /* 0x000fea0003800000 */
[----:B0-----:R-:W0:Y:S02]  /*b520*/  LDC.64 R2, c[0x0][0x288] ;  /* 0x0000a200ff027b82 */ /* 0x001e240000000a00 */
[----:B0-----:R1:W-:Y:S02]  /*b530*/  REDG.E.MAX.S32.STRONG.GPU desc[UR4][R2.64], R5 ;  /* 0x000000050200798e */ /* 0x0013e4000d10e384 */
.L_x_1699:
[----:B------:R-:W-:Y:S05]  /*b540*/  BSYNC B0 ;  /* 0x0000000000007941 */ /* 0x000fea0003800000 */
.L_x_1695:
        /* <DEDUP_REMOVED lines=14> */
[----:B--2---:R-:W-:Y:S05]  /*b630*/  CALL.REL.NOINC `($__internal_7_$__cuda_sm20_rcp_rn_f32_slowpath) ;  /* 0x00000000005c7944 */ /* 0x004fea0003c00000 */
[----:B------:R-:W-:Y:S01]  /*b640*/  IMAD.MOV.U32 R5, RZ, RZ, R29 ;  /* 0x000000ffff057224 */ /* 0x000fe200078e001d */
[----:B------:R-:W-:Y:S06]  /*b650*/  BRA `(.L_x_1701) ;  /* 0x0000000000107947 */ /* 0x000fec0003800000 */
.L_x_1700:
[----:B------:R-:W1:Y:S02]  /*b660*/  MUFU.RCP R0, R27 ;  /* 0x0000001b00007308 */ /* 0x000e640000001000 */
[----:B-1----:R-:W-:-:S04]  /*b670*/  FFMA R2, R27, R0, -1 ;  /* 0xbf8000001b027423 */ /* 0x002fc80000000000 */
[----:B0-----:R-:W-:-:S04]  /*b680*/  FADD.FTZ R5, -R2, -RZ ;  /* 0x800000ff02057221 */ /* 0x001fc80000010100 */
[----:B------:R-:W-:-:S07]  /*b690*/  FFMA R5, R0, R5, R0 ;  /* 0x0000000500057223 */ /* 0x000fce0000000000 */
.L_x_1701:
[----:B------:R-:W0:Y:S02]  /*b6a0*/  LDC.64 R2, c[0x0][0x280] ;  /* 0x0000a000ff027b82 */ /* 0x000e240000000a00 */
[----:B0-----:R-:W-:Y:S01]  /*b6b0*/  STG.E desc[UR4][R2.64], R5 ;  /* 0x0000000502007986 */ /* 0x001fe2000c101904 */
[----:B------:R-:W-:Y:S05]  /*b6c0*/  EXIT ;  /* 0x000000000000794d */ /* 0x000fea0003800000 */
.L_x_1698:
[----:B------:R-:W-:Y:S02]  /*b6d0*/  IMAD.MOV.U32 R5, RZ, RZ, 0x2 ;  /* 0x00000002ff057424 */ /* 0x000fe400078e00ff */
[----:B------:R-:W-:Y:S02]  /*b6e0*/  IMAD.MOV.U32 R7, RZ, RZ, 0x1f ;  /* 0x0000001fff077424 */ /* 0x000fe400078e00ff */
[----:B------:R-:W-:-:S07]  /*b6f0*/  IMAD.MOV.U32 R4, RZ, RZ, -0x1 ;  /* 0xffffffffff047424 */ /* 0x000fce00078e00ff */
[----:B012---:R-:W-:Y:S05]  /*b700*/  WARPSYNC.COLLECTIVE R4, `(.L_x_1702) ;  /* 0x0000000004087348 */ /* 0x007fea0003c00000 */
[----:B01----:R0:W1:Y:S02]  /*b710*/  SHFL.DOWN P0, R2, R0, R5, R7 ;  /* 0x0800000500027389 */ /* 0x0030640000000007 */
[----:B012---:R-:W-:Y:S01]  /*b720*/  ENDCOLLECTIVE ;  /* 0x000000000000791b */ /* 0x007fe20003800000 */
.L_x_1702:
[----:B------:R-:W-:Y:S02]  /*b730*/  IMAD.MOV.U32 R5, RZ, RZ, 0x1 ;  /* 0x00000001ff057424 */ /* 0x000fe400078e00ff */
[----:B------:R-:W-:-:S05]  /*b740*/  IMAD.MOV.U32 R3, RZ, RZ, R2 ;  /* 0x000000ffff037224 */ /* 0x000fca00078e0002 */
[----:B------:R-:W-:-:S05]  /*b750*/  FMNMX R3, R3, R0, !PT ;  /* 0x0000000003037209 */ /* 0x000fca0007800000 */
[----:B------:R-:W-:-:S07]  /*b760*/  IMAD.MOV.U32 R0, RZ, RZ, R3 ;  /* 0x000000ffff007224 */ /* 0x000fce00078e0003 */
[----:B------:R-:W-:Y:S05]  /*b770*/  WARPSYNC.COLLECTIVE R4, `(.L_x_1703) ;  /* 0x0000000004087348 */ /* 0x000fea0003c00000 */
[----:B------:R0:W1:Y:S02]  /*b780*/  SHFL.DOWN P0, R2, R0, R5, R7 ;  /* 0x0800000500027389 */ /* 0x0000640000000007 */
[----:B01----:R-:W-:Y:S01]  /*b790*/  ENDCOLLECTIVE ;  /* 0x000000000000791b */ /* 0x003fe20003800000 */
.L_x_1703:
[----:B------:R-:W-:Y:S05]  /*b7a0*/  BRA `(.L_x_1704) ;  /* 0xfffffffc00487947 */ /* 0x000fea000383ffff */
        .weak           $__internal_7_$__cuda_sm20_rcp_rn_f32_slowpath
        .type           $__internal_7_$__cuda_sm20_rcp_rn_f32_slowpath,@function
        .size           $__internal_7_$__cuda_sm20_rcp_rn_f32_slowpath,(.L_x_14343 - $__internal_7_$__cuda_sm20_rcp_rn_f32_slowpath)
$__internal_7_$__cuda_sm20_rcp_rn_f32_slowpath:
        /* <DEDUP_REMOVED lines=14> */
.L_x_1705:
        /* <DEDUP_REMOVED lines=33> */
.L_x_1707:
[----:B------:R0:W1:Y:S02]  /*baa0*/  MUFU.RCP R2, R27 ;  /* 0x0000001b00027308 */ /* 0x0000640000001000 */
.L_x_1706:
[----:B-1----:R-:W-:Y:S02]  /*bab0*/  IMAD.MOV.U32 R29, RZ, RZ, R2 ;  /* 0x000000ffff1d7224 */ /* 0x002fe400078e0002 */
[----:B------:R-:W-:Y:S02]  /*bac0*/  IMAD.MOV.U32 R2, RZ, RZ, R4 ;  /* 0x000000ffff027224 */ /* 0x000fe400078e0004 */
[----:B------:R-:W-:-:S04]  /*bad0*/  IMAD.MOV.U32 R3, RZ, RZ, 0x0 ;  /* 0x00000000ff037424 */ /* 0x000fc800078e00ff */
[----:B0-----:R-:W-:Y:S05]  /*bae0*/  RET.REL.NODEC R2 `(_ZN18transformer_engine13normalization21ln_fwd_general_kernelINS0_13Kernel_traitsIff6__halffjLj2048ELj1ELj4ELj1ELj16ENS0_18Kernel_traits_baseILj2048EffS3_fjLj128EEEEEEEvNS0_19ForwardKernelParamsE) ;  /* 0xffffff4402447950 */ /* 0x001fea0003c3ffff */
.L_x_1708:
        /* <DEDUP_REMOVED lines=9> */
.L_x_14343:


//--------------------- .text._ZN18transformer_engine13normalization21ln_fwd_general_kernelINS0_13Kernel_traitsI6__halfS3_S3_fjLj2048ELj1ELj4ELj1ELj16ENS0_18Kernel_traits_baseILj2048ES3_S3_S3_fjLj128EEEEEEEvNS0_19ForwardKernelParamsE --------------------------
	.section	.text._ZN18transformer_engine13normalization21ln_fwd_general_kernelINS0_13Kernel_traitsI6__halfS3_S3_fjLj2048ELj1ELj4ELj1ELj16ENS0_18Kernel_traits_baseILj2048ES3_S3_S3_fjLj128EEEEEEEvNS0_19ForwardKernelParamsE,"ax",@progbits
	.align	128
        .global         _ZN18transformer_engine13normalization21ln_fwd_general_kernelINS0_13Kernel_traitsI6__halfS3_S3_fjLj2048ELj1ELj4ELj1ELj16ENS0_18Kernel_traits_baseILj2048ES3_S3_S3_fjLj128EEEEEEEvNS0_19ForwardKernelParamsE
        .type           _ZN18transformer_engine13normalization21ln_fwd_general_kernelINS0_13Kernel_traitsI6__halfS3_S3_fjLj2048ELj1ELj4ELj1ELj16ENS0_18Kernel_traits_baseILj2048ES3_S3_S3_fjLj128EEEEEEEvNS0_19ForwardKernelParamsE,@function
        .size           _ZN18transformer_engine13normalization21ln_fwd_general_kernelINS0_13Kernel_traitsI6__halfS3_S3_fjLj2048ELj1ELj4ELj1ELj16ENS0_18Kernel_traits_baseILj2048ES3_S3_S3_fjLj128EEEEEEEvNS0_19ForwardKernelParamsE,(.L_x_14344 - _ZN18transformer_engine13normalization21ln_fwd_general_kernelINS0_13Kernel_traitsI6__halfS3_S3_fjLj2048ELj1ELj4ELj1ELj16ENS0_18Kernel_traits_baseILj2048ES3_S3_S3_fjLj128EEEEEEEvNS0_19ForwardKernelParamsE)
        .other          _ZN18transformer_engine13normalization21ln_fwd_general_kernelINS0_13Kernel_traitsI6__halfS3_S3_fjLj2048ELj1ELj4ELj1ELj16ENS0_18Kernel_traits_baseILj2048ES3_S3_S3_fjLj128EEEEEEEvNS0_19ForwardKernelParamsE,@"STO_CUDA_ENTRY STV_DEFAULT"
_ZN18transformer_engine13normalization21ln_fwd_general_kernelINS0_13Kernel_traitsI6__halfS3_S3_fjLj2048ELj1ELj4ELj1ELj16ENS0_18Kernel_traits_baseILj2048ES3_S3_S3_fjLj128EEEEEEEvNS0_19ForwardKernelParamsE:
.text._ZN18transformer_engine13normalization21ln_fwd_general_kernelINS0_13Kernel_traitsI6__halfS3_S3_fjLj2048ELj1ELj4ELj1ELj16ENS0_18Kernel_traits_baseILj2048ES3_S3_S3_fjLj128EEEEEEEvNS0_19ForwardKernelParamsE:
        /* <DEDUP_REMOVED lines=38> */
[----:B------:R-:W-:Y:S05]  /*0260*/  CALL.REL.NOINC `($__internal_8_$__cuda_sm20_rcp_rn_f32_slowpath) ;  /* 0x000000b8009c7944 */ /* 0x000fea0003c00000 */
[----:B------:R-:W-:Y:S05]  /*0270*/  BRA `(.L_x_1710) ;  /* 0x0000000000107947 */ /* 0x000fea0003800000 */
.L_x_1709:
[----:B------:R-:W0:Y:S02]  /*0280*/  MUFU.RCP R3, R160 ;  /* 0x000000a000037308 */ /* 0x000e240000001000 */
[----:B0-----:R-:W-:-:S04]  /*0290*/  FFMA R0, R160, R3, -1 ;  /* 0xbf800000a0007423 */ /* 0x001fc80000000003 */
[----:B------:R-:W-:-:S04]  /*02a0*/  FADD.FTZ R0, -R0, -RZ ;  /* 0x800000ff00007221 */ /* 0x000fc80000010100 */
[----:B------:R-:W-:-:S07]  /*02b0*/  FFMA R58, R3, R0, R3 ;  /* 0x00000000033a7223 */ /* 0x000fce0000000003 */
.L_x_1710:
        /* <DEDUP_REMOVED lines=18> */
.L_x_1714:
        /* <DEDUP_REMOVED lines=28> */
.L_x_1715:
[----:B------:R-:W-:Y:S05]  /*05a0*/  BSYNC B1 ;  /* 0x0000000000017941 */ /* 0x000fea0003800000 */
.L_x_1713:
        /* <DEDUP_REMOVED lines=9> */
.L_x_1717:
        /* <DEDUP_REMOVED lines=28> */
.L_x_1718:
[----:B------:R-:W-:Y:S05]  /*0800*/  BSYNC B1 ;  /* 0x0000000000017941 */ /* 0x000fea0003800000 */
.L_x_1716:
        /* <DEDUP_REMOVED lines=30> */
.L_x_1720:
        /* <DEDUP_REMOVED lines=28> */
.L_x_1721:
[----:B------:R-:W-:Y:S05]  /*0bb0*/  BSYNC B1 ;  /* 0x0000000000017941 */ /* 0x000fea0003800000 */
.L_x_1719:
        /* <DEDUP_REMOVED lines=8> */
.L_x_1723:
        /* <DEDUP_REMOVED lines=28> */
.L_x_1724:
[----:B------:R-:W-:Y:S05]  /*0e00*/  BSYNC B1 ;  /* 0x0000000000017941 */ /* 0x000fea0003800000 */
.L_x_1722:
[----:B0-----:R-:W-:Y:S02]  /*0e10*/  IMAD R3, R0, 0x100, R5 ;  /* 0x0000010000037824 */ /* 0x001fe400078e0205 */
        /* <DEDUP_REMOVED lines=28> */
.L_x_1726:
        /* <DEDUP_REMOVED lines=28> */
.L_x_1727:
[----:B------:R-:W-:Y:S05]  /*11a0*/  BSYNC B1 ;  /* 0x0000000000017941 */ /* 0x000fea0003800000 */
.L_x_1725:
        /* <DEDUP_REMOVED lines=8> */
.L_x_1729:
        /* <DEDUP_REMOVED lines=28> */
.L_x_1730:
[----:B------:R-:W-:Y:S05]  /*13f0*/  BSYNC B1 ;  /* 0x0000000000017941 */ /* 0x000fea0003800000 */
.L_x_1728:
        /* <DEDUP_REMOVED lines=29> */
.L_x_1732:
        /* <DEDUP_REMOVED lines=28> */
.L_x_1733:
[----:B------:R-:W-:Y:S05]  /*1790*/  BSYNC B1 ;  /* 0x0000000000017941 */ /* 0x000fea0003800000 */
.L_x_1731:
        /* <DEDUP_REMOVED lines=8> */
.L_x_1735:
        /* <DEDUP_REMOVED lines=28> */
.L_x_1736:
[----:B------:R-:W-:Y:S05]  /*19e0*/  BSYNC B1 ;  /* 0x0000000000017941 */ /* 0x000fea0003800000 */
.L_x_1734:
        /* <DEDUP_REMOVED lines=29> */
.L_x_1738:
        /* <DEDUP_REMOVED lines=28> */
.L_x_1739:
[----:B------:R-:W-:Y:S05]  /*1d80*/  BSYNC B1 ;  /* 0x0000000000017941 */ /* 0x000fea0003800000 */
.L_x_1737:
        /* <DEDUP_REMOVED lines=8> */
.L_x_1741:
        /* <DEDUP_REMOVED lines=28> */
.L_x_1742:
[----:B------:R-:W-:Y:S05]  /*1fd0*/  BSYNC B1 ;  /* 0x0000000000017941 */ /* 0x000fea0003800000 */
.L_x_1740:
        /* <DEDUP_REMOVED lines=29> */
.L_x_1744:
        /* <DEDUP_REMOVED lines=28> */
.L_x_1745:
[----:B------:R-:W-:Y:S05]  /*2370*/  BSYNC B1 ;  /* 0x0000000000017941 */ /* 0x000fea0003800000 */
.L_x_1743:
        /* <DEDUP_REMOVED lines=8> */
.L_x_1747:
        /* <DEDUP_REMOVED lines=28> */
.L_x_1748:
[----:B------:R-:W-:Y:S05]  /*25c0*/  BSYNC B1 ;  /* 0x0000000000017941 */ /* 0x000fea0003800000 */
.L_x_1746:
        /* <DEDUP_REMOVED lines=29> */
.L_x_1750:
        /* <DEDUP_REMOVED lines=28> */
.L_x_1751:
[----:B------:R-:W-:Y:S05]  /*2960*/  BSYNC B1 ;  /* 0x0000000000017941 */ /* 0x000fea0003800000 */
.L_x_1749:
        /* <DEDUP_REMOVED lines=8> */
.L_x_1753:
        /* <DEDUP_REMOVED lines=28> */
.L_x_1754:
[----:B------:R-:W-:Y:S05]  /*2bb0*/  BSYNC B1 ;  /* 0x0000000000017941 */ /* 0x000fea0003800000 */
.L_x_1752:
        /* <DEDUP_REMOVED lines=29> */
.L_x_1756:
        /* <DEDUP_REMOVED lines=28> */
.L_x_1757:
[----:B------:R-:W-:Y:S05]  /*2f50*/  BSYNC B1 ;  /* 0x0000000000017941 */ /* 0x000fea0003800000 */
.L_x_1755:
        /* <DEDUP_REMOVED lines=8> */
.L_x_1759:
        /* <DEDUP_REMOVED lines=28> */
.L_x_1760:
[----:B------:R-:W-:Y:S05]  /*31a0*/  BSYNC B1 ;  /* 0x0000000000017941 */ /* 0x000fea0003800000 */
.L_x_1758:
[--C-:B-----5:R-:W-:Y:S02]  /*31b0*/  HADD2.F32 R62, -RZ, R68.reuse.H0_H0 ;  /* 0x20000044ff3e7230 */ /* 0x120fe40000004100 */
[----:B------:R-:W-:Y:S02]  /*31c0*/  HADD2.F32 R72, -RZ, R68.H1_H1 ;  /* 0x30000044ff487230 */ /* 0x000fe40000004100 */
[--C-:B------:R-:W-:Y:S02]  /*31d0*/  HADD2.F32 R68, -RZ, R69.reuse.H0_H0 ;  /* 0x20000045ff447230 */ /* 0x100fe40000004100 */
[----:B------:R-:W-:Y:S02]  /*31e0*/  HADD2.F32 R73, -RZ, R69.H1_H1 ;  /* 0x30000045ff497230 */ /* 0x000fe40000004100 */
[----:B------:R-:W-:Y:S02]  /*31f0*/  HADD2.F32 R96, -RZ, R66.H0_H0 ;  /* 0x20000042ff607230 */ /* 0x000fe40000004100 */
[----:B------:R-:W-:-:S02]  /*3200*/  HADD2.F32 R95, -RZ, R67.H0_H0 ;  /* 0x20000043ff5f7230 */ /* 0x000fc40000004100 */
[--C-:B------:R-:W-:Y:S02]  /*3210*/  HADD2.F32 R69, -RZ, R70.reuse.H0_H0 ;  /* 0x20000046ff457230 */ /* 0x100fe40000004100 */
[----:B------:R-:W-:Y:S02]  /*3220*/  HADD2.F32 R74, -RZ, R70.H1_H1 ;  /* 0x30000046ff4a7230 */ /* 0x000fe40000004100 */
[--C-:B------:R-:W-:Y:S02]  /*3230*/  HADD2.F32 R105, -RZ, R64.reuse.H0_H0 ;  /* 0x20000040ff697230 */ /* 0x100fe40000004100 */
[----:B------:R-:W-:Y:S02]  /*3240*/  HADD2.F32 R103, -RZ, R64.H1_H1 ;  /* 0x30000040ff677230 */ /* 0x000fe40000004100 */
[--C-:B------:R-:W-:Y:S02]  /*3250*/  HADD2.F32 R101, -RZ, R65.reuse.H0_H0 ;  /* 0x20000041ff657230 */ /* 0x100fe40000004100 */
[----:B------:R-:W-:-:S02]  /*3260*/  HADD2.F32 R100, -RZ, R65.H1_H1 ;  /* 0x30000041ff647230 */ /* 0x000fc40000004100 */
[----:B------:R-:W-:Y:S02]  /*3270*/  HADD2.F32 R66, -RZ, R66.H1_H1 ;  /* 0x30000042ff427230 */ /* 0x000fe40000004100 */
[----:B------:R-:W-:Y:S02]  /*3280*/  HADD2.F32 R67, -RZ, R67.H1_H1 ;  /* 0x30000043ff437230 */ /* 0x000fe40000004100 */
[--C-:B------:R-:W-:Y:S02]  /*3290*/  HADD2.F32 R70, -RZ, R71.reuse.H0_H0 ;  /* 0x20000047ff467230 */ /* 0x100fe40000004100 */
[----:B------:R-:W-:-:S07]  /*32a0*/  HADD2.F32 R162, -RZ, R71.H1_H1 ;  /* 0x30000047ffa27230 */ /* 0x000fce0000004100 */
.L_x_1712:
[----:B------:R-:W-:Y:S05]  /*32b0*/  BSYNC B0 ;  /* 0x0000000000007941 */ /* 0x000fea0003800000 */
.L_x_1711:
[----:B------:R-:W-:Y:S01]  /*32c0*/  ULDC.U8 UR17, c[0x0][0x294] ;  /* 0x0000a50000117ab9 */ /* 0x000fe20000000000 */
[----:B------:R-:W-:Y:S01]  /*32d0*/  ULDC UR4, c[0x0][0x218] ;  /* 0x0000860000047ab9 */ /* 0x000fe20000000800 */
[----:B------:R-:W-:Y:S02]  /*32e0*/  ISETP.NE.AND P0, PT, RZ, UR17, PT ;  /* 0x00000011ff007c0c */ /* 0x000fe4000bf05270 */
[----:B------:R-:W-:-:S11]  /*32f0*/  ISETP.GE.AND P1, PT, R60, UR4, PT ;  /* 0x000000043c007c0c */ /* 0x000fd6000bf26270 */
[----:B------:R-:W-:Y:S05]  /*3300*/  @!P0 BRA `(.L_x_1761) ;  /* 0x0000000000088947 */ /* 0x000fea0003800000 */
[----:B------:R-:W1:Y:S02]  /*3310*/  LDC.64 R160, c[0x0][0x270] ;  /* 0x00009c00ffa07b82 */ /* 0x000e640000000a00 */
[----:B-1----:R1:W5:Y:S02]  /*3320*/  LDG.E R160, desc[UR12][R160.64] ;  /* 0x0000000ca0a07981 */ /* 0x002364000c1e1900 */
.L_x_1761:
[----:B------:R-:W-:Y:S01]  /*3330*/  IMAD.MOV.U32 R158, RZ, RZ, RZ ;  /* 0x000000ffff9e7224 */ /* 0x000fe200078e00ff */
[----:B------:R-:W-:Y:S06]  /*3340*/  @P1 BRA `(.L_x_1762) ;  /* 0x0000008400041947 */ /* 0x000fec0003800000 */
[----:B------:R-:W-:Y:S01]  /*3350*/  ULDC.U8 UR4, c[0x0][0x250] ;  /* 0x0000940000047ab9 */ /* 0x000fe20000000000 */
        /* <DEDUP_REMOVED lines=8> */
[----:B-1----:R-:W-:Y:S01]  /*33e0*/  FSEL R161, R75, R76, !P0 ;  /* 0x0000004c4ba17208 */ /* 0x002fe20004000000 */
        /* <DEDUP_REMOVED lines=139> */
.L_x_1855:
        /* <DEDUP_REMOVED lines=15> */
.L_x_1766:
        /* <DEDUP_REMOVED lines=28> */
.L_x_1767:
[----:B------:R-:W-:Y:S05]  /*3f50*/  BSYNC B1 ;  /* 0x0000000000017941 */ /* 0x000fea0003800000 */
.L_x_1765:
        /* <DEDUP_REMOVED lines=18> */
.L_x_1769:
        /* <DEDUP_REMOVED lines=28> */
.L_x_1770:
[----:B------:R-:W-:Y:S05]  /*4240*/  BSYNC B1 ;  /* 0x0000000000017941 */ /* 0x000fea0003800000 */
.L_x_1768:
        /* <DEDUP_REMOVED lines=18> */
.L_x_1772:
        /* <DEDUP_REMOVED lines=28> */
.L_x_1773:
[----:B------:R-:W-:Y:S05]  /*4530*/  BSYNC B1 ;  /* 0x0000000000017941 */ /* 0x000fea0003800000 */
.L_x_1771:
        /* <DEDUP_REMOVED lines=18> */
.L_x_1775:
        /* <DEDUP_REMOVED lines=28> */
.L_x_1776:
[----:B------:R-:W-:Y:S05]  /*4820*/  BSYNC B1 ;  /* 0x0000000000017941 */ /* 0x000fea0003800000 */
.L_x_1774:
        /* <DEDUP_REMOVED lines=18> */
.L_x_1778:
        /* <DEDUP_REMOVED lines=28> */
.L_x_1779:
[----:B------:R-:W-:Y:S05]  /*4b10*/  BSYNC B1 ;  /* 0x0000000000017941 */ /* 0x000fea0003800000 */
.L_x_1777:
        /* <DEDUP_REMOVED lines=18> */
.L_x_1781:
        /* <DEDUP_REMOVED lines=28> */
.L_x_1782:
[----:B------:R-:W-:Y:S05]  /*4e00*/  BSYNC B1 ;  /* 0x0000000000017941 */ /* 0x000fea0003800000 */
.L_x_1780:
        /* <DEDUP_REMOVED lines=18> */
.L_x_1784:
        /* <DEDUP_REMOVED lines=28> */
.L_x_1785:
[----:B------:R-:W-:Y:S05]  /*50f0*/  BSYNC B1 ;  /* 0x0000000000017941 */ /* 0x000fea0003800000 */
.L_x_1783:
        /* <DEDUP_REMOVED lines=18> */
.L_x_1787:
        /* <DEDUP_REMOVED lines=28> */
.L_x_1788:
[----:B------:R-:W-:Y:S05]  /*53e0*/  BSYNC B1 ;  /* 0x0000000000017941 */ /* 0x000fea0003800000 */
.L_x_1786:
        /* <DEDUP_REMOVED lines=8> */
.L_x_1764:
[----:B------:R-:W-:Y:S05]  /*5470*/  BSYNC B0 ;  /* 0x0000000000007941 */ /* 0x000fea0003800000 */
.L_x_1763:
        /* <DEDUP_REMOVED lines=80> */
.L_x_1790:
[----:B------:R-:W-:Y:S05]  /*5980*/  BSYNC B0 ;  /* 0x0000000000007941 */ /* 0x000fea0003800000 */
.L_x_1789:
        /* <DEDUP_REMOVED lines=60> */
.L_x_1793:
[----:B------:R-:W2:Y:S04]  /*5d50*/  LDG.E.STRONG.GPU R61, desc[UR12][R66.64] ;  /* 0x0000000c423d7981 */ /* 0x000ea8000c1ef900 */
[----:B--2---:R-:W-:Y:S01]  /*5d60*/  CCTL.IVALL ;  /* 0x00000000ff00798f */ /* 0x004fe20002000000 */
[----:B------:R-:W-:Y:S05]  /*5d70*/  YIELD ;  /* 0x0000000000007946 */ /* 0x000fea0003800000 */
[----:B------:R-:W-:-:S13]  /*5d80*/  ISETP.NE.AND P0, PT, R61, R222, PT ;  /* 0x000000de3d00720c */ /* 0x000fda0003f05270 */
[----:B------:R-:W-:Y:S05]  /*5d90*/  @P0 BRA `(.L_x_1793) ;  /* 0xfffffffc00ec0947 */ /* 0x000fea000383ffff */
.L_x_1792:
        /* <DEDUP_REMOVED lines=17> */
.L_x_1798:
        /* <DEDUP_REMOVED lines=18> */
.L_x_1797:
[----:B------:R-:W-:Y:S05]  /*5fd0*/  BSYNC B1 ;  /* 0x0000000000017941 */ /* 0x000fea0003800000 */
.L_x_1796:
        /* <DEDUP_REMOVED lines=13> */
.L_x_1800:
[----:B------:R-:W-:Y:S05]  /*60b0*/  BSYNC B1 ;  /* 0x0000000000017941 */ /* 0x000fea0003800000 */
.L_x_1799:
[----:B------:R-:W-:-:S13]  /*60c0*/  ISETP.LT.OR P0, PT, R229, UR19, P0 ;  /* 0x00000013e5007c0c */ /* 0x000fda0008701670 */
[----:B------:R-:W-:Y:S05]  /*60d0*/  @!P0 BRA `(.L_x_1795) ;  /* 0x00000000000c8947 */ /* 0x000fea0003800000 */
[----:B------:R-:W-:-:S06]  /*60e0*/  IMAD.WIDE R64, R229, 0x4, R64 ;  /* 0x00000004e5407825 */ /* 0x000fcc00078e0240 */
[----:B------:R-:W2:Y:S02]  /*60f0*/  LDG.E R65, desc[UR12][R64.64] ;  /* 0x0000000c40417981 */ /* 0x000ea4000c1e1900 */
[----:B--2---:R-:W-:-:S07]  /*6100*/  FADD R228, R228, R65 ;  /* 0x00000041e4e47221 */ /* 0x004fce0000000000 */
.L_x_1795:
[----:B------:R-:W-:Y:S05]  /*6110*/  BSYNC B0 ;  /* 0x0000000000007941 */ /* 0x000fea0003800000 */
.L_x_1794:
        /* <DEDUP_REMOVED lines=13> */
.L_x_1791:
        /* <DEDUP_REMOVED lines=10> */
.L_x_1801:
        /* <DEDUP_REMOVED lines=258> */
.L_x_1803:
[----:B------:R-:W-:Y:S05]  /*72b0*/  BSYNC B0 ;  /* 0x0000000000007941 */ /* 0x000fea0003800000 */
.L_x_1802:
        /* <DEDUP_REMOVED lines=58> */
.L_x_1806:
[----:B------:R-:W2:Y:S04]  /*7660*/  LDG.E.STRONG.GPU R222, desc[UR12][R66.64] ;  /* 0x0000000c42de7981 */ /* 0x000ea8000c1ef900 */
[----:B--2---:R-:W-:Y:S01]  /*7670*/  CCTL.IVALL ;  /* 0x00000000ff00798f */ /* 0x004fe20002000000 */
[----:B------:R-:W-:Y:S05]  /*7680*/  YIELD ;  /* 0x0000000000007946 */ /* 0x000fea0003800000 */
[----:B------:R-:W-:-:S13]  /*7690*/  ISETP.NE.AND P0, PT, R222, R223, PT ;  /* 0x000000dfde00720c */ /* 0x000fda0003f05270 */
[----:B------:R-:W-:Y:S05]  /*76a0*/  @P0 BRA `(.L_x_1806) ;  /* 0xfffffffc00ec0947 */ /* 0x000fea000383ffff */
.L_x_1805:
        /* <DEDUP_REMOVED lines=16> */
.L_x_1811:
        /* <DEDUP_REMOVED lines=18> */
.L_x_1810:
[----:B------:R-:W-:Y:S05]  /*78d0*/  BSYNC B1 ;  /* 0x0000000000017941 */ /* 0x000fea0003800000 */
.L_x_1809:
        /* <DEDUP_REMOVED lines=13> */
.L_x_1813:
[----:B------:R-:W-:Y:S05]  /*79b0*/  BSYNC B1 ;  /* 0x0000000000017941 */ /* 0x000fea0003800000 */
.L_x_1812:
[----:B------:R-:W-:-:S13]  /*79c0*/  ISETP.LT.OR P0, PT, R231, UR19, P0 ;  /* 0x00000013e7007c0c */ /* 0x000fda0008701670 */
[----:B------:R-:W-:Y:S05]  /*79d0*/  @!P0 BRA `(.L_x_1808) ;  /* 0x00000000000c8947 */ /* 0x000fea0003800000 */
[----:B------:R-:W-:-:S06]  /*79e0*/  IMAD.WIDE R64, R231, 0x4, R64 ;  /* 0x00000004e7407825 */ /* 0x000fcc00078e0240 */
[----:B------:R-:W2:Y:S02]  /*79f0*/  LDG.E R64, desc[UR12][R64.64] ;  /* 0x0000000c40407981 */ /* 0x000ea4000c1e1900 */
[----:B--2---:R-:W-:-:S07]  /*7a00*/  FADD R229, R229, R64 ;  /* 0x00000040e5e57221 */ /* 0x004fce0000000000 */
.L_x_1808:
[----:B------:R-:W-:Y:S05]  /*7a10*/  BSYNC B0 ;  /* 0x0000000000007941 */ /* 0x000fea0003800000 */
.L_x_1807:
        /* <DEDUP_REMOVED lines=13> */
.L_x_1804:
        /* <DEDUP_REMOVED lines=10> */
.L_x_1814:
        /* <DEDUP_REMOVED lines=93> */
.L_x_1817:
[----:B------:R-:W-:Y:S01]  /*8160*/  IMAD R237, R221, UR15, R57 ;  /* 0x0000000fdded7c24 */ /* 0x000fe2000f8e0239 */
[----:B------:R-:W-:Y:S04]  /*8170*/  BSSY B1, `(.L_x_1818) ;  /* 0x0000023000017945 */ /* 0x000fe80003800000 */
[----:B------:R-:W-:Y:S01]  /*8180*/  BSSY B2, `(.L_x_1819) ;  /* 0x000000e000027945 */ /* 0x000fe20003800000 */
[----:B------:R-:W-:Y:S02]  /*8190*/  F2FP.F16.F32.PACK_AB R231, R65, R231 ;  /* 0x000000e741e7723e */ /* 0x000fe400000000ff */
[----:B------:R-:W-:Y:S02]  /*81a0*/  F2FP.F16.F32.PACK_AB R65, R67, R233 ;  /* 0x000000e94341723e */ /* 0x000fe400000000ff */
[----:B------:R-:W-:Y:S01]  /*81b0*/  F2FP.F16.F32.PACK_AB R66, R225, R235 ;  /* 0x000000ebe142723e */ /* 0x000fe200000000ff */
[----:B--2---:R-:W-:Y:S01]  /*81c0*/  IMAD.WIDE R224, R237, 0x2, R222 ;  /* 0x00000002ede07825 */ /* 0x004fe200078e02de */
        /* <DEDUP_REMOVED lines=9> */
.L_x_1820:
[----:B------:R-:W-:Y:S05]  /*8260*/  BSYNC B2 ;  /* 0x0000000000027941 */ /* 0x000fea0003800000 */
.L_x_1819:
        /* <DEDUP_REMOVED lines=19> */
.L_x_1821:
[----:B------:R-:W-:Y:S05]  /*83a0*/  BSYNC B1 ;  /* 0x0000000000017941 */ /* 0x000fea0003800000 */
.L_x_1818:
        /* <DEDUP_REMOVED lines=77> */
.L_x_1822:
        /* <DEDUP_REMOVED lines=15> */
.L_x_1825:
[----:B------:R-:W-:Y:S05]  /*8970*/  BSYNC B2 ;  /* 0x0000000000027941 */ /* 0x000fea0003800000 */
.L_x_1824:
        /* <DEDUP_REMOVED lines=19> */
.L_x_1826:
[----:B------:R-:W-:Y:S05]  /*8ab0*/  BSYNC B1 ;  /* 0x0000000000017941 */ /* 0x000fea0003800000 */
.L_x_1823:
        /* <DEDUP_REMOVED lines=77> */
.L_x_1827:
        /* <DEDUP_REMOVED lines=15> */
.L_x_1830:
[----:B------:R-:W-:Y:S05]  /*9080*/  BSYNC B2 ;  /* 0x0000000000027941 */ /* 0x000fea0003800000 */
.L_x_1829:
        /* <DEDUP_REMOVED lines=19> */
.L_x_1831:
[----:B------:R-:W-:Y:S05]  /*91c0*/  BSYNC B1 ;  /* 0x0000000000017941 */ /* 0x000fea0003800000 */
.L_x_1828:
        /* <DEDUP_REMOVED lines=77> */
.L_x_1832:
        /* <DEDUP_REMOVED lines=15> */
.L_x_1835:
[----:B------:R-:W-:Y:S05]  /*9790*/  BSYNC B2 ;  /* 0x0000000000027941 */ /* 0x000fea0003800000 */
.L_x_1834:
        /* <DEDUP_REMOVED lines=19> */
.L_x_1836:
[----:B------:R-:W-:Y:S05]  /*98d0*/  BSYNC B1 ;  /* 0x0000000000017941 */ /* 0x000fea0003800000 */
.L_x_1833:
        /* <DEDUP_REMOVED lines=77> */
.L_x_1837:
        /* <DEDUP_REMOVED lines=15> */
.L_x_1840:
[----:B------:R-:W-:Y:S05]  /*9ea0*/  BSYNC B2 ;  /* 0x0000000000027941 */ /* 0x000fea0003800000 */
.L_x_1839:
        /* <DEDUP_REMOVED lines=19> */
.L_x_1841:
[----:B------:R-:W-:Y:S05]  /*9fe0*/  BSYNC B1 ;  /* 0x0000000000017941 */ /* 0x000fea0003800000 */
.L_x_1838:
        /* <DEDUP_REMOVED lines=77> */
.L_x_1842:
        /* <DEDUP_REMOVED lines=15> */
.L_x_1845:
[----:B------:R-:W-:Y:S05]  /*a5b0*/  BSYNC B2 ;  /* 0x0000000000027941 */ /* 0x000fea0003800000 */
.L_x_1844:
        /* <DEDUP_REMOVED lines=19> */
.L_x_1846:
[----:B------:R-:W-:Y:S05]  /*a6f0*/  BSYNC B1 ;  /* 0x0000000000017941 */ /* 0x000fea0003800000 */
.L_x_1843:
        /* <DEDUP_REMOVED lines=77> */
.L_x_1847:
        /* <DEDUP_REMOVED lines=15> */
.L_x_1850:
[----:B------:R-:W-:Y:S05]  /*acc0*/  BSYNC B2 ;  /* 0x0000000000027941 */ /* 0x000fea0003800000 */
.L_x_1849:
        /* <DEDUP_REMOVED lines=19> */
.L_x_1851:
[----:B------:R-:W-:Y:S05]  /*ae00*/  BSYNC B1 ;  /* 0x0000000000017941 */ /* 0x000fea0003800000 */
.L_x_1848:
        /* <DEDUP_REMOVED lines=107> */
.L_x_1852:
[----:B------:R-:W-:Y:S01]  /*b4c0*/  LOP3.LUT P6, RZ, R164, 0x80, RZ, 0xc0, !PT ;  /* 0x00000080a4ff7812 */ /* 0x000fe200078cc0ff */
[----:B------:R-:W-:Y:S01]  /*b4d0*/  BSSY B1, `(.L_x_1853) ;  /* 0x000000f000017945 */ /* 0x000fe20003800000 */
[----:B------:R-:W-:Y:S02]  /*b4e0*/  F2FP.F16.F32.PACK_AB R225, R65, R225 ;  /* 0x000000e141e1723e */ /* 0x000fe400000000ff */
[----:B------:R-:W-:Y:S02]  /*b4f0*/  F2FP.F16.F32.PACK_AB R65, R67, R227 ;  /* 0x000000e34341723e */ /* 0x000fe400000000ff */
[----:B------:R-:W-:Y:S02]  /*b500*/  F2FP.F16.F32.PACK_AB R66, R229, R221 ;  /* 0x000000dde542723e */ /* 0x000fe400000000ff */
[----:B------:R-:W-:-:S05]  /*b510*/  F2FP.F16.F32.PACK_AB R67, R233, R231 ;  /* 0x000000e7e943723e */ /* 0x000fca00000000ff */
        /* <DEDUP_REMOVED lines=10> */
.L_x_1854:
[----:B------:R-:W-:Y:S05]  /*b5c0*/  BSYNC B1 ;  /* 0x0000000000017941 */ /* 0x000fea0003800000 */
.L_x_1853:
        /* <DEDUP_REMOVED lines=19> */
.L_x_1816:
[----:B------:R-:W-:Y:S05]  /*b700*/  BSYNC B0 ;  /* 0x0000000000007941 */ /* 0x000fea0003800000 */
.L_x_1815:
[----:B------:R-:W-:Y:S05]  /*b710*/  WARPSYNC.ALL ;  /* 0x0000000000007948 */ /* 0x000fea0003800000 */
[----:B-1234-:R-:W1:Y:S02]  /*b720*/  LDC R65, c[0x0][0x210] ;  /* 0x00008400ff417b82 */ /* 0x01ee640000000800 */
[----:B-1----:R-:W-:-:S05]  /*b730*/  IMAD R60, R65, 0x4, R60 ;  /* 0x00000004413c7824 */ /* 0x002fca00078e023c */
[----:B------:R-:W-:-:S13]  /*b740*/  ISETP.GE.AND P0, PT, R60, UR14, PT ;  /* 0x0000000e3c007c0c */ /* 0x000fda000bf06270 */
[----:B------:R-:W-:Y:S05]  /*b750*/  @!P0 BRA `(.L_x_1855) ;  /* 0xffffff8400508947 */ /* 0x000fea000383ffff */
.L_x_1762:
        /* <DEDUP_REMOVED lines=40> */
.L_x_1866:
[----:B--2---:R-:W-:-:S07]  /*b9e0*/  FMNMX R5, R3, R2, !PT ;  /* 0x0000000203057209 */ /* 0x004fce0007800000 */
.L_x_1858:
[----:B------:R-:W-:Y:S05]  /*b9f0*/  BSYNC B0 ;  /* 0x0000000000007941 */ /* 0x000fea0003800000 */
.L_x_1857:
[----:B------:R-:W-:Y:S01]  /*ba00*/  ISETP.NE.AND P0, PT, R63, RZ, PT ;  /* 0x000000ff3f00720c */ /* 0x000fe20003f05270 */
[----:B------:R-:W-:-:S12]  /*ba10*/  BSSY B0, `(.L_x_1856) ;  /* 0x0000004000007945 */ /* 0x000fd80003800000 */
[----:B------:R-:W-:Y:S05]  /*ba20*/  @P0 BRA `(.L_x_1860) ;  /* 0x0000000000080947 */ /* 0x000fea0003800000 */
[----:B0-----:R-:W0:Y:S02]  /*ba30*/  LDC.64 R2, c[0x0][0x288] ;  /* 0x0000a200ff027b82 */ /* 0x001e240000000a00 */
[----:B0-----:R2:W-:Y:S02]  /*ba40*/  REDG.E.MAX.S32.STRONG.GPU desc[UR12][R2.64], R5 ;  /* 0x000000050200798e */ /* 0x0015e4000d10e38c */
.L_x_1860:
[----:B------:R-:W-:Y:S05]  /*ba50*/  BSYNC B0 ;  /* 0x0000000000007941 */ /* 0x000fea0003800000 */
.L_x_1856:
        /* <DEDUP_REMOVED lines=15> */
[----:B012---:R-:W-:Y:S05]  /*bb50*/  CALL.REL.NOINC `($__internal_8_$__cuda_sm20_rcp_rn_f32_slowpath) ;  /* 0x0000000000607944 */ /* 0x007fea0003c00000 */
[----:B------:R-:W-:Y:S01]  /*bb60*/  IMAD.MOV.U32 R5, RZ, RZ, R58 ;  /* 0x000000ffff057224 */ /* 0x000fe200078e003a */
[----:B------:R-:W-:Y:S06]  /*bb70*/  BRA `(.L_x_1863) ;  /* 0x0000000000107947 */ /* 0x000fec0003800000 */
.L_x_1862:
[----:B--2---:R-:W2:Y:S02]  /*bb80*/  MUFU.RCP R5, R160 ;  /* 0x000000a000057308 */ /* 0x004ea40000001000 */
[----:B--2---:R-:W-:-:S04]  /*bb90*/  FFMA R0, R160, R5, -1 ;  /* 0xbf800000a0007423 */ /* 0x004fc80000000005 */
[----:B------:R-:W-:-:S04]  /*bba0*/  FADD.FTZ R0, -R0, -RZ ;  /* 0x800000ff00007221 */ /* 0x000fc80000010100 */
[----:B------:R-:W-:-:S07]  /*bbb0*/  FFMA R5, R5, R0, R5 ;  /* 0x0000000005057223 */ /* 0x000fce0000000005 */
.L_x_1863:
[----:B------:R-:W-:Y:S05]  /*bbc0*/  BSYNC B0 ;  /* 0x0000000000007941 */ /* 0x000fea0003800000 */
.L_x_1861:
[----:B0-----:R-:W0:Y:S02]  /*bbd0*/  LDC.64 R2, c[0x0][0x280] ;  /* 0x0000a000ff027b82 */ /* 0x001e240000000a00 */
[----:B0-----:R-:W-:Y:S01]  /*bbe0*/  STG.E desc[UR12][R2.64], R5 ;  /* 0x0000000502007986 */ /* 0x001fe2000c10190c */
[----:B------:R-:W-:Y:S05]  /*bbf0*/  EXIT ;  /* 0x000000000000794d */ /* 0x000fea0003800000 */
.L_x_1859:
[----:B------:R-:W-:Y:S02]  /*bc00*/  IMAD.MOV.U32 R5, RZ, RZ, 0x2 ;  /* 0x00000002ff057424 */ /* 0x000fe400078e00ff */
[----:B------:R-:W-:Y:S02]  /*bc10*/  IMAD.MOV.U32 R7, RZ, RZ, 0x1f ;  /* 0x0000001fff077424 */ /* 0x000fe400078e00ff */
[----:B------:R-:W-:-:S07]  /*bc20*/  IMAD.MOV.U32 R4, RZ, RZ, -0x1 ;  /* 0xffffffffff047424 */ /* 0x000fce00078e00ff */
[----:B012--5:R-:W-:Y:S05]  /*bc30*/  WARPSYNC.COLLECTIVE R4, `(.L_x_1864) ;  /* 0x0000000004087348 */ /* 0x027fea0003c00000 */
[----:B0-2---:R0:W2:Y:S02]  /*bc40*/  SHFL.DOWN P0, R2, R0, R5, R7 ;  /* 0x0800000500027389 */ /* 0x0050a40000000007 */
[----:B012--5:R-:W-:Y:S01]  /*bc50*/  ENDCOLLECTIVE ;  /* 0x000000000000791b */ /* 0x027fe20003800000 */
.L_x_1864:
[----:B------:R-:W-:Y:S02]  /*bc60*/  IMAD.MOV.U32 R5, RZ, RZ, 0x1 ;  /* 0x00000001ff057424 */ /* 0x000fe400078e00ff */
[----:B------:R-:W-:-:S05]  /*bc70*/  IMAD.MOV.U32 R3, RZ, RZ, R2 ;  /* 0x000000ffff037224 */ /* 0x000fca00078e0002 */
[----:B------:R-:W-:-:S05]  /*bc80*/  FMNMX R3, R3, R0, !PT ;  /* 0x0000000003037209 */ /* 0x000fca0007800000 */
[----:B------:R-:W-:-:S07]  /*bc90*/  IMAD.MOV.U32 R0, RZ, RZ, R3 ;  /* 0x000000ffff007224 */ /* 0x000fce00078e0003 */
[----:B------:R-:W-:Y:S05]  /*bca0*/  WARPSYNC.COLLECTIVE R4, `(.L_x_1865) ;  /* 0x0000000004087348 */ /* 0x000fea0003c00000 */
[----:B------:R0:W1:Y:S02]  /*bcb0*/  SHFL.DOWN P0, R2, R0, R5, R7 ;  /* 0x0800000500027389 */ /* 0x0000640000000007 */
[----:B01----:R-:W-:Y:S01]  /*bcc0*/  ENDCOLLECTIVE ;  /* 0x000000000000791b */ /* 0x003fe20003800000 */
.L_x_1865:
[----:B------:R-:W-:Y:S05]  /*bcd0*/  BRA `(.L_x_1866) ;  /* 0xfffffffc00407947 */ /* 0x000fea000383ffff */
        .weak           $__internal_8_$__cuda_sm20_rcp_rn_f32_slowpath
        .type           $__internal_8_$__cuda_sm20_rcp_rn_f32_slowpath,@function
        .size           $__internal_8_$__cuda_sm20_rcp_rn_f32_slowpath,(.L_x_14344 - $__internal_8_$__cuda_sm20_rcp_rn_f32_slowpath)
$__internal_8_$__cuda_sm20_rcp_rn_f32_slowpath:
        /* <DEDUP_REMOVED lines=15> */
.L_x_1868:
        /* <DEDUP_REMOVED lines=33> */
.L_x_1870:
[----:B------:R0:W1:Y:S02]  /*bfe0*/  MUFU.RCP R58, R160 ;  /* 0x000000a0003a7308 */ /* 0x0000640000001000 */
.L_x_1869:
[----:B------:R-:W-:Y:S05]  /*bff0*/  BSYNC B1 ;  /* 0x0000000000017941 */ /* 0x000fea0003800000 */
.L_x_1867:
[----:B------:R-:W-:Y:S02]  /*c000*/  IMAD.MOV.U32 R64, RZ, RZ, R0 ;  /* 0x000000ffff407224 */ /* 0x000fe400078e0000 */
[----:B------:R-:W-:-:S04]  /*c010*/  IMAD.MOV.U32 R65, RZ, RZ, 0x0 ;  /* 0x00000000ff417424 */ /* 0x000fc800078e00ff */
[----:B01----:R-:W-:Y:S05]  /*c020*/  RET.REL.NODEC R64 `(_ZN18transformer_engine13normalization21ln_fwd_general_kernelINS0_13Kernel_traitsI6__halfS3_S3_fjLj2048ELj1ELj4ELj1ELj16ENS0_18Kernel_traits_baseILj2048ES3_S3_S3_fjLj128EEEEEEEvNS0_19ForwardKernelParamsE) ;  /* 0xffffff3c40f47950 */ /* 0x003fea0003c3ffff */
.L_x_1871:
        /* <DEDUP_REMOVED lines=13> */
.L_x_14344:


//--------------------- .text._ZN18transformer_engine13normalization21ln_fwd_general_kernelINS0_13Kernel_traitsIffffjLj2048ELj1ELj4ELj1ELj16ENS0_18Kernel_traits_baseILj2048EffffjLj128EEEEEEEvNS0_19ForwardKernelParamsE --------------------------
	.section	.text._ZN18transformer_engine13normalization21ln_fwd_general_kernelINS0_13Kernel_traitsIffffjLj2048ELj1ELj4ELj1ELj16ENS0_18Kernel_traits_baseILj2048EffffjLj128EEEEEEEvNS0_19ForwardKernelParamsE,"ax",@progbits
	.align	128
        .global         _ZN18transformer_engine13normalization21ln_fwd_general_kernelINS0_13Kernel_traitsIffffjLj2048ELj1ELj4ELj1ELj16ENS0_18Kernel_traits_baseILj2048EffffjLj128EEEEEEEvNS0_19ForwardKernelParamsE
        .type           _ZN18transformer_engine13normalization21ln_fwd_general_kernelINS0_13Kernel_traitsIffffjLj2048ELj1ELj4ELj1ELj16ENS0_18Kernel_traits_baseILj2048EffffjLj128EEEEEEEvNS0_19ForwardKernelParamsE,@function
        .size           _ZN18transformer_engine13normalization21ln_fwd_general_kernelINS0_13Kernel_traitsIffffjLj2048ELj1ELj4ELj1ELj16ENS0_18Kernel_traits_baseILj2048EffffjLj128EEEEEEEvNS0_19ForwardKernelParamsE,(.L_x_14345 - _ZN18transformer_engine13normalization21ln_fwd_general_kernelINS0_13Kernel_traitsIffffjLj2048ELj1ELj4ELj1ELj16ENS0_18Kernel_traits_baseILj2048EffffjLj128EEEEEEEvNS0_19ForwardKernelParamsE)
        .other          _ZN18transformer_engine13normalization21ln_fwd_general_kernelINS0_13Kernel_traitsIffffjLj2048ELj1ELj4ELj1ELj16ENS0_18Kernel_traits_baseILj2048EffffjLj128EEEEEEEvNS0_19ForwardKernelParamsE,@"STO_CUDA_ENTRY STV_DEFAULT"
_ZN18transformer_engine13normalization21ln_fwd_general_kernelINS0_13Kernel_traitsIffffjLj2048ELj1ELj4ELj1ELj16ENS0_18Kernel_traits_baseILj2048EffffjLj128EEEEEEEvNS0_19ForwardKernelParamsE:
.text._ZN18transformer_engine13normalization21ln_fwd_general_kernelINS0_13Kernel_traitsIffffjLj2048ELj1ELj4ELj1ELj16ENS0_18Kernel_traits_baseILj2048EffffjLj128EEEEEEEvNS0_19ForwardKernelParamsE:
[----:B------:R-:W-:Y:S08]  /*0000*/  LDC R1, c[0x0][0x28] ;  /* 0x00000a00ff017b82 */ /* 0x000ff00000000800 */
[----:B------:R-:W0:Y:S01]  /*0010*/  LDC R5, c[0x0][0x214] ;  /* 0x00008500ff057b82 */ /* 0x000e220000000800 */
[----:B------:R-:W-:Y:S02]  /*0020*/  ULDC UR5, c[0x0][0x21c] ;  /* 0x0000870000057ab9 */ /* 0x000fe40000000800 */
[----:B------:R-:W-:-:S05]  /*0030*/  I2FP.F32.S32 R9, UR5 ;  /* 0x0000000500097c45 */ /* 0x000fca0008201400 */
[----:B------:R-:W1:Y:S01]  /*0040*/  S2UR UR4, SR_CTAID.X ;  /* 0x00000000000479c3 */ /* 0x000e620000002500 */
[----:B0-----:R-:W0:Y:S01]  /*0050*/  I2F.U32.RP R0, R5 ;  /* 0x0000000500007306 */ /* 0x001e220000209000 */
[----:B------:R-:W-:-:S07]  /*0060*/  ISETP.NE.U32.AND P2, PT, R5, RZ, PT ;  /* 0x000000ff0500720c */ /* 0x000fce0003f45070 */
[----:B0-----:R-:W0:Y:S02]  /*0070*/  MUFU.RCP R0, R0 ;  /* 0x0000000000007308 */ /* 0x001e240000001000 */
[----:B0-----:R-:W-:-:S06]  /*0080*/  VIADD R2, R0, 0xffffffe ;  /* 0x0ffffffe00027836 */ /* 0x001fcc0000000000 */
[----:B------:R0:W2:Y:S02]  /*0090*/  F2I.FTZ.U32.TRUNC.NTZ R3, R2 ;  /* 0x0000000200037305 */ /* 0x0000a4000021f000 */
[----:B0-----:R-:W-:Y:S02]  /*00a0*/  IMAD.MOV.U32 R2, RZ, RZ, RZ ;  /* 0x000000ffff027224 */ /* 0x001fe400078e00ff */
[----:B--2---:R-:W-:-:S04]  /*00b0*/  IMAD.MOV R4, RZ, RZ, -R3 ;  /* 0x000000ffff047224 */ /* 0x004fc800078e0a03 */
[----:B------:R-:W-:-:S04]  /*00c0*/  IMAD R7, R4, R5, RZ ;  /* 0x0000000504077224 */ /* 0x000fc800078e02ff */
[----:B------:R-:W-:Y:S02]  /*00d0*/  IMAD.HI.U32 R3, R3, R7, R2 ;  /* 0x0000000703037227 */ /* 0x000fe400078e0002 */
[----:B------:R-:W0:Y:S04]  /*00e0*/  S2R R7, SR_TID.X ;  /* 0x0000000000077919 */ /* 0x000e280000002100 */
[----:B-1----:R-:W-:-:S04]  /*00f0*/  IMAD.HI.U32 R8, R3, UR4, RZ ;  /* 0x0000000403087c27 */ /* 0x002fc8000f8e00ff */
        /* <DEDUP_REMOVED lines=13> */
[----:B------:R-:W-:Y:S01]  /*01d0*/  IMAD R6, R5, R6, UR4 ;  /* 0x0000000405067e24 */ /* 0x000fe2000f8e0206 */
[----:B0-----:R-:W-:-:S03]  /*01e0*/  LOP3.LUT R5, R7, 0x1f, RZ, 0xc0, !PT ;  /* 0x0000001f07057812 */ /* 0x001fc600078ec0ff */
[----:B------:R-:W-:-:S05]  /*01f0*/  IMAD.SHL.U32 R0, R6, 0x20, RZ ;  /* 0x0000002006007824 */ /* 0x000fca00078e00ff */
[----:B------:R-:W-:Y:S01]  /*0200*/  LOP3.LUT R3, R0, 0xffffffe0, R5, 0xe2, !PT ;  /* 0xffffffe000037812 */ /* 0x000fe200078ee205 */
[----:B------:R-:W-:Y:S06]  /*0210*/  @P0 BRA `(.L_x_1872) ;  /* 0x00000000000c0947 */ /* 0x000fec0003800000 */
[----:B------:R-:W-:-:S07]  /*0220*/  MOV R12, 0x240 ;  /* 0x00000240000c7802 */ /* 0x000fce0000000f00 */
[----:B------:R-:W-:Y:S05]  /*0230*/  CALL.REL.NOINC `($__internal_9_$__cuda_sm20_rcp_rn_f32_slowpath) ;  /* 0x000000ac005c7944 */ /* 0x000fea0003c00000 */
[----:B------:R-:W-:Y:S05]  /*0240*/  BRA `(.L_x_1873) ;  /* 0x0000000000107947 */ /* 0x000fea0003800000 */
.L_x_1872:
[----:B------:R-:W0:Y:S02]  /*0250*/  MUFU.RCP R2, R9 ;  /* 0x0000000900027308 */ /* 0x000e240000001000 */
[----:B0-----:R-:W-:-:S04]  /*0260*/  FFMA R0, R9, R2, -1 ;  /* 0xbf80000009007423 */ /* 0x001fc80000000002 */
[----:B------:R-:W-:-:S04]  /*0270*/  FADD.FTZ R11, -R0, -RZ ;  /* 0x800000ff000b7221 */ /* 0x000fc80000010100 */
[----:B------:R-:W-:-:S07]  /*0280*/  FFMA R2, R2, R11, R2 ;  /* 0x0000000b02027223 */ /* 0x000fce0000000002 */
.L_x_1873:
        /* <DEDUP_REMOVED lines=19> */
.L_x_1877:
        /* <DEDUP_REMOVED lines=9> */
.L_x_1878:
[----:B------:R-:W-:Y:S05]  /*0450*/  BSYNC B1 ;  /* 0x0000000000017941 */ /* 0x000fea0003800000 */
.L_x_1876:
        /* <DEDUP_REMOVED lines=9> */
.L_x_1880:
        /* <DEDUP_REMOVED lines=9> */
.L_x_1881:
[----:B------:R-:W-:Y:S05]  /*0580*/  BSYNC B1 ;  /* 0x0000000000017941 */ /* 0x000fea0003800000 */
.L_x_1879:
        /* <DEDUP_REMOVED lines=15> */
.L_x_1883:
        /* <DEDUP_REMOVED lines=9> */
.L_x_1884:
[----:B------:R-:W-:Y:S05]  /*0710*/  BSYNC B1 ;  /* 0x0000000000017941 */ /* 0x000fea0003800000 */
.L_x_1882:
        /* <DEDUP_REMOVED lines=8> */
.L_x_1886:
        /* <DEDUP_REMOVED lines=9> */
.L_x_1887:
[----:B------:R-:W-:Y:S05]  /*0830*/  BSYNC B1 ;  /* 0x0000000000017941 */ /* 0x000fea0003800000 */
.L_x_1885:
        /* <DEDUP_REMOVED lines=14> */
.L_x_1889:
        /* <DEDUP_REMOVED lines=9> */
.L_x_1890:
[----:B------:R-:W-:Y:S05]  /*09b0*/  BSYNC B1 ;  /* 0x0000000000017941 */ /* 0x000fea0003800000 */
.L_x_1888:
        /* <DEDUP_REMOVED lines=8> */
.L_x_1892:
        /* <DEDUP_REMOVED lines=9> */
.L_x_1893:
[----:B------:R-:W-:Y:S05]  /*0ad0*/  BSYNC B1 ;  /* 0x0000000000017941 */ /* 0x000fea0003800000 */
.L_x_1891:
        /* <DEDUP_REMOVED lines=14> */
.L_x_1895:
        /* <DEDUP_REMOVED lines=9> */
.L_x_1896:
[----:B------:R-:W-:Y:S05]  /*0c50*/  BSYNC B1 ;  /* 0x0000000000017941 */ /* 0x000fea0003800000 */
.L_x_1894:
        /* <DEDUP_REMOVED lines=8> */
.L_x_1898:
        /* <DEDUP_REMOVED lines=9> */
.L_x_1899:
[----:B------:R-:W-:Y:S05]  /*0d70*/  BSYNC B1 ;  /* 0x0000000000017941 */ /* 0x000fea0003800000 */
.L_x_1897:
        /* <DEDUP_REMOVED lines=14> */
.L_x_1901:
        /* <DEDUP_REMOVED lines=9> */
.L_x_1902:
[----:B------:R-:W-:Y:S05]  /*0ef0*/  BSYNC B1 ;  /* 0x0000000000017941 */ /* 0x000fea0003800000 */
.L_x_1900:
        /* <DEDUP_REMOVED lines=8> */
.L_x_1904:
        /* <DEDUP_REMOVED lines=9> */
.L_x_1905:
[----:B------:R-:W-:Y:S05]  /*1010*/  BSYNC B1 ;  /* 0x0000000000017941 */ /* 0x000fea0003800000 */
.L_x_1903:
        /* <DEDUP_REMOVED lines=14> */
.L_x_1907:
        /* <DEDUP_REMOVED lines=9> */
.L_x_1908:
[----:B------:R-:W-:Y:S05]  /*1190*/  BSYNC B1 ;  /* 0x0000000000017941 */ /* 0x000fea0003800000 */
.L_x_1906:
        /* <DEDUP_REMOVED lines=8> */
.L_x_1910:
        /* <DEDUP_REMOVED lines=9> */
.L_x_1911:
[----:B------:R-:W-:Y:S05]  /*12b0*/  BSYNC B1 ;  /* 0x0000000000017941 */ /* 0x000fea0003800000 */
.L_x_1909:
[----:B------:R-:W-:-:S05]  /*12c0*/  IMAD R32, R35, 0x80, R32 ;  /* 0x0000008023207824 */ /* 0x000fca00078e0220 */
[----:B------:R-:W-:-:S13]  /*12d0*/  ISETP.GE.AND P0, PT, R32, UR6, PT ;  /* 0x0000000620007c0c */ /* 0x000fda000bf06270 */
[----:B------:R-:W-:Y:S05]  /*12e0*/  @P0 BRA `(.L_x_1875) ;  /* 0x00000018007c0947 */ /* 0x000fea0003800000 */
[C---:B01----:R-:W-:Y:S01]  /*12f0*/  LEA R14, R32.reuse, R9, 0x2 ;  /* 0x00000009200e7211 */ /* 0x043fe200078e10ff */
[----:B------:R-:W-:Y:S01]  /*1300*/  BSSY B1, `(.L_x_1912) ;  /* 0x0000013000017945 */ /* 0x000fe20003800000 */
[----:B------:R-:W-:Y:S02]  /*1310*/  IADD3 R34, -R32, UR6, RZ ;  /* 0x0000000620227c10 */ /* 0x000fe4000fffe1ff */
        /* <DEDUP_REMOVED lines=8> */
.L_x_1913:
        /* <DEDUP_REMOVED lines=9> */
.L_x_1914:
[----:B------:R-:W-:Y:S05]  /*1430*/  BSYNC B1 ;  /* 0x0000000000017941 */ /* 0x000fea0003800000 */
.L_x_1912:
        /* <DEDUP_REMOVED lines=8> */
.L_x_1916:
        /* <DEDUP_REMOVED lines=9> */
.L_x_1917:
[----:B------:R-:W-:Y:S05]  /*1550*/  BSYNC B1 ;  /* 0x0000000000017941 */ /* 0x000fea0003800000 */
.L_x_1915:
        /* <DEDUP_REMOVED lines=14> */
.L_x_1919:
        /* <DEDUP_REMOVED lines=9> */
.L_x_1920:
[----:B------:R-:W-:Y:S05]  /*16d0*/  BSYNC B1 ;  /* 0x0000000000017941 */ /* 0x000fea0003800000 */
.L_x_1918:
        /* <DEDUP_REMOVED lines=8> */
.L_x_1922:
        /* <DEDUP_REMOVED lines=9> */
.L_x_1923:
[----:B------:R-:W-:Y:S05]  /*17f0*/  BSYNC B1 ;  /* 0x0000000000017941 */ /* 0x000fea0003800000 */
.L_x_1921:
        /* <DEDUP_REMOVED lines=14> */
.L_x_1925:
        /* <DEDUP_REMOVED lines=9> */
.L_x_1926:
[----:B------:R-:W-:Y:S05]  /*1970*/  BSYNC B1 ;  /* 0x0000000000017941 */ /* 0x000fea0003800000 */
.L_x_1924:
        /* <DEDUP_REMOVED lines=8> */
.L_x_1928:
        /* <DEDUP_REMOVED lines=9> */
.L_x_1929:
[----:B------:R-:W-:Y:S05]  /*1a90*/  BSYNC B1 ;  /* 0x0000000000017941 */ /* 0x000fea0003800000 */
.L_x_1927:
        /* <DEDUP_REMOVED lines=14> */
.L_x_1931:
        /* <DEDUP_REMOVED lines=9> */
.L_x_1932:
[----:B------:R-:W-:Y:S05]  /*1c10*/  BSYNC B1 ;  /* 0x0000000000017941 */ /* 0x000fea0003800000 */
.L_x_1930:
        /* <DEDUP_REMOVED lines=8> */
.L_x_1934:
        /* <DEDUP_REMOVED lines=9> */
.L_x_1935:
[----:B------:R-:W-:Y:S05]  /*1d30*/  BSYNC B1 ;  /* 0x0000000000017941 */ /* 0x000fea0003800000 */
.L_x_1933:
        /* <DEDUP_REMOVED lines=14> */
.L_x_1937:
        /* <DEDUP_REMOVED lines=9> */
.L_x_1938:
[----:B------:R-:W-:Y:S05]  /*1eb0*/  BSYNC B1 ;  /* 0x0000000000017941 */ /* 0x000fea0003800000 */
.L_x_1936:
        /* <DEDUP_REMOVED lines=8> */
.L_x_1940:
        /* <DEDUP_REMOVED lines=9> */
.L_x_1941:
[----:B------:R-:W-:Y:S05]  /*1fd0*/  BSYNC B1 ;  /* 0x0000000000017941 */ /* 0x000fea0003800000 */
.L_x_1939:
        /* <DEDUP_REMOVED lines=14> */
.L_x_1943:
        /* <DEDUP_REMOVED lines=9> */
.L_x_1944:
[----:B------:R-:W-:Y:S05]  /*2150*/  BSYNC B1 ;  /* 0x0000000000017941 */ /* 0x000fea0003800000 */
.L_x_1942:
        /* <DEDUP_REMOVED lines=8> */
.L_x_1946:
        /* <DEDUP_REMOVED lines=9> */
.L_x_1947:
[----:B------:R-:W-:Y:S05]  /*2270*/  BSYNC B1 ;  /* 0x0000000000017941 */ /* 0x000fea0003800000 */
.L_x_1945:
        /* <DEDUP_REMOVED lines=14> */
.L_x_1949:
        /* <DEDUP_REMOVED lines=9> */
.L_x_1950:
[----:B------:R-:W-:Y:S05]  /*23f0*/  BSYNC B1 ;  /* 0x0000000000017941 */ /* 0x000fea0003800000 */
.L_x_1948:
        /* <DEDUP_REMOVED lines=8> */
.L_x_1952:
        /* <DEDUP_REMOVED lines=9> */
.L_x_1953:
[----:B------:R-:W-:Y:S05]  /*2510*/  BSYNC B1 ;  /* 0x0000000000017941 */ /* 0x000fea0003800000 */
.L_x_1951:
        /* <DEDUP_REMOVED lines=14> */
.L_x_1955:
        /* <DEDUP_REMOVED lines=9> */
.L_x_1956:
[----:B------:R-:W-:Y:S05]  /*2690*/  BSYNC B1 ;  /* 0x0000000000017941 */ /* 0x000fea0003800000 */
.L_x_1954:
        /* <DEDUP_REMOVED lines=8> */
.L_x_1958:
        /* <DEDUP_REMOVED lines=9> */
.L_x_1959:
[----:B------:R-:W-:Y:S05]  /*27b0*/  BSYNC B1 ;  /* 0x0000000000017941 */ /* 0x000fea0003800000 */
.L_x_1957:
        /* <DEDUP_REMOVED lines=14> */
.L_x_1961:
        /* <DEDUP_REMOVED lines=9> */
.L_x_1962:
[----:B------:R-:W-:Y:S05]  /*2930*/  BSYNC B1 ;  /* 0x0000000000017941 */ /* 0x000fea0003800000 */
.L_x_1960:
        /* <DEDUP_REMOVED lines=8> */
.L_x_1964:
        /* <DEDUP_REMOVED lines=9> */
.L_x_1965:
[----:B------:R-:W-:Y:S05]  /*2a50*/  BSYNC B1 ;  /* 0x0000000000017941 */ /* 0x000fea0003800000 */
.L_x_1963:
[----:B01----:R-:W-:-:S05]  /*2a60*/  IMAD R14, R35, 0x80, R32 ;  /* 0x00000080230e7824 */ /* 0x003fca00078e0220 */
        /* <DEDUP_REMOVED lines=13> */
.L_x_1967:
        /* <DEDUP_REMOVED lines=9> */
.L_x_1968:
[----:B------:R-:W-:Y:S05]  /*2bd0*/  BSYNC B1 ;  /* 0x0000000000017941 */ /* 0x000fea0003800000 */
.L_x_1966:
[----:B------:R-:W-:-:S04]  /*2be0*/  LEA R10, P2, R14, R10, 0x2 ;  /* 0x0000000a0e0a7211 */ /* 0x000fc800078410ff */
[----:B------:R-:W-:Y:S02]  /*2bf0*/  LOP3.LUT P0, RZ, R10, 0xf, RZ, 0xc0, !PT ;  /* 0x0000000f0aff7812 */ /* 0x000fe4000780c0ff */
[----:B------:R-:W-:Y:S02]  /*2c00*/  LEA.HI.X R11, R14, R11, R9, 0x2, P2 ;  /* 0x0000000b0e0b7211 */ /* 0x000fe400010f1409 */
[----:B------:R-:W-:-:S13]  /*2c10*/  ISETP.LT.U32.OR P0, PT, R15, 0x4, P0 ;  /* 0x000000040f00780c */ /* 0x000fda0000701470 */
[----:B------:R-:W-:Y:S05]  /*2c20*/  @P0 BRA `(.L_x_1969) ;  /* 0x0000000000080947 */ /* 0x000fea0003800000 */
[----:B------:R2:W5:Y:S01]  /*2c30*/  LDG.E.128 R96, desc[UR4][R10.64] ;  /* 0x000000040a607981 */ /* 0x000562000c1e1d00 */
[----:B------:R-:W-:Y:S05]  /*2c40*/  BRA `(.L_x_1875) ;  /* 0x0000000000247947 */ /* 0x000fea0003800000 */
.L_x_1969:
        /* <DEDUP_REMOVED lines=9> */
.L_x_1875:
[----:B------:R-:W-:Y:S05]  /*2ce0*/  BSYNC B0 ;  /* 0x0000000000007941 */ /* 0x000fea0003800000 */
.L_x_1874:
        /* <DEDUP_REMOVED lines=145> */
.L_x_2097:
[----:B------:R-:W-:Y:S01]  /*3600*/  ULDC.64 UR8, c[0x0][0x218] ;  /* 0x0000860000087ab9 */ /* 0x000fe20000000a00 */
[----:B------:R-:W-:Y:S01]  /*3610*/  LEA.HI R209, R7, R4, RZ, 0x1b ;  /* 0x0000000407d17211 */ /* 0x000fe200078fd8ff */
[----:B------:R-:W-:Y:S01]  /*3620*/  BSSY B0, `(.L_x_1971) ;  /* 0x0000171000007945 */ /* 0x000fe20003800000 */
[----:B------:R-:W-:-:S04]  /*3630*/  ISETP.GE.AND P2, PT, R0, UR9, PT ;  /* 0x0000000900007c0c */ /* 0x000fc8000bf46270 */
        /* <DEDUP_REMOVED lines=13> */
.L_x_1974:
        /* <DEDUP_REMOVED lines=9> */
.L_x_1975:
[----:B------:R-:W-:Y:S05]  /*37a0*/  BSYNC B1 ;  /* 0x0000000000017941 */ /* 0x000fea0003800000 */
.L_x_1973:
        /* <DEDUP_REMOVED lines=14> */
.L_x_1977:
        /* <DEDUP_REMOVED lines=9> */
.L_x_1978:
[----:B------:R-:W-:Y:S05]  /*3920*/  BSYNC B1 ;  /* 0x0000000000017941 */ /* 0x000fea0003800000 */
.L_x_1976:
        /* <DEDUP_REMOVED lines=13> */
.L_x_1980:
        /* <DEDUP_REMOVED lines=9> */
.L_x_1981:
[----:B------:R-:W-:Y:S05]  /*3a90*/  BSYNC B1 ;  /* 0x0000000000017941 */ /* 0x000fea0003800000 */
.L_x_1979:
        /* <DEDUP_REMOVED lines=13> */
.L_x_1983:
        /* <DEDUP_REMOVED lines=9> */
.L_x_1984:
[----:B------:R-:W-:Y:S05]  /*3c00*/  BSYNC B1 ;  /* 0x0000000000017941 */ /* 0x000fea0003800000 */
.L_x_1982:
        /* <DEDUP_REMOVED lines=13> */
.L_x_1986:
        /* <DEDUP_REMOVED lines=9> */
.L_x_1987:
[----:B------:R-:W-:Y:S05]  /*3d70*/  BSYNC B1 ;  /* 0x0000000000017941 */ /* 0x000fea0003800000 */
.L_x_1985:
        /* <DEDUP_REMOVED lines=13> */
.L_x_1989:
        /* <DEDUP_REMOVED lines=9> */
.L_x_1990:
[----:B------:R-:W-:Y:S05]  /*3ee0*/  BSYNC B1 ;  /* 0x0000000000017941 */ /* 0x000fea0003800000 */
.L_x_1988:
        /* <DEDUP_REMOVED lines=13> */
.L_x_1992:
        /* <DEDUP_REMOVED lines=9> */
.L_x_1993:
[----:B------:R-:W-:Y:S05]  /*4050*/  BSYNC B1 ;  /* 0x0000000000017941 */ /* 0x000fea0003800000 */
.L_x_1991:
        /* <DEDUP_REMOVED lines=13> */
.L_x_1995:
        /* <DEDUP_REMOVED lines=9> */
.L_x_1996:
[----:B------:R-:W-:Y:S05]  /*41c0*/  BSYNC B1 ;  /* 0x0000000000017941 */ /* 0x000fea0003800000 */
.L_x_1994:
        /* <DEDUP_REMOVED lines=13> */
.L_x_1998:
        /* <DEDUP_REMOVED lines=9> */
.L_x_1999:
[----:B------:R-:W-:Y:S05]  /*4330*/  BSYNC B1 ;  /* 0x0000000000017941 */ /* 0x000fea0003800000 */
.L_x_1997:
        /* <DEDUP_REMOVED lines=13> */
.L_x_2001:
        /* <DEDUP_REMOVED lines=9> */
.L_x_2002:
[----:B------:R-:W-:Y:S05]  /*44a0*/  BSYNC B1 ;  /* 0x0000000000017941 */ /* 0x000fea0003800000 */
.L_x_2000:
        /* <DEDUP_REMOVED lines=13> */
.L_x_2004:
        /* <DEDUP_REMOVED lines=9> */
.L_x_2005:
[----:B------:R-:W-:Y:S05]  /*4610*/  BSYNC B1 ;  /* 0x0000000000017941 */ /* 0x000fea0003800000 */
.L_x_2003:
        /* <DEDUP_REMOVED lines=13> */
.L_x_2007:
        /* <DEDUP_REMOVED lines=9> */
.L_x_2008:
[----:B------:R-:W-:Y:S05]  /*4780*/  BSYNC B1 ;  /* 0x0000000000017941 */ /* 0x000fea0003800000 */
.L_x_2006:
        /* <DEDUP_REMOVED lines=13> */
.L_x_2010:
        /* <DEDUP_REMOVED lines=9> */
.L_x_2011:
[----:B------:R-:W-:Y:S05]  /*48f0*/  BSYNC B1 ;  /* 0x0000000000017941 */ /* 0x000fea0003800000 */
.L_x_2009:
        /* <DEDUP_REMOVED lines=13> */
.L_x_2013:
        /* <DEDUP_REMOVED lines=9> */
.L_x_2014:
[----:B------:R-:W-:Y:S05]  /*4a60*/  BSYNC B1 ;  /* 0x0000000000017941 */ /* 0x000fea0003800000 */
.L_x_2012:
        /* <DEDUP_REMOVED lines=13> */
.L_x_2016:
        /* <DEDUP_REMOVED lines=9> */
.L_x_2017:
[----:B------:R-:W-:Y:S05]  /*4bd0*/  BSYNC B1 ;  /* 0x0000000000017941 */ /* 0x000fea0003800000 */
.L_x_2015:
        /* <DEDUP_REMOVED lines=12> */
.L_x_2018:
        /* <DEDUP_REMOVED lines=9> */
.L_x_1972:
[----:B------:R-:W-:Y:S05]  /*4d30*/  BSYNC B0 ;  /* 0x0000000000007941 */ /* 0x000fea0003800000 */
.L_x_1971:
        /* <DEDUP_REMOVED lines=112> */
.L_x_2020:
[----:B------:R-:W-:Y:S05]  /*5440*/  BSYNC B0 ;  /* 0x0000000000007941 */ /* 0x000fea0003800000 */
.L_x_2019:
[----:B------:R-:W4:Y:S02]  /*5450*/  LDC R212, c[0x0][0x214] ;  /* 0x00008500ffd47b82 */ /* 0x000f240000000800 */
[----:B----4-:R-:W-:-:S13]  /*5460*/  ISETP.NE.AND P3, PT, R212, 0x1, PT ;  /* 0x00000001d400780c */ /* 0x010fda0003f65270 */
[----:B------:R-:W-:Y:S05]  /*5470*/  @!P3 BRA `(.L_x_2021) ;  /* 0x0000000400dcb947 */ /* 0x000fea0003800000 */
[----:B01----:R-:W0:Y:S01]  /*5480*/  SHFL.DOWN PT, R160, R209, 0x10, 0x1f ;  /* 0x0a001f00d1a07f89 */ /* 0x003e2200000e0000 */
[----:B------:R-:W1:Y:S01]  /*5490*/  LDC R215, c[0x0][0x210] ;  /* 0x00008400ffd77b82 */ /* 0x000e620000000800 */
[C---:B------:R-:W-:Y:S02]  /*54a0*/  LOP3.LUT P4, RZ, R7.reuse, 0x1f, RZ, 0xc0, !PT ;  /* 0x0000001f07ff7812 */ /* 0x040fe4000788c0ff */
[----:B------:R-:W-:Y:S02]  /*54b0*/  LOP3.LUT P0, RZ, R208, 0x1, RZ, 0xc0, !PT ;  /* 0x00000001d0ff7812 */ /* 0x000fe4000780c0ff */
[----:B------:R-:W-:Y:S01]  /*54c0*/  ISETP.NE.AND P5, PT, R7, RZ, PT ;  /* 0x000000ff0700720c */ /* 0x000fe20003fa5270 */
[----:B0-----:R-:W-:-:S05]  /*54d0*/  FADD R160, R160, R209 ;  /* 0x000000d1a0a07221 */ /* 0x001fca0000000000 */
[----:B------:R-:W0:Y:S02]  /*54e0*/  SHFL.DOWN PT, R5, R160, 0x8, 0x1f ;  /* 0x09001f00a0057f89 */ /* 0x000e2400000e0000 */
[----:B0-----:R-:W-:Y:S01]  /*54f0*/  FADD R161, R160, R5 ;  /* 0x00000005a0a17221 */ /* 0x001fe20000000000 */
[----:B------:R-:W-:-:S04]  /*5500*/  SHF.R.U32.HI R5, RZ, 0x5, R7 ;  /* 0x00000005ff057819 */ /* 0x000fc80000011607 */
[----:B--23--:R-:W0:Y:S01]  /*5510*/  SHFL.DOWN PT, R162, R161, 0x4, 0x1f ;  /* 0x08801f00a1a27f89 */ /* 0x00ce2200000e0000 */
[----:B------:R-:W-:Y:S01]  /*5520*/  LEA R213, R8, R5, 0x2 ;  /* 0x0000000508d57211 */ /* 0x000fe200078e10ff */
[----:B-1----:R-:W-:-:S04]  /*5530*/  IMAD R5, R212, R215, RZ ;  /* 0x000000d7d4057224 */ /* 0x002fc800078e02ff */
[----:B------:R-:W-:Y:S02]  /*5540*/  IMAD R213, R213, R212, RZ ;  /* 0x000000d4d5d57224 */ /* 0x000fe400078e02ff */
[----:B------:R-:W-:Y:S02]  /*5550*/  IMAD.SHL.U32 R5, R5, 0x4, RZ ;  /* 0x0000000405057824 */ /* 0x000fe400078e00ff */
[----:B0-----:R-:W-:Y:S02]  /*5560*/  FADD R210, R161, R162 ;  /* 0x000000a2a1d27221 */ /* 0x001fe40000000000 */
[----:B------:R-:W0:Y:S03]  /*5570*/  LDC.64 R162, c[0x0][0x240] ;  /* 0x00009000ffa27b82 */ /* 0x000e260000000a00 */
[----:B------:R-:W1:Y:S01]  /*5580*/  SHFL.DOWN PT, R211, R210, 0x2, 0x1f ;  /* 0x08401f00d2d37f89 */ /* 0x000e6200000e0000 */
[----:B0-----:R-:W-:-:S04]  /*5590*/  IMAD.WIDE.U32 R162, R213, 0x4, R162 ;  /* 0x00000004d5a27825 */ /* 0x001fc800078e00a2 */
[----:B-1----:R-:W-:Y:S01]  /*55a0*/  FADD R211, R210, R211 ;  /* 0x000000d3d2d37221 */ /* 0x002fe20000000000 */
[----:B------:R-:W-:-:S04]  /*55b0*/  IMAD.WIDE.U32 R160, R5, 0x4, R162 ;  /* 0x0000000405a07825 */ /* 0x000fc800078e00a2 */
        /* <DEDUP_REMOVED lines=8> */
[----:B0-----:R-:W0:Y:S01]  /*5640*/  LDC.64 R210, c[0x0][0x248] ;  /* 0x00009200ffd27b82 */ /* 0x001e220000000a00 */
[----:B------:R-:W-:Y:S01]  /*5650*/  SHF.R.U32.HI R5, RZ, 0x1, R208 ;  /* 0x00000001ff057819 */ /* 0x000fe200000116d0 */
[----:B------:R-:W-:Y:S01]  /*5660*/  IMAD.MOV.U32 R209, RZ, RZ, -0x1 ;  /* 0xffffffffffd17424 */ /* 0x000fe200078e00ff */
[----:B------:R-:W-:Y:S02]  /*5670*/  LOP3.LUT P4, RZ, R208, 0x2, RZ, 0xc0, !PT ;  /* 0x00000002d0ff7812 */ /* 0x000fe4000788c0ff */
[----:B------:R-:W-:Y:S02]  /*5680*/  LOP3.LUT R5, R5, 0x1, RZ, 0xc0, !PT ;  /* 0x0000000105057812 */ /* 0x000fe400078ec0ff */
[----:B------:R-:W-:Y:S01]  /*5690*/  SEL R209, R209, 0x1, P4 ;  /* 0x00000001d1d17807 */ /* 0x000fe20002000000 */
[----:B0-----:R-:W-:-:S04]  /*56a0*/  IMAD.WIDE R210, R8, 0x4, R210 ;  /* 0x0000000408d27825 */ /* 0x001fc800078e02d2 */
[----:B------:R-:W-:-:S03]  /*56b0*/  IMAD.WIDE R162, R215, 0x4, R210 ;  /* 0x00000004d7a27825 */ /* 0x000fc600078e02d2 */
[----:B------:R-:W-:Y:S02]  /*56c0*/  SEL R162, R210, R162, !P0 ;  /* 0x000000a2d2a27207 */ /* 0x000fe40004000000 */
        /* <DEDUP_REMOVED lines=8> */
[----:B-1----:R-:W-:Y:S05]  /*5750*/  @!P0 BRA `(.L_x_2022) ;  /* 0x0000000000148947 */ /* 0x002fea0003800000 */
.L_x_2023:
[----:B------:R-:W2:Y:S04]  /*5760*/  LDG.E.STRONG.GPU R5, desc[UR4][R162.64] ;  /* 0x00000004a2057981 */ /* 0x000ea8000c1ef900 */
[----:B--2---:R-:W-:Y:S01]  /*5770*/  CCTL.IVALL ;  /* 0x00000000ff00798f */ /* 0x004fe20002000000 */
[----:B------:R-:W-:Y:S05]  /*5780*/  YIELD ;  /* 0x0000000000007946 */ /* 0x000fea0003800000 */
[----:B------:R-:W-:-:S13]  /*5790*/  ISETP.NE.AND P0, PT, R5, R210, PT ;  /* 0x000000d20500720c */ /* 0x000fda0003f05270 */
[----:B------:R-:W-:Y:S05]  /*57a0*/  @P0 BRA `(.L_x_2023) ;  /* 0xfffffffc00ec0947 */ /* 0x000fea000383ffff */
.L_x_2022:
        /* <DEDUP_REMOVED lines=16> */
.L_x_2028:
        /* <DEDUP_REMOVED lines=18> */
.L_x_2027:
[----:B------:R-:W-:Y:S05]  /*59d0*/  BSYNC B1 ;  /* 0x0000000000017941 */ /* 0x000fea0003800000 */
.L_x_2026:
        /* <DEDUP_REMOVED lines=13> */
.L_x_2030:
[----:B------:R-:W-:Y:S05]  /*5ab0*/  BSYNC B1 ;  /* 0x0000000000017941 */ /* 0x000fea0003800000 */
.L_x_2029:
[----:B------:R-:W-:-:S13]  /*5ac0*/  ISETP.LT.OR P0, PT, R213, R212, P0 ;  /* 0x000000d4d500720c */ /* 0x000fda0000701670 */
[----:B------:R-:W-:Y:S05]  /*5ad0*/  @!P0 BRA `(.L_x_2025) ;  /* 0x00000000000c8947 */ /* 0x000fea0003800000 */
[----:B------:R-:W-:-:S06]  /*5ae0*/  IMAD.WIDE R160, R213, 0x4, R160 ;  /* 0x00000004d5a07825 */ /* 0x000fcc00078e02a0 */
[----:B------:R-:W2:Y:S02]  /*5af0*/  LDG.E R160, desc[UR4][R160.64] ;  /* 0x00000004a0a07981 */ /* 0x000ea4000c1e1900 */
[----:B--2---:R-:W-:-:S07]  /*5b00*/  FADD R209, R209, R160 ;  /* 0x000000a0d1d17221 */ /* 0x004fce0000000000 */
.L_x_2025:
[----:B------:R-:W-:Y:S05]  /*5b10*/  BSYNC B0 ;  /* 0x0000000000007941 */ /* 0x000fea0003800000 */
.L_x_2024:
        /* <DEDUP_REMOVED lines=13> */
.L_x_2021:
        /* <DEDUP_REMOVED lines=10> */
.L_x_2031:
        /* <DEDUP_REMOVED lines=25> */
[----:B------:R-:W-:Y:S02]  /*5e20*/  ISETP.GE.AND P4, PT, R162, UR9, PT ;  /* 0x00000009a2007c0c */ /* 0x000fe4000bf86270 */
[----:B------:R-:W-:Y:S01]  /*5e30*/  IADD3 R162, R163, 0x3, RZ ;  /* 0x00000003a3a27810 */ /* 0x000fe20007ffe0ff */
        /* <DEDUP_REMOVED lines=236> */
[----:B------:R-:W-:Y:S01]  /*6d00*/  FADD R163, R32, -R210 ;  /* 0x800000d220a37221 */ /* 0x000fe20000000000 */
        /* <DEDUP_REMOVED lines=9> */
.L_x_2033:
[----:B------:R-:W-:Y:S05]  /*6da0*/  BSYNC B0 ;  /* 0x0000000000007941 */ /* 0x000fea0003800000 */
.L_x_2032:
[----:B------:R-:W-:Y:S05]  /*6db0*/  @!P3 BRA `(.L_x_2034) ;  /* 0x0000000400d8b947 */ /* 0x000fea0003800000 */
[----:B------:R-:W0:Y:S01]  /*6dc0*/  SHFL.DOWN PT, R161, R160, 0x10, 0x1f ;  /* 0x0a001f00a0a17f89 */ /* 0x000e2200000e0000 */
[----:B------:R-:W1:Y:S01]  /*6dd0*/  LDC R217, c[0x0][0x210] ;  /* 0x00008400ffd97b82 */ /* 0x000e620000000800 */
[----:B------:R-:W-:Y:S02]  /*6de0*/  SHF.R.U32.HI R213, RZ, 0x5, R7 ;  /* 0x00000005ffd57819 */ /* 0x000fe40000011607 */
[----:B------:R-:W-:Y:S02]  /*6df0*/  ISETP.NE.AND P0, PT, R5, RZ, PT ;  /* 0x000000ff0500720c */ /* 0x000fe40003f05270 */
[----:B------:R-:W-:Y:S01]  /*6e00*/  LOP3.LUT P4, RZ, R208, 0x1, RZ, 0xc0, !PT ;  /* 0x00000001d0ff7812 */ /* 0x000fe2000788c0ff */
[----:B------:R-:W-:Y:S01]  /*6e10*/  IMAD R215, R8, 0x4, R213 ;  /* 0x0000000408d77824 */ /* 0x000fe200078e02d5 */
[----:B------:R-:W-:-:S03]  /*6e20*/  ISETP.NE.AND P5, PT, R7, RZ, PT ;  /* 0x000000ff0700720c */ /* 0x000fc60003fa5270 */
[----:B------:R-:W-:Y:S02]  /*6e30*/  IMAD R215, R215, R212, RZ ;  /* 0x000000d4d7d77224 */ /* 0x000fe400078e02ff */
[----:B0-----:R-:W-:Y:S01]  /*6e40*/  FADD R161, R161, R160 ;  /* 0x000000a0a1a17221 */ /* 0x001fe20000000000 */
[----:B-1----:R-:W-:-:S04]  /*6e50*/  IMAD R160, R212, R217, RZ ;  /* 0x000000d9d4a07224 */ /* 0x002fc800078e02ff */
[----:B------:R-:W0:Y:S02]  /*6e60*/  SHFL.DOWN PT, R162, R161, 0x8, 0x1f ;  /* 0x09001f00a1a27f89 */ /* 0x000e2400000e0000 */
[----:B0-----:R-:W-:Y:S01]  /*6e70*/  FADD R209, R161, R162 ;  /* 0x000000a2a1d17221 */ /* 0x001fe20000000000 */
[----:B------:R-:W-:-:S04]  /*6e80*/  IMAD.SHL.U32 R161, R160, 0x4, RZ ;  /* 0x00000004a0a17824 */ /* 0x000fc800078e00ff */
[----:B------:R-:W0:Y:S02]  /*6e90*/  SHFL.DOWN PT, R162, R209, 0x4, 0x1f ;  /* 0x08801f00d1a27f89 */ /* 0x000e2400000e0000 */
        /* <DEDUP_REMOVED lines=15> */
[----:B------:R-:W-:Y:S01]  /*6f90*/  IMAD.MOV.U32 R209, RZ, RZ, -0x1 ;  /* 0xffffffffffd17424 */ /* 0x000fe200078e00ff */
[----:B------:R-:W-:-:S04]  /*6fa0*/  LOP3.LUT P0, RZ, R208, 0x2, RZ, 0xc0, !PT ;  /* 0x00000002d0ff7812 */ /* 0x000fc8000780c0ff */
[----:B------:R-:W-:Y:S01]  /*6fb0*/  SEL R209, R209, 0x1, P0 ;  /* 0x00000001d1d17807 */ /* 0x000fe20000000000 */
[----:B-1----:R-:W-:-:S04]  /*6fc0*/  IMAD.WIDE R162, R8, 0x4, R162 ;  /* 0x0000000408a27825 */ /* 0x002fc800078e02a2 */
[----:B0-----:R-:W-:-:S03]  /*6fd0*/  IMAD.WIDE R160, R217, 0x4, R162 ;  /* 0x00000004d9a07825 */ /* 0x001fc600078e02a2 */
        /* <DEDUP_REMOVED lines=12> */
.L_x_2036:
[----:B------:R-:W2:Y:S04]  /*70a0*/  LDG.E.STRONG.GPU R162, desc[UR4][R160.64] ;  /* 0x00000004a0a27981 */ /* 0x000ea8000c1ef900 */
[----:B--2---:R-:W-:Y:S01]  /*70b0*/  CCTL.IVALL ;  /* 0x00000000ff00798f */ /* 0x004fe20002000000 */
[----:B------:R-:W-:Y:S05]  /*70c0*/  YIELD ;  /* 0x0000000000007946 */ /* 0x000fea0003800000 */
[----:B------:R-:W-:-:S13]  /*70d0*/  ISETP.NE.AND P0, PT, R162, R163, PT ;  /* 0x000000a3a200720c */ /* 0x000fda0003f05270 */
[----:B------:R-:W-:Y:S05]  /*70e0*/  @P0 BRA `(.L_x_2036) ;  /* 0xfffffffc00ec0947 */ /* 0x000fea000383ffff */
.L_x_2035:
[----:B------:R-:W-:Y:S01]  /*70f0*/  ISETP.GE.AND P0, PT, R5, R212, PT ;  /* 0x000000d40500720c */ /* 0x000fe20003f06270 */
[----:B------:R-:W-:Y:S05]  /*7100*/  WARPSYNC.ALL ;  /* 0x0000000000007948 */ /* 0x000fea0003800000 */
[----:B------:R-:W-:Y:S01]  /*7110*/  BAR.SYNC.DEFER_BLOCKING 0x0 ;  /* 0x0000000000007b1d */ /* 0x000fe20000010000 */
[----:B------:R-:W-:-:S05]  /*7120*/  IMAD.MOV.U32 R209, RZ, RZ, RZ ;  /* 0x000000ffffd17224 */ /* 0x000fca00078e00ff */
[----:B------:R-:W-:Y:S04]  /*7130*/  BSSY B0, `(.L_x_2037) ;  /* 0x0000031000007945 */ /* 0x000fe80003800000 */
[----:B------:R-:W-:Y:S05]  /*7140*/  @P0 BRA `(.L_x_2038) ;  /* 0x0000000000bc0947 */ /* 0x000fea0003800000 */
[--C-:B0-----:R-:W-:Y:S01]  /*7150*/  IMAD.IADD R160, R212, 0x1, -R5.reuse ;  /* 0x00000001d4a07824 */ /* 0x101fe200078e0a05 */
        /* <DEDUP_REMOVED lines=8> */
.L_x_2041:
        /* <DEDUP_REMOVED lines=18> */
.L_x_2040:
[----:B------:R-:W-:Y:S05]  /*7300*/  BSYNC B1 ;  /* 0x0000000000017941 */ /* 0x000fea0003800000 */
.L_x_2039:
[----:B------:R-:W-:Y:S01]  /*7310*/  IADD3 R160, -R211, R212, RZ ;  /* 0x000000d4d3a07210 */ /* 0x000fe20007ffe1ff */
        /* <DEDUP_REMOVED lines=12> */
.L_x_2043:
[----:B------:R-:W-:Y:S05]  /*73e0*/  BSYNC B1 ;  /* 0x0000000000017941 */ /* 0x000fea0003800000 */
.L_x_2042:
[----:B------:R-:W-:-:S13]  /*73f0*/  ISETP.LT.OR P0, PT, R211, R212, P0 ;  /* 0x000000d4d300720c */ /* 0x000fda0000701670 */
[----:B------:R-:W-:Y:S05]  /*7400*/  @!P0 BRA `(.L_x_2038) ;  /* 0x00000000000c8947 */ /* 0x000fea0003800000 */
[----:B------:R-:W-:-:S06]  /*7410*/  IMAD.WIDE R214, R211, 0x4, R214 ;  /* 0x00000004d3d67825 */ /* 0x000fcc00078e02d6 */
[----:B------:R-:W2:Y:S02]  /*7420*/  LDG.E R214, desc[UR4][R214.64] ;  /* 0x00000004d6d67981 */ /* 0x000ea4000c1e1900 */
[----:B--2---:R-:W-:-:S07]  /*7430*/  FADD R209, R209, R214 ;  /* 0x000000d6d1d17221 */ /* 0x004fce0000000000 */
.L_x_2038:
[----:B------:R-:W-:Y:S05]  /*7440*/  BSYNC B0 ;  /* 0x0000000000007941 */ /* 0x000fea0003800000 */
.L_x_2037:
[----:B0-----:R-:W0:Y:S01]  /*7450*/  SHFL.BFLY PT, R160, R209, 0x1, 0x1f ;  /* 0x0c201f00d1a07f89 */ /* 0x001e2200000e0000 */
        /* <DEDUP_REMOVED lines=12> */
.L_x_2034:
        /* <DEDUP_REMOVED lines=10> */
.L_x_2044:
        /* <DEDUP_REMOVED lines=18> */
[----:B------:R-:W-:Y:S02]  /*76e0*/  IMAD R217, R209, UR9, R0 ;  /* 0x00000009d1d97c24 */ /* 0x000fe4000f8e0200 */
[--C-:B0----5:R-:W-:Y:S01]  /*76f0*/  FADD R162, R93, -R210.reuse ;  /* 0x800000d25da27221 */ /* 0x121fe20000000000 */
[--C-:B------:R-:W-:Y:S01]  /*7700*/  FADD R160, R92, -R210.reuse ;  /* 0x800000d25ca07221 */ /* 0x100fe20000000000 */
[--C-:B------:R-:W-:Y:S01]  /*7710*/  FADD R218, R94, -R210.reuse ;  /* 0x800000d25eda7221 */ /* 0x100fe20000000000 */
[----:B------:R-:W-:Y:S01]  /*7720*/  FADD R220, R95, -R210 ;  /* 0x800000d25fdc7221 */ /* 0x000fe20000000000 */
[-C--:B------:R-:W-:Y:S01]  /*7730*/  FMUL R161, R162, R211.reuse ;  /* 0x000000d3a2a17220 */ /* 0x080fe20000400000 */
[----:B------:R-:W-:Y:S01]  /*7740*/  IADD3 R221, -R0, UR9, RZ ;  /* 0x0000000900dd7c10 */ /* 0x000fe2000fffe1ff */
[-C--:B------:R-:W-:Y:S01]  /*7750*/  FMUL R160, R160, R211.reuse ;  /* 0x000000d3a0a07220 */ /* 0x080fe20000400000 */
        /* <DEDUP_REMOVED lines=11> */
[----:B------:R-:W-:Y:S01]  /*7810*/  VIADD R218, R0, 0x1 ;  /* 0x0000000100da7836 */ /* 0x000fe20000000000 */
        /* <DEDUP_REMOVED lines=17> */
.L_x_2047:
        /* <DEDUP_REMOVED lines=12> */
.L_x_2049:
[----:B------:R-:W-:Y:S05]  /*79f0*/  BSYNC B1 ;  /* 0x0000000000017941 */ /* 0x000fea0003800000 */
.L_x_2048:
        /* <DEDUP_REMOVED lines=8> */
[----:B------:R-:W-:Y:S01]  /*7a80*/  IADD3 R221, -R213, UR9, RZ ;  /* 0x00000009d5dd7c10 */ /* 0x000fe2000fffe1ff */
[-C--:B------:R-:W-:Y:S01]  /*7a90*/  FMUL R160, R160, R211.reuse ;  /* 0x000000d3a0a07220 */ /* 0x080fe20000400000 */
[----:B------:R-:W-:Y:S01]  /*7aa0*/  LOP3.LUT P0, RZ, R216, 0xf, RZ, 0xc0, !PT ;  /* 0x0000000fd8ff7812 */ /* 0x000fe2000780c0ff */
[-C--:B------:R-:W-:Y:S01]  /*7ab0*/  FMUL R162, R218, R211.reuse ;  /* 0x000000d3daa27220 */ /* 0x080fe20000400000 */
[----:B------:R-:W-:Y:S01]  /*7ac0*/  FMUL R163, R220, R211 ;  /* 0x000000d3dca37220 */ /* 0x000fe20000400000 */
[----:B------:R-:W-:Y:S01]  /*7ad0*/  IMAD R219, R212, 0x80, R213 ;  /* 0x00000080d4db7824 */ /* 0x000fe200078e02d5 */
[----:B------:R-:W-:Y:S01]  /*7ae0*/  ISETP.LT.U32.OR P0, PT, R221, 0x4, P0 ;  /* 0x00000004dd00780c */ /* 0x000fe20000701470 */
[----:B------:R-:W-:Y:S01]  /*7af0*/  FFMA R160, R15, R160, R152 ;  /* 0x000000a00fa07223 */ /* 0x000fe20000000098 */
[----:B------:R-:W-:Y:S01]  /*7b00*/  FFMA R161, R16, R161, R153 ;  /* 0x000000a110a17223 */ /* 0x000fe20000000099 */
[----:B------:R-:W-:Y:S01]  /*7b10*/  FFMA R162, R17, R162, R154 ;  /* 0x000000a211a27223 */ /* 0x000fe2000000009a */
[----:B------:R-:W-:Y:S01]  /*7b20*/  FFMA R163, R18, R163, R155 ;  /* 0x000000a312a37223 */ /* 0x000fe2000000009b */
[----:B------:R-:W-:Y:S08]  /*7b30*/  @!P1 BRA `(.L_x_2050) ;  /* 0x0000000000489947 */ /* 0x000ff00003800000 */
        /* <DEDUP_REMOVED lines=18> */
.L_x_2050:
        /* <DEDUP_REMOVED lines=12> */
.L_x_2052:
[----:B------:R-:W-:Y:S05]  /*7d20*/  BSYNC B1 ;  /* 0x0000000000017941 */ /* 0x000fea0003800000 */
.L_x_2051:
[----:B------:R-:W-:Y:S05]  /*7d30*/  @P5 BRA `(.L_x_2046) ;  /* 0x0000002c002c5947 */ /* 0x000fea0003800000 */
[--C-:B01----:R-:W-:Y:S01]  /*7d40*/  FADD R162, R85, -R210.reuse ;  /* 0x800000d255a27221 */ /* 0x103fe20000000000 */
        /* <DEDUP_REMOVED lines=33> */
.L_x_2053:
        /* <DEDUP_REMOVED lines=8> */
.L_x_2056:
[----:B------:R-:W-:Y:S05]  /*7fe0*/  BSYNC B2 ;  /* 0x0000000000027941 */ /* 0x000fea0003800000 */
.L_x_2055:
[C---:B------:R-:W-:Y:S01]  /*7ff0*/  ISETP.NE.AND P2, PT, R220.reuse, RZ, PT ;  /* 0x000000ffdc00720c */ /* 0x040fe20003f45270 */
[----:B------:R1:W-:Y:S01]  /*8000*/  @P0 STG.E desc[UR4][R216.64+0xc], R163 ;  /* 0x00000ca3d8000986 */ /* 0x0003e2000c101904 */
[C---:B------:R-:W-:Y:S02]  /*8010*/  ISETP.GE.U32.AND P3, PT, R220.reuse, 0x2, PT ;  /* 0x00000002dc00780c */ /* 0x040fe40003f66070 */
[----:B------:R-:W-:-:S09]  /*8020*/  ISETP.GE.U32.AND P4, PT, R220, 0x3, PT ;  /* 0x00000003dc00780c */ /* 0x000fd20003f86070 */
[----:B------:R1:W-:Y:S04]  /*8030*/  @P2 STG.E desc[UR4][R216.64], R160 ;  /* 0x000000a0d8002986 */ /* 0x0003e8000c101904 */
[----:B------:R1:W-:Y:S04]  /*8040*/  @P3 STG.E desc[UR4][R216.64+0x4], R161 ;  /* 0x000004a1d8003986 */ /* 0x0003e8000c101904 */
[----:B------:R1:W-:Y:S02]  /*8050*/  @P4 STG.E desc[UR4][R216.64+0x8], R162 ;  /* 0x000008a2d8004986 */ /* 0x0003e4000c101904 */
.L_x_2057:
[----:B------:R-:W-:Y:S05]  /*8060*/  BSYNC B1 ;  /* 0x0000000000017941 */ /* 0x000fea0003800000 */
.L_x_2054:
        /* <DEDUP_REMOVED lines=37> */
.L_x_2058:
        /* <DEDUP_REMOVED lines=8> */
.L_x_2061:
[----:B------:R-:W-:Y:S05]  /*8340*/  BSYNC B2 ;  /* 0x0000000000027941 */ /* 0x000fea0003800000 */
.L_x_2060:
[C---:B------:R-:W-:Y:S01]  /*8350*/  ISETP.NE.AND P2, PT, R220.reuse, RZ, PT ;  /* 0x000000ffdc00720c */ /* 0x040fe20003f45270 */
[----:B------:R1:W-:Y:S01]  /*8360*/  @P0 STG.E desc[UR4][R216.64+0xc], R163 ;  /* 0x00000ca3d8000986 */ /* 0x0003e2000c101904 */
[C---:B------:R-:W-:Y:S02]  /*8370*/  ISETP.GE.U32.AND P3, PT, R220.reuse, 0x2, PT ;  /* 0x00000002dc00780c */ /* 0x040fe40003f66070 */
[----:B------:R-:W-:-:S09]  /*8380*/  ISETP.GE.U32.AND P4, PT, R220, 0x3, PT ;  /* 0x00000003dc00780c */ /* 0x000fd20003f86070 */
[----:B------:R1:W-:Y:S04]  /*8390*/  @P2 STG.E desc[UR4][R216.64], R160 ;  /* 0x000000a0d8002986 */ /* 0x0003e8000c101904 */
[----:B------:R1:W-:Y:S04]  /*83a0*/  @P3 STG.E desc[UR4][R216.64+0x4], R161 ;  /* 0x000004a1d8003986 */ /* 0x0003e8000c101904 */
[----:B------:R1:W-:Y:S02]  /*83b0*/  @P4 STG.E desc[UR4][R216.64+0x8], R162 ;  /* 0x000008a2d8004986 */ /* 0x0003e4000c101904 */
.L_x_2062:
[----:B------:R-:W-:Y:S05]  /*83c0*/  BSYNC B1 ;  /* 0x0000000000017941 */ /* 0x000fea0003800000 */
.L_x_2059:
        /* <DEDUP_REMOVED lines=24> */
[C---:B------:R-:W-:Y:S01]  /*8550*/  VIADD R220, R219.reuse, 0x2 ;  /* 0x00000002dbdc7836 */ /* 0x040fe20000000000 */
[----:B------:R-:W-:Y:S02]  /*8560*/  IADD3 R219, R219, 0x3, RZ ;  /* 0x00000003dbdb7810 */ /* 0x000fe40007ffe0ff */
        /* <DEDUP_REMOVED lines=14> */
.L_x_2063:
        /* <DEDUP_REMOVED lines=12> */
.L_x_2065:
[----:B------:R-:W-:Y:S05]  /*8710*/  BSYNC B1 ;  /* 0x0000000000017941 */ /* 0x000fea0003800000 */
.L_x_2064:
        /* <DEDUP_REMOVED lines=38> */
.L_x_2066:
        /* <DEDUP_REMOVED lines=12> */
.L_x_2068:
[----:B------:R-:W-:Y:S05]  /*8a40*/  BSYNC B1 ;  /* 0x0000000000017941 */ /* 0x000fea0003800000 */
.L_x_2067:
        /* <DEDUP_REMOVED lines=38> */
.L_x_2069:
        /* <DEDUP_REMOVED lines=12> */
.L_x_2071:
[----:B------:R-:W-:Y:S05]  /*8d70*/  BSYNC B1 ;  /* 0x0000000000017941 */ /* 0x000fea0003800000 */
.L_x_2070:
        /* <DEDUP_REMOVED lines=38> */
.L_x_2072:
        /* <DEDUP_REMOVED lines=12> */
.L_x_2074:
[----:B------:R-:W-:Y:S05]  /*90a0*/  BSYNC B1 ;  /* 0x0000000000017941 */ /* 0x000fea0003800000 */
.L_x_2073:
        /* <DEDUP_REMOVED lines=38> */
.L_x_2075:
        /* <DEDUP_REMOVED lines=12> */
.L_x_2077:
[----:B------:R-:W-:Y:S05]  /*93d0*/  BSYNC B1 ;  /* 0x0000000000017941 */ /* 0x000fea0003800000 */
.L_x_2076:
        /* <DEDUP_REMOVED lines=38> */
.L_x_2078:
        /* <DEDUP_REMOVED lines=12> */
.L_x_2080:
[----:B------:R-:W-:Y:S05]  /*9700*/  BSYNC B1 ;  /* 0x0000000000017941 */ /* 0x000fea0003800000 */
.L_x_2079:
        /* <DEDUP_REMOVED lines=21> */
[C---:B------:R-:W-:Y:S01]  /*9860*/  IADD3 R220, R219.reuse, 0x2, RZ ;  /* 0x00000002dbdc7810 */ /* 0x040fe20007ffe0ff */
[----:B------:R-:W-:Y:S01]  /*9870*/  VIADD R219, R219, 0x3 ;  /* 0x00000003dbdb7836 */ /* 0x000fe20000000000 */
[----:B------:R-:W-:Y:S02]  /*9880*/  FMNMX R10, R10, |R160|, !PT ;  /* 0x400000a00a0a7209 */ /* 0x000fe40007800000 */
        /* <DEDUP_REMOVED lines=14> */
.L_x_2081:
        /* <DEDUP_REMOVED lines=12> */
.L_x_2083:
[----:B------:R-:W-:Y:S05]  /*9a30*/  BSYNC B1 ;  /* 0x0000000000017941 */ /* 0x000fea0003800000 */
.L_x_2082:
        /* <DEDUP_REMOVED lines=38> */
.L_x_2084:
        /* <DEDUP_REMOVED lines=12> */
.L_x_2086:
[----:B------:R-:W-:Y:S05]  /*9d60*/  BSYNC B1 ;  /* 0x0000000000017941 */ /* 0x000fea0003800000 */
.L_x_2085:
        /* <DEDUP_REMOVED lines=38> */
.L_x_2087:
        /* <DEDUP_REMOVED lines=12> */
.L_x_2089:
[----:B------:R-:W-:Y:S05]  /*a090*/  BSYNC B1 ;  /* 0x0000000000017941 */ /* 0x000fea0003800000 */
.L_x_2088:
        /* <DEDUP_REMOVED lines=38> */
.L_x_2090:
        /* <DEDUP_REMOVED lines=12> */
.L_x_2092:
[----:B------:R-:W-:Y:S05]  /*a3c0*/  BSYNC B1 ;  /* 0x0000000000017941 */ /* 0x000fea0003800000 */
.L_x_2091:
[----:B------:R-:W-:Y:S05]  /*a3d0*/  @P5 BRA `(.L_x_2046) ;  /* 0x0000000400845947 */ /* 0x000fea0003800000 */
[--C-:B01----:R-:W-:Y:S02]  /*a3e0*/  IMAD R217, R209, UR9, R219.reuse ;  /* 0x00000009d1d97c24 */ /* 0x103fe4000f8e02db */
[--C-:B------:R-:W-:Y:S01]  /*a3f0*/  FADD R162, R37, -R210.reuse ;  /* 0x800000d225a27221 */ /* 0x100fe20000000000 */
[----:B------:R-:W-:Y:S02]  /*a400*/  IMAD R220, R212, 0x80, R219 ;  /* 0x00000080d4dc7824 */ /* 0x000fe400078e02db */
[----:B------:R-:W-:Y:S01]  /*a410*/  FADD R160, R36, -R210 ;  /* 0x800000d224a07221 */ /* 0x000fe20000000000 */
[----:B------:R-:W-:-:S04]  /*a420*/  IMAD.WIDE R216, R217, 0x4, R214 ;  /* 0x00000004d9d87825 */ /* 0x000fc800078e02d6 */
[--C-:B------:R-:W-:Y:S01]  /*a430*/  FADD R212, R38, -R210.reuse ;  /* 0x800000d226d47221 */ /* 0x100fe20000000000 */
[----:B------:R-:W-:Y:S01]  /*a440*/  FADD R218, R39, -R210 ;  /* 0x800000d227da7221 */ /* 0x000fe20000000000 */
[-C--:B------:R-:W-:Y:S01]  /*a450*/  FMUL R161, R162, R211.reuse ;  /* 0x000000d3a2a17220 */ /* 0x080fe20000400000 */
[----:B------:R-:W-:Y:S01]  /*a460*/  IADD3 R221, -R219, UR9, RZ ;  /* 0x00000009dbdd7c10 */ /* 0x000fe2000fffe1ff */
        /* <DEDUP_REMOVED lines=28> */
.L_x_2093:
        /* <DEDUP_REMOVED lines=12> */
.L_x_2095:
[----:B------:R-:W-:Y:S05]  /*a6f0*/  BSYNC B1 ;  /* 0x0000000000017941 */ /* 0x000fea0003800000 */
.L_x_2094:
[----:B------:R-:W-:Y:S05]  /*a700*/  @P5 BRA `(.L_x_2046) ;  /* 0x0000000000b85947 */ /* 0x000fea0003800000 */
[----:B------:R-:W-:Y:S02]  /*a710*/  IMAD R209, R209, UR9, R220 ;  /* 0x00000009d1d17c24 */ /* 0x000fe4000f8e02dc */
[--C-:B------:R-:W-:Y:S01]  /*a720*/  FADD R212, R35, -R210.reuse ;  /* 0x800000d223d47221 */ /* 0x100fe20000000000 */
[--C-:B01----:R-:W-:Y:S01]  /*a730*/  FADD R160, R32, -R210.reuse ;  /* 0x800000d220a07221 */ /* 0x103fe20000000000 */
[----:B------:R-:W-:Y:S01]  /*a740*/  FADD R162, R33, -R210 ;  /* 0x800000d221a27221 */ /* 0x000fe20000000000 */
[----:B------:R-:W-:-:S04]  /*a750*/  IMAD.WIDE R214, R209, 0x4, R214 ;  /* 0x00000004d1d67825 */ /* 0x000fc800078e02d6 */
[----:B------:R-:W-:Y:S01]  /*a760*/  FADD R210, R34, -R210 ;  /* 0x800000d222d27221 */ /* 0x000fe20000000000 */
[----:B------:R-:W-:Y:S01]  /*a770*/  IADD3 R213, -R220, UR9, RZ ;  /* 0x00000009dcd57c10 */ /* 0x000fe2000fffe1ff */
        /* <DEDUP_REMOVED lines=29> */
.L_x_2096:
        /* <DEDUP_REMOVED lines=10> */
.L_x_2046:
[----:B------:R-:W-:Y:S05]  /*a9f0*/  BSYNC B0 ;  /* 0x0000000000007941 */ /* 0x000fea0003800000 */
.L_x_2045:
[----:B------:R-:W-:Y:S05]  /*aa00*/  WARPSYNC.ALL ;  /* 0x0000000000007948 */ /* 0x000fea0003800000 */
[----:B0123--:R-:W0:Y:S02]  /*aa10*/  LDC R161, c[0x0][0x210] ;  /* 0x00008400ffa17b82 */ /* 0x00fe240000000800 */
[----:B0-----:R-:W-:-:S05]  /*aa20*/  IMAD R4, R161, 0x4, R4 ;  /* 0x00000004a1047824 */ /* 0x001fca00078e0204 */
[----:B------:R-:W-:-:S13]  /*aa30*/  ISETP.GE.AND P0, PT, R4, UR8, PT ;  /* 0x0000000804007c0c */ /* 0x000fda000bf06270 */
[----:B------:R-:W-:Y:S05]  /*aa40*/  @!P0 BRA `(.L_x_2097) ;  /* 0xffffff8800ec8947 */ /* 0x000fea000383ffff */
.L_x_1970:
        /* <DEDUP_REMOVED lines=9> */
[----:B------:R-:W-:-:S04]  /*aae0*/  @!P0 SHF.R.U32.HI R4, RZ, 0x3, R7 ;  /* 0x00000003ff048819 */ /* 0x000fc80000011607 */
[----:B------:R-:W-:Y:S02]  /*aaf0*/  @!P0 LOP3.LUT R4, R4, 0x1ffffffc, RZ, 0xc0, !PT ;  /* 0x1ffffffc04048812 */ /* 0x000fe400078ec0ff */
[----:B0-----:R-:W-:-:S05]  /*ab00*/  FMNMX R3, R3, R10, !PT ;  /* 0x0000000a03037209 */ /* 0x001fca0007800000 */
[----:B------:R-:W0:Y:S02]  /*ab10*/  SHFL.DOWN PT, R0, R3, 0x8, 0x1f ;  /* 0x09001f0003007f89 */ /* 0x000e2400000e0000 */
[----:B0-----:R-:W-:Y:S02]  /*ab20*/  FMNMX R0, R3, R0, !PT ;  /* 0x0000000003007209 */ /* 0x001fe40007800000 */
[----:B-1----:R-:W-:-:S03]  /*ab30*/  @!P0 LEA R3, R13, R6, 0x18 ;  /* 0x000000060d038211 */ /* 0x002fc600078ec0ff */
[----:B------:R-:W0:Y:S02]  /*ab40*/  SHFL.DOWN PT, R11, R0, 0x4, 0x1f ;  /* 0x08801f00000b7f89 */ /* 0x000e2400000e0000 */
[----:B------:R-:W-:Y:S01]  /*ab50*/  @!P0 IMAD.IADD R3, R4, 0x1, R3 ;  /* 0x0000000104038824 */ /* 0x000fe200078e0203 */
[----:B------:R-:W-:Y:S02]  /*ab60*/  SHF.R.U32.HI R4, RZ, 0x5, R7 ;  /* 0x00000005ff047819 */ /* 0x000fe40000011607 */
[----:B0-----:R-:W-:-:S05]  /*ab70*/  FMNMX R11, R0, R11, !PT ;  /* 0x0000000b000b7209 */ /* 0x001fca0007800000 */
[----:B------:R-:W0:Y:S02]  /*ab80*/  SHFL.DOWN PT, R2, R11, 0x2, 0x1f ;  /* 0x08401f000b027f89 */ /* 0x000e2400000e0000 */
[----:B0-----:R-:W-:-:S05]  /*ab90*/  FMNMX R2, R11, R2, !PT ;  /* 0x000000020b027209 */ /* 0x001fca0007800000 */
[----:B------:R-:W0:Y:S02]  /*aba0*/  SHFL.DOWN PT, R5, R2, 0x1, 0x1f ;  /* 0x08201f0002057f89 */ /* 0x000e2400000e0000 */
[----:B0-----:R-:W-:Y:S01]  /*abb0*/  FMNMX R0, R2, R5, !PT ;  /* 0x0000000502007209 */ /* 0x001fe20007800000 */
[----:B------:R-:W-:-:S04]  /*abc0*/  HFMA2.MMA R5, -RZ, RZ, 0, 0 ;  /* 0x00000000ff057435 */ /* 0x000fc800000001ff */
        /* <DEDUP_REMOVED lines=16> */
.L_x_2107:
[----:B-1----:R-:W-:-:S07]  /*acd0*/  FMNMX R5, R3, R2, !PT ;  /* 0x0000000203057209 */ /* 0x002fce0007800000 */
.L_x_2100:
[----:B------:R-:W-:Y:S05]  /*ace0*/  BSYNC B0 ;  /* 0x0000000000007941 */ /* 0x000fea0003800000 */
.L_x_2099:
[----:B------:R-:W-:Y:S01]  /*acf0*/  ISETP.NE.AND P0, PT, R7, RZ, PT ;  /* 0x000000ff0700720c */ /* 0x000fe20003f05270 */
[----:B------:R-:W-:-:S12]  /*ad00*/  BSSY B0, `(.L_x_2098) ;  /* 0x0000004000007945 */ /* 0x000fd80003800000 */
[----:B------:R-:W-:Y:S05]  /*ad10*/  @P0 BRA `(.L_x_2102) ;  /* 0x0000000000080947 */ /* 0x000fea0003800000 */
[----:B0-----:R-:W0:Y:S02]  /*ad20*/  LDC.64 R2, c[0x0][0x288] ;  /* 0x0000a200ff027b82 */ /* 0x001e240000000a00 */
[----:B0-----:R1:W-:Y:S02]  /*ad30*/  REDG.E.MAX.S32.STRONG.GPU desc[UR4][R2.64], R5 ;  /* 0x000000050200798e */ /* 0x0013e4000d10e384 */
.L_x_2102:
[----:B------:R-:W-:Y:S05]  /*ad40*/  BSYNC B0 ;  /* 0x0000000000007941 */ /* 0x000fea0003800000 */
.L_x_2098:
        /* <DEDUP_REMOVED lines=14> */
[----:B01----:R-:W-:Y:S05]  /*ae30*/  CALL.REL.NOINC `($__internal_9_$__cuda_sm20_rcp_rn_f32_slowpath) ;  /* 0x00000000005c7944 */ /* 0x003fea0003c00000 */
[----:B------:R-:W-:Y:S01]  /*ae40*/  IMAD.MOV.U32 R5, RZ, RZ, R2 ;  /* 0x000000ffff057224 */ /* 0x000fe200078e0002 */
[----:B------:R-:W-:Y:S06]  /*ae50*/  BRA `(.L_x_2104) ;  /* 0x0000000000107947 */ /* 0x000fec0003800000 */
.L_x_2103:
[----:B------:R-:W1:Y:S02]  /*ae60*/  MUFU.RCP R0, R9 ;  /* 0x0000000900007308 */ /* 0x000e640000001000 */
[----:B-1----:R-:W-:-:S04]  /*ae70*/  FFMA R2, R9, R0, -1 ;  /* 0xbf80000009027423 */ /* 0x002fc80000000000 */
[----:B------:R-:W-:-:S04]  /*ae80*/  FADD.FTZ R5, -R2, -RZ ;  /* 0x800000ff02057221 */ /* 0x000fc80000010100 */
[----:B------:R-:W-:-:S07]  /*ae90*/  FFMA R5, R0, R5, R0 ;  /* 0x0000000500057223 */ /* 0x000fce0000000000 */
.L_x_2104:
[----:B0-----:R-:W0:Y:S02]  /*aea0*/  LDC.64 R2, c[0x0][0x280] ;  /* 0x0000a000ff027b82 */ /* 0x001e240000000a00 */
[----:B0-----:R-:W-:Y:S01]  /*aeb0*/  STG.E desc[UR4][R2.64], R5 ;  /* 0x0000000502007986 */ /* 0x001fe2000c101904 */
[----:B------:R-:W-:Y:S05]  /*aec0*/  EXIT ;  /* 0x000000000000794d */ /* 0x000fea0003800000 */
.L_x_2101:
[----:B------:R-:W-:Y:S02]  /*aed0*/  IMAD.MOV.U32 R5, RZ, RZ, 0x2 ;  /* 0x00000002ff057424 */ /* 0x000fe400078e00ff */
[----:B------:R-:W-:Y:S02]  /*aee0*/  IMAD.MOV.U32 R11, RZ, RZ, 0x1f ;  /* 0x0000001fff0b7424 */ /* 0x000fe400078e00ff */
[----:B------:R-:W-:-:S07]  /*aef0*/  IMAD.MOV.U32 R4, RZ, RZ, -0x1 ;  /* 0xffffffffff047424 */ /* 0x000fce00078e00ff */
[----:B01---5:R-:W-:Y:S05]  /*af00*/  WARPSYNC.COLLECTIVE R4, `(.L_x_2105) ;  /* 0x0000000004087348 */ /* 0x023fea0003c00000 */
[----:B01----:R0:W1:Y:S02]  /*af10*/  SHFL.DOWN P0, R2, R0, R5, R11 ;  /* 0x0800000500027389 */ /* 0x003064000000000b */
[----:B01---5:R-:W-:Y:S01]  /*af20*/  ENDCOLLECTIVE ;  /* 0x000000000000791b */ /* 0x023fe20003800000 */
.L_x_2105:
[----:B------:R-:W-:Y:S02]  /*af30*/  IMAD.MOV.U32 R5, RZ, RZ, 0x1 ;  /* 0x00000001ff057424 */ /* 0x000fe400078e00ff */
[----:B------:R-:W-:-:S05]  /*af40*/  IMAD.MOV.U32 R3, RZ, RZ, R2 ;  /* 0x000000ffff037224 */ /* 0x000fca00078e0002 */
[----:B------:R-:W-:-:S05]  /*af50*/  FMNMX R3, R3, R0, !PT ;  /* 0x0000000003037209 */ /* 0x000fca0007800000 */
[----:B------:R-:W-:-:S07]  /*af60*/  IMAD.MOV.U32 R0, RZ, RZ, R3 ;  /* 0x000000ffff007224 */ /* 0x000fce00078e0003 */
[----:B------:R-:W-:Y:S05]  /*af70*/  WARPSYNC.COLLECTIVE R4, `(.L_x_2106) ;  /* 0x0000000004087348 */ /* 0x000fea0003c00000 */
[----:B------:R0:W1:Y:S02]  /*af80*/  SHFL.DOWN P0, R2, R0, R5, R11 ;  /* 0x0800000500027389 */ /* 0x000064000000000b */
[----:B01----:R-:W-:Y:S01]  /*af90*/  ENDCOLLECTIVE ;  /* 0x000000000000791b */ /* 0x003fe20003800000 */
.L_x_2106:
[----:B------:R-:W-:Y:S05]  /*afa0*/  BRA `(.L_x_2107) ;  /* 0xfffffffc00487947 */ /* 0x000fea000383ffff */
        .weak           $__internal_9_$__cuda_sm20_rcp_rn_f32_slowpath
        .type           $__internal_9_$__cuda_sm20_rcp_rn_f32_slowpath,@function
        .size           $__internal_9_$__cuda_sm20_rcp_rn_f32_slowpath,(.L_x_14345 - $__internal_9_$__cuda_sm20_rcp_rn_f32_slowpath)
$__internal_9_$__cuda_sm20_rcp_rn_f32_slowpath:
        /* <DEDUP_REMOVED lines=14> */
.L_x_2108:
        /* <DEDUP_REMOVED lines=33> */
.L_x_2110:
[----:B------:R0:W1:Y:S02]  /*b2a0*/  MUFU.RCP R2, R9 ;  /* 0x0000000900027308 */ /* 0x0000640000001000 */
.L_x_2109:
[----:B------:R-:W-:Y:S02]  /*b2b0*/  IMAD.MOV.U32 R10, RZ, RZ, R12 ;  /* 0x000000ffff0a7224 */ /* 0x000fe400078e000c */
[----:B------:R-:W-:-:S04]  /*b2c0*/  IMAD.MOV.U32 R11, RZ, RZ, 0x0 ;  /* 0x00000000ff0b7424 */ /* 0x000fc800078e00ff */
[----:B01----:R-:W-:Y:S05]  /*b2d0*/  RET.REL.NODEC R10 `(_ZN18transformer_engine13normalization21ln_fwd_general_kernelINS0_13Kernel_traitsIffffjLj2048ELj1ELj4ELj1ELj16ENS0_18Kernel_traits_baseILj2048EffffjLj128EEEEEEEvNS0_19ForwardKernelParamsE) ;  /* 0xffffff4c0a487950 */ /* 0x003fea0003c3ffff */
.L_x_2111:
        /* <DEDUP_REMOVED lines=10> */
.L_x_14345:


//--------------------- .text._ZN18transformer_engine13normalization21ln_fwd_general_kernelINS0_13Kernel_traitsIff13__nv_bfloat16fjLj1024ELj1ELj4ELj1ELj16ENS0_18Kernel_traits_baseILj1024EffS3_fjLj128EEEEEEEvNS0_19ForwardKernelParamsE --------------------------
	.section	.text._ZN18transformer_engine13normalization21ln_fwd_general_kernelINS0_13Kernel_traitsIff13__nv_bfloat16fjLj1024ELj1ELj4ELj1ELj16ENS0_18Kernel_traits_baseILj1024EffS3_fjLj128EEEEEEEvNS0_19ForwardKernelParamsE,"ax",@progbits
	.align	128
        .global         _ZN18transformer_engine13normalization21ln_fwd_general_kernelINS0_13Kernel_traitsIff13__nv_bfloat16fjLj1024ELj1ELj4ELj1ELj16ENS0_18Kernel_traits_baseILj1024EffS3_fjLj128EEEEEEEvNS0_19ForwardKernelParamsE
        .type           _ZN18transformer_engine13normalization21ln_fwd_general_kernelINS0_13Kernel_traitsIff13__nv_bfloat16fjLj1024ELj1ELj4ELj1ELj16ENS0_18Kernel_traits_baseILj1024EffS3_fjLj128EEEEEEEvNS0_19ForwardKernelParamsE,@function
        .size           _ZN18transformer_engine13normalization21ln_fwd_general_kernelINS0_13Kernel_traitsIff13__nv_bfloat16fjLj1024ELj1ELj4ELj1ELj16ENS0_18Kernel_traits_baseILj1024EffS3_fjLj128EEEEEEEvNS0_19ForwardKernelParamsE,(.L_x_14346 - _ZN18transformer_engine13normalization21ln_fwd_general_kernelINS0_13Kernel_traitsIff13__nv_bfloat16fjLj1024ELj1ELj4ELj1ELj16ENS0_18Kernel_traits_baseILj1024EffS3_fjLj128EEEEEEEvNS0_19ForwardKernelParamsE)
        .other          _ZN18transformer_engine13normalization21ln_fwd_general_kernelINS0_13Kernel_traitsIff13__nv_bfloat16fjLj1024ELj1ELj4ELj1ELj16ENS0_18Kernel_traits_baseILj1024EffS3_fjLj128EEEEEEEvNS0_19ForwardKernelParamsE,@"STO_CUDA_ENTRY STV_DEFAULT"
_ZN18transformer_engine13normalization21ln_fwd_general_kernelINS0_13Kernel_traitsIff13__nv_bfloat16fjLj1024ELj1ELj4ELj1ELj16ENS0_18Kernel_traits_baseILj1024EffS3_fjLj128EEEEEEEvNS0_19ForwardKernelParamsE:
.text._ZN18transformer_engine13normalization21ln_fwd_general_kernelINS0_13Kernel_traitsIff13__nv_bfloat16fjLj1024ELj1ELj4ELj1ELj16ENS0_18Kernel_traits_baseILj1024EffS3_fjLj128EEEEEEEvNS0_19ForwardKernelParamsE:
        /* <DEDUP_REMOVED lines=35> */
[----:B------:R-:W-:Y:S05]  /*0230*/  CALL.REL.NOINC `($__internal_10_$__cuda_sm20_rcp_rn_f32_slowpath) ;  /* 0x00000068006c7944 */ /* 0x000fea0003c00000 */
[----:B------:R-:W-:Y:S01]  /*0240*/  IMAD.MOV.U32 R7, RZ, RZ, R5 ;  /* 0x000000ffff077224 */ /* 0x000fe200078e0005 */
[----:B------:R-:W-:Y:S06]  /*0250*/  BRA `(.L_x_2113) ;  /* 0x0000000000107947 */ /* 0x000fec0003800000 */
.L_x_2112:
[----:B------:R-:W0:Y:S02]  /*0260*/  MUFU.RCP R7, R6 ;  /* 0x0000000600077308 */ /* 0x000e240000001000 */
[----:B0-----:R-:W-:-:S04]  /*0270*/  FFMA R0, R6, R7, -1 ;  /* 0xbf80000006007423 */ /* 0x001fc80000000007 */
[----:B------:R-:W-:-:S04]  /*0280*/  FADD.FTZ R0, -R0, -RZ ;  /* 0x800000ff00007221 */ /* 0x000fc80000010100 */
[----:B------:R-:W-:-:S07]  /*0290*/  FFMA R7, R7, R0, R7 ;  /* 0x0000000007077223 */ /* 0x000fce0000000007 */
.L_x_2113:
        /* <DEDUP_REMOVED lines=19> */
.L_x_2117:
        /* <DEDUP_REMOVED lines=9> */
.L_x_2118:
[----:B------:R-:W-:Y:S05]  /*0460*/  BSYNC B1 ;  /* 0x0000000000017941 */ /* 0x000fea0003800000 */
.L_x_2116:
        /* <DEDUP_REMOVED lines=9> */
.L_x_2120:
        /* <DEDUP_REMOVED lines=9> */
.L_x_2121:
[----:B------:R-:W-:Y:S05]  /*0590*/  BSYNC B1 ;  /* 0x0000000000017941 */ /* 0x000fea0003800000 */
.L_x_2119:
[----:B------:R-:W2:Y:S02]  /*05a0*/  LDC R16, c[0x0][0x214] ;  /* 0x00008500ff107b82 */ /* 0x000ea40000000800 */
[----:B--2---:R-:W-:-:S05]  /*05b0*/  IMAD R17, R16, 0x80, R17 ;  /* 0x0000008010117824 */ /* 0x004fca00078e0211 */
        /* <DEDUP_REMOVED lines=13> */
.L_x_2123:
        /* <DEDUP_REMOVED lines=9> */
.L_x_2124:
[----:B------:R-:W-:Y:S05]  /*0720*/  BSYNC B1 ;  /* 0x0000000000017941 */ /* 0x000fea0003800000 */
.L_x_2122:
        /* <DEDUP_REMOVED lines=8> */
.L_x_2126:
        /* <DEDUP_REMOVED lines=9> */
.L_x_2127:
[----:B------:R-:W-:Y:S05]  /*0840*/  BSYNC B1 ;  /* 0x0000000000017941 */ /* 0x000fea0003800000 */
.L_x_2125:
        /* <DEDUP_REMOVED lines=14> */
.L_x_2129:
        /* <DEDUP_REMOVED lines=9> */
.L_x_2130:
[----:B------:R-:W-:Y:S05]  /*09c0*/  BSYNC B1 ;  /* 0x0000000000017941 */ /* 0x000fea0003800000 */
.L_x_2128:
        /* <DEDUP_REMOVED lines=8> */
.L_x_2132:
        /* <DEDUP_REMOVED lines=9> */
.L_x_2133:
[----:B------:R-:W-:Y:S05]  /*0ae0*/  BSYNC B1 ;  /* 0x0000000000017941 */ /* 0x000fea0003800000 */
.L_x_2131:
[----:B------:R-:W-:-:S04]  /*0af0*/  LEA R17, R16, R17, 0x7 ;  /* 0x0000001110117211 */ /* 0x000fc800078e38ff */
        /* <DEDUP_REMOVED lines=13> */
.L_x_2135:
        /* <DEDUP_REMOVED lines=9> */
.L_x_2136:
[----:B------:R-:W-:Y:S05]  /*0c60*/  BSYNC B1 ;  /* 0x0000000000017941 */ /* 0x000fea0003800000 */
.L_x_2134:
        /* <DEDUP_REMOVED lines=8> */
.L_x_2138:
        /* <DEDUP_REMOVED lines=9> */
.L_x_2139:
[----:B------:R-:W-:Y:S05]  /*0d80*/  BSYNC B1 ;  /* 0x0000000000017941 */ /* 0x000fea0003800000 */
.L_x_2137:
        /* <DEDUP_REMOVED lines=14> */
.L_x_2141:
        /* <DEDUP_REMOVED lines=9> */
.L_x_2142:
[----:B------:R-:W-:Y:S05]  /*0f00*/  BSYNC B1 ;  /* 0x0000000000017941 */ /* 0x000fea0003800000 */
.L_x_2140:
        /* <DEDUP_REMOVED lines=8> */
.L_x_2144:
        /* <DEDUP_REMOVED lines=9> */
.L_x_2145:
[----:B------:R-:W-:Y:S05]  /*1020*/  BSYNC B1 ;  /* 0x0000000000017941 */ /* 0x000fea0003800000 */
.L_x_2143:
        /* <DEDUP_REMOVED lines=14> */
.L_x_2147:
        /* <DEDUP_REMOVED lines=9> */
.L_x_2148:
[----:B------:R-:W-:Y:S05]  /*11a0*/  BSYNC B1 ;  /* 0x0000000000017941 */ /* 0x000fea0003800000 */
.L_x_2146:
        /* <DEDUP_REMOVED lines=8> */
.L_x_2150:
        /* <DEDUP_REMOVED lines=9> */
.L_x_2151:
[----:B------:R-:W-:Y:S05]  /*12c0*/  BSYNC B1 ;  /* 0x0000000000017941 */ /* 0x000fea0003800000 */
.L_x_2149:
        /* <DEDUP_REMOVED lines=14> */
.L_x_2153:
        /* <DEDUP_REMOVED lines=9> */
.L_x_2154:
[----:B------:R-:W-:Y:S05]  /*1440*/  BSYNC B1 ;  /* 0x0000000000017941 */ /* 0x000fea0003800000 */
.L_x_2152:
        /* <DEDUP_REMOVED lines=8> */
.L_x_2156:
        /* <DEDUP_REMOVED lines=9> */
.L_x_2157:
[----:B------:R-:W-:Y:S05]  /*1560*/  BSYNC B1 ;  /* 0x0000000000017941 */ /* 0x000fea0003800000 */
.L_x_2155:
        /* <DEDUP_REMOVED lines=14> */
.L_x_2159:
        /* <DEDUP_REMOVED lines=9> */
.L_x_2160:
[----:B------:R-:W-:Y:S05]  /*16e0*/  BSYNC B1 ;  /* 0x0000000000017941 */ /* 0x000fea0003800000 */
.L_x_2158:
[----:B------:R-:W-:-:S04]  /*16f0*/  LEA R2, P2, R17, R2, 0x2 ;  /* 0x0000000211027211 */ /* 0x000fc800078410ff */
[----:B------:R-:W-:Y:S02]  /*1700*/  LOP3.LUT P0, RZ, R2, 0xf, RZ, 0xc0, !PT ;  /* 0x0000000f02ff7812 */ /* 0x000fe4000780c0ff */
[----:B------:R-:W-:Y:S02]  /*1710*/  LEA.HI.X R3, R17, R3, R0, 0x2, P2 ;  /* 0x0000000311037211 */ /* 0x000fe400010f1400 */
[----:B------:R-:W-:-:S13]  /*1720*/  ISETP.LT.U32.OR P0, PT, R6, 0x4, P0 ;  /* 0x000000040600780c */ /* 0x000fda0000701470 */
[----:B------:R-:W-:Y:S05]  /*1730*/  @P0 BRA `(.L_x_2161) ;  /* 0x0000000000080947 */ /* 0x000fea0003800000 */
[----:B------:R4:W5:Y:S01]  /*1740*/  LDG.E.128 R16, desc[UR4][R2.64] ;  /* 0x0000000402107981 */ /* 0x000962000c1e1d00 */
[----:B------:R-:W-:Y:S05]  /*1750*/  BRA `(.L_x_2115) ;  /* 0x0000000000247947 */ /* 0x000fea0003800000 */
.L_x_2161:
        /* <DEDUP_REMOVED lines=9> */
.L_x_2115:
[----:B------:R-:W-:Y:S05]  /*17f0*/  BSYNC B0 ;  /* 0x0000000000007941 */ /* 0x000fea0003800000 */
.L_x_2114:
[----:B------:R-:W-:Y:S01]  /*1800*/  ULDC.U8 UR6, c[0x0][0x294] ;  /* 0x0000a50000067ab9 */ /* 0x000fe20000000000 */
[----:B------:R-:W-:Y:S01]  /*1810*/  ULDC UR7, c[0x0][0x218] ;  /* 0x0000860000077ab9 */ /* 0x000fe20000000800 */
[----:B------:R-:W-:-:S13]  /*1820*/  ISETP.NE.AND P0, PT, RZ, UR6, PT ;  /* 0x00000006ff007c0c */ /* 0x000fda000bf05270 */
[----:B----4-:R-:W4:Y:S01]  /*1830*/  @P0 LDC.64 R2, c[0x0][0x270] ;  /* 0x00009c00ff020b82 */ /* 0x010f220000000a00 */
[----:B--23--:R-:W-:Y:S01]  /*1840*/  IMAD.MOV.U32 R4, RZ, RZ, RZ ;  /* 0x000000ffff047224 */ /* 0x00cfe200078e00ff */
[----:B----4-:R2:W5:Y:S01]  /*1850*/  @P0 LDG.E R6, desc[UR4][R2.64] ;  /* 0x0000000402060981 */ /* 0x010562000c1e1900 */
[----:B------:R-:W-:-:S13]  /*1860*/  ISETP.GE.AND P0, PT, R9, UR7, PT ;  /* 0x0000000709007c0c */ /* 0x000fda000bf06270 */
[----:B--2---:R-:W-:Y:S05]  /*1870*/  @P0 BRA `(.L_x_2162) ;  /* 0x0000004c00880947 */ /* 0x004fea0003800000 */
[----:B------:R-:W-:Y:S01]  /*1880*/  ULDC.U8 UR7, c[0x0][0x250] ;  /* 0x0000940000077ab9 */ /* 0x000fe20000000000 */
[----:B-----5:R-:W-:Y:S01]  /*1890*/  MOV R81, R74 ;  /* 0x0000004a00517202 */ /* 0x020fe20000000f00 */
[----:B------:R-:W-:Y:S01]  /*18a0*/  IMAD.MOV.U32 R2, RZ, RZ, R77 ;  /* 0x000000ffff027224 */ /* 0x000fe200078e004d */
[----:B------:R-:W-:Y:S01]  /*18b0*/  ISETP.NE.AND P0, PT, RZ, UR7, PT ;  /* 0x00000007ff007c0c */ /* 0x000fe2000bf05270 */
[----:B------:R-:W-:Y:S01]  /*18c0*/  IMAD.MOV.U32 R5, RZ, RZ, R76 ;  /* 0x000000ffff057224 */ /* 0x000fe200078e004c */
[----:B------:R-:W-:Y:S01]  /*18d0*/  MOV R106, R53 ;  /* 0x00000035006a7202 */ /* 0x000fe20000000f00 */
[----:B------:R-:W-:Y:S02]  /*18e0*/  IMAD.MOV.U32 R0, RZ, RZ, R79 ;  /* 0x000000ffff007224 */ /* 0x000fe400078e004f */
[----:B------:R-:W-:Y:S02]  /*18f0*/  IMAD.MOV.U32 R3, RZ, RZ, R78 ;  /* 0x000000ffff037224 */ /* 0x000fe400078e004e */
[----:B01----:R-:W-:-:S02]  /*1900*/  IMAD.MOV.U32 R14, RZ, RZ, R73 ;  /* 0x000000ffff0e7224 */ /* 0x003fc400078e0049 */
[----:B------:R-:W-:Y:S02]  /*1910*/  IMAD.MOV.U32 R15, RZ, RZ, R72 ;  /* 0x000000ffff0f7224 */ /* 0x000fe400078e0048 */
[----:B------:R-:W-:Y:S02]  /*1920*/  IMAD.MOV.U32 R80, RZ, RZ, R75 ;  /* 0x000000ffff507224 */ /* 0x000fe400078e004b */
        /* <DEDUP_REMOVED lines=57> */
.L_x_2237:
[----:B-1----:R-:W-:Y:S01]  /*1cc0*/  IMAD.SHL.U32 R115, R8, 0x4, RZ ;  /* 0x0000000408737824 */ /* 0x002fe200078e00ff */
[----:B------:R-:W-:Y:S01]  /*1cd0*/  ULDC.64 UR10, c[0x0][0x218] ;  /* 0x00008600000a7ab9 */ /* 0x000fe20000000a00 */
[----:B------:R-:W-:Y:S01]  /*1ce0*/  LEA.HI R116, R12, R9, RZ, 0x1b ;  /* 0x000000090c747211 */ /* 0x000fe200078fd8ff */
[----:B------:R-:W-:Y:S02]  /*1cf0*/  BSSY B0, `(.L_x_2163) ;  /* 0x00000b9000007945 */ /* 0x000fe40003800000 */
        /* <DEDUP_REMOVED lines=14> */
.L_x_2166:
        /* <DEDUP_REMOVED lines=9> */
.L_x_2167:
[----:B------:R-:W-:Y:S05]  /*1e70*/  BSYNC B1 ;  /* 0x0000000000017941 */ /* 0x000fea0003800000 */
.L_x_2165:
        /* <DEDUP_REMOVED lines=14> */
.L_x_2169:
        /* <DEDUP_REMOVED lines=9> */
.L_x_2170:
[----:B------:R-:W-:Y:S05]  /*1ff0*/  BSYNC B1 ;  /* 0x0000000000017941 */ /* 0x000fea0003800000 */
.L_x_2168:
        /* <DEDUP_REMOVED lines=13> */
.L_x_2172:
        /* <DEDUP_REMOVED lines=9> */
.L_x_2173:
[----:B------:R-:W-:Y:S05]  /*2160*/  BSYNC B1 ;  /* 0x0000000000017941 */ /* 0x000fea0003800000 */
.L_x_2171:
        /* <DEDUP_REMOVED lines=13> */
.L_x_2175:
        /* <DEDUP_REMOVED lines=9> */
.L_x_2176:
[----:B------:R-:W-:Y:S05]  /*22d0*/  BSYNC B1 ;  /* 0x0000000000017941 */ /* 0x000fea0003800000 */
.L_x_2174:
        /* <DEDUP_REMOVED lines=13> */
.L_x_2178:
        /* <DEDUP_REMOVED lines=9> */
.L_x_2179:
[----:B------:R-:W-:Y:S05]  /*2440*/  BSYNC B1 ;  /* 0x0000000000017941 */ /* 0x000fea0003800000 */
.L_x_2177:
        /* <DEDUP_REMOVED lines=13> */
.L_x_2181:
        /* <DEDUP_REMOVED lines=9> */
.L_x_2182:
[----:B------:R-:W-:Y:S05]  /*25b0*/  BSYNC B1 ;  /* 0x0000000000017941 */ /* 0x000fea0003800000 */
.L_x_2180:
        /* <DEDUP_REMOVED lines=13> */
.L_x_2184:
        /* <DEDUP_REMOVED lines=9> */
.L_x_2185:
[----:B------:R-:W-:Y:S05]  /*2720*/  BSYNC B1 ;  /* 0x0000000000017941 */ /* 0x000fea0003800000 */
.L_x_2183:
[----:B------:R-:W-:-:S04]  /*2730*/  LEA R97, R96, R97, 0x7 ;  /* 0x0000006160617211 */ /* 0x000fc800078e38ff */
        /* <DEDUP_REMOVED lines=11> */
.L_x_2186:
        /* <DEDUP_REMOVED lines=9> */
.L_x_2164:
[----:B------:R-:W-:Y:S05]  /*2880*/  BSYNC B0 ;  /* 0x0000000000007941 */ /* 0x000fea0003800000 */
.L_x_2163:
        /* <DEDUP_REMOVED lines=56> */
.L_x_2188:
[----:B------:R-:W-:Y:S05]  /*2c10*/  BSYNC B0 ;  /* 0x0000000000007941 */ /* 0x000fea0003800000 */
.L_x_2187:
[----:B------:R-:W0:Y:S01]  /*2c20*/  LDC R117, c[0x0][0x214] ;  /* 0x00008500ff757b82 */ /* 0x000e220000000800 */
[----:B------:R-:W-:Y:S02]  /*2c30*/  SHF.R.S32.HI R118, RZ, 0x1f, R11 ;  /* 0x0000001fff767819 */ /* 0x000fe4000001140b */
[----:B0-----:R-:W-:-:S13]  /*2c40*/  ISETP.NE.AND P2, PT, R117, 0x1, PT ;  /* 0x000000017500780c */ /* 0x001fda0003f45270 */
[----:B------:R-:W-:Y:S05]  /*2c50*/  @!P2 BRA `(.L_x_2189) ;  /* 0x0000000400dca947 */ /* 0x000fea0003800000 */
[----:B------:R-:W0:Y:S01]  /*2c60*/  SHFL.DOWN PT, R10, R93, 0x10, 0x1f ;  /* 0x0a001f005d0a7f89 */ /* 0x000e2200000e0000 */
[----:B------:R-:W-:Y:S02]  /*2c70*/  SHF.R.U32.HI R92, RZ, 0x5, R12 ;  /* 0x00000005ff5c7819 */ /* 0x000fe4000001160c */
[----:B------:R-:W-:Y:S02]  /*2c80*/  LOP3.LUT P0, RZ, R12, 0x1f, RZ, 0xc0, !PT ;  /* 0x0000001f0cff7812 */ /* 0x000fe4000780c0ff */
[----:B------:R-:W-:Y:S01]  /*2c90*/  LOP3.LUT P5, RZ, R114, 0x1, RZ, 0xc0, !PT ;  /* 0x0000000172ff7812 */ /* 0x000fe200078ac0ff */
[----:B------:R-:W-:Y:S01]  /*2ca0*/  IMAD R92, R13, 0x4, R92 ;  /* 0x000000040d5c7824 */ /* 0x000fe200078e025c */
[----:B------:R-:W-:Y:S01]  /*2cb0*/  ISETP.NE.AND P3, PT, R12, RZ, PT ;  /* 0x000000ff0c00720c */ /* 0x000fe20003f65270 */
[----:B0-----:R-:W-:Y:S02]  /*2cc0*/  FADD R96, R10, R93 ;  /* 0x0000005d0a607221 */ /* 0x001fe40000000000 */
[----:B------:R-:W-:-:S03]  /*2cd0*/  IMAD R93, R92, R117, RZ ;  /* 0x000000755c5d7224 */ /* 0x000fc600078e02ff */
[----:B--23--:R-:W0:Y:S02]  /*2ce0*/  SHFL.DOWN PT, R95, R96, 0x8, 0x1f ;  /* 0x09001f00605f7f89 */ /* 0x00ce2400000e0000 */
[----:B0-----:R-:W-:Y:S02]  /*2cf0*/  FADD R97, R96, R95 ;  /* 0x0000005f60617221 */ /* 0x001fe40000000000 */
[----:B------:R-:W0:Y:S03]  /*2d00*/  LDC.64 R94, c[0x0][0x240] ;  /* 0x00009000ff5e7b82 */ /* 0x000e260000000a00 */
[----:B------:R-:W1:Y:S01]  /*2d10*/  SHFL.DOWN PT, R10, R97, 0x4, 0x1f ;  /* 0x08801f00610a7f89 */ /* 0x000e6200000e0000 */
[----:B0-----:R-:W-:-:S04]  /*2d20*/  IMAD.WIDE.U32 R94, R93, 0x4, R94 ;  /* 0x000000045d5e7825 */ /* 0x001fc800078e005e */
[----:B-1----:R-:W-:Y:S02]  /*2d30*/  FADD R100, R97, R10 ;  /* 0x0000000a61647221 */ /* 0x002fe40000000000 */
[----:B------:R-:W0:Y:S03]  /*2d40*/  LDC R10, c[0x0][0x210] ;  /* 0x00008400ff0a7b82 */ /* 0x000e260000000800 */
[----:B------:R-:W1:Y:S01]  /*2d50*/  SHFL.DOWN PT, R101, R100, 0x2, 0x1f ;  /* 0x08401f0064657f89 */ /* 0x000e6200000e0000 */
[----:B0-----:R-:W-:Y:S02]  /*2d60*/  IMAD R92, R117, R10, RZ ;  /* 0x0000000a755c7224 */ /* 0x001fe400078e02ff */
[----:B-1----:R-:W-:Y:S02]  /*2d70*/  FADD R101, R100, R101 ;  /* 0x0000006564657221 */ /* 0x002fe40000000000 */
[----:B------:R-:W-:-:S03]  /*2d80*/  IMAD.SHL.U32 R93, R92, 0x4, RZ ;  /* 0x000000045c5d7824 */ /* 0x000fc600078e00ff */
[----:B------:R-:W0:Y:S01]  /*2d90*/  SHFL.DOWN PT, R120, R101, 0x1, 0x1f ;  /* 0x08201f0065787f89 */ /* 0x000e2200000e0000 */
[----:B------:R-:W-:-:S03]  /*2da0*/  IMAD.WIDE.U32 R92, R93, 0x4, R94 ;  /* 0x000000045d5c7825 */ /* 0x000fc600078e005e */
        /* <DEDUP_REMOVED lines=8> */
[----:B------:R-:W-:Y:S01]  /*2e30*/  LOP3.LUT P0, RZ, R114, 0x2, RZ, 0xc0, !PT ;  /* 0x0000000272ff7812 */ /* 0x000fe2000780c0ff */
[----:B0-----:R-:W-:-:S04]  /*2e40*/  IMAD.WIDE R96, R13, 0x4, R96 ;  /* 0x000000040d607825 */ /* 0x001fc800078e0260 */
[----:B------:R-:W-:Y:S01]  /*2e50*/  IMAD.WIDE R94, R10, 0x4, R96 ;  /* 0x000000040a5e7825 */ /* 0x000fe200078e0260 */
[----:B------:R-:W-:-:S04]  /*2e60*/  SHF.R.U32.HI R10, RZ, 0x1, R114 ;  /* 0x00000001ff0a7819 */ /* 0x000fc80000011672 */
[----:B------:R-:W-:Y:S01]  /*2e70*/  SEL R95, R97, R95, !P5 ;  /* 0x0000005f615f7207 */ /* 0x000fe20006800000 */
[----:B------:R-:W-:Y:S01]  /*2e80*/  IMAD.MOV.U32 R97, RZ, RZ, -0x1 ;  /* 0xffffffffff617424 */ /* 0x000fe200078e00ff */
[----:B------:R-:W-:Y:S02]  /*2e90*/  LOP3.LUT R10, R10, 0x1, RZ, 0xc0, !PT ;  /* 0x000000010a0a7812 */ /* 0x000fe400078ec0ff */
[----:B------:R-:W-:Y:S02]  /*2ea0*/  SEL R94, R96, R94, !P5 ;  /* 0x0000005e605e7207 */ /* 0x000fe40006800000 */
[----:B------:R-:W-:Y:S02]  /*2eb0*/  SEL R97, R97, 0x1, P0 ;  /* 0x0000000161617807 */ /* 0x000fe40000000000 */
        /* <DEDUP_REMOVED lines=8> */
.L_x_2191:
[----:B------:R-:W2:Y:S04]  /*2f40*/  LDG.E.STRONG.GPU R10, desc[UR4][R94.64] ;  /* 0x000000045e0a7981 */ /* 0x000ea8000c1ef900 */
[----:B--2---:R-:W-:Y:S01]  /*2f50*/  CCTL.IVALL ;  /* 0x00000000ff00798f */ /* 0x004fe20002000000 */
[----:B------:R-:W-:Y:S05]  /*2f60*/  YIELD ;  /* 0x0000000000007946 */ /* 0x000fea0003800000 */
[----:B------:R-:W-:-:S13]  /*2f70*/  ISETP.NE.AND P0, PT, R10, R101, PT ;  /* 0x000000650a00720c */ /* 0x000fda0003f05270 */
[----:B------:R-:W-:Y:S05]  /*2f80*/  @P0 BRA `(.L_x_2191) ;  /* 0xfffffffc00ec0947 */ /* 0x000fea000383ffff */
.L_x_2190:
        /* <DEDUP_REMOVED lines=16> */
.L_x_2196:
[C---:B------:R-:W-:Y:S01]  /*3090*/  IADD3 R95, R119.reuse, 0x20, RZ ;  /* 0x00000020775f7810 */ /* 0x040fe20007ffe0ff */
[----:B------:R-:W-:-:S04]  /*30a0*/  IMAD.WIDE R122, R119, 0x4, R92 ;  /* 0x00000004777a7825 */ /* 0x000fc800078e025c */
[----:B------:R-:W-:Y:S02]  /*30b0*/  VIADD R97, R119, 0x40 ;  /* 0x0000004077617836 */ /* 0x000fe40000000000 */
[--C-:B------:R-:W-:Y:S01]  /*30c0*/  IMAD.WIDE R94, R95, 0x4, R92.reuse ;  /* 0x000000045f5e7825 */ /* 0x100fe200078e025c */
[----:B------:R-:W2:Y:S03]  /*30d0*/  LDG.E R123, desc[UR4][R122.64] ;  /* 0x000000047a7b7981 */ /* 0x000ea6000c1e1900 */
[----:B------:R-:W-:Y:S02]  /*30e0*/  IMAD.WIDE R96, R97, 0x4, R92 ;  /* 0x0000000461607825 */ /* 0x000fe400078e025c */
[----:B------:R-:W3:Y:S02]  /*30f0*/  LDG.E R95, desc[UR4][R94.64] ;  /* 0x000000045e5f7981 */ /* 0x000ee4000c1e1900 */
[----:B------:R-:W-:-:S02]  /*3100*/  VIADD R101, R119, 0x60 ;  /* 0x0000006077657836 */ /* 0x000fc40000000000 */
[----:B------:R-:W4:Y:S02]  /*3110*/  LDG.E R97, desc[UR4][R96.64] ;  /* 0x0000000460617981 */ /* 0x000f24000c1e1900 */
[----:B------:R-:W-:-:S06]  /*3120*/  IMAD.WIDE R100, R101, 0x4, R92 ;  /* 0x0000000465647825 */ /* 0x000fcc00078e025c */
        /* <DEDUP_REMOVED lines=8> */
.L_x_2195:
[----:B------:R-:W-:Y:S05]  /*31b0*/  BSYNC B1 ;  /* 0x0000000000017941 */ /* 0x000fea0003800000 */
.L_x_2194:
        /* <DEDUP_REMOVED lines=13> */
.L_x_2198:
[----:B------:R-:W-:Y:S05]  /*3290*/  BSYNC B1 ;  /* 0x0000000000017941 */ /* 0x000fea0003800000 */
.L_x_2197:
[----:B------:R-:W-:-:S13]  /*32a0*/  ISETP.LT.OR P0, PT, R119, R117, P0 ;  /* 0x000000757700720c */ /* 0x000fda0000701670 */
[----:B------:R-:W-:Y:S05]  /*32b0*/  @!P0 BRA `(.L_x_2193) ;  /* 0x00000000000c8947 */ /* 0x000fea0003800000 */
[----:B------:R-:W-:-:S06]  /*32c0*/  IMAD.WIDE R92, R119, 0x4, R92 ;  /* 0x00000004775c7825 */ /* 0x000fcc00078e025c */
[----:B------:R-:W2:Y:S02]  /*32d0*/  LDG.E R93, desc[UR4][R92.64] ;  /* 0x000000045c5d7981 */ /* 0x000ea4000c1e1900 */
[----:B--2---:R-:W-:-:S07]  /*32e0*/  FADD R120, R120, R93 ;  /* 0x0000005d78787221 */ /* 0x004fce0000000000 */
.L_x_2193:
[----:B------:R-:W-:Y:S05]  /*32f0*/  BSYNC B0 ;  /* 0x0000000000007941 */ /* 0x000fea0003800000 */
.L_x_2192:
        /* <DEDUP_REMOVED lines=13> */
.L_x_2189:
[----:B------:R-:W0:Y:S02]  /*33d0*/  SHFL.BFLY PT, R92, R93, 0x1, 0x1f ;  /* 0x0c201f005d5c7f89 */ /* 0x000e2400000e0000 */
[----:B0-----:R-:W-:-:S05]  /*33e0*/  FADD R92, R92, R93 ;  /* 0x0000005d5c5c7221 */ /* 0x001fca0000000000 */
[----:B--23--:R-:W0:Y:S02]  /*33f0*/  SHFL.BFLY PT, R95, R92, 0x2, 0x1f ;  /* 0x0c401f005c5f7f89 */ /* 0x00ce2400000e0000 */
[----:B0-----:R-:W-:-:S05]  /*3400*/  FADD R95, R92, R95 ;  /* 0x0000005f5c5f7221 */ /* 0x001fca0000000000 */
[----:B------:R-:W0:Y:S02]  /*3410*/  SHFL.BFLY PT, R94, R95, 0x4, 0x1f ;  /* 0x0c801f005f5e7f89 */ /* 0x000e2400000e0000 */
[----:B0-----:R-:W-:-:S05]  /*3420*/  FADD R94, R95, R94 ;  /* 0x0000005e5f5e7221 */ /* 0x001fca0000000000 */
[----:B------:R-:W0:Y:S02]  /*3430*/  SHFL.BFLY PT, R97, R94, 0x8, 0x1f ;  /* 0x0d001f005e617f89 */ /* 0x000e2400000e0000 */
[----:B0-----:R-:W-:-:S05]  /*3440*/  FADD R97, R94, R97 ;  /* 0x000000615e617221 */ /* 0x001fca0000000000 */
[----:B------:R-:W0:Y:S02]  /*3450*/  SHFL.BFLY PT, R96, R97, 0x10, 0x1f ;  /* 0x0e001f0061607f89 */ /* 0x000e2400000e0000 */
[----:B0-----:R-:W-:-:S07]  /*3460*/  FADD R96, R97, R96 ;  /* 0x0000006061607221 */ /* 0x001fce0000000000 */
.L_x_2199:
        /* <DEDUP_REMOVED lines=24> */
[----:B------:R-:W-:Y:S01]  /*35f0*/  VIADD R93, R94, 0x2 ;  /* 0x000000025e5d7836 */ /* 0x000fe20000000000 */
[----:B------:R-:W-:Y:S01]  /*3600*/  ISETP.GE.AND P0, PT, R95, UR11, PT ;  /* 0x0000000b5f007c0c */ /* 0x000fe2000bf06270 */
[----:B------:R-:W-:-:S03]  /*3610*/  IMAD R94, R117, 0x80, R94 ;  /* 0x00000080755e7824 */ /* 0x000fc600078e025e */
[----:B------:R-:W-:Y:S01]  /*3620*/  ISETP.GE.AND P3, PT, R93, UR11, PT ;  /* 0x0000000b5d007c0c */ /* 0x000fe2000bf66270 */
[----:B------:R-:W-:-:S04]  /*3630*/  FADD R93, R52, -R119 ;  /* 0x80000077345d7221 */ /* 0x000fc80000000000 */
[----:B------:R-:W-:Y:S01]  /*3640*/  FFMA R92, R93, R93, R92 ;  /* 0x0000005d5d5c7223 */ /* 0x000fe2000000005c */
[----:B------:R-:W-:-:S04]  /*3650*/  FADD R93, R53, -R119 ;  /* 0x80000077355d7221 */ /* 0x000fc80000000000 */
        /* <DEDUP_REMOVED lines=77> */
[----:B------:R-:W-:Y:S02]  /*3b30*/  ISETP.GE.AND P4, PT, R93, UR11, PT ;  /* 0x0000000b5d007c0c */ /* 0x000fe4000bf86270 */
[----:B------:R-:W-:Y:S01]  /*3b40*/  IADD3 R93, R94, 0x2, RZ ;  /* 0x000000025e5d7810 */ /* 0x000fe20007ffe0ff */
[----:B------:R-:W-:Y:S01]  /*3b50*/  IMAD R94, R117, 0x80, R94 ;  /* 0x00000080755e7824 */ /* 0x000fe200078e025e */
[----:B------:R-:W-:Y:S02]  /*3b60*/  ISETP.GE.AND P0, PT, R95, UR11, PT ;  /* 0x0000000b5f007c0c */ /* 0x000fe4000bf06270 */
        /* <DEDUP_REMOVED lines=12> */
[----:B------:R-:W-:-:S03]  /*3c30*/  FADD R95, R76, -R119 ;  /* 0x800000774c5f7221 */ /* 0x000fc60000000000 */
[----:B------:R-:W-:Y:S01]  /*3c40*/  ISETP.GE.AND P4, PT, R93, UR11, PT ;  /* 0x0000000b5d007c0c */ /* 0x000fe2000bf86270 */
[----:B------:R-:W-:Y:S02]  /*3c50*/  VIADD R93, R94, 0x2 ;  /* 0x000000025e5d7836 */ /* 0x000fe40000000000 */
[----:B------:R-:W-:-:S03]  /*3c60*/  FFMA R92, R95, R95, R92 ;  /* 0x0000005f5f5c7223 */ /* 0x000fc6000000005c */
[----:B------:R-:W-:Y:S01]  /*3c70*/  ISETP.GE.AND P3, PT, R93, UR11, PT ;  /* 0x0000000b5d007c0c */ /* 0x000fe2000bf66270 */
[----:B------:R-:W-:-:S05]  /*3c80*/  VIADD R93, R94, 0x3 ;  /* 0x000000035e5d7836 */ /* 0x000fca0000000000 */
[----:B------:R-:W-:Y:S01]  /*3c90*/  ISETP.GE.AND P0, PT, R93, UR11, PT ;  /* 0x0000000b5d007c0c */ /* 0x000fe2000bf06270 */
[----:B------:R-:W-:-:S04]  /*3ca0*/  FADD R93, R77, -R119 ;  /* 0x800000774d5d7221 */ /* 0x000fc80000000000 */
[----:B------:R-:W-:Y:S01]  /*3cb0*/  @!P4 FFMA R92, R93, R93, R92 ;  /* 0x0000005d5d5cc223 */ /* 0x000fe2000000005c */
[----:B------:R-:W-:-:S04]  /*3cc0*/  FADD R93, R78, -R119 ;  /* 0x800000774e5d7221 */ /* 0x000fc80000000000 */
[----:B------:R-:W-:Y:S01]  /*3cd0*/  @!P3 FFMA R92, R93, R93, R92 ;  /* 0x0000005d5d5cb223 */ /* 0x000fe2000000005c */
[----:B------:R-:W-:-:S04]  /*3ce0*/  FADD R93, R79, -R119 ;  /* 0x800000774f5d7221 */ /* 0x000fc80000000000 */
[----:B------:R-:W-:-:S07]  /*3cf0*/  @!P0 FFMA R92, R93, R93, R92 ;  /* 0x0000005d5d5c8223 */ /* 0x000fce000000005c */
.L_x_2201:
[----:B------:R-:W-:Y:S05]  /*3d00*/  BSYNC B0 ;  /* 0x0000000000007941 */ /* 0x000fea0003800000 */
.L_x_2200:
        /* <DEDUP_REMOVED lines=17> */
[----:B0-----:R-:W-:-:S04]  /*3e20*/  IMAD.WIDE.U32 R94, R93, 0x4, R94 ;  /* 0x000000045d5e7825 */ /* 0x001fc800078e005e */
[----:B-1----:R-:W-:Y:S01]  /*3e30*/  FADD R96, R120, R97 ;  /* 0x0000006178607221 */ /* 0x002fe20000000000 */
[----:B------:R-:W-:-:S04]  /*3e40*/  IMAD.SHL.U32 R93, R92, 0x4, RZ ;  /* 0x000000045c5d7824 */ /* 0x000fc800078e00ff */
        /* <DEDUP_REMOVED lines=12> */
[----:B------:R-:W-:-:S03]  /*3f10*/  IMAD.WIDE R94, R100, 0x4, R96 ;  /* 0x00000004645e7825 */ /* 0x000fc600078e0260 */
[----:B------:R-:W-:Y:S01]  /*3f20*/  SEL R94, R96, R94, !P3 ;  /* 0x0000005e605e7207 */ /* 0x000fe20005800000 */
[----:B------:R-:W-:Y:S01]  /*3f30*/  IMAD.MOV.U32 R96, RZ, RZ, -0x1 ;  /* 0xffffffffff607424 */ /* 0x000fe200078e00ff */
[----:B------:R-:W-:-:S04]  /*3f40*/  SEL R95, R97, R95, !P3 ;  /* 0x0000005f615f7207 */ /* 0x000fc80005800000 */
[----:B------:R-:W-:Y:S02]  /*3f50*/  SEL R101, R96, 0x1, P0 ;  /* 0x0000000160657807 */ /* 0x000fe40000000000 */
[----:B------:R-:W-:Y:S01]  /*3f60*/  SHF.R.U32.HI R96, RZ, 0x1, R114 ;  /* 0x00000001ff607819 */ /* 0x000fe20000011672 */
[----:B------:R-:W-:Y:S06]  /*3f70*/  MEMBAR.ALL.GPU ;  /* 0x0000000000007992 */ /* 0x000fec000000a000 */
[----:B------:R-:W-:-:S00]  /*3f80*/  ERRBAR ;  /* 0x00000000000079ab */ /* 0x000fc00000000000 */
[----:B------:R-:W-:Y:S06]  /*3f90*/  CGAERRBAR ;  /* 0x00000000000075ab */ /* 0x000fec0000000000 */
[----:B------:R1:W-:Y:S01]  /*3fa0*/  REDG.E.ADD.S32.STRONG.GPU desc[UR4][R94.64], R101 ;  /* 0x000000655e00798e */ /* 0x0003e2000c10e384 */
[----:B------:R-:W-:-:S04]  /*3fb0*/  LOP3.LUT R96, R96, 0x1, RZ, 0xc0, !PT ;  /* 0x0000000160607812 */ /* 0x000fc800078ec0ff */
[----:B------:R-:W-:-:S04]  /*3fc0*/  ISETP.NE.U32.AND P0, PT, R96, 0x1, PT ;  /* 0x000000016000780c */ /* 0x000fc80003f05070 */
[----:B------:R-:W-:-:S04]  /*3fd0*/  SEL R97, R117, RZ, P0 ;  /* 0x000000ff75617207 */ /* 0x000fc80000000000 */
[----:B------:R-:W-:-:S13]  /*3fe0*/  ISETP.NE.AND P0, PT, R97, -0x1, PT ;  /* 0xffffffff6100780c */ /* 0x000fda0003f05270 */
[----:B-1----:R-:W-:Y:S05]  /*3ff0*/  @!P0 BRA `(.L_x_2203) ;  /* 0x0000000000148947 */ /* 0x002fea0003800000 */
.L_x_2204:
[----:B------:R-:W2:Y:S04]  /*4000*/  LDG.E.STRONG.GPU R96, desc[UR4][R94.64] ;  /* 0x000000045e607981 */ /* 0x000ea8000c1ef900 */
[----:B--2---:R-:W-:Y:S01]  /*4010*/  CCTL.IVALL ;  /* 0x00000000ff00798f */ /* 0x004fe20002000000 */
[----:B------:R-:W-:Y:S05]  /*4020*/  YIELD ;  /* 0x0000000000007946 */ /* 0x000fea0003800000 */
[----:B------:R-:W-:-:S13]  /*4030*/  ISETP.NE.AND P0, PT, R96, R97, PT ;  /* 0x000000616000720c */ /* 0x000fda0003f05270 */
[----:B------:R-:W-:Y:S05]  /*4040*/  @P0 BRA `(.L_x_2204) ;  /* 0xfffffffc00ec0947 */ /* 0x000fea000383ffff */
.L_x_2203:
        /* <DEDUP_REMOVED lines=15> */
.L_x_2209:
[----:B------:R-:W-:-:S04]  /*4140*/  IMAD.WIDE R122, R121, 0x4, R92 ;  /* 0x00000004797a7825 */ /* 0x000fc800078e025c */
[C---:B------:R-:W-:Y:S02]  /*4150*/  VIADD R97, R121.reuse, 0x20 ;  /* 0x0000002079617836 */ /* 0x040fe40000000000 */
[----:B------:R-:W-:Y:S01]  /*4160*/  VIADD R95, R121, 0x40 ;  /* 0x00000040795f7836 */ /* 0x000fe20000000000 */
[----:B------:R-:W2:Y:S01]  /*4170*/  LDG.E R123, desc[UR4][R122.64] ;  /* 0x000000047a7b7981 */ /* 0x000ea2000c1e1900 */
[----:B------:R-:W-:-:S04]  /*4180*/  IMAD.WIDE R96, R97, 0x4, R92 ;  /* 0x0000000461607825 */ /* 0x000fc800078e025c */
[--C-:B------:R-:W-:Y:S02]  /*4190*/  IMAD.WIDE R94, R95, 0x4, R92.reuse ;  /* 0x000000045f5e7825 */ /* 0x100fe400078e025c */
[----:B------:R-:W3:Y:S02]  /*41a0*/  LDG.E R97, desc[UR4][R96.64] ;  /* 0x0000000460617981 */ /* 0x000ee4000c1e1900 */
[----:B------:R-:W-:Y:S02]  /*41b0*/  VIADD R101, R121, 0x60 ;  /* 0x0000006079657836 */ /* 0x000fe40000000000 */
[----:B------:R-:W4:Y:S02]  /*41c0*/  LDG.E R95, desc[UR4][R94.64] ;  /* 0x000000045e5f7981 */ /* 0x000f24000c1e1900 */
[----:B------:R-:W-:-:S06]  /*41d0*/  IMAD.WIDE R100, R101, 0x4, R92 ;  /* 0x0000000465647825 */ /* 0x000fcc00078e025c */
[----:B------:R-:W4:Y:S01]  /*41e0*/  LDG.E R101, desc[UR4][R100.64] ;  /* 0x0000000464657981 */ /* 0x000f22000c1e1900 */
[----:B------:R-:W-:-:S04]  /*41f0*/  IADD3 R121, R121, 0x80, RZ ;  /* 0x0000008079797810 */ /* 0x000fc80007ffe0ff */
[----:B------:R-:W-:Y:S01]  /*4200*/  ISETP.GE.AND P2, PT, R121, R120, PT ;  /* 0x000000787900720c */ /* 0x000fe20003f46270 */
[----:B--2---:R-:W-:-:S04]  /*4210*/  FADD R118, R123, R118 ;  /* 0x000000767b767221 */ /* 0x004fc80000000000 */
[----:B---3--:R-:W-:-:S04]  /*4220*/  FADD R118, R118, R97 ;  /* 0x0000006176767221 */ /* 0x008fc80000000000 */
[----:B----4-:R-:W-:-:S04]  /*4230*/  FADD R118, R118, R95 ;  /* 0x0000005f76767221 */ /* 0x010fc80000000000 */
[----:B------:R-:W-:Y:S01]  /*4240*/  FADD R118, R118, R101 ;  /* 0x0000006576767221 */ /* 0x000fe20000000000 */
[----:B------:R-:W-:Y:S06]  /*4250*/  @!P2 BRA `(.L_x_2209) ;  /* 0xfffffffc00b8a947 */ /* 0x000fec000383ffff */
.L_x_2208:
[----:B------:R-:W-:Y:S05]  /*4260*/  BSYNC B1 ;  /* 0x0000000000017941 */ /* 0x000fea0003800000 */
.L_x_2207:
        /* <DEDUP_REMOVED lines=13> */
.L_x_2211:
[----:B------:R-:W-:Y:S05]  /*4340*/  BSYNC B1 ;  /* 0x0000000000017941 */ /* 0x000fea0003800000 */
.L_x_2210:
[----:B------:R-:W-:-:S13]  /*4350*/  ISETP.LT.OR P0, PT, R121, R117, P0 ;  /* 0x000000757900720c */ /* 0x000fda0000701670 */
[----:B------:R-:W-:Y:S05]  /*4360*/  @!P0 BRA `(.L_x_2206) ;  /* 0x00000000000c8947 */ /* 0x000fea0003800000 */
[----:B------:R-:W-:-:S06]  /*4370*/  IMAD.WIDE R92, R121, 0x4, R92 ;  /* 0x00000004795c7825 */ /* 0x000fcc00078e025c */
[----:B------:R-:W2:Y:S02]  /*4380*/  LDG.E R93, desc[UR4][R92.64] ;  /* 0x000000045c5d7981 */ /* 0x000ea4000c1e1900 */
[----:B--2---:R-:W-:-:S07]  /*4390*/  FADD R118, R118, R93 ;  /* 0x0000005d76767221 */ /* 0x004fce0000000000 */
.L_x_2206:
[----:B------:R-:W-:Y:S05]  /*43a0*/  BSYNC B0 ;  /* 0x0000000000007941 */ /* 0x000fea0003800000 */
.L_x_2205:
        /* <DEDUP_REMOVED lines=13> */
.L_x_2202:
        /* <DEDUP_REMOVED lines=10> */
.L_x_2212:
[----:B------:R-:W-:Y:S01]  /*4520*/  ISETP.GE.AND P0, PT, R116, UR10, PT ;  /* 0x0000000a74007c0c */ /* 0x000fe2000bf06270 */
[----:B------:R-:W-:Y:S01]  /*4530*/  ULDC UR7, c[0x0][0x268] ;  /* 0x00009a0000077ab9 */ /* 0x000fe20000000800 */
[----:B------:R-:W-:Y:S01]  /*4540*/  BSSY B0, `(.L_x_2213) ;  /* 0x0000211000007945 */ /* 0x000fe20003800000 */
[----:B------:R-:W-:Y:S01]  /*4550*/  FFMA R100, R100, R7, UR7 ;  /* 0x0000000764647e23 */ /* 0x000fe20008000007 */
[----:B------:R-:W-:-:S04]  /*4560*/  ISETP.NE.OR P0, PT, R8, RZ, P0 ;  /* 0x000000ff0800720c */ /* 0x000fc80000705670 */
[----:B------:R-:W-:-:S09]  /*4570*/  FSETP.GEU.AND P2, PT, |R100|, 1.175494350822287508e-38, PT ;  /* 0x008000006400780b */ /* 0x000fd20003f4e200 */
[----:B------:R-:W0:Y:S04]  /*4580*/  @!P0 LDC.64 R94, c[0x0][0x228] ;  /* 0x00008a00ff5e8b82 */ /* 0x000e280000000a00 */
[----:B------:R-:W-:-:S04]  /*4590*/  @!P2 FMUL R100, R100, 16777216 ;  /* 0x4b8000006464a820 */ /* 0x000fc80000400000 */
[----:B------:R-:W1:Y:S01]  /*45a0*/  @!P0 LDC.64 R92, c[0x0][0x230] ;  /* 0x00008c00ff5c8b82 */ /* 0x000e620000000a00 */
[----:B------:R-:W2:Y:S01]  /*45b0*/  MUFU.RSQ R97, R100 ;  /* 0x0000006400617308 */ /* 0x000ea20000001400 */
[----:B0-----:R-:W-:-:S04]  /*45c0*/  @!P0 IMAD.WIDE R94, R116, 0x4, R94 ;  /* 0x00000004745e8825 */ /* 0x001fc800078e025e */
[----:B--2---:R-:W-:Y:S01]  /*45d0*/  @!P2 FMUL R97, R97, 4096 ;  /* 0x458000006161a820 */ /* 0x004fe20000400000 */
[----:B------:R0:W-:Y:S01]  /*45e0*/  @!P0 STG.E desc[UR4][R94.64], R119 ;  /* 0x000000775e008986 */ /* 0x0001e2000c101904 */
[----:B-1----:R-:W-:-:S05]  /*45f0*/  @!P0 IMAD.WIDE R92, R116, 0x4, R92 ;  /* 0x00000004745c8825 */ /* 0x002fca00078e025c */
[----:B------:R0:W-:Y:S01]  /*4600*/  @!P0 STG.E desc[UR4][R92.64], R97 ;  /* 0x000000615c008986 */ /* 0x0001e2000c101904 */
[----:B------:R-:W-:Y:S05]  /*4610*/  @!P1 BRA `(.L_x_2214) ;  /* 0x00000020000c9947 */ /* 0x000fea0003800000 */
[----:B------:R-:W-:Y:S01]  /*4620*/  ULDC.64 UR8, c[0x0][0x288] ;  /* 0x0000a20000087ab9 */ /* 0x000fe20000000a00 */
[----:B0-----:R-:W0:Y:S01]  /*4630*/  LDC.64 R92, c[0x0][0x258] ;  /* 0x00009600ff5c7b82 */ /* 0x001e220000000a00 */
[----:B------:R-:W-:Y:S01]  /*4640*/  ISETP.NE.AND P2, PT, RZ, UR6, PT ;  /* 0x00000006ff007c0c */ /* 0x000fe2000bf45270 */
[--C-:B-----5:R-:W-:Y:S01]  /*4650*/  FADD R94, R48, -R119.reuse ;  /* 0x80000077305e7221 */ /* 0x120fe20000000000 */
[----:B------:R-:W-:Y:S01]  /*4660*/  ISETP.EQ.U32.AND P0, PT, RZ, UR8, PT ;  /* 0x00000008ff007c0c */ /* 0x000fe2000bf02070 */
[--C-:B------:R-:W-:Y:S01]  /*4670*/  FADD R96, R50, -R119.reuse ;  /* 0x8000007732607221 */ /* 0x100fe20000000000 */
[--C-:B------:R-:W-:Y:S01]  /*4680*/  FADD R100, R51, -R119.reuse ;  /* 0x8000007733647221 */ /* 0x100fe20000000000 */
[-C--:B------:R-:W-:Y:S01]  /*4690*/  FMUL R125, R94, R97.reuse ;  /* 0x000000615e7d7220 */ /* 0x080fe20000400000 */
[----:B------:R-:W-:Y:S01]  /*46a0*/  ISETP.EQ.AND.EX P0, PT, RZ, UR9, !P2, P0 ;  /* 0x00000009ff007c0c */ /* 0x000fe2000d702300 */
[----:B------:R-:W-:Y:S01]  /*46b0*/  FADD R94, R49, -R119 ;  /* 0x80000077315e7221 */ /* 0x000fe20000000000 */
[-C--:B------:R-:W-:Y:S01]  /*46c0*/  FMUL R95, R96, R97.reuse ;  /* 0x00000061605f7220 */ /* 0x080fe20000400000 */
[----:B------:R-:W-:Y:S01]  /*46d0*/  FMUL R96, R100, R97 ;  /* 0x0000006164607220 */ /* 0x000fe20000400000 */
[----:B------:R-:W-:Y:S01]  /*46e0*/  FFMA R125, R5, R125, R44 ;  /* 0x0000007d057d7223 */ /* 0x000fe2000000002c */
[----:B------:R-:W-:Y:S01]  /*46f0*/  FMUL R94, R94, R97 ;  /* 0x000000615e5e7220 */ /* 0x000fe20000400000 */
[----:B------:R-:W-:Y:S01]  /*4700*/  FFMA R123, R3, R95, R46 ;  /* 0x0000005f037b7223 */ /* 0x000fe2000000002e */
[----:B------:R-:W-:-:S02]  /*4710*/  FFMA R96, R0, R96, R47 ;  /* 0x0000006000607223 */ /* 0x000fc4000000002f */
[----:B------:R-:W-:-:S04]  /*4720*/  FFMA R121, R2, R94, R45 ;  /* 0x0000005e02797223 */ /* 0x000fc8000000002d */
[----:B------:R-:W-:Y:S05]  /*4730*/  @P0 BRA `(.L_x_2215) ;  /* 0x0000000000500947 */ /* 0x000fea0003800000 */
[C---:B------:R-:W-:Y:S01]  /*4740*/  VIADD R94, R115.reuse, 0x1 ;  /* 0x00000001735e7836 */ /* 0x040fe20000000000 */
[----:B------:R-:W-:Y:S02]  /*4750*/  PLOP3.LUT P6, PT, PT, PT, PT, 0x8, 0x0 ;  /* 0x000000000000781c */ /* 0x000fe40003fce170 */
[-C--:B------:R-:W-:Y:S01]  /*4760*/  FMNMX R4, R4, |R125|.reuse, !PT ;  /* 0x4000007d04047209 */ /* 0x080fe20007800000 */
[----:B------:R-:W-:Y:S01]  /*4770*/  @P2 FMUL R125, R6, R125 ;  /* 0x0000007d067d2220 */ /* 0x000fe20000400000 */
[----:B------:R-:W-:Y:S01]  /*4780*/  ISETP.GE.AND P4, PT, R94, UR11, PT ;  /* 0x0000000b5e007c0c */ /* 0x000fe2000bf86270 */
[----:B------:R-:W-:Y:S01]  /*4790*/  VIADD R94, R115, 0x2 ;  /* 0x00000002735e7836 */ /* 0x000fe20000000000 */
[----:B------:R-:W-:-:S04]  /*47a0*/  PLOP3.LUT P5, PT, PT, PT, PT, 0x8, 0x0 ;  /* 0x000000000000781c */ /* 0x000fc80003fae170 */
[----:B------:R-:W-:Y:S01]  /*47b0*/  ISETP.GE.AND P3, PT, R94, UR11, PT ;  /* 0x0000000b5e007c0c */ /* 0x000fe2000bf66270 */
[----:B------:R-:W-:-:S05]  /*47c0*/  VIADD R94, R115, 0x3 ;  /* 0x00000003735e7836 */ /* 0x000fca0000000000 */
[----:B------:R-:W-:Y:S02]  /*47d0*/  ISETP.GE.AND P1, PT, R94, UR11, PT ;  /* 0x0000000b5e007c0c */ /* 0x000fe4000bf26270 */
[----:B------:R-:W-:Y:S02]  /*47e0*/  @!P4 PLOP3.LUT P6, PT, P2, PT, PT, 0x80, 0x0 ;  /* 0x000000000000c81c */ /* 0x000fe400017cf070 */
[----:B------:R-:W-:-:S03]  /*47f0*/  @!P4 FMNMX R4, R4, |R121|, !PT ;  /* 0x400000790404c209 */ /* 0x000fc60007800000 */
[----:B------:R-:W-:Y:S02]  /*4800*/  @!P3 PLOP3.LUT P5, PT, P2, PT, PT, 0x80, 0x0 ;  /* 0x000000000000b81c */ /* 0x000fe400017af070 */
[----:B------:R-:W-:-:S04]  /*4810*/  @!P3 FMNMX R4, R4, |R123|, !PT ;  /* 0x4000007b0404b209 */ /* 0x000fc80007800000 */
[----:B------:R-:W-:Y:S02]  /*4820*/  @!P1 FMNMX R4, R4, |R96|, !PT ;  /* 0x4000006004049209 */ /* 0x000fe40007800000 */
[C---:B------:R-:W-:Y:S01]  /*4830*/  @P6 FMUL R121, R6.reuse, R121 ;  /* 0x0000007906796220 */ /* 0x040fe20000400000 */
[----:B------:R-:W-:Y:S02]  /*4840*/  PLOP3.LUT P6, PT, PT, PT, PT, 0x8, 0x0 ;  /* 0x000000000000781c */ /* 0x000fe40003fce170 */
[----:B------:R-:W-:Y:S02]  /*4850*/  @!P1 PLOP3.LUT P6, PT, P2, PT, PT, 0x80, 0x0 ;  /* 0x000000000000981c */ /* 0x000fe400017cf070 */
[----:B------:R-:W-:-:S11]  /*4860*/  @P5 FMUL R123, R6, R123 ;  /* 0x0000007b067b5220 */ /* 0x000fd60000400000 */
[----:B------:R-:W-:-:S07]  /*4870*/  @P6 FMUL R96, R6, R96 ;  /* 0x0000006006606220 */ /* 0x000fce0000400000 */
.L_x_2215:
[----:B------:R-:W-:Y:S01]  /*4880*/  IMAD R95, R116, UR11, R115 ;  /* 0x0000000b745f7c24 */ /* 0x000fe2000f8e0273 */
[----:B------:R-:W-:Y:S01]  /*4890*/  IADD3 R116, -R115, UR11, RZ ;  /* 0x0000000b73747c10 */ /* 0x000fe2000fffe1ff */
[----:B------:R-:W-:Y:S01]  /*48a0*/  F2F.BF16.F32 R121, R121 ;  /* 0x0000007900797304 */ /* 0x000fe20000202000 */
[----:B------:R-:W-:Y:S01]  /*48b0*/  BSSY B1, `(.L_x_2216) ;  /* 0x0000015000017945 */ /* 0x000fe20003800000 */
[----:B0-----:R-:W-:-:S03]  /*48c0*/  IMAD.WIDE R94, R95, 0x2, R92 ;  /* 0x000000025f5e7825 */ /* 0x001fc600078e025c */
[----:B------:R-:W-:-:S03]  /*48d0*/  LOP3.LUT P1, RZ, R94, 0x7, RZ, 0xc0, !PT ;  /* 0x000000075eff7812 */ /* 0x000fc6000782c0ff */
[----:B------:R-:W0:Y:S01]  /*48e0*/  F2F.BF16.F32 R96, R96 ;  /* 0x0000006000607304 */ /* 0x000e220000202000 */
[----:B------:R-:W-:-:S07]  /*48f0*/  ISETP.LT.U32.OR P1, PT, R116, 0x4, P1 ;  /* 0x000000047400780c */ /* 0x000fce0000f21470 */
[----:B------:R-:W1:Y:S08]  /*4900*/  F2F.BF16.F32 R123, R123 ;  /* 0x0000007b007b7304 */ /* 0x000e700000202000 */
[----:B------:R-:W2:Y:S01]  /*4910*/  F2F.BF16.F32 R125, R125 ;  /* 0x0000007d007d7304 */ /* 0x000ea20000202000 */
[----:B0-----:R-:W-:Y:S02]  /*4920*/  @!P1 IMAD.U32 R115, R96, 0x10000, RZ ;  /* 0x0001000060739824 */ /* 0x001fe400078e00ff */
[----:B------:R-:W-:-:S05]  /*4930*/  @!P1 IMAD.WIDE.U32 R100, R121, 0x10000, RZ ;  /* 0x0001000079649825 */ /* 0x000fca00078e00ff */
[----:B-1----:R-:W-:Y:S02]  /*4940*/  @!P1 LOP3.LUT R101, R101, R115, R123, 0xfe, !PT ;  /* 0x0000007365659212 */ /* 0x002fe400078efe7b */
[----:B--2---:R-:W-:-:S05]  /*4950*/  @!P1 LOP3.LUT R100, R100, R125, RZ, 0xfc, !PT ;  /* 0x0000007d64649212 */ /* 0x004fca00078efcff */
        /* <DEDUP_REMOVED lines=10> */
.L_x_2217:
[----:B------:R-:W-:Y:S05]  /*4a00*/  BSYNC B1 ;  /* 0x0000000000017941 */ /* 0x000fea0003800000 */
.L_x_2216:
[----:B-1----:R-:W-:-:S04]  /*4a10*/  IMAD.SHL.U32 R96, R8, 0x4, RZ ;  /* 0x0000000408607824 */ /* 0x002fc800078e00ff */
[----:B0-----:R-:W-:-:S05]  /*4a20*/  IMAD R94, R117, 0x80, R96 ;  /* 0x00000080755e7824 */ /* 0x001fca00078e0260 */
[----:B------:R-:W-:-:S13]  /*4a30*/  ISETP.GE.AND P1, PT, R94, UR11, PT ;  /* 0x0000000b5e007c0c */ /* 0x000fda000bf26270 */
[----:B------:R-:W-:Y:S05]  /*4a40*/  @P1 BRA `(.L_x_2214) ;  /* 0x0000001c00001947 */ /* 0x000fea0003800000 */
[--C-:B------:R-:W-:Y:S01]  /*4a50*/  FADD R100, R52, -R119.reuse ;  /* 0x8000007734647221 */ /* 0x100fe20000000000 */
[--C-:B------:R-:W-:Y:S01]  /*4a60*/  FADD R116, R54, -R119.reuse ;  /* 0x8000007736747221 */ /* 0x100fe20000000000 */
[--C-:B------:R-:W-:Y:S02]  /*4a70*/  FADD R118, R55, -R119.reuse ;  /* 0x8000007737767221 */ /* 0x100fe40000000000 */
[-C--:B------:R-:W-:Y:S01]  /*4a80*/  FMUL R123, R100, R97.reuse ;  /* 0x00000061647b7220 */ /* 0x080fe20000400000 */
[----:B------:R-:W-:Y:S01]  /*4a90*/  FADD R100, R53, -R119 ;  /* 0x8000007735647221 */ /* 0x000fe20000000000 */
[----:B------:R-:W-:Y:S02]  /*4aa0*/  FMUL R125, R118, R97 ;  /* 0x00000061767d7220 */ /* 0x000fe40000400000 */
[----:B------:R-:W-:Y:S01]  /*4ab0*/  FFMA R123, R15, R123, R40 ;  /* 0x0000007b0f7b7223 */ /* 0x000fe20000000028 */
[-C--:B------:R-:W-:Y:S01]  /*4ac0*/  FMUL R95, R100, R97.reuse ;  /* 0x00000061645f7220 */ /* 0x080fe20000400000 */
[----:B------:R-:W-:Y:S01]  /*4ad0*/  FMUL R100, R116, R97 ;  /* 0x0000006174647220 */ /* 0x000fe20000400000 */
[----:B------:R-:W-:-:S02]  /*4ae0*/  FFMA R125, R80, R125, R43 ;  /* 0x0000007d507d7223 */ /* 0x000fc4000000002b */
[----:B------:R-:W-:Y:S01]  /*4af0*/  FFMA R115, R14, R95, R41 ;  /* 0x0000005f0e737223 */ /* 0x000fe20000000029 */
[----:B------:R-:W-:Y:S01]  /*4b00*/  FFMA R121, R81, R100, R42 ;  /* 0x0000006451797223 */ /* 0x000fe2000000002a */
[----:B------:R-:W-:Y:S06]  /*4b10*/  @P0 BRA `(.L_x_2218) ;  /* 0x0000000000500947 */ /* 0x000fec0003800000 */
[----:B------:R-:W-:Y:S01]  /*4b20*/  VIADD R95, R94, 0x1 ;  /* 0x000000015e5f7836 */ /* 0x000fe20000000000 */
[----:B------:R-:W-:Y:S02]  /*4b30*/  PLOP3.LUT P6, PT, PT, PT, PT, 0x8, 0x0 ;  /* 0x000000000000781c */ /* 0x000fe40003fce170 */
[-C--:B------:R-:W-:Y:S01]  /*4b40*/  FMNMX R4, R4, |R123|.reuse, !PT ;  /* 0x4000007b04047209 */ /* 0x080fe20007800000 */
[----:B------:R-:W-:Y:S01]  /*4b50*/  @P2 FMUL R123, R6, R123 ;  /* 0x0000007b067b2220 */ /* 0x000fe20000400000 */
[----:B------:R-:W-:Y:S01]  /*4b60*/  ISETP.GE.AND P4, PT, R95, UR11, PT ;  /* 0x0000000b5f007c0c */ /* 0x000fe2000bf86270 */
[C---:B------:R-:W-:Y:S01]  /*4b70*/  VIADD R95, R94.reuse, 0x2 ;  /* 0x000000025e5f7836 */ /* 0x040fe20000000000 */
[----:B------:R-:W-:Y:S01]  /*4b80*/  PLOP3.LUT P5, PT, PT, PT, PT, 0x8, 0x0 ;  /* 0x000000000000781c */ /* 0x000fe20003fae170 */
[----:B------:R-:W-:-:S03]  /*4b90*/  VIADD R94, R94, 0x3 ;  /* 0x000000035e5e7836 */ /* 0x000fc60000000000 */
[----:B------:R-:W-:Y:S02]  /*4ba0*/  ISETP.GE.AND P3, PT, R95, UR11, PT ;  /* 0x0000000b5f007c0c */ /* 0x000fe4000bf66270 */
[----:B------:R-:W-:-:S05]  /*4bb0*/  ISETP.GE.AND P1, PT, R94, UR11, PT ;  /* 0x0000000b5e007c0c */ /* 0x000fca000bf26270 */
[----:B------:R-:W-:Y:S02]  /*4bc0*/  @!P4 PLOP3.LUT P6, PT, P2, PT, PT, 0x80, 0x0 ;  /* 0x000000000000c81c */ /* 0x000fe400017cf070 */
[----:B------:R-:W-:-:S04]  /*4bd0*/  @!P4 FMNMX R4, R4, |R115|, !PT ;  /* 0x400000730404c209 */ /* 0x000fc80007800000 */
[----:B------:R-:W-:Y:S02]  /*4be0*/  @!P3 PLOP3.LUT P5, PT, P2, PT, PT, 0x80, 0x0 ;  /* 0x000000000000b81c */ /* 0x000fe400017af070 */
[----:B------:R-:W-:-:S04]  /*4bf0*/  @!P3 FMNMX R4, R4, |R121|, !PT ;  /* 0x400000790404b209 */ /* 0x000fc80007800000 */
[----:B------:R-:W-:Y:S01]  /*4c00*/  @!P1 FMNMX R4, R4, |R125|, !PT ;  /* 0x4000007d04049209 */ /* 0x000fe20007800000 */
[----:B------:R-:W-:Y:S01]  /*4c10*/  @P6 FMUL R115, R6, R115 ;  /* 0x0000007306736220 */ /* 0x000fe20000400000 */
[----:B------:R-:W-:Y:S02]  /*4c20*/  PLOP3.LUT P6, PT, PT, PT, PT, 0x8, 0x0 ;  /* 0x000000000000781c */ /* 0x000fe40003fce170 */
[----:B------:R-:W-:-:S03]  /*4c30*/  @!P1 PLOP3.LUT P6, PT, P2, PT, PT, 0x80, 0x0 ;  /* 0x000000000000981c */ /* 0x000fc600017cf070 */
[----:B------:R-:W-:-:S10]  /*4c40*/  @P5 FMUL R121, R6, R121 ;  /* 0x0000007906795220 */ /* 0x000fd40000400000 */
[----:B------:R-:W-:-:S07]  /*4c50*/  @P6 FMUL R125, R6, R125 ;  /* 0x0000007d067d6220 */ /* 0x000fce0000400000 */
.L_x_2218:
[----:B------:R-:W-:Y:S01]  /*4c60*/  LEA.HI R95, R12, R9, RZ, 0x1b ;  /* 0x000000090c5f7211 */ /* 0x000fe200078fd8ff */
[----:B------:R-:W-:Y:S01]  /*4c70*/  IMAD R116, R117, 0x80, R96 ;  /* 0x0000008075747824 */ /* 0x000fe200078e0260 */
[----:B------:R-:W-:Y:S01]  /*4c80*/  F2F.BF16.F32 R115, R115 ;  /* 0x0000007300737304 */ /* 0x000fe20000202000 */
[----:B------:R-:W-:Y:S02]  /*4c90*/  BSSY B1, `(.L_x_2219) ;  /* 0x0000017000017945 */ /* 0x000fe40003800000 */
[----:B------:R-:W-:Y:S01]  /*4ca0*/  IMAD R95, R95, UR11, R116 ;  /* 0x0000000b5f5f7c24 */ /* 0x000fe2000f8e0274 */
[----:B------:R-:W-:-:S03]  /*4cb0*/  IADD3 R116, -R116, UR11, RZ ;  /* 0x0000000b74747c10 */ /* 0x000fc6000fffe1ff */
[----:B------:R-:W-:Y:S01]  /*4cc0*/  IMAD.WIDE R94, R95, 0x2, R92 ;  /* 0x000000025f5e7825 */ /* 0x000fe200078e025c */
[----:B------:R-:W0:Y:S02]  /*4cd0*/  F2F.BF16.F32 R125, R125 ;  /* 0x0000007d007d7304 */ /* 0x000e240000202000 */
[----:B------:R-:W-:-:S04]  /*4ce0*/  LOP3.LUT P1, RZ, R94, 0x7, RZ, 0xc0, !PT ;  /* 0x000000075eff7812 */ /* 0x000fc8000782c0ff */
[----:B------:R-:W-:Y:S02]  /*4cf0*/  ISETP.LT.U32.OR P1, PT, R116, 0x4, P1 ;  /* 0x000000047400780c */ /* 0x000fe40000f21470 */
[----:B------:R-:W1:Y:S08]  /*4d00*/  F2F.BF16.F32 R121, R121 ;  /* 0x0000007900797304 */ /* 0x000e700000202000 */
[----:B------:R-:W2:Y:S03]  /*4d10*/  F2F.BF16.F32 R123, R123 ;  /* 0x0000007b007b7304 */ /* 0x000ea60000202000 */
[----:B0-----:R-:W-:-:S02]  /*4d20*/  @!P1 IMAD.U32 R118, R125, 0x10000, RZ ;  /* 0x000100007d769824 */ /* 0x001fc400078e00ff */
        /* <DEDUP_REMOVED lines=13> */
.L_x_2220:
[----:B------:R-:W-:Y:S05]  /*4e00*/  BSYNC B1 ;  /* 0x0000000000017941 */ /* 0x000fea0003800000 */
.L_x_2219:
[----:B------:R-:W-:-:S05]  /*4e10*/  IMAD R96, R117, 0x80, R96 ;  /* 0x0000008075607824 */ /* 0x000fca00078e0260 */
[----:B------:R-:W-:-:S04]  /*4e20*/  LEA R96, R117, R96, 0x7 ;  /* 0x0000006075607211 */ /* 0x000fc800078e38ff */
[----:B------:R-:W-:-:S13]  /*4e30*/  ISETP.GE.AND P1, PT, R96, UR11, PT ;  /* 0x0000000b60007c0c */ /* 0x000fda000bf26270 */
[----:B------:R-:W-:Y:S05]  /*4e40*/  @P1 BRA `(.L_x_2214) ;  /* 0x0000001800001947 */ /* 0x000fea0003800000 */
[--C-:B01----:R-:W-:Y:S01]  /*4e50*/  FADD R94, R56, -R119.reuse ;  /* 0x80000077385e7221 */ /* 0x103fe20000000000 */
[--C-:B------:R-:W-:Y:S01]  /*4e60*/  FADD R100, R58, -R119.reuse ;  /* 0x800000773a647221 */ /* 0x100fe20000000000 */
[--C-:B------:R-:W-:Y:S02]  /*4e70*/  FADD R116, R59, -R119.reuse ;  /* 0x800000773b747221 */ /* 0x100fe40000000000 */
[-C--:B------:R-:W-:Y:S01]  /*4e80*/  FMUL R123, R94, R97.reuse ;  /* 0x000000615e7b7220 */ /* 0x080fe20000400000 */
[----:B------:R-:W-:Y:S01]  /*4e90*/  FADD R94, R57, -R119 ;  /* 0x80000077395e7221 */ /* 0x000fe20000000000 */
[-C--:B------:R-:W-:Y:S01]  /*4ea0*/  FMUL R95, R100, R97.reuse ;  /* 0x00000061645f7220 */ /* 0x080fe20000400000 */
[----:B------:R-:W-:Y:S01]  /*4eb0*/  FMUL R100, R116, R97 ;  /* 0x0000006174647220 */ /* 0x000fe20000400000 */
[----:B------:R-:W-:Y:S01]  /*4ec0*/  FFMA R123, R83, R123, R36 ;  /* 0x0000007b537b7223 */ /* 0x000fe20000000024 */
[----:B------:R-:W-:Y:S01]  /*4ed0*/  FMUL R94, R94, R97 ;  /* 0x000000615e5e7220 */ /* 0x000fe20000400000 */
[----:B------:R-:W-:Y:S01]  /*4ee0*/  FFMA R121, R85, R95, R38 ;  /* 0x0000005f55797223 */ /* 0x000fe20000000026 */
[----:B------:R-:W-:-:S02]  /*4ef0*/  FFMA R125, R84, R100, R39 ;  /* 0x00000064547d7223 */ /* 0x000fc40000000027 */
[----:B------:R-:W-:Y:S01]  /*4f00*/  FFMA R115, R82, R94, R37 ;  /* 0x0000005e52737223 */ /* 0x000fe20000000025 */
[----:B------:R-:W-:Y:S06]  /*4f10*/  @P0 BRA `(.L_x_2221) ;  /* 0x0000000000500947 */ /* 0x000fec0003800000 */
[----:B------:R-:W-:Y:S01]  /*4f20*/  VIADD R94, R96, 0x2 ;  /* 0x00000002605e7836 */ /* 0x000fe20000000000 */
        /* <DEDUP_REMOVED lines=9> */
[----:B------:R-:W-:-:S05]  /*4fc0*/  @!P3 PLOP3.LUT P6, PT, P2, PT, PT, 0x80, 0x0 ;  /* 0x000000000000b81c */ /* 0x000fca00017cf070 */
[----:B------:R-:W-:Y:S02]  /*4fd0*/  @!P4 FMNMX R4, R4, |R115|, !PT ;  /* 0x400000730404c209 */ /* 0x000fe40007800000 */
[----:B------:R-:W-:Y:S02]  /*4fe0*/  @!P4 PLOP3.LUT P5, PT, P2, PT, PT, 0x80, 0x0 ;  /* 0x000000000000c81c */ /* 0x000fe400017af070 */
[----:B------:R-:W-:-:S04]  /*4ff0*/  @!P3 FMNMX R4, R4, |R121|, !PT ;  /* 0x400000790404b209 */ /* 0x000fc80007800000 */
[----:B------:R-:W-:Y:S01]  /*5000*/  @P6 FMUL R121, R6, R121 ;  /* 0x0000007906796220 */ /* 0x000fe20000400000 */
[----:B------:R-:W-:Y:S02]  /*5010*/  PLOP3.LUT P6, PT, PT, PT, PT, 0x8, 0x0 ;  /* 0x000000000000781c */ /* 0x000fe40003fce170 */
[----:B------:R-:W-:Y:S02]  /*5020*/  @!P1 PLOP3.LUT P6, PT, P2, PT, PT, 0x80, 0x0 ;  /* 0x000000000000981c */ /* 0x000fe400017cf070 */
[----:B------:R-:W-:Y:S02]  /*5030*/  @!P1 FMNMX R4, R4, |R125|, !PT ;  /* 0x4000007d04049209 */ /* 0x000fe40007800000 */
[----:B------:R-:W-:-:S09]  /*5040*/  @P5 FMUL R115, R6, R115 ;  /* 0x0000007306735220 */ /* 0x000fd20000400000 */
[----:B------:R-:W-:-:S07]  /*5050*/  @P6 FMUL R125, R6, R125 ;  /* 0x0000007d067d6220 */ /* 0x000fce0000400000 */
.L_x_2221:
[----:B------:R-:W-:Y:S01]  /*5060*/  LEA.HI R95, R12, R9, RZ, 0x1b ;  /* 0x000000090c5f7211 */ /* 0x000fe200078fd8ff */
[----:B------:R-:W-:Y:S01]  /*5070*/  F2F.BF16.F32 R115, R115 ;  /* 0x0000007300737304 */ /* 0x000fe20000202000 */
[----:B------:R-:W-:Y:S01]  /*5080*/  IADD3 R118, -R96, UR11, RZ ;  /* 0x0000000b60767c10 */ /* 0x000fe2000fffe1ff */
[----:B------:R-:W-:Y:S02]  /*5090*/  BSSY B1, `(.L_x_2222) ;  /* 0x0000017000017945 */ /* 0x000fe40003800000 */
[----:B------:R-:W-:-:S04]  /*50a0*/  IMAD R95, R95, UR11, R96 ;  /* 0x0000000b5f5f7c24 */ /* 0x000fc8000f8e0260 */
        /* <DEDUP_REMOVED lines=12> */
[----:B0-----:R-:W-:Y:S02]  /*5170*/  IADD3 R100, -R96, UR11, RZ ;  /* 0x0000000b60647c10 */ /* 0x001fe4000fffe1ff */
[C---:B------:R-:W-:Y:S02]  /*5180*/  ISETP.GE.U32.AND P1, PT, R118.reuse, 0x4, PT ;  /* 0x000000047600780c */ /* 0x040fe40003f26070 */
[C---:B------:R-:W-:Y:S02]  /*5190*/  ISETP.NE.AND P3, PT, R118.reuse, RZ, PT ;  /* 0x000000ff7600720c */ /* 0x040fe40003f65270 */
[----:B------:R-:W-:Y:S02]  /*51a0*/  ISETP.GE.U32.AND P4, PT, R118, 0x2, PT ;  /* 0x000000027600780c */ /* 0x000fe40003f86070 */
[----:B------:R-:W-:-:S07]  /*51b0*/  ISETP.GE.U32.AND P5, PT, R100, 0x3, PT ;  /* 0x000000036400780c */ /* 0x000fce0003fa6070 */
[----:B------:R1:W-:Y:S04]  /*51c0*/  @P1 STG.E.U16 desc[UR4][R94.64+0x6], R125 ;  /* 0x0000067d5e001986 */ /* 0x0003e8000c101504 */
[----:B------:R1:W-:Y:S04]  /*51d0*/  @P3 STG.E.U16 desc[UR4][R94.64], R123 ;  /* 0x0000007b5e003986 */ /* 0x0003e8000c101504 */
[----:B------:R1:W-:Y:S04]  /*51e0*/  @P4 STG.E.U16 desc[UR4][R94.64+0x2], R115 ;  /* 0x000002735e004986 */ /* 0x0003e8000c101504 */
[----:B------:R1:W-:Y:S02]  /*51f0*/  @P5 STG.E.U16 desc[UR4][R94.64+0x4], R121 ;  /* 0x000004795e005986 */ /* 0x0003e4000c101504 */
.L_x_2223:
[----:B------:R-:W-:Y:S05]  /*5200*/  BSYNC B1 ;  /* 0x0000000000017941 */ /* 0x000fea0003800000 */
.L_x_2222:
[----:B------:R-:W-:-:S05]  /*5210*/  IMAD R96, R117, 0x80, R96 ;  /* 0x0000008075607824 */ /* 0x000fca00078e0260 */
        /* <DEDUP_REMOVED lines=35> */
.L_x_2224:
        /* <DEDUP_REMOVED lines=26> */
.L_x_2226:
[----:B------:R-:W-:Y:S05]  /*55f0*/  BSYNC B1 ;  /* 0x0000000000017941 */ /* 0x000fea0003800000 */
.L_x_2225:
        /* <DEDUP_REMOVED lines=36> */
.L_x_2227:
        /* <DEDUP_REMOVED lines=26> */
.L_x_2229:
[----:B------:R-:W-:Y:S05]  /*59e0*/  BSYNC B1 ;  /* 0x0000000000017941 */ /* 0x000fea0003800000 */
.L_x_2228:
        /* <DEDUP_REMOVED lines=20> */
[----:B------:R-:W-:Y:S02]  /*5b30*/  ISETP.GE.AND P3, PT, R94, UR11, PT ;  /* 0x0000000b5e007c0c */ /* 0x000fe4000bf66270 */
[----:B------:R-:W-:Y:S02]  /*5b40*/  IADD3 R94, R96, 0x1, RZ ;  /* 0x00000001605e7810 */ /* 0x000fe40007ffe0ff */
[----:B------:R-:W-:Y:S02]  /*5b50*/  PLOP3.LUT P5, PT, PT, PT, PT, 0x8, 0x0 ;  /* 0x000000000000781c */ /* 0x000fe40003fae170 */
        /* <DEDUP_REMOVED lines=13> */
.L_x_2230:
        /* <DEDUP_REMOVED lines=26> */
.L_x_2232:
[----:B------:R-:W-:Y:S05]  /*5dd0*/  BSYNC B1 ;  /* 0x0000000000017941 */ /* 0x000fea0003800000 */
.L_x_2231:
[----:B01----:R-:W-:-:S05]  /*5de0*/  IMAD R94, R117, 0x80, R96 ;  /* 0x00000080755e7824 */ /* 0x003fca00078e0260 */
[----:B------:R-:W-:-:S13]  /*5df0*/  ISETP.GE.AND P1, PT, R94, UR11, PT ;  /* 0x0000000b5e007c0c */ /* 0x000fda000bf26270 */
[----:B------:R-:W-:Y:S05]  /*5e00*/  @P1 BRA `(.L_x_2214) ;  /* 0x0000000800101947 */ /* 0x000fea0003800000 */
[----:B------:R-:W-:Y:S02]  /*5e10*/  IMAD.SHL.U32 R96, R8, 0x4, RZ ;  /* 0x0000000408607824 */ /* 0x000fe400078e00ff */
[--C-:B------:R-:W-:Y:S01]  /*5e20*/  FADD R100, R72, -R119.reuse ;  /* 0x8000007748647221 */ /* 0x100fe20000000000 */
[--C-:B------:R-:W-:Y:S01]  /*5e30*/  FADD R118, R75, -R119.reuse ;  /* 0x800000774b767221 */ /* 0x100fe20000000000 */
[----:B------:R-:W-:Y:S02]  /*5e40*/  IMAD R116, R117, 0x80, R96 ;  /* 0x0000008075747824 */ /* 0x000fe400078e0260 */
[-C--:B------:R-:W-:Y:S01]  /*5e50*/  FMUL R123, R100, R97.reuse ;  /* 0x00000061647b7220 */ /* 0x080fe20000400000 */
[--C-:B------:R-:W-:Y:S01]  /*5e60*/  FADD R100, R73, -R119.reuse ;  /* 0x8000007749647221 */ /* 0x100fe20000000000 */
[-C--:B------:R-:W-:Y:S01]  /*5e70*/  FMUL R125, R118, R97.reuse ;  /* 0x00000061767d7220 */ /* 0x080fe20000400000 */
[----:B------:R-:W-:Y:S02]  /*5e80*/  IMAD R120, R117, 0x80, R116 ;  /* 0x0000008075787824 */ /* 0x000fe400078e0274 */
[----:B------:R-:W-:Y:S01]  /*5e90*/  FADD R116, R74, -R119 ;  /* 0x800000774a747221 */ /* 0x000fe20000000000 */
[----:B------:R-:W-:Y:S01]  /*5ea0*/  FMUL R95, R100, R97 ;  /* 0x00000061645f7220 */ /* 0x000fe20000400000 */
[----:B------:R-:W-:Y:S01]  /*5eb0*/  FFMA R123, R107, R123, R20 ;  /* 0x0000007b6b7b7223 */ /* 0x000fe20000000014 */
[----:B------:R-:W-:-:S02]  /*5ec0*/  IMAD R120, R117, 0x80, R120 ;  /* 0x0000008075787824 */ /* 0x000fc400078e0278 */
[----:B------:R-:W-:Y:S01]  /*5ed0*/  FMUL R121, R116, R97 ;  /* 0x0000006174797220 */ /* 0x000fe20000400000 */
[----:B------:R-:W-:Y:S01]  /*5ee0*/  FFMA R115, R106, R95, R21 ;  /* 0x0000005f6a737223 */ /* 0x000fe20000000015 */
[----:B------:R-:W-:Y:S01]  /*5ef0*/  FFMA R125, R108, R125, R23 ;  /* 0x0000007d6c7d7223 */ /* 0x000fe20000000017 */
[----:B------:R-:W-:Y:S02]  /*5f00*/  IMAD R120, R117, 0x80, R120 ;  /* 0x0000008075787824 */ /* 0x000fe400078e0278 */
        /* <DEDUP_REMOVED lines=22> */
.L_x_2233:
[C---:B------:R-:W-:Y:S01]  /*6070*/  IMAD R120, R117.reuse, 0x80, R120 ;  /* 0x0000008075787824 */ /* 0x040fe200078e0278 */
[----:B------:R-:W-:Y:S01]  /*6080*/  LEA.HI R95, R12, R9, RZ, 0x1b ;  /* 0x000000090c5f7211 */ /* 0x000fe200078fd8ff */
[----:B------:R-:W-:Y:S01]  /*6090*/  F2F.BF16.F32 R115, R115 ;  /* 0x0000007300737304 */ /* 0x000fe20000202000 */
[----:B------:R-:W-:Y:S01]  /*60a0*/  BSSY B1, `(.L_x_2234) ;  /* 0x0000018000017945 */ /* 0x000fe20003800000 */
[----:B------:R-:W-:-:S04]  /*60b0*/  IMAD R120, R117, 0x80, R120 ;  /* 0x0000008075787824 */ /* 0x000fc800078e0278 */
[----:B------:R-:W-:Y:S01]  /*60c0*/  IMAD R95, R95, UR11, R120 ;  /* 0x0000000b5f5f7c24 */ /* 0x000fe2000f8e0278 */
[----:B------:R-:W-:Y:S01]  /*60d0*/  IADD3 R116, -R120, UR11, RZ ;  /* 0x0000000b78747c10 */ /* 0x000fe2000fffe1ff */
[----:B------:R-:W0:Y:S02]  /*60e0*/  F2F.BF16.F32 R125, R125 ;  /* 0x0000007d007d7304 */ /* 0x000e240000202000 */
[----:B------:R-:W-:-:S03]  /*60f0*/  IMAD.WIDE R94, R95, 0x2, R92 ;  /* 0x000000025f5e7825 */ /* 0x000fc600078e025c */
[----:B------:R-:W-:-:S03]  /*6100*/  LOP3.LUT P1, RZ, R94, 0x7, RZ, 0xc0, !PT ;  /* 0x000000075eff7812 */ /* 0x000fc6000782c0ff */
[----:B------:R-:W1:Y:S01]  /*6110*/  F2F.BF16.F32 R121, R121 ;  /* 0x0000007900797304 */ /* 0x000e620000202000 */
[----:B------:R-:W-:-:S07]  /*6120*/  ISETP.LT.U32.OR P1, PT, R116, 0x4, P1 ;  /* 0x000000047400780c */ /* 0x000fce0000f21470 */
[----:B------:R-:W2:Y:S06]  /*6130*/  F2F.BF16.F32 R123, R123 ;  /* 0x0000007b007b7304 */ /* 0x000eac0000202000 */
        /* <DEDUP_REMOVED lines=14> */
.L_x_2235:
[----:B------:R-:W-:Y:S05]  /*6220*/  BSYNC B1 ;  /* 0x0000000000017941 */ /* 0x000fea0003800000 */
.L_x_2234:
[----:B------:R-:W-:-:S04]  /*6230*/  IMAD R96, R117, 0x80, R96 ;  /* 0x0000008075607824 */ /* 0x000fc800078e0260 */
[----:B------:R-:W-:-:S05]  /*6240*/  IMAD R96, R117, 0x80, R96 ;  /* 0x0000008075607824 */ /* 0x000fca00078e0260 */
[----:B------:R-:W-:-:S05]  /*6250*/  LEA R96, R117, R96, 0x7 ;  /* 0x0000006075607211 */ /* 0x000fca00078e38ff */
[----:B------:R-:W-:-:S04]  /*6260*/  IMAD R96, R117, 0x80, R96 ;  /* 0x0000008075607824 */ /* 0x000fc800078e0260 */
[----:B------:R-:W-:-:S04]  /*6270*/  IMAD R96, R117, 0x80, R96 ;  /* 0x0000008075607824 */ /* 0x000fc800078e0260 */
[----:B------:R-:W-:-:S04]  /*6280*/  IMAD R96, R117, 0x80, R96 ;  /* 0x0000008075607824 */ /* 0x000fc800078e0260 */
        /* <DEDUP_REMOVED lines=14> */
[----:B------:R-:W-:Y:S01]  /*6370*/  LEA.HI R94, R12, R9, RZ, 0x1b ;  /* 0x000000090c5e7211 */ /* 0x000fe200078fd8ff */
[----:B------:R-:W-:Y:S01]  /*6380*/  FFMA R121, R112, R97, R19 ;  /* 0x0000006170797223 */ /* 0x000fe20000000013 */
[----:B------:R-:W-:Y:S06]  /*6390*/  @P0 BRA `(.L_x_2236) ;  /* 0x0000000000500947 */ /* 0x000fec0003800000 */
[----:B------:R-:W-:Y:S01]  /*63a0*/  VIADD R95, R117, 0x2 ;  /* 0x00000002755f7836 */ /* 0x000fe20000000000 */
[----:B------:R-:W-:Y:S02]  /*63b0*/  PLOP3.LUT P5, PT, PT, PT, PT, 0x8, 0x0 ;  /* 0x000000000000781c */ /* 0x000fe40003fae170 */
[----:B------:R-:W-:Y:S02]  /*63c0*/  PLOP3.LUT P4, PT, PT, PT, PT, 0x8, 0x0 ;  /* 0x000000000000781c */ /* 0x000fe40003f8e170 */
[----:B------:R-:W-:Y:S01]  /*63d0*/  ISETP.GE.AND P1, PT, R95, UR11, PT ;  /* 0x0000000b5f007c0c */ /* 0x000fe2000bf26270 */
[----:B------:R-:W-:Y:S01]  /*63e0*/  VIADD R95, R117, 0x1 ;  /* 0x00000001755f7836 */ /* 0x000fe20000000000 */
[----:B------:R-:W-:Y:S02]  /*63f0*/  PLOP3.LUT P6, PT, PT, PT, PT, 0x8, 0x0 ;  /* 0x000000000000781c */ /* 0x000fe40003fce170 */
[-C--:B------:R-:W-:Y:S01]  /*6400*/  FMNMX R4, R4, |R101|.reuse, !PT ;  /* 0x4000006504047209 */ /* 0x080fe20007800000 */
[----:B------:R-:W-:Y:S01]  /*6410*/  @P2 FMUL R101, R6, R101 ;  /* 0x0000006506652220 */ /* 0x000fe20000400000 */
[----:B------:R-:W-:Y:S01]  /*6420*/  ISETP.GE.AND P0, PT, R95, UR11, PT ;  /* 0x0000000b5f007c0c */ /* 0x000fe2000bf06270 */
[----:B------:R-:W-:-:S05]  /*6430*/  VIADD R95, R117, 0x3 ;  /* 0x00000003755f7836 */ /* 0x000fca0000000000 */
[----:B------:R-:W-:Y:S02]  /*6440*/  ISETP.GE.AND P3, PT, R95, UR11, PT ;  /* 0x0000000b5f007c0c */ /* 0x000fe4000bf66270 */
[----:B------:R-:W-:-:S05]  /*6450*/  @!P1 PLOP3.LUT P5, PT, P2, PT, PT, 0x80, 0x0 ;  /* 0x000000000000981c */ /* 0x000fca00017af070 */
[----:B------:R-:W-:Y:S02]  /*6460*/  @!P0 PLOP3.LUT P4, PT, P2, PT, PT, 0x80, 0x0 ;  /* 0x000000000000881c */ /* 0x000fe4000178f070 */
[----:B------:R-:W-:-:S04]  /*6470*/  @!P0 FMNMX R4, R4, |R115|, !PT ;  /* 0x4000007304048209 */ /* 0x000fc80007800000 */
[----:B------:R-:W-:Y:S02]  /*6480*/  @!P3 PLOP3.LUT P6, PT, P2, PT, PT, 0x80, 0x0 ;  /* 0x000000000000b81c */ /* 0x000fe400017cf070 */
[-C--:B------:R-:W-:Y:S01]  /*6490*/  @!P1 FMNMX R4, R4, |R119|.reuse, !PT ;  /* 0x4000007704049209 */ /* 0x080fe20007800000 */
[----:B------:R-:W-:-:S03]  /*64a0*/  @P5 FMUL R119, R6, R119 ;  /* 0x0000007706775220 */ /* 0x000fc60000400000 */
[----:B------:R-:W-:Y:S01]  /*64b0*/  @!P3 FMNMX R4, R4, |R121|, !PT ;  /* 0x400000790404b209 */ /* 0x000fe20007800000 */
[----:B------:R-:W-:-:S06]  /*64c0*/  @P4 FMUL R115, R6, R115 ;  /* 0x0000007306734220 */ /* 0x000fcc0000400000 */
[----:B------:R-:W-:-:S07]  /*64d0*/  @P6 FMUL R121, R6, R121 ;  /* 0x0000007906796220 */ /* 0x000fce0000400000 */
.L_x_2236:
[----:B------:R-:W-:Y:S01]  /*64e0*/  IMAD R95, R94, UR11, R117 ;  /* 0x0000000b5e5f7c24 */ /* 0x000fe2000f8e0275 */
[----:B------:R-:W-:Y:S01]  /*64f0*/  IADD3 R96, -R117, UR11, RZ ;  /* 0x0000000b75607c10 */ /* 0x000fe2000fffe1ff */
[----:B------:R-:W-:Y:S02]  /*6500*/  F2F.BF16.F32 R97, R115 ;  /* 0x0000007300617304 */ /* 0x000fe40000202000 */
[----:B------:R-:W-:-:S03]  /*6510*/  IMAD.WIDE R92, R95, 0x2, R92 ;  /* 0x000000025f5c7825 */ /* 0x000fc600078e025c */
        /* <DEDUP_REMOVED lines=19> */
.L_x_2214:
[----:B------:R-:W-:Y:S05]  /*6650*/  BSYNC B0 ;  /* 0x0000000000007941 */ /* 0x000fea0003800000 */
.L_x_2213:
[----:B0-23--:R-:W0:Y:S02]  /*6660*/  LDC R92, c[0x0][0x210] ;  /* 0x00008400ff5c7b82 */ /* 0x00de240000000800 */
[----:B0-----:R-:W-:-:S05]  /*6670*/  IMAD R9, R92, 0x4, R9 ;  /* 0x000000045c097824 */ /* 0x001fca00078e0209 */
[----:B------:R-:W-:-:S13]  /*6680*/  ISETP.GE.AND P0, PT, R9, UR10, PT ;  /* 0x0000000a09007c0c */ /* 0x000fda000bf06270 */
[----:B------:R-:W-:Y:S05]  /*6690*/  @!P0 BRA `(.L_x_2237) ;  /* 0xffffffb400888947 */ /* 0x000fea000383ffff */
.L_x_2162:
[----:B------:R-:W-:Y:S02]  /*66a0*/  ULDC.64 UR6, c[0x0][0x288] ;  /* 0x0000a20000067ab9 */ /* 0x000fe40000000a00 */
[----:B------:R-:W-:-:S04]  /*66b0*/  ISETP.NE.U32.AND P0, PT, RZ, UR6, PT ;  /* 0x00000006ff007c0c */ /* 0x000fc8000bf05070 */
[----:B------:R-:W-:-:S13]  /*66c0*/  ISETP.NE.AND.EX P0, PT, RZ, UR7, PT, P0 ;  /* 0x00000007ff007c0c */ /* 0x000fda000bf05300 */
[----:B------:R-:W-:Y:S05]  /*66d0*/  @!P0 BRA `(.L_x_2238) ;  /* 0x0000000000b08947 */ /* 0x000fea0003800000 */
[----:B------:R-:W2:Y:S01]  /*66e0*/  SHFL.DOWN PT, R3, R4, 0x10, 0x1f ;  /* 0x0a001f0004037f89 */ /* 0x000ea200000e0000 */
[----:B------:R-:W-:Y:S01]  /*66f0*/  ISETP.NE.AND P0, PT, R10, RZ, PT ;  /* 0x000000ff0a00720c */ /* 0x000fe20003f05270 */
[----:B------:R-:W-:-:S12]  /*6700*/  BSSY B0, `(.L_x_2239) ;  /* 0x0000023000007945 */ /* 0x000fd80003800000 */
[----:B------:R-:W3:Y:S01]  /*6710*/  @!P0 S2R R9, SR_CgaCtaId ;  /* 0x0000000000098919 */ /* 0x000ee20000008800 */
[----:B------:R-:W-:Y:S02]  /*6720*/  @!P0 MOV R8, 0x400 ;  /* 0x0000040000088802 */ /* 0x000fe40000000f00 */
[----:B--2---:R-:W-:Y:S02]  /*6730*/  FMNMX R3, R3, R4, !PT ;  /* 0x0000000403037209 */ /* 0x004fe40007800000 */
[----:B------:R-:W-:-:S03]  /*6740*/  @!P0 SHF.R.U32.HI R4, RZ, 0x3, R12 ;  /* 0x00000003ff048819 */ /* 0x000fc6000001160c */
[----:B------:R-:W2:Y:S01]  /*6750*/  SHFL.DOWN PT, R0, R3, 0x8, 0x1f ;  /* 0x09001f0003007f89 */ /* 0x000ea200000e0000 */
[----:B------:R-:W-:Y:S02]  /*6760*/  @!P0 LOP3.LUT R4, R4, 0x1ffffffc, RZ, 0xc0, !PT ;  /* 0x1ffffffc04048812 */ /* 0x000fe400078ec0ff */
[----:B--2---:R-:W-:Y:S02]  /*6770*/  FMNMX R0, R3, R0, !PT ;  /* 0x0000000003007209 */ /* 0x004fe40007800000 */
[----:B---3--:R-:W-:-:S03]  /*6780*/  @!P0 LEA R3, R9, R8, 0x18 ;  /* 0x0000000809038211 */ /* 0x008fc600078ec0ff */
[----:B------:R-:W2:Y:S02]  /*6790*/  SHFL.DOWN PT, R5, R0, 0x4, 0x1f ;  /* 0x08801f0000057f89 */ /* 0x000ea400000e0000 */
[----:B------:R-:W-:Y:S01]  /*67a0*/  @!P0 IMAD.IADD R3, R4, 0x1, R3 ;  /* 0x0000000104038824 */ /* 0x000fe200078e0203 */
[----:B------:R-:W-:Y:S02]  /*67b0*/  SHF.R.U32.HI R4, RZ, 0x5, R12 ;  /* 0x00000005ff047819 */ /* 0x000fe4000001160c */
[----:B--2---:R-:W-:-:S05]  /*67c0*/  FMNMX R5, R0, R5, !PT ;  /* 0x0000000500057209 */ /* 0x004fca0007800000 */
[----:B------:R-:W2:Y:S02]  /*67d0*/  SHFL.DOWN PT, R2, R5, 0x2, 0x1f ;  /* 0x08401f0005027f89 */ /* 0x000ea400000e0000 */
[----:B--2---:R-:W-:Y:S01]  /*67e0*/  FMNMX R2, R5, R2, !PT ;  /* 0x0000000205027209 */ /* 0x004fe20007800000 */
[----:B------:R-:W-:-:S04]  /*67f0*/  IMAD.MOV.U32 R5, RZ, RZ, RZ ;  /* 0x000000ffff057224 */ /* 0x000fc800078e00ff */
[----:B------:R-:W2:Y:S02]  /*6800*/  SHFL.DOWN PT, R7, R2, 0x1, 0x1f ;  /* 0x08201f0002077f89 */ /* 0x000ea400000e0000 */
[----:B--2---:R-:W-:-:S05]  /*6810*/  FMNMX R0, R2, R7, !PT ;  /* 0x0000000702007209 */ /* 0x004fca0007800000 */
[----:B------:R2:W-:Y:S01]  /*6820*/  @!P0 STS [R3], R0 ;  /* 0x0000000003008388 */ /* 0x0005e20000000800 */
[----:B------:R-:W-:Y:S01]  /*6830*/  BAR.SYNC.DEFER_BLOCKING 0x0 ;  /* 0x0000000000007b1d */ /* 0x000fe20000010000 */
[----:B------:R-:W-:-:S13]  /*6840*/  ISETP.NE.AND P0, PT, R4, RZ, PT ;  /* 0x000000ff0400720c */ /* 0x000fda0003f05270 */
[----:B--2---:R-:W-:Y:S05]  /*6850*/  @P0 BRA `(.L_x_2240) ;  /* 0x0000000000340947 */ /* 0x004fea0003800000 */
[----:B------:R-:W-:Y:S01]  /*6860*/  ISETP.GT.U32.AND P0, PT, R12, 0x3, PT ;  /* 0x000000030c00780c */ /* 0x000fe20003f04070 */
[----:B------:R-:W-:-:S12]  /*6870*/  UMOV UR6, 0xffffffff ;  /* 0xffffffff00067882 */ /* 0x000fd80000000000 */
[----:B------:R-:W2:Y:S01]  /*6880*/  @!P0 S2R R3, SR_CgaCtaId ;  /* 0x0000000000038919 */ /* 0x000ea20000008800 */
[----:B------:R-:W-:-:S04]  /*6890*/  @!P0 MOV R0, 0x400 ;  /* 0x0000040000008802 */ /* 0x000fc80000000f00 */
[----:B--2---:R-:W-:Y:S01]  /*68a0*/  @!P0 LEA R3, R3, R0, 0x18 ;  /* 0x0000000003038211 */ /* 0x004fe200078ec0ff */
[----:B------:R-:W-:-:S04]  /*68b0*/  IMAD.MOV.U32 R0, RZ, RZ, RZ ;  /* 0x000000ffff007224 */ /* 0x000fc800078e00ff */
[----:B------:R-:W-:-:S05]  /*68c0*/  @!P0 IMAD R2, R12, 0x4, R3 ;  /* 0x000000040c028824 */ /* 0x000fca00078e0203 */
[----:B------:R2:W3:Y:S01]  /*68d0*/  @!P0 LDS R0, [R2] ;  /* 0x0000000002008984 */ /* 0x0004e20000000800 */
[----:B------:R-:W-:Y:S05]  /*68e0*/  BRA.DIV UR6, `(.L_x_2241) ;  /* 0x0000000206887947 */ /* 0x000fea000b800000 */
[----:B---3--:R-:W3:Y:S02]  /*68f0*/  SHFL.DOWN PT, R3, R0, 0x2, 0x1f ;  /* 0x08401f0000037f89 */ /* 0x008ee400000e0000 */
[----:B---3--:R-:W-:-:S05]  /*6900*/  FMNMX R3, R3, R0, !PT ;  /* 0x0000000003037209 */ /* 0x008fca0007800000 */
[----:B--2---:R2:W3:Y:S02]  /*6910*/  SHFL.DOWN PT, R2, R3, 0x1, 0x1f ;  /* 0x08201f0003027f89 */ /* 0x0044e400000e0000 */
.L_x_2247:
[----:B---3--:R-:W-:-:S07]  /*6920*/  FMNMX R5, R3, R2, !PT ;  /* 0x0000000203057209 */ /* 0x008fce0007800000 */
.L_x_2240:
[----:B------:R-:W-:Y:S05]  /*6930*/  BSYNC B0 ;  /* 0x0000000000007941 */ /* 0x000fea0003800000 */
.L_x_2239:
[----:B------:R-:W-:Y:S01]  /*6940*/  ISETP.NE.AND P0, PT, R12, RZ, PT ;  /* 0x000000ff0c00720c */ /* 0x000fe20003f05270 */
[----:B------:R-:W-:-:S12]  /*6950*/  BSSY B0, `(.L_x_2238) ;  /* 0x0000004000007945 */ /* 0x000fd80003800000 */
[----:B------:R-:W-:Y:S05]  /*6960*/  @P0 BRA `(.L_x_2242) ;  /* 0x0000000000080947 */ /* 0x000fea0003800000 */
[----:B--2---:R-:W2:Y:S02]  /*6970*/  LDC.64 R2, c[0x0][0x288] ;  /* 0x0000a200ff027b82 */ /* 0x004ea40000000a00 */
[----:B--2---:R3:W-:Y:S02]  /*6980*/  REDG.E.MAX.S32.STRONG.GPU desc[UR4][R2.64], R5 ;  /* 0x000000050200798e */ /* 0x0047e4000d10e384 */
.L_x_2242:
[----:B------:R-:W-:Y:S05]  /*6990*/  BSYNC B0 ;  /* 0x0000000000007941 */ /* 0x000fea0003800000 */
.L_x_2238:
        /* <DEDUP_REMOVED lines=14> */
[----:B0123--:R-:W-:Y:S05]  /*6a80*/  CALL.REL.NOINC `($__internal_10_$__cuda_sm20_rcp_rn_f32_slowpath) ;  /* 0x0000000000587944 */ /* 0x00ffea0003c00000 */
[----:B------:R-:W-:Y:S05]  /*6a90*/  BRA `(.L_x_2244) ;  /* 0x0000000000107947 */ /* 0x000fea0003800000 */
.L_x_2243:
[----:B---3--:R-:W3:Y:S02]  /*6aa0*/  MUFU.RCP R5, R6 ;  /* 0x0000000600057308 */ /* 0x008ee40000001000 */
[----:B---3--:R-:W-:-:S04]  /*6ab0*/  FFMA R0, R6, R5, -1 ;  /* 0xbf80000006007423 */ /* 0x008fc80000000005 */
[----:B------:R-:W-:-:S04]  /*6ac0*/  FADD.FTZ R0, -R0, -RZ ;  /* 0x800000ff00007221 */ /* 0x000fc80000010100 */
[----:B------:R-:W-:-:S07]  /*6ad0*/  FFMA R5, R5, R0, R5 ;  /* 0x0000000005057223 */ /* 0x000fce0000000005 */
.L_x_2244:
[----:B--2---:R-:W2:Y:S02]  /*6ae0*/  LDC.64 R2, c[0x0][0x280] ;  /* 0x0000a000ff027b82 */ /* 0x004ea40000000a00 */
[----:B--2---:R-:W-:Y:S01]  /*6af0*/  STG.E desc[UR4][R2.64], R5 ;  /* 0x0000000502007986 */ /* 0x004fe2000c101904 */
[----:B------:R-:W-:Y:S05]  /*6b00*/  EXIT ;  /* 0x000000000000794d */ /* 0x000fea0003800000 */
.L_x_2241:
[----:B------:R-:W-:Y:S01]  /*6b10*/  IMAD.MOV.U32 R5, RZ, RZ, 0x2 ;  /* 0x00000002ff057424 */ /* 0x000fe200078e00ff */
[----:B------:R-:W-:Y:S01]  /*6b20*/  MOV R4, 0xffffffff ;  /* 0xffffffff00047802 */ /* 0x000fe20000000f00 */
[----:B------:R-:W-:-:S07]  /*6b30*/  IMAD.MOV.U32 R7, RZ, RZ, 0x1f ;  /* 0x0000001fff077424 */ /* 0x000fce00078e00ff */
[----:B0123-5:R-:W-:Y:S05]  /*6b40*/  WARPSYNC.COLLECTIVE R4, `(.L_x_2245) ;  /* 0x0000000004087348 */ /* 0x02ffea0003c00000 */
[----:B--23--:R2:W3:Y:S02]  /*6b50*/  SHFL.DOWN P0, R2, R0, R5, R7 ;  /* 0x0800000500027389 */ /* 0x00c4e40000000007 */
[----:B0123-5:R-:W-:Y:S01]  /*6b60*/  ENDCOLLECTIVE ;  /* 0x000000000000791b */ /* 0x02ffe20003800000 */
.L_x_2245:
[----:B------:R-:W-:Y:S02]  /*6b70*/  IMAD.MOV.U32 R5, RZ, RZ, 0x1 ;  /* 0x00000001ff057424 */ /* 0x000fe400078e00ff */
[----:B------:R-:W-:-:S05]  /*6b80*/  IMAD.MOV.U32 R3, RZ, RZ, R2 ;  /* 0x000000ffff037224 */ /* 0x000fca00078e0002 */
[----:B------:R-:W-:-:S05]  /*6b90*/  FMNMX R3, R3, R0, !PT ;  /* 0x0000000003037209 */ /* 0x000fca0007800000 */
[----:B------:R-:W-:-:S07]  /*6ba0*/  IMAD.MOV.U32 R0, RZ, RZ, R3 ;  /* 0x000000ffff007224 */ /* 0x000fce00078e0003 */
[----:B------:R-:W-:Y:S05]  /*6bb0*/  WARPSYNC.COLLECTIVE R4, `(.L_x_2246) ;  /* 0x0000000004087348 */ /* 0x000fea0003c00000 */
[----:B------:R0:W1:Y:S02]  /*6bc0*/  SHFL.DOWN P0, R2, R0, R5, R7 ;  /* 0x0800000500027389 */ /* 0x0000640000000007 */
[----:B01----:R-:W-:Y:S01]  /*6bd0*/  ENDCOLLECTIVE ;  /* 0x000000000000791b */ /* 0x003fe20003800000 */
.L_x_2246:
[----:B------:R-:W-:Y:S05]  /*6be0*/  BRA `(.L_x_2247) ;  /* 0xfffffffc004c7947 */ /* 0x000fea000383ffff */
        .weak           $__internal_10_$__cuda_sm20_rcp_rn_f32_slowpath
        .type           $__internal_10_$__cuda_sm20_rcp_rn_f32_slowpath,@function
        .size           $__internal_10_$__cuda_sm20_rcp_rn_f32_slowpath,(.L_x_14346 - $__internal_10_$__cuda_sm20_rcp_rn_f32_slowpath)
$__internal_10_$__cuda_sm20_rcp_rn_f32_slowpath:
        /* <DEDUP_REMOVED lines=14> */
.L_x_2248:
        /* <DEDUP_REMOVED lines=33> */
.L_x_2250:
[----:B------:R0:W1:Y:S02]  /*6ee0*/  MUFU.RCP R2, R6 ;  /* 0x0000000600027308 */ /* 0x0000640000001000 */
.L_x_2249:
[----:B-1----:R-:W-:Y:S02]  /*6ef0*/  IMAD.MOV.U32 R5, RZ, RZ, R2 ;  /* 0x000000ffff057224 */ /* 0x002fe400078e0002 */
[----:B------:R-:W-:Y:S02]  /*6f00*/  IMAD.MOV.U32 R2, RZ, RZ, R7 ;  /* 0x000000ffff027224 */ /* 0x000fe400078e0007 */
[----:B------:R-:W-:-:S04]  /*6f10*/  IMAD.MOV.U32 R3, RZ, RZ, 0x0 ;  /* 0x00000000ff037424 */ /* 0x000fc800078e00ff */
[----:B0-----:R-:W-:Y:S05]  /*6f20*/  RET.REL.NODEC R2 `(_ZN18transformer_engine13normalization21ln_fwd_general_kernelINS0_13Kernel_traitsIff13__nv_bfloat16fjLj1024ELj1ELj4ELj1ELj16ENS0_18Kernel_traits_baseILj1024EffS3_fjLj128EEEEEEEvNS0_19ForwardKernelParamsE) ;  /* 0xffffff9002347950 */ /* 0x001fea0003c3ffff */
.L_x_2251:
        /* <DEDUP_REMOVED lines=13> */
.L_x_14346:


//--------------------- .text._ZN18transformer_engine13normalization21ln_fwd_general_kernelINS0_13Kernel_traitsI13__nv_bfloat16S3_S3_fjLj1024ELj1ELj4ELj1ELj16ENS0_18Kernel_traits_baseILj1024ES3_S3_S3_fjLj128EEEEEEEvNS0_19ForwardKernelParamsE --------------------------
	.section	.text._ZN18transformer_engine13normalization21ln_fwd_general_kernelINS0_13Kernel_traitsI13__nv_bfloat16S3_S3_fjLj1024ELj1ELj4ELj1ELj16ENS0_18Kernel_traits_baseILj1024ES3_S3_S3_fjLj128EEEEEEEvNS0_19ForwardKernelParamsE,"ax",@progbits
	.align	128
        .global         _ZN18transformer_engine13normalization21ln_fwd_general_kernelINS0_13Kernel_traitsI13__nv_bfloat16S3_S3_fjLj1024ELj1ELj4ELj1ELj16ENS0_18Kernel_traits_baseILj1024ES3_S3_S3_fjLj128EEEEEEEvNS0_19ForwardKernelParamsE
        .type           _ZN18transformer_engine13normalization21ln_fwd_general_kernelINS0_13Kernel_traitsI13__nv_bfloat16S3_S3_fjLj1024ELj1ELj4ELj1ELj16ENS0_18Kernel_traits_baseILj1024ES3_S3_S3_fjLj128EEEEEEEvNS0_19ForwardKernelParamsE,@function
        .size           _ZN18transformer_engine13normalization21ln_fwd_general_kernelINS0_13Kernel_traitsI13__nv_bfloat16S3_S3_fjLj1024ELj1ELj4ELj1ELj16ENS0_18Kernel_traits_baseILj1024ES3_S3_S3_fjLj128EEEEEEEvNS0_19ForwardKernelParamsE,(.L_x_14347 - _ZN18transformer_engine13normalization21ln_fwd_general_kernelINS0_13Kernel_traitsI13__nv_bfloat16S3_S3_fjLj1024ELj1ELj4ELj1ELj16ENS0_18Kernel_traits_baseILj1024ES3_S3_S3_fjLj128EEEEEEEvNS0_19ForwardKernelParamsE)
        .other          _ZN18transformer_engine13normalization21ln_fwd_general_kernelINS0_13Kernel_traitsI13__nv_bfloat16S3_S3_fjLj1024ELj1ELj4ELj1ELj16ENS0_18Kernel_traits_baseILj1024ES3_S3_S3_fjLj128EEEEEEEvNS0_19ForwardKernelParamsE,@"STO_CUDA_ENTRY STV_DEFAULT"
_ZN18transformer_engine13normalization21ln_fwd_general_kernelINS0_13Kernel_traitsI13__nv_bfloat16S3_S3_fjLj1024ELj1ELj4ELj1ELj16ENS0_18Kernel_traits_baseILj1024ES3_S3_S3_fjLj128EEEEEEEvNS0_19ForwardKernelParamsE:
.text._ZN18transformer_engine13normalization21ln_fwd_general_kernelINS0_13Kernel_traitsI13__nv_bfloat16S3_S3_fjLj1024ELj1ELj4ELj1ELj16ENS0_18Kernel_traits_baseILj1024ES3_S3_S3_fjLj128EEEEEEEvNS0_19ForwardKernelParamsE:
        /* <DEDUP_REMOVED lines=35> */
[----:B------:R-:W-:Y:S05]  /*0230*/  CALL.REL.NOINC `($__internal_11_$__cuda_sm20_rcp_rn_f32_slowpath) ;  /* 0x0000006c00387944 */ /* 0x000fea0003c00000 */
[----:B------:R-:W-:Y:S01]  /*0240*/  IMAD.MOV.U32 R81, RZ, RZ, R5 ;  /* 0x000000ffff517224 */ /* 0x000fe200078e0005 */
[----:B------:R-:W-:Y:S06]  /*0250*/  BRA `(.L_x_2253) ;  /* 0x0000000000107947 */ /* 0x000fec0003800000 */
.L_x_2252:
[----:B------:R-:W0:Y:S02]  /*0260*/  MUFU.RCP R0, R47 ;  /* 0x0000002f00007308 */ /* 0x000e240000001000 */
[----:B0-----:R-:W-:-:S04]  /*0270*/  FFMA R2, R47, R0, -1 ;  /* 0xbf8000002f027423 */ /* 0x001fc80000000000 */
[----:B------:R-:W-:-:S04]  /*0280*/  FADD.FTZ R81, -R2, -RZ ;  /* 0x800000ff02517221 */ /* 0x000fc80000010100 */
[----:B------:R-:W-:-:S07]  /*0290*/  FFMA R81, R0, R81, R0 ;  /* 0x0000005100517223 */ /* 0x000fce0000000000 */
.L_x_2253:
        /* <DEDUP_REMOVED lines=18> */
.L_x_2257:
        /* <DEDUP_REMOVED lines=28> */
.L_x_2258:
[----:B------:R-:W-:Y:S05]  /*0580*/  BSYNC B1 ;  /* 0x0000000000017941 */ /* 0x000fea0003800000 */
.L_x_2256:
[----:B------:R-:W0:Y:S01]  /*0590*/  LDC.64 R12, c[0x0][0x260] ;  /* 0x00009800ff0c7b82 */ /* 0x000e220000000a00 */
[----:B------:R-:W-:Y:S01]  /*05a0*/  BSSY B1, `(.L_x_2259) ;  /* 0x0000024000017945 */ /* 0x000fe20003800000 */
[----:B0-----:R-:W-:-:S04]  /*05b0*/  LEA R4, P1, R79, R12, 0x1 ;  /* 0x0000000c4f047211 */ /* 0x001fc800078208ff */
[----:B------:R-:W-:Y:S02]  /*05c0*/  LOP3.LUT P0, RZ, R4, 0xf, RZ, 0xc0, !PT ;  /* 0x0000000f04ff7812 */ /* 0x000fe4000780c0ff */
[----:B------:R-:W-:Y:S02]  /*05d0*/  LEA.HI.X R5, R79, R13, R14, 0x1, P1 ;  /* 0x0000000d4f057211 */ /* 0x000fe400008f0c0e */
[----:B------:R-:W-:-:S13]  /*05e0*/  ISETP.LT.U32.OR P0, PT, R15, 0x8, P0 ;  /* 0x000000080f00780c */ /* 0x000fda0000701470 */
[----:B------:R-:W-:Y:S05]  /*05f0*/  @P0 BRA `(.L_x_2260) ;  /* 0x0000000000080947 */ /* 0x000fea0003800000 */
[----:B------:R-:W5:Y:S01]  /*0600*/  LDG.E.128 R4, desc[UR4][R4.64] ;  /* 0x0000000404047981 */ /* 0x000f62000c1e1d00 */
[----:B------:R-:W-:Y:S05]  /*0610*/  BRA `(.L_x_2261) ;  /* 0x0000000000707947 */ /* 0x000fea0003800000 */
.L_x_2260:
        /* <DEDUP_REMOVED lines=28> */
.L_x_2261:
[----:B------:R-:W-:Y:S05]  /*07e0*/  BSYNC B1 ;  /* 0x0000000000017941 */ /* 0x000fea0003800000 */
.L_x_2259:
[----:B------:R-:W0:Y:S01]  /*07f0*/  LDC R20, c[0x0][0x214] ;  /* 0x00008500ff147b82 */ /* 0x000e220000000800 */
        /* <DEDUP_REMOVED lines=19> */
[----:B0-----:R-:W-:Y:S02]  /*0930*/  IMAD R15, R20, 0x100, R79 ;  /* 0x00000100140f7824 */ /* 0x001fe400078e024f */
[----:B------:R-:W-:Y:S02]  /*0940*/  IMAD.U32 R34, R34, 0x10000, RZ ;  /* 0x0001000022227824 */ /* 0x000fe400078e00ff */
[----:B------:R-:W-:Y:S01]  /*0950*/  IMAD.U32 R77, R77, 0x10000, RZ ;  /* 0x000100004d4d7824 */ /* 0x000fe200078e00ff */
[----:B------:R-:W-:Y:S01]  /*0960*/  ISETP.GE.AND P0, PT, R15, UR8, PT ;  /* 0x000000080f007c0c */ /* 0x000fe2000bf06270 */
[----:B------:R-:W-:-:S02]  /*0970*/  IMAD.U32 R75, R75, 0x10000, RZ ;  /* 0x000100004b4b7824 */ /* 0x000fc400078e00ff */
[----:B------:R-:W-:Y:S02]  /*0980*/  IMAD.U32 R73, R73, 0x10000, RZ ;  /* 0x0001000049497824 */ /* 0x000fe400078e00ff */
[----:B------:R-:W-:-:S08]  /*0990*/  IMAD.U32 R71, R71, 0x10000, RZ ;  /* 0x0001000047477824 */ /* 0x000fd000078e00ff */
[----:B------:R-:W-:Y:S05]  /*09a0*/  @P0 BRA `(.L_x_2255) ;  /* 0x0000001000c80947 */ /* 0x000fea0003800000 */
[C---:B------:R-:W-:Y:S01]  /*09b0*/  IMAD.U32 R4, R15.reuse, 0x2, R0 ;  /* 0x000000020f047824 */ /* 0x040fe200078e0000 */
[C---:B------:R-:W-:Y:S01]  /*09c0*/  IADD3 R18, -R15.reuse, UR8, RZ ;  /* 0x000000080f127c10 */ /* 0x040fe2000fffe1ff */
[----:B------:R-:W-:Y:S01]  /*09d0*/  BSSY B1, `(.L_x_2262) ;  /* 0x0000024000017945 */ /* 0x000fe20003800000 */
[----:B------:R-:W-:Y:S02]  /*09e0*/  SHF.R.S32.HI R16, RZ, 0x1f, R15 ;  /* 0x0000001fff107819 */ /* 0x000fe4000001140f */
[----:B------:R-:W-:Y:S01]  /*09f0*/  LOP3.LUT P0, RZ, R4, 0xf, RZ, 0xc0, !PT ;  /* 0x0000000f04ff7812 */ /* 0x000fe2000780c0ff */
[----:B------:R-:W-:-:S03]  /*0a00*/  IMAD.WIDE R4, R15, 0x2, R2 ;  /* 0x000000020f047825 */ /* 0x000fc600078e0202 */
[----:B------:R-:W-:-:S13]  /*0a10*/  ISETP.LT.U32.OR P0, PT, R18, 0x8, P0 ;  /* 0x000000081200780c */ /* 0x000fda0000701470 */
[----:B------:R-:W-:Y:S05]  /*0a20*/  @P0 BRA `(.L_x_2263) ;  /* 0x0000000000080947 */ /* 0x000fea0003800000 */
[----:B------:R-:W5:Y:S01]  /*0a30*/  LDG.E.128 R4, desc[UR4][R4.64] ;  /* 0x0000000404047981 */ /* 0x000f62000c1e1d00 */
[----:B------:R-:W-:Y:S05]  /*0a40*/  BRA `(.L_x_2264) ;  /* 0x0000000000707947 */ /* 0x000fea0003800000 */
.L_x_2263:
        /* <DEDUP_REMOVED lines=28> */
.L_x_2264:
[----:B------:R-:W-:Y:S05]  /*0c10*/  BSYNC B1 ;  /* 0x0000000000017941 */ /* 0x000fea0003800000 */
.L_x_2262:
        /* <DEDUP_REMOVED lines=8> */
.L_x_2266:
        /* <DEDUP_REMOVED lines=28> */
.L_x_2267:
[----:B------:R-:W-:Y:S05]  /*0e60*/  BSYNC B1 ;  /* 0x0000000000017941 */ /* 0x000fea0003800000 */
.L_x_2265:
        /* <DEDUP_REMOVED lines=37> */
.L_x_2269:
        /* <DEDUP_REMOVED lines=28> */
.L_x_2270:
[----:B------:R-:W-:Y:S05]  /*1280*/  BSYNC B1 ;  /* 0x0000000000017941 */ /* 0x000fea0003800000 */
.L_x_2268:
        /* <DEDUP_REMOVED lines=8> */
.L_x_2272:
        /* <DEDUP_REMOVED lines=28> */
.L_x_2273:
[----:B------:R-:W-:Y:S05]  /*14d0*/  BSYNC B1 ;  /* 0x0000000000017941 */ /* 0x000fea0003800000 */
.L_x_2271:
        /* <DEDUP_REMOVED lines=35> */
[----:B------:R0:W5:Y:S01]  /*1710*/  LDG.E.128 R8, desc[UR4][R2.64] ;  /* 0x0000000402087981 */ /* 0x000162000c1e1d00 */
[----:B------:R-:W-:Y:S05]  /*1720*/  BRA `(.L_x_2276) ;  /* 0x0000000000707947 */ /* 0x000fea0003800000 */
.L_x_2275:
        /* <DEDUP_REMOVED lines=28> */
.L_x_2276:
[----:B------:R-:W-:Y:S05]  /*18f0*/  BSYNC B1 ;  /* 0x0000000000017941 */ /* 0x000fea0003800000 */
.L_x_2274:
        /* <DEDUP_REMOVED lines=8> */
.L_x_2278:
[C---:B------:R-:W-:Y:S02]  /*1980*/  ISETP.GT.U32.AND P6, PT, R14.reuse, 0x1, PT ;  /* 0x000000010e00780c */ /* 0x040fe40003fc4070 */
[C---:B------:R-:W-:Y:S02]  /*1990*/  ISETP.GT.U32.AND P5, PT, R14.reuse, 0x2, PT ;  /* 0x000000020e00780c */ /* 0x040fe40003fa4070 */
[C---:B------:R-:W-:Y:S02]  /*19a0*/  ISETP.GT.U32.AND P4, PT, R14.reuse, 0x3, PT ;  /* 0x000000030e00780c */ /* 0x040fe40003f84070 */
[C---:B------:R-:W-:Y:S02]  /*19b0*/  ISETP.GT.U32.AND P3, PT, R14.reuse, 0x4, PT ;  /* 0x000000040e00780c */ /* 0x040fe40003f64070 */
[C---:B------:R-:W-:Y:S02]  /*19c0*/  ISETP.GT.U32.AND P2, PT, R14.reuse, 0x5, PT ;  /* 0x000000050e00780c */ /* 0x040fe40003f44070 */
[----:B------:R-:W-:-:S02]  /*19d0*/  ISETP.GT.U32.AND P1, PT, R14, 0x6, PT ;  /* 0x000000060e00780c */ /* 0x000fc40003f24070 */
[----:B------:R-:W-:Y:S02]  /*19e0*/  ISETP.NE.AND P0, PT, R14, RZ, PT ;  /* 0x000000ff0e00720c */ /* 0x000fe40003f05270 */
[----:B0-----:R-:W-:-:S06]  /*19f0*/  @!P6 PRMT R3, RZ, 0x7610, R3 ;  /* 0x00007610ff03e816 */ /* 0x001fcc0000000003 */
        /* <DEDUP_REMOVED lines=20> */
.L_x_2279:
[----:B------:R-:W-:Y:S05]  /*1b40*/  BSYNC B1 ;  /* 0x0000000000017941 */ /* 0x000fea0003800000 */
.L_x_2277:
[----:B-----5:R-:W-:Y:S01]  /*1b50*/  PRMT R16, R8, 0x7632, R16 ;  /* 0x0000763208107816 */ /* 0x020fe20000000010 */
[----:B------:R-:W-:Y:S01]  /*1b60*/  IMAD.U32 R13, R10, 0x10000, RZ ;  /* 0x000100000a0d7824 */ /* 0x000fe200078e00ff */
[----:B------:R-:W-:Y:S01]  /*1b70*/  PRMT R14, R9, 0x7632, R14 ;  /* 0x00007632090e7816 */ /* 0x000fe2000000000e */
[----:B------:R-:W-:Y:S01]  /*1b80*/  IMAD.U32 R56, R4, 0x10000, RZ ;  /* 0x0001000004387824 */ /* 0x000fe200078e00ff */
[----:B------:R-:W-:Y:S01]  /*1b90*/  PRMT R0, R10, 0x7632, R0 ;  /* 0x000076320a007816 */ /* 0x000fe20000000000 */
[C---:B------:R-:W-:Y:S01]  /*1ba0*/  IMAD.U32 R10, R11.reuse, 0x10000, RZ ;  /* 0x000100000b0a7824 */ /* 0x040fe200078e00ff */
[----:B0-----:R-:W-:Y:S01]  /*1bb0*/  PRMT R2, R11, 0x7632, R2 ;  /* 0x000076320b027816 */ /* 0x001fe20000000002 */
[----:B------:R-:W-:Y:S01]  /*1bc0*/  IMAD.U32 R8, R8, 0x10000, RZ ;  /* 0x0001000008087824 */ /* 0x000fe200078e00ff */
[----:B------:R-:W-:Y:S01]  /*1bd0*/  PRMT R51, R4, 0x7632, R51 ;  /* 0x0000763204337816 */ /* 0x000fe20000000033 */
        /* <DEDUP_REMOVED lines=15> */
.L_x_2255:
[----:B------:R-:W-:Y:S05]  /*1cd0*/  BSYNC B0 ;  /* 0x0000000000007941 */ /* 0x000fea0003800000 */
.L_x_2254:
[----:B------:R-:W-:Y:S01]  /*1ce0*/  ULDC.U8 UR6, c[0x0][0x294] ;  /* 0x0000a50000067ab9 */ /* 0x000fe20000000000 */
[----:B------:R-:W-:Y:S01]  /*1cf0*/  ULDC UR7, c[0x0][0x218] ;  /* 0x0000860000077ab9 */ /* 0x000fe20000000800 */
[----:B------:R-:W-:Y:S02]  /*1d00*/  ISETP.NE.AND P0, PT, RZ, UR6, PT ;  /* 0x00000006ff007c0c */ /* 0x000fe4000bf05270 */
[----:B------:R-:W-:-:S11]  /*1d10*/  ISETP.GE.AND P1, PT, R85, UR7, PT ;  /* 0x0000000755007c0c */ /* 0x000fd6000bf26270 */
[----:B------:R-:W-:Y:S05]  /*1d20*/  @!P0 BRA `(.L_x_2280) ;  /* 0x0000000000088947 */ /* 0x000fea0003800000 */
[----:B------:R-:W0:Y:S02]  /*1d30*/  LDC.64 R2, c[0x0][0x270] ;  /* 0x00009c00ff027b82 */ /* 0x000e240000000a00 */
[----:B0-----:R0:W5:Y:S02]  /*1d40*/  LDG.E R47, desc[UR4][R2.64] ;  /* 0x00000004022f7981 */ /* 0x001164000c1e1900 */
.L_x_2280:
[----:B------:R-:W-:Y:S01]  /*1d50*/  IMAD.MOV.U32 R46, RZ, RZ, RZ ;  /* 0x000000ffff2e7224 */ /* 0x000fe200078e00ff */
[----:B------:R-:W-:Y:S06]  /*1d60*/  @P1 BRA `(.L_x_2281) ;  /* 0x0000004c00101947 */ /* 0x000fec0003800000 */
[----:B------:R-:W-:Y:S01]  /*1d70*/  ULDC.U8 UR7, c[0x0][0x250] ;  /* 0x0000940000077ab9 */ /* 0x000fe20000000000 */
[----:B------:R-:W-:Y:S01]  /*1d80*/  FADD R0, R45, 1 ;  /* 0x3f8000002d007421 */ /* 0x000fe20000000000 */
[----:B------:R-:W-:Y:S01]  /*1d90*/  ISETP.NE.AND P0, PT, RZ, UR7, PT ;  /* 0x00000007ff007c0c */ /* 0x000fe2000bf05270 */
[C---:B0-----:R-:W-:Y:S01]  /*1da0*/  FADD R3, R44.reuse, 1 ;  /* 0x3f8000002c037421 */ /* 0x041fe20000000000 */
[----:B------:R-:W0:Y:S01]  /*1db0*/  LDC R41, c[0x0][0x214] ;  /* 0x00008500ff297b82 */ /* 0x000e220000000800 */
        /* <DEDUP_REMOVED lines=36> */
[----:B0-----:R-:W-:Y:S01]  /*2000*/  IMAD R12, R41, 0x100, R79 ;  /* 0x00000100290c7824 */ /* 0x001fe200078e024f */
[----:B------:R-:W-:Y:S01]  /*2010*/  FSEL R25, R25, R2, !P0 ;  /* 0x0000000219197208 */ /* 0x000fe20004000000 */
[----:B------:R-:W-:Y:S01]  /*2020*/  FADD R7, R34, 1 ;  /* 0x3f80000022077421 */ /* 0x000fe20000000000 */
[----:B------:R-:W-:Y:S01]  /*2030*/  FSEL R18, R18, R3, !P0 ;  /* 0x0000000312127208 */ /* 0x000fe20004000000 */
[----:B------:R-:W-:Y:S01]  /*2040*/  FADD R2, R21, 1 ;  /* 0x3f80000015027421 */ /* 0x000fe20000000000 */
[----:B------:R-:W-:Y:S01]  /*2050*/  FADD R5, R20, 1 ;  /* 0x3f80000014057421 */ /* 0x000fe20000000000 */
[----:B------:R-:W-:Y:S01]  /*2060*/  FADD R3, R14, 1 ;  /* 0x3f8000000e037421 */ /* 0x000fe20000000000 */
        /* <DEDUP_REMOVED lines=14> */
[----:B------:R-:W-:Y:S01]  /*2150*/  FSEL R9, R4, R9, !P0 ;  /* 0x0000000904097208 */ /* 0x000fe20004000000 */
[----:B------:R-:W-:Y:S01]  /*2160*/  IMAD R4, R41, 0x100, R8 ;  /* 0x0000010029047824 */ /* 0x000fe200078e0208 */
[----:B------:R-:W-:Y:S01]  /*2170*/  FSEL R29, R29, R6, !P0 ;  /* 0x000000061d1d7208 */ /* 0x000fe20004000000 */
[----:B------:R-:W-:Y:S01]  /*2180*/  IMAD.MOV.U32 R46, RZ, RZ, RZ ;  /* 0x000000ffff2e7224 */ /* 0x000fe200078e00ff */
[----:B------:R-:W-:-:S02]  /*2190*/  FSEL R24, R24, R7, !P0 ;  /* 0x0000000718187208 */ /* 0x000fc40004000000 */
[----:B------:R-:W-:Y:S01]  /*21a0*/  FSEL R16, R16, R5, !P0 ;  /* 0x0000000510107208 */ /* 0x000fe20004000000 */
[----:B------:R-:W-:Y:S01]  /*21b0*/  IMAD.MOV.U32 R5, RZ, RZ, RZ ;  /* 0x000000ffff057224 */ /* 0x000fe200078e00ff */
[----:B------:R-:W-:Y:S02]  /*21c0*/  FSEL R13, R13, R0, !P0 ;  /* 0x000000000d0d7208 */ /* 0x000fe40004000000 */
[----:B------:R-:W-:Y:S02]  /*21d0*/  FSEL R11, R11, R2, !P0 ;  /* 0x000000020b0b7208 */ /* 0x000fe40004000000 */
[----:B------:R-:W-:Y:S02]  /*21e0*/  FSEL R10, R10, R3, !P0 ;  /* 0x000000030a0a7208 */ /* 0x000fe40004000000 */
[----:B------:R-:W-:Y:S02]  /*21f0*/  SHF.R.S32.HI R7, RZ, 0x1f, R89 ;  /* 0x0000001fff077819 */ /* 0x000fe40000011459 */
[----:B------:R-:W-:-:S02]  /*2200*/  IADD3 R6, -R79, UR8, RZ ;  /* 0x000000084f067c10 */ /* 0x000fc4000fffe1ff */
[----:B------:R-:W-:Y:S02]  /*2210*/  IADD3 R3, -R12, UR8, RZ ;  /* 0x000000080c037c10 */ /* 0x000fe4000fffe1ff */
[----:B------:R-:W-:Y:S02]  /*2220*/  IADD3 R2, -R8, UR8, RZ ;  /* 0x0000000808027c10 */ /* 0x000fe4000fffe1ff */
[----:B------:R-:W-:-:S07]  /*2230*/  IADD3 R0, -R4, UR8, RZ ;  /* 0x0000000804007c10 */ /* 0x000fce000fffe1ff */
.L_x_2342:
[----:B------:R-:W-:Y:S01]  /*2240*/  ULDC.64 UR10, c[0x0][0x218] ;  /* 0x00008600000a7ab9 */ /* 0x000fe20000000a00 */
[----:B------:R-:W-:Y:S01]  /*2250*/  LEA.HI R105, R90, R85, RZ, 0x1b ;  /* 0x000000555a697211 */ /* 0x000fe200078fd8ff */
[----:B------:R-:W-:Y:S01]  /*2260*/  BSSY B0, `(.L_x_2282) ;  /* 0x00000cf000007945 */ /* 0x000fe20003800000 */
[----:B------:R-:W-:-:S04]  /*2270*/  ISETP.GE.AND P1, PT, R79, UR11, PT ;  /* 0x0000000b4f007c0c */ /* 0x000fc8000bf26270 */
[----:B------:R-:W-:-:S13]  /*2280*/  ISETP.LT.AND P1, PT, R105, UR10, !P1 ;  /* 0x0000000a69007c0c */ /* 0x000fda000cf21270 */
[----:B------:R-:W-:Y:S05]  /*2290*/  @!P1 BRA `(.L_x_2283) ;  /* 0x0000000c002c9947 */ /* 0x000fea0003800000 */
[----:B------:R-:W0:Y:S01]  /*22a0*/  LDC.64 R82, c[0x0][0x220] ;  /* 0x00008800ff527b82 */ /* 0x000e220000000a00 */
[----:B------:R-:W-:Y:S01]  /*22b0*/  IMAD R41, R105, UR11, R79 ;  /* 0x0000000b69297c24 */ /* 0x000fe2000f8e024f */
[----:B------:R-:W-:Y:S03]  /*22c0*/  BSSY B1, `(.L_x_2284) ;  /* 0x0000023000017945 */ /* 0x000fe60003800000 */
[----:B0-----:R-:W-:-:S03]  /*22d0*/  IMAD.WIDE R40, R41, 0x2, R82 ;  /* 0x0000000229287825 */ /* 0x001fc600078e0252 */
[----:B------:R-:W-:-:S04]  /*22e0*/  LOP3.LUT P0, RZ, R40, 0xf, RZ, 0xc0, !PT ;  /* 0x0000000f28ff7812 */ /* 0x000fc8000780c0ff */
[----:B------:R-:W-:-:S13]  /*22f0*/  ISETP.LT.U32.OR P0, PT, R6, 0x8, P0 ;  /* 0x000000080600780c */ /* 0x000fda0000701470 */
[----:B------:R-:W-:Y:S05]  /*2300*/  @P0 BRA `(.L_x_2285) ;  /* 0x0000000000080947 */ /* 0x000fea0003800000 */
[----:B------:R-:W5:Y:S01]  /*2310*/  LDG.E.128 R40, desc[UR4][R40.64] ;  /* 0x0000000428287981 */ /* 0x000f62000c1e1d00 */
[----:B------:R-:W-:Y:S05]  /*2320*/  BRA `(.L_x_2286) ;  /* 0x0000000000707947 */ /* 0x000fea0003800000 */
.L_x_2285:
        /* <DEDUP_REMOVED lines=28> */
.L_x_2286:
[----:B------:R-:W-:Y:S05]  /*24f0*/  BSYNC B1 ;  /* 0x0000000000017941 */ /* 0x000fea0003800000 */
.L_x_2284:
        /* <DEDUP_REMOVED lines=22> */
.L_x_2288:
        /* <DEDUP_REMOVED lines=28> */
.L_x_2289:
[----:B------:R-:W-:Y:S05]  /*2820*/  BSYNC B1 ;  /* 0x0000000000017941 */ /* 0x000fea0003800000 */
.L_x_2287:
        /* <DEDUP_REMOVED lines=22> */
.L_x_2291:
        /* <DEDUP_REMOVED lines=28> */
.L_x_2292:
[----:B------:R-:W-:Y:S05]  /*2b50*/  BSYNC B1 ;  /* 0x0000000000017941 */ /* 0x000fea0003800000 */
.L_x_2290:
        /* <DEDUP_REMOVED lines=22> */
.L_x_2294:
        /* <DEDUP_REMOVED lines=28> */
.L_x_2295:
[----:B------:R-:W-:Y:S05]  /*2e80*/  BSYNC B1 ;  /* 0x0000000000017941 */ /* 0x000fea0003800000 */
.L_x_2293:
        /* <DEDUP_REMOVED lines=12> */
.L_x_2283:
[----:B------:R-:W-:Y:S05]  /*2f50*/  BSYNC B0 ;  /* 0x0000000000007941 */ /* 0x000fea0003800000 */
.L_x_2282:
        /* <DEDUP_REMOVED lines=40> */
.L_x_2297:
[----:B------:R-:W-:Y:S05]  /*31e0*/  BSYNC B0 ;  /* 0x0000000000007941 */ /* 0x000fea0003800000 */
.L_x_2296:
[----:B------:R-:W0:Y:S02]  /*31f0*/  LDC R129, c[0x0][0x214] ;  /* 0x00008500ff817b82 */ /* 0x000e240000000800 */
[----:B0-----:R-:W-:-:S13]  /*3200*/  ISETP.NE.AND P2, PT, R129, 0x1, PT ;  /* 0x000000018100780c */ /* 0x001fda0003f45270 */
[----:B------:R-:W-:Y:S05]  /*3210*/  @!P2 BRA `(.L_x_2298) ;  /* 0x0000000400dca947 */ /* 0x000fea0003800000 */
[----:B------:R-:W0:Y:S01]  /*3220*/  SHFL.DOWN PT, R40, R41, 0x10, 0x1f ;  /* 0x0a001f0029287f89 */ /* 0x000e2200000e0000 */
[----:B------:R-:W1:Y:S01]  /*3230*/  LDC R125, c[0x0][0x210] ;  /* 0x00008400ff7d7b82 */ /* 0x000e620000000800 */
[C---:B------:R-:W-:Y:S02]  /*3240*/  LOP3.LUT P0, RZ, R90.reuse, 0x1f, RZ, 0xc0, !PT ;  /* 0x0000001f5aff7812 */ /* 0x040fe4000780c0ff */
[----:B------:R-:W-:Y:S02]  /*3250*/  LOP3.LUT P5, RZ, R5, 0x1, RZ, 0xc0, !PT ;  /* 0x0000000105ff7812 */ /* 0x000fe400078ac0ff */
[----:B------:R-:W-:Y:S01]  /*3260*/  ISETP.NE.AND P3, PT, R90, RZ, PT ;  /* 0x000000ff5a00720c */ /* 0x000fe20003f65270 */
[----:B0-----:R-:W-:-:S05]  /*3270*/  FADD R82, R40, R41 ;  /* 0x0000002928527221 */ /* 0x001fca0000000000 */
[----:B------:R-:W0:Y:S02]  /*3280*/  SHFL.DOWN PT, R43, R82, 0x8, 0x1f ;  /* 0x09001f00522b7f89 */ /* 0x000e2400000e0000 */
[----:B0-----:R-:W-:Y:S02]  /*3290*/  FADD R83, R82, R43 ;  /* 0x0000002b52537221 */ /* 0x001fe40000000000 */
[----:B------:R-:W0:Y:S03]  /*32a0*/  LDC.64 R42, c[0x0][0x240] ;  /* 0x00009000ff2a7b82 */ /* 0x000e260000000a00 */
[----:B------:R-:W2:Y:S02]  /*32b0*/  SHFL.DOWN PT, R40, R83, 0x4, 0x1f ;  /* 0x08801f0053287f89 */ /* 0x000ea400000e0000 */
[----:B--2---:R-:W-:Y:S01]  /*32c0*/  FADD R86, R83, R40 ;  /* 0x0000002853567221 */ /* 0x004fe20000000000 */
[----:B------:R-:W-:-:S04]  /*32d0*/  SHF.R.U32.HI R40, RZ, 0x5, R90 ;  /* 0x00000005ff287819 */ /* 0x000fc8000001165a */
[----:B------:R-:W2:Y:S01]  /*32e0*/  SHFL.DOWN PT, R87, R86, 0x2, 0x1f ;  /* 0x08401f0056577f89 */ /* 0x000ea200000e0000 */
[----:B------:R-:W-:Y:S02]  /*32f0*/  IMAD R88, R91, 0x4, R40 ;  /* 0x000000045b587824 */ /* 0x000fe400078e0228 */
[----:B-1----:R-:W-:Y:S02]  /*3300*/  IMAD R40, R129, R125, RZ ;  /* 0x0000007d81287224 */ /* 0x002fe400078e02ff */
[----:B------:R-:W-:-:S04]  /*3310*/  IMAD R41, R88, R129, RZ ;  /* 0x0000008158297224 */ /* 0x000fc800078e02ff */
[----:B0-----:R-:W-:-:S04]  /*3320*/  IMAD.WIDE.U32 R42, R41, 0x4, R42 ;  /* 0x00000004292a7825 */ /* 0x001fc800078e002a */
[----:B------:R-:W-:-:S04]  /*3330*/  IMAD.SHL.U32 R41, R40, 0x4, RZ ;  /* 0x0000000428297824 */ /* 0x000fc800078e00ff */
[----:B------:R-:W-:-:S03]  /*3340*/  IMAD.WIDE.U32 R40, R41, 0x4, R42 ;  /* 0x0000000429287825 */ /* 0x000fc600078e002a */
[----:B------:R-:W-:Y:S01]  /*3350*/  SEL R40, R42, R40, !P5 ;  /* 0x000000282a287207 */ /* 0x000fe20006800000 */
[----:B--2---:R-:W-:Y:S01]  /*3360*/  FADD R87, R86, R87 ;  /* 0x0000005756577221 */ /* 0x004fe20000000000 */
[----:B------:R-:W-:Y:S02]  /*3370*/  SEL R41, R43, R41, !P5 ;  /* 0x000000292b297207 */ /* 0x000fe40006800000 */
[C---:B------:R-:W-:Y:S02]  /*3380*/  @!P0 LEA R42, P4, R89.reuse, R40, 0x2 ;  /* 0x00000028592a8211 */ /* 0x040fe400078810ff */
[----:B------:R-:W0:Y:S02]  /*3390*/  SHFL.DOWN PT, R82, R87, 0x1, 0x1f ;  /* 0x08201f0057527f89 */ /* 0x000e2400000e0000 */
        /* <DEDUP_REMOVED lines=8> */
[----:B0-----:R-:W-:-:S03]  /*3420*/  IMAD.WIDE R42, R125, 0x4, R82 ;  /* 0x000000047d2a7825 */ /* 0x001fc600078e0252 */
[----:B------:R-:W-:Y:S02]  /*3430*/  SEL R42, R82, R42, !P5 ;  /* 0x0000002a522a7207 */ /* 0x000fe40006800000 */
[----:B------:R-:W-:Y:S02]  /*3440*/  SHF.R.U32.HI R82, RZ, 0x1, R5 ;  /* 0x00000001ff527819 */ /* 0x000fe40000011605 */
[----:B------:R-:W-:Y:S02]  /*3450*/  SEL R43, R83, R43, !P5 ;  /* 0x0000002b532b7207 */ /* 0x000fe40006800000 */
[----:B------:R-:W-:Y:S02]  /*3460*/  LOP3.LUT R82, R82, 0x1, RZ, 0xc0, !PT ;  /* 0x0000000152527812 */ /* 0x000fe400078ec0ff */
        /* <DEDUP_REMOVED lines=9> */
.L_x_2300:
[----:B------:R-:W2:Y:S04]  /*3500*/  LDG.E.STRONG.GPU R82, desc[UR4][R42.64] ;  /* 0x000000042a527981 */ /* 0x000ea8000c1ef900 */
[----:B--2---:R-:W-:Y:S01]  /*3510*/  CCTL.IVALL ;  /* 0x00000000ff00798f */ /* 0x004fe20002000000 */
[----:B------:R-:W-:Y:S05]  /*3520*/  YIELD ;  /* 0x0000000000007946 */ /* 0x000fea0003800000 */
[----:B------:R-:W-:-:S13]  /*3530*/  ISETP.NE.AND P0, PT, R82, R87, PT ;  /* 0x000000575200720c */ /* 0x000fda0003f05270 */
[----:B------:R-:W-:Y:S05]  /*3540*/  @P0 BRA `(.L_x_2300) ;  /* 0xfffffffc00ec0947 */ /* 0x000fea000383ffff */
.L_x_2299:
        /* <DEDUP_REMOVED lines=16> */
.L_x_2305:
        /* <DEDUP_REMOVED lines=18> */
.L_x_2304:
[----:B------:R-:W-:Y:S05]  /*3770*/  BSYNC B1 ;  /* 0x0000000000017941 */ /* 0x000fea0003800000 */
.L_x_2303:
        /* <DEDUP_REMOVED lines=13> */
.L_x_2307:
[----:B------:R-:W-:Y:S05]  /*3850*/  BSYNC B1 ;  /* 0x0000000000017941 */ /* 0x000fea0003800000 */
.L_x_2306:
[----:B------:R-:W-:-:S13]  /*3860*/  ISETP.LT.OR P0, PT, R131, R129, P0 ;  /* 0x000000818300720c */ /* 0x000fda0000701670 */
[----:B------:R-:W-:Y:S05]  /*3870*/  @!P0 BRA `(.L_x_2302) ;  /* 0x00000000000c8947 */ /* 0x000fea0003800000 */
[----:B------:R-:W-:-:S06]  /*3880*/  IMAD.WIDE R40, R131, 0x4, R40 ;  /* 0x0000000483287825 */ /* 0x000fcc00078e0228 */
[----:B------:R-:W2:Y:S02]  /*3890*/  LDG.E R40, desc[UR4][R40.64] ;  /* 0x0000000428287981 */ /* 0x000ea4000c1e1900 */
[----:B--2---:R-:W-:-:S07]  /*38a0*/  FADD R125, R125, R40 ;  /* 0x000000287d7d7221 */ /* 0x004fce0000000000 */
.L_x_2302:
[----:B------:R-:W-:Y:S05]  /*38b0*/  BSYNC B0 ;  /* 0x0000000000007941 */ /* 0x000fea0003800000 */
.L_x_2301:
        /* <DEDUP_REMOVED lines=13> */
.L_x_2298:
        /* <DEDUP_REMOVED lines=10> */
.L_x_2308:
        /* <DEDUP_REMOVED lines=14> */
[----:B------:R-:W-:-:S05]  /*3b10*/  VIADD R43, R79, 0x6 ;  /* 0x000000064f2b7836 */ /* 0x000fca0000000000 */
[----:B------:R-:W-:Y:S01]  /*3b20*/  @!P0 FFMA R40, R41, R41, R40 ;  /* 0x0000002929288223 */ /* 0x000fe20000000028 */
[--C-:B------:R-:W-:Y:S01]  /*3b30*/  FADD R41, R99, -R125.reuse ;  /* 0x8000007d63297221 */ /* 0x100fe20000000000 */
[----:B------:R-:W-:Y:S01]  /*3b40*/  ISETP.GE.AND P0, PT, R42, UR11, PT ;  /* 0x0000000b2a007c0c */ /* 0x000fe2000bf06270 */
[----:B------:R-:W-:Y:S02]  /*3b50*/  VIADD R42, R79, 0x5 ;  /* 0x000000054f2a7836 */ /* 0x000fe40000000000 */
[----:B------:R-:W-:Y:S01]  /*3b60*/  @!P4 FFMA R40, R41, R41, R40 ;  /* 0x000000292928c223 */ /* 0x000fe20000000028 */
[--C-:B------:R-:W-:Y:S01]  /*3b70*/  FADD R41, R107, -R125.reuse ;  /* 0x8000007d6b297221 */ /* 0x100fe20000000000 */
[----:B------:R-:W-:Y:S01]  /*3b80*/  ISETP.GE.AND P4, PT, R43, UR11, PT ;  /* 0x0000000b2b007c0c */ /* 0x000fe2000bf86270 */
[--C-:B------:R-:W-:Y:S01]  /*3b90*/  FADD R43, R109, -R125.reuse ;  /* 0x8000007d6d2b7221 */ /* 0x100fe20000000000 */
[----:B------:R-:W-:Y:S01]  /*3ba0*/  ISETP.GE.AND P5, PT, R42, UR11, PT ;  /* 0x0000000b2a007c0c */ /* 0x000fe2000bfa6270 */
[----:B------:R-:W-:Y:S01]  /*3bb0*/  @!P3 FFMA R40, R41, R41, R40 ;  /* 0x000000292928b223 */ /* 0x000fe20000000028 */
[----:B------:R-:W-:Y:S01]  /*3bc0*/  FADD R41, R100, -R125 ;  /* 0x8000007d64297221 */ /* 0x000fe20000000000 */
[----:B------:R-:W-:-:S03]  /*3bd0*/  VIADD R42, R79, 0x7 ;  /* 0x000000074f2a7836 */ /* 0x000fc60000000000 */
[----:B------:R-:W-:Y:S01]  /*3be0*/  @!P0 FFMA R40, R41, R41, R40 ;  /* 0x0000002929288223 */ /* 0x000fe20000000028 */
[----:B------:R-:W-:Y:S01]  /*3bf0*/  ISETP.GE.AND P0, PT, R12, UR11, PT ;  /* 0x0000000b0c007c0c */ /* 0x000fe2000bf06270 */
[----:B------:R-:W-:Y:S01]  /*3c00*/  FADD R41, R108, -R125 ;  /* 0x8000007d6c297221 */ /* 0x000fe20000000000 */
[----:B------:R-:W-:-:S04]  /*3c10*/  ISETP.GE.AND P3, PT, R42, UR11, PT ;  /* 0x0000000b2a007c0c */ /* 0x000fc8000bf66270 */
[----:B------:R-:W-:Y:S01]  /*3c20*/  @!P5 FFMA R40, R41, R41, R40 ;  /* 0x000000292928d223 */ /* 0x000fe20000000028 */
[----:B------:R-:W-:-:S04]  /*3c30*/  FADD R41, R104, -R125 ;  /* 0x8000007d68297221 */ /* 0x000fc80000000000 */
[----:B------:R-:W-:-:S04]  /*3c40*/  @!P4 FFMA R40, R41, R41, R40 ;  /* 0x000000292928c223 */ /* 0x000fc80000000028 */
[----:B------:R-:W-:Y:S01]  /*3c50*/  @!P3 FFMA R40, R43, R43, R40 ;  /* 0x0000002b2b28b223 */ /* 0x000fe20000000028 */
[----:B------:R-:W-:Y:S06]  /*3c60*/  @P0 BRA `(.L_x_2310) ;  /* 0x0000000400780947 */ /* 0x000fec0003800000 */
[C---:B------:R-:W-:Y:S02]  /*3c70*/  VIADD R41, R12.reuse, 0x1 ;  /* 0x000000010c297836 */ /* 0x040fe40000000000 */
[C---:B------:R-:W-:Y:S02]  /*3c80*/  VIADD R42, R12.reuse, 0x2 ;  /* 0x000000020c2a7836 */ /* 0x040fe40000000000 */
[----:B------:R-:W-:Y:S01]  /*3c90*/  VIADD R43, R12, 0x6 ;  /* 0x000000060c2b7836 */ /* 0x000fe20000000000 */
[----:B------:R-:W-:Y:S01]  /*3ca0*/  ISETP.GE.AND P0, PT, R41, UR11, PT ;  /* 0x0000000b29007c0c */ /* 0x000fe2000bf06270 */
[--C-:B------:R-:W-:Y:S01]  /*3cb0*/  FADD R41, R94, -R125.reuse ;  /* 0x8000007d5e297221 */ /* 0x100fe20000000000 */
[----:B------:R-:W-:Y:S01]  /*3cc0*/  ISETP.GE.AND P4, PT, R42, UR11, PT ;  /* 0x0000000b2a007c0c */ /* 0x000fe2000bf86270 */
[----:B------:R-:W-:Y:S02]  /*3cd0*/  VIADD R42, R12, 0x3 ;  /* 0x000000030c2a7836 */ /* 0x000fe40000000000 */
[----:B------:R-:W-:Y:S01]  /*3ce0*/  FFMA R40, R41, R41, R40 ;  /* 0x0000002929287223 */ /* 0x000fe20000000028 */
[----:B------:R-:W-:-:S02]  /*3cf0*/  FADD R41, R111, -R125 ;  /* 0x8000007d6f297221 */ /* 0x000fc40000000000 */
[----:B------:R-:W-:Y:S01]  /*3d00*/  ISETP.GE.AND P3, PT, R42, UR11, PT ;  /* 0x0000000b2a007c0c */ /* 0x000fe2000bf66270 */
[----:B------:R-:W-:-:S04]  /*3d10*/  VIADD R42, R12, 0x4 ;  /* 0x000000040c2a7836 */ /* 0x000fc80000000000 */
        /* <DEDUP_REMOVED lines=83> */
.L_x_2310:
[----:B------:R-:W-:Y:S05]  /*4250*/  BSYNC B0 ;  /* 0x0000000000007941 */ /* 0x000fea0003800000 */
.L_x_2309:
        /* <DEDUP_REMOVED lines=30> */
[----:B------:R-:W-:Y:S01]  /*4440*/  IMAD.MOV.U32 R86, RZ, RZ, -0x1 ;  /* 0xffffffffff567424 */ /* 0x000fe200078e00ff */
[----:B------:R-:W-:-:S04]  /*4450*/  LOP3.LUT P0, RZ, R5, 0x2, RZ, 0xc0, !PT ;  /* 0x0000000205ff7812 */ /* 0x000fc8000780c0ff */
[----:B------:R-:W-:Y:S01]  /*4460*/  SEL R87, R86, 0x1, P0 ;  /* 0x0000000156577807 */ /* 0x000fe20000000000 */
[----:B0-----:R-:W-:-:S04]  /*4470*/  IMAD.WIDE R42, R91, 0x4, R42 ;  /* 0x000000045b2a7825 */ /* 0x001fc800078e022a */
        /* <DEDUP_REMOVED lines=13> */
.L_x_2313:
[----:B------:R-:W2:Y:S04]  /*4550*/  LDG.E.STRONG.GPU R82, desc[UR4][R42.64] ;  /* 0x000000042a527981 */ /* 0x000ea8000c1ef900 */
[----:B--2---:R-:W-:Y:S01]  /*4560*/  CCTL.IVALL ;  /* 0x00000000ff00798f */ /* 0x004fe20002000000 */
[----:B------:R-:W-:Y:S05]  /*4570*/  YIELD ;  /* 0x0000000000007946 */ /* 0x000fea0003800000 */
[----:B------:R-:W-:-:S13]  /*4580*/  ISETP.NE.AND P0, PT, R82, R83, PT ;  /* 0x000000535200720c */ /* 0x000fda0003f05270 */
[----:B------:R-:W-:Y:S05]  /*4590*/  @P0 BRA `(.L_x_2313) ;  /* 0xfffffffc00ec0947 */ /* 0x000fea000383ffff */
.L_x_2312:
        /* <DEDUP_REMOVED lines=15> */
.L_x_2318:
        /* <DEDUP_REMOVED lines=18> */
.L_x_2317:
[----:B------:R-:W-:Y:S05]  /*47b0*/  BSYNC B1 ;  /* 0x0000000000017941 */ /* 0x000fea0003800000 */
.L_x_2316:
        /* <DEDUP_REMOVED lines=13> */
.L_x_2320:
[----:B------:R-:W-:Y:S05]  /*4890*/  BSYNC B1 ;  /* 0x0000000000017941 */ /* 0x000fea0003800000 */
.L_x_2319:
[----:B------:R-:W-:-:S13]  /*48a0*/  ISETP.LT.OR P0, PT, R131, R129, P0 ;  /* 0x000000818300720c */ /* 0x000fda0000701670 */
[----:B------:R-:W-:Y:S05]  /*48b0*/  @!P0 BRA `(.L_x_2315) ;  /* 0x00000000000c8947 */ /* 0x000fea0003800000 */
[----:B------:R-:W-:-:S06]  /*48c0*/  IMAD.WIDE R40, R131, 0x4, R40 ;  /* 0x0000000483287825 */ /* 0x000fcc00078e0228 */
[----:B------:R-:W2:Y:S02]  /*48d0*/  LDG.E R41, desc[UR4][R40.64] ;  /* 0x0000000428297981 */ /* 0x000ea4000c1e1900 */
[----:B--2---:R-:W-:-:S07]  /*48e0*/  FADD R128, R128, R41 ;  /* 0x0000002980807221 */ /* 0x004fce0000000000 */
.L_x_2315:
[----:B------:R-:W-:Y:S05]  /*48f0*/  BSYNC B0 ;  /* 0x0000000000007941 */ /* 0x000fea0003800000 */
.L_x_2314:
        /* <DEDUP_REMOVED lines=13> */
.L_x_2311:
        /* <DEDUP_REMOVED lines=10> */
.L_x_2321:
        /* <DEDUP_REMOVED lines=17> */
[----:B------:R-:W1:Y:S01]  /*4b80*/  LDC.64 R82, c[0x0][0x258] ;  /* 0x00009600ff527b82 */ /* 0x000e620000000a00 */
[----:B------:R-:W-:Y:S01]  /*4b90*/  ISETP.NE.AND P6, PT, RZ, UR6, PT ;  /* 0x00000006ff007c0c */ /* 0x000fe2000bfc5270 */
[--C-:B0-----:R-:W-:Y:S01]  /*4ba0*/  FADD R42, R106, -R125.reuse ;  /* 0x8000007d6a2a7221 */ /* 0x101fe20000000000 */
[----:B------:R-:W-:Y:S01]  /*4bb0*/  ISETP.EQ.U32.AND P0, PT, RZ, UR8, PT ;  /* 0x00000008ff007c0c */ /* 0x000fe2000bf02070 */
[--C-:B------:R-:W-:Y:S01]  /*4bc0*/  FADD R86, R99, -R125.reuse ;  /* 0x8000007d63567221 */ /* 0x100fe20000000000 */
[--C-:B------:R-:W-:Y:S01]  /*4bd0*/  FADD R126, R107, -R125.reuse ;  /* 0x8000007d6b7e7221 */ /* 0x100fe20000000000 */
[--C-:B------:R-:W-:Y:S01]  /*4be0*/  FADD R128, R100, -R125.reuse ;  /* 0x8000007d64807221 */ /* 0x100fe20000000000 */
[----:B------:R-:W-:Y:S01]  /*4bf0*/  ISETP.EQ.AND.EX P0, PT, RZ, UR9, !P6, P0 ;  /* 0x00000009ff007c0c */ /* 0x000fe2000f702300 */
[--C-:B------:R-:W-:Y:S01]  /*4c00*/  FADD R40, R95, -R125.reuse ;  /* 0x8000007d5f287221 */ /* 0x100fe20000000000 */
[----:B------:R-:W-:Y:S01]  /*4c10*/  P2R R41, PR, RZ, 0x40 ;  /* 0x00000040ff297803 */ /* 0x000fe20000000000 */
        /* <DEDUP_REMOVED lines=65> */
.L_x_2324:
[----:B------:R-:W-:Y:S01]  /*5030*/  IMAD R131, R105, UR11, R79 ;  /* 0x0000000b69837c24 */ /* 0x000fe2000f8e024f */
[----:B------:R-:W-:Y:S01]  /*5040*/  BSSY B1, `(.L_x_2325) ;  /* 0x0000025000017945 */ /* 0x000fe20003800000 */
[----:B------:R-:W-:-:S03]  /*5050*/  F2FP.BF16.F32.PACK_AB R128, R41, R40 ;  /* 0x000000282980723e */ /* 0x000fc600000010ff */
[----:B------:R-:W-:Y:S01]  /*5060*/  BSSY B2, `(.L_x_2326) ;  /* 0x000000f000027945 */ /* 0x000fe20003800000 */
[----:B------:R-:W-:Y:S02]  /*5070*/  F2FP.BF16.F32.PACK_AB R41, R43, R42 ;  /* 0x0000002a2b29723e */ /* 0x000fe400000010ff */
[----:B------:R-:W-:Y:S01]  /*5080*/  F2FP.BF16.F32.PACK_AB R42, R87, R86 ;  /* 0x00000056572a723e */ /* 0x000fe200000010ff */
[----:B-1----:R-:W-:Y:S01]  /*5090*/  IMAD.WIDE R86, R131, 0x2, R82 ;  /* 0x0000000283567825 */ /* 0x002fe200078e0252 */
[----:B------:R-:W-:Y:S01]  /*50a0*/  F2FP.BF16.F32.PACK_AB R43, R129, R126 ;  /* 0x0000007e812b723e */ /* 0x000fe200000010ff */
[----:B------:R-:W-:Y:S06]  /*50b0*/  @!P1 BRA `(.L_x_2327) ;  /* 0x0000000000249947 */ /* 0x000fec0003800000 */
        /* <DEDUP_REMOVED lines=9> */
.L_x_2327:
[----:B------:R-:W-:Y:S05]  /*5150*/  BSYNC B2 ;  /* 0x0000000000027941 */ /* 0x000fea0003800000 */
.L_x_2326:
[C---:B------:R-:W-:Y:S02]  /*5160*/  ISETP.NE.AND P4, PT, R6.reuse, RZ, PT ;  /* 0x000000ff0600720c */ /* 0x040fe40003f85270 */
[C---:B------:R-:W-:Y:S02]  /*5170*/  ISETP.GE.U32.AND P2, PT, R6.reuse, 0x2, PT ;  /* 0x000000020600780c */ /* 0x040fe40003f46070 */
[----:B------:R-:W-:Y:S02]  /*5180*/  ISETP.GE.U32.AND P3, PT, R6, 0x3, PT ;  /* 0x000000030600780c */ /* 0x000fe40003f66070 */
[----:B0-----:R-:W-:Y:S02]  /*5190*/  PRMT R40, R128, 0x7632, R40 ;  /* 0x0000763280287816 */ /* 0x001fe40000000028 */
        /* <DEDUP_REMOVED lines=9> */
[----:B0-----:R-:W-:Y:S01]  /*5230*/  PRMT R128, R43, 0x7632, R128 ;  /* 0x000076322b807816 */ /* 0x001fe20000000080 */
[----:B------:R1:W-:Y:S04]  /*5240*/  @P5 STG.E.U16 desc[UR4][R86.64+0xc], R43 ;  /* 0x00000c2b56005986 */ /* 0x0003e8000c101504 */
[----:B------:R1:W-:Y:S04]  /*5250*/  @P4 STG.E.U16 desc[UR4][R86.64+0xa], R129 ;  /* 0x00000a8156004986 */ /* 0x0003e8000c101504 */
[----:B------:R1:W-:Y:S04]  /*5260*/  @P2 STG.E.U16 desc[UR4][R86.64+0x6], R126 ;  /* 0x0000067e56002986 */ /* 0x0003e8000c101504 */
[----:B------:R1:W-:Y:S04]  /*5270*/  @P3 STG.E.U16 desc[UR4][R86.64+0x8], R42 ;  /* 0x0000082a56003986 */ /* 0x0003e8000c101504 */
[----:B------:R1:W-:Y:S02]  /*5280*/  @P1 STG.E.U16 desc[UR4][R86.64+0xe], R128 ;  /* 0x00000e8056001986 */ /* 0x0003e4000c101504 */
.L_x_2328:
[----:B------:R-:W-:Y:S05]  /*5290*/  BSYNC B1 ;  /* 0x0000000000017941 */ /* 0x000fea0003800000 */
.L_x_2325:
[----:B------:R-:W-:-:S13]  /*52a0*/  ISETP.GE.AND P1, PT, R12, UR11, PT ;  /* 0x0000000b0c007c0c */ /* 0x000fda000bf26270 */
[----:B------:R-:W-:Y:S05]  /*52b0*/  @P1 BRA `(.L_x_2323) ;  /* 0x0000001400a41947 */ /* 0x000fea0003800000 */
[--C-:B01----:R-:W-:Y:S01]  /*52c0*/  FADD R42, R111, -R125.reuse ;  /* 0x8000007d6f2a7221 */ /* 0x103fe20000000000 */
        /* <DEDUP_REMOVED lines=74> */
.L_x_2329:
[----:B------:R-:W-:Y:S01]  /*5770*/  BSSY B1, `(.L_x_2330) ;  /* 0x0000025000017945 */ /* 0x000fe20003800000 */
[----:B------:R-:W-:-:S03]  /*5780*/  F2FP.BF16.F32.PACK_AB R128, R41, R40 ;  /* 0x000000282980723e */ /* 0x000fc600000010ff */
[----:B------:R-:W-:Y:S01]  /*5790*/  BSSY B2, `(.L_x_2331) ;  /* 0x000000f000027945 */ /* 0x000fe20003800000 */
[----:B------:R-:W-:Y:S02]  /*57a0*/  F2FP.BF16.F32.PACK_AB R41, R43, R42 ;  /* 0x0000002a2b29723e */ /* 0x000fe400000010ff */
[----:B------:R-:W-:Y:S01]  /*57b0*/  F2FP.BF16.F32.PACK_AB R42, R87, R86 ;  /* 0x00000056572a723e */ /* 0x000fe200000010ff */
[----:B------:R-:W-:Y:S01]  /*57c0*/  IMAD.WIDE R86, R131, 0x2, R82 ;  /* 0x0000000283567825 */ /* 0x000fe200078e0252 */
        /* <DEDUP_REMOVED lines=11> */
.L_x_2332:
[----:B------:R-:W-:Y:S05]  /*5880*/  BSYNC B2 ;  /* 0x0000000000027941 */ /* 0x000fea0003800000 */
.L_x_2331:
[C---:B------:R-:W-:Y:S02]  /*5890*/  ISETP.NE.AND P4, PT, R3.reuse, RZ, PT ;  /* 0x000000ff0300720c */ /* 0x040fe40003f85270 */
[C---:B------:R-:W-:Y:S02]  /*58a0*/  ISETP.GE.U32.AND P2, PT, R3.reuse, 0x2, PT ;  /* 0x000000020300780c */ /* 0x040fe40003f46070 */
[C---:B------:R-:W-:Y:S02]  /*58b0*/  ISETP.GE.U32.AND P3, PT, R3.reuse, 0x3, PT ;  /* 0x000000030300780c */ /* 0x040fe40003f66070 */
        /* <DEDUP_REMOVED lines=16> */
.L_x_2333:
[----:B------:R-:W-:Y:S05]  /*59c0*/  BSYNC B1 ;  /* 0x0000000000017941 */ /* 0x000fea0003800000 */
.L_x_2330:
        /* <DEDUP_REMOVED lines=77> */
.L_x_2334:
        /* <DEDUP_REMOVED lines=17> */
.L_x_2337:
[----:B------:R-:W-:Y:S05]  /*5fb0*/  BSYNC B2 ;  /* 0x0000000000027941 */ /* 0x000fea0003800000 */
.L_x_2336:
        /* <DEDUP_REMOVED lines=19> */
.L_x_2338:
[----:B------:R-:W-:Y:S05]  /*60f0*/  BSYNC B1 ;  /* 0x0000000000017941 */ /* 0x000fea0003800000 */
.L_x_2335:
        /* <DEDUP_REMOVED lines=11> */
[----:B------:R-:W-:Y:S02]  /*61b0*/  IMAD R125, R105, UR11, R4 ;  /* 0x0000000b697d7c24 */ /* 0x000fe4000f8e0204 */
        /* <DEDUP_REMOVED lines=8> */
[----:B------:R-:W-:-:S04]  /*6240*/  IMAD.WIDE R82, R125, 0x2, R82 ;  /* 0x000000027d527825 */ /* 0x000fc800078e0252 */
[----:B------:R-:W-:Y:S01]  /*6250*/  FFMA R40, R17, R40, R56 ;  /* 0x0000002811287223 */ /* 0x000fe20000000038 */
[----:B------:R-:W-:Y:S01]  /*6260*/  FFMA R41, R16, R41, R51 ;  /* 0x0000002910297223 */ /* 0x000fe20000000033 */
[----:B------:R-:W-:Y:S01]  /*6270*/  P2R R131, PR, RZ, 0x2 ;  /* 0x00000002ff837803 */ /* 0x000fe20000000000 */
        /* <DEDUP_REMOVED lines=8> */
[----:B------:R-:W-:Y:S01]  /*6300*/  FMNMX R46, R46, |R40|, !PT ;  /* 0x400000282e2e7209 */ /* 0x000fe20007800000 */
[C---:B------:R-:W-:Y:S01]  /*6310*/  VIADD R128, R4.reuse, 0x4 ;  /* 0x0000000404807836 */ /* 0x040fe20000000000 */
[----:B------:R-:W-:Y:S01]  /*6320*/  ISETP.NE.AND P2, PT, RZ, UR6, PT ;  /* 0x00000006ff007c0c */ /* 0x000fe2000bf45270 */
[C---:B------:R-:W-:Y:S01]  /*6330*/  VIADD R130, R4.reuse, 0x5 ;  /* 0x0000000504827836 */ /* 0x040fe20000000000 */
[----:B------:R-:W-:Y:S01]  /*6340*/  ISETP.GE.AND P5, PT, R125, UR11, PT ;  /* 0x0000000b7d007c0c */ /* 0x000fe2000bfa6270 */
[C---:B------:R-:W-:Y:S01]  /*6350*/  VIADD R125, R4.reuse, 0x1 ;  /* 0x00000001047d7836 */ /* 0x040fe20000000000 */
[----:B------:R-:W-:Y:S01]  /*6360*/  PLOP3.LUT P0, PT, PT, PT, PT, 0x8, 0x0 ;  /* 0x000000000000781c */ /* 0x000fe20003f0e170 */
[C---:B------:R-:W-:Y:S01]  /*6370*/  VIADD R132, R4.reuse, 0x6 ;  /* 0x0000000604847836 */ /* 0x040fe20000000000 */
[----:B------:R-:W-:Y:S01]  /*6380*/  PLOP3.LUT P1, PT, PT, PT, PT, 0x8, 0x0 ;  /* 0x000000000000781c */ /* 0x000fe20003f2e170 */
[C---:B------:R-:W-:Y:S01]  /*6390*/  VIADD R133, R4.reuse, 0x7 ;  /* 0x0000000704857836 */ /* 0x040fe20000000000 */
[----:B------:R-:W-:Y:S01]  /*63a0*/  ISETP.GE.AND P6, PT, R125, UR11, PT ;  /* 0x0000000b7d007c0c */ /* 0x000fe2000bfc6270 */
[----:B------:R-:W-:Y:S01]  /*63b0*/  VIADD R125, R4, 0x3 ;  /* 0x00000003047d7836 */ /* 0x000fe20000000000 */
[----:B------:R-:W-:-:S02]  /*63c0*/  ISETP.GE.AND P3, PT, R128, UR11, PT ;  /* 0x0000000b80007c0c */ /* 0x000fc4000bf66270 */
[----:B------:R-:W-:Y:S02]  /*63d0*/  P2R R127, PR, RZ, 0x40 ;  /* 0x00000040ff7f7803 */ /* 0x000fe40000000000 */
[----:B------:R-:W-:Y:S02]  /*63e0*/  ISETP.GE.AND P4, PT, R125, UR11, PT ;  /* 0x0000000b7d007c0c */ /* 0x000fe4000bf86270 */
[----:B------:R-:W-:Y:S02]  /*63f0*/  @!P5 PLOP3.LUT P1, PT, P2, PT, PT, 0x80, 0x0 ;  /* 0x000000000000d81c */ /* 0x000fe4000172f070 */
[----:B------:R-:W-:Y:S02]  /*6400*/  P2R R125, PR, RZ, 0x20 ;  /* 0x00000020ff7d7803 */ /* 0x000fe40000000000 */
[----:B------:R-:W-:Y:S02]  /*6410*/  P2R R128, PR, RZ, 0x8 ;  /* 0x00000008ff807803 */ /* 0x000fe40000000000 */
[----:B------:R-:W-:-:S02]  /*6420*/  @!P6 FMNMX R46, R46, |R41|, !PT ;  /* 0x400000292e2ee209 */ /* 0x000fc40007800000 */
[----:B------:R-:W-:Y:S02]  /*6430*/  @!P6 PLOP3.LUT P0, PT, P2, PT, PT, 0x80, 0x0 ;  /* 0x000000000000e81c */ /* 0x000fe4000170f070 */
[-C--:B------:R-:W-:Y:S02]  /*6440*/  @!P5 FMNMX R46, R46, |R42|.reuse, !PT ;  /* 0x4000002a2e2ed209 */ /* 0x080fe40007800000 */
[----:B------:R-:W-:Y:S01]  /*6450*/  ISETP.NE.AND P5, PT, RZ, UR6, PT ;  /* 0x00000006ff007c0c */ /* 0x000fe2000bfa5270 */
[----:B-----5:R-:W-:Y:S01]  /*6460*/  @P1 FMUL R42, R47, R42 ;  /* 0x0000002a2f2a1220 */ /* 0x020fe20000400000 */
[----:B------:R-:W-:Y:S02]  /*6470*/  PLOP3.LUT P2, PT, PT, PT, PT, 0x8, 0x0 ;  /* 0x000000000000781c */ /* 0x000fe40003f4e170 */
[----:B------:R-:W-:Y:S02]  /*6480*/  @!P4 PLOP3.LUT P2, PT, P5, PT, PT, 0x80, 0x0 ;  /* 0x000000000000c81c */ /* 0x000fe40002f4f070 */
[----:B------:R-:W-:-:S02]  /*6490*/  ISETP.GE.AND P1, PT, R132, UR11, PT ;  /* 0x0000000b84007c0c */ /* 0x000fc4000bf26270 */
[----:B------:R-:W-:Y:S01]  /*64a0*/  P2R R129, PR, RZ, 0x4 ;  /* 0x00000004ff817803 */ /* 0x000fe20000000000 */
[C---:B------:R-:W-:Y:S01]  /*64b0*/  @P0 FMUL R41, R47.reuse, R41 ;  /* 0x000000292f290220 */ /* 0x040fe20000400000 */
[----:B------:R-:W-:Y:S02]  /*64c0*/  PLOP3.LUT P0, PT, PT, PT, PT, 0x8, 0x0 ;  /* 0x000000000000781c */ /* 0x000fe40003f0e170 */
[----:B------:R-:W-:Y:S01]  /*64d0*/  @!P3 PLOP3.LUT P0, PT, P5, PT, PT, 0x80, 0x0 ;  /* 0x000000000000b81c */ /* 0x000fe20002f0f070 */
[----:B------:R-:W-:Y:S01]  /*64e0*/  @P5 FMUL R40, R47, R40 ;  /* 0x000000282f285220 */ /* 0x000fe20000400000 */
[----:B------:R-:W-:Y:S02]  /*64f0*/  ISETP.NE.AND P3, PT, R129, RZ, PT ;  /* 0x000000ff8100720c */ /* 0x000fe40003f65270 */
[----:B------:R-:W-:Y:S02]  /*6500*/  ISETP.GE.AND P2, PT, R130, UR11, PT ;  /* 0x0000000b82007c0c */ /* 0x000fe4000bf46270 */
[----:B------:R-:W-:-:S02]  /*6510*/  P2R R130, PR, RZ, 0x1 ;  /* 0x00000001ff827803 */ /* 0x000fc40000000000 */
[-C--:B------:R-:W-:Y:S02]  /*6520*/  @!P4 FMNMX R46, R46, |R43|.reuse, !PT ;  /* 0x4000002b2e2ec209 */ /* 0x080fe40007800000 */
[----:B------:R-:W-:Y:S02]  /*6530*/  PLOP3.LUT P0, PT, PT, PT, PT, 0x8, 0x0 ;  /* 0x000000000000781c */ /* 0x000fe40003f0e170 */
[----:B------:R-:W-:Y:S02]  /*6540*/  P2R R129, PR, RZ, 0x4 ;  /* 0x00000004ff817803 */ /* 0x000fe40000000000 */
[----:B------:R-:W-:Y:S01]  /*6550*/  PLOP3.LUT P6, PT, PT, PT, PT, 0x8, 0x0 ;  /* 0x000000000000781c */ /* 0x000fe20003fce170 */
[----:B------:R-:W-:Y:S01]  /*6560*/  @P3 FMUL R43, R47, R43 ;  /* 0x0000002b2f2b3220 */ /* 0x000fe20000400000 */
[----:B------:R-:W-:Y:S02]  /*6570*/  ISETP.NE.AND P3, PT, R128, RZ, PT ;  /* 0x000000ff8000720c */ /* 0x000fe40003f65270 */
[----:B------:R-:W-:-:S02]  /*6580*/  @!P2 PLOP3.LUT P0, PT, P5, PT, PT, 0x80, 0x0 ;  /* 0x000000000000a81c */ /* 0x000fc40002f0f070 */
[----:B------:R-:W-:Y:S02]  /*6590*/  ISETP.NE.AND P2, PT, R130, RZ, PT ;  /* 0x000000ff8200720c */ /* 0x000fe40003f45270 */
[----:B------:R-:W-:Y:S02]  /*65a0*/  P2R R132, PR, RZ, 0x1 ;  /* 0x00000001ff847803 */ /* 0x000fe40000000000 */
[----:B------:R-:W-:Y:S02]  /*65b0*/  PLOP3.LUT P0, PT, PT, PT, PT, 0x8, 0x0 ;  /* 0x000000000000781c */ /* 0x000fe40003f0e170 */
[----:B------:R-:W-:Y:S02]  /*65c0*/  @!P1 PLOP3.LUT P0, PT, P5, PT, PT, 0x80, 0x0 ;  /* 0x000000000000981c */ /* 0x000fe40002f0f070 */
[----:B------:R-:W-:Y:S02]  /*65d0*/  P2R R130, PR, RZ, 0x2 ;  /* 0x00000002ff827803 */ /* 0x000fe40000000000 */
[----:B------:R-:W-:-:S02]  /*65e0*/  ISETP.NE.AND P1, PT, R132, RZ, PT ;  /* 0x000000ff8400720c */ /* 0x000fc40003f25270 */
[----:B------:R-:W-:Y:S02]  /*65f0*/  P2R R132, PR, RZ, 0x1 ;  /* 0x00000001ff847803 */ /* 0x000fe40000000000 */
[-C--:B------:R-:W-:Y:S01]  /*6600*/  @!P3 FMNMX R46, R46, |R86|.reuse, !PT ;  /* 0x400000562e2eb209 */ /* 0x080fe20007800000 */
[----:B------:R-:W-:Y:S01]  /*6610*/  @P2 FMUL R86, R47, R86 ;  /* 0x000000562f562220 */ /* 0x000fe20000400000 */
[----:B------:R-:W-:Y:S02]  /*6620*/  ISETP.GE.AND P0, PT, R133, UR11, PT ;  /* 0x0000000b85007c0c */ /* 0x000fe4000bf06270 */
[----:B------:R-:W-:-:S11]  /*6630*/  ISETP.NE.AND P2, PT, R129, RZ, PT ;  /* 0x000000ff8100720c */ /* 0x000fd60003f45270 */
[----:B------:R-:W-:Y:S02]  /*6640*/  @!P0 PLOP3.LUT P6, PT, P5, PT, PT, 0x80, 0x0 ;  /* 0x000000000000881c */ /* 0x000fe40002fcf070 */
[-C--:B------:R-:W-:Y:S01]  /*6650*/  @!P2 FMNMX R46, R46, |R87|.reuse, !PT ;  /* 0x400000572e2ea209 */ /* 0x080fe20007800000 */
[----:B------:R-:W-:Y:S01]  /*6660*/  @P1 FMUL R87, R47, R87 ;  /* 0x000000572f571220 */ /* 0x000fe20000400000 */
[----:B------:R-:W-:Y:S02]  /*6670*/  ISETP.NE.AND P5, PT, R125, RZ, PT ;  /* 0x000000ff7d00720c */ /* 0x000fe40003fa5270 */
[----:B------:R-:W-:Y:S02]  /*6680*/  ISETP.NE.AND P1, PT, R130, RZ, PT ;  /* 0x000000ff8200720c */ /* 0x000fe40003f25270 */
[----:B------:R-:W-:Y:S02]  /*6690*/  P2R R125, PR, RZ, 0x40 ;  /* 0x00000040ff7d7803 */ /* 0x000fe40000000000 */
[----:B------:R-:W-:-:S02]  /*66a0*/  ISETP.NE.AND P6, PT, R127, RZ, PT ;  /* 0x000000ff7f00720c */ /* 0x000fc40003fc5270 */
[----:B------:R-:W-:Y:S02]  /*66b0*/  ISETP.NE.AND P6, PT, R125, RZ, PT ;  /* 0x000000ff7d00720c */ /* 0x000fe40003fc5270 */
[----:B------:R-:W-:-:S05]  /*66c0*/  ISETP.NE.AND P5, PT, R132, RZ, PT ;  /* 0x000000ff8400720c */ /* 0x000fca0003fa5270 */
[----:B------:R-:W-:-:S04]  /*66d0*/  @!P1 FMNMX R46, R46, |R105|, !PT ;  /* 0x400000692e2e9209 */ /* 0x000fc80007800000 */
[-C--:B------:R-:W-:Y:S02]  /*66e0*/  @!P0 FMNMX R46, R46, |R126|.reuse, !PT ;  /* 0x4000007e2e2e8209 */ /* 0x080fe40007800000 */
[C---:B------:R-:W-:Y:S02]  /*66f0*/  @P6 FMUL R126, R47.reuse, R126 ;  /* 0x0000007e2f7e6220 */ /* 0x040fe40000400000 */
[----:B------:R-:W-:-:S07]  /*6700*/  @P5 FMUL R105, R47, R105 ;  /* 0x000000692f695220 */ /* 0x000fce0000400000 */
.L_x_2339:
[----:B------:R-:W-:Y:S01]  /*6710*/  ISETP.NE.AND P6, PT, R131, RZ, PT ;  /* 0x000000ff8300720c */ /* 0x000fe20003fc5270 */
        /* <DEDUP_REMOVED lines=15> */
.L_x_2341:
[----:B------:R-:W-:Y:S05]  /*6810*/  BSYNC B1 ;  /* 0x0000000000017941 */ /* 0x000fea0003800000 */
.L_x_2340:
[C---:B------:R-:W-:Y:S02]  /*6820*/  ISETP.NE.AND P2, PT, R0.reuse, RZ, PT ;  /* 0x000000ff0000720c */ /* 0x040fe40003f45270 */
[C---:B------:R-:W-:Y:S02]  /*6830*/  ISETP.GE.U32.AND P0, PT, R0.reuse, 0x2, PT ;  /* 0x000000020000780c */ /* 0x040fe40003f06070 */
[C---:B------:R-:W-:Y:S02]  /*6840*/  ISETP.GE.U32.AND P1, PT, R0.reuse, 0x3, PT ;  /* 0x000000030000780c */ /* 0x040fe40003f26070 */
[C---:B------:R-:W-:Y:S02]  /*6850*/  ISETP.GE.U32.AND P3, PT, R0.reuse, 0x5, PT ;  /* 0x000000050000780c */ /* 0x040fe40003f66070 */
[C---:B------:R-:W-:Y:S02]  /*6860*/  ISETP.GE.U32.AND P4, PT, R0.reuse, 0x6, PT ;  /* 0x000000060000780c */ /* 0x040fe40003f86070 */
[----:B------:R-:W-:-:S02]  /*6870*/  ISETP.GE.U32.AND P5, PT, R0, 0x7, PT ;  /* 0x000000070000780c */ /* 0x000fc40003fa6070 */
[----:B--2---:R-:W-:Y:S01]  /*6880*/  PRMT R40, R125, 0x7632, R40 ;  /* 0x000076327d287816 */ /* 0x004fe20000000028 */
        /* <DEDUP_REMOVED lines=12> */
.L_x_2323:
[----:B------:R-:W-:Y:S05]  /*6950*/  BSYNC B0 ;  /* 0x0000000000007941 */ /* 0x000fea0003800000 */
.L_x_2322:
[----:B------:R-:W-:Y:S05]  /*6960*/  WARPSYNC.ALL ;  /* 0x0000000000007948 */ /* 0x000fea0003800000 */
[----:B0123--:R-:W0:Y:S02]  /*6970*/  LDC R40, c[0x0][0x210] ;  /* 0x00008400ff287b82 */ /* 0x00fe240000000800 */
[----:B0-----:R-:W-:-:S05]  /*6980*/  IMAD R85, R40, 0x4, R85 ;  /* 0x0000000428557824 */ /* 0x001fca00078e0255 */
[----:B------:R-:W-:-:S13]  /*6990*/  ISETP.GE.AND P0, PT, R85, UR10, PT ;  /* 0x0000000a55007c0c */ /* 0x000fda000bf06270 */
[----:B------:R-:W-:Y:S05]  /*69a0*/  @!P0 BRA `(.L_x_2342) ;  /* 0xffffffb800248947 */ /* 0x000fea000383ffff */
.L_x_2281:
[----:B------:R-:W-:Y:S02]  /*69b0*/  ULDC.64 UR6, c[0x0][0x288] ;  /* 0x0000a20000067ab9 */ /* 0x000fe40000000a00 */
[----:B------:R-:W-:-:S04]  /*69c0*/  ISETP.NE.U32.AND P0, PT, RZ, UR6, PT ;  /* 0x00000006ff007c0c */ /* 0x000fc8000bf05070 */
[----:B------:R-:W-:-:S13]  /*69d0*/  ISETP.NE.AND.EX P0, PT, RZ, UR7, PT, P0 ;  /* 0x00000007ff007c0c */ /* 0x000fda000bf05300 */
[----:B------:R-:W-:Y:S05]  /*69e0*/  @!P0 BRA `(.L_x_2343) ;  /* 0x0000000000b08947 */ /* 0x000fea0003800000 */
[----:B0-----:R-:W0:Y:S01]  /*69f0*/  SHFL.DOWN PT, R3, R46, 0x10, 0x1f ;  /* 0x0a001f002e037f89 */ /* 0x001e2200000e0000 */
        /* <DEDUP_REMOVED lines=35> */
.L_x_2353:
[----:B-1----:R-:W-:-:S07]  /*6c30*/  FMNMX R5, R3, R2, !PT ;  /* 0x0000000203057209 */ /* 0x002fce0007800000 */
.L_x_2345:
[----:B------:R-:W-:Y:S05]  /*6c40*/  BSYNC B0 ;  /* 0x0000000000007941 */ /* 0x000fea0003800000 */
.L_x_2344:
[----:B------:R-:W-:Y:S01]  /*6c50*/  ISETP.NE.AND P0, PT, R90, RZ, PT ;  /* 0x000000ff5a00720c */ /* 0x000fe20003f05270 */
[----:B------:R-:W-:-:S12]  /*6c60*/  BSSY B0, `(.L_x_2343) ;  /* 0x0000004000007945 */ /* 0x000fd80003800000 */
[----:B------:R-:W-:Y:S05]  /*6c70*/  @P0 BRA `(.L_x_2347) ;  /* 0x0000000000080947 */ /* 0x000fea0003800000 */
[----:B0-----:R-:W0:Y:S02]  /*6c80*/  LDC.64 R2, c[0x0][0x288] ;  /* 0x0000a200ff027b82 */ /* 0x001e240000000a00 */
[----:B0-----:R1:W-:Y:S02]  /*6c90*/  REDG.E.MAX.S32.STRONG.GPU desc[UR4][R2.64], R5 ;  /* 0x000000050200798e */ /* 0x0013e4000d10e384 */
.L_x_2347:
[----:B------:R-:W-:Y:S05]  /*6ca0*/  BSYNC B0 ;  /* 0x0000000000007941 */ /* 0x000fea0003800000 */
.L_x_2343:
        /* <DEDUP_REMOVED lines=15> */
[----:B01----:R-:W-:Y:S05]  /*6da0*/  CALL.REL.NOINC `($__internal_11_$__cuda_sm20_rcp_rn_f32_slowpath) ;  /* 0x00000000005c7944 */ /* 0x003fea0003c00000 */
[----:B------:R-:W-:Y:S05]  /*6db0*/  BRA `(.L_x_2350) ;  /* 0x0000000000107947 */ /* 0x000fea0003800000 */
.L_x_2349:
[----:B------:R-:W0:Y:S02]  /*6dc0*/  MUFU.RCP R0, R47 ;  /* 0x0000002f00007308 */ /* 0x000e240000001000 */
[----:B01----:R-:W-:-:S04]  /*6dd0*/  FFMA R2, R47, R0, -1 ;  /* 0xbf8000002f027423 */ /* 0x003fc80000000000 */
[----:B------:R-:W-:-:S04]  /*6de0*/  FADD.FTZ R5, -R2, -RZ ;  /* 0x800000ff02057221 */ /* 0x000fc80000010100 */
[----:B------:R-:W-:-:S07]  /*6df0*/  FFMA R5, R0, R5, R0 ;  /* 0x0000000500057223 */ /* 0x000fce0000000000 */
.L_x_2350:
[----:B------:R-:W-:Y:S05]  /*6e00*/  BSYNC B0 ;  /* 0x0000000000007941 */ /* 0x000fea0003800000 */
.L_x_2348:
[----:B------:R-:W0:Y:S02]  /*6e10*/  LDC.64 R2, c[0x0][0x280] ;  /* 0x0000a000ff027b82 */ /* 0x000e240000000a00 */
[----:B0-----:R-:W-:Y:S01]  /*6e20*/  STG.E desc[UR4][R2.64], R5 ;  /* 0x0000000502007986 */ /* 0x001fe2000c101904 */
[----:B------:R-:W-:Y:S05]  /*6e30*/  EXIT ;  /* 0x000000000000794d */ /* 0x000fea0003800000 */
.L_x_2346:
[----:B------:R-:W-:Y:S02]  /*6e40*/  IMAD.MOV.U32 R5, RZ, RZ, 0x2 ;  /* 0x00000002ff057424 */ /* 0x000fe400078e00ff */
[----:B------:R-:W-:Y:S02]  /*6e50*/  IMAD.MOV.U32 R7, RZ, RZ, 0x1f ;  /* 0x0000001fff077424 */ /* 0x000fe400078e00ff */
[----:B------:R-:W-:-:S07]  /*6e60*/  IMAD.MOV.U32 R4, RZ, RZ, -0x1 ;  /* 0xffffffffff047424 */ /* 0x000fce00078e00ff */
[----:B01---5:R-:W-:Y:S05]  /*6e70*/  WARPSYNC.COLLECTIVE R4, `(.L_x_2351) ;  /* 0x0000000004087348 */ /* 0x023fea0003c00000 */
[----:B01----:R0:W1:Y:S02]  /*6e80*/  SHFL.DOWN P0, R2, R0, R5, R7 ;  /* 0x0800000500027389 */ /* 0x0030640000000007 */
[----:B01---5:R-:W-:Y:S01]  /*6e90*/  ENDCOLLECTIVE ;  /* 0x000000000000791b */ /* 0x023fe20003800000 */
.L_x_2351:
[----:B------:R-:W-:Y:S02]  /*6ea0*/  IMAD.MOV.U32 R5, RZ, RZ, 0x1 ;  /* 0x00000001ff057424 */ /* 0x000fe400078e00ff */
[----:B------:R-:W-:-:S05]  /*6eb0*/  IMAD.MOV.U32 R3, RZ, RZ, R2 ;  /* 0x000000ffff037224 */ /* 0x000fca00078e0002 */
[----:B------:R-:W-:-:S05]  /*6ec0*/  FMNMX R3, R3, R0, !PT ;  /* 0x0000000003037209 */ /* 0x000fca0007800000 */
[----:B------:R-:W-:-:S07]  /*6ed0*/  IMAD.MOV.U32 R0, RZ, RZ, R3 ;  /* 0x000000ffff007224 */ /* 0x000fce00078e0003 */
[----:B------:R-:W-:Y:S05]  /*6ee0*/  WARPSYNC.COLLECTIVE R4, `(.L_x_2352) ;  /* 0x0000000004087348 */ /* 0x000fea0003c00000 */
[----:B------:R0:W1:Y:S02]  /*6ef0*/  SHFL.DOWN P0, R2, R0, R5, R7 ;  /* 0x0800000500027389 */ /* 0x0000640000000007 */
[----:B01----:R-:W-:Y:S01]  /*6f00*/  ENDCOLLECTIVE ;  /* 0x000000000000791b */ /* 0x003fe20003800000 */
.L_x_2352:
[----:B------:R-:W-:Y:S05]  /*6f10*/  BRA `(.L_x_2353) ;  /* 0xfffffffc00447947 */ /* 0x000fea000383ffff */
        .weak           $__internal_11_$__cuda_sm20_rcp_rn_f32_slowpath
        .type           $__internal_11_$__cuda_sm20_rcp_rn_f32_slowpath,@function
        .size           $__internal_11_$__cuda_sm20_rcp_rn_f32_slowpath,(.L_x_14347 - $__internal_11_$__cuda_sm20_rcp_rn_f32_slowpath)
$__internal_11_$__cuda_sm20_rcp_rn_f32_slowpath:
        /* <DEDUP_REMOVED lines=15> */
.L_x_2355:
        /* <DEDUP_REMOVED lines=33> */
.L_x_2357:
[----:B------:R0:W1:Y:S02]  /*7220*/  MUFU.RCP R2, R47 ;  /* 0x0000002f00027308 */ /* 0x0000640000001000 */
.L_x_2356:
[----:B------:R-:W-:Y:S05]  /*7230*/  BSYNC B1 ;  /* 0x0000000000017941 */ /* 0x000fea0003800000 */
.L_x_2354:
[----:B-1----:R-:W-:Y:S02]  /*7240*/  IMAD.MOV.U32 R5, RZ, RZ, R2 ;  /* 0x000000ffff057224 */ /* 0x002fe400078e0002 */
[----:B------:R-:W-:Y:S02]  /*7250*/  IMAD.MOV.U32 R2, RZ, RZ, R4 ;  /* 0x000000ffff027224 */ /* 0x000fe400078e0004 */
[----:B------:R-:W-:-:S04]  /*7260*/  IMAD.MOV.U32 R3, RZ, RZ, 0x0 ;  /* 0x00000000ff037424 */ /* 0x000fc800078e00ff */
[----:B0-----:R-:W-:Y:S05]  /*7270*/  RET.REL.NODEC R2 `(_ZN18transformer_engine13normalization21ln_fwd_general_kernelINS0_13Kernel_traitsI13__nv_bfloat16S3_S3_fjLj1024ELj1ELj4ELj1ELj16ENS0_18Kernel_traits_baseILj1024ES3_S3_S3_fjLj128EEEEEEEvNS0_19ForwardKernelParamsE) ;  /* 0xffffff8c02607950 */ /* 0x001fea0003c3ffff */
.L_x_2358:
        /* <DEDUP_REMOVED lines=16> */
.L_x_14347:


//--------------------- .text._ZN18transformer_engine13normalization21ln_fwd_general_kernelINS0_13Kernel_traitsIff6__halffjLj1024ELj1ELj4ELj1ELj16ENS0_18Kernel_traits_baseILj1024EffS3_fjLj128EEEEEEEvNS0_19ForwardKernelParamsE --------------------------
	.section	.text._ZN18transformer_engine13normalization21ln_fwd_general_kernelINS0_13Kernel_traitsIff6__halffjLj1024ELj1ELj4ELj1ELj16ENS0_18Kernel_traits_baseILj1024EffS3_fjLj128EEEEEEEvNS0_19ForwardKernelParamsE,"ax",@progbits
	.align	128
        .global         _ZN18transformer_engine13normalization21ln_fwd_general_kernelINS0_13Kernel_traitsIff6__halffjLj1024ELj1ELj4ELj1ELj16ENS0_18Kernel_traits_baseILj1024EffS3_fjLj128EEEEEEEvNS0_19ForwardKernelParamsE
        .type           _ZN18transformer_engine13normalization21ln_fwd_general_kernelINS0_13Kernel_traitsIff6__halffjLj1024ELj1ELj4ELj1ELj16ENS0_18Kernel_traits_baseILj1024EffS3_fjLj128EEEEEEEvNS0_19ForwardKernelParamsE,@function
        .size           _ZN18transformer_engine13normalization21ln_fwd_general_kernelINS0_13Kernel_traitsIff6__halffjLj1024ELj1ELj4ELj1ELj16ENS0_18Kernel_traits_baseILj1024EffS3_fjLj128EEEEEEEvNS0_19ForwardKernelParamsE,(.L_x_14348 - _ZN18transformer_engine13normalization21ln_fwd_general_kernelINS0_13Kernel_traitsIff6__halffjLj1024ELj1ELj4ELj1ELj16ENS0_18Kernel_traits_baseILj1024EffS3_fjLj128EEEEEEEvNS0_19ForwardKernelParamsE)
        .other          _ZN18transformer_engine13normalization21ln_fwd_general_kernelINS0_13Kernel_traitsIff6__halffjLj1024ELj1ELj4ELj1ELj16ENS0_18Kernel_traits_baseILj1024EffS3_fjLj128EEEEEEEvNS0_19ForwardKernelParamsE,@"STO_CUDA_ENTRY STV_DEFAULT"
_ZN18transformer_engine13normalization21ln_fwd_general_kernelINS0_13Kernel_traitsIff6__halffjLj1024ELj1ELj4ELj1ELj16ENS0_18Kernel_traits_baseILj1024EffS3_fjLj128EEEEEEEvNS0_19ForwardKernelParamsE:
.text._ZN18transformer_engine13normalization21ln_fwd_general_kernelINS0_13Kernel_traitsIff6__halffjLj1024ELj1ELj4ELj1ELj16ENS0_18Kernel_traits_baseILj1024EffS3_fjLj128EEEEEEEvNS0_19ForwardKernelParamsE:
        /* <DEDUP_REMOVED lines=35> */
[----:B------:R-:W-:Y:S05]  /*0230*/  CALL.REL.NOINC `($__internal_12_$__cuda_sm20_rcp_rn_f32_slowpath) ;  /* 0x00000068006c7944 */ /* 0x000fea0003c00000 */
[----:B------:R-:W-:Y:S01]  /*0240*/  IMAD.MOV.U32 R7, RZ, RZ, R5 ;  /* 0x000000ffff077224 */ /* 0x000fe200078e0005 */
[----:B------:R-:W-:Y:S06]  /*0250*/  BRA `(.L_x_2360) ;  /* 0x0000000000107947 */ /* 0x000fec0003800000 */
.L_x_2359:
[----:B------:R-:W0:Y:S02]  /*0260*/  MUFU.RCP R7, R6 ;  /* 0x0000000600077308 */ /* 0x000e240000001000 */
[----:B0-----:R-:W-:-:S04]  /*0270*/  FFMA R0, R6, R7, -1 ;  /* 0xbf80000006007423 */ /* 0x001fc80000000007 */
[----:B------:R-:W-:-:S04]  /*0280*/  FADD.FTZ R0, -R0, -RZ ;  /* 0x800000ff00007221 */ /* 0x000fc80000010100 */
[----:B------:R-:W-:-:S07]  /*0290*/  FFMA R7, R7, R0, R7 ;  /* 0x0000000007077223 */ /* 0x000fce0000000007 */
.L_x_2360:
        /* <DEDUP_REMOVED lines=19> */
.L_x_2364:
        /* <DEDUP_REMOVED lines=9> */
.L_x_2365:
[----:B------:R-:W-:Y:S05]  /*0460*/  BSYNC B1 ;  /* 0x0000000000017941 */ /* 0x000fea0003800000 */
.L_x_2363:
        /* <DEDUP_REMOVED lines=9> */
.L_x_2367:
        /* <DEDUP_REMOVED lines=9> */
.L_x_2368:
[----:B------:R-:W-:Y:S05]  /*0590*/  BSYNC B1 ;  /* 0x0000000000017941 */ /* 0x000fea0003800000 */
.L_x_2366:
        /* <DEDUP_REMOVED lines=15> */
.L_x_2370:
        /* <DEDUP_REMOVED lines=9> */
.L_x_2371:
[----:B------:R-:W-:Y:S05]  /*0720*/  BSYNC B1 ;  /* 0x0000000000017941 */ /* 0x000fea0003800000 */
.L_x_2369:
        /* <DEDUP_REMOVED lines=8> */
.L_x_2373:
        /* <DEDUP_REMOVED lines=9> */
.L_x_2374:
[----:B------:R-:W-:Y:S05]  /*0840*/  BSYNC B1 ;  /* 0x0000000000017941 */ /* 0x000fea0003800000 */
.L_x_2372:
        /* <DEDUP_REMOVED lines=14> */
.L_x_2376:
        /* <DEDUP_REMOVED lines=9> */
.L_x_2377:
[----:B------:R-:W-:Y:S05]  /*09c0*/  BSYNC B1 ;  /* 0x0000000000017941 */ /* 0x000fea0003800000 */
.L_x_2375:
        /* <DEDUP_REMOVED lines=8> */
.L_x_2379:
        /* <DEDUP_REMOVED lines=9> */
.L_x_2380:
[----:B------:R-:W-:Y:S05]  /*0ae0*/  BSYNC B1 ;  /* 0x0000000000017941 */ /* 0x000fea0003800000 */
.L_x_2378:
        /* <DEDUP_REMOVED lines=14> */
.L_x_2382:
        /* <DEDUP_REMOVED lines=9> */
.L_x_2383:
[----:B------:R-:W-:Y:S05]  /*0c60*/  BSYNC B1 ;  /* 0x0000000000017941 */ /* 0x000fea0003800000 */
.L_x_2381:
        /* <DEDUP_REMOVED lines=8> */
.L_x_2385:
        /* <DEDUP_REMOVED lines=9> */
.L_x_2386:
[----:B------:R-:W-:Y:S05]  /*0d80*/  BSYNC B1 ;  /* 0x0000000000017941 */ /* 0x000fea0003800000 */
.L_x_2384:
        /* <DEDUP_REMOVED lines=14> */
.L_x_2388:
        /* <DEDUP_REMOVED lines=9> */
.L_x_2389:
[----:B------:R-:W-:Y:S05]  /*0f00*/  BSYNC B1 ;  /* 0x0000000000017941 */ /* 0x000fea0003800000 */
.L_x_2387:
        /* <DEDUP_REMOVED lines=8> */
.L_x_2391:
        /* <DEDUP_REMOVED lines=9> */
.L_x_2392:
[----:B------:R-:W-:Y:S05]  /*1020*/  BSYNC B1 ;  /* 0x0000000000017941 */ /* 0x000fea0003800000 */
.L_x_2390:
        /* <DEDUP_REMOVED lines=14> */
.L_x_2394:
        /* <DEDUP_REMOVED lines=9> */
.L_x_2395:
[----:B------:R-:W-:Y:S05]  /*11a0*/  BSYNC B1 ;  /* 0x0000000000017941 */ /* 0x000fea0003800000 */
.L_x_2393:
        /* <DEDUP_REMOVED lines=8> */
.L_x_2397:
        /* <DEDUP_REMOVED lines=9> */
.L_x_2398:
[----:B------:R-:W-:Y:S05]  /*12c0*/  BSYNC B1 ;  /* 0x0000000000017941 */ /* 0x000fea0003800000 */
.L_x_2396:
        /* <DEDUP_REMOVED lines=14> */
.L_x_2400:
        /* <DEDUP_REMOVED lines=9> */
.L_x_2401:
[----:B------:R-:W-:Y:S05]  /*1440*/  BSYNC B1 ;  /* 0x0000000000017941 */ /* 0x000fea0003800000 */
.L_x_2399:
        /* <DEDUP_REMOVED lines=8> */
.L_x_2403:
        /* <DEDUP_REMOVED lines=9> */
.L_x_2404:
[----:B------:R-:W-:Y:S05]  /*1560*/  BSYNC B1 ;  /* 0x0000000000017941 */ /* 0x000fea0003800000 */
.L_x_2402:
        /* <DEDUP_REMOVED lines=14> */
.L_x_2406:
        /* <DEDUP_REMOVED lines=9> */
.L_x_2407:
[----:B------:R-:W-:Y:S05]  /*16e0*/  BSYNC B1 ;  /* 0x0000000000017941 */ /* 0x000fea0003800000 */
.L_x_2405:
[----:B------:R-:W-:-:S04]  /*16f0*/  LEA R2, P2, R17, R2, 0x2 ;  /* 0x0000000211027211 */ /* 0x000fc800078410ff */
[----:B------:R-:W-:Y:S02]  /*1700*/  LOP3.LUT P0, RZ, R2, 0xf, RZ, 0xc0, !PT ;  /* 0x0000000f02ff7812 */ /* 0x000fe4000780c0ff */
[----:B------:R-:W-:Y:S02]  /*1710*/  LEA.HI.X R3, R17, R3, R0, 0x2, P2 ;  /* 0x0000000311037211 */ /* 0x000fe400010f1400 */
[----:B------:R-:W-:-:S13]  /*1720*/  ISETP.LT.U32.OR P0, PT, R6, 0x4, P0 ;  /* 0x000000040600780c */ /* 0x000fda0000701470 */
[----:B------:R-:W-:Y:S05]  /*1730*/  @P0 BRA `(.L_x_2408) ;  /* 0x0000000000080947 */ /* 0x000fea0003800000 */
[----:B------:R4:W5:Y:S01]  /*1740*/  LDG.E.128 R16, desc[UR4][R2.64] ;  /* 0x0000000402107981 */ /* 0x000962000c1e1d00 */
[----:B------:R-:W-:Y:S05]  /*1750*/  BRA `(.L_x_2362) ;  /* 0x0000000000247947 */ /* 0x000fea0003800000 */
.L_x_2408:
        /* <DEDUP_REMOVED lines=9> */
.L_x_2362:
[----:B------:R-:W-:Y:S05]  /*17f0*/  BSYNC B0 ;  /* 0x0000000000007941 */ /* 0x000fea0003800000 */
.L_x_2361:
        /* <DEDUP_REMOVED lines=76> */
.L_x_2484:
        /* <DEDUP_REMOVED lines=18> */
.L_x_2413:
        /* <DEDUP_REMOVED lines=9> */
.L_x_2414:
[----:B------:R-:W-:Y:S05]  /*1e70*/  BSYNC B1 ;  /* 0x0000000000017941 */ /* 0x000fea0003800000 */
.L_x_2412:
        /* <DEDUP_REMOVED lines=14> */
.L_x_2416:
        /* <DEDUP_REMOVED lines=9> */
.L_x_2417:
[----:B------:R-:W-:Y:S05]  /*1ff0*/  BSYNC B1 ;  /* 0x0000000000017941 */ /* 0x000fea0003800000 */
.L_x_2415:
        /* <DEDUP_REMOVED lines=13> */
.L_x_2419:
        /* <DEDUP_REMOVED lines=9> */
.L_x_2420:
[----:B------:R-:W-:Y:S05]  /*2160*/  BSYNC B1 ;  /* 0x0000000000017941 */ /* 0x000fea0003800000 */
.L_x_2418:
        /* <DEDUP_REMOVED lines=13> */
.L_x_2422:
        /* <DEDUP_REMOVED lines=9> */
.L_x_2423:
[----:B------:R-:W-:Y:S05]  /*22d0*/  BSYNC B1 ;  /* 0x0000000000017941 */ /* 0x000fea0003800000 */
.L_x_2421:
        /* <DEDUP_REMOVED lines=13> */
.L_x_2425:
        /* <DEDUP_REMOVED lines=9> */
.L_x_2426:
[----:B------:R-:W-:Y:S05]  /*2440*/  BSYNC B1 ;  /* 0x0000000000017941 */ /* 0x000fea0003800000 */
.L_x_2424:
        /* <DEDUP_REMOVED lines=13> */
.L_x_2428:
        /* <DEDUP_REMOVED lines=9> */
.L_x_2429:
[----:B------:R-:W-:Y:S05]  /*25b0*/  BSYNC B1 ;  /* 0x0000000000017941 */ /* 0x000fea0003800000 */
.L_x_2427:
        /* <DEDUP_REMOVED lines=13> */
.L_x_2431:
        /* <DEDUP_REMOVED lines=9> */
.L_x_2432:
[----:B------:R-:W-:Y:S05]  /*2720*/  BSYNC B1 ;  /* 0x0000000000017941 */ /* 0x000fea0003800000 */
.L_x_2430:
        /* <DEDUP_REMOVED lines=12> */
.L_x_2433:
        /* <DEDUP_REMOVED lines=9> */
.L_x_2411:
[----:B------:R-:W-:Y:S05]  /*2880*/  BSYNC B0 ;  /* 0x0000000000007941 */ /* 0x000fea0003800000 */
.L_x_2410:
        /* <DEDUP_REMOVED lines=56> */
.L_x_2435:
[----:B------:R-:W-:Y:S05]  /*2c10*/  BSYNC B0 ;  /* 0x0000000000007941 */ /* 0x000fea0003800000 */
.L_x_2434:
        /* <DEDUP_REMOVED lines=50> */
.L_x_2438:
[----:B------:R-:W2:Y:S04]  /*2f40*/  LDG.E.STRONG.GPU R10, desc[UR4][R94.64] ;  /* 0x000000045e0a7981 */ /* 0x000ea8000c1ef900 */
[----:B--2---:R-:W-:Y:S01]  /*2f50*/  CCTL.IVALL ;  /* 0x00000000ff00798f */ /* 0x004fe20002000000 */
[----:B------:R-:W-:Y:S05]  /*2f60*/  YIELD ;  /* 0x0000000000007946 */ /* 0x000fea0003800000 */
[----:B------:R-:W-:-:S13]  /*2f70*/  ISETP.NE.AND P0, PT, R10, R101, PT ;  /* 0x000000650a00720c */ /* 0x000fda0003f05270 */
[----:B------:R-:W-:Y:S05]  /*2f80*/  @P0 BRA `(.L_x_2438) ;  /* 0xfffffffc00ec0947 */ /* 0x000fea000383ffff */
.L_x_2437:
        /* <DEDUP_REMOVED lines=16> */
.L_x_2443:
        /* <DEDUP_REMOVED lines=18> */
.L_x_2442:
[----:B------:R-:W-:Y:S05]  /*31b0*/  BSYNC B1 ;  /* 0x0000000000017941 */ /* 0x000fea0003800000 */
.L_x_2441:
        /* <DEDUP_REMOVED lines=13> */
.L_x_2445:
[----:B------:R-:W-:Y:S05]  /*3290*/  BSYNC B1 ;  /* 0x0000000000017941 */ /* 0x000fea0003800000 */
.L_x_2444:
[----:B------:R-:W-:-:S13]  /*32a0*/  ISETP.LT.OR P0, PT, R119, R117, P0 ;  /* 0x000000757700720c */ /* 0x000fda0000701670 */
[----:B------:R-:W-:Y:S05]  /*32b0*/  @!P0 BRA `(.L_x_2440) ;  /* 0x00000000000c8947 */ /* 0x000fea0003800000 */
[----:B------:R-:W-:-:S06]  /*32c0*/  IMAD.WIDE R92, R119, 0x4, R92 ;  /* 0x00000004775c7825 */ /* 0x000fcc00078e025c */
[----:B------:R-:W2:Y:S02]  /*32d0*/  LDG.E R93, desc[UR4][R92.64] ;  /* 0x000000045c5d7981 */ /* 0x000ea4000c1e1900 */
[----:B--2---:R-:W-:-:S07]  /*32e0*/  FADD R120, R120, R93 ;  /* 0x0000005d78787221 */ /* 0x004fce0000000000 */
.L_x_2440:
[----:B------:R-:W-:Y:S05]  /*32f0*/  BSYNC B0 ;  /* 0x0000000000007941 */ /* 0x000fea0003800000 */
.L_x_2439:
        /* <DEDUP_REMOVED lines=13> */
.L_x_2436:
        /* <DEDUP_REMOVED lines=10> */
.L_x_2446:
        /* <DEDUP_REMOVED lines=137> */
.L_x_2448:
[----:B------:R-:W-:Y:S05]  /*3d00*/  BSYNC B0 ;  /* 0x0000000000007941 */ /* 0x000fea0003800000 */
.L_x_2447:
        /* <DEDUP_REMOVED lines=47> */
.L_x_2451:
[----:B------:R-:W2:Y:S04]  /*4000*/  LDG.E.STRONG.GPU R96, desc[UR4][R94.64] ;  /* 0x000000045e607981 */ /* 0x000ea8000c1ef900 */
[----:B--2---:R-:W-:Y:S01]  /*4010*/  CCTL.IVALL ;  /* 0x00000000ff00798f */ /* 0x004fe20002000000 */
[----:B------:R-:W-:Y:S05]  /*4020*/  YIELD ;  /* 0x0000000000007946 */ /* 0x000fea0003800000 */
[----:B------:R-:W-:-:S13]  /*4030*/  ISETP.NE.AND P0, PT, R96, R97, PT ;  /* 0x000000616000720c */ /* 0x000fda0003f05270 */
[----:B------:R-:W-:Y:S05]  /*4040*/  @P0 BRA `(.L_x_2451) ;  /* 0xfffffffc00ec0947 */ /* 0x000fea000383ffff */
.L_x_2450:
        /* <DEDUP_REMOVED lines=15> */
.L_x_2456:
        /* <DEDUP_REMOVED lines=18> */
.L_x_2455:
[----:B------:R-:W-:Y:S05]  /*4260*/  BSYNC B1 ;  /* 0x0000000000017941 */ /* 0x000fea0003800000 */
.L_x_2454:
        /* <DEDUP_REMOVED lines=13> */
.L_x_2458:
[----:B------:R-:W-:Y:S05]  /*4340*/  BSYNC B1 ;  /* 0x0000000000017941 */ /* 0x000fea0003800000 */
.L_x_2457:
[----:B------:R-:W-:-:S13]  /*4350*/  ISETP.LT.OR P0, PT, R121, R117, P0 ;  /* 0x000000757900720c */ /* 0x000fda0000701670 */
[----:B------:R-:W-:Y:S05]  /*4360*/  @!P0 BRA `(.L_x_2453) ;  /* 0x00000000000c8947 */ /* 0x000fea0003800000 */
[----:B------:R-:W-:-:S06]  /*4370*/  IMAD.WIDE R92, R121, 0x4, R92 ;  /* 0x00000004795c7825 */ /* 0x000fcc00078e025c */
[----:B------:R-:W2:Y:S02]  /*4380*/  LDG.E R93, desc[UR4][R92.64] ;  /* 0x000000045c5d7981 */ /* 0x000ea4000c1e1900 */
[----:B--2---:R-:W-:-:S07]  /*4390*/  FADD R118, R118, R93 ;  /* 0x0000005d76767221 */ /* 0x004fce0000000000 */
.L_x_2453:
[----:B------:R-:W-:Y:S05]  /*43a0*/  BSYNC B0 ;  /* 0x0000000000007941 */ /* 0x000fea0003800000 */
.L_x_2452:
        /* <DEDUP_REMOVED lines=13> */
.L_x_2449:
        /* <DEDUP_REMOVED lines=10> */
.L_x_2459:
        /* <DEDUP_REMOVED lines=54> */
.L_x_2462:
[----:B------:R-:W-:Y:S01]  /*4880*/  IMAD R95, R116, UR11, R115 ;  /* 0x0000000b745f7c24 */ /* 0x000fe2000f8e0273 */
[----:B------:R-:W-:Y:S01]  /*4890*/  IADD3 R116, -R115, UR11, RZ ;  /* 0x0000000b73747c10 */ /* 0x000fe2000fffe1ff */
[----:B------:R-:W-:Y:S01]  /*48a0*/  F2F.F16.F32 R121, R121 ;  /* 0x0000007900797304 */ /* 0x000fe20000200800 */
[----:B------:R-:W-:Y:S01]  /*48b0*/  BSSY B1, `(.L_x_2463) ;  /* 0x0000015000017945 */ /* 0x000fe20003800000 */
[----:B0-----:R-:W-:-:S03]  /*48c0*/  IMAD.WIDE R94, R95, 0x2, R92 ;  /* 0x000000025f5e7825 */ /* 0x001fc600078e025c */
[----:B------:R-:W-:-:S03]  /*48d0*/  LOP3.LUT P1, RZ, R94, 0x7, RZ, 0xc0, !PT ;  /* 0x000000075eff7812 */ /* 0x000fc6000782c0ff */
[----:B------:R-:W0:Y:S01]  /*48e0*/  F2F.F16.F32 R96, R96 ;  /* 0x0000006000607304 */ /* 0x000e220000200800 */
[----:B------:R-:W-:-:S07]  /*48f0*/  ISETP.LT.U32.OR P1, PT, R116, 0x4, P1 ;  /* 0x000000047400780c */ /* 0x000fce0000f21470 */
[----:B------:R-:W1:Y:S08]  /*4900*/  F2F.F16.F32 R123, R123 ;  /* 0x0000007b007b7304 */ /* 0x000e700000200800 */
[----:B------:R-:W2:Y:S01]  /*4910*/  F2F.F16.F32 R125, R125 ;  /* 0x0000007d007d7304 */ /* 0x000ea20000200800 */
        /* <DEDUP_REMOVED lines=14> */
.L_x_2464:
[----:B------:R-:W-:Y:S05]  /*4a00*/  BSYNC B1 ;  /* 0x0000000000017941 */ /* 0x000fea0003800000 */
.L_x_2463:
        /* <DEDUP_REMOVED lines=37> */
.L_x_2465:
[----:B------:R-:W-:Y:S01]  /*4c60*/  LEA.HI R95, R12, R9, RZ, 0x1b ;  /* 0x000000090c5f7211 */ /* 0x000fe200078fd8ff */
[----:B------:R-:W-:Y:S01]  /*4c70*/  IMAD R116, R117, 0x80, R96 ;  /* 0x0000008075747824 */ /* 0x000fe200078e0260 */
[----:B------:R-:W-:Y:S01]  /*4c80*/  F2F.F16.F32 R115, R115 ;  /* 0x0000007300737304 */ /* 0x000fe20000200800 */
[----:B------:R-:W-:Y:S02]  /*4c90*/  BSSY B1, `(.L_x_2466) ;  /* 0x0000017000017945 */ /* 0x000fe40003800000 */
[----:B------:R-:W-:Y:S01]  /*4ca0*/  IMAD R95, R95, UR11, R116 ;  /* 0x0000000b5f5f7c24 */ /* 0x000fe2000f8e0274 */
[----:B------:R-:W-:-:S03]  /*4cb0*/  IADD3 R116, -R116, UR11, RZ ;  /* 0x0000000b74747c10 */ /* 0x000fc6000fffe1ff */
[----:B------:R-:W-:Y:S01]  /*4cc0*/  IMAD.WIDE R94, R95, 0x2, R92 ;  /* 0x000000025f5e7825 */ /* 0x000fe200078e025c */
[----:B------:R-:W0:Y:S02]  /*4cd0*/  F2F.F16.F32 R125, R125 ;  /* 0x0000007d007d7304 */ /* 0x000e240000200800 */
[----:B------:R-:W-:-:S04]  /*4ce0*/  LOP3.LUT P1, RZ, R94, 0x7, RZ, 0xc0, !PT ;  /* 0x000000075eff7812 */ /* 0x000fc8000782c0ff */
[----:B------:R-:W-:Y:S02]  /*4cf0*/  ISETP.LT.U32.OR P1, PT, R116, 0x4, P1 ;  /* 0x000000047400780c */ /* 0x000fe40000f21470 */
[----:B------:R-:W1:Y:S08]  /*4d00*/  F2F.F16.F32 R121, R121 ;  /* 0x0000007900797304 */ /* 0x000e700000200800 */
[----:B------:R-:W2:Y:S03]  /*4d10*/  F2F.F16.F32 R123, R123 ;  /* 0x0000007b007b7304 */ /* 0x000ea60000200800 */
        /* <DEDUP_REMOVED lines=14> */
.L_x_2467:
[----:B------:R-:W-:Y:S05]  /*4e00*/  BSYNC B1 ;  /* 0x0000000000017941 */ /* 0x000fea0003800000 */
.L_x_2466:
        /* <DEDUP_REMOVED lines=37> */
.L_x_2468:
[----:B------:R-:W-:Y:S01]  /*5060*/  LEA.HI R95, R12, R9, RZ, 0x1b ;  /* 0x000000090c5f7211 */ /* 0x000fe200078fd8ff */
[----:B------:R-:W-:Y:S01]  /*5070*/  F2F.F16.F32 R115, R115 ;  /* 0x0000007300737304 */ /* 0x000fe20000200800 */
[----:B------:R-:W-:Y:S01]  /*5080*/  IADD3 R118, -R96, UR11, RZ ;  /* 0x0000000b60767c10 */ /* 0x000fe2000fffe1ff */
[----:B------:R-:W-:Y:S02]  /*5090*/  BSSY B1, `(.L_x_2469) ;  /* 0x0000017000017945 */ /* 0x000fe40003800000 */
[----:B------:R-:W-:-:S04]  /*50a0*/  IMAD R95, R95, UR11, R96 ;  /* 0x0000000b5f5f7c24 */ /* 0x000fc8000f8e0260 */
        /* <DEDUP_REMOVED lines=21> */
.L_x_2470:
[----:B------:R-:W-:Y:S05]  /*5200*/  BSYNC B1 ;  /* 0x0000000000017941 */ /* 0x000fea0003800000 */
.L_x_2469:
        /* <DEDUP_REMOVED lines=36> */
.L_x_2471:
        /* <DEDUP_REMOVED lines=26> */
.L_x_2473:
[----:B------:R-:W-:Y:S05]  /*55f0*/  BSYNC B1 ;  /* 0x0000000000017941 */ /* 0x000fea0003800000 */
.L_x_2472:
        /* <DEDUP_REMOVED lines=36> */
.L_x_2474:
        /* <DEDUP_REMOVED lines=26> */
.L_x_2476:
[----:B------:R-:W-:Y:S05]  /*59e0*/  BSYNC B1 ;  /* 0x0000000000017941 */ /* 0x000fea0003800000 */
.L_x_2475:
        /* <DEDUP_REMOVED lines=36> */
.L_x_2477:
        /* <DEDUP_REMOVED lines=26> */
.L_x_2479:
[----:B------:R-:W-:Y:S05]  /*5dd0*/  BSYNC B1 ;  /* 0x0000000000017941 */ /* 0x000fea0003800000 */
.L_x_2478:
        /* <DEDUP_REMOVED lines=41> */
.L_x_2480:
[C---:B------:R-:W-:Y:S01]  /*6070*/  IMAD R120, R117.reuse, 0x80, R120 ;  /* 0x0000008075787824 */ /* 0x040fe200078e0278 */
[----:B------:R-:W-:Y:S01]  /*6080*/  LEA.HI R95, R12, R9, RZ, 0x1b ;  /* 0x000000090c5f7211 */ /* 0x000fe200078fd8ff */
[----:B------:R-:W-:Y:S01]  /*6090*/  F2F.F16.F32 R115, R115 ;  /* 0x0000007300737304 */ /* 0x000fe20000200800 */
[----:B------:R-:W-:Y:S01]  /*60a0*/  BSSY B1, `(.L_x_2481) ;  /* 0x0000018000017945 */ /* 0x000fe20003800000 */
[----:B------:R-:W-:-:S04]  /*60b0*/  IMAD R120, R117, 0x80, R120 ;  /* 0x0000008075787824 */ /* 0x000fc800078e0278 */
[----:B------:R-:W-:Y:S01]  /*60c0*/  IMAD R95, R95, UR11, R120 ;  /* 0x0000000b5f5f7c24 */ /* 0x000fe2000f8e0278 */
[----:B------:R-:W-:Y:S01]  /*60d0*/  IADD3 R116, -R120, UR11, RZ ;  /* 0x0000000b78747c10 */ /* 0x000fe2000fffe1ff */
[----:B------:R-:W0:Y:S02]  /*60e0*/  F2F.F16.F32 R125, R125 ;  /* 0x0000007d007d7304 */ /* 0x000e240000200800 */
[----:B------:R-:W-:-:S03]  /*60f0*/  IMAD.WIDE R94, R95, 0x2, R92 ;  /* 0x000000025f5e7825 */ /* 0x000fc600078e025c */
[----:B------:R-:W-:-:S03]  /*6100*/  LOP3.LUT P1, RZ, R94, 0x7, RZ, 0xc0, !PT ;  /* 0x000000075eff7812 */ /* 0x000fc6000782c0ff */
[----:B------:R-:W1:Y:S01]  /*6110*/  F2F.F16.F32 R121, R121 ;  /* 0x0000007900797304 */ /* 0x000e620000200800 */
[----:B------:R-:W-:-:S07]  /*6120*/  ISETP.LT.U32.OR P1, PT, R116, 0x4, P1 ;  /* 0x000000047400780c */ /* 0x000fce0000f21470 */
[----:B------:R-:W2:Y:S06]  /*6130*/  F2F.F16.F32 R123, R123 ;  /* 0x0000007b007b7304 */ /* 0x000eac0000200800 */
        /* <DEDUP_REMOVED lines=14> */
.L_x_2482:
[----:B------:R-:W-:Y:S05]  /*6220*/  BSYNC B1 ;  /* 0x0000000000017941 */ /* 0x000fea0003800000 */
.L_x_2481:
        /* <DEDUP_REMOVED lines=43> */
.L_x_2483:
[----:B------:R-:W-:Y:S01]  /*64e0*/  IMAD R95, R94, UR11, R117 ;  /* 0x0000000b5e5f7c24 */ /* 0x000fe2000f8e0275 */
[----:B------:R-:W-:Y:S01]  /*64f0*/  IADD3 R96, -R117, UR11, RZ ;  /* 0x0000000b75607c10 */ /* 0x000fe2000fffe1ff */
[----:B------:R-:W-:Y:S02]  /*6500*/  F2F.F16.F32 R97, R115 ;  /* 0x0000007300617304 */ /* 0x000fe40000200800 */
[----:B------:R-:W-:-:S03]  /*6510*/  IMAD.WIDE R92, R95, 0x2, R92 ;  /* 0x000000025f5c7825 */ /* 0x000fc600078e025c */
        /* <DEDUP_REMOVED lines=19> */
.L_x_2461:
[----:B------:R-:W-:Y:S05]  /*6650*/  BSYNC B0 ;  /* 0x0000000000007941 */ /* 0x000fea0003800000 */
.L_x_2460:
[----:B0-23--:R-:W0:Y:S02]  /*6660*/  LDC R92, c[0x0][0x210] ;  /* 0x00008400ff5c7b82 */ /* 0x00de240000000800 */
[----:B0-----:R-:W-:-:S05]  /*6670*/  IMAD R9, R92, 0x4, R9 ;  /* 0x000000045c097824 */ /* 0x001fca00078e0209 */
[----:B------:R-:W-:-:S13]  /*6680*/  ISETP.GE.AND P0, PT, R9, UR10, PT ;  /* 0x0000000a09007c0c */ /* 0x000fda000bf06270 */
[----:B------:R-:W-:Y:S05]  /*6690*/  @!P0 BRA `(.L_x_2484) ;  /* 0xffffffb400888947 */ /* 0x000fea000383ffff */
.L_x_2409:
        /* <DEDUP_REMOVED lines=40> */
.L_x_2494:
[----:B---3--:R-:W-:-:S07]  /*6920*/  FMNMX R5, R3, R2, !PT ;  /* 0x0000000203057209 */ /* 0x008fce0007800000 */
.L_x_2487:
[----:B------:R-:W-:Y:S05]  /*6930*/  BSYNC B0 ;  /* 0x0000000000007941 */ /* 0x000fea0003800000 */
.L_x_2486:
[----:B------:R-:W-:Y:S01]  /*6940*/  ISETP.NE.AND P0, PT, R12, RZ, PT ;  /* 0x000000ff0c00720c */ /* 0x000fe20003f05270 */
[----:B------:R-:W-:-:S12]  /*6950*/  BSSY B0, `(.L_x_2485) ;  /* 0x0000004000007945 */ /* 0x000fd80003800000 */
[----:B------:R-:W-:Y:S05]  /*6960*/  @P0 BRA `(.L_x_2489) ;  /* 0x0000000000080947 */ /* 0x000fea0003800000 */
[----:B--2---:R-:W2:Y:S02]  /*6970*/  LDC.64 R2, c[0x0][0x288] ;  /* 0x0000a200ff027b82 */ /* 0x004ea40000000a00 */
[----:B--2---:R3:W-:Y:S02]  /*6980*/  REDG.E.MAX.S32.STRONG.GPU desc[UR4][R2.64], R5 ;  /* 0x000000050200798e */ /* 0x0047e4000d10e384 */
.L_x_2489:
[----:B------:R-:W-:Y:S05]  /*6990*/  BSYNC B0 ;  /* 0x0000000000007941 */ /* 0x000fea0003800000 */
.L_x_2485:
        /* <DEDUP_REMOVED lines=14> */
[----:B0123--:R-:W-:Y:S05]  /*6a80*/  CALL.REL.NOINC `($__internal_12_$__cuda_sm20_rcp_rn_f32_slowpath) ;  /* 0x0000000000587944 */ /* 0x00ffea0003c00000 */
[----:B------:R-:W-:Y:S05]  /*6a90*/  BRA `(.L_x_2491) ;  /* 0x0000000000107947 */ /* 0x000fea0003800000 */
.L_x_2490:
[----:B---3--:R-:W3:Y:S02]  /*6aa0*/  MUFU.RCP R5, R6 ;  /* 0x0000000600057308 */ /* 0x008ee40000001000 */
[----:B---3--:R-:W-:-:S04]  /*6ab0*/  FFMA R0, R6, R5, -1 ;  /* 0xbf80000006007423 */ /* 0x008fc80000000005 */
[----:B------:R-:W-:-:S04]  /*6ac0*/  FADD.FTZ R0, -R0, -RZ ;  /* 0x800000ff00007221 */ /* 0x000fc80000010100 */
[----:B------:R-:W-:-:S07]  /*6ad0*/  FFMA R5, R5, R0, R5 ;  /* 0x0000000005057223 */ /* 0x000fce0000000005 */
.L_x_2491:
[----:B--2---:R-:W2:Y:S02]  /*6ae0*/  LDC.64 R2, c[0x0][0x280] ;  /* 0x0000a000ff027b82 */ /* 0x004ea40000000a00 */
[----:B--2---:R-:W-:Y:S01]  /*6af0*/  STG.E desc[UR4][R2.64], R5 ;  /* 0x0000000502007986 */ /* 0x004fe2000c101904 */
[----:B------:R-:W-:Y:S05]  /*6b00*/  EXIT ;  /* 0x000000000000794d */ /* 0x000fea0003800000 */
.L_x_2488:
[----:B------:R-:W-:Y:S01]  /*6b10*/  IMAD.MOV.U32 R5, RZ, RZ, 0x2 ;  /* 0x00000002ff057424 */ /* 0x000fe200078e00ff */
[----:B------:R-:W-:Y:S01]  /*6b20*/  MOV R4, 0xffffffff ;  /* 0xffffffff00047802 */ /* 0x000fe20000000f00 */
[----:B------:R-:W-:-:S07]  /*6b30*/  IMAD.MOV.U32 R7, RZ, RZ, 0x1f ;  /* 0x0000001fff077424 */ /* 0x000fce00078e00ff */
[----:B0123-5:R-:W-:Y:S05]  /*6b40*/  WARPSYNC.COLLECTIVE R4, `(.L_x_2492) ;  /* 0x0000000004087348 */ /* 0x02ffea0003c00000 */
[----:B--23--:R2:W3:Y:S02]  /*6b50*/  SHFL.DOWN P0, R2, R0, R5, R7 ;  /* 0x0800000500027389 */ /* 0x00c4e40000000007 */
[----:B0123-5:R-:W-:Y:S01]  /*6b60*/  ENDCOLLECTIVE ;  /* 0x000000000000791b */ /* 0x02ffe20003800000 */
.L_x_2492:
[----:B------:R-:W-:Y:S02]  /*6b70*/  IMAD.MOV.U32 R5, RZ, RZ, 0x1 ;  /* 0x00000001ff057424 */ /* 0x000fe400078e00ff */
[----:B------:R-:W-:-:S05]  /*6b80*/  IMAD.MOV.U32 R3, RZ, RZ, R2 ;  /* 0x000000ffff037224 */ /* 0x000fca00078e0002 */
[----:B------:R-:W-:-:S05]  /*6b90*/  FMNMX R3, R3, R0, !PT ;  /* 0x0000000003037209 */ /* 0x000fca0007800000 */
[----:B------:R-:W-:-:S07]  /*6ba0*/  IMAD.MOV.U32 R0, RZ, RZ, R3 ;  /* 0x000000ffff007224 */ /* 0x000fce00078e0003 */
[----:B------:R-:W-:Y:S05]  /*6bb0*/  WARPSYNC.COLLECTIVE R4, `(.L_x_2493) ;  /* 0x0000000004087348 */ /* 0x000fea0003c00000 */
[----:B------:R0:W1:Y:S02]  /*6bc0*/  SHFL.DOWN P0, R2, R0, R5, R7 ;  /* 0x0800000500027389 */ /* 0x0000640000000007 */
[----:B01----:R-:W-:Y:S01]  /*6bd0*/  ENDCOLLECTIVE ;  /* 0x000000000000791b */ /* 0x003fe20003800000 */
.L_x_2493:
[----:B------:R-:W-:Y:S05]  /*6be0*/  BRA `(.L_x_2494) ;  /* 0xfffffffc004c7947 */ /* 0x000fea000383ffff */
        .weak           $__internal_12_$__cuda_sm20_rcp_rn_f32_slowpath
        .type           $__internal_12_$__cuda_sm20_rcp_rn_f32_slowpath,@function
        .size           $__internal_12_$__cuda_sm20_rcp_rn_f32_slowpath,(.L_x_14348 - $__internal_12_$__cuda_sm20_rcp_rn_f32_slowpath)
$__internal_12_$__cuda_sm20_rcp_rn_f32_slowpath:
        /* <DEDUP_REMOVED lines=14> */
.L_x_2495:
        /* <DEDUP_REMOVED lines=33> */
.L_x_2497:
[----:B------:R0:W1:Y:S02]  /*6ee0*/  MUFU.RCP R2, R6 ;  /* 0x0000000600027308 */ /* 0x0000640000001000 */
.L_x_2496:
[----:B-1----:R-:W-:Y:S02]  /*6ef0*/  IMAD.MOV.U32 R5, RZ, RZ, R2 ;  /* 0x000000ffff057224 */ /* 0x002fe400078e0002 */
[----:B------:R-:W-:Y:S02]  /*6f00*/  IMAD.MOV.U32 R2, RZ, RZ, R7 ;  /* 0x000000ffff027224 */ /* 0x000fe400078e0007 */
[----:B------:R-:W-:-:S04]  /*6f10*/  IMAD.MOV.U32 R3, RZ, RZ, 0x0 ;  /* 0x00000000ff037424 */ /* 0x000fc800078e00ff */
[----:B0-----:R-:W-:Y:S05]  /*6f20*/  RET.REL.NODEC R2 `(_ZN18transformer_engine13normalization21ln_fwd_general_kernelINS0_13Kernel_traitsIff6__halffjLj1024ELj1ELj4ELj1ELj16ENS0_18Kernel_traits_baseILj1024EffS3_fjLj128EEEEEEEvNS0_19ForwardKernelParamsE) ;  /* 0xffffff9002347950 */ /* 0x001fea0003c3ffff */
.L_x_2498:
        /* <DEDUP_REMOVED lines=13> */
.L_x_14348:


//--------------------- .text._ZN18transformer_engine13normalization21ln_fwd_general_kernelINS0_13Kernel_traitsI6__halfS3_S3_fjLj1024ELj1ELj4ELj1ELj16ENS0_18Kernel_traits_baseILj1024ES3_S3_S3_fjLj128EEEEEEEvNS0_19ForwardKernelParamsE --------------------------
	.section	.text._ZN18transformer_engine13normalization21ln_fwd_general_kernelINS0_13Kernel_traitsI6__halfS3_S3_fjLj1024ELj1ELj4ELj1ELj16ENS0_18Kernel_traits_baseILj1024ES3_S3_S3_fjLj128EEEEEEEvNS0_19ForwardKernelParamsE,"ax",@progbits
	.align	128
        .global         _ZN18transformer_engine13normalization21ln_fwd_general_kernelINS0_13Kernel_traitsI6__halfS3_S3_fjLj1024ELj1ELj4ELj1ELj16ENS0_18Kernel_traits_baseILj1024ES3_S3_S3_fjLj128EEEEEEEvNS0_19ForwardKernelParamsE
        .type           _ZN18transformer_engine13normalization21ln_fwd_general_kernelINS0_13Kernel_traitsI6__halfS3_S3_fjLj1024ELj1ELj4ELj1ELj16ENS0_18Kernel_traits_baseILj1024ES3_S3_S3_fjLj128EEEEEEEvNS0_19ForwardKernelParamsE,@function
        .size           _ZN18transformer_engine13normalization21ln_fwd_general_kernelINS0_13Kernel_traitsI6__halfS3_S3_fjLj1024ELj1ELj4ELj1ELj16ENS0_18Kernel_traits_baseILj1024ES3_S3_S3_fjLj128EEEEEEEvNS0_19ForwardKernelParamsE,(.L_x_14349 - _ZN18transformer_engine13normalization21ln_fwd_general_kernelINS0_13Kernel_traitsI6__halfS3_S3_fjLj1024ELj1ELj4ELj1ELj16ENS0_18Kernel_traits_baseILj1024ES3_S3_S3_fjLj128EEEEEEEvNS0_19ForwardKernelParamsE)
        .other          _ZN18transformer_engine13normalization21ln_fwd_general_kernelINS0_13Kernel_traitsI6__halfS3_S3_fjLj1024ELj1ELj4ELj1ELj16ENS0_18Kernel_traits_baseILj1024ES3_S3_S3_fjLj128EEEEEEEvNS0_19ForwardKernelParamsE,@"STO_CUDA_ENTRY STV_DEFAULT"
_ZN18transformer_engine13normalization21ln_fwd_general_kernelINS0_13Kernel_traitsI6__halfS3_S3_fjLj1024ELj1ELj4ELj1ELj16ENS0_18Kernel_traits_baseILj1024ES3_S3_S3_fjLj128EEEEEEEvNS0_19ForwardKernelParamsE:
.text._ZN18transformer_engine13normalization21ln_fwd_general_kernelINS0_13Kernel_traitsI6__halfS3_S3_fjLj1024ELj1ELj4ELj1ELj16ENS0_18Kernel_traits_baseILj1024ES3_S3_S3_fjLj128EEEEEEEvNS0_19ForwardKernelParamsE:
        /* <DEDUP_REMOVED lines=35> */
[----:B------:R-:W-:Y:S05]  /*0230*/  CALL.REL.NOINC `($__internal_13_$__cuda_sm20_rcp_rn_f32_slowpath) ;  /* 0x0000006800787944 */ /* 0x000fea0003c00000 */
[----:B------:R-:W-:Y:S05]  /*0240*/  BRA `(.L_x_2500) ;  /* 0x0000000000107947 */ /* 0x000fea0003800000 */
.L_x_2499:
[----:B------:R-:W0:Y:S02]  /*0250*/  MUFU.RCP R0, R49 ;  /* 0x0000003100007308 */ /* 0x000e240000001000 */
[----:B0-----:R-:W-:-:S04]  /*0260*/  FFMA R2, R49, R0, -1 ;  /* 0xbf80000031027423 */ /* 0x001fc80000000000 */
[----:B------:R-:W-:-:S04]  /*0270*/  FADD.FTZ R85, -R2, -RZ ;  /* 0x800000ff02557221 */ /* 0x000fc80000010100 */
[----:B------:R-:W-:-:S07]  /*0280*/  FFMA R85, R0, R85, R0 ;  /* 0x0000005500557223 */ /* 0x000fce0000000000 */
.L_x_2500:
        /* <DEDUP_REMOVED lines=18> */
.L_x_2504:
        /* <DEDUP_REMOVED lines=28> */
.L_x_2505:
[----:B------:R-:W-:Y:S05]  /*0570*/  BSYNC B1 ;  /* 0x0000000000017941 */ /* 0x000fea0003800000 */
.L_x_2503:
        /* <DEDUP_REMOVED lines=9> */
.L_x_2507:
        /* <DEDUP_REMOVED lines=28> */
.L_x_2508:
[----:B------:R-:W-:Y:S05]  /*07d0*/  BSYNC B1 ;  /* 0x0000000000017941 */ /* 0x000fea0003800000 */
.L_x_2506:
[----:B------:R-:W0:Y:S01]  /*07e0*/  LDC R20, c[0x0][0x214] ;  /* 0x00008500ff147b82 */ /* 0x000e220000000800 */
        /* <DEDUP_REMOVED lines=12> */
[----:B0-----:R-:W-:Y:S02]  /*08b0*/  IMAD R15, R20, 0x100, R81 ;  /* 0x00000100140f7824 */ /* 0x001fe400078e0251 */
[--C-:B------:R-:W-:Y:S02]  /*08c0*/  HADD2.F32 R78, -RZ, R6.reuse.H0_H0 ;  /* 0x20000006ff4e7230 */ /* 0x100fe40000004100 */
[----:B------:R-:W-:Y:S01]  /*08d0*/  HADD2.F32 R75, -RZ, R6.H1_H1 ;  /* 0x30000006ff4b7230 */ /* 0x000fe20000004100 */
[----:B------:R-:W-:Y:S01]  /*08e0*/  ISETP.GE.AND P0, PT, R15, UR8, PT ;  /* 0x000000080f007c0c */ /* 0x000fe2000bf06270 */
[--C-:B------:R-:W-:Y:S02]  /*08f0*/  HADD2.F32 R76, -RZ, R7.reuse.H0_H0 ;  /* 0x20000007ff4c7230 */ /* 0x100fe40000004100 */
[----:B------:R-:W-:-:S10]  /*0900*/  HADD2.F32 R73, -RZ, R7.H1_H1 ;  /* 0x30000007ff497230 */ /* 0x000fd40000004100 */
[----:B------:R-:W-:Y:S05]  /*0910*/  @P0 BRA `(.L_x_2502) ;  /* 0x0000001000680947 */ /* 0x000fea0003800000 */
        /* <DEDUP_REMOVED lines=10> */
.L_x_2510:
        /* <DEDUP_REMOVED lines=28> */
.L_x_2511:
[----:B------:R-:W-:Y:S05]  /*0b80*/  BSYNC B1 ;  /* 0x0000000000017941 */ /* 0x000fea0003800000 */
.L_x_2509:
        /* <DEDUP_REMOVED lines=8> */
.L_x_2513:
        /* <DEDUP_REMOVED lines=28> */
.L_x_2514:
[----:B------:R-:W-:Y:S05]  /*0dd0*/  BSYNC B1 ;  /* 0x0000000000017941 */ /* 0x000fea0003800000 */
.L_x_2512:
        /* <DEDUP_REMOVED lines=29> */
.L_x_2516:
        /* <DEDUP_REMOVED lines=28> */
.L_x_2517:
[----:B------:R-:W-:Y:S05]  /*1170*/  BSYNC B1 ;  /* 0x0000000000017941 */ /* 0x000fea0003800000 */
.L_x_2515:
        /* <DEDUP_REMOVED lines=8> */
.L_x_2519:
        /* <DEDUP_REMOVED lines=28> */
.L_x_2520:
[----:B------:R-:W-:Y:S05]  /*13c0*/  BSYNC B1 ;  /* 0x0000000000017941 */ /* 0x000fea0003800000 */
.L_x_2518:
        /* <DEDUP_REMOVED lines=29> */
.L_x_2522:
        /* <DEDUP_REMOVED lines=28> */
.L_x_2523:
[----:B------:R-:W-:Y:S05]  /*1760*/  BSYNC B1 ;  /* 0x0000000000017941 */ /* 0x000fea0003800000 */
.L_x_2521:
        /* <DEDUP_REMOVED lines=8> */
.L_x_2525:
        /* <DEDUP_REMOVED lines=28> */
.L_x_2526:
[----:B------:R-:W-:Y:S05]  /*19b0*/  BSYNC B1 ;  /* 0x0000000000017941 */ /* 0x000fea0003800000 */
.L_x_2524:
[----:B-----5:R-:W-:Y:S02]  /*19c0*/  HADD2.F32 R19, -RZ, R8.H0_H0 ;  /* 0x20000008ff137230 */ /* 0x020fe40000004100 */
[----:B------:R-:W-:Y:S02]  /*19d0*/  HADD2.F32 R17, -RZ, R9.H0_H0 ;  /* 0x20000009ff117230 */ /* 0x000fe40000004100 */
[----:B------:R-:W-:Y:S02]  /*19e0*/  HADD2.F32 R15, -RZ, R10.H0_H0 ;  /* 0x2000000aff0f7230 */ /* 0x000fe40000004100 */
[----:B------:R-:W-:Y:S02]  /*19f0*/  HADD2.F32 R12, -RZ, R11.H0_H0 ;  /* 0x2000000bff0c7230 */ /* 0x000fe40000004100 */
[----:B------:R-:W-:Y:S02]  /*1a00*/  HADD2.F32 R8, -RZ, R8.H1_H1 ;  /* 0x30000008ff087230 */ /* 0x000fe40000004100 */
[----:B------:R-:W-:-:S02]  /*1a10*/  HADD2.F32 R9, -RZ, R9.H1_H1 ;  /* 0x30000009ff097230 */ /* 0x000fc40000004100 */
[----:B------:R-:W-:Y:S02]  /*1a20*/  HADD2.F32 R10, -RZ, R10.H1_H1 ;  /* 0x3000000aff0a7230 */ /* 0x000fe40000004100 */
        /* <DEDUP_REMOVED lines=8> */
[----:B------:R-:W-:-:S07]  /*1ab0*/  HADD2.F32 R50, -RZ, R7.H1_H1 ;  /* 0x30000007ff327230 */ /* 0x000fce0000004100 */
.L_x_2502:
[----:B------:R-:W-:Y:S05]  /*1ac0*/  BSYNC B0 ;  /* 0x0000000000007941 */ /* 0x000fea0003800000 */
.L_x_2501:
[----:B------:R-:W-:Y:S01]  /*1ad0*/  ULDC.U8 UR6, c[0x0][0x294] ;  /* 0x0000a50000067ab9 */ /* 0x000fe20000000000 */
[----:B------:R-:W-:Y:S01]  /*1ae0*/  ULDC UR7, c[0x0][0x218] ;  /* 0x0000860000077ab9 */ /* 0x000fe20000000800 */
[----:B------:R-:W-:Y:S02]  /*1af0*/  ISETP.NE.AND P0, PT, RZ, UR6, PT ;  /* 0x00000006ff007c0c */ /* 0x000fe4000bf05270 */
[----:B------:R-:W-:-:S11]  /*1b00*/  ISETP.GE.AND P1, PT, R89, UR7, PT ;  /* 0x0000000759007c0c */ /* 0x000fd6000bf26270 */
[----:B------:R-:W-:Y:S05]  /*1b10*/  @!P0 BRA `(.L_x_2527) ;  /* 0x0000000000088947 */ /* 0x000fea0003800000 */
[----:B0-----:R-:W0:Y:S02]  /*1b20*/  LDC.64 R2, c[0x0][0x270] ;  /* 0x00009c00ff027b82 */ /* 0x001e240000000a00 */
[----:B0-----:R1:W5:Y:S02]  /*1b30*/  LDG.E R49, desc[UR4][R2.64] ;  /* 0x0000000402317981 */ /* 0x001364000c1e1900 */
.L_x_2527:
[----:B------:R-:W-:Y:S01]  /*1b40*/  IMAD.MOV.U32 R48, RZ, RZ, RZ ;  /* 0x000000ffff307224 */ /* 0x000fe200078e00ff */
[----:B------:R-:W-:Y:S06]  /*1b50*/  @P1 BRA `(.L_x_2528) ;  /* 0x0000004800d01947 */ /* 0x000fec0003800000 */
[----:B------:R-:W-:Y:S01]  /*1b60*/  ULDC.U8 UR7, c[0x0][0x250] ;  /* 0x0000940000077ab9 */ /* 0x000fe20000000000 */
[----:B------:R-:W-:Y:S01]  /*1b70*/  FADD R0, R47, 1 ;  /* 0x3f8000002f007421 */ /* 0x000fe20000000000 */
[----:B------:R-:W-:Y:S01]  /*1b80*/  ISETP.NE.AND P0, PT, RZ, UR7, PT ;  /* 0x00000007ff007c0c */ /* 0x000fe2000bf05270 */
[C---:B01----:R-:W-:Y:S01]  /*1b90*/  FADD R3, R46.reuse, 1 ;  /* 0x3f8000002e037421 */ /* 0x043fe20000000000 */
[----:B------:R-:W-:Y:S01]  /*1ba0*/  FADD R2, R45, 1 ;  /* 0x3f8000002d027421 */ /* 0x000fe20000000000 */
[----:B------:R-:W0:Y:S01]  /*1bb0*/  LDC R41, c[0x0][0x214] ;  /* 0x00008500ff297b82 */ /* 0x000e220000000800 */
        /* <DEDUP_REMOVED lines=36> */
[----:B------:R-:W-:Y:S01]  /*1e00*/  FADD R5, R22, 1 ;  /* 0x3f80000016057421 */ /* 0x000fe20000000000 */
[----:B------:R-:W-:Y:S01]  /*1e10*/  FSEL R23, R23, R2, !P0 ;  /* 0x0000000217177208 */ /* 0x000fe20004000000 */
[----:B------:R-:W-:Y:S01]  /*1e20*/  FADD R3, R20, 1 ;  /* 0x3f80000014037421 */ /* 0x000fe20000000000 */
[----:B------:R-:W-:Y:S01]  /*1e30*/  FSEL R21, R21, R0, !P0 ;  /* 0x0000000015157208 */ /* 0x000fe20004000000 */
[----:B------:R-:W-:Y:S01]  /*1e40*/  FADD R0, R19, 1 ;  /* 0x3f80000013007421 */ /* 0x000fe20000000000 */
        /* <DEDUP_REMOVED lines=19> */
[----:B------:R-:W-:Y:S01]  /*1f80*/  IMAD.MOV.U32 R7, RZ, RZ, RZ ;  /* 0x000000ffff077224 */ /* 0x000fe200078e00ff */
[----:B------:R-:W-:-:S02]  /*1f90*/  FSEL R18, R8, R5, !P0 ;  /* 0x0000000508127208 */ /* 0x000fc40004000000 */
[----:B------:R-:W-:Y:S02]  /*1fa0*/  FSEL R16, R9, R16, !P0 ;  /* 0x0000001009107208 */ /* 0x000fe40004000000 */
        /* <DEDUP_REMOVED lines=8> */
.L_x_2589:
        /* <DEDUP_REMOVED lines=15> */
.L_x_2532:
        /* <DEDUP_REMOVED lines=28> */
.L_x_2533:
[----:B------:R-:W-:Y:S05]  /*22e0*/  BSYNC B1 ;  /* 0x0000000000017941 */ /* 0x000fea0003800000 */
.L_x_2531:
        /* <DEDUP_REMOVED lines=18> */
.L_x_2535:
        /* <DEDUP_REMOVED lines=28> */
.L_x_2536:
[----:B------:R-:W-:Y:S05]  /*25d0*/  BSYNC B1 ;  /* 0x0000000000017941 */ /* 0x000fea0003800000 */
.L_x_2534:
        /* <DEDUP_REMOVED lines=18> */
.L_x_2538:
        /* <DEDUP_REMOVED lines=28> */
.L_x_2539:
[----:B------:R-:W-:Y:S05]  /*28c0*/  BSYNC B1 ;  /* 0x0000000000017941 */ /* 0x000fea0003800000 */
.L_x_2537:
        /* <DEDUP_REMOVED lines=18> */
.L_x_2541:
        /* <DEDUP_REMOVED lines=28> */
.L_x_2542:
[----:B------:R-:W-:Y:S05]  /*2bb0*/  BSYNC B1 ;  /* 0x0000000000017941 */ /* 0x000fea0003800000 */
.L_x_2540:
        /* <DEDUP_REMOVED lines=8> */
.L_x_2530:
[----:B------:R-:W-:Y:S05]  /*2c40*/  BSYNC B0 ;  /* 0x0000000000007941 */ /* 0x000fea0003800000 */
.L_x_2529:
        /* <DEDUP_REMOVED lines=40> */
.L_x_2544:
[----:B------:R-:W-:Y:S05]  /*2ed0*/  BSYNC B0 ;  /* 0x0000000000007941 */ /* 0x000fea0003800000 */
.L_x_2543:
        /* <DEDUP_REMOVED lines=49> */
.L_x_2547:
[----:B------:R-:W2:Y:S04]  /*31f0*/  LDG.E.STRONG.GPU R82, desc[UR4][R42.64] ;  /* 0x000000042a527981 */ /* 0x000ea8000c1ef900 */
[----:B--2---:R-:W-:Y:S01]  /*3200*/  CCTL.IVALL ;  /* 0x00000000ff00798f */ /* 0x004fe20002000000 */
[----:B------:R-:W-:Y:S05]  /*3210*/  YIELD ;  /* 0x0000000000007946 */ /* 0x000fea0003800000 */
[----:B------:R-:W-:-:S13]  /*3220*/  ISETP.NE.AND P0, PT, R82, R87, PT ;  /* 0x000000575200720c */ /* 0x000fda0003f05270 */
[----:B------:R-:W-:Y:S05]  /*3230*/  @P0 BRA `(.L_x_2547) ;  /* 0xfffffffc00ec0947 */ /* 0x000fea000383ffff */
.L_x_2546:
        /* <DEDUP_REMOVED lines=16> */
.L_x_2552:
        /* <DEDUP_REMOVED lines=18> */
.L_x_2551:
[----:B------:R-:W-:Y:S05]  /*3460*/  BSYNC B1 ;  /* 0x0000000000017941 */ /* 0x000fea0003800000 */
.L_x_2550:
        /* <DEDUP_REMOVED lines=13> */
.L_x_2554:
[----:B------:R-:W-:Y:S05]  /*3540*/  BSYNC B1 ;  /* 0x0000000000017941 */ /* 0x000fea0003800000 */
.L_x_2553:
[----:B------:R-:W-:-:S13]  /*3550*/  ISETP.LT.OR P0, PT, R131, R129, P0 ;  /* 0x000000818300720c */ /* 0x000fda0000701670 */
[----:B------:R-:W-:Y:S05]  /*3560*/  @!P0 BRA `(.L_x_2549) ;  /* 0x00000000000c8947 */ /* 0x000fea0003800000 */
[----:B------:R-:W-:-:S06]  /*3570*/  IMAD.WIDE R40, R131, 0x4, R40 ;  /* 0x0000000483287825 */ /* 0x000fcc00078e0228 */
[----:B------:R-:W2:Y:S02]  /*3580*/  LDG.E R40, desc[UR4][R40.64] ;  /* 0x0000000428287981 */ /* 0x000ea4000c1e1900 */
[----:B--2---:R-:W-:-:S07]  /*3590*/  FADD R125, R125, R40 ;  /* 0x000000287d7d7221 */ /* 0x004fce0000000000 */
.L_x_2549:
[----:B------:R-:W-:Y:S05]  /*35a0*/  BSYNC B0 ;  /* 0x0000000000007941 */ /* 0x000fea0003800000 */
.L_x_2548:
        /* <DEDUP_REMOVED lines=13> */
.L_x_2545:
        /* <DEDUP_REMOVED lines=10> */
.L_x_2555:
        /* <DEDUP_REMOVED lines=130> */
.L_x_2557:
[----:B------:R-:W-:Y:S05]  /*3f40*/  BSYNC B0 ;  /* 0x0000000000007941 */ /* 0x000fea0003800000 */
.L_x_2556:
        /* <DEDUP_REMOVED lines=47> */
.L_x_2560:
[----:B------:R-:W2:Y:S04]  /*4240*/  LDG.E.STRONG.GPU R82, desc[UR4][R42.64] ;  /* 0x000000042a527981 */ /* 0x000ea8000c1ef900 */
[----:B--2---:R-:W-:Y:S01]  /*4250*/  CCTL.IVALL ;  /* 0x00000000ff00798f */ /* 0x004fe20002000000 */
[----:B------:R-:W-:Y:S05]  /*4260*/  YIELD ;  /* 0x0000000000007946 */ /* 0x000fea0003800000 */
[----:B------:R-:W-:-:S13]  /*4270*/  ISETP.NE.AND P0, PT, R82, R83, PT ;  /* 0x000000535200720c */ /* 0x000fda0003f05270 */
[----:B------:R-:W-:Y:S05]  /*4280*/  @P0 BRA `(.L_x_2560) ;  /* 0xfffffffc00ec0947 */ /* 0x000fea000383ffff */
.L_x_2559:
        /* <DEDUP_REMOVED lines=15> */
.L_x_2565:
        /* <DEDUP_REMOVED lines=18> */
.L_x_2564:
[----:B------:R-:W-:Y:S05]  /*44a0*/  BSYNC B1 ;  /* 0x0000000000017941 */ /* 0x000fea0003800000 */
.L_x_2563:
        /* <DEDUP_REMOVED lines=13> */
.L_x_2567:
[----:B------:R-:W-:Y:S05]  /*4580*/  BSYNC B1 ;  /* 0x0000000000017941 */ /* 0x000fea0003800000 */
.L_x_2566:
[----:B------:R-:W-:-:S13]  /*4590*/  ISETP.LT.OR P0, PT, R131, R129, P0 ;  /* 0x000000818300720c */ /* 0x000fda0000701670 */
[----:B------:R-:W-:Y:S05]  /*45a0*/  @!P0 BRA `(.L_x_2562) ;  /* 0x00000000000c8947 */ /* 0x000fea0003800000 */
[----:B------:R-:W-:-:S06]  /*45b0*/  IMAD.WIDE R40, R131, 0x4, R40 ;  /* 0x0000000483287825 */ /* 0x000fcc00078e0228 */
[----:B------:R-:W2:Y:S02]  /*45c0*/  LDG.E R41, desc[UR4][R40.64] ;  /* 0x0000000428297981 */ /* 0x000ea4000c1e1900 */
[----:B--2---:R-:W-:-:S07]  /*45d0*/  FADD R128, R128, R41 ;  /* 0x0000002980807221 */ /* 0x004fce0000000000 */
.L_x_2562:
[----:B------:R-:W-:Y:S05]  /*45e0*/  BSYNC B0 ;  /* 0x0000000000007941 */ /* 0x000fea0003800000 */
.L_x_2561:
        /* <DEDUP_REMOVED lines=13> */
.L_x_2558:
        /* <DEDUP_REMOVED lines=10> */
.L_x_2568:
        /* <DEDUP_REMOVED lines=92> */
.L_x_2571:
[----:B------:R-:W-:Y:S01]  /*4d20*/  IMAD R131, R121, UR11, R81 ;  /* 0x0000000b79837c24 */ /* 0x000fe2000f8e0251 */
[----:B------:R-:W-:Y:S01]  /*4d30*/  BSSY B1, `(.L_x_2572) ;  /* 0x0000025000017945 */ /* 0x000fe20003800000 */
[----:B------:R-:W-:-:S03]  /*4d40*/  F2FP.F16.F32.PACK_AB R128, R41, R40 ;  /* 0x000000282980723e */ /* 0x000fc600000000ff */
[----:B------:R-:W-:Y:S01]  /*4d50*/  BSSY B2, `(.L_x_2573) ;  /* 0x000000f000027945 */ /* 0x000fe20003800000 */
[----:B------:R-:W-:Y:S02]  /*4d60*/  F2FP.F16.F32.PACK_AB R41, R43, R42 ;  /* 0x0000002a2b29723e */ /* 0x000fe400000000ff */
[----:B------:R-:W-:Y:S01]  /*4d70*/  F2FP.F16.F32.PACK_AB R42, R87, R86 ;  /* 0x00000056572a723e */ /* 0x000fe200000000ff */
[----:B-1----:R-:W-:Y:S01]  /*4d80*/  IMAD.WIDE R86, R131, 0x2, R82 ;  /* 0x0000000283567825 */ /* 0x002fe200078e0252 */
[----:B------:R-:W-:Y:S01]  /*4d90*/  F2FP.F16.F32.PACK_AB R43, R129, R126 ;  /* 0x0000007e812b723e */ /* 0x000fe200000000ff */
        /* <DEDUP_REMOVED lines=10> */
.L_x_2574:
[----:B------:R-:W-:Y:S05]  /*4e40*/  BSYNC B2 ;  /* 0x0000000000027941 */ /* 0x000fea0003800000 */
.L_x_2573:
        /* <DEDUP_REMOVED lines=19> */
.L_x_2575:
[----:B------:R-:W-:Y:S05]  /*4f80*/  BSYNC B1 ;  /* 0x0000000000017941 */ /* 0x000fea0003800000 */
.L_x_2572:
        /* <DEDUP_REMOVED lines=77> */
.L_x_2576:
[----:B------:R-:W-:Y:S01]  /*5460*/  BSSY B1, `(.L_x_2577) ;  /* 0x0000025000017945 */ /* 0x000fe20003800000 */
[----:B------:R-:W-:-:S03]  /*5470*/  F2FP.F16.F32.PACK_AB R128, R41, R40 ;  /* 0x000000282980723e */ /* 0x000fc600000000ff */
[----:B------:R-:W-:Y:S01]  /*5480*/  BSSY B2, `(.L_x_2578) ;  /* 0x000000f000027945 */ /* 0x000fe20003800000 */
[----:B------:R-:W-:Y:S02]  /*5490*/  F2FP.F16.F32.PACK_AB R41, R43, R42 ;  /* 0x0000002a2b29723e */ /* 0x000fe400000000ff */
[----:B------:R-:W-:Y:S01]  /*54a0*/  F2FP.F16.F32.PACK_AB R42, R87, R86 ;  /* 0x00000056572a723e */ /* 0x000fe200000000ff */
[----:B------:R-:W-:Y:S01]  /*54b0*/  IMAD.WIDE R86, R131, 0x2, R82 ;  /* 0x0000000283567825 */ /* 0x000fe200078e0252 */
        /* <DEDUP_REMOVED lines=11> */
.L_x_2579:
[----:B------:R-:W-:Y:S05]  /*5570*/  BSYNC B2 ;  /* 0x0000000000027941 */ /* 0x000fea0003800000 */
.L_x_2578:
        /* <DEDUP_REMOVED lines=19> */
.L_x_2580:
[----:B------:R-:W-:Y:S05]  /*56b0*/  BSYNC B1 ;  /* 0x0000000000017941 */ /* 0x000fea0003800000 */
.L_x_2577:
        /* <DEDUP_REMOVED lines=77> */
.L_x_2581:
        /* <DEDUP_REMOVED lines=17> */
.L_x_2584:
[----:B------:R-:W-:Y:S05]  /*5ca0*/  BSYNC B2 ;  /* 0x0000000000027941 */ /* 0x000fea0003800000 */
.L_x_2583:
        /* <DEDUP_REMOVED lines=19> */
.L_x_2585:
[----:B------:R-:W-:Y:S05]  /*5de0*/  BSYNC B1 ;  /* 0x0000000000017941 */ /* 0x000fea0003800000 */
.L_x_2582:
        /* <DEDUP_REMOVED lines=97> */
.L_x_2586:
[----:B------:R-:W-:Y:S01]  /*6400*/  ISETP.NE.AND P6, PT, R131, RZ, PT ;  /* 0x000000ff8300720c */ /* 0x000fe20003fc5270 */
        /* <DEDUP_REMOVED lines=15> */
.L_x_2588:
[----:B------:R-:W-:Y:S05]  /*6500*/  BSYNC B1 ;  /* 0x0000000000017941 */ /* 0x000fea0003800000 */
.L_x_2587:
        /* <DEDUP_REMOVED lines=19> */
.L_x_2570:
[----:B------:R-:W-:Y:S05]  /*6640*/  BSYNC B0 ;  /* 0x0000000000007941 */ /* 0x000fea0003800000 */
.L_x_2569:
[----:B------:R-:W-:Y:S05]  /*6650*/  WARPSYNC.ALL ;  /* 0x0000000000007948 */ /* 0x000fea0003800000 */
[----:B0123--:R-:W0:Y:S02]  /*6660*/  LDC R40, c[0x0][0x210] ;  /* 0x00008400ff287b82 */ /* 0x00fe240000000800 */
[----:B0-----:R-:W-:-:S05]  /*6670*/  IMAD R89, R40, 0x4, R89 ;  /* 0x0000000428597824 */ /* 0x001fca00078e0259 */
[----:B------:R-:W-:-:S13]  /*6680*/  ISETP.GE.AND P0, PT, R89, UR10, PT ;  /* 0x0000000a59007c0c */ /* 0x000fda000bf06270 */
[----:B------:R-:W-:Y:S05]  /*6690*/  @!P0 BRA `(.L_x_2589) ;  /* 0xffffffb800648947 */ /* 0x000fea000383ffff */
.L_x_2528:
[----:B------:R-:W-:Y:S02]  /*66a0*/  ULDC.64 UR6, c[0x0][0x288] ;  /* 0x0000a20000067ab9 */ /* 0x000fe40000000a00 */
[----:B------:R-:W-:-:S04]  /*66b0*/  ISETP.NE.U32.AND P0, PT, RZ, UR6, PT ;  /* 0x00000006ff007c0c */ /* 0x000fc8000bf05070 */
[----:B------:R-:W-:-:S13]  /*66c0*/  ISETP.NE.AND.EX P0, PT, RZ, UR7, PT, P0 ;  /* 0x00000007ff007c0c */ /* 0x000fda000bf05300 */
[----:B------:R-:W-:Y:S05]  /*66d0*/  @!P0 BRA `(.L_x_2590) ;  /* 0x0000000000b08947 */ /* 0x000fea0003800000 */
[----:B01----:R-:W0:Y:S01]  /*66e0*/  SHFL.DOWN PT, R3, R48, 0x10, 0x1f ;  /* 0x0a001f0030037f89 */ /* 0x003e2200000e0000 */
        /* <DEDUP_REMOVED lines=35> */
.L_x_2600:
[----:B-1----:R-:W-:-:S07]  /*6920*/  FMNMX R5, R3, R2, !PT ;  /* 0x0000000203057209 */ /* 0x002fce0007800000 */
.L_x_2592:
[----:B------:R-:W-:Y:S05]  /*6930*/  BSYNC B0 ;  /* 0x0000000000007941 */ /* 0x000fea0003800000 */
.L_x_2591:
[----:B------:R-:W-:Y:S01]  /*6940*/  ISETP.NE.AND P0, PT, R92, RZ, PT ;  /* 0x000000ff5c00720c */ /* 0x000fe20003f05270 */
[----:B------:R-:W-:-:S12]  /*6950*/  BSSY B0, `(.L_x_2590) ;  /* 0x0000004000007945 */ /* 0x000fd80003800000 */
[----:B------:R-:W-:Y:S05]  /*6960*/  @P0 BRA `(.L_x_2594) ;  /* 0x0000000000080947 */ /* 0x000fea0003800000 */
[----:B0-----:R-:W0:Y:S02]  /*6970*/  LDC.64 R2, c[0x0][0x288] ;  /* 0x0000a200ff027b82 */ /* 0x001e240000000a00 */
[----:B0-----:R1:W-:Y:S02]  /*6980*/  REDG.E.MAX.S32.STRONG.GPU desc[UR4][R2.64], R5 ;  /* 0x000000050200798e */ /* 0x0013e4000d10e384 */
.L_x_2594:
[----:B------:R-:W-:Y:S05]  /*6990*/  BSYNC B0 ;  /* 0x0000000000007941 */ /* 0x000fea0003800000 */
.L_x_2590:
        /* <DEDUP_REMOVED lines=15> */
[----:B01----:R-:W-:Y:S05]  /*6a90*/  CALL.REL.NOINC `($__internal_13_$__cuda_sm20_rcp_rn_f32_slowpath) ;  /* 0x0000000000607944 */ /* 0x003fea0003c00000 */
[----:B------:R-:W-:Y:S01]  /*6aa0*/  IMAD.MOV.U32 R5, RZ, RZ, R85 ;  /* 0x000000ffff057224 */ /* 0x000fe200078e0055 */
[----:B------:R-:W-:Y:S06]  /*6ab0*/  BRA `(.L_x_2597) ;  /* 0x0000000000107947 */ /* 0x000fec0003800000 */
.L_x_2596:
[----:B------:R-:W0:Y:S02]  /*6ac0*/  MUFU.RCP R0, R49 ;  /* 0x0000003100007308 */ /* 0x000e240000001000 */
[----:B01----:R-:W-:-:S04]  /*6ad0*/  FFMA R2, R49, R0, -1 ;  /* 0xbf80000031027423 */ /* 0x003fc80000000000 */
[----:B------:R-:W-:-:S04]  /*6ae0*/  FADD.FTZ R5, -R2, -RZ ;  /* 0x800000ff02057221 */ /* 0x000fc80000010100 */
[----:B------:R-:W-:-:S07]  /*6af0*/  FFMA R5, R0, R5, R0 ;  /* 0x0000000500057223 */ /* 0x000fce0000000000 */
.L_x_2597:
[----:B------:R-:W-:Y:S05]  /*6b00*/  BSYNC B0 ;  /* 0x0000000000007941 */ /* 0x000fea0003800000 */
.L_x_2595:
[----:B------:R-:W0:Y:S02]  /*6b10*/  LDC.64 R2, c[0x0][0x280] ;  /* 0x0000a000ff027b82 */ /* 0x000e240000000a00 */
[----:B0-----:R-:W-:Y:S01]  /*6b20*/  STG.E desc[UR4][R2.64], R5 ;  /* 0x0000000502007986 */ /* 0x001fe2000c101904 */
[----:B------:R-:W-:Y:S05]  /*6b30*/  EXIT ;  /* 0x000000000000794d */ /* 0x000fea0003800000 */
.L_x_2593:
[----:B------:R-:W-:Y:S02]  /*6b40*/  IMAD.MOV.U32 R5, RZ, RZ, 0x2 ;  /* 0x00000002ff057424 */ /* 0x000fe400078e00ff */
[----:B------:R-:W-:Y:S02]  /*6b50*/  IMAD.MOV.U32 R7, RZ, RZ, 0x1f ;  /* 0x0000001fff077424 */ /* 0x000fe400078e00ff */
[----:B------:R-:W-:-:S07]  /*6b60*/  IMAD.MOV.U32 R4, RZ, RZ, -0x1 ;  /* 0xffffffffff047424 */ /* 0x000fce00078e00ff */
[----:B01---5:R-:W-:Y:S05]  /*6b70*/  WARPSYNC.COLLECTIVE R4, `(.L_x_2598) ;  /* 0x0000000004087348 */ /* 0x023fea0003c00000 */
[----:B01----:R0:W1:Y:S02]  /*6b80*/  SHFL.DOWN P0, R2, R0, R5, R7 ;  /* 0x0800000500027389 */ /* 0x0030640000000007 */
[----:B01---5:R-:W-:Y:S01]  /*6b90*/  ENDCOLLECTIVE ;  /* 0x000000000000791b */ /* 0x023fe20003800000 */
.L_x_2598:
[----:B------:R-:W-:Y:S02]  /*6ba0*/  IMAD.MOV.U32 R5, RZ, RZ, 0x1 ;  /* 0x00000001ff057424 */ /* 0x000fe400078e00ff */
[----:B------:R-:W-:-:S05]  /*6bb0*/  IMAD.MOV.U32 R3, RZ, RZ, R2 ;  /* 0x000000ffff037224 */ /* 0x000fca00078e0002 */
[----:B------:R-:W-:-:S05]  /*6bc0*/  FMNMX R3, R3, R0, !PT ;  /* 0x0000000003037209 */ /* 0x000fca0007800000 */
[----:B------:R-:W-:-:S07]  /*6bd0*/  IMAD.MOV.U32 R0, RZ, RZ, R3 ;  /* 0x000000ffff007224 */ /* 0x000fce00078e0003 */
[----:B------:R-:W-:Y:S05]  /*6be0*/  WARPSYNC.COLLECTIVE R4, `(.L_x_2599) ;  /* 0x0000000004087348 */ /* 0x000fea0003c00000 */
[----:B------:R0:W1:Y:S02]  /*6bf0*/  SHFL.DOWN P0, R2, R0, R5, R7 ;  /* 0x0800000500027389 */ /* 0x0000640000000007 */
[----:B01----:R-:W-:Y:S01]  /*6c00*/  ENDCOLLECTIVE ;  /* 0x000000000000791b */ /* 0x003fe20003800000 */
.L_x_2599:
[----:B------:R-:W-:Y:S05]  /*6c10*/  BRA `(.L_x_2600) ;  /* 0xfffffffc00407947 */ /* 0x000fea000383ffff */
        .weak           $__internal_13_$__cuda_sm20_rcp_rn_f32_slowpath
        .type           $__internal_13_$__cuda_sm20_rcp_rn_f32_slowpath,@function
        .size           $__internal_13_$__cuda_sm20_rcp_rn_f32_slowpath,(.L_x_14349 - $__internal_13_$__cuda_sm20_rcp_rn_f32_slowpath)
$__internal_13_$__cuda_sm20_rcp_rn_f32_slowpath:
        /* <DEDUP_REMOVED lines=15> */
.L_x_2602:
        /* <DEDUP_REMOVED lines=33> */
.L_x_2604:
[----:B------:R0:W1:Y:S02]  /*6f20*/  MUFU.RCP R4, R49 ;  /* 0x0000003100047308 */ /* 0x0000640000001000 */
.L_x_2603:
[----:B------:R-:W-:Y:S05]  /*6f30*/  BSYNC B1 ;  /* 0x0000000000017941 */ /* 0x000fea0003800000 */
.L_x_2601:
[----:B-1----:R-:W-:Y:S02]  /*6f40*/  IMAD.MOV.U32 R85, RZ, RZ, R4 ;  /* 0x000000ffff557224 */ /* 0x002fe400078e0004 */
[----:B------:R-:W-:Y:S02]  /*6f50*/  IMAD.MOV.U32 R4, RZ, RZ, R0 ;  /* 0x000000ffff047224 */ /* 0x000fe400078e0000 */
[----:B------:R-:W-:-:S04]  /*6f60*/  IMAD.MOV.U32 R5, RZ, RZ, 0x0 ;  /* 0x00000000ff057424 */ /* 0x000fc800078e00ff */
[----:B0-----:R-:W-:Y:S05]  /*6f70*/  RET.REL.NODEC R4 `(_ZN18transformer_engine13normalization21ln_fwd_general_kernelINS0_13Kernel_traitsI6__halfS3_S3_fjLj1024ELj1ELj4ELj1ELj16ENS0_18Kernel_traits_baseILj1024ES3_S3_S3_fjLj128EEEEEEEvNS0_19ForwardKernelParamsE) ;  /* 0xffffff9004207950 */ /* 0x001fea0003c3ffff */
.L_x_2605:
        /* <DEDUP_REMOVED lines=16> */
.L_x_14349:


//--------------------- .text._ZN18transformer_engine13normalization21ln_fwd_general_kernelINS0_13Kernel_traitsIffffjLj1024ELj1ELj4ELj1ELj16ENS0_18Kernel_traits_baseILj1024EffffjLj128EEEEEEEvNS0_19ForwardKernelParamsE --------------------------
	.section	.text._ZN18transformer_engine13normalization21ln_fwd_general_kernelINS0_13Kernel_traitsIffffjLj1024ELj1ELj4ELj1ELj16ENS0_18Kernel_traits_baseILj1024EffffjLj128EEEEEEEvNS0_19ForwardKernelParamsE,"ax",@progbits
	.align	128
        .global         _ZN18transformer_engine13normalization21ln_fwd_general_kernelINS0_13Kernel_traitsIffffjLj1024ELj1ELj4ELj1ELj16ENS0_18Kernel_traits_baseILj1024EffffjLj128EEEEEEEvNS0_19ForwardKernelParamsE
        .type           _ZN18transformer_engine13normalization21ln_fwd_general_kernelINS0_13Kernel_traitsIffffjLj1024ELj1ELj4ELj1ELj16ENS0_18Kernel_traits_baseILj1024EffffjLj128EEEEEEEvNS0_19ForwardKernelParamsE,@function
        .size           _ZN18transformer_engine13normalization21ln_fwd_general_kernelINS0_13Kernel_traitsIffffjLj1024ELj1ELj4ELj1ELj16ENS0_18Kernel_traits_baseILj1024EffffjLj128EEEEEEEvNS0_19ForwardKernelParamsE,(.L_x_14350 - _ZN18transformer_engine13normalization21ln_fwd_general_kernelINS0_13Kernel_traitsIffffjLj1024ELj1ELj4ELj1ELj16ENS0_18Kernel_traits_baseILj1024EffffjLj128EEEEEEEvNS0_19ForwardKernelParamsE)
        .other          _ZN18transformer_engine13normalization21ln_fwd_general_kernelINS0_13Kernel_traitsIffffjLj1024ELj1ELj4ELj1ELj16ENS0_18Kernel_traits_baseILj1024EffffjLj128EEEEEEEvNS0_19ForwardKernelParamsE,@"STO_CUDA_ENTRY STV_DEFAULT"
_ZN18transformer_engine13normalization21ln_fwd_general_kernelINS0_13Kernel_traitsIffffjLj1024ELj1ELj4ELj1ELj16ENS0_18Kernel_traits_baseILj1024EffffjLj128EEEEEEEvNS0_19ForwardKernelParamsE:
.text._ZN18transformer_engine13normalization21ln_fwd_general_kernelINS0_13Kernel_traitsIffffjLj1024ELj1ELj4ELj1ELj16ENS0_18Kernel_traits_baseILj1024EffffjLj128EEEEEEEvNS0_19ForwardKernelParamsE:
        /* <DEDUP_REMOVED lines=35> */
[----:B------:R-:W-:Y:S05]  /*0230*/  CALL.REL.NOINC `($__internal_14_$__cuda_sm20_rcp_rn_f32_slowpath) ;  /* 0x0000006400147944 */ /* 0x000fea0003c00000 */
[----:B------:R-:W-:Y:S05]  /*0240*/  BRA `(.L_x_2607) ;  /* 0x0000000000107947 */ /* 0x000fea0003800000 */
.L_x_2606:
[----:B------:R-:W0:Y:S02]  /*0250*/  MUFU.RCP R2, R9 ;  /* 0x0000000900027308 */ /* 0x000e240000001000 */
[----:B0-----:R-:W-:-:S04]  /*0260*/  FFMA R0, R9, R2, -1 ;  /* 0xbf80000009007423 */ /* 0x001fc80000000002 */
[----:B------:R-:W-:-:S04]  /*0270*/  FADD.FTZ R11, -R0, -RZ ;  /* 0x800000ff000b7221 */ /* 0x000fc80000010100 */
[----:B------:R-:W-:-:S07]  /*0280*/  FFMA R2, R2, R11, R2 ;  /* 0x0000000b02027223 */ /* 0x000fce0000000002 */
.L_x_2607:
        /* <DEDUP_REMOVED lines=19> */
.L_x_2611:
        /* <DEDUP_REMOVED lines=9> */
.L_x_2612:
[----:B------:R-:W-:Y:S05]  /*0450*/  BSYNC B1 ;  /* 0x0000000000017941 */ /* 0x000fea0003800000 */
.L_x_2610:
        /* <DEDUP_REMOVED lines=9> */
.L_x_2614:
        /* <DEDUP_REMOVED lines=9> */
.L_x_2615:
[----:B------:R-:W-:Y:S05]  /*0580*/  BSYNC B1 ;  /* 0x0000000000017941 */ /* 0x000fea0003800000 */
.L_x_2613:
        /* <DEDUP_REMOVED lines=15> */
.L_x_2617:
        /* <DEDUP_REMOVED lines=9> */
.L_x_2618:
[----:B------:R-:W-:Y:S05]  /*0710*/  BSYNC B1 ;  /* 0x0000000000017941 */ /* 0x000fea0003800000 */
.L_x_2616:
        /* <DEDUP_REMOVED lines=8> */
.L_x_2620:
        /* <DEDUP_REMOVED lines=9> */
.L_x_2621:
[----:B------:R-:W-:Y:S05]  /*0830*/  BSYNC B1 ;  /* 0x0000000000017941 */ /* 0x000fea0003800000 */
.L_x_2619:
        /* <DEDUP_REMOVED lines=14> */
.L_x_2623:
        /* <DEDUP_REMOVED lines=9> */
.L_x_2624:
[----:B------:R-:W-:Y:S05]  /*09b0*/  BSYNC B1 ;  /* 0x0000000000017941 */ /* 0x000fea0003800000 */
.L_x_2622:
        /* <DEDUP_REMOVED lines=8> */
.L_x_2626:
        /* <DEDUP_REMOVED lines=9> */
.L_x_2627:
[----:B------:R-:W-:Y:S05]  /*0ad0*/  BSYNC B1 ;  /* 0x0000000000017941 */ /* 0x000fea0003800000 */
.L_x_2625:
        /* <DEDUP_REMOVED lines=14> */
.L_x_2629:
        /* <DEDUP_REMOVED lines=9> */
.L_x_2630:
[----:B------:R-:W-:Y:S05]  /*0c50*/  BSYNC B1 ;  /* 0x0000000000017941 */ /* 0x000fea0003800000 */
.L_x_2628:
        /* <DEDUP_REMOVED lines=8> */
.L_x_2632:
        /* <DEDUP_REMOVED lines=9> */
.L_x_2633:
[----:B------:R-:W-:Y:S05]  /*0d70*/  BSYNC B1 ;  /* 0x0000000000017941 */ /* 0x000fea0003800000 */
.L_x_2631:
        /* <DEDUP_REMOVED lines=14> */
.L_x_2635:
        /* <DEDUP_REMOVED lines=9> */
.L_x_2636:
[----:B------:R-:W-:Y:S05]  /*0ef0*/  BSYNC B1 ;  /* 0x0000000000017941 */ /* 0x000fea0003800000 */
.L_x_2634:
        /* <DEDUP_REMOVED lines=8> */
.L_x_2638:
        /* <DEDUP_REMOVED lines=9> */
.L_x_2639:
[----:B------:R-:W-:Y:S05]  /*1010*/  BSYNC B1 ;  /* 0x0000000000017941 */ /* 0x000fea0003800000 */
.L_x_2637:
        /* <DEDUP_REMOVED lines=14> */
.L_x_2641:
        /* <DEDUP_REMOVED lines=9> */
.L_x_2642:
[----:B------:R-:W-:Y:S05]  /*1190*/  BSYNC B1 ;  /* 0x0000000000017941 */ /* 0x000fea0003800000 */
.L_x_2640:
        /* <DEDUP_REMOVED lines=8> */
.L_x_2644:
        /* <DEDUP_REMOVED lines=9> */
.L_x_2645:
[----:B------:R-:W-:Y:S05]  /*12b0*/  BSYNC B1 ;  /* 0x0000000000017941 */ /* 0x000fea0003800000 */
.L_x_2643:
        /* <DEDUP_REMOVED lines=14> */
.L_x_2647:
        /* <DEDUP_REMOVED lines=9> */
.L_x_2648:
[----:B------:R-:W-:Y:S05]  /*1430*/  BSYNC B1 ;  /* 0x0000000000017941 */ /* 0x000fea0003800000 */
.L_x_2646:
        /* <DEDUP_REMOVED lines=8> */
.L_x_2650:
        /* <DEDUP_REMOVED lines=9> */
.L_x_2651:
[----:B------:R-:W-:Y:S05]  /*1550*/  BSYNC B1 ;  /* 0x0000000000017941 */ /* 0x000fea0003800000 */
.L_x_2649:
        /* <DEDUP_REMOVED lines=14> */
.L_x_2653:
        /* <DEDUP_REMOVED lines=9> */
.L_x_2654:
[----:B------:R-:W-:Y:S05]  /*16d0*/  BSYNC B1 ;  /* 0x0000000000017941 */ /* 0x000fea0003800000 */
.L_x_2652:
[----:B------:R-:W-:-:S04]  /*16e0*/  LEA R10, P2, R14, R10, 0x2 ;  /* 0x0000000a0e0a7211 */ /* 0x000fc800078410ff */
[----:B------:R-:W-:Y:S02]  /*16f0*/  LOP3.LUT P0, RZ, R10, 0xf, RZ, 0xc0, !PT ;  /* 0x0000000f0aff7812 */ /* 0x000fe4000780c0ff */
[----:B------:R-:W-:Y:S02]  /*1700*/  LEA.HI.X R11, R14, R11, R9, 0x2, P2 ;  /* 0x0000000b0e0b7211 */ /* 0x000fe400010f1409 */
[----:B------:R-:W-:-:S13]  /*1710*/  ISETP.LT.U32.OR P0, PT, R15, 0x4, P0 ;  /* 0x000000040f00780c */ /* 0x000fda0000701470 */
[----:B------:R-:W-:Y:S05]  /*1720*/  @P0 BRA `(.L_x_2655) ;  /* 0x0000000000080947 */ /* 0x000fea0003800000 */
[----:B------:R2:W5:Y:S01]  /*1730*/  LDG.E.128 R48, desc[UR4][R10.64] ;  /* 0x000000040a307981 */ /* 0x000562000c1e1d00 */
[----:B------:R-:W-:Y:S05]  /*1740*/  BRA `(.L_x_2609) ;  /* 0x0000000000247947 */ /* 0x000fea0003800000 */
.L_x_2655:
        /* <DEDUP_REMOVED lines=9> */
.L_x_2609:
[----:B------:R-:W-:Y:S05]  /*17e0*/  BSYNC B0 ;  /* 0x0000000000007941 */ /* 0x000fea0003800000 */
.L_x_2608:
        /* <DEDUP_REMOVED lines=8> */
[----:B------:R-:W-:Y:S01]  /*1870*/  ULDC.U8 UR7, c[0x0][0x250] ;  /* 0x0000940000077ab9 */ /* 0x000fe20000000000 */
[----:B-----5:R-:W-:Y:S01]  /*1880*/  MOV R89, R38 ;  /* 0x0000002600597202 */ /* 0x020fe20000000f00 */
[----:B------:R-:W-:Y:S01]  /*1890*/  IMAD.MOV.U32 R12, RZ, RZ, R45 ;  /* 0x000000ffff0c7224 */ /* 0x000fe200078e002d */
[----:B------:R-:W-:Y:S01]  /*18a0*/  ISETP.NE.AND P0, PT, RZ, UR7, PT ;  /* 0x00000007ff007c0c */ /* 0x000fe2000bf05270 */
[----:B------:R-:W-:Y:S02]  /*18b0*/  IMAD.MOV.U32 R11, RZ, RZ, R44 ;  /* 0x000000ffff0b7224 */ /* 0x000fe400078e002c */
[----:B------:R-:W-:Y:S02]  /*18c0*/  IMAD.MOV.U32 R14, RZ, RZ, R47 ;  /* 0x000000ffff0e7224 */ /* 0x000fe400078e002f */
[----:B------:R-:W-:Y:S02]  /*18d0*/  IMAD.MOV.U32 R13, RZ, RZ, R46 ;  /* 0x000000ffff0d7224 */ /* 0x000fe400078e002e */
[----:B------:R-:W-:-:S02]  /*18e0*/  IMAD.MOV.U32 R84, RZ, RZ, R41 ;  /* 0x000000ffff547224 */ /* 0x000fc400078e0029 */
        /* <DEDUP_REMOVED lines=59> */
[----:B------:R-:W-:-:S07]  /*1ca0*/  @P0 FADD R110, R110, 1 ;  /* 0x3f8000006e6e0421 */ /* 0x000fce0000000000 */
.L_x_2731:
        /* <DEDUP_REMOVED lines=17> */
.L_x_2660:
        /* <DEDUP_REMOVED lines=9> */
.L_x_2661:
[----:B------:R-:W-:Y:S05]  /*1e50*/  BSYNC B1 ;  /* 0x0000000000017941 */ /* 0x000fea0003800000 */
.L_x_2659:
        /* <DEDUP_REMOVED lines=14> */
.L_x_2663:
        /* <DEDUP_REMOVED lines=9> */
.L_x_2664:
[----:B------:R-:W-:Y:S05]  /*1fd0*/  BSYNC B1 ;  /* 0x0000000000017941 */ /* 0x000fea0003800000 */
.L_x_2662:
        /* <DEDUP_REMOVED lines=13> */
.L_x_2666:
        /* <DEDUP_REMOVED lines=9> */
.L_x_2667:
[----:B------:R-:W-:Y:S05]  /*2140*/  BSYNC B1 ;  /* 0x0000000000017941 */ /* 0x000fea0003800000 */
.L_x_2665:
        /* <DEDUP_REMOVED lines=13> */
.L_x_2669:
        /* <DEDUP_REMOVED lines=9> */
.L_x_2670:
[----:B------:R-:W-:Y:S05]  /*22b0*/  BSYNC B1 ;  /* 0x0000000000017941 */ /* 0x000fea0003800000 */
.L_x_2668:
        /* <DEDUP_REMOVED lines=13> */
.L_x_2672:
        /* <DEDUP_REMOVED lines=9> */
.L_x_2673:
[----:B------:R-:W-:Y:S05]  /*2420*/  BSYNC B1 ;  /* 0x0000000000017941 */ /* 0x000fea0003800000 */
.L_x_2671:
        /* <DEDUP_REMOVED lines=13> */
.L_x_2675:
        /* <DEDUP_REMOVED lines=9> */
.L_x_2676:
[----:B------:R-:W-:Y:S05]  /*2590*/  BSYNC B1 ;  /* 0x0000000000017941 */ /* 0x000fea0003800000 */
.L_x_2674:
        /* <DEDUP_REMOVED lines=13> */
.L_x_2678:
        /* <DEDUP_REMOVED lines=9> */
.L_x_2679:
[----:B------:R-:W-:Y:S05]  /*2700*/  BSYNC B1 ;  /* 0x0000000000017941 */ /* 0x000fea0003800000 */
.L_x_2677:
        /* <DEDUP_REMOVED lines=12> */
.L_x_2680:
        /* <DEDUP_REMOVED lines=9> */
.L_x_2658:
[----:B------:R-:W-:Y:S05]  /*2860*/  BSYNC B0 ;  /* 0x0000000000007941 */ /* 0x000fea0003800000 */
.L_x_2657:
        /* <DEDUP_REMOVED lines=11> */
[----:B------:R-:W-:Y:S01]  /*2920*/  LEA R82, R81, R82, 0x7 ;  /* 0x0000005251527211 */ /* 0x000fe200078e38ff */
        /* <DEDUP_REMOVED lines=44> */
.L_x_2682:
[----:B------:R-:W-:Y:S05]  /*2bf0*/  BSYNC B0 ;  /* 0x0000000000007941 */ /* 0x000fea0003800000 */
.L_x_2681:
[----:B------:R-:W4:Y:S01]  /*2c00*/  LDC R112, c[0x0][0x214] ;  /* 0x00008500ff707b82 */ /* 0x000f220000000800 */
[----:B------:R-:W-:Y:S02]  /*2c10*/  SHF.R.S32.HI R119, RZ, 0x1f, R6 ;  /* 0x0000001fff777819 */ /* 0x000fe40000011406 */
[----:B----4-:R-:W-:-:S13]  /*2c20*/  ISETP.NE.AND P2, PT, R112, 0x1, PT ;  /* 0x000000017000780c */ /* 0x010fda0003f45270 */
[----:B------:R-:W-:Y:S05]  /*2c30*/  @!P2 BRA `(.L_x_2683) ;  /* 0x0000000400dca947 */ /* 0x000fea0003800000 */
[----:B01----:R-:W0:Y:S01]  /*2c40*/  SHFL.DOWN PT, R80, R113, 0x10, 0x1f ;  /* 0x0a001f0071507f89 */ /* 0x003e2200000e0000 */
[----:B--23--:R-:W1:Y:S01]  /*2c50*/  LDC.64 R82, c[0x0][0x240] ;  /* 0x00009000ff527b82 */ /* 0x00ce620000000a00 */
[----:B------:R-:W-:Y:S02]  /*2c60*/  SHF.R.U32.HI R81, RZ, 0x5, R7 ;  /* 0x00000005ff517819 */ /* 0x000fe40000011607 */
[----:B------:R-:W-:Y:S02]  /*2c70*/  LOP3.LUT P0, RZ, R7, 0x1f, RZ, 0xc0, !PT ;  /* 0x0000001f07ff7812 */ /* 0x000fe4000780c0ff */
[----:B------:R-:W-:Y:S01]  /*2c80*/  LOP3.LUT P5, RZ, R111, 0x1, RZ, 0xc0, !PT ;  /* 0x000000016fff7812 */ /* 0x000fe200078ac0ff */
[----:B------:R-:W-:Y:S01]  /*2c90*/  IMAD R81, R8, 0x4, R81 ;  /* 0x0000000408517824 */ /* 0x000fe200078e0251 */
[----:B------:R-:W-:-:S03]  /*2ca0*/  ISETP.NE.AND P3, PT, R7, RZ, PT ;  /* 0x000000ff0700720c */ /* 0x000fc60003f65270 */
[----:B------:R-:W-:Y:S02]  /*2cb0*/  IMAD R81, R81, R112, RZ ;  /* 0x0000007051517224 */ /* 0x000fe400078e02ff */
[----:B0-----:R-:W-:Y:S02]  /*2cc0*/  FADD R80, R80, R113 ;  /* 0x0000007150507221 */ /* 0x001fe40000000000 */
[----:B-1----:R-:W-:-:S03]  /*2cd0*/  IMAD.WIDE.U32 R82, R81, 0x4, R82 ;  /* 0x0000000451527825 */ /* 0x002fc600078e0052 */
[----:B------:R-:W0:Y:S02]  /*2ce0*/  SHFL.DOWN PT, R5, R80, 0x8, 0x1f ;  /* 0x09001f0050057f89 */ /* 0x000e2400000e0000 */
[----:B0-----:R-:W-:-:S05]  /*2cf0*/  FADD R114, R80, R5 ;  /* 0x0000000550727221 */ /* 0x001fca0000000000 */
[----:B------:R-:W0:Y:S02]  /*2d00*/  SHFL.DOWN PT, R5, R114, 0x4, 0x1f ;  /* 0x08801f0072057f89 */ /* 0x000e2400000e0000 */
[----:B0-----:R-:W-:Y:S02]  /*2d10*/  FADD R115, R114, R5 ;  /* 0x0000000572737221 */ /* 0x001fe40000000000 */
[----:B------:R-:W0:Y:S03]  /*2d20*/  LDC R5, c[0x0][0x210] ;  /* 0x00008400ff057b82 */ /* 0x000e260000000800 */
[----:B------:R-:W1:Y:S01]  /*2d30*/  SHFL.DOWN PT, R116, R115, 0x2, 0x1f ;  /* 0x08401f0073747f89 */ /* 0x000e6200000e0000 */
[----:B0-----:R-:W-:Y:S02]  /*2d40*/  IMAD R80, R112, R5, RZ ;  /* 0x0000000570507224 */ /* 0x001fe400078e02ff */
[----:B-1----:R-:W-:-:S02]  /*2d50*/  FADD R116, R115, R116 ;  /* 0x0000007473747221 */ /* 0x002fc40000000000 */
        /* <DEDUP_REMOVED lines=15> */
[----:B------:R-:W-:Y:S01]  /*2e50*/  IMAD.WIDE R82, R5, 0x4, R114 ;  /* 0x0000000405527825 */ /* 0x000fe200078e0272 */
[----:B------:R-:W-:-:S04]  /*2e60*/  SHF.R.U32.HI R5, RZ, 0x1, R111 ;  /* 0x00000001ff057819 */ /* 0x000fc8000001166f */
[----:B------:R-:W-:Y:S02]  /*2e70*/  LOP3.LUT R5, R5, 0x1, RZ, 0xc0, !PT ;  /* 0x0000000105057812 */ /* 0x000fe400078ec0ff */
[----:B------:R-:W-:Y:S02]  /*2e80*/  SEL R82, R114, R82, !P5 ;  /* 0x0000005272527207 */ /* 0x000fe40006800000 */
[----:B------:R-:W-:Y:S02]  /*2e90*/  ISETP.NE.U32.AND P0, PT, R5, 0x1, PT ;  /* 0x000000010500780c */ /* 0x000fe40003f05070 */
[----:B------:R-:W-:Y:S02]  /*2ea0*/  SEL R83, R115, R83, !P5 ;  /* 0x0000005373537207 */ /* 0x000fe40006800000 */
[----:B------:R-:W-:Y:S01]  /*2eb0*/  SEL R114, R112, RZ, P0 ;  /* 0x000000ff70727207 */ /* 0x000fe20000000000 */
[----:B------:R-:W-:Y:S06]  /*2ec0*/  MEMBAR.ALL.GPU ;  /* 0x0000000000007992 */ /* 0x000fec000000a000 */
[----:B------:R-:W-:-:S00]  /*2ed0*/  ERRBAR ;  /* 0x00000000000079ab */ /* 0x000fc00000000000 */
[----:B------:R-:W-:Y:S06]  /*2ee0*/  CGAERRBAR ;  /* 0x00000000000075ab */ /* 0x000fec0000000000 */
[----:B------:R1:W-:Y:S01]  /*2ef0*/  REDG.E.ADD.S32.STRONG.GPU desc[UR4][R82.64], R113 ;  /* 0x000000715200798e */ /* 0x0003e2000c10e384 */
[----:B------:R-:W-:-:S13]  /*2f00*/  ISETP.NE.AND P0, PT, R114, -0x1, PT ;  /* 0xffffffff7200780c */ /* 0x000fda0003f05270 */
[----:B-1----:R-:W-:Y:S05]  /*2f10*/  @!P0 BRA `(.L_x_2684) ;  /* 0x0000000000148947 */ /* 0x002fea0003800000 */
.L_x_2685:
[----:B------:R-:W2:Y:S04]  /*2f20*/  LDG.E.STRONG.GPU R5, desc[UR4][R82.64] ;  /* 0x0000000452057981 */ /* 0x000ea8000c1ef900 */
[----:B--2---:R-:W-:Y:S01]  /*2f30*/  CCTL.IVALL ;  /* 0x00000000ff00798f */ /* 0x004fe20002000000 */
[----:B------:R-:W-:Y:S05]  /*2f40*/  YIELD ;  /* 0x0000000000007946 */ /* 0x000fea0003800000 */
[----:B------:R-:W-:-:S13]  /*2f50*/  ISETP.NE.AND P0, PT, R5, R114, PT ;  /* 0x000000720500720c */ /* 0x000fda0003f05270 */
[----:B------:R-:W-:Y:S05]  /*2f60*/  @P0 BRA `(.L_x_2685) ;  /* 0xfffffffc00ec0947 */ /* 0x000fea000383ffff */
.L_x_2684:
        /* <DEDUP_REMOVED lines=16> */
.L_x_2690:
        /* <DEDUP_REMOVED lines=18> */
.L_x_2689:
[----:B------:R-:W-:Y:S05]  /*3190*/  BSYNC B1 ;  /* 0x0000000000017941 */ /* 0x000fea0003800000 */
.L_x_2688:
        /* <DEDUP_REMOVED lines=13> */
.L_x_2692:
[----:B------:R-:W-:Y:S05]  /*3270*/  BSYNC B1 ;  /* 0x0000000000017941 */ /* 0x000fea0003800000 */
.L_x_2691:
[----:B------:R-:W-:-:S13]  /*3280*/  ISETP.LT.OR P0, PT, R113, R112, P0 ;  /* 0x000000707100720c */ /* 0x000fda0000701670 */
[----:B------:R-:W-:Y:S05]  /*3290*/  @!P0 BRA `(.L_x_2687) ;  /* 0x00000000000c8947 */ /* 0x000fea0003800000 */
[----:B------:R-:W-:-:S06]  /*32a0*/  IMAD.WIDE R80, R113, 0x4, R80 ;  /* 0x0000000471507825 */ /* 0x000fcc00078e0250 */
[----:B------:R-:W2:Y:S02]  /*32b0*/  LDG.E R81, desc[UR4][R80.64] ;  /* 0x0000000450517981 */ /* 0x000ea4000c1e1900 */
[----:B--2---:R-:W-:-:S07]  /*32c0*/  FADD R118, R118, R81 ;  /* 0x0000005176767221 */ /* 0x004fce0000000000 */
.L_x_2687:
[----:B------:R-:W-:Y:S05]  /*32d0*/  BSYNC B0 ;  /* 0x0000000000007941 */ /* 0x000fea0003800000 */
.L_x_2686:
        /* <DEDUP_REMOVED lines=13> */
.L_x_2683:
        /* <DEDUP_REMOVED lines=10> */
.L_x_2693:
        /* <DEDUP_REMOVED lines=123> */
[----:B------:R-:W-:-:S05]  /*3c00*/  VIADD R81, R83, 0x1 ;  /* 0x0000000153517836 */ /* 0x000fca0000000000 */
[----:B------:R-:W-:Y:S01]  /*3c10*/  ISETP.GE.AND P4, PT, R81, UR11, PT ;  /* 0x0000000b51007c0c */ /* 0x000fe2000bf86270 */
[----:B------:R-:W-:-:S05]  /*3c20*/  VIADD R81, R83, 0x2 ;  /* 0x0000000253517836 */ /* 0x000fca0000000000 */
[----:B------:R-:W-:Y:S01]  /*3c30*/  ISETP.GE.AND P3, PT, R81, UR11, PT ;  /* 0x0000000b51007c0c */ /* 0x000fe2000bf66270 */
[----:B------:R-:W-:Y:S02]  /*3c40*/  VIADD R81, R83, 0x3 ;  /* 0x0000000353517836 */ /* 0x000fe40000000000 */
[----:B------:R-:W-:-:S03]  /*3c50*/  FADD R83, R16, -R113 ;  /* 0x8000007110537221 */ /* 0x000fc60000000000 */
[----:B------:R-:W-:Y:S01]  /*3c60*/  ISETP.GE.AND P0, PT, R81, UR11, PT ;  /* 0x0000000b51007c0c */ /* 0x000fe2000bf06270 */
[----:B------:R-:W-:Y:S01]  /*3c70*/  FFMA R80, R83, R83, R80 ;  /* 0x0000005353507223 */ /* 0x000fe20000000050 */
[----:B------:R-:W-:-:S04]  /*3c80*/  FADD R81, R17, -R113 ;  /* 0x8000007111517221 */ /* 0x000fc80000000000 */
[----:B------:R-:W-:Y:S01]  /*3c90*/  @!P4 FFMA R80, R81, R81, R80 ;  /* 0x000000515150c223 */ /* 0x000fe20000000050 */
[----:B------:R-:W-:-:S04]  /*3ca0*/  FADD R81, R18, -R113 ;  /* 0x8000007112517221 */ /* 0x000fc80000000000 */
[----:B------:R-:W-:Y:S01]  /*3cb0*/  @!P3 FFMA R80, R81, R81, R80 ;  /* 0x000000515150b223 */ /* 0x000fe20000000050 */
[----:B------:R-:W-:-:S04]  /*3cc0*/  FADD R81, R19, -R113 ;  /* 0x8000007113517221 */ /* 0x000fc80000000000 */
[----:B------:R-:W-:-:S07]  /*3cd0*/  @!P0 FFMA R80, R81, R81, R80 ;  /* 0x0000005151508223 */ /* 0x000fce0000000050 */
.L_x_2695:
[----:B------:R-:W-:Y:S05]  /*3ce0*/  BSYNC B0 ;  /* 0x0000000000007941 */ /* 0x000fea0003800000 */
.L_x_2694:
[----:B------:R-:W-:Y:S05]  /*3cf0*/  @!P2 BRA `(.L_x_2696) ;  /* 0x0000000400d8a947 */ /* 0x000fea0003800000 */
[----:B------:R-:W0:Y:S01]  /*3d00*/  SHFL.DOWN PT, R81, R80, 0x10, 0x1f ;  /* 0x0a001f0050517f89 */ /* 0x000e2200000e0000 */
[----:B------:R-:W1:Y:S01]  /*3d10*/  LDC R117, c[0x0][0x210] ;  /* 0x00008400ff757b82 */ /* 0x000e620000000800 */
[----:B------:R-:W-:Y:S02]  /*3d20*/  ISETP.NE.AND P0, PT, R5, RZ, PT ;  /* 0x000000ff0500720c */ /* 0x000fe40003f05270 */
[----:B------:R-:W-:Y:S02]  /*3d30*/  LOP3.LUT P3, RZ, R111, 0x1, RZ, 0xc0, !PT ;  /* 0x000000016fff7812 */ /* 0x000fe4000786c0ff */
[----:B------:R-:W-:Y:S01]  /*3d40*/  ISETP.NE.AND P4, PT, R7, RZ, PT ;  /* 0x000000ff0700720c */ /* 0x000fe20003f85270 */
        /* <DEDUP_REMOVED lines=8> */
[----:B------:R-:W1:Y:S02]  /*3dd0*/  SHFL.DOWN PT, R115, R118, 0x2, 0x1f ;  /* 0x08401f0076737f89 */ /* 0x000e6400000e0000 */
[----:B-1----:R-:W-:Y:S01]  /*3de0*/  FADD R114, R118, R115 ;  /* 0x0000007376727221 */ /* 0x002fe20000000000 */
[----:B------:R-:W-:-:S05]  /*3df0*/  SHF.R.U32.HI R115, RZ, 0x5, R7 ;  /* 0x00000005ff737819 */ /* 0x000fca0000011607 */
[----:B------:R-:W-:Y:S02]  /*3e00*/  IMAD R123, R8, 0x4, R115 ;  /* 0x00000004087b7824 */ /* 0x000fe400078e0273 */
[----:B------:R-:W1:Y:S02]  /*3e10*/  SHFL.DOWN PT, R115, R114, 0x1, 0x1f ;  /* 0x08201f0072737f89 */ /* 0x000e6400000e0000 */
[----:B------:R-:W-:-:S04]  /*3e20*/  IMAD R123, R123, R112, RZ ;  /* 0x000000707b7b7224 */ /* 0x000fc800078e02ff */
[----:B0-----:R-:W-:-:S04]  /*3e30*/  IMAD.WIDE.U32 R82, R123, 0x4, R82 ;  /* 0x000000047b527825 */ /* 0x001fc800078e0052 */
[----:B------:R-:W-:-:S03]  /*3e40*/  IMAD.WIDE.U32 R80, R81, 0x4, R82 ;  /* 0x0000000451507825 */ /* 0x000fc600078e0052 */
[----:B------:R-:W-:Y:S02]  /*3e50*/  SEL R80, R82, R80, !P3 ;  /* 0x0000005052507207 */ /* 0x000fe40005800000 */
[----:B------:R-:W-:Y:S02]  /*3e60*/  SEL R81, R83, R81, !P3 ;  /* 0x0000005153517207 */ /* 0x000fe40005800000 */
[----:B------:R-:W-:Y:S01]  /*3e70*/  @!P0 LEA R82, P2, R6, R80, 0x2 ;  /* 0x0000005006528211 */ /* 0x000fe200078410ff */
[----:B-1----:R-:W-:-:S03]  /*3e80*/  FADD R115, R114, R115 ;  /* 0x0000007372737221 */ /* 0x002fc60000000000 */
[----:B------:R-:W-:-:S05]  /*3e90*/  @!P0 LEA.HI.X R83, R6, R81, R119, 0x2, P2 ;  /* 0x0000005106538211 */ /* 0x000fca00010f1477 */
        /* <DEDUP_REMOVED lines=20> */
.L_x_2698:
[----:B------:R-:W2:Y:S04]  /*3fe0*/  LDG.E.STRONG.GPU R114, desc[UR4][R82.64] ;  /* 0x0000000452727981 */ /* 0x000ea8000c1ef900 */
[----:B--2---:R-:W-:Y:S01]  /*3ff0*/  CCTL.IVALL ;  /* 0x00000000ff00798f */ /* 0x004fe20002000000 */
[----:B------:R-:W-:Y:S05]  /*4000*/  YIELD ;  /* 0x0000000000007946 */ /* 0x000fea0003800000 */
[----:B------:R-:W-:-:S13]  /*4010*/  ISETP.NE.AND P0, PT, R114, R115, PT ;  /* 0x000000737200720c */ /* 0x000fda0003f05270 */
[----:B------:R-:W-:Y:S05]  /*4020*/  @P0 BRA `(.L_x_2698) ;  /* 0xfffffffc00ec0947 */ /* 0x000fea000383ffff */
.L_x_2697:
        /* <DEDUP_REMOVED lines=15> */
.L_x_2703:
[----:B------:R-:W-:-:S04]  /*4120*/  IMAD.WIDE R122, R119, 0x4, R80 ;  /* 0x00000004777a7825 */ /* 0x000fc800078e0250 */
[C---:B------:R-:W-:Y:S02]  /*4130*/  VIADD R115, R119.reuse, 0x20 ;  /* 0x0000002077737836 */ /* 0x040fe40000000000 */
[----:B------:R-:W-:Y:S01]  /*4140*/  VIADD R83, R119, 0x40 ;  /* 0x0000004077537836 */ /* 0x000fe20000000000 */
[----:B------:R-:W2:Y:S01]  /*4150*/  LDG.E R123, desc[UR4][R122.64] ;  /* 0x000000047a7b7981 */ /* 0x000ea2000c1e1900 */
[----:B------:R-:W-:Y:S01]  /*4160*/  IMAD.WIDE R114, R115, 0x4, R80 ;  /* 0x0000000473727825 */ /* 0x000fe200078e0250 */
[----:B------:R-:W-:-:S03]  /*4170*/  IADD3 R117, R119, 0x60, RZ ;  /* 0x0000006077757810 */ /* 0x000fc60007ffe0ff */
[--C-:B------:R-:W-:Y:S02]  /*4180*/  IMAD.WIDE R82, R83, 0x4, R80.reuse ;  /* 0x0000000453527825 */ /* 0x100fe400078e0250 */
[----:B------:R-:W3:Y:S02]  /*4190*/  LDG.E R115, desc[UR4][R114.64] ;  /* 0x0000000472737981 */ /* 0x000ee4000c1e1900 */
[----:B------:R-:W-:Y:S02]  /*41a0*/  IMAD.WIDE R116, R117, 0x4, R80 ;  /* 0x0000000475747825 */ /* 0x000fe400078e0250 */
        /* <DEDUP_REMOVED lines=9> */
.L_x_2702:
[----:B------:R-:W-:Y:S05]  /*4240*/  BSYNC B1 ;  /* 0x0000000000017941 */ /* 0x000fea0003800000 */
.L_x_2701:
        /* <DEDUP_REMOVED lines=13> */
.L_x_2705:
[----:B------:R-:W-:Y:S05]  /*4320*/  BSYNC B1 ;  /* 0x0000000000017941 */ /* 0x000fea0003800000 */
.L_x_2704:
[----:B------:R-:W-:-:S13]  /*4330*/  ISETP.LT.OR P0, PT, R119, R112, P0 ;  /* 0x000000707700720c */ /* 0x000fda0000701670 */
[----:B------:R-:W-:Y:S05]  /*4340*/  @!P0 BRA `(.L_x_2700) ;  /* 0x00000000000c8947 */ /* 0x000fea0003800000 */
[----:B------:R-:W-:-:S06]  /*4350*/  IMAD.WIDE R80, R119, 0x4, R80 ;  /* 0x0000000477507825 */ /* 0x000fcc00078e0250 */
[----:B------:R-:W2:Y:S02]  /*4360*/  LDG.E R81, desc[UR4][R80.64] ;  /* 0x0000000450517981 */ /* 0x000ea4000c1e1900 */
[----:B--2---:R-:W-:-:S07]  /*4370*/  FADD R118, R118, R81 ;  /* 0x0000005176767221 */ /* 0x004fce0000000000 */
.L_x_2700:
[----:B------:R-:W-:Y:S05]  /*4380*/  BSYNC B0 ;  /* 0x0000000000007941 */ /* 0x000fea0003800000 */
.L_x_2699:
        /* <DEDUP_REMOVED lines=13> */
.L_x_2696:
        /* <DEDUP_REMOVED lines=10> */
.L_x_2706:
        /* <DEDUP_REMOVED lines=16> */
[----:B------:R-:W1:Y:S01]  /*4600*/  LDC.64 R116, c[0x0][0x258] ;  /* 0x00009600ff747b82 */ /* 0x000e620000000a00 */
[----:B------:R-:W-:Y:S01]  /*4610*/  ULDC.64 UR8, c[0x0][0x288] ;  /* 0x0000a20000087ab9 */ /* 0x000fe20000000a00 */
[----:B------:R-:W-:Y:S01]  /*4620*/  ISETP.NE.AND P2, PT, RZ, UR6, PT ;  /* 0x00000006ff007c0c */ /* 0x000fe2000bf45270 */
[----:B------:R-:W-:Y:S01]  /*4630*/  IMAD R119, R121, UR11, R0 ;  /* 0x0000000b79777c24 */ /* 0x000fe2000f8e0200 */
[----:B------:R-:W-:Y:S01]  /*4640*/  ISETP.EQ.U32.AND P0, PT, RZ, UR8, PT ;  /* 0x00000008ff007c0c */ /* 0x000fe2000bf02070 */
[--C-:B0----5:R-:W-:Y:S01]  /*4650*/  FADD R81, R44, -R113.reuse ;  /* 0x800000712c517221 */ /* 0x121fe20000000000 */
[--C-:B------:R-:W-:Y:S01]  /*4660*/  FADD R83, R46, -R113.reuse ;  /* 0x800000712e537221 */ /* 0x100fe20000000000 */
[--C-:B------:R-:W-:Y:S01]  /*4670*/  FADD R123, R47, -R113.reuse ;  /* 0x800000712f7b7221 */ /* 0x100fe20000000000 */
[----:B------:R-:W-:Y:S01]  /*4680*/  ISETP.EQ.AND.EX P0, PT, RZ, UR9, !P2, P0 ;  /* 0x00000009ff007c0c */ /* 0x000fe2000d702300 */
[-C--:B------:R-:W-:Y:S01]  /*4690*/  FMUL R80, R81, R114.reuse ;  /* 0x0000007251507220 */ /* 0x080fe20000400000 */
[----:B------:R-:W-:Y:S01]  /*46a0*/  FADD R81, R45, -R113 ;  /* 0x800000712d517221 */ /* 0x000fe20000000000 */
[-C--:B------:R-:W-:Y:S01]  /*46b0*/  FMUL R82, R83, R114.reuse ;  /* 0x0000007253527220 */ /* 0x080fe20000400000 */
[----:B------:R-:W-:Y:S01]  /*46c0*/  IADD3 R115, -R0, UR11, RZ ;  /* 0x0000000b00737c10 */ /* 0x000fe2000fffe1ff */
[-C--:B------:R-:W-:Y:S01]  /*46d0*/  FMUL R83, R123, R114.reuse ;  /* 0x000000727b537220 */ /* 0x080fe20000400000 */
[----:B------:R-:W-:Y:S01]  /*46e0*/  FMUL R81, R81, R114 ;  /* 0x0000007251517220 */ /* 0x000fe20000400000 */
[----:B------:R-:W-:Y:S01]  /*46f0*/  FFMA R80, R11, R80, R76 ;  /* 0x000000500b507223 */ /* 0x000fe2000000004c */
[----:B------:R-:W-:Y:S01]  /*4700*/  FFMA R82, R13, R82, R78 ;  /* 0x000000520d527223 */ /* 0x000fe2000000004e */
[----:B------:R-:W-:Y:S01]  /*4710*/  FFMA R83, R14, R83, R79 ;  /* 0x000000530e537223 */ /* 0x000fe2000000004f */
[----:B------:R-:W-:Y:S01]  /*4720*/  FFMA R81, R12, R81, R77 ;  /* 0x000000510c517223 */ /* 0x000fe2000000004d */
[----:B-1----:R-:W-:-:S03]  /*4730*/  IMAD.WIDE R118, R119, 0x4, R116 ;  /* 0x0000000477767825 */ /* 0x002fc600078e0274 */
[----:B------:R-:W-:-:S04]  /*4740*/  LOP3.LUT P1, RZ, R118, 0xf, RZ, 0xc0, !PT ;  /* 0x0000000f76ff7812 */ /* 0x000fc8000782c0ff */
[----:B------:R-:W-:Y:S01]  /*4750*/  ISETP.LT.U32.OR P1, PT, R115, 0x4, P1 ;  /* 0x000000047300780c */ /* 0x000fe20000f21470 */
[----:B------:R-:W-:-:S12]  /*4760*/  @P0 BRA `(.L_x_2709) ;  /* 0x0000000000500947 */ /* 0x000fd80003800000 */
        /* <DEDUP_REMOVED lines=20> */
.L_x_2709:
[----:B------:R0:W-:Y:S01]  /*48b0*/  @!P1 STG.E.128 desc[UR4][R118.64], R80 ;  /* 0x0000005076009986 */ /* 0x0001e2000c101d04 */
[----:B------:R-:W-:Y:S04]  /*48c0*/  BSSY B1, `(.L_x_2710) ;  /* 0x000000a000017945 */ /* 0x000fe80003800000 */
        /* <DEDUP_REMOVED lines=9> */
.L_x_2711:
[----:B------:R-:W-:Y:S05]  /*4960*/  BSYNC B1 ;  /* 0x0000000000017941 */ /* 0x000fea0003800000 */
.L_x_2710:
        /* <DEDUP_REMOVED lines=8> */
[-C--:B------:R-:W-:Y:S01]  /*49f0*/  FMUL R80, R81, R114.reuse ;  /* 0x0000007251507220 */ /* 0x080fe20000400000 */
[----:B------:R-:W-:Y:S01]  /*4a00*/  FADD R81, R41, -R113 ;  /* 0x8000007129517221 */ /* 0x000fe20000000000 */
[-C--:B------:R-:W-:Y:S01]  /*4a10*/  FMUL R82, R83, R114.reuse ;  /* 0x0000007253527220 */ /* 0x080fe20000400000 */
[----:B------:R-:W-:Y:S01]  /*4a20*/  IADD3 R120, -R115, UR11, RZ ;  /* 0x0000000b73787c10 */ /* 0x000fe2000fffe1ff */
[-C--:B------:R-:W-:Y:S01]  /*4a30*/  FMUL R83, R121, R114.reuse ;  /* 0x0000007279537220 */ /* 0x080fe20000400000 */
[----:B------:R-:W-:Y:S01]  /*4a40*/  LOP3.LUT P1, RZ, R118, 0xf, RZ, 0xc0, !PT ;  /* 0x0000000f76ff7812 */ /* 0x000fe2000782c0ff */
[----:B------:R-:W-:Y:S01]  /*4a50*/  FMUL R81, R81, R114 ;  /* 0x0000007251517220 */ /* 0x000fe20000400000 */
[----:B------:R-:W-:Y:S01]  /*4a60*/  FFMA R80, R15, R80, R72 ;  /* 0x000000500f507223 */ /* 0x000fe20000000048 */
[----:B------:R-:W-:Y:S01]  /*4a70*/  FFMA R82, R85, R82, R74 ;  /* 0x0000005255527223 */ /* 0x000fe2000000004a */
[----:B------:R-:W-:Y:S01]  /*4a80*/  ISETP.LT.U32.OR P1, PT, R120, 0x4, P1 ;  /* 0x000000047800780c */ /* 0x000fe20000f21470 */
[----:B------:R-:W-:Y:S01]  /*4a90*/  FFMA R81, R84, R81, R73 ;  /* 0x0000005154517223 */ /* 0x000fe20000000049 */
[----:B------:R-:W-:Y:S01]  /*4aa0*/  FFMA R83, R86, R83, R75 ;  /* 0x0000005356537223 */ /* 0x000fe2000000004b */
[----:B------:R-:W-:Y:S10]  /*4ab0*/  @P0 BRA `(.L_x_2712) ;  /* 0x0000000000500947 */ /* 0x000ff40003800000 */
[----:B------:R-:W-:Y:S01]  /*4ac0*/  VIADD R121, R115, 0x2 ;  /* 0x0000000273797836 */ /* 0x000fe20000000000 */
[----:B------:R-:W-:Y:S02]  /*4ad0*/  PLOP3.LUT P6, PT, PT, PT, PT, 0x8, 0x0 ;  /* 0x000000000000781c */ /* 0x000fe40003fce170 */
[-C--:B------:R-:W-:Y:S01]  /*4ae0*/  FMNMX R10, R10, |R80|.reuse, !PT ;  /* 0x400000500a0a7209 */ /* 0x080fe20007800000 */
[----:B------:R-:W-:Y:S01]  /*4af0*/  @P2 FMUL R80, R9, R80 ;  /* 0x0000005009502220 */ /* 0x000fe20000400000 */
[----:B------:R-:W-:Y:S01]  /*4b00*/  ISETP.GE.AND P3, PT, R121, UR11, PT ;  /* 0x0000000b79007c0c */ /* 0x000fe2000bf66270 */
[----:B------:R-:W-:-:S05]  /*4b10*/  VIADD R121, R115, 0x1 ;  /* 0x0000000173797836 */ /* 0x000fca0000000000 */
[----:B------:R-:W-:Y:S01]  /*4b20*/  ISETP.GE.AND P4, PT, R121, UR11, PT ;  /* 0x0000000b79007c0c */ /* 0x000fe2000bf86270 */
[----:B------:R-:W-:-:S05]  /*4b30*/  VIADD R121, R115, 0x3 ;  /* 0x0000000373797836 */ /* 0x000fca0000000000 */
[----:B------:R-:W-:Y:S02]  /*4b40*/  ISETP.GE.AND P5, PT, R121, UR11, PT ;  /* 0x0000000b79007c0c */ /* 0x000fe4000bfa6270 */
[----:B------:R-:W-:-:S05]  /*4b50*/  @!P3 PLOP3.LUT P6, PT, P2, PT, PT, 0x80, 0x0 ;  /* 0x000000000000b81c */ /* 0x000fca00017cf070 */
[----:B------:R-:W-:-:S04]  /*4b60*/  @!P4 FMNMX R10, R10, |R81|, !PT ;  /* 0x400000510a0ac209 */ /* 0x000fc80007800000 */
[----:B------:R-:W-:-:S04]  /*4b70*/  @!P3 FMNMX R10, R10, |R82|, !PT ;  /* 0x400000520a0ab209 */ /* 0x000fc80007800000 */
[----:B------:R-:W-:Y:S01]  /*4b80*/  @P6 FMUL R82, R9, R82 ;  /* 0x0000005209526220 */ /* 0x000fe20000400000 */
[----:B------:R-:W-:Y:S02]  /*4b90*/  PLOP3.LUT P6, PT, PT, PT, PT, 0x8, 0x0 ;  /* 0x000000000000781c */ /* 0x000fe40003fce170 */
[----:B------:R-:W-:Y:S02]  /*4ba0*/  @!P5 PLOP3.LUT P6, PT, P2, PT, PT, 0x80, 0x0 ;  /* 0x000000000000d81c */ /* 0x000fe400017cf070 */
[----:B------:R-:W-:-:S11]  /*4bb0*/  @!P5 FMNMX R10, R10, |R83|, !PT ;  /* 0x400000530a0ad209 */ /* 0x000fd60007800000 */
[----:B------:R-:W-:Y:S01]  /*4bc0*/  @P6 FMUL R83, R9, R83 ;  /* 0x0000005309536220 */ /* 0x000fe20000400000 */
[----:B------:R-:W-:Y:S02]  /*4bd0*/  PLOP3.LUT P6, PT, PT, PT, PT, 0x8, 0x0 ;  /* 0x000000000000781c */ /* 0x000fe40003fce170 */
[----:B------:R-:W-:-:S13]  /*4be0*/  @!P4 PLOP3.LUT P6, PT, P2, PT, PT, 0x80, 0x0 ;  /* 0x000000000000c81c */ /* 0x000fda00017cf070 */
[----:B------:R-:W-:-:S07]  /*4bf0*/  @P6 FMUL R81, R9, R81 ;  /* 0x0000005109516220 */ /* 0x000fce0000400000 */
.L_x_2712:
        /* <DEDUP_REMOVED lines=11> */
.L_x_2714:
[----:B------:R-:W-:Y:S05]  /*4cb0*/  BSYNC B1 ;  /* 0x0000000000017941 */ /* 0x000fea0003800000 */
.L_x_2713:
[----:B------:R-:W-:-:S05]  /*4cc0*/  IMAD R115, R112, 0x80, R115 ;  /* 0x0000008070737824 */ /* 0x000fca00078e0273 */
[----:B------:R-:W-:-:S13]  /*4cd0*/  ISETP.GE.AND P1, PT, R115, UR11, PT ;  /* 0x0000000b73007c0c */ /* 0x000fda000bf26270 */
[----:B------:R-:W-:Y:S05]  /*4ce0*/  @P1 BRA `(.L_x_2708) ;  /* 0x0000001000fc1947 */ /* 0x000fea0003800000 */
[----:B01----:R-:W-:Y:S01]  /*4cf0*/  LEA.HI R80, R7, R4, RZ, 0x1b ;  /* 0x0000000407507211 */ /* 0x003fe200078fd8ff */
[--C-:B------:R-:W-:Y:S01]  /*4d00*/  FADD R81, R36, -R113.reuse ;  /* 0x8000007124517221 */ /* 0x100fe20000000000 */
[--C-:B------:R-:W-:Y:S01]  /*4d10*/  FADD R83, R38, -R113.reuse ;  /* 0x8000007126537221 */ /* 0x100fe20000000000 */
[----:B------:R-:W-:Y:S01]  /*4d20*/  FADD R121, R39, -R113 ;  /* 0x8000007127797221 */ /* 0x000fe20000000000 */
[----:B------:R-:W-:Y:S01]  /*4d30*/  IADD3 R120, -R115, UR11, RZ ;  /* 0x0000000b73787c10 */ /* 0x000fe2000fffe1ff */
[----:B------:R-:W-:Y:S02]  /*4d40*/  IMAD R119, R80, UR11, R115 ;  /* 0x0000000b50777c24 */ /* 0x000fe4000f8e0273 */
[-C--:B------:R-:W-:Y:S01]  /*4d50*/  FMUL R80, R81, R114.reuse ;  /* 0x0000007251507220 */ /* 0x080fe20000400000 */
[----:B------:R-:W-:Y:S01]  /*4d60*/  FADD R81, R37, -R113 ;  /* 0x8000007125517221 */ /* 0x000fe20000000000 */
[----:B------:R-:W-:Y:S01]  /*4d70*/  FMUL R82, R83, R114 ;  /* 0x0000007253527220 */ /* 0x000fe20000400000 */
[----:B------:R-:W-:-:S04]  /*4d80*/  IMAD.WIDE R118, R119, 0x4, R116 ;  /* 0x0000000477767825 */ /* 0x000fc800078e0274 */
[-C--:B------:R-:W-:Y:S01]  /*4d90*/  FMUL R83, R121, R114.reuse ;  /* 0x0000007279537220 */ /* 0x080fe20000400000 */
[----:B------:R-:W-:Y:S01]  /*4da0*/  FMUL R81, R81, R114 ;  /* 0x0000007251517220 */ /* 0x000fe20000400000 */
[----:B------:R-:W-:Y:S01]  /*4db0*/  FFMA R80, R87, R80, R68 ;  /* 0x0000005057507223 */ /* 0x000fe20000000044 */
[----:B------:R-:W-:Y:S01]  /*4dc0*/  FFMA R82, R89, R82, R70 ;  /* 0x0000005259527223 */ /* 0x000fe20000000046 */
[----:B------:R-:W-:Y:S01]  /*4dd0*/  LOP3.LUT P1, RZ, R118, 0xf, RZ, 0xc0, !PT ;  /* 0x0000000f76ff7812 */ /* 0x000fe2000782c0ff */
[----:B------:R-:W-:Y:S01]  /*4de0*/  FFMA R81, R88, R81, R69 ;  /* 0x0000005158517223 */ /* 0x000fe20000000045 */
[----:B------:R-:W-:Y:S02]  /*4df0*/  FFMA R83, R90, R83, R71 ;  /* 0x000000535a537223 */ /* 0x000fe40000000047 */
[----:B------:R-:W-:Y:S01]  /*4e00*/  ISETP.LT.U32.OR P1, PT, R120, 0x4, P1 ;  /* 0x000000047800780c */ /* 0x000fe20000f21470 */
[----:B------:R-:W-:-:S12]  /*4e10*/  @P0 BRA `(.L_x_2715) ;  /* 0x0000000000500947 */ /* 0x000fd80003800000 */
        /* <DEDUP_REMOVED lines=20> */
.L_x_2715:
        /* <DEDUP_REMOVED lines=11> */
.L_x_2717:
[----:B------:R-:W-:Y:S05]  /*5010*/  BSYNC B1 ;  /* 0x0000000000017941 */ /* 0x000fea0003800000 */
.L_x_2716:
        /* <DEDUP_REMOVED lines=42> */
.L_x_2718:
        /* <DEDUP_REMOVED lines=11> */
.L_x_2720:
[----:B------:R-:W-:Y:S05]  /*5370*/  BSYNC B1 ;  /* 0x0000000000017941 */ /* 0x000fea0003800000 */
.L_x_2719:
        /* <DEDUP_REMOVED lines=42> */
.L_x_2721:
        /* <DEDUP_REMOVED lines=11> */
.L_x_2723:
[----:B------:R-:W-:Y:S05]  /*56d0*/  BSYNC B1 ;  /* 0x0000000000017941 */ /* 0x000fea0003800000 */
.L_x_2722:
        /* <DEDUP_REMOVED lines=42> */
.L_x_2724:
        /* <DEDUP_REMOVED lines=11> */
.L_x_2726:
[----:B------:R-:W-:Y:S05]  /*5a30*/  BSYNC B1 ;  /* 0x0000000000017941 */ /* 0x000fea0003800000 */
.L_x_2725:
        /* <DEDUP_REMOVED lines=26> */
[----:B------:R-:W-:Y:S02]  /*5be0*/  ISETP.GE.AND P3, PT, R121, UR11, PT ;  /* 0x0000000b79007c0c */ /* 0x000fe4000bf66270 */
[----:B------:R-:W-:-:S04]  /*5bf0*/  IADD3 R121, R115, 0x1, RZ ;  /* 0x0000000173797810 */ /* 0x000fc80007ffe0ff */
        /* <DEDUP_REMOVED lines=14> */
.L_x_2727:
        /* <DEDUP_REMOVED lines=11> */
.L_x_2729:
[----:B------:R-:W-:Y:S05]  /*5d90*/  BSYNC B1 ;  /* 0x0000000000017941 */ /* 0x000fea0003800000 */
.L_x_2728:
[----:B------:R-:W-:-:S05]  /*5da0*/  IMAD R112, R112, 0x80, R115 ;  /* 0x0000008070707824 */ /* 0x000fca00078e0273 */
[----:B------:R-:W-:-:S13]  /*5db0*/  ISETP.GE.AND P1, PT, R112, UR11, PT ;  /* 0x0000000b70007c0c */ /* 0x000fda000bf26270 */
[----:B------:R-:W-:Y:S05]  /*5dc0*/  @P1 BRA `(.L_x_2708) ;  /* 0x0000000000c41947 */ /* 0x000fea0003800000 */
[----:B01----:R-:W-:Y:S01]  /*5dd0*/  LEA.HI R81, R7, R4, RZ, 0x1b ;  /* 0x0000000407517211 */ /* 0x003fe200078fd8ff */
[--C-:B------:R-:W-:Y:S01]  /*5de0*/  FADD R83, R17, -R113.reuse ;  /* 0x8000007111537221 */ /* 0x100fe20000000000 */
[----:B------:R-:W-:Y:S01]  /*5df0*/  FADD R115, R19, -R113 ;  /* 0x8000007113737221 */ /* 0x000fe20000000000 */
[----:B------:R-:W-:Y:S02]  /*5e00*/  IADD3 R118, -R112, UR11, RZ ;  /* 0x0000000b70767c10 */ /* 0x000fe4000fffe1ff */
[----:B------:R-:W-:-:S04]  /*5e10*/  IMAD R81, R81, UR11, R112 ;  /* 0x0000000b51517c24 */ /* 0x000fc8000f8e0270 */
[----:B------:R-:W-:-:S04]  /*5e20*/  IMAD.WIDE R116, R81, 0x4, R116 ;  /* 0x0000000451747825 */ /* 0x000fc800078e0274 */
[--C-:B------:R-:W-:Y:S01]  /*5e30*/  FADD R81, R16, -R113.reuse ;  /* 0x8000007110517221 */ /* 0x100fe20000000000 */
[----:B------:R-:W-:-:S03]  /*5e40*/  FADD R113, R18, -R113 ;  /* 0x8000007112717221 */ /* 0x000fc60000000000 */
        /* <DEDUP_REMOVED lines=10> */
[----:B------:R-:W-:Y:S09]  /*5ef0*/  @P0 BRA `(.L_x_2730) ;  /* 0x0000000000500947 */ /* 0x000ff20003800000 */
        /* <DEDUP_REMOVED lines=10> */
[----:B------:R-:W-:-:S06]  /*5fa0*/  @!P3 PLOP3.LUT P6, PT, P2, PT, PT, 0x80, 0x0 ;  /* 0x000000000000b81c */ /* 0x000fcc00017cf070 */
[----:B------:R-:W-:Y:S02]  /*5fb0*/  @!P4 FMNMX R10, R10, |R81|, !PT ;  /* 0x400000510a0ac209 */ /* 0x000fe40007800000 */
[----:B------:R-:W-:Y:S02]  /*5fc0*/  @!P4 PLOP3.LUT P5, PT, P2, PT, PT, 0x80, 0x0 ;  /* 0x000000000000c81c */ /* 0x000fe400017af070 */
[----:B------:R-:W-:-:S03]  /*5fd0*/  @!P3 FMNMX R10, R10, |R82|, !PT ;  /* 0x400000520a0ab209 */ /* 0x000fc60007800000 */
[----:B------:R-:W-:Y:S01]  /*5fe0*/  @P6 FMUL R82, R9, R82 ;  /* 0x0000005209526220 */ /* 0x000fe20000400000 */
[----:B------:R-:W-:Y:S02]  /*5ff0*/  PLOP3.LUT P6, PT, PT, PT, PT, 0x8, 0x0 ;  /* 0x000000000000781c */ /* 0x000fe40003fce170 */
[----:B------:R-:W-:Y:S02]  /*6000*/  @!P0 PLOP3.LUT P6, PT, P2, PT, PT, 0x80, 0x0 ;  /* 0x000000000000881c */ /* 0x000fe400017cf070 */
[----:B------:R-:W-:-:S03]  /*6010*/  @!P0 FMNMX R10, R10, |R83|, !PT ;  /* 0x400000530a0a8209 */ /* 0x000fc60007800000 */
[----:B------:R-:W-:-:S08]  /*6020*/  @P5 FMUL R81, R9, R81 ;  /* 0x0000005109515220 */ /* 0x000fd00000400000 */
[----:B------:R-:W-:-:S07]  /*6030*/  @P6 FMUL R83, R9, R83 ;  /* 0x0000005309536220 */ /* 0x000fce0000400000 */
.L_x_2730:
        /* <DEDUP_REMOVED lines=10> */
.L_x_2708:
[----:B------:R-:W-:Y:S05]  /*60e0*/  BSYNC B0 ;  /* 0x0000000000007941 */ /* 0x000fea0003800000 */
.L_x_2707:
[----:B0123--:R-:W0:Y:S02]  /*60f0*/  LDC R81, c[0x0][0x210] ;  /* 0x00008400ff517b82 */ /* 0x00fe240000000800 */
[----:B0-----:R-:W-:-:S05]  /*6100*/  IMAD R4, R81, 0x4, R4 ;  /* 0x0000000451047824 */ /* 0x001fca00078e0204 */
[----:B------:R-:W-:-:S13]  /*6110*/  ISETP.GE.AND P0, PT, R4, UR10, PT ;  /* 0x0000000a04007c0c */ /* 0x000fda000bf06270 */
[----:B------:R-:W-:Y:S05]  /*6120*/  @!P0 BRA `(.L_x_2731) ;  /* 0xffffffb800e08947 */ /* 0x000fea000383ffff */
.L_x_2656:
        /* <DEDUP_REMOVED lines=40> */
.L_x_2741:
[----:B-1----:R-:W-:-:S07]  /*63b0*/  FMNMX R5, R3, R2, !PT ;  /* 0x0000000203057209 */ /* 0x002fce0007800000 */
.L_x_2734:
[----:B------:R-:W-:Y:S05]  /*63c0*/  BSYNC B0 ;  /* 0x0000000000007941 */ /* 0x000fea0003800000 */
.L_x_2733:
[----:B------:R-:W-:Y:S01]  /*63d0*/  ISETP.NE.AND P0, PT, R7, RZ, PT ;  /* 0x000000ff0700720c */ /* 0x000fe20003f05270 */
[----:B------:R-:W-:-:S12]  /*63e0*/  BSSY B0, `(.L_x_2732) ;  /* 0x0000004000007945 */ /* 0x000fd80003800000 */
[----:B------:R-:W-:Y:S05]  /*63f0*/  @P0 BRA `(.L_x_2736) ;  /* 0x0000000000080947 */ /* 0x000fea0003800000 */
[----:B0-----:R-:W0:Y:S02]  /*6400*/  LDC.64 R2, c[0x0][0x288] ;  /* 0x0000a200ff027b82 */ /* 0x001e240000000a00 */
[----:B0-----:R1:W-:Y:S02]  /*6410*/  REDG.E.MAX.S32.STRONG.GPU desc[UR4][R2.64], R5 ;  /* 0x000000050200798e */ /* 0x0013e4000d10e384 */
.L_x_2736:
[----:B------:R-:W-:Y:S05]  /*6420*/  BSYNC B0 ;  /* 0x0000000000007941 */ /* 0x000fea0003800000 */
.L_x_2732:
        /* <DEDUP_REMOVED lines=14> */
[----:B01----:R-:W-:Y:S05]  /*6510*/  CALL.REL.NOINC `($__internal_14_$__cuda_sm20_rcp_rn_f32_slowpath) ;  /* 0x00000000005c7944 */ /* 0x003fea0003c00000 */
[----:B------:R-:W-:Y:S01]  /*6520*/  IMAD.MOV.U32 R5, RZ, RZ, R2 ;  /* 0x000000ffff057224 */ /* 0x000fe200078e0002 */
[----:B------:R-:W-:Y:S06]  /*6530*/  BRA `(.L_x_2738) ;  /* 0x0000000000107947 */ /* 0x000fec0003800000 */
.L_x_2737:
[----:B------:R-:W1:Y:S02]  /*6540*/  MUFU.RCP R0, R9 ;  /* 0x0000000900007308 */ /* 0x000e640000001000 */
[----:B-1----:R-:W-:-:S04]  /*6550*/  FFMA R2, R9, R0, -1 ;  /* 0xbf80000009027423 */ /* 0x002fc80000000000 */
[----:B------:R-:W-:-:S04]  /*6560*/  FADD.FTZ R5, -R2, -RZ ;  /* 0x800000ff02057221 */ /* 0x000fc80000010100 */
[----:B------:R-:W-:-:S07]  /*6570*/  FFMA R5, R0, R5, R0 ;  /* 0x0000000500057223 */ /* 0x000fce0000000000 */
.L_x_2738:
[----:B0-----:R-:W0:Y:S02]  /*6580*/  LDC.64 R2, c[0x0][0x280] ;  /* 0x0000a000ff027b82 */ /* 0x001e240000000a00 */
[----:B0-----:R-:W-:Y:S01]  /*6590*/  STG.E desc[UR4][R2.64], R5 ;  /* 0x0000000502007986 */ /* 0x001fe2000c101904 */
[----:B------:R-:W-:Y:S05]  /*65a0*/  EXIT ;  /* 0x000000000000794d */ /* 0x000fea0003800000 */
.L_x_2735:
[----:B------:R-:W-:Y:S02]  /*65b0*/  IMAD.MOV.U32 R5, RZ, RZ, 0x2 ;  /* 0x00000002ff057424 */ /* 0x000fe400078e00ff */
[----:B------:R-:W-:Y:S02]  /*65c0*/  IMAD.MOV.U32 R11, RZ, RZ, 0x1f ;  /* 0x0000001fff0b7424 */ /* 0x000fe400078e00ff */
[----:B------:R-:W-:-:S07]  /*65d0*/  IMAD.MOV.U32 R4, RZ, RZ, -0x1 ;  /* 0xffffffffff047424 */ /* 0x000fce00078e00ff */
[----:B01---5:R-:W-:Y:S05]  /*65e0*/  WARPSYNC.COLLECTIVE R4, `(.L_x_2739) ;  /* 0x0000000004087348 */ /* 0x023fea0003c00000 */
[----:B01----:R0:W1:Y:S02]  /*65f0*/  SHFL.DOWN P0, R2, R0, R5, R11 ;  /* 0x0800000500027389 */ /* 0x003064000000000b */
[----:B01---5:R-:W-:Y:S01]  /*6600*/  ENDCOLLECTIVE ;  /* 0x000000000000791b */ /* 0x023fe20003800000 */
.L_x_2739:
[----:B------:R-:W-:Y:S02]  /*6610*/  IMAD.MOV.U32 R5, RZ, RZ, 0x1 ;  /* 0x00000001ff057424 */ /* 0x000fe400078e00ff */
[----:B------:R-:W-:-:S05]  /*6620*/  IMAD.MOV.U32 R3, RZ, RZ, R2 ;  /* 0x000000ffff037224 */ /* 0x000fca00078e0002 */
[----:B------:R-:W-:-:S05]  /*6630*/  FMNMX R3, R3, R0, !PT ;  /* 0x0000000003037209 */ /* 0x000fca0007800000 */
[----:B------:R-:W-:-:S07]  /*6640*/  IMAD.MOV.U32 R0, RZ, RZ, R3 ;  /* 0x000000ffff007224 */ /* 0x000fce00078e0003 */
[----:B------:R-:W-:Y:S05]  /*6650*/  WARPSYNC.COLLECTIVE R4, `(.L_x_2740) ;  /* 0x0000000004087348 */ /* 0x000fea0003c00000 */
[----:B------:R0:W1:Y:S02]  /*6660*/  SHFL.DOWN P0, R2, R0, R5, R11 ;  /* 0x0800000500027389 */ /* 0x000064000000000b */
[----:B01----:R-:W-:Y:S01]  /*6670*/  ENDCOLLECTIVE ;  /* 0x000000000000791b */ /* 0x003fe20003800000 */
.L_x_2740:
[----:B------:R-:W-:Y:S05]  /*6680*/  BRA `(.L_x_2741) ;  /* 0xfffffffc00487947 */ /* 0x000fea000383ffff */
        .weak           $__internal_14_$__cuda_sm20_rcp_rn_f32_slowpath
        .type           $__internal_14_$__cuda_sm20_rcp_rn_f32_slowpath,@function
        .size           $__internal_14_$__cuda_sm20_rcp_rn_f32_slowpath,(.L_x_14350 - $__internal_14_$__cuda_sm20_rcp_rn_f32_slowpath)
$__internal_14_$__cuda_sm20_rcp_rn_f32_slowpath:
        /* <DEDUP_REMOVED lines=14> */
.L_x_2742:
        /* <DEDUP_REMOVED lines=33> */
.L_x_2744:
[----:B------:R0:W1:Y:S02]  /*6980*/  MUFU.RCP R2, R9 ;  /* 0x0000000900027308 */ /* 0x0000640000001000 */
.L_x_2743:
[----:B------:R-:W-:Y:S02]  /*6990*/  IMAD.MOV.U32 R10, RZ, RZ, R12 ;  /* 0x000000ffff0a7224 */ /* 0x000fe400078e000c */
[----:B------:R-:W-:-:S04]  /*69a0*/  IMAD.MOV.U32 R11, RZ, RZ, 0x0 ;  /* 0x00000000ff0b7424 */ /* 0x000fc800078e00ff */
[----:B01----:R-:W-:Y:S05]  /*69b0*/  RET.REL.NODEC R10 `(_ZN18transformer_engine13normalization21ln_fwd_general_kernelINS0_13Kernel_traitsIffffjLj1024ELj1ELj4ELj1ELj16ENS0_18Kernel_traits_baseILj1024EffffjLj128EEEEEEEvNS0_19ForwardKernelParamsE) ;  /* 0xffffff940a907950 */ /* 0x003fea0003c3ffff */
.L_x_2745:
        /* <DEDUP_REMOVED lines=12> */
.L_x_14350:


//--------------------- .text._ZN18transformer_engine13normalization21ln_fwd_general_kernelINS0_13Kernel_traitsIff13__nv_bfloat16fjLj512ELj1ELj4ELj1ELj16ENS0_18Kernel_traits_baseILj512EffS3_fjLj128EEEEEEEvNS0_19ForwardKernelParamsE --------------------------
	.section	.text._ZN18transformer_engine13normalization21ln_fwd_general_kernelINS0_13Kernel_traitsIff13__nv_bfloat16fjLj512ELj1ELj4ELj1ELj16ENS0_18Kernel_traits_baseILj512EffS3_fjLj128EEEEEEEvNS0_19ForwardKernelParamsE,"ax",@progbits
	.align	128
        .global         _ZN18transformer_engine13normalization21ln_fwd_general_kernelINS0_13Kernel_traitsIff13__nv_bfloat16fjLj512ELj1ELj4ELj1ELj16ENS0_18Kernel_traits_baseILj512EffS3_fjLj128EEEEEEEvNS0_19ForwardKernelParamsE
        .type           _ZN18transformer_engine13normalization21ln_fwd_general_kernelINS0_13Kernel_traitsIff13__nv_bfloat16fjLj512ELj1ELj4ELj1ELj16ENS0_18Kernel_traits_baseILj512EffS3_fjLj128EEEEEEEvNS0_19ForwardKernelParamsE,@function
        .size           _ZN18transformer_engine13normalization21ln_fwd_general_kernelINS0_13Kernel_traitsIff13__nv_bfloat16fjLj512ELj1ELj4ELj1ELj16ENS0_18Kernel_traits_baseILj512EffS3_fjLj128EEEEEEEvNS0_19ForwardKernelParamsE,(.L_x_14351 - _ZN18transformer_engine13normalization21ln_fwd_general_kernelINS0_13Kernel_traitsIff13__nv_bfloat16fjLj512ELj1ELj4ELj1ELj16ENS0_18Kernel_traits_baseILj512EffS3_fjLj128EEEEEEEvNS0_19ForwardKernelParamsE)
        .other          _ZN18transformer_engine13normalization21ln_fwd_general_kernelINS0_13Kernel_traitsIff13__nv_bfloat16fjLj512ELj1ELj4ELj1ELj16ENS0_18Kernel_traits_baseILj512EffS3_fjLj128EEEEEEEvNS0_19ForwardKernelParamsE,@"STO_CUDA_ENTRY STV_DEFAULT"
_ZN18transformer_engine13normalization21ln_fwd_general_kernelINS0_13Kernel_traitsIff13__nv_bfloat16fjLj512ELj1ELj4ELj1ELj16ENS0_18Kernel_traits_baseILj512EffS3_fjLj128EEEEEEEvNS0_19ForwardKernelParamsE:
.text._ZN18transformer_engine13normalization21ln_fwd_general_kernelINS0_13Kernel_traitsIff13__nv_bfloat16fjLj512ELj1ELj4ELj1ELj16ENS0_18Kernel_traits_baseILj512EffS3_fjLj128EEEEEEEvNS0_19ForwardKernelParamsE:
        /* <DEDUP_REMOVED lines=25> */
[----:B0-----:R-:W-:Y:S01]  /*0190*/  LOP3.LUT R4, R2, 0x1f, RZ, 0xc0, !PT ;  /* 0x0000001f02047812 */ /* 0x001fe200078ec0ff */
[----:B------:R-:W-:Y:S01]  /*01a0*/  @P1 VIADD R0, R0, 0x1 ;  /* 0x0000000100001836 */ /* 0x000fe20000000000 */
[----:B------:R-:W-:-:S05]  /*01b0*/  @!P2 LOP3.LUT R0, RZ, R6, RZ, 0x33, !PT ;  /* 0x00000006ff00a212 */ /* 0x000fca00078e33ff */
[----:B------:R-:W-:-:S04]  /*01c0*/  IMAD.MOV R5, RZ, RZ, -R0 ;  /* 0x000000ffff057224 */ /* 0x000fc800078e0a00 */
[----:B------:R-:W-:Y:S01]  /*01d0*/  IMAD R3, R6, R5, UR4 ;  /* 0x0000000406037e24 */ /* 0x000fe2000f8e0205 */
[----:B------:R-:W-:-:S03]  /*01e0*/  SHF.L.U32 R5, R0, 0x2, RZ ;  /* 0x0000000200057819 */ /* 0x000fc600000006ff */
[----:B------:R-:W-:-:S05]  /*01f0*/  IMAD.SHL.U32 R7, R3, 0x20, RZ ;  /* 0x0000002003077824 */ /* 0x000fca00078e00ff */
[----:B------:R-:W-:Y:S01]  /*0200*/  LOP3.LUT R6, R7, 0xffffffe0, R4, 0xe2, !PT ;  /* 0xffffffe007067812 */ /* 0x000fe200078ee204 */
[----:B------:R-:W-:Y:S06]  /*0210*/  @P0 BRA `(.L_x_2746) ;  /* 0x00000000000c0947 */ /* 0x000fec0003800000 */
[----:B------:R-:W-:-:S07]  /*0220*/  MOV R12, 0x240 ;  /* 0x00000240000c7802 */ /* 0x000fce0000000f00 */
[----:B------:R-:W-:Y:S05]  /*0230*/  CALL.REL.NOINC `($__internal_15_$__cuda_sm20_rcp_rn_f32_slowpath) ;  /* 0x0000003c00f87944 */ /* 0x000fea0003c00000 */
[----:B------:R-:W-:Y:S05]  /*0240*/  BRA `(.L_x_2747) ;  /* 0x0000000000107947 */ /* 0x000fea0003800000 */
.L_x_2746:
[----:B------:R-:W0:Y:S02]  /*0250*/  MUFU.RCP R7, R8 ;  /* 0x0000000800077308 */ /* 0x000e240000001000 */
[----:B0-----:R-:W-:-:S04]  /*0260*/  FFMA R9, R8, R7, -1 ;  /* 0xbf80000008097423 */ /* 0x001fc80000000007 */
[----:B------:R-:W-:-:S04]  /*0270*/  FADD.FTZ R10, -R9, -RZ ;  /* 0x800000ff090a7221 */ /* 0x000fc80000010100 */
[----:B------:R-:W-:-:S07]  /*0280*/  FFMA R7, R7, R10, R7 ;  /* 0x0000000a07077223 */ /* 0x000fce0000000007 */
.L_x_2747:
        /* <DEDUP_REMOVED lines=19> */
.L_x_2751:
        /* <DEDUP_REMOVED lines=9> */
.L_x_2752:
[----:B------:R-:W-:Y:S05]  /*0450*/  BSYNC B1 ;  /* 0x0000000000017941 */ /* 0x000fea0003800000 */
.L_x_2750:
        /* <DEDUP_REMOVED lines=9> */
.L_x_2754:
        /* <DEDUP_REMOVED lines=9> */
.L_x_2755:
[----:B------:R-:W-:Y:S05]  /*0580*/  BSYNC B1 ;  /* 0x0000000000017941 */ /* 0x000fea0003800000 */
.L_x_2753:
[----:B------:R-:W2:Y:S02]  /*0590*/  LDC R34, c[0x0][0x214] ;  /* 0x00008500ff227b82 */ /* 0x000ea40000000800 */
[----:B--2---:R-:W-:-:S05]  /*05a0*/  IMAD R9, R34, 0x80, R8 ;  /* 0x0000008022097824 */ /* 0x004fca00078e0208 */
        /* <DEDUP_REMOVED lines=13> */
.L_x_2757:
        /* <DEDUP_REMOVED lines=9> */
.L_x_2758:
[----:B------:R-:W-:Y:S05]  /*0710*/  BSYNC B1 ;  /* 0x0000000000017941 */ /* 0x000fea0003800000 */
.L_x_2756:
        /* <DEDUP_REMOVED lines=8> */
.L_x_2760:
        /* <DEDUP_REMOVED lines=9> */
.L_x_2761:
[----:B------:R-:W-:Y:S05]  /*0830*/  BSYNC B1 ;  /* 0x0000000000017941 */ /* 0x000fea0003800000 */
.L_x_2759:
        /* <DEDUP_REMOVED lines=14> */
.L_x_2763:
        /* <DEDUP_REMOVED lines=9> */
.L_x_2764:
[----:B------:R-:W-:Y:S05]  /*09b0*/  BSYNC B1 ;  /* 0x0000000000017941 */ /* 0x000fea0003800000 */
.L_x_2762:
        /* <DEDUP_REMOVED lines=8> */
.L_x_2766:
        /* <DEDUP_REMOVED lines=9> */
.L_x_2767:
[----:B------:R-:W-:Y:S05]  /*0ad0*/  BSYNC B1 ;  /* 0x0000000000017941 */ /* 0x000fea0003800000 */
.L_x_2765:
[----:B------:R-:W-:-:S05]  /*0ae0*/  IMAD R9, R34, 0x80, R9 ;  /* 0x0000008022097824 */ /* 0x000fca00078e0209 */
[----:B------:R-:W-:-:S13]  /*0af0*/  ISETP.GE.AND P0, PT, R9, UR9, PT ;  /* 0x0000000909007c0c */ /* 0x000fda000bf06270 */
[----:B------:R-:W-:Y:S05]  /*0b00*/  @P0 BRA `(.L_x_2749) ;  /* 0x0000000000940947 */ /* 0x000fea0003800000 */
[C---:B01----:R-:W-:Y:S01]  /*0b10*/  IMAD.U32 R16, R9.reuse, 0x4, R32 ;  /* 0x0000000409107824 */ /* 0x043fe200078e0020 */
[C---:B------:R-:W-:Y:S01]  /*0b20*/  IADD3 R44, -R9.reuse, UR9, RZ ;  /* 0x00000009092c7c10 */ /* 0x040fe2000fffe1ff */
[----:B------:R-:W-:Y:S03]  /*0b30*/  BSSY B1, `(.L_x_2768) ;  /* 0x0000012000017945 */ /* 0x000fe60003800000 */
        /* <DEDUP_REMOVED lines=8> */
.L_x_2769:
        /* <DEDUP_REMOVED lines=9> */
.L_x_2770:
[----:B------:R-:W-:Y:S05]  /*0c50*/  BSYNC B1 ;  /* 0x0000000000017941 */ /* 0x000fea0003800000 */
.L_x_2768:
[----:B------:R-:W-:-:S04]  /*0c60*/  LEA R10, P2, R9, R10, 0x2 ;  /* 0x0000000a090a7211 */ /* 0x000fc800078410ff */
[----:B------:R-:W-:Y:S02]  /*0c70*/  LOP3.LUT P0, RZ, R10, 0xf, RZ, 0xc0, !PT ;  /* 0x0000000f0aff7812 */ /* 0x000fe4000780c0ff */
[----:B------:R-:W-:Y:S02]  /*0c80*/  LEA.HI.X R11, R9, R11, R18, 0x2, P2 ;  /* 0x0000000b090b7211 */ /* 0x000fe400010f1412 */
[----:B------:R-:W-:-:S13]  /*0c90*/  ISETP.LT.U32.OR P0, PT, R44, 0x4, P0 ;  /* 0x000000042c00780c */ /* 0x000fda0000701470 */
[----:B------:R-:W-:Y:S05]  /*0ca0*/  @P0 BRA `(.L_x_2771) ;  /* 0x0000000000080947 */ /* 0x000fea0003800000 */
[----:B01----:R2:W5:Y:S01]  /*0cb0*/  LDG.E.128 R16, desc[UR6][R10.64] ;  /* 0x000000060a107981 */ /* 0x003562000c1e1d00 */
[----:B------:R-:W-:Y:S05]  /*0cc0*/  BRA `(.L_x_2749) ;  /* 0x0000000000247947 */ /* 0x000fea0003800000 */
.L_x_2771:
        /* <DEDUP_REMOVED lines=9> */
.L_x_2749:
[----:B------:R-:W-:Y:S05]  /*0d60*/  BSYNC B0 ;  /* 0x0000000000007941 */ /* 0x000fea0003800000 */
.L_x_2748:
[----:B------:R-:W-:Y:S01]  /*0d70*/  ULDC.U8 UR4, c[0x0][0x294] ;  /* 0x0000a50000047ab9 */ /* 0x000fe20000000000 */
[----:B------:R-:W-:Y:S01]  /*0d80*/  ULDC UR8, c[0x0][0x218] ;  /* 0x0000860000087ab9 */ /* 0x000fe20000000800 */
[----:B------:R-:W-:-:S13]  /*0d90*/  ISETP.NE.AND P0, PT, RZ, UR4, PT ;  /* 0x00000004ff007c0c */ /* 0x000fda000bf05270 */
[----:B--23--:R-:W2:Y:S02]  /*0da0*/  @P0 LDC.64 R10, c[0x0][0x270] ;  /* 0x00009c00ff0a0b82 */ /* 0x00cea40000000a00 */
[----:B--2---:R-:W2:Y:S01]  /*0db0*/  @P0 LDG.E R10, desc[UR6][R10.64] ;  /* 0x000000060a0a0981 */ /* 0x004ea2000c1e1900 */
[----:B------:R-:W-:Y:S01]  /*0dc0*/  IMAD.MOV.U32 R9, RZ, RZ, RZ ;  /* 0x000000ffff097224 */ /* 0x000fe200078e00ff */
[----:B--2---:R-:W-:Y:S02]  /*0dd0*/  @P0 R2UR UR5, R10 ;  /* 0x000000000a0502ca */ /* 0x004fe400000e0000 */
[----:B------:R-:W-:-:S13]  /*0de0*/  ISETP.GE.AND P0, PT, R5, UR8, PT ;  /* 0x0000000805007c0c */ /* 0x000fda000bf06270 */
[----:B------:R-:W-:Y:S05]  /*0df0*/  @P0 BRA `(.L_x_2772) ;  /* 0x0000002c00a40947 */ /* 0x000fea0003800000 */
[----:B------:R-:W2:Y:S01]  /*0e00*/  LDC R45, c[0x0][0x214] ;  /* 0x00008500ff2d7b82 */ /* 0x000ea20000000800 */
[----:B------:R-:W-:Y:S01]  /*0e10*/  ULDC.U8 UR8, c[0x0][0x250] ;  /* 0x0000940000087ab9 */ /* 0x000fe20000000000 */
[----:B-----5:R-:W-:Y:S01]  /*0e20*/  MOV R10, R13 ;  /* 0x0000000d000a7202 */ /* 0x020fe20000000f00 */
[----:B------:R-:W-:Y:S01]  /*0e30*/  IMAD.MOV.U32 R11, RZ, RZ, R12 ;  /* 0x000000ffff0b7224 */ /* 0x000fe200078e000c */
[----:B------:R-:W-:Y:S01]  /*0e40*/  ISETP.NE.AND P0, PT, RZ, UR8, PT ;  /* 0x00000008ff007c0c */ /* 0x000fe2000bf05270 */
[----:B------:R-:W-:Y:S01]  /*0e50*/  IMAD.MOV.U32 R12, RZ, RZ, R15 ;  /* 0x000000ffff0c7224 */ /* 0x000fe200078e000f */
[----:B------:R-:W-:Y:S01]  /*0e60*/  MOV R52, R39 ;  /* 0x0000002700347202 */ /* 0x000fe20000000f00 */
[----:B------:R-:W-:Y:S01]  /*0e70*/  IMAD.MOV.U32 R13, RZ, RZ, R14 ;  /* 0x000000ffff0d7224 */ /* 0x000fe200078e000e */
[----:B------:R-:W-:Y:S01]  /*0e80*/  SHF.R.S32.HI R80, RZ, 0x1f, R3 ;  /* 0x0000001fff507819 */ /* 0x000fe20000011403 */
        /* <DEDUP_REMOVED lines=12> */
[----:B--2---:R-:W-:Y:S02]  /*0f50*/  IMAD R78, R45, 0x80, R8 ;  /* 0x000000802d4e7824 */ /* 0x004fe400078e0208 */
[----:B------:R-:W-:Y:S01]  /*0f60*/  @P0 FADD R15, R15, 1 ;  /* 0x3f8000000f0f0421 */ /* 0x000fe20000000000 */
[----:B------:R-:W-:Y:S02]  /*0f70*/  IMAD.MOV.U32 R55, RZ, RZ, R32 ;  /* 0x000000ffff377224 */ /* 0x000fe400078e0020 */
[----:B------:R-:W-:Y:S01]  /*0f80*/  @P0 FADD R14, R14, 1 ;  /* 0x3f8000000e0e0421 */ /* 0x000fe20000000000 */
[----:B------:R-:W-:-:S02]  /*0f90*/  IMAD R76, R45, 0x80, R78 ;  /* 0x000000802d4c7824 */ /* 0x000fc400078e024e */
[----:B------:R-:W-:Y:S01]  /*0fa0*/  @P0 FADD R49, R49, 1 ;  /* 0x3f80000031310421 */ /* 0x000fe20000000000 */
[----:B------:R-:W-:Y:S02]  /*0fb0*/  IMAD.MOV.U32 R56, RZ, RZ, R35 ;  /* 0x000000ffff387224 */ /* 0x000fe400078e0023 */
[----:B------:R-:W-:Y:S01]  /*0fc0*/  @P0 FADD R48, R48, 1 ;  /* 0x3f80000030300421 */ /* 0x000fe20000000000 */
[----:B------:R-:W-:Y:S01]  /*0fd0*/  IMAD.MOV.U32 R75, RZ, RZ, R34 ;  /* 0x000000ffff4b7224 */ /* 0x000fe200078e0022 */
[----:B------:R-:W-:Y:S01]  /*0fe0*/  LEA R74, R45, R76, 0x7 ;  /* 0x0000004c2d4a7211 */ /* 0x000fe200078e38ff */
        /* <DEDUP_REMOVED lines=10> */
[----:B------:R-:W-:-:S02]  /*1090*/  IADD3 R72, -R78, UR9, RZ ;  /* 0x000000094e487c10 */ /* 0x000fc4000fffe1ff */
[----:B------:R-:W-:Y:S02]  /*10a0*/  IADD3 R60, -R76, UR9, RZ ;  /* 0x000000094c3c7c10 */ /* 0x000fe4000fffe1ff */
[----:B------:R-:W-:-:S07]  /*10b0*/  IADD3 R58, -R74, UR9, RZ ;  /* 0x000000094a3a7c10 */ /* 0x000fce000fffe1ff */
.L_x_2823:
[----:B------:R-:W-:Y:S01]  /*10c0*/  ULDC.64 UR10, c[0x0][0x218] ;  /* 0x00008600000a7ab9 */ /* 0x000fe20000000a00 */
[----:B----4-:R-:W-:Y:S01]  /*10d0*/  LEA.HI R61, R2, R5, RZ, 0x1b ;  /* 0x00000005023d7211 */ /* 0x010fe200078fd8ff */
[----:B------:R-:W-:Y:S01]  /*10e0*/  BSSY B0, `(.L_x_2773) ;  /* 0x0000056000007945 */ /* 0x000fe20003800000 */
[----:B------:R-:W-:-:S04]  /*10f0*/  ISETP.GE.AND P1, PT, R8, UR11, PT ;  /* 0x0000000b08007c0c */ /* 0x000fc8000bf26270 */
[----:B------:R-:W-:-:S13]  /*1100*/  ISETP.LT.AND P1, PT, R61, UR10, !P1 ;  /* 0x0000000a3d007c0c */ /* 0x000fda000cf21270 */
[----:B-----5:R-:W-:Y:S05]  /*1110*/  @!P1 BRA `(.L_x_2774) ;  /* 0x0000000400489947 */ /* 0x020fea0003800000 */
[----:B------:R-:W2:Y:S01]  /*1120*/  LDC.64 R64, c[0x0][0x220] ;  /* 0x00008800ff407b82 */ /* 0x000ea20000000a00 */
[----:B------:R-:W-:Y:S01]  /*1130*/  IMAD R63, R61, UR11, R8 ;  /* 0x0000000b3d3f7c24 */ /* 0x000fe2000f8e0208 */
[----:B------:R-:W-:Y:S01]  /*1140*/  IADD3 R32, -R8, UR11, RZ ;  /* 0x0000000b08207c10 */ /* 0x000fe2000fffe1ff */
[----:B------:R-:W-:Y:S03]  /*1150*/  BSSY B1, `(.L_x_2775) ;  /* 0x0000011000017945 */ /* 0x000fe60003800000 */
[----:B------:R-:W-:Y:S01]  /*1160*/  ISETP.GE.U32.AND P2, PT, R32, 0x4, PT ;  /* 0x000000042000780c */ /* 0x000fe20003f46070 */
[----:B--2---:R-:W-:-:S03]  /*1170*/  IMAD.WIDE R62, R63, 0x4, R64 ;  /* 0x000000043f3e7825 */ /* 0x004fc600078e0240 */
[----:B------:R-:W-:-:S04]  /*1180*/  LOP3.LUT P0, RZ, R62, 0xf, RZ, 0xc0, !PT ;  /* 0x0000000f3eff7812 */ /* 0x000fc8000780c0ff */
[----:B------:R-:W-:-:S13]  /*1190*/  ISETP.LT.U32.OR P0, PT, R32, 0x4, P0 ;  /* 0x000000042000780c */ /* 0x000fda0000701470 */
[----:B------:R-:W-:Y:S05]  /*11a0*/  @P0 BRA `(.L_x_2776) ;  /* 0x0000000000080947 */ /* 0x000fea0003800000 */
[----:B------:R3:W5:Y:S01]  /*11b0*/  LDG.E.128 R32, desc[UR6][R62.64] ;  /* 0x000000063e207981 */ /* 0x000762000c1e1d00 */
[----:B------:R-:W-:Y:S05]  /*11c0*/  BRA `(.L_x_2777) ;  /* 0x0000000000247947 */ /* 0x000fea0003800000 */
.L_x_2776:
        /* <DEDUP_REMOVED lines=9> */
.L_x_2777:
[----:B------:R-:W-:Y:S05]  /*1260*/  BSYNC B1 ;  /* 0x0000000000017941 */ /* 0x000fea0003800000 */
.L_x_2775:
[----:B------:R-:W-:-:S13]  /*1270*/  ISETP.GE.AND P0, PT, R78, UR11, PT ;  /* 0x0000000b4e007c0c */ /* 0x000fda000bf06270 */
[----:B------:R-:W-:Y:S05]  /*1280*/  @P0 BRA `(.L_x_2774) ;  /* 0x0000000000ec0947 */ /* 0x000fea0003800000 */
[----:B--23--:R-:W-:Y:S01]  /*1290*/  IMAD R63, R61, UR11, R78 ;  /* 0x0000000b3d3f7c24 */ /* 0x00cfe2000f8e024e */
[----:B------:R-:W-:Y:S01]  /*12a0*/  BSSY B1, `(.L_x_2778) ;  /* 0x0000011000017945 */ /* 0x000fe20003800000 */
[----:B------:R-:W-:Y:S02]  /*12b0*/  ISETP.GE.U32.AND P2, PT, R72, 0x4, PT ;  /* 0x000000044800780c */ /* 0x000fe40003f46070 */
[----:B------:R-:W-:-:S03]  /*12c0*/  IMAD.WIDE R62, R63, 0x4, R64 ;  /* 0x000000043f3e7825 */ /* 0x000fc600078e0240 */
[----:B------:R-:W-:-:S04]  /*12d0*/  LOP3.LUT P0, RZ, R62, 0xf, RZ, 0xc0, !PT ;  /* 0x0000000f3eff7812 */ /* 0x000fc8000780c0ff */
[----:B------:R-:W-:-:S13]  /*12e0*/  ISETP.LT.U32.OR P0, PT, R72, 0x4, P0 ;  /* 0x000000044800780c */ /* 0x000fda0000701470 */
[----:B------:R-:W-:Y:S05]  /*12f0*/  @P0 BRA `(.L_x_2779) ;  /* 0x0000000000080947 */ /* 0x000fea0003800000 */
[----:B------:R2:W5:Y:S01]  /*1300*/  LDG.E.128 R36, desc[UR6][R62.64] ;  /* 0x000000063e247981 */ /* 0x000562000c1e1d00 */
[----:B------:R-:W-:Y:S05]  /*1310*/  BRA `(.L_x_2780) ;  /* 0x0000000000247947 */ /* 0x000fea0003800000 */
.L_x_2779:
        /* <DEDUP_REMOVED lines=9> */
.L_x_2780:
[----:B------:R-:W-:Y:S05]  /*13b0*/  BSYNC B1 ;  /* 0x0000000000017941 */ /* 0x000fea0003800000 */
.L_x_2778:
        /* <DEDUP_REMOVED lines=11> */
.L_x_2782:
        /* <DEDUP_REMOVED lines=9> */
.L_x_2783:
[----:B------:R-:W-:Y:S05]  /*1500*/  BSYNC B1 ;  /* 0x0000000000017941 */ /* 0x000fea0003800000 */
.L_x_2781:
[----:B------:R-:W-:-:S13]  /*1510*/  ISETP.GE.AND P0, PT, R74, UR11, PT ;  /* 0x0000000b4a007c0c */ /* 0x000fda000bf06270 */
[----:B------:R-:W-:Y:S05]  /*1520*/  @P0 BRA `(.L_x_2774) ;  /* 0x0000000000440947 */ /* 0x000fea0003800000 */
[----:B------:R-:W-:Y:S01]  /*1530*/  IMAD R45, R61, UR11, R74 ;  /* 0x0000000b3d2d7c24 */ /* 0x000fe2000f8e024a */
[----:B------:R-:W-:-:S03]  /*1540*/  ISETP.GE.U32.AND P2, PT, R58, 0x4, PT ;  /* 0x000000043a00780c */ /* 0x000fc60003f46070 */
[----:B------:R-:W-:-:S03]  /*1550*/  IMAD.WIDE R64, R45, 0x4, R64 ;  /* 0x000000042d407825 */ /* 0x000fc600078e0240 */
[----:B------:R-:W-:-:S04]  /*1560*/  LOP3.LUT P0, RZ, R64, 0xf, RZ, 0xc0, !PT ;  /* 0x0000000f40ff7812 */ /* 0x000fc8000780c0ff */
[----:B------:R-:W-:-:S13]  /*1570*/  ISETP.LT.U32.OR P0, PT, R58, 0x4, P0 ;  /* 0x000000043a00780c */ /* 0x000fda0000701470 */
[----:B------:R-:W-:Y:S05]  /*1580*/  @P0 BRA `(.L_x_2784) ;  /* 0x0000000000080947 */ /* 0x000fea0003800000 */
[----:B------:R4:W5:Y:S01]  /*1590*/  LDG.E.128 R44, desc[UR6][R64.64] ;  /* 0x00000006402c7981 */ /* 0x000962000c1e1d00 */
[----:B------:R-:W-:Y:S05]  /*15a0*/  BRA `(.L_x_2774) ;  /* 0x0000000000247947 */ /* 0x000fea0003800000 */
.L_x_2784:
        /* <DEDUP_REMOVED lines=9> */
.L_x_2774:
[----:B------:R-:W-:Y:S05]  /*1640*/  BSYNC B0 ;  /* 0x0000000000007941 */ /* 0x000fea0003800000 */
.L_x_2773:
[----:B------:R-:W-:Y:S01]  /*1650*/  BSSY B0, `(.L_x_2785) ;  /* 0x0000018000007945 */ /* 0x000fe20003800000 */
[----:B------:R-:W-:-:S03]  /*1660*/  IMAD.MOV.U32 R57, RZ, RZ, RZ ;  /* 0x000000ffff397224 */ /* 0x000fc600078e00ff */
[----:B------:R-:W-:Y:S05]  /*1670*/  @!P1 BRA `(.L_x_2786) ;  /* 0x0000000000549947 */ /* 0x000fea0003800000 */
[----:B------:R-:W-:Y:S01]  /*1680*/  ISETP.GE.AND P0, PT, R78, UR11, PT ;  /* 0x0000000b4e007c0c */ /* 0x000fe2000bf06270 */
[----:B--23-5:R-:W-:-:S04]  /*1690*/  FADD R62, RZ, R32 ;  /* 0x00000020ff3e7221 */ /* 0x02cfc80000000000 */
[----:B------:R-:W-:-:S04]  /*16a0*/  FADD R57, R33, R62 ;  /* 0x0000003e21397221 */ /* 0x000fc80000000000 */
[----:B------:R-:W-:-:S04]  /*16b0*/  FADD R62, R34, R57 ;  /* 0x00000039223e7221 */ /* 0x000fc80000000000 */
[----:B------:R-:W-:Y:S01]  /*16c0*/  FADD R57, R35, R62 ;  /* 0x0000003e23397221 */ /* 0x000fe20000000000 */
[----:B------:R-:W-:Y:S06]  /*16d0*/  @P0 BRA `(.L_x_2786) ;  /* 0x00000000003c0947 */ /* 0x000fec0003800000 */
[----:B------:R-:W-:Y:S01]  /*16e0*/  ISETP.GE.AND P0, PT, R76, UR11, PT ;  /* 0x0000000b4c007c0c */ /* 0x000fe2000bf06270 */
        /* <DEDUP_REMOVED lines=10> */
[----:B------:R-:W-:-:S04]  /*1790*/  @!P0 FADD R62, R44, R57 ;  /* 0x000000392c3e8221 */ /* 0x000fc80000000000 */
[----:B------:R-:W-:-:S04]  /*17a0*/  @!P0 FADD R59, R45, R62 ;  /* 0x0000003e2d3b8221 */ /* 0x000fc80000000000 */
[----:B------:R-:W-:-:S04]  /*17b0*/  @!P0 FADD R62, R46, R59 ;  /* 0x0000003b2e3e8221 */ /* 0x000fc80000000000 */
[----:B------:R-:W-:-:S07]  /*17c0*/  @!P0 FADD R57, R47, R62 ;  /* 0x0000003e2f398221 */ /* 0x000fce0000000000 */
.L_x_2786:
[----:B------:R-:W-:Y:S05]  /*17d0*/  BSYNC B0 ;  /* 0x0000000000007941 */ /* 0x000fea0003800000 */
.L_x_2785:
[----:B------:R-:W0:Y:S02]  /*17e0*/  LDC R59, c[0x0][0x214] ;  /* 0x00008500ff3b7b82 */ /* 0x000e240000000800 */
[----:B0-----:R-:W-:-:S13]  /*17f0*/  ISETP.NE.AND P2, PT, R59, 0x1, PT ;  /* 0x000000013b00780c */ /* 0x001fda0003f45270 */
[----:B------:R-:W-:Y:S05]  /*1800*/  @!P2 BRA `(.L_x_2787) ;  /* 0x0000000400dca947 */ /* 0x000fea0003800000 */
[----:B------:R-:W0:Y:S01]  /*1810*/  SHFL.DOWN PT, R4, R57, 0x10, 0x1f ;  /* 0x0a001f0039047f89 */ /* 0x000e2200000e0000 */
[----:B------:R-:W1:Y:S01]  /*1820*/  LDC R69, c[0x0][0x210] ;  /* 0x00008400ff457b82 */ /* 0x000e620000000800 */
[C---:B------:R-:W-:Y:S02]  /*1830*/  LOP3.LUT P0, RZ, R2.reuse, 0x1f, RZ, 0xc0, !PT ;  /* 0x0000001f02ff7812 */ /* 0x040fe4000780c0ff */
[----:B------:R-:W-:Y:S02]  /*1840*/  LOP3.LUT P5, RZ, R73, 0x1, RZ, 0xc0, !PT ;  /* 0x0000000149ff7812 */ /* 0x000fe400078ac0ff */
[----:B------:R-:W-:-:S03]  /*1850*/  ISETP.NE.AND P3, PT, R2, RZ, PT ;  /* 0x000000ff0200720c */ /* 0x000fc60003f65270 */
[----:B----4-:R-:W4:Y:S01]  /*1860*/  LDC.64 R64, c[0x0][0x240] ;  /* 0x00009000ff407b82 */ /* 0x010f220000000a00 */
[----:B0-----:R-:W-:Y:S01]  /*1870*/  FADD R4, R4, R57 ;  /* 0x0000003904047221 */ /* 0x001fe20000000000 */
[----:B-1----:R-:W-:-:S04]  /*1880*/  IMAD R57, R59, R69, RZ ;  /* 0x000000453b397224 */ /* 0x002fc800078e02ff */
[----:B--23--:R-:W0:Y:S01]  /*1890*/  SHFL.DOWN PT, R63, R4, 0x8, 0x1f ;  /* 0x09001f00043f7f89 */ /* 0x00ce2200000e0000 */
[----:B------:R-:W-:Y:S02]  /*18a0*/  IMAD.SHL.U32 R57, R57, 0x4, RZ ;  /* 0x0000000439397824 */ /* 0x000fe400078e00ff */
[----:B0-----:R-:W-:-:S05]  /*18b0*/  FADD R62, R4, R63 ;  /* 0x0000003f043e7221 */ /* 0x001fca0000000000 */
[----:B------:R-:W0:Y:S02]  /*18c0*/  SHFL.DOWN PT, R63, R62, 0x4, 0x1f ;  /* 0x08801f003e3f7f89 */ /* 0x000e2400000e0000 */
[----:B0-----:R-:W-:Y:S01]  /*18d0*/  FADD R66, R62, R63 ;  /* 0x0000003f3e427221 */ /* 0x001fe20000000000 */
[----:B------:R-:W-:-:S04]  /*18e0*/  SHF.R.U32.HI R63, RZ, 0x5, R2 ;  /* 0x00000005ff3f7819 */ /* 0x000fc80000011602 */
[----:B------:R-:W0:Y:S01]  /*18f0*/  SHFL.DOWN PT, R67, R66, 0x2, 0x1f ;  /* 0x08401f0042437f89 */ /* 0x000e2200000e0000 */
[----:B------:R-:W-:-:S04]  /*1900*/  IMAD R68, R0, 0x4, R63 ;  /* 0x0000000400447824 */ /* 0x000fc800078e023f */
[----:B------:R-:W-:-:S04]  /*1910*/  IMAD R63, R68, R59, RZ ;  /* 0x0000003b443f7224 */ /* 0x000fc800078e02ff */
[----:B----4-:R-:W-:-:S04]  /*1920*/  IMAD.WIDE.U32 R64, R63, 0x4, R64 ;  /* 0x000000043f407825 */ /* 0x010fc800078e0040 */
        /* <DEDUP_REMOVED lines=15> */
[----:B------:R-:W-:Y:S02]  /*1a20*/  SEL R57, R57, 0x1, P0 ;  /* 0x0000000139397807 */ /* 0x000fe40000000000 */
[----:B------:R-:W-:Y:S01]  /*1a30*/  ISETP.NE.U32.AND P0, PT, R4, 0x1, PT ;  /* 0x000000010400780c */ /* 0x000fe20003f05070 */
[----:B0-----:R-:W-:-:S04]  /*1a40*/  IMAD.WIDE R66, R0, 0x4, R66 ;  /* 0x0000000400427825 */ /* 0x001fc800078e0242 */
[----:B------:R-:W-:-:S05]  /*1a50*/  IMAD.WIDE R64, R69, 0x4, R66 ;  /* 0x0000000445407825 */ /* 0x000fca00078e0242 */
[----:B------:R-:W-:Y:S02]  /*1a60*/  SEL R65, R67, R65, !P5 ;  /* 0x0000004143417207 */ /* 0x000fe40006800000 */
[----:B------:R-:W-:Y:S02]  /*1a70*/  SEL R67, R59, RZ, P0 ;  /* 0x000000ff3b437207 */ /* 0x000fe40000000000 */
[----:B------:R-:W-:Y:S02]  /*1a80*/  SEL R64, R66, R64, !P5 ;  /* 0x0000004042407207 */ /* 0x000fe40006800000 */
[----:B------:R-:W-:Y:S01]  /*1a90*/  ISETP.NE.AND P0, PT, R67, -0x1, PT ;  /* 0xffffffff4300780c */ /* 0x000fe20003f05270 */
[----:B------:R-:W-:Y:S06]  /*1aa0*/  MEMBAR.ALL.GPU ;  /* 0x0000000000007992 */ /* 0x000fec000000a000 */
[----:B------:R-:W-:-:S00]  /*1ab0*/  ERRBAR ;  /* 0x00000000000079ab */ /* 0x000fc00000000000 */
[----:B------:R-:W-:Y:S06]  /*1ac0*/  CGAERRBAR ;  /* 0x00000000000075ab */ /* 0x000fec0000000000 */
[----:B------:R1:W-:Y:S01]  /*1ad0*/  REDG.E.ADD.S32.STRONG.GPU desc[UR6][R64.64], R57 ;  /* 0x000000394000798e */ /* 0x0003e2000c10e386 */
[----:B------:R-:W-:Y:S05]  /*1ae0*/  @!P0 BRA `(.L_x_2788) ;  /* 0x0000000000148947 */ /* 0x000fea0003800000 */
.L_x_2789:
[----:B------:R-:W2:Y:S04]  /*1af0*/  LDG.E.STRONG.GPU R4, desc[UR6][R64.64] ;  /* 0x0000000640047981 */ /* 0x000ea8000c1ef900 */
[----:B--2---:R-:W-:Y:S01]  /*1b00*/  CCTL.IVALL ;  /* 0x00000000ff00798f */ /* 0x004fe20002000000 */
[----:B------:R-:W-:Y:S05]  /*1b10*/  YIELD ;  /* 0x0000000000007946 */ /* 0x000fea0003800000 */
[----:B------:R-:W-:-:S13]  /*1b20*/  ISETP.NE.AND P0, PT, R4, R67, PT ;  /* 0x000000430400720c */ /* 0x000fda0003f05270 */
[----:B------:R-:W-:Y:S05]  /*1b30*/  @P0 BRA `(.L_x_2789) ;  /* 0xfffffffc00ec0947 */ /* 0x000fea000383ffff */
.L_x_2788:
[----:B------:R-:W-:Y:S01]  /*1b40*/  LOP3.LUT R4, R2, 0x1f, RZ, 0xc0, !PT ;  /* 0x0000001f02047812 */ /* 0x000fe200078ec0ff */
[----:B------:R-:W-:Y:S05]  /*1b50*/  WARPSYNC.ALL ;  /* 0x0000000000007948 */ /* 0x000fea0003800000 */
[----:B------:R-:W-:Y:S01]  /*1b60*/  BAR.SYNC.DEFER_BLOCKING 0x0 ;  /* 0x0000000000007b1d */ /* 0x000fe20000010000 */
[----:B------:R-:W-:Y:S01]  /*1b70*/  ISETP.GE.AND P0, PT, R4, R59, PT ;  /* 0x0000003b0400720c */ /* 0x000fe20003f06270 */
[----:B-1----:R-:W-:-:S04]  /*1b80*/  IMAD.MOV.U32 R57, RZ, RZ, RZ ;  /* 0x000000ffff397224 */ /* 0x002fc800078e00ff */
[----:B------:R-:W-:Y:S08]  /*1b90*/  BSSY B0, `(.L_x_2790) ;  /* 0x0000031000007945 */ /* 0x000ff00003800000 */
        /* <DEDUP_REMOVED lines=10> */
.L_x_2794:
[C---:B------:R-:W-:Y:S01]  /*1c40*/  IADD3 R69, R77.reuse, 0x20, RZ ;  /* 0x000000204d457810 */ /* 0x040fe20007ffe0ff */
[----:B------:R-:W-:-:S04]  /*1c50*/  IMAD.WIDE R70, R77, 0x4, R62 ;  /* 0x000000044d467825 */ /* 0x000fc800078e023e */
[----:B0-----:R-:W-:Y:S02]  /*1c60*/  VIADD R67, R77, 0x40 ;  /* 0x000000404d437836 */ /* 0x001fe40000000000 */
        /* <DEDUP_REMOVED lines=15> */
.L_x_2793:
[----:B------:R-:W-:Y:S05]  /*1d60*/  BSYNC B1 ;  /* 0x0000000000017941 */ /* 0x000fea0003800000 */
.L_x_2792:
[----:B0-----:R-:W-:Y:S01]  /*1d70*/  IMAD.IADD R64, R59, 0x1, -R77 ;  /* 0x000000013b407824 */ /* 0x001fe200078e0a4d */
        /* <DEDUP_REMOVED lines=12> */
.L_x_2796:
[----:B------:R-:W-:Y:S05]  /*1e40*/  BSYNC B1 ;  /* 0x0000000000017941 */ /* 0x000fea0003800000 */
.L_x_2795:
[----:B------:R-:W-:-:S13]  /*1e50*/  ISETP.LT.OR P0, PT, R77, R59, P0 ;  /* 0x0000003b4d00720c */ /* 0x000fda0000701670 */
[----:B------:R-:W-:Y:S05]  /*1e60*/  @!P0 BRA `(.L_x_2791) ;  /* 0x00000000000c8947 */ /* 0x000fea0003800000 */
[----:B------:R-:W-:-:S06]  /*1e70*/  IMAD.WIDE R62, R77, 0x4, R62 ;  /* 0x000000044d3e7825 */ /* 0x000fcc00078e023e */
[----:B------:R-:W2:Y:S02]  /*1e80*/  LDG.E R62, desc[UR6][R62.64] ;  /* 0x000000063e3e7981 */ /* 0x000ea4000c1e1900 */
[----:B--2---:R-:W-:-:S07]  /*1e90*/  FADD R57, R57, R62 ;  /* 0x0000003e39397221 */ /* 0x004fce0000000000 */
.L_x_2791:
[----:B------:R-:W-:Y:S05]  /*1ea0*/  BSYNC B0 ;  /* 0x0000000000007941 */ /* 0x000fea0003800000 */
.L_x_2790:
        /* <DEDUP_REMOVED lines=13> */
.L_x_2787:
[----:B--23--:R-:W0:Y:S02]  /*1f80*/  SHFL.BFLY PT, R62, R57, 0x1, 0x1f ;  /* 0x0c201f00393e7f89 */ /* 0x00ce2400000e0000 */
[----:B0-----:R-:W-:-:S05]  /*1f90*/  FADD R62, R62, R57 ;  /* 0x000000393e3e7221 */ /* 0x001fca0000000000 */
[----:B------:R-:W0:Y:S02]  /*1fa0*/  SHFL.BFLY PT, R63, R62, 0x2, 0x1f ;  /* 0x0c401f003e3f7f89 */ /* 0x000e2400000e0000 */
[----:B0-----:R-:W-:-:S05]  /*1fb0*/  FADD R63, R62, R63 ;  /* 0x0000003f3e3f7221 */ /* 0x001fca0000000000 */
[----:B----4-:R-:W0:Y:S02]  /*1fc0*/  SHFL.BFLY PT, R64, R63, 0x4, 0x1f ;  /* 0x0c801f003f407f89 */ /* 0x010e2400000e0000 */
[----:B0-----:R-:W-:-:S05]  /*1fd0*/  FADD R64, R63, R64 ;  /* 0x000000403f407221 */ /* 0x001fca0000000000 */
[----:B------:R-:W0:Y:S02]  /*1fe0*/  SHFL.BFLY PT, R65, R64, 0x8, 0x1f ;  /* 0x0d001f0040417f89 */ /* 0x000e2400000e0000 */
[----:B0-----:R-:W-:-:S05]  /*1ff0*/  FADD R65, R64, R65 ;  /* 0x0000004140417221 */ /* 0x001fca0000000000 */
[----:B------:R-:W0:Y:S02]  /*2000*/  SHFL.BFLY PT, R66, R65, 0x10, 0x1f ;  /* 0x0e001f0041427f89 */ /* 0x000e2400000e0000 */
[----:B0-----:R-:W-:-:S07]  /*2010*/  FADD R66, R65, R66 ;  /* 0x0000004241427221 */ /* 0x001fce0000000000 */
.L_x_2797:
[----:B------:R-:W-:Y:S01]  /*2020*/  BSSY B0, `(.L_x_2798) ;  /* 0x0000042000007945 */ /* 0x000fe20003800000 */
[----:B------:R-:W-:Y:S01]  /*2030*/  FMUL R57, R66, R7 ;  /* 0x0000000742397220 */ /* 0x000fe20000400000 */
[----:B------:R-:W-:Y:S02]  /*2040*/  IMAD.MOV.U32 R64, RZ, RZ, RZ ;  /* 0x000000ffff407224 */ /* 0x000fe400078e00ff */
[----:B------:R-:W-:Y:S05]  /*2050*/  @!P1 BRA `(.L_x_2799) ;  /* 0x0000000000f89947 */ /* 0x000fea0003800000 */
[C---:B------:R-:W-:Y:S01]  /*2060*/  VIADD R63, R8.reuse, 0x1 ;  /* 0x00000001083f7836 */ /* 0x040fe20000000000 */
[----:B------:R-:W-:Y:S01]  /*2070*/  IADD3 R62, R8, 0x2, RZ ;  /* 0x00000002083e7810 */ /* 0x000fe20007ffe0ff */
[----:B-----5:R-:W-:-:S03]  /*2080*/  FADD R65, R35, -R57 ;  /* 0x8000003923417221 */ /* 0x020fc60000000000 */
[----:B------:R-:W-:Y:S01]  /*2090*/  ISETP.GE.AND P4, PT, R63, UR11, PT ;  /* 0x0000000b3f007c0c */ /* 0x000fe2000bf86270 */
[----:B------:R-:W-:Y:S01]  /*20a0*/  VIADD R63, R8, 0x3 ;  /* 0x00000003083f7836 */ /* 0x000fe20000000000 */
[----:B------:R-:W-:Y:S01]  /*20b0*/  ISETP.GE.AND P3, PT, R62, UR11, PT ;  /* 0x0000000b3e007c0c */ /* 0x000fe2000bf66270 */
[----:B------:R-:W-:-:S03]  /*20c0*/  FADD R62, R32, -R57 ;  /* 0x80000039203e7221 */ /* 0x000fc60000000000 */
[----:B------:R-:W-:Y:S01]  /*20d0*/  ISETP.GE.AND P0, PT, R63, UR11, PT ;  /* 0x0000000b3f007c0c */ /* 0x000fe2000bf06270 */
[----:B------:R-:W-:Y:S01]  /*20e0*/  FADD R63, R33, -R57 ;  /* 0x80000039213f7221 */ /* 0x000fe20000000000 */
[----:B------:R-:W-:-:S05]  /*20f0*/  FFMA R64, R62, R62, RZ ;  /* 0x0000003e3e407223 */ /* 0x000fca00000000ff */
[----:B------:R-:W-:Y:S01]  /*2100*/  @!P4 FFMA R64, R63, R63, R64 ;  /* 0x0000003f3f40c223 */ /* 0x000fe20000000040 */
[----:B------:R-:W-:-:S04]  /*2110*/  FADD R63, R34, -R57 ;  /* 0x80000039223f7221 */ /* 0x000fc80000000000 */
[----:B------:R-:W-:Y:S01]  /*2120*/  @!P3 FFMA R64, R63, R63, R64 ;  /* 0x0000003f3f40b223 */ /* 0x000fe20000000040 */
[----:B------:R-:W-:-:S03]  /*2130*/  ISETP.GE.AND P3, PT, R78, UR11, PT ;  /* 0x0000000b4e007c0c */ /* 0x000fc6000bf66270 */
[----:B------:R-:W-:-:S10]  /*2140*/  @!P0 FFMA R64, R65, R65, R64 ;  /* 0x0000004141408223 */ /* 0x000fd40000000040 */
[----:B------:R-:W-:Y:S05]  /*2150*/  @P3 BRA `(.L_x_2799) ;  /* 0x0000000000b83947 */ /* 0x000fea0003800000 */
[----:B------:R-:W-:Y:S02]  /*2160*/  VIADD R62, R78, 0x1 ;  /* 0x000000014e3e7836 */ /* 0x000fe40000000000 */
[--C-:B------:R-:W-:Y:S01]  /*2170*/  FADD R63, R36, -R57.reuse ;  /* 0x80000039243f7221 */ /* 0x100fe20000000000 */
[----:B------:R-:W-:Y:S02]  /*2180*/  VIADD R65, R78, 0x2 ;  /* 0x000000024e417836 */ /* 0x000fe40000000000 */
[----:B------:R-:W-:Y:S01]  /*2190*/  ISETP.GE.AND P4, PT, R62, UR11, PT ;  /* 0x0000000b3e007c0c */ /* 0x000fe2000bf86270 */
[----:B------:R-:W-:Y:S02]  /*21a0*/  FFMA R64, R63, R63, R64 ;  /* 0x0000003f3f407223 */ /* 0x000fe40000000040 */
[----:B------:R-:W-:Y:S01]  /*21b0*/  ISETP.GE.AND P3, PT, R65, UR11, PT ;  /* 0x0000000b41007c0c */ /* 0x000fe2000bf66270 */
[----:B------:R-:W-:Y:S01]  /*21c0*/  FADD R63, R37, -R57 ;  /* 0x80000039253f7221 */ /* 0x000fe20000000000 */
[----:B------:R-:W-:-:S02]  /*21d0*/  VIADD R62, R78, 0x3 ;  /* 0x000000034e3e7836 */ /* 0x000fc40000000000 */
[----:B------:R-:W-:-:S03]  /*21e0*/  FADD R65, R39, -R57 ;  /* 0x8000003927417221 */ /* 0x000fc60000000000 */
[----:B------:R-:W-:-:S03]  /*21f0*/  ISETP.GE.AND P0, PT, R62, UR11, PT ;  /* 0x0000000b3e007c0c */ /* 0x000fc6000bf06270 */
[----:B------:R-:W-:Y:S01]  /*2200*/  @!P4 FFMA R64, R63, R63, R64 ;  /* 0x0000003f3f40c223 */ /* 0x000fe20000000040 */
[----:B------:R-:W-:-:S04]  /*2210*/  FADD R63, R38, -R57 ;  /* 0x80000039263f7221 */ /* 0x000fc80000000000 */
[----:B------:R-:W-:Y:S01]  /*2220*/  @!P3 FFMA R64, R63, R63, R64 ;  /* 0x0000003f3f40b223 */ /* 0x000fe20000000040 */
[----:B------:R-:W-:-:S04]  /*2230*/  ISETP.GE.AND P3, PT, R76, UR11, PT ;  /* 0x0000000b4c007c0c */ /* 0x000fc8000bf66270 */
[----:B------:R-:W-:-:S09]  /*2240*/  @!P0 FFMA R64, R65, R65, R64 ;  /* 0x0000004141408223 */ /* 0x000fd20000000040 */
        /* <DEDUP_REMOVED lines=21> */
[----:B------:R-:W-:Y:S01]  /*23a0*/  FFMA R64, R63, R63, R64 ;  /* 0x0000003f3f407223 */ /* 0x000fe20000000040 */
[----:B------:R-:W-:Y:S01]  /*23b0*/  IADD3 R62, R74, 0x3, RZ ;  /* 0x000000034a3e7810 */ /* 0x000fe20007ffe0ff */
[--C-:B------:R-:W-:Y:S01]  /*23c0*/  FADD R63, R45, -R57.reuse ;  /* 0x800000392d3f7221 */ /* 0x100fe20000000000 */
[----:B------:R-:W-:Y:S01]  /*23d0*/  ISETP.GE.AND P3, PT, R65, UR11, PT ;  /* 0x0000000b41007c0c */ /* 0x000fe2000bf66270 */
[----:B------:R-:W-:Y:S01]  /*23e0*/  FADD R65, R47, -R57 ;  /* 0x800000392f417221 */ /* 0x000fe20000000000 */
[----:B------:R-:W-:-:S07]  /*23f0*/  ISETP.GE.AND P0, PT, R62, UR11, PT ;  /* 0x0000000b3e007c0c */ /* 0x000fce000bf06270 */
[----:B------:R-:W-:Y:S01]  /*2400*/  @!P4 FFMA R64, R63, R63, R64 ;  /* 0x0000003f3f40c223 */ /* 0x000fe20000000040 */
[----:B------:R-:W-:-:S04]  /*2410*/  FADD R63, R46, -R57 ;  /* 0x800000392e3f7221 */ /* 0x000fc80000000000 */
[----:B------:R-:W-:-:S04]  /*2420*/  @!P3 FFMA R64, R63, R63, R64 ;  /* 0x0000003f3f40b223 */ /* 0x000fc80000000040 */
[----:B------:R-:W-:-:S07]  /*2430*/  @!P0 FFMA R64, R65, R65, R64 ;  /* 0x0000004141408223 */ /* 0x000fce0000000040 */
.L_x_2799:
[----:B------:R-:W-:Y:S05]  /*2440*/  BSYNC B0 ;  /* 0x0000000000007941 */ /* 0x000fea0003800000 */
.L_x_2798:
[----:B------:R-:W-:Y:S05]  /*2450*/  @!P2 BRA `(.L_x_2800) ;  /* 0x0000000400d8a947 */ /* 0x000fea0003800000 */
[----:B------:R-:W0:Y:S01]  /*2460*/  SHFL.DOWN PT, R63, R64, 0x10, 0x1f ;  /* 0x0a001f00403f7f89 */ /* 0x000e2200000e0000 */
[----:B------:R-:W2:Y:S01]  /*2470*/  LDC R70, c[0x0][0x210] ;  /* 0x00008400ff467b82 */ /* 0x000ea20000000800 */
[----:B------:R-:W-:Y:S02]  /*2480*/  SHF.R.U32.HI R69, RZ, 0x5, R2 ;  /* 0x00000005ff457819 */ /* 0x000fe40000011602 */
[----:B------:R-:W-:Y:S02]  /*2490*/  ISETP.NE.AND P0, PT, R4, RZ, PT ;  /* 0x000000ff0400720c */ /* 0x000fe40003f05270 */
[----:B------:R-:W-:Y:S01]  /*24a0*/  LOP3.LUT P3, RZ, R73, 0x1, RZ, 0xc0, !PT ;  /* 0x0000000149ff7812 */ /* 0x000fe2000786c0ff */
[----:B------:R-:W-:Y:S01]  /*24b0*/  IMAD R82, R0, 0x4, R69 ;  /* 0x0000000400527824 */ /* 0x000fe200078e0245 */
[----:B------:R-:W-:Y:S01]  /*24c0*/  ISETP.NE.AND P4, PT, R2, RZ, PT ;  /* 0x000000ff0200720c */ /* 0x000fe20003f85270 */
[----:B0-----:R-:W-:Y:S01]  /*24d0*/  FADD R65, R63, R64 ;  /* 0x000000403f417221 */ /* 0x001fe20000000000 */
[----:B--2---:R-:W-:-:S04]  /*24e0*/  IMAD R64, R59, R70, RZ ;  /* 0x000000463b407224 */ /* 0x004fc800078e02ff */
[----:B------:R-:W0:Y:S02]  /*24f0*/  SHFL.DOWN PT, R62, R65, 0x8, 0x1f ;  /* 0x09001f00413e7f89 */ /* 0x000e2400000e0000 */
[----:B0-----:R-:W-:Y:S01]  /*2500*/  FADD R66, R65, R62 ;  /* 0x0000003e41427221 */ /* 0x001fe20000000000 */
[----:B------:R-:W-:-:S04]  /*2510*/  IMAD R65, R82, R59, RZ ;  /* 0x0000003b52417224 */ /* 0x000fc800078e02ff */
[----:B------:R-:W0:Y:S02]  /*2520*/  SHFL.DOWN PT, R63, R66, 0x4, 0x1f ;  /* 0x08801f00423f7f89 */ /* 0x000e2400000e0000 */
[----:B0-----:R-:W-:Y:S02]  /*2530*/  FADD R67, R66, R63 ;  /* 0x0000003f42437221 */ /* 0x001fe40000000000 */
[----:B------:R-:W0:Y:S03]  /*2540*/  LDC.64 R62, c[0x0][0x240] ;  /* 0x00009000ff3e7b82 */ /* 0x000e260000000a00 */
[----:B------:R-:W2:Y:S01]  /*2550*/  SHFL.DOWN PT, R68, R67, 0x2, 0x1f ;  /* 0x08401f0043447f89 */ /* 0x000ea200000e0000 */
[----:B0-----:R-:W-:-:S04]  /*2560*/  IMAD.WIDE.U32 R62, R65, 0x4, R62 ;  /* 0x00000004413e7825 */ /* 0x001fc800078e003e */
[----:B--2---:R-:W-:Y:S01]  /*2570*/  FADD R68, R67, R68 ;  /* 0x0000004443447221 */ /* 0x004fe20000000000 */
        /* <DEDUP_REMOVED lines=27> */
[----:B--2---:R-:W-:Y:S05]  /*2730*/  @!P0 BRA `(.L_x_2801) ;  /* 0x0000000000148947 */ /* 0x004fea0003800000 */
.L_x_2802:
[----:B------:R-:W2:Y:S04]  /*2740*/  LDG.E.STRONG.GPU R66, desc[UR6][R64.64] ;  /* 0x0000000640427981 */ /* 0x000ea8000c1ef900 */
[----:B--2---:R-:W-:Y:S01]  /*2750*/  CCTL.IVALL ;  /* 0x00000000ff00798f */ /* 0x004fe20002000000 */
[----:B------:R-:W-:Y:S05]  /*2760*/  YIELD ;  /* 0x0000000000007946 */ /* 0x000fea0003800000 */
[----:B------:R-:W-:-:S13]  /*2770*/  ISETP.NE.AND P0, PT, R66, R67, PT ;  /* 0x000000434200720c */ /* 0x000fda0003f05270 */
[----:B------:R-:W-:Y:S05]  /*2780*/  @P0 BRA `(.L_x_2802) ;  /* 0xfffffffc00ec0947 */ /* 0x000fea000383ffff */
.L_x_2801:
        /* <DEDUP_REMOVED lines=15> */
.L_x_2807:
        /* <DEDUP_REMOVED lines=18> */
.L_x_2806:
[----:B------:R-:W-:Y:S05]  /*29a0*/  BSYNC B1 ;  /* 0x0000000000017941 */ /* 0x000fea0003800000 */
.L_x_2805:
        /* <DEDUP_REMOVED lines=13> */
.L_x_2809:
[----:B------:R-:W-:Y:S05]  /*2a80*/  BSYNC B1 ;  /* 0x0000000000017941 */ /* 0x000fea0003800000 */
.L_x_2808:
[----:B------:R-:W-:-:S13]  /*2a90*/  ISETP.LT.OR P0, PT, R79, R59, P0 ;  /* 0x0000003b4f00720c */ /* 0x000fda0000701670 */
[----:B------:R-:W-:Y:S05]  /*2aa0*/  @!P0 BRA `(.L_x_2804) ;  /* 0x00000000000c8947 */ /* 0x000fea0003800000 */
[----:B------:R-:W-:-:S06]  /*2ab0*/  IMAD.WIDE R62, R79, 0x4, R62 ;  /* 0x000000044f3e7825 */ /* 0x000fcc00078e023e */
[----:B------:R-:W2:Y:S02]  /*2ac0*/  LDG.E R62, desc[UR6][R62.64] ;  /* 0x000000063e3e7981 */ /* 0x000ea4000c1e1900 */
[----:B--2---:R-:W-:-:S07]  /*2ad0*/  FADD R77, R77, R62 ;  /* 0x0000003e4d4d7221 */ /* 0x004fce0000000000 */
.L_x_2804:
[----:B------:R-:W-:Y:S05]  /*2ae0*/  BSYNC B0 ;  /* 0x0000000000007941 */ /* 0x000fea0003800000 */
.L_x_2803:
[----:B------:R-:W2:Y:S01]  /*2af0*/  SHFL.BFLY PT, R62, R77, 0x1, 0x1f ;  /* 0x0c201f004d3e7f89 */ /* 0x000ea200000e0000 */
[----:B------:R-:W-:-:S05]  /*2b00*/  VIADD R73, R73, 0x1 ;  /* 0x0000000149497836 */ /* 0x000fca0000000000 */
[----:B------:R-:W-:Y:S01]  /*2b10*/  LOP3.LUT R73, R73, 0x3, RZ, 0xc0, !PT ;  /* 0x0000000349497812 */ /* 0x000fe200078ec0ff */
[----:B--2---:R-:W-:-:S05]  /*2b20*/  FADD R62, R62, R77 ;  /* 0x0000004d3e3e7221 */ /* 0x004fca0000000000 */
[----:B------:R-:W2:Y:S02]  /*2b30*/  SHFL.BFLY PT, R59, R62, 0x2, 0x1f ;  /* 0x0c401f003e3b7f89 */ /* 0x000ea400000e0000 */
[----:B--2---:R-:W-:-:S05]  /*2b40*/  FADD R59, R62, R59 ;  /* 0x0000003b3e3b7221 */ /* 0x004fca0000000000 */
[----:B0-----:R-:W0:Y:S02]  /*2b50*/  SHFL.BFLY PT, R64, R59, 0x4, 0x1f ;  /* 0x0c801f003b407f89 */ /* 0x001e2400000e0000 */
[----:B0-----:R-:W-:-:S05]  /*2b60*/  FADD R64, R59, R64 ;  /* 0x000000403b407221 */ /* 0x001fca0000000000 */
[----:B------:R-:W0:Y:S02]  /*2b70*/  SHFL.BFLY PT, R63, R64, 0x8, 0x1f ;  /* 0x0d001f00403f7f89 */ /* 0x000e2400000e0000 */
[----:B0-----:R-:W-:-:S05]  /*2b80*/  FADD R63, R64, R63 ;  /* 0x0000003f403f7221 */ /* 0x001fca0000000000 */
[----:B------:R-:W0:Y:S02]  /*2b90*/  SHFL.BFLY PT, R68, R63, 0x10, 0x1f ;  /* 0x0e001f003f447f89 */ /* 0x000e2400000e0000 */
[----:B0-----:R-:W-:Y:S01]  /*2ba0*/  FADD R68, R63, R68 ;  /* 0x000000443f447221 */ /* 0x001fe20000000000 */
[----:B------:R-:W-:Y:S06]  /*2bb0*/  BRA `(.L_x_2810) ;  /* 0x0000000000287947 */ /* 0x000fec0003800000 */
.L_x_2800:
        /* <DEDUP_REMOVED lines=10> */
.L_x_2810:
        /* <DEDUP_REMOVED lines=8> */
[----:B------:R-:W2:Y:S01]  /*2ce0*/  @!P0 LDC.64 R62, c[0x0][0x230] ;  /* 0x00008c00ff3e8b82 */ /* 0x000ea20000000a00 */
[----:B------:R-:W3:Y:S01]  /*2cf0*/  MUFU.RSQ R59, R68 ;  /* 0x00000044003b7308 */ /* 0x000ee20000001400 */
[----:B0-----:R-:W-:-:S04]  /*2d00*/  @!P0 IMAD.WIDE R64, R61, 0x4, R64 ;  /* 0x000000043d408825 */ /* 0x001fc800078e0240 */
[----:B---3--:R-:W-:Y:S01]  /*2d10*/  @!P2 FMUL R59, R59, 4096 ;  /* 0x458000003b3ba820 */ /* 0x008fe20000400000 */
[----:B------:R0:W-:Y:S01]  /*2d20*/  @!P0 STG.E desc[UR6][R64.64], R57 ;  /* 0x0000003940008986 */ /* 0x0001e2000c101906 */
[----:B--2---:R-:W-:-:S05]  /*2d30*/  @!P0 IMAD.WIDE R62, R61, 0x4, R62 ;  /* 0x000000043d3e8825 */ /* 0x004fca00078e023e */
        /* <DEDUP_REMOVED lines=9> */
[----:B------:R-:W-:Y:S01]  /*2dd0*/  FADD R70, R35, -R57 ;  /* 0x8000003923467221 */ /* 0x000fe20000000000 */
[----:B------:R-:W-:Y:S01]  /*2de0*/  ISETP.EQ.AND.EX P0, PT, RZ, UR9, !P2, P0 ;  /* 0x00000009ff007c0c */ /* 0x000fe2000d702300 */
[-C--:B------:R-:W-:Y:S01]  /*2df0*/  FMUL R63, R66, R59.reuse ;  /* 0x0000003b423f7220 */ /* 0x080fe20000400000 */
[-C--:B------:R-:W-:Y:S01]  /*2e00*/  FMUL R62, R62, R59.reuse ;  /* 0x0000003b3e3e7220 */ /* 0x080fe20000400000 */
[-C--:B------:R-:W-:Y:S01]  /*2e10*/  FMUL R66, R68, R59.reuse ;  /* 0x0000003b44427220 */ /* 0x080fe20000400000 */
[----:B------:R-:W-:Y:S01]  /*2e20*/  FMUL R67, R70, R59 ;  /* 0x0000003b46437220 */ /* 0x000fe20000400000 */
[----:B------:R-:W-:Y:S01]  /*2e30*/  FFMA R70, R10, R63, R29 ;  /* 0x0000003f0a467223 */ /* 0x000fe2000000001d */
[----:B------:R-:W-:Y:S01]  /*2e40*/  FFMA R68, R11, R62, R28 ;  /* 0x0000003e0b447223 */ /* 0x000fe2000000001c */
[----:B------:R-:W-:Y:S01]  /*2e50*/  FFMA R82, R13, R66, R30 ;  /* 0x000000420d527223 */ /* 0x000fe2000000001e */
[----:B------:R-:W-:-:S05]  /*2e60*/  FFMA R84, R12, R67, R31 ;  /* 0x000000430c547223 */ /* 0x000fca000000001f */
[----:B------:R-:W-:Y:S05]  /*2e70*/  @P0 BRA `(.L_x_2813) ;  /* 0x0000000000500947 */ /* 0x000fea0003800000 */
[C---:B------:R-:W-:Y:S01]  /*2e80*/  VIADD R62, R8.reuse, 0x1 ;  /* 0x00000001083e7836 */ /* 0x040fe20000000000 */
[----:B------:R-:W-:Y:S01]  /*2e90*/  PLOP3.LUT P6, PT, PT, PT, PT, 0x8, 0x0 ;  /* 0x000000000000781c */ /* 0x000fe20003fce170 */
[----:B------:R-:W-:Y:S01]  /*2ea0*/  VIADD R63, R8, 0x3 ;  /* 0x00000003083f7836 */ /* 0x000fe20000000000 */
[----:B------:R-:W-:Y:S01]  /*2eb0*/  FMNMX R9, R9, |R68|, !PT ;  /* 0x4000004409097209 */ /* 0x000fe20007800000 */
[----:B------:R-:W-:Y:S01]  /*2ec0*/  @P2 FMUL R68, R68, UR5 ;  /* 0x0000000544442c20 */ /* 0x000fe20008400000 */
[----:B------:R-:W-:Y:S01]  /*2ed0*/  ISETP.GE.AND P4, PT, R62, UR11, PT ;  /* 0x0000000b3e007c0c */ /* 0x000fe2000bf86270 */
[----:B------:R-:W-:Y:S01]  /*2ee0*/  VIADD R62, R8, 0x2 ;  /* 0x00000002083e7836 */ /* 0x000fe20000000000 */
[----:B------:R-:W-:Y:S02]  /*2ef0*/  ISETP.GE.AND P1, PT, R63, UR11, PT ;  /* 0x0000000b3f007c0c */ /* 0x000fe4000bf26270 */
[----:B------:R-:W-:Y:S02]  /*2f00*/  PLOP3.LUT P5, PT, PT, PT, PT, 0x8, 0x0 ;  /* 0x000000000000781c */ /* 0x000fe40003fae170 */
[----:B------:R-:W-:-:S07]  /*2f10*/  ISETP.GE.AND P3, PT, R62, UR11, PT ;  /* 0x0000000b3e007c0c */ /* 0x000fce000bf66270 */
[----:B------:R-:W-:Y:S02]  /*2f20*/  @!P4 PLOP3.LUT P6, PT, P2, PT, PT, 0x80, 0x0 ;  /* 0x000000000000c81c */ /* 0x000fe400017cf070 */
[----:B------:R-:W-:-:S04]  /*2f30*/  @!P4 FMNMX R9, R9, |R70|, !PT ;  /* 0x400000460909c209 */ /* 0x000fc80007800000 */
[----:B------:R-:W-:Y:S02]  /*2f40*/  @!P3 PLOP3.LUT P5, PT, P2, PT, PT, 0x80, 0x0 ;  /* 0x000000000000b81c */ /* 0x000fe400017af070 */
[----:B------:R-:W-:-:S04]  /*2f50*/  @!P3 FMNMX R9, R9, |R82|, !PT ;  /* 0x400000520909b209 */ /* 0x000fc80007800000 */
[----:B------:R-:W-:Y:S01]  /*2f60*/  @!P1 FMNMX R9, R9, |R84|, !PT ;  /* 0x4000005409099209 */ /* 0x000fe20007800000 */
[----:B------:R-:W-:Y:S01]  /*2f70*/  @P6 FMUL R70, R70, UR5 ;  /* 0x0000000546466c20 */ /* 0x000fe20008400000 */
[----:B------:R-:W-:Y:S02]  /*2f80*/  PLOP3.LUT P6, PT, PT, PT, PT, 0x8, 0x0 ;  /* 0x000000000000781c */ /* 0x000fe40003fce170 */
[----:B------:R-:W-:-:S03]  /*2f90*/  @!P1 PLOP3.LUT P6, PT, P2, PT, PT, 0x80, 0x0 ;  /* 0x000000000000981c */ /* 0x000fc600017cf070 */
[----:B------:R-:W-:-:S10]  /*2fa0*/  @P5 FMUL R82, R82, UR5 ;  /* 0x0000000552525c20 */ /* 0x000fd40008400000 */
[----:B------:R-:W-:-:S07]  /*2fb0*/  @P6 FMUL R84, R84, UR5 ;  /* 0x0000000554546c20 */ /* 0x000fce0008400000 */
.L_x_2813:
[----:B------:R-:W-:Y:S01]  /*2fc0*/  IMAD R63, R61, UR11, R8 ;  /* 0x0000000b3d3f7c24 */ /* 0x000fe2000f8e0208 */
[----:B------:R-:W-:Y:S01]  /*2fd0*/  IADD3 R83, -R8, UR11, RZ ;  /* 0x0000000b08537c10 */ /* 0x000fe2000fffe1ff */
[----:B------:R-:W2:Y:S01]  /*2fe0*/  F2F.BF16.F32 R77, R70 ;  /* 0x00000046004d7304 */ /* 0x000ea20000202000 */
[----:B------:R-:W-:Y:S01]  /*2ff0*/  BSSY B1, `(.L_x_2814) ;  /* 0x0000016000017945 */ /* 0x000fe20003800000 */
[----:B0-----:R-:W-:Y:S01]  /*3000*/  IMAD.WIDE R62, R63, 0x2, R64 ;  /* 0x000000023f3e7825 */ /* 0x001fe200078e0240 */
[----:B------:R-:W-:Y:S02]  /*3010*/  ISETP.GE.AND P3, PT, R78, UR11, PT ;  /* 0x0000000b4e007c0c */ /* 0x000fe4000bf66270 */
[----:B------:R-:W-:-:S03]  /*3020*/  LOP3.LUT P1, RZ, R62, 0x7, RZ, 0xc0, !PT ;  /* 0x000000073eff7812 */ /* 0x000fc6000782c0ff */
[----:B------:R-:W0:Y:S01]  /*3030*/  F2F.BF16.F32 R81, R84 ;  /* 0x0000005400517304 */ /* 0x000e220000202000 */
[----:B------:R-:W-:-:S07]  /*3040*/  ISETP.LT.U32.OR P1, PT, R83, 0x4, P1 ;  /* 0x000000045300780c */ /* 0x000fce0000f21470 */
[----:B------:R-:W3:Y:S08]  /*3050*/  F2F.BF16.F32 R79, R82 ;  /* 0x00000052004f7304 */ /* 0x000ef00000202000 */
[----:B------:R-:W4:Y:S01]  /*3060*/  F2F.BF16.F32 R71, R68 ;  /* 0x0000004400477304 */ /* 0x000f220000202000 */
[----:B--2---:R-:W-:Y:S01]  /*3070*/  @!P1 IMAD.WIDE.U32 R66, R77, 0x10000, RZ ;  /* 0x000100004d429825 */ /* 0x004fe200078e00ff */
[----:B0-----:R-:W-:-:S04]  /*3080*/  @!P1 SHF.L.U32 R69, R81, 0x10, RZ ;  /* 0x0000001051459819 */ /* 0x001fc800000006ff */
[----:B---3--:R-:W-:Y:S02]  /*3090*/  @!P1 LOP3.LUT R67, R67, R69, R79, 0xfe, !PT ;  /* 0x0000004543439212 */ /* 0x008fe400078efe4f */
[----:B----4-:R-:W-:-:S05]  /*30a0*/  @!P1 LOP3.LUT R66, R66, R71, RZ, 0xfc, !PT ;  /* 0x0000004742429212 */ /* 0x010fca00078efcff */
        /* <DEDUP_REMOVED lines=10> */
.L_x_2815:
[----:B------:R-:W-:Y:S05]  /*3150*/  BSYNC B1 ;  /* 0x0000000000017941 */ /* 0x000fea0003800000 */
.L_x_2814:
[----:B------:R-:W-:Y:S05]  /*3160*/  @P3 BRA `(.L_x_2812) ;  /* 0x0000000800b43947 */ /* 0x000fea0003800000 */
[--C-:B0-----:R-:W-:Y:S01]  /*3170*/  FADD R66, R37, -R57.reuse ;  /* 0x8000003925427221 */ /* 0x101fe20000000000 */
[--C-:B--2---:R-:W-:Y:S01]  /*3180*/  FADD R62, R36, -R57.reuse ;  /* 0x80000039243e7221 */ /* 0x104fe20000000000 */
[--C-:B------:R-:W-:Y:S01]  /*3190*/  FADD R68, R38, -R57.reuse ;  /* 0x8000003926447221 */ /* 0x100fe20000000000 */
[----:B------:R-:W-:Y:S01]  /*31a0*/  FADD R70, R39, -R57 ;  /* 0x8000003927467221 */ /* 0x000fe20000000000 */
[-C--:B------:R-:W-:Y:S01]  /*31b0*/  FMUL R63, R66, R59.reuse ;  /* 0x0000003b423f7220 */ /* 0x080fe20000400000 */
[-C--:B------:R-:W-:Y:S01]  /*31c0*/  FMUL R62, R62, R59.reuse ;  /* 0x0000003b3e3e7220 */ /* 0x080fe20000400000 */
[-C--:B------:R-:W-:Y:S01]  /*31d0*/  FMUL R66, R68, R59.reuse ;  /* 0x0000003b44427220 */ /* 0x080fe20000400000 */
[----:B------:R-:W-:Y:S01]  /*31e0*/  FMUL R67, R70, R59 ;  /* 0x0000003b46437220 */ /* 0x000fe20000400000 */
[----:B------:R-:W-:Y:S02]  /*31f0*/  IMAD R69, R61, UR11, R78 ;  /* 0x0000000b3d457c24 */ /* 0x000fe4000f8e024e */
[----:B------:R-:W-:Y:S01]  /*3200*/  FFMA R68, R15, R62, R24 ;  /* 0x0000003e0f447223 */ /* 0x000fe20000000018 */
[----:B------:R-:W-:Y:S01]  /*3210*/  FFMA R70, R14, R63, R25 ;  /* 0x0000003f0e467223 */ /* 0x000fe20000000019 */
[----:B------:R-:W-:Y:S01]  /*3220*/  FFMA R82, R49, R66, R26 ;  /* 0x0000004231527223 */ /* 0x000fe2000000001a */
[----:B------:R-:W-:Y:S01]  /*3230*/  FFMA R84, R48, R67, R27 ;  /* 0x0000004330547223 */ /* 0x000fe2000000001b */
[----:B------:R-:W-:Y:S06]  /*3240*/  @P0 BRA `(.L_x_2816) ;  /* 0x0000000000500947 */ /* 0x000fec0003800000 */
[----:B------:R-:W-:Y:S01]  /*3250*/  VIADD R62, R78, 0x2 ;  /* 0x000000024e3e7836 */ /* 0x000fe20000000000 */
[----:B------:R-:W-:Y:S02]  /*3260*/  PLOP3.LUT P6, PT, PT, PT, PT, 0x8, 0x0 ;  /* 0x000000000000781c */ /* 0x000fe40003fce170 */
[----:B------:R-:W-:Y:S01]  /*3270*/  FMNMX R9, R9, |R68|, !PT ;  /* 0x4000004409097209 */ /* 0x000fe20007800000 */
[----:B------:R-:W-:Y:S01]  /*3280*/  @P2 FMUL R68, R68, UR5 ;  /* 0x0000000544442c20 */ /* 0x000fe20008400000 */
        /* <DEDUP_REMOVED lines=10> */
[----:B------:R-:W-:Y:S01]  /*3330*/  @P6 FMUL R82, R82, UR5 ;  /* 0x0000000552526c20 */ /* 0x000fe20008400000 */
[----:B------:R-:W-:Y:S02]  /*3340*/  PLOP3.LUT P6, PT, PT, PT, PT, 0x8, 0x0 ;  /* 0x000000000000781c */ /* 0x000fe40003fce170 */
[----:B------:R-:W-:Y:S02]  /*3350*/  @!P1 PLOP3.LUT P6, PT, P2, PT, PT, 0x80, 0x0 ;  /* 0x000000000000981c */ /* 0x000fe400017cf070 */
[----:B------:R-:W-:Y:S02]  /*3360*/  @!P1 FMNMX R9, R9, |R84|, !PT ;  /* 0x4000005409099209 */ /* 0x000fe40007800000 */
[----:B------:R-:W-:-:S09]  /*3370*/  @P5 FMUL R70, R70, UR5 ;  /* 0x0000000546465c20 */ /* 0x000fd20008400000 */
[----:B------:R-:W-:-:S07]  /*3380*/  @P6 FMUL R84, R84, UR5 ;  /* 0x0000000554546c20 */ /* 0x000fce0008400000 */
.L_x_2816:
[----:B------:R-:W-:Y:S01]  /*3390*/  IMAD.WIDE R62, R69, 0x2, R64 ;  /* 0x00000002453e7825 */ /* 0x000fe200078e0240 */
[----:B------:R-:W0:Y:S01]  /*33a0*/  F2F.BF16.F32 R77, R70 ;  /* 0x00000046004d7304 */ /* 0x000e220000202000 */
[----:B------:R-:W-:Y:S01]  /*33b0*/  BSSY B1, `(.L_x_2817) ;  /* 0x0000015000017945 */ /* 0x000fe20003800000 */
[----:B------:R-:W-:Y:S02]  /*33c0*/  ISETP.GE.AND P3, PT, R76, UR11, PT ;  /* 0x0000000b4c007c0c */ /* 0x000fe4000bf66270 */
[----:B------:R-:W-:-:S04]  /*33d0*/  LOP3.LUT P1, RZ, R62, 0x7, RZ, 0xc0, !PT ;  /* 0x000000073eff7812 */ /* 0x000fc8000782c0ff */
[----:B------:R-:W2:Y:S01]  /*33e0*/  F2F.BF16.F32 R81, R84 ;  /* 0x0000005400517304 */ /* 0x000ea20000202000 */
[----:B------:R-:W-:-:S07]  /*33f0*/  ISETP.LT.U32.OR P1, PT, R72, 0x4, P1 ;  /* 0x000000044800780c */ /* 0x000fce0000f21470 */
[----:B------:R-:W3:Y:S06]  /*3400*/  F2F.BF16.F32 R79, R82 ;  /* 0x00000052004f7304 */ /* 0x000eec0000202000 */
[----:B0-----:R-:W-:Y:S02]  /*3410*/  @!P1 IMAD.WIDE.U32 R66, R77, 0x10000, RZ ;  /* 0x000100004d429825 */ /* 0x001fe400078e00ff */
[----:B------:R-:W0:Y:S02]  /*3420*/  F2F.BF16.F32 R71, R68 ;  /* 0x0000004400477304 */ /* 0x000e240000202000 */
[----:B--2---:R-:W-:-:S05]  /*3430*/  @!P1 IMAD.U32 R69, R81, 0x10000, RZ ;  /* 0x0001000051459824 */ /* 0x004fca00078e00ff */
[----:B---3--:R-:W-:Y:S02]  /*3440*/  @!P1 LOP3.LUT R67, R67, R69, R79, 0xfe, !PT ;  /* 0x0000004543439212 */ /* 0x008fe400078efe4f */
[----:B0-----:R-:W-:-:S05]  /*3450*/  @!P1 LOP3.LUT R66, R66, R71, RZ, 0xfc, !PT ;  /* 0x0000004742429212 */ /* 0x001fca00078efcff */
        /* <DEDUP_REMOVED lines=10> */
.L_x_2818:
[----:B------:R-:W-:Y:S05]  /*3500*/  BSYNC B1 ;  /* 0x0000000000017941 */ /* 0x000fea0003800000 */
.L_x_2817:
        /* <DEDUP_REMOVED lines=35> */
.L_x_2819:
        /* <DEDUP_REMOVED lines=23> */
.L_x_2821:
[----:B------:R-:W-:Y:S05]  /*38b0*/  BSYNC B1 ;  /* 0x0000000000017941 */ /* 0x000fea0003800000 */
.L_x_2820:
[----:B------:R-:W-:Y:S05]  /*38c0*/  @P3 BRA `(.L_x_2812) ;  /* 0x0000000000dc3947 */ /* 0x000fea0003800000 */
[--C-:B0-2---:R-:W-:Y:S01]  /*38d0*/  FADD R62, R44, -R57.reuse ;  /* 0x800000392c3e7221 */ /* 0x105fe20000000000 */
[--C-:B------:R-:W-:Y:S01]  /*38e0*/  FADD R66, R45, -R57.reuse ;  /* 0x800000392d427221 */ /* 0x100fe20000000000 */
        /* <DEDUP_REMOVED lines=12> */
[C---:B------:R-:W-:Y:S01]  /*39b0*/  VIADD R57, R74.reuse, 0x1 ;  /* 0x000000014a397836 */ /* 0x040fe20000000000 */
[C---:B------:R-:W-:Y:S01]  /*39c0*/  IADD3 R59, R74.reuse, 0x2, RZ ;  /* 0x000000024a3b7810 */ /* 0x040fe20007ffe0ff */
[----:B------:R-:W-:Y:S01]  /*39d0*/  VIADD R61, R74, 0x3 ;  /* 0x000000034a3d7836 */ /* 0x000fe20000000000 */
[----:B------:R-:W-:Y:S02]  /*39e0*/  PLOP3.LUT P5, PT, PT, PT, PT, 0x8, 0x0 ;  /* 0x000000000000781c */ /* 0x000fe40003fae170 */
[----:B------:R-:W-:Y:S02]  /*39f0*/  ISETP.GE.AND P0, PT, R57, UR11, PT ;  /* 0x0000000b39007c0c */ /* 0x000fe4000bf06270 */
[----:B------:R-:W-:Y:S02]  /*3a00*/  ISETP.GE.AND P1, PT, R59, UR11, PT ;  /* 0x0000000b3b007c0c */ /* 0x000fe4000bf26270 */
[----:B------:R-:W-:Y:S02]  /*3a10*/  ISETP.GE.AND P3, PT, R61, UR11, PT ;  /* 0x0000000b3d007c0c */ /* 0x000fe4000bf66270 */
[----:B------:R-:W-:-:S02]  /*3a20*/  PLOP3.LUT P4, PT, PT, PT, PT, 0x8, 0x0 ;  /* 0x000000000000781c */ /* 0x000fc40003f8e170 */
[----:B------:R-:W-:Y:S02]  /*3a30*/  PLOP3.LUT P6, PT, PT, PT, PT, 0x8, 0x0 ;  /* 0x000000000000781c */ /* 0x000fe40003fce170 */
[----:B------:R-:W-:Y:S01]  /*3a40*/  FMNMX R9, R9, |R66|, !PT ;  /* 0x4000004209097209 */ /* 0x000fe20007800000 */
[----:B------:R-:W-:Y:S02]  /*3a50*/  @P2 FMUL R66, R66, UR5 ;  /* 0x0000000542422c20 */ /* 0x000fe40008400000 */
[----:B------:R-:W-:Y:S02]  /*3a60*/  @!P0 PLOP3.LUT P4, PT, P2, PT, PT, 0x80, 0x0 ;  /* 0x000000000000881c */ /* 0x000fe4000178f070 */
[----:B------:R-:W-:Y:S02]  /*3a70*/  @!P1 PLOP3.LUT P5, PT, P2, PT, PT, 0x80, 0x0 ;  /* 0x000000000000981c */ /* 0x000fe400017af070 */
[----:B------:R-:W-:Y:S02]  /*3a80*/  @!P3 PLOP3.LUT P6, PT, P2, PT, PT, 0x80, 0x0 ;  /* 0x000000000000b81c */ /* 0x000fe400017cf070 */
[----:B------:R-:W-:-:S04]  /*3a90*/  @!P0 FMNMX R9, R9, |R68|, !PT ;  /* 0x4000004409098209 */ /* 0x000fc80007800000 */
[----:B------:R-:W-:-:S03]  /*3aa0*/  @!P1 FMNMX R9, R9, |R70|, !PT ;  /* 0x4000004609099209 */ /* 0x000fc60007800000 */
[----:B------:R-:W-:Y:S01]  /*3ab0*/  @P4 FMUL R68, R68, UR5 ;  /* 0x0000000544444c20 */ /* 0x000fe20008400000 */
[----:B------:R-:W-:Y:S01]  /*3ac0*/  @!P3 FMNMX R9, R9, |R82|, !PT ;  /* 0x400000520909b209 */ /* 0x000fe20007800000 */
[----:B------:R-:W-:Y:S02]  /*3ad0*/  @P5 FMUL R70, R70, UR5 ;  /* 0x0000000546465c20 */ /* 0x000fe40008400000 */
[----:B------:R-:W-:-:S07]  /*3ae0*/  @P6 FMUL R82, R82, UR5 ;  /* 0x0000000552526c20 */ /* 0x000fce0008400000 */
.L_x_2822:
[----:B------:R-:W-:Y:S01]  /*3af0*/  IMAD.WIDE R64, R67, 0x2, R64 ;  /* 0x0000000243407825 */ /* 0x000fe200078e0240 */
[----:B------:R-:W0:Y:S02]  /*3b00*/  F2F.BF16.F32 R61, R68 ;  /* 0x00000044003d7304 */ /* 0x000e240000202000 */
[----:B------:R-:W-:-:S06]  /*3b10*/  LOP3.LUT P0, RZ, R64, 0x7, RZ, 0xc0, !PT ;  /* 0x0000000740ff7812 */ /* 0x000fcc000780c0ff */
        /* <DEDUP_REMOVED lines=18> */
.L_x_2812:
[----:B------:R-:W-:Y:S05]  /*3c40*/  BSYNC B0 ;  /* 0x0000000000007941 */ /* 0x000fea0003800000 */
.L_x_2811:
[----:B0-23--:R-:W0:Y:S02]  /*3c50*/  LDC R62, c[0x0][0x210] ;  /* 0x00008400ff3e7b82 */ /* 0x00de240000000800 */
[----:B0-----:R-:W-:-:S05]  /*3c60*/  IMAD R5, R62, 0x4, R5 ;  /* 0x000000043e057824 */ /* 0x001fca00078e0205 */
[----:B------:R-:W-:-:S13]  /*3c70*/  ISETP.GE.AND P0, PT, R5, UR10, PT ;  /* 0x0000000a05007c0c */ /* 0x000fda000bf06270 */
[----:B------:R-:W-:Y:S05]  /*3c80*/  @!P0 BRA `(.L_x_2823) ;  /* 0xffffffd4000c8947 */ /* 0x000fea000383ffff */
.L_x_2772:
        /* <DEDUP_REMOVED lines=9> */
[----:B------:R-:W-:-:S04]  /*3d20*/  @!P0 SHF.R.U32.HI R7, RZ, 0x3, R2 ;  /* 0x00000003ff078819 */ /* 0x000fc80000011602 */
[----:B------:R-:W-:Y:S02]  /*3d30*/  @!P0 LOP3.LUT R7, R7, 0x1ffffffc, RZ, 0xc0, !PT ;  /* 0x1ffffffc07078812 */ /* 0x000fe400078ec0ff */
[----:B--2---:R-:W-:-:S05]  /*3d40*/  FMNMX R0, R0, R9, !PT ;  /* 0x0000000900007209 */ /* 0x004fca0007800000 */
[----:B------:R-:W2:Y:S01]  /*3d50*/  SHFL.DOWN PT, R3, R0, 0x8, 0x1f ;  /* 0x09001f0000037f89 */ /* 0x000ea200000e0000 */
[----:B---3--:R-:W-:-:S05]  /*3d60*/  @!P0 LEA R8, R11, R8, 0x18 ;  /* 0x000000080b088211 */ /* 0x008fca00078ec0ff */
[----:B------:R-:W-:Y:S01]  /*3d70*/  @!P0 IMAD.IADD R7, R7, 0x1, R8 ;  /* 0x0000000107078824 */ /* 0x000fe200078e0208 */
[----:B--2---:R-:W-:Y:S02]  /*3d80*/  FMNMX R3, R0, R3, !PT ;  /* 0x0000000300037209 */ /* 0x004fe40007800000 */
[----:B------:R-:W-:-:S03]  /*3d90*/  SHF.R.U32.HI R0, RZ, 0x5, R2 ;  /* 0x00000005ff007819 */ /* 0x000fc60000011602 */
[----:B------:R-:W2:Y:S02]  /*3da0*/  SHFL.DOWN PT, R6, R3, 0x4, 0x1f ;  /* 0x08801f0003067f89 */ /* 0x000ea400000e0000 */
[----:B--2---:R-:W-:Y:S01]  /*3db0*/  FMNMX R6, R3, R6, !PT ;  /* 0x0000000603067209 */ /* 0x004fe20007800000 */
[----:B------:R-:W-:-:S04]  /*3dc0*/  IMAD.MOV.U32 R3, RZ, RZ, RZ ;  /* 0x000000ffff037224 */ /* 0x000fc800078e00ff */
[----:B------:R-:W2:Y:S02]  /*3dd0*/  SHFL.DOWN PT, R5, R6, 0x2, 0x1f ;  /* 0x08401f0006057f89 */ /* 0x000ea400000e0000 */
[----:B--2---:R-:W-:-:S05]  /*3de0*/  FMNMX R5, R6, R5, !PT ;  /* 0x0000000506057209 */ /* 0x004fca0007800000 */
        /* <DEDUP_REMOVED lines=15> */
[----:B--23--:R-:W2:Y:S02]  /*3ee0*/  SHFL.DOWN PT, R3, R0, 0x2, 0x1f ;  /* 0x08401f0000037f89 */ /* 0x00cea400000e0000 */
[----:B--2---:R-:W-:-:S05]  /*3ef0*/  FMNMX R3, R3, R0, !PT ;  /* 0x0000000003037209 */ /* 0x004fca0007800000 */
[----:B------:R2:W3:Y:S02]  /*3f00*/  SHFL.DOWN PT, R4, R3, 0x1, 0x1f ;  /* 0x08201f0003047f89 */ /* 0x0004e400000e0000 */
.L_x_2833:
[----:B--23--:R-:W-:-:S07]  /*3f10*/  FMNMX R3, R3, R4, !PT ;  /* 0x0000000403037209 */ /* 0x00cfce0007800000 */
.L_x_2826:
[----:B------:R-:W-:Y:S05]  /*3f20*/  BSYNC B0 ;  /* 0x0000000000007941 */ /* 0x000fea0003800000 */
.L_x_2825:
[----:B------:R-:W-:Y:S01]  /*3f30*/  ISETP.NE.AND P0, PT, R2, RZ, PT ;  /* 0x000000ff0200720c */ /* 0x000fe20003f05270 */
[----:B------:R-:W-:-:S12]  /*3f40*/  BSSY B0, `(.L_x_2824) ;  /* 0x0000004000007945 */ /* 0x000fd80003800000 */
[----:B------:R-:W-:Y:S05]  /*3f50*/  @P0 BRA `(.L_x_2828) ;  /* 0x0000000000080947 */ /* 0x000fea0003800000 */
[----:B------:R-:W2:Y:S02]  /*3f60*/  LDC.64 R4, c[0x0][0x288] ;  /* 0x0000a200ff047b82 */ /* 0x000ea40000000a00 */
[----:B--2---:R2:W-:Y:S02]  /*3f70*/  REDG.E.MAX.S32.STRONG.GPU desc[UR6][R4.64], R3 ;  /* 0x000000030400798e */ /* 0x0045e4000d10e386 */
.L_x_2828:
[----:B------:R-:W-:Y:S05]  /*3f80*/  BSYNC B0 ;  /* 0x0000000000007941 */ /* 0x000fea0003800000 */
.L_x_2824:
        /* <DEDUP_REMOVED lines=9> */
[----:B------:R-:W-:-:S04]  /*4020*/  UIADD3 UR4, UR5, 0x1800000, URZ ;  /* 0x0180000005047890 */ /* 0x000fc8000fffe03f */
[----:B------:R-:W-:-:S04]  /*4030*/  ULOP3.LUT UR4, UR4, 0x7f800000, URZ, 0xc0, !UPT ;  /* 0x7f80000004047892 */ /* 0x000fc8000f8ec03f */
[----:B------:R-:W-:-:S06]  /*4040*/  UISETP.GT.U32.AND UP0, UPT, UR4, 0x1ffffff, UPT ;  /* 0x01ffffff0400788c */ /* 0x000fcc000bf04070 */
[----:B------:R-:W-:-:S13]  /*4050*/  PLOP3.LUT P0, PT, PT, PT, UP0, 0x80, 0x0 ;  /* 0x000000000000781c */ /* 0x000fda0003f0f008 */
[----:B------:R-:W-:Y:S05]  /*4060*/  @P0 BRA `(.L_x_2829) ;  /* 0x0000000000140947 */ /* 0x000fea0003800000 */
[----:B------:R-:W-:Y:S01]  /*4070*/  IMAD.U32 R8, RZ, RZ, UR5 ;  /* 0x00000005ff087e24 */ /* 0x000fe2000f8e00ff */
[----:B-----5:R-:W-:-:S07]  /*4080*/  MOV R12, 0x40a0 ;  /* 0x000040a0000c7802 */ /* 0x020fce0000000f00 */
[----:B012-4-:R-:W-:Y:S05]  /*4090*/  CALL.REL.NOINC `($__internal_15_$__cuda_sm20_rcp_rn_f32_slowpath) ;  /* 0x0000000000607944 */ /* 0x017fea0003c00000 */
[----:B------:R-:W-:Y:S01]  /*40a0*/  IMAD.MOV.U32 R5, RZ, RZ, R7 ;  /* 0x000000ffff057224 */ /* 0x000fe200078e0007 */
[----:B------:R-:W-:Y:S06]  /*40b0*/  BRA `(.L_x_2830) ;  /* 0x0000000000147947 */ /* 0x000fec0003800000 */
.L_x_2829:
[----:B--2---:R-:W2:Y:S01]  /*40c0*/  MUFU.RCP R5, UR5 ;  /* 0x0000000500057d08 */ /* 0x004ea20008001000 */
[----:B------:R-:W-:-:S05]  /*40d0*/  MOV R0, UR5 ;  /* 0x0000000500007c02 */ /* 0x000fca0008000f00 */
[----:B--2---:R-:W-:-:S04]  /*40e0*/  FFMA R0, R5, R0, -1 ;  /* 0xbf80000005007423 */ /* 0x004fc80000000000 */
[----:B------:R-:W-:-:S04]  /*40f0*/  FADD.FTZ R0, -R0, -RZ ;  /* 0x800000ff00007221 */ /* 0x000fc80000010100 */
[----:B------:R-:W-:-:S07]  /*4100*/  FFMA R5, R5, R0, R5 ;  /* 0x0000000005057223 */ /* 0x000fce0000000005 */
.L_x_2830:
[----:B------:R-:W2:Y:S02]  /*4110*/  LDC.64 R2, c[0x0][0x280] ;  /* 0x0000a000ff027b82 */ /* 0x000ea40000000a00 */
[----:B--2---:R-:W-:Y:S01]  /*4120*/  STG.E desc[UR6][R2.64], R5 ;  /* 0x0000000502007986 */ /* 0x004fe2000c101906 */
[----:B------:R-:W-:Y:S05]  /*4130*/  EXIT ;  /* 0x000000000000794d */ /* 0x000fea0003800000 */
.L_x_2827:
[----:B------:R-:W-:Y:S02]  /*4140*/  IMAD.MOV.U32 R6, RZ, RZ, 0x2 ;  /* 0x00000002ff067424 */ /* 0x000fe400078e00ff */
[----:B------:R-:W-:Y:S02]  /*4150*/  IMAD.MOV.U32 R7, RZ, RZ, 0x1f ;  /* 0x0000001fff077424 */ /* 0x000fe400078e00ff */
[----:B------:R-:W-:-:S07]  /*4160*/  IMAD.MOV.U32 R5, RZ, RZ, -0x1 ;  /* 0xffffffffff057424 */ /* 0x000fce00078e00ff */
[----:B012345:R-:W-:Y:S05]  /*4170*/  WARPSYNC.COLLECTIVE R5, `(.L_x_2831) ;  /* 0x0000000005087348 */ /* 0x03ffea0003c00000 */
[----:B---3--:R3:W0:Y:S02]  /*4180*/  SHFL.DOWN P0, R4, R0, R6, R7 ;  /* 0x0800000600047389 */ /* 0x0086240000000007 */
[----:B012345:R-:W-:Y:S01]  /*4190*/  ENDCOLLECTIVE ;  /* 0x000000000000791b */ /* 0x03ffe20003800000 */
.L_x_2831:
[----:B------:R-:W-:Y:S02]  /*41a0*/  IMAD.MOV.U32 R6, RZ, RZ, 0x1 ;  /* 0x00000001ff067424 */ /* 0x000fe400078e00ff */
[----:B------:R-:W-:-:S05]  /*41b0*/  IMAD.MOV.U32 R3, RZ, RZ, R4 ;  /* 0x000000ffff037224 */ /* 0x000fca00078e0004 */
[----:B------:R-:W-:-:S05]  /*41c0*/  FMNMX R3, R3, R0, !PT ;  /* 0x0000000003037209 */ /* 0x000fca0007800000 */
[----:B------:R-:W-:-:S07]  /*41d0*/  IMAD.MOV.U32 R0, RZ, RZ, R3 ;  /* 0x000000ffff007224 */ /* 0x000fce00078e0003 */
[----:B------:R-:W-:Y:S05]  /*41e0*/  WARPSYNC.COLLECTIVE R5, `(.L_x_2832) ;  /* 0x0000000005087348 */ /* 0x000fea0003c00000 */
[----:B------:R0:W1:Y:S02]  /*41f0*/  SHFL.DOWN P0, R4, R0, R6, R7 ;  /* 0x0800000600047389 */ /* 0x0000640000000007 */
[----:B01----:R-:W-:Y:S01]  /*4200*/  ENDCOLLECTIVE ;  /* 0x000000000000791b */ /* 0x003fe20003800000 */
.L_x_2832:
[----:B------:R-:W-:Y:S05]  /*4210*/  BRA `(.L_x_2833) ;  /* 0xfffffffc003c7947 */ /* 0x000fea000383ffff */
        .weak           $__internal_15_$__cuda_sm20_rcp_rn_f32_slowpath
        .type           $__internal_15_$__cuda_sm20_rcp_rn_f32_slowpath,@function
        .size           $__internal_15_$__cuda_sm20_rcp_rn_f32_slowpath,(.L_x_14351 - $__internal_15_$__cuda_sm20_rcp_rn_f32_slowpath)
$__internal_15_$__cuda_sm20_rcp_rn_f32_slowpath:
        /* <DEDUP_REMOVED lines=14> */
.L_x_2834:
[----:B------:R-:W-:-:S05]  /*4300*/  VIADD R51, R49, 0xffffff03 ;  /* 0xffffff0331337836 */ /* 0x000fca0000000000 */
[----:B------:R-:W-:-:S13]  /*4310*/  ISETP.GT.U32.AND P0, PT, R51, 0x1, PT ;  /* 0x000000013300780c */ /* 0x000fda0003f04070 */
[----:B------:R-:W-:Y:S05]  /*4320*/  @P0 BRA `(.L_x_2836) ;  /* 0x0000000000780947 */ /* 0x000fea0003800000 */
[----:B------:R-:W-:Y:S01]  /*4330*/  LOP3.LUT R7, R8, 0x7fffff, RZ, 0xc0, !PT ;  /* 0x007fffff08077812 */ /* 0x000fe200078ec0ff */
[----:B------:R-:W-:-:S03]  /*4340*/  HFMA2.MMA R48, -RZ, RZ, 0, 1.78813934326171875e-07 ;  /* 0x00000003ff307435 */ /* 0x000fc600000001ff */
[----:B------:R-:W-:-:S04]  /*4350*/  LOP3.LUT R7, R7, 0x3f800000, RZ, 0xfc, !PT ;  /* 0x3f80000007077812 */ /* 0x000fc800078efcff */
[----:B------:R-:W0:Y:S03]  /*4360*/  MUFU.RCP R10, R7 ;  /* 0x00000007000a7308 */ /* 0x000e260000001000 */
[----:B------:R-:W-:Y:S01]  /*4370*/  SHF.L.U32 R48, R48, R51, RZ ;  /* 0x0000003330307219 */ /* 0x000fe200000006ff */
        /* <DEDUP_REMOVED lines=25> */
.L_x_2836:
[----:B------:R0:W1:Y:S02]  /*4510*/  MUFU.RCP R9, R8 ;  /* 0x0000000800097308 */ /* 0x0000640000001000 */
.L_x_2835:
[----:B-1----:R-:W-:Y:S02]  /*4520*/  IMAD.MOV.U32 R7, RZ, RZ, R9 ;  /* 0x000000ffff077224 */ /* 0x002fe400078e0009 */
[----:B0-----:R-:W-:Y:S02]  /*4530*/  IMAD.MOV.U32 R8, RZ, RZ, R12 ;  /* 0x000000ffff087224 */ /* 0x001fe400078e000c */
[----:B------:R-:W-:-:S04]  /*4540*/  IMAD.MOV.U32 R9, RZ, RZ, 0x0 ;  /* 0x00000000ff097424 */ /* 0x000fc800078e00ff */
[----:B------:R-:W-:Y:S05]  /*4550*/  RET.REL.NODEC R8 `(_ZN18transformer_engine13normalization21ln_fwd_general_kernelINS0_13Kernel_traitsIff13__nv_bfloat16fjLj512ELj1ELj4ELj1ELj16ENS0_18Kernel_traits_baseILj512EffS3_fjLj128EEEEEEEvNS0_19ForwardKernelParamsE) ;  /* 0xffffffb808a87950 */ /* 0x000fea0003c3ffff */
.L_x_2837:
        /* <DEDUP_REMOVED lines=10> */
.L_x_14351:


//--------------------- .text._ZN18transformer_engine13normalization21ln_fwd_general_kernelINS0_13Kernel_traitsI13__nv_bfloat16S3_S3_fjLj512ELj1ELj4ELj1ELj16ENS0_18Kernel_traits_baseILj512ES3_S3_S3_fjLj128EEEEEEEvNS0_19ForwardKernelParamsE --------------------------
	.section	.text._ZN18transformer_engine13normalization21ln_fwd_general_kernelINS0_13Kernel_traitsI13__nv_bfloat16S3_S3_fjLj512ELj1ELj4ELj1ELj16ENS0_18Kernel_traits_baseILj512ES3_S3_S3_fjLj128EEEEEEEvNS0_19ForwardKernelParamsE,"ax",@progbits
	.align	128
        .global         _ZN18transformer_engine13normalization21ln_fwd_general_kernelINS0_13Kernel_traitsI13__nv_bfloat16S3_S3_fjLj512ELj1ELj4ELj1ELj16ENS0_18Kernel_traits_baseILj512ES3_S3_S3_fjLj128EEEEEEEvNS0_19ForwardKernelParamsE
        .type           _ZN18transformer_engine13normalization21ln_fwd_general_kernelINS0_13Kernel_traitsI13__nv_bfloat16S3_S3_fjLj512ELj1ELj4ELj1ELj16ENS0_18Kernel_traits_baseILj512ES3_S3_S3_fjLj128EEEEEEEvNS0_19ForwardKernelParamsE,@function
        .size           _ZN18transformer_engine13normalization21ln_fwd_general_kernelINS0_13Kernel_traitsI13__nv_bfloat16S3_S3_fjLj512ELj1ELj4ELj1ELj16ENS0_18Kernel_traits_baseILj512ES3_S3_S3_fjLj128EEEEEEEvNS0_19ForwardKernelParamsE,(.L_x_14352 - _ZN18transformer_engine13normalization21ln_fwd_general_kernelINS0_13Kernel_traitsI13__nv_bfloat16S3_S3_fjLj512ELj1ELj4ELj1ELj16ENS0_18Kernel_traits_baseILj512ES3_S3_S3_fjLj128EEEEEEEvNS0_19ForwardKernelParamsE)
        .other          _ZN18transformer_engine13normalization21ln_fwd_general_kernelINS0_13Kernel_traitsI13__nv_bfloat16S3_S3_fjLj512ELj1ELj4ELj1ELj16ENS0_18Kernel_traits_baseILj512ES3_S3_S3_fjLj128EEEEEEEvNS0_19ForwardKernelParamsE,@"STO_CUDA_ENTRY STV_DEFAULT"
_ZN18transformer_engine13normalization21ln_fwd_general_kernelINS0_13Kernel_traitsI13__nv_bfloat16S3_S3_fjLj512ELj1ELj4ELj1ELj16ENS0_18Kernel_traits_baseILj512ES3_S3_S3_fjLj128EEEEEEEvNS0_19ForwardKernelParamsE:
.text._ZN18transformer_engine13normalization21ln_fwd_general_kernelINS0_13Kernel_traitsI13__nv_bfloat16S3_S3_fjLj512ELj1ELj4ELj1ELj16ENS0_18Kernel_traits_baseILj512ES3_S3_S3_fjLj128EEEEEEEvNS0_19ForwardKernelParamsE:
        /* <DEDUP_REMOVED lines=35> */
[----:B------:R-:W-:Y:S05]  /*0230*/  CALL.REL.NOINC `($__internal_16_$__cuda_sm20_rcp_rn_f32_slowpath) ;  /* 0x0000004000f87944 */ /* 0x000fea0003c00000 */
[----:B------:R-:W-:Y:S05]  /*0240*/  BRA `(.L_x_2839) ;  /* 0x0000000000107947 */ /* 0x000fea0003800000 */
.L_x_2838:
[----:B------:R-:W0:Y:S02]  /*0250*/  MUFU.RCP R3, R46 ;  /* 0x0000002e00037308 */ /* 0x000e240000001000 */
[----:B0-----:R-:W-:-:S04]  /*0260*/  FFMA R0, R46, R3, -1 ;  /* 0xbf8000002e007423 */ /* 0x001fc80000000003 */
[----:B------:R-:W-:-:S04]  /*0270*/  FADD.FTZ R0, -R0, -RZ ;  /* 0x800000ff00007221 */ /* 0x000fc80000010100 */
[----:B------:R-:W-:-:S07]  /*0280*/  FFMA R10, R3, R0, R3 ;  /* 0x00000000030a7223 */ /* 0x000fce0000000003 */
.L_x_2839:
        /* <DEDUP_REMOVED lines=16> */
[----:B------:R-:W5:Y:S01]  /*0390*/  LDG.E.128 R4, desc[UR4][R4.64] ;  /* 0x0000000404047981 */ /* 0x000f62000c1e1d00 */
[----:B------:R-:W-:Y:S05]  /*03a0*/  BRA `(.L_x_2844) ;  /* 0x0000000000707947 */ /* 0x000fea0003800000 */
.L_x_2843:
        /* <DEDUP_REMOVED lines=28> */
.L_x_2844:
[----:B------:R-:W-:Y:S05]  /*0570*/  BSYNC B1 ;  /* 0x0000000000017941 */ /* 0x000fea0003800000 */
.L_x_2842:
        /* <DEDUP_REMOVED lines=9> */
.L_x_2846:
        /* <DEDUP_REMOVED lines=28> */
.L_x_2847:
[----:B------:R-:W-:Y:S05]  /*07d0*/  BSYNC B1 ;  /* 0x0000000000017941 */ /* 0x000fea0003800000 */
.L_x_2845:
        /* <DEDUP_REMOVED lines=38> */
.L_x_2849:
        /* <DEDUP_REMOVED lines=28> */
.L_x_2850:
[----:B------:R-:W-:Y:S05]  /*0c00*/  BSYNC B1 ;  /* 0x0000000000017941 */ /* 0x000fea0003800000 */
.L_x_2848:
        /* <DEDUP_REMOVED lines=8> */
.L_x_2852:
        /* <DEDUP_REMOVED lines=28> */
.L_x_2853:
[----:B------:R-:W-:Y:S05]  /*0e50*/  BSYNC B1 ;  /* 0x0000000000017941 */ /* 0x000fea0003800000 */
.L_x_2851:
        /* <DEDUP_REMOVED lines=11> */
[----:B0-----:R-:W-:Y:S01]  /*0f10*/  IMAD.U32 R18, R21, 0x10000, RZ ;  /* 0x0001000015127824 */ /* 0x001fe200078e00ff */
        /* <DEDUP_REMOVED lines=12> */
.L_x_2841:
[----:B------:R-:W-:Y:S05]  /*0fe0*/  BSYNC B0 ;  /* 0x0000000000007941 */ /* 0x000fea0003800000 */
.L_x_2840:
[----:B------:R-:W-:Y:S01]  /*0ff0*/  ULDC.U8 UR6, c[0x0][0x294] ;  /* 0x0000a50000067ab9 */ /* 0x000fe20000000000 */
[----:B------:R-:W-:Y:S01]  /*1000*/  ULDC UR7, c[0x0][0x218] ;  /* 0x0000860000077ab9 */ /* 0x000fe20000000800 */
[----:B------:R-:W-:Y:S02]  /*1010*/  ISETP.NE.AND P0, PT, RZ, UR6, PT ;  /* 0x00000006ff007c0c */ /* 0x000fe4000bf05270 */
[----:B------:R-:W-:-:S11]  /*1020*/  ISETP.GE.AND P1, PT, R12, UR7, PT ;  /* 0x000000070c007c0c */ /* 0x000fd6000bf26270 */
[----:B------:R-:W-:Y:S05]  /*1030*/  @!P0 BRA `(.L_x_2854) ;  /* 0x0000000000088947 */ /* 0x000fea0003800000 */
[----:B------:R-:W0:Y:S02]  /*1040*/  LDC.64 R20, c[0x0][0x270] ;  /* 0x00009c00ff147b82 */ /* 0x000e240000000a00 */
[----:B0-----:R0:W5:Y:S02]  /*1050*/  LDG.E R46, desc[UR4][R20.64] ;  /* 0x00000004142e7981 */ /* 0x001164000c1e1900 */
.L_x_2854:
[----:B------:R-:W-:Y:S01]  /*1060*/  IMAD.MOV.U32 R44, RZ, RZ, RZ ;  /* 0x000000ffff2c7224 */ /* 0x000fe200078e00ff */
[----:B------:R-:W-:Y:S06]  /*1070*/  @P1 BRA `(.L_x_2855) ;  /* 0x0000003000081947 */ /* 0x000fec0003800000 */
[----:B------:R-:W1:Y:S01]  /*1080*/  LDC R44, c[0x0][0x214] ;  /* 0x00008500ff2c7b82 */ /* 0x000e620000000800 */
[----:B------:R-:W-:Y:S01]  /*1090*/  ULDC.U8 UR7, c[0x0][0x250] ;  /* 0x0000940000077ab9 */ /* 0x000fe20000000000 */
[----:B0-----:R-:W-:Y:S01]  /*10a0*/  FADD R20, R45, 1 ;  /* 0x3f8000002d147421 */ /* 0x001fe20000000000 */
        /* <DEDUP_REMOVED lines=29> */
[----:B------:R-:W-:Y:S01]  /*1280*/  IMAD.MOV.U32 R25, RZ, RZ, RZ ;  /* 0x000000ffff197224 */ /* 0x000fe200078e00ff */
[----:B------:R-:W-:Y:S01]  /*1290*/  FSEL R32, R26, R21, !P0 ;  /* 0x000000151a207208 */ /* 0x000fe20004000000 */
[----:B------:R-:W-:Y:S01]  /*12a0*/  IMAD.MOV.U32 R44, RZ, RZ, RZ ;  /* 0x000000ffff2c7224 */ /* 0x000fe200078e00ff */
[----:B------:R-:W-:-:S02]  /*12b0*/  FSEL R33, R33, R20, !P0 ;  /* 0x0000001421217208 */ /* 0x000fc40004000000 */
[----:B------:R-:W-:Y:S02]  /*12c0*/  FSEL R31, R31, R22, !P0 ;  /* 0x000000161f1f7208 */ /* 0x000fe40004000000 */
[----:B------:R-:W-:Y:S02]  /*12d0*/  FSEL R28, R28, R23, !P0 ;  /* 0x000000171c1c7208 */ /* 0x000fe40004000000 */
[----:B------:R-:W-:Y:S02]  /*12e0*/  SHF.R.S32.HI R29, RZ, 0x1f, R14 ;  /* 0x0000001fff1d7819 */ /* 0x000fe4000001140e */
[----:B------:R-:W-:Y:S02]  /*12f0*/  IADD3 R26, -R9, UR8, RZ ;  /* 0x00000008091a7c10 */ /* 0x000fe4000fffe1ff */
[----:B------:R-:W-:-:S07]  /*1300*/  IADD3 R24, -R27, UR8, RZ ;  /* 0x000000081b187c10 */ /* 0x000fce000fffe1ff */
.L_x_2900:
[----:B------:R-:W-:Y:S01]  /*1310*/  ULDC.64 UR10, c[0x0][0x218] ;  /* 0x00008600000a7ab9 */ /* 0x000fe20000000a00 */
[----:B------:R-:W-:Y:S01]  /*1320*/  LEA.HI R58, R15, R12, RZ, 0x1b ;  /* 0x0000000c0f3a7211 */ /* 0x000fe200078fd8ff */
[----:B------:R-:W-:Y:S01]  /*1330*/  BSSY B0, `(.L_x_2856) ;  /* 0x0000069000007945 */ /* 0x000fe20003800000 */
[----:B------:R-:W-:-:S04]  /*1340*/  ISETP.GE.AND P1, PT, R9, UR11, PT ;  /* 0x0000000b09007c0c */ /* 0x000fc8000bf26270 */
[----:B------:R-:W-:-:S13]  /*1350*/  ISETP.LT.AND P1, PT, R58, UR10, !P1 ;  /* 0x0000000a3a007c0c */ /* 0x000fda000cf21270 */
[----:B--2---:R-:W-:Y:S05]  /*1360*/  @!P1 BRA `(.L_x_2857) ;  /* 0x0000000400949947 */ /* 0x004fea0003800000 */
        /* <DEDUP_REMOVED lines=9> */
.L_x_2859:
        /* <DEDUP_REMOVED lines=28> */
.L_x_2860:
[----:B------:R-:W-:Y:S05]  /*15c0*/  BSYNC B1 ;  /* 0x0000000000017941 */ /* 0x000fea0003800000 */
.L_x_2858:
        /* <DEDUP_REMOVED lines=22> */
.L_x_2862:
        /* <DEDUP_REMOVED lines=28> */
.L_x_2863:
[----:B------:R-:W-:Y:S05]  /*18f0*/  BSYNC B1 ;  /* 0x0000000000017941 */ /* 0x000fea0003800000 */
.L_x_2861:
        /* <DEDUP_REMOVED lines=12> */
.L_x_2857:
[----:B------:R-:W-:Y:S05]  /*19c0*/  BSYNC B0 ;  /* 0x0000000000007941 */ /* 0x000fea0003800000 */
.L_x_2856:
[----:B------:R-:W-:Y:S01]  /*19d0*/  ULDC UR7, c[0x0][0x214] ;  /* 0x0000850000077ab9 */ /* 0x000fe20000000800 */
[----:B------:R-:W-:Y:S01]  /*19e0*/  BSSY B0, `(.L_x_2864) ;  /* 0x0000016000007945 */ /* 0x000fe20003800000 */
[----:B------:R-:W-:Y:S01]  /*19f0*/  UISETP.NE.AND UP0, UPT, UR7, 0x1, UPT ;  /* 0x000000010700788c */ /* 0x000fe2000bf05270 */
[----:B------:R-:W-:-:S05]  /*1a00*/  IMAD.MOV.U32 R21, RZ, RZ, RZ ;  /* 0x000000ffff157224 */ /* 0x000fca00078e00ff */
[----:B------:R-:W-:Y:S01]  /*1a10*/  PLOP3.LUT P2, PT, PT, PT, UP0, 0x40, 0x0 ;  /* 0x000000000000781c */ /* 0x000fe20003f4e808 */
[----:B------:R-:W-:-:S12]  /*1a20*/  @!P1 BRA `(.L_x_2865) ;  /* 0x0000000000449947 */ /* 0x000fd80003800000 */
        /* <DEDUP_REMOVED lines=17> */
.L_x_2865:
[----:B------:R-:W-:Y:S05]  /*1b40*/  BSYNC B0 ;  /* 0x0000000000007941 */ /* 0x000fea0003800000 */
.L_x_2864:
[----:B------:R-:W-:Y:S05]  /*1b50*/  @P2 BRA `(.L_x_2866) ;  /* 0x0000000400e02947 */ /* 0x000fea0003800000 */
[----:B------:R-:W0:Y:S01]  /*1b60*/  SHFL.DOWN PT, R20, R21, 0x10, 0x1f ;  /* 0x0a001f0015147f89 */ /* 0x000e2200000e0000 */
[----:B------:R-:W1:Y:S01]  /*1b70*/  LDC.64 R22, c[0x0][0x240] ;  /* 0x00009000ff167b82 */ /* 0x000e620000000a00 */
[----:B------:R-:W-:Y:S02]  /*1b80*/  SHF.R.U32.HI R71, RZ, 0x5, R15 ;  /* 0x00000005ff477819 */ /* 0x000fe4000001160f */
[----:B------:R-:W-:Y:S02]  /*1b90*/  LOP3.LUT P0, RZ, R15, 0x1f, RZ, 0xc0, !PT ;  /* 0x0000001f0fff7812 */ /* 0x000fe4000780c0ff */
[----:B------:R-:W-:Y:S01]  /*1ba0*/  LOP3.LUT P4, RZ, R25, 0x1, RZ, 0xc0, !PT ;  /* 0x0000000119ff7812 */ /* 0x000fe2000788c0ff */
[----:B------:R-:W-:Y:S01]  /*1bb0*/  IMAD R71, R16, 0x4, R71 ;  /* 0x0000000410477824 */ /* 0x000fe200078e0247 */
[----:B------:R-:W-:-:S03]  /*1bc0*/  ISETP.NE.AND P2, PT, R15, RZ, PT ;  /* 0x000000ff0f00720c */ /* 0x000fc60003f45270 */
[----:B------:R-:W-:Y:S02]  /*1bd0*/  IMAD R71, R71, UR7, RZ ;  /* 0x0000000747477c24 */ /* 0x000fe4000f8e02ff */
        /* <DEDUP_REMOVED lines=8> */
[----:B0-----:R-:W-:Y:S02]  /*1c60*/  IMAD R20, R13, UR7, RZ ;  /* 0x000000070d147c24 */ /* 0x001fe4000f8e02ff */
        /* <DEDUP_REMOVED lines=22> */
[----:B------:R-:W-:Y:S01]  /*1dd0*/  SEL R70, RZ, UR7, !P0 ;  /* 0x00000007ff467c07 */ /* 0x000fe2000c000000 */
[----:B------:R-:W-:Y:S06]  /*1de0*/  MEMBAR.ALL.GPU ;  /* 0x0000000000007992 */ /* 0x000fec000000a000 */
[----:B------:R-:W-:-:S00]  /*1df0*/  ERRBAR ;  /* 0x00000000000079ab */ /* 0x000fc00000000000 */
[----:B------:R-:W-:Y:S06]  /*1e00*/  CGAERRBAR ;  /* 0x00000000000075ab */ /* 0x000fec0000000000 */
[----:B------:R1:W-:Y:S01]  /*1e10*/  REDG.E.ADD.S32.STRONG.GPU desc[UR4][R22.64], R69 ;  /* 0x000000451600798e */ /* 0x0003e2000c10e384 */
[----:B------:R-:W-:-:S13]  /*1e20*/  ISETP.NE.AND P0, PT, R70, -0x1, PT ;  /* 0xffffffff4600780c */ /* 0x000fda0003f05270 */
[----:B-1----:R-:W-:Y:S05]  /*1e30*/  @!P0 BRA `(.L_x_2867) ;  /* 0x0000000000148947 */ /* 0x002fea0003800000 */
.L_x_2868:
[----:B------:R-:W2:Y:S04]  /*1e40*/  LDG.E.STRONG.GPU R13, desc[UR4][R22.64] ;  /* 0x00000004160d7981 */ /* 0x000ea8000c1ef900 */
[----:B--2---:R-:W-:Y:S01]  /*1e50*/  CCTL.IVALL ;  /* 0x00000000ff00798f */ /* 0x004fe20002000000 */
[----:B------:R-:W-:Y:S05]  /*1e60*/  YIELD ;  /* 0x0000000000007946 */ /* 0x000fea0003800000 */
[----:B------:R-:W-:-:S13]  /*1e70*/  ISETP.NE.AND P0, PT, R13, R70, PT ;  /* 0x000000460d00720c */ /* 0x000fda0003f05270 */
[----:B------:R-:W-:Y:S05]  /*1e80*/  @P0 BRA `(.L_x_2868) ;  /* 0xfffffffc00ec0947 */ /* 0x000fea000383ffff */
.L_x_2867:
[----:B------:R-:W-:Y:S01]  /*1e90*/  LOP3.LUT R13, R15, 0x1f, RZ, 0xc0, !PT ;  /* 0x0000001f0f0d7812 */ /* 0x000fe200078ec0ff */
[----:B------:R-:W-:Y:S05]  /*1ea0*/  WARPSYNC.ALL ;  /* 0x0000000000007948 */ /* 0x000fea0003800000 */
[----:B------:R-:W-:Y:S01]  /*1eb0*/  BAR.SYNC.DEFER_BLOCKING 0x0 ;  /* 0x0000000000007b1d */ /* 0x000fe20000010000 */
[----:B------:R-:W-:Y:S01]  /*1ec0*/  ISETP.GE.AND P0, PT, R13, UR7, PT ;  /* 0x000000070d007c0c */ /* 0x000fe2000bf06270 */
[----:B------:R-:W-:-:S04]  /*1ed0*/  IMAD.MOV.U32 R77, RZ, RZ, RZ ;  /* 0x000000ffff4d7224 */ /* 0x000fc800078e00ff */
[----:B------:R-:W-:Y:S08]  /*1ee0*/  BSSY B0, `(.L_x_2869) ;  /* 0x0000032000007945 */ /* 0x000ff00003800000 */
[----:B------:R-:W-:Y:S05]  /*1ef0*/  @P0 BRA `(.L_x_2870) ;  /* 0x0000000000c00947 */ /* 0x000fea0003800000 */
[----:B0-----:R-:W-:Y:S01]  /*1f00*/  IADD3 R22, -R13, UR7, RZ ;  /* 0x000000070d167c10 */ /* 0x001fe2000fffe1ff */
        /* <DEDUP_REMOVED lines=9> */
.L_x_2873:
        /* <DEDUP_REMOVED lines=18> */
.L_x_2872:
[----:B------:R-:W-:Y:S05]  /*20c0*/  BSYNC B1 ;  /* 0x0000000000017941 */ /* 0x000fea0003800000 */
.L_x_2871:
        /* <DEDUP_REMOVED lines=13> */
.L_x_2875:
[----:B------:R-:W-:Y:S05]  /*21a0*/  BSYNC B1 ;  /* 0x0000000000017941 */ /* 0x000fea0003800000 */
.L_x_2874:
[----:B------:R-:W-:-:S13]  /*21b0*/  ISETP.LT.OR P0, PT, R69, UR7, P0 ;  /* 0x0000000745007c0c */ /* 0x000fda0008701670 */
[----:B------:R-:W-:Y:S05]  /*21c0*/  @!P0 BRA `(.L_x_2870) ;  /* 0x00000000000c8947 */ /* 0x000fea0003800000 */
[----:B------:R-:W-:-:S06]  /*21d0*/  IMAD.WIDE R20, R69, 0x4, R20 ;  /* 0x0000000445147825 */ /* 0x000fcc00078e0214 */
[----:B------:R-:W2:Y:S02]  /*21e0*/  LDG.E R20, desc[UR4][R20.64] ;  /* 0x0000000414147981 */ /* 0x000ea4000c1e1900 */
[----:B--2---:R-:W-:-:S07]  /*21f0*/  FADD R77, R77, R20 ;  /* 0x000000144d4d7221 */ /* 0x004fce0000000000 */
.L_x_2870:
[----:B------:R-:W-:Y:S05]  /*2200*/  BSYNC B0 ;  /* 0x0000000000007941 */ /* 0x000fea0003800000 */
.L_x_2869:
        /* <DEDUP_REMOVED lines=13> */
.L_x_2866:
        /* <DEDUP_REMOVED lines=10> */
.L_x_2876:
        /* <DEDUP_REMOVED lines=18> */
[--C-:B------:R-:W-:Y:S02]  /*24a0*/  FADD R21, R55, -R69.reuse ;  /* 0x8000004537157221 */ /* 0x100fe40000000000 */
[----:B------:R-:W-:Y:S02]  /*24b0*/  ISETP.GE.AND P3, PT, R22, UR11, PT ;  /* 0x0000000b16007c0c */ /* 0x000fe4000bf66270 */
[----:B------:R-:W-:Y:S01]  /*24c0*/  @!P2 FFMA R20, R21, R21, R20 ;  /* 0x000000151514a223 */ /* 0x000fe20000000014 */
[----:B------:R-:W-:Y:S01]  /*24d0*/  FADD R21, R61, -R69 ;  /* 0x800000453d157221 */ /* 0x000fe20000000000 */
[----:B------:R-:W-:Y:S01]  /*24e0*/  ISETP.GE.AND P2, PT, R23, UR11, PT ;  /* 0x0000000b17007c0c */ /* 0x000fe2000bf46270 */
[----:B------:R-:W-:-:S02]  /*24f0*/  VIADD R22, R9, 0x7 ;  /* 0x0000000709167836 */ /* 0x000fc40000000000 */
[--C-:B------:R-:W-:Y:S01]  /*2500*/  FADD R23, R63, -R69.reuse ;  /* 0x800000453f177221 */ /* 0x100fe20000000000 */
        /* <DEDUP_REMOVED lines=41> */
.L_x_2878:
[----:B------:R-:W-:Y:S05]  /*27a0*/  BSYNC B0 ;  /* 0x0000000000007941 */ /* 0x000fea0003800000 */
.L_x_2877:
[----:B------:R-:W-:-:S13]  /*27b0*/  PLOP3.LUT P0, PT, PT, PT, UP0, 0x40, 0x0 ;  /* 0x000000000000781c */ /* 0x000fda0003f0e808 */
[----:B------:R-:W-:Y:S05]  /*27c0*/  @P0 BRA `(.L_x_2879) ;  /* 0x0000000400dc0947 */ /* 0x000fea0003800000 */
[----:B------:R-:W0:Y:S01]  /*27d0*/  SHFL.DOWN PT, R21, R20, 0x10, 0x1f ;  /* 0x0a001f0014157f89 */ /* 0x000e2200000e0000 */
[----:B------:R-:W1:Y:S01]  /*27e0*/  LDC R73, c[0x0][0x210] ;  /* 0x00008400ff497b82 */ /* 0x000e620000000800 */
[----:B------:R-:W-:Y:S02]  /*27f0*/  ISETP.NE.AND P0, PT, R13, RZ, PT ;  /* 0x000000ff0d00720c */ /* 0x000fe40003f05270 */
[----:B------:R-:W-:Y:S02]  /*2800*/  LOP3.LUT P3, RZ, R25, 0x1, RZ, 0xc0, !PT ;  /* 0x0000000119ff7812 */ /* 0x000fe4000786c0ff */
[----:B------:R-:W-:Y:S01]  /*2810*/  ISETP.NE.AND P4, PT, R15, RZ, PT ;  /* 0x000000ff0f00720c */ /* 0x000fe20003f85270 */
[----:B0-----:R-:W-:-:S05]  /*2820*/  FADD R21, R21, R20 ;  /* 0x0000001415157221 */ /* 0x001fca0000000000 */
[----:B------:R-:W0:Y:S02]  /*2830*/  SHFL.DOWN PT, R22, R21, 0x8, 0x1f ;  /* 0x09001f0015167f89 */ /* 0x000e2400000e0000 */
[----:B0-----:R-:W-:-:S05]  /*2840*/  FADD R72, R21, R22 ;  /* 0x0000001615487221 */ /* 0x001fca0000000000 */
[----:B------:R-:W0:Y:S02]  /*2850*/  SHFL.DOWN PT, R23, R72, 0x4, 0x1f ;  /* 0x08801f0048177f89 */ /* 0x000e2400000e0000 */
[----:B0-----:R-:W-:Y:S02]  /*2860*/  FADD R74, R72, R23 ;  /* 0x00000017484a7221 */ /* 0x001fe40000000000 */
[----:B------:R-:W0:Y:S03]  /*2870*/  LDC.64 R22, c[0x0][0x240] ;  /* 0x00009000ff167b82 */ /* 0x000e260000000a00 */
[----:B------:R-:W2:Y:S02]  /*2880*/  SHFL.DOWN PT, R71, R74, 0x2, 0x1f ;  /* 0x08401f004a477f89 */ /* 0x000ea400000e0000 */
[----:B--2---:R-:W-:Y:S01]  /*2890*/  FADD R70, R74, R71 ;  /* 0x000000474a467221 */ /* 0x004fe20000000000 */
[----:B------:R-:W-:-:S05]  /*28a0*/  SHF.R.U32.HI R71, RZ, 0x5, R15 ;  /* 0x00000005ff477819 */ /* 0x000fca000001160f */
[----:B------:R-:W-:Y:S02]  /*28b0*/  IMAD R20, R16, 0x4, R71 ;  /* 0x0000000410147824 */ /* 0x000fe400078e0247 */
[----:B------:R-:W2:Y:S02]  /*28c0*/  SHFL.DOWN PT, R71, R70, 0x1, 0x1f ;  /* 0x08201f0046477f89 */ /* 0x000ea400000e0000 */
[----:B------:R-:W-:Y:S02]  /*28d0*/  IMAD R21, R20, UR7, RZ ;  /* 0x0000000714157c24 */ /* 0x000fe4000f8e02ff */
[----:B-1----:R-:W-:Y:S02]  /*28e0*/  IMAD R20, R73, UR7, RZ ;  /* 0x0000000749147c24 */ /* 0x002fe4000f8e02ff */
[----:B0-----:R-:W-:-:S04]  /*28f0*/  IMAD.WIDE.U32 R22, R21, 0x4, R22 ;  /* 0x0000000415167825 */ /* 0x001fc800078e0016 */
[----:B------:R-:W-:-:S04]  /*2900*/  IMAD.SHL.U32 R21, R20, 0x4, RZ ;  /* 0x0000000414157824 */ /* 0x000fc800078e00ff */
[----:B------:R-:W-:-:S03]  /*2910*/  IMAD.WIDE.U32 R20, R21, 0x4, R22 ;  /* 0x0000000415147825 */ /* 0x000fc600078e0016 */
[----:B------:R-:W-:Y:S02]  /*2920*/  SEL R20, R22, R20, !P3 ;  /* 0x0000001416147207 */ /* 0x000fe40005800000 */
[----:B------:R-:W-:Y:S02]  /*2930*/  SEL R21, R23, R21, !P3 ;  /* 0x0000001517157207 */ /* 0x000fe40005800000 */
[----:B------:R-:W-:Y:S01]  /*2940*/  @!P0 LEA R22, P2, R14, R20, 0x2 ;  /* 0x000000140e168211 */ /* 0x000fe200078410ff */
[----:B--2---:R-:W-:-:S03]  /*2950*/  FADD R71, R70, R71 ;  /* 0x0000004746477221 */ /* 0x004fc60000000000 */
        /* <DEDUP_REMOVED lines=18> */
[----:B------:R-:W-:-:S04]  /*2a80*/  SEL R71, RZ, UR7, !P0 ;  /* 0x00000007ff477c07 */ /* 0x000fc8000c000000 */
[----:B------:R-:W-:-:S13]  /*2a90*/  ISETP.NE.AND P0, PT, R71, -0x1, PT ;  /* 0xffffffff4700780c */ /* 0x000fda0003f05270 */
[----:B-1----:R-:W-:Y:S05]  /*2aa0*/  @!P0 BRA `(.L_x_2880) ;  /* 0x0000000000148947 */ /* 0x002fea0003800000 */
.L_x_2881:
[----:B------:R-:W2:Y:S04]  /*2ab0*/  LDG.E.STRONG.GPU R70, desc[UR4][R22.64] ;  /* 0x0000000416467981 */ /* 0x000ea8000c1ef900 */
[----:B--2---:R-:W-:Y:S01]  /*2ac0*/  CCTL.IVALL ;  /* 0x00000000ff00798f */ /* 0x004fe20002000000 */
[----:B------:R-:W-:Y:S05]  /*2ad0*/  YIELD ;  /* 0x0000000000007946 */ /* 0x000fea0003800000 */
[----:B------:R-:W-:-:S13]  /*2ae0*/  ISETP.NE.AND P0, PT, R70, R71, PT ;  /* 0x000000474600720c */ /* 0x000fda0003f05270 */
[----:B------:R-:W-:Y:S05]  /*2af0*/  @P0 BRA `(.L_x_2881) ;  /* 0xfffffffc00ec0947 */ /* 0x000fea000383ffff */
.L_x_2880:
[----:B------:R-:W-:Y:S01]  /*2b00*/  ISETP.GE.AND P0, PT, R13, UR7, PT ;  /* 0x000000070d007c0c */ /* 0x000fe2000bf06270 */
[----:B------:R-:W-:Y:S05]  /*2b10*/  WARPSYNC.ALL ;  /* 0x0000000000007948 */ /* 0x000fea0003800000 */
[----:B------:R-:W-:Y:S01]  /*2b20*/  BAR.SYNC.DEFER_BLOCKING 0x0 ;  /* 0x0000000000007b1d */ /* 0x000fe20000010000 */
[----:B------:R-:W-:-:S05]  /*2b30*/  IMAD.MOV.U32 R72, RZ, RZ, RZ ;  /* 0x000000ffff487224 */ /* 0x000fca00078e00ff */
[----:B------:R-:W-:Y:S04]  /*2b40*/  BSSY B0, `(.L_x_2882) ;  /* 0x0000032000007945 */ /* 0x000fe80003800000 */
[----:B------:R-:W-:Y:S05]  /*2b50*/  @P0 BRA `(.L_x_2883) ;  /* 0x0000000000c00947 */ /* 0x000fea0003800000 */
[----:B0-----:R-:W-:Y:S01]  /*2b60*/  IADD3 R22, -R13, UR7, RZ ;  /* 0x000000070d167c10 */ /* 0x001fe2000fffe1ff */
        /* <DEDUP_REMOVED lines=9> */
.L_x_2886:
[C---:B------:R-:W-:Y:S02]  /*2c00*/  VIADD R23, R73.reuse, 0x40 ;  /* 0x0000004049177836 */ /* 0x040fe40000000000 */
[C---:B------:R-:W-:Y:S02]  /*2c10*/  VIADD R71, R73.reuse, 0x20 ;  /* 0x0000002049477836 */ /* 0x040fe40000000000 */
[----:B------:R-:W-:-:S04]  /*2c20*/  IMAD.WIDE R74, R73, 0x4, R20 ;  /* 0x00000004494a7825 */ /* 0x000fc800078e0214 */
[--C-:B------:R-:W-:Y:S02]  /*2c30*/  IMAD.WIDE R22, R23, 0x4, R20.reuse ;  /* 0x0000000417167825 */ /* 0x100fe400078e0214 */
[----:B------:R-:W2:Y:S02]  /*2c40*/  LDG.E R75, desc[UR4][R74.64] ;  /* 0x000000044a4b7981 */ /* 0x000ea4000c1e1900 */
[----:B------:R-:W-:Y:S02]  /*2c50*/  IMAD.WIDE R70, R71, 0x4, R20 ;  /* 0x0000000447467825 */ /* 0x000fe400078e0214 */
[----:B------:R0:W3:Y:S04]  /*2c60*/  LDG.E R77, desc[UR4][R22.64] ;  /* 0x00000004164d7981 */ /* 0x0000e8000c1e1900 */
[----:B------:R-:W4:Y:S01]  /*2c70*/  LDG.E R71, desc[UR4][R70.64] ;  /* 0x0000000446477981 */ /* 0x000f22000c1e1900 */
[----:B0-----:R-:W-:-:S04]  /*2c80*/  VIADD R23, R73, 0x60 ;  /* 0x0000006049177836 */ /* 0x001fc80000000000 */
[----:B------:R-:W-:-:S06]  /*2c90*/  IMAD.WIDE R22, R23, 0x4, R20 ;  /* 0x0000000417167825 */ /* 0x000fcc00078e0214 */
[----:B------:R-:W3:Y:S01]  /*2ca0*/  LDG.E R23, desc[UR4][R22.64] ;  /* 0x0000000416177981 */ /* 0x000ee2000c1e1900 */
[----:B------:R-:W-:-:S05]  /*2cb0*/  VIADD R73, R73, 0x80 ;  /* 0x0000008049497836 */ /* 0x000fca0000000000 */
[----:B------:R-:W-:Y:S01]  /*2cc0*/  ISETP.GE.AND P2, PT, R73, R76, PT ;  /* 0x0000004c4900720c */ /* 0x000fe20003f46270 */
[----:B--2---:R-:W-:-:S04]  /*2cd0*/  FADD R72, R75, R72 ;  /* 0x000000484b487221 */ /* 0x004fc80000000000 */
[----:B----4-:R-:W-:-:S04]  /*2ce0*/  FADD R72, R72, R71 ;  /* 0x0000004748487221 */ /* 0x010fc80000000000 */
[----:B---3--:R-:W-:-:S04]  /*2cf0*/  FADD R72, R72, R77 ;  /* 0x0000004d48487221 */ /* 0x008fc80000000000 */
[----:B------:R-:W-:Y:S01]  /*2d00*/  FADD R72, R72, R23 ;  /* 0x0000001748487221 */ /* 0x000fe20000000000 */
[----:B------:R-:W-:Y:S06]  /*2d10*/  @!P2 BRA `(.L_x_2886) ;  /* 0xfffffffc00b8a947 */ /* 0x000fec000383ffff */
.L_x_2885:
[----:B------:R-:W-:Y:S05]  /*2d20*/  BSYNC B1 ;  /* 0x0000000000017941 */ /* 0x000fea0003800000 */
.L_x_2884:
        /* <DEDUP_REMOVED lines=13> */
.L_x_2888:
[----:B------:R-:W-:Y:S05]  /*2e00*/  BSYNC B1 ;  /* 0x0000000000017941 */ /* 0x000fea0003800000 */
.L_x_2887:
[----:B------:R-:W-:-:S13]  /*2e10*/  ISETP.LT.OR P0, PT, R73, UR7, P0 ;  /* 0x0000000749007c0c */ /* 0x000fda0008701670 */
[----:B------:R-:W-:Y:S05]  /*2e20*/  @!P0 BRA `(.L_x_2883) ;  /* 0x00000000000c8947 */ /* 0x000fea0003800000 */
[----:B------:R-:W-:-:S06]  /*2e30*/  IMAD.WIDE R20, R73, 0x4, R20 ;  /* 0x0000000449147825 */ /* 0x000fcc00078e0214 */
[----:B------:R-:W2:Y:S02]  /*2e40*/  LDG.E R21, desc[UR4][R20.64] ;  /* 0x0000000414157981 */ /* 0x000ea4000c1e1900 */
[----:B--2---:R-:W-:-:S07]  /*2e50*/  FADD R72, R72, R21 ;  /* 0x0000001548487221 */ /* 0x004fce0000000000 */
.L_x_2883:
[----:B------:R-:W-:Y:S05]  /*2e60*/  BSYNC B0 ;  /* 0x0000000000007941 */ /* 0x000fea0003800000 */
.L_x_2882:
        /* <DEDUP_REMOVED lines=13> */
.L_x_2879:
        /* <DEDUP_REMOVED lines=10> */
.L_x_2889:
        /* <DEDUP_REMOVED lines=17> */
[----:B------:R-:W-:Y:S01]  /*30f0*/  ISETP.NE.AND P1, PT, RZ, UR6, PT ;  /* 0x00000006ff007c0c */ /* 0x000fe2000bf25270 */
[--C-:B------:R-:W-:Y:S01]  /*3100*/  FADD R71, R53, -R69.reuse ;  /* 0x8000004535477221 */ /* 0x100fe20000000000 */
[----:B------:R-:W-:Y:S01]  /*3110*/  ISETP.EQ.U32.AND P0, PT, RZ, UR8, PT ;  /* 0x00000008ff007c0c */ /* 0x000fe2000bf02070 */
[--C-:B------:R-:W-:Y:S01]  /*3120*/  FADD R75, R60, -R69.reuse ;  /* 0x800000453c4b7221 */ /* 0x100fe20000000000 */
[--C-:B0-----:R-:W-:Y:S01]  /*3130*/  FADD R23, R55, -R69.reuse ;  /* 0x8000004537177221 */ /* 0x101fe20000000000 */
        /* <DEDUP_REMOVED lines=25> */
[----:B------:R-:W-:Y:S02]  /*32d0*/  PLOP3.LUT P3, PT, PT, PT, PT, 0x8, 0x0 ;  /* 0x000000000000781c */ /* 0x000fe40003f6e170 */
[----:B------:R-:W-:Y:S01]  /*32e0*/  ISETP.GE.AND P4, PT, R20, UR11, PT ;  /* 0x0000000b14007c0c */ /* 0x000fe2000bf86270 */
[----:B------:R-:W-:Y:S01]  /*32f0*/  VIADD R20, R9, 0x2 ;  /* 0x0000000209147836 */ /* 0x000fe20000000000 */
[-C--:B------:R-:W-:Y:S01]  /*3300*/  FMNMX R44, R44, |R71|.reuse, !PT ;  /* 0x400000472c2c7209 */ /* 0x080fe20007800000 */
[----:B-----5:R-:W-:-:S03]  /*3310*/  @P1 FMUL R71, R46, R71 ;  /* 0x000000472e471220 */ /* 0x020fc60000400000 */
[----:B------:R-:W-:Y:S01]  /*3320*/  ISETP.GE.AND P2, PT, R20, UR11, PT ;  /* 0x0000000b14007c0c */ /* 0x000fe2000bf46270 */
[----:B------:R-:W-:-:S05]  /*3330*/  VIADD R20, R9, 0x3 ;  /* 0x0000000309147836 */ /* 0x000fca0000000000 */
[----:B------:R-:W-:Y:S01]  /*3340*/  ISETP.GE.AND P5, PT, R20, UR11, PT ;  /* 0x0000000b14007c0c */ /* 0x000fe2000bfa6270 */
[C---:B------:R-:W-:Y:S01]  /*3350*/  VIADD R20, R9.reuse, 0x4 ;  /* 0x0000000409147836 */ /* 0x040fe20000000000 */
[----:B------:R-:W-:Y:S02]  /*3360*/  @!P4 PLOP3.LUT P6, PT, P1, PT, PT, 0x80, 0x0 ;  /* 0x000000000000c81c */ /* 0x000fe40000fcf070 */
[----:B------:R-:W-:Y:S02]  /*3370*/  @!P4 FMNMX R44, R44, |R75|, !PT ;  /* 0x4000004b2c2cc209 */ /* 0x000fe40007800000 */
[----:B------:R-:W-:Y:S01]  /*3380*/  ISETP.GE.AND P4, PT, R20, UR11, PT ;  /* 0x0000000b14007c0c */ /* 0x000fe2000bf86270 */
[----:B------:R-:W-:Y:S01]  /*3390*/  VIADD R20, R9, 0x5 ;  /* 0x0000000509147836 */ /* 0x000fe20000000000 */
[----:B------:R-:W-:Y:S02]  /*33a0*/  @!P2 PLOP3.LUT P3, PT, P1, PT, PT, 0x80, 0x0 ;  /* 0x000000000000a81c */ /* 0x000fe40000f6f070 */
[----:B------:R-:W-:-:S02]  /*33b0*/  @!P2 FMNMX R44, R44, |R23|, !PT ;  /* 0x400000172c2ca209 */ /* 0x000fc40007800000 */
[----:B------:R-:W-:Y:S02]  /*33c0*/  PLOP3.LUT P2, PT, PT, PT, PT, 0x8, 0x0 ;  /* 0x000000000000781c */ /* 0x000fe40003f4e170 */
[----:B------:R-:W-:Y:S01]  /*33d0*/  @!P5 FMNMX R44, R44, |R73|, !PT ;  /* 0x400000492c2cd209 */ /* 0x000fe20007800000 */
[C---:B------:R-:W-:Y:S01]  /*33e0*/  @P6 FMUL R75, R46.reuse, R75 ;  /* 0x0000004b2e4b6220 */ /* 0x040fe20000400000 */
[----:B------:R-:W-:Y:S02]  /*33f0*/  PLOP3.LUT P6, PT, PT, PT, PT, 0x8, 0x0 ;  /* 0x000000000000781c */ /* 0x000fe40003fce170 */
[----:B------:R-:W-:Y:S02]  /*3400*/  @!P5 PLOP3.LUT P6, PT, P1, PT, PT, 0x80, 0x0 ;  /* 0x000000000000d81c */ /* 0x000fe40000fcf070 */
[----:B------:R-:W-:Y:S01]  /*3410*/  @!P4 PLOP3.LUT P2, PT, P1, PT, PT, 0x80, 0x0 ;  /* 0x000000000000c81c */ /* 0x000fe20000f4f070 */
[----:B------:R-:W-:Y:S01]  /*3420*/  @P3 FMUL R23, R46, R23 ;  /* 0x000000172e173220 */ /* 0x000fe20000400000 */
[----:B------:R-:W-:Y:S01]  /*3430*/  ISETP.GE.AND P3, PT, R20, UR11, PT ;  /* 0x0000000b14007c0c */ /* 0x000fe2000bf66270 */
[----:B------:R-:W-:Y:S01]  /*3440*/  VIADD R20, R9, 0x6 ;  /* 0x0000000609147836 */ /* 0x000fe20000000000 */
[----:B------:R-:W-:-:S02]  /*3450*/  PLOP3.LUT P5, PT, PT, PT, PT, 0x8, 0x0 ;  /* 0x000000000000781c */ /* 0x000fc40003fae170 */
[----:B------:R-:W-:-:S05]  /*3460*/  @!P4 FMNMX R44, R44, |R21|, !PT ;  /* 0x400000152c2cc209 */ /* 0x000fca0007800000 */
[----:B------:R-:W-:Y:S01]  /*3470*/  @P6 FMUL R73, R46, R73 ;  /* 0x000000492e496220 */ /* 0x000fe20000400000 */
[----:B------:R-:W-:Y:S01]  /*3480*/  ISETP.GE.AND P6, PT, R20, UR11, PT ;  /* 0x0000000b14007c0c */ /* 0x000fe2000bfc6270 */
[----:B------:R-:W-:Y:S02]  /*3490*/  VIADD R20, R9, 0x7 ;  /* 0x0000000709147836 */ /* 0x000fe40000000000 */
[----:B------:R-:W-:Y:S01]  /*34a0*/  @P2 FMUL R21, R46, R21 ;  /* 0x000000152e152220 */ /* 0x000fe20000400000 */
[----:B------:R-:W-:Y:S02]  /*34b0*/  @!P3 PLOP3.LUT P5, PT, P1, PT, PT, 0x80, 0x0 ;  /* 0x000000000000b81c */ /* 0x000fe40000faf070 */
[----:B------:R-:W-:Y:S02]  /*34c0*/  PLOP3.LUT P2, PT, PT, PT, PT, 0x8, 0x0 ;  /* 0x000000000000781c */ /* 0x000fe40003f4e170 */
[----:B------:R-:W-:-:S05]  /*34d0*/  @!P3 FMNMX R44, R44, |R70|, !PT ;  /* 0x400000462c2cb209 */ /* 0x000fca0007800000 */
[----:B------:R-:W-:Y:S02]  /*34e0*/  @!P6 PLOP3.LUT P2, PT, P1, PT, PT, 0x80, 0x0 ;  /* 0x000000000000e81c */ /* 0x000fe40000f4f070 */
[----:B------:R-:W-:Y:S02]  /*34f0*/  @!P6 FMNMX R44, R44, |R77|, !PT ;  /* 0x4000004d2c2ce209 */ /* 0x000fe40007800000 */
[----:B------:R-:W-:Y:S01]  /*3500*/  @P5 FMUL R70, R46, R70 ;  /* 0x000000462e465220 */ /* 0x000fe20000400000 */
[----:B------:R-:W-:-:S08]  /*3510*/  ISETP.GE.AND P5, PT, R20, UR11, PT ;  /* 0x0000000b14007c0c */ /* 0x000fd0000bfa6270 */
[----:B------:R-:W-:Y:S01]  /*3520*/  @P2 FMUL R77, R46, R77 ;  /* 0x0000004d2e4d2220 */ /* 0x000fe20000400000 */
[----:B------:R-:W-:-:S04]  /*3530*/  PLOP3.LUT P2, PT, PT, PT, PT, 0x8, 0x0 ;  /* 0x000000000000781c */ /* 0x000fc80003f4e170 */
[----:B------:R-:W-:Y:S02]  /*3540*/  @!P5 PLOP3.LUT P2, PT, P1, PT, PT, 0x80, 0x0 ;  /* 0x000000000000d81c */ /* 0x000fe40000f4f070 */
[----:B------:R-:W-:-:S11]  /*3550*/  @!P5 FMNMX R44, R44, |R74|, !PT ;  /* 0x4000004a2c2cd209 */ /* 0x000fd60007800000 */
[----:B------:R-:W-:-:S07]  /*3560*/  @P2 FMUL R74, R46, R74 ;  /* 0x0000004a2e4a2220 */ /* 0x000fce0000400000 */
.L_x_2892:
[----:B------:R-:W-:Y:S01]  /*3570*/  ISETP.GE.U32.AND P2, PT, R26, 0x8, PT ;  /* 0x000000081a00780c */ /* 0x000fe20003f46070 */
[----:B------:R-:W-:Y:S04]  /*3580*/  BSSY B1, `(.L_x_2893) ;  /* 0x000003e000017945 */ /* 0x000fe80003800000 */
[----:B------:R-:W-:Y:S01]  /*3590*/  BSSY B2, `(.L_x_2894) ;  /* 0x0000010000027945 */ /* 0x000fe20003800000 */
[----:B------:R-:W-:Y:S02]  /*35a0*/  F2FP.BF16.F32.PACK_AB R73, R73, R23 ;  /* 0x000000174949723e */ /* 0x000fe400000010ff */
[----:B------:R-:W-:Y:S02]  /*35b0*/  F2FP.BF16.F32.PACK_AB R20, R75, R71 ;  /* 0x000000474b14723e */ /* 0x000fe400000010ff */
[----:B------:R-:W-:-:S02]  /*35c0*/  F2FP.BF16.F32.PACK_AB R22, R70, R21 ;  /* 0x000000154616723e */ /* 0x000fc400000010ff */
[----:B------:R-:W-:Y:S01]  /*35d0*/  F2FP.BF16.F32.PACK_AB R23, R74, R77 ;  /* 0x0000004d4a17723e */ /* 0x000fe200000010ff */
[----:B------:R-:W-:Y:S06]  /*35e0*/  @!P2 BRA `(.L_x_2895) ;  /* 0x000000000028a947 */ /* 0x000fec0003800000 */
[----:B------:R-:W-:Y:S01]  /*35f0*/  IMAD R21, R58, UR11, R9 ;  /* 0x0000000b3a157c24 */ /* 0x000fe2000f8e0209 */
[----:B------:R-:W-:-:S04]  /*3600*/  ULDC UR7, c[0x0][0x258] ;  /* 0x0000960000077ab9 */ /* 0x000fc80000000800 */
[----:B------:R-:W-:-:S04]  /*3610*/  LEA R70, R21, UR7, 0x1 ;  /* 0x0000000715467c11 */ /* 0x000fc8000f8e08ff */
[----:B------:R-:W-:-:S13]  /*3620*/  LOP3.LUT P3, RZ, R70, 0xf, RZ, 0xc0, !PT ;  /* 0x0000000f46ff7812 */ /* 0x000fda000786c0ff */
[----:B------:R-:W0:Y:S01]  /*3630*/  @!P3 LDC.64 R70, c[0x0][0x258] ;  /* 0x00009600ff46bb82 */ /* 0x000e220000000a00 */
[----:B------:R-:W-:Y:S05]  /*3640*/  @!P3 BREAK B2 ;  /* 0x000000000002b942 */ /* 0x000fea0003800000 */
[----:B0-----:R-:W-:-:S04]  /*3650*/  @!P3 IMAD.WIDE R70, R21, 0x2, R70 ;  /* 0x000000021546b825 */ /* 0x001fc800078e0246 */
[----:B------:R-:W-:-:S05]  /*3660*/  @!P3 IMAD.MOV.U32 R21, RZ, RZ, R73 ;  /* 0x000000ffff15b224 */ /* 0x000fca00078e0049 */
[----:B------:R0:W-:Y:S01]  /*3670*/  @!P3 STG.E.128 desc[UR4][R70.64], R20 ;  /* 0x000000144600b986 */ /* 0x0001e2000c101d04 */
[----:B------:R-:W-:Y:S05]  /*3680*/  @!P3 BRA `(.L_x_2896) ;  /* 0x0000000000b4b947 */ /* 0x000fea0003800000 */
.L_x_2895:
[----:B------:R-:W-:Y:S05]  /*3690*/  BSYNC B2 ;  /* 0x0000000000027941 */ /* 0x000fea0003800000 */
.L_x_2894:
[C---:B------:R-:W-:Y:S02]  /*36a0*/  ISETP.NE.AND P4, PT, R26.reuse, RZ, PT ;  /* 0x000000ff1a00720c */ /* 0x040fe40003f85270 */
[C---:B------:R-:W-:Y:S02]  /*36b0*/  ISETP.GE.U32.AND P3, PT, R26.reuse, 0x2, PT ;  /* 0x000000021a00780c */ /* 0x040fe40003f66070 */
[----:B------:R-:W-:-:S09]  /*36c0*/  ISETP.GE.U32.AND P5, PT, R26, 0x4, PT ;  /* 0x000000041a00780c */ /* 0x000fd20003fa6070 */
[----:B0-----:R-:W0:Y:S01]  /*36d0*/  @P4 LDC.64 R70, c[0x0][0x258] ;  /* 0x00009600ff464b82 */ /* 0x001e220000000a00 */
[----:B------:R-:W-:-:S07]  /*36e0*/  @P4 IMAD R21, R58, UR11, R9 ;  /* 0x0000000b3a154c24 */ /* 0x000fce000f8e0209 */
[----:B------:R-:W1:Y:S01]  /*36f0*/  @P3 LDC.64 R76, c[0x0][0x258] ;  /* 0x00009600ff4c3b82 */ /* 0x000e620000000a00 */
[----:B0-----:R-:W-:-:S04]  /*3700*/  @P4 IMAD.WIDE R70, R21, 0x2, R70 ;  /* 0x0000000215464825 */ /* 0x001fc800078e0246 */
[----:B------:R-:W-:Y:S01]  /*3710*/  @P3 IMAD R21, R58, UR11, R9 ;  /* 0x0000000b3a153c24 */ /* 0x000fe2000f8e0209 */
[----:B------:R0:W-:Y:S01]  /*3720*/  @P4 STG.E.U16 desc[UR4][R70.64], R20 ;  /* 0x0000001446004986 */ /* 0x0001e2000c101504 */
[----:B------:R-:W-:Y:S02]  /*3730*/  ISETP.GE.U32.AND P4, PT, R26, 0x3, PT ;  /* 0x000000031a00780c */ /* 0x000fe40003f86070 */
[----:B-1----:R-:W-:Y:S01]  /*3740*/  @P3 IMAD.WIDE R76, R21, 0x2, R76 ;  /* 0x00000002154c3825 */ /* 0x002fe200078e024c */
[----:B0-----:R-:W-:-:S10]  /*3750*/  PRMT R71, R20, 0x7632, R71 ;  /* 0x0000763214477816 */ /* 0x001fd40000000047 */
[----:B------:R-:W0:Y:S01]  /*3760*/  @P4 LDC.64 R74, c[0x0][0x258] ;  /* 0x00009600ff4a4b82 */ /* 0x000e220000000a00 */
[----:B------:R-:W-:Y:S01]  /*3770*/  @P4 IMAD R21, R58, UR11, R9 ;  /* 0x0000000b3a154c24 */ /* 0x000fe2000f8e0209 */
[----:B------:R1:W-:Y:S01]  /*3780*/  @P3 STG.E.U16 desc[UR4][R76.64+0x2], R71 ;  /* 0x000002474c003986 */ /* 0x0003e2000c101504 */
[----:B------:R-:W-:-:S05]  /*3790*/  ISETP.GE.U32.AND P3, PT, R26, 0x5, PT ;  /* 0x000000051a00780c */ /* 0x000fca0003f66070 */
[----:B-1----:R-:W1:Y:S01]  /*37a0*/  @P5 LDC.64 R70, c[0x0][0x258] ;  /* 0x00009600ff465b82 */ /* 0x002e620000000a00 */
[C---:B------:R-:W-:Y:S02]  /*37b0*/  PRMT R77, R73.reuse, 0x7610, R77 ;  /* 0x00007610494d7816 */ /* 0x040fe4000000004d */
[----:B------:R-:W-:Y:S01]  /*37c0*/  PRMT R73, R73, 0x7632, R73 ;  /* 0x0000763249497816 */ /* 0x000fe20000000049 */
[----:B0-----:R-:W-:-:S04]  /*37d0*/  @P4 IMAD.WIDE R74, R21, 0x2, R74 ;  /* 0x00000002154a4825 */ /* 0x001fc800078e024a */
[----:B------:R-:W-:Y:S01]  /*37e0*/  @P5 IMAD R21, R58, UR11, R9 ;  /* 0x0000000b3a155c24 */ /* 0x000fe2000f8e0209 */
[----:B------:R0:W-:Y:S01]  /*37f0*/  @P4 STG.E.U16 desc[UR4][R74.64+0x4], R77 ;  /* 0x0000044d4a004986 */ /* 0x0001e2000c101504 */
[----:B------:R-:W-:Y:S02]  /*3800*/  ISETP.GE.U32.AND P4, PT, R26, 0x6, PT ;  /* 0x000000061a00780c */ /* 0x000fe40003f86070 */
[----:B-1----:R-:W-:Y:S02]  /*3810*/  @P5 IMAD.WIDE R70, R21, 0x2, R70 ;  /* 0x0000000215465825 */ /* 0x002fe400078e0246 */
[----:B------:R-:W1:Y:S09]  /*3820*/  @P3 LDC.64 R20, c[0x0][0x258] ;  /* 0x00009600ff143b82 */ /* 0x000e720000000a00 */
[--C-:B0-----:R-:W-:Y:S01]  /*3830*/  @P4 IMAD R75, R58, UR11, R9.reuse ;  /* 0x0000000b3a4b4c24 */ /* 0x101fe2000f8e0209 */
[----:B------:R0:W-:Y:S01]  /*3840*/  @P5 STG.E.U16 desc[UR4][R70.64+0x6], R73 ;  /* 0x0000064946005986 */ /* 0x0001e2000c101504 */
[----:B------:R-:W-:Y:S01]  /*3850*/  ISETP.GE.U32.AND P5, PT, R26, 0x7, PT ;  /* 0x000000071a00780c */ /* 0x000fe20003fa6070 */
[----:B------:R-:W2:Y:S01]  /*3860*/  @P4 LDC.64 R76, c[0x0][0x258] ;  /* 0x00009600ff4c4b82 */ /* 0x000ea20000000a00 */
[----:B0-----:R-:W-:Y:S01]  /*3870*/  @P3 IMAD R73, R58, UR11, R9 ;  /* 0x0000000b3a493c24 */ /* 0x001fe2000f8e0209 */
[----:B------:R-:W-:-:S03]  /*3880*/  PRMT R71, R22, 0x7632, R71 ;  /* 0x0000763216477816 */ /* 0x000fc60000000047 */
[----:B-1----:R-:W-:-:S05]  /*3890*/  @P3 IMAD.WIDE R20, R73, 0x2, R20 ;  /* 0x0000000249143825 */ /* 0x002fca00078e0214 */
[----:B------:R0:W-:Y:S01]  /*38a0*/  @P3 STG.E.U16 desc[UR4][R20.64+0x8], R22 ;  /* 0x0000081614003986 */ /* 0x0001e2000c101504 */
[----:B--2---:R-:W-:-:S04]  /*38b0*/  @P4 IMAD.WIDE R74, R75, 0x2, R76 ;  /* 0x000000024b4a4825 */ /* 0x004fc800078e024c */
[----:B------:R-:W-:Y:S01]  /*38c0*/  @P5 IMAD R77, R58, UR11, R9 ;  /* 0x0000000b3a4d5c24 */ /* 0x000fe2000f8e0209 */
[----:B------:R1:W-:Y:S01]  /*38d0*/  @P4 STG.E.U16 desc[UR4][R74.64+0xa], R71 ;  /* 0x00000a474a004986 */ /* 0x0003e2000c101504 */
[----:B0-----:R-:W0:Y:S08]  /*38e0*/  @P5 LDC.64 R20, c[0x0][0x258] ;  /* 0x00009600ff145b82 */ /* 0x001e300000000a00 */
[----:B-1----:R-:W1:Y:S01]  /*38f0*/  @P2 LDC.64 R70, c[0x0][0x258] ;  /* 0x00009600ff462b82 */ /* 0x002e620000000a00 */
[----:B0-----:R-:W-:Y:S01]  /*3900*/  @P5 IMAD.WIDE R76, R77, 0x2, R20 ;  /* 0x000000024d4c5825 */ /* 0x001fe200078e0214 */
[----:B------:R-:W-:-:S03]  /*3910*/  PRMT R20, R23, 0x7632, R20 ;  /* 0x0000763217147816 */ /* 0x000fc60000000014 */
[----:B------:R-:W-:Y:S01]  /*3920*/  @P2 IMAD R21, R58, UR11, R9 ;  /* 0x0000000b3a152c24 */ /* 0x000fe2000f8e0209 */
[----:B------:R2:W-:Y:S03]  /*3930*/  @P5 STG.E.U16 desc[UR4][R76.64+0xc], R23 ;  /* 0x00000c174c005986 */ /* 0x0005e6000c101504 */
[----:B-1----:R-:W-:-:S05]  /*3940*/  @P2 IMAD.WIDE R70, R21, 0x2, R70 ;  /* 0x0000000215462825 */ /* 0x002fca00078e0246 */
[----:B------:R2:W-:Y:S02]  /*3950*/  @P2 STG.E.U16 desc[UR4][R70.64+0xe], R20 ;  /* 0x00000e1446002986 */ /* 0x0005e4000c101504 */
.L_x_2896:
[----:B------:R-:W-:Y:S05]  /*3960*/  BSYNC B1 ;  /* 0x0000000000017941 */ /* 0x000fea0003800000 */
.L_x_2893:
[----:B------:R-:W-:-:S13]  /*3970*/  ISETP.GE.AND P2, PT, R27, UR11, PT ;  /* 0x0000000b1b007c0c */ /* 0x000fda000bf46270 */
[----:B------:R-:W-:Y:S05]  /*3980*/  @P2 BRA `(.L_x_2891) ;  /* 0x0000000400ac2947 */ /* 0x000fea0003800000 */
[--C-:B0-----:R-:W-:Y:S01]  /*3990*/  FADD R21, R52, -R69.reuse ;  /* 0x8000004534157221 */ /* 0x101fe20000000000 */
[--C-:B--2---:R-:W-:Y:S01]  /*39a0*/  FADD R20, R54, -R69.reuse ;  /* 0x8000004536147221 */ /* 0x104fe20000000000 */
        /* <DEDUP_REMOVED lines=31> */
[----:B------:R-:W-:-:S05]  /*3ba0*/  VIADD R20, R27, 0x3 ;  /* 0x000000031b147836 */ /* 0x000fca0000000000 */
[----:B------:R-:W-:Y:S01]  /*3bb0*/  ISETP.GE.AND P3, PT, R20, UR11, PT ;  /* 0x0000000b14007c0c */ /* 0x000fe2000bf66270 */
[----:B------:R-:W-:Y:S01]  /*3bc0*/  VIADD R20, R27, 0x4 ;  /* 0x000000041b147836 */ /* 0x000fe20000000000 */
[----:B------:R-:W-:-:S04]  /*3bd0*/  @!P5 PLOP3.LUT P4, PT, P1, PT, PT, 0x80, 0x0 ;  /* 0x000000000000d81c */ /* 0x000fc80000f8f070 */
[----:B------:R-:W-:Y:S01]  /*3be0*/  ISETP.GE.AND P2, PT, R20, UR11, PT ;  /* 0x0000000b14007c0c */ /* 0x000fe2000bf46270 */
[----:B------:R-:W-:Y:S01]  /*3bf0*/  VIADD R20, R27, 0x5 ;  /* 0x000000051b147836 */ /* 0x000fe20000000000 */
[----:B------:R-:W-:-:S04]  /*3c00*/  @!P0 FMNMX R44, R44, |R71|, !PT ;  /* 0x400000472c2c8209 */ /* 0x000fc80007800000 */
[-C--:B------:R-:W-:Y:S02]  /*3c10*/  @!P5 FMNMX R44, R44, |R21|.reuse, !PT ;  /* 0x400000152c2cd209 */ /* 0x080fe40007800000 */
[----:B------:R-:W-:Y:S01]  /*3c20*/  @!P3 PLOP3.LUT P6, PT, P1, PT, PT, 0x80, 0x0 ;  /* 0x000000000000b81c */ /* 0x000fe20000fcf070 */
[----:B------:R-:W-:Y:S01]  /*3c30*/  @P4 FMUL R21, R46, R21 ;  /* 0x000000152e154220 */ /* 0x000fe20000400000 */
[----:B------:R-:W-:Y:S01]  /*3c40*/  ISETP.GE.AND P4, PT, R20, UR11, PT ;  /* 0x0000000b14007c0c */ /* 0x000fe2000bf86270 */
[----:B------:R-:W-:Y:S01]  /*3c50*/  VIADD R20, R27, 0x6 ;  /* 0x000000061b147836 */ /* 0x000fe20000000000 */
[----:B------:R-:W-:Y:S02]  /*3c60*/  PLOP3.LUT P5, PT, PT, PT, PT, 0x8, 0x0 ;  /* 0x000000000000781c */ /* 0x000fe40003fae170 */
[----:B------:R-:W-:Y:S02]  /*3c70*/  @!P2 PLOP3.LUT P5, PT, P1, PT, PT, 0x80, 0x0 ;  /* 0x000000000000a81c */ /* 0x000fe40000faf070 */
[----:B------:R-:W-:-:S04]  /*3c80*/  @!P3 FMNMX R44, R44, |R69|, !PT ;  /* 0x400000452c2cb209 */ /* 0x000fc80007800000 */
[----:B------:R-:W-:Y:S01]  /*3c90*/  @!P2 FMNMX R44, R44, |R73|, !PT ;  /* 0x400000492c2ca209 */ /* 0x000fe20007800000 */
[----:B------:R-:W-:Y:S01]  /*3ca0*/  @P6 FMUL R69, R46, R69 ;  /* 0x000000452e456220 */ /* 0x000fe20000400000 */
[----:B------:R-:W-:Y:S02]  /*3cb0*/  PLOP3.LUT P6, PT, PT, PT, PT, 0x8, 0x0 ;  /* 0x000000000000781c */ /* 0x000fe40003fce170 */
[----:B------:R-:W-:Y:S02]  /*3cc0*/  @!P4 PLOP3.LUT P6, PT, P1, PT, PT, 0x80, 0x0 ;  /* 0x000000000000c81c */ /* 0x000fe40000fcf070 */
[----:B------:R-:W-:Y:S01]  /*3cd0*/  @!P4 FMNMX R44, R44, |R77|, !PT ;  /* 0x4000004d2c2cc209 */ /* 0x000fe20007800000 */
[----:B------:R-:W-:Y:S01]  /*3ce0*/  @P5 FMUL R73, R46, R73 ;  /* 0x000000492e495220 */ /* 0x000fe20000400000 */
[----:B------:R-:W-:Y:S01]  /*3cf0*/  ISETP.GE.AND P5, PT, R20, UR11, PT ;  /* 0x0000000b14007c0c */ /* 0x000fe2000bfa6270 */
[----:B------:R-:W-:-:S08]  /*3d00*/  VIADD R20, R27, 0x7 ;  /* 0x000000071b147836 */ /* 0x000fd00000000000 */
[----:B------:R-:W-:Y:S01]  /*3d10*/  @P6 FMUL R77, R46, R77 ;  /* 0x0000004d2e4d6220 */ /* 0x000fe20000400000 */
[----:B------:R-:W-:-:S03]  /*3d20*/  PLOP3.LUT P6, PT, PT, PT, PT, 0x8, 0x0 ;  /* 0x000000000000781c */ /* 0x000fc60003fce170 */
[----:B------:R-:W-:Y:S02]  /*3d30*/  @!P5 PLOP3.LUT P6, PT, P1, PT, PT, 0x80, 0x0 ;  /* 0x000000000000d81c */ /* 0x000fe40000fcf070 */
[----:B------:R-:W-:-:S11]  /*3d40*/  @!P5 FMNMX R44, R44, |R75|, !PT ;  /* 0x4000004b2c2cd209 */ /* 0x000fd60007800000 */
[----:B------:R-:W-:Y:S01]  /*3d50*/  @P6 FMUL R75, R46, R75 ;  /* 0x0000004b2e4b6220 */ /* 0x000fe20000400000 */
[----:B------:R-:W-:Y:S02]  /*3d60*/  PLOP3.LUT P6, PT, PT, PT, PT, 0x8, 0x0 ;  /* 0x000000000000781c */ /* 0x000fe40003fce170 */
[----:B------:R-:W-:Y:S02]  /*3d70*/  @!P0 PLOP3.LUT P6, PT, P1, PT, PT, 0x80, 0x0 ;  /* 0x000000000000881c */ /* 0x000fe40000fcf070 */
[----:B------:R-:W-:-:S11]  /*3d80*/  PLOP3.LUT P0, PT, PT, PT, PT, 0x8, 0x0 ;  /* 0x000000000000781c */ /* 0x000fd60003f0e170 */
[----:B------:R-:W-:Y:S01]  /*3d90*/  @P6 FMUL R71, R46, R71 ;  /* 0x000000472e476220 */ /* 0x000fe20000400000 */
[----:B------:R-:W-:-:S13]  /*3da0*/  ISETP.GE.AND P6, PT, R20, UR11, PT ;  /* 0x0000000b14007c0c */ /* 0x000fda000bfc6270 */
[----:B------:R-:W-:Y:S02]  /*3db0*/  @!P6 PLOP3.LUT P0, PT, P1, PT, PT, 0x80, 0x0 ;  /* 0x000000000000e81c */ /* 0x000fe40000f0f070 */
[----:B------:R-:W-:-:S11]  /*3dc0*/  @!P6 FMNMX R44, R44, |R72|, !PT ;  /* 0x400000482c2ce209 */ /* 0x000fd60007800000 */
[----:B------:R-:W-:-:S07]  /*3dd0*/  @P0 FMUL R72, R46, R72 ;  /* 0x000000482e480220 */ /* 0x000fce0000400000 */
.L_x_2897:
[----:B------:R-:W-:Y:S01]  /*3de0*/  F2FP.BF16.F32.PACK_AB R20, R71, R23 ;  /* 0x000000174714723e */ /* 0x000fe200000010ff */
[----:B------:R-:W-:Y:S01]  /*3df0*/  BSSY B1, `(.L_x_2898) ;  /* 0x0000011000017945 */ /* 0x000fe20003800000 */
[----:B------:R-:W0:Y:S01]  /*3e00*/  LDC.64 R70, c[0x0][0x258] ;  /* 0x00009600ff467b82 */ /* 0x000e220000000a00 */
[----:B------:R-:W-:Y:S02]  /*3e10*/  ISETP.GE.U32.AND P0, PT, R24, 0x8, PT ;  /* 0x000000081800780c */ /* 0x000fe40003f06070 */
[----:B------:R-:W-:Y:S01]  /*3e20*/  F2FP.BF16.F32.PACK_AB R21, R69, R21 ;  /* 0x000000154515723e */ /* 0x000fe200000010ff */
[----:B------:R-:W-:Y:S01]  /*3e30*/  IMAD R69, R58, UR11, R27 ;  /* 0x0000000b3a457c24 */ /* 0x000fe2000f8e021b */
[----:B------:R-:W-:Y:S02]  /*3e40*/  F2FP.BF16.F32.PACK_AB R22, R77, R73 ;  /* 0x000000494d16723e */ /* 0x000fe400000010ff */
[----:B------:R-:W-:Y:S01]  /*3e50*/  F2FP.BF16.F32.PACK_AB R23, R72, R75 ;  /* 0x0000004b4817723e */ /* 0x000fe200000010ff */
[----:B0-----:R-:W-:-:S06]  /*3e60*/  IMAD.WIDE R70, R69, 0x2, R70 ;  /* 0x0000000245467825 */ /* 0x001fcc00078e0246 */
[----:B------:R-:W-:Y:S05]  /*3e70*/  @!P0 BRA `(.L_x_2899) ;  /* 0x0000000000208947 */ /* 0x000fea0003800000 */
[----:B------:R-:W-:Y:S01]  /*3e80*/  LEA.HI R58, R15, R12, RZ, 0x1b ;  /* 0x0000000c0f3a7211 */ /* 0x000fe200078fd8ff */
[----:B------:R-:W-:-:S04]  /*3e90*/  ULDC UR7, c[0x0][0x258] ;  /* 0x0000960000077ab9 */ /* 0x000fc80000000800 */
[----:B------:R-:W-:-:S05]  /*3ea0*/  IMAD R58, R58, UR11, R27 ;  /* 0x0000000b3a3a7c24 */ /* 0x000fca000f8e021b */
[----:B------:R-:W-:-:S04]  /*3eb0*/  LEA R58, R58, UR7, 0x1 ;  /* 0x000000073a3a7c11 */ /* 0x000fc8000f8e08ff */
[----:B------:R-:W-:-:S13]  /*3ec0*/  LOP3.LUT P1, RZ, R58, 0xf, RZ, 0xc0, !PT ;  /* 0x0000000f3aff7812 */ /* 0x000fda000782c0ff */
[----:B------:R1:W-:Y:S01]  /*3ed0*/  @!P1 STG.E.128 desc[UR4][R70.64], R20 ;  /* 0x0000001446009986 */ /* 0x0003e2000c101d04 */
[----:B------:R-:W-:Y:S05]  /*3ee0*/  @!P1 BREAK B1 ;  /* 0x0000000000019942 */ /* 0x000fea0003800000 */
[----:B------:R-:W-:Y:S05]  /*3ef0*/  @!P1 BRA `(.L_x_2891) ;  /* 0x0000000000509947 */ /* 0x000fea0003800000 */
.L_x_2899:
[----:B------:R-:W-:Y:S05]  /*3f00*/  BSYNC B1 ;  /* 0x0000000000017941 */ /* 0x000fea0003800000 */
.L_x_2898:
[C---:B------:R-:W-:Y:S02]  /*3f10*/  ISETP.NE.AND P3, PT, R24.reuse, RZ, PT ;  /* 0x000000ff1800720c */ /* 0x040fe40003f65270 */
[C---:B------:R-:W-:Y:S02]  /*3f20*/  ISETP.GE.U32.AND P1, PT, R24.reuse, 0x2, PT ;  /* 0x000000021800780c */ /* 0x040fe40003f26070 */
[C---:B------:R-:W-:Y:S02]  /*3f30*/  ISETP.GE.U32.AND P2, PT, R24.reuse, 0x3, PT ;  /* 0x000000031800780c */ /* 0x040fe40003f46070 */
[C---:B------:R-:W-:Y:S02]  /*3f40*/  ISETP.GE.U32.AND P4, PT, R24.reuse, 0x5, PT ;  /* 0x000000051800780c */ /* 0x040fe40003f86070 */
[C---:B------:R-:W-:Y:S02]  /*3f50*/  ISETP.GE.U32.AND P5, PT, R24.reuse, 0x6, PT ;  /* 0x000000061800780c */ /* 0x040fe40003fa6070 */
[----:B------:R-:W-:-:S02]  /*3f60*/  ISETP.GE.U32.AND P6, PT, R24, 0x7, PT ;  /* 0x000000071800780c */ /* 0x000fc40003fc6070 */
[----:B------:R-:W-:Y:S01]  /*3f70*/  PRMT R58, R20, 0x7632, R58 ;  /* 0x00007632143a7816 */ /* 0x000fe2000000003a */
        /* <DEDUP_REMOVED lines=12> */
.L_x_2891:
[----:B------:R-:W-:Y:S05]  /*4040*/  BSYNC B0 ;  /* 0x0000000000007941 */ /* 0x000fea0003800000 */
.L_x_2890:
[----:B------:R-:W-:Y:S05]  /*4050*/  WARPSYNC.ALL ;  /* 0x0000000000007948 */ /* 0x000fea0003800000 */
[----:B01-3--:R-:W0:Y:S02]  /*4060*/  LDC R21, c[0x0][0x210] ;  /* 0x00008400ff157b82 */ /* 0x00be240000000800 */
[----:B0-----:R-:W-:-:S05]  /*4070*/  IMAD R12, R21, 0x4, R12 ;  /* 0x00000004150c7824 */ /* 0x001fca00078e020c */
[----:B------:R-:W-:-:S13]  /*4080*/  ISETP.GE.AND P0, PT, R12, UR10, PT ;  /* 0x0000000a0c007c0c */ /* 0x000fda000bf06270 */
[----:B------:R-:W-:Y:S05]  /*4090*/  @!P0 BRA `(.L_x_2900) ;  /* 0xffffffd0009c8947 */ /* 0x000fea000383ffff */
.L_x_2855:
[----:B------:R-:W-:Y:S02]  /*40a0*/  ULDC.64 UR6, c[0x0][0x288] ;  /* 0x0000a20000067ab9 */ /* 0x000fe40000000a00 */
[----:B------:R-:W-:-:S04]  /*40b0*/  ISETP.NE.U32.AND P0, PT, RZ, UR6, PT ;  /* 0x00000006ff007c0c */ /* 0x000fc8000bf05070 */
[----:B------:R-:W-:-:S13]  /*40c0*/  ISETP.NE.AND.EX P0, PT, RZ, UR7, PT, P0 ;  /* 0x00000007ff007c0c */ /* 0x000fda000bf05300 */
[----:B------:R-:W-:Y:S05]  /*40d0*/  @!P0 BRA `(.L_x_2901) ;  /* 0x0000000000b08947 */ /* 0x000fea0003800000 */
[----:B------:R-:W1:Y:S01]  /*40e0*/  SHFL.DOWN PT, R3, R44, 0x10, 0x1f ;  /* 0x0a001f002c037f89 */ /* 0x000e6200000e0000 */
[----:B------:R-:W-:Y:S01]  /*40f0*/  ISETP.NE.AND P0, PT, R13, RZ, PT ;  /* 0x000000ff0d00720c */ /* 0x000fe20003f05270 */
[----:B------:R-:W-:-:S12]  /*4100*/  BSSY B0, `(.L_x_2902) ;  /* 0x0000023000007945 */ /* 0x000fd80003800000 */
[----:B------:R-:W3:Y:S01]  /*4110*/  @!P0 S2R R9, SR_CgaCtaId ;  /* 0x0000000000098919 */ /* 0x000ee20000008800 */
[----:B------:R-:W-:Y:S02]  /*4120*/  @!P0 MOV R6, 0x400 ;  /* 0x0000040000068802 */ /* 0x000fe40000000f00 */
[----:B------:R-:W-:-:S04]  /*4130*/  @!P0 SHF.R.U32.HI R4, RZ, 0x3, R15 ;  /* 0x00000003ff048819 */ /* 0x000fc8000001160f */
[----:B------:R-:W-:Y:S02]  /*4140*/  @!P0 LOP3.LUT R4, R4, 0x1ffffffc, RZ, 0xc0, !PT ;  /* 0x1ffffffc04048812 */ /* 0x000fe400078ec0ff */
[----:B-1----:R-:W-:-:S05]  /*4150*/  FMNMX R3, R3, R44, !PT ;  /* 0x0000002c03037209 */ /* 0x002fca0007800000 */
[----:B------:R-:W1:Y:S02]  /*4160*/  SHFL.DOWN PT, R0, R3, 0x8, 0x1f ;  /* 0x09001f0003007f89 */ /* 0x000e6400000e0000 */
[----:B-1----:R-:W-:Y:S02]  /*4170*/  FMNMX R0, R3, R0, !PT ;  /* 0x0000000003007209 */ /* 0x002fe40007800000 */
[----:B---3--:R-:W-:-:S03]  /*4180*/  @!P0 LEA R3, R9, R6, 0x18 ;  /* 0x0000000609038211 */ /* 0x008fc600078ec0ff */
[----:B------:R-:W1:Y:S02]  /*4190*/  SHFL.DOWN PT, R5, R0, 0x4, 0x1f ;  /* 0x08801f0000057f89 */ /* 0x000e6400000e0000 */
[----:B------:R-:W-:Y:S01]  /*41a0*/  @!P0 IMAD.IADD R3, R4, 0x1, R3 ;  /* 0x0000000104038824 */ /* 0x000fe200078e0203 */
[----:B------:R-:W-:Y:S02]  /*41b0*/  SHF.R.U32.HI R4, RZ, 0x5, R15 ;  /* 0x00000005ff047819 */ /* 0x000fe4000001160f */
[----:B-1----:R-:W-:-:S05]  /*41c0*/  FMNMX R5, R0, R5, !PT ;  /* 0x0000000500057209 */ /* 0x002fca0007800000 */
[----:B------:R-:W1:Y:S02]  /*41d0*/  SHFL.DOWN PT, R2, R5, 0x2, 0x1f ;  /* 0x08401f0005027f89 */ /* 0x000e6400000e0000 */
[----:B-1----:R-:W-:Y:S01]  /*41e0*/  FMNMX R2, R5, R2, !PT ;  /* 0x0000000205027209 */ /* 0x002fe20007800000 */
[----:B------:R-:W-:-:S04]  /*41f0*/  IMAD.MOV.U32 R5, RZ, RZ, RZ ;  /* 0x000000ffff057224 */ /* 0x000fc800078e00ff */
[----:B------:R-:W1:Y:S02]  /*4200*/  SHFL.DOWN PT, R7, R2, 0x1, 0x1f ;  /* 0x08201f0002077f89 */ /* 0x000e6400000e0000 */
[----:B-1----:R-:W-:-:S05]  /*4210*/  FMNMX R0, R2, R7, !PT ;  /* 0x0000000702007209 */ /* 0x002fca0007800000 */
[----:B------:R1:W-:Y:S01]  /*4220*/  @!P0 STS [R3], R0 ;  /* 0x0000000003008388 */ /* 0x0003e20000000800 */
[----:B------:R-:W-:Y:S01]  /*4230*/  BAR.SYNC.DEFER_BLOCKING 0x0 ;  /* 0x0000000000007b1d */ /* 0x000fe20000010000 */
[----:B------:R-:W-:-:S13]  /*4240*/  ISETP.NE.AND P0, PT, R4, RZ, PT ;  /* 0x000000ff0400720c */ /* 0x000fda0003f05270 */
[----:B-1----:R-:W-:Y:S05]  /*4250*/  @P0 BRA `(.L_x_2903) ;  /* 0x0000000000340947 */ /* 0x002fea0003800000 */
[----:B------:R-:W-:Y:S01]  /*4260*/  ISETP.GT.U32.AND P0, PT, R15, 0x3, PT ;  /* 0x000000030f00780c */ /* 0x000fe20003f04070 */
[----:B------:R-:W-:-:S12]  /*4270*/  UMOV UR6, 0xffffffff ;  /* 0xffffffff00067882 */ /* 0x000fd80000000000 */
[----:B------:R-:W1:Y:S01]  /*4280*/  @!P0 S2R R3, SR_CgaCtaId ;  /* 0x0000000000038919 */ /* 0x000e620000008800 */
[----:B------:R-:W-:-:S04]  /*4290*/  @!P0 MOV R0, 0x400 ;  /* 0x0000040000008802 */ /* 0x000fc80000000f00 */
[----:B-1----:R-:W-:Y:S01]  /*42a0*/  @!P0 LEA R2, R3, R0, 0x18 ;  /* 0x0000000003028211 */ /* 0x002fe200078ec0ff */
[----:B------:R-:W-:-:S04]  /*42b0*/  IMAD.MOV.U32 R0, RZ, RZ, RZ ;  /* 0x000000ffff007224 */ /* 0x000fc800078e00ff */
[----:B------:R-:W-:-:S05]  /*42c0*/  @!P0 IMAD R2, R15, 0x4, R2 ;  /* 0x000000040f028824 */ /* 0x000fca00078e0202 */
[----:B------:R1:W3:Y:S01]  /*42d0*/  @!P0 LDS R0, [R2] ;  /* 0x0000000002008984 */ /* 0x0002e20000000800 */
[----:B------:R-:W-:Y:S05]  /*42e0*/  BRA.DIV UR6, `(.L_x_2904) ;  /* 0x0000000206947947 */ /* 0x000fea000b800000 */
[----:B---3--:R-:W3:Y:S02]  /*42f0*/  SHFL.DOWN PT, R3, R0, 0x2, 0x1f ;  /* 0x08401f0000037f89 */ /* 0x008ee400000e0000 */
[----:B---3--:R-:W-:-:S05]  /*4300*/  FMNMX R3, R3, R0, !PT ;  /* 0x0000000003037209 */ /* 0x008fca0007800000 */
[----:B-1----:R1:W3:Y:S02]  /*4310*/  SHFL.DOWN PT, R2, R3, 0x1, 0x1f ;  /* 0x08201f0003027f89 */ /* 0x0022e400000e0000 */
.L_x_2911:
[----:B---3--:R-:W-:-:S07]  /*4320*/  FMNMX R5, R3, R2, !PT ;  /* 0x0000000203057209 */ /* 0x008fce0007800000 */
.L_x_2903:
[----:B------:R-:W-:Y:S05]  /*4330*/  BSYNC B0 ;  /* 0x0000000000007941 */ /* 0x000fea0003800000 */
.L_x_2902:
[----:B------:R-:W-:Y:S01]  /*4340*/  ISETP.NE.AND P0, PT, R15, RZ, PT ;  /* 0x000000ff0f00720c */ /* 0x000fe20003f05270 */
[----:B------:R-:W-:-:S12]  /*4350*/  BSSY B0, `(.L_x_2901) ;  /* 0x0000004000007945 */ /* 0x000fd80003800000 */
[----:B------:R-:W-:Y:S05]  /*4360*/  @P0 BRA `(.L_x_2905) ;  /* 0x0000000000080947 */ /* 0x000fea0003800000 */
[----:B-1----:R-:W1:Y:S02]  /*4370*/  LDC.64 R2, c[0x0][0x288] ;  /* 0x0000a200ff027b82 */ /* 0x002e640000000a00 */
[----:B-1----:R3:W-:Y:S02]  /*4380*/  REDG.E.MAX.S32.STRONG.GPU desc[UR4][R2.64], R5 ;  /* 0x000000050200798e */ /* 0x0027e4000d10e384 */
.L_x_2905:
[----:B------:R-:W-:Y:S05]  /*4390*/  BSYNC B0 ;  /* 0x0000000000007941 */ /* 0x000fea0003800000 */
.L_x_2901:
        /* <DEDUP_REMOVED lines=15> */
[----:B0123--:R-:W-:Y:S05]  /*4490*/  CALL.REL.NOINC `($__internal_16_$__cuda_sm20_rcp_rn_f32_slowpath) ;  /* 0x0000000000607944 */ /* 0x00ffea0003c00000 */
[----:B------:R-:W-:Y:S01]  /*44a0*/  IMAD.MOV.U32 R5, RZ, RZ, R10 ;  /* 0x000000ffff057224 */ /* 0x000fe200078e000a */
[----:B------:R-:W-:Y:S06]  /*44b0*/  BRA `(.L_x_2908) ;  /* 0x0000000000107947 */ /* 0x000fec0003800000 */
.L_x_2907:
[----:B---3--:R-:W3:Y:S02]  /*44c0*/  MUFU.RCP R5, R46 ;  /* 0x0000002e00057308 */ /* 0x008ee40000001000 */
[----:B---3--:R-:W-:-:S04]  /*44d0*/  FFMA R0, R46, R5, -1 ;  /* 0xbf8000002e007423 */ /* 0x008fc80000000005 */
[----:B------:R-:W-:-:S04]  /*44e0*/  FADD.FTZ R0, -R0, -RZ ;  /* 0x800000ff00007221 */ /* 0x000fc80000010100 */
[----:B------:R-:W-:-:S07]  /*44f0*/  FFMA R5, R5, R0, R5 ;  /* 0x0000000005057223 */ /* 0x000fce0000000005 */
.L_x_2908:
[----:B------:R-:W-:Y:S05]  /*4500*/  BSYNC B0 ;  /* 0x0000000000007941 */ /* 0x000fea0003800000 */
.L_x_2906:
[----:B-1----:R-:W1:Y:S02]  /*4510*/  LDC.64 R2, c[0x0][0x280] ;  /* 0x0000a000ff027b82 */ /* 0x002e640000000a00 */
[----:B-1----:R-:W-:Y:S01]  /*4520*/  STG.E desc[UR4][R2.64], R5 ;  /* 0x0000000502007986 */ /* 0x002fe2000c101904 */
[----:B------:R-:W-:Y:S05]  /*4530*/  EXIT ;  /* 0x000000000000794d */ /* 0x000fea0003800000 */
.L_x_2904:
[----:B------:R-:W-:Y:S02]  /*4540*/  IMAD.MOV.U32 R5, RZ, RZ, 0x2 ;  /* 0x00000002ff057424 */ /* 0x000fe400078e00ff */
[----:B------:R-:W-:Y:S02]  /*4550*/  IMAD.MOV.U32 R7, RZ, RZ, 0x1f ;  /* 0x0000001fff077424 */ /* 0x000fe400078e00ff */
[----:B------:R-:W-:-:S07]  /*4560*/  IMAD.MOV.U32 R4, RZ, RZ, -0x1 ;  /* 0xffffffffff047424 */ /* 0x000fce00078e00ff */
[----:B0123-5:R-:W-:Y:S05]  /*4570*/  WARPSYNC.COLLECTIVE R4, `(.L_x_2909) ;  /* 0x0000000004087348 */ /* 0x02ffea0003c00000 */
[----:B-1-3--:R1:W3:Y:S02]  /*4580*/  SHFL.DOWN P0, R2, R0, R5, R7 ;  /* 0x0800000500027389 */ /* 0x00a2e40000000007 */
[----:B0123-5:R-:W-:Y:S01]  /*4590*/  ENDCOLLECTIVE ;  /* 0x000000000000791b */ /* 0x02ffe20003800000 */
.L_x_2909:
[----:B------:R-:W-:Y:S02]  /*45a0*/  IMAD.MOV.U32 R5, RZ, RZ, 0x1 ;  /* 0x00000001ff057424 */ /* 0x000fe400078e00ff */
[----:B------:R-:W-:-:S05]  /*45b0*/  IMAD.MOV.U32 R3, RZ, RZ, R2 ;  /* 0x000000ffff037224 */ /* 0x000fca00078e0002 */
[----:B------:R-:W-:-:S05]  /*45c0*/  FMNMX R3, R3, R0, !PT ;  /* 0x0000000003037209 */ /* 0x000fca0007800000 */
[----:B------:R-:W-:-:S07]  /*45d0*/  IMAD.MOV.U32 R0, RZ, RZ, R3 ;  /* 0x000000ffff007224 */ /* 0x000fce00078e0003 */
[----:B------:R-:W-:Y:S05]  /*45e0*/  WARPSYNC.COLLECTIVE R4, `(.L_x_2910) ;  /* 0x0000000004087348 */ /* 0x000fea0003c00000 */
[----:B------:R0:W1:Y:S02]  /*45f0*/  SHFL.DOWN P0, R2, R0, R5, R7 ;  /* 0x0800000500027389 */ /* 0x0000640000000007 */
[----:B01----:R-:W-:Y:S01]  /*4600*/  ENDCOLLECTIVE ;  /* 0x000000000000791b */ /* 0x003fe20003800000 */
.L_x_2910:
[----:B------:R-:W-:Y:S05]  /*4610*/  BRA `(.L_x_2911) ;  /* 0xfffffffc00407947 */ /* 0x000fea000383ffff */
        .weak           $__internal_16_$__cuda_sm20_rcp_rn_f32_slowpath
        .type           $__internal_16_$__cuda_sm20_rcp_rn_f32_slowpath,@function
        .size           $__internal_16_$__cuda_sm20_rcp_rn_f32_slowpath,(.L_x_14352 - $__internal_16_$__cuda_sm20_rcp_rn_f32_slowpath)
$__internal_16_$__cuda_sm20_rcp_rn_f32_slowpath:
        /* <DEDUP_REMOVED lines=15> */
.L_x_2913:
        /* <DEDUP_REMOVED lines=33> */
.L_x_2915:
[----:B------:R0:W1:Y:S02]  /*4920*/  MUFU.RCP R10, R46 ;  /* 0x0000002e000a7308 */ /* 0x0000640000001000 */
.L_x_2914:
[----:B------:R-:W-:Y:S05]  /*4930*/  BSYNC B1 ;  /* 0x0000000000017941 */ /* 0x000fea0003800000 */
.L_x_2912:
[----:B------:R-:W-:Y:S02]  /*4940*/  IMAD.MOV.U32 R20, RZ, RZ, R0 ;  /* 0x000000ffff147224 */ /* 0x000fe400078e0000 */
[----:B------:R-:W-:-:S04]  /*4950*/  IMAD.MOV.U32 R21, RZ, RZ, 0x0 ;  /* 0x00000000ff157424 */ /* 0x000fc800078e00ff */
[----:B01----:R-:W-:Y:S05]  /*4960*/  RET.REL.NODEC R20 `(_ZN18transformer_engine13normalization21ln_fwd_general_kernelINS0_13Kernel_traitsI13__nv_bfloat16S3_S3_fjLj512ELj1ELj4ELj1ELj16ENS0_18Kernel_traits_baseILj512ES3_S3_S3_fjLj128EEEEEEEvNS0_19ForwardKernelParamsE) ;  /* 0xffffffb414a47950 */ /* 0x003fea0003c3ffff */
.L_x_2916:
        /* <DEDUP_REMOVED lines=9> */
.L_x_14352:


//--------------------- .text._ZN18transformer_engine13normalization21ln_fwd_general_kernelINS0_13Kernel_traitsIff6__halffjLj512ELj1ELj4ELj1ELj16ENS0_18Kernel_traits_baseILj512EffS3_fjLj128EEEEEEEvNS0_19ForwardKernelParamsE --------------------------
	.section	.text._ZN18transformer_engine13normalization21ln_fwd_general_kernelINS0_13Kernel_traitsIff6__halffjLj512ELj1ELj4ELj1ELj16ENS0_18Kernel_traits_baseILj512EffS3_fjLj128EEEEEEEvNS0_19ForwardKernelParamsE,"ax",@progbits
	.align	128
        .global         _ZN18transformer_engine13normalization21ln_fwd_general_kernelINS0_13Kernel_traitsIff6__halffjLj512ELj1ELj4ELj1ELj16ENS0_18Kernel_traits_baseILj512EffS3_fjLj128EEEEEEEvNS0_19ForwardKernelParamsE
        .type           _ZN18transformer_engine13normalization21ln_fwd_general_kernelINS0_13Kernel_traitsIff6__halffjLj512ELj1ELj4ELj1ELj16ENS0_18Kernel_traits_baseILj512EffS3_fjLj128EEEEEEEvNS0_19ForwardKernelParamsE,@function
        .size           _ZN18transformer_engine13normalization21ln_fwd_general_kernelINS0_13Kernel_traitsIff6__halffjLj512ELj1ELj4ELj1ELj16ENS0_18Kernel_traits_baseILj512EffS3_fjLj128EEEEEEEvNS0_19ForwardKernelParamsE,(.L_x_14353 - _ZN18transformer_engine13normalization21ln_fwd_general_kernelINS0_13Kernel_traitsIff6__halffjLj512ELj1ELj4ELj1ELj16ENS0_18Kernel_traits_baseILj512EffS3_fjLj128EEEEEEEvNS0_19ForwardKernelParamsE)
        .other          _ZN18transformer_engine13normalization21ln_fwd_general_kernelINS0_13Kernel_traitsIff6__halffjLj512ELj1ELj4ELj1ELj16ENS0_18Kernel_traits_baseILj512EffS3_fjLj128EEEEEEEvNS0_19ForwardKernelParamsE,@"STO_CUDA_ENTRY STV_DEFAULT"
_ZN18transformer_engine13normalization21ln_fwd_general_kernelINS0_13Kernel_traitsIff6__halffjLj512ELj1ELj4ELj1ELj16ENS0_18Kernel_traits_baseILj512EffS3_fjLj128EEEEEEEvNS0_19ForwardKernelParamsE:
.text._ZN18transformer_engine13normalization21ln_fwd_general_kernelINS0_13Kernel_traitsIff6__halffjLj512ELj1ELj4ELj1ELj16ENS0_18Kernel_traits_baseILj512EffS3_fjLj128EEEEEEEvNS0_19ForwardKernelParamsE:
        /* <DEDUP_REMOVED lines=35> */
[----:B------:R-:W-:Y:S05]  /*0230*/  CALL.REL.NOINC `($__internal_17_$__cuda_sm20_rcp_rn_f32_slowpath) ;  /* 0x0000003c00f87944 */ /* 0x000fea0003c00000 */
[----:B------:R-:W-:Y:S05]  /*0240*/  BRA `(.L_x_2918) ;  /* 0x0000000000107947 */ /* 0x000fea0003800000 */
.L_x_2917:
[----:B------:R-:W0:Y:S02]  /*0250*/  MUFU.RCP R7, R8 ;  /* 0x0000000800077308 */ /* 0x000e240000001000 */
[----:B0-----:R-:W-:-:S04]  /*0260*/  FFMA R9, R8, R7, -1 ;  /* 0xbf80000008097423 */ /* 0x001fc80000000007 */
[----:B------:R-:W-:-:S04]  /*0270*/  FADD.FTZ R10, -R9, -RZ ;  /* 0x800000ff090a7221 */ /* 0x000fc80000010100 */
[----:B------:R-:W-:-:S07]  /*0280*/  FFMA R7, R7, R10, R7 ;  /* 0x0000000a07077223 */ /* 0x000fce0000000007 */
.L_x_2918:
        /* <DEDUP_REMOVED lines=19> */
.L_x_2922:
        /* <DEDUP_REMOVED lines=9> */
.L_x_2923:
[----:B------:R-:W-:Y:S05]  /*0450*/  BSYNC B1 ;  /* 0x0000000000017941 */ /* 0x000fea0003800000 */
.L_x_2921:
        /* <DEDUP_REMOVED lines=9> */
.L_x_2925:
        /* <DEDUP_REMOVED lines=9> */
.L_x_2926:
[----:B------:R-:W-:Y:S05]  /*0580*/  BSYNC B1 ;  /* 0x0000000000017941 */ /* 0x000fea0003800000 */
.L_x_2924:
        /* <DEDUP_REMOVED lines=15> */
.L_x_2928:
        /* <DEDUP_REMOVED lines=9> */
.L_x_2929:
[----:B------:R-:W-:Y:S05]  /*0710*/  BSYNC B1 ;  /* 0x0000000000017941 */ /* 0x000fea0003800000 */
.L_x_2927:
        /* <DEDUP_REMOVED lines=8> */
.L_x_2931:
        /* <DEDUP_REMOVED lines=9> */
.L_x_2932:
[----:B------:R-:W-:Y:S05]  /*0830*/  BSYNC B1 ;  /* 0x0000000000017941 */ /* 0x000fea0003800000 */
.L_x_2930:
        /* <DEDUP_REMOVED lines=14> */
.L_x_2934:
        /* <DEDUP_REMOVED lines=9> */
.L_x_2935:
[----:B------:R-:W-:Y:S05]  /*09b0*/  BSYNC B1 ;  /* 0x0000000000017941 */ /* 0x000fea0003800000 */
.L_x_2933:
        /* <DEDUP_REMOVED lines=8> */
.L_x_2937:
        /* <DEDUP_REMOVED lines=9> */
.L_x_2938:
[----:B------:R-:W-:Y:S05]  /*0ad0*/  BSYNC B1 ;  /* 0x0000000000017941 */ /* 0x000fea0003800000 */
.L_x_2936:
        /* <DEDUP_REMOVED lines=14> */
.L_x_2940:
        /* <DEDUP_REMOVED lines=9> */
.L_x_2941:
[----:B------:R-:W-:Y:S05]  /*0c50*/  BSYNC B1 ;  /* 0x0000000000017941 */ /* 0x000fea0003800000 */
.L_x_2939:
[----:B------:R-:W-:-:S04]  /*0c60*/  LEA R10, P2, R9, R10, 0x2 ;  /* 0x0000000a090a7211 */ /* 0x000fc800078410ff */
[----:B------:R-:W-:Y:S02]  /*0c70*/  LOP3.LUT P0, RZ, R10, 0xf, RZ, 0xc0, !PT ;  /* 0x0000000f0aff7812 */ /* 0x000fe4000780c0ff */
[----:B------:R-:W-:Y:S02]  /*0c80*/  LEA.HI.X R11, R9, R11, R18, 0x2, P2 ;  /* 0x0000000b090b7211 */ /* 0x000fe400010f1412 */
[----:B------:R-:W-:-:S13]  /*0c90*/  ISETP.LT.U32.OR P0, PT, R44, 0x4, P0 ;  /* 0x000000042c00780c */ /* 0x000fda0000701470 */
[----:B------:R-:W-:Y:S05]  /*0ca0*/  @P0 BRA `(.L_x_2942) ;  /* 0x0000000000080947 */ /* 0x000fea0003800000 */
[----:B01----:R2:W5:Y:S01]  /*0cb0*/  LDG.E.128 R16, desc[UR6][R10.64] ;  /* 0x000000060a107981 */ /* 0x003562000c1e1d00 */
[----:B------:R-:W-:Y:S05]  /*0cc0*/  BRA `(.L_x_2920) ;  /* 0x0000000000247947 */ /* 0x000fea0003800000 */
.L_x_2942:
        /* <DEDUP_REMOVED lines=9> */
.L_x_2920:
[----:B------:R-:W-:Y:S05]  /*0d60*/  BSYNC B0 ;  /* 0x0000000000007941 */ /* 0x000fea0003800000 */
.L_x_2919:
        /* <DEDUP_REMOVED lines=53> */
.L_x_2994:
        /* <DEDUP_REMOVED lines=17> */
.L_x_2947:
        /* <DEDUP_REMOVED lines=9> */
.L_x_2948:
[----:B------:R-:W-:Y:S05]  /*1260*/  BSYNC B1 ;  /* 0x0000000000017941 */ /* 0x000fea0003800000 */
.L_x_2946:
        /* <DEDUP_REMOVED lines=11> */
.L_x_2950:
        /* <DEDUP_REMOVED lines=9> */
.L_x_2951:
[----:B------:R-:W-:Y:S05]  /*13b0*/  BSYNC B1 ;  /* 0x0000000000017941 */ /* 0x000fea0003800000 */
.L_x_2949:
        /* <DEDUP_REMOVED lines=11> */
.L_x_2953:
        /* <DEDUP_REMOVED lines=9> */
.L_x_2954:
[----:B------:R-:W-:Y:S05]  /*1500*/  BSYNC B1 ;  /* 0x0000000000017941 */ /* 0x000fea0003800000 */
.L_x_2952:
        /* <DEDUP_REMOVED lines=10> */
.L_x_2955:
        /* <DEDUP_REMOVED lines=9> */
.L_x_2945:
[----:B------:R-:W-:Y:S05]  /*1640*/  BSYNC B0 ;  /* 0x0000000000007941 */ /* 0x000fea0003800000 */
.L_x_2944:
        /* <DEDUP_REMOVED lines=24> */
.L_x_2957:
[----:B------:R-:W-:Y:S05]  /*17d0*/  BSYNC B0 ;  /* 0x0000000000007941 */ /* 0x000fea0003800000 */
.L_x_2956:
        /* <DEDUP_REMOVED lines=49> */
.L_x_2960:
[----:B------:R-:W2:Y:S04]  /*1af0*/  LDG.E.STRONG.GPU R4, desc[UR6][R64.64] ;  /* 0x0000000640047981 */ /* 0x000ea8000c1ef900 */
[----:B--2---:R-:W-:Y:S01]  /*1b00*/  CCTL.IVALL ;  /* 0x00000000ff00798f */ /* 0x004fe20002000000 */
[----:B------:R-:W-:Y:S05]  /*1b10*/  YIELD ;  /* 0x0000000000007946 */ /* 0x000fea0003800000 */
[----:B------:R-:W-:-:S13]  /*1b20*/  ISETP.NE.AND P0, PT, R4, R67, PT ;  /* 0x000000430400720c */ /* 0x000fda0003f05270 */
[----:B------:R-:W-:Y:S05]  /*1b30*/  @P0 BRA `(.L_x_2960) ;  /* 0xfffffffc00ec0947 */ /* 0x000fea000383ffff */
.L_x_2959:
        /* <DEDUP_REMOVED lines=16> */
.L_x_2965:
        /* <DEDUP_REMOVED lines=18> */
.L_x_2964:
[----:B------:R-:W-:Y:S05]  /*1d60*/  BSYNC B1 ;  /* 0x0000000000017941 */ /* 0x000fea0003800000 */
.L_x_2963:
        /* <DEDUP_REMOVED lines=13> */
.L_x_2967:
[----:B------:R-:W-:Y:S05]  /*1e40*/  BSYNC B1 ;  /* 0x0000000000017941 */ /* 0x000fea0003800000 */
.L_x_2966:
[----:B------:R-:W-:-:S13]  /*1e50*/  ISETP.LT.OR P0, PT, R77, R59, P0 ;  /* 0x0000003b4d00720c */ /* 0x000fda0000701670 */
[----:B------:R-:W-:Y:S05]  /*1e60*/  @!P0 BRA `(.L_x_2962) ;  /* 0x00000000000c8947 */ /* 0x000fea0003800000 */
[----:B------:R-:W-:-:S06]  /*1e70*/  IMAD.WIDE R62, R77, 0x4, R62 ;  /* 0x000000044d3e7825 */ /* 0x000fcc00078e023e */
[----:B------:R-:W2:Y:S02]  /*1e80*/  LDG.E R62, desc[UR6][R62.64] ;  /* 0x000000063e3e7981 */ /* 0x000ea4000c1e1900 */
[----:B--2---:R-:W-:-:S07]  /*1e90*/  FADD R57, R57, R62 ;  /* 0x0000003e39397221 */ /* 0x004fce0000000000 */
.L_x_2962:
[----:B------:R-:W-:Y:S05]  /*1ea0*/  BSYNC B0 ;  /* 0x0000000000007941 */ /* 0x000fea0003800000 */
.L_x_2961:
        /* <DEDUP_REMOVED lines=13> */
.L_x_2958:
        /* <DEDUP_REMOVED lines=10> */
.L_x_2968:
        /* <DEDUP_REMOVED lines=66> */
.L_x_2970:
[----:B------:R-:W-:Y:S05]  /*2440*/  BSYNC B0 ;  /* 0x0000000000007941 */ /* 0x000fea0003800000 */
.L_x_2969:
        /* <DEDUP_REMOVED lines=47> */
.L_x_2973:
[----:B------:R-:W2:Y:S04]  /*2740*/  LDG.E.STRONG.GPU R66, desc[UR6][R64.64] ;  /* 0x0000000640427981 */ /* 0x000ea8000c1ef900 */
[----:B--2---:R-:W-:Y:S01]  /*2750*/  CCTL.IVALL ;  /* 0x00000000ff00798f */ /* 0x004fe20002000000 */
[----:B------:R-:W-:Y:S05]  /*2760*/  YIELD ;  /* 0x0000000000007946 */ /* 0x000fea0003800000 */
[----:B------:R-:W-:-:S13]  /*2770*/  ISETP.NE.AND P0, PT, R66, R67, PT ;  /* 0x000000434200720c */ /* 0x000fda0003f05270 */
[----:B------:R-:W-:Y:S05]  /*2780*/  @P0 BRA `(.L_x_2973) ;  /* 0xfffffffc00ec0947 */ /* 0x000fea000383ffff */
.L_x_2972:
        /* <DEDUP_REMOVED lines=15> */
.L_x_2978:
        /* <DEDUP_REMOVED lines=18> */
.L_x_2977:
[----:B------:R-:W-:Y:S05]  /*29a0*/  BSYNC B1 ;  /* 0x0000000000017941 */ /* 0x000fea0003800000 */
.L_x_2976:
        /* <DEDUP_REMOVED lines=13> */
.L_x_2980:
[----:B------:R-:W-:Y:S05]  /*2a80*/  BSYNC B1 ;  /* 0x0000000000017941 */ /* 0x000fea0003800000 */
.L_x_2979:
[----:B------:R-:W-:-:S13]  /*2a90*/  ISETP.LT.OR P0, PT, R79, R59, P0 ;  /* 0x0000003b4f00720c */ /* 0x000fda0000701670 */
[----:B------:R-:W-:Y:S05]  /*2aa0*/  @!P0 BRA `(.L_x_2975) ;  /* 0x00000000000c8947 */ /* 0x000fea0003800000 */
[----:B------:R-:W-:-:S06]  /*2ab0*/  IMAD.WIDE R62, R79, 0x4, R62 ;  /* 0x000000044f3e7825 */ /* 0x000fcc00078e023e */
[----:B------:R-:W2:Y:S02]  /*2ac0*/  LDG.E R62, desc[UR6][R62.64] ;  /* 0x000000063e3e7981 */ /* 0x000ea4000c1e1900 */
[----:B--2---:R-:W-:-:S07]  /*2ad0*/  FADD R77, R77, R62 ;  /* 0x0000003e4d4d7221 */ /* 0x004fce0000000000 */
.L_x_2975:
[----:B------:R-:W-:Y:S05]  /*2ae0*/  BSYNC B0 ;  /* 0x0000000000007941 */ /* 0x000fea0003800000 */
.L_x_2974:
        /* <DEDUP_REMOVED lines=13> */
.L_x_2971:
        /* <DEDUP_REMOVED lines=10> */
.L_x_2981:
        /* <DEDUP_REMOVED lines=54> */
.L_x_2984:
[----:B------:R-:W-:Y:S01]  /*2fc0*/  IMAD R63, R61, UR11, R8 ;  /* 0x0000000b3d3f7c24 */ /* 0x000fe2000f8e0208 */
[----:B------:R-:W-:Y:S01]  /*2fd0*/  IADD3 R83, -R8, UR11, RZ ;  /* 0x0000000b08537c10 */ /* 0x000fe2000fffe1ff */
[----:B------:R-:W2:Y:S01]  /*2fe0*/  F2F.F16.F32 R77, R70 ;  /* 0x00000046004d7304 */ /* 0x000ea20000200800 */
[----:B------:R-:W-:Y:S01]  /*2ff0*/  BSSY B1, `(.L_x_2985) ;  /* 0x0000016000017945 */ /* 0x000fe20003800000 */
[----:B0-----:R-:W-:Y:S01]  /*3000*/  IMAD.WIDE R62, R63, 0x2, R64 ;  /* 0x000000023f3e7825 */ /* 0x001fe200078e0240 */
[----:B------:R-:W-:Y:S02]  /*3010*/  ISETP.GE.AND P3, PT, R78, UR11, PT ;  /* 0x0000000b4e007c0c */ /* 0x000fe4000bf66270 */
[----:B------:R-:W-:-:S03]  /*3020*/  LOP3.LUT P1, RZ, R62, 0x7, RZ, 0xc0, !PT ;  /* 0x000000073eff7812 */ /* 0x000fc6000782c0ff */
[----:B------:R-:W0:Y:S01]  /*3030*/  F2F.F16.F32 R81, R84 ;  /* 0x0000005400517304 */ /* 0x000e220000200800 */
[----:B------:R-:W-:-:S07]  /*3040*/  ISETP.LT.U32.OR P1, PT, R83, 0x4, P1 ;  /* 0x000000045300780c */ /* 0x000fce0000f21470 */
[----:B------:R-:W3:Y:S08]  /*3050*/  F2F.F16.F32 R79, R82 ;  /* 0x00000052004f7304 */ /* 0x000ef00000200800 */
[----:B------:R-:W4:Y:S01]  /*3060*/  F2F.F16.F32 R71, R68 ;  /* 0x0000004400477304 */ /* 0x000f220000200800 */
        /* <DEDUP_REMOVED lines=14> */
.L_x_2986:
[----:B------:R-:W-:Y:S05]  /*3150*/  BSYNC B1 ;  /* 0x0000000000017941 */ /* 0x000fea0003800000 */
.L_x_2985:
        /* <DEDUP_REMOVED lines=35> */
.L_x_2987:
[----:B------:R-:W-:Y:S01]  /*3390*/  IMAD.WIDE R62, R69, 0x2, R64 ;  /* 0x00000002453e7825 */ /* 0x000fe200078e0240 */
[----:B------:R-:W0:Y:S01]  /*33a0*/  F2F.F16.F32 R77, R70 ;  /* 0x00000046004d7304 */ /* 0x000e220000200800 */
[----:B------:R-:W-:Y:S01]  /*33b0*/  BSSY B1, `(.L_x_2988) ;  /* 0x0000015000017945 */ /* 0x000fe20003800000 */
[----:B------:R-:W-:Y:S02]  /*33c0*/  ISETP.GE.AND P3, PT, R76, UR11, PT ;  /* 0x0000000b4c007c0c */ /* 0x000fe4000bf66270 */
[----:B------:R-:W-:-:S04]  /*33d0*/  LOP3.LUT P1, RZ, R62, 0x7, RZ, 0xc0, !PT ;  /* 0x000000073eff7812 */ /* 0x000fc8000782c0ff */
[----:B------:R-:W2:Y:S01]  /*33e0*/  F2F.F16.F32 R81, R84 ;  /* 0x0000005400517304 */ /* 0x000ea20000200800 */
[----:B------:R-:W-:-:S07]  /*33f0*/  ISETP.LT.U32.OR P1, PT, R72, 0x4, P1 ;  /* 0x000000044800780c */ /* 0x000fce0000f21470 */
[----:B------:R-:W3:Y:S06]  /*3400*/  F2F.F16.F32 R79, R82 ;  /* 0x00000052004f7304 */ /* 0x000eec0000200800 */
[----:B0-----:R-:W-:Y:S02]  /*3410*/  @!P1 IMAD.WIDE.U32 R66, R77, 0x10000, RZ ;  /* 0x000100004d429825 */ /* 0x001fe400078e00ff */
[----:B------:R-:W0:Y:S02]  /*3420*/  F2F.F16.F32 R71, R68 ;  /* 0x0000004400477304 */ /* 0x000e240000200800 */
        /* <DEDUP_REMOVED lines=13> */
.L_x_2989:
[----:B------:R-:W-:Y:S05]  /*3500*/  BSYNC B1 ;  /* 0x0000000000017941 */ /* 0x000fea0003800000 */
.L_x_2988:
        /* <DEDUP_REMOVED lines=35> */
.L_x_2990:
        /* <DEDUP_REMOVED lines=23> */
.L_x_2992:
[----:B------:R-:W-:Y:S05]  /*38b0*/  BSYNC B1 ;  /* 0x0000000000017941 */ /* 0x000fea0003800000 */
.L_x_2991:
        /* <DEDUP_REMOVED lines=35> */
.L_x_2993:
[----:B------:R-:W-:Y:S01]  /*3af0*/  IMAD.WIDE R64, R67, 0x2, R64 ;  /* 0x0000000243407825 */ /* 0x000fe200078e0240 */
[----:B------:R-:W0:Y:S02]  /*3b00*/  F2F.F16.F32 R61, R68 ;  /* 0x00000044003d7304 */ /* 0x000e240000200800 */
[----:B------:R-:W-:-:S06]  /*3b10*/  LOP3.LUT P0, RZ, R64, 0x7, RZ, 0xc0, !PT ;  /* 0x0000000740ff7812 */ /* 0x000fcc000780c0ff */
        /* <DEDUP_REMOVED lines=18> */
.L_x_2983:
[----:B------:R-:W-:Y:S05]  /*3c40*/  BSYNC B0 ;  /* 0x0000000000007941 */ /* 0x000fea0003800000 */
.L_x_2982:
[----:B0-23--:R-:W0:Y:S02]  /*3c50*/  LDC R62, c[0x0][0x210] ;  /* 0x00008400ff3e7b82 */ /* 0x00de240000000800 */
[----:B0-----:R-:W-:-:S05]  /*3c60*/  IMAD R5, R62, 0x4, R5 ;  /* 0x000000043e057824 */ /* 0x001fca00078e0205 */
[----:B------:R-:W-:-:S13]  /*3c70*/  ISETP.GE.AND P0, PT, R5, UR10, PT ;  /* 0x0000000a05007c0c */ /* 0x000fda000bf06270 */
[----:B------:R-:W-:Y:S05]  /*3c80*/  @!P0 BRA `(.L_x_2994) ;  /* 0xffffffd4000c8947 */ /* 0x000fea000383ffff */
.L_x_2943:
        /* <DEDUP_REMOVED lines=40> */
.L_x_3004:
[----:B--23--:R-:W-:-:S07]  /*3f10*/  FMNMX R3, R3, R4, !PT ;  /* 0x0000000403037209 */ /* 0x00cfce0007800000 */
.L_x_2997:
[----:B------:R-:W-:Y:S05]  /*3f20*/  BSYNC B0 ;  /* 0x0000000000007941 */ /* 0x000fea0003800000 */
.L_x_2996:
[----:B------:R-:W-:Y:S01]  /*3f30*/  ISETP.NE.AND P0, PT, R2, RZ, PT ;  /* 0x000000ff0200720c */ /* 0x000fe20003f05270 */
[----:B------:R-:W-:-:S12]  /*3f40*/  BSSY B0, `(.L_x_2995) ;  /* 0x0000004000007945 */ /* 0x000fd80003800000 */
[----:B------:R-:W-:Y:S05]  /*3f50*/  @P0 BRA `(.L_x_2999) ;  /* 0x0000000000080947 */ /* 0x000fea0003800000 */
[----:B------:R-:W2:Y:S02]  /*3f60*/  LDC.64 R4, c[0x0][0x288] ;  /* 0x0000a200ff047b82 */ /* 0x000ea40000000a00 */
[----:B--2---:R2:W-:Y:S02]  /*3f70*/  REDG.E.MAX.S32.STRONG.GPU desc[UR6][R4.64], R3 ;  /* 0x000000030400798e */ /* 0x0045e4000d10e386 */
.L_x_2999:
[----:B------:R-:W-:Y:S05]  /*3f80*/  BSYNC B0 ;  /* 0x0000000000007941 */ /* 0x000fea0003800000 */
.L_x_2995:
        /* <DEDUP_REMOVED lines=16> */
[----:B012-4-:R-:W-:Y:S05]  /*4090*/  CALL.REL.NOINC `($__internal_17_$__cuda_sm20_rcp_rn_f32_slowpath) ;  /* 0x0000000000607944 */ /* 0x017fea0003c00000 */
[----:B------:R-:W-:Y:S01]  /*40a0*/  IMAD.MOV.U32 R5, RZ, RZ, R7 ;  /* 0x000000ffff057224 */ /* 0x000fe200078e0007 */
[----:B------:R-:W-:Y:S06]  /*40b0*/  BRA `(.L_x_3001) ;  /* 0x0000000000147947 */ /* 0x000fec0003800000 */
.L_x_3000:
[----:B--2---:R-:W2:Y:S01]  /*40c0*/  MUFU.RCP R5, UR5 ;  /* 0x0000000500057d08 */ /* 0x004ea20008001000 */
[----:B------:R-:W-:-:S05]  /*40d0*/  MOV R0, UR5 ;  /* 0x0000000500007c02 */ /* 0x000fca0008000f00 */
[----:B--2---:R-:W-:-:S04]  /*40e0*/  FFMA R0, R5, R0, -1 ;  /* 0xbf80000005007423 */ /* 0x004fc80000000000 */
[----:B------:R-:W-:-:S04]  /*40f0*/  FADD.FTZ R0, -R0, -RZ ;  /* 0x800000ff00007221 */ /* 0x000fc80000010100 */
[----:B------:R-:W-:-:S07]  /*4100*/  FFMA R5, R5, R0, R5 ;  /* 0x0000000005057223 */ /* 0x000fce0000000005 */
.L_x_3001:
[----:B------:R-:W2:Y:S02]  /*4110*/  LDC.64 R2, c[0x0][0x280] ;  /* 0x0000a000ff027b82 */ /* 0x000ea40000000a00 */
[----:B--2---:R-:W-:Y:S01]  /*4120*/  STG.E desc[UR6][R2.64], R5 ;  /* 0x0000000502007986 */ /* 0x004fe2000c101906 */
[----:B------:R-:W-:Y:S05]  /*4130*/  EXIT ;  /* 0x000000000000794d */ /* 0x000fea0003800000 */
.L_x_2998:
[----:B------:R-:W-:Y:S02]  /*4140*/  IMAD.MOV.U32 R6, RZ, RZ, 0x2 ;  /* 0x00000002ff067424 */ /* 0x000fe400078e00ff */
[----:B------:R-:W-:Y:S02]  /*4150*/  IMAD.MOV.U32 R7, RZ, RZ, 0x1f ;  /* 0x0000001fff077424 */ /* 0x000fe400078e00ff */
[----:B------:R-:W-:-:S07]  /*4160*/  IMAD.MOV.U32 R5, RZ, RZ, -0x1 ;  /* 0xffffffffff057424 */ /* 0x000fce00078e00ff */
[----:B012345:R-:W-:Y:S05]  /*4170*/  WARPSYNC.COLLECTIVE R5, `(.L_x_3002) ;  /* 0x0000000005087348 */ /* 0x03ffea0003c00000 */
[----:B---3--:R3:W0:Y:S02]  /*4180*/  SHFL.DOWN P0, R4, R0, R6, R7 ;  /* 0x0800000600047389 */ /* 0x0086240000000007 */
[----:B012345:R-:W-:Y:S01]  /*4190*/  ENDCOLLECTIVE ;  /* 0x000000000000791b */ /* 0x03ffe20003800000 */
.L_x_3002:
[----:B------:R-:W-:Y:S02]  /*41a0*/  IMAD.MOV.U32 R6, RZ, RZ, 0x1 ;  /* 0x00000001ff067424 */ /* 0x000fe400078e00ff */
[----:B------:R-:W-:-:S05]  /*41b0*/  IMAD.MOV.U32 R3, RZ, RZ, R4 ;  /* 0x000000ffff037224 */ /* 0x000fca00078e0004 */
[----:B------:R-:W-:-:S05]  /*41c0*/  FMNMX R3, R3, R0, !PT ;  /* 0x0000000003037209 */ /* 0x000fca0007800000 */
[----:B------:R-:W-:-:S07]  /*41d0*/  IMAD.MOV.U32 R0, RZ, RZ, R3 ;  /* 0x000000ffff007224 */ /* 0x000fce00078e0003 */
[----:B------:R-:W-:Y:S05]  /*41e0*/  WARPSYNC.COLLECTIVE R5, `(.L_x_3003) ;  /* 0x0000000005087348 */ /* 0x000fea0003c00000 */
[----:B------:R0:W1:Y:S02]  /*41f0*/  SHFL.DOWN P0, R4, R0, R6, R7 ;  /* 0x0800000600047389 */ /* 0x0000640000000007 */
[----:B01----:R-:W-:Y:S01]  /*4200*/  ENDCOLLECTIVE ;  /* 0x000000000000791b */ /* 0x003fe20003800000 */
.L_x_3003:
[----:B------:R-:W-:Y:S05]  /*4210*/  BRA `(.L_x_3004) ;  /* 0xfffffffc003c7947 */ /* 0x000fea000383ffff */
        .weak           $__internal_17_$__cuda_sm20_rcp_rn_f32_slowpath
        .type           $__internal_17_$__cuda_sm20_rcp_rn_f32_slowpath,@function
        .size           $__internal_17_$__cuda_sm20_rcp_rn_f32_slowpath,(.L_x_14353 - $__internal_17_$__cuda_sm20_rcp_rn_f32_slowpath)
$__internal_17_$__cuda_sm20_rcp_rn_f32_slowpath:
        /* <DEDUP_REMOVED lines=14> */
.L_x_3005:
        /* <DEDUP_REMOVED lines=33> */
.L_x_3007:
[----:B------:R0:W1:Y:S02]  /*4510*/  MUFU.RCP R9, R8 ;  /* 0x0000000800097308 */ /* 0x0000640000001000 */
.L_x_3006:
[----:B-1----:R-:W-:Y:S02]  /*4520*/  IMAD.MOV.U32 R7, RZ, RZ, R9 ;  /* 0x000000ffff077224 */ /* 0x002fe400078e0009 */
[----:B0-----:R-:W-:Y:S02]  /*4530*/  IMAD.MOV.U32 R8, RZ, RZ, R12 ;  /* 0x000000ffff087224 */ /* 0x001fe400078e000c */
[----:B------:R-:W-:-:S04]  /*4540*/  IMAD.MOV.U32 R9, RZ, RZ, 0x0 ;  /* 0x00000000ff097424 */ /* 0x000fc800078e00ff */
[----:B------:R-:W-:Y:S05]  /*4550*/  RET.REL.NODEC R8 `(_ZN18transformer_engine13normalization21ln_fwd_general_kernelINS0_13Kernel_traitsIff6__halffjLj512ELj1ELj4ELj1ELj16ENS0_18Kernel_traits_baseILj512EffS3_fjLj128EEEEEEEvNS0_19ForwardKernelParamsE) ;  /* 0xffffffb808a87950 */ /* 0x000fea0003c3ffff */
.L_x_3008:
        /* <DEDUP_REMOVED lines=10> */
.L_x_14353:


//--------------------- .text._ZN18transformer_engine13normalization21ln_fwd_general_kernelINS0_13Kernel_traitsI6__halfS3_S3_fjLj512ELj1ELj4ELj1ELj16ENS0_18Kernel_traits_baseILj512ES3_S3_S3_fjLj128EEEEEEEvNS0_19ForwardKernelParamsE --------------------------
	.section	.text._ZN18transformer_engine13normalization21ln_fwd_general_kernelINS0_13Kernel_traitsI6__halfS3_S3_fjLj512ELj1ELj4ELj1ELj16ENS0_18Kernel_traits_baseILj512ES3_S3_S3_fjLj128EEEEEEEvNS0_19ForwardKernelParamsE,"ax",@progbits
	.align	128
        .global         _ZN18transformer_engine13normalization21ln_fwd_general_kernelINS0_13Kernel_traitsI6__halfS3_S3_fjLj512ELj1ELj4ELj1ELj16ENS0_18Kernel_traits_baseILj512ES3_S3_S3_fjLj128EEEEEEEvNS0_19ForwardKernelParamsE
        .type           _ZN18transformer_engine13normalization21ln_fwd_general_kernelINS0_13Kernel_traitsI6__halfS3_S3_fjLj512ELj1ELj4ELj1ELj16ENS0_18Kernel_traits_baseILj512ES3_S3_S3_fjLj128EEEEEEEvNS0_19ForwardKernelParamsE,@function
        .size           _ZN18transformer_engine13normalization21ln_fwd_general_kernelINS0_13Kernel_traitsI6__halfS3_S3_fjLj512ELj1ELj4ELj1ELj16ENS0_18Kernel_traits_baseILj512ES3_S3_S3_fjLj128EEEEEEEvNS0_19ForwardKernelParamsE,(.L_x_14354 - _ZN18transformer_engine13normalization21ln_fwd_general_kernelINS0_13Kernel_traitsI6__halfS3_S3_fjLj512ELj1ELj4ELj1ELj16ENS0_18Kernel_traits_baseILj512ES3_S3_S3_fjLj128EEEEEEEvNS0_19ForwardKernelParamsE)
        .other          _ZN18transformer_engine13normalization21ln_fwd_general_kernelINS0_13Kernel_traitsI6__halfS3_S3_fjLj512ELj1ELj4ELj1ELj16ENS0_18Kernel_traits_baseILj512ES3_S3_S3_fjLj128EEEEEEEvNS0_19ForwardKernelParamsE,@"STO_CUDA_ENTRY STV_DEFAULT"
_ZN18transformer_engine13normalization21ln_fwd_general_kernelINS0_13Kernel_traitsI6__halfS3_S3_fjLj512ELj1ELj4ELj1ELj16ENS0_18Kernel_traits_baseILj512ES3_S3_S3_fjLj128EEEEEEEvNS0_19ForwardKernelParamsE:
.text._ZN18transformer_engine13normalization21ln_fwd_general_kernelINS0_13Kernel_traitsI6__halfS3_S3_fjLj512ELj1ELj4ELj1ELj16ENS0_18Kernel_traits_baseILj512ES3_S3_S3_fjLj128EEEEEEEvNS0_19ForwardKernelParamsE:
        /* <DEDUP_REMOVED lines=35> */
[----:B------:R-:W-:Y:S05]  /*0230*/  CALL.REL.NOINC `($__internal_18_$__cuda_sm20_rcp_rn_f32_slowpath) ;  /* 0x00000040009c7944 */ /* 0x000fea0003c00000 */
[----:B------:R-:W-:Y:S01]  /*0240*/  IMAD.MOV.U32 R11, RZ, RZ, R20 ;  /* 0x000000ffff0b7224 */ /* 0x000fe200078e0014 */
[----:B------:R-:W-:Y:S06]  /*0250*/  BRA `(.L_x_3010) ;  /* 0x0000000000107947 */ /* 0x000fec0003800000 */
.L_x_3009:
[----:B------:R-:W0:Y:S02]  /*0260*/  MUFU.RCP R11, R50 ;  /* 0x00000032000b7308 */ /* 0x000e240000001000 */
[----:B0-----:R-:W-:-:S04]  /*0270*/  FFMA R0, R50, R11, -1 ;  /* 0xbf80000032007423 */ /* 0x001fc8000000000b */
[----:B------:R-:W-:-:S04]  /*0280*/  FADD.FTZ R0, -R0, -RZ ;  /* 0x800000ff00007221 */ /* 0x000fc80000010100 */
[----:B------:R-:W-:-:S07]  /*0290*/  FFMA R11, R11, R0, R11 ;  /* 0x000000000b0b7223 */ /* 0x000fce000000000b */
.L_x_3010:
        /* <DEDUP_REMOVED lines=18> */
.L_x_3014:
        /* <DEDUP_REMOVED lines=28> */
.L_x_3015:
[----:B------:R-:W-:Y:S05]  /*0580*/  BSYNC B1 ;  /* 0x0000000000017941 */ /* 0x000fea0003800000 */
.L_x_3013:
        /* <DEDUP_REMOVED lines=9> */
.L_x_3017:
        /* <DEDUP_REMOVED lines=28> */
.L_x_3018:
[----:B------:R-:W-:Y:S05]  /*07e0*/  BSYNC B1 ;  /* 0x0000000000017941 */ /* 0x000fea0003800000 */
.L_x_3016:
        /* <DEDUP_REMOVED lines=30> */
.L_x_3020:
        /* <DEDUP_REMOVED lines=28> */
.L_x_3021:
[----:B------:R-:W-:Y:S05]  /*0b90*/  BSYNC B1 ;  /* 0x0000000000017941 */ /* 0x000fea0003800000 */
.L_x_3019:
        /* <DEDUP_REMOVED lines=8> */
.L_x_3023:
        /* <DEDUP_REMOVED lines=28> */
.L_x_3024:
[----:B------:R-:W-:Y:S05]  /*0de0*/  BSYNC B1 ;  /* 0x0000000000017941 */ /* 0x000fea0003800000 */
.L_x_3022:
        /* <DEDUP_REMOVED lines=9> */
[----:B0-----:R-:W-:Y:S02]  /*0e80*/  HADD2.F32 R19, -RZ, R20.H1_H1 ;  /* 0x30000014ff137230 */ /* 0x001fe40000004100 */
[--C-:B------:R-:W-:Y:S02]  /*0e90*/  HADD2.F32 R18, -RZ, R21.reuse.H0_H0 ;  /* 0x20000015ff127230 */ /* 0x100fe40000004100 */
[----:B------:R-:W-:-:S02]  /*0ea0*/  HADD2.F32 R25, -RZ, R21.H1_H1 ;  /* 0x30000015ff197230 */ /* 0x000fc40000004100 */
[--C-:B------:R-:W-:Y:S02]  /*0eb0*/  HADD2.F32 R24, -RZ, R22.reuse.H0_H0 ;  /* 0x20000016ff187230 */ /* 0x100fe40000004100 */
[----:B------:R-:W-:Y:S02]  /*0ec0*/  HADD2.F32 R27, -RZ, R22.H1_H1 ;  /* 0x30000016ff1b7230 */ /* 0x000fe40000004100 */
[--C-:B------:R-:W-:Y:S02]  /*0ed0*/  HADD2.F32 R26, -RZ, R23.reuse.H0_H0 ;  /* 0x20000017ff1a7230 */ /* 0x100fe40000004100 */
[----:B------:R-:W-:-:S07]  /*0ee0*/  HADD2.F32 R52, -RZ, R23.H1_H1 ;  /* 0x30000017ff347230 */ /* 0x000fce0000004100 */
.L_x_3012:
[----:B------:R-:W-:Y:S05]  /*0ef0*/  BSYNC B0 ;  /* 0x0000000000007941 */ /* 0x000fea0003800000 */
.L_x_3011:
[----:B------:R-:W-:Y:S01]  /*0f00*/  ULDC.U8 UR6, c[0x0][0x294] ;  /* 0x0000a50000067ab9 */ /* 0x000fe20000000000 */
[----:B------:R-:W-:Y:S01]  /*0f10*/  ULDC UR7, c[0x0][0x218] ;  /* 0x0000860000077ab9 */ /* 0x000fe20000000800 */
[----:B------:R-:W-:Y:S02]  /*0f20*/  ISETP.NE.AND P0, PT, RZ, UR6, PT ;  /* 0x00000006ff007c0c */ /* 0x000fe4000bf05270 */
[----:B------:R-:W-:-:S11]  /*0f30*/  ISETP.GE.AND P1, PT, R13, UR7, PT ;  /* 0x000000070d007c0c */ /* 0x000fd6000bf26270 */
[----:B------:R-:W-:Y:S05]  /*0f40*/  @!P0 BRA `(.L_x_3025) ;  /* 0x0000000000088947 */ /* 0x000fea0003800000 */
[----:B------:R-:W0:Y:S02]  /*0f50*/  LDC.64 R50, c[0x0][0x270] ;  /* 0x00009c00ff327b82 */ /* 0x000e240000000a00 */
[----:B0-----:R0:W5:Y:S02]  /*0f60*/  LDG.E R50, desc[UR4][R50.64] ;  /* 0x0000000432327981 */ /* 0x001164000c1e1900 */
.L_x_3025:
[----:B------:R-:W-:Y:S01]  /*0f70*/  IMAD.MOV.U32 R48, RZ, RZ, RZ ;  /* 0x000000ffff307224 */ /* 0x000fe200078e00ff */
[----:B------:R-:W-:Y:S06]  /*0f80*/  @P1 BRA `(.L_x_3026) ;  /* 0x0000002c00e81947 */ /* 0x000fec0003800000 */
[----:B------:R-:W1:Y:S01]  /*0f90*/  LDC R31, c[0x0][0x214] ;  /* 0x00008500ff1f7b82 */ /* 0x000e620000000800 */
        /* <DEDUP_REMOVED lines=40> */
.L_x_3071:
        /* <DEDUP_REMOVED lines=15> */
.L_x_3030:
[C---:B------:R-:W-:Y:S02]  /*1310*/  ISETP.GT.U32.AND P6, PT, R30.reuse, 0x1, PT ;  /* 0x000000011e00780c */ /* 0x040fe40003fc4070 */
[C---:B------:R-:W-:Y:S02]  /*1320*/  ISETP.GT.U32.AND P0, PT, R30.reuse, 0x2, PT ;  /* 0x000000021e00780c */ /* 0x040fe40003f04070 */
[C---:B------:R-:W-:Y:S02]  /*1330*/  ISETP.GT.U32.AND P3, PT, R30.reuse, 0x3, PT ;  /* 0x000000031e00780c */ /* 0x040fe40003f64070 */
[C---:B------:R-:W-:Y:S02]  /*1340*/  ISETP.GT.U32.AND P4, PT, R30.reuse, 0x4, PT ;  /* 0x000000041e00780c */ /* 0x040fe40003f84070 */
[C---:B------:R-:W-:Y:S02]  /*1350*/  ISETP.GT.U32.AND P5, PT, R30.reuse, 0x5, PT ;  /* 0x000000051e00780c */ /* 0x040fe40003fa4070 */
[----:B------:R-:W-:-:S03]  /*1360*/  ISETP.NE.AND P2, PT, R30, RZ, PT ;  /* 0x000000ff1e00720c */ /* 0x000fc60003f45270 */
[----:B------:R-:W-:Y:S02]  /*1370*/  @!P6 PRMT R23, RZ, 0x7610, R23 ;  /* 0x00007610ff17e816 */ /* 0x000fe40000000017 */
[----:B0-----:R-:W-:-:S04]  /*1380*/  @!P0 PRMT R51, RZ, 0x7610, R51 ;  /* 0x00007610ff338816 */ /* 0x001fc80000000033 */
        /* <DEDUP_REMOVED lines=20> */
.L_x_3031:
[----:B------:R-:W-:Y:S05]  /*14d0*/  BSYNC B1 ;  /* 0x0000000000017941 */ /* 0x000fea0003800000 */
.L_x_3029:
[----:B------:R-:W-:Y:S01]  /*14e0*/  ISETP.GE.AND P0, PT, R31, UR11, PT ;  /* 0x0000000b1f007c0c */ /* 0x000fe2000bf06270 */
[--C-:B0----5:R-:W-:Y:S02]  /*14f0*/  HADD2.F32 R51, -RZ, R20.reuse.H0_H0 ;  /* 0x20000014ff337230 */ /* 0x121fe40000004100 */
        /* <DEDUP_REMOVED lines=16> */
.L_x_3033:
        /* <DEDUP_REMOVED lines=28> */
.L_x_3034:
[----:B------:R-:W-:Y:S05]  /*17c0*/  BSYNC B1 ;  /* 0x0000000000017941 */ /* 0x000fea0003800000 */
.L_x_3032:
        /* <DEDUP_REMOVED lines=8> */
.L_x_3028:
[----:B------:R-:W-:Y:S05]  /*1850*/  BSYNC B0 ;  /* 0x0000000000007941 */ /* 0x000fea0003800000 */
.L_x_3027:
        /* <DEDUP_REMOVED lines=23> */
.L_x_3036:
[----:B------:R-:W-:Y:S05]  /*19d0*/  BSYNC B0 ;  /* 0x0000000000007941 */ /* 0x000fea0003800000 */
.L_x_3035:
[----:B------:R-:W-:Y:S05]  /*19e0*/  @P2 BRA `(.L_x_3037) ;  /* 0x0000000400e02947 */ /* 0x000fea0003800000 */
[----:B------:R-:W1:Y:S01]  /*19f0*/  SHFL.DOWN PT, R21, R20, 0x10, 0x1f ;  /* 0x0a001f0014157f89 */ /* 0x000e6200000e0000 */
[----:B------:R-:W2:Y:S01]  /*1a00*/  LDC R69, c[0x0][0x210] ;  /* 0x00008400ff457b82 */ /* 0x000ea20000000800 */
[----:B------:R-:W-:Y:S02]  /*1a10*/  SHF.R.U32.HI R70, RZ, 0x5, R16 ;  /* 0x00000005ff467819 */ /* 0x000fe40000011610 */
[C---:B------:R-:W-:Y:S02]  /*1a20*/  LOP3.LUT P0, RZ, R16.reuse, 0x1f, RZ, 0xc0, !PT ;  /* 0x0000001f10ff7812 */ /* 0x040fe4000780c0ff */
[----:B------:R-:W-:Y:S01]  /*1a30*/  LOP3.LUT P4, RZ, R29, 0x1, RZ, 0xc0, !PT ;  /* 0x000000011dff7812 */ /* 0x000fe2000788c0ff */
[----:B------:R-:W-:Y:S01]  /*1a40*/  IMAD R70, R17, 0x4, R70 ;  /* 0x0000000411467824 */ /* 0x000fe200078e0246 */
[----:B------:R-:W-:Y:S01]  /*1a50*/  ISETP.NE.AND P2, PT, R16, RZ, PT ;  /* 0x000000ff1000720c */ /* 0x000fe20003f45270 */
[----:B-1----:R-:W-:Y:S01]  /*1a60*/  FADD R21, R21, R20 ;  /* 0x0000001415157221 */ /* 0x002fe20000000000 */
[----:B--2---:R-:W-:-:S04]  /*1a70*/  IMAD R20, R69, UR7, RZ ;  /* 0x0000000745147c24 */ /* 0x004fc8000f8e02ff */
[----:B------:R-:W1:Y:S02]  /*1a80*/  SHFL.DOWN PT, R14, R21, 0x8, 0x1f ;  /* 0x09001f00150e7f89 */ /* 0x000e6400000e0000 */
[----:B-1----:R-:W-:Y:S01]  /*1a90*/  FADD R72, R21, R14 ;  /* 0x0000000e15487221 */ /* 0x002fe20000000000 */
[----:B------:R-:W-:-:S04]  /*1aa0*/  IMAD R21, R70, UR7, RZ ;  /* 0x0000000746157c24 */ /* 0x000fc8000f8e02ff */
[----:B------:R-:W1:Y:S02]  /*1ab0*/  SHFL.DOWN PT, R23, R72, 0x4, 0x1f ;  /* 0x08801f0048177f89 */ /* 0x000e6400000e0000 */
[----:B-1----:R-:W-:Y:S02]  /*1ac0*/  FADD R73, R72, R23 ;  /* 0x0000001748497221 */ /* 0x002fe40000000000 */
[----:B------:R-:W1:Y:S03]  /*1ad0*/  LDC.64 R22, c[0x0][0x240] ;  /* 0x00009000ff167b82 */ /* 0x000e660000000a00 */
[----:B------:R-:W2:Y:S01]  /*1ae0*/  SHFL.DOWN PT, R14, R73, 0x2, 0x1f ;  /* 0x08401f00490e7f89 */ /* 0x000ea200000e0000 */
[----:B-1----:R-:W-:-:S04]  /*1af0*/  IMAD.WIDE.U32 R22, R21, 0x4, R22 ;  /* 0x0000000415167825 */ /* 0x002fc800078e0016 */
[----:B--2---:R-:W-:Y:S01]  /*1b00*/  FADD R14, R73, R14 ;  /* 0x0000000e490e7221 */ /* 0x004fe20000000000 */
[----:B------:R-:W-:-:S04]  /*1b10*/  IMAD.SHL.U32 R21, R20, 0x4, RZ ;  /* 0x0000000414157824 */ /* 0x000fc800078e00ff */
[----:B------:R-:W1:Y:S01]  /*1b20*/  SHFL.DOWN PT, R71, R14, 0x1, 0x1f ;  /* 0x08201f000e477f89 */ /* 0x000e6200000e0000 */
[----:B------:R-:W-:-:S03]  /*1b30*/  IMAD.WIDE.U32 R20, R21, 0x4, R22 ;  /* 0x0000000415147825 */ /* 0x000fc600078e0016 */
[----:B------:R-:W-:Y:S02]  /*1b40*/  SEL R20, R22, R20, !P4 ;  /* 0x0000001416147207 */ /* 0x000fe40006000000 */
[----:B------:R-:W-:Y:S02]  /*1b50*/  SEL R21, R23, R21, !P4 ;  /* 0x0000001517157207 */ /* 0x000fe40006000000 */
[----:B------:R-:W-:-:S04]  /*1b60*/  @!P0 LEA R22, P3, R15, R20, 0x2 ;  /* 0x000000140f168211 */ /* 0x000fc800078610ff */
[----:B------:R-:W-:Y:S01]  /*1b70*/  @!P0 LEA.HI.X R23, R15, R21, R32, 0x2, P3 ;  /* 0x000000150f178211 */ /* 0x000fe200018f1420 */
[----:B-1----:R-:W-:-:S05]  /*1b80*/  FADD R71, R14, R71 ;  /* 0x000000470e477221 */ /* 0x002fca0000000000 */
[----:B------:R1:W-:Y:S01]  /*1b90*/  @!P0 STG.E desc[UR4][R22.64], R71 ;  /* 0x0000004716008986 */ /* 0x0003e2000c101904 */
[----:B------:R-:W-:Y:S05]  /*1ba0*/  @P2 BRA `(.L_x_3038) ;  /* 0x00000000005c2947 */ /* 0x000fea0003800000 */
[----:B-1----:R-:W1:Y:S01]  /*1bb0*/  LDC.64 R70, c[0x0][0x248] ;  /* 0x00009200ff467b82 */ /* 0x002e620000000a00 */
[----:B------:R-:W-:Y:S02]  /*1bc0*/  SHF.R.U32.HI R14, RZ, 0x1, R29 ;  /* 0x00000001ff0e7819 */ /* 0x000fe4000001161d */
[----:B------:R-:W-:Y:S02]  /*1bd0*/  LOP3.LUT P0, RZ, R29, 0x2, RZ, 0xc0, !PT ;  /* 0x000000021dff7812 */ /* 0x000fe4000780c0ff */
[----:B------:R-:W-:Y:S01]  /*1be0*/  LOP3.LUT R14, R14, 0x1, RZ, 0xc0, !PT ;  /* 0x000000010e0e7812 */ /* 0x000fe200078ec0ff */
[----:B-1----:R-:W-:-:S04]  /*1bf0*/  IMAD.WIDE R70, R17, 0x4, R70 ;  /* 0x0000000411467825 */ /* 0x002fc800078e0246 */
[----:B------:R-:W-:-:S04]  /*1c00*/  IMAD.WIDE R22, R69, 0x4, R70 ;  /* 0x0000000445167825 */ /* 0x000fc800078e0246 */
[----:B------:R-:W-:Y:S01]  /*1c10*/  IMAD.MOV.U32 R69, RZ, RZ, -0x1 ;  /* 0xffffffffff457424 */ /* 0x000fe200078e00ff */
[----:B------:R-:W-:Y:S02]  /*1c20*/  SEL R23, R71, R23, !P4 ;  /* 0x0000001747177207 */ /* 0x000fe40006000000 */
[----:B------:R-:W-:Y:S02]  /*1c30*/  SEL R22, R70, R22, !P4 ;  /* 0x0000001646167207 */ /* 0x000fe40006000000 */
[----:B------:R-:W-:Y:S02]  /*1c40*/  SEL R69, R69, 0x1, P0 ;  /* 0x0000000145457807 */ /* 0x000fe40000000000 */
[----:B------:R-:W-:Y:S01]  /*1c50*/  ISETP.NE.U32.AND P0, PT, R14, 0x1, PT ;  /* 0x000000010e00780c */ /* 0x000fe20003f05070 */
[----:B------:R-:W-:Y:S06]  /*1c60*/  MEMBAR.ALL.GPU ;  /* 0x0000000000007992 */ /* 0x000fec000000a000 */
[----:B------:R-:W-:-:S00]  /*1c70*/  ERRBAR ;  /* 0x00000000000079ab */ /* 0x000fc00000000000 */
[----:B------:R-:W-:Y:S06]  /*1c80*/  CGAERRBAR ;  /* 0x00000000000075ab */ /* 0x000fec0000000000 */
[----:B------:R2:W-:Y:S01]  /*1c90*/  REDG.E.ADD.S32.STRONG.GPU desc[UR4][R22.64], R69 ;  /* 0x000000451600798e */ /* 0x0005e2000c10e384 */
[----:B------:R-:W-:-:S04]  /*1ca0*/  SEL R71, RZ, UR7, !P0 ;  /* 0x00000007ff477c07 */ /* 0x000fc8000c000000 */
[----:B------:R-:W-:-:S13]  /*1cb0*/  ISETP.NE.AND P0, PT, R71, -0x1, PT ;  /* 0xffffffff4700780c */ /* 0x000fda0003f05270 */
[----:B--2---:R-:W-:Y:S05]  /*1cc0*/  @!P0 BRA `(.L_x_3038) ;  /* 0x0000000000148947 */ /* 0x004fea0003800000 */
.L_x_3039:
[----:B------:R-:W2:Y:S04]  /*1cd0*/  LDG.E.STRONG.GPU R14, desc[UR4][R22.64] ;  /* 0x00000004160e7981 */ /* 0x000ea8000c1ef900 */
[----:B--2---:R-:W-:Y:S01]  /*1ce0*/  CCTL.IVALL ;  /* 0x00000000ff00798f */ /* 0x004fe20002000000 */
[----:B------:R-:W-:Y:S05]  /*1cf0*/  YIELD ;  /* 0x0000000000007946 */ /* 0x000fea0003800000 */
[----:B------:R-:W-:-:S13]  /*1d00*/  ISETP.NE.AND P0, PT, R14, R71, PT ;  /* 0x000000470e00720c */ /* 0x000fda0003f05270 */
[----:B------:R-:W-:Y:S05]  /*1d10*/  @P0 BRA `(.L_x_3039) ;  /* 0xfffffffc00ec0947 */ /* 0x000fea000383ffff */
.L_x_3038:
[----:B------:R-:W-:Y:S01]  /*1d20*/  LOP3.LUT R14, R16, 0x1f, RZ, 0xc0, !PT ;  /* 0x0000001f100e7812 */ /* 0x000fe200078ec0ff */
[----:B------:R-:W-:Y:S05]  /*1d30*/  WARPSYNC.ALL ;  /* 0x0000000000007948 */ /* 0x000fea0003800000 */
[----:B------:R-:W-:Y:S01]  /*1d40*/  BAR.SYNC.DEFER_BLOCKING 0x0 ;  /* 0x0000000000007b1d */ /* 0x000fe20000010000 */
[----:B------:R-:W-:Y:S01]  /*1d50*/  ISETP.GE.AND P0, PT, R14, UR7, PT ;  /* 0x000000070e007c0c */ /* 0x000fe2000bf06270 */
[----:B------:R-:W-:-:S04]  /*1d60*/  IMAD.MOV.U32 R77, RZ, RZ, RZ ;  /* 0x000000ffff4d7224 */ /* 0x000fc800078e00ff */
[----:B------:R-:W-:Y:S08]  /*1d70*/  BSSY B0, `(.L_x_3040) ;  /* 0x0000032000007945 */ /* 0x000ff00003800000 */
        /* <DEDUP_REMOVED lines=11> */
.L_x_3044:
        /* <DEDUP_REMOVED lines=18> */
.L_x_3043:
[----:B------:R-:W-:Y:S05]  /*1f50*/  BSYNC B1 ;  /* 0x0000000000017941 */ /* 0x000fea0003800000 */
.L_x_3042:
        /* <DEDUP_REMOVED lines=13> */
.L_x_3046:
[----:B------:R-:W-:Y:S05]  /*2030*/  BSYNC B1 ;  /* 0x0000000000017941 */ /* 0x000fea0003800000 */
.L_x_3045:
[----:B------:R-:W-:-:S13]  /*2040*/  ISETP.LT.OR P0, PT, R69, UR7, P0 ;  /* 0x0000000745007c0c */ /* 0x000fda0008701670 */
[----:B------:R-:W-:Y:S05]  /*2050*/  @!P0 BRA `(.L_x_3041) ;  /* 0x00000000000c8947 */ /* 0x000fea0003800000 */
[----:B------:R-:W-:-:S06]  /*2060*/  IMAD.WIDE R20, R69, 0x4, R20 ;  /* 0x0000000445147825 */ /* 0x000fcc00078e0214 */
[----:B------:R-:W2:Y:S02]  /*2070*/  LDG.E R20, desc[UR4][R20.64] ;  /* 0x0000000414147981 */ /* 0x000ea4000c1e1900 */
[----:B--2---:R-:W-:-:S07]  /*2080*/  FADD R77, R77, R20 ;  /* 0x000000144d4d7221 */ /* 0x004fce0000000000 */
.L_x_3041:
[----:B------:R-:W-:Y:S05]  /*2090*/  BSYNC B0 ;  /* 0x0000000000007941 */ /* 0x000fea0003800000 */
.L_x_3040:
[----:B------:R-:W2:Y:S01]  /*20a0*/  SHFL.BFLY PT, R20, R77, 0x1, 0x1f ;  /* 0x0c201f004d147f89 */ /* 0x000ea200000e0000 */
[----:B------:R-:W-:-:S05]  /*20b0*/  VIADD R29, R29, 0x1 ;  /* 0x000000011d1d7836 */ /* 0x000fca0000000000 */
[----:B------:R-:W-:Y:S01]  /*20c0*/  LOP3.LUT R29, R29, 0x3, RZ, 0xc0, !PT ;  /* 0x000000031d1d7812 */ /* 0x000fe200078ec0ff */
        /* <DEDUP_REMOVED lines=10> */
.L_x_3037:
        /* <DEDUP_REMOVED lines=10> */
.L_x_3047:
        /* <DEDUP_REMOVED lines=66> */
.L_x_3049:
[----:B------:R-:W-:Y:S05]  /*2630*/  BSYNC B0 ;  /* 0x0000000000007941 */ /* 0x000fea0003800000 */
.L_x_3048:
[----:B------:R-:W-:-:S13]  /*2640*/  PLOP3.LUT P0, PT, PT, PT, UP0, 0x40, 0x0 ;  /* 0x000000000000781c */ /* 0x000fda0003f0e808 */
[----:B------:R-:W-:Y:S05]  /*2650*/  @P0 BRA `(.L_x_3050) ;  /* 0x0000000400dc0947 */ /* 0x000fea0003800000 */
[----:B------:R-:W1:Y:S01]  /*2660*/  SHFL.DOWN PT, R21, R20, 0x10, 0x1f ;  /* 0x0a001f0014157f89 */ /* 0x000e6200000e0000 */
[----:B------:R-:W2:Y:S01]  /*2670*/  LDC R73, c[0x0][0x210] ;  /* 0x00008400ff497b82 */ /* 0x000ea20000000800 */
[----:B------:R-:W-:Y:S02]  /*2680*/  SHF.R.U32.HI R76, RZ, 0x5, R16 ;  /* 0x00000005ff4c7819 */ /* 0x000fe40000011610 */
[----:B------:R-:W-:Y:S02]  /*2690*/  ISETP.NE.AND P0, PT, R14, RZ, PT ;  /* 0x000000ff0e00720c */ /* 0x000fe40003f05270 */
        /* <DEDUP_REMOVED lines=25> */
[----:B------:R-:W-:Y:S01]  /*2830*/  LOP3.LUT P0, RZ, R29, 0x2, RZ, 0xc0, !PT ;  /* 0x000000021dff7812 */ /* 0x000fe2000780c0ff */
[----:B-1----:R-:W-:-:S04]  /*2840*/  IMAD.WIDE R70, R17, 0x4, R70 ;  /* 0x0000000411467825 */ /* 0x002fc800078e0246 */
        /* <DEDUP_REMOVED lines=14> */
[----:B--2---:R-:W-:Y:S05]  /*2930*/  @!P0 BRA `(.L_x_3051) ;  /* 0x0000000000148947 */ /* 0x004fea0003800000 */
.L_x_3052:
[----:B------:R-:W2:Y:S04]  /*2940*/  LDG.E.STRONG.GPU R70, desc[UR4][R22.64] ;  /* 0x0000000416467981 */ /* 0x000ea8000c1ef900 */
[----:B--2---:R-:W-:Y:S01]  /*2950*/  CCTL.IVALL ;  /* 0x00000000ff00798f */ /* 0x004fe20002000000 */
[----:B------:R-:W-:Y:S05]  /*2960*/  YIELD ;  /* 0x0000000000007946 */ /* 0x000fea0003800000 */
[----:B------:R-:W-:-:S13]  /*2970*/  ISETP.NE.AND P0, PT, R70, R71, PT ;  /* 0x000000474600720c */ /* 0x000fda0003f05270 */
[----:B------:R-:W-:Y:S05]  /*2980*/  @P0 BRA `(.L_x_3052) ;  /* 0xfffffffc00ec0947 */ /* 0x000fea000383ffff */
.L_x_3051:
        /* <DEDUP_REMOVED lines=16> */
.L_x_3057:
        /* <DEDUP_REMOVED lines=8> */
[----:B-1----:R-:W-:-:S04]  /*2b10*/  VIADD R23, R73, 0x60 ;  /* 0x0000006049177836 */ /* 0x002fc80000000000 */
        /* <DEDUP_REMOVED lines=9> */
.L_x_3056:
[----:B------:R-:W-:Y:S05]  /*2bb0*/  BSYNC B1 ;  /* 0x0000000000017941 */ /* 0x000fea0003800000 */
.L_x_3055:
        /* <DEDUP_REMOVED lines=13> */
.L_x_3059:
[----:B------:R-:W-:Y:S05]  /*2c90*/  BSYNC B1 ;  /* 0x0000000000017941 */ /* 0x000fea0003800000 */
.L_x_3058:
[----:B------:R-:W-:-:S13]  /*2ca0*/  ISETP.LT.OR P0, PT, R73, UR7, P0 ;  /* 0x0000000749007c0c */ /* 0x000fda0008701670 */
[----:B------:R-:W-:Y:S05]  /*2cb0*/  @!P0 BRA `(.L_x_3054) ;  /* 0x00000000000c8947 */ /* 0x000fea0003800000 */
[----:B------:R-:W-:-:S06]  /*2cc0*/  IMAD.WIDE R20, R73, 0x4, R20 ;  /* 0x0000000449147825 */ /* 0x000fcc00078e0214 */
[----:B------:R-:W2:Y:S02]  /*2cd0*/  LDG.E R21, desc[UR4][R20.64] ;  /* 0x0000000414157981 */ /* 0x000ea4000c1e1900 */
[----:B--2---:R-:W-:-:S07]  /*2ce0*/  FADD R72, R72, R21 ;  /* 0x0000001548487221 */ /* 0x004fce0000000000 */
.L_x_3054:
[----:B------:R-:W-:Y:S05]  /*2cf0*/  BSYNC B0 ;  /* 0x0000000000007941 */ /* 0x000fea0003800000 */
.L_x_3053:
        /* <DEDUP_REMOVED lines=13> */
.L_x_3050:
        /* <DEDUP_REMOVED lines=10> */
.L_x_3060:
        /* <DEDUP_REMOVED lines=17> */
[----:B------:R-:W-:Y:S01]  /*2f80*/  ISETP.NE.AND P1, PT, RZ, UR6, PT ;  /* 0x00000006ff007c0c */ /* 0x000fe2000bf25270 */
[--C-:B------:R-:W-:Y:S01]  /*2f90*/  FADD R71, R51, -R69.reuse ;  /* 0x8000004533477221 */ /* 0x100fe20000000000 */
[----:B------:R-:W-:Y:S01]  /*2fa0*/  ISETP.EQ.U32.AND P0, PT, RZ, UR8, PT ;  /* 0x00000008ff007c0c */ /* 0x000fe2000bf02070 */
[--C-:B------:R-:W-:Y:S01]  /*2fb0*/  FADD R75, R55, -R69.reuse ;  /* 0x80000045374b7221 */ /* 0x100fe20000000000 */
[--C-:B-1----:R-:W-:Y:S01]  /*2fc0*/  FADD R23, R54, -R69.reuse ;  /* 0x8000004536177221 */ /* 0x102fe20000000000 */
        /* <DEDUP_REMOVED lines=33> */
[----:B------:R-:W-:Y:S01]  /*31e0*/  VIADD R20, R10, 0x4 ;  /* 0x000000040a147836 */ /* 0x000fe20000000000 */
        /* <DEDUP_REMOVED lines=33> */
.L_x_3063:
[----:B------:R-:W-:Y:S01]  /*3400*/  ISETP.GE.U32.AND P2, PT, R30, 0x8, PT ;  /* 0x000000081e00780c */ /* 0x000fe20003f46070 */
[----:B------:R-:W-:Y:S04]  /*3410*/  BSSY B1, `(.L_x_3064) ;  /* 0x000003e000017945 */ /* 0x000fe80003800000 */
[----:B------:R-:W-:Y:S01]  /*3420*/  BSSY B2, `(.L_x_3065) ;  /* 0x0000010000027945 */ /* 0x000fe20003800000 */
[----:B------:R-:W-:Y:S02]  /*3430*/  F2FP.F16.F32.PACK_AB R73, R73, R23 ;  /* 0x000000174949723e */ /* 0x000fe400000000ff */
[----:B------:R-:W-:Y:S02]  /*3440*/  F2FP.F16.F32.PACK_AB R20, R75, R71 ;  /* 0x000000474b14723e */ /* 0x000fe400000000ff */
[----:B------:R-:W-:-:S02]  /*3450*/  F2FP.F16.F32.PACK_AB R22, R70, R21 ;  /* 0x000000154616723e */ /* 0x000fc400000000ff */
[----:B------:R-:W-:Y:S01]  /*3460*/  F2FP.F16.F32.PACK_AB R23, R74, R77 ;  /* 0x0000004d4a17723e */ /* 0x000fe200000000ff */
[----:B------:R-:W-:Y:S06]  /*3470*/  @!P2 BRA `(.L_x_3066) ;  /* 0x000000000028a947 */ /* 0x000fec0003800000 */
[----:B------:R-:W-:Y:S01]  /*3480*/  IMAD R21, R67, UR11, R10 ;  /* 0x0000000b43157c24 */ /* 0x000fe2000f8e020a */
[----:B------:R-:W-:-:S04]  /*3490*/  ULDC UR7, c[0x0][0x258] ;  /* 0x0000960000077ab9 */ /* 0x000fc80000000800 */
[----:B------:R-:W-:-:S04]  /*34a0*/  LEA R70, R21, UR7, 0x1 ;  /* 0x0000000715467c11 */ /* 0x000fc8000f8e08ff */
[----:B------:R-:W-:-:S13]  /*34b0*/  LOP3.LUT P3, RZ, R70, 0xf, RZ, 0xc0, !PT ;  /* 0x0000000f46ff7812 */ /* 0x000fda000786c0ff */
[----:B------:R-:W1:Y:S01]  /*34c0*/  @!P3 LDC.64 R70, c[0x0][0x258] ;  /* 0x00009600ff46bb82 */ /* 0x000e620000000a00 */
[----:B------:R-:W-:Y:S05]  /*34d0*/  @!P3 BREAK B2 ;  /* 0x000000000002b942 */ /* 0x000fea0003800000 */
[----:B-1----:R-:W-:-:S04]  /*34e0*/  @!P3 IMAD.WIDE R70, R21, 0x2, R70 ;  /* 0x000000021546b825 */ /* 0x002fc800078e0246 */
[----:B------:R-:W-:-:S05]  /*34f0*/  @!P3 IMAD.MOV.U32 R21, RZ, RZ, R73 ;  /* 0x000000ffff15b224 */ /* 0x000fca00078e0049 */
[----:B------:R1:W-:Y:S01]  /*3500*/  @!P3 STG.E.128 desc[UR4][R70.64], R20 ;  /* 0x000000144600b986 */ /* 0x0003e2000c101d04 */
[----:B------:R-:W-:Y:S05]  /*3510*/  @!P3 BRA `(.L_x_3067) ;  /* 0x0000000000b4b947 */ /* 0x000fea0003800000 */
.L_x_3066:
[----:B------:R-:W-:Y:S05]  /*3520*/  BSYNC B2 ;  /* 0x0000000000027941 */ /* 0x000fea0003800000 */
.L_x_3065:
[C---:B------:R-:W-:Y:S02]  /*3530*/  ISETP.NE.AND P4, PT, R30.reuse, RZ, PT ;  /* 0x000000ff1e00720c */ /* 0x040fe40003f85270 */
[C---:B------:R-:W-:Y:S02]  /*3540*/  ISETP.GE.U32.AND P3, PT, R30.reuse, 0x2, PT ;  /* 0x000000021e00780c */ /* 0x040fe40003f66070 */
[----:B------:R-:W-:-:S09]  /*3550*/  ISETP.GE.U32.AND P5, PT, R30, 0x4, PT ;  /* 0x000000041e00780c */ /* 0x000fd20003fa6070 */
[----:B-1----:R-:W1:Y:S01]  /*3560*/  @P4 LDC.64 R70, c[0x0][0x258] ;  /* 0x00009600ff464b82 */ /* 0x002e620000000a00 */
[----:B------:R-:W-:-:S07]  /*3570*/  @P4 IMAD R21, R67, UR11, R10 ;  /* 0x0000000b43154c24 */ /* 0x000fce000f8e020a */
[----:B------:R-:W2:Y:S01]  /*3580*/  @P3 LDC.64 R76, c[0x0][0x258] ;  /* 0x00009600ff4c3b82 */ /* 0x000ea20000000a00 */
[----:B-1----:R-:W-:-:S04]  /*3590*/  @P4 IMAD.WIDE R70, R21, 0x2, R70 ;  /* 0x0000000215464825 */ /* 0x002fc800078e0246 */
[----:B------:R-:W-:Y:S01]  /*35a0*/  @P3 IMAD R21, R67, UR11, R10 ;  /* 0x0000000b43153c24 */ /* 0x000fe2000f8e020a */
[----:B------:R1:W-:Y:S01]  /*35b0*/  @P4 STG.E.U16 desc[UR4][R70.64], R20 ;  /* 0x0000001446004986 */ /* 0x0003e2000c101504 */
[----:B------:R-:W-:Y:S02]  /*35c0*/  ISETP.GE.U32.AND P4, PT, R30, 0x3, PT ;  /* 0x000000031e00780c */ /* 0x000fe40003f86070 */
[----:B--2---:R-:W-:Y:S01]  /*35d0*/  @P3 IMAD.WIDE R76, R21, 0x2, R76 ;  /* 0x00000002154c3825 */ /* 0x004fe200078e024c */
[----:B-1----:R-:W-:-:S10]  /*35e0*/  PRMT R71, R20, 0x7632, R71 ;  /* 0x0000763214477816 */ /* 0x002fd40000000047 */
[----:B------:R-:W1:Y:S01]  /*35f0*/  @P4 LDC.64 R74, c[0x0][0x258] ;  /* 0x00009600ff4a4b82 */ /* 0x000e620000000a00 */
[----:B------:R-:W-:Y:S01]  /*3600*/  @P4 IMAD R21, R67, UR11, R10 ;  /* 0x0000000b43154c24 */ /* 0x000fe2000f8e020a */
[----:B------:R2:W-:Y:S01]  /*3610*/  @P3 STG.E.U16 desc[UR4][R76.64+0x2], R71 ;  /* 0x000002474c003986 */ /* 0x0005e2000c101504 */
[----:B------:R-:W-:-:S05]  /*3620*/  ISETP.GE.U32.AND P3, PT, R30, 0x5, PT ;  /* 0x000000051e00780c */ /* 0x000fca0003f66070 */
[----:B--2---:R-:W2:Y:S01]  /*3630*/  @P5 LDC.64 R70, c[0x0][0x258] ;  /* 0x00009600ff465b82 */ /* 0x004ea20000000a00 */
[C---:B------:R-:W-:Y:S02]  /*3640*/  PRMT R77, R73.reuse, 0x7610, R77 ;  /* 0x00007610494d7816 */ /* 0x040fe4000000004d */
[----:B------:R-:W-:Y:S01]  /*3650*/  PRMT R73, R73, 0x7632, R73 ;  /* 0x0000763249497816 */ /* 0x000fe20000000049 */
[----:B-1----:R-:W-:-:S04]  /*3660*/  @P4 IMAD.WIDE R74, R21, 0x2, R74 ;  /* 0x00000002154a4825 */ /* 0x002fc800078e024a */
[----:B------:R-:W-:Y:S01]  /*3670*/  @P5 IMAD R21, R67, UR11, R10 ;  /* 0x0000000b43155c24 */ /* 0x000fe2000f8e020a */
[----:B------:R1:W-:Y:S01]  /*3680*/  @P4 STG.E.U16 desc[UR4][R74.64+0x4], R77 ;  /* 0x0000044d4a004986 */ /* 0x0003e2000c101504 */
[C---:B------:R-:W-:Y:S02]  /*3690*/  ISETP.GE.U32.AND P4, PT, R30.reuse, 0x6, PT ;  /* 0x000000061e00780c */ /* 0x040fe40003f86070 */
[----:B--2---:R-:W-:Y:S02]  /*36a0*/  @P5 IMAD.WIDE R70, R21, 0x2, R70 ;  /* 0x0000000215465825 */ /* 0x004fe400078e0246 */
[----:B------:R-:W2:Y:S09]  /*36b0*/  @P3 LDC.64 R20, c[0x0][0x258] ;  /* 0x00009600ff143b82 */ /* 0x000eb20000000a00 */
[C-C-:B-1----:R-:W-:Y:S01]  /*36c0*/  @P4 IMAD R75, R67.reuse, UR11, R10.reuse ;  /* 0x0000000b434b4c24 */ /* 0x142fe2000f8e020a */
[----:B------:R1:W-:Y:S01]  /*36d0*/  @P5 STG.E.U16 desc[UR4][R70.64+0x6], R73 ;  /* 0x0000064946005986 */ /* 0x0003e2000c101504 */
[----:B------:R-:W-:Y:S01]  /*36e0*/  ISETP.GE.U32.AND P5, PT, R30, 0x7, PT ;  /* 0x000000071e00780c */ /* 0x000fe20003fa6070 */
[----:B------:R-:W3:Y:S01]  /*36f0*/  @P4 LDC.64 R76, c[0x0][0x258] ;  /* 0x00009600ff4c4b82 */ /* 0x000ee20000000a00 */
[----:B-1----:R-:W-:Y:S01]  /*3700*/  @P3 IMAD R73, R67, UR11, R10 ;  /* 0x0000000b43493c24 */ /* 0x002fe2000f8e020a */
[----:B------:R-:W-:-:S03]  /*3710*/  PRMT R71, R22, 0x7632, R71 ;  /* 0x0000763216477816 */ /* 0x000fc60000000047 */
[----:B--2---:R-:W-:-:S05]  /*3720*/  @P3 IMAD.WIDE R20, R73, 0x2, R20 ;  /* 0x0000000249143825 */ /* 0x004fca00078e0214 */
[----:B------:R1:W-:Y:S01]  /*3730*/  @P3 STG.E.U16 desc[UR4][R20.64+0x8], R22 ;  /* 0x0000081614003986 */ /* 0x0003e2000c101504 */
[----:B---3--:R-:W-:-:S04]  /*3740*/  @P4 IMAD.WIDE R74, R75, 0x2, R76 ;  /* 0x000000024b4a4825 */ /* 0x008fc800078e024c */
[----:B------:R-:W-:Y:S01]  /*3750*/  @P5 IMAD R77, R67, UR11, R10 ;  /* 0x0000000b434d5c24 */ /* 0x000fe2000f8e020a */
[----:B------:R2:W-:Y:S01]  /*3760*/  @P4 STG.E.U16 desc[UR4][R74.64+0xa], R71 ;  /* 0x00000a474a004986 */ /* 0x0005e2000c101504 */
[----:B-1----:R-:W1:Y:S08]  /*3770*/  @P5 LDC.64 R20, c[0x0][0x258] ;  /* 0x00009600ff145b82 */ /* 0x002e700000000a00 */
[----:B--2---:R-:W2:Y:S01]  /*3780*/  @P2 LDC.64 R70, c[0x0][0x258] ;  /* 0x00009600ff462b82 */ /* 0x004ea20000000a00 */
[----:B-1----:R-:W-:Y:S01]  /*3790*/  @P5 IMAD.WIDE R76, R77, 0x2, R20 ;  /* 0x000000024d4c5825 */ /* 0x002fe200078e0214 */
[----:B------:R-:W-:-:S03]  /*37a0*/  PRMT R20, R23, 0x7632, R20 ;  /* 0x0000763217147816 */ /* 0x000fc60000000014 */
[----:B------:R-:W-:Y:S01]  /*37b0*/  @P2 IMAD R21, R67, UR11, R10 ;  /* 0x0000000b43152c24 */ /* 0x000fe2000f8e020a */
[----:B------:R3:W-:Y:S03]  /*37c0*/  @P5 STG.E.U16 desc[UR4][R76.64+0xc], R23 ;  /* 0x00000c174c005986 */ /* 0x0007e6000c101504 */
[----:B--2---:R-:W-:-:S05]  /*37d0*/  @P2 IMAD.WIDE R70, R21, 0x2, R70 ;  /* 0x0000000215462825 */ /* 0x004fca00078e0246 */
[----:B------:R3:W-:Y:S02]  /*37e0*/  @P2 STG.E.U16 desc[UR4][R70.64+0xe], R20 ;  /* 0x00000e1446002986 */ /* 0x0007e4000c101504 */
.L_x_3067:
[----:B------:R-:W-:Y:S05]  /*37f0*/  BSYNC B1 ;  /* 0x0000000000017941 */ /* 0x000fea0003800000 */
.L_x_3064:
[----:B------:R-:W-:-:S13]  /*3800*/  ISETP.GE.AND P2, PT, R31, UR11, PT ;  /* 0x0000000b1f007c0c */ /* 0x000fda000bf46270 */
[----:B------:R-:W-:Y:S05]  /*3810*/  @P2 BRA `(.L_x_3062) ;  /* 0x0000000400ac2947 */ /* 0x000fea0003800000 */
[--C-:B-1----:R-:W-:Y:S01]  /*3820*/  FADD R21, R53, -R69.reuse ;  /* 0x8000004535157221 */ /* 0x102fe20000000000 */
[--C-:B---3--:R-:W-:Y:S01]  /*3830*/  FADD R20, R57, -R69.reuse ;  /* 0x8000004539147221 */ /* 0x108fe20000000000 */
        /* <DEDUP_REMOVED lines=67> */
.L_x_3068:
[----:B------:R-:W-:Y:S01]  /*3c70*/  F2FP.F16.F32.PACK_AB R20, R71, R23 ;  /* 0x000000174714723e */ /* 0x000fe200000000ff */
[----:B------:R-:W-:Y:S01]  /*3c80*/  IMAD R67, R67, UR11, R31 ;  /* 0x0000000b43437c24 */ /* 0x000fe2000f8e021f */
[----:B------:R-:W1:Y:S01]  /*3c90*/  LDC.64 R70, c[0x0][0x258] ;  /* 0x00009600ff467b82 */ /* 0x000e620000000a00 */
[----:B------:R-:W-:Y:S01]  /*3ca0*/  ISETP.GE.U32.AND P0, PT, R28, 0x8, PT ;  /* 0x000000081c00780c */ /* 0x000fe20003f06070 */
[----:B------:R-:W-:Y:S01]  /*3cb0*/  BSSY B1, `(.L_x_3069) ;  /* 0x000000e000017945 */ /* 0x000fe20003800000 */
[----:B------:R-:W-:Y:S02]  /*3cc0*/  F2FP.F16.F32.PACK_AB R21, R69, R21 ;  /* 0x000000154515723e */ /* 0x000fe400000000ff */
[----:B------:R-:W-:Y:S02]  /*3cd0*/  F2FP.F16.F32.PACK_AB R22, R77, R73 ;  /* 0x000000494d16723e */ /* 0x000fe400000000ff */
[----:B------:R-:W-:Y:S01]  /*3ce0*/  F2FP.F16.F32.PACK_AB R23, R72, R75 ;  /* 0x0000004b4817723e */ /* 0x000fe200000000ff */
[----:B-1----:R-:W-:-:S06]  /*3cf0*/  IMAD.WIDE R70, R67, 0x2, R70 ;  /* 0x0000000243467825 */ /* 0x002fcc00078e0246 */
        /* <DEDUP_REMOVED lines=9> */
.L_x_3070:
[----:B------:R-:W-:Y:S05]  /*3d90*/  BSYNC B1 ;  /* 0x0000000000017941 */ /* 0x000fea0003800000 */
.L_x_3069:
        /* <DEDUP_REMOVED lines=13> */
[----:B--2---:R-:W-:-:S03]  /*3e70*/  PRMT R20, R22, 0x7632, R20 ;  /* 0x0000763216147816 */ /* 0x004fc60000000014 */
[----:B------:R4:W-:Y:S04]  /*3e80*/  @P4 STG.E.U16 desc[UR4][R70.64+0x8], R22 ;  /* 0x0000081646004986 */ /* 0x0009e8000c101504 */
[----:B------:R4:W-:Y:S04]  /*3e90*/  @P3 STG.E.U16 desc[UR4][R70.64+0x6], R69 ;  /* 0x0000064546003986 */ /* 0x0009e8000c101504 */
[----:B------:R4:W-:Y:S04]  /*3ea0*/  @P5 STG.E.U16 desc[UR4][R70.64+0xa], R20 ;  /* 0x00000a1446005986 */ /* 0x0009e8000c101504 */
[----:B------:R4:W-:Y:S04]  /*3eb0*/  @P6 STG.E.U16 desc[UR4][R70.64+0xc], R23 ;  /* 0x00000c1746006986 */ /* 0x0009e8000c101504 */
[----:B------:R4:W-:Y:S02]  /*3ec0*/  @P0 STG.E.U16 desc[UR4][R70.64+0xe], R72 ;  /* 0x00000e4846000986 */ /* 0x0009e4000c101504 */
.L_x_3062:
[----:B------:R-:W-:Y:S05]  /*3ed0*/  BSYNC B0 ;  /* 0x0000000000007941 */ /* 0x000fea0003800000 */
.L_x_3061:
[----:B------:R-:W-:Y:S05]  /*3ee0*/  WARPSYNC.ALL ;  /* 0x0000000000007948 */ /* 0x000fea0003800000 */
[----:B-1234-:R-:W1:Y:S02]  /*3ef0*/  LDC R20, c[0x0][0x210] ;  /* 0x00008400ff147b82 */ /* 0x01ee640000000800 */
[----:B-1----:R-:W-:-:S05]  /*3f00*/  IMAD R13, R20, 0x4, R13 ;  /* 0x00000004140d7824 */ /* 0x002fca00078e020d */
[----:B------:R-:W-:-:S13]  /*3f10*/  ISETP.GE.AND P0, PT, R13, UR10, PT ;  /* 0x0000000a0d007c0c */ /* 0x000fda000bf06270 */
[----:B------:R-:W-:Y:S05]  /*3f20*/  @!P0 BRA `(.L_x_3071) ;  /* 0xffffffd000bc8947 */ /* 0x000fea000383ffff */
.L_x_3026:
[----:B------:R-:W-:Y:S02]  /*3f30*/  ULDC.64 UR6, c[0x0][0x288] ;  /* 0x0000a20000067ab9 */ /* 0x000fe40000000a00 */
[----:B------:R-:W-:-:S04]  /*3f40*/  ISETP.NE.U32.AND P0, PT, RZ, UR6, PT ;  /* 0x00000006ff007c0c */ /* 0x000fc8000bf05070 */
[----:B------:R-:W-:-:S13]  /*3f50*/  ISETP.NE.AND.EX P0, PT, RZ, UR7, PT, P0 ;  /* 0x00000007ff007c0c */ /* 0x000fda000bf05300 */
[----:B------:R-:W-:Y:S05]  /*3f60*/  @!P0 BRA `(.L_x_3072) ;  /* 0x0000000000b08947 */ /* 0x000fea0003800000 */
[----:B------:R-:W1:Y:S01]  /*3f70*/  SHFL.DOWN PT, R3, R48, 0x10, 0x1f ;  /* 0x0a001f0030037f89 */ /* 0x000e6200000e0000 */
[----:B------:R-:W-:Y:S01]  /*3f80*/  ISETP.NE.AND P0, PT, R14, RZ, PT ;  /* 0x000000ff0e00720c */ /* 0x000fe20003f05270 */
[----:B------:R-:W-:-:S12]  /*3f90*/  BSSY B0, `(.L_x_3073) ;  /* 0x0000023000007945 */ /* 0x000fd80003800000 */
[----:B------:R-:W2:Y:S01]  /*3fa0*/  @!P0 S2R R9, SR_CgaCtaId ;  /* 0x0000000000098919 */ /* 0x000ea20000008800 */
[----:B------:R-:W-:Y:S02]  /*3fb0*/  @!P0 MOV R6, 0x400 ;  /* 0x0000040000068802 */ /* 0x000fe40000000f00 */
[----:B------:R-:W-:-:S04]  /*3fc0*/  @!P0 SHF.R.U32.HI R4, RZ, 0x3, R16 ;  /* 0x00000003ff048819 */ /* 0x000fc80000011610 */
[----:B------:R-:W-:Y:S02]  /*3fd0*/  @!P0 LOP3.LUT R4, R4, 0x1ffffffc, RZ, 0xc0, !PT ;  /* 0x1ffffffc04048812 */ /* 0x000fe400078ec0ff */
[----:B-1----:R-:W-:-:S05]  /*3fe0*/  FMNMX R3, R3, R48, !PT ;  /* 0x0000003003037209 */ /* 0x002fca0007800000 */
[----:B------:R-:W1:Y:S02]  /*3ff0*/  SHFL.DOWN PT, R0, R3, 0x8, 0x1f ;  /* 0x09001f0003007f89 */ /* 0x000e6400000e0000 */
[----:B-1----:R-:W-:Y:S02]  /*4000*/  FMNMX R0, R3, R0, !PT ;  /* 0x0000000003007209 */ /* 0x002fe40007800000 */
[----:B--2---:R-:W-:-:S03]  /*4010*/  @!P0 LEA R3, R9, R6, 0x18 ;  /* 0x0000000609038211 */ /* 0x004fc600078ec0ff */
        /* <DEDUP_REMOVED lines=20> */
[----:B------:R1:W2:Y:S01]  /*4160*/  @!P0 LDS R0, [R2] ;  /* 0x0000000002008984 */ /* 0x0002a20000000800 */
[----:B------:R-:W-:Y:S05]  /*4170*/  BRA.DIV UR6, `(.L_x_3075) ;  /* 0x0000000206947947 */ /* 0x000fea000b800000 */
[----:B--2---:R-:W2:Y:S02]  /*4180*/  SHFL.DOWN PT, R3, R0, 0x2, 0x1f ;  /* 0x08401f0000037f89 */ /* 0x004ea400000e0000 */
[----:B--2---:R-:W-:-:S05]  /*4190*/  FMNMX R3, R3, R0, !PT ;  /* 0x0000000003037209 */ /* 0x004fca0007800000 */
[----:B-1----:R1:W2:Y:S02]  /*41a0*/  SHFL.DOWN PT, R2, R3, 0x1, 0x1f ;  /* 0x08201f0003027f89 */ /* 0x0022a400000e0000 */
.L_x_3082:
[----:B--2---:R-:W-:-:S07]  /*41b0*/  FMNMX R5, R3, R2, !PT ;  /* 0x0000000203057209 */ /* 0x004fce0007800000 */
.L_x_3074:
[----:B------:R-:W-:Y:S05]  /*41c0*/  BSYNC B0 ;  /* 0x0000000000007941 */ /* 0x000fea0003800000 */
.L_x_3073:
[----:B------:R-:W-:Y:S01]  /*41d0*/  ISETP.NE.AND P0, PT, R16, RZ, PT ;  /* 0x000000ff1000720c */ /* 0x000fe20003f05270 */
[----:B------:R-:W-:-:S12]  /*41e0*/  BSSY B0, `(.L_x_3072) ;  /* 0x0000004000007945 */ /* 0x000fd80003800000 */
[----:B------:R-:W-:Y:S05]  /*41f0*/  @P0 BRA `(.L_x_3076) ;  /* 0x0000000000080947 */ /* 0x000fea0003800000 */
[----:B-1----:R-:W1:Y:S02]  /*4200*/  LDC.64 R2, c[0x0][0x288] ;  /* 0x0000a200ff027b82 */ /* 0x002e640000000a00 */
[----:B-1----:R2:W-:Y:S02]  /*4210*/  REDG.E.MAX.S32.STRONG.GPU desc[UR4][R2.64], R5 ;  /* 0x000000050200798e */ /* 0x0025e4000d10e384 */
.L_x_3076:
[----:B------:R-:W-:Y:S05]  /*4220*/  BSYNC B0 ;  /* 0x0000000000007941 */ /* 0x000fea0003800000 */
.L_x_3072:
        /* <DEDUP_REMOVED lines=15> */
[----:B012---:R-:W-:Y:S05]  /*4320*/  CALL.REL.NOINC `($__internal_18_$__cuda_sm20_rcp_rn_f32_slowpath) ;  /* 0x0000000000607944 */ /* 0x007fea0003c00000 */
[----:B------:R-:W-:Y:S01]  /*4330*/  IMAD.MOV.U32 R5, RZ, RZ, R20 ;  /* 0x000000ffff057224 */ /* 0x000fe200078e0014 */
[----:B------:R-:W-:Y:S06]  /*4340*/  BRA `(.L_x_3079) ;  /* 0x0000000000107947 */ /* 0x000fec0003800000 */
.L_x_3078:
[----:B--2---:R-:W2:Y:S02]  /*4350*/  MUFU.RCP R5, R50 ;  /* 0x0000003200057308 */ /* 0x004ea40000001000 */
[----:B--2---:R-:W-:-:S04]  /*4360*/  FFMA R0, R50, R5, -1 ;  /* 0xbf80000032007423 */ /* 0x004fc80000000005 */
[----:B------:R-:W-:-:S04]  /*4370*/  FADD.FTZ R0, -R0, -RZ ;  /* 0x800000ff00007221 */ /* 0x000fc80000010100 */
[----:B------:R-:W-:-:S07]  /*4380*/  FFMA R5, R5, R0, R5 ;  /* 0x0000000005057223 */ /* 0x000fce0000000005 */
.L_x_3079:
[----:B------:R-:W-:Y:S05]  /*4390*/  BSYNC B0 ;  /* 0x0000000000007941 */ /* 0x000fea0003800000 */
.L_x_3077:
[----:B-1----:R-:W1:Y:S02]  /*43a0*/  LDC.64 R2, c[0x0][0x280] ;  /* 0x0000a000ff027b82 */ /* 0x002e640000000a00 */
[----:B-1----:R-:W-:Y:S01]  /*43b0*/  STG.E desc[UR4][R2.64], R5 ;  /* 0x0000000502007986 */ /* 0x002fe2000c101904 */
[----:B------:R-:W-:Y:S05]  /*43c0*/  EXIT ;  /* 0x000000000000794d */ /* 0x000fea0003800000 */
.L_x_3075:
[----:B------:R-:W-:Y:S02]  /*43d0*/  IMAD.MOV.U32 R5, RZ, RZ, 0x2 ;  /* 0x00000002ff057424 */ /* 0x000fe400078e00ff */
[----:B------:R-:W-:Y:S02]  /*43e0*/  IMAD.MOV.U32 R7, RZ, RZ, 0x1f ;  /* 0x0000001fff077424 */ /* 0x000fe400078e00ff */
[----:B------:R-:W-:-:S07]  /*43f0*/  IMAD.MOV.U32 R4, RZ, RZ, -0x1 ;  /* 0xffffffffff047424 */ /* 0x000fce00078e00ff */
[----:B012--5:R-:W-:Y:S05]  /*4400*/  WARPSYNC.COLLECTIVE R4, `(.L_x_3080) ;  /* 0x0000000004087348 */ /* 0x027fea0003c00000 */
[----:B-12---:R1:W2:Y:S02]  /*4410*/  SHFL.DOWN P0, R2, R0, R5, R7 ;  /* 0x0800000500027389 */ /* 0x0062a40000000007 */
[----:B012--5:R-:W-:Y:S01]  /*4420*/  ENDCOLLECTIVE ;  /* 0x000000000000791b */ /* 0x027fe20003800000 */
.L_x_3080:
[----:B------:R-:W-:Y:S02]  /*4430*/  IMAD.MOV.U32 R5, RZ, RZ, 0x1 ;  /* 0x00000001ff057424 */ /* 0x000fe400078e00ff */
[----:B------:R-:W-:-:S05]  /*4440*/  IMAD.MOV.U32 R3, RZ, RZ, R2 ;  /* 0x000000ffff037224 */ /* 0x000fca00078e0002 */
[----:B------:R-:W-:-:S05]  /*4450*/  FMNMX R3, R3, R0, !PT ;  /* 0x0000000003037209 */ /* 0x000fca0007800000 */
[----:B------:R-:W-:-:S07]  /*4460*/  IMAD.MOV.U32 R0, RZ, RZ, R3 ;  /* 0x000000ffff007224 */ /* 0x000fce00078e0003 */
[----:B------:R-:W-:Y:S05]  /*4470*/  WARPSYNC.COLLECTIVE R4, `(.L_x_3081) ;  /* 0x0000000004087348 */ /* 0x000fea0003c00000 */
[----:B------:R0:W1:Y:S02]  /*4480*/  SHFL.DOWN P0, R2, R0, R5, R7 ;  /* 0x0800000500027389 */ /* 0x0000640000000007 */
[----:B01----:R-:W-:Y:S01]  /*4490*/  ENDCOLLECTIVE ;  /* 0x000000000000791b */ /* 0x003fe20003800000 */
.L_x_3081:
[----:B------:R-:W-:Y:S05]  /*44a0*/  BRA `(.L_x_3082) ;  /* 0xfffffffc00407947 */ /* 0x000fea000383ffff */
        .weak           $__internal_18_$__cuda_sm20_rcp_rn_f32_slowpath
        .type           $__internal_18_$__cuda_sm20_rcp_rn_f32_slowpath,@function
        .size           $__internal_18_$__cuda_sm20_rcp_rn_f32_slowpath,(.L_x_14354 - $__internal_18_$__cuda_sm20_rcp_rn_f32_slowpath)
$__internal_18_$__cuda_sm20_rcp_rn_f32_slowpath:
        /* <DEDUP_REMOVED lines=15> */
.L_x_3084:
        /* <DEDUP_REMOVED lines=33> */
.L_x_3086:
[----:B------:R0:W1:Y:S02]  /*47b0*/  MUFU.RCP R11, R50 ;  /* 0x00000032000b7308 */ /* 0x0000640000001000 */
.L_x_3085:
[----:B------:R-:W-:Y:S05]  /*47c0*/  BSYNC B1 ;  /* 0x0000000000017941 */ /* 0x000fea0003800000 */
.L_x_3083:
[----:B-1----:R-:W-:Y:S02]  /*47d0*/  IMAD.MOV.U32 R20, RZ, RZ, R11 ;  /* 0x000000ffff147224 */ /* 0x002fe400078e000b */
[----:B------:R-:W-:Y:S02]  /*47e0*/  IMAD.MOV.U32 R10, RZ, RZ, R0 ;  /* 0x000000ffff0a7224 */ /* 0x000fe400078e0000 */
[----:B------:R-:W-:-:S04]  /*47f0*/  IMAD.MOV.U32 R11, RZ, RZ, 0x0 ;  /* 0x00000000ff0b7424 */ /* 0x000fc800078e00ff */
[----:B0-----:R-:W-:Y:S05]  /*4800*/  RET.REL.NODEC R10 `(_ZN18transformer_engine13normalization21ln_fwd_general_kernelINS0_13Kernel_traitsI6__halfS3_S3_fjLj512ELj1ELj4ELj1ELj16ENS0_18Kernel_traits_baseILj512ES3_S3_S3_fjLj128EEEEEEEvNS0_19ForwardKernelParamsE) ;  /* 0xffffffb40afc7950 */ /* 0x001fea0003c3ffff */
.L_x_3087:
        /* <DEDUP_REMOVED lines=15> */
.L_x_14354:


//--------------------- .text._ZN18transformer_engine13normalization21ln_fwd_general_kernelINS0_13Kernel_traitsIffffjLj512ELj1ELj4ELj1ELj16ENS0_18Kernel_traits_baseILj512EffffjLj128EEEEEEEvNS0_19ForwardKernelParamsE --------------------------
	.section	.text._ZN18transformer_engine13normalization21ln_fwd_general_kernelINS0_13Kernel_traitsIffffjLj512ELj1ELj4ELj1ELj16ENS0_18Kernel_traits_baseILj512EffffjLj128EEEEEEEvNS0_19ForwardKernelParamsE,"ax",@progbits
	.align	128
        .global         _ZN18transformer_engine13normalization21ln_fwd_general_kernelINS0_13Kernel_traitsIffffjLj512ELj1ELj4ELj1ELj16ENS0_18Kernel_traits_baseILj512EffffjLj128EEEEEEEvNS0_19ForwardKernelParamsE
        .type           _ZN18transformer_engine13normalization21ln_fwd_general_kernelINS0_13Kernel_traitsIffffjLj512ELj1ELj4ELj1ELj16ENS0_18Kernel_traits_baseILj512EffffjLj128EEEEEEEvNS0_19ForwardKernelParamsE,@function
        .size           _ZN18transformer_engine13normalization21ln_fwd_general_kernelINS0_13Kernel_traitsIffffjLj512ELj1ELj4ELj1ELj16ENS0_18Kernel_traits_baseILj512EffffjLj128EEEEEEEvNS0_19ForwardKernelParamsE,(.L_x_14355 - _ZN18transformer_engine13normalization21ln_fwd_general_kernelINS0_13Kernel_traitsIffffjLj512ELj1ELj4ELj1ELj16ENS0_18Kernel_traits_baseILj512EffffjLj128EEEEEEEvNS0_19ForwardKernelParamsE)
        .other          _ZN18transformer_engine13normalization21ln_fwd_general_kernelINS0_13Kernel_traitsIffffjLj512ELj1ELj4ELj1ELj16ENS0_18Kernel_traits_baseILj512EffffjLj128EEEEEEEvNS0_19ForwardKernelParamsE,@"STO_CUDA_ENTRY STV_DEFAULT"
_ZN18transformer_engine13normalization21ln_fwd_general_kernelINS0_13Kernel_traitsIffffjLj512ELj1ELj4ELj1ELj16ENS0_18Kernel_traits_baseILj512EffffjLj128EEEEEEEvNS0_19ForwardKernelParamsE:
.text._ZN18transformer_engine13normalization21ln_fwd_general_kernelINS0_13Kernel_traitsIffffjLj512ELj1ELj4ELj1ELj16ENS0_18Kernel_traits_baseILj512EffffjLj128EEEEEEEvNS0_19ForwardKernelParamsE:
[----:B------:R-:W-:Y:S08]  /*0000*/  LDC R1, c[0x0][0x28] ;  /* 0x00000a00ff017b82 */ /* 0x000ff00000000800 */
[----:B------:R-:W0:Y:S01]  /*0010*/  LDC R7, c[0x0][0x214] ;  /* 0x00008500ff077b82 */ /* 0x000e220000000800 */
[----:B------:R-:W1:Y:S01]  /*0020*/  S2R R8, SR_TID.X ;  /* 0x0000000000087919 */ /* 0x000e620000002100 */
[----:B------:R-:W-:-:S06]  /*0030*/  ULDC UR5, c[0x0][0x21c] ;  /* 0x0000870000057ab9 */ /* 0x000fcc0000000800 */
        /* <DEDUP_REMOVED lines=10> */
[----:B------:R-:W-:Y:S01]  /*00e0*/  IMAD.HI.U32 R3, R3, R5, R2 ;  /* 0x0000000503037227 */ /* 0x000fe200078e0002 */
[----:B------:R-:W-:-:S05]  /*00f0*/  I2FP.F32.S32 R2, UR5 ;  /* 0x0000000500027c45 */ /* 0x000fca0008201400 */
        /* <DEDUP_REMOVED lines=14> */
[----:B------:R-:W-:-:S05]  /*01e0*/  IMAD R7, R7, R4, UR4 ;  /* 0x0000000407077e24 */ /* 0x000fca000f8e0204 */
[----:B------:R-:W-:-:S04]  /*01f0*/  SHF.L.U32 R3, R7, 0x5, RZ ;  /* 0x0000000507037819 */ /* 0x000fc800000006ff */
[----:B------:R-:W-:Y:S01]  /*0200*/  LOP3.LUT R4, R3, 0xffffffe0, R6, 0xe2, !PT ;  /* 0xffffffe003047812 */ /* 0x000fe200078ee206 */
[----:B------:R-:W-:Y:S06]  /*0210*/  @P0 BRA `(.L_x_3088) ;  /* 0x0000000000100947 */ /* 0x000fec0003800000 */
[----:B------:R-:W-:-:S07]  /*0220*/  MOV R12, 0x240 ;  /* 0x00000240000c7802 */ /* 0x000fce0000000f00 */
[----:B------:R-:W-:Y:S05]  /*0230*/  CALL.REL.NOINC `($__internal_19_$__cuda_sm20_rcp_rn_f32_slowpath) ;  /* 0x0000003c007c7944 */ /* 0x000fea0003c00000 */
[----:B------:R-:W-:Y:S01]  /*0240*/  IMAD.MOV.U32 R3, RZ, RZ, R0 ;  /* 0x000000ffff037224 */ /* 0x000fe200078e0000 */
[----:B------:R-:W-:Y:S06]  /*0250*/  BRA `(.L_x_3089) ;  /* 0x0000000000107947 */ /* 0x000fec0003800000 */
.L_x_3088:
[----:B------:R-:W0:Y:S02]  /*0260*/  MUFU.RCP R3, R2 ;  /* 0x0000000200037308 */ /* 0x000e240000001000 */
[----:B0-----:R-:W-:-:S04]  /*0270*/  FFMA R0, R2, R3, -1 ;  /* 0xbf80000002007423 */ /* 0x001fc80000000003 */
[----:B------:R-:W-:-:S04]  /*0280*/  FADD.FTZ R0, -R0, -RZ ;  /* 0x800000ff00007221 */ /* 0x000fc80000010100 */
[----:B------:R-:W-:-:S07]  /*0290*/  FFMA R3, R3, R0, R3 ;  /* 0x0000000003037223 */ /* 0x000fce0000000003 */
.L_x_3089:
        /* <DEDUP_REMOVED lines=19> */
.L_x_3093:
        /* <DEDUP_REMOVED lines=9> */
.L_x_3094:
[----:B------:R-:W-:Y:S05]  /*0460*/  BSYNC B1 ;  /* 0x0000000000017941 */ /* 0x000fea0003800000 */
.L_x_3092:
        /* <DEDUP_REMOVED lines=9> */
.L_x_3096:
        /* <DEDUP_REMOVED lines=9> */
.L_x_3097:
[----:B------:R-:W-:Y:S05]  /*0590*/  BSYNC B1 ;  /* 0x0000000000017941 */ /* 0x000fea0003800000 */
.L_x_3095:
        /* <DEDUP_REMOVED lines=15> */
.L_x_3099:
        /* <DEDUP_REMOVED lines=9> */
.L_x_3100:
[----:B------:R-:W-:Y:S05]  /*0720*/  BSYNC B1 ;  /* 0x0000000000017941 */ /* 0x000fea0003800000 */
.L_x_3098:
        /* <DEDUP_REMOVED lines=8> */
.L_x_3102:
        /* <DEDUP_REMOVED lines=9> */
.L_x_3103:
[----:B------:R-:W-:Y:S05]  /*0840*/  BSYNC B1 ;  /* 0x0000000000017941 */ /* 0x000fea0003800000 */
.L_x_3101:
        /* <DEDUP_REMOVED lines=14> */
.L_x_3105:
        /* <DEDUP_REMOVED lines=9> */
.L_x_3106:
[----:B------:R-:W-:Y:S05]  /*09c0*/  BSYNC B1 ;  /* 0x0000000000017941 */ /* 0x000fea0003800000 */
.L_x_3104:
        /* <DEDUP_REMOVED lines=8> */
.L_x_3108:
        /* <DEDUP_REMOVED lines=9> */
.L_x_3109:
[----:B------:R-:W-:Y:S05]  /*0ae0*/  BSYNC B1 ;  /* 0x0000000000017941 */ /* 0x000fea0003800000 */
.L_x_3107:
[----:B------:R-:W-:-:S05]  /*0af0*/  IMAD R31, R30, 0x80, R29 ;  /* 0x000000801e1f7824 */ /* 0x000fca00078e021d */
[----:B------:R-:W-:-:S13]  /*0b00*/  ISETP.GE.AND P0, PT, R31, UR9, PT ;  /* 0x000000091f007c0c */ /* 0x000fda000bf06270 */
[----:B------:R-:W-:Y:S05]  /*0b10*/  @P0 BRA `(.L_x_3091) ;  /* 0x0000000000940947 */ /* 0x000fea0003800000 */
[C---:B------:R-:W-:Y:S01]  /*0b20*/  LEA R0, R31.reuse, R28, 0x2 ;  /* 0x0000001c1f007211 */ /* 0x040fe200078e10ff */
[----:B------:R-:W-:Y:S01]  /*0b30*/  BSSY B1, `(.L_x_3110) ;  /* 0x0000013000017945 */ /* 0x000fe20003800000 */
[C---:B------:R-:W-:Y:S01]  /*0b40*/  IADD3 R30, -R31.reuse, UR9, RZ ;  /* 0x000000091f1e7c10 */ /* 0x040fe2000fffe1ff */
[----:B------:R-:W-:Y:S01]  /*0b50*/  IMAD.WIDE R28, R31, 0x4, R12 ;  /* 0x000000041f1c7825 */ /* 0x000fe200078e020c */
[----:B------:R-:W-:Y:S02]  /*0b60*/  LOP3.LUT P0, RZ, R0, 0xf, RZ, 0xc0, !PT ;  /* 0x0000000f00ff7812 */ /* 0x000fe4000780c0ff */
[C---:B------:R-:W-:Y:S02]  /*0b70*/  ISETP.GE.U32.AND P1, PT, R30.reuse, 0x4, PT ;  /* 0x000000041e00780c */ /* 0x040fe40003f26070 */
[----:B------:R-:W-:Y:S02]  /*0b80*/  ISETP.LT.U32.OR P0, PT, R30, 0x4, P0 ;  /* 0x000000041e00780c */ /* 0x000fe40000701470 */
[----:B------:R-:W-:-:S11]  /*0b90*/  SHF.R.S32.HI R0, RZ, 0x1f, R31 ;  /* 0x0000001fff007819 */ /* 0x000fd6000001141f */
[----:B------:R-:W-:Y:S05]  /*0ba0*/  @P0 BRA `(.L_x_3111) ;  /* 0x0000000000080947 */ /* 0x000fea0003800000 */
[----:B01----:R0:W5:Y:S01]  /*0bb0*/  LDG.E.128 R12, desc[UR6][R28.64] ;  /* 0x000000061c0c7981 */ /* 0x003162000c1e1d00 */
[----:B------:R-:W-:Y:S05]  /*0bc0*/  BRA `(.L_x_3112) ;  /* 0x0000000000247947 */ /* 0x000fea0003800000 */
.L_x_3111:
[C---:B------:R-:W-:Y:S02]  /*0bd0*/  ISETP.NE.AND P0, PT, R30.reuse, RZ, PT ;  /* 0x000000ff1e00720c */ /* 0x040fe40003f05270 */
[----:B------:R-:W-:Y:S02]  /*0be0*/  CS2R R12, SRZ ;  /* 0x00000000000c7805 */ /* 0x000fe4000001ff00 */
[C---:B------:R-:W-:Y:S02]  /*0bf0*/  ISETP.GE.U32.AND P2, PT, R30.reuse, 0x2, PT ;  /* 0x000000021e00780c */ /* 0x040fe40003f46070 */
[----:B01----:R-:W-:Y:S02]  /*0c00*/  CS2R R14, SRZ ;  /* 0x00000000000e7805 */ /* 0x003fe4000001ff00 */
[----:B------:R-:W-:-:S04]  /*0c10*/  ISETP.GE.U32.AND P3, PT, R30, 0x3, PT ;  /* 0x000000031e00780c */ /* 0x000fc80003f66070 */
[----:B------:R1:W5:Y:S04]  /*0c20*/  @P1 LDG.E R15, desc[UR6][R28.64+0xc] ;  /* 0x00000c061c0f1981 */ /* 0x000368000c1e1900 */
[----:B------:R1:W5:Y:S04]  /*0c30*/  @P0 LDG.E R12, desc[UR6][R28.64] ;  /* 0x000000061c0c0981 */ /* 0x000368000c1e1900 */
[----:B------:R1:W5:Y:S04]  /*0c40*/  @P2 LDG.E R13, desc[UR6][R28.64+0x4] ;  /* 0x000004061c0d2981 */ /* 0x000368000c1e1900 */
[----:B------:R1:W5:Y:S02]  /*0c50*/  @P3 LDG.E R14, desc[UR6][R28.64+0x8] ;  /* 0x000008061c0e3981 */ /* 0x000364000c1e1900 */
.L_x_3112:
[----:B------:R-:W-:Y:S05]  /*0c60*/  BSYNC B1 ;  /* 0x0000000000017941 */ /* 0x000fea0003800000 */
.L_x_3110:
[----:B------:R-:W-:-:S04]  /*0c70*/  LEA R10, P2, R31, R10, 0x2 ;  /* 0x0000000a1f0a7211 */ /* 0x000fc800078410ff */
[----:B------:R-:W-:Y:S02]  /*0c80*/  LOP3.LUT P0, RZ, R10, 0xf, RZ, 0xc0, !PT ;  /* 0x0000000f0aff7812 */ /* 0x000fe4000780c0ff */
[----:B------:R-:W-:Y:S02]  /*0c90*/  LEA.HI.X R11, R31, R11, R0, 0x2, P2 ;  /* 0x0000000b1f0b7211 */ /* 0x000fe400010f1400 */
[----:B------:R-:W-:-:S13]  /*0ca0*/  ISETP.LT.U32.OR P0, PT, R30, 0x4, P0 ;  /* 0x000000041e00780c */ /* 0x000fda0000701470 */
[----:B------:R-:W-:Y:S05]  /*0cb0*/  @P0 BRA `(.L_x_3113) ;  /* 0x0000000000080947 */ /* 0x000fea0003800000 */
[----:B01----:R2:W5:Y:S01]  /*0cc0*/  LDG.E.128 R28, desc[UR6][R10.64] ;  /* 0x000000060a1c7981 */ /* 0x003562000c1e1d00 */
[----:B------:R-:W-:Y:S05]  /*0cd0*/  BRA `(.L_x_3091) ;  /* 0x0000000000247947 */ /* 0x000fea0003800000 */
.L_x_3113:
        /* <DEDUP_REMOVED lines=9> */
.L_x_3091:
[----:B------:R-:W-:Y:S05]  /*0d70*/  BSYNC B0 ;  /* 0x0000000000007941 */ /* 0x000fea0003800000 */
.L_x_3090:
        /* <DEDUP_REMOVED lines=15> */
[----:B------:R-:W-:Y:S01]  /*0e70*/  HFMA2.MMA R69, -RZ, RZ, 0, 0 ;  /* 0x00000000ff457435 */ /* 0x000fe200000001ff */
        /* <DEDUP_REMOVED lines=22> */
[----:B------:R-:W-:Y:S02]  /*0fe0*/  IMAD R62, R45, 0x80, R61 ;  /* 0x000000802d3e7824 */ /* 0x000fe400078e023d */
[----:B------:R-:W-:Y:S01]  /*0ff0*/  @P0 FADD R55, R55, 1 ;  /* 0x3f80000037370421 */ /* 0x000fe20000000000 */
[----:B------:R-:W-:Y:S02]  /*1000*/  IMAD.MOV.U32 R60, RZ, RZ, R15 ;  /* 0x000000ffff3c7224 */ /* 0x000fe400078e000f */
[----:B------:R-:W-:Y:S01]  /*1010*/  @P0 FADD R54, R54, 1 ;  /* 0x3f80000036360421 */ /* 0x000fe20000000000 */
[----:B------:R-:W-:-:S02]  /*1020*/  IMAD.MOV.U32 R67, RZ, RZ, R14 ;  /* 0x000000ffff437224 */ /* 0x000fc400078e000e */
[----:B------:R-:W-:Y:S01]  /*1030*/  @P0 FADD R57, R57, 1 ;  /* 0x3f80000039390421 */ /* 0x000fe20000000000 */
[----:B------:R-:W-:Y:S02]  /*1040*/  IMAD.MOV.U32 R0, RZ, RZ, RZ ;  /* 0x000000ffff007224 */ /* 0x000fe400078e00ff */
[----:B------:R-:W-:Y:S01]  /*1050*/  @P0 FADD R56, R56, 1 ;  /* 0x3f80000038380421 */ /* 0x000fe20000000000 */
[----:B------:R-:W-:Y:S01]  /*1060*/  @P0 FADD R59, R59, 1 ;  /* 0x3f8000003b3b0421 */ /* 0x000fe20000000000 */
[----:B------:R-:W-:Y:S01]  /*1070*/  @P0 FADD R58, R58, 1 ;  /* 0x3f8000003a3a0421 */ /* 0x000fe20000000000 */
[----:B------:R-:W-:Y:S01]  /*1080*/  @P0 FADD R67, R67, 1 ;  /* 0x3f80000043430421 */ /* 0x000fe20000000000 */
[----:B------:R-:W-:Y:S01]  /*1090*/  @P0 FADD R60, R60, 1 ;  /* 0x3f8000003c3c0421 */ /* 0x000fe20000000000 */
[----:B------:R-:W-:Y:S02]  /*10a0*/  IADD3 R63, -R66, UR9, RZ ;  /* 0x00000009423f7c10 */ /* 0x000fe4000fffe1ff */
[----:B------:R-:W-:-:S02]  /*10b0*/  IADD3 R64, -R61, UR9, RZ ;  /* 0x000000093d407c10 */ /* 0x000fc4000fffe1ff */
[----:B------:R-:W-:-:S07]  /*10c0*/  IADD3 R65, -R62, UR9, RZ ;  /* 0x000000093e417c10 */ /* 0x000fce000fffe1ff */
.L_x_3165:
[----:B------:R-:W-:Y:S01]  /*10d0*/  ULDC.64 UR10, c[0x0][0x218] ;  /* 0x00008600000a7ab9 */ /* 0x000fe20000000a00 */
[----:B------:R-:W-:Y:S01]  /*10e0*/  LEA.HI R71, R8, R5, RZ, 0x1b ;  /* 0x0000000508477211 */ /* 0x000fe200078fd8ff */
        /* <DEDUP_REMOVED lines=15> */
.L_x_3118:
        /* <DEDUP_REMOVED lines=9> */
.L_x_3119:
[----:B------:R-:W-:Y:S05]  /*1270*/  BSYNC B1 ;  /* 0x0000000000017941 */ /* 0x000fea0003800000 */
.L_x_3117:
        /* <DEDUP_REMOVED lines=11> */
.L_x_3121:
        /* <DEDUP_REMOVED lines=9> */
.L_x_3122:
[----:B------:R-:W-:Y:S05]  /*13c0*/  BSYNC B1 ;  /* 0x0000000000017941 */ /* 0x000fea0003800000 */
.L_x_3120:
        /* <DEDUP_REMOVED lines=11> */
.L_x_3124:
        /* <DEDUP_REMOVED lines=9> */
.L_x_3125:
[----:B------:R-:W-:Y:S05]  /*1510*/  BSYNC B1 ;  /* 0x0000000000017941 */ /* 0x000fea0003800000 */
.L_x_3123:
        /* <DEDUP_REMOVED lines=8> */
[----:B01----:R4:W5:Y:S01]  /*15a0*/  LDG.E.128 R12, desc[UR6][R46.64] ;  /* 0x000000062e0c7981 */ /* 0x003962000c1e1d00 */
[----:B------:R-:W-:Y:S05]  /*15b0*/  BRA `(.L_x_3116) ;  /* 0x0000000000247947 */ /* 0x000fea0003800000 */
.L_x_3126:
        /* <DEDUP_REMOVED lines=9> */
.L_x_3116:
[----:B------:R-:W-:Y:S05]  /*1650*/  BSYNC B0 ;  /* 0x0000000000007941 */ /* 0x000fea0003800000 */
.L_x_3115:
        /* <DEDUP_REMOVED lines=24> */
.L_x_3128:
[----:B------:R-:W-:Y:S05]  /*17e0*/  BSYNC B0 ;  /* 0x0000000000007941 */ /* 0x000fea0003800000 */
.L_x_3127:
[----:B------:R-:W0:Y:S02]  /*17f0*/  LDC R75, c[0x0][0x214] ;  /* 0x00008500ff4b7b82 */ /* 0x000e240000000800 */
[----:B0-----:R-:W-:-:S13]  /*1800*/  ISETP.NE.AND P2, PT, R75, 0x1, PT ;  /* 0x000000014b00780c */ /* 0x001fda0003f45270 */
[----:B------:R-:W-:Y:S05]  /*1810*/  @!P2 BRA `(.L_x_3129) ;  /* 0x0000000400dca947 */ /* 0x000fea0003800000 */
[----:B------:R-:W0:Y:S01]  /*1820*/  LDC R6, c[0x0][0x210] ;  /* 0x00008400ff067b82 */ /* 0x000e220000000800 */
[----:B--23--:R-:W-:Y:S02]  /*1830*/  SHF.R.U32.HI R44, RZ, 0x5, R8 ;  /* 0x00000005ff2c7819 */ /* 0x00cfe40000011608 */
[----:B------:R-:W-:Y:S02]  /*1840*/  LOP3.LUT P5, RZ, R69, 0x1, RZ, 0xc0, !PT ;  /* 0x0000000145ff7812 */ /* 0x000fe400078ac0ff */
[C---:B------:R-:W-:Y:S01]  /*1850*/  LOP3.LUT P0, RZ, R8.reuse, 0x1f, RZ, 0xc0, !PT ;  /* 0x0000001f08ff7812 */ /* 0x040fe2000780c0ff */
[----:B------:R-:W-:Y:S01]  /*1860*/  IMAD R44, R9, 0x4, R44 ;  /* 0x00000004092c7824 */ /* 0x000fe200078e022c */
[----:B------:R-:W-:Y:S01]  /*1870*/  ISETP.NE.AND P3, PT, R8, RZ, PT ;  /* 0x000000ff0800720c */ /* 0x000fe20003f65270 */
[----:B----4-:R-:W2:Y:S02]  /*1880*/  LDC.64 R46, c[0x0][0x240] ;  /* 0x00009000ff2e7b82 */ /* 0x010ea40000000a00 */
[----:B------:R-:W-:-:S02]  /*1890*/  IMAD R45, R44, R75, RZ ;  /* 0x0000004b2c2d7224 */ /* 0x000fc400078e02ff */
[----:B0-----:R-:W-:Y:S02]  /*18a0*/  IMAD R44, R75, R6, RZ ;  /* 0x000000064b2c7224 */ /* 0x001fe400078e02ff */
[----:B--2---:R-:W-:-:S04]  /*18b0*/  IMAD.WIDE.U32 R46, R45, 0x4, R46 ;  /* 0x000000042d2e7825 */ /* 0x004fc800078e002e */
[----:B------:R-:W-:-:S04]  /*18c0*/  IMAD.SHL.U32 R45, R44, 0x4, RZ ;  /* 0x000000042c2d7824 */ /* 0x000fc800078e00ff */
[----:B------:R-:W-:-:S03]  /*18d0*/  IMAD.WIDE.U32 R44, R45, 0x4, R46 ;  /* 0x000000042d2c7825 */ /* 0x000fc600078e002e */
[----:B------:R-:W-:Y:S02]  /*18e0*/  SEL R44, R46, R44, !P5 ;  /* 0x0000002c2e2c7207 */ /* 0x000fe40006800000 */
[----:B------:R-:W0:Y:S01]  /*18f0*/  SHFL.DOWN PT, R46, R73, 0x10, 0x1f ;  /* 0x0a001f00492e7f89 */ /* 0x000e2200000e0000 */
[----:B------:R-:W-:Y:S01]  /*1900*/  SEL R45, R47, R45, !P5 ;  /* 0x0000002d2f2d7207 */ /* 0x000fe20006800000 */
[----:B0-----:R-:W-:Y:S01]  /*1910*/  FADD R70, R46, R73 ;  /* 0x000000492e467221 */ /* 0x001fe20000000000 */
[----:B------:R-:W-:-:S04]  /*1920*/  @!P0 LEA R46, P4, R7, R44, 0x2 ;  /* 0x0000002c072e8211 */ /* 0x000fc800078810ff */
[----:B------:R-:W0:Y:S02]  /*1930*/  SHFL.DOWN PT, R47, R70, 0x8, 0x1f ;  /* 0x09001f00462f7f89 */ /* 0x000e2400000e0000 */
[----:B0-----:R-:W-:-:S05]  /*1940*/  FADD R72, R70, R47 ;  /* 0x0000002f46487221 */ /* 0x001fca0000000000 */
[----:B------:R-:W0:Y:S02]  /*1950*/  SHFL.DOWN PT, R47, R72, 0x4, 0x1f ;  /* 0x08801f00482f7f89 */ /* 0x000e2400000e0000 */
[----:B0-----:R-:W-:-:S05]  /*1960*/  FADD R74, R72, R47 ;  /* 0x0000002f484a7221 */ /* 0x001fca0000000000 */
[----:B------:R-:W0:Y:S02]  /*1970*/  SHFL.DOWN PT, R47, R74, 0x2, 0x1f ;  /* 0x08401f004a2f7f89 */ /* 0x000e2400000e0000 */
[----:B0-----:R-:W-:-:S05]  /*1980*/  FADD R76, R74, R47 ;  /* 0x0000002f4a4c7221 */ /* 0x001fca0000000000 */
[----:B------:R-:W0:Y:S02]  /*1990*/  SHFL.DOWN PT, R47, R76, 0x1, 0x1f ;  /* 0x08201f004c2f7f89 */ /* 0x000e2400000e0000 */
[----:B0-----:R-:W-:Y:S01]  /*19a0*/  FADD R77, R76, R47 ;  /* 0x0000002f4c4d7221 */ /* 0x001fe20000000000 */
[----:B------:R-:W-:-:S05]  /*19b0*/  @!P0 LEA.HI.X R47, R7, R45, R68, 0x2, P4 ;  /* 0x0000002d072f8211 */ /* 0x000fca00020f1444 */
[----:B------:R0:W-:Y:S01]  /*19c0*/  @!P0 STG.E desc[UR6][R46.64], R77 ;  /* 0x0000004d2e008986 */ /* 0x0001e2000c101906 */
[----:B------:R-:W-:Y:S05]  /*19d0*/  @P3 BRA `(.L_x_3130) ;  /* 0x00000000005c3947 */ /* 0x000fea0003800000 */
[----:B------:R-:W2:Y:S01]  /*19e0*/  LDC.64 R72, c[0x0][0x248] ;  /* 0x00009200ff487b82 */ /* 0x000ea20000000a00 */
[----:B------:R-:W-:Y:S01]  /*19f0*/  LOP3.LUT P0, RZ, R69, 0x2, RZ, 0xc0, !PT ;  /* 0x0000000245ff7812 */ /* 0x000fe2000780c0ff */
[----:B--2---:R-:W-:-:S04]  /*1a00*/  IMAD.WIDE R72, R9, 0x4, R72 ;  /* 0x0000000409487825 */ /* 0x004fc800078e0248 */
[----:B0-----:R-:W-:Y:S01]  /*1a10*/  IMAD.WIDE R46, R6, 0x4, R72 ;  /* 0x00000004062e7825 */ /* 0x001fe200078e0248 */
        /* <DEDUP_REMOVED lines=14> */
.L_x_3131:
[----:B------:R-:W2:Y:S04]  /*1b00*/  LDG.E.STRONG.GPU R6, desc[UR6][R46.64] ;  /* 0x000000062e067981 */ /* 0x000ea8000c1ef900 */
[----:B--2---:R-:W-:Y:S01]  /*1b10*/  CCTL.IVALL ;  /* 0x00000000ff00798f */ /* 0x004fe20002000000 */
[----:B------:R-:W-:Y:S05]  /*1b20*/  YIELD ;  /* 0x0000000000007946 */ /* 0x000fea0003800000 */
[----:B------:R-:W-:-:S13]  /*1b30*/  ISETP.NE.AND P0, PT, R6, R77, PT ;  /* 0x0000004d0600720c */ /* 0x000fda0003f05270 */
[----:B------:R-:W-:Y:S05]  /*1b40*/  @P0 BRA `(.L_x_3131) ;  /* 0xfffffffc00ec0947 */ /* 0x000fea000383ffff */
.L_x_3130:
[----:B------:R-:W-:Y:S01]  /*1b50*/  LOP3.LUT R6, R8, 0x1f, RZ, 0xc0, !PT ;  /* 0x0000001f08067812 */ /* 0x000fe200078ec0ff */
[----:B------:R-:W-:Y:S05]  /*1b60*/  WARPSYNC.ALL ;  /* 0x0000000000007948 */ /* 0x000fea0003800000 */
[----:B------:R-:W-:Y:S01]  /*1b70*/  BAR.SYNC.DEFER_BLOCKING 0x0 ;  /* 0x0000000000007b1d */ /* 0x000fe20000010000 */
[----:B------:R-:W-:Y:S02]  /*1b80*/  ISETP.GE.AND P0, PT, R6, R75, PT ;  /* 0x0000004b0600720c */ /* 0x000fe40003f06270 */
[----:B------:R-:W-:-:S03]  /*1b90*/  MOV R76, RZ ;  /* 0x000000ff004c7202 */ /* 0x000fc60000000f00 */
        /* <DEDUP_REMOVED lines=11> */
.L_x_3136:
[----:B------:R-:W-:-:S06]  /*1c50*/  IMAD.WIDE R46, R74, 0x4, R44 ;  /* 0x000000044a2e7825 */ /* 0x000fcc00078e022c */
[----:B------:R-:W2:Y:S01]  /*1c60*/  LDG.E R47, desc[UR6][R46.64] ;  /* 0x000000062e2f7981 */ /* 0x000ea2000c1e1900 */
[----:B------:R-:W-:Y:S02]  /*1c70*/  VIADD R77, R74, 0x20 ;  /* 0x000000204a4d7836 */ /* 0x000fe40000000000 */
[----:B--2---:R-:W-:Y:S02]  /*1c80*/  FADD R72, R47, R76 ;  /* 0x0000004c2f487221 */ /* 0x004fe40000000000 */
[----:B------:R-:W-:-:S06]  /*1c90*/  IMAD.WIDE R76, R77, 0x4, R44 ;  /* 0x000000044d4c7825 */ /* 0x000fcc00078e022c */
[----:B------:R-:W2:Y:S01]  /*1ca0*/  LDG.E R77, desc[UR6][R76.64] ;  /* 0x000000064c4d7981 */ /* 0x000ea2000c1e1900 */
[C---:B------:R-:W-:Y:S02]  /*1cb0*/  VIADD R73, R74.reuse, 0x40 ;  /* 0x000000404a497836 */ /* 0x040fe40000000000 */
[----:B------:R-:W-:-:S04]  /*1cc0*/  VIADD R47, R74, 0x60 ;  /* 0x000000604a2f7836 */ /* 0x000fc80000000000 */
[----:B------:R-:W-:-:S06]  /*1cd0*/  IMAD.WIDE R46, R47, 0x4, R44 ;  /* 0x000000042f2e7825 */ /* 0x000fcc00078e022c */
[----:B------:R-:W3:Y:S01]  /*1ce0*/  LDG.E R47, desc[UR6][R46.64] ;  /* 0x000000062e2f7981 */ /* 0x000ee2000c1e1900 */
[----:B--2---:R-:W-:Y:S01]  /*1cf0*/  FADD R77, R72, R77 ;  /* 0x0000004d484d7221 */ /* 0x004fe20000000000 */
[----:B------:R-:W-:-:S06]  /*1d00*/  IMAD.WIDE R72, R73, 0x4, R44 ;  /* 0x0000000449487825 */ /* 0x000fcc00078e022c */
[----:B------:R-:W2:Y:S01]  /*1d10*/  LDG.E R72, desc[UR6][R72.64] ;  /* 0x0000000648487981 */ /* 0x000ea2000c1e1900 */
[----:B------:R-:W-:-:S05]  /*1d20*/  VIADD R74, R74, 0x80 ;  /* 0x000000804a4a7836 */ /* 0x000fca0000000000 */
[----:B------:R-:W-:Y:S01]  /*1d30*/  ISETP.GE.AND P3, PT, R74, R70, PT ;  /* 0x000000464a00720c */ /* 0x000fe20003f66270 */
[----:B--2---:R-:W-:-:S04]  /*1d40*/  FADD R72, R77, R72 ;  /* 0x000000484d487221 */ /* 0x004fc80000000000 */
[----:B---3--:R-:W-:-:S08]  /*1d50*/  FADD R76, R72, R47 ;  /* 0x0000002f484c7221 */ /* 0x008fd00000000000 */
[----:B------:R-:W-:Y:S05]  /*1d60*/  @!P3 BRA `(.L_x_3136) ;  /* 0xfffffffc00b8b947 */ /* 0x000fea000383ffff */
.L_x_3135:
[----:B------:R-:W-:Y:S05]  /*1d70*/  BSYNC B1 ;  /* 0x0000000000017941 */ /* 0x000fea0003800000 */
.L_x_3134:
[----:B------:R-:W-:Y:S01]  /*1d80*/  IADD3 R46, -R74, R75, RZ ;  /* 0x0000004b4a2e7210 */ /* 0x000fe20007ffe1ff */
[----:B------:R-:W-:Y:S03]  /*1d90*/  BSSY B1, `(.L_x_3137) ;  /* 0x000000c000017945 */ /* 0x000fe60003800000 */
[----:B------:R-:W-:-:S13]  /*1da0*/  ISETP.GT.AND P3, PT, R46, 0x20, PT ;  /* 0x000000202e00780c */ /* 0x000fda0003f64270 */
[----:B------:R-:W-:Y:S05]  /*1db0*/  @!P3 BRA `(.L_x_3138) ;  /* 0x000000000024b947 */ /* 0x000fea0003800000 */
[----:B------:R-:W-:-:S04]  /*1dc0*/  IMAD.WIDE R72, R74, 0x4, R44 ;  /* 0x000000044a487825 */ /* 0x000fc800078e022c */
[----:B------:R-:W-:Y:S02]  /*1dd0*/  VIADD R47, R74, 0x20 ;  /* 0x000000204a2f7836 */ /* 0x000fe40000000000 */
[----:B------:R-:W2:Y:S02]  /*1de0*/  LDG.E R73, desc[UR6][R72.64] ;  /* 0x0000000648497981 */ /* 0x000ea4000c1e1900 */
[----:B------:R-:W-:-:S06]  /*1df0*/  IMAD.WIDE R46, R47, 0x4, R44 ;  /* 0x000000042f2e7825 */ /* 0x000fcc00078e022c */
[----:B------:R-:W3:Y:S01]  /*1e00*/  LDG.E R47, desc[UR6][R46.64] ;  /* 0x000000062e2f7981 */ /* 0x000ee2000c1e1900 */
[----:B------:R-:W-:Y:S01]  /*1e10*/  PLOP3.LUT P0, PT, PT, PT, PT, 0x8, 0x0 ;  /* 0x000000000000781c */ /* 0x000fe20003f0e170 */
[----:B------:R-:W-:Y:S02]  /*1e20*/  VIADD R74, R74, 0x40 ;  /* 0x000000404a4a7836 */ /* 0x000fe40000000000 */
[----:B--2---:R-:W-:-:S04]  /*1e30*/  FADD R76, R76, R73 ;  /* 0x000000494c4c7221 */ /* 0x004fc80000000000 */
[----:B---3--:R-:W-:-:S07]  /*1e40*/  FADD R76, R76, R47 ;  /* 0x0000002f4c4c7221 */ /* 0x008fce0000000000 */
.L_x_3138:
[----:B------:R-:W-:Y:S05]  /*1e50*/  BSYNC B1 ;  /* 0x0000000000017941 */ /* 0x000fea0003800000 */
.L_x_3137:
[----:B------:R-:W-:-:S13]  /*1e60*/  ISETP.LT.OR P0, PT, R74, R75, P0 ;  /* 0x0000004b4a00720c */ /* 0x000fda0000701670 */
[----:B------:R-:W-:Y:S05]  /*1e70*/  @!P0 BRA `(.L_x_3133) ;  /* 0x00000000000c8947 */ /* 0x000fea0003800000 */
[----:B------:R-:W-:-:S06]  /*1e80*/  IMAD.WIDE R44, R74, 0x4, R44 ;  /* 0x000000044a2c7825 */ /* 0x000fcc00078e022c */
[----:B------:R-:W2:Y:S02]  /*1e90*/  LDG.E R45, desc[UR6][R44.64] ;  /* 0x000000062c2d7981 */ /* 0x000ea4000c1e1900 */
[----:B--2---:R-:W-:-:S07]  /*1ea0*/  FADD R76, R76, R45 ;  /* 0x0000002d4c4c7221 */ /* 0x004fce0000000000 */
.L_x_3133:
[----:B------:R-:W-:Y:S05]  /*1eb0*/  BSYNC B0 ;  /* 0x0000000000007941 */ /* 0x000fea0003800000 */
.L_x_3132:
        /* <DEDUP_REMOVED lines=13> */
.L_x_3129:
        /* <DEDUP_REMOVED lines=10> */
.L_x_3139:
[----:B------:R-:W-:Y:S01]  /*2030*/  BSSY B0, `(.L_x_3140) ;  /* 0x0000042000007945 */ /* 0x000fe20003800000 */
[----:B------:R-:W-:Y:S01]  /*2040*/  FMUL R70, R70, R3 ;  /* 0x0000000346467220 */ /* 0x000fe20000400000 */
[----:B------:R-:W-:Y:S02]  /*2050*/  IMAD.MOV.U32 R47, RZ, RZ, RZ ;  /* 0x000000ffff2f7224 */ /* 0x000fe400078e00ff */
[----:B------:R-:W-:Y:S05]  /*2060*/  @!P1 BRA `(.L_x_3141) ;  /* 0x0000000000f89947 */ /* 0x000fea0003800000 */
[C---:B------:R-:W-:Y:S02]  /*2070*/  VIADD R44, R2.reuse, 0x1 ;  /* 0x00000001022c7836 */ /* 0x040fe40000000000 */
[----:B------:R-:W-:-:S03]  /*2080*/  VIADD R45, R2, 0x3 ;  /* 0x00000003022d7836 */ /* 0x000fc60000000000 */
[----:B------:R-:W-:Y:S01]  /*2090*/  ISETP.GE.AND P4, PT, R44, UR11, PT ;  /* 0x0000000b2c007c0c */ /* 0x000fe2000bf86270 */
[----:B------:R-:W-:Y:S01]  /*20a0*/  VIADD R44, R2, 0x2 ;  /* 0x00000002022c7836 */ /* 0x000fe20000000000 */
[----:B------:R-:W-:-:S04]  /*20b0*/  ISETP.GE.AND P0, PT, R45, UR11, PT ;  /* 0x0000000b2d007c0c */ /* 0x000fc8000bf06270 */
[----:B------:R-:W-:Y:S01]  /*20c0*/  ISETP.GE.AND P3, PT, R44, UR11, PT ;  /* 0x0000000b2c007c0c */ /* 0x000fe2000bf66270 */
[----:B-----5:R-:W-:-:S04]  /*20d0*/  FADD R44, R24, -R70 ;  /* 0x80000046182c7221 */ /* 0x020fc80000000000 */
[----:B------:R-:W-:Y:S01]  /*20e0*/  FFMA R47, R44, R44, RZ ;  /* 0x0000002c2c2f7223 */ /* 0x000fe200000000ff */
[----:B------:R-:W-:-:S04]  /*20f0*/  FADD R44, R25, -R70 ;  /* 0x80000046192c7221 */ /* 0x000fc80000000000 */
[----:B------:R-:W-:Y:S01]  /*2100*/  @!P4 FFMA R47, R44, R44, R47 ;  /* 0x0000002c2c2fc223 */ /* 0x000fe2000000002f */
[----:B------:R-:W-:-:S04]  /*2110*/  FADD R44, R26, -R70 ;  /* 0x800000461a2c7221 */ /* 0x000fc80000000000 */
[----:B------:R-:W-:Y:S01]  /*2120*/  @!P3 FFMA R47, R44, R44, R47 ;  /* 0x0000002c2c2fb223 */ /* 0x000fe2000000002f */
[----:B------:R-:W-:-:S04]  /*2130*/  FADD R44, R27, -R70 ;  /* 0x800000461b2c7221 */ /* 0x000fc80000000000 */
[----:B------:R-:W-:Y:S01]  /*2140*/  @!P0 FFMA R47, R44, R44, R47 ;  /* 0x0000002c2c2f8223 */ /* 0x000fe2000000002f */
[----:B------:R-:W-:-:S13]  /*2150*/  ISETP.GE.AND P0, PT, R66, UR11, PT ;  /* 0x0000000b42007c0c */ /* 0x000fda000bf06270 */
[----:B------:R-:W-:Y:S05]  /*2160*/  @P0 BRA `(.L_x_3141) ;  /* 0x0000000000b80947 */ /* 0x000fea0003800000 */
[----:B------:R-:W-:-:S05]  /*2170*/  VIADD R44, R66, 0x3 ;  /* 0x00000003422c7836 */ /* 0x000fca0000000000 */
[----:B------:R-:W-:Y:S02]  /*2180*/  ISETP.GE.AND P0, PT, R44, UR11, PT ;  /* 0x0000000b2c007c0c */ /* 0x000fe4000bf06270 */
[----:B------:R-:W-:-:S04]  /*2190*/  IADD3 R44, R66, 0x1, RZ ;  /* 0x00000001422c7810 */ /* 0x000fc80007ffe0ff */
[----:B------:R-:W-:Y:S01]  /*21a0*/  ISETP.GE.AND P4, PT, R44, UR11, PT ;  /* 0x0000000b2c007c0c */ /* 0x000fe2000bf86270 */
[----:B------:R-:W-:-:S05]  /*21b0*/  VIADD R44, R66, 0x2 ;  /* 0x00000002422c7836 */ /* 0x000fca0000000000 */
[----:B------:R-:W-:Y:S01]  /*21c0*/  ISETP.GE.AND P3, PT, R44, UR11, PT ;  /* 0x0000000b2c007c0c */ /* 0x000fe2000bf66270 */
[----:B------:R-:W-:-:S04]  /*21d0*/  FADD R44, R20, -R70 ;  /* 0x80000046142c7221 */ /* 0x000fc80000000000 */
[----:B------:R-:W-:Y:S01]  /*21e0*/  FFMA R47, R44, R44, R47 ;  /* 0x0000002c2c2f7223 */ /* 0x000fe2000000002f */
        /* <DEDUP_REMOVED lines=9> */
[----:B------:R-:W-:Y:S01]  /*2280*/  ISETP.GE.AND P0, PT, R44, UR11, PT ;  /* 0x0000000b2c007c0c */ /* 0x000fe2000bf06270 */
[----:B------:R-:W-:-:S05]  /*2290*/  VIADD R44, R61, 0x1 ;  /* 0x000000013d2c7836 */ /* 0x000fca0000000000 */
        /* <DEDUP_REMOVED lines=26> */
[----:B------:R-:W-:-:S07]  /*2440*/  @!P0 FFMA R47, R44, R44, R47 ;  /* 0x0000002c2c2f8223 */ /* 0x000fce000000002f */
.L_x_3141:
[----:B------:R-:W-:Y:S05]  /*2450*/  BSYNC B0 ;  /* 0x0000000000007941 */ /* 0x000fea0003800000 */
.L_x_3140:
[----:B------:R-:W-:Y:S05]  /*2460*/  @!P2 BRA `(.L_x_3142) ;  /* 0x0000000400d8a947 */ /* 0x000fea0003800000 */
[----:B------:R-:W0:Y:S01]  /*2470*/  LDC R46, c[0x0][0x210] ;  /* 0x00008400ff2e7b82 */ /* 0x000e220000000800 */
[----:B------:R-:W-:Y:S02]  /*2480*/  SHF.R.U32.HI R44, RZ, 0x5, R8 ;  /* 0x00000005ff2c7819 */ /* 0x000fe40000011608 */
[----:B------:R-:W-:Y:S02]  /*2490*/  LOP3.LUT P3, RZ, R69, 0x1, RZ, 0xc0, !PT ;  /* 0x0000000145ff7812 */ /* 0x000fe4000786c0ff */
[----:B------:R-:W-:Y:S01]  /*24a0*/  ISETP.NE.AND P0, PT, R6, RZ, PT ;  /* 0x000000ff0600720c */ /* 0x000fe20003f05270 */
[----:B------:R-:W-:Y:S01]  /*24b0*/  IMAD R44, R9, 0x4, R44 ;  /* 0x00000004092c7824 */ /* 0x000fe200078e022c */
[----:B------:R-:W-:Y:S01]  /*24c0*/  ISETP.NE.AND P4, PT, R8, RZ, PT ;  /* 0x000000ff0800720c */ /* 0x000fe20003f85270 */
[----:B------:R-:W2:Y:S02]  /*24d0*/  LDC.64 R72, c[0x0][0x240] ;  /* 0x00009000ff487b82 */ /* 0x000ea40000000a00 */
[----:B------:R-:W-:-:S02]  /*24e0*/  IMAD R45, R44, R75, RZ ;  /* 0x0000004b2c2d7224 */ /* 0x000fc400078e02ff */
[----:B0-----:R-:W-:Y:S02]  /*24f0*/  IMAD R44, R75, R46, RZ ;  /* 0x0000002e4b2c7224 */ /* 0x001fe400078e02ff */
[----:B--2---:R-:W-:-:S03]  /*2500*/  IMAD.WIDE.U32 R72, R45, 0x4, R72 ;  /* 0x000000042d487825 */ /* 0x004fc600078e0048 */
[----:B------:R-:W-:-:S05]  /*2510*/  SHF.L.U32 R45, R44, 0x2, RZ ;  /* 0x000000022c2d7819 */ /* 0x000fca00000006ff */
[----:B------:R-:W-:-:S03]  /*2520*/  IMAD.WIDE.U32 R44, R45, 0x4, R72 ;  /* 0x000000042d2c7825 */ /* 0x000fc600078e0048 */
[----:B------:R-:W-:Y:S02]  /*2530*/  SEL R44, R72, R44, !P3 ;  /* 0x0000002c482c7207 */ /* 0x000fe40005800000 */
[----:B------:R-:W0:Y:S01]  /*2540*/  SHFL.DOWN PT, R72, R47, 0x10, 0x1f ;  /* 0x0a001f002f487f89 */ /* 0x000e2200000e0000 */
[----:B------:R-:W-:Y:S01]  /*2550*/  SEL R45, R73, R45, !P3 ;  /* 0x0000002d492d7207 */ /* 0x000fe20005800000 */
[----:B0-----:R-:W-:-:S05]  /*2560*/  FADD R74, R72, R47 ;  /* 0x0000002f484a7221 */ /* 0x001fca0000000000 */
        /* <DEDUP_REMOVED lines=8> */
[----:B------:R-:W-:-:S04]  /*25f0*/  @!P0 LEA R72, P2, R7, R44, 0x2 ;  /* 0x0000002c07488211 */ /* 0x000fc800078410ff */
[----:B------:R-:W-:-:S05]  /*2600*/  @!P0 LEA.HI.X R73, R7, R45, R68, 0x2, P2 ;  /* 0x0000002d07498211 */ /* 0x000fca00010f1444 */
[----:B------:R0:W-:Y:S01]  /*2610*/  @!P0 STG.E desc[UR6][R72.64], R47 ;  /* 0x0000002f48008986 */ /* 0x0001e2000c101906 */
[----:B------:R-:W-:Y:S05]  /*2620*/  @P4 BRA `(.L_x_3143) ;  /* 0x00000000005c4947 */ /* 0x000fea0003800000 */
[----:B0-----:R-:W0:Y:S01]  /*2630*/  LDC.64 R72, c[0x0][0x248] ;  /* 0x00009200ff487b82 */ /* 0x001e220000000a00 */
[----:B------:R-:W-:Y:S01]  /*2640*/  LOP3.LUT P2, RZ, R69, 0x2, RZ, 0xc0, !PT ;  /* 0x0000000245ff7812 */ /* 0x000fe2000784c0ff */
[----:B0-----:R-:W-:-:S04]  /*2650*/  IMAD.WIDE R72, R9, 0x4, R72 ;  /* 0x0000000409487825 */ /* 0x001fc800078e0248 */
[----:B------:R-:W-:-:S03]  /*2660*/  IMAD.WIDE R46, R46, 0x4, R72 ;  /* 0x000000042e2e7825 */ /* 0x000fc600078e0248 */
[----:B------:R-:W-:Y:S02]  /*2670*/  SEL R46, R72, R46, !P3 ;  /* 0x0000002e482e7207 */ /* 0x000fe40005800000 */
[----:B------:R-:W-:Y:S02]  /*2680*/  SHF.R.U32.HI R72, RZ, 0x1, R69 ;  /* 0x00000001ff487819 */ /* 0x000fe40000011645 */
[----:B------:R-:W-:Y:S02]  /*2690*/  SEL R47, R73, R47, !P3 ;  /* 0x0000002f492f7207 */ /* 0x000fe40005800000 */
[----:B------:R-:W-:-:S04]  /*26a0*/  LOP3.LUT R72, R72, 0x1, RZ, 0xc0, !PT ;  /* 0x0000000148487812 */ /* 0x000fc800078ec0ff */
[----:B------:R-:W-:Y:S01]  /*26b0*/  ISETP.NE.U32.AND P0, PT, R72, 0x1, PT ;  /* 0x000000014800780c */ /* 0x000fe20003f05070 */
[----:B------:R-:W-:-:S03]  /*26c0*/  IMAD.MOV.U32 R72, RZ, RZ, -0x1 ;  /* 0xffffffffff487424 */ /* 0x000fc600078e00ff */
        /* <DEDUP_REMOVED lines=8> */
.L_x_3144:
[----:B------:R-:W3:Y:S04]  /*2750*/  LDG.E.STRONG.GPU R72, desc[UR6][R46.64] ;  /* 0x000000062e487981 */ /* 0x000ee8000c1ef900 */
[----:B---3--:R-:W-:Y:S01]  /*2760*/  CCTL.IVALL ;  /* 0x00000000ff00798f */ /* 0x008fe20002000000 */
[----:B------:R-:W-:Y:S05]  /*2770*/  YIELD ;  /* 0x0000000000007946 */ /* 0x000fea0003800000 */
[----:B------:R-:W-:-:S13]  /*2780*/  ISETP.NE.AND P0, PT, R72, R73, PT ;  /* 0x000000494800720c */ /* 0x000fda0003f05270 */
[----:B------:R-:W-:Y:S05]  /*2790*/  @P0 BRA `(.L_x_3144) ;  /* 0xfffffffc00ec0947 */ /* 0x000fea000383ffff */
.L_x_3143:
[----:B------:R-:W-:Y:S01]  /*27a0*/  ISETP.GE.AND P0, PT, R6, R75, PT ;  /* 0x0000004b0600720c */ /* 0x000fe20003f06270 */
[----:B------:R-:W-:Y:S05]  /*27b0*/  WARPSYNC.ALL ;  /* 0x0000000000007948 */ /* 0x000fea0003800000 */
[----:B------:R-:W-:Y:S01]  /*27c0*/  BAR.SYNC.DEFER_BLOCKING 0x0 ;  /* 0x0000000000007b1d */ /* 0x000fe20000010000 */
[----:B------:R-:W-:-:S05]  /*27d0*/  IMAD.MOV.U32 R76, RZ, RZ, RZ ;  /* 0x000000ffff4c7224 */ /* 0x000fca00078e00ff */
[----:B------:R-:W-:Y:S04]  /*27e0*/  BSSY B0, `(.L_x_3145) ;  /* 0x0000031000007945 */ /* 0x000fe80003800000 */
[----:B------:R-:W-:Y:S05]  /*27f0*/  @P0 BRA `(.L_x_3146) ;  /* 0x0000000000bc0947 */ /* 0x000fea0003800000 */
[--C-:B--2---:R-:W-:Y:S01]  /*2800*/  IMAD.IADD R46, R75, 0x1, -R6.reuse ;  /* 0x000000014b2e7824 */ /* 0x104fe200078e0a06 */
        /* <DEDUP_REMOVED lines=8> */
.L_x_3149:
[----:B0-----:R-:W-:-:S06]  /*2890*/  IMAD.WIDE R46, R77, 0x4, R44 ;  /* 0x000000044d2e7825 */ /* 0x001fcc00078e022c */
[----:B------:R-:W2:Y:S01]  /*28a0*/  LDG.E R47, desc[UR6][R46.64] ;  /* 0x000000062e2f7981 */ /* 0x000ea2000c1e1900 */
[----:B------:R-:W-:Y:S02]  /*28b0*/  VIADD R73, R77, 0x20 ;  /* 0x000000204d497836 */ /* 0x000fe40000000000 */
[----:B--2---:R-:W-:Y:S02]  /*28c0*/  FADD R76, R47, R76 ;  /* 0x0000004c2f4c7221 */ /* 0x004fe40000000000 */
[----:B------:R-:W-:-:S05]  /*28d0*/  IMAD.WIDE R46, R73, 0x4, R44 ;  /* 0x00000004492e7825 */ /* 0x000fca00078e022c */
[----:B------:R-:W2:Y:S02]  /*28e0*/  LDG.E R73, desc[UR6][R46.64] ;  /* 0x000000062e497981 */ /* 0x000ea4000c1e1900 */
[----:B--2---:R-:W-:Y:S01]  /*28f0*/  FADD R76, R76, R73 ;  /* 0x000000494c4c7221 */ /* 0x004fe20000000000 */
[----:B------:R-:W-:-:S04]  /*2900*/  VIADD R73, R77, 0x40 ;  /* 0x000000404d497836 */ /* 0x000fc80000000000 */
[----:B------:R-:W-:-:S06]  /*2910*/  IMAD.WIDE R72, R73, 0x4, R44 ;  /* 0x0000000449487825 */ /* 0x000fcc00078e022c */
[----:B------:R-:W2:Y:S02]  /*2920*/  LDG.E R73, desc[UR6][R72.64] ;  /* 0x0000000648497981 */ /* 0x000ea4000c1e1900 */
[----:B--2---:R-:W-:Y:S01]  /*2930*/  FADD R76, R76, R73 ;  /* 0x000000494c4c7221 */ /* 0x004fe20000000000 */
[----:B------:R-:W-:-:S05]  /*2940*/  IADD3 R73, R77, 0x60, RZ ;  /* 0x000000604d497810 */ /* 0x000fca0007ffe0ff */
[----:B------:R-:W-:-:S06]  /*2950*/  IMAD.WIDE R46, R73, 0x4, R44 ;  /* 0x00000004492e7825 */ /* 0x000fcc00078e022c */
[----:B------:R-:W2:Y:S01]  /*2960*/  LDG.E R47, desc[UR6][R46.64] ;  /* 0x000000062e2f7981 */ /* 0x000ea2000c1e1900 */
[----:B------:R-:W-:-:S05]  /*2970*/  VIADD R77, R77, 0x80 ;  /* 0x000000804d4d7836 */ /* 0x000fca0000000000 */
[----:B------:R-:W-:Y:S01]  /*2980*/  ISETP.GE.AND P2, PT, R77, R74, PT ;  /* 0x0000004a4d00720c */ /* 0x000fe20003f46270 */
[----:B--2---:R-:W-:-:S12]  /*2990*/  FADD R76, R76, R47 ;  /* 0x0000002f4c4c7221 */ /* 0x004fd80000000000 */
[----:B------:R-:W-:Y:S05]  /*29a0*/  @!P2 BRA `(.L_x_3149) ;  /* 0xfffffffc00b8a947 */ /* 0x000fea000383ffff */
.L_x_3148:
[----:B------:R-:W-:Y:S05]  /*29b0*/  BSYNC B1 ;  /* 0x0000000000017941 */ /* 0x000fea0003800000 */
.L_x_3147:
[----:B------:R-:W-:Y:S01]  /*29c0*/  IMAD.IADD R46, R75, 0x1, -R77 ;  /* 0x000000014b2e7824 */ /* 0x000fe200078e0a4d */
[----:B------:R-:W-:Y:S04]  /*29d0*/  BSSY B1, `(.L_x_3150) ;  /* 0x000000c000017945 */ /* 0x000fe80003800000 */
[----:B------:R-:W-:-:S13]  /*29e0*/  ISETP.GT.AND P2, PT, R46, 0x20, PT ;  /* 0x000000202e00780c */ /* 0x000fda0003f44270 */
[----:B------:R-:W-:Y:S05]  /*29f0*/  @!P2 BRA `(.L_x_3151) ;  /* 0x000000000024a947 */ /* 0x000fea0003800000 */
[----:B0-----:R-:W-:-:S04]  /*2a00*/  IMAD.WIDE R72, R77, 0x4, R44 ;  /* 0x000000044d487825 */ /* 0x001fc800078e022c */
        /* <DEDUP_REMOVED lines=8> */
.L_x_3151:
[----:B------:R-:W-:Y:S05]  /*2a90*/  BSYNC B1 ;  /* 0x0000000000017941 */ /* 0x000fea0003800000 */
.L_x_3150:
[----:B------:R-:W-:-:S13]  /*2aa0*/  ISETP.LT.OR P0, PT, R77, R75, P0 ;  /* 0x0000004b4d00720c */ /* 0x000fda0000701670 */
[----:B------:R-:W-:Y:S05]  /*2ab0*/  @!P0 BRA `(.L_x_3146) ;  /* 0x00000000000c8947 */ /* 0x000fea0003800000 */
[----:B------:R-:W-:-:S06]  /*2ac0*/  IMAD.WIDE R44, R77, 0x4, R44 ;  /* 0x000000044d2c7825 */ /* 0x000fcc00078e022c */
[----:B------:R-:W2:Y:S02]  /*2ad0*/  LDG.E R45, desc[UR6][R44.64] ;  /* 0x000000062c2d7981 */ /* 0x000ea4000c1e1900 */
[----:B--2---:R-:W-:-:S07]  /*2ae0*/  FADD R76, R76, R45 ;  /* 0x0000002d4c4c7221 */ /* 0x004fce0000000000 */
.L_x_3146:
[----:B------:R-:W-:Y:S05]  /*2af0*/  BSYNC B0 ;  /* 0x0000000000007941 */ /* 0x000fea0003800000 */
.L_x_3145:
[----:B------:R-:W3:Y:S01]  /*2b00*/  SHFL.BFLY PT, R45, R76, 0x1, 0x1f ;  /* 0x0c201f004c2d7f89 */ /* 0x000ee200000e0000 */
[----:B------:R-:W-:-:S05]  /*2b10*/  VIADD R69, R69, 0x1 ;  /* 0x0000000145457836 */ /* 0x000fca0000000000 */
[----:B------:R-:W-:Y:S01]  /*2b20*/  LOP3.LUT R69, R69, 0x3, RZ, 0xc0, !PT ;  /* 0x0000000345457812 */ /* 0x000fe200078ec0ff */
[----:B---3--:R-:W-:-:S05]  /*2b30*/  FADD R45, R45, R76 ;  /* 0x0000004c2d2d7221 */ /* 0x008fca0000000000 */
[----:B------:R-:W3:Y:S02]  /*2b40*/  SHFL.BFLY PT, R44, R45, 0x2, 0x1f ;  /* 0x0c401f002d2c7f89 */ /* 0x000ee400000e0000 */
[----:B---3--:R-:W-:-:S05]  /*2b50*/  FADD R44, R45, R44 ;  /* 0x0000002c2d2c7221 */ /* 0x008fca0000000000 */
[----:B0-2---:R-:W0:Y:S02]  /*2b60*/  SHFL.BFLY PT, R47, R44, 0x4, 0x1f ;  /* 0x0c801f002c2f7f89 */ /* 0x005e2400000e0000 */
[----:B0-----:R-:W-:-:S05]  /*2b70*/  FADD R47, R44, R47 ;  /* 0x0000002f2c2f7221 */ /* 0x001fca0000000000 */
[----:B------:R-:W0:Y:S02]  /*2b80*/  SHFL.BFLY PT, R46, R47, 0x8, 0x1f ;  /* 0x0d001f002f2e7f89 */ /* 0x000e2400000e0000 */
[----:B0-----:R-:W-:-:S05]  /*2b90*/  FADD R46, R47, R46 ;  /* 0x0000002e2f2e7221 */ /* 0x001fca0000000000 */
[----:B------:R-:W0:Y:S02]  /*2ba0*/  SHFL.BFLY PT, R73, R46, 0x10, 0x1f ;  /* 0x0e001f002e497f89 */ /* 0x000e2400000e0000 */
[----:B0-----:R-:W-:Y:S01]  /*2bb0*/  FADD R72, R46, R73 ;  /* 0x000000492e487221 */ /* 0x001fe20000000000 */
[----:B------:R-:W-:Y:S06]  /*2bc0*/  BRA `(.L_x_3152) ;  /* 0x0000000000287947 */ /* 0x000fec0003800000 */
.L_x_3142:
        /* <DEDUP_REMOVED lines=10> */
.L_x_3152:
        /* <DEDUP_REMOVED lines=17> */
[----:B------:R-:W-:Y:S01]  /*2d80*/  ISETP.NE.AND P2, PT, RZ, UR4, PT ;  /* 0x00000004ff007c0c */ /* 0x000fe2000bf45270 */
[--C-:B0----5:R-:W-:Y:S01]  /*2d90*/  FADD R45, R24, -R70.reuse ;  /* 0x80000046182d7221 */ /* 0x121fe20000000000 */
        /* <DEDUP_REMOVED lines=29> */
[----:B------:R-:W-:Y:S01]  /*2f70*/  @P6 FMUL R45, R45, UR5 ;  /* 0x000000052d2d6c20 */ /* 0x000fe20008400000 */
[----:B------:R-:W-:Y:S02]  /*2f80*/  PLOP3.LUT P6, PT, PT, PT, PT, 0x8, 0x0 ;  /* 0x000000000000781c */ /* 0x000fe40003fce170 */
[----:B------:R-:W-:Y:S02]  /*2f90*/  @!P1 PLOP3.LUT P6, PT, P2, PT, PT, 0x80, 0x0 ;  /* 0x000000000000981c */ /* 0x000fe400017cf070 */
[----:B------:R-:W-:-:S11]  /*2fa0*/  @P5 FMUL R46, R46, UR5 ;  /* 0x000000052e2e5c20 */ /* 0x000fd60008400000 */
[----:B------:R-:W-:-:S07]  /*2fb0*/  @P6 FMUL R47, R47, UR5 ;  /* 0x000000052f2f6c20 */ /* 0x000fce0008400000 */
.L_x_3155:
[----:B------:R-:W0:Y:S01]  /*2fc0*/  LDC.64 R74, c[0x0][0x258] ;  /* 0x00009600ff4a7b82 */ /* 0x000e220000000a00 */
[----:B------:R-:W-:Y:S01]  /*2fd0*/  IMAD R77, R71, UR11, R2 ;  /* 0x0000000b474d7c24 */ /* 0x000fe2000f8e0202 */
[----:B------:R-:W-:Y:S01]  /*2fe0*/  IADD3 R73, -R2, UR11, RZ ;  /* 0x0000000b02497c10 */ /* 0x000fe2000fffe1ff */
[----:B------:R-:W-:Y:S02]  /*2ff0*/  BSSY B1, `(.L_x_3156) ;  /* 0x000000e000017945 */ /* 0x000fe40003800000 */
[----:B0-----:R-:W-:-:S03]  /*3000*/  IMAD.WIDE R76, R77, 0x4, R74 ;  /* 0x000000044d4c7825 */ /* 0x001fc600078e024a */
[----:B------:R-:W-:-:S04]  /*3010*/  LOP3.LUT P1, RZ, R76, 0xf, RZ, 0xc0, !PT ;  /* 0x0000000f4cff7812 */ /* 0x000fc8000782c0ff */
[----:B------:R-:W-:-:S13]  /*3020*/  ISETP.LT.U32.OR P1, PT, R73, 0x4, P1 ;  /* 0x000000044900780c */ /* 0x000fda0000f21470 */
[----:B------:R0:W-:Y:S01]  /*3030*/  @!P1 STG.E.128 desc[UR6][R76.64], R44 ;  /* 0x0000002c4c009986 */ /* 0x0001e2000c101d06 */
[----:B------:R-:W-:Y:S05]  /*3040*/  @!P1 BRA `(.L_x_3157) ;  /* 0x0000000000209947 */ /* 0x000fea0003800000 */
[C---:B------:R-:W-:Y:S02]  /*3050*/  ISETP.NE.AND P1, PT, R73.reuse, RZ, PT ;  /* 0x000000ff4900720c */ /* 0x040fe40003f25270 */
[----:B------:R-:W-:-:S11]  /*3060*/  ISETP.GE.U32.AND P3, PT, R73, 0x3, PT ;  /* 0x000000034900780c */ /* 0x000fd60003f66070 */
[----:B------:R2:W-:Y:S01]  /*3070*/  @P1 STG.E desc[UR6][R76.64], R44 ;  /* 0x0000002c4c001986 */ /* 0x0005e2000c101906 */
[----:B------:R-:W-:-:S03]  /*3080*/  ISETP.GE.U32.AND P1, PT, R73, 0x2, PT ;  /* 0x000000024900780c */ /* 0x000fc60003f26070 */
[----:B------:R2:W-:Y:S10]  /*3090*/  @P3 STG.E desc[UR6][R76.64+0x8], R46 ;  /* 0x0000082e4c003986 */ /* 0x0005f4000c101906 */
[----:B------:R2:W-:Y:S01]  /*30a0*/  @P1 STG.E desc[UR6][R76.64+0x4], R45 ;  /* 0x0000042d4c001986 */ /* 0x0005e2000c101906 */
[----:B------:R-:W-:-:S13]  /*30b0*/  ISETP.GE.U32.AND P1, PT, R73, 0x4, PT ;  /* 0x000000044900780c */ /* 0x000fda0003f26070 */
[----:B------:R2:W-:Y:S02]  /*30c0*/  @P1 STG.E desc[UR6][R76.64+0xc], R47 ;  /* 0x00000c2f4c001986 */ /* 0x0005e4000c101906 */
.L_x_3157:
[----:B------:R-:W-:Y:S05]  /*30d0*/  BSYNC B1 ;  /* 0x0000000000017941 */ /* 0x000fea0003800000 */
.L_x_3156:
[----:B------:R-:W-:-:S13]  /*30e0*/  ISETP.GE.AND P1, PT, R66, UR11, PT ;  /* 0x0000000b42007c0c */ /* 0x000fda000bf26270 */
[----:B------:R-:W-:Y:S05]  /*30f0*/  @P1 BRA `(.L_x_3154) ;  /* 0x0000000800541947 */ /* 0x000fea0003800000 */
[--C-:B0-2---:R-:W-:Y:S01]  /*3100*/  FADD R45, R20, -R70.reuse ;  /* 0x80000046142d7221 */ /* 0x105fe20000000000 */
        /* <DEDUP_REMOVED lines=12> */
[C---:B------:R-:W-:Y:S02]  /*31d0*/  IADD3 R73, R66.reuse, 0x2, RZ ;  /* 0x0000000242497810 */ /* 0x040fe40007ffe0ff */
[----:B------:R-:W-:Y:S02]  /*31e0*/  PLOP3.LUT P6, PT, PT, PT, PT, 0x8, 0x0 ;  /* 0x000000000000781c */ /* 0x000fe40003fce170 */
[----:B------:R-:W-:Y:S01]  /*31f0*/  ISETP.GE.AND P3, PT, R73, UR11, PT ;  /* 0x0000000b49007c0c */ /* 0x000fe2000bf66270 */
[----:B------:R-:W-:Y:S01]  /*3200*/  VIADD R73, R66, 0x1 ;  /* 0x0000000142497836 */ /* 0x000fe20000000000 */
[----:B------:R-:W-:Y:S01]  /*3210*/  FMNMX R0, R0, |R44|, !PT ;  /* 0x4000002c00007209 */ /* 0x000fe20007800000 */
[----:B------:R-:W-:Y:S01]  /*3220*/  @P2 FMUL R44, R44, UR5 ;  /* 0x000000052c2c2c20 */ /* 0x000fe20008400000 */
        /* <DEDUP_REMOVED lines=14> */
.L_x_3158:
[----:B------:R-:W-:Y:S01]  /*3310*/  IMAD R77, R71, UR11, R66 ;  /* 0x0000000b474d7c24 */ /* 0x000fe2000f8e0242 */
[----:B------:R-:W-:Y:S03]  /*3320*/  BSSY B1, `(.L_x_3159) ;  /* 0x000000e000017945 */ /* 0x000fe60003800000 */
[----:B------:R-:W-:-:S03]  /*3330*/  IMAD.WIDE R76, R77, 0x4, R74 ;  /* 0x000000044d4c7825 */ /* 0x000fc600078e024a */
        /* <DEDUP_REMOVED lines=12> */
.L_x_3160:
[----:B------:R-:W-:Y:S05]  /*3400*/  BSYNC B1 ;  /* 0x0000000000017941 */ /* 0x000fea0003800000 */
.L_x_3159:
        /* <DEDUP_REMOVED lines=35> */
.L_x_3161:
        /* <DEDUP_REMOVED lines=15> */
.L_x_3163:
[----:B------:R-:W-:Y:S05]  /*3730*/  BSYNC B1 ;  /* 0x0000000000017941 */ /* 0x000fea0003800000 */
.L_x_3162:
[----:B------:R-:W-:-:S13]  /*3740*/  ISETP.GE.AND P1, PT, R62, UR11, PT ;  /* 0x0000000b3e007c0c */ /* 0x000fda000bf26270 */
[----:B------:R-:W-:Y:S05]  /*3750*/  @P1 BRA `(.L_x_3154) ;  /* 0x0000000000bc1947 */ /* 0x000fea0003800000 */
[----:B------:R-:W-:Y:S02]  /*3760*/  IMAD R71, R71, UR11, R62 ;  /* 0x0000000b47477c24 */ /* 0x000fe4000f8e023e */
[--C-:B0-2---:R-:W-:Y:S01]  /*3770*/  FADD R45, R12, -R70.reuse ;  /* 0x800000460c2d7221 */ /* 0x105fe20000000000 */
[--C-:B------:R-:W-:Y:S01]  /*3780*/  FADD R47, R13, -R70.reuse ;  /* 0x800000460d2f7221 */ /* 0x100fe20000000000 */
[----:B------:R-:W-:Y:S01]  /*3790*/  FADD R73, R15, -R70 ;  /* 0x800000460f497221 */ /* 0x000fe20000000000 */
[----:B------:R-:W-:-:S04]  /*37a0*/  IMAD.WIDE R74, R71, 0x4, R74 ;  /* 0x00000004474a7825 */ /* 0x000fc800078e024a */
[----:B------:R-:W-:Y:S01]  /*37b0*/  FADD R71, R14, -R70 ;  /* 0x800000460e477221 */ /* 0x000fe20000000000 */
[-C--:B------:R-:W-:Y:S01]  /*37c0*/  FMUL R44, R45, R72.reuse ;  /* 0x000000482d2c7220 */ /* 0x080fe20000400000 */
[-C--:B------:R-:W-:Y:S01]  /*37d0*/  FMUL R45, R47, R72.reuse ;  /* 0x000000482f2d7220 */ /* 0x080fe20000400000 */
        /* <DEDUP_REMOVED lines=29> */
.L_x_3164:
        /* <DEDUP_REMOVED lines=10> */
.L_x_3154:
[----:B------:R-:W-:Y:S05]  /*3a50*/  BSYNC B0 ;  /* 0x0000000000007941 */ /* 0x000fea0003800000 */
.L_x_3153:
[----:B0-234-:R-:W0:Y:S02]  /*3a60*/  LDC R44, c[0x0][0x210] ;  /* 0x00008400ff2c7b82 */ /* 0x01de240000000800 */
[----:B0-----:R-:W-:-:S04]  /*3a70*/  LEA R5, R44, R5, 0x2 ;  /* 0x000000052c057211 */ /* 0x001fc800078e10ff */
[----:B------:R-:W-:-:S13]  /*3a80*/  ISETP.GE.AND P0, PT, R5, UR10, PT ;  /* 0x0000000a05007c0c */ /* 0x000fda000bf06270 */
[----:B------:R-:W-:Y:S05]  /*3a90*/  @!P0 BRA `(.L_x_3165) ;  /* 0xffffffd4008c8947 */ /* 0x000fea000383ffff */
.L_x_3114:
        /* <DEDUP_REMOVED lines=40> */
.L_x_3175:
[----:B---3--:R-:W-:-:S07]  /*3d20*/  FMNMX R5, R3, R2, !PT ;  /* 0x0000000203057209 */ /* 0x008fce0007800000 */
.L_x_3168:
[----:B------:R-:W-:Y:S05]  /*3d30*/  BSYNC B0 ;  /* 0x0000000000007941 */ /* 0x000fea0003800000 */
.L_x_3167:
[----:B------:R-:W-:Y:S01]  /*3d40*/  ISETP.NE.AND P0, PT, R8, RZ, PT ;  /* 0x000000ff0800720c */ /* 0x000fe20003f05270 */
[----:B------:R-:W-:-:S12]  /*3d50*/  BSSY B0, `(.L_x_3166) ;  /* 0x0000004000007945 */ /* 0x000fd80003800000 */
[----:B------:R-:W-:Y:S05]  /*3d60*/  @P0 BRA `(.L_x_3170) ;  /* 0x0000000000080947 */ /* 0x000fea0003800000 */
[----:B--2---:R-:W2:Y:S02]  /*3d70*/  LDC.64 R2, c[0x0][0x288] ;  /* 0x0000a200ff027b82 */ /* 0x004ea40000000a00 */
[----:B--2---:R3:W-:Y:S02]  /*3d80*/  REDG.E.MAX.S32.STRONG.GPU desc[UR6][R2.64], R5 ;  /* 0x000000050200798e */ /* 0x0047e4000d10e386 */
.L_x_3170:
[----:B------:R-:W-:Y:S05]  /*3d90*/  BSYNC B0 ;  /* 0x0000000000007941 */ /* 0x000fea0003800000 */
.L_x_3166:
        /* <DEDUP_REMOVED lines=9> */
[----:B------:R-:W-:-:S04]  /*3e30*/  UIADD3 UR4, UR5, 0x1800000, URZ ;  /* 0x0180000005047890 */ /* 0x000fc8000fffe03f */
[----:B------:R-:W-:-:S04]  /*3e40*/  ULOP3.LUT UR4, UR4, 0x7f800000, URZ, 0xc0, !UPT ;  /* 0x7f80000004047892 */ /* 0x000fc8000f8ec03f */
[----:B------:R-:W-:-:S06]  /*3e50*/  UISETP.GT.U32.AND UP0, UPT, UR4, 0x1ffffff, UPT ;  /* 0x01ffffff0400788c */ /* 0x000fcc000bf04070 */
[----:B------:R-:W-:-:S13]  /*3e60*/  PLOP3.LUT P0, PT, PT, PT, UP0, 0x80, 0x0 ;  /* 0x000000000000781c */ /* 0x000fda0003f0f008 */
[----:B------:R-:W-:Y:S05]  /*3e70*/  @P0 BRA `(.L_x_3171) ;  /* 0x0000000000140947 */ /* 0x000fea0003800000 */
[----:B---3--:R-:W-:Y:S01]  /*3e80*/  IMAD.U32 R2, RZ, RZ, UR5 ;  /* 0x00000005ff027e24 */ /* 0x008fe2000f8e00ff */
[----:B-----5:R-:W-:-:S07]  /*3e90*/  MOV R12, 0x3eb0 ;  /* 0x00003eb0000c7802 */ /* 0x020fce0000000f00 */
[----:B012---:R-:W-:Y:S05]  /*3ea0*/  CALL.REL.NOINC `($__internal_19_$__cuda_sm20_rcp_rn_f32_slowpath) ;  /* 0x0000000000607944 */ /* 0x007fea0003c00000 */
[----:B------:R-:W-:Y:S01]  /*3eb0*/  IMAD.MOV.U32 R5, RZ, RZ, R0 ;  /* 0x000000ffff057224 */ /* 0x000fe200078e0000 */
[----:B------:R-:W-:Y:S06]  /*3ec0*/  BRA `(.L_x_3172) ;  /* 0x0000000000147947 */ /* 0x000fec0003800000 */
.L_x_3171:
[----:B---3--:R-:W3:Y:S01]  /*3ed0*/  MUFU.RCP R5, UR5 ;  /* 0x0000000500057d08 */ /* 0x008ee20008001000 */
[----:B------:R-:W-:-:S04]  /*3ee0*/  IMAD.U32 R0, RZ, RZ, UR5 ;  /* 0x00000005ff007e24 */ /* 0x000fc8000f8e00ff */
[----:B---3--:R-:W-:-:S04]  /*3ef0*/  FFMA R0, R5, R0, -1 ;  /* 0xbf80000005007423 */ /* 0x008fc80000000000 */
[----:B------:R-:W-:-:S04]  /*3f00*/  FADD.FTZ R0, -R0, -RZ ;  /* 0x800000ff00007221 */ /* 0x000fc80000010100 */
[----:B------:R-:W-:-:S07]  /*3f10*/  FFMA R5, R5, R0, R5 ;  /* 0x0000000005057223 */ /* 0x000fce0000000005 */
.L_x_3172:
[----:B--2---:R-:W2:Y:S02]  /*3f20*/  LDC.64 R2, c[0x0][0x280] ;  /* 0x0000a000ff027b82 */ /* 0x004ea40000000a00 */
[----:B--2---:R-:W-:Y:S01]  /*3f30*/  STG.E desc[UR6][R2.64], R5 ;  /* 0x0000000502007986 */ /* 0x004fe2000c101906 */
[----:B------:R-:W-:Y:S05]  /*3f40*/  EXIT ;  /* 0x000000000000794d */ /* 0x000fea0003800000 */
.L_x_3169:
[----:B------:R-:W-:Y:S01]  /*3f50*/  HFMA2.MMA R7, -RZ, RZ, 0, 1.847743988037109375e-06 ;  /* 0x0000001fff077435 */ /* 0x000fe200000001ff */
[----:B------:R-:W-:Y:S02]  /*3f60*/  IMAD.MOV.U32 R5, RZ, RZ, 0x2 ;  /* 0x00000002ff057424 */ /* 0x000fe400078e00ff */
[----:B------:R-:W-:-:S08]  /*3f70*/  IMAD.MOV.U32 R4, RZ, RZ, -0x1 ;  /* 0xffffffffff047424 */ /* 0x000fd000078e00ff */
[----:B0123-5:R-:W-:Y:S05]  /*3f80*/  WARPSYNC.COLLECTIVE R4, `(.L_x_3173) ;  /* 0x0000000004087348 */ /* 0x02ffea0003c00000 */
[----:B--23--:R2:W3:Y:S02]  /*3f90*/  SHFL.DOWN P0, R2, R0, R5, R7 ;  /* 0x0800000500027389 */ /* 0x00c4e40000000007 */
[----:B0123-5:R-:W-:Y:S01]  /*3fa0*/  ENDCOLLECTIVE ;  /* 0x000000000000791b */ /* 0x02ffe20003800000 */
.L_x_3173:
[----:B------:R-:W-:Y:S02]  /*3fb0*/  IMAD.MOV.U32 R5, RZ, RZ, 0x1 ;  /* 0x00000001ff057424 */ /* 0x000fe400078e00ff */
[----:B------:R-:W-:-:S05]  /*3fc0*/  IMAD.MOV.U32 R3, RZ, RZ, R2 ;  /* 0x000000ffff037224 */ /* 0x000fca00078e0002 */
[----:B------:R-:W-:-:S05]  /*3fd0*/  FMNMX R3, R3, R0, !PT ;  /* 0x0000000003037209 */ /* 0x000fca0007800000 */
[----:B------:R-:W-:-:S07]  /*3fe0*/  IMAD.MOV.U32 R0, RZ, RZ, R3 ;  /* 0x000000ffff007224 */ /* 0x000fce00078e0003 */
[----:B------:R-:W-:Y:S05]  /*3ff0*/  WARPSYNC.COLLECTIVE R4, `(.L_x_3174) ;  /* 0x0000000004087348 */ /* 0x000fea0003c00000 */
[----:B------:R0:W1:Y:S02]  /*4000*/  SHFL.DOWN P0, R2, R0, R5, R7 ;  /* 0x0800000500027389 */ /* 0x0000640000000007 */
[----:B01----:R-:W-:Y:S01]  /*4010*/  ENDCOLLECTIVE ;  /* 0x000000000000791b */ /* 0x003fe20003800000 */
.L_x_3174:
[----:B------:R-:W-:Y:S05]  /*4020*/  BRA `(.L_x_3175) ;  /* 0xfffffffc003c7947 */ /* 0x000fea000383ffff */
        .weak           $__internal_19_$__cuda_sm20_rcp_rn_f32_slowpath
        .type           $__internal_19_$__cuda_sm20_rcp_rn_f32_slowpath,@function
        .size           $__internal_19_$__cuda_sm20_rcp_rn_f32_slowpath,(.L_x_14355 - $__internal_19_$__cuda_sm20_rcp_rn_f32_slowpath)
$__internal_19_$__cuda_sm20_rcp_rn_f32_slowpath:
        /* <DEDUP_REMOVED lines=14> */
.L_x_3176:
        /* <DEDUP_REMOVED lines=16> */
[----:B------:R-:W-:Y:S02]  /*4210*/  LOP3.LUT R44, R44, R3, RZ, 0xc0, !PT ;  /* 0x000000032c2c7212 */ /* 0x000fe400078ec0ff */
[----:B------:R-:W-:-:S02]  /*4220*/  IADD3 R10, -R10, RZ, RZ ;  /* 0x000000ff0a0a7210 */ /* 0x000fc40007ffe1ff */
[-C--:B------:R-:W-:Y:S02]  /*4230*/  SHF.R.U32.HI R44, RZ, R47.reuse, R44 ;  /* 0x0000002fff2c7219 */ /* 0x080fe4000001162c */
        /* <DEDUP_REMOVED lines=14> */
.L_x_3178:
[----:B------:R0:W1:Y:S02]  /*4320*/  MUFU.RCP R3, R2 ;  /* 0x0000000200037308 */ /* 0x0000640000001000 */
.L_x_3177:
[----:B-1----:R-:W-:Y:S02]  /*4330*/  IMAD.MOV.U32 R0, RZ, RZ, R3 ;  /* 0x000000ffff007224 */ /* 0x002fe400078e0003 */
[----:B0-----:R-:W-:Y:S02]  /*4340*/  IMAD.MOV.U32 R2, RZ, RZ, R12 ;  /* 0x000000ffff027224 */ /* 0x001fe400078e000c */
[----:B------:R-:W-:-:S04]  /*4350*/  IMAD.MOV.U32 R3, RZ, RZ, 0x0 ;  /* 0x00000000ff037424 */ /* 0x000fc800078e00ff */
[----:B------:R-:W-:Y:S05]  /*4360*/  RET.REL.NODEC R2 `(_ZN18transformer_engine13normalization21ln_fwd_general_kernelINS0_13Kernel_traitsIffffjLj512ELj1ELj4ELj1ELj16ENS0_18Kernel_traits_baseILj512EffffjLj128EEEEEEEvNS0_19ForwardKernelParamsE) ;  /* 0xffffffbc02247950 */ /* 0x000fea0003c3ffff */
.L_x_3179:
        /* <DEDUP_REMOVED lines=9> */
.L_x_14355:


//--------------------- .text._ZN18transformer_engine13normalization21ln_fwd_general_kernelINS0_13Kernel_traitsIff13__nv_bfloat16fjLj128ELj1ELj4ELj1ELj8ENS0_18Kernel_traits_baseILj128EffS3_fjLj128EEEEEEEvNS0_19ForwardKernelParamsE --------------------------
	.section	.text._ZN18transformer_engine13normalization21ln_fwd_general_kernelINS0_13Kernel_traitsIff13__nv_bfloat16fjLj128ELj1ELj4ELj1ELj8ENS0_18Kernel_traits_baseILj128EffS3_fjLj128EEEEEEEvNS0_19ForwardKernelParamsE,"ax",@progbits
	.align	128
        .global         _ZN18transformer_engine13normalization21ln_fwd_general_kernelINS0_13Kernel_traitsIff13__nv_bfloat16fjLj128ELj1ELj4ELj1ELj8ENS0_18Kernel_traits_baseILj128EffS3_fjLj128EEEEEEEvNS0_19ForwardKernelParamsE
        .type           _ZN18transformer_engine13normalization21ln_fwd_general_kernelINS0_13Kernel_traitsIff13__nv_bfloat16fjLj128ELj1ELj4ELj1ELj8ENS0_18Kernel_traits_baseILj128EffS3_fjLj128EEEEEEEvNS0_19ForwardKernelParamsE,@function
        .size           _ZN18transformer_engine13normalization21ln_fwd_general_kernelINS0_13Kernel_traitsIff13__nv_bfloat16fjLj128ELj1ELj4ELj1ELj8ENS0_18Kernel_traits_baseILj128EffS3_fjLj128EEEEEEEvNS0_19ForwardKernelParamsE,(.L_x_14356 - _ZN18transformer_engine13normalization21ln_fwd_general_kernelINS0_13Kernel_traitsIff13__nv_bfloat16fjLj128ELj1ELj4ELj1ELj8ENS0_18Kernel_traits_baseILj128EffS3_fjLj128EEEEEEEvNS0_19ForwardKernelParamsE)
        .other          _ZN18transformer_engine13normalization21ln_fwd_general_kernelINS0_13Kernel_traitsIff13__nv_bfloat16fjLj128ELj1ELj4ELj1ELj8ENS0_18Kernel_traits_baseILj128EffS3_fjLj128EEEEEEEvNS0_19ForwardKernelParamsE,@"STO_CUDA_ENTRY STV_DEFAULT"
_ZN18transformer_engine13normalization21ln_fwd_general_kernelINS0_13Kernel_traitsIff13__nv_bfloat16fjLj128ELj1ELj4ELj1ELj8ENS0_18Kernel_traits_baseILj128EffS3_fjLj128EEEEEEEvNS0_19ForwardKernelParamsE:
.text._ZN18transformer_engine13normalization21ln_fwd_general_kernelINS0_13Kernel_traitsIff13__nv_bfloat16fjLj128ELj1ELj4ELj1ELj8ENS0_18Kernel_traits_baseILj128EffS3_fjLj128EEEEEEEvNS0_19ForwardKernelParamsE:
[----:B------:R-:W-:Y:S01]  /*0000*/  LDC R1, c[0x0][0x28] ;  /* 0x00000a00ff017b82 */ /* 0x000fe20000000800 */
[----:B------:R-:W-:-:S07]  /*0010*/  ULDC.64 UR12, c[0x0][0x210] ;  /* 0x00008400000c7ab9 */ /* 0x000fce0000000a00 */
[----:B------:R-:W0:Y:S01]  /*0020*/  S2UR UR10, SR_CTAID.X ;  /* 0x00000000000a79c3 */ /* 0x000e220000002500 */
[----:B------:R-:W1:Y:S01]  /*0030*/  I2F.U32.RP R0, UR13 ;  /* 0x0000000d00007d06 */ /* 0x000e620008209000 */
[----:B------:R-:W-:Y:S01]  /*0040*/  UMOV UR4, URZ ;  /* 0x0000003f00047c82 */ /* 0x000fe20008000000 */
[----:B------:R-:W2:Y:S01]  /*0050*/  S2R R4, SR_TID.X ;  /* 0x0000000000047919 */ /* 0x000ea20000002100 */
[----:B------:R-:W-:Y:S01]  /*0060*/  UISETP.NE.U32.AND UP2, UPT, UR13, URZ, UPT ;  /* 0x0000003f0d00728c */ /* 0x000fe2000bf45070 */
[----:B------:R-:W-:-:S03]  /*0070*/  ULDC.64 UR8, c[0x0][0x248] ;  /* 0x0000920000087ab9 */ /* 0x000fc60000000a00 */
[----:B------:R-:W3:Y:S01]  /*0080*/  LDC.64 R12, c[0x0][0x240] ;  /* 0x00009000ff0c7b82 */ /* 0x000ee20000000a00 */
[----:B-1----:R-:W1:Y:S02]  /*0090*/  MUFU.RCP R0, R0 ;  /* 0x0000000000007308 */ /* 0x002e640000001000 */
[----:B-1----:R-:W-:Y:S01]  /*00a0*/  VIADD R2, R0, 0xffffffe ;  /* 0x0ffffffe00027836 */ /* 0x002fe20000000000 */
[----:B--2---:R-:W-:-:S05]  /*00b0*/  SHF.R.U32.HI R0, RZ, 0x5, R4 ;  /* 0x00000005ff007819 */ /* 0x004fca0000011604 */
        /* <DEDUP_REMOVED lines=20> */
[----:B------:R-:W-:Y:S01]  /*0200*/  USHF.L.U32 UR11, UR5, 0x2, URZ ;  /* 0x00000002050b7899 */ /* 0x000fe2000800063f */
[----:B------:R-:W-:Y:S01]  /*0210*/  LOP3.LUT R3, R4, 0x1f, RZ, 0xc0, !PT ;  /* 0x0000001f04037812 */ /* 0x000fe200078ec0ff */
[----:B------:R-:W-:-:S02]  /*0220*/  UIMAD UR10, UR13, UR4, UR10 ;  /* 0x000000040d0a72a4 */ /* 0x000fc4000f8e020a */
[----:B------:R-:W-:Y:S02]  /*0230*/  UIMAD.WIDE UR8, UR5, 0x4, UR8 ;  /* 0x00000004050878a5 */ /* 0x000fe4000f8e0208 */
[----:B------:R-:W-:Y:S01]  /*0240*/  USHF.L.U32 UR4, UR10, 0x5, URZ ;  /* 0x000000050a047899 */ /* 0x000fe2000800063f */
[----:B------:R-:W-:Y:S01]  /*0250*/  VIADD R0, R0, UR11 ;  /* 0x0000000b00007c36 */ /* 0x000fe20008000000 */
[----:B------:R-:W-:-:S03]  /*0260*/  UIMAD.WIDE UR6, UR12, 0x4, UR8 ;  /* 0x000000040c0678a5 */ /* 0x000fc6000f8e0208 */
[----:B------:R-:W-:Y:S02]  /*0270*/  IMAD R5, R0, UR13, RZ ;  /* 0x0000000d00057c24 */ /* 0x000fe4000f8e02ff */
[----:B------:R-:W-:Y:S02]  /*0280*/  IMAD.U32 R4, RZ, RZ, UR4 ;  /* 0x00000004ff047e24 */ /* 0x000fe4000f8e00ff */
[----:B---3--:R-:W-:-:S03]  /*0290*/  IMAD.WIDE.U32 R12, R5, 0x4, R12 ;  /* 0x00000004050c7825 */ /* 0x008fc600078e000c */
[----:B------:R-:W-:Y:S01]  /*02a0*/  LOP3.LUT R3, R4, 0xffffffe0, R3, 0xe2, !PT ;  /* 0xffffffe004037812 */ /* 0x000fe200078ee203 */
[----:B------:R-:W-:Y:S06]  /*02b0*/  @P0 BRA `(.L_x_3180) ;  /* 0x00000000000c0947 */ /* 0x000fec0003800000 */
[----:B------:R-:W-:-:S07]  /*02c0*/  MOV R6, 0x2e0 ;  /* 0x000002e000067802 */ /* 0x000fce0000000f00 */
[----:B------:R-:W-:Y:S05]  /*02d0*/  CALL.REL.NOINC `($__internal_20_$__cuda_sm20_rcp_rn_f32_slowpath) ;  /* 0x0000002800007944 */ /* 0x000fea0003c00000 */
[----:B------:R-:W-:Y:S05]  /*02e0*/  BRA `(.L_x_3181) ;  /* 0x0000000000107947 */ /* 0x000fea0003800000 */
.L_x_3180:
[----:B------:R-:W0:Y:S02]  /*02f0*/  MUFU.RCP R5, R2 ;  /* 0x0000000200057308 */ /* 0x000e240000001000 */
[----:B0-----:R-:W-:-:S04]  /*0300*/  FFMA R0, R2, R5, -1 ;  /* 0xbf80000002007423 */ /* 0x001fc80000000005 */
[----:B------:R-:W-:-:S04]  /*0310*/  FADD.FTZ R0, -R0, -RZ ;  /* 0x800000ff00007221 */ /* 0x000fc80000010100 */
[----:B------:R-:W-:-:S07]  /*0320*/  FFMA R0, R5, R0, R5 ;  /* 0x0000000005007223 */ /* 0x000fce0000000005 */
.L_x_3181:
        /* <DEDUP_REMOVED lines=17> */
[----:B------:R1:W5:Y:S01]  /*0440*/  LDG.E.64 R6, desc[UR12][R4.64] ;  /* 0x0000000c04067981 */ /* 0x000362000c1e1b00 */
[----:B------:R-:W-:Y:S05]  /*0450*/  BRA `(.L_x_3186) ;  /* 0x0000000000107947 */ /* 0x000fea0003800000 */
.L_x_3185:
[----:B------:R-:W-:Y:S02]  /*0460*/  ISETP.NE.AND P0, PT, R15, RZ, PT ;  /* 0x000000ff0f00720c */ /* 0x000fe40003f05270 */
[----:B------:R-:W-:-:S06]  /*0470*/  CS2R R6, SRZ ;  /* 0x0000000000067805 */ /* 0x000fcc000001ff00 */
[----:B------:R0:W5:Y:S05]  /*0480*/  @P1 LDG.E R7, desc[UR12][R4.64+0x4] ;  /* 0x0000040c04071981 */ /* 0x00016a000c1e1900 */
[----:B------:R0:W5:Y:S02]  /*0490*/  @P0 LDG.E R6, desc[UR12][R4.64] ;  /* 0x0000000c04060981 */ /* 0x000164000c1e1900 */
.L_x_3186:
[----:B------:R-:W-:Y:S05]  /*04a0*/  BSYNC B1 ;  /* 0x0000000000017941 */ /* 0x000fea0003800000 */
.L_x_3184:
[----:B01----:R-:W0:Y:S01]  /*04b0*/  LDC.64 R4, c[0x0][0x260] ;  /* 0x00009800ff047b82 */ /* 0x003e220000000a00 */
[C---:B------:R-:W-:Y:S01]  /*04c0*/  SHF.L.U64.HI R14, R2.reuse, 0x2, R3 ;  /* 0x00000002020e7819 */ /* 0x040fe20000010203 */
[----:B------:R-:W-:Y:S01]  /*04d0*/  BSSY B1, `(.L_x_3187) ;  /* 0x000000c000017945 */ /* 0x000fe20003800000 */
[----:B0-----:R-:W-:-:S04]  /*04e0*/  LEA R8, P2, R2, R4, 0x2 ;  /* 0x0000000402087211 */ /* 0x001fc800078410ff */
[----:B------:R-:W-:Y:S01]  /*04f0*/  LOP3.LUT P0, RZ, R8, 0x7, RZ, 0xc0, !PT ;  /* 0x0000000708ff7812 */ /* 0x000fe2000780c0ff */
[----:B------:R-:W-:-:S03]  /*0500*/  IMAD.X R9, R14, 0x1, R5, P2 ;  /* 0x000000010e097824 */ /* 0x000fc600010e0605 */
[----:B------:R-:W-:-:S13]  /*0510*/  ISETP.LT.U32.OR P0, PT, R15, 0x2, P0 ;  /* 0x000000020f00780c */ /* 0x000fda0000701470 */
[----:B------:R-:W-:Y:S05]  /*0520*/  @P0 BRA `(.L_x_3188) ;  /* 0x0000000000080947 */ /* 0x000fea0003800000 */
[----:B------:R0:W5:Y:S01]  /*0530*/  LDG.E.64 R14, desc[UR12][R8.64] ;  /* 0x0000000c080e7981 */ /* 0x000162000c1e1b00 */
[----:B------:R-:W-:Y:S05]  /*0540*/  BRA `(.L_x_3189) ;  /* 0x0000000000107947 */ /* 0x000fea0003800000 */
.L_x_3188:
[----:B------:R-:W-:Y:S02]  /*0550*/  ISETP.NE.AND P0, PT, R15, RZ, PT ;  /* 0x000000ff0f00720c */ /* 0x000fe40003f05270 */
[----:B------:R-:W-:-:S06]  /*0560*/  CS2R R14, SRZ ;  /* 0x00000000000e7805 */ /* 0x000fcc000001ff00 */
[----:B------:R1:W5:Y:S05]  /*0570*/  @P1 LDG.E R15, desc[UR12][R8.64+0x4] ;  /* 0x0000040c080f1981 */ /* 0x00036a000c1e1900 */
[----:B------:R1:W5:Y:S02]  /*0580*/  @P0 LDG.E R14, desc[UR12][R8.64] ;  /* 0x0000000c080e0981 */ /* 0x000364000c1e1900 */
.L_x_3189:
[----:B------:R-:W-:Y:S05]  /*0590*/  BSYNC B1 ;  /* 0x0000000000017941 */ /* 0x000fea0003800000 */
.L_x_3187:
[----:B------:R-:W2:Y:S02]  /*05a0*/  LDC R3, c[0x0][0x214] ;  /* 0x00008500ff037b82 */ /* 0x000ea40000000800 */
[----:B--2---:R-:W-:-:S04]  /*05b0*/  LEA R3, R3, R2, 0x6 ;  /* 0x0000000203037211 */ /* 0x004fc800078e30ff */
[----:B------:R-:W-:-:S13]  /*05c0*/  ISETP.GE.AND P0, PT, R3, UR5, PT ;  /* 0x0000000503007c0c */ /* 0x000fda000bf06270 */
[----:B------:R-:W-:Y:S05]  /*05d0*/  @P0 BRA `(.L_x_3183) ;  /* 0x0000000000700947 */ /* 0x000fea0003800000 */
[C---:B01----:R-:W-:Y:S01]  /*05e0*/  IMAD.U32 R8, R3.reuse, 0x4, R16 ;  /* 0x0000000403087824 */ /* 0x043fe200078e0010 */
[C---:B------:R-:W-:Y:S01]  /*05f0*/  IADD3 R17, -R3.reuse, UR5, RZ ;  /* 0x0000000503117c10 */ /* 0x040fe2000fffe1ff */
[----:B------:R-:W-:Y:S01]  /*0600*/  BSSY B1, `(.L_x_3190) ;  /* 0x000000d000017945 */ /* 0x000fe20003800000 */
[----:B------:R-:W-:Y:S01]  /*0610*/  IMAD.WIDE R10, R3, 0x4, R10 ;  /* 0x00000004030a7825 */ /* 0x000fe200078e020a */
[----:B------:R-:W-:Y:S02]  /*0620*/  SHF.R.S32.HI R16, RZ, 0x1f, R3 ;  /* 0x0000001fff107819 */ /* 0x000fe40000011403 */
[----:B------:R-:W-:Y:S02]  /*0630*/  LOP3.LUT P0, RZ, R8, 0x7, RZ, 0xc0, !PT ;  /* 0x0000000708ff7812 */ /* 0x000fe4000780c0ff */
[C---:B------:R-:W-:Y:S02]  /*0640*/  ISETP.GE.U32.AND P1, PT, R17.reuse, 0x2, PT ;  /* 0x000000021100780c */ /* 0x040fe40003f26070 */
[----:B------:R-:W-:-:S13]  /*0650*/  ISETP.LT.U32.OR P0, PT, R17, 0x2, P0 ;  /* 0x000000021100780c */ /* 0x000fda0000701470 */
[----:B------:R-:W-:Y:S05]  /*0660*/  @P0 BRA `(.L_x_3191) ;  /* 0x0000000000080947 */ /* 0x000fea0003800000 */
[----:B------:R0:W5:Y:S01]  /*0670*/  LDG.E.64 R8, desc[UR12][R10.64] ;  /* 0x0000000c0a087981 */ /* 0x000162000c1e1b00 */
[----:B------:R-:W-:Y:S05]  /*0680*/  BRA `(.L_x_3192) ;  /* 0x0000000000107947 */ /* 0x000fea0003800000 */
.L_x_3191:
[----:B------:R-:W-:Y:S02]  /*0690*/  ISETP.NE.AND P0, PT, R17, RZ, PT ;  /* 0x000000ff1100720c */ /* 0x000fe40003f05270 */
[----:B------:R-:W-:-:S06]  /*06a0*/  CS2R R8, SRZ ;  /* 0x0000000000087805 */ /* 0x000fcc000001ff00 */
[----:B------:R1:W5:Y:S05]  /*06b0*/  @P1 LDG.E R9, desc[UR12][R10.64+0x4] ;  /* 0x0000040c0a091981 */ /* 0x00036a000c1e1900 */
[----:B------:R1:W5:Y:S02]  /*06c0*/  @P0 LDG.E R8, desc[UR12][R10.64] ;  /* 0x0000000c0a080981 */ /* 0x000364000c1e1900 */
.L_x_3192:
[----:B------:R-:W-:Y:S05]  /*06d0*/  BSYNC B1 ;  /* 0x0000000000017941 */ /* 0x000fea0003800000 */
.L_x_3190:
[C---:B------:R-:W-:Y:S02]  /*06e0*/  LEA R4, P2, R3.reuse, R4, 0x2 ;  /* 0x0000000403047211 */ /* 0x040fe400078410ff */
[----:B------:R-:W-:Y:S02]  /*06f0*/  SHF.L.U64.HI R16, R3, 0x2, R16 ;  /* 0x0000000203107819 */ /* 0x000fe40000010210 */
[----:B------:R-:W-:-:S03]  /*0700*/  LOP3.LUT P0, RZ, R4, 0x7, RZ, 0xc0, !PT ;  /* 0x0000000704ff7812 */ /* 0x000fc6000780c0ff */
[----:B------:R-:W-:Y:S01]  /*0710*/  IMAD.X R5, R16, 0x1, R5, P2 ;  /* 0x0000000110057824 */ /* 0x000fe200010e0605 */
[----:B------:R-:W-:-:S13]  /*0720*/  ISETP.LT.U32.OR P0, PT, R17, 0x2, P0 ;  /* 0x000000021100780c */ /* 0x000fda0000701470 */
[----:B------:R-:W-:Y:S05]  /*0730*/  @P0 BRA `(.L_x_3193) ;  /* 0x0000000000080947 */ /* 0x000fea0003800000 */
[----:B------:R2:W5:Y:S01]  /*0740*/  LDG.E.64 R16, desc[UR12][R4.64] ;  /* 0x0000000c04107981 */ /* 0x000562000c1e1b00 */
[----:B------:R-:W-:Y:S05]  /*0750*/  BRA `(.L_x_3183) ;  /* 0x0000000000107947 */ /* 0x000fea0003800000 */
.L_x_3193:
[----:B------:R-:W-:Y:S02]  /*0760*/  ISETP.NE.AND P0, PT, R17, RZ, PT ;  /* 0x000000ff1100720c */ /* 0x000fe40003f05270 */
[----:B------:R-:W-:-:S06]  /*0770*/  CS2R R16, SRZ ;  /* 0x0000000000107805 */ /* 0x000fcc000001ff00 */
[----:B------:R3:W5:Y:S05]  /*0780*/  @P1 LDG.E R17, desc[UR12][R4.64+0x4] ;  /* 0x0000040c04111981 */ /* 0x00076a000c1e1900 */
[----:B------:R3:W5:Y:S02]  /*0790*/  @P0 LDG.E R16, desc[UR12][R4.64] ;  /* 0x0000000c04100981 */ /* 0x000764000c1e1900 */
.L_x_3183:
[----:B------:R-:W-:Y:S05]  /*07a0*/  BSYNC B0 ;  /* 0x0000000000007941 */ /* 0x000fea0003800000 */
.L_x_3182:
[----:B------:R-:W-:Y:S02]  /*07b0*/  ULDC.U8 UR4, c[0x0][0x294] ;  /* 0x0000a50000047ab9 */ /* 0x000fe40000000000 */
[----:B------:R-:W-:Y:S01]  /*07c0*/  ISETP.NE.AND P0, PT, RZ, UR4, PT ;  /* 0x00000004ff007c0c */ /* 0x000fe2000bf05270 */
[----:B------:R-:W-:-:S12]  /*07d0*/  ULDC UR4, c[0x0][0x218] ;  /* 0x0000860000047ab9 */ /* 0x000fd80000000800 */
[----:B--23--:R-:W2:Y:S02]  /*07e0*/  @P0 LDC.64 R4, c[0x0][0x270] ;  /* 0x00009c00ff040b82 */ /* 0x00cea40000000a00 */
[----:B--2---:R-:W2:Y:S01]  /*07f0*/  @P0 LDG.E R4, desc[UR12][R4.64] ;  /* 0x0000000c04040981 */ /* 0x004ea2000c1e1900 */
[----:B------:R-:W-:Y:S01]  /*0800*/  UISETP.GE.AND UP0, UPT, UR11, UR4, UPT ;  /* 0x000000040b00728c */ /* 0x000fe2000bf06270 */
[----:B------:R-:W-:Y:S01]  /*0810*/  IMAD.MOV.U32 R3, RZ, RZ, RZ ;  /* 0x000000ffff037224 */ /* 0x000fe200078e00ff */
[----:B--2---:R-:W-:-:S04]  /*0820*/  @P0 R2UR UR14, R4 ;  /* 0x00000000040e02ca */ /* 0x004fc800000e0000 */
[----:B------:R-:W-:-:S13]  /*0830*/  PLOP3.LUT P0, PT, PT, PT, UP0, 0x80, 0x0 ;  /* 0x000000000000781c */ /* 0x000fda0003f0f008 */
[----:B------:R-:W-:Y:S05]  /*0840*/  @P0 BRA `(.L_x_3194) ;  /* 0x0000001c00380947 */ /* 0x000fea0003800000 */
[----:B01----:R-:W0:Y:S01]  /*0850*/  LDC.64 R10, c[0x0][0x210] ;  /* 0x00008400ff0a7b82 */ /* 0x003e220000000a00 */
[----:B------:R-:W-:Y:S01]  /*0860*/  ULDC.U8 UR4, c[0x0][0x250] ;  /* 0x0000940000047ab9 */ /* 0x000fe20000000000 */
[----:B-----5:R-:W-:Y:S01]  /*0870*/  IMAD.MOV.U32 R4, RZ, RZ, R7 ;  /* 0x000000ffff047224 */ /* 0x020fe200078e0007 */
[----:B------:R-:W-:Y:S01]  /*0880*/  ISETP.NE.AND P0, PT, RZ, UR4, PT ;  /* 0x00000004ff007c0c */ /* 0x000fe2000bf05270 */
[----:B------:R-:W-:Y:S01]  /*0890*/  IMAD.MOV.U32 R5, RZ, RZ, R6 ;  /* 0x000000ffff057224 */ /* 0x000fe200078e0006 */
[----:B------:R-:W-:Y:S01]  /*08a0*/  MOV R7, R8 ;  /* 0x0000000800077202 */ /* 0x000fe20000000f00 */
[----:B------:R-:W-:Y:S01]  /*08b0*/  IMAD.MOV.U32 R6, RZ, RZ, R9 ;  /* 0x000000ffff067224 */ /* 0x000fe200078e0009 */
[----:B------:R-:W-:Y:S01]  /*08c0*/  IADD3 R9, -R2, UR5, RZ ;  /* 0x0000000502097c10 */ /* 0x000fe2000fffe1ff */
[----:B------:R-:W-:Y:S01]  /*08d0*/  IMAD.MOV.U32 R3, RZ, RZ, RZ ;  /* 0x000000ffff037224 */ /* 0x000fe200078e00ff */
[----:B------:R-:W-:-:S07]  /*08e0*/  UMOV UR4, URZ ;  /* 0x0000003f00047c82 */ /* 0x000fce0008000000 */
[----:B------:R-:W-:Y:S01]  /*08f0*/  @P0 FADD R5, R5, 1 ;  /* 0x3f80000005050421 */ /* 0x000fe20000000000 */
[----:B------:R-:W-:Y:S01]  /*0900*/  @P0 FADD R4, R4, 1 ;  /* 0x3f80000004040421 */ /* 0x000fe20000000000 */
[----:B------:R-:W-:Y:S01]  /*0910*/  @P0 FADD R7, R7, 1 ;  /* 0x3f80000007070421 */ /* 0x000fe20000000000 */
[----:B------:R-:W-:Y:S01]  /*0920*/  @P0 FADD R6, R6, 1 ;  /* 0x3f80000006060421 */ /* 0x000fe20000000000 */
[C---:B0-----:R-:W-:Y:S02]  /*0930*/  IMAD R10, R11.reuse, R10, RZ ;  /* 0x0000000a0b0a7224 */ /* 0x041fe400078e02ff */
[----:B------:R-:W-:Y:S02]  /*0940*/  IMAD R8, R11, 0x40, R2 ;  /* 0x000000400b087824 */ /* 0x000fe400078e0202 */
[----:B------:R-:W-:-:S03]  /*0950*/  IMAD.SHL.U32 R19, R10, 0x4, RZ ;  /* 0x000000040a137824 */ /* 0x000fc600078e00ff */
[----:B------:R-:W-:Y:S01]  /*0960*/  IADD3 R10, -R8, UR5, RZ ;  /* 0x00000005080a7c10 */ /* 0x000fe2000fffe1ff */
[----:B------:R-:W-:-:S07]  /*0970*/  IMAD.WIDE.U32 R18, R19, 0x4, R12 ;  /* 0x0000000413127825 */ /* 0x000fce00078e000c */
.L_x_3233:
[----:B0123--:R-:W0:Y:S01]  /*0980*/  S2R R11, SR_TID.X ;  /* 0x00000000000b7919 */ /* 0x00fe220000002100 */
[----:B------:R-:W-:Y:S01]  /*0990*/  ULDC.64 UR18, c[0x0][0x218] ;  /* 0x0000860000127ab9 */ /* 0x000fe20000000a00 */
[----:B------:R-:W-:Y:S01]  /*09a0*/  BSSY B0, `(.L_x_3195) ;  /* 0x0000023000007945 */ /* 0x000fe20003800000 */
[----:B------:R-:W-:Y:S02]  /*09b0*/  ISETP.GE.AND P1, PT, R2, UR19, PT ;  /* 0x0000001302007c0c */ /* 0x000fe4000bf26270 */
[----:B0-----:R-:W-:-:S05]  /*09c0*/  SHF.R.U32.HI R11, RZ, 0x5, R11 ;  /* 0x00000005ff0b7819 */ /* 0x001fca000001160b */
[----:B------:R-:W-:-:S05]  /*09d0*/  VIADD R11, R11, UR11 ;  /* 0x0000000b0b0b7c36 */ /* 0x000fca0008000000 */
[----:B------:R-:W-:-:S13]  /*09e0*/  ISETP.LT.AND P1, PT, R11, UR18, !P1 ;  /* 0x000000120b007c0c */ /* 0x000fda000cf21270 */
[----:B-----5:R-:W-:Y:S05]  /*09f0*/  @!P1 BRA `(.L_x_3196) ;  /* 0x0000000000749947 */ /* 0x020fea0003800000 */
[----:B------:R-:W0:Y:S01]  /*0a00*/  LDC.64 R24, c[0x0][0x220] ;  /* 0x00008800ff187b82 */ /* 0x000e220000000a00 */
[----:B------:R-:W-:Y:S01]  /*0a10*/  IMAD R27, R11, UR19, R2 ;  /* 0x000000130b1b7c24 */ /* 0x000fe2000f8e0202 */
[----:B------:R-:W-:Y:S01]  /*0a20*/  BSSY B1, `(.L_x_3197) ;  /* 0x000000c000017945 */ /* 0x000fe20003800000 */
[----:B------:R-:W-:Y:S02]  /*0a30*/  ISETP.GE.U32.AND P2, PT, R9, 0x2, PT ;  /* 0x000000020900780c */ /* 0x000fe40003f46070 */
[----:B0-----:R-:W-:-:S03]  /*0a40*/  IMAD.WIDE R26, R27, 0x4, R24 ;  /* 0x000000041b1a7825 */ /* 0x001fc600078e0218 */
[----:B------:R-:W-:-:S04]  /*0a50*/  LOP3.LUT P0, RZ, R26, 0x7, RZ, 0xc0, !PT ;  /* 0x000000071aff7812 */ /* 0x000fc8000780c0ff */
[----:B------:R-:W-:-:S13]  /*0a60*/  ISETP.LT.U32.OR P0, PT, R9, 0x2, P0 ;  /* 0x000000020900780c */ /* 0x000fda0000701470 */
[----:B------:R-:W-:Y:S05]  /*0a70*/  @P0 BRA `(.L_x_3198) ;  /* 0x0000000000080947 */ /* 0x000fea0003800000 */
[----:B------:R0:W5:Y:S01]  /*0a80*/  LDG.E.64 R20, desc[UR12][R26.64] ;  /* 0x0000000c1a147981 */ /* 0x000162000c1e1b00 */
[----:B------:R-:W-:Y:S05]  /*0a90*/  BRA `(.L_x_3199) ;  /* 0x0000000000107947 */ /* 0x000fea0003800000 */
.L_x_3198:
[----:B------:R-:W-:Y:S02]  /*0aa0*/  ISETP.NE.AND P0, PT, R9, RZ, PT ;  /* 0x000000ff0900720c */ /* 0x000fe40003f05270 */
[----:B------:R-:W-:-:S06]  /*0ab0*/  CS2R R20, SRZ ;  /* 0x0000000000147805 */ /* 0x000fcc000001ff00 */
[----:B------:R1:W5:Y:S05]  /*0ac0*/  @P2 LDG.E R21, desc[UR12][R26.64+0x4] ;  /* 0x0000040c1a152981 */ /* 0x00036a000c1e1900 */
[----:B------:R1:W5:Y:S02]  /*0ad0*/  @P0 LDG.E R20, desc[UR12][R26.64] ;  /* 0x0000000c1a140981 */ /* 0x000364000c1e1900 */
.L_x_3199:
[----:B------:R-:W-:Y:S05]  /*0ae0*/  BSYNC B1 ;  /* 0x0000000000017941 */ /* 0x000fea0003800000 */
.L_x_3197:
        /* <DEDUP_REMOVED lines=8> */
[----:B------:R2:W5:Y:S01]  /*0b70*/  LDG.E.64 R22, desc[UR12][R24.64] ;  /* 0x0000000c18167981 */ /* 0x000562000c1e1b00 */
[----:B------:R-:W-:Y:S05]  /*0b80*/  BRA `(.L_x_3196) ;  /* 0x0000000000107947 */ /* 0x000fea0003800000 */
.L_x_3200:
[----:B------:R-:W-:Y:S02]  /*0b90*/  ISETP.NE.AND P0, PT, R10, RZ, PT ;  /* 0x000000ff0a00720c */ /* 0x000fe40003f05270 */
[----:B------:R-:W-:-:S06]  /*0ba0*/  CS2R R22, SRZ ;  /* 0x0000000000167805 */ /* 0x000fcc000001ff00 */
[----:B------:R3:W5:Y:S05]  /*0bb0*/  @P2 LDG.E R23, desc[UR12][R24.64+0x4] ;  /* 0x0000040c18172981 */ /* 0x00076a000c1e1900 */
[----:B------:R3:W5:Y:S02]  /*0bc0*/  @P0 LDG.E R22, desc[UR12][R24.64] ;  /* 0x0000000c18160981 */ /* 0x000764000c1e1900 */
.L_x_3196:
[----:B------:R-:W-:Y:S05]  /*0bd0*/  BSYNC B0 ;  /* 0x0000000000007941 */ /* 0x000fea0003800000 */
.L_x_3195:
[----:B------:R-:W4:Y:S01]  /*0be0*/  LDC R11, c[0x0][0x214] ;  /* 0x00008500ff0b7b82 */ /* 0x000f220000000800 */
[----:B------:R-:W-:Y:S01]  /*0bf0*/  BSSY B0, `(.L_x_3201) ;  /* 0x0000009000007945 */ /* 0x000fe20003800000 */
[----:B01----:R-:W-:Y:S01]  /*0c00*/  IMAD.MOV.U32 R27, RZ, RZ, RZ ;  /* 0x000000ffff1b7224 */ /* 0x003fe200078e00ff */
[----:B----4-:R-:W-:Y:S02]  /*0c10*/  ISETP.NE.AND P2, PT, R11, 0x1, PT ;  /* 0x000000010b00780c */ /* 0x010fe40003f45270 */
[----:B------:R-:W-:Y:S11]  /*0c20*/  @!P1 BRA `(.L_x_3202) ;  /* 0x0000000000149947 */ /* 0x000ff60003800000 */
[----:B------:R-:W-:Y:S01]  /*0c30*/  ISETP.GE.AND P0, PT, R8, UR19, PT ;  /* 0x0000001308007c0c */ /* 0x000fe2000bf06270 */
[----:B--23-5:R-:W-:-:S04]  /*0c40*/  FADD R24, RZ, R20 ;  /* 0x00000014ff187221 */ /* 0x02cfc80000000000 */
[----:B------:R-:W-:-:S08]  /*0c50*/  FADD R27, R21, R24 ;  /* 0x00000018151b7221 */ /* 0x000fd00000000000 */
[----:B------:R-:W-:-:S04]  /*0c60*/  @!P0 FADD R24, R22, R27 ;  /* 0x0000001b16188221 */ /* 0x000fc80000000000 */
[----:B------:R-:W-:-:S07]  /*0c70*/  @!P0 FADD R27, R23, R24 ;  /* 0x00000018171b8221 */ /* 0x000fce0000000000 */
.L_x_3202:
[----:B------:R-:W-:Y:S05]  /*0c80*/  BSYNC B0 ;  /* 0x0000000000007941 */ /* 0x000fea0003800000 */
.L_x_3201:
[----:B------:R-:W-:Y:S05]  /*0c90*/  @!P2 BRA `(.L_x_3203) ;  /* 0x000000080008a947 */ /* 0x000fea0003800000 */
[----:B--23--:R-:W0:Y:S01]  /*0ca0*/  SHFL.DOWN PT, R24, R27, 0x10, 0x1f ;  /* 0x0a001f001b187f89 */ /* 0x00ce2200000e0000 */
[----:B------:R-:W-:Y:S02]  /*0cb0*/  ULOP3.LUT UP1, URZ, UR4, 0x1, URZ, 0xc0, !UPT ;  /* 0x00000001043f7892 */ /* 0x000fe4000f82c03f */
[----:B------:R-:W-:-:S04]  /*0cc0*/  USHF.R.S32.HI UR5, URZ, 0x1f, UR10 ;  /* 0x0000001f3f057899 */ /* 0x000fc8000801140a */
[----:B------:R-:W-:Y:S01]  /*0cd0*/  PLOP3.LUT P3, PT, PT, PT, UP1, 0x80, 0x0 ;  /* 0x000000000000781c */ /* 0x000fe20003f6f018 */
[----:B0-----:R-:W-:-:S05]  /*0ce0*/  FADD R24, R24, R27 ;  /* 0x0000001b18187221 */ /* 0x001fca0000000000 */
[----:B------:R-:W0:Y:S02]  /*0cf0*/  SHFL.DOWN PT, R25, R24, 0x8, 0x1f ;  /* 0x09001f0018197f89 */ /* 0x000e2400000e0000 */
[----:B0-----:R-:W-:Y:S02]  /*0d00*/  FADD R28, R24, R25 ;  /* 0x00000019181c7221 */ /* 0x001fe40000000000 */
[----:B------:R-:W0:Y:S03]  /*0d10*/  S2R R25, SR_TID.X ;  /* 0x0000000000197919 */ /* 0x000e260000002100 */
[----:B------:R-:W1:Y:S02]  /*0d20*/  SHFL.DOWN PT, R29, R28, 0x4, 0x1f ;  /* 0x08801f001c1d7f89 */ /* 0x000e6400000e0000 */
[----:B-1----:R-:W-:Y:S01]  /*0d30*/  FADD R29, R28, R29 ;  /* 0x0000001d1c1d7221 */ /* 0x002fe20000000000 */
[----:B0-----:R-:W-:-:S04]  /*0d40*/  LOP3.LUT R31, R25, 0x1f, RZ, 0xc0, !PT ;  /* 0x0000001f191f7812 */ /* 0x001fc800078ec0ff */
[----:B------:R-:W0:Y:S01]  /*0d50*/  SHFL.DOWN PT, R26, R29, 0x2, 0x1f ;  /* 0x08401f001d1a7f89 */ /* 0x000e2200000e0000 */
[----:B------:R-:W-:Y:S02]  /*0d60*/  ISETP.NE.AND P4, PT, R25, RZ, PT ;  /* 0x000000ff1900720c */ /* 0x000fe40003f85270 */
[----:B------:R-:W-:Y:S01]  /*0d70*/  ISETP.NE.AND P0, PT, R31, RZ, PT ;  /* 0x000000ff1f00720c */ /* 0x000fe20003f05270 */
[----:B------:R-:W-:-:S12]  /*0d80*/  IMAD.U32 R31, RZ, RZ, UR10 ;  /* 0x0000000aff1f7e24 */ /* 0x000fd8000f8e00ff */
[----:B------:R-:W-:Y:S02]  /*0d90*/  @!P0 SEL R24, R12, R18, !P3 ;  /* 0x000000120c188207 */ /* 0x000fe40005800000 */
[----:B------:R-:W-:Y:S02]  /*0da0*/  @!P0 SEL R28, R13, R19, !P3 ;  /* 0x000000130d1c8207 */ /* 0x000fe40005800000 */
[----:B------:R-:W-:Y:S01]  /*0db0*/  @!P0 LEA R24, P5, R31, R24, 0x2 ;  /* 0x000000181f188211 */ /* 0x000fe200078a10ff */
[----:B------:R-:W-:Y:S02]  /*0dc0*/  IMAD.U32 R31, RZ, RZ, UR5 ;  /* 0x00000005ff1f7e24 */ /* 0x000fe4000f8e00ff */
[----:B0-----:R-:W-:Y:S01]  /*0dd0*/  FADD R30, R29, R26 ;  /* 0x0000001a1d1e7221 */ /* 0x001fe20000000000 */
[----:B------:R-:W-:Y:S01]  /*0de0*/  MOV R29, UR10 ;  /* 0x0000000a001d7c02 */ /* 0x000fe20008000f00 */
[----:B------:R-:W0:Y:S03]  /*0df0*/  S2R R26, SR_TID.X ;  /* 0x00000000001a7919 */ /* 0x000e260000002100 */
[----:B------:R-:W-:Y:S01]  /*0e00*/  @!P0 LEA.HI.X R25, R29, R28, R31, 0x2, P5 ;  /* 0x0000001c1d198211 */ /* 0x000fe200028f141f */
[----:B------:R-:W1:Y:S02]  /*0e10*/  SHFL.DOWN PT, R27, R30, 0x1, 0x1f ;  /* 0x08201f001e1b7f89 */ /* 0x000e6400000e0000 */
[----:B-1----:R-:W-:-:S05]  /*0e20*/  FADD R27, R30, R27 ;  /* 0x0000001b1e1b7221 */ /* 0x002fca0000000000 */
[----:B------:R1:W-:Y:S01]  /*0e30*/  @!P0 STG.E desc[UR12][R24.64], R27 ;  /* 0x0000001b18008986 */ /* 0x0003e2000c10190c */
[----:B0-----:R-:W-:Y:S05]  /*0e40*/  @P4 BRA `(.L_x_3204) ;  /* 0x0000000000604947 */ /* 0x001fea0003800000 */
[----:B------:R-:W-:Y:S01]  /*0e50*/  ULOP3.LUT UP0, URZ, UR4, 0x2, URZ, 0xc0, !UPT ;  /* 0x00000002043f7892 */ /* 0x000fe2000f80c03f */
[----:B------:R-:W-:Y:S01]  /*0e60*/  UMOV UR5, 0xffffffff ;  /* 0xffffffff00057882 */ /* 0x000fe20000000000 */
        /* <DEDUP_REMOVED lines=12> */
[----:B------:R-:W-:-:S06]  /*0f30*/  UISETP.NE.U32.AND UP0, UPT, UR5, 0x1, UPT ;  /* 0x000000010500788c */ /* 0x000fcc000bf05070 */
[----:B------:R-:W-:-:S04]  /*0f40*/  PLOP3.LUT P0, PT, PT, PT, UP0, 0x80, 0x0 ;  /* 0x000000000000781c */ /* 0x000fc80003f0f008 */
[----:B------:R-:W-:-:S04]  /*0f50*/  SEL R28, R11, RZ, P0 ;  /* 0x000000ff0b1c7207 */ /* 0x000fc80000000000 */
[----:B------:R-:W-:-:S13]  /*0f60*/  ISETP.NE.AND P0, PT, R28, -0x1, PT ;  /* 0xffffffff1c00780c */ /* 0x000fda0003f05270 */
[----:B0-----:R-:W-:Y:S05]  /*0f70*/  @!P0 BRA `(.L_x_3204) ;  /* 0x0000000000148947 */ /* 0x001fea0003800000 */
.L_x_3205:
[----:B------:R-:W2:Y:S04]  /*0f80*/  LDG.E.STRONG.GPU R27, desc[UR12][R24.64] ;  /* 0x0000000c181b7981 */ /* 0x000ea8000c1ef900 */
[----:B--2---:R-:W-:Y:S01]  /*0f90*/  CCTL.IVALL ;  /* 0x00000000ff00798f */ /* 0x004fe20002000000 */
[----:B------:R-:W-:Y:S05]  /*0fa0*/  YIELD ;  /* 0x0000000000007946 */ /* 0x000fea0003800000 */
[----:B------:R-:W-:-:S13]  /*0fb0*/  ISETP.NE.AND P0, PT, R27, R28, PT ;  /* 0x0000001c1b00720c */ /* 0x000fda0003f05270 */
[----:B------:R-:W-:Y:S05]  /*0fc0*/  @P0 BRA `(.L_x_3205) ;  /* 0xfffffffc00ec0947 */ /* 0x000fea000383ffff */
.L_x_3204:
[----:B------:R-:W-:Y:S01]  /*0fd0*/  LOP3.LUT R34, R26, 0x1f, RZ, 0xc0, !PT ;  /* 0x0000001f1a227812 */ /* 0x000fe200078ec0ff */
[----:B------:R-:W-:Y:S05]  /*0fe0*/  WARPSYNC.ALL ;  /* 0x0000000000007948 */ /* 0x000fea0003800000 */
[----:B------:R-:W-:Y:S01]  /*0ff0*/  BAR.SYNC.DEFER_BLOCKING 0x0 ;  /* 0x0000000000007b1d */ /* 0x000fe20000010000 */
[----:B------:R-:W-:Y:S01]  /*1000*/  ISETP.GE.AND P0, PT, R34, R11, PT ;  /* 0x0000000b2200720c */ /* 0x000fe20003f06270 */
[----:B------:R-:W-:-:S04]  /*1010*/  IMAD.MOV.U32 R33, RZ, RZ, RZ ;  /* 0x000000ffff217224 */ /* 0x000fc800078e00ff */
[----:B------:R-:W-:Y:S08]  /*1020*/  BSSY B0, `(.L_x_3206) ;  /* 0x000003c000007945 */ /* 0x000ff00003800000 */
[----:B------:R-:W-:Y:S05]  /*1030*/  @P0 BRA `(.L_x_3207) ;  /* 0x0000000000e80947 */ /* 0x000fea0003800000 */
[----:B-1----:R-:W-:Y:S01]  /*1040*/  IMAD.IADD R24, R11, 0x1, -R34 ;  /* 0x000000010b187824 */ /* 0x002fe200078e0a22 */
[----:B------:R-:W-:Y:S01]  /*1050*/  BSSY B1, `(.L_x_3208) ;  /* 0x0000021000017945 */ /* 0x000fe20003800000 */
[----:B------:R-:W-:Y:S01]  /*1060*/  HFMA2.MMA R33, -RZ, RZ, 0, 0 ;  /* 0x00000000ff217435 */ /* 0x000fe200000001ff */
[----:B------:R-:W-:Y:S02]  /*1070*/  PLOP3.LUT P0, PT, PT, PT, PT, 0x80, 0x0 ;  /* 0x000000000000781c */ /* 0x000fe40003f0f070 */
[----:B------:R-:W-:-:S13]  /*1080*/  ISETP.GT.AND P4, PT, R24, 0x60, PT ;  /* 0x000000601800780c */ /* 0x000fda0003f84270 */
[----:B------:R-:W-:Y:S05]  /*1090*/  @!P4 BRA `(.L_x_3209) ;  /* 0x000000000070c947 */ /* 0x000fea0003800000 */
[----:B------:R-:W-:Y:S01]  /*10a0*/  PLOP3.LUT P0, PT, PT, PT, PT, 0x8, 0x0 ;  /* 0x000000000000781c */ /* 0x000fe20003f0e170 */
[----:B------:R-:W-:Y:S01]  /*10b0*/  VIADD R32, R11, 0xffffffa0 ;  /* 0xffffffa00b207836 */ /* 0x000fe20000000000 */
[----:B------:R-:W-:Y:S02]  /*10c0*/  SEL R24, R12, R18, !P3 ;  /* 0x000000120c187207 */ /* 0x000fe40005800000 */
[----:B------:R-:W-:-:S09]  /*10d0*/  SEL R25, R13, R19, !P3 ;  /* 0x000000130d197207 */ /* 0x000fd20005800000 */
.L_x_3210:
[C---:B------:R-:W-:Y:S02]  /*10e0*/  VIADD R27, R34.reuse, 0x20 ;  /* 0x00000020221b7836 */ /* 0x040fe40000000000 */
[--C-:B------:R-:W-:Y:S02]  /*10f0*/  IMAD.MOV.U32 R28, RZ, RZ, R24.reuse ;  /* 0x000000ffff1c7224 */ /* 0x100fe400078e0018 */
[--C-:B------:R-:W-:Y:S02]  /*1100*/  IMAD.MOV.U32 R29, RZ, RZ, R25.reuse ;  /* 0x000000ffff1d7224 */ /* 0x100fe400078e0019 */
[----:B------:R-:W-:-:S04]  /*1110*/  IMAD.WIDE R36, R34, 0x4, R24 ;  /* 0x0000000422247825 */ /* 0x000fc800078e0218 */
[----:B------:R-:W-:Y:S01]  /*1120*/  IMAD.WIDE R28, R27, 0x4, R28 ;  /* 0x000000041b1c7825 */ /* 0x000fe200078e021c */
[----:B------:R-:W-:Y:S01]  /*1130*/  MOV R27, R25 ;  /* 0x00000019001b7202 */ /* 0x000fe20000000f00 */
[----:B------:R-:W2:Y:S02]  /*1140*/  LDG.E R36, desc[UR12][R36.64] ;  /* 0x0000000c24247981 */ /* 0x000ea4000c1e1900 */
[C---:B------:R-:W-:Y:S02]  /*1150*/  VIADD R31, R34.reuse, 0x40 ;  /* 0x00000040221f7836 */ /* 0x040fe40000000000 */
[----:B------:R-:W-:Y:S01]  /*1160*/  IMAD.MOV.U32 R26, RZ, RZ, R24 ;  /* 0x000000ffff1a7224 */ /* 0x000fe200078e0018 */
[----:B------:R-:W3:Y:S01]  /*1170*/  LDG.E R28, desc[UR12][R28.64] ;  /* 0x0000000c1c1c7981 */ /* 0x000ee2000c1e1900 */
[----:B------:R-:W-:Y:S02]  /*1180*/  VIADD R35, R34, 0x60 ;  /* 0x0000006022237836 */ /* 0x000fe40000000000 */
[----:B------:R-:W-:-:S04]  /*1190*/  IMAD.WIDE R26, R31, 0x4, R26 ;  /* 0x000000041f1a7825 */ /* 0x000fc800078e021a */
[----:B------:R-:W-:Y:S02]  /*11a0*/  IMAD.MOV.U32 R30, RZ, RZ, R24 ;  /* 0x000000ffff1e7224 */ /* 0x000fe400078e0018 */
[----:B------:R-:W-:Y:S01]  /*11b0*/  IMAD.MOV.U32 R31, RZ, RZ, R25 ;  /* 0x000000ffff1f7224 */ /* 0x000fe200078e0019 */
[----:B------:R-:W4:Y:S01]  /*11c0*/  LDG.E R26, desc[UR12][R26.64] ;  /* 0x0000000c1a1a7981 */ /* 0x000f22000c1e1900 */
        /* <DEDUP_REMOVED lines=9> */
.L_x_3209:
[----:B------:R-:W-:Y:S05]  /*1260*/  BSYNC B1 ;  /* 0x0000000000017941 */ /* 0x000fea0003800000 */
.L_x_3208:
[----:B------:R-:W-:Y:S01]  /*1270*/  IMAD.IADD R24, R11, 0x1, -R34 ;  /* 0x000000010b187824 */ /* 0x000fe200078e0a22 */
[----:B------:R-:W-:Y:S04]  /*1280*/  BSSY B1, `(.L_x_3211) ;  /* 0x000000e000017945 */ /* 0x000fe80003800000 */
[----:B------:R-:W-:-:S13]  /*1290*/  ISETP.GT.AND P4, PT, R24, 0x20, PT ;  /* 0x000000201800780c */ /* 0x000fda0003f84270 */
[----:B------:R-:W-:Y:S05]  /*12a0*/  @!P4 BRA `(.L_x_3212) ;  /* 0x00000000002cc947 */ /* 0x000fea0003800000 */
[----:B------:R-:W-:Y:S01]  /*12b0*/  SEL R24, R12, R18, !P3 ;  /* 0x000000120c187207 */ /* 0x000fe20005800000 */
[----:B------:R-:W-:Y:S01]  /*12c0*/  VIADD R29, R34, 0x20 ;  /* 0x00000020221d7836 */ /* 0x000fe20000000000 */
[----:B------:R-:W-:-:S03]  /*12d0*/  SEL R25, R13, R19, !P3 ;  /* 0x000000130d197207 */ /* 0x000fc60005800000 */
[----:B------:R-:W-:-:S04]  /*12e0*/  IMAD.WIDE R26, R34, 0x4, R24 ;  /* 0x00000004221a7825 */ /* 0x000fc800078e0218 */
[----:B------:R-:W-:Y:S02]  /*12f0*/  IMAD.WIDE R24, R29, 0x4, R24 ;  /* 0x000000041d187825 */ /* 0x000fe400078e0218 */
[----:B------:R-:W2:Y:S04]  /*1300*/  LDG.E R26, desc[UR12][R26.64] ;  /* 0x0000000c1a1a7981 */ /* 0x000ea8000c1e1900 */
[----:B------:R-:W3:Y:S01]  /*1310*/  LDG.E R24, desc[UR12][R24.64] ;  /* 0x0000000c18187981 */ /* 0x000ee2000c1e1900 */
[----:B------:R-:W-:Y:S02]  /*1320*/  PLOP3.LUT P0, PT, PT, PT, PT, 0x8, 0x0 ;  /* 0x000000000000781c */ /* 0x000fe40003f0e170 */
[----:B------:R-:W-:Y:S01]  /*1330*/  IADD3 R34, R34, 0x40, RZ ;  /* 0x0000004022227810 */ /* 0x000fe20007ffe0ff */
[----:B--2---:R-:W-:-:S04]  /*1340*/  FADD R33, R33, R26 ;  /* 0x0000001a21217221 */ /* 0x004fc80000000000 */
[----:B---3--:R-:W-:-:S07]  /*1350*/  FADD R33, R33, R24 ;  /* 0x0000001821217221 */ /* 0x008fce0000000000 */
.L_x_3212:
[----:B------:R-:W-:Y:S05]  /*1360*/  BSYNC B1 ;  /* 0x0000000000017941 */ /* 0x000fea0003800000 */
.L_x_3211:
[----:B------:R-:W-:-:S13]  /*1370*/  ISETP.LT.OR P0, PT, R34, R11, P0 ;  /* 0x0000000b2200720c */ /* 0x000fda0000701670 */
[----:B------:R-:W-:Y:S05]  /*1380*/  @!P0 BRA `(.L_x_3207) ;  /* 0x0000000000148947 */ /* 0x000fea0003800000 */
[----:B------:R-:W-:Y:S02]  /*1390*/  SEL R24, R12, R18, !P3 ;  /* 0x000000120c187207 */ /* 0x000fe40005800000 */
[----:B------:R-:W-:-:S03]  /*13a0*/  SEL R25, R13, R19, !P3 ;  /* 0x000000130d197207 */ /* 0x000fc60005800000 */
[----:B------:R-:W-:-:S06]  /*13b0*/  IMAD.WIDE R24, R34, 0x4, R24 ;  /* 0x0000000422187825 */ /* 0x000fcc00078e0218 */
[----:B------:R-:W2:Y:S02]  /*13c0*/  LDG.E R24, desc[UR12][R24.64] ;  /* 0x0000000c18187981 */ /* 0x000ea4000c1e1900 */
[----:B--2---:R-:W-:-:S07]  /*13d0*/  FADD R33, R33, R24 ;  /* 0x0000001821217221 */ /* 0x004fce0000000000 */
.L_x_3207:
[----:B------:R-:W-:Y:S05]  /*13e0*/  BSYNC B0 ;  /* 0x0000000000007941 */ /* 0x000fea0003800000 */
.L_x_3206:
[----:B-1----:R-:W0:Y:S01]  /*13f0*/  SHFL.BFLY PT, R24, R33, 0x1, 0x1f ;  /* 0x0c201f0021187f89 */ /* 0x002e2200000e0000 */
[----:B------:R-:W-:-:S04]  /*1400*/  UIADD3 UR4, UR4, 0x1, URZ ;  /* 0x0000000104047890 */ /* 0x000fc8000fffe03f */
[----:B------:R-:W-:Y:S01]  /*1410*/  ULOP3.LUT UR4, UR4, 0x3, URZ, 0xc0, !UPT ;  /* 0x0000000304047892 */ /* 0x000fe2000f8ec03f */
        /* <DEDUP_REMOVED lines=10> */
.L_x_3203:
[----:B--23--:R-:W0:Y:S02]  /*14c0*/  SHFL.BFLY PT, R24, R27, 0x1, 0x1f ;  /* 0x0c201f001b187f89 */ /* 0x00ce2400000e0000 */
        /* <DEDUP_REMOVED lines=9> */
.L_x_3213:
[----:B------:R-:W-:Y:S01]  /*1560*/  BSSY B0, `(.L_x_3214) ;  /* 0x0000012000007945 */ /* 0x000fe20003800000 */
[----:B------:R-:W-:Y:S01]  /*1570*/  FMUL R30, R31, R0 ;  /* 0x000000001f1e7220 */ /* 0x000fe20000400000 */
[----:B------:R-:W-:Y:S02]  /*1580*/  IMAD.MOV.U32 R24, RZ, RZ, RZ ;  /* 0x000000ffff187224 */ /* 0x000fe400078e00ff */
[----:B------:R-:W-:Y:S05]  /*1590*/  @!P1 BRA `(.L_x_3215) ;  /* 0x0000000000389947 */ /* 0x000fea0003800000 */
[----:B------:R-:W-:Y:S01]  /*15a0*/  ISETP.GE.AND P3, PT, R8, UR19, PT ;  /* 0x0000001308007c0c */ /* 0x000fe2000bf66270 */
[----:B------:R-:W-:-:S05]  /*15b0*/  VIADD R24, R2, 0x1 ;  /* 0x0000000102187836 */ /* 0x000fca0000000000 */
[----:B------:R-:W-:Y:S01]  /*15c0*/  ISETP.GE.AND P0, PT, R24, UR19, PT ;  /* 0x0000001318007c0c */ /* 0x000fe2000bf06270 */
[----:B-----5:R-:W-:-:S04]  /*15d0*/  FADD R24, R20, -R30 ;  /* 0x8000001e14187221 */ /* 0x020fc80000000000 */
[----:B------:R-:W-:Y:S02]  /*15e0*/  FFMA R24, R24, R24, RZ ;  /* 0x0000001818187223 */ /* 0x000fe400000000ff */
[----:B------:R-:W-:Y:S02]  /*15f0*/  @!P3 VIADD R25, R8, 0x1 ;  /* 0x000000010819b836 */ /* 0x000fe40000000000 */
[--C-:B------:R-:W-:Y:S01]  /*1600*/  @!P3 FADD R27, R22, -R30.reuse ;  /* 0x8000001e161bb221 */ /* 0x100fe20000000000 */
[--C-:B------:R-:W-:Y:S02]  /*1610*/  @!P3 FADD R26, R23, -R30.reuse ;  /* 0x8000001e171ab221 */ /* 0x100fe40000000000 */
[----:B------:R-:W-:Y:S01]  /*1620*/  ISETP.GE.OR P4, PT, R25, UR19, P3 ;  /* 0x0000001319007c0c */ /* 0x000fe20009f86670 */
[----:B------:R-:W-:-:S04]  /*1630*/  FADD R25, R21, -R30 ;  /* 0x8000001e15197221 */ /* 0x000fc80000000000 */
[----:B------:R-:W-:-:S04]  /*1640*/  @!P0 FFMA R24, R25, R25, R24 ;  /* 0x0000001919188223 */ /* 0x000fc80000000018 */
[----:B------:R-:W-:-:S04]  /*1650*/  @!P3 FFMA R27, R27, R27, R24 ;  /* 0x0000001b1b1bb223 */ /* 0x000fc80000000018 */
[----:B------:R-:W-:-:S04]  /*1660*/  @!P4 FFMA R27, R26, R26, R27 ;  /* 0x0000001a1a1bc223 */ /* 0x000fc8000000001b */
[----:B------:R-:W-:-:S07]  /*1670*/  @!P3 IMAD.MOV.U32 R24, RZ, RZ, R27 ;  /* 0x000000ffff18b224 */ /* 0x000fce00078e001b */
.L_x_3215:
[----:B------:R-:W-:Y:S05]  /*1680*/  BSYNC B0 ;  /* 0x0000000000007941 */ /* 0x000fea0003800000 */
.L_x_3214:
[----:B------:R-:W-:Y:S05]  /*1690*/  @!P2 BRA `(.L_x_3216) ;  /* 0x000000080008a947 */ /* 0x000fea0003800000 */
[----:B------:R-:W0:Y:S01]  /*16a0*/  SHFL.DOWN PT, R25, R24, 0x10, 0x1f ;  /* 0x0a001f0018197f89 */ /* 0x000e2200000e0000 */
[----:B------:R-:W-:Y:S02]  /*16b0*/  ULOP3.LUT UP0, URZ, UR4, 0x1, URZ, 0xc0, !UPT ;  /* 0x00000001043f7892 */ /* 0x000fe4000f80c03f */
[----:B------:R-:W-:-:S04]  /*16c0*/  USHF.R.S32.HI UR5, URZ, 0x1f, UR10 ;  /* 0x0000001f3f057899 */ /* 0x000fc8000801140a */
[----:B------:R-:W-:Y:S01]  /*16d0*/  PLOP3.LUT P2, PT, PT, PT, UP0, 0x80, 0x0 ;  /* 0x000000000000781c */ /* 0x000fe20003f4f008 */
[----:B0-----:R-:W-:-:S05]  /*16e0*/  FADD R26, R25, R24 ;  /* 0x00000018191a7221 */ /* 0x001fca0000000000 */
[----:B------:R-:W0:Y:S02]  /*16f0*/  SHFL.DOWN PT, R25, R26, 0x8, 0x1f ;  /* 0x09001f001a197f89 */ /* 0x000e2400000e0000 */
[----:B0-----:R-:W-:Y:S02]  /*1700*/  FADD R27, R26, R25 ;  /* 0x000000191a1b7221 */ /* 0x001fe40000000000 */
[----:B------:R-:W0:Y:S03]  /*1710*/  S2R R25, SR_TID.X ;  /* 0x0000000000197919 */ /* 0x000e260000002100 */
[----:B------:R-:W1:Y:S01]  /*1720*/  SHFL.DOWN PT, R28, R27, 0x4, 0x1f ;  /* 0x08801f001b1c7f89 */ /* 0x000e6200000e0000 */
[----:B------:R-:W2:Y:S01]  /*1730*/  S2R R26, SR_TID.X ;  /* 0x00000000001a7919 */ /* 0x000ea20000002100 */
[----:B-1----:R-:W-:Y:S01]  /*1740*/  FADD R28, R27, R28 ;  /* 0x0000001c1b1c7221 */ /* 0x002fe20000000000 */
[----:B------:R-:W-:Y:S01]  /*1750*/  IMAD.U32 R27, RZ, RZ, UR10 ;  /* 0x0000000aff1b7e24 */ /* 0x000fe2000f8e00ff */
[----:B0-----:R-:W-:-:S03]  /*1760*/  LOP3.LUT R31, R25, 0x1f, RZ, 0xc0, !PT ;  /* 0x0000001f191f7812 */ /* 0x001fc600078ec0ff */
[----:B------:R-:W0:Y:S01]  /*1770*/  SHFL.DOWN PT, R29, R28, 0x2, 0x1f ;  /* 0x08401f001c1d7f89 */ /* 0x000e2200000e0000 */
[----:B------:R-:W-:Y:S02]  /*1780*/  ISETP.NE.AND P4, PT, R25, RZ, PT ;  /* 0x000000ff1900720c */ /* 0x000fe40003f85270 */
[----:B------:R-:W-:Y:S02]  /*1790*/  ISETP.NE.AND P3, PT, R31, RZ, PT ;  /* 0x000000ff1f00720c */ /* 0x000fe40003f65270 */
[----:B------:R-:W-:-:S11]  /*17a0*/  MOV R31, UR5 ;  /* 0x00000005001f7c02 */ /* 0x000fd60008000f00 */
[----:B------:R-:W-:-:S04]  /*17b0*/  @!P3 SEL R24, R12, R18, !P2 ;  /* 0x000000120c18b207 */ /* 0x000fc80005000000 */
[----:B------:R-:W-:Y:S02]  /*17c0*/  @!P3 LEA R24, P0, R27, R24, 0x2 ;  /* 0x000000181b18b211 */ /* 0x000fe400078010ff */
[----:B------:R-:W-:Y:S01]  /*17d0*/  @!P3 SEL R27, R13, R19, !P2 ;  /* 0x000000130d1bb207 */ /* 0x000fe20005000000 */
[----:B0-----:R-:W-:Y:S01]  /*17e0*/  FADD R29, R28, R29 ;  /* 0x0000001d1c1d7221 */ /* 0x001fe20000000000 */
[----:B------:R-:W-:-:S04]  /*17f0*/  IMAD.U32 R28, RZ, RZ, UR10 ;  /* 0x0000000aff1c7e24 */ /* 0x000fc8000f8e00ff */
[----:B------:R-:W0:Y:S01]  /*1800*/  SHFL.DOWN PT, R32, R29, 0x1, 0x1f ;  /* 0x08201f001d207f89 */ /* 0x000e2200000e0000 */
[----:B------:R-:W-:Y:S01]  /*1810*/  @!P3 LEA.HI.X R25, R28, R27, R31, 0x2, P0 ;  /* 0x0000001b1c19b211 */ /* 0x000fe200000f141f */
[----:B0-----:R-:W-:-:S05]  /*1820*/  FADD R29, R29, R32 ;  /* 0x000000201d1d7221 */ /* 0x001fca0000000000 */
[----:B------:R0:W-:Y:S01]  /*1830*/  @!P3 STG.E desc[UR12][R24.64], R29 ;  /* 0x0000001d1800b986 */ /* 0x0001e2000c10190c */
[----:B--2---:R-:W-:Y:S05]  /*1840*/  @P4 BRA `(.L_x_3217) ;  /* 0x0000000000604947 */ /* 0x004fea0003800000 */
[----:B------:R-:W-:Y:S01]  /*1850*/  ULOP3.LUT UP1, URZ, UR4, 0x2, URZ, 0xc0, !UPT ;  /* 0x00000002043f7892 */ /* 0x000fe2000f82c03f */
[----:B------:R-:W-:Y:S01]  /*1860*/  UMOV UR5, 0xffffffff ;  /* 0xffffffff00057882 */ /* 0x000fe20000000000 */
[----:B------:R-:W-:Y:S02]  /*1870*/  USEL UR15, UR8, UR6, !UP0 ;  /* 0x00000006080f7287 */ /* 0x000fe4000c000000 */
[----:B------:R-:W-:Y:S02]  /*1880*/  USEL UR5, UR5, 0x1, UP1 ;  /* 0x0000000105057887 */ /* 0x000fe40008800000 */
[----:B------:R-:W-:Y:S02]  /*1890*/  USEL UR16, UR9, UR7, !UP0 ;  /* 0x0000000709107287 */ /* 0x000fe4000c000000 */
[----:B0-----:R-:W-:Y:S02]  /*18a0*/  IMAD.U32 R24, RZ, RZ, UR15 ;  /* 0x0000000fff187e24 */ /* 0x001fe4000f8e00ff */
        /* <DEDUP_REMOVED lines=12> */
[----:B-1----:R-:W-:Y:S05]  /*1970*/  @!P0 BRA `(.L_x_3217) ;  /* 0x0000000000148947 */ /* 0x002fea0003800000 */
.L_x_3218:
[----:B------:R-:W2:Y:S04]  /*1980*/  LDG.E.STRONG.GPU R27, desc[UR12][R24.64] ;  /* 0x0000000c181b7981 */ /* 0x000ea8000c1ef900 */
[----:B--2---:R-:W-:Y:S01]  /*1990*/  CCTL.IVALL ;  /* 0x00000000ff00798f */ /* 0x004fe20002000000 */
[----:B------:R-:W-:Y:S05]  /*19a0*/  YIELD ;  /* 0x0000000000007946 */ /* 0x000fea0003800000 */
[----:B------:R-:W-:-:S13]  /*19b0*/  ISETP.NE.AND P0, PT, R27, R28, PT ;  /* 0x0000001c1b00720c */ /* 0x000fda0003f05270 */
[----:B------:R-:W-:Y:S05]  /*19c0*/  @P0 BRA `(.L_x_3218) ;  /* 0xfffffffc00ec0947 */ /* 0x000fea000383ffff */
.L_x_3217:
[----:B------:R-:W-:Y:S01]  /*19d0*/  LOP3.LUT R33, R26, 0x1f, RZ, 0xc0, !PT ;  /* 0x0000001f1a217812 */ /* 0x000fe200078ec0ff */
[----:B------:R-:W-:Y:S05]  /*19e0*/  WARPSYNC.ALL ;  /* 0x0000000000007948 */ /* 0x000fea0003800000 */
[----:B------:R-:W-:Y:S01]  /*19f0*/  BAR.SYNC.DEFER_BLOCKING 0x0 ;  /* 0x0000000000007b1d */ /* 0x000fe20000010000 */
[----:B------:R-:W-:Y:S01]  /*1a00*/  ISETP.GE.AND P0, PT, R33, R11, PT ;  /* 0x0000000b2100720c */ /* 0x000fe20003f06270 */
[----:B------:R-:W-:-:S04]  /*1a10*/  IMAD.MOV.U32 R34, RZ, RZ, RZ ;  /* 0x000000ffff227224 */ /* 0x000fc800078e00ff */
[----:B------:R-:W-:Y:S08]  /*1a20*/  BSSY B0, `(.L_x_3219) ;  /* 0x000003c000007945 */ /* 0x000ff00003800000 */
[----:B------:R-:W-:Y:S05]  /*1a30*/  @P0 BRA `(.L_x_3220) ;  /* 0x0000000000e80947 */ /* 0x000fea0003800000 */
[----:B0-----:R-:W-:Y:S01]  /*1a40*/  IMAD.IADD R24, R11, 0x1, -R33 ;  /* 0x000000010b187824 */ /* 0x001fe200078e0a21 */
[----:B------:R-:W-:Y:S01]  /*1a50*/  BSSY B1, `(.L_x_3221) ;  /* 0x0000021000017945 */ /* 0x000fe20003800000 */
[----:B------:R-:W-:Y:S01]  /*1a60*/  PLOP3.LUT P0, PT, PT, PT, PT, 0x80, 0x0 ;  /* 0x000000000000781c */ /* 0x000fe20003f0f070 */
[----:B------:R-:W-:Y:S02]  /*1a70*/  IMAD.MOV.U32 R34, RZ, RZ, RZ ;  /* 0x000000ffff227224 */ /* 0x000fe400078e00ff */
[----:B------:R-:W-:-:S13]  /*1a80*/  ISETP.GT.AND P3, PT, R24, 0x60, PT ;  /* 0x000000601800780c */ /* 0x000fda0003f64270 */
[----:B------:R-:W-:Y:S05]  /*1a90*/  @!P3 BRA `(.L_x_3222) ;  /* 0x000000000070b947 */ /* 0x000fea0003800000 */
[----:B------:R-:W-:Y:S02]  /*1aa0*/  PLOP3.LUT P0, PT, PT, PT, PT, 0x8, 0x0 ;  /* 0x000000000000781c */ /* 0x000fe40003f0e170 */
[----:B------:R-:W-:Y:S02]  /*1ab0*/  IADD3 R32, R11, -0x60, RZ ;  /* 0xffffffa00b207810 */ /* 0x000fe40007ffe0ff */
[----:B------:R-:W-:Y:S02]  /*1ac0*/  SEL R24, R12, R18, !P2 ;  /* 0x000000120c187207 */ /* 0x000fe40005000000 */
[----:B------:R-:W-:-:S07]  /*1ad0*/  SEL R25, R13, R19, !P2 ;  /* 0x000000130d197207 */ /* 0x000fce0005000000 */
.L_x_3223:
[C---:B------:R-:W-:Y:S02]  /*1ae0*/  VIADD R29, R33.reuse, 0x20 ;  /* 0x00000020211d7836 */ /* 0x040fe40000000000 */
[--C-:B------:R-:W-:Y:S02]  /*1af0*/  IMAD.MOV.U32 R26, RZ, RZ, R24.reuse ;  /* 0x000000ffff1a7224 */ /* 0x100fe400078e0018 */
[--C-:B------:R-:W-:Y:S02]  /*1b00*/  IMAD.MOV.U32 R27, RZ, RZ, R25.reuse ;  /* 0x000000ffff1b7224 */ /* 0x100fe400078e0019 */
[----:B------:R-:W-:-:S04]  /*1b10*/  IMAD.WIDE R36, R33, 0x4, R24 ;  /* 0x0000000421247825 */ /* 0x000fc800078e0218 */
[----:B------:R-:W-:Y:S01]  /*1b20*/  IMAD.WIDE R26, R29, 0x4, R26 ;  /* 0x000000041d1a7825 */ /* 0x000fe200078e021a */
[----:B------:R0:W2:Y:S03]  /*1b30*/  LDG.E R31, desc[UR12][R36.64] ;  /* 0x0000000c241f7981 */ /* 0x0000a6000c1e1900 */
[----:B------:R-:W-:Y:S02]  /*1b40*/  VIADD R35, R33, 0x40 ;  /* 0x0000004021237836 */ /* 0x000fe40000000000 */
[----:B------:R-:W-:Y:S01]  /*1b50*/  IMAD.MOV.U32 R28, RZ, RZ, R24 ;  /* 0x000000ffff1c7224 */ /* 0x000fe200078e0018 */
[----:B------:R-:W3:Y:S01]  /*1b60*/  LDG.E R26, desc[UR12][R26.64] ;  /* 0x0000000c1a1a7981 */ /* 0x000ee2000c1e1900 */
[----:B------:R-:W-:Y:S02]  /*1b70*/  IMAD.MOV.U32 R29, RZ, RZ, R25 ;  /* 0x000000ffff1d7224 */ /* 0x000fe400078e0019 */
[----:B------:R-:W-:Y:S01]  /*1b80*/  IMAD.WIDE R28, R35, 0x4, R28 ;  /* 0x00000004231c7825 */ /* 0x000fe200078e021c */
[----:B------:R-:W-:-:S03]  /*1b90*/  IADD3 R35, R33, 0x60, RZ ;  /* 0x0000006021237810 */ /* 0x000fc60007ffe0ff */
[----:B0-----:R-:W-:Y:S02]  /*1ba0*/  IMAD.MOV.U32 R36, RZ, RZ, R24 ;  /* 0x000000ffff247224 */ /* 0x001fe400078e0018 */
        /* <DEDUP_REMOVED lines=11> */
.L_x_3222:
[----:B------:R-:W-:Y:S05]  /*1c60*/  BSYNC B1 ;  /* 0x0000000000017941 */ /* 0x000fea0003800000 */
.L_x_3221:
        /* <DEDUP_REMOVED lines=15> */
.L_x_3225:
[----:B------:R-:W-:Y:S05]  /*1d60*/  BSYNC B1 ;  /* 0x0000000000017941 */ /* 0x000fea0003800000 */
.L_x_3224:
[----:B------:R-:W-:-:S13]  /*1d70*/  ISETP.LT.OR P0, PT, R33, R11, P0 ;  /* 0x0000000b2100720c */ /* 0x000fda0000701670 */
[----:B------:R-:W-:Y:S05]  /*1d80*/  @!P0 BRA `(.L_x_3220) ;  /* 0x0000000000148947 */ /* 0x000fea0003800000 */
[----:B------:R-:W-:Y:S02]  /*1d90*/  SEL R24, R12, R18, !P2 ;  /* 0x000000120c187207 */ /* 0x000fe40005000000 */
[----:B------:R-:W-:-:S03]  /*1da0*/  SEL R25, R13, R19, !P2 ;  /* 0x000000130d197207 */ /* 0x000fc60005000000 */
[----:B------:R-:W-:-:S06]  /*1db0*/  IMAD.WIDE R24, R33, 0x4, R24 ;  /* 0x0000000421187825 */ /* 0x000fcc00078e0218 */
[----:B------:R-:W2:Y:S02]  /*1dc0*/  LDG.E R25, desc[UR12][R24.64] ;  /* 0x0000000c18197981 */ /* 0x000ea4000c1e1900 */
[----:B--2---:R-:W-:-:S07]  /*1dd0*/  FADD R34, R34, R25 ;  /* 0x0000001922227221 */ /* 0x004fce0000000000 */
.L_x_3220:
[----:B------:R-:W-:Y:S05]  /*1de0*/  BSYNC B0 ;  /* 0x0000000000007941 */ /* 0x000fea0003800000 */
.L_x_3219:
[----:B------:R-:W1:Y:S01]  /*1df0*/  SHFL.BFLY PT, R11, R34, 0x1, 0x1f ;  /* 0x0c201f00220b7f89 */ /* 0x000e6200000e0000 */
[----:B------:R-:W-:-:S04]  /*1e00*/  UIADD3 UR4, UR4, 0x1, URZ ;  /* 0x0000000104047890 */ /* 0x000fc8000fffe03f */
[----:B------:R-:W-:Y:S01]  /*1e10*/  ULOP3.LUT UR4, UR4, 0x3, URZ, 0xc0, !UPT ;  /* 0x0000000304047892 */ /* 0x000fe2000f8ec03f */
[----:B-1----:R-:W-:-:S05]  /*1e20*/  FADD R11, R11, R34 ;  /* 0x000000220b0b7221 */ /* 0x002fca0000000000 */
[----:B0-----:R-:W0:Y:S02]  /*1e30*/  SHFL.BFLY PT, R24, R11, 0x2, 0x1f ;  /* 0x0c401f000b187f89 */ /* 0x001e2400000e0000 */
        /* <DEDUP_REMOVED lines=8> */
.L_x_3216:
        /* <DEDUP_REMOVED lines=10> */
.L_x_3226:
[----:B------:R-:W0:Y:S01]  /*1f60*/  S2R R11, SR_TID.X ;  /* 0x00000000000b7919 */ /* 0x000e220000002100 */
[----:B------:R-:W-:Y:S01]  /*1f70*/  USHF.L.U32 UR5, UR10, 0x5, URZ ;  /* 0x000000050a057899 */ /* 0x000fe2000800063f */
[----:B------:R-:W-:Y:S05]  /*1f80*/  BSSY B0, `(.L_x_3227) ;  /* 0x0000055000007945 */ /* 0x000fea0003800000 */
[----:B------:R-:W-:Y:S01]  /*1f90*/  MOV R24, UR5 ;  /* 0x0000000500187c02 */ /* 0x000fe20008000f00 */
[----:B------:R-:W-:Y:S02]  /*1fa0*/  ULDC UR5, c[0x0][0x268] ;  /* 0x00009a0000057ab9 */ /* 0x000fe40000000800 */
[----:B------:R-:W-:-:S05]  /*1fb0*/  FFMA R28, R27, R0, UR5 ;  /* 0x000000051b1c7e23 */ /* 0x000fca0008000000 */
[----:B------:R-:W-:-:S13]  /*1fc0*/  FSETP.GEU.AND P2, PT, |R28|, 1.175494350822287508e-38, PT ;  /* 0x008000001c00780b */ /* 0x000fda0003f4e200 */
[----:B------:R-:W-:Y:S01]  /*1fd0*/  @!P2 FMUL R28, R28, 16777216 ;  /* 0x4b8000001c1ca820 */ /* 0x000fe20000400000 */
[----:B0-----:R-:W-:Y:S02]  /*1fe0*/  SHF.R.U32.HI R29, RZ, 0x5, R11 ;  /* 0x00000005ff1d7819 */ /* 0x001fe4000001160b */
[----:B------:R-:W-:-:S03]  /*1ff0*/  LOP3.LUT R11, R11, 0x1f, RZ, 0xc0, !PT ;  /* 0x0000001f0b0b7812 */ /* 0x000fc600078ec0ff */
[----:B------:R-:W-:Y:S01]  /*2000*/  VIADD R29, R29, UR11 ;  /* 0x0000000b1d1d7c36 */ /* 0x000fe20008000000 */
[----:B------:R-:W-:-:S04]  /*2010*/  LOP3.LUT R11, R24, 0xffffffe0, R11, 0xe2, !PT ;  /* 0xffffffe0180b7812 */ /* 0x000fc800078ee20b */
[----:B------:R-:W-:-:S04]  /*2020*/  ISETP.GE.AND P0, PT, R29, UR18, PT ;  /* 0x000000121d007c0c */ /* 0x000fc8000bf06270 */
[----:B------:R-:W-:Y:S02]  /*2030*/  ISETP.NE.OR P0, PT, R11, RZ, P0 ;  /* 0x000000ff0b00720c */ /* 0x000fe40000705670 */
[----:B------:R-:W0:Y:S11]  /*2040*/  MUFU.RSQ R11, R28 ;  /* 0x0000001c000b7308 */ /* 0x000e360000001400 */
[----:B------:R-:W1:Y:S01]  /*2050*/  @!P0 LDC.64 R26, c[0x0][0x228] ;  /* 0x00008a00ff1a8b82 */ /* 0x000e620000000a00 */
[----:B0-----:R-:W-:-:S07]  /*2060*/  @!P2 FMUL R11, R11, 4096 ;  /* 0x458000000b0ba820 */ /* 0x001fce0000400000 */
[----:B------:R-:W0:Y:S01]  /*2070*/  @!P0 LDC.64 R24, c[0x0][0x230] ;  /* 0x00008c00ff188b82 */ /* 0x000e220000000a00 */
[----:B-1----:R-:W-:-:S05]  /*2080*/  @!P0 IMAD.WIDE R26, R29, 0x4, R26 ;  /* 0x000000041d1a8825 */ /* 0x002fca00078e021a */
[----:B------:R1:W-:Y:S01]  /*2090*/  @!P0 STG.E desc[UR12][R26.64], R30 ;  /* 0x0000001e1a008986 */ /* 0x0003e2000c10190c */
[----:B0-----:R-:W-:-:S05]  /*20a0*/  @!P0 IMAD.WIDE R24, R29, 0x4, R24 ;  /* 0x000000041d188825 */ /* 0x001fca00078e0218 */
[----:B------:R1:W-:Y:S01]  /*20b0*/  @!P0 STG.E desc[UR12][R24.64], R11 ;  /* 0x0000000b18008986 */ /* 0x0003e2000c10190c */
[----:B------:R-:W-:Y:S05]  /*20c0*/  @!P1 BRA `(.L_x_3228) ;  /* 0x0000000400009947 */ /* 0x000fea0003800000 */
[----:B-1----:R-:W0:Y:S01]  /*20d0*/  LDC.64 R26, c[0x0][0x258] ;  /* 0x00009600ff1a7b82 */ /* 0x002e220000000a00 */
[----:B------:R-:W-:Y:S01]  /*20e0*/  ULDC.U8 UR5, c[0x0][0x294] ;  /* 0x0000a50000057ab9 */ /* 0x000fe20000000000 */
[----:B------:R-:W-:Y:S01]  /*20f0*/  ULDC.64 UR16, c[0x0][0x288] ;  /* 0x0000a20000107ab9 */ /* 0x000fe20000000a00 */
[----:B------:R-:W-:Y:S01]  /*2100*/  ISETP.NE.AND P2, PT, RZ, UR5, PT ;  /* 0x00000005ff007c0c */ /* 0x000fe2000bf45270 */
[----:B------:R-:W-:Y:S01]  /*2110*/  IMAD R25, R29, UR19, R2 ;  /* 0x000000131d197c24 */ /* 0x000fe2000f8e0202 */
[----:B------:R-:W-:Y:S01]  /*2120*/  ISETP.EQ.U32.AND P0, PT, RZ, UR16, PT ;  /* 0x00000010ff007c0c */ /* 0x000fe2000bf02070 */
[--C-:B-----5:R-:W-:Y:S01]  /*2130*/  FADD R28, R20, -R30.reuse ;  /* 0x8000001e141c7221 */ /* 0x120fe20000000000 */
[----:B------:R-:W-:Y:S02]  /*2140*/  FADD R32, R21, -R30 ;  /* 0x8000001e15207221 */ /* 0x000fe40000000000 */
[----:B------:R-:W-:Y:S01]  /*2150*/  ISETP.EQ.AND.EX P0, PT, RZ, UR17, !P2, P0 ;  /* 0x00000011ff007c0c */ /* 0x000fe2000d702300 */
[-C--:B------:R-:W-:Y:S01]  /*2160*/  FMUL R28, R28, R11.reuse ;  /* 0x0000000b1c1c7220 */ /* 0x080fe20000400000 */
[----:B------:R-:W-:-:S03]  /*2170*/  FMUL R31, R32, R11 ;  /* 0x0000000b201f7220 */ /* 0x000fc60000400000 */
[----:B------:R-:W-:Y:S01]  /*2180*/  FFMA R28, R5, R28, R14 ;  /* 0x0000001c051c7223 */ /* 0x000fe2000000000e */
[----:B------:R-:W-:Y:S01]  /*2190*/  FFMA R31, R4, R31, R15 ;  /* 0x0000001f041f7223 */ /* 0x000fe2000000000f */
[----:B0-----:R-:W-:-:S03]  /*21a0*/  IMAD.WIDE R24, R25, 0x2, R26 ;  /* 0x0000000219187825 */ /* 0x001fc600078e021a */
[----:B------:R-:W-:-:S04]  /*21b0*/  LOP3.LUT P1, RZ, R24, 0x3, RZ, 0xc0, !PT ;  /* 0x0000000318ff7812 */ /* 0x000fc8000782c0ff */
[----:B------:R-:W-:Y:S01]  /*21c0*/  ISETP.LT.U32.OR P1, PT, R9, 0x2, P1 ;  /* 0x000000020900780c */ /* 0x000fe20000f21470 */
[----:B------:R-:W-:-:S12]  /*21d0*/  @P0 BRA `(.L_x_3229) ;  /* 0x0000000000200947 */ /* 0x000fd80003800000 */
[----:B------:R-:W-:Y:S01]  /*21e0*/  VIADD R32, R2, 0x1 ;  /* 0x0000000102207836 */ /* 0x000fe20000000000 */
[----:B------:R-:W-:Y:S02]  /*21f0*/  PLOP3.LUT P4, PT, PT, PT, PT, 0x8, 0x0 ;  /* 0x000000000000781c */ /* 0x000fe40003f8e170 */
[----:B------:R-:W-:Y:S01]  /*2200*/  FMNMX R3, R3, |R28|, !PT ;  /* 0x4000001c03037209 */ /* 0x000fe20007800000 */
[----:B------:R-:W-:Y:S01]  /*2210*/  @P2 FMUL R28, R28, UR14 ;  /* 0x0000000e1c1c2c20 */ /* 0x000fe20008400000 */
[----:B------:R-:W-:-:S13]  /*2220*/  ISETP.GE.AND P3, PT, R32, UR19, PT ;  /* 0x0000001320007c0c */ /* 0x000fda000bf66270 */
[----:B------:R-:W-:Y:S02]  /*2230*/  @!P3 PLOP3.LUT P4, PT, P2, PT, PT, 0x80, 0x0 ;  /* 0x000000000000b81c */ /* 0x000fe4000178f070 */
[----:B------:R-:W-:-:S11]  /*2240*/  @!P3 FMNMX R3, R3, |R31|, !PT ;  /* 0x4000001f0303b209 */ /* 0x000fd60007800000 */
[----:B------:R-:W-:-:S07]  /*2250*/  @P4 FMUL R31, R31, UR14 ;  /* 0x0000000e1f1f4c20 */ /* 0x000fce0008400000 */
.L_x_3229:
[----:B------:R-:W-:Y:S01]  /*2260*/  F2FP.BF16.F32.PACK_AB R31, R31, R28 ;  /* 0x0000001c1f1f723e */ /* 0x000fe200000010ff */
[----:B------:R-:W-:Y:S01]  /*2270*/  BSSY B1, `(.L_x_3230) ;  /* 0x0000009000017945 */ /* 0x000fe20003800000 */
[----:B------:R-:W-:-:S03]  /*2280*/  ISETP.GE.AND P4, PT, R8, UR19, PT ;  /* 0x0000001308007c0c */ /* 0x000fc6000bf86270 */
[----:B------:R0:W-:Y:S01]  /*2290*/  @!P1 STG.E desc[UR12][R24.64], R31 ;  /* 0x0000001f18009986 */ /* 0x0001e2000c10190c */
[----:B------:R-:W-:Y:S09]  /*22a0*/  @!P1 BRA `(.L_x_3231) ;  /* 0x0000000000149947 */ /* 0x000ff20003800000 */
[C---:B------:R-:W-:Y:S02]  /*22b0*/  ISETP.NE.AND P3, PT, R9.reuse, RZ, PT ;  /* 0x000000ff0900720c */ /* 0x040fe40003f65270 */
[----:B------:R-:W-:Y:S02]  /*22c0*/  ISETP.GE.U32.AND P1, PT, R9, 0x2, PT ;  /* 0x000000020900780c */ /* 0x000fe40003f26070 */
[----:B------:R-:W-:-:S09]  /*22d0*/  PRMT R28, R31, 0x7632, R28 ;  /* 0x000076321f1c7816 */ /* 0x000fd2000000001c */
[----:B------:R1:W-:Y:S04]  /*22e0*/  @P3 STG.E.U16 desc[UR12][R24.64], R31 ;  /* 0x0000001f18003986 */ /* 0x0003e8000c10150c */
[----:B------:R1:W-:Y:S02]  /*22f0*/  @P1 STG.E.U16 desc[UR12][R24.64+0x2], R28 ;  /* 0x0000021c18001986 */ /* 0x0003e4000c10150c */
.L_x_3231:
[----:B------:R-:W-:Y:S05]  /*2300*/  BSYNC B1 ;  /* 0x0000000000017941 */ /* 0x000fea0003800000 */
.L_x_3230:
[----:B------:R-:W-:Y:S05]  /*2310*/  @P4 BRA `(.L_x_3228) ;  /* 0x00000000006c4947 */ /* 0x000fea0003800000 */
[----:B------:R-:W-:Y:S02]  /*2320*/  IMAD R29, R29, UR19, R8 ;  /* 0x000000131d1d7c24 */ /* 0x000fe4000f8e0208 */
[--C-:B01----:R-:W-:Y:S01]  /*2330*/  FADD R24, R22, -R30.reuse ;  /* 0x8000001e16187221 */ /* 0x103fe20000000000 */
[----:B------:R-:W-:Y:S01]  /*2340*/  FADD R30, R23, -R30 ;  /* 0x8000001e171e7221 */ /* 0x000fe20000000000 */
[----:B------:R-:W-:-:S04]  /*2350*/  IMAD.WIDE R26, R29, 0x2, R26 ;  /* 0x000000021d1a7825 */ /* 0x000fc800078e021a */
[-C--:B------:R-:W-:Y:S01]  /*2360*/  FMUL R24, R24, R11.reuse ;  /* 0x0000000b18187220 */ /* 0x080fe20000400000 */
[----:B------:R-:W-:Y:S01]  /*2370*/  FMUL R11, R30, R11 ;  /* 0x0000000b1e0b7220 */ /* 0x000fe20000400000 */
[----:B------:R-:W-:Y:S02]  /*2380*/  LOP3.LUT P1, RZ, R26, 0x3, RZ, 0xc0, !PT ;  /* 0x000000031aff7812 */ /* 0x000fe4000782c0ff */
[----:B------:R-:W-:Y:S01]  /*2390*/  FFMA R24, R7, R24, R16 ;  /* 0x0000001807187223 */ /* 0x000fe20000000010 */
[----:B------:R-:W-:Y:S01]  /*23a0*/  FFMA R11, R6, R11, R17 ;  /* 0x0000000b060b7223 */ /* 0x000fe20000000011 */
        /* <DEDUP_REMOVED lines=10> */
.L_x_3232:
[----:B------:R-:W-:-:S05]  /*2450*/  F2FP.BF16.F32.PACK_AB R11, R11, R24 ;  /* 0x000000180b0b723e */ /* 0x000fca00000010ff */
[----:B------:R2:W-:Y:S01]  /*2460*/  @!P1 STG.E desc[UR12][R26.64], R11 ;  /* 0x0000000b1a009986 */ /* 0x0005e2000c10190c */
[----:B------:R-:W-:Y:S05]  /*2470*/  @!P1 BRA `(.L_x_3228) ;  /* 0x0000000000149947 */ /* 0x000fea0003800000 */
[C---:B------:R-:W-:Y:S02]  /*2480*/  ISETP.NE.AND P1, PT, R10.reuse, RZ, PT ;  /* 0x000000ff0a00720c */ /* 0x040fe40003f25270 */
[----:B------:R-:W-:Y:S02]  /*2490*/  ISETP.GE.U32.AND P0, PT, R10, 0x2, PT ;  /* 0x000000020a00780c */ /* 0x000fe40003f06070 */
[----:B------:R-:W-:-:S09]  /*24a0*/  PRMT R24, R11, 0x7632, R24 ;  /* 0x000076320b187816 */ /* 0x000fd20000000018 */
[----:B------:R3:W-:Y:S04]  /*24b0*/  @P1 STG.E.U16 desc[UR12][R26.64], R11 ;  /* 0x0000000b1a001986 */ /* 0x0007e8000c10150c */
[----:B------:R3:W-:Y:S02]  /*24c0*/  @P0 STG.E.U16 desc[UR12][R26.64+0x2], R24 ;  /* 0x000002181a000986 */ /* 0x0007e4000c10150c */
.L_x_3228:
[----:B------:R-:W-:Y:S05]  /*24d0*/  BSYNC B0 ;  /* 0x0000000000007941 */ /* 0x000fea0003800000 */
.L_x_3227:
[----:B------:R-:W-:Y:S02]  /*24e0*/  ULDC UR5, c[0x0][0x210] ;  /* 0x0000840000057ab9 */ /* 0x000fe40000000800 */
[----:B------:R-:W-:-:S04]  /*24f0*/  ULEA UR11, UR5, UR11, 0x2 ;  /* 0x0000000b050b7291 */ /* 0x000fc8000f8e103f */
[----:B------:R-:W-:-:S06]  /*2500*/  UISETP.GE.AND UP0, UPT, UR11, UR18, UPT ;  /* 0x000000120b00728c */ /* 0x000fcc000bf06270 */
[----:B------:R-:W-:-:S13]  /*2510*/  PLOP3.LUT P0, PT, PT, PT, UP0, 0x80, 0x0 ;  /* 0x000000000000781c */ /* 0x000fda0003f0f008 */
[----:B------:R-:W-:Y:S05]  /*2520*/  @!P0 BRA `(.L_x_3233) ;  /* 0xffffffe400148947 */ /* 0x000fea000383ffff */
.L_x_3194:
[----:B------:R-:W-:Y:S01]  /*2530*/  ULDC.64 UR4, c[0x0][0x288] ;  /* 0x0000a20000047ab9 */ /* 0x000fe20000000a00 */
[----:B01---5:R-:W0:Y:S01]  /*2540*/  S2R R9, SR_TID.X ;  /* 0x0000000000097919 */ /* 0x023e220000002100 */
[----:B------:R-:W-:-:S04]  /*2550*/  ISETP.NE.U32.AND P0, PT, RZ, UR4, PT ;  /* 0x00000004ff007c0c */ /* 0x000fc8000bf05070 */
[----:B------:R-:W-:-:S13]  /*2560*/  ISETP.NE.AND.EX P0, PT, RZ, UR5, PT, P0 ;  /* 0x00000005ff007c0c */ /* 0x000fda000bf05300 */
[----:B------:R-:W-:Y:S05]  /*2570*/  @!P0 BRA `(.L_x_3234) ;  /* 0x0000000000b48947 */ /* 0x000fea0003800000 */
[----:B------:R-:W1:Y:S01]  /*2580*/  SHFL.DOWN PT, R0, R3, 0x10, 0x1f ;  /* 0x0a001f0003007f89 */ /* 0x000e6200000e0000 */
[----:B0-----:R-:W-:Y:S01]  /*2590*/  LOP3.LUT R4, R9, 0x1f, RZ, 0xc0, !PT ;  /* 0x0000001f09047812 */ /* 0x001fe200078ec0ff */
[----:B------:R-:W-:Y:S03]  /*25a0*/  BSSY B0, `(.L_x_3235) ;  /* 0x0000024000007945 */ /* 0x000fe60003800000 */
[----:B------:R-:W-:-:S13]  /*25b0*/  ISETP.NE.AND P0, PT, R4, RZ, PT ;  /* 0x000000ff0400720c */ /* 0x000fda0003f05270 */
[----:B------:R-:W0:Y:S01]  /*25c0*/  @!P0 S2R R6, SR_CgaCtaId ;  /* 0x0000000000068919 */ /* 0x000e220000008800 */
[----:B-1----:R-:W-:Y:S02]  /*25d0*/  FMNMX R0, R0, R3, !PT ;  /* 0x0000000300007209 */ /* 0x002fe40007800000 */
[----:B------:R-:W-:-:S03]  /*25e0*/  @!P0 MOV R3, 0x400 ;  /* 0x0000040000038802 */ /* 0x000fc60000000f00 */
[----:B------:R-:W1:Y:S01]  /*25f0*/  SHFL.DOWN PT, R5, R0, 0x8, 0x1f ;  /* 0x09001f0000057f89 */ /* 0x000e6200000e0000 */
[----:B0-----:R-:W-:Y:S02]  /*2600*/  @!P0 LEA R3, R6, R3, 0x18 ;  /* 0x0000000306038211 */ /* 0x001fe400078ec0ff */
[----:B-1----:R-:W-:Y:S02]  /*2610*/  FMNMX R5, R0, R5, !PT ;  /* 0x0000000500057209 */ /* 0x002fe40007800000 */
[----:B------:R-:W-:-:S03]  /*2620*/  @!P0 SHF.R.U32.HI R0, RZ, 0x3, R9 ;  /* 0x00000003ff008819 */ /* 0x000fc60000011609 */
[----:B------:R-:W0:Y:S01]  /*2630*/  SHFL.DOWN PT, R2, R5, 0x4, 0x1f ;  /* 0x08801f0005027f89 */ /* 0x000e2200000e0000 */
[----:B------:R-:W-:-:S05]  /*2640*/  @!P0 LOP3.LUT R0, R0, 0x1ffffffc, RZ, 0xc0, !PT ;  /* 0x1ffffffc00008812 */ /* 0x000fca00078ec0ff */
[----:B------:R-:W-:Y:S01]  /*2650*/  @!P0 IMAD.IADD R0, R0, 0x1, R3 ;  /* 0x0000000100008824 */ /* 0x000fe200078e0203 */
[----:B0-----:R-:W-:Y:S01]  /*2660*/  FMNMX R2, R5, R2, !PT ;  /* 0x0000000205027209 */ /* 0x001fe20007800000 */
[----:B------:R-:W-:-:S04]  /*2670*/  IMAD.MOV.U32 R5, RZ, RZ, RZ ;  /* 0x000000ffff057224 */ /* 0x000fc800078e00ff */
        /* <DEDUP_REMOVED lines=14> */
[----:B------:R-:W-:-:S04]  /*2760*/  HFMA2.MMA R0, -RZ, RZ, 0, 0 ;  /* 0x00000000ff007435 */ /* 0x000fc800000001ff */
[----:B------:R-:W-:-:S06]  /*2770*/  @!P0 IMAD R2, R9, 0x4, R2 ;  /* 0x0000000409028824 */ /* 0x000fcc00078e0202 */
[----:B------:R0:W1:Y:S01]  /*2780*/  @!P0 LDS R0, [R2] ;  /* 0x0000000002008984 */ /* 0x0000620000000800 */
[----:B------:R-:W-:Y:S05]  /*2790*/  BRA.DIV UR4, `(.L_x_3237) ;  /* 0x0000000204987947 */ /* 0x000fea000b800000 */
[----:B-1----:R-:W1:Y:S02]  /*27a0*/  SHFL.DOWN PT, R3, R0, 0x2, 0x1f ;  /* 0x08401f0000037f89 */ /* 0x002e6400000e0000 */
[----:B-1----:R-:W-:-:S05]  /*27b0*/  FMNMX R3, R3, R0, !PT ;  /* 0x0000000003037209 */ /* 0x002fca0007800000 */
[----:B0-----:R0:W1:Y:S02]  /*27c0*/  SHFL.DOWN PT, R2, R3, 0x1, 0x1f ;  /* 0x08201f0003027f89 */ /* 0x00106400000e0000 */
.L_x_3243:
[----:B-1----:R-:W-:-:S07]  /*27d0*/  FMNMX R5, R3, R2, !PT ;  /* 0x0000000203057209 */ /* 0x002fce0007800000 */
.L_x_3236:
[----:B------:R-:W-:Y:S05]  /*27e0*/  BSYNC B0 ;  /* 0x0000000000007941 */ /* 0x000fea0003800000 */
.L_x_3235:
[----:B------:R-:W-:Y:S01]  /*27f0*/  ISETP.NE.AND P0, PT, R9, RZ, PT ;  /* 0x000000ff0900720c */ /* 0x000fe20003f05270 */
[----:B------:R-:W-:-:S12]  /*2800*/  BSSY B0, `(.L_x_3234) ;  /* 0x0000004000007945 */ /* 0x000fd80003800000 */
[----:B------:R-:W-:Y:S05]  /*2810*/  @P0 BRA `(.L_x_3238) ;  /* 0x0000000000080947 */ /* 0x000fea0003800000 */
[----:B0-----:R-:W0:Y:S02]  /*2820*/  LDC.64 R2, c[0x0][0x288] ;  /* 0x0000a200ff027b82 */ /* 0x001e240000000a00 */
[----:B0-----:R1:W-:Y:S02]  /*2830*/  REDG.E.MAX.S32.STRONG.GPU desc[UR12][R2.64], R5 ;  /* 0x000000050200798e */ /* 0x0013e4000d10e38c */
.L_x_3238:
[----:B------:R-:W-:Y:S05]  /*2840*/  BSYNC B0 ;  /* 0x0000000000007941 */ /* 0x000fea0003800000 */
.L_x_3234:
[----:B------:R-:W-:Y:S02]  /*2850*/  ULDC.U8 UR4, c[0x0][0x294] ;  /* 0x0000a50000047ab9 */ /* 0x000fe40000000000 */
[----:B------:R-:W-:-:S13]  /*2860*/  ISETP.NE.AND P0, PT, RZ, UR4, PT ;  /* 0x00000004ff007c0c */ /* 0x000fda000bf05270 */
[----:B------:R-:W-:Y:S05]  /*2870*/  @!P0 EXIT ;  /* 0x000000000000894d */ /* 0x000fea0003800000 */
[----:B------:R-:W0:Y:S01]  /*2880*/  S2UR UR6, SR_CTAID.X ;  /* 0x00000000000679c3 */ /* 0x000e220000002500 */
[----:B------:R-:W-:Y:S02]  /*2890*/  ULDC.64 UR4, c[0x0][0x280] ;  /* 0x0000a00000047ab9 */ /* 0x000fe40000000a00 */
[----:B------:R-:W-:Y:S02]  /*28a0*/  ISETP.EQ.U32.AND P1, PT, RZ, UR4, PT ;  /* 0x00000004ff007c0c */ /* 0x000fe4000bf22070 */
[----:B0-----:R-:W-:-:S04]  /*28b0*/  LOP3.LUT P0, RZ, R9, UR6, RZ, 0xfc, !PT ;  /* 0x0000000609ff7c12 */ /* 0x001fc8000f80fcff */
[----:B------:R-:W-:-:S13]  /*28c0*/  ISETP.EQ.OR.EX P0, PT, RZ, UR5, P0, P1 ;  /* 0x00000005ff007c0c */ /* 0x000fda0008702710 */
[----:B------:R-:W-:Y:S05]  /*28d0*/  @P0 EXIT ;  /* 0x000000000000094d */ /* 0x000fea0003800000 */
[----:B------:R-:W-:-:S04]  /*28e0*/  UIADD3 UR4, UR14, 0x1800000, URZ ;  /* 0x018000000e047890 */ /* 0x000fc8000fffe03f */
[----:B------:R-:W-:-:S04]  /*28f0*/  ULOP3.LUT UR4, UR4, 0x7f800000, URZ, 0xc0, !UPT ;  /* 0x7f80000004047892 */ /* 0x000fc8000f8ec03f */
[----:B------:R-:W-:-:S06]  /*2900*/  UISETP.GT.U32.AND UP0, UPT, UR4, 0x1ffffff, UPT ;  /* 0x01ffffff0400788c */ /* 0x000fcc000bf04070 */
[----:B------:R-:W-:-:S13]  /*2910*/  PLOP3.LUT P0, PT, PT, PT, UP0, 0x80, 0x0 ;  /* 0x000000000000781c */ /* 0x000fda0003f0f008 */
[----:B------:R-:W-:Y:S05]  /*2920*/  @P0 BRA `(.L_x_3239) ;  /* 0x0000000000140947 */ /* 0x000fea0003800000 */
[----:B-1----:R-:W-:Y:S01]  /*2930*/  IMAD.U32 R2, RZ, RZ, UR14 ;  /* 0x0000000eff027e24 */ /* 0x002fe2000f8e00ff */
[----:B------:R-:W-:-:S07]  /*2940*/  MOV R6, 0x2960 ;  /* 0x0000296000067802 */ /* 0x000fce0000000f00 */
[----:B--23--:R-:W-:Y:S05]  /*2950*/  CALL.REL.NOINC `($__internal_20_$__cuda_sm20_rcp_rn_f32_slowpath) ;  /* 0x0000000000607944 */ /* 0x00cfea0003c00000 */
[----:B------:R-:W-:Y:S01]  /*2960*/  IMAD.MOV.U32 R5, RZ, RZ, R0 ;  /* 0x000000ffff057224 */ /* 0x000fe200078e0000 */
[----:B------:R-:W-:Y:S06]  /*2970*/  BRA `(.L_x_3240) ;  /* 0x0000000000147947 */ /* 0x000fec0003800000 */
.L_x_3239:
[----:B-1----:R-:W0:Y:S01]  /*2980*/  MUFU.RCP R5, UR14 ;  /* 0x0000000e00057d08 */ /* 0x002e220008001000 */
[----:B------:R-:W-:-:S04]  /*2990*/  IMAD.U32 R0, RZ, RZ, UR14 ;  /* 0x0000000eff007e24 */ /* 0x000fc8000f8e00ff */
[----:B0-----:R-:W-:-:S04]  /*29a0*/  FFMA R0, R5, R0, -1 ;  /* 0xbf80000005007423 */ /* 0x001fc80000000000 */
[----:B------:R-:W-:-:S04]  /*29b0*/  FADD.FTZ R0, -R0, -RZ ;  /* 0x800000ff00007221 */ /* 0x000fc80000010100 */
[----:B------:R-:W-:-:S07]  /*29c0*/  FFMA R5, R5, R0, R5 ;  /* 0x0000000005057223 */ /* 0x000fce0000000005 */
.L_x_3240:
[----:B------:R-:W0:Y:S02]  /*29d0*/  LDC.64 R2, c[0x0][0x280] ;  /* 0x0000a000ff027b82 */ /* 0x000e240000000a00 */
[----:B0-----:R-:W-:Y:S01]  /*29e0*/  STG.E desc[UR12][R2.64], R5 ;  /* 0x0000000502007986 */ /* 0x001fe2000c10190c */
[----:B------:R-:W-:Y:S05]  /*29f0*/  EXIT ;  /* 0x000000000000794d */ /* 0x000fea0003800000 */
.L_x_3237:
[----:B------:R-:W-:Y:S01]  /*2a00*/  IMAD.MOV.U32 R5, RZ, RZ, 0x2 ;  /* 0x00000002ff057424 */ /* 0x000fe200078e00ff */
[----:B------:R-:W-:Y:S01]  /*2a10*/  MOV R7, 0x1f ;  /* 0x0000001f00077802 */ /* 0x000fe20000000f00 */
[----:B------:R-:W-:-:S07]  /*2a20*/  IMAD.MOV.U32 R4, RZ, RZ, -0x1 ;  /* 0xffffffffff047424 */ /* 0x000fce00078e00ff */
[----:B0123--:R-:W-:Y:S05]  /*2a30*/  WARPSYNC.COLLECTIVE R4, `(.L_x_3241) ;  /* 0x0000000004087348 */ /* 0x00ffea0003c00000 */
[----:B01----:R0:W1:Y:S02]  /*2a40*/  SHFL.DOWN P0, R2, R0, R5, R7 ;  /* 0x0800000500027389 */ /* 0x0030640000000007 */
[----:B0123--:R-:W-:Y:S01]  /*2a50*/  ENDCOLLECTIVE ;  /* 0x000000000000791b */ /* 0x00ffe20003800000 */
.L_x_3241:
[----:B------:R-:W-:Y:S02]  /*2a60*/  IMAD.MOV.U32 R5, RZ, RZ, 0x1 ;  /* 0x00000001ff057424 */ /* 0x000fe400078e00ff */
[----:B------:R-:W-:-:S05]  /*2a70*/  IMAD.MOV.U32 R3, RZ, RZ, R2 ;  /* 0x000000ffff037224 */ /* 0x000fca00078e0002 */
[----:B------:R-:W-:-:S05]  /*2a80*/  FMNMX R3, R3, R0, !PT ;  /* 0x0000000003037209 */ /* 0x000fca0007800000 */
[----:B------:R-:W-:-:S07]  /*2a90*/  IMAD.MOV.U32 R0, RZ, RZ, R3 ;  /* 0x000000ffff007224 */ /* 0x000fce00078e0003 */
[----:B------:R-:W-:Y:S05]  /*2aa0*/  WARPSYNC.COLLECTIVE R4, `(.L_x_3242) ;  /* 0x0000000004087348 */ /* 0x000fea0003c00000 */
[----:B------:R0:W1:Y:S02]  /*2ab0*/  SHFL.DOWN P0, R2, R0, R5, R7 ;  /* 0x0800000500027389 */ /* 0x0000640000000007 */
[----:B01----:R-:W-:Y:S01]  /*2ac0*/  ENDCOLLECTIVE ;  /* 0x000000000000791b */ /* 0x003fe20003800000 */
.L_x_3242:
[----:B------:R-:W-:Y:S05]  /*2ad0*/  BRA `(.L_x_3243) ;  /* 0xfffffffc003c7947 */ /* 0x000fea000383ffff */
        .weak           $__internal_20_$__cuda_sm20_rcp_rn_f32_slowpath
        .type           $__internal_20_$__cuda_sm20_rcp_rn_f32_slowpath,@function
        .size           $__internal_20_$__cuda_sm20_rcp_rn_f32_slowpath,(.L_x_14356 - $__internal_20_$__cuda_sm20_rcp_rn_f32_slowpath)
$__internal_20_$__cuda_sm20_rcp_rn_f32_slowpath:
[----:B------:R-:W-:-:S05]  /*2ae0*/  IMAD.SHL.U32 R0, R2, 0x2, RZ ;  /* 0x0000000202007824 */ /* 0x000fca00078e00ff */
[----:B------:R-:W-:-:S04]  /*2af0*/  SHF.R.U32.HI R18, RZ, 0x18, R0 ;  /* 0x00000018ff127819 */ /* 0x000fc80000011600 */
[----:B------:R-:W-:-:S13]  /*2b00*/  ISETP.NE.U32.AND P0, PT, R18, RZ, PT ;  /* 0x000000ff1200720c */ /* 0x000fda0003f05070 */
[----:B------:R-:W-:Y:S05]  /*2b10*/  @P0 BRA `(.L_x_3244) ;  /* 0x0000000000280947 */ /* 0x000fea0003800000 */
[----:B------:R-:W-:-:S04]  /*2b20*/  SHF.L.U32 R0, R2, 0x1, RZ ;  /* 0x0000000102007819 */ /* 0x000fc800000006ff */
        /* <DEDUP_REMOVED lines=9> */
.L_x_3244:
        /* <DEDUP_REMOVED lines=29> */
[----:B------:R-:W-:-:S05]  /*2d90*/  @!P0 IADD3 R5, R5, 0x1, RZ ;  /* 0x0000000105058810 */ /* 0x000fca0007ffe0ff */
[----:B------:R-:W-:-:S05]  /*2da0*/  @!P1 IMAD.SHL.U32 R5, R5, 0x2, RZ ;  /* 0x0000000205059824 */ /* 0x000fca00078e00ff */
[----:B------:R-:W-:Y:S01]  /*2db0*/  LOP3.LUT R4, R5, 0x80000000, R2, 0xf8, !PT ;  /* 0x8000000005047812 */ /* 0x000fe200078ef802 */
[----:B------:R-:W-:Y:S06]  /*2dc0*/  BRA `(.L_x_3245) ;  /* 0x0000000000047947 */ /* 0x000fec0003800000 */
.L_x_3246:
[----:B------:R0:W1:Y:S02]  /*2dd0*/  MUFU.RCP R4, R2 ;  /* 0x0000000200047308 */ /* 0x0000640000001000 */
.L_x_3245:
[----:B-1----:R-:W-:Y:S02]  /*2de0*/  IMAD.MOV.U32 R0, RZ, RZ, R4 ;  /* 0x000000ffff007224 */ /* 0x002fe400078e0004 */
[----:B------:R-:W-:Y:S02]  /*2df0*/  IMAD.MOV.U32 R4, RZ, RZ, R6 ;  /* 0x000000ffff047224 */ /* 0x000fe400078e0006 */
[----:B------:R-:W-:-:S04]  /*2e00*/  IMAD.MOV.U32 R5, RZ, RZ, 0x0 ;  /* 0x00000000ff057424 */ /* 0x000fc800078e00ff */
[----:B0-----:R-:W-:Y:S05]  /*2e10*/  RET.REL.NODEC R4 `(_ZN18transformer_engine13normalization21ln_fwd_general_kernelINS0_13Kernel_traitsIff13__nv_bfloat16fjLj128ELj1ELj4ELj1ELj8ENS0_18Kernel_traits_baseILj128EffS3_fjLj128EEEEEEEvNS0_19ForwardKernelParamsE) ;  /* 0xffffffd004787950 */ /* 0x001fea0003c3ffff */
.L_x_3247:
        /* <DEDUP_REMOVED lines=14> */
.L_x_14356:


//--------------------- .text._ZN18transformer_engine13normalization21ln_fwd_general_kernelINS0_13Kernel_traitsI13__nv_bfloat16S3_S3_fjLj128ELj1ELj4ELj1ELj8ENS0_18Kernel_traits_baseILj128ES3_S3_S3_fjLj128EEEEEEEvNS0_19ForwardKernelParamsE --------------------------
	.section	.text._ZN18transformer_engine13normalization21ln_fwd_general_kernelINS0_13Kernel_traitsI13__nv_bfloat16S3_S3_fjLj128ELj1ELj4ELj1ELj8ENS0_18Kernel_traits_baseILj128ES3_S3_S3_fjLj128EEEEEEEvNS0_19ForwardKernelParamsE,"ax",@progbits
	.align	128
        .global         _ZN18transformer_engine13normalization21ln_fwd_general_kernelINS0_13Kernel_traitsI13__nv_bfloat16S3_S3_fjLj128ELj1ELj4ELj1ELj8ENS0_18Kernel_traits_baseILj128ES3_S3_S3_fjLj128EEEEEEEvNS0_19ForwardKernelParamsE
        .type           _ZN18transformer_engine13normalization21ln_fwd_general_kernelINS0_13Kernel_traitsI13__nv_bfloat16S3_S3_fjLj128ELj1ELj4ELj1ELj8ENS0_18Kernel_traits_baseILj128ES3_S3_S3_fjLj128EEEEEEEvNS0_19ForwardKernelParamsE,@function
        .size           _ZN18transformer_engine13normalization21ln_fwd_general_kernelINS0_13Kernel_traitsI13__nv_bfloat16S3_S3_fjLj128ELj1ELj4ELj1ELj8ENS0_18Kernel_traits_baseILj128ES3_S3_S3_fjLj128EEEEEEEvNS0_19ForwardKernelParamsE,(.L_x_14357 - _ZN18transformer_engine13normalization21ln_fwd_general_kernelINS0_13Kernel_traitsI13__nv_bfloat16S3_S3_fjLj128ELj1ELj4ELj1ELj8ENS0_18Kernel_traits_baseILj128ES3_S3_S3_fjLj128EEEEEEEvNS0_19ForwardKernelParamsE)
        .other          _ZN18transformer_engine13normalization21ln_fwd_general_kernelINS0_13Kernel_traitsI13__nv_bfloat16S3_S3_fjLj128ELj1ELj4ELj1ELj8ENS0_18Kernel_traits_baseILj128ES3_S3_S3_fjLj128EEEEEEEvNS0_19ForwardKernelParamsE,@"STO_CUDA_ENTRY STV_DEFAULT"
_ZN18transformer_engine13normalization21ln_fwd_general_kernelINS0_13Kernel_traitsI13__nv_bfloat16S3_S3_fjLj128ELj1ELj4ELj1ELj8ENS0_18Kernel_traits_baseILj128ES3_S3_S3_fjLj128EEEEEEEvNS0_19ForwardKernelParamsE:
.text._ZN18transformer_engine13normalization21ln_fwd_general_kernelINS0_13Kernel_traitsI13__nv_bfloat16S3_S3_fjLj128ELj1ELj4ELj1ELj8ENS0_18Kernel_traits_baseILj128ES3_S3_S3_fjLj128EEEEEEEvNS0_19ForwardKernelParamsE:
        /* <DEDUP_REMOVED lines=45> */
[----:B------:R-:W-:Y:S05]  /*02d0*/  CALL.REL.NOINC `($__internal_21_$__cuda_sm20_rcp_rn_f32_slowpath) ;  /* 0x0000002400bc7944 */ /* 0x000fea0003c00000 */
[----:B------:R-:W-:Y:S01]  /*02e0*/  IMAD.MOV.U32 R0, RZ, RZ, R7 ;  /* 0x000000ffff007224 */ /* 0x000fe200078e0007 */
[----:B------:R-:W-:Y:S06]  /*02f0*/  BRA `(.L_x_3249) ;  /* 0x0000000000107947 */ /* 0x000fec0003800000 */
.L_x_3248:
[----:B------:R-:W0:Y:S02]  /*0300*/  MUFU.RCP R5, R2 ;  /* 0x0000000200057308 */ /* 0x000e240000001000 */
[----:B0-----:R-:W-:-:S04]  /*0310*/  FFMA R0, R2, R5, -1 ;  /* 0xbf80000002007423 */ /* 0x001fc80000000005 */
[----:B------:R-:W-:-:S04]  /*0320*/  FADD.FTZ R0, -R0, -RZ ;  /* 0x800000ff00007221 */ /* 0x000fc80000010100 */
[----:B------:R-:W-:-:S07]  /*0330*/  FFMA R0, R5, R0, R5 ;  /* 0x0000000005007223 */ /* 0x000fce0000000005 */
.L_x_3249:
[----:B------:R-:W-:Y:S01]  /*0340*/  IMAD.SHL.U32 R2, R3, 0x4, RZ ;  /* 0x0000000403027824 */ /* 0x000fe200078e00ff */
[----:B------:R-:W-:Y:S01]  /*0350*/  ULDC UR15, c[0x0][0x21c] ;  /* 0x00008700000f7ab9 */ /* 0x000fe20000000800 */
[----:B------:R-:W-:Y:S01]  /*0360*/  ULDC.64 UR12, c[0x0][0x208] ;  /* 0x00008200000c7ab9 */ /* 0x000fe20000000a00 */
[----:B------:R-:W-:Y:S02]  /*0370*/  BSSY B0, `(.L_x_3250) ;  /* 0x0000041000007945 */ /* 0x000fe40003800000 */
[----:B------:R-:W-:-:S13]  /*0380*/  ISETP.GE.AND P0, PT, R2, UR15, PT ;  /* 0x0000000f02007c0c */ /* 0x000fda000bf06270 */
[----:B------:R-:W-:Y:S05]  /*0390*/  @P0 BRA `(.L_x_3251) ;  /* 0x0000000000f80947 */ /* 0x000fea0003800000 */
[----:B------:R-:W-:Y:S01]  /*03a0*/  ULDC UR4, c[0x0][0x238] ;  /* 0x00008e0000047ab9 */ /* 0x000fe20000000800 */
[----:B------:R-:W0:Y:S01]  /*03b0*/  LDC.64 R4, c[0x0][0x238] ;  /* 0x00008e00ff047b82 */ /* 0x000e220000000a00 */
[C---:B------:R-:W-:Y:S01]  /*03c0*/  LEA R3, R2.reuse, UR4, 0x1 ;  /* 0x0000000402037c11 */ /* 0x040fe2000f8e08ff */
[----:B------:R-:W-:Y:S01]  /*03d0*/  BSSY B1, `(.L_x_3252) ;  /* 0x0000019000017945 */ /* 0x000fe20003800000 */
[----:B------:R-:W-:Y:S02]  /*03e0*/  IADD3 R16, -R2, UR15, RZ ;  /* 0x0000000f02107c10 */ /* 0x000fe4000fffe1ff */
[----:B------:R-:W-:Y:S02]  /*03f0*/  LOP3.LUT P0, RZ, R3, 0x7, RZ, 0xc0, !PT ;  /* 0x0000000703ff7812 */ /* 0x000fe4000780c0ff */
[----:B------:R-:W-:Y:S02]  /*0400*/  SHF.R.S32.HI R3, RZ, 0x1f, R2 ;  /* 0x0000001fff037819 */ /* 0x000fe40000011402 */
[----:B------:R-:W-:Y:S01]  /*0410*/  ISETP.LT.U32.OR P0, PT, R16, 0x4, P0 ;  /* 0x000000041000780c */ /* 0x000fe20000701470 */
[----:B0-----:R-:W-:-:S12]  /*0420*/  IMAD.WIDE R4, R2, 0x2, R4 ;  /* 0x0000000202047825 */ /* 0x001fd800078e0204 */
[----:B------:R-:W-:Y:S05]  /*0430*/  @P0 BRA `(.L_x_3253) ;  /* 0x0000000000180947 */ /* 0x000fea0003800000 */
[----:B------:R-:W2:Y:S02]  /*0440*/  LDG.E.64 R4, desc[UR12][R4.64] ;  /* 0x0000000c04047981 */ /* 0x000ea4000c1e1b00 */
[C-C-:B--2---:R-:W-:Y:S02]  /*0450*/  SHF.R.U64 R9, R4.reuse, 0x10, R5.reuse ;  /* 0x0000001004097819 */ /* 0x144fe40000001205 */
[----:B------:R-:W-:Y:S02]  /*0460*/  SHF.R.U32.HI R11, RZ, 0x10, R5 ;  /* 0x00000010ff0b7819 */ /* 0x000fe40000011605 */
[----:B------:R-:W-:Y:S02]  /*0470*/  PRMT R8, R4, 0x7610, R8 ;  /* 0x0000761004087816 */ /* 0x000fe40000000008 */
[----:B------:R-:W-:Y:S01]  /*0480*/  PRMT R10, R5, 0x7610, R10 ;  /* 0x00007610050a7816 */ /* 0x000fe2000000000a */
[----:B------:R-:W-:Y:S06]  /*0490*/  BRA `(.L_x_3254) ;  /* 0x0000000000307947 */ /* 0x000fec0003800000 */
.L_x_3253:
[C---:B------:R-:W-:Y:S02]  /*04a0*/  ISETP.GT.U32.AND P1, PT, R16.reuse, 0x1, PT ;  /* 0x000000011000780c */ /* 0x040fe40003f24070 */
[C---:B------:R-:W-:Y:S02]  /*04b0*/  ISETP.GT.U32.AND P2, PT, R16.reuse, 0x2, PT ;  /* 0x000000021000780c */ /* 0x040fe40003f44070 */
[C---:B------:R-:W-:Y:S02]  /*04c0*/  ISETP.GT.U32.AND P3, PT, R16.reuse, 0x3, PT ;  /* 0x000000031000780c */ /* 0x040fe40003f64070 */
[----:B------:R-:W-:-:S07]  /*04d0*/  ISETP.NE.AND P0, PT, R16, RZ, PT ;  /* 0x000000ff1000720c */ /* 0x000fce0003f05270 */
[----:B------:R-:W-:Y:S02]  /*04e0*/  @!P1 PRMT R9, RZ, 0x7610, R9 ;  /* 0x00007610ff099816 */ /* 0x000fe40000000009 */
[----:B------:R-:W-:Y:S02]  /*04f0*/  @!P2 PRMT R10, RZ, 0x7610, R10 ;  /* 0x00007610ff0aa816 */ /* 0x000fe4000000000a */
[----:B------:R-:W-:Y:S02]  /*0500*/  @!P3 PRMT R11, RZ, 0x7610, R11 ;  /* 0x00007610ff0bb816 */ /* 0x000fe4000000000b */
[----:B------:R0:W5:Y:S04]  /*0510*/  @P0 LDG.E.U16 R8, desc[UR12][R4.64] ;  /* 0x0000000c04080981 */ /* 0x000168000c1e1500 */
[----:B------:R0:W5:Y:S04]  /*0520*/  @P1 LDG.E.U16 R9, desc[UR12][R4.64+0x2] ;  /* 0x0000020c04091981 */ /* 0x000168000c1e1500 */
[----:B------:R0:W5:Y:S04]  /*0530*/  @P2 LDG.E.U16 R10, desc[UR12][R4.64+0x4] ;  /* 0x0000040c040a2981 */ /* 0x000168000c1e1500 */
[----:B------:R0:W5:Y:S02]  /*0540*/  @P3 LDG.E.U16 R11, desc[UR12][R4.64+0x6] ;  /* 0x0000060c040b3981 */ /* 0x000164000c1e1500 */
[----:B0-----:R-:W-:-:S07]  /*0550*/  @!P0 PRMT R8, RZ, 0x7610, R8 ;  /* 0x00007610ff088816 */ /* 0x001fce0000000008 */
.L_x_3254:
[----:B------:R-:W-:Y:S05]  /*0560*/  BSYNC B1 ;  /* 0x0000000000017941 */ /* 0x000fea0003800000 */
.L_x_3252:
[----:B------:R-:W-:Y:S02]  /*0570*/  ULDC.64 UR4, c[0x0][0x260] ;  /* 0x0000980000047ab9 */ /* 0x000fe40000000a00 */
[----:B------:R-:W-:-:S04]  /*0580*/  LEA R4, P1, R2, UR4, 0x1 ;  /* 0x0000000402047c11 */ /* 0x000fc8000f8208ff */
[----:B------:R-:W-:Y:S02]  /*0590*/  LOP3.LUT P0, RZ, R4, 0x7, RZ, 0xc0, !PT ;  /* 0x0000000704ff7812 */ /* 0x000fe4000780c0ff */
[----:B------:R-:W-:Y:S02]  /*05a0*/  LEA.HI.X R5, R2, UR5, R3, 0x1, P1 ;  /* 0x0000000502057c11 */ /* 0x000fe400088f0c03 */
[----:B------:R-:W-:-:S13]  /*05b0*/  ISETP.LT.U32.OR P0, PT, R16, 0x4, P0 ;  /* 0x000000041000780c */ /* 0x000fda0000701470 */
[----:B------:R-:W2:Y:S01]  /*05c0*/  @!P0 LDG.E.64 R12, desc[UR12][R4.64] ;  /* 0x0000000c040c8981 */ /* 0x000ea2000c1e1b00 */
[----:B------:R-:W-:Y:S01]  /*05d0*/  BSSY B1, `(.L_x_3255) ;  /* 0x0000014000017945 */ /* 0x000fe20003800000 */
[----:B-----5:R-:W-:Y:S02]  /*05e0*/  IMAD.U32 R8, R8, 0x10000, RZ ;  /* 0x0001000008087824 */ /* 0x020fe400078e00ff */
[----:B------:R-:W-:Y:S01]  /*05f0*/  IMAD.U32 R9, R9, 0x10000, RZ ;  /* 0x0001000009097824 */ /* 0x000fe200078e00ff */
[C---:B--2---:R-:W-:Y:S02]  /*0600*/  @!P0 SHF.R.U64 R6, R12.reuse, 0x10, R13 ;  /* 0x000000100c068819 */ /* 0x044fe4000000120d */
[----:B------:R-:W-:Y:S02]  /*0610*/  @!P0 PRMT R3, R12, 0x7610, R3 ;  /* 0x000076100c038816 */ /* 0x000fe40000000003 */
[----:B------:R-:W-:Y:S02]  /*0620*/  @!P0 SHF.R.U32.HI R12, RZ, 0x10, R13 ;  /* 0x00000010ff0c8819 */ /* 0x000fe4000001160d */
[----:B------:R-:W-:Y:S01]  /*0630*/  @!P0 PRMT R7, R13, 0x7610, R7 ;  /* 0x000076100d078816 */ /* 0x000fe20000000007 */
[----:B------:R-:W-:Y:S06]  /*0640*/  @!P0 BRA `(.L_x_3256) ;  /* 0x0000000000308947 */ /* 0x000fec0003800000 */
        /* <DEDUP_REMOVED lines=12> */
.L_x_3256:
[----:B------:R-:W-:Y:S05]  /*0710*/  BSYNC B1 ;  /* 0x0000000000017941 */ /* 0x000fea0003800000 */
.L_x_3255:
[----:B-----5:R-:W-:Y:S01]  /*0720*/  IMAD.U32 R4, R6, 0x10000, RZ ;  /* 0x0001000006047824 */ /* 0x020fe200078e00ff */
[----:B------:R-:W-:Y:S01]  /*0730*/  SHF.L.U32 R11, R11, 0x10, RZ ;  /* 0x000000100b0b7819 */ /* 0x000fe200000006ff */
[----:B------:R-:W-:Y:S02]  /*0740*/  IMAD.U32 R10, R10, 0x10000, RZ ;  /* 0x000100000a0a7824 */ /* 0x000fe400078e00ff */
[----:B------:R-:W-:Y:S02]  /*0750*/  IMAD.U32 R3, R3, 0x10000, RZ ;  /* 0x0001000003037824 */ /* 0x000fe400078e00ff */
[----:B------:R-:W-:Y:S02]  /*0760*/  IMAD.U32 R5, R7, 0x10000, RZ ;  /* 0x0001000007057824 */ /* 0x000fe400078e00ff */
[----:B------:R-:W-:-:S07]  /*0770*/  IMAD.U32 R6, R12, 0x10000, RZ ;  /* 0x000100000c067824 */ /* 0x000fce00078e00ff */
.L_x_3251:
[----:B------:R-:W-:Y:S05]  /*0780*/  BSYNC B0 ;  /* 0x0000000000007941 */ /* 0x000fea0003800000 */
.L_x_3250:
[----:B------:R-:W-:Y:S01]  /*0790*/  ULDC.U8 UR4, c[0x0][0x294] ;  /* 0x0000a50000047ab9 */ /* 0x000fe20000000000 */
[----:B------:R-:W0:Y:S01]  /*07a0*/  LDC.64 R16, c[0x0][0x210] ;  /* 0x00008400ff107b82 */ /* 0x000e220000000a00 */
[----:B------:R-:W-:Y:S01]  /*07b0*/  ISETP.NE.AND P0, PT, RZ, UR4, PT ;  /* 0x00000004ff007c0c */ /* 0x000fe2000bf05270 */
[----:B------:R-:W-:-:S12]  /*07c0*/  ULDC UR5, c[0x0][0x218] ;  /* 0x0000860000057ab9 */ /* 0x000fd80000000800 */
[----:B------:R-:W1:Y:S02]  /*07d0*/  @P0 LDC.64 R12, c[0x0][0x270] ;  /* 0x00009c00ff0c0b82 */ /* 0x000e640000000a00 */
[----:B-1----:R-:W2:Y:S01]  /*07e0*/  @P0 LDG.E R12, desc[UR12][R12.64] ;  /* 0x0000000c0c0c0981 */ /* 0x002ea2000c1e1900 */
[----:B------:R-:W-:Y:S01]  /*07f0*/  UISETP.GE.AND UP0, UPT, UR11, UR5, UPT ;  /* 0x000000050b00728c */ /* 0x000fe2000bf06270 */
[----:B0-----:R-:W-:Y:S02]  /*0800*/  IMAD R17, R17, R16, RZ ;  /* 0x0000001011117224 */ /* 0x001fe400078e02ff */
[----:B------:R-:W-:Y:S01]  /*0810*/  IMAD.MOV.U32 R7, RZ, RZ, RZ ;  /* 0x000000ffff077224 */ /* 0x000fe200078e00ff */
[----:B--2---:R-:W-:Y:S02]  /*0820*/  @P0 R2UR UR14, R12 ;  /* 0x000000000c0e02ca */ /* 0x004fe400000e0000 */
[----:B------:R-:W-:-:S13]  /*0830*/  PLOP3.LUT P0, PT, PT, PT, UP0, 0x80, 0x0 ;  /* 0x000000000000781c */ /* 0x000fda0003f0f008 */
[----:B------:R-:W-:Y:S05]  /*0840*/  @P0 BRA `(.L_x_3257) ;  /* 0x0000001800fc0947 */ /* 0x000fea0003800000 */
[----:B------:R-:W0:Y:S01]  /*0850*/  LDC.64 R12, c[0x0][0x288] ;  /* 0x0000a200ff0c7b82 */ /* 0x000e220000000a00 */
[----:B------:R-:W-:Y:S01]  /*0860*/  ULDC.U8 UR5, c[0x0][0x250] ;  /* 0x0000940000057ab9 */ /* 0x000fe20000000000 */
[C---:B------:R-:W-:Y:S01]  /*0870*/  FADD R7, R8.reuse, 1 ;  /* 0x3f80000008077421 */ /* 0x040fe20000000000 */
[----:B------:R-:W-:Y:S01]  /*0880*/  ISETP.NE.AND P2, PT, RZ, UR5, PT ;  /* 0x00000005ff007c0c */ /* 0x000fe2000bf45270 */
[----:B------:R-:W-:Y:S01]  /*0890*/  FADD R16, R11, 1 ;  /* 0x3f8000000b107421 */ /* 0x000fe20000000000 */
[----:B------:R-:W-:Y:S01]  /*08a0*/  ISETP.NE.AND P1, PT, RZ, UR4, PT ;  /* 0x00000004ff007c0c */ /* 0x000fe2000bf25270 */
[----:B------:R-:W-:Y:S01]  /*08b0*/  IMAD.SHL.U32 R17, R17, 0x4, RZ ;  /* 0x0000000411117824 */ /* 0x000fe200078e00ff */
[----:B------:R-:W-:Y:S01]  /*08c0*/  FSEL R8, R8, R7, !P2 ;  /* 0x0000000708087208 */ /* 0x000fe20005000000 */
[----:B------:R-:W-:Y:S01]  /*08d0*/  FADD R7, R10, 1 ;  /* 0x3f8000000a077421 */ /* 0x000fe20000000000 */
[----:B------:R-:W-:Y:S01]  /*08e0*/  FSEL R11, R11, R16, !P2 ;  /* 0x000000100b0b7208 */ /* 0x000fe20005000000 */
[----:B------:R-:W-:Y:S01]  /*08f0*/  IMAD.WIDE.U32 R16, R17, 0x4, R14 ;  /* 0x0000000411107825 */ /* 0x000fe200078e000e */
[----:B------:R-:W-:-:S02]  /*0900*/  UMOV UR4, URZ ;  /* 0x0000003f00047c82 */ /* 0x000fc40008000000 */
[----:B------:R-:W-:Y:S01]  /*0910*/  FSEL R10, R10, R7, !P2 ;  /* 0x000000070a0a7208 */ /* 0x000fe20005000000 */
[----:B------:R-:W-:Y:S01]  /*0920*/  IMAD.MOV.U32 R7, RZ, RZ, RZ ;  /* 0x000000ffff077224 */ /* 0x000fe200078e00ff */
[----:B0-----:R-:W-:Y:S01]  /*0930*/  ISETP.NE.U32.AND P0, PT, R12, RZ, PT ;  /* 0x000000ff0c00720c */ /* 0x001fe20003f05070 */
[----:B------:R-:W-:-:S03]  /*0940*/  FADD R12, R9, 1 ;  /* 0x3f800000090c7421 */ /* 0x000fc60000000000 */
[----:B------:R-:W-:Y:S02]  /*0950*/  ISETP.NE.OR.EX P1, PT, R13, RZ, P1, P0 ;  /* 0x000000ff0d00720c */ /* 0x000fe40000f25700 */
[----:B------:R-:W-:Y:S02]  /*0960*/  FSEL R9, R9, R12, !P2 ;  /* 0x0000000c09097208 */ /* 0x000fe40005000000 */
[----:B------:R-:W-:-:S09]  /*0970*/  IADD3 R12, -R2, UR15, RZ ;  /* 0x0000000f020c7c10 */ /* 0x000fd2000fffe1ff */
.L_x_3290:
[----:B0-----:R-:W0:Y:S01]  /*0980*/  S2R R20, SR_TID.X ;  /* 0x0000000000147919 */ /* 0x001e220000002100 */
[----:B------:R-:W-:Y:S01]  /*0990*/  ULDC.64 UR18, c[0x0][0x218] ;  /* 0x0000860000127ab9 */ /* 0x000fe20000000a00 */
[----:B------:R-:W-:Y:S01]  /*09a0*/  BSSY B0, `(.L_x_3258) ;  /* 0x0000024000007945 */ /* 0x000fe20003800000 */
[----:B------:R-:W-:Y:S02]  /*09b0*/  ISETP.GE.AND P2, PT, R2, UR19, PT ;  /* 0x0000001302007c0c */ /* 0x000fe4000bf46270 */
[----:B0-----:R-:W-:-:S05]  /*09c0*/  SHF.R.U32.HI R21, RZ, 0x5, R20 ;  /* 0x00000005ff157819 */ /* 0x001fca0000011614 */
[----:B------:R-:W-:-:S05]  /*09d0*/  VIADD R21, R21, UR11 ;  /* 0x0000000b15157c36 */ /* 0x000fca0008000000 */
[----:B------:R-:W-:-:S13]  /*09e0*/  ISETP.LT.AND P2, PT, R21, UR18, !P2 ;  /* 0x0000001215007c0c */ /* 0x000fda000d741270 */
[----:B-1----:R-:W-:Y:S05]  /*09f0*/  @!P2 BRA `(.L_x_3259) ;  /* 0x000000000078a947 */ /* 0x002fea0003800000 */
[----:B------:R-:W0:Y:S01]  /*0a00*/  LDC.64 R18, c[0x0][0x220] ;  /* 0x00008800ff127b82 */ /* 0x000e220000000a00 */
[----:B------:R-:W-:Y:S01]  /*0a10*/  IMAD R13, R21, UR19, R2 ;  /* 0x00000013150d7c24 */ /* 0x000fe2000f8e0202 */
[----:B------:R-:W-:Y:S03]  /*0a20*/  BSSY B1, `(.L_x_3260) ;  /* 0x0000017000017945 */ /* 0x000fe60003800000 */
[----:B0-----:R-:W-:-:S03]  /*0a30*/  IMAD.WIDE R18, R13, 0x2, R18 ;  /* 0x000000020d127825 */ /* 0x001fc600078e0212 */
[----:B------:R-:W-:-:S04]  /*0a40*/  LOP3.LUT P0, RZ, R18, 0x7, RZ, 0xc0, !PT ;  /* 0x0000000712ff7812 */ /* 0x000fc8000780c0ff */
[----:B------:R-:W-:-:S13]  /*0a50*/  ISETP.LT.U32.OR P0, PT, R12, 0x4, P0 ;  /* 0x000000040c00780c */ /* 0x000fda0000701470 */
[----:B------:R-:W-:Y:S05]  /*0a60*/  @P0 BRA `(.L_x_3261) ;  /* 0x0000000000180947 */ /* 0x000fea0003800000 */
[----:B------:R-:W2:Y:S02]  /*0a70*/  LDG.E.64 R18, desc[UR12][R18.64] ;  /* 0x0000000c12127981 */ /* 0x000ea4000c1e1b00 */
[C-C-:B--2---:R-:W-:Y:S02]  /*0a80*/  SHF.R.U64 R28, R18.reuse, 0x10, R19.reuse ;  /* 0x00000010121c7819 */ /* 0x144fe40000001213 */
[----:B------:R-:W-:Y:S02]  /*0a90*/  SHF.R.U32.HI R30, RZ, 0x10, R19 ;  /* 0x00000010ff1e7819 */ /* 0x000fe40000011613 */
[----:B------:R-:W-:Y:S02]  /*0aa0*/  PRMT R13, R18, 0x7610, R13 ;  /* 0x00007610120d7816 */ /* 0x000fe4000000000d */
[----:B------:R-:W-:Y:S01]  /*0ab0*/  PRMT R29, R19, 0x7610, R29 ;  /* 0x00007610131d7816 */ /* 0x000fe2000000001d */
[----:B------:R-:W-:Y:S06]  /*0ac0*/  BRA `(.L_x_3262) ;  /* 0x0000000000307947 */ /* 0x000fec0003800000 */
.L_x_3261:
        /* <DEDUP_REMOVED lines=12> */
.L_x_3262:
[----:B------:R-:W-:Y:S05]  /*0b90*/  BSYNC B1 ;  /* 0x0000000000017941 */ /* 0x000fea0003800000 */
.L_x_3260:
[----:B-----5:R-:W-:Y:S01]  /*0ba0*/  SHF.L.U32 R13, R13, 0x10, RZ ;  /* 0x000000100d0d7819 */ /* 0x020fe200000006ff */
[----:B------:R-:W-:Y:S02]  /*0bb0*/  IMAD.U32 R28, R28, 0x10000, RZ ;  /* 0x000100001c1c7824 */ /* 0x000fe400078e00ff */
[----:B------:R-:W-:Y:S02]  /*0bc0*/  IMAD.U32 R29, R29, 0x10000, RZ ;  /* 0x000100001d1d7824 */ /* 0x000fe400078e00ff */
[----:B------:R-:W-:-:S07]  /*0bd0*/  IMAD.U32 R30, R30, 0x10000, RZ ;  /* 0x000100001e1e7824 */ /* 0x000fce00078e00ff */
.L_x_3259:
[----:B------:R-:W-:Y:S05]  /*0be0*/  BSYNC B0 ;  /* 0x0000000000007941 */ /* 0x000fea0003800000 */
.L_x_3258:
[----:B------:R-:W0:Y:S01]  /*0bf0*/  LDC R31, c[0x0][0x214] ;  /* 0x00008500ff1f7b82 */ /* 0x000e220000000800 */
[----:B------:R-:W-:-:S04]  /*0c00*/  FADD R19, RZ, R13 ;  /* 0x0000000dff137221 */ /* 0x000fc80000000000 */
[----:B------:R-:W-:-:S04]  /*0c10*/  FADD R18, R28, R19 ;  /* 0x000000131c127221 */ /* 0x000fc80000000000 */
[----:B------:R-:W-:-:S04]  /*0c20*/  FADD R19, R29, R18 ;  /* 0x000000121d137221 */ /* 0x000fc80000000000 */
[----:B------:R-:W-:-:S05]  /*0c30*/  FADD R19, R30, R19 ;  /* 0x000000131e137221 */ /* 0x000fca0000000000 */
[----:B------:R-:W-:Y:S02]  /*0c40*/  FSEL R25, R19, RZ, P2 ;  /* 0x000000ff13197208 */ /* 0x000fe40001000000 */
[----:B0-----:R-:W-:-:S13]  /*0c50*/  ISETP.NE.AND P3, PT, R31, 0x1, PT ;  /* 0x000000011f00780c */ /* 0x001fda0003f65270 */
[----:B------:R-:W-:Y:S05]  /*0c60*/  @!P3 BRA `(.L_x_3263) ;  /* 0x0000000400fcb947 */ /* 0x000fea0003800000 */
[----:B------:R-:W0:Y:S01]  /*0c70*/  SHFL.DOWN PT, R18, R25, 0x10, 0x1f ;  /* 0x0a001f0019127f89 */ /* 0x000e2200000e0000 */
[----:B------:R-:W-:Y:S01]  /*0c80*/  LOP3.LUT R34, R20, 0x1f, RZ, 0xc0, !PT ;  /* 0x0000001f14227812 */ /* 0x000fe200078ec0ff */
[----:B------:R-:W-:Y:S01]  /*0c90*/  ULOP3.LUT UP1, URZ, UR4, 0x1, URZ, 0xc0, !UPT ;  /* 0x00000001043f7892 */ /* 0x000fe2000f82c03f */
[----:B------:R-:W-:Y:S01]  /*0ca0*/  IMAD.U32 R23, RZ, RZ, UR10 ;  /* 0x0000000aff177e24 */ /* 0x000fe2000f8e00ff */
[----:B------:R-:W-:Y:S01]  /*0cb0*/  USHF.R.S32.HI UR5, URZ, 0x1f, UR10 ;  /* 0x0000001f3f057899 */ /* 0x000fe2000801140a */
[----:B------:R-:W-:Y:S02]  /*0cc0*/  ISETP.NE.AND P0, PT, R34, RZ, PT ;  /* 0x000000ff2200720c */ /* 0x000fe40003f05270 */
[----:B------:R-:W-:Y:S02]  /*0cd0*/  ISETP.NE.AND P5, PT, R20, RZ, PT ;  /* 0x000000ff1400720c */ /* 0x000fe40003fa5270 */
[----:B------:R-:W-:Y:S01]  /*0ce0*/  PLOP3.LUT P4, PT, PT, PT, UP1, 0x80, 0x0 ;  /* 0x000000000000781c */ /* 0x000fe20003f8f018 */
[----:B0-----:R-:W-:-:S05]  /*0cf0*/  FADD R18, R25, R18 ;  /* 0x0000001219127221 */ /* 0x001fca0000000000 */
[----:B------:R-:W0:Y:S02]  /*0d00*/  SHFL.DOWN PT, R19, R18, 0x8, 0x1f ;  /* 0x09001f0012137f89 */ /* 0x000e2400000e0000 */
[----:B0-----:R-:W-:Y:S01]  /*0d10*/  FADD R19, R18, R19 ;  /* 0x0000001312137221 */ /* 0x001fe20000000000 */
[----:B------:R-:W-:-:S04]  /*0d20*/  @!P0 SEL R18, R14, R16, !P4 ;  /* 0x000000100e128207 */ /* 0x000fc80006000000 */
[----:B------:R-:W0:Y:S01]  /*0d30*/  SHFL.DOWN PT, R22, R19, 0x4, 0x1f ;  /* 0x08801f0013167f89 */ /* 0x000e2200000e0000 */
[----:B------:R-:W-:Y:S01]  /*0d40*/  @!P0 LEA R18, P6, R23, R18, 0x2 ;  /* 0x0000001217128211 */ /* 0x000fe200078c10ff */
[----:B------:R-:W-:Y:S02]  /*0d50*/  IMAD.U32 R23, RZ, RZ, UR5 ;  /* 0x00000005ff177e24 */ /* 0x000fe4000f8e00ff */
[----:B0-----:R-:W-:Y:S01]  /*0d60*/  FADD R22, R19, R22 ;  /* 0x0000001613167221 */ /* 0x001fe20000000000 */
[----:B------:R-:W-:-:S04]  /*0d70*/  @!P0 SEL R19, R15, R17, !P4 ;  /* 0x000000110f138207 */ /* 0x000fc80006000000 */
[----:B------:R-:W0:Y:S02]  /*0d80*/  SHFL.DOWN PT, R21, R22, 0x2, 0x1f ;  /* 0x08401f0016157f89 */ /* 0x000e2400000e0000 */
[----:B0-----:R-:W-:Y:S01]  /*0d90*/  FADD R21, R22, R21 ;  /* 0x0000001516157221 */ /* 0x001fe20000000000 */
[----:B------:R-:W-:-:S04]  /*0da0*/  IMAD.U32 R22, RZ, RZ, UR10 ;  /* 0x0000000aff167e24 */ /* 0x000fc8000f8e00ff */
[----:B------:R-:W0:Y:S01]  /*0db0*/  SHFL.DOWN PT, R24, R21, 0x1, 0x1f ;  /* 0x08201f0015187f89 */ /* 0x000e2200000e0000 */
[----:B------:R-:W-:Y:S01]  /*0dc0*/  @!P0 LEA.HI.X R19, R22, R19, R23, 0x2, P6 ;  /* 0x0000001316138211 */ /* 0x000fe200030f1417 */
[----:B0-----:R-:W-:-:S05]  /*0dd0*/  FADD R21, R21, R24 ;  /* 0x0000001815157221 */ /* 0x001fca0000000000 */
[----:B------:R0:W-:Y:S01]  /*0de0*/  @!P0 STG.E desc[UR12][R18.64], R21 ;  /* 0x0000001512008986 */ /* 0x0001e2000c10190c */
[----:B------:R-:W-:Y:S05]  /*0df0*/  @P5 BRA `(.L_x_3264) ;  /* 0x0000000000605947 */ /* 0x000fea0003800000 */
[----:B------:R-:W-:Y:S01]  /*0e00*/  ULOP3.LUT UP0, URZ, UR4, 0x2, URZ, 0xc0, !UPT ;  /* 0x00000002043f7892 */ /* 0x000fe2000f80c03f */
[----:B------:R-:W-:Y:S01]  /*0e10*/  UMOV UR5, 0xffffffff ;  /* 0xffffffff00057882 */ /* 0x000fe20000000000 */
[----:B------:R-:W-:Y:S02]  /*0e20*/  USEL UR15, UR8, UR6, !UP1 ;  /* 0x00000006080f7287 */ /* 0x000fe4000c800000 */
[----:B------:R-:W-:Y:S02]  /*0e30*/  USEL UR5, UR5, 0x1, UP0 ;  /* 0x0000000105057887 */ /* 0x000fe40008000000 */
[----:B------:R-:W-:Y:S02]  /*0e40*/  USEL UR16, UR9, UR7, !UP1 ;  /* 0x0000000709107287 */ /* 0x000fe4000c800000 */
[----:B0-----:R-:W-:Y:S02]  /*0e50*/  IMAD.U32 R18, RZ, RZ, UR15 ;  /* 0x0000000fff127e24 */ /* 0x001fe4000f8e00ff */
[----:B------:R-:W-:Y:S01]  /*0e60*/  MOV R23, UR5 ;  /* 0x0000000500177c02 */ /* 0x000fe20008000f00 */
        /* <DEDUP_REMOVED lines=12> */
.L_x_3265:
[----:B------:R-:W2:Y:S04]  /*0f30*/  LDG.E.STRONG.GPU R20, desc[UR12][R18.64] ;  /* 0x0000000c12147981 */ /* 0x000ea8000c1ef900 */
[----:B--2---:R-:W-:Y:S01]  /*0f40*/  CCTL.IVALL ;  /* 0x00000000ff00798f */ /* 0x004fe20002000000 */
[----:B------:R-:W-:Y:S05]  /*0f50*/  YIELD ;  /* 0x0000000000007946 */ /* 0x000fea0003800000 */
[----:B------:R-:W-:-:S13]  /*0f60*/  ISETP.NE.AND P0, PT, R20, R21, PT ;  /* 0x000000151400720c */ /* 0x000fda0003f05270 */
[----:B------:R-:W-:Y:S05]  /*0f70*/  @P0 BRA `(.L_x_3265) ;  /* 0xfffffffc00ec0947 */ /* 0x000fea000383ffff */
.L_x_3264:
[----:B------:R-:W-:Y:S01]  /*0f80*/  ISETP.GE.AND P0, PT, R34, R31, PT ;  /* 0x0000001f2200720c */ /* 0x000fe20003f06270 */
[----:B------:R-:W-:Y:S05]  /*0f90*/  WARPSYNC.ALL ;  /* 0x0000000000007948 */ /* 0x000fea0003800000 */
[----:B------:R-:W-:Y:S01]  /*0fa0*/  BAR.SYNC.DEFER_BLOCKING 0x0 ;  /* 0x0000000000007b1d */ /* 0x000fe20000010000 */
[----:B------:R-:W-:-:S05]  /*0fb0*/  IMAD.MOV.U32 R33, RZ, RZ, RZ ;  /* 0x000000ffff217224 */ /* 0x000fca00078e00ff */
[----:B------:R-:W-:Y:S04]  /*0fc0*/  BSSY B0, `(.L_x_3266) ;  /* 0x000003c000007945 */ /* 0x000fe80003800000 */
[----:B------:R-:W-:Y:S05]  /*0fd0*/  @P0 BRA `(.L_x_3267) ;  /* 0x0000000000e80947 */ /* 0x000fea0003800000 */
[----:B0-----:R-:W-:Y:S01]  /*0fe0*/  IMAD.IADD R18, R31, 0x1, -R34 ;  /* 0x000000011f127824 */ /* 0x001fe200078e0a22 */
[----:B------:R-:W-:Y:S01]  /*0ff0*/  BSSY B1, `(.L_x_3268) ;  /* 0x0000021000017945 */ /* 0x000fe20003800000 */
[----:B------:R-:W-:Y:S01]  /*1000*/  PLOP3.LUT P0, PT, PT, PT, PT, 0x80, 0x0 ;  /* 0x000000000000781c */ /* 0x000fe20003f0f070 */
[----:B------:R-:W-:Y:S02]  /*1010*/  IMAD.MOV.U32 R33, RZ, RZ, RZ ;  /* 0x000000ffff217224 */ /* 0x000fe400078e00ff */
[----:B------:R-:W-:-:S13]  /*1020*/  ISETP.GT.AND P5, PT, R18, 0x60, PT ;  /* 0x000000601200780c */ /* 0x000fda0003fa4270 */
[----:B------:R-:W-:Y:S05]  /*1030*/  @!P5 BRA `(.L_x_3269) ;  /* 0x000000000070d947 */ /* 0x000fea0003800000 */
[----:B------:R-:W-:Y:S01]  /*1040*/  PLOP3.LUT P0, PT, PT, PT, PT, 0x8, 0x0 ;  /* 0x000000000000781c */ /* 0x000fe20003f0e170 */
[----:B------:R-:W-:Y:S01]  /*1050*/  VIADD R32, R31, 0xffffffa0 ;  /* 0xffffffa01f207836 */ /* 0x000fe20000000000 */
[----:B------:R-:W-:Y:S02]  /*1060*/  SEL R18, R14, R16, !P4 ;  /* 0x000000100e127207 */ /* 0x000fe40006000000 */
[----:B------:R-:W-:-:S09]  /*1070*/  SEL R19, R15, R17, !P4 ;  /* 0x000000110f137207 */ /* 0x000fd20006000000 */
.L_x_3270:
[C---:B------:R-:W-:Y:S02]  /*1080*/  VIADD R21, R34.reuse, 0x20 ;  /* 0x0000002022157836 */ /* 0x040fe40000000000 */
[----:B------:R-:W-:Y:S01]  /*1090*/  IMAD.WIDE R26, R34, 0x4, R18 ;  /* 0x00000004221a7825 */ /* 0x000fe200078e0212 */
[----:B------:R-:W-:-:S03]  /*10a0*/  MOV R22, R18 ;  /* 0x0000001200167202 */ /* 0x000fc60000000f00 */
[----:B------:R-:W-:Y:S02]  /*10b0*/  IMAD.MOV.U32 R24, RZ, RZ, R18 ;  /* 0x000000ffff187224 */ /* 0x000fe400078e0012 */
[--C-:B------:R-:W-:Y:S01]  /*10c0*/  IMAD.MOV.U32 R25, RZ, RZ, R19.reuse ;  /* 0x000000ffff197224 */ /* 0x100fe200078e0013 */
[----:B------:R-:W2:Y:S01]  /*10d0*/  LDG.E R26, desc[UR12][R26.64] ;  /* 0x0000000c1a1a7981 */ /* 0x000ea2000c1e1900 */
[----:B------:R-:W-:Y:S02]  /*10e0*/  VIADD R35, R34, 0x40 ;  /* 0x0000004022237836 */ /* 0x000fe40000000000 */
[----:B------:R-:W-:Y:S02]  /*10f0*/  IMAD.MOV.U32 R23, RZ, RZ, R19 ;  /* 0x000000ffff177224 */ /* 0x000fe400078e0013 */
[----:B------:R-:W-:-:S04]  /*1100*/  IMAD.WIDE R24, R21, 0x4, R24 ;  /* 0x0000000415187825 */ /* 0x000fc800078e0218 */
[----:B------:R-:W-:Y:S02]  /*1110*/  IMAD.WIDE R22, R35, 0x4, R22 ;  /* 0x0000000423167825 */ /* 0x000fe400078e0216 */
[----:B------:R-:W3:Y:S02]  /*1120*/  LDG.E R24, desc[UR12][R24.64] ;  /* 0x0000000c18187981 */ /* 0x000ee4000c1e1900 */
[----:B------:R-:W-:Y:S02]  /*1130*/  VIADD R35, R34, 0x60 ;  /* 0x0000006022237836 */ /* 0x000fe40000000000 */
[----:B------:R-:W-:Y:S01]  /*1140*/  IMAD.MOV.U32 R20, RZ, RZ, R18 ;  /* 0x000000ffff147224 */ /* 0x000fe200078e0012 */
[----:B------:R-:W4:Y:S01]  /*1150*/  LDG.E R22, desc[UR12][R22.64] ;  /* 0x0000000c16167981 */ /* 0x000f22000c1e1900 */
[----:B------:R-:W-:Y:S02]  /*1160*/  IMAD.MOV.U32 R21, RZ, RZ, R19 ;  /* 0x000000ffff157224 */ /* 0x000fe400078e0013 */
[----:B------:R-:W-:-:S06]  /*1170*/  IMAD.WIDE R20, R35, 0x4, R20 ;  /* 0x0000000423147825 */ /* 0x000fcc00078e0214 */
[----:B------:R-:W5:Y:S01]  /*1180*/  LDG.E R20, desc[UR12][R20.64] ;  /* 0x0000000c14147981 */ /* 0x000f62000c1e1900 */
[----:B------:R-:W-:-:S05]  /*1190*/  VIADD R34, R34, 0x80 ;  /* 0x0000008022227836 */ /* 0x000fca0000000000 */
[----:B------:R-:W-:Y:S01]  /*11a0*/  ISETP.GE.AND P5, PT, R34, R32, PT ;  /* 0x000000202200720c */ /* 0x000fe20003fa6270 */
[----:B--2---:R-:W-:-:S04]  /*11b0*/  FADD R33, R26, R33 ;  /* 0x000000211a217221 */ /* 0x004fc80000000000 */
[----:B---3--:R-:W-:-:S04]  /*11c0*/  FADD R33, R33, R24 ;  /* 0x0000001821217221 */ /* 0x008fc80000000000 */
[----:B----4-:R-:W-:-:S04]  /*11d0*/  FADD R33, R33, R22 ;  /* 0x0000001621217221 */ /* 0x010fc80000000000 */
[----:B-----5:R-:W-:Y:S01]  /*11e0*/  FADD R33, R33, R20 ;  /* 0x0000001421217221 */ /* 0x020fe20000000000 */
[----:B------:R-:W-:Y:S06]  /*11f0*/  @!P5 BRA `(.L_x_3270) ;  /* 0xfffffffc00a0d947 */ /* 0x000fec000383ffff */
.L_x_3269:
[----:B------:R-:W-:Y:S05]  /*1200*/  BSYNC B1 ;  /* 0x0000000000017941 */ /* 0x000fea0003800000 */
.L_x_3268:
        /* <DEDUP_REMOVED lines=15> */
.L_x_3272:
[----:B------:R-:W-:Y:S05]  /*1300*/  BSYNC B1 ;  /* 0x0000000000017941 */ /* 0x000fea0003800000 */
.L_x_3271:
[----:B------:R-:W-:-:S13]  /*1310*/  ISETP.LT.OR P0, PT, R34, R31, P0 ;  /* 0x0000001f2200720c */ /* 0x000fda0000701670 */
[----:B------:R-:W-:Y:S05]  /*1320*/  @!P0 BRA `(.L_x_3267) ;  /* 0x0000000000148947 */ /* 0x000fea0003800000 */
[----:B------:R-:W-:Y:S02]  /*1330*/  SEL R18, R14, R16, !P4 ;  /* 0x000000100e127207 */ /* 0x000fe40006000000 */
[----:B------:R-:W-:-:S03]  /*1340*/  SEL R19, R15, R17, !P4 ;  /* 0x000000110f137207 */ /* 0x000fc60006000000 */
[----:B------:R-:W-:-:S06]  /*1350*/  IMAD.WIDE R18, R34, 0x4, R18 ;  /* 0x0000000422127825 */ /* 0x000fcc00078e0212 */
[----:B------:R-:W2:Y:S02]  /*1360*/  LDG.E R18, desc[UR12][R18.64] ;  /* 0x0000000c12127981 */ /* 0x000ea4000c1e1900 */
[----:B--2---:R-:W-:-:S07]  /*1370*/  FADD R33, R33, R18 ;  /* 0x0000001221217221 */ /* 0x004fce0000000000 */
.L_x_3267:
[----:B------:R-:W-:Y:S05]  /*1380*/  BSYNC B0 ;  /* 0x0000000000007941 */ /* 0x000fea0003800000 */
.L_x_3266:
[----:B0-----:R-:W0:Y:S01]  /*1390*/  SHFL.BFLY PT, R18, R33, 0x1, 0x1f ;  /* 0x0c201f0021127f89 */ /* 0x001e2200000e0000 */
        /* <DEDUP_REMOVED lines=12> */
.L_x_3263:
        /* <DEDUP_REMOVED lines=10> */
.L_x_3273:
[----:B------:R-:W-:Y:S01]  /*1500*/  BSSY B0, `(.L_x_3274) ;  /* 0x0000012000007945 */ /* 0x000fe20003800000 */
[----:B------:R-:W-:Y:S01]  /*1510*/  HFMA2.MMA R18, -RZ, RZ, 0, 0 ;  /* 0x00000000ff127435 */ /* 0x000fe200000001ff */
[----:B------:R-:W-:Y:S02]  /*1520*/  FMUL R32, R23, R0 ;  /* 0x0000000017207220 */ /* 0x000fe40000400000 */
[----:B------:R-:W-:Y:S08]  /*1530*/  @!P2 BRA `(.L_x_3275) ;  /* 0x000000000038a947 */ /* 0x000ff00003800000 */
[----:B------:R-:W-:Y:S02]  /*1540*/  VIADD R19, R2, 0x1 ;  /* 0x0000000102137836 */ /* 0x000fe40000000000 */
[--C-:B------:R-:W-:Y:S01]  /*1550*/  FADD R21, R30, -R32.reuse ;  /* 0x800000201e157221 */ /* 0x100fe20000000000 */
[C---:B------:R-:W-:Y:S02]  /*1560*/  VIADD R18, R2.reuse, 0x2 ;  /* 0x0000000202127836 */ /* 0x040fe40000000000 */
[----:B------:R-:W-:Y:S01]  /*1570*/  ISETP.GE.AND P4, PT, R19, UR19, PT ;  /* 0x0000001313007c0c */ /* 0x000fe2000bf86270 */
[----:B------:R-:W-:Y:S02]  /*1580*/  VIADD R19, R2, 0x3 ;  /* 0x0000000302137836 */ /* 0x000fe40000000000 */
[----:B------:R-:W-:Y:S01]  /*1590*/  ISETP.GE.AND P2, PT, R18, UR19, PT ;  /* 0x0000001312007c0c */ /* 0x000fe2000bf46270 */
[--C-:B------:R-:W-:Y:S02]  /*15a0*/  FADD R18, R13, -R32.reuse ;  /* 0x800000200d127221 */ /* 0x100fe40000000000 */
[----:B------:R-:W-:Y:S01]  /*15b0*/  ISETP.GE.AND P0, PT, R19, UR19, PT ;  /* 0x0000001313007c0c */ /* 0x000fe2000bf06270 */
[----:B------:R-:W-:Y:S01]  /*15c0*/  FADD R19, R28, -R32 ;  /* 0x800000201c137221 */ /* 0x000fe20000000000 */
[----:B------:R-:W-:-:S05]  /*15d0*/  FFMA R18, R18, R18, RZ ;  /* 0x0000001212127223 */ /* 0x000fca00000000ff */
[----:B------:R-:W-:Y:S01]  /*15e0*/  @!P4 FFMA R18, R19, R19, R18 ;  /* 0x000000131312c223 */ /* 0x000fe20000000012 */
[----:B------:R-:W-:-:S04]  /*15f0*/  FADD R19, R29, -R32 ;  /* 0x800000201d137221 */ /* 0x000fc80000000000 */
[----:B------:R-:W-:-:S04]  /*1600*/  @!P2 FFMA R18, R19, R19, R18 ;  /* 0x000000131312a223 */ /* 0x000fc80000000012 */
[----:B------:R-:W-:-:S07]  /*1610*/  @!P0 FFMA R18, R21, R21, R18 ;  /* 0x0000001515128223 */ /* 0x000fce0000000012 */
.L_x_3275:
[----:B------:R-:W-:Y:S05]  /*1620*/  BSYNC B0 ;  /* 0x0000000000007941 */ /* 0x000fea0003800000 */
.L_x_3274:
[----:B------:R-:W-:Y:S05]  /*1630*/  @!P3 BRA `(.L_x_3276) ;  /* 0x000000080000b947 */ /* 0x000fea0003800000 */
[----:B------:R-:W0:Y:S01]  /*1640*/  SHFL.DOWN PT, R19, R18, 0x10, 0x1f ;  /* 0x0a001f0012137f89 */ /* 0x000e2200000e0000 */
[----:B------:R-:W-:Y:S02]  /*1650*/  ULOP3.LUT UP0, URZ, UR4, 0x1, URZ, 0xc0, !UPT ;  /* 0x00000001043f7892 */ /* 0x000fe4000f80c03f */
[----:B------:R-:W-:Y:S01]  /*1660*/  USHF.R.S32.HI UR5, URZ, 0x1f, UR10 ;  /* 0x0000001f3f057899 */ /* 0x000fe2000801140a */
[----:B------:R-:W1:Y:S03]  /*1670*/  S2R R24, SR_TID.X ;  /* 0x0000000000187919 */ /* 0x000e660000002100 */
[----:B------:R-:W-:Y:S01]  /*1680*/  PLOP3.LUT P2, PT, PT, PT, UP0, 0x80, 0x0 ;  /* 0x000000000000781c */ /* 0x000fe20003f4f008 */
[----:B0-----:R-:W-:-:S05]  /*1690*/  FADD R19, R19, R18 ;  /* 0x0000001213137221 */ /* 0x001fca0000000000 */
[----:B------:R-:W0:Y:S01]  /*16a0*/  SHFL.DOWN PT, R20, R19, 0x8, 0x1f ;  /* 0x09001f0013147f89 */ /* 0x000e2200000e0000 */
[C---:B-1----:R-:W-:Y:S02]  /*16b0*/  LOP3.LUT R36, R24.reuse, 0x1f, RZ, 0xc0, !PT ;  /* 0x0000001f18247812 */ /* 0x042fe400078ec0ff */
[----:B------:R-:W-:Y:S02]  /*16c0*/  ISETP.NE.AND P4, PT, R24, RZ, PT ;  /* 0x000000ff1800720c */ /* 0x000fe40003f85270 */
[----:B------:R-:W-:Y:S01]  /*16d0*/  ISETP.NE.AND P3, PT, R36, RZ, PT ;  /* 0x000000ff2400720c */ /* 0x000fe20003f65270 */
[----:B0-----:R-:W-:Y:S01]  /*16e0*/  FADD R20, R19, R20 ;  /* 0x0000001413147221 */ /* 0x001fe20000000000 */
[----:B------:R-:W-:-:S11]  /*16f0*/  IMAD.U32 R19, RZ, RZ, UR10 ;  /* 0x0000000aff137e24 */ /* 0x000fd6000f8e00ff */
[----:B------:R-:W-:Y:S01]  /*1700*/  @!P3 SEL R18, R14, R16, !P2 ;  /* 0x000000100e12b207 */ /* 0x000fe20005000000 */
[----:B------:R-:W0:Y:S03]  /*1710*/  SHFL.DOWN PT, R21, R20, 0x4, 0x1f ;  /* 0x08801f0014157f89 */ /* 0x000e2600000e0000 */
[----:B------:R-:W-:Y:S02]  /*1720*/  @!P3 LEA R18, P0, R19, R18, 0x2 ;  /* 0x000000121312b211 */ /* 0x000fe400078010ff */
[----:B------:R-:W-:Y:S01]  /*1730*/  @!P3 SEL R19, R15, R17, !P2 ;  /* 0x000000110f13b207 */ /* 0x000fe20005000000 */
[----:B0-----:R-:W-:Y:S01]  /*1740*/  FADD R21, R20, R21 ;  /* 0x0000001514157221 */ /* 0x001fe20000000000 */
[----:B------:R-:W-:-:S04]  /*1750*/  IMAD.U32 R20, RZ, RZ, UR10 ;  /* 0x0000000aff147e24 */ /* 0x000fc8000f8e00ff */
        /* <DEDUP_REMOVED lines=27> */
.L_x_3278:
[----:B------:R-:W2:Y:S04]  /*1910*/  LDG.E.STRONG.GPU R20, desc[UR12][R18.64] ;  /* 0x0000000c12147981 */ /* 0x000ea8000c1ef900 */
[----:B--2---:R-:W-:Y:S01]  /*1920*/  CCTL.IVALL ;  /* 0x00000000ff00798f */ /* 0x004fe20002000000 */
[----:B------:R-:W-:Y:S05]  /*1930*/  YIELD ;  /* 0x0000000000007946 */ /* 0x000fea0003800000 */
[----:B------:R-:W-:-:S13]  /*1940*/  ISETP.NE.AND P0, PT, R20, R21, PT ;  /* 0x000000151400720c */ /* 0x000fda0003f05270 */
[----:B------:R-:W-:Y:S05]  /*1950*/  @P0 BRA `(.L_x_3278) ;  /* 0xfffffffc00ec0947 */ /* 0x000fea000383ffff */
.L_x_3277:
        /* <DEDUP_REMOVED lines=16> */
.L_x_3283:
[C---:B------:R-:W-:Y:S02]  /*1a60*/  VIADD R25, R36.reuse, 0x20 ;  /* 0x0000002024197836 */ /* 0x040fe40000000000 */
[--C-:B------:R-:W-:Y:S02]  /*1a70*/  IMAD.MOV.U32 R22, RZ, RZ, R18.reuse ;  /* 0x000000ffff167224 */ /* 0x100fe400078e0012 */
[--C-:B------:R-:W-:Y:S02]  /*1a80*/  IMAD.MOV.U32 R23, RZ, RZ, R19.reuse ;  /* 0x000000ffff177224 */ /* 0x100fe400078e0013 */
[----:B------:R-:W-:Y:S01]  /*1a90*/  IMAD.WIDE R20, R36, 0x4, R18 ;  /* 0x0000000424147825 */ /* 0x000fe200078e0212 */
[----:B------:R-:W-:-:S03]  /*1aa0*/  MOV R24, R18 ;  /* 0x0000001200187202 */ /* 0x000fc60000000f00 */
[----:B------:R-:W-:Y:S02]  /*1ab0*/  IMAD.WIDE R22, R25, 0x4, R22 ;  /* 0x0000000419167825 */ /* 0x000fe400078e0216 */
        /* <DEDUP_REMOVED lines=18> */
.L_x_3282:
[----:B------:R-:W-:Y:S05]  /*1be0*/  BSYNC B1 ;  /* 0x0000000000017941 */ /* 0x000fea0003800000 */
.L_x_3281:
        /* <DEDUP_REMOVED lines=15> */
.L_x_3285:
[----:B------:R-:W-:Y:S05]  /*1ce0*/  BSYNC B1 ;  /* 0x0000000000017941 */ /* 0x000fea0003800000 */
.L_x_3284:
[----:B------:R-:W-:-:S13]  /*1cf0*/  ISETP.LT.OR P0, PT, R36, R31, P0 ;  /* 0x0000001f2400720c */ /* 0x000fda0000701670 */
[----:B------:R-:W-:Y:S05]  /*1d00*/  @!P0 BRA `(.L_x_3280) ;  /* 0x0000000000148947 */ /* 0x000fea0003800000 */
[----:B------:R-:W-:Y:S02]  /*1d10*/  SEL R18, R14, R16, !P2 ;  /* 0x000000100e127207 */ /* 0x000fe40005000000 */
[----:B------:R-:W-:-:S03]  /*1d20*/  SEL R19, R15, R17, !P2 ;  /* 0x000000110f137207 */ /* 0x000fc60005000000 */
[----:B------:R-:W-:-:S06]  /*1d30*/  IMAD.WIDE R18, R36, 0x4, R18 ;  /* 0x0000000424127825 */ /* 0x000fcc00078e0212 */
[----:B------:R-:W2:Y:S02]  /*1d40*/  LDG.E R19, desc[UR12][R18.64] ;  /* 0x0000000c12137981 */ /* 0x000ea4000c1e1900 */
[----:B--2---:R-:W-:-:S07]  /*1d50*/  FADD R34, R34, R19 ;  /* 0x0000001322227221 */ /* 0x004fce0000000000 */
.L_x_3280:
[----:B------:R-:W-:Y:S05]  /*1d60*/  BSYNC B0 ;  /* 0x0000000000007941 */ /* 0x000fea0003800000 */
.L_x_3279:
        /* <DEDUP_REMOVED lines=13> */
.L_x_3276:
        /* <DEDUP_REMOVED lines=10> */
.L_x_3286:
[----:B------:R-:W0:Y:S01]  /*1ee0*/  S2R R18, SR_TID.X ;  /* 0x0000000000127919 */ /* 0x000e220000002100 */
[----:B------:R-:W-:Y:S01]  /*1ef0*/  USHF.L.U32 UR5, UR10, 0x5, URZ ;  /* 0x000000050a057899 */ /* 0x000fe2000800063f */
[----:B------:R-:W-:Y:S05]  /*1f00*/  BSSY B0, `(.L_x_3287) ;  /* 0x000004e000007945 */ /* 0x000fea0003800000 */
[----:B------:R-:W-:Y:S01]  /*1f10*/  IMAD.U32 R19, RZ, RZ, UR5 ;  /* 0x00000005ff137e24 */ /* 0x000fe2000f8e00ff */
[----:B------:R-:W-:Y:S02]  /*1f20*/  ULDC UR5, c[0x0][0x268] ;  /* 0x00009a0000057ab9 */ /* 0x000fe40000000800 */
[----:B------:R-:W-:-:S05]  /*1f30*/  FFMA R22, R25, R0, UR5 ;  /* 0x0000000519167e23 */ /* 0x000fca0008000000 */
[----:B------:R-:W-:-:S13]  /*1f40*/  FSETP.GEU.AND P2, PT, |R22|, 1.175494350822287508e-38, PT ;  /* 0x008000001600780b */ /* 0x000fda0003f4e200 */
[----:B------:R-:W-:Y:S01]  /*1f50*/  @!P2 FMUL R22, R22, 16777216 ;  /* 0x4b8000001616a820 */ /* 0x000fe20000400000 */
[----:B0-----:R-:W-:-:S03]  /*1f60*/  SHF.R.U32.HI R23, RZ, 0x5, R18 ;  /* 0x00000005ff177819 */ /* 0x001fc60000011612 */
[----:B------:R-:W0:Y:S01]  /*1f70*/  MUFU.RSQ R25, R22 ;  /* 0x0000001600197308 */ /* 0x000e220000001400 */
[----:B------:R-:W-:Y:S01]  /*1f80*/  LOP3.LUT R18, R18, 0x1f, RZ, 0xc0, !PT ;  /* 0x0000001f12127812 */ /* 0x000fe200078ec0ff */
[----:B------:R-:W-:-:S03]  /*1f90*/  VIADD R23, R23, UR11 ;  /* 0x0000000b17177c36 */ /* 0x000fc60008000000 */
[----:B------:R-:W-:Y:S02]  /*1fa0*/  LOP3.LUT R18, R19, 0xffffffe0, R18, 0xe2, !PT ;  /* 0xffffffe013127812 */ /* 0x000fe400078ee212 */
[----:B------:R-:W-:-:S04]  /*1fb0*/  ISETP.GE.AND P0, PT, R23, UR18, PT ;  /* 0x0000001217007c0c */ /* 0x000fc8000bf06270 */
[----:B------:R-:W-:Y:S01]  /*1fc0*/  ISETP.NE.OR P0, PT, R18, RZ, P0 ;  /* 0x000000ff1200720c */ /* 0x000fe20000705670 */
[----:B0-----:R-:W-:-:S12]  /*1fd0*/  @!P2 FMUL R25, R25, 4096 ;  /* 0x458000001919a820 */ /* 0x001fd80000400000 */
[----:B------:R-:W0:Y:S08]  /*1fe0*/  @!P0 LDC.64 R20, c[0x0][0x228] ;  /* 0x00008a00ff148b82 */ /* 0x000e300000000a00 */
[----:B------:R-:W1:Y:S01]  /*1ff0*/  @!P0 LDC.64 R18, c[0x0][0x230] ;  /* 0x00008c00ff128b82 */ /* 0x000e620000000a00 */
[----:B0-----:R-:W-:-:S05]  /*2000*/  @!P0 IMAD.WIDE R20, R23, 0x4, R20 ;  /* 0x0000000417148825 */ /* 0x001fca00078e0214 */
[----:B------:R0:W-:Y:S01]  /*2010*/  @!P0 STG.E desc[UR12][R20.64], R32 ;  /* 0x0000002014008986 */ /* 0x0001e2000c10190c */
[----:B-1----:R-:W-:-:S05]  /*2020*/  @!P0 IMAD.WIDE R18, R23, 0x4, R18 ;  /* 0x0000000417128825 */ /* 0x002fca00078e0212 */
[----:B------:R0:W-:Y:S01]  /*2030*/  @!P0 STG.E desc[UR12][R18.64], R25 ;  /* 0x0000001912008986 */ /* 0x0001e2000c10190c */
[----:B------:R-:W-:-:S04]  /*2040*/  ISETP.GE.AND P0, PT, R2, UR19, PT ;  /* 0x0000001302007c0c */ /* 0x000fc8000bf06270 */
[----:B------:R-:W-:-:S13]  /*2050*/  ISETP.GE.OR P0, PT, R23, UR18, P0 ;  /* 0x0000001217007c0c */ /* 0x000fda0008706670 */
[----:B0-----:R-:W-:Y:S05]  /*2060*/  @P0 BRA `(.L_x_3288) ;  /* 0x0000000000dc0947 */ /* 0x001fea0003800000 */
[----:B------:R-:W0:Y:S01]  /*2070*/  LDC.64 R18, c[0x0][0x258] ;  /* 0x00009600ff127b82 */ /* 0x000e220000000a00 */
[--C-:B------:R-:W-:Y:S01]  /*2080*/  FADD R22, R13, -R32.reuse ;  /* 0x800000200d167221 */ /* 0x100fe20000000000 */
        /* <DEDUP_REMOVED lines=12> */
[----:B------:R-:W-:Y:S06]  /*2150*/  @!P1 BRA `(.L_x_3289) ;  /* 0x00000000004c9947 */ /* 0x000fec0003800000 */
[C---:B------:R-:W-:Y:S01]  /*2160*/  VIADD R20, R2.reuse, 0x1 ;  /* 0x0000000102147836 */ /* 0x040fe20000000000 */
[----:B------:R-:W-:Y:S01]  /*2170*/  ULDC.U8 UR5, c[0x0][0x294] ;  /* 0x0000a50000057ab9 */ /* 0x000fe20000000000 */
        /* <DEDUP_REMOVED lines=10> */
[----:B------:R-:W-:Y:S01]  /*2220*/  @P6 FMUL R24, R24, UR14 ;  /* 0x0000000e18186c20 */ /* 0x000fe20008400000 */
[----:B------:R-:W-:Y:S02]  /*2230*/  ISETP.NE.AND P6, PT, RZ, UR5, PT ;  /* 0x00000005ff007c0c */ /* 0x000fe4000bfc5270 */
[----:B------:R-:W-:-:S03]  /*2240*/  @!P2 FMNMX R7, R7, |R26|, !PT ;  /* 0x4000001a0707a209 */ /* 0x000fc60007800000 */
[----:B------:R-:W-:Y:S01]  /*2250*/  @P4 FMUL R26, R26, UR14 ;  /* 0x0000000e1a1a4c20 */ /* 0x000fe20008400000 */
[----:B------:R-:W-:Y:S01]  /*2260*/  @!P3 FMNMX R7, R7, |R32|, !PT ;  /* 0x400000200707b209 */ /* 0x000fe20007800000 */
[----:B------:R-:W-:-:S06]  /*2270*/  @P5 FMUL R32, R32, UR14 ;  /* 0x0000000e20205c20 */ /* 0x000fcc0008400000 */
[----:B------:R-:W-:-:S07]  /*2280*/  @P6 FMUL R22, R22, UR14 ;  /* 0x0000000e16166c20 */ /* 0x000fce0008400000 */
.L_x_3289:
[----:B0-----:R-:W-:Y:S01]  /*2290*/  IMAD.WIDE R18, R23, 0x2, R18 ;  /* 0x0000000217127825 */ /* 0x001fe200078e0212 */
[----:B------:R-:W0:Y:S02]  /*22a0*/  F2F.BF16.F32 R27, R24 ;  /* 0x00000018001b7304 */ /* 0x000e240000202000 */
[----:B------:R-:W-:-:S06]  /*22b0*/  LOP3.LUT P0, RZ, R18, 0x7, RZ, 0xc0, !PT ;  /* 0x0000000712ff7812 */ /* 0x000fcc000780c0ff */
[----:B------:R-:W1:Y:S01]  /*22c0*/  F2F.BF16.F32 R33, R32 ;  /* 0x0000002000217304 */ /* 0x000e620000202000 */
[----:B------:R-:W-:-:S07]  /*22d0*/  ISETP.LT.U32.OR P0, PT, R12, 0x4, P0 ;  /* 0x000000040c00780c */ /* 0x000fce0000701470 */
[----:B------:R-:W2:Y:S06]  /*22e0*/  F2F.BF16.F32 R31, R26 ;  /* 0x0000001a001f7304 */ /* 0x000eac0000202000 */
[----:B0-----:R-:W-:Y:S02]  /*22f0*/  @!P0 IMAD.WIDE.U32 R20, R27, 0x10000, RZ ;  /* 0x000100001b148825 */ /* 0x001fe400078e00ff */
[----:B------:R-:W0:Y:S02]  /*2300*/  F2F.BF16.F32 R25, R22 ;  /* 0x0000001600197304 */ /* 0x000e240000202000 */
[----:B-1----:R-:W-:-:S05]  /*2310*/  @!P0 IMAD.U32 R23, R33, 0x10000, RZ ;  /* 0x0001000021178824 */ /* 0x002fca00078e00ff */
[----:B--2---:R-:W-:Y:S02]  /*2320*/  @!P0 LOP3.LUT R21, R21, R23, R31, 0xfe, !PT ;  /* 0x0000001715158212 */ /* 0x004fe400078efe1f */
        /* <DEDUP_REMOVED lines=11> */
.L_x_3288:
[----:B------:R-:W-:Y:S05]  /*23e0*/  BSYNC B0 ;  /* 0x0000000000007941 */ /* 0x000fea0003800000 */
.L_x_3287:
[----:B------:R-:W-:Y:S02]  /*23f0*/  ULDC UR5, c[0x0][0x210] ;  /* 0x0000840000057ab9 */ /* 0x000fe40000000800 */
[----:B------:R-:W-:-:S04]  /*2400*/  ULEA UR11, UR5, UR11, 0x2 ;  /* 0x0000000b050b7291 */ /* 0x000fc8000f8e103f */
[----:B------:R-:W-:-:S06]  /*2410*/  UISETP.GE.AND UP0, UPT, UR11, UR18, UPT ;  /* 0x000000120b00728c */ /* 0x000fcc000bf06270 */
[----:B------:R-:W-:-:S13]  /*2420*/  PLOP3.LUT P0, PT, PT, PT, UP0, 0x80, 0x0 ;  /* 0x000000000000781c */ /* 0x000fda0003f0f008 */
[----:B------:R-:W-:Y:S05]  /*2430*/  @!P0 BRA `(.L_x_3290) ;  /* 0xffffffe400508947 */ /* 0x000fea000383ffff */
.L_x_3257:
[----:B------:R-:W-:Y:S01]  /*2440*/  ULDC.64 UR4, c[0x0][0x288] ;  /* 0x0000a20000047ab9 */ /* 0x000fe20000000a00 */
[----:B------:R-:W2:Y:S01]  /*2450*/  S2R R11, SR_TID.X ;  /* 0x00000000000b7919 */ /* 0x000ea20000002100 */
[----:B------:R-:W-:-:S04]  /*2460*/  ISETP.NE.U32.AND P0, PT, RZ, UR4, PT ;  /* 0x00000004ff007c0c */ /* 0x000fc8000bf05070 */
[----:B------:R-:W-:-:S13]  /*2470*/  ISETP.NE.AND.EX P0, PT, RZ, UR5, PT, P0 ;  /* 0x00000005ff007c0c */ /* 0x000fda000bf05300 */
[----:B------:R-:W-:Y:S05]  /*2480*/  @!P0 BRA `(.L_x_3291) ;  /* 0x0000000000ac8947 */ /* 0x000fea0003800000 */
[----:B------:R-:W3:Y:S01]  /*2490*/  SHFL.DOWN PT, R0, R7, 0x10, 0x1f ;  /* 0x0a001f0007007f89 */ /* 0x000ee200000e0000 */
[----:B--2---:R-:W-:Y:S01]  /*24a0*/  LOP3.LUT R4, R11, 0x1f, RZ, 0xc0, !PT ;  /* 0x0000001f0b047812 */ /* 0x004fe200078ec0ff */
[----:B------:R-:W-:Y:S03]  /*24b0*/  BSSY B0, `(.L_x_3292) ;  /* 0x0000022000007945 */ /* 0x000fe60003800000 */
[----:B------:R-:W-:-:S13]  /*24c0*/  ISETP.NE.AND P0, PT, R4, RZ, PT ;  /* 0x000000ff0400720c */ /* 0x000fda0003f05270 */
[----:B------:R-:W2:Y:S01]  /*24d0*/  @!P0 S2R R9, SR_CgaCtaId ;  /* 0x0000000000098919 */ /* 0x000ea20000008800 */
[----:B------:R-:W-:Y:S02]  /*24e0*/  @!P0 MOV R6, 0x400 ;  /* 0x0000040000068802 */ /* 0x000fe40000000f00 */
[----:B---3--:R-:W-:Y:S02]  /*24f0*/  FMNMX R0, R0, R7, !PT ;  /* 0x0000000700007209 */ /* 0x008fe40007800000 */
[----:B------:R-:W-:-:S03]  /*2500*/  SHF.R.U32.HI R7, RZ, 0x5, R11 ;  /* 0x00000005ff077819 */ /* 0x000fc6000001160b */
[----:B------:R-:W3:Y:S01]  /*2510*/  SHFL.DOWN PT, R3, R0, 0x8, 0x1f ;  /* 0x09001f0000037f89 */ /* 0x000ee200000e0000 */
[----:B--2---:R-:W-:Y:S02]  /*2520*/  @!P0 LEA R6, R9, R6, 0x18 ;  /* 0x0000000609068211 */ /* 0x004fe400078ec0ff */
[----:B---3--:R-:W-:-:S03]  /*2530*/  FMNMX R3, R0, R3, !PT ;  /* 0x0000000300037209 */ /* 0x008fc60007800000 */
[----:B------:R-:W-:Y:S02]  /*2540*/  @!P0 IMAD R6, R7, 0x4, R6 ;  /* 0x0000000407068824 */ /* 0x000fe400078e0206 */
[----:B------:R-:W2:Y:S02]  /*2550*/  SHFL.DOWN PT, R2, R3, 0x4, 0x1f ;  /* 0x08801f0003027f89 */ /* 0x000ea400000e0000 */
[----:B--2---:R-:W-:-:S05]  /*2560*/  FMNMX R2, R3, R2, !PT ;  /* 0x0000000203027209 */ /* 0x004fca0007800000 */
[----:B------:R-:W2:Y:S02]  /*2570*/  SHFL.DOWN PT, R5, R2, 0x2, 0x1f ;  /* 0x08401f0002057f89 */ /* 0x000ea400000e0000 */
[----:B--2---:R-:W-:-:S05]  /*2580*/  FMNMX R5, R2, R5, !PT ;  /* 0x0000000502057209 */ /* 0x004fca0007800000 */
[----:B------:R-:W2:Y:S02]  /*2590*/  SHFL.DOWN PT, R4, R5, 0x1, 0x1f ;  /* 0x08201f0005047f89 */ /* 0x000ea400000e0000 */
[----:B--2---:R-:W-:-:S05]  /*25a0*/  FMNMX R3, R5, R4, !PT ;  /* 0x0000000405037209 */ /* 0x004fca0007800000 */
[----:B------:R2:W-:Y:S01]  /*25b0*/  @!P0 STS [R6], R3 ;  /* 0x0000000306008388 */ /* 0x0005e20000000800 */
[----:B------:R-:W-:Y:S01]  /*25c0*/  BAR.SYNC.DEFER_BLOCKING 0x0 ;  /* 0x0000000000007b1d */ /* 0x000fe20000010000 */
[----:B------:R-:W-:Y:S01]  /*25d0*/  ISETP.NE.AND P0, PT, R7, RZ, PT ;  /* 0x000000ff0700720c */ /* 0x000fe20003f05270 */
[----:B------:R-:W-:-:S12]  /*25e0*/  HFMA2.MMA R7, -RZ, RZ, 0, 0 ;  /* 0x00000000ff077435 */ /* 0x000fd800000001ff */
        /* <DEDUP_REMOVED lines=13> */
.L_x_3300:
[----:B---3--:R-:W-:-:S07]  /*26c0*/  FMNMX R7, R3, R2, !PT ;  /* 0x0000000203077209 */ /* 0x008fce0007800000 */
.L_x_3293:
[----:B------:R-:W-:Y:S05]  /*26d0*/  BSYNC B0 ;  /* 0x0000000000007941 */ /* 0x000fea0003800000 */
.L_x_3292:
[----:B------:R-:W-:Y:S01]  /*26e0*/  ISETP.NE.AND P0, PT, R11, RZ, PT ;  /* 0x000000ff0b00720c */ /* 0x000fe20003f05270 */
[----:B------:R-:W-:-:S12]  /*26f0*/  BSSY B0, `(.L_x_3291) ;  /* 0x0000004000007945 */ /* 0x000fd80003800000 */
[----:B------:R-:W-:Y:S05]  /*2700*/  @P0 BRA `(.L_x_3295) ;  /* 0x0000000000080947 */ /* 0x000fea0003800000 */
[----:B--2---:R-:W2:Y:S02]  /*2710*/  LDC.64 R2, c[0x0][0x288] ;  /* 0x0000a200ff027b82 */ /* 0x004ea40000000a00 */
[----:B--2---:R3:W-:Y:S02]  /*2720*/  REDG.E.MAX.S32.STRONG.GPU desc[UR12][R2.64], R7 ;  /* 0x000000070200798e */ /* 0x0047e4000d10e38c */
.L_x_3295:
[----:B------:R-:W-:Y:S05]  /*2730*/  BSYNC B0 ;  /* 0x0000000000007941 */ /* 0x000fea0003800000 */
.L_x_3291:
        /* <DEDUP_REMOVED lines=15> */
[----:B------:R-:W-:-:S07]  /*2830*/  MOV R4, 0x2850 ;  /* 0x0000285000047802 */ /* 0x000fce0000000f00 */
[----:B01----:R-:W-:Y:S05]  /*2840*/  CALL.REL.NOINC `($__internal_21_$__cuda_sm20_rcp_rn_f32_slowpath) ;  /* 0x0000000000607944 */ /* 0x003fea0003c00000 */
[----:B------:R-:W-:Y:S01]  /*2850*/  IMAD.MOV.U32 R5, RZ, RZ, R7 ;  /* 0x000000ffff057224 */ /* 0x000fe200078e0007 */
[----:B------:R-:W-:Y:S06]  /*2860*/  BRA `(.L_x_3297) ;  /* 0x0000000000147947 */ /* 0x000fec0003800000 */
.L_x_3296:
[----:B------:R-:W2:Y:S01]  /*2870*/  MUFU.RCP R5, UR14 ;  /* 0x0000000e00057d08 */ /* 0x000ea20008001000 */
[----:B------:R-:W-:-:S04]  /*2880*/  IMAD.U32 R0, RZ, RZ, UR14 ;  /* 0x0000000eff007e24 */ /* 0x000fc8000f8e00ff */
[----:B--2---:R-:W-:-:S04]  /*2890*/  FFMA R0, R5, R0, -1 ;  /* 0xbf80000005007423 */ /* 0x004fc80000000000 */
[----:B------:R-:W-:-:S04]  /*28a0*/  FADD.FTZ R0, -R0, -RZ ;  /* 0x800000ff00007221 */ /* 0x000fc80000010100 */
[----:B------:R-:W-:-:S07]  /*28b0*/  FFMA R5, R5, R0, R5 ;  /* 0x0000000005057223 */ /* 0x000fce0000000005 */
.L_x_3297:
[----:B---3--:R-:W2:Y:S02]  /*28c0*/  LDC.64 R2, c[0x0][0x280] ;  /* 0x0000a000ff027b82 */ /* 0x008ea40000000a00 */
[----:B--2---:R-:W-:Y:S01]  /*28d0*/  STG.E desc[UR12][R2.64], R5 ;  /* 0x0000000502007986 */ /* 0x004fe2000c10190c */
[----:B------:R-:W-:Y:S05]  /*28e0*/  EXIT ;  /* 0x000000000000794d */ /* 0x000fea0003800000 */
.L_x_3294:
[----:B------:R-:W-:Y:S01]  /*28f0*/  IMAD.MOV.U32 R5, RZ, RZ, 0x2 ;  /* 0x00000002ff057424 */ /* 0x000fe200078e00ff */
[----:B------:R-:W-:Y:S01]  /*2900*/  MOV R4, 0xffffffff ;  /* 0xffffffff00047802 */ /* 0x000fe20000000f00 */
[----:B------:R-:W-:-:S07]  /*2910*/  IMAD.MOV.U32 R7, RZ, RZ, 0x1f ;  /* 0x0000001fff077424 */ /* 0x000fce00078e00ff */
[----:B0123--:R-:W-:Y:S05]  /*2920*/  WARPSYNC.COLLECTIVE R4, `(.L_x_3298) ;  /* 0x0000000004087348 */ /* 0x00ffea0003c00000 */
[----:B--23--:R2:W3:Y:S02]  /*2930*/  SHFL.DOWN P0, R2, R0, R5, R7 ;  /* 0x0800000500027389 */ /* 0x00c4e40000000007 */
[----:B0123--:R-:W-:Y:S01]  /*2940*/  ENDCOLLECTIVE ;  /* 0x000000000000791b */ /* 0x00ffe20003800000 */
.L_x_3298:
[----:B------:R-:W-:Y:S02]  /*2950*/  IMAD.MOV.U32 R5, RZ, RZ, 0x1 ;  /* 0x00000001ff057424 */ /* 0x000fe400078e00ff */
[----:B------:R-:W-:-:S05]  /*2960*/  IMAD.MOV.U32 R3, RZ, RZ, R2 ;  /* 0x000000ffff037224 */ /* 0x000fca00078e0002 */
[----:B------:R-:W-:-:S05]  /*2970*/  FMNMX R3, R3, R0, !PT ;  /* 0x0000000003037209 */ /* 0x000fca0007800000 */
[----:B------:R-:W-:-:S07]  /*2980*/  IMAD.MOV.U32 R0, RZ, RZ, R3 ;  /* 0x000000ffff007224 */ /* 0x000fce00078e0003 */
[----:B------:R-:W-:Y:S05]  /*2990*/  WARPSYNC.COLLECTIVE R4, `(.L_x_3299) ;  /* 0x0000000004087348 */ /* 0x000fea0003c00000 */
[----:B------:R0:W1:Y:S02]  /*29a0*/  SHFL.DOWN P0, R2, R0, R5, R7 ;  /* 0x0800000500027389 */ /* 0x0000640000000007 */
[----:B01----:R-:W-:Y:S01]  /*29b0*/  ENDCOLLECTIVE ;  /* 0x000000000000791b */ /* 0x003fe20003800000 */
.L_x_3299:
[----:B------:R-:W-:Y:S05]  /*29c0*/  BRA `(.L_x_3300) ;  /* 0xfffffffc003c7947 */ /* 0x000fea000383ffff */
        .weak           $__internal_21_$__cuda_sm20_rcp_rn_f32_slowpath
        .type           $__internal_21_$__cuda_sm20_rcp_rn_f32_slowpath,@function
        .size           $__internal_21_$__cuda_sm20_rcp_rn_f32_slowpath,(.L_x_14357 - $__internal_21_$__cuda_sm20_rcp_rn_f32_slowpath)
$__internal_21_$__cuda_sm20_rcp_rn_f32_slowpath:
        /* <DEDUP_REMOVED lines=14> */
.L_x_3301:
        /* <DEDUP_REMOVED lines=33> */
.L_x_3303:
[----:B------:R0:W1:Y:S02]  /*2cc0*/  MUFU.RCP R7, R2 ;  /* 0x0000000200077308 */ /* 0x0000640000001000 */
.L_x_3302:
[----:B------:R-:W-:Y:S02]  /*2cd0*/  IMAD.MOV.U32 R16, RZ, RZ, R4 ;  /* 0x000000ffff107224 */ /* 0x000fe400078e0004 */
[----:B------:R-:W-:-:S04]  /*2ce0*/  IMAD.MOV.U32 R17, RZ, RZ, 0x0 ;  /* 0x00000000ff117424 */ /* 0x000fc800078e00ff */
[----:B01----:R-:W-:Y:S05]  /*2cf0*/  RET.REL.NODEC R16 `(_ZN18transformer_engine13normalization21ln_fwd_general_kernelINS0_13Kernel_traitsI13__nv_bfloat16S3_S3_fjLj128ELj1ELj4ELj1ELj8ENS0_18Kernel_traits_baseILj128ES3_S3_S3_fjLj128EEEEEEEvNS0_19ForwardKernelParamsE) ;  /* 0xffffffd010c07950 */ /* 0x003fea0003c3ffff */
.L_x_3304:
        /* <DEDUP_REMOVED lines=16> */
.L_x_14357:


//--------------------- .text._ZN18transformer_engine13normalization21ln_fwd_general_kernelINS0_13Kernel_traitsIff6__halffjLj128ELj1ELj4ELj1ELj8ENS0_18Kernel_traits_baseILj128EffS3_fjLj128EEEEEEEvNS0_19ForwardKernelParamsE --------------------------
	.section	.text._ZN18transformer_engine13normalization21ln_fwd_general_kernelINS0_13Kernel_traitsIff6__halffjLj128ELj1ELj4ELj1ELj8ENS0_18Kernel_traits_baseILj128EffS3_fjLj128EEEEEEEvNS0_19ForwardKernelParamsE,"ax",@progbits
	.align	128
        .global         _ZN18transformer_engine13normalization21ln_fwd_general_kernelINS0_13Kernel_traitsIff6__halffjLj128ELj1ELj4ELj1ELj8ENS0_18Kernel_traits_baseILj128EffS3_fjLj128EEEEEEEvNS0_19ForwardKernelParamsE
        .type           _ZN18transformer_engine13normalization21ln_fwd_general_kernelINS0_13Kernel_traitsIff6__halffjLj128ELj1ELj4ELj1ELj8ENS0_18Kernel_traits_baseILj128EffS3_fjLj128EEEEEEEvNS0_19ForwardKernelParamsE,@function
        .size           _ZN18transformer_engine13normalization21ln_fwd_general_kernelINS0_13Kernel_traitsIff6__halffjLj128ELj1ELj4ELj1ELj8ENS0_18Kernel_traits_baseILj128EffS3_fjLj128EEEEEEEvNS0_19ForwardKernelParamsE,(.L_x_14358 - _ZN18transformer_engine13normalization21ln_fwd_general_kernelINS0_13Kernel_traitsIff6__halffjLj128ELj1ELj4ELj1ELj8ENS0_18Kernel_traits_baseILj128EffS3_fjLj128EEEEEEEvNS0_19ForwardKernelParamsE)
        .other          _ZN18transformer_engine13normalization21ln_fwd_general_kernelINS0_13Kernel_traitsIff6__halffjLj128ELj1ELj4ELj1ELj8ENS0_18Kernel_traits_baseILj128EffS3_fjLj128EEEEEEEvNS0_19ForwardKernelParamsE,@"STO_CUDA_ENTRY STV_DEFAULT"
_ZN18transformer_engine13normalization21ln_fwd_general_kernelINS0_13Kernel_traitsIff6__halffjLj128ELj1ELj4ELj1ELj8ENS0_18Kernel_traits_baseILj128EffS3_fjLj128EEEEEEEvNS0_19ForwardKernelParamsE:
.text._ZN18transformer_engine13normalization21ln_fwd_general_kernelINS0_13Kernel_traitsIff6__halffjLj128ELj1ELj4ELj1ELj8ENS0_18Kernel_traits_baseILj128EffS3_fjLj128EEEEEEEvNS0_19ForwardKernelParamsE:
        /* <DEDUP_REMOVED lines=45> */
[----:B------:R-:W-:Y:S05]  /*02d0*/  CALL.REL.NOINC `($__internal_22_$__cuda_sm20_rcp_rn_f32_slowpath) ;  /* 0x0000002800007944 */ /* 0x000fea0003c00000 */
[----:B------:R-:W-:Y:S05]  /*02e0*/  BRA `(.L_x_3306) ;  /* 0x0000000000107947 */ /* 0x000fea0003800000 */
.L_x_3305:
[----:B------:R-:W0:Y:S02]  /*02f0*/  MUFU.RCP R5, R2 ;  /* 0x0000000200057308 */ /* 0x000e240000001000 */
[----:B0-----:R-:W-:-:S04]  /*0300*/  FFMA R0, R2, R5, -1 ;  /* 0xbf80000002007423 */ /* 0x001fc80000000005 */
[----:B------:R-:W-:-:S04]  /*0310*/  FADD.FTZ R0, -R0, -RZ ;  /* 0x800000ff00007221 */ /* 0x000fc80000010100 */
[----:B------:R-:W-:-:S07]  /*0320*/  FFMA R0, R5, R0, R5 ;  /* 0x0000000005007223 */ /* 0x000fce0000000005 */
.L_x_3306:
        /* <DEDUP_REMOVED lines=19> */
.L_x_3310:
[----:B------:R-:W-:Y:S02]  /*0460*/  ISETP.NE.AND P0, PT, R15, RZ, PT ;  /* 0x000000ff0f00720c */ /* 0x000fe40003f05270 */
[----:B------:R-:W-:-:S06]  /*0470*/  CS2R R6, SRZ ;  /* 0x0000000000067805 */ /* 0x000fcc000001ff00 */
[----:B------:R0:W5:Y:S05]  /*0480*/  @P1 LDG.E R7, desc[UR12][R4.64+0x4] ;  /* 0x0000040c04071981 */ /* 0x00016a000c1e1900 */
[----:B------:R0:W5:Y:S02]  /*0490*/  @P0 LDG.E R6, desc[UR12][R4.64] ;  /* 0x0000000c04060981 */ /* 0x000164000c1e1900 */
.L_x_3311:
[----:B------:R-:W-:Y:S05]  /*04a0*/  BSYNC B1 ;  /* 0x0000000000017941 */ /* 0x000fea0003800000 */
.L_x_3309:
        /* <DEDUP_REMOVED lines=10> */
.L_x_3313:
[----:B------:R-:W-:Y:S02]  /*0550*/  ISETP.NE.AND P0, PT, R15, RZ, PT ;  /* 0x000000ff0f00720c */ /* 0x000fe40003f05270 */
[----:B------:R-:W-:-:S06]  /*0560*/  CS2R R14, SRZ ;  /* 0x00000000000e7805 */ /* 0x000fcc000001ff00 */
[----:B------:R1:W5:Y:S05]  /*0570*/  @P1 LDG.E R15, desc[UR12][R8.64+0x4] ;  /* 0x0000040c080f1981 */ /* 0x00036a000c1e1900 */
[----:B------:R1:W5:Y:S02]  /*0580*/  @P0 LDG.E R14, desc[UR12][R8.64] ;  /* 0x0000000c080e0981 */ /* 0x000364000c1e1900 */
.L_x_3314:
[----:B------:R-:W-:Y:S05]  /*0590*/  BSYNC B1 ;  /* 0x0000000000017941 */ /* 0x000fea0003800000 */
.L_x_3312:
        /* <DEDUP_REMOVED lines=15> */
.L_x_3316:
[----:B------:R-:W-:Y:S02]  /*0690*/  ISETP.NE.AND P0, PT, R17, RZ, PT ;  /* 0x000000ff1100720c */ /* 0x000fe40003f05270 */
[----:B------:R-:W-:-:S06]  /*06a0*/  CS2R R8, SRZ ;  /* 0x0000000000087805 */ /* 0x000fcc000001ff00 */
[----:B------:R1:W5:Y:S05]  /*06b0*/  @P1 LDG.E R9, desc[UR12][R10.64+0x4] ;  /* 0x0000040c0a091981 */ /* 0x00036a000c1e1900 */
[----:B------:R1:W5:Y:S02]  /*06c0*/  @P0 LDG.E R8, desc[UR12][R10.64] ;  /* 0x0000000c0a080981 */ /* 0x000364000c1e1900 */
.L_x_3317:
[----:B------:R-:W-:Y:S05]  /*06d0*/  BSYNC B1 ;  /* 0x0000000000017941 */ /* 0x000fea0003800000 */
.L_x_3315:
        /* <DEDUP_REMOVED lines=8> */
.L_x_3318:
[----:B------:R-:W-:Y:S02]  /*0760*/  ISETP.NE.AND P0, PT, R17, RZ, PT ;  /* 0x000000ff1100720c */ /* 0x000fe40003f05270 */
[----:B------:R-:W-:-:S06]  /*0770*/  CS2R R16, SRZ ;  /* 0x0000000000107805 */ /* 0x000fcc000001ff00 */
[----:B------:R3:W5:Y:S05]  /*0780*/  @P1 LDG.E R17, desc[UR12][R4.64+0x4] ;  /* 0x0000040c04111981 */ /* 0x00076a000c1e1900 */
[----:B------:R3:W5:Y:S02]  /*0790*/  @P0 LDG.E R16, desc[UR12][R4.64] ;  /* 0x0000000c04100981 */ /* 0x000764000c1e1900 */
.L_x_3308:
[----:B------:R-:W-:Y:S05]  /*07a0*/  BSYNC B0 ;  /* 0x0000000000007941 */ /* 0x000fea0003800000 */
.L_x_3307:
        /* <DEDUP_REMOVED lines=29> */
.L_x_3358:
        /* <DEDUP_REMOVED lines=18> */
.L_x_3323:
[----:B------:R-:W-:Y:S02]  /*0aa0*/  ISETP.NE.AND P0, PT, R9, RZ, PT ;  /* 0x000000ff0900720c */ /* 0x000fe40003f05270 */
[----:B------:R-:W-:-:S06]  /*0ab0*/  CS2R R20, SRZ ;  /* 0x0000000000147805 */ /* 0x000fcc000001ff00 */
[----:B------:R1:W5:Y:S05]  /*0ac0*/  @P2 LDG.E R21, desc[UR12][R26.64+0x4] ;  /* 0x0000040c1a152981 */ /* 0x00036a000c1e1900 */
[----:B------:R1:W5:Y:S02]  /*0ad0*/  @P0 LDG.E R20, desc[UR12][R26.64] ;  /* 0x0000000c1a140981 */ /* 0x000364000c1e1900 */
.L_x_3324:
[----:B------:R-:W-:Y:S05]  /*0ae0*/  BSYNC B1 ;  /* 0x0000000000017941 */ /* 0x000fea0003800000 */
.L_x_3322:
        /* <DEDUP_REMOVED lines=10> */
.L_x_3325:
[----:B------:R-:W-:Y:S02]  /*0b90*/  ISETP.NE.AND P0, PT, R10, RZ, PT ;  /* 0x000000ff0a00720c */ /* 0x000fe40003f05270 */
[----:B------:R-:W-:-:S06]  /*0ba0*/  CS2R R22, SRZ ;  /* 0x0000000000167805 */ /* 0x000fcc000001ff00 */
[----:B------:R3:W5:Y:S05]  /*0bb0*/  @P2 LDG.E R23, desc[UR12][R24.64+0x4] ;  /* 0x0000040c18172981 */ /* 0x00076a000c1e1900 */
[----:B------:R3:W5:Y:S02]  /*0bc0*/  @P0 LDG.E R22, desc[UR12][R24.64] ;  /* 0x0000000c18160981 */ /* 0x000764000c1e1900 */
.L_x_3321:
[----:B------:R-:W-:Y:S05]  /*0bd0*/  BSYNC B0 ;  /* 0x0000000000007941 */ /* 0x000fea0003800000 */
.L_x_3320:
        /* <DEDUP_REMOVED lines=10> */
.L_x_3327:
[----:B------:R-:W-:Y:S05]  /*0c80*/  BSYNC B0 ;  /* 0x0000000000007941 */ /* 0x000fea0003800000 */
.L_x_3326:
        /* <DEDUP_REMOVED lines=47> */
.L_x_3330:
[----:B------:R-:W2:Y:S04]  /*0f80*/  LDG.E.STRONG.GPU R27, desc[UR12][R24.64] ;  /* 0x0000000c181b7981 */ /* 0x000ea8000c1ef900 */
[----:B--2---:R-:W-:Y:S01]  /*0f90*/  CCTL.IVALL ;  /* 0x00000000ff00798f */ /* 0x004fe20002000000 */
[----:B------:R-:W-:Y:S05]  /*0fa0*/  YIELD ;  /* 0x0000000000007946 */ /* 0x000fea0003800000 */
[----:B------:R-:W-:-:S13]  /*0fb0*/  ISETP.NE.AND P0, PT, R27, R28, PT ;  /* 0x0000001c1b00720c */ /* 0x000fda0003f05270 */
[----:B------:R-:W-:Y:S05]  /*0fc0*/  @P0 BRA `(.L_x_3330) ;  /* 0xfffffffc00ec0947 */ /* 0x000fea000383ffff */
.L_x_3329:
        /* <DEDUP_REMOVED lines=17> */
.L_x_3335:
        /* <DEDUP_REMOVED lines=24> */
.L_x_3334:
[----:B------:R-:W-:Y:S05]  /*1260*/  BSYNC B1 ;  /* 0x0000000000017941 */ /* 0x000fea0003800000 */
.L_x_3333:
        /* <DEDUP_REMOVED lines=15> */
.L_x_3337:
[----:B------:R-:W-:Y:S05]  /*1360*/  BSYNC B1 ;  /* 0x0000000000017941 */ /* 0x000fea0003800000 */
.L_x_3336:
[----:B------:R-:W-:-:S13]  /*1370*/  ISETP.LT.OR P0, PT, R34, R11, P0 ;  /* 0x0000000b2200720c */ /* 0x000fda0000701670 */
[----:B------:R-:W-:Y:S05]  /*1380*/  @!P0 BRA `(.L_x_3332) ;  /* 0x0000000000148947 */ /* 0x000fea0003800000 */
[----:B------:R-:W-:Y:S02]  /*1390*/  SEL R24, R12, R18, !P3 ;  /* 0x000000120c187207 */ /* 0x000fe40005800000 */
[----:B------:R-:W-:-:S03]  /*13a0*/  SEL R25, R13, R19, !P3 ;  /* 0x000000130d197207 */ /* 0x000fc60005800000 */
[----:B------:R-:W-:-:S06]  /*13b0*/  IMAD.WIDE R24, R34, 0x4, R24 ;  /* 0x0000000422187825 */ /* 0x000fcc00078e0218 */
[----:B------:R-:W2:Y:S02]  /*13c0*/  LDG.E R24, desc[UR12][R24.64] ;  /* 0x0000000c18187981 */ /* 0x000ea4000c1e1900 */
[----:B--2---:R-:W-:-:S07]  /*13d0*/  FADD R33, R33, R24 ;  /* 0x0000001821217221 */ /* 0x004fce0000000000 */
.L_x_3332:
[----:B------:R-:W-:Y:S05]  /*13e0*/  BSYNC B0 ;  /* 0x0000000000007941 */ /* 0x000fea0003800000 */
.L_x_3331:
        /* <DEDUP_REMOVED lines=13> */
.L_x_3328:
        /* <DEDUP_REMOVED lines=10> */
.L_x_3338:
        /* <DEDUP_REMOVED lines=18> */
.L_x_3340:
[----:B------:R-:W-:Y:S05]  /*1680*/  BSYNC B0 ;  /* 0x0000000000007941 */ /* 0x000fea0003800000 */
.L_x_3339:
        /* <DEDUP_REMOVED lines=47> */
.L_x_3343:
[----:B------:R-:W2:Y:S04]  /*1980*/  LDG.E.STRONG.GPU R27, desc[UR12][R24.64] ;  /* 0x0000000c181b7981 */ /* 0x000ea8000c1ef900 */
[----:B--2---:R-:W-:Y:S01]  /*1990*/  CCTL.IVALL ;  /* 0x00000000ff00798f */ /* 0x004fe20002000000 */
[----:B------:R-:W-:Y:S05]  /*19a0*/  YIELD ;  /* 0x0000000000007946 */ /* 0x000fea0003800000 */
[----:B------:R-:W-:-:S13]  /*19b0*/  ISETP.NE.AND P0, PT, R27, R28, PT ;  /* 0x0000001c1b00720c */ /* 0x000fda0003f05270 */
[----:B------:R-:W-:Y:S05]  /*19c0*/  @P0 BRA `(.L_x_3343) ;  /* 0xfffffffc00ec0947 */ /* 0x000fea000383ffff */
.L_x_3342:
        /* <DEDUP_REMOVED lines=17> */
.L_x_3348:
        /* <DEDUP_REMOVED lines=24> */
.L_x_3347:
[----:B------:R-:W-:Y:S05]  /*1c60*/  BSYNC B1 ;  /* 0x0000000000017941 */ /* 0x000fea0003800000 */
.L_x_3346:
        /* <DEDUP_REMOVED lines=15> */
.L_x_3350:
[----:B------:R-:W-:Y:S05]  /*1d60*/  BSYNC B1 ;  /* 0x0000000000017941 */ /* 0x000fea0003800000 */
.L_x_3349:
[----:B------:R-:W-:-:S13]  /*1d70*/  ISETP.LT.OR P0, PT, R33, R11, P0 ;  /* 0x0000000b2100720c */ /* 0x000fda0000701670 */
[----:B------:R-:W-:Y:S05]  /*1d80*/  @!P0 BRA `(.L_x_3345) ;  /* 0x0000000000148947 */ /* 0x000fea0003800000 */
[----:B------:R-:W-:Y:S02]  /*1d90*/  SEL R24, R12, R18, !P2 ;  /* 0x000000120c187207 */ /* 0x000fe40005000000 */
[----:B------:R-:W-:-:S03]  /*1da0*/  SEL R25, R13, R19, !P2 ;  /* 0x000000130d197207 */ /* 0x000fc60005000000 */
[----:B------:R-:W-:-:S06]  /*1db0*/  IMAD.WIDE R24, R33, 0x4, R24 ;  /* 0x0000000421187825 */ /* 0x000fcc00078e0218 */
[----:B------:R-:W2:Y:S02]  /*1dc0*/  LDG.E R25, desc[UR12][R24.64] ;  /* 0x0000000c18197981 */ /* 0x000ea4000c1e1900 */
[----:B--2---:R-:W-:-:S07]  /*1dd0*/  FADD R34, R34, R25 ;  /* 0x0000001922227221 */ /* 0x004fce0000000000 */
.L_x_3345:
[----:B------:R-:W-:Y:S05]  /*1de0*/  BSYNC B0 ;  /* 0x0000000000007941 */ /* 0x000fea0003800000 */
.L_x_3344:
        /* <DEDUP_REMOVED lines=13> */
.L_x_3341:
        /* <DEDUP_REMOVED lines=10> */
.L_x_3351:
        /* <DEDUP_REMOVED lines=48> */
.L_x_3354:
[----:B------:R-:W-:Y:S01]  /*2260*/  F2FP.F16.F32.PACK_AB R31, R31, R28 ;  /* 0x0000001c1f1f723e */ /* 0x000fe200000000ff */
        /* <DEDUP_REMOVED lines=9> */
.L_x_3356:
[----:B------:R-:W-:Y:S05]  /*2300*/  BSYNC B1 ;  /* 0x0000000000017941 */ /* 0x000fea0003800000 */
.L_x_3355:
        /* <DEDUP_REMOVED lines=20> */
.L_x_3357:
[----:B------:R-:W-:-:S05]  /*2450*/  F2FP.F16.F32.PACK_AB R11, R11, R24 ;  /* 0x000000180b0b723e */ /* 0x000fca00000000ff */
[----:B------:R2:W-:Y:S01]  /*2460*/  @!P1 STG.E desc[UR12][R26.64], R11 ;  /* 0x0000000b1a009986 */ /* 0x0005e2000c10190c */
[----:B------:R-:W-:Y:S05]  /*2470*/  @!P1 BRA `(.L_x_3353) ;  /* 0x0000000000149947 */ /* 0x000fea0003800000 */
[C---:B------:R-:W-:Y:S02]  /*2480*/  ISETP.NE.AND P1, PT, R10.reuse, RZ, PT ;  /* 0x000000ff0a00720c */ /* 0x040fe40003f25270 */
[----:B------:R-:W-:Y:S02]  /*2490*/  ISETP.GE.U32.AND P0, PT, R10, 0x2, PT ;  /* 0x000000020a00780c */ /* 0x000fe40003f06070 */
[----:B------:R-:W-:-:S09]  /*24a0*/  PRMT R24, R11, 0x7632, R24 ;  /* 0x000076320b187816 */ /* 0x000fd20000000018 */
[----:B------:R3:W-:Y:S04]  /*24b0*/  @P1 STG.E.U16 desc[UR12][R26.64], R11 ;  /* 0x0000000b1a001986 */ /* 0x0007e8000c10150c */
[----:B------:R3:W-:Y:S02]  /*24c0*/  @P0 STG.E.U16 desc[UR12][R26.64+0x2], R24 ;  /* 0x000002181a000986 */ /* 0x0007e4000c10150c */
.L_x_3353:
[----:B------:R-:W-:Y:S05]  /*24d0*/  BSYNC B0 ;  /* 0x0000000000007941 */ /* 0x000fea0003800000 */
.L_x_3352:
[----:B------:R-:W-:Y:S02]  /*24e0*/  ULDC UR5, c[0x0][0x210] ;  /* 0x0000840000057ab9 */ /* 0x000fe40000000800 */
[----:B------:R-:W-:-:S04]  /*24f0*/  ULEA UR11, UR5, UR11, 0x2 ;  /* 0x0000000b050b7291 */ /* 0x000fc8000f8e103f */
[----:B------:R-:W-:-:S06]  /*2500*/  UISETP.GE.AND UP0, UPT, UR11, UR18, UPT ;  /* 0x000000120b00728c */ /* 0x000fcc000bf06270 */
[----:B------:R-:W-:-:S13]  /*2510*/  PLOP3.LUT P0, PT, PT, PT, UP0, 0x80, 0x0 ;  /* 0x000000000000781c */ /* 0x000fda0003f0f008 */
[----:B------:R-:W-:Y:S05]  /*2520*/  @!P0 BRA `(.L_x_3358) ;  /* 0xffffffe400148947 */ /* 0x000fea000383ffff */
.L_x_3319:
        /* <DEDUP_REMOVED lines=42> */
.L_x_3368:
[----:B-1----:R-:W-:-:S07]  /*27d0*/  FMNMX R5, R3, R2, !PT ;  /* 0x0000000203057209 */ /* 0x002fce0007800000 */
.L_x_3361:
[----:B------:R-:W-:Y:S05]  /*27e0*/  BSYNC B0 ;  /* 0x0000000000007941 */ /* 0x000fea0003800000 */
.L_x_3360:
[----:B------:R-:W-:Y:S01]  /*27f0*/  ISETP.NE.AND P0, PT, R9, RZ, PT ;  /* 0x000000ff0900720c */ /* 0x000fe20003f05270 */
[----:B------:R-:W-:-:S12]  /*2800*/  BSSY B0, `(.L_x_3359) ;  /* 0x0000004000007945 */ /* 0x000fd80003800000 */
[----:B------:R-:W-:Y:S05]  /*2810*/  @P0 BRA `(.L_x_3363) ;  /* 0x0000000000080947 */ /* 0x000fea0003800000 */
[----:B0-----:R-:W0:Y:S02]  /*2820*/  LDC.64 R2, c[0x0][0x288] ;  /* 0x0000a200ff027b82 */ /* 0x001e240000000a00 */
[----:B0-----:R1:W-:Y:S02]  /*2830*/  REDG.E.MAX.S32.STRONG.GPU desc[UR12][R2.64], R5 ;  /* 0x000000050200798e */ /* 0x0013e4000d10e38c */
.L_x_3363:
[----:B------:R-:W-:Y:S05]  /*2840*/  BSYNC B0 ;  /* 0x0000000000007941 */ /* 0x000fea0003800000 */
.L_x_3359:
        /* <DEDUP_REMOVED lines=16> */
[----:B--23--:R-:W-:Y:S05]  /*2950*/  CALL.REL.NOINC `($__internal_22_$__cuda_sm20_rcp_rn_f32_slowpath) ;  /* 0x0000000000607944 */ /* 0x00cfea0003c00000 */
[----:B------:R-:W-:Y:S01]  /*2960*/  IMAD.MOV.U32 R5, RZ, RZ, R0 ;  /* 0x000000ffff057224 */ /* 0x000fe200078e0000 */
[----:B------:R-:W-:Y:S06]  /*2970*/  BRA `(.L_x_3365) ;  /* 0x0000000000147947 */ /* 0x000fec0003800000 */
.L_x_3364:
[----:B-1----:R-:W0:Y:S01]  /*2980*/  MUFU.RCP R5, UR14 ;  /* 0x0000000e00057d08 */ /* 0x002e220008001000 */
[----:B------:R-:W-:-:S04]  /*2990*/  IMAD.U32 R0, RZ, RZ, UR14 ;  /* 0x0000000eff007e24 */ /* 0x000fc8000f8e00ff */
[----:B0-----:R-:W-:-:S04]  /*29a0*/  FFMA R0, R5, R0, -1 ;  /* 0xbf80000005007423 */ /* 0x001fc80000000000 */
[----:B------:R-:W-:-:S04]  /*29b0*/  FADD.FTZ R0, -R0, -RZ ;  /* 0x800000ff00007221 */ /* 0x000fc80000010100 */
[----:B------:R-:W-:-:S07]  /*29c0*/  FFMA R5, R5, R0, R5 ;  /* 0x0000000005057223 */ /* 0x000fce0000000005 */
.L_x_3365:
[----:B------:R-:W0:Y:S02]  /*29d0*/  LDC.64 R2, c[0x0][0x280] ;  /* 0x0000a000ff027b82 */ /* 0x000e240000000a00 */
[----:B0-----:R-:W-:Y:S01]  /*29e0*/  STG.E desc[UR12][R2.64], R5 ;  /* 0x0000000502007986 */ /* 0x001fe2000c10190c */
[----:B------:R-:W-:Y:S05]  /*29f0*/  EXIT ;  /* 0x000000000000794d */ /* 0x000fea0003800000 */
.L_x_3362:
[----:B------:R-:W-:Y:S01]  /*2a00*/  IMAD.MOV.U32 R5, RZ, RZ, 0x2 ;  /* 0x00000002ff057424 */ /* 0x000fe200078e00ff */
[----:B------:R-:W-:Y:S01]  /*2a10*/  MOV R7, 0x1f ;  /* 0x0000001f00077802 */ /* 0x000fe20000000f00 */
[----:B------:R-:W-:-:S07]  /*2a20*/  IMAD.MOV.U32 R4, RZ, RZ, -0x1 ;  /* 0xffffffffff047424 */ /* 0x000fce00078e00ff */
[----:B0123--:R-:W-:Y:S05]  /*2a30*/  WARPSYNC.COLLECTIVE R4, `(.L_x_3366) ;  /* 0x0000000004087348 */ /* 0x00ffea0003c00000 */
[----:B01----:R0:W1:Y:S02]  /*2a40*/  SHFL.DOWN P0, R2, R0, R5, R7 ;  /* 0x0800000500027389 */ /* 0x0030640000000007 */
[----:B0123--:R-:W-:Y:S01]  /*2a50*/  ENDCOLLECTIVE ;  /* 0x000000000000791b */ /* 0x00ffe20003800000 */
.L_x_3366:
[----:B------:R-:W-:Y:S02]  /*2a60*/  IMAD.MOV.U32 R5, RZ, RZ, 0x1 ;  /* 0x00000001ff057424 */ /* 0x000fe400078e00ff */
[----:B------:R-:W-:-:S05]  /*2a70*/  IMAD.MOV.U32 R3, RZ, RZ, R2 ;  /* 0x000000ffff037224 */ /* 0x000fca00078e0002 */
[----:B------:R-:W-:-:S05]  /*2a80*/  FMNMX R3, R3, R0, !PT ;  /* 0x0000000003037209 */ /* 0x000fca0007800000 */
[----:B------:R-:W-:-:S07]  /*2a90*/  IMAD.MOV.U32 R0, RZ, RZ, R3 ;  /* 0x000000ffff007224 */ /* 0x000fce00078e0003 */
[----:B------:R-:W-:Y:S05]  /*2aa0*/  WARPSYNC.COLLECTIVE R4, `(.L_x_3367) ;  /* 0x0000000004087348 */ /* 0x000fea0003c00000 */
[----:B------:R0:W1:Y:S02]  /*2ab0*/  SHFL.DOWN P0, R2, R0, R5, R7 ;  /* 0x0800000500027389 */ /* 0x0000640000000007 */
[----:B01----:R-:W-:Y:S01]  /*2ac0*/  ENDCOLLECTIVE ;  /* 0x000000000000791b */ /* 0x003fe20003800000 */
.L_x_3367:
[----:B------:R-:W-:Y:S05]  /*2ad0*/  BRA `(.L_x_3368) ;  /* 0xfffffffc003c7947 */ /* 0x000fea000383ffff */
        .weak           $__internal_22_$__cuda_sm20_rcp_rn_f32_slowpath
        .type           $__internal_22_$__cuda_sm20_rcp_rn_f32_slowpath,@function
        .size           $__internal_22_$__cuda_sm20_rcp_rn_f32_slowpath,(.L_x_14358 - $__internal_22_$__cuda_sm20_rcp_rn_f32_slowpath)
$__internal_22_$__cuda_sm20_rcp_rn_f32_slowpath:
        /* <DEDUP_REMOVED lines=14> */
.L_x_3369:
        /* <DEDUP_REMOVED lines=33> */
.L_x_3371:
[----:B------:R0:W1:Y:S02]  /*2dd0*/  MUFU.RCP R4, R2 ;  /* 0x0000000200047308 */ /* 0x0000640000001000 */
.L_x_3370:
[----:B-1----:R-:W-:Y:S02]  /*2de0*/  IMAD.MOV.U32 R0, RZ, RZ, R4 ;  /* 0x000000ffff007224 */ /* 0x002fe400078e0004 */
[----:B------:R-:W-:Y:S02]  /*2df0*/  IMAD.MOV.U32 R4, RZ, RZ, R6 ;  /* 0x000000ffff047224 */ /* 0x000fe400078e0006 */
[----:B------:R-:W-:-:S04]  /*2e00*/  IMAD.MOV.U32 R5, RZ, RZ, 0x0 ;  /* 0x00000000ff057424 */ /* 0x000fc800078e00ff */
[----:B0-----:R-:W-:Y:S05]  /*2e10*/  RET.REL.NODEC R4 `(_ZN18transformer_engine13normalization21ln_fwd_general_kernelINS0_13Kernel_traitsIff6__halffjLj128ELj1ELj4ELj1ELj8ENS0_18Kernel_traits_baseILj128EffS3_fjLj128EEEEEEEvNS0_19ForwardKernelParamsE) ;  /* 0xffffffd004787950 */ /* 0x001fea0003c3ffff */
.L_x_3372:
        /* <DEDUP_REMOVED lines=14> */
.L_x_14358:


//--------------------- .text._ZN18transformer_engine13normalization21ln_fwd_general_kernelINS0_13Kernel_traitsI6__halfS3_S3_fjLj128ELj1ELj4ELj1ELj8ENS0_18Kernel_traits_baseILj128ES3_S3_S3_fjLj128EEEEEEEvNS0_19ForwardKernelParamsE --------------------------
	.section	.text._ZN18transformer_engine13normalization21ln_fwd_general_kernelINS0_13Kernel_traitsI6__halfS3_S3_fjLj128ELj1ELj4ELj1ELj8ENS0_18Kernel_traits_baseILj128ES3_S3_S3_fjLj128EEEEEEEvNS0_19ForwardKernelParamsE,"ax",@progbits
	.align	128
        .global         _ZN18transformer_engine13normalization21ln_fwd_general_kernelINS0_13Kernel_traitsI6__halfS3_S3_fjLj128ELj1ELj4ELj1ELj8ENS0_18Kernel_traits_baseILj128ES3_S3_S3_fjLj128EEEEEEEvNS0_19ForwardKernelParamsE
        .type           _ZN18transformer_engine13normalization21ln_fwd_general_kernelINS0_13Kernel_traitsI6__halfS3_S3_fjLj128ELj1ELj4ELj1ELj8ENS0_18Kernel_traits_baseILj128ES3_S3_S3_fjLj128EEEEEEEvNS0_19ForwardKernelParamsE,@function
        .size           _ZN18transformer_engine13normalization21ln_fwd_general_kernelINS0_13Kernel_traitsI6__halfS3_S3_fjLj128ELj1ELj4ELj1ELj8ENS0_18Kernel_traits_baseILj128ES3_S3_S3_fjLj128EEEEEEEvNS0_19ForwardKernelParamsE,(.L_x_14359 - _ZN18transformer_engine13normalization21ln_fwd_general_kernelINS0_13Kernel_traitsI6__halfS3_S3_fjLj128ELj1ELj4ELj1ELj8ENS0_18Kernel_traits_baseILj128ES3_S3_S3_fjLj128EEEEEEEvNS0_19ForwardKernelParamsE)
        .other          _ZN18transformer_engine13normalization21ln_fwd_general_kernelINS0_13Kernel_traitsI6__halfS3_S3_fjLj128ELj1ELj4ELj1ELj8ENS0_18Kernel_traits_baseILj128ES3_S3_S3_fjLj128EEEEEEEvNS0_19ForwardKernelParamsE,@"STO_CUDA_ENTRY STV_DEFAULT"
_ZN18transformer_engine13normalization21ln_fwd_general_kernelINS0_13Kernel_traitsI6__halfS3_S3_fjLj128ELj1ELj4ELj1ELj8ENS0_18Kernel_traits_baseILj128ES3_S3_S3_fjLj128EEEEEEEvNS0_19ForwardKernelParamsE:
.text._ZN18transformer_engine13normalization21ln_fwd_general_kernelINS0_13Kernel_traitsI6__halfS3_S3_fjLj128ELj1ELj4ELj1ELj8ENS0_18Kernel_traits_baseILj128ES3_S3_S3_fjLj128EEEEEEEvNS0_19ForwardKernelParamsE:
        /* <DEDUP_REMOVED lines=45> */
[----:B------:R-:W-:Y:S05]  /*02d0*/  CALL.REL.NOINC `($__internal_23_$__cuda_sm20_rcp_rn_f32_slowpath) ;  /* 0x0000002400bc7944 */ /* 0x000fea0003c00000 */
[----:B------:R-:W-:Y:S01]  /*02e0*/  IMAD.MOV.U32 R0, RZ, RZ, R7 ;  /* 0x000000ffff007224 */ /* 0x000fe200078e0007 */
[----:B------:R-:W-:Y:S06]  /*02f0*/  BRA `(.L_x_3374) ;  /* 0x0000000000107947 */ /* 0x000fec0003800000 */
.L_x_3373:
[----:B------:R-:W0:Y:S02]  /*0300*/  MUFU.RCP R5, R2 ;  /* 0x0000000200057308 */ /* 0x000e240000001000 */
[----:B0-----:R-:W-:-:S04]  /*0310*/  FFMA R0, R2, R5, -1 ;  /* 0xbf80000002007423 */ /* 0x001fc80000000005 */
[----:B------:R-:W-:-:S04]  /*0320*/  FADD.FTZ R0, -R0, -RZ ;  /* 0x800000ff00007221 */ /* 0x000fc80000010100 */
[----:B------:R-:W-:-:S07]  /*0330*/  FFMA R0, R5, R0, R5 ;  /* 0x0000000005007223 */ /* 0x000fce0000000005 */
.L_x_3374:
        /* <DEDUP_REMOVED lines=22> */
.L_x_3378:
        /* <DEDUP_REMOVED lines=12> */
.L_x_3379:
[----:B------:R-:W-:Y:S05]  /*0560*/  BSYNC B1 ;  /* 0x0000000000017941 */ /* 0x000fea0003800000 */
.L_x_3377:
[----:B------:R-:W-:Y:S02]  /*0570*/  ULDC.64 UR4, c[0x0][0x260] ;  /* 0x0000980000047ab9 */ /* 0x000fe40000000a00 */
[----:B------:R-:W-:-:S04]  /*0580*/  LEA R4, P1, R2, UR4, 0x1 ;  /* 0x0000000402047c11 */ /* 0x000fc8000f8208ff */
[----:B------:R-:W-:Y:S02]  /*0590*/  LOP3.LUT P0, RZ, R4, 0x7, RZ, 0xc0, !PT ;  /* 0x0000000704ff7812 */ /* 0x000fe4000780c0ff */
[----:B------:R-:W-:Y:S02]  /*05a0*/  LEA.HI.X R5, R2, UR5, R3, 0x1, P1 ;  /* 0x0000000502057c11 */ /* 0x000fe400088f0c03 */
[----:B------:R-:W-:-:S13]  /*05b0*/  ISETP.LT.U32.OR P0, PT, R16, 0x4, P0 ;  /* 0x000000041000780c */ /* 0x000fda0000701470 */
[----:B------:R-:W2:Y:S01]  /*05c0*/  @!P0 LDG.E.64 R12, desc[UR12][R4.64] ;  /* 0x0000000c040c8981 */ /* 0x000ea2000c1e1b00 */
[----:B------:R-:W-:Y:S01]  /*05d0*/  BSSY B1, `(.L_x_3380) ;  /* 0x0000014000017945 */ /* 0x000fe20003800000 */
[----:B-----5:R-:W-:Y:S02]  /*05e0*/  HADD2.F32 R8, -RZ, R8.H0_H0 ;  /* 0x20000008ff087230 */ /* 0x020fe40000004100 */
[----:B------:R-:W-:Y:S01]  /*05f0*/  HADD2.F32 R9, -RZ, R9.H0_H0 ;  /* 0x20000009ff097230 */ /* 0x000fe20000004100 */
        /* <DEDUP_REMOVED lines=17> */
.L_x_3381:
[----:B------:R-:W-:Y:S05]  /*0710*/  BSYNC B1 ;  /* 0x0000000000017941 */ /* 0x000fea0003800000 */
.L_x_3380:
[----:B-----5:R-:W-:Y:S02]  /*0720*/  HADD2.F32 R4, -RZ, R6.H0_H0 ;  /* 0x20000006ff047230 */ /* 0x020fe40000004100 */
[----:B------:R-:W-:Y:S02]  /*0730*/  HADD2.F32 R10, -RZ, R10.H0_H0 ;  /* 0x2000000aff0a7230 */ /* 0x000fe40000004100 */
[----:B------:R-:W-:Y:S02]  /*0740*/  HADD2.F32 R11, -RZ, R11.H0_H0 ;  /* 0x2000000bff0b7230 */ /* 0x000fe40000004100 */
[----:B------:R-:W-:Y:S02]  /*0750*/  HADD2.F32 R3, -RZ, R3.H0_H0 ;  /* 0x20000003ff037230 */ /* 0x000fe40000004100 */
[----:B------:R-:W-:Y:S02]  /*0760*/  HADD2.F32 R5, -RZ, R7.H0_H0 ;  /* 0x20000007ff057230 */ /* 0x000fe40000004100 */
[----:B------:R-:W-:-:S07]  /*0770*/  HADD2.F32 R6, -RZ, R12.H0_H0 ;  /* 0x2000000cff067230 */ /* 0x000fce0000004100 */
.L_x_3376:
[----:B------:R-:W-:Y:S05]  /*0780*/  BSYNC B0 ;  /* 0x0000000000007941 */ /* 0x000fea0003800000 */
.L_x_3375:
        /* <DEDUP_REMOVED lines=25> */
[----:B------:R-:W-:Y:S01]  /*0920*/  HFMA2.MMA R7, -RZ, RZ, 0, 0 ;  /* 0x00000000ff077435 */ /* 0x000fe200000001ff */
[----:B0-----:R-:W-:Y:S01]  /*0930*/  ISETP.NE.U32.AND P0, PT, R12, RZ, PT ;  /* 0x000000ff0c00720c */ /* 0x001fe20003f05070 */
[----:B------:R-:W-:-:S03]  /*0940*/  FADD R12, R9, 1 ;  /* 0x3f800000090c7421 */ /* 0x000fc60000000000 */
[----:B------:R-:W-:Y:S02]  /*0950*/  ISETP.NE.OR.EX P1, PT, R13, RZ, P1, P0 ;  /* 0x000000ff0d00720c */ /* 0x000fe40000f25700 */
[----:B------:R-:W-:Y:S02]  /*0960*/  FSEL R9, R9, R12, !P2 ;  /* 0x0000000c09097208 */ /* 0x000fe40005000000 */
[----:B------:R-:W-:-:S09]  /*0970*/  IADD3 R12, -R2, UR15, RZ ;  /* 0x0000000f020c7c10 */ /* 0x000fd2000fffe1ff */
.L_x_3415:
        /* <DEDUP_REMOVED lines=21> */
.L_x_3386:
        /* <DEDUP_REMOVED lines=12> */
.L_x_3387:
[----:B------:R-:W-:Y:S05]  /*0b90*/  BSYNC B1 ;  /* 0x0000000000017941 */ /* 0x000fea0003800000 */
.L_x_3385:
[----:B-----5:R-:W-:Y:S02]  /*0ba0*/  HADD2.F32 R13, -RZ, R13.H0_H0 ;  /* 0x2000000dff0d7230 */ /* 0x020fe40000004100 */
[----:B------:R-:W-:Y:S02]  /*0bb0*/  HADD2.F32 R28, -RZ, R28.H0_H0 ;  /* 0x2000001cff1c7230 */ /* 0x000fe40000004100 */
[----:B------:R-:W-:Y:S02]  /*0bc0*/  HADD2.F32 R29, -RZ, R29.H0_H0 ;  /* 0x2000001dff1d7230 */ /* 0x000fe40000004100 */
[----:B------:R-:W-:-:S07]  /*0bd0*/  HADD2.F32 R30, -RZ, R30.H0_H0 ;  /* 0x2000001eff1e7230 */ /* 0x000fce0000004100 */
.L_x_3384:
[----:B------:R-:W-:Y:S05]  /*0be0*/  BSYNC B0 ;  /* 0x0000000000007941 */ /* 0x000fea0003800000 */
.L_x_3383:
        /* <DEDUP_REMOVED lines=52> */
.L_x_3390:
[----:B------:R-:W2:Y:S04]  /*0f30*/  LDG.E.STRONG.GPU R20, desc[UR12][R18.64] ;  /* 0x0000000c12147981 */ /* 0x000ea8000c1ef900 */
[----:B--2---:R-:W-:Y:S01]  /*0f40*/  CCTL.IVALL ;  /* 0x00000000ff00798f */ /* 0x004fe20002000000 */
[----:B------:R-:W-:Y:S05]  /*0f50*/  YIELD ;  /* 0x0000000000007946 */ /* 0x000fea0003800000 */
[----:B------:R-:W-:-:S13]  /*0f60*/  ISETP.NE.AND P0, PT, R20, R21, PT ;  /* 0x000000151400720c */ /* 0x000fda0003f05270 */
[----:B------:R-:W-:Y:S05]  /*0f70*/  @P0 BRA `(.L_x_3390) ;  /* 0xfffffffc00ec0947 */ /* 0x000fea000383ffff */
.L_x_3389:
[----:B------:R-:W-:Y:S01]  /*0f80*/  ISETP.GE.AND P0, PT, R34, R31, PT ;  /* 0x0000001f2200720c */ /* 0x000fe20003f06270 */
[----:B------:R-:W-:Y:S05]  /*0f90*/  WARPSYNC.ALL ;  /* 0x0000000000007948 */ /* 0x000fea0003800000 */
[----:B------:R-:W-:Y:S01]  /*0fa0*/  BAR.SYNC.DEFER_BLOCKING 0x0 ;  /* 0x0000000000007b1d */ /* 0x000fe20000010000 */
[----:B------:R-:W-:-:S05]  /*0fb0*/  HFMA2.MMA R33, -RZ, RZ, 0, 0 ;  /* 0x00000000ff217435 */ /* 0x000fca00000001ff */
        /* <DEDUP_REMOVED lines=12> */
.L_x_3395:
        /* <DEDUP_REMOVED lines=24> */
.L_x_3394:
[----:B------:R-:W-:Y:S05]  /*1200*/  BSYNC B1 ;  /* 0x0000000000017941 */ /* 0x000fea0003800000 */
.L_x_3393:
        /* <DEDUP_REMOVED lines=15> */
.L_x_3397:
[----:B------:R-:W-:Y:S05]  /*1300*/  BSYNC B1 ;  /* 0x0000000000017941 */ /* 0x000fea0003800000 */
.L_x_3396:
[----:B------:R-:W-:-:S13]  /*1310*/  ISETP.LT.OR P0, PT, R34, R31, P0 ;  /* 0x0000001f2200720c */ /* 0x000fda0000701670 */
[----:B------:R-:W-:Y:S05]  /*1320*/  @!P0 BRA `(.L_x_3392) ;  /* 0x0000000000148947 */ /* 0x000fea0003800000 */
[----:B------:R-:W-:Y:S02]  /*1330*/  SEL R18, R14, R16, !P4 ;  /* 0x000000100e127207 */ /* 0x000fe40006000000 */
[----:B------:R-:W-:-:S03]  /*1340*/  SEL R19, R15, R17, !P4 ;  /* 0x000000110f137207 */ /* 0x000fc60006000000 */
[----:B------:R-:W-:-:S06]  /*1350*/  IMAD.WIDE R18, R34, 0x4, R18 ;  /* 0x0000000422127825 */ /* 0x000fcc00078e0212 */
[----:B------:R-:W2:Y:S02]  /*1360*/  LDG.E R18, desc[UR12][R18.64] ;  /* 0x0000000c12127981 */ /* 0x000ea4000c1e1900 */
[----:B--2---:R-:W-:-:S07]  /*1370*/  FADD R33, R33, R18 ;  /* 0x0000001221217221 */ /* 0x004fce0000000000 */
.L_x_3392:
[----:B------:R-:W-:Y:S05]  /*1380*/  BSYNC B0 ;  /* 0x0000000000007941 */ /* 0x000fea0003800000 */
.L_x_3391:
        /* <DEDUP_REMOVED lines=13> */
.L_x_3388:
        /* <DEDUP_REMOVED lines=10> */
.L_x_3398:
[----:B------:R-:W-:Y:S01]  /*1500*/  BSSY B0, `(.L_x_3399) ;  /* 0x0000012000007945 */ /* 0x000fe20003800000 */
[----:B------:R-:W-:Y:S01]  /*1510*/  FMUL R32, R23, R0 ;  /* 0x0000000017207220 */ /* 0x000fe20000400000 */
[----:B------:R-:W-:Y:S02]  /*1520*/  IMAD.MOV.U32 R18, RZ, RZ, RZ ;  /* 0x000000ffff127224 */ /* 0x000fe400078e00ff */
[----:B------:R-:W-:Y:S05]  /*1530*/  @!P2 BRA `(.L_x_3400) ;  /* 0x000000000038a947 */ /* 0x000fea0003800000 */
        /* <DEDUP_REMOVED lines=14> */
.L_x_3400:
[----:B------:R-:W-:Y:S05]  /*1620*/  BSYNC B0 ;  /* 0x0000000000007941 */ /* 0x000fea0003800000 */
.L_x_3399:
        /* <DEDUP_REMOVED lines=32> */
[----:B0-----:R-:W-:Y:S02]  /*1830*/  MOV R18, UR15 ;  /* 0x0000000f00127c02 */ /* 0x001fe40008000f00 */
        /* <DEDUP_REMOVED lines=13> */
.L_x_3403:
[----:B------:R-:W2:Y:S04]  /*1910*/  LDG.E.STRONG.GPU R20, desc[UR12][R18.64] ;  /* 0x0000000c12147981 */ /* 0x000ea8000c1ef900 */
[----:B--2---:R-:W-:Y:S01]  /*1920*/  CCTL.IVALL ;  /* 0x00000000ff00798f */ /* 0x004fe20002000000 */
[----:B------:R-:W-:Y:S05]  /*1930*/  YIELD ;  /* 0x0000000000007946 */ /* 0x000fea0003800000 */
[----:B------:R-:W-:-:S13]  /*1940*/  ISETP.NE.AND P0, PT, R20, R21, PT ;  /* 0x000000151400720c */ /* 0x000fda0003f05270 */
[----:B------:R-:W-:Y:S05]  /*1950*/  @P0 BRA `(.L_x_3403) ;  /* 0xfffffffc00ec0947 */ /* 0x000fea000383ffff */
.L_x_3402:
        /* <DEDUP_REMOVED lines=16> */
.L_x_3408:
[----:B------:R-:W-:Y:S01]  /*1a60*/  MOV R22, R18 ;  /* 0x0000001200167202 */ /* 0x000fe20000000f00 */
[C---:B------:R-:W-:Y:S02]  /*1a70*/  VIADD R25, R36.reuse, 0x20 ;  /* 0x0000002024197836 */ /* 0x040fe40000000000 */
[--C-:B------:R-:W-:Y:S02]  /*1a80*/  IMAD.MOV.U32 R23, RZ, RZ, R19.reuse ;  /* 0x000000ffff177224 */ /* 0x100fe400078e0013 */
[----:B------:R-:W-:-:S04]  /*1a90*/  IMAD.WIDE R20, R36, 0x4, R18 ;  /* 0x0000000424147825 */ /* 0x000fc800078e0212 */
[----:B------:R-:W-:Y:S02]  /*1aa0*/  IMAD.WIDE R22, R25, 0x4, R22 ;  /* 0x0000000419167825 */ /* 0x000fe400078e0216 */
[----:B------:R-:W2:Y:S02]  /*1ab0*/  LDG.E R21, desc[UR12][R20.64] ;  /* 0x0000000c14157981 */ /* 0x000ea4000c1e1900 */
[C---:B------:R-:W-:Y:S02]  /*1ac0*/  VIADD R27, R36.reuse, 0x40 ;  /* 0x00000040241b7836 */ /* 0x040fe40000000000 */
[----:B------:R-:W-:Y:S01]  /*1ad0*/  IMAD.MOV.U32 R24, RZ, RZ, R18 ;  /* 0x000000ffff187224 */ /* 0x000fe200078e0012 */
[----:B------:R-:W3:Y:S01]  /*1ae0*/  LDG.E R22, desc[UR12][R22.64] ;  /* 0x0000000c16167981 */ /* 0x000ee2000c1e1900 */
[----:B------:R-:W-:Y:S02]  /*1af0*/  IMAD.MOV.U32 R25, RZ, RZ, R19 ;  /* 0x000000ffff197224 */ /* 0x000fe400078e0013 */
[----:B------:R-:W-:-:S02]  /*1b00*/  VIADD R35, R36, 0x60 ;  /* 0x0000006024237836 */ /* 0x000fc40000000000 */
[----:B------:R-:W-:-:S04]  /*1b10*/  IMAD.WIDE R24, R27, 0x4, R24 ;  /* 0x000000041b187825 */ /* 0x000fc800078e0218 */
[----:B------:R-:W-:Y:S02]  /*1b20*/  IMAD.MOV.U32 R26, RZ, RZ, R18 ;  /* 0x000000ffff1a7224 */ /* 0x000fe400078e0012 */
[----:B------:R-:W-:Y:S01]  /*1b30*/  IMAD.MOV.U32 R27, RZ, RZ, R19 ;  /* 0x000000ffff1b7224 */ /* 0x000fe200078e0013 */
[----:B------:R-:W4:Y:S01]  /*1b40*/  LDG.E R24, desc[UR12][R24.64] ;  /* 0x0000000c18187981 */ /* 0x000f22000c1e1900 */
[----:B------:R-:W-:-:S06]  /*1b50*/  IMAD.WIDE R26, R35, 0x4, R26 ;  /* 0x00000004231a7825 */ /* 0x000fcc00078e021a */
[----:B------:R-:W5:Y:S01]  /*1b60*/  LDG.E R26, desc[UR12][R26.64] ;  /* 0x0000000c1a1a7981 */ /* 0x000f62000c1e1900 */
[----:B------:R-:W-:-:S04]  /*1b70*/  IADD3 R36, R36, 0x80, RZ ;  /* 0x0000008024247810 */ /* 0x000fc80007ffe0ff */
[----:B------:R-:W-:Y:S01]  /*1b80*/  ISETP.GE.AND P3, PT, R36, R33, PT ;  /* 0x000000212400720c */ /* 0x000fe20003f66270 */
[----:B--2---:R-:W-:-:S04]  /*1b90*/  FADD R35, R21, R34 ;  /* 0x0000002215237221 */ /* 0x004fc80000000000 */
[----:B---3--:R-:W-:-:S04]  /*1ba0*/  FADD R35, R35, R22 ;  /* 0x0000001623237221 */ /* 0x008fc80000000000 */
[----:B----4-:R-:W-:-:S04]  /*1bb0*/  FADD R35, R35, R24 ;  /* 0x0000001823237221 */ /* 0x010fc80000000000 */
[----:B-----5:R-:W-:Y:S01]  /*1bc0*/  FADD R34, R35, R26 ;  /* 0x0000001a23227221 */ /* 0x020fe20000000000 */
[----:B------:R-:W-:Y:S06]  /*1bd0*/  @!P3 BRA `(.L_x_3408) ;  /* 0xfffffffc00a0b947 */ /* 0x000fec000383ffff */
.L_x_3407:
[----:B------:R-:W-:Y:S05]  /*1be0*/  BSYNC B1 ;  /* 0x0000000000017941 */ /* 0x000fea0003800000 */
.L_x_3406:
        /* <DEDUP_REMOVED lines=15> */
.L_x_3410:
[----:B------:R-:W-:Y:S05]  /*1ce0*/  BSYNC B1 ;  /* 0x0000000000017941 */ /* 0x000fea0003800000 */
.L_x_3409:
[----:B------:R-:W-:-:S13]  /*1cf0*/  ISETP.LT.OR P0, PT, R36, R31, P0 ;  /* 0x0000001f2400720c */ /* 0x000fda0000701670 */
[----:B------:R-:W-:Y:S05]  /*1d00*/  @!P0 BRA `(.L_x_3405) ;  /* 0x0000000000148947 */ /* 0x000fea0003800000 */
[----:B------:R-:W-:Y:S02]  /*1d10*/  SEL R18, R14, R16, !P2 ;  /* 0x000000100e127207 */ /* 0x000fe40005000000 */
[----:B------:R-:W-:-:S03]  /*1d20*/  SEL R19, R15, R17, !P2 ;  /* 0x000000110f137207 */ /* 0x000fc60005000000 */
[----:B------:R-:W-:-:S06]  /*1d30*/  IMAD.WIDE R18, R36, 0x4, R18 ;  /* 0x0000000424127825 */ /* 0x000fcc00078e0212 */
[----:B------:R-:W2:Y:S02]  /*1d40*/  LDG.E R19, desc[UR12][R18.64] ;  /* 0x0000000c12137981 */ /* 0x000ea4000c1e1900 */
[----:B--2---:R-:W-:-:S07]  /*1d50*/  FADD R34, R34, R19 ;  /* 0x0000001322227221 */ /* 0x004fce0000000000 */
.L_x_3405:
[----:B------:R-:W-:Y:S05]  /*1d60*/  BSYNC B0 ;  /* 0x0000000000007941 */ /* 0x000fea0003800000 */
.L_x_3404:
        /* <DEDUP_REMOVED lines=13> */
.L_x_3401:
        /* <DEDUP_REMOVED lines=10> */
.L_x_3411:
        /* <DEDUP_REMOVED lines=44> */
[----:B------:R-:W-:Y:S02]  /*21a0*/  ISETP.GE.AND P0, PT, R20, UR19, PT ;  /* 0x0000001314007c0c */ /* 0x000fe4000bf06270 */
[----:B------:R-:W-:Y:S02]  /*21b0*/  IADD3 R20, R2, 0x2, RZ ;  /* 0x0000000202147810 */ /* 0x000fe40007ffe0ff */
[----:B------:R-:W-:Y:S02]  /*21c0*/  ISETP.NE.AND P6, PT, RZ, UR5, !P0 ;  /* 0x00000005ff007c0c */ /* 0x000fe4000c7c5270 */
[----:B------:R-:W-:-:S02]  /*21d0*/  ISETP.GE.AND P2, PT, R20, UR19, PT ;  /* 0x0000001314007c0c */ /* 0x000fc4000bf46270 */
[----:B------:R-:W-:Y:S02]  /*21e0*/  ISETP.GE.AND P3, PT, R21, UR19, PT ;  /* 0x0000001315007c0c */ /* 0x000fe4000bf66270 */
[----:B------:R-:W-:Y:S02]  /*21f0*/  ISETP.NE.AND P4, PT, RZ, UR5, !P2 ;  /* 0x00000005ff007c0c */ /* 0x000fe4000d785270 */
[----:B------:R-:W-:Y:S02]  /*2200*/  ISETP.NE.AND P5, PT, RZ, UR5, !P3 ;  /* 0x00000005ff007c0c */ /* 0x000fe4000dfa5270 */
[----:B------:R-:W-:-:S03]  /*2210*/  @!P0 FMNMX R7, R7, |R24|, !PT ;  /* 0x4000001807078209 */ /* 0x000fc60007800000 */
[----:B------:R-:W-:Y:S01]  /*2220*/  @P6 FMUL R24, R24, UR14 ;  /* 0x0000000e18186c20 */ /* 0x000fe20008400000 */
[----:B------:R-:W-:Y:S02]  /*2230*/  ISETP.NE.AND P6, PT, RZ, UR5, PT ;  /* 0x00000005ff007c0c */ /* 0x000fe4000bfc5270 */
[----:B------:R-:W-:-:S03]  /*2240*/  @!P2 FMNMX R7, R7, |R26|, !PT ;  /* 0x4000001a0707a209 */ /* 0x000fc60007800000 */
[----:B------:R-:W-:Y:S01]  /*2250*/  @P4 FMUL R26, R26, UR14 ;  /* 0x0000000e1a1a4c20 */ /* 0x000fe20008400000 */
[----:B------:R-:W-:Y:S01]  /*2260*/  @!P3 FMNMX R7, R7, |R32|, !PT ;  /* 0x400000200707b209 */ /* 0x000fe20007800000 */
[----:B------:R-:W-:-:S06]  /*2270*/  @P5 FMUL R32, R32, UR14 ;  /* 0x0000000e20205c20 */ /* 0x000fcc0008400000 */
[----:B------:R-:W-:-:S07]  /*2280*/  @P6 FMUL R22, R22, UR14 ;  /* 0x0000000e16166c20 */ /* 0x000fce0008400000 */
.L_x_3414:
[----:B0-----:R-:W-:Y:S01]  /*2290*/  IMAD.WIDE R18, R23, 0x2, R18 ;  /* 0x0000000217127825 */ /* 0x001fe200078e0212 */
[----:B------:R-:W0:Y:S02]  /*22a0*/  F2F.F16.F32 R27, R24 ;  /* 0x00000018001b7304 */ /* 0x000e240000200800 */
[----:B------:R-:W-:-:S06]  /*22b0*/  LOP3.LUT P0, RZ, R18, 0x7, RZ, 0xc0, !PT ;  /* 0x0000000712ff7812 */ /* 0x000fcc000780c0ff */
[----:B------:R-:W1:Y:S01]  /*22c0*/  F2F.F16.F32 R33, R32 ;  /* 0x0000002000217304 */ /* 0x000e620000200800 */
[----:B------:R-:W-:-:S07]  /*22d0*/  ISETP.LT.U32.OR P0, PT, R12, 0x4, P0 ;  /* 0x000000040c00780c */ /* 0x000fce0000701470 */
[----:B------:R-:W2:Y:S06]  /*22e0*/  F2F.F16.F32 R31, R26 ;  /* 0x0000001a001f7304 */ /* 0x000eac0000200800 */
[----:B0-----:R-:W-:Y:S02]  /*22f0*/  @!P0 IMAD.WIDE.U32 R20, R27, 0x10000, RZ ;  /* 0x000100001b148825 */ /* 0x001fe400078e00ff */
[----:B------:R-:W0:Y:S02]  /*2300*/  F2F.F16.F32 R25, R22 ;  /* 0x0000001600197304 */ /* 0x000e240000200800 */
        /* <DEDUP_REMOVED lines=13> */
.L_x_3413:
[----:B------:R-:W-:Y:S05]  /*23e0*/  BSYNC B0 ;  /* 0x0000000000007941 */ /* 0x000fea0003800000 */
.L_x_3412:
[----:B------:R-:W-:Y:S02]  /*23f0*/  ULDC UR5, c[0x0][0x210] ;  /* 0x0000840000057ab9 */ /* 0x000fe40000000800 */
[----:B------:R-:W-:-:S04]  /*2400*/  ULEA UR11, UR5, UR11, 0x2 ;  /* 0x0000000b050b7291 */ /* 0x000fc8000f8e103f */
[----:B------:R-:W-:-:S06]  /*2410*/  UISETP.GE.AND UP0, UPT, UR11, UR18, UPT ;  /* 0x000000120b00728c */ /* 0x000fcc000bf06270 */
[----:B------:R-:W-:-:S13]  /*2420*/  PLOP3.LUT P0, PT, PT, PT, UP0, 0x80, 0x0 ;  /* 0x000000000000781c */ /* 0x000fda0003f0f008 */
[----:B------:R-:W-:Y:S05]  /*2430*/  @!P0 BRA `(.L_x_3415) ;  /* 0xffffffe400508947 */ /* 0x000fea000383ffff */
.L_x_3382:
        /* <DEDUP_REMOVED lines=26> */
[----:B------:R-:W-:-:S12]  /*25e0*/  IMAD.MOV.U32 R7, RZ, RZ, RZ ;  /* 0x000000ffff077224 */ /* 0x000fd800078e00ff */
        /* <DEDUP_REMOVED lines=13> */
.L_x_3425:
[----:B---3--:R-:W-:-:S07]  /*26c0*/  FMNMX R7, R3, R2, !PT ;  /* 0x0000000203077209 */ /* 0x008fce0007800000 */
.L_x_3418:
[----:B------:R-:W-:Y:S05]  /*26d0*/  BSYNC B0 ;  /* 0x0000000000007941 */ /* 0x000fea0003800000 */
.L_x_3417:
[----:B------:R-:W-:Y:S01]  /*26e0*/  ISETP.NE.AND P0, PT, R11, RZ, PT ;  /* 0x000000ff0b00720c */ /* 0x000fe20003f05270 */
[----:B------:R-:W-:-:S12]  /*26f0*/  BSSY B0, `(.L_x_3416) ;  /* 0x0000004000007945 */ /* 0x000fd80003800000 */
[----:B------:R-:W-:Y:S05]  /*2700*/  @P0 BRA `(.L_x_3420) ;  /* 0x0000000000080947 */ /* 0x000fea0003800000 */
[----:B--2---:R-:W2:Y:S02]  /*2710*/  LDC.64 R2, c[0x0][0x288] ;  /* 0x0000a200ff027b82 */ /* 0x004ea40000000a00 */
[----:B--2---:R3:W-:Y:S02]  /*2720*/  REDG.E.MAX.S32.STRONG.GPU desc[UR12][R2.64], R7 ;  /* 0x000000070200798e */ /* 0x0047e4000d10e38c */
.L_x_3420:
[----:B------:R-:W-:Y:S05]  /*2730*/  BSYNC B0 ;  /* 0x0000000000007941 */ /* 0x000fea0003800000 */
.L_x_3416:
        /* <DEDUP_REMOVED lines=14> */
[----:B---3--:R-:W-:Y:S02]  /*2820*/  MOV R2, UR14 ;  /* 0x0000000e00027c02 */ /* 0x008fe40008000f00 */
[----:B------:R-:W-:-:S07]  /*2830*/  MOV R4, 0x2850 ;  /* 0x0000285000047802 */ /* 0x000fce0000000f00 */
[----:B01----:R-:W-:Y:S05]  /*2840*/  CALL.REL.NOINC `($__internal_23_$__cuda_sm20_rcp_rn_f32_slowpath) ;  /* 0x0000000000607944 */ /* 0x003fea0003c00000 */
[----:B------:R-:W-:Y:S01]  /*2850*/  IMAD.MOV.U32 R5, RZ, RZ, R7 ;  /* 0x000000ffff057224 */ /* 0x000fe200078e0007 */
[----:B------:R-:W-:Y:S06]  /*2860*/  BRA `(.L_x_3422) ;  /* 0x0000000000147947 */ /* 0x000fec0003800000 */
.L_x_3421:
[----:B------:R-:W2:Y:S01]  /*2870*/  MUFU.RCP R5, UR14 ;  /* 0x0000000e00057d08 */ /* 0x000ea20008001000 */
[----:B------:R-:W-:-:S04]  /*2880*/  IMAD.U32 R0, RZ, RZ, UR14 ;  /* 0x0000000eff007e24 */ /* 0x000fc8000f8e00ff */
[----:B--2---:R-:W-:-:S04]  /*2890*/  FFMA R0, R5, R0, -1 ;  /* 0xbf80000005007423 */ /* 0x004fc80000000000 */
[----:B------:R-:W-:-:S04]  /*28a0*/  FADD.FTZ R0, -R0, -RZ ;  /* 0x800000ff00007221 */ /* 0x000fc80000010100 */
[----:B------:R-:W-:-:S07]  /*28b0*/  FFMA R5, R5, R0, R5 ;  /* 0x0000000005057223 */ /* 0x000fce0000000005 */
.L_x_3422:
[----:B---3--:R-:W2:Y:S02]  /*28c0*/  LDC.64 R2, c[0x0][0x280] ;  /* 0x0000a000ff027b82 */ /* 0x008ea40000000a00 */
[----:B--2---:R-:W-:Y:S01]  /*28d0*/  STG.E desc[UR12][R2.64], R5 ;  /* 0x0000000502007986 */ /* 0x004fe2000c10190c */
[----:B------:R-:W-:Y:S05]  /*28e0*/  EXIT ;  /* 0x000000000000794d */ /* 0x000fea0003800000 */
.L_x_3419:
[----:B------:R-:W-:Y:S02]  /*28f0*/  IMAD.MOV.U32 R5, RZ, RZ, 0x2 ;  /* 0x00000002ff057424 */ /* 0x000fe400078e00ff */
[----:B------:R-:W-:Y:S02]  /*2900*/  IMAD.MOV.U32 R7, RZ, RZ, 0x1f ;  /* 0x0000001fff077424 */ /* 0x000fe400078e00ff */
[----:B------:R-:W-:-:S07]  /*2910*/  IMAD.MOV.U32 R4, RZ, RZ, -0x1 ;  /* 0xffffffffff047424 */ /* 0x000fce00078e00ff */
[----:B0123--:R-:W-:Y:S05]  /*2920*/  WARPSYNC.COLLECTIVE R4, `(.L_x_3423) ;  /* 0x0000000004087348 */ /* 0x00ffea0003c00000 */
[----:B--23--:R2:W3:Y:S02]  /*2930*/  SHFL.DOWN P0, R2, R0, R5, R7 ;  /* 0x0800000500027389 */ /* 0x00c4e40000000007 */
[----:B0123--:R-:W-:Y:S01]  /*2940*/  ENDCOLLECTIVE ;  /* 0x000000000000791b */ /* 0x00ffe20003800000 */
.L_x_3423:
[----:B------:R-:W-:Y:S02]  /*2950*/  IMAD.MOV.U32 R5, RZ, RZ, 0x1 ;  /* 0x00000001ff057424 */ /* 0x000fe400078e00ff */
[----:B------:R-:W-:-:S05]  /*2960*/  IMAD.MOV.U32 R3, RZ, RZ, R2 ;  /* 0x000000ffff037224 */ /* 0x000fca00078e0002 */
[----:B------:R-:W-:-:S04]  /*2970*/  FMNMX R3, R3, R0, !PT ;  /* 0x0000000003037209 */ /* 0x000fc80007800000 */
[----:B------:R-:W-:-:S07]  /*2980*/  MOV R0, R3 ;  /* 0x0000000300007202 */ /* 0x000fce0000000f00 */
[----:B------:R-:W-:Y:S05]  /*2990*/  WARPSYNC.COLLECTIVE R4, `(.L_x_3424) ;  /* 0x0000000004087348 */ /* 0x000fea0003c00000 */
[----:B------:R0:W1:Y:S02]  /*29a0*/  SHFL.DOWN P0, R2, R0, R5, R7 ;  /* 0x0800000500027389 */ /* 0x0000640000000007 */
[----:B01----:R-:W-:Y:S01]  /*29b0*/  ENDCOLLECTIVE ;  /* 0x000000000000791b */ /* 0x003fe20003800000 */
.L_x_3424:
[----:B------:R-:W-:Y:S05]  /*29c0*/  BRA `(.L_x_3425) ;  /* 0xfffffffc003c7947 */ /* 0x000fea000383ffff */
        .weak           $__internal_23_$__cuda_sm20_rcp_rn_f32_slowpath
        .type           $__internal_23_$__cuda_sm20_rcp_rn_f32_slowpath,@function
        .size           $__internal_23_$__cuda_sm20_rcp_rn_f32_slowpath,(.L_x_14359 - $__internal_23_$__cuda_sm20_rcp_rn_f32_slowpath)
$__internal_23_$__cuda_sm20_rcp_rn_f32_slowpath:
        /* <DEDUP_REMOVED lines=14> */
.L_x_3426:
        /* <DEDUP_REMOVED lines=24> */
[----:B------:R-:W-:-:S04]  /*2c30*/  SEL R0, RZ, 0x1, !P0 ;  /* 0x00000001ff007807 */ /* 0x000fc80004000000 */
[----:B------:R-:W-:-:S04]  /*2c40*/  IADD3 R0, -R0, RZ, RZ ;  /* 0x000000ff00007210 */ /* 0x000fc80007ffe1ff */
[----:B------:R-:W-:Y:S01]  /*2c50*/  ISETP.GE.AND P0, PT, R0, RZ, PT ;  /* 0x000000ff0000720c */ /* 0x000fe20003f06270 */
[----:B------:R-:W-:-:S05]  /*2c60*/  VIADD R0, R19, 0xffffff04 ;  /* 0xffffff0413007836 */ /* 0x000fca0000000000 */
[----:B------:R-:W-:-:S07]  /*2c70*/  SHF.R.U32.HI R7, RZ, R0, R7 ;  /* 0x00000000ff077219 */ /* 0x000fce0000011607 */
[----:B------:R-:W-:-:S04]  /*2c80*/  @!P0 VIADD R7, R7, 0x1 ;  /* 0x0000000107078836 */ /* 0x000fc80000000000 */
[----:B------:R-:W-:-:S05]  /*2c90*/  @!P1 IMAD.SHL.U32 R7, R7, 0x2, RZ ;  /* 0x0000000207079824 */ /* 0x000fca00078e00ff */
[----:B------:R-:W-:Y:S01]  /*2ca0*/  LOP3.LUT R7, R7, 0x80000000, R2, 0xf8, !PT ;  /* 0x8000000007077812 */ /* 0x000fe200078ef802 */
[----:B------:R-:W-:Y:S06]  /*2cb0*/  BRA `(.L_x_3427) ;  /* 0x0000000000047947 */ /* 0x000fec0003800000 */
.L_x_3428:
[----:B------:R0:W1:Y:S02]  /*2cc0*/  MUFU.RCP R7, R2 ;  /* 0x0000000200077308 */ /* 0x0000640000001000 */
.L_x_3427:
[----:B------:R-:W-:Y:S02]  /*2cd0*/  IMAD.MOV.U32 R16, RZ, RZ, R4 ;  /* 0x000000ffff107224 */ /* 0x000fe400078e0004 */
[----:B------:R-:W-:-:S04]  /*2ce0*/  IMAD.MOV.U32 R17, RZ, RZ, 0x0 ;  /* 0x00000000ff117424 */ /* 0x000fc800078e00ff */
[----:B01----:R-:W-:Y:S05]  /*2cf0*/  RET.REL.NODEC R16 `(_ZN18transformer_engine13normalization21ln_fwd_general_kernelINS0_13Kernel_traitsI6__halfS3_S3_fjLj128ELj1ELj4ELj1ELj8ENS0_18Kernel_traits_baseILj128ES3_S3_S3_fjLj128EEEEEEEvNS0_19ForwardKernelParamsE) ;  /* 0xffffffd010c07950 */ /* 0x003fea0003c3ffff */
.L_x_3429:
        /* <DEDUP_REMOVED lines=16> */
.L_x_14359:


//--------------------- .text._ZN18transformer_engine13normalization21ln_fwd_general_kernelINS0_13Kernel_traitsIffffjLj128ELj1ELj4ELj1ELj16ENS0_18Kernel_traits_baseILj128EffffjLj128EEEEEEEvNS0_19ForwardKernelParamsE --------------------------
	.section	.text._ZN18transformer_engine13normalization21ln_fwd_general_kernelINS0_13Kernel_traitsIffffjLj128ELj1ELj4ELj1ELj16ENS0_18Kernel_traits_baseILj128EffffjLj128EEEEEEEvNS0_19ForwardKernelParamsE,"ax",@progbits
	.align	128
        .global         _ZN18transformer_engine13normalization21ln_fwd_general_kernelINS0_13Kernel_traitsIffffjLj128ELj1ELj4ELj1ELj16ENS0_18Kernel_traits_baseILj128EffffjLj128EEEEEEEvNS0_19ForwardKernelParamsE
        .type           _ZN18transformer_engine13normalization21ln_fwd_general_kernelINS0_13Kernel_traitsIffffjLj128ELj1ELj4ELj1ELj16ENS0_18Kernel_traits_baseILj128EffffjLj128EEEEEEEvNS0_19ForwardKernelParamsE,@function
        .size           _ZN18transformer_engine13normalization21ln_fwd_general_kernelINS0_13Kernel_traitsIffffjLj128ELj1ELj4ELj1ELj16ENS0_18Kernel_traits_baseILj128EffffjLj128EEEEEEEvNS0_19ForwardKernelParamsE,(.L_x_14360 - _ZN18transformer_engine13normalization21ln_fwd_general_kernelINS0_13Kernel_traitsIffffjLj128ELj1ELj4ELj1ELj16ENS0_18Kernel_traits_baseILj128EffffjLj128EEEEEEEvNS0_19ForwardKernelParamsE)
        .other          _ZN18transformer_engine13normalization21ln_fwd_general_kernelINS0_13Kernel_traitsIffffjLj128ELj1ELj4ELj1ELj16ENS0_18Kernel_traits_baseILj128EffffjLj128EEEEEEEvNS0_19ForwardKernelParamsE,@"STO_CUDA_ENTRY STV_DEFAULT"
_ZN18transformer_engine13normalization21ln_fwd_general_kernelINS0_13Kernel_traitsIffffjLj128ELj1ELj4ELj1ELj16ENS0_18Kernel_traits_baseILj128EffffjLj128EEEEEEEvNS0_19ForwardKernelParamsE:
.text._ZN18transformer_engine13normalization21ln_fwd_general_kernelINS0_13Kernel_traitsIffffjLj128ELj1ELj4ELj1ELj16ENS0_18Kernel_traits_baseILj128EffffjLj128EEEEEEEvNS0_19ForwardKernelParamsE:
[----:B------:R-:W-:Y:S01]  /*0000*/  LDC R1, c[0x0][0x28] ;  /* 0x00000a00ff017b82 */ /* 0x000fe20000000800 */
[----:B------:R-:W-:-:S07]  /*0010*/  ULDC.64 UR12, c[0x0][0x210] ;  /* 0x00008400000c7ab9 */ /* 0x000fce0000000a00 */
[----:B------:R-:W0:Y:S01]  /*0020*/  S2UR UR10, SR_CTAID.X ;  /* 0x00000000000a79c3 */ /* 0x000e220000002500 */
[----:B------:R-:W1:Y:S01]  /*0030*/  I2F.U32.RP R0, UR13 ;  /* 0x0000000d00007d06 */ /* 0x000e620008209000 */
[----:B------:R-:W-:Y:S01]  /*0040*/  UMOV UR4, URZ ;  /* 0x0000003f00047c82 */ /* 0x000fe20008000000 */
[----:B------:R-:W2:Y:S01]  /*0050*/  S2R R4, SR_TID.X ;  /* 0x0000000000047919 */ /* 0x000ea20000002100 */
[----:B------:R-:W-:-:S04]  /*0060*/  UISETP.NE.U32.AND UP2, UPT, UR13, URZ, UPT ;  /* 0x0000003f0d00728c */ /* 0x000fc8000bf45070 */
        /* <DEDUP_REMOVED lines=8> */
[----:B------:R-:W-:-:S03]  /*00f0*/  UIMAD.WIDE.U32 UR4, UR5, UR6, UR4 ;  /* 0x00000006050472a5 */ /* 0x000fc6000f8e0004 */
[----:B------:R-:W-:Y:S01]  /*0100*/  ULDC.64 UR6, c[0x0][0x248] ;  /* 0x0000920000067ab9 */ /* 0x000fe20000000a00 */
        /* <DEDUP_REMOVED lines=28> */
[----:B------:R-:W-:Y:S05]  /*02d0*/  CALL.REL.NOINC `($__internal_24_$__cuda_sm20_rcp_rn_f32_slowpath) ;  /* 0x0000002400347944 */ /* 0x000fea0003c00000 */
[----:B------:R-:W-:Y:S05]  /*02e0*/  BRA `(.L_x_3431) ;  /* 0x0000000000107947 */ /* 0x000fea0003800000 */
.L_x_3430:
[----:B------:R-:W0:Y:S02]  /*02f0*/  MUFU.RCP R5, R2 ;  /* 0x0000000200057308 */ /* 0x000e240000001000 */
[----:B0-----:R-:W-:-:S04]  /*0300*/  FFMA R0, R2, R5, -1 ;  /* 0xbf80000002007423 */ /* 0x001fc80000000005 */
[----:B------:R-:W-:-:S04]  /*0310*/  FADD.FTZ R0, -R0, -RZ ;  /* 0x800000ff00007221 */ /* 0x000fc80000010100 */
[----:B------:R-:W-:-:S07]  /*0320*/  FFMA R0, R5, R0, R5 ;  /* 0x0000000005007223 */ /* 0x000fce0000000005 */
.L_x_3431:
        /* <DEDUP_REMOVED lines=12> */
[C---:B------:R-:W-:Y:S02]  /*03f0*/  ISETP.GE.U32.AND P1, PT, R6.reuse, 0x4, PT ;  /* 0x000000040600780c */ /* 0x040fe40003f26070 */
[----:B------:R-:W-:-:S02]  /*0400*/  ISETP.LT.U32.OR P0, PT, R6, 0x4, P0 ;  /* 0x000000040600780c */ /* 0x000fc40000701470 */
[----:B------:R-:W-:Y:S01]  /*0410*/  SHF.R.S32.HI R3, RZ, 0x1f, R2 ;  /* 0x0000001fff037819 */ /* 0x000fe20000011402 */
[----:B0-----:R-:W-:-:S10]  /*0420*/  IMAD.WIDE R4, R2, 0x4, R4 ;  /* 0x0000000402047825 */ /* 0x001fd400078e0204 */
[----:B------:R-:W-:Y:S05]  /*0430*/  @P0 BRA `(.L_x_3435) ;  /* 0x0000000000080947 */ /* 0x000fea0003800000 */
[----:B------:R1:W5:Y:S01]  /*0440*/  LDG.E.128 R12, desc[UR12][R4.64] ;  /* 0x0000000c040c7981 */ /* 0x000362000c1e1d00 */
[----:B------:R-:W-:Y:S05]  /*0450*/  BRA `(.L_x_3436) ;  /* 0x0000000000247947 */ /* 0x000fea0003800000 */
.L_x_3435:
        /* <DEDUP_REMOVED lines=9> */
.L_x_3436:
[----:B------:R-:W-:Y:S05]  /*04f0*/  BSYNC B1 ;  /* 0x0000000000017941 */ /* 0x000fea0003800000 */
.L_x_3434:
[----:B------:R-:W-:Y:S01]  /*0500*/  ULDC.64 UR4, c[0x0][0x260] ;  /* 0x0000980000047ab9 */ /* 0x000fe20000000a00 */
[C---:B------:R-:W-:Y:S02]  /*0510*/  SHF.L.U64.HI R3, R2.reuse, 0x2, R3 ;  /* 0x0000000202037819 */ /* 0x040fe40000010203 */
[----:B01----:R-:W-:-:S04]  /*0520*/  LEA R4, P2, R2, UR4, 0x2 ;  /* 0x0000000402047c11 */ /* 0x003fc8000f8410ff */
[----:B------:R-:W-:Y:S02]  /*0530*/  LOP3.LUT P0, RZ, R4, 0xf, RZ, 0xc0, !PT ;  /* 0x0000000f04ff7812 */ /* 0x000fe4000780c0ff */
[----:B------:R-:W-:Y:S02]  /*0540*/  IADD3.X R5, R3, UR5, RZ, P2, !PT ;  /* 0x0000000503057c10 */ /* 0x000fe400097fe4ff */
[----:B------:R-:W-:-:S13]  /*0550*/  ISETP.LT.U32.OR P0, PT, R6, 0x4, P0 ;  /* 0x000000040600780c */ /* 0x000fda0000701470 */
[----:B------:R-:W-:Y:S05]  /*0560*/  @P0 BRA `(.L_x_3437) ;  /* 0x0000000000080947 */ /* 0x000fea0003800000 */
[----:B------:R0:W5:Y:S01]  /*0570*/  LDG.E.128 R8, desc[UR12][R4.64] ;  /* 0x0000000c04087981 */ /* 0x000162000c1e1d00 */
[----:B------:R-:W-:Y:S05]  /*0580*/  BRA `(.L_x_3433) ;  /* 0x0000000000247947 */ /* 0x000fea0003800000 */
.L_x_3437:
        /* <DEDUP_REMOVED lines=9> */
.L_x_3433:
[----:B------:R-:W-:Y:S05]  /*0620*/  BSYNC B0 ;  /* 0x0000000000007941 */ /* 0x000fea0003800000 */
.L_x_3432:
[----:B------:R-:W-:Y:S01]  /*0630*/  ULDC.U8 UR4, c[0x0][0x294] ;  /* 0x0000a50000047ab9 */ /* 0x000fe20000000000 */
[----:B------:R-:W2:Y:S01]  /*0640*/  LDC.64 R6, c[0x0][0x210] ;  /* 0x00008400ff067b82 */ /* 0x000ea20000000a00 */
[----:B------:R-:W-:Y:S01]  /*0650*/  ISETP.NE.AND P0, PT, RZ, UR4, PT ;  /* 0x00000004ff007c0c */ /* 0x000fe2000bf05270 */
[----:B------:R-:W-:-:S12]  /*0660*/  ULDC UR4, c[0x0][0x218] ;  /* 0x0000860000047ab9 */ /* 0x000fd80000000800 */
[----:B01----:R-:W0:Y:S02]  /*0670*/  @P0 LDC.64 R4, c[0x0][0x270] ;  /* 0x00009c00ff040b82 */ /* 0x003e240000000a00 */
[----:B0-----:R-:W3:Y:S01]  /*0680*/  @P0 LDG.E R4, desc[UR12][R4.64] ;  /* 0x0000000c04040981 */ /* 0x001ee2000c1e1900 */
[----:B------:R-:W-:Y:S01]  /*0690*/  UISETP.GE.AND UP0, UPT, UR11, UR4, UPT ;  /* 0x000000040b00728c */ /* 0x000fe2000bf06270 */
[----:B--2---:R-:W-:Y:S02]  /*06a0*/  IMAD R6, R7, R6, RZ ;  /* 0x0000000607067224 */ /* 0x004fe400078e02ff */
[----:B------:R-:W-:Y:S01]  /*06b0*/  IMAD.MOV.U32 R3, RZ, RZ, RZ ;  /* 0x000000ffff037224 */ /* 0x000fe200078e00ff */
[----:B---3--:R-:W-:Y:S02]  /*06c0*/  @P0 R2UR UR16, R4 ;  /* 0x00000000041002ca */ /* 0x008fe400000e0000 */
[----:B------:R-:W-:-:S13]  /*06d0*/  PLOP3.LUT P0, PT, PT, PT, UP0, 0x80, 0x0 ;  /* 0x000000000000781c */ /* 0x000fda0003f0f008 */
[----:B------:R-:W-:Y:S05]  /*06e0*/  @P0 BRA `(.L_x_3438) ;  /* 0x0000001800cc0947 */ /* 0x000fea0003800000 */
[----:B------:R-:W-:Y:S01]  /*06f0*/  ULDC.U8 UR4, c[0x0][0x250] ;  /* 0x0000940000047ab9 */ /* 0x000fe20000000000 */
[----:B-----5:R-:W-:Y:S01]  /*0700*/  MOV R4, R13 ;  /* 0x0000000d00047202 */ /* 0x020fe20000000f00 */
[----:B------:R-:W-:Y:S01]  /*0710*/  IMAD.SHL.U32 R25, R6, 0x4, RZ ;  /* 0x0000000406197824 */ /* 0x000fe200078e00ff */
[----:B------:R-:W-:Y:S01]  /*0720*/  ISETP.NE.AND P0, PT, RZ, UR4, PT ;  /* 0x00000004ff007c0c */ /* 0x000fe2000bf05270 */
[----:B------:R-:W-:Y:S01]  /*0730*/  IMAD.MOV.U32 R5, RZ, RZ, R12 ;  /* 0x000000ffff057224 */ /* 0x000fe200078e000c */
[----:B------:R-:W-:Y:S01]  /*0740*/  IADD3 R20, -R2, UR14, RZ ;  /* 0x0000000e02147c10 */ /* 0x000fe2000fffe1ff */
[----:B------:R-:W-:Y:S01]  /*0750*/  IMAD.MOV.U32 R6, RZ, RZ, R15 ;  /* 0x000000ffff067224 */ /* 0x000fe200078e000f */
[----:B------:R-:W-:Y:S01]  /*0760*/  UMOV UR4, URZ ;  /* 0x0000003f00047c82 */ /* 0x000fe20008000000 */
[----:B------:R-:W-:Y:S02]  /*0770*/  IMAD.MOV.U32 R7, RZ, RZ, R14 ;  /* 0x000000ffff077224 */ /* 0x000fe400078e000e */
[----:B------:R-:W-:-:S02]  /*0780*/  IMAD.MOV.U32 R3, RZ, RZ, RZ ;  /* 0x000000ffff037224 */ /* 0x000fc400078e00ff */
[----:B------:R-:W-:-:S04]  /*0790*/  IMAD.WIDE.U32 R24, R25, 0x4, R22 ;  /* 0x0000000419187825 */ /* 0x000fc800078e0016 */
[----:B------:R-:W-:Y:S01]  /*07a0*/  @P0 FADD R5, R5, 1 ;  /* 0x3f80000005050421 */ /* 0x000fe20000000000 */
[----:B------:R-:W-:Y:S01]  /*07b0*/  @P0 FADD R4, R4, 1 ;  /* 0x3f80000004040421 */ /* 0x000fe20000000000 */
[----:B------:R-:W-:Y:S01]  /*07c0*/  @P0 FADD R7, R7, 1 ;  /* 0x3f80000007070421 */ /* 0x000fe20000000000 */
[----:B------:R-:W-:-:S07]  /*07d0*/  @P0 FADD R6, R6, 1 ;  /* 0x3f80000006060421 */ /* 0x000fce0000000000 */
.L_x_3469:
[----:B01----:R-:W0:Y:S01]  /*07e0*/  S2R R18, SR_TID.X ;  /* 0x0000000000127919 */ /* 0x003e220000002100 */
[----:B------:R-:W-:Y:S01]  /*07f0*/  ULDC.64 UR14, c[0x0][0x218] ;  /* 0x00008600000e7ab9 */ /* 0x000fe20000000a00 */
[----:B------:R-:W-:Y:S01]  /*0800*/  BSSY B0, `(.L_x_3439) ;  /* 0x0000018000007945 */ /* 0x000fe20003800000 */
[----:B------:R-:W-:Y:S02]  /*0810*/  ISETP.GE.AND P1, PT, R2, UR15, PT ;  /* 0x0000000f02007c0c */ /* 0x000fe4000bf26270 */
[----:B0-----:R-:W-:-:S05]  /*0820*/  SHF.R.U32.HI R17, RZ, 0x5, R18 ;  /* 0x00000005ff117819 */ /* 0x001fca0000011612 */
[----:B------:R-:W-:-:S05]  /*0830*/  VIADD R17, R17, UR11 ;  /* 0x0000000b11117c36 */ /* 0x000fca0008000000 */
[----:B------:R-:W-:-:S13]  /*0840*/  ISETP.LT.AND P3, PT, R17, UR14, !P1 ;  /* 0x0000000e11007c0c */ /* 0x000fda000cf61270 */
[----:B------:R-:W-:Y:S05]  /*0850*/  @!P3 BRA `(.L_x_3440) ;  /* 0x000000000048b947 */ /* 0x000fea0003800000 */
[----:B------:R-:W0:Y:S01]  /*0860*/  LDC.64 R12, c[0x0][0x220] ;  /* 0x00008800ff0c7b82 */ /* 0x000e220000000a00 */
[----:B------:R-:W-:Y:S01]  /*0870*/  IMAD R17, R17, UR15, R2 ;  /* 0x0000000f11117c24 */ /* 0x000fe2000f8e0202 */
[----:B------:R-:W-:-:S03]  /*0880*/  ISETP.GE.U32.AND P2, PT, R20, 0x4, PT ;  /* 0x000000041400780c */ /* 0x000fc60003f46070 */
[----:B0-----:R-:W-:-:S03]  /*0890*/  IMAD.WIDE R16, R17, 0x4, R12 ;  /* 0x0000000411107825 */ /* 0x001fc600078e020c */
[----:B------:R-:W-:-:S04]  /*08a0*/  LOP3.LUT P0, RZ, R16, 0xf, RZ, 0xc0, !PT ;  /* 0x0000000f10ff7812 */ /* 0x000fc8000780c0ff */
[----:B------:R-:W-:-:S13]  /*08b0*/  ISETP.LT.U32.OR P0, PT, R20, 0x4, P0 ;  /* 0x000000041400780c */ /* 0x000fda0000701470 */
[----:B------:R-:W-:Y:S05]  /*08c0*/  @P0 BRA `(.L_x_3441) ;  /* 0x0000000000080947 */ /* 0x000fea0003800000 */
[----:B------:R0:W5:Y:S01]  /*08d0*/  LDG.E.128 R12, desc[UR12][R16.64] ;  /* 0x0000000c100c7981 */ /* 0x000162000c1e1d00 */
[----:B------:R-:W-:Y:S05]  /*08e0*/  BRA `(.L_x_3440) ;  /* 0x0000000000247947 */ /* 0x000fea0003800000 */
.L_x_3441:
        /* <DEDUP_REMOVED lines=9> */
.L_x_3440:
[----:B------:R-:W-:Y:S05]  /*0980*/  BSYNC B0 ;  /* 0x0000000000007941 */ /* 0x000fea0003800000 */
.L_x_3439:
[----:B------:R-:W-:Y:S01]  /*0990*/  ULDC UR19, c[0x0][0x214] ;  /* 0x0000850000137ab9 */ /* 0x000fe20000000800 */
[----:B01---5:R-:W-:Y:S01]  /*09a0*/  FADD R16, RZ, R12 ;  /* 0x0000000cff107221 */ /* 0x023fe20000000000 */
[----:B------:R-:W-:-:S03]  /*09b0*/  UISETP.NE.AND UP0, UPT, UR19, 0x1, UPT ;  /* 0x000000011300788c */ /* 0x000fc6000bf05270 */
[----:B------:R-:W-:-:S03]  /*09c0*/  FADD R17, R13, R16 ;  /* 0x000000100d117221 */ /* 0x000fc60000000000 */
[----:B------:R-:W-:Y:S01]  /*09d0*/  PLOP3.LUT P2, PT, PT, PT, UP0, 0x80, 0x0 ;  /* 0x000000000000781c */ /* 0x000fe20003f4f008 */
[----:B------:R-:W-:-:S04]  /*09e0*/  FADD R16, R14, R17 ;  /* 0x000000110e107221 */ /* 0x000fc80000000000 */
[----:B------:R-:W-:-:S05]  /*09f0*/  FADD R16, R15, R16 ;  /* 0x000000100f107221 */ /* 0x000fca0000000000 */
[----:B------:R-:W-:-:S03]  /*0a00*/  FSEL R27, R16, RZ, P3 ;  /* 0x000000ff101b7208 */ /* 0x000fc60001800000 */
[----:B------:R-:W-:Y:S05]  /*0a10*/  @!P2 BRA `(.L_x_3442) ;  /* 0x000000080000a947 */ /* 0x000fea0003800000 */
[----:B------:R-:W0:Y:S01]  /*0a20*/  SHFL.DOWN PT, R16, R27, 0x10, 0x1f ;  /* 0x0a001f001b107f89 */ /* 0x000e2200000e0000 */
[C---:B------:R-:W-:Y:S01]  /*0a30*/  LOP3.LUT R21, R18.reuse, 0x1f, RZ, 0xc0, !PT ;  /* 0x0000001f12157812 */ /* 0x040fe200078ec0ff */
[----:B------:R-:W-:Y:S01]  /*0a40*/  ULOP3.LUT UP1, URZ, UR4, 0x1, URZ, 0xc0, !UPT ;  /* 0x00000001043f7892 */ /* 0x000fe2000f82c03f */
[----:B------:R-:W-:Y:S01]  /*0a50*/  ISETP.NE.AND P4, PT, R18, RZ, PT ;  /* 0x000000ff1200720c */ /* 0x000fe20003f85270 */
[----:B------:R-:W-:Y:S01]  /*0a60*/  USHF.R.S32.HI UR5, URZ, 0x1f, UR10 ;  /* 0x0000001f3f057899 */ /* 0x000fe2000801140a */
[----:B------:R-:W-:-:S03]  /*0a70*/  ISETP.NE.AND P0, PT, R21, RZ, PT ;  /* 0x000000ff1500720c */ /* 0x000fc60003f05270 */
[----:B------:R-:W-:Y:S01]  /*0a80*/  PLOP3.LUT P3, PT, PT, PT, UP1, 0x80, 0x0 ;  /* 0x000000000000781c */ /* 0x000fe20003f6f018 */
[----:B0-----:R-:W-:Y:S01]  /*0a90*/  FADD R16, R27, R16 ;  /* 0x000000101b107221 */ /* 0x001fe20000000000 */
[----:B------:R-:W-:-:S04]  /*0aa0*/  MOV R27, UR10 ;  /* 0x0000000a001b7c02 */ /* 0x000fc80008000f00 */
[----:B------:R-:W0:Y:S02]  /*0ab0*/  SHFL.DOWN PT, R17, R16, 0x8, 0x1f ;  /* 0x09001f0010117f89 */ /* 0x000e2400000e0000 */
[----:B0-----:R-:W-:Y:S02]  /*0ac0*/  FADD R17, R16, R17 ;  /* 0x0000001110117221 */ /* 0x001fe40000000000 */
[----:B------:R-:W-:-:S03]  /*0ad0*/  @!P0 SEL R16, R22, R24, !P3 ;  /* 0x0000001816108207 */ /* 0x000fc60005800000 */
        /* <DEDUP_REMOVED lines=29> */
[----:B------:R-:W-:-:S04]  /*0cb0*/  SEL R19, RZ, UR19, !P0 ;  /* 0x00000013ff137c07 */ /* 0x000fc8000c000000 */
[----:B------:R-:W-:-:S13]  /*0cc0*/  ISETP.NE.AND P0, PT, R19, -0x1, PT ;  /* 0xffffffff1300780c */ /* 0x000fda0003f05270 */
[----:B-1----:R-:W-:Y:S05]  /*0cd0*/  @!P0 BRA `(.L_x_3443) ;  /* 0x0000000000148947 */ /* 0x002fea0003800000 */
.L_x_3444:
[----:B------:R-:W2:Y:S04]  /*0ce0*/  LDG.E.STRONG.GPU R18, desc[UR12][R16.64] ;  /* 0x0000000c10127981 */ /* 0x000ea8000c1ef900 */
[----:B--2---:R-:W-:Y:S01]  /*0cf0*/  CCTL.IVALL ;  /* 0x00000000ff00798f */ /* 0x004fe20002000000 */
[----:B------:R-:W-:Y:S05]  /*0d00*/  YIELD ;  /* 0x0000000000007946 */ /* 0x000fea0003800000 */
[----:B------:R-:W-:-:S13]  /*0d10*/  ISETP.NE.AND P0, PT, R18, R19, PT ;  /* 0x000000131200720c */ /* 0x000fda0003f05270 */
[----:B------:R-:W-:Y:S05]  /*0d20*/  @P0 BRA `(.L_x_3444) ;  /* 0xfffffffc00ec0947 */ /* 0x000fea000383ffff */
.L_x_3443:
[----:B------:R-:W-:Y:S01]  /*0d30*/  ISETP.GE.AND P0, PT, R21, UR19, PT ;  /* 0x0000001315007c0c */ /* 0x000fe2000bf06270 */
[----:B------:R-:W-:Y:S05]  /*0d40*/  WARPSYNC.ALL ;  /* 0x0000000000007948 */ /* 0x000fea0003800000 */
[----:B------:R-:W-:Y:S01]  /*0d50*/  BAR.SYNC.DEFER_BLOCKING 0x0 ;  /* 0x0000000000007b1d */ /* 0x000fe20000010000 */
[----:B0-----:R-:W-:-:S05]  /*0d60*/  IMAD.MOV.U32 R17, RZ, RZ, RZ ;  /* 0x000000ffff117224 */ /* 0x001fca00078e00ff */
[----:B------:R-:W-:Y:S04]  /*0d70*/  BSSY B0, `(.L_x_3445) ;  /* 0x000003d000007945 */ /* 0x000fe80003800000 */
[----:B------:R-:W-:Y:S05]  /*0d80*/  @P0 BRA `(.L_x_3446) ;  /* 0x0000000000ec0947 */ /* 0x000fea0003800000 */
[----:B------:R-:W-:Y:S01]  /*0d90*/  IADD3 R16, -R21, UR19, RZ ;  /* 0x0000001315107c10 */ /* 0x000fe2000fffe1ff */
[----:B------:R-:W-:Y:S01]  /*0da0*/  BSSY B1, `(.L_x_3447) ;  /* 0x0000022000017945 */ /* 0x000fe20003800000 */
[----:B------:R-:W-:Y:S01]  /*0db0*/  HFMA2.MMA R17, -RZ, RZ, 0, 0 ;  /* 0x00000000ff117435 */ /* 0x000fe200000001ff */
[----:B------:R-:W-:Y:S02]  /*0dc0*/  PLOP3.LUT P0, PT, PT, PT, PT, 0x80, 0x0 ;  /* 0x000000000000781c */ /* 0x000fe40003f0f070 */
[----:B------:R-:W-:-:S13]  /*0dd0*/  ISETP.GT.AND P4, PT, R16, 0x60, PT ;  /* 0x000000601000780c */ /* 0x000fda0003f84270 */
[----:B------:R-:W-:Y:S05]  /*0de0*/  @!P4 BRA `(.L_x_3448) ;  /* 0x000000000074c947 */ /* 0x000fea0003800000 */
[----:B------:R-:W-:Y:S01]  /*0df0*/  IMAD.U32 R16, RZ, RZ, UR19 ;  /* 0x00000013ff107e24 */ /* 0x000fe2000f8e00ff */
[----:B------:R-:W-:Y:S02]  /*0e00*/  PLOP3.LUT P0, PT, PT, PT, PT, 0x8, 0x0 ;  /* 0x000000000000781c */ /* 0x000fe40003f0e170 */
[----:B------:R-:W-:Y:S01]  /*0e10*/  SEL R18, R22, R24, !P3 ;  /* 0x0000001816127207 */ /* 0x000fe20005800000 */
[----:B------:R-:W-:Y:S01]  /*0e20*/  VIADD R16, R16, 0xffffffa0 ;  /* 0xffffffa010107836 */ /* 0x000fe20000000000 */
[----:B------:R-:W-:-:S09]  /*0e30*/  SEL R19, R23, R25, !P3 ;  /* 0x0000001917137207 */ /* 0x000fd20005800000 */
.L_x_3449:
[C---:B------:R-:W-:Y:S02]  /*0e40*/  VIADD R29, R21.reuse, 0x20 ;  /* 0x00000020151d7836 */ /* 0x040fe40000000000 */
[--C-:B------:R-:W-:Y:S02]  /*0e50*/  IMAD.MOV.U32 R26, RZ, RZ, R18.reuse ;  /* 0x000000ffff1a7224 */ /* 0x100fe400078e0012 */
[--C-:B------:R-:W-:Y:S02]  /*0e60*/  IMAD.MOV.U32 R27, RZ, RZ, R19.reuse ;  /* 0x000000ffff1b7224 */ /* 0x100fe400078e0013 */
[----:B------:R-:W-:-:S04]  /*0e70*/  IMAD.WIDE R30, R21, 0x4, R18 ;  /* 0x00000004151e7825 */ /* 0x000fc800078e0212 */
[----:B------:R-:W-:-:S04]  /*0e80*/  IMAD.WIDE R26, R29, 0x4, R26 ;  /* 0x000000041d1a7825 */ /* 0x000fc800078e021a */
[C---:B------:R-:W-:Y:S01]  /*0e90*/  VIADD R33, R21.reuse, 0x40 ;  /* 0x0000004015217836 */ /* 0x040fe20000000000 */
[----:B------:R-:W2:Y:S01]  /*0ea0*/  LDG.E R30, desc[UR12][R30.64] ;  /* 0x0000000c1e1e7981 */ /* 0x000ea2000c1e1900 */
[--C-:B------:R-:W-:Y:S01]  /*0eb0*/  IMAD.MOV.U32 R28, RZ, RZ, R18.reuse ;  /* 0x000000ffff1c7224 */ /* 0x100fe200078e0012 */
[----:B------:R-:W-:Y:S01]  /*0ec0*/  IADD3 R35, R21, 0x60, RZ ;  /* 0x0000006015237810 */ /* 0x000fe20007ffe0ff */
[----:B------:R-:W-:Y:S01]  /*0ed0*/  IMAD.MOV.U32 R29, RZ, RZ, R19 ;  /* 0x000000ffff1d7224 */ /* 0x000fe200078e0013 */
[----:B------:R-:W3:Y:S01]  /*0ee0*/  LDG.E R26, desc[UR12][R26.64] ;  /* 0x0000000c1a1a7981 */ /* 0x000ee2000c1e1900 */
[----:B------:R-:W-:Y:S02]  /*0ef0*/  IMAD.MOV.U32 R32, RZ, RZ, R18 ;  /* 0x000000ffff207224 */ /* 0x000fe400078e0012 */
[----:B------:R-:W-:-:S04]  /*0f00*/  IMAD.WIDE R28, R33, 0x4, R28 ;  /* 0x00000004211c7825 */ /* 0x000fc800078e021c */
[----:B------:R-:W-:Y:S02]  /*0f10*/  IMAD.MOV.U32 R33, RZ, RZ, R19 ;  /* 0x000000ffff217224 */ /* 0x000fe400078e0013 */
        /* <DEDUP_REMOVED lines=10> */
.L_x_3448:
[----:B------:R-:W-:Y:S05]  /*0fc0*/  BSYNC B1 ;  /* 0x0000000000017941 */ /* 0x000fea0003800000 */
.L_x_3447:
[----:B------:R-:W-:Y:S01]  /*0fd0*/  IADD3 R16, -R21, UR19, RZ ;  /* 0x0000001315107c10 */ /* 0x000fe2000fffe1ff */
[----:B------:R-:W-:Y:S03]  /*0fe0*/  BSSY B1, `(.L_x_3450) ;  /* 0x000000e000017945 */ /* 0x000fe60003800000 */
        /* <DEDUP_REMOVED lines=13> */
.L_x_3451:
[----:B------:R-:W-:Y:S05]  /*10c0*/  BSYNC B1 ;  /* 0x0000000000017941 */ /* 0x000fea0003800000 */
.L_x_3450:
[----:B------:R-:W-:-:S13]  /*10d0*/  ISETP.LT.OR P0, PT, R21, UR19, P0 ;  /* 0x0000001315007c0c */ /* 0x000fda0008701670 */
[----:B------:R-:W-:Y:S05]  /*10e0*/  @!P0 BRA `(.L_x_3446) ;  /* 0x0000000000148947 */ /* 0x000fea0003800000 */
[----:B------:R-:W-:Y:S02]  /*10f0*/  SEL R18, R22, R24, !P3 ;  /* 0x0000001816127207 */ /* 0x000fe40005800000 */
[----:B------:R-:W-:-:S03]  /*1100*/  SEL R19, R23, R25, !P3 ;  /* 0x0000001917137207 */ /* 0x000fc60005800000 */
[----:B------:R-:W-:-:S06]  /*1110*/  IMAD.WIDE R18, R21, 0x4, R18 ;  /* 0x0000000415127825 */ /* 0x000fcc00078e0212 */
[----:B------:R-:W2:Y:S02]  /*1120*/  LDG.E R18, desc[UR12][R18.64] ;  /* 0x0000000c12127981 */ /* 0x000ea4000c1e1900 */
[----:B--2---:R-:W-:-:S07]  /*1130*/  FADD R17, R17, R18 ;  /* 0x0000001211117221 */ /* 0x004fce0000000000 */
.L_x_3446:
[----:B------:R-:W-:Y:S05]  /*1140*/  BSYNC B0 ;  /* 0x0000000000007941 */ /* 0x000fea0003800000 */
.L_x_3445:
[----:B------:R-:W0:Y:S01]  /*1150*/  SHFL.BFLY PT, R16, R17, 0x1, 0x1f ;  /* 0x0c201f0011107f89 */ /* 0x000e2200000e0000 */
        /* <DEDUP_REMOVED lines=12> */
.L_x_3442:
        /* <DEDUP_REMOVED lines=10> */
.L_x_3452:
[----:B------:R-:W0:Y:S01]  /*12c0*/  S2R R16, SR_TID.X ;  /* 0x0000000000107919 */ /* 0x000e220000002100 */
[----:B------:R-:W-:Y:S01]  /*12d0*/  BSSY B0, `(.L_x_3453) ;  /* 0x0000015000007945 */ /* 0x000fe20003800000 */
[----:B------:R-:W-:Y:S01]  /*12e0*/  IMAD.MOV.U32 R18, RZ, RZ, RZ ;  /* 0x000000ffff127224 */ /* 0x000fe200078e00ff */
[----:B0-----:R-:W-:-:S05]  /*12f0*/  SHF.R.U32.HI R17, RZ, 0x5, R16 ;  /* 0x00000005ff117819 */ /* 0x001fca0000011610 */
[----:B------:R-:W-:-:S05]  /*1300*/  VIADD R17, R17, UR11 ;  /* 0x0000000b11117c36 */ /* 0x000fca0008000000 */
[----:B------:R-:W-:Y:S01]  /*1310*/  ISETP.LT.AND P1, PT, R17, UR14, !P1 ;  /* 0x0000000e11007c0c */ /* 0x000fe2000cf21270 */
[----:B------:R-:W-:-:S12]  /*1320*/  FMUL R17, R21, R0 ;  /* 0x0000000015117220 */ /* 0x000fd80000400000 */
[----:B------:R-:W-:Y:S05]  /*1330*/  @!P1 BRA `(.L_x_3454) ;  /* 0x0000000000389947 */ /* 0x000fea0003800000 */
[C---:B------:R-:W-:Y:S02]  /*1340*/  VIADD R19, R2.reuse, 0x1 ;  /* 0x0000000102137836 */ /* 0x040fe40000000000 */
        /* <DEDUP_REMOVED lines=13> */
.L_x_3454:
[----:B------:R-:W-:Y:S05]  /*1420*/  BSYNC B0 ;  /* 0x0000000000007941 */ /* 0x000fea0003800000 */
.L_x_3453:
        /* <DEDUP_REMOVED lines=8> */
[----:B0-----:R-:W-:-:S09]  /*14b0*/  FADD R19, R19, R18 ;  /* 0x0000001213137221 */ /* 0x001fd20000000000 */
[----:B------:R-:W-:Y:S01]  /*14c0*/  @!P2 SEL R18, R22, R24, !P1 ;  /* 0x000000181612a207 */ /* 0x000fe20004800000 */
[----:B------:R-:W0:Y:S02]  /*14d0*/  SHFL.DOWN PT, R26, R19, 0x8, 0x1f ;  /* 0x09001f00131a7f89 */ /* 0x000e2400000e0000 */
[----:B0-----:R-:W-:Y:S01]  /*14e0*/  FADD R26, R19, R26 ;  /* 0x0000001a131a7221 */ /* 0x001fe20000000000 */
[----:B------:R-:W-:-:S04]  /*14f0*/  MOV R19, UR10 ;  /* 0x0000000a00137c02 */ /* 0x000fc80008000f00 */
[----:B------:R-:W0:Y:S01]  /*1500*/  SHFL.DOWN PT, R21, R26, 0x4, 0x1f ;  /* 0x08801f001a157f89 */ /* 0x000e2200000e0000 */
        /* <DEDUP_REMOVED lines=31> */
.L_x_3457:
[----:B------:R-:W2:Y:S04]  /*1700*/  LDG.E.STRONG.GPU R21, desc[UR12][R18.64] ;  /* 0x0000000c12157981 */ /* 0x000ea8000c1ef900 */
[----:B--2---:R-:W-:Y:S01]  /*1710*/  CCTL.IVALL ;  /* 0x00000000ff00798f */ /* 0x004fe20002000000 */
[----:B------:R-:W-:Y:S05]  /*1720*/  YIELD ;  /* 0x0000000000007946 */ /* 0x000fea0003800000 */
[----:B------:R-:W-:-:S13]  /*1730*/  ISETP.NE.AND P0, PT, R21, R26, PT ;  /* 0x0000001a1500720c */ /* 0x000fda0003f05270 */
[----:B------:R-:W-:Y:S05]  /*1740*/  @P0 BRA `(.L_x_3457) ;  /* 0xfffffffc00ec0947 */ /* 0x000fea000383ffff */
.L_x_3456:
[----:B------:R-:W-:Y:S01]  /*1750*/  ISETP.GE.AND P0, PT, R35, UR19, PT ;  /* 0x0000001323007c0c */ /* 0x000fe2000bf06270 */
[----:B------:R-:W-:Y:S05]  /*1760*/  WARPSYNC.ALL ;  /* 0x0000000000007948 */ /* 0x000fea0003800000 */
[----:B------:R-:W-:Y:S01]  /*1770*/  BAR.SYNC.DEFER_BLOCKING 0x0 ;  /* 0x0000000000007b1d */ /* 0x000fe20000010000 */
[----:B------:R-:W-:-:S05]  /*1780*/  HFMA2.MMA R34, -RZ, RZ, 0, 0 ;  /* 0x00000000ff227435 */ /* 0x000fca00000001ff */
[----:B------:R-:W-:Y:S04]  /*1790*/  BSSY B0, `(.L_x_3458) ;  /* 0x000003d000007945 */ /* 0x000fe80003800000 */
[----:B------:R-:W-:Y:S05]  /*17a0*/  @P0 BRA `(.L_x_3459) ;  /* 0x0000000000ec0947 */ /* 0x000fea0003800000 */
[----:B0-----:R-:W-:Y:S01]  /*17b0*/  IADD3 R18, -R35, UR19, RZ ;  /* 0x0000001323127c10 */ /* 0x001fe2000fffe1ff */
[----:B------:R-:W-:Y:S01]  /*17c0*/  BSSY B1, `(.L_x_3460) ;  /* 0x0000022000017945 */ /* 0x000fe20003800000 */
[----:B------:R-:W-:Y:S01]  /*17d0*/  PLOP3.LUT P0, PT, PT, PT, PT, 0x80, 0x0 ;  /* 0x000000000000781c */ /* 0x000fe20003f0f070 */
[----:B------:R-:W-:Y:S01]  /*17e0*/  IMAD.MOV.U32 R34, RZ, RZ, RZ ;  /* 0x000000ffff227224 */ /* 0x000fe200078e00ff */
[----:B------:R-:W-:-:S13]  /*17f0*/  ISETP.GT.AND P2, PT, R18, 0x60, PT ;  /* 0x000000601200780c */ /* 0x000fda0003f44270 */
[----:B------:R-:W-:Y:S05]  /*1800*/  @!P2 BRA `(.L_x_3461) ;  /* 0x000000000074a947 */ /* 0x000fea0003800000 */
[----:B------:R-:W-:Y:S01]  /*1810*/  IMAD.U32 R21, RZ, RZ, UR19 ;  /* 0x00000013ff157e24 */ /* 0x000fe2000f8e00ff */
[----:B------:R-:W-:Y:S02]  /*1820*/  PLOP3.LUT P0, PT, PT, PT, PT, 0x8, 0x0 ;  /* 0x000000000000781c */ /* 0x000fe40003f0e170 */
[----:B------:R-:W-:Y:S01]  /*1830*/  SEL R18, R22, R24, !P1 ;  /* 0x0000001816127207 */ /* 0x000fe20004800000 */
[----:B------:R-:W-:Y:S01]  /*1840*/  VIADD R21, R21, 0xffffffa0 ;  /* 0xffffffa015157836 */ /* 0x000fe20000000000 */
[----:B------:R-:W-:-:S09]  /*1850*/  SEL R19, R23, R25, !P1 ;  /* 0x0000001917137207 */ /* 0x000fd20004800000 */
.L_x_3462:
        /* <DEDUP_REMOVED lines=11> */
[----:B------:R-:W-:Y:S01]  /*1910*/  IMAD.WIDE R30, R33, 0x4, R30 ;  /* 0x00000004211e7825 */ /* 0x000fe200078e021e */
[----:B------:R-:W-:-:S03]  /*1920*/  MOV R33, R19 ;  /* 0x0000001300217202 */ /* 0x000fc60000000f00 */
[----:B------:R-:W-:Y:S02]  /*1930*/  IMAD.MOV.U32 R32, RZ, RZ, R18 ;  /* 0x000000ffff207224 */ /* 0x000fe400078e0012 */
[----:B------:R-:W4:Y:S02]  /*1940*/  LDG.E R30, desc[UR12][R30.64] ;  /* 0x0000000c1e1e7981 */ /* 0x000f24000c1e1900 */
        /* <DEDUP_REMOVED lines=9> */
.L_x_3461:
[----:B------:R-:W-:Y:S05]  /*19e0*/  BSYNC B1 ;  /* 0x0000000000017941 */ /* 0x000fea0003800000 */
.L_x_3460:
        /* <DEDUP_REMOVED lines=15> */
.L_x_3464:
[----:B------:R-:W-:Y:S05]  /*1ae0*/  BSYNC B1 ;  /* 0x0000000000017941 */ /* 0x000fea0003800000 */
.L_x_3463:
[----:B------:R-:W-:-:S13]  /*1af0*/  ISETP.LT.OR P0, PT, R35, UR19, P0 ;  /* 0x0000001323007c0c */ /* 0x000fda0008701670 */
[----:B------:R-:W-:Y:S05]  /*1b00*/  @!P0 BRA `(.L_x_3459) ;  /* 0x0000000000148947 */ /* 0x000fea0003800000 */
[----:B------:R-:W-:Y:S02]  /*1b10*/  SEL R18, R22, R24, !P1 ;  /* 0x0000001816127207 */ /* 0x000fe40004800000 */
[----:B------:R-:W-:-:S03]  /*1b20*/  SEL R19, R23, R25, !P1 ;  /* 0x0000001917137207 */ /* 0x000fc60004800000 */
[----:B------:R-:W-:-:S06]  /*1b30*/  IMAD.WIDE R18, R35, 0x4, R18 ;  /* 0x0000000423127825 */ /* 0x000fcc00078e0212 */
[----:B------:R-:W2:Y:S02]  /*1b40*/  LDG.E R19, desc[UR12][R18.64] ;  /* 0x0000000c12137981 */ /* 0x000ea4000c1e1900 */
[----:B--2---:R-:W-:-:S07]  /*1b50*/  FADD R34, R34, R19 ;  /* 0x0000001322227221 */ /* 0x004fce0000000000 */
.L_x_3459:
[----:B------:R-:W-:Y:S05]  /*1b60*/  BSYNC B0 ;  /* 0x0000000000007941 */ /* 0x000fea0003800000 */
.L_x_3458:
        /* <DEDUP_REMOVED lines=13> */
.L_x_3455:
        /* <DEDUP_REMOVED lines=10> */
.L_x_3465:
[----:B------:R-:W-:Y:S01]  /*1ce0*/  USHF.L.U32 UR5, UR10, 0x5, URZ ;  /* 0x000000050a057899 */ /* 0x000fe2000800063f */
[----:B------:R-:W-:Y:S01]  /*1cf0*/  SHF.R.U32.HI R28, RZ, 0x5, R16 ;  /* 0x00000005ff1c7819 */ /* 0x000fe20000011610 */
[----:B------:R-:W-:Y:S01]  /*1d00*/  BSSY B0, `(.L_x_3466) ;  /* 0x000004c000007945 */ /* 0x000fe20003800000 */
[----:B------:R-:W-:-:S03]  /*1d10*/  LOP3.LUT R18, R16, 0x1f, RZ, 0xc0, !PT ;  /* 0x0000001f10127812 */ /* 0x000fc600078ec0ff */
[----:B------:R-:W-:Y:S01]  /*1d20*/  IMAD.U32 R19, RZ, RZ, UR5 ;  /* 0x00000005ff137e24 */ /* 0x000fe2000f8e00ff */
[----:B------:R-:W-:Y:S01]  /*1d30*/  ULDC UR5, c[0x0][0x268] ;  /* 0x00009a0000057ab9 */ /* 0x000fe20000000800 */
[----:B------:R-:W-:Y:S02]  /*1d40*/  VIADD R29, R28, UR11 ;  /* 0x0000000b1c1d7c36 */ /* 0x000fe40008000000 */
[----:B------:R-:W-:Y:S01]  /*1d50*/  FFMA R16, R27, R0, UR5 ;  /* 0x000000051b107e23 */ /* 0x000fe20008000000 */
[----:B------:R-:W-:Y:S02]  /*1d60*/  LOP3.LUT R18, R19, 0xffffffe0, R18, 0xe2, !PT ;  /* 0xffffffe013127812 */ /* 0x000fe400078ee212 */
[----:B------:R-:W-:Y:S02]  /*1d70*/  ISETP.GE.AND P0, PT, R29, UR14, PT ;  /* 0x0000000e1d007c0c */ /* 0x000fe4000bf06270 */
        /* <DEDUP_REMOVED lines=11> */
[----:B------:R-:W-:-:S04]  /*1e30*/  ISETP.GE.AND P0, PT, R2, UR15, PT ;  /* 0x0000000f02007c0c */ /* 0x000fc8000bf06270 */
[----:B------:R-:W-:-:S13]  /*1e40*/  ISETP.GE.OR P0, PT, R29, UR14, P0 ;  /* 0x0000000e1d007c0c */ /* 0x000fda0008706670 */
[----:B0-----:R-:W-:Y:S05]  /*1e50*/  @P0 BRA `(.L_x_3467) ;  /* 0x0000000000d80947 */ /* 0x001fea0003800000 */
[----:B------:R-:W0:Y:S01]  /*1e60*/  LDC.64 R26, c[0x0][0x258] ;  /* 0x00009600ff1a7b82 */ /* 0x000e220000000a00 */
[----:B------:R-:W-:Y:S01]  /*1e70*/  ULDC.64 UR18, c[0x0][0x288] ;  /* 0x0000a20000127ab9 */ /* 0x000fe20000000a00 */
[----:B------:R-:W-:Y:S01]  /*1e80*/  IADD3 R19, R28, UR11, RZ ;  /* 0x0000000b1c137c10 */ /* 0x000fe2000fffe0ff */
[----:B------:R-:W-:Y:S01]  /*1e90*/  ULDC.U8 UR5, c[0x0][0x294] ;  /* 0x0000a50000057ab9 */ /* 0x000fe20000000000 */
[----:B------:R-:W-:Y:S01]  /*1ea0*/  ISETP.EQ.U32.AND P0, PT, RZ, UR18, PT ;  /* 0x00000012ff007c0c */ /* 0x000fe2000bf02070 */
[--C-:B------:R-:W-:Y:S01]  /*1eb0*/  FADD R18, R13, -R17.reuse ;  /* 0x800000110d127221 */ /* 0x100fe20000000000 */
[----:B------:R-:W-:Y:S01]  /*1ec0*/  ISETP.NE.AND P2, PT, RZ, UR5, PT ;  /* 0x00000005ff007c0c */ /* 0x000fe2000bf45270 */
[----:B------:R-:W-:Y:S01]  /*1ed0*/  IMAD R19, R19, UR15, R2 ;  /* 0x0000000f13137c24 */ /* 0x000fe2000f8e0202 */
[----:B------:R-:W-:Y:S01]  /*1ee0*/  ISETP.EQ.AND.EX P1, PT, RZ, UR19, PT, P0 ;  /* 0x00000013ff007c0c */ /* 0x000fe2000bf22300 */
[--C-:B------:R-:W-:Y:S01]  /*1ef0*/  FADD R16, R12, -R17.reuse ;  /* 0x800000110c107221 */ /* 0x100fe20000000000 */
[--C-:B------:R-:W-:Y:S01]  /*1f00*/  FADD R28, R14, -R17.reuse ;  /* 0x800000110e1c7221 */ /* 0x100fe20000000000 */
[----:B------:R-:W-:Y:S01]  /*1f10*/  FADD R30, R15, -R17 ;  /* 0x800000110f1e7221 */ /* 0x000fe20000000000 */
[-C--:B------:R-:W-:Y:S01]  /*1f20*/  FMUL R17, R18, R21.reuse ;  /* 0x0000001512117220 */ /* 0x080fe20000400000 */
[-C--:B------:R-:W-:Y:S01]  /*1f30*/  FMUL R16, R16, R21.reuse ;  /* 0x0000001510107220 */ /* 0x080fe20000400000 */
[----:B------:R-:W-:-:S02]  /*1f40*/  FMUL R18, R28, R21 ;  /* 0x000000151c127220 */ /* 0x000fc40000400000 */
[----:B------:R-:W-:Y:S01]  /*1f50*/  FFMA R17, R4, R17, R9 ;  /* 0x0000001104117223 */ /* 0x000fe20000000009 */
[----:B------:R-:W-:Y:S01]  /*1f60*/  FFMA R16, R5, R16, R8 ;  /* 0x0000001005107223 */ /* 0x000fe20000000008 */
[----:B------:R-:W-:Y:S01]  /*1f70*/  FFMA R18, R7, R18, R10 ;  /* 0x0000001207127223 */ /* 0x000fe2000000000a */
[----:B0-----:R-:W-:-:S04]  /*1f80*/  IMAD.WIDE R26, R19, 0x4, R26 ;  /* 0x00000004131a7825 */ /* 0x001fc800078e021a */
[----:B------:R-:W-:Y:S01]  /*1f90*/  FMUL R19, R30, R21 ;  /* 0x000000151e137220 */ /* 0x000fe20000400000 */
[----:B------:R-:W-:-:S03]  /*1fa0*/  LOP3.LUT P0, RZ, R26, 0xf, RZ, 0xc0, !PT ;  /* 0x0000000f1aff7812 */ /* 0x000fc6000780c0ff */
[----:B------:R-:W-:Y:S01]  /*1fb0*/  FFMA R19, R6, R19, R11 ;  /* 0x0000001306137223 */ /* 0x000fe2000000000b */
[----:B------:R-:W-:Y:S01]  /*1fc0*/  ISETP.LT.U32.OR P0, PT, R20, 0x4, P0 ;  /* 0x000000041400780c */ /* 0x000fe20000701470 */
[----:B------:R-:W-:-:S12]  /*1fd0*/  @!P2 BRA P1, `(.L_x_3468) ;  /* 0x000000000050a947 */ /* 0x000fd80000800000 */
        /* <DEDUP_REMOVED lines=20> */
.L_x_3468:
        /* <DEDUP_REMOVED lines=10> */
.L_x_3467:
[----:B------:R-:W-:Y:S05]  /*21c0*/  BSYNC B0 ;  /* 0x0000000000007941 */ /* 0x000fea0003800000 */
.L_x_3466:
[----:B------:R-:W-:Y:S02]  /*21d0*/  ULDC UR5, c[0x0][0x210] ;  /* 0x0000840000057ab9 */ /* 0x000fe40000000800 */
[----:B------:R-:W-:-:S04]  /*21e0*/  ULEA UR11, UR5, UR11, 0x2 ;  /* 0x0000000b050b7291 */ /* 0x000fc8000f8e103f */
[----:B------:R-:W-:-:S06]  /*21f0*/  UISETP.GE.AND UP0, UPT, UR11, UR14, UPT ;  /* 0x0000000e0b00728c */ /* 0x000fcc000bf06270 */
[----:B------:R-:W-:-:S13]  /*2200*/  PLOP3.LUT P0, PT, PT, PT, UP0, 0x80, 0x0 ;  /* 0x000000000000781c */ /* 0x000fda0003f0f008 */
[----:B------:R-:W-:Y:S05]  /*2210*/  @!P0 BRA `(.L_x_3469) ;  /* 0xffffffe400708947 */ /* 0x000fea000383ffff */
.L_x_3438:
[----:B------:R-:W-:Y:S01]  /*2220*/  ULDC.64 UR4, c[0x0][0x288] ;  /* 0x0000a20000047ab9 */ /* 0x000fe20000000a00 */
[----:B-----5:R-:W2:Y:S01]  /*2230*/  S2R R9, SR_TID.X ;  /* 0x0000000000097919 */ /* 0x020ea20000002100 */
        /* <DEDUP_REMOVED lines=8> */
[----:B---3--:R-:W-:Y:S02]  /*22c0*/  FMNMX R0, R0, R3, !PT ;  /* 0x0000000300007209 */ /* 0x008fe40007800000 */
[----:B------:R-:W-:-:S03]  /*22d0*/  @!P0 MOV R3, 0x400 ;  /* 0x0000040000038802 */ /* 0x000fc60000000f00 */
[----:B------:R-:W3:Y:S01]  /*22e0*/  SHFL.DOWN PT, R5, R0, 0x8, 0x1f ;  /* 0x09001f0000057f89 */ /* 0x000ee200000e0000 */
[----:B--2---:R-:W-:Y:S02]  /*22f0*/  @!P0 LEA R3, R6, R3, 0x18 ;  /* 0x0000000306038211 */ /* 0x004fe400078ec0ff */
[----:B---3--:R-:W-:Y:S02]  /*2300*/  FMNMX R5, R0, R5, !PT ;  /* 0x0000000500057209 */ /* 0x008fe40007800000 */
[----:B------:R-:W-:-:S03]  /*2310*/  SHF.R.U32.HI R0, RZ, 0x5, R9 ;  /* 0x00000005ff007819 */ /* 0x000fc60000011609 */
[----:B------:R-:W2:Y:S02]  /*2320*/  SHFL.DOWN PT, R2, R5, 0x4, 0x1f ;  /* 0x08801f0005027f89 */ /* 0x000ea400000e0000 */
[----:B------:R-:W-:Y:S01]  /*2330*/  @!P0 IMAD R3, R0, 0x4, R3 ;  /* 0x0000000400038824 */ /* 0x000fe200078e0203 */
        /* <DEDUP_REMOVED lines=15> */
[----:B------:R-:W-:-:S04]  /*2430*/  HFMA2.MMA R0, -RZ, RZ, 0, 0 ;  /* 0x00000000ff007435 */ /* 0x000fc800000001ff */
[----:B------:R-:W-:-:S06]  /*2440*/  @!P0 IMAD R2, R9, 0x4, R2 ;  /* 0x0000000409028824 */ /* 0x000fcc00078e0202 */
[----:B------:R2:W3:Y:S01]  /*2450*/  @!P0 LDS R0, [R2] ;  /* 0x0000000002008984 */ /* 0x0004e20000000800 */
[----:B------:R-:W-:Y:S05]  /*2460*/  BRA.DIV UR4, `(.L_x_3473) ;  /* 0x0000000204987947 */ /* 0x000fea000b800000 */
[----:B---3--:R-:W3:Y:S02]  /*2470*/  SHFL.DOWN PT, R3, R0, 0x2, 0x1f ;  /* 0x08401f0000037f89 */ /* 0x008ee400000e0000 */
[----:B---3--:R-:W-:-:S05]  /*2480*/  FMNMX R3, R3, R0, !PT ;  /* 0x0000000003037209 */ /* 0x008fca0007800000 */
[----:B--2---:R2:W3:Y:S02]  /*2490*/  SHFL.DOWN PT, R2, R3, 0x1, 0x1f ;  /* 0x08201f0003027f89 */ /* 0x0044e400000e0000 */
.L_x_3479:
[----:B---3--:R-:W-:-:S07]  /*24a0*/  FMNMX R5, R3, R2, !PT ;  /* 0x0000000203057209 */ /* 0x008fce0007800000 */
.L_x_3472:
[----:B------:R-:W-:Y:S05]  /*24b0*/  BSYNC B0 ;  /* 0x0000000000007941 */ /* 0x000fea0003800000 */
.L_x_3471:
[----:B------:R-:W-:Y:S01]  /*24c0*/  ISETP.NE.AND P0, PT, R9, RZ, PT ;  /* 0x000000ff0900720c */ /* 0x000fe20003f05270 */
[----:B------:R-:W-:-:S12]  /*24d0*/  BSSY B0, `(.L_x_3470) ;  /* 0x0000004000007945 */ /* 0x000fd80003800000 */
[----:B------:R-:W-:Y:S05]  /*24e0*/  @P0 BRA `(.L_x_3474) ;  /* 0x0000000000080947 */ /* 0x000fea0003800000 */
[----:B--2---:R-:W2:Y:S02]  /*24f0*/  LDC.64 R2, c[0x0][0x288] ;  /* 0x0000a200ff027b82 */ /* 0x004ea40000000a00 */
[----:B--2---:R3:W-:Y:S02]  /*2500*/  REDG.E.MAX.S32.STRONG.GPU desc[UR12][R2.64], R5 ;  /* 0x000000050200798e */ /* 0x0047e4000d10e38c */
.L_x_3474:
[----:B------:R-:W-:Y:S05]  /*2510*/  BSYNC B0 ;  /* 0x0000000000007941 */ /* 0x000fea0003800000 */
.L_x_3470:
        /* <DEDUP_REMOVED lines=16> */
[----:B01----:R-:W-:Y:S05]  /*2620*/  CALL.REL.NOINC `($__internal_24_$__cuda_sm20_rcp_rn_f32_slowpath) ;  /* 0x0000000000607944 */ /* 0x003fea0003c00000 */
[----:B------:R-:W-:Y:S01]  /*2630*/  IMAD.MOV.U32 R5, RZ, RZ, R0 ;  /* 0x000000ffff057224 */ /* 0x000fe200078e0000 */
[----:B------:R-:W-:Y:S06]  /*2640*/  BRA `(.L_x_3476) ;  /* 0x0000000000147947 */ /* 0x000fec0003800000 */
.L_x_3475:
[----:B---3--:R-:W2:Y:S01]  /*2650*/  MUFU.RCP R5, UR16 ;  /* 0x0000001000057d08 */ /* 0x008ea20008001000 */
[----:B------:R-:W-:-:S04]  /*2660*/  IMAD.U32 R0, RZ, RZ, UR16 ;  /* 0x00000010ff007e24 */ /* 0x000fc8000f8e00ff */
[----:B--2---:R-:W-:-:S04]  /*2670*/  FFMA R0, R5, R0, -1 ;  /* 0xbf80000005007423 */ /* 0x004fc80000000000 */
[----:B------:R-:W-:-:S04]  /*2680*/  FADD.FTZ R0, -R0, -RZ ;  /* 0x800000ff00007221 */ /* 0x000fc80000010100 */
[----:B------:R-:W-:-:S07]  /*2690*/  FFMA R5, R5, R0, R5 ;  /* 0x0000000005057223 */ /* 0x000fce0000000005 */
.L_x_3476:
[----:B------:R-:W2:Y:S02]  /*26a0*/  LDC.64 R2, c[0x0][0x280] ;  /* 0x0000a000ff027b82 */ /* 0x000ea40000000a00 */
[----:B--2---:R-:W-:Y:S01]  /*26b0*/  STG.E desc[UR12][R2.64], R5 ;  /* 0x0000000502007986 */ /* 0x004fe2000c10190c */
[----:B------:R-:W-:Y:S05]  /*26c0*/  EXIT ;  /* 0x000000000000794d */ /* 0x000fea0003800000 */
.L_x_3473:
[----:B------:R-:W-:Y:S01]  /*26d0*/  IMAD.MOV.U32 R5, RZ, RZ, 0x2 ;  /* 0x00000002ff057424 */ /* 0x000fe200078e00ff */
[----:B------:R-:W-:Y:S01]  /*26e0*/  MOV R7, 0x1f ;  /* 0x0000001f00077802 */ /* 0x000fe20000000f00 */
[----:B------:R-:W-:-:S07]  /*26f0*/  IMAD.MOV.U32 R4, RZ, RZ, -0x1 ;  /* 0xffffffffff047424 */ /* 0x000fce00078e00ff */
[----:B0123--:R-:W-:Y:S05]  /*2700*/  WARPSYNC.COLLECTIVE R4, `(.L_x_3477) ;  /* 0x0000000004087348 */ /* 0x00ffea0003c00000 */
[----:B--23--:R2:W3:Y:S02]  /*2710*/  SHFL.DOWN P0, R2, R0, R5, R7 ;  /* 0x0800000500027389 */ /* 0x00c4e40000000007 */
[----:B0123--:R-:W-:Y:S01]  /*2720*/  ENDCOLLECTIVE ;  /* 0x000000000000791b */ /* 0x00ffe20003800000 */
.L_x_3477:
[----:B------:R-:W-:Y:S02]  /*2730*/  IMAD.MOV.U32 R5, RZ, RZ, 0x1 ;  /* 0x00000001ff057424 */ /* 0x000fe400078e00ff */
[----:B------:R-:W-:-:S05]  /*2740*/  IMAD.MOV.U32 R3, RZ, RZ, R2 ;  /* 0x000000ffff037224 */ /* 0x000fca00078e0002 */
[----:B------:R-:W-:-:S05]  /*2750*/  FMNMX R3, R3, R0, !PT ;  /* 0x0000000003037209 */ /* 0x000fca0007800000 */
[----:B------:R-:W-:-:S07]  /*2760*/  IMAD.MOV.U32 R0, RZ, RZ, R3 ;  /* 0x000000ffff007224 */ /* 0x000fce00078e0003 */
[----:B------:R-:W-:Y:S05]  /*2770*/  WARPSYNC.COLLECTIVE R4, `(.L_x_3478) ;  /* 0x0000000004087348 */ /* 0x000fea0003c00000 */
[----:B------:R0:W1:Y:S02]  /*2780*/  SHFL.DOWN P0, R2, R0, R5, R7 ;  /* 0x0800000500027389 */ /* 0x0000640000000007 */
[----:B01----:R-:W-:Y:S01]  /*2790*/  ENDCOLLECTIVE ;  /* 0x000000000000791b */ /* 0x003fe20003800000 */
.L_x_3478:
[----:B------:R-:W-:Y:S05]  /*27a0*/  BRA `(.L_x_3479) ;  /* 0xfffffffc003c7947 */ /* 0x000fea000383ffff */
        .weak           $__internal_24_$__cuda_sm20_rcp_rn_f32_slowpath
        .type           $__internal_24_$__cuda_sm20_rcp_rn_f32_slowpath,@function
        .size           $__internal_24_$__cuda_sm20_rcp_rn_f32_slowpath,(.L_x_14360 - $__internal_24_$__cuda_sm20_rcp_rn_f32_slowpath)
$__internal_24_$__cuda_sm20_rcp_rn_f32_slowpath:
        /* <DEDUP_REMOVED lines=14> */
.L_x_3480:
        /* <DEDUP_REMOVED lines=33> */
.L_x_3482:
[----:B------:R0:W1:Y:S02]  /*2aa0*/  MUFU.RCP R4, R2 ;  /* 0x0000000200047308 */ /* 0x0000640000001000 */
.L_x_3481:
[----:B-1----:R-:W-:Y:S02]  /*2ab0*/  IMAD.MOV.U32 R0, RZ, RZ, R4 ;  /* 0x000000ffff007224 */ /* 0x002fe400078e0004 */
[----:B------:R-:W-:Y:S02]  /*2ac0*/  IMAD.MOV.U32 R4, RZ, RZ, R8 ;  /* 0x000000ffff047224 */ /* 0x000fe400078e0008 */
[----:B------:R-:W-:-:S04]  /*2ad0*/  IMAD.MOV.U32 R5, RZ, RZ, 0x0 ;  /* 0x00000000ff057424 */ /* 0x000fc800078e00ff */
[----:B0-----:R-:W-:Y:S05]  /*2ae0*/  RET.REL.NODEC R4 `(_ZN18transformer_engine13normalization21ln_fwd_general_kernelINS0_13Kernel_traitsIffffjLj128ELj1ELj4ELj1ELj16ENS0_18Kernel_traits_baseILj128EffffjLj128EEEEEEEvNS0_19ForwardKernelParamsE) ;  /* 0xffffffd404447950 */ /* 0x001fea0003c3ffff */
.L_x_3483:
        /* <DEDUP_REMOVED lines=9> */
.L_x_14360:


//--------------------- .text._ZN18transformer_engine13normalization21ln_fwd_general_kernelINS0_13Kernel_traitsIff13__nv_fp8_e4m3fjLj8192ELj1ELj1ELj4ELj16ENS0_18Kernel_traits_baseILj8192EffS3_fjLj128EEEEEEEvNS0_19ForwardKernelParamsE --------------------------
	.section	.text._ZN18transformer_engine13normalization21ln_fwd_general_kernelINS0_13Kernel_traitsIff13__nv_fp8_e4m3fjLj8192ELj1ELj1ELj4ELj16ENS0_18Kernel_traits_baseILj8192EffS3_fjLj128EEEEEEEvNS0_19ForwardKernelParamsE,"ax",@progbits
	.align	128
        .global         _ZN18transformer_engine13normalization21ln_fwd_general_kernelINS0_13Kernel_traitsIff13__nv_fp8_e4m3fjLj8192ELj1ELj1ELj4ELj16ENS0_18Kernel_traits_baseILj8192EffS3_fjLj128EEEEEEEvNS0_19ForwardKernelParamsE
        .type           _ZN18transformer_engine13normalization21ln_fwd_general_kernelINS0_13Kernel_traitsIff13__nv_fp8_e4m3fjLj8192ELj1ELj1ELj4ELj16ENS0_18Kernel_traits_baseILj8192EffS3_fjLj128EEEEEEEvNS0_19ForwardKernelParamsE,@function
        .size           _ZN18transformer_engine13normalization21ln_fwd_general_kernelINS0_13Kernel_traitsIff13__nv_fp8_e4m3fjLj8192ELj1ELj1ELj4ELj16ENS0_18Kernel_traits_baseILj8192EffS3_fjLj128EEEEEEEvNS0_19ForwardKernelParamsE,(.L_x_14361 - _ZN18transformer_engine13normalization21ln_fwd_general_kernelINS0_13Kernel_traitsIff13__nv_fp8_e4m3fjLj8192ELj1ELj1ELj4ELj16ENS0_18Kernel_traits_baseILj8192EffS3_fjLj128EEEEEEEvNS0_19ForwardKernelParamsE)
        .other          _ZN18transformer_engine13normalization21ln_fwd_general_kernelINS0_13Kernel_traitsIff13__nv_fp8_e4m3fjLj8192ELj1ELj1ELj4ELj16ENS0_18Kernel_traits_baseILj8192EffS3_fjLj128EEEEEEEvNS0_19ForwardKernelParamsE,@"STO_CUDA_ENTRY STV_DEFAULT"
_ZN18transformer_engine13normalization21ln_fwd_general_kernelINS0_13Kernel_traitsIff13__nv_fp8_e4m3fjLj8192ELj1ELj1ELj4ELj16ENS0_18Kernel_traits_baseILj8192EffS3_fjLj128EEEEEEEvNS0_19ForwardKernelParamsE:
.text._ZN18transformer_engine13normalization21ln_fwd_general_kernelINS0_13Kernel_traitsIff13__nv_fp8_e4m3fjLj8192ELj1ELj1ELj4ELj16ENS0_18Kernel_traits_baseILj8192EffS3_fjLj128EEEEEEEvNS0_19ForwardKernelParamsE:
        /* <DEDUP_REMOVED lines=13> */
[----:B0-----:R-:W0:Y:S01]  /*00d0*/  MUFU.RCP R0, R0 ;  /* 0x0000000000007308 */ /* 0x001e220000001000 */
[----:B------:R-:W-:Y:S01]  /*00e0*/  LOP3.LUT R27, R31, 0x1f, RZ, 0xc0, !PT ;  /* 0x0000001f1f1b7812 */ /* 0x000fe200078ec0ff */
        /* <DEDUP_REMOVED lines=29> */
[----:B------:R-:W-:Y:S05]  /*02c0*/  CALL.REL.NOINC `($__internal_25_$__cuda_sm20_rcp_rn_f32_slowpath) ;  /* 0x000000bc00b47944 */ /* 0x000fea0003c00000 */
[----:B------:R-:W-:Y:S05]  /*02d0*/  BRA `(.L_x_3485) ;  /* 0x0000000000107947 */ /* 0x000fea0003800000 */
.L_x_3484:
[----:B------:R-:W0:Y:S02]  /*02e0*/  MUFU.RCP R3, R22 ;  /* 0x0000001600037308 */ /* 0x000e240000001000 */
[----:B0-----:R-:W-:-:S04]  /*02f0*/  FFMA R0, R22, R3, -1 ;  /* 0xbf80000016007423 */ /* 0x001fc80000000003 */
[----:B------:R-:W-:-:S04]  /*0300*/  FADD.FTZ R0, -R0, -RZ ;  /* 0x800000ff00007221 */ /* 0x000fc80000010100 */
[----:B------:R-:W-:-:S07]  /*0310*/  FFMA R24, R3, R0, R3 ;  /* 0x0000000003187223 */ /* 0x000fce0000000003 */
.L_x_3485:
        /* <DEDUP_REMOVED lines=19> */
.L_x_3489:
        /* <DEDUP_REMOVED lines=9> */
.L_x_3490:
[----:B------:R-:W-:Y:S05]  /*04e0*/  BSYNC B1 ;  /* 0x0000000000017941 */ /* 0x000fea0003800000 */
.L_x_3488:
        /* <DEDUP_REMOVED lines=9> */
.L_x_3492:
        /* <DEDUP_REMOVED lines=9> */
.L_x_3493:
[----:B------:R-:W-:Y:S05]  /*0610*/  BSYNC B1 ;  /* 0x0000000000017941 */ /* 0x000fea0003800000 */
.L_x_3491:
        /* <DEDUP_REMOVED lines=15> */
.L_x_3495:
        /* <DEDUP_REMOVED lines=9> */
.L_x_3496:
[----:B------:R-:W-:Y:S05]  /*07a0*/  BSYNC B1 ;  /* 0x0000000000017941 */ /* 0x000fea0003800000 */
.L_x_3494:
        /* <DEDUP_REMOVED lines=8> */
.L_x_3498:
        /* <DEDUP_REMOVED lines=9> */
.L_x_3499:
[----:B------:R-:W-:Y:S05]  /*08c0*/  BSYNC B1 ;  /* 0x0000000000017941 */ /* 0x000fea0003800000 */
.L_x_3497:
        /* <DEDUP_REMOVED lines=14> */
.L_x_3501:
        /* <DEDUP_REMOVED lines=9> */
.L_x_3502:
[----:B------:R-:W-:Y:S05]  /*0a40*/  BSYNC B1 ;  /* 0x0000000000017941 */ /* 0x000fea0003800000 */
.L_x_3500:
        /* <DEDUP_REMOVED lines=8> */
.L_x_3504:
        /* <DEDUP_REMOVED lines=9> */
.L_x_3505:
[----:B------:R-:W-:Y:S05]  /*0b60*/  BSYNC B1 ;  /* 0x0000000000017941 */ /* 0x000fea0003800000 */
.L_x_3503:
        /* <DEDUP_REMOVED lines=14> */
.L_x_3507:
        /* <DEDUP_REMOVED lines=9> */
.L_x_3508:
[----:B------:R-:W-:Y:S05]  /*0ce0*/  BSYNC B1 ;  /* 0x0000000000017941 */ /* 0x000fea0003800000 */
.L_x_3506:
        /* <DEDUP_REMOVED lines=8> */
.L_x_3510:
        /* <DEDUP_REMOVED lines=9> */
.L_x_3511:
[----:B------:R-:W-:Y:S05]  /*0e00*/  BSYNC B1 ;  /* 0x0000000000017941 */ /* 0x000fea0003800000 */
.L_x_3509:
        /* <DEDUP_REMOVED lines=14> */
.L_x_3513:
        /* <DEDUP_REMOVED lines=9> */
.L_x_3514:
[----:B------:R-:W-:Y:S05]  /*0f80*/  BSYNC B1 ;  /* 0x0000000000017941 */ /* 0x000fea0003800000 */
.L_x_3512:
        /* <DEDUP_REMOVED lines=8> */
.L_x_3516:
        /* <DEDUP_REMOVED lines=9> */
.L_x_3517:
[----:B------:R-:W-:Y:S05]  /*10a0*/  BSYNC B1 ;  /* 0x0000000000017941 */ /* 0x000fea0003800000 */
.L_x_3515:
        /* <DEDUP_REMOVED lines=14> */
.L_x_3519:
        /* <DEDUP_REMOVED lines=9> */
.L_x_3520:
[----:B------:R-:W-:Y:S05]  /*1220*/  BSYNC B1 ;  /* 0x0000000000017941 */ /* 0x000fea0003800000 */
.L_x_3518:
        /* <DEDUP_REMOVED lines=8> */
.L_x_3522:
        /* <DEDUP_REMOVED lines=9> */
.L_x_3523:
[----:B------:R-:W-:Y:S05]  /*1340*/  BSYNC B1 ;  /* 0x0000000000017941 */ /* 0x000fea0003800000 */
.L_x_3521:
        /* <DEDUP_REMOVED lines=14> */
.L_x_3525:
        /* <DEDUP_REMOVED lines=9> */
.L_x_3526:
[----:B------:R-:W-:Y:S05]  /*14c0*/  BSYNC B1 ;  /* 0x0000000000017941 */ /* 0x000fea0003800000 */
.L_x_3524:
        /* <DEDUP_REMOVED lines=8> */
.L_x_3528:
        /* <DEDUP_REMOVED lines=9> */
.L_x_3529:
[----:B------:R-:W-:Y:S05]  /*15e0*/  BSYNC B1 ;  /* 0x0000000000017941 */ /* 0x000fea0003800000 */
.L_x_3527:
        /* <DEDUP_REMOVED lines=14> */
.L_x_3531:
        /* <DEDUP_REMOVED lines=9> */
.L_x_3532:
[----:B------:R-:W-:Y:S05]  /*1760*/  BSYNC B1 ;  /* 0x0000000000017941 */ /* 0x000fea0003800000 */
.L_x_3530:
        /* <DEDUP_REMOVED lines=8> */
.L_x_3534:
        /* <DEDUP_REMOVED lines=9> */
.L_x_3535:
[----:B------:R-:W-:Y:S05]  /*1880*/  BSYNC B1 ;  /* 0x0000000000017941 */ /* 0x000fea0003800000 */
.L_x_3533:
        /* <DEDUP_REMOVED lines=14> */
.L_x_3537:
        /* <DEDUP_REMOVED lines=9> */
.L_x_3538:
[----:B------:R-:W-:Y:S05]  /*1a00*/  BSYNC B1 ;  /* 0x0000000000017941 */ /* 0x000fea0003800000 */
.L_x_3536:
        /* <DEDUP_REMOVED lines=8> */
.L_x_3540:
        /* <DEDUP_REMOVED lines=9> */
.L_x_3541:
[----:B------:R-:W-:Y:S05]  /*1b20*/  BSYNC B1 ;  /* 0x0000000000017941 */ /* 0x000fea0003800000 */
.L_x_3539:
        /* <DEDUP_REMOVED lines=14> */
.L_x_3543:
        /* <DEDUP_REMOVED lines=9> */
.L_x_3544:
[----:B------:R-:W-:Y:S05]  /*1ca0*/  BSYNC B1 ;  /* 0x0000000000017941 */ /* 0x000fea0003800000 */
.L_x_3542:
        /* <DEDUP_REMOVED lines=8> */
.L_x_3546:
        /* <DEDUP_REMOVED lines=9> */
.L_x_3547:
[----:B------:R-:W-:Y:S05]  /*1dc0*/  BSYNC B1 ;  /* 0x0000000000017941 */ /* 0x000fea0003800000 */
.L_x_3545:
        /* <DEDUP_REMOVED lines=14> */
.L_x_3549:
        /* <DEDUP_REMOVED lines=9> */
.L_x_3550:
[----:B------:R-:W-:Y:S05]  /*1f40*/  BSYNC B1 ;  /* 0x0000000000017941 */ /* 0x000fea0003800000 */
.L_x_3548:
        /* <DEDUP_REMOVED lines=8> */
.L_x_3552:
        /* <DEDUP_REMOVED lines=9> */
.L_x_3553:
[----:B------:R-:W-:Y:S05]  /*2060*/  BSYNC B1 ;  /* 0x0000000000017941 */ /* 0x000fea0003800000 */
.L_x_3551:
        /* <DEDUP_REMOVED lines=14> */
.L_x_3555:
        /* <DEDUP_REMOVED lines=9> */
.L_x_3556:
[----:B------:R-:W-:Y:S05]  /*21e0*/  BSYNC B1 ;  /* 0x0000000000017941 */ /* 0x000fea0003800000 */
.L_x_3554:
        /* <DEDUP_REMOVED lines=8> */
.L_x_3558:
        /* <DEDUP_REMOVED lines=9> */
.L_x_3559:
[----:B------:R-:W-:Y:S05]  /*2300*/  BSYNC B1 ;  /* 0x0000000000017941 */ /* 0x000fea0003800000 */
.L_x_3557:
        /* <DEDUP_REMOVED lines=14> */
.L_x_3561:
        /* <DEDUP_REMOVED lines=9> */
.L_x_3562:
[----:B------:R-:W-:Y:S05]  /*2480*/  BSYNC B1 ;  /* 0x0000000000017941 */ /* 0x000fea0003800000 */
.L_x_3560:
        /* <DEDUP_REMOVED lines=8> */
.L_x_3564:
        /* <DEDUP_REMOVED lines=9> */
.L_x_3565:
[----:B------:R-:W-:Y:S05]  /*25a0*/  BSYNC B1 ;  /* 0x0000000000017941 */ /* 0x000fea0003800000 */
.L_x_3563:
        /* <DEDUP_REMOVED lines=14> */
.L_x_3567:
        /* <DEDUP_REMOVED lines=9> */
.L_x_3568:
[----:B------:R-:W-:Y:S05]  /*2720*/  BSYNC B1 ;  /* 0x0000000000017941 */ /* 0x000fea0003800000 */
.L_x_3566:
        /* <DEDUP_REMOVED lines=8> */
.L_x_3570:
        /* <DEDUP_REMOVED lines=9> */
.L_x_3571:
[----:B------:R-:W-:Y:S05]  /*2840*/  BSYNC B1 ;  /* 0x0000000000017941 */ /* 0x000fea0003800000 */
.L_x_3569:
        /* <DEDUP_REMOVED lines=14> */
.L_x_3573:
        /* <DEDUP_REMOVED lines=9> */
.L_x_3574:
[----:B------:R-:W-:Y:S05]  /*29c0*/  BSYNC B1 ;  /* 0x0000000000017941 */ /* 0x000fea0003800000 */
.L_x_3572:
        /* <DEDUP_REMOVED lines=8> */
.L_x_3576:
        /* <DEDUP_REMOVED lines=9> */
.L_x_3577:
[----:B------:R-:W-:Y:S05]  /*2ae0*/  BSYNC B1 ;  /* 0x0000000000017941 */ /* 0x000fea0003800000 */
.L_x_3575:
        /* <DEDUP_REMOVED lines=14> */
.L_x_3579:
        /* <DEDUP_REMOVED lines=9> */
.L_x_3580:
[----:B------:R-:W-:Y:S05]  /*2c60*/  BSYNC B1 ;  /* 0x0000000000017941 */ /* 0x000fea0003800000 */
.L_x_3578:
[----:B------:R-:W-:-:S04]  /*2c70*/  LEA R2, P2, R21, R2, 0x2 ;  /* 0x0000000215027211 */ /* 0x000fc800078410ff */
[----:B------:R-:W-:Y:S02]  /*2c80*/  LOP3.LUT P0, RZ, R2, 0xf, RZ, 0xc0, !PT ;  /* 0x0000000f02ff7812 */ /* 0x000fe4000780c0ff */
[----:B------:R-:W-:Y:S02]  /*2c90*/  LEA.HI.X R3, R21, R3, R0, 0x2, P2 ;  /* 0x0000000315037211 */ /* 0x000fe400010f1400 */
[----:B------:R-:W-:-:S13]  /*2ca0*/  ISETP.LT.U32.OR P0, PT, R18, 0x4, P0 ;  /* 0x000000041200780c */ /* 0x000fda0000701470 */
[----:B------:R-:W-:Y:S05]  /*2cb0*/  @P0 BRA `(.L_x_3581) ;  /* 0x0000000000080947 */ /* 0x000fea0003800000 */
[----:B------:R2:W5:Y:S01]  /*2cc0*/  LDG.E.128 R92, desc[UR6][R2.64] ;  /* 0x00000006025c7981 */ /* 0x000562000c1e1d00 */
[----:B------:R-:W-:Y:S05]  /*2cd0*/  BRA `(.L_x_3487) ;  /* 0x0000000000247947 */ /* 0x000fea0003800000 */
.L_x_3581:
        /* <DEDUP_REMOVED lines=9> */
.L_x_3487:
[----:B------:R-:W-:Y:S05]  /*2d70*/  BSYNC B0 ;  /* 0x0000000000007941 */ /* 0x000fea0003800000 */
.L_x_3486:
        /* <DEDUP_REMOVED lines=14> */
[----:B------:R-:W-:Y:S01]  /*2e60*/  ISETP.NE.AND P1, PT, RZ, UR8, PT ;  /* 0x00000008ff007c0c */ /* 0x000fe2000bf25270 */
[----:B01----:R-:W-:Y:S01]  /*2e70*/  IMAD.MOV.U32 R16, RZ, RZ, R15 ;  /* 0x000000ffff107224 */ /* 0x003fe200078e000f */
[----:B------:R-:W-:Y:S01]  /*2e80*/  SHF.R.S32.HI R217, RZ, 0x1f, R28 ;  /* 0x0000001fffd97819 */ /* 0x000fe2000001141c */
[----:B------:R-:W-:Y:S02]  /*2e90*/  IMAD.MOV.U32 R18, RZ, RZ, R13 ;  /* 0x000000ffff127224 */ /* 0x000fe400078e000d */
[----:B------:R-:W-:-:S02]  /*2ea0*/  IMAD.MOV.U32 R19, RZ, RZ, R14 ;  /* 0x000000ffff137224 */ /* 0x000fc400078e000e */
[----:B------:R-:W-:Y:S02]  /*2eb0*/  IMAD.MOV.U32 R17, RZ, RZ, R8 ;  /* 0x000000ffff117224 */ /* 0x000fe400078e0008 */
        /* <DEDUP_REMOVED lines=114> */
[----:B------:R-:W-:-:S02]  /*35e0*/  IMAD.MOV.U32 R215, RZ, RZ, RZ ;  /* 0x000000ffffd77224 */ /* 0x000fc400078e00ff */
        /* <DEDUP_REMOVED lines=10> */
.L_x_3729:
[----:B------:R-:W-:Y:S01]  /*3690*/  ULDC.64 UR10, c[0x0][0x218] ;  /* 0x00008600000a7ab9 */ /* 0x000fe20000000a00 */
[----:B------:R-:W-:Y:S01]  /*36a0*/  IMAD.IADD R192, R29, 0x1, R26 ;  /* 0x000000011dc07824 */ /* 0x000fe200078e021a */
[----:B------:R-:W-:Y:S01]  /*36b0*/  ISETP.GE.AND P2, PT, R23, UR11, PT ;  /* 0x0000000b17007c0c */ /* 0x000fe2000bf46270 */
[----:B------:R-:W-:Y:S03]  /*36c0*/  BSSY B0, `(.L_x_3583) ;  /* 0x0000170000007945 */ /* 0x000fe60003800000 */
[----:B------:R-:W-:-:S13]  /*36d0*/  ISETP.LT.AND P2, PT, R192, UR10, !P2 ;  /* 0x0000000ac0007c0c */ /* 0x000fda000d741270 */
[----:B-1---5:R-:W-:Y:S05]  /*36e0*/  @!P2 BRA `(.L_x_3584) ;  /* 0x0000001400b4a947 */ /* 0x022fea0003800000 */
        /* <DEDUP_REMOVED lines=11> */
.L_x_3586:
        /* <DEDUP_REMOVED lines=9> */
.L_x_3587:
[----:B------:R-:W-:Y:S05]  /*3830*/  BSYNC B1 ;  /* 0x0000000000017941 */ /* 0x000fea0003800000 */
.L_x_3585:
        /* <DEDUP_REMOVED lines=14> */
.L_x_3589:
        /* <DEDUP_REMOVED lines=9> */
.L_x_3590:
[----:B------:R-:W-:Y:S05]  /*39b0*/  BSYNC B1 ;  /* 0x0000000000017941 */ /* 0x000fea0003800000 */
.L_x_3588:
        /* <DEDUP_REMOVED lines=13> */
.L_x_3592:
        /* <DEDUP_REMOVED lines=9> */
.L_x_3593:
[----:B------:R-:W-:Y:S05]  /*3b20*/  BSYNC B1 ;  /* 0x0000000000017941 */ /* 0x000fea0003800000 */
.L_x_3591:
        /* <DEDUP_REMOVED lines=13> */
.L_x_3595:
        /* <DEDUP_REMOVED lines=9> */
.L_x_3596:
[----:B------:R-:W-:Y:S05]  /*3c90*/  BSYNC B1 ;  /* 0x0000000000017941 */ /* 0x000fea0003800000 */
.L_x_3594:
        /* <DEDUP_REMOVED lines=13> */
.L_x_3598:
        /* <DEDUP_REMOVED lines=9> */
.L_x_3599:
[----:B------:R-:W-:Y:S05]  /*3e00*/  BSYNC B1 ;  /* 0x0000000000017941 */ /* 0x000fea0003800000 */
.L_x_3597:
        /* <DEDUP_REMOVED lines=13> */
.L_x_3601:
        /* <DEDUP_REMOVED lines=9> */
.L_x_3602:
[----:B------:R-:W-:Y:S05]  /*3f70*/  BSYNC B1 ;  /* 0x0000000000017941 */ /* 0x000fea0003800000 */
.L_x_3600:
        /* <DEDUP_REMOVED lines=13> */
.L_x_3604:
        /* <DEDUP_REMOVED lines=9> */
.L_x_3605:
[----:B------:R-:W-:Y:S05]  /*40e0*/  BSYNC B1 ;  /* 0x0000000000017941 */ /* 0x000fea0003800000 */
.L_x_3603:
        /* <DEDUP_REMOVED lines=13> */
.L_x_3607:
        /* <DEDUP_REMOVED lines=9> */
.L_x_3608:
[----:B------:R-:W-:Y:S05]  /*4250*/  BSYNC B1 ;  /* 0x0000000000017941 */ /* 0x000fea0003800000 */
.L_x_3606:
        /* <DEDUP_REMOVED lines=13> */
.L_x_3610:
        /* <DEDUP_REMOVED lines=9> */
.L_x_3611:
[----:B------:R-:W-:Y:S05]  /*43c0*/  BSYNC B1 ;  /* 0x0000000000017941 */ /* 0x000fea0003800000 */
.L_x_3609:
        /* <DEDUP_REMOVED lines=13> */
.L_x_3613:
        /* <DEDUP_REMOVED lines=9> */
.L_x_3614:
[----:B------:R-:W-:Y:S05]  /*4530*/  BSYNC B1 ;  /* 0x0000000000017941 */ /* 0x000fea0003800000 */
.L_x_3612:
        /* <DEDUP_REMOVED lines=13> */
.L_x_3616:
        /* <DEDUP_REMOVED lines=9> */
.L_x_3617:
[----:B------:R-:W-:Y:S05]  /*46a0*/  BSYNC B1 ;  /* 0x0000000000017941 */ /* 0x000fea0003800000 */
.L_x_3615:
        /* <DEDUP_REMOVED lines=13> */
.L_x_3619:
        /* <DEDUP_REMOVED lines=9> */
.L_x_3620:
[----:B------:R-:W-:Y:S05]  /*4810*/  BSYNC B1 ;  /* 0x0000000000017941 */ /* 0x000fea0003800000 */
.L_x_3618:
        /* <DEDUP_REMOVED lines=13> */
.L_x_3622:
        /* <DEDUP_REMOVED lines=9> */
.L_x_3623:
[----:B------:R-:W-:Y:S05]  /*4980*/  BSYNC B1 ;  /* 0x0000000000017941 */ /* 0x000fea0003800000 */
.L_x_3621:
        /* <DEDUP_REMOVED lines=13> */
.L_x_3625:
        /* <DEDUP_REMOVED lines=9> */
.L_x_3626:
[----:B------:R-:W-:Y:S05]  /*4af0*/  BSYNC B1 ;  /* 0x0000000000017941 */ /* 0x000fea0003800000 */
.L_x_3624:
        /* <DEDUP_REMOVED lines=13> */
.L_x_3628:
        /* <DEDUP_REMOVED lines=9> */
.L_x_3629:
[----:B------:R-:W-:Y:S05]  /*4c60*/  BSYNC B1 ;  /* 0x0000000000017941 */ /* 0x000fea0003800000 */
.L_x_3627:
        /* <DEDUP_REMOVED lines=12> */
.L_x_3630:
        /* <DEDUP_REMOVED lines=9> */
.L_x_3584:
[----:B------:R-:W-:Y:S05]  /*4dc0*/  BSYNC B0 ;  /* 0x0000000000007941 */ /* 0x000fea0003800000 */
.L_x_3583:
        /* <DEDUP_REMOVED lines=112> */
.L_x_3632:
[----:B------:R-:W-:Y:S05]  /*54d0*/  BSYNC B0 ;  /* 0x0000000000007941 */ /* 0x000fea0003800000 */
.L_x_3631:
        /* <DEDUP_REMOVED lines=12> */
[----:B------:R-:W2:Y:S02]  /*55a0*/  SHFL.DOWN PT, R27, R160, 0x8, 0x1f ;  /* 0x09001f00a01b7f89 */ /* 0x000ea400000e0000 */
[----:B--23--:R-:W-:Y:S01]  /*55b0*/  FADD R162, R160, R27 ;  /* 0x0000001ba0a27221 */ /* 0x00cfe20000000000 */
[----:B------:R-:W-:-:S04]  /*55c0*/  @!P6 MOV R160, 0x400 ;  /* 0x0000040000a0e802 */ /* 0x000fc80000000f00 */
[----:B------:R-:W0:Y:S01]  /*55d0*/  SHFL.DOWN PT, R27, R162, 0x4, 0x1f ;  /* 0x08801f00a21b7f89 */ /* 0x000e2200000e0000 */
[----:B----4-:R-:W-:Y:S01]  /*55e0*/  @!P6 LEA R195, R195, R160, 0x18 ;  /* 0x000000a0c3c3e211 */ /* 0x010fe200078ec0ff */
[----:B------:R-:W-:-:S04]  /*55f0*/  IMAD.WIDE.U32 R160, R161, 0x4, R168 ;  /* 0x00000004a1a07825 */ /* 0x000fc800078e00a8 */
[----:B0-----:R-:W-:Y:S01]  /*5600*/  FADD R163, R162, R27 ;  /* 0x0000001ba2a37221 */ /* 0x001fe20000000000 */
[----:B------:R-:W-:Y:S02]  /*5610*/  LOP3.LUT R27, R31, 0x1f, RZ, 0xc0, !PT ;  /* 0x0000001f1f1b7812 */ /* 0x000fe400078ec0ff */
[----:B------:R-:W-:Y:S02]  /*5620*/  @!P6 LOP3.LUT R162, R223, 0xfffffffc, R30, 0xe2, !PT ;  /* 0xfffffffcdfa2e812 */ /* 0x000fe400078ee21e */
[----:B------:R-:W0:Y:S01]  /*5630*/  SHFL.DOWN PT, R192, R163, 0x2, 0x1f ;  /* 0x08401f00a3c07f89 */ /* 0x000e2200000e0000 */
[----:B------:R-:W-:Y:S02]  /*5640*/  LOP3.LUT P4, RZ, R30, R27, RZ, 0xfc, !PT ;  /* 0x0000001b1eff7212 */ /* 0x000fe4000788fcff */
[----:B------:R-:W-:Y:S02]  /*5650*/  @!P6 IMAD R162, R162, 0x4, R195 ;  /* 0x00000004a2a2e824 */ /* 0x000fe400078e02c3 */
[----:B0-----:R-:W-:Y:S01]  /*5660*/  FADD R193, R163, R192 ;  /* 0x000000c0a3c17221 */ /* 0x001fe20000000000 */
[----:B------:R-:W-:Y:S01]  /*5670*/  SEL R192, R168, R160, !P0 ;  /* 0x000000a0a8c07207 */ /* 0x000fe20004000000 */
[----:B------:R-:W-:-:S03]  /*5680*/  IMAD.MOV.U32 R163, RZ, RZ, RZ ;  /* 0x000000ffffa37224 */ /* 0x000fc600078e00ff */
[----:B------:R-:W0:Y:S02]  /*5690*/  SHFL.DOWN PT, R194, R193, 0x1, 0x1f ;  /* 0x08201f00c1c27f89 */ /* 0x000e2400000e0000 */
[----:B0-----:R-:W-:Y:S01]  /*56a0*/  FADD R223, R193, R194 ;  /* 0x000000c2c1df7221 */ /* 0x001fe20000000000 */
[----:B------:R-:W-:Y:S02]  /*56b0*/  SEL R193, R169, R161, !P0 ;  /* 0x000000a1a9c17207 */ /* 0x000fe40004000000 */
[C---:B------:R-:W-:Y:S02]  /*56c0*/  @!P4 LEA R194, P5, R28.reuse, R192, 0x2 ;  /* 0x000000c01cc2c211 */ /* 0x040fe400078a10ff */
        /* <DEDUP_REMOVED lines=15> */
.L_x_3635:
[----:B------:R-:W-:Y:S05]  /*57c0*/  BSYNC B0 ;  /* 0x0000000000007941 */ /* 0x000fea0003800000 */
.L_x_3634:
        /* <DEDUP_REMOVED lines=18> */
.L_x_3637:
[----:B------:R-:W2:Y:S04]  /*58f0*/  LDG.E.STRONG.GPU R162, desc[UR6][R160.64] ;  /* 0x00000006a0a27981 */ /* 0x000ea8000c1ef900 */
[----:B--2---:R-:W-:Y:S01]  /*5900*/  CCTL.IVALL ;  /* 0x00000000ff00798f */ /* 0x004fe20002000000 */
[----:B------:R-:W-:Y:S05]  /*5910*/  YIELD ;  /* 0x0000000000007946 */ /* 0x000fea0003800000 */
[----:B------:R-:W-:-:S13]  /*5920*/  ISETP.NE.AND P0, PT, R162, R195, PT ;  /* 0x000000c3a200720c */ /* 0x000fda0003f05270 */
[----:B------:R-:W-:Y:S05]  /*5930*/  @P0 BRA `(.L_x_3637) ;  /* 0xfffffffc00ec0947 */ /* 0x000fea000383ffff */
.L_x_3636:
        /* <DEDUP_REMOVED lines=9> */
[----:B0-----:R-:W-:Y:S02]  /*59d0*/  IMAD.MOV.U32 R223, RZ, RZ, R27 ;  /* 0x000000ffffdf7224 */ /* 0x001fe400078e001b */
[----:B------:R-:W-:Y:S01]  /*59e0*/  ISETP.GT.AND P4, PT, R160, 0x60, PT ;  /* 0x00000060a000780c */ /* 0x000fe20003f84270 */
[----:B------:R-:W-:-:S12]  /*59f0*/  IMAD.MOV.U32 R218, RZ, RZ, RZ ;  /* 0x000000ffffda7224 */ /* 0x000fd800078e00ff */
[----:B------:R-:W-:Y:S05]  /*5a00*/  @!P4 BRA `(.L_x_3641) ;  /* 0x000000000050c947 */ /* 0x000fea0003800000 */
[----:B------:R-:W-:Y:S01]  /*5a10*/  PLOP3.LUT P0, PT, PT, PT, PT, 0x8, 0x0 ;  /* 0x000000000000781c */ /* 0x000fe20003f0e170 */
[----:B------:R-:W-:-:S12]  /*5a20*/  VIADD R222, R216, 0xffffffa0 ;  /* 0xffffffa0d8de7836 */ /* 0x000fd80000000000 */
.L_x_3642:
        /* <DEDUP_REMOVED lines=18> */
.L_x_3641:
[----:B------:R-:W-:Y:S05]  /*5b50*/  BSYNC B1 ;  /* 0x0000000000017941 */ /* 0x000fea0003800000 */
.L_x_3640:
        /* <DEDUP_REMOVED lines=13> */
.L_x_3644:
[----:B------:R-:W-:Y:S05]  /*5c30*/  BSYNC B1 ;  /* 0x0000000000017941 */ /* 0x000fea0003800000 */
.L_x_3643:
[----:B------:R-:W-:-:S13]  /*5c40*/  ISETP.LT.OR P0, PT, R223, R216, P0 ;  /* 0x000000d8df00720c */ /* 0x000fda0000701670 */
[----:B------:R-:W-:Y:S05]  /*5c50*/  @!P0 BRA `(.L_x_3639) ;  /* 0x00000000000c8947 */ /* 0x000fea0003800000 */
[----:B------:R-:W-:-:S06]  /*5c60*/  IMAD.WIDE R192, R223, 0x4, R192 ;  /* 0x00000004dfc07825 */ /* 0x000fcc00078e02c0 */
[----:B------:R-:W2:Y:S02]  /*5c70*/  LDG.E R193, desc[UR6][R192.64] ;  /* 0x00000006c0c17981 */ /* 0x000ea4000c1e1900 */
[----:B--2---:R-:W-:-:S07]  /*5c80*/  FADD R218, R218, R193 ;  /* 0x000000c1dada7221 */ /* 0x004fce0000000000 */
.L_x_3639:
[----:B------:R-:W-:Y:S05]  /*5c90*/  BSYNC B0 ;  /* 0x0000000000007941 */ /* 0x000fea0003800000 */
.L_x_3638:
        /* <DEDUP_REMOVED lines=13> */
.L_x_3633:
[----:B------:R-:W0:Y:S01]  /*5d70*/  SHFL.DOWN PT, R160, R161, 0x10, 0x1f ;  /* 0x0a001f00a1a07f89 */ /* 0x000e2200000e0000 */
[----:B------:R-:W1:Y:S01]  /*5d80*/  S2UR UR5, SR_CgaCtaId ;  /* 0x00000000000579c3 */ /* 0x000e620000008800 */
[----:B------:R-:W-:Y:S01]  /*5d90*/  LOP3.LUT P0, RZ, R31, 0x1f, RZ, 0xc0, !PT ;  /* 0x0000001f1fff7812 */ /* 0x000fe2000780c0ff */
[----:B------:R-:W-:Y:S01]  /*5da0*/  UMOV UR4, 0x400 ;  /* 0x0000040000047882 */ /* 0x000fe20000000000 */
[----:B0-----:R-:W-:-:S11]  /*5db0*/  FADD R160, R160, R161 ;  /* 0x000000a1a0a07221 */ /* 0x001fd60000000000 */
[----:B------:R-:W-:Y:S01]  /*5dc0*/  @!P0 IMAD.SHL.U32 R161, R29, 0x4, RZ ;  /* 0x000000041da18824 */ /* 0x000fe200078e00ff */
[----:B-1----:R-:W-:Y:S01]  /*5dd0*/  ULEA UR4, UR5, UR4, 0x18 ;  /* 0x0000000405047291 */ /* 0x002fe2000f8ec03f */
[----:B--23--:R-:W0:Y:S02]  /*5de0*/  SHFL.DOWN PT, R163, R160, 0x8, 0x1f ;  /* 0x09001f00a0a37f89 */ /* 0x00ce2400000e0000 */
[----:B0-----:R-:W-:Y:S01]  /*5df0*/  FADD R163, R160, R163 ;  /* 0x000000a3a0a37221 */ /* 0x001fe20000000000 */
[----:B------:R-:W-:Y:S02]  /*5e00*/  @!P0 LOP3.LUT R160, R161, 0xfffffffc, R30, 0xe2, !PT ;  /* 0xfffffffca1a08812 */ /* 0x000fe400078ee21e */
[----:B------:R-:W-:Y:S02]  /*5e10*/  SHF.R.U32.HI R161, RZ, 0x3, R31 ;  /* 0x00000003ffa17819 */ /* 0x000fe4000001161f */
[----:B------:R-:W0:Y:S01]  /*5e20*/  SHFL.DOWN PT, R162, R163, 0x4, 0x1f ;  /* 0x08801f00a3a27f89 */ /* 0x000e2200000e0000 */
[----:B------:R-:W-:-:S02]  /*5e30*/  @!P0 LEA R195, R160, UR4, 0x2 ;  /* 0x00000004a0c38c11 */ /* 0x000fc4000f8e10ff */
[----:B------:R-:W-:Y:S01]  /*5e40*/  LOP3.LUT R194, R161, 0x1ffffff0, RZ, 0xc0, !PT ;  /* 0x1ffffff0a1c27812 */ /* 0x000fe200078ec0ff */
        /* <DEDUP_REMOVED lines=12> */
.L_x_3645:
        /* <DEDUP_REMOVED lines=273> */
.L_x_3647:
[----:B------:R-:W-:Y:S05]  /*7020*/  BSYNC B0 ;  /* 0x0000000000007941 */ /* 0x000fea0003800000 */
.L_x_3646:
        /* <DEDUP_REMOVED lines=43> */
.L_x_3650:
[----:B------:R-:W-:Y:S05]  /*72e0*/  BSYNC B0 ;  /* 0x0000000000007941 */ /* 0x000fea0003800000 */
.L_x_3649:
        /* <DEDUP_REMOVED lines=18> */
.L_x_3652:
[----:B------:R-:W2:Y:S04]  /*7410*/  LDG.E.STRONG.GPU R162, desc[UR6][R160.64] ;  /* 0x00000006a0a27981 */ /* 0x000ea8000c1ef900 */
[----:B--2---:R-:W-:Y:S01]  /*7420*/  CCTL.IVALL ;  /* 0x00000000ff00798f */ /* 0x004fe20002000000 */
[----:B------:R-:W-:Y:S05]  /*7430*/  YIELD ;  /* 0x0000000000007946 */ /* 0x000fea0003800000 */
[----:B------:R-:W-:-:S13]  /*7440*/  ISETP.NE.AND P0, PT, R162, R163, PT ;  /* 0x000000a3a200720c */ /* 0x000fda0003f05270 */
[----:B------:R-:W-:Y:S05]  /*7450*/  @P0 BRA `(.L_x_3652) ;  /* 0xfffffffc00ec0947 */ /* 0x000fea000383ffff */
.L_x_3651:
        /* <DEDUP_REMOVED lines=15> */
.L_x_3657:
        /* <DEDUP_REMOVED lines=18> */
.L_x_3656:
[----:B------:R-:W-:Y:S05]  /*7670*/  BSYNC B1 ;  /* 0x0000000000017941 */ /* 0x000fea0003800000 */
.L_x_3655:
        /* <DEDUP_REMOVED lines=13> */
.L_x_3659:
[----:B------:R-:W-:Y:S05]  /*7750*/  BSYNC B1 ;  /* 0x0000000000017941 */ /* 0x000fea0003800000 */
.L_x_3658:
[----:B------:R-:W-:-:S13]  /*7760*/  ISETP.LT.OR P0, PT, R223, R216, P0 ;  /* 0x000000d8df00720c */ /* 0x000fda0000701670 */
[----:B------:R-:W-:Y:S05]  /*7770*/  @!P0 BRA `(.L_x_3654) ;  /* 0x00000000000c8947 */ /* 0x000fea0003800000 */
[----:B------:R-:W-:-:S06]  /*7780*/  IMAD.WIDE R192, R223, 0x4, R192 ;  /* 0x00000004dfc07825 */ /* 0x000fcc00078e02c0 */
[----:B------:R-:W2:Y:S02]  /*7790*/  LDG.E R193, desc[UR6][R192.64] ;  /* 0x00000006c0c17981 */ /* 0x000ea4000c1e1900 */
[----:B--2---:R-:W-:-:S07]  /*77a0*/  FADD R222, R222, R193 ;  /* 0x000000c1dede7221 */ /* 0x004fce0000000000 */
.L_x_3654:
[----:B------:R-:W-:Y:S05]  /*77b0*/  BSYNC B0 ;  /* 0x0000000000007941 */ /* 0x000fea0003800000 */
.L_x_3653:
        /* <DEDUP_REMOVED lines=13> */
.L_x_3648:
[----:B------:R-:W0:Y:S01]  /*7890*/  SHFL.DOWN PT, R161, R160, 0x10, 0x1f ;  /* 0x0a001f00a0a17f89 */ /* 0x000e2200000e0000 */
[----:B------:R-:W1:Y:S01]  /*78a0*/  S2UR UR5, SR_CgaCtaId ;  /* 0x00000000000579c3 */ /* 0x000e620000008800 */
[----:B------:R-:W-:Y:S01]  /*78b0*/  ISETP.NE.AND P0, PT, R27, RZ, PT ;  /* 0x000000ff1b00720c */ /* 0x000fe20003f05270 */
[----:B------:R-:W-:-:S12]  /*78c0*/  UMOV UR4, 0x400 ;  /* 0x0000040000047882 */ /* 0x000fd80000000000 */
[----:B------:R-:W-:Y:S02]  /*78d0*/  @!P0 IMAD.SHL.U32 R195, R29, 0x4, RZ ;  /* 0x000000041dc38824 */ /* 0x000fe400078e00ff */
        /* <DEDUP_REMOVED lines=21> */
.L_x_3660:
        /* <DEDUP_REMOVED lines=18> */
[----:B------:R-:W-:Y:S02]  /*7b50*/  IMAD R222, R193, UR11, R23 ;  /* 0x0000000bc1de7c24 */ /* 0x000fe4000f8e0217 */
[--C-:B-----5:R-:W-:Y:S01]  /*7b60*/  FADD R163, R96, -R218.reuse ;  /* 0x800000da60a37221 */ /* 0x120fe20000000000 */
        /* <DEDUP_REMOVED lines=8> */
[----:B------:R-:W-:Y:S01]  /*7bf0*/  FFMA R221, R21, R163, R32 ;  /* 0x000000a315dd7223 */ /* 0x000fe20000000020 */
[----:B------:R-:W-:Y:S01]  /*7c00*/  ISETP.GE.U32.AND P2, PT, R224, 0x4, PT ;  /* 0x00000004e000780c */ /* 0x000fe20003f46070 */
[----:B------:R-:W-:Y:S01]  /*7c10*/  FFMA R223, R18, R194, R33 ;  /* 0x000000c212df7223 */ /* 0x000fe20000000021 */
[----:B------:R-:W-:Y:S01]  /*7c20*/  FFMA R195, R19, R195, R34 ;  /* 0x000000c313c37223 */ /* 0x000fe20000000022 */
[----:B------:R-:W-:Y:S01]  /*7c30*/  FFMA R225, R16, R220, R35 ;  /* 0x000000dc10e17223 */ /* 0x000fe20000000023 */
[----:B0-----:R-:W-:-:S04]  /*7c40*/  IADD3 R162, P3, R222, R160, RZ ;  /* 0x000000a0dea27210 */ /* 0x001fc80007f7e0ff */
[----:B------:R-:W-:Y:S02]  /*7c50*/  LOP3.LUT P0, RZ, R162, 0x3, RZ, 0xc0, !PT ;  /* 0x00000003a2ff7812 */ /* 0x000fe4000780c0ff */
[----:B------:R-:W-:Y:S02]  /*7c60*/  LEA.HI.X.SX32 R163, R222, R161, 0x1, P3 ;  /* 0x000000a1dea37211 */ /* 0x000fe400018f0eff */
[----:B------:R-:W-:Y:S01]  /*7c70*/  ISETP.LT.U32.OR P0, PT, R224, 0x4, P0 ;  /* 0x00000004e000780c */ /* 0x000fe20000701470 */
[----:B------:R-:W-:-:S12]  /*7c80*/  @!P1 BRA `(.L_x_3663) ;  /* 0x0000000000489947 */ /* 0x000fd80003800000 */
[----:B------:R-:W-:Y:S01]  /*7c90*/  ISETP.NE.AND P5, PT, RZ, UR8, PT ;  /* 0x00000008ff007c0c */ /* 0x000fe2000bfa5270 */
[C---:B------:R-:W-:Y:S01]  /*7ca0*/  VIADD R194, R23.reuse, 0x1 ;  /* 0x0000000117c27836 */ /* 0x040fe20000000000 */
[----:B------:R-:W-:Y:S01]  /*7cb0*/  FMNMX R20, R20, |R221|, !PT ;  /* 0x400000dd14147209 */ /* 0x000fe20007800000 */
[----:B------:R-:W-:-:S03]  /*7cc0*/  VIADD R220, R23, 0x2 ;  /* 0x0000000217dc7836 */ /* 0x000fc60000000000 */
[----:B------:R-:W-:Y:S01]  /*7cd0*/  ISETP.GE.AND P4, PT, R194, UR11, PT ;  /* 0x0000000bc2007c0c */ /* 0x000fe2000bf86270 */
[----:B------:R-:W-:Y:S01]  /*7ce0*/  VIADD R194, R23, 0x3 ;  /* 0x0000000317c27836 */ /* 0x000fe20000000000 */
[----:B------:R-:W-:Y:S02]  /*7cf0*/  ISETP.GE.AND P3, PT, R220, UR11, PT ;  /* 0x0000000bdc007c0c */ /* 0x000fe4000bf66270 */
[----:B------:R-:W-:-:S03]  /*7d00*/  ISETP.NE.AND P6, PT, RZ, UR8, !P4 ;  /* 0x00000008ff007c0c */ /* 0x000fc6000e7c5270 */
[----:B------:R-:W-:Y:S01]  /*7d10*/  @P5 FMUL R221, R22, R221 ;  /* 0x000000dd16dd5220 */ /* 0x000fe20000400000 */
[----:B------:R-:W-:-:S05]  /*7d20*/  ISETP.NE.AND P5, PT, RZ, UR8, !P3 ;  /* 0x00000008ff007c0c */ /* 0x000fca000dfa5270 */
[----:B------:R-:W-:-:S04]  /*7d30*/  @!P4 FMNMX R20, R20, |R223|, !PT ;  /* 0x400000df1414c209 */ /* 0x000fc80007800000 */
[----:B------:R-:W-:Y:S01]  /*7d40*/  @P6 FMUL R223, R22, R223 ;  /* 0x000000df16df6220 */ /* 0x000fe20000400000 */
[----:B------:R-:W-:Y:S02]  /*7d50*/  ISETP.GE.AND P6, PT, R194, UR11, PT ;  /* 0x0000000bc2007c0c */ /* 0x000fe4000bfc6270 */
[-C--:B------:R-:W-:Y:S01]  /*7d60*/  @!P3 FMNMX R20, R20, |R195|.reuse, !PT ;  /* 0x400000c31414b209 */ /* 0x080fe20007800000 */
[----:B------:R-:W-:Y:S01]  /*7d70*/  @P5 FMUL R195, R22, R195 ;  /* 0x000000c316c35220 */ /* 0x000fe20000400000 */
[----:B------:R-:W-:-:S09]  /*7d80*/  ISETP.NE.AND P5, PT, RZ, UR8, !P6 ;  /* 0x00000008ff007c0c */ /* 0x000fd2000f7a5270 */
[----:B------:R-:W-:-:S04]  /*7d90*/  @!P6 FMNMX R20, R20, |R225|, !PT ;  /* 0x400000e11414e209 */ /* 0x000fc80007800000 */
[----:B------:R-:W-:-:S07]  /*7da0*/  @P5 FMUL R225, R22, R225 ;  /* 0x000000e116e15220 */ /* 0x000fce0000400000 */
.L_x_3663:
[----:B------:R-:W-:Y:S01]  /*7db0*/  BSSY B1, `(.L_x_3664) ;  /* 0x0000016000017945 */ /* 0x000fe20003800000 */
[----:B------:R-:W-:Y:S02]  /*7dc0*/  F2FP.SATFINITE.E4M3.F32.PACK_AB_MERGE_C R227, RZ, R221, RZ ;  /* 0x000000ddffe3723e */ /* 0x000fe400048070ff */
[----:B------:R-:W-:Y:S02]  /*7dd0*/  F2FP.SATFINITE.E4M3.F32.PACK_AB_MERGE_C R221, RZ, R223, RZ ;  /* 0x000000dfffdd723e */ /* 0x000fe400048070ff */
[----:B------:R-:W-:Y:S02]  /*7de0*/  F2FP.SATFINITE.E4M3.F32.PACK_AB_MERGE_C R195, RZ, R195, RZ ;  /* 0x000000c3ffc3723e */ /* 0x000fe400048070ff */
[----:B------:R-:W-:Y:S01]  /*7df0*/  F2FP.SATFINITE.E4M3.F32.PACK_AB_MERGE_C R225, RZ, R225, RZ ;  /* 0x000000e1ffe1723e */ /* 0x000fe200048070ff */
[----:B------:R-:W-:Y:S06]  /*7e00*/  @P0 BRA `(.L_x_3665) ;  /* 0x0000000000240947 */ /* 0x000fec0003800000 */
[----:B------:R-:W-:Y:S01]  /*7e10*/  IMAD.U32 R195, R195, 0x10000, RZ ;  /* 0x00010000c3c37824 */ /* 0x000fe200078e00ff */
[----:B------:R-:W-:Y:S01]  /*7e20*/  LOP3.LUT R194, R225, 0xffff, RZ, 0xc0, !PT ;  /* 0x0000ffffe1c27812 */ /* 0x000fe200078ec0ff */
[----:B------:R-:W-:-:S03]  /*7e30*/  IMAD.SHL.U32 R221, R221, 0x100, RZ ;  /* 0x00000100dddd7824 */ /* 0x000fc600078e00ff */
[----:B------:R-:W-:-:S05]  /*7e40*/  LOP3.LUT R195, R195, 0xff0000, RZ, 0xc0, !PT ;  /* 0x00ff0000c3c37812 */ /* 0x000fca00078ec0ff */
[----:B------:R-:W-:-:S05]  /*7e50*/  IMAD R194, R194, 0x1000000, R195 ;  /* 0x01000000c2c27824 */ /* 0x000fca00078e02c3 */
[----:B------:R-:W-:-:S04]  /*7e60*/  LOP3.LUT R194, R194, 0xffff, R221, 0xf8, !PT ;  /* 0x0000ffffc2c27812 */ /* 0x000fc800078ef8dd */
[----:B------:R-:W-:-:S05]  /*7e70*/  LOP3.LUT R195, R194, 0xff, R227, 0xf8, !PT ;  /* 0x000000ffc2c37812 */ /* 0x000fca00078ef8e3 */
[----:B------:R1:W-:Y:S01]  /*7e80*/  STG.E desc[UR6][R162.64], R195 ;  /* 0x000000c3a2007986 */ /* 0x0003e2000c101906 */
[----:B------:R-:W-:Y:S05]  /*7e90*/  BRA `(.L_x_3666) ;  /* 0x00000000001c7947 */ /* 0x000fea0003800000 */
.L_x_3665:
[C---:B------:R-:W-:Y:S01]  /*7ea0*/  ISETP.NE.AND P0, PT, R224.reuse, RZ, PT ;  /* 0x000000ffe000720c */ /* 0x040fe20003f05270 */
[----:B------:R0:W-:Y:S01]  /*7eb0*/  @P2 STG.E.U8 desc[UR6][R162.64+0x3], R225 ;  /* 0x000003e1a2002986 */ /* 0x0001e2000c101106 */
[C---:B------:R-:W-:Y:S02]  /*7ec0*/  ISETP.GE.U32.AND P3, PT, R224.reuse, 0x2, PT ;  /* 0x00000002e000780c */ /* 0x040fe40003f66070 */
[----:B------:R-:W-:-:S09]  /*7ed0*/  ISETP.GE.U32.AND P4, PT, R224, 0x3, PT ;  /* 0x00000003e000780c */ /* 0x000fd20003f86070 */
[----:B------:R0:W-:Y:S04]  /*7ee0*/  @P0 STG.E.U8 desc[UR6][R162.64], R227 ;  /* 0x000000e3a2000986 */ /* 0x0001e8000c101106 */
[----:B------:R0:W-:Y:S04]  /*7ef0*/  @P3 STG.E.U8 desc[UR6][R162.64+0x1], R221 ;  /* 0x000001dda2003986 */ /* 0x0001e8000c101106 */
[----:B------:R0:W-:Y:S02]  /*7f00*/  @P4 STG.E.U8 desc[UR6][R162.64+0x2], R195 ;  /* 0x000002c3a2004986 */ /* 0x0001e4000c101106 */
.L_x_3666:
[----:B------:R-:W-:Y:S05]  /*7f10*/  BSYNC B1 ;  /* 0x0000000000017941 */ /* 0x000fea0003800000 */
.L_x_3664:
[----:B------:R-:W-:-:S05]  /*7f20*/  IMAD R224, R216, 0x200, R23 ;  /* 0x00000200d8e07824 */ /* 0x000fca00078e0217 */
[----:B------:R-:W-:-:S13]  /*7f30*/  ISETP.GE.AND P0, PT, R224, UR11, PT ;  /* 0x0000000be0007c0c */ /* 0x000fda000bf06270 */
[----:B------:R-:W-:Y:S05]  /*7f40*/  @P0 BRA `(.L_x_3662) ;  /* 0x0000003c001c0947 */ /* 0x000fea0003800000 */
[--C-:B01----:R-:W-:Y:S01]  /*7f50*/  FADD R163, R100, -R218.reuse ;  /* 0x800000da64a37221 */ /* 0x103fe20000000000 */
[----:B------:R-:W-:Y:S01]  /*7f60*/  FADD R195, R101, -R218 ;  /* 0x800000da65c37221 */ /* 0x000fe20000000000 */
[----:B------:R-:W-:Y:S02]  /*7f70*/  IMAD R222, R193, UR11, R224 ;  /* 0x0000000bc1de7c24 */ /* 0x000fe4000f8e02e0 */
[--C-:B------:R-:W-:Y:S01]  /*7f80*/  FADD R221, R102, -R218.reuse ;  /* 0x800000da66dd7221 */ /* 0x100fe20000000000 */
[----:B------:R-:W-:Y:S01]  /*7f90*/  FADD R223, R103, -R218 ;  /* 0x800000da67df7221 */ /* 0x000fe20000000000 */
[-C--:B------:R-:W-:Y:S01]  /*7fa0*/  FMUL R163, R163, R192.reuse ;  /* 0x000000c0a3a37220 */ /* 0x080fe20000400000 */
[-C--:B------:R-:W-:Y:S01]  /*7fb0*/  FMUL R194, R195, R192.reuse ;  /* 0x000000c0c3c27220 */ /* 0x080fe20000400000 */
[----:B------:R-:W-:Y:S01]  /*7fc0*/  IADD3 R226, -R224, UR11, RZ ;  /* 0x0000000be0e27c10 */ /* 0x000fe2000fffe1ff */
[-C--:B------:R-:W-:Y:S01]  /*7fd0*/  FMUL R195, R221, R192.reuse ;  /* 0x000000c0ddc37220 */ /* 0x080fe20000400000 */
[----:B------:R-:W-:Y:S01]  /*7fe0*/  FMUL R220, R223, R192 ;  /* 0x000000c0dfdc7220 */ /* 0x000fe20000400000 */
[----:B------:R-:W-:Y:S01]  /*7ff0*/  IADD3 R162, P2, R222, R160, RZ ;  /* 0x000000a0dea27210 */ /* 0x000fe20007f5e0ff */
[----:B------:R-:W-:Y:S01]  /*8000*/  FFMA R221, R17, R163, R36 ;  /* 0x000000a311dd7223 */ /* 0x000fe20000000024 */
[----:B------:R-:W-:Y:S01]  /*8010*/  ISETP.GE.U32.AND P0, PT, R226, 0x4, PT ;  /* 0x00000004e200780c */ /* 0x000fe20003f06070 */
[----:B------:R-:W-:Y:S01]  /*8020*/  FFMA R223, R14, R194, R37 ;  /* 0x000000c20edf7223 */ /* 0x000fe20000000025 */
[----:B------:R-:W-:Y:S01]  /*8030*/  FFMA R195, R15, R195, R38 ;  /* 0x000000c30fc37223 */ /* 0x000fe20000000026 */
[----:B------:R-:W-:Y:S01]  /*8040*/  LEA.HI.X.SX32 R163, R222, R161, 0x1, P2 ;  /* 0x000000a1dea37211 */ /* 0x000fe200010f0eff */
[----:B------:R-:W-:Y:S01]  /*8050*/  FFMA R225, R12, R220, R39 ;  /* 0x000000dc0ce17223 */ /* 0x000fe20000000027 */
[----:B------:R-:W-:Y:S08]  /*8060*/  @!P1 BRA `(.L_x_3667) ;  /* 0x0000000000489947 */ /* 0x000ff00003800000 */
        /* <DEDUP_REMOVED lines=10> */
[----:B------:R-:W-:Y:S01]  /*8110*/  @!P3 FMNMX R20, R20, |R195|, !PT ;  /* 0x400000c31414b209 */ /* 0x000fe20007800000 */
[C---:B------:R-:W-:Y:S01]  /*8120*/  @P5 FMUL R223, R22.reuse, R223 ;  /* 0x000000df16df5220 */ /* 0x040fe20000400000 */
[----:B------:R-:W-:Y:S01]  /*8130*/  @P6 FMUL R195, R22, R195 ;  /* 0x000000c316c36220 */ /* 0x000fe20000400000 */
[----:B------:R-:W-:Y:S02]  /*8140*/  ISETP.NE.AND P5, PT, RZ, UR8, !P2 ;  /* 0x00000008ff007c0c */ /* 0x000fe4000d7a5270 */
[----:B------:R-:W-:Y:S02]  /*8150*/  ISETP.NE.AND P6, PT, RZ, UR8, PT ;  /* 0x00000008ff007c0c */ /* 0x000fe4000bfc5270 */
[----:B------:R-:W-:-:S09]  /*8160*/  @!P2 FMNMX R20, R20, |R225|, !PT ;  /* 0x400000e11414a209 */ /* 0x000fd20007800000 */
[C---:B------:R-:W-:Y:S02]  /*8170*/  @P5 FMUL R225, R22.reuse, R225 ;  /* 0x000000e116e15220 */ /* 0x040fe40000400000 */
[----:B------:R-:W-:-:S07]  /*8180*/  @P6 FMUL R221, R22, R221 ;  /* 0x000000dd16dd6220 */ /* 0x000fce0000400000 */
.L_x_3667:
[----:B------:R-:W-:Y:S04]  /*8190*/  BSSY B1, `(.L_x_3668) ;  /* 0x000001b000017945 */ /* 0x000fe80003800000 */
[----:B------:R-:W-:Y:S01]  /*81a0*/  BSSY B2, `(.L_x_3669) ;  /* 0x0000012000027945 */ /* 0x000fe20003800000 */
[----:B------:R-:W-:Y:S02]  /*81b0*/  F2FP.SATFINITE.E4M3.F32.PACK_AB_MERGE_C R227, RZ, R221, RZ ;  /* 0x000000ddffe3723e */ /* 0x000fe400048070ff */
[----:B------:R-:W-:Y:S02]  /*81c0*/  F2FP.SATFINITE.E4M3.F32.PACK_AB_MERGE_C R221, RZ, R223, RZ ;  /* 0x000000dfffdd723e */ /* 0x000fe400048070ff */
[----:B------:R-:W-:Y:S02]  /*81d0*/  F2FP.SATFINITE.E4M3.F32.PACK_AB_MERGE_C R195, RZ, R195, RZ ;  /* 0x000000c3ffc3723e */ /* 0x000fe400048070ff */
[----:B------:R-:W-:Y:S01]  /*81e0*/  F2FP.SATFINITE.E4M3.F32.PACK_AB_MERGE_C R225, RZ, R225, RZ ;  /* 0x000000e1ffe1723e */ /* 0x000fe200048070ff */
[----:B------:R-:W-:Y:S06]  /*81f0*/  @!P0 BRA `(.L_x_3670) ;  /* 0x0000000000308947 */ /* 0x000fec0003800000 */
[----:B------:R-:W-:-:S13]  /*8200*/  LOP3.LUT P2, RZ, R162, 0x3, RZ, 0xc0, !PT ;  /* 0x00000003a2ff7812 */ /* 0x000fda000784c0ff */
[----:B------:R-:W-:Y:S05]  /*8210*/  @!P2 BREAK B2 ;  /* 0x000000000002a942 */ /* 0x000fea0003800000 */
[----:B------:R-:W-:Y:S05]  /*8220*/  @P2 BRA `(.L_x_3670) ;  /* 0x0000000000242947 */ /* 0x000fea0003800000 */
        /* <DEDUP_REMOVED lines=9> */
.L_x_3670:
[----:B------:R-:W-:Y:S05]  /*82c0*/  BSYNC B2 ;  /* 0x0000000000027941 */ /* 0x000fea0003800000 */
.L_x_3669:
[C---:B------:R-:W-:Y:S01]  /*82d0*/  ISETP.NE.AND P2, PT, R226.reuse, RZ, PT ;  /* 0x000000ffe200720c */ /* 0x040fe20003f45270 */
[----:B------:R0:W-:Y:S01]  /*82e0*/  @P0 STG.E.U8 desc[UR6][R162.64+0x3], R225 ;  /* 0x000003e1a2000986 */ /* 0x0001e2000c101106 */
[C---:B------:R-:W-:Y:S02]  /*82f0*/  ISETP.GE.U32.AND P3, PT, R226.reuse, 0x2, PT ;  /* 0x00000002e200780c */ /* 0x040fe40003f66070 */
[----:B------:R-:W-:-:S09]  /*8300*/  ISETP.GE.U32.AND P4, PT, R226, 0x3, PT ;  /* 0x00000003e200780c */ /* 0x000fd20003f86070 */
[----:B------:R0:W-:Y:S04]  /*8310*/  @P2 STG.E.U8 desc[UR6][R162.64], R227 ;  /* 0x000000e3a2002986 */ /* 0x0001e8000c101106 */
[----:B------:R0:W-:Y:S04]  /*8320*/  @P3 STG.E.U8 desc[UR6][R162.64+0x1], R221 ;  /* 0x000001dda2003986 */ /* 0x0001e8000c101106 */
[----:B------:R0:W-:Y:S02]  /*8330*/  @P4 STG.E.U8 desc[UR6][R162.64+0x2], R195 ;  /* 0x000002c3a2004986 */ /* 0x0001e4000c101106 */
.L_x_3671:
[----:B------:R-:W-:Y:S05]  /*8340*/  BSYNC B1 ;  /* 0x0000000000017941 */ /* 0x000fea0003800000 */
.L_x_3668:
        /* <DEDUP_REMOVED lines=39> */
.L_x_3672:
        /* <DEDUP_REMOVED lines=19> */
.L_x_3675:
[----:B------:R-:W-:Y:S05]  /*86f0*/  BSYNC B2 ;  /* 0x0000000000027941 */ /* 0x000fea0003800000 */
.L_x_3674:
[C---:B------:R-:W-:Y:S01]  /*8700*/  ISETP.NE.AND P2, PT, R226.reuse, RZ, PT ;  /* 0x000000ffe200720c */ /* 0x040fe20003f45270 */
[----:B------:R1:W-:Y:S01]  /*8710*/  @P0 STG.E.U8 desc[UR6][R162.64+0x3], R225 ;  /* 0x000003e1a2000986 */ /* 0x0003e2000c101106 */
[C---:B------:R-:W-:Y:S02]  /*8720*/  ISETP.GE.U32.AND P3, PT, R226.reuse, 0x2, PT ;  /* 0x00000002e200780c */ /* 0x040fe40003f66070 */
[----:B------:R-:W-:-:S09]  /*8730*/  ISETP.GE.U32.AND P4, PT, R226, 0x3, PT ;  /* 0x00000003e200780c */ /* 0x000fd20003f86070 */
[----:B------:R1:W-:Y:S04]  /*8740*/  @P2 STG.E.U8 desc[UR6][R162.64], R227 ;  /* 0x000000e3a2002986 */ /* 0x0003e8000c101106 */
[----:B------:R1:W-:Y:S04]  /*8750*/  @P3 STG.E.U8 desc[UR6][R162.64+0x1], R221 ;  /* 0x000001dda2003986 */ /* 0x0003e8000c101106 */
[----:B------:R1:W-:Y:S02]  /*8760*/  @P4 STG.E.U8 desc[UR6][R162.64+0x2], R195 ;  /* 0x000002c3a2004986 */ /* 0x0003e4000c101106 */
.L_x_3676:
[----:B------:R-:W-:Y:S05]  /*8770*/  BSYNC B1 ;  /* 0x0000000000017941 */ /* 0x000fea0003800000 */
.L_x_3673:
        /* <DEDUP_REMOVED lines=39> */
.L_x_3677:
        /* <DEDUP_REMOVED lines=19> */
.L_x_3680:
[----:B------:R-:W-:Y:S05]  /*8b20*/  BSYNC B2 ;  /* 0x0000000000027941 */ /* 0x000fea0003800000 */
.L_x_3679:
[C---:B------:R-:W-:Y:S01]  /*8b30*/  ISETP.NE.AND P2, PT, R226.reuse, RZ, PT ;  /* 0x000000ffe200720c */ /* 0x040fe20003f45270 */
[----:B------:R0:W-:Y:S01]  /*8b40*/  @P0 STG.E.U8 desc[UR6][R162.64+0x3], R225 ;  /* 0x000003e1a2000986 */ /* 0x0001e2000c101106 */
[C---:B------:R-:W-:Y:S02]  /*8b50*/  ISETP.GE.U32.AND P3, PT, R226.reuse, 0x2, PT ;  /* 0x00000002e200780c */ /* 0x040fe40003f66070 */
[----:B------:R-:W-:-:S09]  /*8b60*/  ISETP.GE.U32.AND P4, PT, R226, 0x3, PT ;  /* 0x00000003e200780c */ /* 0x000fd20003f86070 */
[----:B------:R0:W-:Y:S04]  /*8b70*/  @P2 STG.E.U8 desc[UR6][R162.64], R227 ;  /* 0x000000e3a2002986 */ /* 0x0001e8000c101106 */
[----:B------:R0:W-:Y:S04]  /*8b80*/  @P3 STG.E.U8 desc[UR6][R162.64+0x1], R221 ;  /* 0x000001dda2003986 */ /* 0x0001e8000c101106 */
[----:B------:R0:W-:Y:S02]  /*8b90*/  @P4 STG.E.U8 desc[UR6][R162.64+0x2], R195 ;  /* 0x000002c3a2004986 */ /* 0x0001e4000c101106 */
.L_x_3681:
[----:B------:R-:W-:Y:S05]  /*8ba0*/  BSYNC B1 ;  /* 0x0000000000017941 */ /* 0x000fea0003800000 */
.L_x_3678:
        /* <DEDUP_REMOVED lines=39> */
.L_x_3682:
        /* <DEDUP_REMOVED lines=19> */
.L_x_3685:
[----:B------:R-:W-:Y:S05]  /*8f50*/  BSYNC B2 ;  /* 0x0000000000027941 */ /* 0x000fea0003800000 */
.L_x_3684:
[C---:B------:R-:W-:Y:S01]  /*8f60*/  ISETP.NE.AND P2, PT, R226.reuse, RZ, PT ;  /* 0x000000ffe200720c */ /* 0x040fe20003f45270 */
[----:B------:R1:W-:Y:S01]  /*8f70*/  @P0 STG.E.U8 desc[UR6][R162.64+0x3], R225 ;  /* 0x000003e1a2000986 */ /* 0x0003e2000c101106 */
[C---:B------:R-:W-:Y:S02]  /*8f80*/  ISETP.GE.U32.AND P3, PT, R226.reuse, 0x2, PT ;  /* 0x00000002e200780c */ /* 0x040fe40003f66070 */
[----:B------:R-:W-:-:S09]  /*8f90*/  ISETP.GE.U32.AND P4, PT, R226, 0x3, PT ;  /* 0x00000003e200780c */ /* 0x000fd20003f86070 */
[----:B------:R1:W-:Y:S04]  /*8fa0*/  @P2 STG.E.U8 desc[UR6][R162.64], R227 ;  /* 0x000000e3a2002986 */ /* 0x0003e8000c101106 */
[----:B------:R1:W-:Y:S04]  /*8fb0*/  @P3 STG.E.U8 desc[UR6][R162.64+0x1], R221 ;  /* 0x000001dda2003986 */ /* 0x0003e8000c101106 */
[----:B------:R1:W-:Y:S02]  /*8fc0*/  @P4 STG.E.U8 desc[UR6][R162.64+0x2], R195 ;  /* 0x000002c3a2004986 */ /* 0x0003e4000c101106 */
.L_x_3686:
[----:B------:R-:W-:Y:S05]  /*8fd0*/  BSYNC B1 ;  /* 0x0000000000017941 */ /* 0x000fea0003800000 */
.L_x_3683:
[----:B------:R-:W-:-:S05]  /*8fe0*/  IMAD R224, R216, 0x200, R224 ;  /* 0x00000200d8e07824 */ /* 0x000fca00078e02e0 */
[----:B------:R-:W-:-:S13]  /*8ff0*/  ISETP.GE.AND P0, PT, R224, UR11, PT ;  /* 0x0000000be0007c0c */ /* 0x000fda000bf06270 */
[----:B------:R-:W-:Y:S05]  /*9000*/  @P0 BRA `(.L_x_3662) ;  /* 0x0000002800ec0947 */ /* 0x000fea0003800000 */
[----:B------:R-:W-:Y:S02]  /*9010*/  IMAD R222, R193, UR11, R224 ;  /* 0x0000000bc1de7c24 */ /* 0x000fe4000f8e02e0 */
[--C-:B01----:R-:W-:Y:S01]  /*9020*/  FADD R163, R116, -R218.reuse ;  /* 0x800000da74a37221 */ /* 0x103fe20000000000 */
[--C-:B------:R-:W-:Y:S01]  /*9030*/  FADD R195, R117, -R218.reuse ;  /* 0x800000da75c37221 */ /* 0x100fe20000000000 */
[--C-:B------:R-:W-:Y:S01]  /*9040*/  FADD R221, R118, -R218.reuse ;  /* 0x800000da76dd7221 */ /* 0x100fe20000000000 */
[----:B------:R-:W-:Y:S01]  /*9050*/  FADD R223, R119, -R218 ;  /* 0x800000da77df7221 */ /* 0x000fe20000000000 */
[----:B------:R-:W-:Y:S01]  /*9060*/  IADD3 R162, P3, R222, R160, RZ ;  /* 0x000000a0dea27210 */ /* 0x000fe20007f7e0ff */
[-C--:B------:R-:W-:Y:S01]  /*9070*/  FMUL R163, R163, R192.reuse ;  /* 0x000000c0a3a37220 */ /* 0x080fe20000400000 */
[-C--:B------:R-:W-:Y:S01]  /*9080*/  FMUL R194, R195, R192.reuse ;  /* 0x000000c0c3c27220 */ /* 0x080fe20000400000 */
[----:B------:R-:W-:Y:S01]  /*9090*/  IADD3 R226, -R224, UR11, RZ ;  /* 0x0000000be0e27c10 */ /* 0x000fe2000fffe1ff */
[-C--:B------:R-:W-:Y:S01]  /*90a0*/  FMUL R195, R221, R192.reuse ;  /* 0x000000c0ddc37220 */ /* 0x080fe20000400000 */
[----:B------:R-:W-:Y:S01]  /*90b0*/  LOP3.LUT P0, RZ, R162, 0x3, RZ, 0xc0, !PT ;  /* 0x00000003a2ff7812 */ /* 0x000fe2000780c0ff */
[----:B------:R-:W-:Y:S01]  /*90c0*/  FMUL R220, R223, R192 ;  /* 0x000000c0dfdc7220 */ /* 0x000fe20000400000 */
[----:B------:R-:W-:Y:S01]  /*90d0*/  FFMA R221, R165, R163, R52 ;  /* 0x000000a3a5dd7223 */ /* 0x000fe20000000034 */
[----:B------:R-:W-:Y:S01]  /*90e0*/  ISETP.GE.U32.AND P2, PT, R226, 0x4, PT ;  /* 0x00000004e200780c */ /* 0x000fe20003f46070 */
[----:B------:R-:W-:Y:S01]  /*90f0*/  FFMA R223, R164, R194, R53 ;  /* 0x000000c2a4df7223 */ /* 0x000fe20000000035 */
[----:B------:R-:W-:Y:S01]  /*9100*/  ISETP.LT.U32.OR P0, PT, R226, 0x4, P0 ;  /* 0x00000004e200780c */ /* 0x000fe20000701470 */
[----:B------:R-:W-:Y:S01]  /*9110*/  FFMA R195, R171, R195, R54 ;  /* 0x000000c3abc37223 */ /* 0x000fe20000000036 */
[----:B------:R-:W-:Y:S01]  /*9120*/  LEA.HI.X.SX32 R163, R222, R161, 0x1, P3 ;  /* 0x000000a1dea37211 */ /* 0x000fe200018f0eff */
[----:B------:R-:W-:Y:S01]  /*9130*/  FFMA R225, R170, R220, R55 ;  /* 0x000000dcaae17223 */ /* 0x000fe20000000037 */
[----:B------:R-:W-:Y:S09]  /*9140*/  @!P1 BRA `(.L_x_3687) ;  /* 0x0000000000489947 */ /* 0x000ff20003800000 */
[----:B------:R-:W-:Y:S01]  /*9150*/  ISETP.NE.AND P5, PT, RZ, UR8, PT ;  /* 0x00000008ff007c0c */ /* 0x000fe2000bfa5270 */
[----:B------:R-:W-:Y:S01]  /*9160*/  VIADD R194, R224, 0x1 ;  /* 0x00000001e0c27836 */ /* 0x000fe20000000000 */
        /* <DEDUP_REMOVED lines=16> */
.L_x_3687:
        /* <DEDUP_REMOVED lines=15> */
.L_x_3689:
[C---:B------:R-:W-:Y:S01]  /*9360*/  ISETP.NE.AND P0, PT, R226.reuse, RZ, PT ;  /* 0x000000ffe200720c */ /* 0x040fe20003f05270 */
[----:B------:R1:W-:Y:S01]  /*9370*/  @P2 STG.E.U8 desc[UR6][R162.64+0x3], R225 ;  /* 0x000003e1a2002986 */ /* 0x0003e2000c101106 */
[C---:B------:R-:W-:Y:S02]  /*9380*/  ISETP.GE.U32.AND P3, PT, R226.reuse, 0x2, PT ;  /* 0x00000002e200780c */ /* 0x040fe40003f66070 */
[----:B------:R-:W-:-:S09]  /*9390*/  ISETP.GE.U32.AND P4, PT, R226, 0x3, PT ;  /* 0x00000003e200780c */ /* 0x000fd20003f86070 */
[----:B------:R1:W-:Y:S04]  /*93a0*/  @P0 STG.E.U8 desc[UR6][R162.64], R227 ;  /* 0x000000e3a2000986 */ /* 0x0003e8000c101106 */
[----:B------:R1:W-:Y:S04]  /*93b0*/  @P3 STG.E.U8 desc[UR6][R162.64+0x1], R221 ;  /* 0x000001dda2003986 */ /* 0x0003e8000c101106 */
[----:B------:R1:W-:Y:S02]  /*93c0*/  @P4 STG.E.U8 desc[UR6][R162.64+0x2], R195 ;  /* 0x000002c3a2004986 */ /* 0x0003e4000c101106 */
.L_x_3690:
[----:B------:R-:W-:Y:S05]  /*93d0*/  BSYNC B1 ;  /* 0x0000000000017941 */ /* 0x000fea0003800000 */
.L_x_3688:
        /* <DEDUP_REMOVED lines=41> */
.L_x_3691:
        /* <DEDUP_REMOVED lines=15> */
.L_x_3693:
[C---:B------:R-:W-:Y:S01]  /*9760*/  ISETP.NE.AND P0, PT, R226.reuse, RZ, PT ;  /* 0x000000ffe200720c */ /* 0x040fe20003f05270 */
[----:B------:R0:W-:Y:S01]  /*9770*/  @P2 STG.E.U8 desc[UR6][R162.64+0x3], R225 ;  /* 0x000003e1a2002986 */ /* 0x0001e2000c101106 */
[C---:B------:R-:W-:Y:S02]  /*9780*/  ISETP.GE.U32.AND P3, PT, R226.reuse, 0x2, PT ;  /* 0x00000002e200780c */ /* 0x040fe40003f66070 */
[----:B------:R-:W-:-:S09]  /*9790*/  ISETP.GE.U32.AND P4, PT, R226, 0x3, PT ;  /* 0x00000003e200780c */ /* 0x000fd20003f86070 */
[----:B------:R0:W-:Y:S04]  /*97a0*/  @P0 STG.E.U8 desc[UR6][R162.64], R227 ;  /* 0x000000e3a2000986 */ /* 0x0001e8000c101106 */
[----:B------:R0:W-:Y:S04]  /*97b0*/  @P3 STG.E.U8 desc[UR6][R162.64+0x1], R221 ;  /* 0x000001dda2003986 */ /* 0x0001e8000c101106 */
[----:B------:R0:W-:Y:S02]  /*97c0*/  @P4 STG.E.U8 desc[UR6][R162.64+0x2], R195 ;  /* 0x000002c3a2004986 */ /* 0x0001e4000c101106 */
.L_x_3694:
[----:B------:R-:W-:Y:S05]  /*97d0*/  BSYNC B1 ;  /* 0x0000000000017941 */ /* 0x000fea0003800000 */
.L_x_3692:
        /* <DEDUP_REMOVED lines=41> */
.L_x_3695:
        /* <DEDUP_REMOVED lines=15> */
.L_x_3697:
[C---:B------:R-:W-:Y:S01]  /*9b60*/  ISETP.NE.AND P0, PT, R226.reuse, RZ, PT ;  /* 0x000000ffe200720c */ /* 0x040fe20003f05270 */
[----:B------:R1:W-:Y:S01]  /*9b70*/  @P2 STG.E.U8 desc[UR6][R162.64+0x3], R225 ;  /* 0x000003e1a2002986 */ /* 0x0003e2000c101106 */
[C---:B------:R-:W-:Y:S02]  /*9b80*/  ISETP.GE.U32.AND P3, PT, R226.reuse, 0x2, PT ;  /* 0x00000002e200780c */ /* 0x040fe40003f66070 */
[----:B------:R-:W-:-:S09]  /*9b90*/  ISETP.GE.U32.AND P4, PT, R226, 0x3, PT ;  /* 0x00000003e200780c */ /* 0x000fd20003f86070 */
[----:B------:R1:W-:Y:S04]  /*9ba0*/  @P0 STG.E.U8 desc[UR6][R162.64], R227 ;  /* 0x000000e3a2000986 */ /* 0x0003e8000c101106 */
[----:B------:R1:W-:Y:S04]  /*9bb0*/  @P3 STG.E.U8 desc[UR6][R162.64+0x1], R221 ;  /* 0x000001dda2003986 */ /* 0x0003e8000c101106 */
[----:B------:R1:W-:Y:S02]  /*9bc0*/  @P4 STG.E.U8 desc[UR6][R162.64+0x2], R195 ;  /* 0x000002c3a2004986 */ /* 0x0003e4000c101106 */
.L_x_3698:
[----:B------:R-:W-:Y:S05]  /*9bd0*/  BSYNC B1 ;  /* 0x0000000000017941 */ /* 0x000fea0003800000 */
.L_x_3696:
        /* <DEDUP_REMOVED lines=41> */
.L_x_3699:
        /* <DEDUP_REMOVED lines=15> */
.L_x_3701:
[C---:B------:R-:W-:Y:S01]  /*9f60*/  ISETP.NE.AND P0, PT, R226.reuse, RZ, PT ;  /* 0x000000ffe200720c */ /* 0x040fe20003f05270 */
[----:B------:R0:W-:Y:S01]  /*9f70*/  @P2 STG.E.U8 desc[UR6][R162.64+0x3], R225 ;  /* 0x000003e1a2002986 */ /* 0x0001e2000c101106 */
[C---:B------:R-:W-:Y:S02]  /*9f80*/  ISETP.GE.U32.AND P3, PT, R226.reuse, 0x2, PT ;  /* 0x00000002e200780c */ /* 0x040fe40003f66070 */
[----:B------:R-:W-:-:S09]  /*9f90*/  ISETP.GE.U32.AND P4, PT, R226, 0x3, PT ;  /* 0x00000003e200780c */ /* 0x000fd20003f86070 */
[----:B------:R0:W-:Y:S04]  /*9fa0*/  @P0 STG.E.U8 desc[UR6][R162.64], R227 ;  /* 0x000000e3a2000986 */ /* 0x0001e8000c101106 */
[----:B------:R0:W-:Y:S04]  /*9fb0*/  @P3 STG.E.U8 desc[UR6][R162.64+0x1], R221 ;  /* 0x000001dda2003986 */ /* 0x0001e8000c101106 */
[----:B------:R0:W-:Y:S02]  /*9fc0*/  @P4 STG.E.U8 desc[UR6][R162.64+0x2], R195 ;  /* 0x000002c3a2004986 */ /* 0x0001e4000c101106 */
.L_x_3702:
[----:B------:R-:W-:Y:S05]  /*9fd0*/  BSYNC B1 ;  /* 0x0000000000017941 */ /* 0x000fea0003800000 */
.L_x_3700:
        /* <DEDUP_REMOVED lines=41> */
.L_x_3703:
        /* <DEDUP_REMOVED lines=15> */
.L_x_3705:
[C---:B------:R-:W-:Y:S01]  /*a360*/  ISETP.NE.AND P0, PT, R226.reuse, RZ, PT ;  /* 0x000000ffe200720c */ /* 0x040fe20003f05270 */
[----:B------:R1:W-:Y:S01]  /*a370*/  @P2 STG.E.U8 desc[UR6][R162.64+0x3], R225 ;  /* 0x000003e1a2002986 */ /* 0x0003e2000c101106 */
[C---:B------:R-:W-:Y:S02]  /*a380*/  ISETP.GE.U32.AND P3, PT, R226.reuse, 0x2, PT ;  /* 0x00000002e200780c */ /* 0x040fe40003f66070 */
[----:B------:R-:W-:-:S09]  /*a390*/  ISETP.GE.U32.AND P4, PT, R226, 0x3, PT ;  /* 0x00000003e200780c */ /* 0x000fd20003f86070 */
[----:B------:R1:W-:Y:S04]  /*a3a0*/  @P0 STG.E.U8 desc[UR6][R162.64], R227 ;  /* 0x000000e3a2000986 */ /* 0x0003e8000c101106 */
[----:B------:R1:W-:Y:S04]  /*a3b0*/  @P3 STG.E.U8 desc[UR6][R162.64+0x1], R221 ;  /* 0x000001dda2003986 */ /* 0x0003e8000c101106 */
[----:B------:R1:W-:Y:S02]  /*a3c0*/  @P4 STG.E.U8 desc[UR6][R162.64+0x2], R195 ;  /* 0x000002c3a2004986 */ /* 0x0003e4000c101106 */
.L_x_3706:
[----:B------:R-:W-:Y:S05]  /*a3d0*/  BSYNC B1 ;  /* 0x0000000000017941 */ /* 0x000fea0003800000 */
.L_x_3704:
        /* <DEDUP_REMOVED lines=41> */
.L_x_3707:
        /* <DEDUP_REMOVED lines=15> */
.L_x_3709:
[C---:B------:R-:W-:Y:S01]  /*a760*/  ISETP.NE.AND P0, PT, R226.reuse, RZ, PT ;  /* 0x000000ffe200720c */ /* 0x040fe20003f05270 */
[----:B------:R1:W-:Y:S01]  /*a770*/  @P2 STG.E.U8 desc[UR6][R162.64+0x3], R225 ;  /* 0x000003e1a2002986 */ /* 0x0003e2000c101106 */
[C---:B------:R-:W-:Y:S02]  /*a780*/  ISETP.GE.U32.AND P3, PT, R226.reuse, 0x2, PT ;  /* 0x00000002e200780c */ /* 0x040fe40003f66070 */
[----:B------:R-:W-:-:S09]  /*a790*/  ISETP.GE.U32.AND P4, PT, R226, 0x3, PT ;  /* 0x00000003e200780c */ /* 0x000fd20003f86070 */
[----:B------:R1:W-:Y:S04]  /*a7a0*/  @P0 STG.E.U8 desc[UR6][R162.64], R227 ;  /* 0x000000e3a2000986 */ /* 0x0003e8000c101106 */
[----:B------:R1:W-:Y:S04]  /*a7b0*/  @P3 STG.E.U8 desc[UR6][R162.64+0x1], R221 ;  /* 0x000001dda2003986 */ /* 0x0003e8000c101106 */
[----:B------:R1:W-:Y:S02]  /*a7c0*/  @P4 STG.E.U8 desc[UR6][R162.64+0x2], R195 ;  /* 0x000002c3a2004986 */ /* 0x0003e4000c101106 */
.L_x_3710:
[----:B------:R-:W-:Y:S05]  /*a7d0*/  BSYNC B1 ;  /* 0x0000000000017941 */ /* 0x000fea0003800000 */
.L_x_3708:
        /* <DEDUP_REMOVED lines=41> */
.L_x_3711:
        /* <DEDUP_REMOVED lines=15> */
.L_x_3713:
[C---:B------:R-:W-:Y:S01]  /*ab60*/  ISETP.NE.AND P0, PT, R226.reuse, RZ, PT ;  /* 0x000000ffe200720c */ /* 0x040fe20003f05270 */
[----:B------:R0:W-:Y:S01]  /*ab70*/  @P2 STG.E.U8 desc[UR6][R162.64+0x3], R225 ;  /* 0x000003e1a2002986 */ /* 0x0001e2000c101106 */
[C---:B------:R-:W-:Y:S02]  /*ab80*/  ISETP.GE.U32.AND P3, PT, R226.reuse, 0x2, PT ;  /* 0x00000002e200780c */ /* 0x040fe40003f66070 */
[----:B------:R-:W-:-:S09]  /*ab90*/  ISETP.GE.U32.AND P4, PT, R226, 0x3, PT ;  /* 0x00000003e200780c */ /* 0x000fd20003f86070 */
[----:B------:R0:W-:Y:S04]  /*aba0*/  @P0 STG.E.U8 desc[UR6][R162.64], R227 ;  /* 0x000000e3a2000986 */ /* 0x0001e8000c101106 */
[----:B------:R0:W-:Y:S04]  /*abb0*/  @P3 STG.E.U8 desc[UR6][R162.64+0x1], R221 ;  /* 0x000001dda2003986 */ /* 0x0001e8000c101106 */
[----:B------:R0:W-:Y:S02]  /*abc0*/  @P4 STG.E.U8 desc[UR6][R162.64+0x2], R195 ;  /* 0x000002c3a2004986 */ /* 0x0001e4000c101106 */
.L_x_3714:
[----:B------:R-:W-:Y:S05]  /*abd0*/  BSYNC B1 ;  /* 0x0000000000017941 */ /* 0x000fea0003800000 */
.L_x_3712:
        /* <DEDUP_REMOVED lines=41> */
.L_x_3715:
        /* <DEDUP_REMOVED lines=15> */
.L_x_3717:
[C---:B------:R-:W-:Y:S01]  /*af60*/  ISETP.NE.AND P0, PT, R226.reuse, RZ, PT ;  /* 0x000000ffe200720c */ /* 0x040fe20003f05270 */
[----:B------:R1:W-:Y:S01]  /*af70*/  @P2 STG.E.U8 desc[UR6][R162.64+0x3], R225 ;  /* 0x000003e1a2002986 */ /* 0x0003e2000c101106 */
[C---:B------:R-:W-:Y:S02]  /*af80*/  ISETP.GE.U32.AND P3, PT, R226.reuse, 0x2, PT ;  /* 0x00000002e200780c */ /* 0x040fe40003f66070 */
[----:B------:R-:W-:-:S09]  /*af90*/  ISETP.GE.U32.AND P4, PT, R226, 0x3, PT ;  /* 0x00000003e200780c */ /* 0x000fd20003f86070 */
[----:B------:R1:W-:Y:S04]  /*afa0*/  @P0 STG.E.U8 desc[UR6][R162.64], R227 ;  /* 0x000000e3a2000986 */ /* 0x0003e8000c101106 */
[----:B------:R1:W-:Y:S04]  /*afb0*/  @P3 STG.E.U8 desc[UR6][R162.64+0x1], R221 ;  /* 0x000001dda2003986 */ /* 0x0003e8000c101106 */
[----:B------:R1:W-:Y:S02]  /*afc0*/  @P4 STG.E.U8 desc[UR6][R162.64+0x2], R195 ;  /* 0x000002c3a2004986 */ /* 0x0003e4000c101106 */
.L_x_3718:
[----:B------:R-:W-:Y:S05]  /*afd0*/  BSYNC B1 ;  /* 0x0000000000017941 */ /* 0x000fea0003800000 */
.L_x_3716:
        /* <DEDUP_REMOVED lines=41> */
.L_x_3719:
        /* <DEDUP_REMOVED lines=15> */
.L_x_3721:
[C---:B------:R-:W-:Y:S01]  /*b360*/  ISETP.NE.AND P0, PT, R226.reuse, RZ, PT ;  /* 0x000000ffe200720c */ /* 0x040fe20003f05270 */
[----:B------:R1:W-:Y:S01]  /*b370*/  @P2 STG.E.U8 desc[UR6][R162.64+0x3], R225 ;  /* 0x000003e1a2002986 */ /* 0x0003e2000c101106 */
[C---:B------:R-:W-:Y:S02]  /*b380*/  ISETP.GE.U32.AND P3, PT, R226.reuse, 0x2, PT ;  /* 0x00000002e200780c */ /* 0x040fe40003f66070 */
[----:B------:R-:W-:-:S09]  /*b390*/  ISETP.GE.U32.AND P4, PT, R226, 0x3, PT ;  /* 0x00000003e200780c */ /* 0x000fd20003f86070 */
[----:B------:R1:W-:Y:S04]  /*b3a0*/  @P0 STG.E.U8 desc[UR6][R162.64], R227 ;  /* 0x000000e3a2000986 */ /* 0x0003e8000c101106 */
[----:B------:R1:W-:Y:S04]  /*b3b0*/  @P3 STG.E.U8 desc[UR6][R162.64+0x1], R221 ;  /* 0x000001dda2003986 */ /* 0x0003e8000c101106 */
[----:B------:R1:W-:Y:S02]  /*b3c0*/  @P4 STG.E.U8 desc[UR6][R162.64+0x2], R195 ;  /* 0x000002c3a2004986 */ /* 0x0003e4000c101106 */
.L_x_3722:
[----:B------:R-:W-:Y:S05]  /*b3d0*/  BSYNC B1 ;  /* 0x0000000000017941 */ /* 0x000fea0003800000 */
.L_x_3720:
        /* <DEDUP_REMOVED lines=41> */
.L_x_3723:
        /* <DEDUP_REMOVED lines=15> */
.L_x_3725:
[C---:B------:R-:W-:Y:S01]  /*b760*/  ISETP.NE.AND P0, PT, R226.reuse, RZ, PT ;  /* 0x000000ffe200720c */ /* 0x040fe20003f05270 */
[----:B------:R0:W-:Y:S01]  /*b770*/  @P2 STG.E.U8 desc[UR6][R162.64+0x3], R225 ;  /* 0x000003e1a2002986 */ /* 0x0001e2000c101106 */
[C---:B------:R-:W-:Y:S02]  /*b780*/  ISETP.GE.U32.AND P3, PT, R226.reuse, 0x2, PT ;  /* 0x00000002e200780c */ /* 0x040fe40003f66070 */
[----:B------:R-:W-:-:S09]  /*b790*/  ISETP.GE.U32.AND P4, PT, R226, 0x3, PT ;  /* 0x00000003e200780c */ /* 0x000fd20003f86070 */
[----:B------:R0:W-:Y:S04]  /*b7a0*/  @P0 STG.E.U8 desc[UR6][R162.64], R227 ;  /* 0x000000e3a2000986 */ /* 0x0001e8000c101106 */
[----:B------:R0:W-:Y:S04]  /*b7b0*/  @P3 STG.E.U8 desc[UR6][R162.64+0x1], R221 ;  /* 0x000001dda2003986 */ /* 0x0001e8000c101106 */
[----:B------:R0:W-:Y:S02]  /*b7c0*/  @P4 STG.E.U8 desc[UR6][R162.64+0x2], R195 ;  /* 0x000002c3a2004986 */ /* 0x0001e4000c101106 */
.L_x_3726:
[----:B------:R-:W-:Y:S05]  /*b7d0*/  BSYNC B1 ;  /* 0x0000000000017941 */ /* 0x000fea0003800000 */
.L_x_3724:
        /* <DEDUP_REMOVED lines=11> */
[-C--:B------:R-:W-:Y:S01]  /*b890*/  FMUL R163, R195, R192.reuse ;  /* 0x000000c0c3a37220 */ /* 0x080fe20000400000 */
[----:B------:R-:W-:Y:S01]  /*b8a0*/  IADD3 R218, -R216, UR11, RZ ;  /* 0x0000000bd8da7c10 */ /* 0x000fe2000fffe1ff */
[----:B------:R-:W-:Y:S01]  /*b8b0*/  FMUL R192, R221, R192 ;  /* 0x000000c0ddc07220 */ /* 0x000fe20000400000 */
[----:B------:R-:W-:Y:S01]  /*b8c0*/  LOP3.LUT P0, RZ, R160, 0x3, RZ, 0xc0, !PT ;  /* 0x00000003a0ff7812 */ /* 0x000fe2000780c0ff */
[----:B------:R-:W-:Y:S01]  /*b8d0*/  FFMA R221, R214, R193, R95 ;  /* 0x000000c1d6dd7223 */ /* 0x000fe2000000005f */
[C---:B------:R-:W-:Y:S01]  /*b8e0*/  ISETP.GE.U32.AND P2, PT, R218.reuse, 0x4, PT ;  /* 0x00000004da00780c */ /* 0x040fe20003f46070 */
        /* <DEDUP_REMOVED lines=9> */
[C---:B------:R-:W-:Y:S02]  /*b980*/  VIADD R192, R216.reuse, 0x2 ;  /* 0x00000002d8c07836 */ /* 0x040fe40000000000 */
[----:B------:R-:W-:Y:S01]  /*b990*/  VIADD R216, R216, 0x3 ;  /* 0x00000003d8d87836 */ /* 0x000fe20000000000 */
[----:B------:R-:W-:Y:S02]  /*b9a0*/  ISETP.GE.AND P4, PT, R162, UR11, PT ;  /* 0x0000000ba2007c0c */ /* 0x000fe4000bf86270 */
        /* <DEDUP_REMOVED lines=12> */
.L_x_3727:
        /* <DEDUP_REMOVED lines=14> */
.L_x_3728:
[C---:B------:R-:W-:Y:S01]  /*bb50*/  ISETP.NE.AND P0, PT, R218.reuse, RZ, PT ;  /* 0x000000ffda00720c */ /* 0x040fe20003f05270 */
[----:B------:R3:W-:Y:S01]  /*bb60*/  @P2 STG.E.U8 desc[UR6][R160.64+0x3], R221 ;  /* 0x000003dda0002986 */ /* 0x0007e2000c101106 */
[C---:B------:R-:W-:Y:S02]  /*bb70*/  ISETP.GE.U32.AND P3, PT, R218.reuse, 0x2, PT ;  /* 0x00000002da00780c */ /* 0x040fe40003f66070 */
[----:B------:R-:W-:-:S09]  /*bb80*/  ISETP.GE.U32.AND P4, PT, R218, 0x3, PT ;  /* 0x00000003da00780c */ /* 0x000fd20003f86070 */
[----:B------:R3:W-:Y:S04]  /*bb90*/  @P0 STG.E.U8 desc[UR6][R160.64], R223 ;  /* 0x000000dfa0000986 */ /* 0x0007e8000c101106 */
[----:B------:R3:W-:Y:S04]  /*bba0*/  @P3 STG.E.U8 desc[UR6][R160.64+0x1], R193 ;  /* 0x000001c1a0003986 */ /* 0x0007e8000c101106 */
[----:B------:R3:W-:Y:S02]  /*bbb0*/  @P4 STG.E.U8 desc[UR6][R160.64+0x2], R163 ;  /* 0x000002a3a0004986 */ /* 0x0007e4000c101106 */
.L_x_3662:
[----:B------:R-:W-:Y:S05]  /*bbc0*/  BSYNC B0 ;  /* 0x0000000000007941 */ /* 0x000fea0003800000 */
.L_x_3661:
[----:B------:R-:W-:Y:S05]  /*bbd0*/  WARPSYNC.ALL ;  /* 0x0000000000007948 */ /* 0x000fea0003800000 */
[----:B0-23--:R-:W0:Y:S02]  /*bbe0*/  LDC R161, c[0x0][0x210] ;  /* 0x00008400ffa17b82 */ /* 0x00de240000000800 */
[----:B0-----:R-:W-:-:S05]  /*bbf0*/  IMAD.IADD R26, R26, 0x1, R161 ;  /* 0x000000011a1a7824 */ /* 0x001fca00078e02a1 */
[----:B------:R-:W-:-:S13]  /*bc00*/  ISETP.GE.AND P0, PT, R26, UR10, PT ;  /* 0x0000000a1a007c0c */ /* 0x000fda000bf06270 */
[----:B------:R-:W-:Y:S05]  /*bc10*/  @!P0 BRA `(.L_x_3729) ;  /* 0xffffff78009c8947 */ /* 0x000fea000383ffff */
.L_x_3582:
[----:B------:R-:W-:Y:S02]  /*bc20*/  ULDC.64 UR4, c[0x0][0x288] ;  /* 0x0000a20000047ab9 */ /* 0x000fe40000000a00 */
[----:B------:R-:W-:-:S04]  /*bc30*/  ISETP.NE.U32.AND P0, PT, RZ, UR4, PT ;  /* 0x00000004ff007c0c */ /* 0x000fc8000bf05070 */
[----:B------:R-:W-:-:S13]  /*bc40*/  ISETP.NE.AND.EX P0, PT, RZ, UR5, PT, P0 ;  /* 0x00000005ff007c0c */ /* 0x000fda000bf05300 */
[----:B------:R-:W-:Y:S05]  /*bc50*/  @!P0 BRA `(.L_x_3730) ;  /* 0x0000000000b88947 */ /* 0x000fea0003800000 */
[----:B------:R-:W2:Y:S01]  /*bc60*/  SHFL.DOWN PT, R3, R20, 0x10, 0x1f ;  /* 0x0a001f0014037f89 */ /* 0x000ea200000e0000 */
[----:B------:R-:W-:Y:S01]  /*bc70*/  ISETP.NE.AND P0, PT, R27, RZ, PT ;  /* 0x000000ff1b00720c */ /* 0x000fe20003f05270 */
[----:B------:R-:W-:-:S12]  /*bc80*/  BSSY B0, `(.L_x_3731) ;  /* 0x0000025000007945 */ /* 0x000fd80003800000 */
[----:B-----5:R-:W3:Y:S01]  /*bc90*/  @!P0 S2R R9, SR_CgaCtaId ;  /* 0x0000000000098919 */ /* 0x020ee20000008800 */
[----:B01----:R-:W-:Y:S02]  /*bca0*/  @!P0 MOV R4, 0x400 ;  /* 0x0000040000048802 */ /* 0x003fe40000000f00 */
[----:B------:R-:W-:-:S03]  /*bcb0*/  @!P0 SHF.R.U32.HI R6, RZ, 0x3, R31 ;  /* 0x00000003ff068819 */ /* 0x000fc6000001161f */
[----:B------:R-:W-:Y:S01]  /*bcc0*/  @!P0 VIADD R4, R4, 0x20 ;  /* 0x0000002004048836 */ /* 0x000fe20000000000 */
[----:B--2---:R-:W-:-:S05]  /*bcd0*/  FMNMX R3, R3, R20, !PT ;  /* 0x0000001403037209 */ /* 0x004fca0007800000 */
[----:B------:R-:W0:Y:S01]  /*bce0*/  SHFL.DOWN PT, R0, R3, 0x8, 0x1f ;  /* 0x09001f0003007f89 */ /* 0x000e2200000e0000 */
[----:B---3--:R-:W-:Y:S02]  /*bcf0*/  @!P0 LEA R4, R9, R4, 0x18 ;  /* 0x0000000409048211 */ /* 0x008fe400078ec0ff */
        /* <DEDUP_REMOVED lines=28> */
.L_x_3739:
[----:B-1----:R-:W-:-:S07]  /*bec0*/  FMNMX R5, R3, R2, !PT ;  /* 0x0000000203057209 */ /* 0x002fce0007800000 */
.L_x_3732:
[----:B------:R-:W-:Y:S05]  /*bed0*/  BSYNC B0 ;  /* 0x0000000000007941 */ /* 0x000fea0003800000 */
.L_x_3731:
[----:B------:R-:W-:Y:S01]  /*bee0*/  ISETP.NE.AND P0, PT, R31, RZ, PT ;  /* 0x000000ff1f00720c */ /* 0x000fe20003f05270 */
[----:B------:R-:W-:-:S12]  /*bef0*/  BSSY B0, `(.L_x_3730) ;  /* 0x0000004000007945 */ /* 0x000fd80003800000 */
[----:B------:R-:W-:Y:S05]  /*bf00*/  @P0 BRA `(.L_x_3734) ;  /* 0x0000000000080947 */ /* 0x000fea0003800000 */
[----:B0-----:R-:W0:Y:S02]  /*bf10*/  LDC.64 R2, c[0x0][0x288] ;  /* 0x0000a200ff027b82 */ /* 0x001e240000000a00 */
[----:B0-----:R1:W-:Y:S02]  /*bf20*/  REDG.E.MAX.S32.STRONG.GPU desc[UR6][R2.64], R5 ;  /* 0x000000050200798e */ /* 0x0013e4000d10e386 */
.L_x_3734:
[----:B------:R-:W-:Y:S05]  /*bf30*/  BSYNC B0 ;  /* 0x0000000000007941 */ /* 0x000fea0003800000 */
.L_x_3730:
        /* <DEDUP_REMOVED lines=13> */
[----:B01----:R-:W-:-:S07]  /*c010*/  MOV R4, 0xc030 ;  /* 0x0000c03000047802 */ /* 0x003fce0000000f00 */
[----:B------:R-:W-:Y:S05]  /*c020*/  CALL.REL.NOINC `($__internal_25_$__cuda_sm20_rcp_rn_f32_slowpath) ;  /* 0x00000000005c7944 */ /* 0x000fea0003c00000 */
[----:B------:R-:W-:Y:S01]  /*c030*/  IMAD.MOV.U32 R5, RZ, RZ, R24 ;  /* 0x000000ffff057224 */ /* 0x000fe200078e0018 */
[----:B------:R-:W-:Y:S06]  /*c040*/  BRA `(.L_x_3736) ;  /* 0x0000000000107947 */ /* 0x000fec0003800000 */
.L_x_3735:
[----:B01----:R-:W0:Y:S02]  /*c050*/  MUFU.RCP R5, R22 ;  /* 0x0000001600057308 */ /* 0x003e240000001000 */
[----:B0-----:R-:W-:-:S04]  /*c060*/  FFMA R0, R22, R5, -1 ;  /* 0xbf80000016007423 */ /* 0x001fc80000000005 */
[----:B------:R-:W-:-:S04]  /*c070*/  FADD.FTZ R0, -R0, -RZ ;  /* 0x800000ff00007221 */ /* 0x000fc80000010100 */
[----:B------:R-:W-:-:S07]  /*c080*/  FFMA R5, R5, R0, R5 ;  /* 0x0000000005057223 */ /* 0x000fce0000000005 */
.L_x_3736:
[----:B------:R-:W0:Y:S02]  /*c090*/  LDC.64 R2, c[0x0][0x280] ;  /* 0x0000a000ff027b82 */ /* 0x000e240000000a00 */
[----:B0-----:R-:W-:Y:S01]  /*c0a0*/  STG.E desc[UR6][R2.64], R5 ;  /* 0x0000000502007986 */ /* 0x001fe2000c101906 */
[----:B------:R-:W-:Y:S05]  /*c0b0*/  EXIT ;  /* 0x000000000000794d */ /* 0x000fea0003800000 */
.L_x_3733:
[----:B------:R-:W-:Y:S02]  /*c0c0*/  IMAD.MOV.U32 R5, RZ, RZ, 0x2 ;  /* 0x00000002ff057424 */ /* 0x000fe400078e00ff */
[----:B------:R-:W-:Y:S02]  /*c0d0*/  IMAD.MOV.U32 R7, RZ, RZ, 0x1f ;  /* 0x0000001fff077424 */ /* 0x000fe400078e00ff */
[----:B------:R-:W-:-:S07]  /*c0e0*/  IMAD.MOV.U32 R4, RZ, RZ, -0x1 ;  /* 0xffffffffff047424 */ /* 0x000fce00078e00ff */
[----:B01----:R-:W-:Y:S05]  /*c0f0*/  WARPSYNC.COLLECTIVE R4, `(.L_x_3737) ;  /* 0x0000000004087348 */ /* 0x003fea0003c00000 */
[----:B01----:R0:W1:Y:S02]  /*c100*/  SHFL.DOWN P0, R2, R0, R5, R7 ;  /* 0x0800000500027389 */ /* 0x0030640000000007 */
[----:B01----:R-:W-:Y:S01]  /*c110*/  ENDCOLLECTIVE ;  /* 0x000000000000791b */ /* 0x003fe20003800000 */
.L_x_3737:
[----:B------:R-:W-:Y:S02]  /*c120*/  IMAD.MOV.U32 R5, RZ, RZ, 0x1 ;  /* 0x00000001ff057424 */ /* 0x000fe400078e00ff */
[----:B------:R-:W-:-:S05]  /*c130*/  IMAD.MOV.U32 R3, RZ, RZ, R2 ;  /* 0x000000ffff037224 */ /* 0x000fca00078e0002 */
[----:B------:R-:W-:-:S05]  /*c140*/  FMNMX R3, R3, R0, !PT ;  /* 0x0000000003037209 */ /* 0x000fca0007800000 */
[----:B------:R-:W-:-:S07]  /*c150*/  IMAD.MOV.U32 R0, RZ, RZ, R3 ;  /* 0x000000ffff007224 */ /* 0x000fce00078e0003 */
[----:B------:R-:W-:Y:S05]  /*c160*/  WARPSYNC.COLLECTIVE R4, `(.L_x_3738) ;  /* 0x0000000004087348 */ /* 0x000fea0003c00000 */
[----:B------:R0:W1:Y:S02]  /*c170*/  SHFL.DOWN P0, R2, R0, R5, R7 ;  /* 0x0800000500027389 */ /* 0x0000640000000007 */
[----:B01----:R-:W-:Y:S01]  /*c180*/  ENDCOLLECTIVE ;  /* 0x000000000000791b */ /* 0x003fe20003800000 */
.L_x_3738:
[----:B------:R-:W-:Y:S05]  /*c190*/  BRA `(.L_x_3739) ;  /* 0xfffffffc00487947 */ /* 0x000fea000383ffff */
        .weak           $__internal_25_$__cuda_sm20_rcp_rn_f32_slowpath
        .type           $__internal_25_$__cuda_sm20_rcp_rn_f32_slowpath,@function
        .size           $__internal_25_$__cuda_sm20_rcp_rn_f32_slowpath,(.L_x_14361 - $__internal_25_$__cuda_sm20_rcp_rn_f32_slowpath)
$__internal_25_$__cuda_sm20_rcp_rn_f32_slowpath:
        /* <DEDUP_REMOVED lines=14> */
.L_x_3740:
        /* <DEDUP_REMOVED lines=33> */
.L_x_3742:
[----:B------:R0:W1:Y:S02]  /*c490*/  MUFU.RCP R2, R22 ;  /* 0x0000001600027308 */ /* 0x0000640000001000 */
.L_x_3741:
[----:B-1----:R-:W-:Y:S02]  /*c4a0*/  IMAD.MOV.U32 R24, RZ, RZ, R2 ;  /* 0x000000ffff187224 */ /* 0x002fe400078e0002 */
[----:B------:R-:W-:Y:S02]  /*c4b0*/  IMAD.MOV.U32 R2, RZ, RZ, R4 ;  /* 0x000000ffff027224 */ /* 0x000fe400078e0004 */
[----:B------:R-:W-:-:S04]  /*c4c0*/  IMAD.MOV.U32 R3, RZ, RZ, 0x0 ;  /* 0x00000000ff037424 */ /* 0x000fc800078e00ff */
[----:B0-----:R-:W-:Y:S05]  /*c4d0*/  RET.REL.NODEC R2 `(_ZN18transformer_engine13normalization21ln_fwd_general_kernelINS0_13Kernel_traitsIff13__nv_fp8_e4m3fjLj8192ELj1ELj1ELj4ELj16ENS0_18Kernel_traits_baseILj8192EffS3_fjLj128EEEEEEEvNS0_19ForwardKernelParamsE) ;  /* 0xffffff3802c87950 */ /* 0x001fea0003c3ffff */
.L_x_3743:
        /* <DEDUP_REMOVED lines=10> */
.L_x_14361:


//--------------------- .text._ZN18transformer_engine13normalization21ln_fwd_general_kernelINS0_13Kernel_traitsIff13__nv_fp8_e4m3fjLj2048ELj1ELj4ELj1ELj16ENS0_18Kernel_traits_baseILj2048EffS3_fjLj128EEEEEEEvNS0_19ForwardKernelParamsE --------------------------
	.section	.text._ZN18transformer_engine13normalization21ln_fwd_general_kernelINS0_13Kernel_traitsIff13__nv_fp8_e4m3fjLj2048ELj1ELj4ELj1ELj16ENS0_18Kernel_traits_baseILj2048EffS3_fjLj128EEEEEEEvNS0_19ForwardKernelParamsE,"ax",@progbits
	.align	128
        .global         _ZN18transformer_engine13normalization21ln_fwd_general_kernelINS0_13Kernel_traitsIff13__nv_fp8_e4m3fjLj2048ELj1ELj4ELj1ELj16ENS0_18Kernel_traits_baseILj2048EffS3_fjLj128EEEEEEEvNS0_19ForwardKernelParamsE
        .type           _ZN18transformer_engine13normalization21ln_fwd_general_kernelINS0_13Kernel_traitsIff13__nv_fp8_e4m3fjLj2048ELj1ELj4ELj1ELj16ENS0_18Kernel_traits_baseILj2048EffS3_fjLj128EEEEEEEvNS0_19ForwardKernelParamsE,@function
        .size           _ZN18transformer_engine13normalization21ln_fwd_general_kernelINS0_13Kernel_traitsIff13__nv_fp8_e4m3fjLj2048ELj1ELj4ELj1ELj16ENS0_18Kernel_traits_baseILj2048EffS3_fjLj128EEEEEEEvNS0_19ForwardKernelParamsE,(.L_x_14362 - _ZN18transformer_engine13normalization21ln_fwd_general_kernelINS0_13Kernel_traitsIff13__nv_fp8_e4m3fjLj2048ELj1ELj4ELj1ELj16ENS0_18Kernel_traits_baseILj2048EffS3_fjLj128EEEEEEEvNS0_19ForwardKernelParamsE)
        .other          _ZN18transformer_engine13normalization21ln_fwd_general_kernelINS0_13Kernel_traitsIff13__nv_fp8_e4m3fjLj2048ELj1ELj4ELj1ELj16ENS0_18Kernel_traits_baseILj2048EffS3_fjLj128EEEEEEEvNS0_19ForwardKernelParamsE,@"STO_CUDA_ENTRY STV_DEFAULT"
_ZN18transformer_engine13normalization21ln_fwd_general_kernelINS0_13Kernel_traitsIff13__nv_fp8_e4m3fjLj2048ELj1ELj4ELj1ELj16ENS0_18Kernel_traits_baseILj2048EffS3_fjLj128EEEEEEEvNS0_19ForwardKernelParamsE:
.text._ZN18transformer_engine13normalization21ln_fwd_general_kernelINS0_13Kernel_traitsIff13__nv_fp8_e4m3fjLj2048ELj1ELj4ELj1ELj16ENS0_18Kernel_traits_baseILj2048EffS3_fjLj128EEEEEEEvNS0_19ForwardKernelParamsE:
        /* <DEDUP_REMOVED lines=35> */
[----:B------:R-:W-:Y:S05]  /*0230*/  CALL.REL.NOINC `($__internal_26_$__cuda_sm20_rcp_rn_f32_slowpath) ;  /* 0x000000b800a87944 */ /* 0x000fea0003c00000 */
[----:B------:R-:W-:Y:S05]  /*0240*/  BRA `(.L_x_3745) ;  /* 0x0000000000107947 */ /* 0x000fea0003800000 */
.L_x_3744:
[----:B------:R-:W0:Y:S02]  /*0250*/  MUFU.RCP R3, R26 ;  /* 0x0000001a00037308 */ /* 0x000e240000001000 */
[----:B0-----:R-:W-:-:S04]  /*0260*/  FFMA R0, R26, R3, -1 ;  /* 0xbf8000001a007423 */ /* 0x001fc80000000003 */
[----:B------:R-:W-:-:S04]  /*0270*/  FADD.FTZ R0, -R0, -RZ ;  /* 0x800000ff00007221 */ /* 0x000fc80000010100 */
[----:B------:R-:W-:-:S07]  /*0280*/  FFMA R28, R3, R0, R3 ;  /* 0x00000000031c7223 */ /* 0x000fce0000000003 */
.L_x_3745:
        /* <DEDUP_REMOVED lines=19> */
.L_x_3749:
        /* <DEDUP_REMOVED lines=9> */
.L_x_3750:
[----:B------:R-:W-:Y:S05]  /*0450*/  BSYNC B1 ;  /* 0x0000000000017941 */ /* 0x000fea0003800000 */
.L_x_3748:
        /* <DEDUP_REMOVED lines=9> */
.L_x_3752:
        /* <DEDUP_REMOVED lines=9> */
.L_x_3753:
[----:B------:R-:W-:Y:S05]  /*0580*/  BSYNC B1 ;  /* 0x0000000000017941 */ /* 0x000fea0003800000 */
.L_x_3751:
        /* <DEDUP_REMOVED lines=15> */
.L_x_3755:
        /* <DEDUP_REMOVED lines=9> */
.L_x_3756:
[----:B------:R-:W-:Y:S05]  /*0710*/  BSYNC B1 ;  /* 0x0000000000017941 */ /* 0x000fea0003800000 */
.L_x_3754:
        /* <DEDUP_REMOVED lines=8> */
.L_x_3758:
        /* <DEDUP_REMOVED lines=9> */
.L_x_3759:
[----:B------:R-:W-:Y:S05]  /*0830*/  BSYNC B1 ;  /* 0x0000000000017941 */ /* 0x000fea0003800000 */
.L_x_3757:
        /* <DEDUP_REMOVED lines=14> */
.L_x_3761:
        /* <DEDUP_REMOVED lines=9> */
.L_x_3762:
[----:B------:R-:W-:Y:S05]  /*09b0*/  BSYNC B1 ;  /* 0x0000000000017941 */ /* 0x000fea0003800000 */
.L_x_3760:
        /* <DEDUP_REMOVED lines=8> */
.L_x_3764:
        /* <DEDUP_REMOVED lines=9> */
.L_x_3765:
[----:B------:R-:W-:Y:S05]  /*0ad0*/  BSYNC B1 ;  /* 0x0000000000017941 */ /* 0x000fea0003800000 */
.L_x_3763:
        /* <DEDUP_REMOVED lines=14> */
.L_x_3767:
        /* <DEDUP_REMOVED lines=9> */
.L_x_3768:
[----:B------:R-:W-:Y:S05]  /*0c50*/  BSYNC B1 ;  /* 0x0000000000017941 */ /* 0x000fea0003800000 */
.L_x_3766:
        /* <DEDUP_REMOVED lines=8> */
.L_x_3770:
        /* <DEDUP_REMOVED lines=9> */
.L_x_3771:
[----:B------:R-:W-:Y:S05]  /*0d70*/  BSYNC B1 ;  /* 0x0000000000017941 */ /* 0x000fea0003800000 */
.L_x_3769:
        /* <DEDUP_REMOVED lines=14> */
.L_x_3773:
        /* <DEDUP_REMOVED lines=9> */
.L_x_3774:
[----:B------:R-:W-:Y:S05]  /*0ef0*/  BSYNC B1 ;  /* 0x0000000000017941 */ /* 0x000fea0003800000 */
.L_x_3772:
        /* <DEDUP_REMOVED lines=8> */
.L_x_3776:
        /* <DEDUP_REMOVED lines=9> */
.L_x_3777:
[----:B------:R-:W-:Y:S05]  /*1010*/  BSYNC B1 ;  /* 0x0000000000017941 */ /* 0x000fea0003800000 */
.L_x_3775:
        /* <DEDUP_REMOVED lines=14> */
.L_x_3779:
        /* <DEDUP_REMOVED lines=9> */
.L_x_3780:
[----:B------:R-:W-:Y:S05]  /*1190*/  BSYNC B1 ;  /* 0x0000000000017941 */ /* 0x000fea0003800000 */
.L_x_3778:
        /* <DEDUP_REMOVED lines=8> */
.L_x_3782:
        /* <DEDUP_REMOVED lines=9> */
.L_x_3783:
[----:B------:R-:W-:Y:S05]  /*12b0*/  BSYNC B1 ;  /* 0x0000000000017941 */ /* 0x000fea0003800000 */
.L_x_3781:
        /* <DEDUP_REMOVED lines=14> */
.L_x_3785:
        /* <DEDUP_REMOVED lines=9> */
.L_x_3786:
[----:B------:R-:W-:Y:S05]  /*1430*/  BSYNC B1 ;  /* 0x0000000000017941 */ /* 0x000fea0003800000 */
.L_x_3784:
        /* <DEDUP_REMOVED lines=8> */
.L_x_3788:
        /* <DEDUP_REMOVED lines=9> */
.L_x_3789:
[----:B------:R-:W-:Y:S05]  /*1550*/  BSYNC B1 ;  /* 0x0000000000017941 */ /* 0x000fea0003800000 */
.L_x_3787:
        /* <DEDUP_REMOVED lines=14> */
.L_x_3791:
        /* <DEDUP_REMOVED lines=9> */
.L_x_3792:
[----:B------:R-:W-:Y:S05]  /*16d0*/  BSYNC B1 ;  /* 0x0000000000017941 */ /* 0x000fea0003800000 */
.L_x_3790:
        /* <DEDUP_REMOVED lines=8> */
.L_x_3794:
        /* <DEDUP_REMOVED lines=9> */
.L_x_3795:
[----:B------:R-:W-:Y:S05]  /*17f0*/  BSYNC B1 ;  /* 0x0000000000017941 */ /* 0x000fea0003800000 */
.L_x_3793:
        /* <DEDUP_REMOVED lines=14> */
.L_x_3797:
        /* <DEDUP_REMOVED lines=9> */
.L_x_3798:
[----:B------:R-:W-:Y:S05]  /*1970*/  BSYNC B1 ;  /* 0x0000000000017941 */ /* 0x000fea0003800000 */
.L_x_3796:
        /* <DEDUP_REMOVED lines=8> */
.L_x_3800:
        /* <DEDUP_REMOVED lines=9> */
.L_x_3801:
[----:B------:R-:W-:Y:S05]  /*1a90*/  BSYNC B1 ;  /* 0x0000000000017941 */ /* 0x000fea0003800000 */
.L_x_3799:
        /* <DEDUP_REMOVED lines=14> */
.L_x_3803:
        /* <DEDUP_REMOVED lines=9> */
.L_x_3804:
[----:B------:R-:W-:Y:S05]  /*1c10*/  BSYNC B1 ;  /* 0x0000000000017941 */ /* 0x000fea0003800000 */
.L_x_3802:
        /* <DEDUP_REMOVED lines=8> */
.L_x_3806:
        /* <DEDUP_REMOVED lines=9> */
.L_x_3807:
[----:B------:R-:W-:Y:S05]  /*1d30*/  BSYNC B1 ;  /* 0x0000000000017941 */ /* 0x000fea0003800000 */
.L_x_3805:
        /* <DEDUP_REMOVED lines=14> */
.L_x_3809:
        /* <DEDUP_REMOVED lines=9> */
.L_x_3810:
[----:B------:R-:W-:Y:S05]  /*1eb0*/  BSYNC B1 ;  /* 0x0000000000017941 */ /* 0x000fea0003800000 */
.L_x_3808:
        /* <DEDUP_REMOVED lines=8> */
.L_x_3812:
        /* <DEDUP_REMOVED lines=9> */
.L_x_3813:
[----:B------:R-:W-:Y:S05]  /*1fd0*/  BSYNC B1 ;  /* 0x0000000000017941 */ /* 0x000fea0003800000 */
.L_x_3811:
        /* <DEDUP_REMOVED lines=14> */
.L_x_3815:
        /* <DEDUP_REMOVED lines=9> */
.L_x_3816:
[----:B------:R-:W-:Y:S05]  /*2150*/  BSYNC B1 ;  /* 0x0000000000017941 */ /* 0x000fea0003800000 */
.L_x_3814:
        /* <DEDUP_REMOVED lines=8> */
.L_x_3818:
        /* <DEDUP_REMOVED lines=9> */
.L_x_3819:
[----:B------:R-:W-:Y:S05]  /*2270*/  BSYNC B1 ;  /* 0x0000000000017941 */ /* 0x000fea0003800000 */
.L_x_3817:
        /* <DEDUP_REMOVED lines=14> */
.L_x_3821:
        /* <DEDUP_REMOVED lines=9> */
.L_x_3822:
[----:B------:R-:W-:Y:S05]  /*23f0*/  BSYNC B1 ;  /* 0x0000000000017941 */ /* 0x000fea0003800000 */
.L_x_3820:
        /* <DEDUP_REMOVED lines=8> */
.L_x_3824:
        /* <DEDUP_REMOVED lines=9> */
.L_x_3825:
[----:B------:R-:W-:Y:S05]  /*2510*/  BSYNC B1 ;  /* 0x0000000000017941 */ /* 0x000fea0003800000 */
.L_x_3823:
        /* <DEDUP_REMOVED lines=14> */
.L_x_3827:
        /* <DEDUP_REMOVED lines=9> */
.L_x_3828:
[----:B------:R-:W-:Y:S05]  /*2690*/  BSYNC B1 ;  /* 0x0000000000017941 */ /* 0x000fea0003800000 */
.L_x_3826:
        /* <DEDUP_REMOVED lines=8> */
.L_x_3830:
        /* <DEDUP_REMOVED lines=9> */
.L_x_3831:
[----:B------:R-:W-:Y:S05]  /*27b0*/  BSYNC B1 ;  /* 0x0000000000017941 */ /* 0x000fea0003800000 */
.L_x_3829:
        /* <DEDUP_REMOVED lines=14> */
.L_x_3833:
        /* <DEDUP_REMOVED lines=9> */
.L_x_3834:
[----:B------:R-:W-:Y:S05]  /*2930*/  BSYNC B1 ;  /* 0x0000000000017941 */ /* 0x000fea0003800000 */
.L_x_3832:
        /* <DEDUP_REMOVED lines=8> */
.L_x_3836:
        /* <DEDUP_REMOVED lines=9> */
.L_x_3837:
[----:B------:R-:W-:Y:S05]  /*2a50*/  BSYNC B1 ;  /* 0x0000000000017941 */ /* 0x000fea0003800000 */
.L_x_3835:
        /* <DEDUP_REMOVED lines=14> */
.L_x_3839:
        /* <DEDUP_REMOVED lines=9> */
.L_x_3840:
[----:B------:R-:W-:Y:S05]  /*2bd0*/  BSYNC B1 ;  /* 0x0000000000017941 */ /* 0x000fea0003800000 */
.L_x_3838:
[----:B------:R-:W-:-:S04]  /*2be0*/  LEA R2, P2, R25, R2, 0x2 ;  /* 0x0000000219027211 */ /* 0x000fc800078410ff */
[----:B------:R-:W-:Y:S02]  /*2bf0*/  LOP3.LUT P0, RZ, R2, 0xf, RZ, 0xc0, !PT ;  /* 0x0000000f02ff7812 */ /* 0x000fe4000780c0ff */
[----:B------:R-:W-:Y:S02]  /*2c00*/  LEA.HI.X R3, R25, R3, R0, 0x2, P2 ;  /* 0x0000000319037211 */ /* 0x000fe400010f1400 */
[----:B------:R-:W-:-:S13]  /*2c10*/  ISETP.LT.U32.OR P0, PT, R22, 0x4, P0 ;  /* 0x000000041600780c */ /* 0x000fda0000701470 */
[----:B------:R-:W-:Y:S05]  /*2c20*/  @P0 BRA `(.L_x_3841) ;  /* 0x0000000000080947 */ /* 0x000fea0003800000 */
[----:B------:R2:W5:Y:S01]  /*2c30*/  LDG.E.128 R92, desc[UR4][R2.64] ;  /* 0x00000004025c7981 */ /* 0x000562000c1e1d00 */
[----:B------:R-:W-:Y:S05]  /*2c40*/  BRA `(.L_x_3747) ;  /* 0x0000000000247947 */ /* 0x000fea0003800000 */
.L_x_3841:
        /* <DEDUP_REMOVED lines=9> */
.L_x_3747:
[----:B------:R-:W-:Y:S05]  /*2ce0*/  BSYNC B0 ;  /* 0x0000000000007941 */ /* 0x000fea0003800000 */
.L_x_3746:
        /* <DEDUP_REMOVED lines=145> */
.L_x_3984:
[----:B------:R-:W-:Y:S01]  /*3600*/  ULDC.64 UR8, c[0x0][0x218] ;  /* 0x0000860000087ab9 */ /* 0x000fe20000000a00 */
[----:B------:R-:W-:Y:S01]  /*3610*/  LEA.HI R192, R161, R30, RZ, 0x1b ;  /* 0x0000001ea1c07211 */ /* 0x000fe200078fd8ff */
[----:B------:R-:W-:Y:S01]  /*3620*/  BSSY B0, `(.L_x_3843) ;  /* 0x0000171000007945 */ /* 0x000fe20003800000 */
[----:B------:R-:W-:-:S04]  /*3630*/  ISETP.GE.AND P2, PT, R27, UR9, PT ;  /* 0x000000091b007c0c */ /* 0x000fc8000bf46270 */
        /* <DEDUP_REMOVED lines=13> */
.L_x_3846:
        /* <DEDUP_REMOVED lines=9> */
.L_x_3847:
[----:B------:R-:W-:Y:S05]  /*37a0*/  BSYNC B1 ;  /* 0x0000000000017941 */ /* 0x000fea0003800000 */
.L_x_3845:
        /* <DEDUP_REMOVED lines=14> */
.L_x_3849:
        /* <DEDUP_REMOVED lines=9> */
.L_x_3850:
[----:B------:R-:W-:Y:S05]  /*3920*/  BSYNC B1 ;  /* 0x0000000000017941 */ /* 0x000fea0003800000 */
.L_x_3848:
        /* <DEDUP_REMOVED lines=13> */
.L_x_3852:
        /* <DEDUP_REMOVED lines=9> */
.L_x_3853:
[----:B------:R-:W-:Y:S05]  /*3a90*/  BSYNC B1 ;  /* 0x0000000000017941 */ /* 0x000fea0003800000 */
.L_x_3851:
        /* <DEDUP_REMOVED lines=13> */
.L_x_3855:
        /* <DEDUP_REMOVED lines=9> */
.L_x_3856:
[----:B------:R-:W-:Y:S05]  /*3c00*/  BSYNC B1 ;  /* 0x0000000000017941 */ /* 0x000fea0003800000 */
.L_x_3854:
        /* <DEDUP_REMOVED lines=13> */
.L_x_3858:
        /* <DEDUP_REMOVED lines=9> */
.L_x_3859:
[----:B------:R-:W-:Y:S05]  /*3d70*/  BSYNC B1 ;  /* 0x0000000000017941 */ /* 0x000fea0003800000 */
.L_x_3857:
        /* <DEDUP_REMOVED lines=13> */
.L_x_3861:
        /* <DEDUP_REMOVED lines=9> */
.L_x_3862:
[----:B------:R-:W-:Y:S05]  /*3ee0*/  BSYNC B1 ;  /* 0x0000000000017941 */ /* 0x000fea0003800000 */
.L_x_3860:
        /* <DEDUP_REMOVED lines=13> */
.L_x_3864:
        /* <DEDUP_REMOVED lines=9> */
.L_x_3865:
[----:B------:R-:W-:Y:S05]  /*4050*/  BSYNC B1 ;  /* 0x0000000000017941 */ /* 0x000fea0003800000 */
.L_x_3863:
        /* <DEDUP_REMOVED lines=13> */
.L_x_3867:
        /* <DEDUP_REMOVED lines=9> */
.L_x_3868:
[----:B------:R-:W-:Y:S05]  /*41c0*/  BSYNC B1 ;  /* 0x0000000000017941 */ /* 0x000fea0003800000 */
.L_x_3866:
        /* <DEDUP_REMOVED lines=13> */
.L_x_3870:
        /* <DEDUP_REMOVED lines=9> */
.L_x_3871:
[----:B------:R-:W-:Y:S05]  /*4330*/  BSYNC B1 ;  /* 0x0000000000017941 */ /* 0x000fea0003800000 */
.L_x_3869:
        /* <DEDUP_REMOVED lines=13> */
.L_x_3873:
        /* <DEDUP_REMOVED lines=9> */
.L_x_3874:
[----:B------:R-:W-:Y:S05]  /*44a0*/  BSYNC B1 ;  /* 0x0000000000017941 */ /* 0x000fea0003800000 */
.L_x_3872:
        /* <DEDUP_REMOVED lines=13> */
.L_x_3876:
        /* <DEDUP_REMOVED lines=9> */
.L_x_3877:
[----:B------:R-:W-:Y:S05]  /*4610*/  BSYNC B1 ;  /* 0x0000000000017941 */ /* 0x000fea0003800000 */
.L_x_3875:
        /* <DEDUP_REMOVED lines=13> */
.L_x_3879:
        /* <DEDUP_REMOVED lines=9> */
.L_x_3880:
[----:B------:R-:W-:Y:S05]  /*4780*/  BSYNC B1 ;  /* 0x0000000000017941 */ /* 0x000fea0003800000 */
.L_x_3878:
        /* <DEDUP_REMOVED lines=13> */
.L_x_3882:
        /* <DEDUP_REMOVED lines=9> */
.L_x_3883:
[----:B------:R-:W-:Y:S05]  /*48f0*/  BSYNC B1 ;  /* 0x0000000000017941 */ /* 0x000fea0003800000 */
.L_x_3881:
        /* <DEDUP_REMOVED lines=13> */
.L_x_3885:
        /* <DEDUP_REMOVED lines=9> */
.L_x_3886:
[----:B------:R-:W-:Y:S05]  /*4a60*/  BSYNC B1 ;  /* 0x0000000000017941 */ /* 0x000fea0003800000 */
.L_x_3884:
        /* <DEDUP_REMOVED lines=13> */
.L_x_3888:
        /* <DEDUP_REMOVED lines=9> */
.L_x_3889:
[----:B------:R-:W-:Y:S05]  /*4bd0*/  BSYNC B1 ;  /* 0x0000000000017941 */ /* 0x000fea0003800000 */
.L_x_3887:
        /* <DEDUP_REMOVED lines=12> */
.L_x_3890:
        /* <DEDUP_REMOVED lines=9> */
.L_x_3844:
[----:B------:R-:W-:Y:S05]  /*4d30*/  BSYNC B0 ;  /* 0x0000000000007941 */ /* 0x000fea0003800000 */
.L_x_3843:
        /* <DEDUP_REMOVED lines=112> */
.L_x_3892:
[----:B------:R-:W-:Y:S05]  /*5440*/  BSYNC B0 ;  /* 0x0000000000007941 */ /* 0x000fea0003800000 */
.L_x_3891:
[----:B------:R-:W0:Y:S02]  /*5450*/  LDC R214, c[0x0][0x214] ;  /* 0x00008500ffd67b82 */ /* 0x000e240000000800 */
[----:B0-----:R-:W-:-:S13]  /*5460*/  ISETP.NE.AND P3, PT, R214, 0x1, PT ;  /* 0x00000001d600780c */ /* 0x001fda0003f65270 */
[----:B------:R-:W-:Y:S05]  /*5470*/  @!P3 BRA `(.L_x_3893) ;  /* 0x0000000400dcb947 */ /* 0x000fea0003800000 */
[----:B------:R-:W0:Y:S01]  /*5480*/  SHFL.DOWN PT, R188, R189, 0x10, 0x1f ;  /* 0x0a001f00bdbc7f89 */ /* 0x000e2200000e0000 */
[----:B------:R-:W1:Y:S01]  /*5490*/  LDC R197, c[0x0][0x210] ;  /* 0x00008400ffc57b82 */ /* 0x000e620000000800 */
[----:B------:R-:W-:Y:S02]  /*54a0*/  LOP3.LUT P4, RZ, R161, 0x1f, RZ, 0xc0, !PT ;  /* 0x0000001fa1ff7812 */ /* 0x000fe4000788c0ff */
[----:B------:R-:W-:Y:S02]  /*54b0*/  LOP3.LUT P0, RZ, R213, 0x1, RZ, 0xc0, !PT ;  /* 0x00000001d5ff7812 */ /* 0x000fe4000780c0ff */
[----:B------:R-:W-:-:S03]  /*54c0*/  ISETP.NE.AND P5, PT, R161, RZ, PT ;  /* 0x000000ffa100720c */ /* 0x000fc60003fa5270 */
[----:B--23--:R-:W2:Y:S01]  /*54d0*/  LDC.64 R190, c[0x0][0x240] ;  /* 0x00009000ffbe7b82 */ /* 0x00cea20000000a00 */
[----:B0-----:R-:W-:Y:S01]  /*54e0*/  FADD R188, R188, R189 ;  /* 0x000000bdbcbc7221 */ /* 0x001fe20000000000 */
[----:B-1----:R-:W-:-:S04]  /*54f0*/  IMAD R189, R214, R197, RZ ;  /* 0x000000c5d6bd7224 */ /* 0x002fc800078e02ff */
[----:B------:R-:W0:Y:S01]  /*5500*/  SHFL.DOWN PT, R31, R188, 0x8, 0x1f ;  /* 0x09001f00bc1f7f89 */ /* 0x000e2200000e0000 */
        /* <DEDUP_REMOVED lines=20> */
[----:B0-----:R-:W-:Y:S01]  /*5650*/  IMAD.MOV.U32 R31, RZ, RZ, -0x1 ;  /* 0xffffffffff1f7424 */ /* 0x001fe200078e00ff */
[----:B------:R-:W-:Y:S01]  /*5660*/  LOP3.LUT P4, RZ, R213, 0x2, RZ, 0xc0, !PT ;  /* 0x00000002d5ff7812 */ /* 0x000fe2000788c0ff */
[----:B-1----:R-:W-:-:S04]  /*5670*/  IMAD.WIDE R192, R162, 0x4, R192 ;  /* 0x00000004a2c07825 */ /* 0x002fc800078e02c0 */
[----:B------:R-:W-:-:S05]  /*5680*/  IMAD.WIDE R190, R197, 0x4, R192 ;  /* 0x00000004c5be7825 */ /* 0x000fca00078e02c0 */
        /* <DEDUP_REMOVED lines=13> */
.L_x_3895:
[----:B------:R-:W2:Y:S04]  /*5760*/  LDG.E.STRONG.GPU R31, desc[UR4][R190.64] ;  /* 0x00000004be1f7981 */ /* 0x000ea8000c1ef900 */
[----:B--2---:R-:W-:Y:S01]  /*5770*/  CCTL.IVALL ;  /* 0x00000000ff00798f */ /* 0x004fe20002000000 */
[----:B------:R-:W-:Y:S05]  /*5780*/  YIELD ;  /* 0x0000000000007946 */ /* 0x000fea0003800000 */
[----:B------:R-:W-:-:S13]  /*5790*/  ISETP.NE.AND P0, PT, R31, R192, PT ;  /* 0x000000c01f00720c */ /* 0x000fda0003f05270 */
[----:B------:R-:W-:Y:S05]  /*57a0*/  @P0 BRA `(.L_x_3895) ;  /* 0xfffffffc00ec0947 */ /* 0x000fea000383ffff */
.L_x_3894:
[----:B0-----:R-:W-:Y:S01]  /*57b0*/  LOP3.LUT R31, R161, 0x1f, RZ, 0xc0, !PT ;  /* 0x0000001fa11f7812 */ /* 0x001fe200078ec0ff */
[----:B------:R-:W-:Y:S05]  /*57c0*/  WARPSYNC.ALL ;  /* 0x0000000000007948 */ /* 0x000fea0003800000 */
[----:B------:R-:W-:Y:S01]  /*57d0*/  BAR.SYNC.DEFER_BLOCKING 0x0 ;  /* 0x0000000000007b1d */ /* 0x000fe20000010000 */
[----:B------:R-:W-:Y:S01]  /*57e0*/  ISETP.GE.AND P0, PT, R31, R214, PT ;  /* 0x000000d61f00720c */ /* 0x000fe20003f06270 */
[----:B------:R-:W-:-:S04]  /*57f0*/  IMAD.MOV.U32 R211, RZ, RZ, RZ ;  /* 0x000000ffffd37224 */ /* 0x000fc800078e00ff */
        /* <DEDUP_REMOVED lines=11> */
.L_x_3900:
        /* <DEDUP_REMOVED lines=18> */
.L_x_3899:
[----:B------:R-:W-:Y:S05]  /*59d0*/  BSYNC B1 ;  /* 0x0000000000017941 */ /* 0x000fea0003800000 */
.L_x_3898:
        /* <DEDUP_REMOVED lines=13> */
.L_x_3902:
[----:B------:R-:W-:Y:S05]  /*5ab0*/  BSYNC B1 ;  /* 0x0000000000017941 */ /* 0x000fea0003800000 */
.L_x_3901:
[----:B------:R-:W-:-:S13]  /*5ac0*/  ISETP.LT.OR P0, PT, R219, R214, P0 ;  /* 0x000000d6db00720c */ /* 0x000fda0000701670 */
[----:B------:R-:W-:Y:S05]  /*5ad0*/  @!P0 BRA `(.L_x_3897) ;  /* 0x00000000000c8947 */ /* 0x000fea0003800000 */
[----:B------:R-:W-:-:S06]  /*5ae0*/  IMAD.WIDE R188, R219, 0x4, R188 ;  /* 0x00000004dbbc7825 */ /* 0x000fcc00078e02bc */
[----:B------:R-:W2:Y:S02]  /*5af0*/  LDG.E R188, desc[UR4][R188.64] ;  /* 0x00000004bcbc7981 */ /* 0x000ea4000c1e1900 */
[----:B--2---:R-:W-:-:S07]  /*5b00*/  FADD R211, R211, R188 ;  /* 0x000000bcd3d37221 */ /* 0x004fce0000000000 */
.L_x_3897:
[----:B------:R-:W-:Y:S05]  /*5b10*/  BSYNC B0 ;  /* 0x0000000000007941 */ /* 0x000fea0003800000 */
.L_x_3896:
        /* <DEDUP_REMOVED lines=13> */
.L_x_3893:
        /* <DEDUP_REMOVED lines=10> */
.L_x_3903:
        /* <DEDUP_REMOVED lines=25> */
[----:B------:R-:W-:Y:S01]  /*5e20*/  FFMA R190, R189, R189, R190 ;  /* 0x000000bdbdbe7223 */ /* 0x000fe200000000be */
[----:B------:R-:W-:Y:S02]  /*5e30*/  FADD R189, R101, -R211 ;  /* 0x800000d365bd7221 */ /* 0x000fe40000000000 */
[----:B------:R-:W-:Y:S01]  /*5e40*/  ISETP.GE.AND P4, PT, R188, UR9, PT ;  /* 0x00000009bc007c0c */ /* 0x000fe2000bf86270 */
[----:B------:R-:W-:Y:S02]  /*5e50*/  VIADD R188, R191, 0x3 ;  /* 0x00000003bfbc7836 */ /* 0x000fe40000000000 */
[----:B------:R-:W-:-:S03]  /*5e60*/  IMAD R191, R214, 0x80, R191 ;  /* 0x00000080d6bf7824 */ /* 0x000fc600078e02bf */
[----:B------:R-:W-:Y:S01]  /*5e70*/  ISETP.GE.AND P0, PT, R188, UR9, PT ;  /* 0x00000009bc007c0c */ /* 0x000fe2000bf06270 */
[----:B------:R-:W-:Y:S01]  /*5e80*/  @!P5 FFMA R190, R189, R189, R190 ;  /* 0x000000bdbdbed223 */ /* 0x000fe200000000be */
[----:B------:R-:W-:-:S05]  /*5e90*/  FADD R189, R102, -R211 ;  /* 0x800000d366bd7221 */ /* 0x000fca0000000000 */
        /* <DEDUP_REMOVED lines=216> */
[----:B------:R-:W-:-:S05]  /*6c20*/  VIADD R188, R191, 0x3 ;  /* 0x00000003bfbc7836 */ /* 0x000fca0000000000 */
[----:B------:R-:W-:Y:S01]  /*6c30*/  ISETP.GE.AND P0, PT, R188, UR9, PT ;  /* 0x00000009bc007c0c */ /* 0x000fe2000bf06270 */
[----:B------:R-:W-:Y:S01]  /*6c40*/  @!P5 FFMA R190, R189, R189, R190 ;  /* 0x000000bdbdbed223 */ /* 0x000fe200000000be */
[----:B------:R-:W-:Y:S01]  /*6c50*/  FADD R189, R154, -R211 ;  /* 0x800000d39abd7221 */ /* 0x000fe20000000000 */
[----:B------:R-:W-:-:S04]  /*6c60*/  IMAD R188, R214, 0x80, R191 ;  /* 0x00000080d6bc7824 */ /* 0x000fc800078e02bf */
[----:B------:R-:W-:Y:S01]  /*6c70*/  @!P4 FFMA R190, R189, R189, R190 ;  /* 0x000000bdbdbec223 */ /* 0x000fe200000000be */
[----:B------:R-:W-:Y:S01]  /*6c80*/  ISETP.GE.AND P4, PT, R188, UR9, PT ;  /* 0x00000009bc007c0c */ /* 0x000fe2000bf86270 */
[----:B------:R-:W-:-:S04]  /*6c90*/  FADD R189, R155, -R211 ;  /* 0x800000d39bbd7221 */ /* 0x000fc80000000000 */
[----:B------:R-:W-:-:S08]  /*6ca0*/  @!P0 FFMA R190, R189, R189, R190 ;  /* 0x000000bdbdbe8223 */ /* 0x000fd000000000be */
[----:B------:R-:W-:Y:S05]  /*6cb0*/  @P4 BRA `(.L_x_3905) ;  /* 0x0000000000384947 */ /* 0x000fea0003800000 */
[C---:B------:R-:W-:Y:S02]  /*6cc0*/  VIADD R189, R188.reuse, 0x1 ;  /* 0x00000001bcbd7836 */ /* 0x040fe40000000000 */
[C---:B------:R-:W-:Y:S02]  /*6cd0*/  VIADD R191, R188.reuse, 0x2 ;  /* 0x00000002bcbf7836 */ /* 0x040fe40000000000 */
[----:B------:R-:W-:Y:S01]  /*6ce0*/  VIADD R188, R188, 0x3 ;  /* 0x00000003bcbc7836 */ /* 0x000fe20000000000 */
[----:B------:R-:W-:Y:S01]  /*6cf0*/  ISETP.GE.AND P5, PT, R189, UR9, PT ;  /* 0x00000009bd007c0c */ /* 0x000fe2000bfa6270 */
[--C-:B------:R-:W-:Y:S01]  /*6d00*/  FADD R189, R156, -R211.reuse ;  /* 0x800000d39cbd7221 */ /* 0x100fe20000000000 */
[----:B------:R-:W-:Y:S01]  /*6d10*/  ISETP.GE.AND P4, PT, R191, UR9, PT ;  /* 0x00000009bf007c0c */ /* 0x000fe2000bf86270 */
[--C-:B------:R-:W-:Y:S01]  /*6d20*/  FADD R191, R159, -R211.reuse ;  /* 0x800000d39fbf7221 */ /* 0x100fe20000000000 */
[----:B------:R-:W-:Y:S01]  /*6d30*/  ISETP.GE.AND P0, PT, R188, UR9, PT ;  /* 0x00000009bc007c0c */ /* 0x000fe2000bf06270 */
[----:B------:R-:W-:Y:S01]  /*6d40*/  FFMA R190, R189, R189, R190 ;  /* 0x000000bdbdbe7223 */ /* 0x000fe200000000be */
[----:B------:R-:W-:-:S07]  /*6d50*/  FADD R189, R157, -R211 ;  /* 0x800000d39dbd7221 */ /* 0x000fce0000000000 */
[----:B------:R-:W-:Y:S01]  /*6d60*/  @!P5 FFMA R190, R189, R189, R190 ;  /* 0x000000bdbdbed223 */ /* 0x000fe200000000be */
[----:B------:R-:W-:-:S04]  /*6d70*/  FADD R189, R158, -R211 ;  /* 0x800000d39ebd7221 */ /* 0x000fc80000000000 */
[----:B------:R-:W-:-:S04]  /*6d80*/  @!P4 FFMA R190, R189, R189, R190 ;  /* 0x000000bdbdbec223 */ /* 0x000fc800000000be */
[----:B------:R-:W-:-:S07]  /*6d90*/  @!P0 FFMA R190, R191, R191, R190 ;  /* 0x000000bfbfbe8223 */ /* 0x000fce00000000be */
.L_x_3905:
[----:B------:R-:W-:Y:S05]  /*6da0*/  BSYNC B0 ;  /* 0x0000000000007941 */ /* 0x000fea0003800000 */
.L_x_3904:
        /* <DEDUP_REMOVED lines=47> */
.L_x_3908:
[----:B------:R-:W2:Y:S04]  /*70a0*/  LDG.E.STRONG.GPU R192, desc[UR4][R190.64] ;  /* 0x00000004bec07981 */ /* 0x000ea8000c1ef900 */
[----:B--2---:R-:W-:Y:S01]  /*70b0*/  CCTL.IVALL ;  /* 0x00000000ff00798f */ /* 0x004fe20002000000 */
[----:B------:R-:W-:Y:S05]  /*70c0*/  YIELD ;  /* 0x0000000000007946 */ /* 0x000fea0003800000 */
[----:B------:R-:W-:-:S13]  /*70d0*/  ISETP.NE.AND P0, PT, R192, R193, PT ;  /* 0x000000c1c000720c */ /* 0x000fda0003f05270 */
[----:B------:R-:W-:Y:S05]  /*70e0*/  @P0 BRA `(.L_x_3908) ;  /* 0xfffffffc00ec0947 */ /* 0x000fea000383ffff */
.L_x_3907:
        /* <DEDUP_REMOVED lines=15> */
.L_x_3913:
        /* <DEDUP_REMOVED lines=18> */
.L_x_3912:
[----:B------:R-:W-:Y:S05]  /*7300*/  BSYNC B1 ;  /* 0x0000000000017941 */ /* 0x000fea0003800000 */
.L_x_3911:
        /* <DEDUP_REMOVED lines=13> */
.L_x_3915:
[----:B------:R-:W-:Y:S05]  /*73e0*/  BSYNC B1 ;  /* 0x0000000000017941 */ /* 0x000fea0003800000 */
.L_x_3914:
[----:B------:R-:W-:-:S13]  /*73f0*/  ISETP.LT.OR P0, PT, R219, R214, P0 ;  /* 0x000000d6db00720c */ /* 0x000fda0000701670 */
[----:B------:R-:W-:Y:S05]  /*7400*/  @!P0 BRA `(.L_x_3910) ;  /* 0x00000000000c8947 */ /* 0x000fea0003800000 */
[----:B------:R-:W-:-:S06]  /*7410*/  IMAD.WIDE R188, R219, 0x4, R188 ;  /* 0x00000004dbbc7825 */ /* 0x000fcc00078e02bc */
[----:B------:R-:W2:Y:S02]  /*7420*/  LDG.E R189, desc[UR4][R188.64] ;  /* 0x00000004bcbd7981 */ /* 0x000ea4000c1e1900 */
[----:B--2---:R-:W-:-:S07]  /*7430*/  FADD R216, R216, R189 ;  /* 0x000000bdd8d87221 */ /* 0x004fce0000000000 */
.L_x_3910:
[----:B------:R-:W-:Y:S05]  /*7440*/  BSYNC B0 ;  /* 0x0000000000007941 */ /* 0x000fea0003800000 */
.L_x_3909:
        /* <DEDUP_REMOVED lines=13> */
.L_x_3906:
        /* <DEDUP_REMOVED lines=10> */
.L_x_3916:
        /* <DEDUP_REMOVED lines=25> */
[-C--:B------:R-:W-:Y:S01]  /*7750*/  FMUL R194, R196, R195.reuse ;  /* 0x000000c3c4c27220 */ /* 0x080fe20000400000 */
[----:B------:R-:W-:Y:S01]  /*7760*/  IADD3 R220, -R27, UR9, RZ ;  /* 0x000000091bdc7c10 */ /* 0x000fe2000fffe1ff */
[----:B------:R-:W-:Y:S01]  /*7770*/  FMUL R196, R218, R195 ;  /* 0x000000c3dac47220 */ /* 0x000fe20000400000 */
[----:B------:R-:W-:Y:S01]  /*7780*/  FFMA R197, R25, R191, R32 ;  /* 0x000000bf19c57223 */ /* 0x000fe20000000020 */
[----:B------:R-:W-:Y:S01]  /*7790*/  FFMA R219, R22, R192, R33 ;  /* 0x000000c016db7223 */ /* 0x000fe20000000021 */
[----:B------:R-:W-:Y:S01]  /*77a0*/  ISETP.GE.U32.AND P2, PT, R220, 0x4, PT ;  /* 0x00000004dc00780c */ /* 0x000fe20003f46070 */
        /* <DEDUP_REMOVED lines=25> */
.L_x_3919:
        /* <DEDUP_REMOVED lines=15> */
.L_x_3921:
[C---:B------:R-:W-:Y:S01]  /*7a30*/  ISETP.NE.AND P0, PT, R220.reuse, RZ, PT ;  /* 0x000000ffdc00720c */ /* 0x040fe20003f05270 */
[----:B------:R0:W-:Y:S01]  /*7a40*/  @P2 STG.E.U8 desc[UR4][R190.64+0x3], R223 ;  /* 0x000003dfbe002986 */ /* 0x0001e2000c101104 */
[C---:B------:R-:W-:Y:S02]  /*7a50*/  ISETP.GE.U32.AND P3, PT, R220.reuse, 0x2, PT ;  /* 0x00000002dc00780c */ /* 0x040fe40003f66070 */
[----:B------:R-:W-:-:S09]  /*7a60*/  ISETP.GE.U32.AND P4, PT, R220, 0x3, PT ;  /* 0x00000003dc00780c */ /* 0x000fd20003f86070 */
[----:B------:R0:W-:Y:S04]  /*7a70*/  @P0 STG.E.U8 desc[UR4][R190.64], R225 ;  /* 0x000000e1be000986 */ /* 0x0001e8000c101104 */
[----:B------:R0:W-:Y:S04]  /*7a80*/  @P3 STG.E.U8 desc[UR4][R190.64+0x1], R219 ;  /* 0x000001dbbe003986 */ /* 0x0001e8000c101104 */
[----:B------:R0:W-:Y:S02]  /*7a90*/  @P4 STG.E.U8 desc[UR4][R190.64+0x2], R221 ;  /* 0x000002ddbe004986 */ /* 0x0001e4000c101104 */
.L_x_3922:
[----:B------:R-:W-:Y:S05]  /*7aa0*/  BSYNC B1 ;  /* 0x0000000000017941 */ /* 0x000fea0003800000 */
.L_x_3920:
[----:B------:R-:W-:-:S05]  /*7ab0*/  IMAD R218, R214, 0x80, R27 ;  /* 0x00000080d6da7824 */ /* 0x000fca00078e021b */
[----:B------:R-:W-:-:S13]  /*7ac0*/  ISETP.GE.AND P0, PT, R218, UR9, PT ;  /* 0x00000009da007c0c */ /* 0x000fda000bf06270 */
[----:B------:R-:W-:Y:S05]  /*7ad0*/  @P0 BRA `(.L_x_3918) ;  /* 0x0000003c00100947 */ /* 0x000fea0003800000 */
[--C-:B01----:R-:W-:Y:S01]  /*7ae0*/  FADD R190, R100, -R211.reuse ;  /* 0x800000d364be7221 */ /* 0x103fe20000000000 */
[----:B------:R-:W-:Y:S02]  /*7af0*/  IMAD R216, R193, UR9, R218 ;  /* 0x00000009c1d87c24 */ /* 0x000fe4000f8e02da */
        /* <DEDUP_REMOVED lines=34> */
.L_x_3923:
        /* <DEDUP_REMOVED lines=19> */
.L_x_3926:
[----:B------:R-:W-:Y:S05]  /*7e50*/  BSYNC B2 ;  /* 0x0000000000027941 */ /* 0x000fea0003800000 */
.L_x_3925:
[C---:B------:R-:W-:Y:S01]  /*7e60*/  ISETP.NE.AND P2, PT, R220.reuse, RZ, PT ;  /* 0x000000ffdc00720c */ /* 0x040fe20003f45270 */
[----:B------:R0:W-:Y:S01]  /*7e70*/  @P0 STG.E.U8 desc[UR4][R190.64+0x3], R223 ;  /* 0x000003dfbe000986 */ /* 0x0001e2000c101104 */
[C---:B------:R-:W-:Y:S02]  /*7e80*/  ISETP.GE.U32.AND P3, PT, R220.reuse, 0x2, PT ;  /* 0x00000002dc00780c */ /* 0x040fe40003f66070 */
[----:B------:R-:W-:-:S09]  /*7e90*/  ISETP.GE.U32.AND P4, PT, R220, 0x3, PT ;  /* 0x00000003dc00780c */ /* 0x000fd20003f86070 */
[----:B------:R0:W-:Y:S04]  /*7ea0*/  @P2 STG.E.U8 desc[UR4][R190.64], R225 ;  /* 0x000000e1be002986 */ /* 0x0001e8000c101104 */
[----:B------:R0:W-:Y:S04]  /*7eb0*/  @P3 STG.E.U8 desc[UR4][R190.64+0x1], R219 ;  /* 0x000001dbbe003986 */ /* 0x0001e8000c101104 */
[----:B------:R0:W-:Y:S02]  /*7ec0*/  @P4 STG.E.U8 desc[UR4][R190.64+0x2], R221 ;  /* 0x000002ddbe004986 */ /* 0x0001e4000c101104 */
.L_x_3927:
[----:B------:R-:W-:Y:S05]  /*7ed0*/  BSYNC B1 ;  /* 0x0000000000017941 */ /* 0x000fea0003800000 */
.L_x_3924:
        /* <DEDUP_REMOVED lines=39> */
.L_x_3928:
        /* <DEDUP_REMOVED lines=19> */
.L_x_3931:
[----:B------:R-:W-:Y:S05]  /*8280*/  BSYNC B2 ;  /* 0x0000000000027941 */ /* 0x000fea0003800000 */
.L_x_3930:
[C---:B------:R-:W-:Y:S01]  /*8290*/  ISETP.NE.AND P2, PT, R220.reuse, RZ, PT ;  /* 0x000000ffdc00720c */ /* 0x040fe20003f45270 */
[----:B------:R1:W-:Y:S01]  /*82a0*/  @P0 STG.E.U8 desc[UR4][R190.64+0x3], R223 ;  /* 0x000003dfbe000986 */ /* 0x0003e2000c101104 */
[C---:B------:R-:W-:Y:S02]  /*82b0*/  ISETP.GE.U32.AND P3, PT, R220.reuse, 0x2, PT ;  /* 0x00000002dc00780c */ /* 0x040fe40003f66070 */
[----:B------:R-:W-:-:S09]  /*82c0*/  ISETP.GE.U32.AND P4, PT, R220, 0x3, PT ;  /* 0x00000003dc00780c */ /* 0x000fd20003f86070 */
[----:B------:R1:W-:Y:S04]  /*82d0*/  @P2 STG.E.U8 desc[UR4][R190.64], R225 ;  /* 0x000000e1be002986 */ /* 0x0003e8000c101104 */
[----:B------:R1:W-:Y:S04]  /*82e0*/  @P3 STG.E.U8 desc[UR4][R190.64+0x1], R219 ;  /* 0x000001dbbe003986 */ /* 0x0003e8000c101104 */
[----:B------:R1:W-:Y:S02]  /*82f0*/  @P4 STG.E.U8 desc[UR4][R190.64+0x2], R221 ;  /* 0x000002ddbe004986 */ /* 0x0003e4000c101104 */
.L_x_3932:
[----:B------:R-:W-:Y:S05]  /*8300*/  BSYNC B1 ;  /* 0x0000000000017941 */ /* 0x000fea0003800000 */
.L_x_3929:
        /* <DEDUP_REMOVED lines=39> */
.L_x_3933:
        /* <DEDUP_REMOVED lines=19> */
.L_x_3936:
[----:B------:R-:W-:Y:S05]  /*86b0*/  BSYNC B2 ;  /* 0x0000000000027941 */ /* 0x000fea0003800000 */
.L_x_3935:
[C---:B------:R-:W-:Y:S01]  /*86c0*/  ISETP.NE.AND P2, PT, R220.reuse, RZ, PT ;  /* 0x000000ffdc00720c */ /* 0x040fe20003f45270 */
[----:B------:R1:W-:Y:S01]  /*86d0*/  @P0 STG.E.U8 desc[UR4][R190.64+0x3], R223 ;  /* 0x000003dfbe000986 */ /* 0x0003e2000c101104 */
[C---:B------:R-:W-:Y:S02]  /*86e0*/  ISETP.GE.U32.AND P3, PT, R220.reuse, 0x2, PT ;  /* 0x00000002dc00780c */ /* 0x040fe40003f66070 */
[----:B------:R-:W-:-:S09]  /*86f0*/  ISETP.GE.U32.AND P4, PT, R220, 0x3, PT ;  /* 0x00000003dc00780c */ /* 0x000fd20003f86070 */
[----:B------:R1:W-:Y:S04]  /*8700*/  @P2 STG.E.U8 desc[UR4][R190.64], R225 ;  /* 0x000000e1be002986 */ /* 0x0003e8000c101104 */
[----:B------:R1:W-:Y:S04]  /*8710*/  @P3 STG.E.U8 desc[UR4][R190.64+0x1], R219 ;  /* 0x000001dbbe003986 */ /* 0x0003e8000c101104 */
[----:B------:R1:W-:Y:S02]  /*8720*/  @P4 STG.E.U8 desc[UR4][R190.64+0x2], R221 ;  /* 0x000002ddbe004986 */ /* 0x0003e4000c101104 */
.L_x_3937:
[----:B------:R-:W-:Y:S05]  /*8730*/  BSYNC B1 ;  /* 0x0000000000017941 */ /* 0x000fea0003800000 */
.L_x_3934:
[----:B------:R-:W-:-:S05]  /*8740*/  IMAD R218, R214, 0x80, R218 ;  /* 0x00000080d6da7824 */ /* 0x000fca00078e02da */
[----:B------:R-:W-:-:S13]  /*8750*/  ISETP.GE.AND P0, PT, R218, UR9, PT ;  /* 0x00000009da007c0c */ /* 0x000fda000bf06270 */
[----:B------:R-:W-:Y:S05]  /*8760*/  @P0 BRA `(.L_x_3918) ;  /* 0x0000002c00ec0947 */ /* 0x000fea0003800000 */
[----:B------:R-:W-:Y:S02]  /*8770*/  IMAD R216, R193, UR9, R218 ;  /* 0x00000009c1d87c24 */ /* 0x000fe4000f8e02da */
[--C-:B------:R-:W-:Y:S01]  /*8780*/  FADD R192, R112, -R211.reuse ;  /* 0x800000d370c07221 */ /* 0x100fe20000000000 */
[--C-:B------:R-:W-:Y:S01]  /*8790*/  FADD R194, R113, -R211.reuse ;  /* 0x800000d371c27221 */ /* 0x100fe20000000000 */
[--C-:B------:R-:W-:Y:S01]  /*87a0*/  FADD R196, R114, -R211.reuse ;  /* 0x800000d372c47221 */ /* 0x100fe20000000000 */
[----:B------:R-:W-:Y:S01]  /*87b0*/  FADD R220, R115, -R211 ;  /* 0x800000d373dc7221 */ /* 0x000fe20000000000 */
[----:B01----:R-:W-:Y:S01]  /*87c0*/  IADD3 R190, P3, R216, R188, RZ ;  /* 0x000000bcd8be7210 */ /* 0x003fe20007f7e0ff */
[-C--:B------:R-:W-:Y:S01]  /*87d0*/  FMUL R191, R192, R195.reuse ;  /* 0x000000c3c0bf7220 */ /* 0x080fe20000400000 */
[-C--:B------:R-:W-:Y:S01]  /*87e0*/  FMUL R192, R194, R195.reuse ;  /* 0x000000c3c2c07220 */ /* 0x080fe20000400000 */
[-C--:B------:R-:W-:Y:S01]  /*87f0*/  FMUL R194, R196, R195.reuse ;  /* 0x000000c3c4c27220 */ /* 0x080fe20000400000 */
[----:B------:R-:W-:Y:S01]  /*8800*/  IADD3 R222, -R218, UR9, RZ ;  /* 0x00000009dade7c10 */ /* 0x000fe2000fffe1ff */
[----:B------:R-:W-:Y:S01]  /*8810*/  FMUL R196, R220, R195 ;  /* 0x000000c3dcc47220 */ /* 0x000fe20000400000 */
[----:B------:R-:W-:Y:S01]  /*8820*/  LOP3.LUT P0, RZ, R190, 0x3, RZ, 0xc0, !PT ;  /* 0x00000003beff7812 */ /* 0x000fe2000780c0ff */
        /* <DEDUP_REMOVED lines=26> */
.L_x_3938:
        /* <DEDUP_REMOVED lines=15> */
.L_x_3940:
[C---:B------:R-:W-:Y:S01]  /*8ac0*/  ISETP.NE.AND P0, PT, R222.reuse, RZ, PT ;  /* 0x000000ffde00720c */ /* 0x040fe20003f05270 */
[----:B------:R1:W-:Y:S01]  /*8ad0*/  @P2 STG.E.U8 desc[UR4][R190.64+0x3], R223 ;  /* 0x000003dfbe002986 */ /* 0x0003e2000c101104 */
[C---:B------:R-:W-:Y:S02]  /*8ae0*/  ISETP.GE.U32.AND P3, PT, R222.reuse, 0x2, PT ;  /* 0x00000002de00780c */ /* 0x040fe40003f66070 */
[----:B------:R-:W-:-:S09]  /*8af0*/  ISETP.GE.U32.AND P4, PT, R222, 0x3, PT ;  /* 0x00000003de00780c */ /* 0x000fd20003f86070 */
[----:B------:R1:W-:Y:S04]  /*8b00*/  @P0 STG.E.U8 desc[UR4][R190.64], R225 ;  /* 0x000000e1be000986 */ /* 0x0003e8000c101104 */
[----:B------:R1:W-:Y:S04]  /*8b10*/  @P3 STG.E.U8 desc[UR4][R190.64+0x1], R219 ;  /* 0x000001dbbe003986 */ /* 0x0003e8000c101104 */
[----:B------:R1:W-:Y:S02]  /*8b20*/  @P4 STG.E.U8 desc[UR4][R190.64+0x2], R221 ;  /* 0x000002ddbe004986 */ /* 0x0003e4000c101104 */
.L_x_3941:
[----:B------:R-:W-:Y:S05]  /*8b30*/  BSYNC B1 ;  /* 0x0000000000017941 */ /* 0x000fea0003800000 */
.L_x_3939:
        /* <DEDUP_REMOVED lines=41> */
.L_x_3942:
        /* <DEDUP_REMOVED lines=15> */
.L_x_3944:
[C---:B------:R-:W-:Y:S01]  /*8ec0*/  ISETP.NE.AND P0, PT, R222.reuse, RZ, PT ;  /* 0x000000ffde00720c */ /* 0x040fe20003f05270 */
[----:B------:R1:W-:Y:S01]  /*8ed0*/  @P2 STG.E.U8 desc[UR4][R190.64+0x3], R223 ;  /* 0x000003dfbe002986 */ /* 0x0003e2000c101104 */
[C---:B------:R-:W-:Y:S02]  /*8ee0*/  ISETP.GE.U32.AND P3, PT, R222.reuse, 0x2, PT ;  /* 0x00000002de00780c */ /* 0x040fe40003f66070 */
[----:B------:R-:W-:-:S09]  /*8ef0*/  ISETP.GE.U32.AND P4, PT, R222, 0x3, PT ;  /* 0x00000003de00780c */ /* 0x000fd20003f86070 */
[----:B------:R1:W-:Y:S04]  /*8f00*/  @P0 STG.E.U8 desc[UR4][R190.64], R225 ;  /* 0x000000e1be000986 */ /* 0x0003e8000c101104 */
[----:B------:R1:W-:Y:S04]  /*8f10*/  @P3 STG.E.U8 desc[UR4][R190.64+0x1], R219 ;  /* 0x000001dbbe003986 */ /* 0x0003e8000c101104 */
[----:B------:R1:W-:Y:S02]  /*8f20*/  @P4 STG.E.U8 desc[UR4][R190.64+0x2], R221 ;  /* 0x000002ddbe004986 */ /* 0x0003e4000c101104 */
.L_x_3945:
[----:B------:R-:W-:Y:S05]  /*8f30*/  BSYNC B1 ;  /* 0x0000000000017941 */ /* 0x000fea0003800000 */
.L_x_3943:
        /* <DEDUP_REMOVED lines=41> */
.L_x_3946:
        /* <DEDUP_REMOVED lines=15> */
.L_x_3948:
[C---:B------:R-:W-:Y:S01]  /*92c0*/  ISETP.NE.AND P0, PT, R222.reuse, RZ, PT ;  /* 0x000000ffde00720c */ /* 0x040fe20003f05270 */
[----:B------:R0:W-:Y:S01]  /*92d0*/  @P2 STG.E.U8 desc[UR4][R190.64+0x3], R223 ;  /* 0x000003dfbe002986 */ /* 0x0001e2000c101104 */
[C---:B------:R-:W-:Y:S02]  /*92e0*/  ISETP.GE.U32.AND P3, PT, R222.reuse, 0x2, PT ;  /* 0x00000002de00780c */ /* 0x040fe40003f66070 */
[----:B------:R-:W-:-:S09]  /*92f0*/  ISETP.GE.U32.AND P4, PT, R222, 0x3, PT ;  /* 0x00000003de00780c */ /* 0x000fd20003f86070 */
[----:B------:R0:W-:Y:S04]  /*9300*/  @P0 STG.E.U8 desc[UR4][R190.64], R225 ;  /* 0x000000e1be000986 */ /* 0x0001e8000c101104 */
[----:B------:R0:W-:Y:S04]  /*9310*/  @P3 STG.E.U8 desc[UR4][R190.64+0x1], R219 ;  /* 0x000001dbbe003986 */ /* 0x0001e8000c101104 */
[----:B------:R0:W-:Y:S02]  /*9320*/  @P4 STG.E.U8 desc[UR4][R190.64+0x2], R221 ;  /* 0x000002ddbe004986 */ /* 0x0001e4000c101104 */
.L_x_3949:
[----:B------:R-:W-:Y:S05]  /*9330*/  BSYNC B1 ;  /* 0x0000000000017941 */ /* 0x000fea0003800000 */
.L_x_3947:
        /* <DEDUP_REMOVED lines=41> */
.L_x_3950:
        /* <DEDUP_REMOVED lines=15> */
.L_x_3952:
[C---:B------:R-:W-:Y:S01]  /*96c0*/  ISETP.NE.AND P0, PT, R222.reuse, RZ, PT ;  /* 0x000000ffde00720c */ /* 0x040fe20003f05270 */
[----:B------:R1:W-:Y:S01]  /*96d0*/  @P2 STG.E.U8 desc[UR4][R190.64+0x3], R223 ;  /* 0x000003dfbe002986 */ /* 0x0003e2000c101104 */
[C---:B------:R-:W-:Y:S02]  /*96e0*/  ISETP.GE.U32.AND P3, PT, R222.reuse, 0x2, PT ;  /* 0x00000002de00780c */ /* 0x040fe40003f66070 */
[----:B------:R-:W-:-:S09]  /*96f0*/  ISETP.GE.U32.AND P4, PT, R222, 0x3, PT ;  /* 0x00000003de00780c */ /* 0x000fd20003f86070 */
[----:B------:R1:W-:Y:S04]  /*9700*/  @P0 STG.E.U8 desc[UR4][R190.64], R225 ;  /* 0x000000e1be000986 */ /* 0x0003e8000c101104 */
[----:B------:R1:W-:Y:S04]  /*9710*/  @P3 STG.E.U8 desc[UR4][R190.64+0x1], R219 ;  /* 0x000001dbbe003986 */ /* 0x0003e8000c101104 */
[----:B------:R1:W-:Y:S02]  /*9720*/  @P4 STG.E.U8 desc[UR4][R190.64+0x2], R221 ;  /* 0x000002ddbe004986 */ /* 0x0003e4000c101104 */
.L_x_3953:
[----:B------:R-:W-:Y:S05]  /*9730*/  BSYNC B1 ;  /* 0x0000000000017941 */ /* 0x000fea0003800000 */
.L_x_3951:
        /* <DEDUP_REMOVED lines=41> */
.L_x_3954:
        /* <DEDUP_REMOVED lines=15> */
.L_x_3956:
[C---:B------:R-:W-:Y:S01]  /*9ac0*/  ISETP.NE.AND P0, PT, R222.reuse, RZ, PT ;  /* 0x000000ffde00720c */ /* 0x040fe20003f05270 */
[----:B------:R0:W-:Y:S01]  /*9ad0*/  @P2 STG.E.U8 desc[UR4][R190.64+0x3], R223 ;  /* 0x000003dfbe002986 */ /* 0x0001e2000c101104 */
[C---:B------:R-:W-:Y:S02]  /*9ae0*/  ISETP.GE.U32.AND P3, PT, R222.reuse, 0x2, PT ;  /* 0x00000002de00780c */ /* 0x040fe40003f66070 */
[----:B------:R-:W-:-:S09]  /*9af0*/  ISETP.GE.U32.AND P4, PT, R222, 0x3, PT ;  /* 0x00000003de00780c */ /* 0x000fd20003f86070 */
[----:B------:R0:W-:Y:S04]  /*9b00*/  @P0 STG.E.U8 desc[UR4][R190.64], R225 ;  /* 0x000000e1be000986 */ /* 0x0001e8000c101104 */
[----:B------:R0:W-:Y:S04]  /*9b10*/  @P3 STG.E.U8 desc[UR4][R190.64+0x1], R219 ;  /* 0x000001dbbe003986 */ /* 0x0001e8000c101104 */
[----:B------:R0:W-:Y:S02]  /*9b20*/  @P4 STG.E.U8 desc[UR4][R190.64+0x2], R221 ;  /* 0x000002ddbe004986 */ /* 0x0001e4000c101104 */
.L_x_3957:
[----:B------:R-:W-:Y:S05]  /*9b30*/  BSYNC B1 ;  /* 0x0000000000017941 */ /* 0x000fea0003800000 */
.L_x_3955:
        /* <DEDUP_REMOVED lines=41> */
.L_x_3958:
        /* <DEDUP_REMOVED lines=15> */
.L_x_3960:
[C---:B------:R-:W-:Y:S01]  /*9ec0*/  ISETP.NE.AND P0, PT, R222.reuse, RZ, PT ;  /* 0x000000ffde00720c */ /* 0x040fe20003f05270 */
[----:B------:R1:W-:Y:S01]  /*9ed0*/  @P2 STG.E.U8 desc[UR4][R190.64+0x3], R223 ;  /* 0x000003dfbe002986 */ /* 0x0003e2000c101104 */
[C---:B------:R-:W-:Y:S02]  /*9ee0*/  ISETP.GE.U32.AND P3, PT, R222.reuse, 0x2, PT ;  /* 0x00000002de00780c */ /* 0x040fe40003f66070 */
[----:B------:R-:W-:-:S09]  /*9ef0*/  ISETP.GE.U32.AND P4, PT, R222, 0x3, PT ;  /* 0x00000003de00780c */ /* 0x000fd20003f86070 */
[----:B------:R1:W-:Y:S04]  /*9f00*/  @P0 STG.E.U8 desc[UR4][R190.64], R225 ;  /* 0x000000e1be000986 */ /* 0x0003e8000c101104 */
[----:B------:R1:W-:Y:S04]  /*9f10*/  @P3 STG.E.U8 desc[UR4][R190.64+0x1], R219 ;  /* 0x000001dbbe003986 */ /* 0x0003e8000c101104 */
[----:B------:R1:W-:Y:S02]  /*9f20*/  @P4 STG.E.U8 desc[UR4][R190.64+0x2], R221 ;  /* 0x000002ddbe004986 */ /* 0x0003e4000c101104 */
.L_x_3961:
[----:B------:R-:W-:Y:S05]  /*9f30*/  BSYNC B1 ;  /* 0x0000000000017941 */ /* 0x000fea0003800000 */
.L_x_3959:
        /* <DEDUP_REMOVED lines=41> */
.L_x_3962:
        /* <DEDUP_REMOVED lines=15> */
.L_x_3964:
[C---:B------:R-:W-:Y:S01]  /*a2c0*/  ISETP.NE.AND P0, PT, R222.reuse, RZ, PT ;  /* 0x000000ffde00720c */ /* 0x040fe20003f05270 */
[----:B------:R1:W-:Y:S01]  /*a2d0*/  @P2 STG.E.U8 desc[UR4][R190.64+0x3], R223 ;  /* 0x000003dfbe002986 */ /* 0x0003e2000c101104 */
[C---:B------:R-:W-:Y:S02]  /*a2e0*/  ISETP.GE.U32.AND P3, PT, R222.reuse, 0x2, PT ;  /* 0x00000002de00780c */ /* 0x040fe40003f66070 */
[----:B------:R-:W-:-:S09]  /*a2f0*/  ISETP.GE.U32.AND P4, PT, R222, 0x3, PT ;  /* 0x00000003de00780c */ /* 0x000fd20003f86070 */
[----:B------:R1:W-:Y:S04]  /*a300*/  @P0 STG.E.U8 desc[UR4][R190.64], R225 ;  /* 0x000000e1be000986 */ /* 0x0003e8000c101104 */
[----:B------:R1:W-:Y:S04]  /*a310*/  @P3 STG.E.U8 desc[UR4][R190.64+0x1], R219 ;  /* 0x000001dbbe003986 */ /* 0x0003e8000c101104 */
[----:B------:R1:W-:Y:S02]  /*a320*/  @P4 STG.E.U8 desc[UR4][R190.64+0x2], R221 ;  /* 0x000002ddbe004986 */ /* 0x0003e4000c101104 */
.L_x_3965:
[----:B------:R-:W-:Y:S05]  /*a330*/  BSYNC B1 ;  /* 0x0000000000017941 */ /* 0x000fea0003800000 */
.L_x_3963:
        /* <DEDUP_REMOVED lines=41> */
.L_x_3966:
        /* <DEDUP_REMOVED lines=15> */
.L_x_3968:
[C---:B------:R-:W-:Y:S01]  /*a6c0*/  ISETP.NE.AND P0, PT, R222.reuse, RZ, PT ;  /* 0x000000ffde00720c */ /* 0x040fe20003f05270 */
[----:B------:R0:W-:Y:S01]  /*a6d0*/  @P2 STG.E.U8 desc[UR4][R190.64+0x3], R223 ;  /* 0x000003dfbe002986 */ /* 0x0001e2000c101104 */
[C---:B------:R-:W-:Y:S02]  /*a6e0*/  ISETP.GE.U32.AND P3, PT, R222.reuse, 0x2, PT ;  /* 0x00000002de00780c */ /* 0x040fe40003f66070 */
[----:B------:R-:W-:-:S09]  /*a6f0*/  ISETP.GE.U32.AND P4, PT, R222, 0x3, PT ;  /* 0x00000003de00780c */ /* 0x000fd20003f86070 */
[----:B------:R0:W-:Y:S04]  /*a700*/  @P0 STG.E.U8 desc[UR4][R190.64], R225 ;  /* 0x000000e1be000986 */ /* 0x0001e8000c101104 */
[----:B------:R0:W-:Y:S04]  /*a710*/  @P3 STG.E.U8 desc[UR4][R190.64+0x1], R219 ;  /* 0x000001dbbe003986 */ /* 0x0001e8000c101104 */
[----:B------:R0:W-:Y:S02]  /*a720*/  @P4 STG.E.U8 desc[UR4][R190.64+0x2], R221 ;  /* 0x000002ddbe004986 */ /* 0x0001e4000c101104 */
.L_x_3969:
[----:B------:R-:W-:Y:S05]  /*a730*/  BSYNC B1 ;  /* 0x0000000000017941 */ /* 0x000fea0003800000 */
.L_x_3967:
        /* <DEDUP_REMOVED lines=41> */
.L_x_3970:
        /* <DEDUP_REMOVED lines=15> */
.L_x_3972:
[C---:B------:R-:W-:Y:S01]  /*aac0*/  ISETP.NE.AND P0, PT, R222.reuse, RZ, PT ;  /* 0x000000ffde00720c */ /* 0x040fe20003f05270 */
[----:B------:R1:W-:Y:S01]  /*aad0*/  @P2 STG.E.U8 desc[UR4][R190.64+0x3], R223 ;  /* 0x000003dfbe002986 */ /* 0x0003e2000c101104 */
[C---:B------:R-:W-:Y:S02]  /*aae0*/  ISETP.GE.U32.AND P3, PT, R222.reuse, 0x2, PT ;  /* 0x00000002de00780c */ /* 0x040fe40003f66070 */
[----:B------:R-:W-:-:S09]  /*aaf0*/  ISETP.GE.U32.AND P4, PT, R222, 0x3, PT ;  /* 0x00000003de00780c */ /* 0x000fd20003f86070 */
[----:B------:R1:W-:Y:S04]  /*ab00*/  @P0 STG.E.U8 desc[UR4][R190.64], R225 ;  /* 0x000000e1be000986 */ /* 0x0003e8000c101104 */
[----:B------:R1:W-:Y:S04]  /*ab10*/  @P3 STG.E.U8 desc[UR4][R190.64+0x1], R219 ;  /* 0x000001dbbe003986 */ /* 0x0003e8000c101104 */
[----:B------:R1:W-:Y:S02]  /*ab20*/  @P4 STG.E.U8 desc[UR4][R190.64+0x2], R221 ;  /* 0x000002ddbe004986 */ /* 0x0003e4000c101104 */
.L_x_3973:
[----:B------:R-:W-:Y:S05]  /*ab30*/  BSYNC B1 ;  /* 0x0000000000017941 */ /* 0x000fea0003800000 */
.L_x_3971:
        /* <DEDUP_REMOVED lines=41> */
.L_x_3974:
        /* <DEDUP_REMOVED lines=15> */
.L_x_3976:
[C---:B------:R-:W-:Y:S01]  /*aec0*/  ISETP.NE.AND P0, PT, R222.reuse, RZ, PT ;  /* 0x000000ffde00720c */ /* 0x040fe20003f05270 */
[----:B------:R1:W-:Y:S01]  /*aed0*/  @P2 STG.E.U8 desc[UR4][R190.64+0x3], R223 ;  /* 0x000003dfbe002986 */ /* 0x0003e2000c101104 */
[C---:B------:R-:W-:Y:S02]  /*aee0*/  ISETP.GE.U32.AND P3, PT, R222.reuse, 0x2, PT ;  /* 0x00000002de00780c */ /* 0x040fe40003f66070 */
[----:B------:R-:W-:-:S09]  /*aef0*/  ISETP.GE.U32.AND P4, PT, R222, 0x3, PT ;  /* 0x00000003de00780c */ /* 0x000fd20003f86070 */
[----:B------:R1:W-:Y:S04]  /*af00*/  @P0 STG.E.U8 desc[UR4][R190.64], R225 ;  /* 0x000000e1be000986 */ /* 0x0003e8000c101104 */
[----:B------:R1:W-:Y:S04]  /*af10*/  @P3 STG.E.U8 desc[UR4][R190.64+0x1], R219 ;  /* 0x000001dbbe003986 */ /* 0x0003e8000c101104 */
[----:B------:R1:W-:Y:S02]  /*af20*/  @P4 STG.E.U8 desc[UR4][R190.64+0x2], R221 ;  /* 0x000002ddbe004986 */ /* 0x0003e4000c101104 */
.L_x_3977:
[----:B------:R-:W-:Y:S05]  /*af30*/  BSYNC B1 ;  /* 0x0000000000017941 */ /* 0x000fea0003800000 */
.L_x_3975:
        /* <DEDUP_REMOVED lines=41> */
.L_x_3978:
        /* <DEDUP_REMOVED lines=15> */
.L_x_3980:
[C---:B------:R-:W-:Y:S01]  /*b2c0*/  ISETP.NE.AND P0, PT, R222.reuse, RZ, PT ;  /* 0x000000ffde00720c */ /* 0x040fe20003f05270 */
[----:B------:R0:W-:Y:S01]  /*b2d0*/  @P2 STG.E.U8 desc[UR4][R190.64+0x3], R223 ;  /* 0x000003dfbe002986 */ /* 0x0001e2000c101104 */
[C---:B------:R-:W-:Y:S02]  /*b2e0*/  ISETP.GE.U32.AND P3, PT, R222.reuse, 0x2, PT ;  /* 0x00000002de00780c */ /* 0x040fe40003f66070 */
[----:B------:R-:W-:-:S09]  /*b2f0*/  ISETP.GE.U32.AND P4, PT, R222, 0x3, PT ;  /* 0x00000003de00780c */ /* 0x000fd20003f86070 */
[----:B------:R0:W-:Y:S04]  /*b300*/  @P0 STG.E.U8 desc[UR4][R190.64], R225 ;  /* 0x000000e1be000986 */ /* 0x0001e8000c101104 */
[----:B------:R0:W-:Y:S04]  /*b310*/  @P3 STG.E.U8 desc[UR4][R190.64+0x1], R219 ;  /* 0x000001dbbe003986 */ /* 0x0001e8000c101104 */
[----:B------:R0:W-:Y:S02]  /*b320*/  @P4 STG.E.U8 desc[UR4][R190.64+0x2], R221 ;  /* 0x000002ddbe004986 */ /* 0x0001e4000c101104 */
.L_x_3981:
[----:B------:R-:W-:Y:S05]  /*b330*/  BSYNC B1 ;  /* 0x0000000000017941 */ /* 0x000fea0003800000 */
.L_x_3979:
[----:B------:R-:W-:-:S05]  /*b340*/  IMAD R214, R214, 0x80, R218 ;  /* 0x00000080d6d67824 */ /* 0x000fca00078e02da */
[----:B------:R-:W-:-:S13]  /*b350*/  ISETP.GE.AND P0, PT, R214, UR9, PT ;  /* 0x00000009d6007c0c */ /* 0x000fda000bf06270 */
[----:B------:R-:W-:Y:S05]  /*b360*/  @P0 BRA `(.L_x_3918) ;  /* 0x0000000000ec0947 */ /* 0x000fea0003800000 */
[----:B------:R-:W-:Y:S02]  /*b370*/  IMAD R193, R193, UR9, R214 ;  /* 0x00000009c1c17c24 */ /* 0x000fe4000f8e02d6 */
[--C-:B------:R-:W-:Y:S01]  /*b380*/  FADD R192, R159, -R211.reuse ;  /* 0x800000d39fc07221 */ /* 0x100fe20000000000 */
[--C-:B01----:R-:W-:Y:S01]  /*b390*/  FADD R190, R156, -R211.reuse ;  /* 0x800000d39cbe7221 */ /* 0x103fe20000000000 */
[--C-:B------:R-:W-:Y:S01]  /*b3a0*/  FADD R194, R157, -R211.reuse ;  /* 0x800000d39dc27221 */ /* 0x100fe20000000000 */
[----:B------:R-:W-:Y:S01]  /*b3b0*/  FADD R196, R158, -R211 ;  /* 0x800000d39ec47221 */ /* 0x000fe20000000000 */
[C---:B------:R-:W-:Y:S01]  /*b3c0*/  IADD3 R188, P3, R193.reuse, R188, RZ ;  /* 0x000000bcc1bc7210 */ /* 0x040fe20007f7e0ff */
[-C--:B------:R-:W-:Y:S01]  /*b3d0*/  FMUL R192, R192, R195.reuse ;  /* 0x000000c3c0c07220 */ /* 0x080fe20000400000 */
[-C--:B------:R-:W-:Y:S01]  /*b3e0*/  FMUL R190, R190, R195.reuse ;  /* 0x000000c3bebe7220 */ /* 0x080fe20000400000 */
[-C--:B------:R-:W-:Y:S01]  /*b3f0*/  FMUL R191, R194, R195.reuse ;  /* 0x000000c3c2bf7220 */ /* 0x080fe20000400000 */
[----:B------:R-:W-:Y:S01]  /*b400*/  IADD3 R216, -R214, UR9, RZ ;  /* 0x00000009d6d87c10 */ /* 0x000fe2000fffe1ff */
[----:B------:R-:W-:Y:S01]  /*b410*/  FMUL R195, R196, R195 ;  /* 0x000000c3c4c37220 */ /* 0x000fe20000400000 */
[----:B------:R-:W-:Y:S01]  /*b420*/  LOP3.LUT P0, RZ, R188, 0x3, RZ, 0xc0, !PT ;  /* 0x00000003bcff7812 */ /* 0x000fe2000780c0ff */
[----:B------:R-:W-:Y:S01]  /*b430*/  FFMA R197, R212, R192, R95 ;  /* 0x000000c0d4c57223 */ /* 0x000fe2000000005f */
[----:B------:R-:W-:Y:S01]  /*b440*/  LEA.HI.X.SX32 R189, R193, R189, 0x1, P3 ;  /* 0x000000bdc1bd7211 */ /* 0x000fe200018f0eff */
[----:B------:R-:W-:Y:S01]  /*b450*/  FFMA R193, R209, R190, R92 ;  /* 0x000000bed1c17223 */ /* 0x000fe2000000005c */
[----:B------:R-:W-:Y:S01]  /*b460*/  ISETP.GE.U32.AND P2, PT, R216, 0x4, PT ;  /* 0x00000004d800780c */ /* 0x000fe20003f46070 */
[----:B------:R-:W-:Y:S01]  /*b470*/  FFMA R191, R210, R191, R93 ;  /* 0x000000bfd2bf7223 */ /* 0x000fe2000000005d */
[----:B------:R-:W-:Y:S01]  /*b480*/  ISETP.LT.U32.OR P0, PT, R216, 0x4, P0 ;  /* 0x00000004d800780c */ /* 0x000fe20000701470 */
[----:B------:R-:W-:Y:S01]  /*b490*/  FFMA R195, R217, R195, R94 ;  /* 0x000000c3d9c37223 */ /* 0x000fe2000000005e */
[----:B------:R-:W-:Y:S11]  /*b4a0*/  @!P1 BRA `(.L_x_3982) ;  /* 0x0000000000489947 */ /* 0x000ff60003800000 */
        /* <DEDUP_REMOVED lines=18> */
.L_x_3982:
        /* <DEDUP_REMOVED lines=14> */
.L_x_3983:
[C---:B------:R-:W-:Y:S01]  /*b6b0*/  ISETP.NE.AND P0, PT, R216.reuse, RZ, PT ;  /* 0x000000ffd800720c */ /* 0x040fe20003f05270 */
[----:B------:R3:W-:Y:S01]  /*b6c0*/  @P2 STG.E.U8 desc[UR4][R188.64+0x3], R197 ;  /* 0x000003c5bc002986 */ /* 0x0007e2000c101104 */
[C---:B------:R-:W-:Y:S02]  /*b6d0*/  ISETP.GE.U32.AND P3, PT, R216.reuse, 0x2, PT ;  /* 0x00000002d800780c */ /* 0x040fe40003f66070 */
[----:B------:R-:W-:-:S09]  /*b6e0*/  ISETP.GE.U32.AND P4, PT, R216, 0x3, PT ;  /* 0x00000003d800780c */ /* 0x000fd20003f86070 */
[----:B------:R3:W-:Y:S04]  /*b6f0*/  @P0 STG.E.U8 desc[UR4][R188.64], R211 ;  /* 0x000000d3bc000986 */ /* 0x0007e8000c101104 */
[----:B------:R3:W-:Y:S04]  /*b700*/  @P3 STG.E.U8 desc[UR4][R188.64+0x1], R193 ;  /* 0x000001c1bc003986 */ /* 0x0007e8000c101104 */
[----:B------:R3:W-:Y:S02]  /*b710*/  @P4 STG.E.U8 desc[UR4][R188.64+0x2], R191 ;  /* 0x000002bfbc004986 */ /* 0x0007e4000c101104 */
.L_x_3918:
[----:B------:R-:W-:Y:S05]  /*b720*/  BSYNC B0 ;  /* 0x0000000000007941 */ /* 0x000fea0003800000 */
.L_x_3917:
[----:B------:R-:W-:Y:S05]  /*b730*/  WARPSYNC.ALL ;  /* 0x0000000000007948 */ /* 0x000fea0003800000 */
[----:B0-23--:R-:W0:Y:S02]  /*b740*/  LDC R189, c[0x0][0x210] ;  /* 0x00008400ffbd7b82 */ /* 0x00de240000000800 */
[----:B0-----:R-:W-:-:S05]  /*b750*/  IMAD R30, R189, 0x4, R30 ;  /* 0x00000004bd1e7824 */ /* 0x001fca00078e021e */
[----:B------:R-:W-:-:S13]  /*b760*/  ISETP.GE.AND P0, PT, R30, UR8, PT ;  /* 0x000000081e007c0c */ /* 0x000fda000bf06270 */
[----:B------:R-:W-:Y:S05]  /*b770*/  @!P0 BRA `(.L_x_3984) ;  /* 0xffffff7c00a08947 */ /* 0x000fea000383ffff */
.L_x_3842:
        /* <DEDUP_REMOVED lines=8> */
[----:B------:R-:W-:Y:S02]  /*b800*/  @!P0 MOV R6, 0x400 ;  /* 0x0000040000068802 */ /* 0x000fe40000000f00 */
[----:B01----:R-:W-:-:S04]  /*b810*/  @!P0 SHF.R.U32.HI R4, RZ, 0x3, R161 ;  /* 0x00000003ff048819 */ /* 0x003fc800000116a1 */
[----:B------:R-:W-:Y:S02]  /*b820*/  @!P0 LOP3.LUT R4, R4, 0x1ffffffc, RZ, 0xc0, !PT ;  /* 0x1ffffffc04048812 */ /* 0x000fe400078ec0ff */
[----:B--2---:R-:W-:-:S05]  /*b830*/  FMNMX R3, R3, R24, !PT ;  /* 0x0000001803037209 */ /* 0x004fca0007800000 */
[----:B------:R-:W0:Y:S02]  /*b840*/  SHFL.DOWN PT, R0, R3, 0x8, 0x1f ;  /* 0x09001f0003007f89 */ /* 0x000e2400000e0000 */
[----:B0-----:R-:W-:Y:S02]  /*b850*/  FMNMX R0, R3, R0, !PT ;  /* 0x0000000003007209 */ /* 0x001fe40007800000 */
[----:B---3--:R-:W-:-:S03]  /*b860*/  @!P0 LEA R3, R9, R6, 0x18 ;  /* 0x0000000609038211 */ /* 0x008fc600078ec0ff */
        /* <DEDUP_REMOVED lines=25> */
.L_x_3994:
[----:B-1----:R-:W-:-:S07]  /*ba00*/  FMNMX R5, R3, R2, !PT ;  /* 0x0000000203057209 */ /* 0x002fce0007800000 */
.L_x_3987:
[----:B------:R-:W-:Y:S05]  /*ba10*/  BSYNC B0 ;  /* 0x0000000000007941 */ /* 0x000fea0003800000 */
.L_x_3986:
[----:B------:R-:W-:Y:S01]  /*ba20*/  ISETP.NE.AND P0, PT, R161, RZ, PT ;  /* 0x000000ffa100720c */ /* 0x000fe20003f05270 */
[----:B------:R-:W-:-:S12]  /*ba30*/  BSSY B0, `(.L_x_3985) ;  /* 0x0000004000007945 */ /* 0x000fd80003800000 */
[----:B------:R-:W-:Y:S05]  /*ba40*/  @P0 BRA `(.L_x_3989) ;  /* 0x0000000000080947 */ /* 0x000fea0003800000 */
[----:B0-----:R-:W0:Y:S02]  /*ba50*/  LDC.64 R2, c[0x0][0x288] ;  /* 0x0000a200ff027b82 */ /* 0x001e240000000a00 */
[----:B0-----:R1:W-:Y:S02]  /*ba60*/  REDG.E.MAX.S32.STRONG.GPU desc[UR4][R2.64], R5 ;  /* 0x000000050200798e */ /* 0x0013e4000d10e384 */
.L_x_3989:
[----:B------:R-:W-:Y:S05]  /*ba70*/  BSYNC B0 ;  /* 0x0000000000007941 */ /* 0x000fea0003800000 */
.L_x_3985:
        /* <DEDUP_REMOVED lines=14> */
[----:B------:R-:W-:Y:S05]  /*bb60*/  CALL.REL.NOINC `($__internal_26_$__cuda_sm20_rcp_rn_f32_slowpath) ;  /* 0x00000000005c7944 */ /* 0x000fea0003c00000 */
[----:B------:R-:W-:Y:S01]  /*bb70*/  IMAD.MOV.U32 R5, RZ, RZ, R28 ;  /* 0x000000ffff057224 */ /* 0x000fe200078e001c */
[----:B------:R-:W-:Y:S06]  /*bb80*/  BRA `(.L_x_3991) ;  /* 0x0000000000107947 */ /* 0x000fec0003800000 */
.L_x_3990:
[----:B01----:R-:W0:Y:S02]  /*bb90*/  MUFU.RCP R5, R26 ;  /* 0x0000001a00057308 */ /* 0x003e240000001000 */
[----:B0-----:R-:W-:-:S04]  /*bba0*/  FFMA R0, R26, R5, -1 ;  /* 0xbf8000001a007423 */ /* 0x001fc80000000005 */
[----:B------:R-:W-:-:S04]  /*bbb0*/  FADD.FTZ R0, -R0, -RZ ;  /* 0x800000ff00007221 */ /* 0x000fc80000010100 */
[----:B------:R-:W-:-:S07]  /*bbc0*/  FFMA R5, R5, R0, R5 ;  /* 0x0000000005057223 */ /* 0x000fce0000000005 */
.L_x_3991:
[----:B------:R-:W0:Y:S02]  /*bbd0*/  LDC.64 R2, c[0x0][0x280] ;  /* 0x0000a000ff027b82 */ /* 0x000e240000000a00 */
[----:B0-----:R-:W-:Y:S01]  /*bbe0*/  STG.E desc[UR4][R2.64], R5 ;  /* 0x0000000502007986 */ /* 0x001fe2000c101904 */
[----:B------:R-:W-:Y:S05]  /*bbf0*/  EXIT ;  /* 0x000000000000794d */ /* 0x000fea0003800000 */
.L_x_3988:
[----:B------:R-:W-:Y:S02]  /*bc00*/  IMAD.MOV.U32 R5, RZ, RZ, 0x2 ;  /* 0x00000002ff057424 */ /* 0x000fe400078e00ff */
[----:B------:R-:W-:Y:S02]  /*bc10*/  IMAD.MOV.U32 R7, RZ, RZ, 0x1f ;  /* 0x0000001fff077424 */ /* 0x000fe400078e00ff */
[----:B------:R-:W-:-:S07]  /*bc20*/  IMAD.MOV.U32 R4, RZ, RZ, -0x1 ;  /* 0xffffffffff047424 */ /* 0x000fce00078e00ff */
[----:B01----:R-:W-:Y:S05]  /*bc30*/  WARPSYNC.COLLECTIVE R4, `(.L_x_3992) ;  /* 0x0000000004087348 */ /* 0x003fea0003c00000 */
[----:B01----:R0:W1:Y:S02]  /*bc40*/  SHFL.DOWN P0, R2, R0, R5, R7 ;  /* 0x0800000500027389 */ /* 0x0030640000000007 */
[----:B01----:R-:W-:Y:S01]  /*bc50*/  ENDCOLLECTIVE ;  /* 0x000000000000791b */ /* 0x003fe20003800000 */
.L_x_3992:
[----:B------:R-:W-:Y:S02]  /*bc60*/  IMAD.MOV.U32 R5, RZ, RZ, 0x1 ;  /* 0x00000001ff057424 */ /* 0x000fe400078e00ff */
[----:B------:R-:W-:-:S05]  /*bc70*/  IMAD.MOV.U32 R3, RZ, RZ, R2 ;  /* 0x000000ffff037224 */ /* 0x000fca00078e0002 */
[----:B------:R-:W-:-:S05]  /*bc80*/  FMNMX R3, R3, R0, !PT ;  /* 0x0000000003037209 */ /* 0x000fca0007800000 */
[----:B------:R-:W-:-:S07]  /*bc90*/  IMAD.MOV.U32 R0, RZ, RZ, R3 ;  /* 0x000000ffff007224 */ /* 0x000fce00078e0003 */
[----:B------:R-:W-:Y:S05]  /*bca0*/  WARPSYNC.COLLECTIVE R4, `(.L_x_3993) ;  /* 0x0000000004087348 */ /* 0x000fea0003c00000 */
[----:B------:R0:W1:Y:S02]  /*bcb0*/  SHFL.DOWN P0, R2, R0, R5, R7 ;  /* 0x0800000500027389 */ /* 0x0000640000000007 */
[----:B01----:R-:W-:Y:S01]  /*bcc0*/  ENDCOLLECTIVE ;  /* 0x000000000000791b */ /* 0x003fe20003800000 */
.L_x_3993:
[----:B------:R-:W-:Y:S05]  /*bcd0*/  BRA `(.L_x_3994) ;  /* 0xfffffffc00487947 */ /* 0x000fea000383ffff */
        .weak           $__internal_26_$__cuda_sm20_rcp_rn_f32_slowpath
        .type           $__internal_26_$__cuda_sm20_rcp_rn_f32_slowpath,@function
        .size           $__internal_26_$__cuda_sm20_rcp_rn_f32_slowpath,(.L_x_14362 - $__internal_26_$__cuda_sm20_rcp_rn_f32_slowpath)
$__internal_26_$__cuda_sm20_rcp_rn_f32_slowpath:
        /* <DEDUP_REMOVED lines=14> */
.L_x_3995:
        /* <DEDUP_REMOVED lines=33> */
.L_x_3997:
[----:B------:R0:W1:Y:S02]  /*bfd0*/  MUFU.RCP R2, R26 ;  /* 0x0000001a00027308 */ /* 0x0000640000001000 */
.L_x_3996:
[----:B-1----:R-:W-:Y:S02]  /*bfe0*/  IMAD.MOV.U32 R28, RZ, RZ, R2 ;  /* 0x000000ffff1c7224 */ /* 0x002fe400078e0002 */
[----:B------:R-:W-:Y:S02]  /*bff0*/  IMAD.MOV.U32 R2, RZ, RZ, R4 ;  /* 0x000000ffff027224 */ /* 0x000fe400078e0004 */
[----:B------:R-:W-:-:S04]  /*c000*/  IMAD.MOV.U32 R3, RZ, RZ, 0x0 ;  /* 0x00000000ff037424 */ /* 0x000fc800078e00ff */
[----:B0-----:R-:W-:Y:S05]  /*c010*/  RET.REL.NODEC R2 `(_ZN18transformer_engine13normalization21ln_fwd_general_kernelINS0_13Kernel_traitsIff13__nv_fp8_e4m3fjLj2048ELj1ELj4ELj1ELj16ENS0_18Kernel_traits_baseILj2048EffS3_fjLj128EEEEEEEvNS0_19ForwardKernelParamsE) ;  /* 0xffffff3c02f87950 */ /* 0x001fea0003c3ffff */
.L_x_3998:
        /* <DEDUP_REMOVED lines=14> */
.L_x_14362:


//--------------------- .text._ZN18transformer_engine13normalization21ln_fwd_general_kernelINS0_13Kernel_traitsIff13__nv_fp8_e4m3fjLj1024ELj1ELj4ELj1ELj16ENS0_18Kernel_traits_baseILj1024EffS3_fjLj128EEEEEEEvNS0_19ForwardKernelParamsE --------------------------
	.section	.text._ZN18transformer_engine13normalization21ln_fwd_general_kernelINS0_13Kernel_traitsIff13__nv_fp8_e4m3fjLj1024ELj1ELj4ELj1ELj16ENS0_18Kernel_traits_baseILj1024EffS3_fjLj128EEEEEEEvNS0_19ForwardKernelParamsE,"ax",@progbits
	.align	128
        .global         _ZN18transformer_engine13normalization21ln_fwd_general_kernelINS0_13Kernel_traitsIff13__nv_fp8_e4m3fjLj1024ELj1ELj4ELj1ELj16ENS0_18Kernel_traits_baseILj1024EffS3_fjLj128EEEEEEEvNS0_19ForwardKernelParamsE
        .type           _ZN18transformer_engine13normalization21ln_fwd_general_kernelINS0_13Kernel_traitsIff13__nv_fp8_e4m3fjLj1024ELj1ELj4ELj1ELj16ENS0_18Kernel_traits_baseILj1024EffS3_fjLj128EEEEEEEvNS0_19ForwardKernelParamsE,@function
        .size           _ZN18transformer_engine13normalization21ln_fwd_general_kernelINS0_13Kernel_traitsIff13__nv_fp8_e4m3fjLj1024ELj1ELj4ELj1ELj16ENS0_18Kernel_traits_baseILj1024EffS3_fjLj128EEEEEEEvNS0_19ForwardKernelParamsE,(.L_x_14363 - _ZN18transformer_engine13normalization21ln_fwd_general_kernelINS0_13Kernel_traitsIff13__nv_fp8_e4m3fjLj1024ELj1ELj4ELj1ELj16ENS0_18Kernel_traits_baseILj1024EffS3_fjLj128EEEEEEEvNS0_19ForwardKernelParamsE)
        .other          _ZN18transformer_engine13normalization21ln_fwd_general_kernelINS0_13Kernel_traitsIff13__nv_fp8_e4m3fjLj1024ELj1ELj4ELj1ELj16ENS0_18Kernel_traits_baseILj1024EffS3_fjLj128EEEEEEEvNS0_19ForwardKernelParamsE,@"STO_CUDA_ENTRY STV_DEFAULT"
_ZN18transformer_engine13normalization21ln_fwd_general_kernelINS0_13Kernel_traitsIff13__nv_fp8_e4m3fjLj1024ELj1ELj4ELj1ELj16ENS0_18Kernel_traits_baseILj1024EffS3_fjLj128EEEEEEEvNS0_19ForwardKernelParamsE:
.text._ZN18transformer_engine13normalization21ln_fwd_general_kernelINS0_13Kernel_traitsIff13__nv_fp8_e4m3fjLj1024ELj1ELj4ELj1ELj16ENS0_18Kernel_traits_baseILj1024EffS3_fjLj128EEEEEEEvNS0_19ForwardKernelParamsE:
        /* <DEDUP_REMOVED lines=35> */
[----:B------:R-:W-:Y:S05]  /*0230*/  CALL.REL.NOINC `($__internal_27_$__cuda_sm20_rcp_rn_f32_slowpath) ;  /* 0x0000006800e07944 */ /* 0x000fea0003c00000 */
[----:B------:R-:W-:Y:S01]  /*0240*/  IMAD.MOV.U32 R7, RZ, RZ, R5 ;  /* 0x000000ffff077224 */ /* 0x000fe200078e0005 */
[----:B------:R-:W-:Y:S06]  /*0250*/  BRA `(.L_x_4000) ;  /* 0x0000000000107947 */ /* 0x000fec0003800000 */
.L_x_3999:
[----:B------:R-:W0:Y:S02]  /*0260*/  MUFU.RCP R7, R6 ;  /* 0x0000000600077308 */ /* 0x000e240000001000 */
[----:B0-----:R-:W-:-:S04]  /*0270*/  FFMA R0, R6, R7, -1 ;  /* 0xbf80000006007423 */ /* 0x001fc80000000007 */
[----:B------:R-:W-:-:S04]  /*0280*/  FADD.FTZ R0, -R0, -RZ ;  /* 0x800000ff00007221 */ /* 0x000fc80000010100 */
[----:B------:R-:W-:-:S07]  /*0290*/  FFMA R7, R7, R0, R7 ;  /* 0x0000000007077223 */ /* 0x000fce0000000007 */
.L_x_4000:
        /* <DEDUP_REMOVED lines=19> */
.L_x_4004:
        /* <DEDUP_REMOVED lines=9> */
.L_x_4005:
[----:B------:R-:W-:Y:S05]  /*0460*/  BSYNC B1 ;  /* 0x0000000000017941 */ /* 0x000fea0003800000 */
.L_x_4003:
        /* <DEDUP_REMOVED lines=9> */
.L_x_4007:
        /* <DEDUP_REMOVED lines=9> */
.L_x_4008:
[----:B------:R-:W-:Y:S05]  /*0590*/  BSYNC B1 ;  /* 0x0000000000017941 */ /* 0x000fea0003800000 */
.L_x_4006:
        /* <DEDUP_REMOVED lines=15> */
.L_x_4010:
        /* <DEDUP_REMOVED lines=9> */
.L_x_4011:
[----:B------:R-:W-:Y:S05]  /*0720*/  BSYNC B1 ;  /* 0x0000000000017941 */ /* 0x000fea0003800000 */
.L_x_4009:
        /* <DEDUP_REMOVED lines=8> */
.L_x_4013:
        /* <DEDUP_REMOVED lines=9> */
.L_x_4014:
[----:B------:R-:W-:Y:S05]  /*0840*/  BSYNC B1 ;  /* 0x0000000000017941 */ /* 0x000fea0003800000 */
.L_x_4012:
        /* <DEDUP_REMOVED lines=14> */
.L_x_4016:
        /* <DEDUP_REMOVED lines=9> */
.L_x_4017:
[----:B------:R-:W-:Y:S05]  /*09c0*/  BSYNC B1 ;  /* 0x0000000000017941 */ /* 0x000fea0003800000 */
.L_x_4015:
        /* <DEDUP_REMOVED lines=8> */
.L_x_4019:
        /* <DEDUP_REMOVED lines=9> */
.L_x_4020:
[----:B------:R-:W-:Y:S05]  /*0ae0*/  BSYNC B1 ;  /* 0x0000000000017941 */ /* 0x000fea0003800000 */
.L_x_4018:
        /* <DEDUP_REMOVED lines=14> */
.L_x_4022:
        /* <DEDUP_REMOVED lines=9> */
.L_x_4023:
[----:B------:R-:W-:Y:S05]  /*0c60*/  BSYNC B1 ;  /* 0x0000000000017941 */ /* 0x000fea0003800000 */
.L_x_4021:
        /* <DEDUP_REMOVED lines=8> */
.L_x_4025:
        /* <DEDUP_REMOVED lines=9> */
.L_x_4026:
[----:B------:R-:W-:Y:S05]  /*0d80*/  BSYNC B1 ;  /* 0x0000000000017941 */ /* 0x000fea0003800000 */
.L_x_4024:
        /* <DEDUP_REMOVED lines=14> */
.L_x_4028:
        /* <DEDUP_REMOVED lines=9> */
.L_x_4029:
[----:B------:R-:W-:Y:S05]  /*0f00*/  BSYNC B1 ;  /* 0x0000000000017941 */ /* 0x000fea0003800000 */
.L_x_4027:
        /* <DEDUP_REMOVED lines=8> */
.L_x_4031:
        /* <DEDUP_REMOVED lines=9> */
.L_x_4032:
[----:B------:R-:W-:Y:S05]  /*1020*/  BSYNC B1 ;  /* 0x0000000000017941 */ /* 0x000fea0003800000 */
.L_x_4030:
        /* <DEDUP_REMOVED lines=14> */
.L_x_4034:
        /* <DEDUP_REMOVED lines=9> */
.L_x_4035:
[----:B------:R-:W-:Y:S05]  /*11a0*/  BSYNC B1 ;  /* 0x0000000000017941 */ /* 0x000fea0003800000 */
.L_x_4033:
        /* <DEDUP_REMOVED lines=8> */
.L_x_4037:
        /* <DEDUP_REMOVED lines=9> */
.L_x_4038:
[----:B------:R-:W-:Y:S05]  /*12c0*/  BSYNC B1 ;  /* 0x0000000000017941 */ /* 0x000fea0003800000 */
.L_x_4036:
        /* <DEDUP_REMOVED lines=14> */
.L_x_4040:
        /* <DEDUP_REMOVED lines=9> */
.L_x_4041:
[----:B------:R-:W-:Y:S05]  /*1440*/  BSYNC B1 ;  /* 0x0000000000017941 */ /* 0x000fea0003800000 */
.L_x_4039:
        /* <DEDUP_REMOVED lines=8> */
.L_x_4043:
        /* <DEDUP_REMOVED lines=9> */
.L_x_4044:
[----:B------:R-:W-:Y:S05]  /*1560*/  BSYNC B1 ;  /* 0x0000000000017941 */ /* 0x000fea0003800000 */
.L_x_4042:
        /* <DEDUP_REMOVED lines=14> */
.L_x_4046:
        /* <DEDUP_REMOVED lines=9> */
.L_x_4047:
[----:B------:R-:W-:Y:S05]  /*16e0*/  BSYNC B1 ;  /* 0x0000000000017941 */ /* 0x000fea0003800000 */
.L_x_4045:
[----:B------:R-:W-:-:S04]  /*16f0*/  LEA R2, P2, R17, R2, 0x2 ;  /* 0x0000000211027211 */ /* 0x000fc800078410ff */
[----:B------:R-:W-:Y:S02]  /*1700*/  LOP3.LUT P0, RZ, R2, 0xf, RZ, 0xc0, !PT ;  /* 0x0000000f02ff7812 */ /* 0x000fe4000780c0ff */
[----:B------:R-:W-:Y:S02]  /*1710*/  LEA.HI.X R3, R17, R3, R0, 0x2, P2 ;  /* 0x0000000311037211 */ /* 0x000fe400010f1400 */
[----:B------:R-:W-:-:S13]  /*1720*/  ISETP.LT.U32.OR P0, PT, R6, 0x4, P0 ;  /* 0x000000040600780c */ /* 0x000fda0000701470 */
[----:B------:R-:W-:Y:S05]  /*1730*/  @P0 BRA `(.L_x_4048) ;  /* 0x0000000000080947 */ /* 0x000fea0003800000 */
[----:B------:R4:W5:Y:S01]  /*1740*/  LDG.E.128 R16, desc[UR4][R2.64] ;  /* 0x0000000402107981 */ /* 0x000962000c1e1d00 */
[----:B------:R-:W-:Y:S05]  /*1750*/  BRA `(.L_x_4002) ;  /* 0x0000000000247947 */ /* 0x000fea0003800000 */
.L_x_4048:
        /* <DEDUP_REMOVED lines=9> */
.L_x_4002:
[----:B------:R-:W-:Y:S05]  /*17f0*/  BSYNC B0 ;  /* 0x0000000000007941 */ /* 0x000fea0003800000 */
.L_x_4001:
[----:B------:R-:W-:Y:S02]  /*1800*/  ULDC.U8 UR6, c[0x0][0x294] ;  /* 0x0000a50000067ab9 */ /* 0x000fe40000000000 */
[----:B------:R-:W-:Y:S01]  /*1810*/  ISETP.NE.AND P0, PT, RZ, UR6, PT ;  /* 0x00000006ff007c0c */ /* 0x000fe2000bf05270 */
[----:B------:R-:W-:-:S12]  /*1820*/  ULDC UR6, c[0x0][0x218] ;  /* 0x0000860000067ab9 */ /* 0x000fd80000000800 */
[----:B----4-:R-:W4:Y:S01]  /*1830*/  @P0 LDC.64 R2, c[0x0][0x270] ;  /* 0x00009c00ff020b82 */ /* 0x010f220000000a00 */
[----:B--23--:R-:W-:Y:S01]  /*1840*/  IMAD.MOV.U32 R4, RZ, RZ, RZ ;  /* 0x000000ffff047224 */ /* 0x00cfe200078e00ff */
[----:B----4-:R2:W5:Y:S01]  /*1850*/  @P0 LDG.E R6, desc[UR4][R2.64] ;  /* 0x0000000402060981 */ /* 0x010562000c1e1900 */
[----:B------:R-:W-:-:S13]  /*1860*/  ISETP.GE.AND P0, PT, R9, UR6, PT ;  /* 0x0000000609007c0c */ /* 0x000fda000bf06270 */
[----:B--2---:R-:W-:Y:S05]  /*1870*/  @P0 BRA `(.L_x_4049) ;  /* 0x0000004c00fc0947 */ /* 0x004fea0003800000 */
[----:B------:R-:W-:Y:S01]  /*1880*/  ULDC.U8 UR6, c[0x0][0x250] ;  /* 0x0000940000067ab9 */ /* 0x000fe20000000000 */
[----:B-----5:R-:W-:Y:S01]  /*1890*/  IMAD.MOV.U32 R2, RZ, RZ, R77 ;  /* 0x000000ffff027224 */ /* 0x020fe200078e004d */
[----:B------:R-:W-:Y:S01]  /*18a0*/  ISETP.NE.AND P0, PT, RZ, UR6, PT ;  /* 0x00000006ff007c0c */ /* 0x000fe2000bf05270 */
[----:B------:R-:W-:Y:S02]  /*18b0*/  IMAD.MOV.U32 R5, RZ, RZ, R76 ;  /* 0x000000ffff057224 */ /* 0x000fe400078e004c */
[----:B------:R-:W-:Y:S02]  /*18c0*/  IMAD.MOV.U32 R0, RZ, RZ, R79 ;  /* 0x000000ffff007224 */ /* 0x000fe400078e004f */
[----:B------:R-:W-:Y:S02]  /*18d0*/  IMAD.MOV.U32 R3, RZ, RZ, R78 ;  /* 0x000000ffff037224 */ /* 0x000fe400078e004e */
[----:B01----:R-:W-:Y:S02]  /*18e0*/  IMAD.MOV.U32 R14, RZ, RZ, R73 ;  /* 0x000000ffff0e7224 */ /* 0x003fe400078e0049 */
        /* <DEDUP_REMOVED lines=60> */
[----:B------:R-:W-:-:S07]  /*1cb0*/  @P0 FADD R112, R112, 1 ;  /* 0x3f80000070700421 */ /* 0x000fce0000000000 */
.L_x_4132:
[----:B------:R-:W-:Y:S01]  /*1cc0*/  IMAD.SHL.U32 R116, R8, 0x4, RZ ;  /* 0x0000000408747824 */ /* 0x000fe200078e00ff */
[----:B------:R-:W-:Y:S01]  /*1cd0*/  ULDC.64 UR8, c[0x0][0x218] ;  /* 0x0000860000087ab9 */ /* 0x000fe20000000a00 */
[----:B------:R-:W-:Y:S01]  /*1ce0*/  LEA.HI R114, R12, R9, RZ, 0x1b ;  /* 0x000000090c727211 */ /* 0x000fe200078fd8ff */
[----:B------:R-:W-:Y:S02]  /*1cf0*/  BSSY B0, `(.L_x_4050) ;  /* 0x00000b9000007945 */ /* 0x000fe40003800000 */
        /* <DEDUP_REMOVED lines=14> */
.L_x_4053:
        /* <DEDUP_REMOVED lines=9> */
.L_x_4054:
[----:B------:R-:W-:Y:S05]  /*1e70*/  BSYNC B1 ;  /* 0x0000000000017941 */ /* 0x000fea0003800000 */
.L_x_4052:
        /* <DEDUP_REMOVED lines=14> */
.L_x_4056:
        /* <DEDUP_REMOVED lines=9> */
.L_x_4057:
[----:B------:R-:W-:Y:S05]  /*1ff0*/  BSYNC B1 ;  /* 0x0000000000017941 */ /* 0x000fea0003800000 */
.L_x_4055:
        /* <DEDUP_REMOVED lines=13> */
.L_x_4059:
        /* <DEDUP_REMOVED lines=9> */
.L_x_4060:
[----:B------:R-:W-:Y:S05]  /*2160*/  BSYNC B1 ;  /* 0x0000000000017941 */ /* 0x000fea0003800000 */
.L_x_4058:
        /* <DEDUP_REMOVED lines=13> */
.L_x_4062:
        /* <DEDUP_REMOVED lines=9> */
.L_x_4063:
[----:B------:R-:W-:Y:S05]  /*22d0*/  BSYNC B1 ;  /* 0x0000000000017941 */ /* 0x000fea0003800000 */
.L_x_4061:
        /* <DEDUP_REMOVED lines=13> */
.L_x_4065:
        /* <DEDUP_REMOVED lines=9> */
.L_x_4066:
[----:B------:R-:W-:Y:S05]  /*2440*/  BSYNC B1 ;  /* 0x0000000000017941 */ /* 0x000fea0003800000 */
.L_x_4064:
        /* <DEDUP_REMOVED lines=13> */
.L_x_4068:
        /* <DEDUP_REMOVED lines=9> */
.L_x_4069:
[----:B------:R-:W-:Y:S05]  /*25b0*/  BSYNC B1 ;  /* 0x0000000000017941 */ /* 0x000fea0003800000 */
.L_x_4067:
        /* <DEDUP_REMOVED lines=13> */
.L_x_4071:
        /* <DEDUP_REMOVED lines=9> */
.L_x_4072:
[----:B------:R-:W-:Y:S05]  /*2720*/  BSYNC B1 ;  /* 0x0000000000017941 */ /* 0x000fea0003800000 */
.L_x_4070:
        /* <DEDUP_REMOVED lines=12> */
.L_x_4073:
        /* <DEDUP_REMOVED lines=9> */
.L_x_4051:
[----:B------:R-:W-:Y:S05]  /*2880*/  BSYNC B0 ;  /* 0x0000000000007941 */ /* 0x000fea0003800000 */
.L_x_4050:
        /* <DEDUP_REMOVED lines=56> */
.L_x_4075:
[----:B------:R-:W-:Y:S05]  /*2c10*/  BSYNC B0 ;  /* 0x0000000000007941 */ /* 0x000fea0003800000 */
.L_x_4074:
[----:B------:R-:W4:Y:S01]  /*2c20*/  LDC R113, c[0x0][0x214] ;  /* 0x00008500ff717b82 */ /* 0x000f220000000800 */
[----:B------:R-:W-:Y:S02]  /*2c30*/  SHF.R.S32.HI R118, RZ, 0x1f, R11 ;  /* 0x0000001fff767819 */ /* 0x000fe4000001140b */
[----:B----4-:R-:W-:-:S13]  /*2c40*/  ISETP.NE.AND P2, PT, R113, 0x1, PT ;  /* 0x000000017100780c */ /* 0x010fda0003f45270 */
[----:B------:R-:W-:Y:S05]  /*2c50*/  @!P2 BRA `(.L_x_4076) ;  /* 0x0000000400dca947 */ /* 0x000fea0003800000 */
[----:B------:R-:W4:Y:S01]  /*2c60*/  SHFL.DOWN PT, R10, R97, 0x10, 0x1f ;  /* 0x0a001f00610a7f89 */ /* 0x000f2200000e0000 */
[----:B01----:R-:W-:Y:S02]  /*2c70*/  SHF.R.U32.HI R92, RZ, 0x5, R12 ;  /* 0x00000005ff5c7819 */ /* 0x003fe4000001160c */
[C---:B------:R-:W-:Y:S02]  /*2c80*/  LOP3.LUT P0, RZ, R12.reuse, 0x1f, RZ, 0xc0, !PT ;  /* 0x0000001f0cff7812 */ /* 0x040fe4000780c0ff */
[----:B------:R-:W-:Y:S01]  /*2c90*/  LOP3.LUT P5, RZ, R115, 0x1, RZ, 0xc0, !PT ;  /* 0x0000000173ff7812 */ /* 0x000fe200078ac0ff */
[----:B------:R-:W-:Y:S01]  /*2ca0*/  IMAD R92, R13, 0x4, R92 ;  /* 0x000000040d5c7824 */ /* 0x000fe200078e025c */
[----:B------:R-:W-:Y:S01]  /*2cb0*/  ISETP.NE.AND P3, PT, R12, RZ, PT ;  /* 0x000000ff0c00720c */ /* 0x000fe20003f65270 */
[----:B----4-:R-:W-:-:S05]  /*2cc0*/  FADD R93, R10, R97 ;  /* 0x000000610a5d7221 */ /* 0x010fca0000000000 */
[----:B------:R-:W0:Y:S02]  /*2cd0*/  SHFL.DOWN PT, R10, R93, 0x8, 0x1f ;  /* 0x09001f005d0a7f89 */ /* 0x000e2400000e0000 */
[----:B0-----:R-:W-:Y:S01]  /*2ce0*/  FADD R96, R93, R10 ;  /* 0x0000000a5d607221 */ /* 0x001fe20000000000 */
[----:B------:R-:W-:Y:S01]  /*2cf0*/  IMAD R93, R92, R113, RZ ;  /* 0x000000715c5d7224 */ /* 0x000fe200078e02ff */
[----:B------:R-:W0:Y:S03]  /*2d00*/  LDC R10, c[0x0][0x210] ;  /* 0x00008400ff0a7b82 */ /* 0x000e260000000800 */
[----:B--23--:R-:W1:Y:S01]  /*2d10*/  SHFL.DOWN PT, R95, R96, 0x4, 0x1f ;  /* 0x08801f00605f7f89 */ /* 0x00ce6200000e0000 */
[----:B0-----:R-:W-:Y:S02]  /*2d20*/  IMAD R92, R113, R10, RZ ;  /* 0x0000000a715c7224 */ /* 0x001fe400078e02ff */
[----:B-1----:R-:W-:-:S02]  /*2d30*/  FADD R100, R96, R95 ;  /* 0x0000005f60647221 */ /* 0x002fc40000000000 */
        /* <DEDUP_REMOVED lines=32> */
.L_x_4078:
[----:B------:R-:W2:Y:S04]  /*2f40*/  LDG.E.STRONG.GPU R10, desc[UR4][R94.64] ;  /* 0x000000045e0a7981 */ /* 0x000ea8000c1ef900 */
[----:B--2---:R-:W-:Y:S01]  /*2f50*/  CCTL.IVALL ;  /* 0x00000000ff00798f */ /* 0x004fe20002000000 */
[----:B------:R-:W-:Y:S05]  /*2f60*/  YIELD ;  /* 0x0000000000007946 */ /* 0x000fea0003800000 */
[----:B------:R-:W-:-:S13]  /*2f70*/  ISETP.NE.AND P0, PT, R10, R101, PT ;  /* 0x000000650a00720c */ /* 0x000fda0003f05270 */
[----:B------:R-:W-:Y:S05]  /*2f80*/  @P0 BRA `(.L_x_4078) ;  /* 0xfffffffc00ec0947 */ /* 0x000fea000383ffff */
.L_x_4077:
        /* <DEDUP_REMOVED lines=16> */
.L_x_4083:
        /* <DEDUP_REMOVED lines=18> */
.L_x_4082:
[----:B------:R-:W-:Y:S05]  /*31b0*/  BSYNC B1 ;  /* 0x0000000000017941 */ /* 0x000fea0003800000 */
.L_x_4081:
        /* <DEDUP_REMOVED lines=13> */
.L_x_4085:
[----:B------:R-:W-:Y:S05]  /*3290*/  BSYNC B1 ;  /* 0x0000000000017941 */ /* 0x000fea0003800000 */
.L_x_4084:
[----:B------:R-:W-:-:S13]  /*32a0*/  ISETP.LT.OR P0, PT, R119, R113, P0 ;  /* 0x000000717700720c */ /* 0x000fda0000701670 */
[----:B------:R-:W-:Y:S05]  /*32b0*/  @!P0 BRA `(.L_x_4080) ;  /* 0x00000000000c8947 */ /* 0x000fea0003800000 */
[----:B------:R-:W-:-:S06]  /*32c0*/  IMAD.WIDE R92, R119, 0x4, R92 ;  /* 0x00000004775c7825 */ /* 0x000fcc00078e025c */
[----:B------:R-:W2:Y:S02]  /*32d0*/  LDG.E R93, desc[UR4][R92.64] ;  /* 0x000000045c5d7981 */ /* 0x000ea4000c1e1900 */
[----:B--2---:R-:W-:-:S07]  /*32e0*/  FADD R120, R120, R93 ;  /* 0x0000005d78787221 */ /* 0x004fce0000000000 */
.L_x_4080:
[----:B------:R-:W-:Y:S05]  /*32f0*/  BSYNC B0 ;  /* 0x0000000000007941 */ /* 0x000fea0003800000 */
.L_x_4079:
        /* <DEDUP_REMOVED lines=13> */
.L_x_4076:
        /* <DEDUP_REMOVED lines=10> */
.L_x_4086:
        /* <DEDUP_REMOVED lines=137> */
.L_x_4088:
[----:B------:R-:W-:Y:S05]  /*3d00*/  BSYNC B0 ;  /* 0x0000000000007941 */ /* 0x000fea0003800000 */
.L_x_4087:
        /* <DEDUP_REMOVED lines=47> */
.L_x_4091:
[----:B------:R-:W2:Y:S04]  /*4000*/  LDG.E.STRONG.GPU R96, desc[UR4][R94.64] ;  /* 0x000000045e607981 */ /* 0x000ea8000c1ef900 */
[----:B--2---:R-:W-:Y:S01]  /*4010*/  CCTL.IVALL ;  /* 0x00000000ff00798f */ /* 0x004fe20002000000 */
[----:B------:R-:W-:Y:S05]  /*4020*/  YIELD ;  /* 0x0000000000007946 */ /* 0x000fea0003800000 */
[----:B------:R-:W-:-:S13]  /*4030*/  ISETP.NE.AND P0, PT, R96, R97, PT ;  /* 0x000000616000720c */ /* 0x000fda0003f05270 */
[----:B------:R-:W-:Y:S05]  /*4040*/  @P0 BRA `(.L_x_4091) ;  /* 0xfffffffc00ec0947 */ /* 0x000fea000383ffff */
.L_x_4090:
        /* <DEDUP_REMOVED lines=15> */
.L_x_4096:
        /* <DEDUP_REMOVED lines=18> */
.L_x_4095:
[----:B------:R-:W-:Y:S05]  /*4260*/  BSYNC B1 ;  /* 0x0000000000017941 */ /* 0x000fea0003800000 */
.L_x_4094:
        /* <DEDUP_REMOVED lines=13> */
.L_x_4098:
[----:B------:R-:W-:Y:S05]  /*4340*/  BSYNC B1 ;  /* 0x0000000000017941 */ /* 0x000fea0003800000 */
.L_x_4097:
[----:B------:R-:W-:-:S13]  /*4350*/  ISETP.LT.OR P0, PT, R121, R113, P0 ;  /* 0x000000717900720c */ /* 0x000fda0000701670 */
[----:B------:R-:W-:Y:S05]  /*4360*/  @!P0 BRA `(.L_x_4093) ;  /* 0x00000000000c8947 */ /* 0x000fea0003800000 */
[----:B------:R-:W-:-:S06]  /*4370*/  IMAD.WIDE R92, R121, 0x4, R92 ;  /* 0x00000004795c7825 */ /* 0x000fcc00078e025c */
[----:B------:R-:W2:Y:S02]  /*4380*/  LDG.E R93, desc[UR4][R92.64] ;  /* 0x000000045c5d7981 */ /* 0x000ea4000c1e1900 */
[----:B--2---:R-:W-:-:S07]  /*4390*/  FADD R118, R118, R93 ;  /* 0x0000005d76767221 */ /* 0x004fce0000000000 */
.L_x_4093:
[----:B------:R-:W-:Y:S05]  /*43a0*/  BSYNC B0 ;  /* 0x0000000000007941 */ /* 0x000fea0003800000 */
.L_x_4092:
        /* <DEDUP_REMOVED lines=13> */
.L_x_4089:
        /* <DEDUP_REMOVED lines=10> */
.L_x_4099:
        /* <DEDUP_REMOVED lines=16> */
[----:B0-----:R-:W0:Y:S01]  /*4620*/  LDC.64 R92, c[0x0][0x258] ;  /* 0x00009600ff5c7b82 */ /* 0x001e220000000a00 */
[----:B------:R-:W-:Y:S01]  /*4630*/  ULDC.U8 UR10, c[0x0][0x294] ;  /* 0x0000a500000a7ab9 */ /* 0x000fe20000000000 */
[----:B------:R-:W-:Y:S01]  /*4640*/  ULDC.64 UR6, c[0x0][0x288] ;  /* 0x0000a20000067ab9 */ /* 0x000fe20000000a00 */
[----:B------:R-:W-:Y:S01]  /*4650*/  ISETP.NE.AND P1, PT, RZ, UR10, PT ;  /* 0x0000000aff007c0c */ /* 0x000fe2000bf25270 */
[--C-:B-----5:R-:W-:Y:S01]  /*4660*/  FADD R100, R49, -R119.reuse ;  /* 0x8000007731647221 */ /* 0x120fe20000000000 */
[----:B------:R-:W-:Y:S01]  /*4670*/  ISETP.EQ.U32.AND P0, PT, RZ, UR6, PT ;  /* 0x00000006ff007c0c */ /* 0x000fe2000bf02070 */
[--C-:B------:R-:W-:Y:S01]  /*4680*/  FADD R94, R48, -R119.reuse ;  /* 0x80000077305e7221 */ /* 0x100fe20000000000 */
[--C-:B------:R-:W-:Y:S01]  /*4690*/  FADD R118, R51, -R119.reuse ;  /* 0x8000007733767221 */ /* 0x100fe20000000000 */
[----:B------:R-:W-:Y:S01]  /*46a0*/  FMUL R121, R100, R97 ;  /* 0x0000006164797220 */ /* 0x000fe20000400000 */
[----:B------:R-:W-:Y:S01]  /*46b0*/  ISETP.EQ.AND.EX P6, PT, RZ, UR7, !P1, P0 ;  /* 0x00000007ff007c0c */ /* 0x000fe2000cfc2300 */
[----:B------:R-:W-:Y:S01]  /*46c0*/  FADD R100, R50, -R119 ;  /* 0x8000007732647221 */ /* 0x000fe20000000000 */
[----:B------:R-:W-:-:S02]  /*46d0*/  IMAD R114, R114, UR9, R116 ;  /* 0x0000000972727c24 */ /* 0x000fc4000f8e0274 */
[-C--:B------:R-:W-:Y:S01]  /*46e0*/  FMUL R101, R94, R97.reuse ;  /* 0x000000615e657220 */ /* 0x080fe20000400000 */
[-C--:B------:R-:W-:Y:S01]  /*46f0*/  FMUL R125, R118, R97.reuse ;  /* 0x00000061767d7220 */ /* 0x080fe20000400000 */
[----:B------:R-:W-:Y:S01]  /*4700*/  FMUL R123, R100, R97 ;  /* 0x00000061647b7220 */ /* 0x000fe20000400000 */
[----:B------:R-:W-:Y:S01]  /*4710*/  P2R R96, PR, RZ, 0x40 ;  /* 0x00000040ff607803 */ /* 0x000fe20000000000 */
[----:B------:R-:W-:Y:S01]  /*4720*/  FFMA R101, R5, R101, R44 ;  /* 0x0000006505657223 */ /* 0x000fe2000000002c */
[----:B------:R-:W-:Y:S01]  /*4730*/  FFMA R121, R2, R121, R45 ;  /* 0x0000007902797223 */ /* 0x000fe2000000002d */
[----:B------:R-:W-:Y:S01]  /*4740*/  FFMA R123, R3, R123, R46 ;  /* 0x0000007b037b7223 */ /* 0x000fe2000000002e */
[----:B------:R-:W-:Y:S01]  /*4750*/  FFMA R125, R0, R125, R47 ;  /* 0x0000007d007d7223 */ /* 0x000fe2000000002f */
[----:B0-----:R-:W-:Y:S01]  /*4760*/  IADD3 R94, P2, R114, R92, RZ ;  /* 0x0000005c725e7210 */ /* 0x001fe20007f5e0ff */
        /* <DEDUP_REMOVED lines=21> */
.L_x_4102:
[----:B------:R-:W-:Y:S01]  /*48c0*/  LOP3.LUT P0, RZ, R94, 0x3, RZ, 0xc0, !PT ;  /* 0x000000035eff7812 */ /* 0x000fe2000780c0ff */
[----:B------:R-:W-:Y:S01]  /*48d0*/  BSSY B1, `(.L_x_4103) ;  /* 0x000001a000017945 */ /* 0x000fe20003800000 */
[----:B------:R-:W-:Y:S02]  /*48e0*/  IADD3 R100, -R116, UR9, RZ ;  /* 0x0000000974647c10 */ /* 0x000fe4000fffe1ff */
[----:B------:R-:W-:Y:S02]  /*48f0*/  LEA.HI.X.SX32 R95, R114, R93, 0x1, P2 ;  /* 0x0000005d725f7211 */ /* 0x000fe400010f0eff */
[C---:B------:R-:W-:Y:S02]  /*4900*/  ISETP.LT.U32.OR P0, PT, R100.reuse, 0x4, P0 ;  /* 0x000000046400780c */ /* 0x040fe40000701470 */
[----:B------:R-:W-:Y:S02]  /*4910*/  ISETP.GE.U32.AND P3, PT, R100, 0x4, PT ;  /* 0x000000046400780c */ /* 0x000fe40003f66070 */
[----:B------:R-:W-:-:S02]  /*4920*/  F2FP.SATFINITE.E4M3.F32.PACK_AB_MERGE_C R101, RZ, R101, RZ ;  /* 0x00000065ff65723e */ /* 0x000fc400048070ff */
[----:B------:R-:W-:Y:S02]  /*4930*/  F2FP.SATFINITE.E4M3.F32.PACK_AB_MERGE_C R121, RZ, R121, RZ ;  /* 0x00000079ff79723e */ /* 0x000fe400048070ff */
[----:B------:R-:W-:Y:S02]  /*4940*/  F2FP.SATFINITE.E4M3.F32.PACK_AB_MERGE_C R123, RZ, R123, RZ ;  /* 0x0000007bff7b723e */ /* 0x000fe400048070ff */
[----:B------:R-:W-:-:S03]  /*4950*/  F2FP.SATFINITE.E4M3.F32.PACK_AB_MERGE_C R125, RZ, R125, RZ ;  /* 0x0000007dff7d723e */ /* 0x000fc600048070ff */
        /* <DEDUP_REMOVED lines=10> */
.L_x_4104:
[C---:B------:R-:W-:Y:S01]  /*4a00*/  ISETP.NE.AND P0, PT, R100.reuse, RZ, PT ;  /* 0x000000ff6400720c */ /* 0x040fe20003f05270 */
[----:B------:R1:W-:Y:S01]  /*4a10*/  @P3 STG.E.U8 desc[UR4][R94.64+0x3], R125 ;  /* 0x0000037d5e003986 */ /* 0x0003e2000c101104 */
[C---:B------:R-:W-:Y:S02]  /*4a20*/  ISETP.GE.U32.AND P2, PT, R100.reuse, 0x2, PT ;  /* 0x000000026400780c */ /* 0x040fe40003f46070 */
[----:B------:R-:W-:-:S09]  /*4a30*/  ISETP.GE.U32.AND P4, PT, R100, 0x3, PT ;  /* 0x000000036400780c */ /* 0x000fd20003f86070 */
[----:B------:R1:W-:Y:S04]  /*4a40*/  @P0 STG.E.U8 desc[UR4][R94.64], R101 ;  /* 0x000000655e000986 */ /* 0x0003e8000c101104 */
[----:B------:R1:W-:Y:S04]  /*4a50*/  @P2 STG.E.U8 desc[UR4][R94.64+0x1], R121 ;  /* 0x000001795e002986 */ /* 0x0003e8000c101104 */
[----:B------:R1:W-:Y:S02]  /*4a60*/  @P4 STG.E.U8 desc[UR4][R94.64+0x2], R123 ;  /* 0x0000027b5e004986 */ /* 0x0003e4000c101104 */
.L_x_4105:
[----:B------:R-:W-:Y:S05]  /*4a70*/  BSYNC B1 ;  /* 0x0000000000017941 */ /* 0x000fea0003800000 */
.L_x_4103:
[----:B01----:R-:W-:-:S05]  /*4a80*/  IMAD R94, R113, 0x80, R116 ;  /* 0x00000080715e7824 */ /* 0x003fca00078e0274 */
[----:B------:R-:W-:-:S13]  /*4a90*/  ISETP.GE.AND P0, PT, R94, UR9, PT ;  /* 0x000000095e007c0c */ /* 0x000fda000bf06270 */
[----:B------:R-:W-:Y:S05]  /*4aa0*/  @P0 BRA `(.L_x_4101) ;  /* 0x0000001c005c0947 */ /* 0x000fea0003800000 */
[--C-:B------:R-:W-:Y:S01]  /*4ab0*/  FADD R100, R52, -R119.reuse ;  /* 0x8000007734647221 */ /* 0x100fe20000000000 */
[--C-:B------:R-:W-:Y:S01]  /*4ac0*/  FADD R114, R53, -R119.reuse ;  /* 0x8000007735727221 */ /* 0x100fe20000000000 */
[--C-:B------:R-:W-:Y:S01]  /*4ad0*/  FADD R118, R54, -R119.reuse ;  /* 0x8000007736767221 */ /* 0x100fe20000000000 */
[----:B------:R-:W-:Y:S01]  /*4ae0*/  FADD R120, R55, -R119 ;  /* 0x8000007737787221 */ /* 0x000fe20000000000 */
[----:B------:R-:W-:Y:S01]  /*4af0*/  FMUL R101, R100, R97 ;  /* 0x0000006164657220 */ /* 0x000fe20000400000 */
[----:B------:R-:W-:Y:S01]  /*4b00*/  LEA.HI R95, R12, R9, RZ, 0x1b ;  /* 0x000000090c5f7211 */ /* 0x000fe200078fd8ff */
[----:B------:R-:W-:Y:S02]  /*4b10*/  IMAD R100, R113, 0x80, R116 ;  /* 0x0000008071647824 */ /* 0x000fe400078e0274 */
[-C--:B------:R-:W-:Y:S01]  /*4b20*/  FMUL R121, R114, R97.reuse ;  /* 0x0000006172797220 */ /* 0x080fe20000400000 */
[-C--:B------:R-:W-:Y:S01]  /*4b30*/  FMUL R123, R118, R97.reuse ;  /* 0x00000061767b7220 */ /* 0x080fe20000400000 */
[----:B------:R-:W-:Y:S01]  /*4b40*/  FMUL R125, R120, R97 ;  /* 0x00000061787d7220 */ /* 0x000fe20000400000 */
[----:B------:R-:W-:-:S02]  /*4b50*/  IMAD R95, R95, UR9, R100 ;  /* 0x000000095f5f7c24 */ /* 0x000fc4000f8e0264 */
        /* <DEDUP_REMOVED lines=25> */
.L_x_4106:
[C---:B------:R-:W-:Y:S01]  /*4cf0*/  IADD3 R94, P3, R95.reuse, R92, RZ ;  /* 0x0000005c5f5e7210 */ /* 0x040fe20007f7e0ff */
[----:B------:R-:W-:Y:S01]  /*4d00*/  BSSY B1, `(.L_x_4107) ;  /* 0x000001b000017945 */ /* 0x000fe20003800000 */
[----:B------:R-:W-:Y:S02]  /*4d10*/  IADD3 R100, -R100, UR9, RZ ;  /* 0x0000000964647c10 */ /* 0x000fe4000fffe1ff */
[----:B------:R-:W-:Y:S02]  /*4d20*/  LOP3.LUT P0, RZ, R94, 0x3, RZ, 0xc0, !PT ;  /* 0x000000035eff7812 */ /* 0x000fe4000780c0ff */
[C---:B------:R-:W-:Y:S02]  /*4d30*/  ISETP.GE.U32.AND P2, PT, R100.reuse, 0x4, PT ;  /* 0x000000046400780c */ /* 0x040fe40003f46070 */
[----:B------:R-:W-:Y:S02]  /*4d40*/  ISETP.LT.U32.OR P0, PT, R100, 0x4, P0 ;  /* 0x000000046400780c */ /* 0x000fe40000701470 */
[----:B------:R-:W-:-:S02]  /*4d50*/  LEA.HI.X.SX32 R95, R95, R93, 0x1, P3 ;  /* 0x0000005d5f5f7211 */ /* 0x000fc400018f0eff */
[----:B------:R-:W-:Y:S02]  /*4d60*/  F2FP.SATFINITE.E4M3.F32.PACK_AB_MERGE_C R101, RZ, R101, RZ ;  /* 0x00000065ff65723e */ /* 0x000fe400048070ff */
        /* <DEDUP_REMOVED lines=13> */
.L_x_4108:
[C---:B------:R-:W-:Y:S01]  /*4e40*/  ISETP.NE.AND P0, PT, R100.reuse, RZ, PT ;  /* 0x000000ff6400720c */ /* 0x040fe20003f05270 */
[----:B------:R0:W-:Y:S01]  /*4e50*/  @P2 STG.E.U8 desc[UR4][R94.64+0x3], R125 ;  /* 0x0000037d5e002986 */ /* 0x0001e2000c101104 */
[C---:B------:R-:W-:Y:S02]  /*4e60*/  ISETP.GE.U32.AND P3, PT, R100.reuse, 0x2, PT ;  /* 0x000000026400780c */ /* 0x040fe40003f66070 */
[----:B------:R-:W-:-:S09]  /*4e70*/  ISETP.GE.U32.AND P4, PT, R100, 0x3, PT ;  /* 0x000000036400780c */ /* 0x000fd20003f86070 */
[----:B------:R0:W-:Y:S04]  /*4e80*/  @P0 STG.E.U8 desc[UR4][R94.64], R101 ;  /* 0x000000655e000986 */ /* 0x0001e8000c101104 */
[----:B------:R0:W-:Y:S04]  /*4e90*/  @P3 STG.E.U8 desc[UR4][R94.64+0x1], R121 ;  /* 0x000001795e003986 */ /* 0x0001e8000c101104 */
[----:B------:R0:W-:Y:S02]  /*4ea0*/  @P4 STG.E.U8 desc[UR4][R94.64+0x2], R123 ;  /* 0x0000027b5e004986 */ /* 0x0001e4000c101104 */
.L_x_4109:
[----:B------:R-:W-:Y:S05]  /*4eb0*/  BSYNC B1 ;  /* 0x0000000000017941 */ /* 0x000fea0003800000 */
.L_x_4107:
[----:B------:R-:W-:-:S04]  /*4ec0*/  IMAD R100, R113, 0x80, R116 ;  /* 0x0000008071647824 */ /* 0x000fc800078e0274 */
[----:B------:R-:W-:-:S05]  /*4ed0*/  IMAD R100, R113, 0x80, R100 ;  /* 0x0000008071647824 */ /* 0x000fca00078e0264 */
[----:B------:R-:W-:-:S13]  /*4ee0*/  ISETP.GE.AND P0, PT, R100, UR9, PT ;  /* 0x0000000964007c0c */ /* 0x000fda000bf06270 */
[----:B------:R-:W-:Y:S05]  /*4ef0*/  @P0 BRA `(.L_x_4101) ;  /* 0x0000001800480947 */ /* 0x000fea0003800000 */
[----:B01----:R-:W-:Y:S01]  /*4f00*/  LEA.HI R95, R12, R9, RZ, 0x1b ;  /* 0x000000090c5f7211 */ /* 0x003fe200078fd8ff */
[--C-:B------:R-:W-:Y:S01]  /*4f10*/  FADD R94, R56, -R119.reuse ;  /* 0x80000077385e7221 */ /* 0x100fe20000000000 */
[--C-:B------:R-:W-:Y:S01]  /*4f20*/  FADD R116, R57, -R119.reuse ;  /* 0x8000007739747221 */ /* 0x100fe20000000000 */
[--C-:B------:R-:W-:Y:S01]  /*4f30*/  FADD R118, R59, -R119.reuse ;  /* 0x800000773b767221 */ /* 0x100fe20000000000 */
[----:B------:R-:W-:Y:S01]  /*4f40*/  IADD3 R114, -R100, UR9, RZ ;  /* 0x0000000964727c10 */ /* 0x000fe2000fffe1ff */
[----:B------:R-:W-:Y:S02]  /*4f50*/  IMAD R95, R95, UR9, R100 ;  /* 0x000000095f5f7c24 */ /* 0x000fe4000f8e0264 */
[-C--:B------:R-:W-:Y:S01]  /*4f60*/  FMUL R101, R94, R97.reuse ;  /* 0x000000615e657220 */ /* 0x080fe20000400000 */
[-C--:B------:R-:W-:Y:S01]  /*4f70*/  FMUL R121, R116, R97.reuse ;  /* 0x0000006174797220 */ /* 0x080fe20000400000 */
[----:B------:R-:W-:Y:S01]  /*4f80*/  FADD R116, R58, -R119 ;  /* 0x800000773a747221 */ /* 0x000fe20000000000 */
[----:B------:R-:W-:Y:S01]  /*4f90*/  FMUL R125, R118, R97 ;  /* 0x00000061767d7220 */ /* 0x000fe20000400000 */
[----:B------:R-:W-:Y:S01]  /*4fa0*/  IADD3 R94, P3, R95, R92, RZ ;  /* 0x0000005c5f5e7210 */ /* 0x000fe20007f7e0ff */
[----:B------:R-:W-:Y:S01]  /*4fb0*/  FFMA R101, R83, R101, R36 ;  /* 0x0000006553657223 */ /* 0x000fe20000000024 */
[----:B------:R-:W-:Y:S01]  /*4fc0*/  FMUL R123, R116, R97 ;  /* 0x00000061747b7220 */ /* 0x000fe20000400000 */
[----:B------:R-:W-:Y:S01]  /*4fd0*/  ISETP.GE.U32.AND P2, PT, R114, 0x4, PT ;  /* 0x000000047200780c */ /* 0x000fe20003f46070 */
[----:B------:R-:W-:Y:S01]  /*4fe0*/  FFMA R121, R82, R121, R37 ;  /* 0x0000007952797223 */ /* 0x000fe20000000025 */
[----:B------:R-:W-:Y:S01]  /*4ff0*/  LOP3.LUT P0, RZ, R94, 0x3, RZ, 0xc0, !PT ;  /* 0x000000035eff7812 */ /* 0x000fe2000780c0ff */
[----:B------:R-:W-:Y:S01]  /*5000*/  FFMA R123, R85, R123, R38 ;  /* 0x0000007b557b7223 */ /* 0x000fe20000000026 */
[----:B------:R-:W-:Y:S01]  /*5010*/  LEA.HI.X.SX32 R95, R95, R93, 0x1, P3 ;  /* 0x0000005d5f5f7211 */ /* 0x000fe200018f0eff */
[----:B------:R-:W-:Y:S01]  /*5020*/  FFMA R125, R84, R125, R39 ;  /* 0x0000007d547d7223 */ /* 0x000fe20000000027 */
        /* <DEDUP_REMOVED lines=11> */
[----:B------:R-:W-:-:S06]  /*50e0*/  @!P3 PLOP3.LUT P5, PT, P1, PT, PT, 0x80, 0x0 ;  /* 0x000000000000b81c */ /* 0x000fcc0000faf070 */
[----:B------:R-:W-:-:S04]  /*50f0*/  @!P4 FMNMX R4, R4, |R121|, !PT ;  /* 0x400000790404c209 */ /* 0x000fc80007800000 */
[----:B------:R-:W-:-:S03]  /*5100*/  @!P3 FMNMX R4, R4, |R123|, !PT ;  /* 0x4000007b0404b209 */ /* 0x000fc60007800000 */
[----:B------:R-:W-:Y:S01]  /*5110*/  @P5 FMUL R123, R6, R123 ;  /* 0x0000007b067b5220 */ /* 0x000fe20000400000 */
[----:B------:R-:W-:Y:S02]  /*5120*/  PLOP3.LUT P5, PT, PT, PT, PT, 0x8, 0x0 ;  /* 0x000000000000781c */ /* 0x000fe40003fae170 */
[----:B------:R-:W-:-:S13]  /*5130*/  @!P4 PLOP3.LUT P5, PT, P1, PT, PT, 0x80, 0x0 ;  /* 0x000000000000c81c */ /* 0x000fda0000faf070 */
[----:B------:R-:W-:Y:S01]  /*5140*/  @P5 FMUL R121, R6, R121 ;  /* 0x0000007906795220 */ /* 0x000fe20000400000 */
[----:B------:R-:W-:-:S13]  /*5150*/  ISETP.GE.AND P5, PT, R116, UR9, PT ;  /* 0x0000000974007c0c */ /* 0x000fda000bfa6270 */
[----:B------:R-:W-:Y:S02]  /*5160*/  @!P5 PLOP3.LUT P6, PT, P1, PT, PT, 0x80, 0x0 ;  /* 0x000000000000d81c */ /* 0x000fe40000fcf070 */
[----:B------:R-:W-:-:S11]  /*5170*/  @!P5 FMNMX R4, R4, |R125|, !PT ;  /* 0x4000007d0404d209 */ /* 0x000fd60007800000 */
[----:B------:R-:W-:-:S07]  /*5180*/  @P6 FMUL R125, R6, R125 ;  /* 0x0000007d067d6220 */ /* 0x000fce0000400000 */
.L_x_4110:
        /* <DEDUP_REMOVED lines=15> */
.L_x_4112:
[C---:B------:R-:W-:Y:S01]  /*5280*/  ISETP.NE.AND P0, PT, R114.reuse, RZ, PT ;  /* 0x000000ff7200720c */ /* 0x040fe20003f05270 */
[----:B------:R1:W-:Y:S01]  /*5290*/  @P2 STG.E.U8 desc[UR4][R94.64+0x3], R125 ;  /* 0x0000037d5e002986 */ /* 0x0003e2000c101104 */
[C---:B------:R-:W-:Y:S02]  /*52a0*/  ISETP.GE.U32.AND P3, PT, R114.reuse, 0x2, PT ;  /* 0x000000027200780c */ /* 0x040fe40003f66070 */
[----:B------:R-:W-:-:S09]  /*52b0*/  ISETP.GE.U32.AND P4, PT, R114, 0x3, PT ;  /* 0x000000037200780c */ /* 0x000fd20003f86070 */
[----:B------:R1:W-:Y:S04]  /*52c0*/  @P0 STG.E.U8 desc[UR4][R94.64], R101 ;  /* 0x000000655e000986 */ /* 0x0003e8000c101104 */
[----:B------:R1:W-:Y:S04]  /*52d0*/  @P3 STG.E.U8 desc[UR4][R94.64+0x1], R121 ;  /* 0x000001795e003986 */ /* 0x0003e8000c101104 */
[----:B------:R1:W-:Y:S02]  /*52e0*/  @P4 STG.E.U8 desc[UR4][R94.64+0x2], R123 ;  /* 0x0000027b5e004986 */ /* 0x0003e4000c101104 */
.L_x_4113:
[----:B------:R-:W-:Y:S05]  /*52f0*/  BSYNC B1 ;  /* 0x0000000000017941 */ /* 0x000fea0003800000 */
.L_x_4111:
[----:B------:R-:W-:-:S05]  /*5300*/  IMAD R100, R113, 0x80, R100 ;  /* 0x0000008071647824 */ /* 0x000fca00078e0264 */
[----:B------:R-:W-:-:S13]  /*5310*/  ISETP.GE.AND P0, PT, R100, UR9, PT ;  /* 0x0000000964007c0c */ /* 0x000fda000bf06270 */
[----:B------:R-:W-:Y:S05]  /*5320*/  @P0 BRA `(.L_x_4101) ;  /* 0x00000014003c0947 */ /* 0x000fea0003800000 */
[----:B01----:R-:W-:Y:S01]  /*5330*/  LEA.HI R95, R12, R9, RZ, 0x1b ;  /* 0x000000090c5f7211 */ /* 0x003fe200078fd8ff */
[--C-:B------:R-:W-:Y:S01]  /*5340*/  FADD R94, R60, -R119.reuse ;  /* 0x800000773c5e7221 */ /* 0x100fe20000000000 */
[----:B------:R-:W-:Y:S01]  /*5350*/  ISETP.NE.AND P4, PT, R96, RZ, PT ;  /* 0x000000ff6000720c */ /* 0x000fe20003f85270 */
[--C-:B------:R-:W-:Y:S01]  /*5360*/  FADD R116, R61, -R119.reuse ;  /* 0x800000773d747221 */ /* 0x100fe20000000000 */
[--C-:B------:R-:W-:Y:S01]  /*5370*/  FADD R118, R63, -R119.reuse ;  /* 0x800000773f767221 */ /* 0x100fe20000000000 */
[----:B------:R-:W-:Y:S02]  /*5380*/  IMAD R95, R95, UR9, R100 ;  /* 0x000000095f5f7c24 */ /* 0x000fe4000f8e0264 */
[-C--:B------:R-:W-:Y:S01]  /*5390*/  FMUL R101, R94, R97.reuse ;  /* 0x000000615e657220 */ /* 0x080fe20000400000 */
[-C--:B------:R-:W-:Y:S01]  /*53a0*/  FMUL R121, R116, R97.reuse ;  /* 0x0000006174797220 */ /* 0x080fe20000400000 */
[----:B------:R-:W-:Y:S01]  /*53b0*/  FADD R116, R62, -R119 ;  /* 0x800000773e747221 */ /* 0x000fe20000000000 */
[----:B------:R-:W-:Y:S01]  /*53c0*/  IADD3 R114, -R100, UR9, RZ ;  /* 0x0000000964727c10 */ /* 0x000fe2000fffe1ff */
[-C--:B------:R-:W-:Y:S01]  /*53d0*/  FMUL R125, R118, R97.reuse ;  /* 0x00000061767d7220 */ /* 0x080fe20000400000 */
[----:B------:R-:W-:Y:S01]  /*53e0*/  IADD3 R94, P3, R95, R92, RZ ;  /* 0x0000005c5f5e7210 */ /* 0x000fe20007f7e0ff */
[----:B------:R-:W-:Y:S01]  /*53f0*/  FMUL R123, R116, R97 ;  /* 0x00000061747b7220 */ /* 0x000fe20000400000 */
[----:B------:R-:W-:Y:S01]  /*5400*/  ISETP.GE.U32.AND P2, PT, R114, 0x4, PT ;  /* 0x000000047200780c */ /* 0x000fe20003f46070 */
[----:B------:R-:W-:Y:S01]  /*5410*/  FFMA R101, R87, R101, R32 ;  /* 0x0000006557657223 */ /* 0x000fe20000000020 */
[----:B------:R-:W-:Y:S01]  /*5420*/  LOP3.LUT P0, RZ, R94, 0x3, RZ, 0xc0, !PT ;  /* 0x000000035eff7812 */ /* 0x000fe2000780c0ff */
[----:B------:R-:W-:Y:S01]  /*5430*/  FFMA R121, R86, R121, R33 ;  /* 0x0000007956797223 */ /* 0x000fe20000000021 */
        /* <DEDUP_REMOVED lines=25> */
.L_x_4114:
        /* <DEDUP_REMOVED lines=15> */
.L_x_4116:
[C---:B------:R-:W-:Y:S01]  /*56c0*/  ISETP.NE.AND P0, PT, R114.reuse, RZ, PT ;  /* 0x000000ff7200720c */ /* 0x040fe20003f05270 */
[----:B------:R0:W-:Y:S01]  /*56d0*/  @P2 STG.E.U8 desc[UR4][R94.64+0x3], R125 ;  /* 0x0000037d5e002986 */ /* 0x0001e2000c101104 */
[C---:B------:R-:W-:Y:S02]  /*56e0*/  ISETP.GE.U32.AND P3, PT, R114.reuse, 0x2, PT ;  /* 0x000000027200780c */ /* 0x040fe40003f66070 */
[----:B------:R-:W-:-:S09]  /*56f0*/  ISETP.GE.U32.AND P4, PT, R114, 0x3, PT ;  /* 0x000000037200780c */ /* 0x000fd20003f86070 */
[----:B------:R0:W-:Y:S04]  /*5700*/  @P0 STG.E.U8 desc[UR4][R94.64], R101 ;  /* 0x000000655e000986 */ /* 0x0001e8000c101104 */
[----:B------:R0:W-:Y:S04]  /*5710*/  @P3 STG.E.U8 desc[UR4][R94.64+0x1], R121 ;  /* 0x000001795e003986 */ /* 0x0001e8000c101104 */
[----:B------:R0:W-:Y:S02]  /*5720*/  @P4 STG.E.U8 desc[UR4][R94.64+0x2], R123 ;  /* 0x0000027b5e004986 */ /* 0x0001e4000c101104 */
.L_x_4117:
[----:B------:R-:W-:Y:S05]  /*5730*/  BSYNC B1 ;  /* 0x0000000000017941 */ /* 0x000fea0003800000 */
.L_x_4115:
        /* <DEDUP_REMOVED lines=45> */
.L_x_4118:
        /* <DEDUP_REMOVED lines=15> */
.L_x_4120:
[C---:B------:R-:W-:Y:S01]  /*5b00*/  ISETP.NE.AND P0, PT, R114.reuse, RZ, PT ;  /* 0x000000ff7200720c */ /* 0x040fe20003f05270 */
[----:B------:R1:W-:Y:S01]  /*5b10*/  @P2 STG.E.U8 desc[UR4][R94.64+0x3], R125 ;  /* 0x0000037d5e002986 */ /* 0x0003e2000c101104 */
[C---:B------:R-:W-:Y:S02]  /*5b20*/  ISETP.GE.U32.AND P3, PT, R114.reuse, 0x2, PT ;  /* 0x000000027200780c */ /* 0x040fe40003f66070 */
[----:B------:R-:W-:-:S09]  /*5b30*/  ISETP.GE.U32.AND P4, PT, R114, 0x3, PT ;  /* 0x000000037200780c */ /* 0x000fd20003f86070 */
[----:B------:R1:W-:Y:S04]  /*5b40*/  @P0 STG.E.U8 desc[UR4][R94.64], R101 ;  /* 0x000000655e000986 */ /* 0x0003e8000c101104 */
[----:B------:R1:W-:Y:S04]  /*5b50*/  @P3 STG.E.U8 desc[UR4][R94.64+0x1], R121 ;  /* 0x000001795e003986 */ /* 0x0003e8000c101104 */
[----:B------:R1:W-:Y:S02]  /*5b60*/  @P4 STG.E.U8 desc[UR4][R94.64+0x2], R123 ;  /* 0x0000027b5e004986 */ /* 0x0003e4000c101104 */
.L_x_4121:
[----:B------:R-:W-:Y:S05]  /*5b70*/  BSYNC B1 ;  /* 0x0000000000017941 */ /* 0x000fea0003800000 */
.L_x_4119:
        /* <DEDUP_REMOVED lines=45> */
.L_x_4122:
        /* <DEDUP_REMOVED lines=15> */
.L_x_4124:
[C---:B------:R-:W-:Y:S01]  /*5f40*/  ISETP.NE.AND P0, PT, R114.reuse, RZ, PT ;  /* 0x000000ff7200720c */ /* 0x040fe20003f05270 */
[----:B------:R1:W-:Y:S01]  /*5f50*/  @P2 STG.E.U8 desc[UR4][R94.64+0x3], R125 ;  /* 0x0000037d5e002986 */ /* 0x0003e2000c101104 */
[C---:B------:R-:W-:Y:S02]  /*5f60*/  ISETP.GE.U32.AND P3, PT, R114.reuse, 0x2, PT ;  /* 0x000000027200780c */ /* 0x040fe40003f66070 */
[----:B------:R-:W-:-:S09]  /*5f70*/  ISETP.GE.U32.AND P4, PT, R114, 0x3, PT ;  /* 0x000000037200780c */ /* 0x000fd20003f86070 */
[----:B------:R1:W-:Y:S04]  /*5f80*/  @P0 STG.E.U8 desc[UR4][R94.64], R101 ;  /* 0x000000655e000986 */ /* 0x0003e8000c101104 */
[----:B------:R1:W-:Y:S04]  /*5f90*/  @P3 STG.E.U8 desc[UR4][R94.64+0x1], R121 ;  /* 0x000001795e003986 */ /* 0x0003e8000c101104 */
[----:B------:R1:W-:Y:S02]  /*5fa0*/  @P4 STG.E.U8 desc[UR4][R94.64+0x2], R123 ;  /* 0x0000027b5e004986 */ /* 0x0003e4000c101104 */
.L_x_4125:
[----:B------:R-:W-:Y:S05]  /*5fb0*/  BSYNC B1 ;  /* 0x0000000000017941 */ /* 0x000fea0003800000 */
.L_x_4123:
        /* <DEDUP_REMOVED lines=45> */
.L_x_4126:
        /* <DEDUP_REMOVED lines=15> */
.L_x_4128:
[C---:B------:R-:W-:Y:S01]  /*6380*/  ISETP.NE.AND P0, PT, R114.reuse, RZ, PT ;  /* 0x000000ff7200720c */ /* 0x040fe20003f05270 */
[----:B------:R1:W-:Y:S01]  /*6390*/  @P2 STG.E.U8 desc[UR4][R94.64+0x3], R125 ;  /* 0x0000037d5e002986 */ /* 0x0003e2000c101104 */
[C---:B------:R-:W-:Y:S02]  /*63a0*/  ISETP.GE.U32.AND P3, PT, R114.reuse, 0x2, PT ;  /* 0x000000027200780c */ /* 0x040fe40003f66070 */
[----:B------:R-:W-:-:S09]  /*63b0*/  ISETP.GE.U32.AND P4, PT, R114, 0x3, PT ;  /* 0x000000037200780c */ /* 0x000fd20003f86070 */
[----:B------:R1:W-:Y:S04]  /*63c0*/  @P0 STG.E.U8 desc[UR4][R94.64], R101 ;  /* 0x000000655e000986 */ /* 0x0003e8000c101104 */
[----:B------:R1:W-:Y:S04]  /*63d0*/  @P3 STG.E.U8 desc[UR4][R94.64+0x1], R121 ;  /* 0x000001795e003986 */ /* 0x0003e8000c101104 */
[----:B------:R1:W-:Y:S02]  /*63e0*/  @P4 STG.E.U8 desc[UR4][R94.64+0x2], R123 ;  /* 0x0000027b5e004986 */ /* 0x0003e4000c101104 */
.L_x_4129:
[----:B------:R-:W-:Y:S05]  /*63f0*/  BSYNC B1 ;  /* 0x0000000000017941 */ /* 0x000fea0003800000 */
.L_x_4127:
        /* <DEDUP_REMOVED lines=9> */
[----:B------:R-:W-:Y:S01]  /*6490*/  FADD R116, R79, -R119 ;  /* 0x800000774f747221 */ /* 0x000fe20000000000 */
[-C--:B------:R-:W-:Y:S01]  /*64a0*/  FMUL R95, R96, R97.reuse ;  /* 0x00000061605f7220 */ /* 0x080fe20000400000 */
[-C--:B------:R-:W-:Y:S01]  /*64b0*/  FMUL R94, R94, R97.reuse ;  /* 0x000000615e5e7220 */ /* 0x080fe20000400000 */
[-C--:B------:R-:W-:Y:S01]  /*64c0*/  FMUL R96, R114, R97.reuse ;  /* 0x0000006172607220 */ /* 0x080fe20000400000 */
[----:B------:R-:W-:Y:S01]  /*64d0*/  IADD3 R92, P3, R101, R92, RZ ;  /* 0x0000005c655c7210 */ /* 0x000fe20007f7e0ff */
[----:B------:R-:W-:Y:S01]  /*64e0*/  FMUL R97, R116, R97 ;  /* 0x0000006174617220 */ /* 0x000fe20000400000 */
[----:B------:R-:W-:Y:S01]  /*64f0*/  IADD3 R114, -R100, UR9, RZ ;  /* 0x0000000964727c10 */ /* 0x000fe2000fffe1ff */
[----:B------:R-:W-:Y:S01]  /*6500*/  FFMA R95, R110, R95, R17 ;  /* 0x0000005f6e5f7223 */ /* 0x000fe20000000011 */
[----:B------:R-:W-:Y:S01]  /*6510*/  LOP3.LUT P0, RZ, R92, 0x3, RZ, 0xc0, !PT ;  /* 0x000000035cff7812 */ /* 0x000fe2000780c0ff */
[----:B------:R-:W-:Y:S01]  /*6520*/  FFMA R113, R117, R96, R18 ;  /* 0x0000006075717223 */ /* 0x000fe20000000012 */
[----:B------:R-:W-:Y:S01]  /*6530*/  LEA.HI.X.SX32 R93, R101, R93, 0x1, P3 ;  /* 0x0000005d655d7211 */ /* 0x000fe200018f0eff */
[----:B------:R-:W-:Y:S01]  /*6540*/  FFMA R101, R111, R94, R16 ;  /* 0x0000005e6f657223 */ /* 0x000fe20000000010 */
[----:B------:R-:W-:Y:S01]  /*6550*/  ISETP.GE.U32.AND P2, PT, R114, 0x4, PT ;  /* 0x000000047200780c */ /* 0x000fe20003f46070 */
        /* <DEDUP_REMOVED lines=11> */
[----:B------:R-:W-:-:S07]  /*6610*/  ISETP.GE.AND P4, PT, R94, UR9, PT ;  /* 0x000000095e007c0c */ /* 0x000fce000bf86270 */
[----:B------:R-:W-:-:S06]  /*6620*/  @!P3 PLOP3.LUT P6, PT, P1, PT, PT, 0x80, 0x0 ;  /* 0x000000000000b81c */ /* 0x000fcc0000fcf070 */
[----:B------:R-:W-:Y:S02]  /*6630*/  @!P4 FMNMX R4, R4, |R95|, !PT ;  /* 0x4000005f0404c209 */ /* 0x000fe40007800000 */
[----:B------:R-:W-:Y:S02]  /*6640*/  @!P4 PLOP3.LUT P5, PT, P1, PT, PT, 0x80, 0x0 ;  /* 0x000000000000c81c */ /* 0x000fe40000faf070 */
[----:B------:R-:W-:-:S03]  /*6650*/  @!P3 FMNMX R4, R4, |R113|, !PT ;  /* 0x400000710404b209 */ /* 0x000fc60007800000 */
[----:B------:R-:W-:Y:S01]  /*6660*/  @P6 FMUL R113, R6, R113 ;  /* 0x0000007106716220 */ /* 0x000fe20000400000 */
[----:B------:R-:W-:-:S07]  /*6670*/  ISETP.GE.AND P6, PT, R100, UR9, PT ;  /* 0x0000000964007c0c */ /* 0x000fce000bfc6270 */
[----:B------:R-:W-:Y:S01]  /*6680*/  @P5 FMUL R95, R6, R95 ;  /* 0x0000005f065f5220 */ /* 0x000fe20000400000 */
[----:B------:R-:W-:-:S05]  /*6690*/  PLOP3.LUT P5, PT, PT, PT, PT, 0x8, 0x0 ;  /* 0x000000000000781c */ /* 0x000fca0003fae170 */
[----:B------:R-:W-:Y:S02]  /*66a0*/  @!P6 PLOP3.LUT P5, PT, P1, PT, PT, 0x80, 0x0 ;  /* 0x000000000000e81c */ /* 0x000fe40000faf070 */
[----:B------:R-:W-:-:S11]  /*66b0*/  @!P6 FMNMX R4, R4, |R97|, !PT ;  /* 0x400000610404e209 */ /* 0x000fd60007800000 */
[----:B------:R-:W-:-:S07]  /*66c0*/  @P5 FMUL R97, R6, R97 ;  /* 0x0000006106615220 */ /* 0x000fce0000400000 */
.L_x_4130:
        /* <DEDUP_REMOVED lines=14> */
.L_x_4131:
[C---:B------:R-:W-:Y:S01]  /*67b0*/  ISETP.NE.AND P0, PT, R114.reuse, RZ, PT ;  /* 0x000000ff7200720c */ /* 0x040fe20003f05270 */
[----:B------:R2:W-:Y:S01]  /*67c0*/  @P2 STG.E.U8 desc[UR4][R92.64+0x3], R97 ;  /* 0x000003615c002986 */ /* 0x0005e2000c101104 */
[C---:B------:R-:W-:Y:S02]  /*67d0*/  ISETP.GE.U32.AND P1, PT, R114.reuse, 0x2, PT ;  /* 0x000000027200780c */ /* 0x040fe40003f26070 */
[----:B------:R-:W-:-:S09]  /*67e0*/  ISETP.GE.U32.AND P3, PT, R114, 0x3, PT ;  /* 0x000000037200780c */ /* 0x000fd20003f66070 */
[----:B------:R2:W-:Y:S04]  /*67f0*/  @P0 STG.E.U8 desc[UR4][R92.64], R101 ;  /* 0x000000655c000986 */ /* 0x0005e8000c101104 */
[----:B------:R2:W-:Y:S04]  /*6800*/  @P1 STG.E.U8 desc[UR4][R92.64+0x1], R119 ;  /* 0x000001775c001986 */ /* 0x0005e8000c101104 */
[----:B------:R2:W-:Y:S02]  /*6810*/  @P3 STG.E.U8 desc[UR4][R92.64+0x2], R95 ;  /* 0x0000025f5c003986 */ /* 0x0005e4000c101104 */
.L_x_4101:
[----:B------:R-:W-:Y:S05]  /*6820*/  BSYNC B0 ;  /* 0x0000000000007941 */ /* 0x000fea0003800000 */
.L_x_4100:
[----:B0-23--:R-:W0:Y:S02]  /*6830*/  LDC R92, c[0x0][0x210] ;  /* 0x00008400ff5c7b82 */ /* 0x00de240000000800 */
[----:B0-----:R-:W-:-:S05]  /*6840*/  IMAD R9, R92, 0x4, R9 ;  /* 0x000000045c097824 */ /* 0x001fca00078e0209 */
[----:B------:R-:W-:-:S13]  /*6850*/  ISETP.GE.AND P0, PT, R9, UR8, PT ;  /* 0x0000000809007c0c */ /* 0x000fda000bf06270 */
[----:B------:R-:W-:Y:S05]  /*6860*/  @!P0 BRA `(.L_x_4132) ;  /* 0xffffffb400148947 */ /* 0x000fea000383ffff */
.L_x_4049:
        /* <DEDUP_REMOVED lines=40> */
.L_x_4142:
[----:B---3--:R-:W-:-:S07]  /*6af0*/  FMNMX R5, R3, R2, !PT ;  /* 0x0000000203057209 */ /* 0x008fce0007800000 */
.L_x_4135:
[----:B------:R-:W-:Y:S05]  /*6b00*/  BSYNC B0 ;  /* 0x0000000000007941 */ /* 0x000fea0003800000 */
.L_x_4134:
[----:B------:R-:W-:Y:S01]  /*6b10*/  ISETP.NE.AND P0, PT, R12, RZ, PT ;  /* 0x000000ff0c00720c */ /* 0x000fe20003f05270 */
[----:B------:R-:W-:-:S12]  /*6b20*/  BSSY B0, `(.L_x_4133) ;  /* 0x0000004000007945 */ /* 0x000fd80003800000 */
[----:B------:R-:W-:Y:S05]  /*6b30*/  @P0 BRA `(.L_x_4137) ;  /* 0x0000000000080947 */ /* 0x000fea0003800000 */
[----:B--2---:R-:W2:Y:S02]  /*6b40*/  LDC.64 R2, c[0x0][0x288] ;  /* 0x0000a200ff027b82 */ /* 0x004ea40000000a00 */
[----:B--2---:R3:W-:Y:S02]  /*6b50*/  REDG.E.MAX.S32.STRONG.GPU desc[UR4][R2.64], R5 ;  /* 0x000000050200798e */ /* 0x0047e4000d10e384 */
.L_x_4137:
[----:B------:R-:W-:Y:S05]  /*6b60*/  BSYNC B0 ;  /* 0x0000000000007941 */ /* 0x000fea0003800000 */
.L_x_4133:
        /* <DEDUP_REMOVED lines=14> */
[----:B0123--:R-:W-:Y:S05]  /*6c50*/  CALL.REL.NOINC `($__internal_27_$__cuda_sm20_rcp_rn_f32_slowpath) ;  /* 0x0000000000587944 */ /* 0x00ffea0003c00000 */
[----:B------:R-:W-:Y:S05]  /*6c60*/  BRA `(.L_x_4139) ;  /* 0x0000000000107947 */ /* 0x000fea0003800000 */
.L_x_4138:
[----:B---3--:R-:W3:Y:S02]  /*6c70*/  MUFU.RCP R5, R6 ;  /* 0x0000000600057308 */ /* 0x008ee40000001000 */
[----:B---3--:R-:W-:-:S04]  /*6c80*/  FFMA R0, R6, R5, -1 ;  /* 0xbf80000006007423 */ /* 0x008fc80000000005 */
[----:B------:R-:W-:-:S04]  /*6c90*/  FADD.FTZ R0, -R0, -RZ ;  /* 0x800000ff00007221 */ /* 0x000fc80000010100 */
[----:B------:R-:W-:-:S07]  /*6ca0*/  FFMA R5, R5, R0, R5 ;  /* 0x0000000005057223 */ /* 0x000fce0000000005 */
.L_x_4139:
[----:B--2---:R-:W2:Y:S02]  /*6cb0*/  LDC.64 R2, c[0x0][0x280] ;  /* 0x0000a000ff027b82 */ /* 0x004ea40000000a00 */
[----:B--2---:R-:W-:Y:S01]  /*6cc0*/  STG.E desc[UR4][R2.64], R5 ;  /* 0x0000000502007986 */ /* 0x004fe2000c101904 */
[----:B------:R-:W-:Y:S05]  /*6cd0*/  EXIT ;  /* 0x000000000000794d */ /* 0x000fea0003800000 */
.L_x_4136:
[----:B------:R-:W-:Y:S02]  /*6ce0*/  IMAD.MOV.U32 R5, RZ, RZ, 0x2 ;  /* 0x00000002ff057424 */ /* 0x000fe400078e00ff */
[----:B------:R-:W-:Y:S02]  /*6cf0*/  IMAD.MOV.U32 R7, RZ, RZ, 0x1f ;  /* 0x0000001fff077424 */ /* 0x000fe400078e00ff */
[----:B------:R-:W-:-:S07]  /*6d00*/  IMAD.MOV.U32 R4, RZ, RZ, -0x1 ;  /* 0xffffffffff047424 */ /* 0x000fce00078e00ff */
[----:B0123-5:R-:W-:Y:S05]  /*6d10*/  WARPSYNC.COLLECTIVE R4, `(.L_x_4140) ;  /* 0x0000000004087348 */ /* 0x02ffea0003c00000 */
[----:B--23--:R2:W3:Y:S02]  /*6d20*/  SHFL.DOWN P0, R2, R0, R5, R7 ;  /* 0x0800000500027389 */ /* 0x00c4e40000000007 */
[----:B0123-5:R-:W-:Y:S01]  /*6d30*/  ENDCOLLECTIVE ;  /* 0x000000000000791b */ /* 0x02ffe20003800000 */
.L_x_4140:
[----:B------:R-:W-:Y:S02]  /*6d40*/  IMAD.MOV.U32 R5, RZ, RZ, 0x1 ;  /* 0x00000001ff057424 */ /* 0x000fe400078e00ff */
[----:B------:R-:W-:-:S05]  /*6d50*/  IMAD.MOV.U32 R3, RZ, RZ, R2 ;  /* 0x000000ffff037224 */ /* 0x000fca00078e0002 */
[----:B------:R-:W-:-:S05]  /*6d60*/  FMNMX R3, R3, R0, !PT ;  /* 0x0000000003037209 */ /* 0x000fca0007800000 */
[----:B------:R-:W-:-:S07]  /*6d70*/  IMAD.MOV.U32 R0, RZ, RZ, R3 ;  /* 0x000000ffff007224 */ /* 0x000fce00078e0003 */
[----:B------:R-:W-:Y:S05]  /*6d80*/  WARPSYNC.COLLECTIVE R4, `(.L_x_4141) ;  /* 0x0000000004087348 */ /* 0x000fea0003c00000 */
[----:B------:R0:W1:Y:S02]  /*6d90*/  SHFL.DOWN P0, R2, R0, R5, R7 ;  /* 0x0800000500027389 */ /* 0x0000640000000007 */
[----:B01----:R-:W-:Y:S01]  /*6da0*/  ENDCOLLECTIVE ;  /* 0x000000000000791b */ /* 0x003fe20003800000 */
.L_x_4141:
[----:B------:R-:W-:Y:S05]  /*6db0*/  BRA `(.L_x_4142) ;  /* 0xfffffffc004c7947 */ /* 0x000fea000383ffff */
        .weak           $__internal_27_$__cuda_sm20_rcp_rn_f32_slowpath
        .type           $__internal_27_$__cuda_sm20_rcp_rn_f32_slowpath,@function
        .size           $__internal_27_$__cuda_sm20_rcp_rn_f32_slowpath,(.L_x_14363 - $__internal_27_$__cuda_sm20_rcp_rn_f32_slowpath)
$__internal_27_$__cuda_sm20_rcp_rn_f32_slowpath:
        /* <DEDUP_REMOVED lines=14> */
.L_x_4143:
        /* <DEDUP_REMOVED lines=33> */
.L_x_4145:
[----:B------:R0:W1:Y:S02]  /*70b0*/  MUFU.RCP R2, R6 ;  /* 0x0000000600027308 */ /* 0x0000640000001000 */
.L_x_4144:
[----:B-1----:R-:W-:Y:S02]  /*70c0*/  IMAD.MOV.U32 R5, RZ, RZ, R2 ;  /* 0x000000ffff057224 */ /* 0x002fe400078e0002 */
[----:B------:R-:W-:Y:S02]  /*70d0*/  IMAD.MOV.U32 R2, RZ, RZ, R7 ;  /* 0x000000ffff027224 */ /* 0x000fe400078e0007 */
[----:B------:R-:W-:-:S04]  /*70e0*/  IMAD.MOV.U32 R3, RZ, RZ, 0x0 ;  /* 0x00000000ff037424 */ /* 0x000fc800078e00ff */
[----:B0-----:R-:W-:Y:S05]  /*70f0*/  RET.REL.NODEC R2 `(_ZN18transformer_engine13normalization21ln_fwd_general_kernelINS0_13Kernel_traitsIff13__nv_fp8_e4m3fjLj1024ELj1ELj4ELj1ELj16ENS0_18Kernel_traits_baseILj1024EffS3_fjLj128EEEEEEEvNS0_19ForwardKernelParamsE) ;  /* 0xffffff8c02c07950 */ /* 0x001fea0003c3ffff */
.L_x_4146:
        /* <DEDUP_REMOVED lines=16> */
.L_x_14363:


//--------------------- .text._ZN18transformer_engine13normalization21ln_fwd_general_kernelINS0_13Kernel_traitsIff13__nv_fp8_e4m3fjLj512ELj1ELj4ELj1ELj16ENS0_18Kernel_traits_baseILj512EffS3_fjLj128EEEEEEEvNS0_19ForwardKernelParamsE --------------------------
	.section	.text._ZN18transformer_engine13normalization21ln_fwd_general_kernelINS0_13Kernel_traitsIff13__nv_fp8_e4m3fjLj512ELj1ELj4ELj1ELj16ENS0_18Kernel_traits_baseILj512EffS3_fjLj128EEEEEEEvNS0_19ForwardKernelParamsE,"ax",@progbits
	.align	128
        .global         _ZN18transformer_engine13normalization21ln_fwd_general_kernelINS0_13Kernel_traitsIff13__nv_fp8_e4m3fjLj512ELj1ELj4ELj1ELj16ENS0_18Kernel_traits_baseILj512EffS3_fjLj128EEEEEEEvNS0_19ForwardKernelParamsE
        .type           _ZN18transformer_engine13normalization21ln_fwd_general_kernelINS0_13Kernel_traitsIff13__nv_fp8_e4m3fjLj512ELj1ELj4ELj1ELj16ENS0_18Kernel_traits_baseILj512EffS3_fjLj128EEEEEEEvNS0_19ForwardKernelParamsE,@function
        .size           _ZN18transformer_engine13normalization21ln_fwd_general_kernelINS0_13Kernel_traitsIff13__nv_fp8_e4m3fjLj512ELj1ELj4ELj1ELj16ENS0_18Kernel_traits_baseILj512EffS3_fjLj128EEEEEEEvNS0_19ForwardKernelParamsE,(.L_x_14364 - _ZN18transformer_engine13normalization21ln_fwd_general_kernelINS0_13Kernel_traitsIff13__nv_fp8_e4m3fjLj512ELj1ELj4ELj1ELj16ENS0_18Kernel_traits_baseILj512EffS3_fjLj128EEEEEEEvNS0_19ForwardKernelParamsE)
        .other          _ZN18transformer_engine13normalization21ln_fwd_general_kernelINS0_13Kernel_traitsIff13__nv_fp8_e4m3fjLj512ELj1ELj4ELj1ELj16ENS0_18Kernel_traits_baseILj512EffS3_fjLj128EEEEEEEvNS0_19ForwardKernelParamsE,@"STO_CUDA_ENTRY STV_DEFAULT"
_ZN18transformer_engine13normalization21ln_fwd_general_kernelINS0_13Kernel_traitsIff13__nv_fp8_e4m3fjLj512ELj1ELj4ELj1ELj16ENS0_18Kernel_traits_baseILj512EffS3_fjLj128EEEEEEEvNS0_19ForwardKernelParamsE:
.text._ZN18transformer_engine13normalization21ln_fwd_general_kernelINS0_13Kernel_traitsIff13__nv_fp8_e4m3fjLj512ELj1ELj4ELj1ELj16ENS0_18Kernel_traits_baseILj512EffS3_fjLj128EEEEEEEvNS0_19ForwardKernelParamsE:
        /* <DEDUP_REMOVED lines=35> */
[----:B------:R-:W-:Y:S05]  /*0230*/  CALL.REL.NOINC `($__internal_28_$__cuda_sm20_rcp_rn_f32_slowpath) ;  /* 0x00000040004c7944 */ /* 0x000fea0003c00000 */
[----:B------:R-:W-:Y:S01]  /*0240*/  IMAD.MOV.U32 R3, RZ, RZ, R0 ;  /* 0x000000ffff037224 */ /* 0x000fe200078e0000 */
[----:B------:R-:W-:Y:S06]  /*0250*/  BRA `(.L_x_4148) ;  /* 0x0000000000107947 */ /* 0x000fec0003800000 */
.L_x_4147:
[----:B------:R-:W0:Y:S02]  /*0260*/  MUFU.RCP R3, R2 ;  /* 0x0000000200037308 */ /* 0x000e240000001000 */
[----:B0-----:R-:W-:-:S04]  /*0270*/  FFMA R0, R2, R3, -1 ;  /* 0xbf80000002007423 */ /* 0x001fc80000000003 */
[----:B------:R-:W-:-:S04]  /*0280*/  FADD.FTZ R0, -R0, -RZ ;  /* 0x800000ff00007221 */ /* 0x000fc80000010100 */
[----:B------:R-:W-:-:S07]  /*0290*/  FFMA R3, R3, R0, R3 ;  /* 0x0000000003037223 */ /* 0x000fce0000000003 */
.L_x_4148:
        /* <DEDUP_REMOVED lines=19> */
.L_x_4152:
        /* <DEDUP_REMOVED lines=9> */
.L_x_4153:
[----:B------:R-:W-:Y:S05]  /*0460*/  BSYNC B1 ;  /* 0x0000000000017941 */ /* 0x000fea0003800000 */
.L_x_4151:
        /* <DEDUP_REMOVED lines=9> */
.L_x_4155:
        /* <DEDUP_REMOVED lines=9> */
.L_x_4156:
[----:B------:R-:W-:Y:S05]  /*0590*/  BSYNC B1 ;  /* 0x0000000000017941 */ /* 0x000fea0003800000 */
.L_x_4154:
        /* <DEDUP_REMOVED lines=15> */
.L_x_4158:
        /* <DEDUP_REMOVED lines=9> */
.L_x_4159:
[----:B------:R-:W-:Y:S05]  /*0720*/  BSYNC B1 ;  /* 0x0000000000017941 */ /* 0x000fea0003800000 */
.L_x_4157:
        /* <DEDUP_REMOVED lines=8> */
.L_x_4161:
        /* <DEDUP_REMOVED lines=9> */
.L_x_4162:
[----:B------:R-:W-:Y:S05]  /*0840*/  BSYNC B1 ;  /* 0x0000000000017941 */ /* 0x000fea0003800000 */
.L_x_4160:
        /* <DEDUP_REMOVED lines=14> */
.L_x_4164:
        /* <DEDUP_REMOVED lines=9> */
.L_x_4165:
[----:B------:R-:W-:Y:S05]  /*09c0*/  BSYNC B1 ;  /* 0x0000000000017941 */ /* 0x000fea0003800000 */
.L_x_4163:
        /* <DEDUP_REMOVED lines=8> */
.L_x_4167:
        /* <DEDUP_REMOVED lines=9> */
.L_x_4168:
[----:B------:R-:W-:Y:S05]  /*0ae0*/  BSYNC B1 ;  /* 0x0000000000017941 */ /* 0x000fea0003800000 */
.L_x_4166:
        /* <DEDUP_REMOVED lines=14> */
.L_x_4170:
        /* <DEDUP_REMOVED lines=9> */
.L_x_4171:
[----:B------:R-:W-:Y:S05]  /*0c60*/  BSYNC B1 ;  /* 0x0000000000017941 */ /* 0x000fea0003800000 */
.L_x_4169:
[----:B------:R-:W-:-:S04]  /*0c70*/  LEA R10, P2, R15, R10, 0x2 ;  /* 0x0000000a0f0a7211 */ /* 0x000fc800078410ff */
[----:B------:R-:W-:Y:S02]  /*0c80*/  LOP3.LUT P0, RZ, R10, 0xf, RZ, 0xc0, !PT ;  /* 0x0000000f0aff7812 */ /* 0x000fe4000780c0ff */
[----:B------:R-:W-:Y:S02]  /*0c90*/  LEA.HI.X R11, R15, R11, R0, 0x2, P2 ;  /* 0x0000000b0f0b7211 */ /* 0x000fe400010f1400 */
[----:B------:R-:W-:-:S13]  /*0ca0*/  ISETP.LT.U32.OR P0, PT, R14, 0x4, P0 ;  /* 0x000000040e00780c */ /* 0x000fda0000701470 */
[----:B------:R-:W-:Y:S05]  /*0cb0*/  @P0 BRA `(.L_x_4172) ;  /* 0x0000000000080947 */ /* 0x000fea0003800000 */
[----:B01----:R2:W5:Y:S01]  /*0cc0*/  LDG.E.128 R12, desc[UR6][R10.64] ;  /* 0x000000060a0c7981 */ /* 0x003562000c1e1d00 */
[----:B------:R-:W-:Y:S05]  /*0cd0*/  BRA `(.L_x_4150) ;  /* 0x0000000000247947 */ /* 0x000fea0003800000 */
.L_x_4172:
        /* <DEDUP_REMOVED lines=9> */
.L_x_4150:
[----:B------:R-:W-:Y:S05]  /*0d70*/  BSYNC B0 ;  /* 0x0000000000007941 */ /* 0x000fea0003800000 */
.L_x_4149:
        /* <DEDUP_REMOVED lines=11> */
[----:B-----5:R-:W-:Y:S01]  /*0e30*/  IMAD.MOV.U32 R10, RZ, RZ, R41 ;  /* 0x000000ffff0a7224 */ /* 0x020fe200078e0029 */
[----:B------:R-:W-:Y:S01]  /*0e40*/  ISETP.NE.AND P0, PT, RZ, UR8, PT ;  /* 0x00000008ff007c0c */ /* 0x000fe2000bf05270 */
[----:B------:R-:W-:Y:S01]  /*0e50*/  IMAD.MOV.U32 R11, RZ, RZ, R40 ;  /* 0x000000ffff0b7224 */ /* 0x000fe200078e0028 */
[----:B------:R-:W-:Y:S01]  /*0e60*/  SHF.R.S32.HI R74, RZ, 0x1f, R7 ;  /* 0x0000001fff4a7819 */ /* 0x000fe20000011407 */
        /* <DEDUP_REMOVED lines=35> */
[----:B------:R-:W-:-:S02]  /*10a0*/  IADD3 R67, -R72, UR9, RZ ;  /* 0x0000000948437c10 */ /* 0x000fc4000fffe1ff */
[----:B------:R-:W-:Y:S02]  /*10b0*/  IADD3 R66, -R70, UR9, RZ ;  /* 0x0000000946427c10 */ /* 0x000fe4000fffe1ff */
[----:B------:R-:W-:-:S07]  /*10c0*/  IADD3 R64, -R68, UR9, RZ ;  /* 0x0000000944407c10 */ /* 0x000fce000fffe1ff */
.L_x_4228:
[----:B------:R-:W-:Y:S01]  /*10d0*/  ULDC.64 UR10, c[0x0][0x218] ;  /* 0x00008600000a7ab9 */ /* 0x000fe20000000a00 */
[----:B------:R-:W-:Y:S01]  /*10e0*/  LEA.HI R65, R8, R5, RZ, 0x1b ;  /* 0x0000000508417211 */ /* 0x000fe200078fd8ff */
[----:B------:R-:W-:Y:S01]  /*10f0*/  BSSY B0, `(.L_x_4174) ;  /* 0x0000056000007945 */ /* 0x000fe20003800000 */
[----:B------:R-:W-:-:S04]  /*1100*/  ISETP.GE.AND P1, PT, R2, UR11, PT ;  /* 0x0000000b02007c0c */ /* 0x000fc8000bf26270 */
[----:B------:R-:W-:-:S13]  /*1110*/  ISETP.LT.AND P1, PT, R65, UR10, !P1 ;  /* 0x0000000a41007c0c */ /* 0x000fda000cf21270 */
[----:B--2--5:R-:W-:Y:S05]  /*1120*/  @!P1 BRA `(.L_x_4175) ;  /* 0x0000000400489947 */ /* 0x024fea0003800000 */
        /* <DEDUP_REMOVED lines=11> */
.L_x_4177:
        /* <DEDUP_REMOVED lines=9> */
.L_x_4178:
[----:B------:R-:W-:Y:S05]  /*1270*/  BSYNC B1 ;  /* 0x0000000000017941 */ /* 0x000fea0003800000 */
.L_x_4176:
        /* <DEDUP_REMOVED lines=11> */
.L_x_4180:
        /* <DEDUP_REMOVED lines=9> */
.L_x_4181:
[----:B------:R-:W-:Y:S05]  /*13c0*/  BSYNC B1 ;  /* 0x0000000000017941 */ /* 0x000fea0003800000 */
.L_x_4179:
        /* <DEDUP_REMOVED lines=11> */
.L_x_4183:
        /* <DEDUP_REMOVED lines=9> */
.L_x_4184:
[----:B------:R-:W-:Y:S05]  /*1510*/  BSYNC B1 ;  /* 0x0000000000017941 */ /* 0x000fea0003800000 */
.L_x_4182:
        /* <DEDUP_REMOVED lines=10> */
.L_x_4185:
        /* <DEDUP_REMOVED lines=9> */
.L_x_4175:
[----:B------:R-:W-:Y:S05]  /*1650*/  BSYNC B0 ;  /* 0x0000000000007941 */ /* 0x000fea0003800000 */
.L_x_4174:
        /* <DEDUP_REMOVED lines=24> */
.L_x_4187:
[----:B------:R-:W-:Y:S05]  /*17e0*/  BSYNC B0 ;  /* 0x0000000000007941 */ /* 0x000fea0003800000 */
.L_x_4186:
        /* <DEDUP_REMOVED lines=49> */
.L_x_4190:
[----:B------:R-:W2:Y:S04]  /*1b00*/  LDG.E.STRONG.GPU R6, desc[UR6][R56.64] ;  /* 0x0000000638067981 */ /* 0x000ea8000c1ef900 */
[----:B--2---:R-:W-:Y:S01]  /*1b10*/  CCTL.IVALL ;  /* 0x00000000ff00798f */ /* 0x004fe20002000000 */
[----:B------:R-:W-:Y:S05]  /*1b20*/  YIELD ;  /* 0x0000000000007946 */ /* 0x000fea0003800000 */
[----:B------:R-:W-:-:S13]  /*1b30*/  ISETP.NE.AND P0, PT, R6, R63, PT ;  /* 0x0000003f0600720c */ /* 0x000fda0003f05270 */
[----:B------:R-:W-:Y:S05]  /*1b40*/  @P0 BRA `(.L_x_4190) ;  /* 0xfffffffc00ec0947 */ /* 0x000fea000383ffff */
.L_x_4189:
        /* <DEDUP_REMOVED lines=16> */
.L_x_4195:
        /* <DEDUP_REMOVED lines=18> */
.L_x_4194:
[----:B------:R-:W-:Y:S05]  /*1d70*/  BSYNC B1 ;  /* 0x0000000000017941 */ /* 0x000fea0003800000 */
.L_x_4193:
[----:B------:R-:W-:Y:S01]  /*1d80*/  IMAD.IADD R56, R73, 0x1, -R75 ;  /* 0x0000000149387824 */ /* 0x000fe200078e0a4b */
[----:B------:R-:W-:Y:S04]  /*1d90*/  BSSY B1, `(.L_x_4196) ;  /* 0x000000c000017945 */ /* 0x000fe80003800000 */
        /* <DEDUP_REMOVED lines=11> */
.L_x_4197:
[----:B------:R-:W-:Y:S05]  /*1e50*/  BSYNC B1 ;  /* 0x0000000000017941 */ /* 0x000fea0003800000 */
.L_x_4196:
[----:B------:R-:W-:-:S13]  /*1e60*/  ISETP.LT.OR P0, PT, R75, R73, P0 ;  /* 0x000000494b00720c */ /* 0x000fda0000701670 */
[----:B------:R-:W-:Y:S05]  /*1e70*/  @!P0 BRA `(.L_x_4192) ;  /* 0x00000000000c8947 */ /* 0x000fea0003800000 */
[----:B------:R-:W-:-:S06]  /*1e80*/  IMAD.WIDE R54, R75, 0x4, R54 ;  /* 0x000000044b367825 */ /* 0x000fcc00078e0236 */
[----:B------:R-:W2:Y:S02]  /*1e90*/  LDG.E R55, desc[UR6][R54.64] ;  /* 0x0000000636377981 */ /* 0x000ea4000c1e1900 */
[----:B--2---:R-:W-:-:S07]  /*1ea0*/  FADD R76, R76, R55 ;  /* 0x000000374c4c7221 */ /* 0x004fce0000000000 */
.L_x_4192:
[----:B------:R-:W-:Y:S05]  /*1eb0*/  BSYNC B0 ;  /* 0x0000000000007941 */ /* 0x000fea0003800000 */
.L_x_4191:
        /* <DEDUP_REMOVED lines=13> */
.L_x_4188:
        /* <DEDUP_REMOVED lines=10> */
.L_x_4198:
        /* <DEDUP_REMOVED lines=66> */
.L_x_4200:
[----:B------:R-:W-:Y:S05]  /*2450*/  BSYNC B0 ;  /* 0x0000000000007941 */ /* 0x000fea0003800000 */
.L_x_4199:
        /* <DEDUP_REMOVED lines=47> */
.L_x_4203:
[----:B------:R-:W3:Y:S04]  /*2750*/  LDG.E.STRONG.GPU R58, desc[UR6][R56.64] ;  /* 0x00000006383a7981 */ /* 0x000ee8000c1ef900 */
[----:B---3--:R-:W-:Y:S01]  /*2760*/  CCTL.IVALL ;  /* 0x00000000ff00798f */ /* 0x008fe20002000000 */
[----:B------:R-:W-:Y:S05]  /*2770*/  YIELD ;  /* 0x0000000000007946 */ /* 0x000fea0003800000 */
[----:B------:R-:W-:-:S13]  /*2780*/  ISETP.NE.AND P0, PT, R58, R59, PT ;  /* 0x0000003b3a00720c */ /* 0x000fda0003f05270 */
[----:B------:R-:W-:Y:S05]  /*2790*/  @P0 BRA `(.L_x_4203) ;  /* 0xfffffffc00ec0947 */ /* 0x000fea000383ffff */
.L_x_4202:
        /* <DEDUP_REMOVED lines=15> */
.L_x_4208:
[----:B0-----:R-:W-:-:S04]  /*2890*/  IMAD.WIDE R58, R76, 0x4, R54 ;  /* 0x000000044c3a7825 */ /* 0x001fc800078e0236 */
[----:B------:R-:W-:Y:S02]  /*28a0*/  VIADD R57, R76, 0x20 ;  /* 0x000000204c397836 */ /* 0x000fe40000000000 */
[----:B------:R0:W2:Y:S02]  /*28b0*/  LDG.E R58, desc[UR6][R58.64] ;  /* 0x000000063a3a7981 */ /* 0x0000a4000c1e1900 */
[----:B------:R-:W-:-:S06]  /*28c0*/  IMAD.WIDE R56, R57, 0x4, R54 ;  /* 0x0000000439387825 */ /* 0x000fcc00078e0236 */
[----:B------:R3:W4:Y:S01]  /*28d0*/  LDG.E R56, desc[UR6][R56.64] ;  /* 0x0000000638387981 */ /* 0x000722000c1e1900 */
[C---:B0-----:R-:W-:Y:S02]  /*28e0*/  VIADD R59, R76.reuse, 0x60 ;  /* 0x000000604c3b7836 */ /* 0x041fe40000000000 */
[----:B---3--:R-:W-:Y:S02]  /*28f0*/  VIADD R57, R76, 0x40 ;  /* 0x000000404c397836 */ /* 0x008fe40000000000 */
[----:B--2---:R-:W-:Y:S01]  /*2900*/  FADD R77, R58, R77 ;  /* 0x0000004d3a4d7221 */ /* 0x004fe20000000000 */
[----:B------:R-:W-:-:S06]  /*2910*/  IMAD.WIDE R58, R59, 0x4, R54 ;  /* 0x000000043b3a7825 */ /* 0x000fcc00078e0236 */
[----:B------:R-:W2:Y:S01]  /*2920*/  LDG.E R58, desc[UR6][R58.64] ;  /* 0x000000063a3a7981 */ /* 0x000ea2000c1e1900 */
[----:B----4-:R-:W-:Y:S01]  /*2930*/  FADD R77, R77, R56 ;  /* 0x000000384d4d7221 */ /* 0x010fe20000000000 */
[----:B------:R-:W-:-:S06]  /*2940*/  IMAD.WIDE R56, R57, 0x4, R54 ;  /* 0x0000000439387825 */ /* 0x000fcc00078e0236 */
[----:B------:R-:W3:Y:S01]  /*2950*/  LDG.E R56, desc[UR6][R56.64] ;  /* 0x0000000638387981 */ /* 0x000ee2000c1e1900 */
[----:B------:R-:W-:-:S05]  /*2960*/  VIADD R76, R76, 0x80 ;  /* 0x000000804c4c7836 */ /* 0x000fca0000000000 */
[----:B------:R-:W-:Y:S01]  /*2970*/  ISETP.GE.AND P2, PT, R76, R75, PT ;  /* 0x0000004b4c00720c */ /* 0x000fe20003f46270 */
[----:B---3--:R-:W-:-:S04]  /*2980*/  FADD R77, R77, R56 ;  /* 0x000000384d4d7221 */ /* 0x008fc80000000000 */
[----:B--2---:R-:W-:-:S08]  /*2990*/  FADD R77, R77, R58 ;  /* 0x0000003a4d4d7221 */ /* 0x004fd00000000000 */
[----:B------:R-:W-:Y:S05]  /*29a0*/  @!P2 BRA `(.L_x_4208) ;  /* 0xfffffffc00b8a947 */ /* 0x000fea000383ffff */
.L_x_4207:
[----:B------:R-:W-:Y:S05]  /*29b0*/  BSYNC B1 ;  /* 0x0000000000017941 */ /* 0x000fea0003800000 */
.L_x_4206:
        /* <DEDUP_REMOVED lines=13> */
.L_x_4210:
[----:B------:R-:W-:Y:S05]  /*2a90*/  BSYNC B1 ;  /* 0x0000000000017941 */ /* 0x000fea0003800000 */
.L_x_4209:
[----:B------:R-:W-:-:S13]  /*2aa0*/  ISETP.LT.OR P0, PT, R76, R73, P0 ;  /* 0x000000494c00720c */ /* 0x000fda0000701670 */
[----:B------:R-:W-:Y:S05]  /*2ab0*/  @!P0 BRA `(.L_x_4205) ;  /* 0x00000000000c8947 */ /* 0x000fea0003800000 */
[----:B------:R-:W-:-:S06]  /*2ac0*/  IMAD.WIDE R54, R76, 0x4, R54 ;  /* 0x000000044c367825 */ /* 0x000fcc00078e0236 */
[----:B------:R-:W2:Y:S02]  /*2ad0*/  LDG.E R54, desc[UR6][R54.64] ;  /* 0x0000000636367981 */ /* 0x000ea4000c1e1900 */
[----:B--2---:R-:W-:-:S07]  /*2ae0*/  FADD R77, R77, R54 ;  /* 0x000000364d4d7221 */ /* 0x004fce0000000000 */
.L_x_4205:
[----:B------:R-:W-:Y:S05]  /*2af0*/  BSYNC B0 ;  /* 0x0000000000007941 */ /* 0x000fea0003800000 */
.L_x_4204:
[----:B------:R-:W3:Y:S01]  /*2b00*/  SHFL.BFLY PT, R54, R77, 0x1, 0x1f ;  /* 0x0c201f004d367f89 */ /* 0x000ee200000e0000 */
[----:B------:R-:W-:-:S05]  /*2b10*/  VIADD R69, R69, 0x1 ;  /* 0x0000000145457836 */ /* 0x000fca0000000000 */
[----:B------:R-:W-:Y:S01]  /*2b20*/  LOP3.LUT R69, R69, 0x3, RZ, 0xc0, !PT ;  /* 0x0000000345457812 */ /* 0x000fe200078ec0ff */
[----:B---3--:R-:W-:-:S05]  /*2b30*/  FADD R54, R54, R77 ;  /* 0x0000004d36367221 */ /* 0x008fca0000000000 */
[----:B------:R-:W3:Y:S02]  /*2b40*/  SHFL.BFLY PT, R55, R54, 0x2, 0x1f ;  /* 0x0c401f0036377f89 */ /* 0x000ee400000e0000 */
[----:B---3--:R-:W-:-:S05]  /*2b50*/  FADD R55, R54, R55 ;  /* 0x0000003736377221 */ /* 0x008fca0000000000 */
[----:B--2---:R-:W2:Y:S02]  /*2b60*/  SHFL.BFLY PT, R56, R55, 0x4, 0x1f ;  /* 0x0c801f0037387f89 */ /* 0x004ea400000e0000 */
[----:B--2---:R-:W-:-:S05]  /*2b70*/  FADD R56, R55, R56 ;  /* 0x0000003837387221 */ /* 0x004fca0000000000 */
[----:B0-----:R-:W0:Y:S02]  /*2b80*/  SHFL.BFLY PT, R57, R56, 0x8, 0x1f ;  /* 0x0d001f0038397f89 */ /* 0x001e2400000e0000 */
[----:B0-----:R-:W-:-:S05]  /*2b90*/  FADD R57, R56, R57 ;  /* 0x0000003938397221 */ /* 0x001fca0000000000 */
[----:B------:R-:W0:Y:S02]  /*2ba0*/  SHFL.BFLY PT, R58, R57, 0x10, 0x1f ;  /* 0x0e001f00393a7f89 */ /* 0x000e2400000e0000 */
[----:B0-----:R-:W-:Y:S01]  /*2bb0*/  FADD R58, R57, R58 ;  /* 0x0000003a393a7221 */ /* 0x001fe20000000000 */
[----:B------:R-:W-:Y:S06]  /*2bc0*/  BRA `(.L_x_4211) ;  /* 0x0000000000287947 */ /* 0x000fec0003800000 */
.L_x_4201:
        /* <DEDUP_REMOVED lines=10> */
.L_x_4211:
        /* <DEDUP_REMOVED lines=33> */
[----:B0-----:R-:W-:Y:S01]  /*2e80*/  VIADD R54, R2, 0x1 ;  /* 0x0000000102367836 */ /* 0x001fe20000000000 */
        /* <DEDUP_REMOVED lines=19> */
.L_x_4214:
[----:B0-----:R-:W0:Y:S01]  /*2fc0*/  LDC.64 R54, c[0x0][0x258] ;  /* 0x00009600ff367b82 */ /* 0x001e220000000a00 */
[----:B------:R-:W-:Y:S01]  /*2fd0*/  IMAD R57, R65, UR11, R2 ;  /* 0x0000000b41397c24 */ /* 0x000fe2000f8e0202 */
[----:B------:R-:W-:Y:S01]  /*2fe0*/  IADD3 R76, -R2, UR11, RZ ;  /* 0x0000000b024c7c10 */ /* 0x000fe2000fffe1ff */
[----:B------:R-:W-:Y:S01]  /*2ff0*/  BSSY B1, `(.L_x_4215) ;  /* 0x000001b000017945 */ /* 0x000fe20003800000 */
[----:B------:R-:W-:Y:S02]  /*3000*/  F2FP.SATFINITE.E4M3.F32.PACK_AB_MERGE_C R75, RZ, R75, RZ ;  /* 0x0000004bff4b723e */ /* 0x000fe400048070ff */
[----:B------:R-:W-:Y:S02]  /*3010*/  F2FP.SATFINITE.E4M3.F32.PACK_AB_MERGE_C R77, RZ, R77, RZ ;  /* 0x0000004dff4d723e */ /* 0x000fe400048070ff */
[----:B------:R-:W-:Y:S02]  /*3020*/  F2FP.SATFINITE.E4M3.F32.PACK_AB_MERGE_C R59, RZ, R59, RZ ;  /* 0x0000003bff3b723e */ /* 0x000fe400048070ff */
[----:B------:R-:W-:-:S02]  /*3030*/  F2FP.SATFINITE.E4M3.F32.PACK_AB_MERGE_C R73, RZ, R73, RZ ;  /* 0x00000049ff49723e */ /* 0x000fc400048070ff */
[----:B------:R-:W-:Y:S02]  /*3040*/  ISETP.GE.U32.AND P3, PT, R76, 0x4, PT ;  /* 0x000000044c00780c */ /* 0x000fe40003f66070 */
[----:B0-----:R-:W-:-:S04]  /*3050*/  IADD3 R56, P1, R57, R54, RZ ;  /* 0x0000003639387210 */ /* 0x001fc80007f3e0ff */
[----:B------:R-:W-:Y:S02]  /*3060*/  LEA.HI.X.SX32 R57, R57, R55, 0x1, P1 ;  /* 0x0000003739397211 */ /* 0x000fe400008f0eff */
[----:B------:R-:W-:-:S04]  /*3070*/  LOP3.LUT P1, RZ, R56, 0x3, RZ, 0xc0, !PT ;  /* 0x0000000338ff7812 */ /* 0x000fc8000782c0ff */
[----:B------:R-:W-:-:S13]  /*3080*/  ISETP.LT.U32.OR P1, PT, R76, 0x4, P1 ;  /* 0x000000044c00780c */ /* 0x000fda0000f21470 */
[----:B------:R-:W-:Y:S05]  /*3090*/  @P1 BRA `(.L_x_4216) ;  /* 0x0000000000241947 */ /* 0x000fea0003800000 */
[----:B------:R-:W-:Y:S01]  /*30a0*/  IMAD.U32 R59, R59, 0x10000, RZ ;  /* 0x000100003b3b7824 */ /* 0x000fe200078e00ff */
[----:B------:R-:W-:-:S04]  /*30b0*/  LOP3.LUT R73, R73, 0xffff, RZ, 0xc0, !PT ;  /* 0x0000ffff49497812 */ /* 0x000fc800078ec0ff */
[----:B------:R-:W-:-:S05]  /*30c0*/  LOP3.LUT R76, R59, 0xff0000, RZ, 0xc0, !PT ;  /* 0x00ff00003b4c7812 */ /* 0x000fca00078ec0ff */
[----:B------:R-:W-:Y:S02]  /*30d0*/  IMAD R73, R73, 0x1000000, R76 ;  /* 0x0100000049497824 */ /* 0x000fe400078e024c */
[----:B------:R-:W-:-:S05]  /*30e0*/  IMAD.SHL.U32 R76, R77, 0x100, RZ ;  /* 0x000001004d4c7824 */ /* 0x000fca00078e00ff */
[----:B------:R-:W-:-:S04]  /*30f0*/  LOP3.LUT R76, R73, 0xffff, R76, 0xf8, !PT ;  /* 0x0000ffff494c7812 */ /* 0x000fc800078ef84c */
[----:B------:R-:W-:-:S05]  /*3100*/  LOP3.LUT R75, R76, 0xff, R75, 0xf8, !PT ;  /* 0x000000ff4c4b7812 */ /* 0x000fca00078ef84b */
[----:B------:R0:W-:Y:S01]  /*3110*/  STG.E desc[UR6][R56.64], R75 ;  /* 0x0000004b38007986 */ /* 0x0001e2000c101906 */
[----:B------:R-:W-:Y:S05]  /*3120*/  BRA `(.L_x_4217) ;  /* 0x00000000001c7947 */ /* 0x000fea0003800000 */
.L_x_4216:
[----:B------:R-:W-:Y:S01]  /*3130*/  ISETP.NE.AND P1, PT, R76, RZ, PT ;  /* 0x000000ff4c00720c */ /* 0x000fe20003f25270 */
[----:B------:R2:W-:-:S12]  /*3140*/  @P3 STG.E.U8 desc[UR6][R56.64+0x3], R73 ;  /* 0x0000034938003986 */ /* 0x0005d8000c101106 */
[----:B------:R2:W-:Y:S01]  /*3150*/  @P1 STG.E.U8 desc[UR6][R56.64], R75 ;  /* 0x0000004b38001986 */ /* 0x0005e2000c101106 */
[----:B------:R-:W-:-:S13]  /*3160*/  ISETP.GE.U32.AND P1, PT, R76, 0x2, PT ;  /* 0x000000024c00780c */ /* 0x000fda0003f26070 */
[----:B------:R2:W-:Y:S01]  /*3170*/  @P1 STG.E.U8 desc[UR6][R56.64+0x1], R77 ;  /* 0x0000014d38001986 */ /* 0x0005e2000c101106 */
[----:B------:R-:W-:-:S13]  /*3180*/  ISETP.GE.U32.AND P1, PT, R76, 0x3, PT ;  /* 0x000000034c00780c */ /* 0x000fda0003f26070 */
[----:B------:R2:W-:Y:S02]  /*3190*/  @P1 STG.E.U8 desc[UR6][R56.64+0x2], R59 ;  /* 0x0000023b38001986 */ /* 0x0005e4000c101106 */
.L_x_4217:
[----:B------:R-:W-:Y:S05]  /*31a0*/  BSYNC B1 ;  /* 0x0000000000017941 */ /* 0x000fea0003800000 */
.L_x_4215:
[----:B------:R-:W-:-:S13]  /*31b0*/  ISETP.GE.AND P1, PT, R72, UR11, PT ;  /* 0x0000000b48007c0c */ /* 0x000fda000bf26270 */
[----:B------:R-:W-:Y:S05]  /*31c0*/  @P1 BRA `(.L_x_4213) ;  /* 0x0000000800f01947 */ /* 0x000fea0003800000 */
[--C-:B--2---:R-:W-:Y:S01]  /*31d0*/  FADD R77, R32, -R63.reuse ;  /* 0x8000003f204d7221 */ /* 0x104fe20000000000 */
        /* <DEDUP_REMOVED lines=32> */
.L_x_4218:
[----:B------:R-:W-:Y:S01]  /*33e0*/  IMAD R57, R65, UR11, R72 ;  /* 0x0000000b41397c24 */ /* 0x000fe2000f8e0248 */
[----:B------:R-:W-:Y:S01]  /*33f0*/  BSSY B1, `(.L_x_4219) ;  /* 0x000001b000017945 */ /* 0x000fe20003800000 */
[----:B------:R-:W-:Y:S02]  /*3400*/  ISETP.GE.U32.AND P3, PT, R67, 0x4, PT ;  /* 0x000000044300780c */ /* 0x000fe40003f66070 */
[----:B------:R-:W-:Y:S02]  /*3410*/  F2FP.SATFINITE.E4M3.F32.PACK_AB_MERGE_C R77, RZ, R77, RZ ;  /* 0x0000004dff4d723e */ /* 0x000fe400048070ff */
[----:B------:R-:W-:Y:S02]  /*3420*/  IADD3 R56, P4, R57, R54, RZ ;  /* 0x0000003639387210 */ /* 0x000fe40007f9e0ff */
[----:B------:R-:W-:Y:S02]  /*3430*/  F2FP.SATFINITE.E4M3.F32.PACK_AB_MERGE_C R75, RZ, R75, RZ ;  /* 0x0000004bff4b723e */ /* 0x000fe400048070ff */
[----:B------:R-:W-:-:S02]  /*3440*/  LOP3.LUT P1, RZ, R56, 0x3, RZ, 0xc0, !PT ;  /* 0x0000000338ff7812 */ /* 0x000fc4000782c0ff */
[----:B------:R-:W-:Y:S02]  /*3450*/  LEA.HI.X.SX32 R57, R57, R55, 0x1, P4 ;  /* 0x0000003739397211 */ /* 0x000fe400020f0eff */
[----:B------:R-:W-:Y:S02]  /*3460*/  ISETP.LT.U32.OR P1, PT, R67, 0x4, P1 ;  /* 0x000000044300780c */ /* 0x000fe40000f21470 */
[----:B------:R-:W-:Y:S02]  /*3470*/  F2FP.SATFINITE.E4M3.F32.PACK_AB_MERGE_C R73, RZ, R73, RZ ;  /* 0x00000049ff49723e */ /* 0x000fe400048070ff */
[----:B------:R-:W-:-:S09]  /*3480*/  F2FP.SATFINITE.E4M3.F32.PACK_AB_MERGE_C R59, RZ, R59, RZ ;  /* 0x0000003bff3b723e */ /* 0x000fd200048070ff */
        /* <DEDUP_REMOVED lines=10> */
.L_x_4220:
[----:B------:R-:W-:Y:S01]  /*3530*/  ISETP.NE.AND P1, PT, R67, RZ, PT ;  /* 0x000000ff4300720c */ /* 0x000fe20003f25270 */
[----:B------:R0:W-:-:S12]  /*3540*/  @P3 STG.E.U8 desc[UR6][R56.64+0x3], R59 ;  /* 0x0000033b38003986 */ /* 0x0001d8000c101106 */
[----:B------:R0:W-:Y:S01]  /*3550*/  @P1 STG.E.U8 desc[UR6][R56.64], R77 ;  /* 0x0000004d38001986 */ /* 0x0001e2000c101106 */
[----:B------:R-:W-:-:S13]  /*3560*/  ISETP.GE.U32.AND P1, PT, R67, 0x2, PT ;  /* 0x000000024300780c */ /* 0x000fda0003f26070 */
[----:B------:R0:W-:Y:S01]  /*3570*/  @P1 STG.E.U8 desc[UR6][R56.64+0x1], R75 ;  /* 0x0000014b38001986 */ /* 0x0001e2000c101106 */
[----:B------:R-:W-:-:S13]  /*3580*/  ISETP.GE.U32.AND P1, PT, R67, 0x3, PT ;  /* 0x000000034300780c */ /* 0x000fda0003f26070 */
[----:B------:R0:W-:Y:S02]  /*3590*/  @P1 STG.E.U8 desc[UR6][R56.64+0x2], R73 ;  /* 0x0000024938001986 */ /* 0x0001e4000c101106 */
.L_x_4221:
[----:B------:R-:W-:Y:S05]  /*35a0*/  BSYNC B1 ;  /* 0x0000000000017941 */ /* 0x000fea0003800000 */
.L_x_4219:
[----:B------:R-:W-:-:S13]  /*35b0*/  ISETP.GE.AND P1, PT, R70, UR11, PT ;  /* 0x0000000b46007c0c */ /* 0x000fda000bf26270 */
        /* <DEDUP_REMOVED lines=34> */
.L_x_4222:
        /* <DEDUP_REMOVED lines=21> */
.L_x_4224:
[----:B------:R-:W-:Y:S01]  /*3930*/  ISETP.NE.AND P1, PT, R66, RZ, PT ;  /* 0x000000ff4200720c */ /* 0x000fe20003f25270 */
[----:B------:R2:W-:-:S12]  /*3940*/  @P3 STG.E.U8 desc[UR6][R56.64+0x3], R59 ;  /* 0x0000033b38003986 */ /* 0x0005d8000c101106 */
[----:B------:R2:W-:Y:S01]  /*3950*/  @P1 STG.E.U8 desc[UR6][R56.64], R77 ;  /* 0x0000004d38001986 */ /* 0x0005e2000c101106 */
[----:B------:R-:W-:-:S13]  /*3960*/  ISETP.GE.U32.AND P1, PT, R66, 0x2, PT ;  /* 0x000000024200780c */ /* 0x000fda0003f26070 */
[----:B------:R2:W-:Y:S01]  /*3970*/  @P1 STG.E.U8 desc[UR6][R56.64+0x1], R75 ;  /* 0x0000014b38001986 */ /* 0x0005e2000c101106 */
[----:B------:R-:W-:-:S13]  /*3980*/  ISETP.GE.U32.AND P1, PT, R66, 0x3, PT ;  /* 0x000000034200780c */ /* 0x000fda0003f26070 */
[----:B------:R2:W-:Y:S02]  /*3990*/  @P1 STG.E.U8 desc[UR6][R56.64+0x2], R73 ;  /* 0x0000024938001986 */ /* 0x0005e4000c101106 */
.L_x_4225:
[----:B------:R-:W-:Y:S05]  /*39a0*/  BSYNC B1 ;  /* 0x0000000000017941 */ /* 0x000fea0003800000 */
.L_x_4223:
[----:B------:R-:W-:-:S13]  /*39b0*/  ISETP.GE.AND P1, PT, R68, UR11, PT ;  /* 0x0000000b44007c0c */ /* 0x000fda000bf26270 */
[----:B------:R-:W-:Y:S05]  /*39c0*/  @P1 BRA `(.L_x_4213) ;  /* 0x0000000000f01947 */ /* 0x000fea0003800000 */
[----:B------:R-:W-:Y:S02]  /*39d0*/  IMAD R65, R65, UR11, R68 ;  /* 0x0000000b41417c24 */ /* 0x000fe4000f8e0244 */
[--C-:B--2---:R-:W-:Y:S01]  /*39e0*/  FADD R59, R40, -R63.reuse ;  /* 0x8000003f283b7221 */ /* 0x104fe20000000000 */
[--C-:B------:R-:W-:Y:S01]  /*39f0*/  FADD R73, R41, -R63.reuse ;  /* 0x8000003f29497221 */ /* 0x100fe20000000000 */
[--C-:B0-----:R-:W-:Y:S01]  /*3a00*/  FADD R57, R42, -R63.reuse ;  /* 0x8000003f2a397221 */ /* 0x101fe20000000000 */
[----:B------:R-:W-:Y:S01]  /*3a10*/  FADD R63, R43, -R63 ;  /* 0x8000003f2b3f7221 */ /* 0x000fe20000000000 */
[----:B------:R-:W-:Y:S01]  /*3a20*/  IADD3 R54, P4, R65, R54, RZ ;  /* 0x0000003641367210 */ /* 0x000fe20007f9e0ff */
[-C--:B------:R-:W-:Y:S01]  /*3a30*/  FMUL R56, R59, R58.reuse ;  /* 0x0000003a3b387220 */ /* 0x080fe20000400000 */
[-C--:B------:R-:W-:Y:S01]  /*3a40*/  FMUL R59, R73, R58.reuse ;  /* 0x0000003a493b7220 */ /* 0x080fe20000400000 */
[-C--:B------:R-:W-:Y:S01]  /*3a50*/  FMUL R57, R57, R58.reuse ;  /* 0x0000003a39397220 */ /* 0x080fe20000400000 */
[----:B------:R-:W-:Y:S01]  /*3a60*/  FMUL R63, R63, R58 ;  /* 0x0000003a3f3f7220 */ /* 0x000fe20000400000 */
[----:B------:R-:W-:Y:S01]  /*3a70*/  LOP3.LUT P1, RZ, R54, 0x3, RZ, 0xc0, !PT ;  /* 0x0000000336ff7812 */ /* 0x000fe2000782c0ff */
[----:B------:R-:W-:Y:S01]  /*3a80*/  FFMA R59, R60, R59, R13 ;  /* 0x0000003b3c3b7223 */ /* 0x000fe2000000000d */
[----:B------:R-:W-:Y:S01]  /*3a90*/  LEA.HI.X.SX32 R55, R65, R55, 0x1, P4 ;  /* 0x0000003741377211 */ /* 0x000fe200020f0eff */
[----:B------:R-:W-:Y:S01]  /*3aa0*/  FFMA R65, R61, R56, R12 ;  /* 0x000000383d417223 */ /* 0x000fe2000000000c */
[C---:B------:R-:W-:Y:S01]  /*3ab0*/  ISETP.GE.U32.AND P3, PT, R64.reuse, 0x4, PT ;  /* 0x000000044000780c */ /* 0x040fe20003f66070 */
[----:B------:R-:W-:Y:S01]  /*3ac0*/  FFMA R73, R71, R57, R14 ;  /* 0x0000003947497223 */ /* 0x000fe2000000000e */
[----:B------:R-:W-:Y:S01]  /*3ad0*/  ISETP.LT.U32.OR P1, PT, R64, 0x4, P1 ;  /* 0x000000044000780c */ /* 0x000fe20000f21470 */
[----:B------:R-:W-:Y:S01]  /*3ae0*/  FFMA R63, R62, R63, R15 ;  /* 0x0000003f3e3f7223 */ /* 0x000fe2000000000f */
[----:B------:R-:W-:Y:S11]  /*3af0*/  @P0 BRA `(.L_x_4226) ;  /* 0x0000000000500947 */ /* 0x000ff60003800000 */
        /* <DEDUP_REMOVED lines=8> */
[----:B------:R-:W-:-:S06]  /*3b80*/  VIADD R56, R68, 0x3 ;  /* 0x0000000344387836 */ /* 0x000fcc0000000000 */
[----:B------:R-:W-:-:S06]  /*3b90*/  @!P0 PLOP3.LUT P6, PT, P2, PT, PT, 0x80, 0x0 ;  /* 0x000000000000881c */ /* 0x000fcc00017cf070 */
[----:B------:R-:W-:Y:S02]  /*3ba0*/  @!P4 FMNMX R0, R0, |R59|, !PT ;  /* 0x4000003b0000c209 */ /* 0x000fe40007800000 */
[----:B------:R-:W-:Y:S02]  /*3bb0*/  @!P4 PLOP3.LUT P5, PT, P2, PT, PT, 0x80, 0x0 ;  /* 0x000000000000c81c */ /* 0x000fe400017af070 */
[----:B------:R-:W-:-:S03]  /*3bc0*/  @!P0 FMNMX R0, R0, |R73|, !PT ;  /* 0x4000004900008209 */ /* 0x000fc60007800000 */
[----:B------:R-:W-:Y:S01]  /*3bd0*/  @P6 FMUL R73, R73, UR5 ;  /* 0x0000000549496c20 */ /* 0x000fe20008400000 */
[----:B------:R-:W-:-:S07]  /*3be0*/  ISETP.GE.AND P6, PT, R56, UR11, PT ;  /* 0x0000000b38007c0c */ /* 0x000fce000bfc6270 */
[----:B------:R-:W-:Y:S01]  /*3bf0*/  @P5 FMUL R59, R59, UR5 ;  /* 0x000000053b3b5c20 */ /* 0x000fe20008400000 */
[----:B------:R-:W-:-:S05]  /*3c00*/  PLOP3.LUT P5, PT, PT, PT, PT, 0x8, 0x0 ;  /* 0x000000000000781c */ /* 0x000fca0003fae170 */
[----:B------:R-:W-:Y:S02]  /*3c10*/  @!P6 PLOP3.LUT P5, PT, P2, PT, PT, 0x80, 0x0 ;  /* 0x000000000000e81c */ /* 0x000fe400017af070 */
[----:B------:R-:W-:-:S11]  /*3c20*/  @!P6 FMNMX R0, R0, |R63|, !PT ;  /* 0x4000003f0000e209 */ /* 0x000fd60007800000 */
[----:B------:R-:W-:-:S07]  /*3c30*/  @P5 FMUL R63, R63, UR5 ;  /* 0x000000053f3f5c20 */ /* 0x000fce0008400000 */
.L_x_4226:
[----:B------:R-:W-:Y:S02]  /*3c40*/  F2FP.SATFINITE.E4M3.F32.PACK_AB_MERGE_C R57, RZ, R65, RZ ;  /* 0x00000041ff39723e */ /* 0x000fe400048070ff */
[----:B------:R-:W-:Y:S02]  /*3c50*/  F2FP.SATFINITE.E4M3.F32.PACK_AB_MERGE_C R65, RZ, R59, RZ ;  /* 0x0000003bff41723e */ /* 0x000fe400048070ff */
[----:B------:R-:W-:Y:S02]  /*3c60*/  F2FP.SATFINITE.E4M3.F32.PACK_AB_MERGE_C R73, RZ, R73, RZ ;  /* 0x00000049ff49723e */ /* 0x000fe400048070ff */
[----:B------:R-:W-:Y:S01]  /*3c70*/  F2FP.SATFINITE.E4M3.F32.PACK_AB_MERGE_C R63, RZ, R63, RZ ;  /* 0x0000003fff3f723e */ /* 0x000fe200048070ff */
[----:B------:R-:W-:Y:S06]  /*3c80*/  @P1 BRA `(.L_x_4227) ;  /* 0x0000000000241947 */ /* 0x000fec0003800000 */
        /* <DEDUP_REMOVED lines=9> */
.L_x_4227:
[C---:B------:R-:W-:Y:S01]  /*3d20*/  ISETP.NE.AND P0, PT, R64.reuse, RZ, PT ;  /* 0x000000ff4000720c */ /* 0x040fe20003f05270 */
[----:B------:R3:W-:Y:S01]  /*3d30*/  @P3 STG.E.U8 desc[UR6][R54.64+0x3], R63 ;  /* 0x0000033f36003986 */ /* 0x0007e2000c101106 */
[C---:B------:R-:W-:Y:S02]  /*3d40*/  ISETP.GE.U32.AND P1, PT, R64.reuse, 0x2, PT ;  /* 0x000000024000780c */ /* 0x040fe40003f26070 */
[----:B------:R-:W-:-:S09]  /*3d50*/  ISETP.GE.U32.AND P2, PT, R64, 0x3, PT ;  /* 0x000000034000780c */ /* 0x000fd20003f46070 */
[----:B------:R3:W-:Y:S04]  /*3d60*/  @P0 STG.E.U8 desc[UR6][R54.64], R57 ;  /* 0x0000003936000986 */ /* 0x0007e8000c101106 */
[----:B------:R3:W-:Y:S04]  /*3d70*/  @P1 STG.E.U8 desc[UR6][R54.64+0x1], R65 ;  /* 0x0000014136001986 */ /* 0x0007e8000c101106 */
[----:B------:R3:W-:Y:S02]  /*3d80*/  @P2 STG.E.U8 desc[UR6][R54.64+0x2], R73 ;  /* 0x0000024936002986 */ /* 0x0007e4000c101106 */
.L_x_4213:
[----:B------:R-:W-:Y:S05]  /*3d90*/  BSYNC B0 ;  /* 0x0000000000007941 */ /* 0x000fea0003800000 */
.L_x_4212:
[----:B0--34-:R-:W0:Y:S02]  /*3da0*/  LDC R54, c[0x0][0x210] ;  /* 0x00008400ff367b82 */ /* 0x019e240000000800 */
[----:B0-----:R-:W-:-:S05]  /*3db0*/  IMAD R5, R54, 0x4, R5 ;  /* 0x0000000436057824 */ /* 0x001fca00078e0205 */
[----:B------:R-:W-:-:S13]  /*3dc0*/  ISETP.GE.AND P0, PT, R5, UR10, PT ;  /* 0x0000000a05007c0c */ /* 0x000fda000bf06270 */
[----:B------:R-:W-:Y:S05]  /*3dd0*/  @!P0 BRA `(.L_x_4228) ;  /* 0xffffffd000bc8947 */ /* 0x000fea000383ffff */
.L_x_4173:
[----:B------:R-:W-:Y:S02]  /*3de0*/  ULDC.64 UR8, c[0x0][0x288] ;  /* 0x0000a20000087ab9 */ /* 0x000fe40000000a00 */
[----:B------:R-:W-:-:S04]  /*3df0*/  ISETP.NE.U32.AND P0, PT, RZ, UR8, PT ;  /* 0x00000008ff007c0c */ /* 0x000fc8000bf05070 */
[----:B------:R-:W-:-:S13]  /*3e00*/  ISETP.NE.AND.EX P0, PT, RZ, UR9, PT, P0 ;  /* 0x00000009ff007c0c */ /* 0x000fda000bf05300 */
[----:B------:R-:W-:Y:S05]  /*3e10*/  @!P0 BRA `(.L_x_4229) ;  /* 0x0000000000b08947 */ /* 0x000fea0003800000 */
[----:B------:R-:W3:Y:S01]  /*3e20*/  SHFL.DOWN PT, R3, R0, 0x10, 0x1f ;  /* 0x0a001f0000037f89 */ /* 0x000ee200000e0000 */
[----:B------:R-:W-:Y:S01]  /*3e30*/  ISETP.NE.AND P0, PT, R6, RZ, PT ;  /* 0x000000ff0600720c */ /* 0x000fe20003f05270 */
[----:B------:R-:W-:-:S12]  /*3e40*/  BSSY B0, `(.L_x_4230) ;  /* 0x0000023000007945 */ /* 0x000fd80003800000 */
[----:B------:R-:W4:Y:S01]  /*3e50*/  @!P0 S2R R9, SR_CgaCtaId ;  /* 0x0000000000098919 */ /* 0x000f220000008800 */
[----:B------:R-:W-:Y:S02]  /*3e60*/  @!P0 MOV R6, 0x400 ;  /* 0x0000040000068802 */ /* 0x000fe40000000f00 */
[----:B---3--:R-:W-:Y:S02]  /*3e70*/  FMNMX R3, R3, R0, !PT ;  /* 0x0000000003037209 */ /* 0x008fe40007800000 */
[----:B------:R-:W-:-:S03]  /*3e80*/  @!P0 SHF.R.U32.HI R0, RZ, 0x3, R8 ;  /* 0x00000003ff008819 */ /* 0x000fc60000011608 */
[----:B------:R-:W3:Y:S01]  /*3e90*/  SHFL.DOWN PT, R2, R3, 0x8, 0x1f ;  /* 0x09001f0003027f89 */ /* 0x000ee200000e0000 */
[----:B------:R-:W-:Y:S02]  /*3ea0*/  @!P0 LOP3.LUT R0, R0, 0x1ffffffc, RZ, 0xc0, !PT ;  /* 0x1ffffffc00008812 */ /* 0x000fe400078ec0ff */
[----:B---3--:R-:W-:Y:S02]  /*3eb0*/  FMNMX R2, R3, R2, !PT ;  /* 0x0000000203027209 */ /* 0x008fe40007800000 */
[----:B----4-:R-:W-:-:S03]  /*3ec0*/  @!P0 LEA R3, R9, R6, 0x18 ;  /* 0x0000000609038211 */ /* 0x010fc600078ec0ff */
[----:B------:R-:W3:Y:S02]  /*3ed0*/  SHFL.DOWN PT, R5, R2, 0x4, 0x1f ;  /* 0x08801f0002057f89 */ /* 0x000ee400000e0000 */
[----:B------:R-:W-:Y:S01]  /*3ee0*/  @!P0 IMAD.IADD R0, R0, 0x1, R3 ;  /* 0x0000000100008824 */ /* 0x000fe200078e0203 */
[----:B---3--:R-:W-:Y:S02]  /*3ef0*/  FMNMX R5, R2, R5, !PT ;  /* 0x0000000502057209 */ /* 0x008fe40007800000 */
[----:B------:R-:W-:-:S03]  /*3f00*/  SHF.R.U32.HI R2, RZ, 0x5, R8 ;  /* 0x00000005ff027819 */ /* 0x000fc60000011608 */
[----:B------:R-:W3:Y:S02]  /*3f10*/  SHFL.DOWN PT, R4, R5, 0x2, 0x1f ;  /* 0x08401f0005047f89 */ /* 0x000ee400000e0000 */
[----:B---3--:R-:W-:Y:S01]  /*3f20*/  FMNMX R4, R5, R4, !PT ;  /* 0x0000000405047209 */ /* 0x008fe20007800000 */
[----:B------:R-:W-:-:S04]  /*3f30*/  IMAD.MOV.U32 R5, RZ, RZ, RZ ;  /* 0x000000ffff057224 */ /* 0x000fc800078e00ff */
[----:B------:R-:W3:Y:S02]  /*3f40*/  SHFL.DOWN PT, R7, R4, 0x1, 0x1f ;  /* 0x08201f0004077f89 */ /* 0x000ee400000e0000 */
[----:B---3--:R-:W-:-:S05]  /*3f50*/  FMNMX R7, R4, R7, !PT ;  /* 0x0000000704077209 */ /* 0x008fca0007800000 */
[----:B------:R3:W-:Y:S01]  /*3f60*/  @!P0 STS [R0], R7 ;  /* 0x0000000700008388 */ /* 0x0007e20000000800 */
[----:B------:R-:W-:Y:S01]  /*3f70*/  BAR.SYNC.DEFER_BLOCKING 0x0 ;  /* 0x0000000000007b1d */ /* 0x000fe20000010000 */
[----:B------:R-:W-:-:S13]  /*3f80*/  ISETP.NE.AND P0, PT, R2, RZ, PT ;  /* 0x000000ff0200720c */ /* 0x000fda0003f05270 */
[----:B---3--:R-:W-:Y:S05]  /*3f90*/  @P0 BRA `(.L_x_4231) ;  /* 0x0000000000340947 */ /* 0x008fea0003800000 */
[----:B------:R-:W-:Y:S01]  /*3fa0*/  ISETP.GT.U32.AND P0, PT, R8, 0x3, PT ;  /* 0x000000030800780c */ /* 0x000fe20003f04070 */
[----:B------:R-:W-:-:S12]  /*3fb0*/  UMOV UR4, 0xffffffff ;  /* 0xffffffff00047882 */ /* 0x000fd80000000000 */
[----:B------:R-:W3:Y:S01]  /*3fc0*/  @!P0 S2R R3, SR_CgaCtaId ;  /* 0x0000000000038919 */ /* 0x000ee20000008800 */
[----:B------:R-:W-:-:S04]  /*3fd0*/  @!P0 MOV R0, 0x400 ;  /* 0x0000040000008802 */ /* 0x000fc80000000f00 */
[----:B---3--:R-:W-:Y:S01]  /*3fe0*/  @!P0 LEA R3, R3, R0, 0x18 ;  /* 0x0000000003038211 */ /* 0x008fe200078ec0ff */
[----:B------:R-:W-:-:S04]  /*3ff0*/  IMAD.MOV.U32 R0, RZ, RZ, RZ ;  /* 0x000000ffff007224 */ /* 0x000fc800078e00ff */
[----:B------:R-:W-:-:S05]  /*4000*/  @!P0 IMAD R2, R8, 0x4, R3 ;  /* 0x0000000408028824 */ /* 0x000fca00078e0203 */
[----:B------:R3:W4:Y:S01]  /*4010*/  @!P0 LDS R0, [R2] ;  /* 0x0000000002008984 */ /* 0x0007220000000800 */
[----:B------:R-:W-:Y:S05]  /*4020*/  BRA.DIV UR4, `(.L_x_4232) ;  /* 0x0000000204987947 */ /* 0x000fea000b800000 */
[----:B----4-:R-:W4:Y:S02]  /*4030*/  SHFL.DOWN PT, R3, R0, 0x2, 0x1f ;  /* 0x08401f0000037f89 */ /* 0x010f2400000e0000 */
[----:B----4-:R-:W-:-:S05]  /*4040*/  FMNMX R3, R3, R0, !PT ;  /* 0x0000000003037209 */ /* 0x010fca0007800000 */
[----:B---3--:R3:W4:Y:S02]  /*4050*/  SHFL.DOWN PT, R2, R3, 0x1, 0x1f ;  /* 0x08201f0003027f89 */ /* 0x00872400000e0000 */
.L_x_4238:
[----:B----4-:R-:W-:-:S07]  /*4060*/  FMNMX R5, R3, R2, !PT ;  /* 0x0000000203057209 */ /* 0x010fce0007800000 */
.L_x_4231:
[----:B------:R-:W-:Y:S05]  /*4070*/  BSYNC B0 ;  /* 0x0000000000007941 */ /* 0x000fea0003800000 */
.L_x_4230:
[----:B------:R-:W-:Y:S01]  /*4080*/  ISETP.NE.AND P0, PT, R8, RZ, PT ;  /* 0x000000ff0800720c */ /* 0x000fe20003f05270 */
[----:B------:R-:W-:-:S12]  /*4090*/  BSSY B0, `(.L_x_4229) ;  /* 0x0000004000007945 */ /* 0x000fd80003800000 */
[----:B------:R-:W-:Y:S05]  /*40a0*/  @P0 BRA `(.L_x_4233) ;  /* 0x0000000000080947 */ /* 0x000fea0003800000 */
[----:B---3--:R-:W3:Y:S02]  /*40b0*/  LDC.64 R2, c[0x0][0x288] ;  /* 0x0000a200ff027b82 */ /* 0x008ee40000000a00 */
[----:B---3--:R4:W-:Y:S02]  /*40c0*/  REDG.E.MAX.S32.STRONG.GPU desc[UR6][R2.64], R5 ;  /* 0x000000050200798e */ /* 0x0089e4000d10e386 */
.L_x_4233:
[----:B------:R-:W-:Y:S05]  /*40d0*/  BSYNC B0 ;  /* 0x0000000000007941 */ /* 0x000fea0003800000 */
.L_x_4229:
        /* <DEDUP_REMOVED lines=14> */
[----:B----4-:R-:W-:Y:S01]  /*41c0*/  IMAD.U32 R2, RZ, RZ, UR5 ;  /* 0x00000005ff027e24 */ /* 0x010fe2000f8e00ff */
[----:B-----5:R-:W-:-:S07]  /*41d0*/  MOV R12, 0x41f0 ;  /* 0x000041f0000c7802 */ /* 0x020fce0000000f00 */
[----:B-123--:R-:W-:Y:S05]  /*41e0*/  CALL.REL.NOINC `($__internal_28_$__cuda_sm20_rcp_rn_f32_slowpath) ;  /* 0x0000000000607944 */ /* 0x00efea0003c00000 */
[----:B------:R-:W-:Y:S01]  /*41f0*/  IMAD.MOV.U32 R5, RZ, RZ, R0 ;  /* 0x000000ffff057224 */ /* 0x000fe200078e0000 */
[----:B------:R-:W-:Y:S06]  /*4200*/  BRA `(.L_x_4235) ;  /* 0x0000000000147947 */ /* 0x000fec0003800000 */
.L_x_4234:
[----:B----4-:R-:W0:Y:S01]  /*4210*/  MUFU.RCP R5, UR5 ;  /* 0x0000000500057d08 */ /* 0x010e220008001000 */
[----:B------:R-:W-:-:S04]  /*4220*/  IMAD.U32 R0, RZ, RZ, UR5 ;  /* 0x00000005ff007e24 */ /* 0x000fc8000f8e00ff */
[----:B0-----:R-:W-:-:S04]  /*4230*/  FFMA R0, R5, R0, -1 ;  /* 0xbf80000005007423 */ /* 0x001fc80000000000 */
[----:B------:R-:W-:-:S04]  /*4240*/  FADD.FTZ R0, -R0, -RZ ;  /* 0x800000ff00007221 */ /* 0x000fc80000010100 */
[----:B------:R-:W-:-:S07]  /*4250*/  FFMA R5, R5, R0, R5 ;  /* 0x0000000005057223 */ /* 0x000fce0000000005 */
.L_x_4235:
[----:B---3--:R-:W0:Y:S02]  /*4260*/  LDC.64 R2, c[0x0][0x280] ;  /* 0x0000a000ff027b82 */ /* 0x008e240000000a00 */
[----:B0-----:R-:W-:Y:S01]  /*4270*/  STG.E desc[UR6][R2.64], R5 ;  /* 0x0000000502007986 */ /* 0x001fe2000c101906 */
[----:B------:R-:W-:Y:S05]  /*4280*/  EXIT ;  /* 0x000000000000794d */ /* 0x000fea0003800000 */
.L_x_4232:
[----:B------:R-:W-:Y:S02]  /*4290*/  IMAD.MOV.U32 R5, RZ, RZ, 0x2 ;  /* 0x00000002ff057424 */ /* 0x000fe400078e00ff */
[----:B------:R-:W-:Y:S02]  /*42a0*/  IMAD.MOV.U32 R7, RZ, RZ, 0x1f ;  /* 0x0000001fff077424 */ /* 0x000fe400078e00ff */
[----:B------:R-:W-:-:S07]  /*42b0*/  IMAD.MOV.U32 R4, RZ, RZ, -0x1 ;  /* 0xffffffffff047424 */ /* 0x000fce00078e00ff */
[----:B012345:R-:W-:Y:S05]  /*42c0*/  WARPSYNC.COLLECTIVE R4, `(.L_x_4236) ;  /* 0x0000000004087348 */ /* 0x03ffea0003c00000 */
[----:B---34-:R3:W4:Y:S02]  /*42d0*/  SHFL.DOWN P0, R2, R0, R5, R7 ;  /* 0x0800000500027389 */ /* 0x0187240000000007 */
[----:B012345:R-:W-:Y:S01]  /*42e0*/  ENDCOLLECTIVE ;  /* 0x000000000000791b */ /* 0x03ffe20003800000 */
.L_x_4236:
[----:B------:R-:W-:Y:S02]  /*42f0*/  IMAD.MOV.U32 R5, RZ, RZ, 0x1 ;  /* 0x00000001ff057424 */ /* 0x000fe400078e00ff */
[----:B------:R-:W-:-:S05]  /*4300*/  IMAD.MOV.U32 R3, RZ, RZ, R2 ;  /* 0x000000ffff037224 */ /* 0x000fca00078e0002 */
[----:B------:R-:W-:-:S05]  /*4310*/  FMNMX R3, R3, R0, !PT ;  /* 0x0000000003037209 */ /* 0x000fca0007800000 */
[----:B------:R-:W-:-:S07]  /*4320*/  IMAD.MOV.U32 R0, RZ, RZ, R3 ;  /* 0x000000ffff007224 */ /* 0x000fce00078e0003 */
[----:B------:R-:W-:Y:S05]  /*4330*/  WARPSYNC.COLLECTIVE R4, `(.L_x_4237) ;  /* 0x0000000004087348 */ /* 0x000fea0003c00000 */
[----:B------:R0:W1:Y:S02]  /*4340*/  SHFL.DOWN P0, R2, R0, R5, R7 ;  /* 0x0800000500027389 */ /* 0x0000640000000007 */
[----:B01----:R-:W-:Y:S01]  /*4350*/  ENDCOLLECTIVE ;  /* 0x000000000000791b */ /* 0x003fe20003800000 */
.L_x_4237:
[----:B------:R-:W-:Y:S05]  /*4360*/  BRA `(.L_x_4238) ;  /* 0xfffffffc003c7947 */ /* 0x000fea000383ffff */
        .weak           $__internal_28_$__cuda_sm20_rcp_rn_f32_slowpath
        .type           $__internal_28_$__cuda_sm20_rcp_rn_f32_slowpath,@function
        .size           $__internal_28_$__cuda_sm20_rcp_rn_f32_slowpath,(.L_x_14364 - $__internal_28_$__cuda_sm20_rcp_rn_f32_slowpath)
$__internal_28_$__cuda_sm20_rcp_rn_f32_slowpath:
        /* <DEDUP_REMOVED lines=14> */
.L_x_4239:
        /* <DEDUP_REMOVED lines=33> */
.L_x_4241:
[----:B------:R0:W1:Y:S02]  /*4660*/  MUFU.RCP R3, R2 ;  /* 0x0000000200037308 */ /* 0x0000640000001000 */
.L_x_4240:
[----:B-1----:R-:W-:Y:S02]  /*4670*/  IMAD.MOV.U32 R0, RZ, RZ, R3 ;  /* 0x000000ffff007224 */ /* 0x002fe400078e0003 */
[----:B0-----:R-:W-:Y:S02]  /*4680*/  IMAD.MOV.U32 R2, RZ, RZ, R12 ;  /* 0x000000ffff027224 */ /* 0x001fe400078e000c */
[----:B------:R-:W-:-:S04]  /*4690*/  IMAD.MOV.U32 R3, RZ, RZ, 0x0 ;  /* 0x00000000ff037424 */ /* 0x000fc800078e00ff */
[----:B------:R-:W-:Y:S05]  /*46a0*/  RET.REL.NODEC R2 `(_ZN18transformer_engine13normalization21ln_fwd_general_kernelINS0_13Kernel_traitsIff13__nv_fp8_e4m3fjLj512ELj1ELj4ELj1ELj16ENS0_18Kernel_traits_baseILj512EffS3_fjLj128EEEEEEEvNS0_19ForwardKernelParamsE) ;  /* 0xffffffb802547950 */ /* 0x000fea0003c3ffff */
.L_x_4242:
        /* <DEDUP_REMOVED lines=13> */
.L_x_14364:


//--------------------- .text._ZN18transformer_engine13normalization21ln_fwd_general_kernelINS0_13Kernel_traitsIff13__nv_fp8_e4m3fjLj128ELj1ELj4ELj1ELj16ENS0_18Kernel_traits_baseILj128EffS3_fjLj128EEEEEEEvNS0_19ForwardKernelParamsE --------------------------
	.section	.text._ZN18transformer_engine13normalization21ln_fwd_general_kernelINS0_13Kernel_traitsIff13__nv_fp8_e4m3fjLj128ELj1ELj4ELj1ELj16ENS0_18Kernel_traits_baseILj128EffS3_fjLj128EEEEEEEvNS0_19ForwardKernelParamsE,"ax",@progbits
	.align	128
        .global         _ZN18transformer_engine13normalization21ln_fwd_general_kernelINS0_13Kernel_traitsIff13__nv_fp8_e4m3fjLj128ELj1ELj4ELj1ELj16ENS0_18Kernel_traits_baseILj128EffS3_fjLj128EEEEEEEvNS0_19ForwardKernelParamsE
        .type           _ZN18transformer_engine13normalization21ln_fwd_general_kernelINS0_13Kernel_traitsIff13__nv_fp8_e4m3fjLj128ELj1ELj4ELj1ELj16ENS0_18Kernel_traits_baseILj128EffS3_fjLj128EEEEEEEvNS0_19ForwardKernelParamsE,@function
        .size           _ZN18transformer_engine13normalization21ln_fwd_general_kernelINS0_13Kernel_traitsIff13__nv_fp8_e4m3fjLj128ELj1ELj4ELj1ELj16ENS0_18Kernel_traits_baseILj128EffS3_fjLj128EEEEEEEvNS0_19ForwardKernelParamsE,(.L_x_14365 - _ZN18transformer_engine13normalization21ln_fwd_general_kernelINS0_13Kernel_traitsIff13__nv_fp8_e4m3fjLj128ELj1ELj4ELj1ELj16ENS0_18Kernel_traits_baseILj128EffS3_fjLj128EEEEEEEvNS0_19ForwardKernelParamsE)
        .other          _ZN18transformer_engine13normalization21ln_fwd_general_kernelINS0_13Kernel_traitsIff13__nv_fp8_e4m3fjLj128ELj1ELj4ELj1ELj16ENS0_18Kernel_traits_baseILj128EffS3_fjLj128EEEEEEEvNS0_19ForwardKernelParamsE,@"STO_CUDA_ENTRY STV_DEFAULT"
_ZN18transformer_engine13normalization21ln_fwd_general_kernelINS0_13Kernel_traitsIff13__nv_fp8_e4m3fjLj128ELj1ELj4ELj1ELj16ENS0_18Kernel_traits_baseILj128EffS3_fjLj128EEEEEEEvNS0_19ForwardKernelParamsE:
.text._ZN18transformer_engine13normalization21ln_fwd_general_kernelINS0_13Kernel_traitsIff13__nv_fp8_e4m3fjLj128ELj1ELj4ELj1ELj16ENS0_18Kernel_traits_baseILj128EffS3_fjLj128EEEEEEEvNS0_19ForwardKernelParamsE:
        /* <DEDUP_REMOVED lines=45> */
[----:B------:R-:W-:Y:S05]  /*02d0*/  CALL.REL.NOINC `($__internal_29_$__cuda_sm20_rcp_rn_f32_slowpath) ;  /* 0x0000002400687944 */ /* 0x000fea0003c00000 */
[----:B------:R-:W-:Y:S05]  /*02e0*/  BRA `(.L_x_4244) ;  /* 0x0000000000107947 */ /* 0x000fea0003800000 */
.L_x_4243:
[----:B------:R-:W0:Y:S02]  /*02f0*/  MUFU.RCP R5, R2 ;  /* 0x0000000200057308 */ /* 0x000e240000001000 */
[----:B0-----:R-:W-:-:S04]  /*0300*/  FFMA R0, R2, R5, -1 ;  /* 0xbf80000002007423 */ /* 0x001fc80000000005 */
[----:B------:R-:W-:-:S04]  /*0310*/  FADD.FTZ R0, -R0, -RZ ;  /* 0x800000ff00007221 */ /* 0x000fc80000010100 */
[----:B------:R-:W-:-:S07]  /*0320*/  FFMA R0, R5, R0, R5 ;  /* 0x0000000005007223 */ /* 0x000fce0000000005 */
.L_x_4244:
        /* <DEDUP_REMOVED lines=19> */
.L_x_4248:
        /* <DEDUP_REMOVED lines=9> */
.L_x_4249:
[----:B------:R-:W-:Y:S05]  /*04f0*/  BSYNC B1 ;  /* 0x0000000000017941 */ /* 0x000fea0003800000 */
.L_x_4247:
        /* <DEDUP_REMOVED lines=9> */
.L_x_4250:
        /* <DEDUP_REMOVED lines=9> */
.L_x_4246:
[----:B------:R-:W-:Y:S05]  /*0620*/  BSYNC B0 ;  /* 0x0000000000007941 */ /* 0x000fea0003800000 */
.L_x_4245:
        /* <DEDUP_REMOVED lines=13> */
[----:B------:R-:W-:Y:S01]  /*0700*/  IMAD.SHL.U32 R21, R6, 0x4, RZ ;  /* 0x0000000406157824 */ /* 0x000fe200078e00ff */
[----:B------:R-:W-:Y:S01]  /*0710*/  ISETP.NE.AND P0, PT, RZ, UR4, PT ;  /* 0x00000004ff007c0c */ /* 0x000fe2000bf05270 */
[----:B-----5:R-:W-:Y:S01]  /*0720*/  IMAD.MOV.U32 R4, RZ, RZ, R13 ;  /* 0x000000ffff047224 */ /* 0x020fe200078e000d */
[----:B------:R-:W-:Y:S01]  /*0730*/  MOV R6, R15 ;  /* 0x0000000f00067202 */ /* 0x000fe20000000f00 */
[----:B------:R-:W-:Y:S01]  /*0740*/  IMAD.MOV.U32 R5, RZ, RZ, R12 ;  /* 0x000000ffff057224 */ /* 0x000fe200078e000c */
[----:B------:R-:W-:Y:S01]  /*0750*/  IADD3 R16, -R2, UR14, RZ ;  /* 0x0000000e02107c10 */ /* 0x000fe2000fffe1ff */
[----:B------:R-:W-:Y:S01]  /*0760*/  IMAD.MOV.U32 R7, RZ, RZ, R14 ;  /* 0x000000ffff077224 */ /* 0x000fe200078e000e */
[----:B------:R-:W-:Y:S01]  /*0770*/  UMOV UR4, URZ ;  /* 0x0000003f00047c82 */ /* 0x000fe20008000000 */
[----:B------:R-:W-:Y:S02]  /*0780*/  IMAD.MOV.U32 R3, RZ, RZ, RZ ;  /* 0x000000ffff037224 */ /* 0x000fe400078e00ff */
[----:B------:R-:W-:-:S04]  /*0790*/  IMAD.WIDE.U32 R20, R21, 0x4, R18 ;  /* 0x0000000415147825 */ /* 0x000fc800078e0012 */
[----:B------:R-:W-:Y:S01]  /*07a0*/  @P0 FADD R5, R5, 1 ;  /* 0x3f80000005050421 */ /* 0x000fe20000000000 */
[----:B------:R-:W-:Y:S01]  /*07b0*/  @P0 FADD R4, R4, 1 ;  /* 0x3f80000004040421 */ /* 0x000fe20000000000 */
[----:B------:R-:W-:Y:S01]  /*07c0*/  @P0 FADD R7, R7, 1 ;  /* 0x3f80000007070421 */ /* 0x000fe20000000000 */
[----:B------:R-:W-:-:S07]  /*07d0*/  @P0 FADD R6, R6, 1 ;  /* 0x3f80000006060421 */ /* 0x000fce0000000000 */
.L_x_4283:
[----:B0-----:R-:W0:Y:S01]  /*07e0*/  S2R R24, SR_TID.X ;  /* 0x0000000000187919 */ /* 0x001e220000002100 */
[----:B------:R-:W-:Y:S01]  /*07f0*/  ULDC.64 UR14, c[0x0][0x218] ;  /* 0x00008600000e7ab9 */ /* 0x000fe20000000a00 */
[----:B------:R-:W-:Y:S01]  /*0800*/  BSSY B0, `(.L_x_4252) ;  /* 0x0000018000007945 */ /* 0x000fe20003800000 */
[----:B------:R-:W-:Y:S02]  /*0810*/  ISETP.GE.AND P1, PT, R2, UR15, PT ;  /* 0x0000000f02007c0c */ /* 0x000fe4000bf26270 */
[----:B01----:R-:W-:-:S05]  /*0820*/  SHF.R.U32.HI R23, RZ, 0x5, R24 ;  /* 0x00000005ff177819 */ /* 0x003fca0000011618 */
        /* <DEDUP_REMOVED lines=12> */
.L_x_4254:
        /* <DEDUP_REMOVED lines=9> */
.L_x_4253:
[----:B------:R-:W-:Y:S05]  /*0980*/  BSYNC B0 ;  /* 0x0000000000007941 */ /* 0x000fea0003800000 */
.L_x_4252:
        /* <DEDUP_REMOVED lines=17> */
[----:B------:R-:W-:-:S04]  /*0aa0*/  IMAD.U32 R28, RZ, RZ, UR10 ;  /* 0x0000000aff1c7e24 */ /* 0x000fc8000f8e00ff */
[----:B------:R-:W0:Y:S02]  /*0ab0*/  SHFL.DOWN PT, R22, R17, 0x8, 0x1f ;  /* 0x09001f0011167f89 */ /* 0x000e2400000e0000 */
[----:B0-----:R-:W-:Y:S02]  /*0ac0*/  FADD R22, R17, R22 ;  /* 0x0000001611167221 */ /* 0x001fe40000000000 */
[----:B------:R-:W-:-:S03]  /*0ad0*/  @!P0 SEL R17, R19, R21, !P3 ;  /* 0x0000001513118207 */ /* 0x000fc60005800000 */
[----:B------:R-:W0:Y:S02]  /*0ae0*/  SHFL.DOWN PT, R23, R22, 0x4, 0x1f ;  /* 0x08801f0016177f89 */ /* 0x000e2400000e0000 */
[----:B0-----:R-:W-:Y:S01]  /*0af0*/  FADD R25, R22, R23 ;  /* 0x0000001716197221 */ /* 0x001fe20000000000 */
[----:B------:R-:W-:Y:S01]  /*0b00*/  IMAD.U32 R23, RZ, RZ, UR10 ;  /* 0x0000000aff177e24 */ /* 0x000fe2000f8e00ff */
[----:B------:R-:W-:-:S03]  /*0b10*/  @!P0 SEL R22, R18, R20, !P3 ;  /* 0x0000001412168207 */ /* 0x000fc60005800000 */
[----:B------:R-:W0:Y:S01]  /*0b20*/  SHFL.DOWN PT, R26, R25, 0x2, 0x1f ;  /* 0x08401f00191a7f89 */ /* 0x000e2200000e0000 */
[----:B------:R-:W-:Y:S01]  /*0b30*/  @!P0 LEA R22, P5, R23, R22, 0x2 ;  /* 0x0000001617168211 */ /* 0x000fe200078a10ff */
[----:B------:R-:W-:-:S05]  /*0b40*/  IMAD.U32 R23, RZ, RZ, UR5 ;  /* 0x00000005ff177e24 */ /* 0x000fca000f8e00ff */
[----:B------:R-:W-:Y:S01]  /*0b50*/  @!P0 LEA.HI.X R23, R28, R17, R23, 0x2, P5 ;  /* 0x000000111c178211 */ /* 0x000fe200028f1417 */
[----:B0-----:R-:W-:-:S05]  /*0b60*/  FADD R26, R25, R26 ;  /* 0x0000001a191a7221 */ /* 0x001fca0000000000 */
[----:B------:R-:W0:Y:S02]  /*0b70*/  SHFL.DOWN PT, R27, R26, 0x1, 0x1f ;  /* 0x08201f001a1b7f89 */ /* 0x000e2400000e0000 */
        /* <DEDUP_REMOVED lines=22> */
.L_x_4257:
[----:B------:R-:W2:Y:S04]  /*0ce0*/  LDG.E.STRONG.GPU R17, desc[UR12][R22.64] ;  /* 0x0000000c16117981 */ /* 0x000ea8000c1ef900 */
[----:B--2---:R-:W-:Y:S01]  /*0cf0*/  CCTL.IVALL ;  /* 0x00000000ff00798f */ /* 0x004fe20002000000 */
[----:B------:R-:W-:Y:S05]  /*0d00*/  YIELD ;  /* 0x0000000000007946 */ /* 0x000fea0003800000 */
[----:B------:R-:W-:-:S13]  /*0d10*/  ISETP.NE.AND P0, PT, R17, R24, PT ;  /* 0x000000181100720c */ /* 0x000fda0003f05270 */
[----:B------:R-:W-:Y:S05]  /*0d20*/  @P0 BRA `(.L_x_4257) ;  /* 0xfffffffc00ec0947 */ /* 0x000fea000383ffff */
.L_x_4256:
[----:B------:R-:W-:Y:S01]  /*0d30*/  ISETP.GE.AND P0, PT, R33, UR19, PT ;  /* 0x0000001321007c0c */ /* 0x000fe2000bf06270 */
[----:B------:R-:W-:Y:S05]  /*0d40*/  WARPSYNC.ALL ;  /* 0x0000000000007948 */ /* 0x000fea0003800000 */
[----:B------:R-:W-:Y:S01]  /*0d50*/  BAR.SYNC.DEFER_BLOCKING 0x0 ;  /* 0x0000000000007b1d */ /* 0x000fe20000010000 */
[----:B------:R-:W-:-:S05]  /*0d60*/  IMAD.MOV.U32 R32, RZ, RZ, RZ ;  /* 0x000000ffff207224 */ /* 0x000fca00078e00ff */
[----:B------:R-:W-:Y:S04]  /*0d70*/  BSSY B0, `(.L_x_4258) ;  /* 0x000003d000007945 */ /* 0x000fe80003800000 */
[----:B------:R-:W-:Y:S05]  /*0d80*/  @P0 BRA `(.L_x_4259) ;  /* 0x0000000000ec0947 */ /* 0x000fea0003800000 */
[----:B------:R-:W-:Y:S01]  /*0d90*/  IADD3 R17, -R33, UR19, RZ ;  /* 0x0000001321117c10 */ /* 0x000fe2000fffe1ff */
[----:B------:R-:W-:Y:S01]  /*0da0*/  BSSY B1, `(.L_x_4260) ;  /* 0x0000022000017945 */ /* 0x000fe20003800000 */
[----:B------:R-:W-:Y:S01]  /*0db0*/  PLOP3.LUT P0, PT, PT, PT, PT, 0x80, 0x0 ;  /* 0x000000000000781c */ /* 0x000fe20003f0f070 */
[----:B------:R-:W-:Y:S01]  /*0dc0*/  IMAD.MOV.U32 R32, RZ, RZ, RZ ;  /* 0x000000ffff207224 */ /* 0x000fe200078e00ff */
[----:B------:R-:W-:-:S13]  /*0dd0*/  ISETP.GT.AND P4, PT, R17, 0x60, PT ;  /* 0x000000601100780c */ /* 0x000fda0003f84270 */
[----:B------:R-:W-:Y:S05]  /*0de0*/  @!P4 BRA `(.L_x_4261) ;  /* 0x000000000074c947 */ /* 0x000fea0003800000 */
[----:B------:R-:W-:Y:S01]  /*0df0*/  IMAD.U32 R17, RZ, RZ, UR19 ;  /* 0x00000013ff117e24 */ /* 0x000fe2000f8e00ff */
[----:B------:R-:W-:Y:S02]  /*0e00*/  PLOP3.LUT P0, PT, PT, PT, PT, 0x8, 0x0 ;  /* 0x000000000000781c */ /* 0x000fe40003f0e170 */
[----:B0-----:R-:W-:Y:S01]  /*0e10*/  SEL R22, R18, R20, !P3 ;  /* 0x0000001412167207 */ /* 0x001fe20005800000 */
[----:B------:R-:W-:Y:S01]  /*0e20*/  VIADD R17, R17, 0xffffffa0 ;  /* 0xffffffa011117836 */ /* 0x000fe20000000000 */
[----:B------:R-:W-:-:S09]  /*0e30*/  SEL R23, R19, R21, !P3 ;  /* 0x0000001513177207 */ /* 0x000fd20005800000 */
.L_x_4262:
        /* <DEDUP_REMOVED lines=24> */
.L_x_4261:
[----:B------:R-:W-:Y:S05]  /*0fc0*/  BSYNC B1 ;  /* 0x0000000000017941 */ /* 0x000fea0003800000 */
.L_x_4260:
[----:B------:R-:W-:Y:S01]  /*0fd0*/  IADD3 R17, -R33, UR19, RZ ;  /* 0x0000001321117c10 */ /* 0x000fe2000fffe1ff */
[----:B------:R-:W-:Y:S03]  /*0fe0*/  BSSY B1, `(.L_x_4263) ;  /* 0x000000e000017945 */ /* 0x000fe60003800000 */
[----:B------:R-:W-:-:S13]  /*0ff0*/  ISETP.GT.AND P4, PT, R17, 0x20, PT ;  /* 0x000000201100780c */ /* 0x000fda0003f84270 */
[----:B------:R-:W-:Y:S05]  /*1000*/  @!P4 BRA `(.L_x_4264) ;  /* 0x00000000002cc947 */ /* 0x000fea0003800000 */
[----:B------:R-:W-:Y:S01]  /*1010*/  SEL R24, R18, R20, !P3 ;  /* 0x0000001412187207 */ /* 0x000fe20005800000 */
[----:B------:R-:W-:Y:S01]  /*1020*/  VIADD R17, R33, 0x20 ;  /* 0x0000002021117836 */ /* 0x000fe20000000000 */
[----:B------:R-:W-:-:S03]  /*1030*/  SEL R25, R19, R21, !P3 ;  /* 0x0000001513197207 */ /* 0x000fc60005800000 */
[----:B0-----:R-:W-:-:S04]  /*1040*/  IMAD.WIDE R22, R33, 0x4, R24 ;  /* 0x0000000421167825 */ /* 0x001fc800078e0218 */
[----:B------:R-:W-:Y:S02]  /*1050*/  IMAD.WIDE R24, R17, 0x4, R24 ;  /* 0x0000000411187825 */ /* 0x000fe400078e0218 */
[----:B------:R-:W2:Y:S04]  /*1060*/  LDG.E R23, desc[UR12][R22.64] ;  /* 0x0000000c16177981 */ /* 0x000ea8000c1e1900 */
[----:B------:R-:W3:Y:S01]  /*1070*/  LDG.E R25, desc[UR12][R24.64] ;  /* 0x0000000c18197981 */ /* 0x000ee2000c1e1900 */
[----:B------:R-:W-:Y:S01]  /*1080*/  PLOP3.LUT P0, PT, PT, PT, PT, 0x8, 0x0 ;  /* 0x000000000000781c */ /* 0x000fe20003f0e170 */
[----:B------:R-:W-:Y:S02]  /*1090*/  VIADD R33, R33, 0x40 ;  /* 0x0000004021217836 */ /* 0x000fe40000000000 */
[----:B--2---:R-:W-:-:S04]  /*10a0*/  FADD R32, R32, R23 ;  /* 0x0000001720207221 */ /* 0x004fc80000000000 */
[----:B---3--:R-:W-:-:S07]  /*10b0*/  FADD R32, R32, R25 ;  /* 0x0000001920207221 */ /* 0x008fce0000000000 */
.L_x_4264:
[----:B------:R-:W-:Y:S05]  /*10c0*/  BSYNC B1 ;  /* 0x0000000000017941 */ /* 0x000fea0003800000 */
.L_x_4263:
[----:B------:R-:W-:-:S13]  /*10d0*/  ISETP.LT.OR P0, PT, R33, UR19, P0 ;  /* 0x0000001321007c0c */ /* 0x000fda0008701670 */
[----:B------:R-:W-:Y:S05]  /*10e0*/  @!P0 BRA `(.L_x_4259) ;  /* 0x0000000000148947 */ /* 0x000fea0003800000 */
[----:B0-----:R-:W-:Y:S02]  /*10f0*/  SEL R22, R18, R20, !P3 ;  /* 0x0000001412167207 */ /* 0x001fe40005800000 */
[----:B------:R-:W-:-:S03]  /*1100*/  SEL R23, R19, R21, !P3 ;  /* 0x0000001513177207 */ /* 0x000fc60005800000 */
[----:B------:R-:W-:-:S06]  /*1110*/  IMAD.WIDE R22, R33, 0x4, R22 ;  /* 0x0000000421167825 */ /* 0x000fcc00078e0216 */
[----:B------:R-:W2:Y:S02]  /*1120*/  LDG.E R23, desc[UR12][R22.64] ;  /* 0x0000000c16177981 */ /* 0x000ea4000c1e1900 */
[----:B--2---:R-:W-:-:S07]  /*1130*/  FADD R32, R32, R23 ;  /* 0x0000001720207221 */ /* 0x004fce0000000000 */
.L_x_4259:
[----:B------:R-:W-:Y:S05]  /*1140*/  BSYNC B0 ;  /* 0x0000000000007941 */ /* 0x000fea0003800000 */
.L_x_4258:
        /* <DEDUP_REMOVED lines=13> */
.L_x_4255:
        /* <DEDUP_REMOVED lines=10> */
.L_x_4265:
[----:B------:R-:W0:Y:S01]  /*12c0*/  S2R R17, SR_TID.X ;  /* 0x0000000000117919 */ /* 0x000e220000002100 */
[----:B------:R-:W-:Y:S01]  /*12d0*/  BSSY B0, `(.L_x_4266) ;  /* 0x0000015000007945 */ /* 0x000fe20003800000 */
[----:B------:R-:W-:Y:S01]  /*12e0*/  FMUL R32, R25, R0 ;  /* 0x0000000019207220 */ /* 0x000fe20000400000 */
[----:B0-----:R-:W-:-:S05]  /*12f0*/  SHF.R.U32.HI R22, RZ, 0x5, R17 ;  /* 0x00000005ff167819 */ /* 0x001fca0000011611 */
[----:B------:R-:W-:-:S05]  /*1300*/  VIADD R22, R22, UR11 ;  /* 0x0000000b16167c36 */ /* 0x000fca0008000000 */
[----:B------:R-:W-:Y:S01]  /*1310*/  ISETP.LT.AND P1, PT, R22, UR14, !P1 ;  /* 0x0000000e16007c0c */ /* 0x000fe2000cf21270 */
[----:B------:R-:W-:-:S12]  /*1320*/  HFMA2.MMA R22, -RZ, RZ, 0, 0 ;  /* 0x00000000ff167435 */ /* 0x000fd800000001ff */
        /* <DEDUP_REMOVED lines=15> */
.L_x_4267:
[----:B------:R-:W-:Y:S05]  /*1420*/  BSYNC B0 ;  /* 0x0000000000007941 */ /* 0x000fea0003800000 */
.L_x_4266:
        /* <DEDUP_REMOVED lines=12> */
[----:B------:R-:W-:-:S04]  /*14f0*/  IMAD.U32 R23, RZ, RZ, UR10 ;  /* 0x0000000aff177e24 */ /* 0x000fc8000f8e00ff */
        /* <DEDUP_REMOVED lines=32> */
.L_x_4270:
[----:B------:R-:W2:Y:S04]  /*1700*/  LDG.E.STRONG.GPU R24, desc[UR12][R22.64] ;  /* 0x0000000c16187981 */ /* 0x000ea8000c1ef900 */
[----:B--2---:R-:W-:Y:S01]  /*1710*/  CCTL.IVALL ;  /* 0x00000000ff00798f */ /* 0x004fe20002000000 */
[----:B------:R-:W-:Y:S05]  /*1720*/  YIELD ;  /* 0x0000000000007946 */ /* 0x000fea0003800000 */
[----:B------:R-:W-:-:S13]  /*1730*/  ISETP.NE.AND P0, PT, R24, R25, PT ;  /* 0x000000191800720c */ /* 0x000fda0003f05270 */
[----:B------:R-:W-:Y:S05]  /*1740*/  @P0 BRA `(.L_x_4270) ;  /* 0xfffffffc00ec0947 */ /* 0x000fea000383ffff */
.L_x_4269:
        /* <DEDUP_REMOVED lines=17> */
.L_x_4275:
        /* <DEDUP_REMOVED lines=24> */
.L_x_4274:
[----:B------:R-:W-:Y:S05]  /*19e0*/  BSYNC B1 ;  /* 0x0000000000017941 */ /* 0x000fea0003800000 */
.L_x_4273:
        /* <DEDUP_REMOVED lines=15> */
.L_x_4277:
[----:B------:R-:W-:Y:S05]  /*1ae0*/  BSYNC B1 ;  /* 0x0000000000017941 */ /* 0x000fea0003800000 */
.L_x_4276:
[----:B------:R-:W-:-:S13]  /*1af0*/  ISETP.LT.OR P0, PT, R35, UR19, P0 ;  /* 0x0000001323007c0c */ /* 0x000fda0008701670 */
[----:B------:R-:W-:Y:S05]  /*1b00*/  @!P0 BRA `(.L_x_4272) ;  /* 0x0000000000148947 */ /* 0x000fea0003800000 */
[----:B------:R-:W-:Y:S02]  /*1b10*/  SEL R22, R18, R20, !P1 ;  /* 0x0000001412167207 */ /* 0x000fe40004800000 */
[----:B------:R-:W-:-:S03]  /*1b20*/  SEL R23, R19, R21, !P1 ;  /* 0x0000001513177207 */ /* 0x000fc60004800000 */
[----:B------:R-:W-:-:S06]  /*1b30*/  IMAD.WIDE R22, R35, 0x4, R22 ;  /* 0x0000000423167825 */ /* 0x000fcc00078e0216 */
[----:B------:R-:W2:Y:S02]  /*1b40*/  LDG.E R23, desc[UR12][R22.64] ;  /* 0x0000000c16177981 */ /* 0x000ea4000c1e1900 */
[----:B--2---:R-:W-:-:S07]  /*1b50*/  FADD R34, R34, R23 ;  /* 0x0000001722227221 */ /* 0x004fce0000000000 */
.L_x_4272:
[----:B------:R-:W-:Y:S05]  /*1b60*/  BSYNC B0 ;  /* 0x0000000000007941 */ /* 0x000fea0003800000 */
.L_x_4271:
        /* <DEDUP_REMOVED lines=13> */
.L_x_4268:
        /* <DEDUP_REMOVED lines=10> */
.L_x_4278:
[----:B------:R-:W-:Y:S01]  /*1ce0*/  USHF.L.U32 UR5, UR10, 0x5, URZ ;  /* 0x000000050a057899 */ /* 0x000fe2000800063f */
[----:B------:R-:W-:Y:S01]  /*1cf0*/  SHF.R.U32.HI R26, RZ, 0x5, R17 ;  /* 0x00000005ff1a7819 */ /* 0x000fe20000011611 */
[----:B------:R-:W-:Y:S01]  /*1d00*/  BSSY B0, `(.L_x_4279) ;  /* 0x0000059000007945 */ /* 0x000fe20003800000 */
[----:B------:R-:W-:Y:S02]  /*1d10*/  LOP3.LUT R17, R17, 0x1f, RZ, 0xc0, !PT ;  /* 0x0000001f11117812 */ /* 0x000fe400078ec0ff */
[----:B------:R-:W-:Y:S01]  /*1d20*/  IADD3 R29, R26, UR11, RZ ;  /* 0x0000000b1a1d7c10 */ /* 0x000fe2000fffe0ff */
[----:B------:R-:W-:Y:S01]  /*1d30*/  IMAD.U32 R22, RZ, RZ, UR5 ;  /* 0x00000005ff167e24 */ /* 0x000fe2000f8e00ff */
[----:B------:R-:W-:Y:S02]  /*1d40*/  ULDC UR5, c[0x0][0x268] ;  /* 0x00009a0000057ab9 */ /* 0x000fe40000000800 */
[----:B------:R-:W-:Y:S01]  /*1d50*/  ISETP.GE.AND P0, PT, R29, UR14, PT ;  /* 0x0000000e1d007c0c */ /* 0x000fe2000bf06270 */
[----:B------:R-:W-:Y:S01]  /*1d60*/  FFMA R27, R27, R0, UR5 ;  /* 0x000000051b1b7e23 */ /* 0x000fe20008000000 */
[----:B------:R-:W-:-:S04]  /*1d70*/  LOP3.LUT R17, R22, 0xffffffe0, R17, 0xe2, !PT ;  /* 0xffffffe016117812 */ /* 0x000fc800078ee211 */
        /* <DEDUP_REMOVED lines=14> */
[----:B------:R-:W-:Y:S01]  /*1e60*/  ULDC.64 UR18, c[0x0][0x288] ;  /* 0x0000a20000127ab9 */ /* 0x000fe20000000a00 */
[----:B------:R-:W-:Y:S01]  /*1e70*/  VIADD R23, R26, UR11 ;  /* 0x0000000b1a177c36 */ /* 0x000fe20008000000 */
[----:B------:R-:W-:Y:S01]  /*1e80*/  ISETP.EQ.U32.AND P0, PT, RZ, UR18, PT ;  /* 0x00000012ff007c0c */ /* 0x000fe2000bf02070 */
[----:B------:R-:W-:Y:S01]  /*1e90*/  ULDC.U8 UR5, c[0x0][0x294] ;  /* 0x0000a50000057ab9 */ /* 0x000fe20000000000 */
[----:B------:R-:W-:Y:S01]  /*1ea0*/  FADD R26, R13, -R32 ;  /* 0x800000200d1a7221 */ /* 0x000fe20000000000 */
[----:B------:R-:W-:Y:S01]  /*1eb0*/  ISETP.NE.AND P3, PT, RZ, UR5, PT ;  /* 0x00000005ff007c0c */ /* 0x000fe2000bf65270 */
[----:B------:R-:W-:Y:S01]  /*1ec0*/  IMAD R23, R23, UR15, R2 ;  /* 0x0000000f17177c24 */ /* 0x000fe2000f8e0202 */
[----:B------:R-:W-:Y:S01]  /*1ed0*/  ISETP.EQ.AND.EX P1, PT, RZ, UR19, PT, P0 ;  /* 0x00000013ff007c0c */ /* 0x000fe2000bf22300 */
[----:B------:R-:W-:Y:S01]  /*1ee0*/  ULDC.64 UR18, c[0x0][0x258] ;  /* 0x0000960000127ab9 */ /* 0x000fe20000000a00 */
[--C-:B------:R-:W-:Y:S01]  /*1ef0*/  FADD R24, R12, -R32.reuse ;  /* 0x800000200c187221 */ /* 0x100fe20000000000 */
[--C-:B------:R-:W-:Y:S01]  /*1f00*/  FADD R28, R14, -R32.reuse ;  /* 0x800000200e1c7221 */ /* 0x100fe20000000000 */
[----:B------:R-:W-:Y:S01]  /*1f10*/  IADD3 R22, P4, R23, UR18, RZ ;  /* 0x0000001217167c10 */ /* 0x000fe2000ff9e0ff */
[----:B------:R-:W-:Y:S01]  /*1f20*/  FADD R32, R15, -R32 ;  /* 0x800000200f207221 */ /* 0x000fe20000000000 */
[-C--:B------:R-:W-:Y:S01]  /*1f30*/  FMUL R25, R26, R17.reuse ;  /* 0x000000111a197220 */ /* 0x080fe20000400000 */
[-C--:B------:R-:W-:Y:S01]  /*1f40*/  FMUL R24, R24, R17.reuse ;  /* 0x0000001118187220 */ /* 0x080fe20000400000 */
[-C--:B------:R-:W-:Y:S01]  /*1f50*/  FMUL R26, R28, R17.reuse ;  /* 0x000000111c1a7220 */ /* 0x080fe20000400000 */
[----:B------:R-:W-:Y:S01]  /*1f60*/  LOP3.LUT P0, RZ, R22, 0x3, RZ, 0xc0, !PT ;  /* 0x0000000316ff7812 */ /* 0x000fe2000780c0ff */
[----:B------:R-:W-:Y:S01]  /*1f70*/  FMUL R17, R32, R17 ;  /* 0x0000001120117220 */ /* 0x000fe20000400000 */
[----:B------:R-:W-:Y:S01]  /*1f80*/  LEA.HI.X.SX32 R23, R23, UR19, 0x1, P4 ;  /* 0x0000001317177c11 */ /* 0x000fe2000a0f0eff */
[----:B------:R-:W-:Y:S01]  /*1f90*/  FFMA R24, R5, R24, R8 ;  /* 0x0000001805187223 */ /* 0x000fe20000000008 */
[----:B------:R-:W-:Y:S01]  /*1fa0*/  ISETP.GE.U32.AND P2, PT, R16, 0x4, PT ;  /* 0x000000041000780c */ /* 0x000fe20003f46070 */
[----:B------:R-:W-:Y:S01]  /*1fb0*/  FFMA R28, R4, R25, R9 ;  /* 0x00000019041c7223 */ /* 0x000fe20000000009 */
[----:B------:R-:W-:Y:S01]  /*1fc0*/  ISETP.LT.U32.OR P0, PT, R16, 0x4, P0 ;  /* 0x000000041000780c */ /* 0x000fe20000701470 */
[----:B------:R-:W-:Y:S01]  /*1fd0*/  FFMA R26, R7, R26, R10 ;  /* 0x0000001a071a7223 */ /* 0x000fe2000000000a */
[----:B------:R-:W-:Y:S01]  /*1fe0*/  FFMA R30, R6, R17, R11 ;  /* 0x00000011061e7223 */ /* 0x000fe2000000000b */
[----:B------:R-:W-:Y:S10]  /*1ff0*/  @!P3 BRA P1, `(.L_x_4281) ;  /* 0x000000000050b947 */ /* 0x000ff40000800000 */
        /* <DEDUP_REMOVED lines=13> */
[----:B------:R-:W-:Y:S01]  /*20d0*/  @P6 FMUL R28, R28, UR16 ;  /* 0x000000101c1c6c20 */ /* 0x000fe20008400000 */
[----:B------:R-:W-:-:S05]  /*20e0*/  ISETP.GE.AND P6, PT, R17, UR15, PT ;  /* 0x0000000f11007c0c */ /* 0x000fca000bfc6270 */
[----:B------:R-:W-:Y:S01]  /*20f0*/  @P5 FMUL R26, R26, UR16 ;  /* 0x000000101a1a5c20 */ /* 0x000fe20008400000 */
[----:B------:R-:W-:-:S07]  /*2100*/  PLOP3.LUT P5, PT, PT, PT, PT, 0x8, 0x0 ;  /* 0x000000000000781c */ /* 0x000fce0003fae170 */
[----:B------:R-:W-:Y:S02]  /*2110*/  @!P6 PLOP3.LUT P5, PT, P3, PT, PT, 0x80, 0x0 ;  /* 0x000000000000e81c */ /* 0x000fe40001faf070 */
[----:B------:R-:W-:-:S11]  /*2120*/  @!P6 FMNMX R3, R3, |R30|, !PT ;  /* 0x4000001e0303e209 */ /* 0x000fd60007800000 */
[----:B------:R-:W-:-:S07]  /*2130*/  @P5 FMUL R30, R30, UR16 ;  /* 0x000000101e1e5c20 */ /* 0x000fce0008400000 */
.L_x_4281:
        /* <DEDUP_REMOVED lines=14> */
.L_x_4282:
[C---:B------:R-:W-:Y:S01]  /*2220*/  ISETP.NE.AND P0, PT, R16.reuse, RZ, PT ;  /* 0x000000ff1000720c */ /* 0x040fe20003f05270 */
[----:B------:R1:W-:Y:S01]  /*2230*/  @P2 STG.E.U8 desc[UR12][R22.64+0x3], R29 ;  /* 0x0000031d16002986 */ /* 0x0003e2000c10110c */
[C---:B------:R-:W-:Y:S02]  /*2240*/  ISETP.GE.U32.AND P1, PT, R16.reuse, 0x2, PT ;  /* 0x000000021000780c */ /* 0x040fe40003f26070 */
[----:B------:R-:W-:-:S09]  /*2250*/  ISETP.GE.U32.AND P3, PT, R16, 0x3, PT ;  /* 0x000000031000780c */ /* 0x000fd20003f66070 */
[----:B------:R1:W-:Y:S04]  /*2260*/  @P0 STG.E.U8 desc[UR12][R22.64], R25 ;  /* 0x0000001916000986 */ /* 0x0003e8000c10110c */
[----:B------:R1:W-:Y:S04]  /*2270*/  @P1 STG.E.U8 desc[UR12][R22.64+0x1], R27 ;  /* 0x0000011b16001986 */ /* 0x0003e8000c10110c */
[----:B------:R1:W-:Y:S02]  /*2280*/  @P3 STG.E.U8 desc[UR12][R22.64+0x2], R17 ;  /* 0x0000021116003986 */ /* 0x0003e4000c10110c */
.L_x_4280:
[----:B------:R-:W-:Y:S05]  /*2290*/  BSYNC B0 ;  /* 0x0000000000007941 */ /* 0x000fea0003800000 */
.L_x_4279:
[----:B------:R-:W-:Y:S02]  /*22a0*/  ULDC UR5, c[0x0][0x210] ;  /* 0x0000840000057ab9 */ /* 0x000fe40000000800 */
[----:B------:R-:W-:-:S04]  /*22b0*/  ULEA UR11, UR5, UR11, 0x2 ;  /* 0x0000000b050b7291 */ /* 0x000fc8000f8e103f */
[----:B------:R-:W-:-:S06]  /*22c0*/  UISETP.GE.AND UP0, UPT, UR11, UR14, UPT ;  /* 0x0000000e0b00728c */ /* 0x000fcc000bf06270 */
[----:B------:R-:W-:-:S13]  /*22d0*/  PLOP3.LUT P0, PT, PT, PT, UP0, 0x80, 0x0 ;  /* 0x000000000000781c */ /* 0x000fda0003f0f008 */
[----:B------:R-:W-:Y:S05]  /*22e0*/  @!P0 BRA `(.L_x_4283) ;  /* 0xffffffe4003c8947 */ /* 0x000fea000383ffff */
.L_x_4251:
        /* <DEDUP_REMOVED lines=19> */
[----:B------:R-:W-:-:S04]  /*2420*/  HFMA2.MMA R5, -RZ, RZ, 0, 0 ;  /* 0x00000000ff057435 */ /* 0x000fc800000001ff */
        /* <DEDUP_REMOVED lines=20> */
.L_x_4293:
[----:B---3--:R-:W-:-:S07]  /*2570*/  FMNMX R5, R3, R2, !PT ;  /* 0x0000000203057209 */ /* 0x008fce0007800000 */
.L_x_4286:
[----:B------:R-:W-:Y:S05]  /*2580*/  BSYNC B0 ;  /* 0x0000000000007941 */ /* 0x000fea0003800000 */
.L_x_4285:
[----:B------:R-:W-:Y:S01]  /*2590*/  ISETP.NE.AND P0, PT, R9, RZ, PT ;  /* 0x000000ff0900720c */ /* 0x000fe20003f05270 */
[----:B------:R-:W-:-:S12]  /*25a0*/  BSSY B0, `(.L_x_4284) ;  /* 0x0000004000007945 */ /* 0x000fd80003800000 */
[----:B------:R-:W-:Y:S05]  /*25b0*/  @P0 BRA `(.L_x_4288) ;  /* 0x0000000000080947 */ /* 0x000fea0003800000 */
[----:B--2---:R-:W2:Y:S02]  /*25c0*/  LDC.64 R2, c[0x0][0x288] ;  /* 0x0000a200ff027b82 */ /* 0x004ea40000000a00 */
[----:B--2---:R3:W-:Y:S02]  /*25d0*/  REDG.E.MAX.S32.STRONG.GPU desc[UR12][R2.64], R5 ;  /* 0x000000050200798e */ /* 0x0047e4000d10e38c */
.L_x_4288:
[----:B------:R-:W-:Y:S05]  /*25e0*/  BSYNC B0 ;  /* 0x0000000000007941 */ /* 0x000fea0003800000 */
.L_x_4284:
        /* <DEDUP_REMOVED lines=16> */
[----:B01----:R-:W-:Y:S05]  /*26f0*/  CALL.REL.NOINC `($__internal_29_$__cuda_sm20_rcp_rn_f32_slowpath) ;  /* 0x0000000000607944 */ /* 0x003fea0003c00000 */
[----:B------:R-:W-:Y:S01]  /*2700*/  IMAD.MOV.U32 R5, RZ, RZ, R0 ;  /* 0x000000ffff057224 */ /* 0x000fe200078e0000 */
[----:B------:R-:W-:Y:S06]  /*2710*/  BRA `(.L_x_4290) ;  /* 0x0000000000147947 */ /* 0x000fec0003800000 */
.L_x_4289:
[----:B---3--:R-:W2:Y:S01]  /*2720*/  MUFU.RCP R5, UR16 ;  /* 0x0000001000057d08 */ /* 0x008ea20008001000 */
[----:B------:R-:W-:-:S04]  /*2730*/  IMAD.U32 R0, RZ, RZ, UR16 ;  /* 0x00000010ff007e24 */ /* 0x000fc8000f8e00ff */
[----:B--2---:R-:W-:-:S04]  /*2740*/  FFMA R0, R5, R0, -1 ;  /* 0xbf80000005007423 */ /* 0x004fc80000000000 */
[----:B------:R-:W-:-:S04]  /*2750*/  FADD.FTZ R0, -R0, -RZ ;  /* 0x800000ff00007221 */ /* 0x000fc80000010100 */
[----:B------:R-:W-:-:S07]  /*2760*/  FFMA R5, R5, R0, R5 ;  /* 0x0000000005057223 */ /* 0x000fce0000000005 */
.L_x_4290:
[----:B------:R-:W2:Y:S02]  /*2770*/  LDC.64 R2, c[0x0][0x280] ;  /* 0x0000a000ff027b82 */ /* 0x000ea40000000a00 */
[----:B--2---:R-:W-:Y:S01]  /*2780*/  STG.E desc[UR12][R2.64], R5 ;  /* 0x0000000502007986 */ /* 0x004fe2000c10190c */
[----:B------:R-:W-:Y:S05]  /*2790*/  EXIT ;  /* 0x000000000000794d */ /* 0x000fea0003800000 */
.L_x_4287:
[----:B------:R-:W-:Y:S02]  /*27a0*/  IMAD.MOV.U32 R5, RZ, RZ, 0x2 ;  /* 0x00000002ff057424 */ /* 0x000fe400078e00ff */
[----:B------:R-:W-:Y:S02]  /*27b0*/  IMAD.MOV.U32 R7, RZ, RZ, 0x1f ;  /* 0x0000001fff077424 */ /* 0x000fe400078e00ff */
[----:B------:R-:W-:-:S07]  /*27c0*/  IMAD.MOV.U32 R4, RZ, RZ, -0x1 ;  /* 0xffffffffff047424 */ /* 0x000fce00078e00ff */
[----:B0123--:R-:W-:Y:S05]  /*27d0*/  WARPSYNC.COLLECTIVE R4, `(.L_x_4291) ;  /* 0x0000000004087348 */ /* 0x00ffea0003c00000 */
[----:B--23--:R2:W3:Y:S02]  /*27e0*/  SHFL.DOWN P0, R2, R0, R5, R7 ;  /* 0x0800000500027389 */ /* 0x00c4e40000000007 */
[----:B0123--:R-:W-:Y:S01]  /*27f0*/  ENDCOLLECTIVE ;  /* 0x000000000000791b */ /* 0x00ffe20003800000 */
.L_x_4291:
[----:B------:R-:W-:Y:S01]  /*2800*/  IMAD.MOV.U32 R5, RZ, RZ, 0x1 ;  /* 0x00000001ff057424 */ /* 0x000fe200078e00ff */
[----:B------:R-:W-:-:S04]  /*2810*/  MOV R3, R2 ;  /* 0x0000000200037202 */ /* 0x000fc80000000f00 */
[----:B------:R-:W-:-:S05]  /*2820*/  FMNMX R3, R3, R0, !PT ;  /* 0x0000000003037209 */ /* 0x000fca0007800000 */
[----:B------:R-:W-:-:S07]  /*2830*/  IMAD.MOV.U32 R0, RZ, RZ, R3 ;  /* 0x000000ffff007224 */ /* 0x000fce00078e0003 */
[----:B------:R-:W-:Y:S05]  /*2840*/  WARPSYNC.COLLECTIVE R4, `(.L_x_4292) ;  /* 0x0000000004087348 */ /* 0x000fea0003c00000 */
[----:B------:R0:W1:Y:S02]  /*2850*/  SHFL.DOWN P0, R2, R0, R5, R7 ;  /* 0x0800000500027389 */ /* 0x0000640000000007 */
[----:B01----:R-:W-:Y:S01]  /*2860*/  ENDCOLLECTIVE ;  /* 0x000000000000791b */ /* 0x003fe20003800000 */
.L_x_4292:
[----:B------:R-:W-:Y:S05]  /*2870*/  BRA `(.L_x_4293) ;  /* 0xfffffffc003c7947 */ /* 0x000fea000383ffff */
        .weak           $__internal_29_$__cuda_sm20_rcp_rn_f32_slowpath
        .type           $__internal_29_$__cuda_sm20_rcp_rn_f32_slowpath,@function
        .size           $__internal_29_$__cuda_sm20_rcp_rn_f32_slowpath,(.L_x_14365 - $__internal_29_$__cuda_sm20_rcp_rn_f32_slowpath)
$__internal_29_$__cuda_sm20_rcp_rn_f32_slowpath:
        /* <DEDUP_REMOVED lines=14> */
.L_x_4294:
        /* <DEDUP_REMOVED lines=26> */
[----:B------:R-:W-:-:S04]  /*2b00*/  SEL R0, RZ, 0x1, !P0 ;  /* 0x00000001ff007807 */ /* 0x000fc80004000000 */
[----:B------:R-:W-:-:S04]  /*2b10*/  IADD3 R0, -R0, RZ, RZ ;  /* 0x000000ff00007210 */ /* 0x000fc80007ffe1ff */
[----:B------:R-:W-:-:S13]  /*2b20*/  ISETP.GE.AND P0, PT, R0, RZ, PT ;  /* 0x000000ff0000720c */ /* 0x000fda0003f06270 */
[----:B------:R-:W-:-:S04]  /*2b30*/  @!P0 VIADD R5, R5, 0x1 ;  /* 0x0000000105058836 */ /* 0x000fc80000000000 */
[----:B------:R-:W-:-:S05]  /*2b40*/  @!P1 IMAD.SHL.U32 R5, R5, 0x2, RZ ;  /* 0x0000000205059824 */ /* 0x000fca00078e00ff */
[----:B------:R-:W-:Y:S01]  /*2b50*/  LOP3.LUT R4, R5, 0x80000000, R2, 0xf8, !PT ;  /* 0x8000000005047812 */ /* 0x000fe200078ef802 */
[----:B------:R-:W-:Y:S06]  /*2b60*/  BRA `(.L_x_4295) ;  /* 0x0000000000047947 */ /* 0x000fec0003800000 */
.L_x_4296:
[----:B------:R0:W1:Y:S02]  /*2b70*/  MUFU.RCP R4, R2 ;  /* 0x0000000200047308 */ /* 0x0000640000001000 */
.L_x_4295:
[----:B-1----:R-:W-:Y:S02]  /*2b80*/  IMAD.MOV.U32 R0, RZ, RZ, R4 ;  /* 0x000000ffff007224 */ /* 0x002fe400078e0004 */
[----:B------:R-:W-:Y:S02]  /*2b90*/  IMAD.MOV.U32 R4, RZ, RZ, R8 ;  /* 0x000000ffff047224 */ /* 0x000fe400078e0008 */
[----:B------:R-:W-:-:S04]  /*2ba0*/  IMAD.MOV.U32 R5, RZ, RZ, 0x0 ;  /* 0x00000000ff057424 */ /* 0x000fc800078e00ff */
[----:B0-----:R-:W-:Y:S05]  /*2bb0*/  RET.REL.NODEC R4 `(_ZN18transformer_engine13normalization21ln_fwd_general_kernelINS0_13Kernel_traitsIff13__nv_fp8_e4m3fjLj128ELj1ELj4ELj1ELj16ENS0_18Kernel_traits_baseILj128EffS3_fjLj128EEEEEEEvNS0_19ForwardKernelParamsE) ;  /* 0xffffffd404107950 */ /* 0x001fea0003c3ffff */
.L_x_4297:
        /* <DEDUP_REMOVED lines=12> */
.L_x_14365:


//--------------------- .text._ZN18transformer_engine13normalization21ln_fwd_general_kernelINS0_13Kernel_traitsI6__halfS3_13__nv_fp8_e4m3fjLj8192ELj1ELj1ELj4ELj16ENS0_18Kernel_traits_baseILj8192ES3_S3_S4_fjLj128EEEEEEEvNS0_19ForwardKernelParamsE --------------------------
	.section	.text._ZN18transformer_engine13normalization21ln_fwd_general_kernelINS0_13Kernel_traitsI6__halfS3_13__nv_fp8_e4m3fjLj8192ELj1ELj1ELj4ELj16ENS0_18Kernel_traits_baseILj8192ES3_S3_S4_fjLj128EEEEEEEvNS0_19ForwardKernelParamsE,"ax",@progbits
	.align	128
        .global         _ZN18transformer_engine13normalization21ln_fwd_general_kernelINS0_13Kernel_traitsI6__halfS3_13__nv_fp8_e4m3fjLj8192ELj1ELj1ELj4ELj16ENS0_18Kernel_traits_baseILj8192ES3_S3_S4_fjLj128EEEEEEEvNS0_19ForwardKernelParamsE
        .type           _ZN18transformer_engine13normalization21ln_fwd_general_kernelINS0_13Kernel_traitsI6__halfS3_13__nv_fp8_e4m3fjLj8192ELj1ELj1ELj4ELj16ENS0_18Kernel_traits_baseILj8192ES3_S3_S4_fjLj128EEEEEEEvNS0_19ForwardKernelParamsE,@function
        .size           _ZN18transformer_engine13normalization21ln_fwd_general_kernelINS0_13Kernel_traitsI6__halfS3_13__nv_fp8_e4m3fjLj8192ELj1ELj1ELj4ELj16ENS0_18Kernel_traits_baseILj8192ES3_S3_S4_fjLj128EEEEEEEvNS0_19ForwardKernelParamsE,(.L_x_14366 - _ZN18transformer_engine13normalization21ln_fwd_general_kernelINS0_13Kernel_traitsI6__halfS3_13__nv_fp8_e4m3fjLj8192ELj1ELj1ELj4ELj16ENS0_18Kernel_traits_baseILj8192ES3_S3_S4_fjLj128EEEEEEEvNS0_19ForwardKernelParamsE)
        .other          _ZN18transformer_engine13normalization21ln_fwd_general_kernelINS0_13Kernel_traitsI6__halfS3_13__nv_fp8_e4m3fjLj8192ELj1ELj1ELj4ELj16ENS0_18Kernel_traits_baseILj8192ES3_S3_S4_fjLj128EEEEEEEvNS0_19ForwardKernelParamsE,@"STO_CUDA_ENTRY STV_DEFAULT"
_ZN18transformer_engine13normalization21ln_fwd_general_kernelINS0_13Kernel_traitsI6__halfS3_13__nv_fp8_e4m3fjLj8192ELj1ELj1ELj4ELj16ENS0_18Kernel_traits_baseILj8192ES3_S3_S4_fjLj128EEEEEEEvNS0_19ForwardKernelParamsE:
.text._ZN18transformer_engine13normalization21ln_fwd_general_kernelINS0_13Kernel_traitsI6__halfS3_13__nv_fp8_e4m3fjLj8192ELj1ELj1ELj4ELj16ENS0_18Kernel_traits_baseILj8192ES3_S3_S4_fjLj128EEEEEEEvNS0_19ForwardKernelParamsE:
        /* <DEDUP_REMOVED lines=38> */
[----:B------:R-:W-:Y:S01]  /*0260*/  IMAD.U32 R53, RZ, RZ, UR5 ;  /* 0x00000005ff357e24 */ /* 0x000fe2000f8e00ff */
[----:B------:R-:W-:Y:S01]  /*0270*/  UIMAD.WIDE UR6, UR5, 0x4, UR6 ;  /* 0x00000004050678a5 */ /* 0x000fe2000f8e0206 */
[----:B------:R-:W-:-:S03]  /*0280*/  IMAD R3, R2, UR8, RZ ;  /* 0x0000000802037c24 */ /* 0x000fc6000f8e02ff */
[----:B------:R-:W-:Y:S02]  /*0290*/  IMAD R0, R55, R4, UR10 ;  /* 0x0000000a37007e24 */ /* 0x000fe4000f8e0204 */
[----:B---3--:R-:W-:-:S04]  /*02a0*/  IMAD.WIDE.U32 R224, R3, 0x4, R224 ;  /* 0x0000000403e07825 */ /* 0x008fc800078e00e0 */
[----:B------:R-:W-:-:S05]  /*02b0*/  IMAD.SHL.U32 R5, R0, 0x20, RZ ;  /* 0x0000002000057824 */ /* 0x000fca00078e00ff */
[----:B------:R-:W-:Y:S01]  /*02c0*/  LOP3.LUT R52, R5, 0xffffffe0, R54, 0xe2, !PT ;  /* 0xffffffe005347812 */ /* 0x000fe200078ee236 */
[----:B------:R-:W-:Y:S06]  /*02d0*/  @P0 BRA `(.L_x_4298) ;  /* 0x0000000000100947 */ /* 0x000fec0003800000 */
[----:B------:R-:W-:-:S07]  /*02e0*/  MOV R0, 0x300 ;  /* 0x0000030000007802 */ /* 0x000fce0000000f00 */
[----:B------:R-:W-:Y:S05]  /*02f0*/  CALL.REL.NOINC `($__internal_30_$__cuda_sm20_rcp_rn_f32_slowpath) ;  /* 0x000000c400287944 */ /* 0x000fea0003c00000 */
[----:B------:R-:W-:Y:S01]  /*0300*/  IMAD.MOV.U32 R51, RZ, RZ, R83 ;  /* 0x000000ffff337224 */ /* 0x000fe200078e0053 */
[----:B------:R-:W-:Y:S06]  /*0310*/  BRA `(.L_x_4299) ;  /* 0x0000000000107947 */ /* 0x000fec0003800000 */
.L_x_4298:
[----:B------:R-:W0:Y:S02]  /*0320*/  MUFU.RCP R51, R164 ;  /* 0x000000a400337308 */ /* 0x000e240000001000 */
[----:B0-----:R-:W-:-:S04]  /*0330*/  FFMA R0, R164, R51, -1 ;  /* 0xbf800000a4007423 */ /* 0x001fc80000000033 */
[----:B------:R-:W-:-:S04]  /*0340*/  FADD.FTZ R0, -R0, -RZ ;  /* 0x800000ff00007221 */ /* 0x000fc80000010100 */
[----:B------:R-:W-:-:S07]  /*0350*/  FFMA R51, R51, R0, R51 ;  /* 0x0000000033337223 */ /* 0x000fce0000000033 */
.L_x_4299:
        /* <DEDUP_REMOVED lines=18> */
.L_x_4303:
        /* <DEDUP_REMOVED lines=28> */
.L_x_4304:
[----:B------:R-:W-:Y:S05]  /*0640*/  BSYNC B1 ;  /* 0x0000000000017941 */ /* 0x000fea0003800000 */
.L_x_4302:
        /* <DEDUP_REMOVED lines=9> */
.L_x_4306:
        /* <DEDUP_REMOVED lines=28> */
.L_x_4307:
[----:B------:R-:W-:Y:S05]  /*08a0*/  BSYNC B1 ;  /* 0x0000000000017941 */ /* 0x000fea0003800000 */
.L_x_4305:
[----:B------:R-:W1:Y:S01]  /*08b0*/  LDC R59, c[0x0][0x214] ;  /* 0x00008500ff3b7b82 */ /* 0x000e620000000800 */
[----:B-----5:R-:W-:Y:S02]  /*08c0*/  HADD2.F32 R156, -RZ, R155.H0_H0 ;  /* 0x2000009bff9c7230 */ /* 0x020fe40000004100 */
[--C-:B------:R-:W-:Y:S02]  /*08d0*/  HADD2.F32 R162, -RZ, R152.reuse.H0_H0 ;  /* 0x20000098ffa27230 */ /* 0x100fe40000004100 */
[----:B------:R-:W-:Y:S02]  /*08e0*/  HADD2.F32 R161, -RZ, R152.H1_H1 ;  /* 0x30000098ffa17230 */ /* 0x000fe40000004100 */
[--C-:B------:R-:W-:Y:S02]  /*08f0*/  HADD2.F32 R160, -RZ, R153.reuse.H0_H0 ;  /* 0x20000099ffa07230 */ /* 0x100fe40000004100 */
[----:B------:R-:W-:Y:S02]  /*0900*/  HADD2.F32 R159, -RZ, R153.H1_H1 ;  /* 0x30000099ff9f7230 */ /* 0x000fe40000004100 */
[----:B------:R-:W-:-:S02]  /*0910*/  HADD2.F32 R158, -RZ, R154.H0_H0 ;  /* 0x2000009aff9e7230 */ /* 0x000fc40000004100 */
[----:B------:R-:W-:Y:S02]  /*0920*/  HADD2.F32 R157, -RZ, R154.H1_H1 ;  /* 0x3000009aff9d7230 */ /* 0x000fe40000004100 */
        /* <DEDUP_REMOVED lines=22> */
.L_x_4309:
        /* <DEDUP_REMOVED lines=28> */
.L_x_4310:
[----:B------:R-:W-:Y:S05]  /*0c50*/  BSYNC B1 ;  /* 0x0000000000017941 */ /* 0x000fea0003800000 */
.L_x_4308:
        /* <DEDUP_REMOVED lines=8> */
.L_x_4312:
        /* <DEDUP_REMOVED lines=28> */
.L_x_4313:
[----:B------:R-:W-:Y:S05]  /*0ea0*/  BSYNC B1 ;  /* 0x0000000000017941 */ /* 0x000fea0003800000 */
.L_x_4311:
        /* <DEDUP_REMOVED lines=29> */
.L_x_4315:
        /* <DEDUP_REMOVED lines=28> */
.L_x_4316:
[----:B------:R-:W-:Y:S05]  /*1240*/  BSYNC B1 ;  /* 0x0000000000017941 */ /* 0x000fea0003800000 */
.L_x_4314:
        /* <DEDUP_REMOVED lines=8> */
.L_x_4318:
        /* <DEDUP_REMOVED lines=28> */
.L_x_4319:
[----:B------:R-:W-:Y:S05]  /*1490*/  BSYNC B1 ;  /* 0x0000000000017941 */ /* 0x000fea0003800000 */
.L_x_4317:
        /* <DEDUP_REMOVED lines=29> */
.L_x_4321:
        /* <DEDUP_REMOVED lines=28> */
.L_x_4322:
[----:B------:R-:W-:Y:S05]  /*1830*/  BSYNC B1 ;  /* 0x0000000000017941 */ /* 0x000fea0003800000 */
.L_x_4320:
        /* <DEDUP_REMOVED lines=8> */
.L_x_4324:
        /* <DEDUP_REMOVED lines=28> */
.L_x_4325:
[----:B------:R-:W-:Y:S05]  /*1a80*/  BSYNC B1 ;  /* 0x0000000000017941 */ /* 0x000fea0003800000 */
.L_x_4323:
        /* <DEDUP_REMOVED lines=29> */
.L_x_4327:
        /* <DEDUP_REMOVED lines=28> */
.L_x_4328:
[----:B------:R-:W-:Y:S05]  /*1e20*/  BSYNC B1 ;  /* 0x0000000000017941 */ /* 0x000fea0003800000 */
.L_x_4326:
        /* <DEDUP_REMOVED lines=8> */
.L_x_4330:
        /* <DEDUP_REMOVED lines=28> */
.L_x_4331:
[----:B------:R-:W-:Y:S05]  /*2070*/  BSYNC B1 ;  /* 0x0000000000017941 */ /* 0x000fea0003800000 */
.L_x_4329:
        /* <DEDUP_REMOVED lines=29> */
.L_x_4333:
        /* <DEDUP_REMOVED lines=28> */
.L_x_4334:
[----:B------:R-:W-:Y:S05]  /*2410*/  BSYNC B1 ;  /* 0x0000000000017941 */ /* 0x000fea0003800000 */
.L_x_4332:
        /* <DEDUP_REMOVED lines=8> */
.L_x_4336:
        /* <DEDUP_REMOVED lines=28> */
.L_x_4337:
[----:B------:R-:W-:Y:S05]  /*2660*/  BSYNC B1 ;  /* 0x0000000000017941 */ /* 0x000fea0003800000 */
.L_x_4335:
        /* <DEDUP_REMOVED lines=29> */
.L_x_4339:
        /* <DEDUP_REMOVED lines=28> */
.L_x_4340:
[----:B------:R-:W-:Y:S05]  /*2a00*/  BSYNC B1 ;  /* 0x0000000000017941 */ /* 0x000fea0003800000 */
.L_x_4338:
        /* <DEDUP_REMOVED lines=8> */
.L_x_4342:
        /* <DEDUP_REMOVED lines=28> */
.L_x_4343:
[----:B------:R-:W-:Y:S05]  /*2c50*/  BSYNC B1 ;  /* 0x0000000000017941 */ /* 0x000fea0003800000 */
.L_x_4341:
        /* <DEDUP_REMOVED lines=29> */
.L_x_4345:
        /* <DEDUP_REMOVED lines=28> */
.L_x_4346:
[----:B------:R-:W-:Y:S05]  /*2ff0*/  BSYNC B1 ;  /* 0x0000000000017941 */ /* 0x000fea0003800000 */
.L_x_4344:
        /* <DEDUP_REMOVED lines=8> */
.L_x_4348:
        /* <DEDUP_REMOVED lines=28> */
.L_x_4349:
[----:B------:R-:W-:Y:S05]  /*3240*/  BSYNC B1 ;  /* 0x0000000000017941 */ /* 0x000fea0003800000 */
.L_x_4347:
        /* <DEDUP_REMOVED lines=16> */
.L_x_4301:
[----:B------:R-:W-:Y:S05]  /*3350*/  BSYNC B0 ;  /* 0x0000000000007941 */ /* 0x000fea0003800000 */
.L_x_4300:
[----:B------:R-:W-:Y:S01]  /*3360*/  ULDC.U8 UR17, c[0x0][0x294] ;  /* 0x0000a50000117ab9 */ /* 0x000fe20000000000 */
[----:B------:R-:W-:Y:S01]  /*3370*/  ULDC UR4, c[0x0][0x218] ;  /* 0x0000860000047ab9 */ /* 0x000fe20000000800 */
[----:B------:R-:W-:Y:S02]  /*3380*/  ISETP.NE.AND P0, PT, RZ, UR17, PT ;  /* 0x00000011ff007c0c */ /* 0x000fe4000bf05270 */
[----:B------:R-:W-:-:S11]  /*3390*/  ISETP.GE.AND P1, PT, R53, UR4, PT ;  /* 0x0000000435007c0c */ /* 0x000fd6000bf26270 */
[----:B------:R-:W-:Y:S05]  /*33a0*/  @!P0 BRA `(.L_x_4350) ;  /* 0x0000000000088947 */ /* 0x000fea0003800000 */
[----:B------:R-:W1:Y:S02]  /*33b0*/  LDC.64 R164, c[0x0][0x270] ;  /* 0x00009c00ffa47b82 */ /* 0x000e640000000a00 */
[----:B-1----:R1:W5:Y:S02]  /*33c0*/  LDG.E R164, desc[UR12][R164.64] ;  /* 0x0000000ca4a47981 */ /* 0x002364000c1e1900 */
.L_x_4350:
        /* <DEDUP_REMOVED lines=151> */
.L_x_4441:
[----:B------:R-:W-:Y:S01]  /*3d40*/  ULDC.64 UR14, c[0x0][0x218] ;  /* 0x00008600000e7ab9 */ /* 0x000fe20000000a00 */
[----:B------:R-:W-:Y:S01]  /*3d50*/  IMAD.IADD R83, R56, 0x1, R53 ;  /* 0x0000000138537824 */ /* 0x000fe200078e0235 */
[----:B------:R-:W-:Y:S01]  /*3d60*/  ISETP.GE.AND P1, PT, R50, UR15, PT ;  /* 0x0000000f32007c0c */ /* 0x000fe2000bf26270 */
[----:B------:R-:W-:Y:S03]  /*3d70*/  BSSY B0, `(.L_x_4352) ;  /* 0x000017a000007945 */ /* 0x000fe60003800000 */
[----:B------:R-:W-:-:S13]  /*3d80*/  ISETP.LT.AND P1, PT, R83, UR14, !P1 ;  /* 0x0000000e53007c0c */ /* 0x000fda000cf21270 */
[----:B---3--:R-:W-:Y:S05]  /*3d90*/  @!P1 BRA `(.L_x_4353) ;  /* 0x0000001400dc9947 */ /* 0x008fea0003800000 */
        /* <DEDUP_REMOVED lines=9> */
.L_x_4355:
        /* <DEDUP_REMOVED lines=28> */
.L_x_4356:
[----:B------:R-:W-:Y:S05]  /*3ff0*/  BSYNC B1 ;  /* 0x0000000000017941 */ /* 0x000fea0003800000 */
.L_x_4354:
        /* <DEDUP_REMOVED lines=18> */
.L_x_4358:
        /* <DEDUP_REMOVED lines=28> */
.L_x_4359:
[----:B------:R-:W-:Y:S05]  /*42e0*/  BSYNC B1 ;  /* 0x0000000000017941 */ /* 0x000fea0003800000 */
.L_x_4357:
        /* <DEDUP_REMOVED lines=18> */
.L_x_4361:
        /* <DEDUP_REMOVED lines=28> */
.L_x_4362:
[----:B------:R-:W-:Y:S05]  /*45d0*/  BSYNC B1 ;  /* 0x0000000000017941 */ /* 0x000fea0003800000 */
.L_x_4360:
        /* <DEDUP_REMOVED lines=18> */
.L_x_4364:
        /* <DEDUP_REMOVED lines=28> */
.L_x_4365:
[----:B------:R-:W-:Y:S05]  /*48c0*/  BSYNC B1 ;  /* 0x0000000000017941 */ /* 0x000fea0003800000 */
.L_x_4363:
        /* <DEDUP_REMOVED lines=18> */
.L_x_4367:
        /* <DEDUP_REMOVED lines=28> */
.L_x_4368:
[----:B------:R-:W-:Y:S05]  /*4bb0*/  BSYNC B1 ;  /* 0x0000000000017941 */ /* 0x000fea0003800000 */
.L_x_4366:
        /* <DEDUP_REMOVED lines=18> */
.L_x_4370:
        /* <DEDUP_REMOVED lines=28> */
.L_x_4371:
[----:B------:R-:W-:Y:S05]  /*4ea0*/  BSYNC B1 ;  /* 0x0000000000017941 */ /* 0x000fea0003800000 */
.L_x_4369:
        /* <DEDUP_REMOVED lines=18> */
.L_x_4373:
        /* <DEDUP_REMOVED lines=28> */
.L_x_4374:
[----:B------:R-:W-:Y:S05]  /*5190*/  BSYNC B1 ;  /* 0x0000000000017941 */ /* 0x000fea0003800000 */
.L_x_4372:
        /* <DEDUP_REMOVED lines=18> */
.L_x_4376:
[C---:B------:R-:W-:Y:S02]  /*52c0*/  ISETP.GT.U32.AND P6, PT, R84.reuse, 0x1, PT ;  /* 0x000000015400780c */ /* 0x040fe40003fc4070 */
[C---:B------:R-:W-:Y:S02]  /*52d0*/  ISETP.GT.U32.AND P0, PT, R84.reuse, 0x2, PT ;  /* 0x000000025400780c */ /* 0x040fe40003f04070 */
[C---:B------:R-:W-:Y:S02]  /*52e0*/  ISETP.GT.U32.AND P3, PT, R84.reuse, 0x3, PT ;  /* 0x000000035400780c */ /* 0x040fe40003f64070 */
[C---:B------:R-:W-:Y:S02]  /*52f0*/  ISETP.GT.U32.AND P4, PT, R84.reuse, 0x4, PT ;  /* 0x000000045400780c */ /* 0x040fe40003f84070 */
[C---:B------:R-:W-:Y:S02]  /*5300*/  ISETP.GT.U32.AND P5, PT, R84.reuse, 0x5, PT ;  /* 0x000000055400780c */ /* 0x040fe40003fa4070 */
[----:B------:R-:W-:-:S03]  /*5310*/  ISETP.NE.AND P2, PT, R84, RZ, PT ;  /* 0x000000ff5400720c */ /* 0x000fc60003f45270 */
[----:B------:R-:W-:Y:S02]  /*5320*/  @!P6 PRMT R67, RZ, 0x7610, R67 ;  /* 0x00007610ff43e816 */ /* 0x000fe40000000043 */
[----:B-1----:R-:W-:-:S04]  /*5330*/  @!P0 PRMT R165, RZ, 0x7610, R165 ;  /* 0x00007610ffa58816 */ /* 0x002fc800000000a5 */
        /* <DEDUP_REMOVED lines=20> */
.L_x_4377:
[----:B------:R-:W-:Y:S05]  /*5480*/  BSYNC B1 ;  /* 0x0000000000017941 */ /* 0x000fea0003800000 */
.L_x_4375:
[--C-:B-1---5:R-:W-:Y:S02]  /*5490*/  HADD2.F32 R165, -RZ, R64.reuse.H0_H0 ;  /* 0x20000040ffa57230 */ /* 0x122fe40000004100 */
[----:B------:R-:W-:Y:S02]  /*54a0*/  HADD2.F32 R169, -RZ, R64.H1_H1 ;  /* 0x30000040ffa97230 */ /* 0x000fe40000004100 */
[--C-:B------:R-:W-:Y:S02]  /*54b0*/  HADD2.F32 R168, -RZ, R65.reuse.H0_H0 ;  /* 0x20000041ffa87230 */ /* 0x100fe40000004100 */
[----:B------:R-:W-:Y:S02]  /*54c0*/  HADD2.F32 R185, -RZ, R65.H1_H1 ;  /* 0x30000041ffb97230 */ /* 0x000fe40000004100 */
[--C-:B------:R-:W-:Y:S02]  /*54d0*/  HADD2.F32 R184, -RZ, R66.reuse.H0_H0 ;  /* 0x20000042ffb87230 */ /* 0x100fe40000004100 */
[----:B------:R-:W-:-:S02]  /*54e0*/  HADD2.F32 R208, -RZ, R66.H1_H1 ;  /* 0x30000042ffd07230 */ /* 0x000fc40000004100 */
[--C-:B------:R-:W-:Y:S02]  /*54f0*/  HADD2.F32 R209, -RZ, R67.reuse.H0_H0 ;  /* 0x20000043ffd17230 */ /* 0x100fe40000004100 */
[----:B------:R-:W-:-:S07]  /*5500*/  HADD2.F32 R216, -RZ, R67.H1_H1 ;  /* 0x30000043ffd87230 */ /* 0x000fce0000004100 */
.L_x_4353:
[----:B------:R-:W-:Y:S05]  /*5510*/  BSYNC B0 ;  /* 0x0000000000007941 */ /* 0x000fea0003800000 */
.L_x_4352:
        /* <DEDUP_REMOVED lines=80> */
.L_x_4379:
[----:B------:R-:W-:Y:S05]  /*5a20*/  BSYNC B0 ;  /* 0x0000000000007941 */ /* 0x000fea0003800000 */
.L_x_4378:
        /* <DEDUP_REMOVED lines=38> */
.L_x_4382:
[----:B------:R-:W-:Y:S05]  /*5c90*/  BSYNC B0 ;  /* 0x0000000000007941 */ /* 0x000fea0003800000 */
.L_x_4381:
        /* <DEDUP_REMOVED lines=16> */
[----:B------:R-:W-:Y:S01]  /*5da0*/  ULOP3.LUT UP0, URZ, UR4, 0x2, URZ, 0xc0, !UPT ;  /* 0x00000002043f7892 */ /* 0x000fe2000f80c03f */
[----:B------:R-:W-:Y:S01]  /*5db0*/  UMOV UR5, 0xffffffff ;  /* 0xffffffff00057882 */ /* 0x000fe20000000000 */
[----:B------:R-:W-:Y:S02]  /*5dc0*/  UIMAD.WIDE UR8, UR18, 0x4, UR6 ;  /* 0x00000004120878a5 */ /* 0x000fe4000f8e0206 */
[----:B------:R-:W-:Y:S02]  /*5dd0*/  USEL UR5, UR5, 0x1, UP0 ;  /* 0x0000000105057887 */ /* 0x000fe40008000000 */
[----:B------:R-:W-:Y:S02]  /*5de0*/  USEL UR16, UR6, UR8, !UP2 ;  /* 0x0000000806107287 */ /* 0x000fe4000d000000 */
[----:B------:R-:W-:Y:S02]  /*5df0*/  USEL UR8, UR7, UR9, !UP2 ;  /* 0x0000000907087287 */ /* 0x000fe4000d000000 */
[----:B------:R-:W-:Y:S01]  /*5e00*/  IMAD.U32 R229, RZ, RZ, UR5 ;  /* 0x00000005ffe57e24 */ /* 0x000fe2000f8e00ff */
[----:B------:R-:W-:Y:S01]  /*5e10*/  USHF.R.U32.HI UR5, URZ, 0x1, UR4 ;  /* 0x000000013f057899 */ /* 0x000fe20008011604 */
[----:B--2---:R-:W-:-:S02]  /*5e20*/  IMAD.U32 R66, RZ, RZ, UR16 ;  /* 0x00000010ff427e24 */ /* 0x004fc4000f8e00ff */
[----:B------:R-:W-:Y:S01]  /*5e30*/  IMAD.U32 R67, RZ, RZ, UR8 ;  /* 0x00000008ff437e24 */ /* 0x000fe2000f8e00ff */
        /* <DEDUP_REMOVED lines=10> */
.L_x_4384:
[----:B------:R-:W2:Y:S04]  /*5ee0*/  LDG.E.STRONG.GPU R226, desc[UR12][R66.64] ;  /* 0x0000000c42e27981 */ /* 0x000ea8000c1ef900 */
[----:B--2---:R-:W-:Y:S01]  /*5ef0*/  CCTL.IVALL ;  /* 0x00000000ff00798f */ /* 0x004fe20002000000 */
[----:B------:R-:W-:Y:S05]  /*5f00*/  YIELD ;  /* 0x0000000000007946 */ /* 0x000fea0003800000 */
[----:B------:R-:W-:-:S13]  /*5f10*/  ISETP.NE.AND P0, PT, R226, R227, PT ;  /* 0x000000e3e200720c */ /* 0x000fda0003f05270 */
[----:B------:R-:W-:Y:S05]  /*5f20*/  @P0 BRA `(.L_x_4384) ;  /* 0xfffffffc00ec0947 */ /* 0x000fea000383ffff */
.L_x_4383:
        /* <DEDUP_REMOVED lines=16> */
.L_x_4389:
        /* <DEDUP_REMOVED lines=18> */
.L_x_4388:
[----:B------:R-:W-:Y:S05]  /*6150*/  BSYNC B1 ;  /* 0x0000000000017941 */ /* 0x000fea0003800000 */
.L_x_4387:
        /* <DEDUP_REMOVED lines=13> */
.L_x_4391:
[----:B------:R-:W-:Y:S05]  /*6230*/  BSYNC B1 ;  /* 0x0000000000017941 */ /* 0x000fea0003800000 */
.L_x_4390:
[----:B------:R-:W-:-:S13]  /*6240*/  ISETP.LT.OR P0, PT, R233, UR19, P0 ;  /* 0x00000013e9007c0c */ /* 0x000fda0008701670 */
[----:B------:R-:W-:Y:S05]  /*6250*/  @!P0 BRA `(.L_x_4386) ;  /* 0x00000000000c8947 */ /* 0x000fea0003800000 */
[----:B------:R-:W-:-:S06]  /*6260*/  IMAD.WIDE R64, R233, 0x4, R64 ;  /* 0x00000004e9407825 */ /* 0x000fcc00078e0240 */
[----:B------:R-:W2:Y:S02]  /*6270*/  LDG.E R65, desc[UR12][R64.64] ;  /* 0x0000000c40417981 */ /* 0x000ea4000c1e1900 */
[----:B--2---:R-:W-:-:S07]  /*6280*/  FADD R232, R232, R65 ;  /* 0x00000041e8e87221 */ /* 0x004fce0000000000 */
.L_x_4386:
[----:B------:R-:W-:Y:S05]  /*6290*/  BSYNC B0 ;  /* 0x0000000000007941 */ /* 0x000fea0003800000 */
.L_x_4385:
        /* <DEDUP_REMOVED lines=13> */
.L_x_4380:
        /* <DEDUP_REMOVED lines=26> */
.L_x_4392:
        /* <DEDUP_REMOVED lines=258> */
.L_x_4394:
[----:B------:R-:W-:Y:S05]  /*7530*/  BSYNC B0 ;  /* 0x0000000000007941 */ /* 0x000fea0003800000 */
.L_x_4393:
        /* <DEDUP_REMOVED lines=35> */
.L_x_4397:
[----:B------:R-:W-:Y:S05]  /*7770*/  BSYNC B0 ;  /* 0x0000000000007941 */ /* 0x000fea0003800000 */
.L_x_4396:
        /* <DEDUP_REMOVED lines=36> */
.L_x_4399:
[----:B------:R-:W2:Y:S04]  /*79c0*/  LDG.E.STRONG.GPU R226, desc[UR12][R66.64] ;  /* 0x0000000c42e27981 */ /* 0x000ea8000c1ef900 */
[----:B--2---:R-:W-:Y:S01]  /*79d0*/  CCTL.IVALL ;  /* 0x00000000ff00798f */ /* 0x004fe20002000000 */
[----:B------:R-:W-:Y:S05]  /*79e0*/  YIELD ;  /* 0x0000000000007946 */ /* 0x000fea0003800000 */
[----:B------:R-:W-:-:S13]  /*79f0*/  ISETP.NE.AND P0, PT, R226, R227, PT ;  /* 0x000000e3e200720c */ /* 0x000fda0003f05270 */
[----:B------:R-:W-:Y:S05]  /*7a00*/  @P0 BRA `(.L_x_4399) ;  /* 0xfffffffc00ec0947 */ /* 0x000fea000383ffff */
.L_x_4398:
        /* <DEDUP_REMOVED lines=16> */
.L_x_4404:
        /* <DEDUP_REMOVED lines=18> */
.L_x_4403:
[----:B------:R-:W-:Y:S05]  /*7c30*/  BSYNC B1 ;  /* 0x0000000000017941 */ /* 0x000fea0003800000 */
.L_x_4402:
        /* <DEDUP_REMOVED lines=13> */
.L_x_4406:
[----:B------:R-:W-:Y:S05]  /*7d10*/  BSYNC B1 ;  /* 0x0000000000017941 */ /* 0x000fea0003800000 */
.L_x_4405:
[----:B------:R-:W-:-:S13]  /*7d20*/  ISETP.LT.OR P0, PT, R229, UR19, P0 ;  /* 0x00000013e5007c0c */ /* 0x000fda0008701670 */
[----:B------:R-:W-:Y:S05]  /*7d30*/  @!P0 BRA `(.L_x_4401) ;  /* 0x00000000000c8947 */ /* 0x000fea0003800000 */
[----:B------:R-:W-:-:S06]  /*7d40*/  IMAD.WIDE R64, R229, 0x4, R64 ;  /* 0x00000004e5407825 */ /* 0x000fcc00078e0240 */
[----:B------:R-:W2:Y:S02]  /*7d50*/  LDG.E R65, desc[UR12][R64.64] ;  /* 0x0000000c40417981 */ /* 0x000ea4000c1e1900 */
[----:B--2---:R-:W-:-:S07]  /*7d60*/  FADD R234, R234, R65 ;  /* 0x00000041eaea7221 */ /* 0x004fce0000000000 */
.L_x_4401:
[----:B------:R-:W-:Y:S05]  /*7d70*/  BSYNC B0 ;  /* 0x0000000000007941 */ /* 0x000fea0003800000 */
.L_x_4400:
        /* <DEDUP_REMOVED lines=13> */
.L_x_4395:
        /* <DEDUP_REMOVED lines=26> */
.L_x_4407:
        /* <DEDUP_REMOVED lines=16> */
[----:B--2---:R-:W2:Y:S01]  /*80f0*/  LDC.64 R64, c[0x0][0x258] ;  /* 0x00009600ff407b82 */ /* 0x004ea20000000a00 */
[----:B------:R-:W-:Y:S01]  /*8100*/  ULDC.64 UR8, c[0x0][0x288] ;  /* 0x0000a20000087ab9 */ /* 0x000fe20000000a00 */
[----:B------:R-:W-:Y:S01]  /*8110*/  ISETP.NE.AND P6, PT, RZ, UR17, PT ;  /* 0x00000011ff007c0c */ /* 0x000fe2000bfc5270 */
[--C-:B------:R-:W-:Y:S01]  /*8120*/  FADD R230, R182, -R228.reuse ;  /* 0x800000e4b6e67221 */ /* 0x100fe20000000000 */
[----:B------:R-:W-:Y:S01]  /*8130*/  ISETP.EQ.U32.AND P0, PT, RZ, UR8, PT ;  /* 0x00000008ff007c0c */ /* 0x000fe2000bf02070 */
[--C-:B------:R-:W-:Y:S01]  /*8140*/  FADD R66, R82, -R228.reuse ;  /* 0x800000e452427221 */ /* 0x100fe20000000000 */
[----:B------:R-:W-:Y:S01]  /*8150*/  LOP3.LUT R167, R167, 0xffffff7f, RZ, 0xc0, !PT ;  /* 0xffffff7fa7a77812 */ /* 0x000fe200078ec0ff */
[--C-:B------:R-:W-:Y:S01]  /*8160*/  FADD R232, R199, -R228.reuse ;  /* 0x800000e4c7e87221 */ /* 0x100fe20000000000 */
[----:B------:R-:W-:Y:S01]  /*8170*/  ISETP.EQ.AND.EX P5, PT, RZ, UR9, !P6, P0 ;  /* 0x00000009ff007c0c */ /* 0x000fe2000f7a2300 */
[--C-:B------:R-:W-:Y:S01]  /*8180*/  FADD R234, R198, -R228.reuse ;  /* 0x800000e4c6ea7221 */ /* 0x100fe20000000000 */
[--C-:B------:R-:W-:Y:S01]  /*8190*/  FADD R226, R183, -R228.reuse ;  /* 0x800000e4b7e27221 */ /* 0x100fe20000000000 */
[--C-:B------:R-:W-:Y:S01]  /*81a0*/  FADD R236, R215, -R228.reuse ;  /* 0x800000e4d7ec7221 */ /* 0x100fe20000000000 */
[--C-:B------:R-:W-:Y:S01]  /*81b0*/  FADD R238, R214, -R228.reuse ;  /* 0x800000e4d6ee7221 */ /* 0x100fe20000000000 */
[----:B------:R-:W-:Y:S01]  /*81c0*/  FADD R240, R223, -R228 ;  /* 0x800000e4dff07221 */ /* 0x000fe20000000000 */
[----:B------:R-:W-:Y:S01]  /*81d0*/  FMUL R227, R230, R229 ;  /* 0x000000e5e6e37220 */ /* 0x000fe20000400000 */
[----:B------:R-:W-:Y:S01]  /*81e0*/  @P6 LOP3.LUT R167, R167, 0x80, RZ, 0xfc, !PT ;  /* 0x00000080a7a76812 */ /* 0x000fe200078efcff */
[----:B------:R-:W-:-:S02]  /*81f0*/  IMAD R67, R83, UR15, R50 ;  /* 0x0000000f53437c24 */ /* 0x000fc4000f8e0232 */
[-C--:B------:R-:W-:Y:S01]  /*8200*/  FMUL R66, R66, R229.reuse ;  /* 0x000000e542427220 */ /* 0x080fe20000400000 */
[-C--:B------:R-:W-:Y:S01]  /*8210*/  FMUL R230, R232, R229.reuse ;  /* 0x000000e5e8e67220 */ /* 0x080fe20000400000 */
[-C--:B------:R-:W-:Y:S01]  /*8220*/  FMUL R231, R234, R229.reuse ;  /* 0x000000e5eae77220 */ /* 0x080fe20000400000 */
[----:B------:R-:W-:Y:S01]  /*8230*/  LOP3.LUT R167, R167, 0xfffffffe, RZ, 0xc0, !PT ;  /* 0xfffffffea7a77812 */ /* 0x000fe200078ec0ff */
[-C--:B------:R-:W-:Y:S01]  /*8240*/  FMUL R226, R226, R229.reuse ;  /* 0x000000e5e2e27220 */ /* 0x080fe20000400000 */
[-C--:B------:R-:W-:Y:S01]  /*8250*/  FMUL R232, R236, R229.reuse ;  /* 0x000000e5ece87220 */ /* 0x080fe20000400000 */
[-C--:B------:R-:W-:Y:S01]  /*8260*/  FMUL R233, R238, R229.reuse ;  /* 0x000000e5eee97220 */ /* 0x080fe20000400000 */
[----:B------:R-:W-:Y:S01]  /*8270*/  FMUL R234, R240, R229 ;  /* 0x000000e5f0ea7220 */ /* 0x000fe20000400000 */
[----:B------:R-:W-:Y:S01]  /*8280*/  FFMA R235, R162, R66, R49 ;  /* 0x00000042a2eb7223 */ /* 0x000fe20000000031 */
[----:B------:R-:W-:Y:S01]  /*8290*/  @P5 LOP3.LUT R167, R167, 0x1, RZ, 0xfc, !PT ;  /* 0x00000001a7a75812 */ /* 0x000fe200078efcff */
[----:B------:R-:W-:Y:S01]  /*82a0*/  FFMA R226, R161, R226, R48 ;  /* 0x000000e2a1e27223 */ /* 0x000fe20000000030 */
[----:B--2---:R-:W-:Y:S01]  /*82b0*/  IADD3 R66, P1, R67, R64, RZ ;  /* 0x0000004043427210 */ /* 0x004fe20007f3e0ff */
        /* <DEDUP_REMOVED lines=51> */
.L_x_4410:
[----:B------:R-:W-:Y:S01]  /*85f0*/  LOP3.LUT P0, RZ, R66, 0x7, RZ, 0xc0, !PT ;  /* 0x0000000742ff7812 */ /* 0x000fe2000780c0ff */
[----:B------:R-:W-:Y:S01]  /*8600*/  BSSY B1, `(.L_x_4411) ;  /* 0x000002d000017945 */ /* 0x000fe20003800000 */
[----:B------:R-:W-:Y:S02]  /*8610*/  F2FP.SATFINITE.E4M3.F32.PACK_AB_MERGE_C R231, RZ, R235, RZ ;  /* 0x000000ebffe7723e */ /* 0x000fe400048070ff */
[C---:B------:R-:W-:Y:S02]  /*8620*/  ISETP.LT.U32.OR P0, PT, R93.reuse, 0x8, P0 ;  /* 0x000000085d00780c */ /* 0x040fe40000701470 */
[----:B------:R-:W-:Y:S02]  /*8630*/  F2FP.SATFINITE.E4M3.F32.PACK_AB_MERGE_C R237, RZ, R227, RZ ;  /* 0x000000e3ffed723e */ /* 0x000fe400048070ff */
[----:B------:R-:W-:Y:S02]  /*8640*/  ISETP.GE.U32.AND P2, PT, R93, 0x8, PT ;  /* 0x000000085d00780c */ /* 0x000fe40003f46070 */
[----:B------:R-:W-:-:S02]  /*8650*/  LEA.HI.X.SX32 R67, R67, R65, 0x1, P1 ;  /* 0x0000004143437211 */ /* 0x000fc400008f0eff */
[----:B------:R-:W-:Y:S02]  /*8660*/  F2FP.SATFINITE.E4M3.F32.PACK_AB_MERGE_C R235, RZ, R226, RZ ;  /* 0x000000e2ffeb723e */ /* 0x000fe400048070ff */
[----:B------:R-:W-:Y:S02]  /*8670*/  F2FP.SATFINITE.E4M3.F32.PACK_AB_MERGE_C R227, RZ, R230, RZ ;  /* 0x000000e6ffe3723e */ /* 0x000fe400048070ff */
[----:B------:R-:W-:Y:S02]  /*8680*/  F2FP.SATFINITE.E4M3.F32.PACK_AB_MERGE_C R236, RZ, R236, RZ ;  /* 0x000000ecffec723e */ /* 0x000fe400048070ff */
[----:B------:R-:W-:Y:S02]  /*8690*/  F2FP.SATFINITE.E4M3.F32.PACK_AB_MERGE_C R239, RZ, R232, RZ ;  /* 0x000000e8ffef723e */ /* 0x000fe400048070ff */
[----:B------:R-:W-:Y:S02]  /*86a0*/  F2FP.SATFINITE.E4M3.F32.PACK_AB_MERGE_C R233, RZ, R233, RZ ;  /* 0x000000e9ffe9723e */ /* 0x000fe400048070ff */
[----:B------:R-:W-:Y:S01]  /*86b0*/  F2FP.SATFINITE.E4M3.F32.PACK_AB_MERGE_C R241, RZ, R234, RZ ;  /* 0x000000eafff1723e */ /* 0x000fe200048070ff */
[----:B------:R-:W-:Y:S06]  /*86c0*/  @P0 BRA `(.L_x_4412) ;  /* 0x0000000000440947 */ /* 0x000fec0003800000 */
[----:B------:R-:W-:Y:S01]  /*86d0*/  LOP3.LUT R226, R227, 0xffff, RZ, 0xc0, !PT ;  /* 0x0000ffffe3e27812 */ /* 0x000fe200078ec0ff */
[----:B------:R-:W-:Y:S02]  /*86e0*/  IMAD.U32 R227, R233, 0x10000, RZ ;  /* 0x00010000e9e37824 */ /* 0x000fe400078e00ff */
[----:B------:R-:W-:Y:S02]  /*86f0*/  IMAD.U32 R232, R237, 0x10000, RZ ;  /* 0x00010000ede87824 */ /* 0x000fe400078e00ff */
[----:B------:R-:W-:Y:S01]  /*8700*/  IMAD.SHL.U32 R230, R226, 0x1000000, RZ ;  /* 0x01000000e2e67824 */ /* 0x000fe200078e00ff */
[----:B------:R-:W-:Y:S02]  /*8710*/  LOP3.LUT R226, R241, 0xffff, RZ, 0xc0, !PT ;  /* 0x0000fffff1e27812 */ /* 0x000fe400078ec0ff */
[----:B------:R-:W-:Y:S02]  /*8720*/  LOP3.LUT R227, R227, 0xff0000, RZ, 0xc0, !PT ;  /* 0x00ff0000e3e37812 */ /* 0x000fe400078ec0ff */
[----:B------:R-:W-:-:S02]  /*8730*/  LOP3.LUT R233, R230, 0xff000000, RZ, 0xc0, !PT ;  /* 0xff000000e6e97812 */ /* 0x000fc400078ec0ff */
[----:B------:R-:W-:Y:S01]  /*8740*/  PRMT R230, R227, 0x4210, R226 ;  /* 0x00004210e3e67816 */ /* 0x000fe200000000e2 */
[----:B------:R-:W-:Y:S01]  /*8750*/  IMAD.SHL.U32 R226, R235, 0x100, RZ ;  /* 0x00000100ebe27824 */ /* 0x000fe200078e00ff */
[----:B------:R-:W-:Y:S02]  /*8760*/  PRMT R227, R239, 0x7104, RZ ;  /* 0x00007104efe37816 */ /* 0x000fe400000000ff */
[----:B------:R-:W-:Y:S02]  /*8770*/  LOP3.LUT R233, R233, 0xff0000, R232, 0xf8, !PT ;  /* 0x00ff0000e9e97812 */ /* 0x000fe400078ef8e8 */
[----:B------:R-:W-:Y:S02]  /*8780*/  LOP3.LUT R227, R230, 0xff00, R227, 0xf8, !PT ;  /* 0x0000ff00e6e37812 */ /* 0x000fe400078ef8e3 */
[----:B------:R-:W-:Y:S02]  /*8790*/  LOP3.LUT R226, R233, 0xffff, R226, 0xf8, !PT ;  /* 0x0000ffffe9e27812 */ /* 0x000fe400078ef8e2 */
[----:B------:R-:W-:-:S02]  /*87a0*/  LOP3.LUT R227, R227, 0xff, R236, 0xf8, !PT ;  /* 0x000000ffe3e37812 */ /* 0x000fc400078ef8ec */
[----:B------:R-:W-:-:S05]  /*87b0*/  LOP3.LUT R226, R226, 0xff, R231, 0xf8, !PT ;  /* 0x000000ffe2e27812 */ /* 0x000fca00078ef8e7 */
[----:B------:R2:W-:Y:S01]  /*87c0*/  STG.E.64 desc[UR12][R66.64], R226 ;  /* 0x000000e242007986 */ /* 0x0005e2000c101b0c */
[----:B------:R-:W-:Y:S05]  /*87d0*/  BRA `(.L_x_4413) ;  /* 0x00000000003c7947 */ /* 0x000fea0003800000 */
.L_x_4412:
[C---:B------:R-:W-:Y:S01]  /*87e0*/  ISETP.NE.AND P3, PT, R93.reuse, RZ, PT ;  /* 0x000000ff5d00720c */ /* 0x040fe20003f65270 */
[----:B------:R3:W-:Y:S01]  /*87f0*/  @P2 STG.E.U8 desc[UR12][R66.64+0x7], R241 ;  /* 0x000007f142002986 */ /* 0x0007e2000c10110c */
[C---:B------:R-:W-:Y:S02]  /*8800*/  ISETP.GE.U32.AND P0, PT, R93.reuse, 0x2, PT ;  /* 0x000000025d00780c */ /* 0x040fe40003f06070 */
[C---:B------:R-:W-:Y:S02]  /*8810*/  ISETP.GE.U32.AND P1, PT, R93.reuse, 0x3, PT ;  /* 0x000000035d00780c */ /* 0x040fe40003f26070 */
[----:B------:R-:W-:-:S07]  /*8820*/  ISETP.GE.U32.AND P4, PT, R93, 0x7, PT ;  /* 0x000000075d00780c */ /* 0x000fce0003f86070 */
[----:B------:R3:W-:Y:S01]  /*8830*/  @P3 STG.E.U8 desc[UR12][R66.64], R231 ;  /* 0x000000e742003986 */ /* 0x0007e2000c10110c */
[----:B------:R-:W-:-:S03]  /*8840*/  ISETP.GE.U32.AND P3, PT, R93, 0x6, PT ;  /* 0x000000065d00780c */ /* 0x000fc60003f66070 */
[----:B------:R3:W-:Y:S01]  /*8850*/  @P0 STG.E.U8 desc[UR12][R66.64+0x1], R235 ;  /* 0x000001eb42000986 */ /* 0x0007e2000c10110c */
[----:B------:R-:W-:-:S03]  /*8860*/  ISETP.GE.U32.AND P0, PT, R93, 0x4, PT ;  /* 0x000000045d00780c */ /* 0x000fc60003f06070 */
[----:B------:R3:W-:Y:S01]  /*8870*/  @P1 STG.E.U8 desc[UR12][R66.64+0x2], R237 ;  /* 0x000002ed42001986 */ /* 0x0007e2000c10110c */
[----:B------:R-:W-:-:S03]  /*8880*/  ISETP.GE.U32.AND P1, PT, R93, 0x5, PT ;  /* 0x000000055d00780c */ /* 0x000fc60003f26070 */
[----:B------:R3:W-:Y:S04]  /*8890*/  @P4 STG.E.U8 desc[UR12][R66.64+0x6], R233 ;  /* 0x000006e942004986 */ /* 0x0007e8000c10110c */
[----:B------:R3:W-:Y:S04]  /*88a0*/  @P3 STG.E.U8 desc[UR12][R66.64+0x5], R239 ;  /* 0x000005ef42003986 */ /* 0x0007e8000c10110c */
[----:B------:R3:W-:Y:S04]  /*88b0*/  @P0 STG.E.U8 desc[UR12][R66.64+0x3], R227 ;  /* 0x000003e342000986 */ /* 0x0007e8000c10110c */
[----:B------:R3:W-:Y:S02]  /*88c0*/  @P1 STG.E.U8 desc[UR12][R66.64+0x4], R236 ;  /* 0x000004ec42001986 */ /* 0x0007e4000c10110c */
.L_x_4413:
[----:B------:R-:W-:Y:S05]  /*88d0*/  BSYNC B1 ;  /* 0x0000000000017941 */ /* 0x000fea0003800000 */
.L_x_4411:
[----:B------:R-:W-:-:S13]  /*88e0*/  ISETP.GE.AND P0, PT, R108, UR15, PT ;  /* 0x0000000f6c007c0c */ /* 0x000fda000bf06270 */
[----:B------:R-:W-:Y:S05]  /*88f0*/  @P0 BRA `(.L_x_4409) ;  /* 0x0000003800280947 */ /* 0x000fea0003800000 */
[--C-:B--23--:R-:W-:Y:S01]  /*8900*/  FADD R66, R81, -R228.reuse ;  /* 0x800000e451427221 */ /* 0x10cfe20000000000 */
[----:B------:R-:W-:Y:S01]  /*8910*/  FADD R234, R196, -R228 ;  /* 0x800000e4c4ea7221 */ /* 0x000fe20000000000 */
[----:B------:R-:W-:Y:S02]  /*8920*/  IMAD R237, R83, UR15, R108 ;  /* 0x0000000f53ed7c24 */ /* 0x000fe4000f8e026c */
[--C-:B------:R-:W-:Y:S01]  /*8930*/  FADD R230, R180, -R228.reuse ;  /* 0x800000e4b4e67221 */ /* 0x100fe20000000000 */
[--C-:B------:R-:W-:Y:S01]  /*8940*/  FADD R232, R197, -R228.reuse ;  /* 0x800000e4c5e87221 */ /* 0x100fe20000000000 */
[-C--:B------:R-:W-:Y:S01]  /*8950*/  FMUL R67, R66, R229.reuse ;  /* 0x000000e542437220 */ /* 0x080fe20000400000 */
[-C--:B------:R-:W-:Y:S01]  /*8960*/  FMUL R231, R234, R229.reuse ;  /* 0x000000e5eae77220 */ /* 0x080fe20000400000 */
[--C-:B------:R-:W-:Y:S01]  /*8970*/  FADD R226, R181, -R228.reuse ;  /* 0x800000e4b5e27221 */ /* 0x100fe20000000000 */
[--C-:B------:R-:W-:Y:S01]  /*8980*/  FADD R236, R213, -R228.reuse ;  /* 0x800000e4d5ec7221 */ /* 0x100fe20000000000 */
[--C-:B------:R-:W-:Y:S01]  /*8990*/  FADD R238, R212, -R228.reuse ;  /* 0x800000e4d4ee7221 */ /* 0x100fe20000000000 */
[----:B------:R-:W-:Y:S01]  /*89a0*/  IADD3 R66, P2, R237, R64, RZ ;  /* 0x00000040ed427210 */ /* 0x000fe20007f5e0ff */
[----:B------:R-:W-:Y:S01]  /*89b0*/  FADD R234, R222, -R228 ;  /* 0x800000e4deea7221 */ /* 0x000fe20000000000 */
[-C--:B------:R-:W-:Y:S01]  /*89c0*/  FMUL R227, R230, R229.reuse ;  /* 0x000000e5e6e37220 */ /* 0x080fe20000400000 */
[-C--:B------:R-:W-:Y:S01]  /*89d0*/  FMUL R230, R232, R229.reuse ;  /* 0x000000e5e8e67220 */ /* 0x080fe20000400000 */
[-C--:B------:R-:W-:Y:S01]  /*89e0*/  FMUL R226, R226, R229.reuse ;  /* 0x000000e5e2e27220 */ /* 0x080fe20000400000 */
[-C--:B------:R-:W-:Y:S01]  /*89f0*/  FMUL R232, R236, R229.reuse ;  /* 0x000000e5ece87220 */ /* 0x080fe20000400000 */
        /* <DEDUP_REMOVED lines=8> */
[----:B------:R-:W-:Y:S01]  /*8a80*/  FFMA R230, R151, R230, R38 ;  /* 0x000000e697e67223 */ /* 0x000fe20000000026 */
[----:B------:R-:W-:Y:S01]  /*8a90*/  FFMA R236, R150, R231, R37 ;  /* 0x000000e796ec7223 */ /* 0x000fe20000000025 */
[----:B------:R-:W-:Y:S01]  /*8aa0*/  FFMA R232, R149, R232, R36 ;  /* 0x000000e895e87223 */ /* 0x000fe20000000024 */
[----:B------:R-:W-:Y:S01]  /*8ab0*/  FFMA R233, R148, R233, R35 ;  /* 0x000000e994e97223 */ /* 0x000fe20000000023 */
[----:B------:R-:W-:Y:S01]  /*8ac0*/  LEA.HI.X.SX32 R67, R237, R65, 0x1, P2 ;  /* 0x00000041ed437211 */ /* 0x000fe200010f0eff */
        /* <DEDUP_REMOVED lines=11> */
[----:B------:R-:W-:-:S02]  /*8b80*/  PLOP3.LUT P5, PT, PT, PT, PT, 0x8, 0x0 ;  /* 0x000000000000781c */ /* 0x000fc40003fae170 */
[----:B------:R-:W-:-:S03]  /*8b90*/  PLOP3.LUT P6, PT, PT, PT, PT, 0x8, 0x0 ;  /* 0x000000000000781c */ /* 0x000fc60003fce170 */
[----:B------:R-:W-:-:S06]  /*8ba0*/  @!P4 PLOP3.LUT P3, PT, P0, PT, PT, 0x80, 0x0 ;  /* 0x000000000000c81c */ /* 0x000fcc000076f070 */
[----:B------:R-:W-:-:S04]  /*8bb0*/  @!P2 FMNMX R163, R163, |R226|, !PT ;  /* 0x400000e2a3a3a209 */ /* 0x000fc80007800000 */
[-C--:B------:R-:W-:Y:S02]  /*8bc0*/  @!P4 FMNMX R163, R163, |R227|.reuse, !PT ;  /* 0x400000e3a3a3c209 */ /* 0x080fe40007800000 */
[----:B------:R-:W-:Y:S01]  /*8bd0*/  PLOP3.LUT P4, PT, PT, PT, PT, 0x8, 0x0 ;  /* 0x000000000000781c */ /* 0x000fe20003f8e170 */
[----:B-----5:R-:W-:Y:S01]  /*8be0*/  @P3 FMUL R227, R164, R227 ;  /* 0x000000e3a4e33220 */ /* 0x020fe20000400000 */
[----:B------:R-:W-:Y:S01]  /*8bf0*/  ISETP.GE.AND P3, PT, R237, UR15, PT ;  /* 0x0000000fed007c0c */ /* 0x000fe2000bf66270 */
[----:B------:R-:W-:-:S12]  /*8c00*/  VIADD R237, R108, 0x4 ;  /* 0x000000046ced7836 */ /* 0x000fd80000000000 */
[----:B------:R-:W-:Y:S02]  /*8c10*/  @!P3 PLOP3.LUT P4, PT, P0, PT, PT, 0x80, 0x0 ;  /* 0x000000000000b81c */ /* 0x000fe4000078f070 */
[----:B------:R-:W-:Y:S02]  /*8c20*/  @!P3 FMNMX R163, R163, |R230|, !PT ;  /* 0x400000e6a3a3b209 */ /* 0x000fe40007800000 */
[----:B------:R-:W-:-:S09]  /*8c30*/  PLOP3.LUT P3, PT, PT, PT, PT, 0x8, 0x0 ;  /* 0x000000000000781c */ /* 0x000fd20003f6e170 */
[----:B------:R-:W-:Y:S01]  /*8c40*/  @P4 FMUL R230, R164, R230 ;  /* 0x000000e6a4e64220 */ /* 0x000fe20000400000 */
        /* <DEDUP_REMOVED lines=9> */
[----:B------:R-:W-:-:S11]  /*8ce0*/  @!P3 FMNMX R163, R163, |R232|, !PT ;  /* 0x400000e8a3a3b209 */ /* 0x000fd60007800000 */
[----:B------:R-:W-:Y:S01]  /*8cf0*/  @P4 FMUL R232, R164, R232 ;  /* 0x000000e8a4e84220 */ /* 0x000fe20000400000 */
[----:B------:R-:W-:Y:S02]  /*8d00*/  PLOP3.LUT P4, PT, PT, PT, PT, 0x8, 0x0 ;  /* 0x000000000000781c */ /* 0x000fe40003f8e170 */
[----:B------:R-:W-:-:S13]  /*8d10*/  @!P2 PLOP3.LUT P4, PT, P0, PT, PT, 0x80, 0x0 ;  /* 0x000000000000a81c */ /* 0x000fda000078f070 */
[----:B------:R-:W-:Y:S01]  /*8d20*/  @P4 FMUL R226, R164, R226 ;  /* 0x000000e2a4e24220 */ /* 0x000fe20000400000 */
[----:B------:R-:W-:Y:S01]  /*8d30*/  ISETP.GE.AND P4, PT, R237, UR15, PT ;  /* 0x0000000fed007c0c */ /* 0x000fe2000bf86270 */
[----:B------:R-:W-:-:S12]  /*8d40*/  VIADD R237, R108, 0x7 ;  /* 0x000000076ced7836 */ /* 0x000fd80000000000 */
[----:B------:R-:W-:Y:S02]  /*8d50*/  @!P4 PLOP3.LUT P5, PT, P0, PT, PT, 0x80, 0x0 ;  /* 0x000000000000c81c */ /* 0x000fe400007af070 */
[----:B------:R-:W-:-:S11]  /*8d60*/  @!P4 FMNMX R163, R163, |R233|, !PT ;  /* 0x400000e9a3a3c209 */ /* 0x000fd60007800000 */
        /* <DEDUP_REMOVED lines=8> */
.L_x_4414:
[----:B------:R-:W-:Y:S01]  /*8df0*/  BSSY B1, `(.L_x_4415) ;  /* 0x000002a000017945 */ /* 0x000fe20003800000 */
[----:B------:R-:W-:Y:S02]  /*8e00*/  F2FP.SATFINITE.E4M3.F32.PACK_AB_MERGE_C R231, RZ, R235, RZ ;  /* 0x000000ebffe7723e */ /* 0x000fe400048070ff */
[----:B------:R-:W-:Y:S02]  /*8e10*/  F2FP.SATFINITE.E4M3.F32.PACK_AB_MERGE_C R237, RZ, R227, RZ ;  /* 0x000000e3ffed723e */ /* 0x000fe400048070ff */
[----:B------:R-:W-:Y:S02]  /*8e20*/  F2FP.SATFINITE.E4M3.F32.PACK_AB_MERGE_C R235, RZ, R226, RZ ;  /* 0x000000e2ffeb723e */ /* 0x000fe400048070ff */
[----:B------:R-:W-:Y:S02]  /*8e30*/  F2FP.SATFINITE.E4M3.F32.PACK_AB_MERGE_C R227, RZ, R230, RZ ;  /* 0x000000e6ffe3723e */ /* 0x000fe400048070ff */
[----:B------:R-:W-:Y:S02]  /*8e40*/  F2FP.SATFINITE.E4M3.F32.PACK_AB_MERGE_C R236, RZ, R236, RZ ;  /* 0x000000ecffec723e */ /* 0x000fe400048070ff */
[----:B------:R-:W-:-:S02]  /*8e50*/  F2FP.SATFINITE.E4M3.F32.PACK_AB_MERGE_C R239, RZ, R232, RZ ;  /* 0x000000e8ffef723e */ /* 0x000fc400048070ff */
        /* <DEDUP_REMOVED lines=20> */
.L_x_4416:
        /* <DEDUP_REMOVED lines=15> */
.L_x_4417:
[----:B------:R-:W-:Y:S05]  /*9090*/  BSYNC B1 ;  /* 0x0000000000017941 */ /* 0x000fea0003800000 */
.L_x_4415:
[----:B------:R-:W-:-:S13]  /*90a0*/  ISETP.GE.AND P0, PT, R104, UR15, PT ;  /* 0x0000000f68007c0c */ /* 0x000fda000bf06270 */
[----:B------:R-:W-:Y:S05]  /*90b0*/  @P0 BRA `(.L_x_4409) ;  /* 0x0000003000380947 */ /* 0x000fea0003800000 */
[----:B------:R-:W-:Y:S01]  /*90c0*/  LOP3.LUT P3, RZ, R167, 0x1, RZ, 0xc0, !PT ;  /* 0x00000001a7ff7812 */ /* 0x000fe2000786c0ff */
        /* <DEDUP_REMOVED lines=20> */
[C---:B------:R-:W-:Y:S01]  /*9210*/  ISETP.GE.U32.AND P0, PT, R90.reuse, 0x8, PT ;  /* 0x000000085a00780c */ /* 0x040fe20003f06070 */
        /* <DEDUP_REMOVED lines=58> */
.L_x_4418:
        /* <DEDUP_REMOVED lines=27> */
.L_x_4420:
        /* <DEDUP_REMOVED lines=15> */
.L_x_4421:
[----:B------:R-:W-:Y:S05]  /*9860*/  BSYNC B1 ;  /* 0x0000000000017941 */ /* 0x000fea0003800000 */
.L_x_4419:
        /* <DEDUP_REMOVED lines=82> */
.L_x_4422:
        /* <DEDUP_REMOVED lines=27> */
.L_x_4424:
        /* <DEDUP_REMOVED lines=15> */
.L_x_4425:
[----:B------:R-:W-:Y:S05]  /*a030*/  BSYNC B1 ;  /* 0x0000000000017941 */ /* 0x000fea0003800000 */
.L_x_4423:
        /* <DEDUP_REMOVED lines=82> */
.L_x_4426:
        /* <DEDUP_REMOVED lines=27> */
.L_x_4428:
        /* <DEDUP_REMOVED lines=15> */
.L_x_4429:
[----:B------:R-:W-:Y:S05]  /*a800*/  BSYNC B1 ;  /* 0x0000000000017941 */ /* 0x000fea0003800000 */
.L_x_4427:
        /* <DEDUP_REMOVED lines=82> */
.L_x_4430:
        /* <DEDUP_REMOVED lines=27> */
.L_x_4432:
        /* <DEDUP_REMOVED lines=15> */
.L_x_4433:
[----:B------:R-:W-:Y:S05]  /*afd0*/  BSYNC B1 ;  /* 0x0000000000017941 */ /* 0x000fea0003800000 */
.L_x_4431:
        /* <DEDUP_REMOVED lines=82> */
.L_x_4434:
        /* <DEDUP_REMOVED lines=27> */
.L_x_4436:
        /* <DEDUP_REMOVED lines=15> */
.L_x_4437:
[----:B------:R-:W-:Y:S05]  /*b7a0*/  BSYNC B1 ;  /* 0x0000000000017941 */ /* 0x000fea0003800000 */
.L_x_4435:
[----:B------:R-:W-:-:S13]  /*b7b0*/  ISETP.GE.AND P0, PT, R88, UR15, PT ;  /* 0x0000000f58007c0c */ /* 0x000fda000bf06270 */
[----:B------:R-:W-:Y:S05]  /*b7c0*/  @P0 BRA `(.L_x_4409) ;  /* 0x0000000800740947 */ /* 0x000fea0003800000 */
[----:B--23--:R-:W-:Y:S01]  /*b7d0*/  FADD R66, R165, -R228 ;  /* 0x800000e4a5427221 */ /* 0x00cfe20000000000 */
[----:B------:R-:W-:Y:S01]  /*b7e0*/  IMAD R67, R83, UR15, R88 ;  /* 0x0000000f53437c24 */ /* 0x000fe2000f8e0258 */
[----:B------:R-:W-:Y:S01]  /*b7f0*/  LOP3.LUT P1, RZ, R167, 0x1, RZ, 0xc0, !PT ;  /* 0x00000001a7ff7812 */ /* 0x000fe2000782c0ff */
[--C-:B------:R-:W-:Y:S01]  /*b800*/  FADD R230, R168, -R228.reuse ;  /* 0x800000e4a8e67221 */ /* 0x100fe20000000000 */
[----:B------:R-:W-:Y:S01]  /*b810*/  FMUL R83, R66, R229 ;  /* 0x000000e542537220 */ /* 0x000fe20000400000 */
[--C-:B------:R-:W-:Y:S01]  /*b820*/  FADD R232, R216, -R228.reuse ;  /* 0x800000e4d8e87221 */ /* 0x100fe20000000000 */
[----:B------:R-:W-:Y:S01]  /*b830*/  IADD3 R66, P0, R67, R64, RZ ;  /* 0x0000004043427210 */ /* 0x000fe20007f1e0ff */
[--C-:B------:R-:W-:Y:S01]  /*b840*/  FADD R226, R169, -R228.reuse ;  /* 0x800000e4a9e27221 */ /* 0x100fe20000000000 */
[--C-:B------:R-:W-:Y:S01]  /*b850*/  FADD R234, R185, -R228.reuse ;  /* 0x800000e4b9ea7221 */ /* 0x100fe20000000000 */
[--C-:B------:R-:W-:Y:S01]  /*b860*/  FADD R236, R184, -R228.reuse ;  /* 0x800000e4b8ec7221 */ /* 0x100fe20000000000 */
[----:B------:R-:W-:Y:S01]  /*b870*/  LEA.HI.X.SX32 R67, R67, R65, 0x1, P0 ;  /* 0x0000004143437211 */ /* 0x000fe200000f0eff */
[--C-:B------:R-:W-:Y:S01]  /*b880*/  FADD R238, R208, -R228.reuse ;  /* 0x800000e4d0ee7221 */ /* 0x100fe20000000000 */
[----:B------:R-:W-:Y:S01]  /*b890*/  ISETP.GE.U32.AND P0, PT, R84, 0x8, PT ;  /* 0x000000085400780c */ /* 0x000fe20003f06070 */
[----:B------:R-:W-:Y:S01]  /*b8a0*/  FADD R240, R209, -R228 ;  /* 0x800000e4d1f07221 */ /* 0x000fe20000000000 */
        /* <DEDUP_REMOVED lines=24> */
[C---:B------:R-:W-:Y:S01]  /*ba30*/  VIADD R232, R88.reuse, 0x1 ;  /* 0x0000000158e87836 */ /* 0x040fe20000000000 */
        /* <DEDUP_REMOVED lines=33> */
[----:B------:R-:W-:-:S02]  /*bc50*/  P2R R236, PR, RZ, 0x4 ;  /* 0x00000004ffec7803 */ /* 0x000fc40000000000 */
[C---:B------:R-:W-:Y:S02]  /*bc60*/  LOP3.LUT P2, RZ, R167.reuse, 0x8, RZ, 0xc0, !PT ;  /* 0x00000008a7ff7812 */ /* 0x040fe4000784c0ff */
[----:B------:R-:W-:Y:S02]  /*bc70*/  LOP3.LUT R167, R167, 0xfffffffb, RZ, 0xc0, !PT ;  /* 0xfffffffba7a77812 */ /* 0x000fe400078ec0ff */
        /* <DEDUP_REMOVED lines=32> */
.L_x_4438:
[----:B------:R-:W-:Y:S01]  /*be80*/  LOP3.LUT P6, RZ, R167, 0x40, RZ, 0xc0, !PT ;  /* 0x00000040a7ff7812 */ /* 0x000fe200078cc0ff */
[----:B------:R-:W-:Y:S01]  /*be90*/  BSSY B1, `(.L_x_4439) ;  /* 0x0000021000017945 */ /* 0x000fe20003800000 */
[----:B------:R-:W-:Y:S02]  /*bea0*/  F2FP.SATFINITE.E4M3.F32.PACK_AB_MERGE_C R83, RZ, R83, RZ ;  /* 0x00000053ff53723e */ /* 0x000fe400048070ff */
[----:B------:R-:W-:Y:S02]  /*beb0*/  F2FP.SATFINITE.E4M3.F32.PACK_AB_MERGE_C R233, RZ, R226, RZ ;  /* 0x000000e2ffe9723e */ /* 0x000fe400048070ff */
[----:B------:R-:W-:Y:S02]  /*bec0*/  F2FP.SATFINITE.E4M3.F32.PACK_AB_MERGE_C R227, RZ, R227, RZ ;  /* 0x000000e3ffe3723e */ /* 0x000fe400048070ff */
[----:B------:R-:W-:Y:S02]  /*bed0*/  F2FP.SATFINITE.E4M3.F32.PACK_AB_MERGE_C R235, RZ, R228, RZ ;  /* 0x000000e4ffeb723e */ /* 0x000fe400048070ff */
[----:B------:R-:W-:-:S02]  /*bee0*/  F2FP.SATFINITE.E4M3.F32.PACK_AB_MERGE_C R230, RZ, R230, RZ ;  /* 0x000000e6ffe6723e */ /* 0x000fc400048070ff */
[----:B------:R-:W-:Y:S02]  /*bef0*/  F2FP.SATFINITE.E4M3.F32.PACK_AB_MERGE_C R231, RZ, R231, RZ ;  /* 0x000000e7ffe7723e */ /* 0x000fe400048070ff */
[----:B------:R-:W-:Y:S02]  /*bf00*/  F2FP.SATFINITE.E4M3.F32.PACK_AB_MERGE_C R229, RZ, R229, RZ ;  /* 0x000000e5ffe5723e */ /* 0x000fe400048070ff */
[----:B------:R-:W-:Y:S01]  /*bf10*/  F2FP.SATFINITE.E4M3.F32.PACK_AB_MERGE_C R237, RZ, R65, RZ ;  /* 0x00000041ffed723e */ /* 0x000fe200048070ff */
[----:B------:R-:W-:Y:S06]  /*bf20*/  @!P6 BRA `(.L_x_4440) ;  /* 0x00000000005ce947 */ /* 0x000fec0003800000 */
[----:B------:R-:W-:-:S04]  /*bf30*/  IMAD.IADD R65, R56, 0x1, R53 ;  /* 0x0000000138417824 */ /* 0x000fc800078e0235 */
[----:B------:R-:W-:-:S04]  /*bf40*/  IMAD R65, R65, UR15, R88 ;  /* 0x0000000f41417c24 */ /* 0x000fc8000f8e0258 */
[----:B------:R-:W-:-:S05]  /*bf50*/  IMAD.IADD R65, R65, 0x1, R64 ;  /* 0x0000000141417824 */ /* 0x000fca00078e0240 */
[----:B------:R-:W-:-:S13]  /*bf60*/  LOP3.LUT P0, RZ, R65, 0x7, RZ, 0xc0, !PT ;  /* 0x0000000741ff7812 */ /* 0x000fda000780c0ff */
[----:B------:R-:W-:Y:S05]  /*bf70*/  @!P0 BREAK B1 ;  /* 0x0000000000018942 */ /* 0x000fea0003800000 */
[----:B------:R-:W-:Y:S05]  /*bf80*/  @P0 BRA `(.L_x_4440) ;  /* 0x0000000000440947 */ /* 0x000fea0003800000 */
        /* <DEDUP_REMOVED lines=17> */
.L_x_4440:
[----:B------:R-:W-:Y:S05]  /*c0a0*/  BSYNC B1 ;  /* 0x0000000000017941 */ /* 0x000fea0003800000 */
.L_x_4439:
[C---:B------:R-:W-:Y:S01]  /*c0b0*/  ISETP.NE.AND P2, PT, R84.reuse, RZ, PT ;  /* 0x000000ff5400720c */ /* 0x040fe20003f45270 */
[----:B------:R2:W-:Y:S01]  /*c0c0*/  @P6 STG.E.U8 desc[UR12][R66.64+0x7], R237 ;  /* 0x000007ed42006986 */ /* 0x0005e2000c10110c */
[C---:B------:R-:W-:Y:S02]  /*c0d0*/  ISETP.GE.U32.AND P0, PT, R84.reuse, 0x2, PT ;  /* 0x000000025400780c */ /* 0x040fe40003f06070 */
[C---:B------:R-:W-:Y:S02]  /*c0e0*/  ISETP.GE.U32.AND P1, PT, R84.reuse, 0x3, PT ;  /* 0x000000035400780c */ /* 0x040fe40003f26070 */
[C---:B------:R-:W-:Y:S02]  /*c0f0*/  ISETP.GE.U32.AND P3, PT, R84.reuse, 0x5, PT ;  /* 0x000000055400780c */ /* 0x040fe40003f66070 */
[C---:B------:R-:W-:Y:S02]  /*c100*/  ISETP.GE.U32.AND P4, PT, R84.reuse, 0x6, PT ;  /* 0x000000065400780c */ /* 0x040fe40003f86070 */
[----:B------:R-:W-:-:S03]  /*c110*/  ISETP.GE.U32.AND P5, PT, R84, 0x7, PT ;  /* 0x000000075400780c */ /* 0x000fc60003fa6070 */
[----:B------:R2:W-:Y:S01]  /*c120*/  @P2 STG.E.U8 desc[UR12][R66.64], R83 ;  /* 0x0000005342002986 */ /* 0x0005e2000c10110c */
[----:B------:R-:W-:-:S03]  /*c130*/  ISETP.GE.U32.AND P2, PT, R84, 0x4, PT ;  /* 0x000000045400780c */ /* 0x000fc60003f46070 */
[----:B------:R2:W-:Y:S04]  /*c140*/  @P0 STG.E.U8 desc[UR12][R66.64+0x1], R233 ;  /* 0x000001e942000986 */ /* 0x0005e8000c10110c */
[----:B------:R2:W-:Y:S04]  /*c150*/  @P1 STG.E.U8 desc[UR12][R66.64+0x2], R227 ;  /* 0x000002e342001986 */ /* 0x0005e8000c10110c */
[----:B------:R2:W-:Y:S04]  /*c160*/  @P3 STG.E.U8 desc[UR12][R66.64+0x4], R230 ;  /* 0x000004e642003986 */ /* 0x0005e8000c10110c */
[----:B------:R2:W-:Y:S04]  /*c170*/  @P2 STG.E.U8 desc[UR12][R66.64+0x3], R235 ;  /* 0x000003eb42002986 */ /* 0x0005e8000c10110c */
[----:B------:R2:W-:Y:S04]  /*c180*/  @P4 STG.E.U8 desc[UR12][R66.64+0x5], R231 ;  /* 0x000005e742004986 */ /* 0x0005e8000c10110c */
[----:B------:R2:W-:Y:S02]  /*c190*/  @P5 STG.E.U8 desc[UR12][R66.64+0x6], R229 ;  /* 0x000006e542005986 */ /* 0x0005e4000c10110c */
.L_x_4409:
[----:B------:R-:W-:Y:S05]  /*c1a0*/  BSYNC B0 ;  /* 0x0000000000007941 */ /* 0x000fea0003800000 */
.L_x_4408:
[----:B------:R-:W-:Y:S05]  /*c1b0*/  WARPSYNC.ALL ;  /* 0x0000000000007948 */ /* 0x000fea0003800000 */
[----:B--2-4-:R-:W2:Y:S02]  /*c1c0*/  LDC R64, c[0x0][0x210] ;  /* 0x00008400ff407b82 */ /* 0x014ea40000000800 */
[----:B--2---:R-:W-:-:S05]  /*c1d0*/  IMAD.IADD R53, R53, 0x1, R64 ;  /* 0x0000000135357824 */ /* 0x004fca00078e0240 */
[----:B------:R-:W-:-:S13]  /*c1e0*/  ISETP.GE.AND P0, PT, R53, UR14, PT ;  /* 0x0000000e35007c0c */ /* 0x000fda000bf06270 */
[----:B------:R-:W-:Y:S05]  /*c1f0*/  @!P0 BRA `(.L_x_4441) ;  /* 0xffffff7800d08947 */ /* 0x000fea000383ffff */
.L_x_4351:
[----:B------:R-:W-:Y:S02]  /*c200*/  ULDC.64 UR4, c[0x0][0x288] ;  /* 0x0000a20000047ab9 */ /* 0x000fe40000000a00 */
[----:B------:R-:W-:-:S04]  /*c210*/  ISETP.NE.U32.AND P0, PT, RZ, UR4, PT ;  /* 0x00000004ff007c0c */ /* 0x000fc8000bf05070 */
[----:B------:R-:W-:-:S13]  /*c220*/  ISETP.NE.AND.EX P0, PT, RZ, UR5, PT, P0 ;  /* 0x00000005ff007c0c */ /* 0x000fda000bf05300 */
[----:B------:R-:W-:Y:S05]  /*c230*/  @!P0 BRA `(.L_x_4442) ;  /* 0x0000000000b88947 */ /* 0x000fea0003800000 */
[----:B------:R-:W2:Y:S01]  /*c240*/  SHFL.DOWN PT, R0, R163, 0x10, 0x1f ;  /* 0x0a001f00a3007f89 */ /* 0x000ea200000e0000 */
[----:B------:R-:W-:Y:S01]  /*c250*/  ISETP.NE.AND P0, PT, R54, RZ, PT ;  /* 0x000000ff3600720c */ /* 0x000fe20003f05270 */
[----:B------:R-:W-:-:S12]  /*c260*/  BSSY B0, `(.L_x_4443) ;  /* 0x0000025000007945 */ /* 0x000fd80003800000 */
[----:B------:R-:W4:Y:S01]  /*c270*/  @!P0 S2R R9, SR_CgaCtaId ;  /* 0x0000000000098919 */ /* 0x000f220000008800 */
[----:B------:R-:W-:Y:S02]  /*c280*/  @!P0 MOV R6, 0x400 ;  /* 0x0000040000068802 */ /* 0x000fe40000000f00 */
[----:B------:R-:W-:-:S03]  /*c290*/  @!P0 SHF.R.U32.HI R7, RZ, 0x3, R57 ;  /* 0x00000003ff078819 */ /* 0x000fc60000011639 */
[----:B------:R-:W-:Y:S01]  /*c2a0*/  @!P0 VIADD R6, R6, 0x20 ;  /* 0x0000002006068836 */ /* 0x000fe20000000000 */
[----:B--2---:R-:W-:-:S05]  /*c2b0*/  FMNMX R0, R0, R163, !PT ;  /* 0x000000a300007209 */ /* 0x004fca0007800000 */
[----:B0-----:R-:W0:Y:S02]  /*c2c0*/  SHFL.DOWN PT, R3, R0, 0x8, 0x1f ;  /* 0x09001f0000037f89 */ /* 0x001e2400000e0000 */
[----:B0-----:R-:W-:Y:S02]  /*c2d0*/  FMNMX R3, R0, R3, !PT ;  /* 0x0000000300037209 */ /* 0x001fe40007800000 */
[----:B------:R-:W-:-:S03]  /*c2e0*/  @!P0 LOP3.LUT R0, R7, 0x1ffffffc, RZ, 0xc0, !PT ;  /* 0x1ffffffc07008812 */ /* 0x000fc600078ec0ff */
[----:B------:R-:W0:Y:S02]  /*c2f0*/  SHFL.DOWN PT, R2, R3, 0x4, 0x1f ;  /* 0x08801f0003027f89 */ /* 0x000e2400000e0000 */
[----:B0-----:R-:W-:Y:S02]  /*c300*/  FMNMX R2, R3, R2, !PT ;  /* 0x0000000203027209 */ /* 0x001fe40007800000 */
[----:B----4-:R-:W-:-:S03]  /*c310*/  @!P0 LEA R3, R9, R6, 0x18 ;  /* 0x0000000609038211 */ /* 0x010fc600078ec0ff */
[----:B------:R-:W0:Y:S02]  /*c320*/  SHFL.DOWN PT, R5, R2, 0x2, 0x1f ;  /* 0x08401f0002057f89 */ /* 0x000e2400000e0000 */
[----:B------:R-:W-:Y:S01]  /*c330*/  @!P0 IMAD.IADD R0, R0, 0x1, R3 ;  /* 0x0000000100008824 */ /* 0x000fe200078e0203 */
        /* <DEDUP_REMOVED lines=22> */
.L_x_4452:
[----:B--2---:R-:W-:-:S07]  /*c4a0*/  FMNMX R5, R3, R2, !PT ;  /* 0x0000000203057209 */ /* 0x004fce0007800000 */
.L_x_4444:
[----:B------:R-:W-:Y:S05]  /*c4b0*/  BSYNC B0 ;  /* 0x0000000000007941 */ /* 0x000fea0003800000 */
.L_x_4443:
[----:B------:R-:W-:Y:S01]  /*c4c0*/  ISETP.NE.AND P0, PT, R57, RZ, PT ;  /* 0x000000ff3900720c */ /* 0x000fe20003f05270 */
[----:B------:R-:W-:-:S12]  /*c4d0*/  BSSY B0, `(.L_x_4442) ;  /* 0x0000004000007945 */ /* 0x000fd80003800000 */
[----:B------:R-:W-:Y:S05]  /*c4e0*/  @P0 BRA `(.L_x_4446) ;  /* 0x0000000000080947 */ /* 0x000fea0003800000 */
[----:B0-----:R-:W0:Y:S02]  /*c4f0*/  LDC.64 R2, c[0x0][0x288] ;  /* 0x0000a200ff027b82 */ /* 0x001e240000000a00 */
[----:B0-----:R2:W-:Y:S02]  /*c500*/  REDG.E.MAX.S32.STRONG.GPU desc[UR12][R2.64], R5 ;  /* 0x000000050200798e */ /* 0x0015e4000d10e38c */
.L_x_4446:
[----:B------:R-:W-:Y:S05]  /*c510*/  BSYNC B0 ;  /* 0x0000000000007941 */ /* 0x000fea0003800000 */
.L_x_4442:
        /* <DEDUP_REMOVED lines=15> */
[----:B0123--:R-:W-:Y:S05]  /*c610*/  CALL.REL.NOINC `($__internal_30_$__cuda_sm20_rcp_rn_f32_slowpath) ;  /* 0x0000000000607944 */ /* 0x00ffea0003c00000 */
[----:B------:R-:W-:Y:S01]  /*c620*/  IMAD.MOV.U32 R5, RZ, RZ, R83 ;  /* 0x000000ffff057224 */ /* 0x000fe200078e0053 */
[----:B------:R-:W-:Y:S06]  /*c630*/  BRA `(.L_x_4449) ;  /* 0x0000000000107947 */ /* 0x000fec0003800000 */
.L_x_4448:
[----:B--2---:R-:W2:Y:S02]  /*c640*/  MUFU.RCP R5, R164 ;  /* 0x000000a400057308 */ /* 0x004ea40000001000 */
[----:B--2---:R-:W-:-:S04]  /*c650*/  FFMA R0, R164, R5, -1 ;  /* 0xbf800000a4007423 */ /* 0x004fc80000000005 */
[----:B------:R-:W-:-:S04]  /*c660*/  FADD.FTZ R0, -R0, -RZ ;  /* 0x800000ff00007221 */ /* 0x000fc80000010100 */
[----:B------:R-:W-:-:S07]  /*c670*/  FFMA R5, R5, R0, R5 ;  /* 0x0000000005057223 */ /* 0x000fce0000000005 */
.L_x_4449:
[----:B------:R-:W-:Y:S05]  /*c680*/  BSYNC B0 ;  /* 0x0000000000007941 */ /* 0x000fea0003800000 */
.L_x_4447:
[----:B0-----:R-:W0:Y:S02]  /*c690*/  LDC.64 R2, c[0x0][0x280] ;  /* 0x0000a000ff027b82 */ /* 0x001e240000000a00 */
[----:B0-----:R-:W-:Y:S01]  /*c6a0*/  STG.E desc[UR12][R2.64], R5 ;  /* 0x0000000502007986 */ /* 0x001fe2000c10190c */
[----:B------:R-:W-:Y:S05]  /*c6b0*/  EXIT ;  /* 0x000000000000794d */ /* 0x000fea0003800000 */
.L_x_4445:
[----:B------:R-:W-:Y:S02]  /*c6c0*/  IMAD.MOV.U32 R5, RZ, RZ, 0x2 ;  /* 0x00000002ff057424 */ /* 0x000fe400078e00ff */
[----:B------:R-:W-:Y:S02]  /*c6d0*/  IMAD.MOV.U32 R7, RZ, RZ, 0x1f ;  /* 0x0000001fff077424 */ /* 0x000fe400078e00ff */
[----:B------:R-:W-:-:S07]  /*c6e0*/  IMAD.MOV.U32 R4, RZ, RZ, -0x1 ;  /* 0xffffffffff047424 */ /* 0x000fce00078e00ff */
[----:B0123-5:R-:W-:Y:S05]  /*c6f0*/  WARPSYNC.COLLECTIVE R4, `(.L_x_4450) ;  /* 0x0000000004087348 */ /* 0x02ffea0003c00000 */
[----:B0-2---:R0:W2:Y:S02]  /*c700*/  SHFL.DOWN P0, R2, R0, R5, R7 ;  /* 0x0800000500027389 */ /* 0x0050a40000000007 */
[----:B0123-5:R-:W-:Y:S01]  /*c710*/  ENDCOLLECTIVE ;  /* 0x000000000000791b */ /* 0x02ffe20003800000 */
.L_x_4450:
[----:B------:R-:W-:Y:S02]  /*c720*/  IMAD.MOV.U32 R5, RZ, RZ, 0x1 ;  /* 0x00000001ff057424 */ /* 0x000fe400078e00ff */
[----:B------:R-:W-:-:S05]  /*c730*/  IMAD.MOV.U32 R3, RZ, RZ, R2 ;  /* 0x000000ffff037224 */ /* 0x000fca00078e0002 */
[----:B------:R-:W-:-:S05]  /*c740*/  FMNMX R3, R3, R0, !PT ;  /* 0x0000000003037209 */ /* 0x000fca0007800000 */
[----:B------:R-:W-:-:S07]  /*c750*/  IMAD.MOV.U32 R0, RZ, RZ, R3 ;  /* 0x000000ffff007224 */ /* 0x000fce00078e0003 */
[----:B------:R-:W-:Y:S05]  /*c760*/  WARPSYNC.COLLECTIVE R4, `(.L_x_4451) ;  /* 0x0000000004087348 */ /* 0x000fea0003c00000 */
[----:B------:R0:W1:Y:S02]  /*c770*/  SHFL.DOWN P0, R2, R0, R5, R7 ;  /* 0x0800000500027389 */ /* 0x0000640000000007 */
[----:B01----:R-:W-:Y:S01]  /*c780*/  ENDCOLLECTIVE ;  /* 0x000000000000791b */ /* 0x003fe20003800000 */
.L_x_4451:
[----:B------:R-:W-:Y:S05]  /*c790*/  BRA `(.L_x_4452) ;  /* 0xfffffffc00407947 */ /* 0x000fea000383ffff */
        .weak           $__internal_30_$__cuda_sm20_rcp_rn_f32_slowpath
        .type           $__internal_30_$__cuda_sm20_rcp_rn_f32_slowpath,@function
        .size           $__internal_30_$__cuda_sm20_rcp_rn_f32_slowpath,(.L_x_14366 - $__internal_30_$__cuda_sm20_rcp_rn_f32_slowpath)
$__internal_30_$__cuda_sm20_rcp_rn_f32_slowpath:
        /* <DEDUP_REMOVED lines=15> */
.L_x_4454:
        /* <DEDUP_REMOVED lines=33> */
.L_x_4456:
[----:B------:R0:W1:Y:S02]  /*caa0*/  MUFU.RCP R51, R164 ;  /* 0x000000a400337308 */ /* 0x0000640000001000 */
.L_x_4455:
[----:B------:R-:W-:Y:S05]  /*cab0*/  BSYNC B1 ;  /* 0x0000000000017941 */ /* 0x000fea0003800000 */
.L_x_4453:
[----:B-1----:R-:W-:Y:S02]  /*cac0*/  IMAD.MOV.U32 R83, RZ, RZ, R51 ;  /* 0x000000ffff537224 */ /* 0x002fe400078e0033 */
[----:B------:R-:W-:Y:S02]  /*cad0*/  IMAD.MOV.U32 R50, RZ, RZ, R0 ;  /* 0x000000ffff327224 */ /* 0x000fe400078e0000 */
[----:B------:R-:W-:-:S04]  /*cae0*/  IMAD.MOV.U32 R51, RZ, RZ, 0x0 ;  /* 0x00000000ff337424 */ /* 0x000fc800078e00ff */
[----:B0-----:R-:W-:Y:S05]  /*caf0*/  RET.REL.NODEC R50 `(_ZN18transformer_engine13normalization21ln_fwd_general_kernelINS0_13Kernel_traitsI6__halfS3_13__nv_fp8_e4m3fjLj8192ELj1ELj1ELj4ELj16ENS0_18Kernel_traits_baseILj8192ES3_S3_S4_fjLj128EEEEEEEvNS0_19ForwardKernelParamsE) ;  /* 0xffffff3432407950 */ /* 0x001fea0003c3ffff */
.L_x_4457:
        /* <DEDUP_REMOVED lines=16> */
.L_x_14366:


//--------------------- .text._ZN18transformer_engine13normalization21ln_fwd_general_kernelINS0_13Kernel_traitsI6__halfS3_13__nv_fp8_e4m3fjLj2048ELj1ELj4ELj1ELj16ENS0_18Kernel_traits_baseILj2048ES3_S3_S4_fjLj128EEEEEEEvNS0_19ForwardKernelParamsE --------------------------
	.section	.text._ZN18transformer_engine13normalization21ln_fwd_general_kernelINS0_13Kernel_traitsI6__halfS3_13__nv_fp8_e4m3fjLj2048ELj1ELj4ELj1ELj16ENS0_18Kernel_traits_baseILj2048ES3_S3_S4_fjLj128EEEEEEEvNS0_19ForwardKernelParamsE,"ax",@progbits
	.align	128
        .global         _ZN18transformer_engine13normalization21ln_fwd_general_kernelINS0_13Kernel_traitsI6__halfS3_13__nv_fp8_e4m3fjLj2048ELj1ELj4ELj1ELj16ENS0_18Kernel_traits_baseILj2048ES3_S3_S4_fjLj128EEEEEEEvNS0_19ForwardKernelParamsE
        .type           _ZN18transformer_engine13normalization21ln_fwd_general_kernelINS0_13Kernel_traitsI6__halfS3_13__nv_fp8_e4m3fjLj2048ELj1ELj4ELj1ELj16ENS0_18Kernel_traits_baseILj2048ES3_S3_S4_fjLj128EEEEEEEvNS0_19ForwardKernelParamsE,@function
        .size           _ZN18transformer_engine13normalization21ln_fwd_general_kernelINS0_13Kernel_traitsI6__halfS3_13__nv_fp8_e4m3fjLj2048ELj1ELj4ELj1ELj16ENS0_18Kernel_traits_baseILj2048ES3_S3_S4_fjLj128EEEEEEEvNS0_19ForwardKernelParamsE,(.L_x_14367 - _ZN18transformer_engine13normalization21ln_fwd_general_kernelINS0_13Kernel_traitsI6__halfS3_13__nv_fp8_e4m3fjLj2048ELj1ELj4ELj1ELj16ENS0_18Kernel_traits_baseILj2048ES3_S3_S4_fjLj128EEEEEEEvNS0_19ForwardKernelParamsE)
        .other          _ZN18transformer_engine13normalization21ln_fwd_general_kernelINS0_13Kernel_traitsI6__halfS3_13__nv_fp8_e4m3fjLj2048ELj1ELj4ELj1ELj16ENS0_18Kernel_traits_baseILj2048ES3_S3_S4_fjLj128EEEEEEEvNS0_19ForwardKernelParamsE,@"STO_CUDA_ENTRY STV_DEFAULT"
_ZN18transformer_engine13normalization21ln_fwd_general_kernelINS0_13Kernel_traitsI6__halfS3_13__nv_fp8_e4m3fjLj2048ELj1ELj4ELj1ELj16ENS0_18Kernel_traits_baseILj2048ES3_S3_S4_fjLj128EEEEEEEvNS0_19ForwardKernelParamsE:
.text._ZN18transformer_engine13normalization21ln_fwd_general_kernelINS0_13Kernel_traitsI6__halfS3_13__nv_fp8_e4m3fjLj2048ELj1ELj4ELj1ELj16ENS0_18Kernel_traits_baseILj2048ES3_S3_S4_fjLj128EEEEEEEvNS0_19ForwardKernelParamsE:
        /* <DEDUP_REMOVED lines=38> */
[----:B------:R-:W-:Y:S05]  /*0260*/  CALL.REL.NOINC `($__internal_31_$__cuda_sm20_rcp_rn_f32_slowpath) ;  /* 0x000000c000007944 */ /* 0x000fea0003c00000 */
[----:B------:R-:W-:Y:S05]  /*0270*/  BRA `(.L_x_4459) ;  /* 0x0000000000107947 */ /* 0x000fea0003800000 */
.L_x_4458:
[----:B------:R-:W0:Y:S02]  /*0280*/  MUFU.RCP R3, R156 ;  /* 0x0000009c00037308 */ /* 0x000e240000001000 */
[----:B0-----:R-:W-:-:S04]  /*0290*/  FFMA R0, R156, R3, -1 ;  /* 0xbf8000009c007423 */ /* 0x001fc80000000003 */
[----:B------:R-:W-:-:S04]  /*02a0*/  FADD.FTZ R0, -R0, -RZ ;  /* 0x800000ff00007221 */ /* 0x000fc80000010100 */
[----:B------:R-:W-:-:S07]  /*02b0*/  FFMA R58, R3, R0, R3 ;  /* 0x00000000033a7223 */ /* 0x000fce0000000003 */
.L_x_4459:
        /* <DEDUP_REMOVED lines=18> */
.L_x_4463:
        /* <DEDUP_REMOVED lines=28> */
.L_x_4464:
[----:B------:R-:W-:Y:S05]  /*05a0*/  BSYNC B1 ;  /* 0x0000000000017941 */ /* 0x000fea0003800000 */
.L_x_4462:
        /* <DEDUP_REMOVED lines=9> */
.L_x_4466:
        /* <DEDUP_REMOVED lines=28> */
.L_x_4467:
[----:B------:R-:W-:Y:S05]  /*0800*/  BSYNC B1 ;  /* 0x0000000000017941 */ /* 0x000fea0003800000 */
.L_x_4465:
        /* <DEDUP_REMOVED lines=30> */
.L_x_4469:
        /* <DEDUP_REMOVED lines=28> */
.L_x_4470:
[----:B------:R-:W-:Y:S05]  /*0bb0*/  BSYNC B1 ;  /* 0x0000000000017941 */ /* 0x000fea0003800000 */
.L_x_4468:
        /* <DEDUP_REMOVED lines=8> */
.L_x_4472:
        /* <DEDUP_REMOVED lines=28> */
.L_x_4473:
[----:B------:R-:W-:Y:S05]  /*0e00*/  BSYNC B1 ;  /* 0x0000000000017941 */ /* 0x000fea0003800000 */
.L_x_4471:
        /* <DEDUP_REMOVED lines=29> */
.L_x_4475:
        /* <DEDUP_REMOVED lines=28> */
.L_x_4476:
[----:B------:R-:W-:Y:S05]  /*11a0*/  BSYNC B1 ;  /* 0x0000000000017941 */ /* 0x000fea0003800000 */
.L_x_4474:
        /* <DEDUP_REMOVED lines=8> */
.L_x_4478:
        /* <DEDUP_REMOVED lines=28> */
.L_x_4479:
[----:B------:R-:W-:Y:S05]  /*13f0*/  BSYNC B1 ;  /* 0x0000000000017941 */ /* 0x000fea0003800000 */
.L_x_4477:
        /* <DEDUP_REMOVED lines=29> */
.L_x_4481:
        /* <DEDUP_REMOVED lines=28> */
.L_x_4482:
[----:B------:R-:W-:Y:S05]  /*1790*/  BSYNC B1 ;  /* 0x0000000000017941 */ /* 0x000fea0003800000 */
.L_x_4480:
        /* <DEDUP_REMOVED lines=8> */
.L_x_4484:
        /* <DEDUP_REMOVED lines=28> */
.L_x_4485:
[----:B------:R-:W-:Y:S05]  /*19e0*/  BSYNC B1 ;  /* 0x0000000000017941 */ /* 0x000fea0003800000 */
.L_x_4483:
        /* <DEDUP_REMOVED lines=29> */
.L_x_4487:
        /* <DEDUP_REMOVED lines=28> */
.L_x_4488:
[----:B------:R-:W-:Y:S05]  /*1d80*/  BSYNC B1 ;  /* 0x0000000000017941 */ /* 0x000fea0003800000 */
.L_x_4486:
        /* <DEDUP_REMOVED lines=8> */
.L_x_4490:
        /* <DEDUP_REMOVED lines=28> */
.L_x_4491:
[----:B------:R-:W-:Y:S05]  /*1fd0*/  BSYNC B1 ;  /* 0x0000000000017941 */ /* 0x000fea0003800000 */
.L_x_4489:
        /* <DEDUP_REMOVED lines=29> */
.L_x_4493:
        /* <DEDUP_REMOVED lines=28> */
.L_x_4494:
[----:B------:R-:W-:Y:S05]  /*2370*/  BSYNC B1 ;  /* 0x0000000000017941 */ /* 0x000fea0003800000 */
.L_x_4492:
        /* <DEDUP_REMOVED lines=8> */
.L_x_4496:
        /* <DEDUP_REMOVED lines=28> */
.L_x_4497:
[----:B------:R-:W-:Y:S05]  /*25c0*/  BSYNC B1 ;  /* 0x0000000000017941 */ /* 0x000fea0003800000 */
.L_x_4495:
        /* <DEDUP_REMOVED lines=29> */
.L_x_4499:
        /* <DEDUP_REMOVED lines=28> */
.L_x_4500:
[----:B------:R-:W-:Y:S05]  /*2960*/  BSYNC B1 ;  /* 0x0000000000017941 */ /* 0x000fea0003800000 */
.L_x_4498:
        /* <DEDUP_REMOVED lines=8> */
.L_x_4502:
        /* <DEDUP_REMOVED lines=28> */
.L_x_4503:
[----:B------:R-:W-:Y:S05]  /*2bb0*/  BSYNC B1 ;  /* 0x0000000000017941 */ /* 0x000fea0003800000 */
.L_x_4501:
        /* <DEDUP_REMOVED lines=29> */
.L_x_4505:
        /* <DEDUP_REMOVED lines=28> */
.L_x_4506:
[----:B------:R-:W-:Y:S05]  /*2f50*/  BSYNC B1 ;  /* 0x0000000000017941 */ /* 0x000fea0003800000 */
.L_x_4504:
        /* <DEDUP_REMOVED lines=8> */
.L_x_4508:
        /* <DEDUP_REMOVED lines=28> */
.L_x_4509:
[----:B------:R-:W-:Y:S05]  /*31a0*/  BSYNC B1 ;  /* 0x0000000000017941 */ /* 0x000fea0003800000 */
.L_x_4507:
        /* <DEDUP_REMOVED lines=16> */
.L_x_4461:
[----:B------:R-:W-:Y:S05]  /*32b0*/  BSYNC B0 ;  /* 0x0000000000007941 */ /* 0x000fea0003800000 */
.L_x_4460:
[----:B------:R-:W-:Y:S01]  /*32c0*/  ULDC.U8 UR17, c[0x0][0x294] ;  /* 0x0000a50000117ab9 */ /* 0x000fe20000000000 */
[----:B------:R-:W-:Y:S01]  /*32d0*/  ULDC UR4, c[0x0][0x218] ;  /* 0x0000860000047ab9 */ /* 0x000fe20000000800 */
[----:B------:R-:W-:Y:S02]  /*32e0*/  ISETP.NE.AND P0, PT, RZ, UR17, PT ;  /* 0x00000011ff007c0c */ /* 0x000fe4000bf05270 */
[----:B------:R-:W-:-:S11]  /*32f0*/  ISETP.GE.AND P1, PT, R60, UR4, PT ;  /* 0x000000043c007c0c */ /* 0x000fd6000bf26270 */
[----:B------:R-:W-:Y:S05]  /*3300*/  @!P0 BRA `(.L_x_4510) ;  /* 0x0000000000088947 */ /* 0x000fea0003800000 */
[----:B------:R-:W1:Y:S02]  /*3310*/  LDC.64 R156, c[0x0][0x270] ;  /* 0x00009c00ff9c7b82 */ /* 0x000e640000000a00 */
[----:B-1----:R1:W5:Y:S02]  /*3320*/  LDG.E R156, desc[UR12][R156.64] ;  /* 0x0000000c9c9c7981 */ /* 0x002364000c1e1900 */
.L_x_4510:
[----:B------:R-:W-:Y:S01]  /*3330*/  IMAD.MOV.U32 R154, RZ, RZ, RZ ;  /* 0x000000ffff9a7224 */ /* 0x000fe200078e00ff */
[----:B------:R-:W-:Y:S06]  /*3340*/  @P1 BRA `(.L_x_4511) ;  /* 0x0000008800681947 */ /* 0x000fec0003800000 */
[----:B------:R-:W-:Y:S01]  /*3350*/  ULDC.U8 UR4, c[0x0][0x250] ;  /* 0x0000940000047ab9 */ /* 0x000fe20000000000 */
        /* <DEDUP_REMOVED lines=139> */
[----:B------:R-:W-:Y:S02]  /*3c10*/  FSEL R92, R67, R92, !P0 ;  /* 0x0000005c435c7208 */ /* 0x000fe40004000000 */
[----:B------:R-:W-:-:S02]  /*3c20*/  IADD3 R90, -R57, UR6, RZ ;  /* 0x00000006395a7c10 */ /* 0x000fc4000fffe1ff */
[----:B------:R-:W-:Y:S02]  /*3c30*/  IADD3 R88, -R109, UR6, RZ ;  /* 0x000000066d587c10 */ /* 0x000fe4000fffe1ff */
[----:B------:R-:W-:Y:S02]  /*3c40*/  IADD3 R87, -R101, UR6, RZ ;  /* 0x0000000665577c10 */ /* 0x000fe4000fffe1ff */
[----:B------:R-:W-:Y:S02]  /*3c50*/  IADD3 R86, -R99, UR6, RZ ;  /* 0x0000000663567c10 */ /* 0x000fe4000fffe1ff */
[----:B------:R-:W-:Y:S02]  /*3c60*/  IADD3 R84, -R97, UR6, RZ ;  /* 0x0000000661547c10 */ /* 0x000fe4000fffe1ff */
[----:B------:R-:W-:Y:S02]  /*3c70*/  IADD3 R83, -R91, UR6, RZ ;  /* 0x000000065b537c10 */ /* 0x000fe4000fffe1ff */
[----:B------:R-:W-:-:S02]  /*3c80*/  IADD3 R82, -R89, UR6, RZ ;  /* 0x0000000659527c10 */ /* 0x000fc4000fffe1ff */
[----:B------:R-:W-:-:S07]  /*3c90*/  IADD3 R81, -R85, UR6, RZ ;  /* 0x0000000655517c10 */ /* 0x000fce000fffe1ff */
.L_x_4596:
[----:B------:R-:W-:Y:S01]  /*3ca0*/  ULDC.64 UR14, c[0x0][0x218] ;  /* 0x00008600000e7ab9 */ /* 0x000fe20000000a00 */
[----:B------:R-:W-:Y:S01]  /*3cb0*/  LEA.HI R80, R63, R60, RZ, 0x1b ;  /* 0x0000003c3f507211 */ /* 0x000fe200078fd8ff */
[----:B------:R-:W-:Y:S01]  /*3cc0*/  BSSY B0, `(.L_x_4512) ;  /* 0x000017b000007945 */ /* 0x000fe20003800000 */
[----:B------:R-:W-:-:S04]  /*3cd0*/  ISETP.GE.AND P1, PT, R57, UR15, PT ;  /* 0x0000000f39007c0c */ /* 0x000fc8000bf26270 */
[----:B------:R-:W-:-:S13]  /*3ce0*/  ISETP.LT.AND P1, PT, R80, UR14, !P1 ;  /* 0x0000000e50007c0c */ /* 0x000fda000cf21270 */
[----:B--2---:R-:W-:Y:S05]  /*3cf0*/  @!P1 BRA `(.L_x_4513) ;  /* 0x0000001400dc9947 */ /* 0x004fea0003800000 */
        /* <DEDUP_REMOVED lines=9> */
.L_x_4515:
        /* <DEDUP_REMOVED lines=28> */
.L_x_4516:
[----:B------:R-:W-:Y:S05]  /*3f50*/  BSYNC B1 ;  /* 0x0000000000017941 */ /* 0x000fea0003800000 */
.L_x_4514:
        /* <DEDUP_REMOVED lines=18> */
.L_x_4518:
        /* <DEDUP_REMOVED lines=28> */
.L_x_4519:
[----:B------:R-:W-:Y:S05]  /*4240*/  BSYNC B1 ;  /* 0x0000000000017941 */ /* 0x000fea0003800000 */
.L_x_4517:
        /* <DEDUP_REMOVED lines=18> */
.L_x_4521:
        /* <DEDUP_REMOVED lines=28> */
.L_x_4522:
[----:B------:R-:W-:Y:S05]  /*4530*/  BSYNC B1 ;  /* 0x0000000000017941 */ /* 0x000fea0003800000 */
.L_x_4520:
        /* <DEDUP_REMOVED lines=18> */
.L_x_4524:
        /* <DEDUP_REMOVED lines=28> */
.L_x_4525:
[----:B------:R-:W-:Y:S05]  /*4820*/  BSYNC B1 ;  /* 0x0000000000017941 */ /* 0x000fea0003800000 */
.L_x_4523:
        /* <DEDUP_REMOVED lines=18> */
.L_x_4527:
        /* <DEDUP_REMOVED lines=28> */
.L_x_4528:
[----:B------:R-:W-:Y:S05]  /*4b10*/  BSYNC B1 ;  /* 0x0000000000017941 */ /* 0x000fea0003800000 */
.L_x_4526:
        /* <DEDUP_REMOVED lines=18> */
.L_x_4530:
        /* <DEDUP_REMOVED lines=28> */
.L_x_4531:
[----:B------:R-:W-:Y:S05]  /*4e00*/  BSYNC B1 ;  /* 0x0000000000017941 */ /* 0x000fea0003800000 */
.L_x_4529:
        /* <DEDUP_REMOVED lines=18> */
.L_x_4533:
        /* <DEDUP_REMOVED lines=28> */
.L_x_4534:
[----:B------:R-:W-:Y:S05]  /*50f0*/  BSYNC B1 ;  /* 0x0000000000017941 */ /* 0x000fea0003800000 */
.L_x_4532:
        /* <DEDUP_REMOVED lines=18> */
.L_x_4536:
        /* <DEDUP_REMOVED lines=28> */
.L_x_4537:
[----:B------:R-:W-:Y:S05]  /*53e0*/  BSYNC B1 ;  /* 0x0000000000017941 */ /* 0x000fea0003800000 */
.L_x_4535:
        /* <DEDUP_REMOVED lines=8> */
.L_x_4513:
[----:B------:R-:W-:Y:S05]  /*5470*/  BSYNC B0 ;  /* 0x0000000000007941 */ /* 0x000fea0003800000 */
.L_x_4512:
        /* <DEDUP_REMOVED lines=80> */
.L_x_4539:
[----:B------:R-:W-:Y:S05]  /*5980*/  BSYNC B0 ;  /* 0x0000000000007941 */ /* 0x000fea0003800000 */
.L_x_4538:
[----:B------:R-:W-:Y:S02]  /*5990*/  ULDC UR19, c[0x0][0x214] ;  /* 0x0000850000137ab9 */ /* 0x000fe40000000800 */
[----:B------:R-:W-:-:S06]  /*59a0*/  UISETP.NE.AND UP1, UPT, UR19, 0x1, UPT ;  /* 0x000000011300788c */ /* 0x000fcc000bf25270 */
[----:B------:R-:W-:-:S13]  /*59b0*/  PLOP3.LUT P0, PT, PT, PT, UP1, 0x40, 0x0 ;  /* 0x000000000000781c */ /* 0x000fda0003f0e818 */
[----:B------:R-:W-:Y:S05]  /*59c0*/  @P0 BRA `(.L_x_4540) ;  /* 0x0000000800080947 */ /* 0x000fea0003800000 */
[----:B------:R-:W1:Y:S01]  /*59d0*/  SHFL.DOWN PT, R64, R65, 0x10, 0x1f ;  /* 0x0a001f0041407f89 */ /* 0x000e6200000e0000 */
[----:B------:R-:W2:Y:S01]  /*59e0*/  LDC.64 R66, c[0x0][0x240] ;  /* 0x00009000ff427b82 */ /* 0x000ea20000000a00 */
        /* <DEDUP_REMOVED lines=9> */
[----:B-1----:R-:W-:-:S05]  /*5a80*/  FADD R122, R64, R61 ;  /* 0x0000003d407a7221 */ /* 0x002fca0000000000 */
[----:B------:R-:W1:Y:S02]  /*5a90*/  SHFL.DOWN PT, R61, R122, 0x4, 0x1f ;  /* 0x08801f007a3d7f89 */ /* 0x000e6400000e0000 */
[----:B-1----:R-:W-:Y:S01]  /*5aa0*/  FADD R123, R122, R61 ;  /* 0x0000003d7a7b7221 */ /* 0x002fe20000000000 */
[----:B------:R-:W-:Y:S01]  /*5ab0*/  SHF.R.U32.HI R61, RZ, 0x5, R63 ;  /* 0x00000005ff3d7819 */ /* 0x000fe2000001163f */
[----:B------:R-:W-:-:S03]  /*5ac0*/  IMAD.U32 R122, RZ, RZ, UR16 ;  /* 0x00000010ff7a7e24 */ /* 0x000fc6000f8e00ff */
[----:B------:R-:W1:Y:S01]  /*5ad0*/  SHFL.DOWN PT, R224, R123, 0x2, 0x1f ;  /* 0x08401f007be07f89 */ /* 0x000e6200000e0000 */
[----:B------:R-:W-:-:S04]  /*5ae0*/  IMAD R61, R226, 0x4, R61 ;  /* 0x00000004e23d7824 */ /* 0x000fc800078e023d */
[----:B------:R-:W-:-:S04]  /*5af0*/  IMAD R65, R61, UR19, RZ ;  /* 0x000000133d417c24 */ /* 0x000fc8000f8e02ff */
[----:B--2---:R-:W-:-:S04]  /*5b00*/  IMAD.WIDE.U32 R66, R65, 0x4, R66 ;  /* 0x0000000441427825 */ /* 0x004fc800078e0042 */
[----:B------:R-:W-:-:S04]  /*5b10*/  IMAD.U32 R65, RZ, RZ, UR6 ;  /* 0x00000006ff417e24 */ /* 0x000fc8000f8e00ff */
[----:B------:R-:W-:-:S03]  /*5b20*/  IMAD.WIDE.U32 R64, R65, 0x4, R66 ;  /* 0x0000000441407825 */ /* 0x000fc600078e0042 */
[----:B------:R-:W-:Y:S01]  /*5b30*/  SEL R64, R66, R64, !P2 ;  /* 0x0000004042407207 */ /* 0x000fe20005000000 */
[----:B-1----:R-:W-:Y:S01]  /*5b40*/  FADD R224, R123, R224 ;  /* 0x000000e07be07221 */ /* 0x002fe20000000000 */
        /* <DEDUP_REMOVED lines=32> */
.L_x_4542:
[----:B------:R-:W2:Y:S04]  /*5d50*/  LDG.E.STRONG.GPU R61, desc[UR12][R66.64] ;  /* 0x0000000c423d7981 */ /* 0x000ea8000c1ef900 */
[----:B--2---:R-:W-:Y:S01]  /*5d60*/  CCTL.IVALL ;  /* 0x00000000ff00798f */ /* 0x004fe20002000000 */
[----:B------:R-:W-:Y:S05]  /*5d70*/  YIELD ;  /* 0x0000000000007946 */ /* 0x000fea0003800000 */
[----:B------:R-:W-:-:S13]  /*5d80*/  ISETP.NE.AND P0, PT, R61, R122, PT ;  /* 0x0000007a3d00720c */ /* 0x000fda0003f05270 */
[----:B------:R-:W-:Y:S05]  /*5d90*/  @P0 BRA `(.L_x_4542) ;  /* 0xfffffffc00ec0947 */ /* 0x000fea000383ffff */
.L_x_4541:
        /* <DEDUP_REMOVED lines=17> */
.L_x_4547:
        /* <DEDUP_REMOVED lines=18> */
.L_x_4546:
[----:B------:R-:W-:Y:S05]  /*5fd0*/  BSYNC B1 ;  /* 0x0000000000017941 */ /* 0x000fea0003800000 */
.L_x_4545:
        /* <DEDUP_REMOVED lines=13> */
.L_x_4549:
[----:B------:R-:W-:Y:S05]  /*60b0*/  BSYNC B1 ;  /* 0x0000000000017941 */ /* 0x000fea0003800000 */
.L_x_4548:
[----:B------:R-:W-:-:S13]  /*60c0*/  ISETP.LT.OR P0, PT, R229, UR19, P0 ;  /* 0x00000013e5007c0c */ /* 0x000fda0008701670 */
[----:B------:R-:W-:Y:S05]  /*60d0*/  @!P0 BRA `(.L_x_4544) ;  /* 0x00000000000c8947 */ /* 0x000fea0003800000 */
[----:B------:R-:W-:-:S06]  /*60e0*/  IMAD.WIDE R64, R229, 0x4, R64 ;  /* 0x00000004e5407825 */ /* 0x000fcc00078e0240 */
[----:B------:R-:W2:Y:S02]  /*60f0*/  LDG.E R65, desc[UR12][R64.64] ;  /* 0x0000000c40417981 */ /* 0x000ea4000c1e1900 */
[----:B--2---:R-:W-:-:S07]  /*6100*/  FADD R228, R228, R65 ;  /* 0x00000041e4e47221 */ /* 0x004fce0000000000 */
.L_x_4544:
[----:B------:R-:W-:Y:S05]  /*6110*/  BSYNC B0 ;  /* 0x0000000000007941 */ /* 0x000fea0003800000 */
.L_x_4543:
        /* <DEDUP_REMOVED lines=13> */
.L_x_4540:
        /* <DEDUP_REMOVED lines=10> */
.L_x_4550:
        /* <DEDUP_REMOVED lines=258> */
.L_x_4552:
[----:B------:R-:W-:Y:S05]  /*72b0*/  BSYNC B0 ;  /* 0x0000000000007941 */ /* 0x000fea0003800000 */
.L_x_4551:
        /* <DEDUP_REMOVED lines=58> */
.L_x_4555:
[----:B------:R-:W2:Y:S04]  /*7660*/  LDG.E.STRONG.GPU R122, desc[UR12][R66.64] ;  /* 0x0000000c427a7981 */ /* 0x000ea8000c1ef900 */
[----:B--2---:R-:W-:Y:S01]  /*7670*/  CCTL.IVALL ;  /* 0x00000000ff00798f */ /* 0x004fe20002000000 */
[----:B------:R-:W-:Y:S05]  /*7680*/  YIELD ;  /* 0x0000000000007946 */ /* 0x000fea0003800000 */
[----:B------:R-:W-:-:S13]  /*7690*/  ISETP.NE.AND P0, PT, R122, R123, PT ;  /* 0x0000007b7a00720c */ /* 0x000fda0003f05270 */
[----:B------:R-:W-:Y:S05]  /*76a0*/  @P0 BRA `(.L_x_4555) ;  /* 0xfffffffc00ec0947 */ /* 0x000fea000383ffff */
.L_x_4554:
        /* <DEDUP_REMOVED lines=16> */
.L_x_4560:
        /* <DEDUP_REMOVED lines=18> */
.L_x_4559:
[----:B------:R-:W-:Y:S05]  /*78d0*/  BSYNC B1 ;  /* 0x0000000000017941 */ /* 0x000fea0003800000 */
.L_x_4558:
        /* <DEDUP_REMOVED lines=13> */
.L_x_4562:
[----:B------:R-:W-:Y:S05]  /*79b0*/  BSYNC B1 ;  /* 0x0000000000017941 */ /* 0x000fea0003800000 */
.L_x_4561:
[----:B------:R-:W-:-:S13]  /*79c0*/  ISETP.LT.OR P0, PT, R231, UR19, P0 ;  /* 0x00000013e7007c0c */ /* 0x000fda0008701670 */
[----:B------:R-:W-:Y:S05]  /*79d0*/  @!P0 BRA `(.L_x_4557) ;  /* 0x00000000000c8947 */ /* 0x000fea0003800000 */
[----:B------:R-:W-:-:S06]  /*79e0*/  IMAD.WIDE R64, R231, 0x4, R64 ;  /* 0x00000004e7407825 */ /* 0x000fcc00078e0240 */
[----:B------:R-:W2:Y:S02]  /*79f0*/  LDG.E R65, desc[UR12][R64.64] ;  /* 0x0000000c40417981 */ /* 0x000ea4000c1e1900 */
[----:B--2---:R-:W-:-:S07]  /*7a00*/  FADD R224, R224, R65 ;  /* 0x00000041e0e07221 */ /* 0x004fce0000000000 */
.L_x_4557:
[----:B------:R-:W-:Y:S05]  /*7a10*/  BSYNC B0 ;  /* 0x0000000000007941 */ /* 0x000fea0003800000 */
.L_x_4556:
        /* <DEDUP_REMOVED lines=13> */
.L_x_4553:
        /* <DEDUP_REMOVED lines=10> */
.L_x_4563:
        /* <DEDUP_REMOVED lines=16> */
[----:B-1----:R-:W1:Y:S01]  /*7c90*/  LDC.64 R64, c[0x0][0x258] ;  /* 0x00009600ff407b82 */ /* 0x002e620000000a00 */
        /* <DEDUP_REMOVED lines=13> */
[-C--:B------:R-:W-:Y:S01]  /*7d70*/  FMUL R122, R123, R224.reuse ;  /* 0x000000e07b7a7220 */ /* 0x080fe20000400000 */
[----:B------:R-:W-:Y:S01]  /*7d80*/  @P6 LOP3.LUT R162, R162, 0x20, RZ, 0xfc, !PT ;  /* 0x00000020a2a26812 */ /* 0x000fe200078efcff */
[----:B------:R-:W-:Y:S01]  /*7d90*/  FMUL R123, R227, R224 ;  /* 0x000000e0e37b7220 */ /* 0x000fe20000400000 */
[----:B------:R-:W-:-:S02]  /*7da0*/  IMAD R67, R80, UR15, R57 ;  /* 0x0000000f50437c24 */ /* 0x000fc4000f8e0239 */
[-C--:B------:R-:W-:Y:S01]  /*7db0*/  FMUL R226, R229, R224.reuse ;  /* 0x000000e0e5e27220 */ /* 0x080fe20000400000 */
[-C--:B------:R-:W-:Y:S01]  /*7dc0*/  FMUL R227, R231, R224.reuse ;  /* 0x000000e0e7e37220 */ /* 0x080fe20000400000 */
[----:B------:R-:W-:Y:S01]  /*7dd0*/  LOP3.LUT R162, R162, 0xfffffffe, RZ, 0xc0, !PT ;  /* 0xfffffffea2a27812 */ /* 0x000fe200078ec0ff */
[-C--:B------:R-:W-:Y:S01]  /*7de0*/  FMUL R228, R233, R224.reuse ;  /* 0x000000e0e9e47220 */ /* 0x080fe20000400000 */
[-C--:B------:R-:W-:Y:S01]  /*7df0*/  FMUL R229, R235, R224.reuse ;  /* 0x000000e0ebe57220 */ /* 0x080fe20000400000 */
[-C--:B------:R-:W-:Y:S01]  /*7e00*/  FMUL R230, R237, R224.reuse ;  /* 0x000000e0ede67220 */ /* 0x080fe20000400000 */
[----:B------:R-:W-:Y:S01]  /*7e10*/  FMUL R231, R239, R224 ;  /* 0x000000e0efe77220 */ /* 0x000fe20000400000 */
[----:B------:R-:W-:Y:S01]  /*7e20*/  @P5 LOP3.LUT R162, R162, 0x1, RZ, 0xfc, !PT ;  /* 0x00000001a2a25812 */ /* 0x000fe200078efcff */
[----:B------:R-:W-:Y:S01]  /*7e30*/  FFMA R233, R169, R122, R56 ;  /* 0x0000007aa9e97223 */ /* 0x000fe20000000038 */
[----:B-1----:R-:W-:Y:S01]  /*7e40*/  IADD3 R66, P1, R67, R64, RZ ;  /* 0x0000004043427210 */ /* 0x002fe20007f3e0ff */
        /* <DEDUP_REMOVED lines=52> */
.L_x_4566:
        /* <DEDUP_REMOVED lines=31> */
.L_x_4568:
        /* <DEDUP_REMOVED lines=15> */
.L_x_4569:
[----:B------:R-:W-:Y:S05]  /*8470*/  BSYNC B1 ;  /* 0x0000000000017941 */ /* 0x000fea0003800000 */
.L_x_4567:
[----:B------:R-:W-:-:S13]  /*8480*/  ISETP.GE.AND P0, PT, R109, UR15, PT ;  /* 0x0000000f6d007c0c */ /* 0x000fda000bf06270 */
[----:B------:R-:W-:Y:S05]  /*8490*/  @P0 BRA `(.L_x_4565) ;  /* 0x0000003800000947 */ /* 0x000fea0003800000 */
[----:B------:R-:W-:Y:S02]  /*84a0*/  IMAD R232, R80, UR15, R109 ;  /* 0x0000000f50e87c24 */ /* 0x000fe4000f8e026d */
        /* <DEDUP_REMOVED lines=8> */
[----:B------:R-:W-:Y:S01]  /*8530*/  IADD3 R66, P2, R232, R64, RZ ;  /* 0x00000040e8427210 */ /* 0x000fe20007f5e0ff */
[-C--:B------:R-:W-:Y:S01]  /*8540*/  FMUL R122, R123, R224.reuse ;  /* 0x000000e07b7a7220 */ /* 0x080fe20000400000 */
[-C--:B------:R-:W-:Y:S01]  /*8550*/  FMUL R67, R67, R224.reuse ;  /* 0x000000e043437220 */ /* 0x080fe20000400000 */
        /* <DEDUP_REMOVED lines=67> */
.L_x_4570:
        /* <DEDUP_REMOVED lines=27> */
.L_x_4572:
        /* <DEDUP_REMOVED lines=15> */
.L_x_4573:
[----:B------:R-:W-:Y:S05]  /*8c30*/  BSYNC B1 ;  /* 0x0000000000017941 */ /* 0x000fea0003800000 */
.L_x_4571:
[----:B------:R-:W-:-:S13]  /*8c40*/  ISETP.GE.AND P0, PT, R101, UR15, PT ;  /* 0x0000000f65007c0c */ /* 0x000fda000bf06270 */
[----:B------:R-:W-:Y:S05]  /*8c50*/  @P0 BRA `(.L_x_4565) ;  /* 0x0000003000100947 */ /* 0x000fea0003800000 */
[----:B------:R-:W-:Y:S01]  /*8c60*/  LOP3.LUT P3, RZ, R162, 0x1, RZ, 0xc0, !PT ;  /* 0x00000001a2ff7812 */ /* 0x000fe2000786c0ff */
        /* <DEDUP_REMOVED lines=79> */
.L_x_4574:
        /* <DEDUP_REMOVED lines=27> */
.L_x_4576:
        /* <DEDUP_REMOVED lines=15> */
.L_x_4577:
[----:B------:R-:W-:Y:S05]  /*9400*/  BSYNC B1 ;  /* 0x0000000000017941 */ /* 0x000fea0003800000 */
.L_x_4575:
        /* <DEDUP_REMOVED lines=82> */
.L_x_4578:
        /* <DEDUP_REMOVED lines=27> */
.L_x_4580:
        /* <DEDUP_REMOVED lines=15> */
.L_x_4581:
[----:B------:R-:W-:Y:S05]  /*9bd0*/  BSYNC B1 ;  /* 0x0000000000017941 */ /* 0x000fea0003800000 */
.L_x_4579:
        /* <DEDUP_REMOVED lines=82> */
.L_x_4582:
        /* <DEDUP_REMOVED lines=27> */
.L_x_4584:
        /* <DEDUP_REMOVED lines=15> */
.L_x_4585:
[----:B------:R-:W-:Y:S05]  /*a3a0*/  BSYNC B1 ;  /* 0x0000000000017941 */ /* 0x000fea0003800000 */
.L_x_4583:
        /* <DEDUP_REMOVED lines=82> */
.L_x_4586:
        /* <DEDUP_REMOVED lines=27> */
.L_x_4588:
        /* <DEDUP_REMOVED lines=15> */
.L_x_4589:
[----:B------:R-:W-:Y:S05]  /*ab70*/  BSYNC B1 ;  /* 0x0000000000017941 */ /* 0x000fea0003800000 */
.L_x_4587:
        /* <DEDUP_REMOVED lines=82> */
.L_x_4590:
        /* <DEDUP_REMOVED lines=27> */
.L_x_4592:
        /* <DEDUP_REMOVED lines=15> */
.L_x_4593:
[----:B------:R-:W-:Y:S05]  /*b340*/  BSYNC B1 ;  /* 0x0000000000017941 */ /* 0x000fea0003800000 */
.L_x_4591:
[----:B------:R-:W-:-:S13]  /*b350*/  ISETP.GE.AND P0, PT, R85, UR15, PT ;  /* 0x0000000f55007c0c */ /* 0x000fda000bf06270 */
[----:B------:R-:W-:Y:S05]  /*b360*/  @P0 BRA `(.L_x_4565) ;  /* 0x00000008004c0947 */ /* 0x000fea0003800000 */
[----:B------:R-:W-:Y:S01]  /*b370*/  IMAD R228, R80, UR15, R85 ;  /* 0x0000000f50e47c24 */ /* 0x000fe2000f8e0255 */
[----:B------:R-:W-:Y:S01]  /*b380*/  LOP3.LUT P2, RZ, R162, 0x1, RZ, 0xc0, !PT ;  /* 0x00000001a2ff7812 */ /* 0x000fe2000784c0ff */
[--C-:B-12---:R-:W-:Y:S01]  /*b390*/  FADD R67, R160, -R225.reuse ;  /* 0x800000e1a0437221 */ /* 0x106fe20000000000 */
[----:B------:R-:W-:Y:S01]  /*b3a0*/  LOP3.LUT R162, R162, 0xffffffbf, RZ, 0xc0, !PT ;  /* 0xffffffbfa2a27812 */ /* 0x000fe200078ec0ff */
[--C-:B------:R-:W-:Y:S01]  /*b3b0*/  FADD R123, R182, -R225.reuse ;  /* 0x800000e1b67b7221 */ /* 0x100fe20000000000 */
[C---:B------:R-:W-:Y:S01]  /*b3c0*/  IADD3 R64, P1, R228.reuse, R64, RZ ;  /* 0x00000040e4407210 */ /* 0x040fe20007f3e0ff */
[--C-:B------:R-:W-:Y:S01]  /*b3d0*/  FADD R237, R223, -R225.reuse ;  /* 0x800000e1dfed7221 */ /* 0x100fe20000000000 */
[--C-:B------:R-:W-:Y:S01]  /*b3e0*/  FADD R227, R183, -R225.reuse ;  /* 0x800000e1b7e37221 */ /* 0x100fe20000000000 */
[--C-:B------:R-:W-:Y:S01]  /*b3f0*/  FADD R229, R185, -R225.reuse ;  /* 0x800000e1b9e57221 */ /* 0x100fe20000000000 */
[----:B------:R-:W-:Y:S01]  /*b400*/  LEA.HI.X.SX32 R65, R228, R65, 0x1, P1 ;  /* 0x00000041e4417211 */ /* 0x000fe200008f0eff */
[--C-:B------:R-:W-:Y:S01]  /*b410*/  FADD R231, R184, -R225.reuse ;  /* 0x800000e1b8e77221 */ /* 0x100fe20000000000 */
[----:B------:R-:W-:Y:S01]  /*b420*/  ISETP.GE.U32.AND P1, PT, R81, 0x8, PT ;  /* 0x000000085100780c */ /* 0x000fe20003f26070 */
[--C-:B------:R-:W-:Y:S01]  /*b430*/  FADD R233, R214, -R225.reuse ;  /* 0x800000e1d6e97221 */ /* 0x100fe20000000000 */
[----:B------:R-:W-:Y:S01]  /*b440*/  LOP3.LUT P0, RZ, R64, 0x7, RZ, 0xc0, !PT ;  /* 0x0000000740ff7812 */ /* 0x000fe2000780c0ff */
[----:B------:R-:W-:Y:S01]  /*b450*/  FADD R235, R215, -R225 ;  /* 0x800000e1d7eb7221 */ /* 0x000fe20000000000 */
[-C--:B------:R-:W-:Y:S01]  /*b460*/  FMUL R66, R67, R224.reuse ;  /* 0x000000e043427220 */ /* 0x080fe20000400000 */
[-C--:B------:R-:W-:Y:S01]  /*b470*/  FMUL R67, R123, R224.reuse ;  /* 0x000000e07b437220 */ /* 0x080fe20000400000 */
[----:B------:R-:W-:Y:S01]  /*b480*/  ISETP.LT.U32.OR P0, PT, R81, 0x8, P0 ;  /* 0x000000085100780c */ /* 0x000fe20000701470 */
[-C--:B------:R-:W-:Y:S01]  /*b490*/  FMUL R226, R237, R224.reuse ;  /* 0x000000e0ede27220 */ /* 0x080fe20000400000 */
[-C--:B------:R-:W-:Y:S01]  /*b4a0*/  FMUL R80, R227, R224.reuse ;  /* 0x000000e0e3507220 */ /* 0x080fe20000400000 */
[-C--:B------:R-:W-:Y:S01]  /*b4b0*/  FMUL R122, R229, R224.reuse ;  /* 0x000000e0e57a7220 */ /* 0x080fe20000400000 */
[-C--:B------:R-:W-:Y:S01]  /*b4c0*/  FMUL R123, R231, R224.reuse ;  /* 0x000000e0e77b7220 */ /* 0x080fe20000400000 */
[-C--:B------:R-:W-:Y:S01]  /*b4d0*/  FMUL R225, R233, R224.reuse ;  /* 0x000000e0e9e17220 */ /* 0x080fe20000400000 */
[----:B------:R-:W-:Y:S01]  /*b4e0*/  FMUL R224, R235, R224 ;  /* 0x000000e0ebe07220 */ /* 0x000fe20000400000 */
[----:B------:R-:W-:Y:S01]  /*b4f0*/  @P1 LOP3.LUT R162, R162, 0x40, RZ, 0xfc, !PT ;  /* 0x00000040a2a21812 */ /* 0x000fe200078efcff */
[----:B------:R-:W-:Y:S01]  /*b500*/  FFMA R235, R92, R226, R171 ;  /* 0x000000e25ceb7223 */ /* 0x000fe200000000ab */
[----:B------:R-:W-:Y:S01]  /*b510*/  FFMA R227, R107, R66, R62 ;  /* 0x000000426be37223 */ /* 0x000fe2000000003e */
[----:B------:R-:W-:Y:S01]  /*b520*/  FFMA R67, R105, R67, R72 ;  /* 0x0000004369437223 */ /* 0x000fe20000000048 */
[----:B------:R-:W-:Y:S01]  /*b530*/  LOP3.LUT R162, R162, 0xffffff7f, RZ, 0xc0, !PT ;  /* 0xffffff7fa2a27812 */ /* 0x000fe200078ec0ff */
[----:B------:R-:W-:Y:S01]  /*b540*/  FFMA R229, R103, R80, R68 ;  /* 0x0000005067e57223 */ /* 0x000fe20000000044 */
[----:B------:R-:W-:Y:S01]  /*b550*/  FFMA R231, R96, R122, R73 ;  /* 0x0000007a60e77223 */ /* 0x000fe20000000049 */
[----:B------:R-:W-:Y:S01]  /*b560*/  FFMA R123, R94, R123, R69 ;  /* 0x0000007b5e7b7223 */ /* 0x000fe20000000045 */
[----:B------:R-:W-:Y:S01]  /*b570*/  @P0 LOP3.LUT R162, R162, 0x80, RZ, 0xfc, !PT ;  /* 0x00000080a2a20812 */ /* 0x000fe200078efcff */
[----:B------:R-:W-:Y:S01]  /*b580*/  FFMA R225, R95, R225, R74 ;  /* 0x000000e15fe17223 */ /* 0x000fe2000000004a */
[----:B------:R-:W-:Y:S01]  /*b590*/  FFMA R233, R93, R224, R70 ;  /* 0x000000e05de97223 */ /* 0x000fe20000000046 */
[----:B------:R-:W-:Y:S06]  /*b5a0*/  @P2 BRA `(.L_x_4594) ;  /* 0x0000000400102947 */ /* 0x000fec0003800000 */
[C---:B------:R-:W-:Y:S01]  /*b5b0*/  VIADD R66, R85.reuse, 0x2 ;  /* 0x0000000255427836 */ /* 0x040fe20000000000 */
[----:B------:R-:W-:Y:S01]  /*b5c0*/  ISETP.NE.AND P2, PT, RZ, UR17, PT ;  /* 0x00000011ff007c0c */ /* 0x000fe2000bf45270 */
[C---:B------:R-:W-:Y:S01]  /*b5d0*/  VIADD R224, R85.reuse, 0x5 ;  /* 0x0000000555e07836 */ /* 0x040fe20000000000 */
[----:B------:R-:W-:Y:S01]  /*b5e0*/  PLOP3.LUT P0, PT, PT, PT, PT, 0x8, 0x0 ;  /* 0x000000000000781c */ /* 0x000fe20003f0e170 */
[C---:B------:R-:W-:Y:S01]  /*b5f0*/  VIADD R226, R85.reuse, 0x6 ;  /* 0x0000000655e27836 */ /* 0x040fe20000000000 */
[----:B------:R-:W-:Y:S01]  /*b600*/  ISETP.GE.AND P6, PT, R66, UR15, PT ;  /* 0x0000000f42007c0c */ /* 0x000fe2000bfc6270 */
[C---:B------:R-:W-:Y:S01]  /*b610*/  VIADD R66, R85.reuse, 0x1 ;  /* 0x0000000155427836 */ /* 0x040fe20000000000 */
[-C--:B------:R-:W-:Y:S01]  /*b620*/  FMNMX R154, R154, |R227|.reuse, !PT ;  /* 0x400000e39a9a7209 */ /* 0x080fe20007800000 */
[C---:B------:R-:W-:Y:S01]  /*b630*/  VIADD R228, R85.reuse, 0x7 ;  /* 0x0000000755e47836 */ /* 0x040fe20000000000 */
[----:B------:R-:W-:Y:S02]  /*b640*/  LOP3.LUT R162, R162, 0xfffffff7, RZ, 0xc0, !PT ;  /* 0xfffffff7a2a27812 */ /* 0x000fe400078ec0ff */
[----:B------:R-:W-:Y:S01]  /*b650*/  ISETP.GE.AND P4, PT, R66, UR15, PT ;  /* 0x0000000f42007c0c */ /* 0x000fe2000bf86270 */
[----:B------:R-:W-:Y:S01]  /*b660*/  VIADD R66, R85, 0x3 ;  /* 0x0000000355427836 */ /* 0x000fe20000000000 */
[----:B------:R-:W-:Y:S01]  /*b670*/  ISETP.GE.AND P1, PT, R226, UR15, PT ;  /* 0x0000000fe2007c0c */ /* 0x000fe2000bf26270 */
[----:B-----5:R-:W-:Y:S01]  /*b680*/  @P2 FMUL R227, R156, R227 ;  /* 0x000000e39ce32220 */ /* 0x020fe20000400000 */
[----:B------:R-:W-:-:S02]  /*b690*/  P2R R122, PR, RZ, 0x40 ;  /* 0x00000040ff7a7803 */ /* 0x000fc40000000000 */
[----:B------:R-:W-:Y:S01]  /*b6a0*/  ISETP.GE.AND P5, PT, R66, UR15, PT ;  /* 0x0000000f42007c0c */ /* 0x000fe2000bfa6270 */
[----:B------:R-:W-:Y:S01]  /*b6b0*/  VIADD R66, R85, 0x4 ;  /* 0x0000000455427836 */ /* 0x000fe20000000000 */
[----:B------:R-:W-:Y:S02]  /*b6c0*/  @!P6 PLOP3.LUT P0, PT, P2, PT, PT, 0x80, 0x0 ;  /* 0x000000000000e81c */ /* 0x000fe4000170f070 */
[----:B------:R-:W-:Y:S02]  /*b6d0*/  P2R R226, PR, RZ, 0x2 ;  /* 0x00000002ffe27803 */ /* 0x000fe40000000000 */
[----:B------:R-:W-:Y:S02]  /*b6e0*/  ISETP.GE.AND P3, PT, R66, UR15, PT ;  /* 0x0000000f42007c0c */ /* 0x000fe4000bf66270 */
[----:B------:R-:W-:Y:S02]  /*b6f0*/  @!P4 FMNMX R154, R154, |R67|, !PT ;  /* 0x400000439a9ac209 */ /* 0x000fe40007800000 */
[----:B------:R-:W-:-:S02]  /*b700*/  P2R R66, PR, RZ, 0x8 ;  /* 0x00000008ff427803 */ /* 0x000fc40000000000 */
[-C--:B------:R-:W-:Y:S02]  /*b710*/  @!P6 FMNMX R154, R154, |R229|.reuse, !PT ;  /* 0x400000e59a9ae209 */ /* 0x080fe40007800000 */
[----:B------:R-:W-:Y:S01]  /*b720*/  P2R R80, PR, RZ, 0x20 ;  /* 0x00000020ff507803 */ /* 0x000fe20000000000 */
[----:B------:R-:W-:Y:S01]  /*b730*/  @P0 FMUL R229, R156, R229 ;  /* 0x000000e59ce50220 */ /* 0x000fe20000400000 */
[----:B------:R-:W-:Y:S02]  /*b740*/  PLOP3.LUT P0, PT, PT, PT, PT, 0x8, 0x0 ;  /* 0x000000000000781c */ /* 0x000fe40003f0e170 */
[----:B------:R-:W-:Y:S02]  /*b750*/  @!P5 PLOP3.LUT P0, PT, P2, PT, PT, 0x80, 0x0 ;  /* 0x000000000000d81c */ /* 0x000fe4000170f070 */
[----:B------:R-:W-:Y:S02]  /*b760*/  @!P5 FMNMX R154, R154, |R231|, !PT ;  /* 0x400000e79a9ad209 */ /* 0x000fe40007800000 */
[----:B------:R-:W-:-:S02]  /*b770*/  PLOP3.LUT P6, PT, PT, PT, PT, 0x8, 0x0 ;  /* 0x000000000000781c */ /* 0x000fc40003fce170 */
[----:B------:R-:W-:-:S07]  /*b780*/  PLOP3.LUT P5, PT, PT, PT, PT, 0x8, 0x0 ;  /* 0x000000000000781c */ /* 0x000fce0003fae170 */
[----:B------:R-:W-:Y:S01]  /*b790*/  @P0 FMUL R231, R156, R231 ;  /* 0x000000e79ce70220 */ /* 0x000fe20000400000 */
[----:B------:R-:W-:Y:S02]  /*b7a0*/  PLOP3.LUT P0, PT, PT, PT, PT, 0x8, 0x0 ;  /* 0x000000000000781c */ /* 0x000fe40003f0e170 */
[----:B------:R-:W-:Y:S02]  /*b7b0*/  @!P3 PLOP3.LUT P0, PT, P2, PT, PT, 0x80, 0x0 ;  /* 0x000000000000b81c */ /* 0x000fe4000170f070 */
[----:B------:R-:W-:Y:S02]  /*b7c0*/  ISETP.GE.AND P2, PT, R224, UR15, PT ;  /* 0x0000000fe0007c0c */ /* 0x000fe4000bf46270 */
[----:B------:R-:W-:Y:S02]  /*b7d0*/  ISETP.NE.AND P3, PT, RZ, UR17, PT ;  /* 0x00000011ff007c0c */ /* 0x000fe4000bf65270 */
[----:B------:R-:W-:Y:S02]  /*b7e0*/  P2R R224, PR, RZ, 0x4 ;  /* 0x00000004ffe07803 */ /* 0x000fe40000000000 */
[----:B------:R-:W-:-:S05]  /*b7f0*/  @!P4 PLOP3.LUT P6, PT, P3, PT, PT, 0x80, 0x0 ;  /* 0x000000000000c81c */ /* 0x000fca0001fcf070 */
        /* <DEDUP_REMOVED lines=8> */
[----:B------:R-:W-:Y:S02]  /*b880*/  PLOP3.LUT P0, PT, PT, PT, PT, 0x8, 0x0 ;  /* 0x000000000000781c */ /* 0x000fe40003f0e170 */
[----:B------:R-:W-:Y:S02]  /*b890*/  @!P1 PLOP3.LUT P0, PT, P3, PT, PT, 0x80, 0x0 ;  /* 0x000000000000981c */ /* 0x000fe40001f0f070 */
[C---:B------:R-:W-:Y:S02]  /*b8a0*/  LOP3.LUT P1, RZ, R162.reuse, 0x4, RZ, 0xc0, !PT ;  /* 0x00000004a2ff7812 */ /* 0x040fe4000782c0ff */
[----:B------:R-:W-:-:S09]  /*b8b0*/  LOP3.LUT R162, R162, 0xfffffffd, RZ, 0xc0, !PT ;  /* 0xfffffffda2a27812 */ /* 0x000fd200078ec0ff */
[----:B------:R-:W-:Y:S02]  /*b8c0*/  @P0 LOP3.LUT R162, R162, 0x2, RZ, 0xfc, !PT ;  /* 0x00000002a2a20812 */ /* 0x000fe400078efcff */
[----:B------:R-:W-:Y:S02]  /*b8d0*/  ISETP.GE.AND P0, PT, R228, UR15, PT ;  /* 0x0000000fe4007c0c */ /* 0x000fe4000bf06270 */
[----:B------:R-:W-:-:S11]  /*b8e0*/  LOP3.LUT R162, R162, 0xfffffffe, RZ, 0xc0, !PT ;  /* 0xfffffffea2a27812 */ /* 0x000fd600078ec0ff */
[----:B------:R-:W-:Y:S02]  /*b8f0*/  @!P0 PLOP3.LUT P5, PT, P3, PT, PT, 0x80, 0x0 ;  /* 0x000000000000881c */ /* 0x000fe40001faf070 */
[----:B------:R-:W-:-:S11]  /*b900*/  ISETP.NE.AND P3, PT, R66, RZ, PT ;  /* 0x000000ff4200720c */ /* 0x000fd60003f65270 */
[----:B------:R-:W-:Y:S02]  /*b910*/  @P5 LOP3.LUT R162, R162, 0x1, RZ, 0xfc, !PT ;  /* 0x00000001a2a25812 */ /* 0x000fe400078efcff */
[-C--:B------:R-:W-:Y:S01]  /*b920*/  @!P3 FMNMX R154, R154, |R123|.reuse, !PT ;  /* 0x4000007b9a9ab209 */ /* 0x080fe20007800000 */
[----:B------:R-:W-:Y:S01]  /*b930*/  @P2 FMUL R123, R156, R123 ;  /* 0x0000007b9c7b2220 */ /* 0x000fe20000400000 */
[----:B------:R-:W-:Y:S02]  /*b940*/  ISETP.NE.AND P2, PT, R224, RZ, PT ;  /* 0x000000ffe000720c */ /* 0x000fe40003f45270 */
[----:B------:R-:W-:Y:S02]  /*b950*/  ISETP.NE.AND P5, PT, R80, RZ, PT ;  /* 0x000000ff5000720c */ /* 0x000fe40003fa5270 */
[C---:B------:R-:W-:Y:S02]  /*b960*/  LOP3.LUT P6, RZ, R162.reuse, 0x1, RZ, 0xc0, !PT ;  /* 0x00000001a2ff7812 */ /* 0x040fe400078cc0ff */
[----:B------:R-:W-:-:S07]  /*b970*/  LOP3.LUT P5, RZ, R162, 0x2, RZ, 0xc0, !PT ;  /* 0x00000002a2ff7812 */ /* 0x000fce00078ac0ff */
[-C--:B------:R-:W-:Y:S01]  /*b980*/  @!P2 FMNMX R154, R154, |R225|.reuse, !PT ;  /* 0x400000e19a9aa209 */ /* 0x080fe20007800000 */
[----:B------:R-:W-:Y:S01]  /*b990*/  @P1 FMUL R225, R156, R225 ;  /* 0x000000e19ce11220 */ /* 0x000fe20000400000 */
[----:B------:R-:W-:-:S13]  /*b9a0*/  ISETP.NE.AND P1, PT, R226, RZ, PT ;  /* 0x000000ffe200720c */ /* 0x000fda0003f25270 */
[-C--:B------:R-:W-:Y:S01]  /*b9b0*/  @!P1 FMNMX R154, R154, |R233|.reuse, !PT ;  /* 0x400000e99a9a9209 */ /* 0x080fe20007800000 */
[----:B------:R-:W-:-:S03]  /*b9c0*/  @P5 FMUL R233, R156, R233 ;  /* 0x000000e99ce95220 */ /* 0x000fc60000400000 */
[-C--:B------:R-:W-:Y:S01]  /*b9d0*/  @!P0 FMNMX R154, R154, |R235|.reuse, !PT ;  /* 0x400000eb9a9a8209 */ /* 0x080fe20007800000 */
[----:B------:R-:W-:-:S07]  /*b9e0*/  @P6 FMUL R235, R156, R235 ;  /* 0x000000eb9ceb6220 */ /* 0x000fce0000400000 */
.L_x_4594:
[----:B------:R-:W-:Y:S02]  /*b9f0*/  LOP3.LUT P0, RZ, R162, 0x80, RZ, 0xc0, !PT ;  /* 0x00000080a2ff7812 */ /* 0x000fe4000780c0ff */
        /* <DEDUP_REMOVED lines=26> */
.L_x_4595:
[C---:B------:R-:W-:Y:S02]  /*bba0*/  ISETP.NE.AND P2, PT, R81.reuse, RZ, PT ;  /* 0x000000ff5100720c */ /* 0x040fe40003f45270 */
[----:B------:R-:W-:Y:S02]  /*bbb0*/  LOP3.LUT P6, RZ, R162, 0x40, RZ, 0xc0, !PT ;  /* 0x00000040a2ff7812 */ /* 0x000fe400078cc0ff */
[C---:B------:R-:W-:Y:S02]  /*bbc0*/  ISETP.GE.U32.AND P0, PT, R81.reuse, 0x2, PT ;  /* 0x000000025100780c */ /* 0x040fe40003f06070 */
[C---:B------:R-:W-:Y:S02]  /*bbd0*/  ISETP.GE.U32.AND P1, PT, R81.reuse, 0x3, PT ;  /* 0x000000035100780c */ /* 0x040fe40003f26070 */
[C---:B------:R-:W-:Y:S02]  /*bbe0*/  ISETP.GE.U32.AND P3, PT, R81.reuse, 0x5, PT ;  /* 0x000000055100780c */ /* 0x040fe40003f66070 */
[----:B------:R-:W-:-:S02]  /*bbf0*/  ISETP.GE.U32.AND P4, PT, R81, 0x6, PT ;  /* 0x000000065100780c */ /* 0x000fc40003f86070 */
[C---:B------:R-:W-:Y:S01]  /*bc00*/  ISETP.GE.U32.AND P5, PT, R81.reuse, 0x7, PT ;  /* 0x000000075100780c */ /* 0x040fe20003fa6070 */
[----:B------:R3:W-:Y:S01]  /*bc10*/  @P2 STG.E.U8 desc[UR12][R64.64], R227 ;  /* 0x000000e340002986 */ /* 0x0007e2000c10110c */
[----:B------:R-:W-:-:S03]  /*bc20*/  ISETP.GE.U32.AND P2, PT, R81, 0x4, PT ;  /* 0x000000045100780c */ /* 0x000fc60003f46070 */
[----:B------:R3:W-:Y:S04]  /*bc30*/  @P6 STG.E.U8 desc[UR12][R64.64+0x7], R235 ;  /* 0x000007eb40006986 */ /* 0x0007e8000c10110c */
[----:B------:R3:W-:Y:S04]  /*bc40*/  @P0 STG.E.U8 desc[UR12][R64.64+0x1], R237 ;  /* 0x000001ed40000986 */ /* 0x0007e8000c10110c */
[----:B------:R3:W-:Y:S04]  /*bc50*/  @P1 STG.E.U8 desc[UR12][R64.64+0x2], R229 ;  /* 0x000002e540001986 */ /* 0x0007e8000c10110c */
[----:B------:R3:W-:Y:S04]  /*bc60*/  @P2 STG.E.U8 desc[UR12][R64.64+0x3], R231 ;  /* 0x000003e740002986 */ /* 0x0007e8000c10110c */
[----:B------:R3:W-:Y:S04]  /*bc70*/  @P3 STG.E.U8 desc[UR12][R64.64+0x4], R224 ;  /* 0x000004e040003986 */ /* 0x0007e8000c10110c */
[----:B------:R3:W-:Y:S04]  /*bc80*/  @P4 STG.E.U8 desc[UR12][R64.64+0x5], R225 ;  /* 0x000005e140004986 */ /* 0x0007e8000c10110c */
[----:B------:R3:W-:Y:S02]  /*bc90*/  @P5 STG.E.U8 desc[UR12][R64.64+0x6], R67 ;  /* 0x0000064340005986 */ /* 0x0007e4000c10110c */
.L_x_4565:
[----:B------:R-:W-:Y:S05]  /*bca0*/  BSYNC B0 ;  /* 0x0000000000007941 */ /* 0x000fea0003800000 */
.L_x_4564:
[----:B-1-34-:R-:W1:Y:S02]  /*bcb0*/  LDC R65, c[0x0][0x210] ;  /* 0x00008400ff417b82 */ /* 0x01ae640000000800 */
[----:B-1----:R-:W-:-:S05]  /*bcc0*/  IMAD R60, R65, 0x4, R60 ;  /* 0x00000004413c7824 */ /* 0x002fca00078e023c */
[----:B------:R-:W-:-:S13]  /*bcd0*/  ISETP.GE.AND P0, PT, R60, UR14, PT ;  /* 0x0000000e3c007c0c */ /* 0x000fda000bf06270 */
[----:B------:R-:W-:Y:S05]  /*bce0*/  @!P0 BRA `(.L_x_4596) ;  /* 0xffffff7c00ec8947 */ /* 0x000fea000383ffff */
.L_x_4511:
[----:B------:R-:W-:Y:S02]  /*bcf0*/  ULDC.64 UR4, c[0x0][0x288] ;  /* 0x0000a20000047ab9 */ /* 0x000fe40000000a00 */
[----:B------:R-:W-:-:S04]  /*bd00*/  ISETP.NE.U32.AND P0, PT, RZ, UR4, PT ;  /* 0x00000004ff007c0c */ /* 0x000fc8000bf05070 */
[----:B------:R-:W-:-:S13]  /*bd10*/  ISETP.NE.AND.EX P0, PT, RZ, UR5, PT, P0 ;  /* 0x00000005ff007c0c */ /* 0x000fda000bf05300 */
[----:B------:R-:W-:Y:S05]  /*bd20*/  @!P0 BRA `(.L_x_4597) ;  /* 0x0000000000b08947 */ /* 0x000fea0003800000 */
[----:B0-----:R-:W0:Y:S01]  /*bd30*/  SHFL.DOWN PT, R3, R154, 0x10, 0x1f ;  /* 0x0a001f009a037f89 */ /* 0x001e2200000e0000 */
[----:B------:R-:W-:Y:S01]  /*bd40*/  ISETP.NE.AND P0, PT, R61, RZ, PT ;  /* 0x000000ff3d00720c */ /* 0x000fe20003f05270 */
[----:B------:R-:W-:-:S12]  /*bd50*/  BSSY B0, `(.L_x_4598) ;  /* 0x0000023000007945 */ /* 0x000fd80003800000 */
[----:B------:R-:W3:Y:S01]  /*bd60*/  @!P0 S2R R9, SR_CgaCtaId ;  /* 0x0000000000098919 */ /* 0x000ee20000008800 */
[----:B------:R-:W-:Y:S02]  /*bd70*/  @!P0 MOV R6, 0x400 ;  /* 0x0000040000068802 */ /* 0x000fe40000000f00 */
[----:B------:R-:W-:-:S04]  /*bd80*/  @!P0 SHF.R.U32.HI R4, RZ, 0x3, R63 ;  /* 0x00000003ff048819 */ /* 0x000fc8000001163f */
[----:B------:R-:W-:Y:S02]  /*bd90*/  @!P0 LOP3.LUT R4, R4, 0x1ffffffc, RZ, 0xc0, !PT ;  /* 0x1ffffffc04048812 */ /* 0x000fe400078ec0ff */
[----:B0-----:R-:W-:-:S05]  /*bda0*/  FMNMX R3, R3, R154, !PT ;  /* 0x0000009a03037209 */ /* 0x001fca0007800000 */
        /* <DEDUP_REMOVED lines=23> */
[----:B------:R0:W3:Y:S01]  /*bf20*/  @!P0 LDS R0, [R2] ;  /* 0x0000000002008984 */ /* 0x0000e20000000800 */
[----:B------:R-:W-:Y:S05]  /*bf30*/  BRA.DIV UR4, `(.L_x_4600) ;  /* 0x0000000204947947 */ /* 0x000fea000b800000 */
[----:B---3--:R-:W3:Y:S02]  /*bf40*/  SHFL.DOWN PT, R3, R0, 0x2, 0x1f ;  /* 0x08401f0000037f89 */ /* 0x008ee400000e0000 */
[----:B---3--:R-:W-:-:S05]  /*bf50*/  FMNMX R3, R3, R0, !PT ;  /* 0x0000000003037209 */ /* 0x008fca0007800000 */
[----:B0-----:R0:W3:Y:S02]  /*bf60*/  SHFL.DOWN PT, R2, R3, 0x1, 0x1f ;  /* 0x08201f0003027f89 */ /* 0x0010e400000e0000 */
.L_x_4607:
[----:B---3--:R-:W-:-:S07]  /*bf70*/  FMNMX R5, R3, R2, !PT ;  /* 0x0000000203057209 */ /* 0x008fce0007800000 */
.L_x_4599:
[----:B------:R-:W-:Y:S05]  /*bf80*/  BSYNC B0 ;  /* 0x0000000000007941 */ /* 0x000fea0003800000 */
.L_x_4598:
[----:B------:R-:W-:Y:S01]  /*bf90*/  ISETP.NE.AND P0, PT, R63, RZ, PT ;  /* 0x000000ff3f00720c */ /* 0x000fe20003f05270 */
[----:B------:R-:W-:-:S12]  /*bfa0*/  BSSY B0, `(.L_x_4597) ;  /* 0x0000004000007945 */ /* 0x000fd80003800000 */
[----:B------:R-:W-:Y:S05]  /*bfb0*/  @P0 BRA `(.L_x_4601) ;  /* 0x0000000000080947 */ /* 0x000fea0003800000 */
[----:B0-----:R-:W0:Y:S02]  /*bfc0*/  LDC.64 R2, c[0x0][0x288] ;  /* 0x0000a200ff027b82 */ /* 0x001e240000000a00 */
[----:B0-----:R3:W-:Y:S02]  /*bfd0*/  REDG.E.MAX.S32.STRONG.GPU desc[UR12][R2.64], R5 ;  /* 0x000000050200798e */ /* 0x0017e4000d10e38c */
.L_x_4601:
[----:B------:R-:W-:Y:S05]  /*bfe0*/  BSYNC B0 ;  /* 0x0000000000007941 */ /* 0x000fea0003800000 */
.L_x_4597:
        /* <DEDUP_REMOVED lines=15> */
[----:B0123--:R-:W-:Y:S05]  /*c0e0*/  CALL.REL.NOINC `($__internal_31_$__cuda_sm20_rcp_rn_f32_slowpath) ;  /* 0x0000000000607944 */ /* 0x00ffea0003c00000 */
[----:B------:R-:W-:Y:S01]  /*c0f0*/  IMAD.MOV.U32 R5, RZ, RZ, R58 ;  /* 0x000000ffff057224 */ /* 0x000fe200078e003a */
[----:B------:R-:W-:Y:S06]  /*c100*/  BRA `(.L_x_4604) ;  /* 0x0000000000107947 */ /* 0x000fec0003800000 */
.L_x_4603:
[----:B---3--:R-:W3:Y:S02]  /*c110*/  MUFU.RCP R5, R156 ;  /* 0x0000009c00057308 */ /* 0x008ee40000001000 */
[----:B---3--:R-:W-:-:S04]  /*c120*/  FFMA R0, R156, R5, -1 ;  /* 0xbf8000009c007423 */ /* 0x008fc80000000005 */
[----:B------:R-:W-:-:S04]  /*c130*/  FADD.FTZ R0, -R0, -RZ ;  /* 0x800000ff00007221 */ /* 0x000fc80000010100 */
[----:B------:R-:W-:-:S07]  /*c140*/  FFMA R5, R5, R0, R5 ;  /* 0x0000000005057223 */ /* 0x000fce0000000005 */
.L_x_4604:
[----:B------:R-:W-:Y:S05]  /*c150*/  BSYNC B0 ;  /* 0x0000000000007941 */ /* 0x000fea0003800000 */
.L_x_4602:
[----:B0-----:R-:W0:Y:S02]  /*c160*/  LDC.64 R2, c[0x0][0x280] ;  /* 0x0000a000ff027b82 */ /* 0x001e240000000a00 */
[----:B0-----:R-:W-:Y:S01]  /*c170*/  STG.E desc[UR12][R2.64], R5 ;  /* 0x0000000502007986 */ /* 0x001fe2000c10190c */
[----:B------:R-:W-:Y:S05]  /*c180*/  EXIT ;  /* 0x000000000000794d */ /* 0x000fea0003800000 */
.L_x_4600:
[----:B------:R-:W-:Y:S02]  /*c190*/  IMAD.MOV.U32 R5, RZ, RZ, 0x2 ;  /* 0x00000002ff057424 */ /* 0x000fe400078e00ff */
[----:B------:R-:W-:Y:S02]  /*c1a0*/  IMAD.MOV.U32 R7, RZ, RZ, 0x1f ;  /* 0x0000001fff077424 */ /* 0x000fe400078e00ff */
[----:B------:R-:W-:-:S07]  /*c1b0*/  IMAD.MOV.U32 R4, RZ, RZ, -0x1 ;  /* 0xffffffffff047424 */ /* 0x000fce00078e00ff */
[----:B0123-5:R-:W-:Y:S05]  /*c1c0*/  WARPSYNC.COLLECTIVE R4, `(.L_x_4605) ;  /* 0x0000000004087348 */ /* 0x02ffea0003c00000 */
[----:B0--3--:R0:W3:Y:S02]  /*c1d0*/  SHFL.DOWN P0, R2, R0, R5, R7 ;  /* 0x0800000500027389 */ /* 0x0090e40000000007 */
[----:B0123-5:R-:W-:Y:S01]  /*c1e0*/  ENDCOLLECTIVE ;  /* 0x000000000000791b */ /* 0x02ffe20003800000 */
.L_x_4605:
[----:B------:R-:W-:Y:S02]  /*c1f0*/  IMAD.MOV.U32 R5, RZ, RZ, 0x1 ;  /* 0x00000001ff057424 */ /* 0x000fe400078e00ff */
[----:B------:R-:W-:-:S05]  /*c200*/  IMAD.MOV.U32 R3, RZ, RZ, R2 ;  /* 0x000000ffff037224 */ /* 0x000fca00078e0002 */
[----:B------:R-:W-:-:S05]  /*c210*/  FMNMX R3, R3, R0, !PT ;  /* 0x0000000003037209 */ /* 0x000fca0007800000 */
[----:B------:R-:W-:-:S07]  /*c220*/  IMAD.MOV.U32 R0, RZ, RZ, R3 ;  /* 0x000000ffff007224 */ /* 0x000fce00078e0003 */
[----:B------:R-:W-:Y:S05]  /*c230*/  WARPSYNC.COLLECTIVE R4, `(.L_x_4606) ;  /* 0x0000000004087348 */ /* 0x000fea0003c00000 */
[----:B------:R0:W1:Y:S02]  /*c240*/  SHFL.DOWN P0, R2, R0, R5, R7 ;  /* 0x0800000500027389 */ /* 0x0000640000000007 */
[----:B01----:R-:W-:Y:S01]  /*c250*/  ENDCOLLECTIVE ;  /* 0x000000000000791b */ /* 0x003fe20003800000 */
.L_x_4606:
[----:B------:R-:W-:Y:S05]  /*c260*/  BRA `(.L_x_4607) ;  /* 0xfffffffc00407947 */ /* 0x000fea000383ffff */
        .weak           $__internal_31_$__cuda_sm20_rcp_rn_f32_slowpath
        .type           $__internal_31_$__cuda_sm20_rcp_rn_f32_slowpath,@function
        .size           $__internal_31_$__cuda_sm20_rcp_rn_f32_slowpath,(.L_x_14367 - $__internal_31_$__cuda_sm20_rcp_rn_f32_slowpath)
$__internal_31_$__cuda_sm20_rcp_rn_f32_slowpath:
        /* <DEDUP_REMOVED lines=15> */
.L_x_4609:
        /* <DEDUP_REMOVED lines=33> */
.L_x_4611:
[----:B------:R0:W1:Y:S02]  /*c570*/  MUFU.RCP R58, R156 ;  /* 0x0000009c003a7308 */ /* 0x0000640000001000 */
.L_x_4610:
[----:B------:R-:W-:Y:S05]  /*c580*/  BSYNC B1 ;  /* 0x0000000000017941 */ /* 0x000fea0003800000 */
.L_x_4608:
[----:B------:R-:W-:Y:S02]  /*c590*/  IMAD.MOV.U32 R64, RZ, RZ, R0 ;  /* 0x000000ffff407224 */ /* 0x000fe400078e0000 */
[----:B------:R-:W-:-:S04]  /*c5a0*/  IMAD.MOV.U32 R65, RZ, RZ, 0x0 ;  /* 0x00000000ff417424 */ /* 0x000fc800078e00ff */
[----:B01----:R-:W-:Y:S05]  /*c5b0*/  RET.REL.NODEC R64 `(_ZN18transformer_engine13normalization21ln_fwd_general_kernelINS0_13Kernel_traitsI6__halfS3_13__nv_fp8_e4m3fjLj2048ELj1ELj4ELj1ELj16ENS0_18Kernel_traits_baseILj2048ES3_S3_S4_fjLj128EEEEEEEvNS0_19ForwardKernelParamsE) ;  /* 0xffffff3840907950 */ /* 0x003fea0003c3ffff */
.L_x_4612:
        /* <DEDUP_REMOVED lines=12> */
.L_x_14367:


//--------------------- .text._ZN18transformer_engine13normalization21ln_fwd_general_kernelINS0_13Kernel_traitsI6__halfS3_13__nv_fp8_e4m3fjLj1024ELj1ELj4ELj1ELj16ENS0_18Kernel_traits_baseILj1024ES3_S3_S4_fjLj128EEEEEEEvNS0_19ForwardKernelParamsE --------------------------
	.section	.text._ZN18transformer_engine13normalization21ln_fwd_general_kernelINS0_13Kernel_traitsI6__halfS3_13__nv_fp8_e4m3fjLj1024ELj1ELj4ELj1ELj16ENS0_18Kernel_traits_baseILj1024ES3_S3_S4_fjLj128EEEEEEEvNS0_19ForwardKernelParamsE,"ax",@progbits
	.align	128
        .global         _ZN18transformer_engine13normalization21ln_fwd_general_kernelINS0_13Kernel_traitsI6__halfS3_13__nv_fp8_e4m3fjLj1024ELj1ELj4ELj1ELj16ENS0_18Kernel_traits_baseILj1024ES3_S3_S4_fjLj128EEEEEEEvNS0_19ForwardKernelParamsE
        .type           _ZN18transformer_engine13normalization21ln_fwd_general_kernelINS0_13Kernel_traitsI6__halfS3_13__nv_fp8_e4m3fjLj1024ELj1ELj4ELj1ELj16ENS0_18Kernel_traits_baseILj1024ES3_S3_S4_fjLj128EEEEEEEvNS0_19ForwardKernelParamsE,@function
        .size           _ZN18transformer_engine13normalization21ln_fwd_general_kernelINS0_13Kernel_traitsI6__halfS3_13__nv_fp8_e4m3fjLj1024ELj1ELj4ELj1ELj16ENS0_18Kernel_traits_baseILj1024ES3_S3_S4_fjLj128EEEEEEEvNS0_19ForwardKernelParamsE,(.L_x_14368 - _ZN18transformer_engine13normalization21ln_fwd_general_kernelINS0_13Kernel_traitsI6__halfS3_13__nv_fp8_e4m3fjLj1024ELj1ELj4ELj1ELj16ENS0_18Kernel_traits_baseILj1024ES3_S3_S4_fjLj128EEEEEEEvNS0_19ForwardKernelParamsE)
        .other          _ZN18transformer_engine13normalization21ln_fwd_general_kernelINS0_13Kernel_traitsI6__halfS3_13__nv_fp8_e4m3fjLj1024ELj1ELj4ELj1ELj16ENS0_18Kernel_traits_baseILj1024ES3_S3_S4_fjLj128EEEEEEEvNS0_19ForwardKernelParamsE,@"STO_CUDA_ENTRY STV_DEFAULT"
_ZN18transformer_engine13normalization21ln_fwd_general_kernelINS0_13Kernel_traitsI6__halfS3_13__nv_fp8_e4m3fjLj1024ELj1ELj4ELj1ELj16ENS0_18Kernel_traits_baseILj1024ES3_S3_S4_fjLj128EEEEEEEvNS0_19ForwardKernelParamsE:
.text._ZN18transformer_engine13normalization21ln_fwd_general_kernelINS0_13Kernel_traitsI6__halfS3_13__nv_fp8_e4m3fjLj1024ELj1ELj4ELj1ELj16ENS0_18Kernel_traits_baseILj1024ES3_S3_S4_fjLj128EEEEEEEvNS0_19ForwardKernelParamsE:
        /* <DEDUP_REMOVED lines=35> */
[----:B------:R-:W-:Y:S05]  /*0230*/  CALL.REL.NOINC `($__internal_32_$__cuda_sm20_rcp_rn_f32_slowpath) ;  /* 0x0000006c00047944 */ /* 0x000fea0003c00000 */
[----:B------:R-:W-:Y:S05]  /*0240*/  BRA `(.L_x_4614) ;  /* 0x0000000000107947 */ /* 0x000fea0003800000 */
.L_x_4613:
[----:B------:R-:W0:Y:S02]  /*0250*/  MUFU.RCP R81, R50 ;  /* 0x0000003200517308 */ /* 0x000e240000001000 */
[----:B0-----:R-:W-:-:S04]  /*0260*/  FFMA R0, R50, R81, -1 ;  /* 0xbf80000032007423 */ /* 0x001fc80000000051 */
[----:B------:R-:W-:-:S04]  /*0270*/  FADD.FTZ R0, -R0, -RZ ;  /* 0x800000ff00007221 */ /* 0x000fc80000010100 */
[----:B------:R-:W-:-:S07]  /*0280*/  FFMA R81, R81, R0, R81 ;  /* 0x0000000051517223 */ /* 0x000fce0000000051 */
.L_x_4614:
        /* <DEDUP_REMOVED lines=18> */
.L_x_4618:
        /* <DEDUP_REMOVED lines=28> */
.L_x_4619:
[----:B------:R-:W-:Y:S05]  /*0570*/  BSYNC B1 ;  /* 0x0000000000017941 */ /* 0x000fea0003800000 */
.L_x_4617:
        /* <DEDUP_REMOVED lines=9> */
.L_x_4621:
        /* <DEDUP_REMOVED lines=28> */
.L_x_4622:
[----:B------:R-:W-:Y:S05]  /*07d0*/  BSYNC B1 ;  /* 0x0000000000017941 */ /* 0x000fea0003800000 */
.L_x_4620:
        /* <DEDUP_REMOVED lines=30> */
.L_x_4624:
        /* <DEDUP_REMOVED lines=28> */
.L_x_4625:
[----:B------:R-:W-:Y:S05]  /*0b80*/  BSYNC B1 ;  /* 0x0000000000017941 */ /* 0x000fea0003800000 */
.L_x_4623:
        /* <DEDUP_REMOVED lines=8> */
.L_x_4627:
        /* <DEDUP_REMOVED lines=28> */
.L_x_4628:
[----:B------:R-:W-:Y:S05]  /*0dd0*/  BSYNC B1 ;  /* 0x0000000000017941 */ /* 0x000fea0003800000 */
.L_x_4626:
        /* <DEDUP_REMOVED lines=29> */
.L_x_4630:
        /* <DEDUP_REMOVED lines=28> */
.L_x_4631:
[----:B------:R-:W-:Y:S05]  /*1170*/  BSYNC B1 ;  /* 0x0000000000017941 */ /* 0x000fea0003800000 */
.L_x_4629:
        /* <DEDUP_REMOVED lines=8> */
.L_x_4633:
        /* <DEDUP_REMOVED lines=28> */
.L_x_4634:
[----:B------:R-:W-:Y:S05]  /*13c0*/  BSYNC B1 ;  /* 0x0000000000017941 */ /* 0x000fea0003800000 */
.L_x_4632:
        /* <DEDUP_REMOVED lines=29> */
.L_x_4636:
        /* <DEDUP_REMOVED lines=28> */
.L_x_4637:
[----:B------:R-:W-:Y:S05]  /*1760*/  BSYNC B1 ;  /* 0x0000000000017941 */ /* 0x000fea0003800000 */
.L_x_4635:
        /* <DEDUP_REMOVED lines=8> */
.L_x_4639:
        /* <DEDUP_REMOVED lines=28> */
.L_x_4640:
[----:B------:R-:W-:Y:S05]  /*19b0*/  BSYNC B1 ;  /* 0x0000000000017941 */ /* 0x000fea0003800000 */
.L_x_4638:
        /* <DEDUP_REMOVED lines=16> */
.L_x_4616:
[----:B------:R-:W-:Y:S05]  /*1ac0*/  BSYNC B0 ;  /* 0x0000000000007941 */ /* 0x000fea0003800000 */
.L_x_4615:
[----:B------:R-:W-:Y:S01]  /*1ad0*/  ULDC.U8 UR6, c[0x0][0x294] ;  /* 0x0000a50000067ab9 */ /* 0x000fe20000000000 */
[----:B------:R-:W-:Y:S01]  /*1ae0*/  ULDC UR7, c[0x0][0x218] ;  /* 0x0000860000077ab9 */ /* 0x000fe20000000800 */
[----:B------:R-:W-:Y:S02]  /*1af0*/  ISETP.NE.AND P0, PT, RZ, UR6, PT ;  /* 0x00000006ff007c0c */ /* 0x000fe4000bf05270 */
[----:B------:R-:W-:-:S11]  /*1b00*/  ISETP.GE.AND P1, PT, R87, UR7, PT ;  /* 0x0000000757007c0c */ /* 0x000fd6000bf26270 */
[----:B------:R-:W-:Y:S05]  /*1b10*/  @!P0 BRA `(.L_x_4641) ;  /* 0x0000000000088947 */ /* 0x000fea0003800000 */
[----:B0-----:R-:W0:Y:S02]  /*1b20*/  LDC.64 R2, c[0x0][0x270] ;  /* 0x00009c00ff027b82 */ /* 0x001e240000000a00 */
[----:B0-----:R1:W5:Y:S02]  /*1b30*/  LDG.E R50, desc[UR4][R2.64] ;  /* 0x0000000402327981 */ /* 0x001364000c1e1900 */
.L_x_4641:
[----:B------:R-:W-:Y:S01]  /*1b40*/  IMAD.MOV.U32 R49, RZ, RZ, RZ ;  /* 0x000000ffff317224 */ /* 0x000fe200078e00ff */
[----:B------:R-:W-:Y:S06]  /*1b50*/  @P1 BRA `(.L_x_4642) ;  /* 0x0000004c005c1947 */ /* 0x000fec0003800000 */
[----:B------:R-:W-:Y:S01]  /*1b60*/  ULDC.U8 UR7, c[0x0][0x250] ;  /* 0x0000940000077ab9 */ /* 0x000fe20000000000 */
[----:B01----:R-:W-:Y:S01]  /*1b70*/  FADD R3, R48, 1 ;  /* 0x3f80000030037421 */ /* 0x003fe20000000000 */
[----:B------:R-:W-:Y:S01]  /*1b80*/  FADD R0, R47, 1 ;  /* 0x3f8000002f007421 */ /* 0x000fe20000000000 */
[----:B------:R-:W-:Y:S01]  /*1b90*/  ISETP.NE.AND P0, PT, RZ, UR7, PT ;  /* 0x00000007ff007c0c */ /* 0x000fe2000bf05270 */
[----:B------:R-:W0:Y:S01]  /*1ba0*/  LDC R41, c[0x0][0x214] ;  /* 0x00008500ff297b82 */ /* 0x000e220000000800 */
        /* <DEDUP_REMOVED lines=67> */
[----:B------:R-:W-:Y:S02]  /*1fe0*/  SHF.R.S32.HI R10, RZ, 0x1f, R95 ;  /* 0x0000001fff0a7819 */ /* 0x000fe4000001145f */
[----:B------:R-:W-:Y:S02]  /*1ff0*/  IADD3 R9, -R88, UR8, RZ ;  /* 0x0000000858097c10 */ /* 0x000fe4000fffe1ff */
[----:B------:R-:W-:-:S02]  /*2000*/  IADD3 R6, -R16, UR8, RZ ;  /* 0x0000000810067c10 */ /* 0x000fc4000fffe1ff */
[----:B------:R-:W-:Y:S02]  /*2010*/  IADD3 R5, -R12, UR8, RZ ;  /* 0x000000080c057c10 */ /* 0x000fe4000fffe1ff */
[----:B------:R-:W-:-:S07]  /*2020*/  IADD3 R4, -R8, UR8, RZ ;  /* 0x0000000808047c10 */ /* 0x000fce000fffe1ff */
.L_x_4699:
[----:B------:R-:W-:Y:S01]  /*2030*/  ULDC.64 UR10, c[0x0][0x218] ;  /* 0x00008600000a7ab9 */ /* 0x000fe20000000a00 */
[----:B------:R-:W-:Y:S01]  /*2040*/  LEA.HI R3, R94, R87, RZ, 0x1b ;  /* 0x000000575e037211 */ /* 0x000fe200078fd8ff */
[----:B------:R-:W-:Y:S01]  /*2050*/  BSSY B0, `(.L_x_4643) ;  /* 0x00000bf000007945 */ /* 0x000fe20003800000 */
[----:B------:R-:W-:-:S04]  /*2060*/  ISETP.GE.AND P1, PT, R88, UR11, PT ;  /* 0x0000000b58007c0c */ /* 0x000fc8000bf26270 */
        /* <DEDUP_REMOVED lines=11> */
.L_x_4646:
        /* <DEDUP_REMOVED lines=28> */
.L_x_4647:
[----:B------:R-:W-:Y:S05]  /*22e0*/  BSYNC B1 ;  /* 0x0000000000017941 */ /* 0x000fea0003800000 */
.L_x_4645:
        /* <DEDUP_REMOVED lines=18> */
.L_x_4649:
        /* <DEDUP_REMOVED lines=28> */
.L_x_4650:
[----:B------:R-:W-:Y:S05]  /*25d0*/  BSYNC B1 ;  /* 0x0000000000017941 */ /* 0x000fea0003800000 */
.L_x_4648:
        /* <DEDUP_REMOVED lines=18> */
.L_x_4652:
        /* <DEDUP_REMOVED lines=28> */
.L_x_4653:
[----:B------:R-:W-:Y:S05]  /*28c0*/  BSYNC B1 ;  /* 0x0000000000017941 */ /* 0x000fea0003800000 */
.L_x_4651:
        /* <DEDUP_REMOVED lines=18> */
.L_x_4655:
        /* <DEDUP_REMOVED lines=28> */
.L_x_4656:
[----:B------:R-:W-:Y:S05]  /*2bb0*/  BSYNC B1 ;  /* 0x0000000000017941 */ /* 0x000fea0003800000 */
.L_x_4654:
        /* <DEDUP_REMOVED lines=8> */
.L_x_4644:
[----:B------:R-:W-:Y:S05]  /*2c40*/  BSYNC B0 ;  /* 0x0000000000007941 */ /* 0x000fea0003800000 */
.L_x_4643:
        /* <DEDUP_REMOVED lines=40> */
.L_x_4658:
[----:B------:R-:W-:Y:S05]  /*2ed0*/  BSYNC B0 ;  /* 0x0000000000007941 */ /* 0x000fea0003800000 */
.L_x_4657:
[----:B------:R-:W0:Y:S02]  /*2ee0*/  LDC R128, c[0x0][0x214] ;  /* 0x00008500ff807b82 */ /* 0x000e240000000800 */
[----:B0-----:R-:W-:-:S13]  /*2ef0*/  ISETP.NE.AND P2, PT, R128, 0x1, PT ;  /* 0x000000018000780c */ /* 0x001fda0003f45270 */
[----:B------:R-:W-:Y:S05]  /*2f00*/  @!P2 BRA `(.L_x_4659) ;  /* 0x0000000400dca947 */ /* 0x000fea0003800000 */
[----:B------:R-:W0:Y:S01]  /*2f10*/  SHFL.DOWN PT, R40, R41, 0x10, 0x1f ;  /* 0x0a001f0029287f89 */ /* 0x000e2200000e0000 */
[----:B------:R-:W1:Y:S01]  /*2f20*/  LDC R93, c[0x0][0x210] ;  /* 0x00008400ff5d7b82 */ /* 0x000e620000000800 */
[----:B------:R-:W-:Y:S02]  /*2f30*/  SHF.R.U32.HI R85, RZ, 0x5, R94 ;  /* 0x00000005ff557819 */ /* 0x000fe4000001165e */
[----:B------:R-:W-:Y:S02]  /*2f40*/  LOP3.LUT P0, RZ, R94, 0x1f, RZ, 0xc0, !PT ;  /* 0x0000001f5eff7812 */ /* 0x000fe4000780c0ff */
[----:B------:R-:W-:Y:S01]  /*2f50*/  LOP3.LUT P5, RZ, R7, 0x1, RZ, 0xc0, !PT ;  /* 0x0000000107ff7812 */ /* 0x000fe200078ac0ff */
[----:B------:R-:W-:Y:S01]  /*2f60*/  IMAD R85, R96, 0x4, R85 ;  /* 0x0000000460557824 */ /* 0x000fe200078e0255 */
[----:B------:R-:W-:-:S03]  /*2f70*/  ISETP.NE.AND P3, PT, R94, RZ, PT ;  /* 0x000000ff5e00720c */ /* 0x000fc60003f65270 */
[----:B------:R-:W-:Y:S02]  /*2f80*/  IMAD R91, R85, R128, RZ ;  /* 0x00000080555b7224 */ /* 0x000fe400078e02ff */
[----:B0-----:R-:W-:Y:S01]  /*2f90*/  FADD R40, R40, R41 ;  /* 0x0000002928287221 */ /* 0x001fe20000000000 */
[----:B-1----:R-:W-:-:S04]  /*2fa0*/  IMAD R41, R128, R93, RZ ;  /* 0x0000005d80297224 */ /* 0x002fc800078e02ff */
[----:B------:R-:W0:Y:S01]  /*2fb0*/  SHFL.DOWN PT, R43, R40, 0x8, 0x1f ;  /* 0x09001f00282b7f89 */ /* 0x000e2200000e0000 */
[----:B------:R-:W-:Y:S02]  /*2fc0*/  IMAD.SHL.U32 R41, R41, 0x4, RZ ;  /* 0x0000000429297824 */ /* 0x000fe400078e00ff */
[----:B0-----:R-:W-:-:S05]  /*2fd0*/  FADD R84, R40, R43 ;  /* 0x0000002b28547221 */ /* 0x001fca0000000000 */
        /* <DEDUP_REMOVED lines=17> */
[----:B------:R-:W-:Y:S01]  /*30f0*/  LOP3.LUT P0, RZ, R7, 0x2, RZ, 0xc0, !PT ;  /* 0x0000000207ff7812 */ /* 0x000fe2000780c0ff */
[----:B0-----:R-:W-:-:S04]  /*3100*/  IMAD.WIDE R84, R96, 0x4, R84 ;  /* 0x0000000460547825 */ /* 0x001fc800078e0254 */
[----:B------:R-:W-:-:S03]  /*3110*/  IMAD.WIDE R42, R93, 0x4, R84 ;  /* 0x000000045d2a7825 */ /* 0x000fc600078e0254 */
        /* <DEDUP_REMOVED lines=13> */
.L_x_4661:
[----:B------:R-:W2:Y:S04]  /*31f0*/  LDG.E.STRONG.GPU R84, desc[UR4][R42.64] ;  /* 0x000000042a547981 */ /* 0x000ea8000c1ef900 */
[----:B--2---:R-:W-:Y:S01]  /*3200*/  CCTL.IVALL ;  /* 0x00000000ff00798f */ /* 0x004fe20002000000 */
[----:B------:R-:W-:Y:S05]  /*3210*/  YIELD ;  /* 0x0000000000007946 */ /* 0x000fea0003800000 */
[----:B------:R-:W-:-:S13]  /*3220*/  ISETP.NE.AND P0, PT, R84, R89, PT ;  /* 0x000000595400720c */ /* 0x000fda0003f05270 */
[----:B------:R-:W-:Y:S05]  /*3230*/  @P0 BRA `(.L_x_4661) ;  /* 0xfffffffc00ec0947 */ /* 0x000fea000383ffff */
.L_x_4660:
        /* <DEDUP_REMOVED lines=16> */
.L_x_4666:
        /* <DEDUP_REMOVED lines=18> */
.L_x_4665:
[----:B------:R-:W-:Y:S05]  /*3460*/  BSYNC B1 ;  /* 0x0000000000017941 */ /* 0x000fea0003800000 */
.L_x_4664:
        /* <DEDUP_REMOVED lines=13> */
.L_x_4668:
[----:B------:R-:W-:Y:S05]  /*3540*/  BSYNC B1 ;  /* 0x0000000000017941 */ /* 0x000fea0003800000 */
.L_x_4667:
[----:B------:R-:W-:-:S13]  /*3550*/  ISETP.LT.OR P0, PT, R129, R128, P0 ;  /* 0x000000808100720c */ /* 0x000fda0000701670 */
[----:B------:R-:W-:Y:S05]  /*3560*/  @!P0 BRA `(.L_x_4663) ;  /* 0x00000000000c8947 */ /* 0x000fea0003800000 */
[----:B------:R-:W-:-:S06]  /*3570*/  IMAD.WIDE R40, R129, 0x4, R40 ;  /* 0x0000000481287825 */ /* 0x000fcc00078e0228 */
[----:B------:R-:W2:Y:S02]  /*3580*/  LDG.E R40, desc[UR4][R40.64] ;  /* 0x0000000428287981 */ /* 0x000ea4000c1e1900 */
[----:B--2---:R-:W-:-:S07]  /*3590*/  FADD R127, R127, R40 ;  /* 0x000000287f7f7221 */ /* 0x004fce0000000000 */
.L_x_4663:
[----:B------:R-:W-:Y:S05]  /*35a0*/  BSYNC B0 ;  /* 0x0000000000007941 */ /* 0x000fea0003800000 */
.L_x_4662:
        /* <DEDUP_REMOVED lines=13> */
.L_x_4659:
        /* <DEDUP_REMOVED lines=10> */
.L_x_4669:
        /* <DEDUP_REMOVED lines=130> */
.L_x_4671:
[----:B------:R-:W-:Y:S05]  /*3f40*/  BSYNC B0 ;  /* 0x0000000000007941 */ /* 0x000fea0003800000 */
.L_x_4670:
        /* <DEDUP_REMOVED lines=47> */
.L_x_4674:
[----:B------:R-:W2:Y:S04]  /*4240*/  LDG.E.STRONG.GPU R84, desc[UR4][R42.64] ;  /* 0x000000042a547981 */ /* 0x000ea8000c1ef900 */
[----:B--2---:R-:W-:Y:S01]  /*4250*/  CCTL.IVALL ;  /* 0x00000000ff00798f */ /* 0x004fe20002000000 */
[----:B------:R-:W-:Y:S05]  /*4260*/  YIELD ;  /* 0x0000000000007946 */ /* 0x000fea0003800000 */
[----:B------:R-:W-:-:S13]  /*4270*/  ISETP.NE.AND P0, PT, R84, R85, PT ;  /* 0x000000555400720c */ /* 0x000fda0003f05270 */
[----:B------:R-:W-:Y:S05]  /*4280*/  @P0 BRA `(.L_x_4674) ;  /* 0xfffffffc00ec0947 */ /* 0x000fea000383ffff */
.L_x_4673:
        /* <DEDUP_REMOVED lines=15> */
.L_x_4679:
        /* <DEDUP_REMOVED lines=18> */
.L_x_4678:
[----:B------:R-:W-:Y:S05]  /*44a0*/  BSYNC B1 ;  /* 0x0000000000017941 */ /* 0x000fea0003800000 */
.L_x_4677:
        /* <DEDUP_REMOVED lines=13> */
.L_x_4681:
[----:B------:R-:W-:Y:S05]  /*4580*/  BSYNC B1 ;  /* 0x0000000000017941 */ /* 0x000fea0003800000 */
.L_x_4680:
[----:B------:R-:W-:-:S13]  /*4590*/  ISETP.LT.OR P0, PT, R131, R128, P0 ;  /* 0x000000808300720c */ /* 0x000fda0000701670 */
[----:B------:R-:W-:Y:S05]  /*45a0*/  @!P0 BRA `(.L_x_4676) ;  /* 0x00000000000c8947 */ /* 0x000fea0003800000 */
[----:B------:R-:W-:-:S06]  /*45b0*/  IMAD.WIDE R40, R131, 0x4, R40 ;  /* 0x0000000483287825 */ /* 0x000fcc00078e0228 */
[----:B------:R-:W2:Y:S02]  /*45c0*/  LDG.E R40, desc[UR4][R40.64] ;  /* 0x0000000428287981 */ /* 0x000ea4000c1e1900 */
[----:B--2---:R-:W-:-:S07]  /*45d0*/  FADD R129, R129, R40 ;  /* 0x0000002881817221 */ /* 0x004fce0000000000 */
.L_x_4676:
[----:B------:R-:W-:Y:S05]  /*45e0*/  BSYNC B0 ;  /* 0x0000000000007941 */ /* 0x000fea0003800000 */
.L_x_4675:
        /* <DEDUP_REMOVED lines=13> */
.L_x_4672:
        /* <DEDUP_REMOVED lines=10> */
.L_x_4682:
        /* <DEDUP_REMOVED lines=17> */
[----:B------:R-:W-:Y:S01]  /*4870*/  ULDC.64 UR8, c[0x0][0x288] ;  /* 0x0000a20000087ab9 */ /* 0x000fe20000000a00 */
[----:B------:R-:W-:Y:S01]  /*4880*/  ISETP.NE.AND P6, PT, RZ, UR6, PT ;  /* 0x00000006ff007c0c */ /* 0x000fe2000bfc5270 */
[--C-:B------:R-:W-:Y:S01]  /*4890*/  FADD R90, R103, -R127.reuse ;  /* 0x8000007f675a7221 */ /* 0x100fe20000000000 */
        /* <DEDUP_REMOVED lines=10> */
[----:B------:R-:W-:Y:S01]  /*4940*/  FMUL R90, R92, R91 ;  /* 0x0000005b5c5a7220 */ /* 0x000fe20000400000 */
[----:B------:R-:W-:Y:S01]  /*4950*/  P2R R43, PR, RZ, 0x40 ;  /* 0x00000040ff2b7803 */ /* 0x000fe20000000000 */
[----:B------:R-:W-:-:S02]  /*4960*/  IMAD R131, R3, UR11, R88 ;  /* 0x0000000b03837c24 */ /* 0x000fc4000f8e0258 */
[-C--:B------:R-:W-:Y:S01]  /*4970*/  FMUL R92, R128, R91.reuse ;  /* 0x0000005b805c7220 */ /* 0x080fe20000400000 */
[-C--:B------:R-:W-:Y:S01]  /*4980*/  FMUL R43, R42, R91.reuse ;  /* 0x0000005b2a2b7220 */ /* 0x080fe20000400000 */
[-C--:B------:R-:W-:Y:S01]  /*4990*/  FMUL R84, R84, R91.reuse ;  /* 0x0000005b54547220 */ /* 0x080fe20000400000 */
[-C--:B------:R-:W-:Y:S01]  /*49a0*/  FMUL R93, R130, R91.reuse ;  /* 0x0000005b825d7220 */ /* 0x080fe20000400000 */
[-C--:B------:R-:W-:Y:S01]  /*49b0*/  FMUL R128, R132, R91.reuse ;  /* 0x0000005b84807220 */ /* 0x080fe20000400000 */
[----:B------:R-:W-:Y:S01]  /*49c0*/  FMUL R129, R134, R91 ;  /* 0x0000005b86817220 */ /* 0x000fe20000400000 */
[----:B------:R-:W-:Y:S01]  /*49d0*/  FFMA R130, R48, R43, R79 ;  /* 0x0000002b30827223 */ /* 0x000fe2000000004f */
[----:B0-----:R-:W-:Y:S01]  /*49e0*/  IADD3 R42, P2, R131, R40, RZ ;  /* 0x00000028832a7210 */ /* 0x001fe20007f5e0ff */
        /* <DEDUP_REMOVED lines=52> */
.L_x_4685:
[----:B------:R-:W-:Y:S01]  /*4d30*/  LOP3.LUT P1, RZ, R42, 0x7, RZ, 0xc0, !PT ;  /* 0x000000072aff7812 */ /* 0x000fe2000782c0ff */
[----:B------:R-:W-:Y:S01]  /*4d40*/  BSSY B1, `(.L_x_4686) ;  /* 0x000002d000017945 */ /* 0x000fe20003800000 */
[----:B------:R-:W-:Y:S02]  /*4d50*/  LEA.HI.X.SX32 R43, R131, R41, 0x1, P2 ;  /* 0x00000029832b7211 */ /* 0x000fe400010f0eff */
[----:B------:R-:W-:Y:S02]  /*4d60*/  ISETP.LT.U32.OR P1, PT, R9, 0x8, P1 ;  /* 0x000000080900780c */ /* 0x000fe40000f21470 */
[----:B------:R-:W-:Y:S02]  /*4d70*/  F2FP.SATFINITE.E4M3.F32.PACK_AB_MERGE_C R131, RZ, R130, RZ ;  /* 0x00000082ff83723e */ /* 0x000fe400048070ff */
[----:B------:R-:W-:Y:S02]  /*4d80*/  F2FP.SATFINITE.E4M3.F32.PACK_AB_MERGE_C R135, RZ, R85, RZ ;  /* 0x00000055ff87723e */ /* 0x000fe400048070ff */
[----:B------:R-:W-:-:S02]  /*4d90*/  F2FP.SATFINITE.E4M3.F32.PACK_AB_MERGE_C R137, RZ, R93, RZ ;  /* 0x0000005dff89723e */ /* 0x000fc400048070ff */
[----:B------:R-:W-:Y:S02]  /*4da0*/  ISETP.GE.U32.AND P3, PT, R9, 0x8, PT ;  /* 0x000000080900780c */ /* 0x000fe40003f66070 */
        /* <DEDUP_REMOVED lines=23> */
.L_x_4687:
        /* <DEDUP_REMOVED lines=15> */
.L_x_4688:
[----:B------:R-:W-:Y:S05]  /*5010*/  BSYNC B1 ;  /* 0x0000000000017941 */ /* 0x000fea0003800000 */
.L_x_4686:
[----:B------:R-:W-:-:S13]  /*5020*/  ISETP.GE.AND P1, PT, R16, UR11, PT ;  /* 0x0000000b10007c0c */ /* 0x000fda000bf26270 */
[----:B------:R-:W-:Y:S05]  /*5030*/  @P1 BRA `(.L_x_4684) ;  /* 0x0000001800101947 */ /* 0x000fea0003800000 */
[--C-:B01----:R-:W-:Y:S01]  /*5040*/  FADD R42, R0, -R127.reuse ;  /* 0x8000007f002a7221 */ /* 0x103fe20000000000 */
[----:B------:R-:W-:Y:S02]  /*5050*/  IMAD R131, R3, UR11, R16 ;  /* 0x0000000b03837c24 */ /* 0x000fe4000f8e0210 */
[--C-:B------:R-:W-:Y:S01]  /*5060*/  FADD R90, R101, -R127.reuse ;  /* 0x8000007f655a7221 */ /* 0x100fe20000000000 */
[--C-:B------:R-:W-:Y:S01]  /*5070*/  FADD R92, R112, -R127.reuse ;  /* 0x8000007f705c7221 */ /* 0x100fe20000000000 */
[-C--:B------:R-:W-:Y:S01]  /*5080*/  FMUL R43, R42, R91.reuse ;  /* 0x0000005b2a2b7220 */ /* 0x080fe20000400000 */
[--C-:B------:R-:W-:Y:S01]  /*5090*/  FADD R128, R111, -R127.reuse ;  /* 0x8000007f6f807221 */ /* 0x100fe20000000000 */
[----:B------:R-:W-:Y:S01]  /*50a0*/  IADD3 R42, P3, R131, R40, RZ ;  /* 0x00000028832a7210 */ /* 0x000fe20007f7e0ff */
[--C-:B------:R-:W-:Y:S01]  /*50b0*/  FADD R84, R102, -R127.reuse ;  /* 0x8000007f66547221 */ /* 0x100fe20000000000 */
[--C-:B------:R-:W-:Y:S01]  /*50c0*/  FADD R130, R117, -R127.reuse ;  /* 0x8000007f75827221 */ /* 0x100fe20000000000 */
[--C-:B------:R-:W-:Y:S01]  /*50d0*/  FADD R132, R118, -R127.reuse ;  /* 0x8000007f76847221 */ /* 0x100fe20000000000 */
[----:B------:R-:W-:Y:S01]  /*50e0*/  FADD R134, R124, -R127 ;  /* 0x8000007f7c867221 */ /* 0x000fe20000000000 */
[----:B------:R-:W-:Y:S01]  /*50f0*/  LOP3.LUT P2, RZ, R42, 0x7, RZ, 0xc0, !PT ;  /* 0x000000072aff7812 */ /* 0x000fe2000784c0ff */
[-C--:B------:R-:W-:Y:S01]  /*5100*/  FMUL R85, R90, R91.reuse ;  /* 0x0000005b5a557220 */ /* 0x080fe20000400000 */
[-C--:B------:R-:W-:Y:S01]  /*5110*/  FMUL R90, R92, R91.reuse ;  /* 0x0000005b5c5a7220 */ /* 0x080fe20000400000 */
[-C--:B------:R-:W-:Y:S01]  /*5120*/  FMUL R92, R128, R91.reuse ;  /* 0x0000005b805c7220 */ /* 0x080fe20000400000 */
[-C--:B------:R-:W-:Y:S01]  /*5130*/  FMUL R84, R84, R91.reuse ;  /* 0x0000005b54547220 */ /* 0x080fe20000400000 */
[-C--:B------:R-:W-:Y:S01]  /*5140*/  FMUL R93, R130, R91.reuse ;  /* 0x0000005b825d7220 */ /* 0x080fe20000400000 */
[-C--:B------:R-:W-:Y:S01]  /*5150*/  FMUL R128, R132, R91.reuse ;  /* 0x0000005b84807220 */ /* 0x080fe20000400000 */
[----:B------:R-:W-:Y:S01]  /*5160*/  FMUL R129, R134, R91 ;  /* 0x0000005b86817220 */ /* 0x000fe20000400000 */
[----:B------:R-:W-:Y:S01]  /*5170*/  ISETP.LT.U32.OR P2, PT, R6, 0x8, P2 ;  /* 0x000000080600780c */ /* 0x000fe20001741470 */
[----:B------:R-:W-:Y:S01]  /*5180*/  FFMA R130, R36, R43, R71 ;  /* 0x0000002b24827223 */ /* 0x000fe20000000047 */
[----:B------:R-:W-:Y:S01]  /*5190*/  ISETP.GE.U32.AND P1, PT, R6, 0x8, PT ;  /* 0x000000080600780c */ /* 0x000fe20003f26070 */
[----:B------:R-:W-:Y:S01]  /*51a0*/  FFMA R84, R35, R84, R76 ;  /* 0x0000005423547223 */ /* 0x000fe2000000004c */
[----:B------:R-:W-:Y:S01]  /*51b0*/  FFMA R85, R34, R85, R69 ;  /* 0x0000005522557223 */ /* 0x000fe20000000045 */
[----:B------:R-:W-:Y:S01]  /*51c0*/  FFMA R90, R33, R90, R74 ;  /* 0x0000005a215a7223 */ /* 0x000fe2000000004a */
[----:B------:R-:W-:Y:S01]  /*51d0*/  P2R R132, PR, RZ, 0x4 ;  /* 0x00000004ff847803 */ /* 0x000fe20000000000 */
        /* <DEDUP_REMOVED lines=54> */
.L_x_4689:
[----:B------:R-:W-:Y:S01]  /*5540*/  ISETP.NE.AND P2, PT, R132, RZ, PT ;  /* 0x000000ff8400720c */ /* 0x000fe20003f45270 */
        /* <DEDUP_REMOVED lines=27> */
.L_x_4691:
        /* <DEDUP_REMOVED lines=15> */
.L_x_4692:
[----:B------:R-:W-:Y:S05]  /*57f0*/  BSYNC B1 ;  /* 0x0000000000017941 */ /* 0x000fea0003800000 */
.L_x_4690:
        /* <DEDUP_REMOVED lines=21> */
[C---:B------:R-:W-:Y:S01]  /*5950*/  ISETP.LT.U32.OR P2, PT, R5.reuse, 0x8, P2 ;  /* 0x000000080500780c */ /* 0x040fe20001741470 */
        /* <DEDUP_REMOVED lines=60> */
.L_x_4693:
        /* <DEDUP_REMOVED lines=28> */
.L_x_4695:
        /* <DEDUP_REMOVED lines=15> */
.L_x_4696:
[----:B------:R-:W-:Y:S05]  /*5fd0*/  BSYNC B1 ;  /* 0x0000000000017941 */ /* 0x000fea0003800000 */
.L_x_4694:
[----:B------:R-:W-:-:S13]  /*5fe0*/  ISETP.GE.AND P1, PT, R8, UR11, PT ;  /* 0x0000000b08007c0c */ /* 0x000fda000bf26270 */
[----:B------:R-:W-:Y:S05]  /*5ff0*/  @P1 BRA `(.L_x_4684) ;  /* 0x0000000800201947 */ /* 0x000fea0003800000 */
[----:B-1----:R-:W-:Y:S02]  /*6000*/  IMAD R93, R3, UR11, R8 ;  /* 0x0000000b035d7c24 */ /* 0x002fe4000f8e0208 */
[--C-:B0-----:R-:W-:Y:S01]  /*6010*/  FADD R42, R98, -R127.reuse ;  /* 0x8000007f622a7221 */ /* 0x101fe20000000000 */
[--C-:B------:R-:W-:Y:S01]  /*6020*/  FADD R84, R105, -R127.reuse ;  /* 0x8000007f69547221 */ /* 0x100fe20000000000 */
[--C-:B------:R-:W-:Y:S01]  /*6030*/  FADD R90, R106, -R127.reuse ;  /* 0x8000007f6a5a7221 */ /* 0x100fe20000000000 */
[--C-:B------:R-:W-:Y:S01]  /*6040*/  FADD R92, R108, -R127.reuse ;  /* 0x8000007f6c5c7221 */ /* 0x100fe20000000000 */
[----:B------:R-:W-:Y:S01]  /*6050*/  IADD3 R40, P2, R93, R40, RZ ;  /* 0x000000285d287210 */ /* 0x000fe20007f5e0ff */
[--C-:B------:R-:W-:Y:S01]  /*6060*/  FADD R128, R107, -R127.reuse ;  /* 0x8000007f6b807221 */ /* 0x100fe20000000000 */
[--C-:B------:R-:W-:Y:S01]  /*6070*/  FADD R130, R121, -R127.reuse ;  /* 0x8000007f79827221 */ /* 0x100fe20000000000 */
[--C-:B------:R-:W-:Y:S01]  /*6080*/  FADD R132, R122, -R127.reuse ;  /* 0x8000007f7a847221 */ /* 0x100fe20000000000 */
[----:B------:R-:W-:Y:S01]  /*6090*/  FADD R134, R126, -R127 ;  /* 0x8000007f7e867221 */ /* 0x000fe20000000000 */
[-C--:B------:R-:W-:Y:S01]  /*60a0*/  FMUL R3, R42, R91.reuse ;  /* 0x0000005b2a037220 */ /* 0x080fe20000400000 */
[----:B------:R-:W-:Y:S01]  /*60b0*/  LOP3.LUT P1, RZ, R40, 0x7, RZ, 0xc0, !PT ;  /* 0x0000000728ff7812 */ /* 0x000fe2000782c0ff */
[-C--:B------:R-:W-:Y:S01]  /*60c0*/  FMUL R42, R84, R91.reuse ;  /* 0x0000005b542a7220 */ /* 0x080fe20000400000 */
[-C--:B------:R-:W-:Y:S01]  /*60d0*/  FMUL R43, R90, R91.reuse ;  /* 0x0000005b5a2b7220 */ /* 0x080fe20000400000 */
[-C--:B------:R-:W-:Y:S01]  /*60e0*/  FMUL R84, R92, R91.reuse ;  /* 0x0000005b5c547220 */ /* 0x080fe20000400000 */
[-C--:B------:R-:W-:Y:S01]  /*60f0*/  FMUL R85, R128, R91.reuse ;  /* 0x0000005b80557220 */ /* 0x080fe20000400000 */
[-C--:B------:R-:W-:Y:S01]  /*6100*/  FMUL R90, R130, R91.reuse ;  /* 0x0000005b825a7220 */ /* 0x080fe20000400000 */
[----:B------:R-:W-:Y:S01]  /*6110*/  FMUL R92, R132, R91 ;  /* 0x0000005b845c7220 */ /* 0x000fe20000400000 */
[----:B------:R-:W-:Y:S01]  /*6120*/  LEA.HI.X.SX32 R41, R93, R41, 0x1, P2 ;  /* 0x000000295d297211 */ /* 0x000fe200010f0eff */
[----:B------:R-:W-:Y:S01]  /*6130*/  FMUL R91, R134, R91 ;  /* 0x0000005b865b7220 */ /* 0x000fe20000400000 */
[----:B------:R-:W-:Y:S01]  /*6140*/  ISETP.GE.U32.AND P2, PT, R4, 0x8, PT ;  /* 0x000000080400780c */ /* 0x000fe20003f46070 */
[----:B------:R-:W-:Y:S01]  /*6150*/  FFMA R3, R20, R3, R55 ;  /* 0x0000000314037223 */ /* 0x000fe20000000037 */
[----:B------:R-:W-:Y:S01]  /*6160*/  ISETP.LT.U32.OR P1, PT, R4, 0x8, P1 ;  /* 0x000000080400780c */ /* 0x000fe20000f21470 */
[----:B------:R-:W-:Y:S01]  /*6170*/  FFMA R42, R19, R42, R60 ;  /* 0x0000002a132a7223 */ /* 0x000fe2000000003c */
[----:B------:R-:W-:Y:S01]  /*6180*/  P2R R130, PR, RZ, 0x4 ;  /* 0x00000004ff827803 */ /* 0x000fe20000000000 */
[----:B------:R-:W-:Y:S01]  /*6190*/  FFMA R43, R18, R43, R53 ;  /* 0x0000002b122b7223 */ /* 0x000fe20000000035 */
[----:B------:R-:W-:Y:S01]  /*61a0*/  P2R R129, PR, RZ, 0x2 ;  /* 0x00000002ff817803 */ /* 0x000fe20000000000 */
        /* <DEDUP_REMOVED lines=13> */
[----:B------:R-:W-:Y:S01]  /*6280*/  FMNMX R49, R49, |R3|, !PT ;  /* 0x4000000331317209 */ /* 0x000fe20007800000 */
[C---:B------:R-:W-:Y:S01]  /*6290*/  VIADD R133, R8.reuse, 0x7 ;  /* 0x0000000708857836 */ /* 0x040fe20000000000 */
[----:B------:R-:W-:Y:S02]  /*62a0*/  PLOP3.LUT P1, PT, PT, PT, PT, 0x8, 0x0 ;  /* 0x000000000000781c */ /* 0x000fe40003f2e170 */
[----:B------:R-:W-:Y:S01]  /*62b0*/  ISETP.GE.AND P6, PT, R93, UR11, PT ;  /* 0x0000000b5d007c0c */ /* 0x000fe2000bfc6270 */
[----:B------:R-:W-:Y:S01]  /*62c0*/  VIADD R93, R8, 0x3 ;  /* 0x00000003085d7836 */ /* 0x000fe20000000000 */
[----:B------:R-:W-:-:S04]  /*62d0*/  P2R R127, PR, RZ, 0x20 ;  /* 0x00000020ff7f7803 */ /* 0x000fc80000000000 */
[----:B------:R-:W-:Y:S02]  /*62e0*/  ISETP.GE.AND P4, PT, R93, UR11, PT ;  /* 0x0000000b5d007c0c */ /* 0x000fe4000bf86270 */
[----:B------:R-:W-:Y:S02]  /*62f0*/  @!P5 PLOP3.LUT P0, PT, P3, PT, PT, 0x80, 0x0 ;  /* 0x000000000000d81c */ /* 0x000fe40001f0f070 */
[----:B------:R-:W-:-:S03]  /*6300*/  P2R R93, PR, RZ, 0x10 ;  /* 0x00000010ff5d7803 */ /* 0x000fc60000000000 */
[----:B------:R-:W-:-:S04]  /*6310*/  @!P6 FMNMX R49, R49, |R42|, !PT ;  /* 0x4000002a3131e209 */ /* 0x000fc80007800000 */
[-C--:B------:R-:W-:Y:S02]  /*6320*/  @!P5 FMNMX R49, R49, |R43|.reuse, !PT ;  /* 0x4000002b3131d209 */ /* 0x080fe40007800000 */
[----:B------:R-:W-:Y:S02]  /*6330*/  PLOP3.LUT P5, PT, PT, PT, PT, 0x8, 0x0 ;  /* 0x000000000000781c */ /* 0x000fe40003fae170 */
[----:B-----5:R-:W-:Y:S01]  /*6340*/  @P0 FMUL R43, R50, R43 ;  /* 0x0000002b322b0220 */ /* 0x020fe20000400000 */
[----:B------:R-:W-:Y:S02]  /*6350*/  PLOP3.LUT P0, PT, PT, PT, PT, 0x8, 0x0 ;  /* 0x000000000000781c */ /* 0x000fe40003f0e170 */
[----:B------:R-:W-:Y:S02]  /*6360*/  @!P4 PLOP3.LUT P0, PT, P3, PT, PT, 0x80, 0x0 ;  /* 0x000000000000c81c */ /* 0x000fe40001f0f070 */
[----:B------:R-:W-:Y:S01]  /*6370*/  ISETP.GE.AND P3, PT, R128, UR11, PT ;  /* 0x0000000b80007c0c */ /* 0x000fe2000bf66270 */
[----:B------:R-:W-:Y:S01]  /*6380*/  VIADD R128, R8, 0x5 ;  /* 0x0000000508807836 */ /* 0x000fe20000000000 */
[----:B------:R-:W-:-:S02]  /*6390*/  @!P4 FMNMX R49, R49, |R84|, !PT ;  /* 0x400000543131c209 */ /* 0x000fc40007800000 */
[----:B------:R-:W-:Y:S02]  /*63a0*/  ISETP.NE.AND P4, PT, RZ, UR6, PT ;  /* 0x00000006ff007c0c */ /* 0x000fe4000bf85270 */
[----:B------:R-:W-:-:S04]  /*63b0*/  ISETP.GE.AND P2, PT, R128, UR11, PT ;  /* 0x0000000b80007c0c */ /* 0x000fc8000bf46270 */
[----:B------:R-:W-:Y:S01]  /*63c0*/  P2R R128, PR, RZ, 0x4 ;  /* 0x00000004ff807803 */ /* 0x000fe20000000000 */
[C---:B------:R-:W-:Y:S01]  /*63d0*/  @P0 FMUL R84, R50.reuse, R84 ;  /* 0x0000005432540220 */ /* 0x040fe20000400000 */
[----:B------:R-:W-:Y:S02]  /*63e0*/  PLOP3.LUT P0, PT, PT, PT, PT, 0x8, 0x0 ;  /* 0x000000000000781c */ /* 0x000fe40003f0e170 */
[----:B------:R-:W-:Y:S02]  /*63f0*/  @!P6 PLOP3.LUT P0, PT, P4, PT, PT, 0x80, 0x0 ;  /* 0x000000000000e81c */ /* 0x000fe4000270f070 */
[----:B------:R-:W-:Y:S01]  /*6400*/  @!P3 PLOP3.LUT P1, PT, P4, PT, PT, 0x80, 0x0 ;  /* 0x000000000000b81c */ /* 0x000fe2000272f070 */
[----:B------:R-:W-:Y:S01]  /*6410*/  @P4 FMUL R3, R50, R3 ;  /* 0x0000000332034220 */ /* 0x000fe20000400000 */
[----:B------:R-:W-:Y:S02]  /*6420*/  @!P3 FMNMX R49, R49, |R85|, !PT ;  /* 0x400000553131b209 */ /* 0x000fe40007800000 */
[----:B------:R-:W-:-:S02]  /*6430*/  P2R R131, PR, RZ, 0x2 ;  /* 0x00000002ff837803 */ /* 0x000fc40000000000 */
[----:B------:R-:W-:-:S05]  /*6440*/  ISETP.GE.AND P1, PT, R132, UR11, PT ;  /* 0x0000000b84007c0c */ /* 0x000fca000bf26270 */
[----:B------:R-:W-:Y:S01]  /*6450*/  @P0 FMUL R42, R50, R42 ;  /* 0x0000002a322a0220 */ /* 0x000fe20000400000 */
[----:B------:R-:W-:Y:S02]  /*6460*/  PLOP3.LUT P0, PT, PT, PT, PT, 0x8, 0x0 ;  /* 0x000000000000781c */ /* 0x000fe40003f0e170 */
[----:B------:R-:W-:Y:S02]  /*6470*/  @!P2 PLOP3.LUT P0, PT, P4, PT, PT, 0x80, 0x0 ;  /* 0x000000000000a81c */ /* 0x000fe4000270f070 */
[----:B------:R-:W-:Y:S02]  /*6480*/  ISETP.NE.AND P2, PT, R131, RZ, PT ;  /* 0x000000ff8300720c */ /* 0x000fe40003f45270 */
[----:B------:R-:W-:Y:S02]  /*6490*/  P2R R131, PR, RZ, 0x1 ;  /* 0x00000001ff837803 */ /* 0x000fe40000000000 */
[----:B------:R-:W-:Y:S02]  /*64a0*/  PLOP3.LUT P0, PT, PT, PT, PT, 0x8, 0x0 ;  /* 0x000000000000781c */ /* 0x000fe40003f0e170 */
[----:B------:R-:W-:-:S04]  /*64b0*/  @!P1 PLOP3.LUT P0, PT, P4, PT, PT, 0x80, 0x0 ;  /* 0x000000000000981c */ /* 0x000fc8000270f070 */
[----:B------:R-:W-:Y:S02]  /*64c0*/  P2R R132, PR, RZ, 0x1 ;  /* 0x00000001ff847803 */ /* 0x000fe40000000000 */
[----:B------:R-:W-:Y:S01]  /*64d0*/  ISETP.GE.AND P0, PT, R133, UR11, PT ;  /* 0x0000000b85007c0c */ /* 0x000fe2000bf06270 */
[----:B------:R-:W-:Y:S01]  /*64e0*/  @P2 FMUL R85, R50, R85 ;  /* 0x0000005532552220 */ /* 0x000fe20000400000 */
[----:B------:R-:W-:-:S11]  /*64f0*/  ISETP.NE.AND P2, PT, R128, RZ, PT ;  /* 0x000000ff8000720c */ /* 0x000fd60003f45270 */
[----:B------:R-:W-:Y:S02]  /*6500*/  @!P0 PLOP3.LUT P5, PT, P4, PT, PT, 0x80, 0x0 ;  /* 0x000000000000881c */ /* 0x000fe400027af070 */
[----:B------:R-:W-:Y:S02]  /*6510*/  ISETP.NE.AND P4, PT, R93, RZ, PT ;  /* 0x000000ff5d00720c */ /* 0x000fe40003f85270 */
[----:B------:R-:W-:Y:S02]  /*6520*/  P2R R93, PR, RZ, 0x20 ;  /* 0x00000020ff5d7803 */ /* 0x000fe40000000000 */
[----:B------:R-:W-:Y:S02]  /*6530*/  ISETP.NE.AND P5, PT, R127, RZ, PT ;  /* 0x000000ff7f00720c */ /* 0x000fe40003fa5270 */
[----:B------:R-:W-:Y:S02]  /*6540*/  ISETP.NE.AND P6, PT, R93, RZ, PT ;  /* 0x000000ff5d00720c */ /* 0x000fe40003fc5270 */
[----:B------:R-:W-:-:S02]  /*6550*/  ISETP.NE.AND P5, PT, R132, RZ, PT ;  /* 0x000000ff8400720c */ /* 0x000fc40003fa5270 */
[----:B------:R-:W-:Y:S02]  /*6560*/  ISETP.NE.AND P4, PT, R131, RZ, PT ;  /* 0x000000ff8300720c */ /* 0x000fe40003f85270 */
[----:B------:R-:W-:-:S04]  /*6570*/  @!P2 FMNMX R49, R49, |R90|, !PT ;  /* 0x4000005a3131a209 */ /* 0x000fc80007800000 */
[----:B------:R-:W-:-:S04]  /*6580*/  @!P1 FMNMX R49, R49, |R92|, !PT ;  /* 0x4000005c31319209 */ /* 0x000fc80007800000 */
[-C--:B------:R-:W-:Y:S01]  /*6590*/  @!P0 FMNMX R49, R49, |R91|.reuse, !PT ;  /* 0x4000005b31318209 */ /* 0x080fe20007800000 */
[C---:B------:R-:W-:Y:S01]  /*65a0*/  @P5 FMUL R92, R50.reuse, R92 ;  /* 0x0000005c325c5220 */ /* 0x040fe20000400000 */
[C---:B------:R-:W-:Y:S01]  /*65b0*/  @P6 FMUL R91, R50.reuse, R91 ;  /* 0x0000005b325b6220 */ /* 0x040fe20000400000 */
[----:B------:R-:W-:-:S07]  /*65c0*/  @P4 FMUL R90, R50, R90 ;  /* 0x0000005a325a4220 */ /* 0x000fce0000400000 */
.L_x_4697:
[----:B------:R-:W-:Y:S02]  /*65d0*/  ISETP.NE.AND P0, PT, R129, RZ, PT ;  /* 0x000000ff8100720c */ /* 0x000fe40003f05270 */
        /* <DEDUP_REMOVED lines=26> */
.L_x_4698:
[----:B------:R-:W-:Y:S02]  /*6780*/  ISETP.NE.AND P2, PT, R4, RZ, PT ;  /* 0x000000ff0400720c */ /* 0x000fe40003f45270 */
[----:B------:R-:W-:Y:S02]  /*6790*/  ISETP.NE.AND P6, PT, R130, RZ, PT ;  /* 0x000000ff8200720c */ /* 0x000fe40003fc5270 */
        /* <DEDUP_REMOVED lines=14> */
.L_x_4684:
[----:B------:R-:W-:Y:S05]  /*6880*/  BSYNC B0 ;  /* 0x0000000000007941 */ /* 0x000fea0003800000 */
.L_x_4683:
[----:B0-23--:R-:W0:Y:S02]  /*6890*/  LDC R40, c[0x0][0x210] ;  /* 0x00008400ff287b82 */ /* 0x00de240000000800 */
[----:B0-----:R-:W-:-:S05]  /*68a0*/  IMAD R87, R40, 0x4, R87 ;  /* 0x0000000428577824 */ /* 0x001fca00078e0257 */
[----:B------:R-:W-:-:S13]  /*68b0*/  ISETP.GE.AND P0, PT, R87, UR10, PT ;  /* 0x0000000a57007c0c */ /* 0x000fda000bf06270 */
[----:B------:R-:W-:Y:S05]  /*68c0*/  @!P0 BRA `(.L_x_4699) ;  /* 0xffffffb400d88947 */ /* 0x000fea000383ffff */
.L_x_4642:
        /* <DEDUP_REMOVED lines=12> */
[----:B01----:R-:W0:Y:S01]  /*6990*/  SHFL.DOWN PT, R3, R0, 0x8, 0x1f ;  /* 0x09001f0000037f89 */ /* 0x003e2200000e0000 */
[----:B---3--:R-:W-:-:S05]  /*69a0*/  @!P0 LEA R7, R8, R7, 0x18 ;  /* 0x0000000708078211 */ /* 0x008fca00078ec0ff */
[----:B------:R-:W-:Y:S01]  /*69b0*/  @!P0 IMAD.IADD R6, R6, 0x1, R7 ;  /* 0x0000000106068824 */ /* 0x000fe200078e0207 */
[----:B0-----:R-:W-:Y:S02]  /*69c0*/  FMNMX R3, R0, R3, !PT ;  /* 0x0000000300037209 */ /* 0x001fe40007800000 */
[----:B------:R-:W-:-:S03]  /*69d0*/  SHF.R.U32.HI R0, RZ, 0x5, R94 ;  /* 0x00000005ff007819 */ /* 0x000fc6000001165e */
[----:B------:R-:W0:Y:S02]  /*69e0*/  SHFL.DOWN PT, R2, R3, 0x4, 0x1f ;  /* 0x08801f0003027f89 */ /* 0x000e2400000e0000 */
        /* <DEDUP_REMOVED lines=22> */
.L_x_4710:
[----:B-1----:R-:W-:-:S07]  /*6b50*/  FMNMX R5, R3, R2, !PT ;  /* 0x0000000203057209 */ /* 0x002fce0007800000 */
.L_x_4702:
[----:B------:R-:W-:Y:S05]  /*6b60*/  BSYNC B0 ;  /* 0x0000000000007941 */ /* 0x000fea0003800000 */
.L_x_4701:
[----:B------:R-:W-:Y:S01]  /*6b70*/  ISETP.NE.AND P0, PT, R94, RZ, PT ;  /* 0x000000ff5e00720c */ /* 0x000fe20003f05270 */
[----:B------:R-:W-:-:S12]  /*6b80*/  BSSY B0, `(.L_x_4700) ;  /* 0x0000004000007945 */ /* 0x000fd80003800000 */
[----:B------:R-:W-:Y:S05]  /*6b90*/  @P0 BRA `(.L_x_4704) ;  /* 0x0000000000080947 */ /* 0x000fea0003800000 */
[----:B0-----:R-:W0:Y:S02]  /*6ba0*/  LDC.64 R2, c[0x0][0x288] ;  /* 0x0000a200ff027b82 */ /* 0x001e240000000a00 */
[----:B0-----:R1:W-:Y:S02]  /*6bb0*/  REDG.E.MAX.S32.STRONG.GPU desc[UR4][R2.64], R5 ;  /* 0x000000050200798e */ /* 0x0013e4000d10e384 */
.L_x_4704:
[----:B------:R-:W-:Y:S05]  /*6bc0*/  BSYNC B0 ;  /* 0x0000000000007941 */ /* 0x000fea0003800000 */
.L_x_4700:
        /* <DEDUP_REMOVED lines=15> */
[----:B01----:R-:W-:Y:S05]  /*6cc0*/  CALL.REL.NOINC `($__internal_32_$__cuda_sm20_rcp_rn_f32_slowpath) ;  /* 0x0000000000607944 */ /* 0x003fea0003c00000 */
[----:B------:R-:W-:Y:S01]  /*6cd0*/  IMAD.MOV.U32 R5, RZ, RZ, R81 ;  /* 0x000000ffff057224 */ /* 0x000fe200078e0051 */
[----:B------:R-:W-:Y:S06]  /*6ce0*/  BRA `(.L_x_4707) ;  /* 0x0000000000107947 */ /* 0x000fec0003800000 */
.L_x_4706:
[----:B-1----:R-:W1:Y:S02]  /*6cf0*/  MUFU.RCP R5, R50 ;  /* 0x0000003200057308 */ /* 0x002e640000001000 */
[----:B-1----:R-:W-:-:S04]  /*6d00*/  FFMA R0, R50, R5, -1 ;  /* 0xbf80000032007423 */ /* 0x002fc80000000005 */
[----:B------:R-:W-:-:S04]  /*6d10*/  FADD.FTZ R0, -R0, -RZ ;  /* 0x800000ff00007221 */ /* 0x000fc80000010100 */
[----:B------:R-:W-:-:S07]  /*6d20*/  FFMA R5, R5, R0, R5 ;  /* 0x0000000005057223 */ /* 0x000fce0000000005 */
.L_x_4707:
[----:B------:R-:W-:Y:S05]  /*6d30*/  BSYNC B0 ;  /* 0x0000000000007941 */ /* 0x000fea0003800000 */
.L_x_4705:
[----:B0-----:R-:W0:Y:S02]  /*6d40*/  LDC.64 R2, c[0x0][0x280] ;  /* 0x0000a000ff027b82 */ /* 0x001e240000000a00 */
[----:B0-----:R-:W-:Y:S01]  /*6d50*/  STG.E desc[UR4][R2.64], R5 ;  /* 0x0000000502007986 */ /* 0x001fe2000c101904 */
[----:B------:R-:W-:Y:S05]  /*6d60*/  EXIT ;  /* 0x000000000000794d */ /* 0x000fea0003800000 */
.L_x_4703:
[----:B------:R-:W-:Y:S02]  /*6d70*/  IMAD.MOV.U32 R5, RZ, RZ, 0x2 ;  /* 0x00000002ff057424 */ /* 0x000fe400078e00ff */
[----:B------:R-:W-:Y:S02]  /*6d80*/  IMAD.MOV.U32 R7, RZ, RZ, 0x1f ;  /* 0x0000001fff077424 */ /* 0x000fe400078e00ff */
[----:B------:R-:W-:-:S07]  /*6d90*/  IMAD.MOV.U32 R4, RZ, RZ, -0x1 ;  /* 0xffffffffff047424 */ /* 0x000fce00078e00ff */
[----:B01---5:R-:W-:Y:S05]  /*6da0*/  WARPSYNC.COLLECTIVE R4, `(.L_x_4708) ;  /* 0x0000000004087348 */ /* 0x023fea0003c00000 */
[----:B01----:R0:W1:Y:S02]  /*6db0*/  SHFL.DOWN P0, R2, R0, R5, R7 ;  /* 0x0800000500027389 */ /* 0x0030640000000007 */
[----:B01---5:R-:W-:Y:S01]  /*6dc0*/  ENDCOLLECTIVE ;  /* 0x000000000000791b */ /* 0x023fe20003800000 */
.L_x_4708:
[----:B------:R-:W-:Y:S02]  /*6dd0*/  IMAD.MOV.U32 R5, RZ, RZ, 0x1 ;  /* 0x00000001ff057424 */ /* 0x000fe400078e00ff */
[----:B------:R-:W-:-:S05]  /*6de0*/  IMAD.MOV.U32 R3, RZ, RZ, R2 ;  /* 0x000000ffff037224 */ /* 0x000fca00078e0002 */
[----:B------:R-:W-:-:S05]  /*6df0*/  FMNMX R3, R3, R0, !PT ;  /* 0x0000000003037209 */ /* 0x000fca0007800000 */
[----:B------:R-:W-:-:S07]  /*6e00*/  IMAD.MOV.U32 R0, RZ, RZ, R3 ;  /* 0x000000ffff007224 */ /* 0x000fce00078e0003 */
[----:B------:R-:W-:Y:S05]  /*6e10*/  WARPSYNC.COLLECTIVE R4, `(.L_x_4709) ;  /* 0x0000000004087348 */ /* 0x000fea0003c00000 */
[----:B------:R0:W1:Y:S02]  /*6e20*/  SHFL.DOWN P0, R2, R0, R5, R7 ;  /* 0x0800000500027389 */ /* 0x0000640000000007 */
[----:B01----:R-:W-:Y:S01]  /*6e30*/  ENDCOLLECTIVE ;  /* 0x000000000000791b */ /* 0x003fe20003800000 */
.L_x_4709:
[----:B------:R-:W-:Y:S05]  /*6e40*/  BRA `(.L_x_4710) ;  /* 0xfffffffc00407947 */ /* 0x000fea000383ffff */
        .weak           $__internal_32_$__cuda_sm20_rcp_rn_f32_slowpath
        .type           $__internal_32_$__cuda_sm20_rcp_rn_f32_slowpath,@function
        .size           $__internal_32_$__cuda_sm20_rcp_rn_f32_slowpath,(.L_x_14368 - $__internal_32_$__cuda_sm20_rcp_rn_f32_slowpath)
$__internal_32_$__cuda_sm20_rcp_rn_f32_slowpath:
        /* <DEDUP_REMOVED lines=15> */
.L_x_4712:
        /* <DEDUP_REMOVED lines=33> */
.L_x_4714:
[----:B------:R0:W1:Y:S02]  /*7150*/  MUFU.RCP R4, R50 ;  /* 0x0000003200047308 */ /* 0x0000640000001000 */
.L_x_4713:
[----:B------:R-:W-:Y:S05]  /*7160*/  BSYNC B1 ;  /* 0x0000000000017941 */ /* 0x000fea0003800000 */
.L_x_4711:
[----:B-1----:R-:W-:Y:S02]  /*7170*/  IMAD.MOV.U32 R81, RZ, RZ, R4 ;  /* 0x000000ffff517224 */ /* 0x002fe400078e0004 */
[----:B------:R-:W-:Y:S02]  /*7180*/  IMAD.MOV.U32 R4, RZ, RZ, R0 ;  /* 0x000000ffff047224 */ /* 0x000fe400078e0000 */
[----:B------:R-:W-:-:S04]  /*7190*/  IMAD.MOV.U32 R5, RZ, RZ, 0x0 ;  /* 0x00000000ff057424 */ /* 0x000fc800078e00ff */
[----:B0-----:R-:W-:Y:S05]  /*71a0*/  RET.REL.NODEC R4 `(_ZN18transformer_engine13normalization21ln_fwd_general_kernelINS0_13Kernel_traitsI6__halfS3_13__nv_fp8_e4m3fjLj1024ELj1ELj4ELj1ELj16ENS0_18Kernel_traits_baseILj1024ES3_S3_S4_fjLj128EEEEEEEvNS0_19ForwardKernelParamsE) ;  /* 0xffffff8c04947950 */ /* 0x001fea0003c3ffff */
.L_x_4715:
        /* <DEDUP_REMOVED lines=13> */
.L_x_14368:


//--------------------- .text._ZN18transformer_engine13normalization21ln_fwd_general_kernelINS0_13Kernel_traitsI6__halfS3_13__nv_fp8_e4m3fjLj512ELj1ELj4ELj1ELj16ENS0_18Kernel_traits_baseILj512ES3_S3_S4_fjLj128EEEEEEEvNS0_19ForwardKernelParamsE --------------------------
	.section	.text._ZN18transformer_engine13normalization21ln_fwd_general_kernelINS0_13Kernel_traitsI6__halfS3_13__nv_fp8_e4m3fjLj512ELj1ELj4ELj1ELj16ENS0_18Kernel_traits_baseILj512ES3_S3_S4_fjLj128EEEEEEEvNS0_19ForwardKernelParamsE,"ax",@progbits
	.align	128
        .global         _ZN18transformer_engine13normalization21ln_fwd_general_kernelINS0_13Kernel_traitsI6__halfS3_13__nv_fp8_e4m3fjLj512ELj1ELj4ELj1ELj16ENS0_18Kernel_traits_baseILj512ES3_S3_S4_fjLj128EEEEEEEvNS0_19ForwardKernelParamsE
        .type           _ZN18transformer_engine13normalization21ln_fwd_general_kernelINS0_13Kernel_traitsI6__halfS3_13__nv_fp8_e4m3fjLj512ELj1ELj4ELj1ELj16ENS0_18Kernel_traits_baseILj512ES3_S3_S4_fjLj128EEEEEEEvNS0_19ForwardKernelParamsE,@function
        .size           _ZN18transformer_engine13normalization21ln_fwd_general_kernelINS0_13Kernel_traitsI6__halfS3_13__nv_fp8_e4m3fjLj512ELj1ELj4ELj1ELj16ENS0_18Kernel_traits_baseILj512ES3_S3_S4_fjLj128EEEEEEEvNS0_19ForwardKernelParamsE,(.L_x_14369 - _ZN18transformer_engine13normalization21ln_fwd_general_kernelINS0_13Kernel_traitsI6__halfS3_13__nv_fp8_e4m3fjLj512ELj1ELj4ELj1ELj16ENS0_18Kernel_traits_baseILj512ES3_S3_S4_fjLj128EEEEEEEvNS0_19ForwardKernelParamsE)
        .other          _ZN18transformer_engine13normalization21ln_fwd_general_kernelINS0_13Kernel_traitsI6__halfS3_13__nv_fp8_e4m3fjLj512ELj1ELj4ELj1ELj16ENS0_18Kernel_traits_baseILj512ES3_S3_S4_fjLj128EEEEEEEvNS0_19ForwardKernelParamsE,@"STO_CUDA_ENTRY STV_DEFAULT"
_ZN18transformer_engine13normalization21ln_fwd_general_kernelINS0_13Kernel_traitsI6__halfS3_13__nv_fp8_e4m3fjLj512ELj1ELj4ELj1ELj16ENS0_18Kernel_traits_baseILj512ES3_S3_S4_fjLj128EEEEEEEvNS0_19ForwardKernelParamsE:
.text._ZN18transformer_engine13normalization21ln_fwd_general_kernelINS0_13Kernel_traitsI6__halfS3_13__nv_fp8_e4m3fjLj512ELj1ELj4ELj1ELj16ENS0_18Kernel_traits_baseILj512ES3_S3_S4_fjLj128EEEEEEEvNS0_19ForwardKernelParamsE:
        /* <DEDUP_REMOVED lines=35> */
[----:B------:R-:W-:Y:S05]  /*0230*/  CALL.REL.NOINC `($__internal_33_$__cuda_sm20_rcp_rn_f32_slowpath) ;  /* 0x00000044001c7944 */ /* 0x000fea0003c00000 */
[----:B------:R-:W-:Y:S01]  /*0240*/  IMAD.MOV.U32 R11, RZ, RZ, R20 ;  /* 0x000000ffff0b7224 */ /* 0x000fe200078e0014 */
[----:B------:R-:W-:Y:S06]  /*0250*/  BRA `(.L_x_4717) ;  /* 0x0000000000107947 */ /* 0x000fec0003800000 */
.L_x_4716:
[----:B------:R-:W0:Y:S02]  /*0260*/  MUFU.RCP R11, R52 ;  /* 0x00000034000b7308 */ /* 0x000e240000001000 */
[----:B0-----:R-:W-:-:S04]  /*0270*/  FFMA R0, R52, R11, -1 ;  /* 0xbf80000034007423 */ /* 0x001fc8000000000b */
[----:B------:R-:W-:-:S04]  /*0280*/  FADD.FTZ R0, -R0, -RZ ;  /* 0x800000ff00007221 */ /* 0x000fc80000010100 */
[----:B------:R-:W-:-:S07]  /*0290*/  FFMA R11, R11, R0, R11 ;  /* 0x000000000b0b7223 */ /* 0x000fce000000000b */
.L_x_4717:
        /* <DEDUP_REMOVED lines=18> */
.L_x_4721:
        /* <DEDUP_REMOVED lines=28> */
.L_x_4722:
[----:B------:R-:W-:Y:S05]  /*0580*/  BSYNC B1 ;  /* 0x0000000000017941 */ /* 0x000fea0003800000 */
.L_x_4720:
        /* <DEDUP_REMOVED lines=9> */
.L_x_4724:
        /* <DEDUP_REMOVED lines=28> */
.L_x_4725:
[----:B------:R-:W-:Y:S05]  /*07e0*/  BSYNC B1 ;  /* 0x0000000000017941 */ /* 0x000fea0003800000 */
.L_x_4723:
        /* <DEDUP_REMOVED lines=30> */
.L_x_4727:
        /* <DEDUP_REMOVED lines=28> */
.L_x_4728:
[----:B------:R-:W-:Y:S05]  /*0b90*/  BSYNC B1 ;  /* 0x0000000000017941 */ /* 0x000fea0003800000 */
.L_x_4726:
        /* <DEDUP_REMOVED lines=8> */
.L_x_4730:
        /* <DEDUP_REMOVED lines=28> */
.L_x_4731:
[----:B------:R-:W-:Y:S05]  /*0de0*/  BSYNC B1 ;  /* 0x0000000000017941 */ /* 0x000fea0003800000 */
.L_x_4729:
        /* <DEDUP_REMOVED lines=16> */
.L_x_4719:
[----:B------:R-:W-:Y:S05]  /*0ef0*/  BSYNC B0 ;  /* 0x0000000000007941 */ /* 0x000fea0003800000 */
.L_x_4718:
[----:B------:R-:W-:Y:S01]  /*0f00*/  ULDC.U8 UR6, c[0x0][0x294] ;  /* 0x0000a50000067ab9 */ /* 0x000fe20000000000 */
[----:B------:R-:W-:Y:S01]  /*0f10*/  ULDC UR7, c[0x0][0x218] ;  /* 0x0000860000077ab9 */ /* 0x000fe20000000800 */
[----:B------:R-:W-:Y:S02]  /*0f20*/  ISETP.NE.AND P0, PT, RZ, UR6, PT ;  /* 0x00000006ff007c0c */ /* 0x000fe4000bf05270 */
[----:B------:R-:W-:-:S11]  /*0f30*/  ISETP.GE.AND P1, PT, R13, UR7, PT ;  /* 0x000000070d007c0c */ /* 0x000fd6000bf26270 */
[----:B------:R-:W-:Y:S05]  /*0f40*/  @!P0 BRA `(.L_x_4732) ;  /* 0x0000000000088947 */ /* 0x000fea0003800000 */
[----:B------:R-:W0:Y:S02]  /*0f50*/  LDC.64 R52, c[0x0][0x270] ;  /* 0x00009c00ff347b82 */ /* 0x000e240000000a00 */
[----:B0-----:R0:W5:Y:S02]  /*0f60*/  LDG.E R52, desc[UR4][R52.64] ;  /* 0x0000000434347981 */ /* 0x001164000c1e1900 */
.L_x_4732:
        /* <DEDUP_REMOVED lines=43> */
.L_x_4777:
        /* <DEDUP_REMOVED lines=15> */
.L_x_4737:
        /* <DEDUP_REMOVED lines=28> */
.L_x_4738:
[----:B------:R-:W-:Y:S05]  /*14d0*/  BSYNC B1 ;  /* 0x0000000000017941 */ /* 0x000fea0003800000 */
.L_x_4736:
        /* <DEDUP_REMOVED lines=18> */
.L_x_4740:
        /* <DEDUP_REMOVED lines=28> */
.L_x_4741:
[----:B------:R-:W-:Y:S05]  /*17c0*/  BSYNC B1 ;  /* 0x0000000000017941 */ /* 0x000fea0003800000 */
.L_x_4739:
[--C-:B0----5:R-:W-:Y:S02]  /*17d0*/  HADD2.F32 R53, -RZ, R20.reuse.H0_H0 ;  /* 0x20000014ff357230 */ /* 0x121fe40000004100 */
[----:B------:R-:W-:Y:S02]  /*17e0*/  HADD2.F32 R56, -RZ, R20.H1_H1 ;  /* 0x30000014ff387230 */ /* 0x000fe40000004100 */
[--C-:B------:R-:W-:Y:S02]  /*17f0*/  HADD2.F32 R55, -RZ, R21.reuse.H0_H0 ;  /* 0x20000015ff377230 */ /* 0x100fe40000004100 */
[----:B------:R-:W-:Y:S02]  /*1800*/  HADD2.F32 R60, -RZ, R21.H1_H1 ;  /* 0x30000015ff3c7230 */ /* 0x000fe40000004100 */
[--C-:B------:R-:W-:Y:S02]  /*1810*/  HADD2.F32 R59, -RZ, R22.reuse.H0_H0 ;  /* 0x20000016ff3b7230 */ /* 0x100fe40000004100 */
[----:B------:R-:W-:-:S02]  /*1820*/  HADD2.F32 R64, -RZ, R22.H1_H1 ;  /* 0x30000016ff407230 */ /* 0x000fc40000004100 */
[--C-:B------:R-:W-:Y:S02]  /*1830*/  HADD2.F32 R63, -RZ, R23.reuse.H0_H0 ;  /* 0x20000017ff3f7230 */ /* 0x100fe40000004100 */
[----:B------:R-:W-:-:S07]  /*1840*/  HADD2.F32 R67, -RZ, R23.H1_H1 ;  /* 0x30000017ff437230 */ /* 0x000fce0000004100 */
.L_x_4735:
[----:B------:R-:W-:Y:S05]  /*1850*/  BSYNC B0 ;  /* 0x0000000000007941 */ /* 0x000fea0003800000 */
.L_x_4734:
        /* <DEDUP_REMOVED lines=23> */
.L_x_4743:
[----:B------:R-:W-:Y:S05]  /*19d0*/  BSYNC B0 ;  /* 0x0000000000007941 */ /* 0x000fea0003800000 */
.L_x_4742:
        /* <DEDUP_REMOVED lines=47> */
.L_x_4746:
[----:B------:R-:W2:Y:S04]  /*1cd0*/  LDG.E.STRONG.GPU R14, desc[UR4][R22.64] ;  /* 0x00000004160e7981 */ /* 0x000ea8000c1ef900 */
[----:B--2---:R-:W-:Y:S01]  /*1ce0*/  CCTL.IVALL ;  /* 0x00000000ff00798f */ /* 0x004fe20002000000 */
[----:B------:R-:W-:Y:S05]  /*1cf0*/  YIELD ;  /* 0x0000000000007946 */ /* 0x000fea0003800000 */
[----:B------:R-:W-:-:S13]  /*1d00*/  ISETP.NE.AND P0, PT, R14, R71, PT ;  /* 0x000000470e00720c */ /* 0x000fda0003f05270 */
[----:B------:R-:W-:Y:S05]  /*1d10*/  @P0 BRA `(.L_x_4746) ;  /* 0xfffffffc00ec0947 */ /* 0x000fea000383ffff */
.L_x_4745:
        /* <DEDUP_REMOVED lines=17> */
.L_x_4751:
        /* <DEDUP_REMOVED lines=18> */
.L_x_4750:
[----:B------:R-:W-:Y:S05]  /*1f50*/  BSYNC B1 ;  /* 0x0000000000017941 */ /* 0x000fea0003800000 */
.L_x_4749:
        /* <DEDUP_REMOVED lines=13> */
.L_x_4753:
[----:B------:R-:W-:Y:S05]  /*2030*/  BSYNC B1 ;  /* 0x0000000000017941 */ /* 0x000fea0003800000 */
.L_x_4752:
[----:B------:R-:W-:-:S13]  /*2040*/  ISETP.LT.OR P0, PT, R69, UR7, P0 ;  /* 0x0000000745007c0c */ /* 0x000fda0008701670 */
[----:B------:R-:W-:Y:S05]  /*2050*/  @!P0 BRA `(.L_x_4748) ;  /* 0x00000000000c8947 */ /* 0x000fea0003800000 */
[----:B------:R-:W-:-:S06]  /*2060*/  IMAD.WIDE R20, R69, 0x4, R20 ;  /* 0x0000000445147825 */ /* 0x000fcc00078e0214 */
[----:B------:R-:W2:Y:S02]  /*2070*/  LDG.E R20, desc[UR4][R20.64] ;  /* 0x0000000414147981 */ /* 0x000ea4000c1e1900 */
[----:B--2---:R-:W-:-:S07]  /*2080*/  FADD R77, R77, R20 ;  /* 0x000000144d4d7221 */ /* 0x004fce0000000000 */
.L_x_4748:
[----:B------:R-:W-:Y:S05]  /*2090*/  BSYNC B0 ;  /* 0x0000000000007941 */ /* 0x000fea0003800000 */
.L_x_4747:
        /* <DEDUP_REMOVED lines=13> */
.L_x_4744:
        /* <DEDUP_REMOVED lines=10> */
.L_x_4754:
        /* <DEDUP_REMOVED lines=66> */
.L_x_4756:
[----:B------:R-:W-:Y:S05]  /*2630*/  BSYNC B0 ;  /* 0x0000000000007941 */ /* 0x000fea0003800000 */
.L_x_4755:
        /* <DEDUP_REMOVED lines=33> */
[----:B------:R-:W-:-:S04]  /*2850*/  IMAD.WIDE R22, R69, 0x4, R72 ;  /* 0x0000000445167825 */ /* 0x000fc800078e0248 */
[----:B------:R-:W-:Y:S01]  /*2860*/  IMAD.MOV.U32 R69, RZ, RZ, -0x1 ;  /* 0xffffffffff457424 */ /* 0x000fe200078e00ff */
[----:B------:R-:W-:Y:S02]  /*2870*/  SEL R23, R73, R23, !P3 ;  /* 0x0000001749177207 */ /* 0x000fe40005800000 */
[----:B------:R-:W-:Y:S02]  /*2880*/  SEL R22, R72, R22, !P3 ;  /* 0x0000001648167207 */ /* 0x000fe40005800000 */
        /* <DEDUP_REMOVED lines=11> */
.L_x_4759:
[----:B------:R-:W2:Y:S04]  /*2940*/  LDG.E.STRONG.GPU R69, desc[UR4][R22.64] ;  /* 0x0000000416457981 */ /* 0x000ea8000c1ef900 */
[----:B--2---:R-:W-:Y:S01]  /*2950*/  CCTL.IVALL ;  /* 0x00000000ff00798f */ /* 0x004fe20002000000 */
[----:B------:R-:W-:Y:S05]  /*2960*/  YIELD ;  /* 0x0000000000007946 */ /* 0x000fea0003800000 */
[----:B------:R-:W-:-:S13]  /*2970*/  ISETP.NE.AND P0, PT, R69, R70, PT ;  /* 0x000000464500720c */ /* 0x000fda0003f05270 */
[----:B------:R-:W-:Y:S05]  /*2980*/  @P0 BRA `(.L_x_4759) ;  /* 0xfffffffc00ec0947 */ /* 0x000fea000383ffff */
.L_x_4758:
        /* <DEDUP_REMOVED lines=16> */
.L_x_4764:
        /* <DEDUP_REMOVED lines=18> */
.L_x_4763:
[----:B------:R-:W-:Y:S05]  /*2bb0*/  BSYNC B1 ;  /* 0x0000000000017941 */ /* 0x000fea0003800000 */
.L_x_4762:
        /* <DEDUP_REMOVED lines=13> */
.L_x_4766:
[----:B------:R-:W-:Y:S05]  /*2c90*/  BSYNC B1 ;  /* 0x0000000000017941 */ /* 0x000fea0003800000 */
.L_x_4765:
[----:B------:R-:W-:-:S13]  /*2ca0*/  ISETP.LT.OR P0, PT, R69, UR7, P0 ;  /* 0x0000000745007c0c */ /* 0x000fda0008701670 */
[----:B------:R-:W-:Y:S05]  /*2cb0*/  @!P0 BRA `(.L_x_4761) ;  /* 0x00000000000c8947 */ /* 0x000fea0003800000 */
[----:B------:R-:W-:-:S06]  /*2cc0*/  IMAD.WIDE R20, R69, 0x4, R20 ;  /* 0x0000000445147825 */ /* 0x000fcc00078e0214 */
[----:B------:R-:W2:Y:S02]  /*2cd0*/  LDG.E R21, desc[UR4][R20.64] ;  /* 0x0000000414157981 */ /* 0x000ea4000c1e1900 */
[----:B--2---:R-:W-:-:S07]  /*2ce0*/  FADD R70, R70, R21 ;  /* 0x0000001546467221 */ /* 0x004fce0000000000 */
.L_x_4761:
[----:B------:R-:W-:Y:S05]  /*2cf0*/  BSYNC B0 ;  /* 0x0000000000007941 */ /* 0x000fea0003800000 */
.L_x_4760:
        /* <DEDUP_REMOVED lines=13> */
.L_x_4757:
        /* <DEDUP_REMOVED lines=10> */
.L_x_4767:
        /* <DEDUP_REMOVED lines=18> */
[--C-:B-1----:R-:W-:Y:S01]  /*2f90*/  FADD R21, R28, -R71.reuse ;  /* 0x800000471c157221 */ /* 0x102fe20000000000 */
[----:B------:R-:W-:Y:S01]  /*2fa0*/  ISETP.EQ.U32.AND P0, PT, RZ, UR8, PT ;  /* 0x00000008ff007c0c */ /* 0x000fe2000bf02070 */
[--C-:B------:R-:W-:Y:S01]  /*2fb0*/  FADD R69, R61, -R71.reuse ;  /* 0x800000473d457221 */ /* 0x100fe20000000000 */
[--C-:B------:R-:W-:Y:S01]  /*2fc0*/  FADD R75, R58, -R71.reuse ;  /* 0x800000473a4b7221 */ /* 0x100fe20000000000 */
[-C--:B------:R-:W-:Y:S01]  /*2fd0*/  FMUL R76, R21, R72.reuse ;  /* 0x00000048154c7220 */ /* 0x080fe20000400000 */
[----:B------:R-:W-:Y:S01]  /*2fe0*/  ISETP.EQ.AND.EX P0, PT, RZ, UR9, !P1, P0 ;  /* 0x00000009ff007c0c */ /* 0x000fe2000cf02300 */
[--C-:B------:R-:W-:Y:S01]  /*2ff0*/  FADD R21, R62, -R71.reuse ;  /* 0x800000473e157221 */ /* 0x100fe20000000000 */
[-C--:B------:R-:W-:Y:S01]  /*3000*/  FMUL R74, R69, R72.reuse ;  /* 0x00000048454a7220 */ /* 0x080fe20000400000 */
[--C-:B------:R-:W-:Y:S01]  /*3010*/  FADD R23, R57, -R71.reuse ;  /* 0x8000004739177221 */ /* 0x100fe20000000000 */
[--C-:B------:R-:W-:Y:S01]  /*3020*/  FADD R73, R66, -R71.reuse ;  /* 0x8000004742497221 */ /* 0x100fe20000000000 */
[-C--:B------:R-:W-:Y:S01]  /*3030*/  FMUL R22, R21, R72.reuse ;  /* 0x0000004815167220 */ /* 0x080fe20000400000 */
[--C-:B------:R-:W-:Y:S01]  /*3040*/  FADD R21, R65, -R71.reuse ;  /* 0x8000004741157221 */ /* 0x100fe20000000000 */
[----:B------:R-:W-:Y:S01]  /*3050*/  FADD R69, R68, -R71 ;  /* 0x8000004744457221 */ /* 0x000fe20000000000 */
        /* <DEDUP_REMOVED lines=59> */
.L_x_4770:
[----:B------:R-:W-:Y:S04]  /*3410*/  BSSY B1, `(.L_x_4771) ;  /* 0x0000054000017945 */ /* 0x000fe80003800000 */
[----:B------:R-:W-:Y:S01]  /*3420*/  BSSY B2, `(.L_x_4772) ;  /* 0x0000023000027945 */ /* 0x000fe20003800000 */
[----:B------:R-:W-:Y:S02]  /*3430*/  F2FP.SATFINITE.E4M3.F32.PACK_AB_MERGE_C R76, RZ, R76, RZ ;  /* 0x0000004cff4c723e */ /* 0x000fe400048070ff */
[----:B------:R-:W-:Y:S02]  /*3440*/  F2FP.SATFINITE.E4M3.F32.PACK_AB_MERGE_C R75, RZ, R75, RZ ;  /* 0x0000004bff4b723e */ /* 0x000fe400048070ff */
[----:B------:R-:W-:Y:S02]  /*3450*/  F2FP.SATFINITE.E4M3.F32.PACK_AB_MERGE_C R23, RZ, R23, RZ ;  /* 0x00000017ff17723e */ /* 0x000fe400048070ff */
[----:B------:R-:W-:-:S02]  /*3460*/  F2FP.SATFINITE.E4M3.F32.PACK_AB_MERGE_C R22, RZ, R22, RZ ;  /* 0x00000016ff16723e */ /* 0x000fc400048070ff */
[----:B------:R-:W-:Y:S02]  /*3470*/  F2FP.SATFINITE.E4M3.F32.PACK_AB_MERGE_C R74, RZ, R74, RZ ;  /* 0x0000004aff4a723e */ /* 0x000fe400048070ff */
[----:B------:R-:W-:Y:S02]  /*3480*/  F2FP.SATFINITE.E4M3.F32.PACK_AB_MERGE_C R73, RZ, R73, RZ ;  /* 0x00000049ff49723e */ /* 0x000fe400048070ff */
[----:B------:R-:W-:Y:S02]  /*3490*/  F2FP.SATFINITE.E4M3.F32.PACK_AB_MERGE_C R70, RZ, R70, RZ ;  /* 0x00000046ff46723e */ /* 0x000fe400048070ff */
[----:B------:R-:W-:Y:S01]  /*34a0*/  F2FP.SATFINITE.E4M3.F32.PACK_AB_MERGE_C R69, RZ, R69, RZ ;  /* 0x00000045ff45723e */ /* 0x000fe200048070ff */
[----:B------:R-:W-:Y:S06]  /*34b0*/  @!P2 BRA `(.L_x_4773) ;  /* 0x000000000064a947 */ /* 0x000fec0003800000 */
[----:B------:R-:W-:Y:S01]  /*34c0*/  IMAD R21, R29, UR11, R10 ;  /* 0x0000000b1d157c24 */ /* 0x000fe2000f8e020a */
[----:B------:R-:W-:-:S04]  /*34d0*/  ULDC UR7, c[0x0][0x258] ;  /* 0x0000960000077ab9 */ /* 0x000fc80000000800 */
[----:B------:R-:W-:-:S04]  /*34e0*/  IADD3 R20, P4, R21, UR7, RZ ;  /* 0x0000000715147c10 */ /* 0x000fc8000ff9e0ff */
[----:B------:R-:W-:-:S13]  /*34f0*/  LOP3.LUT P3, RZ, R20, 0x7, RZ, 0xc0, !PT ;  /* 0x0000000714ff7812 */ /* 0x000fda000786c0ff */
[----:B------:R-:W-:Y:S05]  /*3500*/  @!P3 BREAK B2 ;  /* 0x000000000002b942 */ /* 0x000fea0003800000 */
[----:B------:R-:W-:Y:S05]  /*3510*/  @P3 BRA `(.L_x_4773) ;  /* 0x00000000004c3947 */ /* 0x000fea0003800000 */
[----:B------:R-:W-:Y:S01]  /*3520*/  LOP3.LUT R22, R22, 0xffff, RZ, 0xc0, !PT ;  /* 0x0000ffff16167812 */ /* 0x000fe200078ec0ff */
[----:B------:R-:W-:Y:S01]  /*3530*/  IMAD.U32 R70, R70, 0x10000, RZ ;  /* 0x0001000046467824 */ /* 0x000fe200078e00ff */
[----:B------:R-:W-:Y:S01]  /*3540*/  LOP3.LUT R69, R69, 0xffff, RZ, 0xc0, !PT ;  /* 0x0000ffff45457812 */ /* 0x000fe200078ec0ff */
[----:B------:R-:W-:Y:S01]  /*3550*/  IMAD.U32 R23, R23, 0x10000, RZ ;  /* 0x0001000017177824 */ /* 0x000fe200078e00ff */
[----:B------:R-:W-:Y:S01]  /*3560*/  PRMT R73, R73, 0x7104, RZ ;  /* 0x0000710449497816 */ /* 0x000fe200000000ff */
[----:B------:R-:W-:Y:S01]  /*3570*/  IMAD.SHL.U32 R22, R22, 0x1000000, RZ ;  /* 0x0100000016167824 */ /* 0x000fe200078e00ff */
[----:B------:R-:W-:Y:S01]  /*3580*/  LOP3.LUT R70, R70, 0xff0000, RZ, 0xc0, !PT ;  /* 0x00ff000046467812 */ /* 0x000fe200078ec0ff */
[----:B------:R-:W-:Y:S01]  /*3590*/  IMAD.SHL.U32 R75, R75, 0x100, RZ ;  /* 0x000001004b4b7824 */ /* 0x000fe200078e00ff */
[----:B------:R-:W-:Y:S02]  /*35a0*/  ULDC UR7, c[0x0][0x25c] ;  /* 0x0000970000077ab9 */ /* 0x000fe40000000800 */
[----:B------:R-:W-:-:S02]  /*35b0*/  LOP3.LUT R22, R22, 0xff000000, RZ, 0xc0, !PT ;  /* 0xff00000016167812 */ /* 0x000fc400078ec0ff */
[----:B------:R-:W-:Y:S02]  /*35c0*/  PRMT R70, R70, 0x4210, R69 ;  /* 0x0000421046467816 */ /* 0x000fe40000000045 */
[----:B------:R-:W-:Y:S02]  /*35d0*/  LOP3.LUT R22, R22, 0xff0000, R23, 0xf8, !PT ;  /* 0x00ff000016167812 */ /* 0x000fe400078ef817 */
[----:B------:R-:W-:Y:S02]  /*35e0*/  LOP3.LUT R73, R70, 0xff00, R73, 0xf8, !PT ;  /* 0x0000ff0046497812 */ /* 0x000fe400078ef849 */
[----:B------:R-:W-:Y:S02]  /*35f0*/  LOP3.LUT R75, R22, 0xffff, R75, 0xf8, !PT ;  /* 0x0000ffff164b7812 */ /* 0x000fe400078ef84b */
[----:B------:R-:W-:Y:S02]  /*3600*/  LOP3.LUT R77, R73, 0xff, R74, 0xf8, !PT ;  /* 0x000000ff494d7812 */ /* 0x000fe400078ef84a */
[----:B------:R-:W-:-:S02]  /*3610*/  LOP3.LUT R76, R75, 0xff, R76, 0xf8, !PT ;  /* 0x000000ff4b4c7812 */ /* 0x000fc400078ef84c */
[----:B------:R-:W-:-:S05]  /*3620*/  LEA.HI.X.SX32 R21, R21, UR7, 0x1, P4 ;  /* 0x0000000715157c11 */ /* 0x000fca000a0f0eff */
[----:B------:R2:W-:Y:S01]  /*3630*/  STG.E.64 desc[UR4][R20.64], R76 ;  /* 0x0000004c14007986 */ /* 0x0005e2000c101b04 */
[----:B------:R-:W-:Y:S05]  /*3640*/  BRA `(.L_x_4774) ;  /* 0x0000000000c07947 */ /* 0x000fea0003800000 */
.L_x_4773:
[----:B------:R-:W-:Y:S05]  /*3650*/  BSYNC B2 ;  /* 0x0000000000027941 */ /* 0x000fea0003800000 */
.L_x_4772:
[----:B------:R-:W-:-:S13]  /*3660*/  ISETP.NE.AND P4, PT, R32, RZ, PT ;  /* 0x000000ff2000720c */ /* 0x000fda0003f85270 */
[----:B------:R-:W1:Y:S01]  /*3670*/  @P4 LDC.64 R20, c[0x0][0x258] ;  /* 0x00009600ff144b82 */ /* 0x000e620000000a00 */
[----:B------:R-:W-:-:S05]  /*3680*/  @P4 IMAD R77, R29, UR11, R10 ;  /* 0x0000000b1d4d4c24 */ /* 0x000fca000f8e020a */
[----:B-1----:R-:W-:-:S04]  /*3690*/  @P4 IADD3 R20, P3, R77, R20, RZ ;  /* 0x000000144d144210 */ /* 0x002fc80007f7e0ff */
[----:B------:R-:W-:Y:S02]  /*36a0*/  @P4 LEA.HI.X.SX32 R21, R77, R21, 0x1, P3 ;  /* 0x000000154d154211 */ /* 0x000fe400018f0eff */
[----:B------:R-:W-:-:S03]  /*36b0*/  ISETP.GE.U32.AND P3, PT, R32, 0x2, PT ;  /* 0x000000022000780c */ /* 0x000fc60003f66070 */
[----:B------:R1:W-:Y:S10]  /*36c0*/  @P4 STG.E.U8 desc[UR4][R20.64], R76 ;  /* 0x0000004c14004986 */ /* 0x0003f4000c101104 */
[----:B------:R-:W-:Y:S01]  /*36d0*/  @P3 IMAD R77, R29, UR11, R10 ;  /* 0x0000000b1d4d3c24 */ /* 0x000fe2000f8e020a */
[----:B-1----:R-:W1:Y:S04]  /*36e0*/  @P3 LDC.64 R20, c[0x0][0x258] ;  /* 0x00009600ff143b82 */ /* 0x002e680000000a00 */
[----:B-1----:R-:W-:-:S04]  /*36f0*/  @P3 IADD3 R76, P4, R77, R20, RZ ;  /* 0x000000144d4c3210 */ /* 0x002fc80007f9e0ff */
[----:B------:R-:W-:-:S05]  /*3700*/  @P3 LEA.HI.X.SX32 R77, R77, R21, 0x1, P4 ;  /* 0x000000154d4d3211 */ /* 0x000fca00020f0eff */
[----:B------:R1:W-:Y:S01]  /*3710*/  @P3 STG.E.U8 desc[UR4][R76.64+0x1], R75 ;  /* 0x0000014b4c003986 */ /* 0x0003e2000c101104 */
[----:B------:R-:W-:-:S13]  /*3720*/  ISETP.GE.U32.AND P3, PT, R32, 0x3, PT ;  /* 0x000000032000780c */ /* 0x000fda0003f66070 */
[----:B------:R-:W2:Y:S01]  /*3730*/  @P3 LDC.64 R20, c[0x0][0x258] ;  /* 0x00009600ff143b82 */ /* 0x000ea20000000a00 */
[----:B-1----:R-:W-:-:S05]  /*3740*/  @P3 IMAD R75, R29, UR11, R10 ;  /* 0x0000000b1d4b3c24 */ /* 0x002fca000f8e020a */
[----:B--2---:R-:W-:-:S04]  /*3750*/  @P3 IADD3 R76, P4, R75, R20, RZ ;  /* 0x000000144b4c3210 */ /* 0x004fc80007f9e0ff */
[----:B------:R-:W-:-:S05]  /*3760*/  @P3 LEA.HI.X.SX32 R77, R75, R21, 0x1, P4 ;  /* 0x000000154b4d3211 */ /* 0x000fca00020f0eff */
[----:B------:R1:W-:Y:S01]  /*3770*/  @P3 STG.E.U8 desc[UR4][R76.64+0x2], R23 ;  /* 0x000002174c003986 */ /* 0x0003e2000c101104 */
[----:B------:R-:W-:-:S13]  /*3780*/  ISETP.GE.U32.AND P3, PT, R32, 0x4, PT ;  /* 0x000000042000780c */ /* 0x000fda0003f66070 */
[----:B------:R-:W2:Y:S01]  /*3790*/  @P3 LDC.64 R20, c[0x0][0x258] ;  /* 0x00009600ff143b82 */ /* 0x000ea20000000a00 */
[----:B-1----:R-:W-:-:S05]  /*37a0*/  @P3 IMAD R23, R29, UR11, R10 ;  /* 0x0000000b1d173c24 */ /* 0x002fca000f8e020a */
[----:B--2---:R-:W-:-:S04]  /*37b0*/  @P3 IADD3 R76, P4, R23, R20, RZ ;  /* 0x00000014174c3210 */ /* 0x004fc80007f9e0ff */
[----:B------:R-:W-:Y:S02]  /*37c0*/  @P3 LEA.HI.X.SX32 R77, R23, R21, 0x1, P4 ;  /* 0x00000015174d3211 */ /* 0x000fe400020f0eff */
[----:B------:R-:W-:-:S03]  /*37d0*/  ISETP.GE.U32.AND P4, PT, R32, 0x5, PT ;  /* 0x000000052000780c */ /* 0x000fc60003f86070 */
[----:B------:R1:W-:Y:S01]  /*37e0*/  @P3 STG.E.U8 desc[UR4][R76.64+0x3], R22 ;  /* 0x000003164c003986 */ /* 0x0003e2000c101104 */
[----:B------:R-:W-:-:S09]  /*37f0*/  ISETP.GE.U32.AND P3, PT, R32, 0x6, PT ;  /* 0x000000062000780c */ /* 0x000fd20003f66070 */
[----:B------:R-:W1:Y:S01]  /*3800*/  @P4 LDC.64 R20, c[0x0][0x258] ;  /* 0x00009600ff144b82 */ /* 0x000e620000000a00 */
[----:B------:R-:W-:-:S03]  /*3810*/  @P4 IMAD R75, R29, UR11, R10 ;  /* 0x0000000b1d4b4c24 */ /* 0x000fc6000f8e020a */
[----:B------:R-:W-:Y:S02]  /*3820*/  @P3 IMAD R23, R29, UR11, R10 ;  /* 0x0000000b1d173c24 */ /* 0x000fe4000f8e020a */
[----:B-1----:R-:W-:-:S04]  /*3830*/  @P4 IADD3 R76, P5, R75, R20, RZ ;  /* 0x000000144b4c4210 */ /* 0x002fc80007fbe0ff */
[----:B------:R-:W-:Y:S02]  /*3840*/  @P4 LEA.HI.X.SX32 R77, R75, R21, 0x1, P5 ;  /* 0x000000154b4d4211 */ /* 0x000fe400028f0eff */
[----:B------:R-:W1:Y:S03]  /*3850*/  @P3 LDC.64 R20, c[0x0][0x258] ;  /* 0x00009600ff143b82 */ /* 0x000e660000000a00 */
[----:B------:R2:W-:Y:S01]  /*3860*/  @P4 STG.E.U8 desc[UR4][R76.64+0x4], R74 ;  /* 0x0000044a4c004986 */ /* 0x0005e2000c101104 */
[----:B------:R-:W-:Y:S01]  /*3870*/  ISETP.GE.U32.AND P4, PT, R32, 0x7, PT ;  /* 0x000000072000780c */ /* 0x000fe20003f86070 */
[----:B--2---:R-:W-:Y:S01]  /*3880*/  @P2 IMAD R76, R29, UR11, R10 ;  /* 0x0000000b1d4c2c24 */ /* 0x004fe2000f8e020a */
[----:B-1----:R-:W-:-:S04]  /*3890*/  @P3 IADD3 R74, P5, R23, R20, RZ ;  /* 0x00000014174a3210 */ /* 0x002fc80007fbe0ff */
[----:B------:R-:W-:-:S07]  /*38a0*/  @P3 LEA.HI.X.SX32 R75, R23, R21, 0x1, P5 ;  /* 0x00000015174b3211 */ /* 0x000fce00028f0eff */
[----:B------:R-:W1:Y:S01]  /*38b0*/  @P4 LDC.64 R20, c[0x0][0x258] ;  /* 0x00009600ff144b82 */ /* 0x000e620000000a00 */
[----:B------:R2:W-:Y:S07]  /*38c0*/  @P3 STG.E.U8 desc[UR4][R74.64+0x5], R73 ;  /* 0x000005494a003986 */ /* 0x0005ee000c101104 */
[----:B------:R-:W3:Y:S01]  /*38d0*/  @P2 LDC.64 R22, c[0x0][0x258] ;  /* 0x00009600ff162b82 */ /* 0x000ee20000000a00 */
[----:B--2---:R-:W-:-:S05]  /*38e0*/  @P4 IMAD R73, R29, UR11, R10 ;  /* 0x0000000b1d494c24 */ /* 0x004fca000f8e020a */
[----:B-1----:R-:W-:-:S04]  /*38f0*/  @P4 IADD3 R20, P3, R73, R20, RZ ;  /* 0x0000001449144210 */ /* 0x002fc80007f7e0ff */
[----:B------:R-:W-:Y:S02]  /*3900*/  @P4 LEA.HI.X.SX32 R21, R73, R21, 0x1, P3 ;  /* 0x0000001549154211 */ /* 0x000fe400018f0eff */
[----:B---3--:R-:W-:-:S03]  /*3910*/  @P2 IADD3 R22, P3, R76, R22, RZ ;  /* 0x000000164c162210 */ /* 0x008fc60007f7e0ff */
[----:B------:R1:W-:Y:S01]  /*3920*/  @P4 STG.E.U8 desc[UR4][R20.64+0x6], R70 ;  /* 0x0000064614004986 */ /* 0x0003e2000c101104 */
[----:B------:R-:W-:-:S05]  /*3930*/  @P2 LEA.HI.X.SX32 R23, R76, R23, 0x1, P3 ;  /* 0x000000174c172211 */ /* 0x000fca00018f0eff */
[----:B------:R1:W-:Y:S04]  /*3940*/  @P2 STG.E.U8 desc[UR4][R22.64+0x7], R69 ;  /* 0x0000074516002986 */ /* 0x0003e8000c101104 */
.L_x_4774:
[----:B------:R-:W-:Y:S05]  /*3950*/  BSYNC B1 ;  /* 0x0000000000017941 */ /* 0x000fea0003800000 */
.L_x_4771:
[----:B------:R-:W-:-:S13]  /*3960*/  ISETP.GE.AND P2, PT, R34, UR11, PT ;  /* 0x0000000b22007c0c */ /* 0x000fda000bf46270 */
[----:B------:R-:W-:Y:S05]  /*3970*/  @P2 BRA `(.L_x_4769) ;  /* 0x0000000400d42947 */ /* 0x000fea0003800000 */
[--C-:B-1----:R-:W-:Y:S01]  /*3980*/  FADD R23, R53, -R71.reuse ;  /* 0x8000004735177221 */ /* 0x102fe20000000000 */
        /* <DEDUP_REMOVED lines=15> */
[----:B------:R-:W-:Y:S01]  /*3a80*/  ULDC.64 UR8, c[0x0][0x258] ;  /* 0x0000960000087ab9 */ /* 0x000fe20000000a00 */
        /* <DEDUP_REMOVED lines=34> */
[C---:B------:R-:W-:Y:S01]  /*3cb0*/  @P6 FMUL R22, R52.reuse, R22 ;  /* 0x0000001634166220 */ /* 0x040fe20000400000 */
        /* <DEDUP_REMOVED lines=19> */
.L_x_4775:
[C---:B------:R-:W-:Y:S02]  /*3df0*/  IADD3 R20, P1, R21.reuse, UR8, RZ ;  /* 0x0000000815147c10 */ /* 0x040fe4000ff3e0ff */
[----:B------:R-:W-:Y:S02]  /*3e00*/  F2FP.SATFINITE.E4M3.F32.PACK_AB_MERGE_C R77, RZ, R23, RZ ;  /* 0x00000017ff4d723e */ /* 0x000fe400048070ff */
[----:B------:R-:W-:Y:S02]  /*3e10*/  LOP3.LUT P0, RZ, R20, 0x7, RZ, 0xc0, !PT ;  /* 0x0000000714ff7812 */ /* 0x000fe4000780c0ff */
[----:B------:R-:W-:Y:S02]  /*3e20*/  LEA.HI.X.SX32 R21, R21, UR9, 0x1, P1 ;  /* 0x0000000915157c11 */ /* 0x000fe400088f0eff */
[----:B------:R-:W-:Y:S02]  /*3e30*/  ISETP.LT.U32.OR P0, PT, R30, 0x8, P0 ;  /* 0x000000081e00780c */ /* 0x000fe40000701470 */
[----:B------:R-:W-:-:S02]  /*3e40*/  F2FP.SATFINITE.E4M3.F32.PACK_AB_MERGE_C R23, RZ, R69, RZ ;  /* 0x00000045ff17723e */ /* 0x000fc400048070ff */
[----:B------:R-:W-:Y:S02]  /*3e50*/  F2FP.SATFINITE.E4M3.F32.PACK_AB_MERGE_C R69, RZ, R73, RZ ;  /* 0x00000049ff45723e */ /* 0x000fe400048070ff */
[----:B------:R-:W-:Y:S02]  /*3e60*/  ISETP.GE.U32.AND P1, PT, R30, 0x8, PT ;  /* 0x000000081e00780c */ /* 0x000fe40003f26070 */
[----:B------:R-:W-:Y:S02]  /*3e70*/  F2FP.SATFINITE.E4M3.F32.PACK_AB_MERGE_C R75, RZ, R70, RZ ;  /* 0x00000046ff4b723e */ /* 0x000fe400048070ff */
[----:B------:R-:W-:Y:S02]  /*3e80*/  F2FP.SATFINITE.E4M3.F32.PACK_AB_MERGE_C R29, RZ, R29, RZ ;  /* 0x0000001dff1d723e */ /* 0x000fe400048070ff */
[----:B------:R-:W-:Y:S02]  /*3e90*/  F2FP.SATFINITE.E4M3.F32.PACK_AB_MERGE_C R22, RZ, R22, RZ ;  /* 0x00000016ff16723e */ /* 0x000fe400048070ff */
[----:B------:R-:W-:-:S02]  /*3ea0*/  F2FP.SATFINITE.E4M3.F32.PACK_AB_MERGE_C R71, RZ, R71, RZ ;  /* 0x00000047ff47723e */ /* 0x000fc400048070ff */
[----:B------:R-:W-:Y:S01]  /*3eb0*/  F2FP.SATFINITE.E4M3.F32.PACK_AB_MERGE_C R73, RZ, R72, RZ ;  /* 0x00000048ff49723e */ /* 0x000fe200048070ff */
[----:B------:R-:W-:Y:S06]  /*3ec0*/  @P0 BRA `(.L_x_4776) ;  /* 0x0000000000440947 */ /* 0x000fec0003800000 */
[----:B------:R-:W-:Y:S01]  /*3ed0*/  LOP3.LUT R22, R22, 0xffff, RZ, 0xc0, !PT ;  /* 0x0000ffff16167812 */ /* 0x000fe200078ec0ff */
[----:B------:R-:W-:Y:S01]  /*3ee0*/  IMAD.U32 R69, R69, 0x10000, RZ ;  /* 0x0001000045457824 */ /* 0x000fe200078e00ff */
[----:B------:R-:W-:Y:S01]  /*3ef0*/  PRMT R71, R71, 0x7104, RZ ;  /* 0x0000710447477816 */ /* 0x000fe200000000ff */
[----:B------:R-:W-:Y:S02]  /*3f00*/  IMAD.U32 R77, R77, 0x10000, RZ ;  /* 0x000100004d4d7824 */ /* 0x000fe400078e00ff */
[----:B------:R-:W-:Y:S01]  /*3f10*/  IMAD.SHL.U32 R70, R22, 0x1000000, RZ ;  /* 0x0100000016467824 */ /* 0x000fe200078e00ff */
[----:B------:R-:W-:Y:S01]  /*3f20*/  LOP3.LUT R22, R73, 0xffff, RZ, 0xc0, !PT ;  /* 0x0000ffff49167812 */ /* 0x000fe200078ec0ff */
[----:B------:R-:W-:Y:S01]  /*3f30*/  IMAD.SHL.U32 R29, R29, 0x100, RZ ;  /* 0x000001001d1d7824 */ /* 0x000fe200078e00ff */
[----:B------:R-:W-:Y:S02]  /*3f40*/  LOP3.LUT R69, R69, 0xff0000, RZ, 0xc0, !PT ;  /* 0x00ff000045457812 */ /* 0x000fe400078ec0ff */
[----:B------:R-:W-:-:S02]  /*3f50*/  LOP3.LUT R70, R70, 0xff000000, RZ, 0xc0, !PT ;  /* 0xff00000046467812 */ /* 0x000fc400078ec0ff */
[----:B------:R-:W-:Y:S02]  /*3f60*/  PRMT R72, R69, 0x4210, R22 ;  /* 0x0000421045487816 */ /* 0x000fe40000000016 */
[----:B------:R-:W-:Y:S02]  /*3f70*/  LOP3.LUT R22, R70, 0xff0000, R77, 0xf8, !PT ;  /* 0x00ff000046167812 */ /* 0x000fe400078ef84d */
[----:B------:R-:W-:Y:S02]  /*3f80*/  LOP3.LUT R70, R72, 0xff00, R71, 0xf8, !PT ;  /* 0x0000ff0048467812 */ /* 0x000fe400078ef847 */
[----:B------:R-:W-:Y:S02]  /*3f90*/  LOP3.LUT R22, R22, 0xffff, R29, 0xf8, !PT ;  /* 0x0000ffff16167812 */ /* 0x000fe400078ef81d */
[----:B------:R-:W-:Y:S02]  /*3fa0*/  LOP3.LUT R23, R70, 0xff, R23, 0xf8, !PT ;  /* 0x000000ff46177812 */ /* 0x000fe400078ef817 */
[----:B------:R-:W-:-:S05]  /*3fb0*/  LOP3.LUT R22, R22, 0xff, R75, 0xf8, !PT ;  /* 0x000000ff16167812 */ /* 0x000fca00078ef84b */
[----:B------:R4:W-:Y:S01]  /*3fc0*/  STG.E.64 desc[UR4][R20.64], R22 ;  /* 0x0000001614007986 */ /* 0x0009e2000c101b04 */
[----:B------:R-:W-:Y:S05]  /*3fd0*/  BRA `(.L_x_4769) ;  /* 0x00000000003c7947 */ /* 0x000fea0003800000 */
.L_x_4776:
        /* <DEDUP_REMOVED lines=15> */
.L_x_4769:
[----:B------:R-:W-:Y:S05]  /*40d0*/  BSYNC B0 ;  /* 0x0000000000007941 */ /* 0x000fea0003800000 */
.L_x_4768:
[----:B------:R-:W-:Y:S05]  /*40e0*/  WARPSYNC.ALL ;  /* 0x0000000000007948 */ /* 0x000fea0003800000 */
[----:B-1234-:R-:W1:Y:S02]  /*40f0*/  LDC R20, c[0x0][0x210] ;  /* 0x00008400ff147b82 */ /* 0x01ee640000000800 */
[----:B-1----:R-:W-:-:S05]  /*4100*/  IMAD R13, R20, 0x4, R13 ;  /* 0x00000004140d7824 */ /* 0x002fca00078e020d */
[----:B------:R-:W-:-:S13]  /*4110*/  ISETP.GE.AND P0, PT, R13, UR10, PT ;  /* 0x0000000a0d007c0c */ /* 0x000fda000bf06270 */
[----:B------:R-:W-:Y:S05]  /*4120*/  @!P0 BRA `(.L_x_4777) ;  /* 0xffffffd0003c8947 */ /* 0x000fea000383ffff */
.L_x_4733:
        /* <DEDUP_REMOVED lines=12> */
[----:B------:R-:W1:Y:S01]  /*41f0*/  SHFL.DOWN PT, R3, R0, 0x8, 0x1f ;  /* 0x09001f0000037f89 */ /* 0x000e6200000e0000 */
[----:B--2---:R-:W-:-:S05]  /*4200*/  @!P0 LEA R7, R8, R7, 0x18 ;  /* 0x0000000708078211 */ /* 0x004fca00078ec0ff */
[----:B------:R-:W-:Y:S01]  /*4210*/  @!P0 IMAD.IADD R6, R6, 0x1, R7 ;  /* 0x0000000106068824 */ /* 0x000fe200078e0207 */
[----:B-1----:R-:W-:Y:S02]  /*4220*/  FMNMX R3, R0, R3, !PT ;  /* 0x0000000300037209 */ /* 0x002fe40007800000 */
[----:B------:R-:W-:-:S03]  /*4230*/  SHF.R.U32.HI R0, RZ, 0x5, R16 ;  /* 0x00000005ff007819 */ /* 0x000fc60000011610 */
[----:B------:R-:W1:Y:S02]  /*4240*/  SHFL.DOWN PT, R2, R3, 0x4, 0x1f ;  /* 0x08801f0003027f89 */ /* 0x000e6400000e0000 */
[----:B-1----:R-:W-:-:S05]  /*4250*/  FMNMX R2, R3, R2, !PT ;  /* 0x0000000203027209 */ /* 0x002fca0007800000 */
[----:B------:R-:W1:Y:S02]  /*4260*/  SHFL.DOWN PT, R5, R2, 0x2, 0x1f ;  /* 0x08401f0002057f89 */ /* 0x000e6400000e0000 */
[----:B-1----:R-:W-:-:S05]  /*4270*/  FMNMX R5, R2, R5, !PT ;  /* 0x0000000502057209 */ /* 0x002fca0007800000 */
[----:B------:R-:W1:Y:S02]  /*4280*/  SHFL.DOWN PT, R4, R5, 0x1, 0x1f ;  /* 0x08201f0005047f89 */ /* 0x000e6400000e0000 */
[----:B-1----:R-:W-:Y:S01]  /*4290*/  FMNMX R3, R5, R4, !PT ;  /* 0x0000000405037209 */ /* 0x002fe20007800000 */
[----:B------:R-:W-:-:S04]  /*42a0*/  IMAD.MOV.U32 R5, RZ, RZ, RZ ;  /* 0x000000ffff057224 */ /* 0x000fc800078e00ff */
        /* <DEDUP_REMOVED lines=16> */
.L_x_4788:
[----:B--2---:R-:W-:-:S07]  /*43b0*/  FMNMX R5, R3, R2, !PT ;  /* 0x0000000203057209 */ /* 0x004fce0007800000 */
.L_x_4780:
[----:B------:R-:W-:Y:S05]  /*43c0*/  BSYNC B0 ;  /* 0x0000000000007941 */ /* 0x000fea0003800000 */
.L_x_4779:
[----:B------:R-:W-:Y:S01]  /*43d0*/  ISETP.NE.AND P0, PT, R16, RZ, PT ;  /* 0x000000ff1000720c */ /* 0x000fe20003f05270 */
[----:B------:R-:W-:-:S12]  /*43e0*/  BSSY B0, `(.L_x_4778) ;  /* 0x0000004000007945 */ /* 0x000fd80003800000 */
[----:B------:R-:W-:Y:S05]  /*43f0*/  @P0 BRA `(.L_x_4782) ;  /* 0x0000000000080947 */ /* 0x000fea0003800000 */
[----:B-1----:R-:W1:Y:S02]  /*4400*/  LDC.64 R2, c[0x0][0x288] ;  /* 0x0000a200ff027b82 */ /* 0x002e640000000a00 */
[----:B-1----:R2:W-:Y:S02]  /*4410*/  REDG.E.MAX.S32.STRONG.GPU desc[UR4][R2.64], R5 ;  /* 0x000000050200798e */ /* 0x0025e4000d10e384 */
.L_x_4782:
[----:B------:R-:W-:Y:S05]  /*4420*/  BSYNC B0 ;  /* 0x0000000000007941 */ /* 0x000fea0003800000 */
.L_x_4778:
        /* <DEDUP_REMOVED lines=15> */
[----:B012---:R-:W-:Y:S05]  /*4520*/  CALL.REL.NOINC `($__internal_33_$__cuda_sm20_rcp_rn_f32_slowpath) ;  /* 0x0000000000607944 */ /* 0x007fea0003c00000 */
[----:B------:R-:W-:Y:S01]  /*4530*/  IMAD.MOV.U32 R5, RZ, RZ, R20 ;  /* 0x000000ffff057224 */ /* 0x000fe200078e0014 */
[----:B------:R-:W-:Y:S06]  /*4540*/  BRA `(.L_x_4785) ;  /* 0x0000000000107947 */ /* 0x000fec0003800000 */
.L_x_4784:
[----:B--2---:R-:W2:Y:S02]  /*4550*/  MUFU.RCP R5, R52 ;  /* 0x0000003400057308 */ /* 0x004ea40000001000 */
[----:B--2---:R-:W-:-:S04]  /*4560*/  FFMA R0, R52, R5, -1 ;  /* 0xbf80000034007423 */ /* 0x004fc80000000005 */
[----:B------:R-:W-:-:S04]  /*4570*/  FADD.FTZ R0, -R0, -RZ ;  /* 0x800000ff00007221 */ /* 0x000fc80000010100 */
[----:B------:R-:W-:-:S07]  /*4580*/  FFMA R5, R5, R0, R5 ;  /* 0x0000000005057223 */ /* 0x000fce0000000005 */
.L_x_4785:
[----:B------:R-:W-:Y:S05]  /*4590*/  BSYNC B0 ;  /* 0x0000000000007941 */ /* 0x000fea0003800000 */
.L_x_4783:
[----:B-1----:R-:W1:Y:S02]  /*45a0*/  LDC.64 R2, c[0x0][0x280] ;  /* 0x0000a000ff027b82 */ /* 0x002e640000000a00 */
[----:B-1----:R-:W-:Y:S01]  /*45b0*/  STG.E desc[UR4][R2.64], R5 ;  /* 0x0000000502007986 */ /* 0x002fe2000c101904 */
[----:B------:R-:W-:Y:S05]  /*45c0*/  EXIT ;  /* 0x000000000000794d */ /* 0x000fea0003800000 */
.L_x_4781:
[----:B------:R-:W-:Y:S02]  /*45d0*/  IMAD.MOV.U32 R5, RZ, RZ, 0x2 ;  /* 0x00000002ff057424 */ /* 0x000fe400078e00ff */
[----:B------:R-:W-:Y:S02]  /*45e0*/  IMAD.MOV.U32 R7, RZ, RZ, 0x1f ;  /* 0x0000001fff077424 */ /* 0x000fe400078e00ff */
[----:B------:R-:W-:-:S07]  /*45f0*/  IMAD.MOV.U32 R4, RZ, RZ, -0x1 ;  /* 0xffffffffff047424 */ /* 0x000fce00078e00ff */
[----:B012--5:R-:W-:Y:S05]  /*4600*/  WARPSYNC.COLLECTIVE R4, `(.L_x_4786) ;  /* 0x0000000004087348 */ /* 0x027fea0003c00000 */
[----:B-12---:R1:W2:Y:S02]  /*4610*/  SHFL.DOWN P0, R2, R0, R5, R7 ;  /* 0x0800000500027389 */ /* 0x0062a40000000007 */
[----:B012--5:R-:W-:Y:S01]  /*4620*/  ENDCOLLECTIVE ;  /* 0x000000000000791b */ /* 0x027fe20003800000 */
.L_x_4786:
[----:B------:R-:W-:Y:S02]  /*4630*/  IMAD.MOV.U32 R5, RZ, RZ, 0x1 ;  /* 0x00000001ff057424 */ /* 0x000fe400078e00ff */
[----:B------:R-:W-:-:S05]  /*4640*/  IMAD.MOV.U32 R3, RZ, RZ, R2 ;  /* 0x000000ffff037224 */ /* 0x000fca00078e0002 */
[----:B------:R-:W-:-:S05]  /*4650*/  FMNMX R3, R3, R0, !PT ;  /* 0x0000000003037209 */ /* 0x000fca0007800000 */
[----:B------:R-:W-:-:S07]  /*4660*/  IMAD.MOV.U32 R0, RZ, RZ, R3 ;  /* 0x000000ffff007224 */ /* 0x000fce00078e0003 */
[----:B------:R-:W-:Y:S05]  /*4670*/  WARPSYNC.COLLECTIVE R4, `(.L_x_4787) ;  /* 0x0000000004087348 */ /* 0x000fea0003c00000 */
[----:B------:R0:W1:Y:S02]  /*4680*/  SHFL.DOWN P0, R2, R0, R5, R7 ;  /* 0x0800000500027389 */ /* 0x0000640000000007 */
[----:B01----:R-:W-:Y:S01]  /*4690*/  ENDCOLLECTIVE ;  /* 0x000000000000791b */ /* 0x003fe20003800000 */
.L_x_4787:
[----:B------:R-:W-:Y:S05]  /*46a0*/  BRA `(.L_x_4788) ;  /* 0xfffffffc00407947 */ /* 0x000fea000383ffff */
        .weak           $__internal_33_$__cuda_sm20_rcp_rn_f32_slowpath
        .type           $__internal_33_$__cuda_sm20_rcp_rn_f32_slowpath,@function
        .size           $__internal_33_$__cuda_sm20_rcp_rn_f32_slowpath,(.L_x_14369 - $__internal_33_$__cuda_sm20_rcp_rn_f32_slowpath)
$__internal_33_$__cuda_sm20_rcp_rn_f32_slowpath:
        /* <DEDUP_REMOVED lines=15> */
.L_x_4790:
        /* <DEDUP_REMOVED lines=33> */
.L_x_4792:
[----:B------:R0:W1:Y:S02]  /*49b0*/  MUFU.RCP R11, R52 ;  /* 0x00000034000b7308 */ /* 0x0000640000001000 */
.L_x_4791:
[----:B------:R-:W-:Y:S05]  /*49c0*/  BSYNC B1 ;  /* 0x0000000000017941 */ /* 0x000fea0003800000 */
.L_x_4789:
[----:B-1----:R-:W-:Y:S02]  /*49d0*/  IMAD.MOV.U32 R20, RZ, RZ, R11 ;  /* 0x000000ffff147224 */ /* 0x002fe400078e000b */
[----:B------:R-:W-:Y:S02]  /*49e0*/  IMAD.MOV.U32 R10, RZ, RZ, R0 ;  /* 0x000000ffff0a7224 */ /* 0x000fe400078e0000 */
[----:B------:R-:W-:-:S04]  /*49f0*/  IMAD.MOV.U32 R11, RZ, RZ, 0x0 ;  /* 0x00000000ff0b7424 */ /* 0x000fc800078e00ff */
[----:B0-----:R-:W-:Y:S05]  /*4a00*/  RET.REL.NODEC R10 `(_ZN18transformer_engine13normalization21ln_fwd_general_kernelINS0_13Kernel_traitsI6__halfS3_13__nv_fp8_e4m3fjLj512ELj1ELj4ELj1ELj16ENS0_18Kernel_traits_baseILj512ES3_S3_S4_fjLj128EEEEEEEvNS0_19ForwardKernelParamsE) ;  /* 0xffffffb40a7c7950 */ /* 0x001fea0003c3ffff */
.L_x_4793:
        /* <DEDUP_REMOVED lines=15> */
.L_x_14369:


//--------------------- .text._ZN18transformer_engine13normalization21ln_fwd_general_kernelINS0_13Kernel_traitsI6__halfS3_13__nv_fp8_e4m3fjLj128ELj1ELj4ELj1ELj8ENS0_18Kernel_traits_baseILj128ES3_S3_S4_fjLj128EEEEEEEvNS0_19ForwardKernelParamsE --------------------------
	.section	.text._ZN18transformer_engine13normalization21ln_fwd_general_kernelINS0_13Kernel_traitsI6__halfS3_13__nv_fp8_e4m3fjLj128ELj1ELj4ELj1ELj8ENS0_18Kernel_traits_baseILj128ES3_S3_S4_fjLj128EEEEEEEvNS0_19ForwardKernelParamsE,"ax",@progbits
	.align	128
        .global         _ZN18transformer_engine13normalization21ln_fwd_general_kernelINS0_13Kernel_traitsI6__halfS3_13__nv_fp8_e4m3fjLj128ELj1ELj4ELj1ELj8ENS0_18Kernel_traits_baseILj128ES3_S3_S4_fjLj128EEEEEEEvNS0_19ForwardKernelParamsE
        .type           _ZN18transformer_engine13normalization21ln_fwd_general_kernelINS0_13Kernel_traitsI6__halfS3_13__nv_fp8_e4m3fjLj128ELj1ELj4ELj1ELj8ENS0_18Kernel_traits_baseILj128ES3_S3_S4_fjLj128EEEEEEEvNS0_19ForwardKernelParamsE,@function
        .size           _ZN18transformer_engine13normalization21ln_fwd_general_kernelINS0_13Kernel_traitsI6__halfS3_13__nv_fp8_e4m3fjLj128ELj1ELj4ELj1ELj8ENS0_18Kernel_traits_baseILj128ES3_S3_S4_fjLj128EEEEEEEvNS0_19ForwardKernelParamsE,(.L_x_14370 - _ZN18transformer_engine13normalization21ln_fwd_general_kernelINS0_13Kernel_traitsI6__halfS3_13__nv_fp8_e4m3fjLj128ELj1ELj4ELj1ELj8ENS0_18Kernel_traits_baseILj128ES3_S3_S4_fjLj128EEEEEEEvNS0_19ForwardKernelParamsE)
        .other          _ZN18transformer_engine13normalization21ln_fwd_general_kernelINS0_13Kernel_traitsI6__halfS3_13__nv_fp8_e4m3fjLj128ELj1ELj4ELj1ELj8ENS0_18Kernel_traits_baseILj128ES3_S3_S4_fjLj128EEEEEEEvNS0_19ForwardKernelParamsE,@"STO_CUDA_ENTRY STV_DEFAULT"
_ZN18transformer_engine13normalization21ln_fwd_general_kernelINS0_13Kernel_traitsI6__halfS3_13__nv_fp8_e4m3fjLj128ELj1ELj4ELj1ELj8ENS0_18Kernel_traits_baseILj128ES3_S3_S4_fjLj128EEEEEEEvNS0_19ForwardKernelParamsE:
.text._ZN18transformer_engine13normalization21ln_fwd_general_kernelINS0_13Kernel_traitsI6__halfS3_13__nv_fp8_e4m3fjLj128ELj1ELj4ELj1ELj8ENS0_18Kernel_traits_baseILj128ES3_S3_S4_fjLj128EEEEEEEvNS0_19ForwardKernelParamsE:
        /* <DEDUP_REMOVED lines=45> */
[----:B------:R-:W-:Y:S05]  /*02d0*/  CALL.REL.NOINC `($__internal_34_$__cuda_sm20_rcp_rn_f32_slowpath) ;  /* 0x0000002400d07944 */ /* 0x000fea0003c00000 */
[----:B------:R-:W-:Y:S01]  /*02e0*/  IMAD.MOV.U32 R0, RZ, RZ, R7 ;  /* 0x000000ffff007224 */ /* 0x000fe200078e0007 */
[----:B------:R-:W-:Y:S06]  /*02f0*/  BRA `(.L_x_4795) ;  /* 0x0000000000107947 */ /* 0x000fec0003800000 */
.L_x_4794:
[----:B------:R-:W0:Y:S02]  /*0300*/  MUFU.RCP R5, R2 ;  /* 0x0000000200057308 */ /* 0x000e240000001000 */
[----:B0-----:R-:W-:-:S04]  /*0310*/  FFMA R0, R2, R5, -1 ;  /* 0xbf80000002007423 */ /* 0x001fc80000000005 */
[----:B------:R-:W-:-:S04]  /*0320*/  FADD.FTZ R0, -R0, -RZ ;  /* 0x800000ff00007221 */ /* 0x000fc80000010100 */
[----:B------:R-:W-:-:S07]  /*0330*/  FFMA R0, R5, R0, R5 ;  /* 0x0000000005007223 */ /* 0x000fce0000000005 */
.L_x_4795:
        /* <DEDUP_REMOVED lines=22> */
.L_x_4799:
        /* <DEDUP_REMOVED lines=12> */
.L_x_4800:
[----:B------:R-:W-:Y:S05]  /*0560*/  BSYNC B1 ;  /* 0x0000000000017941 */ /* 0x000fea0003800000 */
.L_x_4798:
        /* <DEDUP_REMOVED lines=26> */
.L_x_4802:
[----:B------:R-:W-:Y:S05]  /*0710*/  BSYNC B1 ;  /* 0x0000000000017941 */ /* 0x000fea0003800000 */
.L_x_4801:
[----:B-----5:R-:W-:Y:S02]  /*0720*/  HADD2.F32 R4, -RZ, R6.H0_H0 ;  /* 0x20000006ff047230 */ /* 0x020fe40000004100 */
[----:B------:R-:W-:Y:S02]  /*0730*/  HADD2.F32 R10, -RZ, R10.H0_H0 ;  /* 0x2000000aff0a7230 */ /* 0x000fe40000004100 */
[----:B------:R-:W-:Y:S02]  /*0740*/  HADD2.F32 R11, -RZ, R11.H0_H0 ;  /* 0x2000000bff0b7230 */ /* 0x000fe40000004100 */
[----:B------:R-:W-:Y:S02]  /*0750*/  HADD2.F32 R3, -RZ, R3.H0_H0 ;  /* 0x20000003ff037230 */ /* 0x000fe40000004100 */
[----:B------:R-:W-:Y:S02]  /*0760*/  HADD2.F32 R5, -RZ, R7.H0_H0 ;  /* 0x20000007ff057230 */ /* 0x000fe40000004100 */
[----:B------:R-:W-:-:S07]  /*0770*/  HADD2.F32 R6, -RZ, R12.H0_H0 ;  /* 0x2000000cff067230 */ /* 0x000fce0000004100 */
.L_x_4797:
[----:B------:R-:W-:Y:S05]  /*0780*/  BSYNC B0 ;  /* 0x0000000000007941 */ /* 0x000fea0003800000 */
.L_x_4796:
        /* <DEDUP_REMOVED lines=31> */
.L_x_4837:
        /* <DEDUP_REMOVED lines=21> */
.L_x_4807:
        /* <DEDUP_REMOVED lines=12> */
.L_x_4808:
[----:B------:R-:W-:Y:S05]  /*0b90*/  BSYNC B1 ;  /* 0x0000000000017941 */ /* 0x000fea0003800000 */
.L_x_4806:
[----:B-----5:R-:W-:Y:S02]  /*0ba0*/  HADD2.F32 R13, -RZ, R13.H0_H0 ;  /* 0x2000000dff0d7230 */ /* 0x020fe40000004100 */
[----:B------:R-:W-:Y:S02]  /*0bb0*/  HADD2.F32 R28, -RZ, R28.H0_H0 ;  /* 0x2000001cff1c7230 */ /* 0x000fe40000004100 */
[----:B------:R-:W-:Y:S02]  /*0bc0*/  HADD2.F32 R29, -RZ, R29.H0_H0 ;  /* 0x2000001dff1d7230 */ /* 0x000fe40000004100 */
[----:B------:R-:W-:-:S07]  /*0bd0*/  HADD2.F32 R30, -RZ, R30.H0_H0 ;  /* 0x2000001eff1e7230 */ /* 0x000fce0000004100 */
.L_x_4805:
[----:B------:R-:W-:Y:S05]  /*0be0*/  BSYNC B0 ;  /* 0x0000000000007941 */ /* 0x000fea0003800000 */
.L_x_4804:
        /* <DEDUP_REMOVED lines=52> */
.L_x_4811:
[----:B------:R-:W2:Y:S04]  /*0f30*/  LDG.E.STRONG.GPU R20, desc[UR12][R18.64] ;  /* 0x0000000c12147981 */ /* 0x000ea8000c1ef900 */
[----:B--2---:R-:W-:Y:S01]  /*0f40*/  CCTL.IVALL ;  /* 0x00000000ff00798f */ /* 0x004fe20002000000 */
[----:B------:R-:W-:Y:S05]  /*0f50*/  YIELD ;  /* 0x0000000000007946 */ /* 0x000fea0003800000 */
[----:B------:R-:W-:-:S13]  /*0f60*/  ISETP.NE.AND P0, PT, R20, R21, PT ;  /* 0x000000151400720c */ /* 0x000fda0003f05270 */
[----:B------:R-:W-:Y:S05]  /*0f70*/  @P0 BRA `(.L_x_4811) ;  /* 0xfffffffc00ec0947 */ /* 0x000fea000383ffff */
.L_x_4810:
        /* <DEDUP_REMOVED lines=16> */
.L_x_4816:
[C---:B------:R-:W-:Y:S02]  /*1080*/  VIADD R21, R34.reuse, 0x20 ;  /* 0x0000002022157836 */ /* 0x040fe40000000000 */
[----:B------:R-:W-:Y:S01]  /*1090*/  IMAD.WIDE R26, R34, 0x4, R18 ;  /* 0x00000004221a7825 */ /* 0x000fe200078e0212 */
[----:B------:R-:W-:-:S03]  /*10a0*/  MOV R23, R19 ;  /* 0x0000001300177202 */ /* 0x000fc60000000f00 */
[--C-:B------:R-:W-:Y:S02]  /*10b0*/  IMAD.MOV.U32 R24, RZ, RZ, R18.reuse ;  /* 0x000000ffff187224 */ /* 0x100fe400078e0012 */
[----:B------:R-:W-:Y:S01]  /*10c0*/  IMAD.MOV.U32 R25, RZ, RZ, R19 ;  /* 0x000000ffff197224 */ /* 0x000fe200078e0013 */
        /* <DEDUP_REMOVED lines=19> */
.L_x_4815:
[----:B------:R-:W-:Y:S05]  /*1200*/  BSYNC B1 ;  /* 0x0000000000017941 */ /* 0x000fea0003800000 */
.L_x_4814:
        /* <DEDUP_REMOVED lines=15> */
.L_x_4818:
[----:B------:R-:W-:Y:S05]  /*1300*/  BSYNC B1 ;  /* 0x0000000000017941 */ /* 0x000fea0003800000 */
.L_x_4817:
[----:B------:R-:W-:-:S13]  /*1310*/  ISETP.LT.OR P0, PT, R34, R31, P0 ;  /* 0x0000001f2200720c */ /* 0x000fda0000701670 */
[----:B------:R-:W-:Y:S05]  /*1320*/  @!P0 BRA `(.L_x_4813) ;  /* 0x0000000000148947 */ /* 0x000fea0003800000 */
[----:B------:R-:W-:Y:S02]  /*1330*/  SEL R18, R14, R16, !P4 ;  /* 0x000000100e127207 */ /* 0x000fe40006000000 */
[----:B------:R-:W-:-:S03]  /*1340*/  SEL R19, R15, R17, !P4 ;  /* 0x000000110f137207 */ /* 0x000fc60006000000 */
[----:B------:R-:W-:-:S06]  /*1350*/  IMAD.WIDE R18, R34, 0x4, R18 ;  /* 0x0000000422127825 */ /* 0x000fcc00078e0212 */
[----:B------:R-:W2:Y:S02]  /*1360*/  LDG.E R18, desc[UR12][R18.64] ;  /* 0x0000000c12127981 */ /* 0x000ea4000c1e1900 */
[----:B--2---:R-:W-:-:S07]  /*1370*/  FADD R33, R33, R18 ;  /* 0x0000001221217221 */ /* 0x004fce0000000000 */
.L_x_4813:
[----:B------:R-:W-:Y:S05]  /*1380*/  BSYNC B0 ;  /* 0x0000000000007941 */ /* 0x000fea0003800000 */
.L_x_4812:
        /* <DEDUP_REMOVED lines=13> */
.L_x_4809:
        /* <DEDUP_REMOVED lines=10> */
.L_x_4819:
        /* <DEDUP_REMOVED lines=18> */
.L_x_4821:
[----:B------:R-:W-:Y:S05]  /*1620*/  BSYNC B0 ;  /* 0x0000000000007941 */ /* 0x000fea0003800000 */
.L_x_4820:
        /* <DEDUP_REMOVED lines=12> */
[----:B------:R-:W-:-:S11]  /*16f0*/  MOV R19, UR10 ;  /* 0x0000000a00137c02 */ /* 0x000fd60008000f00 */
        /* <DEDUP_REMOVED lines=33> */
.L_x_4824:
[----:B------:R-:W2:Y:S04]  /*1910*/  LDG.E.STRONG.GPU R20, desc[UR12][R18.64] ;  /* 0x0000000c12147981 */ /* 0x000ea8000c1ef900 */
[----:B--2---:R-:W-:Y:S01]  /*1920*/  CCTL.IVALL ;  /* 0x00000000ff00798f */ /* 0x004fe20002000000 */
[----:B------:R-:W-:Y:S05]  /*1930*/  YIELD ;  /* 0x0000000000007946 */ /* 0x000fea0003800000 */
[----:B------:R-:W-:-:S13]  /*1940*/  ISETP.NE.AND P0, PT, R20, R21, PT ;  /* 0x000000151400720c */ /* 0x000fda0003f05270 */
[----:B------:R-:W-:Y:S05]  /*1950*/  @P0 BRA `(.L_x_4824) ;  /* 0xfffffffc00ec0947 */ /* 0x000fea000383ffff */
.L_x_4823:
        /* <DEDUP_REMOVED lines=16> */
.L_x_4829:
        /* <DEDUP_REMOVED lines=24> */
.L_x_4828:
[----:B------:R-:W-:Y:S05]  /*1be0*/  BSYNC B1 ;  /* 0x0000000000017941 */ /* 0x000fea0003800000 */
.L_x_4827:
        /* <DEDUP_REMOVED lines=15> */
.L_x_4831:
[----:B------:R-:W-:Y:S05]  /*1ce0*/  BSYNC B1 ;  /* 0x0000000000017941 */ /* 0x000fea0003800000 */
.L_x_4830:
[----:B------:R-:W-:-:S13]  /*1cf0*/  ISETP.LT.OR P0, PT, R36, R31, P0 ;  /* 0x0000001f2400720c */ /* 0x000fda0000701670 */
[----:B------:R-:W-:Y:S05]  /*1d00*/  @!P0 BRA `(.L_x_4826) ;  /* 0x0000000000148947 */ /* 0x000fea0003800000 */
[----:B------:R-:W-:Y:S02]  /*1d10*/  SEL R18, R14, R16, !P2 ;  /* 0x000000100e127207 */ /* 0x000fe40005000000 */
[----:B------:R-:W-:-:S03]  /*1d20*/  SEL R19, R15, R17, !P2 ;  /* 0x000000110f137207 */ /* 0x000fc60005000000 */
[----:B------:R-:W-:-:S06]  /*1d30*/  IMAD.WIDE R18, R36, 0x4, R18 ;  /* 0x0000000424127825 */ /* 0x000fcc00078e0212 */
[----:B------:R-:W2:Y:S02]  /*1d40*/  LDG.E R19, desc[UR12][R18.64] ;  /* 0x0000000c12137981 */ /* 0x000ea4000c1e1900 */
[----:B--2---:R-:W-:-:S07]  /*1d50*/  FADD R34, R34, R19 ;  /* 0x0000001322227221 */ /* 0x004fce0000000000 */
.L_x_4826:
[----:B------:R-:W-:Y:S05]  /*1d60*/  BSYNC B0 ;  /* 0x0000000000007941 */ /* 0x000fea0003800000 */
.L_x_4825:
        /* <DEDUP_REMOVED lines=13> */
.L_x_4822:
        /* <DEDUP_REMOVED lines=10> */
.L_x_4832:
        /* <DEDUP_REMOVED lines=25> */
[----:B------:R-:W-:Y:S01]  /*2070*/  IMAD R19, R25, UR19, R2 ;  /* 0x0000001319137c24 */ /* 0x000fe2000f8e0202 */
[----:B------:R-:W-:Y:S01]  /*2080*/  ULDC.64 UR16, c[0x0][0x258] ;  /* 0x0000960000107ab9 */ /* 0x000fe20000000a00 */
[--C-:B------:R-:W-:Y:S01]  /*2090*/  FADD R22, R28, -R32.reuse ;  /* 0x800000201c167221 */ /* 0x100fe20000000000 */
[--C-:B------:R-:W-:Y:S01]  /*20a0*/  FADD R20, R13, -R32.reuse ;  /* 0x800000200d147221 */ /* 0x100fe20000000000 */
[--C-:B------:R-:W-:Y:S01]  /*20b0*/  FADD R24, R29, -R32.reuse ;  /* 0x800000201d187221 */ /* 0x100fe20000000000 */
[C---:B------:R-:W-:Y:S01]  /*20c0*/  IADD3 R18, P3, R19.reuse, UR16, RZ ;  /* 0x0000001013127c10 */ /* 0x040fe2000ff7e0ff */
        /* <DEDUP_REMOVED lines=8> */
[C---:B------:R-:W-:Y:S01]  /*2150*/  ISETP.GE.U32.AND P2, PT, R12.reuse, 0x4, PT ;  /* 0x000000040c00780c */ /* 0x040fe20003f46070 */
[----:B------:R-:W-:Y:S01]  /*2160*/  FFMA R24, R9, R21, R4 ;  /* 0x0000001509187223 */ /* 0x000fe20000000004 */
[----:B------:R-:W-:Y:S01]  /*2170*/  ISETP.LT.U32.OR P0, PT, R12, 0x4, P0 ;  /* 0x000000040c00780c */ /* 0x000fe20000701470 */
[----:B------:R-:W-:Y:S01]  /*2180*/  FFMA R22, R10, R22, R5 ;  /* 0x000000160a167223 */ /* 0x000fe20000000005 */
[----:B------:R-:W-:Y:S01]  /*2190*/  FFMA R26, R11, R23, R6 ;  /* 0x000000170b1a7223 */ /* 0x000fe20000000006 */
[----:B------:R-:W-:Y:S10]  /*21a0*/  @!P1 BRA `(.L_x_4835) ;  /* 0x00000000004c9947 */ /* 0x000ff40003800000 */
[----:B------:R-:W-:Y:S01]  /*21b0*/  ULDC.U8 UR5, c[0x0][0x294] ;  /* 0x0000a50000057ab9 */ /* 0x000fe20000000000 */
[C---:B------:R-:W-:Y:S01]  /*21c0*/  VIADD R21, R2.reuse, 0x1 ;  /* 0x0000000102157836 */ /* 0x040fe20000000000 */
[----:B------:R-:W-:Y:S01]  /*21d0*/  ISETP.NE.AND P5, PT, RZ, UR5, PT ;  /* 0x00000005ff007c0c */ /* 0x000fe2000bfa5270 */
[C---:B------:R-:W-:Y:S01]  /*21e0*/  VIADD R23, R2.reuse, 0x2 ;  /* 0x0000000202177836 */ /* 0x040fe20000000000 */
[----:B------:R-:W-:Y:S02]  /*21f0*/  FMNMX R7, R7, |R20|, !PT ;  /* 0x4000001407077209 */ /* 0x000fe40007800000 */
[----:B------:R-:W-:Y:S01]  /*2200*/  ISETP.GE.AND P4, PT, R21, UR19, PT ;  /* 0x0000001315007c0c */ /* 0x000fe2000bf86270 */
[----:B------:R-:W-:Y:S01]  /*2210*/  VIADD R21, R2, 0x3 ;  /* 0x0000000302157836 */ /* 0x000fe20000000000 */
[----:B------:R-:W-:Y:S02]  /*2220*/  ISETP.GE.AND P3, PT, R23, UR19, PT ;  /* 0x0000001317007c0c */ /* 0x000fe4000bf66270 */
[----:B------:R-:W-:-:S05]  /*2230*/  ISETP.NE.AND P6, PT, RZ, UR5, !P4 ;  /* 0x00000005ff007c0c */ /* 0x000fca000e7c5270 */
[----:B------:R-:W-:Y:S01]  /*2240*/  @P5 FMUL R20, R20, UR14 ;  /* 0x0000000e14145c20 */ /* 0x000fe20008400000 */
[----:B------:R-:W-:-:S03]  /*2250*/  ISETP.NE.AND P5, PT, RZ, UR5, !P3 ;  /* 0x00000005ff007c0c */ /* 0x000fc6000dfa5270 */
[----:B------:R-:W-:-:S04]  /*2260*/  @!P4 FMNMX R7, R7, |R24|, !PT ;  /* 0x400000180707c209 */ /* 0x000fc80007800000 */
[----:B------:R-:W-:Y:S01]  /*2270*/  @P6 FMUL R24, R24, UR14 ;  /* 0x0000000e18186c20 */ /* 0x000fe20008400000 */
[----:B------:R-:W-:Y:S02]  /*2280*/  ISETP.GE.AND P6, PT, R21, UR19, PT ;  /* 0x0000001315007c0c */ /* 0x000fe4000bfc6270 */
[----:B------:R-:W-:-:S03]  /*2290*/  @!P3 FMNMX R7, R7, |R22|, !PT ;  /* 0x400000160707b209 */ /* 0x000fc60007800000 */
[----:B------:R-:W-:Y:S01]  /*22a0*/  @P5 FMUL R22, R22, UR14 ;  /* 0x0000000e16165c20 */ /* 0x000fe20008400000 */
[----:B------:R-:W-:-:S07]  /*22b0*/  ISETP.NE.AND P5, PT, RZ, UR5, !P6 ;  /* 0x00000005ff007c0c */ /* 0x000fce000f7a5270 */
[----:B------:R-:W-:-:S06]  /*22c0*/  @!P6 FMNMX R7, R7, |R26|, !PT ;  /* 0x4000001a0707e209 */ /* 0x000fcc0007800000 */
[----:B------:R-:W-:-:S07]  /*22d0*/  @P5 FMUL R26, R26, UR14 ;  /* 0x0000000e1a1a5c20 */ /* 0x000fce0008400000 */
.L_x_4835:
        /* <DEDUP_REMOVED lines=14> */
.L_x_4836:
[C---:B------:R-:W-:Y:S01]  /*23c0*/  ISETP.NE.AND P4, PT, R12.reuse, RZ, PT ;  /* 0x000000ff0c00720c */ /* 0x040fe20003f85270 */
[----:B------:R0:W-:Y:S01]  /*23d0*/  @P2 STG.E.U8 desc[UR12][R18.64+0x3], R27 ;  /* 0x0000031b12002986 */ /* 0x0001e2000c10110c */
[C---:B------:R-:W-:Y:S02]  /*23e0*/  ISETP.GE.U32.AND P0, PT, R12.reuse, 0x2, PT ;  /* 0x000000020c00780c */ /* 0x040fe40003f06070 */
[----:B------:R-:W-:-:S09]  /*23f0*/  ISETP.GE.U32.AND P3, PT, R12, 0x3, PT ;  /* 0x000000030c00780c */ /* 0x000fd20003f66070 */
[----:B------:R0:W-:Y:S04]  /*2400*/  @P4 STG.E.U8 desc[UR12][R18.64], R25 ;  /* 0x0000001912004986 */ /* 0x0001e8000c10110c */
[----:B------:R0:W-:Y:S04]  /*2410*/  @P0 STG.E.U8 desc[UR12][R18.64+0x1], R23 ;  /* 0x0000011712000986 */ /* 0x0001e8000c10110c */
[----:B------:R0:W-:Y:S02]  /*2420*/  @P3 STG.E.U8 desc[UR12][R18.64+0x2], R21 ;  /* 0x0000021512003986 */ /* 0x0001e4000c10110c */
.L_x_4834:
[----:B------:R-:W-:Y:S05]  /*2430*/  BSYNC B0 ;  /* 0x0000000000007941 */ /* 0x000fea0003800000 */
.L_x_4833:
[----:B------:R-:W-:Y:S02]  /*2440*/  ULDC UR5, c[0x0][0x210] ;  /* 0x0000840000057ab9 */ /* 0x000fe40000000800 */
[----:B------:R-:W-:-:S04]  /*2450*/  ULEA UR11, UR5, UR11, 0x2 ;  /* 0x0000000b050b7291 */ /* 0x000fc8000f8e103f */
[----:B------:R-:W-:-:S06]  /*2460*/  UISETP.GE.AND UP0, UPT, UR11, UR18, UPT ;  /* 0x000000120b00728c */ /* 0x000fcc000bf06270 */
[----:B------:R-:W-:-:S13]  /*2470*/  PLOP3.LUT P0, PT, PT, PT, UP0, 0x80, 0x0 ;  /* 0x000000000000781c */ /* 0x000fda0003f0f008 */
[----:B------:R-:W-:Y:S05]  /*2480*/  @!P0 BRA `(.L_x_4837) ;  /* 0xffffffe4003c8947 */ /* 0x000fea000383ffff */
.L_x_4803:
        /* <DEDUP_REMOVED lines=33> */
[----:B------:R-:W-:-:S03]  /*26a0*/  IMAD.MOV.U32 R0, RZ, RZ, RZ ;  /* 0x000000ffff007224 */ /* 0x000fc600078e00ff */
[----:B------:R-:W-:-:S05]  /*26b0*/  @!P0 LEA R2, R11, R2, 0x2 ;  /* 0x000000020b028211 */ /* 0x000fca00078e10ff */
[----:B------:R2:W3:Y:S01]  /*26c0*/  @!P0 LDS R0, [R2] ;  /* 0x0000000002008984 */ /* 0x0004e20000000800 */
[----:B------:R-:W-:Y:S05]  /*26d0*/  BRA.DIV UR4, `(.L_x_4841) ;  /* 0x0000000204987947 */ /* 0x000fea000b800000 */
[----:B---3--:R-:W3:Y:S02]  /*26e0*/  SHFL.DOWN PT, R3, R0, 0x2, 0x1f ;  /* 0x08401f0000037f89 */ /* 0x008ee400000e0000 */
[----:B---3--:R-:W-:-:S05]  /*26f0*/  FMNMX R3, R3, R0, !PT ;  /* 0x0000000003037209 */ /* 0x008fca0007800000 */
[----:B--2---:R2:W3:Y:S02]  /*2700*/  SHFL.DOWN PT, R2, R3, 0x1, 0x1f ;  /* 0x08201f0003027f89 */ /* 0x0044e400000e0000 */
.L_x_4847:
[----:B---3--:R-:W-:-:S07]  /*2710*/  FMNMX R7, R3, R2, !PT ;  /* 0x0000000203077209 */ /* 0x008fce0007800000 */
.L_x_4840:
[----:B------:R-:W-:Y:S05]  /*2720*/  BSYNC B0 ;  /* 0x0000000000007941 */ /* 0x000fea0003800000 */
.L_x_4839:
[----:B------:R-:W-:Y:S01]  /*2730*/  ISETP.NE.AND P0, PT, R11, RZ, PT ;  /* 0x000000ff0b00720c */ /* 0x000fe20003f05270 */
[----:B------:R-:W-:-:S12]  /*2740*/  BSSY B0, `(.L_x_4838) ;  /* 0x0000004000007945 */ /* 0x000fd80003800000 */
[----:B------:R-:W-:Y:S05]  /*2750*/  @P0 BRA `(.L_x_4842) ;  /* 0x0000000000080947 */ /* 0x000fea0003800000 */
[----:B--2---:R-:W2:Y:S02]  /*2760*/  LDC.64 R2, c[0x0][0x288] ;  /* 0x0000a200ff027b82 */ /* 0x004ea40000000a00 */
[----:B--2---:R3:W-:Y:S02]  /*2770*/  REDG.E.MAX.S32.STRONG.GPU desc[UR12][R2.64], R7 ;  /* 0x000000070200798e */ /* 0x0047e4000d10e38c */
.L_x_4842:
[----:B------:R-:W-:Y:S05]  /*2780*/  BSYNC B0 ;  /* 0x0000000000007941 */ /* 0x000fea0003800000 */
.L_x_4838:
        /* <DEDUP_REMOVED lines=16> */
[----:B01----:R-:W-:Y:S05]  /*2890*/  CALL.REL.NOINC `($__internal_34_$__cuda_sm20_rcp_rn_f32_slowpath) ;  /* 0x0000000000607944 */ /* 0x003fea0003c00000 */
[----:B------:R-:W-:Y:S01]  /*28a0*/  IMAD.MOV.U32 R5, RZ, RZ, R7 ;  /* 0x000000ffff057224 */ /* 0x000fe200078e0007 */
[----:B------:R-:W-:Y:S06]  /*28b0*/  BRA `(.L_x_4844) ;  /* 0x0000000000147947 */ /* 0x000fec0003800000 */
.L_x_4843:
[----:B------:R-:W2:Y:S01]  /*28c0*/  MUFU.RCP R5, UR14 ;  /* 0x0000000e00057d08 */ /* 0x000ea20008001000 */
[----:B------:R-:W-:-:S04]  /*28d0*/  IMAD.U32 R0, RZ, RZ, UR14 ;  /* 0x0000000eff007e24 */ /* 0x000fc8000f8e00ff */
[----:B--2---:R-:W-:-:S04]  /*28e0*/  FFMA R0, R5, R0, -1 ;  /* 0xbf80000005007423 */ /* 0x004fc80000000000 */
[----:B------:R-:W-:-:S04]  /*28f0*/  FADD.FTZ R0, -R0, -RZ ;  /* 0x800000ff00007221 */ /* 0x000fc80000010100 */
[----:B------:R-:W-:-:S07]  /*2900*/  FFMA R5, R5, R0, R5 ;  /* 0x0000000005057223 */ /* 0x000fce0000000005 */
.L_x_4844:
[----:B---3--:R-:W2:Y:S02]  /*2910*/  LDC.64 R2, c[0x0][0x280] ;  /* 0x0000a000ff027b82 */ /* 0x008ea40000000a00 */
[----:B--2---:R-:W-:Y:S01]  /*2920*/  STG.E desc[UR12][R2.64], R5 ;  /* 0x0000000502007986 */ /* 0x004fe2000c10190c */
[----:B------:R-:W-:Y:S05]  /*2930*/  EXIT ;  /* 0x000000000000794d */ /* 0x000fea0003800000 */
.L_x_4841:
[----:B------:R-:W-:Y:S02]  /*2940*/  IMAD.MOV.U32 R5, RZ, RZ, 0x2 ;  /* 0x00000002ff057424 */ /* 0x000fe400078e00ff */
[----:B------:R-:W-:Y:S02]  /*2950*/  IMAD.MOV.U32 R7, RZ, RZ, 0x1f ;  /* 0x0000001fff077424 */ /* 0x000fe400078e00ff */
[----:B------:R-:W-:-:S07]  /*2960*/  IMAD.MOV.U32 R4, RZ, RZ, -0x1 ;  /* 0xffffffffff047424 */ /* 0x000fce00078e00ff */
[----:B0123--:R-:W-:Y:S05]  /*2970*/  WARPSYNC.COLLECTIVE R4, `(.L_x_4845) ;  /* 0x0000000004087348 */ /* 0x00ffea0003c00000 */
[----:B--23--:R2:W3:Y:S02]  /*2980*/  SHFL.DOWN P0, R2, R0, R5, R7 ;  /* 0x0800000500027389 */ /* 0x00c4e40000000007 */
[----:B0123--:R-:W-:Y:S01]  /*2990*/  ENDCOLLECTIVE ;  /* 0x000000000000791b */ /* 0x00ffe20003800000 */
.L_x_4845:
[----:B------:R-:W-:Y:S02]  /*29a0*/  IMAD.MOV.U32 R5, RZ, RZ, 0x1 ;  /* 0x00000001ff057424 */ /* 0x000fe400078e00ff */
[----:B------:R-:W-:-:S05]  /*29b0*/  IMAD.MOV.U32 R3, RZ, RZ, R2 ;  /* 0x000000ffff037224 */ /* 0x000fca00078e0002 */
[----:B------:R-:W-:-:S05]  /*29c0*/  FMNMX R3, R3, R0, !PT ;  /* 0x0000000003037209 */ /* 0x000fca0007800000 */
[----:B------:R-:W-:-:S07]  /*29d0*/  IMAD.MOV.U32 R0, RZ, RZ, R3 ;  /* 0x000000ffff007224 */ /* 0x000fce00078e0003 */
[----:B------:R-:W-:Y:S05]  /*29e0*/  WARPSYNC.COLLECTIVE R4, `(.L_x_4846) ;  /* 0x0000000004087348 */ /* 0x000fea0003c00000 */
[----:B------:R0:W1:Y:S02]  /*29f0*/  SHFL.DOWN P0, R2, R0, R5, R7 ;  /* 0x0800000500027389 */ /* 0x0000640000000007 */
[----:B01----:R-:W-:Y:S01]  /*2a00*/  ENDCOLLECTIVE ;  /* 0x000000000000791b */ /* 0x003fe20003800000 */
.L_x_4846:
[----:B------:R-:W-:Y:S05]  /*2a10*/  BRA `(.L_x_4847) ;  /* 0xfffffffc003c7947 */ /* 0x000fea000383ffff */
        .weak           $__internal_34_$__cuda_sm20_rcp_rn_f32_slowpath
        .type           $__internal_34_$__cuda_sm20_rcp_rn_f32_slowpath,@function
        .size           $__internal_34_$__cuda_sm20_rcp_rn_f32_slowpath,(.L_x_14370 - $__internal_34_$__cuda_sm20_rcp_rn_f32_slowpath)
$__internal_34_$__cuda_sm20_rcp_rn_f32_slowpath:
        /* <DEDUP_REMOVED lines=14> */
.L_x_4848:
        /* <DEDUP_REMOVED lines=33> */
.L_x_4850:
[----:B------:R0:W1:Y:S02]  /*2d10*/  MUFU.RCP R7, R2 ;  /* 0x0000000200077308 */ /* 0x0000640000001000 */
.L_x_4849:
[----:B------:R-:W-:Y:S02]  /*2d20*/  IMAD.MOV.U32 R16, RZ, RZ, R4 ;  /* 0x000000ffff107224 */ /* 0x000fe400078e0004 */
[----:B------:R-:W-:-:S04]  /*2d30*/  IMAD.MOV.U32 R17, RZ, RZ, 0x0 ;  /* 0x00000000ff117424 */ /* 0x000fc800078e00ff */
[----:B01----:R-:W-:Y:S05]  /*2d40*/  RET.REL.NODEC R16 `(_ZN18transformer_engine13normalization21ln_fwd_general_kernelINS0_13Kernel_traitsI6__halfS3_13__nv_fp8_e4m3fjLj128ELj1ELj4ELj1ELj8ENS0_18Kernel_traits_baseILj128ES3_S3_S4_fjLj128EEEEEEEvNS0_19ForwardKernelParamsE) ;  /* 0xffffffd010ac7950 */ /* 0x003fea0003c3ffff */
.L_x_4851:
        /* <DEDUP_REMOVED lines=11> */
.L_x_14370:


//--------------------- .text._ZN18transformer_engine13normalization21ln_fwd_general_kernelINS0_13Kernel_traitsI13__nv_bfloat16S3_13__nv_fp8_e4m3fjLj8192ELj1ELj1ELj4ELj16ENS0_18Kernel_traits_baseILj8192ES3_S3_S4_fjLj128EEEEEEEvNS0_19ForwardKernelParamsE --------------------------
	.section	.text._ZN18transformer_engine13normalization21ln_fwd_general_kernelINS0_13Kernel_traitsI13__nv_bfloat16S3_13__nv_fp8_e4m3fjLj8192ELj1ELj1ELj4ELj16ENS0_18Kernel_traits_baseILj8192ES3_S3_S4_fjLj128EEEEEEEvNS0_19ForwardKernelParamsE,"ax",@progbits
	.align	128
        .global         _ZN18transformer_engine13normalization21ln_fwd_general_kernelINS0_13Kernel_traitsI13__nv_bfloat16S3_13__nv_fp8_e4m3fjLj8192ELj1ELj1ELj4ELj16ENS0_18Kernel_traits_baseILj8192ES3_S3_S4_fjLj128EEEEEEEvNS0_19ForwardKernelParamsE
        .type           _ZN18transformer_engine13normalization21ln_fwd_general_kernelINS0_13Kernel_traitsI13__nv_bfloat16S3_13__nv_fp8_e4m3fjLj8192ELj1ELj1ELj4ELj16ENS0_18Kernel_traits_baseILj8192ES3_S3_S4_fjLj128EEEEEEEvNS0_19ForwardKernelParamsE,@function
        .size           _ZN18transformer_engine13normalization21ln_fwd_general_kernelINS0_13Kernel_traitsI13__nv_bfloat16S3_13__nv_fp8_e4m3fjLj8192ELj1ELj1ELj4ELj16ENS0_18Kernel_traits_baseILj8192ES3_S3_S4_fjLj128EEEEEEEvNS0_19ForwardKernelParamsE,(.L_x_14371 - _ZN18transformer_engine13normalization21ln_fwd_general_kernelINS0_13Kernel_traitsI13__nv_bfloat16S3_13__nv_fp8_e4m3fjLj8192ELj1ELj1ELj4ELj16ENS0_18Kernel_traits_baseILj8192ES3_S3_S4_fjLj128EEEEEEEvNS0_19ForwardKernelParamsE)
        .other          _ZN18transformer_engine13normalization21ln_fwd_general_kernelINS0_13Kernel_traitsI13__nv_bfloat16S3_13__nv_fp8_e4m3fjLj8192ELj1ELj1ELj4ELj16ENS0_18Kernel_traits_baseILj8192ES3_S3_S4_fjLj128EEEEEEEvNS0_19ForwardKernelParamsE,@"STO_CUDA_ENTRY STV_DEFAULT"
_ZN18transformer_engine13normalization21ln_fwd_general_kernelINS0_13Kernel_traitsI13__nv_bfloat16S3_13__nv_fp8_e4m3fjLj8192ELj1ELj1ELj4ELj16ENS0_18Kernel_traits_baseILj8192ES3_S3_S4_fjLj128EEEEEEEvNS0_19ForwardKernelParamsE:
.text._ZN18transformer_engine13normalization21ln_fwd_general_kernelINS0_13Kernel_traitsI13__nv_bfloat16S3_13__nv_fp8_e4m3fjLj8192ELj1ELj1ELj4ELj16ENS0_18Kernel_traits_baseILj8192ES3_S3_S4_fjLj128EEEEEEEvNS0_19ForwardKernelParamsE:
        /* <DEDUP_REMOVED lines=39> */
[----:B------:R-:W-:-:S04]  /*0270*/  UIMAD.WIDE UR6, UR5, 0x4, UR6 ;  /* 0x00000004050678a5 */ /* 0x000fc8000f8e0206 */
[----:B------:R-:W-:Y:S02]  /*0280*/  IMAD R0, R62, R3, UR10 ;  /* 0x0000000a3e007e24 */ /* 0x000fe4000f8e0203 */
[----:B------:R-:W-:Y:S02]  /*0290*/  IMAD R3, R2, UR8, RZ ;  /* 0x0000000802037c24 */ /* 0x000fe4000f8e02ff */
[----:B------:R-:W-:Y:S02]  /*02a0*/  IMAD.SHL.U32 R0, R0, 0x20, RZ ;  /* 0x0000002000007824 */ /* 0x000fe400078e00ff */
[----:B---3--:R-:W-:-:S03]  /*02b0*/  IMAD.WIDE.U32 R224, R3, 0x4, R224 ;  /* 0x0000000403e07825 */ /* 0x008fc600078e00e0 */
[----:B------:R-:W-:Y:S01]  /*02c0*/  LOP3.LUT R59, R0, 0xffffffe0, R61, 0xe2, !PT ;  /* 0xffffffe0003b7812 */ /* 0x000fe200078ee23d */
[----:B------:R-:W-:Y:S06]  /*02d0*/  @P0 BRA `(.L_x_4852) ;  /* 0x00000000000c0947 */ /* 0x000fec0003800000 */
[----:B------:R-:W-:-:S07]  /*02e0*/  MOV R0, 0x300 ;  /* 0x0000030000007802 */ /* 0x000fce0000000f00 */
[----:B------:R-:W-:Y:S05]  /*02f0*/  CALL.REL.NOINC `($__internal_35_$__cuda_sm20_rcp_rn_f32_slowpath) ;  /* 0x000000c800a47944 */ /* 0x000fea0003c00000 */
[----:B------:R-:W-:Y:S05]  /*0300*/  BRA `(.L_x_4853) ;  /* 0x0000000000107947 */ /* 0x000fea0003800000 */
.L_x_4852:
[----:B------:R-:W0:Y:S02]  /*0310*/  MUFU.RCP R3, R150 ;  /* 0x0000009600037308 */ /* 0x000e240000001000 */
[----:B0-----:R-:W-:-:S04]  /*0320*/  FFMA R0, R150, R3, -1 ;  /* 0xbf80000096007423 */ /* 0x001fc80000000003 */
[----:B------:R-:W-:-:S04]  /*0330*/  FADD.FTZ R0, -R0, -RZ ;  /* 0x800000ff00007221 */ /* 0x000fc80000010100 */
[----:B------:R-:W-:-:S07]  /*0340*/  FFMA R58, R3, R0, R3 ;  /* 0x00000000033a7223 */ /* 0x000fce0000000003 */
.L_x_4853:
        /* <DEDUP_REMOVED lines=18> */
.L_x_4857:
        /* <DEDUP_REMOVED lines=28> */
.L_x_4858:
[----:B------:R-:W-:Y:S05]  /*0630*/  BSYNC B1 ;  /* 0x0000000000017941 */ /* 0x000fea0003800000 */
.L_x_4856:
        /* <DEDUP_REMOVED lines=9> */
.L_x_4860:
        /* <DEDUP_REMOVED lines=28> */
.L_x_4861:
[----:B------:R-:W-:Y:S05]  /*0890*/  BSYNC B1 ;  /* 0x0000000000017941 */ /* 0x000fea0003800000 */
.L_x_4859:
        /* <DEDUP_REMOVED lines=38> */
.L_x_4863:
        /* <DEDUP_REMOVED lines=28> */
.L_x_4864:
[----:B------:R-:W-:Y:S05]  /*0cc0*/  BSYNC B1 ;  /* 0x0000000000017941 */ /* 0x000fea0003800000 */
.L_x_4862:
        /* <DEDUP_REMOVED lines=8> */
.L_x_4866:
        /* <DEDUP_REMOVED lines=28> */
.L_x_4867:
[----:B------:R-:W-:Y:S05]  /*0f10*/  BSYNC B1 ;  /* 0x0000000000017941 */ /* 0x000fea0003800000 */
.L_x_4865:
        /* <DEDUP_REMOVED lines=37> */
.L_x_4869:
        /* <DEDUP_REMOVED lines=28> */
.L_x_4870:
[----:B------:R-:W-:Y:S05]  /*1330*/  BSYNC B1 ;  /* 0x0000000000017941 */ /* 0x000fea0003800000 */
.L_x_4868:
        /* <DEDUP_REMOVED lines=8> */
.L_x_4872:
        /* <DEDUP_REMOVED lines=28> */
.L_x_4873:
[----:B------:R-:W-:Y:S05]  /*1580*/  BSYNC B1 ;  /* 0x0000000000017941 */ /* 0x000fea0003800000 */
.L_x_4871:
        /* <DEDUP_REMOVED lines=37> */
.L_x_4875:
        /* <DEDUP_REMOVED lines=28> */
.L_x_4876:
[----:B------:R-:W-:Y:S05]  /*19a0*/  BSYNC B1 ;  /* 0x0000000000017941 */ /* 0x000fea0003800000 */
.L_x_4874:
        /* <DEDUP_REMOVED lines=8> */
.L_x_4878:
        /* <DEDUP_REMOVED lines=28> */
.L_x_4879:
[----:B------:R-:W-:Y:S05]  /*1bf0*/  BSYNC B1 ;  /* 0x0000000000017941 */ /* 0x000fea0003800000 */
.L_x_4877:
        /* <DEDUP_REMOVED lines=37> */
.L_x_4881:
        /* <DEDUP_REMOVED lines=28> */
.L_x_4882:
[----:B------:R-:W-:Y:S05]  /*2010*/  BSYNC B1 ;  /* 0x0000000000017941 */ /* 0x000fea0003800000 */
.L_x_4880:
        /* <DEDUP_REMOVED lines=8> */
.L_x_4884:
        /* <DEDUP_REMOVED lines=28> */
.L_x_4885:
[----:B------:R-:W-:Y:S05]  /*2260*/  BSYNC B1 ;  /* 0x0000000000017941 */ /* 0x000fea0003800000 */
.L_x_4883:
        /* <DEDUP_REMOVED lines=37> */
.L_x_4887:
        /* <DEDUP_REMOVED lines=28> */
.L_x_4888:
[----:B------:R-:W-:Y:S05]  /*2680*/  BSYNC B1 ;  /* 0x0000000000017941 */ /* 0x000fea0003800000 */
.L_x_4886:
        /* <DEDUP_REMOVED lines=8> */
.L_x_4890:
        /* <DEDUP_REMOVED lines=28> */
.L_x_4891:
[----:B------:R-:W-:Y:S05]  /*28d0*/  BSYNC B1 ;  /* 0x0000000000017941 */ /* 0x000fea0003800000 */
.L_x_4889:
        /* <DEDUP_REMOVED lines=37> */
.L_x_4893:
        /* <DEDUP_REMOVED lines=28> */
.L_x_4894:
[----:B------:R-:W-:Y:S05]  /*2cf0*/  BSYNC B1 ;  /* 0x0000000000017941 */ /* 0x000fea0003800000 */
.L_x_4892:
        /* <DEDUP_REMOVED lines=8> */
.L_x_4896:
        /* <DEDUP_REMOVED lines=28> */
.L_x_4897:
[----:B------:R-:W-:Y:S05]  /*2f40*/  BSYNC B1 ;  /* 0x0000000000017941 */ /* 0x000fea0003800000 */
.L_x_4895:
        /* <DEDUP_REMOVED lines=37> */
.L_x_4899:
        /* <DEDUP_REMOVED lines=28> */
.L_x_4900:
[----:B------:R-:W-:Y:S05]  /*3360*/  BSYNC B1 ;  /* 0x0000000000017941 */ /* 0x000fea0003800000 */
.L_x_4898:
        /* <DEDUP_REMOVED lines=8> */
.L_x_4902:
        /* <DEDUP_REMOVED lines=28> */
.L_x_4903:
[----:B------:R-:W-:Y:S05]  /*35b0*/  BSYNC B1 ;  /* 0x0000000000017941 */ /* 0x000fea0003800000 */
.L_x_4901:
        /* <DEDUP_REMOVED lines=24> */
.L_x_4855:
[----:B------:R-:W-:Y:S05]  /*3740*/  BSYNC B0 ;  /* 0x0000000000007941 */ /* 0x000fea0003800000 */
.L_x_4854:
[----:B------:R-:W-:Y:S01]  /*3750*/  ULDC.U8 UR17, c[0x0][0x294] ;  /* 0x0000a50000117ab9 */ /* 0x000fe20000000000 */
[----:B------:R-:W-:Y:S01]  /*3760*/  ULDC UR4, c[0x0][0x218] ;  /* 0x0000860000047ab9 */ /* 0x000fe20000000800 */
[----:B------:R-:W-:Y:S02]  /*3770*/  ISETP.NE.AND P0, PT, RZ, UR17, PT ;  /* 0x00000011ff007c0c */ /* 0x000fe4000bf05270 */
[----:B------:R-:W-:-:S11]  /*3780*/  ISETP.GE.AND P1, PT, R60, UR4, PT ;  /* 0x000000043c007c0c */ /* 0x000fd6000bf26270 */
[----:B------:R-:W-:Y:S05]  /*3790*/  @!P0 BRA `(.L_x_4904) ;  /* 0x0000000000088947 */ /* 0x000fea0003800000 */
[----:B------:R-:W1:Y:S02]  /*37a0*/  LDC.64 R150, c[0x0][0x270] ;  /* 0x00009c00ff967b82 */ /* 0x000e640000000a00 */
[----:B-1----:R1:W5:Y:S02]  /*37b0*/  LDG.E R150, desc[UR12][R150.64] ;  /* 0x0000000c96967981 */ /* 0x002364000c1e1900 */
.L_x_4904:
        /* <DEDUP_REMOVED lines=9> */
[C---:B------:R-:W-:Y:S01]  /*3850*/  FADD R64, R73.reuse, 1 ;  /* 0x3f80000049407421 */ /* 0x040fe20000000000 */
[----:B------:R-:W-:Y:S01]  /*3860*/  FSEL R144, R144, R71, !P0 ;  /* 0x0000004790907208 */ /* 0x000fe20004000000 */
[----:B------:R-:W-:Y:S01]  /*3870*/  FADD R71, R140, 1 ;  /* 0x3f8000008c477421 */ /* 0x000fe20000000000 */
[----:B------:R-:W-:Y:S01]  /*3880*/  FSEL R146, R146, R65, !P0 ;  /* 0x0000004192927208 */ /* 0x000fe20004000000 */
[----:B------:R-:W-:Y:S01]  /*3890*/  FADD R65, R142, 1 ;  /* 0x3f8000008e417421 */ /* 0x000fe20000000000 */
[----:B-1----:R-:W-:Y:S01]  /*38a0*/  FSEL R151, R73, R64, !P0 ;  /* 0x0000004049977208 */ /* 0x002fe20004000000 */
        /* <DEDUP_REMOVED lines=136> */
.L_x_4995:
[----:B------:R-:W-:Y:S01]  /*4130*/  ULDC.64 UR14, c[0x0][0x218] ;  /* 0x00008600000e7ab9 */ /* 0x000fe20000000a00 */
[----:B------:R-:W-:Y:S01]  /*4140*/  IMAD.IADD R74, R63, 0x1, R60 ;  /* 0x000000013f4a7824 */ /* 0x000fe200078e023c */
[----:B------:R-:W-:Y:S01]  /*4150*/  ISETP.GE.AND P1, PT, R57, UR15, PT ;  /* 0x0000000f39007c0c */ /* 0x000fe2000bf26270 */
[----:B------:R-:W-:Y:S03]  /*4160*/  BSSY B0, `(.L_x_4906) ;  /* 0x000019a000007945 */ /* 0x000fe60003800000 */
[----:B------:R-:W-:-:S13]  /*4170*/  ISETP.LT.AND P1, PT, R74, UR14, !P1 ;  /* 0x0000000e4a007c0c */ /* 0x000fda000cf21270 */
[----:B--2-4-:R-:W-:Y:S05]  /*4180*/  @!P1 BRA `(.L_x_4907) ;  /* 0x00000018005c9947 */ /* 0x014fea0003800000 */
        /* <DEDUP_REMOVED lines=9> */
.L_x_4909:
        /* <DEDUP_REMOVED lines=28> */
.L_x_4910:
[----:B------:R-:W-:Y:S05]  /*43e0*/  BSYNC B1 ;  /* 0x0000000000017941 */ /* 0x000fea0003800000 */
.L_x_4908:
        /* <DEDUP_REMOVED lines=22> */
.L_x_4912:
        /* <DEDUP_REMOVED lines=28> */
.L_x_4913:
[----:B------:R-:W-:Y:S05]  /*4710*/  BSYNC B1 ;  /* 0x0000000000017941 */ /* 0x000fea0003800000 */
.L_x_4911:
        /* <DEDUP_REMOVED lines=22> */
.L_x_4915:
        /* <DEDUP_REMOVED lines=28> */
.L_x_4916:
[----:B------:R-:W-:Y:S05]  /*4a40*/  BSYNC B1 ;  /* 0x0000000000017941 */ /* 0x000fea0003800000 */
.L_x_4914:
        /* <DEDUP_REMOVED lines=22> */
.L_x_4918:
        /* <DEDUP_REMOVED lines=28> */
.L_x_4919:
[----:B------:R-:W-:Y:S05]  /*4d70*/  BSYNC B1 ;  /* 0x0000000000017941 */ /* 0x000fea0003800000 */
.L_x_4917:
        /* <DEDUP_REMOVED lines=22> */
.L_x_4921:
        /* <DEDUP_REMOVED lines=28> */
.L_x_4922:
[----:B------:R-:W-:Y:S05]  /*50a0*/  BSYNC B1 ;  /* 0x0000000000017941 */ /* 0x000fea0003800000 */
.L_x_4920:
        /* <DEDUP_REMOVED lines=22> */
.L_x_4924:
        /* <DEDUP_REMOVED lines=28> */
.L_x_4925:
[----:B------:R-:W-:Y:S05]  /*53d0*/  BSYNC B1 ;  /* 0x0000000000017941 */ /* 0x000fea0003800000 */
.L_x_4923:
        /* <DEDUP_REMOVED lines=22> */
.L_x_4927:
        /* <DEDUP_REMOVED lines=28> */
.L_x_4928:
[----:B------:R-:W-:Y:S05]  /*5700*/  BSYNC B1 ;  /* 0x0000000000017941 */ /* 0x000fea0003800000 */
.L_x_4926:
        /* <DEDUP_REMOVED lines=22> */
.L_x_4930:
        /* <DEDUP_REMOVED lines=28> */
.L_x_4931:
[----:B------:R-:W-:Y:S05]  /*5a30*/  BSYNC B1 ;  /* 0x0000000000017941 */ /* 0x000fea0003800000 */
.L_x_4929:
        /* <DEDUP_REMOVED lines=12> */
.L_x_4907:
[----:B------:R-:W-:Y:S05]  /*5b00*/  BSYNC B0 ;  /* 0x0000000000007941 */ /* 0x000fea0003800000 */
.L_x_4906:
        /* <DEDUP_REMOVED lines=80> */
.L_x_4933:
[----:B------:R-:W-:Y:S05]  /*6010*/  BSYNC B0 ;  /* 0x0000000000007941 */ /* 0x000fea0003800000 */
.L_x_4932:
        /* <DEDUP_REMOVED lines=9> */
[----:B-1----:R-:W-:-:S05]  /*60b0*/  FADD R64, R64, R65 ;  /* 0x0000004140407221 */ /* 0x002fca0000000000 */
[----:B------:R-:W1:Y:S02]  /*60c0*/  SHFL.DOWN PT, R61, R64, 0x8, 0x1f ;  /* 0x09001f00403d7f89 */ /* 0x000e6400000e0000 */
[----:B-1----:R-:W-:Y:S01]  /*60d0*/  FADD R66, R64, R61 ;  /* 0x0000003d40427221 */ /* 0x002fe20000000000 */
[----:B------:R-:W-:-:S04]  /*60e0*/  @!P0 LOP3.LUT R64, R229, 0xfffffffc, R62, 0xe2, !PT ;  /* 0xfffffffce5408812 */ /* 0x000fc800078ee23e */
[----:B------:R-:W1:Y:S02]  /*60f0*/  SHFL.DOWN PT, R61, R66, 0x4, 0x1f ;  /* 0x08801f00423d7f89 */ /* 0x000e6400000e0000 */
[----:B-1----:R-:W-:Y:S01]  /*6100*/  FADD R67, R66, R61 ;  /* 0x0000003d42437221 */ /* 0x002fe20000000000 */
[----:B------:R-:W-:-:S04]  /*6110*/  @!P0 MOV R61, 0x400 ;  /* 0x00000400003d8802 */ /* 0x000fc80000000f00 */
[----:B------:R-:W1:Y:S01]  /*6120*/  SHFL.DOWN PT, R226, R67, 0x2, 0x1f ;  /* 0x08401f0043e27f89 */ /* 0x000e6200000e0000 */
[----:B--2---:R-:W-:Y:S02]  /*6130*/  @!P0 LEA R65, R228, R61, 0x18 ;  /* 0x0000003de4418211 */ /* 0x004fe400078ec0ff */
[----:B------:R-:W-:-:S03]  /*6140*/  LOP3.LUT R61, R72, 0x1f, RZ, 0xc0, !PT ;  /* 0x0000001f483d7812 */ /* 0x000fc600078ec0ff */
[----:B------:R-:W-:Y:S01]  /*6150*/  @!P0 IMAD R64, R64, 0x4, R65 ;  /* 0x0000000440408824 */ /* 0x000fe200078e0241 */
[----:B------:R-:W-:Y:S01]  /*6160*/  LOP3.LUT P2, RZ, R62, R61, RZ, 0xfc, !PT ;  /* 0x0000003d3eff7212 */ /* 0x000fe2000784fcff */
[----:B-1----:R-:W-:-:S05]  /*6170*/  FADD R226, R67, R226 ;  /* 0x000000e243e27221 */ /* 0x002fca0000000000 */
[----:B------:R-:W1:Y:S02]  /*6180*/  SHFL.DOWN PT, R227, R226, 0x1, 0x1f ;  /* 0x08201f00e2e37f89 */ /* 0x000e6400000e0000 */
[----:B-1----:R-:W-:Y:S01]  /*6190*/  FADD R65, R226, R227 ;  /* 0x000000e3e2417221 */ /* 0x002fe20000000000 */
[----:B------:R-:W-:-:S04]  /*61a0*/  IMAD.MOV.U32 R227, RZ, RZ, RZ ;  /* 0x000000ffffe37224 */ /* 0x000fc800078e00ff */
        /* <DEDUP_REMOVED lines=13> */
.L_x_4936:
[----:B------:R-:W-:Y:S05]  /*6280*/  BSYNC B0 ;  /* 0x0000000000007941 */ /* 0x000fea0003800000 */
.L_x_4935:
[----:B------:R-:W-:Y:S01]  /*6290*/  ULDC UR18, c[0x0][0x210] ;  /* 0x0000840000127ab9 */ /* 0x000fe20000000800 */
[----:B------:R-:W-:Y:S01]  /*62a0*/  ULOP3.LUT UP2, URZ, UR4, 0x1, URZ, 0xc0, !UPT ;  /* 0x00000001043f7892 */ /* 0x000fe2000f84c03f */
[----:B------:R-:W-:Y:S01]  /*62b0*/  IMAD.U32 R67, RZ, RZ, UR10 ;  /* 0x0000000aff437e24 */ /* 0x000fe2000f8e00ff */
[----:B------:R-:W-:Y:S01]  /*62c0*/  UIMAD UR5, UR19, UR18, URZ ;  /* 0x00000012130572a4 */ /* 0x000fe2000f8e023f */
[----:B------:R-:W-:Y:S02]  /*62d0*/  IMAD.U32 R229, RZ, RZ, UR10 ;  /* 0x0000000affe57e24 */ /* 0x000fe4000f8e00ff */
[----:B------:R-:W-:Y:S01]  /*62e0*/  IMAD.U32 R226, RZ, RZ, UR11 ;  /* 0x0000000bffe27e24 */ /* 0x000fe2000f8e00ff */
[----:B------:R-:W-:Y:S02]  /*62f0*/  PLOP3.LUT P0, PT, PT, PT, UP2, 0x80, 0x0 ;  /* 0x000000000000781c */ /* 0x000fe40003f0f028 */
[----:B-1----:R-:W-:-:S04]  /*6300*/  IMAD.U32 R65, RZ, RZ, UR5 ;  /* 0x00000005ff417e24 */ /* 0x002fc8000f8e00ff */
        /* <DEDUP_REMOVED lines=16> */
[----:B-1----:R-:W-:-:S02]  /*6410*/  IMAD.U32 R66, RZ, RZ, UR16 ;  /* 0x00000010ff427e24 */ /* 0x002fc4000f8e00ff */
        /* <DEDUP_REMOVED lines=11> */
.L_x_4938:
[----:B------:R-:W2:Y:S04]  /*64d0*/  LDG.E.STRONG.GPU R226, desc[UR12][R66.64] ;  /* 0x0000000c42e27981 */ /* 0x000ea8000c1ef900 */
[----:B--2---:R-:W-:Y:S01]  /*64e0*/  CCTL.IVALL ;  /* 0x00000000ff00798f */ /* 0x004fe20002000000 */
[----:B------:R-:W-:Y:S05]  /*64f0*/  YIELD ;  /* 0x0000000000007946 */ /* 0x000fea0003800000 */
[----:B------:R-:W-:-:S13]  /*6500*/  ISETP.NE.AND P0, PT, R226, R227, PT ;  /* 0x000000e3e200720c */ /* 0x000fda0003f05270 */
[----:B------:R-:W-:Y:S05]  /*6510*/  @P0 BRA `(.L_x_4938) ;  /* 0xfffffffc00ec0947 */ /* 0x000fea000383ffff */
.L_x_4937:
        /* <DEDUP_REMOVED lines=16> */
.L_x_4943:
        /* <DEDUP_REMOVED lines=18> */
.L_x_4942:
[----:B------:R-:W-:Y:S05]  /*6740*/  BSYNC B1 ;  /* 0x0000000000017941 */ /* 0x000fea0003800000 */
.L_x_4941:
        /* <DEDUP_REMOVED lines=13> */
.L_x_4945:
[----:B------:R-:W-:Y:S05]  /*6820*/  BSYNC B1 ;  /* 0x0000000000017941 */ /* 0x000fea0003800000 */
.L_x_4944:
[----:B------:R-:W-:-:S13]  /*6830*/  ISETP.LT.OR P0, PT, R233, UR19, P0 ;  /* 0x00000013e9007c0c */ /* 0x000fda0008701670 */
[----:B------:R-:W-:Y:S05]  /*6840*/  @!P0 BRA `(.L_x_4940) ;  /* 0x00000000000c8947 */ /* 0x000fea0003800000 */
[----:B------:R-:W-:-:S06]  /*6850*/  IMAD.WIDE R64, R233, 0x4, R64 ;  /* 0x00000004e9407825 */ /* 0x000fcc00078e0240 */
[----:B------:R-:W2:Y:S02]  /*6860*/  LDG.E R65, desc[UR12][R64.64] ;  /* 0x0000000c40417981 */ /* 0x000ea4000c1e1900 */
[----:B--2---:R-:W-:-:S07]  /*6870*/  FADD R232, R232, R65 ;  /* 0x00000041e8e87221 */ /* 0x004fce0000000000 */
.L_x_4940:
[----:B------:R-:W-:Y:S05]  /*6880*/  BSYNC B0 ;  /* 0x0000000000007941 */ /* 0x000fea0003800000 */
.L_x_4939:
        /* <DEDUP_REMOVED lines=13> */
.L_x_4934:
[----:B------:R-:W1:Y:S01]  /*6960*/  SHFL.DOWN PT, R64, R65, 0x10, 0x1f ;  /* 0x0a001f0041407f89 */ /* 0x000e6200000e0000 */
[----:B------:R-:W2:Y:S01]  /*6970*/  S2UR UR8, SR_CgaCtaId ;  /* 0x00000000000879c3 */ /* 0x000ea20000008800 */
[----:B------:R-:W-:Y:S01]  /*6980*/  LOP3.LUT P0, RZ, R72, 0x1f, RZ, 0xc0, !PT ;  /* 0x0000001f48ff7812 */ /* 0x000fe2000780c0ff */
[----:B------:R-:W-:Y:S01]  /*6990*/  UMOV UR5, 0x400 ;  /* 0x0000040000057882 */ /* 0x000fe20000000000 */
[----:B-1----:R-:W-:-:S11]  /*69a0*/  FADD R64, R64, R65 ;  /* 0x0000004140407221 */ /* 0x002fd60000000000 */
[----:B------:R-:W-:Y:S01]  /*69b0*/  @!P0 IMAD.SHL.U32 R65, R63, 0x4, RZ ;  /* 0x000000043f418824 */ /* 0x000fe200078e00ff */
[----:B--2---:R-:W-:Y:S01]  /*69c0*/  ULEA UR5, UR8, UR5, 0x18 ;  /* 0x0000000508057291 */ /* 0x004fe2000f8ec03f */
[----:B------:R-:W1:Y:S02]  /*69d0*/  SHFL.DOWN PT, R67, R64, 0x8, 0x1f ;  /* 0x09001f0040437f89 */ /* 0x000e6400000e0000 */
[----:B-1----:R-:W-:Y:S01]  /*69e0*/  FADD R67, R64, R67 ;  /* 0x0000004340437221 */ /* 0x002fe20000000000 */
[----:B------:R-:W-:Y:S02]  /*69f0*/  @!P0 LOP3.LUT R64, R65, 0xfffffffc, R62, 0xe2, !PT ;  /* 0xfffffffc41408812 */ /* 0x000fe400078ee23e */
[----:B------:R-:W-:Y:S02]  /*6a00*/  SHF.R.U32.HI R65, RZ, 0x3, R72 ;  /* 0x00000003ff417819 */ /* 0x000fe40000011648 */
[----:B------:R-:W1:Y:S01]  /*6a10*/  SHFL.DOWN PT, R66, R67, 0x4, 0x1f ;  /* 0x08801f0043427f89 */ /* 0x000e6200000e0000 */
[----:B------:R-:W-:Y:S01]  /*6a20*/  @!P0 LEA R231, R64, UR5, 0x2 ;  /* 0x0000000540e78c11 */ /* 0x000fe2000f8e10ff */
[----:B-1----:R-:W-:Y:S01]  /*6a30*/  FADD R66, R67, R66 ;  /* 0x0000004243427221 */ /* 0x002fe20000000000 */
[----:B------:R-:W-:-:S04]  /*6a40*/  LOP3.LUT R67, R65, 0x1ffffff0, RZ, 0xc0, !PT ;  /* 0x1ffffff041437812 */ /* 0x000fc800078ec0ff */
        /* <DEDUP_REMOVED lines=11> */
.L_x_4946:
        /* <DEDUP_REMOVED lines=258> */
.L_x_4948:
[----:B------:R-:W-:Y:S05]  /*7b20*/  BSYNC B0 ;  /* 0x0000000000007941 */ /* 0x000fea0003800000 */
.L_x_4947:
        /* <DEDUP_REMOVED lines=35> */
.L_x_4951:
[----:B------:R-:W-:Y:S05]  /*7d60*/  BSYNC B0 ;  /* 0x0000000000007941 */ /* 0x000fea0003800000 */
.L_x_4950:
        /* <DEDUP_REMOVED lines=36> */
.L_x_4953:
[----:B------:R-:W2:Y:S04]  /*7fb0*/  LDG.E.STRONG.GPU R226, desc[UR12][R66.64] ;  /* 0x0000000c42e27981 */ /* 0x000ea8000c1ef900 */
[----:B--2---:R-:W-:Y:S01]  /*7fc0*/  CCTL.IVALL ;  /* 0x00000000ff00798f */ /* 0x004fe20002000000 */
[----:B------:R-:W-:Y:S05]  /*7fd0*/  YIELD ;  /* 0x0000000000007946 */ /* 0x000fea0003800000 */
[----:B------:R-:W-:-:S13]  /*7fe0*/  ISETP.NE.AND P0, PT, R226, R227, PT ;  /* 0x000000e3e200720c */ /* 0x000fda0003f05270 */
[----:B------:R-:W-:Y:S05]  /*7ff0*/  @P0 BRA `(.L_x_4953) ;  /* 0xfffffffc00ec0947 */ /* 0x000fea000383ffff */
.L_x_4952:
        /* <DEDUP_REMOVED lines=16> */
.L_x_4958:
        /* <DEDUP_REMOVED lines=18> */
.L_x_4957:
[----:B------:R-:W-:Y:S05]  /*8220*/  BSYNC B1 ;  /* 0x0000000000017941 */ /* 0x000fea0003800000 */
.L_x_4956:
        /* <DEDUP_REMOVED lines=13> */
.L_x_4960:
[----:B------:R-:W-:Y:S05]  /*8300*/  BSYNC B1 ;  /* 0x0000000000017941 */ /* 0x000fea0003800000 */
.L_x_4959:
[----:B------:R-:W-:-:S13]  /*8310*/  ISETP.LT.OR P0, PT, R235, UR19, P0 ;  /* 0x00000013eb007c0c */ /* 0x000fda0008701670 */
[----:B------:R-:W-:Y:S05]  /*8320*/  @!P0 BRA `(.L_x_4955) ;  /* 0x00000000000c8947 */ /* 0x000fea0003800000 */
[----:B------:R-:W-:-:S06]  /*8330*/  IMAD.WIDE R64, R235, 0x4, R64 ;  /* 0x00000004eb407825 */ /* 0x000fcc00078e0240 */
[----:B------:R-:W2:Y:S02]  /*8340*/  LDG.E R65, desc[UR12][R64.64] ;  /* 0x0000000c40417981 */ /* 0x000ea4000c1e1900 */
[----:B--2---:R-:W-:-:S07]  /*8350*/  FADD R228, R228, R65 ;  /* 0x00000041e4e47221 */ /* 0x004fce0000000000 */
.L_x_4955:
[----:B------:R-:W-:Y:S05]  /*8360*/  BSYNC B0 ;  /* 0x0000000000007941 */ /* 0x000fea0003800000 */
.L_x_4954:
        /* <DEDUP_REMOVED lines=13> */
.L_x_4949:
        /* <DEDUP_REMOVED lines=26> */
.L_x_4961:
        /* <DEDUP_REMOVED lines=41> */
[----:B------:R-:W-:Y:S01]  /*8870*/  FFMA R235, R155, R66, R56 ;  /* 0x000000429beb7223 */ /* 0x000fe20000000038 */
        /* <DEDUP_REMOVED lines=54> */
.L_x_4964:
        /* <DEDUP_REMOVED lines=31> */
.L_x_4966:
        /* <DEDUP_REMOVED lines=15> */
.L_x_4967:
[----:B------:R-:W-:Y:S05]  /*8ec0*/  BSYNC B1 ;  /* 0x0000000000017941 */ /* 0x000fea0003800000 */
.L_x_4965:
[----:B------:R-:W-:-:S13]  /*8ed0*/  ISETP.GE.AND P0, PT, R97, UR15, PT ;  /* 0x0000000f61007c0c */ /* 0x000fda000bf06270 */
[----:B------:R-:W-:Y:S05]  /*8ee0*/  @P0 BRA `(.L_x_4963) ;  /* 0x0000003800280947 */ /* 0x000fea0003800000 */
[--C-:B-12---:R-:W-:Y:S01]  /*8ef0*/  FADD R227, R218, -R229.reuse ;  /* 0x800000e5dae37221 */ /* 0x106fe20000000000 */
[--C-:B------:R-:W-:Y:S01]  /*8f00*/  FADD R231, R174, -R229.reuse ;  /* 0x800000e5aee77221 */ /* 0x100fe20000000000 */
[----:B------:R-:W-:Y:S01]  /*8f10*/  FADD R235, R182, -R229 ;  /* 0x800000e5b6eb7221 */ /* 0x000fe20000000000 */
[----:B------:R-:W-:Y:S02]  /*8f20*/  IMAD R236, R74, UR15, R97 ;  /* 0x0000000f4aec7c24 */ /* 0x000fe4000f8e0261 */
[-C--:B------:R-:W-:Y:S01]  /*8f30*/  FMUL R226, R227, R228.reuse ;  /* 0x000000e4e3e27220 */ /* 0x080fe20000400000 */
[-C--:B------:R-:W-:Y:S01]  /*8f40*/  FMUL R227, R231, R228.reuse ;  /* 0x000000e4e7e37220 */ /* 0x080fe20000400000 */
[--C-:B------:R-:W-:Y:S01]  /*8f50*/  FADD R67, R166, -R229.reuse ;  /* 0x800000e5a6437221 */ /* 0x100fe20000000000 */
[--C-:B------:R-:W-:Y:S01]  /*8f60*/  FADD R233, R217, -R229.reuse ;  /* 0x800000e5d9e97221 */ /* 0x100fe20000000000 */
[----:B------:R-:W-:Y:S01]  /*8f70*/  FMUL R231, R235, R228 ;  /* 0x000000e4ebe77220 */ /* 0x000fe20000400000 */
        /* <DEDUP_REMOVED lines=70> */
.L_x_4968:
        /* <DEDUP_REMOVED lines=27> */
.L_x_4970:
        /* <DEDUP_REMOVED lines=15> */
.L_x_4971:
[----:B------:R-:W-:Y:S05]  /*9680*/  BSYNC B1 ;  /* 0x0000000000017941 */ /* 0x000fea0003800000 */
.L_x_4969:
[----:B------:R-:W-:-:S13]  /*9690*/  ISETP.GE.AND P0, PT, R93, UR15, PT ;  /* 0x0000000f5d007c0c */ /* 0x000fda000bf06270 */
[----:B------:R-:W-:Y:S05]  /*96a0*/  @P0 BRA `(.L_x_4963) ;  /* 0x0000003000380947 */ /* 0x000fea0003800000 */
[----:B------:R-:W-:Y:S01]  /*96b0*/  LOP3.LUT P3, RZ, R154, 0x1, RZ, 0xc0, !PT ;  /* 0x000000019aff7812 */ /* 0x000fe2000786c0ff */
        /* <DEDUP_REMOVED lines=79> */
.L_x_4972:
        /* <DEDUP_REMOVED lines=27> */
.L_x_4974:
        /* <DEDUP_REMOVED lines=15> */
.L_x_4975:
[----:B------:R-:W-:Y:S05]  /*9e50*/  BSYNC B1 ;  /* 0x0000000000017941 */ /* 0x000fea0003800000 */
.L_x_4973:
        /* <DEDUP_REMOVED lines=82> */
.L_x_4976:
        /* <DEDUP_REMOVED lines=27> */
.L_x_4978:
        /* <DEDUP_REMOVED lines=15> */
.L_x_4979:
[----:B------:R-:W-:Y:S05]  /*a620*/  BSYNC B1 ;  /* 0x0000000000017941 */ /* 0x000fea0003800000 */
.L_x_4977:
        /* <DEDUP_REMOVED lines=82> */
.L_x_4980:
        /* <DEDUP_REMOVED lines=27> */
.L_x_4982:
        /* <DEDUP_REMOVED lines=15> */
.L_x_4983:
[----:B------:R-:W-:Y:S05]  /*adf0*/  BSYNC B1 ;  /* 0x0000000000017941 */ /* 0x000fea0003800000 */
.L_x_4981:
        /* <DEDUP_REMOVED lines=82> */
.L_x_4984:
        /* <DEDUP_REMOVED lines=27> */
.L_x_4986:
        /* <DEDUP_REMOVED lines=15> */
.L_x_4987:
[----:B------:R-:W-:Y:S05]  /*b5c0*/  BSYNC B1 ;  /* 0x0000000000017941 */ /* 0x000fea0003800000 */
.L_x_4985:
        /* <DEDUP_REMOVED lines=82> */
.L_x_4988:
        /* <DEDUP_REMOVED lines=27> */
.L_x_4990:
        /* <DEDUP_REMOVED lines=15> */
.L_x_4991:
[----:B------:R-:W-:Y:S05]  /*bd90*/  BSYNC B1 ;  /* 0x0000000000017941 */ /* 0x000fea0003800000 */
.L_x_4989:
[----:B------:R-:W-:-:S13]  /*bda0*/  ISETP.GE.AND P0, PT, R77, UR15, PT ;  /* 0x0000000f4d007c0c */ /* 0x000fda000bf06270 */
[----:B------:R-:W-:Y:S05]  /*bdb0*/  @P0 BRA `(.L_x_4963) ;  /* 0x0000000800740947 */ /* 0x000fea0003800000 */
[----:B------:R-:W-:Y:S02]  /*bdc0*/  IMAD R234, R74, UR15, R77 ;  /* 0x0000000f4aea7c24 */ /* 0x000fe4000f8e024d */
[--C-:B-12---:R-:W-:Y:S01]  /*bdd0*/  FADD R67, R156, -R229.reuse ;  /* 0x800000e59c437221 */ /* 0x106fe20000000000 */
[----:B------:R-:W-:Y:S01]  /*bde0*/  LOP3.LUT P1, RZ, R154, 0x1, RZ, 0xc0, !PT ;  /* 0x000000019aff7812 */ /* 0x000fe2000782c0ff */
[--C-:B------:R-:W-:Y:S01]  /*bdf0*/  FADD R227, R207, -R229.reuse ;  /* 0x800000e5cfe37221 */ /* 0x100fe20000000000 */
[--C-:B------:R-:W-:Y:S01]  /*be00*/  FADD R231, R168, -R229.reuse ;  /* 0x800000e5a8e77221 */ /* 0x100fe20000000000 */
[----:B------:R-:W-:Y:S01]  /*be10*/  IADD3 R66, P0, R234, R64, RZ ;  /* 0x00000040ea427210 */ /* 0x000fe20007f1e0ff */
[-C--:B------:R-:W-:Y:S01]  /*be20*/  FMUL R74, R67, R228.reuse ;  /* 0x000000e4434a7220 */ /* 0x080fe20000400000 */
[--C-:B------:R-:W-:Y:S01]  /*be30*/  FADD R241, R210, -R229.reuse ;  /* 0x800000e5d2f17221 */ /* 0x100fe20000000000 */
[--C-:B------:R-:W-:Y:S01]  /*be40*/  FADD R233, R208, -R229.reuse ;  /* 0x800000e5d0e97221 */ /* 0x100fe20000000000 */
[----:B------:R-:W-:Y:S01]  /*be50*/  LEA.HI.X.SX32 R67, R234, R65, 0x1, P0 ;  /* 0x00000041ea437211 */ /* 0x000fe200000f0eff */
[--C-:B------:R-:W-:Y:S01]  /*be60*/  FADD R235, R176, -R229.reuse ;  /* 0x800000e5b0eb7221 */ /* 0x100fe20000000000 */
[----:B------:R-:W-:Y:S01]  /*be70*/  ISETP.GE.U32.AND P0, PT, R71, 0x8, PT ;  /* 0x000000084700780c */ /* 0x000fe20003f06070 */
        /* <DEDUP_REMOVED lines=27> */
[----:B------:R-:W-:Y:S01]  /*c030*/  ISETP.GE.AND P3, PT, R226, UR15, PT ;  /* 0x0000000fe2007c0c */ /* 0x000fe2000bf66270 */
[C---:B------:R-:W-:Y:S01]  /*c040*/  VIADD R232, R77.reuse, 0x6 ;  /* 0x000000064de87836 */ /* 0x040fe20000000000 */
[----:B------:R-:W-:Y:S01]  /*c050*/  PLOP3.LUT P2, PT, PT, PT, PT, 0x8, 0x0 ;  /* 0x000000000000781c */ /* 0x000fe20003f4e170 */
[C---:B------:R-:W-:Y:S01]  /*c060*/  VIADD R236, R77.reuse, 0x7 ;  /* 0x000000074dec7836 */ /* 0x040fe20000000000 */
        /* <DEDUP_REMOVED lines=64> */
.L_x_4992:
        /* <DEDUP_REMOVED lines=34> */
.L_x_4994:
[----:B------:R-:W-:Y:S05]  /*c690*/  BSYNC B1 ;  /* 0x0000000000017941 */ /* 0x000fea0003800000 */
.L_x_4993:
        /* <DEDUP_REMOVED lines=15> */
.L_x_4963:
[----:B------:R-:W-:Y:S05]  /*c790*/  BSYNC B0 ;  /* 0x0000000000007941 */ /* 0x000fea0003800000 */
.L_x_4962:
[----:B------:R-:W-:Y:S05]  /*c7a0*/  WARPSYNC.ALL ;  /* 0x0000000000007948 */ /* 0x000fea0003800000 */
[----:B-1-3--:R-:W1:Y:S02]  /*c7b0*/  LDC R65, c[0x0][0x210] ;  /* 0x00008400ff417b82 */ /* 0x00ae640000000800 */
[----:B-1----:R-:W-:-:S05]  /*c7c0*/  IMAD.IADD R60, R60, 0x1, R65 ;  /* 0x000000013c3c7824 */ /* 0x002fca00078e0241 */
[----:B------:R-:W-:-:S13]  /*c7d0*/  ISETP.GE.AND P0, PT, R60, UR14, PT ;  /* 0x0000000e3c007c0c */ /* 0x000fda000bf06270 */
[----:B------:R-:W-:Y:S05]  /*c7e0*/  @!P0 BRA `(.L_x_4995) ;  /* 0xffffff7800508947 */ /* 0x000fea000383ffff */
.L_x_4905:
        /* <DEDUP_REMOVED lines=42> */
.L_x_5006:
[----:B---3--:R-:W-:-:S07]  /*ca90*/  FMNMX R5, R3, R2, !PT ;  /* 0x0000000203057209 */ /* 0x008fce0007800000 */
.L_x_4998:
[----:B------:R-:W-:Y:S05]  /*caa0*/  BSYNC B0 ;  /* 0x0000000000007941 */ /* 0x000fea0003800000 */
.L_x_4997:
[----:B------:R-:W-:Y:S01]  /*cab0*/  ISETP.NE.AND P0, PT, R72, RZ, PT ;  /* 0x000000ff4800720c */ /* 0x000fe20003f05270 */
[----:B------:R-:W-:-:S12]  /*cac0*/  BSSY B0, `(.L_x_4996) ;  /* 0x0000004000007945 */ /* 0x000fd80003800000 */
[----:B------:R-:W-:Y:S05]  /*cad0*/  @P0 BRA `(.L_x_5000) ;  /* 0x0000000000080947 */ /* 0x000fea0003800000 */
[----:B0-----:R-:W0:Y:S02]  /*cae0*/  LDC.64 R2, c[0x0][0x288] ;  /* 0x0000a200ff027b82 */ /* 0x001e240000000a00 */
[----:B0-----:R3:W-:Y:S02]  /*caf0*/  REDG.E.MAX.S32.STRONG.GPU desc[UR12][R2.64], R5 ;  /* 0x000000050200798e */ /* 0x0017e4000d10e38c */
.L_x_5000:
[----:B------:R-:W-:Y:S05]  /*cb00*/  BSYNC B0 ;  /* 0x0000000000007941 */ /* 0x000fea0003800000 */
.L_x_4996:
        /* <DEDUP_REMOVED lines=15> */
[----:B-1234-:R-:W-:Y:S05]  /*cc00*/  CALL.REL.NOINC `($__internal_35_$__cuda_sm20_rcp_rn_f32_slowpath) ;  /* 0x0000000000607944 */ /* 0x01efea0003c00000 */
[----:B------:R-:W-:Y:S01]  /*cc10*/  IMAD.MOV.U32 R5, RZ, RZ, R58 ;  /* 0x000000ffff057224 */ /* 0x000fe200078e003a */
[----:B------:R-:W-:Y:S06]  /*cc20*/  BRA `(.L_x_5003) ;  /* 0x0000000000107947 */ /* 0x000fec0003800000 */
.L_x_5002:
[----:B---3--:R-:W0:Y:S02]  /*cc30*/  MUFU.RCP R5, R150 ;  /* 0x0000009600057308 */ /* 0x008e240000001000 */
[----:B0-----:R-:W-:-:S04]  /*cc40*/  FFMA R0, R150, R5, -1 ;  /* 0xbf80000096007423 */ /* 0x001fc80000000005 */
[----:B------:R-:W-:-:S04]  /*cc50*/  FADD.FTZ R0, -R0, -RZ ;  /* 0x800000ff00007221 */ /* 0x000fc80000010100 */
[----:B------:R-:W-:-:S07]  /*cc60*/  FFMA R5, R5, R0, R5 ;  /* 0x0000000005057223 */ /* 0x000fce0000000005 */
.L_x_5003:
[----:B------:R-:W-:Y:S05]  /*cc70*/  BSYNC B0 ;  /* 0x0000000000007941 */ /* 0x000fea0003800000 */
.L_x_5001:
[----:B------:R-:W0:Y:S02]  /*cc80*/  LDC.64 R2, c[0x0][0x280] ;  /* 0x0000a000ff027b82 */ /* 0x000e240000000a00 */
[----:B0-----:R-:W-:Y:S01]  /*cc90*/  STG.E desc[UR12][R2.64], R5 ;  /* 0x0000000502007986 */ /* 0x001fe2000c10190c */
[----:B------:R-:W-:Y:S05]  /*cca0*/  EXIT ;  /* 0x000000000000794d */ /* 0x000fea0003800000 */
.L_x_4999:
[----:B------:R-:W-:Y:S02]  /*ccb0*/  IMAD.MOV.U32 R5, RZ, RZ, 0x2 ;  /* 0x00000002ff057424 */ /* 0x000fe400078e00ff */
[----:B------:R-:W-:Y:S02]  /*ccc0*/  IMAD.MOV.U32 R7, RZ, RZ, 0x1f ;  /* 0x0000001fff077424 */ /* 0x000fe400078e00ff */
[----:B------:R-:W-:-:S07]  /*ccd0*/  IMAD.MOV.U32 R4, RZ, RZ, -0x1 ;  /* 0xffffffffff047424 */ /* 0x000fce00078e00ff */
[----:B012345:R-:W-:Y:S05]  /*cce0*/  WARPSYNC.COLLECTIVE R4, `(.L_x_5004) ;  /* 0x0000000004087348 */ /* 0x03ffea0003c00000 */
[----:B0--3--:R0:W3:Y:S02]  /*ccf0*/  SHFL.DOWN P0, R2, R0, R5, R7 ;  /* 0x0800000500027389 */ /* 0x0090e40000000007 */
[----:B012345:R-:W-:Y:S01]  /*cd00*/  ENDCOLLECTIVE ;  /* 0x000000000000791b */ /* 0x03ffe20003800000 */
.L_x_5004:
[----:B------:R-:W-:Y:S02]  /*cd10*/  IMAD.MOV.U32 R5, RZ, RZ, 0x1 ;  /* 0x00000001ff057424 */ /* 0x000fe400078e00ff */
[----:B------:R-:W-:-:S05]  /*cd20*/  IMAD.MOV.U32 R3, RZ, RZ, R2 ;  /* 0x000000ffff037224 */ /* 0x000fca00078e0002 */
[----:B------:R-:W-:-:S05]  /*cd30*/  FMNMX R3, R3, R0, !PT ;  /* 0x0000000003037209 */ /* 0x000fca0007800000 */
[----:B------:R-:W-:-:S07]  /*cd40*/  IMAD.MOV.U32 R0, RZ, RZ, R3 ;  /* 0x000000ffff007224 */ /* 0x000fce00078e0003 */
[----:B------:R-:W-:Y:S05]  /*cd50*/  WARPSYNC.COLLECTIVE R4, `(.L_x_5005) ;  /* 0x0000000004087348 */ /* 0x000fea0003c00000 */
[----:B------:R0:W1:Y:S02]  /*cd60*/  SHFL.DOWN P0, R2, R0, R5, R7 ;  /* 0x0800000500027389 */ /* 0x0000640000000007 */
[----:B01----:R-:W-:Y:S01]  /*cd70*/  ENDCOLLECTIVE ;  /* 0x000000000000791b */ /* 0x003fe20003800000 */
.L_x_5005:
[----:B------:R-:W-:Y:S05]  /*cd80*/  BRA `(.L_x_5006) ;  /* 0xfffffffc00407947 */ /* 0x000fea000383ffff */
        .weak           $__internal_35_$__cuda_sm20_rcp_rn_f32_slowpath
        .type           $__internal_35_$__cuda_sm20_rcp_rn_f32_slowpath,@function
        .size           $__internal_35_$__cuda_sm20_rcp_rn_f32_slowpath,(.L_x_14371 - $__internal_35_$__cuda_sm20_rcp_rn_f32_slowpath)
$__internal_35_$__cuda_sm20_rcp_rn_f32_slowpath:
        /* <DEDUP_REMOVED lines=15> */
.L_x_5008:
        /* <DEDUP_REMOVED lines=33> */
.L_x_5010:
[----:B------:R0:W1:Y:S02]  /*d090*/  MUFU.RCP R58, R150 ;  /* 0x00000096003a7308 */ /* 0x0000640000001000 */
.L_x_5009:
[----:B------:R-:W-:Y:S05]  /*d0a0*/  BSYNC B1 ;  /* 0x0000000000017941 */ /* 0x000fea0003800000 */
.L_x_5007:
[----:B------:R-:W-:Y:S02]  /*d0b0*/  IMAD.MOV.U32 R64, RZ, RZ, R0 ;  /* 0x000000ffff407224 */ /* 0x000fe400078e0000 */
[----:B------:R-:W-:-:S04]  /*d0c0*/  IMAD.MOV.U32 R65, RZ, RZ, 0x0 ;  /* 0x00000000ff417424 */ /* 0x000fc800078e00ff */
[----:B01----:R-:W-:Y:S05]  /*d0d0*/  RET.REL.NODEC R64 `(_ZN18transformer_engine13normalization21ln_fwd_general_kernelINS0_13Kernel_traitsI13__nv_bfloat16S3_13__nv_fp8_e4m3fjLj8192ELj1ELj1ELj4ELj16ENS0_18Kernel_traits_baseILj8192ES3_S3_S4_fjLj128EEEEEEEvNS0_19ForwardKernelParamsE) ;  /* 0xffffff2c40c87950 */ /* 0x003fea0003c3ffff */
.L_x_5011:
        /* <DEDUP_REMOVED lines=10> */
.L_x_14371:


//--------------------- .text._ZN18transformer_engine13normalization21ln_fwd_general_kernelINS0_13Kernel_traitsI13__nv_bfloat16S3_13__nv_fp8_e4m3fjLj2048ELj1ELj4ELj1ELj16ENS0_18Kernel_traits_baseILj2048ES3_S3_S4_fjLj128EEEEEEEvNS0_19ForwardKernelParamsE --------------------------
	.section	.text._ZN18transformer_engine13normalization21ln_fwd_general_kernelINS0_13Kernel_traitsI13__nv_bfloat16S3_13__nv_fp8_e4m3fjLj2048ELj1ELj4ELj1ELj16ENS0_18Kernel_traits_baseILj2048ES3_S3_S4_fjLj128EEEEEEEvNS0_19ForwardKernelParamsE,"ax",@progbits
	.align	128
        .global         _ZN18transformer_engine13normalization21ln_fwd_general_kernelINS0_13Kernel_traitsI13__nv_bfloat16S3_13__nv_fp8_e4m3fjLj2048ELj1ELj4ELj1ELj16ENS0_18Kernel_traits_baseILj2048ES3_S3_S4_fjLj128EEEEEEEvNS0_19ForwardKernelParamsE
        .type           _ZN18transformer_engine13normalization21ln_fwd_general_kernelINS0_13Kernel_traitsI13__nv_bfloat16S3_13__nv_fp8_e4m3fjLj2048ELj1ELj4ELj1ELj16ENS0_18Kernel_traits_baseILj2048ES3_S3_S4_fjLj128EEEEEEEvNS0_19ForwardKernelParamsE,@function
        .size           _ZN18transformer_engine13normalization21ln_fwd_general_kernelINS0_13Kernel_traitsI13__nv_bfloat16S3_13__nv_fp8_e4m3fjLj2048ELj1ELj4ELj1ELj16ENS0_18Kernel_traits_baseILj2048ES3_S3_S4_fjLj128EEEEEEEvNS0_19ForwardKernelParamsE,(.L_x_14372 - _ZN18transformer_engine13normalization21ln_fwd_general_kernelINS0_13Kernel_traitsI13__nv_bfloat16S3_13__nv_fp8_e4m3fjLj2048ELj1ELj4ELj1ELj16ENS0_18Kernel_traits_baseILj2048ES3_S3_S4_fjLj128EEEEEEEvNS0_19ForwardKernelParamsE)
        .other          _ZN18transformer_engine13normalization21ln_fwd_general_kernelINS0_13Kernel_traitsI13__nv_bfloat16S3_13__nv_fp8_e4m3fjLj2048ELj1ELj4ELj1ELj16ENS0_18Kernel_traits_baseILj2048ES3_S3_S4_fjLj128EEEEEEEvNS0_19ForwardKernelParamsE,@"STO_CUDA_ENTRY STV_DEFAULT"
_ZN18transformer_engine13normalization21ln_fwd_general_kernelINS0_13Kernel_traitsI13__nv_bfloat16S3_13__nv_fp8_e4m3fjLj2048ELj1ELj4ELj1ELj16ENS0_18Kernel_traits_baseILj2048ES3_S3_S4_fjLj128EEEEEEEvNS0_19ForwardKernelParamsE:
.text._ZN18transformer_engine13normalization21ln_fwd_general_kernelINS0_13Kernel_traitsI13__nv_bfloat16S3_13__nv_fp8_e4m3fjLj2048ELj1ELj4ELj1ELj16ENS0_18Kernel_traits_baseILj2048ES3_S3_S4_fjLj128EEEEEEEvNS0_19ForwardKernelParamsE:
        /* <DEDUP_REMOVED lines=38> */
[----:B------:R-:W-:Y:S05]  /*0260*/  CALL.REL.NOINC `($__internal_36_$__cuda_sm20_rcp_rn_f32_slowpath) ;  /* 0x000000c400807944 */ /* 0x000fea0003c00000 */
[----:B------:R-:W-:Y:S05]  /*0270*/  BRA `(.L_x_5013) ;  /* 0x0000000000107947 */ /* 0x000fea0003800000 */
.L_x_5012:
[----:B------:R-:W0:Y:S02]  /*0280*/  MUFU.RCP R3, R150 ;  /* 0x0000009600037308 */ /* 0x000e240000001000 */
[----:B0-----:R-:W-:-:S04]  /*0290*/  FFMA R0, R150, R3, -1 ;  /* 0xbf80000096007423 */ /* 0x001fc80000000003 */
[----:B------:R-:W-:-:S04]  /*02a0*/  FADD.FTZ R0, -R0, -RZ ;  /* 0x800000ff00007221 */ /* 0x000fc80000010100 */
[----:B------:R-:W-:-:S07]  /*02b0*/  FFMA R58, R3, R0, R3 ;  /* 0x00000000033a7223 */ /* 0x000fce0000000003 */
.L_x_5013:
        /* <DEDUP_REMOVED lines=18> */
.L_x_5017:
        /* <DEDUP_REMOVED lines=28> */
.L_x_5018:
[----:B------:R-:W-:Y:S05]  /*05a0*/  BSYNC B1 ;  /* 0x0000000000017941 */ /* 0x000fea0003800000 */
.L_x_5016:
        /* <DEDUP_REMOVED lines=9> */
.L_x_5020:
        /* <DEDUP_REMOVED lines=28> */
.L_x_5021:
[----:B------:R-:W-:Y:S05]  /*0800*/  BSYNC B1 ;  /* 0x0000000000017941 */ /* 0x000fea0003800000 */
.L_x_5019:
        /* <DEDUP_REMOVED lines=38> */
.L_x_5023:
        /* <DEDUP_REMOVED lines=28> */
.L_x_5024:
[----:B------:R-:W-:Y:S05]  /*0c30*/  BSYNC B1 ;  /* 0x0000000000017941 */ /* 0x000fea0003800000 */
.L_x_5022:
        /* <DEDUP_REMOVED lines=8> */
.L_x_5026:
        /* <DEDUP_REMOVED lines=28> */
.L_x_5027:
[----:B------:R-:W-:Y:S05]  /*0e80*/  BSYNC B1 ;  /* 0x0000000000017941 */ /* 0x000fea0003800000 */
.L_x_5025:
        /* <DEDUP_REMOVED lines=37> */
.L_x_5029:
        /* <DEDUP_REMOVED lines=28> */
.L_x_5030:
[----:B------:R-:W-:Y:S05]  /*12a0*/  BSYNC B1 ;  /* 0x0000000000017941 */ /* 0x000fea0003800000 */
.L_x_5028:
        /* <DEDUP_REMOVED lines=8> */
.L_x_5032:
        /* <DEDUP_REMOVED lines=28> */
.L_x_5033:
[----:B------:R-:W-:Y:S05]  /*14f0*/  BSYNC B1 ;  /* 0x0000000000017941 */ /* 0x000fea0003800000 */
.L_x_5031:
        /* <DEDUP_REMOVED lines=37> */
.L_x_5035:
        /* <DEDUP_REMOVED lines=28> */
.L_x_5036:
[----:B------:R-:W-:Y:S05]  /*1910*/  BSYNC B1 ;  /* 0x0000000000017941 */ /* 0x000fea0003800000 */
.L_x_5034:
        /* <DEDUP_REMOVED lines=8> */
.L_x_5038:
        /* <DEDUP_REMOVED lines=28> */
.L_x_5039:
[----:B------:R-:W-:Y:S05]  /*1b60*/  BSYNC B1 ;  /* 0x0000000000017941 */ /* 0x000fea0003800000 */
.L_x_5037:
        /* <DEDUP_REMOVED lines=37> */
.L_x_5041:
        /* <DEDUP_REMOVED lines=28> */
.L_x_5042:
[----:B------:R-:W-:Y:S05]  /*1f80*/  BSYNC B1 ;  /* 0x0000000000017941 */ /* 0x000fea0003800000 */
.L_x_5040:
        /* <DEDUP_REMOVED lines=8> */
.L_x_5044:
        /* <DEDUP_REMOVED lines=28> */
.L_x_5045:
[----:B------:R-:W-:Y:S05]  /*21d0*/  BSYNC B1 ;  /* 0x0000000000017941 */ /* 0x000fea0003800000 */
.L_x_5043:
        /* <DEDUP_REMOVED lines=37> */
.L_x_5047:
        /* <DEDUP_REMOVED lines=28> */
.L_x_5048:
[----:B------:R-:W-:Y:S05]  /*25f0*/  BSYNC B1 ;  /* 0x0000000000017941 */ /* 0x000fea0003800000 */
.L_x_5046:
        /* <DEDUP_REMOVED lines=8> */
.L_x_5050:
        /* <DEDUP_REMOVED lines=28> */
.L_x_5051:
[----:B------:R-:W-:Y:S05]  /*2840*/  BSYNC B1 ;  /* 0x0000000000017941 */ /* 0x000fea0003800000 */
.L_x_5049:
        /* <DEDUP_REMOVED lines=37> */
.L_x_5053:
        /* <DEDUP_REMOVED lines=28> */
.L_x_5054:
[----:B------:R-:W-:Y:S05]  /*2c60*/  BSYNC B1 ;  /* 0x0000000000017941 */ /* 0x000fea0003800000 */
.L_x_5052:
        /* <DEDUP_REMOVED lines=8> */
.L_x_5056:
        /* <DEDUP_REMOVED lines=28> */
.L_x_5057:
[----:B------:R-:W-:Y:S05]  /*2eb0*/  BSYNC B1 ;  /* 0x0000000000017941 */ /* 0x000fea0003800000 */
.L_x_5055:
        /* <DEDUP_REMOVED lines=37> */
.L_x_5059:
        /* <DEDUP_REMOVED lines=28> */
.L_x_5060:
[----:B------:R-:W-:Y:S05]  /*32d0*/  BSYNC B1 ;  /* 0x0000000000017941 */ /* 0x000fea0003800000 */
.L_x_5058:
        /* <DEDUP_REMOVED lines=8> */
.L_x_5062:
        /* <DEDUP_REMOVED lines=28> */
.L_x_5063:
[----:B------:R-:W-:Y:S05]  /*3520*/  BSYNC B1 ;  /* 0x0000000000017941 */ /* 0x000fea0003800000 */
.L_x_5061:
        /* <DEDUP_REMOVED lines=24> */
.L_x_5015:
[----:B------:R-:W-:Y:S05]  /*36b0*/  BSYNC B0 ;  /* 0x0000000000007941 */ /* 0x000fea0003800000 */
.L_x_5014:
[----:B------:R-:W-:Y:S01]  /*36c0*/  ULDC.U8 UR17, c[0x0][0x294] ;  /* 0x0000a50000117ab9 */ /* 0x000fe20000000000 */
[----:B------:R-:W-:Y:S01]  /*36d0*/  ULDC UR4, c[0x0][0x218] ;  /* 0x0000860000047ab9 */ /* 0x000fe20000000800 */
[----:B------:R-:W-:Y:S02]  /*36e0*/  ISETP.NE.AND P0, PT, RZ, UR17, PT ;  /* 0x00000011ff007c0c */ /* 0x000fe4000bf05270 */
[----:B------:R-:W-:-:S11]  /*36f0*/  ISETP.GE.AND P1, PT, R60, UR4, PT ;  /* 0x000000043c007c0c */ /* 0x000fd6000bf26270 */
[----:B------:R-:W-:Y:S05]  /*3700*/  @!P0 BRA `(.L_x_5064) ;  /* 0x0000000000088947 */ /* 0x000fea0003800000 */
[----:B------:R-:W1:Y:S02]  /*3710*/  LDC.64 R150, c[0x0][0x270] ;  /* 0x00009c00ff967b82 */ /* 0x000e640000000a00 */
[----:B-1----:R1:W5:Y:S02]  /*3720*/  LDG.E R150, desc[UR12][R150.64] ;  /* 0x0000000c96967981 */ /* 0x002364000c1e1900 */
.L_x_5064:
[----:B------:R-:W-:Y:S01]  /*3730*/  IMAD.MOV.U32 R148, RZ, RZ, RZ ;  /* 0x000000ffff947224 */ /* 0x000fe200078e00ff */
[----:B------:R-:W-:Y:S06]  /*3740*/  @P1 BRA `(.L_x_5065) ;  /* 0x0000008800e81947 */ /* 0x000fec0003800000 */
[----:B------:R-:W-:Y:S01]  /*3750*/  ULDC.U8 UR4, c[0x0][0x250] ;  /* 0x0000940000047ab9 */ /* 0x000fe20000000000 */
[----:B------:R-:W-:Y:S01]  /*3760*/  FADD R71, R144, 1 ;  /* 0x3f80000090477421 */ /* 0x000fe20000000000 */
[----:B------:R-:W-:Y:S01]  /*3770*/  ISETP.NE.AND P0, PT, RZ, UR4, PT ;  /* 0x00000004ff007c0c */ /* 0x000fe2000bf05270 */
[----:B------:R-:W-:Y:S01]  /*3780*/  FADD R65, R146, 1 ;  /* 0x3f80000092417421 */ /* 0x000fe20000000000 */
[----:B-1----:R-:W-:Y:S01]  /*3790*/  FADD R151, R62, 1 ;  /* 0x3f8000003e977421 */ /* 0x002fe20000000000 */
        /* <DEDUP_REMOVED lines=144> */
.L_x_5150:
        /* <DEDUP_REMOVED lines=15> */
.L_x_5069:
        /* <DEDUP_REMOVED lines=28> */
.L_x_5070:
[----:B------:R-:W-:Y:S05]  /*4350*/  BSYNC B1 ;  /* 0x0000000000017941 */ /* 0x000fea0003800000 */
.L_x_5068:
        /* <DEDUP_REMOVED lines=22> */
.L_x_5072:
        /* <DEDUP_REMOVED lines=28> */
.L_x_5073:
[----:B------:R-:W-:Y:S05]  /*4680*/  BSYNC B1 ;  /* 0x0000000000017941 */ /* 0x000fea0003800000 */
.L_x_5071:
        /* <DEDUP_REMOVED lines=22> */
.L_x_5075:
        /* <DEDUP_REMOVED lines=28> */
.L_x_5076:
[----:B------:R-:W-:Y:S05]  /*49b0*/  BSYNC B1 ;  /* 0x0000000000017941 */ /* 0x000fea0003800000 */
.L_x_5074:
        /* <DEDUP_REMOVED lines=22> */
.L_x_5078:
        /* <DEDUP_REMOVED lines=28> */
.L_x_5079:
[----:B------:R-:W-:Y:S05]  /*4ce0*/  BSYNC B1 ;  /* 0x0000000000017941 */ /* 0x000fea0003800000 */
.L_x_5077:
        /* <DEDUP_REMOVED lines=22> */
.L_x_5081:
        /* <DEDUP_REMOVED lines=28> */
.L_x_5082:
[----:B------:R-:W-:Y:S05]  /*5010*/  BSYNC B1 ;  /* 0x0000000000017941 */ /* 0x000fea0003800000 */
.L_x_5080:
        /* <DEDUP_REMOVED lines=22> */
.L_x_5084:
        /* <DEDUP_REMOVED lines=28> */
.L_x_5085:
[----:B------:R-:W-:Y:S05]  /*5340*/  BSYNC B1 ;  /* 0x0000000000017941 */ /* 0x000fea0003800000 */
.L_x_5083:
        /* <DEDUP_REMOVED lines=22> */
.L_x_5087:
        /* <DEDUP_REMOVED lines=28> */
.L_x_5088:
[----:B------:R-:W-:Y:S05]  /*5670*/  BSYNC B1 ;  /* 0x0000000000017941 */ /* 0x000fea0003800000 */
.L_x_5086:
        /* <DEDUP_REMOVED lines=22> */
.L_x_5090:
        /* <DEDUP_REMOVED lines=28> */
.L_x_5091:
[----:B------:R-:W-:Y:S05]  /*59a0*/  BSYNC B1 ;  /* 0x0000000000017941 */ /* 0x000fea0003800000 */
.L_x_5089:
        /* <DEDUP_REMOVED lines=12> */
.L_x_5067:
[----:B------:R-:W-:Y:S05]  /*5a70*/  BSYNC B0 ;  /* 0x0000000000007941 */ /* 0x000fea0003800000 */
.L_x_5066:
        /* <DEDUP_REMOVED lines=80> */
.L_x_5093:
[----:B------:R-:W-:Y:S05]  /*5f80*/  BSYNC B0 ;  /* 0x0000000000007941 */ /* 0x000fea0003800000 */
.L_x_5092:
        /* <DEDUP_REMOVED lines=60> */
.L_x_5096:
[----:B------:R-:W2:Y:S04]  /*6350*/  LDG.E.STRONG.GPU R61, desc[UR12][R66.64] ;  /* 0x0000000c423d7981 */ /* 0x000ea8000c1ef900 */
[----:B--2---:R-:W-:Y:S01]  /*6360*/  CCTL.IVALL ;  /* 0x00000000ff00798f */ /* 0x004fe20002000000 */
[----:B------:R-:W-:Y:S05]  /*6370*/  YIELD ;  /* 0x0000000000007946 */ /* 0x000fea0003800000 */
[----:B------:R-:W-:-:S13]  /*6380*/  ISETP.NE.AND P0, PT, R61, R118, PT ;  /* 0x000000763d00720c */ /* 0x000fda0003f05270 */
[----:B------:R-:W-:Y:S05]  /*6390*/  @P0 BRA `(.L_x_5096) ;  /* 0xfffffffc00ec0947 */ /* 0x000fea000383ffff */
.L_x_5095:
        /* <DEDUP_REMOVED lines=17> */
.L_x_5101:
        /* <DEDUP_REMOVED lines=18> */
.L_x_5100:
[----:B------:R-:W-:Y:S05]  /*65d0*/  BSYNC B1 ;  /* 0x0000000000017941 */ /* 0x000fea0003800000 */
.L_x_5099:
        /* <DEDUP_REMOVED lines=13> */
.L_x_5103:
[----:B------:R-:W-:Y:S05]  /*66b0*/  BSYNC B1 ;  /* 0x0000000000017941 */ /* 0x000fea0003800000 */
.L_x_5102:
[----:B------:R-:W-:-:S13]  /*66c0*/  ISETP.LT.OR P0, PT, R229, UR19, P0 ;  /* 0x00000013e5007c0c */ /* 0x000fda0008701670 */
[----:B------:R-:W-:Y:S05]  /*66d0*/  @!P0 BRA `(.L_x_5098) ;  /* 0x00000000000c8947 */ /* 0x000fea0003800000 */
[----:B------:R-:W-:-:S06]  /*66e0*/  IMAD.WIDE R64, R229, 0x4, R64 ;  /* 0x00000004e5407825 */ /* 0x000fcc00078e0240 */
[----:B------:R-:W2:Y:S02]  /*66f0*/  LDG.E R65, desc[UR12][R64.64] ;  /* 0x0000000c40417981 */ /* 0x000ea4000c1e1900 */
[----:B--2---:R-:W-:-:S07]  /*6700*/  FADD R228, R228, R65 ;  /* 0x00000041e4e47221 */ /* 0x004fce0000000000 */
.L_x_5098:
[----:B------:R-:W-:Y:S05]  /*6710*/  BSYNC B0 ;  /* 0x0000000000007941 */ /* 0x000fea0003800000 */
.L_x_5097:
        /* <DEDUP_REMOVED lines=13> */
.L_x_5094:
        /* <DEDUP_REMOVED lines=10> */
.L_x_5104:
        /* <DEDUP_REMOVED lines=258> */
.L_x_5106:
[----:B------:R-:W-:Y:S05]  /*78b0*/  BSYNC B0 ;  /* 0x0000000000007941 */ /* 0x000fea0003800000 */
.L_x_5105:
        /* <DEDUP_REMOVED lines=58> */
.L_x_5109:
[----:B------:R-:W2:Y:S04]  /*7c60*/  LDG.E.STRONG.GPU R118, desc[UR12][R66.64] ;  /* 0x0000000c42767981 */ /* 0x000ea8000c1ef900 */
[----:B--2---:R-:W-:Y:S01]  /*7c70*/  CCTL.IVALL ;  /* 0x00000000ff00798f */ /* 0x004fe20002000000 */
[----:B------:R-:W-:Y:S05]  /*7c80*/  YIELD ;  /* 0x0000000000007946 */ /* 0x000fea0003800000 */
[----:B------:R-:W-:-:S13]  /*7c90*/  ISETP.NE.AND P0, PT, R118, R119, PT ;  /* 0x000000777600720c */ /* 0x000fda0003f05270 */
[----:B------:R-:W-:Y:S05]  /*7ca0*/  @P0 BRA `(.L_x_5109) ;  /* 0xfffffffc00ec0947 */ /* 0x000fea000383ffff */
.L_x_5108:
        /* <DEDUP_REMOVED lines=16> */
.L_x_5114:
        /* <DEDUP_REMOVED lines=18> */
.L_x_5113:
[----:B------:R-:W-:Y:S05]  /*7ed0*/  BSYNC B1 ;  /* 0x0000000000017941 */ /* 0x000fea0003800000 */
.L_x_5112:
        /* <DEDUP_REMOVED lines=13> */
.L_x_5116:
[----:B------:R-:W-:Y:S05]  /*7fb0*/  BSYNC B1 ;  /* 0x0000000000017941 */ /* 0x000fea0003800000 */
.L_x_5115:
[----:B------:R-:W-:-:S13]  /*7fc0*/  ISETP.LT.OR P0, PT, R231, UR19, P0 ;  /* 0x00000013e7007c0c */ /* 0x000fda0008701670 */
[----:B------:R-:W-:Y:S05]  /*7fd0*/  @!P0 BRA `(.L_x_5111) ;  /* 0x00000000000c8947 */ /* 0x000fea0003800000 */
[----:B------:R-:W-:-:S06]  /*7fe0*/  IMAD.WIDE R64, R231, 0x4, R64 ;  /* 0x00000004e7407825 */ /* 0x000fcc00078e0240 */
[----:B------:R-:W2:Y:S02]  /*7ff0*/  LDG.E R65, desc[UR12][R64.64] ;  /* 0x0000000c40417981 */ /* 0x000ea4000c1e1900 */
[----:B--2---:R-:W-:-:S07]  /*8000*/  FADD R224, R224, R65 ;  /* 0x00000041e0e07221 */ /* 0x004fce0000000000 */
.L_x_5111:
[----:B------:R-:W-:Y:S05]  /*8010*/  BSYNC B0 ;  /* 0x0000000000007941 */ /* 0x000fea0003800000 */
.L_x_5110:
        /* <DEDUP_REMOVED lines=13> */
.L_x_5107:
        /* <DEDUP_REMOVED lines=10> */
.L_x_5117:
        /* <DEDUP_REMOVED lines=96> */
.L_x_5120:
        /* <DEDUP_REMOVED lines=31> */
.L_x_5122:
        /* <DEDUP_REMOVED lines=15> */
.L_x_5123:
[----:B------:R-:W-:Y:S05]  /*8a70*/  BSYNC B1 ;  /* 0x0000000000017941 */ /* 0x000fea0003800000 */
.L_x_5121:
        /* <DEDUP_REMOVED lines=81> */
.L_x_5124:
        /* <DEDUP_REMOVED lines=27> */
.L_x_5126:
        /* <DEDUP_REMOVED lines=15> */
.L_x_5127:
[----:B------:R-:W-:Y:S05]  /*9230*/  BSYNC B1 ;  /* 0x0000000000017941 */ /* 0x000fea0003800000 */
.L_x_5125:
        /* <DEDUP_REMOVED lines=82> */
.L_x_5128:
        /* <DEDUP_REMOVED lines=27> */
.L_x_5130:
        /* <DEDUP_REMOVED lines=15> */
.L_x_5131:
[----:B------:R-:W-:Y:S05]  /*9a00*/  BSYNC B1 ;  /* 0x0000000000017941 */ /* 0x000fea0003800000 */
.L_x_5129:
        /* <DEDUP_REMOVED lines=82> */
.L_x_5132:
        /* <DEDUP_REMOVED lines=27> */
.L_x_5134:
        /* <DEDUP_REMOVED lines=15> */
.L_x_5135:
[----:B------:R-:W-:Y:S05]  /*a1d0*/  BSYNC B1 ;  /* 0x0000000000017941 */ /* 0x000fea0003800000 */
.L_x_5133:
        /* <DEDUP_REMOVED lines=82> */
.L_x_5136:
        /* <DEDUP_REMOVED lines=27> */
.L_x_5138:
        /* <DEDUP_REMOVED lines=15> */
.L_x_5139:
[----:B------:R-:W-:Y:S05]  /*a9a0*/  BSYNC B1 ;  /* 0x0000000000017941 */ /* 0x000fea0003800000 */
.L_x_5137:
        /* <DEDUP_REMOVED lines=82> */
.L_x_5140:
        /* <DEDUP_REMOVED lines=27> */
.L_x_5142:
        /* <DEDUP_REMOVED lines=15> */
.L_x_5143:
[----:B------:R-:W-:Y:S05]  /*b170*/  BSYNC B1 ;  /* 0x0000000000017941 */ /* 0x000fea0003800000 */
.L_x_5141:
        /* <DEDUP_REMOVED lines=82> */
.L_x_5144:
        /* <DEDUP_REMOVED lines=27> */
.L_x_5146:
        /* <DEDUP_REMOVED lines=15> */
.L_x_5147:
[----:B------:R-:W-:Y:S05]  /*b940*/  BSYNC B1 ;  /* 0x0000000000017941 */ /* 0x000fea0003800000 */
.L_x_5145:
[----:B------:R-:W-:-:S13]  /*b950*/  ISETP.GE.AND P0, PT, R75, UR15, PT ;  /* 0x0000000f4b007c0c */ /* 0x000fda000bf06270 */
[----:B------:R-:W-:Y:S05]  /*b960*/  @P0 BRA `(.L_x_5119) ;  /* 0x00000008004c0947 */ /* 0x000fea0003800000 */
[----:B------:R-:W-:Y:S01]  /*b970*/  IMAD R228, R62, UR15, R75 ;  /* 0x0000000f3ee47c24 */ /* 0x000fe2000f8e024b */
[----:B------:R-:W-:Y:S01]  /*b980*/  LOP3.LUT P2, RZ, R154, 0x1, RZ, 0xc0, !PT ;  /* 0x000000019aff7812 */ /* 0x000fe2000784c0ff */
[--C-:B-12---:R-:W-:Y:S01]  /*b990*/  FADD R67, R156, -R225.reuse ;  /* 0x800000e19c437221 */ /* 0x106fe20000000000 */
[----:B------:R-:W-:Y:S01]  /*b9a0*/  LOP3.LUT R154, R154, 0xffffffbf, RZ, 0xc0, !PT ;  /* 0xffffffbf9a9a7812 */ /* 0x000fe200078ec0ff */
        /* <DEDUP_REMOVED lines=100> */
.L_x_5148:
        /* <DEDUP_REMOVED lines=27> */
.L_x_5149:
        /* <DEDUP_REMOVED lines=16> */
.L_x_5119:
[----:B------:R-:W-:Y:S05]  /*c2a0*/  BSYNC B0 ;  /* 0x0000000000007941 */ /* 0x000fea0003800000 */
.L_x_5118:
[----:B-1-34-:R-:W1:Y:S02]  /*c2b0*/  LDC R65, c[0x0][0x210] ;  /* 0x00008400ff417b82 */ /* 0x01ae640000000800 */
[----:B-1----:R-:W-:-:S05]  /*c2c0*/  IMAD R60, R65, 0x4, R60 ;  /* 0x00000004413c7824 */ /* 0x002fca00078e023c */
[----:B------:R-:W-:-:S13]  /*c2d0*/  ISETP.GE.AND P0, PT, R60, UR14, PT ;  /* 0x0000000e3c007c0c */ /* 0x000fda000bf06270 */
[----:B------:R-:W-:Y:S05]  /*c2e0*/  @!P0 BRA `(.L_x_5150) ;  /* 0xffffff7c006c8947 */ /* 0x000fea000383ffff */
.L_x_5065:
        /* <DEDUP_REMOVED lines=40> */
.L_x_5161:
[----:B---3--:R-:W-:-:S07]  /*c570*/  FMNMX R5, R3, R2, !PT ;  /* 0x0000000203057209 */ /* 0x008fce0007800000 */
.L_x_5153:
[----:B------:R-:W-:Y:S05]  /*c580*/  BSYNC B0 ;  /* 0x0000000000007941 */ /* 0x000fea0003800000 */
.L_x_5152:
[----:B------:R-:W-:Y:S01]  /*c590*/  ISETP.NE.AND P0, PT, R63, RZ, PT ;  /* 0x000000ff3f00720c */ /* 0x000fe20003f05270 */
[----:B------:R-:W-:-:S12]  /*c5a0*/  BSSY B0, `(.L_x_5151) ;  /* 0x0000004000007945 */ /* 0x000fd80003800000 */
[----:B------:R-:W-:Y:S05]  /*c5b0*/  @P0 BRA `(.L_x_5155) ;  /* 0x0000000000080947 */ /* 0x000fea0003800000 */
[----:B0-----:R-:W0:Y:S02]  /*c5c0*/  LDC.64 R2, c[0x0][0x288] ;  /* 0x0000a200ff027b82 */ /* 0x001e240000000a00 */
[----:B0-----:R3:W-:Y:S02]  /*c5d0*/  REDG.E.MAX.S32.STRONG.GPU desc[UR12][R2.64], R5 ;  /* 0x000000050200798e */ /* 0x0017e4000d10e38c */
.L_x_5155:
[----:B------:R-:W-:Y:S05]  /*c5e0*/  BSYNC B0 ;  /* 0x0000000000007941 */ /* 0x000fea0003800000 */
.L_x_5151:
        /* <DEDUP_REMOVED lines=15> */
[----:B0123--:R-:W-:Y:S05]  /*c6e0*/  CALL.REL.NOINC `($__internal_36_$__cuda_sm20_rcp_rn_f32_slowpath) ;  /* 0x0000000000607944 */ /* 0x00ffea0003c00000 */
[----:B------:R-:W-:Y:S01]  /*c6f0*/  IMAD.MOV.U32 R5, RZ, RZ, R58 ;  /* 0x000000ffff057224 */ /* 0x000fe200078e003a */
[----:B------:R-:W-:Y:S06]  /*c700*/  BRA `(.L_x_5158) ;  /* 0x0000000000107947 */ /* 0x000fec0003800000 */
.L_x_5157:
[----:B---3--:R-:W3:Y:S02]  /*c710*/  MUFU.RCP R5, R150 ;  /* 0x0000009600057308 */ /* 0x008ee40000001000 */
[----:B---3--:R-:W-:-:S04]  /*c720*/  FFMA R0, R150, R5, -1 ;  /* 0xbf80000096007423 */ /* 0x008fc80000000005 */
[----:B------:R-:W-:-:S04]  /*c730*/  FADD.FTZ R0, -R0, -RZ ;  /* 0x800000ff00007221 */ /* 0x000fc80000010100 */
[----:B------:R-:W-:-:S07]  /*c740*/  FFMA R5, R5, R0, R5 ;  /* 0x0000000005057223 */ /* 0x000fce0000000005 */
.L_x_5158:
[----:B------:R-:W-:Y:S05]  /*c750*/  BSYNC B0 ;  /* 0x0000000000007941 */ /* 0x000fea0003800000 */
.L_x_5156:
[----:B0-----:R-:W0:Y:S02]  /*c760*/  LDC.64 R2, c[0x0][0x280] ;  /* 0x0000a000ff027b82 */ /* 0x001e240000000a00 */
[----:B0-----:R-:W-:Y:S01]  /*c770*/  STG.E desc[UR12][R2.64], R5 ;  /* 0x0000000502007986 */ /* 0x001fe2000c10190c */
[----:B------:R-:W-:Y:S05]  /*c780*/  EXIT ;  /* 0x000000000000794d */ /* 0x000fea0003800000 */
.L_x_5154:
[----:B------:R-:W-:Y:S02]  /*c790*/  IMAD.MOV.U32 R5, RZ, RZ, 0x2 ;  /* 0x00000002ff057424 */ /* 0x000fe400078e00ff */
[----:B------:R-:W-:Y:S02]  /*c7a0*/  IMAD.MOV.U32 R7, RZ, RZ, 0x1f ;  /* 0x0000001fff077424 */ /* 0x000fe400078e00ff */
[----:B------:R-:W-:-:S07]  /*c7b0*/  IMAD.MOV.U32 R4, RZ, RZ, -0x1 ;  /* 0xffffffffff047424 */ /* 0x000fce00078e00ff */
[----:B0123-5:R-:W-:Y:S05]  /*c7c0*/  WARPSYNC.COLLECTIVE R4, `(.L_x_5159) ;  /* 0x0000000004087348 */ /* 0x02ffea0003c00000 */
[----:B0--3--:R0:W3:Y:S02]  /*c7d0*/  SHFL.DOWN P0, R2, R0, R5, R7 ;  /* 0x0800000500027389 */ /* 0x0090e40000000007 */
[----:B0123-5:R-:W-:Y:S01]  /*c7e0*/  ENDCOLLECTIVE ;  /* 0x000000000000791b */ /* 0x02ffe20003800000 */
.L_x_5159:
[----:B------:R-:W-:Y:S02]  /*c7f0*/  IMAD.MOV.U32 R5, RZ, RZ, 0x1 ;  /* 0x00000001ff057424 */ /* 0x000fe400078e00ff */
[----:B------:R-:W-:-:S05]  /*c800*/  IMAD.MOV.U32 R3, RZ, RZ, R2 ;  /* 0x000000ffff037224 */ /* 0x000fca00078e0002 */
[----:B------:R-:W-:-:S05]  /*c810*/  FMNMX R3, R3, R0, !PT ;  /* 0x0000000003037209 */ /* 0x000fca0007800000 */
[----:B------:R-:W-:-:S07]  /*c820*/  IMAD.MOV.U32 R0, RZ, RZ, R3 ;  /* 0x000000ffff007224 */ /* 0x000fce00078e0003 */
[----:B------:R-:W-:Y:S05]  /*c830*/  WARPSYNC.COLLECTIVE R4, `(.L_x_5160) ;  /* 0x0000000004087348 */ /* 0x000fea0003c00000 */
[----:B------:R0:W1:Y:S02]  /*c840*/  SHFL.DOWN P0, R2, R0, R5, R7 ;  /* 0x0800000500027389 */ /* 0x0000640000000007 */
[----:B01----:R-:W-:Y:S01]  /*c850*/  ENDCOLLECTIVE ;  /* 0x000000000000791b */ /* 0x003fe20003800000 */
.L_x_5160:
[----:B------:R-:W-:Y:S05]  /*c860*/  BRA `(.L_x_5161) ;  /* 0xfffffffc00407947 */ /* 0x000fea000383ffff */
        .weak           $__internal_36_$__cuda_sm20_rcp_rn_f32_slowpath
        .type           $__internal_36_$__cuda_sm20_rcp_rn_f32_slowpath,@function
        .size           $__internal_36_$__cuda_sm20_rcp_rn_f32_slowpath,(.L_x_14372 - $__internal_36_$__cuda_sm20_rcp_rn_f32_slowpath)
$__internal_36_$__cuda_sm20_rcp_rn_f32_slowpath:
        /* <DEDUP_REMOVED lines=15> */
.L_x_5163:
        /* <DEDUP_REMOVED lines=33> */
.L_x_5165:
[----:B------:R0:W1:Y:S02]  /*cb70*/  MUFU.RCP R58, R150 ;  /* 0x00000096003a7308 */ /* 0x0000640000001000 */
.L_x_5164:
[----:B------:R-:W-:Y:S05]  /*cb80*/  BSYNC B1 ;  /* 0x0000000000017941 */ /* 0x000fea0003800000 */
.L_x_5162:
[----:B------:R-:W-:Y:S02]  /*cb90*/  IMAD.MOV.U32 R64, RZ, RZ, R0 ;  /* 0x000000ffff407224 */ /* 0x000fe400078e0000 */
[----:B------:R-:W-:-:S04]  /*cba0*/  IMAD.MOV.U32 R65, RZ, RZ, 0x0 ;  /* 0x00000000ff417424 */ /* 0x000fc800078e00ff */
[----:B01----:R-:W-:Y:S05]  /*cbb0*/  RET.REL.NODEC R64 `(_ZN18transformer_engine13normalization21ln_fwd_general_kernelINS0_13Kernel_traitsI13__nv_bfloat16S3_13__nv_fp8_e4m3fjLj2048ELj1ELj4ELj1ELj16ENS0_18Kernel_traits_baseILj2048ES3_S3_S4_fjLj128EEEEEEEvNS0_19ForwardKernelParamsE) ;  /* 0xffffff3440107950 */ /* 0x003fea0003c3ffff */
.L_x_5166:
        /* <DEDUP_REMOVED lines=12> */
.L_x_14372:


//--------------------- .text._ZN18transformer_engine13normalization21ln_fwd_general_kernelINS0_13Kernel_traitsI13__nv_bfloat16S3_13__nv_fp8_e4m3fjLj1024ELj1ELj4ELj1ELj16ENS0_18Kernel_traits_baseILj1024ES3_S3_S4_fjLj128EEEEEEEvNS0_19ForwardKernelParamsE --------------------------
	.section	.text._ZN18transformer_engine13normalization21ln_fwd_general_kernelINS0_13Kernel_traitsI13__nv_bfloat16S3_13__nv_fp8_e4m3fjLj1024ELj1ELj4ELj1ELj16ENS0_18Kernel_traits_baseILj1024ES3_S3_S4_fjLj128EEEEEEEvNS0_19ForwardKernelParamsE,"ax",@progbits
	.align	128
        .global         _ZN18transformer_engine13normalization21ln_fwd_general_kernelINS0_13Kernel_traitsI13__nv_bfloat16S3_13__nv_fp8_e4m3fjLj1024ELj1ELj4ELj1ELj16ENS0_18Kernel_traits_baseILj1024ES3_S3_S4_fjLj128EEEEEEEvNS0_19ForwardKernelParamsE
        .type           _ZN18transformer_engine13normalization21ln_fwd_general_kernelINS0_13Kernel_traitsI13__nv_bfloat16S3_13__nv_fp8_e4m3fjLj1024ELj1ELj4ELj1ELj16ENS0_18Kernel_traits_baseILj1024ES3_S3_S4_fjLj128EEEEEEEvNS0_19ForwardKernelParamsE,@function
        .size           _ZN18transformer_engine13normalization21ln_fwd_general_kernelINS0_13Kernel_traitsI13__nv_bfloat16S3_13__nv_fp8_e4m3fjLj1024ELj1ELj4ELj1ELj16ENS0_18Kernel_traits_baseILj1024ES3_S3_S4_fjLj128EEEEEEEvNS0_19ForwardKernelParamsE,(.L_x_14373 - _ZN18transformer_engine13normalization21ln_fwd_general_kernelINS0_13Kernel_traitsI13__nv_bfloat16S3_13__nv_fp8_e4m3fjLj1024ELj1ELj4ELj1ELj16ENS0_18Kernel_traits_baseILj1024ES3_S3_S4_fjLj128EEEEEEEvNS0_19ForwardKernelParamsE)
        .other          _ZN18transformer_engine13normalization21ln_fwd_general_kernelINS0_13Kernel_traitsI13__nv_bfloat16S3_13__nv_fp8_e4m3fjLj1024ELj1ELj4ELj1ELj16ENS0_18Kernel_traits_baseILj1024ES3_S3_S4_fjLj128EEEEEEEvNS0_19ForwardKernelParamsE,@"STO_CUDA_ENTRY STV_DEFAULT"
_ZN18transformer_engine13normalization21ln_fwd_general_kernelINS0_13Kernel_traitsI13__nv_bfloat16S3_13__nv_fp8_e4m3fjLj1024ELj1ELj4ELj1ELj16ENS0_18Kernel_traits_baseILj1024ES3_S3_S4_fjLj128EEEEEEEvNS0_19ForwardKernelParamsE:
.text._ZN18transformer_engine13normalization21ln_fwd_general_kernelINS0_13Kernel_traitsI13__nv_bfloat16S3_13__nv_fp8_e4m3fjLj1024ELj1ELj4ELj1ELj16ENS0_18Kernel_traits_baseILj1024ES3_S3_S4_fjLj128EEEEEEEvNS0_19ForwardKernelParamsE:
        /* <DEDUP_REMOVED lines=35> */
[----:B------:R-:W-:Y:S05]  /*0230*/  CALL.REL.NOINC `($__internal_37_$__cuda_sm20_rcp_rn_f32_slowpath) ;  /* 0x0000006c00c47944 */ /* 0x000fea0003c00000 */
[----:B------:R-:W-:Y:S01]  /*0240*/  IMAD.MOV.U32 R82, RZ, RZ, R5 ;  /* 0x000000ffff527224 */ /* 0x000fe200078e0005 */
[----:B------:R-:W-:Y:S06]  /*0250*/  BRA `(.L_x_5168) ;  /* 0x0000000000107947 */ /* 0x000fec0003800000 */
.L_x_5167:
[----:B------:R-:W0:Y:S02]  /*0260*/  MUFU.RCP R3, R48 ;  /* 0x0000003000037308 */ /* 0x000e240000001000 */
[----:B0-----:R-:W-:-:S04]  /*0270*/  FFMA R0, R48, R3, -1 ;  /* 0xbf80000030007423 */ /* 0x001fc80000000003 */
[----:B------:R-:W-:-:S04]  /*0280*/  FADD.FTZ R0, -R0, -RZ ;  /* 0x800000ff00007221 */ /* 0x000fc80000010100 */
[----:B------:R-:W-:-:S07]  /*0290*/  FFMA R82, R3, R0, R3 ;  /* 0x0000000003527223 */ /* 0x000fce0000000003 */
.L_x_5168:
        /* <DEDUP_REMOVED lines=18> */
.L_x_5172:
        /* <DEDUP_REMOVED lines=28> */
.L_x_5173:
[----:B------:R-:W-:Y:S05]  /*0580*/  BSYNC B1 ;  /* 0x0000000000017941 */ /* 0x000fea0003800000 */
.L_x_5171:
        /* <DEDUP_REMOVED lines=9> */
.L_x_5175:
        /* <DEDUP_REMOVED lines=28> */
.L_x_5176:
[----:B------:R-:W-:Y:S05]  /*07e0*/  BSYNC B1 ;  /* 0x0000000000017941 */ /* 0x000fea0003800000 */
.L_x_5174:
[----:B------:R-:W0:Y:S01]  /*07f0*/  LDC R18, c[0x0][0x214] ;  /* 0x00008500ff127b82 */ /* 0x000e220000000800 */
[C---:B-----5:R-:W-:Y:S01]  /*0800*/  PRMT R8, R37.reuse, 0x7632, R8 ;  /* 0x0000763225087816 */ /* 0x060fe20000000008 */
[----:B------:R-:W-:Y:S01]  /*0810*/  IMAD.U32 R44, R37, 0x10000, RZ ;  /* 0x00010000252c7824 */ /* 0x000fe200078e00ff */
[C---:B------:R-:W-:Y:S01]  /*0820*/  PRMT R45, R36.reuse, 0x7632, R45 ;  /* 0x00007632242d7816 */ /* 0x040fe2000000002d */
[----:B------:R-:W-:Y:S01]  /*0830*/  IMAD.U32 R46, R36, 0x10000, RZ ;  /* 0x00010000242e7824 */ /* 0x000fe200078e00ff */
[C---:B------:R-:W-:Y:S01]  /*0840*/  PRMT R37, R38.reuse, 0x7632, R37 ;  /* 0x0000763226257816 */ /* 0x040fe20000000025 */
[C---:B------:R-:W-:Y:S01]  /*0850*/  IMAD.U32 R36, R39.reuse, 0x10000, RZ ;  /* 0x0001000027247824 */ /* 0x040fe200078e00ff */
[----:B------:R-:W-:Y:S01]  /*0860*/  PRMT R35, R39, 0x7632, R35 ;  /* 0x0000763227237816 */ /* 0x000fe20000000023 */
        /* <DEDUP_REMOVED lines=30> */
.L_x_5178:
        /* <DEDUP_REMOVED lines=28> */
.L_x_5179:
[----:B------:R-:W-:Y:S05]  /*0c10*/  BSYNC B1 ;  /* 0x0000000000017941 */ /* 0x000fea0003800000 */
.L_x_5177:
        /* <DEDUP_REMOVED lines=8> */
.L_x_5181:
        /* <DEDUP_REMOVED lines=28> */
.L_x_5182:
[----:B------:R-:W-:Y:S05]  /*0e60*/  BSYNC B1 ;  /* 0x0000000000017941 */ /* 0x000fea0003800000 */
.L_x_5180:
[----:B------:R-:W-:Y:S01]  /*0e70*/  IMAD R9, R18, 0x100, R9 ;  /* 0x0000010012097824 */ /* 0x000fe200078e0209 */
[C---:B-----5:R-:W-:Y:S01]  /*0e80*/  PRMT R33, R4.reuse, 0x7632, R33 ;  /* 0x0000763204217816 */ /* 0x060fe20000000021 */
[----:B------:R-:W-:Y:S01]  /*0e90*/  IMAD.U32 R34, R4, 0x10000, RZ ;  /* 0x0001000004227824 */ /* 0x000fe200078e00ff */
[C---:B------:R-:W-:Y:S01]  /*0ea0*/  PRMT R70, R64.reuse, 0x7632, R70 ;  /* 0x0000763240467816 */ /* 0x040fe20000000046 */
[----:B------:R-:W-:Y:S01]  /*0eb0*/  IMAD.U32 R73, R64, 0x10000, RZ ;  /* 0x0001000040497824 */ /* 0x000fe200078e00ff */
[----:B------:R-:W-:Y:S01]  /*0ec0*/  ISETP.GE.AND P0, PT, R9, UR8, PT ;  /* 0x0000000809007c0c */ /* 0x000fe2000bf06270 */
        /* <DEDUP_REMOVED lines=9> */
[----:B------:R-:W-:Y:S01]  /*0f60*/  PRMT R4, R66, 0x7632, R4 ;  /* 0x0000763242047816 */ /* 0x000fe20000000004 */
        /* <DEDUP_REMOVED lines=21> */
.L_x_5184:
        /* <DEDUP_REMOVED lines=28> */
.L_x_5185:
[----:B------:R-:W-:Y:S05]  /*1280*/  BSYNC B1 ;  /* 0x0000000000017941 */ /* 0x000fea0003800000 */
.L_x_5183:
        /* <DEDUP_REMOVED lines=8> */
.L_x_5187:
        /* <DEDUP_REMOVED lines=28> */
.L_x_5188:
[----:B------:R-:W-:Y:S05]  /*14d0*/  BSYNC B1 ;  /* 0x0000000000017941 */ /* 0x000fea0003800000 */
.L_x_5186:
        /* <DEDUP_REMOVED lines=37> */
.L_x_5190:
        /* <DEDUP_REMOVED lines=28> */
.L_x_5191:
[----:B------:R-:W-:Y:S05]  /*18f0*/  BSYNC B1 ;  /* 0x0000000000017941 */ /* 0x000fea0003800000 */
.L_x_5189:
        /* <DEDUP_REMOVED lines=8> */
.L_x_5193:
        /* <DEDUP_REMOVED lines=28> */
.L_x_5194:
[----:B------:R-:W-:Y:S05]  /*1b40*/  BSYNC B1 ;  /* 0x0000000000017941 */ /* 0x000fea0003800000 */
.L_x_5192:
[----:B-----5:R-:W-:Y:S01]  /*1b50*/  PRMT R17, R8, 0x7632, R17 ;  /* 0x0000763208117816 */ /* 0x020fe20000000011 */
        /* <DEDUP_REMOVED lines=23> */
.L_x_5170:
[----:B------:R-:W-:Y:S05]  /*1cd0*/  BSYNC B0 ;  /* 0x0000000000007941 */ /* 0x000fea0003800000 */
.L_x_5169:
[----:B------:R-:W-:Y:S01]  /*1ce0*/  ULDC.U8 UR6, c[0x0][0x294] ;  /* 0x0000a50000067ab9 */ /* 0x000fe20000000000 */
[----:B------:R-:W-:Y:S01]  /*1cf0*/  ULDC UR7, c[0x0][0x218] ;  /* 0x0000860000077ab9 */ /* 0x000fe20000000800 */
[----:B------:R-:W-:Y:S02]  /*1d00*/  ISETP.NE.AND P0, PT, RZ, UR6, PT ;  /* 0x00000006ff007c0c */ /* 0x000fe4000bf05270 */
[----:B------:R-:W-:-:S11]  /*1d10*/  ISETP.GE.AND P1, PT, R90, UR7, PT ;  /* 0x000000075a007c0c */ /* 0x000fd6000bf26270 */
[----:B------:R-:W-:Y:S05]  /*1d20*/  @!P0 BRA `(.L_x_5195) ;  /* 0x0000000000088947 */ /* 0x000fea0003800000 */
[----:B0-----:R-:W0:Y:S02]  /*1d30*/  LDC.64 R2, c[0x0][0x270] ;  /* 0x00009c00ff027b82 */ /* 0x001e240000000a00 */
[----:B0-----:R1:W5:Y:S02]  /*1d40*/  LDG.E R48, desc[UR4][R2.64] ;  /* 0x0000000402307981 */ /* 0x001364000c1e1900 */
.L_x_5195:
[----:B------:R-:W-:Y:S01]  /*1d50*/  IMAD.MOV.U32 R47, RZ, RZ, RZ ;  /* 0x000000ffff2f7224 */ /* 0x000fe200078e00ff */
[----:B------:R-:W-:Y:S06]  /*1d60*/  @P1 BRA `(.L_x_5196) ;  /* 0x0000004c009c1947 */ /* 0x000fec0003800000 */
[----:B------:R-:W-:Y:S01]  /*1d70*/  ULDC.U8 UR7, c[0x0][0x250] ;  /* 0x0000940000077ab9 */ /* 0x000fe20000000000 */
[----:B01----:R-:W-:Y:S01]  /*1d80*/  FADD R3, R46, 1 ;  /* 0x3f8000002e037421 */ /* 0x003fe20000000000 */
[----:B------:R-:W-:Y:S01]  /*1d90*/  ISETP.NE.AND P0, PT, RZ, UR7, PT ;  /* 0x00000007ff007c0c */ /* 0x000fe2000bf05270 */
[C---:B------:R-:W-:Y:S01]  /*1da0*/  FADD R0, R45.reuse, 1 ;  /* 0x3f8000002d007421 */ /* 0x040fe20000000000 */
        /* <DEDUP_REMOVED lines=39> */
[----:B0-----:R-:W-:-:S02]  /*2020*/  IMAD R13, R40, 0x100, R85 ;  /* 0x00000100280d7824 */ /* 0x001fc400078e0255 */
        /* <DEDUP_REMOVED lines=30> */
[----:B------:R-:W-:Y:S02]  /*2210*/  IADD3 R4, -R13, UR8, RZ ;  /* 0x000000080d047c10 */ /* 0x000fe4000fffe1ff */
[----:B------:R-:W-:-:S02]  /*2220*/  IADD3 R3, -R9, UR8, RZ ;  /* 0x0000000809037c10 */ /* 0x000fc4000fffe1ff */
[----:B------:R-:W-:-:S07]  /*2230*/  IADD3 R2, -R5, UR8, RZ ;  /* 0x0000000805027c10 */ /* 0x000fce000fffe1ff */
.L_x_5253:
        /* <DEDUP_REMOVED lines=15> */
.L_x_5200:
        /* <DEDUP_REMOVED lines=28> */
.L_x_5201:
[----:B------:R-:W-:Y:S05]  /*24f0*/  BSYNC B1 ;  /* 0x0000000000017941 */ /* 0x000fea0003800000 */
.L_x_5199:
        /* <DEDUP_REMOVED lines=22> */
.L_x_5203:
        /* <DEDUP_REMOVED lines=28> */
.L_x_5204:
[----:B------:R-:W-:Y:S05]  /*2820*/  BSYNC B1 ;  /* 0x0000000000017941 */ /* 0x000fea0003800000 */
.L_x_5202:
        /* <DEDUP_REMOVED lines=22> */
.L_x_5206:
        /* <DEDUP_REMOVED lines=28> */
.L_x_5207:
[----:B------:R-:W-:Y:S05]  /*2b50*/  BSYNC B1 ;  /* 0x0000000000017941 */ /* 0x000fea0003800000 */
.L_x_5205:
        /* <DEDUP_REMOVED lines=22> */
.L_x_5209:
        /* <DEDUP_REMOVED lines=28> */
.L_x_5210:
[----:B------:R-:W-:Y:S05]  /*2e80*/  BSYNC B1 ;  /* 0x0000000000017941 */ /* 0x000fea0003800000 */
.L_x_5208:
        /* <DEDUP_REMOVED lines=12> */
.L_x_5198:
[----:B------:R-:W-:Y:S05]  /*2f50*/  BSYNC B0 ;  /* 0x0000000000007941 */ /* 0x000fea0003800000 */
.L_x_5197:
        /* <DEDUP_REMOVED lines=40> */
.L_x_5212:
[----:B------:R-:W-:Y:S05]  /*31e0*/  BSYNC B0 ;  /* 0x0000000000007941 */ /* 0x000fea0003800000 */
.L_x_5211:
[----:B------:R-:W0:Y:S02]  /*31f0*/  LDC R128, c[0x0][0x214] ;  /* 0x00008500ff807b82 */ /* 0x000e240000000800 */
[----:B0-----:R-:W-:-:S13]  /*3200*/  ISETP.NE.AND P2, PT, R128, 0x1, PT ;  /* 0x000000018000780c */ /* 0x001fda0003f45270 */
[----:B------:R-:W-:Y:S05]  /*3210*/  @!P2 BRA `(.L_x_5213) ;  /* 0x0000000400dca947 */ /* 0x000fea0003800000 */
[----:B------:R-:W0:Y:S01]  /*3220*/  SHFL.DOWN PT, R40, R41, 0x10, 0x1f ;  /* 0x0a001f0029287f89 */ /* 0x000e2200000e0000 */
[----:B------:R-:W1:Y:S01]  /*3230*/  LDC R89, c[0x0][0x210] ;  /* 0x00008400ff597b82 */ /* 0x000e620000000800 */
[----:B------:R-:W-:Y:S02]  /*3240*/  SHF.R.U32.HI R81, RZ, 0x5, R95 ;  /* 0x00000005ff517819 */ /* 0x000fe4000001165f */
[C---:B------:R-:W-:Y:S02]  /*3250*/  LOP3.LUT P0, RZ, R95.reuse, 0x1f, RZ, 0xc0, !PT ;  /* 0x0000001f5fff7812 */ /* 0x040fe4000780c0ff */
        /* <DEDUP_REMOVED lines=42> */
.L_x_5215:
[----:B------:R-:W2:Y:S04]  /*3500*/  LDG.E.STRONG.GPU R80, desc[UR4][R42.64] ;  /* 0x000000042a507981 */ /* 0x000ea8000c1ef900 */
[----:B--2---:R-:W-:Y:S01]  /*3510*/  CCTL.IVALL ;  /* 0x00000000ff00798f */ /* 0x004fe20002000000 */
[----:B------:R-:W-:Y:S05]  /*3520*/  YIELD ;  /* 0x0000000000007946 */ /* 0x000fea0003800000 */
[----:B------:R-:W-:-:S13]  /*3530*/  ISETP.NE.AND P0, PT, R80, R87, PT ;  /* 0x000000575000720c */ /* 0x000fda0003f05270 */
[----:B------:R-:W-:Y:S05]  /*3540*/  @P0 BRA `(.L_x_5215) ;  /* 0xfffffffc00ec0947 */ /* 0x000fea000383ffff */
.L_x_5214:
        /* <DEDUP_REMOVED lines=16> */
.L_x_5220:
        /* <DEDUP_REMOVED lines=18> */
.L_x_5219:
[----:B------:R-:W-:Y:S05]  /*3770*/  BSYNC B1 ;  /* 0x0000000000017941 */ /* 0x000fea0003800000 */
.L_x_5218:
        /* <DEDUP_REMOVED lines=13> */
.L_x_5222:
[----:B------:R-:W-:Y:S05]  /*3850*/  BSYNC B1 ;  /* 0x0000000000017941 */ /* 0x000fea0003800000 */
.L_x_5221:
[----:B------:R-:W-:-:S13]  /*3860*/  ISETP.LT.OR P0, PT, R129, R128, P0 ;  /* 0x000000808100720c */ /* 0x000fda0000701670 */
[----:B------:R-:W-:Y:S05]  /*3870*/  @!P0 BRA `(.L_x_5217) ;  /* 0x00000000000c8947 */ /* 0x000fea0003800000 */
[----:B------:R-:W-:-:S06]  /*3880*/  IMAD.WIDE R40, R129, 0x4, R40 ;  /* 0x0000000481287825 */ /* 0x000fcc00078e0228 */
[----:B------:R-:W2:Y:S02]  /*3890*/  LDG.E R40, desc[UR4][R40.64] ;  /* 0x0000000428287981 */ /* 0x000ea4000c1e1900 */
[----:B--2---:R-:W-:-:S07]  /*38a0*/  FADD R127, R127, R40 ;  /* 0x000000287f7f7221 */ /* 0x004fce0000000000 */
.L_x_5217:
[----:B------:R-:W-:Y:S05]  /*38b0*/  BSYNC B0 ;  /* 0x0000000000007941 */ /* 0x000fea0003800000 */
.L_x_5216:
        /* <DEDUP_REMOVED lines=13> */
.L_x_5213:
        /* <DEDUP_REMOVED lines=10> */
.L_x_5223:
        /* <DEDUP_REMOVED lines=130> */
.L_x_5225:
[----:B------:R-:W-:Y:S05]  /*4250*/  BSYNC B0 ;  /* 0x0000000000007941 */ /* 0x000fea0003800000 */
.L_x_5224:
        /* <DEDUP_REMOVED lines=47> */
.L_x_5228:
[----:B------:R-:W2:Y:S04]  /*4550*/  LDG.E.STRONG.GPU R80, desc[UR4][R42.64] ;  /* 0x000000042a507981 */ /* 0x000ea8000c1ef900 */
[----:B--2---:R-:W-:Y:S01]  /*4560*/  CCTL.IVALL ;  /* 0x00000000ff00798f */ /* 0x004fe20002000000 */
[----:B------:R-:W-:Y:S05]  /*4570*/  YIELD ;  /* 0x0000000000007946 */ /* 0x000fea0003800000 */
[----:B------:R-:W-:-:S13]  /*4580*/  ISETP.NE.AND P0, PT, R80, R81, PT ;  /* 0x000000515000720c */ /* 0x000fda0003f05270 */
[----:B------:R-:W-:Y:S05]  /*4590*/  @P0 BRA `(.L_x_5228) ;  /* 0xfffffffc00ec0947 */ /* 0x000fea000383ffff */
.L_x_5227:
        /* <DEDUP_REMOVED lines=15> */
.L_x_5233:
        /* <DEDUP_REMOVED lines=18> */
.L_x_5232:
[----:B------:R-:W-:Y:S05]  /*47b0*/  BSYNC B1 ;  /* 0x0000000000017941 */ /* 0x000fea0003800000 */
.L_x_5231:
        /* <DEDUP_REMOVED lines=13> */
.L_x_5235:
[----:B------:R-:W-:Y:S05]  /*4890*/  BSYNC B1 ;  /* 0x0000000000017941 */ /* 0x000fea0003800000 */
.L_x_5234:
[----:B------:R-:W-:-:S13]  /*48a0*/  ISETP.LT.OR P0, PT, R131, R128, P0 ;  /* 0x000000808300720c */ /* 0x000fda0000701670 */
[----:B------:R-:W-:Y:S05]  /*48b0*/  @!P0 BRA `(.L_x_5230) ;  /* 0x00000000000c8947 */ /* 0x000fea0003800000 */
[----:B------:R-:W-:-:S06]  /*48c0*/  IMAD.WIDE R40, R131, 0x4, R40 ;  /* 0x0000000483287825 */ /* 0x000fcc00078e0228 */
[----:B------:R-:W2:Y:S02]  /*48d0*/  LDG.E R40, desc[UR4][R40.64] ;  /* 0x0000000428287981 */ /* 0x000ea4000c1e1900 */
[----:B--2---:R-:W-:-:S07]  /*48e0*/  FADD R129, R129, R40 ;  /* 0x0000002881817221 */ /* 0x004fce0000000000 */
.L_x_5230:
[----:B------:R-:W-:Y:S05]  /*48f0*/  BSYNC B0 ;  /* 0x0000000000007941 */ /* 0x000fea0003800000 */
.L_x_5229:
        /* <DEDUP_REMOVED lines=13> */
.L_x_5226:
        /* <DEDUP_REMOVED lines=10> */
.L_x_5236:
        /* <DEDUP_REMOVED lines=93> */
.L_x_5239:
        /* <DEDUP_REMOVED lines=31> */
.L_x_5241:
        /* <DEDUP_REMOVED lines=15> */
.L_x_5242:
[----:B------:R-:W-:Y:S05]  /*5320*/  BSYNC B1 ;  /* 0x0000000000017941 */ /* 0x000fea0003800000 */
.L_x_5240:
[----:B------:R-:W-:-:S13]  /*5330*/  ISETP.GE.AND P1, PT, R13, UR11, PT ;  /* 0x0000000b0d007c0c */ /* 0x000fda000bf26270 */
[----:B------:R-:W-:Y:S05]  /*5340*/  @P1 BRA `(.L_x_5238) ;  /* 0x0000001800101947 */ /* 0x000fea0003800000 */
[----:B01----:R-:W-:Y:S01]  /*5350*/  FADD R42, R97, -R127 ;  /* 0x8000007f612a7221 */ /* 0x003fe20000000000 */
        /* <DEDUP_REMOVED lines=79> */
.L_x_5243:
        /* <DEDUP_REMOVED lines=28> */
.L_x_5245:
        /* <DEDUP_REMOVED lines=15> */
.L_x_5246:
[----:B------:R-:W-:Y:S05]  /*5b00*/  BSYNC B1 ;  /* 0x0000000000017941 */ /* 0x000fea0003800000 */
.L_x_5244:
        /* <DEDUP_REMOVED lines=82> */
.L_x_5247:
        /* <DEDUP_REMOVED lines=28> */
.L_x_5249:
        /* <DEDUP_REMOVED lines=15> */
.L_x_5250:
[----:B------:R-:W-:Y:S05]  /*62e0*/  BSYNC B1 ;  /* 0x0000000000017941 */ /* 0x000fea0003800000 */
.L_x_5248:
        /* <DEDUP_REMOVED lines=42> */
[----:B------:R-:W-:Y:S01]  /*6590*/  FMNMX R47, R47, |R0|, !PT ;  /* 0x400000002f2f7209 */ /* 0x000fe20007800000 */
[----:B------:R-:W-:Y:S01]  /*65a0*/  VIADD R133, R5, 0x7 ;  /* 0x0000000705857836 */ /* 0x000fe20000000000 */
        /* <DEDUP_REMOVED lines=51> */
.L_x_5251:
        /* <DEDUP_REMOVED lines=27> */
.L_x_5252:
        /* <DEDUP_REMOVED lines=16> */
.L_x_5238:
[----:B------:R-:W-:Y:S05]  /*6b90*/  BSYNC B0 ;  /* 0x0000000000007941 */ /* 0x000fea0003800000 */
.L_x_5237:
[----:B0-23--:R-:W0:Y:S02]  /*6ba0*/  LDC R41, c[0x0][0x210] ;  /* 0x00008400ff297b82 */ /* 0x00de240000000800 */
[----:B0-----:R-:W-:-:S05]  /*6bb0*/  IMAD R90, R41, 0x4, R90 ;  /* 0x00000004295a7824 */ /* 0x001fca00078e025a */
[----:B------:R-:W-:-:S13]  /*6bc0*/  ISETP.GE.AND P0, PT, R90, UR10, PT ;  /* 0x0000000a5a007c0c */ /* 0x000fda000bf06270 */
[----:B------:R-:W-:Y:S05]  /*6bd0*/  @!P0 BRA `(.L_x_5253) ;  /* 0xffffffb400988947 */ /* 0x000fea000383ffff */
.L_x_5196:
        /* <DEDUP_REMOVED lines=40> */
.L_x_5264:
[----:B-1----:R-:W-:-:S07]  /*6e60*/  FMNMX R5, R3, R2, !PT ;  /* 0x0000000203057209 */ /* 0x002fce0007800000 */
.L_x_5256:
[----:B------:R-:W-:Y:S05]  /*6e70*/  BSYNC B0 ;  /* 0x0000000000007941 */ /* 0x000fea0003800000 */
.L_x_5255:
[----:B------:R-:W-:Y:S01]  /*6e80*/  ISETP.NE.AND P0, PT, R95, RZ, PT ;  /* 0x000000ff5f00720c */ /* 0x000fe20003f05270 */
[----:B------:R-:W-:-:S12]  /*6e90*/  BSSY B0, `(.L_x_5254) ;  /* 0x0000004000007945 */ /* 0x000fd80003800000 */
[----:B------:R-:W-:Y:S05]  /*6ea0*/  @P0 BRA `(.L_x_5258) ;  /* 0x0000000000080947 */ /* 0x000fea0003800000 */
[----:B0-----:R-:W0:Y:S02]  /*6eb0*/  LDC.64 R2, c[0x0][0x288] ;  /* 0x0000a200ff027b82 */ /* 0x001e240000000a00 */
[----:B0-----:R1:W-:Y:S02]  /*6ec0*/  REDG.E.MAX.S32.STRONG.GPU desc[UR4][R2.64], R5 ;  /* 0x000000050200798e */ /* 0x0013e4000d10e384 */
.L_x_5258:
[----:B------:R-:W-:Y:S05]  /*6ed0*/  BSYNC B0 ;  /* 0x0000000000007941 */ /* 0x000fea0003800000 */
.L_x_5254:
        /* <DEDUP_REMOVED lines=15> */
[----:B01----:R-:W-:Y:S05]  /*6fd0*/  CALL.REL.NOINC `($__internal_37_$__cuda_sm20_rcp_rn_f32_slowpath) ;  /* 0x00000000005c7944 */ /* 0x003fea0003c00000 */
[----:B------:R-:W-:Y:S05]  /*6fe0*/  BRA `(.L_x_5261) ;  /* 0x0000000000107947 */ /* 0x000fea0003800000 */
.L_x_5260:
[----:B-1----:R-:W1:Y:S02]  /*6ff0*/  MUFU.RCP R5, R48 ;  /* 0x0000003000057308 */ /* 0x002e640000001000 */
[----:B-1----:R-:W-:-:S04]  /*7000*/  FFMA R0, R48, R5, -1 ;  /* 0xbf80000030007423 */ /* 0x002fc80000000005 */
[----:B------:R-:W-:-:S04]  /*7010*/  FADD.FTZ R0, -R0, -RZ ;  /* 0x800000ff00007221 */ /* 0x000fc80000010100 */
[----:B------:R-:W-:-:S07]  /*7020*/  FFMA R5, R5, R0, R5 ;  /* 0x0000000005057223 */ /* 0x000fce0000000005 */
.L_x_5261:
[----:B------:R-:W-:Y:S05]  /*7030*/  BSYNC B0 ;  /* 0x0000000000007941 */ /* 0x000fea0003800000 */
.L_x_5259:
[----:B0-----:R-:W0:Y:S02]  /*7040*/  LDC.64 R2, c[0x0][0x280] ;  /* 0x0000a000ff027b82 */ /* 0x001e240000000a00 */
[----:B0-----:R-:W-:Y:S01]  /*7050*/  STG.E desc[UR4][R2.64], R5 ;  /* 0x0000000502007986 */ /* 0x001fe2000c101904 */
[----:B------:R-:W-:Y:S05]  /*7060*/  EXIT ;  /* 0x000000000000794d */ /* 0x000fea0003800000 */
.L_x_5257:
[----:B------:R-:W-:Y:S02]  /*7070*/  IMAD.MOV.U32 R5, RZ, RZ, 0x2 ;  /* 0x00000002ff057424 */ /* 0x000fe400078e00ff */
[----:B------:R-:W-:Y:S02]  /*7080*/  IMAD.MOV.U32 R7, RZ, RZ, 0x1f ;  /* 0x0000001fff077424 */ /* 0x000fe400078e00ff */
[----:B------:R-:W-:-:S07]  /*7090*/  IMAD.MOV.U32 R4, RZ, RZ, -0x1 ;  /* 0xffffffffff047424 */ /* 0x000fce00078e00ff */
[----:B01---5:R-:W-:Y:S05]  /*70a0*/  WARPSYNC.COLLECTIVE R4, `(.L_x_5262) ;  /* 0x0000000004087348 */ /* 0x023fea0003c00000 */
[----:B01----:R0:W1:Y:S02]  /*70b0*/  SHFL.DOWN P0, R2, R0, R5, R7 ;  /* 0x0800000500027389 */ /* 0x0030640000000007 */
[----:B01---5:R-:W-:Y:S01]  /*70c0*/  ENDCOLLECTIVE ;  /* 0x000000000000791b */ /* 0x023fe20003800000 */
.L_x_5262:
[----:B------:R-:W-:Y:S02]  /*70d0*/  IMAD.MOV.U32 R5, RZ, RZ, 0x1 ;  /* 0x00000001ff057424 */ /* 0x000fe400078e00ff */
[----:B------:R-:W-:-:S05]  /*70e0*/  IMAD.MOV.U32 R3, RZ, RZ, R2 ;  /* 0x000000ffff037224 */ /* 0x000fca00078e0002 */
[----:B------:R-:W-:-:S05]  /*70f0*/  FMNMX R3, R3, R0, !PT ;  /* 0x0000000003037209 */ /* 0x000fca0007800000 */
[----:B------:R-:W-:-:S07]  /*7100*/  IMAD.MOV.U32 R0, RZ, RZ, R3 ;  /* 0x000000ffff007224 */ /* 0x000fce00078e0003 */
[----:B------:R-:W-:Y:S05]  /*7110*/  WARPSYNC.COLLECTIVE R4, `(.L_x_5263) ;  /* 0x0000000004087348 */ /* 0x000fea0003c00000 */
[----:B------:R0:W1:Y:S02]  /*7120*/  SHFL.DOWN P0, R2, R0, R5, R7 ;  /* 0x0800000500027389 */ /* 0x0000640000000007 */
[----:B01----:R-:W-:Y:S01]  /*7130*/  ENDCOLLECTIVE ;  /* 0x000000000000791b */ /* 0x003fe20003800000 */
.L_x_5263:
[----:B------:R-:W-:Y:S05]  /*7140*/  BRA `(.L_x_5264) ;  /* 0xfffffffc00447947 */ /* 0x000fea000383ffff */
        .weak           $__internal_37_$__cuda_sm20_rcp_rn_f32_slowpath
        .type           $__internal_37_$__cuda_sm20_rcp_rn_f32_slowpath,@function
        .size           $__internal_37_$__cuda_sm20_rcp_rn_f32_slowpath,(.L_x_14373 - $__internal_37_$__cuda_sm20_rcp_rn_f32_slowpath)
$__internal_37_$__cuda_sm20_rcp_rn_f32_slowpath:
        /* <DEDUP_REMOVED lines=15> */
.L_x_5266:
        /* <DEDUP_REMOVED lines=33> */
.L_x_5268:
[----:B------:R0:W1:Y:S02]  /*7450*/  MUFU.RCP R2, R48 ;  /* 0x0000003000027308 */ /* 0x0000640000001000 */
.L_x_5267:
[----:B------:R-:W-:Y:S05]  /*7460*/  BSYNC B1 ;  /* 0x0000000000017941 */ /* 0x000fea0003800000 */
.L_x_5265:
[----:B-1----:R-:W-:Y:S02]  /*7470*/  IMAD.MOV.U32 R5, RZ, RZ, R2 ;  /* 0x000000ffff057224 */ /* 0x002fe400078e0002 */
[----:B------:R-:W-:Y:S02]  /*7480*/  IMAD.MOV.U32 R2, RZ, RZ, R4 ;  /* 0x000000ffff027224 */ /* 0x000fe400078e0004 */
[----:B------:R-:W-:-:S04]  /*7490*/  IMAD.MOV.U32 R3, RZ, RZ, 0x0 ;  /* 0x00000000ff037424 */ /* 0x000fc800078e00ff */
[----:B0-----:R-:W-:Y:S05]  /*74a0*/  RET.REL.NODEC R2 `(_ZN18transformer_engine13normalization21ln_fwd_general_kernelINS0_13Kernel_traitsI13__nv_bfloat16S3_13__nv_fp8_e4m3fjLj1024ELj1ELj4ELj1ELj16ENS0_18Kernel_traits_baseILj1024ES3_S3_S4_fjLj128EEEEEEEvNS0_19ForwardKernelParamsE) ;  /* 0xffffff8802d47950 */ /* 0x001fea0003c3ffff */
.L_x_5269:
        /* <DEDUP_REMOVED lines=13> */
.L_x_14373:


//--------------------- .text._ZN18transformer_engine13normalization21ln_fwd_general_kernelINS0_13Kernel_traitsI13__nv_bfloat16S3_13__nv_fp8_e4m3fjLj512ELj1ELj4ELj1ELj16ENS0_18Kernel_traits_baseILj512ES3_S3_S4_fjLj128EEEEEEEvNS0_19ForwardKernelParamsE --------------------------
	.section	.text._ZN18transformer_engine13normalization21ln_fwd_general_kernelINS0_13Kernel_traitsI13__nv_bfloat16S3_13__nv_fp8_e4m3fjLj512ELj1ELj4ELj1ELj16ENS0_18Kernel_traits_baseILj512ES3_S3_S4_fjLj128EEEEEEEvNS0_19ForwardKernelParamsE,"ax",@progbits
	.align	128
        .global         _ZN18transformer_engine13normalization21ln_fwd_general_kernelINS0_13Kernel_traitsI13__nv_bfloat16S3_13__nv_fp8_e4m3fjLj512ELj1ELj4ELj1ELj16ENS0_18Kernel_traits_baseILj512ES3_S3_S4_fjLj128EEEEEEEvNS0_19ForwardKernelParamsE
        .type           _ZN18transformer_engine13normalization21ln_fwd_general_kernelINS0_13Kernel_traitsI13__nv_bfloat16S3_13__nv_fp8_e4m3fjLj512ELj1ELj4ELj1ELj16ENS0_18Kernel_traits_baseILj512ES3_S3_S4_fjLj128EEEEEEEvNS0_19ForwardKernelParamsE,@function
        .size           _ZN18transformer_engine13normalization21ln_fwd_general_kernelINS0_13Kernel_traitsI13__nv_bfloat16S3_13__nv_fp8_e4m3fjLj512ELj1ELj4ELj1ELj16ENS0_18Kernel_traits_baseILj512ES3_S3_S4_fjLj128EEEEEEEvNS0_19ForwardKernelParamsE,(.L_x_14374 - _ZN18transformer_engine13normalization21ln_fwd_general_kernelINS0_13Kernel_traitsI13__nv_bfloat16S3_13__nv_fp8_e4m3fjLj512ELj1ELj4ELj1ELj16ENS0_18Kernel_traits_baseILj512ES3_S3_S4_fjLj128EEEEEEEvNS0_19ForwardKernelParamsE)
        .other          _ZN18transformer_engine13normalization21ln_fwd_general_kernelINS0_13Kernel_traitsI13__nv_bfloat16S3_13__nv_fp8_e4m3fjLj512ELj1ELj4ELj1ELj16ENS0_18Kernel_traits_baseILj512ES3_S3_S4_fjLj128EEEEEEEvNS0_19ForwardKernelParamsE,@"STO_CUDA_ENTRY STV_DEFAULT"
_ZN18transformer_engine13normalization21ln_fwd_general_kernelINS0_13Kernel_traitsI13__nv_bfloat16S3_13__nv_fp8_e4m3fjLj512ELj1ELj4ELj1ELj16ENS0_18Kernel_traits_baseILj512ES3_S3_S4_fjLj128EEEEEEEvNS0_19ForwardKernelParamsE:
.text._ZN18transformer_engine13normalization21ln_fwd_general_kernelINS0_13Kernel_traitsI13__nv_bfloat16S3_13__nv_fp8_e4m3fjLj512ELj1ELj4ELj1ELj16ENS0_18Kernel_traits_baseILj512ES3_S3_S4_fjLj128EEEEEEEvNS0_19ForwardKernelParamsE:
        /* <DEDUP_REMOVED lines=35> */
[----:B------:R-:W-:Y:S05]  /*0230*/  CALL.REL.NOINC `($__internal_38_$__cuda_sm20_rcp_rn_f32_slowpath) ;  /* 0x0000004400787944 */ /* 0x000fea0003c00000 */
[----:B------:R-:W-:Y:S05]  /*0240*/  BRA `(.L_x_5271) ;  /* 0x0000000000107947 */ /* 0x000fea0003800000 */
.L_x_5270:
[----:B------:R-:W0:Y:S02]  /*0250*/  MUFU.RCP R10, R47 ;  /* 0x0000002f000a7308 */ /* 0x000e240000001000 */
[----:B0-----:R-:W-:-:S04]  /*0260*/  FFMA R0, R47, R10, -1 ;  /* 0xbf8000002f007423 */ /* 0x001fc8000000000a */
[----:B------:R-:W-:-:S04]  /*0270*/  FADD.FTZ R3, -R0, -RZ ;  /* 0x800000ff00037221 */ /* 0x000fc80000010100 */
[----:B------:R-:W-:-:S07]  /*0280*/  FFMA R10, R10, R3, R10 ;  /* 0x000000030a0a7223 */ /* 0x000fce000000000a */
.L_x_5271:
        /* <DEDUP_REMOVED lines=18> */
.L_x_5275:
        /* <DEDUP_REMOVED lines=28> */
.L_x_5276:
[----:B------:R-:W-:Y:S05]  /*0570*/  BSYNC B1 ;  /* 0x0000000000017941 */ /* 0x000fea0003800000 */
.L_x_5274:
        /* <DEDUP_REMOVED lines=9> */
.L_x_5278:
        /* <DEDUP_REMOVED lines=28> */
.L_x_5279:
[----:B------:R-:W-:Y:S05]  /*07d0*/  BSYNC B1 ;  /* 0x0000000000017941 */ /* 0x000fea0003800000 */
.L_x_5277:
        /* <DEDUP_REMOVED lines=38> */
.L_x_5281:
        /* <DEDUP_REMOVED lines=28> */
.L_x_5282:
[----:B------:R-:W-:Y:S05]  /*0c00*/  BSYNC B1 ;  /* 0x0000000000017941 */ /* 0x000fea0003800000 */
.L_x_5280:
        /* <DEDUP_REMOVED lines=8> */
.L_x_5284:
        /* <DEDUP_REMOVED lines=28> */
.L_x_5285:
[----:B------:R-:W-:Y:S05]  /*0e50*/  BSYNC B1 ;  /* 0x0000000000017941 */ /* 0x000fea0003800000 */
.L_x_5283:
        /* <DEDUP_REMOVED lines=24> */
.L_x_5273:
[----:B------:R-:W-:Y:S05]  /*0fe0*/  BSYNC B0 ;  /* 0x0000000000007941 */ /* 0x000fea0003800000 */
.L_x_5272:
[----:B------:R-:W-:Y:S01]  /*0ff0*/  ULDC.U8 UR6, c[0x0][0x294] ;  /* 0x0000a50000067ab9 */ /* 0x000fe20000000000 */
[----:B------:R-:W-:Y:S01]  /*1000*/  ULDC UR7, c[0x0][0x218] ;  /* 0x0000860000077ab9 */ /* 0x000fe20000000800 */
[----:B------:R-:W-:Y:S02]  /*1010*/  ISETP.NE.AND P0, PT, RZ, UR6, PT ;  /* 0x00000006ff007c0c */ /* 0x000fe4000bf05270 */
[----:B------:R-:W-:-:S11]  /*1020*/  ISETP.GE.AND P1, PT, R12, UR7, PT ;  /* 0x000000070c007c0c */ /* 0x000fd6000bf26270 */
[----:B------:R-:W-:Y:S05]  /*1030*/  @!P0 BRA `(.L_x_5286) ;  /* 0x0000000000088947 */ /* 0x000fea0003800000 */
[----:B------:R-:W0:Y:S02]  /*1040*/  LDC.64 R20, c[0x0][0x270] ;  /* 0x00009c00ff147b82 */ /* 0x000e240000000a00 */
[----:B0-----:R0:W5:Y:S02]  /*1050*/  LDG.E R47, desc[UR4][R20.64] ;  /* 0x00000004142f7981 */ /* 0x001164000c1e1900 */
.L_x_5286:
[----:B------:R-:W-:Y:S01]  /*1060*/  IMAD.MOV.U32 R46, RZ, RZ, RZ ;  /* 0x000000ffff2e7224 */ /* 0x000fe200078e00ff */
[----:B------:R-:W-:Y:S06]  /*1070*/  @P1 BRA `(.L_x_5287) ;  /* 0x0000003000881947 */ /* 0x000fec0003800000 */
[----:B------:R-:W1:Y:S01]  /*1080*/  LDC R46, c[0x0][0x214] ;  /* 0x00008500ff2e7b82 */ /* 0x000e620000000800 */
[----:B------:R-:W-:Y:S01]  /*1090*/  ULDC.U8 UR7, c[0x0][0x250] ;  /* 0x0000940000077ab9 */ /* 0x000fe20000000000 */
[----:B------:R-:W-:Y:S01]  /*10a0*/  FADD R22, R43, 1 ;  /* 0x3f8000002b167421 */ /* 0x000fe20000000000 */
[----:B0-----:R-:W-:Y:S01]  /*10b0*/  FADD R20, R45, 1 ;  /* 0x3f8000002d147421 */ /* 0x001fe20000000000 */
        /* <DEDUP_REMOVED lines=37> */
.L_x_5331:
        /* <DEDUP_REMOVED lines=15> */
.L_x_5291:
        /* <DEDUP_REMOVED lines=28> */
.L_x_5292:
[----:B------:R-:W-:Y:S05]  /*15c0*/  BSYNC B1 ;  /* 0x0000000000017941 */ /* 0x000fea0003800000 */
.L_x_5290:
        /* <DEDUP_REMOVED lines=22> */
.L_x_5294:
        /* <DEDUP_REMOVED lines=28> */
.L_x_5295:
[----:B------:R-:W-:Y:S05]  /*18f0*/  BSYNC B1 ;  /* 0x0000000000017941 */ /* 0x000fea0003800000 */
.L_x_5293:
        /* <DEDUP_REMOVED lines=12> */
.L_x_5289:
[----:B------:R-:W-:Y:S05]  /*19c0*/  BSYNC B0 ;  /* 0x0000000000007941 */ /* 0x000fea0003800000 */
.L_x_5288:
        /* <DEDUP_REMOVED lines=23> */
.L_x_5297:
[----:B------:R-:W-:Y:S05]  /*1b40*/  BSYNC B0 ;  /* 0x0000000000007941 */ /* 0x000fea0003800000 */
.L_x_5296:
[----:B------:R-:W-:Y:S05]  /*1b50*/  @P2 BRA `(.L_x_5298) ;  /* 0x0000000400e02947 */ /* 0x000fea0003800000 */
[----:B------:R-:W0:Y:S01]  /*1b60*/  SHFL.DOWN PT, R20, R21, 0x10, 0x1f ;  /* 0x0a001f0015147f89 */ /* 0x000e2200000e0000 */
[----:B------:R-:W1:Y:S01]  /*1b70*/  LDC.64 R22, c[0x0][0x240] ;  /* 0x00009000ff167b82 */ /* 0x000e620000000a00 */
[----:B------:R-:W-:Y:S02]  /*1b80*/  SHF.R.U32.HI R71, RZ, 0x5, R15 ;  /* 0x00000005ff477819 */ /* 0x000fe4000001160f */
[C---:B------:R-:W-:Y:S02]  /*1b90*/  LOP3.LUT P0, RZ, R15.reuse, 0x1f, RZ, 0xc0, !PT ;  /* 0x0000001f0fff7812 */ /* 0x040fe4000780c0ff */
        /* <DEDUP_REMOVED lines=42> */
.L_x_5300:
[----:B------:R-:W2:Y:S04]  /*1e40*/  LDG.E.STRONG.GPU R13, desc[UR4][R22.64] ;  /* 0x00000004160d7981 */ /* 0x000ea8000c1ef900 */
[----:B--2---:R-:W-:Y:S01]  /*1e50*/  CCTL.IVALL ;  /* 0x00000000ff00798f */ /* 0x004fe20002000000 */
[----:B------:R-:W-:Y:S05]  /*1e60*/  YIELD ;  /* 0x0000000000007946 */ /* 0x000fea0003800000 */
[----:B------:R-:W-:-:S13]  /*1e70*/  ISETP.NE.AND P0, PT, R13, R70, PT ;  /* 0x000000460d00720c */ /* 0x000fda0003f05270 */
[----:B------:R-:W-:Y:S05]  /*1e80*/  @P0 BRA `(.L_x_5300) ;  /* 0xfffffffc00ec0947 */ /* 0x000fea000383ffff */
.L_x_5299:
        /* <DEDUP_REMOVED lines=17> */
.L_x_5305:
        /* <DEDUP_REMOVED lines=18> */
.L_x_5304:
[----:B------:R-:W-:Y:S05]  /*20c0*/  BSYNC B1 ;  /* 0x0000000000017941 */ /* 0x000fea0003800000 */
.L_x_5303:
        /* <DEDUP_REMOVED lines=13> */
.L_x_5307:
[----:B------:R-:W-:Y:S05]  /*21a0*/  BSYNC B1 ;  /* 0x0000000000017941 */ /* 0x000fea0003800000 */
.L_x_5306:
[----:B------:R-:W-:-:S13]  /*21b0*/  ISETP.LT.OR P0, PT, R69, UR7, P0 ;  /* 0x0000000745007c0c */ /* 0x000fda0008701670 */
[----:B------:R-:W-:Y:S05]  /*21c0*/  @!P0 BRA `(.L_x_5302) ;  /* 0x00000000000c8947 */ /* 0x000fea0003800000 */
[----:B------:R-:W-:-:S06]  /*21d0*/  IMAD.WIDE R20, R69, 0x4, R20 ;  /* 0x0000000445147825 */ /* 0x000fcc00078e0214 */
[----:B------:R-:W2:Y:S02]  /*21e0*/  LDG.E R20, desc[UR4][R20.64] ;  /* 0x0000000414147981 */ /* 0x000ea4000c1e1900 */
[----:B--2---:R-:W-:-:S07]  /*21f0*/  FADD R77, R77, R20 ;  /* 0x000000144d4d7221 */ /* 0x004fce0000000000 */
.L_x_5302:
[----:B------:R-:W-:Y:S05]  /*2200*/  BSYNC B0 ;  /* 0x0000000000007941 */ /* 0x000fea0003800000 */
.L_x_5301:
        /* <DEDUP_REMOVED lines=13> */
.L_x_5298:
        /* <DEDUP_REMOVED lines=10> */
.L_x_5308:
        /* <DEDUP_REMOVED lines=66> */
.L_x_5310:
[----:B------:R-:W-:Y:S05]  /*27a0*/  BSYNC B0 ;  /* 0x0000000000007941 */ /* 0x000fea0003800000 */
.L_x_5309:
        /* <DEDUP_REMOVED lines=48> */
.L_x_5313:
[----:B------:R-:W2:Y:S04]  /*2ab0*/  LDG.E.STRONG.GPU R69, desc[UR4][R22.64] ;  /* 0x0000000416457981 */ /* 0x000ea8000c1ef900 */
[----:B--2---:R-:W-:Y:S01]  /*2ac0*/  CCTL.IVALL ;  /* 0x00000000ff00798f */ /* 0x004fe20002000000 */
[----:B------:R-:W-:Y:S05]  /*2ad0*/  YIELD ;  /* 0x0000000000007946 */ /* 0x000fea0003800000 */
[----:B------:R-:W-:-:S13]  /*2ae0*/  ISETP.NE.AND P0, PT, R69, R70, PT ;  /* 0x000000464500720c */ /* 0x000fda0003f05270 */
[----:B------:R-:W-:Y:S05]  /*2af0*/  @P0 BRA `(.L_x_5313) ;  /* 0xfffffffc00ec0947 */ /* 0x000fea000383ffff */
.L_x_5312:
        /* <DEDUP_REMOVED lines=16> */
.L_x_5318:
        /* <DEDUP_REMOVED lines=18> */
.L_x_5317:
[----:B------:R-:W-:Y:S05]  /*2d20*/  BSYNC B1 ;  /* 0x0000000000017941 */ /* 0x000fea0003800000 */
.L_x_5316:
        /* <DEDUP_REMOVED lines=13> */
.L_x_5320:
[----:B------:R-:W-:Y:S05]  /*2e00*/  BSYNC B1 ;  /* 0x0000000000017941 */ /* 0x000fea0003800000 */
.L_x_5319:
[----:B------:R-:W-:-:S13]  /*2e10*/  ISETP.LT.OR P0, PT, R69, UR7, P0 ;  /* 0x0000000745007c0c */ /* 0x000fda0008701670 */
[----:B------:R-:W-:Y:S05]  /*2e20*/  @!P0 BRA `(.L_x_5315) ;  /* 0x00000000000c8947 */ /* 0x000fea0003800000 */
[----:B------:R-:W-:-:S06]  /*2e30*/  IMAD.WIDE R20, R69, 0x4, R20 ;  /* 0x0000000445147825 */ /* 0x000fcc00078e0214 */
[----:B------:R-:W2:Y:S02]  /*2e40*/  LDG.E R21, desc[UR4][R20.64] ;  /* 0x0000000414157981 */ /* 0x000ea4000c1e1900 */
[----:B--2---:R-:W-:-:S07]  /*2e50*/  FADD R70, R70, R21 ;  /* 0x0000001546467221 */ /* 0x004fce0000000000 */
.L_x_5315:
[----:B------:R-:W-:Y:S05]  /*2e60*/  BSYNC B0 ;  /* 0x0000000000007941 */ /* 0x000fea0003800000 */
.L_x_5314:
        /* <DEDUP_REMOVED lines=13> */
.L_x_5311:
        /* <DEDUP_REMOVED lines=10> */
.L_x_5321:
        /* <DEDUP_REMOVED lines=18> */
[--C-:B0-----:R-:W-:Y:S01]  /*3100*/  FADD R21, R52, -R71.reuse ;  /* 0x8000004734157221 */ /* 0x101fe20000000000 */
        /* <DEDUP_REMOVED lines=71> */
.L_x_5324:
        /* <DEDUP_REMOVED lines=36> */
.L_x_5327:
[----:B------:R-:W-:Y:S05]  /*37c0*/  BSYNC B2 ;  /* 0x0000000000027941 */ /* 0x000fea0003800000 */
.L_x_5326:
[----:B------:R-:W-:-:S13]  /*37d0*/  ISETP.NE.AND P4, PT, R27, RZ, PT ;  /* 0x000000ff1b00720c */ /* 0x000fda0003f85270 */
[----:B------:R-:W0:Y:S01]  /*37e0*/  @P4 LDC.64 R20, c[0x0][0x258] ;  /* 0x00009600ff144b82 */ /* 0x000e220000000a00 */
[----:B------:R-:W-:-:S05]  /*37f0*/  @P4 IMAD R77, R24, UR11, R9 ;  /* 0x0000000b184d4c24 */ /* 0x000fca000f8e0209 */
[----:B0-----:R-:W-:-:S04]  /*3800*/  @P4 IADD3 R20, P3, R77, R20, RZ ;  /* 0x000000144d144210 */ /* 0x001fc80007f7e0ff */
[----:B------:R-:W-:Y:S02]  /*3810*/  @P4 LEA.HI.X.SX32 R21, R77, R21, 0x1, P3 ;  /* 0x000000154d154211 */ /* 0x000fe400018f0eff */
[----:B------:R-:W-:-:S03]  /*3820*/  ISETP.GE.U32.AND P3, PT, R27, 0x2, PT ;  /* 0x000000021b00780c */ /* 0x000fc60003f66070 */
[----:B------:R0:W-:Y:S10]  /*3830*/  @P4 STG.E.U8 desc[UR4][R20.64], R76 ;  /* 0x0000004c14004986 */ /* 0x0001f4000c101104 */
[----:B------:R-:W-:Y:S01]  /*3840*/  @P3 IMAD R77, R24, UR11, R9 ;  /* 0x0000000b184d3c24 */ /* 0x000fe2000f8e0209 */
[----:B0-----:R-:W0:Y:S04]  /*3850*/  @P3 LDC.64 R20, c[0x0][0x258] ;  /* 0x00009600ff143b82 */ /* 0x001e280000000a00 */
[----:B0-----:R-:W-:-:S04]  /*3860*/  @P3 IADD3 R76, P4, R77, R20, RZ ;  /* 0x000000144d4c3210 */ /* 0x001fc80007f9e0ff */
[----:B------:R-:W-:-:S05]  /*3870*/  @P3 LEA.HI.X.SX32 R77, R77, R21, 0x1, P4 ;  /* 0x000000154d4d3211 */ /* 0x000fca00020f0eff */
[----:B------:R0:W-:Y:S01]  /*3880*/  @P3 STG.E.U8 desc[UR4][R76.64+0x1], R75 ;  /* 0x0000014b4c003986 */ /* 0x0001e2000c101104 */
[----:B------:R-:W-:-:S13]  /*3890*/  ISETP.GE.U32.AND P3, PT, R27, 0x3, PT ;  /* 0x000000031b00780c */ /* 0x000fda0003f66070 */
[----:B------:R-:W1:Y:S01]  /*38a0*/  @P3 LDC.64 R20, c[0x0][0x258] ;  /* 0x00009600ff143b82 */ /* 0x000e620000000a00 */
[----:B0-----:R-:W-:-:S05]  /*38b0*/  @P3 IMAD R75, R24, UR11, R9 ;  /* 0x0000000b184b3c24 */ /* 0x001fca000f8e0209 */
[----:B-1----:R-:W-:-:S04]  /*38c0*/  @P3 IADD3 R76, P4, R75, R20, RZ ;  /* 0x000000144b4c3210 */ /* 0x002fc80007f9e0ff */
[----:B------:R-:W-:-:S05]  /*38d0*/  @P3 LEA.HI.X.SX32 R77, R75, R21, 0x1, P4 ;  /* 0x000000154b4d3211 */ /* 0x000fca00020f0eff */
[----:B------:R0:W-:Y:S01]  /*38e0*/  @P3 STG.E.U8 desc[UR4][R76.64+0x2], R23 ;  /* 0x000002174c003986 */ /* 0x0001e2000c101104 */
[----:B------:R-:W-:-:S13]  /*38f0*/  ISETP.GE.U32.AND P3, PT, R27, 0x4, PT ;  /* 0x000000041b00780c */ /* 0x000fda0003f66070 */
[----:B------:R-:W1:Y:S01]  /*3900*/  @P3 LDC.64 R20, c[0x0][0x258] ;  /* 0x00009600ff143b82 */ /* 0x000e620000000a00 */
[----:B0-----:R-:W-:-:S05]  /*3910*/  @P3 IMAD R23, R24, UR11, R9 ;  /* 0x0000000b18173c24 */ /* 0x001fca000f8e0209 */
[----:B-1----:R-:W-:-:S04]  /*3920*/  @P3 IADD3 R76, P4, R23, R20, RZ ;  /* 0x00000014174c3210 */ /* 0x002fc80007f9e0ff */
[----:B------:R-:W-:Y:S02]  /*3930*/  @P3 LEA.HI.X.SX32 R77, R23, R21, 0x1, P4 ;  /* 0x00000015174d3211 */ /* 0x000fe400020f0eff */
[----:B------:R-:W-:-:S03]  /*3940*/  ISETP.GE.U32.AND P4, PT, R27, 0x5, PT ;  /* 0x000000051b00780c */ /* 0x000fc60003f86070 */
[----:B------:R0:W-:Y:S01]  /*3950*/  @P3 STG.E.U8 desc[UR4][R76.64+0x3], R22 ;  /* 0x000003164c003986 */ /* 0x0001e2000c101104 */
[----:B------:R-:W-:-:S09]  /*3960*/  ISETP.GE.U32.AND P3, PT, R27, 0x6, PT ;  /* 0x000000061b00780c */ /* 0x000fd20003f66070 */
[----:B------:R-:W0:Y:S01]  /*3970*/  @P4 LDC.64 R20, c[0x0][0x258] ;  /* 0x00009600ff144b82 */ /* 0x000e220000000a00 */
[----:B------:R-:W-:-:S03]  /*3980*/  @P4 IMAD R75, R24, UR11, R9 ;  /* 0x0000000b184b4c24 */ /* 0x000fc6000f8e0209 */
[----:B------:R-:W-:Y:S02]  /*3990*/  @P3 IMAD R23, R24, UR11, R9 ;  /* 0x0000000b18173c24 */ /* 0x000fe4000f8e0209 */
[----:B0-----:R-:W-:-:S04]  /*39a0*/  @P4 IADD3 R76, P5, R75, R20, RZ ;  /* 0x000000144b4c4210 */ /* 0x001fc80007fbe0ff */
[----:B------:R-:W-:Y:S02]  /*39b0*/  @P4 LEA.HI.X.SX32 R77, R75, R21, 0x1, P5 ;  /* 0x000000154b4d4211 */ /* 0x000fe400028f0eff */
[----:B------:R-:W0:Y:S03]  /*39c0*/  @P3 LDC.64 R20, c[0x0][0x258] ;  /* 0x00009600ff143b82 */ /* 0x000e260000000a00 */
[----:B------:R1:W-:Y:S01]  /*39d0*/  @P4 STG.E.U8 desc[UR4][R76.64+0x4], R74 ;  /* 0x0000044a4c004986 */ /* 0x0003e2000c101104 */
[----:B------:R-:W-:Y:S01]  /*39e0*/  ISETP.GE.U32.AND P4, PT, R27, 0x7, PT ;  /* 0x000000071b00780c */ /* 0x000fe20003f86070 */
[----:B-1----:R-:W-:Y:S01]  /*39f0*/  @P2 IMAD R76, R24, UR11, R9 ;  /* 0x0000000b184c2c24 */ /* 0x002fe2000f8e0209 */
[----:B0-----:R-:W-:-:S04]  /*3a00*/  @P3 IADD3 R74, P5, R23, R20, RZ ;  /* 0x00000014174a3210 */ /* 0x001fc80007fbe0ff */
[----:B------:R-:W-:-:S07]  /*3a10*/  @P3 LEA.HI.X.SX32 R75, R23, R21, 0x1, P5 ;  /* 0x00000015174b3211 */ /* 0x000fce00028f0eff */
[----:B------:R-:W0:Y:S01]  /*3a20*/  @P4 LDC.64 R20, c[0x0][0x258] ;  /* 0x00009600ff144b82 */ /* 0x000e220000000a00 */
[----:B------:R1:W-:Y:S07]  /*3a30*/  @P3 STG.E.U8 desc[UR4][R74.64+0x5], R73 ;  /* 0x000005494a003986 */ /* 0x0003ee000c101104 */
[----:B------:R-:W2:Y:S01]  /*3a40*/  @P2 LDC.64 R22, c[0x0][0x258] ;  /* 0x00009600ff162b82 */ /* 0x000ea20000000a00 */
[----:B-1----:R-:W-:-:S05]  /*3a50*/  @P4 IMAD R73, R24, UR11, R9 ;  /* 0x0000000b18494c24 */ /* 0x002fca000f8e0209 */
[----:B0-----:R-:W-:-:S04]  /*3a60*/  @P4 IADD3 R20, P3, R73, R20, RZ ;  /* 0x0000001449144210 */ /* 0x001fc80007f7e0ff */
[----:B------:R-:W-:Y:S02]  /*3a70*/  @P4 LEA.HI.X.SX32 R21, R73, R21, 0x1, P3 ;  /* 0x0000001549154211 */ /* 0x000fe400018f0eff */
[----:B--2---:R-:W-:-:S03]  /*3a80*/  @P2 IADD3 R22, P3, R76, R22, RZ ;  /* 0x000000164c162210 */ /* 0x004fc60007f7e0ff */
[----:B------:R0:W-:Y:S01]  /*3a90*/  @P4 STG.E.U8 desc[UR4][R20.64+0x6], R70 ;  /* 0x0000064614004986 */ /* 0x0001e2000c101104 */
[----:B------:R-:W-:-:S05]  /*3aa0*/  @P2 LEA.HI.X.SX32 R23, R76, R23, 0x1, P3 ;  /* 0x000000174c172211 */ /* 0x000fca00018f0eff */
[----:B------:R0:W-:Y:S04]  /*3ab0*/  @P2 STG.E.U8 desc[UR4][R22.64+0x7], R69 ;  /* 0x0000074516002986 */ /* 0x0001e8000c101104 */
.L_x_5328:
[----:B------:R-:W-:Y:S05]  /*3ac0*/  BSYNC B1 ;  /* 0x0000000000017941 */ /* 0x000fea0003800000 */
.L_x_5325:
[----:B------:R-:W-:-:S13]  /*3ad0*/  ISETP.GE.AND P2, PT, R29, UR11, PT ;  /* 0x0000000b1d007c0c */ /* 0x000fda000bf46270 */
[----:B------:R-:W-:Y:S05]  /*3ae0*/  @P2 BRA `(.L_x_5323) ;  /* 0x0000000400d42947 */ /* 0x000fea0003800000 */
[--C-:B0-----:R-:W-:Y:S01]  /*3af0*/  FADD R23, R50, -R71.reuse ;  /* 0x8000004732177221 */ /* 0x101fe20000000000 */
[--C-:B-1----:R-:W-:Y:S01]  /*3b00*/  FADD R20, R54, -R71.reuse ;  /* 0x8000004736147221 */ /* 0x102fe20000000000 */
        /* <DEDUP_REMOVED lines=69> */
.L_x_5329:
[C---:B------:R-:W-:Y:S02]  /*3f60*/  IADD3 R20, P1, R21.reuse, UR8, RZ ;  /* 0x0000000815147c10 */ /* 0x040fe4000ff3e0ff */
[----:B------:R-:W-:Y:S02]  /*3f70*/  F2FP.SATFINITE.E4M3.F32.PACK_AB_MERGE_C R77, RZ, R24, RZ ;  /* 0x00000018ff4d723e */ /* 0x000fe400048070ff */
[----:B------:R-:W-:Y:S02]  /*3f80*/  LOP3.LUT P0, RZ, R20, 0x7, RZ, 0xc0, !PT ;  /* 0x0000000714ff7812 */ /* 0x000fe4000780c0ff */
[----:B------:R-:W-:Y:S02]  /*3f90*/  LEA.HI.X.SX32 R21, R21, UR9, 0x1, P1 ;  /* 0x0000000915157c11 */ /* 0x000fe400088f0eff */
[----:B------:R-:W-:Y:S02]  /*3fa0*/  ISETP.LT.U32.OR P0, PT, R25, 0x8, P0 ;  /* 0x000000081900780c */ /* 0x000fe40000701470 */
[----:B------:R-:W-:-:S02]  /*3fb0*/  F2FP.SATFINITE.E4M3.F32.PACK_AB_MERGE_C R24, RZ, R23, RZ ;  /* 0x00000017ff18723e */ /* 0x000fc400048070ff */
[----:B------:R-:W-:Y:S02]  /*3fc0*/  F2FP.SATFINITE.E4M3.F32.PACK_AB_MERGE_C R23, RZ, R69, RZ ;  /* 0x00000045ff17723e */ /* 0x000fe400048070ff */
[----:B------:R-:W-:Y:S02]  /*3fd0*/  F2FP.SATFINITE.E4M3.F32.PACK_AB_MERGE_C R69, RZ, R73, RZ ;  /* 0x00000049ff45723e */ /* 0x000fe400048070ff */
[----:B------:R-:W-:Y:S02]  /*3fe0*/  ISETP.GE.U32.AND P1, PT, R25, 0x8, PT ;  /* 0x000000081900780c */ /* 0x000fe40003f26070 */
        /* <DEDUP_REMOVED lines=22> */
.L_x_5330:
        /* <DEDUP_REMOVED lines=15> */
.L_x_5323:
[----:B------:R-:W-:Y:S05]  /*4240*/  BSYNC B0 ;  /* 0x0000000000007941 */ /* 0x000fea0003800000 */
.L_x_5322:
[----:B------:R-:W-:Y:S05]  /*4250*/  WARPSYNC.ALL ;  /* 0x0000000000007948 */ /* 0x000fea0003800000 */
[----:B0123--:R-:W0:Y:S02]  /*4260*/  LDC R21, c[0x0][0x210] ;  /* 0x00008400ff157b82 */ /* 0x00fe240000000800 */
[----:B0-----:R-:W-:-:S05]  /*4270*/  IMAD R12, R21, 0x4, R12 ;  /* 0x00000004150c7824 */ /* 0x001fca00078e020c */
[----:B------:R-:W-:-:S13]  /*4280*/  ISETP.GE.AND P0, PT, R12, UR10, PT ;  /* 0x0000000a0c007c0c */ /* 0x000fda000bf06270 */
[----:B------:R-:W-:Y:S05]  /*4290*/  @!P0 BRA `(.L_x_5331) ;  /* 0xffffffd0001c8947 */ /* 0x000fea000383ffff */
.L_x_5287:
        /* <DEDUP_REMOVED lines=40> */
.L_x_5342:
[----:B--2---:R-:W-:-:S07]  /*4520*/  FMNMX R5, R3, R2, !PT ;  /* 0x0000000203057209 */ /* 0x004fce0007800000 */
.L_x_5334:
[----:B------:R-:W-:Y:S05]  /*4530*/  BSYNC B0 ;  /* 0x0000000000007941 */ /* 0x000fea0003800000 */
.L_x_5333:
[----:B------:R-:W-:Y:S01]  /*4540*/  ISETP.NE.AND P0, PT, R15, RZ, PT ;  /* 0x000000ff0f00720c */ /* 0x000fe20003f05270 */
[----:B------:R-:W-:-:S12]  /*4550*/  BSSY B0, `(.L_x_5332) ;  /* 0x0000004000007945 */ /* 0x000fd80003800000 */
[----:B------:R-:W-:Y:S05]  /*4560*/  @P0 BRA `(.L_x_5336) ;  /* 0x0000000000080947 */ /* 0x000fea0003800000 */
[----:B-1----:R-:W1:Y:S02]  /*4570*/  LDC.64 R2, c[0x0][0x288] ;  /* 0x0000a200ff027b82 */ /* 0x002e640000000a00 */
[----:B-1----:R2:W-:Y:S02]  /*4580*/  REDG.E.MAX.S32.STRONG.GPU desc[UR4][R2.64], R5 ;  /* 0x000000050200798e */ /* 0x0025e4000d10e384 */
.L_x_5336:
[----:B------:R-:W-:Y:S05]  /*4590*/  BSYNC B0 ;  /* 0x0000000000007941 */ /* 0x000fea0003800000 */
.L_x_5332:
        /* <DEDUP_REMOVED lines=15> */
[----:B012---:R-:W-:Y:S05]  /*4690*/  CALL.REL.NOINC `($__internal_38_$__cuda_sm20_rcp_rn_f32_slowpath) ;  /* 0x0000000000607944 */ /* 0x007fea0003c00000 */
[----:B------:R-:W-:Y:S01]  /*46a0*/  IMAD.MOV.U32 R5, RZ, RZ, R10 ;  /* 0x000000ffff057224 */ /* 0x000fe200078e000a */
[----:B------:R-:W-:Y:S06]  /*46b0*/  BRA `(.L_x_5339) ;  /* 0x0000000000107947 */ /* 0x000fec0003800000 */
.L_x_5338:
[----:B------:R-:W2:Y:S02]  /*46c0*/  MUFU.RCP R0, R47 ;  /* 0x0000002f00007308 */ /* 0x000ea40000001000 */
[----:B--2---:R-:W-:-:S04]  /*46d0*/  FFMA R2, R47, R0, -1 ;  /* 0xbf8000002f027423 */ /* 0x004fc80000000000 */
[----:B------:R-:W-:-:S04]  /*46e0*/  FADD.FTZ R5, -R2, -RZ ;  /* 0x800000ff02057221 */ /* 0x000fc80000010100 */
[----:B------:R-:W-:-:S07]  /*46f0*/  FFMA R5, R0, R5, R0 ;  /* 0x0000000500057223 */ /* 0x000fce0000000000 */
.L_x_5339:
[----:B------:R-:W-:Y:S05]  /*4700*/  BSYNC B0 ;  /* 0x0000000000007941 */ /* 0x000fea0003800000 */
.L_x_5337:
[----:B-1----:R-:W1:Y:S02]  /*4710*/  LDC.64 R2, c[0x0][0x280] ;  /* 0x0000a000ff027b82 */ /* 0x002e640000000a00 */
[----:B-1----:R-:W-:Y:S01]  /*4720*/  STG.E desc[UR4][R2.64], R5 ;  /* 0x0000000502007986 */ /* 0x002fe2000c101904 */
[----:B------:R-:W-:Y:S05]  /*4730*/  EXIT ;  /* 0x000000000000794d */ /* 0x000fea0003800000 */
.L_x_5335:
[----:B------:R-:W-:Y:S02]  /*4740*/  IMAD.MOV.U32 R5, RZ, RZ, 0x2 ;  /* 0x00000002ff057424 */ /* 0x000fe400078e00ff */
[----:B------:R-:W-:Y:S02]  /*4750*/  IMAD.MOV.U32 R7, RZ, RZ, 0x1f ;  /* 0x0000001fff077424 */ /* 0x000fe400078e00ff */
[----:B------:R-:W-:-:S07]  /*4760*/  IMAD.MOV.U32 R4, RZ, RZ, -0x1 ;  /* 0xffffffffff047424 */ /* 0x000fce00078e00ff */
[----:B012--5:R-:W-:Y:S05]  /*4770*/  WARPSYNC.COLLECTIVE R4, `(.L_x_5340) ;  /* 0x0000000004087348 */ /* 0x027fea0003c00000 */
[----:B-12---:R1:W2:Y:S02]  /*4780*/  SHFL.DOWN P0, R2, R0, R5, R7 ;  /* 0x0800000500027389 */ /* 0x0062a40000000007 */
[----:B012--5:R-:W-:Y:S01]  /*4790*/  ENDCOLLECTIVE ;  /* 0x000000000000791b */ /* 0x027fe20003800000 */
.L_x_5340:
[----:B------:R-:W-:Y:S02]  /*47a0*/  IMAD.MOV.U32 R5, RZ, RZ, 0x1 ;  /* 0x00000001ff057424 */ /* 0x000fe400078e00ff */
[----:B------:R-:W-:-:S05]  /*47b0*/  IMAD.MOV.U32 R3, RZ, RZ, R2 ;  /* 0x000000ffff037224 */ /* 0x000fca00078e0002 */
[----:B------:R-:W-:-:S05]  /*47c0*/  FMNMX R3, R3, R0, !PT ;  /* 0x0000000003037209 */ /* 0x000fca0007800000 */
[----:B------:R-:W-:-:S07]  /*47d0*/  IMAD.MOV.U32 R0, RZ, RZ, R3 ;  /* 0x000000ffff007224 */ /* 0x000fce00078e0003 */
[----:B------:R-:W-:Y:S05]  /*47e0*/  WARPSYNC.COLLECTIVE R4, `(.L_x_5341) ;  /* 0x0000000004087348 */ /* 0x000fea0003c00000 */
[----:B------:R0:W1:Y:S02]  /*47f0*/  SHFL.DOWN P0, R2, R0, R5, R7 ;  /* 0x0800000500027389 */ /* 0x0000640000000007 */
[----:B01----:R-:W-:Y:S01]  /*4800*/  ENDCOLLECTIVE ;  /* 0x000000000000791b */ /* 0x003fe20003800000 */
.L_x_5341:
[----:B------:R-:W-:Y:S05]  /*4810*/  BRA `(.L_x_5342) ;  /* 0xfffffffc00407947 */ /* 0x000fea000383ffff */
        .weak           $__internal_38_$__cuda_sm20_rcp_rn_f32_slowpath
        .type           $__internal_38_$__cuda_sm20_rcp_rn_f32_slowpath,@function
        .size           $__internal_38_$__cuda_sm20_rcp_rn_f32_slowpath,(.L_x_14374 - $__internal_38_$__cuda_sm20_rcp_rn_f32_slowpath)
$__internal_38_$__cuda_sm20_rcp_rn_f32_slowpath:
        /* <DEDUP_REMOVED lines=15> */
.L_x_5344:
        /* <DEDUP_REMOVED lines=33> */
.L_x_5346:
[----:B------:R0:W1:Y:S02]  /*4b20*/  MUFU.RCP R10, R47 ;  /* 0x0000002f000a7308 */ /* 0x0000640000001000 */
.L_x_5345:
[----:B------:R-:W-:Y:S05]  /*4b30*/  BSYNC B1 ;  /* 0x0000000000017941 */ /* 0x000fea0003800000 */
.L_x_5343:
[----:B------:R-:W-:Y:S02]  /*4b40*/  IMAD.MOV.U32 R20, RZ, RZ, R0 ;  /* 0x000000ffff147224 */ /* 0x000fe400078e0000 */
[----:B------:R-:W-:-:S04]  /*4b50*/  IMAD.MOV.U32 R21, RZ, RZ, 0x0 ;  /* 0x00000000ff157424 */ /* 0x000fc800078e00ff */
[----:B01----:R-:W-:Y:S05]  /*4b60*/  RET.REL.NODEC R20 `(_ZN18transformer_engine13normalization21ln_fwd_general_kernelINS0_13Kernel_traitsI13__nv_bfloat16S3_13__nv_fp8_e4m3fjLj512ELj1ELj4ELj1ELj16ENS0_18Kernel_traits_baseILj512ES3_S3_S4_fjLj128EEEEEEEvNS0_19ForwardKernelParamsE) ;  /* 0xffffffb414247950 */ /* 0x003fea0003c3ffff */
.L_x_5347:
        /* <DEDUP_REMOVED lines=9> */
.L_x_14374:


//--------------------- .text._ZN18transformer_engine13normalization21ln_fwd_general_kernelINS0_13Kernel_traitsI13__nv_bfloat16S3_13__nv_fp8_e4m3fjLj128ELj1ELj4ELj1ELj8ENS0_18Kernel_traits_baseILj128ES3_S3_S4_fjLj128EEEEEEEvNS0_19ForwardKernelParamsE --------------------------
	.section	.text._ZN18transformer_engine13normalization21ln_fwd_general_kernelINS0_13Kernel_traitsI13__nv_bfloat16S3_13__nv_fp8_e4m3fjLj128ELj1ELj4ELj1ELj8ENS0_18Kernel_traits_baseILj128ES3_S3_S4_fjLj128EEEEEEEvNS0_19ForwardKernelParamsE,"ax",@progbits
	.align	128
        .global         _ZN18transformer_engine13normalization21ln_fwd_general_kernelINS0_13Kernel_traitsI13__nv_bfloat16S3_13__nv_fp8_e4m3fjLj128ELj1ELj4ELj1ELj8ENS0_18Kernel_traits_baseILj128ES3_S3_S4_fjLj128EEEEEEEvNS0_19ForwardKernelParamsE
        .type           _ZN18transformer_engine13normalization21ln_fwd_general_kernelINS0_13Kernel_traitsI13__nv_bfloat16S3_13__nv_fp8_e4m3fjLj128ELj1ELj4ELj1ELj8ENS0_18Kernel_traits_baseILj128ES3_S3_S4_fjLj128EEEEEEEvNS0_19ForwardKernelParamsE,@function
        .size           _ZN18transformer_engine13normalization21ln_fwd_general_kernelINS0_13Kernel_traitsI13__nv_bfloat16S3_13__nv_fp8_e4m3fjLj128ELj1ELj4ELj1ELj8ENS0_18Kernel_traits_baseILj128ES3_S3_S4_fjLj128EEEEEEEvNS0_19ForwardKernelParamsE,(.L_x_14375 - _ZN18transformer_engine13normalization21ln_fwd_general_kernelINS0_13Kernel_traitsI13__nv_bfloat16S3_13__nv_fp8_e4m3fjLj128ELj1ELj4ELj1ELj8ENS0_18Kernel_traits_baseILj128ES3_S3_S4_fjLj128EEEEEEEvNS0_19ForwardKernelParamsE)
        .other          _ZN18transformer_engine13normalization21ln_fwd_general_kernelINS0_13Kernel_traitsI13__nv_bfloat16S3_13__nv_fp8_e4m3fjLj128ELj1ELj4ELj1ELj8ENS0_18Kernel_traits_baseILj128ES3_S3_S4_fjLj128EEEEEEEvNS0_19ForwardKernelParamsE,@"STO_CUDA_ENTRY STV_DEFAULT"
_ZN18transformer_engine13normalization21ln_fwd_general_kernelINS0_13Kernel_traitsI13__nv_bfloat16S3_13__nv_fp8_e4m3fjLj128ELj1ELj4ELj1ELj8ENS0_18Kernel_traits_baseILj128ES3_S3_S4_fjLj128EEEEEEEvNS0_19ForwardKernelParamsE:
.text._ZN18transformer_engine13normalization21ln_fwd_general_kernelINS0_13Kernel_traitsI13__nv_bfloat16S3_13__nv_fp8_e4m3fjLj128ELj1ELj4ELj1ELj8ENS0_18Kernel_traits_baseILj128ES3_S3_S4_fjLj128EEEEEEEvNS0_19ForwardKernelParamsE:
        /* <DEDUP_REMOVED lines=45> */
[----:B------:R-:W-:Y:S05]  /*02d0*/  CALL.REL.NOINC `($__internal_39_$__cuda_sm20_rcp_rn_f32_slowpath) ;  /* 0x0000002400d07944 */ /* 0x000fea0003c00000 */
[----:B------:R-:W-:Y:S01]  /*02e0*/  IMAD.MOV.U32 R0, RZ, RZ, R7 ;  /* 0x000000ffff007224 */ /* 0x000fe200078e0007 */
[----:B------:R-:W-:Y:S06]  /*02f0*/  BRA `(.L_x_5349) ;  /* 0x0000000000107947 */ /* 0x000fec0003800000 */
.L_x_5348:
[----:B------:R-:W0:Y:S02]  /*0300*/  MUFU.RCP R5, R2 ;  /* 0x0000000200057308 */ /* 0x000e240000001000 */
[----:B0-----:R-:W-:-:S04]  /*0310*/  FFMA R0, R2, R5, -1 ;  /* 0xbf80000002007423 */ /* 0x001fc80000000005 */
[----:B------:R-:W-:-:S04]  /*0320*/  FADD.FTZ R0, -R0, -RZ ;  /* 0x800000ff00007221 */ /* 0x000fc80000010100 */
[----:B------:R-:W-:-:S07]  /*0330*/  FFMA R0, R5, R0, R5 ;  /* 0x0000000005007223 */ /* 0x000fce0000000005 */
.L_x_5349:
        /* <DEDUP_REMOVED lines=22> */
.L_x_5353:
        /* <DEDUP_REMOVED lines=12> */
.L_x_5354:
[----:B------:R-:W-:Y:S05]  /*0560*/  BSYNC B1 ;  /* 0x0000000000017941 */ /* 0x000fea0003800000 */
.L_x_5352:
        /* <DEDUP_REMOVED lines=26> */
.L_x_5356:
[----:B------:R-:W-:Y:S05]  /*0710*/  BSYNC B1 ;  /* 0x0000000000017941 */ /* 0x000fea0003800000 */
.L_x_5355:
[----:B-----5:R-:W-:Y:S02]  /*0720*/  IMAD.U32 R4, R6, 0x10000, RZ ;  /* 0x0001000006047824 */ /* 0x020fe400078e00ff */
[----:B------:R-:W-:Y:S02]  /*0730*/  IMAD.U32 R10, R10, 0x10000, RZ ;  /* 0x000100000a0a7824 */ /* 0x000fe400078e00ff */
[----:B------:R-:W-:Y:S02]  /*0740*/  IMAD.U32 R11, R11, 0x10000, RZ ;  /* 0x000100000b0b7824 */ /* 0x000fe400078e00ff */
[----:B------:R-:W-:Y:S02]  /*0750*/  IMAD.U32 R3, R3, 0x10000, RZ ;  /* 0x0001000003037824 */ /* 0x000fe400078e00ff */
[----:B------:R-:W-:Y:S02]  /*0760*/  IMAD.U32 R5, R7, 0x10000, RZ ;  /* 0x0001000007057824 */ /* 0x000fe400078e00ff */
[----:B------:R-:W-:-:S07]  /*0770*/  IMAD.U32 R6, R12, 0x10000, RZ ;  /* 0x000100000c067824 */ /* 0x000fce00078e00ff */
.L_x_5351:
[----:B------:R-:W-:Y:S05]  /*0780*/  BSYNC B0 ;  /* 0x0000000000007941 */ /* 0x000fea0003800000 */
.L_x_5350:
[----:B------:R-:W-:Y:S01]  /*0790*/  ULDC.U8 UR4, c[0x0][0x294] ;  /* 0x0000a50000047ab9 */ /* 0x000fe20000000000 */
[----:B------:R-:W0:Y:S01]  /*07a0*/  LDC.64 R16, c[0x0][0x210] ;  /* 0x00008400ff107b82 */ /* 0x000e220000000a00 */
[----:B------:R-:W-:Y:S01]  /*07b0*/  ISETP.NE.AND P0, PT, RZ, UR4, PT ;  /* 0x00000004ff007c0c */ /* 0x000fe2000bf05270 */
[----:B------:R-:W-:-:S12]  /*07c0*/  ULDC UR5, c[0x0][0x218] ;  /* 0x0000860000057ab9 */ /* 0x000fd80000000800 */
[----:B------:R-:W1:Y:S02]  /*07d0*/  @P0 LDC.64 R12, c[0x0][0x270] ;  /* 0x00009c00ff0c0b82 */ /* 0x000e640000000a00 */
[----:B-1----:R-:W2:Y:S01]  /*07e0*/  @P0 LDG.E R12, desc[UR12][R12.64] ;  /* 0x0000000c0c0c0981 */ /* 0x002ea2000c1e1900 */
[----:B------:R-:W-:Y:S01]  /*07f0*/  UISETP.GE.AND UP0, UPT, UR11, UR5, UPT ;  /* 0x000000050b00728c */ /* 0x000fe2000bf06270 */
[----:B------:R-:W-:Y:S01]  /*0800*/  HFMA2.MMA R7, -RZ, RZ, 0, 0 ;  /* 0x00000000ff077435 */ /* 0x000fe200000001ff */
[----:B0-----:R-:W-:Y:S01]  /*0810*/  IMAD R17, R17, R16, RZ ;  /* 0x0000001011117224 */ /* 0x001fe200078e02ff */
[----:B--2---:R-:W-:-:S03]  /*0820*/  @P0 R2UR UR14, R12 ;  /* 0x000000000c0e02ca */ /* 0x004fc600000e0000 */
        /* <DEDUP_REMOVED lines=21> */
.L_x_5391:
        /* <DEDUP_REMOVED lines=21> */
.L_x_5361:
        /* <DEDUP_REMOVED lines=12> */
.L_x_5362:
[----:B------:R-:W-:Y:S05]  /*0b90*/  BSYNC B1 ;  /* 0x0000000000017941 */ /* 0x000fea0003800000 */
.L_x_5360:
[----:B-----5:R-:W-:Y:S02]  /*0ba0*/  IMAD.U32 R13, R13, 0x10000, RZ ;  /* 0x000100000d0d7824 */ /* 0x020fe400078e00ff */
[----:B------:R-:W-:Y:S02]  /*0bb0*/  IMAD.U32 R28, R28, 0x10000, RZ ;  /* 0x000100001c1c7824 */ /* 0x000fe400078e00ff */
[----:B------:R-:W-:Y:S02]  /*0bc0*/  IMAD.U32 R29, R29, 0x10000, RZ ;  /* 0x000100001d1d7824 */ /* 0x000fe400078e00ff */
[----:B------:R-:W-:-:S07]  /*0bd0*/  IMAD.U32 R30, R30, 0x10000, RZ ;  /* 0x000100001e1e7824 */ /* 0x000fce00078e00ff */
.L_x_5359:
[----:B------:R-:W-:Y:S05]  /*0be0*/  BSYNC B0 ;  /* 0x0000000000007941 */ /* 0x000fea0003800000 */
.L_x_5358:
        /* <DEDUP_REMOVED lines=52> */
.L_x_5365:
[----:B------:R-:W2:Y:S04]  /*0f30*/  LDG.E.STRONG.GPU R20, desc[UR12][R18.64] ;  /* 0x0000000c12147981 */ /* 0x000ea8000c1ef900 */
[----:B--2---:R-:W-:Y:S01]  /*0f40*/  CCTL.IVALL ;  /* 0x00000000ff00798f */ /* 0x004fe20002000000 */
[----:B------:R-:W-:Y:S05]  /*0f50*/  YIELD ;  /* 0x0000000000007946 */ /* 0x000fea0003800000 */
[----:B------:R-:W-:-:S13]  /*0f60*/  ISETP.NE.AND P0, PT, R20, R21, PT ;  /* 0x000000151400720c */ /* 0x000fda0003f05270 */
[----:B------:R-:W-:Y:S05]  /*0f70*/  @P0 BRA `(.L_x_5365) ;  /* 0xfffffffc00ec0947 */ /* 0x000fea000383ffff */
.L_x_5364:
        /* <DEDUP_REMOVED lines=16> */
.L_x_5370:
[C---:B------:R-:W-:Y:S02]  /*1080*/  VIADD R21, R34.reuse, 0x20 ;  /* 0x0000002022157836 */ /* 0x040fe40000000000 */
[----:B------:R-:W-:-:S04]  /*1090*/  IMAD.WIDE R26, R34, 0x4, R18 ;  /* 0x00000004221a7825 */ /* 0x000fc800078e0212 */
[--C-:B------:R-:W-:Y:S02]  /*10a0*/  IMAD.MOV.U32 R24, RZ, RZ, R18.reuse ;  /* 0x000000ffff187224 */ /* 0x100fe400078e0012 */
[--C-:B------:R-:W-:Y:S01]  /*10b0*/  IMAD.MOV.U32 R25, RZ, RZ, R19.reuse ;  /* 0x000000ffff197224 */ /* 0x100fe200078e0013 */
[----:B------:R-:W2:Y:S01]  /*10c0*/  LDG.E R26, desc[UR12][R26.64] ;  /* 0x0000000c1a1a7981 */ /* 0x000ea2000c1e1900 */
[----:B------:R-:W-:Y:S02]  /*10d0*/  VIADD R35, R34, 0x40 ;  /* 0x0000004022237836 */ /* 0x000fe40000000000 */
[----:B------:R-:W-:Y:S02]  /*10e0*/  IMAD.MOV.U32 R22, RZ, RZ, R18 ;  /* 0x000000ffff167224 */ /* 0x000fe400078e0012 */
[----:B------:R-:W-:Y:S02]  /*10f0*/  IMAD.MOV.U32 R23, RZ, RZ, R19 ;  /* 0x000000ffff177224 */ /* 0x000fe400078e0013 */
[----:B------:R-:W-:Y:S01]  /*1100*/  IMAD.WIDE R24, R21, 0x4, R24 ;  /* 0x0000000415187825 */ /* 0x000fe200078e0218 */
[----:B------:R-:W-:-:S03]  /*1110*/  MOV R21, R19 ;  /* 0x0000001300157202 */ /* 0x000fc60000000f00 */
[----:B------:R-:W-:Y:S02]  /*1120*/  IMAD.WIDE R22, R35, 0x4, R22 ;  /* 0x0000000423167825 */ /* 0x000fe400078e0216 */
[----:B------:R-:W3:Y:S02]  /*1130*/  LDG.E R24, desc[UR12][R24.64] ;  /* 0x0000000c18187981 */ /* 0x000ee4000c1e1900 */
[----:B------:R-:W-:Y:S02]  /*1140*/  VIADD R35, R34, 0x60 ;  /* 0x0000006022237836 */ /* 0x000fe40000000000 */
[----:B------:R-:W-:Y:S01]  /*1150*/  IMAD.MOV.U32 R20, RZ, RZ, R18 ;  /* 0x000000ffff147224 */ /* 0x000fe200078e0012 */
[----:B------:R-:W4:Y:S03]  /*1160*/  LDG.E R22, desc[UR12][R22.64] ;  /* 0x0000000c16167981 */ /* 0x000f26000c1e1900 */
        /* <DEDUP_REMOVED lines=9> */
.L_x_5369:
[----:B------:R-:W-:Y:S05]  /*1200*/  BSYNC B1 ;  /* 0x0000000000017941 */ /* 0x000fea0003800000 */
.L_x_5368:
        /* <DEDUP_REMOVED lines=15> */
.L_x_5372:
[----:B------:R-:W-:Y:S05]  /*1300*/  BSYNC B1 ;  /* 0x0000000000017941 */ /* 0x000fea0003800000 */
.L_x_5371:
[----:B------:R-:W-:-:S13]  /*1310*/  ISETP.LT.OR P0, PT, R34, R31, P0 ;  /* 0x0000001f2200720c */ /* 0x000fda0000701670 */
[----:B------:R-:W-:Y:S05]  /*1320*/  @!P0 BRA `(.L_x_5367) ;  /* 0x0000000000148947 */ /* 0x000fea0003800000 */
[----:B------:R-:W-:Y:S02]  /*1330*/  SEL R18, R14, R16, !P4 ;  /* 0x000000100e127207 */ /* 0x000fe40006000000 */
[----:B------:R-:W-:-:S03]  /*1340*/  SEL R19, R15, R17, !P4 ;  /* 0x000000110f137207 */ /* 0x000fc60006000000 */
[----:B------:R-:W-:-:S06]  /*1350*/  IMAD.WIDE R18, R34, 0x4, R18 ;  /* 0x0000000422127825 */ /* 0x000fcc00078e0212 */
[----:B------:R-:W2:Y:S02]  /*1360*/  LDG.E R18, desc[UR12][R18.64] ;  /* 0x0000000c12127981 */ /* 0x000ea4000c1e1900 */
[----:B--2---:R-:W-:-:S07]  /*1370*/  FADD R33, R33, R18 ;  /* 0x0000001221217221 */ /* 0x004fce0000000000 */
.L_x_5367:
[----:B------:R-:W-:Y:S05]  /*1380*/  BSYNC B0 ;  /* 0x0000000000007941 */ /* 0x000fea0003800000 */
.L_x_5366:
        /* <DEDUP_REMOVED lines=13> */
.L_x_5363:
        /* <DEDUP_REMOVED lines=10> */
.L_x_5373:
        /* <DEDUP_REMOVED lines=18> */
.L_x_5375:
[----:B------:R-:W-:Y:S05]  /*1620*/  BSYNC B0 ;  /* 0x0000000000007941 */ /* 0x000fea0003800000 */
.L_x_5374:
        /* <DEDUP_REMOVED lines=35> */
[----:B------:R-:W-:-:S03]  /*1860*/  MOV R19, UR16 ;  /* 0x0000001000137c02 */ /* 0x000fc60008000f00 */
        /* <DEDUP_REMOVED lines=10> */
.L_x_5378:
[----:B------:R-:W2:Y:S04]  /*1910*/  LDG.E.STRONG.GPU R20, desc[UR12][R18.64] ;  /* 0x0000000c12147981 */ /* 0x000ea8000c1ef900 */
[----:B--2---:R-:W-:Y:S01]  /*1920*/  CCTL.IVALL ;  /* 0x00000000ff00798f */ /* 0x004fe20002000000 */
[----:B------:R-:W-:Y:S05]  /*1930*/  YIELD ;  /* 0x0000000000007946 */ /* 0x000fea0003800000 */
[----:B------:R-:W-:-:S13]  /*1940*/  ISETP.NE.AND P0, PT, R20, R21, PT ;  /* 0x000000151400720c */ /* 0x000fda0003f05270 */
[----:B------:R-:W-:Y:S05]  /*1950*/  @P0 BRA `(.L_x_5378) ;  /* 0xfffffffc00ec0947 */ /* 0x000fea000383ffff */
.L_x_5377:
        /* <DEDUP_REMOVED lines=16> */
.L_x_5383:
[C---:B------:R-:W-:Y:S02]  /*1a60*/  VIADD R25, R36.reuse, 0x20 ;  /* 0x0000002024197836 */ /* 0x040fe40000000000 */
[--C-:B------:R-:W-:Y:S02]  /*1a70*/  IMAD.MOV.U32 R22, RZ, RZ, R18.reuse ;  /* 0x000000ffff167224 */ /* 0x100fe400078e0012 */
[--C-:B------:R-:W-:Y:S02]  /*1a80*/  IMAD.MOV.U32 R23, RZ, RZ, R19.reuse ;  /* 0x000000ffff177224 */ /* 0x100fe400078e0013 */
[----:B------:R-:W-:-:S04]  /*1a90*/  IMAD.WIDE R20, R36, 0x4, R18 ;  /* 0x0000000424147825 */ /* 0x000fc800078e0212 */
[----:B------:R-:W-:-:S04]  /*1aa0*/  IMAD.WIDE R22, R25, 0x4, R22 ;  /* 0x0000000419167825 */ /* 0x000fc800078e0216 */
[C---:B------:R-:W-:Y:S01]  /*1ab0*/  VIADD R27, R36.reuse, 0x40 ;  /* 0x00000040241b7836 */ /* 0x040fe20000000000 */
[----:B------:R-:W2:Y:S01]  /*1ac0*/  LDG.E R21, desc[UR12][R20.64] ;  /* 0x0000000c14157981 */ /* 0x000ea2000c1e1900 */
[----:B------:R-:W-:Y:S02]  /*1ad0*/  IMAD.MOV.U32 R24, RZ, RZ, R18 ;  /* 0x000000ffff187224 */ /* 0x000fe400078e0012 */
[----:B------:R-:W-:Y:S01]  /*1ae0*/  IMAD.MOV.U32 R25, RZ, RZ, R19 ;  /* 0x000000ffff197224 */ /* 0x000fe200078e0013 */
[----:B------:R-:W-:Y:S01]  /*1af0*/  MOV R26, R18 ;  /* 0x00000012001a7202 */ /* 0x000fe20000000f00 */
[----:B------:R-:W-:Y:S01]  /*1b00*/  VIADD R35, R36, 0x60 ;  /* 0x0000006024237836 */ /* 0x000fe20000000000 */
[----:B------:R-:W3:Y:S01]  /*1b10*/  LDG.E R22, desc[UR12][R22.64] ;  /* 0x0000000c16167981 */ /* 0x000ee2000c1e1900 */
        /* <DEDUP_REMOVED lines=12> */
.L_x_5382:
[----:B------:R-:W-:Y:S05]  /*1be0*/  BSYNC B1 ;  /* 0x0000000000017941 */ /* 0x000fea0003800000 */
.L_x_5381:
        /* <DEDUP_REMOVED lines=15> */
.L_x_5385:
[----:B------:R-:W-:Y:S05]  /*1ce0*/  BSYNC B1 ;  /* 0x0000000000017941 */ /* 0x000fea0003800000 */
.L_x_5384:
[----:B------:R-:W-:-:S13]  /*1cf0*/  ISETP.LT.OR P0, PT, R36, R31, P0 ;  /* 0x0000001f2400720c */ /* 0x000fda0000701670 */
[----:B------:R-:W-:Y:S05]  /*1d00*/  @!P0 BRA `(.L_x_5380) ;  /* 0x0000000000148947 */ /* 0x000fea0003800000 */
[----:B------:R-:W-:Y:S02]  /*1d10*/  SEL R18, R14, R16, !P2 ;  /* 0x000000100e127207 */ /* 0x000fe40005000000 */
[----:B------:R-:W-:-:S03]  /*1d20*/  SEL R19, R15, R17, !P2 ;  /* 0x000000110f137207 */ /* 0x000fc60005000000 */
[----:B------:R-:W-:-:S06]  /*1d30*/  IMAD.WIDE R18, R36, 0x4, R18 ;  /* 0x0000000424127825 */ /* 0x000fcc00078e0212 */
[----:B------:R-:W2:Y:S02]  /*1d40*/  LDG.E R19, desc[UR12][R18.64] ;  /* 0x0000000c12137981 */ /* 0x000ea4000c1e1900 */
[----:B--2---:R-:W-:-:S07]  /*1d50*/  FADD R34, R34, R19 ;  /* 0x0000001322227221 */ /* 0x004fce0000000000 */
.L_x_5380:
[----:B------:R-:W-:Y:S05]  /*1d60*/  BSYNC B0 ;  /* 0x0000000000007941 */ /* 0x000fea0003800000 */
.L_x_5379:
        /* <DEDUP_REMOVED lines=13> */
.L_x_5376:
        /* <DEDUP_REMOVED lines=10> */
.L_x_5386:
        /* <DEDUP_REMOVED lines=64> */
.L_x_5389:
        /* <DEDUP_REMOVED lines=8> */
[----:B------:R-:W-:-:S04]  /*2360*/  LOP3.LUT R21, R21, 0xff0000, RZ, 0xc0, !PT ;  /* 0x00ff000015157812 */ /* 0x000fc800078ec0ff */
[----:B------:R-:W-:-:S04]  /*2370*/  LEA R20, R20, R21, 0x18 ;  /* 0x0000001514147211 */ /* 0x000fc800078ec0ff */
[----:B------:R-:W-:-:S04]  /*2380*/  LOP3.LUT R20, R20, 0xffff, R23, 0xf8, !PT ;  /* 0x0000ffff14147812 */ /* 0x000fc800078ef817 */
[----:B------:R-:W-:-:S05]  /*2390*/  LOP3.LUT R21, R20, 0xff, R25, 0xf8, !PT ;  /* 0x000000ff14157812 */ /* 0x000fca00078ef819 */
[----:B------:R1:W-:Y:S01]  /*23a0*/  STG.E desc[UR12][R18.64], R21 ;  /* 0x0000001512007986 */ /* 0x0003e2000c10190c */
[----:B------:R-:W-:Y:S05]  /*23b0*/  BRA `(.L_x_5388) ;  /* 0x00000000001c7947 */ /* 0x000fea0003800000 */
.L_x_5390:
[C---:B------:R-:W-:Y:S01]  /*23c0*/  ISETP.NE.AND P4, PT, R12.reuse, RZ, PT ;  /* 0x000000ff0c00720c */ /* 0x040fe20003f85270 */
[----:B------:R0:W-:Y:S01]  /*23d0*/  @P2 STG.E.U8 desc[UR12][R18.64+0x3], R27 ;  /* 0x0000031b12002986 */ /* 0x0001e2000c10110c */
[C---:B------:R-:W-:Y:S02]  /*23e0*/  ISETP.GE.U32.AND P0, PT, R12.reuse, 0x2, PT ;  /* 0x000000020c00780c */ /* 0x040fe40003f06070 */
[----:B------:R-:W-:-:S09]  /*23f0*/  ISETP.GE.U32.AND P3, PT, R12, 0x3, PT ;  /* 0x000000030c00780c */ /* 0x000fd20003f66070 */
[----:B------:R0:W-:Y:S04]  /*2400*/  @P4 STG.E.U8 desc[UR12][R18.64], R25 ;  /* 0x0000001912004986 */ /* 0x0001e8000c10110c */
[----:B------:R0:W-:Y:S04]  /*2410*/  @P0 STG.E.U8 desc[UR12][R18.64+0x1], R23 ;  /* 0x0000011712000986 */ /* 0x0001e8000c10110c */
[----:B------:R0:W-:Y:S02]  /*2420*/  @P3 STG.E.U8 desc[UR12][R18.64+0x2], R21 ;  /* 0x0000021512003986 */ /* 0x0001e4000c10110c */
.L_x_5388:
[----:B------:R-:W-:Y:S05]  /*2430*/  BSYNC B0 ;  /* 0x0000000000007941 */ /* 0x000fea0003800000 */
.L_x_5387:
[----:B------:R-:W-:Y:S02]  /*2440*/  ULDC UR5, c[0x0][0x210] ;  /* 0x0000840000057ab9 */ /* 0x000fe40000000800 */
[----:B------:R-:W-:-:S04]  /*2450*/  ULEA UR11, UR5, UR11, 0x2 ;  /* 0x0000000b050b7291 */ /* 0x000fc8000f8e103f */
[----:B------:R-:W-:-:S06]  /*2460*/  UISETP.GE.AND UP0, UPT, UR11, UR18, UPT ;  /* 0x000000120b00728c */ /* 0x000fcc000bf06270 */
[----:B------:R-:W-:-:S13]  /*2470*/  PLOP3.LUT P0, PT, PT, PT, UP0, 0x80, 0x0 ;  /* 0x000000000000781c */ /* 0x000fda0003f0f008 */
[----:B------:R-:W-:Y:S05]  /*2480*/  @!P0 BRA `(.L_x_5391) ;  /* 0xffffffe4003c8947 */ /* 0x000fea000383ffff */
.L_x_5357:
        /* <DEDUP_REMOVED lines=40> */
.L_x_5401:
[----:B---3--:R-:W-:-:S07]  /*2710*/  FMNMX R7, R3, R2, !PT ;  /* 0x0000000203077209 */ /* 0x008fce0007800000 */
.L_x_5394:
[----:B------:R-:W-:Y:S05]  /*2720*/  BSYNC B0 ;  /* 0x0000000000007941 */ /* 0x000fea0003800000 */
.L_x_5393:
[----:B------:R-:W-:Y:S01]  /*2730*/  ISETP.NE.AND P0, PT, R11, RZ, PT ;  /* 0x000000ff0b00720c */ /* 0x000fe20003f05270 */
[----:B------:R-:W-:-:S12]  /*2740*/  BSSY B0, `(.L_x_5392) ;  /* 0x0000004000007945 */ /* 0x000fd80003800000 */
[----:B------:R-:W-:Y:S05]  /*2750*/  @P0 BRA `(.L_x_5396) ;  /* 0x0000000000080947 */ /* 0x000fea0003800000 */
[----:B--2---:R-:W2:Y:S02]  /*2760*/  LDC.64 R2, c[0x0][0x288] ;  /* 0x0000a200ff027b82 */ /* 0x004ea40000000a00 */
[----:B--2---:R3:W-:Y:S02]  /*2770*/  REDG.E.MAX.S32.STRONG.GPU desc[UR12][R2.64], R7 ;  /* 0x000000070200798e */ /* 0x0047e4000d10e38c */
.L_x_5396:
[----:B------:R-:W-:Y:S05]  /*2780*/  BSYNC B0 ;  /* 0x0000000000007941 */ /* 0x000fea0003800000 */
.L_x_5392:
        /* <DEDUP_REMOVED lines=16> */
[----:B01----:R-:W-:Y:S05]  /*2890*/  CALL.REL.NOINC `($__internal_39_$__cuda_sm20_rcp_rn_f32_slowpath) ;  /* 0x0000000000607944 */ /* 0x003fea0003c00000 */
[----:B------:R-:W-:Y:S01]  /*28a0*/  IMAD.MOV.U32 R5, RZ, RZ, R7 ;  /* 0x000000ffff057224 */ /* 0x000fe200078e0007 */
[----:B------:R-:W-:Y:S06]  /*28b0*/  BRA `(.L_x_5398) ;  /* 0x0000000000147947 */ /* 0x000fec0003800000 */
.L_x_5397:
[----:B------:R-:W2:Y:S01]  /*28c0*/  MUFU.RCP R5, UR14 ;  /* 0x0000000e00057d08 */ /* 0x000ea20008001000 */
[----:B------:R-:W-:-:S04]  /*28d0*/  IMAD.U32 R0, RZ, RZ, UR14 ;  /* 0x0000000eff007e24 */ /* 0x000fc8000f8e00ff */
[----:B--2---:R-:W-:-:S04]  /*28e0*/  FFMA R0, R5, R0, -1 ;  /* 0xbf80000005007423 */ /* 0x004fc80000000000 */
[----:B------:R-:W-:-:S04]  /*28f0*/  FADD.FTZ R0, -R0, -RZ ;  /* 0x800000ff00007221 */ /* 0x000fc80000010100 */
[----:B------:R-:W-:-:S07]  /*2900*/  FFMA R5, R5, R0, R5 ;  /* 0x0000000005057223 */ /* 0x000fce0000000005 */
.L_x_5398:
[----:B---3--:R-:W2:Y:S02]  /*2910*/  LDC.64 R2, c[0x0][0x280] ;  /* 0x0000a000ff027b82 */ /* 0x008ea40000000a00 */
[----:B--2---:R-:W-:Y:S01]  /*2920*/  STG.E desc[UR12][R2.64], R5 ;  /* 0x0000000502007986 */ /* 0x004fe2000c10190c */
[----:B------:R-:W-:Y:S05]  /*2930*/  EXIT ;  /* 0x000000000000794d */ /* 0x000fea0003800000 */
.L_x_5395:
[----:B------:R-:W-:Y:S02]  /*2940*/  IMAD.MOV.U32 R5, RZ, RZ, 0x2 ;  /* 0x00000002ff057424 */ /* 0x000fe400078e00ff */
[----:B------:R-:W-:Y:S02]  /*2950*/  IMAD.MOV.U32 R7, RZ, RZ, 0x1f ;  /* 0x0000001fff077424 */ /* 0x000fe400078e00ff */
[----:B------:R-:W-:-:S07]  /*2960*/  IMAD.MOV.U32 R4, RZ, RZ, -0x1 ;  /* 0xffffffffff047424 */ /* 0x000fce00078e00ff */
[----:B0123--:R-:W-:Y:S05]  /*2970*/  WARPSYNC.COLLECTIVE R4, `(.L_x_5399) ;  /* 0x0000000004087348 */ /* 0x00ffea0003c00000 */
[----:B--23--:R2:W3:Y:S02]  /*2980*/  SHFL.DOWN P0, R2, R0, R5, R7 ;  /* 0x0800000500027389 */ /* 0x00c4e40000000007 */
[----:B0123--:R-:W-:Y:S01]  /*2990*/  ENDCOLLECTIVE ;  /* 0x000000000000791b */ /* 0x00ffe20003800000 */
.L_x_5399:
[----:B------:R-:W-:Y:S01]  /*29a0*/  HFMA2.MMA R5, -RZ, RZ, 0, 5.9604644775390625e-08 ;  /* 0x00000001ff057435 */ /* 0x000fe200000001ff */
[----:B------:R-:W-:-:S05]  /*29b0*/  IMAD.MOV.U32 R3, RZ, RZ, R2 ;  /* 0x000000ffff037224 */ /* 0x000fca00078e0002 */
[----:B------:R-:W-:-:S05]  /*29c0*/  FMNMX R3, R3, R0, !PT ;  /* 0x0000000003037209 */ /* 0x000fca0007800000 */
[----:B------:R-:W-:-:S07]  /*29d0*/  IMAD.MOV.U32 R0, RZ, RZ, R3 ;  /* 0x000000ffff007224 */ /* 0x000fce00078e0003 */
[----:B------:R-:W-:Y:S05]  /*29e0*/  WARPSYNC.COLLECTIVE R4, `(.L_x_5400) ;  /* 0x0000000004087348 */ /* 0x000fea0003c00000 */
[----:B------:R0:W1:Y:S02]  /*29f0*/  SHFL.DOWN P0, R2, R0, R5, R7 ;  /* 0x0800000500027389 */ /* 0x0000640000000007 */
[----:B01----:R-:W-:Y:S01]  /*2a00*/  ENDCOLLECTIVE ;  /* 0x000000000000791b */ /* 0x003fe20003800000 */
.L_x_5400:
[----:B------:R-:W-:Y:S05]  /*2a10*/  BRA `(.L_x_5401) ;  /* 0xfffffffc003c7947 */ /* 0x000fea000383ffff */
        .weak           $__internal_39_$__cuda_sm20_rcp_rn_f32_slowpath
        .type           $__internal_39_$__cuda_sm20_rcp_rn_f32_slowpath,@function
        .size           $__internal_39_$__cuda_sm20_rcp_rn_f32_slowpath,(.L_x_14375 - $__internal_39_$__cuda_sm20_rcp_rn_f32_slowpath)
$__internal_39_$__cuda_sm20_rcp_rn_f32_slowpath:
        /* <DEDUP_REMOVED lines=14> */
.L_x_5402:
        /* <DEDUP_REMOVED lines=33> */
.L_x_5404:
[----:B------:R0:W1:Y:S02]  /*2d10*/  MUFU.RCP R7, R2 ;  /* 0x0000000200077308 */ /* 0x0000640000001000 */
.L_x_5403:
[----:B------:R-:W-:Y:S02]  /*2d20*/  IMAD.MOV.U32 R16, RZ, RZ, R4 ;  /* 0x000000ffff107224 */ /* 0x000fe400078e0004 */
[----:B------:R-:W-:-:S04]  /*2d30*/  IMAD.MOV.U32 R17, RZ, RZ, 0x0 ;  /* 0x00000000ff117424 */ /* 0x000fc800078e00ff */
[----:B01----:R-:W-:Y:S05]  /*2d40*/  RET.REL.NODEC R16 `(_ZN18transformer_engine13normalization21ln_fwd_general_kernelINS0_13Kernel_traitsI13__nv_bfloat16S3_13__nv_fp8_e4m3fjLj128ELj1ELj4ELj1ELj8ENS0_18Kernel_traits_baseILj128ES3_S3_S4_fjLj128EEEEEEEvNS0_19ForwardKernelParamsE) ;  /* 0xffffffd010ac7950 */ /* 0x003fea0003c3ffff */
.L_x_5405:
        /* <DEDUP_REMOVED lines=11> */
.L_x_14375:


//--------------------- .text._ZN18transformer_engine13normalization19ln_fwd_tuned_kernelINS0_13Kernel_traitsIff13__nv_bfloat16fjLj65536ELj8ELj1ELj4ELj16ENS0_18Kernel_traits_baseILj65536EffS3_fjLj128EEEEEEEvNS0_19ForwardKernelParamsE --------------------------
	.section	.text._ZN18transformer_engine13normalization19ln_fwd_tuned_kernelINS0_13Kernel_traitsIff13__nv_bfloat16fjLj65536ELj8ELj1ELj4ELj16ENS0_18Kernel_traits_baseILj65536EffS3_fjLj128EEEEEEEvNS0_19ForwardKernelParamsE,"ax",@progbits
	.align	128
        .global         _ZN18transformer_engine13normalization19ln_fwd_tuned_kernelINS0_13Kernel_traitsIff13__nv_bfloat16fjLj65536ELj8ELj1ELj4ELj16ENS0_18Kernel_traits_baseILj65536EffS3_fjLj128EEEEEEEvNS0_19ForwardKernelParamsE
        .type           _ZN18transformer_engine13normalization19ln_fwd_tuned_kernelINS0_13Kernel_traitsIff13__nv_bfloat16fjLj65536ELj8ELj1ELj4ELj16ENS0_18Kernel_traits_baseILj65536EffS3_fjLj128EEEEEEEvNS0_19ForwardKernelParamsE,@function
        .size           _ZN18transformer_engine13normalization19ln_fwd_tuned_kernelINS0_13Kernel_traitsIff13__nv_bfloat16fjLj65536ELj8ELj1ELj4ELj16ENS0_18Kernel_traits_baseILj65536EffS3_fjLj128EEEEEEEvNS0_19ForwardKernelParamsE,(.L_x_14376 - _ZN18transformer_engine13normalization19ln_fwd_tuned_kernelINS0_13Kernel_traitsIff13__nv_bfloat16fjLj65536ELj8ELj1ELj4ELj16ENS0_18Kernel_traits_baseILj65536EffS3_fjLj128EEEEEEEvNS0_19ForwardKernelParamsE)
        .other          _ZN18transformer_engine13normalization19ln_fwd_tuned_kernelINS0_13Kernel_traitsIff13__nv_bfloat16fjLj65536ELj8ELj1ELj4ELj16ENS0_18Kernel_traits_baseILj65536EffS3_fjLj128EEEEEEEvNS0_19ForwardKernelParamsE,@"STO_CUDA_ENTRY STV_DEFAULT"
_ZN18transformer_engine13normalization19ln_fwd_tuned_kernelINS0_13Kernel_traitsIff13__nv_bfloat16fjLj65536ELj8ELj1ELj4ELj16ENS0_18Kernel_traits_baseILj65536EffS3_fjLj128EEEEEEEvNS0_19ForwardKernelParamsE:
.text._ZN18transformer_engine13normalization19ln_fwd_tuned_kernelINS0_13Kernel_traitsIff13__nv_bfloat16fjLj65536ELj8ELj1ELj4ELj16ENS0_18Kernel_traits_baseILj65536EffS3_fjLj128EEEEEEEvNS0_19ForwardKernelParamsE:
[----:B------:R-:W-:Y:S01]  /*0000*/  LDC R1, c[0x0][0x28] ;  /* 0x00000a00ff017b82 */ /* 0x000fe20000000800 */
[----:B------:R-:W0:Y:S01]  /*0010*/  S2R R196, SR_CTAID.X ;  /* 0x0000000000c47919 */ /* 0x000e220000002500 */
[----:B------:R-:W-:-:S06]  /*0020*/  ULDC.U8 UR4, c[0x0][0x294] ;  /* 0x0000a50000047ab9 */ /* 0x000fcc0000000000 */
[----:B------:R-:W1:Y:S01]  /*0030*/  LDC.64 R6, c[0x0][0x238] ;  /* 0x00008e00ff067b82 */ /* 0x000e620000000a00 */
[----:B------:R-:W-:Y:S01]  /*0040*/  UISETP.NE.AND UP0, UPT, UR4, URZ, UPT ;  /* 0x0000003f0400728c */ /* 0x000fe2000bf05270 */
[----:B------:R-:W2:Y:S01]  /*0050*/  S2R R197, SR_TID.X ;  /* 0x0000000000c57919 */ /* 0x000ea20000002100 */
[----:B------:R-:W-:Y:S01]  /*0060*/  ULDC UR6, c[0x0][0x218] ;  /* 0x0000860000067ab9 */ /* 0x000fe20000000800 */
[----:B------:R-:W-:Y:S01]  /*0070*/  HFMA2.MMA R3, -RZ, RZ, 1.875, 0 ;  /* 0x3f800000ff037435 */ /* 0x000fe200000001ff */
[----:B------:R-:W-:Y:S02]  /*0080*/  ULDC.64 UR4, c[0x0][0x208] ;  /* 0x0000820000047ab9 */ /* 0x000fe40000000a00 */
[----:B------:R-:W-:Y:S01]  /*0090*/  PLOP3.LUT P1, PT, PT, PT, UP0, 0x80, 0x0 ;  /* 0x000000000000781c */ /* 0x000fe20003f2f008 */
[----:B------:R-:W3:-:S12]  /*00a0*/  LDC.64 R132, c[0x0][0x260] ;  /* 0x00009800ff847b82 */ /* 0x000ed80000000a00 */
[----:B------:R-:W4:Y:S01]  /*00b0*/  @P1 LDC.64 R4, c[0x0][0x270] ;  /* 0x00009c00ff041b82 */ /* 0x000f220000000a00 */
[----:B0-----:R-:W-:Y:S02]  /*00c0*/  SHF.R.U32.HI R200, RZ, 0x3, R196 ;  /* 0x00000003ffc87819 */ /* 0x001fe400000116c4 */
[----:B------:R-:W-:Y:S02]  /*00d0*/  LOP3.LUT R198, R196, 0x7, RZ, 0xc0, !PT ;  /* 0x00000007c4c67812 */ /* 0x000fe400078ec0ff */
[C---:B--2---:R-:W-:Y:S02]  /*00e0*/  LEA.HI R204, R197.reuse, R200, RZ, 0x19 ;  /* 0x000000c8c5cc7211 */ /* 0x044fe400078fc8ff */
[----:B------:R-:W-:Y:S02]  /*00f0*/  LOP3.LUT R199, R197, 0x1f, RZ, 0xc0, !PT ;  /* 0x0000001fc5c77812 */ /* 0x000fe400078ec0ff */
[----:B------:R-:W-:Y:S02]  /*0100*/  ISETP.GE.AND P0, PT, R204, UR6, PT ;  /* 0x00000006cc007c0c */ /* 0x000fe4000bf06270 */
[----:B------:R-:W-:-:S04]  /*0110*/  SHF.L.U32 R0, R198, 0x7, RZ ;  /* 0x00000007c6007819 */ /* 0x000fc800000006ff */
[----:B------:R-:W-:Y:S01]  /*0120*/  LOP3.LUT R0, R0, 0x380, R199, 0xe2, !PT ;  /* 0x0000038000007812 */ /* 0x000fe200078ee2c7 */
[----:B----4-:R1:W5:Y:S01]  /*0130*/  @P1 LDG.E R3, desc[UR4][R4.64] ;  /* 0x0000000404031981 */ /* 0x010362000c1e1900 */
[----:B------:R-:W-:Y:S02]  /*0140*/  MOV R201, RZ ;  /* 0x000000ff00c97202 */ /* 0x000fe40000000f00 */
[----:B------:R-:W-:-:S05]  /*0150*/  LOP3.LUT R9, R0, 0x60, R197, 0xf8, !PT ;  /* 0x0000006000097812 */ /* 0x000fca00078ef8c5 */
[----:B---3--:R-:W-:-:S04]  /*0160*/  IMAD.WIDE.U32 R132, R9, 0x10, R132 ;  /* 0x0000001009847825 */ /* 0x008fc800078e0084 */
[----:B-1----:R-:W-:Y:S01]  /*0170*/  IMAD.WIDE.U32 R4, R9, 0x10, R6 ;  /* 0x0000001009047825 */ /* 0x002fe200078e0006 */
[----:B------:R-:W-:Y:S06]  /*0180*/  @P0 BRA `(.L_x_5406) ;  /* 0x0000004800f80947 */ /* 0x000fec0003800000 */
[----:B------:R0:W5:Y:S04]  /*0190*/  LDG.E.128 R128, desc[UR4][R4.64] ;  /* 0x0000000404807981 */ /* 0x000168000c1e1d00 */
        /* <DEDUP_REMOVED lines=30> */
[----:B------:R0:W5:Y:S01]  /*0380*/  LDG.E.128 R4, desc[UR4][R132.64+0x3c000] ;  /* 0x03c0000484047981 */ /* 0x000162000c1e1d00 */
[----:B------:R-:W-:-:S02]  /*0390*/  MOV R202, 0x1 ;  /* 0x0000000100ca7802 */ /* 0x000fc40000000f00 */
[----:B------:R-:W-:Y:S02]  /*03a0*/  MOV R203, RZ ;  /* 0x000000ff00cb7202 */ /* 0x000fe40000000f00 */
[----:B------:R-:W-:-:S07]  /*03b0*/  MOV R201, RZ ;  /* 0x000000ff00c97202 */ /* 0x000fce0000000f00 */
.L_x_5425:
[----:B-1----:R-:W0:Y:S01]  /*03c0*/  LDC.64 R192, c[0x0][0x220] ;  /* 0x00008800ffc07b82 */ /* 0x002e220000000a00 */
[----:B------:R-:W-:Y:S02]  /*03d0*/  SHF.L.U32 R0, R198, 0x7, RZ ;  /* 0x00000007c6007819 */ /* 0x000fe400000006ff */
[----:B------:R-:W-:Y:S02]  /*03e0*/  SHF.L.U32 R205, R204, 0xe, RZ ;  /* 0x0000000ecccd7819 */ /* 0x000fe400000006ff */
[----:B------:R-:W-:-:S04]  /*03f0*/  LOP3.LUT R0, R0, 0x380, R199, 0xe2, !PT ;  /* 0x0000038000007812 */ /* 0x000fc800078ee2c7 */
[----:B------:R-:W-:-:S04]  /*0400*/  LOP3.LUT R0, R0, 0x60, R197, 0xf8, !PT ;  /* 0x0000006000007812 */ /* 0x000fc800078ef8c5 */
[----:B------:R-:W-:-:S05]  /*0410*/  LOP3.LUT R205, R205, R0, RZ, 0xfc, !PT ;  /* 0x00000000cdcd7212 */ /* 0x000fca00078efcff */
[C---:B0-----:R-:W-:Y:S01]  /*0420*/  IMAD.WIDE.U32 R132, R205.reuse, 0x10, R192 ;  /* 0x00000010cd847825 */ /* 0x041fe200078e00c0 */
[----:B------:R-:W-:-:S05]  /*0430*/  IADD3 R137, R205, 0x400, RZ ;  /* 0x00000400cd897810 */ /* 0x000fca0007ffe0ff */
[----:B------:R-:W2:Y:S01]  /*0440*/  LDG.E.128 R132, desc[UR4][R132.64] ;  /* 0x0000000484847981 */ /* 0x000ea2000c1e1d00 */
[----:B------:R-:W-:Y:S01]  /*0450*/  IMAD.WIDE.U32 R136, R137, 0x10, R192 ;  /* 0x0000001089887825 */ /* 0x000fe200078e00c0 */
[----:B------:R-:W-:-:S05]  /*0460*/  IADD3 R141, R205, 0x800, RZ ;  /* 0x00000800cd8d7810 */ /* 0x000fca0007ffe0ff */
[----:B------:R-:W3:Y:S01]  /*0470*/  LDG.E.128 R136, desc[UR4][R136.64] ;  /* 0x0000000488887981 */ /* 0x000ee2000c1e1d00 */
[----:B------:R-:W-:Y:S01]  /*0480*/  IMAD.WIDE.U32 R140, R141, 0x10, R192 ;  /* 0x000000108d8c7825 */ /* 0x000fe200078e00c0 */
[----:B------:R-:W-:-:S05]  /*0490*/  IADD3 R145, R205, 0xc00, RZ ;  /* 0x00000c00cd917810 */ /* 0x000fca0007ffe0ff */
[----:B------:R-:W4:Y:S01]  /*04a0*/  LDG.E.128 R140, desc[UR4][R140.64] ;  /* 0x000000048c8c7981 */ /* 0x000f22000c1e1d00 */
[----:B------:R-:W-:Y:S01]  /*04b0*/  IMAD.WIDE.U32 R144, R145, 0x10, R192 ;  /* 0x0000001091907825 */ /* 0x000fe200078e00c0 */
[----:B------:R-:W-:-:S05]  /*04c0*/  LOP3.LUT R149, R205, 0x1000, RZ, 0xfc, !PT ;  /* 0x00001000cd957812 */ /* 0x000fca00078efcff */
[----:B------:R-:W4:Y:S01]  /*04d0*/  LDG.E.128 R144, desc[UR4][R144.64] ;  /* 0x0000000490907981 */ /* 0x000f22000c1e1d00 */
[----:B------:R-:W-:Y:S01]  /*04e0*/  IMAD.WIDE.U32 R148, R149, 0x10, R192 ;  /* 0x0000001095947825 */ /* 0x000fe200078e00c0 */
[----:B------:R-:W-:-:S05]  /*04f0*/  IADD3 R153, R205, 0x1400, RZ ;  /* 0x00001400cd997810 */ /* 0x000fca0007ffe0ff */
        /* <DEDUP_REMOVED lines=31> */
[----:B------:R-:W-:-:S06]  /*06f0*/  IMAD.WIDE.U32 R192, R195, 0x10, R192 ;  /* 0x00000010c3c07825 */ /* 0x000fcc00078e00c0 */
[----:B------:R-:W4:Y:S01]  /*0700*/  LDG.E.128 R192, desc[UR4][R192.64] ;  /* 0x00000004c0c07981 */ /* 0x000f22000c1e1d00 */
[----:B------:R-:W-:Y:S01]  /*0710*/  LOP3.LUT P0, RZ, R202, 0xff, RZ, 0xc0, !PT ;  /* 0x000000ffcaff7812 */ /* 0x000fe2000780c0ff */
[----:B------:R-:W-:Y:S01]  /*0720*/  UMOV UR6, 0xffffffff ;  /* 0xffffffff00067882 */ /* 0x000fe20000000000 */
[----:B------:R-:W-:Y:S02]  /*0730*/  SHF.R.U32.HI R208, RZ, 0x5, R197 ;  /* 0x00000005ffd07819 */ /* 0x000fe400000116c5 */
[----:B------:R-:W-:Y:S02]  /*0740*/  ISETP.NE.AND P1, PT, R199, RZ, PT ;  /* 0x000000ffc700720c */ /* 0x000fe40003f25270 */
[----:B------:R-:W-:-:S07]  /*0750*/  LOP3.LUT R2, R208, 0x7fffffc, RZ, 0xc0, !PT ;  /* 0x07fffffcd0027812 */ /* 0x000fce00078ec0ff */
[----:B------:R-:W-:Y:S01]  /*0760*/  @!P0 IADD3 R2, R2, 0x4, RZ ;  /* 0x0000000402028810 */ /* 0x000fe20007ffe0ff */
[----:B--2---:R-:W-:-:S04]  /*0770*/  FADD R0, RZ, R132 ;  /* 0x00000084ff007221 */ /* 0x004fc80000000000 */
[----:B------:R-:W-:-:S04]  /*0780*/  FADD R207, R133, R0 ;  /* 0x0000000085cf7221 */ /* 0x000fc80000000000 */
[----:B------:R-:W-:-:S04]  /*0790*/  FADD R0, R134, R207 ;  /* 0x000000cf86007221 */ /* 0x000fc80000000000 */
[----:B------:R-:W-:-:S04]  /*07a0*/  FADD R207, R135, R0 ;  /* 0x0000000087cf7221 */ /* 0x000fc80000000000 */
[----:B---3--:R-:W-:-:S04]  /*07b0*/  FADD R0, R136, R207 ;  /* 0x000000cf88007221 */ /* 0x008fc80000000000 */
[----:B------:R-:W-:-:S04]  /*07c0*/  FADD R207, R137, R0 ;  /* 0x0000000089cf7221 */ /* 0x000fc80000000000 */
[----:B------:R-:W-:-:S04]  /*07d0*/  FADD R0, R138, R207 ;  /* 0x000000cf8a007221 */ /* 0x000fc80000000000 */
[----:B------:R-:W-:-:S04]  /*07e0*/  FADD R207, R139, R0 ;  /* 0x000000008bcf7221 */ /* 0x000fc80000000000 */
[----:B----4-:R-:W-:-:S04]  /*07f0*/  FADD R0, R140, R207 ;  /* 0x000000cf8c007221 */ /* 0x010fc80000000000 */
[----:B------:R-:W-:-:S04]  /*0800*/  FADD R207, R141, R0 ;  /* 0x000000008dcf7221 */ /* 0x000fc80000000000 */
        /* <DEDUP_REMOVED lines=53> */
[----:B------:R-:W-:Y:S01]  /*0b60*/  FADD R0, R195, R0 ;  /* 0x00000000c3007221 */ /* 0x000fe20000000000 */
[----:B------:R-:W-:Y:S06]  /*0b70*/  BRA.DIV UR6, `(.L_x_5407) ;  /* 0x0000004606a47947 */ /* 0x000fec000b800000 */
        /* <DEDUP_REMOVED lines=9> */
[----:B0-----:R-:W-:-:S04]  /*0c10*/  FADD R206, R211, R206 ;  /* 0x000000ced3ce7221 */ /* 0x001fc80000000000 */
[----:B------:R-:W-:-:S04]  /*0c20*/  FMUL R206, R206, 0.00048828125 ;  /* 0x3a000000cece7820 */ /* 0x000fc80000400000 */
[--C-:B------:R-:W-:Y:S01]  /*0c30*/  FADD R0, R132, -R206.reuse ;  /* 0x800000ce84007221 */ /* 0x100fe20000000000 */
[--C-:B------:R-:W-:Y:S01]  /*0c40*/  FADD R213, R133, -R206.reuse ;  /* 0x800000ce85d57221 */ /* 0x100fe20000000000 */
[--C-:B------:R-:W-:Y:S01]  /*0c50*/  FADD R207, R134, -R206.reuse ;  /* 0x800000ce86cf7221 */ /* 0x100fe20000000000 */
[----:B------:R-:W-:Y:S01]  /*0c60*/  FADD R209, R135, -R206 ;  /* 0x800000ce87d17221 */ /* 0x000fe20000000000 */
[----:B------:R-:W-:-:S04]  /*0c70*/  FFMA R0, R0, R0, RZ ;  /* 0x0000000000007223 */ /* 0x000fc800000000ff */
[----:B------:R-:W-:-:S04]  /*0c80*/  FFMA R0, R213, R213, R0 ;  /* 0x000000d5d5007223 */ /* 0x000fc80000000000 */
[----:B------:R-:W-:Y:S01]  /*0c90*/  FFMA R0, R207, R207, R0 ;  /* 0x000000cfcf007223 */ /* 0x000fe20000000000 */
[----:B------:R-:W-:-:S03]  /*0ca0*/  FADD R207, R136, -R206 ;  /* 0x800000ce88cf7221 */ /* 0x000fc60000000000 */
        /* <DEDUP_REMOVED lines=118> */
[----:B------:R-:W-:-:S04]  /*1410*/  FFMA R0, R207, R207, R0 ;  /* 0x000000cfcf007223 */ /* 0x000fc80000000000 */
[----:B------:R-:W-:-:S05]  /*1420*/  FFMA R0, R209, R209, R0 ;  /* 0x000000d1d1007223 */ /* 0x000fca0000000000 */
        /* <DEDUP_REMOVED lines=8> */
[----:B------:R0:W1:Y:S02]  /*14b0*/  SHFL.BFLY PT, R211, R212, 0x10, 0x1f ;  /* 0x0e001f00d4d37f89 */ /* 0x00006400000e0000 */
.L_x_5444:
[----:B------:R-:W2:Y:S01]  /*14c0*/  @!P1 S2R R210, SR_CgaCtaId ;  /* 0x0000000000d29919 */ /* 0x000ea20000008800 */
[----:B------:R-:W-:Y:S01]  /*14d0*/  ISETP.GT.U32.AND P0, PT, R199, 0x3, PT ;  /* 0x00000003c700780c */ /* 0x000fe20003f04070 */
[----:B------:R-:W-:Y:S05]  /*14e0*/  WARPSYNC.ALL ;  /* 0x0000000000007948 */ /* 0x000fea0003800000 */
[----:B------:R-:W-:Y:S01]  /*14f0*/  @!P1 MOV R0, 0x400 ;  /* 0x0000040000009802 */ /* 0x000fe20000000f00 */
[----:B------:R-:W-:Y:S03]  /*1500*/  BSSY B0, `(.L_x_5408) ;  /* 0x0000024000007945 */ /* 0x000fe60003800000 */
[----:B------:R-:W-:-:S02]  /*1510*/  @!P1 IADD3 R207, R0, 0x10, RZ ;  /* 0x0000001000cf9810 */ /* 0x000fc40007ffe0ff */
[----:B------:R-:W-:Y:S01]  /*1520*/  LOP3.LUT R0, R208, 0x3, RZ, 0xc0, !PT ;  /* 0x00000003d0007812 */ /* 0x000fe200078ec0ff */
[----:B------:R-:W3:Y:S01]  /*1530*/  @!P0 S2R R214, SR_CgaCtaId ;  /* 0x0000000000d68919 */ /* 0x000ee20000008800 */
[----:B------:R-:W-:Y:S02]  /*1540*/  @!P0 MOV R209, 0x400 ;  /* 0x0000040000d18802 */ /* 0x000fe40000000f00 */
[----:B------:R-:W-:Y:S02]  /*1550*/  LOP3.LUT P3, RZ, R0, 0x1f, R197, 0xf8, !PT ;  /* 0x0000001f00ff7812 */ /* 0x000fe4000786f8c5 */
[----:B------:R-:W-:Y:S02]  /*1560*/  @!P0 IADD3 R209, R209, 0x10, RZ ;  /* 0x00000010d1d18810 */ /* 0x000fe40007ffe0ff */
[----:B--2---:R-:W-:Y:S02]  /*1570*/  @!P1 LEA R210, R210, R207, 0x18 ;  /* 0x000000cfd2d29211 */ /* 0x004fe400078ec0ff */
[----:B------:R-:W-:-:S02]  /*1580*/  @!P1 IADD3 R207, R2, R0, RZ ;  /* 0x0000000002cf9210 */ /* 0x000fc40007ffe0ff */
[----:B------:R-:W-:Y:S02]  /*1590*/  @!P0 IADD3 R2, R199, R2, RZ ;  /* 0x00000002c7028210 */ /* 0x000fe40007ffe0ff */
[----:B------:R-:W-:Y:S01]  /*15a0*/  @!P1 LEA R215, R207, R210, 0x3 ;  /* 0x000000d2cfd79211 */ /* 0x000fe200078e18ff */
[----:B-1----:R-:W-:Y:S01]  /*15b0*/  FADD R207, R212, R211 ;  /* 0x000000d3d4cf7221 */ /* 0x002fe20000000000 */
[----:B------:R-:W-:-:S04]  /*15c0*/  CS2R R210, SRZ ;  /* 0x0000000000d27805 */ /* 0x000fc8000001ff00 */
[----:B------:R-:W-:Y:S01]  /*15d0*/  @!P1 STS.64 [R215], R206 ;  /* 0x000000ced7009388 */ /* 0x000fe20000000a00 */
[----:B---3--:R-:W-:Y:S01]  /*15e0*/  @!P0 LEA R209, R214, R209, 0x18 ;  /* 0x000000d1d6d18211 */ /* 0x008fe200078ec0ff */
[----:B------:R-:W-:-:S03]  /*15f0*/  HFMA2.MMA R214, -RZ, RZ, 0, 0 ;  /* 0x00000000ffd67435 */ /* 0x000fc600000001ff */
[----:B------:R-:W-:Y:S01]  /*1600*/  @!P0 LEA R2, R2, R209, 0x3 ;  /* 0x000000d102028211 */ /* 0x000fe200078e18ff */
[----:B------:R-:W-:Y:S02]  /*1610*/  BAR.SYNC.DEFER_BLOCKING 0x0 ;  /* 0x0000000000007b1d */ /* 0x000fe40000010000 */
[----:B------:R-:W-:-:S05]  /*1620*/  @!P0 MOV R214, 0x45000000 ;  /* 0x4500000000d68802 */ /* 0x000fca0000000f00 */
[----:B------:R-:W1:Y:S04]  /*1630*/  SHFL.DOWN PT, R213, R214, 0x2, 0x1f ;  /* 0x08401f00d6d57f89 */ /* 0x000e6800000e0000 */
[----:B------:R-:W2:Y:S01]  /*1640*/  @!P0 LDS.64 R210, [R2] ;  /* 0x0000000002d28984 */ /* 0x000ea20000000a00 */
[----:B-1----:R-:W-:-:S05]  /*1650*/  FADD R209, R213, R214 ;  /* 0x000000d6d5d17221 */ /* 0x002fca0000000000 */
[----:B------:R-:W-:-:S04]  /*1660*/  IADD3 R206, R209, 0x1800000, RZ ;  /* 0x01800000d1ce7810 */ /* 0x000fc80007ffe0ff */
[----:B------:R-:W-:-:S04]  /*1670*/  LOP3.LUT R206, R206, 0x7f800000, RZ, 0xc0, !PT ;  /* 0x7f800000cece7812 */ /* 0x000fc800078ec0ff */
[----:B------:R-:W-:Y:S01]  /*1680*/  ISETP.GT.U32.AND P0, PT, R206, 0x1ffffff, PT ;  /* 0x01ffffffce00780c */ /* 0x000fe20003f04070 */
[----:B--2---:R1:W2:Y:S04]  /*1690*/  SHFL.DOWN PT, R215, R210, 0x2, 0x1f ;  /* 0x08401f00d2d77f89 */ /* 0x0042a800000e0000 */
[----:B------:R1:W3:Y:S08]  /*16a0*/  SHFL.DOWN PT, R216, R211, 0x2, 0x1f ;  /* 0x08401f00d3d87f89 */ /* 0x0002f000000e0000 */
[----:B------:R-:W-:Y:S05]  /*16b0*/  @P0 BRA `(.L_x_5409) ;  /* 0x0000000000100947 */ /* 0x000fea0003800000 */
[----:B------:R-:W-:Y:S02]  /*16c0*/  MOV R0, R209 ;  /* 0x000000d100007202 */ /* 0x000fe40000000f00 */
[----:B------:R-:W-:-:S07]  /*16d0*/  MOV R206, 0x16f0 ;  /* 0x000016f000ce7802 */ /* 0x000fce0000000f00 */
[----:B0123-5:R-:W-:Y:S05]  /*16e0*/  CALL.REL.NOINC `($__internal_40_$__cuda_sm20_rcp_rn_f32_slowpath) ;  /* 0x0000004800bc7944 */ /* 0x02ffea0003c00000 */
[----:B------:R-:W-:Y:S05]  /*16f0*/  BRA `(.L_x_5410) ;  /* 0x0000000000107947 */ /* 0x000fea0003800000 */
.L_x_5409:
[----:B------:R-:W4:Y:S02]  /*1700*/  MUFU.RCP R0, R209 ;  /* 0x000000d100007308 */ /* 0x000f240000001000 */
[----:B----4-:R-:W-:-:S04]  /*1710*/  FFMA R2, R209, R0, -1 ;  /* 0xbf800000d1027423 */ /* 0x010fc80000000000 */
[----:B------:R-:W-:-:S04]  /*1720*/  FADD.FTZ R207, -R2, -RZ ;  /* 0x800000ff02cf7221 */ /* 0x000fc80000010100 */
[----:B------:R-:W-:-:S07]  /*1730*/  FFMA R0, R0, R207, R0 ;  /* 0x000000cf00007223 */ /* 0x000fce0000000000 */
.L_x_5410:
[----:B------:R-:W-:Y:S05]  /*1740*/  BSYNC B0 ;  /* 0x0000000000007941 */ /* 0x000fea0003800000 */
.L_x_5408:
[----:B0-----:R-:W0:Y:S01]  /*1750*/  SHFL.DOWN PT, R212, R209, 0x1, 0x1f ;  /* 0x08201f00d1d47f89 */ /* 0x001e2200000e0000 */
[----:B--2---:R-:W-:Y:S01]  /*1760*/  FADD R2, -R215, R210 ;  /* 0x000000d2d7027221 */ /* 0x004fe20000000100 */
[----:B------:R-:W-:Y:S01]  /*1770*/  FMUL R215, R213, R215 ;  /* 0x000000d7d5d77220 */ /* 0x000fe20000400000 */
[----:B-1-3--:R-:W-:Y:S01]  /*1780*/  FADD R211, R216, R211 ;  /* 0x000000d3d8d37221 */ /* 0x00afe20000000000 */
[----:B------:R-:W-:Y:S01]  /*1790*/  BSSY B0, `(.L_x_5411) ;  /* 0x0000016000007945 */ /* 0x000fe20003800000 */
[----:B------:R-:W-:Y:S01]  /*17a0*/  FMUL R207, R2, R2 ;  /* 0x0000000202cf7220 */ /* 0x000fe20000400000 */
[----:B------:R-:W-:-:S03]  /*17b0*/  FFMA R215, R214, R210, R215 ;  /* 0x000000d2d6d77223 */ /* 0x000fc600000000d7 */
[----:B------:R-:W-:Y:S01]  /*17c0*/  FMUL R2, R207, R214 ;  /* 0x000000d6cf027220 */ /* 0x000fe20000400000 */
[----:B------:R-:W-:-:S03]  /*17d0*/  FMUL R210, R215, R0 ;  /* 0x00000000d7d27220 */ /* 0x000fc60000400000 */
[----:B------:R-:W-:Y:S02]  /*17e0*/  FMUL R2, R213, R2 ;  /* 0x00000002d5027220 */ /* 0x000fe40000400000 */
[----:B------:R1:W2:Y:S02]  /*17f0*/  SHFL.DOWN PT, R213, R210, 0x1, 0x1f ;  /* 0x08201f00d2d57f89 */ /* 0x0002a400000e0000 */
[----:B------:R-:W-:-:S05]  /*1800*/  FFMA R214, R2, R0, R211 ;  /* 0x0000000002d67223 */ /* 0x000fca00000000d3 */
[----:B------:R1:W3:Y:S01]  /*1810*/  SHFL.DOWN PT, R211, R214, 0x1, 0x1f ;  /* 0x08201f00d6d37f89 */ /* 0x0002e200000e0000 */
[----:B0-----:R-:W-:-:S05]  /*1820*/  FADD R215, R209, R212 ;  /* 0x000000d4d1d77221 */ /* 0x001fca0000000000 */
[----:B------:R-:W-:-:S04]  /*1830*/  IADD3 R0, R215, 0x1800000, RZ ;  /* 0x01800000d7007810 */ /* 0x000fc80007ffe0ff */
[----:B------:R-:W-:-:S04]  /*1840*/  LOP3.LUT R0, R0, 0x7f800000, RZ, 0xc0, !PT ;  /* 0x7f80000000007812 */ /* 0x000fc800078ec0ff */
[----:B------:R-:W-:-:S13]  /*1850*/  ISETP.GT.U32.AND P0, PT, R0, 0x1ffffff, PT ;  /* 0x01ffffff0000780c */ /* 0x000fda0003f04070 */
[----:B-123--:R-:W-:Y:S05]  /*1860*/  @P0 BRA `(.L_x_5412) ;  /* 0x0000000000100947 */ /* 0x00efea0003800000 */
[----:B------:R-:W-:Y:S02]  /*1870*/  MOV R0, R215 ;  /* 0x000000d700007202 */ /* 0x000fe40000000f00 */
[----:B------:R-:W-:-:S07]  /*1880*/  MOV R206, 0x18a0 ;  /* 0x000018a000ce7802 */ /* 0x000fce0000000f00 */
[----:B-----5:R-:W-:Y:S05]  /*1890*/  CALL.REL.NOINC `($__internal_40_$__cuda_sm20_rcp_rn_f32_slowpath) ;  /* 0x0000004800507944 */ /* 0x020fea0003c00000 */
[----:B------:R-:W-:Y:S05]  /*18a0*/  BRA `(.L_x_5413) ;  /* 0x0000000000107947 */ /* 0x000fea0003800000 */
.L_x_5412:
[----:B------:R-:W0:Y:S02]  /*18b0*/  MUFU.RCP R0, R215 ;  /* 0x000000d700007308 */ /* 0x000e240000001000 */
[----:B0-----:R-:W-:-:S04]  /*18c0*/  FFMA R2, R215, R0, -1 ;  /* 0xbf800000d7027423 */ /* 0x001fc80000000000 */
[----:B------:R-:W-:-:S04]  /*18d0*/  FADD.FTZ R207, -R2, -RZ ;  /* 0x800000ff02cf7221 */ /* 0x000fc80000010100 */
[----:B------:R-:W-:-:S07]  /*18e0*/  FFMA R0, R0, R207, R0 ;  /* 0x000000cf00007223 */ /* 0x000fce0000000000 */
.L_x_5413:
[----:B------:R-:W-:Y:S05]  /*18f0*/  BSYNC B0 ;  /* 0x0000000000007941 */ /* 0x000fea0003800000 */
.L_x_5411:
[----:B------:R-:W0:Y:S01]  /*1900*/  LDC R217, c[0x0][0x210] ;  /* 0x00008400ffd97b82 */ /* 0x000e220000000800 */
[----:B------:R-:W-:Y:S01]  /*1910*/  FADD R2, R210, -R213 ;  /* 0x800000d5d2027221 */ /* 0x000fe20000000000 */
[----:B------:R-:W-:Y:S01]  /*1920*/  FMUL R206, R212, R213 ;  /* 0x000000d5d4ce7220 */ /* 0x000fe20000400000 */
[----:B------:R-:W-:Y:S01]  /*1930*/  FADD R213, R214, R211 ;  /* 0x000000d3d6d57221 */ /* 0x000fe20000000000 */
[----:B------:R-:W-:Y:S01]  /*1940*/  LOP3.LUT R220, R203, 0x1, RZ, 0xc0, !PT ;  /* 0x00000001cbdc7812 */ /* 0x000fe200078ec0ff */
[----:B------:R-:W-:Y:S01]  /*1950*/  FMUL R2, R2, R2 ;  /* 0x0000000202027220 */ /* 0x000fe20000400000 */
[----:B------:R-:W-:Y:S02]  /*1960*/  ISETP.GT.U32.AND P0, PT, R199, 0x7, PT ;  /* 0x00000007c700780c */ /* 0x000fe40003f04070 */
[----:B------:R-:W-:Y:S01]  /*1970*/  IADD3 R215, -R220, RZ, RZ ;  /* 0x000000ffdcd77210 */ /* 0x000fe20007ffe1ff */
[C---:B------:R-:W-:Y:S01]  /*1980*/  FMUL R207, R209.reuse, R2 ;  /* 0x00000002d1cf7220 */ /* 0x040fe20000400000 */
[----:B------:R-:W-:-:S03]  /*1990*/  FFMA R209, R209, R210, R206 ;  /* 0x000000d2d1d17223 */ /* 0x000fc600000000ce */
[----:B------:R-:W-:Y:S01]  /*19a0*/  FMUL R212, R212, R207 ;  /* 0x000000cfd4d47220 */ /* 0x000fe20000400000 */
[-C--:B------:R-:W-:Y:S01]  /*19b0*/  FMUL R209, R209, R0.reuse ;  /* 0x00000000d1d17220 */ /* 0x080fe20000400000 */
[----:B------:R-:W1:Y:S02]  /*19c0*/  @!P3 LDC.64 R206, c[0x0][0x240] ;  /* 0x00009000ffcebb82 */ /* 0x000e640000000a00 */
[----:B------:R-:W-:Y:S01]  /*19d0*/  FFMA R0, R212, R0, R213 ;  /* 0x00000000d4007223 */ /* 0x000fe200000000d5 */
[----:B------:R-:W-:Y:S01]  /*19e0*/  LEA.HI R213, R197, R200, RZ, 0x19 ;  /* 0x000000c8c5d57211 */ /* 0x000fe200078fc8ff */
[----:B------:R-:W-:Y:S04]  /*19f0*/  SHFL.IDX PT, R218, R209, RZ, 0x1f ;  /* 0x00001fffd1da7589 */ /* 0x000fe800000e0000 */
[----:B------:R-:W2:Y:S01]  /*1a00*/  SHFL.IDX PT, R219, R0, RZ, 0x1f ;  /* 0x00001fff00db7589 */ /* 0x000ea200000e0000 */
[----:B0-----:R-:W-:Y:S01]  /*1a10*/  SHF.L.U32 R2, R217, 0x3, RZ ;  /* 0x00000003d9027819 */ /* 0x001fe200000006ff */
[----:B------:R-:W0:Y:S03]  /*1a20*/  @!P0 LDC.64 R210, c[0x0][0x240] ;  /* 0x00009000ffd28b82 */ /* 0x000e260000000a00 */
[----:B------:R-:W-:-:S04]  /*1a30*/  LOP3.LUT R2, R215, R2, RZ, 0xc0, !PT ;  /* 0x00000002d7027212 */ /* 0x000fc800078ec0ff */
[----:B------:R-:W-:-:S04]  /*1a40*/  LEA R2, P1, R213, R2, 0x3 ;  /* 0x00000002d5027211 */ /* 0x000fc800078218ff */
[----:B------:R-:W-:Y:S02]  /*1a50*/  @!P3 IADD3 R213, P2, R198, R2, RZ ;  /* 0x00000002c6d5b210 */ /* 0x000fe40007f5e0ff */
[----:B------:R-:W-:Y:S02]  /*1a60*/  IADD3.X R214, RZ, RZ, RZ, P1, !PT ;  /* 0x000000ffffd67210 */ /* 0x000fe40000ffe4ff */
[----:B-1----:R-:W-:Y:S02]  /*1a70*/  @!P3 LEA R212, P1, R213, R206, 0x3 ;  /* 0x000000ced5d4b211 */ /* 0x002fe400078218ff */
[----:B------:R-:W-:Y:S02]  /*1a80*/  @!P3 IADD3.X R216, RZ, R214, RZ, P2, !PT ;  /* 0x000000d6ffd8b210 */ /* 0x000fe400017fe4ff */
[----:B------:R-:W-:Y:S02]  /*1a90*/  ISETP.NE.AND P2, PT, R197, RZ, PT ;  /* 0x000000ffc500720c */ /* 0x000fe40003f45270 */
[----:B------:R-:W-:-:S02]  /*1aa0*/  @!P3 LEA.HI.X R213, R213, R207, R216, 0x3, P1 ;  /* 0x000000cfd5d5b211 */ /* 0x000fc400008f1cd8 */
[----:B------:R-:W-:Y:S02]  /*1ab0*/  @!P0 IADD3 R2, P4, R199, R2, RZ ;  /* 0x00000002c7028210 */ /* 0x000fe40007f9e0ff */
[----:B------:R-:W-:Y:S01]  /*1ac0*/  ISETP.NE.AND P1, PT, R220, RZ, PT ;  /* 0x000000ffdc00720c */ /* 0x000fe20003f25270 */
[----:B--2---:R1:W-:Y:S01]  /*1ad0*/  @!P3 STG.E.64 desc[UR4][R212.64], R218 ;  /* 0x000000dad400b986 */ /* 0x0043e2000c101b04 */
[----:B------:R-:W-:Y:S02]  /*1ae0*/  @!P0 IADD3.X R214, RZ, R214, RZ, P4, !PT ;  /* 0x000000d6ffd68210 */ /* 0x000fe400027fe4ff */
[----:B0-----:R-:W-:-:S04]  /*1af0*/  @!P0 LEA R206, P4, R2, R210, 0x3 ;  /* 0x000000d202ce8211 */ /* 0x001fc800078818ff */
[----:B------:R-:W-:Y:S01]  /*1b00*/  @!P0 LEA.HI.X R207, R2, R211, R214, 0x3, P4 ;  /* 0x000000d302cf8211 */ /* 0x000fe200020f1cd6 */
[----:B------:R-:W-:Y:S01]  /*1b10*/  HFMA2.MMA R211, -RZ, RZ, 0, 0 ;  /* 0x00000000ffd37435 */ /* 0x000fe200000001ff */
[----:B-1----:R-:W-:Y:S10]  /*1b20*/  @P2 BRA `(.L_x_5414) ;  /* 0x0000000000502947 */ /* 0x002ff40003800000 */
[----:B------:R-:W-:Y:S01]  /*1b30*/  SEL R209, R217, RZ, P1 ;  /* 0x000000ffd9d17207 */ /* 0x000fe20000800000 */
[----:B------:R-:W-:Y:S01]  /*1b40*/  ULDC.64 UR6, c[0x0][0x248] ;  /* 0x0000920000067ab9 */ /* 0x000fe20000000a00 */
[----:B------:R-:W-:Y:S02]  /*1b50*/  LOP3.LUT P1, RZ, R203, 0x2, RZ, 0xc0, !PT ;  /* 0x00000002cbff7812 */ /* 0x000fe4000782c0ff */
[----:B------:R-:W-:Y:S02]  /*1b60*/  IADD3 R0, P2, R200, R209, RZ ;  /* 0x000000d1c8007210 */ /* 0x000fe40007f5e0ff */
[----:B------:R-:W-:Y:S02]  /*1b70*/  MOV R2, 0x1 ;  /* 0x0000000100027802 */ /* 0x000fe40000000f00 */
[----:B------:R-:W-:Y:S02]  /*1b80*/  LEA.HI.X.SX32 R209, R209, RZ, 0x1, P2 ;  /* 0x000000ffd1d17211 */ /* 0x000fe400010f0eff */
[----:B------:R-:W-:-:S04]  /*1b90*/  LEA R212, P2, R0, UR6, 0x2 ;  /* 0x0000000600d47c11 */ /* 0x000fc8000f8410ff */
[----:B------:R-:W-:Y:S02]  /*1ba0*/  LEA.HI.X R213, R0, UR7, R209, 0x2, P2 ;  /* 0x0000000700d57c11 */ /* 0x000fe400090f14d1 */
[----:B------:R-:W-:Y:S01]  /*1bb0*/  SEL R209, R2, 0xffffffff, !P1 ;  /* 0xffffffff02d17807 */ /* 0x000fe20004800000 */
[----:B------:R-:W-:Y:S06]  /*1bc0*/  MEMBAR.ALL.GPU ;  /* 0x0000000000007992 */ /* 0x000fec000000a000 */
[----:B------:R-:W-:-:S00]  /*1bd0*/  ERRBAR ;  /* 0x00000000000079ab */ /* 0x000fc00000000000 */
[----:B------:R-:W-:Y:S06]  /*1be0*/  CGAERRBAR ;  /* 0x00000000000075ab */ /* 0x000fec0000000000 */
[----:B------:R0:W-:Y:S01]  /*1bf0*/  REDG.E.ADD.S32.STRONG.GPU desc[UR4][R212.64], R209 ;  /* 0x000000d1d400798e */ /* 0x0001e2000c10e384 */
[----:B------:R-:W-:-:S04]  /*1c00*/  SHF.L.U32 R0, R203, 0x2, RZ ;  /* 0x00000002cb007819 */ /* 0x000fc800000006ff */
[----:B------:R-:W-:-:S07]  /*1c10*/  LOP3.LUT R215, R0, 0x8, RZ, 0xc, !PT ;  /* 0x0000000800d77812 */ /* 0x000fce00078e0cff */
.L_x_5415:
[----:B------:R-:W2:Y:S04]  /*1c20*/  LDG.E.STRONG.GPU R0, desc[UR4][R212.64] ;  /* 0x00000004d4007981 */ /* 0x000ea8000c1ef900 */
[----:B--2---:R-:W-:Y:S01]  /*1c30*/  CCTL.IVALL ;  /* 0x00000000ff00798f */ /* 0x004fe20002000000 */
[----:B------:R-:W-:Y:S05]  /*1c40*/  YIELD ;  /* 0x0000000000007946 */ /* 0x000fea0003800000 */
[----:B------:R-:W-:-:S13]  /*1c50*/  ISETP.NE.AND P1, PT, R0, R215, PT ;  /* 0x000000d70000720c */ /* 0x000fda0003f25270 */
[----:B------:R-:W-:Y:S05]  /*1c60*/  @P1 BRA `(.L_x_5415) ;  /* 0xfffffffc00ec1947 */ /* 0x000fea000383ffff */
.L_x_5414:
[----:B------:R-:W-:Y:S05]  /*1c70*/  WARPSYNC.ALL ;  /* 0x0000000000007948 */ /* 0x000fea0003800000 */
[----:B------:R-:W-:Y:S01]  /*1c80*/  BAR.SYNC.DEFER_BLOCKING 0x0 ;  /* 0x0000000000007b1d */ /* 0x000fe20000010000 */
[----:B------:R-:W-:-:S06]  /*1c90*/  MOV R210, RZ ;  /* 0x000000ff00d27202 */ /* 0x000fcc0000000f00 */
[----:B------:R-:W2:Y:S01]  /*1ca0*/  @!P0 LDG.E.64 R210, desc[UR4][R206.64] ;  /* 0x00000004ced28981 */ /* 0x000ea2000c1e1b00 */
[----:B------:R-:W-:Y:S01]  /*1cb0*/  MOV R214, RZ ;  /* 0x000000ff00d67202 */ /* 0x000fe20000000f00 */
[----:B------:R-:W-:Y:S01]  /*1cc0*/  BSSY B0, `(.L_x_5416) ;  /* 0x0000014000007945 */ /* 0x000fe20003800000 */
[----:B------:R-:W-:Y:S02]  /*1cd0*/  @!P0 MOV R214, 0x46000000 ;  /* 0x4600000000d68802 */ /* 0x000fe40000000f00 */
[----:B------:R-:W-:-:S03]  /*1ce0*/  LOP3.LUT R217, R199, 0x7, R196, 0xf8, !PT ;  /* 0x00000007c7d97812 */ /* 0x000fc600078ef8c4 */
[----:B0-----:R-:W0:Y:S01]  /*1cf0*/  SHFL.DOWN PT, R213, R214, 0x4, 0x1f ;  /* 0x08801f00d6d57f89 */ /* 0x001e2200000e0000 */
[----:B------:R-:W-:Y:S01]  /*1d00*/  LOP3.LUT P3, RZ, R217, 0x3, R208, 0xf8, !PT ;  /* 0x00000003d9ff7812 */ /* 0x000fe2000786f8d0 */
[----:B0-----:R-:W-:-:S05]  /*1d10*/  FADD R209, R213, R214 ;  /* 0x000000d6d5d17221 */ /* 0x001fca0000000000 */
[----:B------:R-:W-:-:S04]  /*1d20*/  IADD3 R0, R209, 0x1800000, RZ ;  /* 0x01800000d1007810 */ /* 0x000fc80007ffe0ff */
[----:B------:R-:W-:-:S04]  /*1d30*/  LOP3.LUT R0, R0, 0x7f800000, RZ, 0xc0, !PT ;  /* 0x7f80000000007812 */ /* 0x000fc800078ec0ff */
[----:B------:R-:W-:Y:S01]  /*1d40*/  ISETP.GT.U32.AND P0, PT, R0, 0x1ffffff, PT ;  /* 0x01ffffff0000780c */ /* 0x000fe20003f04070 */
[----:B--2---:R0:W1:Y:S04]  /*1d50*/  SHFL.DOWN PT, R215, R210, 0x4, 0x1f ;  /* 0x08801f00d2d77f89 */ /* 0x00406800000e0000 */
[----:B------:R0:W2:Y:S08]  /*1d60*/  SHFL.DOWN PT, R216, R211, 0x4, 0x1f ;  /* 0x08801f00d3d87f89 */ /* 0x0000b000000e0000 */
[----:B------:R-:W-:Y:S05]  /*1d70*/  @P0 BRA `(.L_x_5417) ;  /* 0x0000000000100947 */ /* 0x000fea0003800000 */
[----:B------:R-:W-:Y:S02]  /*1d80*/  MOV R0, R209 ;  /* 0x000000d100007202 */ /* 0x000fe40000000f00 */
[----:B------:R-:W-:-:S07]  /*1d90*/  MOV R206, 0x1db0 ;  /* 0x00001db000ce7802 */ /* 0x000fce0000000f00 */
[----:B012--5:R-:W-:Y:S05]  /*1da0*/  CALL.REL.NOINC `($__internal_40_$__cuda_sm20_rcp_rn_f32_slowpath) ;  /* 0x00000044000c7944 */ /* 0x027fea0003c00000 */
[----:B------:R-:W-:Y:S05]  /*1db0*/  BRA `(.L_x_5418) ;  /* 0x0000000000107947 */ /* 0x000fea0003800000 */
.L_x_5417:
[----:B------:R-:W3:Y:S02]  /*1dc0*/  MUFU.RCP R0, R209 ;  /* 0x000000d100007308 */ /* 0x000ee40000001000 */
[----:B---3--:R-:W-:-:S04]  /*1dd0*/  FFMA R2, R209, R0, -1 ;  /* 0xbf800000d1027423 */ /* 0x008fc80000000000 */
[----:B------:R-:W-:-:S04]  /*1de0*/  FADD.FTZ R207, -R2, -RZ ;  /* 0x800000ff02cf7221 */ /* 0x000fc80000010100 */
[----:B------:R-:W-:-:S07]  /*1df0*/  FFMA R0, R0, R207, R0 ;  /* 0x000000cf00007223 */ /* 0x000fce0000000000 */
.L_x_5418:
[----:B------:R-:W-:Y:S05]  /*1e00*/  BSYNC B0 ;  /* 0x0000000000007941 */ /* 0x000fea0003800000 */
.L_x_5416:
[----:B------:R-:W3:Y:S01]  /*1e10*/  SHFL.DOWN PT, R212, R209, 0x2, 0x1f ;  /* 0x08401f00d1d47f89 */ /* 0x000ee200000e0000 */
[----:B-1----:R-:W-:Y:S01]  /*1e20*/  FADD R2, -R215, R210 ;  /* 0x000000d2d7027221 */ /* 0x002fe20000000100 */
[----:B------:R-:W-:Y:S01]  /*1e30*/  FMUL R215, R213, R215 ;  /* 0x000000d7d5d77220 */ /* 0x000fe20000400000 */
[----:B0-2---:R-:W-:Y:S01]  /*1e40*/  FADD R211, R216, R211 ;  /* 0x000000d3d8d37221 */ /* 0x005fe20000000000 */
[----:B------:R-:W-:Y:S01]  /*1e50*/  BSSY B0, `(.L_x_5419) ;  /* 0x0000016000007945 */ /* 0x000fe20003800000 */
[----:B------:R-:W-:Y:S01]  /*1e60*/  FMUL R207, R2, R2 ;  /* 0x0000000202cf7220 */ /* 0x000fe20000400000 */
[----:B------:R-:W-:-:S03]  /*1e70*/  FFMA R215, R214, R210, R215 ;  /* 0x000000d2d6d77223 */ /* 0x000fc600000000d7 */
[----:B------:R-:W-:Y:S01]  /*1e80*/  FMUL R2, R207, R214 ;  /* 0x000000d6cf027220 */ /* 0x000fe20000400000 */
[----:B------:R-:W-:-:S03]  /*1e90*/  FMUL R210, R215, R0 ;  /* 0x00000000d7d27220 */ /* 0x000fc60000400000 */
[----:B------:R-:W-:Y:S02]  /*1ea0*/  FMUL R2, R213, R2 ;  /* 0x00000002d5027220 */ /* 0x000fe40000400000 */
[----:B------:R0:W1:Y:S02]  /*1eb0*/  SHFL.DOWN PT, R215, R210, 0x2, 0x1f ;  /* 0x08401f00d2d77f89 */ /* 0x00006400000e0000 */
[----:B------:R-:W-:-:S05]  /*1ec0*/  FFMA R213, R2, R0, R211 ;  /* 0x0000000002d57223 */ /* 0x000fca00000000d3 */
[----:B------:R0:W2:Y:S01]  /*1ed0*/  SHFL.DOWN PT, R214, R213, 0x2, 0x1f ;  /* 0x08401f00d5d67f89 */ /* 0x0000a200000e0000 */
[----:B---3--:R-:W-:-:S05]  /*1ee0*/  FADD R208, R209, R212 ;  /* 0x000000d4d1d07221 */ /* 0x008fca0000000000 */
[----:B------:R-:W-:-:S04]  /*1ef0*/  IADD3 R0, R208, 0x1800000, RZ ;  /* 0x01800000d0007810 */ /* 0x000fc80007ffe0ff */
[----:B------:R-:W-:-:S04]  /*1f00*/  LOP3.LUT R0, R0, 0x7f800000, RZ, 0xc0, !PT ;  /* 0x7f80000000007812 */ /* 0x000fc800078ec0ff */
[----:B------:R-:W-:-:S13]  /*1f10*/  ISETP.GT.U32.AND P0, PT, R0, 0x1ffffff, PT ;  /* 0x01ffffff0000780c */ /* 0x000fda0003f04070 */
[----:B012---:R-:W-:Y:S05]  /*1f20*/  @P0 BRA `(.L_x_5420) ;  /* 0x0000000000100947 */ /* 0x007fea0003800000 */
[----:B------:R-:W-:Y:S02]  /*1f30*/  MOV R0, R208 ;  /* 0x000000d000007202 */ /* 0x000fe40000000f00 */
[----:B------:R-:W-:-:S07]  /*1f40*/  MOV R206, 0x1f60 ;  /* 0x00001f6000ce7802 */ /* 0x000fce0000000f00 */
[----:B-----5:R-:W-:Y:S05]  /*1f50*/  CALL.REL.NOINC `($__internal_40_$__cuda_sm20_rcp_rn_f32_slowpath) ;  /* 0x0000004000a07944 */ /* 0x020fea0003c00000 */
[----:B------:R-:W-:Y:S05]  /*1f60*/  BRA `(.L_x_5421) ;  /* 0x0000000000107947 */ /* 0x000fea0003800000 */
.L_x_5420:
[----:B------:R-:W0:Y:S02]  /*1f70*/  MUFU.RCP R207, R208 ;  /* 0x000000d000cf7308 */ /* 0x000e240000001000 */
[----:B0-----:R-:W-:-:S04]  /*1f80*/  FFMA R0, R208, R207, -1 ;  /* 0xbf800000d0007423 */ /* 0x001fc800000000cf */
[----:B------:R-:W-:-:S04]  /*1f90*/  FADD.FTZ R0, -R0, -RZ ;  /* 0x800000ff00007221 */ /* 0x000fc80000010100 */
[----:B------:R-:W-:-:S07]  /*1fa0*/  FFMA R0, R207, R0, R207 ;  /* 0x00000000cf007223 */ /* 0x000fce00000000cf */
.L_x_5421:
[----:B------:R-:W-:Y:S05]  /*1fb0*/  BSYNC B0 ;  /* 0x0000000000007941 */ /* 0x000fea0003800000 */
.L_x_5419:
[----:B------:R-:W0:Y:S01]  /*1fc0*/  SHFL.DOWN PT, R211, R208, 0x1, 0x1f ;  /* 0x08201f00d0d37f89 */ /* 0x000e2200000e0000 */
[----:B------:R-:W-:Y:S01]  /*1fd0*/  FADD R2, R210, -R215 ;  /* 0x800000d7d2027221 */ /* 0x000fe20000000000 */
[----:B------:R-:W-:Y:S01]  /*1fe0*/  FMUL R206, R212, R215 ;  /* 0x000000d7d4ce7220 */ /* 0x000fe20000400000 */
[----:B------:R-:W-:Y:S01]  /*1ff0*/  FADD R213, R213, R214 ;  /* 0x000000d6d5d57221 */ /* 0x000fe20000000000 */
[----:B------:R-:W-:Y:S01]  /*2000*/  BSSY B0, `(.L_x_5422) ;  /* 0x0000017000007945 */ /* 0x000fe20003800000 */
[----:B------:R-:W-:-:S04]  /*2010*/  FMUL R2, R2, R2 ;  /* 0x0000000202027220 */ /* 0x000fc80000400000 */
[C---:B------:R-:W-:Y:S01]  /*2020*/  FMUL R207, R209.reuse, R2 ;  /* 0x00000002d1cf7220 */ /* 0x040fe20000400000 */
[----:B------:R-:W-:-:S03]  /*2030*/  FFMA R209, R209, R210, R206 ;  /* 0x000000d2d1d17223 */ /* 0x000fc600000000ce */
[----:B------:R-:W-:Y:S01]  /*2040*/  FMUL R210, R212, R207 ;  /* 0x000000cfd4d27220 */ /* 0x000fe20000400000 */
[----:B------:R-:W-:-:S03]  /*2050*/  FMUL R209, R209, R0 ;  /* 0x00000000d1d17220 */ /* 0x000fc60000400000 */
[----:B------:R-:W-:Y:S02]  /*2060*/  FFMA R210, R210, R0, R213 ;  /* 0x00000000d2d27223 */ /* 0x000fe400000000d5 */
[----:B------:R1:W2:Y:S04]  /*2070*/  SHFL.DOWN PT, R212, R209, 0x1, 0x1f ;  /* 0x08201f00d1d47f89 */ /* 0x0002a800000e0000 */
        /* <DEDUP_REMOVED lines=9> */
[----:B------:R-:W-:Y:S01]  /*2110*/  MOV R206, R0 ;  /* 0x0000000000ce7202 */ /* 0x000fe20000000f00 */
[----:B------:R-:W-:Y:S06]  /*2120*/  BRA `(.L_x_5424) ;  /* 0x0000000000107947 */ /* 0x000fec0003800000 */
.L_x_5423:
[----:B------:R-:W0:Y:S02]  /*2130*/  MUFU.RCP R206, R215 ;  /* 0x000000d700ce7308 */ /* 0x000e240000001000 */
[----:B0-----:R-:W-:-:S04]  /*2140*/  FFMA R0, R215, R206, -1 ;  /* 0xbf800000d7007423 */ /* 0x001fc800000000ce */
[----:B------:R-:W-:-:S04]  /*2150*/  FADD.FTZ R207, -R0, -RZ ;  /* 0x800000ff00cf7221 */ /* 0x000fc80000010100 */
[----:B------:R-:W-:-:S07]  /*2160*/  FFMA R206, R206, R207, R206 ;  /* 0x000000cfcece7223 */ /* 0x000fce00000000ce */
.L_x_5424:
[----:B------:R-:W-:Y:S05]  /*2170*/  BSYNC B0 ;  /* 0x0000000000007941 */ /* 0x000fea0003800000 */
.L_x_5422:
[----:B------:R-:W-:Y:S01]  /*2180*/  FMUL R207, R211, R212 ;  /* 0x000000d4d3cf7220 */ /* 0x000fe20000400000 */
[----:B------:R-:W-:Y:S01]  /*2190*/  SHF.L.U32 R0, R198, 0x7, RZ ;  /* 0x00000007c6007819 */ /* 0x000fe200000006ff */
[----:B------:R-:W-:Y:S01]  /*21a0*/  FADD R213, R210, R213 ;  /* 0x000000d5d2d57221 */ /* 0x000fe20000000000 */
[----:B------:R-:W-:Y:S01]  /*21b0*/  ULDC.U8 UR6, c[0x0][0x250] ;  /* 0x0000940000067ab9 */ /* 0x000fe20000000000 */
[----:B------:R-:W-:Y:S01]  /*21c0*/  FFMA R207, R208, R209, R207 ;  /* 0x000000d1d0cf7223 */ /* 0x000fe200000000cf */
[----:B------:R-:W-:Y:S01]  /*21d0*/  FADD R209, R209, -R212 ;  /* 0x800000d4d1d17221 */ /* 0x000fe20000000000 */
[----:B------:R-:W-:Y:S01]  /*21e0*/  LOP3.LUT R0, R0, 0x380, R199, 0xe2, !PT ;  /* 0x0000038000007812 */ /* 0x000fe200078ee2c7 */
[----:B-----5:R-:W-:Y:S01]  /*21f0*/  FADD R234, R129, 1 ;  /* 0x3f80000081ea7421 */ /* 0x020fe20000000000 */
[----:B------:R-:W-:Y:S01]  /*2200*/  FMUL R2, R207, R206 ;  /* 0x000000cecf027220 */ /* 0x000fe20000400000 */
[----:B------:R-:W-:Y:S01]  /*2210*/  FMUL R209, R209, R209 ;  /* 0x000000d1d1d17220 */ /* 0x000fe20000400000 */
[----:B------:R-:W-:Y:S01]  /*2220*/  SHF.L.U32 R207, R204, 0xe, RZ ;  /* 0x0000000ecccf7819 */ /* 0x000fe200000006ff */
[----:B------:R-:W-:Y:S01]  /*2230*/  FADD R236, R131, 1 ;  /* 0x3f80000083ec7421 */ /* 0x000fe20000000000 */
[----:B------:R-:W-:Y:S01]  /*2240*/  LOP3.LUT R0, R0, 0x60, R197, 0xf8, !PT ;  /* 0x0000006000007812 */ /* 0x000fe200078ef8c5 */
[----:B------:R-:W-:Y:S01]  /*2250*/  FMUL R208, R208, R209 ;  /* 0x000000d1d0d07220 */ /* 0x000fe20000400000 */
[----:B------:R-:W0:Y:S01]  /*2260*/  SHFL.IDX PT, R2, R2, RZ, 0x1f ;  /* 0x00001fff02027589 */ /* 0x000e2200000e0000 */
[----:B------:R-:W-:Y:S01]  /*2270*/  ISETP.NE.AND P2, PT, RZ, UR6, PT ;  /* 0x00000006ff007c0c */ /* 0x000fe2000bf45270 */
[----:B------:R-:W-:Y:S01]  /*2280*/  FADD R240, R127, 1 ;  /* 0x3f8000007ff07421 */ /* 0x000fe20000000000 */
[----:B------:R-:W-:Y:S01]  /*2290*/  FMUL R208, R211, R208 ;  /* 0x000000d0d3d07220 */ /* 0x000fe20000400000 */
[----:B------:R-:W-:Y:S01]  /*22a0*/  LOP3.LUT R0, R207, R0, RZ, 0xfc, !PT ;  /* 0x00000000cf007212 */ /* 0x000fe200078efcff */
[----:B------:R-:W-:Y:S01]  /*22b0*/  FADD R246, R121, 1 ;  /* 0x3f80000079f67421 */ /* 0x000fe20000000000 */
[----:B------:R-:W1:Y:S01]  /*22c0*/  LDC R207, c[0x0][0x268] ;  /* 0x00009a00ffcf7b82 */ /* 0x000e620000000800 */
[----:B------:R-:W-:Y:S01]  /*22d0*/  FFMA R208, R208, R206, R213 ;  /* 0x000000ced0d07223 */ /* 0x000fe200000000d5 */
[----:B------:R-:W-:Y:S01]  /*22e0*/  FSEL R234, R129, R234, !P2 ;  /* 0x000000ea81ea7208 */ /* 0x000fe20005000000 */
[----:B------:R-:W-:Y:S01]  /*22f0*/  ULDC.64 UR6, c[0x0][0x288] ;  /* 0x0000a20000067ab9 */ /* 0x000fe20000000a00 */
[----:B------:R-:W-:Y:S01]  /*2300*/  FSEL R246, R121, R246, !P2 ;  /* 0x000000f679f67208 */ /* 0x000fe20005000000 */
[----:B------:R-:W-:Y:S01]  /*2310*/  FADD R250, R117, 1 ;  /* 0x3f80000075fa7421 */ /* 0x000fe20000000000 */
[----:B------:R-:W-:Y:S01]  /*2320*/  FADD R252, R119, 1 ;  /* 0x3f80000077fc7421 */ /* 0x000fe20000000000 */
[----:B------:R-:W1:Y:S01]  /*2330*/  SHFL.IDX PT, R208, R208, RZ, 0x1f ;  /* 0x00001fffd0d07589 */ /* 0x000e6200000e0000 */
[----:B------:R-:W-:-:S02]  /*2340*/  IADD3 R209, R0, 0x3800, RZ ;  /* 0x0000380000d17810 */ /* 0x000fc40007ffe0ff */
[----:B------:R-:W-:Y:S02]  /*2350*/  FSEL R250, R117, R250, !P2 ;  /* 0x000000fa75fa7208 */ /* 0x000fe40005000000 */
[----:B------:R-:W-:Y:S02]  /*2360*/  FSEL R252, R119, R252, !P2 ;  /* 0x000000fc77fc7208 */ /* 0x000fe40005000000 */
[----:B------:R-:W-:Y:S02]  /*2370*/  IADD3 R211, R0, 0x3c00, RZ ;  /* 0x00003c0000d37810 */ /* 0x000fe40007ffe0ff */
[----:B------:R-:W-:Y:S01]  /*2380*/  IADD3 R203, R203, 0x1, RZ ;  /* 0x00000001cbcb7810 */ /* 0x000fe20007ffe0ff */
[--C-:B0-----:R-:W-:Y:S01]  /*2390*/  FADD R206, R169, -R2.reuse ;  /* 0x80000002a9ce7221 */ /* 0x101fe20000000000 */
[--C-:B------:R-:W-:Y:S01]  /*23a0*/  FADD R212, R175, -R2.reuse ;  /* 0x80000002afd47221 */ /* 0x100fe20000000000 */
[--C-:B------:R-:W-:Y:S01]  /*23b0*/  FADD R132, R132, -R2.reuse ;  /* 0x8000000284847221 */ /* 0x100fe20000000000 */
[----:B------:R-:W-:Y:S01]  /*23c0*/  FADD R175, R130, 1 ;  /* 0x3f80000082af7421 */ /* 0x000fe20000000000 */
[--C-:B------:R-:W-:Y:S01]  /*23d0*/  FADD R133, R133, -R2.reuse ;  /* 0x8000000285857221 */ /* 0x100fe20000000000 */
[--C-:B------:R-:W-:Y:S01]  /*23e0*/  FADD R134, R134, -R2.reuse ;  /* 0x8000000286867221 */ /* 0x100fe20000000000 */
[--C-:B------:R-:W-:Y:S01]  /*23f0*/  FADD R210, R173, -R2.reuse ;  /* 0x80000002add27221 */ /* 0x100fe20000000000 */
[--C-:B------:R-:W-:Y:S01]  /*2400*/  FADD R214, R177, -R2.reuse ;  /* 0x80000002b1d67221 */ /* 0x100fe20000000000 */
[----:B------:R-:W-:Y:S01]  /*2410*/  FADD R177, R124, 1 ;  /* 0x3f8000007cb17421 */ /* 0x000fe20000000000 */
[----:B------:R-:W-:Y:S01]  /*2420*/  FSEL R175, R130, R175, !P2 ;  /* 0x000000af82af7208 */ /* 0x000fe20005000000 */
[--C-:B------:R-:W-:Y:S01]  /*2430*/  FADD R135, R135, -R2.reuse ;  /* 0x8000000287877221 */ /* 0x100fe20000000000 */
[--C-:B------:R-:W-:Y:S01]  /*2440*/  FADD R136, R136, -R2.reuse ;  /* 0x8000000288887221 */ /* 0x100fe20000000000 */
[--C-:B------:R-:W-:Y:S01]  /*2450*/  FADD R138, R138, -R2.reuse ;  /* 0x800000028a8a7221 */ /* 0x100fe20000000000 */
[----:B-1----:R-:W-:Y:S01]  /*2460*/  FFMA R207, R208, 1.52587890625e-05, R207 ;  /* 0x37800000d0cf7823 */ /* 0x002fe200000000cf */
[--C-:B------:R-:W-:Y:S01]  /*2470*/  FADD R208, R171, -R2.reuse ;  /* 0x80000002abd07221 */ /* 0x100fe20000000000 */
[----:B------:R-:W-:Y:S01]  /*2480*/  FADD R171, R128, 1 ;  /* 0x3f80000080ab7421 */ /* 0x000fe20000000000 */
[----:B------:R-:W-:Y:S01]  /*2490*/  FSEL R177, R124, R177, !P2 ;  /* 0x000000b17cb17208 */ /* 0x000fe20005000000 */
[--C-:B------:R-:W-:Y:S01]  /*24a0*/  FADD R139, R139, -R2.reuse ;  /* 0x800000028b8b7221 */ /* 0x100fe20000000000 */
[----:B------:R-:W-:Y:S01]  /*24b0*/  FSETP.GEU.AND P0, PT, |R207|, 1.175494350822287508e-38, PT ;  /* 0x00800000cf00780b */ /* 0x000fe20003f0e200 */
[--C-:B------:R-:W-:Y:S01]  /*24c0*/  FADD R137, R137, -R2.reuse ;  /* 0x8000000289897221 */ /* 0x100fe20000000000 */
[----:B------:R-:W-:Y:S01]  /*24d0*/  FSEL R173, R128, R171, !P2 ;  /* 0x000000ab80ad7208 */ /* 0x000fe20005000000 */
[--C-:B------:R-:W-:Y:S01]  /*24e0*/  FADD R140, R140, -R2.reuse ;  /* 0x800000028c8c7221 */ /* 0x100fe20000000000 */
        /* <DEDUP_REMOVED lines=9> */
[----:B------:R-:W-:Y:S01]  /*2580*/  @!P0 FMUL R207, R207, 16777216 ;  /* 0x4b800000cfcf8820 */ /* 0x000fe20000400000 */
[--C-:B------:R-:W-:Y:S01]  /*2590*/  FADD R151, R151, -R2.reuse ;  /* 0x8000000297977221 */ /* 0x100fe20000000000 */
[--C-:B------:R-:W-:Y:S01]  /*25a0*/  FADD R149, R149, -R2.reuse ;  /* 0x8000000295957221 */ /* 0x100fe20000000000 */
[--C-:B------:R-:W-:Y:S01]  /*25b0*/  FADD R152, R152, -R2.reuse ;  /* 0x8000000298987221 */ /* 0x100fe20000000000 */
[----:B------:R-:W0:Y:S01]  /*25c0*/  MUFU.RSQ R169, R207 ;  /* 0x000000cf00a97308 */ /* 0x000e220000001400 */
        /* <DEDUP_REMOVED lines=16> */
[----:B0-----:R-:W-:Y:S01]  /*26d0*/  @!P0 FMUL R169, R169, 4096 ;  /* 0x45800000a9a98820 */ /* 0x001fe20000400000 */
[----:B------:R-:W-:Y:S01]  /*26e0*/  ISETP.NE.U32.AND P0, PT, RZ, UR6, PT ;  /* 0x00000006ff007c0c */ /* 0x000fe2000bf05070 */
[--C-:B------:R-:W-:Y:S01]  /*26f0*/  FADD R170, R170, -R2.reuse ;  /* 0x80000002aaaa7221 */ /* 0x100fe20000000000 */
[----:B------:R-:W-:Y:S01]  /*2700*/  FADD R172, R172, -R2 ;  /* 0x80000002acac7221 */ /* 0x000fe20000000000 */
[C---:B------:R-:W-:Y:S01]  /*2710*/  FMUL R171, R169.reuse, R132 ;  /* 0x00000084a9ab7220 */ /* 0x040fe20000400000 */
[C---:B------:R-:W-:Y:S01]  /*2720*/  FMUL R238, R169.reuse, R133 ;  /* 0x00000085a9ee7220 */ /* 0x040fe20000400000 */
[C---:B------:R-:W-:Y:S01]  /*2730*/  FMUL R133, R169.reuse, R134 ;  /* 0x00000086a9857220 */ /* 0x040fe20000400000 */
[----:B------:R-:W-:Y:S01]  /*2740*/  FMUL R134, R169, R135 ;  /* 0x00000087a9867220 */ /* 0x000fe20000400000 */
[----:B------:R-:W-:Y:S01]  /*2750*/  FFMA R132, R171, R173, R64 ;  /* 0x000000adab847223 */ /* 0x000fe20000000040 */
[----:B------:R-:W-:Y:S01]  /*2760*/  FSEL R171, R131, R236, !P2 ;  /* 0x000000ec83ab7208 */ /* 0x000fe20005000000 */
[----:B------:R-:W-:Y:S01]  /*2770*/  FFMA R236, R133, R175, R66 ;  /* 0x000000af85ec7223 */ /* 0x000fe20000000042 */
[----:B------:R-:W-:Y:S01]  /*2780*/  FMUL R135, R169, R136 ;  /* 0x00000088a9877220 */ /* 0x000fe20000400000 */
[----:B------:R-:W-:Y:S01]  /*2790*/  FADD R133, R126, 1 ;  /* 0x3f8000007e857421 */ /* 0x000fe20000000000 */
[----:B------:R-:W-:Y:S01]  /*27a0*/  FFMA R238, R238, R234, R65 ;  /* 0x000000eaeeee7223 */ /* 0x000fe20000000041 */
[----:B------:R-:W-:Y:S01]  /*27b0*/  FFMA R234, R134, R171, R67 ;  /* 0x000000ab86ea7223 */ /* 0x000fe20000000043 */
[----:B------:R-:W-:Y:S01]  /*27c0*/  FFMA R134, R135, R177, R60 ;  /* 0x000000b187867223 */ /* 0x000fe2000000003c */
[----:B------:R-:W-:Y:S01]  /*27d0*/  FADD R136, R125, 1 ;  /* 0x3f8000007d887421 */ /* 0x000fe20000000000 */
[----:B------:R-:W-:Y:S01]  /*27e0*/  FADD R171, R120, 1 ;  /* 0x3f80000078ab7421 */ /* 0x000fe20000000000 */
[----:B------:R-:W-:Y:S01]  /*27f0*/  FSEL R242, R126, R133, !P2 ;  /* 0x000000857ef27208 */ /* 0x000fe20005000000 */
[----:B------:R-:W-:Y:S01]  /*2800*/  FMUL R133, R169, R138 ;  /* 0x0000008aa9857220 */ /* 0x000fe20000400000 */
[----:B------:R-:W-:Y:S01]  /*2810*/  FSEL R135, R127, R240, !P2 ;  /* 0x000000f07f877208 */ /* 0x000fe20005000000 */
[C---:B------:R-:W-:Y:S01]  /*2820*/  FMUL R240, R169.reuse, R139 ;  /* 0x0000008ba9f07220 */ /* 0x040fe20000400000 */
[----:B------:R-:W-:Y:S01]  /*2830*/  FMUL R244, R169, R137 ;  /* 0x00000089a9f47220 */ /* 0x000fe20000400000 */
[----:B------:R-:W-:Y:S01]  /*2840*/  FSEL R136, R125, R136, !P2 ;  /* 0x000000887d887208 */ /* 0x000fe20005000000 */
[----:B------:R-:W-:Y:S01]  /*2850*/  FMUL R137, R169, R140 ;  /* 0x0000008ca9897220 */ /* 0x000fe20000400000 */
[----:B------:R-:W-:Y:S01]  /*2860*/  FSEL R171, R120, R171, !P2 ;  /* 0x000000ab78ab7208 */ /* 0x000fe20005000000 */
[----:B------:R-:W-:Y:S01]  /*2870*/  FFMA R242, R133, R242, R62 ;  /* 0x000000f285f27223 */ /* 0x000fe2000000003e */
[----:B------:R-:W-:Y:S01]  /*2880*/  FFMA R240, R240, R135, R63 ;  /* 0x00000087f0f07223 */ /* 0x000fe2000000003f */
[----:B------:R-:W-:Y:S01]  /*2890*/  FADD R140, R123, 1 ;  /* 0x3f8000007b8c7421 */ /* 0x000fe20000000000 */
[----:B------:R-:W-:Y:S01]  /*28a0*/  FMUL R138, R169, R141 ;  /* 0x0000008da98a7220 */ /* 0x000fe20000400000 */
[----:B------:R-:W-:Y:S01]  /*28b0*/  FADD R133, R122, 1 ;  /* 0x3f8000007a857421 */ /* 0x000fe20000000000 */
[----:B------:R-:W-:Y:S01]  /*28c0*/  FADD R135, R116, 1 ;  /* 0x3f80000074877421 */ /* 0x000fe20000000000 */
[----:B------:R-:W-:Y:S01]  /*28d0*/  FFMA R244, R244, R136, R61 ;  /* 0x00000088f4f47223 */ /* 0x000fe2000000003d */
[----:B------:R-:W-:Y:S01]  /*28e0*/  FFMA R136, R137, R171, R56 ;  /* 0x000000ab89887223 */ /* 0x000fe20000000038 */
[----:B------:R-:W-:Y:S01]  /*28f0*/  FFMA R138, R138, R246, R57 ;  /* 0x000000f68a8a7223 */ /* 0x000fe20000000039 */
[----:B------:R-:W-:Y:S01]  /*2900*/  FSEL R140, R123, R140, !P2 ;  /* 0x0000008c7b8c7208 */ /* 0x000fe20005000000 */
[C---:B------:R-:W-:Y:S01]  /*2910*/  FMUL R246, R169.reuse, R143 ;  /* 0x0000008fa9f67220 */ /* 0x040fe20000400000 */
[----:B------:R-:W-:Y:S01]  /*2920*/  FSEL R248, R122, R133, !P2 ;  /* 0x000000857af87208 */ /* 0x000fe20005000000 */
[----:B------:R-:W-:Y:S01]  /*2930*/  FADD R139, R118, 1 ;  /* 0x3f800000768b7421 */ /* 0x000fe20000000000 */
[----:B------:R-:W-:Y:S01]  /*2940*/  FSEL R137, R116, R135, !P2 ;  /* 0x0000008774897208 */ /* 0x000fe20005000000 */
[C---:B------:R-:W-:Y:S01]  /*2950*/  FMUL R133, R169.reuse, R142 ;  /* 0x0000008ea9857220 */ /* 0x040fe20000400000 */
[----:B------:R-:W-:Y:S01]  /*2960*/  FMUL R135, R169, R144 ;  /* 0x00000090a9877220 */ /* 0x000fe20000400000 */
[----:B------:R-:W-:Y:S01]  /*2970*/  ISETP.NE.AND.EX P0, PT, RZ, UR7, PT, P0 ;  /* 0x00000007ff007c0c */ /* 0x000fe2000bf05300 */
[----:B------:R-:W-:Y:S01]  /*2980*/  FFMA R246, R246, R140, R59 ;  /* 0x0000008cf6f67223 */ /* 0x000fe2000000003b */
[----:B------:R-:W-:Y:S01]  /*2990*/  FFMA R248, R133, R248, R58 ;  /* 0x000000f885f87223 */ /* 0x000fe2000000003a */
[----:B------:R-:W-:Y:S01]  /*29a0*/  FFMA R140, R135, R137, R52 ;  /* 0x00000089878c7223 */ /* 0x000fe20000000034 */
[----:B------:R-:W-:Y:S01]  /*29b0*/  FSEL R139, R118, R139, !P2 ;  /* 0x0000008b768b7208 */ /* 0x000fe20005000000 */
[C---:B------:R-:W-:Y:S01]  /*29c0*/  FMUL R142, R169.reuse, R145 ;  /* 0x00000091a98e7220 */ /* 0x040fe20000400000 */
[----:B------:R-:W-:Y:S01]  /*29d0*/  FMUL R133, R169, R146 ;  /* 0x00000092a9857220 */ /* 0x000fe20000400000 */
[----:B------:R-:W-:Y:S01]  /*29e0*/  FADD R135, R112, 1 ;  /* 0x3f80000070877421 */ /* 0x000fe20000000000 */
[----:B------:R-:W-:Y:S01]  /*29f0*/  FADD R137, R113, 1 ;  /* 0x3f80000071897421 */ /* 0x000fe20000000000 */
[----:B------:R-:W-:Y:S01]  /*2a00*/  FFMA R146, R142, R250, R53 ;  /* 0x000000fa8e927223 */ /* 0x000fe20000000035 */
[----:B------:R-:W-:Y:S01]  /*2a10*/  FFMA R144, R133, R139, R54 ;  /* 0x0000008b85907223 */ /* 0x000fe20000000036 */
[C---:B------:R-:W-:Y:S01]  /*2a20*/  FMUL R250, R169.reuse, R147 ;  /* 0x00000093a9fa7220 */ /* 0x040fe20000400000 */
[----:B------:R-:W-:Y:S01]  /*2a30*/  FSEL R135, R112, R135, !P2 ;  /* 0x0000008770877208 */ /* 0x000fe20005000000 */
[----:B------:R-:W-:Y:S01]  /*2a40*/  FMUL R133, R169, R148 ;  /* 0x00000094a9857220 */ /* 0x000fe20000400000 */
[----:B------:R-:W-:Y:S01]  /*2a50*/  FADD R139, R114, 1 ;  /* 0x3f800000728b7421 */ /* 0x000fe20000000000 */
[----:B------:R-:W-:Y:S01]  /*2a60*/  FADD R148, R115, 1 ;  /* 0x3f80000073947421 */ /* 0x000fe20000000000 */
[----:B------:R-:W-:Y:S01]  /*2a70*/  FFMA R250, R250, R252, R55 ;  /* 0x000000fcfafa7223 */ /* 0x000fe20000000037 */
[----:B------:R-:W-:Y:S01]  /*2a80*/  @P0 FMNMX R201, R201, |R132|, !PT ;  /* 0x40000084c9c90209 */ /* 0x000fe20007800000 */
[----:B------:R-:W-:Y:S01]  /*2a90*/  FFMA R142, R133, R135, R48 ;  /* 0x00000087858e7223 */ /* 0x000fe20000000030 */
[----:B------:R-:W-:Y:S01]  /*2aa0*/  FSEL R252, R114, R139, !P2 ;  /* 0x0000008b72fc7208 */ /* 0x000fe20005000000 */
[----:B------:R-:W-:Y:S01]  /*2ab0*/  FMUL R133, R169, R150 ;  /* 0x00000096a9857220 */ /* 0x000fe20000400000 */
[----:B------:R-:W-:Y:S01]  /*2ac0*/  FSEL R135, R115, R148, !P2 ;  /* 0x0000009473877208 */ /* 0x000fe20005000000 */
[----:B------:R-:W-:Y:S01]  /*2ad0*/  FADD R141, R108, 1 ;  /* 0x3f8000006c8d7421 */ /* 0x000fe20000000000 */
[----:B------:R-:W-:Y:S01]  /*2ae0*/  FMUL R150, R169, R151 ;  /* 0x00000097a9967220 */ /* 0x000fe20000400000 */
[----:B------:R-:W-:Y:S01]  /*2af0*/  @P0 FMNMX R201, R201, |R238|, !PT ;  /* 0x400000eec9c90209 */ /* 0x000fe20007800000 */
[----:B------:R-:W-:Y:S01]  /*2b00*/  FFMA R252, R133, R252, R50 ;  /* 0x000000fc85fc7223 */ /* 0x000fe20000000032 */
[----:B------:R-:W-:Y:S01]  /*2b10*/  FSEL R137, R113, R137, !P2 ;  /* 0x0000008971897208 */ /* 0x000fe20005000000 */
[C---:B------:R-:W-:Y:S01]  /*2b20*/  FMUL R148, R169.reuse, R149 ;  /* 0x00000095a9947220 */ /* 0x040fe20000400000 */
[----:B------:R-:W-:Y:S01]  /*2b30*/  FFMA R150, R150, R135, R51 ;  /* 0x0000008796967223 */ /* 0x000fe20000000033 */
[----:B------:R-:W-:Y:S01]  /*2b40*/  FSEL R141, R108, R141, !P2 ;  /* 0x0000008d6c8d7208 */ /* 0x000fe20005000000 */
[----:B------:R-:W-:Y:S01]  /*2b50*/  FMUL R133, R169, R152 ;  /* 0x00000098a9857220 */ /* 0x000fe20000400000 */
[----:B------:R-:W-:Y:S01]  /*2b60*/  FADD R135, R109, 1 ;  /* 0x3f8000006d877421 */ /* 0x000fe20000000000 */
[----:B------:R-:W-:Y:S01]  /*2b70*/  FADD R152, R111, 1 ;  /* 0x3f8000006f987421 */ /* 0x000fe20000000000 */
[----:B------:R-:W-:Y:S01]  /*2b80*/  @P0 FMNMX R201, R201, |R236|, !PT ;  /* 0x400000ecc9c90209 */ /* 0x000fe20007800000 */
[----:B------:R-:W-:Y:S01]  /*2b90*/  FADD R143, R104, 1 ;  /* 0x3f800000688f7421 */ /* 0x000fe20000000000 */
[----:B------:R-:W-:Y:S01]  /*2ba0*/  FFMA R139, R148, R137, R49 ;  /* 0x00000089948b7223 */ /* 0x000fe20000000031 */
[----:B------:R-:W-:Y:S01]  /*2bb0*/  FADD R137, R110, 1 ;  /* 0x3f8000006e897421 */ /* 0x000fe20000000000 */
[----:B------:R-:W-:Y:S01]  /*2bc0*/  FFMA R148, R133, R141, R44 ;  /* 0x0000008d85947223 */ /* 0x000fe2000000002c */
[----:B------:R-:W-:Y:S01]  /*2bd0*/  @P0 FMNMX R201, R201, |R234|, !PT ;  /* 0x400000eac9c90209 */ /* 0x000fe20007800000 */
[----:B------:R-:W-:Y:S01]  /*2be0*/  FMUL R145, R169, R156 ;  /* 0x0000009ca9917220 */ /* 0x000fe20000400000 */
[----:B------:R-:W-:Y:S01]  /*2bf0*/  FSEL R135, R109, R135, !P2 ;  /* 0x000000876d877208 */ /* 0x000fe20005000000 */
[----:B------:R-:W-:Y:S01]  /*2c00*/  FMUL R149, R169, R158 ;  /* 0x0000009ea9957220 */ /* 0x000fe20000400000 */
[----:B------:R-:W-:Y:S01]  /*2c10*/  FSEL R133, R111, R152, !P2 ;  /* 0x000000986f857208 */ /* 0x000fe20005000000 */
[C---:B------:R-:W-:Y:S01]  /*2c20*/  FMUL R152, R169.reuse, R153 ;  /* 0x00000099a9987220 */ /* 0x040fe20000400000 */
[----:B------:R-:W-:Y:S01]  /*2c30*/  FSEL R147, R104, R143, !P2 ;  /* 0x0000008f68937208 */ /* 0x000fe20005000000 */
[C---:B------:R-:W-:Y:S01]  /*2c40*/  FMUL R143, R169.reuse, R154 ;  /* 0x0000009aa98f7220 */ /* 0x040fe20000400000 */
[----:B------:R-:W-:Y:S01]  /*2c50*/  FMUL R154, R169, R155 ;  /* 0x0000009ba99a7220 */ /* 0x000fe20000400000 */
[----:B------:R-:W-:Y:S01]  /*2c60*/  @P0 FMNMX R201, R201, |R134|, !PT ;  /* 0x40000086c9c90209 */ /* 0x000fe20007800000 */
[----:B------:R-:W-:Y:S01]  /*2c70*/  FFMA R141, R152, R135, R45 ;  /* 0x00000087988d7223 */ /* 0x000fe2000000002d */
[----:B------:R-:W-:Y:S01]  /*2c80*/  FSEL R137, R110, R137, !P2 ;  /* 0x000000896e897208 */ /* 0x000fe20005000000 */
[----:B------:R-:W-:Y:S01]  /*2c90*/  FADD R135, R107, 1 ;  /* 0x3f8000006b877421 */ /* 0x000fe20000000000 */
[----:B------:R-:W-:Y:S01]  /*2ca0*/  FFMA R156, R154, R133, R47 ;  /* 0x000000859a9c7223 */ /* 0x000fe2000000002f */
[----:B------:R-:W-:Y:S01]  /*2cb0*/  @P0 FMNMX R201, R201, |R244|, !PT ;  /* 0x400000f4c9c90209 */ /* 0x000fe20007800000 */
[----:B------:R-:W-:Y:S01]  /*2cc0*/  FADD R133, R106, 1 ;  /* 0x3f8000006a857421 */ /* 0x000fe20000000000 */
[----:B------:R-:W-:Y:S01]  /*2cd0*/  FFMA R143, R143, R137, R46 ;  /* 0x000000898f8f7223 */ /* 0x000fe2000000002e */
[----:B------:R-:W-:Y:S01]  /*2ce0*/  FADD R137, R100, 1 ;  /* 0x3f80000064897421 */ /* 0x000fe20000000000 */
[----:B------:R-:W-:Y:S01]  /*2cf0*/  FADD R154, R105, 1 ;  /* 0x3f800000699a7421 */ /* 0x000fe20000000000 */
[----:B------:R-:W-:Y:S01]  /*2d00*/  FADD R153, R101, 1 ;  /* 0x3f80000065997421 */ /* 0x000fe20000000000 */
[----:B------:R-:W-:Y:S01]  /*2d10*/  FSEL R135, R107, R135, !P2 ;  /* 0x000000876b877208 */ /* 0x000fe20005000000 */
[----:B------:R-:W-:Y:S01]  /*2d20*/  FMUL R158, R169, R159 ;  /* 0x0000009fa99e7220 */ /* 0x000fe20000400000 */
[----:B------:R-:W-:Y:S01]  /*2d30*/  @P0 FMNMX R201, R201, |R242|, !PT ;  /* 0x400000f2c9c90209 */ /* 0x000fe20007800000 */
[----:B------:R-:W-:Y:S01]  /*2d40*/  FFMA R152, R145, R147, R40 ;  /* 0x0000009391987223 */ /* 0x000fe20000000028 */
[----:B------:R-:W-:Y:S01]  /*2d50*/  FSEL R133, R106, R133, !P2 ;  /* 0x000000856a857208 */ /* 0x000fe20005000000 */
[----:B------:R-:W-:Y:S01]  /*2d60*/  FFMA R147, R158, R135, R43 ;  /* 0x000000879e937223 */ /* 0x000fe2000000002b */
[----:B------:R-:W-:Y:S01]  /*2d70*/  FSEL R151, R100, R137, !P2 ;  /* 0x0000008964977208 */ /* 0x000fe20005000000 */
[----:B------:R-:W-:Y:S01]  /*2d80*/  FMUL R137, R169, R160 ;  /* 0x000000a0a9897220 */ /* 0x000fe20000400000 */
[----:B------:R-:W-:Y:S01]  /*2d90*/  @P0 FMNMX R201, R201, |R240|, !PT ;  /* 0x400000f0c9c90209 */ /* 0x000fe20007800000 */
[----:B------:R-:W-:Y:S01]  /*2da0*/  FMUL R158, R169, R161 ;  /* 0x000000a1a99e7220 */ /* 0x000fe20000400000 */
[----:B------:R-:W-:Y:S01]  /*2db0*/  FSEL R145, R105, R154, !P2 ;  /* 0x0000009a69917208 */ /* 0x000fe20005000000 */
[----:B------:R-:W-:Y:S01]  /*2dc0*/  FMUL R154, R169, R157 ;  /* 0x0000009da99a7220 */ /* 0x000fe20000400000 */
[----:B------:R-:W-:Y:S01]  /*2dd0*/  FSEL R153, R101, R153, !P2 ;  /* 0x0000009965997208 */ /* 0x000fe20005000000 */
[----:B------:R-:W-:Y:S01]  /*2de0*/  FADD R160, R103, 1 ;  /* 0x3f80000067a07421 */ /* 0x000fe20000000000 */
[----:B------:R-:W-:Y:S01]  /*2df0*/  FFMA R149, R149, R133, R42 ;  /* 0x0000008595957223 */ /* 0x000fe2000000002a */
[----:B------:R-:W-:Y:S01]  /*2e00*/  FADD R135, R96, 1 ;  /* 0x3f80000060877421 */ /* 0x000fe20000000000 */
[----:B------:R-:W-:Y:S01]  /*2e10*/  FADD R133, R102, 1 ;  /* 0x3f80000066857421 */ /* 0x000fe20000000000 */
[----:B------:R-:W-:Y:S01]  /*2e20*/  @P0 FMNMX R201, R201, |R136|, !PT ;  /* 0x40000088c9c90209 */ /* 0x000fe20007800000 */
[----:B------:R-:W-:Y:S01]  /*2e30*/  FFMA R145, R154, R145, R41 ;  /* 0x000000919a917223 */ /* 0x000fe20000000029 */
[----:B------:R-:W-:Y:S01]  /*2e40*/  FFMA R158, R158, R153, R37 ;  /* 0x000000999e9e7223 */ /* 0x000fe20000000025 */
[----:B------:R-:W-:Y:S01]  /*2e50*/  FFMA R154, R137, R151, R36 ;  /* 0x00000097899a7223 */ /* 0x000fe20000000024 */
[----:B------:R-:W-:Y:S01]  /*2e60*/  FADD R155, R97, 1 ;  /* 0x3f800000619b7421 */ /* 0x000fe20000000000 */
[----:B------:R-:W-:Y:S01]  /*2e70*/  FSEL R153, R103, R160, !P2 ;  /* 0x000000a067997208 */ /* 0x000fe20005000000 */
[C---:B------:R-:W-:Y:S01]  /*2e80*/  FMUL R160, R169.reuse, R163 ;  /* 0x000000a3a9a07220 */ /* 0x040fe20000400000 */
[----:B------:R-:W-:Y:S01]  /*2e90*/  FSEL R137, R96, R135, !P2 ;  /* 0x0000008760897208 */ /* 0x000fe20005000000 */
[----:B------:R-:W-:Y:S01]  /*2ea0*/  FMUL R135, R169, R164 ;  /* 0x000000a4a9877220 */ /* 0x000fe20000400000 */
[----:B------:R-:W-:Y:S01]  /*2eb0*/  @P0 FMNMX R201, R201, |R138|, !PT ;  /* 0x4000008ac9c90209 */ /* 0x000fe20007800000 */
[----:B------:R-:W-:Y:S01]  /*2ec0*/  FADD R157, R98, 1 ;  /* 0x3f800000629d7421 */ /* 0x000fe20000000000 */
[----:B------:R-:W-:Y:S01]  /*2ed0*/  FSEL R133, R102, R133, !P2 ;  /* 0x0000008566857208 */ /* 0x000fe20005000000 */
[----:B------:R-:W-:Y:S01]  /*2ee0*/  FMUL R151, R169, R162 ;  /* 0x000000a2a9977220 */ /* 0x000fe20000400000 */
[----:B------:R-:W-:Y:S01]  /*2ef0*/  FFMA R153, R160, R153, R39 ;  /* 0x00000099a0997223 */ /* 0x000fe20000000027 */
[----:B------:R-:W-:Y:S01]  /*2f00*/  FSEL R155, R97, R155, !P2 ;  /* 0x0000009b619b7208 */ /* 0x000fe20005000000 */
[----:B------:R-:W-:Y:S01]  /*2f10*/  FFMA R160, R135, R137, R32 ;  /* 0x0000008987a07223 */ /* 0x000fe20000000020 */
[----:B------:R-:W-:Y:S01]  /*2f20*/  @P0 FMNMX R201, R201, |R248|, !PT ;  /* 0x400000f8c9c90209 */ /* 0x000fe20007800000 */
[----:B------:R-:W-:Y:S01]  /*2f30*/  FMUL R162, R169, R165 ;  /* 0x000000a5a9a27220 */ /* 0x000fe20000400000 */
[----:B------:R-:W-:Y:S01]  /*2f40*/  FADD R164, R99, 1 ;  /* 0x3f80000063a47421 */ /* 0x000fe20000000000 */
[----:B------:R-:W-:Y:S01]  /*2f50*/  FFMA R151, R151, R133, R38 ;  /* 0x0000008597977223 */ /* 0x000fe20000000026 */
[----:B------:R-:W-:Y:S01]  /*2f60*/  FSEL R157, R98, R157, !P2 ;  /* 0x0000009d629d7208 */ /* 0x000fe20005000000 */
[----:B------:R-:W-:Y:S01]  /*2f70*/  FADD R135, R92, 1 ;  /* 0x3f8000005c877421 */ /* 0x000fe20000000000 */
[----:B------:R-:W-:Y:S01]  /*2f80*/  FMUL R133, R169, R166 ;  /* 0x000000a6a9857220 */ /* 0x000fe20000400000 */
[----:B------:R-:W-:Y:S01]  /*2f90*/  @P0 FMNMX R201, R201, |R246|, !PT ;  /* 0x400000f6c9c90209 */ /* 0x000fe20007800000 */
[----:B------:R-:W-:Y:S01]  /*2fa0*/  FFMA R162, R162, R155, R33 ;  /* 0x0000009ba2a27223 */ /* 0x000fe20000000021 */
[----:B------:R-:W-:Y:S01]  /*2fb0*/  FSEL R155, R99, R164, !P2 ;  /* 0x000000a4639b7208 */ /* 0x000fe20005000000 */
[----:B------:R-:W-:Y:S01]  /*2fc0*/  FFMA R166, R133, R157, R34 ;  /* 0x0000009d85a67223 */ /* 0x000fe20000000022 */
[----:B------:R-:W-:Y:S01]  /*2fd0*/  FADD R137, R93, 1 ;  /* 0x3f8000005d897421 */ /* 0x000fe20000000000 */
[----:B------:R-:W-:Y:S01]  /*2fe0*/  FSEL R135, R92, R135, !P2 ;  /* 0x000000875c877208 */ /* 0x000fe20005000000 */
[C---:B------:R-:W-:Y:S01]  /*2ff0*/  FMUL R164, R169.reuse, R167 ;  /* 0x000000a7a9a47220 */ /* 0x040fe20000400000 */
[----:B------:R-:W-:Y:S01]  /*3000*/  FMUL R133, R169, R168 ;  /* 0x000000a8a9857220 */ /* 0x000fe20000400000 */
[----:B------:R-:W-:Y:S01]  /*3010*/  FADD R157, R94, 1 ;  /* 0x3f8000005e9d7421 */ /* 0x000fe20000000000 */
[----:B------:R-:W-:Y:S01]  /*3020*/  @P0 FMNMX R201, R201, |R140|, !PT ;  /* 0x4000008cc9c90209 */ /* 0x000fe20007800000 */
[----:B------:R-:W-:Y:S01]  /*3030*/  FFMA R155, R164, R155, R35 ;  /* 0x0000009ba49b7223 */ /* 0x000fe20000000023 */
[----:B------:R-:W-:Y:S01]  /*3040*/  FADD R168, R95, 1 ;  /* 0x3f8000005fa87421 */ /* 0x000fe20000000000 */
[----:B------:R-:W-:Y:S01]  /*3050*/  FFMA R164, R133, R135, R28 ;  /* 0x0000008785a47223 */ /* 0x000fe2000000001c */
[----:B------:R-:W-:Y:S01]  /*3060*/  FSEL R137, R93, R137, !P2 ;  /* 0x000000895d897208 */ /* 0x000fe20005000000 */
[----:B------:R-:W-:Y:S01]  /*3070*/  FMUL R206, R169, R206 ;  /* 0x000000cea9ce7220 */ /* 0x000fe20000400000 */
[----:B------:R-:W-:Y:S01]  /*3080*/  @P0 FMNMX R201, R201, |R146|, !PT ;  /* 0x40000092c9c90209 */ /* 0x000fe20007800000 */
[----:B------:R-:W-:Y:S01]  /*3090*/  FADD R135, R88, 1 ;  /* 0x3f80000058877421 */ /* 0x000fe20000000000 */
[----:B------:R-:W-:Y:S01]  /*30a0*/  FSEL R157, R94, R157, !P2 ;  /* 0x0000009d5e9d7208 */ /* 0x000fe20005000000 */
[C---:B------:R-:W-:Y:S01]  /*30b0*/  FMUL R133, R169.reuse, R170 ;  /* 0x000000aaa9857220 */ /* 0x040fe20000400000 */
[----:B------:R-:W-:Y:S01]  /*30c0*/  FMUL R170, R169, R208 ;  /* 0x000000d0a9aa7220 */ /* 0x000fe20000400000 */
[----:B------:R-:W-:Y:S01]  /*30d0*/  @P0 FMNMX R201, R201, |R144|, !PT ;  /* 0x40000090c9c90209 */ /* 0x000fe20007800000 */
[----:B------:R-:W-:Y:S01]  /*30e0*/  FFMA R208, R206, R137, R29 ;  /* 0x00000089ced07223 */ /* 0x000fe2000000001d */
[----:B------:R-:W-:Y:S01]  /*30f0*/  FSEL R168, R95, R168, !P2 ;  /* 0x000000a85fa87208 */ /* 0x000fe20005000000 */
[----:B------:R-:W-:Y:S01]  /*3100*/  FFMA R206, R133, R157, R30 ;  /* 0x0000009d85ce7223 */ /* 0x000fe2000000001e */
[----:B------:R-:W-:Y:S01]  /*3110*/  FSEL R135, R88, R135, !P2 ;  /* 0x0000008758877208 */ /* 0x000fe20005000000 */
[----:B------:R-:W-:Y:S01]  /*3120*/  FMUL R133, R169, R172 ;  /* 0x000000aca9857220 */ /* 0x000fe20000400000 */
[----:B------:R-:W-:Y:S01]  /*3130*/  FADD R157, R90, 1 ;  /* 0x3f8000005a9d7421 */ /* 0x000fe20000000000 */
[----:B------:R-:W-:Y:S01]  /*3140*/  @P0 FMNMX R201, R201, |R250|, !PT ;  /* 0x400000fac9c90209 */ /* 0x000fe20007800000 */
[----:B------:R-:W-:Y:S01]  /*3150*/  FADD R174, R174, -R2 ;  /* 0x80000002aeae7221 */ /* 0x000fe20000000000 */
[----:B------:R-:W-:Y:S01]  /*3160*/  FFMA R170, R170, R168, R31 ;  /* 0x000000a8aaaa7223 */ /* 0x000fe2000000001f */
[----:B------:R-:W-:Y:S01]  /*3170*/  FADD R137, R89, 1 ;  /* 0x3f80000059897421 */ /* 0x000fe20000000000 */
[----:B------:R-:W-:Y:S01]  /*3180*/  FFMA R168, R133, R135, R24 ;  /* 0x0000008785a87223 */ /* 0x000fe20000000018 */
[----:B------:R-:W-:Y:S01]  /*3190*/  FADD R172, R91, 1 ;  /* 0x3f8000005bac7421 */ /* 0x000fe20000000000 */
[----:B------:R-:W-:Y:S01]  /*31a0*/  FSEL R133, R90, R157, !P2 ;  /* 0x0000009d5a857208 */ /* 0x000fe20005000000 */
[----:B------:R-:W-:Y:S01]  /*31b0*/  FMUL R157, R169, R174 ;  /* 0x000000aea99d7220 */ /* 0x000fe20000400000 */
[----:B------:R-:W-:Y:S01]  /*31c0*/  @P0 FMNMX R201, R201, |R142|, !PT ;  /* 0x4000008ec9c90209 */ /* 0x000fe20007800000 */
[----:B------:R-:W-:Y:S01]  /*31d0*/  FADD R163, R81, 1 ;  /* 0x3f80000051a37421 */ /* 0x000fe20000000000 */
[----:B------:R-:W-:Y:S01]  /*31e0*/  FADD R159, R84, 1 ;  /* 0x3f800000549f7421 */ /* 0x000fe20000000000 */
[----:B------:R-:W-:Y:S01]  /*31f0*/  FSEL R137, R89, R137, !P2 ;  /* 0x0000008959897208 */ /* 0x000fe20005000000 */
[----:B------:R-:W-:Y:S01]  /*3200*/  FADD R218, R181, -R2 ;  /* 0x80000002b5da7221 */ /* 0x000fe20000000000 */
[----:B------:R-:W-:Y:S01]  /*3210*/  @P0 FMNMX R201, R201, |R139|, !PT ;  /* 0x4000008bc9c90209 */ /* 0x000fe20007800000 */
[----:B------:R-:W-:Y:S01]  /*3220*/  FMUL R210, R169, R210 ;  /* 0x000000d2a9d27220 */ /* 0x000fe20000400000 */
[----:B------:R-:W-:Y:S01]  /*3230*/  FSEL R135, R91, R172, !P2 ;  /* 0x000000ac5b877208 */ /* 0x000fe20005000000 */
[----:B------:R-:W-:Y:S01]  /*3240*/  FFMA R157, R157, R133, R26 ;  /* 0x000000859d9d7223 */ /* 0x000fe2000000001a */
[--C-:B------:R-:W-:Y:S01]  /*3250*/  FADD R176, R176, -R2.reuse ;  /* 0x80000002b0b07221 */ /* 0x100fe20000000000 */
[----:B------:R-:W-:Y:S01]  /*3260*/  FMUL R172, R169, R212 ;  /* 0x000000d4a9ac7220 */ /* 0x000fe20000400000 */
[----:B------:R-:W-:Y:S01]  /*3270*/  FADD R133, R86, 1 ;  /* 0x3f80000056857421 */ /* 0x000fe20000000000 */
[----:B------:R-:W-:Y:S01]  /*3280*/  FADD R178, R178, -R2 ;  /* 0x80000002b2b27221 */ /* 0x000fe20000000000 */
[----:B------:R-:W-:Y:S01]  /*3290*/  FSEL R163, R81, R163, !P2 ;  /* 0x000000a351a37208 */ /* 0x000fe20005000000 */
[----:B------:R-:W-:Y:S01]  /*32a0*/  FFMA R212, R210, R137, R25 ;  /* 0x00000089d2d47223 */ /* 0x000fe20000000019 */
[----:B------:R-:W-:Y:S01]  /*32b0*/  @P0 FMNMX R201, R201, |R252|, !PT ;  /* 0x400000fcc9c90209 */ /* 0x000fe20007800000 */
[C---:B------:R-:W-:Y:S01]  /*32c0*/  FMUL R218, R169.reuse, R218 ;  /* 0x000000daa9da7220 */ /* 0x040fe20000400000 */
[----:B------:R-:W-:Y:S01]  /*32d0*/  FSEL R161, R84, R159, !P2 ;  /* 0x0000009f54a17208 */ /* 0x000fe20005000000 */
[C---:B------:R-:W-:Y:S01]  /*32e0*/  FMUL R159, R169.reuse, R176 ;  /* 0x000000b0a99f7220 */ /* 0x040fe20000400000 */
[----:B------:R-:W-:Y:S01]  /*32f0*/  FFMA R210, R172, R135, R27 ;  /* 0x00000087acd27223 */ /* 0x000fe2000000001b */
[----:B------:R-:W-:Y:S01]  /*3300*/  FSEL R135, R86, R133, !P2 ;  /* 0x0000008556877208 */ /* 0x000fe20005000000 */
[----:B------:R-:W-:Y:S01]  /*3310*/  FMUL R133, R169, R178 ;  /* 0x000000b2a9857220 */ /* 0x000fe20000400000 */
[----:B------:R-:W-:Y:S01]  /*3320*/  @P0 FMNMX R201, R201, |R150|, !PT ;  /* 0x40000096c9c90209 */ /* 0x000fe20007800000 */
[----:B------:R-:W-:Y:S01]  /*3330*/  FFMA R178, R218, R163, R17 ;  /* 0x000000a3dab27223 */ /* 0x000fe20000000011 */
[----:B------:R-:W-:Y:S01]  /*3340*/  FFMA R172, R159, R161, R20 ;  /* 0x000000a19fac7223 */ /* 0x000fe20000000014 */
[----:B------:R-:W0:Y:S01]  /*3350*/  LDC.U8 R163, c[0x0][0x294] ;  /* 0x0000a500ffa37b82 */ /* 0x000e220000000000 */
[----:B------:R-:W-:Y:S01]  /*3360*/  FADD R159, R80, 1 ;  /* 0x3f800000509f7421 */ /* 0x000fe20000000000 */
[----:B------:R-:W-:Y:S01]  /*3370*/  @P0 FMNMX R201, R201, |R148|, !PT ;  /* 0x40000094c9c90209 */ /* 0x000fe20007800000 */
[--C-:B------:R-:W-:Y:S01]  /*3380*/  FADD R180, R180, -R2.reuse ;  /* 0x80000002b4b47221 */ /* 0x100fe20000000000 */
[----:B------:R-:W-:Y:S01]  /*3390*/  FADD R174, R85, 1 ;  /* 0x3f80000055ae7421 */ /* 0x000fe20000000000 */
[----:B------:R-:W-:Y:S01]  /*33a0*/  FADD R176, R87, 1 ;  /* 0x3f80000057b07421 */ /* 0x000fe20000000000 */
[----:B------:R-:W-:Y:S01]  /*33b0*/  FSEL R161, R80, R159, !P2 ;  /* 0x0000009f50a17208 */ /* 0x000fe20005000000 */
[----:B------:R-:W-:Y:S01]  /*33c0*/  FADD R216, R179, -R2 ;  /* 0x80000002b3d87221 */ /* 0x000fe20000000000 */
[----:B------:R-:W-:Y:S01]  /*33d0*/  @P0 FMNMX R201, R201, |R141|, !PT ;  /* 0x4000008dc9c90209 */ /* 0x000fe20007800000 */
[----:B------:R-:W-:Y:S01]  /*33e0*/  FMUL R159, R169, R180 ;  /* 0x000000b4a99f7220 */ /* 0x000fe20000400000 */
[----:B------:R-:W-:Y:S01]  /*33f0*/  FFMA R180, R133, R135, R22 ;  /* 0x0000008785b47223 */ /* 0x000fe20000000016 */
[----:B------:R-:W-:Y:S01]  /*3400*/  FSEL R174, R85, R174, !P2 ;  /* 0x000000ae55ae7208 */ /* 0x000fe20005000000 */
[----:B------:R-:W-:Y:S01]  /*3410*/  FADD R133, R82, 1 ;  /* 0x3f80000052857421 */ /* 0x000fe20000000000 */
[----:B------:R-:W-:Y:S01]  /*3420*/  FSEL R137, R87, R176, !P2 ;  /* 0x000000b057897208 */ /* 0x000fe20005000000 */
[----:B------:R-:W-:Y:S01]  /*3430*/  FMUL R214, R169, R214 ;  /* 0x000000d6a9d67220 */ /* 0x000fe20000400000 */
[----:B------:R-:W-:Y:S01]  /*3440*/  @P0 FMNMX R201, R201, |R143|, !PT ;  /* 0x4000008fc9c90209 */ /* 0x000fe20007800000 */
[--C-:B------:R-:W-:Y:S01]  /*3450*/  FADD R182, R182, -R2.reuse ;  /* 0x80000002b6b67221 */ /* 0x100fe20000000000 */
[----:B------:R-:W-:Y:S01]  /*3460*/  FMUL R176, R169, R216 ;  /* 0x000000d8a9b07220 */ /* 0x000fe20000400000 */
[----:B------:R-:W-:Y:S01]  /*3470*/  FADD R135, R76, 1 ;  /* 0x3f8000004c877421 */ /* 0x000fe20000000000 */
[----:B------:R-:W-:Y:S01]  /*3480*/  FADD R184, R184, -R2 ;  /* 0x80000002b8b87221 */ /* 0x000fe20000000000 */
[----:B------:R-:W-:Y:S01]  /*3490*/  FFMA R216, R214, R174, R21 ;  /* 0x000000aed6d87223 */ /* 0x000fe20000000015 */
[----:B------:R-:W-:Y:S01]  /*34a0*/  FSEL R218, R82, R133, !P2 ;  /* 0x0000008552da7208 */ /* 0x000fe20005000000 */
[----:B------:R-:W-:Y:S01]  /*34b0*/  FFMA R214, R176, R137, R23 ;  /* 0x00000089b0d67223 */ /* 0x000fe20000000017 */
[----:B------:R-:W-:Y:S01]  /*34c0*/  @P0 FMNMX R201, R201, |R156|, !PT ;  /* 0x4000009cc9c90209 */ /* 0x000fe20007800000 */
[C---:B------:R-:W-:Y:S01]  /*34d0*/  FMUL R133, R169.reuse, R182 ;  /* 0x000000b6a9857220 */ /* 0x040fe20000400000 */
[----:B------:R-:W-:Y:S01]  /*34e0*/  FSEL R137, R76, R135, !P2 ;  /* 0x000000874c897208 */ /* 0x000fe20005000000 */
[----:B------:R-:W-:Y:S01]  /*34f0*/  FMUL R135, R169, R184 ;  /* 0x000000b8a9877220 */ /* 0x000fe20000400000 */
[----:B------:R-:W-:Y:S01]  /*3500*/  FADD R184, R77, 1 ;  /* 0x3f8000004db87421 */ /* 0x000fe20000000000 */
[----:B------:R-:W-:Y:S01]  /*3510*/  @P0 FMNMX R201, R201, |R152|, !PT ;  /* 0x40000098c9c90209 */ /* 0x000fe20007800000 */
[----:B------:R-:W-:Y:S01]  /*3520*/  FFMA R218, R133, R218, R18 ;  /* 0x000000da85da7223 */ /* 0x000fe20000000012 */
[----:B------:R-:W-:Y:S01]  /*3530*/  FADD R222, R185, -R2 ;  /* 0x80000002b9de7221 */ /* 0x000fe20000000000 */
[----:B------:R-:W-:Y:S01]  /*3540*/  FADD R133, R78, 1 ;  /* 0x3f8000004e857421 */ /* 0x000fe20000000000 */
[----:B------:R-:W-:Y:S01]  /*3550*/  FFMA R182, R135, R137, R12 ;  /* 0x0000008987b67223 */ /* 0x000fe2000000000c */
[--C-:B------:R-:W-:Y:S01]  /*3560*/  FADD R186, R186, -R2.reuse ;  /* 0x80000002baba7221 */ /* 0x100fe20000000000 */
[----:B------:R-:W-:Y:S01]  /*3570*/  FADD R137, R72, 1 ;  /* 0x3f80000048897421 */ /* 0x000fe20000000000 */
[----:B------:R-:W-:Y:S01]  /*3580*/  @P0 FMNMX R201, R201, |R145|, !PT ;  /* 0x40000091c9c90209 */ /* 0x000fe20007800000 */
[----:B------:R-:W-:Y:S01]  /*3590*/  FADD R188, R188, -R2 ;  /* 0x80000002bcbc7221 */ /* 0x000fe20000000000 */
[----:B------:R-:W-:Y:S01]  /*35a0*/  FSEL R184, R77, R184, !P2 ;  /* 0x000000b84db87208 */ /* 0x000fe20005000000 */
[----:B------:R-:W-:Y:S01]  /*35b0*/  FFMA R176, R159, R161, R16 ;  /* 0x000000a19fb07223 */ /* 0x000fe20000000010 */
[----:B------:R-:W-:Y:S01]  /*35c0*/  FADD R174, R83, 1 ;  /* 0x3f80000053ae7421 */ /* 0x000fe20000000000 */
[----:B------:R-:W-:Y:S01]  /*35d0*/  FMUL R222, R169, R222 ;  /* 0x000000dea9de7220 */ /* 0x000fe20000400000 */
[----:B0-----:R-:W-:Y:S01]  /*35e0*/  ISETP.NE.AND P1, PT, R163, RZ, PT ;  /* 0x000000ffa300720c */ /* 0x001fe20003f25270 */
[--C-:B------:R-:W-:Y:S01]  /*35f0*/  FADD R224, R187, -R2.reuse ;  /* 0x80000002bbe07221 */ /* 0x100fe20000000000 */
[----:B------:R-:W-:Y:S01]  /*3600*/  FADD R161, R73, 1 ;  /* 0x3f80000049a17421 */ /* 0x000fe20000000000 */
[----:B------:R-:W-:Y:S01]  /*3610*/  FSEL R135, R78, R133, !P2 ;  /* 0x000000854e877208 */ /* 0x000fe20005000000 */
[--C-:B------:R-:W-:Y:S01]  /*3620*/  FADD R220, R183, -R2.reuse ;  /* 0x80000002b7dc7221 */ /* 0x100fe20000000000 */
[----:B------:R-:W-:Y:S01]  /*3630*/  FMUL R133, R169, R186 ;  /* 0x000000baa9857220 */ /* 0x000fe20000400000 */
[----:B------:R-:W-:Y:S01]  /*3640*/  @P0 FMNMX R201, R201, |R149|, !PT ;  /* 0x40000095c9c90209 */ /* 0x000fe20007800000 */
[----:B------:R-:W-:Y:S01]  /*3650*/  FADD R226, R189, -R2 ;  /* 0x80000002bde27221 */ /* 0x000fe20000000000 */
[----:B------:R-:W-:Y:S01]  /*3660*/  FSEL R159, R72, R137, !P2 ;  /* 0x00000089489f7208 */ /* 0x000fe20005000000 */
[----:B------:R-:W-:Y:S01]  /*3670*/  FFMA R184, R222, R184, R13 ;  /* 0x000000b8deb87223 */ /* 0x000fe2000000000d */
[----:B------:R-:W-:Y:S01]  /*3680*/  FMUL R137, R169, R188 ;  /* 0x000000bca9897220 */ /* 0x000fe20000400000 */
[----:B------:R-:W-:Y:S01]  /*3690*/  FSEL R174, R83, R174, !P2 ;  /* 0x000000ae53ae7208 */ /* 0x000fe20005000000 */
[C---:B------:R-:W-:Y:S01]  /*36a0*/  FMUL R222, R169.reuse, R224 ;  /* 0x000000e0a9de7220 */ /* 0x040fe20000400000 */
[----:B------:R-:W-:Y:S01]  /*36b0*/  FMUL R220, R169, R220 ;  /* 0x000000dca9dc7220 */ /* 0x000fe20000400000 */
[----:B------:R-:W-:Y:S01]  /*36c0*/  FSEL R161, R73, R161, !P2 ;  /* 0x000000a149a17208 */ /* 0x000fe20005000000 */
[----:B------:R-:W-:Y:S01]  /*36d0*/  FFMA R224, R133, R135, R14 ;  /* 0x0000008785e07223 */ /* 0x000fe2000000000e */
[----:B------:R-:W-:Y:S01]  /*36e0*/  @P0 FMNMX R201, R201, |R147|, !PT ;  /* 0x40000093c9c90209 */ /* 0x000fe20007800000 */
[----:B------:R-:W-:Y:S01]  /*36f0*/  FMUL R226, R169, R226 ;  /* 0x000000e2a9e27220 */ /* 0x000fe20000400000 */
[----:B------:R-:W-:Y:S01]  /*3700*/  FADD R133, R74, 1 ;  /* 0x3f8000004a857421 */ /* 0x000fe20000000000 */
[----:B------:R-:W-:Y:S01]  /*3710*/  FFMA R188, R137, R159, R8 ;  /* 0x0000009f89bc7223 */ /* 0x000fe20000000008 */
[--C-:B------:R-:W-:Y:S01]  /*3720*/  FADD R190, R190, -R2.reuse ;  /* 0x80000002bebe7221 */ /* 0x100fe20000000000 */
[----:B------:R-:W-:Y:S01]  /*3730*/  FADD R159, R69, 1 ;  /* 0x3f800000459f7421 */ /* 0x000fe20000000000 */
[----:B------:R-:W-:Y:S01]  /*3740*/  FFMA R220, R220, R174, R19 ;  /* 0x000000aedcdc7223 */ /* 0x000fe20000000013 */
[----:B------:R-:W-:Y:S01]  /*3750*/  @P0 FMNMX R201, R201, |R154|, !PT ;  /* 0x4000009ac9c90209 */ /* 0x000fe20007800000 */
[--C-:B------:R-:W-:Y:S01]  /*3760*/  FADD R230, R193, -R2.reuse ;  /* 0x80000002c1e67221 */ /* 0x100fe20000000000 */
[----:B------:R-:W-:Y:S01]  /*3770*/  FADD R174, R79, 1 ;  /* 0x3f8000004fae7421 */ /* 0x000fe20000000000 */
[----:B------:R-:W-:Y:S01]  /*3780*/  FFMA R186, R226, R161, R9 ;  /* 0x000000a1e2ba7223 */ /* 0x000fe20000000009 */
[----:B------:R-:W-:Y:S01]  /*3790*/  FSEL R226, R74, R133, !P2 ;  /* 0x000000854ae27208 */ /* 0x000fe20005000000 */
[----:B------:R-:W-:Y:S01]  /*37a0*/  FMUL R133, R169, R190 ;  /* 0x000000bea9857220 */ /* 0x000fe20000400000 */
[----:B------:R-:W-:Y:S01]  /*37b0*/  @P1 FMUL R236, R236, R3 ;  /* 0x00000003ecec1220 */ /* 0x000fe20000400000 */
[----:B------:R-:W-:Y:S01]  /*37c0*/  FADD R194, R194, -R2 ;  /* 0x80000002c2c27221 */ /* 0x000fe20000000000 */
[----:B------:R-:W-:Y:S01]  /*37d0*/  FADD R161, R70, 1 ;  /* 0x3f80000046a17421 */ /* 0x000fe20000000000 */
[----:B------:R-:W-:Y:S01]  /*37e0*/  FSEL R159, R69, R159, !P2 ;  /* 0x0000009f459f7208 */ /* 0x000fe20005000000 */
[----:B------:R-:W-:Y:S01]  /*37f0*/  FMUL R230, R169, R230 ;  /* 0x000000e6a9e67220 */ /* 0x000fe20000400000 */
[----:B------:R-:W-:Y:S01]  /*3800*/  @P0 FMNMX R201, R201, |R158|, !PT ;  /* 0x4000009ec9c90209 */ /* 0x000fe20007800000 */
[-C--:B------:R-:W-:Y:S01]  /*3810*/  @P1 FMUL R132, R132, R3.reuse ;  /* 0x0000000384841220 */ /* 0x080fe20000400000 */
[----:B------:R-:W-:Y:S01]  /*3820*/  FSEL R174, R79, R174, !P2 ;  /* 0x000000ae4fae7208 */ /* 0x000fe20005000000 */
[----:B------:R-:W-:Y:S01]  /*3830*/  @P1 FMUL R238, R238, R3 ;  /* 0x00000003eeee1220 */ /* 0x000fe20000400000 */
[----:B------:R-:W-:Y:S01]  /*3840*/  FFMA R226, R133, R226, R10 ;  /* 0x000000e285e27223 */ /* 0x000fe2000000000a */
[----:B------:R-:W-:Y:S01]  /*3850*/  FMUL R133, R169, R194 ;  /* 0x000000c2a9857220 */ /* 0x000fe20000400000 */
[----:B------:R-:W-:Y:S01]  /*3860*/  @P0 FMNMX R201, R201, |R151|, !PT ;  /* 0x40000097c9c90209 */ /* 0x000fe20007800000 */
[----:B------:R-:W-:Y:S01]  /*3870*/  FFMA R194, R230, R159, R5 ;  /* 0x0000009fe6c27223 */ /* 0x000fe20000000005 */
[----:B------:R-:W-:Y:S01]  /*3880*/  FSEL R161, R70, R161, !P2 ;  /* 0x000000a146a17208 */ /* 0x000fe20005000000 */
[----:B------:R-:W0:Y:S01]  /*3890*/  F2F.BF16.F32 R236, R236 ;  /* 0x000000ec00ec7304 */ /* 0x000e220000202000 */
[----:B------:R-:W-:Y:S01]  /*38a0*/  F2FP.BF16.F32.PACK_AB R230, RZ, R132 ;  /* 0x00000084ffe6723e */ /* 0x000fe200000010ff */
[----:B------:R-:W-:Y:S01]  /*38b0*/  FFMA R222, R222, R174, R15 ;  /* 0x000000aedede7223 */ /* 0x000fe2000000000f */
[----:B------:R-:W-:Y:S01]  /*38c0*/  F2FP.BF16.F32.PACK_AB R132, RZ, R238 ;  /* 0x000000eeff84723e */ /* 0x000fe200000010ff */
[----:B------:R-:W-:Y:S01]  /*38d0*/  FADD R174, R75, 1 ;  /* 0x3f8000004bae7421 */ /* 0x000fe20000000000 */
[----:B------:R-:W-:Y:S01]  /*38e0*/  @P0 FMNMX R201, R201, |R153|, !PT ;  /* 0x40000099c9c90209 */ /* 0x000fe20007800000 */
[----:B------:R-:W-:Y:S01]  /*38f0*/  FADD R135, R68, 1 ;  /* 0x3f80000044877421 */ /* 0x000fe20000000000 */
[----:B------:R-:W-:Y:S01]  /*3900*/  FADD R228, R191, -R2 ;  /* 0x80000002bfe47221 */ /* 0x000fe20000000000 */
[----:B------:R-:W-:Y:S01]  /*3910*/  FFMA R190, R133, R161, R6 ;  /* 0x000000a185be7223 */ /* 0x000fe20000000006 */
[----:B------:R-:W-:Y:S01]  /*3920*/  FADD R192, R192, -R2 ;  /* 0x80000002c0c07221 */ /* 0x000fe20000000000 */
[----:B------:R-:W-:Y:S01]  /*3930*/  LOP3.LUT R133, R132, 0xffff, RZ, 0xc0, !PT ;  /* 0x0000ffff84857812 */ /* 0x000fe200078ec0ff */
[-C--:B------:R-:W-:Y:S01]  /*3940*/  @P1 FMUL R234, R234, R3.reuse ;  /* 0x00000003eaea1220 */ /* 0x080fe20000400000 */
[----:B------:R-:W-:Y:S01]  /*3950*/  @P0 FMNMX R201, R201, |R160|, !PT ;  /* 0x400000a0c9c90209 */ /* 0x000fe20007800000 */
[-C--:B------:R-:W-:Y:S01]  /*3960*/  @P1 FMUL R242, R242, R3.reuse ;  /* 0x00000003f2f21220 */ /* 0x080fe20000400000 */
[----:B------:R-:W-:Y:S01]  /*3970*/  FSEL R174, R75, R174, !P2 ;  /* 0x000000ae4bae7208 */ /* 0x000fe20005000000 */
[----:B------:R-:W-:Y:S01]  /*3980*/  @P1 FMUL R240, R240, R3 ;  /* 0x00000003f0f01220 */ /* 0x000fe20000400000 */
[----:B------:R-:W-:Y:S01]  /*3990*/  FSEL R137, R68, R135, !P2 ;  /* 0x0000008744897208 */ /* 0x000fe20005000000 */
[C---:B------:R-:W-:Y:S01]  /*39a0*/  FMUL R228, R169.reuse, R228 ;  /* 0x000000e4a9e47220 */ /* 0x040fe20000400000 */
[----:B------:R-:W-:Y:S01]  /*39b0*/  FMUL R135, R169, R192 ;  /* 0x000000c0a9877220 */ /* 0x000fe20000400000 */
[----:B------:R-:W-:Y:S01]  /*39c0*/  PRMT R132, R230, 0x5410, R133 ;  /* 0x00005410e6847816 */ /* 0x000fe20000000085 */
[----:B------:R-:W-:Y:S01]  /*39d0*/  @P1 FMUL R244, R244, R3 ;  /* 0x00000003f4f41220 */ /* 0x000fe20000400000 */
[----:B------:R-:W-:Y:S01]  /*39e0*/  SHF.L.U64.HI R133, R133, 0x10, RZ ;  /* 0x0000001085857819 */ /* 0x000fe200000102ff */
[----:B------:R-:W-:Y:S01]  /*39f0*/  FFMA R192, R228, R174, R11 ;  /* 0x000000aee4c07223 */ /* 0x000fe2000000000b */
[----:B------:R-:W-:Y:S01]  /*3a00*/  @P0 FMNMX R201, R201, |R162|, !PT ;  /* 0x400000a2c9c90209 */ /* 0x000fe20007800000 */
[----:B------:R-:W1:Y:S01]  /*3a10*/  F2F.BF16.F32 R234, R234 ;  /* 0x000000ea00ea7304 */ /* 0x000e620000202000 */
[----:B------:R-:W-:Y:S01]  /*3a20*/  FFMA R174, R135, R137, R4 ;  /* 0x0000008987ae7223 */ /* 0x000fe20000000004 */
[-C--:B------:R-:W-:Y:S01]  /*3a30*/  @P1 FMUL R134, R134, R3.reuse ;  /* 0x0000000386861220 */ /* 0x080fe20000400000 */
[----:B0-----:R-:W-:Y:S01]  /*3a40*/  LOP3.LUT R135, R133, R236, RZ, 0xfc, !PT ;  /* 0x000000ec85877212 */ /* 0x001fe200078efcff */
[-C--:B------:R-:W-:Y:S01]  /*3a50*/  @P1 FMUL R248, R248, R3.reuse ;  /* 0x00000003f8f81220 */ /* 0x080fe20000400000 */
[----:B------:R-:W-:Y:S01]  /*3a60*/  @P0 FMNMX R201, R201, |R166|, !PT ;  /* 0x400000a6c9c90209 */ /* 0x000fe20007800000 */
[-C--:B------:R-:W-:Y:S01]  /*3a70*/  @P1 FMUL R246, R246, R3.reuse ;  /* 0x00000003f6f61220 */ /* 0x080fe20000400000 */
[----:B------:R-:W-:Y:S01]  /*3a80*/  F2FP.BF16.F32.PACK_AB R133, RZ, R244 ;  /* 0x000000f4ff85723e */ /* 0x000fe200000010ff */
[----:B------:R-:W0:Y:S01]  /*3a90*/  F2F.BF16.F32 R242, R242 ;  /* 0x000000f200f27304 */ /* 0x000e220000202000 */
[----:B------:R-:W-:Y:S01]  /*3aa0*/  F2FP.BF16.F32.PACK_AB R137, RZ, R134 ;  /* 0x00000086ff89723e */ /* 0x000fe200000010ff */
[----:B------:R-:W-:Y:S01]  /*3ab0*/  @P1 FMUL R138, R138, R3 ;  /* 0x000000038a8a1220 */ /* 0x000fe20000400000 */
[----:B------:R-:W-:Y:S01]  /*3ac0*/  @P0 FMNMX R201, R201, |R155|, !PT ;  /* 0x4000009bc9c90209 */ /* 0x000fe20007800000 */
[-C--:B------:R-:W-:Y:S01]  /*3ad0*/  @P1 FMUL R136, R136, R3.reuse ;  /* 0x0000000388881220 */ /* 0x080fe20000400000 */
[----:B------:R-:W-:Y:S01]  /*3ae0*/  LOP3.LUT R134, R133, 0xffff, RZ, 0xc0, !PT ;  /* 0x0000ffff85867812 */ /* 0x000fe200078ec0ff */
[-C--:B------:R-:W-:Y:S01]  /*3af0*/  @P1 FMUL R144, R144, R3.reuse ;  /* 0x0000000390901220 */ /* 0x080fe20000400000 */
[----:B------:R-:W-:Y:S01]  /*3b00*/  @P0 FMNMX R201, R201, |R164|, !PT ;  /* 0x400000a4c9c90209 */ /* 0x000fe20007800000 */
[----:B------:R-:W2:Y:S01]  /*3b10*/  F2F.BF16.F32 R240, R240 ;  /* 0x000000f000f07304 */ /* 0x000ea20000202000 */
[----:B------:R-:W-:Y:S01]  /*3b20*/  SHF.L.U64.HI R159, R134, 0x10, RZ ;  /* 0x00000010869f7819 */ /* 0x000fe200000102ff */
[-C--:B------:R-:W-:Y:S01]  /*3b30*/  @P1 FMUL R250, R250, R3.reuse ;  /* 0x00000003fafa1220 */ /* 0x080fe20000400000 */
[----:B------:R-:W-:Y:S01]  /*3b40*/  PRMT R134, R137, 0x5410, R134 ;  /* 0x0000541089867816 */ /* 0x000fe20000000086 */
[-C--:B------:R-:W-:Y:S01]  /*3b50*/  @P1 FMUL R146, R146, R3.reuse ;  /* 0x0000000392921220 */ /* 0x080fe20000400000 */
[----:B------:R-:W-:Y:S01]  /*3b60*/  F2FP.BF16.F32.PACK_AB R137, RZ, R138 ;  /* 0x0000008aff89723e */ /* 0x000fe200000010ff */
[-C--:B------:R-:W-:Y:S01]  /*3b70*/  @P1 FMUL R140, R140, R3.reuse ;  /* 0x000000038c8c1220 */ /* 0x080fe20000400000 */
[----:B------:R-:W-:Y:S01]  /*3b80*/  @P0 FMNMX R201, R201, |R208|, !PT ;  /* 0x400000d0c9c90209 */ /* 0x000fe20007800000 */
[----:B------:R-:W3:Y:S01]  /*3b90*/  F2F.BF16.F32 R248, R248 ;  /* 0x000000f800f87304 */ /* 0x000ee20000202000 */
[----:B-1----:R-:W-:Y:S01]  /*3ba0*/  SHF.L.U32 R234, R234, 0x10, RZ ;  /* 0x00000010eaea7819 */ /* 0x002fe200000006ff */
[-C--:B------:R-:W-:Y:S01]  /*3bb0*/  @P1 FMUL R143, R143, R3.reuse ;  /* 0x000000038f8f1220 */ /* 0x080fe20000400000 */
[----:B0-----:R-:W-:Y:S01]  /*3bc0*/  LOP3.LUT R159, R159, R242, RZ, 0xfc, !PT ;  /* 0x000000f29f9f7212 */ /* 0x001fe200078efcff */
[-C--:B------:R-:W-:Y:S01]  /*3bd0*/  @P1 FMUL R142, R142, R3.reuse ;  /* 0x000000038e8e1220 */ /* 0x080fe20000400000 */
[----:B------:R-:W-:Y:S01]  /*3be0*/  LOP3.LUT R137, R137, 0xffff, RZ, 0xc0, !PT ;  /* 0x0000ffff89897812 */ /* 0x000fe200078ec0ff */
[-C--:B------:R-:W-:Y:S01]  /*3bf0*/  @P1 FMUL R141, R141, R3.reuse ;  /* 0x000000038d8d1220 */ /* 0x080fe20000400000 */
[----:B--2---:R-:W-:Y:S01]  /*3c00*/  SHF.L.U32 R240, R240, 0x10, RZ ;  /* 0x00000010f0f07819 */ /* 0x004fe200000006ff */
[----:B------:R-:W0:Y:S01]  /*3c10*/  F2F.BF16.F32 R246, R246 ;  /* 0x000000f600f67304 */ /* 0x000e220000202000 */
[----:B------:R-:W-:Y:S01]  /*3c20*/  @P0 FMNMX R201, R201, |R206|, !PT ;  /* 0x400000cec9c90209 */ /* 0x000fe20007800000 */
[-C--:B------:R-:W-:Y:S01]  /*3c30*/  @P1 FMUL R139, R139, R3.reuse ;  /* 0x000000038b8b1220 */ /* 0x080fe20000400000 */
[----:B------:R-:W-:Y:S01]  /*3c40*/  LOP3.LUT R133, R135, R234, RZ, 0xfc, !PT ;  /* 0x000000ea87857212 */ /* 0x000fe200078efcff */
[-C--:B------:R-:W-:Y:S01]  /*3c50*/  @P1 FMUL R148, R148, R3.reuse ;  /* 0x0000000394941220 */ /* 0x080fe20000400000 */
[----:B------:R-:W-:Y:S01]  /*3c60*/  LOP3.LUT R135, R159, R240, RZ, 0xfc, !PT ;  /* 0x000000f09f877212 */ /* 0x000fe200078efcff */
[-C--:B------:R-:W-:Y:S01]  /*3c70*/  @P1 FMUL R252, R252, R3.reuse ;  /* 0x00000003fcfc1220 */ /* 0x080fe20000400000 */
[----:B------:R-:W-:Y:S01]  /*3c80*/  SHF.L.U64.HI R159, R137, 0x10, RZ ;  /* 0x00000010899f7819 */ /* 0x000fe200000102ff */
[----:B------:R-:W1:Y:S01]  /*3c90*/  F2F.BF16.F32 R144, R144 ;  /* 0x0000009000907304 */ /* 0x000e620000202000 */
[----:B------:R-:W-:Y:S01]  /*3ca0*/  @P0 FMNMX R201, R201, |R170|, !PT ;  /* 0x400000aac9c90209 */ /* 0x000fe20007800000 */
[-C--:B------:R-:W-:Y:S01]  /*3cb0*/  @P1 FMUL R150, R150, R3.reuse ;  /* 0x0000000396961220 */ /* 0x080fe20000400000 */
[----:B------:R-:W-:Y:S01]  /*3cc0*/  F2FP.BF16.F32.PACK_AB R136, RZ, R136 ;  /* 0x00000088ff88723e */ /* 0x000fe200000010ff */
[-C--:B------:R-:W-:Y:S01]  /*3cd0*/  @P1 FMUL R149, R149, R3.reuse ;  /* 0x0000000395951220 */ /* 0x080fe20000400000 */
[----:B---3--:R-:W-:Y:S01]  /*3ce0*/  LOP3.LUT R159, R159, R248, RZ, 0xfc, !PT ;  /* 0x000000f89f9f7212 */ /* 0x008fe200078efcff */
[-C--:B------:R-:W-:Y:S01]  /*3cf0*/  @P1 FMUL R147, R147, R3.reuse ;  /* 0x0000000393931220 */ /* 0x080fe20000400000 */
[----:B0-----:R-:W-:Y:S01]  /*3d00*/  SHF.L.U32 R246, R246, 0x10, RZ ;  /* 0x00000010f6f67819 */ /* 0x001fe200000006ff */
[----:B------:R-:W0:Y:S01]  /*3d10*/  F2F.BF16.F32 R250, R250 ;  /* 0x000000fa00fa7304 */ /* 0x000e220000202000 */
[----:B------:R-:W-:Y:S01]  /*3d20*/  @P0 FMNMX R201, R201, |R168|, !PT ;  /* 0x400000a8c9c90209 */ /* 0x000fe20007800000 */
[-C--:B------:R-:W-:Y:S01]  /*3d30*/  @P1 FMUL R145, R145, R3.reuse ;  /* 0x0000000391911220 */ /* 0x080fe20000400000 */
[----:B------:R-:W-:Y:S01]  /*3d40*/  F2FP.BF16.F32.PACK_AB R138, RZ, R146 ;  /* 0x00000092ff8a723e */ /* 0x000fe200000010ff */
[-C--:B------:R-:W-:Y:S01]  /*3d50*/  @P1 FMUL R152, R152, R3.reuse ;  /* 0x0000000398981220 */ /* 0x080fe20000400000 */
[----:B------:R-:W-:Y:S01]  /*3d60*/  PRMT R136, R136, 0x5410, R137 ;  /* 0x0000541088887816 */ /* 0x000fe20000000089 */
[-C--:B------:R-:W-:Y:S01]  /*3d70*/  @P1 FMUL R151, R151, R3.reuse ;  /* 0x0000000397971220 */ /* 0x080fe20000400000 */
[----:B------:R-:W-:Y:S01]  /*3d80*/  LOP3.LUT R137, R159, R246, RZ, 0xfc, !PT ;  /* 0x000000f69f897212 */ /* 0x000fe200078efcff */
[----:B------:R-:W2:Y:S01]  /*3d90*/  F2F.BF16.F32 R143, R143 ;  /* 0x0000008f008f7304 */ /* 0x000ea20000202000 */
[----:B------:R-:W-:Y:S01]  /*3da0*/  F2FP.BF16.F32.PACK_AB R159, RZ, R140 ;  /* 0x0000008cff9f723e */ /* 0x000fe200000010ff */
[-C--:B------:R-:W-:Y:S01]  /*3db0*/  @P1 FMUL R153, R153, R3.reuse ;  /* 0x0000000399991220 */ /* 0x080fe20000400000 */
[----:B------:R-:W-:Y:S01]  /*3dc0*/  @P0 FMNMX R201, R201, |R212|, !PT ;  /* 0x400000d4c9c90209 */ /* 0x000fe20007800000 */
[-C--:B------:R-:W-:Y:S01]  /*3dd0*/  @P1 FMUL R158, R158, R3.reuse ;  /* 0x000000039e9e1220 */ /* 0x080fe20000400000 */
[----:B------:R-:W-:Y:S01]  /*3de0*/  LOP3.LUT R140, R138, 0xffff, RZ, 0xc0, !PT ;  /* 0x0000ffff8a8c7812 */ /* 0x000fe200078ec0ff */
[----:B------:R-:W-:Y:S01]  /*3df0*/  @P1 FMUL R166, R166, R3 ;  /* 0x00000003a6a61220 */ /* 0x000fe20000400000 */
[----:B------:R-:W-:Y:S01]  /*3e00*/  @P0 FMNMX R201, R201, |R157|, !PT ;  /* 0x4000009dc9c90209 */ /* 0x000fe20007800000 */
[----:B------:R-:W3:Y:S01]  /*3e10*/  F2F.BF16.F32 R252, R252 ;  /* 0x000000fc00fc7304 */ /* 0x000ee20000202000 */
[----:B------:R-:W-:Y:S01]  /*3e20*/  PRMT R138, R159, 0x5410, R140 ;  /* 0x000054109f8a7816 */ /* 0x000fe2000000008c */
[-C--:B------:R-:W-:Y:S01]  /*3e30*/  @P1 FMUL R162, R162, R3.reuse ;  /* 0x00000003a2a21220 */ /* 0x080fe20000400000 */
[----:B------:R-:W-:Y:S01]  /*3e40*/  SHF.L.U64.HI R159, R140, 0x10, RZ ;  /* 0x000000108c9f7819 */ /* 0x000fe200000102ff */
[-C--:B------:R-:W-:Y:S01]  /*3e50*/  @P1 FMUL R208, R208, R3.reuse ;  /* 0x00000003d0d01220 */ /* 0x080fe20000400000 */
[----:B------:R-:W-:Y:S01]  /*3e60*/  F2FP.BF16.F32.PACK_AB R161, RZ, R142 ;  /* 0x0000008effa1723e */ /* 0x000fe200000010ff */
[----:B------:R-:W-:Y:S01]  /*3e70*/  @P1 FMUL R164, R164, R3 ;  /* 0x00000003a4a41220 */ /* 0x000fe20000400000 */
[----:B------:R-:W-:Y:S01]  /*3e80*/  F2FP.BF16.F32.PACK_AB R142, RZ, R141 ;  /* 0x0000008dff8e723e */ /* 0x000fe200000010ff */
[----:B------:R-:W4:Y:S01]  /*3e90*/  F2F.BF16.F32 R150, R150 ;  /* 0x0000009600967304 */ /* 0x000f220000202000 */
[----:B------:R-:W-:Y:S01]  /*3ea0*/  @P0 FMNMX R201, R201, |R210|, !PT ;  /* 0x400000d2c9c90209 */ /* 0x000fe20007800000 */
[----:B------:R-:W-:Y:S01]  /*3eb0*/  @P1 FMUL R212, R212, R3 ;  /* 0x00000003d4d41220 */ /* 0x000fe20000400000 */
[----:B------:R-:W-:Y:S01]  /*3ec0*/  F2FP.BF16.F32.PACK_AB R139, RZ, R139 ;  /* 0x0000008bff8b723e */ /* 0x000fe200000010ff */
[-C--:B------:R-:W-:Y:S01]  /*3ed0*/  @P1 FMUL R157, R157, R3.reuse ;  /* 0x000000039d9d1220 */ /* 0x080fe20000400000 */
[----:B-1----:R-:W-:Y:S01]  /*3ee0*/  LOP3.LUT R159, R159, R144, RZ, 0xfc, !PT ;  /* 0x000000909f9f7212 */ /* 0x002fe200078efcff */
[-C--:B------:R-:W-:Y:S01]  /*3ef0*/  @P1 FMUL R156, R156, R3.reuse ;  /* 0x000000039c9c1220 */ /* 0x080fe20000400000 */
[----:B0-----:R-:W-:Y:S01]  /*3f00*/  SHF.L.U32 R250, R250, 0x10, RZ ;  /* 0x00000010fafa7819 */ /* 0x001fe200000006ff */
[----:B------:R-:W0:Y:S01]  /*3f10*/  F2F.BF16.F32 R149, R149 ;  /* 0x0000009500957304 */ /* 0x000e220000202000 */
[----:B------:R-:W-:Y:S01]  /*3f20*/  LOP3.LUT R142, R142, 0xffff, RZ, 0xc0, !PT ;  /* 0x0000ffff8e8e7812 */ /* 0x000fe200078ec0ff */
[-C--:B------:R-:W-:Y:S01]  /*3f30*/  @P1 FMUL R155, R155, R3.reuse ;  /* 0x000000039b9b1220 */ /* 0x080fe20000400000 */
[----:B------:R-:W-:Y:S01]  /*3f40*/  @P0 FMNMX R201, R201, |R172|, !PT ;  /* 0x400000acc9c90209 */ /* 0x000fe20007800000 */
[-C--:B------:R-:W-:Y:S01]  /*3f50*/  @P1 FMUL R206, R206, R3.reuse ;  /* 0x00000003cece1220 */ /* 0x080fe20000400000 */
[----:B------:R-:W-:Y:S01]  /*3f60*/  LOP3.LUT R140, R139, 0xffff, RZ, 0xc0, !PT ;  /* 0x0000ffff8b8c7812 */ /* 0x000fe200078ec0ff */
[-C--:B------:R-:W-:Y:S01]  /*3f70*/  @P1 FMUL R170, R170, R3.reuse ;  /* 0x00000003aaaa1220 */ /* 0x080fe20000400000 */
[----:B------:R-:W-:Y:S01]  /*3f80*/  LOP3.LUT R139, R159, R250, RZ, 0xfc, !PT ;  /* 0x000000fa9f8b7212 */ /* 0x000fe200078efcff */
[----:B------:R-:W1:Y:S01]  /*3f90*/  F2F.BF16.F32 R147, R147 ;  /* 0x0000009300937304 */ /* 0x000e620000202000 */
[----:B------:R-:W-:Y:S01]  /*3fa0*/  F2FP.BF16.F32.PACK_AB R159, RZ, R148 ;  /* 0x00000094ff9f723e */ /* 0x000fe200000010ff */
[-C--:B------:R-:W-:Y:S01]  /*3fb0*/  @P1 FMUL R210, R210, R3.reuse ;  /* 0x00000003d2d21220 */ /* 0x080fe20000400000 */
[----:B------:R-:W-:Y:S01]  /*3fc0*/  SHF.L.U64.HI R144, R142, 0x10, RZ ;  /* 0x000000108e907819 */ /* 0x000fe200000102ff */
[-C--:B------:R-:W-:Y:S01]  /*3fd0*/  @P1 FMUL R154, R154, R3.reuse ;  /* 0x000000039a9a1220 */ /* 0x080fe20000400000 */
[----:B------:R-:W-:Y:S01]  /*3fe0*/  @P0 FMNMX R201, R201, |R216|, !PT ;  /* 0x400000d8c9c90209 */ /* 0x000fe20007800000 */
[----:B------:R-:W-:Y:S01]  /*3ff0*/  @P1 FMUL R160, R160, R3 ;  /* 0x00000003a0a01220 */ /* 0x000fe20000400000 */
[----:B------:R-:W-:Y:S01]  /*4000*/  PRMT R142, R159, 0x5410, R142 ;  /* 0x000054109f8e7816 */ /* 0x000fe2000000008e */
[----:B------:R-:W1:Y:S01]  /*4010*/  F2F.BF16.F32 R151, R151 ;  /* 0x0000009700977304 */ /* 0x000e620000202000 */
[----:B--2---:R-:W-:Y:S01]  /*4020*/  LOP3.LUT R159, R144, R143, RZ, 0xfc, !PT ;  /* 0x0000008f909f7212 */ /* 0x004fe200078efcff */
[-C--:B------:R-:W-:Y:S01]  /*4030*/  @P1 FMUL R216, R216, R3.reuse ;  /* 0x00000003d8d81220 */ /* 0x080fe20000400000 */
[----:B------:R-:W-:Y:S01]  /*4040*/  @P0 FMNMX R201, R201, |R180|, !PT ;  /* 0x400000b4c9c90209 */ /* 0x000fe20007800000 */
[----:B------:R-:W-:Y:S01]  /*4050*/  @P1 FMUL R180, R180, R3 ;  /* 0x00000003b4b41220 */ /* 0x000fe20000400000 */
[----:B------:R-:W-:Y:S01]  /*4060*/  F2FP.BF16.F32.PACK_AB R143, RZ, R145 ;  /* 0x00000091ff8f723e */ /* 0x000fe200000010ff */
[-C--:B------:R-:W-:Y:S01]  /*4070*/  @P1 FMUL R168, R168, R3.reuse ;  /* 0x00000003a8a81220 */ /* 0x080fe20000400000 */
[----:B------:R-:W-:Y:S01]  /*4080*/  @P0 FMNMX R201, R201, |R214|, !PT ;  /* 0x400000d6c9c90209 */ /* 0x000fe20007800000 */
[----:B------:R-:W2:Y:S01]  /*4090*/  F2F.BF16.F32 R153, R153 ;  /* 0x0000009900997304 */ /* 0x000ea20000202000 */
[----:B------:R-:W-:Y:S01]  /*40a0*/  F2FP.BF16.F32.PACK_AB R144, RZ, R152 ;  /* 0x00000098ff90723e */ /* 0x000fe200000010ff */
[-C--:B------:R-:W-:Y:S01]  /*40b0*/  @P1 FMUL R214, R214, R3.reuse ;  /* 0x00000003d6d61220 */ /* 0x080fe20000400000 */
[----:B------:R-:W-:Y:S01]  /*40c0*/  LOP3.LUT R145, R143, 0xffff, RZ, 0xc0, !PT ;  /* 0x0000ffff8f917812 */ /* 0x000fe200078ec0ff */
[----:B------:R-:W-:Y:S01]  /*40d0*/  FADD R228, R71, 1 ;  /* 0x3f80000047e47421 */ /* 0x000fe20000000000 */
[----:B------:R-:W-:Y:S01]  /*40e0*/  @P0 FMNMX R201, R201, |R176|, !PT ;  /* 0x400000b0c9c90209 */ /* 0x000fe20007800000 */
[----:B------:R-:W-:Y:S01]  /*40f0*/  FADD R232, R195, -R2 ;  /* 0x80000002c3e87221 */ /* 0x000fe20000000000 */
[----:B------:R-:W-:Y:S01]  /*4100*/  SHF.L.U64.HI R163, R140, 0x10, RZ ;  /* 0x000000108ca37819 */ /* 0x000fe200000102ff */
[----:B------:R-:W2:Y:S01]  /*4110*/  F2F.BF16.F32 R166, R166 ;  /* 0x000000a600a67304 */ /* 0x000ea20000202000 */
[----:B------:R-:W-:Y:S01]  /*4120*/  PRMT R144, R144, 0x5410, R145 ;  /* 0x0000541090907816 */ /* 0x000fe20000000091 */
[-C--:B------:R-:W-:Y:S01]  /*4130*/  @P1 FMUL R172, R172, R3.reuse ;  /* 0x00000003acac1220 */ /* 0x080fe20000400000 */
[----:B------:R-:W-:Y:S01]  /*4140*/  SHF.L.U64.HI R146, R145, 0x10, RZ ;  /* 0x0000001091927819 */ /* 0x000fe200000102ff */
[-C--:B------:R-:W-:Y:S01]  /*4150*/  @P1 FMUL R176, R176, R3.reuse ;  /* 0x00000003b0b01220 */ /* 0x080fe20000400000 */
[----:B------:R-:W-:Y:S01]  /*4160*/  F2FP.BF16.F32.PACK_AB R145, RZ, R158 ;  /* 0x0000009eff91723e */ /* 0x000fe200000010ff */
[----:B------:R-:W-:Y:S01]  /*4170*/  FMUL R232, R169, R232 ;  /* 0x000000e8a9e87220 */ /* 0x000fe20000400000 */
[----:B------:R-:W-:Y:S01]  /*4180*/  @P0 FMNMX R201, R201, |R178|, !PT ;  /* 0x400000b2c9c90209 */ /* 0x000fe20007800000 */
[----:B------:R-:W2:Y:S01]  /*4190*/  F2F.BF16.F32 R157, R157 ;  /* 0x0000009d009d7304 */ /* 0x000ea20000202000 */
[----:B---3--:R-:W-:Y:S01]  /*41a0*/  LOP3.LUT R163, R163, R252, RZ, 0xfc, !PT ;  /* 0x000000fca3a37212 */ /* 0x008fe200078efcff */
[----:B------:R-:W-:Y:S01]  /*41b0*/  @P1 FMUL R178, R178, R3 ;  /* 0x00000003b2b21220 */ /* 0x000fe20000400000 */
[----:B----4-:R-:W-:Y:S01]  /*41c0*/  SHF.L.U32 R150, R150, 0x10, RZ ;  /* 0x0000001096967819 */ /* 0x010fe200000006ff */
[----:B------:R-:W-:Y:S01]  /*41d0*/  ULDC UR6, c[0x0][0x210] ;  /* 0x0000840000067ab9 */ /* 0x000fe20000000800 */
[----:B0-----:R-:W-:-:S02]  /*41e0*/  LOP3.LUT R148, R146, R149, RZ, 0xfc, !PT ;  /* 0x0000009592947212 */ /* 0x001fc400078efcff */
[----:B-1----:R-:W-:Y:S01]  /*41f0*/  SHF.L.U32 R147, R147, 0x10, RZ ;  /* 0x0000001093937819 */ /* 0x002fe200000006ff */
[----:B------:R-:W0:Y:S01]  /*4200*/  F2F.BF16.F32 R156, R156 ;  /* 0x0000009c009c7304 */ /* 0x000e220000202000 */
[----:B------:R-:W-:Y:S02]  /*4210*/  LOP3.LUT R146, R145, 0xffff, RZ, 0xc0, !PT ;  /* 0x0000ffff91927812 */ /* 0x000fe400078ec0ff */
[----:B------:R-:W-:Y:S01]  /*4220*/  @P0 FMNMX R201, R201, |R218|, !PT ;  /* 0x400000dac9c90209 */ /* 0x000fe20007800000 */
[----:B------:R-:W-:Y:S01]  /*4230*/  @P1 FMUL R218, R218, R3 ;  /* 0x00000003dada1220 */ /* 0x000fe20000400000 */
[----:B------:R-:W-:Y:S02]  /*4240*/  LOP3.LUT R141, R163, R150, RZ, 0xfc, !PT ;  /* 0x00000096a38d7212 */ /* 0x000fe400078efcff */
[----:B------:R-:W-:Y:S01]  /*4250*/  LOP3.LUT R145, R148, R147, RZ, 0xfc, !PT ;  /* 0x0000009394917212 */ /* 0x000fe200078efcff */
[----:B------:R-:W1:Y:S01]  /*4260*/  F2F.BF16.F32 R155, R155 ;  /* 0x0000009b009b7304 */ /* 0x000e620000202000 */
[----:B------:R-:W-:-:S02]  /*4270*/  SHF.L.U64.HI R150, R146, 0x10, RZ ;  /* 0x0000001092967819 */ /* 0x000fc400000102ff */
[----:B------:R-:W-:Y:S02]  /*4280*/  F2FP.BF16.F32.PACK_AB R148, RZ, R162 ;  /* 0x000000a2ff94723e */ /* 0x000fe400000010ff */
[----:B------:R-:W-:Y:S01]  /*4290*/  @P0 FMNMX R201, R201, |R220|, !PT ;  /* 0x400000dcc9c90209 */ /* 0x000fe20007800000 */
[----:B------:R-:W-:Y:S01]  /*42a0*/  @P1 FMUL R220, R220, R3 ;  /* 0x00000003dcdc1220 */ /* 0x000fe20000400000 */
[----:B------:R-:W-:Y:S01]  /*42b0*/  LOP3.LUT R150, R150, R151, RZ, 0xfc, !PT ;  /* 0x0000009796967212 */ /* 0x000fe200078efcff */
[----:B------:R-:W3:Y:S01]  /*42c0*/  F2F.BF16.F32 R206, R206 ;  /* 0x000000ce00ce7304 */ /* 0x000ee20000202000 */
[----:B--2---:R-:W-:Y:S01]  /*42d0*/  SHF.L.U32 R153, R153, 0x10, RZ ;  /* 0x0000001099997819 */ /* 0x004fe200000006ff */
[----:B------:R-:W2:Y:S01]  /*42e0*/  LDC.64 R162, c[0x0][0x258] ;  /* 0x00009600ffa27b82 */ /* 0x000ea20000000a00 */
[----:B------:R-:W-:Y:S02]  /*42f0*/  LOP3.LUT R148, R148, 0xffff, RZ, 0xc0, !PT ;  /* 0x0000ffff94947812 */ /* 0x000fe400078ec0ff */
[----:B------:R-:W-:Y:S01]  /*4300*/  @P0 FMNMX R201, R201, |R182|, !PT ;  /* 0x400000b6c9c90209 */ /* 0x000fe20007800000 */
[----:B------:R-:W-:Y:S01]  /*4310*/  @P1 FMUL R182, R182, R3 ;  /* 0x00000003b6b61220 */ /* 0x000fe20000400000 */
[----:B------:R-:W-:Y:S01]  /*4320*/  LOP3.LUT R147, R150, R153, RZ, 0xfc, !PT ;  /* 0x0000009996937212 */ /* 0x000fe200078efcff */
[----:B------:R-:W4:Y:S01]  /*4330*/  F2F.BF16.F32 R170, R170 ;  /* 0x000000aa00aa7304 */ /* 0x000f220000202000 */
[----:B------:R-:W-:-:S02]  /*4340*/  SHF.L.U64.HI R151, R148, 0x10, RZ ;  /* 0x0000001094977819 */ /* 0x000fc400000102ff */
[----:B------:R-:W-:Y:S02]  /*4350*/  F2FP.BF16.F32.PACK_AB R150, RZ, R208 ;  /* 0x000000d0ff96723e */ /* 0x000fe400000010ff */
[----:B------:R-:W-:Y:S01]  /*4360*/  @P0 FMNMX R201, R201, |R184|, !PT ;  /* 0x400000b8c9c90209 */ /* 0x000fe20007800000 */
[----:B------:R-:W-:Y:S01]  /*4370*/  @P1 FMUL R184, R184, R3 ;  /* 0x00000003b8b81220 */ /* 0x000fe20000400000 */
[----:B------:R-:W-:Y:S01]  /*4380*/  LOP3.LUT R166, R151, R166, RZ, 0xfc, !PT ;  /* 0x000000a697a67212 */ /* 0x000fe200078efcff */
[----:B------:R-:W4:Y:S01]  /*4390*/  F2F.BF16.F32 R210, R210 ;  /* 0x000000d200d27304 */ /* 0x000f220000202000 */
[----:B------:R-:W-:Y:S02]  /*43a0*/  F2FP.BF16.F32.PACK_AB R152, RZ, R164 ;  /* 0x000000a4ff98723e */ /* 0x000fe400000010ff */
[----:B------:R-:W-:Y:S02]  /*43b0*/  LOP3.LUT R151, R150, 0xffff, RZ, 0xc0, !PT ;  /* 0x0000ffff96977812 */ /* 0x000fe400078ec0ff */
[----:B------:R-:W-:-:S02]  /*43c0*/  F2FP.BF16.F32.PACK_AB R212, RZ, R212 ;  /* 0x000000d4ffd4723e */ /* 0x000fc400000010ff */
[----:B------:R-:W-:Y:S01]  /*43d0*/  @P0 FMNMX R201, R201, |R224|, !PT ;  /* 0x400000e0c9c90209 */ /* 0x000fe20007800000 */
[----:B------:R-:W2:Y:S01]  /*43e0*/  F2F.BF16.F32 R180, R180 ;  /* 0x000000b400b47304 */ /* 0x000ea20000202000 */
[--C-:B------:R-:W-:Y:S01]  /*43f0*/  PRMT R150, R152, 0x5410, R151.reuse ;  /* 0x0000541098967816 */ /* 0x100fe20000000097 */
[-C--:B------:R-:W-:Y:S01]  /*4400*/  @P1 FMUL R224, R224, R3.reuse ;  /* 0x00000003e0e01220 */ /* 0x080fe20000400000 */
[----:B------:R-:W-:Y:S02]  /*4410*/  SHF.L.U64.HI R153, R151, 0x10, RZ ;  /* 0x0000001097997819 */ /* 0x000fe400000102ff */
[----:B------:R-:W-:Y:S02]  /*4420*/  PRMT R151, R212, 0x7610, R151 ;  /* 0x00007610d4977816 */ /* 0x000fe40000000097 */
[----:B------:R-:W-:Y:S01]  /*4430*/  @P0 FMNMX R201, R201, |R222|, !PT ;  /* 0x400000dec9c90209 */ /* 0x000fe20007800000 */
[----:B------:R-:W2:Y:S01]  /*4440*/  F2F.BF16.F32 R214, R214 ;  /* 0x000000d600d67304 */ /* 0x000ea20000202000 */
[----:B------:R-:W-:Y:S01]  /*4450*/  LOP3.LUT R152, R151, 0xffff, RZ, 0xc0, !PT ;  /* 0x0000ffff97987812 */ /* 0x000fe200078ec0ff */
[-C--:B------:R-:W-:Y:S01]  /*4460*/  @P1 FMUL R222, R222, R3.reuse ;  /* 0x00000003dede1220 */ /* 0x080fe20000400000 */
[----:B------:R-:W-:Y:S01]  /*4470*/  @P0 FMNMX R201, R201, |R188|, !PT ;  /* 0x400000bcc9c90209 */ /* 0x000fe20007800000 */
[----:B------:R-:W-:Y:S01]  /*4480*/  @P1 FMUL R188, R188, R3 ;  /* 0x00000003bcbc1220 */ /* 0x000fe20000400000 */
[----:B------:R-:W-:-:S02]  /*4490*/  F2FP.BF16.F32.PACK_AB R149, RZ, R154 ;  /* 0x0000009aff95723e */ /* 0x000fc400000010ff */
[----:B------:R-:W-:Y:S01]  /*44a0*/  SHF.L.U64.HI R154, R152, 0x10, RZ ;  /* 0x00000010989a7819 */ /* 0x000fe200000102ff */
[----:B------:R-:W2:Y:S01]  /*44b0*/  F2F.BF16.F32 R218, R218 ;  /* 0x000000da00da7304 */ /* 0x000ea20000202000 */
[----:B------:R-:W-:Y:S01]  /*44c0*/  @P0 FMNMX R201, R201, |R186|, !PT ;  /* 0x400000bac9c90209 */ /* 0x000fe20007800000 */
[----:B------:R-:W-:Y:S01]  /*44d0*/  @P1 FMUL R186, R186, R3 ;  /* 0x00000003baba1220 */ /* 0x000fe20000400000 */
[----:B------:R-:W-:Y:S02]  /*44e0*/  PRMT R146, R149, 0x5410, R146 ;  /* 0x0000541095927816 */ /* 0x000fe40000000092 */
[----:B------:R-:W-:Y:S02]  /*44f0*/  LOP3.LUT R157, R154, R157, RZ, 0xfc, !PT ;  /* 0x0000009d9a9d7212 */ /* 0x000fe400078efcff */
[----:B------:R-:W-:Y:S01]  /*4500*/  @P0 FMNMX R201, R201, |R226|, !PT ;  /* 0x400000e2c9c90209 */ /* 0x000fe20007800000 */
[----:B------:R-:W2:Y:S01]  /*4510*/  F2F.BF16.F32 R220, R220 ;  /* 0x000000dc00dc7304 */ /* 0x000ea20000202000 */
[----:B------:R-:W-:Y:S01]  /*4520*/  F2FP.BF16.F32.PACK_AB R149, RZ, R160 ;  /* 0x000000a0ff95723e */ /* 0x000fe200000010ff */
[----:B------:R-:W-:Y:S01]  /*4530*/  @P1 FMUL R226, R226, R3 ;  /* 0x00000003e2e21220 */ /* 0x000fe20000400000 */
[----:B------:R-:W-:-:S02]  /*4540*/  F2FP.BF16.F32.PACK_AB R154, RZ, R216 ;  /* 0x000000d8ff9a723e */ /* 0x000fc400000010ff */
[----:B0-----:R-:W-:Y:S02]  /*4550*/  SHF.L.U32 R156, R156, 0x10, RZ ;  /* 0x000000109c9c7819 */ /* 0x001fe400000006ff */
[----:B-1----:R-:W-:Y:S01]  /*4560*/  SHF.L.U32 R155, R155, 0x10, RZ ;  /* 0x000000109b9b7819 */ /* 0x002fe200000006ff */
[----:B------:R-:W0:Y:S01]  /*4570*/  F2F.BF16.F32 R224, R224 ;  /* 0x000000e000e07304 */ /* 0x000e220000202000 */
[----:B---3--:R-:W-:Y:S02]  /*4580*/  LOP3.LUT R153, R153, R206, RZ, 0xfc, !PT ;  /* 0x000000ce99997212 */ /* 0x008fe400078efcff */
[----:B----4-:R-:W-:Y:S02]  /*4590*/  SHF.L.U32 R170, R170, 0x10, RZ ;  /* 0x00000010aaaa7819 */ /* 0x010fe400000006ff */
[----:B------:R-:W-:Y:S02]  /*45a0*/  SHF.L.U32 R210, R210, 0x10, RZ ;  /* 0x00000010d2d27819 */ /* 0x000fe400000006ff */
[----:B------:R-:W-:Y:S01]  /*45b0*/  @P0 FMNMX R201, R201, |R192|, !PT ;  /* 0x400000c0c9c90209 */ /* 0x000fe20007800000 */
[----:B------:R-:W1:Y:S01]  /*45c0*/  F2F.BF16.F32 R222, R222 ;  /* 0x000000de00de7304 */ /* 0x000e620000202000 */
[----:B------:R-:W-:Y:S01]  /*45d0*/  PRMT R148, R149, 0x5410, R148 ;  /* 0x0000541095947816 */ /* 0x000fe20000000094 */
[----:B------:R-:W-:Y:S01]  /*45e0*/  @P1 FMUL R192, R192, R3 ;  /* 0x00000003c0c01220 */ /* 0x000fe20000400000 */
[----:B------:R-:W-:-:S02]  /*45f0*/  LOP3.LUT R154, R154, 0xffff, RZ, 0xc0, !PT ;  /* 0x0000ffff9a9a7812 */ /* 0x000fc400078ec0ff */
[----:B------:R-:W-:Y:S02]  /*4600*/  LOP3.LUT R143, R159, R156, RZ, 0xfc, !PT ;  /* 0x0000009c9f8f7212 */ /* 0x000fe400078efcff */
[----:B------:R-:W-:Y:S01]  /*4610*/  LOP3.LUT R149, R166, R155, RZ, 0xfc, !PT ;  /* 0x0000009ba6957212 */ /* 0x000fe200078efcff */
[----:B------:R-:W3:Y:S01]  /*4620*/  F2F.BF16.F32 R226, R226 ;  /* 0x000000e200e27304 */ /* 0x000ee20000202000 */
[----:B------:R-:W-:Y:S01]  /*4630*/  F2FP.BF16.F32.PACK_AB R155, RZ, R168 ;  /* 0x000000a8ff9b723e */ /* 0x000fe200000010ff */
[----:B------:R-:W4:Y:S01]  /*4640*/  @!P3 LDC.64 R166, c[0x0][0x228] ;  /* 0x00008a00ffa6bb82 */ /* 0x000f220000000a00 */
[----:B------:R-:W-:Y:S02]  /*4650*/  LOP3.LUT R151, R153, R170, RZ, 0xfc, !PT ;  /* 0x000000aa99977212 */ /* 0x000fe400078efcff */
[----:B------:R-:W-:Y:S02]  /*4660*/  F2FP.BF16.F32.PACK_AB R156, RZ, R178 ;  /* 0x000000b2ff9c723e */ /* 0x000fe400000010ff */
[----:B------:R-:W-:Y:S01]  /*4670*/  LOP3.LUT R153, R157, R210, RZ, 0xfc, !PT ;  /* 0x000000d29d997212 */ /* 0x000fe200078efcff */
[----:B------:R-:W3:Y:S01]  /*4680*/  F2F.BF16.F32 R192, R192 ;  /* 0x000000c000c07304 */ /* 0x000ee20000202000 */
[----:B------:R-:W-:Y:S01]  /*4690*/  @P0 FMNMX R201, R201, |R174|, !PT ;  /* 0x400000aec9c90209 */ /* 0x000fe20007800000 */
[----:B------:R-:W0:Y:S01]  /*46a0*/  @!P3 LDC.64 R170, c[0x0][0x230] ;  /* 0x00008c00ffaabb82 */ /* 0x000e220000000a00 */
[----:B------:R-:W-:Y:S01]  /*46b0*/  SHF.L.U64.HI R157, R154, 0x10, RZ ;  /* 0x000000109a9d7819 */ /* 0x000fe200000102ff */
[----:B------:R-:W-:Y:S01]  /*46c0*/  @P1 FMUL R174, R174, R3 ;  /* 0x00000003aeae1220 */ /* 0x000fe20000400000 */
[----:B------:R-:W-:-:S02]  /*46d0*/  FSEL R228, R71, R228, !P2 ;  /* 0x000000e447e47208 */ /* 0x000fc40005000000 */
[----:B------:R-:W-:Y:S02]  /*46e0*/  PRMT R152, R155, 0x5410, R152 ;  /* 0x000054109b987816 */ /* 0x000fe40000000098 */
[----:B------:R-:W-:Y:S01]  /*46f0*/  LOP3.LUT R156, R156, 0xffff, RZ, 0xc0, !PT ;  /* 0x0000ffff9c9c7812 */ /* 0x000fe200078ec0ff */
[----:B------:R-:W-:Y:S01]  /*4700*/  FFMA R228, R232, R228, R7 ;  /* 0x000000e4e8e47223 */ /* 0x000fe20000000007 */
[----:B------:R-:W-:Y:S02]  /*4710*/  F2FP.BF16.F32.PACK_AB R155, RZ, R172 ;  /* 0x000000acff9b723e */ /* 0x000fe400000010ff */
[----:B------:R-:W-:Y:S01]  /*4720*/  @P0 FMNMX R201, R201, |R194|, !PT ;  /* 0x400000c2c9c90209 */ /* 0x000fe20007800000 */
[----:B------:R-:W-:Y:S01]  /*4730*/  @P1 FMUL R194, R194, R3 ;  /* 0x00000003c2c21220 */ /* 0x000fe20000400000 */
[----:B--2---:R-:W-:Y:S02]  /*4740*/  LOP3.LUT R157, R157, R180, RZ, 0xfc, !PT ;  /* 0x000000b49d9d7212 */ /* 0x004fe400078efcff */
[----:B------:R-:W-:Y:S01]  /*4750*/  SHF.L.U32 R214, R214, 0x10, RZ ;  /* 0x00000010d6d67819 */ /* 0x000fe200000006ff */
[----:B----4-:R-:W-:Y:S01]  /*4760*/  @!P3 IMAD.WIDE R166, R204, 0x4, R166 ;  /* 0x00000004cca6b825 */ /* 0x010fe200078e02a6 */
[----:B------:R-:W-:-:S02]  /*4770*/  F2FP.BF16.F32.PACK_AB R176, RZ, R176 ;  /* 0x000000b0ffb0723e */ /* 0x000fc400000010ff */
[----:B------:R-:W-:Y:S02]  /*4780*/  SHF.L.U64.HI R159, R156, 0x10, RZ ;  /* 0x000000109c9f7819 */ /* 0x000fe400000102ff */
[----:B------:R-:W-:Y:S01]  /*4790*/  PRMT R154, R155, 0x5410, R154 ;  /* 0x000054109b9a7816 */ /* 0x000fe2000000009a */
[----:B------:R2:W-:Y:S01]  /*47a0*/  @!P3 STG.E desc[UR4][R166.64], R2 ;  /* 0x00000002a600b986 */ /* 0x0005e2000c101904 */
[----:B------:R-:W-:Y:S01]  /*47b0*/  @P0 FMNMX R201, R201, |R190|, !PT ;  /* 0x400000bec9c90209 */ /* 0x000fe20007800000 */
[----:B------:R-:W-:Y:S01]  /*47c0*/  @P1 FMUL R190, R190, R3 ;  /* 0x00000003bebe1220 */ /* 0x000fe20000400000 */
[----:B------:R-:W-:Y:S01]  /*47d0*/  LOP3.LUT R155, R157, R214, RZ, 0xfc, !PT ;  /* 0x000000d69d9b7212 */ /* 0x000fe200078efcff */
[----:B0-----:R-:W-:Y:S01]  /*47e0*/  @!P3 IMAD.WIDE R170, R204, 0x4, R170 ;  /* 0x00000004ccaab825 */ /* 0x001fe200078e02aa */
[----:B------:R-:W-:Y:S02]  /*47f0*/  PRMT R157, R176, 0x7610, R157 ;  /* 0x00007610b09d7816 */ /* 0x000fe4000000009d */
[----:B------:R-:W-:Y:S01]  /*4800*/  LOP3.LUT R159, R159, R218, RZ, 0xfc, !PT ;  /* 0x000000da9f9f7212 */ /* 0x000fe200078efcff */
[----:B------:R-:W0:Y:S01]  /*4810*/  F2F.BF16.F32 R190, R190 ;  /* 0x000000be00be7304 */ /* 0x000e220000202000 */
[----:B------:R-:W-:Y:S01]  /*4820*/  F2FP.BF16.F32.PACK_AB R158, RZ, R184 ;  /* 0x000000b8ff9e723e */ /* 0x000fe200000010ff */
[----:B------:R4:W-:Y:S01]  /*4830*/  @!P3 STG.E desc[UR4][R170.64], R169 ;  /* 0x000000a9aa00b986 */ /* 0x0009e2000c101904 */
[----:B------:R-:W-:-:S02]  /*4840*/  SHF.L.U32 R220, R220, 0x10, RZ ;  /* 0x00000010dcdc7819 */ /* 0x000fc400000006ff */
[----:B------:R-:W-:Y:S01]  /*4850*/  @P0 FMNMX R201, R201, |R228|, !PT ;  /* 0x400000e4c9c90209 */ /* 0x000fe20007800000 */
[----:B------:R-:W-:Y:S01]  /*4860*/  @P1 FMUL R228, R228, R3 ;  /* 0x00000003e4e41220 */ /* 0x000fe20000400000 */
[----:B------:R-:W-:Y:S02]  /*4870*/  PRMT R156, R157, 0x5410, R156 ;  /* 0x000054109d9c7816 */ /* 0x000fe4000000009c */
[----:B------:R-:W-:Y:S02]  /*4880*/  LOP3.LUT R157, R159, R220, RZ, 0xfc, !PT ;  /* 0x000000dc9f9d7212 */ /* 0x000fe400078efcff */
[----:B------:R-:W-:Y:S01]  /*4890*/  LOP3.LUT R158, R158, 0xffff, RZ, 0xc0, !PT ;  /* 0x0000ffff9e9e7812 */ /* 0x000fe200078ec0ff */
[----:B------:R-:W2:Y:S01]  /*48a0*/  F2F.BF16.F32 R228, R228 ;  /* 0x000000e400e47304 */ /* 0x000ea20000202000 */
[----:B------:R-:W-:Y:S02]  /*48b0*/  F2FP.BF16.F32.PACK_AB R159, RZ, R182 ;  /* 0x000000b6ff9f723e */ /* 0x000fe400000010ff */
[----:B------:R-:W-:-:S02]  /*48c0*/  PRMT R140, R161, 0x5410, R140 ;  /* 0x00005410a18c7816 */ /* 0x000fc4000000008c */
[----:B------:R-:W-:Y:S02]  /*48d0*/  SHF.L.U64.HI R161, R158, 0x10, RZ ;  /* 0x000000109ea17819 */ /* 0x000fe400000102ff */
[----:B------:R-:W-:Y:S02]  /*48e0*/  PRMT R158, R159, 0x5410, R158 ;  /* 0x000054109f9e7816 */ /* 0x000fe4000000009e */
[----:B------:R-:W-:Y:S02]  /*48f0*/  F2FP.BF16.F32.PACK_AB R159, RZ, R186 ;  /* 0x000000baff9f723e */ /* 0x000fe400000010ff */
[----:B------:R-:W-:Y:S02]  /*4900*/  F2FP.BF16.F32.PACK_AB R160, RZ, R194 ;  /* 0x000000c2ffa0723e */ /* 0x000fe400000010ff */
[----:B------:R-:W-:Y:S02]  /*4910*/  LOP3.LUT R165, R161, R224, RZ, 0xfc, !PT ;  /* 0x000000e0a1a57212 */ /* 0x000fe400078efcff */
[----:B-1----:R-:W-:-:S02]  /*4920*/  SHF.L.U32 R222, R222, 0x10, RZ ;  /* 0x00000010dede7819 */ /* 0x002fc400000006ff */
[----:B------:R-:W-:Y:S02]  /*4930*/  LOP3.LUT R161, R159, 0xffff, RZ, 0xc0, !PT ;  /* 0x0000ffff9fa17812 */ /* 0x000fe400078ec0ff */
[----:B------:R-:W-:Y:S02]  /*4940*/  LOP3.LUT R164, R160, 0xffff, RZ, 0xc0, !PT ;  /* 0x0000ffffa0a47812 */ /* 0x000fe400078ec0ff */
[----:B------:R-:W-:Y:S02]  /*4950*/  LOP3.LUT R159, R165, R222, RZ, 0xfc, !PT ;  /* 0x000000dea59f7212 */ /* 0x000fe400078efcff */
[----:B------:R-:W-:Y:S02]  /*4960*/  SHF.L.U64.HI R165, R161, 0x10, RZ ;  /* 0x00000010a1a57819 */ /* 0x000fe400000102ff */
[----:B------:R-:W-:Y:S02]  /*4970*/  SHF.L.U64.HI R173, R164, 0x10, RZ ;  /* 0x00000010a4ad7819 */ /* 0x000fe400000102ff */
[----:B------:R-:W-:-:S02]  /*4980*/  F2FP.BF16.F32.PACK_AB R174, RZ, R174 ;  /* 0x000000aeffae723e */ /* 0x000fc400000010ff */
[----:B------:R-:W-:Y:S02]  /*4990*/  F2FP.BF16.F32.PACK_AB R168, RZ, R188 ;  /* 0x000000bcffa8723e */ /* 0x000fe400000010ff */
[----:B---3--:R-:W-:Y:S02]  /*49a0*/  LOP3.LUT R165, R165, R226, RZ, 0xfc, !PT ;  /* 0x000000e2a5a57212 */ /* 0x008fe400078efcff */
[----:B------:R-:W-:Y:S02]  /*49b0*/  SHF.L.U32 R192, R192, 0x10, RZ ;  /* 0x00000010c0c07819 */ /* 0x000fe400000006ff */
[----:B0-----:R-:W-:Y:S02]  /*49c0*/  LOP3.LUT R175, R173, R190, RZ, 0xfc, !PT ;  /* 0x000000beadaf7212 */ /* 0x001fe400078efcff */
[----:B--2---:R-:W-:Y:S02]  /*49d0*/  SHF.L.U32 R228, R228, 0x10, RZ ;  /* 0x00000010e4e47819 */ /* 0x004fe400000006ff */
[----:B------:R-:W-:-:S02]  /*49e0*/  PRMT R173, R174, 0x7610, R173 ;  /* 0x00007610aead7816 */ /* 0x000fc400000000ad */
[----:B------:R-:W-:Y:S02]  /*49f0*/  PRMT R160, R168, 0x5410, R161 ;  /* 0x00005410a8a07816 */ /* 0x000fe400000000a1 */
[C---:B------:R-:W-:Y:S02]  /*4a00*/  IADD3 R177, R0.reuse, 0x400, RZ ;  /* 0x0000040000b17810 */ /* 0x040fe40007ffe0ff */
[----:B------:R-:W-:Y:S02]  /*4a10*/  LOP3.LUT R161, R165, R192, RZ, 0xfc, !PT ;  /* 0x000000c0a5a17212 */ /* 0x000fe400078efcff */
[C---:B------:R-:W-:Y:S01]  /*4a20*/  IADD3 R179, R0.reuse, 0x800, RZ ;  /* 0x0000080000b37810 */ /* 0x040fe20007ffe0ff */
[--C-:B------:R-:W-:Y:S01]  /*4a30*/  IMAD.WIDE.U32 R166, R177, 0x8, R162.reuse ;  /* 0x00000008b1a67825 */ /* 0x100fe200078e00a2 */
[----:B------:R-:W-:Y:S02]  /*4a40*/  LOP3.LUT R165, R175, R228, RZ, 0xfc, !PT ;  /* 0x000000e4afa57212 */ /* 0x000fe400078efcff */
[----:B------:R-:W-:Y:S01]  /*4a50*/  IADD3 R181, R0, 0xc00, RZ ;  /* 0x00000c0000b57810 */ /* 0x000fe20007ffe0ff */
[----:B----4-:R-:W-:Y:S01]  /*4a60*/  IMAD.WIDE.U32 R168, R179, 0x8, R162 ;  /* 0x00000008b3a87825 */ /* 0x010fe200078e00a2 */
[----:B------:R-:W-:-:S02]  /*4a70*/  PRMT R164, R173, 0x5410, R164 ;  /* 0x00005410ada47816 */ /* 0x000fc400000000a4 */
[C---:B------:R-:W-:Y:S01]  /*4a80*/  IADD3 R175, R205.reuse, 0x1000, RZ ;  /* 0x00001000cdaf7810 */ /* 0x040fe20007ffe0ff */
[--C-:B------:R-:W-:Y:S01]  /*4a90*/  IMAD.WIDE.U32 R172, R205, 0x8, R162.reuse ;  /* 0x00000008cdac7825 */ /* 0x100fe200078e00a2 */
[C---:B------:R-:W-:Y:S02]  /*4aa0*/  IADD3 R185, R0.reuse, 0x1400, RZ ;  /* 0x0000140000b97810 */ /* 0x040fe40007ffe0ff */
[C---:B------:R-:W-:Y:S01]  /*4ab0*/  IADD3 R187, R0.reuse, 0x1800, RZ ;  /* 0x0000180000bb7810 */ /* 0x040fe20007ffe0ff */
[--C-:B------:R-:W-:Y:S01]  /*4ac0*/  IMAD.WIDE.U32 R170, R181, 0x8, R162.reuse ;  /* 0x00000008b5aa7825 */ /* 0x100fe200078e00a2 */
[C---:B------:R-:W-:Y:S01]  /*4ad0*/  IADD3 R189, R0.reuse, 0x1c00, RZ ;  /* 0x00001c0000bd7810 */ /* 0x040fe20007ffe0ff */
[----:B------:R1:W-:Y:S01]  /*4ae0*/  STG.E.64 desc[UR4][R172.64], R132 ;  /* 0x00000084ac007986 */ /* 0x0003e2000c101b04 */
[----:B------:R-:W-:Y:S01]  /*4af0*/  IADD3 R183, R205, 0x2000, RZ ;  /* 0x00002000cdb77810 */ /* 0x000fe20007ffe0ff */
[--C-:B------:R-:W-:Y:S01]  /*4b00*/  IMAD.WIDE.U32 R174, R175, 0x8, R162.reuse ;  /* 0x00000008afae7825 */ /* 0x100fe200078e00a2 */
[C---:B------:R-:W-:Y:S01]  /*4b10*/  IADD3 R193, R0.reuse, 0x2400, RZ ;  /* 0x0000240000c17810 */ /* 0x040fe20007ffe0ff */
[----:B------:R1:W-:Y:S01]  /*4b20*/  STG.E.64 desc[UR4][R166.64], R134 ;  /* 0x00000086a6007986 */ /* 0x0003e2000c101b04 */
[----:B------:R-:W-:Y:S01]  /*4b30*/  IADD3 R191, R205, 0x3000, RZ ;  /* 0x00003000cdbf7810 */ /* 0x000fe20007ffe0ff */
[--C-:B------:R-:W-:Y:S01]  /*4b40*/  IMAD.WIDE.U32 R176, R185, 0x8, R162.reuse ;  /* 0x00000008b9b07825 */ /* 0x100fe200078e00a2 */
[C---:B------:R-:W-:Y:S01]  /*4b50*/  IADD3 R195, R0.reuse, 0x2800, RZ ;  /* 0x0000280000c37810 */ /* 0x040fe20007ffe0ff */
[----:B------:R1:W-:Y:S01]  /*4b60*/  STG.E.64 desc[UR4][R168.64], R136 ;  /* 0x00000088a8007986 */ /* 0x0003e2000c101b04 */
[C---:B------:R-:W-:Y:S01]  /*4b70*/  IADD3 R205, R0.reuse, 0x2c00, RZ ;  /* 0x00002c0000cd7810 */ /* 0x040fe20007ffe0ff */
[--C-:B------:R-:W-:Y:S01]  /*4b80*/  IMAD.WIDE.U32 R178, R187, 0x8, R162.reuse ;  /* 0x00000008bbb27825 */ /* 0x100fe200078e00a2 */
[----:B------:R-:W-:Y:S01]  /*4b90*/  IADD3 R207, R0, 0x3400, RZ ;  /* 0x0000340000cf7810 */ /* 0x000fe20007ffe0ff */
[----:B------:R1:W-:Y:S01]  /*4ba0*/  STG.E.64 desc[UR4][R170.64], R138 ;  /* 0x0000008aaa007986 */ /* 0x0003e2000c101b04 */
[----:B------:R-:W-:Y:S01]  /*4bb0*/  IADD3 R204, R204, UR6, RZ ;  /* 0x00000006cccc7c10 */ /* 0x000fe2000fffe0ff */
[--C-:B------:R-:W-:Y:S01]  /*4bc0*/  IMAD.WIDE.U32 R180, R189, 0x8, R162.reuse ;  /* 0x00000008bdb47825 */ /* 0x100fe200078e00a2 */
[----:B------:R-:W-:Y:S01]  /*4bd0*/  ULDC UR6, c[0x0][0x218] ;  /* 0x0000860000067ab9 */ /* 0x000fe20000000800 */
[----:B------:R1:W-:Y:S01]  /*4be0*/  STG.E.64 desc[UR4][R174.64], R140 ;  /* 0x0000008cae007986 */ /* 0x0003e2000c101b04 */
[----:B------:R-:W-:Y:S01]  /*4bf0*/  ISETP.GE.AND P0, PT, R204, UR6, PT ;  /* 0x00000006cc007c0c */ /* 0x000fe2000bf06270 */
[--C-:B------:R-:W-:Y:S01]  /*4c00*/  IMAD.WIDE.U32 R182, R183, 0x8, R162.reuse ;  /* 0x00000008b7b67825 */ /* 0x100fe200078e00a2 */
[----:B------:R-:W-:Y:S01]  /*4c10*/  LOP3.LUT P2, RZ, R202, 0xff, RZ, 0xc0, !PT ;  /* 0x000000ffcaff7812 */ /* 0x000fe2000784c0ff */
[----:B------:R1:W-:Y:S01]  /*4c20*/  STG.E.64 desc[UR4][R176.64], R142 ;  /* 0x0000008eb0007986 */ /* 0x0003e2000c101b04 */
[----:B------:R-:W-:Y:S01]  /*4c30*/  LOP3.LUT R203, R203, 0x3, RZ, 0xc0, !PT ;  /* 0x00000003cbcb7812 */ /* 0x000fe200078ec0ff */
[--C-:B------:R-:W-:Y:S01]  /*4c40*/  IMAD.WIDE.U32 R184, R193, 0x8, R162.reuse ;  /* 0x00000008c1b87825 */ /* 0x100fe200078e00a2 */
[----:B------:R-:W-:Y:S01]  /*4c50*/  SEL R202, RZ, 0x1, P2 ;  /* 0x00000001ffca7807 */ /* 0x000fe20001000000 */
[----:B------:R1:W-:Y:S02]  /*4c60*/  STG.E.64 desc[UR4][R178.64], R144 ;  /* 0x00000090b2007986 */ /* 0x0003e4000c101b04 */
[----:B------:R-:W-:-:S02]  /*4c70*/  IMAD.WIDE.U32 R186, R195, 0x8, R162 ;  /* 0x00000008c3ba7825 */ /* 0x000fc400078e00a2 */
[----:B------:R1:W-:Y:S02]  /*4c80*/  STG.E.64 desc[UR4][R180.64], R146 ;  /* 0x00000092b4007986 */ /* 0x0003e4000c101b04 */
[--C-:B------:R-:W-:Y:S02]  /*4c90*/  IMAD.WIDE.U32 R188, R205, 0x8, R162.reuse ;  /* 0x00000008cdbc7825 */ /* 0x100fe400078e00a2 */
[----:B------:R1:W-:Y:S02]  /*4ca0*/  STG.E.64 desc[UR4][R182.64], R148 ;  /* 0x00000094b6007986 */ /* 0x0003e4000c101b04 */
[--C-:B------:R-:W-:Y:S02]  /*4cb0*/  IMAD.WIDE.U32 R190, R191, 0x8, R162.reuse ;  /* 0x00000008bfbe7825 */ /* 0x100fe400078e00a2 */
[----:B------:R1:W-:Y:S02]  /*4cc0*/  STG.E.64 desc[UR4][R184.64], R150 ;  /* 0x00000096b8007986 */ /* 0x0003e4000c101b04 */
[----:B------:R-:W-:-:S02]  /*4cd0*/  IMAD.WIDE.U32 R192, R207, 0x8, R162 ;  /* 0x00000008cfc07825 */ /* 0x000fc400078e00a2 */
[----:B------:R1:W-:Y:S02]  /*4ce0*/  STG.E.64 desc[UR4][R186.64], R152 ;  /* 0x00000098ba007986 */ /* 0x0003e4000c101b04 */
[--C-:B------:R-:W-:Y:S02]  /*4cf0*/  IMAD.WIDE.U32 R194, R209, 0x8, R162.reuse ;  /* 0x00000008d1c27825 */ /* 0x100fe400078e00a2 */
[----:B------:R1:W-:Y:S02]  /*4d00*/  STG.E.64 desc[UR4][R188.64], R154 ;  /* 0x0000009abc007986 */ /* 0x0003e4000c101b04 */
[----:B------:R-:W-:Y:S02]  /*4d10*/  IMAD.WIDE.U32 R162, R211, 0x8, R162 ;  /* 0x00000008d3a27825 */ /* 0x000fe400078e00a2 */
[----:B------:R1:W-:Y:S04]  /*4d20*/  STG.E.64 desc[UR4][R190.64], R156 ;  /* 0x0000009cbe007986 */ /* 0x0003e8000c101b04 */
[----:B------:R1:W-:Y:S04]  /*4d30*/  STG.E.64 desc[UR4][R192.64], R158 ;  /* 0x0000009ec0007986 */ /* 0x0003e8000c101b04 */
[----:B------:R1:W-:Y:S04]  /*4d40*/  STG.E.64 desc[UR4][R194.64], R160 ;  /* 0x000000a0c2007986 */ /* 0x0003e8000c101b04 */
[----:B------:R1:W-:Y:S01]  /*4d50*/  STG.E.64 desc[UR4][R162.64], R164 ;  /* 0x000000a4a2007986 */ /* 0x0003e2000c101b04 */
[----:B------:R-:W-:Y:S05]  /*4d60*/  @!P0 BRA `(.L_x_5425) ;  /* 0xffffffb400948947 */ /* 0x000fea000383ffff */
.L_x_5406:
[----:B------:R-:W-:Y:S02]  /*4d70*/  ULDC.64 UR6, c[0x0][0x288] ;  /* 0x0000a20000067ab9 */ /* 0x000fe40000000a00 */
[----:B------:R-:W-:-:S04]  /*4d80*/  ISETP.NE.U32.AND P0, PT, RZ, UR6, PT ;  /* 0x00000006ff007c0c */ /* 0x000fc8000bf05070 */
[----:B------:R-:W-:-:S13]  /*4d90*/  ISETP.NE.AND.EX P0, PT, RZ, UR7, PT, P0 ;  /* 0x00000007ff007c0c */ /* 0x000fda000bf05300 */
[----:B------:R-:W-:Y:S05]  /*4da0*/  @!P0 BRA `(.L_x_5426) ;  /* 0x0000000000bc8947 */ /* 0x000fea0003800000 */
[----:B------:R-:W-:-:S03]  /*4db0*/  UMOV UR6, 0xffffffff ;  /* 0xffffffff00067882 */ /* 0x000fc60000000000 */
[----:B------:R-:W-:Y:S05]  /*4dc0*/  BRA.DIV UR6, `(.L_x_5427) ;  /* 0x0000001206347947 */ /* 0x000fea000b800000 */
[----:B------:R-:W0:Y:S02]  /*4dd0*/  SHFL.DOWN PT, R0, R201, 0x10, 0x1f ;  /* 0x0a001f00c9007f89 */ /* 0x000e2400000e0000 */
[----:B0-----:R-:W-:-:S05]  /*4de0*/  FMNMX R0, R0, R201, !PT ;  /* 0x000000c900007209 */ /* 0x001fca0007800000 */
[----:B------:R-:W0:Y:S02]  /*4df0*/  SHFL.DOWN PT, R5, R0, 0x8, 0x1f ;  /* 0x09001f0000057f89 */ /* 0x000e2400000e0000 */
[----:B0-----:R-:W-:-:S05]  /*4e00*/  FMNMX R5, R0, R5, !PT ;  /* 0x0000000500057209 */ /* 0x001fca0007800000 */
[----:B------:R-:W0:Y:S02]  /*4e10*/  SHFL.DOWN PT, R2, R5, 0x4, 0x1f ;  /* 0x08801f0005027f89 */ /* 0x000e2400000e0000 */
[----:B0-----:R-:W-:-:S05]  /*4e20*/  FMNMX R2, R5, R2, !PT ;  /* 0x0000000205027209 */ /* 0x001fca0007800000 */
[----:B------:R-:W0:Y:S02]  /*4e30*/  SHFL.DOWN PT, R7, R2, 0x2, 0x1f ;  /* 0x08401f0002077f89 */ /* 0x000e2400000e0000 */
[----:B0-----:R-:W-:-:S05]  /*4e40*/  FMNMX R7, R2, R7, !PT ;  /* 0x0000000702077209 */ /* 0x001fca0007800000 */
[----:B------:R0:W2:Y:S02]  /*4e50*/  SHFL.DOWN PT, R4, R7, 0x1, 0x1f ;  /* 0x08201f0007047f89 */ /* 0x0000a400000e0000 */
.L_x_5450:
[----:B------:R-:W-:Y:S01]  /*4e60*/  ISETP.NE.AND P0, PT, R199, RZ, PT ;  /* 0x000000ffc700720c */ /* 0x000fe20003f05270 */
[----:B------:R-:W-:Y:S05]  /*4e70*/  WARPSYNC.ALL ;  /* 0x0000000000007948 */ /* 0x000fea0003800000 */
[----:B--2---:R-:W-:Y:S01]  /*4e80*/  FMNMX R9, R7, R4, !PT ;  /* 0x0000000407097209 */ /* 0x004fe20007800000 */
[----:B------:R-:W-:Y:S01]  /*4e90*/  BSSY B0, `(.L_x_5428) ;  /* 0x000001a000007945 */ /* 0x000fe20003800000 */
[----:B0-----:R-:W-:-:S05]  /*4ea0*/  HFMA2.MMA R7, -RZ, RZ, 0, 0 ;  /* 0x00000000ff077435 */ /* 0x001fca00000001ff */
[----:B------:R-:W0:Y:S01]  /*4eb0*/  @!P0 S2R R2, SR_CgaCtaId ;  /* 0x0000000000028919 */ /* 0x000e220000008800 */
[----:B------:R-:W-:Y:S02]  /*4ec0*/  @!P0 MOV R5, 0x400 ;  /* 0x0000040000058802 */ /* 0x000fe40000000f00 */
[----:B------:R-:W-:-:S04]  /*4ed0*/  @!P0 SHF.R.U32.HI R0, RZ, 0x3, R197 ;  /* 0x00000003ff008819 */ /* 0x000fc800000116c5 */
[----:B------:R-:W-:Y:S02]  /*4ee0*/  @!P0 LOP3.LUT R0, R0, 0x1ffffffc, RZ, 0xc0, !PT ;  /* 0x1ffffffc00008812 */ /* 0x000fe400078ec0ff */
[----:B0-----:R-:W-:Y:S02]  /*4ef0*/  @!P0 LEA R5, R2, R5, 0x18 ;  /* 0x0000000502058211 */ /* 0x001fe400078ec0ff */
[----:B------:R-:W-:Y:S02]  /*4f00*/  SHF.R.U32.HI R2, RZ, 0x5, R197 ;  /* 0x00000005ff027819 */ /* 0x000fe400000116c5 */
[----:B------:R-:W-:-:S05]  /*4f10*/  @!P0 IADD3 R0, R0, R5, RZ ;  /* 0x0000000500008210 */ /* 0x000fca0007ffe0ff */
        /* <DEDUP_REMOVED lines=8> */
[----:B0-----:R-:W-:Y:S02]  /*4fa0*/  @!P0 LEA R2, R5, R0, 0x18 ;  /* 0x0000000005028211 */ /* 0x001fe400078ec0ff */
[----:B------:R-:W-:Y:S02]  /*4fb0*/  MOV R0, RZ ;  /* 0x000000ff00007202 */ /* 0x000fe40000000f00 */
[----:B------:R-:W-:-:S05]  /*4fc0*/  @!P0 LEA R2, R197, R2, 0x2 ;  /* 0x00000002c5028211 */ /* 0x000fca00078e10ff */
[----:B------:R0:W2:Y:S01]  /*4fd0*/  @!P0 LDS R0, [R2] ;  /* 0x0000000002008984 */ /* 0x0000a20000000800 */
[----:B------:R-:W-:Y:S05]  /*4fe0*/  BRA.DIV UR6, `(.L_x_5430) ;  /* 0x00000012063c7947 */ /* 0x000fea000b800000 */
[----:B--2---:R-:W2:Y:S02]  /*4ff0*/  SHFL.DOWN PT, R5, R0, 0x2, 0x1f ;  /* 0x08401f0000057f89 */ /* 0x004ea400000e0000 */
[----:B--2---:R-:W-:-:S05]  /*5000*/  FMNMX R5, R5, R0, !PT ;  /* 0x0000000005057209 */ /* 0x004fca0007800000 */
[----:B0-----:R0:W2:Y:S02]  /*5010*/  SHFL.DOWN PT, R2, R5, 0x1, 0x1f ;  /* 0x08201f0005027f89 */ /* 0x0010a400000e0000 */
.L_x_5453:
[----:B--2---:R-:W-:-:S07]  /*5020*/  FMNMX R7, R5, R2, !PT ;  /* 0x0000000205077209 */ /* 0x004fce0007800000 */
.L_x_5429:
[----:B------:R-:W-:Y:S05]  /*5030*/  BSYNC B0 ;  /* 0x0000000000007941 */ /* 0x000fea0003800000 */
.L_x_5428:
[----:B------:R-:W-:Y:S01]  /*5040*/  ISETP.NE.AND P0, PT, R197, RZ, PT ;  /* 0x000000ffc500720c */ /* 0x000fe20003f05270 */
[----:B------:R-:W-:-:S12]  /*5050*/  BSSY B0, `(.L_x_5426) ;  /* 0x0000004000007945 */ /* 0x000fd80003800000 */
[----:B------:R-:W-:Y:S05]  /*5060*/  @P0 BRA `(.L_x_5431) ;  /* 0x0000000000080947 */ /* 0x000fea0003800000 */
[----:B0-----:R-:W0:Y:S02]  /*5070*/  LDC.64 R4, c[0x0][0x288] ;  /* 0x0000a200ff047b82 */ /* 0x001e240000000a00 */
[----:B0-----:R2:W-:Y:S02]  /*5080*/  REDG.E.MAX.S32.STRONG.GPU desc[UR4][R4.64], R7 ;  /* 0x000000070400798e */ /* 0x0015e4000d10e384 */
.L_x_5431:
[----:B------:R-:W-:Y:S05]  /*5090*/  BSYNC B0 ;  /* 0x0000000000007941 */ /* 0x000fea0003800000 */
.L_x_5426:
[----:B------:R-:W-:Y:S05]  /*50a0*/  @!P1 EXIT ;  /* 0x000000000000994d */ /* 0x000fea0003800000 */
[----:B------:R-:W3:Y:S01]  /*50b0*/  S2UR UR8, SR_CTAID.X ;  /* 0x00000000000879c3 */ /* 0x000ee20000002500 */
[----:B------:R-:W-:Y:S02]  /*50c0*/  ULDC.64 UR6, c[0x0][0x280] ;  /* 0x0000a00000067ab9 */ /* 0x000fe40000000a00 */
[----:B------:R-:W-:Y:S02]  /*50d0*/  ISETP.EQ.U32.AND P1, PT, RZ, UR6, PT ;  /* 0x00000006ff007c0c */ /* 0x000fe4000bf22070 */
[----:B---3--:R-:W-:-:S04]  /*50e0*/  LOP3.LUT P0, RZ, R197, UR8, RZ, 0xfc, !PT ;  /* 0x00000008c5ff7c12 */ /* 0x008fc8000f80fcff */
[----:B------:R-:W-:-:S13]  /*50f0*/  ISETP.EQ.OR.EX P0, PT, RZ, UR7, P0, P1 ;  /* 0x00000007ff007c0c */ /* 0x000fda0008702710 */
[----:B------:R-:W-:Y:S05]  /*5100*/  @P0 EXIT ;  /* 0x000000000000094d */ /* 0x000fea0003800000 */
[----:B-----5:R-:W-:-:S04]  /*5110*/  IADD3 R0, R3, 0x1800000, RZ ;  /* 0x0180000003007810 */ /* 0x020fc80007ffe0ff */
[----:B------:R-:W-:-:S04]  /*5120*/  LOP3.LUT R0, R0, 0x7f800000, RZ, 0xc0, !PT ;  /* 0x7f80000000007812 */ /* 0x000fc800078ec0ff */
[----:B------:R-:W-:-:S13]  /*5130*/  ISETP.GT.U32.AND P0, PT, R0, 0x1ffffff, PT ;  /* 0x01ffffff0000780c */ /* 0x000fda0003f04070 */
[----:B------:R-:W-:Y:S05]  /*5140*/  @P0 BRA `(.L_x_5432) ;  /* 0x0000000000140947 */ /* 0x000fea0003800000 */
[----:B------:R-:W-:Y:S02]  /*5150*/  MOV R0, R3 ;  /* 0x0000000300007202 */ /* 0x000fe40000000f00 */
[----:B------:R-:W-:-:S07]  /*5160*/  MOV R206, 0x5180 ;  /* 0x0000518000ce7802 */ /* 0x000fce0000000f00 */
[----:B012---:R-:W-:Y:S05]  /*5170*/  CALL.REL.NOINC `($__internal_40_$__cuda_sm20_rcp_rn_f32_slowpath) ;  /* 0x0000001000187944 */ /* 0x007fea0003c00000 */
[----:B------:R-:W-:Y:S01]  /*5180*/  MOV R5, R0 ;  /* 0x0000000000057202 */ /* 0x000fe20000000f00 */
[----:B------:R-:W-:Y:S06]  /*5190*/  BRA `(.L_x_5433) ;  /* 0x0000000000107947 */ /* 0x000fec0003800000 */
.L_x_5432:
[----:B------:R-:W3:Y:S02]  /*51a0*/  MUFU.RCP R0, R3 ;  /* 0x0000000300007308 */ /* 0x000ee40000001000 */
[----:B---3--:R-:W-:-:S04]  /*51b0*/  FFMA R2, R0, R3, -1 ;  /* 0xbf80000000027423 */ /* 0x008fc80000000003 */
[----:B0-2---:R-:W-:-:S04]  /*51c0*/  FADD.FTZ R5, -R2, -RZ ;  /* 0x800000ff02057221 */ /* 0x005fc80000010100 */
[----:B------:R-:W-:-:S07]  /*51d0*/  FFMA R5, R0, R5, R0 ;  /* 0x0000000500057223 */ /* 0x000fce0000000000 */
.L_x_5433:
[----:B------:R-:W0:Y:S02]  /*51e0*/  LDC.64 R2, c[0x0][0x280] ;  /* 0x0000a000ff027b82 */ /* 0x000e240000000a00 */
[----:B0-----:R-:W-:Y:S01]  /*51f0*/  STG.E desc[UR4][R2.64], R5 ;  /* 0x0000000502007986 */ /* 0x001fe2000c101904 */
[----:B------:R-:W-:Y:S05]  /*5200*/  EXIT ;  /* 0x000000000000794d */ /* 0x000fea0003800000 */
.L_x_5407:
[----:B------:R-:W-:Y:S01]  /*5210*/  HFMA2.MMA R215, -RZ, RZ, 0, 5.9604644775390625e-08 ;  /* 0x00000001ffd77435 */ /* 0x000fe200000001ff */
[----:B------:R-:W-:Y:S02]  /*5220*/  MOV R216, R0 ;  /* 0x0000000000d87202 */ /* 0x000fe40000000f00 */
[----:B------:R-:W-:Y:S02]  /*5230*/  MOV R218, 0x1f ;  /* 0x0000001f00da7802 */ /* 0x000fe40000000f00 */
[----:B------:R-:W-:-:S07]  /*5240*/  MOV R213, 0xffffffff ;  /* 0xffffffff00d57802 */ /* 0x000fce0000000f00 */
[----:B-----5:R-:W-:Y:S05]  /*5250*/  WARPSYNC.COLLECTIVE R213, `(.L_x_5434) ;  /* 0x00000000d5087348 */ /* 0x020fea0003c00000 */
[----:B------:R0:W1:Y:S02]  /*5260*/  SHFL.BFLY P0, R214, R216, R215, R218 ;  /* 0x0c0000d7d8d67389 */ /* 0x00006400000000da */
[----:B01---5:R-:W-:Y:S01]  /*5270*/  ENDCOLLECTIVE ;  /* 0x000000000000791b */ /* 0x023fe20003800000 */
.L_x_5434:
[----:B------:R-:W-:Y:S01]  /*5280*/  HFMA2.MMA R215, -RZ, RZ, 0, 1.1920928955078125e-07 ;  /* 0x00000002ffd77435 */ /* 0x000fe200000001ff */
[----:B------:R-:W-:-:S05]  /*5290*/  MOV R207, R214 ;  /* 0x000000d600cf7202 */ /* 0x000fca0000000f00 */
[----:B------:R-:W-:-:S05]  /*52a0*/  FADD R207, R0, R207 ;  /* 0x000000cf00cf7221 */ /* 0x000fca0000000000 */
[----:B------:R-:W-:-:S07]  /*52b0*/  MOV R216, R207 ;  /* 0x000000cf00d87202 */ /* 0x000fce0000000f00 */
[----:B------:R-:W-:Y:S05]  /*52c0*/  WARPSYNC.COLLECTIVE R213, `(.L_x_5435) ;  /* 0x00000000d5087348 */ /* 0x000fea0003c00000 */
[----:B------:R0:W1:Y:S02]  /*52d0*/  SHFL.BFLY P0, R214, R216, R215, R218 ;  /* 0x0c0000d7d8d67389 */ /* 0x00006400000000da */
[----:B01----:R-:W-:Y:S01]  /*52e0*/  ENDCOLLECTIVE ;  /* 0x000000000000791b */ /* 0x003fe20003800000 */
.L_x_5435:
[----:B------:R-:W-:Y:S01]  /*52f0*/  HFMA2.MMA R215, -RZ, RZ, 0, 2.384185791015625e-07 ;  /* 0x00000004ffd77435 */ /* 0x000fe200000001ff */
[----:B------:R-:W-:-:S05]  /*5300*/  MOV R206, R214 ;  /* 0x000000d600ce7202 */ /* 0x000fca0000000f00 */
[----:B------:R-:W-:-:S05]  /*5310*/  FADD R209, R207, R206 ;  /* 0x000000cecfd17221 */ /* 0x000fca0000000000 */
[----:B------:R-:W-:-:S07]  /*5320*/  MOV R216, R209 ;  /* 0x000000d100d87202 */ /* 0x000fce0000000f00 */
[----:B------:R-:W-:Y:S05]  /*5330*/  WARPSYNC.COLLECTIVE R213, `(.L_x_5436) ;  /* 0x00000000d5087348 */ /* 0x000fea0003c00000 */
[----:B------:R0:W1:Y:S02]  /*5340*/  SHFL.BFLY P0, R214, R216, R215, R218 ;  /* 0x0c0000d7d8d67389 */ /* 0x00006400000000da */
[----:B01----:R-:W-:Y:S01]  /*5350*/  ENDCOLLECTIVE ;  /* 0x000000000000791b */ /* 0x003fe20003800000 */
.L_x_5436:
[----:B------:R-:W-:Y:S01]  /*5360*/  HFMA2.MMA R215, -RZ, RZ, 0, 4.76837158203125e-07 ;  /* 0x00000008ffd77435 */ /* 0x000fe200000001ff */
[----:B------:R-:W-:-:S05]  /*5370*/  MOV R206, R214 ;  /* 0x000000d600ce7202 */ /* 0x000fca0000000f00 */
[----:B------:R-:W-:-:S05]  /*5380*/  FADD R210, R209, R206 ;  /* 0x000000ced1d27221 */ /* 0x000fca0000000000 */
[----:B------:R-:W-:-:S07]  /*5390*/  MOV R216, R210 ;  /* 0x000000d200d87202 */ /* 0x000fce0000000f00 */
[----:B------:R-:W-:Y:S05]  /*53a0*/  WARPSYNC.COLLECTIVE R213, `(.L_x_5437) ;  /* 0x00000000d5087348 */ /* 0x000fea0003c00000 */
[----:B------:R0:W1:Y:S02]  /*53b0*/  SHFL.BFLY P0, R214, R216, R215, R218 ;  /* 0x0c0000d7d8d67389 */ /* 0x00006400000000da */
[----:B01----:R-:W-:Y:S01]  /*53c0*/  ENDCOLLECTIVE ;  /* 0x000000000000791b */ /* 0x003fe20003800000 */
.L_x_5437:
[----:B------:R-:W-:Y:S01]  /*53d0*/  HFMA2.MMA R215, -RZ, RZ, 0, 9.5367431640625e-07 ;  /* 0x00000010ffd77435 */ /* 0x000fe200000001ff */
[----:B------:R-:W-:-:S05]  /*53e0*/  MOV R211, R214 ;  /* 0x000000d600d37202 */ /* 0x000fca0000000f00 */
[----:B------:R-:W-:-:S05]  /*53f0*/  FADD R211, R210, R211 ;  /* 0x000000d3d2d37221 */ /* 0x000fca0000000000 */
[----:B------:R-:W-:-:S07]  /*5400*/  MOV R216, R211 ;  /* 0x000000d300d87202 */ /* 0x000fce0000000f00 */
[----:B------:R-:W-:Y:S05]  /*5410*/  WARPSYNC.COLLECTIVE R213, `(.L_x_5438) ;  /* 0x00000000d5087348 */ /* 0x000fea0003c00000 */
[----:B------:R0:W1:Y:S02]  /*5420*/  SHFL.BFLY P0, R214, R216, R215, R218 ;  /* 0x0c0000d7d8d67389 */ /* 0x00006400000000da */
[----:B01----:R-:W-:Y:S01]  /*5430*/  ENDCOLLECTIVE ;  /* 0x000000000000791b */ /* 0x003fe20003800000 */
.L_x_5438:
[----:B------:R-:W-:Y:S01]  /*5440*/  HFMA2.MMA R215, -RZ, RZ, 0, 5.9604644775390625e-08 ;  /* 0x00000001ffd77435 */ /* 0x000fe200000001ff */
[----:B------:R-:W-:-:S05]  /*5450*/  MOV R206, R214 ;  /* 0x000000d600ce7202 */ /* 0x000fca0000000f00 */
[----:B------:R-:W-:-:S04]  /*5460*/  FADD R206, R211, R206 ;  /* 0x000000ced3ce7221 */ /* 0x000fc80000000000 */
[----:B------:R-:W-:-:S04]  /*5470*/  FMUL R206, R206, 0.00048828125 ;  /* 0x3a000000cece7820 */ /* 0x000fc80000400000 */
[--C-:B------:R-:W-:Y:S01]  /*5480*/  FADD R0, R132, -R206.reuse ;  /* 0x800000ce84007221 */ /* 0x100fe20000000000 */
[----:B------:R-:W-:-:S03]  /*5490*/  FADD R207, R133, -R206 ;  /* 0x800000ce85cf7221 */ /* 0x000fc60000000000 */
[----:B------:R-:W-:-:S04]  /*54a0*/  FFMA R0, R0, R0, RZ ;  /* 0x0000000000007223 */ /* 0x000fc800000000ff */
[----:B------:R-:W-:Y:S01]  /*54b0*/  FFMA R0, R207, R207, R0 ;  /* 0x000000cfcf007223 */ /* 0x000fe20000000000 */
[----:B------:R-:W-:-:S04]  /*54c0*/  FADD R207, R134, -R206 ;  /* 0x800000ce86cf7221 */ /* 0x000fc80000000000 */
        /* <DEDUP_REMOVED lines=122> */
[----:B------:R-:W-:-:S05]  /*5c70*/  FFMA R0, R207, R207, R0 ;  /* 0x000000cfcf007223 */ /* 0x000fca0000000000 */
[----:B------:R-:W-:-:S07]  /*5c80*/  MOV R216, R0 ;  /* 0x0000000000d87202 */ /* 0x000fce0000000f00 */
[----:B------:R-:W-:Y:S05]  /*5c90*/  WARPSYNC.COLLECTIVE R213, `(.L_x_5439) ;  /* 0x00000000d5087348 */ /* 0x000fea0003c00000 */
[----:B------:R0:W1:Y:S02]  /*5ca0*/  SHFL.BFLY P0, R214, R216, R215, R218 ;  /* 0x0c0000d7d8d67389 */ /* 0x00006400000000da */
[----:B01----:R-:W-:Y:S01]  /*5cb0*/  ENDCOLLECTIVE ;  /* 0x000000000000791b */ /* 0x003fe20003800000 */
.L_x_5439:
[----:B------:R-:W-:Y:S01]  /*5cc0*/  HFMA2.MMA R215, -RZ, RZ, 0, 1.1920928955078125e-07 ;  /* 0x00000002ffd77435 */ /* 0x000fe200000001ff */
[----:B------:R-:W-:-:S05]  /*5cd0*/  MOV R207, R214 ;  /* 0x000000d600cf7202 */ /* 0x000fca0000000f00 */
[----:B------:R-:W-:-:S05]  /*5ce0*/  FADD R207, R0, R207 ;  /* 0x000000cf00cf7221 */ /* 0x000fca0000000000 */
[----:B------:R-:W-:-:S07]  /*5cf0*/  MOV R216, R207 ;  /* 0x000000cf00d87202 */ /* 0x000fce0000000f00 */
[----:B------:R-:W-:Y:S05]  /*5d00*/  WARPSYNC.COLLECTIVE R213, `(.L_x_5440) ;  /* 0x00000000d5087348 */ /* 0x000fea0003c00000 */
[----:B------:R0:W1:Y:S02]  /*5d10*/  SHFL.BFLY P0, R214, R216, R215, R218 ;  /* 0x0c0000d7d8d67389 */ /* 0x00006400000000da */
[----:B01----:R-:W-:Y:S01]  /*5d20*/  ENDCOLLECTIVE ;  /* 0x000000000000791b */ /* 0x003fe20003800000 */
.L_x_5440:
[----:B------:R-:W-:Y:S01]  /*5d30*/  HFMA2.MMA R215, -RZ, RZ, 0, 2.384185791015625e-07 ;  /* 0x00000004ffd77435 */ /* 0x000fe200000001ff */
[----:B------:R-:W-:-:S05]  /*5d40*/  MOV R210, R214 ;  /* 0x000000d600d27202 */ /* 0x000fca0000000f00 */
[----:B------:R-:W-:-:S05]  /*5d50*/  FADD R210, R207, R210 ;  /* 0x000000d2cfd27221 */ /* 0x000fca0000000000 */
[----:B------:R-:W-:-:S07]  /*5d60*/  MOV R216, R210 ;  /* 0x000000d200d87202 */ /* 0x000fce0000000f00 */
[----:B------:R-:W-:Y:S05]  /*5d70*/  WARPSYNC.COLLECTIVE R213, `(.L_x_5441) ;  /* 0x00000000d5087348 */ /* 0x000fea0003c00000 */
[----:B------:R0:W1:Y:S02]  /*5d80*/  SHFL.BFLY P0, R214, R216, R215, R218 ;  /* 0x0c0000d7d8d67389 */ /* 0x00006400000000da */
[----:B01----:R-:W-:Y:S01]  /*5d90*/  ENDCOLLECTIVE ;  /* 0x000000000000791b */ /* 0x003fe20003800000 */
.L_x_5441:
[----:B------:R-:W-:Y:S01]  /*5da0*/  HFMA2.MMA R215, -RZ, RZ, 0, 4.76837158203125e-07 ;  /* 0x00000008ffd77435 */ /* 0x000fe200000001ff */
[----:B------:R-:W-:-:S05]  /*5db0*/  MOV R209, R214 ;  /* 0x000000d600d17202 */ /* 0x000fca0000000f00 */
[----:B------:R-:W-:-:S05]  /*5dc0*/  FADD R209, R210, R209 ;  /* 0x000000d1d2d17221 */ /* 0x000fca0000000000 */
[----:B------:R-:W-:-:S07]  /*5dd0*/  MOV R216, R209 ;  /* 0x000000d100d87202 */ /* 0x000fce0000000f00 */
[----:B------:R-:W-:Y:S05]  /*5de0*/  WARPSYNC.COLLECTIVE R213, `(.L_x_5442) ;  /* 0x00000000d5087348 */ /* 0x000fea0003c00000 */
[----:B------:R0:W1:Y:S02]  /*5df0*/  SHFL.BFLY P0, R214, R216, R215, R218 ;  /* 0x0c0000d7d8d67389 */ /* 0x00006400000000da */
[----:B01----:R-:W-:Y:S01]  /*5e00*/  ENDCOLLECTIVE ;  /* 0x000000000000791b */ /* 0x003fe20003800000 */
.L_x_5442:
[----:B------:R-:W-:Y:S01]  /*5e10*/  HFMA2.MMA R215, -RZ, RZ, 0, 9.5367431640625e-07 ;  /* 0x00000010ffd77435 */ /* 0x000fe200000001ff */
[----:B------:R-:W-:-:S05]  /*5e20*/  MOV R212, R214 ;  /* 0x000000d600d47202 */ /* 0x000fca0000000f00 */
[----:B------:R-:W-:-:S05]  /*5e30*/  FADD R212, R209, R212 ;  /* 0x000000d4d1d47221 */ /* 0x000fca0000000000 */
[----:B------:R-:W-:-:S07]  /*5e40*/  MOV R216, R212 ;  /* 0x000000d400d87202 */ /* 0x000fce0000000f00 */
[----:B------:R-:W-:Y:S05]  /*5e50*/  WARPSYNC.COLLECTIVE R213, `(.L_x_5443) ;  /* 0x00000000d5087348 */ /* 0x000fea0003c00000 */
[----:B------:R0:W1:Y:S02]  /*5e60*/  SHFL.BFLY P0, R214, R216, R215, R218 ;  /* 0x0c0000d7d8d67389 */ /* 0x00006400000000da */
[----:B01----:R-:W-:Y:S01]  /*5e70*/  ENDCOLLECTIVE ;  /* 0x000000000000791b */ /* 0x003fe20003800000 */
.L_x_5443:
[----:B------:R-:W-:Y:S01]  /*5e80*/  MOV R211, R214 ;  /* 0x000000d600d37202 */ /* 0x000fe20000000f00 */
[----:B------:R-:W-:Y:S06]  /*5e90*/  BRA `(.L_x_5444) ;  /* 0xffffffb400887947 */ /* 0x000fec000383ffff */
.L_x_5427:
[----:B------:R-:W-:Y:S01]  /*5ea0*/  HFMA2.MMA R8, -RZ, RZ, 0, 9.5367431640625e-07 ;  /* 0x00000010ff087435 */ /* 0x000fe200000001ff */
[----:B------:R-:W-:Y:S02]  /*5eb0*/  MOV R6, R201 ;  /* 0x000000c900067202 */ /* 0x000fe40000000f00 */
[----:B------:R-:W-:Y:S02]  /*5ec0*/  MOV R9, 0x1f ;  /* 0x0000001f00097802 */ /* 0x000fe40000000f00 */
[----:B------:R-:W-:-:S07]  /*5ed0*/  MOV R213, 0xffffffff ;  /* 0xffffffff00d57802 */ /* 0x000fce0000000f00 */
[----:B-1---5:R-:W-:Y:S05]  /*5ee0*/  WARPSYNC.COLLECTIVE R213, `(.L_x_5445) ;  /* 0x00000000d5087348 */ /* 0x022fea0003c00000 */
[----:B------:R0:W2:Y:S02]  /*5ef0*/  SHFL.DOWN P0, R4, R6, R8, R9 ;  /* 0x0800000806047389 */ /* 0x0000a40000000009 */
[----:B012--5:R-:W-:Y:S01]  /*5f00*/  ENDCOLLECTIVE ;  /* 0x000000000000791b */ /* 0x027fe20003800000 */
.L_x_5445:
[----:B------:R-:W-:Y:S01]  /*5f10*/  HFMA2.MMA R8, -RZ, RZ, 0, 4.76837158203125e-07 ;  /* 0x00000008ff087435 */ /* 0x000fe200000001ff */
[----:B------:R-:W-:-:S04]  /*5f20*/  MOV R0, R4 ;  /* 0x0000000400007202 */ /* 0x000fc80000000f00 */
[----:B------:R-:W-:-:S04]  /*5f30*/  FMNMX R0, R0, R201, !PT ;  /* 0x000000c900007209 */ /* 0x000fc80007800000 */
[----:B------:R-:W-:-:S07]  /*5f40*/  MOV R6, R0 ;  /* 0x0000000000067202 */ /* 0x000fce0000000f00 */
[----:B------:R-:W-:Y:S05]  /*5f50*/  WARPSYNC.COLLECTIVE R213, `(.L_x_5446) ;  /* 0x00000000d5087348 */ /* 0x000fea0003c00000 */
[----:B------:R0:W1:Y:S02]  /*5f60*/  SHFL.DOWN P0, R4, R6, R8, R9 ;  /* 0x0800000806047389 */ /* 0x0000640000000009 */
[----:B01----:R-:W-:Y:S01]  /*5f70*/  ENDCOLLECTIVE ;  /* 0x000000000000791b */ /* 0x003fe20003800000 */
.L_x_5446:
[----:B------:R-:W-:Y:S01]  /*5f80*/  HFMA2.MMA R8, -RZ, RZ, 0, 2.384185791015625e-07 ;  /* 0x00000004ff087435 */ /* 0x000fe200000001ff */
[----:B------:R-:W-:-:S04]  /*5f90*/  MOV R5, R4 ;  /* 0x0000000400057202 */ /* 0x000fc80000000f00 */
[----:B------:R-:W-:-:S04]  /*5fa0*/  FMNMX R5, R0, R5, !PT ;  /* 0x0000000500057209 */ /* 0x000fc80007800000 */
[----:B------:R-:W-:-:S07]  /*5fb0*/  MOV R6, R5 ;  /* 0x0000000500067202 */ /* 0x000fce0000000f00 */
[----:B------:R-:W-:Y:S05]  /*5fc0*/  WARPSYNC.COLLECTIVE R213, `(.L_x_5447) ;  /* 0x00000000d5087348 */ /* 0x000fea0003c00000 */
[----:B------:R0:W1:Y:S02]  /*5fd0*/  SHFL.DOWN P0, R4, R6, R8, R9 ;  /* 0x0800000806047389 */ /* 0x0000640000000009 */
[----:B01----:R-:W-:Y:S01]  /*5fe0*/  ENDCOLLECTIVE ;  /* 0x000000000000791b */ /* 0x003fe20003800000 */
.L_x_5447:
[----:B------:R-:W-:Y:S01]  /*5ff0*/  HFMA2.MMA R8, -RZ, RZ, 0, 1.1920928955078125e-07 ;  /* 0x00000002ff087435 */ /* 0x000fe200000001ff */
[----:B------:R-:W-:-:S04]  /*6000*/  MOV R2, R4 ;  /* 0x0000000400027202 */ /* 0x000fc80000000f00 */
[----:B------:R-:W-:-:S04]  /*6010*/  FMNMX R2, R5, R2, !PT ;  /* 0x0000000205027209 */ /* 0x000fc80007800000 */
[----:B------:R-:W-:-:S07]  /*6020*/  MOV R6, R2 ;  /* 0x0000000200067202 */ /* 0x000fce0000000f00 */
[----:B------:R-:W-:Y:S05]  /*6030*/  WARPSYNC.COLLECTIVE R213, `(.L_x_5448) ;  /* 0x00000000d5087348 */ /* 0x000fea0003c00000 */
[----:B------:R0:W1:Y:S02]  /*6040*/  SHFL.DOWN P0, R4, R6, R8, R9 ;  /* 0x0800000806047389 */ /* 0x0000640000000009 */
[----:B01----:R-:W-:Y:S01]  /*6050*/  ENDCOLLECTIVE ;  /* 0x000000000000791b */ /* 0x003fe20003800000 */
.L_x_5448:
[----:B------:R-:W-:Y:S01]  /*6060*/  HFMA2.MMA R8, -RZ, RZ, 0, 5.9604644775390625e-08 ;  /* 0x00000001ff087435 */ /* 0x000fe200000001ff */
[----:B------:R-:W-:-:S04]  /*6070*/  MOV R7, R4 ;  /* 0x0000000400077202 */ /* 0x000fc80000000f00 */
[----:B------:R-:W-:-:S04]  /*6080*/  FMNMX R7, R2, R7, !PT ;  /* 0x0000000702077209 */ /* 0x000fc80007800000 */
[----:B------:R-:W-:-:S07]  /*6090*/  MOV R6, R7 ;  /* 0x0000000700067202 */ /* 0x000fce0000000f00 */
[----:B------:R-:W-:Y:S05]  /*60a0*/  WARPSYNC.COLLECTIVE R213, `(.L_x_5449) ;  /* 0x00000000d5087348 */ /* 0x000fea0003c00000 */
[----:B------:R0:W1:Y:S02]  /*60b0*/  SHFL.DOWN P0, R4, R6, R8, R9 ;  /* 0x0800000806047389 */ /* 0x0000640000000009 */
[----:B01----:R-:W-:Y:S01]  /*60c0*/  ENDCOLLECTIVE ;  /* 0x000000000000791b */ /* 0x003fe20003800000 */
.L_x_5449:
[----:B------:R-:W-:Y:S05]  /*60d0*/  BRA `(.L_x_5450) ;  /* 0xffffffec00607947 */ /* 0x000fea000383ffff */
.L_x_5430:
[----:B------:R-:W-:Y:S01]  /*60e0*/  HFMA2.MMA R8, -RZ, RZ, 0, 1.1920928955078125e-07 ;  /* 0x00000002ff087435 */ /* 0x000fe200000001ff */
[----:B--2---:R-:W-:Y:S02]  /*60f0*/  MOV R6, R0 ;  /* 0x0000000000067202 */ /* 0x004fe40000000f00 */
[----:B------:R-:W-:Y:S02]  /*6100*/  MOV R9, 0x1f ;  /* 0x0000001f00097802 */ /* 0x000fe40000000f00 */
[----:B------:R-:W-:-:S07]  /*6110*/  MOV R213, 0xffffffff ;  /* 0xffffffff00d57802 */ /* 0x000fce0000000f00 */
[----:B01---5:R-:W-:Y:S05]  /*6120*/  WARPSYNC.COLLECTIVE R213, `(.L_x_5451) ;  /* 0x00000000d5087348 */ /* 0x023fea0003c00000 */
[----:B------:R2:W3:Y:S02]  /*6130*/  SHFL.DOWN P0, R4, R6, R8, R9 ;  /* 0x0800000806047389 */ /* 0x0004e40000000009 */
[----:B0123-5:R-:W-:Y:S01]  /*6140*/  ENDCOLLECTIVE ;  /* 0x000000000000791b */ /* 0x02ffe20003800000 */
.L_x_5451:
[----:B------:R-:W-:Y:S01]  /*6150*/  HFMA2.MMA R8, -RZ, RZ, 0, 5.9604644775390625e-08 ;  /* 0x00000001ff087435 */ /* 0x000fe200000001ff */
[----:B------:R-:W-:-:S04]  /*6160*/  MOV R5, R4 ;  /* 0x0000000400057202 */ /* 0x000fc80000000f00 */
[----:B------:R-:W-:-:S04]  /*6170*/  FMNMX R5, R5, R0, !PT ;  /* 0x0000000005057209 */ /* 0x000fc80007800000 */
[----:B------:R-:W-:-:S07]  /*6180*/  MOV R6, R5 ;  /* 0x0000000500067202 */ /* 0x000fce0000000f00 */
[----:B------:R-:W-:Y:S05]  /*6190*/  WARPSYNC.COLLECTIVE R213, `(.L_x_5452) ;  /* 0x00000000d5087348 */ /* 0x000fea0003c00000 */
[----:B------:R0:W1:Y:S02]  /*61a0*/  SHFL.DOWN P0, R4, R6, R8, R9 ;  /* 0x0800000806047389 */ /* 0x0000640000000009 */
[----:B01----:R-:W-:Y:S01]  /*61b0*/  ENDCOLLECTIVE ;  /* 0x000000000000791b */ /* 0x003fe20003800000 */
.L_x_5452:
[----:B------:R-:W-:Y:S01]  /*61c0*/  MOV R2, R4 ;  /* 0x0000000400027202 */ /* 0x000fe20000000f00 */
[----:B------:R-:W-:Y:S06]  /*61d0*/  BRA `(.L_x_5453) ;  /* 0xffffffec00907947 */ /* 0x000fec000383ffff */
        .weak           $__internal_40_$__cuda_sm20_rcp_rn_f32_slowpath
        .type           $__internal_40_$__cuda_sm20_rcp_rn_f32_slowpath,@function
        .size           $__internal_40_$__cuda_sm20_rcp_rn_f32_slowpath,(.L_x_14376 - $__internal_40_$__cuda_sm20_rcp_rn_f32_slowpath)
$__internal_40_$__cuda_sm20_rcp_rn_f32_slowpath:
[----:B------:R-:W-:Y:S01]  /*61e0*/  SHF.L.U32 R2, R0, 0x1, RZ ;  /* 0x0000000100027819 */ /* 0x000fe200000006ff */
[----:B------:R-:W-:Y:S03]  /*61f0*/  BSSY B1, `(.L_x_5454) ;  /* 0x0000030000017945 */ /* 0x000fe60003800000 */
        /* <DEDUP_REMOVED lines=13> */
.L_x_5455:
[----:B------:R-:W-:-:S04]  /*62d0*/  IADD3 R207, R2, -0xfd, RZ ;  /* 0xffffff0302cf7810 */ /* 0x000fc80007ffe0ff */
        /* <DEDUP_REMOVED lines=23> */
[----:B------:R-:W-:-:S04]  /*6450*/  SEL R207, RZ, 0x1, !P0 ;  /* 0x00000001ffcf7807 */ /* 0x000fc80004000000 */
[----:B------:R-:W-:-:S04]  /*6460*/  IADD3 R207, -R207, RZ, RZ ;  /* 0x000000ffcfcf7210 */ /* 0x000fc80007ffe1ff */
[----:B------:R-:W-:Y:S02]  /*6470*/  ISETP.GE.AND P0, PT, R207, RZ, PT ;  /* 0x000000ffcf00720c */ /* 0x000fe40003f06270 */
[----:B------:R-:W-:-:S04]  /*6480*/  IADD3 R207, R2, -0xfc, RZ ;  /* 0xffffff0402cf7810 */ /* 0x000fc80007ffe0ff */
[----:B------:R-:W-:-:S07]  /*6490*/  SHF.R.U32.HI R207, RZ, R207, R218 ;  /* 0x000000cfffcf7219 */ /* 0x000fce00000116da */
[----:B------:R-:W-:-:S04]  /*64a0*/  @!P0 IADD3 R207, R207, 0x1, RZ ;  /* 0x00000001cfcf8810 */ /* 0x000fc80007ffe0ff */
[----:B------:R-:W-:-:S04]  /*64b0*/  @!P1 SHF.L.U32 R207, R207, 0x1, RZ ;  /* 0x00000001cfcf9819 */ /* 0x000fc800000006ff */
[----:B------:R-:W-:Y:S01]  /*64c0*/  LOP3.LUT R207, R207, 0x80000000, R0, 0xf8, !PT ;  /* 0x80000000cfcf7812 */ /* 0x000fe200078ef800 */
[----:B------:R-:W-:Y:S06]  /*64d0*/  BRA `(.L_x_5456) ;  /* 0x0000000000047947 */ /* 0x000fec0003800000 */
.L_x_5457:
[----:B------:R0:W1:Y:S02]  /*64e0*/  MUFU.RCP R207, R0 ;  /* 0x0000000000cf7308 */ /* 0x0000640000001000 */
.L_x_5456:
[----:B------:R-:W-:Y:S05]  /*64f0*/  BSYNC B1 ;  /* 0x0000000000017941 */ /* 0x000fea0003800000 */
.L_x_5454:
[----:B01----:R-:W-:Y:S01]  /*6500*/  MOV R0, R207 ;  /* 0x000000cf00007202 */ /* 0x003fe20000000f00 */
[----:B------:R-:W-:-:S06]  /*6510*/  HFMA2.MMA R207, -RZ, RZ, 0, 0 ;  /* 0x00000000ffcf7435 */ /* 0x000fcc00000001ff */
[----:B------:R-:W-:Y:S05]  /*6520*/  RET.REL.NODEC R206 `(_ZN18transformer_engine13normalization19ln_fwd_tuned_kernelINS0_13Kernel_traitsIff13__nv_bfloat16fjLj65536ELj8ELj1ELj4ELj16ENS0_18Kernel_traits_baseILj65536EffS3_fjLj128EEEEEEEvNS0_19ForwardKernelParamsE) ;  /* 0xffffff98ceb47950 */ /* 0x000fea0003c3ffff */
.L_x_5458:
        /* <DEDUP_REMOVED lines=13> */
.L_x_14376:


//--------------------- .text._ZN18transformer_engine13normalization19ln_fwd_tuned_kernelINS0_13Kernel_traitsI13__nv_bfloat16S3_S3_fjLj65536ELj8ELj1ELj4ELj16ENS0_18Kernel_traits_baseILj65536ES3_S3_S3_fjLj128EEEEEEEvNS0_19ForwardKernelParamsE --------------------------
	.section	.text._ZN18transformer_engine13normalization19ln_fwd_tuned_kernelINS0_13Kernel_traitsI13__nv_bfloat16S3_S3_fjLj65536ELj8ELj1ELj4ELj16ENS0_18Kernel_traits_baseILj65536ES3_S3_S3_fjLj128EEEEEEEvNS0_19ForwardKernelParamsE,"ax",@progbits
	.align	128
        .global         _ZN18transformer_engine13normalization19ln_fwd_tuned_kernelINS0_13Kernel_traitsI13__nv_bfloat16S3_S3_fjLj65536ELj8ELj1ELj4ELj16ENS0_18Kernel_traits_baseILj65536ES3_S3_S3_fjLj128EEEEEEEvNS0_19ForwardKernelParamsE
        .type           _ZN18transformer_engine13normalization19ln_fwd_tuned_kernelINS0_13Kernel_traitsI13__nv_bfloat16S3_S3_fjLj65536ELj8ELj1ELj4ELj16ENS0_18Kernel_traits_baseILj65536ES3_S3_S3_fjLj128EEEEEEEvNS0_19ForwardKernelParamsE,@function
        .size           _ZN18transformer_engine13normalization19ln_fwd_tuned_kernelINS0_13Kernel_traitsI13__nv_bfloat16S3_S3_fjLj65536ELj8ELj1ELj4ELj16ENS0_18Kernel_traits_baseILj65536ES3_S3_S3_fjLj128EEEEEEEvNS0_19ForwardKernelParamsE,(.L_x_14377 - _ZN18transformer_engine13normalization19ln_fwd_tuned_kernelINS0_13Kernel_traitsI13__nv_bfloat16S3_S3_fjLj65536ELj8ELj1ELj4ELj16ENS0_18Kernel_traits_baseILj65536ES3_S3_S3_fjLj128EEEEEEEvNS0_19ForwardKernelParamsE)
        .other          _ZN18transformer_engine13normalization19ln_fwd_tuned_kernelINS0_13Kernel_traitsI13__nv_bfloat16S3_S3_fjLj65536ELj8ELj1ELj4ELj16ENS0_18Kernel_traits_baseILj65536ES3_S3_S3_fjLj128EEEEEEEvNS0_19ForwardKernelParamsE,@"STO_CUDA_ENTRY STV_DEFAULT"
_ZN18transformer_engine13normalization19ln_fwd_tuned_kernelINS0_13Kernel_traitsI13__nv_bfloat16S3_S3_fjLj65536ELj8ELj1ELj4ELj16ENS0_18Kernel_traits_baseILj65536ES3_S3_S3_fjLj128EEEEEEEvNS0_19ForwardKernelParamsE:
.text._ZN18transformer_engine13normalization19ln_fwd_tuned_kernelINS0_13Kernel_traitsI13__nv_bfloat16S3_S3_fjLj65536ELj8ELj1ELj4ELj16ENS0_18Kernel_traits_baseILj65536ES3_S3_S3_fjLj128EEEEEEEvNS0_19ForwardKernelParamsE:
[----:B------:R-:W-:Y:S01]  /*0000*/  LDC R1, c[0x0][0x28] ;  /* 0x00000a00ff017b82 */ /* 0x000fe20000000800 */
[----:B------:R-:W-:Y:S01]  /*0010*/  ULDC.U8 UR4, c[0x0][0x294] ;  /* 0x0000a50000047ab9 */ /* 0x000fe20000000000 */
[----:B------:R-:W-:Y:S01]  /*0020*/  ULDC.64 UR8, c[0x0][0x208] ;  /* 0x0000820000087ab9 */ /* 0x000fe20000000a00 */
[----:B------:R-:W-:-:S05]  /*0030*/  UISETP.NE.AND UP0, UPT, UR4, URZ, UPT ;  /* 0x0000003f0400728c */ /* 0x000fca000bf05270 */
[----:B------:R-:W0:Y:S01]  /*0040*/  S2UR UR10, SR_CTAID.X ;  /* 0x00000000000a79c3 */ /* 0x000e220000002500 */
[----:B------:R-:W-:Y:S01]  /*0050*/  PLOP3.LUT P1, PT, PT, PT, UP0, 0x80, 0x0 ;  /* 0x000000000000781c */ /* 0x000fe20003f2f008 */
[----:B------:R-:W1:Y:S06]  /*0060*/  S2R R19, SR_TID.X ;  /* 0x0000000000137919 */ /* 0x000e6c0000002100 */
[----:B------:R-:W2:Y:S08]  /*0070*/  LDC.64 R4, c[0x0][0x238] ;  /* 0x00008e00ff047b82 */ /* 0x000eb00000000a00 */
[----:B------:R-:W3:Y:S08]  /*0080*/  LDC.64 R6, c[0x0][0x260] ;  /* 0x00009800ff067b82 */ /* 0x000ef00000000a00 */
[----:B------:R-:W4:Y:S02]  /*0090*/  @P1 LDC.64 R2, c[0x0][0x270] ;  /* 0x00009c00ff021b82 */ /* 0x000f240000000a00 */
[----:B----4-:R-:W4:Y:S01]  /*00a0*/  @P1 LDG.E R2, desc[UR8][R2.64] ;  /* 0x0000000802021981 */ /* 0x010f22000c1e1900 */
[----:B0-----:R-:W-:Y:S01]  /*00b0*/  ULOP3.LUT UR5, UR10, 0x7, URZ, 0xc0, !UPT ;  /* 0x000000070a057892 */ /* 0x001fe2000f8ec03f */
[----:B-1----:R-:W-:Y:S01]  /*00c0*/  LOP3.LUT R18, R19, 0x1f, RZ, 0xc0, !PT ;  /* 0x0000001f13127812 */ /* 0x002fe200078ec0ff */
[----:B------:R-:W-:Y:S01]  /*00d0*/  USHF.R.U32.HI UR7, URZ, 0x3, UR10 ;  /* 0x000000033f077899 */ /* 0x000fe2000801160a */
[----:B------:R-:W-:Y:S01]  /*00e0*/  HFMA2.MMA R17, -RZ, RZ, 0, 0 ;  /* 0x00000000ff117435 */ /* 0x000fe200000001ff */
[----:B------:R-:W-:Y:S01]  /*00f0*/  USHF.L.U32 UR4, UR5, 0x7, URZ ;  /* 0x0000000705047899 */ /* 0x000fe2000800063f */
[----:B------:R-:W-:-:S03]  /*0100*/  UMOV UR6, 0x3f800000 ;  /* 0x3f80000000067882 */ /* 0x000fc60000000000 */
[----:B------:R-:W-:Y:S02]  /*0110*/  LEA.HI R16, R19, UR7, RZ, 0x19 ;  /* 0x0000000713107c11 */ /* 0x000fe4000f8fc8ff */
[----:B------:R-:W-:Y:S01]  /*0120*/  MOV R9, UR4 ;  /* 0x0000000400097c02 */ /* 0x000fe20008000f00 */
[----:B------:R-:W-:Y:S02]  /*0130*/  ULDC UR4, c[0x0][0x218] ;  /* 0x0000860000047ab9 */ /* 0x000fe40000000800 */
[----:B------:R-:W-:Y:S02]  /*0140*/  ISETP.GE.AND P0, PT, R16, UR4, PT ;  /* 0x0000000410007c0c */ /* 0x000fe4000bf06270 */
[----:B------:R-:W-:-:S04]  /*0150*/  LOP3.LUT R0, R9, 0x380, R18, 0xe2, !PT ;  /* 0x0000038009007812 */ /* 0x000fc800078ee212 */
[----:B------:R-:W-:Y:S02]  /*0160*/  LOP3.LUT R9, R0, 0x60, R19, 0xf8, !PT ;  /* 0x0000006000097812 */ /* 0x000fe400078ef813 */
[----:B----4-:R-:W-:-:S03]  /*0170*/  @P1 R2UR UR6, R2 ;  /* 0x00000000020612ca */ /* 0x010fc600000e0000 */
[----:B--2---:R-:W-:-:S04]  /*0180*/  IMAD.WIDE.U32 R2, R9, 0x10, R4 ;  /* 0x0000001009027825 */ /* 0x004fc800078e0004 */
[----:B---3--:R-:W-:Y:S01]  /*0190*/  IMAD.WIDE.U32 R4, R9, 0x10, R6 ;  /* 0x0000001009047825 */ /* 0x008fe200078e0006 */
[----:B------:R-:W-:Y:S07]  /*01a0*/  @P0 BRA `(.L_x_5459) ;  /* 0x0000004c00800947 */ /* 0x000fee0003800000 */
        /* <DEDUP_REMOVED lines=19> */
.L_x_5478:
[----:B-1----:R-:W1:Y:S01]  /*02e0*/  LDC.64 R108, c[0x0][0x220] ;  /* 0x00008800ff6c7b82 */ /* 0x002e620000000a00 */
[----:B------:R-:W-:Y:S01]  /*02f0*/  USHF.L.U32 UR4, UR5, 0x7, URZ ;  /* 0x0000000705047899 */ /* 0x000fe2000800063f */
[----:B------:R-:W-:-:S05]  /*0300*/  SHF.L.U32 R0, R16, 0xd, RZ ;  /* 0x0000000d10007819 */ /* 0x000fca00000006ff */
[----:B0-----:R-:W-:-:S04]  /*0310*/  MOV R3, UR4 ;  /* 0x0000000400037c02 */ /* 0x001fc80008000f00 */
[----:B------:R-:W-:-:S04]  /*0320*/  LOP3.LUT R2, R3, 0x380, R18, 0xe2, !PT ;  /* 0x0000038003027812 */ /* 0x000fc800078ee212 */
[----:B------:R-:W-:-:S04]  /*0330*/  LOP3.LUT R3, R2, 0x60, R19, 0xf8, !PT ;  /* 0x0000006002037812 */ /* 0x000fc800078ef813 */
[----:B------:R-:W-:-:S05]  /*0340*/  LOP3.LUT R3, R0, R3, RZ, 0xfc, !PT ;  /* 0x0000000300037212 */ /* 0x000fca00078efcff */
[----:B-1----:R-:W-:-:S06]  /*0350*/  IMAD.WIDE.U32 R112, R3, 0x10, R108 ;  /* 0x0000001003707825 */ /* 0x002fcc00078e006c */
[----:B------:R-:W2:Y:S01]  /*0360*/  LDG.E.128 R112, desc[UR8][R112.64] ;  /* 0x0000000870707981 */ /* 0x000ea2000c1e1d00 */
[----:B------:R-:W-:-:S05]  /*0370*/  IADD3 R13, R3, 0x400, RZ ;  /* 0x00000400030d7810 */ /* 0x000fca0007ffe0ff */
[----:B------:R-:W-:-:S06]  /*0380*/  IMAD.WIDE.U32 R84, R13, 0x10, R108 ;  /* 0x000000100d547825 */ /* 0x000fcc00078e006c */
[----:B------:R-:W3:Y:S01]  /*0390*/  LDG.E.128 R84, desc[UR8][R84.64] ;  /* 0x0000000854547981 */ /* 0x000ee2000c1e1d00 */
[----:B------:R-:W-:-:S05]  /*03a0*/  IADD3 R12, R3, 0x800, RZ ;  /* 0x00000800030c7810 */ /* 0x000fca0007ffe0ff */
[----:B------:R-:W-:-:S06]  /*03b0*/  IMAD.WIDE.U32 R88, R12, 0x10, R108 ;  /* 0x000000100c587825 */ /* 0x000fcc00078e006c */
[----:B------:R-:W4:Y:S01]  /*03c0*/  LDG.E.128 R88, desc[UR8][R88.64] ;  /* 0x0000000858587981 */ /* 0x000f22000c1e1d00 */
[----:B------:R-:W-:-:S05]  /*03d0*/  IADD3 R11, R3, 0xc00, RZ ;  /* 0x00000c00030b7810 */ /* 0x000fca0007ffe0ff */
[----:B------:R-:W-:-:S06]  /*03e0*/  IMAD.WIDE.U32 R92, R11, 0x10, R108 ;  /* 0x000000100b5c7825 */ /* 0x000fcc00078e006c */
[----:B------:R-:W4:Y:S01]  /*03f0*/  LDG.E.128 R92, desc[UR8][R92.64] ;  /* 0x000000085c5c7981 */ /* 0x000f22000c1e1d00 */
[----:B------:R-:W-:-:S05]  /*0400*/  LOP3.LUT R97, R3, 0x1000, RZ, 0xfc, !PT ;  /* 0x0000100003617812 */ /* 0x000fca00078efcff */
[----:B------:R-:W-:-:S06]  /*0410*/  IMAD.WIDE.U32 R96, R97, 0x10, R108 ;  /* 0x0000001061607825 */ /* 0x000fcc00078e006c */
[----:B------:R-:W4:Y:S01]  /*0420*/  LDG.E.128 R96, desc[UR8][R96.64] ;  /* 0x0000000860607981 */ /* 0x000f22000c1e1d00 */
[----:B------:R-:W-:-:S05]  /*0430*/  IADD3 R10, R3, 0x1400, RZ ;  /* 0x00001400030a7810 */ /* 0x000fca0007ffe0ff */
        /* <DEDUP_REMOVED lines=8> */
[----:B------:R-:W-:Y:S01]  /*04c0*/  LOP3.LUT P0, RZ, R14, 0xff, RZ, 0xc0, !PT ;  /* 0x000000ff0eff7812 */ /* 0x000fe2000780c0ff */
[----:B------:R-:W-:Y:S01]  /*04d0*/  UMOV UR4, 0xffffffff ;  /* 0xffffffff00047882 */ /* 0x000fe20000000000 */
[----:B------:R-:W-:Y:S02]  /*04e0*/  SHF.R.U32.HI R145, RZ, 0x5, R19 ;  /* 0x00000005ff917819 */ /* 0x000fe40000011613 */
[----:B------:R-:W-:Y:S02]  /*04f0*/  ISETP.NE.AND P1, PT, R18, RZ, PT ;  /* 0x000000ff1200720c */ /* 0x000fe40003f25270 */
[C---:B--2---:R-:W-:Y:S02]  /*0500*/  PRMT R8, R112.reuse, 0x7632, R8 ;  /* 0x0000763270087816 */ /* 0x044fe40000000008 */
[----:B------:R-:W-:Y:S02]  /*0510*/  SHF.L.U32 R9, R112, 0x10, RZ ;  /* 0x0000001070097819 */ /* 0x000fe400000006ff */
[----:B------:R-:W-:-:S02]  /*0520*/  SHF.L.U32 R8, R8, 0x10, RZ ;  /* 0x0000001008087819 */ /* 0x000fc400000006ff */
[C---:B------:R-:W-:Y:S01]  /*0530*/  PRMT R6, R113.reuse, 0x7632, R6 ;  /* 0x0000763271067816 */ /* 0x040fe20000000006 */
[----:B------:R-:W-:Y:S01]  /*0540*/  FADD R3, RZ, R9 ;  /* 0x00000009ff037221 */ /* 0x000fe20000000000 */
[----:B------:R-:W-:Y:S02]  /*0550*/  SHF.L.U32 R7, R113, 0x10, RZ ;  /* 0x0000001071077819 */ /* 0x000fe400000006ff */
[----:B------:R-:W-:Y:S01]  /*0560*/  SHF.L.U32 R6, R6, 0x10, RZ ;  /* 0x0000001006067819 */ /* 0x000fe200000006ff */
[----:B------:R-:W-:Y:S01]  /*0570*/  FADD R0, R8, R3 ;  /* 0x0000000308007221 */ /* 0x000fe20000000000 */
[C---:B------:R-:W-:Y:S02]  /*0580*/  PRMT R4, R114.reuse, 0x7632, R4 ;  /* 0x0000763272047816 */ /* 0x040fe40000000004 */
[----:B------:R-:W-:Y:S01]  /*0590*/  SHF.L.U32 R5, R114, 0x10, RZ ;  /* 0x0000001072057819 */ /* 0x000fe200000006ff */
[----:B------:R-:W-:Y:S01]  /*05a0*/  FADD R3, R7, R0 ;  /* 0x0000000007037221 */ /* 0x000fe20000000000 */
[----:B------:R-:W-:-:S02]  /*05b0*/  SHF.L.U32 R4, R4, 0x10, RZ ;  /* 0x0000001004047819 */ /* 0x000fc400000006ff */
[C---:B------:R-:W-:Y:S01]  /*05c0*/  PRMT R2, R115.reuse, 0x7632, R2 ;  /* 0x0000763273027816 */ /* 0x040fe20000000002 */
[----:B------:R-:W-:Y:S01]  /*05d0*/  FADD R0, R6, R3 ;  /* 0x0000000306007221 */ /* 0x000fe20000000000 */
[----:B------:R-:W-:Y:S02]  /*05e0*/  SHF.L.U32 R3, R115, 0x10, RZ ;  /* 0x0000001073037819 */ /* 0x000fe400000006ff */
[----:B------:R-:W-:Y:S01]  /*05f0*/  SHF.L.U32 R2, R2, 0x10, RZ ;  /* 0x0000001002027819 */ /* 0x000fe200000006ff */
[----:B------:R-:W-:Y:S01]  /*0600*/  FADD R113, R5, R0 ;  /* 0x0000000005717221 */ /* 0x000fe20000000000 */
[----:B---3--:R-:W-:-:S03]  /*0610*/  SHF.L.U32 R112, R84, 0x10, RZ ;  /* 0x0000001054707819 */ /* 0x008fc600000006ff */
[----:B------:R-:W-:-:S04]  /*0620*/  FADD R0, R4, R113 ;  /* 0x0000007104007221 */ /* 0x000fc80000000000 */
[--C-:B------:R-:W-:Y:S01]  /*0630*/  FADD R113, R3, R0.reuse ;  /* 0x0000000003717221 */ /* 0x100fe20000000000 */
[----:B------:R-:W-:-:S03]  /*0640*/  PRMT R0, R84, 0x7632, R0 ;  /* 0x0000763254007816 */ /* 0x000fc60000000000 */
[----:B------:R-:W-:Y:S01]  /*0650*/  FADD R113, R2, R113 ;  /* 0x0000007102717221 */ /* 0x000fe20000000000 */
[----:B------:R-:W-:Y:S02]  /*0660*/  SHF.L.U32 R84, R0, 0x10, RZ ;  /* 0x0000001000547819 */ /* 0x000fe400000006ff */
[C---:B------:R-:W-:Y:S01]  /*0670*/  PRMT R0, R85.reuse, 0x7632, R0 ;  /* 0x0000763255007816 */ /* 0x040fe20000000000 */
[----:B------:R-:W-:Y:S01]  /*0680*/  FADD R115, R112, R113 ;  /* 0x0000007170737221 */ /* 0x000fe20000000000 */
[----:B------:R-:W-:Y:S02]  /*0690*/  SHF.L.U32 R113, R85, 0x10, RZ ;  /* 0x0000001055717819 */ /* 0x000fe400000006ff */
[----:B------:R-:W-:Y:S01]  /*06a0*/  SHF.L.U32 R85, R0, 0x10, RZ ;  /* 0x0000001000557819 */ /* 0x000fe200000006ff */
[----:B------:R-:W-:Y:S01]  /*06b0*/  FADD R114, R84, R115 ;  /* 0x0000007354727221 */ /* 0x000fe20000000000 */
[----:B------:R-:W-:-:S03]  /*06c0*/  PRMT R0, R86, 0x7632, R0 ;  /* 0x0000763256007816 */ /* 0x000fc60000000000 */
        /* <DEDUP_REMOVED lines=9> */
[C---:B----4-:R-:W-:Y:S02]  /*0760*/  PRMT R0, R88.reuse, 0x7632, R0 ;  /* 0x0000763258007816 */ /* 0x050fe40000000000 */
[----:B------:R-:W-:Y:S01]  /*0770*/  PRMT R130, R101, 0x7632, R130 ;  /* 0x0000763265827816 */ /* 0x000fe20000000082 */
[----:B------:R-:W-:Y:S01]  /*0780*/  FADD R118, R115, R116 ;  /* 0x0000007473767221 */ /* 0x000fe20000000000 */
[----:B------:R-:W-:Y:S02]  /*0790*/  SHF.L.U32 R116, R88, 0x10, RZ ;  /* 0x0000001058747819 */ /* 0x000fe400000006ff */
[----:B------:R-:W-:Y:S01]  /*07a0*/  SHF.L.U32 R88, R0, 0x10, RZ ;  /* 0x0000001000587819 */ /* 0x000fe200000006ff */
[----:B------:R-:W-:Y:S01]  /*07b0*/  FADD R117, R87, R118 ;  /* 0x0000007657757221 */ /* 0x000fe20000000000 */
[----:B------:R-:W-:-:S02]  /*07c0*/  PRMT R0, R89, 0x7632, R0 ;  /* 0x0000763259007816 */ /* 0x000fc40000000000 */
[----:B------:R-:W-:Y:S01]  /*07d0*/  SHF.L.U32 R131, R101, 0x10, RZ ;  /* 0x0000001065837819 */ /* 0x000fe200000006ff */
[----:B------:R-:W-:Y:S01]  /*07e0*/  FADD R119, R116, R117 ;  /* 0x0000007574777221 */ /* 0x000fe20000000000 */
[----:B------:R-:W-:Y:S02]  /*07f0*/  SHF.L.U32 R117, R89, 0x10, RZ ;  /* 0x0000001059757819 */ /* 0x000fe400000006ff */
[----:B------:R-:W-:Y:S01]  /*0800*/  SHF.L.U32 R89, R0, 0x10, RZ ;  /* 0x0000001000597819 */ /* 0x000fe200000006ff */
[----:B------:R-:W-:Y:S01]  /*0810*/  FADD R118, R88, R119 ;  /* 0x0000007758767221 */ /* 0x000fe20000000000 */
[----:B------:R-:W-:Y:S02]  /*0820*/  PRMT R0, R90, 0x7632, R0 ;  /* 0x000076325a007816 */ /* 0x000fe40000000000 */
[----:B------:R-:W-:Y:S01]  /*0830*/  SHF.L.U32 R130, R130, 0x10, RZ ;  /* 0x0000001082827819 */ /* 0x000fe200000006ff */
[----:B------:R-:W-:Y:S01]  /*0840*/  FADD R120, R117, R118 ;  /* 0x0000007675787221 */ /* 0x000fe20000000000 */
[----:B------:R-:W-:-:S02]  /*0850*/  SHF.L.U32 R118, R90, 0x10, RZ ;  /* 0x000000105a767819 */ /* 0x000fc400000006ff */
[----:B------:R-:W-:Y:S01]  /*0860*/  SHF.L.U32 R90, R0, 0x10, RZ ;  /* 0x00000010005a7819 */ /* 0x000fe200000006ff */
[----:B------:R-:W-:Y:S01]  /*0870*/  FADD R119, R89, R120 ;  /* 0x0000007859777221 */ /* 0x000fe20000000000 */
[C---:B------:R-:W-:Y:S02]  /*0880*/  PRMT R0, R91.reuse, 0x7632, R0 ;  /* 0x000076325b007816 */ /* 0x040fe40000000000 */
[----:B------:R-:W-:Y:S01]  /*0890*/  SHF.L.U32 R132, R102, 0x10, RZ ;  /* 0x0000001066847819 */ /* 0x000fe200000006ff */
[----:B------:R-:W-:Y:S01]  /*08a0*/  FADD R121, R118, R119 ;  /* 0x0000007776797221 */ /* 0x000fe20000000000 */
[----:B------:R-:W-:Y:S02]  /*08b0*/  SHF.L.U32 R119, R91, 0x10, RZ ;  /* 0x000000105b777819 */ /* 0x000fe400000006ff */
[----:B------:R-:W-:Y:S01]  /*08c0*/  SHF.L.U32 R91, R0, 0x10, RZ ;  /* 0x00000010005b7819 */ /* 0x000fe200000006ff */
[----:B------:R-:W-:Y:S01]  /*08d0*/  FADD R120, R90, R121 ;  /* 0x000000795a787221 */ /* 0x000fe20000000000 */
[----:B------:R-:W-:-:S02]  /*08e0*/  PRMT R0, R92, 0x7632, R0 ;  /* 0x000076325c007816 */ /* 0x000fc40000000000 */
[----:B------:R-:W-:Y:S01]  /*08f0*/  PRMT R135, R103, 0x7632, R135 ;  /* 0x0000763267877816 */ /* 0x000fe20000000087 */
        /* <DEDUP_REMOVED lines=28> */
[----:B------:R-:W-:Y:S02]  /*0ac0*/  PRMT R0, R97, 0x7632, R0 ;  /* 0x0000763261007816 */ /* 0x000fe40000000000 */
[----:B------:R-:W-:Y:S01]  /*0ad0*/  SHF.L.U32 R137, R137, 0x10, RZ ;  /* 0x0000001089897819 */ /* 0x000fe200000006ff */
[----:B------:R-:W-:Y:S01]  /*0ae0*/  FADD R127, R124, R125 ;  /* 0x0000007d7c7f7221 */ /* 0x000fe20000000000 */
[----:B------:R-:W-:Y:S02]  /*0af0*/  SHF.L.U32 R125, R97, 0x10, RZ ;  /* 0x00000010617d7819 */ /* 0x000fe400000006ff */
[----:B------:R-:W-:Y:S01]  /*0b00*/  SHF.L.U32 R97, R0, 0x10, RZ ;  /* 0x0000001000617819 */ /* 0x000fe200000006ff */
[----:B------:R-:W-:Y:S01]  /*0b10*/  FADD R126, R96, R127 ;  /* 0x0000007f607e7221 */ /* 0x000fe20000000000 */
[----:B------:R-:W-:-:S02]  /*0b20*/  PRMT R138, R105, 0x7632, R138 ;  /* 0x00007632698a7816 */ /* 0x000fc4000000008a */
[----:B------:R-:W-:Y:S01]  /*0b30*/  SHF.L.U32 R139, R105, 0x10, RZ ;  /* 0x00000010698b7819 */ /* 0x000fe200000006ff */
[--C-:B------:R-:W-:Y:S01]  /*0b40*/  FADD R0, R125, R126.reuse ;  /* 0x0000007e7d007221 */ /* 0x100fe20000000000 */
[C---:B------:R-:W-:Y:S02]  /*0b50*/  PRMT R126, R98.reuse, 0x7632, R126 ;  /* 0x00007632627e7816 */ /* 0x040fe4000000007e */
[----:B------:R-:W-:Y:S01]  /*0b60*/  SHF.L.U32 R98, R98, 0x10, RZ ;  /* 0x0000001062627819 */ /* 0x000fe200000006ff */
[--C-:B------:R-:W-:Y:S01]  /*0b70*/  FADD R127, R97, R0.reuse ;  /* 0x00000000617f7221 */ /* 0x100fe20000000000 */
[----:B------:R-:W-:Y:S02]  /*0b80*/  SHF.L.U32 R126, R126, 0x10, RZ ;  /* 0x000000107e7e7819 */ /* 0x000fe400000006ff */
[C---:B------:R-:W-:Y:S01]  /*0b90*/  PRMT R0, R99.reuse, 0x7632, R0 ;  /* 0x0000763263007816 */ /* 0x040fe20000000000 */
[----:B------:R-:W-:Y:S01]  /*0ba0*/  FADD R129, R98, R127 ;  /* 0x0000007f62817221 */ /* 0x000fe20000000000 */
[----:B------:R-:W-:-:S02]  /*0bb0*/  SHF.L.U32 R127, R99, 0x10, RZ ;  /* 0x00000010637f7819 */ /* 0x000fc400000006ff */
[----:B------:R-:W-:Y:S01]  /*0bc0*/  SHF.L.U32 R99, R0, 0x10, RZ ;  /* 0x0000001000637819 */ /* 0x000fe200000006ff */
[----:B------:R-:W-:Y:S01]  /*0bd0*/  FADD R128, R126, R129 ;  /* 0x000000817e807221 */ /* 0x000fe20000000000 */
[----:B------:R-:W-:Y:S02]  /*0be0*/  SHF.L.U32 R129, R100, 0x10, RZ ;  /* 0x0000001064817819 */ /* 0x000fe400000006ff */
[----:B------:R-:W-:Y:S01]  /*0bf0*/  SHF.L.U32 R138, R138, 0x10, RZ ;  /* 0x000000108a8a7819 */ /* 0x000fe200000006ff */
[--C-:B------:R-:W-:Y:S01]  /*0c00*/  FADD R0, R127, R128.reuse ;  /* 0x000000807f007221 */ /* 0x100fe20000000000 */
[----:B------:R-:W-:Y:S02]  /*0c10*/  PRMT R128, R100, 0x7632, R128 ;  /* 0x0000763264807816 */ /* 0x000fe40000000080 */
[----:B------:R-:W-:Y:S01]  /*0c20*/  SHF.L.U32 R140, R106, 0x10, RZ ;  /* 0x000000106a8c7819 */ /* 0x000fe200000006ff */
        /* <DEDUP_REMOVED lines=8> */
[----:B------:R-:W-:Y:S01]  /*0cb0*/  PRMT R144, R110, 0x7632, R144 ;  /* 0x000076326e907816 */ /* 0x000fe20000000090 */
[----:B------:R-:W-:Y:S01]  /*0cc0*/  FADD R101, R131, R0 ;  /* 0x0000000083657221 */ /* 0x000fe20000000000 */
[----:B------:R-:W-:-:S02]  /*0cd0*/  SHF.L.U32 R133, R133, 0x10, RZ ;  /* 0x0000001085857819 */ /* 0x000fc400000006ff */
[----:B------:R-:W-:Y:S01]  /*0ce0*/  SHF.L.U32 R110, R110, 0x10, RZ ;  /* 0x000000106e6e7819 */ /* 0x000fe200000006ff */
[----:B------:R-:W-:Y:S01]  /*0cf0*/  FADD R101, R130, R101 ;  /* 0x0000006582657221 */ /* 0x000fe20000000000 */
[----:B------:R-:W-:Y:S02]  /*0d00*/  SHF.L.U32 R144, R144, 0x10, RZ ;  /* 0x0000001090907819 */ /* 0x000fe400000006ff */
[C---:B------:R-:W-:Y:S01]  /*0d10*/  PRMT R146, R111.reuse, 0x7632, R146 ;  /* 0x000076326f927816 */ /* 0x040fe20000000092 */
[----:B------:R-:W-:Y:S01]  /*0d20*/  FADD R0, R132, R101 ;  /* 0x0000006584007221 */ /* 0x000fe20000000000 */
[----:B------:R-:W-:Y:S02]  /*0d30*/  SHF.L.U32 R111, R111, 0x10, RZ ;  /* 0x000000106f6f7819 */ /* 0x000fe400000006ff */
[----:B------:R-:W-:Y:S01]  /*0d40*/  SHF.L.U32 R146, R146, 0x10, RZ ;  /* 0x0000001092927819 */ /* 0x000fe200000006ff */
[----:B------:R-:W-:-:S04]  /*0d50*/  FADD R101, R133, R0 ;  /* 0x0000000085657221 */ /* 0x000fc80000000000 */
[----:B------:R-:W-:-:S04]  /*0d60*/  FADD R0, R134, R101 ;  /* 0x0000006586007221 */ /* 0x000fc80000000000 */
[----:B------:R-:W-:-:S04]  /*0d70*/  FADD R101, R135, R0 ;  /* 0x0000000087657221 */ /* 0x000fc80000000000 */
[----:B------:R-:W-:-:S04]  /*0d80*/  FADD R0, R136, R101 ;  /* 0x0000006588007221 */ /* 0x000fc80000000000 */
[----:B------:R-:W-:-:S04]  /*0d90*/  FADD R0, R137, R0 ;  /* 0x0000000089007221 */ /* 0x000fc80000000000 */
[--C-:B------:R-:W-:Y:S01]  /*0da0*/  FADD R101, R139, R0.reuse ;  /* 0x000000008b657221 */ /* 0x100fe20000000000 */
[----:B------:R-:W-:-:S03]  /*0db0*/  PRMT R0, R106, 0x7632, R0 ;  /* 0x000076326a007816 */ /* 0x000fc60000000000 */
[----:B------:R-:W-:Y:S01]  /*0dc0*/  FADD R101, R138, R101 ;  /* 0x000000658a657221 */ /* 0x000fe20000000000 */
[----:B------:R-:W-:Y:S02]  /*0dd0*/  SHF.L.U32 R106, R0, 0x10, RZ ;  /* 0x00000010006a7819 */ /* 0x000fe400000006ff */
[----:B------:R-:W-:Y:S01]  /*0de0*/  PRMT R0, R107, 0x7632, R0 ;  /* 0x000076326b007816 */ /* 0x000fe20000000000 */
[----:B------:R-:W-:-:S03]  /*0df0*/  FADD R101, R140, R101 ;  /* 0x000000658c657221 */ /* 0x000fc60000000000 */
[----:B------:R-:W-:Y:S01]  /*0e00*/  SHF.L.U32 R107, R0, 0x10, RZ ;  /* 0x00000010006b7819 */ /* 0x000fe200000006ff */
[----:B------:R-:W-:Y:S01]  /*0e10*/  FADD R100, R106, R101 ;  /* 0x000000656a647221 */ /* 0x000fe20000000000 */
[----:B------:R-:W-:-:S03]  /*0e20*/  PRMT R0, R108, 0x7632, R0 ;  /* 0x000076326c007816 */ /* 0x000fc60000000000 */
[----:B------:R-:W-:Y:S01]  /*0e30*/  FADD R100, R141, R100 ;  /* 0x000000648d647221 */ /* 0x000fe20000000000 */
[----:B------:R-:W-:Y:S02]  /*0e40*/  SHF.L.U32 R108, R0, 0x10, RZ ;  /* 0x00000010006c7819 */ /* 0x000fe400000006ff */
[----:B------:R-:W-:Y:S01]  /*0e50*/  PRMT R0, R109, 0x7632, R0 ;  /* 0x000076326d007816 */ /* 0x000fe20000000000 */
[----:B------:R-:W-:-:S03]  /*0e60*/  FADD R101, R107, R100 ;  /* 0x000000646b657221 */ /* 0x000fc60000000000 */
[----:B------:R-:W-:Y:S01]  /*0e70*/  SHF.L.U32 R109, R0, 0x10, RZ ;  /* 0x00000010006d7819 */ /* 0x000fe200000006ff */
[----:B------:R-:W-:-:S04]  /*0e80*/  FADD R101, R142, R101 ;  /* 0x000000658e657221 */ /* 0x000fc80000000000 */
[----:B------:R-:W-:-:S04]  /*0e90*/  FADD R100, R108, R101 ;  /* 0x000000656c647221 */ /* 0x000fc80000000000 */
[----:B------:R-:W-:-:S04]  /*0ea0*/  FADD R100, R143, R100 ;  /* 0x000000648f647221 */ /* 0x000fc80000000000 */
[----:B------:R-:W-:-:S04]  /*0eb0*/  FADD R101, R109, R100 ;  /* 0x000000646d657221 */ /* 0x000fc80000000000 */
[----:B------:R-:W-:-:S04]  /*0ec0*/  FADD R101, R110, R101 ;  /* 0x000000656e657221 */ /* 0x000fc80000000000 */
[----:B------:R-:W-:Y:S01]  /*0ed0*/  FADD R0, R144, R101 ;  /* 0x0000006590007221 */ /* 0x000fe20000000000 */
[----:B------:R-:W-:-:S03]  /*0ee0*/  LOP3.LUT R101, R145, 0x7fffffc, RZ, 0xc0, !PT ;  /* 0x07fffffc91657812 */ /* 0x000fc600078ec0ff */
[----:B------:R-:W-:Y:S01]  /*0ef0*/  FADD R103, R111, R0 ;  /* 0x000000006f677221 */ /* 0x000fe20000000000 */
[----:B------:R-:W-:-:S03]  /*0f00*/  @!P0 IADD3 R101, R101, 0x4, RZ ;  /* 0x0000000465658810 */ /* 0x000fc60007ffe0ff */
        /* <DEDUP_REMOVED lines=18> */
[----:B------:R-:W-:Y:S01]  /*1030*/  FFMA R0, R103, R103, R0 ;  /* 0x0000006767007223 */ /* 0x000fe20000000000 */
[----:B------:R-:W-:-:S03]  /*1040*/  FADD R103, R6, -R102 ;  /* 0x8000006606677221 */ /* 0x000fc60000000000 */
        /* <DEDUP_REMOVED lines=130> */
.L_x_5497:
[----:B------:R-:W2:Y:S01]  /*1870*/  @!P1 S2R R103, SR_CgaCtaId ;  /* 0x0000000000679919 */ /* 0x000ea20000008800 */
[----:B------:R-:W-:Y:S01]  /*1880*/  ISETP.GT.U32.AND P0, PT, R18, 0x3, PT ;  /* 0x000000031200780c */ /* 0x000fe20003f04070 */
[----:B------:R-:W-:Y:S05]  /*1890*/  WARPSYNC.ALL ;  /* 0x0000000000007948 */ /* 0x000fea0003800000 */
[----:B------:R-:W-:Y:S01]  /*18a0*/  @!P1 MOV R0, 0x400 ;  /* 0x0000040000009802 */ /* 0x000fe20000000f00 */
[----:B------:R-:W-:Y:S01]  /*18b0*/  HFMA2.MMA R150, -RZ, RZ, 0, 0 ;  /* 0x00000000ff967435 */ /* 0x000fe200000001ff */
[----:B------:R-:W-:Y:S02]  /*18c0*/  BSSY B0, `(.L_x_5461) ;  /* 0x0000023000007945 */ /* 0x000fe40003800000 */
[----:B------:R-:W-:-:S02]  /*18d0*/  @!P1 IADD3 R100, R0, 0x10, RZ ;  /* 0x0000001000649810 */ /* 0x000fc40007ffe0ff */
[----:B------:R-:W-:Y:S01]  /*18e0*/  LOP3.LUT R0, R145, 0x3, RZ, 0xc0, !PT ;  /* 0x0000000391007812 */ /* 0x000fe200078ec0ff */
[----:B------:R-:W3:Y:S01]  /*18f0*/  @!P0 S2R R149, SR_CgaCtaId ;  /* 0x0000000000958919 */ /* 0x000ee20000008800 */
[----:B------:R-:W-:Y:S02]  /*1900*/  @!P0 MOV R105, 0x400 ;  /* 0x0000040000698802 */ /* 0x000fe40000000f00 */
[----:B------:R-:W-:Y:S02]  /*1910*/  @!P0 MOV R150, 0x45000000 ;  /* 0x4500000000968802 */ /* 0x000fe40000000f00 */
[----:B------:R-:W-:Y:S02]  /*1920*/  @!P0 IADD3 R148, R105, 0x10, RZ ;  /* 0x0000001069948810 */ /* 0x000fe40007ffe0ff */
[----:B------:R-:W-:Y:S01]  /*1930*/  LOP3.LUT P3, RZ, R0, 0x1f, R19, 0xf8, !PT ;  /* 0x0000001f00ff7812 */ /* 0x000fe2000786f813 */
[----:B------:R-:W4:Y:S01]  /*1940*/  SHFL.DOWN PT, R151, R150, 0x2, 0x1f ;  /* 0x08401f0096977f89 */ /* 0x000f2200000e0000 */
[----:B--2---:R-:W-:-:S02]  /*1950*/  @!P1 LEA R103, R103, R100, 0x18 ;  /* 0x0000006467679211 */ /* 0x004fc400078ec0ff */
[----:B------:R-:W-:-:S04]  /*1960*/  @!P1 IADD3 R100, R101, R0, RZ ;  /* 0x0000000065649210 */ /* 0x000fc80007ffe0ff */
[----:B------:R-:W-:Y:S01]  /*1970*/  @!P1 LEA R105, R100, R103, 0x3 ;  /* 0x0000006764699211 */ /* 0x000fe200078e18ff */
[----:B-1----:R-:W-:Y:S01]  /*1980*/  FADD R103, R104, R147 ;  /* 0x0000009368677221 */ /* 0x002fe20000000000 */
[----:B------:R-:W-:-:S04]  /*1990*/  @!P0 IADD3 R100, R18, R101, RZ ;  /* 0x0000006512648210 */ /* 0x000fc80007ffe0ff */
[----:B------:R1:W-:Y:S01]  /*19a0*/  @!P1 STS.64 [R105], R102 ;  /* 0x0000006669009388 */ /* 0x0003e20000000a00 */
[----:B---3--:R-:W-:Y:S01]  /*19b0*/  @!P0 LEA R149, R149, R148, 0x18 ;  /* 0x0000009495958211 */ /* 0x008fe200078ec0ff */
[----:B----4-:R-:W-:-:S03]  /*19c0*/  FADD R152, R151, R150 ;  /* 0x0000009697987221 */ /* 0x010fc60000000000 */
[----:B0-----:R-:W-:Y:S02]  /*19d0*/  @!P0 LEA R104, R100, R149, 0x3 ;  /* 0x0000009564688211 */ /* 0x001fe400078e18ff */
[----:B------:R-:W-:Y:S01]  /*19e0*/  CS2R R100, SRZ ;  /* 0x0000000000647805 */ /* 0x000fe2000001ff00 */
[----:B------:R-:W-:Y:S01]  /*19f0*/  BAR.SYNC.DEFER_BLOCKING 0x0 ;  /* 0x0000000000007b1d */ /* 0x000fe20000010000 */
[----:B-1----:R-:W-:-:S04]  /*1a00*/  IADD3 R102, R152, 0x1800000, RZ ;  /* 0x0180000098667810 */ /* 0x002fc80007ffe0ff */
[----:B------:R-:W-:Y:S01]  /*1a10*/  LOP3.LUT R102, R102, 0x7f800000, RZ, 0xc0, !PT ;  /* 0x7f80000066667812 */ /* 0x000fe200078ec0ff */
[----:B------:R-:W0:Y:S03]  /*1a20*/  @!P0 LDS.64 R100, [R104] ;  /* 0x0000000068648984 */ /* 0x000e260000000a00 */
[----:B------:R-:W-:Y:S01]  /*1a30*/  ISETP.GT.U32.AND P0, PT, R102, 0x1ffffff, PT ;  /* 0x01ffffff6600780c */ /* 0x000fe20003f04070 */
[----:B0-----:R0:W1:Y:S04]  /*1a40*/  SHFL.DOWN PT, R153, R100, 0x2, 0x1f ;  /* 0x08401f0064997f89 */ /* 0x00106800000e0000 */
[----:B------:R0:W2:Y:S08]  /*1a50*/  SHFL.DOWN PT, R154, R101, 0x2, 0x1f ;  /* 0x08401f00659a7f89 */ /* 0x0000b000000e0000 */
[----:B------:R-:W-:Y:S05]  /*1a60*/  @P0 BRA `(.L_x_5462) ;  /* 0x0000000000100947 */ /* 0x000fea0003800000 */
[----:B------:R-:W-:Y:S02]  /*1a70*/  MOV R0, R152 ;  /* 0x0000009800007202 */ /* 0x000fe40000000f00 */
[----:B------:R-:W-:-:S07]  /*1a80*/  MOV R102, 0x1aa0 ;  /* 0x00001aa000667802 */ /* 0x000fce0000000f00 */
[----:B012--5:R-:W-:Y:S05]  /*1a90*/  CALL.REL.NOINC `($__internal_41_$__cuda_sm20_rcp_rn_f32_slowpath) ;  /* 0x0000004800607944 */ /* 0x027fea0003c00000 */
[----:B------:R-:W-:Y:S05]  /*1aa0*/  BRA `(.L_x_5463) ;  /* 0x0000000000107947 */ /* 0x000fea0003800000 */
.L_x_5462:
[----:B------:R-:W3:Y:S02]  /*1ab0*/  MUFU.RCP R103, R152 ;  /* 0x0000009800677308 */ /* 0x000ee40000001000 */
[----:B---3--:R-:W-:-:S04]  /*1ac0*/  FFMA R0, R152, R103, -1 ;  /* 0xbf80000098007423 */ /* 0x008fc80000000067 */
[----:B------:R-:W-:-:S04]  /*1ad0*/  FADD.FTZ R0, -R0, -RZ ;  /* 0x800000ff00007221 */ /* 0x000fc80000010100 */
[----:B------:R-:W-:-:S07]  /*1ae0*/  FFMA R0, R103, R0, R103 ;  /* 0x0000000067007223 */ /* 0x000fce0000000067 */
.L_x_5463:
[----:B------:R-:W-:Y:S05]  /*1af0*/  BSYNC B0 ;  /* 0x0000000000007941 */ /* 0x000fea0003800000 */
.L_x_5461:
[----:B------:R-:W3:Y:S01]  /*1b00*/  SHFL.DOWN PT, R105, R152, 0x1, 0x1f ;  /* 0x08201f0098697f89 */ /* 0x000ee200000e0000 */
[----:B-1----:R-:W-:Y:S01]  /*1b10*/  FADD R102, -R153, R100 ;  /* 0x0000006499667221 */ /* 0x002fe20000000100 */
[----:B------:R-:W-:Y:S01]  /*1b20*/  FMUL R153, R151, R153 ;  /* 0x0000009997997220 */ /* 0x000fe20000400000 */
[----:B------:R-:W-:Y:S02]  /*1b30*/  BSSY B0, `(.L_x_5464) ;  /* 0x0000018000007945 */ /* 0x000fe40003800000 */
[----:B------:R-:W-:-:S04]  /*1b40*/  FMUL R103, R102, R102 ;  /* 0x0000006666677220 */ /* 0x000fc80000400000 */
[----:B------:R-:W-:Y:S01]  /*1b50*/  FMUL R102, R103, R150 ;  /* 0x0000009667667220 */ /* 0x000fe20000400000 */
[----:B--2---:R-:W-:Y:S01]  /*1b60*/  FADD R103, R154, R101 ;  /* 0x000000659a677221 */ /* 0x004fe20000000000 */
[----:B0-----:R-:W-:Y:S02]  /*1b70*/  FFMA R101, R150, R100, R153 ;  /* 0x0000006496657223 */ /* 0x001fe40000000099 */
[----:B------:R-:W-:Y:S02]  /*1b80*/  FMUL R102, R151, R102 ;  /* 0x0000006697667220 */ /* 0x000fe40000400000 */
[-C--:B------:R-:W-:Y:S02]  /*1b90*/  FMUL R101, R101, R0.reuse ;  /* 0x0000000065657220 */ /* 0x080fe40000400000 */
[----:B------:R-:W-:-:S03]  /*1ba0*/  FFMA R151, R102, R0, R103 ;  /* 0x0000000066977223 */ /* 0x000fc60000000067 */
[----:B------:R0:W1:Y:S01]  /*1bb0*/  SHFL.DOWN PT, R100, R101, 0x1, 0x1f ;  /* 0x08201f0065647f89 */ /* 0x00006200000e0000 */
[----:B---3--:R-:W-:-:S03]  /*1bc0*/  FADD R147, R152, R105 ;  /* 0x0000006998937221 */ /* 0x008fc60000000000 */
[----:B------:R0:W2:Y:S02]  /*1bd0*/  SHFL.DOWN PT, R150, R151, 0x1, 0x1f ;  /* 0x08201f0097967f89 */ /* 0x0000a400000e0000 */
[----:B------:R-:W-:-:S04]  /*1be0*/  IADD3 R0, R147, 0x1800000, RZ ;  /* 0x0180000093007810 */ /* 0x000fc80007ffe0ff */
[----:B------:R-:W-:-:S04]  /*1bf0*/  LOP3.LUT R0, R0, 0x7f800000, RZ, 0xc0, !PT ;  /* 0x7f80000000007812 */ /* 0x000fc800078ec0ff */
[----:B------:R-:W-:-:S13]  /*1c00*/  ISETP.GT.U32.AND P0, PT, R0, 0x1ffffff, PT ;  /* 0x01ffffff0000780c */ /* 0x000fda0003f04070 */
[----:B01----:R-:W-:Y:S05]  /*1c10*/  @P0 BRA `(.L_x_5465) ;  /* 0x0000000000140947 */ /* 0x003fea0003800000 */
[----:B------:R-:W-:Y:S02]  /*1c20*/  MOV R0, R147 ;  /* 0x0000009300007202 */ /* 0x000fe40000000f00 */
[----:B------:R-:W-:-:S07]  /*1c30*/  MOV R102, 0x1c50 ;  /* 0x00001c5000667802 */ /* 0x000fce0000000f00 */
[----:B--2--5:R-:W-:Y:S05]  /*1c40*/  CALL.REL.NOINC `($__internal_41_$__cuda_sm20_rcp_rn_f32_slowpath) ;  /* 0x0000004400f47944 */ /* 0x024fea0003c00000 */
[----:B------:R-:W-:Y:S01]  /*1c50*/  MOV R102, R0 ;  /* 0x0000000000667202 */ /* 0x000fe20000000f00 */
[----:B------:R-:W-:Y:S06]  /*1c60*/  BRA `(.L_x_5466) ;  /* 0x0000000000107947 */ /* 0x000fec0003800000 */
.L_x_5465:
[----:B------:R-:W0:Y:S02]  /*1c70*/  MUFU.RCP R102, R147 ;  /* 0x0000009300667308 */ /* 0x000e240000001000 */
[----:B0-----:R-:W-:-:S04]  /*1c80*/  FFMA R0, R147, R102, -1 ;  /* 0xbf80000093007423 */ /* 0x001fc80000000066 */
[----:B------:R-:W-:-:S04]  /*1c90*/  FADD.FTZ R103, -R0, -RZ ;  /* 0x800000ff00677221 */ /* 0x000fc80000010100 */
[----:B------:R-:W-:-:S07]  /*1ca0*/  FFMA R102, R102, R103, R102 ;  /* 0x0000006766667223 */ /* 0x000fce0000000066 */
.L_x_5466:
[----:B------:R-:W-:Y:S05]  /*1cb0*/  BSYNC B0 ;  /* 0x0000000000007941 */ /* 0x000fea0003800000 */
.L_x_5464:
[----:B------:R-:W0:Y:S01]  /*1cc0*/  LDC R0, c[0x0][0x210] ;  /* 0x00008400ff007b82 */ /* 0x000e220000000800 */
[----:B------:R-:W-:Y:S01]  /*1cd0*/  FADD R103, R101, -R100 ;  /* 0x8000006465677221 */ /* 0x000fe20000000000 */
[----:B------:R-:W-:Y:S01]  /*1ce0*/  FMUL R147, R105, R100 ;  /* 0x0000006469937220 */ /* 0x000fe20000400000 */
[----:B------:R-:W-:Y:S01]  /*1cf0*/  LOP3.LUT R153, R15, 0x1, RZ, 0xc0, !PT ;  /* 0x000000010f997812 */ /* 0x000fe200078ec0ff */
[----:B--2---:R-:W-:Y:S01]  /*1d00*/  FADD R151, R151, R150 ;  /* 0x0000009697977221 */ /* 0x004fe20000000000 */
[----:B------:R-:W-:Y:S01]  /*1d10*/  FMUL R103, R103, R103 ;  /* 0x0000006767677220 */ /* 0x000fe20000400000 */
[----:B------:R-:W-:Y:S01]  /*1d20*/  FFMA R147, R152, R101, R147 ;  /* 0x0000006598937223 */ /* 0x000fe20000000093 */
[----:B------:R-:W-:Y:S01]  /*1d30*/  ISETP.GT.U32.AND P0, PT, R18, 0x7, PT ;  /* 0x000000071200780c */ /* 0x000fe20003f04070 */
[----:B------:R-:W1:Y:S01]  /*1d40*/  @!P3 LDC.64 R100, c[0x0][0x240] ;  /* 0x00009000ff64bb82 */ /* 0x000e620000000a00 */
[----:B------:R-:W-:Y:S01]  /*1d50*/  FMUL R152, R152, R103 ;  /* 0x0000006798987220 */ /* 0x000fe20000400000 */
[----:B------:R-:W-:-:S03]  /*1d60*/  FMUL R147, R147, R102 ;  /* 0x0000006693937220 */ /* 0x000fc60000400000 */
[----:B------:R-:W-:Y:S01]  /*1d70*/  FMUL R152, R105, R152 ;  /* 0x0000009869987220 */ /* 0x000fe20000400000 */
[----:B------:R-:W-:-:S03]  /*1d80*/  IADD3 R105, -R153, RZ, RZ ;  /* 0x000000ff99697210 */ /* 0x000fc60007ffe1ff */
[----:B------:R-:W-:Y:S01]  /*1d90*/  FFMA R103, R152, R102, R151 ;  /* 0x0000006698677223 */ /* 0x000fe20000000097 */
[----:B------:R-:W-:-:S05]  /*1da0*/  LEA.HI R151, R19, UR7, RZ, 0x19 ;  /* 0x0000000713977c11 */ /* 0x000fca000f8fc8ff */
[----:B------:R-:W-:Y:S01]  /*1db0*/  SHFL.IDX PT, R103, R103, RZ, 0x1f ;  /* 0x00001fff67677589 */ /* 0x000fe200000e0000 */
[----:B0-----:R-:W-:-:S04]  /*1dc0*/  SHF.L.U32 R104, R0, 0x3, RZ ;  /* 0x0000000300687819 */ /* 0x001fc800000006ff */
[----:B------:R-:W-:Y:S02]  /*1dd0*/  LOP3.LUT R102, R105, R104, RZ, 0xc0, !PT ;  /* 0x0000006869667212 */ /* 0x000fe400078ec0ff */
[----:B------:R-:W0:Y:S02]  /*1de0*/  @!P0 LDC.64 R104, c[0x0][0x240] ;  /* 0x00009000ff688b82 */ /* 0x000e240000000a00 */
[----:B------:R-:W-:Y:S02]  /*1df0*/  LEA R151, P1, R151, R102, 0x3 ;  /* 0x0000006697977211 */ /* 0x000fe400078218ff */
[----:B------:R-:W2:Y:S02]  /*1e00*/  SHFL.IDX PT, R102, R147, RZ, 0x1f ;  /* 0x00001fff93667589 */ /* 0x000ea400000e0000 */
[----:B------:R-:W-:Y:S02]  /*1e10*/  @!P3 IADD3 R149, P2, R151, UR5, RZ ;  /* 0x000000059795bc10 */ /* 0x000fe4000ff5e0ff */
[----:B------:R-:W-:-:S02]  /*1e20*/  IADD3.X R150, RZ, RZ, RZ, P1, !PT ;  /* 0x000000ffff967210 */ /* 0x000fc40000ffe4ff */
[----:B-1----:R-:W-:Y:S02]  /*1e30*/  @!P3 LEA R148, P1, R149, R100, 0x3 ;  /* 0x000000649594b211 */ /* 0x002fe400078218ff */
[----:B------:R-:W-:-:S04]  /*1e40*/  @!P3 IADD3.X R100, RZ, R150, RZ, P2, !PT ;  /* 0x00000096ff64b210 */ /* 0x000fc800017fe4ff */
[----:B------:R-:W-:Y:S02]  /*1e50*/  @!P3 LEA.HI.X R149, R149, R101, R100, 0x3, P1 ;  /* 0x000000659595b211 */ /* 0x000fe400008f1c64 */
[----:B------:R-:W-:Y:S02]  /*1e60*/  ISETP.NE.AND P1, PT, R19, RZ, PT ;  /* 0x000000ff1300720c */ /* 0x000fe40003f25270 */
[----:B------:R-:W-:-:S04]  /*1e70*/  @!P0 IADD3 R100, P2, R18, R151, RZ ;  /* 0x0000009712648210 */ /* 0x000fc80007f5e0ff */
[----:B------:R-:W-:Y:S02]  /*1e80*/  @!P0 IADD3.X R101, RZ, R150, RZ, P2, !PT ;  /* 0x00000096ff658210 */ /* 0x000fe400017fe4ff */
[C---:B0-----:R-:W-:Y:S01]  /*1e90*/  @!P0 LEA R104, P4, R100.reuse, R104, 0x3 ;  /* 0x0000006864688211 */ /* 0x041fe200078818ff */
[----:B--2---:R0:W-:Y:S01]  /*1ea0*/  @!P3 STG.E.64 desc[UR8][R148.64], R102 ;  /* 0x000000669400b986 */ /* 0x0041e2000c101b08 */
[----:B------:R-:W-:Y:S02]  /*1eb0*/  ISETP.NE.AND P2, PT, R153, RZ, PT ;  /* 0x000000ff9900720c */ /* 0x000fe40003f45270 */
[----:B------:R-:W-:Y:S01]  /*1ec0*/  @!P0 LEA.HI.X R105, R100, R105, R101, 0x3, P4 ;  /* 0x0000006964698211 */ /* 0x000fe200020f1c65 */
[----:B------:R-:W-:Y:S01]  /*1ed0*/  HFMA2.MMA R101, -RZ, RZ, 0, 0 ;  /* 0x00000000ff657435 */ /* 0x000fe200000001ff */
[----:B------:R-:W-:Y:S10]  /*1ee0*/  @P1 BRA `(.L_x_5467) ;  /* 0x0000000000501947 */ /* 0x000ff40003800000 */
[----:B------:R-:W-:Y:S01]  /*1ef0*/  SEL R0, R0, RZ, P2 ;  /* 0x000000ff00007207 */ /* 0x000fe20001000000 */
[----:B------:R-:W-:Y:S01]  /*1f00*/  ULDC.64 UR12, c[0x0][0x248] ;  /* 0x00009200000c7ab9 */ /* 0x000fe20000000a00 */
[----:B------:R-:W-:Y:S02]  /*1f10*/  LOP3.LUT P1, RZ, R15, 0x2, RZ, 0xc0, !PT ;  /* 0x000000020fff7812 */ /* 0x000fe4000782c0ff */
[C---:B------:R-:W-:Y:S02]  /*1f20*/  IADD3 R100, P2, R0.reuse, UR7, RZ ;  /* 0x0000000700647c10 */ /* 0x040fe4000ff5e0ff */
[----:B------:R-:W-:Y:S02]  /*1f30*/  MOV R147, 0x1 ;  /* 0x0000000100937802 */ /* 0x000fe40000000f00 */
[----:B0-----:R-:W-:Y:S02]  /*1f40*/  LEA.HI.X.SX32 R103, R0, RZ, 0x1, P2 ;  /* 0x000000ff00677211 */ /* 0x001fe400010f0eff */
[----:B------:R-:W-:-:S02]  /*1f50*/  LEA R102, P2, R100, UR12, 0x2 ;  /* 0x0000000c64667c11 */ /* 0x000fc4000f8410ff */
[----:B------:R-:W-:Y:S02]  /*1f60*/  SEL R147, R147, 0xffffffff, !P1 ;  /* 0xffffffff93937807 */ /* 0x000fe40004800000 */
[----:B------:R-:W-:Y:S01]  /*1f70*/  LEA.HI.X R103, R100, UR13, R103, 0x2, P2 ;  /* 0x0000000d64677c11 */ /* 0x000fe200090f1467 */
[----:B------:R-:W-:Y:S06]  /*1f80*/  MEMBAR.ALL.GPU ;  /* 0x0000000000007992 */ /* 0x000fec000000a000 */
[----:B------:R-:W-:-:S00]  /*1f90*/  ERRBAR ;  /* 0x00000000000079ab */ /* 0x000fc00000000000 */
[----:B------:R-:W-:Y:S06]  /*1fa0*/  CGAERRBAR ;  /* 0x00000000000075ab */ /* 0x000fec0000000000 */
[----:B------:R0:W-:Y:S01]  /*1fb0*/  REDG.E.ADD.S32.STRONG.GPU desc[UR8][R102.64], R147 ;  /* 0x000000936600798e */ /* 0x0001e2000c10e388 */
[----:B------:R-:W-:-:S04]  /*1fc0*/  SHF.L.U32 R0, R15, 0x2, RZ ;  /* 0x000000020f007819 */ /* 0x000fc800000006ff */
[----:B------:R-:W-:-:S07]  /*1fd0*/  LOP3.LUT R149, R0, 0x8, RZ, 0xc, !PT ;  /* 0x0000000800957812 */ /* 0x000fce00078e0cff */
.L_x_5468:
[----:B------:R-:W2:Y:S04]  /*1fe0*/  LDG.E.STRONG.GPU R0, desc[UR8][R102.64] ;  /* 0x0000000866007981 */ /* 0x000ea8000c1ef900 */
[----:B--2---:R-:W-:Y:S01]  /*1ff0*/  CCTL.IVALL ;  /* 0x00000000ff00798f */ /* 0x004fe20002000000 */
[----:B------:R-:W-:Y:S05]  /*2000*/  YIELD ;  /* 0x0000000000007946 */ /* 0x000fea0003800000 */
[----:B------:R-:W-:-:S13]  /*2010*/  ISETP.NE.AND P1, PT, R0, R149, PT ;  /* 0x000000950000720c */ /* 0x000fda0003f25270 */
[----:B------:R-:W-:Y:S05]  /*2020*/  @P1 BRA `(.L_x_5468) ;  /* 0xfffffffc00ec1947 */ /* 0x000fea000383ffff */
.L_x_5467:
[----:B------:R-:W-:Y:S05]  /*2030*/  WARPSYNC.ALL ;  /* 0x0000000000007948 */ /* 0x000fea0003800000 */
[----:B------:R-:W-:Y:S01]  /*2040*/  BAR.SYNC.DEFER_BLOCKING 0x0 ;  /* 0x0000000000007b1d */ /* 0x000fe20000010000 */
[----:B------:R-:W-:-:S06]  /*2050*/  MOV R100, RZ ;  /* 0x000000ff00647202 */ /* 0x000fcc0000000f00 */
[----:B------:R1:W2:Y:S01]  /*2060*/  @!P0 LDG.E.64 R100, desc[UR8][R104.64] ;  /* 0x0000000868648981 */ /* 0x0002a2000c1e1b00 */
[----:B0-----:R-:W-:Y:S01]  /*2070*/  MOV R103, UR10 ;  /* 0x0000000a00677c02 */ /* 0x001fe20008000f00 */
[----:B------:R-:W-:Y:S03]  /*2080*/  BSSY B0, `(.L_x_5469) ;  /* 0x0000015000007945 */ /* 0x000fe60003800000 */
[----:B------:R-:W-:-:S04]  /*2090*/  LOP3.LUT R0, R18, 0x7, R103, 0xf8, !PT ;  /* 0x0000000712007812 */ /* 0x000fc800078ef867 */
[----:B------:R-:W-:Y:S02]  /*20a0*/  LOP3.LUT P3, RZ, R0, 0x3, R145, 0xf8, !PT ;  /* 0x0000000300ff7812 */ /* 0x000fe4000786f891 */
[----:B-1----:R-:W-:Y:S02]  /*20b0*/  MOV R105, RZ ;  /* 0x000000ff00697202 */ /* 0x002fe40000000f00 */
[----:B------:R-:W-:-:S05]  /*20c0*/  @!P0 MOV R105, 0x46000000 ;  /* 0x4600000000698802 */ /* 0x000fca0000000f00 */
[----:B------:R-:W0:Y:S02]  /*20d0*/  SHFL.DOWN PT, R150, R105, 0x4, 0x1f ;  /* 0x08801f0069967f89 */ /* 0x000e2400000e0000 */
        /* <DEDUP_REMOVED lines=9> */
[----:B012--5:R-:W-:Y:S05]  /*2170*/  CALL.REL.NOINC `($__internal_41_$__cuda_sm20_rcp_rn_f32_slowpath) ;  /* 0x0000004000a87944 */ /* 0x027fea0003c00000 */
[----:B------:R-:W-:Y:S05]  /*2180*/  BRA `(.L_x_5471) ;  /* 0x0000000000107947 */ /* 0x000fea0003800000 */
.L_x_5470:
[----:B------:R-:W3:Y:S02]  /*2190*/  MUFU.RCP R0, R151 ;  /* 0x0000009700007308 */ /* 0x000ee40000001000 */
[----:B---3--:R-:W-:-:S04]  /*21a0*/  FFMA R102, R151, R0, -1 ;  /* 0xbf80000097667423 */ /* 0x008fc80000000000 */
[----:B------:R-:W-:-:S04]  /*21b0*/  FADD.FTZ R103, -R102, -RZ ;  /* 0x800000ff66677221 */ /* 0x000fc80000010100 */
[----:B------:R-:W-:-:S07]  /*21c0*/  FFMA R0, R0, R103, R0 ;  /* 0x0000006700007223 */ /* 0x000fce0000000000 */
.L_x_5471:
[----:B------:R-:W-:Y:S05]  /*21d0*/  BSYNC B0 ;  /* 0x0000000000007941 */ /* 0x000fea0003800000 */
.L_x_5469:
[----:B------:R-:W3:Y:S01]  /*21e0*/  SHFL.DOWN PT, R145, R151, 0x2, 0x1f ;  /* 0x08401f0097917f89 */ /* 0x000ee200000e0000 */
[----:B-1----:R-:W-:Y:S01]  /*21f0*/  FADD R102, -R152, R100 ;  /* 0x0000006498667221 */ /* 0x002fe20000000100 */
[----:B------:R-:W-:Y:S01]  /*2200*/  FMUL R152, R150, R152 ;  /* 0x0000009896987220 */ /* 0x000fe20000400000 */
[----:B0-2---:R-:W-:Y:S01]  /*2210*/  FADD R101, R153, R101 ;  /* 0x0000006599657221 */ /* 0x005fe20000000000 */
[----:B------:R-:W-:Y:S01]  /*2220*/  BSSY B0, `(.L_x_5472) ;  /* 0x0000016000007945 */ /* 0x000fe20003800000 */
[----:B------:R-:W-:-:S04]  /*2230*/  FMUL R102, R102, R102 ;  /* 0x0000006666667220 */ /* 0x000fc80000400000 */
[----:B------:R-:W-:Y:S01]  /*2240*/  FMUL R103, R102, R105 ;  /* 0x0000006966677220 */ /* 0x000fe20000400000 */
[----:B------:R-:W-:-:S03]  /*2250*/  FFMA R105, R105, R100, R152 ;  /* 0x0000006469697223 */ /* 0x000fc60000000098 */
[----:B------:R-:W-:Y:S01]  /*2260*/  FMUL R150, R150, R103 ;  /* 0x0000006796967220 */ /* 0x000fe20000400000 */
[----:B------:R-:W-:-:S03]  /*2270*/  FMUL R100, R105, R0 ;  /* 0x0000000069647220 */ /* 0x000fc60000400000 */
[----:B------:R-:W-:Y:S02]  /*2280*/  FFMA R101, R150, R0, R101 ;  /* 0x0000000096657223 */ /* 0x000fe40000000065 */
[----:B------:R0:W1:Y:S04]  /*2290*/  SHFL.DOWN PT, R150, R100, 0x2, 0x1f ;  /* 0x08401f0064967f89 */ /* 0x00006800000e0000 */
        /* <DEDUP_REMOVED lines=8> */
[----:B-----5:R-:W-:Y:S05]  /*2320*/  CALL.REL.NOINC `($__internal_41_$__cuda_sm20_rcp_rn_f32_slowpath) ;  /* 0x00000040003c7944 */ /* 0x020fea0003c00000 */
[----:B------:R-:W-:Y:S05]  /*2330*/  BRA `(.L_x_5474) ;  /* 0x0000000000107947 */ /* 0x000fea0003800000 */
.L_x_5473:
[----:B------:R-:W0:Y:S02]  /*2340*/  MUFU.RCP R0, R105 ;  /* 0x0000006900007308 */ /* 0x000e240000001000 */
[----:B0-----:R-:W-:-:S04]  /*2350*/  FFMA R102, R105, R0, -1 ;  /* 0xbf80000069667423 */ /* 0x001fc80000000000 */
[----:B------:R-:W-:-:S04]  /*2360*/  FADD.FTZ R103, -R102, -RZ ;  /* 0x800000ff66677221 */ /* 0x000fc80000010100 */
[----:B------:R-:W-:-:S07]  /*2370*/  FFMA R0, R0, R103, R0 ;  /* 0x0000006700007223 */ /* 0x000fce0000000000 */
.L_x_5474:
[----:B------:R-:W-:Y:S05]  /*2380*/  BSYNC B0 ;  /* 0x0000000000007941 */ /* 0x000fea0003800000 */
.L_x_5472:
        /* <DEDUP_REMOVED lines=20> */
[----:B-----5:R-:W-:Y:S05]  /*24d0*/  CALL.REL.NOINC `($__internal_41_$__cuda_sm20_rcp_rn_f32_slowpath) ;  /* 0x0000003c00d07944 */ /* 0x020fea0003c00000 */
[----:B------:R-:W-:Y:S05]  /*24e0*/  BRA `(.L_x_5477) ;  /* 0x0000000000107947 */ /* 0x000fea0003800000 */
.L_x_5476:
[----:B------:R-:W0:Y:S02]  /*24f0*/  MUFU.RCP R0, R147 ;  /* 0x0000009300007308 */ /* 0x000e240000001000 */
[----:B0-----:R-:W-:-:S04]  /*2500*/  FFMA R102, R147, R0, -1 ;  /* 0xbf80000093667423 */ /* 0x001fc80000000000 */
[----:B------:R-:W-:-:S04]  /*2510*/  FADD.FTZ R103, -R102, -RZ ;  /* 0x800000ff66677221 */ /* 0x000fc80000010100 */
[----:B------:R-:W-:-:S07]  /*2520*/  FFMA R0, R0, R103, R0 ;  /* 0x0000006700007223 */ /* 0x000fce0000000000 */
.L_x_5477:
[----:B------:R-:W-:Y:S05]  /*2530*/  BSYNC B0 ;  /* 0x0000000000007941 */ /* 0x000fea0003800000 */
.L_x_5475:
[----:B------:R-:W-:Y:S01]  /*2540*/  FADD R102, R145, -R101 ;  /* 0x8000006591667221 */ /* 0x000fe20000000000 */
[----:B------:R-:W-:Y:S01]  /*2550*/  FADD R103, R150, R100 ;  /* 0x0000006496677221 */ /* 0x000fe20000000000 */
[----:B------:R-:W-:Y:S01]  /*2560*/  FMUL R100, R153, R101 ;  /* 0x0000006599647220 */ /* 0x000fe20000400000 */
[----:B------:R-:W-:Y:S01]  /*2570*/  ULDC.U8 UR11, c[0x0][0x250] ;  /* 0x00009400000b7ab9 */ /* 0x000fe20000000000 */
[----:B------:R-:W-:Y:S01]  /*2580*/  FMUL R102, R102, R102 ;  /* 0x0000006666667220 */ /* 0x000fe20000400000 */
[----:B------:R-:W-:Y:S01]  /*2590*/  ISETP.NE.AND P2, PT, RZ, UR11, PT ;  /* 0x0000000bff007c0c */ /* 0x000fe2000bf45270 */
[----:B------:R-:W-:Y:S01]  /*25a0*/  USHF.L.U32 UR12, UR5, 0x7, URZ ;  /* 0x00000007050c7899 */ /* 0x000fe2000800063f */
[----:B-----5:R-:W-:Y:S01]  /*25b0*/  SHF.L.U32 R104, R52, 0x10, RZ ;  /* 0x0000001034687819 */ /* 0x020fe200000006ff */
[C---:B------:R-:W-:Y:S01]  /*25c0*/  FMUL R102, R105.reuse, R102 ;  /* 0x0000006669667220 */ /* 0x040fe20000400000 */
[----:B------:R-:W-:Y:S01]  /*25d0*/  FFMA R105, R105, R145, R100 ;  /* 0x0000009169697223 */ /* 0x000fe20000000064 */
[----:B------:R-:W-:Y:S01]  /*25e0*/  SHF.L.U32 R152, R22, 0x10, RZ ;  /* 0x0000001016987819 */ /* 0x000fe200000006ff */
[----:B------:R-:W0:Y:S01]  /*25f0*/  @!P3 LDC.64 R100, c[0x0][0x228] ;  /* 0x00008a00ff64bb82 */ /* 0x000e220000000a00 */
[----:B------:R-:W-:Y:S01]  /*2600*/  FMUL R102, R153, R102 ;  /* 0x0000006699667220 */ /* 0x000fe20000400000 */
[-C--:B------:R-:W-:Y:S01]  /*2610*/  FMUL R105, R105, R0.reuse ;  /* 0x0000000069697220 */ /* 0x080fe20000400000 */
[----:B------:R-:W-:Y:S01]  /*2620*/  PRMT R145, R53, 0x7632, R145 ;  /* 0x0000763235917816 */ /* 0x000fe20000000091 */
[----:B------:R-:W-:Y:S01]  /*2630*/  ULDC.U8 UR11, c[0x0][0x294] ;  /* 0x0000a500000b7ab9 */ /* 0x000fe20000000000 */
[----:B------:R-:W-:Y:S01]  /*2640*/  FFMA R102, R102, R0, R103 ;  /* 0x0000000066667223 */ /* 0x000fe20000000067 */
[----:B------:R-:W-:Y:S01]  /*2650*/  SHF.L.U32 R148, R21, 0x10, RZ ;  /* 0x0000001015947819 */ /* 0x000fe200000006ff */
[----:B------:R-:W-:Y:S01]  /*2660*/  @P2 FADD R152, R152, 1 ;  /* 0x3f80000098982421 */ /* 0x000fe20000000000 */
[----:B------:R-:W1:Y:S01]  /*2670*/  LDC R103, c[0x0][0x268] ;  /* 0x00009a00ff677b82 */ /* 0x000e620000000800 */
[----:B------:R-:W2:Y:S01]  /*2680*/  SHFL.IDX PT, R105, R105, RZ, 0x1f ;  /* 0x00001fff69697589 */ /* 0x000ea200000e0000 */
[----:B------:R-:W-:Y:S01]  /*2690*/  SHF.L.U32 R145, R145, 0x10, RZ ;  /* 0x0000001091917819 */ /* 0x000fe200000006ff */
[----:B------:R-:W-:Y:S01]  /*26a0*/  @P2 FADD R148, R148, 1 ;  /* 0x3f80000094942421 */ /* 0x000fe20000000000 */
[----:B------:R-:W-:Y:S01]  /*26b0*/  SHF.L.U32 R150, R53, 0x10, RZ ;  /* 0x0000001035967819 */ /* 0x000fe200000006ff */
[----:B------:R-:W1:Y:S01]  /*26c0*/  SHFL.IDX PT, R102, R102, RZ, 0x1f ;  /* 0x00001fff66667589 */ /* 0x000e6200000e0000 */
[----:B------:R-:W-:-:S02]  /*26d0*/  SHF.L.U32 R149, R56, 0x10, RZ ;  /* 0x0000001038957819 */ /* 0x000fc400000006ff */
[----:B------:R-:W-:Y:S02]  /*26e0*/  ISETP.NE.AND P1, PT, RZ, UR11, PT ;  /* 0x0000000bff007c0c */ /* 0x000fe4000bf25270 */
[----:B------:R-:W-:-:S04]  /*26f0*/  IADD3 R15, R15, 0x1, RZ ;  /* 0x000000010f0f7810 */ /* 0x000fc80007ffe0ff */
[----:B------:R-:W-:Y:S01]  /*2700*/  LOP3.LUT R15, R15, 0x3, RZ, 0xc0, !PT ;  /* 0x000000030f0f7812 */ /* 0x000fe200078ec0ff */
[----:B0-----:R-:W-:Y:S01]  /*2710*/  @!P3 IMAD.WIDE R100, R16, 0x4, R100 ;  /* 0x000000041064b825 */ /* 0x001fe200078e0264 */
[----:B--2---:R-:W-:Y:S02]  /*2720*/  R2UR UR14, R105 ;  /* 0x00000000690e72ca */ /* 0x004fe400000e0000 */
[----:B------:R-:W-:Y:S01]  /*2730*/  PRMT R105, R21, 0x7632, R105 ;  /* 0x0000763215697816 */ /* 0x000fe20000000069 */
[----:B-1----:R-:W-:Y:S01]  /*2740*/  FFMA R103, R102, 1.52587890625e-05, R103 ;  /* 0x3780000066677823 */ /* 0x002fe20000000067 */
[----:B------:R-:W-:Y:S02]  /*2750*/  SHF.L.U32 R102, R20, 0x10, RZ ;  /* 0x0000001014667819 */ /* 0x000fe400000006ff */
[----:B------:R-:W-:Y:S02]  /*2760*/  SHF.L.U32 R105, R105, 0x10, RZ ;  /* 0x0000001069697819 */ /* 0x000fe400000006ff */
[----:B------:R-:W-:Y:S01]  /*2770*/  FSETP.GEU.AND P0, PT, |R103|, 1.175494350822287508e-38, PT ;  /* 0x008000006700780b */ /* 0x000fe20003f0e200 */
[----:B------:R-:W-:-:S02]  /*2780*/  @P2 FADD R102, R102, 1 ;  /* 0x3f80000066662421 */ /* 0x000fc40000000000 */
[----:B------:R-:W-:Y:S02]  /*2790*/  @P2 FADD R105, R105, 1 ;  /* 0x3f80000069692421 */ /* 0x000fe40000000000 */
[----:B------:R-:W-:Y:S01]  /*27a0*/  FADD R9, R9, -UR14 ;  /* 0x8000000e09097e21 */ /* 0x000fe20008000000 */
[----:B------:R-:W-:Y:S01]  /*27b0*/  MOV R147, UR14 ;  /* 0x0000000e00937c02 */ /* 0x000fe20008000f00 */
[----:B------:R-:W-:Y:S01]  /*27c0*/  FADD R8, R8, -UR14 ;  /* 0x8000000e08087e21 */ /* 0x000fe20008000000 */
[----:B------:R-:W-:Y:S01]  /*27d0*/  FADD R5, R5, -UR14 ;  /* 0x8000000e05057e21 */ /* 0x000fe20008000000 */
[----:B------:R-:W-:Y:S01]  /*27e0*/  FADD R6, R6, -UR14 ;  /* 0x8000000e06067e21 */ /* 0x000fe20008000000 */
[----:B------:R-:W-:Y:S01]  /*27f0*/  FADD R4, R4, -UR14 ;  /* 0x8000000e04047e21 */ /* 0x000fe20008000000 */
[----:B------:R0:W-:Y:S01]  /*2800*/  @!P3 STG.E desc[UR8][R100.64], R147 ;  /* 0x000000936400b986 */ /* 0x0001e2000c101908 */
[----:B------:R-:W-:Y:S01]  /*2810*/  FADD R7, R7, -UR14 ;  /* 0x8000000e07077e21 */ /* 0x000fe20008000000 */
[----:B------:R-:W-:Y:S01]  /*2820*/  FADD R3, R3, -UR14 ;  /* 0x8000000e03037e21 */ /* 0x000fe20008000000 */
[----:B------:R-:W-:Y:S01]  /*2830*/  @!P0 FMUL R103, R103, 16777216 ;  /* 0x4b80000067678820 */ /* 0x000fe20000400000 */
[----:B------:R-:W-:Y:S01]  /*2840*/  FADD R2, R2, -UR14 ;  /* 0x8000000e02027e21 */ /* 0x000fe20008000000 */
[----:B------:R-:W-:Y:S01]  /*2850*/  FADD R112, R112, -UR14 ;  /* 0x8000000e70707e21 */ /* 0x000fe20008000000 */
[----:B------:R-:W-:Y:S01]  /*2860*/  FADD R84, R84, -UR14 ;  /* 0x8000000e54547e21 */ /* 0x000fe20008000000 */
[----:B------:R-:W-:Y:S01]  /*2870*/  FADD R113, R113, -UR14 ;  /* 0x8000000e71717e21 */ /* 0x000fe20008000000 */
[----:B------:R-:W-:Y:S01]  /*2880*/  FADD R85, R85, -UR14 ;  /* 0x8000000e55557e21 */ /* 0x000fe20008000000 */
[----:B------:R-:W1:Y:S01]  /*2890*/  MUFU.RSQ R103, R103 ;  /* 0x0000006700677308 */ /* 0x000e620000001400 */
[----:B------:R-:W-:Y:S01]  /*28a0*/  FADD R114, R114, -UR14 ;  /* 0x8000000e72727e21 */ /* 0x000fe20008000000 */
[----:B------:R-:W-:Y:S01]  /*28b0*/  FADD R86, R86, -UR14 ;  /* 0x8000000e56567e21 */ /* 0x000fe20008000000 */
[----:B0-----:R-:W-:Y:S01]  /*28c0*/  PRMT R100, R22, 0x7632, R100 ;  /* 0x0000763216647816 */ /* 0x001fe20000000064 */
[----:B------:R-:W-:Y:S01]  /*28d0*/  FADD R115, R115, -UR14 ;  /* 0x8000000e73737e21 */ /* 0x000fe20008000000 */
[----:B------:R-:W-:Y:S01]  /*28e0*/  SHF.L.U32 R147, R24, 0x10, RZ ;  /* 0x0000001018937819 */ /* 0x000fe200000006ff */
[----:B------:R-:W-:Y:S01]  /*28f0*/  FADD R116, R116, -UR14 ;  /* 0x8000000e74747e21 */ /* 0x000fe20008000000 */
[----:B------:R-:W-:Y:S01]  /*2900*/  FADD R87, R87, -UR14 ;  /* 0x8000000e57577e21 */ /* 0x000fe20008000000 */
[----:B------:R-:W-:Y:S01]  /*2910*/  FADD R88, R88, -UR14 ;  /* 0x8000000e58587e21 */ /* 0x000fe20008000000 */
[----:B------:R-:W-:Y:S01]  /*2920*/  FADD R117, R117, -UR14 ;  /* 0x8000000e75757e21 */ /* 0x000fe20008000000 */
[----:B------:R-:W-:Y:S01]  /*2930*/  @P2 FADD R147, R147, 1 ;  /* 0x3f80000093932421 */ /* 0x000fe20000000000 */
[----:B------:R-:W-:Y:S01]  /*2940*/  FADD R89, R89, -UR14 ;  /* 0x8000000e59597e21 */ /* 0x000fe20008000000 */
[----:B------:R-:W-:Y:S01]  /*2950*/  FADD R118, R118, -UR14 ;  /* 0x8000000e76767e21 */ /* 0x000fe20008000000 */
[----:B------:R-:W-:Y:S01]  /*2960*/  FADD R119, R119, -UR14 ;  /* 0x8000000e77777e21 */ /* 0x000fe20008000000 */
[----:B------:R-:W-:Y:S01]  /*2970*/  FADD R91, R91, -UR14 ;  /* 0x8000000e5b5b7e21 */ /* 0x000fe20008000000 */
[----:B------:R-:W-:Y:S01]  /*2980*/  FADD R90, R90, -UR14 ;  /* 0x8000000e5a5a7e21 */ /* 0x000fe20008000000 */
[----:B------:R-:W-:Y:S01]  /*2990*/  FADD R120, R120, -UR14 ;  /* 0x8000000e78787e21 */ /* 0x000fe20008000000 */
[----:B-1----:R-:W-:Y:S01]  /*29a0*/  R2UR UR4, R103 ;  /* 0x00000000670472ca */ /* 0x002fe200000e0000 */
[----:B------:R-:W-:Y:S01]  /*29b0*/  FADD R93, R93, -UR14 ;  /* 0x8000000e5d5d7e21 */ /* 0x000fe20008000000 */
[----:B------:R-:W-:Y:S01]  /*29c0*/  MOV R103, UR12 ;  /* 0x0000000c00677c02 */ /* 0x000fe20008000f00 */
[----:B------:R-:W-:Y:S01]  /*29d0*/  ULDC.64 UR12, c[0x0][0x288] ;  /* 0x0000a200000c7ab9 */ /* 0x000fe20000000a00 */
[----:B------:R-:W-:Y:S01]  /*29e0*/  FADD R92, R92, -UR14 ;  /* 0x8000000e5c5c7e21 */ /* 0x000fe20008000000 */
        /* <DEDUP_REMOVED lines=8> */
[----:B------:R-:W-:Y:S01]  /*2a70*/  MOV R0, UR4 ;  /* 0x0000000400007c02 */ /* 0x000fe20008000f00 */
[----:B------:R-:W-:Y:S01]  /*2a80*/  FADD R98, R98, -UR14 ;  /* 0x8000000e62627e21 */ /* 0x000fe20008000000 */
[----:B------:R-:W-:Y:S01]  /*2a90*/  FADD R125, R125, -UR14 ;  /* 0x8000000e7d7d7e21 */ /* 0x000fe20008000000 */
[----:B------:R-:W-:Y:S01]  /*2aa0*/  FADD R127, R127, -UR14 ;  /* 0x8000000e7f7f7e21 */ /* 0x000fe20008000000 */
[----:B------:R-:W-:Y:S01]  /*2ab0*/  FADD R99, R99, -UR14 ;  /* 0x8000000e63637e21 */ /* 0x000fe20008000000 */
[----:B------:R-:W-:Y:S01]  /*2ac0*/  @!P0 FMUL R0, R0, 4096 ;  /* 0x4580000000008820 */ /* 0x000fe20000400000 */
[----:B------:R-:W-:Y:S01]  /*2ad0*/  FADD R126, R126, -UR14 ;  /* 0x8000000e7e7e7e21 */ /* 0x000fe20008000000 */
[----:B------:R-:W-:Y:S01]  /*2ae0*/  FADD R129, R129, -UR14 ;  /* 0x8000000e81817e21 */ /* 0x000fe20008000000 */
[----:B------:R-:W-:Y:S01]  /*2af0*/  FADD R128, R128, -UR14 ;  /* 0x8000000e80807e21 */ /* 0x000fe20008000000 */
[----:B------:R-:W-:Y:S01]  /*2b00*/  FADD R130, R130, -UR14 ;  /* 0x8000000e82827e21 */ /* 0x000fe20008000000 */
[----:B------:R-:W-:Y:S01]  /*2b10*/  @!P0 R2UR UR4, R0 ;  /* 0x00000000000482ca */ /* 0x000fe200000e0000 */
[----:B------:R-:W-:Y:S01]  /*2b20*/  FADD R132, R132, -UR14 ;  /* 0x8000000e84847e21 */ /* 0x000fe20008000000 */
[----:B------:R-:W-:Y:S01]  /*2b30*/  LOP3.LUT R0, R103, 0x380, R18, 0xe2, !PT ;  /* 0x0000038067007812 */ /* 0x000fe200078ee212 */
[----:B------:R-:W-:Y:S01]  /*2b40*/  FADD R131, R131, -UR14 ;  /* 0x8000000e83837e21 */ /* 0x000fe20008000000 */
[----:B------:R-:W-:Y:S01]  /*2b50*/  SHF.L.U32 R103, R16, 0xd, RZ ;  /* 0x0000000d10677819 */ /* 0x000fe200000006ff */
[----:B------:R-:W-:Y:S01]  /*2b60*/  FADD R133, R133, -UR14 ;  /* 0x8000000e85857e21 */ /* 0x000fe20008000000 */
[----:B------:R-:W-:Y:S01]  /*2b70*/  LOP3.LUT R0, R0, 0x60, R19, 0xf8, !PT ;  /* 0x0000006000007812 */ /* 0x000fe200078ef813 */
[----:B------:R-:W-:Y:S01]  /*2b80*/  FADD R134, R134, -UR14 ;  /* 0x8000000e86867e21 */ /* 0x000fe20008000000 */
[----:B------:R-:W-:Y:S01]  /*2b90*/  ISETP.NE.U32.AND P0, PT, RZ, UR12, PT ;  /* 0x0000000cff007c0c */ /* 0x000fe2000bf05070 */
[----:B------:R-:W-:Y:S01]  /*2ba0*/  FADD R135, R135, -UR14 ;  /* 0x8000000e87877e21 */ /* 0x000fe20008000000 */
[----:B------:R-:W-:Y:S01]  /*2bb0*/  LOP3.LUT R0, R103, R0, RZ, 0xfc, !PT ;  /* 0x0000000067007212 */ /* 0x000fe200078efcff */
[----:B------:R-:W-:Y:S01]  /*2bc0*/  FADD R136, R136, -UR14 ;  /* 0x8000000e88887e21 */ /* 0x000fe20008000000 */
[----:B------:R-:W-:Y:S01]  /*2bd0*/  ISETP.NE.AND.EX P0, PT, RZ, UR13, PT, P0 ;  /* 0x0000000dff007c0c */ /* 0x000fe2000bf05300 */
[----:B------:R-:W-:Y:S01]  /*2be0*/  FMUL R9, R9, UR4 ;  /* 0x0000000409097c20 */ /* 0x000fe20008400000 */
[----:B------:R-:W-:Y:S01]  /*2bf0*/  FMUL R8, R8, UR4 ;  /* 0x0000000408087c20 */ /* 0x000fe20008400000 */
[----:B------:R-:W-:Y:S01]  /*2c00*/  FMUL R5, R5, UR4 ;  /* 0x0000000405057c20 */ /* 0x000fe20008400000 */
[----:B------:R-:W-:Y:S01]  /*2c10*/  FMUL R6, R6, UR4 ;  /* 0x0000000406067c20 */ /* 0x000fe20008400000 */
[----:B------:R-:W-:Y:S01]  /*2c20*/  FFMA R9, R9, R102, R104 ;  /* 0x0000006609097223 */ /* 0x000fe20000000068 */
[----:B------:R-:W-:Y:S01]  /*2c30*/  PRMT R102, R20, 0x7632, R102 ;  /* 0x0000763214667816 */ /* 0x000fe20000000066 */
[----:B------:R-:W-:Y:S01]  /*2c40*/  FMUL R4, R4, UR4 ;  /* 0x0000000404047c20 */ /* 0x000fe20008400000 */
[----:B------:R-:W-:Y:S01]  /*2c50*/  PRMT R104, R52, 0x7632, R104 ;  /* 0x0000763234687816 */ /* 0x000fe20000000068 */
[----:B------:R-:W-:Y:S01]  /*2c60*/  FFMA R6, R6, R105, R145 ;  /* 0x0000006906067223 */ /* 0x000fe20000000091 */
[----:B------:R-:W-:Y:S01]  /*2c70*/  SHF.L.U32 R103, R102, 0x10, RZ ;  /* 0x0000001066677819 */ /* 0x000fe200000006ff */
[----:B------:R-:W-:Y:S01]  /*2c80*/  FMUL R7, R7, UR4 ;  /* 0x0000000407077c20 */ /* 0x000fe20008400000 */
[----:B------:R-:W-:Y:S01]  /*2c90*/  SHF.L.U32 R101, R104, 0x10, RZ ;  /* 0x0000001068657819 */ /* 0x000fe200000006ff */
[----:B------:R-:W-:Y:S01]  /*2ca0*/  FMUL R3, R3, UR4 ;  /* 0x0000000403037c20 */ /* 0x000fe20008400000 */
[----:B------:R-:W-:Y:S01]  /*2cb0*/  SHF.L.U32 R102, R54, 0x10, RZ ;  /* 0x0000001036667819 */ /* 0x000fe200000006ff */
[----:B------:R-:W-:Y:S01]  /*2cc0*/  @P2 FADD R103, R103, 1 ;  /* 0x3f80000067672421 */ /* 0x000fe20000000000 */
[----:B------:R-:W-:Y:S01]  /*2cd0*/  SHF.L.U32 R104, R23, 0x10, RZ ;  /* 0x0000001017687819 */ /* 0x000fe200000006ff */
[----:B------:R-:W-:Y:S01]  /*2ce0*/  FFMA R7, R7, R148, R150 ;  /* 0x0000009407077223 */ /* 0x000fe20000000096 */
[----:B------:R-:W-:Y:S01]  /*2cf0*/  @P0 FMNMX R17, R17, |R9|, !PT ;  /* 0x4000000911110209 */ /* 0x000fe20007800000 */
[----:B------:R-:W-:Y:S01]  /*2d00*/  FFMA R8, R8, R103, R101 ;  /* 0x0000006708087223 */ /* 0x000fe20000000065 */
[--C-:B------:R-:W-:Y:S01]  /*2d10*/  FFMA R5, R5, R152, R102.reuse ;  /* 0x0000009805057223 */ /* 0x100fe20000000066 */
[----:B------:R-:W-:Y:S01]  /*2d20*/  PRMT R103, R23, 0x7632, R103 ;  /* 0x0000763217677816 */ /* 0x000fe20000000067 */
[----:B------:R-:W-:Y:S01]  /*2d30*/  @P2 FADD R104, R104, 1 ;  /* 0x3f80000068682421 */ /* 0x000fe20000000000 */
[----:B------:R-:W-:Y:S01]  /*2d40*/  PRMT R102, R54, 0x7632, R102 ;  /* 0x0000763236667816 */ /* 0x000fe20000000066 */
[----:B------:R-:W-:Y:S01]  /*2d50*/  FMUL R2, R2, UR4 ;  /* 0x0000000402027c20 */ /* 0x000fe20008400000 */
[----:B------:R-:W-:Y:S01]  /*2d60*/  SHF.L.U32 R101, R100, 0x10, RZ ;  /* 0x0000001064657819 */ /* 0x000fe200000006ff */
[----:B------:R-:W-:Y:S01]  /*2d70*/  FMUL R112, R112, UR4 ;  /* 0x0000000470707c20 */ /* 0x000fe20008400000 */
[----:B------:R-:W-:Y:S01]  /*2d80*/  SHF.L.U32 R145, R103, 0x10, RZ ;  /* 0x0000001067917819 */ /* 0x000fe200000006ff */
[----:B------:R-:W-:Y:S01]  /*2d90*/  FMUL R84, R84, UR4 ;  /* 0x0000000454547c20 */ /* 0x000fe20008400000 */
[----:B------:R-:W-:Y:S01]  /*2da0*/  SHF.L.U32 R103, R102, 0x10, RZ ;  /* 0x0000001066677819 */ /* 0x000fe200000006ff */
[----:B------:R-:W-:Y:S01]  /*2db0*/  @P2 FADD R101, R101, 1 ;  /* 0x3f80000065652421 */ /* 0x000fe20000000000 */
[----:B------:R-:W-:Y:S01]  /*2dc0*/  SHF.L.U32 R148, R55, 0x10, RZ ;  /* 0x0000001037947819 */ /* 0x000fe200000006ff */
[----:B------:R-:W-:Y:S01]  /*2dd0*/  @P2 FADD R145, R145, 1 ;  /* 0x3f80000091912421 */ /* 0x000fe20000000000 */
[----:B------:R-:W-:Y:S01]  /*2de0*/  PRMT R105, R55, 0x7632, R105 ;  /* 0x0000763237697816 */ /* 0x000fe20000000069 */
[----:B------:R-:W-:Y:S01]  /*2df0*/  FFMA R4, R4, R101, R103 ;  /* 0x0000006504047223 */ /* 0x000fe20000000067 */
[----:B------:R-:W-:Y:S01]  /*2e00*/  PRMT R101, R24, 0x7632, R101 ;  /* 0x0000763218657816 */ /* 0x000fe20000000065 */
[----:B------:R-:W-:Y:S01]  /*2e10*/  FFMA R100, R3, R104, R148 ;  /* 0x0000006803647223 */ /* 0x000fe20000000094 */
[----:B------:R-:W-:Y:S01]  /*2e20*/  @P0 FMNMX R17, R17, |R8|, !PT ;  /* 0x4000000811110209 */ /* 0x000fe20007800000 */
[----:B------:R-:W-:Y:S01]  /*2e30*/  FMUL R113, R113, UR4 ;  /* 0x0000000471717c20 */ /* 0x000fe20008400000 */
[----:B------:R-:W-:Y:S01]  /*2e40*/  PRMT R103, R25, 0x7632, R103 ;  /* 0x0000763219677816 */ /* 0x000fe20000000067 */
[----:B------:R-:W-:Y:S01]  /*2e50*/  FMUL R85, R85, UR4 ;  /* 0x0000000455557c20 */ /* 0x000fe20008400000 */
[----:B------:R-:W-:Y:S01]  /*2e60*/  PRMT R102, R56, 0x7632, R102 ;  /* 0x0000763238667816 */ /* 0x000fe20000000066 */
[----:B------:R-:W-:Y:S01]  /*2e70*/  FMUL R114, R114, UR4 ;  /* 0x0000000472727c20 */ /* 0x000fe20008400000 */
[----:B------:R-:W-:Y:S01]  /*2e80*/  SHF.L.U32 R101, R101, 0x10, RZ ;  /* 0x0000001065657819 */ /* 0x000fe200000006ff */
[----:B------:R-:W-:Y:S01]  /*2e90*/  FMUL R86, R86, UR4 ;  /* 0x0000000456567c20 */ /* 0x000fe20008400000 */
[----:B------:R-:W-:Y:S01]  /*2ea0*/  SHF.L.U32 R105, R105, 0x10, RZ ;  /* 0x0000001069697819 */ /* 0x000fe200000006ff */
[----:B------:R-:W-:Y:S01]  /*2eb0*/  FMUL R115, R115, UR4 ;  /* 0x0000000473737c20 */ /* 0x000fe20008400000 */
[----:B------:R-:W-:Y:S01]  /*2ec0*/  @P0 FMNMX R17, R17, |R7|, !PT ;  /* 0x4000000711110209 */ /* 0x000fe20007800000 */
[----:B------:R-:W-:Y:S01]  /*2ed0*/  @P2 FADD R101, R101, 1 ;  /* 0x3f80000065652421 */ /* 0x000fe20000000000 */
[----:B------:R-:W-:Y:S01]  /*2ee0*/  SHF.L.U32 R148, R103, 0x10, RZ ;  /* 0x0000001067947819 */ /* 0x000fe200000006ff */
[----:B------:R-:W-:Y:S01]  /*2ef0*/  FFMA R3, R2, R145, R105 ;  /* 0x0000009102037223 */ /* 0x000fe20000000069 */
[----:B------:R-:W-:Y:S01]  /*2f00*/  SHF.L.U32 R104, R25, 0x10, RZ ;  /* 0x0000001019687819 */ /* 0x000fe200000006ff */
[----:B------:R-:W-:Y:S01]  /*2f10*/  FFMA R2, R112, R147, R149 ;  /* 0x0000009370027223 */ /* 0x000fe20000000095 */
[----:B------:R-:W-:Y:S01]  /*2f20*/  SHF.L.U32 R103, R102, 0x10, RZ ;  /* 0x0000001066677819 */ /* 0x000fe200000006ff */
[----:B------:R-:W-:Y:S01]  /*2f30*/  @P2 FADD R148, R148, 1 ;  /* 0x3f80000094942421 */ /* 0x000fe20000000000 */
[----:B------:R-:W-:Y:S01]  /*2f40*/  @P0 FMNMX R17, R17, |R6|, !PT ;  /* 0x4000000611110209 */ /* 0x000fe20007800000 */
[----:B------:R-:W-:Y:S01]  /*2f50*/  @P2 FADD R104, R104, 1 ;  /* 0x3f80000068682421 */ /* 0x000fe20000000000 */
[C---:B------:R-:W-:Y:S01]  /*2f60*/  PRMT R105, R57.reuse, 0x7632, R105 ;  /* 0x0000763239697816 */ /* 0x040fe20000000069 */
[--C-:B------:R-:W-:Y:S01]  /*2f70*/  FFMA R102, R84, R101, R103.reuse ;  /* 0x0000006554667223 */ /* 0x100fe20000000067 */
[----:B------:R-:W-:Y:S01]  /*2f80*/  SHF.L.U32 R112, R57, 0x10, RZ ;  /* 0x0000001039707819 */ /* 0x000fe200000006ff */
[----:B------:R-:W-:Y:S01]  /*2f90*/  FMUL R116, R116, UR4 ;  /* 0x0000000474747c20 */ /* 0x000fe20008400000 */
[C---:B------:R-:W-:Y:S01]  /*2fa0*/  SHF.L.U32 R145, R26.reuse, 0x10, RZ ;  /* 0x000000101a917819 */ /* 0x040fe200000006ff */
[----:B------:R-:W-:Y:S01]  /*2fb0*/  FMUL R87, R87, UR4 ;  /* 0x0000000457577c20 */ /* 0x000fe20008400000 */
[----:B------:R-:W-:Y:S01]  /*2fc0*/  @P0 FMNMX R17, R17, |R5|, !PT ;  /* 0x4000000511110209 */ /* 0x000fe20007800000 */
[----:B------:R-:W-:Y:S01]  /*2fd0*/  FFMA R101, R113, R104, R112 ;  /* 0x0000006871657223 */ /* 0x000fe20000000070 */
[----:B------:R-:W-:Y:S01]  /*2fe0*/  PRMT R103, R26, 0x7632, R103 ;  /* 0x000076321a677816 */ /* 0x000fe20000000067 */
[----:B------:R-:W-:Y:S01]  /*2ff0*/  @P2 FADD R145, R145, 1 ;  /* 0x3f80000091912421 */ /* 0x000fe20000000000 */
[----:B------:R-:W-:Y:S01]  /*3000*/  SHF.L.U32 R150, R105, 0x10, RZ ;  /* 0x0000001069967819 */ /* 0x000fe200000006ff */
[----:B------:R-:W-:Y:S01]  /*3010*/  FMUL R88, R88, UR4 ;  /* 0x0000000458587c20 */ /* 0x000fe20008400000 */
[----:B------:R-:W-:Y:S01]  /*3020*/  SHF.L.U32 R147, R58, 0x10, RZ ;  /* 0x000000103a937819 */ /* 0x000fe200000006ff */
[----:B------:R-:W-:Y:S01]  /*3030*/  FMUL R117, R117, UR4 ;  /* 0x0000000475757c20 */ /* 0x000fe20008400000 */
[----:B------:R-:W-:Y:S01]  /*3040*/  PRMT R105, R27, 0x7632, R105 ;  /* 0x000076321b697816 */ /* 0x000fe20000000069 */
[----:B------:R-:W-:Y:S01]  /*3050*/  FFMA R85, R85, R148, R150 ;  /* 0x0000009455557223 */ /* 0x000fe20000000096 */
[----:B------:R-:W-:Y:S01]  /*3060*/  @P0 FMNMX R17, R17, |R4|, !PT ;  /* 0x4000000411110209 */ /* 0x000fe20007800000 */
[----:B------:R-:W-:Y:S01]  /*3070*/  FFMA R84, R114, R145, R147 ;  /* 0x0000009172547223 */ /* 0x000fe20000000093 */
        /* <DEDUP_REMOVED lines=9> */
[----:B------:R-:W-:Y:S01]  /*3110*/  @P2 FADD R148, R148, 1 ;  /* 0x3f80000094942421 */ /* 0x000fe20000000000 */
[----:B------:R-:W-:Y:S01]  /*3120*/  SHF.L.U32 R105, R104, 0x10, RZ ;  /* 0x0000001068697819 */ /* 0x000fe200000006ff */
[----:B------:R-:W-:Y:S01]  /*3130*/  FMUL R91, R91, UR4 ;  /* 0x000000045b5b7c20 */ /* 0x000fe20008400000 */
[----:B------:R-:W-:Y:S01]  /*3140*/  SHF.L.U32 R145, R28, 0x10, RZ ;  /* 0x000000101c917819 */ /* 0x000fe200000006ff */
[----:B------:R-:W-:Y:S01]  /*3150*/  @P2 FADD R112, R112, 1 ;  /* 0x3f80000070702421 */ /* 0x000fe20000000000 */
[----:B------:R-:W-:Y:S01]  /*3160*/  PRMT R113, R59, 0x7632, R113 ;  /* 0x000076323b717816 */ /* 0x000fe20000000071 */
[--C-:B------:R-:W-:Y:S01]  /*3170*/  FFMA R104, R86, R103, R105.reuse ;  /* 0x0000006756687223 */ /* 0x100fe20000000069 */
[----:B------:R-:W-:Y:S01]  /*3180*/  @P0 FMNMX R17, R17, |R3|, !PT ;  /* 0x4000000311110209 */ /* 0x000fe20007800000 */
[----:B------:R-:W-:Y:S01]  /*3190*/  @P2 FADD R145, R145, 1 ;  /* 0x3f80000091912421 */ /* 0x000fe20000000000 */
[----:B------:R-:W-:Y:S01]  /*31a0*/  SHF.L.U32 R114, R59, 0x10, RZ ;  /* 0x000000103b727819 */ /* 0x000fe200000006ff */
[----:B------:R-:W-:Y:S01]  /*31b0*/  FMUL R90, R90, UR4 ;  /* 0x000000045a5a7c20 */ /* 0x000fe20008400000 */
[----:B------:R-:W-:Y:S01]  /*31c0*/  SHF.L.U32 R147, R60, 0x10, RZ ;  /* 0x000000103c937819 */ /* 0x000fe200000006ff */
[----:B------:R-:W-:Y:S01]  /*31d0*/  FMUL R120, R120, UR4 ;  /* 0x0000000478787c20 */ /* 0x000fe20008400000 */
[----:B------:R-:W-:Y:S01]  /*31e0*/  PRMT R105, R28, 0x7632, R105 ;  /* 0x000076321c697816 */ /* 0x000fe20000000069 */
[----:B------:R-:W-:Y:S01]  /*31f0*/  FFMA R103, R115, R112, R114 ;  /* 0x0000007073677223 */ /* 0x000fe20000000072 */
[----:B------:R-:W-:Y:S01]  /*3200*/  SHF.L.U32 R150, R113, 0x10, RZ ;  /* 0x0000001071967819 */ /* 0x000fe200000006ff */
[----:B------:R-:W-:Y:S01]  /*3210*/  FFMA R86, R116, R145, R147 ;  /* 0x0000009174567223 */ /* 0x000fe20000000093 */
[----:B------:R-:W-:Y:S01]  /*3220*/  @P0 FMNMX R17, R17, |R2|, !PT ;  /* 0x4000000211110209 */ /* 0x000fe20007800000 */
[----:B------:R-:W-:Y:S01]  /*3230*/  FMUL R93, R93, UR4 ;  /* 0x000000045d5d7c20 */ /* 0x000fe20008400000 */
[----:B------:R-:W-:Y:S01]  /*3240*/  PRMT R113, R29, 0x7632, R113 ;  /* 0x000076321d717816 */ /* 0x000fe20000000071 */
        /* <DEDUP_REMOVED lines=11> */
[----:B------:R-:W-:Y:S01]  /*3300*/  PRMT R114, R61, 0x7632, R114 ;  /* 0x000076323d727816 */ /* 0x000fe20000000072 */
[----:B------:R-:W-:Y:S01]  /*3310*/  FMUL R95, R95, UR4 ;  /* 0x000000045f5f7c20 */ /* 0x000fe20008400000 */
[----:B------:R-:W-:Y:S01]  /*3320*/  SHF.L.U32 R113, R112, 0x10, RZ ;  /* 0x0000001070717819 */ /* 0x000fe200000006ff */
[----:B------:R-:W-:Y:S01]  /*3330*/  @P2 FADD R150, R150, 1 ;  /* 0x3f80000096962421 */ /* 0x000fe20000000000 */
[----:B------:R-:W-:Y:S01]  /*3340*/  SHF.L.U32 R148, R61, 0x10, RZ ;  /* 0x000000103d947819 */ /* 0x000fe200000006ff */
[----:B------:R-:W-:Y:S01]  /*3350*/  FMUL R94, R94, UR4 ;  /* 0x000000045e5e7c20 */ /* 0x000fe20008400000 */
[----:B------:R-:W-:Y:S01]  /*3360*/  SHF.L.U32 R115, R30, 0x10, RZ ;  /* 0x000000101e737819 */ /* 0x000fe200000006ff */
[----:B------:R-:W-:Y:S01]  /*3370*/  FMUL R123, R123, UR4 ;  /* 0x000000047b7b7c20 */ /* 0x000fe20008400000 */
[----:B------:R-:W-:Y:S01]  /*3380*/  @P0 FMNMX R17, R17, |R101|, !PT ;  /* 0x4000006511110209 */ /* 0x000fe20007800000 */
[----:B------:R-:W-:Y:S01]  /*3390*/  FMUL R124, R124, UR4 ;  /* 0x000000047c7c7c20 */ /* 0x000fe20008400000 */
[----:B------:R-:W-:Y:S01]  /*33a0*/  SHF.L.U32 R112, R114, 0x10, RZ ;  /* 0x0000001072707819 */ /* 0x000fe200000006ff */
[----:B------:R-:W-:Y:S01]  /*33b0*/  FFMA R114, R88, R105, R113 ;  /* 0x0000006958727223 */ /* 0x000fe20000000071 */
[----:B------:R-:W-:Y:S01]  /*33c0*/  SHF.L.U32 R145, R62, 0x10, RZ ;  /* 0x000000103e917819 */ /* 0x000fe200000006ff */
[----:B------:R-:W-:Y:S01]  /*33d0*/  @P2 FADD R115, R115, 1 ;  /* 0x3f80000073732421 */ /* 0x000fe20000000000 */
[----:B------:R-:W-:Y:S01]  /*33e0*/  @P0 FMNMX R17, R17, |R85|, !PT ;  /* 0x4000005511110209 */ /* 0x000fe20007800000 */
[----:B------:R-:W-:Y:S01]  /*33f0*/  FFMA R113, R117, R116, R148 ;  /* 0x0000007475717223 */ /* 0x000fe20000000094 */
[----:B------:R-:W-:Y:S01]  /*3400*/  PRMT R88, R30, 0x7632, R88 ;  /* 0x000076321e587816 */ /* 0x000fe20000000058 */
[----:B------:R-:W-:Y:S01]  /*3410*/  FFMA R112, R89, R150, R112 ;  /* 0x0000009659707223 */ /* 0x000fe20000000070 */
[----:B------:R-:W-:Y:S01]  /*3420*/  PRMT R117, R31, 0x7632, R117 ;  /* 0x000076321f757816 */ /* 0x000fe20000000075 */
[----:B------:R-:W-:Y:S01]  /*3430*/  FFMA R105, R118, R115, R145 ;  /* 0x0000007376697223 */ /* 0x000fe20000000091 */
[----:B------:R-:W-:Y:S01]  /*3440*/  @P0 FMNMX R17, R17, |R84|, !PT ;  /* 0x4000005411110209 */ /* 0x000fe20007800000 */
[----:B------:R-:W-:Y:S01]  /*3450*/  FMUL R96, R96, UR4 ;  /* 0x0000000460607c20 */ /* 0x000fe20008400000 */
[----:B------:R-:W-:Y:S01]  /*3460*/  SHF.L.U32 R116, R31, 0x10, RZ ;  /* 0x000000101f747819 */ /* 0x000fe200000006ff */
[----:B------:R-:W-:Y:S01]  /*3470*/  FMUL R97, R97, UR4 ;  /* 0x0000000461617c20 */ /* 0x000fe20008400000 */
[----:B------:R-:W-:Y:S01]  /*3480*/  SHF.L.U32 R89, R88, 0x10, RZ ;  /* 0x0000001058597819 */ /* 0x000fe200000006ff */
[----:B------:R-:W-:Y:S01]  /*3490*/  FMUL R125, R125, UR4 ;  /* 0x000000047d7d7c20 */ /* 0x000fe20008400000 */
[----:B------:R-:W-:Y:S01]  /*34a0*/  PRMT R118, R63, 0x7632, R118 ;  /* 0x000076323f767816 */ /* 0x000fe20000000076 */
[----:B------:R-:W-:Y:S01]  /*34b0*/  @P2 FADD R116, R116, 1 ;  /* 0x3f80000074742421 */ /* 0x000fe20000000000 */
[----:B------:R-:W-:Y:S01]  /*34c0*/  SHF.L.U32 R88, R117, 0x10, RZ ;  /* 0x0000001075587819 */ /* 0x000fe200000006ff */
[----:B------:R-:W-:Y:S01]  /*34d0*/  @P2 FADD R89, R89, 1 ;  /* 0x3f80000059592421 */ /* 0x000fe20000000000 */
[----:B------:R-:W-:Y:S01]  /*34e0*/  @P0 FMNMX R17, R17, |R104|, !PT ;  /* 0x4000006811110209 */ /* 0x000fe20007800000 */
[----:B------:R-:W-:Y:S01]  /*34f0*/  FMUL R127, R127, UR4 ;  /* 0x000000047f7f7c20 */ /* 0x000fe20008400000 */
[----:B------:R-:W-:Y:S01]  /*3500*/  SHF.L.U32 R148, R63, 0x10, RZ ;  /* 0x000000103f947819 */ /* 0x000fe200000006ff */
[----:B------:R-:W-:Y:S01]  /*3510*/  @P2 FADD R88, R88, 1 ;  /* 0x3f80000058582421 */ /* 0x000fe20000000000 */
[----:B------:R-:W-:Y:S01]  /*3520*/  PRMT R115, R62, 0x7632, R115 ;  /* 0x000076323e737816 */ /* 0x000fe20000000073 */
[----:B------:R-:W-:Y:S01]  /*3530*/  FMUL R99, R99, UR4 ;  /* 0x0000000463637c20 */ /* 0x000fe20008400000 */
[----:B------:R-:W-:Y:S01]  /*3540*/  SHF.L.U32 R150, R118, 0x10, RZ ;  /* 0x0000001076967819 */ /* 0x000fe200000006ff */
[----:B------:R-:W-:Y:S01]  /*3550*/  FFMA R117, R119, R116, R148 ;  /* 0x0000007477757223 */ /* 0x000fe20000000094 */
[----:B------:R-:W-:Y:S01]  /*3560*/  @P0 FMNMX R17, R17, |R103|, !PT ;  /* 0x4000006711110209 */ /* 0x000fe20007800000 */
[----:B------:R-:W-:Y:S01]  /*3570*/  FMUL R126, R126, UR4 ;  /* 0x000000047e7e7c20 */ /* 0x000fe20008400000 */
[----:B------:R-:W-:Y:S01]  /*3580*/  SHF.L.U32 R115, R115, 0x10, RZ ;  /* 0x0000001073737819 */ /* 0x000fe200000006ff */
[----:B------:R-:W-:Y:S01]  /*3590*/  FFMA R116, R91, R88, R150 ;  /* 0x000000585b747223 */ /* 0x000fe20000000096 */
[----:B------:R-:W-:Y:S01]  /*35a0*/  PRMT R88, R32, 0x7632, R88 ;  /* 0x0000763220587816 */ /* 0x000fe20000000058 */
[----:B------:R-:W-:Y:S01]  /*35b0*/  FMUL R129, R129, UR4 ;  /* 0x0000000481817c20 */ /* 0x000fe20008400000 */
[----:B------:R-:W-:Y:S01]  /*35c0*/  @P0 FMNMX R17, R17, |R87|, !PT ;  /* 0x4000005711110209 */ /* 0x000fe20007800000 */
[----:B------:R-:W-:Y:S01]  /*35d0*/  FFMA R118, R90, R89, R115 ;  /* 0x000000595a767223 */ /* 0x000fe20000000073 */
[----:B------:R-:W-:Y:S01]  /*35e0*/  PRMT R91, R33, 0x7632, R91 ;  /* 0x00007632215b7816 */ /* 0x000fe2000000005b */
[----:B------:R-:W-:Y:S01]  /*35f0*/  FMUL R128, R128, UR4 ;  /* 0x0000000480807c20 */ /* 0x000fe20008400000 */
[----:B------:R-:W-:Y:S01]  /*3600*/  PRMT R90, R64, 0x7632, R90 ;  /* 0x00007632405a7816 */ /* 0x000fe2000000005a */
[----:B------:R-:W-:Y:S01]  /*3610*/  FMUL R132, R132, UR4 ;  /* 0x0000000484847c20 */ /* 0x000fe20008400000 */
[----:B------:R-:W-:Y:S01]  /*3620*/  SHF.L.U32 R89, R88, 0x10, RZ ;  /* 0x0000001058597819 */ /* 0x000fe200000006ff */
[----:B------:R-:W-:Y:S01]  /*3630*/  FMUL R131, R131, UR4 ;  /* 0x0000000483837c20 */ /* 0x000fe20008400000 */
[----:B------:R-:W-:Y:S01]  /*3640*/  @P0 FMNMX R17, R17, |R86|, !PT ;  /* 0x4000005611110209 */ /* 0x000fe20007800000 */
[----:B------:R-:W-:Y:S01]  /*3650*/  FMUL R133, R133, UR4 ;  /* 0x0000000485857c20 */ /* 0x000fe20008400000 */
        /* <DEDUP_REMOVED lines=8> */
[----:B------:R-:W-:Y:S01]  /*36e0*/  @P0 FMNMX R17, R17, |R114|, !PT ;  /* 0x4000007211110209 */ /* 0x000fe20007800000 */
[----:B------:R-:W-:Y:S01]  /*36f0*/  @P2 FADD R88, R88, 1 ;  /* 0x3f80000058582421 */ /* 0x000fe20000000000 */
[----:B------:R-:W-:Y:S01]  /*3700*/  SHF.L.U32 R147, R64, 0x10, RZ ;  /* 0x0000001040937819 */ /* 0x000fe200000006ff */
[----:B------:R-:W-:Y:S01]  /*3710*/  FADD R137, R137, -UR14 ;  /* 0x8000000e89897e21 */ /* 0x000fe20008000000 */
[----:B------:R-:W-:Y:S01]  /*3720*/  SHF.L.U32 R90, R119, 0x10, RZ ;  /* 0x00000010775a7819 */ /* 0x000fe200000006ff */
[----:B------:R-:W-:Y:S01]  /*3730*/  FMUL R136, R136, UR4 ;  /* 0x0000000488887c20 */ /* 0x000fe20008400000 */
[----:B------:R-:W-:Y:S01]  /*3740*/  SHF.L.U32 R148, R33, 0x10, RZ ;  /* 0x0000001021947819 */ /* 0x000fe200000006ff */
[----:B------:R-:W-:Y:S01]  /*3750*/  FFMA R115, R120, R145, R147 ;  /* 0x0000009178737223 */ /* 0x000fe20000000093 */
[----:B------:R-:W-:Y:S01]  /*3760*/  @P0 FMNMX R17, R17, |R113|, !PT ;  /* 0x4000007111110209 */ /* 0x000fe20007800000 */
[----:B------:R-:W-:Y:S01]  /*3770*/  FFMA R93, R93, R88, R90 ;  /* 0x000000585d5d7223 */ /* 0x000fe2000000005a */
[----:B------:R-:W-:Y:S01]  /*3780*/  SHF.L.U32 R150, R65, 0x10, RZ ;  /* 0x0000001041967819 */ /* 0x000fe200000006ff */
[----:B------:R-:W-:Y:S01]  /*3790*/  @P2 FADD R148, R148, 1 ;  /* 0x3f80000094942421 */ /* 0x000fe20000000000 */
[----:B------:R-:W-:Y:S01]  /*37a0*/  SHF.L.U32 R145, R34, 0x10, RZ ;  /* 0x0000001022917819 */ /* 0x000fe200000006ff */
[--C-:B------:R-:W-:Y:S01]  /*37b0*/  FFMA R120, R92, R89, R91.reuse ;  /* 0x000000595c787223 */ /* 0x100fe2000000005b */
[----:B------:R-:W-:Y:S01]  /*37c0*/  PRMT R88, R34, 0x7632, R88 ;  /* 0x0000763222587816 */ /* 0x000fe20000000058 */
[----:B------:R-:W-:Y:S01]  /*37d0*/  FFMA R119, R121, R148, R150 ;  /* 0x0000009479777223 */ /* 0x000fe20000000096 */
[----:B------:R-:W-:Y:S01]  /*37e0*/  PRMT R91, R35, 0x7632, R91 ;  /* 0x00007632235b7816 */ /* 0x000fe2000000005b */
[----:B------:R-:W-:Y:S01]  /*37f0*/  @P2 FADD R145, R145, 1 ;  /* 0x3f80000091912421 */ /* 0x000fe20000000000 */
[----:B------:R-:W-:Y:S01]  /*3800*/  @P0 FMNMX R17, R17, |R112|, !PT ;  /* 0x4000007011110209 */ /* 0x000fe20007800000 */
[----:B------:R-:W-:Y:S01]  /*3810*/  FADD R139, R139, -UR14 ;  /* 0x8000000e8b8b7e21 */ /* 0x000fe20008000000 */
[----:B------:R-:W-:Y:S01]  /*3820*/  SHF.L.U32 R147, R66, 0x10, RZ ;  /* 0x0000001042937819 */ /* 0x000fe200000006ff */
[----:B------:R-:W-:Y:S01]  /*3830*/  FADD R138, R138, -UR14 ;  /* 0x8000000e8a8a7e21 */ /* 0x000fe20008000000 */
[----:B------:R-:W-:Y:S01]  /*3840*/  PRMT R90, R66, 0x7632, R90 ;  /* 0x00007632425a7816 */ /* 0x000fe2000000005a */
[----:B------:R-:W-:Y:S01]  /*3850*/  FMUL R139, R139, UR4 ;  /* 0x000000048b8b7c20 */ /* 0x000fe20008400000 */
[----:B------:R-:W-:Y:S01]  /*3860*/  SHF.L.U32 R89, R88, 0x10, RZ ;  /* 0x0000001058597819 */ /* 0x000fe200000006ff */
[----:B------:R-:W-:Y:S01]  /*3870*/  FFMA R92, R122, R145, R147 ;  /* 0x000000917a5c7223 */ /* 0x000fe20000000093 */
[----:B------:R-:W-:Y:S01]  /*3880*/  PRMT R121, R67, 0x7632, R121 ;  /* 0x0000763243797816 */ /* 0x000fe20000000079 */
[----:B------:R-:W-:Y:S01]  /*3890*/  FADD R106, R106, -UR14 ;  /* 0x8000000e6a6a7e21 */ /* 0x000fe20008000000 */
[----:B------:R-:W-:Y:S01]  /*38a0*/  SHF.L.U32 R88, R91, 0x10, RZ ;  /* 0x000000105b587819 */ /* 0x000fe200000006ff */
[----:B------:R-:W-:Y:S01]  /*38b0*/  @P2 FADD R89, R89, 1 ;  /* 0x3f80000059592421 */ /* 0x000fe20000000000 */
[----:B------:R-:W-:Y:S01]  /*38c0*/  @P0 FMNMX R17, R17, |R105|, !PT ;  /* 0x4000006911110209 */ /* 0x000fe20007800000 */
[----:B------:R-:W-:Y:S01]  /*38d0*/  FADD R141, R141, -UR14 ;  /* 0x8000000e8d8d7e21 */ /* 0x000fe20008000000 */
[----:B------:R-:W-:Y:S01]  /*38e0*/  SHF.L.U32 R91, R90, 0x10, RZ ;  /* 0x000000105a5b7819 */ /* 0x000fe200000006ff */
[----:B------:R-:W-:Y:S01]  /*38f0*/  @P2 FADD R88, R88, 1 ;  /* 0x3f80000058582421 */ /* 0x000fe20000000000 */
[----:B------:R-:W-:Y:S01]  /*3900*/  SHF.L.U32 R148, R35, 0x10, RZ ;  /* 0x0000001023947819 */ /* 0x000fe200000006ff */
[----:B------:R-:W-:Y:S01]  /*3910*/  FMUL R138, R138, UR4 ;  /* 0x000000048a8a7c20 */ /* 0x000fe20008400000 */
[----:B------:R-:W-:Y:S01]  /*3920*/  SHF.L.U32 R90, R121, 0x10, RZ ;  /* 0x00000010795a7819 */ /* 0x000fe200000006ff */
[--C-:B------:R-:W-:Y:S01]  /*3930*/  FFMA R122, R94, R89, R91.reuse ;  /* 0x000000595e7a7223 */ /* 0x100fe2000000005b */
[----:B------:R-:W-:Y:S01]  /*3940*/  @P0 FMNMX R17, R17, |R118|, !PT ;  /* 0x4000007611110209 */ /* 0x000fe20007800000 */
[----:B------:R-:W-:Y:S01]  /*3950*/  @P2 FADD R148, R148, 1 ;  /* 0x3f80000094942421 */ /* 0x000fe20000000000 */
[----:B------:R-:W-:Y:S01]  /*3960*/  SHF.L.U32 R145, R36, 0x10, RZ ;  /* 0x0000001024917819 */ /* 0x000fe200000006ff */
[----:B------:R-:W-:Y:S01]  /*3970*/  FFMA R95, R95, R88, R90 ;  /* 0x000000585f5f7223 */ /* 0x000fe2000000005a */
[----:B------:R-:W-:Y:S01]  /*3980*/  SHF.L.U32 R150, R67, 0x10, RZ ;  /* 0x0000001043967819 */ /* 0x000fe200000006ff */
[----:B------:R-:W-:Y:S01]  /*3990*/  FMUL R106, R106, UR4 ;  /* 0x000000046a6a7c20 */ /* 0x000fe20008400000 */
[----:B------:R-:W-:Y:S01]  /*39a0*/  @P0 FMNMX R17, R17, |R117|, !PT ;  /* 0x4000007511110209 */ /* 0x000fe20007800000 */
[----:B------:R-:W-:Y:S01]  /*39b0*/  @P2 FADD R145, R145, 1 ;  /* 0x3f80000091912421 */ /* 0x000fe20000000000 */
[----:B------:R-:W-:Y:S01]  /*39c0*/  SHF.L.U32 R147, R68, 0x10, RZ ;  /* 0x0000001044937819 */ /* 0x000fe200000006ff */
[----:B------:R-:W-:Y:S01]  /*39d0*/  FFMA R121, R123, R148, R150 ;  /* 0x000000947b797223 */ /* 0x000fe20000000096 */
[----:B------:R-:W-:Y:S01]  /*39e0*/  PRMT R88, R36, 0x7632, R88 ;  /* 0x0000763224587816 */ /* 0x000fe20000000058 */
[----:B------:R-:W-:Y:S01]  /*39f0*/  FADD R140, R140, -UR14 ;  /* 0x8000000e8c8c7e21 */ /* 0x000fe20008000000 */
[----:B------:R-:W-:Y:S01]  /*3a00*/  PRMT R91, R37, 0x7632, R91 ;  /* 0x00007632255b7816 */ /* 0x000fe2000000005b */
[----:B------:R-:W-:Y:S01]  /*3a10*/  FFMA R94, R124, R145, R147 ;  /* 0x000000917c5e7223 */ /* 0x000fe20000000093 */
[----:B------:R-:W-:Y:S01]  /*3a20*/  @P0 FMNMX R17, R17, |R116|, !PT ;  /* 0x4000007411110209 */ /* 0x000fe20007800000 */
[----:B------:R-:W-:Y:S01]  /*3a30*/  FMUL R141, R141, UR4 ;  /* 0x000000048d8d7c20 */ /* 0x000fe20008400000 */
[----:B------:R-:W-:Y:S01]  /*3a40*/  SHF.L.U32 R123, R88, 0x10, RZ ;  /* 0x00000010587b7819 */ /* 0x000fe200000006ff */
[----:B------:R-:W-:Y:S01]  /*3a50*/  FMUL R140, R140, UR4 ;  /* 0x000000048c8c7c20 */ /* 0x000fe20008400000 */
[----:B------:R-:W-:Y:S01]  /*3a60*/  PRMT R89, R68, 0x7632, R89 ;  /* 0x0000763244597816 */ /* 0x000fe20000000059 */
[----:B------:R-:W-:Y:S01]  /*3a70*/  FADD R107, R107, -UR14 ;  /* 0x8000000e6b6b7e21 */ /* 0x000fe20008000000 */
[----:B------:R-:W-:Y:S01]  /*3a80*/  PRMT R145, R69, 0x7632, R145 ;  /* 0x0000763245917816 */ /* 0x000fe20000000091 */
[----:B------:R-:W-:Y:S01]  /*3a90*/  @P2 FADD R123, R123, 1 ;  /* 0x3f8000007b7b2421 */ /* 0x000fe20000000000 */
[----:B------:R-:W-:Y:S01]  /*3aa0*/  SHF.L.U32 R88, R91, 0x10, RZ ;  /* 0x000000105b587819 */ /* 0x000fe200000006ff */
[----:B------:R-:W-:Y:S01]  /*3ab0*/  FMUL R91, R98, UR4 ;  /* 0x00000004625b7c20 */ /* 0x000fe20008400000 */
[----:B------:R-:W-:Y:S01]  /*3ac0*/  SHF.L.U32 R150, R38, 0x10, RZ ;  /* 0x0000001026967819 */ /* 0x000fe200000006ff */
[----:B------:R-:W-:Y:S01]  /*3ad0*/  FADD R108, R108, -UR14 ;  /* 0x8000000e6c6c7e21 */ /* 0x000fe20008000000 */
        /* <DEDUP_REMOVED lines=12> */
[----:B------:R-:W-:Y:S01]  /*3ba0*/  SHF.L.U32 R124, R69, 0x10, RZ ;  /* 0x00000010457c7819 */ /* 0x000fe200000006ff */
[----:B------:R-:W-:Y:S01]  /*3bb0*/  FFMA R96, R91, R150, R152 ;  /* 0x000000965b607223 */ /* 0x000fe20000000098 */
[----:B------:R-:W-:Y:S01]  /*3bc0*/  @P0 FMNMX R17, R17, |R119|, !PT ;  /* 0x4000007711110209 */ /* 0x000fe20007800000 */
[----:B------:R-:W-:Y:S01]  /*3bd0*/  FADD R142, R142, -UR14 ;  /* 0x8000000e8e8e7e21 */ /* 0x000fe20008000000 */
[----:B------:R-:W-:Y:S01]  /*3be0*/  PRMT R88, R38, 0x7632, R88 ;  /* 0x0000763226587816 */ /* 0x000fe20000000058 */
[----:B------:R-:W-:Y:S01]  /*3bf0*/  FFMA R98, R125, R90, R124 ;  /* 0x0000005a7d627223 */ /* 0x000fe2000000007c */
[----:B------:R-:W-:Y:S01]  /*3c00*/  PRMT R91, R39, 0x7632, R91 ;  /* 0x00007632275b7816 */ /* 0x000fe2000000005b */
[----:B------:R-:W-:Y:S01]  /*3c10*/  FMUL R142, R142, UR4 ;  /* 0x000000048e8e7c20 */ /* 0x000fe20008400000 */
[----:B------:R-:W-:Y:S01]  /*3c20*/  @P0 FMNMX R17, R17, |R93|, !PT ;  /* 0x4000005d11110209 */ /* 0x000fe20007800000 */
[----:B------:R-:W-:Y:S01]  /*3c30*/  FADD R143, R143, -UR14 ;  /* 0x8000000e8f8f7e21 */ /* 0x000fe20008000000 */
[----:B------:R-:W-:Y:S01]  /*3c40*/  PRMT R90, R70, 0x7632, R90 ;  /* 0x00007632465a7816 */ /* 0x000fe2000000005a */
[----:B------:R-:W-:Y:S01]  /*3c50*/  FADD R144, R144, -UR14 ;  /* 0x8000000e90907e21 */ /* 0x000fe20008000000 */
[----:B------:R-:W-:Y:S01]  /*3c60*/  SHF.L.U32 R124, R39, 0x10, RZ ;  /* 0x00000010277c7819 */ /* 0x000fe200000006ff */
[----:B------:R-:W-:Y:S01]  /*3c70*/  FMUL R143, R143, UR4 ;  /* 0x000000048f8f7c20 */ /* 0x000fe20008400000 */
[----:B------:R-:W-:Y:S01]  /*3c80*/  SHF.L.U32 R89, R88, 0x10, RZ ;  /* 0x0000001058597819 */ /* 0x000fe200000006ff */
[----:B------:R-:W-:Y:S01]  /*3c90*/  FADD R111, R111, -UR14 ;  /* 0x8000000e6f6f7e21 */ /* 0x000fe20008000000 */
        /* <DEDUP_REMOVED lines=8> */
[----:B------:R-:W-:Y:S01]  /*3d20*/  SHF.L.U32 R91, R90, 0x10, RZ ;  /* 0x000000105a5b7819 */ /* 0x000fe200000006ff */
[----:B------:R-:W-:Y:S01]  /*3d30*/  FADD R110, R110, -UR14 ;  /* 0x8000000e6e6e7e21 */ /* 0x000fe20008000000 */
[----:B------:R-:W-:Y:S01]  /*3d40*/  SHF.L.U32 R90, R125, 0x10, RZ ;  /* 0x000000107d5a7819 */ /* 0x000fe200000006ff */
[----:B------:R-:W-:Y:S01]  /*3d50*/  FFMA R125, R127, R124, R148 ;  /* 0x0000007c7f7d7223 */ /* 0x000fe20000000094 */
[----:B------:R-:W-:Y:S01]  /*3d60*/  SHF.L.U32 R150, R40, 0x10, RZ ;  /* 0x0000001028967819 */ /* 0x000fe200000006ff */
[--C-:B------:R-:W-:Y:S01]  /*3d70*/  FFMA R126, R126, R89, R91.reuse ;  /* 0x000000597e7e7223 */ /* 0x100fe2000000005b */
[----:B------:R-:W-:Y:S01]  /*3d80*/  @P0 FMNMX R17, R17, |R122|, !PT ;  /* 0x4000007a11110209 */ /* 0x000fe20007800000 */
[----:B------:R-:W-:Y:S01]  /*3d90*/  FFMA R124, R99, R88, R90 ;  /* 0x00000058637c7223 */ /* 0x000fe2000000005a */
[----:B------:R-:W-:Y:S01]  /*3da0*/  SHF.L.U32 R152, R72, 0x10, RZ ;  /* 0x0000001048987819 */ /* 0x000fe200000006ff */
[----:B------:R-:W-:Y:S01]  /*3db0*/  @P2 FADD R150, R150, 1 ;  /* 0x3f80000096962421 */ /* 0x000fe20000000000 */
[----:B------:R-:W-:Y:S01]  /*3dc0*/  PRMT R88, R40, 0x7632, R88 ;  /* 0x0000763228587816 */ /* 0x000fe20000000058 */
[----:B------:R-:W-:Y:S01]  /*3dd0*/  FADD R109, R109, -UR14 ;  /* 0x8000000e6d6d7e21 */ /* 0x000fe20008000000 */
        /* <DEDUP_REMOVED lines=9> */
[----:B------:R-:W-:Y:S01]  /*3e70*/  @P1 FMUL R7, R7, UR6 ;  /* 0x0000000607071c20 */ /* 0x000fe20008400000 */
[----:B------:R-:W-:Y:S01]  /*3e80*/  PRMT R129, R73, 0x7632, R129 ;  /* 0x0000763249817816 */ /* 0x000fe20000000081 */
[----:B------:R-:W-:Y:S01]  /*3e90*/  @P2 FADD R89, R89, 1 ;  /* 0x3f80000059592421 */ /* 0x000fe20000000000 */
[----:B------:R-:W-:Y:S01]  /*3ea0*/  SHF.L.U32 R127, R91, 0x10, RZ ;  /* 0x000000105b7f7819 */ /* 0x000fe200000006ff */
[----:B------:R-:W-:Y:S01]  /*3eb0*/  @P1 FMUL R6, R6, UR6 ;  /* 0x0000000606061c20 */ /* 0x000fe20008400000 */
[----:B------:R-:W-:Y:S01]  /*3ec0*/  SHF.L.U32 R91, R90, 0x10, RZ ;  /* 0x000000105a5b7819 */ /* 0x000fe200000006ff */
[----:B------:R-:W-:Y:S01]  /*3ed0*/  @P1 FMUL R100, R100, UR6 ;  /* 0x0000000664641c20 */ /* 0x000fe20008400000 */
[----:B------:R-:W-:Y:S01]  /*3ee0*/  @P0 FMNMX R17, R17, |R94|, !PT ;  /* 0x4000005e11110209 */ /* 0x000fe20007800000 */
[----:B------:R-:W-:Y:S01]  /*3ef0*/  @P2 FADD R127, R127, 1 ;  /* 0x3f8000007f7f2421 */ /* 0x000fe20000000000 */
[----:B------:R-:W-:Y:S01]  /*3f00*/  SHF.L.U32 R147, R42, 0x10, RZ ;  /* 0x000000102a937819 */ /* 0x000fe200000006ff */
[----:B------:R-:W-:Y:S01]  /*3f10*/  FFMA R130, R128, R89, R91 ;  /* 0x0000005980827223 */ /* 0x000fe2000000005b */
        /* <DEDUP_REMOVED lines=8> */
[----:B------:R-:W-:Y:S01]  /*3fa0*/  PRMT R88, R42, 0x7632, R88 ;  /* 0x000076322a587816 */ /* 0x000fe20000000058 */
[----:B------:R-:W-:Y:S01]  /*3fb0*/  @P2 FADD R148, R148, 1 ;  /* 0x3f80000094942421 */ /* 0x000fe20000000000 */
[----:B------:R-:W-:Y:S01]  /*3fc0*/  @P0 FMNMX R17, R17, |R98|, !PT ;  /* 0x4000006211110209 */ /* 0x000fe20007800000 */
[----:B------:R-:W-:Y:S01]  /*3fd0*/  FFMA R127, R132, R147, R149 ;  /* 0x00000093847f7223 */ /* 0x000fe20000000095 */
[----:B------:R-:W-:Y:S01]  /*3fe0*/  SHF.L.U32 R150, R73, 0x10, RZ ;  /* 0x0000001049967819 */ /* 0x000fe200000006ff */
[----:B------:R-:W-:Y:S01]  /*3ff0*/  @P1 FMUL R8, R8, UR6 ;  /* 0x0000000608081c20 */ /* 0x000fe20008400000 */
[----:B------:R-:W-:Y:S01]  /*4000*/  PRMT R89, R74, 0x7632, R89 ;  /* 0x000076324a597816 */ /* 0x000fe20000000059 */
[----:B------:R-:W-:Y:S01]  /*4010*/  @P1 FMUL R5, R5, UR6 ;  /* 0x0000000605051c20 */ /* 0x000fe20008400000 */
[----:B------:R-:W-:Y:S01]  /*4020*/  PRMT R132, R43, 0x7632, R132 ;  /* 0x000076322b847816 */ /* 0x000fe20000000084 */
[----:B------:R-:W-:Y:S01]  /*4030*/  FFMA R129, R131, R148, R150 ;  /* 0x0000009483817223 */ /* 0x000fe20000000096 */
[----:B------:R-:W-:Y:S01]  /*4040*/  SHF.L.U32 R88, R88, 0x10, RZ ;  /* 0x0000001058587819 */ /* 0x000fe200000006ff */
[----:B------:R-:W-:Y:S01]  /*4050*/  @P1 FMUL R4, R4, UR6 ;  /* 0x0000000604041c20 */ /* 0x000fe20008400000 */
[----:B------:R-:W-:Y:S01]  /*4060*/  @P0 FMNMX R17, R17, |R97|, !PT ;  /* 0x4000006111110209 */ /* 0x000fe20007800000 */
[----:B------:R-:W-:Y:S01]  /*4070*/  @P1 FMUL R2, R2, UR6 ;  /* 0x0000000602021c20 */ /* 0x000fe20008400000 */
[----:B------:R-:W-:Y:S01]  /*4080*/  SHF.L.U32 R91, R43, 0x10, RZ ;  /* 0x000000102b5b7819 */ /* 0x000fe200000006ff */
[----:B------:R-:W-:Y:S01]  /*4090*/  @P2 FADD R88, R88, 1 ;  /* 0x3f80000058582421 */ /* 0x000fe20000000000 */
[----:B------:R-:W-:Y:S01]  /*40a0*/  PRMT R145, R75, 0x7632, R145 ;  /* 0x000076324b917816 */ /* 0x000fe20000000091 */
[----:B------:R-:W-:Y:S01]  /*40b0*/  @P1 FMUL R102, R102, UR6 ;  /* 0x0000000666661c20 */ /* 0x000fe20008400000 */
[----:B------:R-:W-:Y:S01]  /*40c0*/  SHF.L.U32 R90, R89, 0x10, RZ ;  /* 0x00000010595a7819 */ /* 0x000fe200000006ff */
[----:B------:R-:W-:Y:S01]  /*40d0*/  @P2 FADD R91, R91, 1 ;  /* 0x3f8000005b5b2421 */ /* 0x000fe20000000000 */
[----:B------:R-:W-:Y:S01]  /*40e0*/  SHF.L.U32 R148, R132, 0x10, RZ ;  /* 0x0000001084947819 */ /* 0x000fe200000006ff */
[----:B------:R-:W-:Y:S01]  /*40f0*/  @P1 FMUL R101, R101, UR6 ;  /* 0x0000000665651c20 */ /* 0x000fe20008400000 */
[----:B------:R-:W-:Y:S01]  /*4100*/  @P0 FMNMX R17, R17, |R96|, !PT ;  /* 0x4000006011110209 */ /* 0x000fe20007800000 */
[----:B------:R-:W-:Y:S01]  /*4110*/  FFMA R133, R133, R88, R90 ;  /* 0x0000005885857223 */ /* 0x000fe2000000005a */
[----:B------:R-:W-:Y:S01]  /*4120*/  SHF.L.U32 R131, R75, 0x10, RZ ;  /* 0x000000104b837819 */ /* 0x000fe200000006ff */
[----:B------:R-:W-:Y:S01]  /*4130*/  @P2 FADD R148, R148, 1 ;  /* 0x3f80000094942421 */ /* 0x000fe20000000000 */
[----:B------:R-:W-:Y:S01]  /*4140*/  SHF.L.U32 R150, R145, 0x10, RZ ;  /* 0x0000001091967819 */ /* 0x000fe200000006ff */
[----:B------:R-:W-:Y:S01]  /*4150*/  @P1 FMUL R85, R85, UR6 ;  /* 0x0000000655551c20 */ /* 0x000fe20008400000 */
[----:B------:R-:W-:Y:S01]  /*4160*/  @P0 FMNMX R17, R17, |R126|, !PT ;  /* 0x4000007e11110209 */ /* 0x000fe20007800000 */
[----:B------:R-:W-:Y:S01]  /*4170*/  FFMA R132, R134, R91, R131 ;  /* 0x0000005b86847223 */ /* 0x000fe20000000083 */
[C---:B------:R-:W-:Y:S01]  /*4180*/  PRMT R88, R44.reuse, 0x7632, R88 ;  /* 0x000076322c587816 */ /* 0x040fe20000000058 */
[----:B------:R-:W-:Y:S01]  /*4190*/  FFMA R131, R135, R148, R150 ;  /* 0x0000009487837223 */ /* 0x000fe20000000096 */
[----:B------:R-:W-:Y:S01]  /*41a0*/  SHF.L.U32 R89, R44, 0x10, RZ ;  /* 0x000000102c597819 */ /* 0x000fe200000006ff */
[----:B------:R-:W-:Y:S01]  /*41b0*/  @P1 FMUL R84, R84, UR6 ;  /* 0x0000000654541c20 */ /* 0x000fe20008400000 */
[----:B------:R-:W-:Y:S01]  /*41c0*/  @P0 FMNMX R17, R17, |R125|, !PT ;  /* 0x4000007d11110209 */ /* 0x000fe20007800000 */
[----:B------:R-:W-:Y:S01]  /*41d0*/  @P1 FMUL R104, R104, UR6 ;  /* 0x0000000668681c20 */ /* 0x000fe20008400000 */
[----:B------:R-:W-:Y:S01]  /*41e0*/  PRMT R90, R76, 0x7632, R90 ;  /* 0x000076324c5a7816 */ /* 0x000fe2000000005a */
[----:B------:R-:W-:Y:S01]  /*41f0*/  @P2 FADD R89, R89, 1 ;  /* 0x3f80000059592421 */ /* 0x000fe20000000000 */
[----:B------:R-:W-:Y:S01]  /*4200*/  SHF.L.U32 R135, R88, 0x10, RZ ;  /* 0x0000001058877819 */ /* 0x000fe200000006ff */
[----:B------:R-:W-:Y:S01]  /*4210*/  FMUL R88, R137, UR4 ;  /* 0x0000000489587c20 */ /* 0x000fe20008400000 */
        /* <DEDUP_REMOVED lines=9> */
[----:B------:R-:W-:Y:S01]  /*42b0*/  FFMA R136, R88, R135, R145 ;  /* 0x0000008758887223 */ /* 0x000fe20000000091 */
[----:B------:R-:W-:Y:S01]  /*42c0*/  SHF.L.U32 R148, R77, 0x10, RZ ;  /* 0x000000104d947819 */ /* 0x000fe200000006ff */
[----:B------:R-:W-:Y:S01]  /*42d0*/  @P2 FADD R134, R134, 1 ;  /* 0x3f80000086862421 */ /* 0x000fe20000000000 */
[----:B------:R-:W-:Y:S01]  /*42e0*/  PRMT R147, R45, 0x7632, R147 ;  /* 0x000076322d937816 */ /* 0x000fe20000000093 */
[----:B------:R-:W-:Y:S01]  /*42f0*/  FADD R146, R146, -UR14 ;  /* 0x8000000e92927e21 */ /* 0x000fe20008000000 */
[----:B------:R-:W-:Y:S01]  /*4300*/  PRMT R88, R46, 0x7632, R88 ;  /* 0x000076322e587816 */ /* 0x000fe20000000058 */
[----:B------:R-:W-:Y:S01]  /*4310*/  FFMA R135, R139, R134, R148 ;  /* 0x000000868b877223 */ /* 0x000fe20000000094 */
[----:B------:R-:W-:Y:S01]  /*4320*/  @P0 FMNMX R17, R17, |R130|, !PT ;  /* 0x4000008211110209 */ /* 0x000fe20007800000 */
[----:B------:R-:W-:Y:S01]  /*4330*/  FMUL R146, R146, UR4 ;  /* 0x0000000492927c20 */ /* 0x000fe20008400000 */
[----:B------:R-:W-:Y:S01]  /*4340*/  PRMT R149, R77, 0x7632, R149 ;  /* 0x000076324d957816 */ /* 0x000fe20000000095 */
[----:B------:R-:W-:Y:S01]  /*4350*/  @P1 FMUL R86, R86, UR6 ;  /* 0x0000000656561c20 */ /* 0x000fe20008400000 */
[----:B------:R-:W-:Y:S01]  /*4360*/  SHF.L.U32 R147, R147, 0x10, RZ ;  /* 0x0000001093937819 */ /* 0x000fe200000006ff */
[----:B------:R-:W-:Y:S01]  /*4370*/  @P1 FMUL R114, R114, UR6 ;  /* 0x0000000672721c20 */ /* 0x000fe20008400000 */
[----:B------:R-:W-:Y:S01]  /*4380*/  PRMT R90, R78, 0x7632, R90 ;  /* 0x000076324e5a7816 */ /* 0x000fe2000000005a */
[----:B------:R-:W-:Y:S01]  /*4390*/  @P1 FMUL R113, R113, UR6 ;  /* 0x0000000671711c20 */ /* 0x000fe20008400000 */
[----:B------:R-:W-:Y:S01]  /*43a0*/  SHF.L.U32 R91, R88, 0x10, RZ ;  /* 0x00000010585b7819 */ /* 0x000fe200000006ff */
[----:B------:R-:W-:Y:S01]  /*43b0*/  @P2 FADD R147, R147, 1 ;  /* 0x3f80000093932421 */ /* 0x000fe20000000000 */
[----:B------:R-:W-:Y:S01]  /*43c0*/  SHF.L.U32 R148, R47, 0x10, RZ ;  /* 0x000000102f947819 */ /* 0x000fe200000006ff */
[----:B------:R-:W-:Y:S01]  /*43d0*/  @P1 FMUL R112, R112, UR6 ;  /* 0x0000000670701c20 */ /* 0x000fe20008400000 */
[----:B------:R-:W-:Y:S01]  /*43e0*/  @P0 FMNMX R17, R17, |R129|, !PT ;  /* 0x4000008111110209 */ /* 0x000fe20007800000 */
[----:B------:R-:W-:Y:S01]  /*43f0*/  @P2 FADD R91, R91, 1 ;  /* 0x3f8000005b5b2421 */ /* 0x000fe20000000000 */
[----:B------:R-:W-:Y:S01]  /*4400*/  SHF.L.U32 R149, R149, 0x10, RZ ;  /* 0x0000001095957819 */ /* 0x000fe200000006ff */
[----:B------:R-:W-:Y:S01]  /*4410*/  @P2 FADD R148, R148, 1 ;  /* 0x3f80000094942421 */ /* 0x000fe20000000000 */
[----:B------:R-:W-:Y:S01]  /*4420*/  SHF.L.U32 R145, R90, 0x10, RZ ;  /* 0x000000105a917819 */ /* 0x000fe200000006ff */
[----:B------:R-:W-:Y:S01]  /*4430*/  @P1 FMUL R105, R105, UR6 ;  /* 0x0000000669691c20 */ /* 0x000fe20008400000 */
[----:B------:R-:W-:Y:S01]  /*4440*/  SHF.L.U32 R139, R46, 0x10, RZ ;  /* 0x000000102e8b7819 */ /* 0x000fe200000006ff */
[----:B------:R-:W-:Y:S01]  /*4450*/  FFMA R134, R138, R147, R149 ;  /* 0x000000938a867223 */ /* 0x000fe20000000095 */
[----:B------:R-:W-:Y:S01]  /*4460*/  SHF.L.U32 R88, R79, 0x10, RZ ;  /* 0x000000104f587819 */ /* 0x000fe200000006ff */
[----:B------:R-:W-:Y:S01]  /*4470*/  FFMA R138, R106, R91, R145 ;  /* 0x0000005b6a8a7223 */ /* 0x000fe20000000091 */
[----:B------:R-:W-:Y:S01]  /*4480*/  @P0 FMNMX R17, R17, |R128|, !PT ;  /* 0x4000008011110209 */ /* 0x000fe20007800000 */
[----:B------:R-:W-:Y:S01]  /*4490*/  @P2 FADD R139, R139, 1 ;  /* 0x3f8000008b8b2421 */ /* 0x000fe20000000000 */
[----:B------:R-:W-:Y:S01]  /*44a0*/  SHF.L.U32 R89, R78, 0x10, RZ ;  /* 0x000000104e597819 */ /* 0x000fe200000006ff */
[--C-:B------:R-:W-:Y:S01]  /*44b0*/  FFMA R106, R141, R148, R88.reuse ;  /* 0x000000948d6a7223 */ /* 0x100fe20000000058 */
[----:B------:R-:W-:Y:S01]  /*44c0*/  @P0 FMNMX R17, R17, |R127|, !PT ;  /* 0x4000007f11110209 */ /* 0x000fe20007800000 */
[----:B------:R-:W-:Y:S01]  /*44d0*/  @P1 FMUL R118, R118, UR6 ;  /* 0x0000000676761c20 */ /* 0x000fe20008400000 */
[----:B------:R-:W-:Y:S01]  /*44e0*/  PRMT R88, R47, 0x7632, R88 ;  /* 0x000076322f587816 */ /* 0x000fe20000000058 */
[--C-:B------:R-:W-:Y:S01]  /*44f0*/  FFMA R139, R140, R139, R89.reuse ;  /* 0x0000008b8c8b7223 */ /* 0x100fe20000000059 */
[----:B------:R-:W-:Y:S01]  /*4500*/  PRMT R90, R48, 0x7632, R90 ;  /* 0x00007632305a7816 */ /* 0x000fe2000000005a */
[----:B------:R-:W-:Y:S01]  /*4510*/  @P1 FMUL R117, R117, UR6 ;  /* 0x0000000675751c20 */ /* 0x000fe20008400000 */
[----:B------:R-:W-:Y:S01]  /*4520*/  @P0 FMNMX R17, R17, |R133|, !PT ;  /* 0x4000008511110209 */ /* 0x000fe20007800000 */
[----:B------:R-:W-:Y:S01]  /*4530*/  @P1 FMUL R116, R116, UR6 ;  /* 0x0000000674741c20 */ /* 0x000fe20008400000 */
        /* <DEDUP_REMOVED lines=8> */
[----:B------:R-:W-:Y:S01]  /*45c0*/  @P0 FMNMX R17, R17, |R132|, !PT ;  /* 0x4000008411110209 */ /* 0x000fe20007800000 */
[----:B------:R-:W-:Y:S01]  /*45d0*/  @P1 FMUL R93, R93, UR6 ;  /* 0x000000065d5d1c20 */ /* 0x000fe20008400000 */
[----:B------:R-:W-:Y:S01]  /*45e0*/  SHF.L.U32 R140, R89, 0x10, RZ ;  /* 0x00000010598c7819 */ /* 0x000fe200000006ff */
[----:B------:R-:W-:Y:S01]  /*45f0*/  @P2 FADD R90, R90, 1 ;  /* 0x3f8000005a5a2421 */ /* 0x000fe20000000000 */
[----:B------:R-:W-:Y:S01]  /*4600*/  SHF.L.U32 R91, R48, 0x10, RZ ;  /* 0x00000010305b7819 */ /* 0x000fe200000006ff */
[----:B------:R-:W-:Y:S01]  /*4610*/  FMUL R89, R108, UR4 ;  /* 0x000000046c597c20 */ /* 0x000fe20008400000 */
[----:B------:R-:W-:Y:S01]  /*4620*/  SHF.L.U32 R148, R145, 0x10, RZ ;  /* 0x0000001091947819 */ /* 0x000fe200000006ff */
[----:B------:R-:W-:Y:S01]  /*4630*/  FFMA R140, R107, R88, R140 ;  /* 0x000000586b8c7223 */ /* 0x000fe2000000008c */
[----:B------:R-:W-:Y:S01]  /*4640*/  @P0 FMNMX R17, R17, |R131|, !PT ;  /* 0x4000008311110209 */ /* 0x000fe20007800000 */
[----:B------:R-:W-:Y:S01]  /*4650*/  @P2 FADD R91, R91, 1 ;  /* 0x3f8000005b5b2421 */ /* 0x000fe20000000000 */
[----:B------:R-:W-:Y:S01]  /*4660*/  SHF.L.U32 R141, R80, 0x10, RZ ;  /* 0x00000010508d7819 */ /* 0x000fe200000006ff */
[----:B------:R-:W-:Y:S01]  /*4670*/  FFMA R107, R89, R90, R148 ;  /* 0x0000005a596b7223 */ /* 0x000fe20000000094 */
[----:B------:R-:W-:Y:S01]  /*4680*/  @P0 FMNMX R17, R17, |R137|, !PT ;  /* 0x4000008911110209 */ /* 0x000fe20007800000 */
[----:B------:R-:W-:Y:S01]  /*4690*/  @P1 FMUL R92, R92, UR6 ;  /* 0x000000065c5c1c20 */ /* 0x000fe20008400000 */
[----:B------:R-:W-:Y:S01]  /*46a0*/  SHF.L.U32 R90, R49, 0x10, RZ ;  /* 0x00000010315a7819 */ /* 0x000fe200000006ff */
[----:B------:R-:W-:Y:S01]  /*46b0*/  FFMA R108, R142, R91, R141 ;  /* 0x0000005b8e6c7223 */ /* 0x000fe2000000008d */
[----:B------:R-:W-:Y:S01]  /*46c0*/  @P0 FMNMX R17, R17, |R136|, !PT ;  /* 0x4000008811110209 */ /* 0x000fe20007800000 */
[----:B------:R-:W-:Y:S01]  /*46d0*/  @P1 FMUL R122, R122, UR6 ;  /* 0x000000067a7a1c20 */ /* 0x000fe20008400000 */
[----:B------:R-:W-:Y:S01]  /*46e0*/  SHF.L.U32 R142, R81, 0x10, RZ ;  /* 0x00000010518e7819 */ /* 0x000fe200000006ff */
[----:B------:R-:W-:Y:S01]  /*46f0*/  @P2 FADD R90, R90, 1 ;  /* 0x3f8000005a5a2421 */ /* 0x000fe20000000000 */
[----:B------:R-:W-:Y:S01]  /*4700*/  @P0 FMNMX R17, R17, |R135|, !PT ;  /* 0x4000008711110209 */ /* 0x000fe20007800000 */
[----:B------:R-:W-:Y:S01]  /*4710*/  @P1 FMUL R121, R121, UR6 ;  /* 0x0000000679791c20 */ /* 0x000fe20008400000 */
[----:B------:R-:W-:Y:S01]  /*4720*/  PRMT R91, R81, 0x7632, R91 ;  /* 0x00007632515b7816 */ /* 0x000fe2000000005b */
[----:B------:R-:W-:Y:S01]  /*4730*/  FFMA R141, R143, R90, R142 ;  /* 0x0000005a8f8d7223 */ /* 0x000fe2000000008e */
[----:B------:R-:W-:Y:S01]  /*4740*/  PRMT R90, R50, 0x7632, R90 ;  /* 0x00007632325a7816 */ /* 0x000fe2000000005a */
[----:B------:R-:W-:Y:S01]  /*4750*/  @P1 FMUL R95, R95, UR6 ;  /* 0x000000065f5f1c20 */ /* 0x000fe20008400000 */
[----:B------:R-:W-:Y:S01]  /*4760*/  PRMT R88, R49, 0x7632, R88 ;  /* 0x0000763231587816 */ /* 0x000fe20000000058 */
[----:B------:R-:W-:Y:S01]  /*4770*/  @P1 FMUL R94, R94, UR6 ;  /* 0x000000065e5e1c20 */ /* 0x000fe20008400000 */
[----:B------:R-:W-:Y:S01]  /*4780*/  @P0 FMNMX R17, R17, |R134|, !PT ;  /* 0x4000008611110209 */ /* 0x000fe20007800000 */
[----:B------:R-:W-:Y:S01]  /*4790*/  @P1 FMUL R123, R123, UR6 ;  /* 0x000000067b7b1c20 */ /* 0x000fe20008400000 */
[----:B------:R-:W-:Y:S01]  /*47a0*/  SHF.L.U32 R150, R91, 0x10, RZ ;  /* 0x000000105b967819 */ /* 0x000fe200000006ff */
[----:B------:R-:W-:Y:S01]  /*47b0*/  @P1 FMUL R98, R98, UR6 ;  /* 0x0000000662621c20 */ /* 0x000fe20008400000 */
[----:B------:R-:W-:Y:S01]  /*47c0*/  PRMT R142, R82, 0x7632, R142 ;  /* 0x00007632528e7816 */ /* 0x000fe2000000008e */
[----:B------:R-:W-:Y:S01]  /*47d0*/  @P1 FMUL R97, R97, UR6 ;  /* 0x0000000661611c20 */ /* 0x000fe20008400000 */
[----:B------:R-:W-:Y:S01]  /*47e0*/  SHF.L.U32 R91, R90, 0x10, RZ ;  /* 0x000000105a5b7819 */ /* 0x000fe200000006ff */
[----:B------:R-:W-:Y:S01]  /*47f0*/  FMUL R90, R111, UR4 ;  /* 0x000000046f5a7c20 */ /* 0x000fe20008400000 */
[----:B------:R-:W-:Y:S01]  /*4800*/  @P0 FMNMX R17, R17, |R139|, !PT ;  /* 0x4000008b11110209 */ /* 0x000fe20007800000 */
[----:B------:R-:W-:Y:S01]  /*4810*/  @P1 FMUL R96, R96, UR6 ;  /* 0x0000000660601c20 */ /* 0x000fe20008400000 */
[----:B------:R-:W-:Y:S01]  /*4820*/  SHF.L.U32 R148, R88, 0x10, RZ ;  /* 0x0000001058947819 */ /* 0x000fe200000006ff */
[----:B------:R-:W-:Y:S01]  /*4830*/  @P2 FADD R91, R91, 1 ;  /* 0x3f8000005b5b2421 */ /* 0x000fe20000000000 */
[----:B------:R-:W0:Y:S01]  /*4840*/  @!P3 LDC.64 R88, c[0x0][0x230] ;  /* 0x00008c00ff58bb82 */ /* 0x000e220000000a00 */
[----:B------:R-:W-:Y:S01]  /*4850*/  SHF.L.U32 R143, R142, 0x10, RZ ;  /* 0x000000108e8f7819 */ /* 0x000fe200000006ff */
[----:B------:R-:W-:Y:S01]  /*4860*/  @P1 FMUL R126, R126, UR6 ;  /* 0x000000067e7e1c20 */ /* 0x000fe20008400000 */
[----:B------:R-:W-:Y:S01]  /*4870*/  @P0 FMNMX R17, R17, |R138|, !PT ;  /* 0x4000008a11110209 */ /* 0x000fe20007800000 */
[----:B------:R-:W-:Y:S01]  /*4880*/  @P2 FADD R148, R148, 1 ;  /* 0x3f80000094942421 */ /* 0x000fe20000000000 */
[----:B------:R-:W-:Y:S01]  /*4890*/  SHF.L.U32 R145, R50, 0x10, RZ ;  /* 0x0000001032917819 */ /* 0x000fe200000006ff */
[----:B------:R-:W-:Y:S01]  /*48a0*/  FFMA R111, R144, R91, R143 ;  /* 0x0000005b906f7223 */ /* 0x000fe2000000008f */
[----:B------:R-:W-:Y:S01]  /*48b0*/  @P0 FMNMX R17, R17, |R106|, !PT ;  /* 0x4000006a11110209 */ /* 0x000fe20007800000 */
[----:B------:R-:W1:Y:S01]  /*48c0*/  LDC.64 R142, c[0x0][0x258] ;  /* 0x00009600ff8e7b82 */ /* 0x000e620000000a00 */
[----:B------:R-:W-:Y:S01]  /*48d0*/  SHF.L.U32 R147, R82, 0x10, RZ ;  /* 0x0000001052937819 */ /* 0x000fe200000006ff */
[----:B------:R-:W-:Y:S01]  /*48e0*/  @P2 FADD R145, R145, 1 ;  /* 0x3f80000091912421 */ /* 0x000fe20000000000 */
[----:B------:R-:W-:Y:S01]  /*48f0*/  @P0 FMNMX R17, R17, |R140|, !PT ;  /* 0x4000008c11110209 */ /* 0x000fe20007800000 */
[----:B------:R-:W-:Y:S01]  /*4900*/  FFMA R109, R109, R148, R150 ;  /* 0x000000946d6d7223 */ /* 0x000fe20000000096 */
[----:B------:R-:W-:Y:S01]  /*4910*/  PRMT R148, R51, 0x7632, R148 ;  /* 0x0000763233947816 */ /* 0x000fe20000000094 */
[----:B------:R-:W-:Y:S01]  /*4920*/  FFMA R110, R110, R145, R147 ;  /* 0x000000916e6e7223 */ /* 0x000fe20000000093 */
[----:B------:R-:W-:Y:S01]  /*4930*/  @P0 FMNMX R17, R17, |R108|, !PT ;  /* 0x4000006c11110209 */ /* 0x000fe20007800000 */
[----:B------:R-:W-:Y:S01]  /*4940*/  @P1 FMUL R125, R125, UR6 ;  /* 0x000000067d7d1c20 */ /* 0x000fe20008400000 */
[----:B------:R-:W-:Y:S01]  /*4950*/  SHF.L.U32 R145, R51, 0x10, RZ ;  /* 0x0000001033917819 */ /* 0x000fe200000006ff */
[----:B------:R-:W-:Y:S01]  /*4960*/  @P1 FMUL R124, R124, UR6 ;  /* 0x000000067c7c1c20 */ /* 0x000fe20008400000 */
[----:B------:R-:W-:Y:S01]  /*4970*/  @P0 FMNMX R17, R17, |R107|, !PT ;  /* 0x4000006b11110209 */ /* 0x000fe20007800000 */
[----:B------:R-:W-:Y:S01]  /*4980*/  @P1 FMUL R99, R99, UR6 ;  /* 0x0000000663631c20 */ /* 0x000fe20008400000 */
[----:B------:R-:W-:Y:S01]  /*4990*/  MOV R153, UR4 ;  /* 0x0000000400997c02 */ /* 0x000fe20008000f00 */
[----:B------:R-:W-:Y:S01]  /*49a0*/  @P2 FADD R145, R145, 1 ;  /* 0x3f80000091912421 */ /* 0x000fe20000000000 */
[----:B------:R-:W-:Y:S01]  /*49b0*/  @P0 FMNMX R17, R17, |R141|, !PT ;  /* 0x4000008d11110209 */ /* 0x000fe20007800000 */
[----:B0-----:R-:W-:Y:S01]  /*49c0*/  @!P3 IMAD.WIDE R88, R16, 0x4, R88 ;  /* 0x000000041058b825 */ /* 0x001fe200078e0258 */
[----:B------:R-:W-:-:S03]  /*49d0*/  SHF.L.U32 R147, R83, 0x10, RZ ;  /* 0x0000001053937819 */ /* 0x000fc600000006ff */
[----:B------:R-:W-:Y:S01]  /*49e0*/  @P1 FMUL R130, R130, UR6 ;  /* 0x0000000682821c20 */ /* 0x000fe20008400000 */
[----:B------:R-:W-:Y:S01]  /*49f0*/  @P0 FMNMX R17, R17, |R109|, !PT ;  /* 0x4000006d11110209 */ /* 0x000fe20007800000 */
[----:B------:R-:W-:Y:S01]  /*4a00*/  @P1 FMUL R129, R129, UR6 ;  /* 0x0000000681811c20 */ /* 0x000fe20008400000 */
[----:B------:R-:W-:Y:S01]  /*4a10*/  PRMT R149, R83, 0x7632, R149 ;  /* 0x0000763253957816 */ /* 0x000fe20000000095 */
[----:B------:R0:W-:Y:S01]  /*4a20*/  @!P3 STG.E desc[UR8][R88.64], R153 ;  /* 0x000000995800b986 */ /* 0x0001e2000c101908 */
[----:B------:R-:W-:Y:S01]  /*4a30*/  SHF.L.U32 R151, R148, 0x10, RZ ;  /* 0x0000001094977819 */ /* 0x000fe200000006ff */
[----:B------:R-:W-:Y:S01]  /*4a40*/  FFMA R144, R90, R145, R147 ;  /* 0x000000915a907223 */ /* 0x000fe20000000093 */
[----:B------:R-:W-:Y:S01]  /*4a50*/  F2FP.BF16.F32.PACK_AB R91, R3, R100 ;  /* 0x00000064035b723e */ /* 0x000fe200000010ff */
[----:B------:R-:W-:Y:S01]  /*4a60*/  @P1 FMUL R128, R128, UR6 ;  /* 0x0000000680801c20 */ /* 0x000fe20008400000 */
[----:B------:R-:W-:Y:S01]  /*4a70*/  @P0 FMNMX R17, R17, |R110|, !PT ;  /* 0x4000006e11110209 */ /* 0x000fe20007800000 */
[----:B------:R-:W-:Y:S01]  /*4a80*/  @P2 FADD R151, R151, 1 ;  /* 0x3f80000097972421 */ /* 0x000fe20000000000 */
[----:B------:R-:W-:Y:S01]  /*4a90*/  F2FP.BF16.F32.PACK_AB R90, R4, R5 ;  /* 0x00000005045a723e */ /* 0x000fe200000010ff */
[----:B-1----:R-:W-:Y:S01]  /*4aa0*/  IMAD.WIDE.U32 R4, R13, 0x10, R142 ;  /* 0x000000100d047825 */ /* 0x002fe200078e008e */
[----:B------:R-:W-:-:S03]  /*4ab0*/  F2FP.BF16.F32.PACK_AB R100, R102, R2 ;  /* 0x000000026664723e */ /* 0x000fc600000010ff */
[----:B------:R-:W-:Y:S01]  /*4ac0*/  @P1 FMUL R127, R127, UR6 ;  /* 0x000000067f7f1c20 */ /* 0x000fe20008400000 */
[----:B------:R-:W-:Y:S01]  /*4ad0*/  SHF.L.U32 R149, R149, 0x10, RZ ;  /* 0x0000001095957819 */ /* 0x000fe200000006ff */
[----:B------:R-:W-:Y:S01]  /*4ae0*/  IMAD.WIDE.U32 R2, R11, 0x10, R142 ;  /* 0x000000100b027825 */ /* 0x000fe200078e008e */
[----:B0-----:R-:W-:-:S03]  /*4af0*/  F2FP.BF16.F32.PACK_AB R89, R6, R7 ;  /* 0x000000070659723e */ /* 0x001fc600000010ff */
[----:B------:R-:W-:Y:S01]  /*4b00*/  @P1 FMUL R133, R133, UR6 ;  /* 0x0000000685851c20 */ /* 0x000fe20008400000 */
[----:B------:R-:W-:Y:S01]  /*4b10*/  F2FP.BF16.F32.PACK_AB R88, R8, R9 ;  /* 0x000000090858723e */ /* 0x000fe200000010ff */
[----:B------:R-:W-:Y:S01]  /*4b20*/  IMAD.WIDE.U32 R6, R0, 0x10, R142 ;  /* 0x0000001000067825 */ /* 0x000fe200078e008e */
[----:B------:R-:W-:-:S03]  /*4b30*/  F2FP.BF16.F32.PACK_AB R101, R85, R101 ;  /* 0x000000655565723e */ /* 0x000fc600000010ff */
[----:B------:R-:W-:Y:S01]  /*4b40*/  FFMA R145, R146, R151, R149 ;  /* 0x0000009792917223 */ /* 0x000fe20000000095 */
[----:B------:R-:W-:Y:S01]  /*4b50*/  F2FP.BF16.F32.PACK_AB R102, R104, R84 ;  /* 0x000000546866723e */ /* 0x000fe200000010ff */
[--C-:B------:R-:W-:Y:S01]  /*4b60*/  IMAD.WIDE.U32 R8, R12, 0x10, R142.reuse ;  /* 0x000000100c087825 */ /* 0x100fe200078e008e */
[----:B------:R-:W-:Y:S01]  /*4b70*/  F2FP.BF16.F32.PACK_AB R103, R87, R103 ;  /* 0x000000675767723e */ /* 0x000fe200000010ff */
[----:B------:R0:W-:Y:S01]  /*4b80*/  STG.E.128 desc[UR8][R6.64], R88 ;  /* 0x0000005806007986 */ /* 0x0001e2000c101d08 */
[----:B------:R-:W-:Y:S01]  /*4b90*/  @P0 FMNMX R17, R17, |R111|, !PT ;  /* 0x4000006f11110209 */ /* 0x000fe20007800000 */
[----:B------:R-:W-:Y:S01]  /*4ba0*/  @P1 FMUL R132, R132, UR6 ;  /* 0x0000000684841c20 */ /* 0x000fe20008400000 */
[C---:B------:R-:W-:Y:S01]  /*4bb0*/  IADD3 R149, R0.reuse, 0x1000, RZ ;  /* 0x0000100000957810 */ /* 0x040fe20007ffe0ff */
[----:B------:R1:W-:Y:S01]  /*4bc0*/  STG.E.128 desc[UR8][R4.64], R100 ;  /* 0x0000006404007986 */ /* 0x0003e2000c101d08 */
[C---:B------:R-:W-:Y:S01]  /*4bd0*/  IADD3 R147, R0.reuse, 0x1800, RZ ;  /* 0x0000180000937810 */ /* 0x040fe20007ffe0ff */
[----:B------:R-:W-:Y:S01]  /*4be0*/  @P1 FMUL R131, R131, UR6 ;  /* 0x0000000683831c20 */ /* 0x000fe20008400000 */
[----:B------:R-:W-:Y:S01]  /*4bf0*/  @P0 FMNMX R17, R17, |R144|, !PT ;  /* 0x4000009011110209 */ /* 0x000fe20007800000 */
[----:B------:R-:W-:Y:S01]  /*4c00*/  @P1 FMUL R137, R137, UR6 ;  /* 0x0000000689891c20 */ /* 0x000fe20008400000 */
[----:B------:R-:W-:Y:S01]  /*4c10*/  IADD3 R11, R0, 0x1c00, RZ ;  /* 0x00001c00000b7810 */ /* 0x000fe20007ffe0ff */
[----:B------:R-:W-:Y:S01]  /*4c20*/  @P1 FMUL R136, R136, UR6 ;  /* 0x0000000688881c20 */ /* 0x000fe20008400000 */
[----:B------:R-:W-:Y:S01]  /*4c30*/  @P1 FMUL R139, R139, UR6 ;  /* 0x000000068b8b1c20 */ /* 0x000fe20008400000 */
[----:B------:R-:W-:Y:S01]  /*4c40*/  @P1 FMUL R138, R138, UR6 ;  /* 0x000000068a8a1c20 */ /* 0x000fe20008400000 */
[----:B------:R-:W-:Y:S01]  /*4c50*/  @P1 FMUL R135, R135, UR6 ;  /* 0x0000000687871c20 */ /* 0x000fe20008400000 */
[----:B------:R-:W-:Y:S01]  /*4c60*/  @P1 FMUL R134, R134, UR6 ;  /* 0x0000000686861c20 */ /* 0x000fe20008400000 */
[----:B------:R-:W-:Y:S01]  /*4c70*/  @P1 FMUL R106, R106, UR6 ;  /* 0x000000066a6a1c20 */ /* 0x000fe20008400000 */
[----:B------:R-:W-:Y:S01]  /*4c80*/  @P1 FMUL R140, R140, UR6 ;  /* 0x000000068c8c1c20 */ /* 0x000fe20008400000 */
[----:B------:R-:W-:Y:S01]  /*4c90*/  @P1 FMUL R110, R110, UR6 ;  /* 0x000000066e6e1c20 */ /* 0x000fe20008400000 */
[----:B0-----:R-:W-:Y:S01]  /*4ca0*/  F2FP.BF16.F32.PACK_AB R6, R118, R105 ;  /* 0x000000697606723e */ /* 0x001fe200000010ff */
[----:B------:R-:W-:Y:S01]  /*4cb0*/  @P1 FMUL R111, R111, UR6 ;  /* 0x000000066f6f1c20 */ /* 0x000fe20008400000 */
[----:B------:R-:W-:Y:S01]  /*4cc0*/  F2FP.BF16.F32.PACK_AB R7, R116, R117 ;  /* 0x000000757407723e */ /* 0x000fe200000010ff */
[----:B------:R-:W-:Y:S01]  /*4cd0*/  IMAD.WIDE.U32 R12, R10, 0x10, R142 ;  /* 0x000000100a0c7825 */ /* 0x000fe200078e008e */
[----:B-1----:R-:W-:-:S03]  /*4ce0*/  F2FP.BF16.F32.PACK_AB R4, R114, R86 ;  /* 0x000000567204723e */ /* 0x002fc600000010ff */
[----:B------:R-:W-:Y:S01]  /*4cf0*/  @P1 FMUL R108, R108, UR6 ;  /* 0x000000066c6c1c20 */ /* 0x000fe20008400000 */
[----:B------:R-:W-:Y:S01]  /*4d00*/  F2FP.BF16.F32.PACK_AB R5, R112, R113 ;  /* 0x000000717005723e */ /* 0x000fe200000010ff */
[----:B------:R-:W-:Y:S01]  /*4d10*/  IMAD.WIDE.U32 R148, R149, 0x10, R142 ;  /* 0x0000001095947825 */ /* 0x000fe200078e008e */
[----:B------:R-:W-:-:S03]  /*4d20*/  @P0 FMNMX R17, R17, |R145|, !PT ;  /* 0x4000009111110209 */ /* 0x000fc60007800000 */
[----:B------:R-:W-:Y:S01]  /*4d30*/  @P1 FMUL R107, R107, UR6 ;  /* 0x000000066b6b1c20 */ /* 0x000fe20008400000 */
[----:B------:R-:W-:Y:S01]  /*4d40*/  @P1 FMUL R141, R141, UR6 ;  /* 0x000000068d8d1c20 */ /* 0x000fe20008400000 */
[--C-:B------:R-:W-:Y:S01]  /*4d50*/  IMAD.WIDE.U32 R146, R147, 0x10, R142.reuse ;  /* 0x0000001093927825 */ /* 0x100fe200078e008e */
[----:B------:R0:W-:Y:S03]  /*4d60*/  STG.E.128 desc[UR8][R8.64], R4 ;  /* 0x0000000408007986 */ /* 0x0001e6000c101d08 */
[----:B------:R-:W-:Y:S01]  /*4d70*/  @P1 FMUL R109, R109, UR6 ;  /* 0x000000066d6d1c20 */ /* 0x000fe20008400000 */
[----:B------:R-:W-:Y:S01]  /*4d80*/  @P1 FMUL R144, R144, UR6 ;  /* 0x0000000690901c20 */ /* 0x000fe20008400000 */
[----:B------:R-:W-:Y:S01]  /*4d90*/  @P1 FMUL R145, R145, UR6 ;  /* 0x0000000691911c20 */ /* 0x000fe20008400000 */
[----:B------:R-:W-:Y:S01]  /*4da0*/  IMAD.WIDE.U32 R142, R11, 0x10, R142 ;  /* 0x000000100b8e7825 */ /* 0x000fe200078e008e */
[----:B------:R-:W-:Y:S01]  /*4db0*/  F2FP.BF16.F32.PACK_AB R10, R126, R96 ;  /* 0x000000607e0a723e */ /* 0x000fe200000010ff */
[----:B------:R-:W-:Y:S01]  /*4dc0*/  ULDC UR4, c[0x0][0x210] ;  /* 0x0000840000047ab9 */ /* 0x000fe20000000800 */
[----:B------:R-:W-:-:S02]  /*4dd0*/  F2FP.BF16.F32.PACK_AB R11, R124, R125 ;  /* 0x0000007d7c0b723e */ /* 0x000fc400000010ff */
[----:B------:R-:W-:Y:S02]  /*4de0*/  F2FP.BF16.F32.PACK_AB R84, R130, R99 ;  /* 0x000000638254723e */ /* 0x000fe400000010ff */
[----:B------:R-:W-:Y:S02]  /*4df0*/  F2FP.BF16.F32.PACK_AB R85, R128, R129 ;  /* 0x000000818055723e */ /* 0x000fe400000010ff */
[----:B------:R-:W-:Y:S02]  /*4e00*/  F2FP.BF16.F32.PACK_AB R86, R133, R127 ;  /* 0x0000007f8556723e */ /* 0x000fe400000010ff */
[----:B------:R-:W-:Y:S02]  /*4e10*/  F2FP.BF16.F32.PACK_AB R87, R131, R132 ;  /* 0x000000848357723e */ /* 0x000fe400000010ff */
[----:B------:R-:W-:Y:S02]  /*4e20*/  F2FP.BF16.F32.PACK_AB R136, R136, R137 ;  /* 0x000000898888723e */ /* 0x000fe400000010ff */
[----:B0-----:R-:W-:-:S02]  /*4e30*/  F2FP.BF16.F32.PACK_AB R4, R120, R115 ;  /* 0x000000737804723e */ /* 0x001fc400000010ff */
[----:B------:R-:W-:Y:S02]  /*4e40*/  F2FP.BF16.F32.PACK_AB R5, R93, R119 ;  /* 0x000000775d05723e */ /* 0x000fe400000010ff */
[----:B------:R-:W-:Y:S02]  /*4e50*/  F2FP.BF16.F32.PACK_AB R6, R122, R92 ;  /* 0x0000005c7a06723e */ /* 0x000fe400000010ff */
[----:B------:R-:W-:Y:S02]  /*4e60*/  F2FP.BF16.F32.PACK_AB R7, R95, R121 ;  /* 0x000000795f07723e */ /* 0x000fe400000010ff */
[----:B------:R-:W-:Y:S02]  /*4e70*/  F2FP.BF16.F32.PACK_AB R8, R123, R94 ;  /* 0x0000005e7b08723e */ /* 0x000fe400000010ff */
[----:B------:R-:W-:Y:S01]  /*4e80*/  F2FP.BF16.F32.PACK_AB R9, R97, R98 ;  /* 0x000000626109723e */ /* 0x000fe200000010ff */
[----:B------:R1:W-:Y:S01]  /*4e90*/  STG.E.128 desc[UR8][R2.64], R4 ;  /* 0x0000000402007986 */ /* 0x0003e2000c101d08 */
[----:B------:R-:W-:-:S02]  /*4ea0*/  F2FP.BF16.F32.PACK_AB R138, R138, R139 ;  /* 0x0000008b8a8a723e */ /* 0x000fc400000010ff */
[----:B------:R-:W-:Y:S01]  /*4eb0*/  F2FP.BF16.F32.PACK_AB R137, R134, R135 ;  /* 0x000000878689723e */ /* 0x000fe200000010ff */
[----:B------:R1:W-:Y:S01]  /*4ec0*/  STG.E.128 desc[UR8][R148.64], R8 ;  /* 0x0000000894007986 */ /* 0x0003e2000c101d08 */
[----:B------:R-:W-:Y:S02]  /*4ed0*/  F2FP.BF16.F32.PACK_AB R139, R140, R106 ;  /* 0x0000006a8c8b723e */ /* 0x000fe400000010ff */
[----:B------:R-:W-:Y:S01]  /*4ee0*/  F2FP.BF16.F32.PACK_AB R110, R111, R110 ;  /* 0x0000006e6f6e723e */ /* 0x000fe200000010ff */
[----:B------:R1:W-:Y:S01]  /*4ef0*/  STG.E.128 desc[UR8][R12.64], R84 ;  /* 0x000000540c007986 */ /* 0x0003e2000c101d08 */
[----:B------:R-:W-:Y:S02]  /*4f00*/  F2FP.BF16.F32.PACK_AB R108, R107, R108 ;  /* 0x0000006c6b6c723e */ /* 0x000fe400000010ff */
[----:B------:R-:W-:Y:S01]  /*4f10*/  F2FP.BF16.F32.PACK_AB R109, R109, R141 ;  /* 0x0000008d6d6d723e */ /* 0x000fe200000010ff */
[----:B------:R1:W-:Y:S01]  /*4f20*/  STG.E.128 desc[UR8][R146.64], R136 ;  /* 0x0000008892007986 */ /* 0x0003e2000c101d08 */
[----:B------:R-:W-:-:S02]  /*4f30*/  F2FP.BF16.F32.PACK_AB R111, R145, R144 ;  /* 0x00000090916f723e */ /* 0x000fc400000010ff */
[----:B------:R-:W-:Y:S01]  /*4f40*/  IADD3 R16, R16, UR4, RZ ;  /* 0x0000000410107c10 */ /* 0x000fe2000fffe0ff */
[----:B------:R-:W-:Y:S01]  /*4f50*/  ULDC UR4, c[0x0][0x218] ;  /* 0x0000860000047ab9 */ /* 0x000fe20000000800 */
[----:B------:R-:W-:Y:S01]  /*4f60*/  LOP3.LUT P2, RZ, R14, 0xff, RZ, 0xc0, !PT ;  /* 0x000000ff0eff7812 */ /* 0x000fe2000784c0ff */
[----:B------:R1:W-:Y:S01]  /*4f70*/  STG.E.128 desc[UR8][R142.64], R108 ;  /* 0x0000006c8e007986 */ /* 0x0003e2000c101d08 */
[----:B------:R-:W-:Y:S02]  /*4f80*/  ISETP.GE.AND P0, PT, R16, UR4, PT ;  /* 0x0000000410007c0c */ /* 0x000fe4000bf06270 */
[----:B------:R-:W-:-:S11]  /*4f90*/  SEL R14, RZ, 0x1, P2 ;  /* 0x00000001ff0e7807 */ /* 0x000fd60001000000 */
[----:B------:R-:W-:Y:S05]  /*4fa0*/  @!P0 BRA `(.L_x_5478) ;  /* 0xffffffb000cc8947 */ /* 0x000fea000383ffff */
.L_x_5459:
        /* <DEDUP_REMOVED lines=8> */
[----:B-1----:R-:W0:Y:S02]  /*5030*/  SHFL.DOWN PT, R3, R0, 0x8, 0x1f ;  /* 0x09001f0000037f89 */ /* 0x002e2400000e0000 */
[----:B0-----:R-:W-:-:S05]  /*5040*/  FMNMX R3, R0, R3, !PT ;  /* 0x0000000300037209 */ /* 0x001fca0007800000 */
[----:B------:R-:W0:Y:S02]  /*5050*/  SHFL.DOWN PT, R2, R3, 0x4, 0x1f ;  /* 0x08801f0003027f89 */ /* 0x000e2400000e0000 */
[----:B0-----:R-:W-:-:S05]  /*5060*/  FMNMX R2, R3, R2, !PT ;  /* 0x0000000203027209 */ /* 0x001fca0007800000 */
[----:B------:R-:W0:Y:S02]  /*5070*/  SHFL.DOWN PT, R5, R2, 0x2, 0x1f ;  /* 0x08401f0002057f89 */ /* 0x000e2400000e0000 */
[----:B0-----:R-:W-:-:S05]  /*5080*/  FMNMX R5, R2, R5, !PT ;  /* 0x0000000502057209 */ /* 0x001fca0007800000 */
[----:B------:R0:W1:Y:S02]  /*5090*/  SHFL.DOWN PT, R4, R5, 0x1, 0x1f ;  /* 0x08201f0005047f89 */ /* 0x00006400000e0000 */
.L_x_5503:
[----:B------:R-:W-:Y:S01]  /*50a0*/  ISETP.NE.AND P0, PT, R18, RZ, PT ;  /* 0x000000ff1200720c */ /* 0x000fe20003f05270 */
[----:B------:R-:W-:Y:S05]  /*50b0*/  WARPSYNC.ALL ;  /* 0x0000000000007948 */ /* 0x000fea0003800000 */
[----:B-1----:R-:W-:Y:S01]  /*50c0*/  FMNMX R7, R5, R4, !PT ;  /* 0x0000000405077209 */ /* 0x002fe20007800000 */
        /* <DEDUP_REMOVED lines=20> */
[----:B------:R0:W1:Y:S01]  /*5210*/  @!P0 LDS R0, [R2] ;  /* 0x0000000002008984 */ /* 0x0000620000000800 */
[----:B------:R-:W-:Y:S05]  /*5220*/  BRA.DIV UR4, `(.L_x_5483) ;  /* 0x00000012043c7947 */ /* 0x000fea000b800000 */
[----:B-1----:R-:W1:Y:S02]  /*5230*/  SHFL.DOWN PT, R3, R0, 0x2, 0x1f ;  /* 0x08401f0000037f89 */ /* 0x002e6400000e0000 */
[----:B-1----:R-:W-:-:S05]  /*5240*/  FMNMX R3, R3, R0, !PT ;  /* 0x0000000003037209 */ /* 0x002fca0007800000 */
[----:B0-----:R0:W1:Y:S02]  /*5250*/  SHFL.DOWN PT, R2, R3, 0x1, 0x1f ;  /* 0x08201f0003027f89 */ /* 0x00106400000e0000 */
.L_x_5506:
[----:B-1----:R-:W-:-:S07]  /*5260*/  FMNMX R5, R3, R2, !PT ;  /* 0x0000000203057209 */ /* 0x002fce0007800000 */
.L_x_5482:
[----:B------:R-:W-:Y:S05]  /*5270*/  BSYNC B0 ;  /* 0x0000000000007941 */ /* 0x000fea0003800000 */
.L_x_5481:
[----:B------:R-:W-:Y:S01]  /*5280*/  ISETP.NE.AND P0, PT, R19, RZ, PT ;  /* 0x000000ff1300720c */ /* 0x000fe20003f05270 */
[----:B------:R-:W-:-:S12]  /*5290*/  BSSY B0, `(.L_x_5479) ;  /* 0x0000004000007945 */ /* 0x000fd80003800000 */
[----:B------:R-:W-:Y:S05]  /*52a0*/  @P0 BRA `(.L_x_5484) ;  /* 0x0000000000080947 */ /* 0x000fea0003800000 */
[----:B0-----:R-:W0:Y:S02]  /*52b0*/  LDC.64 R2, c[0x0][0x288] ;  /* 0x0000a200ff027b82 */ /* 0x001e240000000a00 */
[----:B0-----:R1:W-:Y:S02]  /*52c0*/  REDG.E.MAX.S32.STRONG.GPU desc[UR8][R2.64], R5 ;  /* 0x000000050200798e */ /* 0x0013e4000d10e388 */
.L_x_5484:
[----:B------:R-:W-:Y:S05]  /*52d0*/  BSYNC B0 ;  /* 0x0000000000007941 */ /* 0x000fea0003800000 */
.L_x_5479:
        /* <DEDUP_REMOVED lines=12> */
[----:B------:R-:W-:Y:S02]  /*53a0*/  MOV R0, UR6 ;  /* 0x0000000600007c02 */ /* 0x000fe40008000f00 */
[----:B------:R-:W-:-:S07]  /*53b0*/  MOV R102, 0x53d0 ;  /* 0x000053d000667802 */ /* 0x000fce0000000f00 */
[----:B01----:R-:W-:Y:S05]  /*53c0*/  CALL.REL.NOINC `($__internal_41_$__cuda_sm20_rcp_rn_f32_slowpath) ;  /* 0x0000001000147944 */ /* 0x003fea0003c00000 */
[----:B------:R-:W-:Y:S05]  /*53d0*/  BRA `(.L_x_5486) ;  /* 0x0000000000147947 */ /* 0x000fea0003800000 */
.L_x_5485:
[----:B------:R-:W2:Y:S01]  /*53e0*/  MUFU.RCP R0, UR6 ;  /* 0x0000000600007d08 */ /* 0x000ea20008001000 */
[----:B01----:R-:W-:-:S05]  /*53f0*/  MOV R3, UR6 ;  /* 0x0000000600037c02 */ /* 0x003fca0008000f00 */
[----:B--2---:R-:W-:-:S04]  /*5400*/  FFMA R2, R0, R3, -1 ;  /* 0xbf80000000027423 */ /* 0x004fc80000000003 */
[----:B------:R-:W-:-:S04]  /*5410*/  FADD.FTZ R3, -R2, -RZ ;  /* 0x800000ff02037221 */ /* 0x000fc80000010100 */
[----:B------:R-:W-:-:S07]  /*5420*/  FFMA R0, R0, R3, R0 ;  /* 0x0000000300007223 */ /* 0x000fce0000000000 */
.L_x_5486:
[----:B------:R-:W0:Y:S02]  /*5430*/  LDC.64 R2, c[0x0][0x280] ;  /* 0x0000a000ff027b82 */ /* 0x000e240000000a00 */
[----:B0-----:R-:W-:Y:S01]  /*5440*/  STG.E desc[UR8][R2.64], R0 ;  /* 0x0000000002007986 */ /* 0x001fe2000c101908 */
[----:B------:R-:W-:Y:S05]  /*5450*/  EXIT ;  /* 0x000000000000794d */ /* 0x000fea0003800000 */
.L_x_5460:
[----:B------:R-:W-:Y:S01]  /*5460*/  HFMA2.MMA R150, -RZ, RZ, 0, 5.9604644775390625e-08 ;  /* 0x00000001ff967435 */ /* 0x000fe200000001ff */
[----:B------:R-:W-:Y:S02]  /*5470*/  MOV R151, R103 ;  /* 0x0000006700977202 */ /* 0x000fe40000000f00 */
[----:B------:R-:W-:Y:S02]  /*5480*/  MOV R153, 0x1f ;  /* 0x0000001f00997802 */ /* 0x000fe40000000f00 */
[----:B------:R-:W-:-:S07]  /*5490*/  MOV R148, 0xffffffff ;  /* 0xffffffff00947802 */ /* 0x000fce0000000f00 */
[----:B-----5:R-:W-:Y:S05]  /*54a0*/  WARPSYNC.COLLECTIVE R148, `(.L_x_5487) ;  /* 0x0000000094087348 */ /* 0x020fea0003c00000 */
[----:B------:R0:W1:Y:S02]  /*54b0*/  SHFL.BFLY P0, R149, R151, R150, R153 ;  /* 0x0c00009697957389 */ /* 0x0000640000000099 */
[----:B01---5:R-:W-:Y:S01]  /*54c0*/  ENDCOLLECTIVE ;  /* 0x000000000000791b */ /* 0x023fe20003800000 */
.L_x_5487:
[----:B------:R-:W-:Y:S01]  /*54d0*/  HFMA2.MMA R150, -RZ, RZ, 0, 1.1920928955078125e-07 ;  /* 0x00000002ff967435 */ /* 0x000fe200000001ff */
[----:B------:R-:W-:-:S05]  /*54e0*/  MOV R0, R149 ;  /* 0x0000009500007202 */ /* 0x000fca0000000f00 */
[----:B------:R-:W-:-:S05]  /*54f0*/  FADD R100, R103, R0 ;  /* 0x0000000067647221 */ /* 0x000fca0000000000 */
[----:B------:R-:W-:-:S07]  /*5500*/  MOV R151, R100 ;  /* 0x0000006400977202 */ /* 0x000fce0000000f00 */
[----:B------:R-:W-:Y:S05]  /*5510*/  WARPSYNC.COLLECTIVE R148, `(.L_x_5488) ;  /* 0x0000000094087348 */ /* 0x000fea0003c00000 */
[----:B------:R0:W1:Y:S02]  /*5520*/  SHFL.BFLY P0, R149, R151, R150, R153 ;  /* 0x0c00009697957389 */ /* 0x0000640000000099 */
[----:B01----:R-:W-:Y:S01]  /*5530*/  ENDCOLLECTIVE ;  /* 0x000000000000791b */ /* 0x003fe20003800000 */
.L_x_5488:
[----:B------:R-:W-:Y:S01]  /*5540*/  HFMA2.MMA R150, -RZ, RZ, 0, 2.384185791015625e-07 ;  /* 0x00000004ff967435 */ /* 0x000fe200000001ff */
[----:B------:R-:W-:-:S05]  /*5550*/  MOV R105, R149 ;  /* 0x0000009500697202 */ /* 0x000fca0000000f00 */
[----:B------:R-:W-:-:S05]  /*5560*/  FADD R105, R100, R105 ;  /* 0x0000006964697221 */ /* 0x000fca0000000000 */
[----:B------:R-:W-:-:S07]  /*5570*/  MOV R151, R105 ;  /* 0x0000006900977202 */ /* 0x000fce0000000f00 */
[----:B------:R-:W-:Y:S05]  /*5580*/  WARPSYNC.COLLECTIVE R148, `(.L_x_5489) ;  /* 0x0000000094087348 */ /* 0x000fea0003c00000 */
[----:B------:R0:W1:Y:S02]  /*5590*/  SHFL.BFLY P0, R149, R151, R150, R153 ;  /* 0x0c00009697957389 */ /* 0x0000640000000099 */
[----:B01----:R-:W-:Y:S01]  /*55a0*/  ENDCOLLECTIVE ;  /* 0x000000000000791b */ /* 0x003fe20003800000 */
.L_x_5489:
[----:B------:R-:W-:Y:S01]  /*55b0*/  HFMA2.MMA R150, -RZ, RZ, 0, 4.76837158203125e-07 ;  /* 0x00000008ff967435 */ /* 0x000fe200000001ff */
[----:B------:R-:W-:-:S05]  /*55c0*/  MOV R0, R149 ;  /* 0x0000009500007202 */ /* 0x000fca0000000f00 */
[----:B------:R-:W-:-:S05]  /*55d0*/  FADD R104, R105, R0 ;  /* 0x0000000069687221 */ /* 0x000fca0000000000 */
[----:B------:R-:W-:-:S07]  /*55e0*/  MOV R151, R104 ;  /* 0x0000006800977202 */ /* 0x000fce0000000f00 */
[----:B------:R-:W-:Y:S05]  /*55f0*/  WARPSYNC.COLLECTIVE R148, `(.L_x_5490) ;  /* 0x0000000094087348 */ /* 0x000fea0003c00000 */
[----:B------:R0:W1:Y:S02]  /*5600*/  SHFL.BFLY P0, R149, R151, R150, R153 ;  /* 0x0c00009697957389 */ /* 0x0000640000000099 */
[----:B01----:R-:W-:Y:S01]  /*5610*/  ENDCOLLECTIVE ;  /* 0x000000000000791b */ /* 0x003fe20003800000 */
.L_x_5490:
[----:B------:R-:W-:Y:S01]  /*5620*/  HFMA2.MMA R150, -RZ, RZ, 0, 9.5367431640625e-07 ;  /* 0x00000010ff967435 */ /* 0x000fe200000001ff */
[----:B------:R-:W-:-:S05]  /*5630*/  MOV R147, R149 ;  /* 0x0000009500937202 */ /* 0x000fca0000000f00 */
[----:B------:R-:W-:-:S05]  /*5640*/  FADD R147, R104, R147 ;  /* 0x0000009368937221 */ /* 0x000fca0000000000 */
[----:B------:R-:W-:-:S07]  /*5650*/  MOV R151, R147 ;  /* 0x0000009300977202 */ /* 0x000fce0000000f00 */
[----:B------:R-:W-:Y:S05]  /*5660*/  WARPSYNC.COLLECTIVE R148, `(.L_x_5491) ;  /* 0x0000000094087348 */ /* 0x000fea0003c00000 */
[----:B------:R0:W1:Y:S02]  /*5670*/  SHFL.BFLY P0, R149, R151, R150, R153 ;  /* 0x0c00009697957389 */ /* 0x0000640000000099 */
[----:B01----:R-:W-:Y:S01]  /*5680*/  ENDCOLLECTIVE ;  /* 0x000000000000791b */ /* 0x003fe20003800000 */
.L_x_5491:
        /* <DEDUP_REMOVED lines=136> */
.L_x_5492:
[----:B------:R-:W-:Y:S01]  /*5f10*/  HFMA2.MMA R150, -RZ, RZ, 0, 1.1920928955078125e-07 ;  /* 0x00000002ff967435 */ /* 0x000fe200000001ff */
[----:B------:R-:W-:-:S05]  /*5f20*/  MOV R103, R149 ;  /* 0x0000009500677202 */ /* 0x000fca0000000f00 */
[----:B------:R-:W-:-:S05]  /*5f30*/  FADD R103, R0, R103 ;  /* 0x0000006700677221 */ /* 0x000fca0000000000 */
[----:B------:R-:W-:-:S07]  /*5f40*/  MOV R151, R103 ;  /* 0x0000006700977202 */ /* 0x000fce0000000f00 */
[----:B------:R-:W-:Y:S05]  /*5f50*/  WARPSYNC.COLLECTIVE R148, `(.L_x_5493) ;  /* 0x0000000094087348 */ /* 0x000fea0003c00000 */
[----:B------:R0:W1:Y:S02]  /*5f60*/  SHFL.BFLY P0, R149, R151, R150, R153 ;  /* 0x0c00009697957389 */ /* 0x0000640000000099 */
[----:B01----:R-:W-:Y:S01]  /*5f70*/  ENDCOLLECTIVE ;  /* 0x000000000000791b */ /* 0x003fe20003800000 */
.L_x_5493:
[----:B------:R-:W-:Y:S01]  /*5f80*/  HFMA2.MMA R150, -RZ, RZ, 0, 2.384185791015625e-07 ;  /* 0x00000004ff967435 */ /* 0x000fe200000001ff */
[----:B------:R-:W-:-:S05]  /*5f90*/  MOV R100, R149 ;  /* 0x0000009500647202 */ /* 0x000fca0000000f00 */
[----:B------:R-:W-:-:S05]  /*5fa0*/  FADD R100, R103, R100 ;  /* 0x0000006467647221 */ /* 0x000fca0000000000 */
[----:B------:R-:W-:-:S07]  /*5fb0*/  MOV R151, R100 ;  /* 0x0000006400977202 */ /* 0x000fce0000000f00 */
[----:B------:R-:W-:Y:S05]  /*5fc0*/  WARPSYNC.COLLECTIVE R148, `(.L_x_5494) ;  /* 0x0000000094087348 */ /* 0x000fea0003c00000 */
[----:B------:R0:W1:Y:S02]  /*5fd0*/  SHFL.BFLY P0, R149, R151, R150, R153 ;  /* 0x0c00009697957389 */ /* 0x0000640000000099 */
[----:B01----:R-:W-:Y:S01]  /*5fe0*/  ENDCOLLECTIVE ;  /* 0x000000000000791b */ /* 0x003fe20003800000 */
.L_x_5494:
[----:B------:R-:W-:Y:S01]  /*5ff0*/  HFMA2.MMA R150, -RZ, RZ, 0, 4.76837158203125e-07 ;  /* 0x00000008ff967435 */ /* 0x000fe200000001ff */
[----:B------:R-:W-:-:S05]  /*6000*/  MOV R105, R149 ;  /* 0x0000009500697202 */ /* 0x000fca0000000f00 */
[----:B------:R-:W-:-:S05]  /*6010*/  FADD R105, R100, R105 ;  /* 0x0000006964697221 */ /* 0x000fca0000000000 */
[----:B------:R-:W-:-:S07]  /*6020*/  MOV R151, R105 ;  /* 0x0000006900977202 */ /* 0x000fce0000000f00 */
[----:B------:R-:W-:Y:S05]  /*6030*/  WARPSYNC.COLLECTIVE R148, `(.L_x_5495) ;  /* 0x0000000094087348 */ /* 0x000fea0003c00000 */
[----:B------:R0:W1:Y:S02]  /*6040*/  SHFL.BFLY P0, R149, R151, R150, R153 ;  /* 0x0c00009697957389 */ /* 0x0000640000000099 */
[----:B01----:R-:W-:Y:S01]  /*6050*/  ENDCOLLECTIVE ;  /* 0x000000000000791b */ /* 0x003fe20003800000 */
.L_x_5495:
[----:B------:R-:W-:Y:S01]  /*6060*/  HFMA2.MMA R150, -RZ, RZ, 0, 9.5367431640625e-07 ;  /* 0x00000010ff967435 */ /* 0x000fe200000001ff */
[----:B------:R-:W-:-:S05]  /*6070*/  MOV R104, R149 ;  /* 0x0000009500687202 */ /* 0x000fca0000000f00 */
[----:B------:R-:W-:-:S05]  /*6080*/  FADD R104, R105, R104 ;  /* 0x0000006869687221 */ /* 0x000fca0000000000 */
[----:B------:R-:W-:-:S07]  /*6090*/  MOV R151, R104 ;  /* 0x0000006800977202 */ /* 0x000fce0000000f00 */
[----:B------:R-:W-:Y:S05]  /*60a0*/  WARPSYNC.COLLECTIVE R148, `(.L_x_5496) ;  /* 0x0000000094087348 */ /* 0x000fea0003c00000 */
[----:B------:R0:W1:Y:S02]  /*60b0*/  SHFL.BFLY P0, R149, R151, R150, R153 ;  /* 0x0c00009697957389 */ /* 0x0000640000000099 */
[----:B01----:R-:W-:Y:S01]  /*60c0*/  ENDCOLLECTIVE ;  /* 0x000000000000791b */ /* 0x003fe20003800000 */
.L_x_5496:
[----:B------:R-:W-:Y:S01]  /*60d0*/  MOV R147, R149 ;  /* 0x0000009500937202 */ /* 0x000fe20000000f00 */
[----:B------:R-:W-:Y:S06]  /*60e0*/  BRA `(.L_x_5497) ;  /* 0xffffffb400e07947 */ /* 0x000fec000383ffff */
.L_x_5480:
[----:B-1----:R-:W-:Y:S01]  /*60f0*/  HFMA2.MMA R6, -RZ, RZ, 0, 9.5367431640625e-07 ;  /* 0x00000010ff067435 */ /* 0x002fe200000001ff */
[----:B------:R-:W-:Y:S02]  /*6100*/  MOV R7, 0x1f ;  /* 0x0000001f00077802 */ /* 0x000fe40000000f00 */
[----:B------:R-:W-:-:S08]  /*6110*/  MOV R148, 0xffffffff ;  /* 0xffffffff00947802 */ /* 0x000fd00000000f00 */
[----:B------:R-:W-:Y:S05]  /*6120*/  WARPSYNC.COLLECTIVE R148, `(.L_x_5498) ;  /* 0x0000000094087348 */ /* 0x000fea0003c00000 */
[----:B------:R0:W1:Y:S02]  /*6130*/  SHFL.DOWN P0, R4, R17, R6, R7 ;  /* 0x0800000611047389 */ /* 0x0000640000000007 */
[----:B01----:R-:W-:Y:S01]  /*6140*/  ENDCOLLECTIVE ;  /* 0x000000000000791b */ /* 0x003fe20003800000 */
.L_x_5498:
[----:B------:R-:W-:Y:S01]  /*6150*/  HFMA2.MMA R6, -RZ, RZ, 0, 4.76837158203125e-07 ;  /* 0x00000008ff067435 */ /* 0x000fe200000001ff */
[----:B------:R-:W-:-:S04]  /*6160*/  MOV R0, R4 ;  /* 0x0000000400007202 */ /* 0x000fc80000000f00 */
[----:B------:R-:W-:-:S04]  /*6170*/  FMNMX R0, R0, R17, !PT ;  /* 0x0000001100007209 */ /* 0x000fc80007800000 */
[----:B------:R-:W-:-:S07]  /*6180*/  MOV R17, R0 ;  /* 0x0000000000117202 */ /* 0x000fce0000000f00 */
[----:B------:R-:W-:Y:S05]  /*6190*/  WARPSYNC.COLLECTIVE R148, `(.L_x_5499) ;  /* 0x0000000094087348 */ /* 0x000fea0003c00000 */
[----:B------:R0:W1:Y:S02]  /*61a0*/  SHFL.DOWN P0, R4, R17, R6, R7 ;  /* 0x0800000611047389 */ /* 0x0000640000000007 */
[----:B01----:R-:W-:Y:S01]  /*61b0*/  ENDCOLLECTIVE ;  /* 0x000000000000791b */ /* 0x003fe20003800000 */
.L_x_5499:
[----:B------:R-:W-:Y:S01]  /*61c0*/  HFMA2.MMA R6, -RZ, RZ, 0, 2.384185791015625e-07 ;  /* 0x00000004ff067435 */ /* 0x000fe200000001ff */
[----:B------:R-:W-:-:S04]  /*61d0*/  MOV R3, R4 ;  /* 0x0000000400037202 */ /* 0x000fc80000000f00 */
[----:B------:R-:W-:-:S04]  /*61e0*/  FMNMX R3, R0, R3, !PT ;  /* 0x0000000300037209 */ /* 0x000fc80007800000 */
[----:B------:R-:W-:-:S07]  /*61f0*/  MOV R17, R3 ;  /* 0x0000000300117202 */ /* 0x000fce0000000f00 */
[----:B------:R-:W-:Y:S05]  /*6200*/  WARPSYNC.COLLECTIVE R148, `(.L_x_5500) ;  /* 0x0000000094087348 */ /* 0x000fea0003c00000 */
[----:B------:R0:W1:Y:S02]  /*6210*/  SHFL.DOWN P0, R4, R17, R6, R7 ;  /* 0x0800000611047389 */ /* 0x0000640000000007 */
[----:B01----:R-:W-:Y:S01]  /*6220*/  ENDCOLLECTIVE ;  /* 0x000000000000791b */ /* 0x003fe20003800000 */
.L_x_5500:
[----:B------:R-:W-:Y:S01]  /*6230*/  HFMA2.MMA R6, -RZ, RZ, 0, 1.1920928955078125e-07 ;  /* 0x00000002ff067435 */ /* 0x000fe200000001ff */
[----:B------:R-:W-:-:S04]  /*6240*/  MOV R2, R4 ;  /* 0x0000000400027202 */ /* 0x000fc80000000f00 */
[----:B------:R-:W-:-:S04]  /*6250*/  FMNMX R2, R3, R2, !PT ;  /* 0x0000000203027209 */ /* 0x000fc80007800000 */
[----:B------:R-:W-:-:S07]  /*6260*/  MOV R17, R2 ;  /* 0x0000000200117202 */ /* 0x000fce0000000f00 */
[----:B------:R-:W-:Y:S05]  /*6270*/  WARPSYNC.COLLECTIVE R148, `(.L_x_5501) ;  /* 0x0000000094087348 */ /* 0x000fea0003c00000 */
[----:B------:R0:W1:Y:S02]  /*6280*/  SHFL.DOWN P0, R4, R17, R6, R7 ;  /* 0x0800000611047389 */ /* 0x0000640000000007 */
[----:B01----:R-:W-:Y:S01]  /*6290*/  ENDCOLLECTIVE ;  /* 0x000000000000791b */ /* 0x003fe20003800000 */
.L_x_5501:
[----:B------:R-:W-:Y:S01]  /*62a0*/  HFMA2.MMA R6, -RZ, RZ, 0, 5.9604644775390625e-08 ;  /* 0x00000001ff067435 */ /* 0x000fe200000001ff */
[----:B------:R-:W-:-:S04]  /*62b0*/  MOV R5, R4 ;  /* 0x0000000400057202 */ /* 0x000fc80000000f00 */
[----:B------:R-:W-:-:S04]  /*62c0*/  FMNMX R5, R2, R5, !PT ;  /* 0x0000000502057209 */ /* 0x000fc80007800000 */
[----:B------:R-:W-:-:S07]  /*62d0*/  MOV R17, R5 ;  /* 0x0000000500117202 */ /* 0x000fce0000000f00 */
[----:B------:R-:W-:Y:S05]  /*62e0*/  WARPSYNC.COLLECTIVE R148, `(.L_x_5502) ;  /* 0x0000000094087348 */ /* 0x000fea0003c00000 */
[----:B------:R0:W1:Y:S02]  /*62f0*/  SHFL.DOWN P0, R4, R17, R6, R7 ;  /* 0x0800000611047389 */ /* 0x0000640000000007 */
[----:B01----:R-:W-:Y:S01]  /*6300*/  ENDCOLLECTIVE ;  /* 0x000000000000791b */ /* 0x003fe20003800000 */
.L_x_5502:
[----:B------:R-:W-:Y:S05]  /*6310*/  BRA `(.L_x_5503) ;  /* 0xffffffec00607947 */ /* 0x000fea000383ffff */
.L_x_5483:
[----:B------:R-:W-:Y:S01]  /*6320*/  HFMA2.MMA R6, -RZ, RZ, 0, 1.1920928955078125e-07 ;  /* 0x00000002ff067435 */ /* 0x000fe200000001ff */
[----:B-1----:R-:W-:Y:S02]  /*6330*/  MOV R17, R0 ;  /* 0x0000000000117202 */ /* 0x002fe40000000f00 */
[----:B------:R-:W-:Y:S02]  /*6340*/  MOV R7, 0x1f ;  /* 0x0000001f00077802 */ /* 0x000fe40000000f00 */
[----:B------:R-:W-:-:S07]  /*6350*/  MOV R148, 0xffffffff ;  /* 0xffffffff00947802 */ /* 0x000fce0000000f00 */
[----:B0-----:R-:W-:Y:S05]  /*6360*/  WARPSYNC.COLLECTIVE R148, `(.L_x_5504) ;  /* 0x0000000094087348 */ /* 0x001fea0003c00000 */
[----:B------:R1:W2:Y:S02]  /*6370*/  SHFL.DOWN P0, R4, R17, R6, R7 ;  /* 0x0800000611047389 */ /* 0x0002a40000000007 */
[----:B012---:R-:W-:Y:S01]  /*6380*/  ENDCOLLECTIVE ;  /* 0x000000000000791b */ /* 0x007fe20003800000 */
.L_x_5504:
[----:B------:R-:W-:Y:S01]  /*6390*/  HFMA2.MMA R6, -RZ, RZ, 0, 5.9604644775390625e-08 ;  /* 0x00000001ff067435 */ /* 0x000fe200000001ff */
[----:B------:R-:W-:-:S04]  /*63a0*/  MOV R3, R4 ;  /* 0x0000000400037202 */ /* 0x000fc80000000f00 */
[----:B------:R-:W-:-:S04]  /*63b0*/  FMNMX R3, R3, R0, !PT ;  /* 0x0000000003037209 */ /* 0x000fc80007800000 */
[----:B------:R-:W-:-:S07]  /*63c0*/  MOV R17, R3 ;  /* 0x0000000300117202 */ /* 0x000fce0000000f00 */
[----:B------:R-:W-:Y:S05]  /*63d0*/  WARPSYNC.COLLECTIVE R148, `(.L_x_5505) ;  /* 0x0000000094087348 */ /* 0x000fea0003c00000 */
[----:B------:R0:W1:Y:S02]  /*63e0*/  SHFL.DOWN P0, R4, R17, R6, R7 ;  /* 0x0800000611047389 */ /* 0x0000640000000007 */
[----:B01----:R-:W-:Y:S01]  /*63f0*/  ENDCOLLECTIVE ;  /* 0x000000000000791b */ /* 0x003fe20003800000 */
.L_x_5505:
[----:B------:R-:W-:Y:S01]  /*6400*/  MOV R2, R4 ;  /* 0x0000000400027202 */ /* 0x000fe20000000f00 */
[----:B------:R-:W-:Y:S06]  /*6410*/  BRA `(.L_x_5506) ;  /* 0xffffffec00907947 */ /* 0x000fec000383ffff */
        .weak           $__internal_41_$__cuda_sm20_rcp_rn_f32_slowpath
        .type           $__internal_41_$__cuda_sm20_rcp_rn_f32_slowpath,@function
        .size           $__internal_41_$__cuda_sm20_rcp_rn_f32_slowpath,(.L_x_14377 - $__internal_41_$__cuda_sm20_rcp_rn_f32_slowpath)
$__internal_41_$__cuda_sm20_rcp_rn_f32_slowpath:
[----:B------:R-:W-:Y:S01]  /*6420*/  SHF.L.U32 R103, R0, 0x1, RZ ;  /* 0x0000000100677819 */ /* 0x000fe200000006ff */
[----:B------:R-:W-:Y:S03]  /*6430*/  BSSY B1, `(.L_x_5507) ;  /* 0x0000030000017945 */ /* 0x000fe60003800000 */
[----:B------:R-:W-:-:S04]  /*6440*/  SHF.R.U32.HI R103, RZ, 0x18, R103 ;  /* 0x00000018ff677819 */ /* 0x000fc80000011667 */
[----:B------:R-:W-:-:S13]  /*6450*/  ISETP.NE.U32.AND P0, PT, R103, RZ, PT ;  /* 0x000000ff6700720c */ /* 0x000fda0003f05070 */
[----:B------:R-:W-:Y:S05]  /*6460*/  @P0 BRA `(.L_x_5508) ;  /* 0x0000000000280947 */ /* 0x000fea0003800000 */
[----:B------:R-:W-:-:S04]  /*6470*/  SHF.L.U32 R103, R0, 0x1, RZ ;  /* 0x0000000100677819 */ /* 0x000fc800000006ff */
[----:B------:R-:W-:-:S13]  /*6480*/  ISETP.NE.AND P0, PT, R103, RZ, PT ;  /* 0x000000ff6700720c */ /* 0x000fda0003f05270 */
[----:B------:R-:W-:Y:S02]  /*6490*/  @P0 FFMA R104, R0, 1.84467440737095516160e+19, RZ ;  /* 0x5f80000000680823 */ /* 0x000fe400000000ff */
[----:B------:R-:W-:Y:S08]  /*64a0*/  @!P0 MUFU.RCP R0, R0 ;  /* 0x0000000000008308 */ /* 0x000ff00000001000 */
[----:B------:R-:W0:Y:S02]  /*64b0*/  @P0 MUFU.RCP R103, R104 ;  /* 0x0000006800670308 */ /* 0x000e240000001000 */
[----:B0-----:R-:W-:-:S04]  /*64c0*/  @P0 FFMA R104, R104, R103, -1 ;  /* 0xbf80000068680423 */ /* 0x001fc80000000067 */
[----:B------:R-:W-:-:S04]  /*64d0*/  @P0 FADD.FTZ R104, -R104, -RZ ;  /* 0x800000ff68680221 */ /* 0x000fc80000010100 */
[----:B------:R-:W-:-:S04]  /*64e0*/  @P0 FFMA R104, R103, R104, R103 ;  /* 0x0000006867680223 */ /* 0x000fc80000000067 */
[----:B------:R-:W-:Y:S01]  /*64f0*/  @P0 FFMA R0, R104, 1.84467440737095516160e+19, RZ ;  /* 0x5f80000068000823 */ /* 0x000fe200000000ff */
[----:B------:R-:W-:Y:S06]  /*6500*/  BRA `(.L_x_5509) ;  /* 0x0000000000887947 */ /* 0x000fec0003800000 */
.L_x_5508:
[----:B------:R-:W-:-:S04]  /*6510*/  IADD3 R104, R103, -0xfd, RZ ;  /* 0xffffff0367687810 */ /* 0x000fc80007ffe0ff */
[----:B------:R-:W-:-:S13]  /*6520*/  ISETP.GT.U32.AND P0, PT, R104, 0x1, PT ;  /* 0x000000016800780c */ /* 0x000fda0003f04070 */
[----:B------:R-:W-:Y:S05]  /*6530*/  @P0 BRA `(.L_x_5510) ;  /* 0x0000000000780947 */ /* 0x000fea0003800000 */
[----:B------:R-:W-:Y:S02]  /*6540*/  LOP3.LUT R148, R0, 0x7fffff, RZ, 0xc0, !PT ;  /* 0x007fffff00947812 */ /* 0x000fe400078ec0ff */
[----:B------:R-:W-:Y:S02]  /*6550*/  IADD3 R103, R103, -0xfc, RZ ;  /* 0xffffff0467677810 */ /* 0x000fe40007ffe0ff */
[----:B------:R-:W-:-:S04]  /*6560*/  LOP3.LUT R148, R148, 0x3f800000, RZ, 0xfc, !PT ;  /* 0x3f80000094947812 */ /* 0x000fc800078efcff */
[----:B------:R-:W0:Y:S02]  /*6570*/  MUFU.RCP R147, R148 ;  /* 0x0000009400937308 */ /* 0x000e240000001000 */
[----:B0-----:R-:W-:-:S04]  /*6580*/  FFMA R149, R148, R147, -1 ;  /* 0xbf80000094957423 */ /* 0x001fc80000000093 */
[----:B------:R-:W-:-:S04]  /*6590*/  FADD.FTZ R149, -R149, -RZ ;  /* 0x800000ff95957221 */ /* 0x000fc80000010100 */
[CCC-:B------:R-:W-:Y:S01]  /*65a0*/  FFMA.RM R148, R147.reuse, R149.reuse, R147.reuse ;  /* 0x0000009593947223 */ /* 0x1c0fe20000004093 */
[----:B------:R-:W-:-:S05]  /*65b0*/  FFMA.RP R147, R147, R149, R147 ;  /* 0x0000009593937223 */ /* 0x000fca0000008093 */
[C---:B------:R-:W-:Y:S02]  /*65c0*/  FSETP.NEU.FTZ.AND P0, PT, R148.reuse, R147, PT ;  /* 0x000000939400720b */ /* 0x040fe40003f1d000 */
[----:B------:R-:W-:Y:S01]  /*65d0*/  LOP3.LUT R147, R148, 0x7fffff, RZ, 0xc0, !PT ;  /* 0x007fffff94937812 */ /* 0x000fe200078ec0ff */
[----:B------:R-:W-:Y:S01]  /*65e0*/  HFMA2.MMA R148, -RZ, RZ, 0, 1.78813934326171875e-07 ;  /* 0x00000003ff947435 */ /* 0x000fe200000001ff */
[----:B------:R-:W-:Y:S02]  /*65f0*/  SEL R149, RZ, 0xffffffff, !P0 ;  /* 0xffffffffff957807 */ /* 0x000fe40004000000 */
[----:B------:R-:W-:Y:S02]  /*6600*/  LOP3.LUT R147, R147, 0x800000, RZ, 0xfc, !PT ;  /* 0x0080000093937812 */ /* 0x000fe400078efcff */
[----:B------:R-:W-:Y:S02]  /*6610*/  IADD3 R149, -R149, RZ, RZ ;  /* 0x000000ff95957210 */ /* 0x000fe40007ffe1ff */
[----:B------:R-:W-:-:S02]  /*6620*/  SHF.R.U32.HI R103, RZ, R103, R147 ;  /* 0x00000067ff677219 */ /* 0x000fc40000011693 */
[-C--:B------:R-:W-:Y:S02]  /*6630*/  LOP3.LUT P1, RZ, R149, R104.reuse, R147, 0xf8, !PT ;  /* 0x0000006895ff7212 */ /* 0x080fe4000782f893 */
[----:B------:R-:W-:-:S04]  /*6640*/  SHF.L.U32 R148, R148, R104, RZ ;  /* 0x0000006894947219 */ /* 0x000fc800000006ff */
[----:B------:R-:W-:-:S04]  /*6650*/  LOP3.LUT R148, R148, R147, RZ, 0xc0, !PT ;  /* 0x0000009394947212 */ /* 0x000fc800078ec0ff */
[----:B------:R-:W-:-:S04]  /*6660*/  SHF.R.U32.HI R148, RZ, R104, R148 ;  /* 0x00000068ff947219 */ /* 0x000fc80000011694 */
[C---:B------:R-:W-:Y:S02]  /*6670*/  LOP3.LUT P0, RZ, R148.reuse, 0x1, RZ, 0xc0, !PT ;  /* 0x0000000194ff7812 */ /* 0x040fe4000780c0ff */
[----:B------:R-:W-:-:S04]  /*6680*/  LOP3.LUT P2, RZ, R148, 0x2, RZ, 0xc0, !PT ;  /* 0x0000000294ff7812 */ /* 0x000fc8000784c0ff */
[----:B------:R-:W-:Y:S02]  /*6690*/  PLOP3.LUT P0, PT, P0, P1, P2, 0xe0, 0x0 ;  /* 0x000000000000781c */ /* 0x000fe40000703c20 */
[----:B------:R-:W-:Y:S02]  /*66a0*/  LOP3.LUT P1, RZ, R0, 0x7fffff, RZ, 0xc0, !PT ;  /* 0x007fffff00ff7812 */ /* 0x000fe4000782c0ff */
[----:B------:R-:W-:-:S04]  /*66b0*/  SEL R104, RZ, 0x1, !P0 ;  /* 0x00000001ff687807 */ /* 0x000fc80004000000 */
[----:B------:R-:W-:-:S04]  /*66c0*/  IADD3 R104, -R104, RZ, RZ ;  /* 0x000000ff68687210 */ /* 0x000fc80007ffe1ff */
[----:B------:R-:W-:-:S13]  /*66d0*/  ISETP.GE.AND P0, PT, R104, RZ, PT ;  /* 0x000000ff6800720c */ /* 0x000fda0003f06270 */
[----:B------:R-:W-:-:S04]  /*66e0*/  @!P0 IADD3 R103, R103, 0x1, RZ ;  /* 0x0000000167678810 */ /* 0x000fc80007ffe0ff */
[----:B------:R-:W-:-:S04]  /*66f0*/  @!P1 SHF.L.U32 R103, R103, 0x1, RZ ;  /* 0x0000000167679819 */ /* 0x000fc800000006ff */
[----:B------:R-:W-:Y:S01]  /*6700*/  LOP3.LUT R0, R103, 0x80000000, R0, 0xf8, !PT ;  /* 0x8000000067007812 */ /* 0x000fe200078ef800 */
[----:B------:R-:W-:Y:S06]  /*6710*/  BRA `(.L_x_5509) ;  /* 0x0000000000047947 */ /* 0x000fec0003800000 */
.L_x_5510:
[----:B------:R-:W0:Y:S02]  /*6720*/  MUFU.RCP R0, R0 ;  /* 0x0000000000007308 */ /* 0x000e240000001000 */
.L_x_5509:
[----:B------:R-:W-:Y:S05]  /*6730*/  BSYNC B1 ;  /* 0x0000000000017941 */ /* 0x000fea0003800000 */
.L_x_5507:
[----:B------:R-:W-:-:S04]  /*6740*/  MOV R103, 0x0 ;  /* 0x0000000000677802 */ /* 0x000fc80000000f00 */
[----:B0-----:R-:W-:Y:S05]  /*6750*/  RET.REL.NODEC R102 `(_ZN18transformer_engine13normalization19ln_fwd_tuned_kernelINS0_13Kernel_traitsI13__nv_bfloat16S3_S3_fjLj65536ELj8ELj1ELj4ELj16ENS0_18Kernel_traits_baseILj65536ES3_S3_S3_fjLj128EEEEEEEvNS0_19ForwardKernelParamsE) ;  /* 0xffffff9866287950 */ /* 0x001fea0003c3ffff */
.L_x_5511:
        /* <DEDUP_REMOVED lines=10> */
.L_x_14377:


//--------------------- .text._ZN18transformer_engine13normalization19ln_fwd_tuned_kernelINS0_13Kernel_traitsIff6__halffjLj65536ELj8ELj1ELj4ELj16ENS0_18Kernel_traits_baseILj65536EffS3_fjLj128EEEEEEEvNS0_19ForwardKernelParamsE --------------------------
	.section	.text._ZN18transformer_engine13normalization19ln_fwd_tuned_kernelINS0_13Kernel_traitsIff6__halffjLj65536ELj8ELj1ELj4ELj16ENS0_18Kernel_traits_baseILj65536EffS3_fjLj128EEEEEEEvNS0_19ForwardKernelParamsE,"ax",@progbits
	.align	128
        .global         _ZN18transformer_engine13normalization19ln_fwd_tuned_kernelINS0_13Kernel_traitsIff6__halffjLj65536ELj8ELj1ELj4ELj16ENS0_18Kernel_traits_baseILj65536EffS3_fjLj128EEEEEEEvNS0_19ForwardKernelParamsE
        .type           _ZN18transformer_engine13normalization19ln_fwd_tuned_kernelINS0_13Kernel_traitsIff6__halffjLj65536ELj8ELj1ELj4ELj16ENS0_18Kernel_traits_baseILj65536EffS3_fjLj128EEEEEEEvNS0_19ForwardKernelParamsE,@function
        .size           _ZN18transformer_engine13normalization19ln_fwd_tuned_kernelINS0_13Kernel_traitsIff6__halffjLj65536ELj8ELj1ELj4ELj16ENS0_18Kernel_traits_baseILj65536EffS3_fjLj128EEEEEEEvNS0_19ForwardKernelParamsE,(.L_x_14378 - _ZN18transformer_engine13normalization19ln_fwd_tuned_kernelINS0_13Kernel_traitsIff6__halffjLj65536ELj8ELj1ELj4ELj16ENS0_18Kernel_traits_baseILj65536EffS3_fjLj128EEEEEEEvNS0_19ForwardKernelParamsE)
        .other          _ZN18transformer_engine13normalization19ln_fwd_tuned_kernelINS0_13Kernel_traitsIff6__halffjLj65536ELj8ELj1ELj4ELj16ENS0_18Kernel_traits_baseILj65536EffS3_fjLj128EEEEEEEvNS0_19ForwardKernelParamsE,@"STO_CUDA_ENTRY STV_DEFAULT"
_ZN18transformer_engine13normalization19ln_fwd_tuned_kernelINS0_13Kernel_traitsIff6__halffjLj65536ELj8ELj1ELj4ELj16ENS0_18Kernel_traits_baseILj65536EffS3_fjLj128EEEEEEEvNS0_19ForwardKernelParamsE:
.text._ZN18transformer_engine13normalization19ln_fwd_tuned_kernelINS0_13Kernel_traitsIff6__halffjLj65536ELj8ELj1ELj4ELj16ENS0_18Kernel_traits_baseILj65536EffS3_fjLj128EEEEEEEvNS0_19ForwardKernelParamsE:
        /* <DEDUP_REMOVED lines=60> */
.L_x_5531:
        /* <DEDUP_REMOVED lines=272> */
.L_x_5550:
        /* <DEDUP_REMOVED lines=34> */
[----:B0123-5:R-:W-:Y:S05]  /*16e0*/  CALL.REL.NOINC `($__internal_42_$__cuda_sm20_rcp_rn_f32_slowpath) ;  /* 0x0000004800bc7944 */ /* 0x02ffea0003c00000 */
[----:B------:R-:W-:Y:S05]  /*16f0*/  BRA `(.L_x_5516) ;  /* 0x0000000000107947 */ /* 0x000fea0003800000 */
.L_x_5515:
[----:B------:R-:W4:Y:S02]  /*1700*/  MUFU.RCP R0, R209 ;  /* 0x000000d100007308 */ /* 0x000f240000001000 */
[----:B----4-:R-:W-:-:S04]  /*1710*/  FFMA R2, R209, R0, -1 ;  /* 0xbf800000d1027423 */ /* 0x010fc80000000000 */
[----:B------:R-:W-:-:S04]  /*1720*/  FADD.FTZ R207, -R2, -RZ ;  /* 0x800000ff02cf7221 */ /* 0x000fc80000010100 */
[----:B------:R-:W-:-:S07]  /*1730*/  FFMA R0, R0, R207, R0 ;  /* 0x000000cf00007223 */ /* 0x000fce0000000000 */
.L_x_5516:
[----:B------:R-:W-:Y:S05]  /*1740*/  BSYNC B0 ;  /* 0x0000000000007941 */ /* 0x000fea0003800000 */
.L_x_5514:
        /* <DEDUP_REMOVED lines=20> */
[----:B-----5:R-:W-:Y:S05]  /*1890*/  CALL.REL.NOINC `($__internal_42_$__cuda_sm20_rcp_rn_f32_slowpath) ;  /* 0x0000004800507944 */ /* 0x020fea0003c00000 */
[----:B------:R-:W-:Y:S05]  /*18a0*/  BRA `(.L_x_5519) ;  /* 0x0000000000107947 */ /* 0x000fea0003800000 */
.L_x_5518:
[----:B------:R-:W0:Y:S02]  /*18b0*/  MUFU.RCP R0, R215 ;  /* 0x000000d700007308 */ /* 0x000e240000001000 */
[----:B0-----:R-:W-:-:S04]  /*18c0*/  FFMA R2, R215, R0, -1 ;  /* 0xbf800000d7027423 */ /* 0x001fc80000000000 */
[----:B------:R-:W-:-:S04]  /*18d0*/  FADD.FTZ R207, -R2, -RZ ;  /* 0x800000ff02cf7221 */ /* 0x000fc80000010100 */
[----:B------:R-:W-:-:S07]  /*18e0*/  FFMA R0, R0, R207, R0 ;  /* 0x000000cf00007223 */ /* 0x000fce0000000000 */
.L_x_5519:
[----:B------:R-:W-:Y:S05]  /*18f0*/  BSYNC B0 ;  /* 0x0000000000007941 */ /* 0x000fea0003800000 */
.L_x_5517:
        /* <DEDUP_REMOVED lines=50> */
.L_x_5521:
[----:B------:R-:W2:Y:S04]  /*1c20*/  LDG.E.STRONG.GPU R0, desc[UR4][R212.64] ;  /* 0x00000004d4007981 */ /* 0x000ea8000c1ef900 */
[----:B--2---:R-:W-:Y:S01]  /*1c30*/  CCTL.IVALL ;  /* 0x00000000ff00798f */ /* 0x004fe20002000000 */
[----:B------:R-:W-:Y:S05]  /*1c40*/  YIELD ;  /* 0x0000000000007946 */ /* 0x000fea0003800000 */
[----:B------:R-:W-:-:S13]  /*1c50*/  ISETP.NE.AND P1, PT, R0, R215, PT ;  /* 0x000000d70000720c */ /* 0x000fda0003f25270 */
[----:B------:R-:W-:Y:S05]  /*1c60*/  @P1 BRA `(.L_x_5521) ;  /* 0xfffffffc00ec1947 */ /* 0x000fea000383ffff */
.L_x_5520:
        /* <DEDUP_REMOVED lines=19> */
[----:B012--5:R-:W-:Y:S05]  /*1da0*/  CALL.REL.NOINC `($__internal_42_$__cuda_sm20_rcp_rn_f32_slowpath) ;  /* 0x00000044000c7944 */ /* 0x027fea0003c00000 */
[----:B------:R-:W-:Y:S05]  /*1db0*/  BRA `(.L_x_5524) ;  /* 0x0000000000107947 */ /* 0x000fea0003800000 */
.L_x_5523:
[----:B------:R-:W3:Y:S02]  /*1dc0*/  MUFU.RCP R0, R209 ;  /* 0x000000d100007308 */ /* 0x000ee40000001000 */
[----:B---3--:R-:W-:-:S04]  /*1dd0*/  FFMA R2, R209, R0, -1 ;  /* 0xbf800000d1027423 */ /* 0x008fc80000000000 */
[----:B------:R-:W-:-:S04]  /*1de0*/  FADD.FTZ R207, -R2, -RZ ;  /* 0x800000ff02cf7221 */ /* 0x000fc80000010100 */
[----:B------:R-:W-:-:S07]  /*1df0*/  FFMA R0, R0, R207, R0 ;  /* 0x000000cf00007223 */ /* 0x000fce0000000000 */
.L_x_5524:
[----:B------:R-:W-:Y:S05]  /*1e00*/  BSYNC B0 ;  /* 0x0000000000007941 */ /* 0x000fea0003800000 */
.L_x_5522:
        /* <DEDUP_REMOVED lines=20> */
[----:B-----5:R-:W-:Y:S05]  /*1f50*/  CALL.REL.NOINC `($__internal_42_$__cuda_sm20_rcp_rn_f32_slowpath) ;  /* 0x0000004000a07944 */ /* 0x020fea0003c00000 */
[----:B------:R-:W-:Y:S05]  /*1f60*/  BRA `(.L_x_5527) ;  /* 0x0000000000107947 */ /* 0x000fea0003800000 */
.L_x_5526:
[----:B------:R-:W0:Y:S02]  /*1f70*/  MUFU.RCP R207, R208 ;  /* 0x000000d000cf7308 */ /* 0x000e240000001000 */
[----:B0-----:R-:W-:-:S04]  /*1f80*/  FFMA R0, R208, R207, -1 ;  /* 0xbf800000d0007423 */ /* 0x001fc800000000cf */
[----:B------:R-:W-:-:S04]  /*1f90*/  FADD.FTZ R0, -R0, -RZ ;  /* 0x800000ff00007221 */ /* 0x000fc80000010100 */
[----:B------:R-:W-:-:S07]  /*1fa0*/  FFMA R0, R207, R0, R207 ;  /* 0x00000000cf007223 */ /* 0x000fce00000000cf */
.L_x_5527:
[----:B------:R-:W-:Y:S05]  /*1fb0*/  BSYNC B0 ;  /* 0x0000000000007941 */ /* 0x000fea0003800000 */
.L_x_5525:
        /* <DEDUP_REMOVED lines=21> */
[----:B------:R-:W-:Y:S01]  /*2110*/  MOV R206, R0 ;  /* 0x0000000000ce7202 */ /* 0x000fe20000000f00 */
[----:B------:R-:W-:Y:S06]  /*2120*/  BRA `(.L_x_5530) ;  /* 0x0000000000107947 */ /* 0x000fec0003800000 */
.L_x_5529:
[----:B------:R-:W0:Y:S02]  /*2130*/  MUFU.RCP R206, R215 ;  /* 0x000000d700ce7308 */ /* 0x000e240000001000 */
[----:B0-----:R-:W-:-:S04]  /*2140*/  FFMA R0, R215, R206, -1 ;  /* 0xbf800000d7007423 */ /* 0x001fc800000000ce */
[----:B------:R-:W-:-:S04]  /*2150*/  FADD.FTZ R207, -R0, -RZ ;  /* 0x800000ff00cf7221 */ /* 0x000fc80000010100 */
[----:B------:R-:W-:-:S07]  /*2160*/  FFMA R206, R206, R207, R206 ;  /* 0x000000cfcece7223 */ /* 0x000fce00000000ce */
.L_x_5530:
[----:B------:R-:W-:Y:S05]  /*2170*/  BSYNC B0 ;  /* 0x0000000000007941 */ /* 0x000fea0003800000 */
.L_x_5528:
        /* <DEDUP_REMOVED lines=369> */
[----:B------:R-:W0:Y:S01]  /*3890*/  F2F.F16.F32 R236, R236 ;  /* 0x000000ec00ec7304 */ /* 0x000e220000200800 */
[----:B------:R-:W-:Y:S01]  /*38a0*/  F2FP.F16.F32.PACK_AB R230, RZ, R132 ;  /* 0x00000084ffe6723e */ /* 0x000fe200000000ff */
[----:B------:R-:W-:Y:S01]  /*38b0*/  FFMA R222, R222, R174, R15 ;  /* 0x000000aedede7223 */ /* 0x000fe2000000000f */
[----:B------:R-:W-:Y:S01]  /*38c0*/  F2FP.F16.F32.PACK_AB R132, RZ, R238 ;  /* 0x000000eeff84723e */ /* 0x000fe200000000ff */
        /* <DEDUP_REMOVED lines=20> */
[----:B------:R-:W1:Y:S01]  /*3a10*/  F2F.F16.F32 R234, R234 ;  /* 0x000000ea00ea7304 */ /* 0x000e620000200800 */
[----:B------:R-:W-:Y:S01]  /*3a20*/  FFMA R174, R135, R137, R4 ;  /* 0x0000008987ae7223 */ /* 0x000fe20000000004 */
[-C--:B------:R-:W-:Y:S01]  /*3a30*/  @P1 FMUL R134, R134, R3.reuse ;  /* 0x0000000386861220 */ /* 0x080fe20000400000 */
[----:B0-----:R-:W-:Y:S01]  /*3a40*/  LOP3.LUT R135, R133, R236, RZ, 0xfc, !PT ;  /* 0x000000ec85877212 */ /* 0x001fe200078efcff */
[-C--:B------:R-:W-:Y:S01]  /*3a50*/  @P1 FMUL R248, R248, R3.reuse ;  /* 0x00000003f8f81220 */ /* 0x080fe20000400000 */
[----:B------:R-:W-:Y:S01]  /*3a60*/  @P0 FMNMX R201, R201, |R166|, !PT ;  /* 0x400000a6c9c90209 */ /* 0x000fe20007800000 */
[-C--:B------:R-:W-:Y:S01]  /*3a70*/  @P1 FMUL R246, R246, R3.reuse ;  /* 0x00000003f6f61220 */ /* 0x080fe20000400000 */
[----:B------:R-:W-:Y:S01]  /*3a80*/  F2FP.F16.F32.PACK_AB R133, RZ, R244 ;  /* 0x000000f4ff85723e */ /* 0x000fe200000000ff */
[----:B------:R-:W0:Y:S01]  /*3a90*/  F2F.F16.F32 R242, R242 ;  /* 0x000000f200f27304 */ /* 0x000e220000200800 */
[----:B------:R-:W-:Y:S01]  /*3aa0*/  F2FP.F16.F32.PACK_AB R137, RZ, R134 ;  /* 0x00000086ff89723e */ /* 0x000fe200000000ff */
[----:B------:R-:W-:Y:S01]  /*3ab0*/  @P1 FMUL R138, R138, R3 ;  /* 0x000000038a8a1220 */ /* 0x000fe20000400000 */
[----:B------:R-:W-:Y:S01]  /*3ac0*/  @P0 FMNMX R201, R201, |R155|, !PT ;  /* 0x4000009bc9c90209 */ /* 0x000fe20007800000 */
[-C--:B------:R-:W-:Y:S01]  /*3ad0*/  @P1 FMUL R136, R136, R3.reuse ;  /* 0x0000000388881220 */ /* 0x080fe20000400000 */
[----:B------:R-:W-:Y:S01]  /*3ae0*/  LOP3.LUT R134, R133, 0xffff, RZ, 0xc0, !PT ;  /* 0x0000ffff85867812 */ /* 0x000fe200078ec0ff */
[-C--:B------:R-:W-:Y:S01]  /*3af0*/  @P1 FMUL R144, R144, R3.reuse ;  /* 0x0000000390901220 */ /* 0x080fe20000400000 */
[----:B------:R-:W-:Y:S01]  /*3b00*/  @P0 FMNMX R201, R201, |R164|, !PT ;  /* 0x400000a4c9c90209 */ /* 0x000fe20007800000 */
[----:B------:R-:W2:Y:S01]  /*3b10*/  F2F.F16.F32 R240, R240 ;  /* 0x000000f000f07304 */ /* 0x000ea20000200800 */
[----:B------:R-:W-:Y:S01]  /*3b20*/  SHF.L.U64.HI R159, R134, 0x10, RZ ;  /* 0x00000010869f7819 */ /* 0x000fe200000102ff */
[-C--:B------:R-:W-:Y:S01]  /*3b30*/  @P1 FMUL R250, R250, R3.reuse ;  /* 0x00000003fafa1220 */ /* 0x080fe20000400000 */
[----:B------:R-:W-:Y:S01]  /*3b40*/  PRMT R134, R137, 0x5410, R134 ;  /* 0x0000541089867816 */ /* 0x000fe20000000086 */
[-C--:B------:R-:W-:Y:S01]  /*3b50*/  @P1 FMUL R146, R146, R3.reuse ;  /* 0x0000000392921220 */ /* 0x080fe20000400000 */
[----:B------:R-:W-:Y:S01]  /*3b60*/  F2FP.F16.F32.PACK_AB R137, RZ, R138 ;  /* 0x0000008aff89723e */ /* 0x000fe200000000ff */
[-C--:B------:R-:W-:Y:S01]  /*3b70*/  @P1 FMUL R140, R140, R3.reuse ;  /* 0x000000038c8c1220 */ /* 0x080fe20000400000 */
[----:B------:R-:W-:Y:S01]  /*3b80*/  @P0 FMNMX R201, R201, |R208|, !PT ;  /* 0x400000d0c9c90209 */ /* 0x000fe20007800000 */
[----:B------:R-:W3:Y:S01]  /*3b90*/  F2F.F16.F32 R248, R248 ;  /* 0x000000f800f87304 */ /* 0x000ee20000200800 */
[----:B-1----:R-:W-:Y:S01]  /*3ba0*/  SHF.L.U32 R234, R234, 0x10, RZ ;  /* 0x00000010eaea7819 */ /* 0x002fe200000006ff */
[-C--:B------:R-:W-:Y:S01]  /*3bb0*/  @P1 FMUL R143, R143, R3.reuse ;  /* 0x000000038f8f1220 */ /* 0x080fe20000400000 */
[----:B0-----:R-:W-:Y:S01]  /*3bc0*/  LOP3.LUT R159, R159, R242, RZ, 0xfc, !PT ;  /* 0x000000f29f9f7212 */ /* 0x001fe200078efcff */
[-C--:B------:R-:W-:Y:S01]  /*3bd0*/  @P1 FMUL R142, R142, R3.reuse ;  /* 0x000000038e8e1220 */ /* 0x080fe20000400000 */
[----:B------:R-:W-:Y:S01]  /*3be0*/  LOP3.LUT R137, R137, 0xffff, RZ, 0xc0, !PT ;  /* 0x0000ffff89897812 */ /* 0x000fe200078ec0ff */
[-C--:B------:R-:W-:Y:S01]  /*3bf0*/  @P1 FMUL R141, R141, R3.reuse ;  /* 0x000000038d8d1220 */ /* 0x080fe20000400000 */
[----:B--2---:R-:W-:Y:S01]  /*3c00*/  SHF.L.U32 R240, R240, 0x10, RZ ;  /* 0x00000010f0f07819 */ /* 0x004fe200000006ff */
[----:B------:R-:W0:Y:S01]  /*3c10*/  F2F.F16.F32 R246, R246 ;  /* 0x000000f600f67304 */ /* 0x000e220000200800 */
[----:B------:R-:W-:Y:S01]  /*3c20*/  @P0 FMNMX R201, R201, |R206|, !PT ;  /* 0x400000cec9c90209 */ /* 0x000fe20007800000 */
[-C--:B------:R-:W-:Y:S01]  /*3c30*/  @P1 FMUL R139, R139, R3.reuse ;  /* 0x000000038b8b1220 */ /* 0x080fe20000400000 */
[----:B------:R-:W-:Y:S01]  /*3c40*/  LOP3.LUT R133, R135, R234, RZ, 0xfc, !PT ;  /* 0x000000ea87857212 */ /* 0x000fe200078efcff */
[-C--:B------:R-:W-:Y:S01]  /*3c50*/  @P1 FMUL R148, R148, R3.reuse ;  /* 0x0000000394941220 */ /* 0x080fe20000400000 */
[----:B------:R-:W-:Y:S01]  /*3c60*/  LOP3.LUT R135, R159, R240, RZ, 0xfc, !PT ;  /* 0x000000f09f877212 */ /* 0x000fe200078efcff */
[-C--:B------:R-:W-:Y:S01]  /*3c70*/  @P1 FMUL R252, R252, R3.reuse ;  /* 0x00000003fcfc1220 */ /* 0x080fe20000400000 */
[----:B------:R-:W-:Y:S01]  /*3c80*/  SHF.L.U64.HI R159, R137, 0x10, RZ ;  /* 0x00000010899f7819 */ /* 0x000fe200000102ff */
[----:B------:R-:W1:Y:S01]  /*3c90*/  F2F.F16.F32 R144, R144 ;  /* 0x0000009000907304 */ /* 0x000e620000200800 */
[----:B------:R-:W-:Y:S01]  /*3ca0*/  @P0 FMNMX R201, R201, |R170|, !PT ;  /* 0x400000aac9c90209 */ /* 0x000fe20007800000 */
[-C--:B------:R-:W-:Y:S01]  /*3cb0*/  @P1 FMUL R150, R150, R3.reuse ;  /* 0x0000000396961220 */ /* 0x080fe20000400000 */
[----:B------:R-:W-:Y:S01]  /*3cc0*/  F2FP.F16.F32.PACK_AB R136, RZ, R136 ;  /* 0x00000088ff88723e */ /* 0x000fe200000000ff */
[-C--:B------:R-:W-:Y:S01]  /*3cd0*/  @P1 FMUL R149, R149, R3.reuse ;  /* 0x0000000395951220 */ /* 0x080fe20000400000 */
[----:B---3--:R-:W-:Y:S01]  /*3ce0*/  LOP3.LUT R159, R159, R248, RZ, 0xfc, !PT ;  /* 0x000000f89f9f7212 */ /* 0x008fe200078efcff */
[-C--:B------:R-:W-:Y:S01]  /*3cf0*/  @P1 FMUL R147, R147, R3.reuse ;  /* 0x0000000393931220 */ /* 0x080fe20000400000 */
[----:B0-----:R-:W-:Y:S01]  /*3d00*/  SHF.L.U32 R246, R246, 0x10, RZ ;  /* 0x00000010f6f67819 */ /* 0x001fe200000006ff */
[----:B------:R-:W0:Y:S01]  /*3d10*/  F2F.F16.F32 R250, R250 ;  /* 0x000000fa00fa7304 */ /* 0x000e220000200800 */
[----:B------:R-:W-:Y:S01]  /*3d20*/  @P0 FMNMX R201, R201, |R168|, !PT ;  /* 0x400000a8c9c90209 */ /* 0x000fe20007800000 */
[-C--:B------:R-:W-:Y:S01]  /*3d30*/  @P1 FMUL R145, R145, R3.reuse ;  /* 0x0000000391911220 */ /* 0x080fe20000400000 */
[----:B------:R-:W-:Y:S01]  /*3d40*/  F2FP.F16.F32.PACK_AB R138, RZ, R146 ;  /* 0x00000092ff8a723e */ /* 0x000fe200000000ff */
[-C--:B------:R-:W-:Y:S01]  /*3d50*/  @P1 FMUL R152, R152, R3.reuse ;  /* 0x0000000398981220 */ /* 0x080fe20000400000 */
[----:B------:R-:W-:Y:S01]  /*3d60*/  PRMT R136, R136, 0x5410, R137 ;  /* 0x0000541088887816 */ /* 0x000fe20000000089 */
[-C--:B------:R-:W-:Y:S01]  /*3d70*/  @P1 FMUL R151, R151, R3.reuse ;  /* 0x0000000397971220 */ /* 0x080fe20000400000 */
[----:B------:R-:W-:Y:S01]  /*3d80*/  LOP3.LUT R137, R159, R246, RZ, 0xfc, !PT ;  /* 0x000000f69f897212 */ /* 0x000fe200078efcff */
[----:B------:R-:W2:Y:S01]  /*3d90*/  F2F.F16.F32 R143, R143 ;  /* 0x0000008f008f7304 */ /* 0x000ea20000200800 */
[----:B------:R-:W-:Y:S01]  /*3da0*/  F2FP.F16.F32.PACK_AB R159, RZ, R140 ;  /* 0x0000008cff9f723e */ /* 0x000fe200000000ff */
[-C--:B------:R-:W-:Y:S01]  /*3db0*/  @P1 FMUL R153, R153, R3.reuse ;  /* 0x0000000399991220 */ /* 0x080fe20000400000 */
[----:B------:R-:W-:Y:S01]  /*3dc0*/  @P0 FMNMX R201, R201, |R212|, !PT ;  /* 0x400000d4c9c90209 */ /* 0x000fe20007800000 */
[-C--:B------:R-:W-:Y:S01]  /*3dd0*/  @P1 FMUL R158, R158, R3.reuse ;  /* 0x000000039e9e1220 */ /* 0x080fe20000400000 */
[----:B------:R-:W-:Y:S01]  /*3de0*/  LOP3.LUT R140, R138, 0xffff, RZ, 0xc0, !PT ;  /* 0x0000ffff8a8c7812 */ /* 0x000fe200078ec0ff */
[----:B------:R-:W-:Y:S01]  /*3df0*/  @P1 FMUL R166, R166, R3 ;  /* 0x00000003a6a61220 */ /* 0x000fe20000400000 */
[----:B------:R-:W-:Y:S01]  /*3e00*/  @P0 FMNMX R201, R201, |R157|, !PT ;  /* 0x4000009dc9c90209 */ /* 0x000fe20007800000 */
[----:B------:R-:W3:Y:S01]  /*3e10*/  F2F.F16.F32 R252, R252 ;  /* 0x000000fc00fc7304 */ /* 0x000ee20000200800 */
[----:B------:R-:W-:Y:S01]  /*3e20*/  PRMT R138, R159, 0x5410, R140 ;  /* 0x000054109f8a7816 */ /* 0x000fe2000000008c */
[-C--:B------:R-:W-:Y:S01]  /*3e30*/  @P1 FMUL R162, R162, R3.reuse ;  /* 0x00000003a2a21220 */ /* 0x080fe20000400000 */
[----:B------:R-:W-:Y:S01]  /*3e40*/  SHF.L.U64.HI R159, R140, 0x10, RZ ;  /* 0x000000108c9f7819 */ /* 0x000fe200000102ff */
[-C--:B------:R-:W-:Y:S01]  /*3e50*/  @P1 FMUL R208, R208, R3.reuse ;  /* 0x00000003d0d01220 */ /* 0x080fe20000400000 */
[----:B------:R-:W-:Y:S01]  /*3e60*/  F2FP.F16.F32.PACK_AB R161, RZ, R142 ;  /* 0x0000008effa1723e */ /* 0x000fe200000000ff */
[----:B------:R-:W-:Y:S01]  /*3e70*/  @P1 FMUL R164, R164, R3 ;  /* 0x00000003a4a41220 */ /* 0x000fe20000400000 */
[----:B------:R-:W-:Y:S01]  /*3e80*/  F2FP.F16.F32.PACK_AB R142, RZ, R141 ;  /* 0x0000008dff8e723e */ /* 0x000fe200000000ff */
[----:B------:R-:W4:Y:S01]  /*3e90*/  F2F.F16.F32 R150, R150 ;  /* 0x0000009600967304 */ /* 0x000f220000200800 */
[----:B------:R-:W-:Y:S01]  /*3ea0*/  @P0 FMNMX R201, R201, |R210|, !PT ;  /* 0x400000d2c9c90209 */ /* 0x000fe20007800000 */
[----:B------:R-:W-:Y:S01]  /*3eb0*/  @P1 FMUL R212, R212, R3 ;  /* 0x00000003d4d41220 */ /* 0x000fe20000400000 */
[----:B------:R-:W-:Y:S01]  /*3ec0*/  F2FP.F16.F32.PACK_AB R139, RZ, R139 ;  /* 0x0000008bff8b723e */ /* 0x000fe200000000ff */
[-C--:B------:R-:W-:Y:S01]  /*3ed0*/  @P1 FMUL R157, R157, R3.reuse ;  /* 0x000000039d9d1220 */ /* 0x080fe20000400000 */
[----:B-1----:R-:W-:Y:S01]  /*3ee0*/  LOP3.LUT R159, R159, R144, RZ, 0xfc, !PT ;  /* 0x000000909f9f7212 */ /* 0x002fe200078efcff */
[-C--:B------:R-:W-:Y:S01]  /*3ef0*/  @P1 FMUL R156, R156, R3.reuse ;  /* 0x000000039c9c1220 */ /* 0x080fe20000400000 */
[----:B0-----:R-:W-:Y:S01]  /*3f00*/  SHF.L.U32 R250, R250, 0x10, RZ ;  /* 0x00000010fafa7819 */ /* 0x001fe200000006ff */
[----:B------:R-:W0:Y:S01]  /*3f10*/  F2F.F16.F32 R149, R149 ;  /* 0x0000009500957304 */ /* 0x000e220000200800 */
[----:B------:R-:W-:Y:S01]  /*3f20*/  LOP3.LUT R142, R142, 0xffff, RZ, 0xc0, !PT ;  /* 0x0000ffff8e8e7812 */ /* 0x000fe200078ec0ff */
[-C--:B------:R-:W-:Y:S01]  /*3f30*/  @P1 FMUL R155, R155, R3.reuse ;  /* 0x000000039b9b1220 */ /* 0x080fe20000400000 */
[----:B------:R-:W-:Y:S01]  /*3f40*/  @P0 FMNMX R201, R201, |R172|, !PT ;  /* 0x400000acc9c90209 */ /* 0x000fe20007800000 */
[-C--:B------:R-:W-:Y:S01]  /*3f50*/  @P1 FMUL R206, R206, R3.reuse ;  /* 0x00000003cece1220 */ /* 0x080fe20000400000 */
[----:B------:R-:W-:Y:S01]  /*3f60*/  LOP3.LUT R140, R139, 0xffff, RZ, 0xc0, !PT ;  /* 0x0000ffff8b8c7812 */ /* 0x000fe200078ec0ff */
[-C--:B------:R-:W-:Y:S01]  /*3f70*/  @P1 FMUL R170, R170, R3.reuse ;  /* 0x00000003aaaa1220 */ /* 0x080fe20000400000 */
[----:B------:R-:W-:Y:S01]  /*3f80*/  LOP3.LUT R139, R159, R250, RZ, 0xfc, !PT ;  /* 0x000000fa9f8b7212 */ /* 0x000fe200078efcff */
[----:B------:R-:W1:Y:S01]  /*3f90*/  F2F.F16.F32 R147, R147 ;  /* 0x0000009300937304 */ /* 0x000e620000200800 */
[----:B------:R-:W-:Y:S01]  /*3fa0*/  F2FP.F16.F32.PACK_AB R159, RZ, R148 ;  /* 0x00000094ff9f723e */ /* 0x000fe200000000ff */
[-C--:B------:R-:W-:Y:S01]  /*3fb0*/  @P1 FMUL R210, R210, R3.reuse ;  /* 0x00000003d2d21220 */ /* 0x080fe20000400000 */
[----:B------:R-:W-:Y:S01]  /*3fc0*/  SHF.L.U64.HI R144, R142, 0x10, RZ ;  /* 0x000000108e907819 */ /* 0x000fe200000102ff */
[-C--:B------:R-:W-:Y:S01]  /*3fd0*/  @P1 FMUL R154, R154, R3.reuse ;  /* 0x000000039a9a1220 */ /* 0x080fe20000400000 */
[----:B------:R-:W-:Y:S01]  /*3fe0*/  @P0 FMNMX R201, R201, |R216|, !PT ;  /* 0x400000d8c9c90209 */ /* 0x000fe20007800000 */
[----:B------:R-:W-:Y:S01]  /*3ff0*/  @P1 FMUL R160, R160, R3 ;  /* 0x00000003a0a01220 */ /* 0x000fe20000400000 */
[----:B------:R-:W-:Y:S01]  /*4000*/  PRMT R142, R159, 0x5410, R142 ;  /* 0x000054109f8e7816 */ /* 0x000fe2000000008e */
[----:B------:R-:W1:Y:S01]  /*4010*/  F2F.F16.F32 R151, R151 ;  /* 0x0000009700977304 */ /* 0x000e620000200800 */
[----:B--2---:R-:W-:Y:S01]  /*4020*/  LOP3.LUT R159, R144, R143, RZ, 0xfc, !PT ;  /* 0x0000008f909f7212 */ /* 0x004fe200078efcff */
[-C--:B------:R-:W-:Y:S01]  /*4030*/  @P1 FMUL R216, R216, R3.reuse ;  /* 0x00000003d8d81220 */ /* 0x080fe20000400000 */
[----:B------:R-:W-:Y:S01]  /*4040*/  @P0 FMNMX R201, R201, |R180|, !PT ;  /* 0x400000b4c9c90209 */ /* 0x000fe20007800000 */
[----:B------:R-:W-:Y:S01]  /*4050*/  @P1 FMUL R180, R180, R3 ;  /* 0x00000003b4b41220 */ /* 0x000fe20000400000 */
[----:B------:R-:W-:Y:S01]  /*4060*/  F2FP.F16.F32.PACK_AB R143, RZ, R145 ;  /* 0x00000091ff8f723e */ /* 0x000fe200000000ff */
[-C--:B------:R-:W-:Y:S01]  /*4070*/  @P1 FMUL R168, R168, R3.reuse ;  /* 0x00000003a8a81220 */ /* 0x080fe20000400000 */
[----:B------:R-:W-:Y:S01]  /*4080*/  @P0 FMNMX R201, R201, |R214|, !PT ;  /* 0x400000d6c9c90209 */ /* 0x000fe20007800000 */
[----:B------:R-:W2:Y:S01]  /*4090*/  F2F.F16.F32 R153, R153 ;  /* 0x0000009900997304 */ /* 0x000ea20000200800 */
[----:B------:R-:W-:Y:S01]  /*40a0*/  F2FP.F16.F32.PACK_AB R144, RZ, R152 ;  /* 0x00000098ff90723e */ /* 0x000fe200000000ff */
[-C--:B------:R-:W-:Y:S01]  /*40b0*/  @P1 FMUL R214, R214, R3.reuse ;  /* 0x00000003d6d61220 */ /* 0x080fe20000400000 */
[----:B------:R-:W-:Y:S01]  /*40c0*/  LOP3.LUT R145, R143, 0xffff, RZ, 0xc0, !PT ;  /* 0x0000ffff8f917812 */ /* 0x000fe200078ec0ff */
[----:B------:R-:W-:Y:S01]  /*40d0*/  FADD R228, R71, 1 ;  /* 0x3f80000047e47421 */ /* 0x000fe20000000000 */
[----:B------:R-:W-:Y:S01]  /*40e0*/  @P0 FMNMX R201, R201, |R176|, !PT ;  /* 0x400000b0c9c90209 */ /* 0x000fe20007800000 */
[----:B------:R-:W-:Y:S01]  /*40f0*/  FADD R232, R195, -R2 ;  /* 0x80000002c3e87221 */ /* 0x000fe20000000000 */
[----:B------:R-:W-:Y:S01]  /*4100*/  SHF.L.U64.HI R163, R140, 0x10, RZ ;  /* 0x000000108ca37819 */ /* 0x000fe200000102ff */
[----:B------:R-:W2:Y:S01]  /*4110*/  F2F.F16.F32 R166, R166 ;  /* 0x000000a600a67304 */ /* 0x000ea20000200800 */
[----:B------:R-:W-:Y:S01]  /*4120*/  PRMT R144, R144, 0x5410, R145 ;  /* 0x0000541090907816 */ /* 0x000fe20000000091 */
[-C--:B------:R-:W-:Y:S01]  /*4130*/  @P1 FMUL R172, R172, R3.reuse ;  /* 0x00000003acac1220 */ /* 0x080fe20000400000 */
[----:B------:R-:W-:Y:S01]  /*4140*/  SHF.L.U64.HI R146, R145, 0x10, RZ ;  /* 0x0000001091927819 */ /* 0x000fe200000102ff */
[-C--:B------:R-:W-:Y:S01]  /*4150*/  @P1 FMUL R176, R176, R3.reuse ;  /* 0x00000003b0b01220 */ /* 0x080fe20000400000 */
[----:B------:R-:W-:Y:S01]  /*4160*/  F2FP.F16.F32.PACK_AB R145, RZ, R158 ;  /* 0x0000009eff91723e */ /* 0x000fe200000000ff */
[----:B------:R-:W-:Y:S01]  /*4170*/  FMUL R232, R169, R232 ;  /* 0x000000e8a9e87220 */ /* 0x000fe20000400000 */
[----:B------:R-:W-:Y:S01]  /*4180*/  @P0 FMNMX R201, R201, |R178|, !PT ;  /* 0x400000b2c9c90209 */ /* 0x000fe20007800000 */
[----:B------:R-:W2:Y:S01]  /*4190*/  F2F.F16.F32 R157, R157 ;  /* 0x0000009d009d7304 */ /* 0x000ea20000200800 */
[----:B---3--:R-:W-:Y:S01]  /*41a0*/  LOP3.LUT R163, R163, R252, RZ, 0xfc, !PT ;  /* 0x000000fca3a37212 */ /* 0x008fe200078efcff */
[----:B------:R-:W-:Y:S01]  /*41b0*/  @P1 FMUL R178, R178, R3 ;  /* 0x00000003b2b21220 */ /* 0x000fe20000400000 */
[----:B----4-:R-:W-:Y:S01]  /*41c0*/  SHF.L.U32 R150, R150, 0x10, RZ ;  /* 0x0000001096967819 */ /* 0x010fe200000006ff */
[----:B------:R-:W-:Y:S01]  /*41d0*/  ULDC UR6, c[0x0][0x210] ;  /* 0x0000840000067ab9 */ /* 0x000fe20000000800 */
[----:B0-----:R-:W-:-:S02]  /*41e0*/  LOP3.LUT R148, R146, R149, RZ, 0xfc, !PT ;  /* 0x0000009592947212 */ /* 0x001fc400078efcff */
[----:B-1----:R-:W-:Y:S01]  /*41f0*/  SHF.L.U32 R147, R147, 0x10, RZ ;  /* 0x0000001093937819 */ /* 0x002fe200000006ff */
[----:B------:R-:W0:Y:S01]  /*4200*/  F2F.F16.F32 R156, R156 ;  /* 0x0000009c009c7304 */ /* 0x000e220000200800 */
[----:B------:R-:W-:Y:S02]  /*4210*/  LOP3.LUT R146, R145, 0xffff, RZ, 0xc0, !PT ;  /* 0x0000ffff91927812 */ /* 0x000fe400078ec0ff */
[----:B------:R-:W-:Y:S01]  /*4220*/  @P0 FMNMX R201, R201, |R218|, !PT ;  /* 0x400000dac9c90209 */ /* 0x000fe20007800000 */
[----:B------:R-:W-:Y:S01]  /*4230*/  @P1 FMUL R218, R218, R3 ;  /* 0x00000003dada1220 */ /* 0x000fe20000400000 */
[----:B------:R-:W-:Y:S02]  /*4240*/  LOP3.LUT R141, R163, R150, RZ, 0xfc, !PT ;  /* 0x00000096a38d7212 */ /* 0x000fe400078efcff */
[----:B------:R-:W-:Y:S01]  /*4250*/  LOP3.LUT R145, R148, R147, RZ, 0xfc, !PT ;  /* 0x0000009394917212 */ /* 0x000fe200078efcff */
[----:B------:R-:W1:Y:S01]  /*4260*/  F2F.F16.F32 R155, R155 ;  /* 0x0000009b009b7304 */ /* 0x000e620000200800 */
[----:B------:R-:W-:-:S02]  /*4270*/  SHF.L.U64.HI R150, R146, 0x10, RZ ;  /* 0x0000001092967819 */ /* 0x000fc400000102ff */
[----:B------:R-:W-:Y:S02]  /*4280*/  F2FP.F16.F32.PACK_AB R148, RZ, R162 ;  /* 0x000000a2ff94723e */ /* 0x000fe400000000ff */
[----:B------:R-:W-:Y:S01]  /*4290*/  @P0 FMNMX R201, R201, |R220|, !PT ;  /* 0x400000dcc9c90209 */ /* 0x000fe20007800000 */
[----:B------:R-:W-:Y:S01]  /*42a0*/  @P1 FMUL R220, R220, R3 ;  /* 0x00000003dcdc1220 */ /* 0x000fe20000400000 */
[----:B------:R-:W-:Y:S01]  /*42b0*/  LOP3.LUT R150, R150, R151, RZ, 0xfc, !PT ;  /* 0x0000009796967212 */ /* 0x000fe200078efcff */
[----:B------:R-:W3:Y:S01]  /*42c0*/  F2F.F16.F32 R206, R206 ;  /* 0x000000ce00ce7304 */ /* 0x000ee20000200800 */
[----:B--2---:R-:W-:Y:S01]  /*42d0*/  SHF.L.U32 R153, R153, 0x10, RZ ;  /* 0x0000001099997819 */ /* 0x004fe200000006ff */
[----:B------:R-:W2:Y:S01]  /*42e0*/  LDC.64 R162, c[0x0][0x258] ;  /* 0x00009600ffa27b82 */ /* 0x000ea20000000a00 */
[----:B------:R-:W-:Y:S02]  /*42f0*/  LOP3.LUT R148, R148, 0xffff, RZ, 0xc0, !PT ;  /* 0x0000ffff94947812 */ /* 0x000fe400078ec0ff */
[----:B------:R-:W-:Y:S01]  /*4300*/  @P0 FMNMX R201, R201, |R182|, !PT ;  /* 0x400000b6c9c90209 */ /* 0x000fe20007800000 */
[----:B------:R-:W-:Y:S01]  /*4310*/  @P1 FMUL R182, R182, R3 ;  /* 0x00000003b6b61220 */ /* 0x000fe20000400000 */
[----:B------:R-:W-:Y:S01]  /*4320*/  LOP3.LUT R147, R150, R153, RZ, 0xfc, !PT ;  /* 0x0000009996937212 */ /* 0x000fe200078efcff */
[----:B------:R-:W4:Y:S01]  /*4330*/  F2F.F16.F32 R170, R170 ;  /* 0x000000aa00aa7304 */ /* 0x000f220000200800 */
[----:B------:R-:W-:-:S02]  /*4340*/  SHF.L.U64.HI R151, R148, 0x10, RZ ;  /* 0x0000001094977819 */ /* 0x000fc400000102ff */
[----:B------:R-:W-:Y:S02]  /*4350*/  F2FP.F16.F32.PACK_AB R150, RZ, R208 ;  /* 0x000000d0ff96723e */ /* 0x000fe400000000ff */
[----:B------:R-:W-:Y:S01]  /*4360*/  @P0 FMNMX R201, R201, |R184|, !PT ;  /* 0x400000b8c9c90209 */ /* 0x000fe20007800000 */
[----:B------:R-:W-:Y:S01]  /*4370*/  @P1 FMUL R184, R184, R3 ;  /* 0x00000003b8b81220 */ /* 0x000fe20000400000 */
[----:B------:R-:W-:Y:S01]  /*4380*/  LOP3.LUT R166, R151, R166, RZ, 0xfc, !PT ;  /* 0x000000a697a67212 */ /* 0x000fe200078efcff */
[----:B------:R-:W4:Y:S01]  /*4390*/  F2F.F16.F32 R210, R210 ;  /* 0x000000d200d27304 */ /* 0x000f220000200800 */
[----:B------:R-:W-:Y:S02]  /*43a0*/  F2FP.F16.F32.PACK_AB R152, RZ, R164 ;  /* 0x000000a4ff98723e */ /* 0x000fe400000000ff */
[----:B------:R-:W-:Y:S02]  /*43b0*/  LOP3.LUT R151, R150, 0xffff, RZ, 0xc0, !PT ;  /* 0x0000ffff96977812 */ /* 0x000fe400078ec0ff */
[----:B------:R-:W-:-:S02]  /*43c0*/  F2FP.F16.F32.PACK_AB R212, RZ, R212 ;  /* 0x000000d4ffd4723e */ /* 0x000fc400000000ff */
[----:B------:R-:W-:Y:S01]  /*43d0*/  @P0 FMNMX R201, R201, |R224|, !PT ;  /* 0x400000e0c9c90209 */ /* 0x000fe20007800000 */
[----:B------:R-:W2:Y:S01]  /*43e0*/  F2F.F16.F32 R180, R180 ;  /* 0x000000b400b47304 */ /* 0x000ea20000200800 */
[--C-:B------:R-:W-:Y:S01]  /*43f0*/  PRMT R150, R152, 0x5410, R151.reuse ;  /* 0x0000541098967816 */ /* 0x100fe20000000097 */
[-C--:B------:R-:W-:Y:S01]  /*4400*/  @P1 FMUL R224, R224, R3.reuse ;  /* 0x00000003e0e01220 */ /* 0x080fe20000400000 */
[----:B------:R-:W-:Y:S02]  /*4410*/  SHF.L.U64.HI R153, R151, 0x10, RZ ;  /* 0x0000001097997819 */ /* 0x000fe400000102ff */
[----:B------:R-:W-:Y:S02]  /*4420*/  PRMT R151, R212, 0x7610, R151 ;  /* 0x00007610d4977816 */ /* 0x000fe40000000097 */
[----:B------:R-:W-:Y:S01]  /*4430*/  @P0 FMNMX R201, R201, |R222|, !PT ;  /* 0x400000dec9c90209 */ /* 0x000fe20007800000 */
[----:B------:R-:W2:Y:S01]  /*4440*/  F2F.F16.F32 R214, R214 ;  /* 0x000000d600d67304 */ /* 0x000ea20000200800 */
[----:B------:R-:W-:Y:S01]  /*4450*/  LOP3.LUT R152, R151, 0xffff, RZ, 0xc0, !PT ;  /* 0x0000ffff97987812 */ /* 0x000fe200078ec0ff */
[-C--:B------:R-:W-:Y:S01]  /*4460*/  @P1 FMUL R222, R222, R3.reuse ;  /* 0x00000003dede1220 */ /* 0x080fe20000400000 */
[----:B------:R-:W-:Y:S01]  /*4470*/  @P0 FMNMX R201, R201, |R188|, !PT ;  /* 0x400000bcc9c90209 */ /* 0x000fe20007800000 */
[----:B------:R-:W-:Y:S01]  /*4480*/  @P1 FMUL R188, R188, R3 ;  /* 0x00000003bcbc1220 */ /* 0x000fe20000400000 */
[----:B------:R-:W-:-:S02]  /*4490*/  F2FP.F16.F32.PACK_AB R149, RZ, R154 ;  /* 0x0000009aff95723e */ /* 0x000fc400000000ff */
[----:B------:R-:W-:Y:S01]  /*44a0*/  SHF.L.U64.HI R154, R152, 0x10, RZ ;  /* 0x00000010989a7819 */ /* 0x000fe200000102ff */
[----:B------:R-:W2:Y:S01]  /*44b0*/  F2F.F16.F32 R218, R218 ;  /* 0x000000da00da7304 */ /* 0x000ea20000200800 */
[----:B------:R-:W-:Y:S01]  /*44c0*/  @P0 FMNMX R201, R201, |R186|, !PT ;  /* 0x400000bac9c90209 */ /* 0x000fe20007800000 */
[----:B------:R-:W-:Y:S01]  /*44d0*/  @P1 FMUL R186, R186, R3 ;  /* 0x00000003baba1220 */ /* 0x000fe20000400000 */
[----:B------:R-:W-:Y:S02]  /*44e0*/  PRMT R146, R149, 0x5410, R146 ;  /* 0x0000541095927816 */ /* 0x000fe40000000092 */
[----:B------:R-:W-:Y:S02]  /*44f0*/  LOP3.LUT R157, R154, R157, RZ, 0xfc, !PT ;  /* 0x0000009d9a9d7212 */ /* 0x000fe400078efcff */
[----:B------:R-:W-:Y:S01]  /*4500*/  @P0 FMNMX R201, R201, |R226|, !PT ;  /* 0x400000e2c9c90209 */ /* 0x000fe20007800000 */
[----:B------:R-:W2:Y:S01]  /*4510*/  F2F.F16.F32 R220, R220 ;  /* 0x000000dc00dc7304 */ /* 0x000ea20000200800 */
[----:B------:R-:W-:Y:S01]  /*4520*/  F2FP.F16.F32.PACK_AB R149, RZ, R160 ;  /* 0x000000a0ff95723e */ /* 0x000fe200000000ff */
[----:B------:R-:W-:Y:S01]  /*4530*/  @P1 FMUL R226, R226, R3 ;  /* 0x00000003e2e21220 */ /* 0x000fe20000400000 */
[----:B------:R-:W-:-:S02]  /*4540*/  F2FP.F16.F32.PACK_AB R154, RZ, R216 ;  /* 0x000000d8ff9a723e */ /* 0x000fc400000000ff */
[----:B0-----:R-:W-:Y:S02]  /*4550*/  SHF.L.U32 R156, R156, 0x10, RZ ;  /* 0x000000109c9c7819 */ /* 0x001fe400000006ff */
[----:B-1----:R-:W-:Y:S01]  /*4560*/  SHF.L.U32 R155, R155, 0x10, RZ ;  /* 0x000000109b9b7819 */ /* 0x002fe200000006ff */
[----:B------:R-:W0:Y:S01]  /*4570*/  F2F.F16.F32 R224, R224 ;  /* 0x000000e000e07304 */ /* 0x000e220000200800 */
[----:B---3--:R-:W-:Y:S02]  /*4580*/  LOP3.LUT R153, R153, R206, RZ, 0xfc, !PT ;  /* 0x000000ce99997212 */ /* 0x008fe400078efcff */
[----:B----4-:R-:W-:Y:S02]  /*4590*/  SHF.L.U32 R170, R170, 0x10, RZ ;  /* 0x00000010aaaa7819 */ /* 0x010fe400000006ff */
[----:B------:R-:W-:Y:S02]  /*45a0*/  SHF.L.U32 R210, R210, 0x10, RZ ;  /* 0x00000010d2d27819 */ /* 0x000fe400000006ff */
[----:B------:R-:W-:Y:S01]  /*45b0*/  @P0 FMNMX R201, R201, |R192|, !PT ;  /* 0x400000c0c9c90209 */ /* 0x000fe20007800000 */
[----:B------:R-:W1:Y:S01]  /*45c0*/  F2F.F16.F32 R222, R222 ;  /* 0x000000de00de7304 */ /* 0x000e620000200800 */
[----:B------:R-:W-:Y:S01]  /*45d0*/  PRMT R148, R149, 0x5410, R148 ;  /* 0x0000541095947816 */ /* 0x000fe20000000094 */
[----:B------:R-:W-:Y:S01]  /*45e0*/  @P1 FMUL R192, R192, R3 ;  /* 0x00000003c0c01220 */ /* 0x000fe20000400000 */
[----:B------:R-:W-:-:S02]  /*45f0*/  LOP3.LUT R154, R154, 0xffff, RZ, 0xc0, !PT ;  /* 0x0000ffff9a9a7812 */ /* 0x000fc400078ec0ff */
[----:B------:R-:W-:Y:S02]  /*4600*/  LOP3.LUT R143, R159, R156, RZ, 0xfc, !PT ;  /* 0x0000009c9f8f7212 */ /* 0x000fe400078efcff */
[----:B------:R-:W-:Y:S01]  /*4610*/  LOP3.LUT R149, R166, R155, RZ, 0xfc, !PT ;  /* 0x0000009ba6957212 */ /* 0x000fe200078efcff */
[----:B------:R-:W3:Y:S01]  /*4620*/  F2F.F16.F32 R226, R226 ;  /* 0x000000e200e27304 */ /* 0x000ee20000200800 */
[----:B------:R-:W-:Y:S01]  /*4630*/  F2FP.F16.F32.PACK_AB R155, RZ, R168 ;  /* 0x000000a8ff9b723e */ /* 0x000fe200000000ff */
[----:B------:R-:W4:Y:S01]  /*4640*/  @!P3 LDC.64 R166, c[0x0][0x228] ;  /* 0x00008a00ffa6bb82 */ /* 0x000f220000000a00 */
[----:B------:R-:W-:Y:S02]  /*4650*/  LOP3.LUT R151, R153, R170, RZ, 0xfc, !PT ;  /* 0x000000aa99977212 */ /* 0x000fe400078efcff */
[----:B------:R-:W-:Y:S02]  /*4660*/  F2FP.F16.F32.PACK_AB R156, RZ, R178 ;  /* 0x000000b2ff9c723e */ /* 0x000fe400000000ff */
[----:B------:R-:W-:Y:S01]  /*4670*/  LOP3.LUT R153, R157, R210, RZ, 0xfc, !PT ;  /* 0x000000d29d997212 */ /* 0x000fe200078efcff */
[----:B------:R-:W3:Y:S01]  /*4680*/  F2F.F16.F32 R192, R192 ;  /* 0x000000c000c07304 */ /* 0x000ee20000200800 */
        /* <DEDUP_REMOVED lines=8> */
[----:B------:R-:W-:Y:S02]  /*4710*/  F2FP.F16.F32.PACK_AB R155, RZ, R172 ;  /* 0x000000acff9b723e */ /* 0x000fe400000000ff */
[----:B------:R-:W-:Y:S01]  /*4720*/  @P0 FMNMX R201, R201, |R194|, !PT ;  /* 0x400000c2c9c90209 */ /* 0x000fe20007800000 */
[----:B------:R-:W-:Y:S01]  /*4730*/  @P1 FMUL R194, R194, R3 ;  /* 0x00000003c2c21220 */ /* 0x000fe20000400000 */
[----:B--2---:R-:W-:Y:S02]  /*4740*/  LOP3.LUT R157, R157, R180, RZ, 0xfc, !PT ;  /* 0x000000b49d9d7212 */ /* 0x004fe400078efcff */
[----:B------:R-:W-:Y:S01]  /*4750*/  SHF.L.U32 R214, R214, 0x10, RZ ;  /* 0x00000010d6d67819 */ /* 0x000fe200000006ff */
[----:B----4-:R-:W-:Y:S01]  /*4760*/  @!P3 IMAD.WIDE R166, R204, 0x4, R166 ;  /* 0x00000004cca6b825 */ /* 0x010fe200078e02a6 */
[----:B------:R-:W-:-:S02]  /*4770*/  F2FP.F16.F32.PACK_AB R176, RZ, R176 ;  /* 0x000000b0ffb0723e */ /* 0x000fc400000000ff */
        /* <DEDUP_REMOVED lines=9> */
[----:B------:R-:W0:Y:S01]  /*4810*/  F2F.F16.F32 R190, R190 ;  /* 0x000000be00be7304 */ /* 0x000e220000200800 */
[----:B------:R-:W-:Y:S01]  /*4820*/  F2FP.F16.F32.PACK_AB R158, RZ, R184 ;  /* 0x000000b8ff9e723e */ /* 0x000fe200000000ff */
[----:B------:R4:W-:Y:S01]  /*4830*/  @!P3 STG.E desc[UR4][R170.64], R169 ;  /* 0x000000a9aa00b986 */ /* 0x0009e2000c101904 */
[----:B------:R-:W-:-:S02]  /*4840*/  SHF.L.U32 R220, R220, 0x10, RZ ;  /* 0x00000010dcdc7819 */ /* 0x000fc400000006ff */
[----:B------:R-:W-:Y:S01]  /*4850*/  @P0 FMNMX R201, R201, |R228|, !PT ;  /* 0x400000e4c9c90209 */ /* 0x000fe20007800000 */
[----:B------:R-:W-:Y:S01]  /*4860*/  @P1 FMUL R228, R228, R3 ;  /* 0x00000003e4e41220 */ /* 0x000fe20000400000 */
[----:B------:R-:W-:Y:S02]  /*4870*/  PRMT R156, R157, 0x5410, R156 ;  /* 0x000054109d9c7816 */ /* 0x000fe4000000009c */
[----:B------:R-:W-:Y:S02]  /*4880*/  LOP3.LUT R157, R159, R220, RZ, 0xfc, !PT ;  /* 0x000000dc9f9d7212 */ /* 0x000fe400078efcff */
[----:B------:R-:W-:Y:S01]  /*4890*/  LOP3.LUT R158, R158, 0xffff, RZ, 0xc0, !PT ;  /* 0x0000ffff9e9e7812 */ /* 0x000fe200078ec0ff */
[----:B------:R-:W2:Y:S01]  /*48a0*/  F2F.F16.F32 R228, R228 ;  /* 0x000000e400e47304 */ /* 0x000ea20000200800 */
[----:B------:R-:W-:Y:S02]  /*48b0*/  F2FP.F16.F32.PACK_AB R159, RZ, R182 ;  /* 0x000000b6ff9f723e */ /* 0x000fe400000000ff */
[----:B------:R-:W-:-:S02]  /*48c0*/  PRMT R140, R161, 0x5410, R140 ;  /* 0x00005410a18c7816 */ /* 0x000fc4000000008c */
[----:B------:R-:W-:Y:S02]  /*48d0*/  SHF.L.U64.HI R161, R158, 0x10, RZ ;  /* 0x000000109ea17819 */ /* 0x000fe400000102ff */
[----:B------:R-:W-:Y:S02]  /*48e0*/  PRMT R158, R159, 0x5410, R158 ;  /* 0x000054109f9e7816 */ /* 0x000fe4000000009e */
[----:B------:R-:W-:Y:S02]  /*48f0*/  F2FP.F16.F32.PACK_AB R159, RZ, R186 ;  /* 0x000000baff9f723e */ /* 0x000fe400000000ff */
[----:B------:R-:W-:Y:S02]  /*4900*/  F2FP.F16.F32.PACK_AB R160, RZ, R194 ;  /* 0x000000c2ffa0723e */ /* 0x000fe400000000ff */
[----:B------:R-:W-:Y:S02]  /*4910*/  LOP3.LUT R165, R161, R224, RZ, 0xfc, !PT ;  /* 0x000000e0a1a57212 */ /* 0x000fe400078efcff */
[----:B-1----:R-:W-:-:S02]  /*4920*/  SHF.L.U32 R222, R222, 0x10, RZ ;  /* 0x00000010dede7819 */ /* 0x002fc400000006ff */
[----:B------:R-:W-:Y:S02]  /*4930*/  LOP3.LUT R161, R159, 0xffff, RZ, 0xc0, !PT ;  /* 0x0000ffff9fa17812 */ /* 0x000fe400078ec0ff */
[----:B------:R-:W-:Y:S02]  /*4940*/  LOP3.LUT R164, R160, 0xffff, RZ, 0xc0, !PT ;  /* 0x0000ffffa0a47812 */ /* 0x000fe400078ec0ff */
[----:B------:R-:W-:Y:S02]  /*4950*/  LOP3.LUT R159, R165, R222, RZ, 0xfc, !PT ;  /* 0x000000dea59f7212 */ /* 0x000fe400078efcff */
[----:B------:R-:W-:Y:S02]  /*4960*/  SHF.L.U64.HI R165, R161, 0x10, RZ ;  /* 0x00000010a1a57819 */ /* 0x000fe400000102ff */
[----:B------:R-:W-:Y:S02]  /*4970*/  SHF.L.U64.HI R173, R164, 0x10, RZ ;  /* 0x00000010a4ad7819 */ /* 0x000fe400000102ff */
[----:B------:R-:W-:-:S02]  /*4980*/  F2FP.F16.F32.PACK_AB R174, RZ, R174 ;  /* 0x000000aeffae723e */ /* 0x000fc400000000ff */
[----:B------:R-:W-:Y:S02]  /*4990*/  F2FP.F16.F32.PACK_AB R168, RZ, R188 ;  /* 0x000000bcffa8723e */ /* 0x000fe400000000ff */
        /* <DEDUP_REMOVED lines=61> */
.L_x_5512:
        /* <DEDUP_REMOVED lines=15> */
.L_x_5556:
        /* <DEDUP_REMOVED lines=28> */
.L_x_5559:
[----:B--2---:R-:W-:-:S07]  /*5020*/  FMNMX R7, R5, R2, !PT ;  /* 0x0000000205077209 */ /* 0x004fce0007800000 */
.L_x_5535:
[----:B------:R-:W-:Y:S05]  /*5030*/  BSYNC B0 ;  /* 0x0000000000007941 */ /* 0x000fea0003800000 */
.L_x_5534:
[----:B------:R-:W-:Y:S01]  /*5040*/  ISETP.NE.AND P0, PT, R197, RZ, PT ;  /* 0x000000ffc500720c */ /* 0x000fe20003f05270 */
[----:B------:R-:W-:-:S12]  /*5050*/  BSSY B0, `(.L_x_5532) ;  /* 0x0000004000007945 */ /* 0x000fd80003800000 */
[----:B------:R-:W-:Y:S05]  /*5060*/  @P0 BRA `(.L_x_5537) ;  /* 0x0000000000080947 */ /* 0x000fea0003800000 */
[----:B0-----:R-:W0:Y:S02]  /*5070*/  LDC.64 R4, c[0x0][0x288] ;  /* 0x0000a200ff047b82 */ /* 0x001e240000000a00 */
[----:B0-----:R2:W-:Y:S02]  /*5080*/  REDG.E.MAX.S32.STRONG.GPU desc[UR4][R4.64], R7 ;  /* 0x000000070400798e */ /* 0x0015e4000d10e384 */
.L_x_5537:
[----:B------:R-:W-:Y:S05]  /*5090*/  BSYNC B0 ;  /* 0x0000000000007941 */ /* 0x000fea0003800000 */
.L_x_5532:
        /* <DEDUP_REMOVED lines=13> */
[----:B012---:R-:W-:Y:S05]  /*5170*/  CALL.REL.NOINC `($__internal_42_$__cuda_sm20_rcp_rn_f32_slowpath) ;  /* 0x0000001000187944 */ /* 0x007fea0003c00000 */
[----:B------:R-:W-:Y:S01]  /*5180*/  MOV R5, R0 ;  /* 0x0000000000057202 */ /* 0x000fe20000000f00 */
[----:B------:R-:W-:Y:S06]  /*5190*/  BRA `(.L_x_5539) ;  /* 0x0000000000107947 */ /* 0x000fec0003800000 */
.L_x_5538:
[----:B------:R-:W3:Y:S02]  /*51a0*/  MUFU.RCP R0, R3 ;  /* 0x0000000300007308 */ /* 0x000ee40000001000 */
[----:B---3--:R-:W-:-:S04]  /*51b0*/  FFMA R2, R0, R3, -1 ;  /* 0xbf80000000027423 */ /* 0x008fc80000000003 */
[----:B0-2---:R-:W-:-:S04]  /*51c0*/  FADD.FTZ R5, -R2, -RZ ;  /* 0x800000ff02057221 */ /* 0x005fc80000010100 */
[----:B------:R-:W-:-:S07]  /*51d0*/  FFMA R5, R0, R5, R0 ;  /* 0x0000000500057223 */ /* 0x000fce0000000000 */
.L_x_5539:
[----:B------:R-:W0:Y:S02]  /*51e0*/  LDC.64 R2, c[0x0][0x280] ;  /* 0x0000a000ff027b82 */ /* 0x000e240000000a00 */
[----:B0-----:R-:W-:Y:S01]  /*51f0*/  STG.E desc[UR4][R2.64], R5 ;  /* 0x0000000502007986 */ /* 0x001fe2000c101904 */
[----:B------:R-:W-:Y:S05]  /*5200*/  EXIT ;  /* 0x000000000000794d */ /* 0x000fea0003800000 */
.L_x_5513:
[----:B------:R-:W-:Y:S01]  /*5210*/  HFMA2.MMA R215, -RZ, RZ, 0, 5.9604644775390625e-08 ;  /* 0x00000001ffd77435 */ /* 0x000fe200000001ff */
[----:B------:R-:W-:Y:S02]  /*5220*/  MOV R216, R0 ;  /* 0x0000000000d87202 */ /* 0x000fe40000000f00 */
[----:B------:R-:W-:Y:S02]  /*5230*/  MOV R218, 0x1f ;  /* 0x0000001f00da7802 */ /* 0x000fe40000000f00 */
[----:B------:R-:W-:-:S07]  /*5240*/  MOV R213, 0xffffffff ;  /* 0xffffffff00d57802 */ /* 0x000fce0000000f00 */
[----:B-----5:R-:W-:Y:S05]  /*5250*/  WARPSYNC.COLLECTIVE R213, `(.L_x_5540) ;  /* 0x00000000d5087348 */ /* 0x020fea0003c00000 */
[----:B------:R0:W1:Y:S02]  /*5260*/  SHFL.BFLY P0, R214, R216, R215, R218 ;  /* 0x0c0000d7d8d67389 */ /* 0x00006400000000da */
[----:B01---5:R-:W-:Y:S01]  /*5270*/  ENDCOLLECTIVE ;  /* 0x000000000000791b */ /* 0x023fe20003800000 */
.L_x_5540:
[----:B------:R-:W-:Y:S01]  /*5280*/  HFMA2.MMA R215, -RZ, RZ, 0, 1.1920928955078125e-07 ;  /* 0x00000002ffd77435 */ /* 0x000fe200000001ff */
[----:B------:R-:W-:-:S05]  /*5290*/  MOV R207, R214 ;  /* 0x000000d600cf7202 */ /* 0x000fca0000000f00 */
[----:B------:R-:W-:-:S05]  /*52a0*/  FADD R207, R0, R207 ;  /* 0x000000cf00cf7221 */ /* 0x000fca0000000000 */
[----:B------:R-:W-:-:S07]  /*52b0*/  MOV R216, R207 ;  /* 0x000000cf00d87202 */ /* 0x000fce0000000f00 */
[----:B------:R-:W-:Y:S05]  /*52c0*/  WARPSYNC.COLLECTIVE R213, `(.L_x_5541) ;  /* 0x00000000d5087348 */ /* 0x000fea0003c00000 */
[----:B------:R0:W1:Y:S02]  /*52d0*/  SHFL.BFLY P0, R214, R216, R215, R218 ;  /* 0x0c0000d7d8d67389 */ /* 0x00006400000000da */
[----:B01----:R-:W-:Y:S01]  /*52e0*/  ENDCOLLECTIVE ;  /* 0x000000000000791b */ /* 0x003fe20003800000 */
.L_x_5541:
[----:B------:R-:W-:Y:S01]  /*52f0*/  HFMA2.MMA R215, -RZ, RZ, 0, 2.384185791015625e-07 ;  /* 0x00000004ffd77435 */ /* 0x000fe200000001ff */
[----:B------:R-:W-:-:S05]  /*5300*/  MOV R206, R214 ;  /* 0x000000d600ce7202 */ /* 0x000fca0000000f00 */
[----:B------:R-:W-:-:S05]  /*5310*/  FADD R209, R207, R206 ;  /* 0x000000cecfd17221 */ /* 0x000fca0000000000 */
[----:B------:R-:W-:-:S07]  /*5320*/  MOV R216, R209 ;  /* 0x000000d100d87202 */ /* 0x000fce0000000f00 */
[----:B------:R-:W-:Y:S05]  /*5330*/  WARPSYNC.COLLECTIVE R213, `(.L_x_5542) ;  /* 0x00000000d5087348 */ /* 0x000fea0003c00000 */
[----:B------:R0:W1:Y:S02]  /*5340*/  SHFL.BFLY P0, R214, R216, R215, R218 ;  /* 0x0c0000d7d8d67389 */ /* 0x00006400000000da */
[----:B01----:R-:W-:Y:S01]  /*5350*/  ENDCOLLECTIVE ;  /* 0x000000000000791b */ /* 0x003fe20003800000 */
.L_x_5542:
[----:B------:R-:W-:Y:S01]  /*5360*/  HFMA2.MMA R215, -RZ, RZ, 0, 4.76837158203125e-07 ;  /* 0x00000008ffd77435 */ /* 0x000fe200000001ff */
[----:B------:R-:W-:-:S05]  /*5370*/  MOV R206, R214 ;  /* 0x000000d600ce7202 */ /* 0x000fca0000000f00 */
[----:B------:R-:W-:-:S05]  /*5380*/  FADD R210, R209, R206 ;  /* 0x000000ced1d27221 */ /* 0x000fca0000000000 */
[----:B------:R-:W-:-:S07]  /*5390*/  MOV R216, R210 ;  /* 0x000000d200d87202 */ /* 0x000fce0000000f00 */
[----:B------:R-:W-:Y:S05]  /*53a0*/  WARPSYNC.COLLECTIVE R213, `(.L_x_5543) ;  /* 0x00000000d5087348 */ /* 0x000fea0003c00000 */
[----:B------:R0:W1:Y:S02]  /*53b0*/  SHFL.BFLY P0, R214, R216, R215, R218 ;  /* 0x0c0000d7d8d67389 */ /* 0x00006400000000da */
[----:B01----:R-:W-:Y:S01]  /*53c0*/  ENDCOLLECTIVE ;  /* 0x000000000000791b */ /* 0x003fe20003800000 */
.L_x_5543:
[----:B------:R-:W-:Y:S01]  /*53d0*/  HFMA2.MMA R215, -RZ, RZ, 0, 9.5367431640625e-07 ;  /* 0x00000010ffd77435 */ /* 0x000fe200000001ff */
[----:B------:R-:W-:-:S05]  /*53e0*/  MOV R211, R214 ;  /* 0x000000d600d37202 */ /* 0x000fca0000000f00 */
[----:B------:R-:W-:-:S05]  /*53f0*/  FADD R211, R210, R211 ;  /* 0x000000d3d2d37221 */ /* 0x000fca0000000000 */
[----:B------:R-:W-:-:S07]  /*5400*/  MOV R216, R211 ;  /* 0x000000d300d87202 */ /* 0x000fce0000000f00 */
[----:B------:R-:W-:Y:S05]  /*5410*/  WARPSYNC.COLLECTIVE R213, `(.L_x_5544) ;  /* 0x00000000d5087348 */ /* 0x000fea0003c00000 */
[----:B------:R0:W1:Y:S02]  /*5420*/  SHFL.BFLY P0, R214, R216, R215, R218 ;  /* 0x0c0000d7d8d67389 */ /* 0x00006400000000da */
[----:B01----:R-:W-:Y:S01]  /*5430*/  ENDCOLLECTIVE ;  /* 0x000000000000791b */ /* 0x003fe20003800000 */
.L_x_5544:
        /* <DEDUP_REMOVED lines=136> */
.L_x_5545:
[----:B------:R-:W-:Y:S01]  /*5cc0*/  HFMA2.MMA R215, -RZ, RZ, 0, 1.1920928955078125e-07 ;  /* 0x00000002ffd77435 */ /* 0x000fe200000001ff */
[----:B------:R-:W-:-:S05]  /*5cd0*/  MOV R207, R214 ;  /* 0x000000d600cf7202 */ /* 0x000fca0000000f00 */
[----:B------:R-:W-:-:S05]  /*5ce0*/  FADD R207, R0, R207 ;  /* 0x000000cf00cf7221 */ /* 0x000fca0000000000 */
[----:B------:R-:W-:-:S07]  /*5cf0*/  MOV R216, R207 ;  /* 0x000000cf00d87202 */ /* 0x000fce0000000f00 */
[----:B------:R-:W-:Y:S05]  /*5d00*/  WARPSYNC.COLLECTIVE R213, `(.L_x_5546) ;  /* 0x00000000d5087348 */ /* 0x000fea0003c00000 */
[----:B------:R0:W1:Y:S02]  /*5d10*/  SHFL.BFLY P0, R214, R216, R215, R218 ;  /* 0x0c0000d7d8d67389 */ /* 0x00006400000000da */
[----:B01----:R-:W-:Y:S01]  /*5d20*/  ENDCOLLECTIVE ;  /* 0x000000000000791b */ /* 0x003fe20003800000 */
.L_x_5546:
[----:B------:R-:W-:Y:S01]  /*5d30*/  HFMA2.MMA R215, -RZ, RZ, 0, 2.384185791015625e-07 ;  /* 0x00000004ffd77435 */ /* 0x000fe200000001ff */
[----:B------:R-:W-:-:S05]  /*5d40*/  MOV R210, R214 ;  /* 0x000000d600d27202 */ /* 0x000fca0000000f00 */
[----:B------:R-:W-:-:S05]  /*5d50*/  FADD R210, R207, R210 ;  /* 0x000000d2cfd27221 */ /* 0x000fca0000000000 */
[----:B------:R-:W-:-:S07]  /*5d60*/  MOV R216, R210 ;  /* 0x000000d200d87202 */ /* 0x000fce0000000f00 */
[----:B------:R-:W-:Y:S05]  /*5d70*/  WARPSYNC.COLLECTIVE R213, `(.L_x_5547) ;  /* 0x00000000d5087348 */ /* 0x000fea0003c00000 */
[----:B------:R0:W1:Y:S02]  /*5d80*/  SHFL.BFLY P0, R214, R216, R215, R218 ;  /* 0x0c0000d7d8d67389 */ /* 0x00006400000000da */
[----:B01----:R-:W-:Y:S01]  /*5d90*/  ENDCOLLECTIVE ;  /* 0x000000000000791b */ /* 0x003fe20003800000 */
.L_x_5547:
[----:B------:R-:W-:Y:S01]  /*5da0*/  HFMA2.MMA R215, -RZ, RZ, 0, 4.76837158203125e-07 ;  /* 0x00000008ffd77435 */ /* 0x000fe200000001ff */
[----:B------:R-:W-:-:S05]  /*5db0*/  MOV R209, R214 ;  /* 0x000000d600d17202 */ /* 0x000fca0000000f00 */
[----:B------:R-:W-:-:S05]  /*5dc0*/  FADD R209, R210, R209 ;  /* 0x000000d1d2d17221 */ /* 0x000fca0000000000 */
[----:B------:R-:W-:-:S07]  /*5dd0*/  MOV R216, R209 ;  /* 0x000000d100d87202 */ /* 0x000fce0000000f00 */
[----:B------:R-:W-:Y:S05]  /*5de0*/  WARPSYNC.COLLECTIVE R213, `(.L_x_5548) ;  /* 0x00000000d5087348 */ /* 0x000fea0003c00000 */
[----:B------:R0:W1:Y:S02]  /*5df0*/  SHFL.BFLY P0, R214, R216, R215, R218 ;  /* 0x0c0000d7d8d67389 */ /* 0x00006400000000da */
[----:B01----:R-:W-:Y:S01]  /*5e00*/  ENDCOLLECTIVE ;  /* 0x000000000000791b */ /* 0x003fe20003800000 */
.L_x_5548:
[----:B------:R-:W-:Y:S01]  /*5e10*/  HFMA2.MMA R215, -RZ, RZ, 0, 9.5367431640625e-07 ;  /* 0x00000010ffd77435 */ /* 0x000fe200000001ff */
[----:B------:R-:W-:-:S05]  /*5e20*/  MOV R212, R214 ;  /* 0x000000d600d47202 */ /* 0x000fca0000000f00 */
[----:B------:R-:W-:-:S05]  /*5e30*/  FADD R212, R209, R212 ;  /* 0x000000d4d1d47221 */ /* 0x000fca0000000000 */
[----:B------:R-:W-:-:S07]  /*5e40*/  MOV R216, R212 ;  /* 0x000000d400d87202 */ /* 0x000fce0000000f00 */
[----:B------:R-:W-:Y:S05]  /*5e50*/  WARPSYNC.COLLECTIVE R213, `(.L_x_5549) ;  /* 0x00000000d5087348 */ /* 0x000fea0003c00000 */
[----:B------:R0:W1:Y:S02]  /*5e60*/  SHFL.BFLY P0, R214, R216, R215, R218 ;  /* 0x0c0000d7d8d67389 */ /* 0x00006400000000da */
[----:B01----:R-:W-:Y:S01]  /*5e70*/  ENDCOLLECTIVE ;  /* 0x000000000000791b */ /* 0x003fe20003800000 */
.L_x_5549:
[----:B------:R-:W-:Y:S01]  /*5e80*/  MOV R211, R214 ;  /* 0x000000d600d37202 */ /* 0x000fe20000000f00 */
[----:B------:R-:W-:Y:S06]  /*5e90*/  BRA `(.L_x_5550) ;  /* 0xffffffb400887947 */ /* 0x000fec000383ffff */
.L_x_5533:
[----:B------:R-:W-:Y:S01]  /*5ea0*/  HFMA2.MMA R8, -RZ, RZ, 0, 9.5367431640625e-07 ;  /* 0x00000010ff087435 */ /* 0x000fe200000001ff */
[----:B------:R-:W-:Y:S02]  /*5eb0*/  MOV R6, R201 ;  /* 0x000000c900067202 */ /* 0x000fe40000000f00 */
[----:B------:R-:W-:Y:S02]  /*5ec0*/  MOV R9, 0x1f ;  /* 0x0000001f00097802 */ /* 0x000fe40000000f00 */
[----:B------:R-:W-:-:S07]  /*5ed0*/  MOV R213, 0xffffffff ;  /* 0xffffffff00d57802 */ /* 0x000fce0000000f00 */
[----:B-1---5:R-:W-:Y:S05]  /*5ee0*/  WARPSYNC.COLLECTIVE R213, `(.L_x_5551) ;  /* 0x00000000d5087348 */ /* 0x022fea0003c00000 */
[----:B------:R0:W2:Y:S02]  /*5ef0*/  SHFL.DOWN P0, R4, R6, R8, R9 ;  /* 0x0800000806047389 */ /* 0x0000a40000000009 */
[----:B012--5:R-:W-:Y:S01]  /*5f00*/  ENDCOLLECTIVE ;  /* 0x000000000000791b */ /* 0x027fe20003800000 */
.L_x_5551:
[----:B------:R-:W-:Y:S01]  /*5f10*/  HFMA2.MMA R8, -RZ, RZ, 0, 4.76837158203125e-07 ;  /* 0x00000008ff087435 */ /* 0x000fe200000001ff */
[----:B------:R-:W-:-:S04]  /*5f20*/  MOV R0, R4 ;  /* 0x0000000400007202 */ /* 0x000fc80000000f00 */
[----:B------:R-:W-:-:S04]  /*5f30*/  FMNMX R0, R0, R201, !PT ;  /* 0x000000c900007209 */ /* 0x000fc80007800000 */
[----:B------:R-:W-:-:S07]  /*5f40*/  MOV R6, R0 ;  /* 0x0000000000067202 */ /* 0x000fce0000000f00 */
[----:B------:R-:W-:Y:S05]  /*5f50*/  WARPSYNC.COLLECTIVE R213, `(.L_x_5552) ;  /* 0x00000000d5087348 */ /* 0x000fea0003c00000 */
[----:B------:R0:W1:Y:S02]  /*5f60*/  SHFL.DOWN P0, R4, R6, R8, R9 ;  /* 0x0800000806047389 */ /* 0x0000640000000009 */
[----:B01----:R-:W-:Y:S01]  /*5f70*/  ENDCOLLECTIVE ;  /* 0x000000000000791b */ /* 0x003fe20003800000 */
.L_x_5552:
[----:B------:R-:W-:Y:S01]  /*5f80*/  HFMA2.MMA R8, -RZ, RZ, 0, 2.384185791015625e-07 ;  /* 0x00000004ff087435 */ /* 0x000fe200000001ff */
[----:B------:R-:W-:-:S04]  /*5f90*/  MOV R5, R4 ;  /* 0x0000000400057202 */ /* 0x000fc80000000f00 */
[----:B------:R-:W-:-:S04]  /*5fa0*/  FMNMX R5, R0, R5, !PT ;  /* 0x0000000500057209 */ /* 0x000fc80007800000 */
[----:B------:R-:W-:-:S07]  /*5fb0*/  MOV R6, R5 ;  /* 0x0000000500067202 */ /* 0x000fce0000000f00 */
[----:B------:R-:W-:Y:S05]  /*5fc0*/  WARPSYNC.COLLECTIVE R213, `(.L_x_5553) ;  /* 0x00000000d5087348 */ /* 0x000fea0003c00000 */
[----:B------:R0:W1:Y:S02]  /*5fd0*/  SHFL.DOWN P0, R4, R6, R8, R9 ;  /* 0x0800000806047389 */ /* 0x0000640000000009 */
[----:B01----:R-:W-:Y:S01]  /*5fe0*/  ENDCOLLECTIVE ;  /* 0x000000000000791b */ /* 0x003fe20003800000 */
.L_x_5553:
[----:B------:R-:W-:Y:S01]  /*5ff0*/  HFMA2.MMA R8, -RZ, RZ, 0, 1.1920928955078125e-07 ;  /* 0x00000002ff087435 */ /* 0x000fe200000001ff */
[----:B------:R-:W-:-:S04]  /*6000*/  MOV R2, R4 ;  /* 0x0000000400027202 */ /* 0x000fc80000000f00 */
[----:B------:R-:W-:-:S04]  /*6010*/  FMNMX R2, R5, R2, !PT ;  /* 0x0000000205027209 */ /* 0x000fc80007800000 */
[----:B------:R-:W-:-:S07]  /*6020*/  MOV R6, R2 ;  /* 0x0000000200067202 */ /* 0x000fce0000000f00 */
[----:B------:R-:W-:Y:S05]  /*6030*/  WARPSYNC.COLLECTIVE R213, `(.L_x_5554) ;  /* 0x00000000d5087348 */ /* 0x000fea0003c00000 */
[----:B------:R0:W1:Y:S02]  /*6040*/  SHFL.DOWN P0, R4, R6, R8, R9 ;  /* 0x0800000806047389 */ /* 0x0000640000000009 */
[----:B01----:R-:W-:Y:S01]  /*6050*/  ENDCOLLECTIVE ;  /* 0x000000000000791b */ /* 0x003fe20003800000 */
.L_x_5554:
[----:B------:R-:W-:Y:S01]  /*6060*/  HFMA2.MMA R8, -RZ, RZ, 0, 5.9604644775390625e-08 ;  /* 0x00000001ff087435 */ /* 0x000fe200000001ff */
[----:B------:R-:W-:-:S04]  /*6070*/  MOV R7, R4 ;  /* 0x0000000400077202 */ /* 0x000fc80000000f00 */
[----:B------:R-:W-:-:S04]  /*6080*/  FMNMX R7, R2, R7, !PT ;  /* 0x0000000702077209 */ /* 0x000fc80007800000 */
[----:B------:R-:W-:-:S07]  /*6090*/  MOV R6, R7 ;  /* 0x0000000700067202 */ /* 0x000fce0000000f00 */
[----:B------:R-:W-:Y:S05]  /*60a0*/  WARPSYNC.COLLECTIVE R213, `(.L_x_5555) ;  /* 0x00000000d5087348 */ /* 0x000fea0003c00000 */
[----:B------:R0:W1:Y:S02]  /*60b0*/  SHFL.DOWN P0, R4, R6, R8, R9 ;  /* 0x0800000806047389 */ /* 0x0000640000000009 */
[----:B01----:R-:W-:Y:S01]  /*60c0*/  ENDCOLLECTIVE ;  /* 0x000000000000791b */ /* 0x003fe20003800000 */
.L_x_5555:
[----:B------:R-:W-:Y:S05]  /*60d0*/  BRA `(.L_x_5556) ;  /* 0xffffffec00607947 */ /* 0x000fea000383ffff */
.L_x_5536:
[----:B------:R-:W-:Y:S01]  /*60e0*/  HFMA2.MMA R8, -RZ, RZ, 0, 1.1920928955078125e-07 ;  /* 0x00000002ff087435 */ /* 0x000fe200000001ff */
[----:B--2---:R-:W-:Y:S02]  /*60f0*/  MOV R6, R0 ;  /* 0x0000000000067202 */ /* 0x004fe40000000f00 */
[----:B------:R-:W-:Y:S02]  /*6100*/  MOV R9, 0x1f ;  /* 0x0000001f00097802 */ /* 0x000fe40000000f00 */
[----:B------:R-:W-:-:S07]  /*6110*/  MOV R213, 0xffffffff ;  /* 0xffffffff00d57802 */ /* 0x000fce0000000f00 */
[----:B01---5:R-:W-:Y:S05]  /*6120*/  WARPSYNC.COLLECTIVE R213, `(.L_x_5557) ;  /* 0x00000000d5087348 */ /* 0x023fea0003c00000 */
[----:B------:R2:W3:Y:S02]  /*6130*/  SHFL.DOWN P0, R4, R6, R8, R9 ;  /* 0x0800000806047389 */ /* 0x0004e40000000009 */
[----:B0123-5:R-:W-:Y:S01]  /*6140*/  ENDCOLLECTIVE ;  /* 0x000000000000791b */ /* 0x02ffe20003800000 */
.L_x_5557:
[----:B------:R-:W-:Y:S01]  /*6150*/  HFMA2.MMA R8, -RZ, RZ, 0, 5.9604644775390625e-08 ;  /* 0x00000001ff087435 */ /* 0x000fe200000001ff */
[----:B------:R-:W-:-:S04]  /*6160*/  MOV R5, R4 ;  /* 0x0000000400057202 */ /* 0x000fc80000000f00 */
[----:B------:R-:W-:-:S04]  /*6170*/  FMNMX R5, R5, R0, !PT ;  /* 0x0000000005057209 */ /* 0x000fc80007800000 */
[----:B------:R-:W-:-:S07]  /*6180*/  MOV R6, R5 ;  /* 0x0000000500067202 */ /* 0x000fce0000000f00 */
[----:B------:R-:W-:Y:S05]  /*6190*/  WARPSYNC.COLLECTIVE R213, `(.L_x_5558) ;  /* 0x00000000d5087348 */ /* 0x000fea0003c00000 */
[----:B------:R0:W1:Y:S02]  /*61a0*/  SHFL.DOWN P0, R4, R6, R8, R9 ;  /* 0x0800000806047389 */ /* 0x0000640000000009 */
[----:B01----:R-:W-:Y:S01]  /*61b0*/  ENDCOLLECTIVE ;  /* 0x000000000000791b */ /* 0x003fe20003800000 */
.L_x_5558:
[----:B------:R-:W-:Y:S01]  /*61c0*/  MOV R2, R4 ;  /* 0x0000000400027202 */ /* 0x000fe20000000f00 */
[----:B------:R-:W-:Y:S06]  /*61d0*/  BRA `(.L_x_5559) ;  /* 0xffffffec00907947 */ /* 0x000fec000383ffff */
        .weak           $__internal_42_$__cuda_sm20_rcp_rn_f32_slowpath
        .type           $__internal_42_$__cuda_sm20_rcp_rn_f32_slowpath,@function
        .size           $__internal_42_$__cuda_sm20_rcp_rn_f32_slowpath,(.L_x_14378 - $__internal_42_$__cuda_sm20_rcp_rn_f32_slowpath)
$__internal_42_$__cuda_sm20_rcp_rn_f32_slowpath:
        /* <DEDUP_REMOVED lines=15> */
.L_x_5561:
        /* <DEDUP_REMOVED lines=33> */
.L_x_5563:
[----:B------:R0:W1:Y:S02]  /*64e0*/  MUFU.RCP R207, R0 ;  /* 0x0000000000cf7308 */ /* 0x0000640000001000 */
.L_x_5562:
[----:B------:R-:W-:Y:S05]  /*64f0*/  BSYNC B1 ;  /* 0x0000000000017941 */ /* 0x000fea0003800000 */
.L_x_5560:
[----:B01----:R-:W-:Y:S01]  /*6500*/  MOV R0, R207 ;  /* 0x000000cf00007202 */ /* 0x003fe20000000f00 */
[----:B------:R-:W-:-:S06]  /*6510*/  HFMA2.MMA R207, -RZ, RZ, 0, 0 ;  /* 0x00000000ffcf7435 */ /* 0x000fcc00000001ff */
[----:B------:R-:W-:Y:S05]  /*6520*/  RET.REL.NODEC R206 `(_ZN18transformer_engine13normalization19ln_fwd_tuned_kernelINS0_13Kernel_traitsIff6__halffjLj65536ELj8ELj1ELj4ELj16ENS0_18Kernel_traits_baseILj65536EffS3_fjLj128EEEEEEEvNS0_19ForwardKernelParamsE) ;  /* 0xffffff98ceb47950 */ /* 0x000fea0003c3ffff */
.L_x_5564:
        /* <DEDUP_REMOVED lines=13> */
.L_x_14378:


//--------------------- .text._ZN18transformer_engine13normalization19ln_fwd_tuned_kernelINS0_13Kernel_traitsI6__halfS3_S3_fjLj65536ELj8ELj1ELj4ELj16ENS0_18Kernel_traits_baseILj65536ES3_S3_S3_fjLj128EEEEEEEvNS0_19ForwardKernelParamsE --------------------------
	.section	.text._ZN18transformer_engine13normalization19ln_fwd_tuned_kernelINS0_13Kernel_traitsI6__halfS3_S3_fjLj65536ELj8ELj1ELj4ELj16ENS0_18Kernel_traits_baseILj65536ES3_S3_S3_fjLj128EEEEEEEvNS0_19ForwardKernelParamsE,"ax",@progbits
	.align	128
        .global         _ZN18transformer_engine13normalization19ln_fwd_tuned_kernelINS0_13Kernel_traitsI6__halfS3_S3_fjLj65536ELj8ELj1ELj4ELj16ENS0_18Kernel_traits_baseILj65536ES3_S3_S3_fjLj128EEEEEEEvNS0_19ForwardKernelParamsE
        .type           _ZN18transformer_engine13normalization19ln_fwd_tuned_kernelINS0_13Kernel_traitsI6__halfS3_S3_fjLj65536ELj8ELj1ELj4ELj16ENS0_18Kernel_traits_baseILj65536ES3_S3_S3_fjLj128EEEEEEEvNS0_19ForwardKernelParamsE,@function
        .size           _ZN18transformer_engine13normalization19ln_fwd_tuned_kernelINS0_13Kernel_traitsI6__halfS3_S3_fjLj65536ELj8ELj1ELj4ELj16ENS0_18Kernel_traits_baseILj65536ES3_S3_S3_fjLj128EEEEEEEvNS0_19ForwardKernelParamsE,(.L_x_14379 - _ZN18transformer_engine13normalization19ln_fwd_tuned_kernelINS0_13Kernel_traitsI6__halfS3_S3_fjLj65536ELj8ELj1ELj4ELj16ENS0_18Kernel_traits_baseILj65536ES3_S3_S3_fjLj128EEEEEEEvNS0_19ForwardKernelParamsE)
        .other          _ZN18transformer_engine13normalization19ln_fwd_tuned_kernelINS0_13Kernel_traitsI6__halfS3_S3_fjLj65536ELj8ELj1ELj4ELj16ENS0_18Kernel_traits_baseILj65536ES3_S3_S3_fjLj128EEEEEEEvNS0_19ForwardKernelParamsE,@"STO_CUDA_ENTRY STV_DEFAULT"
_ZN18transformer_engine13normalization19ln_fwd_tuned_kernelINS0_13Kernel_traitsI6__halfS3_S3_fjLj65536ELj8ELj1ELj4ELj16ENS0_18Kernel_traits_baseILj65536ES3_S3_S3_fjLj128EEEEEEEvNS0_19ForwardKernelParamsE:
.text._ZN18transformer_engine13normalization19ln_fwd_tuned_kernelINS0_13Kernel_traitsI6__halfS3_S3_fjLj65536ELj8ELj1ELj4ELj16ENS0_18Kernel_traits_baseILj65536ES3_S3_S3_fjLj128EEEEEEEvNS0_19ForwardKernelParamsE:
        /* <DEDUP_REMOVED lines=10> */
[----:B----4-:R4:W5:Y:S01]  /*00a0*/  @P1 LDG.E R2, desc[UR8][R2.64] ;  /* 0x0000000802021981 */ /* 0x010962000c1e1900 */
[----:B0-----:R-:W-:Y:S01]  /*00b0*/  ULOP3.LUT UR5, UR10, 0x7, URZ, 0xc0, !UPT ;  /* 0x000000070a057892 */ /* 0x001fe2000f8ec03f */
[----:B-1----:R-:W-:Y:S01]  /*00c0*/  LOP3.LUT R11, R12, 0x1f, RZ, 0xc0, !PT ;  /* 0x0000001f0c0b7812 */ /* 0x002fe200078ec0ff */
[----:B------:R-:W-:Y:S01]  /*00d0*/  USHF.R.U32.HI UR7, URZ, 0x3, UR10 ;  /* 0x000000033f077899 */ /* 0x000fe2000801160a */
[----:B------:R-:W-:Y:S01]  /*00e0*/  HFMA2.MMA R10, -RZ, RZ, 0, 0 ;  /* 0x00000000ff0a7435 */ /* 0x000fe200000001ff */
[----:B------:R-:W-:Y:S01]  /*00f0*/  USHF.L.U32 UR4, UR5, 0x7, URZ ;  /* 0x0000000705047899 */ /* 0x000fe2000800063f */
[----:B------:R-:W-:-:S05]  /*0100*/  UMOV UR6, 0x3f800000 ;  /* 0x3f80000000067882 */ /* 0x000fca0000000000 */
[----:B------:R-:W-:Y:S01]  /*0110*/  MOV R0, UR4 ;  /* 0x0000000400007c02 */ /* 0x000fe20008000f00 */
[----:B------:R-:W-:-:S03]  /*0120*/  ULDC UR4, c[0x0][0x218] ;  /* 0x0000860000047ab9 */ /* 0x000fc60000000800 */
[----:B----4-:R-:W-:Y:S02]  /*0130*/  LOP3.LUT R3, R0, 0x380, R11, 0xe2, !PT ;  /* 0x0000038000037812 */ /* 0x010fe400078ee20b */
[----:B------:R-:W-:Y:S02]  /*0140*/  LEA.HI R0, R12, UR7, RZ, 0x19 ;  /* 0x000000070c007c11 */ /* 0x000fe4000f8fc8ff */
[----:B------:R-:W-:Y:S02]  /*0150*/  LOP3.LUT R9, R3, 0x60, R12, 0xf8, !PT ;  /* 0x0000006003097812 */ /* 0x000fe400078ef80c */
[----:B------:R-:W-:Y:S02]  /*0160*/  ISETP.GE.AND P0, PT, R0, UR4, PT ;  /* 0x0000000400007c0c */ /* 0x000fe4000bf06270 */
[----:B-----5:R-:W-:Y:S01]  /*0170*/  @P1 R2UR UR6, R2 ;  /* 0x00000000020612ca */ /* 0x020fe200000e0000 */
[----:B--2---:R-:W-:-:S04]  /*0180*/  IMAD.WIDE.U32 R2, R9, 0x10, R4 ;  /* 0x0000001009027825 */ /* 0x004fc800078e0004 */
[----:B---3--:R-:W-:-:S06]  /*0190*/  IMAD.WIDE.U32 R4, R9, 0x10, R6 ;  /* 0x0000001009047825 */ /* 0x008fcc00078e0006 */
[----:B------:R-:W-:Y:S05]  /*01a0*/  @P0 BRA `(.L_x_5565) ;  /* 0x0000004800040947 */ /* 0x000fea0003800000 */
        /* <DEDUP_REMOVED lines=17> */
[----:B------:R-:W-:Y:S02]  /*02c0*/  MOV R9, R0 ;  /* 0x0000000000097202 */ /* 0x000fe40000000f00 */
[----:B------:R-:W-:Y:S02]  /*02d0*/  MOV R8, RZ ;  /* 0x000000ff00087202 */ /* 0x000fe40000000f00 */
[----:B------:R-:W-:-:S07]  /*02e0*/  MOV R10, RZ ;  /* 0x000000ff000a7202 */ /* 0x000fce0000000f00 */
.L_x_5584:
[----:B-1----:R-:W1:Y:S01]  /*02f0*/  LDC.64 R108, c[0x0][0x220] ;  /* 0x00008800ff6c7b82 */ /* 0x002e620000000a00 */
[----:B------:R-:W-:-:S06]  /*0300*/  USHF.L.U32 UR4, UR5, 0x7, URZ ;  /* 0x0000000705047899 */ /* 0x000fcc000800063f */
[----:B------:R-:W-:-:S04]  /*0310*/  MOV R0, UR4 ;  /* 0x0000000400007c02 */ /* 0x000fc80008000f00 */
[----:B0-----:R-:W-:Y:S02]  /*0320*/  LOP3.LUT R3, R0, 0x380, R11, 0xe2, !PT ;  /* 0x0000038000037812 */ /* 0x001fe400078ee20b */
[----:B------:R-:W-:Y:S02]  /*0330*/  SHF.L.U32 R0, R9, 0xd, RZ ;  /* 0x0000000d09007819 */ /* 0x000fe400000006ff */
        /* <DEDUP_REMOVED lines=28> */
[----:B------:R-:W-:Y:S01]  /*0500*/  ISETP.NE.AND P1, PT, R11, RZ, PT ;  /* 0x000000ff0b00720c */ /* 0x000fe20003f25270 */
[--C-:B--2---:R-:W-:Y:S02]  /*0510*/  HADD2.F32 R2, -RZ, R16.reuse.H0_H0 ;  /* 0x20000010ff027230 */ /* 0x104fe40000004100 */
[----:B------:R-:W-:Y:S02]  /*0520*/  HADD2.F32 R14, -RZ, R16.H1_H1 ;  /* 0x30000010ff0e7230 */ /* 0x000fe40000004100 */
[----:B------:R-:W-:-:S02]  /*0530*/  HADD2.F32 R13, -RZ, R17.H0_H0 ;  /* 0x20000011ff0d7230 */ /* 0x000fc40000004100 */
[----:B------:R-:W-:Y:S01]  /*0540*/  FADD R15, RZ, R2 ;  /* 0x00000002ff0f7221 */ /* 0x000fe20000000000 */
[----:B------:R-:W-:Y:S02]  /*0550*/  HADD2.F32 R16, -RZ, R17.H1_H1 ;  /* 0x30000011ff107230 */ /* 0x000fe40000004100 */
[----:B------:R-:W-:Y:S02]  /*0560*/  HADD2.F32 R112, -RZ, R19.H1_H1 ;  /* 0x30000013ff707230 */ /* 0x000fe40000004100 */
[----:B------:R-:W-:Y:S01]  /*0570*/  FADD R0, R14, R15 ;  /* 0x0000000f0e007221 */ /* 0x000fe20000000000 */
[--C-:B------:R-:W-:Y:S02]  /*0580*/  HADD2.F32 R15, -RZ, R18.reuse.H0_H0 ;  /* 0x20000012ff0f7230 */ /* 0x100fe40000004100 */
[----:B------:R-:W-:Y:S02]  /*0590*/  HADD2.F32 R18, -RZ, R18.H1_H1 ;  /* 0x30000012ff127230 */ /* 0x000fe40000004100 */
[----:B------:R-:W-:Y:S01]  /*05a0*/  FADD R17, R13, R0 ;  /* 0x000000000d117221 */ /* 0x000fe20000000000 */
[----:B---3--:R-:W-:-:S02]  /*05b0*/  HADD2.F32 R114, -RZ, R85.H1_H1 ;  /* 0x30000055ff727230 */ /* 0x008fc40000004100 */
[----:B------:R-:W-:Y:S02]  /*05c0*/  HADD2.F32 R116, -RZ, R87.H1_H1 ;  /* 0x30000057ff747230 */ /* 0x000fe40000004100 */
[----:B------:R-:W-:Y:S01]  /*05d0*/  FADD R0, R16, R17 ;  /* 0x0000001110007221 */ /* 0x000fe20000000000 */
[----:B------:R-:W-:Y:S02]  /*05e0*/  HADD2.F32 R17, -RZ, R19.H0_H0 ;  /* 0x20000013ff117230 */ /* 0x000fe40000004100 */
[----:B------:R-:W-:Y:S02]  /*05f0*/  HADD2.F32 R19, -RZ, R84.H0_H0 ;  /* 0x20000054ff137230 */ /* 0x000fe40000004100 */
[----:B------:R-:W-:Y:S01]  /*0600*/  FADD R113, R15, R0 ;  /* 0x000000000f717221 */ /* 0x000fe20000000000 */
[----:B----4-:R-:W-:-:S03]  /*0610*/  HADD2.F32 R118, -RZ, R89.H1_H1 ;  /* 0x30000059ff767230 */ /* 0x010fc60000004100 */
[----:B------:R-:W-:Y:S01]  /*0620*/  FADD R0, R18, R113 ;  /* 0x0000007112007221 */ /* 0x000fe20000000000 */
[----:B------:R-:W-:-:S03]  /*0630*/  HADD2.F32 R120, -RZ, R91.H1_H1 ;  /* 0x3000005bff787230 */ /* 0x000fc60000004100 */
[----:B------:R-:W-:-:S04]  /*0640*/  FADD R113, R17, R0 ;  /* 0x0000000011717221 */ /* 0x000fc80000000000 */
[----:B------:R-:W-:Y:S01]  /*0650*/  FADD R0, R112, R113 ;  /* 0x0000007170007221 */ /* 0x000fe20000000000 */
[----:B------:R-:W-:Y:S02]  /*0660*/  HADD2.F32 R113, -RZ, R84.H1_H1 ;  /* 0x30000054ff717230 */ /* 0x000fe40000004100 */
[----:B------:R-:W-:Y:S02]  /*0670*/  HADD2.F32 R84, -RZ, R85.H0_H0 ;  /* 0x20000055ff547230 */ /* 0x000fe40000004100 */
[----:B------:R-:W-:Y:S01]  /*0680*/  FADD R0, R19, R0 ;  /* 0x0000000013007221 */ /* 0x000fe20000000000 */
[----:B------:R-:W-:Y:S02]  /*0690*/  HADD2.F32 R85, -RZ, R86.H0_H0 ;  /* 0x20000056ff557230 */ /* 0x000fe40000004100 */
[----:B------:R-:W-:Y:S02]  /*06a0*/  HADD2.F32 R122, -RZ, R93.H1_H1 ;  /* 0x3000005dff7a7230 */ /* 0x000fe40000004100 */
[----:B------:R-:W-:Y:S01]  /*06b0*/  FADD R115, R113, R0 ;  /* 0x0000000071737221 */ /* 0x000fe20000000000 */
[----:B------:R-:W-:-:S03]  /*06c0*/  HADD2.F32 R124, -RZ, R95.H1_H1 ;  /* 0x3000005fff7c7230 */ /* 0x000fc60000004100 */
[----:B------:R-:W-:Y:S01]  /*06d0*/  FADD R115, R84, R115 ;  /* 0x0000007354737221 */ /* 0x000fe20000000000 */
[----:B------:R-:W-:-:S03]  /*06e0*/  HADD2.F32 R126, -RZ, R97.H1_H1 ;  /* 0x30000061ff7e7230 */ /* 0x000fc60000004100 */
[----:B------:R-:W-:Y:S01]  /*06f0*/  FADD R0, R114, R115 ;  /* 0x0000007372007221 */ /* 0x000fe20000000000 */
[----:B------:R-:W-:Y:S02]  /*0700*/  HADD2.F32 R115, -RZ, R86.H1_H1 ;  /* 0x30000056ff737230 */ /* 0x000fe40000004100 */
[----:B------:R-:W-:Y:S02]  /*0710*/  HADD2.F32 R86, -RZ, R87.H0_H0 ;  /* 0x20000057ff567230 */ /* 0x000fe40000004100 */
[----:B------:R-:W-:Y:S01]  /*0720*/  FADD R0, R85, R0 ;  /* 0x0000000055007221 */ /* 0x000fe20000000000 */
[----:B------:R-:W-:Y:S02]  /*0730*/  HADD2.F32 R87, -RZ, R88.H0_H0 ;  /* 0x20000058ff577230 */ /* 0x000fe40000004100 */
[--C-:B------:R-:W-:Y:S02]  /*0740*/  HADD2.F32 R128, -RZ, R99.reuse.H0_H0 ;  /* 0x20000063ff807230 */ /* 0x100fe40000004100 */
[----:B------:R-:W-:Y:S01]  /*0750*/  FADD R117, R115, R0 ;  /* 0x0000000073757221 */ /* 0x000fe20000000000 */
[----:B------:R-:W-:-:S02]  /*0760*/  HADD2.F32 R130, -RZ, R99.H1_H1 ;  /* 0x30000063ff827230 */ /* 0x000fc40000004100 */
[----:B------:R-:W-:Y:S02]  /*0770*/  HADD2.F32 R132, -RZ, R100.H1_H1 ;  /* 0x30000064ff847230 */ /* 0x000fe40000004100 */
[----:B------:R-:W-:Y:S01]  /*0780*/  FADD R117, R86, R117 ;  /* 0x0000007556757221 */ /* 0x000fe20000000000 */
[--C-:B------:R-:W-:Y:S02]  /*0790*/  HADD2.F32 R131, -RZ, R101.reuse.H0_H0 ;  /* 0x20000065ff837230 */ /* 0x100fe40000004100 */
[----:B------:R-:W-:Y:S02]  /*07a0*/  HADD2.F32 R134, -RZ, R101.H1_H1 ;  /* 0x30000065ff867230 */ /* 0x000fe40000004100 */
[----:B------:R-:W-:Y:S01]  /*07b0*/  FADD R0, R116, R117 ;  /* 0x0000007574007221 */ /* 0x000fe20000000000 */
[----:B------:R-:W-:Y:S02]  /*07c0*/  HADD2.F32 R117, -RZ, R88.H1_H1 ;  /* 0x30000058ff757230 */ /* 0x000fe40000004100 */
[----:B------:R-:W-:-:S02]  /*07d0*/  HADD2.F32 R88, -RZ, R89.H0_H0 ;  /* 0x20000059ff587230 */ /* 0x000fc40000004100 */
[----:B------:R-:W-:Y:S01]  /*07e0*/  FADD R0, R87, R0 ;  /* 0x0000000057007221 */ /* 0x000fe20000000000 */
[----:B------:R-:W-:Y:S02]  /*07f0*/  HADD2.F32 R89, -RZ, R90.H0_H0 ;  /* 0x2000005aff597230 */ /* 0x000fe40000004100 */
[--C-:B------:R-:W-:Y:S02]  /*0800*/  HADD2.F32 R133, -RZ, R102.reuse.H0_H0 ;  /* 0x20000066ff857230 */ /* 0x100fe40000004100 */
[----:B------:R-:W-:Y:S01]  /*0810*/  FADD R119, R117, R0 ;  /* 0x0000000075777221 */ /* 0x000fe20000000000 */
[----:B------:R-:W-:Y:S02]  /*0820*/  HADD2.F32 R135, -RZ, R102.H1_H1 ;  /* 0x30000066ff877230 */ /* 0x000fe40000004100 */
[--C-:B------:R-:W-:Y:S02]  /*0830*/  HADD2.F32 R136, -RZ, R103.reuse.H0_H0 ;  /* 0x20000067ff887230 */ /* 0x100fe40000004100 */
[----:B------:R-:W-:Y:S01]  /*0840*/  FADD R119, R88, R119 ;  /* 0x0000007758777221 */ /* 0x000fe20000000000 */
[----:B------:R-:W-:-:S02]  /*0850*/  HADD2.F32 R137, -RZ, R103.H1_H1 ;  /* 0x30000067ff897230 */ /* 0x000fc40000004100 */
[----:B------:R-:W-:Y:S02]  /*0860*/  HADD2.F32 R138, -RZ, R104.H0_H0 ;  /* 0x20000068ff8a7230 */ /* 0x000fe40000004100 */
[----:B------:R-:W-:Y:S01]  /*0870*/  FADD R0, R118, R119 ;  /* 0x0000007776007221 */ /* 0x000fe20000000000 */
[----:B------:R-:W-:Y:S02]  /*0880*/  HADD2.F32 R119, -RZ, R90.H1_H1 ;  /* 0x3000005aff777230 */ /* 0x000fe40000004100 */
[----:B------:R-:W-:Y:S02]  /*0890*/  HADD2.F32 R90, -RZ, R91.H0_H0 ;  /* 0x2000005bff5a7230 */ /* 0x000fe40000004100 */
[----:B------:R-:W-:Y:S01]  /*08a0*/  FADD R0, R89, R0 ;  /* 0x0000000059007221 */ /* 0x000fe20000000000 */
[----:B------:R-:W-:Y:S02]  /*08b0*/  HADD2.F32 R91, -RZ, R92.H0_H0 ;  /* 0x2000005cff5b7230 */ /* 0x000fe40000004100 */
[----:B------:R-:W-:-:S02]  /*08c0*/  HADD2.F32 R104, -RZ, R104.H1_H1 ;  /* 0x30000068ff687230 */ /* 0x000fc40000004100 */
[----:B------:R-:W-:Y:S01]  /*08d0*/  FADD R121, R119, R0 ;  /* 0x0000000077797221 */ /* 0x000fe20000000000 */
[--C-:B------:R-:W-:Y:S02]  /*08e0*/  HADD2.F32 R139, -RZ, R105.reuse.H0_H0 ;  /* 0x20000069ff8b7230 */ /* 0x100fe40000004100 */
[----:B------:R-:W-:Y:S02]  /*08f0*/  HADD2.F32 R140, -RZ, R105.H1_H1 ;  /* 0x30000069ff8c7230 */ /* 0x000fe40000004100 */
[----:B------:R-:W-:Y:S01]  /*0900*/  FADD R121, R90, R121 ;  /* 0x000000795a797221 */ /* 0x000fe20000000000 */
[--C-:B------:R-:W-:Y:S02]  /*0910*/  HADD2.F32 R105, -RZ, R106.reuse.H0_H0 ;  /* 0x2000006aff697230 */ /* 0x100fe40000004100 */
[----:B------:R-:W-:Y:S02]  /*0920*/  HADD2.F32 R141, -RZ, R106.H1_H1 ;  /* 0x3000006aff8d7230 */ /* 0x000fe40000004100 */
[----:B------:R-:W-:Y:S01]  /*0930*/  FADD R0, R120, R121 ;  /* 0x0000007978007221 */ /* 0x000fe20000000000 */
[----:B------:R-:W-:-:S02]  /*0940*/  HADD2.F32 R121, -RZ, R92.H1_H1 ;  /* 0x3000005cff797230 */ /* 0x000fc40000004100 */
[----:B------:R-:W-:Y:S02]  /*0950*/  HADD2.F32 R92, -RZ, R93.H0_H0 ;  /* 0x2000005dff5c7230 */ /* 0x000fe40000004100 */
[----:B------:R-:W-:Y:S01]  /*0960*/  FADD R0, R91, R0 ;  /* 0x000000005b007221 */ /* 0x000fe20000000000 */
[----:B------:R-:W-:Y:S02]  /*0970*/  HADD2.F32 R93, -RZ, R94.H0_H0 ;  /* 0x2000005eff5d7230 */ /* 0x000fe40000004100 */
[--C-:B------:R-:W-:Y:S02]  /*0980*/  HADD2.F32 R106, -RZ, R107.reuse.H0_H0 ;  /* 0x2000006bff6a7230 */ /* 0x100fe40000004100 */
[----:B------:R-:W-:Y:S01]  /*0990*/  FADD R123, R121, R0 ;  /* 0x00000000797b7221 */ /* 0x000fe20000000000 */
[----:B------:R-:W-:Y:S02]  /*09a0*/  HADD2.F32 R142, -RZ, R107.H1_H1 ;  /* 0x3000006bff8e7230 */ /* 0x000fe40000004100 */
[----:B------:R-:W-:-:S02]  /*09b0*/  HADD2.F32 R107, -RZ, R108.H0_H0 ;  /* 0x2000006cff6b7230 */ /* 0x000fc40000004100 */
[----:B------:R-:W-:Y:S01]  /*09c0*/  FADD R123, R92, R123 ;  /* 0x0000007b5c7b7221 */ /* 0x000fe20000000000 */
[----:B------:R-:W-:Y:S02]  /*09d0*/  HADD2.F32 R143, -RZ, R108.H1_H1 ;  /* 0x3000006cff8f7230 */ /* 0x000fe40000004100 */
[----:B------:R-:W-:Y:S02]  /*09e0*/  HADD2.F32 R108, -RZ, R109.H0_H0 ;  /* 0x2000006dff6c7230 */ /* 0x000fe40000004100 */
[----:B------:R-:W-:Y:S01]  /*09f0*/  FADD R0, R122, R123 ;  /* 0x0000007b7a007221 */ /* 0x000fe20000000000 */
[----:B------:R-:W-:Y:S02]  /*0a00*/  HADD2.F32 R123, -RZ, R94.H1_H1 ;  /* 0x3000005eff7b7230 */ /* 0x000fe40000004100 */
[----:B------:R-:W-:Y:S02]  /*0a10*/  HADD2.F32 R94, -RZ, R95.H0_H0 ;  /* 0x2000005fff5e7230 */ /* 0x000fe40000004100 */
[----:B------:R-:W-:Y:S01]  /*0a20*/  FADD R0, R93, R0 ;  /* 0x000000005d007221 */ /* 0x000fe20000000000 */
[----:B------:R-:W-:-:S02]  /*0a30*/  HADD2.F32 R95, -RZ, R96.H0_H0 ;  /* 0x20000060ff5f7230 */ /* 0x000fc40000004100 */
[----:B------:R-:W-:Y:S02]  /*0a40*/  HADD2.F32 R144, -RZ, R109.H1_H1 ;  /* 0x3000006dff907230 */ /* 0x000fe40000004100 */
[----:B------:R-:W-:Y:S01]  /*0a50*/  FADD R125, R123, R0 ;  /* 0x000000007b7d7221 */ /* 0x000fe20000000000 */
[--C-:B------:R-:W-:Y:S02]  /*0a60*/  HADD2.F32 R109, -RZ, R110.reuse.H0_H0 ;  /* 0x2000006eff6d7230 */ /* 0x100fe40000004100 */
[----:B------:R-:W-:Y:S02]  /*0a70*/  HADD2.F32 R110, -RZ, R110.H1_H1 ;  /* 0x3000006eff6e7230 */ /* 0x000fe40000004100 */
[----:B------:R-:W-:Y:S01]  /*0a80*/  FADD R125, R94, R125 ;  /* 0x0000007d5e7d7221 */ /* 0x000fe20000000000 */
[--C-:B------:R-:W-:Y:S02]  /*0a90*/  HADD2.F32 R146, -RZ, R111.reuse.H0_H0 ;  /* 0x2000006fff927230 */ /* 0x100fe40000004100 */
[----:B------:R-:W-:-:S02]  /*0aa0*/  HADD2.F32 R111, -RZ, R111.H1_H1 ;  /* 0x3000006fff6f7230 */ /* 0x000fc40000004100 */
[----:B------:R-:W-:Y:S01]  /*0ab0*/  FADD R0, R124, R125 ;  /* 0x0000007d7c007221 */ /* 0x000fe20000000000 */
[----:B------:R-:W-:Y:S02]  /*0ac0*/  HADD2.F32 R125, -RZ, R96.H1_H1 ;  /* 0x30000060ff7d7230 */ /* 0x000fe40000004100 */
[----:B------:R-:W-:Y:S02]  /*0ad0*/  HADD2.F32 R96, -RZ, R97.H0_H0 ;  /* 0x20000061ff607230 */ /* 0x000fe40000004100 */
[----:B------:R-:W-:Y:S01]  /*0ae0*/  FADD R0, R95, R0 ;  /* 0x000000005f007221 */ /* 0x000fe20000000000 */
[----:B------:R-:W-:-:S03]  /*0af0*/  HADD2.F32 R97, -RZ, R98.H0_H0 ;  /* 0x20000062ff617230 */ /* 0x000fc60000004100 */
[----:B------:R-:W-:-:S04]  /*0b00*/  FADD R127, R125, R0 ;  /* 0x000000007d7f7221 */ /* 0x000fc80000000000 */
[----:B------:R-:W-:-:S04]  /*0b10*/  FADD R127, R96, R127 ;  /* 0x0000007f607f7221 */ /* 0x000fc80000000000 */
[----:B------:R-:W-:Y:S01]  /*0b20*/  FADD R0, R126, R127 ;  /* 0x0000007f7e007221 */ /* 0x000fe20000000000 */
[----:B------:R-:W-:Y:S01]  /*0b30*/  HADD2.F32 R127, -RZ, R98.H1_H1 ;  /* 0x30000062ff7f7230 */ /* 0x000fe20000004100 */
[----:B------:R-:W-:Y:S02]  /*0b40*/  LOP3.LUT R98, R145, 0x7fffffc, RZ, 0xc0, !PT ;  /* 0x07fffffc91627812 */ /* 0x000fe400078ec0ff */
[----:B------:R-:W-:Y:S02]  /*0b50*/  FADD R0, R97, R0 ;  /* 0x0000000061007221 */ /* 0x000fe40000000000 */
[----:B------:R-:W-:Y:S02]  /*0b60*/  @!P0 IADD3 R98, R98, 0x4, RZ ;  /* 0x0000000462628810 */ /* 0x000fe40007ffe0ff */
[----:B------:R-:W-:-:S04]  /*0b70*/  FADD R129, R127, R0 ;  /* 0x000000007f817221 */ /* 0x000fc80000000000 */
[----:B------:R-:W-:Y:S01]  /*0b80*/  FADD R99, R128, R129 ;  /* 0x0000008180637221 */ /* 0x000fe20000000000 */
[----:B------:R-:W-:-:S03]  /*0b90*/  HADD2.F32 R129, -RZ, R100.H0_H0 ;  /* 0x20000064ff817230 */ /* 0x000fc60000004100 */
        /* <DEDUP_REMOVED lines=174> */
.L_x_5603:
[----:B------:R-:W2:Y:S01]  /*1680*/  @!P1 S2R R99, SR_CgaCtaId ;  /* 0x0000000000639919 */ /* 0x000ea20000008800 */
[----:B------:R-:W-:Y:S01]  /*1690*/  ISETP.GT.U32.AND P0, PT, R11, 0x3, PT ;  /* 0x000000030b00780c */ /* 0x000fe20003f04070 */
[----:B------:R-:W-:Y:S05]  /*16a0*/  WARPSYNC.ALL ;  /* 0x0000000000007948 */ /* 0x000fea0003800000 */
[----:B------:R-:W-:Y:S01]  /*16b0*/  @!P1 MOV R0, 0x400 ;  /* 0x0000040000009802 */ /* 0x000fe20000000f00 */
[----:B------:R-:W-:Y:S01]  /*16c0*/  HFMA2.MMA R150, -RZ, RZ, 0, 0 ;  /* 0x00000000ff967435 */ /* 0x000fe200000001ff */
[----:B------:R-:W-:Y:S01]  /*16d0*/  LOP3.LUT R147, R145, 0x3, RZ, 0xc0, !PT ;  /* 0x0000000391937812 */ /* 0x000fe200078ec0ff */
[----:B------:R-:W-:Y:S01]  /*16e0*/  BSSY B0, `(.L_x_5567) ;  /* 0x0000022000007945 */ /* 0x000fe20003800000 */
[----:B------:R-:W-:-:S02]  /*16f0*/  @!P1 IADD3 R0, R0, 0x10, RZ ;  /* 0x0000001000009810 */ /* 0x000fc40007ffe0ff */
[----:B------:R-:W-:Y:S01]  /*1700*/  LOP3.LUT P3, RZ, R147, 0x1f, R12, 0xf8, !PT ;  /* 0x0000001f93ff7812 */ /* 0x000fe2000786f80c */
[----:B------:R-:W3:Y:S01]  /*1710*/  @!P0 S2R R149, SR_CgaCtaId ;  /* 0x0000000000958919 */ /* 0x000ee20000008800 */
[----:B------:R-:W-:Y:S02]  /*1720*/  @!P0 MOV R101, 0x400 ;  /* 0x0000040000658802 */ /* 0x000fe40000000f00 */
[----:B------:R-:W-:Y:S02]  /*1730*/  @!P0 MOV R150, 0x45000000 ;  /* 0x4500000000968802 */ /* 0x000fe40000000f00 */
[----:B------:R-:W-:Y:S01]  /*1740*/  @!P0 IADD3 R102, R101, 0x10, RZ ;  /* 0x0000001065668810 */ /* 0x000fe20007ffe0ff */
[----:B-1----:R-:W-:Y:S02]  /*1750*/  FADD R101, R148, R103 ;  /* 0x0000006794657221 */ /* 0x002fe40000000000 */
[----:B------:R-:W1:Y:S01]  /*1760*/  SHFL.DOWN PT, R151, R150, 0x2, 0x1f ;  /* 0x08401f0096977f89 */ /* 0x000e6200000e0000 */
[----:B--2---:R-:W-:-:S02]  /*1770*/  @!P1 LEA R99, R99, R0, 0x18 ;  /* 0x0000000063639211 */ /* 0x004fc400078ec0ff */
[----:B------:R-:W-:Y:S02]  /*1780*/  @!P1 IADD3 R0, R98, R147, RZ ;  /* 0x0000009362009210 */ /* 0x000fe40007ffe0ff */
[----:B------:R-:W-:Y:S02]  /*1790*/  @!P0 IADD3 R98, R11, R98, RZ ;  /* 0x000000620b628210 */ /* 0x000fe40007ffe0ff */
[----:B------:R-:W-:-:S05]  /*17a0*/  @!P1 LEA R0, R0, R99, 0x3 ;  /* 0x0000006300009211 */ /* 0x000fca00078e18ff */
[----:B------:R2:W-:Y:S01]  /*17b0*/  @!P1 STS.64 [R0], R100 ;  /* 0x0000006400009388 */ /* 0x0005e20000000a00 */
[----:B---3--:R-:W-:Y:S01]  /*17c0*/  @!P0 LEA R149, R149, R102, 0x18 ;  /* 0x0000006695958211 */ /* 0x008fe200078ec0ff */
[----:B-1----:R-:W-:-:S03]  /*17d0*/  FADD R152, R151, R150 ;  /* 0x0000009697987221 */ /* 0x002fc60000000000 */
[----:B------:R-:W-:Y:S02]  /*17e0*/  @!P0 LEA R102, R98, R149, 0x3 ;  /* 0x0000009562668211 */ /* 0x000fe400078e18ff */
[----:B------:R-:W-:Y:S01]  /*17f0*/  CS2R R98, SRZ ;  /* 0x0000000000627805 */ /* 0x000fe2000001ff00 */
[----:B------:R-:W-:Y:S01]  /*1800*/  BAR.SYNC.DEFER_BLOCKING 0x0 ;  /* 0x0000000000007b1d */ /* 0x000fe20000010000 */
[----:B--2---:R-:W-:-:S04]  /*1810*/  IADD3 R0, R152, 0x1800000, RZ ;  /* 0x0180000098007810 */ /* 0x004fc80007ffe0ff */
[----:B------:R-:W-:Y:S01]  /*1820*/  LOP3.LUT R0, R0, 0x7f800000, RZ, 0xc0, !PT ;  /* 0x7f80000000007812 */ /* 0x000fe200078ec0ff */
[----:B------:R-:W1:Y:S03]  /*1830*/  @!P0 LDS.64 R98, [R102] ;  /* 0x0000000066628984 */ /* 0x000e660000000a00 */
[----:B------:R-:W-:Y:S01]  /*1840*/  ISETP.GT.U32.AND P0, PT, R0, 0x1ffffff, PT ;  /* 0x01ffffff0000780c */ /* 0x000fe20003f04070 */
[----:B-1----:R1:W2:Y:S04]  /*1850*/  SHFL.DOWN PT, R153, R98, 0x2, 0x1f ;  /* 0x08401f0062997f89 */ /* 0x0022a800000e0000 */
[----:B------:R1:W3:Y:S08]  /*1860*/  SHFL.DOWN PT, R154, R99, 0x2, 0x1f ;  /* 0x08401f00639a7f89 */ /* 0x0002f000000e0000 */
[----:B------:R-:W-:Y:S05]  /*1870*/  @P0 BRA `(.L_x_5568) ;  /* 0x0000000000100947 */ /* 0x000fea0003800000 */
[----:B------:R-:W-:Y:S02]  /*1880*/  MOV R0, R152 ;  /* 0x0000009800007202 */ /* 0x000fe40000000f00 */
[----:B------:R-:W-:-:S07]  /*1890*/  MOV R100, 0x18b0 ;  /* 0x000018b000647802 */ /* 0x000fce0000000f00 */
[----:B0123-5:R-:W-:Y:S05]  /*18a0*/  CALL.REL.NOINC `($__internal_43_$__cuda_sm20_rcp_rn_f32_slowpath) ;  /* 0x0000004400607944 */ /* 0x02ffea0003c00000 */
[----:B------:R-:W-:Y:S05]  /*18b0*/  BRA `(.L_x_5569) ;  /* 0x0000000000107947 */ /* 0x000fea0003800000 */
.L_x_5568:
[----:B------:R-:W4:Y:S02]  /*18c0*/  MUFU.RCP R101, R152 ;  /* 0x0000009800657308 */ /* 0x000f240000001000 */
[----:B----4-:R-:W-:-:S04]  /*18d0*/  FFMA R0, R152, R101, -1 ;  /* 0xbf80000098007423 */ /* 0x010fc80000000065 */
[----:B------:R-:W-:-:S04]  /*18e0*/  FADD.FTZ R0, -R0, -RZ ;  /* 0x800000ff00007221 */ /* 0x000fc80000010100 */
[----:B------:R-:W-:-:S07]  /*18f0*/  FFMA R0, R101, R0, R101 ;  /* 0x0000000065007223 */ /* 0x000fce0000000065 */
.L_x_5569:
[----:B------:R-:W-:Y:S05]  /*1900*/  BSYNC B0 ;  /* 0x0000000000007941 */ /* 0x000fea0003800000 */
.L_x_5567:
[----:B------:R-:W4:Y:S01]  /*1910*/  SHFL.DOWN PT, R103, R152, 0x1, 0x1f ;  /* 0x08201f0098677f89 */ /* 0x000f2200000e0000 */
[----:B--2---:R-:W-:Y:S01]  /*1920*/  FADD R100, -R153, R98 ;  /* 0x0000006299647221 */ /* 0x004fe20000000100 */
[----:B------:R-:W-:Y:S01]  /*1930*/  FMUL R153, R151, R153 ;  /* 0x0000009997997220 */ /* 0x000fe20000400000 */
[----:B------:R-:W-:Y:S02]  /*1940*/  BSSY B0, `(.L_x_5570) ;  /* 0x0000018000007945 */ /* 0x000fe40003800000 */
[----:B------:R-:W-:-:S04]  /*1950*/  FMUL R101, R100, R100 ;  /* 0x0000006464657220 */ /* 0x000fc80000400000 */
[----:B------:R-:W-:Y:S01]  /*1960*/  FMUL R100, R101, R150 ;  /* 0x0000009665647220 */ /* 0x000fe20000400000 */
[----:B---3--:R-:W-:Y:S01]  /*1970*/  FADD R101, R154, R99 ;  /* 0x000000639a657221 */ /* 0x008fe20000000000 */
[----:B-1----:R-:W-:Y:S02]  /*1980*/  FFMA R99, R150, R98, R153 ;  /* 0x0000006296637223 */ /* 0x002fe40000000099 */
[----:B------:R-:W-:Y:S02]  /*1990*/  FMUL R100, R151, R100 ;  /* 0x0000006497647220 */ /* 0x000fe40000400000 */
[-C--:B------:R-:W-:Y:S02]  /*19a0*/  FMUL R99, R99, R0.reuse ;  /* 0x0000000063637220 */ /* 0x080fe40000400000 */
[----:B------:R-:W-:-:S03]  /*19b0*/  FFMA R151, R100, R0, R101 ;  /* 0x0000000064977223 */ /* 0x000fc60000000065 */
[----:B------:R1:W2:Y:S01]  /*19c0*/  SHFL.DOWN PT, R98, R99, 0x1, 0x1f ;  /* 0x08201f0063627f89 */ /* 0x0002a200000e0000 */
[----:B----4-:R-:W-:-:S03]  /*19d0*/  FADD R147, R152, R103 ;  /* 0x0000006798937221 */ /* 0x010fc60000000000 */
[----:B------:R1:W3:Y:S02]  /*19e0*/  SHFL.DOWN PT, R150, R151, 0x1, 0x1f ;  /* 0x08201f0097967f89 */ /* 0x0002e400000e0000 */
[----:B------:R-:W-:-:S04]  /*19f0*/  IADD3 R0, R147, 0x1800000, RZ ;  /* 0x0180000093007810 */ /* 0x000fc80007ffe0ff */
[----:B------:R-:W-:-:S04]  /*1a00*/  LOP3.LUT R0, R0, 0x7f800000, RZ, 0xc0, !PT ;  /* 0x7f80000000007812 */ /* 0x000fc800078ec0ff */
[----:B------:R-:W-:-:S13]  /*1a10*/  ISETP.GT.U32.AND P0, PT, R0, 0x1ffffff, PT ;  /* 0x01ffffff0000780c */ /* 0x000fda0003f04070 */
[----:B-12---:R-:W-:Y:S05]  /*1a20*/  @P0 BRA `(.L_x_5571) ;  /* 0x0000000000140947 */ /* 0x006fea0003800000 */
[----:B------:R-:W-:Y:S02]  /*1a30*/  MOV R0, R147 ;  /* 0x0000009300007202 */ /* 0x000fe40000000f00 */
[----:B------:R-:W-:-:S07]  /*1a40*/  MOV R100, 0x1a60 ;  /* 0x00001a6000647802 */ /* 0x000fce0000000f00 */
[----:B0--3-5:R-:W-:Y:S05]  /*1a50*/  CALL.REL.NOINC `($__internal_43_$__cuda_sm20_rcp_rn_f32_slowpath) ;  /* 0x0000004000f47944 */ /* 0x029fea0003c00000 */
[----:B------:R-:W-:Y:S01]  /*1a60*/  MOV R100, R0 ;  /* 0x0000000000647202 */ /* 0x000fe20000000f00 */
[----:B------:R-:W-:Y:S06]  /*1a70*/  BRA `(.L_x_5572) ;  /* 0x0000000000107947 */ /* 0x000fec0003800000 */
.L_x_5571:
[----:B------:R-:W1:Y:S02]  /*1a80*/  MUFU.RCP R100, R147 ;  /* 0x0000009300647308 */ /* 0x000e640000001000 */
[----:B-1----:R-:W-:-:S04]  /*1a90*/  FFMA R0, R147, R100, -1 ;  /* 0xbf80000093007423 */ /* 0x002fc80000000064 */
[----:B------:R-:W-:-:S04]  /*1aa0*/  FADD.FTZ R101, -R0, -RZ ;  /* 0x800000ff00657221 */ /* 0x000fc80000010100 */
[----:B------:R-:W-:-:S07]  /*1ab0*/  FFMA R100, R100, R101, R100 ;  /* 0x0000006564647223 */ /* 0x000fce0000000064 */
.L_x_5572:
[----:B------:R-:W-:Y:S05]  /*1ac0*/  BSYNC B0 ;  /* 0x0000000000007941 */ /* 0x000fea0003800000 */
.L_x_5570:
[----:B------:R-:W1:Y:S01]  /*1ad0*/  LDC R0, c[0x0][0x210] ;  /* 0x00008400ff007b82 */ /* 0x000e620000000800 */
[----:B------:R-:W-:Y:S01]  /*1ae0*/  FADD R101, R99, -R98 ;  /* 0x8000006263657221 */ /* 0x000fe20000000000 */
[----:B------:R-:W-:Y:S01]  /*1af0*/  FMUL R147, R103, R98 ;  /* 0x0000006267937220 */ /* 0x000fe20000400000 */
[----:B------:R-:W-:Y:S01]  /*1b00*/  LOP3.LUT R153, R8, 0x1, RZ, 0xc0, !PT ;  /* 0x0000000108997812 */ /* 0x000fe200078ec0ff */
[----:B---3--:R-:W-:Y:S01]  /*1b10*/  FADD R151, R151, R150 ;  /* 0x0000009697977221 */ /* 0x008fe20000000000 */
[----:B------:R-:W-:Y:S01]  /*1b20*/  FMUL R101, R101, R101 ;  /* 0x0000006565657220 */ /* 0x000fe20000400000 */
[----:B------:R-:W-:Y:S01]  /*1b30*/  FFMA R147, R152, R99, R147 ;  /* 0x0000006398937223 */ /* 0x000fe20000000093 */
[----:B------:R-:W-:Y:S01]  /*1b40*/  LEA.HI R149, R12, UR7, RZ, 0x19 ;  /* 0x000000070c957c11 */ /* 0x000fe2000f8fc8ff */
[----:B------:R-:W0:Y:S01]  /*1b50*/  @!P3 LDC.64 R98, c[0x0][0x240] ;  /* 0x00009000ff62bb82 */ /* 0x000e220000000a00 */
[----:B------:R-:W-:Y:S01]  /*1b60*/  FMUL R152, R152, R101 ;  /* 0x0000006598987220 */ /* 0x000fe20000400000 */
[----:B------:R-:W-:Y:S01]  /*1b70*/  FMUL R147, R147, R100 ;  /* 0x0000006493937220 */ /* 0x000fe20000400000 */
[----:B------:R-:W-:-:S02]  /*1b80*/  ISETP.GT.U32.AND P0, PT, R11, 0x7, PT ;  /* 0x000000070b00780c */ /* 0x000fc40003f04070 */
[----:B------:R-:W-:Y:S01]  /*1b90*/  FMUL R152, R103, R152 ;  /* 0x0000009867987220 */ /* 0x000fe20000400000 */
[----:B------:R-:W-:-:S03]  /*1ba0*/  IADD3 R103, -R153, RZ, RZ ;  /* 0x000000ff99677210 */ /* 0x000fc60007ffe1ff */
[----:B------:R-:W-:-:S06]  /*1bb0*/  FFMA R101, R152, R100, R151 ;  /* 0x0000006498657223 */ /* 0x000fcc0000000097 */
[----:B------:R-:W-:Y:S01]  /*1bc0*/  SHFL.IDX PT, R101, R101, RZ, 0x1f ;  /* 0x00001fff65657589 */ /* 0x000fe200000e0000 */
[----:B-1----:R-:W-:-:S04]  /*1bd0*/  SHF.L.U32 R102, R0, 0x3, RZ ;  /* 0x0000000300667819 */ /* 0x002fc800000006ff */
[----:B------:R-:W-:Y:S02]  /*1be0*/  LOP3.LUT R100, R103, R102, RZ, 0xc0, !PT ;  /* 0x0000006667647212 */ /* 0x000fe400078ec0ff */
[----:B------:R-:W1:Y:S02]  /*1bf0*/  @!P0 LDC.64 R102, c[0x0][0x240] ;  /* 0x00009000ff668b82 */ /* 0x000e640000000a00 */
[----:B------:R-:W-:Y:S02]  /*1c00*/  LEA R150, P1, R149, R100, 0x3 ;  /* 0x0000006495967211 */ /* 0x000fe400078218ff */
[----:B------:R-:W2:Y:S02]  /*1c10*/  SHFL.IDX PT, R100, R147, RZ, 0x1f ;  /* 0x00001fff93647589 */ /* 0x000ea400000e0000 */
[----:B------:R-:W-:Y:S02]  /*1c20*/  @!P3 IADD3 R149, P2, R150, UR5, RZ ;  /* 0x000000059695bc10 */ /* 0x000fe4000ff5e0ff */
[----:B------:R-:W-:-:S02]  /*1c30*/  IADD3.X R151, RZ, RZ, RZ, P1, !PT ;  /* 0x000000ffff977210 */ /* 0x000fc40000ffe4ff */
[----:B0-----:R-:W-:Y:S02]  /*1c40*/  @!P3 LEA R148, P1, R149, R98, 0x3 ;  /* 0x000000629594b211 */ /* 0x001fe400078218ff */
[----:B------:R-:W-:-:S04]  /*1c50*/  @!P3 IADD3.X R98, RZ, R151, RZ, P2, !PT ;  /* 0x00000097ff62b210 */ /* 0x000fc800017fe4ff */
[----:B------:R-:W-:Y:S02]  /*1c60*/  @!P3 LEA.HI.X R149, R149, R99, R98, 0x3, P1 ;  /* 0x000000639595b211 */ /* 0x000fe400008f1c62 */
[----:B------:R-:W-:Y:S02]  /*1c70*/  ISETP.NE.AND P1, PT, R12, RZ, PT ;  /* 0x000000ff0c00720c */ /* 0x000fe40003f25270 */
[----:B------:R-:W-:-:S04]  /*1c80*/  @!P0 IADD3 R98, P2, R11, R150, RZ ;  /* 0x000000960b628210 */ /* 0x000fc80007f5e0ff */
[----:B------:R-:W-:Y:S02]  /*1c90*/  @!P0 IADD3.X R99, RZ, R151, RZ, P2, !PT ;  /* 0x00000097ff638210 */ /* 0x000fe400017fe4ff */
[C---:B-1----:R-:W-:Y:S01]  /*1ca0*/  @!P0 LEA R102, P4, R98.reuse, R102, 0x3 ;  /* 0x0000006662668211 */ /* 0x042fe200078818ff */
        /* <DEDUP_REMOVED lines=20> */
.L_x_5574:
[----:B------:R-:W2:Y:S04]  /*1df0*/  LDG.E.STRONG.GPU R0, desc[UR8][R100.64] ;  /* 0x0000000864007981 */ /* 0x000ea8000c1ef900 */
[----:B--2---:R-:W-:Y:S01]  /*1e00*/  CCTL.IVALL ;  /* 0x00000000ff00798f */ /* 0x004fe20002000000 */
[----:B------:R-:W-:Y:S05]  /*1e10*/  YIELD ;  /* 0x0000000000007946 */ /* 0x000fea0003800000 */
[----:B------:R-:W-:-:S13]  /*1e20*/  ISETP.NE.AND P1, PT, R0, R149, PT ;  /* 0x000000950000720c */ /* 0x000fda0003f25270 */
[----:B------:R-:W-:Y:S05]  /*1e30*/  @P1 BRA `(.L_x_5574) ;  /* 0xfffffffc00ec1947 */ /* 0x000fea000383ffff */
.L_x_5573:
[----:B------:R-:W-:Y:S05]  /*1e40*/  WARPSYNC.ALL ;  /* 0x0000000000007948 */ /* 0x000fea0003800000 */
[----:B------:R-:W-:Y:S01]  /*1e50*/  BAR.SYNC.DEFER_BLOCKING 0x0 ;  /* 0x0000000000007b1d */ /* 0x000fe20000010000 */
[----:B------:R-:W-:-:S06]  /*1e60*/  MOV R98, RZ ;  /* 0x000000ff00627202 */ /* 0x000fcc0000000f00 */
[----:B------:R1:W2:Y:S01]  /*1e70*/  @!P0 LDG.E.64 R98, desc[UR8][R102.64] ;  /* 0x0000000866628981 */ /* 0x0002a2000c1e1b00 */
[----:B------:R-:W-:Y:S01]  /*1e80*/  MOV R0, UR10 ;  /* 0x0000000a00007c02 */ /* 0x000fe20008000f00 */
[----:B------:R-:W-:Y:S03]  /*1e90*/  BSSY B0, `(.L_x_5575) ;  /* 0x0000015000007945 */ /* 0x000fe60003800000 */
[----:B------:R-:W-:-:S04]  /*1ea0*/  LOP3.LUT R0, R11, 0x7, R0, 0xf8, !PT ;  /* 0x000000070b007812 */ /* 0x000fc800078ef800 */
[----:B------:R-:W-:Y:S02]  /*1eb0*/  LOP3.LUT P3, RZ, R0, 0x3, R145, 0xf8, !PT ;  /* 0x0000000300ff7812 */ /* 0x000fe4000786f891 */
[----:B-1----:R-:W-:Y:S02]  /*1ec0*/  MOV R103, RZ ;  /* 0x000000ff00677202 */ /* 0x002fe40000000f00 */
[----:B------:R-:W-:-:S05]  /*1ed0*/  @!P0 MOV R103, 0x46000000 ;  /* 0x4600000000678802 */ /* 0x000fca0000000f00 */
[----:B------:R-:W1:Y:S02]  /*1ee0*/  SHFL.DOWN PT, R150, R103, 0x4, 0x1f ;  /* 0x08801f0067967f89 */ /* 0x000e6400000e0000 */
[----:B-1----:R-:W-:-:S05]  /*1ef0*/  FADD R151, R150, R103 ;  /* 0x0000006796977221 */ /* 0x002fca0000000000 */
[----:B0-----:R-:W-:-:S04]  /*1f00*/  IADD3 R100, R151, 0x1800000, RZ ;  /* 0x0180000097647810 */ /* 0x001fc80007ffe0ff */
[----:B------:R-:W-:-:S04]  /*1f10*/  LOP3.LUT R100, R100, 0x7f800000, RZ, 0xc0, !PT ;  /* 0x7f80000064647812 */ /* 0x000fc800078ec0ff */
[----:B------:R-:W-:Y:S01]  /*1f20*/  ISETP.GT.U32.AND P0, PT, R100, 0x1ffffff, PT ;  /* 0x01ffffff6400780c */ /* 0x000fe20003f04070 */
[----:B--2---:R0:W1:Y:S04]  /*1f30*/  SHFL.DOWN PT, R152, R98, 0x4, 0x1f ;  /* 0x08801f0062987f89 */ /* 0x00406800000e0000 */
[----:B------:R0:W2:Y:S08]  /*1f40*/  SHFL.DOWN PT, R153, R99, 0x4, 0x1f ;  /* 0x08801f0063997f89 */ /* 0x0000b000000e0000 */
[----:B------:R-:W-:Y:S05]  /*1f50*/  @P0 BRA `(.L_x_5576) ;  /* 0x0000000000100947 */ /* 0x000fea0003800000 */
[----:B------:R-:W-:Y:S02]  /*1f60*/  MOV R0, R151 ;  /* 0x0000009700007202 */ /* 0x000fe40000000f00 */
[----:B------:R-:W-:-:S07]  /*1f70*/  MOV R100, 0x1f90 ;  /* 0x00001f9000647802 */ /* 0x000fce0000000f00 */
[----:B012--5:R-:W-:Y:S05]  /*1f80*/  CALL.REL.NOINC `($__internal_43_$__cuda_sm20_rcp_rn_f32_slowpath) ;  /* 0x0000003c00a87944 */ /* 0x027fea0003c00000 */
[----:B------:R-:W-:Y:S05]  /*1f90*/  BRA `(.L_x_5577) ;  /* 0x0000000000107947 */ /* 0x000fea0003800000 */
.L_x_5576:
[----:B------:R-:W3:Y:S02]  /*1fa0*/  MUFU.RCP R0, R151 ;  /* 0x0000009700007308 */ /* 0x000ee40000001000 */
[----:B---3--:R-:W-:-:S04]  /*1fb0*/  FFMA R100, R151, R0, -1 ;  /* 0xbf80000097647423 */ /* 0x008fc80000000000 */
[----:B------:R-:W-:-:S04]  /*1fc0*/  FADD.FTZ R101, -R100, -RZ ;  /* 0x800000ff64657221 */ /* 0x000fc80000010100 */
[----:B------:R-:W-:-:S07]  /*1fd0*/  FFMA R0, R0, R101, R0 ;  /* 0x0000006500007223 */ /* 0x000fce0000000000 */
.L_x_5577:
[----:B------:R-:W-:Y:S05]  /*1fe0*/  BSYNC B0 ;  /* 0x0000000000007941 */ /* 0x000fea0003800000 */
.L_x_5575:
        /* <DEDUP_REMOVED lines=20> */
[----:B-----5:R-:W-:Y:S05]  /*2130*/  CALL.REL.NOINC `($__internal_43_$__cuda_sm20_rcp_rn_f32_slowpath) ;  /* 0x0000003c003c7944 */ /* 0x020fea0003c00000 */
[----:B------:R-:W-:Y:S05]  /*2140*/  BRA `(.L_x_5580) ;  /* 0x0000000000107947 */ /* 0x000fea0003800000 */
.L_x_5579:
[----:B------:R-:W0:Y:S02]  /*2150*/  MUFU.RCP R0, R103 ;  /* 0x0000006700007308 */ /* 0x000e240000001000 */
[----:B0-----:R-:W-:-:S04]  /*2160*/  FFMA R100, R103, R0, -1 ;  /* 0xbf80000067647423 */ /* 0x001fc80000000000 */
[----:B------:R-:W-:-:S04]  /*2170*/  FADD.FTZ R101, -R100, -RZ ;  /* 0x800000ff64657221 */ /* 0x000fc80000010100 */
[----:B------:R-:W-:-:S07]  /*2180*/  FFMA R0, R0, R101, R0 ;  /* 0x0000006500007223 */ /* 0x000fce0000000000 */
.L_x_5580:
[----:B------:R-:W-:Y:S05]  /*2190*/  BSYNC B0 ;  /* 0x0000000000007941 */ /* 0x000fea0003800000 */
.L_x_5578:
        /* <DEDUP_REMOVED lines=20> */
[----:B-----5:R-:W-:Y:S05]  /*22e0*/  CALL.REL.NOINC `($__internal_43_$__cuda_sm20_rcp_rn_f32_slowpath) ;  /* 0x0000003800d07944 */ /* 0x020fea0003c00000 */
[----:B------:R-:W-:Y:S05]  /*22f0*/  BRA `(.L_x_5583) ;  /* 0x0000000000107947 */ /* 0x000fea0003800000 */
.L_x_5582:
[----:B------:R-:W0:Y:S02]  /*2300*/  MUFU.RCP R0, R147 ;  /* 0x0000009300007308 */ /* 0x000e240000001000 */
[----:B0-----:R-:W-:-:S04]  /*2310*/  FFMA R100, R147, R0, -1 ;  /* 0xbf80000093647423 */ /* 0x001fc80000000000 */
[----:B------:R-:W-:-:S04]  /*2320*/  FADD.FTZ R101, -R100, -RZ ;  /* 0x800000ff64657221 */ /* 0x000fc80000010100 */
[----:B------:R-:W-:-:S07]  /*2330*/  FFMA R0, R0, R101, R0 ;  /* 0x0000006500007223 */ /* 0x000fce0000000000 */
.L_x_5583:
[----:B------:R-:W-:Y:S05]  /*2340*/  BSYNC B0 ;  /* 0x0000000000007941 */ /* 0x000fea0003800000 */
.L_x_5581:
[----:B------:R-:W-:Y:S01]  /*2350*/  FADD R100, R145, -R99 ;  /* 0x8000006391647221 */ /* 0x000fe20000000000 */
[----:B------:R-:W-:Y:S01]  /*2360*/  FADD R101, R150, R98 ;  /* 0x0000006296657221 */ /* 0x000fe20000000000 */
[----:B------:R-:W-:Y:S01]  /*2370*/  FMUL R98, R153, R99 ;  /* 0x0000006399627220 */ /* 0x000fe20000400000 */
[----:B------:R-:W-:Y:S01]  /*2380*/  ULDC.U8 UR11, c[0x0][0x250] ;  /* 0x00009400000b7ab9 */ /* 0x000fe20000000000 */
[----:B------:R-:W-:Y:S01]  /*2390*/  FMUL R100, R100, R100 ;  /* 0x0000006464647220 */ /* 0x000fe20000400000 */
[----:B------:R-:W-:Y:S01]  /*23a0*/  ISETP.NE.AND P2, PT, RZ, UR11, PT ;  /* 0x0000000bff007c0c */ /* 0x000fe2000bf45270 */
[----:B------:R-:W-:Y:S01]  /*23b0*/  USHF.L.U32 UR12, UR5, 0x7, URZ ;  /* 0x00000007050c7899 */ /* 0x000fe2000800063f */
[----:B-----5:R-:W-:Y:S02]  /*23c0*/  HADD2.F32 R147, -RZ, R52.H1_H1 ;  /* 0x30000034ff937230 */ /* 0x020fe40000004100 */
[C---:B------:R-:W-:Y:S01]  /*23d0*/  FMUL R100, R103.reuse, R100 ;  /* 0x0000006467647220 */ /* 0x040fe20000400000 */
[----:B------:R-:W-:Y:S01]  /*23e0*/  FFMA R103, R103, R145, R98 ;  /* 0x0000009167677223 */ /* 0x000fe20000000062 */
[----:B------:R-:W-:Y:S01]  /*23f0*/  HADD2.F32 R145, -RZ, R20.H1_H1 ;  /* 0x30000014ff917230 */ /* 0x000fe20000004100 */
[----:B------:R-:W0:Y:S01]  /*2400*/  @!P3 LDC.64 R98, c[0x0][0x228] ;  /* 0x00008a00ff62bb82 */ /* 0x000e220000000a00 */
[----:B------:R-:W-:Y:S01]  /*2410*/  FMUL R100, R153, R100 ;  /* 0x0000006499647220 */ /* 0x000fe20000400000 */
[-C--:B------:R-:W-:Y:S01]  /*2420*/  FMUL R103, R103, R0.reuse ;  /* 0x0000000067677220 */ /* 0x080fe20000400000 */
[----:B------:R-:W-:Y:S01]  /*2430*/  HADD2.F32 R102, -RZ, R53.H0_H0 ;  /* 0x20000035ff667230 */ /* 0x000fe20000004100 */
[----:B------:R-:W-:Y:S01]  /*2440*/  SHF.L.U32 R151, R9, 0xd, RZ ;  /* 0x0000000d09977819 */ /* 0x000fe200000006ff */
[----:B------:R-:W-:Y:S01]  /*2450*/  FFMA R100, R100, R0, R101 ;  /* 0x0000000064647223 */ /* 0x000fe20000000065 */
[----:B------:R-:W-:-:S02]  /*2460*/  HADD2.F32 R148, -RZ, R22.H0_H0 ;  /* 0x20000016ff947230 */ /* 0x000fc40000004100 */
[----:B------:R-:W-:Y:S01]  /*2470*/  @P2 FADD R145, R145, 1 ;  /* 0x3f80000091912421 */ /* 0x000fe20000000000 */
[----:B------:R-:W1:Y:S01]  /*2480*/  LDC R101, c[0x0][0x268] ;  /* 0x00009a00ff657b82 */ /* 0x000e620000000800 */
[----:B------:R-:W2:Y:S01]  /*2490*/  SHFL.IDX PT, R103, R103, RZ, 0x1f ;  /* 0x00001fff67677589 */ /* 0x000ea200000e0000 */
[----:B------:R-:W-:Y:S02]  /*24a0*/  HADD2.F32 R150, -RZ, R54.H0_H0 ;  /* 0x20000036ff967230 */ /* 0x000fe40000004100 */
[----:B------:R-:W-:Y:S01]  /*24b0*/  @P2 FADD R148, R148, 1 ;  /* 0x3f80000094942421 */ /* 0x000fe20000000000 */
[----:B------:R-:W-:Y:S01]  /*24c0*/  HADD2.F32 R153, -RZ, R72.H1_H1 ;  /* 0x30000048ff997230 */ /* 0x000fe20000004100 */
[----:B------:R-:W1:Y:S01]  /*24d0*/  SHFL.IDX PT, R100, R100, RZ, 0x1f ;  /* 0x00001fff64647589 */ /* 0x000e6200000e0000 */
[----:B------:R-:W-:Y:S01]  /*24e0*/  HADD2.F32 R152, -RZ, R79.H0_H0 ;  /* 0x2000004fff987230 */ /* 0x000fe20000004100 */
[----:B------:R-:W-:-:S04]  /*24f0*/  IADD3 R8, R8, 0x1, RZ ;  /* 0x0000000108087810 */ /* 0x000fc80007ffe0ff */
[----:B------:R-:W-:Y:S01]  /*2500*/  LOP3.LUT R8, R8, 0x3, RZ, 0xc0, !PT ;  /* 0x0000000308087812 */ /* 0x000fe200078ec0ff */
[----:B0-----:R-:W-:Y:S01]  /*2510*/  @!P3 IMAD.WIDE R98, R9, 0x4, R98 ;  /* 0x000000040962b825 */ /* 0x001fe200078e0262 */
[----:B--2---:R-:W-:-:S03]  /*2520*/  R2UR UR11, R103 ;  /* 0x00000000670b72ca */ /* 0x004fc600000e0000 */
[----:B------:R-:W-:Y:S02]  /*2530*/  HADD2.F32 R103, -RZ, R52.H0_H0 ;  /* 0x20000034ff677230 */ /* 0x000fe40000004100 */
[----:B-1----:R-:W-:-:S05]  /*2540*/  FFMA R101, R100, 1.52587890625e-05, R101 ;  /* 0x3780000064657823 */ /* 0x002fca0000000065 */
[----:B------:R-:W-:-:S03]  /*2550*/  FSETP.GEU.AND P0, PT, |R101|, 1.175494350822287508e-38, PT ;  /* 0x008000006500780b */ /* 0x000fc60003f0e200 */
        /* <DEDUP_REMOVED lines=8> */
[----:B------:R-:W-:Y:S02]  /*25e0*/  FADD R19, R19, -UR11 ;  /* 0x8000000b13137e21 */ /* 0x000fe40008000000 */
[----:B------:R-:W-:Y:S01]  /*25f0*/  @!P0 FMUL R101, R101, 16777216 ;  /* 0x4b80000065658820 */ /* 0x000fe20000400000 */
[----:B------:R-:W-:Y:S01]  /*2600*/  FADD R113, R113, -UR11 ;  /* 0x8000000b71717e21 */ /* 0x000fe20008000000 */
[----:B------:R-:W-:Y:S01]  /*2610*/  FADD R84, R84, -UR11 ;  /* 0x8000000b54547e21 */ /* 0x000fe20008000000 */
[----:B------:R-:W-:Y:S01]  /*2620*/  FADD R114, R114, -UR11 ;  /* 0x8000000b72727e21 */ /* 0x000fe20008000000 */
[----:B------:R-:W-:Y:S01]  /*2630*/  FADD R85, R85, -UR11 ;  /* 0x8000000b55557e21 */ /* 0x000fe20008000000 */
[----:B------:R-:W-:Y:S01]  /*2640*/  FADD R115, R115, -UR11 ;  /* 0x8000000b73737e21 */ /* 0x000fe20008000000 */
[----:B------:R-:W0:Y:S01]  /*2650*/  MUFU.RSQ R101, R101 ;  /* 0x0000006500657308 */ /* 0x000e220000001400 */
        /* <DEDUP_REMOVED lines=16> */
[----:B0-----:R-:W-:Y:S01]  /*2760*/  R2UR UR4, R101 ;  /* 0x00000000650472ca */ /* 0x001fe200000e0000 */
[----:B------:R-:W-:-:S02]  /*2770*/  HADD2.F32 R101, -RZ, R20.H0_H0 ;  /* 0x20000014ff657230 */ /* 0x000fc40000004100 */
        /* <DEDUP_REMOVED lines=23> */
[----:B------:R-:W-:Y:S01]  /*28f0*/  MOV R0, UR12 ;  /* 0x0000000c00007c02 */ /* 0x000fe20008000f00 */
[----:B------:R-:W-:Y:S01]  /*2900*/  ULDC.64 UR12, c[0x0][0x288] ;  /* 0x0000a200000c7ab9 */ /* 0x000fe20000000a00 */
[----:B------:R-:W-:Y:S01]  /*2910*/  FADD R104, R104, -UR11 ;  /* 0x8000000b68687e21 */ /* 0x000fe20008000000 */
[----:B------:R-:W-:Y:S01]  /*2920*/  ISETP.NE.U32.AND P0, PT, RZ, UR12, PT ;  /* 0x0000000cff007c0c */ /* 0x000fe2000bf05070 */
[----:B------:R-:W-:Y:S01]  /*2930*/  FADD R140, R140, -UR11 ;  /* 0x8000000b8c8c7e21 */ /* 0x000fe20008000000 */
[----:B------:R-:W-:Y:S01]  /*2940*/  LOP3.LUT R149, R0, 0x380, R11, 0xe2, !PT ;  /* 0x0000038000957812 */ /* 0x000fe200078ee20b */
[----:B------:R-:W-:Y:S01]  /*2950*/  FADD R139, R139, -UR11 ;  /* 0x8000000b8b8b7e21 */ /* 0x000fe20008000000 */
[----:B------:R-:W-:Y:S01]  /*2960*/  ISETP.NE.AND.EX P0, PT, RZ, UR13, PT, P0 ;  /* 0x0000000dff007c0c */ /* 0x000fe2000bf05300 */
[----:B------:R-:W-:Y:S01]  /*2970*/  FADD R141, R141, -UR11 ;  /* 0x8000000b8d8d7e21 */ /* 0x000fe20008000000 */
[----:B------:R-:W-:Y:S01]  /*2980*/  LOP3.LUT R0, R149, 0x60, R12, 0xf8, !PT ;  /* 0x0000006095007812 */ /* 0x000fe200078ef80c */
[----:B------:R-:W-:Y:S01]  /*2990*/  FADD R105, R105, -UR11 ;  /* 0x8000000b69697e21 */ /* 0x000fe20008000000 */
[----:B------:R-:W-:Y:S01]  /*29a0*/  FMUL R2, R2, UR4 ;  /* 0x0000000402027c20 */ /* 0x000fe20008400000 */
[----:B------:R-:W-:Y:S01]  /*29b0*/  FMUL R100, R14, UR4 ;  /* 0x000000040e647c20 */ /* 0x000fe20008400000 */
[----:B------:R-:W-:Y:S01]  /*29c0*/  MOV R149, UR11 ;  /* 0x0000000b00957c02 */ /* 0x000fe20008000f00 */
[----:B------:R-:W-:Y:S01]  /*29d0*/  FMUL R13, R13, UR4 ;  /* 0x000000040d0d7c20 */ /* 0x000fe20008400000 */
[----:B------:R-:W-:Y:S01]  /*29e0*/  FFMA R14, R2, R101, R103 ;  /* 0x00000065020e7223 */ /* 0x000fe20000000067 */
[----:B------:R-:W-:Y:S01]  /*29f0*/  FFMA R2, R100, R145, R147 ;  /* 0x0000009164027223 */ /* 0x000fe20000000093 */
[--C-:B------:R-:W-:Y:S01]  /*2a00*/  HADD2.F32 R100, -RZ, R21.reuse.H0_H0 ;  /* 0x20000015ff647230 */ /* 0x100fe20000004100 */
[----:B------:R0:W-:Y:S01]  /*2a10*/  @!P3 STG.E desc[UR8][R98.64], R149 ;  /* 0x000000956200b986 */ /* 0x0001e2000c101908 */
[----:B------:R-:W-:Y:S01]  /*2a20*/  HADD2.F32 R101, -RZ, R21.H1_H1 ;  /* 0x30000015ff657230 */ /* 0x000fe20000004100 */
[----:B------:R-:W-:Y:S01]  /*2a30*/  @P0 FMNMX R10, R10, |R14|, !PT ;  /* 0x4000000e0a0a0209 */ /* 0x000fe20007800000 */
[----:B------:R-:W-:-:S02]  /*2a40*/  HADD2.F32 R145, -RZ, R22.H1_H1 ;  /* 0x30000016ff917230 */ /* 0x000fc40000004100 */
[----:B------:R-:W-:Y:S01]  /*2a50*/  @P2 FADD R100, R100, 1 ;  /* 0x3f80000064642421 */ /* 0x000fe20000000000 */
[----:B------:R-:W-:Y:S02]  /*2a60*/  HADD2.F32 R103, -RZ, R53.H1_H1 ;  /* 0x30000035ff677230 */ /* 0x000fe40000004100 */
[----:B------:R-:W-:Y:S01]  /*2a70*/  @P2 FADD R101, R101, 1 ;  /* 0x3f80000065652421 */ /* 0x000fe20000000000 */
[----:B------:R-:W-:Y:S01]  /*2a80*/  FMUL R16, R16, UR4 ;  /* 0x0000000410107c20 */ /* 0x000fe20008400000 */
[----:B------:R-:W-:Y:S01]  /*2a90*/  HADD2.F32 R147, -RZ, R54.H1_H1 ;  /* 0x30000036ff937230 */ /* 0x000fe20000004100 */
[----:B------:R-:W-:Y:S01]  /*2aa0*/  @P0 FMNMX R10, R10, |R2|, !PT ;  /* 0x400000020a0a0209 */ /* 0x000fe20007800000 */
[----:B------:R-:W-:Y:S01]  /*2ab0*/  @P2 FADD R145, R145, 1 ;  /* 0x3f80000091912421 */ /* 0x000fe20000000000 */
[----:B------:R-:W-:Y:S01]  /*2ac0*/  FMUL R15, R15, UR4 ;  /* 0x000000040f0f7c20 */ /* 0x000fe20008400000 */
[----:B0-----:R-:W-:Y:S01]  /*2ad0*/  FMUL R98, R18, UR4 ;  /* 0x0000000412627c20 */ /* 0x001fe20008400000 */
[----:B------:R-:W-:Y:S01]  /*2ae0*/  FFMA R18, R13, R100, R102 ;  /* 0x000000640d127223 */ /* 0x000fe20000000066 */
[----:B------:R-:W-:Y:S01]  /*2af0*/  FFMA R16, R16, R101, R103 ;  /* 0x0000006510107223 */ /* 0x000fe20000000067 */
[----:B------:R-:W-:Y:S01]  /*2b00*/  FFMA R15, R15, R148, R150 ;  /* 0x000000940f0f7223 */ /* 0x000fe20000000096 */
[----:B------:R-:W-:Y:S01]  /*2b10*/  FFMA R13, R98, R145, R147 ;  /* 0x00000091620d7223 */ /* 0x000fe20000000093 */
[----:B------:R-:W-:Y:S01]  /*2b20*/  HADD2.F32 R98, -RZ, R23.H0_H0 ;  /* 0x20000017ff627230 */ /* 0x000fe20000004100 */
[----:B------:R-:W-:Y:S01]  /*2b30*/  @P0 FMNMX R10, R10, |R18|, !PT ;  /* 0x400000120a0a0209 */ /* 0x000fe20007800000 */
[----:B------:R-:W-:-:S02]  /*2b40*/  HADD2.F32 R100, -RZ, R55.H0_H0 ;  /* 0x20000037ff647230 */ /* 0x000fc40000004100 */
[----:B------:R-:W-:Y:S01]  /*2b50*/  FMUL R17, R17, UR4 ;  /* 0x0000000411117c20 */ /* 0x000fe20008400000 */
[----:B------:R-:W-:Y:S01]  /*2b60*/  HADD2.F32 R101, -RZ, R23.H1_H1 ;  /* 0x30000017ff657230 */ /* 0x000fe20000004100 */
[----:B------:R-:W-:Y:S01]  /*2b70*/  @P0 FMNMX R10, R10, |R16|, !PT ;  /* 0x400000100a0a0209 */ /* 0x000fe20007800000 */
[----:B------:R-:W-:Y:S01]  /*2b80*/  @P2 FADD R98, R98, 1 ;  /* 0x3f80000062622421 */ /* 0x000fe20000000000 */
[----:B------:R-:W-:Y:S02]  /*2b90*/  HADD2.F32 R103, -RZ, R55.H1_H1 ;  /* 0x30000037ff677230 */ /* 0x000fe40000004100 */
[----:B------:R-:W-:Y:S01]  /*2ba0*/  FMUL R112, R112, UR4 ;  /* 0x0000000470707c20 */ /* 0x000fe20008400000 */
[----:B------:R-:W-:Y:S01]  /*2bb0*/  @P0 FMNMX R10, R10, |R15|, !PT ;  /* 0x4000000f0a0a0209 */ /* 0x000fe20007800000 */
[--C-:B------:R-:W-:Y:S02]  /*2bc0*/  HADD2.F32 R145, -RZ, R24.reuse.H0_H0 ;  /* 0x20000018ff917230 */ /* 0x100fe40000004100 */
[----:B------:R-:W-:Y:S01]  /*2bd0*/  @P2 FADD R101, R101, 1 ;  /* 0x3f80000065652421 */ /* 0x000fe20000000000 */
[----:B------:R-:W-:Y:S01]  /*2be0*/  FFMA R99, R17, R98, R100 ;  /* 0x0000006211637223 */ /* 0x000fe20000000064 */
[----:B------:R-:W-:Y:S01]  /*2bf0*/  HADD2.F32 R148, -RZ, R24.H1_H1 ;  /* 0x30000018ff947230 */ /* 0x000fe20000004100 */
[----:B------:R-:W-:Y:S01]  /*2c00*/  @P0 FMNMX R10, R10, |R13|, !PT ;  /* 0x4000000d0a0a0209 */ /* 0x000fe20007800000 */
[----:B------:R-:W-:-:S02]  /*2c10*/  HADD2.F32 R147, -RZ, R56.H0_H0 ;  /* 0x20000038ff937230 */ /* 0x000fc40000004100 */
[----:B------:R-:W-:Y:S01]  /*2c20*/  FMUL R102, R19, UR4 ;  /* 0x0000000413667c20 */ /* 0x000fe20008400000 */
[----:B------:R-:W-:Y:S01]  /*2c30*/  @P2 FADD R145, R145, 1 ;  /* 0x3f80000091912421 */ /* 0x000fe20000000000 */
[----:B------:R-:W-:Y:S01]  /*2c40*/  FFMA R19, R112, R101, R103 ;  /* 0x0000006570137223 */ /* 0x000fe20000000067 */
[----:B------:R-:W-:Y:S01]  /*2c50*/  HADD2.F32 R150, -RZ, R56.H1_H1 ;  /* 0x30000038ff967230 */ /* 0x000fe20000004100 */
[----:B------:R-:W-:Y:S01]  /*2c60*/  @P0 FMNMX R10, R10, |R99|, !PT ;  /* 0x400000630a0a0209 */ /* 0x000fe20007800000 */
[----:B------:R-:W-:Y:S01]  /*2c70*/  @P2 FADD R148, R148, 1 ;  /* 0x3f80000094942421 */ /* 0x000fe20000000000 */
[----:B------:R-:W-:Y:S01]  /*2c80*/  FMUL R113, R113, UR4 ;  /* 0x0000000471717c20 */ /* 0x000fe20008400000 */
[----:B------:R-:W-:Y:S02]  /*2c90*/  HADD2.F32 R101, -RZ, R25.H0_H0 ;  /* 0x20000019ff657230 */ /* 0x000fe40000004100 */
[----:B------:R-:W-:Y:S01]  /*2ca0*/  FFMA R98, R102, R145, R147 ;  /* 0x0000009166627223 */ /* 0x000fe20000000093 */
[----:B------:R-:W-:Y:S01]  /*2cb0*/  @P0 FMNMX R10, R10, |R19|, !PT ;  /* 0x400000130a0a0209 */ /* 0x000fe20007800000 */
[----:B------:R-:W-:Y:S01]  /*2cc0*/  FFMA R17, R113, R148, R150 ;  /* 0x0000009471117223 */ /* 0x000fe20000000096 */
[----:B------:R-:W-:-:S02]  /*2cd0*/  HADD2.F32 R103, -RZ, R57.H0_H0 ;  /* 0x20000039ff677230 */ /* 0x000fc40000004100 */
[----:B------:R-:W-:Y:S01]  /*2ce0*/  @P2 FADD R101, R101, 1 ;  /* 0x3f80000065652421 */ /* 0x000fe20000000000 */
[----:B------:R-:W-:Y:S02]  /*2cf0*/  HADD2.F32 R113, -RZ, R25.H1_H1 ;  /* 0x30000019ff717230 */ /* 0x000fe40000004100 */
[----:B------:R-:W-:Y:S01]  /*2d00*/  FMUL R84, R84, UR4 ;  /* 0x0000000454547c20 */ /* 0x000fe20008400000 */
[----:B------:R-:W-:Y:S01]  /*2d10*/  @P0 FMNMX R10, R10, |R98|, !PT ;  /* 0x400000620a0a0209 */ /* 0x000fe20007800000 */
[----:B------:R-:W-:Y:S02]  /*2d20*/  HADD2.F32 R145, -RZ, R57.H1_H1 ;  /* 0x30000039ff917230 */ /* 0x000fe40000004100 */
[----:B------:R-:W-:Y:S01]  /*2d30*/  FMUL R114, R114, UR4 ;  /* 0x0000000472727c20 */ /* 0x000fe20008400000 */
[--C-:B------:R-:W-:Y:S02]  /*2d40*/  HADD2.F32 R102, -RZ, R26.reuse.H0_H0 ;  /* 0x2000001aff667230 */ /* 0x100fe40000004100 */
[----:B------:R-:W-:Y:S01]  /*2d50*/  @P2 FADD R113, R113, 1 ;  /* 0x3f80000071712421 */ /* 0x000fe20000000000 */
[----:B------:R-:W-:Y:S01]  /*2d60*/  FFMA R101, R84, R101, R103 ;  /* 0x0000006554657223 */ /* 0x000fe20000000067 */
[----:B------:R-:W-:Y:S01]  /*2d70*/  HADD2.F32 R148, -RZ, R26.H1_H1 ;  /* 0x3000001aff947230 */ /* 0x000fe20000004100 */
[----:B------:R-:W-:Y:S01]  /*2d80*/  @P0 FMNMX R10, R10, |R17|, !PT ;  /* 0x400000110a0a0209 */ /* 0x000fe20007800000 */
[----:B------:R-:W-:-:S02]  /*2d90*/  HADD2.F32 R112, -RZ, R58.H0_H0 ;  /* 0x2000003aff707230 */ /* 0x000fc40000004100 */
[----:B------:R-:W-:Y:S01]  /*2da0*/  @P2 FADD R102, R102, 1 ;  /* 0x3f80000066662421 */ /* 0x000fe20000000000 */
[----:B------:R-:W-:Y:S01]  /*2db0*/  FMUL R85, R85, UR4 ;  /* 0x0000000455557c20 */ /* 0x000fe20008400000 */
        /* <DEDUP_REMOVED lines=37> */
[--C-:B------:R-:W-:Y:S01]  /*3010*/  HADD2.F32 R112, -RZ, R30.reuse.H0_H0 ;  /* 0x2000001eff707230 */ /* 0x100fe20000004100 */
[----:B------:R-:W-:Y:S01]  /*3020*/  @P0 FMNMX R10, R10, |R87|, !PT ;  /* 0x400000570a0a0209 */ /* 0x000fe20007800000 */
[----:B------:R-:W-:Y:S02]  /*3030*/  HADD2.F32 R148, -RZ, R30.H1_H1 ;  /* 0x3000001eff947230 */ /* 0x000fe40000004100 */
[----:B------:R-:W-:Y:S01]  /*3040*/  @P2 FADD R117, R117, 1 ;  /* 0x3f80000075752421 */ /* 0x000fe20000000000 */
[----:B------:R-:W-:Y:S02]  /*3050*/  HADD2.F32 R145, -RZ, R61.H1_H1 ;  /* 0x3000003dff917230 */ /* 0x000fe40000004100 */
[----:B------:R-:W-:Y:S01]  /*3060*/  FMUL R118, R118, UR4 ;  /* 0x0000000476767c20 */ /* 0x000fe20008400000 */
[----:B------:R-:W-:-:S02]  /*3070*/  HADD2.F32 R116, -RZ, R62.H0_H0 ;  /* 0x2000003eff747230 */ /* 0x000fc40000004100 */
[----:B------:R-:W-:Y:S01]  /*3080*/  FFMA R115, R88, R115, R113 ;  /* 0x0000007358737223 */ /* 0x000fe20000000071 */
[----:B------:R-:W-:Y:S02]  /*3090*/  HADD2.F32 R150, -RZ, R62.H1_H1 ;  /* 0x3000003eff967230 */ /* 0x000fe40000004100 */
[----:B------:R-:W-:Y:S01]  /*30a0*/  @P2 FADD R112, R112, 1 ;  /* 0x3f80000070702421 */ /* 0x000fe20000000000 */
[----:B------:R-:W-:Y:S01]  /*30b0*/  FMUL R89, R89, UR4 ;  /* 0x0000000459597c20 */ /* 0x000fe20008400000 */
[----:B------:R-:W-:Y:S01]  /*30c0*/  @P0 FMNMX R10, R10, |R86|, !PT ;  /* 0x400000560a0a0209 */ /* 0x000fe20007800000 */
[----:B------:R-:W-:Y:S01]  /*30d0*/  @P2 FADD R148, R148, 1 ;  /* 0x3f80000094942421 */ /* 0x000fe20000000000 */
[----:B------:R-:W-:Y:S01]  /*30e0*/  FMUL R119, R119, UR4 ;  /* 0x0000000477777c20 */ /* 0x000fe20008400000 */
[----:B------:R-:W-:Y:S01]  /*30f0*/  FFMA R114, R118, R117, R145 ;  /* 0x0000007576727223 */ /* 0x000fe20000000091 */
[----:B------:R-:W-:Y:S01]  /*3100*/  FFMA R113, R89, R112, R116 ;  /* 0x0000007059717223 */ /* 0x000fe20000000074 */
[----:B------:R-:W-:Y:S01]  /*3110*/  @P0 FMNMX R10, R10, |R115|, !PT ;  /* 0x400000730a0a0209 */ /* 0x000fe20007800000 */
[----:B------:R-:W-:Y:S01]  /*3120*/  FFMA R112, R119, R148, R150 ;  /* 0x0000009477707223 */ /* 0x000fe20000000096 */
[----:B------:R-:W-:-:S02]  /*3130*/  HADD2.F32 R119, -RZ, R31.H0_H0 ;  /* 0x2000001fff777230 */ /* 0x000fc40000004100 */
[----:B------:R-:W-:Y:S01]  /*3140*/  FMUL R90, R90, UR4 ;  /* 0x000000045a5a7c20 */ /* 0x000fe20008400000 */
[----:B------:R-:W-:Y:S01]  /*3150*/  @P0 FMNMX R10, R10, |R114|, !PT ;  /* 0x400000720a0a0209 */ /* 0x000fe20007800000 */
[----:B------:R-:W-:Y:S02]  /*3160*/  HADD2.F32 R89, -RZ, R63.H0_H0 ;  /* 0x2000003fff597230 */ /* 0x000fe40000004100 */
[----:B------:R-:W-:Y:S01]  /*3170*/  FMUL R120, R120, UR4 ;  /* 0x0000000478787c20 */ /* 0x000fe20008400000 */
[----:B------:R-:W-:Y:S02]  /*3180*/  HADD2.F32 R117, -RZ, R31.H1_H1 ;  /* 0x3000001fff757230 */ /* 0x000fe40000004100 */
[----:B------:R-:W-:Y:S01]  /*3190*/  @P2 FADD R119, R119, 1 ;  /* 0x3f80000077772421 */ /* 0x000fe20000000000 */
[--C-:B------:R-:W-:Y:S01]  /*31a0*/  HADD2.F32 R88, -RZ, R32.reuse.H0_H0 ;  /* 0x20000020ff587230 */ /* 0x100fe20000004100 */
[----:B------:R-:W-:Y:S01]  /*31b0*/  @P0 FMNMX R10, R10, |R113|, !PT ;  /* 0x400000710a0a0209 */ /* 0x000fe20007800000 */
[----:B------:R-:W-:-:S02]  /*31c0*/  HADD2.F32 R148, -RZ, R32.H1_H1 ;  /* 0x30000020ff947230 */ /* 0x000fc40000004100 */
[----:B------:R-:W-:Y:S01]  /*31d0*/  @P2 FADD R117, R117, 1 ;  /* 0x3f80000075752421 */ /* 0x000fe20000000000 */
[----:B------:R-:W-:Y:S02]  /*31e0*/  HADD2.F32 R145, -RZ, R63.H1_H1 ;  /* 0x3000003fff917230 */ /* 0x000fe40000004100 */
[----:B------:R-:W-:Y:S01]  /*31f0*/  FFMA R119, R90, R119, R89 ;  /* 0x000000775a777223 */ /* 0x000fe20000000059 */
[--C-:B------:R-:W-:Y:S02]  /*3200*/  HADD2.F32 R116, -RZ, R64.reuse.H0_H0 ;  /* 0x20000040ff747230 */ /* 0x100fe40000004100 */
[----:B------:R-:W-:Y:S01]  /*3210*/  @P2 FADD R88, R88, 1 ;  /* 0x3f80000058582421 */ /* 0x000fe20000000000 */
[----:B------:R-:W-:Y:S02]  /*3220*/  HADD2.F32 R150, -RZ, R64.H1_H1 ;  /* 0x30000040ff967230 */ /* 0x000fe40000004100 */
        /* <DEDUP_REMOVED lines=15> */
[----:B------:R-:W-:Y:S01]  /*3320*/  HADD2.F32 R148, -RZ, R34.H1_H1 ;  /* 0x30000022ff947230 */ /* 0x000fe20000004100 */
[----:B------:R-:W-:Y:S01]  /*3330*/  @P0 FMNMX R10, R10, |R117|, !PT ;  /* 0x400000750a0a0209 */ /* 0x000fe20007800000 */
[----:B------:R-:W-:-:S02]  /*3340*/  HADD2.F32 R145, -RZ, R65.H1_H1 ;  /* 0x30000041ff917230 */ /* 0x000fc40000004100 */
[----:B------:R-:W-:Y:S01]  /*3350*/  @P2 FADD R91, R91, 1 ;  /* 0x3f8000005b5b2421 */ /* 0x000fe20000000000 */
[----:B------:R-:W-:Y:S02]  /*3360*/  HADD2.F32 R88, -RZ, R34.H0_H0 ;  /* 0x20000022ff587230 */ /* 0x000fe40000004100 */
[----:B------:R-:W-:Y:S01]  /*3370*/  FFMA R121, R92, R121, R89 ;  /* 0x000000795c797223 */ /* 0x000fe20000000059 */
[--C-:B------:R-:W-:Y:S01]  /*3380*/  HADD2.F32 R150, -RZ, R66.reuse.H1_H1 ;  /* 0x30000042ff967230 */ /* 0x100fe20000004100 */
[----:B------:R-:W-:Y:S01]  /*3390*/  @P0 FMNMX R10, R10, |R116|, !PT ;  /* 0x400000740a0a0209 */ /* 0x000fe20007800000 */
[----:B------:R-:W-:Y:S01]  /*33a0*/  @P2 FADD R148, R148, 1 ;  /* 0x3f80000094942421 */ /* 0x000fe20000000000 */
[----:B------:R-:W-:Y:S01]  /*33b0*/  FMUL R123, R123, UR4 ;  /* 0x000000047b7b7c20 */ /* 0x000fe20008400000 */
[----:B------:R-:W-:Y:S02]  /*33c0*/  HADD2.F32 R90, -RZ, R66.H0_H0 ;  /* 0x20000042ff5a7230 */ /* 0x000fe40000004100 */
[----:B------:R-:W-:Y:S01]  /*33d0*/  @P2 FADD R88, R88, 1 ;  /* 0x3f80000058582421 */ /* 0x000fe20000000000 */
[----:B------:R-:W-:Y:S01]  /*33e0*/  FMUL R93, R93, UR4 ;  /* 0x000000045d5d7c20 */ /* 0x000fe20008400000 */
[----:B------:R-:W-:Y:S01]  /*33f0*/  FFMA R120, R122, R91, R145 ;  /* 0x0000005b7a787223 */ /* 0x000fe20000000091 */
[----:B------:R-:W-:Y:S01]  /*3400*/  @P0 FMNMX R10, R10, |R121|, !PT ;  /* 0x400000790a0a0209 */ /* 0x000fe20007800000 */
[----:B------:R-:W-:Y:S01]  /*3410*/  FFMA R92, R123, R148, R150 ;  /* 0x000000947b5c7223 */ /* 0x000fe20000000096 */
[----:B------:R-:W-:-:S02]  /*3420*/  HADD2.F32 R123, -RZ, R35.H0_H0 ;  /* 0x20000023ff7b7230 */ /* 0x000fc40000004100 */
[----:B------:R-:W-:Y:S01]  /*3430*/  FFMA R93, R93, R88, R90 ;  /* 0x000000585d5d7223 */ /* 0x000fe2000000005a */
        /* <DEDUP_REMOVED lines=10> */
[----:B------:R-:W-:Y:S01]  /*34e0*/  FMUL R124, R124, UR4 ;  /* 0x000000047c7c7c20 */ /* 0x000fe20008400000 */
        /* <DEDUP_REMOVED lines=14> */
[----:B------:R-:W-:Y:S02]  /*35d0*/  HADD2.F32 R148, -RZ, R38.H1_H1 ;  /* 0x30000026ff947230 */ /* 0x000fe40000004100 */
[----:B------:R-:W-:Y:S01]  /*35e0*/  FMUL R96, R96, UR4 ;  /* 0x0000000460607c20 */ /* 0x000fe20008400000 */
[----:B------:R-:W-:Y:S02]  /*35f0*/  HADD2.F32 R89, -RZ, R69.H0_H0 ;  /* 0x20000045ff597230 */ /* 0x000fe40000004100 */
[----:B------:R-:W-:Y:S01]  /*3600*/  @P2 FADD R125, R125, 1 ;  /* 0x3f8000007d7d2421 */ /* 0x000fe20000000000 */
[----:B------:R-:W-:Y:S01]  /*3610*/  HADD2.F32 R91, -RZ, R37.H1_H1 ;  /* 0x30000025ff5b7230 */ /* 0x000fe20000004100 */
[----:B------:R-:W-:Y:S01]  /*3620*/  @P0 FMNMX R10, R10, |R95|, !PT ;  /* 0x4000005f0a0a0209 */ /* 0x000fe20007800000 */
[----:B------:R-:W-:-:S02]  /*3630*/  HADD2.F32 R150, -RZ, R70.H1_H1 ;  /* 0x30000046ff967230 */ /* 0x000fc40000004100 */
[----:B------:R-:W-:Y:S01]  /*3640*/  @P2 FADD R148, R148, 1 ;  /* 0x3f80000094942421 */ /* 0x000fe20000000000 */
[----:B------:R-:W-:Y:S02]  /*3650*/  HADD2.F32 R145, -RZ, R69.H1_H1 ;  /* 0x30000045ff917230 */ /* 0x000fe40000004100 */
[----:B------:R-:W-:Y:S01]  /*3660*/  FMUL R127, R127, UR4 ;  /* 0x000000047f7f7c20 */ /* 0x000fe20008400000 */
[----:B------:R-:W-:Y:S02]  /*3670*/  HADD2.F32 R88, -RZ, R38.H0_H0 ;  /* 0x20000026ff587230 */ /* 0x000fe40000004100 */
[----:B------:R-:W-:Y:S01]  /*3680*/  @P2 FADD R91, R91, 1 ;  /* 0x3f8000005b5b2421 */ /* 0x000fe20000000000 */
[----:B------:R-:W-:Y:S01]  /*3690*/  FMUL R126, R126, UR4 ;  /* 0x000000047e7e7c20 */ /* 0x000fe20008400000 */
[----:B------:R-:W-:Y:S01]  /*36a0*/  FFMA R125, R96, R125, R89 ;  /* 0x0000007d607d7223 */ /* 0x000fe20000000059 */
[----:B------:R-:W-:Y:S01]  /*36b0*/  @P0 FMNMX R10, R10, |R94|, !PT ;  /* 0x4000005e0a0a0209 */ /* 0x000fe20007800000 */
[----:B------:R-:W-:-:S02]  /*36c0*/  HADD2.F32 R90, -RZ, R70.H0_H0 ;  /* 0x20000046ff5a7230 */ /* 0x000fc40000004100 */
[----:B------:R-:W-:Y:S01]  /*36d0*/  FFMA R96, R127, R148, R150 ;  /* 0x000000947f607223 */ /* 0x000fe20000000096 */
[--C-:B------:R-:W-:Y:S02]  /*36e0*/  HADD2.F32 R89, -RZ, R39.reuse.H0_H0 ;  /* 0x20000027ff597230 */ /* 0x100fe40000004100 */
[----:B------:R-:W-:Y:S01]  /*36f0*/  @P2 FADD R88, R88, 1 ;  /* 0x3f80000058582421 */ /* 0x000fe20000000000 */
[----:B------:R-:W-:Y:S01]  /*3700*/  FMUL R97, R97, UR4 ;  /* 0x0000000461617c20 */ /* 0x000fe20008400000 */
[----:B------:R-:W-:Y:S01]  /*3710*/  FFMA R124, R126, R91, R145 ;  /* 0x0000005b7e7c7223 */ /* 0x000fe20000000091 */
[----:B------:R-:W-:Y:S01]  /*3720*/  HADD2.F32 R127, -RZ, R39.H1_H1 ;  /* 0x30000027ff7f7230 */ /* 0x000fe20000004100 */
[----:B------:R-:W-:Y:S01]  /*3730*/  @P0 FMNMX R10, R10, |R125|, !PT ;  /* 0x4000007d0a0a0209 */ /* 0x000fe20007800000 */
[--C-:B------:R-:W-:Y:S02]  /*3740*/  HADD2.F32 R91, -RZ, R71.reuse.H0_H0 ;  /* 0x20000047ff5b7230 */ /* 0x100fe40000004100 */
[----:B------:R-:W-:Y:S01]  /*3750*/  FFMA R97, R97, R88, R90 ;  /* 0x0000005861617223 */ /* 0x000fe2000000005a */
[----:B------:R-:W-:-:S02]  /*3760*/  HADD2.F32 R145, -RZ, R71.H1_H1 ;  /* 0x30000047ff917230 */ /* 0x000fc40000004100 */
[----:B------:R-:W-:Y:S01]  /*3770*/  @P2 FADD R89, R89, 1 ;  /* 0x3f80000059592421 */ /* 0x000fe20000000000 */
[----:B------:R-:W-:Y:S02]  /*3780*/  HADD2.F32 R147, -RZ, R40.H0_H0 ;  /* 0x20000028ff937230 */ /* 0x000fe40000004100 */
[----:B------:R-:W-:Y:S01]  /*3790*/  FMUL R128, R128, UR4 ;  /* 0x0000000480807c20 */ /* 0x000fe20008400000 */
[----:B------:R-:W-:Y:S01]  /*37a0*/  @P2 FADD R127, R127, 1 ;  /* 0x3f8000007f7f2421 */ /* 0x000fe20000000000 */
[----:B------:R-:W-:Y:S01]  /*37b0*/  FMUL R130, R130, UR4 ;  /* 0x0000000482827c20 */ /* 0x000fe20008400000 */
[----:B------:R-:W-:Y:S01]  /*37c0*/  @P0 FMNMX R10, R10, |R124|, !PT ;  /* 0x4000007c0a0a0209 */ /* 0x000fe20007800000 */
[----:B------:R-:W-:Y:S01]  /*37d0*/  FMUL R126, R129, UR4 ;  /* 0x00000004817e7c20 */ /* 0x000fe20008400000 */
[----:B------:R-:W-:Y:S02]  /*37e0*/  HADD2.F32 R149, -RZ, R72.H0_H0 ;  /* 0x20000048ff957230 */ /* 0x000fe40000004100 */
[----:B------:R-:W-:Y:S01]  /*37f0*/  FFMA R129, R128, R89, R91 ;  /* 0x0000005980817223 */ /* 0x000fe2000000005b */
[----:B------:R-:W-:Y:S01]  /*3800*/  @P2 FADD R147, R147, 1 ;  /* 0x3f80000093932421 */ /* 0x000fe20000000000 */
[----:B------:R-:W-:Y:S01]  /*3810*/  FFMA R128, R130, R127, R145 ;  /* 0x0000007f82807223 */ /* 0x000fe20000000091 */
[----:B------:R-:W-:Y:S01]  /*3820*/  HADD2.F32 R88, -RZ, R41.H0_H0 ;  /* 0x20000029ff587230 */ /* 0x000fe20000004100 */
[----:B------:R-:W-:Y:S01]  /*3830*/  @P0 FMNMX R10, R10, |R97|, !PT ;  /* 0x400000610a0a0209 */ /* 0x000fe20007800000 */
[----:B------:R-:W-:Y:S01]  /*3840*/  HADD2.F32 R145, -RZ, R42.H0_H0 ;  /* 0x2000002aff917230 */ /* 0x000fe20000004100 */
[----:B------:R-:W-:Y:S01]  /*3850*/  LOP3.LUT R0, R151, R0, RZ, 0xfc, !PT ;  /* 0x0000000097007212 */ /* 0x000fe200078efcff */
[----:B------:R-:W-:-:S02]  /*3860*/  HADD2.F32 R151, -RZ, R40.H1_H1 ;  /* 0x30000028ff977230 */ /* 0x000fc40000004100 */
[----:B------:R-:W-:Y:S01]  /*3870*/  FFMA R126, R126, R147, R149 ;  /* 0x000000937e7e7223 */ /* 0x000fe20000000095 */
[----:B------:R-:W-:Y:S01]  /*3880*/  HADD2.F32 R148, -RZ, R42.H1_H1 ;  /* 0x3000002aff947230 */ /* 0x000fe20000004100 */
[----:B------:R-:W-:Y:S01]  /*3890*/  @P0 FMNMX R10, R10, |R96|, !PT ;  /* 0x400000600a0a0209 */ /* 0x000fe20007800000 */
[----:B------:R-:W-:Y:S02]  /*38a0*/  HADD2.F32 R89, -RZ, R41.H1_H1 ;  /* 0x30000029ff597230 */ /* 0x000fe40000004100 */
[----:B------:R-:W-:Y:S01]  /*38b0*/  @P2 FADD R88, R88, 1 ;  /* 0x3f80000058582421 */ /* 0x000fe20000000000 */
[----:B------:R-:W-:Y:S02]  /*38c0*/  HADD2.F32 R90, -RZ, R73.H0_H0 ;  /* 0x20000049ff5a7230 */ /* 0x000fe40000004100 */
[----:B------:R-:W-:Y:S01]  /*38d0*/  FMUL R131, R131, UR4 ;  /* 0x0000000483837c20 */ /* 0x000fe20008400000 */
[--C-:B------:R-:W-:Y:S02]  /*38e0*/  HADD2.F32 R147, -RZ, R74.reuse.H0_H0 ;  /* 0x2000004aff937230 */ /* 0x100fe40000004100 */
[----:B------:R-:W-:Y:S01]  /*38f0*/  @P2 FADD R145, R145, 1 ;  /* 0x3f80000091912421 */ /* 0x000fe20000000000 */
[----:B------:R-:W-:-:S02]  /*3900*/  HADD2.F32 R150, -RZ, R74.H1_H1 ;  /* 0x3000004aff967230 */ /* 0x000fc40000004100 */
[----:B------:R-:W-:Y:S01]  /*3910*/  FMUL R130, R133, UR4 ;  /* 0x0000000485827c20 */ /* 0x000fe20008400000 */
[----:B------:R-:W-:Y:S01]  /*3920*/  @P2 FADD R151, R151, 1 ;  /* 0x3f80000097972421 */ /* 0x000fe20000000000 */
[----:B------:R-:W-:Y:S01]  /*3930*/  FMUL R132, R132, UR4 ;  /* 0x0000000484847c20 */ /* 0x000fe20008400000 */
[----:B------:R-:W-:Y:S02]  /*3940*/  HADD2.F32 R91, -RZ, R73.H1_H1 ;  /* 0x30000049ff5b7230 */ /* 0x000fe40000004100 */
[----:B------:R-:W-:Y:S01]  /*3950*/  @P2 FADD R148, R148, 1 ;  /* 0x3f80000094942421 */ /* 0x000fe20000000000 */
[----:B------:R-:W-:Y:S01]  /*3960*/  FMUL R135, R135, UR4 ;  /* 0x0000000487877c20 */ /* 0x000fe20008400000 */
[----:B------:R-:W-:Y:S01]  /*3970*/  @P2 FADD R89, R89, 1 ;  /* 0x3f80000059592421 */ /* 0x000fe20000000000 */
[----:B------:R-:W-:Y:S01]  /*3980*/  FMUL R134, R134, UR4 ;  /* 0x0000000486867c20 */ /* 0x000fe20008400000 */
[----:B------:R-:W-:Y:S01]  /*3990*/  @P0 FMNMX R10, R10, |R129|, !PT ;  /* 0x400000810a0a0209 */ /* 0x000fe20007800000 */
[----:B------:R-:W-:Y:S01]  /*39a0*/  FFMA R133, R131, R88, R90 ;  /* 0x0000005883857223 */ /* 0x000fe2000000005a */
        /* <DEDUP_REMOVED lines=10> */
[--C-:B------:R-:W-:Y:S02]  /*3a50*/  HADD2.F32 R89, -RZ, R75.reuse.H0_H0 ;  /* 0x2000004bff597230 */ /* 0x100fe40000004100 */
[----:B------:R-:W-:Y:S01]  /*3a60*/  @P2 FADD R135, R135, 1 ;  /* 0x3f80000087872421 */ /* 0x000fe20000000000 */
[----:B------:R-:W-:Y:S02]  /*3a70*/  HADD2.F32 R145, -RZ, R76.H0_H0 ;  /* 0x2000004cff917230 */ /* 0x000fe40000004100 */
[----:B------:R-:W-:Y:S01]  /*3a80*/  @P2 FADD R91, R91, 1 ;  /* 0x3f8000005b5b2421 */ /* 0x000fe20000000000 */
[----:B------:R-:W-:Y:S02]  /*3a90*/  HADD2.F32 R90, -RZ, R75.H1_H1 ;  /* 0x3000004bff5a7230 */ /* 0x000fe40000004100 */
[----:B------:R-:W-:Y:S01]  /*3aa0*/  FMUL R138, R138, UR4 ;  /* 0x000000048a8a7c20 */ /* 0x000fe20008400000 */
[----:B------:R-:W-:Y:S01]  /*3ab0*/  @P2 FADD R88, R88, 1 ;  /* 0x3f80000058582421 */ /* 0x000fe20000000000 */
[----:B------:R-:W-:Y:S01]  /*3ac0*/  FMUL R137, R137, UR4 ;  /* 0x0000000489897c20 */ /* 0x000fe20008400000 */
[----:B------:R-:W-:Y:S01]  /*3ad0*/  @P0 FMNMX R10, R10, |R127|, !PT ;  /* 0x4000007f0a0a0209 */ /* 0x000fe20007800000 */
[----:B------:R-:W-:Y:S01]  /*3ae0*/  FFMA R135, R136, R135, R89 ;  /* 0x0000008788877223 */ /* 0x000fe20000000059 */
[----:B------:R-:W-:Y:S01]  /*3af0*/  FFMA R134, R138, R91, R145 ;  /* 0x0000005b8a867223 */ /* 0x000fe20000000091 */
[----:B------:R-:W-:-:S02]  /*3b00*/  HADD2.F32 R89, -RZ, R44.H1_H1 ;  /* 0x3000002cff597230 */ /* 0x000fc40000004100 */
[----:B------:R-:W-:Y:S01]  /*3b10*/  FFMA R136, R137, R88, R90 ;  /* 0x0000005889887223 */ /* 0x000fe2000000005a */
[--C-:B------:R-:W-:Y:S01]  /*3b20*/  HADD2.F32 R145, -RZ, R45.reuse.H1_H1 ;  /* 0x3000002dff917230 */ /* 0x100fe20000004100 */
[----:B------:R-:W-:Y:S01]  /*3b30*/  @P0 FMNMX R10, R10, |R133|, !PT ;  /* 0x400000850a0a0209 */ /* 0x000fe20007800000 */
[----:B------:R-:W-:Y:S02]  /*3b40*/  HADD2.F32 R88, -RZ, R45.H0_H0 ;  /* 0x2000002dff587230 */ /* 0x000fe40000004100 */
[----:B------:R-:W-:Y:S01]  /*3b50*/  @P2 FADD R89, R89, 1 ;  /* 0x3f80000059592421 */ /* 0x000fe20000000000 */
[----:B------:R-:W-:Y:S02]  /*3b60*/  HADD2.F32 R91, -RZ, R76.H1_H1 ;  /* 0x3000004cff5b7230 */ /* 0x000fe40000004100 */
[----:B------:R-:W-:Y:S01]  /*3b70*/  FMUL R104, R104, UR4 ;  /* 0x0000000468687c20 */ /* 0x000fe20008400000 */
[--C-:B------:R-:W-:Y:S02]  /*3b80*/  HADD2.F32 R147, -RZ, R77.reuse.H1_H1 ;  /* 0x3000004dff937230 */ /* 0x100fe40000004100 */
[----:B------:R-:W-:Y:S01]  /*3b90*/  @P2 FADD R145, R145, 1 ;  /* 0x3f80000091912421 */ /* 0x000fe20000000000 */
[----:B------:R-:W-:-:S02]  /*3ba0*/  HADD2.F32 R90, -RZ, R77.H0_H0 ;  /* 0x2000004dff5a7230 */ /* 0x000fc40000004100 */
        /* <DEDUP_REMOVED lines=8> */
[--C-:B------:R-:W-:Y:S02]  /*3c30*/  HADD2.F32 R140, -RZ, R46.reuse.H1_H1 ;  /* 0x3000002eff8c7230 */ /* 0x100fe40000004100 */
[----:B------:R-:W-:Y:S01]  /*3c40*/  FADD R106, R106, -UR11 ;  /* 0x8000000b6a6a7e21 */ /* 0x000fe20008000000 */
[----:B------:R-:W-:Y:S01]  /*3c50*/  HADD2.F32 R88, -RZ, R46.H0_H0 ;  /* 0x2000002eff587230 */ /* 0x000fe20000004100 */
[----:B------:R-:W-:Y:S01]  /*3c60*/  @P0 FMNMX R10, R10, |R130|, !PT ;  /* 0x400000820a0a0209 */ /* 0x000fe20007800000 */
        /* <DEDUP_REMOVED lines=8> */
[----:B------:R-:W-:Y:S01]  /*3cf0*/  FFMA R106, R141, R140, R148 ;  /* 0x0000008c8d6a7223 */ /* 0x000fe20000000094 */
[----:B------:R-:W-:Y:S01]  /*3d00*/  FFMA R139, R105, R88, R90 ;  /* 0x00000058698b7223 */ /* 0x000fe2000000005a */
[----:B------:R-:W-:-:S02]  /*3d10*/  HADD2.F32 R140, -RZ, R48.H0_H0 ;  /* 0x20000030ff8c7230 */ /* 0x000fc40000004100 */
[----:B------:R-:W-:Y:S01]  /*3d20*/  FADD R107, R107, -UR11 ;  /* 0x8000000b6b6b7e21 */ /* 0x000fe20008000000 */
[----:B------:R-:W-:Y:S01]  /*3d30*/  HADD2.F32 R90, -RZ, R48.H1_H1 ;  /* 0x30000030ff5a7230 */ /* 0x000fe20000004100 */
[----:B------:R-:W-:Y:S01]  /*3d40*/  @P0 FMNMX R10, R10, |R136|, !PT ;  /* 0x400000880a0a0209 */ /* 0x000fe20007800000 */
[--C-:B------:R-:W-:Y:S02]  /*3d50*/  HADD2.F32 R150, -RZ, R47.reuse.H0_H0 ;  /* 0x2000002fff967230 */ /* 0x100fe40000004100 */
[----:B------:R-:W-:Y:S01]  /*3d60*/  FADD R143, R143, -UR11 ;  /* 0x8000000b8f8f7e21 */ /* 0x000fe20008000000 */
[--C-:B------:R-:W-:Y:S02]  /*3d70*/  HADD2.F32 R88, -RZ, R80.reuse.H0_H0 ;  /* 0x20000050ff587230 */ /* 0x100fe40000004100 */
[----:B------:R-:W-:Y:S01]  /*3d80*/  @P2 FADD R140, R140, 1 ;  /* 0x3f8000008c8c2421 */ /* 0x000fe20000000000 */
[----:B------:R-:W-:Y:S02]  /*3d90*/  HADD2.F32 R148, -RZ, R80.H1_H1 ;  /* 0x30000050ff947230 */ /* 0x000fe40000004100 */
[----:B------:R-:W-:Y:S01]  /*3da0*/  FMUL R107, R107, UR4 ;  /* 0x000000046b6b7c20 */ /* 0x000fe20008400000 */
[----:B------:R-:W-:Y:S01]  /*3db0*/  @P0 FMNMX R10, R10, |R134|, !PT ;  /* 0x400000860a0a0209 */ /* 0x000fe20007800000 */
[----:B------:R-:W-:Y:S01]  /*3dc0*/  @P2 FADD R90, R90, 1 ;  /* 0x3f8000005a5a2421 */ /* 0x000fe20000000000 */
[----:B------:R-:W-:Y:S01]  /*3dd0*/  FMUL R143, R143, UR4 ;  /* 0x000000048f8f7c20 */ /* 0x000fe20008400000 */
[----:B------:R-:W-:Y:S01]  /*3de0*/  @P2 FADD R150, R150, 1 ;  /* 0x3f80000096962421 */ /* 0x000fe20000000000 */
[----:B------:R-:W-:-:S02]  /*3df0*/  HADD2.F32 R141, -RZ, R47.H1_H1 ;  /* 0x3000002fff8d7230 */ /* 0x000fc40000004100 */
[----:B------:R-:W-:Y:S01]  /*3e00*/  FADD R142, R142, -UR11 ;  /* 0x8000000b8e8e7e21 */ /* 0x000fe20008000000 */
[----:B------:R-:W-:Y:S01]  /*3e10*/  FFMA R140, R107, R140, R88 ;  /* 0x0000008c6b8c7223 */ /* 0x000fe20000000058 */
[--C-:B------:R-:W-:Y:S01]  /*3e20*/  HADD2.F32 R91, -RZ, R49.reuse.H0_H0 ;  /* 0x20000031ff5b7230 */ /* 0x100fe20000004100 */
[----:B------:R-:W-:Y:S01]  /*3e30*/  @P0 FMNMX R10, R10, |R138|, !PT ;  /* 0x4000008a0a0a0209 */ /* 0x000fe20007800000 */
[----:B------:R-:W-:Y:S01]  /*3e40*/  FFMA R107, R143, R90, R148 ;  /* 0x0000005a8f6b7223 */ /* 0x000fe20000000094 */
[----:B------:R-:W-:Y:S02]  /*3e50*/  HADD2.F32 R145, -RZ, R49.H1_H1 ;  /* 0x30000031ff917230 */ /* 0x000fe40000004100 */
[----:B------:R-:W-:Y:S01]  /*3e60*/  FADD R108, R108, -UR11 ;  /* 0x8000000b6c6c7e21 */ /* 0x000fe20008000000 */
[----:B------:R-:W-:Y:S01]  /*3e70*/  FFMA R105, R89, R150, R152 ;  /* 0x0000009659697223 */ /* 0x000fe20000000098 */
[----:B------:R-:W-:Y:S02]  /*3e80*/  HADD2.F32 R90, -RZ, R50.H0_H0 ;  /* 0x20000032ff5a7230 */ /* 0x000fe40000004100 */
[----:B------:R-:W-:Y:S01]  /*3e90*/  FADD R144, R144, -UR11 ;  /* 0x8000000b90907e21 */ /* 0x000fe20008000000 */
[----:B------:R-:W-:-:S02]  /*3ea0*/  HADD2.F32 R89, -RZ, R79.H1_H1 ;  /* 0x3000004fff597230 */ /* 0x000fc40000004100 */
[----:B------:R-:W-:Y:S01]  /*3eb0*/  FADD R109, R109, -UR11 ;  /* 0x8000000b6d6d7e21 */ /* 0x000fe20008000000 */
[----:B------:R-:W-:Y:S01]  /*3ec0*/  @P2 FADD R141, R141, 1 ;  /* 0x3f8000008d8d2421 */ /* 0x000fe20000000000 */
[----:B------:R-:W-:Y:S01]  /*3ed0*/  FMUL R142, R142, UR4 ;  /* 0x000000048e8e7c20 */ /* 0x000fe20008400000 */
[--C-:B------:R-:W-:Y:S01]  /*3ee0*/  HADD2.F32 R143, -RZ, R81.reuse.H0_H0 ;  /* 0x20000051ff8f7230 */ /* 0x100fe20000004100 */
[----:B------:R-:W-:Y:S01]  /*3ef0*/  @P0 FMNMX R10, R10, |R137|, !PT ;  /* 0x400000890a0a0209 */ /* 0x000fe20007800000 */
[----:B------:R-:W-:Y:S02]  /*3f00*/  HADD2.F32 R147, -RZ, R81.H1_H1 ;  /* 0x30000051ff937230 */ /* 0x000fe40000004100 */
[----:B------:R-:W-:Y:S01]  /*3f10*/  @P2 FADD R91, R91, 1 ;  /* 0x3f8000005b5b2421 */ /* 0x000fe20000000000 */
[----:B------:R-:W-:Y:S01]  /*3f20*/  FMUL R108, R108, UR4 ;  /* 0x000000046c6c7c20 */ /* 0x000fe20008400000 */
[----:B------:R-:W-:Y:S02]  /*3f30*/  HADD2.F32 R148, -RZ, R82.H0_H0 ;  /* 0x20000052ff947230 */ /* 0x000fe40000004100 */
[----:B------:R-:W-:Y:S01]  /*3f40*/  @P2 FADD R145, R145, 1 ;  /* 0x3f80000091912421 */ /* 0x000fe20000000000 */
[----:B------:R-:W-:Y:S01]  /*3f50*/  FMUL R144, R144, UR4 ;  /* 0x0000000490907c20 */ /* 0x000fe20008400000 */
[----:B------:R-:W-:Y:S01]  /*3f60*/  @P2 FADD R90, R90, 1 ;  /* 0x3f8000005a5a2421 */ /* 0x000fe20000000000 */
[----:B------:R-:W-:Y:S01]  /*3f70*/  FMUL R109, R109, UR4 ;  /* 0x000000046d6d7c20 */ /* 0x000fe20008400000 */
[----:B------:R-:W-:Y:S01]  /*3f80*/  FFMA R141, R142, R141, R89 ;  /* 0x0000008d8e8d7223 */ /* 0x000fe20000000059 */
[----:B------:R-:W-:Y:S01]  /*3f90*/  @P0 FMNMX R10, R10, |R104|, !PT ;  /* 0x400000680a0a0209 */ /* 0x000fe20007800000 */
[----:B------:R-:W-:Y:S01]  /*3fa0*/  FFMA R142, R108, R91, R143 ;  /* 0x0000005b6c8e7223 */ /* 0x000fe2000000008f */
[----:B------:R-:W-:Y:S01]  /*3fb0*/  FFMA R108, R144, R145, R147 ;  /* 0x00000091906c7223 */ /* 0x000fe20000000093 */
[----:B------:R-:W-:Y:S01]  /*3fc0*/  FFMA R109, R109, R90, R148 ;  /* 0x0000005a6d6d7223 */ /* 0x000fe20000000094 */
[----:B------:R-:W-:-:S02]  /*3fd0*/  HADD2.F32 R145, -RZ, R51.H0_H0 ;  /* 0x20000033ff917230 */ /* 0x000fc40000004100 */
[----:B------:R-:W-:Y:S01]  /*3fe0*/  FADD R110, R110, -UR11 ;  /* 0x8000000b6e6e7e21 */ /* 0x000fe20008000000 */
[----:B------:R-:W-:Y:S02]  /*3ff0*/  HADD2.F32 R143, -RZ, R50.H1_H1 ;  /* 0x30000032ff8f7230 */ /* 0x000fe40000004100 */
[----:B------:R-:W-:Y:S01]  /*4000*/  FADD R146, R146, -UR11 ;  /* 0x8000000b92927e21 */ /* 0x000fe20008000000 */
[----:B------:R-:W-:Y:S02]  /*4010*/  HADD2.F32 R90, -RZ, R51.H1_H1 ;  /* 0x30000033ff5a7230 */ /* 0x000fe40000004100 */
[----:B------:R-:W-:Y:S01]  /*4020*/  FADD R111, R111, -UR11 ;  /* 0x8000000b6f6f7e21 */ /* 0x000fe20008000000 */
[----:B------:R-:W-:Y:S01]  /*4030*/  @P0 FMNMX R10, R10, |R139|, !PT ;  /* 0x4000008b0a0a0209 */ /* 0x000fe20007800000 */
[----:B------:R-:W0:Y:S01]  /*4040*/  @!P3 LDC.64 R88, c[0x0][0x230] ;  /* 0x00008c00ff58bb82 */ /* 0x000e220000000a00 */
[----:B------:R-:W-:Y:S02]  /*4050*/  HADD2.F32 R147, -RZ, R83.H0_H0 ;  /* 0x20000053ff937230 */ /* 0x000fe40000004100 */
[----:B------:R-:W-:Y:S01]  /*4060*/  @P2 FADD R145, R145, 1 ;  /* 0x3f80000091912421 */ /* 0x000fe20000000000 */
[----:B------:R-:W-:-:S02]  /*4070*/  HADD2.F32 R91, -RZ, R82.H1_H1 ;  /* 0x30000052ff5b7230 */ /* 0x000fc40000004100 */
[----:B------:R-:W-:Y:S01]  /*4080*/  FMUL R110, R110, UR4 ;  /* 0x000000046e6e7c20 */ /* 0x000fe20008400000 */
[----:B------:R-:W-:Y:S02]  /*4090*/  HADD2.F32 R148, -RZ, R83.H1_H1 ;  /* 0x30000053ff947230 */ /* 0x000fe40000004100 */
[----:B------:R-:W-:Y:S01]  /*40a0*/  FMUL R146, R146, UR4 ;  /* 0x0000000492927c20 */ /* 0x000fe20008400000 */
[----:B------:R-:W-:Y:S01]  /*40b0*/  FMUL R111, R111, UR4 ;  /* 0x000000046f6f7c20 */ /* 0x000fe20008400000 */
[----:B------:R-:W-:Y:S01]  /*40c0*/  @P0 FMNMX R10, R10, |R106|, !PT ;  /* 0x4000006a0a0a0209 */ /* 0x000fe20007800000 */
[----:B------:R-:W-:Y:S01]  /*40d0*/  @P2 FADD R143, R143, 1 ;  /* 0x3f8000008f8f2421 */ /* 0x000fe20000000000 */
[----:B------:R-:W-:Y:S01]  /*40e0*/  @P2 FADD R90, R90, 1 ;  /* 0x3f8000005a5a2421 */ /* 0x000fe20000000000 */
[----:B------:R-:W-:Y:S01]  /*40f0*/  FFMA R144, R146, R145, R147 ;  /* 0x0000009192907223 */ /* 0x000fe20000000093 */
[----:B------:R-:W-:Y:S01]  /*4100*/  @P0 FMNMX R10, R10, |R105|, !PT ;  /* 0x400000690a0a0209 */ /* 0x000fe20007800000 */
[----:B------:R-:W-:Y:S01]  /*4110*/  FFMA R143, R110, R143, R91 ;  /* 0x0000008f6e8f7223 */ /* 0x000fe2000000005b */
[----:B------:R-:W-:Y:S01]  /*4120*/  FFMA R145, R111, R90, R148 ;  /* 0x0000005a6f917223 */ /* 0x000fe20000000094 */
[----:B------:R-:W-:Y:S01]  /*4130*/  ULDC.U8 UR12, c[0x0][0x294] ;  /* 0x0000a500000c7ab9 */ /* 0x000fe20000000000 */
[----:B------:R-:W1:Y:S01]  /*4140*/  LDC.64 R110, c[0x0][0x258] ;  /* 0x00009600ff6e7b82 */ /* 0x000e620000000a00 */
[----:B------:R-:W-:-:S02]  /*4150*/  @P0 FMNMX R10, R10, |R141|, !PT ;  /* 0x4000008d0a0a0209 */ /* 0x000fc40007800000 */
[----:B------:R-:W-:Y:S02]  /*4160*/  ISETP.NE.AND P1, PT, RZ, UR12, PT ;  /* 0x0000000cff007c0c */ /* 0x000fe4000bf25270 */
[----:B------:R-:W-:Y:S02]  /*4170*/  @P0 FMNMX R10, R10, |R140|, !PT ;  /* 0x4000008c0a0a0209 */ /* 0x000fe40007800000 */
[----:B------:R-:W-:Y:S01]  /*4180*/  MOV R149, UR4 ;  /* 0x0000000400957c02 */ /* 0x000fe20008000f00 */
[----:B0-----:R-:W-:Y:S01]  /*4190*/  @!P3 IMAD.WIDE R88, R9, 0x4, R88 ;  /* 0x000000040958b825 */ /* 0x001fe200078e0258 */
[----:B------:R-:W-:Y:S01]  /*41a0*/  @P0 FMNMX R10, R10, |R107|, !PT ;  /* 0x4000006b0a0a0209 */ /* 0x000fe20007800000 */
[----:B------:R-:W-:Y:S01]  /*41b0*/  ULDC UR4, c[0x0][0x210] ;  /* 0x0000840000047ab9 */ /* 0x000fe20000000800 */
[----:B------:R-:W-:Y:S02]  /*41c0*/  LOP3.LUT P2, RZ, R7, 0xff, RZ, 0xc0, !PT ;  /* 0x000000ff07ff7812 */ /* 0x000fe4000784c0ff */
[----:B------:R-:W-:Y:S01]  /*41d0*/  @P0 FMNMX R10, R10, |R142|, !PT ;  /* 0x4000008e0a0a0209 */ /* 0x000fe20007800000 */
[----:B------:R0:W-:Y:S01]  /*41e0*/  @!P3 STG.E desc[UR8][R88.64], R149 ;  /* 0x000000955800b986 */ /* 0x0001e2000c101908 */
[----:B------:R-:W-:Y:S01]  /*41f0*/  IADD3 R9, R9, UR4, RZ ;  /* 0x0000000409097c10 */ /* 0x000fe2000fffe0ff */
        /* <DEDUP_REMOVED lines=8> */
[----:B------:R-:W-:Y:S01]  /*4280*/  @P0 FMNMX R10, R10, |R108|, !PT ;  /* 0x4000006c0a0a0209 */ /* 0x000fe20007800000 */
        /* <DEDUP_REMOVED lines=8> */
[----:B0-----:R-:W-:Y:S01]  /*4310*/  F2FP.F16.F32.PACK_AB R89, R16, R18 ;  /* 0x000000121059723e */ /* 0x001fe200000000ff */
[----:B------:R-:W-:Y:S01]  /*4320*/  @P1 FMUL R87, R87, UR6 ;  /* 0x0000000657571c20 */ /* 0x000fe20008400000 */
[----:B------:R-:W-:Y:S01]  /*4330*/  F2FP.F16.F32.PACK_AB R91, R19, R99 ;  /* 0x00000063135b723e */ /* 0x000fe200000000ff */
[----:B------:R-:W-:Y:S01]  /*4340*/  @P1 FMUL R86, R86, UR6 ;  /* 0x0000000656561c20 */ /* 0x000fe20008400000 */
[----:B------:R-:W-:Y:S01]  /*4350*/  @P0 FMNMX R10, R10, |R109|, !PT ;  /* 0x4000006d0a0a0209 */ /* 0x000fe20007800000 */
[----:B------:R-:W-:Y:S01]  /*4360*/  @P1 FMUL R115, R115, UR6 ;  /* 0x0000000673731c20 */ /* 0x000fe20008400000 */
[----:B------:R-:W-:Y:S01]  /*4370*/  F2FP.F16.F32.PACK_AB R16, R17, R98 ;  /* 0x000000621110723e */ /* 0x000fe200000000ff */
[----:B------:R-:W-:Y:S01]  /*4380*/  @P1 FMUL R114, R114, UR6 ;  /* 0x0000000672721c20 */ /* 0x000fe20008400000 */
[----:B------:R-:W-:Y:S01]  /*4390*/  F2FP.F16.F32.PACK_AB R19, R102, R103 ;  /* 0x000000676613723e */ /* 0x000fe200000000ff */
[----:B-1----:R-:W-:Y:S01]  /*43a0*/  IMAD.WIDE.U32 R102, R0, 0x10, R110 ;  /* 0x0000001000667825 */ /* 0x002fe200078e006e */
[----:B------:R-:W-:-:S03]  /*43b0*/  F2FP.F16.F32.PACK_AB R88, R2, R14 ;  /* 0x0000000e0258723e */ /* 0x000fc600000000ff */
[----:B------:R-:W-:Y:S01]  /*43c0*/  @P1 FMUL R113, R113, UR6 ;  /* 0x0000000671711c20 */ /* 0x000fe20008400000 */
[----:B------:R-:W-:Y:S01]  /*43d0*/  F2FP.F16.F32.PACK_AB R90, R13, R15 ;  /* 0x0000000f0d5a723e */ /* 0x000fe200000000ff */
[----:B------:R-:W-:Y:S01]  /*43e0*/  @P1 FMUL R112, R112, UR6 ;  /* 0x0000000670701c20 */ /* 0x000fe20008400000 */
[----:B------:R-:W-:Y:S01]  /*43f0*/  F2FP.F16.F32.PACK_AB R17, R100, R101 ;  /* 0x000000656411723e */ /* 0x000fe200000000ff */
[----:B------:R-:W-:Y:S01]  /*4400*/  IMAD.WIDE.U32 R100, R6, 0x10, R110 ;  /* 0x0000001006647825 */ /* 0x000fe200078e006e */
[----:B------:R-:W-:-:S03]  /*4410*/  F2FP.F16.F32.PACK_AB R18, R84, R85 ;  /* 0x000000555412723e */ /* 0x000fc600000000ff */
[----:B------:R-:W-:Y:S01]  /*4420*/  @P1 FMUL R119, R119, UR6 ;  /* 0x0000000677771c20 */ /* 0x000fe20008400000 */
[----:B------:R-:W-:Y:S01]  /*4430*/  @P1 FMUL R118, R118, UR6 ;  /* 0x0000000676761c20 */ /* 0x000fe20008400000 */
[----:B------:R-:W-:Y:S01]  /*4440*/  @P0 FMNMX R10, R10, |R143|, !PT ;  /* 0x4000008f0a0a0209 */ /* 0x000fe20007800000 */
[----:B------:R-:W-:Y:S01]  /*4450*/  @P1 FMUL R131, R131, UR6 ;  /* 0x0000000683831c20 */ /* 0x000fe20008400000 */
[----:B------:R-:W-:Y:S01]  /*4460*/  @P1 FMUL R130, R130, UR6 ;  /* 0x0000000682821c20 */ /* 0x000fe20008400000 */
[----:B------:R-:W-:Y:S01]  /*4470*/  STG.E.128 desc[UR8][R102.64], R88 ;  /* 0x0000005866007986 */ /* 0x000fe2000c101d08 */
[----:B------:R-:W-:Y:S01]  /*4480*/  @P1 FMUL R135, R135, UR6 ;  /* 0x0000000687871c20 */ /* 0x000fe20008400000 */
[----:B------:R-:W-:Y:S01]  /*4490*/  @P1 FMUL R136, R136, UR6 ;  /* 0x0000000688881c20 */ /* 0x000fe20008400000 */
[----:B------:R-:W-:Y:S01]  /*44a0*/  @P1 FMUL R117, R117, UR6 ;  /* 0x0000000675751c20 */ /* 0x000fe20008400000 */
[----:B------:R0:W-:Y:S01]  /*44b0*/  STG.E.128 desc[UR8][R100.64], R16 ;  /* 0x0000001064007986 */ /* 0x0001e2000c101d08 */
[----:B------:R-:W-:Y:S01]  /*44c0*/  @P1 FMUL R116, R116, UR6 ;  /* 0x0000000674741c20 */ /* 0x000fe20008400000 */
[----:B------:R-:W-:Y:S01]  /*44d0*/  @P1 FMUL R134, R134, UR6 ;  /* 0x0000000686861c20 */ /* 0x000fe20008400000 */
[----:B------:R-:W-:Y:S01]  /*44e0*/  @P1 FMUL R138, R138, UR6 ;  /* 0x000000068a8a1c20 */ /* 0x000fe20008400000 */
[----:B------:R-:W-:Y:S01]  /*44f0*/  @P0 FMNMX R10, R10, |R144|, !PT ;  /* 0x400000900a0a0209 */ /* 0x000fe20007800000 */
[----:B------:R-:W-:-:S04]  /*4500*/  IMAD.WIDE.U32 R98, R5, 0x10, R110 ;  /* 0x0000001005627825 */ /* 0x000fc800078e006e */
        /* <DEDUP_REMOVED lines=8> */
[----:B------:R-:W-:Y:S01]  /*4590*/  IADD3 R85, R0, 0x1000, RZ ;  /* 0x0000100000557810 */ /* 0x000fe20007ffe0ff */
[----:B------:R-:W-:Y:S01]  /*45a0*/  @P1 FMUL R95, R95, UR6 ;  /* 0x000000065f5f1c20 */ /* 0x000fe20008400000 */
[----:B------:R-:W-:Y:S01]  /*45b0*/  @P1 FMUL R94, R94, UR6 ;  /* 0x000000065e5e1c20 */ /* 0x000fe20008400000 */
[----:B------:R-:W-:Y:S01]  /*45c0*/  @P1 FMUL R125, R125, UR6 ;  /* 0x000000067d7d1c20 */ /* 0x000fe20008400000 */
[----:B0-----:R-:W-:Y:S01]  /*45d0*/  F2FP.F16.F32.PACK_AB R16, R86, R87 ;  /* 0x000000575610723e */ /* 0x001fe200000000ff */
[----:B------:R-:W-:Y:S01]  /*45e0*/  @P1 FMUL R124, R124, UR6 ;  /* 0x000000067c7c1c20 */ /* 0x000fe20008400000 */
[----:B------:R-:W-:Y:S01]  /*45f0*/  F2FP.F16.F32.PACK_AB R17, R114, R115 ;  /* 0x000000737211723e */ /* 0x000fe200000000ff */
[----:B------:R-:W-:Y:S01]  /*4600*/  @P1 FMUL R97, R97, UR6 ;  /* 0x0000000661611c20 */ /* 0x000fe20008400000 */
[----:B------:R-:W-:Y:S01]  /*4610*/  F2FP.F16.F32.PACK_AB R18, R112, R113 ;  /* 0x000000717012723e */ /* 0x000fe200000000ff */
[----:B------:R-:W-:Y:S01]  /*4620*/  @P1 FMUL R96, R96, UR6 ;  /* 0x0000000660601c20 */ /* 0x000fe20008400000 */
[----:B------:R-:W-:Y:S01]  /*4630*/  F2FP.F16.F32.PACK_AB R19, R118, R119 ;  /* 0x000000777613723e */ /* 0x000fe200000000ff */
        /* <DEDUP_REMOVED lines=8> */
[----:B------:R-:W-:Y:S01]  /*46c0*/  F2FP.F16.F32.PACK_AB R130, R130, R131 ;  /* 0x000000838282723e */ /* 0x000fe200000000ff */
[----:B------:R-:W-:Y:S01]  /*46d0*/  @P1 FMUL R142, R142, UR6 ;  /* 0x000000068e8e1c20 */ /* 0x000fe20008400000 */
[----:B------:R-:W-:Y:S01]  /*46e0*/  @P1 FMUL R108, R108, UR6 ;  /* 0x000000066c6c1c20 */ /* 0x000fe20008400000 */
[----:B------:R-:W-:Y:S01]  /*46f0*/  IADD3 R15, R0, 0x1800, RZ ;  /* 0x00001800000f7810 */ /* 0x000fe20007ffe0ff */
[----:B------:R-:W-:Y:S01]  /*4700*/  @P1 FMUL R137, R137, UR6 ;  /* 0x0000000689891c20 */ /* 0x000fe20008400000 */
[----:B------:R-:W-:Y:S01]  /*4710*/  @P1 FMUL R104, R104, UR6 ;  /* 0x0000000668681c20 */ /* 0x000fe20008400000 */
[----:B------:R-:W-:Y:S01]  /*4720*/  F2FP.F16.F32.PACK_AB R131, R136, R135 ;  /* 0x000000878883723e */ /* 0x000fe200000000ff */
[----:B------:R-:W-:Y:S01]  /*4730*/  @P1 FMUL R109, R109, UR6 ;  /* 0x000000066d6d1c20 */ /* 0x000fe20008400000 */
[----:B------:R-:W-:Y:S01]  /*4740*/  @P1 FMUL R143, R143, UR6 ;  /* 0x000000068f8f1c20 */ /* 0x000fe20008400000 */
[----:B------:R-:W-:Y:S01]  /*4750*/  @P0 FMNMX R10, R10, |R145|, !PT ;  /* 0x400000910a0a0209 */ /* 0x000fe20007800000 */
[----:B------:R-:W-:Y:S01]  /*4760*/  @P1 FMUL R140, R140, UR6 ;  /* 0x000000068c8c1c20 */ /* 0x000fe20008400000 */
[----:B------:R-:W-:Y:S01]  /*4770*/  IADD3 R13, R0, 0x1c00, RZ ;  /* 0x00001c00000d7810 */ /* 0x000fe20007ffe0ff */
[----:B------:R-:W-:Y:S01]  /*4780*/  @P1 FMUL R107, R107, UR6 ;  /* 0x000000066b6b1c20 */ /* 0x000fe20008400000 */
[----:B------:R-:W-:Y:S01]  /*4790*/  F2FP.F16.F32.PACK_AB R116, R116, R117 ;  /* 0x000000757474723e */ /* 0x000fe200000000ff */
[----:B------:R-:W-:Y:S01]  /*47a0*/  @P1 FMUL R144, R144, UR6 ;  /* 0x0000000690901c20 */ /* 0x000fe20008400000 */
[----:B------:R-:W-:Y:S01]  /*47b0*/  F2FP.F16.F32.PACK_AB R136, R138, R134 ;  /* 0x000000868a88723e */ /* 0x000fe200000000ff */
[----:B------:R-:W-:Y:S01]  /*47c0*/  @P1 FMUL R145, R145, UR6 ;  /* 0x0000000691911c20 */ /* 0x000fe20008400000 */
[--C-:B------:R-:W-:Y:S01]  /*47d0*/  IMAD.WIDE.U32 R4, R4, 0x10, R110.reuse ;  /* 0x0000001004047825 */ /* 0x100fe200078e006e */
[----:B------:R0:W-:Y:S01]  /*47e0*/  STG.E.128 desc[UR8][R98.64], R16 ;  /* 0x0000001062007986 */ /* 0x0001e2000c101d08 */
[----:B------:R-:W-:Y:S01]  /*47f0*/  F2FP.F16.F32.PACK_AB R117, R120, R121 ;  /* 0x000000797875723e */ /* 0x000fe200000000ff */
[----:B------:R-:W-:Y:S01]  /*4800*/  ULDC UR4, c[0x0][0x218] ;  /* 0x0000860000047ab9 */ /* 0x000fe20000000800 */
[----:B------:R-:W-:Y:S01]  /*4810*/  F2FP.F16.F32.PACK_AB R118, R92, R93 ;  /* 0x0000005d5c76723e */ /* 0x000fe200000000ff */
[----:B------:R-:W-:Y:S01]  /*4820*/  IMAD.WIDE.U32 R84, R85, 0x10, R110 ;  /* 0x0000001055547825 */ /* 0x000fe200078e006e */
[----:B------:R-:W-:-:S02]  /*4830*/  F2FP.F16.F32.PACK_AB R119, R122, R123 ;  /* 0x0000007b7a77723e */ /* 0x000fc400000000ff */
[----:B------:R-:W-:Y:S01]  /*4840*/  F2FP.F16.F32.PACK_AB R138, R106, R139 ;  /* 0x0000008b6a8a723e */ /* 0x000fe200000000ff */
[--C-:B------:R-:W-:Y:S01]  /*4850*/  IMAD.WIDE.U32 R2, R3, 0x10, R110.reuse ;  /* 0x0000001003027825 */ /* 0x100fe200078e006e */
[----:B------:R-:W-:Y:S01]  /*4860*/  F2FP.F16.F32.PACK_AB R139, R141, R105 ;  /* 0x000000698d8b723e */ /* 0x000fe200000000ff */
[----:B------:R1:W-:Y:S01]  /*4870*/  STG.E.128 desc[UR8][R4.64], R116 ;  /* 0x0000007404007986 */ /* 0x0003e2000c101d08 */
[----:B------:R-:W-:Y:S01]  /*4880*/  F2FP.F16.F32.PACK_AB R141, R108, R142 ;  /* 0x0000008e6c8d723e */ /* 0x000fe200000000ff */
[--C-:B------:R-:W-:Y:S01]  /*4890*/  IMAD.WIDE.U32 R14, R15, 0x10, R110.reuse ;  /* 0x000000100f0e7825 */ /* 0x100fe200078e006e */
[----:B------:R-:W-:Y:S02]  /*48a0*/  F2FP.F16.F32.PACK_AB R137, R104, R137 ;  /* 0x000000896889723e */ /* 0x000fe400000000ff */
[----:B------:R-:W-:Y:S01]  /*48b0*/  F2FP.F16.F32.PACK_AB R142, R143, R109 ;  /* 0x0000006d8f8e723e */ /* 0x000fe200000000ff */
[----:B------:R-:W-:Y:S01]  /*48c0*/  IMAD.WIDE.U32 R110, R13, 0x10, R110 ;  /* 0x000000100d6e7825 */ /* 0x000fe200078e006e */
[----:B------:R-:W-:-:S02]  /*48d0*/  F2FP.F16.F32.PACK_AB R140, R107, R140 ;  /* 0x0000008c6b8c723e */ /* 0x000fc400000000ff */
[----:B0-----:R-:W-:Y:S02]  /*48e0*/  F2FP.F16.F32.PACK_AB R16, R94, R95 ;  /* 0x0000005f5e10723e */ /* 0x001fe400000000ff */
[----:B------:R-:W-:Y:S02]  /*48f0*/  F2FP.F16.F32.PACK_AB R17, R124, R125 ;  /* 0x0000007d7c11723e */ /* 0x000fe400000000ff */
[----:B------:R-:W-:Y:S02]  /*4900*/  F2FP.F16.F32.PACK_AB R18, R96, R97 ;  /* 0x000000616012723e */ /* 0x000fe400000000ff */
[----:B------:R-:W-:Y:S02]  /*4910*/  F2FP.F16.F32.PACK_AB R19, R128, R129 ;  /* 0x000000818013723e */ /* 0x000fe400000000ff */
[----:B------:R-:W-:Y:S02]  /*4920*/  F2FP.F16.F32.PACK_AB R128, R127, R126 ;  /* 0x0000007e7f80723e */ /* 0x000fe400000000ff */
[----:B------:R-:W-:Y:S01]  /*4930*/  F2FP.F16.F32.PACK_AB R129, R132, R133 ;  /* 0x000000858481723e */ /* 0x000fe200000000ff */
[----:B------:R1:W-:Y:S01]  /*4940*/  STG.E.128 desc[UR8][R84.64], R16 ;  /* 0x0000001054007986 */ /* 0x0003e2000c101d08 */
[----:B------:R-:W-:-:S02]  /*4950*/  F2FP.F16.F32.PACK_AB R143, R145, R144 ;  /* 0x00000090918f723e */ /* 0x000fc400000000ff */
[----:B------:R-:W-:Y:S01]  /*4960*/  ISETP.GE.AND P0, PT, R9, UR4, PT ;  /* 0x0000000409007c0c */ /* 0x000fe2000bf06270 */
[----:B------:R1:W-:Y:S01]  /*4970*/  STG.E.128 desc[UR8][R2.64], R128 ;  /* 0x0000008002007986 */ /* 0x0003e2000c101d08 */
[----:B------:R-:W-:-:S03]  /*4980*/  SEL R7, RZ, 0x1, P2 ;  /* 0x00000001ff077807 */ /* 0x000fc60001000000 */
[----:B------:R1:W-:Y:S04]  /*4990*/  STG.E.128 desc[UR8][R14.64], R136 ;  /* 0x000000880e007986 */ /* 0x0003e8000c101d08 */
[----:B------:R1:W-:Y:S04]  /*49a0*/  STG.E.128 desc[UR8][R110.64], R140 ;  /* 0x0000008c6e007986 */ /* 0x0003e8000c101d08 */
[----:B------:R-:W-:Y:S05]  /*49b0*/  @!P0 BRA `(.L_x_5584) ;  /* 0xffffffb8004c8947 */ /* 0x000fea000383ffff */
.L_x_5565:
[----:B------:R-:W-:Y:S02]  /*49c0*/  ULDC.64 UR12, c[0x0][0x288] ;  /* 0x0000a200000c7ab9 */ /* 0x000fe40000000a00 */
[----:B------:R-:W-:-:S04]  /*49d0*/  ISETP.NE.U32.AND P0, PT, RZ, UR12, PT ;  /* 0x0000000cff007c0c */ /* 0x000fc8000bf05070 */
[----:B------:R-:W-:-:S13]  /*49e0*/  ISETP.NE.AND.EX P0, PT, RZ, UR13, PT, P0 ;  /* 0x0000000dff007c0c */ /* 0x000fda000bf05300 */
[----:B------:R-:W-:Y:S05]  /*49f0*/  @!P0 BRA `(.L_x_5585) ;  /* 0x0000000000bc8947 */ /* 0x000fea0003800000 */
[----:B------:R-:W-:-:S03]  /*4a00*/  UMOV UR4, 0xffffffff ;  /* 0xffffffff00047882 */ /* 0x000fc60000000000 */
[----:B------:R-:W-:Y:S05]  /*4a10*/  BRA.DIV UR4, `(.L_x_5586) ;  /* 0x0000001204387947 */ /* 0x000fea000b800000 */
[----:B-1----:R-:W0:Y:S02]  /*4a20*/  SHFL.DOWN PT, R3, R10, 0x10, 0x1f ;  /* 0x0a001f000a037f89 */ /* 0x002e2400000e0000 */
[----:B0-----:R-:W-:-:S05]  /*4a30*/  FMNMX R3, R3, R10, !PT ;  /* 0x0000000a03037209 */ /* 0x001fca0007800000 */
[----:B------:R-:W0:Y:S02]  /*4a40*/  SHFL.DOWN PT, R0, R3, 0x8, 0x1f ;  /* 0x09001f0003007f89 */ /* 0x000e2400000e0000 */
[----:B0-----:R-:W-:-:S05]  /*4a50*/  FMNMX R0, R3, R0, !PT ;  /* 0x0000000003007209 */ /* 0x001fca0007800000 */
[----:B------:R-:W0:Y:S02]  /*4a60*/  SHFL.DOWN PT, R5, R0, 0x4, 0x1f ;  /* 0x08801f0000057f89 */ /* 0x000e2400000e0000 */
[----:B0-----:R-:W-:-:S05]  /*4a70*/  FMNMX R5, R0, R5, !PT ;  /* 0x0000000500057209 */ /* 0x001fca0007800000 */
[----:B------:R-:W0:Y:S02]  /*4a80*/  SHFL.DOWN PT, R2, R5, 0x2, 0x1f ;  /* 0x08401f0005027f89 */ /* 0x000e2400000e0000 */
[----:B0-----:R-:W-:-:S05]  /*4a90*/  FMNMX R2, R5, R2, !PT ;  /* 0x0000000205027209 */ /* 0x001fca0007800000 */
[----:B------:R0:W1:Y:S02]  /*4aa0*/  SHFL.DOWN PT, R7, R2, 0x1, 0x1f ;  /* 0x08201f0002077f89 */ /* 0x00006400000e0000 */
.L_x_5609:
[----:B------:R-:W-:Y:S01]  /*4ab0*/  ISETP.NE.AND P0, PT, R11, RZ, PT ;  /* 0x000000ff0b00720c */ /* 0x000fe20003f05270 */
[----:B------:R-:W-:Y:S05]  /*4ac0*/  WARPSYNC.ALL ;  /* 0x0000000000007948 */ /* 0x000fea0003800000 */
[----:B-1----:R-:W-:Y:S01]  /*4ad0*/  FMNMX R7, R2, R7, !PT ;  /* 0x0000000702077209 */ /* 0x002fe20007800000 */
[----:B------:R-:W-:Y:S01]  /*4ae0*/  BSSY B0, `(.L_x_5587) ;  /* 0x000001a000007945 */ /* 0x000fe20003800000 */
[----:B0-----:R-:W-:Y:S01]  /*4af0*/  SHF.R.U32.HI R2, RZ, 0x5, R12 ;  /* 0x00000005ff027819 */ /* 0x001fe2000001160c */
[----:B------:R-:W-:-:S04]  /*4b00*/  HFMA2.MMA R5, -RZ, RZ, 0, 0 ;  /* 0x00000000ff057435 */ /* 0x000fc800000001ff */
[----:B------:R-:W0:Y:S01]  /*4b10*/  @!P0 S2R R4, SR_CgaCtaId ;  /* 0x0000000000048919 */ /* 0x000e220000008800 */
[----:B------:R-:W-:Y:S02]  /*4b20*/  @!P0 MOV R3, 0x400 ;  /* 0x0000040000038802 */ /* 0x000fe40000000f00 */
[----:B------:R-:W-:-:S04]  /*4b30*/  @!P0 SHF.R.U32.HI R0, RZ, 0x3, R12 ;  /* 0x00000003ff008819 */ /* 0x000fc8000001160c */
[----:B------:R-:W-:Y:S02]  /*4b40*/  @!P0 LOP3.LUT R0, R0, 0x1ffffffc, RZ, 0xc0, !PT ;  /* 0x1ffffffc00008812 */ /* 0x000fe400078ec0ff */
[----:B0-----:R-:W-:-:S04]  /*4b50*/  @!P0 LEA R3, R4, R3, 0x18 ;  /* 0x0000000304038211 */ /* 0x001fc800078ec0ff */
        /* <DEDUP_REMOVED lines=17> */
.L_x_5612:
[----:B-1----:R-:W-:-:S07]  /*4c70*/  FMNMX R5, R3, R2, !PT ;  /* 0x0000000203057209 */ /* 0x002fce0007800000 */
.L_x_5588:
[----:B------:R-:W-:Y:S05]  /*4c80*/  BSYNC B0 ;  /* 0x0000000000007941 */ /* 0x000fea0003800000 */
.L_x_5587:
[----:B------:R-:W-:Y:S01]  /*4c90*/  ISETP.NE.AND P0, PT, R12, RZ, PT ;  /* 0x000000ff0c00720c */ /* 0x000fe20003f05270 */
[----:B------:R-:W-:-:S12]  /*4ca0*/  BSSY B0, `(.L_x_5585) ;  /* 0x0000004000007945 */ /* 0x000fd80003800000 */
[----:B------:R-:W-:Y:S05]  /*4cb0*/  @P0 BRA `(.L_x_5590) ;  /* 0x0000000000080947 */ /* 0x000fea0003800000 */
[----:B0-----:R-:W0:Y:S02]  /*4cc0*/  LDC.64 R2, c[0x0][0x288] ;  /* 0x0000a200ff027b82 */ /* 0x001e240000000a00 */
[----:B0-----:R1:W-:Y:S02]  /*4cd0*/  REDG.E.MAX.S32.STRONG.GPU desc[UR8][R2.64], R5 ;  /* 0x000000050200798e */ /* 0x0013e4000d10e388 */
.L_x_5590:
[----:B------:R-:W-:Y:S05]  /*4ce0*/  BSYNC B0 ;  /* 0x0000000000007941 */ /* 0x000fea0003800000 */
.L_x_5585:
        /* <DEDUP_REMOVED lines=14> */
[----:B01----:R-:W-:Y:S05]  /*4dd0*/  CALL.REL.NOINC `($__internal_43_$__cuda_sm20_rcp_rn_f32_slowpath) ;  /* 0x0000001000147944 */ /* 0x003fea0003c00000 */
[----:B------:R-:W-:Y:S05]  /*4de0*/  BRA `(.L_x_5592) ;  /* 0x0000000000147947 */ /* 0x000fea0003800000 */
.L_x_5591:
[----:B------:R-:W2:Y:S01]  /*4df0*/  MUFU.RCP R0, UR6 ;  /* 0x0000000600007d08 */ /* 0x000ea20008001000 */
[----:B01----:R-:W-:-:S05]  /*4e00*/  MOV R3, UR6 ;  /* 0x0000000600037c02 */ /* 0x003fca0008000f00 */
[----:B--2---:R-:W-:-:S04]  /*4e10*/  FFMA R2, R0, R3, -1 ;  /* 0xbf80000000027423 */ /* 0x004fc80000000003 */
[----:B------:R-:W-:-:S04]  /*4e20*/  FADD.FTZ R3, -R2, -RZ ;  /* 0x800000ff02037221 */ /* 0x000fc80000010100 */
[----:B------:R-:W-:-:S07]  /*4e30*/  FFMA R0, R0, R3, R0 ;  /* 0x0000000300007223 */ /* 0x000fce0000000000 */
.L_x_5592:
[----:B------:R-:W0:Y:S02]  /*4e40*/  LDC.64 R2, c[0x0][0x280] ;  /* 0x0000a000ff027b82 */ /* 0x000e240000000a00 */
[----:B0-----:R-:W-:Y:S01]  /*4e50*/  STG.E desc[UR8][R2.64], R0 ;  /* 0x0000000002007986 */ /* 0x001fe2000c101908 */
[----:B------:R-:W-:Y:S05]  /*4e60*/  EXIT ;  /* 0x000000000000794d */ /* 0x000fea0003800000 */
.L_x_5566:
[----:B------:R-:W-:Y:S01]  /*4e70*/  HFMA2.MMA R151, -RZ, RZ, 0, 5.9604644775390625e-08 ;  /* 0x00000001ff977435 */ /* 0x000fe200000001ff */
[----:B------:R-:W-:Y:S02]  /*4e80*/  MOV R150, R0 ;  /* 0x0000000000967202 */ /* 0x000fe40000000f00 */
[----:B------:R-:W-:Y:S02]  /*4e90*/  MOV R152, 0x1f ;  /* 0x0000001f00987802 */ /* 0x000fe40000000f00 */
[----:B------:R-:W-:-:S07]  /*4ea0*/  MOV R147, 0xffffffff ;  /* 0xffffffff00937802 */ /* 0x000fce0000000f00 */
[----:B-----5:R-:W-:Y:S05]  /*4eb0*/  WARPSYNC.COLLECTIVE R147, `(.L_x_5593) ;  /* 0x0000000093087348 */ /* 0x020fea0003c00000 */
[----:B------:R0:W1:Y:S02]  /*4ec0*/  SHFL.BFLY P0, R149, R150, R151, R152 ;  /* 0x0c00009796957389 */ /* 0x0000640000000098 */
[----:B01---5:R-:W-:Y:S01]  /*4ed0*/  ENDCOLLECTIVE ;  /* 0x000000000000791b */ /* 0x023fe20003800000 */
.L_x_5593:
[----:B------:R-:W-:Y:S01]  /*4ee0*/  HFMA2.MMA R151, -RZ, RZ, 0, 1.1920928955078125e-07 ;  /* 0x00000002ff977435 */ /* 0x000fe200000001ff */
[----:B------:R-:W-:-:S05]  /*4ef0*/  MOV R99, R149 ;  /* 0x0000009500637202 */ /* 0x000fca0000000f00 */
[----:B------:R-:W-:-:S05]  /*4f00*/  FADD R99, R0, R99 ;  /* 0x0000006300637221 */ /* 0x000fca0000000000 */
[----:B------:R-:W-:-:S07]  /*4f10*/  MOV R150, R99 ;  /* 0x0000006300967202 */ /* 0x000fce0000000f00 */
[----:B------:R-:W-:Y:S05]  /*4f20*/  WARPSYNC.COLLECTIVE R147, `(.L_x_5594) ;  /* 0x0000000093087348 */ /* 0x000fea0003c00000 */
[----:B------:R0:W1:Y:S02]  /*4f30*/  SHFL.BFLY P0, R149, R150, R151, R152 ;  /* 0x0c00009796957389 */ /* 0x0000640000000098 */
[----:B01----:R-:W-:Y:S01]  /*4f40*/  ENDCOLLECTIVE ;  /* 0x000000000000791b */ /* 0x003fe20003800000 */
.L_x_5594:
[----:B------:R-:W-:Y:S01]  /*4f50*/  HFMA2.MMA R151, -RZ, RZ, 0, 2.384185791015625e-07 ;  /* 0x00000004ff977435 */ /* 0x000fe200000001ff */
[----:B------:R-:W-:-:S05]  /*4f60*/  MOV R100, R149 ;  /* 0x0000009500647202 */ /* 0x000fca0000000f00 */
[----:B------:R-:W-:-:S05]  /*4f70*/  FADD R101, R99, R100 ;  /* 0x0000006463657221 */ /* 0x000fca0000000000 */
[----:B------:R-:W-:-:S07]  /*4f80*/  MOV R150, R101 ;  /* 0x0000006500967202 */ /* 0x000fce0000000f00 */
[----:B------:R-:W-:Y:S05]  /*4f90*/  WARPSYNC.COLLECTIVE R147, `(.L_x_5595) ;  /* 0x0000000093087348 */ /* 0x000fea0003c00000 */
[----:B------:R0:W1:Y:S02]  /*4fa0*/  SHFL.BFLY P0, R149, R150, R151, R152 ;  /* 0x0c00009796957389 */ /* 0x0000640000000098 */
[----:B01----:R-:W-:Y:S01]  /*4fb0*/  ENDCOLLECTIVE ;  /* 0x000000000000791b */ /* 0x003fe20003800000 */
.L_x_5595:
[----:B------:R-:W-:Y:S01]  /*4fc0*/  HFMA2.MMA R151, -RZ, RZ, 0, 4.76837158203125e-07 ;  /* 0x00000008ff977435 */ /* 0x000fe200000001ff */
[----:B------:R-:W-:-:S05]  /*4fd0*/  MOV R100, R149 ;  /* 0x0000009500647202 */ /* 0x000fca0000000f00 */
[----:B------:R-:W-:-:S05]  /*4fe0*/  FADD R102, R101, R100 ;  /* 0x0000006465667221 */ /* 0x000fca0000000000 */
[----:B------:R-:W-:-:S07]  /*4ff0*/  MOV R150, R102 ;  /* 0x0000006600967202 */ /* 0x000fce0000000f00 */
[----:B------:R-:W-:Y:S05]  /*5000*/  WARPSYNC.COLLECTIVE R147, `(.L_x_5596) ;  /* 0x0000000093087348 */ /* 0x000fea0003c00000 */
[----:B------:R0:W1:Y:S02]  /*5010*/  SHFL.BFLY P0, R149, R150, R151, R152 ;  /* 0x0c00009796957389 */ /* 0x0000640000000098 */
[----:B01----:R-:W-:Y:S01]  /*5020*/  ENDCOLLECTIVE ;  /* 0x000000000000791b */ /* 0x003fe20003800000 */
.L_x_5596:
[----:B------:R-:W-:Y:S01]  /*5030*/  HFMA2.MMA R151, -RZ, RZ, 0, 9.5367431640625e-07 ;  /* 0x00000010ff977435 */ /* 0x000fe200000001ff */
[----:B------:R-:W-:-:S05]  /*5040*/  MOV R103, R149 ;  /* 0x0000009500677202 */ /* 0x000fca0000000f00 */
[----:B------:R-:W-:-:S05]  /*5050*/  FADD R103, R102, R103 ;  /* 0x0000006766677221 */ /* 0x000fca0000000000 */
[----:B------:R-:W-:-:S07]  /*5060*/  MOV R150, R103 ;  /* 0x0000006700967202 */ /* 0x000fce0000000f00 */
[----:B------:R-:W-:Y:S05]  /*5070*/  WARPSYNC.COLLECTIVE R147, `(.L_x_5597) ;  /* 0x0000000093087348 */ /* 0x000fea0003c00000 */
[----:B------:R0:W1:Y:S02]  /*5080*/  SHFL.BFLY P0, R149, R150, R151, R152 ;  /* 0x0c00009796957389 */ /* 0x0000640000000098 */
[----:B01----:R-:W-:Y:S01]  /*5090*/  ENDCOLLECTIVE ;  /* 0x000000000000791b */ /* 0x003fe20003800000 */
.L_x_5597:
        /* <DEDUP_REMOVED lines=136> */
.L_x_5598:
[----:B------:R-:W-:Y:S01]  /*5920*/  HFMA2.MMA R151, -RZ, RZ, 0, 1.1920928955078125e-07 ;  /* 0x00000002ff977435 */ /* 0x000fe200000001ff */
[----:B------:R-:W-:-:S05]  /*5930*/  MOV R99, R149 ;  /* 0x0000009500637202 */ /* 0x000fca0000000f00 */
[----:B------:R-:W-:-:S05]  /*5940*/  FADD R99, R0, R99 ;  /* 0x0000006300637221 */ /* 0x000fca0000000000 */
[----:B------:R-:W-:-:S07]  /*5950*/  MOV R150, R99 ;  /* 0x0000006300967202 */ /* 0x000fce0000000f00 */
[----:B------:R-:W-:Y:S05]  /*5960*/  WARPSYNC.COLLECTIVE R147, `(.L_x_5599) ;  /* 0x0000000093087348 */ /* 0x000fea0003c00000 */
[----:B------:R0:W1:Y:S02]  /*5970*/  SHFL.BFLY P0, R149, R150, R151, R152 ;  /* 0x0c00009796957389 */ /* 0x0000640000000098 */
[----:B01----:R-:W-:Y:S01]  /*5980*/  ENDCOLLECTIVE ;  /* 0x000000000000791b */ /* 0x003fe20003800000 */
.L_x_5599:
[----:B------:R-:W-:Y:S01]  /*5990*/  HFMA2.MMA R151, -RZ, RZ, 0, 2.384185791015625e-07 ;  /* 0x00000004ff977435 */ /* 0x000fe200000001ff */
[----:B------:R-:W-:-:S05]  /*59a0*/  MOV R102, R149 ;  /* 0x0000009500667202 */ /* 0x000fca0000000f00 */
[----:B------:R-:W-:-:S05]  /*59b0*/  FADD R102, R99, R102 ;  /* 0x0000006663667221 */ /* 0x000fca0000000000 */
[----:B------:R-:W-:-:S07]  /*59c0*/  MOV R150, R102 ;  /* 0x0000006600967202 */ /* 0x000fce0000000f00 */
[----:B------:R-:W-:Y:S05]  /*59d0*/  WARPSYNC.COLLECTIVE R147, `(.L_x_5600) ;  /* 0x0000000093087348 */ /* 0x000fea0003c00000 */
[----:B------:R0:W1:Y:S02]  /*59e0*/  SHFL.BFLY P0, R149, R150, R151, R152 ;  /* 0x0c00009796957389 */ /* 0x0000640000000098 */
[----:B01----:R-:W-:Y:S01]  /*59f0*/  ENDCOLLECTIVE ;  /* 0x000000000000791b */ /* 0x003fe20003800000 */
.L_x_5600:
[----:B------:R-:W-:Y:S01]  /*5a00*/  HFMA2.MMA R151, -RZ, RZ, 0, 4.76837158203125e-07 ;  /* 0x00000008ff977435 */ /* 0x000fe200000001ff */
[----:B------:R-:W-:-:S05]  /*5a10*/  MOV R101, R149 ;  /* 0x0000009500657202 */ /* 0x000fca0000000f00 */
[----:B------:R-:W-:-:S05]  /*5a20*/  FADD R101, R102, R101 ;  /* 0x0000006566657221 */ /* 0x000fca0000000000 */
[----:B------:R-:W-:-:S07]  /*5a30*/  MOV R150, R101 ;  /* 0x0000006500967202 */ /* 0x000fce0000000f00 */
[----:B------:R-:W-:Y:S05]  /*5a40*/  WARPSYNC.COLLECTIVE R147, `(.L_x_5601) ;  /* 0x0000000093087348 */ /* 0x000fea0003c00000 */
[----:B------:R0:W1:Y:S02]  /*5a50*/  SHFL.BFLY P0, R149, R150, R151, R152 ;  /* 0x0c00009796957389 */ /* 0x0000640000000098 */
[----:B01----:R-:W-:Y:S01]  /*5a60*/  ENDCOLLECTIVE ;  /* 0x000000000000791b */ /* 0x003fe20003800000 */
.L_x_5601:
[----:B------:R-:W-:Y:S01]  /*5a70*/  HFMA2.MMA R151, -RZ, RZ, 0, 9.5367431640625e-07 ;  /* 0x00000010ff977435 */ /* 0x000fe200000001ff */
[----:B------:R-:W-:-:S05]  /*5a80*/  MOV R148, R149 ;  /* 0x0000009500947202 */ /* 0x000fca0000000f00 */
[----:B------:R-:W-:-:S05]  /*5a90*/  FADD R148, R101, R148 ;  /* 0x0000009465947221 */ /* 0x000fca0000000000 */
[----:B------:R-:W-:-:S07]  /*5aa0*/  MOV R150, R148 ;  /* 0x0000009400967202 */ /* 0x000fce0000000f00 */
[----:B------:R-:W-:Y:S05]  /*5ab0*/  WARPSYNC.COLLECTIVE R147, `(.L_x_5602) ;  /* 0x0000000093087348 */ /* 0x000fea0003c00000 */
[----:B------:R0:W1:Y:S02]  /*5ac0*/  SHFL.BFLY P0, R149, R150, R151, R152 ;  /* 0x0c00009796957389 */ /* 0x0000640000000098 */
[----:B01----:R-:W-:Y:S01]  /*5ad0*/  ENDCOLLECTIVE ;  /* 0x000000000000791b */ /* 0x003fe20003800000 */
.L_x_5602:
[----:B------:R-:W-:Y:S01]  /*5ae0*/  MOV R103, R149 ;  /* 0x0000009500677202 */ /* 0x000fe20000000f00 */
[----:B------:R-:W-:Y:S06]  /*5af0*/  BRA `(.L_x_5603) ;  /* 0xffffffb800e07947 */ /* 0x000fec000383ffff */
.L_x_5586:
[----:B-1----:R-:W-:Y:S01]  /*5b00*/  HFMA2.MMA R4, -RZ, RZ, 0, 9.5367431640625e-07 ;  /* 0x00000010ff047435 */ /* 0x002fe200000001ff */
[----:B------:R-:W-:Y:S02]  /*5b10*/  MOV R9, 0x1f ;  /* 0x0000001f00097802 */ /* 0x000fe40000000f00 */
[----:B------:R-:W-:-:S08]  /*5b20*/  MOV R147, 0xffffffff ;  /* 0xffffffff00937802 */ /* 0x000fd00000000f00 */
[----:B------:R-:W-:Y:S05]  /*5b30*/  WARPSYNC.COLLECTIVE R147, `(.L_x_5604) ;  /* 0x0000000093087348 */ /* 0x000fea0003c00000 */
[----:B------:R0:W1:Y:S02]  /*5b40*/  SHFL.DOWN P0, R7, R10, R4, R9 ;  /* 0x080000040a077389 */ /* 0x0000640000000009 */
[----:B01----:R-:W-:Y:S01]  /*5b50*/  ENDCOLLECTIVE ;  /* 0x000000000000791b */ /* 0x003fe20003800000 */
.L_x_5604:
[----:B------:R-:W-:Y:S01]  /*5b60*/  HFMA2.MMA R4, -RZ, RZ, 0, 4.76837158203125e-07 ;  /* 0x00000008ff047435 */ /* 0x000fe200000001ff */
[----:B------:R-:W-:-:S04]  /*5b70*/  MOV R3, R7 ;  /* 0x0000000700037202 */ /* 0x000fc80000000f00 */
[----:B------:R-:W-:-:S04]  /*5b80*/  FMNMX R3, R3, R10, !PT ;  /* 0x0000000a03037209 */ /* 0x000fc80007800000 */
[----:B------:R-:W-:-:S07]  /*5b90*/  MOV R10, R3 ;  /* 0x00000003000a7202 */ /* 0x000fce0000000f00 */
[----:B------:R-:W-:Y:S05]  /*5ba0*/  WARPSYNC.COLLECTIVE R147, `(.L_x_5605) ;  /* 0x0000000093087348 */ /* 0x000fea0003c00000 */
[----:B------:R0:W1:Y:S02]  /*5bb0*/  SHFL.DOWN P0, R7, R10, R4, R9 ;  /* 0x080000040a077389 */ /* 0x0000640000000009 */
[----:B01----:R-:W-:Y:S01]  /*5bc0*/  ENDCOLLECTIVE ;  /* 0x000000000000791b */ /* 0x003fe20003800000 */
.L_x_5605:
[----:B------:R-:W-:Y:S01]  /*5bd0*/  HFMA2.MMA R4, -RZ, RZ, 0, 2.384185791015625e-07 ;  /* 0x00000004ff047435 */ /* 0x000fe200000001ff */
[----:B------:R-:W-:-:S04]  /*5be0*/  MOV R0, R7 ;  /* 0x0000000700007202 */ /* 0x000fc80000000f00 */
[----:B------:R-:W-:-:S04]  /*5bf0*/  FMNMX R0, R3, R0, !PT ;  /* 0x0000000003007209 */ /* 0x000fc80007800000 */
[----:B------:R-:W-:-:S07]  /*5c00*/  MOV R10, R0 ;  /* 0x00000000000a7202 */ /* 0x000fce0000000f00 */
[----:B------:R-:W-:Y:S05]  /*5c10*/  WARPSYNC.COLLECTIVE R147, `(.L_x_5606) ;  /* 0x0000000093087348 */ /* 0x000fea0003c00000 */
[----:B------:R0:W1:Y:S02]  /*5c20*/  SHFL.DOWN P0, R7, R10, R4, R9 ;  /* 0x080000040a077389 */ /* 0x0000640000000009 */
[----:B01----:R-:W-:Y:S01]  /*5c30*/  ENDCOLLECTIVE ;  /* 0x000000000000791b */ /* 0x003fe20003800000 */
.L_x_5606:
[----:B------:R-:W-:Y:S01]  /*5c40*/  HFMA2.MMA R4, -RZ, RZ, 0, 1.1920928955078125e-07 ;  /* 0x00000002ff047435 */ /* 0x000fe200000001ff */
[----:B------:R-:W-:-:S04]  /*5c50*/  MOV R5, R7 ;  /* 0x0000000700057202 */ /* 0x000fc80000000f00 */
[----:B------:R-:W-:-:S04]  /*5c60*/  FMNMX R5, R0, R5, !PT ;  /* 0x0000000500057209 */ /* 0x000fc80007800000 */
[----:B------:R-:W-:-:S07]  /*5c70*/  MOV R10, R5 ;  /* 0x00000005000a7202 */ /* 0x000fce0000000f00 */
[----:B------:R-:W-:Y:S05]  /*5c80*/  WARPSYNC.COLLECTIVE R147, `(.L_x_5607) ;  /* 0x0000000093087348 */ /* 0x000fea0003c00000 */
[----:B------:R0:W1:Y:S02]  /*5c90*/  SHFL.DOWN P0, R7, R10, R4, R9 ;  /* 0x080000040a077389 */ /* 0x0000640000000009 */
[----:B01----:R-:W-:Y:S01]  /*5ca0*/  ENDCOLLECTIVE ;  /* 0x000000000000791b */ /* 0x003fe20003800000 */
.L_x_5607:
[----:B------:R-:W-:Y:S01]  /*5cb0*/  HFMA2.MMA R4, -RZ, RZ, 0, 5.9604644775390625e-08 ;  /* 0x00000001ff047435 */ /* 0x000fe200000001ff */
[----:B------:R-:W-:-:S04]  /*5cc0*/  MOV R2, R7 ;  /* 0x0000000700027202 */ /* 0x000fc80000000f00 */
[----:B------:R-:W-:-:S04]  /*5cd0*/  FMNMX R2, R5, R2, !PT ;  /* 0x0000000205027209 */ /* 0x000fc80007800000 */
[----:B------:R-:W-:-:S07]  /*5ce0*/  MOV R10, R2 ;  /* 0x00000002000a7202 */ /* 0x000fce0000000f00 */
[----:B------:R-:W-:Y:S05]  /*5cf0*/  WARPSYNC.COLLECTIVE R147, `(.L_x_5608) ;  /* 0x0000000093087348 */ /* 0x000fea0003c00000 */
[----:B------:R0:W1:Y:S02]  /*5d00*/  SHFL.DOWN P0, R7, R10, R4, R9 ;  /* 0x080000040a077389 */ /* 0x0000640000000009 */
[----:B01----:R-:W-:Y:S01]  /*5d10*/  ENDCOLLECTIVE ;  /* 0x000000000000791b */ /* 0x003fe20003800000 */
.L_x_5608:
[----:B------:R-:W-:Y:S05]  /*5d20*/  BRA `(.L_x_5609) ;  /* 0xffffffec00607947 */ /* 0x000fea000383ffff */
.L_x_5589:
[----:B------:R-:W-:Y:S01]  /*5d30*/  HFMA2.MMA R4, -RZ, RZ, 0, 1.1920928955078125e-07 ;  /* 0x00000002ff047435 */ /* 0x000fe200000001ff */
[----:B-1----:R-:W-:Y:S02]  /*5d40*/  MOV R10, R0 ;  /* 0x00000000000a7202 */ /* 0x002fe40000000f00 */
[----:B------:R-:W-:Y:S02]  /*5d50*/  MOV R9, 0x1f ;  /* 0x0000001f00097802 */ /* 0x000fe40000000f00 */
[----:B------:R-:W-:-:S07]  /*5d60*/  MOV R147, 0xffffffff ;  /* 0xffffffff00937802 */ /* 0x000fce0000000f00 */
[----:B0-----:R-:W-:Y:S05]  /*5d70*/  WARPSYNC.COLLECTIVE R147, `(.L_x_5610) ;  /* 0x0000000093087348 */ /* 0x001fea0003c00000 */
[----:B------:R1:W2:Y:S02]  /*5d80*/  SHFL.DOWN P0, R7, R10, R4, R9 ;  /* 0x080000040a077389 */ /* 0x0002a40000000009 */
[----:B012---:R-:W-:Y:S01]  /*5d90*/  ENDCOLLECTIVE ;  /* 0x000000000000791b */ /* 0x007fe20003800000 */
.L_x_5610:
[----:B------:R-:W-:Y:S01]  /*5da0*/  HFMA2.MMA R4, -RZ, RZ, 0, 5.9604644775390625e-08 ;  /* 0x00000001ff047435 */ /* 0x000fe200000001ff */
[----:B------:R-:W-:-:S04]  /*5db0*/  MOV R3, R7 ;  /* 0x0000000700037202 */ /* 0x000fc80000000f00 */
[----:B------:R-:W-:-:S04]  /*5dc0*/  FMNMX R3, R3, R0, !PT ;  /* 0x0000000003037209 */ /* 0x000fc80007800000 */
[----:B------:R-:W-:-:S07]  /*5dd0*/  MOV R10, R3 ;  /* 0x00000003000a7202 */ /* 0x000fce0000000f00 */
[----:B------:R-:W-:Y:S05]  /*5de0*/  WARPSYNC.COLLECTIVE R147, `(.L_x_5611) ;  /* 0x0000000093087348 */ /* 0x000fea0003c00000 */
[----:B------:R0:W1:Y:S02]  /*5df0*/  SHFL.DOWN P0, R7, R10, R4, R9 ;  /* 0x080000040a077389 */ /* 0x0000640000000009 */
[----:B01----:R-:W-:Y:S01]  /*5e00*/  ENDCOLLECTIVE ;  /* 0x000000000000791b */ /* 0x003fe20003800000 */
.L_x_5611:
[----:B------:R-:W-:Y:S01]  /*5e10*/  MOV R2, R7 ;  /* 0x0000000700027202 */ /* 0x000fe20000000f00 */
[----:B------:R-:W-:Y:S06]  /*5e20*/  BRA `(.L_x_5612) ;  /* 0xffffffec00907947 */ /* 0x000fec000383ffff */
        .weak           $__internal_43_$__cuda_sm20_rcp_rn_f32_slowpath
        .type           $__internal_43_$__cuda_sm20_rcp_rn_f32_slowpath,@function
        .size           $__internal_43_$__cuda_sm20_rcp_rn_f32_slowpath,(.L_x_14379 - $__internal_43_$__cuda_sm20_rcp_rn_f32_slowpath)
$__internal_43_$__cuda_sm20_rcp_rn_f32_slowpath:
        /* <DEDUP_REMOVED lines=15> */
.L_x_5614:
        /* <DEDUP_REMOVED lines=33> */
.L_x_5616:
[----:B------:R-:W0:Y:S02]  /*6130*/  MUFU.RCP R0, R0 ;  /* 0x0000000000007308 */ /* 0x000e240000001000 */
.L_x_5615:
[----:B------:R-:W-:Y:S05]  /*6140*/  BSYNC B1 ;  /* 0x0000000000017941 */ /* 0x000fea0003800000 */
.L_x_5613:
[----:B------:R-:W-:-:S04]  /*6150*/  MOV R101, 0x0 ;  /* 0x0000000000657802 */ /* 0x000fc80000000f00 */
[----:B0-----:R-:W-:Y:S05]  /*6160*/  RET.REL.NODEC R100 `(_ZN18transformer_engine13normalization19ln_fwd_tuned_kernelINS0_13Kernel_traitsI6__halfS3_S3_fjLj65536ELj8ELj1ELj4ELj16ENS0_18Kernel_traits_baseILj65536ES3_S3_S3_fjLj128EEEEEEEvNS0_19ForwardKernelParamsE) ;  /* 0xffffff9c64a47950 */ /* 0x001fea0003c3ffff */
.L_x_5617:
        /* <DEDUP_REMOVED lines=9> */
.L_x_14379:


//--------------------- .text._ZN18transformer_engine13normalization19ln_fwd_tuned_kernelINS0_13Kernel_traitsIffffjLj65536ELj8ELj1ELj4ELj16ENS0_18Kernel_traits_baseILj65536EffffjLj128EEEEEEEvNS0_19ForwardKernelParamsE --------------------------
	.section	.text._ZN18transformer_engine13normalization19ln_fwd_tuned_kernelINS0_13Kernel_traitsIffffjLj65536ELj8ELj1ELj4ELj16ENS0_18Kernel_traits_baseILj65536EffffjLj128EEEEEEEvNS0_19ForwardKernelParamsE,"ax",@progbits
	.align	128
        .global         _ZN18transformer_engine13normalization19ln_fwd_tuned_kernelINS0_13Kernel_traitsIffffjLj65536ELj8ELj1ELj4ELj16ENS0_18Kernel_traits_baseILj65536EffffjLj128EEEEEEEvNS0_19ForwardKernelParamsE
        .type           _ZN18transformer_engine13normalization19ln_fwd_tuned_kernelINS0_13Kernel_traitsIffffjLj65536ELj8ELj1ELj4ELj16ENS0_18Kernel_traits_baseILj65536EffffjLj128EEEEEEEvNS0_19ForwardKernelParamsE,@function
        .size           _ZN18transformer_engine13normalization19ln_fwd_tuned_kernelINS0_13Kernel_traitsIffffjLj65536ELj8ELj1ELj4ELj16ENS0_18Kernel_traits_baseILj65536EffffjLj128EEEEEEEvNS0_19ForwardKernelParamsE,(.L_x_14380 - _ZN18transformer_engine13normalization19ln_fwd_tuned_kernelINS0_13Kernel_traitsIffffjLj65536ELj8ELj1ELj4ELj16ENS0_18Kernel_traits_baseILj65536EffffjLj128EEEEEEEvNS0_19ForwardKernelParamsE)
        .other          _ZN18transformer_engine13normalization19ln_fwd_tuned_kernelINS0_13Kernel_traitsIffffjLj65536ELj8ELj1ELj4ELj16ENS0_18Kernel_traits_baseILj65536EffffjLj128EEEEEEEvNS0_19ForwardKernelParamsE,@"STO_CUDA_ENTRY STV_DEFAULT"
_ZN18transformer_engine13normalization19ln_fwd_tuned_kernelINS0_13Kernel_traitsIffffjLj65536ELj8ELj1ELj4ELj16ENS0_18Kernel_traits_baseILj65536EffffjLj128EEEEEEEvNS0_19ForwardKernelParamsE:
.text._ZN18transformer_engine13normalization19ln_fwd_tuned_kernelINS0_13Kernel_traitsIffffjLj65536ELj8ELj1ELj4ELj16ENS0_18Kernel_traits_baseILj65536EffffjLj128EEEEEEEvNS0_19ForwardKernelParamsE:
        /* <DEDUP_REMOVED lines=19> */
[----:B----4-:R1:W5:Y:S03]  /*0130*/  @P1 LDG.E R0, desc[UR4][R8.64] ;  /* 0x0000000408001981 */ /* 0x010366000c1e1900 */
[----:B------:R-:W-:-:S05]  /*0140*/  LOP3.LUT R7, R14, 0x60, R3, 0xf8, !PT ;  /* 0x000000600e077812 */ /* 0x000fca00078ef803 */
[----:B---3--:R-:W-:-:S04]  /*0150*/  IMAD.WIDE.U32 R12, R7, 0x10, R12 ;  /* 0x00000010070c7825 */ /* 0x008fc800078e000c */
[----:B-1----:R-:W-:Y:S01]  /*0160*/  IMAD.WIDE.U32 R8, R7, 0x10, R10 ;  /* 0x0000001007087825 */ /* 0x002fe200078e000a */
[----:B------:R-:W-:Y:S01]  /*0170*/  MOV R7, RZ ;  /* 0x000000ff00077202 */ /* 0x000fe20000000f00 */
[----:B------:R-:W-:Y:S06]  /*0180*/  @P0 BRA `(.L_x_5618) ;  /* 0x0000004000500947 */ /* 0x000fec0003800000 */
[----:B------:R-:W5:Y:S04]  /*0190*/  LDG.E.128 R104, desc[UR4][R12.64] ;  /* 0x000000040c687981 */ /* 0x000f68000c1e1d00 */
        /* <DEDUP_REMOVED lines=14> */
[----:B------:R-:W5:Y:S01]  /*0280*/  LDG.E.128 R44, desc[UR4][R12.64+0x3c000] ;  /* 0x03c000040c2c7981 */ /* 0x000f62000c1e1d00 */
[----:B------:R-:W-:-:S02]  /*0290*/  MOV R10, R15 ;  /* 0x0000000f000a7202 */ /* 0x000fc40000000f00 */
[----:B------:R-:W-:Y:S01]  /*02a0*/  MOV R7, RZ ;  /* 0x000000ff00077202 */ /* 0x000fe20000000f00 */
        /* <DEDUP_REMOVED lines=15> */
[----:B------:R0:W5:Y:S02]  /*03a0*/  LDG.E.128 R108, desc[UR4][R8.64+0x3c000] ;  /* 0x03c00004086c7981 */ /* 0x000164000c1e1d00 */
[----:B0-----:R-:W-:-:S02]  /*03b0*/  MOV R8, 0x1 ;  /* 0x0000000100087802 */ /* 0x001fc40000000f00 */
[----:B------:R-:W-:-:S07]  /*03c0*/  MOV R9, RZ ;  /* 0x000000ff00097202 */ /* 0x000fce0000000f00 */
.L_x_5637:
[----:B0-----:R-:W0:Y:S01]  /*03d0*/  LDC.64 R204, c[0x0][0x220] ;  /* 0x00008800ffcc7b82 */ /* 0x001e220000000a00 */
        /* <DEDUP_REMOVED lines=141> */
[----:B------:R-:W-:Y:S01]  /*0cb0*/  FFMA R11, R224, R224, R11 ;  /* 0x000000e0e00b7223 */ /* 0x000fe2000000000b */
[----:B------:R-:W-:-:S03]  /*0cc0*/  FADD R224, R36, -R214 ;  /* 0x800000d624e07221 */ /* 0x000fc60000000000 */
        /* <DEDUP_REMOVED lines=128> */
.L_x_5656:
        /* <DEDUP_REMOVED lines=12> */
[----:B------:R-:W-:Y:S02]  /*1590*/  LOP3.LUT P3, RZ, R11, 0x1f, R3, 0xf8, !PT ;  /* 0x0000001f0bff7812 */ /* 0x000fe4000786f803 */
[----:B--2---:R-:W-:-:S02]  /*15a0*/  @!P1 LEA R220, R220, R215, 0x18 ;  /* 0x000000d7dcdc9211 */ /* 0x004fc400078ec0ff */
[----:B------:R-:W-:Y:S02]  /*15b0*/  @!P1 IADD3 R215, R216, R11, RZ ;  /* 0x0000000bd8d79210 */ /* 0x000fe40007ffe0ff */
[----:B------:R-:W-:Y:S02]  /*15c0*/  @!P0 IADD3 R216, R5, R216, RZ ;  /* 0x000000d805d88210 */ /* 0x000fe40007ffe0ff */
[----:B------:R-:W-:Y:S01]  /*15d0*/  @!P1 LEA R219, R215, R220, 0x3 ;  /* 0x000000dcd7db9211 */ /* 0x000fe200078e18ff */
[----:B-1----:R-:W-:-:S05]  /*15e0*/  FADD R215, R217, R224 ;  /* 0x000000e0d9d77221 */ /* 0x002fca0000000000 */
[----:B------:R-:W-:Y:S01]  /*15f0*/  @!P1 STS.64 [R219], R214 ;  /* 0x000000d6db009388 */ /* 0x000fe20000000a00 */
[----:B---3--:R-:W-:-:S03]  /*1600*/  @!P0 LEA R221, R222, R221, 0x18 ;  /* 0x000000dddedd8211 */ /* 0x008fc600078ec0ff */
[----:B------:R-:W1:Y:S01]  /*1610*/  SHFL.DOWN PT, R222, R223, 0x2, 0x1f ;  /* 0x08401f00dfde7f89 */ /* 0x000e6200000e0000 */
[----:B------:R-:W-:Y:S02]  /*1620*/  @!P0 LEA R221, R216, R221, 0x3 ;  /* 0x000000ddd8dd8211 */ /* 0x000fe400078e18ff */
[----:B0-----:R-:W-:Y:S01]  /*1630*/  CS2R R216, SRZ ;  /* 0x0000000000d87805 */ /* 0x001fe2000001ff00 */
[----:B------:R-:W-:Y:S01]  /*1640*/  BAR.SYNC.DEFER_BLOCKING 0x0 ;  /* 0x0000000000007b1d */ /* 0x000fe20000010000 */
[----:B-1----:R-:W-:-:S05]  /*1650*/  FADD R220, R222, R223 ;  /* 0x000000dfdedc7221 */ /* 0x002fca0000000000 */
[----:B------:R-:W0:Y:S01]  /*1660*/  @!P0 LDS.64 R216, [R221] ;  /* 0x00000000ddd88984 */ /* 0x000e220000000a00 */
[----:B------:R-:W-:-:S04]  /*1670*/  IADD3 R214, R220, 0x1800000, RZ ;  /* 0x01800000dcd67810 */ /* 0x000fc80007ffe0ff */
[----:B------:R-:W-:-:S04]  /*1680*/  LOP3.LUT R214, R214, 0x7f800000, RZ, 0xc0, !PT ;  /* 0x7f800000d6d67812 */ /* 0x000fc800078ec0ff */
[----:B------:R-:W-:Y:S01]  /*1690*/  ISETP.GT.U32.AND P0, PT, R214, 0x1ffffff, PT ;  /* 0x01ffffffd600780c */ /* 0x000fe20003f04070 */
[----:B0-----:R0:W1:Y:S04]  /*16a0*/  SHFL.DOWN PT, R225, R216, 0x2, 0x1f ;  /* 0x08401f00d8e17f89 */ /* 0x00106800000e0000 */
[----:B------:R0:W2:Y:S08]  /*16b0*/  SHFL.DOWN PT, R224, R217, 0x2, 0x1f ;  /* 0x08401f00d9e07f89 */ /* 0x0000b000000e0000 */
[----:B------:R-:W-:Y:S05]  /*16c0*/  @P0 BRA `(.L_x_5621) ;  /* 0x0000000000100947 */ /* 0x000fea0003800000 */
[----:B------:R-:W-:Y:S02]  /*16d0*/  MOV R11, R220 ;  /* 0x000000dc000b7202 */ /* 0x000fe40000000f00 */
[----:B------:R-:W-:-:S07]  /*16e0*/  MOV R219, 0x1700 ;  /* 0x0000170000db7802 */ /* 0x000fce0000000f00 */
[----:B012--5:R-:W-:Y:S05]  /*16f0*/  CALL.REL.NOINC `($__internal_44_$__cuda_sm20_rcp_rn_f32_slowpath) ;  /* 0x00000040000c7944 */ /* 0x027fea0003c00000 */
[----:B------:R-:W-:Y:S05]  /*1700*/  BRA `(.L_x_5622) ;  /* 0x0000000000107947 */ /* 0x000fea0003800000 */
.L_x_5621:
[----:B------:R-:W3:Y:S02]  /*1710*/  MUFU.RCP R11, R220 ;  /* 0x000000dc000b7308 */ /* 0x000ee40000001000 */
[----:B---3--:R-:W-:-:S04]  /*1720*/  FFMA R214, R220, R11, -1 ;  /* 0xbf800000dcd67423 */ /* 0x008fc8000000000b */
[----:B------:R-:W-:-:S04]  /*1730*/  FADD.FTZ R214, -R214, -RZ ;  /* 0x800000ffd6d67221 */ /* 0x000fc80000010100 */
[----:B------:R-:W-:-:S07]  /*1740*/  FFMA R11, R11, R214, R11 ;  /* 0x000000d60b0b7223 */ /* 0x000fce000000000b */
.L_x_5622:
[----:B------:R-:W-:Y:S05]  /*1750*/  BSYNC B0 ;  /* 0x0000000000007941 */ /* 0x000fea0003800000 */
.L_x_5620:
[----:B------:R-:W3:Y:S01]  /*1760*/  SHFL.DOWN PT, R221, R220, 0x1, 0x1f ;  /* 0x08201f00dcdd7f89 */ /* 0x000ee200000e0000 */
[----:B-1----:R-:W-:Y:S01]  /*1770*/  FADD R214, -R225, R216 ;  /* 0x000000d8e1d67221 */ /* 0x002fe20000000100 */
[----:B------:R-:W-:Y:S01]  /*1780*/  FMUL R226, R222, R225 ;  /* 0x000000e1dee27220 */ /* 0x000fe20000400000 */
[----:B--2---:R-:W-:Y:S01]  /*1790*/  FADD R224, R224, R217 ;  /* 0x000000d9e0e07221 */ /* 0x004fe20000000000 */
[----:B------:R-:W-:Y:S01]  /*17a0*/  BSSY B0, `(.L_x_5623) ;  /* 0x0000016000007945 */ /* 0x000fe20003800000 */
[----:B------:R-:W-:Y:S01]  /*17b0*/  FMUL R214, R214, R214 ;  /* 0x000000d6d6d67220 */ /* 0x000fe20000400000 */
[----:B------:R-:W-:-:S03]  /*17c0*/  FFMA R226, R223, R216, R226 ;  /* 0x000000d8dfe27223 */ /* 0x000fc600000000e2 */
[----:B------:R-:W-:Y:S01]  /*17d0*/  FMUL R215, R214, R223 ;  /* 0x000000dfd6d77220 */ /* 0x000fe20000400000 */
[----:B0-----:R-:W-:-:S03]  /*17e0*/  FMUL R217, R226, R11 ;  /* 0x0000000be2d97220 */ /* 0x001fc60000400000 */
        /* <DEDUP_REMOVED lines=11> */
[----:B-----5:R-:W-:Y:S05]  /*18a0*/  CALL.REL.NOINC `($__internal_44_$__cuda_sm20_rcp_rn_f32_slowpath) ;  /* 0x0000003c00a07944 */ /* 0x020fea0003c00000 */
[----:B------:R-:W-:Y:S05]  /*18b0*/  BRA `(.L_x_5625) ;  /* 0x0000000000107947 */ /* 0x000fea0003800000 */
.L_x_5624:
[----:B------:R-:W0:Y:S02]  /*18c0*/  MUFU.RCP R11, R224 ;  /* 0x000000e0000b7308 */ /* 0x000e240000001000 */
[----:B0-----:R-:W-:-:S04]  /*18d0*/  FFMA R214, R224, R11, -1 ;  /* 0xbf800000e0d67423 */ /* 0x001fc8000000000b */
[----:B------:R-:W-:-:S04]  /*18e0*/  FADD.FTZ R214, -R214, -RZ ;  /* 0x800000ffd6d67221 */ /* 0x000fc80000010100 */
[----:B------:R-:W-:-:S07]  /*18f0*/  FFMA R11, R11, R214, R11 ;  /* 0x000000d60b0b7223 */ /* 0x000fce000000000b */
.L_x_5625:
[----:B------:R-:W-:Y:S05]  /*1900*/  BSYNC B0 ;  /* 0x0000000000007941 */ /* 0x000fea0003800000 */
.L_x_5623:
        /* <DEDUP_REMOVED lines=14> */
[----:B------:R-:W-:Y:S02]  /*19f0*/  LEA.HI R222, R3, R6, RZ, 0x19 ;  /* 0x0000000603de7211 */ /* 0x000fe400078fc8ff */
[----:B------:R-:W-:Y:S03]  /*1a00*/  SHFL.IDX PT, R220, R220, RZ, 0x1f ;  /* 0x00001fffdcdc7589 */ /* 0x000fe600000e0000 */
[----:B------:R-:W2:Y:S01]  /*1a10*/  @!P0 LDC.64 R216, c[0x0][0x240] ;  /* 0x00009000ffd88b82 */ /* 0x000ea20000000a00 */
[----:B0-----:R-:W-:Y:S01]  /*1a20*/  SHF.L.U32 R219, R225, 0x3, RZ ;  /* 0x00000003e1db7819 */ /* 0x001fe200000006ff */
[----:B------:R-:W0:Y:S03]  /*1a30*/  SHFL.IDX PT, R221, R221, RZ, 0x1f ;  /* 0x00001fffdddd7589 */ /* 0x000e2600000e0000 */
        /* <DEDUP_REMOVED lines=10> */
[----:B0-----:R0:W-:Y:S01]  /*1ae0*/  @!P3 STG.E.64 desc[UR4][R222.64], R220 ;  /* 0x000000dcde00b986 */ /* 0x0011e2000c101b04 */
[----:B------:R-:W-:Y:S02]  /*1af0*/  @!P0 IADD3.X R224, RZ, R224, RZ, P4, !PT ;  /* 0x000000e0ffe08210 */ /* 0x000fe400027fe4ff */
[----:B--2---:R-:W-:-:S04]  /*1b00*/  @!P0 LEA R214, P4, R11, R216, 0x3 ;  /* 0x000000d80bd68211 */ /* 0x004fc800078818ff */
[----:B------:R-:W-:Y:S01]  /*1b10*/  @!P0 LEA.HI.X R215, R11, R217, R224, 0x3, P4 ;  /* 0x000000d90bd78211 */ /* 0x000fe200020f1ce0 */
[----:B------:R-:W-:Y:S01]  /*1b20*/  HFMA2.MMA R217, -RZ, RZ, 0, 0 ;  /* 0x00000000ffd97435 */ /* 0x000fe200000001ff */
[----:B------:R-:W-:Y:S10]  /*1b30*/  @P2 BRA `(.L_x_5626) ;  /* 0x0000000000502947 */ /* 0x000ff40003800000 */
[----:B------:R-:W-:Y:S01]  /*1b40*/  SEL R11, R225, RZ, P1 ;  /* 0x000000ffe10b7207 */ /* 0x000fe20000800000 */
[----:B------:R-:W-:Y:S01]  /*1b50*/  ULDC.64 UR6, c[0x0][0x248] ;  /* 0x0000920000067ab9 */ /* 0x000fe20000000a00 */
[----:B------:R-:W-:Y:S02]  /*1b60*/  LOP3.LUT P1, RZ, R9, 0x2, RZ, 0xc0, !PT ;  /* 0x0000000209ff7812 */ /* 0x000fe4000782c0ff */
[----:B------:R-:W-:Y:S02]  /*1b70*/  IADD3 R216, P2, R6, R11, RZ ;  /* 0x0000000b06d87210 */ /* 0x000fe40007f5e0ff */
[----:B------:R-:W-:Y:S02]  /*1b80*/  MOV R219, 0x1 ;  /* 0x0000000100db7802 */ /* 0x000fe40000000f00 */
[----:B------:R-:W-:Y:S02]  /*1b90*/  LEA.HI.X.SX32 R11, R11, RZ, 0x1, P2 ;  /* 0x000000ff0b0b7211 */ /* 0x000fe400010f0eff */
[----:B0-----:R-:W-:-:S04]  /*1ba0*/  LEA R220, P2, R216, UR6, 0x2 ;  /* 0x00000006d8dc7c11 */ /* 0x001fc8000f8410ff */
        /* <DEDUP_REMOVED lines=8> */
.L_x_5627:
[----:B0-----:R-:W2:Y:S04]  /*1c30*/  LDG.E.STRONG.GPU R11, desc[UR4][R220.64] ;  /* 0x00000004dc0b7981 */ /* 0x001ea8000c1ef900 */
[----:B--2---:R-:W-:Y:S01]  /*1c40*/  CCTL.IVALL ;  /* 0x00000000ff00798f */ /* 0x004fe20002000000 */
[----:B------:R-:W-:Y:S05]  /*1c50*/  YIELD ;  /* 0x0000000000007946 */ /* 0x000fea0003800000 */
[----:B------:R-:W-:-:S13]  /*1c60*/  ISETP.NE.AND P1, PT, R11, R216, PT ;  /* 0x000000d80b00720c */ /* 0x000fda0003f25270 */
[----:B------:R-:W-:Y:S05]  /*1c70*/  @P1 BRA `(.L_x_5627) ;  /* 0xfffffffc00ec1947 */ /* 0x000fea000383ffff */
.L_x_5626:
[----:B------:R-:W-:Y:S05]  /*1c80*/  WARPSYNC.ALL ;  /* 0x0000000000007948 */ /* 0x000fea0003800000 */
[----:B------:R-:W-:Y:S01]  /*1c90*/  BAR.SYNC.DEFER_BLOCKING 0x0 ;  /* 0x0000000000007b1d */ /* 0x000fe20000010000 */
[----:B------:R-:W-:-:S06]  /*1ca0*/  MOV R216, RZ ;  /* 0x000000ff00d87202 */ /* 0x000fcc0000000f00 */
[----:B------:R-:W2:Y:S01]  /*1cb0*/  @!P0 LDG.E.64 R216, desc[UR4][R214.64] ;  /* 0x00000004d6d88981 */ /* 0x000ea2000c1e1b00 */
[----:B0-----:R-:W-:Y:S01]  /*1cc0*/  MOV R223, RZ ;  /* 0x000000ff00df7202 */ /* 0x001fe20000000f00 */
[----:B------:R-:W-:Y:S01]  /*1cd0*/  BSSY B0, `(.L_x_5628) ;  /* 0x0000015000007945 */ /* 0x000fe20003800000 */
[----:B------:R-:W-:Y:S02]  /*1ce0*/  @!P0 MOV R223, 0x46000000 ;  /* 0x4600000000df8802 */ /* 0x000fe40000000f00 */
[----:B------:R-:W-:-:S03]  /*1cf0*/  LOP3.LUT R11, R5, 0x7, R2, 0xf8, !PT ;  /* 0x00000007050b7812 */ /* 0x000fc600078ef802 */
[----:B------:R-:W0:Y:S01]  /*1d00*/  SHFL.DOWN PT, R222, R223, 0x4, 0x1f ;  /* 0x08801f00dfde7f89 */ /* 0x000e2200000e0000 */
        /* <DEDUP_REMOVED lines=10> */
[----:B012--5:R-:W-:Y:S05]  /*1db0*/  CALL.REL.NOINC `($__internal_44_$__cuda_sm20_rcp_rn_f32_slowpath) ;  /* 0x00000038005c7944 */ /* 0x027fea0003c00000 */
[----:B------:R-:W-:Y:S01]  /*1dc0*/  MOV R218, R11 ;  /* 0x0000000b00da7202 */ /* 0x000fe20000000f00 */
[----:B------:R-:W-:Y:S06]  /*1dd0*/  BRA `(.L_x_5630) ;  /* 0x0000000000107947 */ /* 0x000fec0003800000 */
.L_x_5629:
[----:B------:R-:W3:Y:S02]  /*1de0*/  MUFU.RCP R11, R220 ;  /* 0x000000dc000b7308 */ /* 0x000ee40000001000 */
[----:B---3--:R-:W-:-:S04]  /*1df0*/  FFMA R214, R220, R11, -1 ;  /* 0xbf800000dcd67423 */ /* 0x008fc8000000000b */
[----:B------:R-:W-:-:S04]  /*1e00*/  FADD.FTZ R214, -R214, -RZ ;  /* 0x800000ffd6d67221 */ /* 0x000fc80000010100 */
[----:B------:R-:W-:-:S07]  /*1e10*/  FFMA R218, R11, R214, R11 ;  /* 0x000000d60bda7223 */ /* 0x000fce000000000b */
.L_x_5630:
[----:B------:R-:W-:Y:S05]  /*1e20*/  BSYNC B0 ;  /* 0x0000000000007941 */ /* 0x000fea0003800000 */
.L_x_5628:
        /* <DEDUP_REMOVED lines=22> */
.L_x_5632:
[----:B------:R-:W0:Y:S02]  /*1f90*/  MUFU.RCP R11, R216 ;  /* 0x000000d8000b7308 */ /* 0x000e240000001000 */
[----:B0-----:R-:W-:-:S04]  /*1fa0*/  FFMA R214, R216, R11, -1 ;  /* 0xbf800000d8d67423 */ /* 0x001fc8000000000b */
[----:B------:R-:W-:-:S04]  /*1fb0*/  FADD.FTZ R214, -R214, -RZ ;  /* 0x800000ffd6d67221 */ /* 0x000fc80000010100 */
[----:B------:R-:W-:-:S07]  /*1fc0*/  FFMA R11, R11, R214, R11 ;  /* 0x000000d60b0b7223 */ /* 0x000fce000000000b */
.L_x_5633:
[----:B------:R-:W-:Y:S05]  /*1fd0*/  BSYNC B0 ;  /* 0x0000000000007941 */ /* 0x000fea0003800000 */
.L_x_5631:
        /* <DEDUP_REMOVED lines=20> */
[----:B-----5:R-:W-:Y:S05]  /*2120*/  CALL.REL.NOINC `($__internal_44_$__cuda_sm20_rcp_rn_f32_slowpath) ;  /* 0x0000003400807944 */ /* 0x020fea0003c00000 */
[----:B------:R-:W-:Y:S01]  /*2130*/  MOV R215, R11 ;  /* 0x0000000b00d77202 */ /* 0x000fe20000000f00 */
[----:B------:R-:W-:Y:S06]  /*2140*/  BRA `(.L_x_5636) ;  /* 0x0000000000107947 */ /* 0x000fec0003800000 */
.L_x_5635:
[----:B------:R-:W0:Y:S02]  /*2150*/  MUFU.RCP R215, R222 ;  /* 0x000000de00d77308 */ /* 0x000e240000001000 */
[----:B0-----:R-:W-:-:S04]  /*2160*/  FFMA R11, R222, R215, -1 ;  /* 0xbf800000de0b7423 */ /* 0x001fc800000000d7 */
[----:B------:R-:W-:-:S04]  /*2170*/  FADD.FTZ R214, -R11, -RZ ;  /* 0x800000ff0bd67221 */ /* 0x000fc80000010100 */
[----:B------:R-:W-:-:S07]  /*2180*/  FFMA R215, R215, R214, R215 ;  /* 0x000000d6d7d77223 */ /* 0x000fce00000000d7 */
.L_x_5636:
[----:B------:R-:W-:Y:S05]  /*2190*/  BSYNC B0 ;  /* 0x0000000000007941 */ /* 0x000fea0003800000 */
.L_x_5634:
[----:B------:R-:W-:Y:S01]  /*21a0*/  FMUL R11, R217, R220 ;  /* 0x000000dcd90b7220 */ /* 0x000fe20000400000 */
[----:B------:R-:W-:Y:S01]  /*21b0*/  FADD R220, R221, -R220 ;  /* 0x800000dcdddc7221 */ /* 0x000fe20000000000 */
[----:B------:R-:W-:Y:S01]  /*21c0*/  SHF.L.U32 R222, R4, 0x7, RZ ;  /* 0x0000000704de7819 */ /* 0x000fe200000006ff */
[----:B------:R-:W-:Y:S01]  /*21d0*/  FADD R218, R218, R223 ;  /* 0x000000dfdada7221 */ /* 0x000fe20000000000 */
[----:B------:R-:W-:Y:S01]  /*21e0*/  FFMA R214, R216, R221, R11 ;  /* 0x000000ddd8d67223 */ /* 0x000fe2000000000b */
[----:B------:R-:W-:Y:S01]  /*21f0*/  FMUL R11, R220, R220 ;  /* 0x000000dcdc0b7220 */ /* 0x000fe20000400000 */
[----:B------:R-:W-:Y:S01]  /*2200*/  LOP3.LUT R220, R222, 0x380, R5, 0xe2, !PT ;  /* 0x00000380dedc7812 */ /* 0x000fe200078ee205 */
[----:B------:R-:W0:Y:S01]  /*2210*/  LDC R219, c[0x0][0x268] ;  /* 0x00009a00ffdb7b82 */ /* 0x000e220000000800 */
[----:B------:R-:W-:Y:S01]  /*2220*/  FMUL R214, R214, R215 ;  /* 0x000000d7d6d67220 */ /* 0x000fe20000400000 */
[----:B------:R-:W-:Y:S01]  /*2230*/  FMUL R216, R216, R11 ;  /* 0x0000000bd8d87220 */ /* 0x000fe20000400000 */
[----:B------:R-:W-:Y:S01]  /*2240*/  LOP3.LUT R11, R220, 0x60, R3, 0xf8, !PT ;  /* 0x00000060dc0b7812 */ /* 0x000fe200078ef803 */
[----:B------:R-:W-:Y:S01]  /*2250*/  ULDC.U8 UR6, c[0x0][0x250] ;  /* 0x0000940000067ab9 */ /* 0x000fe20000000000 */
[----:B------:R-:W-:Y:S01]  /*2260*/  ULDC.64 UR8, c[0x0][0x288] ;  /* 0x0000a20000087ab9 */ /* 0x000fe20000000a00 */
[----:B------:R-:W-:Y:S01]  /*2270*/  FMUL R217, R217, R216 ;  /* 0x000000d8d9d97220 */ /* 0x000fe20000400000 */
[----:B------:R-:W1:Y:S01]  /*2280*/  SHFL.IDX PT, R214, R214, RZ, 0x1f ;  /* 0x00001fffd6d67589 */ /* 0x000e6200000e0000 */
[----:B------:R-:W-:Y:S01]  /*2290*/  ISETP.NE.AND P2, PT, RZ, UR6, PT ;  /* 0x00000006ff007c0c */ /* 0x000fe2000bf45270 */
[----:B------:R-:W2:Y:S01]  /*22a0*/  @!P3 LDC.64 R232, c[0x0][0x230] ;  /* 0x00008c00ffe8bb82 */ /* 0x000ea20000000a00 */
[----:B------:R-:W-:Y:S01]  /*22b0*/  FFMA R218, R217, R215, R218 ;  /* 0x000000d7d9da7223 */ /* 0x000fe200000000da */
[----:B------:R-:W-:Y:S01]  /*22c0*/  SHF.L.U32 R222, R10, 0xe, RZ ;  /* 0x0000000e0ade7819 */ /* 0x000fe200000006ff */
[----:B------:R-:W-:Y:S01]  /*22d0*/  ULDC UR6, c[0x0][0x210] ;  /* 0x0000840000067ab9 */ /* 0x000fe20000000800 */
[----:B------:R-:W-:-:S02]  /*22e0*/  IADD3 R245, R14, 0x1000, RZ ;  /* 0x000010000ef57810 */ /* 0x000fc40007ffe0ff */
[----:B------:R3:W0:Y:S01]  /*22f0*/  SHFL.IDX PT, R220, R218, RZ, 0x1f ;  /* 0x00001fffdadc7589 */ /* 0x00062200000e0000 */
[----:B------:R-:W-:Y:S01]  /*2300*/  LOP3.LUT R11, R222, R11, RZ, 0xfc, !PT ;  /* 0x0000000bde0b7212 */ /* 0x000fe200078efcff */
[----:B------:R-:W4:Y:S01]  /*2310*/  LDC.64 R228, c[0x0][0x258] ;  /* 0x00009600ffe47b82 */ /* 0x000f220000000a00 */
[----:B------:R-:W-:Y:S02]  /*2320*/  IADD3 R237, R14, 0x2000, RZ ;  /* 0x000020000eed7810 */ /* 0x000fe40007ffe0ff */
[----:B------:R-:W-:-:S04]  /*2330*/  IADD3 R9, R9, 0x1, RZ ;  /* 0x0000000109097810 */ /* 0x000fc80007ffe0ff */
[----:B------:R-:W-:Y:S01]  /*2340*/  LOP3.LUT R9, R9, 0x3, RZ, 0xc0, !PT ;  /* 0x0000000309097812 */ /* 0x000fe200078ec0ff */
[--C-:B-1----:R-:W-:Y:S01]  /*2350*/  FADD R215, R16, -R214.reuse ;  /* 0x800000d610d77221 */ /* 0x102fe20000000000 */
[--C-:B------:R-:W-:Y:S01]  /*2360*/  FADD R216, R17, -R214.reuse ;  /* 0x800000d611d87221 */ /* 0x100fe20000000000 */
[--C-:B------:R-:W-:Y:S01]  /*2370*/  FADD R217, R18, -R214.reuse ;  /* 0x800000d612d97221 */ /* 0x100fe20000000000 */
[----:B------:R-:W1:Y:S01]  /*2380*/  @!P3 LDC.64 R16, c[0x0][0x228] ;  /* 0x00008a00ff10bb82 */ /* 0x000e620000000a00 */
[--C-:B---3--:R-:W-:Y:S01]  /*2390*/  FADD R218, R19, -R214.reuse ;  /* 0x800000d613da7221 */ /* 0x108fe20000000000 */
[----:B-----5:R-:W-:Y:S01]  /*23a0*/  FADD R19, R168, 1 ;  /* 0x3f800000a8137421 */ /* 0x020fe20000000000 */
[--C-:B------:R-:W-:Y:S01]  /*23b0*/  FADD R40, R40, -R214.reuse ;  /* 0x800000d628287221 */ /* 0x100fe20000000000 */
[--C-:B------:R-:W-:Y:S01]  /*23c0*/  FADD R41, R41, -R214.reuse ;  /* 0x800000d629297221 */ /* 0x100fe20000000000 */
[----:B0-----:R-:W-:Y:S01]  /*23d0*/  FFMA R219, R220, 1.52587890625e-05, R219 ;  /* 0x37800000dcdb7823 */ /* 0x001fe200000000db */
[--C-:B------:R-:W-:Y:S01]  /*23e0*/  FADD R220, R201, -R214.reuse ;  /* 0x800000d6c9dc7221 */ /* 0x100fe20000000000 */
[----:B------:R-:W-:Y:S01]  /*23f0*/  FSEL R19, R168, R19, !P2 ;  /* 0x00000013a8137208 */ /* 0x000fe20005000000 */
[----:B------:R-:W0:Y:S01]  /*2400*/  LDC.U8 R18, c[0x0][0x294] ;  /* 0x0000a500ff127b82 */ /* 0x000e220000000000 */
[----:B------:R-:W-:Y:S01]  /*2410*/  FADD R201, R170, 1 ;  /* 0x3f800000aac97421 */ /* 0x000fe20000000000 */
[----:B------:R-:W-:Y:S01]  /*2420*/  FSETP.GEU.AND P0, PT, |R219|, 1.175494350822287508e-38, PT ;  /* 0x00800000db00780b */ /* 0x000fe20003f0e200 */
[--C-:B------:R-:W-:Y:S01]  /*2430*/  FADD R42, R42, -R214.reuse ;  /* 0x800000d62a2a7221 */ /* 0x100fe20000000000 */
[--C-:B------:R-:W-:Y:S01]  /*2440*/  FADD R43, R43, -R214.reuse ;  /* 0x800000d62b2b7221 */ /* 0x100fe20000000000 */
        /* <DEDUP_REMOVED lines=9> */
[----:B------:R-:W-:Y:S01]  /*24e0*/  FADD R179, R179, -R214 ;  /* 0x800000d6b3b37221 */ /* 0x000fe20000000000 */
[----:B------:R-:W-:Y:S01]  /*24f0*/  @!P0 FMUL R219, R219, 16777216 ;  /* 0x4b800000dbdb8820 */ /* 0x000fe20000400000 */
[----:B-1----:R-:W-:-:S04]  /*2500*/  @!P3 IMAD.WIDE R16, R10, 0x4, R16 ;  /* 0x000000040a10b825 */ /* 0x002fc800078e0210 */
[--C-:B------:R-:W-:Y:S01]  /*2510*/  FADD R180, R180, -R214.reuse ;  /* 0x800000d6b4b47221 */ /* 0x100fe20000000000 */
[--C-:B------:R-:W-:Y:S01]  /*2520*/  FADD R181, R181, -R214.reuse ;  /* 0x800000d6b5b57221 */ /* 0x100fe20000000000 */
[--C-:B------:R-:W-:Y:S01]  /*2530*/  FADD R36, R36, -R214.reuse ;  /* 0x800000d624247221 */ /* 0x100fe20000000000 */
[--C-:B------:R-:W-:Y:S01]  /*2540*/  FADD R182, R182, -R214.reuse ;  /* 0x800000d6b6b67221 */ /* 0x100fe20000000000 */
[----:B------:R-:W1:Y:S01]  /*2550*/  MUFU.RSQ R219, R219 ;  /* 0x000000db00db7308 */ /* 0x000e620000001400 */
[----:B------:R3:W-:Y:S01]  /*2560*/  @!P3 STG.E desc[UR4][R16.64], R214 ;  /* 0x000000d61000b986 */ /* 0x0007e2000c101904 */
[--C-:B------:R-:W-:Y:S01]  /*2570*/  FADD R37, R37, -R214.reuse ;  /* 0x800000d625257221 */ /* 0x100fe20000000000 */
[----:B0-----:R-:W-:Y:S01]  /*2580*/  ISETP.NE.AND P1, PT, R18, RZ, PT ;  /* 0x000000ff1200720c */ /* 0x001fe20003f25270 */
[----:B------:R-:W-:Y:S01]  /*2590*/  FADD R18, R169, 1 ;  /* 0x3f800000a9127421 */ /* 0x000fe20000000000 */
        /* <DEDUP_REMOVED lines=12> */
[----:B-1----:R-:W-:Y:S01]  /*2660*/  @!P0 FMUL R219, R219, 4096 ;  /* 0x45800000dbdb8820 */ /* 0x002fe20000400000 */
[----:B------:R-:W-:Y:S01]  /*2670*/  ISETP.NE.U32.AND P0, PT, RZ, UR8, PT ;  /* 0x00000008ff007c0c */ /* 0x000fe2000bf05070 */
[--C-:B------:R-:W-:Y:S01]  /*2680*/  FADD R189, R189, -R214.reuse ;  /* 0x800000d6bdbd7221 */ /* 0x100fe20000000000 */
[--C-:B------:R-:W-:Y:S01]  /*2690*/  FADD R28, R28, -R214.reuse ;  /* 0x800000d61c1c7221 */ /* 0x100fe20000000000 */
[----:B---3--:R-:W-:Y:S01]  /*26a0*/  FMUL R17, R219, R40 ;  /* 0x00000028db117220 */ /* 0x008fe20000400000 */
[----:B------:R-:W-:Y:S01]  /*26b0*/  FADD R40, R171, 1 ;  /* 0x3f800000ab287421 */ /* 0x000fe20000000000 */
[----:B------:R-:W-:Y:S01]  /*26c0*/  ISETP.NE.AND.EX P0, PT, RZ, UR9, PT, P0 ;  /* 0x00000009ff007c0c */ /* 0x000fe2000bf05300 */
[----:B------:R-:W-:Y:S01]  /*26d0*/  FADD R190, R190, -R214 ;  /* 0x800000d6bebe7221 */ /* 0x000fe20000000000 */
[----:B------:R-:W-:Y:S01]  /*26e0*/  FFMA R16, R17, R19, R104 ;  /* 0x0000001311107223 */ /* 0x000fe20000000068 */
[----:B------:R-:W-:Y:S01]  /*26f0*/  FSEL R17, R169, R18, !P2 ;  /* 0x00000012a9117208 */ /* 0x000fe20005000000 */
[----:B------:R-:W-:Y:S01]  /*2700*/  FMUL R18, R219, R41 ;  /* 0x00000029db127220 */ /* 0x000fe20000400000 */
[----:B------:R-:W-:Y:S01]  /*2710*/  FSEL R203, R171, R40, !P2 ;  /* 0x00000028abcb7208 */ /* 0x000fe20005000000 */
[C---:B------:R-:W-:Y:S01]  /*2720*/  FMUL R19, R219.reuse, R42 ;  /* 0x0000002adb137220 */ /* 0x040fe20000400000 */
[C---:B------:R-:W-:Y:S01]  /*2730*/  FMUL R40, R219.reuse, R43 ;  /* 0x0000002bdb287220 */ /* 0x040fe20000400000 */
[----:B------:R-:W-:Y:S01]  /*2740*/  FFMA R17, R18, R17, R105 ;  /* 0x0000001112117223 */ /* 0x000fe20000000069 */
[----:B------:R-:W-:Y:S01]  /*2750*/  FMUL R43, R219, R36 ;  /* 0x00000024db2b7220 */ /* 0x000fe20000400000 */
[----:B------:R-:W-:Y:S01]  /*2760*/  FFMA R18, R19, R201, R106 ;  /* 0x000000c913127223 */ /* 0x000fe2000000006a */
[----:B------:R-:W-:Y:S01]  /*2770*/  FFMA R19, R40, R203, R107 ;  /* 0x000000cb28137223 */ /* 0x000fe2000000006b */
[C---:B------:R-:W-:Y:S01]  /*2780*/  FMUL R203, R219.reuse, R172 ;  /* 0x000000acdbcb7220 */ /* 0x040fe20000400000 */
[C---:B------:R-:W-:Y:S01]  /*2790*/  FMUL R172, R219.reuse, R173 ;  /* 0x000000addbac7220 */ /* 0x040fe20000400000 */
[C---:B------:R-:W-:Y:S01]  /*27a0*/  FMUL R173, R219.reuse, R174 ;  /* 0x000000aedbad7220 */ /* 0x040fe20000400000 */
[C---:B------:R-:W-:Y:S01]  /*27b0*/  FMUL R174, R219.reuse, R175 ;  /* 0x000000afdbae7220 */ /* 0x040fe20000400000 */
[C---:B------:R-:W-:Y:S01]  /*27c0*/  FMUL R175, R219.reuse, R176 ;  /* 0x000000b0dbaf7220 */ /* 0x040fe20000400000 */
[----:B------:R-:W-:Y:S01]  /*27d0*/  FMUL R176, R219, R177 ;  /* 0x000000b1dbb07220 */ /* 0x000fe20000400000 */
[----:B------:R-:W-:Y:S01]  /*27e0*/  @P0 FMNMX R7, R7, |R16|, !PT ;  /* 0x4000001007070209 */ /* 0x000fe20007800000 */
        /* <DEDUP_REMOVED lines=14> */
[----:B------:R-:W-:Y:S01]  /*28d0*/  FMUL R185, R219, R186 ;  /* 0x000000badbb97220 */ /* 0x000fe20000400000 */
[--C-:B------:R-:W-:Y:S01]  /*28e0*/  FADD R29, R29, -R214.reuse ;  /* 0x800000d61d1d7221 */ /* 0x100fe20000000000 */
[--C-:B------:R-:W-:Y:S01]  /*28f0*/  FADD R23, R23, -R214.reuse ;  /* 0x800000d617177221 */ /* 0x100fe20000000000 */
[--C-:B------:R-:W-:Y:S01]  /*2900*/  FADD R191, R191, -R214.reuse ;  /* 0x800000d6bfbf7221 */ /* 0x100fe20000000000 */
[C---:B------:R-:W-:Y:S01]  /*2910*/  FMUL R32, R219.reuse, R33 ;  /* 0x00000021db207220 */ /* 0x040fe20000400000 */
[C---:B------:R-:W-:Y:S01]  /*2920*/  FMUL R186, R219.reuse, R187 ;  /* 0x000000bbdbba7220 */ /* 0x040fe20000400000 */
[--C-:B------:R-:W-:Y:S01]  /*2930*/  FADD R30, R30, -R214.reuse ;  /* 0x800000d61e1e7221 */ /* 0x100fe20000000000 */
[--C-:B------:R-:W-:Y:S01]  /*2940*/  FADD R192, R192, -R214.reuse ;  /* 0x800000d6c0c07221 */ /* 0x100fe20000000000 */
[C---:B------:R-:W-:Y:S01]  /*2950*/  FMUL R33, R219.reuse, R34 ;  /* 0x00000022db217220 */ /* 0x040fe20000400000 */
[----:B------:R-:W-:Y:S01]  /*2960*/  FMUL R187, R219, R188 ;  /* 0x000000bcdbbb7220 */ /* 0x000fe20000400000 */
[--C-:B------:R-:W-:Y:S01]  /*2970*/  FADD R31, R31, -R214.reuse ;  /* 0x800000d61f1f7221 */ /* 0x100fe20000000000 */
[----:B------:R-:W-:Y:S01]  /*2980*/  FADD R193, R193, -R214 ;  /* 0x800000d6c1c17221 */ /* 0x000fe20000000000 */
[----:B------:R-:W-:Y:S01]  /*2990*/  FADD R41, R164, 1 ;  /* 0x3f800000a4297421 */ /* 0x000fe20000000000 */
[----:B--2---:R-:W-:-:S04]  /*29a0*/  @!P3 IMAD.WIDE R232, R10, 0x4, R232 ;  /* 0x000000040ae8b825 */ /* 0x004fc800078e02e8 */
[C---:B------:R-:W-:Y:S01]  /*29b0*/  FMUL R34, R219.reuse, R35 ;  /* 0x00000023db227220 */ /* 0x040fe20000400000 */
[----:B------:R-:W-:Y:S01]  /*29c0*/  FMUL R188, R219, R189 ;  /* 0x000000bddbbc7220 */ /* 0x000fe20000400000 */
[----:B------:R-:W-:Y:S01]  /*29d0*/  @P0 FMNMX R7, R7, |R19|, !PT ;  /* 0x4000001307070209 */ /* 0x000fe20007800000 */
[--C-:B------:R-:W-:Y:S01]  /*29e0*/  FADD R24, R24, -R214.reuse ;  /* 0x800000d618187221 */ /* 0x100fe20000000000 */
[----:B------:R-:W-:Y:S01]  /*29f0*/  FADD R194, R194, -R214 ;  /* 0x800000d6c2c27221 */ /* 0x000fe20000000000 */
[----:B----4-:R-:W-:-:S04]  /*2a00*/  IMAD.WIDE.U32 R230, R11, 0x10, R228 ;  /* 0x000000100be67825 */ /* 0x010fc800078e00e4 */
[C---:B------:R-:W-:Y:S01]  /*2a10*/  FMUL R35, R219.reuse, R28 ;  /* 0x0000001cdb237220 */ /* 0x040fe20000400000 */
[----:B------:R-:W-:Y:S01]  /*2a20*/  FMUL R189, R219, R190 ;  /* 0x000000bedbbd7220 */ /* 0x000fe20000400000 */
[-C--:B------:R-:W-:Y:S01]  /*2a30*/  @P1 FMUL R16, R16, R0.reuse ;  /* 0x0000000010101220 */ /* 0x080fe20000400000 */
[-C--:B------:R-:W-:Y:S01]  /*2a40*/  @P1 FMUL R17, R17, R0.reuse ;  /* 0x0000000011111220 */ /* 0x080fe20000400000 */
[-C--:B------:R-:W-:Y:S01]  /*2a50*/  @P1 FMUL R18, R18, R0.reuse ;  /* 0x0000000012121220 */ /* 0x080fe20000400000 */
[----:B------:R-:W-:Y:S01]  /*2a60*/  @P1 FMUL R19, R19, R0 ;  /* 0x0000000013131220 */ /* 0x000fe20000400000 */
[--C-:B------:R-:W-:Y:S01]  /*2a70*/  FADD R25, R25, -R214.reuse ;  /* 0x800000d619197221 */ /* 0x100fe20000000000 */
[--C-:B------:R-:W-:Y:S01]  /*2a80*/  FADD R195, R195, -R214.reuse ;  /* 0x800000d6c3c37221 */ /* 0x100fe20000000000 */
[C---:B------:R-:W-:Y:S01]  /*2a90*/  FMUL R28, R219.reuse, R29 ;  /* 0x0000001ddb1c7220 */ /* 0x040fe20000400000 */
[C---:B------:R-:W-:Y:S01]  /*2aa0*/  FMUL R42, R219.reuse, R23 ;  /* 0x00000017db2a7220 */ /* 0x040fe20000400000 */
[----:B------:R-:W-:Y:S01]  /*2ab0*/  FMUL R190, R219, R191 ;  /* 0x000000bfdbbe7220 */ /* 0x000fe20000400000 */
[--C-:B------:R-:W-:Y:S01]  /*2ac0*/  FADD R26, R26, -R214.reuse ;  /* 0x800000d61a1a7221 */ /* 0x100fe20000000000 */
[--C-:B------:R-:W-:Y:S01]  /*2ad0*/  FADD R21, R21, -R214.reuse ;  /* 0x800000d615157221 */ /* 0x100fe20000000000 */
[--C-:B------:R-:W-:Y:S01]  /*2ae0*/  FADD R196, R196, -R214.reuse ;  /* 0x800000d6c4c47221 */ /* 0x100fe20000000000 */
[C---:B------:R-:W-:Y:S01]  /*2af0*/  FMUL R29, R219.reuse, R30 ;  /* 0x0000001edb1d7220 */ /* 0x040fe20000400000 */
[----:B------:R-:W-:Y:S01]  /*2b00*/  FMUL R191, R219, R192 ;  /* 0x000000c0dbbf7220 */ /* 0x000fe20000400000 */
[----:B------:R-:W-:Y:S01]  /*2b10*/  IADD3 R23, R14, 0x3000, RZ ;  /* 0x000030000e177810 */ /* 0x000fe20007ffe0ff */
[--C-:B------:R-:W-:Y:S01]  /*2b20*/  FADD R27, R27, -R214.reuse ;  /* 0x800000d61b1b7221 */ /* 0x100fe20000000000 */
[--C-:B------:R-:W-:Y:S01]  /*2b30*/  FADD R197, R197, -R214.reuse ;  /* 0x800000d6c5c57221 */ /* 0x100fe20000000000 */
[C---:B------:R-:W-:Y:S01]  /*2b40*/  FMUL R30, R219.reuse, R31 ;  /* 0x0000001fdb1e7220 */ /* 0x040fe20000400000 */
[----:B------:R-:W-:Y:S01]  /*2b50*/  FMUL R192, R219, R193 ;  /* 0x000000c1dbc07220 */ /* 0x000fe20000400000 */
[----:B------:R-:W-:Y:S01]  /*2b60*/  FADD R14, R165, 1 ;  /* 0x3f800000a50e7421 */ /* 0x000fe20000000000 */
[--C-:B------:R-:W-:Y:S01]  /*2b70*/  FADD R20, R20, -R214.reuse ;  /* 0x800000d614147221 */ /* 0x100fe20000000000 */
[--C-:B------:R-:W-:Y:S01]  /*2b80*/  FADD R198, R198, -R214.reuse ;  /* 0x800000d6c6c67221 */ /* 0x100fe20000000000 */
[----:B------:R-:W-:Y:S01]  /*2b90*/  FSEL R41, R164, R41, !P2 ;  /* 0x00000029a4297208 */ /* 0x000fe20005000000 */
[C---:B------:R-:W-:Y:S01]  /*2ba0*/  FMUL R31, R219.reuse, R24 ;  /* 0x00000018db1f7220 */ /* 0x040fe20000400000 */
[----:B------:R-:W-:Y:S01]  /*2bb0*/  FMUL R193, R219, R194 ;  /* 0x000000c2dbc17220 */ /* 0x000fe20000400000 */
[----:B------:R-:W-:Y:S01]  /*2bc0*/  @!P3 STG.E desc[UR4][R232.64], R219 ;  /* 0x000000dbe800b986 */ /* 0x000fe2000c101904 */
[----:B------:R-:W-:Y:S01]  /*2bd0*/  FADD R199, R199, -R214 ;  /* 0x800000d6c7c77221 */ /* 0x000fe20000000000 */
[C---:B------:R-:W-:Y:S01]  /*2be0*/  FMUL R24, R219.reuse, R25 ;  /* 0x00000019db187220 */ /* 0x040fe20000400000 */
[----:B------:R-:W-:Y:S01]  /*2bf0*/  FMUL R194, R219, R195 ;  /* 0x000000c3dbc27220 */ /* 0x000fe20000400000 */
[----:B------:R0:W-:Y:S01]  /*2c00*/  STG.E.128 desc[UR4][R230.64], R16 ;  /* 0x00000010e6007986 */ /* 0x0001e2000c101d04 */
[----:B------:R-:W-:-:S04]  /*2c10*/  IMAD.WIDE.U32 R248, R213, 0x10, R228 ;  /* 0x00000010d5f87825 */ /* 0x000fc800078e00e4 */
[--C-:B------:R-:W-:Y:S01]  /*2c20*/  FADD R200, R200, -R214.reuse ;  /* 0x800000d6c8c87221 */ /* 0x100fe20000000000 */
[C---:B------:R-:W-:Y:S01]  /*2c30*/  FMUL R25, R219.reuse, R26 ;  /* 0x0000001adb197220 */ /* 0x040fe20000400000 */
[C---:B------:R-:W-:Y:S01]  /*2c40*/  FMUL R40, R219.reuse, R21 ;  /* 0x00000015db287220 */ /* 0x040fe20000400000 */
[----:B------:R-:W-:Y:S01]  /*2c50*/  FMUL R195, R219, R196 ;  /* 0x000000c4dbc37220 */ /* 0x000fe20000400000 */
[----:B------:R-:W-:Y:S01]  /*2c60*/  IADD3 R213, R11, 0x3800, RZ ;  /* 0x000038000bd57810 */ /* 0x000fe20007ffe0ff */
[----:B------:R-:W-:Y:S01]  /*2c70*/  FADD R22, R22, -R214 ;  /* 0x800000d616167221 */ /* 0x000fe20000000000 */
[C---:B------:R-:W-:Y:S01]  /*2c80*/  FMUL R26, R219.reuse, R27 ;  /* 0x0000001bdb1a7220 */ /* 0x040fe20000400000 */
[C---:B------:R-:W-:Y:S01]  /*2c90*/  FMUL R196, R219.reuse, R197 ;  /* 0x000000c5dbc47220 */ /* 0x040fe20000400000 */
[----:B------:R-:W-:Y:S01]  /*2ca0*/  FADD R21, R166, 1 ;  /* 0x3f800000a6157421 */ /* 0x000fe20000000000 */
[C---:B------:R-:W-:Y:S01]  /*2cb0*/  FMUL R27, R219.reuse, R20 ;  /* 0x00000014db1b7220 */ /* 0x040fe20000400000 */
[----:B------:R-:W-:Y:S01]  /*2cc0*/  FMUL R197, R219, R198 ;  /* 0x000000c6dbc57220 */ /* 0x000fe20000400000 */
[----:B------:R-:W-:Y:S01]  /*2cd0*/  FSEL R14, R165, R14, !P2 ;  /* 0x0000000ea50e7208 */ /* 0x000fe20005000000 */
[----:B------:R-:W-:Y:S01]  /*2ce0*/  FMUL R198, R219, R199 ;  /* 0x000000c7dbc67220 */ /* 0x000fe20000400000 */
[----:B------:R-:W-:Y:S01]  /*2cf0*/  FFMA R20, R43, R41, R100 ;  /* 0x000000292b147223 */ /* 0x000fe20000000064 */
[----:B------:R-:W-:Y:S01]  /*2d00*/  FMUL R199, R219, R200 ;  /* 0x000000c8dbc77220 */ /* 0x000fe20000400000 */
[----:B------:R-:W-:Y:S01]  /*2d10*/  IMAD.WIDE.U32 R250, R211, 0x10, R228 ;  /* 0x00000010d3fa7825 */ /* 0x000fe200078e00e4 */
[----:B0-----:R-:W-:-:S03]  /*2d20*/  IADD3 R231, R11, 0x3400, RZ ;  /* 0x000034000be77810 */ /* 0x001fc60007ffe0ff */
[----:B------:R-:W-:Y:S01]  /*2d30*/  FMUL R201, R219, R22 ;  /* 0x00000016dbc97220 */ /* 0x000fe20000400000 */
[----:B------:R-:W-:Y:S01]  /*2d40*/  IADD3 R11, R11, 0x3c00, RZ ;  /* 0x00003c000b0b7810 */ /* 0x000fe20007ffe0ff */
[----:B------:R-:W-:-:S04]  /*2d50*/  IMAD.WIDE.U32 R246, R212, 0x10, R228 ;  /* 0x00000010d4f67825 */ /* 0x000fc800078e00e4 */
[----:B------:R-:W-:Y:S01]  /*2d60*/  FADD R200, R167, 1 ;  /* 0x3f800000a7c87421 */ /* 0x000fe20000000000 */
[----:B------:R-:W-:Y:S01]  /*2d70*/  FSEL R22, R166, R21, !P2 ;  /* 0x00000015a6167208 */ /* 0x000fe20005000000 */
[----:B------:R-:W-:Y:S01]  /*2d80*/  FFMA R21, R36, R14, R101 ;  /* 0x0000000e24157223 */ /* 0x000fe20000000065 */
[----:B------:R-:W-:Y:S01]  /*2d90*/  IMAD.WIDE.U32 R242, R210, 0x10, R228 ;  /* 0x00000010d2f27825 */ /* 0x000fe200078e00e4 */
[----:B------:R-:W-:-:S03]  /*2da0*/  @P0 FMNMX R7, R7, |R20|, !PT ;  /* 0x4000001407070209 */ /* 0x000fc60007800000 */
[----:B------:R-:W-:Y:S01]  /*2db0*/  FADD R14, R163, 1 ;  /* 0x3f800000a30e7421 */ /* 0x000fe20000000000 */
[----:B------:R-:W-:Y:S01]  /*2dc0*/  FSEL R200, R167, R200, !P2 ;  /* 0x000000c8a7c87208 */ /* 0x000fe20005000000 */
[----:B------:R-:W-:-:S04]  /*2dd0*/  IMAD.WIDE.U32 R240, R209, 0x10, R228 ;  /* 0x00000010d1f07825 */ /* 0x000fc800078e00e4 */
[----:B------:R-:W-:Y:S01]  /*2de0*/  FFMA R22, R37, R22, R102 ;  /* 0x0000001625167223 */ /* 0x000fe20000000066 */
[----:B------:R-:W-:Y:S01]  /*2df0*/  @P0 FMNMX R7, R7, |R21|, !PT ;  /* 0x4000001507070209 */ /* 0x000fe20007800000 */
[----:B------:R-:W-:Y:S01]  /*2e00*/  FADD R16, R157, 1 ;  /* 0x3f8000009d107421 */ /* 0x000fe20000000000 */
[----:B------:R-:W-:-:S04]  /*2e10*/  IMAD.WIDE.U32 R232, R208, 0x10, R228 ;  /* 0x00000010d0e87825 */ /* 0x000fc800078e00e4 */
[----:B------:R-:W-:Y:S01]  /*2e20*/  FADD R19, R158, 1 ;  /* 0x3f8000009e137421 */ /* 0x000fe20000000000 */
[----:B------:R-:W-:Y:S01]  /*2e30*/  @P0 FMNMX R7, R7, |R22|, !PT ;  /* 0x4000001607070209 */ /* 0x000fe20007800000 */
[----:B------:R-:W-:Y:S01]  /*2e40*/  FADD R18, R159, 1 ;  /* 0x3f8000009f127421 */ /* 0x000fe20000000000 */
[----:B------:R-:W-:Y:S01]  /*2e50*/  IMAD.WIDE.U32 R244, R245, 0x10, R228 ;  /* 0x00000010f5f47825 */ /* 0x000fe200078e00e4 */
[----:B------:R-:W-:-:S03]  /*2e60*/  FSEL R17, R157, R16, !P2 ;  /* 0x000000109d117208 */ /* 0x000fc60005000000 */
[----:B------:R-:W-:Y:S01]  /*2e70*/  @P1 FMUL R20, R20, R0 ;  /* 0x0000000014141220 */ /* 0x000fe20000400000 */
[----:B------:R-:W-:Y:S01]  /*2e80*/  FSEL R19, R158, R19, !P2 ;  /* 0x000000139e137208 */ /* 0x000fe20005000000 */
[----:B------:R-:W-:-:S04]  /*2e90*/  IMAD.WIDE.U32 R238, R15, 0x10, R228 ;  /* 0x000000100fee7825 */ /* 0x000fc800078e00e4 */
[----:B------:R-:W-:Y:S01]  /*2ea0*/  FADD R15, R162, 1 ;  /* 0x3f800000a20f7421 */ /* 0x000fe20000000000 */
[-C--:B------:R-:W-:Y:S01]  /*2eb0*/  @P1 FMUL R21, R21, R0.reuse ;  /* 0x0000000015151220 */ /* 0x080fe20000400000 */
[----:B------:R-:W-:Y:S01]  /*2ec0*/  @P1 FMUL R22, R22, R0 ;  /* 0x0000000016161220 */ /* 0x000fe20000400000 */
[----:B------:R-:W-:-:S04]  /*2ed0*/  IMAD.WIDE.U32 R236, R237, 0x10, R228 ;  /* 0x00000010edec7825 */ /* 0x000fc800078e00e4 */
[----:B------:R-:W-:Y:S01]  /*2ee0*/  FFMA R17, R28, R17, R93 ;  /* 0x000000111c117223 */ /* 0x000fe2000000005d */
[----:B------:R-:W-:Y:S01]  /*2ef0*/  FSEL R15, R162, R15, !P2 ;  /* 0x0000000fa20f7208 */ /* 0x000fe20005000000 */
[----:B------:R-:W-:Y:S01]  /*2f00*/  FMUL R215, R219, R215 ;  /* 0x000000d7dbd77220 */ /* 0x000fe20000400000 */
[----:B------:R-:W-:-:S04]  /*2f10*/  IMAD.WIDE.U32 R234, R12, 0x10, R228 ;  /* 0x000000100cea7825 */ /* 0x000fc800078e00e4 */
[----:B------:R-:W-:Y:S01]  /*2f20*/  FADD R12, R161, 1 ;  /* 0x3f800000a10c7421 */ /* 0x000fe20000000000 */
[C---:B------:R-:W-:Y:S01]  /*2f30*/  FMUL R216, R219.reuse, R216 ;  /* 0x000000d8dbd87220 */ /* 0x040fe20000400000 */
[----:B------:R-:W-:Y:S01]  /*2f40*/  FMUL R217, R219, R217 ;  /* 0x000000d9dbd97220 */ /* 0x000fe20000400000 */
[----:B------:R-:W-:-:S04]  /*2f50*/  IMAD.WIDE.U32 R210, R13, 0x10, R228 ;  /* 0x000000100dd27825 */ /* 0x000fc800078e00e4 */
[----:B------:R-:W-:Y:S01]  /*2f60*/  FMUL R218, R219, R218 ;  /* 0x000000dadbda7220 */ /* 0x000fe20000400000 */
[----:B------:R-:W-:Y:S01]  /*2f70*/  FSEL R13, R161, R12, !P2 ;  /* 0x0000000ca10d7208 */ /* 0x000fe20005000000 */
[----:B------:R-:W-:Y:S01]  /*2f80*/  FADD R202, R202, -R214 ;  /* 0x800000d6caca7221 */ /* 0x000fe20000000000 */
[----:B------:R-:W-:-:S04]  /*2f90*/  IMAD.WIDE.U32 R208, R23, 0x10, R228 ;  /* 0x0000001017d07825 */ /* 0x000fc800078e00e4 */
[----:B------:R-:W-:Y:S01]  /*2fa0*/  FFMA R23, R38, R200, R103 ;  /* 0x000000c826177223 */ /* 0x000fe20000000067 */
[----:B------:R-:W-:Y:S01]  /*2fb0*/  FMUL R220, R219, R220 ;  /* 0x000000dcdbdc7220 */ /* 0x000fe20000400000 */
[----:B------:R-:W-:Y:S01]  /*2fc0*/  FFMA R13, R32, R13, R97 ;  /* 0x0000000d200d7223 */ /* 0x000fe20000000061 */
[----:B------:R-:W-:-:S04]  /*2fd0*/  IMAD.WIDE.U32 R230, R231, 0x10, R228 ;  /* 0x00000010e7e67825 */ /* 0x000fc800078e00e4 */
[----:B------:R-:W-:Y:S01]  /*2fe0*/  FADD R224, R205, -R214 ;  /* 0x800000d6cde07221 */ /* 0x000fe20000000000 */
[----:B------:R-:W-:Y:S01]  /*2ff0*/  @P0 FMNMX R7, R7, |R23|, !PT ;  /* 0x4000001707070209 */ /* 0x000fe20007800000 */
[----:B------:R-:W-:Y:S01]  /*3000*/  @P1 FMUL R23, R23, R0 ;  /* 0x0000000017171220 */ /* 0x000fe20000400000 */
[----:B------:R-:W-:-:S04]  /*3010*/  IMAD.WIDE.U32 R212, R213, 0x10, R228 ;  /* 0x00000010d5d47825 */ /* 0x000fc800078e00e4 */
[C---:B------:R-:W-:Y:S01]  /*3020*/  FMUL R205, R219.reuse, R202 ;  /* 0x000000cadbcd7220 */ /* 0x040fe20000400000 */
[----:B------:R-:W-:Y:S01]  /*3030*/  FMUL R222, R219, R222 ;  /* 0x000000dedbde7220 */ /* 0x000fe20000400000 */
[----:B------:R-:W-:Y:S01]  /*3040*/  FADD R204, R204, -R214 ;  /* 0x800000d6cccc7221 */ /* 0x000fe20000000000 */
[----:B------:R-:W-:-:S04]  /*3050*/  IMAD.WIDE.U32 R228, R11, 0x10, R228 ;  /* 0x000000100be47825 */ /* 0x000fc800078e00e4 */
[----:B------:R-:W-:Y:S01]  /*3060*/  FADD R11, R160, 1 ;  /* 0x3f800000a00b7421 */ /* 0x000fe20000000000 */
[----:B------:R0:W-:Y:S01]  /*3070*/  STG.E.128 desc[UR4][R250.64], R20 ;  /* 0x00000014fa007986 */ /* 0x0001e2000c101d04 */
[--C-:B------:R-:W-:Y:S01]  /*3080*/  FADD R226, R207, -R214.reuse ;  /* 0x800000d6cfe27221 */ /* 0x100fe20000000000 */
[C---:B------:R-:W-:Y:S01]  /*3090*/  FMUL R207, R219.reuse, R204 ;  /* 0x000000ccdbcf7220 */ /* 0x040fe20000400000 */
[----:B------:R-:W-:Y:S01]  /*30a0*/  FADD R206, R206, -R214 ;  /* 0x800000d6cece7221 */ /* 0x000fe20000000000 */
[----:B------:R-:W-:Y:S01]  /*30b0*/  FSEL R11, R160, R11, !P2 ;  /* 0x0000000ba00b7208 */ /* 0x000fe20005000000 */
[C---:B------:R-:W-:Y:S01]  /*30c0*/  FMUL R224, R219.reuse, R224 ;  /* 0x000000e0dbe07220 */ /* 0x040fe20000400000 */
[C---:B------:R-:W-:Y:S01]  /*30d0*/  FMUL R226, R219.reuse, R226 ;  /* 0x000000e2dbe27220 */ /* 0x040fe20000400000 */
[----:B------:R-:W-:Y:S01]  /*30e0*/  FMUL R221, R219, R206 ;  /* 0x000000cedbdd7220 */ /* 0x000fe20000400000 */
[----:B------:R-:W-:Y:S01]  /*30f0*/  IADD3 R10, R10, UR6, RZ ;  /* 0x000000060a0a7c10 */ /* 0x000fe2000fffe0ff */
[----:B------:R-:W-:Y:S01]  /*3100*/  FFMA R12, R39, R11, R96 ;  /* 0x0000000b270c7223 */ /* 0x000fe20000000060 */
[----:B------:R-:W-:Y:S01]  /*3110*/  FSEL R11, R163, R14, !P2 ;  /* 0x0000000ea30b7208 */ /* 0x000fe20005000000 */
[----:B------:R-:W-:Y:S01]  /*3120*/  FFMA R14, R33, R15, R98 ;  /* 0x0000000f210e7223 */ /* 0x000fe20000000062 */
[----:B------:R-:W-:-:S02]  /*3130*/  ULDC UR6, c[0x0][0x218] ;  /* 0x0000860000067ab9 */ /* 0x000fc40000000800 */
[----:B------:R-:W-:Y:S01]  /*3140*/  @P0 FMNMX R7, R7, |R12|, !PT ;  /* 0x4000000c07070209 */ /* 0x000fe20007800000 */
[----:B------:R-:W-:Y:S01]  /*3150*/  FFMA R15, R34, R11, R99 ;  /* 0x0000000b220f7223 */ /* 0x000fe20000000063 */
[----:B------:R-:W-:Y:S01]  /*3160*/  FADD R11, R156, 1 ;  /* 0x3f8000009c0b7421 */ /* 0x000fe20000000000 */
[-C--:B------:R-:W-:Y:S01]  /*3170*/  @P1 FMUL R12, R12, R0.reuse ;  /* 0x000000000c0c1220 */ /* 0x080fe20000400000 */
[----:B------:R-:W-:Y:S01]  /*3180*/  @P0 FMNMX R7, R7, |R13|, !PT ;  /* 0x4000000d07070209 */ /* 0x000fe20007800000 */
[----:B------:R-:W-:Y:S01]  /*3190*/  @P1 FMUL R13, R13, R0 ;  /* 0x000000000d0d1220 */ /* 0x000fe20000400000 */
[----:B0-----:R-:W-:Y:S01]  /*31a0*/  FADD R20, R153, 1 ;  /* 0x3f80000099147421 */ /* 0x001fe20000000000 */
[----:B------:R-:W-:Y:S01]  /*31b0*/  FSEL R11, R156, R11, !P2 ;  /* 0x0000000b9c0b7208 */ /* 0x000fe20005000000 */
[----:B------:R-:W-:Y:S01]  /*31c0*/  FADD R21, R154, 1 ;  /* 0x3f8000009a157421 */ /* 0x000fe20000000000 */
[----:B------:R-:W-:Y:S01]  /*31d0*/  @P0 FMNMX R7, R7, |R14|, !PT ;  /* 0x4000000e07070209 */ /* 0x000fe20007800000 */
[----:B------:R-:W-:Y:S01]  /*31e0*/  @P1 FMUL R14, R14, R0 ;  /* 0x000000000e0e1220 */ /* 0x000fe20000400000 */
[----:B------:R-:W-:Y:S01]  /*31f0*/  FSEL R20, R153, R20, !P2 ;  /* 0x0000001499147208 */ /* 0x000fe20005000000 */
[----:B------:R-:W-:Y:S01]  /*3200*/  FFMA R16, R35, R11, R92 ;  /* 0x0000000b23107223 */ /* 0x000fe2000000005c */
[----:B------:R-:W-:Y:S01]  /*3210*/  FSEL R11, R159, R18, !P2 ;  /* 0x000000129f0b7208 */ /* 0x000fe20005000000 */
[----:B------:R-:W-:Y:S01]  /*3220*/  FFMA R18, R29, R19, R94 ;  /* 0x000000131d127223 */ /* 0x000fe2000000005e */
[----:B------:R-:W-:Y:S01]  /*3230*/  @P0 FMNMX R7, R7, |R15|, !PT ;  /* 0x4000000f07070209 */ /* 0x000fe20007800000 */
[----:B------:R-:W-:Y:S01]  /*3240*/  @P1 FMUL R15, R15, R0 ;  /* 0x000000000f0f1220 */ /* 0x000fe20000400000 */
[----:B------:R-:W-:Y:S01]  /*3250*/  FADD R22, R155, 1 ;  /* 0x3f8000009b167421 */ /* 0x000fe20000000000 */
[----:B------:R-:W-:Y:S01]  /*3260*/  FFMA R19, R30, R11, R95 ;  /* 0x0000000b1e137223 */ /* 0x000fe2000000005f */
[----:B------:R-:W-:Y:S01]  /*3270*/  @P0 FMNMX R7, R7, |R16|, !PT ;  /* 0x4000001007070209 */ /* 0x000fe20007800000 */
[----:B------:R-:W-:Y:S01]  /*3280*/  FADD R11, R152, 1 ;  /* 0x3f800000980b7421 */ /* 0x000fe20000000000 */
[----:B------:R0:W-:Y:S01]  /*3290*/  STG.E.128 desc[UR4][R248.64], R12 ;  /* 0x0000000cf8007986 */ /* 0x0001e2000c101d04 */
[----:B------:R-:W-:Y:S01]  /*32a0*/  FSEL R21, R154, R21, !P2 ;  /* 0x000000159a157208 */ /* 0x000fe20005000000 */
[-C--:B------:R-:W-:Y:S01]  /*32b0*/  @P1 FMUL R16, R16, R0.reuse ;  /* 0x0000000010101220 */ /* 0x080fe20000400000 */
[----:B------:R-:W-:Y:S01]  /*32c0*/  @P0 FMNMX R7, R7, |R17|, !PT ;  /* 0x4000001107070209 */ /* 0x000fe20007800000 */
[----:B------:R-:W-:Y:S01]  /*32d0*/  @P1 FMUL R17, R17, R0 ;  /* 0x0000000011111220 */ /* 0x000fe20000400000 */
[----:B------:R-:W-:Y:S01]  /*32e0*/  FSEL R11, R152, R11, !P2 ;  /* 0x0000000b980b7208 */ /* 0x000fe20005000000 */
[----:B------:R-:W-:Y:S01]  /*32f0*/  FADD R23, R126, 1 ;  /* 0x3f8000007e177421 */ /* 0x000fe20000000000 */
[----:B------:R-:W-:Y:S01]  /*3300*/  @P0 FMNMX R7, R7, |R18|, !PT ;  /* 0x4000001207070209 */ /* 0x000fe20007800000 */
[----:B------:R-:W-:Y:S01]  /*3310*/  @P1 FMUL R18, R18, R0 ;  /* 0x0000000012121220 */ /* 0x000fe20000400000 */
[----:B------:R-:W-:Y:S01]  /*3320*/  FSEL R22, R155, R22, !P2 ;  /* 0x000000169b167208 */ /* 0x000fe20005000000 */
[----:B------:R-:W-:Y:S01]  /*3330*/  FADD R30, R111, 1 ;  /* 0x3f8000006f1e7421 */ /* 0x000fe20000000000 */
[----:B------:R-:W-:Y:S01]  /*3340*/  @P0 FMNMX R7, R7, |R19|, !PT ;  /* 0x4000001307070209 */ /* 0x000fe20007800000 */
[----:B------:R-:W-:Y:S01]  /*3350*/  @P1 FMUL R19, R19, R0 ;  /* 0x0000000013131220 */ /* 0x000fe20000400000 */
[----:B------:R-:W-:-:S02]  /*3360*/  FSEL R23, R126, R23, !P2 ;  /* 0x000000177e177208 */ /* 0x000fc40005000000 */
[----:B------:R-:W-:Y:S02]  /*3370*/  FSEL R32, R111, R30, !P2 ;  /* 0x0000001e6f207208 */ /* 0x000fe40005000000 */
[----:B------:R1:W-:Y:S01]  /*3380*/  STG.E.128 desc[UR4][R246.64], R16 ;  /* 0x00000010f6007986 */ /* 0x0003e2000c101d04 */
[----:B0-----:R-:W-:Y:S01]  /*3390*/  FFMA R12, R31, R11, R88 ;  /* 0x0000000b1f0c7223 */ /* 0x001fe20000000058 */
[----:B------:R-:W-:Y:S01]  /*33a0*/  FFMA R13, R24, R20, R89 ;  /* 0x00000014180d7223 */ /* 0x000fe20000000059 */
[----:B------:R-:W-:Y:S01]  /*33b0*/  FADD R11, R148, 1 ;  /* 0x3f800000940b7421 */ /* 0x000fe20000000000 */
[----:B------:R-:W-:Y:S01]  /*33c0*/  FFMA R14, R25, R21, R90 ;  /* 0x00000015190e7223 */ /* 0x000fe2000000005a */
[----:B------:R-:W-:Y:S01]  /*33d0*/  FADD R20, R149, 1 ;  /* 0x3f80000095147421 */ /* 0x000fe20000000000 */
[----:B------:R-:W-:Y:S01]  /*33e0*/  @P0 FMNMX R7, R7, |R12|, !PT ;  /* 0x4000000c07070209 */ /* 0x000fe20007800000 */
[----:B------:R-:W-:Y:S01]  /*33f0*/  FFMA R15, R26, R22, R91 ;  /* 0x000000161a0f7223 */ /* 0x000fe2000000005b */
[----:B------:R-:W-:Y:S01]  /*3400*/  FSEL R11, R148, R11, !P2 ;  /* 0x0000000b940b7208 */ /* 0x000fe20005000000 */
[----:B------:R-:W-:Y:S01]  /*3410*/  FADD R21, R150, 1 ;  /* 0x3f80000096157421 */ /* 0x000fe20000000000 */
[----:B------:R-:W-:Y:S01]  /*3420*/  @P0 FMNMX R7, R7, |R13|, !PT ;  /* 0x4000000d07070209 */ /* 0x000fe20007800000 */
[----:B------:R-:W-:Y:S01]  /*3430*/  FADD R22, R151, 1 ;  /* 0x3f80000097167421 */ /* 0x000fe20000000000 */
[----:B------:R-:W-:Y:S01]  /*3440*/  FSEL R20, R149, R20, !P2 ;  /* 0x0000001495147208 */ /* 0x000fe20005000000 */
[----:B------:R-:W-:Y:S01]  /*3450*/  @P1 FMUL R12, R12, R0 ;  /* 0x000000000c0c1220 */ /* 0x000fe20000400000 */
[----:B------:R-:W-:Y:S01]  /*3460*/  @P0 FMNMX R7, R7, |R14|, !PT ;  /* 0x4000000e07070209 */ /* 0x000fe20007800000 */
[-C--:B------:R-:W-:Y:S01]  /*3470*/  @P1 FMUL R13, R13, R0.reuse ;  /* 0x000000000d0d1220 */ /* 0x080fe20000400000 */
[----:B------:R-:W-:Y:S01]  /*3480*/  FSEL R21, R150, R21, !P2 ;  /* 0x0000001596157208 */ /* 0x000fe20005000000 */
[----:B------:R-:W-:Y:S01]  /*3490*/  @P1 FMUL R14, R14, R0 ;  /* 0x000000000e0e1220 */ /* 0x000fe20000400000 */
[----:B-1----:R-:W-:Y:S01]  /*34a0*/  FFMA R16, R27, R11, R84 ;  /* 0x0000000b1b107223 */ /* 0x002fe20000000054 */
[----:B------:R-:W-:Y:S01]  /*34b0*/  @P0 FMNMX R7, R7, |R15|, !PT ;  /* 0x4000000f07070209 */ /* 0x000fe20007800000 */
[----:B------:R-:W-:Y:S01]  /*34c0*/  FFMA R17, R40, R20, R85 ;  /* 0x0000001428117223 */ /* 0x000fe20000000055 */
[C---:B------:R-:W-:Y:S01]  /*34d0*/  FADD R11, R144.reuse, 1 ;  /* 0x3f800000900b7421 */ /* 0x040fe20000000000 */
[----:B------:R-:W-:Y:S01]  /*34e0*/  FSEL R22, R151, R22, !P2 ;  /* 0x0000001697167208 */ /* 0x000fe20005000000 */
[----:B------:R-:W-:Y:S01]  /*34f0*/  FFMA R18, R201, R21, R86 ;  /* 0x00000015c9127223 */ /* 0x000fe20000000056 */
[----:B------:R-:W-:Y:S01]  /*3500*/  @P0 FMNMX R7, R7, |R16|, !PT ;  /* 0x4000001007070209 */ /* 0x000fe20007800000 */
[----:B------:R-:W-:Y:S01]  /*3510*/  @P1 FMUL R15, R15, R0 ;  /* 0x000000000f0f1220 */ /* 0x000fe20000400000 */
[----:B------:R-:W-:Y:S01]  /*3520*/  FADD R20, R145, 1 ;  /* 0x3f80000091147421 */ /* 0x000fe20000000000 */
[----:B------:R-:W-:Y:S01]  /*3530*/  FSEL R11, R144, R11, !P2 ;  /* 0x0000000b900b7208 */ /* 0x000fe20005000000 */
[----:B------:R-:W-:Y:S01]  /*3540*/  FFMA R19, R42, R22, R87 ;  /* 0x000000162a137223 */ /* 0x000fe20000000057 */
[----:B------:R-:W-:Y:S01]  /*3550*/  @P0 FMNMX R7, R7, |R17|, !PT ;  /* 0x4000001107070209 */ /* 0x000fe20007800000 */
[----:B------:R-:W-:Y:S01]  /*3560*/  FADD R21, R146, 1 ;  /* 0x3f80000092157421 */ /* 0x000fe20000000000 */
[----:B------:R0:W-:Y:S01]  /*3570*/  STG.E.128 desc[UR4][R244.64], R12 ;  /* 0x0000000cf4007986 */ /* 0x0001e2000c101d04 */
[----:B------:R-:W-:Y:S01]  /*3580*/  FSEL R20, R145, R20, !P2 ;  /* 0x0000001491147208 */ /* 0x000fe20005000000 */
[----:B------:R-:W-:Y:S01]  /*3590*/  FADD R22, R147, 1 ;  /* 0x3f80000093167421 */ /* 0x000fe20000000000 */
[----:B------:R-:W-:Y:S01]  /*35a0*/  @P0 FMNMX R7, R7, |R18|, !PT ;  /* 0x4000001207070209 */ /* 0x000fe20007800000 */
[-C--:B------:R-:W-:Y:S01]  /*35b0*/  @P1 FMUL R16, R16, R0.reuse ;  /* 0x0000000010101220 */ /* 0x080fe20000400000 */
[----:B------:R-:W-:Y:S01]  /*35c0*/  FSEL R21, R146, R21, !P2 ;  /* 0x0000001592157208 */ /* 0x000fe20005000000 */
[-C--:B------:R-:W-:Y:S01]  /*35d0*/  @P1 FMUL R17, R17, R0.reuse ;  /* 0x0000000011111220 */ /* 0x080fe20000400000 */
[----:B------:R-:W-:Y:S01]  /*35e0*/  @P0 FMNMX R7, R7, |R19|, !PT ;  /* 0x4000001307070209 */ /* 0x000fe20007800000 */
[----:B------:R-:W-:Y:S01]  /*35f0*/  @P1 FMUL R18, R18, R0 ;  /* 0x0000000012121220 */ /* 0x000fe20000400000 */
[----:B------:R-:W-:Y:S01]  /*3600*/  FSEL R22, R147, R22, !P2 ;  /* 0x0000001693167208 */ /* 0x000fe20005000000 */
[----:B------:R-:W-:Y:S01]  /*3610*/  @P1 FMUL R19, R19, R0 ;  /* 0x0000000013131220 */ /* 0x000fe20000400000 */
[----:B------:R-:W-:Y:S01]  /*3620*/  FADD R24, R127, 1 ;  /* 0x3f8000007f187421 */ /* 0x000fe20000000000 */
[----:B------:R-:W-:Y:S01]  /*3630*/  FADD R27, R114, 1 ;  /* 0x3f800000721b7421 */ /* 0x000fe20000000000 */
[----:B------:R-:W-:Y:S01]  /*3640*/  FADD R26, R115, 1 ;  /* 0x3f800000731a7421 */ /* 0x000fe20000000000 */
[----:B------:R-:W-:Y:S01]  /*3650*/  FADD R31, R110, 1 ;  /* 0x3f8000006e1f7421 */ /* 0x000fe20000000000 */
[----:B------:R1:W-:Y:S01]  /*3660*/  STG.E.128 desc[UR4][R242.64], R16 ;  /* 0x00000010f2007986 */ /* 0x0003e2000c101d04 */
[----:B------:R-:W-:Y:S01]  /*3670*/  FSEL R24, R127, R24, !P2 ;  /* 0x000000187f187208 */ /* 0x000fe20005000000 */
        /* <DEDUP_REMOVED lines=14> */
[----:B------:R-:W-:Y:S01]  /*3760*/  @P1 FMUL R13, R13, R0 ;  /* 0x000000000d0d1220 */ /* 0x000fe20000400000 */
[----:B-1----:R-:W-:Y:S01]  /*3770*/  FFMA R16, R203, R11, R76 ;  /* 0x0000000bcb107223 */ /* 0x002fe2000000004c */
[----:B------:R-:W-:Y:S01]  /*3780*/  FSEL R21, R142, R21, !P2 ;  /* 0x000000158e157208 */ /* 0x000fe20005000000 */
[----:B------:R-:W-:Y:S01]  /*3790*/  FFMA R17, R172, R20, R77 ;  /* 0x00000014ac117223 */ /* 0x000fe2000000004d */
[----:B------:R-:W-:Y:S01]  /*37a0*/  @P0 FMNMX R7, R7, |R15|, !PT ;  /* 0x4000000f07070209 */ /* 0x000fe20007800000 */
[----:B------:R-:W-:Y:S01]  /*37b0*/  FADD R11, R136, 1 ;  /* 0x3f800000880b7421 */ /* 0x000fe20000000000 */
[----:B------:R-:W-:Y:S01]  /*37c0*/  FSEL R22, R143, R22, !P2 ;  /* 0x000000168f167208 */ /* 0x000fe20005000000 */
[----:B------:R-:W-:Y:S01]  /*37d0*/  FFMA R18, R173, R21, R78 ;  /* 0x00000015ad127223 */ /* 0x000fe2000000004e */
[----:B------:R-:W-:Y:S01]  /*37e0*/  @P0 FMNMX R7, R7, |R16|, !PT ;  /* 0x4000001007070209 */ /* 0x000fe20007800000 */
[-C--:B------:R-:W-:Y:S01]  /*37f0*/  @P1 FMUL R14, R14, R0.reuse ;  /* 0x000000000e0e1220 */ /* 0x080fe20000400000 */
[----:B------:R-:W-:Y:S01]  /*3800*/  @P1 FMUL R15, R15, R0 ;  /* 0x000000000f0f1220 */ /* 0x000fe20000400000 */
[----:B------:R-:W-:Y:S01]  /*3810*/  FADD R20, R137, 1 ;  /* 0x3f80000089147421 */ /* 0x000fe20000000000 */
[----:B------:R-:W-:Y:S01]  /*3820*/  @P0 FMNMX R7, R7, |R17|, !PT ;  /* 0x4000001107070209 */ /* 0x000fe20007800000 */
[----:B------:R-:W-:Y:S01]  /*3830*/  FFMA R19, R174, R22, R79 ;  /* 0x00000016ae137223 */ /* 0x000fe2000000004f */
[----:B------:R-:W-:Y:S01]  /*3840*/  FSEL R11, R136, R11, !P2 ;  /* 0x0000000b880b7208 */ /* 0x000fe20005000000 */
[----:B------:R-:W-:Y:S01]  /*3850*/  FADD R21, R138, 1 ;  /* 0x3f8000008a157421 */ /* 0x000fe20000000000 */
[----:B------:R-:W-:Y:S01]  /*3860*/  @P0 FMNMX R7, R7, |R18|, !PT ;  /* 0x4000001207070209 */ /* 0x000fe20007800000 */
[----:B------:R0:W-:Y:S01]  /*3870*/  STG.E.128 desc[UR4][R240.64], R12 ;  /* 0x0000000cf0007986 */ /* 0x0001e2000c101d04 */
[----:B------:R-:W-:Y:S01]  /*3880*/  FSEL R20, R137, R20, !P2 ;  /* 0x0000001489147208 */ /* 0x000fe20005000000 */
[----:B------:R-:W-:Y:S01]  /*3890*/  FADD R22, R139, 1 ;  /* 0x3f8000008b167421 */ /* 0x000fe20000000000 */
[----:B------:R-:W-:Y:S01]  /*38a0*/  @P0 FMNMX R7, R7, |R19|, !PT ;  /* 0x4000001307070209 */ /* 0x000fe20007800000 */
[-C--:B------:R-:W-:Y:S01]  /*38b0*/  @P1 FMUL R16, R16, R0.reuse ;  /* 0x0000000010101220 */ /* 0x080fe20000400000 */
[----:B------:R-:W-:Y:S01]  /*38c0*/  FSEL R21, R138, R21, !P2 ;  /* 0x000000158a157208 */ /* 0x000fe20005000000 */
[----:B------:R-:W-:Y:S01]  /*38d0*/  @P1 FMUL R17, R17, R0 ;  /* 0x0000000011111220 */ /* 0x000fe20000400000 */
[----:B------:R-:W-:Y:S01]  /*38e0*/  FSEL R22, R139, R22, !P2 ;  /* 0x000000168b167208 */ /* 0x000fe20005000000 */
[-C--:B------:R-:W-:Y:S01]  /*38f0*/  @P1 FMUL R18, R18, R0.reuse ;  /* 0x0000000012121220 */ /* 0x080fe20000400000 */
[----:B------:R-:W-:Y:S01]  /*3900*/  @P1 FMUL R19, R19, R0 ;  /* 0x0000000013131220 */ /* 0x000fe20000400000 */
[----:B------:R-:W-:-:S02]  /*3910*/  FSEL R27, R114, R27, !P2 ;  /* 0x0000001b721b7208 */ /* 0x000fc40005000000 */
[----:B------:R-:W-:Y:S02]  /*3920*/  FSEL R28, R115, R26, !P2 ;  /* 0x0000001a731c7208 */ /* 0x000fe40005000000 */
[----:B------:R1:W-:Y:S01]  /*3930*/  STG.E.128 desc[UR4][R238.64], R16 ;  /* 0x00000010ee007986 */ /* 0x0003e2000c101d04 */
[----:B------:R-:W-:Y:S01]  /*3940*/  FFMA R26, R205, R27, R50 ;  /* 0x0000001bcd1a7223 */ /* 0x000fe20000000032 */
[----:B------:R-:W-:Y:S01]  /*3950*/  FSEL R31, R110, R31, !P2 ;  /* 0x0000001f6e1f7208 */ /* 0x000fe20005000000 */
[----:B------:R-:W-:Y:S01]  /*3960*/  FFMA R27, R222, R28, R51 ;  /* 0x0000001cde1b7223 */ /* 0x000fe20000000033 */
        /* <DEDUP_REMOVED lines=23> */
[-C--:B------:R-:W-:Y:S01]  /*3ae0*/  @P1 FMUL R14, R14, R0.reuse ;  /* 0x000000000e0e1220 */ /* 0x080fe20000400000 */
[----:B------:R-:W-:Y:S01]  /*3af0*/  @P1 FMUL R15, R15, R0 ;  /* 0x000000000f0f1220 */ /* 0x000fe20000400000 */
[----:B------:R-:W-:Y:S01]  /*3b00*/  @P0 FMNMX R7, R7, |R17|, !PT ;  /* 0x4000001107070209 */ /* 0x000fe20007800000 */
        /* <DEDUP_REMOVED lines=15> */
[----:B------:R-:W-:Y:S01]  /*3c00*/  FADD R28, R109, 1 ;  /* 0x3f8000006d1c7421 */ /* 0x000fe20000000000 */
[----:B------:R-:W-:Y:S01]  /*3c10*/  FFMA R30, R221, R31, R46 ;  /* 0x0000001fdd1e7223 */ /* 0x000fe2000000002e */
[----:B------:R-:W-:-:S02]  /*3c20*/  FFMA R31, R226, R32, R47 ;  /* 0x00000020e21f7223 */ /* 0x000fc4000000002f */
        /* <DEDUP_REMOVED lines=10> */
[----:B------:R-:W-:Y:S01]  /*3cd0*/  FFMA R22, R189, R23, R62 ;  /* 0x00000017bd167223 */ /* 0x000fe2000000003e */
[----:B------:R-:W-:Y:S01]  /*3ce0*/  @P0 FMNMX R7, R7, |R13|, !PT ;  /* 0x4000000d07070209 */ /* 0x000fe20007800000 */
[----:B------:R-:W-:Y:S01]  /*3cf0*/  @P1 FMUL R12, R12, R0 ;  /* 0x000000000c0c1220 */ /* 0x000fe20000400000 */
[----:B------:R-:W-:Y:S01]  /*3d00*/  FSEL R21, R125, R20, !P2 ;  /* 0x000000147d157208 */ /* 0x000fe20005000000 */
[----:B------:R-:W-:Y:S01]  /*3d10*/  FFMA R20, R187, R11, R60 ;  /* 0x0000000bbb147223 */ /* 0x000fe2000000003c */
[----:B------:R-:W-:Y:S01]  /*3d20*/  @P0 FMNMX R7, R7, |R14|, !PT ;  /* 0x4000000e07070209 */ /* 0x000fe20007800000 */
[----:B------:R-:W-:Y:S01]  /*3d30*/  FADD R11, R120, 1 ;  /* 0x3f800000780b7421 */ /* 0x000fe20000000000 */
[-C--:B------:R-:W-:Y:S01]  /*3d40*/  @P1 FMUL R13, R13, R0.reuse ;  /* 0x000000000d0d1220 */ /* 0x080fe20000400000 */
[----:B------:R-:W-:Y:S01]  /*3d50*/  FFMA R21, R188, R21, R61 ;  /* 0x00000015bc157223 */ /* 0x000fe2000000003d */
[----:B------:R-:W-:Y:S01]  /*3d60*/  @P0 FMNMX R7, R7, |R15|, !PT ;  /* 0x4000000f07070209 */ /* 0x000fe20007800000 */
[-C--:B------:R-:W-:Y:S01]  /*3d70*/  @P1 FMUL R14, R14, R0.reuse ;  /* 0x000000000e0e1220 */ /* 0x080fe20000400000 */
[----:B------:R-:W-:Y:S01]  /*3d80*/  @P1 FMUL R15, R15, R0 ;  /* 0x000000000f0f1220 */ /* 0x000fe20000400000 */
[----:B-1----:R-:W-:Y:S01]  /*3d90*/  FADD R16, R121, 1 ;  /* 0x3f80000079107421 */ /* 0x002fe20000000000 */
        /* <DEDUP_REMOVED lines=9> */
[----:B------:R-:W-:Y:S01]  /*3e30*/  FADD R19, R118, 1 ;  /* 0x3f80000076137421 */ /* 0x000fe20000000000 */
[----:B------:R-:W-:Y:S01]  /*3e40*/  FSEL R17, R122, R17, !P2 ;  /* 0x000000117a117208 */ /* 0x000fe20005000000 */
[----:B------:R-:W-:Y:S01]  /*3e50*/  FFMA R29, R224, R29, R45 ;  /* 0x0000001de01d7223 */ /* 0x000fe2000000002d */
[----:B------:R-:W-:Y:S01]  /*3e60*/  @P0 FMNMX R7, R7, |R23|, !PT ;  /* 0x4000001707070209 */ /* 0x000fe20007800000 */
[----:B------:R-:W-:Y:S01]  /*3e70*/  @P1 FMUL R20, R20, R0 ;  /* 0x0000000014141220 */ /* 0x000fe20000400000 */
[----:B------:R-:W-:Y:S01]  /*3e80*/  FSEL R18, R123, R18, !P2 ;  /* 0x000000127b127208 */ /* 0x000fe20005000000 */
[-C--:B------:R-:W-:Y:S01]  /*3e90*/  @P1 FMUL R21, R21, R0.reuse ;  /* 0x0000000015151220 */ /* 0x080fe20000400000 */
[----:B------:R-:W-:Y:S01]  /*3ea0*/  FSEL R19, R118, R19, !P2 ;  /* 0x0000001376137208 */ /* 0x000fe20005000000 */
[-C--:B------:R-:W-:Y:S01]  /*3eb0*/  @P1 FMUL R22, R22, R0.reuse ;  /* 0x0000000016161220 */ /* 0x080fe20000400000 */
[----:B------:R-:W-:Y:S01]  /*3ec0*/  @P1 FMUL R23, R23, R0 ;  /* 0x0000000017171220 */ /* 0x000fe20000400000 */
        /* <DEDUP_REMOVED lines=10> */
[----:B------:R-:W-:Y:S01]  /*3f70*/  @P1 FMUL R12, R12, R0 ;  /* 0x000000000c0c1220 */ /* 0x000fe20000400000 */
[----:B------:R-:W-:Y:S01]  /*3f80*/  FSEL R17, R117, R16, !P2 ;  /* 0x0000001075117208 */ /* 0x000fe20005000000 */
[----:B------:R-:W-:Y:S01]  /*3f90*/  FFMA R16, R195, R11, R52 ;  /* 0x0000000bc3107223 */ /* 0x000fe20000000034 */
[----:B------:R-:W-:Y:S01]  /*3fa0*/  @P0 FMNMX R7, R7, |R14|, !PT ;  /* 0x4000000e07070209 */ /* 0x000fe20007800000 */
[----:B------:R-:W-:Y:S01]  /*3fb0*/  FADD R11, R112, 1 ;  /* 0x3f800000700b7421 */ /* 0x000fe20000000000 */
[----:B------:R-:W-:Y:S01]  /*3fc0*/  FSEL R24, R119, R18, !P2 ;  /* 0x0000001277187208 */ /* 0x000fe20005000000 */
[----:B------:R-:W-:Y:S01]  /*3fd0*/  FFMA R17, R196, R17, R53 ;  /* 0x00000011c4117223 */ /* 0x000fe20000000035 */
[----:B------:R-:W-:Y:S01]  /*3fe0*/  @P0 FMNMX R7, R7, |R15|, !PT ;  /* 0x4000000f07070209 */ /* 0x000fe20007800000 */
[----:B------:R-:W-:Y:S01]  /*3ff0*/  FFMA R18, R197, R19, R54 ;  /* 0x00000013c5127223 */ /* 0x000fe20000000036 */
[----:B------:R-:W-:Y:S01]  /*4000*/  FSEL R11, R112, R11, !P2 ;  /* 0x0000000b700b7208 */ /* 0x000fe20005000000 */
[----:B------:R-:W-:Y:S01]  /*4010*/  FFMA R19, R198, R24, R55 ;  /* 0x00000018c6137223 */ /* 0x000fe20000000037 */
[----:B------:R-:W-:Y:S01]  /*4020*/  @P0 FMNMX R7, R7, |R16|, !PT ;  /* 0x4000001007070209 */ /* 0x000fe20007800000 */
[----:B------:R-:W-:Y:S01]  /*4030*/  FADD R24, R113, 1 ;  /* 0x3f80000071187421 */ /* 0x000fe20000000000 */
[-C--:B------:R-:W-:Y:S01]  /*4040*/  @P1 FMUL R13, R13, R0.reuse ;  /* 0x000000000d0d1220 */ /* 0x080fe20000400000 */
[-C--:B------:R-:W-:Y:S01]  /*4050*/  @P1 FMUL R14, R14, R0.reuse ;  /* 0x000000000e0e1220 */ /* 0x080fe20000400000 */
        /* <DEDUP_REMOVED lines=10> */
[----:B------:R-:W-:Y:S01]  /*4100*/  FSEL R11, R108, R11, !P2 ;  /* 0x0000000b6c0b7208 */ /* 0x000fe20005000000 */
[----:B------:R-:W-:Y:S01]  /*4110*/  @P1 FMUL R18, R18, R0 ;  /* 0x0000000012121220 */ /* 0x000fe20000400000 */
[----:B------:R-:W-:Y:S01]  /*4120*/  @P0 FMNMX R7, R7, |R24|, !PT ;  /* 0x4000001807070209 */ /* 0x000fe20007800000 */
[-C--:B------:R-:W-:Y:S01]  /*4130*/  @P1 FMUL R19, R19, R0.reuse ;  /* 0x0000000013131220 */ /* 0x080fe20000400000 */
[-C--:B------:R-:W-:Y:S01]  /*4140*/  @P1 FMUL R24, R24, R0.reuse ;  /* 0x0000000018181220 */ /* 0x080fe20000400000 */
[----:B------:R-:W-:Y:S01]  /*4150*/  FFMA R28, R207, R11, R44 ;  /* 0x0000000bcf1c7223 */ /* 0x000fe2000000002c */
[----:B------:R-:W-:Y:S01]  /*4160*/  @P0 FMNMX R7, R7, |R25|, !PT ;  /* 0x4000001907070209 */ /* 0x000fe20007800000 */
[----:B------:R-:W-:Y:S01]  /*4170*/  @P1 FMUL R25, R25, R0 ;  /* 0x0000000019191220 */ /* 0x000fe20000400000 */
[----:B------:R0:W-:Y:S01]  /*4180*/  STG.E.128 desc[UR4][R210.64], R20 ;  /* 0x00000014d2007986 */ /* 0x0001e2000c101d04 */
[----:B------:R-:W-:-:S02]  /*4190*/  LOP3.LUT P2, RZ, R8, 0xff, RZ, 0xc0, !PT ;  /* 0x000000ff08ff7812 */ /* 0x000fc4000784c0ff */
[----:B------:R-:W-:Y:S01]  /*41a0*/  @P0 FMNMX R7, R7, |R26|, !PT ;  /* 0x4000001a07070209 */ /* 0x000fe20007800000 */
[-C--:B------:R-:W-:Y:S01]  /*41b0*/  @P1 FMUL R26, R26, R0.reuse ;  /* 0x000000001a1a1220 */ /* 0x080fe20000400000 */
[----:B------:R0:W-:Y:S01]  /*41c0*/  STG.E.128 desc[UR4][R208.64], R12 ;  /* 0x0000000cd0007986 */ /* 0x0001e2000c101d04 */
[----:B------:R-:W-:Y:S02]  /*41d0*/  SEL R8, RZ, 0x1, P2 ;  /* 0x00000001ff087807 */ /* 0x000fe40001000000 */
[----:B------:R-:W-:Y:S01]  /*41e0*/  @P0 FMNMX R7, R7, |R27|, !PT ;  /* 0x4000001b07070209 */ /* 0x000fe20007800000 */
[----:B------:R-:W-:Y:S01]  /*41f0*/  @P1 FMUL R27, R27, R0 ;  /* 0x000000001b1b1220 */ /* 0x000fe20000400000 */
[----:B------:R0:W-:Y:S02]  /*4200*/  STG.E.128 desc[UR4][R230.64], R16 ;  /* 0x00000010e6007986 */ /* 0x0001e4000c101d04 */
[----:B------:R-:W-:Y:S01]  /*4210*/  @P0 FMNMX R7, R7, |R28|, !PT ;  /* 0x4000001c07070209 */ /* 0x000fe20007800000 */
[-C--:B------:R-:W-:Y:S01]  /*4220*/  @P1 FMUL R28, R28, R0.reuse ;  /* 0x000000001c1c1220 */ /* 0x080fe20000400000 */
[----:B------:R0:W-:Y:S02]  /*4230*/  STG.E.128 desc[UR4][R212.64], R24 ;  /* 0x00000018d4007986 */ /* 0x0001e4000c101d04 */
[----:B------:R-:W-:Y:S01]  /*4240*/  @P0 FMNMX R7, R7, |R29|, !PT ;  /* 0x4000001d07070209 */ /* 0x000fe20007800000 */
[----:B------:R-:W-:-:S03]  /*4250*/  @P1 FMUL R29, R29, R0 ;  /* 0x000000001d1d1220 */ /* 0x000fc60000400000 */
[----:B------:R-:W-:Y:S01]  /*4260*/  @P0 FMNMX R7, R7, |R30|, !PT ;  /* 0x4000001e07070209 */ /* 0x000fe20007800000 */
[----:B------:R-:W-:-:S03]  /*4270*/  @P1 FMUL R30, R30, R0 ;  /* 0x000000001e1e1220 */ /* 0x000fc60000400000 */
[----:B------:R-:W-:Y:S01]  /*4280*/  @P0 FMNMX R7, R7, |R31|, !PT ;  /* 0x4000001f07070209 */ /* 0x000fe20007800000 */
[----:B------:R-:W-:Y:S01]  /*4290*/  @P1 FMUL R31, R31, R0 ;  /* 0x000000001f1f1220 */ /* 0x000fe20000400000 */
[----:B------:R-:W-:-:S04]  /*42a0*/  ISETP.GE.AND P0, PT, R10, UR6, PT ;  /* 0x000000060a007c0c */ /* 0x000fc8000bf06270 */
[----:B------:R0:W-:Y:S09]  /*42b0*/  STG.E.128 desc[UR4][R228.64], R28 ;  /* 0x0000001ce4007986 */ /* 0x0001f2000c101d04 */
[----:B------:R-:W-:Y:S05]  /*42c0*/  @!P0 BRA `(.L_x_5637) ;  /* 0xffffffc000408947 */ /* 0x000fea000383ffff */
.L_x_5618:
[----:B------:R-:W-:Y:S02]  /*42d0*/  ULDC.64 UR6, c[0x0][0x288] ;  /* 0x0000a20000067ab9 */ /* 0x000fe40000000a00 */
[----:B------:R-:W-:-:S04]  /*42e0*/  ISETP.NE.U32.AND P0, PT, RZ, UR6, PT ;  /* 0x00000006ff007c0c */ /* 0x000fc8000bf05070 */
[----:B------:R-:W-:-:S13]  /*42f0*/  ISETP.NE.AND.EX P0, PT, RZ, UR7, PT, P0 ;  /* 0x00000007ff007c0c */ /* 0x000fda000bf05300 */
[----:B------:R-:W-:Y:S05]  /*4300*/  @!P0 BRA `(.L_x_5638) ;  /* 0x0000000000bc8947 */ /* 0x000fea0003800000 */
[----:B------:R-:W-:-:S03]  /*4310*/  UMOV UR6, 0xffffffff ;  /* 0xffffffff00067882 */ /* 0x000fc60000000000 */
[----:B------:R-:W-:Y:S05]  /*4320*/  BRA.DIV UR6, `(.L_x_5639) ;  /* 0x0000001206307947 */ /* 0x000fea000b800000 */
[----:B------:R-:W1:Y:S02]  /*4330*/  SHFL.DOWN PT, R2, R7, 0x10, 0x1f ;  /* 0x0a001f0007027f89 */ /* 0x000e6400000e0000 */
[----:B-1----:R-:W-:-:S05]  /*4340*/  FMNMX R2, R2, R7, !PT ;  /* 0x0000000702027209 */ /* 0x002fca0007800000 */
[----:B------:R-:W1:Y:S02]  /*4350*/  SHFL.DOWN PT, R9, R2, 0x8, 0x1f ;  /* 0x09001f0002097f89 */ /* 0x000e6400000e0000 */
[----:B-1----:R-:W-:-:S05]  /*4360*/  FMNMX R9, R2, R9, !PT ;  /* 0x0000000902097209 */ /* 0x002fca0007800000 */
[----:B------:R-:W1:Y:S02]  /*4370*/  SHFL.DOWN PT, R4, R9, 0x4, 0x1f ;  /* 0x08801f0009047f89 */ /* 0x000e6400000e0000 */
[----:B-1----:R-:W-:-:S05]  /*4380*/  FMNMX R4, R9, R4, !PT ;  /* 0x0000000409047209 */ /* 0x002fca0007800000 */
[----:B------:R-:W1:Y:S02]  /*4390*/  SHFL.DOWN PT, R11, R4, 0x2, 0x1f ;  /* 0x08401f00040b7f89 */ /* 0x000e6400000e0000 */
[----:B-1----:R-:W-:-:S05]  /*43a0*/  FMNMX R11, R4, R11, !PT ;  /* 0x0000000b040b7209 */ /* 0x002fca0007800000 */
[----:B------:R1:W2:Y:S02]  /*43b0*/  SHFL.DOWN PT, R6, R11, 0x1, 0x1f ;  /* 0x08201f000b067f89 */ /* 0x0002a400000e0000 */
.L_x_5662:
[----:B------:R-:W-:Y:S01]  /*43c0*/  ISETP.NE.AND P0, PT, R5, RZ, PT ;  /* 0x000000ff0500720c */ /* 0x000fe20003f05270 */
[----:B------:R-:W-:Y:S05]  /*43d0*/  WARPSYNC.ALL ;  /* 0x0000000000007948 */ /* 0x000fea0003800000 */
[----:B-12---:R-:W-:Y:S01]  /*43e0*/  FMNMX R11, R11, R6, !PT ;  /* 0x000000060b0b7209 */ /* 0x006fe20007800000 */
[----:B------:R-:W-:Y:S01]  /*43f0*/  BSSY B0, `(.L_x_5640) ;  /* 0x000001a000007945 */ /* 0x000fe20003800000 */
[----:B------:R-:W-:-:S05]  /*4400*/  HFMA2.MMA R7, -RZ, RZ, 0, 0 ;  /* 0x00000000ff077435 */ /* 0x000fca00000001ff */
[----:B------:R-:W1:Y:S01]  /*4410*/  @!P0 S2R R4, SR_CgaCtaId ;  /* 0x0000000000048919 */ /* 0x000e620000008800 */
[----:B------:R-:W-:Y:S02]  /*4420*/  @!P0 MOV R5, 0x400 ;  /* 0x0000040000058802 */ /* 0x000fe40000000f00 */
[----:B------:R-:W-:-:S04]  /*4430*/  @!P0 SHF.R.U32.HI R2, RZ, 0x3, R3 ;  /* 0x00000003ff028819 */ /* 0x000fc80000011603 */
[----:B------:R-:W-:Y:S02]  /*4440*/  @!P0 LOP3.LUT R2, R2, 0x1ffffffc, RZ, 0xc0, !PT ;  /* 0x1ffffffc02028812 */ /* 0x000fe400078ec0ff */
[----:B-1----:R-:W-:Y:S02]  /*4450*/  @!P0 LEA R5, R4, R5, 0x18 ;  /* 0x0000000504058211 */ /* 0x002fe400078ec0ff */
[----:B------:R-:W-:Y:S02]  /*4460*/  SHF.R.U32.HI R4, RZ, 0x5, R3 ;  /* 0x00000005ff047819 */ /* 0x000fe40000011603 */
[----:B------:R-:W-:-:S05]  /*4470*/  @!P0 IADD3 R2, R2, R5, RZ ;  /* 0x0000000502028210 */ /* 0x000fca0007ffe0ff */
        /* <DEDUP_REMOVED lines=8> */
[----:B-1----:R-:W-:Y:S02]  /*4500*/  @!P0 LEA R4, R5, R2, 0x18 ;  /* 0x0000000205048211 */ /* 0x002fe400078ec0ff */
[----:B------:R-:W-:Y:S02]  /*4510*/  MOV R2, RZ ;  /* 0x000000ff00027202 */ /* 0x000fe40000000f00 */
[----:B------:R-:W-:-:S05]  /*4520*/  @!P0 LEA R4, R3, R4, 0x2 ;  /* 0x0000000403048211 */ /* 0x000fca00078e10ff */
[----:B------:R1:W2:Y:S01]  /*4530*/  @!P0 LDS R2, [R4] ;  /* 0x0000000004028984 */ /* 0x0002a20000000800 */
[----:B------:R-:W-:Y:S05]  /*4540*/  BRA.DIV UR6, `(.L_x_5642) ;  /* 0x0000001206387947 */ /* 0x000fea000b800000 */
[----:B--2---:R-:W2:Y:S02]  /*4550*/  SHFL.DOWN PT, R5, R2, 0x2, 0x1f ;  /* 0x08401f0002057f89 */ /* 0x004ea400000e0000 */
[----:B--2---:R-:W-:-:S05]  /*4560*/  FMNMX R5, R5, R2, !PT ;  /* 0x0000000205057209 */ /* 0x004fca0007800000 */
[----:B-1----:R1:W2:Y:S02]  /*4570*/  SHFL.DOWN PT, R4, R5, 0x1, 0x1f ;  /* 0x08201f0005047f89 */ /* 0x0022a400000e0000 */
.L_x_5665:
[----:B--2---:R-:W-:-:S07]  /*4580*/  FMNMX R7, R5, R4, !PT ;  /* 0x0000000405077209 */ /* 0x004fce0007800000 */
.L_x_5641:
[----:B------:R-:W-:Y:S05]  /*4590*/  BSYNC B0 ;  /* 0x0000000000007941 */ /* 0x000fea0003800000 */
.L_x_5640:
[----:B------:R-:W-:Y:S01]  /*45a0*/  ISETP.NE.AND P0, PT, R3, RZ, PT ;  /* 0x000000ff0300720c */ /* 0x000fe20003f05270 */
[----:B------:R-:W-:-:S12]  /*45b0*/  BSSY B0, `(.L_x_5638) ;  /* 0x0000004000007945 */ /* 0x000fd80003800000 */
[----:B------:R-:W-:Y:S05]  /*45c0*/  @P0 BRA `(.L_x_5643) ;  /* 0x0000000000080947 */ /* 0x000fea0003800000 */
[----:B-1----:R-:W1:Y:S02]  /*45d0*/  LDC.64 R4, c[0x0][0x288] ;  /* 0x0000a200ff047b82 */ /* 0x002e640000000a00 */
[----:B-1----:R2:W-:Y:S02]  /*45e0*/  REDG.E.MAX.S32.STRONG.GPU desc[UR4][R4.64], R7 ;  /* 0x000000070400798e */ /* 0x0025e4000d10e384 */
.L_x_5643:
[----:B------:R-:W-:Y:S05]  /*45f0*/  BSYNC B0 ;  /* 0x0000000000007941 */ /* 0x000fea0003800000 */
.L_x_5638:
        /* <DEDUP_REMOVED lines=13> */
[----:B012---:R-:W-:Y:S05]  /*46d0*/  CALL.REL.NOINC `($__internal_44_$__cuda_sm20_rcp_rn_f32_slowpath) ;  /* 0x0000001000147944 */ /* 0x007fea0003c00000 */
[----:B------:R-:W-:Y:S01]  /*46e0*/  MOV R5, R11 ;  /* 0x0000000b00057202 */ /* 0x000fe20000000f00 */
[----:B------:R-:W-:Y:S06]  /*46f0*/  BRA `(.L_x_5645) ;  /* 0x0000000000107947 */ /* 0x000fec0003800000 */
.L_x_5644:
[----:B-12---:R-:W1:Y:S02]  /*4700*/  MUFU.RCP R5, R0 ;  /* 0x0000000000057308 */ /* 0x006e640000001000 */
[----:B-1----:R-:W-:-:S04]  /*4710*/  FFMA R2, R5, R0, -1 ;  /* 0xbf80000005027423 */ /* 0x002fc80000000000 */
[----:B------:R-:W-:-:S04]  /*4720*/  FADD.FTZ R2, -R2, -RZ ;  /* 0x800000ff02027221 */ /* 0x000fc80000010100 */
[----:B------:R-:W-:-:S07]  /*4730*/  FFMA R5, R5, R2, R5 ;  /* 0x0000000205057223 */ /* 0x000fce0000000005 */
.L_x_5645:
[----:B------:R-:W1:Y:S02]  /*4740*/  LDC.64 R2, c[0x0][0x280] ;  /* 0x0000a000ff027b82 */ /* 0x000e640000000a00 */
[----:B-1----:R-:W-:Y:S01]  /*4750*/  STG.E desc[UR4][R2.64], R5 ;  /* 0x0000000502007986 */ /* 0x002fe2000c101904 */
[----:B------:R-:W-:Y:S05]  /*4760*/  EXIT ;  /* 0x000000000000794d */ /* 0x000fea0003800000 */
.L_x_5619:
[----:B------:R-:W-:Y:S01]  /*4770*/  HFMA2.MMA R225, -RZ, RZ, 0, 5.9604644775390625e-08 ;  /* 0x00000001ffe17435 */ /* 0x000fe200000001ff */
[----:B------:R-:W-:Y:S02]  /*4780*/  MOV R226, R11 ;  /* 0x0000000b00e27202 */ /* 0x000fe40000000f00 */
[----:B------:R-:W-:Y:S02]  /*4790*/  MOV R228, 0x1f ;  /* 0x0000001f00e47802 */ /* 0x000fe40000000f00 */
[----:B------:R-:W-:-:S07]  /*47a0*/  MOV R223, 0xffffffff ;  /* 0xffffffff00df7802 */ /* 0x000fce0000000f00 */
[----:B-----5:R-:W-:Y:S05]  /*47b0*/  WARPSYNC.COLLECTIVE R223, `(.L_x_5646) ;  /* 0x00000000df087348 */ /* 0x020fea0003c00000 */
[----:B------:R0:W1:Y:S02]  /*47c0*/  SHFL.BFLY P0, R221, R226, R225, R228 ;  /* 0x0c0000e1e2dd7389 */ /* 0x00006400000000e4 */
[----:B01---5:R-:W-:Y:S01]  /*47d0*/  ENDCOLLECTIVE ;  /* 0x000000000000791b */ /* 0x023fe20003800000 */
.L_x_5646:
[----:B------:R-:W-:Y:S01]  /*47e0*/  HFMA2.MMA R225, -RZ, RZ, 0, 1.1920928955078125e-07 ;  /* 0x00000002ffe17435 */ /* 0x000fe200000001ff */
[----:B------:R-:W-:-:S05]  /*47f0*/  MOV R214, R221 ;  /* 0x000000dd00d67202 */ /* 0x000fca0000000f00 */
[----:B------:R-:W-:-:S05]  /*4800*/  FADD R215, R11, R214 ;  /* 0x000000d60bd77221 */ /* 0x000fca0000000000 */
[----:B------:R-:W-:-:S07]  /*4810*/  MOV R226, R215 ;  /* 0x000000d700e27202 */ /* 0x000fce0000000f00 */
[----:B------:R-:W-:Y:S05]  /*4820*/  WARPSYNC.COLLECTIVE R223, `(.L_x_5647) ;  /* 0x00000000df087348 */ /* 0x000fea0003c00000 */
[----:B------:R0:W1:Y:S02]  /*4830*/  SHFL.BFLY P0, R221, R226, R225, R228 ;  /* 0x0c0000e1e2dd7389 */ /* 0x00006400000000e4 */
[----:B01----:R-:W-:Y:S01]  /*4840*/  ENDCOLLECTIVE ;  /* 0x000000000000791b */ /* 0x003fe20003800000 */
.L_x_5647:
[----:B------:R-:W-:Y:S01]  /*4850*/  HFMA2.MMA R225, -RZ, RZ, 0, 2.384185791015625e-07 ;  /* 0x00000004ffe17435 */ /* 0x000fe200000001ff */
[----:B------:R-:W-:-:S05]  /*4860*/  MOV R214, R221 ;  /* 0x000000dd00d67202 */ /* 0x000fca0000000f00 */
[----:B------:R-:W-:-:S05]  /*4870*/  FADD R217, R215, R214 ;  /* 0x000000d6d7d97221 */ /* 0x000fca0000000000 */
[----:B------:R-:W-:-:S07]  /*4880*/  MOV R226, R217 ;  /* 0x000000d900e27202 */ /* 0x000fce0000000f00 */
[----:B------:R-:W-:Y:S05]  /*4890*/  WARPSYNC.COLLECTIVE R223, `(.L_x_5648) ;  /* 0x00000000df087348 */ /* 0x000fea0003c00000 */
[----:B------:R0:W1:Y:S02]  /*48a0*/  SHFL.BFLY P0, R221, R226, R225, R228 ;  /* 0x0c0000e1e2dd7389 */ /* 0x00006400000000e4 */
[----:B01----:R-:W-:Y:S01]  /*48b0*/  ENDCOLLECTIVE ;  /* 0x000000000000791b */ /* 0x003fe20003800000 */
.L_x_5648:
[----:B------:R-:W-:Y:S01]  /*48c0*/  HFMA2.MMA R225, -RZ, RZ, 0, 4.76837158203125e-07 ;  /* 0x00000008ffe17435 */ /* 0x000fe200000001ff */
[----:B------:R-:W-:-:S05]  /*48d0*/  MOV R214, R221 ;  /* 0x000000dd00d67202 */ /* 0x000fca0000000f00 */
[----:B------:R-:W-:-:S05]  /*48e0*/  FADD R219, R217, R214 ;  /* 0x000000d6d9db7221 */ /* 0x000fca0000000000 */
[----:B------:R-:W-:-:S07]  /*48f0*/  MOV R226, R219 ;  /* 0x000000db00e27202 */ /* 0x000fce0000000f00 */
[----:B------:R-:W-:Y:S05]  /*4900*/  WARPSYNC.COLLECTIVE R223, `(.L_x_5649) ;  /* 0x00000000df087348 */ /* 0x000fea0003c00000 */
[----:B------:R0:W1:Y:S02]  /*4910*/  SHFL.BFLY P0, R221, R226, R225, R228 ;  /* 0x0c0000e1e2dd7389 */ /* 0x00006400000000e4 */
[----:B01----:R-:W-:Y:S01]  /*4920*/  ENDCOLLECTIVE ;  /* 0x000000000000791b */ /* 0x003fe20003800000 */
.L_x_5649:
[----:B------:R-:W-:Y:S01]  /*4930*/  HFMA2.MMA R225, -RZ, RZ, 0, 9.5367431640625e-07 ;  /* 0x00000010ffe17435 */ /* 0x000fe200000001ff */
[----:B------:R-:W-:-:S05]  /*4940*/  MOV R214, R221 ;  /* 0x000000dd00d67202 */ /* 0x000fca0000000f00 */
[----:B------:R-:W-:-:S05]  /*4950*/  FADD R220, R219, R214 ;  /* 0x000000d6dbdc7221 */ /* 0x000fca0000000000 */
[----:B------:R-:W-:-:S07]  /*4960*/  MOV R226, R220 ;  /* 0x000000dc00e27202 */ /* 0x000fce0000000f00 */
[----:B------:R-:W-:Y:S05]  /*4970*/  WARPSYNC.COLLECTIVE R223, `(.L_x_5650) ;  /* 0x00000000df087348 */ /* 0x000fea0003c00000 */
[----:B------:R0:W1:Y:S02]  /*4980*/  SHFL.BFLY P0, R221, R226, R225, R228 ;  /* 0x0c0000e1e2dd7389 */ /* 0x00006400000000e4 */
[----:B01----:R-:W-:Y:S01]  /*4990*/  ENDCOLLECTIVE ;  /* 0x000000000000791b */ /* 0x003fe20003800000 */
.L_x_5650:
[----:B------:R-:W-:Y:S01]  /*49a0*/  HFMA2.MMA R225, -RZ, RZ, 0, 5.9604644775390625e-08 ;  /* 0x00000001ffe17435 */ /* 0x000fe200000001ff */
        /* <DEDUP_REMOVED lines=134> */
.L_x_5651:
[----:B------:R-:W-:Y:S01]  /*5210*/  HFMA2.MMA R225, -RZ, RZ, 0, 1.1920928955078125e-07 ;  /* 0x00000002ffe17435 */ /* 0x000fe200000001ff */
[----:B------:R-:W-:-:S05]  /*5220*/  MOV R220, R221 ;  /* 0x000000dd00dc7202 */ /* 0x000fca0000000f00 */
[----:B------:R-:W-:-:S05]  /*5230*/  FADD R220, R11, R220 ;  /* 0x000000dc0bdc7221 */ /* 0x000fca0000000000 */
[----:B------:R-:W-:-:S07]  /*5240*/  MOV R226, R220 ;  /* 0x000000dc00e27202 */ /* 0x000fce0000000f00 */
[----:B------:R-:W-:Y:S05]  /*5250*/  WARPSYNC.COLLECTIVE R223, `(.L_x_5652) ;  /* 0x00000000df087348 */ /* 0x000fea0003c00000 */
[----:B------:R0:W1:Y:S02]  /*5260*/  SHFL.BFLY P0, R221, R226, R225, R228 ;  /* 0x0c0000e1e2dd7389 */ /* 0x00006400000000e4 */
[----:B01----:R-:W-:Y:S01]  /*5270*/  ENDCOLLECTIVE ;  /* 0x000000000000791b */ /* 0x003fe20003800000 */
.L_x_5652:
[----:B------:R-:W-:Y:S01]  /*5280*/  HFMA2.MMA R225, -RZ, RZ, 0, 2.384185791015625e-07 ;  /* 0x00000004ffe17435 */ /* 0x000fe200000001ff */
[----:B------:R-:W-:-:S05]  /*5290*/  MOV R215, R221 ;  /* 0x000000dd00d77202 */ /* 0x000fca0000000f00 */
[----:B------:R-:W-:-:S05]  /*52a0*/  FADD R215, R220, R215 ;  /* 0x000000d7dcd77221 */ /* 0x000fca0000000000 */
[----:B------:R-:W-:-:S07]  /*52b0*/  MOV R226, R215 ;  /* 0x000000d700e27202 */ /* 0x000fce0000000f00 */
[----:B------:R-:W-:Y:S05]  /*52c0*/  WARPSYNC.COLLECTIVE R223, `(.L_x_5653) ;  /* 0x00000000df087348 */ /* 0x000fea0003c00000 */
[----:B------:R0:W1:Y:S02]  /*52d0*/  SHFL.BFLY P0, R221, R226, R225, R228 ;  /* 0x0c0000e1e2dd7389 */ /* 0x00006400000000e4 */
[----:B01----:R-:W-:Y:S01]  /*52e0*/  ENDCOLLECTIVE ;  /* 0x000000000000791b */ /* 0x003fe20003800000 */
.L_x_5653:
[----:B------:R-:W-:Y:S01]  /*52f0*/  HFMA2.MMA R225, -RZ, RZ, 0, 4.76837158203125e-07 ;  /* 0x00000008ffe17435 */ /* 0x000fe200000001ff */
[----:B------:R-:W-:-:S05]  /*5300*/  MOV R222, R221 ;  /* 0x000000dd00de7202 */ /* 0x000fca0000000f00 */
[----:B------:R-:W-:-:S05]  /*5310*/  FADD R222, R215, R222 ;  /* 0x000000ded7de7221 */ /* 0x000fca0000000000 */
[----:B------:R-:W-:-:S07]  /*5320*/  MOV R226, R222 ;  /* 0x000000de00e27202 */ /* 0x000fce0000000f00 */
[----:B------:R-:W-:Y:S05]  /*5330*/  WARPSYNC.COLLECTIVE R223, `(.L_x_5654) ;  /* 0x00000000df087348 */ /* 0x000fea0003c00000 */
[----:B------:R0:W1:Y:S02]  /*5340*/  SHFL.BFLY P0, R221, R226, R225, R228 ;  /* 0x0c0000e1e2dd7389 */ /* 0x00006400000000e4 */
[----:B01----:R-:W-:Y:S01]  /*5350*/  ENDCOLLECTIVE ;  /* 0x000000000000791b */ /* 0x003fe20003800000 */
.L_x_5654:
[----:B------:R-:W-:Y:S01]  /*5360*/  HFMA2.MMA R225, -RZ, RZ, 0, 9.5367431640625e-07 ;  /* 0x00000010ffe17435 */ /* 0x000fe200000001ff */
[----:B------:R-:W-:-:S05]  /*5370*/  MOV R217, R221 ;  /* 0x000000dd00d97202 */ /* 0x000fca0000000f00 */
[----:B------:R-:W-:-:S05]  /*5380*/  FADD R217, R222, R217 ;  /* 0x000000d9ded97221 */ /* 0x000fca0000000000 */
[----:B------:R-:W-:-:S07]  /*5390*/  MOV R226, R217 ;  /* 0x000000d900e27202 */ /* 0x000fce0000000f00 */
[----:B------:R-:W-:Y:S05]  /*53a0*/  WARPSYNC.COLLECTIVE R223, `(.L_x_5655) ;  /* 0x00000000df087348 */ /* 0x000fea0003c00000 */
[----:B------:R0:W1:Y:S02]  /*53b0*/  SHFL.BFLY P0, R221, R226, R225, R228 ;  /* 0x0c0000e1e2dd7389 */ /* 0x00006400000000e4 */
[----:B01----:R-:W-:Y:S01]  /*53c0*/  ENDCOLLECTIVE ;  /* 0x000000000000791b */ /* 0x003fe20003800000 */
.L_x_5655:
[----:B------:R-:W-:Y:S01]  /*53d0*/  MOV R224, R221 ;  /* 0x000000dd00e07202 */ /* 0x000fe20000000f00 */
[----:B------:R-:W-:Y:S06]  /*53e0*/  BRA `(.L_x_5656) ;  /* 0xffffffc000387947 */ /* 0x000fec000383ffff */
.L_x_5639:
[----:B------:R-:W-:Y:S01]  /*53f0*/  HFMA2.MMA R10, -RZ, RZ, 0, 9.5367431640625e-07 ;  /* 0x00000010ff0a7435 */ /* 0x000fe200000001ff */
[----:B------:R-:W-:Y:S02]  /*5400*/  MOV R8, R7 ;  /* 0x0000000700087202 */ /* 0x000fe40000000f00 */
[----:B0-----:R-:W-:Y:S02]  /*5410*/  MOV R13, 0x1f ;  /* 0x0000001f000d7802 */ /* 0x001fe40000000f00 */
[----:B------:R-:W-:-:S07]  /*5420*/  MOV R223, 0xffffffff ;  /* 0xffffffff00df7802 */ /* 0x000fce0000000f00 */
[----:B-----5:R-:W-:Y:S05]  /*5430*/  WARPSYNC.COLLECTIVE R223, `(.L_x_5657) ;  /* 0x00000000df087348 */ /* 0x020fea0003c00000 */
[----:B------:R0:W1:Y:S02]  /*5440*/  SHFL.DOWN P0, R6, R8, R10, R13 ;  /* 0x0800000a08067389 */ /* 0x000064000000000d */
[----:B01---5:R-:W-:Y:S01]  /*5450*/  ENDCOLLECTIVE ;  /* 0x000000000000791b */ /* 0x023fe20003800000 */
.L_x_5657:
[----:B------:R-:W-:Y:S01]  /*5460*/  HFMA2.MMA R10, -RZ, RZ, 0, 4.76837158203125e-07 ;  /* 0x00000008ff0a7435 */ /* 0x000fe200000001ff */
[----:B------:R-:W-:-:S04]  /*5470*/  MOV R2, R6 ;  /* 0x0000000600027202 */ /* 0x000fc80000000f00 */
[----:B------:R-:W-:-:S04]  /*5480*/  FMNMX R2, R2, R7, !PT ;  /* 0x0000000702027209 */ /* 0x000fc80007800000 */
[----:B------:R-:W-:-:S07]  /*5490*/  MOV R8, R2 ;  /* 0x0000000200087202 */ /* 0x000fce0000000f00 */
[----:B------:R-:W-:Y:S05]  /*54a0*/  WARPSYNC.COLLECTIVE R223, `(.L_x_5658) ;  /* 0x00000000df087348 */ /* 0x000fea0003c00000 */
[----:B------:R0:W1:Y:S02]  /*54b0*/  SHFL.DOWN P0, R6, R8, R10, R13 ;  /* 0x0800000a08067389 */ /* 0x000064000000000d */
[----:B01----:R-:W-:Y:S01]  /*54c0*/  ENDCOLLECTIVE ;  /* 0x000000000000791b */ /* 0x003fe20003800000 */
.L_x_5658:
[----:B------:R-:W-:Y:S01]  /*54d0*/  HFMA2.MMA R10, -RZ, RZ, 0, 2.384185791015625e-07 ;  /* 0x00000004ff0a7435 */ /* 0x000fe200000001ff */
[----:B------:R-:W-:-:S04]  /*54e0*/  MOV R9, R6 ;  /* 0x0000000600097202 */ /* 0x000fc80000000f00 */
[----:B------:R-:W-:-:S04]  /*54f0*/  FMNMX R9, R2, R9, !PT ;  /* 0x0000000902097209 */ /* 0x000fc80007800000 */
[----:B------:R-:W-:-:S07]  /*5500*/  MOV R8, R9 ;  /* 0x0000000900087202 */ /* 0x000fce0000000f00 */
[----:B------:R-:W-:Y:S05]  /*5510*/  WARPSYNC.COLLECTIVE R223, `(.L_x_5659) ;  /* 0x00000000df087348 */ /* 0x000fea0003c00000 */
[----:B------:R0:W1:Y:S02]  /*5520*/  SHFL.DOWN P0, R6, R8, R10, R13 ;  /* 0x0800000a08067389 */ /* 0x000064000000000d */
[----:B01----:R-:W-:Y:S01]  /*5530*/  ENDCOLLECTIVE ;  /* 0x000000000000791b */ /* 0x003fe20003800000 */
.L_x_5659:
[----:B------:R-:W-:Y:S01]  /*5540*/  HFMA2.MMA R10, -RZ, RZ, 0, 1.1920928955078125e-07 ;  /* 0x00000002ff0a7435 */ /* 0x000fe200000001ff */
[----:B------:R-:W-:-:S04]  /*5550*/  MOV R4, R6 ;  /* 0x0000000600047202 */ /* 0x000fc80000000f00 */
[----:B------:R-:W-:-:S04]  /*5560*/  FMNMX R4, R9, R4, !PT ;  /* 0x0000000409047209 */ /* 0x000fc80007800000 */
[----:B------:R-:W-:-:S07]  /*5570*/  MOV R8, R4 ;  /* 0x0000000400087202 */ /* 0x000fce0000000f00 */
[----:B------:R-:W-:Y:S05]  /*5580*/  WARPSYNC.COLLECTIVE R223, `(.L_x_5660) ;  /* 0x00000000df087348 */ /* 0x000fea0003c00000 */
[----:B------:R0:W1:Y:S02]  /*5590*/  SHFL.DOWN P0, R6, R8, R10, R13 ;  /* 0x0800000a08067389 */ /* 0x000064000000000d */
[----:B01----:R-:W-:Y:S01]  /*55a0*/  ENDCOLLECTIVE ;  /* 0x000000000000791b */ /* 0x003fe20003800000 */
.L_x_5660:
[----:B------:R-:W-:Y:S01]  /*55b0*/  HFMA2.MMA R10, -RZ, RZ, 0, 5.9604644775390625e-08 ;  /* 0x00000001ff0a7435 */ /* 0x000fe200000001ff */
[----:B------:R-:W-:-:S04]  /*55c0*/  MOV R11, R6 ;  /* 0x00000006000b7202 */ /* 0x000fc80000000f00 */
[----:B------:R-:W-:-:S04]  /*55d0*/  FMNMX R11, R4, R11, !PT ;  /* 0x0000000b040b7209 */ /* 0x000fc80007800000 */
[----:B------:R-:W-:-:S07]  /*55e0*/  MOV R8, R11 ;  /* 0x0000000b00087202 */ /* 0x000fce0000000f00 */
[----:B------:R-:W-:Y:S05]  /*55f0*/  WARPSYNC.COLLECTIVE R223, `(.L_x_5661) ;  /* 0x00000000df087348 */ /* 0x000fea0003c00000 */
[----:B------:R0:W1:Y:S02]  /*5600*/  SHFL.DOWN P0, R6, R8, R10, R13 ;  /* 0x0800000a08067389 */ /* 0x000064000000000d */
[----:B01----:R-:W-:Y:S01]  /*5610*/  ENDCOLLECTIVE ;  /* 0x000000000000791b */ /* 0x003fe20003800000 */
.L_x_5661:
[----:B------:R-:W-:Y:S05]  /*5620*/  BRA `(.L_x_5662) ;  /* 0xffffffec00647947 */ /* 0x000fea000383ffff */
.L_x_5642:
[----:B------:R-:W-:Y:S01]  /*5630*/  HFMA2.MMA R10, -RZ, RZ, 0, 1.1920928955078125e-07 ;  /* 0x00000002ff0a7435 */ /* 0x000fe200000001ff */
[----:B--2---:R-:W-:Y:S02]  /*5640*/  MOV R8, R2 ;  /* 0x0000000200087202 */ /* 0x004fe40000000f00 */
[----:B0-----:R-:W-:Y:S02]  /*5650*/  MOV R13, 0x1f ;  /* 0x0000001f000d7802 */ /* 0x001fe40000000f00 */
[----:B------:R-:W-:-:S07]  /*5660*/  MOV R223, 0xffffffff ;  /* 0xffffffff00df7802 */ /* 0x000fce0000000f00 */
[----:B-1---5:R-:W-:Y:S05]  /*5670*/  WARPSYNC.COLLECTIVE R223, `(.L_x_5663) ;  /* 0x00000000df087348 */ /* 0x022fea0003c00000 */
[----:B------:R0:W2:Y:S02]  /*5680*/  SHFL.DOWN P0, R6, R8, R10, R13 ;  /* 0x0800000a08067389 */ /* 0x0000a4000000000d */
[----:B012--5:R-:W-:Y:S01]  /*5690*/  ENDCOLLECTIVE ;  /* 0x000000000000791b */ /* 0x027fe20003800000 */
.L_x_5663:
[----:B------:R-:W-:Y:S01]  /*56a0*/  HFMA2.MMA R10, -RZ, RZ, 0, 5.9604644775390625e-08 ;  /* 0x00000001ff0a7435 */ /* 0x000fe200000001ff */
[----:B------:R-:W-:-:S04]  /*56b0*/  MOV R5, R6 ;  /* 0x0000000600057202 */ /* 0x000fc80000000f00 */
[----:B------:R-:W-:-:S04]  /*56c0*/  FMNMX R5, R5, R2, !PT ;  /* 0x0000000205057209 */ /* 0x000fc80007800000 */
[----:B------:R-:W-:-:S07]  /*56d0*/  MOV R8, R5 ;  /* 0x0000000500087202 */ /* 0x000fce0000000f00 */
[----:B------:R-:W-:Y:S05]  /*56e0*/  WARPSYNC.COLLECTIVE R223, `(.L_x_5664) ;  /* 0x00000000df087348 */ /* 0x000fea0003c00000 */
[----:B------:R0:W1:Y:S02]  /*56f0*/  SHFL.DOWN P0, R6, R8, R10, R13 ;  /* 0x0800000a08067389 */ /* 0x000064000000000d */
[----:B01----:R-:W-:Y:S01]  /*5700*/  ENDCOLLECTIVE ;  /* 0x000000000000791b */ /* 0x003fe20003800000 */
.L_x_5664:
[----:B------:R-:W-:Y:S01]  /*5710*/  MOV R4, R6 ;  /* 0x0000000600047202 */ /* 0x000fe20000000f00 */
[----:B------:R-:W-:Y:S06]  /*5720*/  BRA `(.L_x_5665) ;  /* 0xffffffec00947947 */ /* 0x000fec000383ffff */
        .weak           $__internal_44_$__cuda_sm20_rcp_rn_f32_slowpath
        .type           $__internal_44_$__cuda_sm20_rcp_rn_f32_slowpath,@function
        .size           $__internal_44_$__cuda_sm20_rcp_rn_f32_slowpath,(.L_x_14380 - $__internal_44_$__cuda_sm20_rcp_rn_f32_slowpath)
$__internal_44_$__cuda_sm20_rcp_rn_f32_slowpath:
        /* <DEDUP_REMOVED lines=15> */
.L_x_5667:
[----:B------:R-:W-:-:S04]  /*5820*/  IADD3 R214, R215, -0xfd, RZ ;  /* 0xffffff03d7d67810 */ /* 0x000fc80007ffe0ff */
[----:B------:R-:W-:-:S13]  /*5830*/  ISETP.GT.U32.AND P0, PT, R214, 0x1, PT ;  /* 0x00000001d600780c */ /* 0x000fda0003f04070 */
[----:B------:R-:W-:Y:S05]  /*5840*/  @P0 BRA `(.L_x_5669) ;  /* 0x0000000000780947 */ /* 0x000fea0003800000 */
[----:B------:R-:W-:Y:S01]  /*5850*/  LOP3.LUT R226, R11, 0x7fffff, RZ, 0xc0, !PT ;  /* 0x007fffff0be27812 */ /* 0x000fe200078ec0ff */
[----:B------:R-:W-:Y:S01]  /*5860*/  HFMA2.MMA R229, -RZ, RZ, 0, 1.78813934326171875e-07 ;  /* 0x00000003ffe57435 */ /* 0x000fe200000001ff */
[----:B------:R-:W-:Y:S02]  /*5870*/  IADD3 R215, R215, -0xfc, RZ ;  /* 0xffffff04d7d77810 */ /* 0x000fe40007ffe0ff */
        /* <DEDUP_REMOVED lines=14> */
[--C-:B------:R-:W-:Y:S02]  /*5960*/  LOP3.LUT P1, RZ, R227, R214, R226.reuse, 0xf8, !PT ;  /* 0x000000d6e3ff7212 */ /* 0x100fe4000782f8e2 */
[C---:B------:R-:W-:Y:S02]  /*5970*/  LOP3.LUT P0, RZ, R229.reuse, 0x1, RZ, 0xc0, !PT ;  /* 0x00000001e5ff7812 */ /* 0x040fe4000780c0ff */
[----:B------:R-:W-:Y:S02]  /*5980*/  LOP3.LUT P2, RZ, R229, 0x2, RZ, 0xc0, !PT ;  /* 0x00000002e5ff7812 */ /* 0x000fe4000784c0ff */
[----:B------:R-:W-:Y:S02]  /*5990*/  SHF.R.U32.HI R226, RZ, R215, R226 ;  /* 0x000000d7ffe27219 */ /* 0x000fe400000116e2 */
[----:B------:R-:W-:-:S02]  /*59a0*/  PLOP3.LUT P0, PT, P0, P1, P2, 0xe0, 0x0 ;  /* 0x000000000000781c */ /* 0x000fc40000703c20 */
        /* <DEDUP_REMOVED lines=8> */
.L_x_5669:
[----:B------:R0:W1:Y:S02]  /*5a30*/  MUFU.RCP R215, R11 ;  /* 0x0000000b00d77308 */ /* 0x0000640000001000 */
.L_x_5668:
[----:B------:R-:W-:Y:S05]  /*5a40*/  BSYNC B1 ;  /* 0x0000000000017941 */ /* 0x000fea0003800000 */
.L_x_5666:
[----:B01----:R-:W-:Y:S01]  /*5a50*/  MOV R11, R215 ;  /* 0x000000d7000b7202 */ /* 0x003fe20000000f00 */
[----:B------:R-:W-:Y:S01]  /*5a60*/  HFMA2.MMA R215, -RZ, RZ, 0, 0 ;  /* 0x00000000ffd77435 */ /* 0x000fe200000001ff */
[----:B------:R-:W-:-:S05]  /*5a70*/  MOV R214, R219 ;  /* 0x000000db00d67202 */ /* 0x000fca0000000f00 */
[----:B------:R-:W-:Y:S05]  /*5a80*/  RET.REL.NODEC R214 `(_ZN18transformer_engine13normalization19ln_fwd_tuned_kernelINS0_13Kernel_traitsIffffjLj65536ELj8ELj1ELj4ELj16ENS0_18Kernel_traits_baseILj65536EffffjLj128EEEEEEEvNS0_19ForwardKernelParamsE) ;  /* 0xffffffa4d65c7950 */ /* 0x000fea0003c3ffff */
.L_x_5670:
        /* <DEDUP_REMOVED lines=15> */
.L_x_14380:


//--------------------- .text._ZN18transformer_engine13normalization19ln_fwd_tuned_kernelINS0_13Kernel_traitsIff13__nv_bfloat16fjLj49152ELj4ELj1ELj4ELj16ENS0_18Kernel_traits_baseILj49152EffS3_fjLj128EEEEEEEvNS0_19ForwardKernelParamsE --------------------------
	.section	.text._ZN18transformer_engine13normalization19ln_fwd_tuned_kernelINS0_13Kernel_traitsIff13__nv_bfloat16fjLj49152ELj4ELj1ELj4ELj16ENS0_18Kernel_traits_baseILj49152EffS3_fjLj128EEEEEEEvNS0_19ForwardKernelParamsE,"ax",@progbits
	.align	128
        .global         _ZN18transformer_engine13normalization19ln_fwd_tuned_kernelINS0_13Kernel_traitsIff13__nv_bfloat16fjLj49152ELj4ELj1ELj4ELj16ENS0_18Kernel_traits_baseILj49152EffS3_fjLj128EEEEEEEvNS0_19ForwardKernelParamsE
        .type           _ZN18transformer_engine13normalization19ln_fwd_tuned_kernelINS0_13Kernel_traitsIff13__nv_bfloat16fjLj49152ELj4ELj1ELj4ELj16ENS0_18Kernel_traits_baseILj49152EffS3_fjLj128EEEEEEEvNS0_19ForwardKernelParamsE,@function
        .size           _ZN18transformer_engine13normalization19ln_fwd_tuned_kernelINS0_13Kernel_traitsIff13__nv_bfloat16fjLj49152ELj4ELj1ELj4ELj16ENS0_18Kernel_traits_baseILj49152EffS3_fjLj128EEEEEEEvNS0_19ForwardKernelParamsE,(.L_x_14381 - _ZN18transformer_engine13normalization19ln_fwd_tuned_kernelINS0_13Kernel_traitsIff13__nv_bfloat16fjLj49152ELj4ELj1ELj4ELj16ENS0_18Kernel_traits_baseILj49152EffS3_fjLj128EEEEEEEvNS0_19ForwardKernelParamsE)
        .other          _ZN18transformer_engine13normalization19ln_fwd_tuned_kernelINS0_13Kernel_traitsIff13__nv_bfloat16fjLj49152ELj4ELj1ELj4ELj16ENS0_18Kernel_traits_baseILj49152EffS3_fjLj128EEEEEEEvNS0_19ForwardKernelParamsE,@"STO_CUDA_ENTRY STV_DEFAULT"
_ZN18transformer_engine13normalization19ln_fwd_tuned_kernelINS0_13Kernel_traitsIff13__nv_bfloat16fjLj49152ELj4ELj1ELj4ELj16ENS0_18Kernel_traits_baseILj49152EffS3_fjLj128EEEEEEEvNS0_19ForwardKernelParamsE:
.text._ZN18transformer_engine13normalization19ln_fwd_tuned_kernelINS0_13Kernel_traitsIff13__nv_bfloat16fjLj49152ELj4ELj1ELj4ELj16ENS0_18Kernel_traits_baseILj49152EffS3_fjLj128EEEEEEEvNS0_19ForwardKernelParamsE:
[----:B------:R-:W0:Y:S01]  /*0000*/  LDC R1, c[0x0][0x28] ;  /* 0x00000a00ff017b82 */ /* 0x000e220000000800 */
[----:B------:R-:W-:Y:S01]  /*0010*/  ULDC.U8 UR4, c[0x0][0x294] ;  /* 0x0000a50000047ab9 */ /* 0x000fe20000000000 */
[----:B------:R-:W-:Y:S01]  /*0020*/  ULDC.64 UR8, c[0x0][0x208] ;  /* 0x0000820000087ab9 */ /* 0x000fe20000000a00 */
[----:B------:R-:W-:Y:S01]  /*0030*/  UISETP.NE.AND UP0, UPT, UR4, URZ, UPT ;  /* 0x0000003f0400728c */ /* 0x000fe2000bf05270 */
[----:B------:R-:W1:Y:S04]  /*0040*/  S2R R5, SR_TID.X ;  /* 0x0000000000057919 */ /* 0x000e680000002100 */
[----:B------:R-:W2:Y:S01]  /*0050*/  S2UR UR7, SR_CTAID.X ;  /* 0x00000000000779c3 */ /* 0x000ea20000002500 */
[----:B0-----:R-:W-:Y:S02]  /*0060*/  IADD3 R1, R1, -0x120, RZ ;  /* 0xfffffee001017810 */ /* 0x001fe40007ffe0ff */
[----:B------:R-:W-:-:S05]  /*0070*/  PLOP3.LUT P1, PT, PT, PT, UP0, 0x80, 0x0 ;  /* 0x000000000000781c */ /* 0x000fca0003f2f008 */
[----:B------:R-:W0:Y:S08]  /*0080*/  LDC.64 R128, c[0x0][0x238] ;  /* 0x00008e00ff807b82 */ /* 0x000e300000000a00 */
[----:B------:R-:W3:Y:S08]  /*0090*/  LDC.64 R132, c[0x0][0x260] ;  /* 0x00009800ff847b82 */ /* 0x000ef00000000a00 */
[----:B------:R-:W4:Y:S02]  /*00a0*/  @P1 LDC.64 R2, c[0x0][0x270] ;  /* 0x00009c00ff021b82 */ /* 0x000f240000000a00 */
[----:B----4-:R4:W5:Y:S01]  /*00b0*/  @P1 LDG.E R2, desc[UR8][R2.64] ;  /* 0x0000000802021981 */ /* 0x010962000c1e1900 */
[----:B--2---:R-:W-:Y:S01]  /*00c0*/  USHF.L.U32 UR4, UR7, 0x7, URZ ;  /* 0x0000000707047899 */ /* 0x004fe2000800063f */
[----:B-1----:R-:W-:Y:S01]  /*00d0*/  LOP3.LUT R4, R5, 0x1f, RZ, 0xc0, !PT ;  /* 0x0000001f05047812 */ /* 0x002fe200078ec0ff */
[----:B------:R-:W-:Y:S01]  /*00e0*/  USHF.R.U32.HI UR6, URZ, 0x2, UR7 ;  /* 0x000000023f067899 */ /* 0x000fe20008011607 */
[----:B------:R-:W-:-:S03]  /*00f0*/  UMOV UR5, 0x3f800000 ;  /* 0x3f80000000057882 */ /* 0x000fc60000000000 */
[----:B------:R-:W-:Y:S01]  /*0100*/  MOV R0, UR4 ;  /* 0x0000000400007c02 */ /* 0x000fe20008000f00 */
[----:B------:R-:W-:-:S03]  /*0110*/  ULDC UR4, c[0x0][0x218] ;  /* 0x0000860000047ab9 */ /* 0x000fc60000000800 */
[----:B------:R-:W-:Y:S02]  /*0120*/  LOP3.LUT R0, R0, 0x180, R4, 0xe2, !PT ;  /* 0x0000018000007812 */ /* 0x000fe400078ee204 */
[----:B------:R-:W-:Y:S02]  /*0130*/  LEA.HI R4, R5, UR6, RZ, 0x19 ;  /* 0x0000000605047c11 */ /* 0x000fe4000f8fc8ff */
[----:B------:R-:W-:Y:S02]  /*0140*/  LOP3.LUT R7, R0, 0x60, R5, 0xf8, !PT ;  /* 0x0000006000077812 */ /* 0x000fe400078ef805 */
[----:B------:R-:W-:Y:S02]  /*0150*/  ISETP.GE.AND P0, PT, R4, UR4, PT ;  /* 0x0000000404007c0c */ /* 0x000fe4000bf06270 */
[C---:B------:R-:W-:Y:S01]  /*0160*/  LOP3.LUT R37, R7.reuse, 0x200, RZ, 0xfc, !PT ;  /* 0x0000020007257812 */ /* 0x040fe200078efcff */
[C---:B0-----:R-:W-:Y:S01]  /*0170*/  IMAD.WIDE.U32 R8, R7.reuse, 0x10, R128 ;  /* 0x0000001007087825 */ /* 0x041fe200078e0080 */
[----:B------:R-:W-:-:S02]  /*0180*/  LOP3.LUT R41, R7, 0x400, RZ, 0xfc, !PT ;  /* 0x0000040007297812 */ /* 0x000fc400078efcff */
[----:B------:R-:W-:Y:S01]  /*0190*/  LOP3.LUT R45, R7, 0x600, RZ, 0xfc, !PT ;  /* 0x00000600072d7812 */ /* 0x000fe200078efcff */
[--C-:B------:R-:W-:Y:S01]  /*01a0*/  IMAD.WIDE.U32 R12, R37, 0x10, R128.reuse ;  /* 0x00000010250c7825 */ /* 0x100fe200078e0080 */
[C---:B------:R-:W-:Y:S02]  /*01b0*/  LOP3.LUT R49, R7.reuse, 0x800, RZ, 0xfc, !PT ;  /* 0x0000080007317812 */ /* 0x040fe400078efcff */
[----:B------:R-:W-:Y:S01]  /*01c0*/  LOP3.LUT R53, R7, 0xa00, RZ, 0xfc, !PT ;  /* 0x00000a0007357812 */ /* 0x000fe200078efcff */
[--C-:B------:R-:W-:Y:S01]  /*01d0*/  IMAD.WIDE.U32 R16, R41, 0x10, R128.reuse ;  /* 0x0000001029107825 */ /* 0x100fe200078e0080 */
[C---:B------:R-:W-:Y:S02]  /*01e0*/  LOP3.LUT R57, R7.reuse, 0xc00, RZ, 0xfc, !PT ;  /* 0x00000c0007397812 */ /* 0x040fe400078efcff */
[----:B------:R-:W-:Y:S01]  /*01f0*/  LOP3.LUT R63, R7, 0xe00, RZ, 0xfc, !PT ;  /* 0x00000e00073f7812 */ /* 0x000fe200078efcff */
[----:B------:R-:W-:Y:S01]  /*0200*/  IMAD.WIDE.U32 R20, R45, 0x10, R128 ;  /* 0x000000102d147825 */ /* 0x000fe200078e0080 */
        /* <DEDUP_REMOVED lines=22> */
[----:B----4-:R-:W-:Y:S01]  /*0370*/  LOP3.LUT R3, R7, 0x2e00, RZ, 0xfc, !PT ;  /* 0x00002e0007037812 */ /* 0x010fe200078efcff */
[----:B------:R-:W-:-:S04]  /*0380*/  IMAD.WIDE.U32 R54, R83, 0x10, R128 ;  /* 0x0000001053367825 */ /* 0x000fc800078e0080 */
        /* <DEDUP_REMOVED lines=11> */
[----:B---3--:R-:W-:-:S04]  /*0440*/  IMAD.WIDE.U32 R6, R7, 0x10, R132 ;  /* 0x0000001007067825 */ /* 0x008fc800078e0084 */
        /* <DEDUP_REMOVED lines=23> */
[----:B------:R-:W-:Y:S01]  /*05c0*/  IMAD.WIDE.U32 R132, R3, 0x10, R132 ;  /* 0x0000001003847825 */ /* 0x000fe200078e0084 */
[----:B-----5:R-:W-:Y:S01]  /*05d0*/  @P1 R2UR UR5, R2 ;  /* 0x00000000020512ca */ /* 0x020fe200000e0000 */
[----:B------:R-:W-:Y:S01]  /*05e0*/  HFMA2.MMA R2, -RZ, RZ, 0, 0 ;  /* 0x00000000ff027435 */ /* 0x000fe200000001ff */
[----:B------:R-:W-:-:S13]  /*05f0*/  @P0 BRA `(.L_x_5671) ;  /* 0x0000006c00bc0947 */ /* 0x000fda0003800000 */
[----:B------:R-:W2:Y:S04]  /*0600*/  LDG.E.128 R192, desc[UR8][R6.64] ;  /* 0x0000000806c07981 */ /* 0x000ea8000c1e1d00 */
[----:B------:R-:W3:Y:S04]  /*0610*/  LDG.E.128 R188, desc[UR8][R36.64] ;  /* 0x0000000824bc7981 */ /* 0x000ee8000c1e1d00 */
[----:B------:R-:W4:Y:S04]  /*0620*/  LDG.E.128 R184, desc[UR8][R40.64] ;  /* 0x0000000828b87981 */ /* 0x000f28000c1e1d00 */
        /* <DEDUP_REMOVED lines=45> */
[----:B------:R-:W-:-:S02]  /*0900*/  MOV R242, 0x1 ;  /* 0x0000000100f27802 */ /* 0x000fc40000000f00 */
[----:B------:R-:W-:Y:S01]  /*0910*/  CS2R R2, SRZ ;  /* 0x0000000000027805 */ /* 0x000fe2000001ff00 */
[----:B--2---:R0:W-:Y:S04]  /*0920*/  STL.64 [R1+0x110], R192 ;  /* 0x000110c001007387 */ /* 0x0041e80000100a00 */
[----:B------:R0:W-:Y:S04]  /*0930*/  STL.64 [R1+0x118], R194 ;  /* 0x000118c201007387 */ /* 0x0001e80000100a00 */
[----:B---3--:R0:W-:Y:S04]  /*0940*/  STL.64 [R1+0x100], R188 ;  /* 0x000100bc01007387 */ /* 0x0081e80000100a00 */
[----:B------:R0:W-:Y:S04]  /*0950*/  STL.64 [R1+0x108], R190 ;  /* 0x000108be01007387 */ /* 0x0001e80000100a00 */
[----:B----4-:R0:W-:Y:S04]  /*0960*/  STL.64 [R1+0xf0], R184 ;  /* 0x0000f0b801007387 */ /* 0x0101e80000100a00 */
[----:B------:R0:W-:Y:S04]  /*0970*/  STL.64 [R1+0xf8], R186 ;  /* 0x0000f8ba01007387 */ /* 0x0001e80000100a00 */
        /* <DEDUP_REMOVED lines=23> */
[----:B------:R0:W-:Y:S02]  /*0af0*/  STL.64 [R1+0x48], R142 ;  /* 0x0000488e01007387 */ /* 0x0001e40000100a00 */
.L_x_5687:
[----:B------:R-:W1:Y:S01]  /*0b00*/  S2R R0, SR_TID.X ;  /* 0x0000000000007919 */ /* 0x000e620000002100 */
[----:B0-----:R-:W0:Y:S01]  /*0b10*/  LDC.64 R140, c[0x0][0x220] ;  /* 0x00008800ff8c7b82 */ /* 0x001e220000000a00 */
[----:B------:R-:W-:Y:S01]  /*0b20*/  USHF.L.U32 UR4, UR7, 0x7, URZ ;  /* 0x0000000707047899 */ /* 0x000fe2000800063f */
[----:B------:R-:W-:Y:S01]  /*0b30*/  IMAD R5, R4, 0x3000, RZ ;  /* 0x0000300004057824 */ /* 0x000fe200078e02ff */
[----:B------:R-:W2:Y:S01]  /*0b40*/  S2R R240, SR_TID.X ;  /* 0x0000000000f07919 */ /* 0x000ea20000002100 */
[----:B-1----:R-:W-:-:S03]  /*0b50*/  LOP3.LUT R238, R0, 0x1f, RZ, 0xc0, !PT ;  /* 0x0000001f00ee7812 */ /* 0x002fc600078ec0ff */
[----:B------:R-:W-:-:S04]  /*0b60*/  MOV R0, UR4 ;  /* 0x0000000400007c02 */ /* 0x000fc80008000f00 */
[----:B------:R-:W-:-:S04]  /*0b70*/  LOP3.LUT R0, R0, 0x180, R238, 0xe2, !PT ;  /* 0x0000018000007812 */ /* 0x000fc800078ee2ee */
[----:B--2---:R-:W-:-:S04]  /*0b80*/  LOP3.LUT R0, R0, 0x60, R240, 0xf8, !PT ;  /* 0x0000006000007812 */ /* 0x004fc800078ef8f0 */
[----:B------:R-:W-:-:S05]  /*0b90*/  LOP3.LUT R5, R5, R0, RZ, 0xfc, !PT ;  /* 0x0000000005057212 */ /* 0x000fca00078efcff */
[C---:B0-----:R-:W-:Y:S01]  /*0ba0*/  IMAD.WIDE.U32 R136, R5.reuse, 0x10, R140 ;  /* 0x0000001005887825 */ /* 0x041fe200078e008c */
[----:B------:R-:W-:-:S05]  /*0bb0*/  IADD3 R6, R5, 0x200, RZ ;  /* 0x0000020005067810 */ /* 0x000fca0007ffe0ff */
[----:B------:R-:W2:Y:S01]  /*0bc0*/  LDG.E.128 R136, desc[UR8][R136.64] ;  /* 0x0000000888887981 */ /* 0x000ea2000c1e1d00 */
[--C-:B------:R-:W-:Y:S01]  /*0bd0*/  IMAD.WIDE.U32 R228, R6, 0x10, R140.reuse ;  /* 0x0000001006e47825 */ /* 0x100fe200078e008c */
[----:B------:R-:W-:Y:S02]  /*0be0*/  IADD3 R0, R5, 0x400, RZ ;  /* 0x0000040005007810 */ /* 0x000fe40007ffe0ff */
[----:B------:R-:W-:Y:S04]  /*0bf0*/  STL [R1+0x28], R6 ;  /* 0x0000280601007387 */ /* 0x000fe80000100800 */
[----:B------:R-:W3:Y:S01]  /*0c00*/  LDG.E.128 R228, desc[UR8][R228.64] ;  /* 0x00000008e4e47981 */ /* 0x000ee2000c1e1d00 */
[----:B------:R-:W-:-:S03]  /*0c10*/  IMAD.WIDE.U32 R224, R0, 0x10, R140 ;  /* 0x0000001000e07825 */ /* 0x000fc600078e008c */
[----:B------:R0:W-:Y:S04]  /*0c20*/  STL [R1+0x24], R0 ;  /* 0x0000240001007387 */ /* 0x0001e80000100800 */
[----:B------:R-:W4:Y:S01]  /*0c30*/  LDG.E.128 R224, desc[UR8][R224.64] ;  /* 0x00000008e0e07981 */ /* 0x000f22000c1e1d00 */
[----:B0-----:R-:W-:-:S05]  /*0c40*/  IADD3 R0, R5, 0x600, RZ ;  /* 0x0000060005007810 */ /* 0x001fca0007ffe0ff */
[--C-:B------:R-:W-:Y:S01]  /*0c50*/  IMAD.WIDE.U32 R220, R0, 0x10, R140.reuse ;  /* 0x0000001000dc7825 */ /* 0x100fe200078e008c */
[----:B------:R-:W-:Y:S01]  /*0c60*/  LOP3.LUT R217, R5, 0x800, RZ, 0xfc, !PT ;  /* 0x0000080005d97812 */ /* 0x000fe200078efcff */
[----:B------:R0:W-:Y:S04]  /*0c70*/  STL [R1+0x20], R0 ;  /* 0x0000200001007387 */ /* 0x0001e80000100800 */
[----:B------:R-:W4:Y:S01]  /*0c80*/  LDG.E.128 R220, desc[UR8][R220.64] ;  /* 0x00000008dcdc7981 */ /* 0x000f22000c1e1d00 */
[----:B------:R-:W-:-:S06]  /*0c90*/  IMAD.WIDE.U32 R216, R217, 0x10, R140 ;  /* 0x00000010d9d87825 */ /* 0x000fcc00078e008c */
[----:B------:R-:W4:Y:S01]  /*0ca0*/  LDG.E.128 R216, desc[UR8][R216.64] ;  /* 0x00000008d8d87981 */ /* 0x000f22000c1e1d00 */
[----:B0-----:R-:W-:-:S05]  /*0cb0*/  IADD3 R0, R5, 0xa00, RZ ;  /* 0x00000a0005007810 */ /* 0x001fca0007ffe0ff */
[----:B------:R-:W-:Y:S01]  /*0cc0*/  IMAD.WIDE.U32 R212, R0, 0x10, R140 ;  /* 0x0000001000d47825 */ /* 0x000fe200078e008c */
[----:B------:R0:W-:Y:S05]  /*0cd0*/  STL [R1+0x1c], R0 ;  /* 0x00001c0001007387 */ /* 0x0001ea0000100800 */
        /* <DEDUP_REMOVED lines=11> */
[----:B------:R0:W-:Y:S04]  /*0d90*/  STL [R1+0x10], R0 ;  /* 0x0000100001007387 */ /* 0x0001e80000100800 */
[----:B------:R1:W4:Y:S01]  /*0da0*/  LDG.E.128 R200, desc[UR8][R6.64] ;  /* 0x0000000806c87981 */ /* 0x000322000c1e1d00 */
[----:B0-----:R-:W-:-:S05]  /*0db0*/  IADD3 R0, R5, 0x1200, RZ ;  /* 0x0000120005007810 */ /* 0x001fca0007ffe0ff */
[----:B-1----:R-:W-:Y:S01]  /*0dc0*/  IMAD.WIDE.U32 R6, R0, 0x10, R140 ;  /* 0x0000001000067825 */ /* 0x002fe200078e008c */
        /* <DEDUP_REMOVED lines=11> */
[--C-:B-1----:R-:W-:Y:S01]  /*0e80*/  IMAD.WIDE.U32 R6, R0, 0x10, R140.reuse ;  /* 0x0000001000067825 */ /* 0x102fe200078e008c */
[----:B------:R-:W-:Y:S01]  /*0e90*/  IADD3 R251, R5, 0x1a00, RZ ;  /* 0x00001a0005fb7810 */ /* 0x000fe20007ffe0ff */
[----:B------:R0:W-:Y:S04]  /*0ea0*/  STL [R1], R0 ;  /* 0x0000000001007387 */ /* 0x0001e80000100800 */
[----:B------:R1:W4:Y:S02]  /*0eb0*/  LDG.E.128 R184, desc[UR8][R6.64] ;  /* 0x0000000806b87981 */ /* 0x000324000c1e1d00 */
[----:B-1----:R-:W-:-:S05]  /*0ec0*/  IMAD.WIDE.U32 R6, R251, 0x10, R140 ;  /* 0x00000010fb067825 */ /* 0x002fca00078e008c */
[----:B------:R1:W4:Y:S01]  /*0ed0*/  LDG.E.128 R180, desc[UR8][R6.64] ;  /* 0x0000000806b47981 */ /* 0x000322000c1e1d00 */
[----:B------:R-:W-:-:S05]  /*0ee0*/  IADD3 R250, R5, 0x1c00, RZ ;  /* 0x00001c0005fa7810 */ /* 0x000fca0007ffe0ff */
        /* <DEDUP_REMOVED lines=8> */
[----:B0-----:R-:W-:-:S05]  /*0f70*/  IADD3 R0, R5, 0x2200, RZ ;  /* 0x0000220005007810 */ /* 0x001fca0007ffe0ff */
[----:B-1----:R-:W-:-:S05]  /*0f80*/  IMAD.WIDE.U32 R6, R0, 0x10, R140 ;  /* 0x0000001000067825 */ /* 0x002fca00078e008c */
[----:B------:R0:W4:Y:S01]  /*0f90*/  LDG.E.128 R164, desc[UR8][R6.64] ;  /* 0x0000000806a47981 */ /* 0x000122000c1e1d00 */
[----:B------:R-:W-:-:S05]  /*0fa0*/  IADD3 R0, R5, 0x2400, RZ ;  /* 0x0000240005007810 */ /* 0x000fca0007ffe0ff */
[----:B0-----:R-:W-:-:S05]  /*0fb0*/  IMAD.WIDE.U32 R6, R0, 0x10, R140 ;  /* 0x0000001000067825 */ /* 0x001fca00078e008c */
[----:B------:R0:W4:Y:S02]  /*0fc0*/  LDG.E.128 R160, desc[UR8][R6.64] ;  /* 0x0000000806a07981 */ /* 0x000124000c1e1d00 */
[----:B0-----:R-:W-:-:S05]  /*0fd0*/  IADD3 R6, R5, 0x2600, RZ ;  /* 0x0000260005067810 */ /* 0x001fca0007ffe0ff */
[----:B------:R-:W-:-:S05]  /*0fe0*/  IMAD.WIDE.U32 R6, R6, 0x10, R140 ;  /* 0x0000001006067825 */ /* 0x000fca00078e008c */
[----:B------:R0:W4:Y:S02]  /*0ff0*/  LDG.E.128 R156, desc[UR8][R6.64] ;  /* 0x00000008069c7981 */ /* 0x000124000c1e1d00 */
[----:B0-----:R-:W-:Y:S01]  /*1000*/  IADD3 R6, R5, 0x2800, RZ ;  /* 0x0000280005067810 */ /* 0x001fe20007ffe0ff */
[----:B--2---:R-:W-:-:S04]  /*1010*/  FADD R0, RZ, R136 ;  /* 0x00000088ff007221 */ /* 0x004fc80000000000 */
[----:B------:R-:W-:-:S04]  /*1020*/  FADD R0, R137, R0 ;  /* 0x0000000089007221 */ /* 0x000fc80000000000 */
[----:B------:R-:W-:Y:S01]  /*1030*/  FADD R0, R138, R0 ;  /* 0x000000008a007221 */ /* 0x000fe20000000000 */
[----:B------:R-:W-:-:S04]  /*1040*/  IMAD.WIDE.U32 R6, R6, 0x10, R140 ;  /* 0x0000001006067825 */ /* 0x000fc800078e008c */
[----:B------:R-:W-:Y:S01]  /*1050*/  FADD R0, R139, R0 ;  /* 0x000000008b007221 */ /* 0x000fe20000000000 */
[----:B------:R0:W2:Y:S03]  /*1060*/  LDG.E.128 R152, desc[UR8][R6.64] ;  /* 0x0000000806987981 */ /* 0x0000a6000c1e1d00 */
[----:B---3--:R-:W-:-:S04]  /*1070*/  FADD R0, R228, R0 ;  /* 0x00000000e4007221 */ /* 0x008fc80000000000 */
[----:B------:R-:W-:-:S04]  /*1080*/  FADD R0, R229, R0 ;  /* 0x00000000e5007221 */ /* 0x000fc80000000000 */
[----:B------:R-:W-:Y:S01]  /*1090*/  FADD R0, R230, R0 ;  /* 0x00000000e6007221 */ /* 0x000fe20000000000 */
[----:B0-----:R-:W-:-:S03]  /*10a0*/  IADD3 R6, R5, 0x2a00, RZ ;  /* 0x00002a0005067810 */ /* 0x001fc60007ffe0ff */
[----:B------:R-:W-:Y:S02]  /*10b0*/  FADD R0, R231, R0 ;  /* 0x00000000e7007221 */ /* 0x000fe40000000000 */
[----:B------:R-:W-:-:S04]  /*10c0*/  IMAD.WIDE.U32 R6, R6, 0x10, R140 ;  /* 0x0000001006067825 */ /* 0x000fc800078e008c */
[----:B----4-:R-:W-:Y:S01]  /*10d0*/  FADD R0, R224, R0 ;  /* 0x00000000e0007221 */ /* 0x010fe20000000000 */
[----:B------:R0:W3:Y:S03]  /*10e0*/  LDG.E.128 R148, desc[UR8][R6.64] ;  /* 0x0000000806947981 */ /* 0x0000e6000c1e1d00 */
[----:B------:R-:W-:-:S04]  /*10f0*/  FADD R0, R225, R0 ;  /* 0x00000000e1007221 */ /* 0x000fc80000000000 */
[----:B------:R-:W-:Y:S01]  /*1100*/  FADD R0, R226, R0 ;  /* 0x00000000e2007221 */ /* 0x000fe20000000000 */
[----:B0-----:R-:W-:-:S03]  /*1110*/  IADD3 R6, R5, 0x2c00, RZ ;  /* 0x00002c0005067810 */ /* 0x001fc60007ffe0ff */
[----:B------:R-:W-:Y:S02]  /*1120*/  FADD R0, R227, R0 ;  /* 0x00000000e3007221 */ /* 0x000fe40000000000 */
[----:B------:R-:W-:-:S04]  /*1130*/  IMAD.WIDE.U32 R6, R6, 0x10, R140 ;  /* 0x0000001006067825 */ /* 0x000fc800078e008c */
[----:B------:R-:W-:-:S04]  /*1140*/  FADD R0, R220, R0 ;  /* 0x00000000dc007221 */ /* 0x000fc80000000000 */
[----:B------:R-:W-:Y:S01]  /*1150*/  FADD R0, R221, R0 ;  /* 0x00000000dd007221 */ /* 0x000fe20000000000 */
[----:B------:R0:W4:Y:S03]  /*1160*/  LDG.E.128 R144, desc[UR8][R6.64] ;  /* 0x0000000806907981 */ /* 0x000126000c1e1d00 */
[----:B------:R-:W-:-:S04]  /*1170*/  FADD R0, R222, R0 ;  /* 0x00000000de007221 */ /* 0x000fc80000000000 */
[----:B------:R-:W-:Y:S01]  /*1180*/  FADD R0, R223, R0 ;  /* 0x00000000df007221 */ /* 0x000fe20000000000 */
[----:B0-----:R-:W-:-:S03]  /*1190*/  IADD3 R6, R5, 0x2e00, RZ ;  /* 0x00002e0005067810 */ /* 0x001fc60007ffe0ff */
[----:B------:R-:W-:Y:S02]  /*11a0*/  FADD R0, R216, R0 ;  /* 0x00000000d8007221 */ /* 0x000fe40000000000 */
[----:B------:R-:W-:-:S04]  /*11b0*/  IMAD.WIDE.U32 R6, R6, 0x10, R140 ;  /* 0x0000001006067825 */ /* 0x000fc800078e008c */
[----:B------:R-:W-:Y:S01]  /*11c0*/  FADD R0, R217, R0 ;  /* 0x00000000d9007221 */ /* 0x000fe20000000000 */
[----:B------:R-:W4:Y:S03]  /*11d0*/  LDG.E.128 R140, desc[UR8][R6.64] ;  /* 0x00000008068c7981 */ /* 0x000f26000c1e1d00 */
        /* <DEDUP_REMOVED lines=62> */
[----:B--2---:R-:W-:-:S04]  /*15c0*/  FADD R0, R152, R0 ;  /* 0x0000000098007221 */ /* 0x004fc80000000000 */
        /* <DEDUP_REMOVED lines=10> */
[----:B------:R-:W-:Y:S01]  /*1670*/  FADD R0, R147, R0 ;  /* 0x0000000093007221 */ /* 0x000fe20000000000 */
[----:B------:R-:W-:-:S03]  /*1680*/  LOP3.LUT P0, RZ, R242, 0xff, RZ, 0xc0, !PT ;  /* 0x000000fff2ff7812 */ /* 0x000fc6000780c0ff */
[----:B------:R-:W-:Y:S01]  /*1690*/  FADD R0, R140, R0 ;  /* 0x000000008c007221 */ /* 0x000fe20000000000 */
[----:B------:R-:W-:-:S03]  /*16a0*/  SHF.R.U32.HI R237, RZ, 0x5, R240 ;  /* 0x00000005ffed7819 */ /* 0x000fc600000116f0 */
[----:B------:R-:W-:Y:S01]  /*16b0*/  FADD R0, R141, R0 ;  /* 0x000000008d007221 */ /* 0x000fe20000000000 */
[----:B------:R-:W-:-:S03]  /*16c0*/  UMOV UR4, 0xffffffff ;  /* 0xffffffff00047882 */ /* 0x000fc60000000000 */
[----:B------:R-:W-:Y:S01]  /*16d0*/  FADD R6, R142, R0 ;  /* 0x000000008e067221 */ /* 0x000fe20000000000 */
[----:B------:R-:W-:Y:S02]  /*16e0*/  LOP3.LUT R0, R237, 0x7fffffc, RZ, 0xc0, !PT ;  /* 0x07fffffced007812 */ /* 0x000fe400078ec0ff */
[----:B------:R-:W-:Y:S01]  /*16f0*/  ISETP.NE.AND P1, PT, R238, RZ, PT ;  /* 0x000000ffee00720c */ /* 0x000fe20003f25270 */
[----:B------:R-:W-:Y:S01]  /*1700*/  FADD R6, R143, R6 ;  /* 0x000000068f067221 */ /* 0x000fe20000000000 */
[----:B------:R-:W-:Y:S01]  /*1710*/  @!P0 IADD3 R0, R0, 0x4, RZ ;  /* 0x0000000400008810 */ /* 0x000fe20007ffe0ff */
[----:B------:R-:W-:Y:S10]  /*1720*/  BRA.DIV UR4, `(.L_x_5672) ;  /* 0x0000006204a87947 */ /* 0x000ff4000b800000 */
        /* <DEDUP_REMOVED lines=10> */
[----:B------:R-:W-:-:S04]  /*17d0*/  FMUL R6, R6, 0.00032552084303461015224 ;  /* 0x39aaaaab06067820 */ /* 0x000fc80000400000 */
[--C-:B------:R-:W-:Y:S01]  /*17e0*/  FADD R7, R136, -R6.reuse ;  /* 0x8000000688077221 */ /* 0x100fe20000000000 */
[--C-:B------:R-:W-:Y:S01]  /*17f0*/  FADD R232, R137, -R6.reuse ;  /* 0x8000000689e87221 */ /* 0x100fe20000000000 */
[----:B------:R-:W-:Y:S02]  /*1800*/  FADD R234, R143, -R6 ;  /* 0x800000068fea7221 */ /* 0x000fe40000000000 */
        /* <DEDUP_REMOVED lines=198> */
.L_x_5706:
[----:B------:R-:W2:Y:S01]  /*2470*/  @!P1 S2R R233, SR_CgaCtaId ;  /* 0x0000000000e99919 */ /* 0x000ea20000008800 */
[----:B------:R-:W-:Y:S01]  /*2480*/  @!P1 MOV R232, 0x400 ;  /* 0x0000040000e89802 */ /* 0x000fe20000000f00 */
[----:B-1----:R-:W-:Y:S01]  /*2490*/  FADD R7, R234, R7 ;  /* 0x00000007ea077221 */ /* 0x002fe20000000000 */
[----:B------:R-:W-:Y:S01]  /*24a0*/  LOP3.LUT R236, R237, 0x3, RZ, 0xc0, !PT ;  /* 0x00000003edec7812 */ /* 0x000fe200078ec0ff */
[----:B------:R-:W-:Y:S05]  /*24b0*/  WARPSYNC.ALL ;  /* 0x0000000000007948 */ /* 0x000fea0003800000 */
[----:B------:R-:W-:Y:S01]  /*24c0*/  @!P1 IADD3 R232, R232, 0x10, RZ ;  /* 0x00000010e8e89810 */ /* 0x000fe20007ffe0ff */
[----:B------:R-:W-:Y:S01]  /*24d0*/  HFMA2.MMA R235, -RZ, RZ, 0, 0 ;  /* 0x00000000ffeb7435 */ /* 0x000fe200000001ff */
[----:B------:R-:W-:Y:S01]  /*24e0*/  ISETP.GT.U32.AND P4, PT, R238, 0x3, PT ;  /* 0x00000003ee00780c */ /* 0x000fe20003f84070 */
[----:B------:R-:W-:Y:S01]  /*24f0*/  BSSY B0, `(.L_x_5673) ;  /* 0x0000020000007945 */ /* 0x000fe20003800000 */
[----:B------:R-:W-:-:S11]  /*2500*/  LOP3.LUT P3, RZ, R236, 0x1f, R240, 0xf8, !PT ;  /* 0x0000001fecff7812 */ /* 0x000fd6000786f8f0 */
[----:B------:R-:W-:-:S05]  /*2510*/  @!P4 MOV R235, 0x45400000 ;  /* 0x4540000000ebc802 */ /* 0x000fca0000000f00 */
[----:B0-----:R-:W0:Y:S01]  /*2520*/  SHFL.DOWN PT, R234, R235, 0x2, 0x1f ;  /* 0x08401f00ebea7f89 */ /* 0x001e2200000e0000 */
[----:B--2---:R-:W-:Y:S02]  /*2530*/  @!P1 LEA R232, R233, R232, 0x18 ;  /* 0x000000e8e9e89211 */ /* 0x004fe400078ec0ff */
[----:B------:R-:W-:Y:S02]  /*2540*/  @!P1 IADD3 R233, R0, R236, RZ ;  /* 0x000000ec00e99210 */ /* 0x000fe40007ffe0ff */
[----:B------:R-:W-:Y:S02]  /*2550*/  @!P4 IADD3 R0, R238, R0, RZ ;  /* 0x00000000ee00c210 */ /* 0x000fe40007ffe0ff */
[----:B------:R-:W-:Y:S02]  /*2560*/  CS2R R238, SRZ ;  /* 0x0000000000ee7805 */ /* 0x000fe4000001ff00 */
[----:B------:R-:W-:-:S05]  /*2570*/  @!P1 LEA R232, R233, R232, 0x3 ;  /* 0x000000e8e9e89211 */ /* 0x000fca00078e18ff */
[----:B------:R1:W-:Y:S02]  /*2580*/  @!P1 STS.64 [R232], R6 ;  /* 0x00000006e8009388 */ /* 0x0003e40000000a00 */
[----:B-1----:R-:W1:Y:S01]  /*2590*/  @!P4 S2R R6, SR_CgaCtaId ;  /* 0x000000000006c919 */ /* 0x002e620000008800 */
[----:B------:R-:W-:-:S04]  /*25a0*/  @!P4 MOV R7, 0x400 ;  /* 0x000004000007c802 */ /* 0x000fc80000000f00 */
[----:B------:R-:W-:-:S04]  /*25b0*/  @!P4 IADD3 R7, R7, 0x10, RZ ;  /* 0x000000100707c810 */ /* 0x000fc80007ffe0ff */
[----:B-1----:R-:W-:Y:S01]  /*25c0*/  @!P4 LEA R6, R6, R7, 0x18 ;  /* 0x000000070606c211 */ /* 0x002fe200078ec0ff */
[----:B0-----:R-:W-:-:S03]  /*25d0*/  FADD R7, R234, R235 ;  /* 0x000000ebea077221 */ /* 0x001fc60000000000 */
[----:B------:R-:W-:Y:S01]  /*25e0*/  @!P4 LEA R0, R0, R6, 0x3 ;  /* 0x000000060000c211 */ /* 0x000fe200078e18ff */
[----:B------:R-:W-:Y:S06]  /*25f0*/  BAR.SYNC.DEFER_BLOCKING 0x0 ;  /* 0x0000000000007b1d */ /* 0x000fec0000010000 */
[----:B------:R0:W1:Y:S02]  /*2600*/  @!P4 LDS.64 R238, [R0] ;  /* 0x0000000000eec984 */ /* 0x0000640000000a00 */
[----:B0-----:R-:W-:-:S04]  /*2610*/  IADD3 R0, R7, 0x1800000, RZ ;  /* 0x0180000007007810 */ /* 0x001fc80007ffe0ff */
[----:B------:R-:W-:-:S04]  /*2620*/  LOP3.LUT R0, R0, 0x7f800000, RZ, 0xc0, !PT ;  /* 0x7f80000000007812 */ /* 0x000fc800078ec0ff */
[----:B------:R-:W-:Y:S01]  /*2630*/  ISETP.GT.U32.AND P0, PT, R0, 0x1ffffff, PT ;  /* 0x01ffffff0000780c */ /* 0x000fe20003f04070 */
[----:B-1----:R0:W1:Y:S04]  /*2640*/  SHFL.DOWN PT, R233, R238, 0x2, 0x1f ;  /* 0x08401f00eee97f89 */ /* 0x00206800000e0000 */
[----:B------:R0:W2:Y:S08]  /*2650*/  SHFL.DOWN PT, R252, R239, 0x2, 0x1f ;  /* 0x08401f00effc7f89 */ /* 0x0000b000000e0000 */
[----:B------:R-:W-:Y:S05]  /*2660*/  @P0 BRA `(.L_x_5674) ;  /* 0x0000000000100947 */ /* 0x000fea0003800000 */
[----:B------:R-:W-:Y:S02]  /*2670*/  MOV R0, R7 ;  /* 0x0000000700007202 */ /* 0x000fe40000000f00 */
[----:B------:R-:W-:-:S07]  /*2680*/  MOV R6, 0x26a0 ;  /* 0x000026a000067802 */ /* 0x000fce0000000f00 */
[----:B012--5:R-:W-:Y:S05]  /*2690*/  CALL.REL.NOINC `($__internal_45_$__cuda_sm20_rcp_rn_f32_slowpath) ;  /* 0x0000006400e87944 */ /* 0x027fea0003c00000 */
[----:B------:R-:W-:Y:S05]  /*26a0*/  BRA `(.L_x_5675) ;  /* 0x0000000000107947 */ /* 0x000fea0003800000 */
.L_x_5674:
[----:B------:R-:W3:Y:S02]  /*26b0*/  MUFU.RCP R0, R7 ;  /* 0x0000000700007308 */ /* 0x000ee40000001000 */
[----:B---3--:R-:W-:-:S04]  /*26c0*/  FFMA R6, R7, R0, -1 ;  /* 0xbf80000007067423 */ /* 0x008fc80000000000 */
[----:B------:R-:W-:-:S04]  /*26d0*/  FADD.FTZ R6, -R6, -RZ ;  /* 0x800000ff06067221 */ /* 0x000fc80000010100 */
[----:B------:R-:W-:-:S07]  /*26e0*/  FFMA R0, R0, R6, R0 ;  /* 0x0000000600007223 */ /* 0x000fce0000000000 */
.L_x_5675:
[----:B------:R-:W-:Y:S05]  /*26f0*/  BSYNC B0 ;  /* 0x0000000000007941 */ /* 0x000fea0003800000 */
.L_x_5673:
[----:B-1----:R-:W-:Y:S01]  /*2700*/  FADD R232, -R233, R238 ;  /* 0x000000eee9e87221 */ /* 0x002fe20000000100 */
[----:B--2---:R-:W-:Y:S01]  /*2710*/  FADD R6, R252, R239 ;  /* 0x000000effc067221 */ /* 0x004fe20000000000 */
[----:B------:R-:W-:Y:S02]  /*2720*/  BSSY B0, `(.L_x_5676) ;  /* 0x0000018000007945 */ /* 0x000fe40003800000 */
[----:B------:R-:W-:-:S04]  /*2730*/  FMUL R232, R232, R232 ;  /* 0x000000e8e8e87220 */ /* 0x000fc80000400000 */
[----:B------:R-:W-:-:S04]  /*2740*/  FMUL R232, R232, R235 ;  /* 0x000000ebe8e87220 */ /* 0x000fc80000400000 */
[----:B------:R-:W-:-:S04]  /*2750*/  FMUL R232, R234, R232 ;  /* 0x000000e8eae87220 */ /* 0x000fc80000400000 */
[----:B0-----:R-:W-:Y:S01]  /*2760*/  FFMA R239, R232, R0, R6 ;  /* 0x00000000e8ef7223 */ /* 0x001fe20000000006 */
[----:B------:R-:W-:Y:S02]  /*2770*/  FMUL R6, R234, R233 ;  /* 0x000000e9ea067220 */ /* 0x000fe40000400000 */
[----:B------:R-:W0:Y:S02]  /*2780*/  SHFL.DOWN PT, R233, R7, 0x1, 0x1f ;  /* 0x08201f0007e97f89 */ /* 0x000e2400000e0000 */
[----:B------:R-:W-:Y:S02]  /*2790*/  FFMA R6, R235, R238, R6 ;  /* 0x000000eeeb067223 */ /* 0x000fe40000000006 */
[----:B------:R1:W2:Y:S02]  /*27a0*/  SHFL.DOWN PT, R238, R239, 0x1, 0x1f ;  /* 0x08201f00efee7f89 */ /* 0x0002a400000e0000 */
[----:B------:R-:W-:-:S05]  /*27b0*/  FMUL R234, R6, R0 ;  /* 0x0000000006ea7220 */ /* 0x000fca0000400000 */
        /* <DEDUP_REMOVED lines=8> */
[----:B-----5:R-:W-:Y:S05]  /*2840*/  CALL.REL.NOINC `($__internal_45_$__cuda_sm20_rcp_rn_f32_slowpath) ;  /* 0x00000064007c7944 */ /* 0x020fea0003c00000 */
[----:B------:R-:W-:Y:S05]  /*2850*/  BRA `(.L_x_5678) ;  /* 0x0000000000107947 */ /* 0x000fea0003800000 */
.L_x_5677:
[----:B------:R-:W0:Y:S02]  /*2860*/  MUFU.RCP R0, R6 ;  /* 0x0000000600007308 */ /* 0x000e240000001000 */
[----:B0-----:R-:W-:-:S04]  /*2870*/  FFMA R6, R6, R0, -1 ;  /* 0xbf80000006067423 */ /* 0x001fc80000000000 */
[----:B------:R-:W-:-:S04]  /*2880*/  FADD.FTZ R6, -R6, -RZ ;  /* 0x800000ff06067221 */ /* 0x000fc80000010100 */
[----:B------:R-:W-:-:S07]  /*2890*/  FFMA R0, R0, R6, R0 ;  /* 0x0000000600007223 */ /* 0x000fce0000000000 */
.L_x_5678:
[----:B------:R-:W-:Y:S05]  /*28a0*/  BSYNC B0 ;  /* 0x0000000000007941 */ /* 0x000fea0003800000 */
.L_x_5676:
[----:B------:R-:W0:Y:S01]  /*28b0*/  S2R R240, SR_TID.X ;  /* 0x0000000000f07919 */ /* 0x000e220000002100 */
[----:B------:R-:W1:Y:S01]  /*28c0*/  LDC R237, c[0x0][0x210] ;  /* 0x00008400ffed7b82 */ /* 0x000e620000000800 */
[----:B------:R-:W-:Y:S01]  /*28d0*/  FMUL R232, R233, R235 ;  /* 0x000000ebe9e87220 */ /* 0x000fe20000400000 */
[----:B------:R-:W-:Y:S01]  /*28e0*/  FADD R235, R234, -R235 ;  /* 0x800000ebeaeb7221 */ /* 0x000fe20000000000 */
[----:B------:R-:W-:Y:S01]  /*28f0*/  FADD R6, R239, R238 ;  /* 0x000000eeef067221 */ /* 0x000fe20000000000 */
[----:B------:R-:W-:Y:S01]  /*2900*/  VOTEU.ALL UP0, P3 ;  /* 0x00000000003f7886 */ /* 0x000fe20001800000 */
[----:B------:R-:W-:Y:S01]  /*2910*/  FFMA R232, R7, R234, R232 ;  /* 0x000000ea07e87223 */ /* 0x000fe200000000e8 */
[----:B------:R-:W-:Y:S01]  /*2920*/  FMUL R235, R235, R235 ;  /* 0x000000ebebeb7220 */ /* 0x000fe20000400000 */
[----:B------:R-:W-:Y:S01]  /*2930*/  LOP3.LUT R234, R3, 0x1, RZ, 0xc0, !PT ;  /* 0x0000000103ea7812 */ /* 0x000fe200078ec0ff */
[----:B------:R-:W2:Y:S01]  /*2940*/  S2R R241, SR_TID.X ;  /* 0x0000000000f17919 */ /* 0x000ea20000002100 */
[----:B------:R-:W-:Y:S01]  /*2950*/  FMUL R232, R232, R0 ;  /* 0x00000000e8e87220 */ /* 0x000fe20000400000 */
[----:B------:R-:W-:Y:S01]  /*2960*/  FMUL R7, R7, R235 ;  /* 0x000000eb07077220 */ /* 0x000fe20000400000 */
[----:B------:R-:W-:Y:S01]  /*2970*/  @!UP0 ULOP3.LUT UR4, UR7, 0x3, URZ, 0xc0, !UPT ;  /* 0x0000000307048892 */ /* 0x000fe2000f8ec03f */
[----:B------:R-:W-:-:S02]  /*2980*/  ISETP.NE.AND P0, PT, R234, RZ, PT ;  /* 0x000000ffea00720c */ /* 0x000fc40003f05270 */
[----:B------:R-:W-:Y:S01]  /*2990*/  FMUL R7, R233, R7 ;  /* 0x00000007e9077220 */ /* 0x000fe20000400000 */
[----:B------:R-:W-:Y:S03]  /*29a0*/  SHFL.IDX PT, R232, R232, RZ, 0x1f ;  /* 0x00001fffe8e87589 */ /* 0x000fe600000e0000 */
[----:B------:R-:W-:Y:S01]  /*29b0*/  FFMA R233, R7, R0, R6 ;  /* 0x0000000007e97223 */ /* 0x000fe20000000006 */
[----:B------:R-:W-:Y:S02]  /*29c0*/  IADD3 R0, -R234, RZ, RZ ;  /* 0x000000ffea007210 */ /* 0x000fe40007ffe1ff */
[----:B-1----:R-:W-:-:S03]  /*29d0*/  SHF.L.U32 R6, R237, 0x2, RZ ;  /* 0x00000002ed067819 */ /* 0x002fc600000006ff */
[----:B------:R-:W1:Y:S01]  /*29e0*/  SHFL.IDX PT, R233, R233, RZ, 0x1f ;  /* 0x00001fffe9e97589 */ /* 0x000e6200000e0000 */
[----:B------:R-:W-:Y:S02]  /*29f0*/  LOP3.LUT R0, R0, R6, RZ, 0xc0, !PT ;  /* 0x0000000600007212 */ /* 0x000fe400078ec0ff */
[----:B0-----:R-:W-:-:S04]  /*2a00*/  LEA.HI R6, R240, UR6, RZ, 0x19 ;  /* 0x00000006f0067c11 */ /* 0x001fc8000f8fc8ff */
[----:B------:R-:W-:Y:S02]  /*2a10*/  LEA R0, P1, R6, R0, 0x2 ;  /* 0x0000000006007211 */ /* 0x000fe400078210ff */
[----:B------:R-:W0:Y:S02]  /*2a20*/  @!P3 LDC.64 R6, c[0x0][0x240] ;  /* 0x00009000ff06bb82 */ /* 0x000e240000000a00 */
[----:B------:R-:W-:Y:S02]  /*2a30*/  @!P3 IADD3 R234, P2, R0, UR4, RZ ;  /* 0x0000000400eabc10 */ /* 0x000fe4000ff5e0ff */
[----:B------:R-:W-:Y:S02]  /*2a40*/  IADD3.X R236, RZ, RZ, RZ, P1, !PT ;  /* 0x000000ffffec7210 */ /* 0x000fe40000ffe4ff */
[----:B--2---:R-:W-:Y:S02]  /*2a50*/  LOP3.LUT R241, R241, 0x1f, RZ, 0xc0, !PT ;  /* 0x0000001ff1f17812 */ /* 0x004fe400078ec0ff */
[----:B------:R-:W-:-:S02]  /*2a60*/  @!P3 IADD3.X R235, RZ, R236, RZ, P2, !PT ;  /* 0x000000ecffebb210 */ /* 0x000fc400017fe4ff */
[----:B------:R-:W-:Y:S02]  /*2a70*/  @!P4 IADD3 R0, P2, R241, R0, RZ ;  /* 0x00000000f100c210 */ /* 0x000fe40007f5e0ff */
[----:B0-----:R-:W-:-:S04]  /*2a80*/  @!P3 LEA R6, P1, R234, R6, 0x3 ;  /* 0x00000006ea06b211 */ /* 0x001fc800078218ff */
[----:B------:R-:W-:Y:S02]  /*2a90*/  @!P3 LEA.HI.X R7, R234, R7, R235, 0x3, P1 ;  /* 0x00000007ea07b211 */ /* 0x000fe400008f1ceb */
[----:B------:R-:W-:-:S03]  /*2aa0*/  ISETP.NE.AND P1, PT, R240, RZ, PT ;  /* 0x000000fff000720c */ /* 0x000fc60003f25270 */
[----:B-1----:R0:W-:Y:S02]  /*2ab0*/  @!P3 STG.E.64 desc[UR8][R6.64], R232 ;  /* 0x000000e80600b986 */ /* 0x0021e4000c101b08 */
[----:B0-----:R-:W0:Y:S01]  /*2ac0*/  @!P4 LDC.64 R6, c[0x0][0x240] ;  /* 0x00009000ff06cb82 */ /* 0x001e220000000a00 */
[----:B------:R-:W-:Y:S02]  /*2ad0*/  @!P4 IADD3.X R232, RZ, R236, RZ, P2, !PT ;  /* 0x000000ecffe8c210 */ /* 0x000fe400017fe4ff */
[----:B0-----:R-:W-:-:S04]  /*2ae0*/  @!P4 LEA R6, P2, R0, R6, 0x3 ;  /* 0x000000060006c211 */ /* 0x001fc800078418ff */
[----:B------:R-:W-:Y:S01]  /*2af0*/  @!P4 LEA.HI.X R7, R0, R7, R232, 0x3, P2 ;  /* 0x000000070007c211 */ /* 0x000fe200010f1ce8 */
[----:B------:R-:W-:Y:S08]  /*2b00*/  @P1 BRA `(.L_x_5679) ;  /* 0x0000000000501947 */ /* 0x000ff00003800000 */
[----:B------:R-:W-:Y:S01]  /*2b10*/  SEL R233, R237, RZ, P0 ;  /* 0x000000ffede97207 */ /* 0x000fe20000000000 */
[----:B------:R-:W-:-:S03]  /*2b20*/  ULDC.64 UR10, c[0x0][0x248] ;  /* 0x00009200000a7ab9 */ /* 0x000fc60000000a00 */
[----:B------:R-:W-:-:S04]  /*2b30*/  IADD3 R0, P0, R233, UR6, RZ ;  /* 0x00000006e9007c10 */ /* 0x000fc8000ff1e0ff */
[----:B------:R-:W-:Y:S02]  /*2b40*/  LEA.HI.X.SX32 R233, R233, RZ, 0x1, P0 ;  /* 0x000000ffe9e97211 */ /* 0x000fe400000f0eff */
[----:B------:R-:W-:-:S04]  /*2b50*/  LEA R232, P0, R0, UR10, 0x2 ;  /* 0x0000000a00e87c11 */ /* 0x000fc8000f8010ff */
[----:B------:R-:W-:Y:S01]  /*2b60*/  LEA.HI.X R233, R0, UR11, R233, 0x2, P0 ;  /* 0x0000000b00e97c11 */ /* 0x000fe200080f14e9 */
[----:B------:R-:W-:Y:S01]  /*2b70*/  HFMA2.MMA R0, -RZ, RZ, 0, 5.9604644775390625e-08 ;  /* 0x00000001ff007435 */ /* 0x000fe200000001ff */
[----:B------:R-:W-:-:S09]  /*2b80*/  LOP3.LUT P0, RZ, R3, 0x2, RZ, 0xc0, !PT ;  /* 0x0000000203ff7812 */ /* 0x000fd2000780c0ff */
[----:B------:R-:W-:Y:S01]  /*2b90*/  SEL R0, R0, 0xffffffff, !P0 ;  /* 0xffffffff00007807 */ /* 0x000fe20004000000 */
[----:B------:R-:W-:Y:S06]  /*2ba0*/  MEMBAR.ALL.GPU ;  /* 0x0000000000007992 */ /* 0x000fec000000a000 */
[----:B------:R-:W-:-:S00]  /*2bb0*/  ERRBAR ;  /* 0x00000000000079ab */ /* 0x000fc00000000000 */
[----:B------:R-:W-:Y:S06]  /*2bc0*/  CGAERRBAR ;  /* 0x00000000000075ab */ /* 0x000fec0000000000 */
[----:B------:R0:W-:Y:S02]  /*2bd0*/  REDG.E.ADD.S32.STRONG.GPU desc[UR8][R232.64], R0 ;  /* 0x00000000e800798e */ /* 0x0001e4000c10e388 */
[----:B0-----:R-:W-:-:S04]  /*2be0*/  SHF.L.U32 R0, R3, 0x1, RZ ;  /* 0x0000000103007819 */ /* 0x001fc800000006ff */
[----:B------:R-:W-:-:S07]  /*2bf0*/  LOP3.LUT R0, R0, 0x4, RZ, 0xc, !PT ;  /* 0x0000000400007812 */ /* 0x000fce00078e0cff */
.L_x_5680:
[----:B------:R-:W2:Y:S04]  /*2c00*/  LDG.E.STRONG.GPU R234, desc[UR8][R232.64] ;  /* 0x00000008e8ea7981 */ /* 0x000ea8000c1ef900 */
[----:B--2---:R-:W-:Y:S01]  /*2c10*/  CCTL.IVALL ;  /* 0x00000000ff00798f */ /* 0x004fe20002000000 */
[----:B------:R-:W-:Y:S05]  /*2c20*/  YIELD ;  /* 0x0000000000007946 */ /* 0x000fea0003800000 */
[----:B------:R-:W-:-:S13]  /*2c30*/  ISETP.NE.AND P0, PT, R234, R0, PT ;  /* 0x00000000ea00720c */ /* 0x000fda0003f05270 */
[----:B------:R-:W-:Y:S05]  /*2c40*/  @P0 BRA `(.L_x_5680) ;  /* 0xfffffffc00ec0947 */ /* 0x000fea000383ffff */
.L_x_5679:
[----:B------:R-:W-:Y:S05]  /*2c50*/  WARPSYNC.ALL ;  /* 0x0000000000007948 */ /* 0x000fea0003800000 */
[----:B------:R-:W-:Y:S01]  /*2c60*/  BAR.SYNC.DEFER_BLOCKING 0x0 ;  /* 0x0000000000007b1d */ /* 0x000fe20000010000 */
[----:B------:R-:W-:-:S06]  /*2c70*/  CS2R R234, SRZ ;  /* 0x0000000000ea7805 */ /* 0x000fcc000001ff00 */
[----:B------:R0:W2:Y:S01]  /*2c80*/  @!P4 LDG.E.64 R234, desc[UR8][R6.64] ;  /* 0x0000000806eac981 */ /* 0x0000a2000c1e1b00 */
[----:B------:R-:W-:Y:S01]  /*2c90*/  MOV R239, RZ ;  /* 0x000000ff00ef7202 */ /* 0x000fe20000000f00 */
[----:B------:R-:W-:Y:S01]  /*2ca0*/  BSSY B0, `(.L_x_5681) ;  /* 0x0000017000007945 */ /* 0x000fe20003800000 */
[----:B------:R-:W-:Y:S01]  /*2cb0*/  @!P4 MOV R239, 0x46400000 ;  /* 0x4640000000efc802 */ /* 0x000fe20000000f00 */
[----:B------:R-:W1:Y:S04]  /*2cc0*/  S2R R236, SR_TID.X ;  /* 0x0000000000ec7919 */ /* 0x000e680000002100 */
[----:B------:R-:W3:Y:S01]  /*2cd0*/  SHFL.DOWN PT, R238, R239, 0x2, 0x1f ;  /* 0x08401f00efee7f89 */ /* 0x000ee200000e0000 */
[----:B0-----:R-:W-:Y:S01]  /*2ce0*/  MOV R6, UR7 ;  /* 0x0000000700067c02 */ /* 0x001fe20008000f00 */
[----:B---3--:R-:W-:Y:S01]  /*2cf0*/  FADD R233, R238, R239 ;  /* 0x000000efeee97221 */ /* 0x008fe20000000000 */
[----:B-1----:R-:W-:-:S04]  /*2d00*/  SHF.R.U32.HI R0, RZ, 0x5, R236 ;  /* 0x00000005ff007819 */ /* 0x002fc800000116ec */
[----:B------:R-:W-:Y:S02]  /*2d10*/  LOP3.LUT R0, R0, 0x3, R6, 0xc8, !PT ;  /* 0x0000000300007812 */ /* 0x000fe400078ec806 */
[----:B------:R-:W-:Y:S02]  /*2d20*/  IADD3 R6, R233, 0x1800000, RZ ;  /* 0x01800000e9067810 */ /* 0x000fe40007ffe0ff */
[----:B------:R-:W-:Y:S02]  /*2d30*/  LOP3.LUT P3, RZ, R0, 0x1f, R236, 0xf8, !PT ;  /* 0x0000001f00ff7812 */ /* 0x000fe4000786f8ec */
[----:B------:R-:W-:-:S04]  /*2d40*/  LOP3.LUT R6, R6, 0x7f800000, RZ, 0xc0, !PT ;  /* 0x7f80000006067812 */ /* 0x000fc800078ec0ff */
[----:B------:R-:W-:Y:S01]  /*2d50*/  ISETP.GT.U32.AND P0, PT, R6, 0x1ffffff, PT ;  /* 0x01ffffff0600780c */ /* 0x000fe20003f04070 */
[----:B--2---:R0:W1:Y:S04]  /*2d60*/  SHFL.DOWN PT, R7, R234, 0x2, 0x1f ;  /* 0x08401f00ea077f89 */ /* 0x00406800000e0000 */
[----:B------:R0:W2:Y:S08]  /*2d70*/  SHFL.DOWN PT, R252, R235, 0x2, 0x1f ;  /* 0x08401f00ebfc7f89 */ /* 0x0000b000000e0000 */
[----:B------:R-:W-:Y:S05]  /*2d80*/  @P0 BRA `(.L_x_5682) ;  /* 0x0000000000100947 */ /* 0x000fea0003800000 */
[----:B------:R-:W-:Y:S02]  /*2d90*/  MOV R0, R233 ;  /* 0x000000e900007202 */ /* 0x000fe40000000f00 */
[----:B------:R-:W-:-:S07]  /*2da0*/  MOV R6, 0x2dc0 ;  /* 0x00002dc000067802 */ /* 0x000fce0000000f00 */
[----:B012--5:R-:W-:Y:S05]  /*2db0*/  CALL.REL.NOINC `($__internal_45_$__cuda_sm20_rcp_rn_f32_slowpath) ;  /* 0x0000006000207944 */ /* 0x027fea0003c00000 */
[----:B------:R-:W-:Y:S05]  /*2dc0*/  BRA `(.L_x_5683) ;  /* 0x0000000000107947 */ /* 0x000fea0003800000 */
.L_x_5682:
[----:B------:R-:W3:Y:S02]  /*2dd0*/  MUFU.RCP R0, R233 ;  /* 0x000000e900007308 */ /* 0x000ee40000001000 */
[----:B---3--:R-:W-:-:S04]  /*2de0*/  FFMA R6, R233, R0, -1 ;  /* 0xbf800000e9067423 */ /* 0x008fc80000000000 */
[----:B------:R-:W-:-:S04]  /*2df0*/  FADD.FTZ R6, -R6, -RZ ;  /* 0x800000ff06067221 */ /* 0x000fc80000010100 */
[----:B------:R-:W-:-:S07]  /*2e00*/  FFMA R0, R0, R6, R0 ;  /* 0x0000000600007223 */ /* 0x000fce0000000000 */
.L_x_5683:
[----:B------:R-:W-:Y:S05]  /*2e10*/  BSYNC B0 ;  /* 0x0000000000007941 */ /* 0x000fea0003800000 */
.L_x_5681:
[----:B-1----:R-:W-:Y:S01]  /*2e20*/  FADD R232, -R7, R234 ;  /* 0x000000ea07e87221 */ /* 0x002fe20000000100 */
[----:B--2---:R-:W-:Y:S01]  /*2e30*/  FADD R6, R252, R235 ;  /* 0x000000ebfc067221 */ /* 0x004fe20000000000 */
[----:B------:R-:W-:Y:S01]  /*2e40*/  FMUL R7, R238, R7 ;  /* 0x00000007ee077220 */ /* 0x000fe20000400000 */
[----:B------:R-:W-:Y:S01]  /*2e50*/  BSSY B0, `(.L_x_5684) ;  /* 0x0000017000007945 */ /* 0x000fe20003800000 */
[----:B------:R-:W-:-:S04]  /*2e60*/  FMUL R232, R232, R232 ;  /* 0x000000e8e8e87220 */ /* 0x000fc80000400000 */
[----:B------:R-:W-:-:S04]  /*2e70*/  FMUL R232, R232, R239 ;  /* 0x000000efe8e87220 */ /* 0x000fc80000400000 */
[----:B------:R-:W-:-:S04]  /*2e80*/  FMUL R232, R238, R232 ;  /* 0x000000e8eee87220 */ /* 0x000fc80000400000 */
[----:B0-----:R-:W-:Y:S01]  /*2e90*/  FFMA R235, R232, R0, R6 ;  /* 0x00000000e8eb7223 */ /* 0x001fe20000000006 */
[----:B------:R-:W-:Y:S02]  /*2ea0*/  FFMA R6, R239, R234, R7 ;  /* 0x000000eaef067223 */ /* 0x000fe40000000007 */
[----:B------:R-:W0:Y:S02]  /*2eb0*/  SHFL.DOWN PT, R7, R233, 0x1, 0x1f ;  /* 0x08201f00e9077f89 */ /* 0x000e2400000e0000 */
[----:B------:R-:W-:Y:S02]  /*2ec0*/  FMUL R234, R6, R0 ;  /* 0x0000000006ea7220 */ /* 0x000fe40000400000 */
        /* <DEDUP_REMOVED lines=11> */
.L_x_5685:
[----:B------:R-:W0:Y:S02]  /*2f80*/  MUFU.RCP R0, R6 ;  /* 0x0000000600007308 */ /* 0x000e240000001000 */
[----:B0-----:R-:W-:-:S04]  /*2f90*/  FFMA R6, R6, R0, -1 ;  /* 0xbf80000006067423 */ /* 0x001fc80000000000 */
[----:B------:R-:W-:-:S04]  /*2fa0*/  FADD.FTZ R6, -R6, -RZ ;  /* 0x800000ff06067221 */ /* 0x000fc80000010100 */
[----:B------:R-:W-:-:S07]  /*2fb0*/  FFMA R0, R0, R6, R0 ;  /* 0x0000000600007223 */ /* 0x000fce0000000000 */
.L_x_5686:
[----:B------:R-:W-:Y:S05]  /*2fc0*/  BSYNC B0 ;  /* 0x0000000000007941 */ /* 0x000fea0003800000 */
.L_x_5684:
[----:B------:R-:W-:Y:S01]  /*2fd0*/  FADD R232, R234, -R238 ;  /* 0x800000eeeae87221 */ /* 0x000fe20000000000 */
[----:B------:R-:W-:Y:S01]  /*2fe0*/  FADD R6, R235, R239 ;  /* 0x000000efeb067221 */ /* 0x000fe20000000000 */
[----:B------:R-:W2:Y:S01]  /*2ff0*/  LDL R240, [R1+0x11c] ;  /* 0x00011c0001f07983 */ /* 0x000ea20000100800 */
[----:B------:R-:W-:Y:S01]  /*3000*/  ULDC.U8 UR10, c[0x0][0x250] ;  /* 0x00009400000a7ab9 */ /* 0x000fe20000000000 */
[----:B------:R-:W-:Y:S02]  /*3010*/  FMUL R232, R232, R232 ;  /* 0x000000e8e8e87220 */ /* 0x000fe40000400000 */
[----:B------:R-:W3:Y:S02]  /*3020*/  LDL R235, [R1+0x114] ;  /* 0x0001140001eb7983 */ /* 0x000ee40000100800 */
[----:B------:R-:W-:Y:S02]  /*3030*/  FMUL R232, R233, R232 ;  /* 0x000000e8e9e87220 */ /* 0x000fe40000400000 */
[----:B------:R-:W4:Y:S02]  /*3040*/  LDL R239, [R1+0x118] ;  /* 0x0001180001ef7983 */ /* 0x000f240000100800 */
[C---:B------:R-:W-:Y:S01]  /*3050*/  FMUL R232, R7.reuse, R232 ;  /* 0x000000e807e87220 */ /* 0x040fe20000400000 */
[----:B------:R-:W-:Y:S01]  /*3060*/  FMUL R7, R7, R238 ;  /* 0x000000ee07077220 */ /* 0x000fe20000400000 */
[----:B------:R-:W2:Y:S02]  /*3070*/  LDL R252, [R1+0x100] ;  /* 0x0001000001fc7983 */ /* 0x000ea40000100800 */
[----:B------:R-:W-:-:S02]  /*3080*/  FFMA R6, R232, R0, R6 ;  /* 0x00000000e8067223 */ /* 0x000fc40000000006 */
[----:B------:R-:W3:Y:S01]  /*3090*/  LDL R238, [R1+0x110] ;  /* 0x0001100001ee7983 */ /* 0x000ee20000100800 */
[----:B------:R-:W0:Y:S03]  /*30a0*/  LDC R232, c[0x0][0x268] ;  /* 0x00009a00ffe87b82 */ /* 0x000e260000000800 */
[----:B------:R-:W0:Y:S04]  /*30b0*/  SHFL.IDX PT, R6, R6, RZ, 0x1f ;  /* 0x00001fff06067589 */ /* 0x000e2800000e0000 */
[----:B------:R-:W2:Y:S04]  /*30c0*/  LDL R243, [R1+0x104] ;  /* 0x0001040001f37983 */ /* 0x000ea80000100800 */
[----:B------:R-:W2:Y:S04]  /*30d0*/  LDL R237, [R1+0x108] ;  /* 0x0001080001ed7983 */ /* 0x000ea80000100800 */
[----:B------:R-:W2:Y:S04]  /*30e0*/  LDL R236, [R1+0x10c] ;  /* 0x00010c0001ec7983 */ /* 0x000ea80000100800 */
[----:B------:R-:W2:Y:S01]  /*30f0*/  LDL R241, [R1+0xf0] ;  /* 0x0000f00001f17983 */ /* 0x000ea20000100800 */
[----:B0-----:R-:W-:-:S05]  /*3100*/  FFMA R6, R6, 2.0345052689663134515e-05, R232 ;  /* 0x37aaaaab06067823 */ /* 0x001fca00000000e8 */
[C---:B------:R-:W-:Y:S01]  /*3110*/  FSETP.GEU.AND P0, PT, |R6|.reuse, 1.175494350822287508e-38, PT ;  /* 0x008000000600780b */ /* 0x040fe20003f0e200 */
[----:B------:R-:W-:Y:S02]  /*3120*/  FFMA R7, R233, R234, R7 ;  /* 0x000000eae9077223 */ /* 0x000fe40000000007 */
[----:B------:R-:W2:Y:S04]  /*3130*/  LDL R234, [R1+0xf4] ;  /* 0x0000f40001ea7983 */ /* 0x000ea80000100800 */
[----:B------:R-:W2:Y:S06]  /*3140*/  LDL R233, [R1+0xf8] ;  /* 0x0000f80001e97983 */ /* 0x000eac0000100800 */
[----:B------:R-:W-:-:S04]  /*3150*/  @!P0 FMUL R6, R6, 16777216 ;  /* 0x4b80000006068820 */ /* 0x000fc80000400000 */
[----:B------:R-:W0:Y:S02]  /*3160*/  MUFU.RSQ R232, R6 ;  /* 0x0000000600e87308 */ /* 0x000e240000001400 */
[----:B0-----:R-:W-:Y:S02]  /*3170*/  R2UR UR4, R232 ;  /* 0x00000000e80472ca */ /* 0x001fe400000e0000 */
[----:B------:R-:W2:Y:S01]  /*3180*/  LDL R232, [R1+0xfc] ;  /* 0x0000fc0001e87983 */ /* 0x000ea20000100800 */
[----:B------:R-:W-:Y:S02]  /*3190*/  FMUL R0, R7, R0 ;  /* 0x0000000007007220 */ /* 0x000fe40000400000 */
[----:B------:R-:W0:Y:S04]  /*31a0*/  @!P3 LDC.64 R6, c[0x0][0x228] ;  /* 0x00008a00ff06bb82 */ /* 0x000e280000000a00 */
[----:B------:R-:W1:Y:S02]  /*31b0*/  SHFL.IDX PT, R0, R0, RZ, 0x1f ;  /* 0x00001fff00007589 */ /* 0x000e6400000e0000 */
[----:B-1----:R-:W-:Y:S01]  /*31c0*/  R2UR UR12, R0 ;  /* 0x00000000000c72ca */ /* 0x002fe200000e0000 */
[----:B0-----:R-:W-:-:S12]  /*31d0*/  @!P3 IMAD.WIDE R6, R4, 0x4, R6 ;  /* 0x000000040406b825 */ /* 0x001fd800078e0206 */
[----:B------:R-:W-:-:S05]  /*31e0*/  MOV R0, UR12 ;  /* 0x0000000c00007c02 */ /* 0x000fca0008000f00 */
[----:B------:R0:W-:Y:S02]  /*31f0*/  @!P3 STG.E desc[UR8][R6.64], R0 ;  /* 0x000000000600b986 */ /* 0x0001e4000c101908 */
[----:B0-----:R-:W-:-:S05]  /*3200*/  MOV R0, UR4 ;  /* 0x0000000400007c02 */ /* 0x001fca0008000f00 */
[----:B------:R-:W-:-:S05]  /*3210*/  @!P0 FMUL R0, R0, 4096 ;  /* 0x4580000000008820 */ /* 0x000fca0000400000 */
[----:B------:R-:W-:Y:S01]  /*3220*/  @!P0 R2UR UR4, R0 ;  /* 0x00000000000482ca */ /* 0x000fe200000e0000 */
[----:B-----5:R-:W-:Y:S01]  /*3230*/  FADD R0, R8, 1 ;  /* 0x3f80000008007421 */ /* 0x020fe20000000000 */
[----:B------:R-:W-:Y:S01]  /*3240*/  ISETP.NE.AND P2, PT, RZ, UR10, PT ;  /* 0x0000000aff007c0c */ /* 0x000fe2000bf45270 */
[----:B------:R-:W-:Y:S01]  /*3250*/  FADD R6, R136, -UR12 ;  /* 0x8000000c88067e21 */ /* 0x000fe20008000000 */
[----:B------:R-:W-:Y:S01]  /*3260*/  FADD R7, R9, 1 ;  /* 0x3f80000009077421 */ /* 0x000fe20000000000 */
[----:B------:R-:W-:Y:S01]  /*3270*/  FADD R137, R137, -UR12 ;  /* 0x8000000c89897e21 */ /* 0x000fe20008000000 */
[----:B------:R-:W-:Y:S01]  /*3280*/  FSEL R0, R8, R0, !P2 ;  /* 0x0000000008007208 */ /* 0x000fe20005000000 */
[----:B------:R-:W-:Y:S01]  /*3290*/  FADD R138, R138, -UR12 ;  /* 0x8000000c8a8a7e21 */ /* 0x000fe20008000000 */
[----:B------:R-:W-:Y:S01]  /*32a0*/  FADD R139, R139, -UR12 ;  /* 0x8000000c8b8b7e21 */ /* 0x000fe20008000000 */
[----:B------:R-:W-:Y:S01]  /*32b0*/  FADD R229, R229, -UR12 ;  /* 0x8000000ce5e57e21 */ /* 0x000fe20008000000 */
[----:B------:R-:W-:Y:S01]  /*32c0*/  FADD R230, R230, -UR12 ;  /* 0x8000000ce6e67e21 */ /* 0x000fe20008000000 */
[----:B------:R-:W-:Y:S01]  /*32d0*/  FADD R231, R231, -UR12 ;  /* 0x8000000ce7e77e21 */ /* 0x000fe20008000000 */
[----:B------:R-:W-:Y:S01]  /*32e0*/  FADD R224, R224, -UR12 ;  /* 0x8000000ce0e07e21 */ /* 0x000fe20008000000 */
[----:B------:R-:W-:Y:S01]  /*32f0*/  FMUL R6, R6, UR4 ;  /* 0x0000000406067c20 */ /* 0x000fe20008400000 */
[----:B------:R-:W-:Y:S01]  /*3300*/  FSEL R136, R9, R7, !P2 ;  /* 0x0000000709887208 */ /* 0x000fe20005000000 */
[----:B------:R-:W-:Y:S01]  /*3310*/  FMUL R138, R138, UR4 ;  /* 0x000000048a8a7c20 */ /* 0x000fe20008400000 */
[----:B------:R-:W-:Y:S01]  /*3320*/  FMUL R139, R139, UR4 ;  /* 0x000000048b8b7c20 */ /* 0x000fe20008400000 */
[----:B------:R-:W-:Y:S01]  /*3330*/  FMUL R229, R229, UR4 ;  /* 0x00000004e5e57c20 */ /* 0x000fe20008400000 */
[----:B------:R-:W-:Y:S01]  /*3340*/  FMUL R230, R230, UR4 ;  /* 0x00000004e6e67c20 */ /* 0x000fe20008400000 */
[----:B------:R-:W-:Y:S01]  /*3350*/  FMUL R231, R231, UR4 ;  /* 0x00000004e7e77c20 */ /* 0x000fe20008400000 */
[----:B------:R-:W-:Y:S01]  /*3360*/  FMUL R224, R224, UR4 ;  /* 0x00000004e0e07c20 */ /* 0x000fe20008400000 */
[----:B------:R-:W-:Y:S01]  /*3370*/  FADD R225, R225, -UR12 ;  /* 0x8000000ce1e17e21 */ /* 0x000fe20008000000 */
[----:B------:R-:W-:Y:S01]  /*3380*/  FADD R226, R226, -UR12 ;  /* 0x8000000ce2e27e21 */ /* 0x000fe20008000000 */
[----:B------:R-:W-:Y:S01]  /*3390*/  FADD R227, R227, -UR12 ;  /* 0x8000000ce3e37e21 */ /* 0x000fe20008000000 */
[----:B------:R-:W-:Y:S01]  /*33a0*/  FADD R220, R220, -UR12 ;  /* 0x8000000cdcdc7e21 */ /* 0x000fe20008000000 */
[----:B------:R-:W-:Y:S01]  /*33b0*/  FMUL R225, R225, UR4 ;  /* 0x00000004e1e17c20 */ /* 0x000fe20008400000 */
[----:B------:R-:W-:Y:S01]  /*33c0*/  FADD R221, R221, -UR12 ;  /* 0x8000000cdddd7e21 */ /* 0x000fe20008000000 */
[----:B------:R-:W-:Y:S01]  /*33d0*/  FMUL R227, R227, UR4 ;  /* 0x00000004e3e37c20 */ /* 0x000fe20008400000 */
        /* <DEDUP_REMOVED lines=74> */
[----:B------:R-:W-:Y:S01]  /*3880*/  ULDC.64 UR10, c[0x0][0x288] ;  /* 0x0000a200000a7ab9 */ /* 0x000fe20000000a00 */
[----:B---3--:R-:W-:Y:S01]  /*3890*/  FFMA R0, R6, R0, R238 ;  /* 0x0000000006007223 */ /* 0x008fe200000000ee */
[----:B------:R-:W-:Y:S01]  /*38a0*/  FADD R6, R10, 1 ;  /* 0x3f8000000a067421 */ /* 0x000fe20000000000 */
[----:B------:R-:W-:Y:S01]  /*38b0*/  FMUL R220, R220, UR4 ;  /* 0x00000004dcdc7c20 */ /* 0x000fe20008400000 */
[----:B------:R-:W3:Y:S03]  /*38c0*/  LDL R238, [R1+0xc0] ;  /* 0x0000c00001ee7983 */ /* 0x000ee60000100800 */
[----:B------:R-:W-:Y:S01]  /*38d0*/  FSEL R7, R10, R6, !P2 ;  /* 0x000000060a077208 */ /* 0x000fe20005000000 */
[----:B------:R-:W-:Y:S01]  /*38e0*/  FMUL R6, R137, UR4 ;  /* 0x0000000489067c20 */ /* 0x000fe20008400000 */
[----:B------:R-:W-:-:S03]  /*38f0*/  FADD R137, R11, 1 ;  /* 0x3f8000000b897421 */ /* 0x000fc60000000000 */
[----:B------:R-:W-:Y:S01]  /*3900*/  FFMA R6, R6, R136, R235 ;  /* 0x0000008806067223 */ /* 0x000fe200000000eb */
[----:B------:R-:W-:Y:S01]  /*3910*/  FADD R136, R12, 1 ;  /* 0x3f8000000c887421 */ /* 0x000fe20000000000 */
[----:B------:R-:W-:Y:S01]  /*3920*/  FSEL R137, R11, R137, !P2 ;  /* 0x000000890b897208 */ /* 0x000fe20005000000 */
[----:B----4-:R-:W-:Y:S01]  /*3930*/  FFMA R7, R138, R7, R239 ;  /* 0x000000078a077223 */ /* 0x010fe200000000ef */
[----:B------:R-:W-:Y:S01]  /*3940*/  FADD R138, R228, -UR12 ;  /* 0x8000000ce48a7e21 */ /* 0x000fe20008000000 */
[----:B------:R-:W4:Y:S01]  /*3950*/  LDL R235, [R1+0xec] ;  /* 0x0000ec0001eb7983 */ /* 0x000f220000100800 */
[----:B------:R-:W-:Y:S01]  /*3960*/  FSEL R136, R12, R136, !P2 ;  /* 0x000000880c887208 */ /* 0x000fe20005000000 */
[----:B--2---:R-:W-:Y:S01]  /*3970*/  FFMA R137, R139, R137, R240 ;  /* 0x000000898b897223 */ /* 0x004fe200000000f0 */
[----:B------:R-:W-:Y:S01]  /*3980*/  FMUL R138, R138, UR4 ;  /* 0x000000048a8a7c20 */ /* 0x000fe20008400000 */
[C---:B------:R-:W-:Y:S01]  /*3990*/  FADD R139, R13.reuse, 1 ;  /* 0x3f8000000d8b7421 */ /* 0x040fe20000000000 */
[----:B------:R-:W2:Y:S02]  /*39a0*/  LDL R240, [R1+0xe0] ;  /* 0x0000e00001f07983 */ /* 0x000ea40000100800 */
[----:B------:R-:W-:Y:S01]  /*39b0*/  FFMA R136, R138, R136, R252 ;  /* 0x000000888a887223 */ /* 0x000fe200000000fc */
[C---:B------:R-:W-:Y:S01]  /*39c0*/  FADD R138, R14.reuse, 1 ;  /* 0x3f8000000e8a7421 */ /* 0x040fe20000000000 */
[----:B------:R-:W-:Y:S01]  /*39d0*/  FSEL R139, R13, R139, !P2 ;  /* 0x0000008b0d8b7208 */ /* 0x000fe20005000000 */
[----:B------:R-:W3:Y:S03]  /*39e0*/  LDL R239, [R1+0xd0] ;  /* 0x0000d00001ef7983 */ /* 0x000ee60000100800 */
[----:B------:R-:W-:Y:S01]  /*39f0*/  FSEL R138, R14, R138, !P2 ;  /* 0x0000008a0e8a7208 */ /* 0x000fe20005000000 */
[----:B------:R-:W-:Y:S01]  /*3a00*/  FFMA R139, R229, R139, R243 ;  /* 0x0000008be58b7223 */ /* 0x000fe200000000f3 */
[----:B------:R-:W-:Y:S01]  /*3a10*/  FADD R229, R15, 1 ;  /* 0x3f8000000fe57421 */ /* 0x000fe20000000000 */
[----:B------:R-:W-:-:S02]  /*3a20*/  FADD R228, R16, 1 ;  /* 0x3f80000010e47421 */ /* 0x000fc40000000000 */
[----:B------:R-:W-:Y:S02]  /*3a30*/  FFMA R138, R230, R138, R237 ;  /* 0x0000008ae68a7223 */ /* 0x000fe400000000ed */
[----:B------:R-:W-:Y:S01]  /*3a40*/  FSEL R230, R15, R229, !P2 ;  /* 0x000000e50fe67208 */ /* 0x000fe20005000000 */
[----:B------:R-:W4:Y:S01]  /*3a50*/  LDL R237, [R1+0xe4] ;  /* 0x0000e40001ed7983 */ /* 0x000f220000100800 */
[----:B------:R-:W-:-:S03]  /*3a60*/  FSEL R229, R16, R228, !P2 ;  /* 0x000000e410e57208 */ /* 0x000fc60005000000 */
[----:B------:R-:W-:Y:S02]  /*3a70*/  FFMA R228, R231, R230, R236 ;  /* 0x000000e6e7e47223 */ /* 0x000fe400000000ec */
[----:B------:R-:W3:Y:S01]  /*3a80*/  LDL R236, [R1+0xe8] ;  /* 0x0000e80001ec7983 */ /* 0x000ee20000100800 */
[----:B------:R-:W-:Y:S01]  /*3a90*/  FFMA R224, R224, R229, R241 ;  /* 0x000000e5e0e07223 */ /* 0x000fe200000000f1 */
[----:B------:R-:W-:Y:S01]  /*3aa0*/  FADD R230, R17, 1 ;  /* 0x3f80000011e67421 */ /* 0x000fe20000000000 */
[----:B------:R-:W-:Y:S01]  /*3ab0*/  FADD R229, R18, 1 ;  /* 0x3f80000012e57421 */ /* 0x000fe20000000000 */
[----:B------:R-:W-:-:S03]  /*3ac0*/  FMUL R231, R226, UR4 ;  /* 0x00000004e2e77c20 */ /* 0x000fc60008400000 */
[----:B------:R-:W-:Y:S02]  /*3ad0*/  FSEL R230, R17, R230, !P2 ;  /* 0x000000e611e67208 */ /* 0x000fe40005000000 */
[----:B------:R-:W-:-:S03]  /*3ae0*/  FSEL R229, R18, R229, !P2 ;  /* 0x000000e512e57208 */ /* 0x000fc60005000000 */
[----:B------:R-:W-:Y:S01]  /*3af0*/  FFMA R226, R225, R230, R234 ;  /* 0x000000e6e1e27223 */ /* 0x000fe200000000ea */
[----:B------:R-:W-:Y:S01]  /*3b00*/  FADD R230, R19, 1 ;  /* 0x3f80000013e67421 */ /* 0x000fe20000000000 */
[----:B------:R-:W-:Y:S01]  /*3b10*/  FFMA R225, R231, R229, R233 ;  /* 0x000000e5e7e17223 */ /* 0x000fe200000000e9 */
[----:B------:R-:W3:Y:S04]  /*3b20*/  LDL R234, [R1+0xd4] ;  /* 0x0000d40001ea7983 */ /* 0x000ee80000100800 */
[----:B------:R-:W3:Y:S01]  /*3b30*/  LDL R233, [R1+0xd8] ;  /* 0x0000d80001e97983 */ /* 0x000ee20000100800 */
[----:B------:R-:W-:-:S05]  /*3b40*/  FSEL R230, R19, R230, !P2 ;  /* 0x000000e613e67208 */ /* 0x000fca0005000000 */
[----:B------:R-:W-:Y:S02]  /*3b50*/  FFMA R227, R227, R230, R232 ;  /* 0x000000e6e3e37223 */ /* 0x000fe400000000e8 */
[----:B------:R-:W3:Y:S01]  /*3b60*/  LDL R232, [R1+0xdc] ;  /* 0x0000dc0001e87983 */ /* 0x000ee20000100800 */
[----:B------:R-:W-:-:S05]  /*3b70*/  FADD R229, R20, 1 ;  /* 0x3f80000014e57421 */ /* 0x000fca0000000000 */
[----:B------:R-:W-:Y:S01]  /*3b80*/  FSEL R229, R20, R229, !P2 ;  /* 0x000000e514e57208 */ /* 0x000fe20005000000 */
[----:B------:R-:W-:Y:S01]  /*3b90*/  FADD R230, R21, 1 ;  /* 0x3f80000015e67421 */ /* 0x000fe20000000000 */
[----:B------:R-:W-:Y:S01]  /*3ba0*/  FMUL R221, R221, UR4 ;  /* 0x00000004dddd7c20 */ /* 0x000fe20008400000 */
[----:B------:R-:W-:-:S03]  /*3bb0*/  FMUL R231, R222, UR4 ;  /* 0x00000004dee77c20 */ /* 0x000fc60008400000 */
[----:B------:R-:W-:Y:S01]  /*3bc0*/  FSEL R230, R21, R230, !P2 ;  /* 0x000000e615e67208 */ /* 0x000fe20005000000 */
[----:B------:R-:W-:Y:S01]  /*3bd0*/  FMUL R223, R223, UR4 ;  /* 0x00000004dfdf7c20 */ /* 0x000fe20008400000 */
[----:B------:R-:W-:Y:S01]  /*3be0*/  FMUL R216, R216, UR4 ;  /* 0x00000004d8d87c20 */ /* 0x000fe20008400000 */
[----:B------:R-:W-:Y:S01]  /*3bf0*/  FMUL R217, R217, UR4 ;  /* 0x00000004d9d97c20 */ /* 0x000fe20008400000 */
[----:B------:R-:W-:Y:S01]  /*3c00*/  FMUL R218, R218, UR4 ;  /* 0x00000004dada7c20 */ /* 0x000fe20008400000 */
[----:B------:R-:W-:Y:S01]  /*3c10*/  FMUL R219, R219, UR4 ;  /* 0x00000004dbdb7c20 */ /* 0x000fe20008400000 */
[----:B--2---:R-:W-:Y:S01]  /*3c20*/  FFMA R220, R220, R229, R240 ;  /* 0x000000e5dcdc7223 */ /* 0x004fe200000000f0 */
[C---:B------:R-:W-:Y:S01]  /*3c30*/  FADD R229, R22.reuse, 1 ;  /* 0x3f80000016e57421 */ /* 0x040fe20000000000 */
[----:B------:R-:W2:Y:S04]  /*3c40*/  LDL R240, [R1+0xb0] ;  /* 0x0000b00001f07983 */ /* 0x000ea80000100800 */
[----:B------:R-:W-:Y:S01]  /*3c50*/  FSEL R229, R22, R229, !P2 ;  /* 0x000000e516e57208 */ /* 0x000fe20005000000 */
[----:B----4-:R-:W-:Y:S01]  /*3c60*/  FFMA R222, R221, R230, R237 ;  /* 0x000000e6ddde7223 */ /* 0x010fe200000000ed */
[----:B------:R-:W-:Y:S01]  /*3c70*/  FADD R230, R23, 1 ;  /* 0x3f80000017e67421 */ /* 0x000fe20000000000 */
[----:B------:R-:W4:Y:S02]  /*3c80*/  LDL R237, [R1+0xc4] ;  /* 0x0000c40001ed7983 */ /* 0x000f240000100800 */
[----:B---3--:R-:W-:Y:S01]  /*3c90*/  FFMA R221, R231, R229, R236 ;  /* 0x000000e5e7dd7223 */ /* 0x008fe200000000ec */
[----:B------:R-:W-:Y:S01]  /*3ca0*/  FADD R229, R24, 1 ;  /* 0x3f80000018e57421 */ /* 0x000fe20000000000 */
[----:B------:R-:W3:Y:S01]  /*3cb0*/  LDL R236, [R1+0xc8] ;  /* 0x0000c80001ec7983 */ /* 0x000ee20000100800 */
[----:B------:R-:W-:-:S03]  /*3cc0*/  FSEL R230, R23, R230, !P2 ;  /* 0x000000e617e67208 */ /* 0x000fc60005000000 */
[----:B------:R-:W-:Y:S02]  /*3cd0*/  FSEL R229, R24, R229, !P2 ;  /* 0x000000e518e57208 */ /* 0x000fe40005000000 */
[----:B------:R-:W-:Y:S01]  /*3ce0*/  FFMA R223, R223, R230, R235 ;  /* 0x000000e6dfdf7223 */ /* 0x000fe200000000eb */
[C---:B------:R-:W-:Y:S01]  /*3cf0*/  FADD R230, R25.reuse, 1 ;  /* 0x3f80000019e67421 */ /* 0x040fe20000000000 */
[----:B------:R-:W2:Y:S01]  /*3d00*/  LDL R235, [R1+0xcc] ;  /* 0x0000cc0001eb7983 */ /* 0x000ea20000100800 */
[----:B------:R-:W-:Y:S01]  /*3d10*/  FFMA R216, R216, R229, R239 ;  /* 0x000000e5d8d87223 */ /* 0x000fe200000000ef */
[----:B------:R-:W-:Y:S02]  /*3d20*/  FADD R229, R26, 1 ;  /* 0x3f8000001ae57421 */ /* 0x000fe40000000000 */
[----:B------:R-:W-:Y:S01]  /*3d30*/  FSEL R230, R25, R230, !P2 ;  /* 0x000000e619e67208 */ /* 0x000fe20005000000 */
[----:B------:R-:W-:Y:S01]  /*3d40*/  FMUL R212, R212, UR4 ;  /* 0x00000004d4d47c20 */ /* 0x000fe20008400000 */
[----:B------:R-:W2:Y:S01]  /*3d50*/  LDL R239, [R1+0xa0] ;  /* 0x0000a00001ef7983 */ /* 0x000ea20000100800 */
[----:B------:R-:W-:-:S02]  /*3d60*/  FSEL R229, R26, R229, !P2 ;  /* 0x000000e51ae57208 */ /* 0x000fc40005000000 */
[----:B------:R-:W-:Y:S01]  /*3d70*/  FFMA R217, R217, R230, R234 ;  /* 0x000000e6d9d97223 */ /* 0x000fe200000000ea */
[----:B------:R-:W-:Y:S01]  /*3d80*/  FADD R230, R27, 1 ;  /* 0x3f8000001be67421 */ /* 0x000fe20000000000 */
[----:B------:R-:W2:Y:S01]  /*3d90*/  LDL R234, [R1+0xb4] ;  /* 0x0000b40001ea7983 */ /* 0x000ea20000100800 */
[----:B------:R-:W-:-:S03]  /*3da0*/  FFMA R218, R218, R229, R233 ;  /* 0x000000e5dada7223 */ /* 0x000fc600000000e9 */
[----:B------:R-:W2:Y:S01]  /*3db0*/  LDL R233, [R1+0xb8] ;  /* 0x0000b80001e97983 */ /* 0x000ea20000100800 */
[----:B------:R-:W-:-:S05]  /*3dc0*/  FSEL R230, R27, R230, !P2 ;  /* 0x000000e61be67208 */ /* 0x000fca0005000000 */
[----:B------:R-:W-:Y:S02]  /*3dd0*/  FFMA R219, R219, R230, R232 ;  /* 0x000000e6dbdb7223 */ /* 0x000fe400000000e8 */
[----:B------:R-:W2:Y:S01]  /*3de0*/  LDL R232, [R1+0xbc] ;  /* 0x0000bc0001e87983 */ /* 0x000ea20000100800 */
[----:B------:R-:W-:-:S05]  /*3df0*/  FADD R229, R28, 1 ;  /* 0x3f8000001ce57421 */ /* 0x000fca0000000000 */
[----:B------:R-:W-:Y:S01]  /*3e00*/  FSEL R229, R28, R229, !P2 ;  /* 0x000000e51ce57208 */ /* 0x000fe20005000000 */
[----:B------:R-:W-:-:S04]  /*3e10*/  FADD R230, R29, 1 ;  /* 0x3f8000001de67421 */ /* 0x000fc80000000000 */
[----:B------:R-:W-:Y:S01]  /*3e20*/  FFMA R212, R212, R229, R238 ;  /* 0x000000e5d4d47223 */ /* 0x000fe200000000ee */
[----:B------:R-:W-:Y:S01]  /*3e30*/  FADD R229, R30, 1 ;  /* 0x3f8000001ee57421 */ /* 0x000fe20000000000 */
[----:B------:R-:W-:Y:S01]  /*3e40*/  FSEL R230, R29, R230, !P2 ;  /* 0x000000e61de67208 */ /* 0x000fe20005000000 */
[----:B------:R-:W-:Y:S01]  /*3e50*/  FMUL R213, R213, UR4 ;  /* 0x00000004d5d57c20 */ /* 0x000fe20008400000 */
[----:B------:R-:W-:Y:S01]  /*3e60*/  FMUL R231, R214, UR4 ;  /* 0x00000004d6e77c20 */ /* 0x000fe20008400000 */
[----:B------:R-:W-:Y:S01]  /*3e70*/  FMUL R215, R215, UR4 ;  /* 0x00000004d7d77c20 */ /* 0x000fe20008400000 */
[----:B------:R-:W-:Y:S01]  /*3e80*/  FSEL R229, R30, R229, !P2 ;  /* 0x000000e51ee57208 */ /* 0x000fe20005000000 */
[----:B------:R-:W-:Y:S01]  /*3e90*/  FMUL R208, R208, UR4 ;  /* 0x00000004d0d07c20 */ /* 0x000fe20008400000 */
[----:B------:R-:W2:Y:S01]  /*3ea0*/  LDL R238, [R1+0x90] ;  /* 0x0000900001ee7983 */ /* 0x000ea20000100800 */
[----:B------:R-:W-:Y:S01]  /*3eb0*/  FMUL R209, R209, UR4 ;  /* 0x00000004d1d17c20 */ /* 0x000fe20008400000 */
[----:B------:R-:W-:Y:S01]  /*3ec0*/  FMUL R211, R211, UR4 ;  /* 0x00000004d3d37c20 */ /* 0x000fe20008400000 */
[----:B----4-:R-:W-:Y:S01]  /*3ed0*/  FFMA R214, R213, R230, R237 ;  /* 0x000000e6d5d67223 */ /* 0x010fe200000000ed */
[----:B------:R-:W-:Y:S01]  /*3ee0*/  FADD R230, R31, 1 ;  /* 0x3f8000001fe67421 */ /* 0x000fe20000000000 */
[----:B------:R-:W4:Y:S01]  /*3ef0*/  LDL R237, [R1+0xa4] ;  /* 0x0000a40001ed7983 */ /* 0x000f220000100800 */
[----:B---3--:R-:W-:Y:S01]  /*3f00*/  FFMA R213, R231, R229, R236 ;  /* 0x000000e5e7d57223 */ /* 0x008fe200000000ec */
[----:B------:R-:W-:-:S02]  /*3f10*/  FADD R229, R32, 1 ;  /* 0x3f80000020e57421 */ /* 0x000fc40000000000 */
[----:B------:R-:W3:Y:S01]  /*3f20*/  LDL R236, [R1+0xa8] ;  /* 0x0000a80001ec7983 */ /* 0x000ee20000100800 */
[----:B------:R-:W-:Y:S02]  /*3f30*/  FSEL R230, R31, R230, !P2 ;  /* 0x000000e61fe67208 */ /* 0x000fe40005000000 */
[----:B------:R-:W-:-:S03]  /*3f40*/  FSEL R229, R32, R229, !P2 ;  /* 0x000000e520e57208 */ /* 0x000fc60005000000 */
[----:B--2---:R-:W-:Y:S01]  /*3f50*/  FFMA R215, R215, R230, R235 ;  /* 0x000000e6d7d77223 */ /* 0x004fe200000000eb */
[C---:B------:R-:W-:Y:S01]  /*3f60*/  FADD R230, R33.reuse, 1 ;  /* 0x3f80000021e67421 */ /* 0x040fe20000000000 */
[----:B------:R-:W2:Y:S01]  /*3f70*/  LDL R235, [R1+0xac] ;  /* 0x0000ac0001eb7983 */ /* 0x000ea20000100800 */
[----:B------:R-:W-:Y:S01]  /*3f80*/  FFMA R208, R208, R229, R240 ;  /* 0x000000e5d0d07223 */ /* 0x000fe200000000f0 */
[----:B------:R-:W-:Y:S02]  /*3f90*/  FADD R229, R34, 1 ;  /* 0x3f80000022e57421 */ /* 0x000fe40000000000 */
[----:B------:R-:W-:Y:S01]  /*3fa0*/  FSEL R230, R33, R230, !P2 ;  /* 0x000000e621e67208 */ /* 0x000fe20005000000 */
[----:B------:R-:W-:Y:S01]  /*3fb0*/  FMUL R231, R210, UR4 ;  /* 0x00000004d2e77c20 */ /* 0x000fe20008400000 */
[----:B------:R-:W-:Y:S01]  /*3fc0*/  FMUL R204, R204, UR4 ;  /* 0x00000004cccc7c20 */ /* 0x000fe20008400000 */
[----:B------:R-:W-:Y:S01]  /*3fd0*/  FSEL R229, R34, R229, !P2 ;  /* 0x000000e522e57208 */ /* 0x000fe20005000000 */
[----:B------:R-:W2:Y:S01]  /*3fe0*/  LDL R240, [R1+0x80] ;  /* 0x0000800001f07983 */ /* 0x000ea20000100800 */
[----:B------:R-:W-:Y:S01]  /*3ff0*/  FFMA R210, R209, R230, R234 ;  /* 0x000000e6d1d27223 */ /* 0x000fe200000000ea */
[----:B------:R-:W-:-:S02]  /*4000*/  FADD R230, R35, 1 ;  /* 0x3f80000023e67421 */ /* 0x000fc40000000000 */
        /* <DEDUP_REMOVED lines=36> */
[----:B------:R-:W2:Y:S01]  /*4250*/  LDL R238, [R1+0x60] ;  /* 0x0000600001ee7983 */ /* 0x000ea20000100800 */
[----:B------:R-:W-:Y:S02]  /*4260*/  FSEL R229, R42, R229, !P2 ;  /* 0x000000e52ae57208 */ /* 0x000fe40005000000 */
        /* <DEDUP_REMOVED lines=56> */
[----:B------:R-:W2:Y:S01]  /*45f0*/  LDL R238, [R1+0x44] ;  /* 0x0000440001ee7983 */ /* 0x000ea20000100800 */
[----:B------:R-:W-:Y:S01]  /*4600*/  FSEL R229, R54, R229, !P2 ;  /* 0x000000e536e57208 */ /* 0x000fe20005000000 */
[----:B------:R-:W-:Y:S01]  /*4610*/  FMUL R191, R191, UR4 ;  /* 0x00000004bfbf7c20 */ /* 0x000fe20008400000 */
        /* <DEDUP_REMOVED lines=8> */
[----:B------:R-:W-:Y:S01]  /*46a0*/  FSEL R230, R55, R230, !P2 ;  /* 0x000000e637e67208 */ /* 0x000fe20005000000 */
[----:B------:R-:W3:Y:S02]  /*46b0*/  LDL R236, [R1+0x4c] ;  /* 0x00004c0001ec7983 */ /* 0x000ee40000100800 */
[----:B------:R-:W-:Y:S02]  /*46c0*/  FSEL R229, R56, R229, !P2 ;  /* 0x000000e538e57208 */ /* 0x000fe40005000000 */
[----:B--2---:R-:W-:Y:S01]  /*46d0*/  FFMA R191, R191, R230, R235 ;  /* 0x000000e6bfbf7223 */ /* 0x004fe200000000eb */
[C---:B------:R-:W-:Y:S01]  /*46e0*/  FADD R230, R57.reuse, 1 ;  /* 0x3f80000039e67421 */ /* 0x040fe20000000000 */
[----:B------:R-:W2:Y:S01]  /*46f0*/  LDL R235, [R1+0x30] ;  /* 0x0000300001eb7983 */ /* 0x000ea20000100800 */
[----:B------:R-:W-:Y:S01]  /*4700*/  FFMA R184, R184, R229, R240 ;  /* 0x000000e5b8b87223 */ /* 0x000fe200000000f0 */
[----:B------:R-:W-:Y:S02]  /*4710*/  FADD R229, R58, 1 ;  /* 0x3f8000003ae57421 */ /* 0x000fe40000000000 */
[----:B------:R-:W-:Y:S01]  /*4720*/  FSEL R230, R57, R230, !P2 ;  /* 0x000000e639e67208 */ /* 0x000fe20005000000 */
[----:B------:R-:W-:-:S02]  /*4730*/  FMUL R231, R186, UR4 ;  /* 0x00000004bae77c20 */ /* 0x000fc40008400000 */
        /* <DEDUP_REMOVED lines=9> */
[----:B------:R-:W-:Y:S01]  /*47d0*/  FADD R229, R60, 1 ;  /* 0x3f8000003ce57421 */ /* 0x000fe20000000000 */
[----:B------:R-:W-:-:S04]  /*47e0*/  FMUL R180, R180, UR4 ;  /* 0x00000004b4b47c20 */ /* 0x000fc80008400000 */
[----:B------:R-:W-:Y:S01]  /*47f0*/  FSEL R229, R60, R229, !P2 ;  /* 0x000000e53ce57208 */ /* 0x000fe20005000000 */
[----:B------:R-:W-:-:S04]  /*4800*/  FADD R230, R61, 1 ;  /* 0x3f8000003de67421 */ /* 0x000fc80000000000 */
[----:B------:R-:W-:Y:S01]  /*4810*/  FFMA R180, R180, R229, R239 ;  /* 0x000000e5b4b47223 */ /* 0x000fe200000000ef */
[----:B------:R-:W-:Y:S01]  /*4820*/  FADD R229, R62, 1 ;  /* 0x3f8000003ee57421 */ /* 0x000fe20000000000 */
[----:B------:R-:W-:Y:S01]  /*4830*/  FSEL R230, R61, R230, !P2 ;  /* 0x000000e63de67208 */ /* 0x000fe20005000000 */
[----:B------:R-:W-:Y:S01]  /*4840*/  FMUL R181, R181, UR4 ;  /* 0x00000004b5b57c20 */ /* 0x000fe20008400000 */
[----:B------:R-:W-:Y:S02]  /*4850*/  FMUL R231, R182, UR4 ;  /* 0x00000004b6e77c20 */ /* 0x000fe40008400000 */
[----:B------:R-:W-:Y:S01]  /*4860*/  FSEL R229, R62, R229, !P2 ;  /* 0x000000e53ee57208 */ /* 0x000fe20005000000 */
[----:B------:R-:W-:Y:S01]  /*4870*/  FFMA R182, R181, R230, R238 ;  /* 0x000000e6b5b67223 */ /* 0x000fe200000000ee */
        /* <DEDUP_REMOVED lines=31> */
[----:B------:R-:W-:Y:S01]  /*4a70*/  ISETP.NE.U32.AND P0, PT, RZ, UR10, PT ;  /* 0x0000000aff007c0c */ /* 0x000fe2000bf05070 */
[----:B------:R-:W-:Y:S01]  /*4a80*/  FADD R140, R140, -UR12 ;  /* 0x8000000c8c8c7e21 */ /* 0x000fe20008000000 */
[----:B------:R-:W-:Y:S01]  /*4a90*/  FADD R141, R141, -UR12 ;  /* 0x8000000c8d8d7e21 */ /* 0x000fe20008000000 */
[----:B------:R-:W-:Y:S01]  /*4aa0*/  ULDC.U8 UR10, c[0x0][0x294] ;  /* 0x0000a500000a7ab9 */ /* 0x000fe20000000000 */
[----:B------:R-:W-:Y:S01]  /*4ab0*/  ISETP.NE.AND.EX P0, PT, RZ, UR11, PT, P0 ;  /* 0x0000000bff007c0c */ /* 0x000fe2000bf05300 */
[----:B------:R-:W-:Y:S01]  /*4ac0*/  FMUL R140, R140, UR4 ;  /* 0x000000048c8c7c20 */ /* 0x000fe20008400000 */
[----:B----4-:R-:W-:Y:S01]  /*4ad0*/  FFMA R181, R231, R229, R237 ;  /* 0x000000e5e7b57223 */ /* 0x010fe200000000ed */
[----:B------:R-:W-:-:S05]  /*4ae0*/  FADD R229, R64, 1 ;  /* 0x3f80000040e57421 */ /* 0x000fca0000000000 */
[----:B------:R-:W-:Y:S01]  /*4af0*/  FSEL R229, R64, R229, !P2 ;  /* 0x000000e540e57208 */ /* 0x000fe20005000000 */
[----:B---3--:R-:W-:Y:S01]  /*4b00*/  FFMA R183, R183, R230, R236 ;  /* 0x000000e6b7b77223 */ /* 0x008fe200000000ec */
[----:B------:R-:W-:-:S03]  /*4b10*/  FADD R230, R65, 1 ;  /* 0x3f80000041e67421 */ /* 0x000fc60000000000 */
[----:B--2---:R-:W-:Y:S01]  /*4b20*/  FFMA R176, R176, R229, R235 ;  /* 0x000000e5b0b07223 */ /* 0x004fe200000000eb */
[----:B------:R-:W-:Y:S01]  /*4b30*/  FADD R229, R66, 1 ;  /* 0x3f80000042e57421 */ /* 0x000fe20000000000 */
[----:B------:R-:W-:-:S04]  /*4b40*/  FSEL R230, R65, R230, !P2 ;  /* 0x000000e641e67208 */ /* 0x000fc80005000000 */
[----:B------:R-:W-:Y:S01]  /*4b50*/  FSEL R229, R66, R229, !P2 ;  /* 0x000000e542e57208 */ /* 0x000fe20005000000 */
[----:B------:R-:W-:Y:S01]  /*4b60*/  FFMA R177, R177, R230, R234 ;  /* 0x000000e6b1b17223 */ /* 0x000fe200000000ea */
[----:B------:R-:W-:-:S03]  /*4b70*/  FADD R230, R67, 1 ;  /* 0x3f80000043e67421 */ /* 0x000fc60000000000 */
[----:B------:R-:W-:Y:S01]  /*4b80*/  FFMA R178, R178, R229, R233 ;  /* 0x000000e5b2b27223 */ /* 0x000fe200000000e9 */
        /* <DEDUP_REMOVED lines=19> */
[----:B------:R-:W-:Y:S01]  /*4cc0*/  FSEL R230, R73, R230, !P2 ;  /* 0x000000e649e67208 */ /* 0x000fe20005000000 */
[----:B------:R-:W-:-:S03]  /*4cd0*/  FMUL R231, R170, UR4 ;  /* 0x00000004aae77c20 */ /* 0x000fc60008400000 */
        /* <DEDUP_REMOVED lines=58> */
[----:B------:R-:W-:-:S04]  /*5080*/  FFMA R229, R155, R231, R111 ;  /* 0x000000e79be57223 */ /* 0x000fc8000000006f */
[----:B------:R-:W-:Y:S01]  /*5090*/  FFMA R155, R148, R230, R116 ;  /* 0x000000e6949b7223 */ /* 0x000fe20000000074 */
[----:B------:R-:W-:-:S05]  /*50a0*/  FADD R148, R114, 1 ;  /* 0x3f80000072947421 */ /* 0x000fca0000000000 */
[----:B------:R-:W-:-:S05]  /*50b0*/  FSEL R148, R114, R148, !P2 ;  /* 0x0000009472947208 */ /* 0x000fca0005000000 */
        /* <DEDUP_REMOVED lines=10> */
[----:B------:R-:W-:Y:S01]  /*5160*/  FADD R140, R129, 1 ;  /* 0x3f800000818c7421 */ /* 0x000fe20000000000 */
[----:B------:R-:W-:Y:S01]  /*5170*/  ISETP.NE.AND P1, PT, RZ, UR10, PT ;  /* 0x0000000aff007c0c */ /* 0x000fe2000bf25270 */
[----:B------:R-:W-:Y:S01]  /*5180*/  FMUL R141, R141, UR4 ;  /* 0x000000048d8d7c20 */ /* 0x000fe20008400000 */
[----:B------:R-:W-:Y:S02]  /*5190*/  @P0 FMNMX R2, R2, |R0|, !PT ;  /* 0x4000000002020209 */ /* 0x000fe40007800000 */
[----:B------:R-:W-:Y:S02]  /*51a0*/  FSEL R140, R129, R140, !P2 ;  /* 0x0000008c818c7208 */ /* 0x000fe40005000000 */
[----:B------:R-:W-:-:S03]  /*51b0*/  @P0 FMNMX R2, R2, |R6|, !PT ;  /* 0x4000000602020209 */ /* 0x000fc60007800000 */
[----:B------:R-:W-:Y:S01]  /*51c0*/  FFMA R238, R141, R140, R133 ;  /* 0x0000008c8dee7223 */ /* 0x000fe20000000085 */
[----:B------:R-:W-:Y:S01]  /*51d0*/  FADD R140, R130, 1 ;  /* 0x3f800000828c7421 */ /* 0x000fe20000000000 */
[----:B------:R-:W-:Y:S01]  /*51e0*/  FADD R142, R142, -UR12 ;  /* 0x8000000c8e8e7e21 */ /* 0x000fe20008000000 */
[----:B------:R-:W-:Y:S01]  /*51f0*/  @P0 FMNMX R2, R2, |R7|, !PT ;  /* 0x4000000702020209 */ /* 0x000fe20007800000 */
[----:B------:R-:W-:Y:S02]  /*5200*/  @P1 FMUL R7, R7, UR5 ;  /* 0x0000000507071c20 */ /* 0x000fe40008400000 */
[----:B------:R-:W-:Y:S01]  /*5210*/  FSEL R140, R130, R140, !P2 ;  /* 0x0000008c828c7208 */ /* 0x000fe20005000000 */
[----:B------:R-:W-:Y:S01]  /*5220*/  FMUL R142, R142, UR4 ;  /* 0x000000048e8e7c20 */ /* 0x000fe20008400000 */
[----:B------:R-:W-:Y:S01]  /*5230*/  @P0 FMNMX R2, R2, |R137|, !PT ;  /* 0x4000008902020209 */ /* 0x000fe20007800000 */
[----:B------:R-:W-:Y:S01]  /*5240*/  @P1 FMUL R137, R137, UR5 ;  /* 0x0000000589891c20 */ /* 0x000fe20008400000 */
[----:B------:R-:W-:Y:S01]  /*5250*/  @P1 FMUL R6, R6, UR5 ;  /* 0x0000000506061c20 */ /* 0x000fe20008400000 */
[----:B------:R-:W-:Y:S01]  /*5260*/  FFMA R239, R142, R140, R134 ;  /* 0x0000008c8eef7223 */ /* 0x000fe20000000086 */
[----:B------:R-:W-:Y:S01]  /*5270*/  FADD R140, R131, 1 ;  /* 0x3f800000838c7421 */ /* 0x000fe20000000000 */
[----:B------:R-:W0:Y:S01]  /*5280*/  F2F.BF16.F32 R7, R7 ;  /* 0x0000000700077304 */ /* 0x000e220000202000 */
[----:B------:R-:W-:Y:S01]  /*5290*/  FADD R143, R143, -UR12 ;  /* 0x8000000c8f8f7e21 */ /* 0x000fe20008000000 */
[----:B------:R-:W-:Y:S01]  /*52a0*/  @P1 FMUL R0, R0, UR5 ;  /* 0x0000000500001c20 */ /* 0x000fe20008400000 */
[----:B------:R-:W-:-:S02]  /*52b0*/  F2FP.BF16.F32.PACK_AB R6, RZ, R6 ;  /* 0x00000006ff06723e */ /* 0x000fc400000010ff */
[----:B------:R-:W-:-:S03]  /*52c0*/  FSEL R140, R131, R140, !P2 ;  /* 0x0000008c838c7208 */ /* 0x000fc60005000000 */
[----:B------:R-:W1:Y:S01]  /*52d0*/  F2F.BF16.F32 R137, R137 ;  /* 0x0000008900897304 */ /* 0x000e620000202000 */
[----:B------:R-:W-:Y:S01]  /*52e0*/  FMUL R143, R143, UR4 ;  /* 0x000000048f8f7c20 */ /* 0x000fe20008400000 */
[----:B------:R-:W-:Y:S02]  /*52f0*/  F2FP.BF16.F32.PACK_AB R0, RZ, R0 ;  /* 0x00000000ff00723e */ /* 0x000fe400000010ff */
[----:B------:R-:W-:Y:S01]  /*5300*/  LOP3.LUT R6, R6, 0xffff, RZ, 0xc0, !PT ;  /* 0x0000ffff06067812 */ /* 0x000fe200078ec0ff */
[----:B------:R-:W-:Y:S01]  /*5310*/  FFMA R240, R143, R140, R135 ;  /* 0x0000008c8ff07223 */ /* 0x000fe20000000087 */
[----:B------:R-:W-:Y:S02]  /*5320*/  @P0 FMNMX R2, R2, |R136|, !PT ;  /* 0x4000008802020209 */ /* 0x000fe40007800000 */
[----:B------:R-:W-:Y:S02]  /*5330*/  PRMT R140, R0, 0x7610, R140 ;  /* 0x00007610008c7816 */ /* 0x000fe4000000008c */
[----:B------:R-:W-:-:S02]  /*5340*/  SHF.L.U64.HI R0, R6, 0x10, RZ ;  /* 0x0000001006007819 */ /* 0x000fc400000102ff */
[----:B------:R-:W-:Y:S02]  /*5350*/  @P0 FMNMX R2, R2, |R139|, !PT ;  /* 0x4000008b02020209 */ /* 0x000fe40007800000 */
[----:B0-----:R-:W-:Y:S02]  /*5360*/  LOP3.LUT R0, R0, R7, RZ, 0xfc, !PT ;  /* 0x0000000700007212 */ /* 0x001fe400078efcff */
[----:B-1----:R-:W-:Y:S02]  /*5370*/  SHF.L.U32 R7, R137, 0x10, RZ ;  /* 0x0000001089077819 */ /* 0x002fe400000006ff */
[----:B------:R-:W-:Y:S01]  /*5380*/  @P0 FMNMX R2, R2, |R138|, !PT ;  /* 0x4000008a02020209 */ /* 0x000fe20007800000 */
[----:B------:R-:W-:Y:S01]  /*5390*/  @P1 FMUL R138, R138, UR5 ;  /* 0x000000058a8a1c20 */ /* 0x000fe20008400000 */
[----:B------:R-:W-:Y:S01]  /*53a0*/  @P1 FMUL R139, R139, UR5 ;  /* 0x000000058b8b1c20 */ /* 0x000fe20008400000 */
[----:B------:R-:W-:Y:S01]  /*53b0*/  LOP3.LUT R7, R0, R7, RZ, 0xfc, !PT ;  /* 0x0000000700077212 */ /* 0x000fe200078efcff */
[----:B------:R-:W-:Y:S01]  /*53c0*/  @P1 FMUL R136, R136, UR5 ;  /* 0x0000000588881c20 */ /* 0x000fe20008400000 */
[----:B------:R0:W1:Y:S02]  /*53d0*/  F2F.BF16.F32 R0, R138 ;  /* 0x0000008a00007304 */ /* 0x0000640000202000 */
[----:B------:R-:W-:-:S02]  /*53e0*/  F2FP.BF16.F32.PACK_AB R139, RZ, R139 ;  /* 0x0000008bff8b723e */ /* 0x000fc400000010ff */
[----:B------:R-:W-:Y:S02]  /*53f0*/  F2FP.BF16.F32.PACK_AB R137, RZ, R136 ;  /* 0x00000088ff89723e */ /* 0x000fe400000010ff */
[----:B------:R-:W-:Y:S02]  /*5400*/  LOP3.LUT R136, R139, 0xffff, RZ, 0xc0, !PT ;  /* 0x0000ffff8b887812 */ /* 0x000fe400078ec0ff */
[----:B------:R-:W-:Y:S02]  /*5410*/  @P0 FMNMX R2, R2, |R228|, !PT ;  /* 0x400000e402020209 */ /* 0x000fe40007800000 */
[----:B0-----:R-:W-:Y:S02]  /*5420*/  PRMT R138, R137, 0x7610, R138 ;  /* 0x00007610898a7816 */ /* 0x001fe4000000008a */
[----:B------:R-:W-:Y:S01]  /*5430*/  SHF.L.U64.HI R137, R136, 0x10, RZ ;  /* 0x0000001088897819 */ /* 0x000fe200000102ff */
[----:B------:R-:W-:Y:S01]  /*5440*/  @P1 FMUL R228, R228, UR5 ;  /* 0x00000005e4e41c20 */ /* 0x000fe20008400000 */
[----:B------:R-:W-:-:S02]  /*5450*/  @P0 FMNMX R2, R2, |R224|, !PT ;  /* 0x400000e002020209 */ /* 0x000fc40007800000 */
[----:B-1----:R-:W-:Y:S02]  /*5460*/  LOP3.LUT R0, R137, R0, RZ, 0xfc, !PT ;  /* 0x0000000089007212 */ /* 0x002fe400078efcff */
[----:B------:R-:W0:Y:S01]  /*5470*/  F2F.BF16.F32 R137, R228 ;  /* 0x000000e400897304 */ /* 0x000e220000202000 */
[----:B------:R-:W-:Y:S01]  /*5480*/  @P0 FMNMX R2, R2, |R226|, !PT ;  /* 0x400000e202020209 */ /* 0x000fe20007800000 */
[----:B------:R-:W-:-:S03]  /*5490*/  @P1 FMUL R226, R226, UR5 ;  /* 0x00000005e2e21c20 */ /* 0x000fc60008400000 */
[----:B------:R-:W-:Y:S01]  /*54a0*/  @P0 FMNMX R2, R2, |R225|, !PT ;  /* 0x400000e102020209 */ /* 0x000fe20007800000 */
[----:B------:R-:W-:Y:S01]  /*54b0*/  @P1 FMUL R225, R225, UR5 ;  /* 0x00000005e1e11c20 */ /* 0x000fe20008400000 */
[----:B------:R-:W-:-:S03]  /*54c0*/  PRMT R136, R138, 0x5410, R136 ;  /* 0x000054108a887816 */ /* 0x000fc60000000088 */
[----:B------:R-:W1:Y:S01]  /*54d0*/  F2F.BF16.F32 R139, R225 ;  /* 0x000000e1008b7304 */ /* 0x000e620000202000 */
[----:B------:R-:W-:Y:S02]  /*54e0*/  F2FP.BF16.F32.PACK_AB R138, RZ, R226 ;  /* 0x000000e2ff8a723e */ /* 0x000fe400000010ff */
[----:B------:R-:W-:Y:S02]  /*54f0*/  @P0 FMNMX R2, R2, |R227|, !PT ;  /* 0x400000e302020209 */ /* 0x000fe40007800000 */
[----:B0-----:R-:W-:Y:S02]  /*5500*/  SHF.L.U32 R137, R137, 0x10, RZ ;  /* 0x0000001089897819 */ /* 0x001fe400000006ff */
[----:B------:R-:W-:Y:S02]  /*5510*/  LOP3.LUT R141, R138, 0xffff, RZ, 0xc0, !PT ;  /* 0x0000ffff8a8d7812 */ /* 0x000fe400078ec0ff */
[----:B------:R-:W-:Y:S02]  /*5520*/  @P0 FMNMX R2, R2, |R220|, !PT ;  /* 0x400000dc02020209 */ /* 0x000fe40007800000 */
[----:B------:R-:W-:Y:S01]  /*5530*/  LOP3.LUT R137, R0, R137, RZ, 0xfc, !PT ;  /* 0x0000008900897212 */ /* 0x000fe200078efcff */
[----:B------:R-:W-:Y:S01]  /*5540*/  @P1 FMUL R227, R227, UR5 ;  /* 0x00000005e3e31c20 */ /* 0x000fe20008400000 */
[----:B------:R-:W-:-:S02]  /*5550*/  SHF.L.U64.HI R0, R141, 0x10, RZ ;  /* 0x000000108d007819 */ /* 0x000fc400000102ff */
[----:B------:R-:W-:Y:S01]  /*5560*/  @P0 FMNMX R2, R2, |R222|, !PT ;  /* 0x400000de02020209 */ /* 0x000fe20007800000 */
[----:B------:R-:W-:Y:S01]  /*5570*/  @P1 FMUL R224, R224, UR5 ;  /* 0x00000005e0e01c20 */ /* 0x000fe20008400000 */
[----:B-1----:R-:W-:Y:S02]  /*5580*/  LOP3.LUT R0, R0, R139, RZ, 0xfc, !PT ;  /* 0x0000008b00007212 */ /* 0x002fe400078efcff */
[----:B------:R-:W0:Y:S01]  /*5590*/  F2F.BF16.F32 R139, R227 ;  /* 0x000000e3008b7304 */ /* 0x000e220000202000 */
[----:B------:R-:W-:Y:S02]  /*55a0*/  @P0 FMNMX R2, R2, |R221|, !PT ;  /* 0x400000dd02020209 */ /* 0x000fe40007800000 */
[----:B------:R-:W-:Y:S01]  /*55b0*/  PRMT R6, R140, 0x5410, R6 ;  /* 0x000054108c067816 */ /* 0x000fe20000000006 */
[----:B------:R-:W-:Y:S01]  /*55c0*/  @P1 FMUL R221, R221, UR5 ;  /* 0x00000005dddd1c20 */ /* 0x000fe20008400000 */
[----:B------:R-:W-:Y:S02]  /*55d0*/  F2FP.BF16.F32.PACK_AB R140, RZ, R224 ;  /* 0x000000e0ff8c723e */ /* 0x000fe400000010ff */
[----:B------:R-:W-:Y:S01]  /*55e0*/  @P0 FMNMX R2, R2, |R223|, !PT ;  /* 0x400000df02020209 */ /* 0x000fe20007800000 */
[----:B------:R-:W-:Y:S01]  /*55f0*/  @P1 FMUL R223, R223, UR5 ;  /* 0x00000005dfdf1c20 */ /* 0x000fe20008400000 */
[----:B------:R-:W-:Y:S01]  /*5600*/  @P1 FMUL R222, R222, UR5 ;  /* 0x00000005dede1c20 */ /* 0x000fe20008400000 */
[----:B------:R-:W-:-:S02]  /*5610*/  PRMT R138, R140, 0x5410, R141 ;  /* 0x000054108c8a7816 */ /* 0x000fc4000000008d */
[----:B------:R-:W1:Y:S02]  /*5620*/  F2F.BF16.F32 R141, R221 ;  /* 0x000000dd008d7304 */ /* 0x000e640000202000 */
[----:B------:R-:W-:Y:S02]  /*5630*/  F2FP.BF16.F32.PACK_AB R143, RZ, R222 ;  /* 0x000000deff8f723e */ /* 0x000fe400000010ff */
[----:B------:R-:W-:-:S04]  /*5640*/  @P0 FMNMX R2, R2, |R216|, !PT ;  /* 0x400000d802020209 */ /* 0x000fc80007800000 */
[----:B------:R-:W2:Y:S01]  /*5650*/  F2F.BF16.F32 R142, R223 ;  /* 0x000000df008e7304 */ /* 0x000ea20000202000 */
[----:B0-----:R-:W-:Y:S02]  /*5660*/  SHF.L.U32 R139, R139, 0x10, RZ ;  /* 0x000000108b8b7819 */ /* 0x001fe400000006ff */
[----:B------:R-:W-:Y:S01]  /*5670*/  LOP3.LUT R143, R143, 0xffff, RZ, 0xc0, !PT ;  /* 0x0000ffff8f8f7812 */ /* 0x000fe200078ec0ff */
[----:B------:R-:W-:Y:S01]  /*5680*/  FADD R148, R121, 1 ;  /* 0x3f80000079947421 */ /* 0x000fe20000000000 */
[----:B------:R-:W-:Y:S01]  /*5690*/  @P0 FMNMX R2, R2, |R217|, !PT ;  /* 0x400000d902020209 */ /* 0x000fe20007800000 */
[----:B------:R-:W-:Y:S01]  /*56a0*/  FADD R145, R145, -UR12 ;  /* 0x8000000c91917e21 */ /* 0x000fe20008000000 */
[----:B------:R-:W-:Y:S01]  /*56b0*/  LOP3.LUT R139, R0, R139, RZ, 0xfc, !PT ;  /* 0x0000008b008b7212 */ /* 0x000fe200078efcff */
[----:B------:R-:W-:Y:S01]  /*56c0*/  @P1 FMUL R220, R220, UR5 ;  /* 0x00000005dcdc1c20 */ /* 0x000fe20008400000 */
[----:B------:R-:W-:Y:S02]  /*56d0*/  SHF.L.U64.HI R0, R143, 0x10, RZ ;  /* 0x000000108f007819 */ /* 0x000fe400000102ff */
[----:B------:R-:W-:Y:S01]  /*56e0*/  @P0 FMNMX R2, R2, |R218|, !PT ;  /* 0x400000da02020209 */ /* 0x000fe20007800000 */
[----:B------:R-:W-:Y:S01]  /*56f0*/  FMUL R145, R145, UR4 ;  /* 0x0000000491917c20 */ /* 0x000fe20008400000 */
[----:B------:R-:W-:-:S02]  /*5700*/  FSEL R148, R121, R148, !P2 ;  /* 0x0000009479947208 */ /* 0x000fc40005000000 */
[----:B-1----:R-:W-:Y:S01]  /*5710*/  LOP3.LUT R0, R0, R141, RZ, 0xfc, !PT ;  /* 0x0000008d00007212 */ /* 0x002fe200078efcff */
[----:B------:R-:W-:Y:S01]  /*5720*/  @P1 FMUL R218, R218, UR5 ;  /* 0x00000005dada1c20 */ /* 0x000fe20008400000 */
[----:B--2---:R-:W-:Y:S02]  /*5730*/  SHF.L.U32 R142, R142, 0x10, RZ ;  /* 0x000000108e8e7819 */ /* 0x004fe400000006ff */
[----:B------:R-:W-:Y:S02]  /*5740*/  F2FP.BF16.F32.PACK_AB R140, RZ, R220 ;  /* 0x000000dcff8c723e */ /* 0x000fe400000010ff */
[----:B------:R-:W-:Y:S01]  /*5750*/  @P0 FMNMX R2, R2, |R219|, !PT ;  /* 0x400000db02020209 */ /* 0x000fe20007800000 */
[----:B------:R-:W-:Y:S01]  /*5760*/  @P1 FMUL R219, R219, UR5 ;  /* 0x00000005dbdb1c20 */ /* 0x000fe20008400000 */
[----:B------:R-:W-:Y:S01]  /*5770*/  FFMA R234, R145, R148, R125 ;  /* 0x0000009491ea7223 */ /* 0x000fe2000000007d */
[----:B------:R-:W-:Y:S01]  /*5780*/  @P1 FMUL R217, R217, UR5 ;  /* 0x00000005d9d91c20 */ /* 0x000fe20008400000 */
[----:B------:R-:W-:Y:S01]  /*5790*/  FADD R145, R123, 1 ;  /* 0x3f8000007b917421 */ /* 0x000fe20000000000 */
[----:B------:R-:W-:Y:S01]  /*57a0*/  LOP3.LUT R141, R0, R142, RZ, 0xfc, !PT ;  /* 0x0000008e008d7212 */ /* 0x000fe200078efcff */
[----:B------:R-:W-:Y:S01]  /*57b0*/  FADD R147, R147, -UR12 ;  /* 0x8000000c93937e21 */ /* 0x000fe20008000000 */
[----:B------:R-:W-:Y:S01]  /*57c0*/  PRMT R140, R140, 0x5410, R143 ;  /* 0x000054108c8c7816 */ /* 0x000fe2000000008f */
[----:B------:R-:W0:Y:S01]  /*57d0*/  F2F.BF16.F32 R0, R218 ;  /* 0x000000da00007304 */ /* 0x000e220000202000 */
[----:B------:R-:W-:Y:S01]  /*57e0*/  @P1 FMUL R216, R216, UR5 ;  /* 0x00000005d8d81c20 */ /* 0x000fe20008400000 */
[----:B------:R-:W-:Y:S01]  /*57f0*/  F2FP.BF16.F32.PACK_AB R142, RZ, R217 ;  /* 0x000000d9ff8e723e */ /* 0x000fe200000010ff */
[----:B------:R-:W-:Y:S01]  /*5800*/  FMUL R147, R147, UR4 ;  /* 0x0000000493937c20 */ /* 0x000fe20008400000 */
[----:B------:R-:W-:-:S04]  /*5810*/  FSEL R145, R123, R145, !P2 ;  /* 0x000000917b917208 */ /* 0x000fc80005000000 */
[----:B------:R-:W1:Y:S01]  /*5820*/  F2F.BF16.F32 R143, R219 ;  /* 0x000000db008f7304 */ /* 0x000e620000202000 */
[----:B------:R-:W-:Y:S02]  /*5830*/  F2FP.BF16.F32.PACK_AB R144, RZ, R216 ;  /* 0x000000d8ff90723e */ /* 0x000fe400000010ff */
[----:B------:R-:W-:Y:S01]  /*5840*/  LOP3.LUT R142, R142, 0xffff, RZ, 0xc0, !PT ;  /* 0x0000ffff8e8e7812 */ /* 0x000fe200078ec0ff */
[----:B------:R-:W-:Y:S01]  /*5850*/  FFMA R237, R147, R145, R127 ;  /* 0x0000009193ed7223 */ /* 0x000fe2000000007f */
[----:B------:R-:W-:Y:S02]  /*5860*/  @P0 FMNMX R2, R2, |R212|, !PT ;  /* 0x400000d402020209 */ /* 0x000fe40007800000 */
[----:B------:R-:W-:Y:S02]  /*5870*/  PRMT R145, R144, 0x7610, R145 ;  /* 0x0000761090917816 */ /* 0x000fe40000000091 */
[----:B------:R-:W-:Y:S02]  /*5880*/  SHF.L.U64.HI R144, R142, 0x10, RZ ;  /* 0x000000108e907819 */ /* 0x000fe400000102ff */
[----:B------:R-:W-:-:S02]  /*5890*/  @P0 FMNMX R2, R2, |R214|, !PT ;  /* 0x400000d602020209 */ /* 0x000fc40007800000 */
[----:B0-----:R-:W-:Y:S02]  /*58a0*/  LOP3.LUT R0, R144, R0, RZ, 0xfc, !PT ;  /* 0x0000000090007212 */ /* 0x001fe400078efcff */
[----:B-1----:R-:W-:Y:S02]  /*58b0*/  SHF.L.U32 R143, R143, 0x10, RZ ;  /* 0x000000108f8f7819 */ /* 0x002fe400000006ff */
[----:B------:R-:W-:Y:S01]  /*58c0*/  @P0 FMNMX R2, R2, |R213|, !PT ;  /* 0x400000d502020209 */ /* 0x000fe20007800000 */
[----:B------:R-:W-:Y:S01]  /*58d0*/  @P1 FMUL R213, R213, UR5 ;  /* 0x00000005d5d51c20 */ /* 0x000fe20008400000 */
[----:B------:R-:W-:Y:S01]  /*58e0*/  @P1 FMUL R214, R214, UR5 ;  /* 0x00000005d6d61c20 */ /* 0x000fe20008400000 */
[----:B------:R-:W-:Y:S01]  /*58f0*/  LOP3.LUT R143, R0, R143, RZ, 0xfc, !PT ;  /* 0x0000008f008f7212 */ /* 0x000fe200078efcff */
[----:B------:R-:W-:Y:S01]  /*5900*/  @P1 FMUL R212, R212, UR5 ;  /* 0x00000005d4d41c20 */ /* 0x000fe20008400000 */
[----:B------:R-:W0:Y:S01]  /*5910*/  F2F.BF16.F32 R0, R213 ;  /* 0x000000d500007304 */ /* 0x000e220000202000 */
[----:B------:R-:W-:-:S02]  /*5920*/  @P0 FMNMX R2, R2, |R215|, !PT ;  /* 0x400000d702020209 */ /* 0x000fc40007800000 */
[----:B------:R-:W-:Y:S02]  /*5930*/  F2FP.BF16.F32.PACK_AB R144, RZ, R214 ;  /* 0x000000d6ff90723e */ /* 0x000fe400000010ff */
[----:B------:R-:W-:Y:S01]  /*5940*/  PRMT R142, R145, 0x5410, R142 ;  /* 0x00005410918e7816 */ /* 0x000fe2000000008e */
[----:B------:R-:W-:Y:S01]  /*5950*/  FADD R230, R113, 1 ;  /* 0x3f80000071e67421 */ /* 0x000fe20000000000 */
[----:B------:R-:W-:Y:S01]  /*5960*/  F2FP.BF16.F32.PACK_AB R145, RZ, R212 ;  /* 0x000000d4ff91723e */ /* 0x000fe200000010ff */
[----:B------:R-:W-:Y:S01]  /*5970*/  FADD R149, R149, -UR12 ;  /* 0x8000000c95957e21 */ /* 0x000fe20008000000 */
[----:B------:R-:W-:Y:S01]  /*5980*/  @P0 FMNMX R2, R2, |R208|, !PT ;  /* 0x400000d002020209 */ /* 0x000fe20007800000 */
[----:B------:R-:W-:Y:S01]  /*5990*/  @P1 FMUL R215, R215, UR5 ;  /* 0x00000005d7d71c20 */ /* 0x000fe20008400000 */
[----:B------:R-:W-:Y:S01]  /*59a0*/  LOP3.LUT R144, R144, 0xffff, RZ, 0xc0, !PT ;  /* 0x0000ffff90907812 */ /* 0x000fe200078ec0ff */
[----:B------:R-:W-:Y:S01]  /*59b0*/  FADD R151, R151, -UR12 ;  /* 0x8000000c97977e21 */ /* 0x000fe20008000000 */
[----:B------:R-:W-:Y:S01]  /*59c0*/  PRMT R146, R145, 0x7610, R146 ;  /* 0x0000761091927816 */ /* 0x000fe20000000092 */
[----:B------:R-:W2:Y:S01]  /*59d0*/  LDL.LU R214, [R1+0x28] ;  /* 0x0000280001d67983 */ /* 0x000ea20000300800 */
[----:B------:R-:W-:-:S02]  /*59e0*/  @P0 FMNMX R2, R2, |R210|, !PT ;  /* 0x400000d202020209 */ /* 0x000fc40007800000 */
[----:B------:R-:W-:Y:S01]  /*59f0*/  SHF.L.U64.HI R145, R144, 0x10, RZ ;  /* 0x0000001090917819 */ /* 0x000fe200000102ff */
[----:B------:R-:W-:Y:S01]  /*5a00*/  FMUL R149, R149, UR4 ;  /* 0x0000000495957c20 */ /* 0x000fe20008400000 */
[----:B------:R-:W-:Y:S02]  /*5a10*/  @P0 FMNMX R2, R2, |R209|, !PT ;  /* 0x400000d102020209 */ /* 0x000fe40007800000 */
[----:B------:R-:W-:Y:S01]  /*5a20*/  FSEL R230, R113, R230, !P2 ;  /* 0x000000e671e67208 */ /* 0x000fe20005000000 */
[----:B------:R-:W-:Y:S01]  /*5a30*/  @P1 FMUL R208, R208, UR5 ;  /* 0x00000005d0d01c20 */ /* 0x000fe20008400000 */
[----:B0-----:R-:W-:Y:S01]  /*5a40*/  LOP3.LUT R0, R145, R0, RZ, 0xfc, !PT ;  /* 0x0000000091007212 */ /* 0x001fe200078efcff */
[----:B------:R-:W-:Y:S01]  /*5a50*/  FMUL R151, R151, UR4 ;  /* 0x0000000497977c20 */ /* 0x000fe20008400000 */
[----:B------:R-:W0:Y:S01]  /*5a60*/  F2F.BF16.F32 R145, R215 ;  /* 0x000000d700917304 */ /* 0x000e220000202000 */
[----:B------:R-:W-:Y:S01]  /*5a70*/  @P0 FMNMX R2, R2, |R211|, !PT ;  /* 0x400000d302020209 */ /* 0x000fe20007800000 */
[----:B------:R-:W-:Y:S01]  /*5a80*/  FFMA R230, R149, R230, R117 ;  /* 0x000000e695e67223 */ /* 0x000fe20000000075 */
[----:B------:R-:W-:Y:S01]  /*5a90*/  FADD R149, R115, 1 ;  /* 0x3f80000073957421 */ /* 0x000fe20000000000 */
[----:B------:R-:W-:Y:S01]  /*5aa0*/  @P1 FMUL R210, R210, UR5 ;  /* 0x00000005d2d21c20 */ /* 0x000fe20008400000 */
[----:B------:R-:W-:Y:S01]  /*5ab0*/  @P0 FMNMX R2, R2, |R204|, !PT ;  /* 0x400000cc02020209 */ /* 0x000fe20007800000 */
[----:B------:R-:W-:Y:S01]  /*5ac0*/  @P1 FMUL R209, R209, UR5 ;  /* 0x00000005d1d11c20 */ /* 0x000fe20008400000 */
[----:B------:R-:W-:Y:S01]  /*5ad0*/  PRMT R144, R146, 0x5410, R144 ;  /* 0x0000541092907816 */ /* 0x000fe20000000090 */
[----:B------:R-:W3:Y:S01]  /*5ae0*/  LDL.LU R213, [R1+0x24] ;  /* 0x0000240001d57983 */ /* 0x000ee20000300800 */
[----:B------:R-:W-:Y:S01]  /*5af0*/  FSEL R149, R115, R149, !P2 ;  /* 0x0000009573957208 */ /* 0x000fe20005000000 */
[----:B------:R-:W1:Y:S01]  /*5b00*/  F2F.BF16.F32 R147, R209 ;  /* 0x000000d100937304 */ /* 0x000e620000202000 */
[----:B------:R-:W-:Y:S01]  /*5b10*/  @P0 FMNMX R2, R2, |R205|, !PT ;  /* 0x400000cd02020209 */ /* 0x000fe20007800000 */
[----:B------:R-:W-:Y:S01]  /*5b20*/  @P1 FMUL R211, R211, UR5 ;  /* 0x00000005d3d31c20 */ /* 0x000fe20008400000 */
[----:B------:R-:W-:Y:S01]  /*5b30*/  F2FP.BF16.F32.PACK_AB R146, RZ, R210 ;  /* 0x000000d2ff92723e */ /* 0x000fe200000010ff */
[----:B------:R-:W-:Y:S01]  /*5b40*/  FFMA R233, R151, R149, R119 ;  /* 0x0000009597e97223 */ /* 0x000fe20000000077 */
[----:B------:R-:W-:Y:S01]  /*5b50*/  @P0 FMNMX R2, R2, |R206|, !PT ;  /* 0x400000ce02020209 */ /* 0x000fe20007800000 */
[----:B------:R-:W4:Y:S01]  /*5b60*/  LDL.LU R212, [R1+0x20] ;  /* 0x0000200001d47983 */ /* 0x000f220000300800 */
[----:B------:R-:W-:-:S02]  /*5b70*/  F2FP.BF16.F32.PACK_AB R148, RZ, R208 ;  /* 0x000000d0ff94723e */ /* 0x000fc400000010ff */
[----:B0-----:R-:W-:Y:S02]  /*5b80*/  SHF.L.U32 R145, R145, 0x10, RZ ;  /* 0x0000001091917819 */ /* 0x001fe400000006ff */
[----:B------:R-:W-:Y:S02]  /*5b90*/  LOP3.LUT R149, R146, 0xffff, RZ, 0xc0, !PT ;  /* 0x0000ffff92957812 */ /* 0x000fe400078ec0ff */
[----:B------:R-:W-:Y:S01]  /*5ba0*/  @P0 FMNMX R2, R2, |R207|, !PT ;  /* 0x400000cf02020209 */ /* 0x000fe20007800000 */
[----:B------:R-:W-:Y:S01]  /*5bb0*/  @P1 FMUL R207, R207, UR5 ;  /* 0x00000005cfcf1c20 */ /* 0x000fe20008400000 */
[----:B------:R-:W-:Y:S01]  /*5bc0*/  LOP3.LUT R145, R0, R145, RZ, 0xfc, !PT ;  /* 0x0000009100917212 */ /* 0x000fe200078efcff */
[----:B------:R-:W-:Y:S01]  /*5bd0*/  @P1 FMUL R205, R205, UR5 ;  /* 0x00000005cdcd1c20 */ /* 0x000fe20008400000 */
[----:B------:R-:W-:Y:S01]  /*5be0*/  PRMT R146, R148, 0x5410, R149 ;  /* 0x0000541094927816 */ /* 0x000fe20000000095 */
[----:B------:R-:W-:Y:S01]  /*5bf0*/  @P1 FMUL R204, R204, UR5 ;  /* 0x00000005cccc1c20 */ /* 0x000fe20008400000 */
[----:B------:R-:W-:Y:S01]  /*5c00*/  SHF.L.U64.HI R0, R149, 0x10, RZ ;  /* 0x0000001095007819 */ /* 0x000fe200000102ff */
[----:B------:R0:W-:Y:S01]  /*5c10*/  F2F.BF16.F32 R148, R211 ;  /* 0x000000d300947304 */ /* 0x0001e20000202000 */
[----:B------:R-:W-:Y:S01]  /*5c20*/  @P1 FMUL R206, R206, UR5 ;  /* 0x00000005cece1c20 */ /* 0x000fe20008400000 */
[----:B------:R-:W-:-:S02]  /*5c30*/  F2FP.BF16.F32.PACK_AB R150, RZ, R205 ;  /* 0x000000cdff96723e */ /* 0x000fc400000010ff */
[----:B-1----:R-:W-:Y:S01]  /*5c40*/  LOP3.LUT R147, R0, R147, RZ, 0xfc, !PT ;  /* 0x0000009300937212 */ /* 0x002fe200078efcff */
[----:B0-----:R-:W4:Y:S03]  /*5c50*/  LDL.LU R211, [R1+0x1c] ;  /* 0x00001c0001d37983 */ /* 0x001f260000300800 */
[----:B------:R0:W-:Y:S01]  /*5c60*/  F2F.BF16.F32 R149, R207 ;  /* 0x000000cf00957304 */ /* 0x0001e20000202000 */
[----:B------:R-:W4:Y:S01]  /*5c70*/  LDL.LU R210, [R1+0x18] ;  /* 0x0000180001d27983 */ /* 0x000f220000300800 */
[----:B------:R-:W-:-:S03]  /*5c80*/  F2FP.BF16.F32.PACK_AB R151, RZ, R204 ;  /* 0x000000ccff97723e */ /* 0x000fc600000010ff */
[----:B------:R-:W4:Y:S03]  /*5c90*/  LDL.LU R209, [R1+0x14] ;  /* 0x0000140001d17983 */ /* 0x000f260000300800 */
[----:B------:R1:W-:Y:S01]  /*5ca0*/  F2F.BF16.F32 R0, R206 ;  /* 0x000000ce00007304 */ /* 0x0003e20000202000 */
[----:B0-----:R-:W4:Y:S04]  /*5cb0*/  LDL.LU R207, [R1+0x10] ;  /* 0x0000100001cf7983 */ /* 0x001f280000300800 */
[----:B------:R-:W4:Y:S04]  /*5cc0*/  LDL.LU R205, [R1+0xc] ;  /* 0x00000c0001cd7983 */ /* 0x000f280000300800 */
[----:B------:R-:W4:Y:S04]  /*5cd0*/  LDL.LU R204, [R1+0x8] ;  /* 0x0000080001cc7983 */ /* 0x000f280000300800 */
[----:B-1----:R-:W4:Y:S04]  /*5ce0*/  LDL.LU R206, [R1+0x4] ;  /* 0x0000040001ce7983 */ /* 0x002f280000300800 */
[----:B------:R-:W4:Y:S01]  /*5cf0*/  LDL.LU R208, [R1] ;  /* 0x0000000001d07983 */ /* 0x000f220000300800 */
[----:B------:R-:W-:-:S04]  /*5d00*/  @P0 FMNMX R2, R2, |R200|, !PT ;  /* 0x400000c802020209 */ /* 0x000fc80007800000 */
        /* <DEDUP_REMOVED lines=37> */
[----:B------:R-:W-:Y:S01]  /*5f60*/  @P0 FMNMX R2, R2, |R166|, !PT ;  /* 0x400000a602020209 */ /* 0x000fe20007800000 */
[----:B------:R-:W-:-:S03]  /*5f70*/  @P1 FMUL R169, R169, UR5 ;  /* 0x00000005a9a91c20 */ /* 0x000fc60008400000 */
[----:B------:R-:W-:Y:S01]  /*5f80*/  @P0 FMNMX R2, R2, |R167|, !PT ;  /* 0x400000a702020209 */ /* 0x000fe20007800000 */
[----:B------:R-:W-:-:S03]  /*5f90*/  @P1 FMUL R170, R170, UR5 ;  /* 0x00000005aaaa1c20 */ /* 0x000fc60008400000 */
[----:B------:R-:W-:Y:S01]  /*5fa0*/  @P0 FMNMX R2, R2, |R160|, !PT ;  /* 0x400000a002020209 */ /* 0x000fe20007800000 */
[----:B------:R-:W0:Y:S01]  /*5fb0*/  F2F.BF16.F32 R169, R169 ;  /* 0x000000a900a97304 */ /* 0x000e220000202000 */
[----:B------:R-:W-:Y:S01]  /*5fc0*/  @P1 FMUL R168, R168, UR5 ;  /* 0x00000005a8a81c20 */ /* 0x000fe20008400000 */
[----:B------:R-:W-:Y:S01]  /*5fd0*/  @P1 FMUL R166, R166, UR5 ;  /* 0x00000005a6a61c20 */ /* 0x000fe20008400000 */
[----:B------:R-:W-:Y:S02]  /*5fe0*/  @P0 FMNMX R2, R2, |R162|, !PT ;  /* 0x400000a202020209 */ /* 0x000fe40007800000 */
[----:B------:R-:W-:Y:S01]  /*5ff0*/  F2FP.BF16.F32.PACK_AB R170, RZ, R170 ;  /* 0x000000aaffaa723e */ /* 0x000fe200000010ff */
[----:B------:R-:W-:Y:S01]  /*6000*/  @P1 FMUL R165, R165, UR5 ;  /* 0x00000005a5a51c20 */ /* 0x000fe20008400000 */
[----:B------:R-:W-:Y:S01]  /*6010*/  @P0 FMNMX R2, R2, |R161|, !PT ;  /* 0x400000a102020209 */ /* 0x000fe20007800000 */
[----:B------:R-:W-:Y:S01]  /*6020*/  @P1 FMUL R167, R167, UR5 ;  /* 0x00000005a7a71c20 */ /* 0x000fe20008400000 */
[----:B------:R-:W-:Y:S01]  /*6030*/  F2FP.BF16.F32.PACK_AB R168, RZ, R168 ;  /* 0x000000a8ffa8723e */ /* 0x000fe200000010ff */
[----:B------:R-:W1:Y:S01]  /*6040*/  F2F.BF16.F32 R166, R166 ;  /* 0x000000a600a67304 */ /* 0x000e620000202000 */
[----:B------:R-:W-:Y:S01]  /*6050*/  LOP3.LUT R170, R170, 0xffff, RZ, 0xc0, !PT ;  /* 0x0000ffffaaaa7812 */ /* 0x000fe200078ec0ff */
[----:B------:R-:W-:Y:S01]  /*6060*/  @P1 FMUL R164, R164, UR5 ;  /* 0x00000005a4a41c20 */ /* 0x000fe20008400000 */
[----:B------:R-:W-:-:S02]  /*6070*/  @P0 FMNMX R2, R2, |R163|, !PT ;  /* 0x400000a302020209 */ /* 0x000fc40007800000 */
[----:B------:R-:W-:Y:S01]  /*6080*/  F2FP.BF16.F32.PACK_AB R165, RZ, R165 ;  /* 0x000000a5ffa5723e */ /* 0x000fe200000010ff */
[----:B------:R-:W-:Y:S01]  /*6090*/  @P1 FMUL R162, R162, UR5 ;  /* 0x00000005a2a21c20 */ /* 0x000fe20008400000 */
[----:B------:R-:W-:Y:S01]  /*60a0*/  PRMT R168, R168, 0x5410, R170 ;  /* 0x00005410a8a87816 */ /* 0x000fe200000000aa */
[----:B------:R-:W1:Y:S01]  /*60b0*/  F2F.BF16.F32 R167, R167 ;  /* 0x000000a700a77304 */ /* 0x000e620000202000 */
[----:B------:R-:W-:Y:S02]  /*60c0*/  SHF.L.U64.HI R170, R170, 0x10, RZ ;  /* 0x00000010aaaa7819 */ /* 0x000fe400000102ff */
[----:B------:R-:W-:Y:S01]  /*60d0*/  @P0 FMNMX R2, R2, |R156|, !PT ;  /* 0x4000009c02020209 */ /* 0x000fe20007800000 */
[----:B------:R-:W-:Y:S01]  /*60e0*/  @P1 FMUL R161, R161, UR5 ;  /* 0x00000005a1a11c20 */ /* 0x000fe20008400000 */
[----:B------:R-:W-:Y:S02]  /*60f0*/  F2FP.BF16.F32.PACK_AB R164, RZ, R164 ;  /* 0x000000a4ffa4723e */ /* 0x000fe400000010ff */
[----:B------:R-:W-:Y:S01]  /*6100*/  LOP3.LUT R165, R165, 0xffff, RZ, 0xc0, !PT ;  /* 0x0000ffffa5a57812 */ /* 0x000fe200078ec0ff */
[----:B------:R-:W-:Y:S01]  /*6110*/  @P1 FMUL R163, R163, UR5 ;  /* 0x00000005a3a31c20 */ /* 0x000fe20008400000 */
[----:B0-----:R-:W-:-:S02]  /*6120*/  LOP3.LUT R169, R170, R169, RZ, 0xfc, !PT ;  /* 0x000000a9aaa97212 */ /* 0x001fc400078efcff */
[----:B------:R-:W-:Y:S02]  /*6130*/  F2FP.BF16.F32.PACK_AB R170, RZ, R162 ;  /* 0x000000a2ffaa723e */ /* 0x000fe400000010ff */
[----:B------:R-:W-:Y:S01]  /*6140*/  @P0 FMNMX R2, R2, |R158|, !PT ;  /* 0x4000009e02020209 */ /* 0x000fe20007800000 */
[----:B------:R-:W-:Y:S01]  /*6150*/  @P1 FMUL R193, R193, UR5 ;  /* 0x00000005c1c11c20 */ /* 0x000fe20008400000 */
[----:B------:R-:W-:Y:S02]  /*6160*/  PRMT R162, R164, 0x5410, R165 ;  /* 0x00005410a4a27816 */ /* 0x000fe400000000a5 */
[----:B------:R-:W-:Y:S01]  /*6170*/  SHF.L.U64.HI R165, R165, 0x10, RZ ;  /* 0x00000010a5a57819 */ /* 0x000fe200000102ff */
[----:B------:R-:W0:Y:S01]  /*6180*/  F2F.BF16.F32 R161, R161 ;  /* 0x000000a100a17304 */ /* 0x000e220000202000 */
[----:B------:R-:W-:Y:S01]  /*6190*/  @P0 FMNMX R2, R2, |R157|, !PT ;  /* 0x4000009d02020209 */ /* 0x000fe20007800000 */
[----:B------:R-:W-:Y:S01]  /*61a0*/  @P1 FMUL R194, R194, UR5 ;  /* 0x00000005c2c21c20 */ /* 0x000fe20008400000 */
[----:B-1----:R-:W-:-:S02]  /*61b0*/  LOP3.LUT R166, R165, R166, RZ, 0xfc, !PT ;  /* 0x000000a6a5a67212 */ /* 0x002fc400078efcff */
[----:B------:R-:W-:-:S03]  /*61c0*/  PRMT R165, R170, 0x7610, R165 ;  /* 0x00007610aaa57816 */ /* 0x000fc600000000a5 */
[----:B------:R1:W2:Y:S01]  /*61d0*/  F2F.BF16.F32 R164, R163 ;  /* 0x000000a300a47304 */ /* 0x0002a20000202000 */
[----:B------:R-:W-:Y:S01]  /*61e0*/  @P0 FMNMX R2, R2, |R159|, !PT ;  /* 0x4000009f02020209 */ /* 0x000fe20007800000 */
[----:B------:R-:W-:Y:S01]  /*61f0*/  @P1 FMUL R192, R192, UR5 ;  /* 0x00000005c0c01c20 */ /* 0x000fe20008400000 */
[----:B------:R-:W-:Y:S01]  /*6200*/  F2FP.BF16.F32.PACK_AB R194, RZ, R194 ;  /* 0x000000c2ffc2723e */ /* 0x000fe200000010ff */
[----:B------:R-:W-:Y:S01]  /*6210*/  @P1 FMUL R190, R190, UR5 ;  /* 0x00000005bebe1c20 */ /* 0x000fe20008400000 */
[----:B------:R-:W-:-:S03]  /*6220*/  LOP3.LUT R165, R165, 0xffff, RZ, 0xc0, !PT ;  /* 0x0000ffffa5a57812 */ /* 0x000fc600078ec0ff */
[----:B------:R-:W3:Y:S01]  /*6230*/  F2F.BF16.F32 R193, R193 ;  /* 0x000000c100c17304 */ /* 0x000ee20000202000 */
[----:B-1----:R-:W-:Y:S01]  /*6240*/  SHF.L.U32 R163, R167, 0x10, RZ ;  /* 0x00000010a7a37819 */ /* 0x002fe200000006ff */
[----:B------:R-:W-:Y:S01]  /*6250*/  @P1 FMUL R185, R185, UR5 ;  /* 0x00000005b9b91c20 */ /* 0x000fe20008400000 */
[----:B------:R-:W-:Y:S01]  /*6260*/  @P0 FMNMX R2, R2, |R152|, !PT ;  /* 0x4000009802020209 */ /* 0x000fe20007800000 */
[----:B------:R-:W-:Y:S01]  /*6270*/  @P1 FMUL R188, R188, UR5 ;  /* 0x00000005bcbc1c20 */ /* 0x000fe20008400000 */
[----:B------:R-:W-:Y:S01]  /*6280*/  F2FP.BF16.F32.PACK_AB R192, RZ, R192 ;  /* 0x000000c0ffc0723e */ /* 0x000fe200000010ff */
[----:B------:R-:W-:Y:S01]  /*6290*/  @P1 FMUL R158, R158, UR5 ;  /* 0x000000059e9e1c20 */ /* 0x000fe20008400000 */
[----:B------:R-:W-:Y:S01]  /*62a0*/  LOP3.LUT R194, R194, 0xffff, RZ, 0xc0, !PT ;  /* 0x0000ffffc2c27812 */ /* 0x000fe200078ec0ff */
[----:B------:R-:W-:Y:S01]  /*62b0*/  @P1 FMUL R157, R157, UR5 ;  /* 0x000000059d9d1c20 */ /* 0x000fe20008400000 */
[----:B------:R-:W-:Y:S01]  /*62c0*/  LOP3.LUT R163, R166, R163, RZ, 0xfc, !PT ;  /* 0x000000a3a6a37212 */ /* 0x000fe200078efcff */
[----:B------:R-:W-:Y:S01]  /*62d0*/  @P1 FMUL R186, R186, UR5 ;  /* 0x00000005baba1c20 */ /* 0x000fe20008400000 */
[----:B------:R-:W-:Y:S01]  /*62e0*/  SHF.L.U64.HI R166, R165, 0x10, RZ ;  /* 0x00000010a5a67819 */ /* 0x000fe200000102ff */
[----:B------:R-:W-:Y:S01]  /*62f0*/  @P1 FMUL R159, R159, UR5 ;  /* 0x000000059f9f1c20 */ /* 0x000fe20008400000 */
[----:B------:R-:W-:-:S02]  /*6300*/  F2FP.BF16.F32.PACK_AB R190, RZ, R190 ;  /* 0x000000beffbe723e */ /* 0x000fc400000010ff */
[----:B------:R-:W-:Y:S01]  /*6310*/  @P0 FMNMX R2, R2, |R154|, !PT ;  /* 0x4000009a02020209 */ /* 0x000fe20007800000 */
[----:B------:R-:W1:Y:S01]  /*6320*/  F2F.BF16.F32 R185, R185 ;  /* 0x000000b900b97304 */ /* 0x000e620000202000 */
[----:B------:R-:W-:Y:S01]  /*6330*/  PRMT R192, R192, 0x5410, R194 ;  /* 0x00005410c0c07816 */ /* 0x000fe200000000c2 */
[----:B------:R-:W4:Y:S01]  /*6340*/  S2R R241, SR_TID.X ;  /* 0x0000000000f17919 */ /* 0x000f220000002100 */
[----:B------:R-:W-:Y:S02]  /*6350*/  SHF.L.U64.HI R194, R194, 0x10, RZ ;  /* 0x00000010c2c27819 */ /* 0x000fe400000102ff */
[----:B0-----:R-:W-:Y:S02]  /*6360*/  LOP3.LUT R161, R166, R161, RZ, 0xfc, !PT ;  /* 0x000000a1a6a17212 */ /* 0x001fe400078efcff */
[----:B--2---:R-:W-:Y:S01]  /*6370*/  SHF.L.U32 R164, R164, 0x10, RZ ;  /* 0x00000010a4a47819 */ /* 0x004fe200000006ff */
[----:B------:R-:W-:Y:S01]  /*6380*/  @P1 FMUL R181, R181, UR5 ;  /* 0x00000005b5b51c20 */ /* 0x000fe20008400000 */
[----:B------:R-:W-:Y:S01]  /*6390*/  F2FP.BF16.F32.PACK_AB R188, RZ, R188 ;  /* 0x000000bcffbc723e */ /* 0x000fe200000010ff */
[----:B------:R-:W0:Y:S01]  /*63a0*/  F2F.BF16.F32 R157, R157 ;  /* 0x0000009d009d7304 */ /* 0x000e220000202000 */
[----:B------:R-:W-:-:S02]  /*63b0*/  LOP3.LUT R190, R190, 0xffff, RZ, 0xc0, !PT ;  /* 0x0000ffffbebe7812 */ /* 0x000fc400078ec0ff */
[----:B------:R-:W-:Y:S02]  /*63c0*/  F2FP.BF16.F32.PACK_AB R158, RZ, R158 ;  /* 0x0000009eff9e723e */ /* 0x000fe400000010ff */
[----:B------:R-:W-:Y:S01]  /*63d0*/  @P0 FMNMX R2, R2, |R153|, !PT ;  /* 0x4000009902020209 */ /* 0x000fe20007800000 */
[----:B------:R-:W-:Y:S01]  /*63e0*/  @P1 FMUL R187, R187, UR5 ;  /* 0x00000005bbbb1c20 */ /* 0x000fe20008400000 */
[----:B------:R-:W-:Y:S01]  /*63f0*/  F2FP.BF16.F32.PACK_AB R186, RZ, R186 ;  /* 0x000000baffba723e */ /* 0x000fe200000010ff */
[----:B------:R-:W-:Y:S01]  /*6400*/  @P1 FMUL R156, R156, UR5 ;  /* 0x000000059c9c1c20 */ /* 0x000fe20008400000 */
[----:B------:R-:W2:Y:S01]  /*6410*/  F2F.BF16.F32 R159, R159 ;  /* 0x0000009f009f7304 */ /* 0x000ea20000202000 */
[----:B---3--:R-:W-:Y:S01]  /*6420*/  LOP3.LUT R193, R194, R193, RZ, 0xfc, !PT ;  /* 0x000000c1c2c17212 */ /* 0x008fe200078efcff */
[----:B------:R-:W-:Y:S01]  /*6430*/  @P1 FMUL R183, R183, UR5 ;  /* 0x00000005b7b71c20 */ /* 0x000fe20008400000 */
[----:B------:R-:W-:Y:S01]  /*6440*/  LOP3.LUT R161, R161, R164, RZ, 0xfc, !PT ;  /* 0x000000a4a1a17212 */ /* 0x000fe200078efcff */
[----:B------:R-:W-:Y:S01]  /*6450*/  @P1 FMUL R182, R182, UR5 ;  /* 0x00000005b6b61c20 */ /* 0x000fe20008400000 */
[----:B------:R-:W-:-:S02]  /*6460*/  SHF.L.U64.HI R194, R190, 0x10, RZ ;  /* 0x00000010bec27819 */ /* 0x000fc400000102ff */
[----:B------:R-:W-:Y:S02]  /*6470*/  PRMT R188, R188, 0x5410, R190 ;  /* 0x00005410bcbc7816 */ /* 0x000fe400000000be */
[----:B------:R-:W-:Y:S02]  /*6480*/  PRMT R164, R158, 0x7610, R164 ;  /* 0x000076109ea47816 */ /* 0x000fe400000000a4 */
[----:B------:R-:W-:Y:S02]  /*6490*/  @P0 FMNMX R2, R2, |R229|, !PT ;  /* 0x400000e502020209 */ /* 0x000fe40007800000 */
[----:B------:R-:W-:Y:S01]  /*64a0*/  LOP3.LUT R190, R186, 0xffff, RZ, 0xc0, !PT ;  /* 0x0000ffffbabe7812 */ /* 0x000fe200078ec0ff */
[----:B------:R-:W3:Y:S01]  /*64b0*/  F2F.BF16.F32 R181, R181 ;  /* 0x000000b500b57304 */ /* 0x000ee20000202000 */
[----:B------:R-:W-:Y:S02]  /*64c0*/  F2FP.BF16.F32.PACK_AB R158, RZ, R156 ;  /* 0x0000009cff9e723e */ /* 0x000fe400000010ff */
[----:B------:R-:W-:-:S02]  /*64d0*/  LOP3.LUT R156, R164, 0xffff, RZ, 0xc0, !PT ;  /* 0x0000ffffa49c7812 */ /* 0x000fc400078ec0ff */
[----:B------:R-:W-:Y:S02]  /*64e0*/  @P0 FMNMX R2, R2, |R155|, !PT ;  /* 0x4000009b02020209 */ /* 0x000fe40007800000 */
[----:B------:R-:W-:Y:S01]  /*64f0*/  SHF.L.U64.HI R186, R190, 0x10, RZ ;  /* 0x00000010beba7819 */ /* 0x000fe200000102ff */
[----:B------:R-:W3:Y:S01]  /*6500*/  F2F.BF16.F32 R187, R187 ;  /* 0x000000bb00bb7304 */ /* 0x000ee20000202000 */
[----:B------:R-:W-:Y:S01]  /*6510*/  F2FP.BF16.F32.PACK_AB R182, RZ, R182 ;  /* 0x000000b6ffb6723e */ /* 0x000fe200000010ff */
[----:B------:R-:W-:Y:S01]  /*6520*/  @P1 FMUL R153, R153, UR5 ;  /* 0x0000000599991c20 */ /* 0x000fe20008400000 */
[----:B------:R-:W-:Y:S02]  /*6530*/  PRMT R164, R158, 0x7610, R164 ;  /* 0x000076109ea47816 */ /* 0x000fe400000000a4 */
[----:B------:R-:W-:-:S03]  /*6540*/  SHF.L.U64.HI R158, R156, 0x10, RZ ;  /* 0x000000109c9e7819 */ /* 0x000fc600000102ff */
[----:B------:R-:W4:Y:S01]  /*6550*/  F2F.BF16.F32 R183, R183 ;  /* 0x000000b700b77304 */ /* 0x000f220000202000 */
[----:B------:R-:W-:Y:S01]  /*6560*/  @P0 FMNMX R2, R2, |R230|, !PT ;  /* 0x400000e602020209 */ /* 0x000fe20007800000 */
[----:B------:R-:W-:Y:S01]  /*6570*/  @P1 FMUL R229, R229, UR5 ;  /* 0x00000005e5e51c20 */ /* 0x000fe20008400000 */
[----:B-1----:R-:W-:Y:S01]  /*6580*/  LOP3.LUT R185, R186, R185, RZ, 0xfc, !PT ;  /* 0x000000b9bab97212 */ /* 0x002fe200078efcff */
[----:B------:R-:W-:Y:S01]  /*6590*/  @P1 FMUL R154, R154, UR5 ;  /* 0x000000059a9a1c20 */ /* 0x000fe20008400000 */
[----:B------:R-:W-:Y:S02]  /*65a0*/  LOP3.LUT R186, R182, 0xffff, RZ, 0xc0, !PT ;  /* 0x0000ffffb6ba7812 */ /* 0x000fe400078ec0ff */
[----:B0-----:R-:W-:Y:S01]  /*65b0*/  LOP3.LUT R157, R158, R157, RZ, 0xfc, !PT ;  /* 0x0000009d9e9d7212 */ /* 0x001fe200078efcff */
[----:B------:R-:W0:Y:S01]  /*65c0*/  F2F.BF16.F32 R153, R153 ;  /* 0x0000009900997304 */ /* 0x000e220000202000 */
[----:B------:R-:W-:Y:S01]  /*65d0*/  @P0 FMNMX R2, R2, |R231|, !PT ;  /* 0x400000e702020209 */ /* 0x000fe20007800000 */
[----:B------:R-:W-:Y:S01]  /*65e0*/  @P1 FMUL R180, R180, UR5 ;  /* 0x00000005b4b41c20 */ /* 0x000fe20008400000 */
[----:B--2---:R-:W-:Y:S01]  /*65f0*/  SHF.L.U32 R158, R159, 0x10, RZ ;  /* 0x000000109f9e7819 */ /* 0x004fe200000006ff */
[----:B------:R-:W-:Y:S01]  /*6600*/  @P1 FMUL R179, R179, UR5 ;  /* 0x00000005b3b31c20 */ /* 0x000fe20008400000 */
[----:B------:R-:W-:-:S02]  /*6610*/  SHF.L.U32 R148, R148, 0x10, RZ ;  /* 0x0000001094947819 */ /* 0x000fc400000006ff */
[----:B------:R-:W-:Y:S01]  /*6620*/  SHF.L.U64.HI R182, R186, 0x10, RZ ;  /* 0x00000010bab67819 */ /* 0x000fe200000102ff */
[----:B------:R-:W1:Y:S01]  /*6630*/  F2F.BF16.F32 R159, R229 ;  /* 0x000000e5009f7304 */ /* 0x000e620000202000 */
[----:B------:R-:W-:Y:S02]  /*6640*/  LOP3.LUT R150, R150, 0xffff, RZ, 0xc0, !PT ;  /* 0x0000ffff96967812 */ /* 0x000fe400078ec0ff */
[----:B------:R-:W-:Y:S02]  /*6650*/  F2FP.BF16.F32.PACK_AB R154, RZ, R154 ;  /* 0x0000009aff9a723e */ /* 0x000fe400000010ff */
[----:B------:R-:W-:Y:S02]  /*6660*/  @P0 FMNMX R2, R2, |R233|, !PT ;  /* 0x400000e902020209 */ /* 0x000fe40007800000 */
[----:B------:R-:W-:Y:S02]  /*6670*/  LOP3.LUT R147, R147, R148, RZ, 0xfc, !PT ;  /* 0x0000009493937212 */ /* 0x000fe400078efcff */
[----:B---3--:R-:W-:Y:S01]  /*6680*/  LOP3.LUT R182, R182, R181, RZ, 0xfc, !PT ;  /* 0x000000b5b6b67212 */ /* 0x008fe200078efcff */
[----:B------:R-:W-:Y:S01]  /*6690*/  @P1 FMUL R176, R176, UR5 ;  /* 0x00000005b0b01c20 */ /* 0x000fe20008400000 */
[----:B------:R-:W-:Y:S01]  /*66a0*/  PRMT R148, R151, 0x5410, R150 ;  /* 0x0000541097947816 */ /* 0x000fe20000000096 */
[----:B------:R4:W-:Y:S01]  /*66b0*/  F2F.BF16.F32 R181, R179 ;  /* 0x000000b300b57304 */ /* 0x0009e20000202000 */
[----:B------:R-:W-:-:S02]  /*66c0*/  SHF.L.U32 R187, R187, 0x10, RZ ;  /* 0x00000010bbbb7819 */ /* 0x000fc400000006ff */
[----:B------:R-:W-:Y:S02]  /*66d0*/  F2FP.BF16.F32.PACK_AB R180, RZ, R180 ;  /* 0x000000b4ffb4723e */ /* 0x000fe400000010ff */
[----:B------:R-:W-:Y:S01]  /*66e0*/  LOP3.LUT R157, R157, R158, RZ, 0xfc, !PT ;  /* 0x0000009e9d9d7212 */ /* 0x000fe200078efcff */
[----:B------:R-:W-:Y:S01]  /*66f0*/  @P1 FMUL R178, R178, UR5 ;  /* 0x00000005b2b21c20 */ /* 0x000fe20008400000 */
[----:B------:R-:W-:Y:S02]  /*6700*/  SHF.L.U64.HI R150, R150, 0x10, RZ ;  /* 0x0000001096967819 */ /* 0x000fe400000102ff */
[----:B----4-:R-:W-:Y:S02]  /*6710*/  SHF.L.U32 R179, R183, 0x10, RZ ;  /* 0x00000010b7b37819 */ /* 0x010fe400000006ff */
[----:B------:R-:W-:Y:S02]  /*6720*/  LOP3.LUT R158, R154, 0xffff, RZ, 0xc0, !PT ;  /* 0x0000ffff9a9e7812 */ /* 0x000fe400078ec0ff */
[----:B------:R-:W-:Y:S01]  /*6730*/  @P0 FMNMX R2, R2, |R232|, !PT ;  /* 0x400000e802020209 */ /* 0x000fe20007800000 */
[----:B------:R-:W-:Y:S01]  /*6740*/  USHF.L.U32 UR10, UR7, 0x7, URZ ;  /* 0x00000007070a7899 */ /* 0x000fe2000800063f */
[----:B------:R-:W-:Y:S01]  /*6750*/  LOP3.LUT R185, R185, R187, RZ, 0xfc, !PT ;  /* 0x000000bbb9b97212 */ /* 0x000fe200078efcff */
[----:B------:R-:W-:Y:S01]  /*6760*/  @P1 FMUL R177, R177, UR5 ;  /* 0x00000005b1b11c20 */ /* 0x000fe20008400000 */
[----:B------:R-:W-:Y:S01]  /*6770*/  @P1 FMUL R152, R152, UR5 ;  /* 0x0000000598981c20 */ /* 0x000fe20008400000 */
[----:B------:R-:W-:Y:S01]  /*6780*/  LOP3.LUT R0, R150, R0, RZ, 0xfc, !PT ;  /* 0x0000000096007212 */ /* 0x000fe200078efcff */
[----:B------:R-:W-:Y:S01]  /*6790*/  @P1 FMUL R174, R174, UR5 ;  /* 0x00000005aeae1c20 */ /* 0x000fe20008400000 */
[----:B------:R-:W-:Y:S01]  /*67a0*/  SHF.L.U32 R149, R149, 0x10, RZ ;  /* 0x0000001095957819 */ /* 0x000fe200000006ff */
[----:B------:R-:W-:Y:S01]  /*67b0*/  @P1 FMUL R173, R173, UR5 ;  /* 0x00000005adad1c20 */ /* 0x000fe20008400000 */
[----:B------:R-:W-:-:S02]  /*67c0*/  PRMT R187, R180, 0x7610, R187 ;  /* 0x00007610b4bb7816 */ /* 0x000fc400000000bb */
[----:B------:R-:W-:Y:S01]  /*67d0*/  LOP3.LUT R179, R182, R179, RZ, 0xfc, !PT ;  /* 0x000000b3b6b37212 */ /* 0x000fe200078efcff */
[----:B------:R-:W2:Y:S01]  /*67e0*/  F2F.BF16.F32 R180, R178 ;  /* 0x000000b200b47304 */ /* 0x000ea20000202000 */
[----:B------:R-:W-:Y:S02]  /*67f0*/  SHF.L.U64.HI R154, R158, 0x10, RZ ;  /* 0x000000109e9a7819 */ /* 0x000fe400000102ff */
[----:B------:R-:W-:Y:S01]  /*6800*/  @P0 FMNMX R2, R2, |R234|, !PT ;  /* 0x400000ea02020209 */ /* 0x000fe20007800000 */
[----:B------:R-:W-:Y:S01]  /*6810*/  @P1 FMUL R171, R171, UR5 ;  /* 0x00000005abab1c20 */ /* 0x000fe20008400000 */
[----:B------:R-:W-:Y:S01]  /*6820*/  F2FP.BF16.F32.PACK_AB R182, RZ, R176 ;  /* 0x000000b0ffb6723e */ /* 0x000fe200000010ff */
[----:B------:R-:W-:Y:S01]  /*6830*/  @P1 FMUL R175, R175, UR5 ;  /* 0x00000005afaf1c20 */ /* 0x000fe20008400000 */
[----:B------:R-:W-:Y:S01]  /*6840*/  LOP3.LUT R149, R0, R149, RZ, 0xfc, !PT ;  /* 0x0000009500957212 */ /* 0x000fe200078efcff */
[----:B------:R3:W4:Y:S01]  /*6850*/  F2F.BF16.F32 R176, R174 ;  /* 0x000000ae00b07304 */ /* 0x0007220000202000 */
[----:B------:R-:W-:Y:S01]  /*6860*/  LOP3.LUT R241, R241, 0x1f, RZ, 0xc0, !PT ;  /* 0x0000001ff1f17812 */ /* 0x000fe200078ec0ff */
[----:B------:R-:W-:Y:S01]  /*6870*/  @P1 FMUL R231, R231, UR5 ;  /* 0x00000005e7e71c20 */ /* 0x000fe20008400000 */
[----:B------:R-:W-:Y:S01]  /*6880*/  F2FP.BF16.F32.PACK_AB R177, RZ, R177 ;  /* 0x000000b1ffb1723e */ /* 0x000fe200000010ff */
[----:B------:R-:W-:Y:S01]  /*6890*/  @P1 FMUL R155, R155, UR5 ;  /* 0x000000059b9b1c20 */ /* 0x000fe20008400000 */
[----:B------:R-:W-:-:S02]  /*68a0*/  F2FP.BF16.F32.PACK_AB R152, RZ, R152 ;  /* 0x00000098ff98723e */ /* 0x000fc400000010ff */
[----:B0-----:R-:W-:Y:S02]  /*68b0*/  LOP3.LUT R153, R154, R153, RZ, 0xfc, !PT ;  /* 0x000000999a997212 */ /* 0x001fe400078efcff */
[----:B------:R-:W-:Y:S01]  /*68c0*/  @P0 FMNMX R2, R2, |R235|, !PT ;  /* 0x400000eb02020209 */ /* 0x000fe20007800000 */
[----:B------:R-:W-:Y:S01]  /*68d0*/  @P1 FMUL R230, R230, UR5 ;  /* 0x00000005e6e61c20 */ /* 0x000fe20008400000 */
[----:B------:R-:W-:Y:S02]  /*68e0*/  MOV R0, UR10 ;  /* 0x0000000a00007c02 */ /* 0x000fe40008000f00 */
[----:B---3--:R-:W-:Y:S02]  /*68f0*/  PRMT R174, R182, 0x7610, R174 ;  /* 0x00007610b6ae7816 */ /* 0x008fe400000000ae */
[----:B-1----:R-:W-:Y:S01]  /*6900*/  SHF.L.U32 R154, R159, 0x10, RZ ;  /* 0x000000109f9a7819 */ /* 0x002fe200000006ff */
[----:B------:R-:W-:Y:S01]  /*6910*/  @P1 FMUL R160, R160, UR5 ;  /* 0x00000005a0a01c20 */ /* 0x000fe20008400000 */
[----:B------:R-:W-:Y:S01]  /*6920*/  F2FP.BF16.F32.PACK_AB R182, RZ, R173 ;  /* 0x000000adffb6723e */ /* 0x000fe200000010ff */
[----:B------:R-:W-:Y:S01]  /*6930*/  F2F.BF16.F32 R171, R171 ;  /* 0x000000ab00ab7304 */ /* 0x000fe20000202000 */
[----:B------:R-:W-:-:S02]  /*6940*/  LOP3.LUT R177, R177, 0xffff, RZ, 0xc0, !PT ;  /* 0x0000ffffb1b17812 */ /* 0x000fc400078ec0ff */
[----:B------:R-:W-:Y:S02]  /*6950*/  PRMT R152, R152, 0x5410, R158 ;  /* 0x0000541098987816 */ /* 0x000fe4000000009e */
[----:B------:R-:W-:-:S03]  /*6960*/  @P0 FMNMX R2, R2, |R237|, !PT ;  /* 0x400000ed02020209 */ /* 0x000fc60007800000 */
[----:B------:R0:W1:Y:S01]  /*6970*/  F2F.BF16.F32 R173, R175 ;  /* 0x000000af00ad7304 */ /* 0x0000620000202000 */
[----:B------:R-:W-:Y:S02]  /*6980*/  LOP3.LUT R0, R0, 0x180, R241, 0xe2, !PT ;  /* 0x0000018000007812 */ /* 0x000fe400078ee2f1 */
[----:B------:R-:W-:Y:S01]  /*6990*/  LOP3.LUT R153, R153, R154, RZ, 0xfc, !PT ;  /* 0x0000009a99997212 */ /* 0x000fe200078efcff */
[----:B------:R-:W3:Y:S01]  /*69a0*/  S2R R241, SR_TID.X ;  /* 0x0000000000f17919 */ /* 0x000ee20000002100 */
[----:B------:R-:W-:Y:S01]  /*69b0*/  F2FP.BF16.F32.PACK_AB R154, RZ, R155 ;  /* 0x0000009bff9a723e */ /* 0x000fe200000010ff */
[----:B------:R-:W-:Y:S02]  /*69c0*/  @P1 FMUL R233, R233, UR5 ;  /* 0x00000005e9e91c20 */ /* 0x000fe40008400000 */
[----:B------:R-:W1:Y:S01]  /*69d0*/  F2F.BF16.F32 R158, R231 ;  /* 0x000000e7009e7304 */ /* 0x000e620000202000 */
[----:B------:R-:W-:Y:S02]  /*69e0*/  F2FP.BF16.F32.PACK_AB R155, RZ, R230 ;  /* 0x000000e6ff9b723e */ /* 0x000fe400000010ff */
[----:B0-----:R-:W-:-:S02]  /*69f0*/  SHF.L.U64.HI R175, R177, 0x10, RZ ;  /* 0x00000010b1af7819 */ /* 0x001fc400000102ff */
[----:B------:R-:W-:Y:S02]  /*6a00*/  PRMT R174, R174, 0x5410, R177 ;  /* 0x00005410aeae7816 */ /* 0x000fe400000000b1 */
[----:B------:R-:W-:Y:S02]  /*6a10*/  F2FP.BF16.F32.PACK_AB R160, RZ, R160 ;  /* 0x000000a0ffa0723e */ /* 0x000fe400000010ff */
[----:B------:R-:W-:Y:S01]  /*6a20*/  @P0 FMNMX R2, R2, |R236|, !PT ;  /* 0x400000ec02020209 */ /* 0x000fe20007800000 */
[----:B------:R-:W-:Y:S01]  /*6a30*/  @P1 FMUL R172, R172, UR5 ;  /* 0x00000005acac1c20 */ /* 0x000fe20008400000 */
[----:B------:R-:W-:Y:S01]  /*6a40*/  LOP3.LUT R177, R182, 0xffff, RZ, 0xc0, !PT ;  /* 0x0000ffffb6b17812 */ /* 0x000fe200078ec0ff */
[----:B------:R-:W-:Y:S01]  /*6a50*/  @P1 FMUL R234, R234, UR5 ;  /* 0x00000005eaea1c20 */ /* 0x000fe20008400000 */
[----:B------:R-:W0:Y:S01]  /*6a60*/  F2F.BF16.F32 R166, R233 ;  /* 0x000000e900a67304 */ /* 0x000e220000202000 */
[----:B------:R-:W-:Y:S02]  /*6a70*/  LOP3.LUT R155, R155, 0xffff, RZ, 0xc0, !PT ;  /* 0x0000ffff9b9b7812 */ /* 0x000fe400078ec0ff */
[----:B--2---:R-:W-:-:S02]  /*6a80*/  LOP3.LUT R175, R175, R180, RZ, 0xfc, !PT ;  /* 0x000000b4afaf7212 */ /* 0x004fc400078efcff */
[----:B------:R-:W-:Y:S02]  /*6a90*/  PRMT R160, R160, 0x5410, R165 ;  /* 0x00005410a0a07816 */ /* 0x000fe400000000a5 */
[----:B------:R-:W-:Y:S02]  /*6aa0*/  PRMT R156, R164, 0x5410, R156 ;  /* 0x00005410a49c7816 */ /* 0x000fe4000000009c */
[----:B------:R-:W-:Y:S01]  /*6ab0*/  @P0 FMNMX R2, R2, |R238|, !PT ;  /* 0x400000ee02020209 */ /* 0x000fe20007800000 */
[----:B------:R-:W2:Y:S01]  /*6ac0*/  @!P3 LDC.64 R164, c[0x0][0x230] ;  /* 0x00008c00ffa4bb82 */ /* 0x000ea20000000a00 */
[----:B------:R-:W-:Y:S01]  /*6ad0*/  SHF.L.U64.HI R180, R177, 0x10, RZ ;  /* 0x00000010b1b47819 */ /* 0x000fe200000102ff */
[----:B------:R-:W-:Y:S01]  /*6ae0*/  @P1 FMUL R235, R235, UR5 ;  /* 0x00000005ebeb1c20 */ /* 0x000fe20008400000 */
[----:B------:R-:W-:Y:S02]  /*6af0*/  F2FP.BF16.F32.PACK_AB R172, RZ, R172 ;  /* 0x000000acffac723e */ /* 0x000fe400000010ff */
[----:B------:R-:W-:-:S02]  /*6b00*/  F2FP.BF16.F32.PACK_AB R159, RZ, R234 ;  /* 0x000000eaff9f723e */ /* 0x000fc400000010ff */
[----:B------:R-:W-:Y:S02]  /*6b10*/  PRMT R154, R154, 0x5410, R155 ;  /* 0x000054109a9a7816 */ /* 0x000fe4000000009b */
[----:B------:R-:W-:Y:S02]  /*6b20*/  SHF.L.U64.HI R155, R155, 0x10, RZ ;  /* 0x000000109b9b7819 */ /* 0x000fe400000102ff */
[----:B------:R-:W-:Y:S01]  /*6b30*/  @P0 FMNMX R2, R2, |R239|, !PT ;  /* 0x400000ef02020209 */ /* 0x000fe20007800000 */
[----:B------:R-:W-:Y:S01]  /*6b40*/  @P1 FMUL R239, R239, UR5 ;  /* 0x00000005efef1c20 */ /* 0x000fe20008400000 */
[----:B----4-:R-:W-:Y:S01]  /*6b50*/  LOP3.LUT R176, R180, R176, RZ, 0xfc, !PT ;  /* 0x000000b0b4b07212 */ /* 0x010fe200078efcff */
[----:B------:R-:W-:Y:S01]  /*6b60*/  @P1 FMUL R237, R237, UR5 ;  /* 0x00000005eded1c20 */ /* 0x000fe20008400000 */
[----:B-1----:R-:W-:Y:S01]  /*6b70*/  SHF.L.U32 R173, R173, 0x10, RZ ;  /* 0x00000010adad7819 */ /* 0x002fe200000006ff */
[----:B------:R-:W-:Y:S01]  /*6b80*/  @P1 FMUL R238, R238, UR5 ;  /* 0x00000005eeee1c20 */ /* 0x000fe20008400000 */
[----:B------:R-:W-:Y:S01]  /*6b90*/  PRMT R172, R172, 0x5410, R177 ;  /* 0x00005410acac7816 */ /* 0x000fe200000000b1 */
[----:B------:R-:W1:Y:S01]  /*6ba0*/  F2F.BF16.F32 R167, R235 ;  /* 0x000000eb00a77304 */ /* 0x000e620000202000 */
[----:B------:R-:W-:-:S02]  /*6bb0*/  SHF.L.U32 R171, R171, 0x10, RZ ;  /* 0x00000010abab7819 */ /* 0x000fc400000006ff */
[----:B------:R-:W-:Y:S02]  /*6bc0*/  LOP3.LUT R155, R155, R158, RZ, 0xfc, !PT ;  /* 0x0000009e9b9b7212 */ /* 0x000fe400078efcff */
[----:B------:R-:W-:Y:S01]  /*6bd0*/  PRMT R177, R159, 0x7610, R177 ;  /* 0x000076109fb17816 */ /* 0x000fe200000000b1 */
[----:B------:R-:W-:Y:S01]  /*6be0*/  @P1 FMUL R202, R202, UR5 ;  /* 0x00000005caca1c20 */ /* 0x000fe20008400000 */
[----:B------:R-:W-:Y:S01]  /*6bf0*/  SHF.L.U32 R181, R181, 0x10, RZ ;  /* 0x00000010b5b57819 */ /* 0x000fe200000006ff */
[----:B------:R-:W4:Y:S01]  /*6c00*/  F2F.BF16.F32 R170, R239 ;  /* 0x000000ef00aa7304 */ /* 0x000f220000202000 */
[----:B------:R-:W3:Y:S01]  /*6c10*/  LDC.64 R158, c[0x0][0x258] ;  /* 0x00009600ff9e7b82 */ /* 0x000ee20000000a00 */
[----:B------:R-:W-:Y:S02]  /*6c20*/  LOP3.LUT R173, R176, R173, RZ, 0xfc, !PT ;  /* 0x000000adb0ad7212 */ /* 0x000fe400078efcff */
[----:B------:R-:W-:Y:S01]  /*6c30*/  @P0 FMNMX R2, R2, |R240|, !PT ;  /* 0x400000f002020209 */ /* 0x000fe20007800000 */
[----:B------:R-:W-:Y:S01]  /*6c40*/  @P1 FMUL R240, R240, UR5 ;  /* 0x00000005f0f01c20 */ /* 0x000fe20008400000 */
[----:B------:R-:W-:Y:S01]  /*6c50*/  LOP3.LUT R169, R169, R171, RZ, 0xfc, !PT ;  /* 0x000000aba9a97212 */ /* 0x000fe200078efcff */
[----:B------:R-:W-:Y:S01]  /*6c60*/  @P1 FMUL R189, R189, UR5 ;  /* 0x00000005bdbd1c20 */ /* 0x000fe20008400000 */
[----:B------:R-:W3:Y:S01]  /*6c70*/  F2F.BF16.F32 R176, R237 ;  /* 0x000000ed00b07304 */ /* 0x000ee20000202000 */
[----:B------:R-:W-:Y:S01]  /*6c80*/  @P1 FMUL R191, R191, UR5 ;  /* 0x00000005bfbf1c20 */ /* 0x000fe20008400000 */
[----:B------:R-:W-:Y:S01]  /*6c90*/  F2FP.BF16.F32.PACK_AB R171, RZ, R238 ;  /* 0x000000eeffab723e */ /* 0x000fe200000010ff */
[----:B------:R-:W-:Y:S01]  /*6ca0*/  @P1 FMUL R195, R195, UR5 ;  /* 0x00000005c3c31c20 */ /* 0x000fe20008400000 */
[----:B------:R-:W-:Y:S01]  /*6cb0*/  LOP3.LUT R175, R175, R181, RZ, 0xfc, !PT ;  /* 0x000000b5afaf7212 */ /* 0x000fe200078efcff */
[----:B------:R-:W-:Y:S01]  /*6cc0*/  @P1 FMUL R197, R197, UR5 ;  /* 0x00000005c5c51c20 */ /* 0x000fe20008400000 */
[----:B------:R-:W-:Y:S01]  /*6cd0*/  @P1 FMUL R199, R199, UR5 ;  /* 0x00000005c7c71c20 */ /* 0x000fe20008400000 */
[----:B0-----:R-:W-:Y:S01]  /*6ce0*/  SHF.L.U32 R181, R166, 0x10, RZ ;  /* 0x00000010a6b57819 */ /* 0x001fe200000006ff */
[----:B------:R-:W-:Y:S01]  /*6cf0*/  @P1 FMUL R201, R201, UR5 ;  /* 0x00000005c9c91c20 */ /* 0x000fe20008400000 */
[----:B------:R-:W-:Y:S01]  /*6d00*/  F2FP.BF16.F32.PACK_AB R151, RZ, R202 ;  /* 0x000000caff97723e */ /* 0x000fe200000010ff */
[----:B------:R-:W-:Y:S01]  /*6d10*/  @P1 FMUL R232, R232, UR5 ;  /* 0x00000005e8e81c20 */ /* 0x000fe20008400000 */
[----:B------:R-:W-:Y:S01]  /*6d20*/  LOP3.LUT R166, R177, 0xffff, RZ, 0xc0, !PT ;  /* 0x0000ffffb1a67812 */ /* 0x000fe200078ec0ff */
[----:B------:R-:W0:Y:S01]  /*6d30*/  F2F.BF16.F32 R180, R240 ;  /* 0x000000f000b47304 */ /* 0x000e220000202000 */
[----:B------:R-:W-:Y:S01]  /*6d40*/  LOP3.LUT R177, R171, 0xffff, RZ, 0xc0, !PT ;  /* 0x0000ffffabb17812 */ /* 0x000fe200078ec0ff */
[----:B------:R-:W-:Y:S01]  /*6d50*/  @P1 FMUL R203, R203, UR5 ;  /* 0x00000005cbcb1c20 */ /* 0x000fe20008400000 */
[----:B------:R-:W-:Y:S01]  /*6d60*/  @P1 FMUL R198, R198, UR5 ;  /* 0x00000005c6c61c20 */ /* 0x000fe20008400000 */
[----:B------:R-:W-:-:S02]  /*6d70*/  LOP3.LUT R155, R155, R181, RZ, 0xfc, !PT ;  /* 0x000000b59b9b7212 */ /* 0x000fc400078efcff */
[----:B------:R-:W-:Y:S02]  /*6d80*/  SHF.L.U64.HI R183, R166, 0x10, RZ ;  /* 0x00000010a6b77819 */ /* 0x000fe400000102ff */
[----:B------:R-:W0:Y:S01]  /*6d90*/  F2F.BF16.F32 R189, R189 ;  /* 0x000000bd00bd7304 */ /* 0x000e220000202000 */
[----:B------:R-:W-:Y:S01]  /*6da0*/  SHF.L.U64.HI R181, R177, 0x10, RZ ;  /* 0x00000010b1b57819 */ /* 0x000fe200000102ff */
[----:B------:R-:W-:Y:S01]  /*6db0*/  @P1 FMUL R196, R196, UR5 ;  /* 0x00000005c4c41c20 */ /* 0x000fe20008400000 */
[----:B------:R-:W-:Y:S01]  /*6dc0*/  F2FP.BF16.F32.PACK_AB R171, RZ, R232 ;  /* 0x000000e8ffab723e */ /* 0x000fe200000010ff */
[----:B------:R-:W-:-:S04]  /*6dd0*/  @P1 FMUL R236, R236, UR5 ;  /* 0x00000005ecec1c20 */ /* 0x000fc80008400000 */
[----:B------:R-:W0:Y:S01]  /*6de0*/  F2F.BF16.F32 R191, R191 ;  /* 0x000000bf00bf7304 */ /* 0x000e220000202000 */
[----:B------:R-:W-:Y:S02]  /*6df0*/  F2FP.BF16.F32.PACK_AB R198, RZ, R198 ;  /* 0x000000c6ffc6723e */ /* 0x000fe400000010ff */
[----:B-1----:R-:W-:-:S05]  /*6e00*/  LOP3.LUT R167, R183, R167, RZ, 0xfc, !PT ;  /* 0x000000a7b7a77212 */ /* 0x002fca00078efcff */
[----:B------:R1:W-:Y:S01]  /*6e10*/  F2F.BF16.F32 R150, R201 ;  /* 0x000000c900967304 */ /* 0x0003e20000202000 */
[----:B----4-:R-:W-:Y:S01]  /*6e20*/  LOP3.LUT R181, R181, R170, RZ, 0xfc, !PT ;  /* 0x000000aab5b57212 */ /* 0x010fe200078efcff */
[----:B------:R-:W-:Y:S01]  /*6e30*/  IMAD R202, R4, 0x3000, RZ ;  /* 0x0000300004ca7824 */ /* 0x000fe200078e02ff */
[----:B------:R-:W-:-:S05]  /*6e40*/  PRMT R183, R171, 0x7610, R183 ;  /* 0x00007610abb77816 */ /* 0x000fca00000000b7 */
[----:B------:R-:W4:Y:S01]  /*6e50*/  F2F.BF16.F32 R195, R195 ;  /* 0x000000c300c37304 */ /* 0x000f220000202000 */
[----:B-1----:R-:W-:Y:S01]  /*6e60*/  PRMT R201, R151, 0x7610, R201 ;  /* 0x0000761097c97816 */ /* 0x002fe200000000c9 */
[----:B--2---:R-:W-:-:S06]  /*6e70*/  @!P3 IMAD.WIDE R170, R4, 0x4, R164 ;  /* 0x0000000404aab825 */ /* 0x004fcc00078e02a4 */
[----:B------:R-:W1:Y:S01]  /*6e80*/  F2F.BF16.F32 R197, R197 ;  /* 0x000000c500c57304 */ /* 0x000e620000202000 */
[----:B---3--:R-:W-:Y:S01]  /*6e90*/  LOP3.LUT R0, R0, 0x60, R241, 0xf8, !PT ;  /* 0x0000006000007812 */ /* 0x008fe200078ef8f1 */
[----:B------:R-:W-:-:S06]  /*6ea0*/  @P1 FMUL R200, R200, UR5 ;  /* 0x00000005c8c81c20 */ /* 0x000fcc0008400000 */
[----:B------:R-:W2:Y:S01]  /*6eb0*/  F2F.BF16.F32 R199, R199 ;  /* 0x000000c700c77304 */ /* 0x000ea20000202000 */
[----:B------:R-:W-:Y:S02]  /*6ec0*/  F2FP.BF16.F32.PACK_AB R196, RZ, R196 ;  /* 0x000000c4ffc4723e */ /* 0x000fe400000010ff */
[----:B------:R-:W-:-:S05]  /*6ed0*/  LOP3.LUT R198, R198, 0xffff, RZ, 0xc0, !PT ;  /* 0x0000ffffc6c67812 */ /* 0x000fca00078ec0ff */
[----:B------:R-:W3:Y:S01]  /*6ee0*/  F2F.BF16.F32 R151, R203 ;  /* 0x000000cb00977304 */ /* 0x000ee20000202000 */
[----:B------:R-:W-:Y:S01]  /*6ef0*/  SHF.L.U32 R164, R176, 0x10, RZ ;  /* 0x00000010b0a47819 */ /* 0x000fe200000006ff */
[----:B------:R-:W-:Y:S01]  /*6f00*/  @P1 FMUL R184, R184, UR5 ;  /* 0x00000005b8b81c20 */ /* 0x000fe20008400000 */
[----:B------:R-:W-:Y:S02]  /*6f10*/  F2FP.BF16.F32.PACK_AB R182, RZ, R236 ;  /* 0x000000ecffb6723e */ /* 0x000fe400000010ff */
[----:B------:R-:W-:Y:S02]  /*6f20*/  MOV R176, UR4 ;  /* 0x0000000400b07c02 */ /* 0x000fe40008000f00 */
[----:B------:R-:W-:Y:S01]  /*6f30*/  PRMT R178, R187, 0x5410, R186 ;  /* 0x00005410bbb27816 */ /* 0x000fe200000000ba */
[----:B------:R-:W-:Y:S01]  /*6f40*/  IMAD.WIDE.U32 R216, R248, 0x8, R158 ;  /* 0x00000008f8d87825 */ /* 0x000fe200078e009e */
[----:B------:R-:W-:Y:S02]  /*6f50*/  LOP3.LUT R201, R201, 0xffff, RZ, 0xc0, !PT ;  /* 0x0000ffffc9c97812 */ /* 0x000fe400078ec0ff */
[----:B------:R-:W-:-:S02]  /*6f60*/  LOP3.LUT R0, R202, R0, RZ, 0xfc, !PT ;  /* 0x00000000ca007212 */ /* 0x000fc400078efcff */
[----:B------:R-:W-:Y:S02]  /*6f70*/  PRMT R196, R196, 0x5410, R198 ;  /* 0x00005410c4c47816 */ /* 0x000fe400000000c6 */
[----:B0-----:R-:W-:Y:S02]  /*6f80*/  SHF.L.U32 R165, R180, 0x10, RZ ;  /* 0x00000010b4a57819 */ /* 0x001fe400000006ff */
[----:B------:R-:W-:Y:S01]  /*6f90*/  LOP3.LUT R167, R167, R164, RZ, 0xfc, !PT ;  /* 0x000000a4a7a77212 */ /* 0x000fe200078efcff */
[----:B------:R0:W-:Y:S01]  /*6fa0*/  @!P3 STG.E desc[UR8][R170.64], R176 ;  /* 0x000000b0aa00b986 */ /* 0x0001e2000c101908 */
[----:B------:R-:W-:Y:S01]  /*6fb0*/  F2FP.BF16.F32.PACK_AB R202, RZ, R200 ;  /* 0x000000c8ffca723e */ /* 0x000fe200000010ff */
[----:B------:R-:W-:Y:S01]  /*6fc0*/  ULDC UR4, c[0x0][0x210] ;  /* 0x0000840000047ab9 */ /* 0x000fe20000000800 */
[----:B------:R-:W-:Y:S02]  /*6fd0*/  SHF.L.U64.HI R198, R198, 0x10, RZ ;  /* 0x00000010c6c67819 */ /* 0x000fe400000102ff */
[----:B------:R-:W-:-:S02]  /*6fe0*/  PRMT R164, R182, 0x5410, R177 ;  /* 0x00005410b6a47816 */ /* 0x000fc400000000b1 */
[----:B------:R-:W-:Y:S02]  /*6ff0*/  SHF.L.U64.HI R200, R201, 0x10, RZ ;  /* 0x00000010c9c87819 */ /* 0x000fe400000102ff */
[C---:B------:R-:W-:Y:S02]  /*7000*/  IADD3 R182, R5.reuse, 0x800, RZ ;  /* 0x0000080005b67810 */ /* 0x040fe40007ffe0ff */
[----:B------:R-:W-:Y:S01]  /*7010*/  LOP3.LUT R189, R194, R189, RZ, 0xfc, !PT ;  /* 0x000000bdc2bd7212 */ /* 0x000fe200078efcff */
[--C-:B0-----:R-:W-:Y:S01]  /*7020*/  IMAD.WIDE.U32 R170, R5, 0x8, R158.reuse ;  /* 0x0000000805aa7825 */ /* 0x101fe200078e009e */
[----:B------:R-:W-:Y:S02]  /*7030*/  SHF.L.U32 R191, R191, 0x10, RZ ;  /* 0x00000010bfbf7819 */ /* 0x000fe400000006ff */
[----:B------:R-:W-:Y:S01]  /*7040*/  F2FP.BF16.F32.PACK_AB R184, RZ, R184 ;  /* 0x000000b8ffb8723e */ /* 0x000fe200000010ff */
[----:B------:R-:W-:Y:S01]  /*7050*/  IMAD.WIDE.U32 R176, R214, 0x8, R158 ;  /* 0x00000008d6b07825 */ /* 0x000fe200078e009e */
[----:B----4-:R-:W-:-:S02]  /*7060*/  SHF.L.U32 R195, R195, 0x10, RZ ;  /* 0x00000010c3c37819 */ /* 0x010fc400000006ff */
[----:B------:R-:W-:Y:S01]  /*7070*/  LOP3.LUT R165, R181, R165, RZ, 0xfc, !PT ;  /* 0x000000a5b5a57212 */ /* 0x000fe200078efcff */
[--C-:B------:R-:W-:Y:S01]  /*7080*/  IMAD.WIDE.U32 R180, R213, 0x8, R158.reuse ;  /* 0x00000008d5b47825 */ /* 0x100fe200078e009e */
[----:B-1----:R-:W-:Y:S02]  /*7090*/  LOP3.LUT R197, R198, R197, RZ, 0xfc, !PT ;  /* 0x000000c5c6c57212 */ /* 0x002fe400078efcff */
[----:B--2---:R-:W-:Y:S01]  /*70a0*/  SHF.L.U32 R199, R199, 0x10, RZ ;  /* 0x00000010c7c77819 */ /* 0x004fe200000006ff */
[----:B------:R-:W-:Y:S01]  /*70b0*/  IMAD.WIDE.U32 R186, R212, 0x8, R158 ;  /* 0x00000008d4ba7825 */ /* 0x000fe200078e009e */
[----:B------:R-:W-:Y:S02]  /*70c0*/  LOP3.LUT R200, R200, R150, RZ, 0xfc, !PT ;  /* 0x00000096c8c87212 */ /* 0x000fe400078efcff */
[----:B---3--:R-:W-:Y:S02]  /*70d0*/  SHF.L.U32 R151, R151, 0x10, RZ ;  /* 0x0000001097977819 */ /* 0x008fe400000006ff */
[----:B------:R-:W-:Y:S01]  /*70e0*/  PRMT R166, R183, 0x5410, R166 ;  /* 0x00005410b7a67816 */ /* 0x000fe200000000a6 */
[----:B------:R-:W-:Y:S01]  /*70f0*/  IMAD.WIDE.U32 R182, R182, 0x8, R158 ;  /* 0x00000008b6b67825 */ /* 0x000fe200078e009e */
[----:B------:R-:W-:Y:S01]  /*7100*/  LOP3.LUT R189, R189, R191, RZ, 0xfc, !PT ;  /* 0x000000bfbdbd7212 */ /* 0x000fe200078efcff */
[----:B------:R1:W-:Y:S01]  /*7110*/  STG.E.64 desc[UR8][R170.64], R6 ;  /* 0x00000006aa007986 */ /* 0x0003e2000c101b08 */
[----:B------:R-:W-:Y:S01]  /*7120*/  PRMT R184, R184, 0x5410, R190 ;  /* 0x00005410b8b87816 */ /* 0x000fe200000000be */
[--C-:B------:R-:W-:Y:S01]  /*7130*/  IMAD.WIDE.U32 R190, R211, 0x8, R158.reuse ;  /* 0x00000008d3be7825 */ /* 0x100fe200078e009e */
[----:B------:R-:W-:Y:S01]  /*7140*/  LOP3.LUT R193, R193, R195, RZ, 0xfc, !PT ;  /* 0x000000c3c1c17212 */ /* 0x000fe200078efcff */
[----:B------:R1:W-:Y:S01]  /*7150*/  STG.E.64 desc[UR8][R176.64], R136 ;  /* 0x00000088b0007986 */ /* 0x0003e2000c101b08 */
[----:B------:R-:W-:Y:S01]  /*7160*/  LOP3.LUT R197, R197, R199, RZ, 0xfc, !PT ;  /* 0x000000c7c5c57212 */ /* 0x000fe200078efcff */
[----:B------:R-:W-:Y:S01]  /*7170*/  IMAD.WIDE.U32 R194, R210, 0x8, R158 ;  /* 0x00000008d2c27825 */ /* 0x000fe200078e009e */
[----:B------:R-:W-:Y:S01]  /*7180*/  PRMT R150, R202, 0x5410, R201 ;  /* 0x00005410ca967816 */ /* 0x000fe200000000c9 */
[----:B------:R1:W-:Y:S01]  /*7190*/  STG.E.64 desc[UR8][R180.64], R138 ;  /* 0x0000008ab4007986 */ /* 0x0003e2000c101b08 */
[----:B------:R-:W-:Y:S01]  /*71a0*/  LOP3.LUT R151, R200, R151, RZ, 0xfc, !PT ;  /* 0x00000097c8977212 */ /* 0x000fe200078efcff */
[----:B------:R-:W-:-:S02]  /*71b0*/  IMAD.WIDE.U32 R198, R209, 0x8, R158 ;  /* 0x00000008d1c67825 */ /* 0x000fc400078e009e */
[----:B------:R1:W-:Y:S02]  /*71c0*/  STG.E.64 desc[UR8][R186.64], R140 ;  /* 0x0000008cba007986 */ /* 0x0003e4000c101b08 */
[--C-:B------:R-:W-:Y:S02]  /*71d0*/  IMAD.WIDE.U32 R200, R207, 0x8, R158.reuse ;  /* 0x00000008cfc87825 */ /* 0x100fe400078e009e */
[----:B------:R1:W-:Y:S02]  /*71e0*/  STG.E.64 desc[UR8][R182.64], R142 ;  /* 0x0000008eb6007986 */ /* 0x0003e4000c101b08 */
[--C-:B------:R-:W-:Y:S02]  /*71f0*/  IMAD.WIDE.U32 R202, R205, 0x8, R158.reuse ;  /* 0x00000008cdca7825 */ /* 0x100fe400078e009e */
[----:B------:R1:W-:Y:S02]  /*7200*/  STG.E.64 desc[UR8][R190.64], R144 ;  /* 0x00000090be007986 */ /* 0x0003e4000c101b08 */
[--C-:B------:R-:W-:Y:S01]  /*7210*/  IMAD.WIDE.U32 R204, R204, 0x8, R158.reuse ;  /* 0x00000008cccc7825 */ /* 0x100fe200078e009e */
[----:B------:R-:W-:Y:S01]  /*7220*/  IADD3 R218, R0, 0x2200, RZ ;  /* 0x0000220000da7810 */ /* 0x000fe20007ffe0ff */
[----:B------:R1:W-:Y:S02]  /*7230*/  STG.E.64 desc[UR8][R194.64], R146 ;  /* 0x00000092c2007986 */ /* 0x0003e4000c101b08 */
[--C-:B------:R-:W-:Y:S01]  /*7240*/  IMAD.WIDE.U32 R206, R206, 0x8, R158.reuse ;  /* 0x00000008cece7825 */ /* 0x100fe200078e009e */
[----:B------:R-:W-:Y:S01]  /*7250*/  IADD3 R220, R0, 0x2400, RZ ;  /* 0x0000240000dc7810 */ /* 0x000fe20007ffe0ff */
[----:B------:R1:W-:Y:S02]  /*7260*/  STG.E.64 desc[UR8][R198.64], R148 ;  /* 0x00000094c6007986 */ /* 0x0003e4000c101b08 */
[--C-:B------:R-:W-:Y:S01]  /*7270*/  IMAD.WIDE.U32 R208, R208, 0x8, R158.reuse ;  /* 0x00000008d0d07825 */ /* 0x100fe200078e009e */
[C---:B------:R-:W-:Y:S01]  /*7280*/  IADD3 R222, R0.reuse, 0x2600, RZ ;  /* 0x0000260000de7810 */ /* 0x040fe20007ffe0ff */
        /* <DEDUP_REMOVED lines=8> */
[C---:B------:R-:W-:Y:S01]  /*7310*/  IADD3 R5, R0.reuse, 0x2c00, RZ ;  /* 0x00002c0000057810 */ /* 0x040fe20007ffe0ff */
[----:B------:R1:W-:Y:S01]  /*7320*/  STG.E.64 desc[UR8][R206.64], R188 ;  /* 0x000000bcce007986 */ /* 0x0003e2000c101b08 */
[----:B------:R-:W-:Y:S01]  /*7330*/  IADD3 R0, R0, 0x2e00, RZ ;  /* 0x00002e0000007810 */ /* 0x000fe20007ffe0ff */
        /* <DEDUP_REMOVED lines=13> */
[----:B------:R1:W-:Y:S04]  /*7410*/  STG.E.64 desc[UR8][R220.64], R160 ;  /* 0x000000a0dc007986 */ /* 0x0003e8000c101b08 */
[----:B------:R1:W-:Y:S04]  /*7420*/  STG.E.64 desc[UR8][R222.64], R156 ;  /* 0x0000009cde007986 */ /* 0x0003e8000c101b08 */
[----:B------:R1:W-:Y:S01]  /*7430*/  STG.E.64 desc[UR8][R224.64], R152 ;  /* 0x00000098e0007986 */ /* 0x0003e2000c101b08 */
[----:B------:R-:W-:Y:S01]  /*7440*/  IADD3 R4, R4, UR4, RZ ;  /* 0x0000000404047c10 */ /* 0x000fe2000fffe0ff */
[----:B------:R-:W-:-:S02]  /*7450*/  ULDC UR4, c[0x0][0x218] ;  /* 0x0000860000047ab9 */ /* 0x000fc40000000800 */
[----:B------:R1:W-:Y:S04]  /*7460*/  STG.E.64 desc[UR8][R226.64], R154 ;  /* 0x0000009ae2007986 */ /* 0x0003e8000c101b08 */
[----:B------:R1:W-:Y:S04]  /*7470*/  STG.E.64 desc[UR8][R228.64], R166 ;  /* 0x000000a6e4007986 */ /* 0x0003e8000c101b08 */
[----:B------:R1:W-:Y:S01]  /*7480*/  STG.E.64 desc[UR8][R158.64], R164 ;  /* 0x000000a49e007986 */ /* 0x0003e2000c101b08 */
[----:B------:R-:W-:Y:S02]  /*7490*/  ISETP.GE.AND P0, PT, R4, UR4, PT ;  /* 0x0000000404007c0c */ /* 0x000fe4000bf06270 */
[----:B------:R-:W-:-:S02]  /*74a0*/  LOP3.LUT P2, RZ, R242, 0xff, RZ, 0xc0, !PT ;  /* 0x000000fff2ff7812 */ /* 0x000fc4000784c0ff */
[----:B------:R-:W-:Y:S02]  /*74b0*/  IADD3 R3, R3, 0x1, RZ ;  /* 0x0000000103037810 */ /* 0x000fe40007ffe0ff */
[----:B------:R-:W-:Y:S02]  /*74c0*/  SEL R242, RZ, 0x1, P2 ;  /* 0x00000001fff27807 */ /* 0x000fe40001000000 */
[----:B------:R-:W-:-:S05]  /*74d0*/  LOP3.LUT R3, R3, 0x3, RZ, 0xc0, !PT ;  /* 0x0000000303037812 */ /* 0x000fca00078ec0ff */
[----:B-1----:R-:W-:Y:S05]  /*74e0*/  @!P0 BRA `(.L_x_5687) ;  /* 0xffffff9400848947 */ /* 0x002fea000383ffff */
.L_x_5671:
        /* <DEDUP_REMOVED lines=15> */
.L_x_5712:
[----:B------:R-:W2:Y:S01]  /*75e0*/  S2R R0, SR_TID.X ;  /* 0x0000000000007919 */ /* 0x000ea20000002100 */
[----:B-1----:R-:W-:Y:S01]  /*75f0*/  FMNMX R9, R4, R9, !PT ;  /* 0x0000000904097209 */ /* 0x002fe20007800000 */
[----:B------:R-:W-:Y:S05]  /*7600*/  WARPSYNC.ALL ;  /* 0x0000000000007948 */ /* 0x000fea0003800000 */
[----:B------:R-:W1:Y:S01]  /*7610*/  S2R R10, SR_TID.X ;  /* 0x00000000000a7919 */ /* 0x000e620000002100 */
[----:B------:R-:W-:Y:S01]  /*7620*/  BSSY B0, `(.L_x_5690) ;  /* 0x000001c000007945 */ /* 0x000fe20003800000 */
[----:B------:R-:W-:Y:S01]  /*7630*/  HFMA2.MMA R5, -RZ, RZ, 0, 0 ;  /* 0x00000000ff057435 */ /* 0x000fe200000001ff */
[----:B--2---:R-:W-:-:S04]  /*7640*/  LOP3.LUT R0, R0, 0x1f, RZ, 0xc0, !PT ;  /* 0x0000001f00007812 */ /* 0x004fc800078ec0ff */
[----:B------:R-:W-:-:S13]  /*7650*/  ISETP.NE.AND P0, PT, R0, RZ, PT ;  /* 0x000000ff0000720c */ /* 0x000fda0003f05270 */
[----:B------:R-:W2:Y:S01]  /*7660*/  @!P0 S2R R2, SR_CgaCtaId ;  /* 0x0000000000028919 */ /* 0x000ea20000008800 */
[----:B------:R-:W-:Y:S02]  /*7670*/  @!P0 MOV R3, 0x400 ;  /* 0x0000040000038802 */ /* 0x000fe40000000f00 */
[----:B-1----:R-:W-:-:S04]  /*7680*/  @!P0 SHF.R.U32.HI R0, RZ, 0x3, R10 ;  /* 0x00000003ff008819 */ /* 0x002fc8000001160a */
[----:B------:R-:W-:Y:S02]  /*7690*/  @!P0 LOP3.LUT R0, R0, 0x1ffffffc, RZ, 0xc0, !PT ;  /* 0x1ffffffc00008812 */ /* 0x000fe400078ec0ff */
[----:B--2---:R-:W-:Y:S02]  /*76a0*/  @!P0 LEA R3, R2, R3, 0x18 ;  /* 0x0000000302038211 */ /* 0x004fe400078ec0ff */
        /* <DEDUP_REMOVED lines=18> */
.L_x_5715:
[----:B--2---:R-:W-:-:S07]  /*77d0*/  FMNMX R5, R3, R2, !PT ;  /* 0x0000000203057209 */ /* 0x004fce0007800000 */
.L_x_5691:
[----:B------:R-:W-:Y:S05]  /*77e0*/  BSYNC B0 ;  /* 0x0000000000007941 */ /* 0x000fea0003800000 */
.L_x_5690:
[----:B------:R-:W-:Y:S01]  /*77f0*/  ISETP.NE.AND P0, PT, R10, RZ, PT ;  /* 0x000000ff0a00720c */ /* 0x000fe20003f05270 */
[----:B------:R-:W-:-:S12]  /*7800*/  BSSY B0, `(.L_x_5688) ;  /* 0x0000004000007945 */ /* 0x000fd80003800000 */
[----:B------:R-:W-:Y:S05]  /*7810*/  @P0 BRA `(.L_x_5693) ;  /* 0x0000000000080947 */ /* 0x000fea0003800000 */
[----:B-1----:R-:W1:Y:S02]  /*7820*/  LDC.64 R2, c[0x0][0x288] ;  /* 0x0000a200ff027b82 */ /* 0x002e640000000a00 */
[----:B-1----:R2:W-:Y:S02]  /*7830*/  REDG.E.MAX.S32.STRONG.GPU desc[UR8][R2.64], R5 ;  /* 0x000000050200798e */ /* 0x0025e4000d10e388 */
.L_x_5693:
[----:B------:R-:W-:Y:S05]  /*7840*/  BSYNC B0 ;  /* 0x0000000000007941 */ /* 0x000fea0003800000 */
.L_x_5688:
[----:B------:R-:W-:Y:S05]  /*7850*/  @!P1 EXIT ;  /* 0x000000000000994d */ /* 0x000fea0003800000 */
[----:B------:R-:W3:Y:S01]  /*7860*/  S2R R0, SR_TID.X ;  /* 0x0000000000007919 */ /* 0x000ee20000002100 */
        /* <DEDUP_REMOVED lines=12> */
[----:B012---:R-:W-:Y:S05]  /*7930*/  CALL.REL.NOINC `($__internal_45_$__cuda_sm20_rcp_rn_f32_slowpath) ;  /* 0x0000001400407944 */ /* 0x007fea0003c00000 */
[----:B------:R-:W-:Y:S05]  /*7940*/  BRA `(.L_x_5695) ;  /* 0x0000000000147947 */ /* 0x000fea0003800000 */
.L_x_5694:
[----:B------:R-:W3:Y:S01]  /*7950*/  MUFU.RCP R0, UR5 ;  /* 0x0000000500007d08 */ /* 0x000ee20008001000 */
[----:B-12---:R-:W-:-:S05]  /*7960*/  MOV R3, UR5 ;  /* 0x0000000500037c02 */ /* 0x006fca0008000f00 */
[----:B---3--:R-:W-:-:S04]  /*7970*/  FFMA R2, R0, R3, -1 ;  /* 0xbf80000000027423 */ /* 0x008fc80000000003 */
[----:B------:R-:W-:-:S04]  /*7980*/  FADD.FTZ R3, -R2, -RZ ;  /* 0x800000ff02037221 */ /* 0x000fc80000010100 */
[----:B------:R-:W-:-:S07]  /*7990*/  FFMA R0, R0, R3, R0 ;  /* 0x0000000300007223 */ /* 0x000fce0000000000 */
.L_x_5695:
[----:B------:R-:W1:Y:S02]  /*79a0*/  LDC.64 R2, c[0x0][0x280] ;  /* 0x0000a000ff027b82 */ /* 0x000e640000000a00 */
[----:B-1----:R-:W-:Y:S01]  /*79b0*/  STG.E desc[UR8][R2.64], R0 ;  /* 0x0000000002007986 */ /* 0x002fe2000c101908 */
[----:B------:R-:W-:Y:S05]  /*79c0*/  EXIT ;  /* 0x000000000000794d */ /* 0x000fea0003800000 */
.L_x_5672:
[----:B------:R-:W-:Y:S01]  /*79d0*/  HFMA2.MMA R233, -RZ, RZ, 0, 5.9604644775390625e-08 ;  /* 0x00000001ffe97435 */ /* 0x000fe200000001ff */
[----:B------:R-:W-:Y:S02]  /*79e0*/  MOV R236, R6 ;  /* 0x0000000600ec7202 */ /* 0x000fe40000000f00 */
[----:B------:R-:W-:Y:S02]  /*79f0*/  MOV R232, 0x1f ;  /* 0x0000001f00e87802 */ /* 0x000fe40000000f00 */
[----:B------:R-:W-:-:S07]  /*7a00*/  MOV R7, 0xffffffff ;  /* 0xffffffff00077802 */ /* 0x000fce0000000f00 */
[----:B-----5:R-:W-:Y:S05]  /*7a10*/  WARPSYNC.COLLECTIVE R7, `(.L_x_5696) ;  /* 0x0000000007087348 */ /* 0x020fea0003c00000 */
[----:B------:R0:W1:Y:S02]  /*7a20*/  SHFL.BFLY P0, R235, R236, R233, R232 ;  /* 0x0c0000e9eceb7389 */ /* 0x00006400000000e8 */
[----:B01---5:R-:W-:Y:S01]  /*7a30*/  ENDCOLLECTIVE ;  /* 0x000000000000791b */ /* 0x023fe20003800000 */
.L_x_5696:
[----:B------:R-:W-:Y:S01]  /*7a40*/  HFMA2.MMA R233, -RZ, RZ, 0, 1.1920928955078125e-07 ;  /* 0x00000002ffe97435 */ /* 0x000fe200000001ff */
[----:B------:R-:W-:-:S05]  /*7a50*/  MOV R7, R235 ;  /* 0x000000eb00077202 */ /* 0x000fca0000000f00 */
[----:B------:R-:W-:Y:S01]  /*7a60*/  FADD R6, R6, R7 ;  /* 0x0000000706067221 */ /* 0x000fe20000000000 */
[----:B------:R-:W-:-:S04]  /*7a70*/  MOV R7, 0xffffffff ;  /* 0xffffffff00077802 */ /* 0x000fc80000000f00 */
[----:B------:R-:W-:-:S07]  /*7a80*/  MOV R236, R6 ;  /* 0x0000000600ec7202 */ /* 0x000fce0000000f00 */
[----:B------:R-:W-:Y:S05]  /*7a90*/  WARPSYNC.COLLECTIVE R7, `(.L_x_5697) ;  /* 0x0000000007087348 */ /* 0x000fea0003c00000 */
[----:B------:R0:W1:Y:S02]  /*7aa0*/  SHFL.BFLY P0, R235, R236, R233, R232 ;  /* 0x0c0000e9eceb7389 */ /* 0x00006400000000e8 */
[----:B01----:R-:W-:Y:S01]  /*7ab0*/  ENDCOLLECTIVE ;  /* 0x000000000000791b */ /* 0x003fe20003800000 */
.L_x_5697:
[----:B------:R-:W-:Y:S01]  /*7ac0*/  HFMA2.MMA R233, -RZ, RZ, 0, 2.384185791015625e-07 ;  /* 0x00000004ffe97435 */ /* 0x000fe200000001ff */
[----:B------:R-:W-:-:S05]  /*7ad0*/  MOV R7, R235 ;  /* 0x000000eb00077202 */ /* 0x000fca0000000f00 */
[----:B------:R-:W-:Y:S01]  /*7ae0*/  FADD R6, R6, R7 ;  /* 0x0000000706067221 */ /* 0x000fe20000000000 */
[----:B------:R-:W-:-:S04]  /*7af0*/  MOV R7, 0xffffffff ;  /* 0xffffffff00077802 */ /* 0x000fc80000000f00 */
[----:B------:R-:W-:-:S07]  /*7b00*/  MOV R236, R6 ;  /* 0x0000000600ec7202 */ /* 0x000fce0000000f00 */
[----:B------:R-:W-:Y:S05]  /*7b10*/  WARPSYNC.COLLECTIVE R7, `(.L_x_5698) ;  /* 0x0000000007087348 */ /* 0x000fea0003c00000 */
[----:B------:R0:W1:Y:S02]  /*7b20*/  SHFL.BFLY P0, R235, R236, R233, R232 ;  /* 0x0c0000e9eceb7389 */ /* 0x00006400000000e8 */
[----:B01----:R-:W-:Y:S01]  /*7b30*/  ENDCOLLECTIVE ;  /* 0x000000000000791b */ /* 0x003fe20003800000 */
.L_x_5698:
[----:B------:R-:W-:Y:S01]  /*7b40*/  HFMA2.MMA R233, -RZ, RZ, 0, 4.76837158203125e-07 ;  /* 0x00000008ffe97435 */ /* 0x000fe200000001ff */
[----:B------:R-:W-:-:S05]  /*7b50*/  MOV R7, R235 ;  /* 0x000000eb00077202 */ /* 0x000fca0000000f00 */
[----:B------:R-:W-:Y:S01]  /*7b60*/  FADD R6, R6, R7 ;  /* 0x0000000706067221 */ /* 0x000fe20000000000 */
[----:B------:R-:W-:-:S04]  /*7b70*/  MOV R7, 0xffffffff ;  /* 0xffffffff00077802 */ /* 0x000fc80000000f00 */
[----:B------:R-:W-:-:S07]  /*7b80*/  MOV R236, R6 ;  /* 0x0000000600ec7202 */ /* 0x000fce0000000f00 */
[----:B------:R-:W-:Y:S05]  /*7b90*/  WARPSYNC.COLLECTIVE R7, `(.L_x_5699) ;  /* 0x0000000007087348 */ /* 0x000fea0003c00000 */
[----:B------:R0:W1:Y:S02]  /*7ba0*/  SHFL.BFLY P0, R235, R236, R233, R232 ;  /* 0x0c0000e9eceb7389 */ /* 0x00006400000000e8 */
[----:B01----:R-:W-:Y:S01]  /*7bb0*/  ENDCOLLECTIVE ;  /* 0x000000000000791b */ /* 0x003fe20003800000 */
.L_x_5699:
[----:B------:R-:W-:Y:S01]  /*7bc0*/  HFMA2.MMA R233, -RZ, RZ, 0, 9.5367431640625e-07 ;  /* 0x00000010ffe97435 */ /* 0x000fe200000001ff */
[----:B------:R-:W-:-:S05]  /*7bd0*/  MOV R7, R235 ;  /* 0x000000eb00077202 */ /* 0x000fca0000000f00 */
[----:B------:R-:W-:Y:S01]  /*7be0*/  FADD R6, R6, R7 ;  /* 0x0000000706067221 */ /* 0x000fe20000000000 */
[----:B------:R-:W-:-:S04]  /*7bf0*/  MOV R7, 0xffffffff ;  /* 0xffffffff00077802 */ /* 0x000fc80000000f00 */
[----:B------:R-:W-:-:S07]  /*7c00*/  MOV R236, R6 ;  /* 0x0000000600ec7202 */ /* 0x000fce0000000f00 */
[----:B------:R-:W-:Y:S05]  /*7c10*/  WARPSYNC.COLLECTIVE R7, `(.L_x_5700) ;  /* 0x0000000007087348 */ /* 0x000fea0003c00000 */
[----:B------:R0:W1:Y:S02]  /*7c20*/  SHFL.BFLY P0, R235, R236, R233, R232 ;  /* 0x0c0000e9eceb7389 */ /* 0x00006400000000e8 */
[----:B01----:R-:W-:Y:S01]  /*7c30*/  ENDCOLLECTIVE ;  /* 0x000000000000791b */ /* 0x003fe20003800000 */
.L_x_5700:
[----:B------:R-:W-:Y:S01]  /*7c40*/  HFMA2.MMA R233, -RZ, RZ, 0, 5.9604644775390625e-08 ;  /* 0x00000001ffe97435 */ /* 0x000fe200000001ff */
[----:B------:R-:W-:-:S05]  /*7c50*/  MOV R7, R235 ;  /* 0x000000eb00077202 */ /* 0x000fca0000000f00 */
[----:B------:R-:W-:-:S04]  /*7c60*/  FADD R6, R6, R7 ;  /* 0x0000000706067221 */ /* 0x000fc80000000000 */
[----:B------:R-:W-:-:S04]  /*7c70*/  FMUL R6, R6, 0.00032552084303461015224 ;  /* 0x39aaaaab06067820 */ /* 0x000fc80000400000 */
[----:B------:R-:W-:-:S04]  /*7c80*/  FADD R7, R136, -R6 ;  /* 0x8000000688077221 */ /* 0x000fc80000000000 */
[----:B------:R-:W-:Y:S01]  /*7c90*/  FFMA R234, R7, R7, RZ ;  /* 0x0000000707ea7223 */ /* 0x000fe200000000ff */
[----:B------:R-:W-:-:S04]  /*7ca0*/  FADD R7, R137, -R6 ;  /* 0x8000000689077221 */ /* 0x000fc80000000000 */
[----:B------:R-:W-:Y:S01]  /*7cb0*/  FFMA R232, R7, R7, R234 ;  /* 0x0000000707e87223 */ /* 0x000fe200000000ea */
[--C-:B------:R-:W-:Y:S01]  /*7cc0*/  FADD R7, R138, -R6.reuse ;  /* 0x800000068a077221 */ /* 0x100fe20000000000 */
[----:B------:R-:W-:-:S03]  /*7cd0*/  FADD R234, R143, -R6 ;  /* 0x800000068fea7221 */ /* 0x000fc60000000000 */
        /* <DEDUP_REMOVED lines=185> */
[----:B------:R-:W-:-:S03]  /*8870*/  MOV R232, 0x1f ;  /* 0x0000001f00e87802 */ /* 0x000fc60000000f00 */
[----:B------:R-:W-:Y:S01]  /*8880*/  FFMA R234, R234, R234, R7 ;  /* 0x000000eaeaea7223 */ /* 0x000fe20000000007 */
[----:B------:R-:W-:-:S04]  /*8890*/  MOV R7, 0xffffffff ;  /* 0xffffffff00077802 */ /* 0x000fc80000000f00 */
[----:B------:R-:W-:-:S07]  /*88a0*/  MOV R236, R234 ;  /* 0x000000ea00ec7202 */ /* 0x000fce0000000f00 */
[----:B------:R-:W-:Y:S05]  /*88b0*/  WARPSYNC.COLLECTIVE R7, `(.L_x_5701) ;  /* 0x0000000007087348 */ /* 0x000fea0003c00000 */
[----:B------:R0:W1:Y:S02]  /*88c0*/  SHFL.BFLY P0, R235, R236, R233, R232 ;  /* 0x0c0000e9eceb7389 */ /* 0x00006400000000e8 */
[----:B01----:R-:W-:Y:S01]  /*88d0*/  ENDCOLLECTIVE ;  /* 0x000000000000791b */ /* 0x003fe20003800000 */
.L_x_5701:
        /* <DEDUP_REMOVED lines=8> */
.L_x_5702:
        /* <DEDUP_REMOVED lines=8> */
.L_x_5703:
        /* <DEDUP_REMOVED lines=8> */
.L_x_5704:
        /* <DEDUP_REMOVED lines=8> */
.L_x_5705:
[----:B------:R-:W-:Y:S01]  /*8ae0*/  MOV R7, R235 ;  /* 0x000000eb00077202 */ /* 0x000fe20000000f00 */
[----:B------:R-:W-:Y:S06]  /*8af0*/  BRA `(.L_x_5706) ;  /* 0xffffff98005c7947 */ /* 0x000fec000383ffff */
.L_x_5689:
[----:B------:R-:W-:Y:S01]  /*8b00*/  HFMA2.MMA R8, -RZ, RZ, 0, 9.5367431640625e-07 ;  /* 0x00000010ff087435 */ /* 0x000fe200000001ff */
[----:B------:R-:W-:Y:S02]  /*8b10*/  MOV R6, R2 ;  /* 0x0000000200067202 */ /* 0x000fe40000000f00 */
[----:B------:R-:W-:Y:S02]  /*8b20*/  MOV R11, 0x1f ;  /* 0x0000001f000b7802 */ /* 0x000fe40000000f00 */
[----:B------:R-:W-:-:S07]  /*8b30*/  MOV R7, 0xffffffff ;  /* 0xffffffff00077802 */ /* 0x000fce0000000f00 */
[----:B------:R-:W-:Y:S05]  /*8b40*/  WARPSYNC.COLLECTIVE R7, `(.L_x_5707) ;  /* 0x0000000007087348 */ /* 0x000fea0003c00000 */
[----:B------:R0:W1:Y:S02]  /*8b50*/  SHFL.DOWN P0, R9, R6, R8, R11 ;  /* 0x0800000806097389 */ /* 0x000064000000000b */
[----:B01----:R-:W-:Y:S01]  /*8b60*/  ENDCOLLECTIVE ;  /* 0x000000000000791b */ /* 0x003fe20003800000 */
.L_x_5707:
[----:B------:R-:W-:Y:S01]  /*8b70*/  HFMA2.MMA R8, -RZ, RZ, 0, 4.76837158203125e-07 ;  /* 0x00000008ff087435 */ /* 0x000fe200000001ff */
[----:B------:R-:W-:-:S04]  /*8b80*/  MOV R3, R9 ;  /* 0x0000000900037202 */ /* 0x000fc80000000f00 */
[----:B------:R-:W-:-:S04]  /*8b90*/  FMNMX R3, R3, R2, !PT ;  /* 0x0000000203037209 */ /* 0x000fc80007800000 */
[----:B------:R-:W-:-:S07]  /*8ba0*/  MOV R6, R3 ;  /* 0x0000000300067202 */ /* 0x000fce0000000f00 */
[----:B------:R-:W-:Y:S05]  /*8bb0*/  WARPSYNC.COLLECTIVE R7, `(.L_x_5708) ;  /* 0x0000000007087348 */ /* 0x000fea0003c00000 */
[----:B------:R0:W1:Y:S02]  /*8bc0*/  SHFL.DOWN P0, R9, R6, R8, R11 ;  /* 0x0800000806097389 */ /* 0x000064000000000b */
[----:B01----:R-:W-:Y:S01]  /*8bd0*/  ENDCOLLECTIVE ;  /* 0x000000000000791b */ /* 0x003fe20003800000 */
.L_x_5708:
[----:B------:R-:W-:Y:S01]  /*8be0*/  HFMA2.MMA R8, -RZ, RZ, 0, 2.384185791015625e-07 ;  /* 0x00000004ff087435 */ /* 0x000fe200000001ff */
[----:B------:R-:W-:-:S04]  /*8bf0*/  MOV R0, R9 ;  /* 0x0000000900007202 */ /* 0x000fc80000000f00 */
[----:B------:R-:W-:-:S04]  /*8c00*/  FMNMX R0, R3, R0, !PT ;  /* 0x0000000003007209 */ /* 0x000fc80007800000 */
[----:B------:R-:W-:-:S07]  /*8c10*/  MOV R6, R0 ;  /* 0x0000000000067202 */ /* 0x000fce0000000f00 */
[----:B------:R-:W-:Y:S05]  /*8c20*/  WARPSYNC.COLLECTIVE R7, `(.L_x_5709) ;  /* 0x0000000007087348 */ /* 0x000fea0003c00000 */
[----:B------:R0:W1:Y:S02]  /*8c30*/  SHFL.DOWN P0, R9, R6, R8, R11 ;  /* 0x0800000806097389 */ /* 0x000064000000000b */
[----:B01----:R-:W-:Y:S01]  /*8c40*/  ENDCOLLECTIVE ;  /* 0x000000000000791b */ /* 0x003fe20003800000 */
.L_x_5709:
[----:B------:R-:W-:Y:S01]  /*8c50*/  HFMA2.MMA R8, -RZ, RZ, 0, 1.1920928955078125e-07 ;  /* 0x00000002ff087435 */ /* 0x000fe200000001ff */
[----:B------:R-:W-:-:S04]  /*8c60*/  MOV R5, R9 ;  /* 0x0000000900057202 */ /* 0x000fc80000000f00 */
[----:B------:R-:W-:-:S04]  /*8c70*/  FMNMX R5, R0, R5, !PT ;  /* 0x0000000500057209 */ /* 0x000fc80007800000 */
[----:B------:R-:W-:-:S07]  /*8c80*/  MOV R6, R5 ;  /* 0x0000000500067202 */ /* 0x000fce0000000f00 */
[----:B------:R-:W-:Y:S05]  /*8c90*/  WARPSYNC.COLLECTIVE R7, `(.L_x_5710) ;  /* 0x0000000007087348 */ /* 0x000fea0003c00000 */
[----:B------:R0:W1:Y:S02]  /*8ca0*/  SHFL.DOWN P0, R9, R6, R8, R11 ;  /* 0x0800000806097389 */ /* 0x000064000000000b */
[----:B01----:R-:W-:Y:S01]  /*8cb0*/  ENDCOLLECTIVE ;  /* 0x000000000000791b */ /* 0x003fe20003800000 */
.L_x_5710:
[----:B------:R-:W-:Y:S01]  /*8cc0*/  HFMA2.MMA R8, -RZ, RZ, 0, 5.9604644775390625e-08 ;  /* 0x00000001ff087435 */ /* 0x000fe200000001ff */
[----:B------:R-:W-:-:S04]  /*8cd0*/  MOV R4, R9 ;  /* 0x0000000900047202 */ /* 0x000fc80000000f00 */
[----:B------:R-:W-:-:S04]  /*8ce0*/  FMNMX R4, R5, R4, !PT ;  /* 0x0000000405047209 */ /* 0x000fc80007800000 */
[----:B------:R-:W-:-:S07]  /*8cf0*/  MOV R6, R4 ;  /* 0x0000000400067202 */ /* 0x000fce0000000f00 */
[----:B------:R-:W-:Y:S05]  /*8d00*/  WARPSYNC.COLLECTIVE R7, `(.L_x_5711) ;  /* 0x0000000007087348 */ /* 0x000fea0003c00000 */
[----:B------:R0:W1:Y:S02]  /*8d10*/  SHFL.DOWN P0, R9, R6, R8, R11 ;  /* 0x0800000806097389 */ /* 0x000064000000000b */
[----:B01----:R-:W-:Y:S01]  /*8d20*/  ENDCOLLECTIVE ;  /* 0x000000000000791b */ /* 0x003fe20003800000 */
.L_x_5711:
[----:B------:R-:W-:Y:S05]  /*8d30*/  BRA `(.L_x_5712) ;  /* 0xffffffe800287947 */ /* 0x000fea000383ffff */
.L_x_5692:
[----:B------:R-:W-:Y:S01]  /*8d40*/  HFMA2.MMA R8, -RZ, RZ, 0, 1.1920928955078125e-07 ;  /* 0x00000002ff087435 */ /* 0x000fe200000001ff */
[----:B--2---:R-:W-:Y:S02]  /*8d50*/  MOV R6, R0 ;  /* 0x0000000000067202 */ /* 0x004fe40000000f00 */
[----:B------:R-:W-:Y:S02]  /*8d60*/  MOV R11, 0x1f ;  /* 0x0000001f000b7802 */ /* 0x000fe40000000f00 */
[----:B------:R-:W-:-:S07]  /*8d70*/  MOV R7, 0xffffffff ;  /* 0xffffffff00077802 */ /* 0x000fce0000000f00 */
[----:B01----:R-:W-:Y:S05]  /*8d80*/  WARPSYNC.COLLECTIVE R7, `(.L_x_5713) ;  /* 0x0000000007087348 */ /* 0x003fea0003c00000 */
[----:B------:R2:W3:Y:S02]  /*8d90*/  SHFL.DOWN P0, R9, R6, R8, R11 ;  /* 0x0800000806097389 */ /* 0x0004e4000000000b */
[----:B0123--:R-:W-:Y:S01]  /*8da0*/  ENDCOLLECTIVE ;  /* 0x000000000000791b */ /* 0x00ffe20003800000 */
.L_x_5713:
[----:B------:R-:W-:Y:S01]  /*8db0*/  HFMA2.MMA R8, -RZ, RZ, 0, 5.9604644775390625e-08 ;  /* 0x00000001ff087435 */ /* 0x000fe200000001ff */
[----:B------:R-:W-:-:S04]  /*8dc0*/  MOV R3, R9 ;  /* 0x0000000900037202 */ /* 0x000fc80000000f00 */
[----:B------:R-:W-:-:S04]  /*8dd0*/  FMNMX R3, R3, R0, !PT ;  /* 0x0000000003037209 */ /* 0x000fc80007800000 */
[----:B------:R-:W-:-:S07]  /*8de0*/  MOV R6, R3 ;  /* 0x0000000300067202 */ /* 0x000fce0000000f00 */
[----:B------:R-:W-:Y:S05]  /*8df0*/  WARPSYNC.COLLECTIVE R7, `(.L_x_5714) ;  /* 0x0000000007087348 */ /* 0x000fea0003c00000 */
[----:B------:R0:W1:Y:S02]  /*8e00*/  SHFL.DOWN P0, R9, R6, R8, R11 ;  /* 0x0800000806097389 */ /* 0x000064000000000b */
[----:B01----:R-:W-:Y:S01]  /*8e10*/  ENDCOLLECTIVE ;  /* 0x000000000000791b */ /* 0x003fe20003800000 */
.L_x_5714:
[----:B------:R-:W-:Y:S01]  /*8e20*/  MOV R2, R9 ;  /* 0x0000000900027202 */ /* 0x000fe20000000f00 */
[----:B------:R-:W-:Y:S06]  /*8e30*/  BRA `(.L_x_5715) ;  /* 0xffffffe800647947 */ /* 0x000fec000383ffff */
        .weak           $__internal_45_$__cuda_sm20_rcp_rn_f32_slowpath
        .type           $__internal_45_$__cuda_sm20_rcp_rn_f32_slowpath,@function
        .size           $__internal_45_$__cuda_sm20_rcp_rn_f32_slowpath,(.L_x_14381 - $__internal_45_$__cuda_sm20_rcp_rn_f32_slowpath)
$__internal_45_$__cuda_sm20_rcp_rn_f32_slowpath:
        /* <DEDUP_REMOVED lines=15> */
.L_x_5717:
        /* <DEDUP_REMOVED lines=10> */
[----:B------:R-:W-:Y:S01]  /*8fd0*/  FFMA.RP R236, R236, R237, R236 ;  /* 0x000000edecec7223 */ /* 0x000fe200000080ec */
[----:B------:R-:W-:-:S04]  /*8fe0*/  HFMA2.MMA R237, -RZ, RZ, 0, 1.78813934326171875e-07 ;  /* 0x00000003ffed7435 */ /* 0x000fc800000001ff */
[C---:B------:R-:W-:Y:S02]  /*8ff0*/  FSETP.NEU.FTZ.AND P0, PT, R240.reuse, R236, PT ;  /* 0x000000ecf000720b */ /* 0x040fe40003f1d000 */
[----:B------:R-:W-:-:S04]  /*9000*/  LOP3.LUT R236, R240, 0x7fffff, RZ, 0xc0, !PT ;  /* 0x007ffffff0ec7812 */ /* 0x000fc800078ec0ff */
[----:B------:R-:W-:Y:S02]  /*9010*/  SHF.L.U32 R237, R237, R241, RZ ;  /* 0x000000f1eded7219 */ /* 0x000fe400000006ff */
[----:B------:R-:W-:-:S04]  /*9020*/  LOP3.LUT R236, R236, 0x800000, RZ, 0xfc, !PT ;  /* 0x00800000ecec7812 */ /* 0x000fc800078efcff */
[----:B------:R-:W-:Y:S02]  /*9030*/  LOP3.LUT R243, R237, R236, RZ, 0xc0, !PT ;  /* 0x000000ecedf37212 */ /* 0x000fe400078ec0ff */
[----:B------:R-:W-:Y:S02]  /*9040*/  SEL R237, RZ, 0xffffffff, !P0 ;  /* 0xffffffffffed7807 */ /* 0x000fe40004000000 */
[--C-:B------:R-:W-:Y:S02]  /*9050*/  SHF.R.U32.HI R232, RZ, R232, R236.reuse ;  /* 0x000000e8ffe87219 */ /* 0x100fe400000116ec */
[----:B------:R-:W-:Y:S02]  /*9060*/  IADD3 R240, -R237, RZ, RZ ;  /* 0x000000ffedf07210 */ /* 0x000fe40007ffe1ff */
[-C--:B------:R-:W-:Y:S02]  /*9070*/  SHF.R.U32.HI R237, RZ, R241.reuse, R243 ;  /* 0x000000f1ffed7219 */ /* 0x080fe400000116f3 */
[----:B------:R-:W-:-:S02]  /*9080*/  LOP3.LUT P1, RZ, R240, R241, R236, 0xf8, !PT ;  /* 0x000000f1f0ff7212 */ /* 0x000fc4000782f8ec */
        /* <DEDUP_REMOVED lines=11> */
.L_x_5719:
[----:B------:R-:W0:Y:S02]  /*9140*/  MUFU.RCP R0, R0 ;  /* 0x0000000000007308 */ /* 0x000e240000001000 */
.L_x_5718:
[----:B------:R-:W-:Y:S05]  /*9150*/  BSYNC B1 ;  /* 0x0000000000017941 */ /* 0x000fea0003800000 */
.L_x_5716:
[----:B------:R-:W-:Y:S01]  /*9160*/  HFMA2.MMA R237, -RZ, RZ, 0, 0 ;  /* 0x00000000ffed7435 */ /* 0x000fe200000001ff */
[----:B------:R-:W-:-:S05]  /*9170*/  MOV R236, R6 ;  /* 0x0000000600ec7202 */ /* 0x000fca0000000f00 */
[----:B0-----:R-:W-:Y:S05]  /*9180*/  RET.REL.NODEC R236 `(_ZN18transformer_engine13normalization19ln_fwd_tuned_kernelINS0_13Kernel_traitsIff13__nv_bfloat16fjLj49152ELj4ELj1ELj4ELj16ENS0_18Kernel_traits_baseILj49152EffS3_fjLj128EEEEEEEvNS0_19ForwardKernelParamsE) ;  /* 0xffffff6cec9c7950 */ /* 0x001fea0003c3ffff */
.L_x_5720:
        /* <DEDUP_REMOVED lines=15> */
.L_x_14381:


//--------------------- .text._ZN18transformer_engine13normalization19ln_fwd_tuned_kernelINS0_13Kernel_traitsI13__nv_bfloat16S3_S3_fjLj49152ELj4ELj1ELj4ELj16ENS0_18Kernel_traits_baseILj49152ES3_S3_S3_fjLj128EEEEEEEvNS0_19ForwardKernelParamsE --------------------------
	.section	.text._ZN18transformer_engine13normalization19ln_fwd_tuned_kernelINS0_13Kernel_traitsI13__nv_bfloat16S3_S3_fjLj49152ELj4ELj1ELj4ELj16ENS0_18Kernel_traits_baseILj49152ES3_S3_S3_fjLj128EEEEEEEvNS0_19ForwardKernelParamsE,"ax",@progbits
	.align	128
        .global         _ZN18transformer_engine13normalization19ln_fwd_tuned_kernelINS0_13Kernel_traitsI13__nv_bfloat16S3_S3_fjLj49152ELj4ELj1ELj4ELj16ENS0_18Kernel_traits_baseILj49152ES3_S3_S3_fjLj128EEEEEEEvNS0_19ForwardKernelParamsE
        .type           _ZN18transformer_engine13normalization19ln_fwd_tuned_kernelINS0_13Kernel_traitsI13__nv_bfloat16S3_S3_fjLj49152ELj4ELj1ELj4ELj16ENS0_18Kernel_traits_baseILj49152ES3_S3_S3_fjLj128EEEEEEEvNS0_19ForwardKernelParamsE,@function
        .size           _ZN18transformer_engine13normalization19ln_fwd_tuned_kernelINS0_13Kernel_traitsI13__nv_bfloat16S3_S3_fjLj49152ELj4ELj1ELj4ELj16ENS0_18Kernel_traits_baseILj49152ES3_S3_S3_fjLj128EEEEEEEvNS0_19ForwardKernelParamsE,(.L_x_14382 - _ZN18transformer_engine13normalization19ln_fwd_tuned_kernelINS0_13Kernel_traitsI13__nv_bfloat16S3_S3_fjLj49152ELj4ELj1ELj4ELj16ENS0_18Kernel_traits_baseILj49152ES3_S3_S3_fjLj128EEEEEEEvNS0_19ForwardKernelParamsE)
        .other          _ZN18transformer_engine13normalization19ln_fwd_tuned_kernelINS0_13Kernel_traitsI13__nv_bfloat16S3_S3_fjLj49152ELj4ELj1ELj4ELj16ENS0_18Kernel_traits_baseILj49152ES3_S3_S3_fjLj128EEEEEEEvNS0_19ForwardKernelParamsE,@"STO_CUDA_ENTRY STV_DEFAULT"
_ZN18transformer_engine13normalization19ln_fwd_tuned_kernelINS0_13Kernel_traitsI13__nv_bfloat16S3_S3_fjLj49152ELj4ELj1ELj4ELj16ENS0_18Kernel_traits_baseILj49152ES3_S3_S3_fjLj128EEEEEEEvNS0_19ForwardKernelParamsE:
.text._ZN18transformer_engine13normalization19ln_fwd_tuned_kernelINS0_13Kernel_traitsI13__nv_bfloat16S3_S3_fjLj49152ELj4ELj1ELj4ELj16ENS0_18Kernel_traits_baseILj49152ES3_S3_S3_fjLj128EEEEEEEvNS0_19ForwardKernelParamsE:
        /* <DEDUP_REMOVED lines=12> */
[----:B0-----:R-:W-:-:S04]  /*00c0*/  SHF.R.U32.HI R21, RZ, 0x2, R23 ;  /* 0x00000002ff157819 */ /* 0x001fc80000011617 */
        /* <DEDUP_REMOVED lines=8> */
[----:B-1----:R-:W-:-:S04]  /*0150*/  IMAD.WIDE.U32 R2, R9, 0x10, R4 ;  /* 0x0000001009027825 */ /* 0x002fc800078e0004 */
[----:B---3--:R-:W-:Y:S01]  /*0160*/  IMAD.WIDE.U32 R4, R9, 0x10, R6 ;  /* 0x0000001009047825 */ /* 0x008fe200078e0006 */
        /* <DEDUP_REMOVED lines=28> */
.L_x_5737:
[----:B-1----:R-:W1:Y:S01]  /*0330*/  LDC.64 R168, c[0x0][0x220] ;  /* 0x00008800ffa87b82 */ /* 0x002e620000000a00 */
[----:B0-----:R-:W-:Y:S01]  /*0340*/  SHF.L.U32 R3, R23, 0x7, RZ ;  /* 0x0000000717037819 */ /* 0x001fe200000006ff */
[----:B------:R-:W-:-:S03]  /*0350*/  IMAD R16, R19, 0x1800, RZ ;  /* 0x0000180013107824 */ /* 0x000fc600078e02ff */
        /* <DEDUP_REMOVED lines=35> */
[C---:B--2---:R-:W-:Y:S02]  /*0590*/  PRMT R7, R164.reuse, 0x7632, R7 ;  /* 0x00007632a4077816 */ /* 0x044fe40000000007 */
[----:B------:R-:W-:Y:S02]  /*05a0*/  SHF.L.U32 R8, R164, 0x10, RZ ;  /* 0x00000010a4087819 */ /* 0x000fe400000006ff */
[----:B------:R-:W-:Y:S02]  /*05b0*/  SHF.L.U32 R7, R7, 0x10, RZ ;  /* 0x0000001007077819 */ /* 0x000fe400000006ff */
[C---:B------:R-:W-:Y:S01]  /*05c0*/  PRMT R5, R165.reuse, 0x7632, R5 ;  /* 0x00007632a5057816 */ /* 0x040fe20000000005 */
[----:B------:R-:W-:Y:S01]  /*05d0*/  FADD R0, RZ, R8 ;  /* 0x00000008ff007221 */ /* 0x000fe20000000000 */
[----:B------:R-:W-:Y:S02]  /*05e0*/  SHF.L.U32 R6, R165, 0x10, RZ ;  /* 0x00000010a5067819 */ /* 0x000fe400000006ff */
[----:B------:R-:W-:Y:S01]  /*05f0*/  SHF.L.U32 R5, R5, 0x10, RZ ;  /* 0x0000001005057819 */ /* 0x000fe200000006ff */
[----:B------:R-:W-:Y:S01]  /*0600*/  FADD R3, R7, R0 ;  /* 0x0000000007037221 */ /* 0x000fe20000000000 */
[----:B------:R-:W-:-:S03]  /*0610*/  SHF.L.U32 R4, R166, 0x10, RZ ;  /* 0x00000010a6047819 */ /* 0x000fc600000006ff */
[--C-:B------:R-:W-:Y:S01]  /*0620*/  FADD R0, R6, R3.reuse ;  /* 0x0000000306007221 */ /* 0x100fe20000000000 */
[----:B------:R-:W-:-:S03]  /*0630*/  PRMT R3, R166, 0x7632, R3 ;  /* 0x00007632a6037816 */ /* 0x000fc60000000003 */
[----:B------:R-:W-:Y:S01]  /*0640*/  FADD R27, R5, R0 ;  /* 0x00000000051b7221 */ /* 0x000fe20000000000 */
[----:B------:R-:W-:-:S03]  /*0650*/  SHF.L.U32 R3, R3, 0x10, RZ ;  /* 0x0000001003037819 */ /* 0x000fc600000006ff */
[----:B------:R-:W-:Y:S01]  /*0660*/  FADD R26, R4, R27 ;  /* 0x0000001b041a7221 */ /* 0x000fe20000000000 */
[C---:B------:R-:W-:Y:S02]  /*0670*/  PRMT R0, R167.reuse, 0x7632, R0 ;  /* 0x00007632a7007816 */ /* 0x040fe40000000000 */
[----:B------:R-:W-:Y:S01]  /*0680*/  SHF.L.U32 R2, R167, 0x10, RZ ;  /* 0x00000010a7027819 */ /* 0x000fe200000006ff */
[----:B------:R-:W-:Y:S01]  /*0690*/  FADD R27, R3, R26 ;  /* 0x0000001a031b7221 */ /* 0x000fe20000000000 */
[----:B------:R-:W-:-:S03]  /*06a0*/  SHF.L.U32 R0, R0, 0x10, RZ ;  /* 0x0000001000007819 */ /* 0x000fc600000006ff */
[----:B------:R-:W-:Y:S01]  /*06b0*/  FADD R165, R2, R27 ;  /* 0x0000001b02a57221 */ /* 0x000fe20000000000 */
[C---:B---3--:R-:W-:Y:S02]  /*06c0*/  PRMT R26, R124.reuse, 0x7632, R26 ;  /* 0x000076327c1a7816 */ /* 0x048fe4000000001a */
[----:B------:R-:W-:Y:S01]  /*06d0*/  SHF.L.U32 R27, R124, 0x10, RZ ;  /* 0x000000107c1b7819 */ /* 0x000fe200000006ff */
[----:B------:R-:W-:Y:S01]  /*06e0*/  FADD R124, R0, R165 ;  /* 0x000000a5007c7221 */ /* 0x000fe20000000000 */
[----:B------:R-:W-:-:S03]  /*06f0*/  SHF.L.U32 R26, R26, 0x10, RZ ;  /* 0x000000101a1a7819 */ /* 0x000fc600000006ff */
[--C-:B------:R-:W-:Y:S01]  /*0700*/  FADD R167, R27, R124.reuse ;  /* 0x0000007c1ba77221 */ /* 0x100fe20000000000 */
[C---:B------:R-:W-:Y:S02]  /*0710*/  PRMT R124, R125.reuse, 0x7632, R124 ;  /* 0x000076327d7c7816 */ /* 0x040fe4000000007c */
[----:B------:R-:W-:Y:S01]  /*0720*/  SHF.L.U32 R125, R125, 0x10, RZ ;  /* 0x000000107d7d7819 */ /* 0x000fe200000006ff */
[----:B------:R-:W-:Y:S01]  /*0730*/  FADD R164, R26, R167 ;  /* 0x000000a71aa47221 */ /* 0x000fe20000000000 */
[----:B------:R-:W-:Y:S02]  /*0740*/  IADD3 R165, R16, 0x1600, RZ ;  /* 0x0000160010a57810 */ /* 0x000fe40007ffe0ff */
[----:B------:R-:W-:Y:S01]  /*0750*/  SHF.L.U32 R124, R124, 0x10, RZ ;  /* 0x000000107c7c7819 */ /* 0x000fe200000006ff */
[----:B------:R-:W-:Y:S02]  /*0760*/  FADD R167, R125, R164 ;  /* 0x000000a47da77221 */ /* 0x000fe40000000000 */
[----:B------:R-:W-:Y:S01]  /*0770*/  IMAD.WIDE.U32 R164, R165, 0x10, R168 ;  /* 0x00000010a5a47825 */ /* 0x000fe200078e00a8 */
[----:B------:R-:W-:-:S03]  /*0780*/  PRMT R169, R126, 0x7632, R169 ;  /* 0x000076327ea97816 */ /* 0x000fc600000000a9 */
[----:B------:R-:W-:Y:S01]  /*0790*/  FADD R171, R124, R167 ;  /* 0x000000a77cab7221 */ /* 0x000fe20000000000 */
[----:B------:R-:W-:Y:S02]  /*07a0*/  SHF.L.U32 R168, R126, 0x10, RZ ;  /* 0x000000107ea87819 */ /* 0x000fe400000006ff */
[----:B------:R-:W-:Y:S01]  /*07b0*/  SHF.L.U32 R126, R169, 0x10, RZ ;  /* 0x00000010a97e7819 */ /* 0x000fe200000006ff */
[----:B------:R-:W2:Y:S02]  /*07c0*/  LDG.E.128 R164, desc[UR4][R164.64] ;  /* 0x00000004a4a47981 */ /* 0x000ea4000c1e1d00 */
[----:B------:R-:W-:Y:S01]  /*07d0*/  FADD R171, R168, R171 ;  /* 0x000000aba8ab7221 */ /* 0x000fe20000000000 */
[C---:B------:R-:W-:Y:S02]  /*07e0*/  PRMT R170, R127.reuse, 0x7632, R170 ;  /* 0x000076327faa7816 */ /* 0x040fe400000000aa */
[----:B------:R-:W-:Y:S01]  /*07f0*/  SHF.L.U32 R169, R127, 0x10, RZ ;  /* 0x000000107fa97819 */ /* 0x000fe200000006ff */
[----:B------:R-:W-:Y:S01]  /*0800*/  FADD R172, R126, R171 ;  /* 0x000000ab7eac7221 */ /* 0x000fe20000000000 */
[----:B------:R-:W-:-:S03]  /*0810*/  SHF.L.U32 R127, R170, 0x10, RZ ;  /* 0x00000010aa7f7819 */ /* 0x000fc600000006ff */
[----:B------:R-:W-:Y:S01]  /*0820*/  FADD R172, R169, R172 ;  /* 0x000000aca9ac7221 */ /* 0x000fe20000000000 */
[C---:B----4-:R-:W-:Y:S02]  /*0830*/  PRMT R171, R128.reuse, 0x7632, R171 ;  /* 0x0000763280ab7816 */ /* 0x050fe400000000ab */
[----:B------:R-:W-:Y:S01]  /*0840*/  SHF.L.U32 R170, R128, 0x10, RZ ;  /* 0x0000001080aa7819 */ /* 0x000fe200000006ff */
        /* <DEDUP_REMOVED lines=77> */
[--C-:B------:R-:W-:Y:S01]  /*0d20*/  FADD R188, R143, R186.reuse ;  /* 0x000000ba8fbc7221 */ /* 0x100fe20000000000 */
        /* <DEDUP_REMOVED lines=100> */
[C---:B--2---:R-:W-:Y:S02]  /*1370*/  PRMT R148, R164.reuse, 0x7632, R148 ;  /* 0x00007632a4947816 */ /* 0x044fe40000000094 */
        /* <DEDUP_REMOVED lines=12> */
[----:B------:R-:W-:Y:S02]  /*1440*/  LOP3.LUT P0, RZ, R17, 0xff, RZ, 0xc0, !PT ;  /* 0x000000ff11ff7812 */ /* 0x000fe4000780c0ff */
[----:B------:R-:W-:Y:S01]  /*1450*/  SHF.L.U32 R216, R216, 0x10, RZ ;  /* 0x00000010d8d87819 */ /* 0x000fe200000006ff */
[----:B------:R-:W-:Y:S01]  /*1460*/  FADD R151, R166, R149 ;  /* 0x00000095a6977221 */ /* 0x000fe20000000000 */
[C---:B------:R-:W-:Y:S02]  /*1470*/  PRMT R217, R167.reuse, 0x7632, R217 ;  /* 0x00007632a7d97816 */ /* 0x040fe400000000d9 */
[----:B------:R-:W-:Y:S01]  /*1480*/  SHF.L.U32 R167, R167, 0x10, RZ ;  /* 0x00000010a7a77819 */ /* 0x000fe200000006ff */
[----:B------:R-:W-:Y:S01]  /*1490*/  FADD R148, R216, R151 ;  /* 0x00000097d8947221 */ /* 0x000fe20000000000 */
[----:B------:R-:W-:Y:S01]  /*14a0*/  SHF.R.U32.HI R149, RZ, 0x5, R24 ;  /* 0x00000005ff957819 */ /* 0x000fe20000011618 */
[----:B------:R-:W-:Y:S01]  /*14b0*/  UMOV UR6, 0xffffffff ;  /* 0xffffffff00067882 */ /* 0x000fe20000000000 */
[----:B------:R-:W-:Y:S01]  /*14c0*/  SHF.L.U32 R217, R217, 0x10, RZ ;  /* 0x00000010d9d97819 */ /* 0x000fe200000006ff */
[----:B------:R-:W-:Y:S01]  /*14d0*/  FADD R148, R167, R148 ;  /* 0x00000094a7947221 */ /* 0x000fe20000000000 */
[----:B------:R-:W-:-:S02]  /*14e0*/  LOP3.LUT R153, R149, 0x7fffffc, RZ, 0xc0, !PT ;  /* 0x07fffffc95997812 */ /* 0x000fc400078ec0ff */
        /* <DEDUP_REMOVED lines=216> */
.L_x_5756:
[----:B------:R-:W2:Y:S01]  /*2270*/  @!P1 S2R R151, SR_CgaCtaId ;  /* 0x0000000000979919 */ /* 0x000ea20000008800 */
[----:B------:R-:W-:Y:S01]  /*2280*/  ISETP.GT.U32.AND P3, PT, R22, 0x3, PT ;  /* 0x000000031600780c */ /* 0x000fe20003f64070 */
[----:B------:R-:W-:Y:S05]  /*2290*/  WARPSYNC.ALL ;  /* 0x0000000000007948 */ /* 0x000fea0003800000 */
[----:B------:R-:W-:Y:S01]  /*22a0*/  @!P1 MOV R148, 0x400 ;  /* 0x0000040000949802 */ /* 0x000fe20000000f00 */
[----:B------:R-:W-:Y:S01]  /*22b0*/  BSSY B0, `(.L_x_5723) ;  /* 0x0000025000007945 */ /* 0x000fe20003800000 */
[----:B------:R-:W-:Y:S02]  /*22c0*/  LOP3.LUT R152, R149, 0x3, RZ, 0xc0, !PT ;  /* 0x0000000395987812 */ /* 0x000fe400078ec0ff */
[----:B------:R-:W-:-:S02]  /*22d0*/  @!P1 IADD3 R148, R148, 0x10, RZ ;  /* 0x0000001094949810 */ /* 0x000fc40007ffe0ff */
[----:B------:R-:W-:Y:S01]  /*22e0*/  LOP3.LUT P4, RZ, R152, 0x1f, R24, 0xf8, !PT ;  /* 0x0000001f98ff7812 */ /* 0x000fe2000788f818 */
[----:B------:R-:W3:Y:S01]  /*22f0*/  @!P3 S2R R220, SR_CgaCtaId ;  /* 0x0000000000dcb919 */ /* 0x000ee20000008800 */
[----:B--2---:R-:W-:Y:S02]  /*2300*/  @!P1 LEA R149, R151, R148, 0x18 ;  /* 0x0000009497959211 */ /* 0x004fe400078ec0ff */
[----:B------:R-:W-:Y:S02]  /*2310*/  @!P3 MOV R151, 0x400 ;  /* 0x000004000097b802 */ /* 0x000fe40000000f00 */
[----:B------:R-:W-:Y:S02]  /*2320*/  @!P1 IADD3 R148, R153, R152, RZ ;  /* 0x0000009899949210 */ /* 0x000fe40007ffe0ff */
[----:B------:R-:W-:Y:S01]  /*2330*/  @!P3 IADD3 R155, R151, 0x10, RZ ;  /* 0x00000010979bb810 */ /* 0x000fe20007ffe0ff */
[----:B-1----:R-:W-:Y:S01]  /*2340*/  FADD R151, R154, R219 ;  /* 0x000000db9a977221 */ /* 0x002fe20000000000 */
[----:B------:R-:W-:Y:S01]  /*2350*/  @!P1 LEA R218, R148, R149, 0x3 ;  /* 0x0000009594da9211 */ /* 0x000fe200078e18ff */
[----:B------:R-:W-:Y:S01]  /*2360*/  HFMA2.MMA R219, -RZ, RZ, 0, 0 ;  /* 0x00000000ffdb7435 */ /* 0x000fe200000001ff */
[----:B------:R-:W-:-:S02]  /*2370*/  @!P3 IADD3 R153, R22, R153, RZ ;  /* 0x000000991699b210 */ /* 0x000fc40007ffe0ff */
[----:B------:R-:W-:Y:S01]  /*2380*/  CS2R R148, SRZ ;  /* 0x0000000000947805 */ /* 0x000fe2000001ff00 */
[----:B------:R-:W-:Y:S01]  /*2390*/  @!P1 STS.64 [R218], R150 ;  /* 0x00000096da009388 */ /* 0x000fe20000000a00 */
[----:B---3--:R-:W-:Y:S02]  /*23a0*/  @!P3 LEA R220, R220, R155, 0x18 ;  /* 0x0000009bdcdcb211 */ /* 0x008fe400078ec0ff */
[----:B------:R-:W-:Y:S02]  /*23b0*/  @!P3 MOV R219, 0x45400000 ;  /* 0x4540000000dbb802 */ /* 0x000fe40000000f00 */
[----:B------:R-:W-:Y:S01]  /*23c0*/  @!P3 LEA R153, R153, R220, 0x3 ;  /* 0x000000dc9999b211 */ /* 0x000fe200078e18ff */
[----:B------:R-:W-:Y:S06]  /*23d0*/  BAR.SYNC.DEFER_BLOCKING 0x0 ;  /* 0x0000000000007b1d */ /* 0x000fec0000010000 */
[----:B------:R-:W0:Y:S04]  /*23e0*/  SHFL.DOWN PT, R155, R219, 0x2, 0x1f ;  /* 0x08401f00db9b7f89 */ /* 0x000e2800000e0000 */
[----:B------:R-:W1:Y:S01]  /*23f0*/  @!P3 LDS.64 R148, [R153] ;  /* 0x000000009994b984 */ /* 0x000e620000000a00 */
[----:B0-----:R-:W-:-:S05]  /*2400*/  FADD R154, R155, R219 ;  /* 0x000000db9b9a7221 */ /* 0x001fca0000000000 */
[----:B------:R-:W-:-:S04]  /*2410*/  IADD3 R151, R154, 0x1800000, RZ ;  /* 0x018000009a977810 */ /* 0x000fc80007ffe0ff */
[----:B------:R-:W-:-:S04]  /*2420*/  LOP3.LUT R151, R151, 0x7f800000, RZ, 0xc0, !PT ;  /* 0x7f80000097977812 */ /* 0x000fc800078ec0ff */
[----:B------:R-:W-:Y:S01]  /*2430*/  ISETP.GT.U32.AND P0, PT, R151, 0x1ffffff, PT ;  /* 0x01ffffff9700780c */ /* 0x000fe20003f04070 */
[----:B-1----:R0:W1:Y:S04]  /*2440*/  SHFL.DOWN PT, R220, R148, 0x2, 0x1f ;  /* 0x08401f0094dc7f89 */ /* 0x00206800000e0000 */
[----:B------:R0:W2:Y:S08]  /*2450*/  SHFL.DOWN PT, R150, R149, 0x2, 0x1f ;  /* 0x08401f0095967f89 */ /* 0x0000b000000e0000 */
[----:B------:R-:W-:Y:S05]  /*2460*/  @P0 BRA `(.L_x_5724) ;  /* 0x0000000000140947 */ /* 0x000fea0003800000 */
[----:B------:R-:W-:Y:S02]  /*2470*/  MOV R152, R154 ;  /* 0x0000009a00987202 */ /* 0x000fe40000000f00 */
[----:B------:R-:W-:-:S07]  /*2480*/  MOV R218, 0x24a0 ;  /* 0x000024a000da7802 */ /* 0x000fce0000000f00 */
[----:B012--5:R-:W-:Y:S05]  /*2490*/  CALL.REL.NOINC `($__internal_46_$__cuda_sm20_rcp_rn_f32_slowpath) ;  /* 0x0000005c00bc7944 */ /* 0x027fea0003c00000 */
[----:B------:R-:W-:Y:S01]  /*24a0*/  MOV R152, R222 ;  /* 0x000000de00987202 */ /* 0x000fe20000000f00 */
[----:B------:R-:W-:Y:S06]  /*24b0*/  BRA `(.L_x_5725) ;  /* 0x0000000000107947 */ /* 0x000fec0003800000 */
.L_x_5724:
[----:B------:R-:W3:Y:S02]  /*24c0*/  MUFU.RCP R151, R154 ;  /* 0x0000009a00977308 */ /* 0x000ee40000001000 */
[----:B---3--:R-:W-:-:S04]  /*24d0*/  FFMA R152, R154, R151, -1 ;  /* 0xbf8000009a987423 */ /* 0x008fc80000000097 */
[----:B------:R-:W-:-:S04]  /*24e0*/  FADD.FTZ R152, -R152, -RZ ;  /* 0x800000ff98987221 */ /* 0x000fc80000010100 */
[----:B------:R-:W-:-:S07]  /*24f0*/  FFMA R152, R151, R152, R151 ;  /* 0x0000009897987223 */ /* 0x000fce0000000097 */
.L_x_5725:
[----:B------:R-:W-:Y:S05]  /*2500*/  BSYNC B0 ;  /* 0x0000000000007941 */ /* 0x000fea0003800000 */
.L_x_5723:
[----:B------:R-:W3:Y:S01]  /*2510*/  SHFL.DOWN PT, R151, R154, 0x1, 0x1f ;  /* 0x08201f009a977f89 */ /* 0x000ee200000e0000 */
[----:B-1----:R-:W-:Y:S01]  /*2520*/  FADD R153, -R220, R148 ;  /* 0x00000094dc997221 */ /* 0x002fe20000000100 */
[----:B------:R-:W-:Y:S01]  /*2530*/  FMUL R220, R155, R220 ;  /* 0x000000dc9bdc7220 */ /* 0x000fe20000400000 */
[----:B------:R-:W-:Y:S02]  /*2540*/  BSSY B0, `(.L_x_5726) ;  /* 0x0000018000007945 */ /* 0x000fe40003800000 */
[----:B------:R-:W-:Y:S01]  /*2550*/  FMUL R218, R153, R153 ;  /* 0x0000009999da7220 */ /* 0x000fe20000400000 */
[----:B--2---:R-:W-:Y:S01]  /*2560*/  FADD R153, R150, R149 ;  /* 0x0000009596997221 */ /* 0x004fe20000000000 */
[----:B0-----:R-:W-:Y:S02]  /*2570*/  FFMA R149, R219, R148, R220 ;  /* 0x00000094db957223 */ /* 0x001fe400000000dc */
[----:B------:R-:W-:Y:S02]  /*2580*/  FMUL R218, R218, R219 ;  /* 0x000000dbdada7220 */ /* 0x000fe40000400000 */
[----:B------:R-:W-:-:S02]  /*2590*/  FMUL R149, R149, R152 ;  /* 0x0000009895957220 */ /* 0x000fc40000400000 */
[----:B------:R-:W-:-:S03]  /*25a0*/  FMUL R148, R155, R218 ;  /* 0x000000da9b947220 */ /* 0x000fc60000400000 */
[----:B------:R0:W1:Y:S01]  /*25b0*/  SHFL.DOWN PT, R150, R149, 0x1, 0x1f ;  /* 0x08201f0095967f89 */ /* 0x00006200000e0000 */
        /* <DEDUP_REMOVED lines=9> */
[----:B-----5:R-:W-:Y:S05]  /*2650*/  CALL.REL.NOINC `($__internal_46_$__cuda_sm20_rcp_rn_f32_slowpath) ;  /* 0x0000005c004c7944 */ /* 0x020fea0003c00000 */
[----:B------:R-:W-:Y:S01]  /*2660*/  MOV R152, R222 ;  /* 0x000000de00987202 */ /* 0x000fe20000000f00 */
[----:B------:R-:W-:Y:S06]  /*2670*/  BRA `(.L_x_5728) ;  /* 0x0000000000107947 */ /* 0x000fec0003800000 */
.L_x_5727:
[----:B------:R-:W0:Y:S02]  /*2680*/  MUFU.RCP R152, R219 ;  /* 0x000000db00987308 */ /* 0x000e240000001000 */
[----:B0-----:R-:W-:-:S04]  /*2690*/  FFMA R153, R219, R152, -1 ;  /* 0xbf800000db997423 */ /* 0x001fc80000000098 */
[----:B------:R-:W-:-:S04]  /*26a0*/  FADD.FTZ R153, -R153, -RZ ;  /* 0x800000ff99997221 */ /* 0x000fc80000010100 */
[----:B------:R-:W-:-:S07]  /*26b0*/  FFMA R152, R152, R153, R152 ;  /* 0x0000009998987223 */ /* 0x000fce0000000098 */
.L_x_5728:
[----:B------:R-:W-:Y:S05]  /*26c0*/  BSYNC B0 ;  /* 0x0000000000007941 */ /* 0x000fea0003800000 */
.L_x_5726:
[----:B------:R-:W0:Y:S01]  /*26d0*/  LDC R223, c[0x0][0x210] ;  /* 0x00008400ffdf7b82 */ /* 0x000e220000000800 */
[----:B------:R-:W-:Y:S01]  /*26e0*/  FADD R153, R149, -R150 ;  /* 0x8000009695997221 */ /* 0x000fe20000000000 */
[----:B------:R-:W-:Y:S01]  /*26f0*/  FMUL R219, R151, R150 ;  /* 0x0000009697db7220 */ /* 0x000fe20000400000 */
[----:B------:R-:W-:Y:S01]  /*2700*/  FADD R155, R148, R155 ;  /* 0x0000009b949b7221 */ /* 0x000fe20000000000 */
[----:B------:R-:W-:Y:S01]  /*2710*/  LOP3.LUT R224, R18, 0x1, RZ, 0xc0, !PT ;  /* 0x0000000112e07812 */ /* 0x000fe200078ec0ff */
[----:B------:R-:W-:Y:S01]  /*2720*/  FMUL R153, R153, R153 ;  /* 0x0000009999997220 */ /* 0x000fe20000400000 */
[C---:B------:R-:W-:Y:S02]  /*2730*/  FFMA R219, R154.reuse, R149, R219 ;  /* 0x000000959adb7223 */ /* 0x040fe400000000db */
[----:B------:R-:W1:Y:S01]  /*2740*/  @!P4 LDC.64 R148, c[0x0][0x240] ;  /* 0x00009000ff94cb82 */ /* 0x000e620000000a00 */
[----:B------:R-:W-:Y:S01]  /*2750*/  FMUL R150, R154, R153 ;  /* 0x000000999a967220 */ /* 0x000fe20000400000 */
[----:B------:R-:W-:Y:S01]  /*2760*/  FMUL R219, R219, R152 ;  /* 0x00000098dbdb7220 */ /* 0x000fe20000400000 */
[----:B------:R-:W-:-:S02]  /*2770*/  IADD3 R221, -R224, RZ, RZ ;  /* 0x000000ffe0dd7210 */ /* 0x000fc40007ffe1ff */
[----:B------:R-:W-:-:S03]  /*2780*/  FMUL R154, R151, R150 ;  /* 0x00000096979a7220 */ /* 0x000fc60000400000 */
[----:B------:R-:W2:Y:S01]  /*2790*/  @!P3 LDC.64 R150, c[0x0][0x240] ;  /* 0x00009000ff96bb82 */ /* 0x000ea20000000a00 */
[----:B------:R-:W-:Y:S01]  /*27a0*/  FFMA R153, R154, R152, R155 ;  /* 0x000000989a997223 */ /* 0x000fe2000000009b */
[----:B------:R-:W-:Y:S01]  /*27b0*/  @!P4 LOP3.LUT R154, R23, 0x3, RZ, 0xc0, !PT ;  /* 0x00000003179ac812 */ /* 0x000fe200078ec0ff */
[----:B------:R-:W-:Y:S04]  /*27c0*/  SHFL.IDX PT, R152, R219, RZ, 0x1f ;  /* 0x00001fffdb987589 */ /* 0x000fe800000e0000 */
[----:B------:R-:W3:Y:S01]  /*27d0*/  SHFL.IDX PT, R153, R153, RZ, 0x1f ;  /* 0x00001fff99997589 */ /* 0x000ee200000e0000 */
[----:B0-----:R-:W-:-:S04]  /*27e0*/  SHF.L.U32 R218, R223, 0x2, RZ ;  /* 0x00000002dfda7819 */ /* 0x001fc800000006ff */
[----:B------:R-:W-:Y:S02]  /*27f0*/  LOP3.LUT R218, R221, R218, RZ, 0xc0, !PT ;  /* 0x000000daddda7212 */ /* 0x000fe400078ec0ff */
[----:B------:R-:W-:-:S04]  /*2800*/  LEA.HI R221, R24, R21, RZ, 0x19 ;  /* 0x0000001518dd7211 */ /* 0x000fc800078fc8ff */
[----:B------:R-:W-:-:S04]  /*2810*/  LEA R221, P0, R221, R218, 0x2 ;  /* 0x000000dadddd7211 */ /* 0x000fc800078010ff */
[-C--:B------:R-:W-:Y:S02]  /*2820*/  @!P4 IADD3 R155, P1, R154, R221.reuse, RZ ;  /* 0x000000dd9a9bc210 */ /* 0x080fe40007f3e0ff */
[----:B------:R-:W-:Y:S02]  /*2830*/  IADD3.X R220, RZ, RZ, RZ, P0, !PT ;  /* 0x000000ffffdc7210 */ /* 0x000fe400007fe4ff */
[----:B------:R-:W-:Y:S02]  /*2840*/  ISETP.NE.AND P0, PT, R24, RZ, PT ;  /* 0x000000ff1800720c */ /* 0x000fe40003f05270 */
[----:B------:R-:W-:Y:S02]  /*2850*/  @!P4 IADD3.X R222, RZ, R220, RZ, P1, !PT ;  /* 0x000000dcffdec210 */ /* 0x000fe40000ffe4ff */
[----:B-1----:R-:W-:Y:S02]  /*2860*/  @!P4 LEA R154, P1, R155, R148, 0x3 ;  /* 0x000000949b9ac211 */ /* 0x002fe400078218ff */
[----:B------:R-:W-:-:S02]  /*2870*/  @!P3 IADD3 R218, P2, R22, R221, RZ ;  /* 0x000000dd16dab210 */ /* 0x000fc40007f5e0ff */
[----:B------:R-:W-:Y:S02]  /*2880*/  @!P4 LEA.HI.X R155, R155, R149, R222, 0x3, P1 ;  /* 0x000000959b9bc211 */ /* 0x000fe400008f1cde */
[----:B------:R-:W-:Y:S02]  /*2890*/  @!P3 IADD3.X R220, RZ, R220, RZ, P2, !PT ;  /* 0x000000dcffdcb210 */ /* 0x000fe400017fe4ff */
[----:B--2---:R-:W-:Y:S01]  /*28a0*/  @!P3 LEA R148, P2, R218, R150, 0x3 ;  /* 0x00000096da94b211 */ /* 0x004fe200078418ff */
[----:B---3--:R0:W-:Y:S01]  /*28b0*/  @!P4 STG.E.64 desc[UR4][R154.64], R152 ;  /* 0x000000989a00c986 */ /* 0x0081e2000c101b04 */
[----:B------:R-:W-:Y:S02]  /*28c0*/  ISETP.NE.AND P1, PT, R224, RZ, PT ;  /* 0x000000ffe000720c */ /* 0x000fe40003f25270 */
[----:B------:R-:W-:Y:S01]  /*28d0*/  @!P3 LEA.HI.X R149, R218, R151, R220, 0x3, P2 ;  /* 0x00000097da95b211 */ /* 0x000fe200010f1cdc */
[----:B------:R-:W-:Y:S01]  /*28e0*/  HFMA2.MMA R151, -RZ, RZ, 0, 0 ;  /* 0x00000000ff977435 */ /* 0x000fe200000001ff */
[----:B------:R-:W-:Y:S10]  /*28f0*/  @P0 BRA `(.L_x_5729) ;  /* 0x0000000000500947 */ /* 0x000ff40003800000 */
[----:B------:R-:W-:Y:S01]  /*2900*/  SEL R150, R223, RZ, P1 ;  /* 0x000000ffdf967207 */ /* 0x000fe20000800000 */
[----:B------:R-:W-:Y:S01]  /*2910*/  ULDC.64 UR6, c[0x0][0x248] ;  /* 0x0000920000067ab9 */ /* 0x000fe20000000a00 */
[----:B------:R-:W-:Y:S02]  /*2920*/  LOP3.LUT P0, RZ, R18, 0x2, RZ, 0xc0, !PT ;  /* 0x0000000212ff7812 */ /* 0x000fe4000780c0ff */
[----:B0-----:R-:W-:Y:S02]  /*2930*/  IADD3 R153, P1, R21, R150, RZ ;  /* 0x0000009615997210 */ /* 0x001fe40007f3e0ff */
[----:B------:R-:W-:Y:S02]  /*2940*/  MOV R155, 0x1 ;  /* 0x00000001009b7802 */ /* 0x000fe40000000f00 */
[----:B------:R-:W-:Y:S02]  /*2950*/  LEA.HI.X.SX32 R150, R150, RZ, 0x1, P1 ;  /* 0x000000ff96967211 */ /* 0x000fe400008f0eff */
        /* <DEDUP_REMOVED lines=9> */
.L_x_5730:
[----:B------:R-:W2:Y:S04]  /*29f0*/  LDG.E.STRONG.GPU R150, desc[UR4][R152.64] ;  /* 0x0000000498967981 */ /* 0x000ea8000c1ef900 */
[----:B--2---:R-:W-:Y:S01]  /*2a00*/  CCTL.IVALL ;  /* 0x00000000ff00798f */ /* 0x004fe20002000000 */
[----:B------:R-:W-:Y:S05]  /*2a10*/  YIELD ;  /* 0x0000000000007946 */ /* 0x000fea0003800000 */
[----:B------:R-:W-:-:S13]  /*2a20*/  ISETP.NE.AND P0, PT, R150, R219, PT ;  /* 0x000000db9600720c */ /* 0x000fda0003f05270 */
[----:B------:R-:W-:Y:S05]  /*2a30*/  @P0 BRA `(.L_x_5730) ;  /* 0xfffffffc00ec0947 */ /* 0x000fea000383ffff */
.L_x_5729:
[----:B------:R-:W-:Y:S05]  /*2a40*/  WARPSYNC.ALL ;  /* 0x0000000000007948 */ /* 0x000fea0003800000 */
[----:B------:R-:W-:Y:S01]  /*2a50*/  BAR.SYNC.DEFER_BLOCKING 0x0 ;  /* 0x0000000000007b1d */ /* 0x000fe20000010000 */
[----:B------:R-:W-:-:S06]  /*2a60*/  MOV R150, RZ ;  /* 0x000000ff00967202 */ /* 0x000fcc0000000f00 */
[----:B------:R-:W2:Y:S01]  /*2a70*/  @!P3 LDG.E.64 R150, desc[UR4][R148.64] ;  /* 0x000000049496b981 */ /* 0x000ea2000c1e1b00 */
[----:B------:R-:W-:Y:S01]  /*2a80*/  MOV R219, RZ ;  /* 0x000000ff00db7202 */ /* 0x000fe20000000f00 */
[----:B------:R-:W-:Y:S01]  /*2a90*/  BSSY B0, `(.L_x_5731) ;  /* 0x0000016000007945 */ /* 0x000fe20003800000 */
[----:B------:R-:W-:Y:S02]  /*2aa0*/  @!P3 MOV R219, 0x46400000 ;  /* 0x4640000000dbb802 */ /* 0x000fe40000000f00 */
[----:B------:R-:W-:-:S03]  /*2ab0*/  SHF.R.U32.HI R218, RZ, 0x5, R24 ;  /* 0x00000005ffda7819 */ /* 0x000fc60000011618 */
[----:B0-----:R-:W0:Y:S01]  /*2ac0*/  SHFL.DOWN PT, R155, R219, 0x2, 0x1f ;  /* 0x08401f00db9b7f89 */ /* 0x001e2200000e0000 */
[----:B------:R-:W-:-:S04]  /*2ad0*/  LOP3.LUT R153, R218, 0x3, R23, 0xc8, !PT ;  /* 0x00000003da997812 */ /* 0x000fc800078ec817 */
        /* <DEDUP_REMOVED lines=10> */
[----:B012--5:R-:W-:Y:S05]  /*2b80*/  CALL.REL.NOINC `($__internal_46_$__cuda_sm20_rcp_rn_f32_slowpath) ;  /* 0x0000005800007944 */ /* 0x027fea0003c00000 */
[----:B------:R-:W-:Y:S01]  /*2b90*/  MOV R148, R222 ;  /* 0x000000de00947202 */ /* 0x000fe20000000f00 */
[----:B------:R-:W-:Y:S06]  /*2ba0*/  BRA `(.L_x_5733) ;  /* 0x0000000000107947 */ /* 0x000fec0003800000 */
.L_x_5732:
[----:B------:R-:W3:Y:S02]  /*2bb0*/  MUFU.RCP R149, R154 ;  /* 0x0000009a00957308 */ /* 0x000ee40000001000 */
[----:B---3--:R-:W-:-:S04]  /*2bc0*/  FFMA R148, R154, R149, -1 ;  /* 0xbf8000009a947423 */ /* 0x008fc80000000095 */
[----:B------:R-:W-:-:S04]  /*2bd0*/  FADD.FTZ R148, -R148, -RZ ;  /* 0x800000ff94947221 */ /* 0x000fc80000010100 */
[----:B------:R-:W-:-:S07]  /*2be0*/  FFMA R148, R149, R148, R149 ;  /* 0x0000009495947223 */ /* 0x000fce0000000095 */
.L_x_5733:
[----:B------:R-:W-:Y:S05]  /*2bf0*/  BSYNC B0 ;  /* 0x0000000000007941 */ /* 0x000fea0003800000 */
.L_x_5731:
[----:B------:R-:W3:Y:S01]  /*2c00*/  SHFL.DOWN PT, R149, R154, 0x1, 0x1f ;  /* 0x08201f009a957f89 */ /* 0x000ee200000e0000 */
[----:B-1----:R-:W-:Y:S01]  /*2c10*/  FADD R152, -R221, R150 ;  /* 0x00000096dd987221 */ /* 0x002fe20000000100 */
[----:B------:R-:W-:Y:S01]  /*2c20*/  FMUL R218, R155, R221 ;  /* 0x000000dd9bda7220 */ /* 0x000fe20000400000 */
[----:B--2---:R-:W-:Y:S01]  /*2c30*/  FADD R153, R220, R151 ;  /* 0x00000097dc997221 */ /* 0x004fe20000000000 */
[----:B------:R-:W-:Y:S01]  /*2c40*/  BSSY B0, `(.L_x_5734) ;  /* 0x0000017000007945 */ /* 0x000fe20003800000 */
[----:B------:R-:W-:Y:S01]  /*2c50*/  FMUL R152, R152, R152 ;  /* 0x0000009898987220 */ /* 0x000fe20000400000 */
[----:B0-----:R-:W-:-:S03]  /*2c60*/  FFMA R151, R219, R150, R218 ;  /* 0x00000096db977223 */ /* 0x001fc600000000da */
[----:B------:R-:W-:Y:S01]  /*2c70*/  FMUL R152, R152, R219 ;  /* 0x000000db98987220 */ /* 0x000fe20000400000 */
[----:B------:R-:W-:-:S03]  /*2c80*/  FMUL R151, R151, R148 ;  /* 0x0000009497977220 */ /* 0x000fc60000400000 */
[----:B------:R-:W-:-:S04]  /*2c90*/  FMUL R152, R155, R152 ;  /* 0x000000989b987220 */ /* 0x000fc80000400000 */
        /* <DEDUP_REMOVED lines=13> */
.L_x_5735:
[----:B------:R-:W0:Y:S02]  /*2d70*/  MUFU.RCP R152, R219 ;  /* 0x000000db00987308 */ /* 0x000e240000001000 */
[----:B0-----:R-:W-:-:S04]  /*2d80*/  FFMA R153, R219, R152, -1 ;  /* 0xbf800000db997423 */ /* 0x001fc80000000098 */
[----:B------:R-:W-:-:S04]  /*2d90*/  FADD.FTZ R153, -R153, -RZ ;  /* 0x800000ff99997221 */ /* 0x000fc80000010100 */
[----:B------:R-:W-:-:S07]  /*2da0*/  FFMA R152, R152, R153, R152 ;  /* 0x0000009998987223 */ /* 0x000fce0000000098 */
.L_x_5736:
[----:B------:R-:W-:Y:S05]  /*2db0*/  BSYNC B0 ;  /* 0x0000000000007941 */ /* 0x000fea0003800000 */
.L_x_5734:
[----:B------:R-:W-:Y:S01]  /*2dc0*/  FADD R153, R151, -R148 ;  /* 0x8000009497997221 */ /* 0x000fe20000000000 */
[----:B------:R-:W-:Y:S01]  /*2dd0*/  FADD R155, R155, R150 ;  /* 0x000000969b9b7221 */ /* 0x000fe20000000000 */
[----:B------:R-:W-:Y:S01]  /*2de0*/  ULDC.U8 UR6, c[0x0][0x250] ;  /* 0x0000940000067ab9 */ /* 0x000fe20000000000 */
[----:B------:R-:W0:Y:S01]  /*2df0*/  LDC R150, c[0x0][0x268] ;  /* 0x00009a00ff967b82 */ /* 0x000e220000000800 */
[----:B------:R-:W-:Y:S01]  /*2e00*/  FMUL R153, R153, R153 ;  /* 0x0000009999997220 */ /* 0x000fe20000400000 */
[----:B------:R-:W-:Y:S01]  /*2e10*/  ISETP.NE.AND P2, PT, RZ, UR6, PT ;  /* 0x00000006ff007c0c */ /* 0x000fe2000bf45270 */
[----:B------:R-:W-:Y:S01]  /*2e20*/  ULDC.64 UR6, c[0x0][0x288] ;  /* 0x0000a20000067ab9 */ /* 0x000fe20000000a00 */
[----:B-----5:R-:W-:Y:S01]  /*2e30*/  SHF.L.U32 R222, R121, 0x10, RZ ;  /* 0x0000001079de7819 */ /* 0x020fe200000006ff */
[----:B------:R-:W-:Y:S01]  /*2e40*/  FMUL R218, R154, R153 ;  /* 0x000000999ada7220 */ /* 0x000fe20000400000 */
[----:B------:R-:W-:Y:S02]  /*2e50*/  SHF.L.U32 R153, R23, 0x7, RZ ;  /* 0x0000000717997819 */ /* 0x000fe400000006ff */
[----:B------:R-:W-:Y:S01]  /*2e60*/  SHF.L.U32 R224, R73, 0x10, RZ ;  /* 0x0000001049e07819 */ /* 0x000fe200000006ff */
[C---:B------:R-:W-:Y:S01]  /*2e70*/  FMUL R218, R149.reuse, R218 ;  /* 0x000000da95da7220 */ /* 0x040fe20000400000 */
[----:B------:R-:W-:Y:S01]  /*2e80*/  FMUL R149, R149, R148 ;  /* 0x0000009495957220 */ /* 0x000fe20000400000 */
[----:B------:R-:W-:-:S02]  /*2e90*/  PRMT R219, R73, 0x7632, R219 ;  /* 0x0000763249db7816 */ /* 0x000fc400000000db */
[-C--:B------:R-:W-:Y:S01]  /*2ea0*/  FFMA R155, R218, R152.reuse, R155 ;  /* 0x00000098da9b7223 */ /* 0x080fe2000000009b */
[----:B------:R-:W-:Y:S01]  /*2eb0*/  FFMA R149, R154, R151, R149 ;  /* 0x000000979a957223 */ /* 0x000fe20000000095 */
[----:B------:R-:W-:Y:S01]  /*2ec0*/  LOP3.LUT R151, R153, 0x180, R22, 0xe2, !PT ;  /* 0x0000018099977812 */ /* 0x000fe200078ee216 */
[----:B------:R-:W-:Y:S01]  /*2ed0*/  IMAD R153, R19, 0x1800, RZ ;  /* 0x0000180013997824 */ /* 0x000fe200078e02ff */
[----:B------:R-:W-:Y:S01]  /*2ee0*/  SHF.L.U32 R154, R72, 0x10, RZ ;  /* 0x00000010489a7819 */ /* 0x000fe200000006ff */
[----:B------:R-:W-:Y:S01]  /*2ef0*/  FMUL R149, R149, R152 ;  /* 0x0000009895957220 */ /* 0x000fe20000400000 */
[----:B------:R-:W0:Y:S01]  /*2f00*/  SHFL.IDX PT, R155, R155, RZ, 0x1f ;  /* 0x00001fff9b9b7589 */ /* 0x000e2200000e0000 */
[----:B------:R-:W-:Y:S01]  /*2f10*/  LOP3.LUT R148, R151, 0x60, R24, 0xf8, !PT ;  /* 0x0000006097947812 */ /* 0x000fe200078ef818 */
[----:B------:R-:W-:Y:S01]  /*2f20*/  @P2 FADD R222, R222, 1 ;  /* 0x3f800000dede2421 */ /* 0x000fe20000000000 */
[----:B------:R-:W-:Y:S02]  /*2f30*/  PRMT R151, R120, 0x7632, R151 ;  /* 0x0000763278977816 */ /* 0x000fe40000000097 */
[----:B------:R-:W1:Y:S01]  /*2f40*/  SHFL.IDX PT, R149, R149, RZ, 0x1f ;  /* 0x00001fff95957589 */ /* 0x000e6200000e0000 */
[----:B------:R-:W-:-:S02]  /*2f50*/  LOP3.LUT R148, R153, R148, RZ, 0xfc, !PT ;  /* 0x0000009499947212 */ /* 0x000fc400078efcff */
[----:B------:R-:W-:Y:S02]  /*2f60*/  PRMT R153, R72, 0x7632, R153 ;  /* 0x0000763248997816 */ /* 0x000fe40000000099 */
[----:B------:R-:W-:Y:S02]  /*2f70*/  SHF.L.U32 R152, R120, 0x10, RZ ;  /* 0x0000001078987819 */ /* 0x000fe400000006ff */
[----:B------:R-:W-:Y:S02]  /*2f80*/  SHF.L.U32 R218, R151, 0x10, RZ ;  /* 0x0000001097da7819 */ /* 0x000fe400000006ff */
[----:B------:R-:W-:Y:S01]  /*2f90*/  SHF.L.U32 R220, R153, 0x10, RZ ;  /* 0x0000001099dc7819 */ /* 0x000fe200000006ff */
[----:B------:R-:W-:Y:S01]  /*2fa0*/  @P2 FADD R152, R152, 1 ;  /* 0x3f80000098982421 */ /* 0x000fe20000000000 */
[----:B------:R-:W-:Y:S01]  /*2fb0*/  SHF.L.U32 R228, R219, 0x10, RZ ;  /* 0x00000010dbe47819 */ /* 0x000fe200000006ff */
[----:B------:R-:W-:Y:S01]  /*2fc0*/  @P2 FADD R218, R218, 1 ;  /* 0x3f800000dada2421 */ /* 0x000fe20000000000 */
[----:B------:R-:W-:-:S02]  /*2fd0*/  PRMT R219, R75, 0x7632, R219 ;  /* 0x000076324bdb7816 */ /* 0x000fc400000000db */
[----:B------:R-:W-:Y:S02]  /*2fe0*/  PRMT R221, R117, 0x7632, R221 ;  /* 0x0000763275dd7816 */ /* 0x000fe400000000dd */
[----:B------:R-:W-:Y:S01]  /*2ff0*/  PRMT R223, R69, 0x7632, R223 ;  /* 0x0000763245df7816 */ /* 0x000fe200000000df */
[----:B0-----:R-:W-:Y:S01]  /*3000*/  FFMA R150, R155, 2.0345052689663134515e-05, R150 ;  /* 0x37aaaaab9b967823 */ /* 0x001fe20000000096 */
[----:B------:R-:W-:Y:S02]  /*3010*/  PRMT R155, R121, 0x7632, R155 ;  /* 0x00007632799b7816 */ /* 0x000fe4000000009b */
[----:B------:R-:W-:Y:S02]  /*3020*/  IADD3 R18, R18, 0x1, RZ ;  /* 0x0000000112127810 */ /* 0x000fe40007ffe0ff */
[----:B------:R-:W-:Y:S01]  /*3030*/  FSETP.GEU.AND P0, PT, |R150|, 1.175494350822287508e-38, PT ;  /* 0x008000009600780b */ /* 0x000fe20003f0e200 */
[--C-:B-1----:R-:W-:Y:S01]  /*3040*/  FADD R151, R8, -R149.reuse ;  /* 0x8000009508977221 */ /* 0x102fe20000000000 */
[--C-:B------:R-:W-:Y:S01]  /*3050*/  FADD R153, R6, -R149.reuse ;  /* 0x8000009506997221 */ /* 0x100fe20000000000 */
[--C-:B------:R-:W-:Y:S01]  /*3060*/  FADD R7, R7, -R149.reuse ;  /* 0x8000009507077221 */ /* 0x100fe20000000000 */
[----:B------:R-:W-:Y:S01]  /*3070*/  SHF.L.U32 R226, R155, 0x10, RZ ;  /* 0x000000109be27819 */ /* 0x000fe200000006ff */
[----:B------:R-:W-:Y:S01]  /*3080*/  FADD R5, R5, -R149 ;  /* 0x8000009505057221 */ /* 0x000fe20000000000 */
[----:B------:R-:W-:Y:S01]  /*3090*/  PRMT R155, R123, 0x7632, R155 ;  /* 0x000076327b9b7816 */ /* 0x000fe2000000009b */
[--C-:B------:R-:W-:Y:S01]  /*30a0*/  FADD R3, R3, -R149.reuse ;  /* 0x8000009503037221 */ /* 0x100fe20000000000 */
[--C-:B------:R-:W-:Y:S01]  /*30b0*/  FADD R27, R27, -R149.reuse ;  /* 0x800000951b1b7221 */ /* 0x100fe20000000000 */
[----:B------:R-:W-:Y:S01]  /*30c0*/  @P2 FADD R226, R226, 1 ;  /* 0x3f800000e2e22421 */ /* 0x000fe20000000000 */
[--C-:B------:R-:W-:Y:S01]  /*30d0*/  FADD R125, R125, -R149.reuse ;  /* 0x800000957d7d7221 */ /* 0x100fe20000000000 */
[--C-:B------:R-:W-:Y:S01]  /*30e0*/  FADD R127, R127, -R149.reuse ;  /* 0x800000957f7f7221 */ /* 0x100fe20000000000 */
[--C-:B------:R-:W-:Y:S01]  /*30f0*/  FADD R169, R169, -R149.reuse ;  /* 0x80000095a9a97221 */ /* 0x100fe20000000000 */
[----:B------:R-:W-:Y:S01]  /*3100*/  @!P0 FMUL R150, R150, 16777216 ;  /* 0x4b80000096968820 */ /* 0x000fe20000400000 */
[--C-:B------:R-:W-:Y:S01]  /*3110*/  FADD R129, R129, -R149.reuse ;  /* 0x8000009581817221 */ /* 0x100fe20000000000 */
[--C-:B------:R-:W-:Y:S01]  /*3120*/  FADD R171, R171, -R149.reuse ;  /* 0x80000095abab7221 */ /* 0x100fe20000000000 */
        /* <DEDUP_REMOVED lines=26> */
[----:B------:R-:W-:Y:S01]  /*32d0*/  ISETP.NE.AND.EX P0, PT, RZ, UR7, PT, P0 ;  /* 0x00000007ff007c0c */ /* 0x000fe2000bf05300 */
[----:B------:R-:W-:Y:S01]  /*32e0*/  FMUL R7, R150, R7 ;  /* 0x0000000796077220 */ /* 0x000fe20000400000 */
[----:B------:R-:W-:Y:S01]  /*32f0*/  FFMA R8, R151, R152, R154 ;  /* 0x0000009897087223 */ /* 0x000fe2000000009a */
[----:B------:R-:W-:Y:S01]  /*3300*/  FFMA R6, R153, R222, R224 ;  /* 0x000000de99067223 */ /* 0x000fe200000000e0 */
[----:B------:R-:W-:Y:S01]  /*3310*/  PRMT R151, R122, 0x7632, R151 ;  /* 0x000076327a977816 */ /* 0x000fe20000000097 */
[----:B------:R-:W-:Y:S01]  /*3320*/  FMUL R5, R150, R5 ;  /* 0x0000000596057220 */ /* 0x000fe20000400000 */
[----:B------:R-:W-:Y:S01]  /*3330*/  PRMT R153, R74, 0x7632, R153 ;  /* 0x000076324a997816 */ /* 0x000fe20000000099 */
[----:B------:R-:W-:Y:S01]  /*3340*/  FFMA R7, R7, R218, R220 ;  /* 0x000000da07077223 */ /* 0x000fe200000000dc */
[----:B------:R-:W-:Y:S01]  /*3350*/  SHF.L.U32 R152, R122, 0x10, RZ ;  /* 0x000000107a987819 */ /* 0x000fe200000006ff */
[----:B------:R-:W-:Y:S01]  /*3360*/  FFMA R5, R5, R226, R228 ;  /* 0x000000e205057223 */ /* 0x000fe200000000e4 */
[----:B------:R-:W-:Y:S01]  /*3370*/  SHF.L.U32 R218, R151, 0x10, RZ ;  /* 0x0000001097da7819 */ /* 0x000fe200000006ff */
[--C-:B------:R-:W-:Y:S01]  /*3380*/  FADD R151, R4, -R149.reuse ;  /* 0x8000009504977221 */ /* 0x100fe20000000000 */
[----:B------:R-:W-:Y:S01]  /*3390*/  SHF.L.U32 R222, R123, 0x10, RZ ;  /* 0x000000107bde7819 */ /* 0x000fe200000006ff */
[----:B------:R-:W-:Y:S01]  /*33a0*/  @P2 FADD R152, R152, 1 ;  /* 0x3f80000098982421 */ /* 0x000fe20000000000 */
[----:B------:R-:W-:Y:S01]  /*33b0*/  SHF.L.U32 R220, R153, 0x10, RZ ;  /* 0x0000001099dc7819 */ /* 0x000fe200000006ff */
[--C-:B------:R-:W-:Y:S01]  /*33c0*/  FADD R153, R2, -R149.reuse ;  /* 0x8000009502997221 */ /* 0x100fe20000000000 */
[----:B------:R-:W-:Y:S01]  /*33d0*/  SHF.L.U32 R154, R74, 0x10, RZ ;  /* 0x000000104a9a7819 */ /* 0x000fe200000006ff */
[----:B------:R-:W-:Y:S01]  /*33e0*/  FMUL R151, R150, R151 ;  /* 0x0000009796977220 */ /* 0x000fe20000400000 */
[----:B------:R-:W-:Y:S01]  /*33f0*/  SHF.L.U32 R226, R155, 0x10, RZ ;  /* 0x000000109be27819 */ /* 0x000fe200000006ff */
[----:B------:R-:W-:Y:S01]  /*3400*/  FADD R155, R0, -R149 ;  /* 0x80000095009b7221 */ /* 0x000fe20000000000 */
[----:B------:R-:W-:Y:S01]  /*3410*/  SHF.L.U32 R224, R75, 0x10, RZ ;  /* 0x000000104be07819 */ /* 0x000fe200000006ff */
[----:B------:R-:W-:Y:S01]  /*3420*/  @P2 FADD R222, R222, 1 ;  /* 0x3f800000dede2421 */ /* 0x000fe20000000000 */
[----:B------:R-:W-:Y:S01]  /*3430*/  FMUL R153, R150, R153 ;  /* 0x0000009996997220 */ /* 0x000fe20000400000 */
[----:B------:R-:W-:Y:S01]  /*3440*/  @P0 FMNMX R20, R20, |R8|, !PT ;  /* 0x4000000814140209 */ /* 0x000fe20007800000 */
[----:B------:R-:W-:Y:S01]  /*3450*/  @P2 FADD R218, R218, 1 ;  /* 0x3f800000dada2421 */ /* 0x000fe20000000000 */
[----:B------:R-:W-:Y:S01]  /*3460*/  SHF.L.U32 R228, R219, 0x10, RZ ;  /* 0x00000010dbe47819 */ /* 0x000fe200000006ff */
[----:B------:R-:W-:Y:S01]  /*3470*/  @P2 FADD R226, R226, 1 ;  /* 0x3f800000e2e22421 */ /* 0x000fe20000000000 */
[C---:B------:R-:W-:Y:S01]  /*3480*/  FMUL R3, R150.reuse, R3 ;  /* 0x0000000396037220 */ /* 0x040fe20000400000 */
[----:B------:R-:W-:Y:S01]  /*3490*/  FMUL R155, R150, R155 ;  /* 0x0000009b969b7220 */ /* 0x000fe20000400000 */
[----:B------:R-:W-:Y:S01]  /*34a0*/  FFMA R4, R151, R152, R154 ;  /* 0x0000009897047223 */ /* 0x000fe2000000009a */
[----:B------:R-:W-:Y:S01]  /*34b0*/  FFMA R2, R153, R222, R224 ;  /* 0x000000de99027223 */ /* 0x000fe200000000e0 */
[----:B------:R-:W-:Y:S01]  /*34c0*/  PRMT R151, R116, 0x7632, R151 ;  /* 0x0000763274977816 */ /* 0x000fe20000000097 */
[----:B------:R-:W-:Y:S01]  /*34d0*/  FFMA R3, R3, R218, R220 ;  /* 0x000000da03037223 */ /* 0x000fe200000000dc */
[----:B------:R-:W-:Y:S01]  /*34e0*/  @P0 FMNMX R20, R20, |R7|, !PT ;  /* 0x4000000714140209 */ /* 0x000fe20007800000 */
[----:B------:R-:W-:Y:S01]  /*34f0*/  FFMA R0, R155, R226, R228 ;  /* 0x000000e29b007223 */ /* 0x000fe200000000e4 */
[----:B------:R-:W-:Y:S01]  /*3500*/  PRMT R153, R68, 0x7632, R153 ;  /* 0x0000763244997816 */ /* 0x000fe20000000099 */
[----:B------:R-:W-:Y:S01]  /*3510*/  FMUL R27, R150, R27 ;  /* 0x0000001b961b7220 */ /* 0x000fe20000400000 */
[----:B------:R-:W-:Y:S01]  /*3520*/  SHF.L.U32 R152, R116, 0x10, RZ ;  /* 0x0000001074987819 */ /* 0x000fe200000006ff */
[C---:B------:R-:W-:Y:S01]  /*3530*/  FMUL R169, R150.reuse, R169 ;  /* 0x000000a996a97220 */ /* 0x040fe20000400000 */
[----:B------:R-:W-:Y:S01]  /*3540*/  SHF.L.U32 R155, R117, 0x10, RZ ;  /* 0x00000010759b7819 */ /* 0x000fe200000006ff */
[----:B------:R-:W-:Y:S01]  /*3550*/  FMUL R171, R150, R171 ;  /* 0x000000ab96ab7220 */ /* 0x000fe20000400000 */
[----:B------:R-:W-:Y:S01]  /*3560*/  SHF.L.U32 R218, R151, 0x10, RZ ;  /* 0x0000001097da7819 */ /* 0x000fe200000006ff */
[--C-:B------:R-:W-:Y:S01]  /*3570*/  FADD R151, R26, -R149.reuse ;  /* 0x800000951a977221 */ /* 0x100fe20000000000 */
[----:B------:R-:W-:Y:S01]  /*3580*/  @P0 FMNMX R20, R20, |R6|, !PT ;  /* 0x4000000614140209 */ /* 0x000fe20007800000 */
[----:B------:R-:W-:Y:S01]  /*3590*/  @P2 FADD R152, R152, 1 ;  /* 0x3f80000098982421 */ /* 0x000fe20000000000 */
[----:B------:R-:W-:Y:S01]  /*35a0*/  SHF.L.U32 R220, R153, 0x10, RZ ;  /* 0x0000001099dc7819 */ /* 0x000fe200000006ff */
[----:B------:R-:W-:Y:S01]  /*35b0*/  FADD R153, R124, -R149 ;  /* 0x800000957c997221 */ /* 0x000fe20000000000 */
[----:B------:R-:W-:Y:S01]  /*35c0*/  SHF.L.U32 R222, R221, 0x10, RZ ;  /* 0x00000010ddde7819 */ /* 0x000fe200000006ff */
[----:B------:R-:W-:Y:S01]  /*35d0*/  @P2 FADD R218, R218, 1 ;  /* 0x3f800000dada2421 */ /* 0x000fe20000000000 */
[----:B------:R-:W-:Y:S01]  /*35e0*/  SHF.L.U32 R154, R68, 0x10, RZ ;  /* 0x00000010449a7819 */ /* 0x000fe200000006ff */
[----:B------:R-:W-:Y:S01]  /*35f0*/  @P2 FADD R155, R155, 1 ;  /* 0x3f8000009b9b2421 */ /* 0x000fe20000000000 */
[----:B------:R-:W-:Y:S01]  /*3600*/  SHF.L.U32 R219, R69, 0x10, RZ ;  /* 0x0000001045db7819 */ /* 0x000fe200000006ff */
[----:B------:R-:W-:Y:S01]  /*3610*/  FMUL R151, R150, R151 ;  /* 0x0000009796977220 */ /* 0x000fe20000400000 */
[----:B------:R-:W-:Y:S01]  /*3620*/  @P0 FMNMX R20, R20, |R5|, !PT ;  /* 0x4000000514140209 */ /* 0x000fe20007800000 */
[----:B------:R-:W-:Y:S01]  /*3630*/  FMUL R26, R150, R125 ;  /* 0x0000007d961a7220 */ /* 0x000fe20000400000 */
[----:B------:R-:W-:Y:S01]  /*3640*/  SHF.L.U32 R224, R223, 0x10, RZ ;  /* 0x00000010dfe07819 */ /* 0x000fe200000006ff */
[----:B------:R-:W-:Y:S01]  /*3650*/  @P2 FADD R222, R222, 1 ;  /* 0x3f800000dede2421 */ /* 0x000fe20000000000 */
[----:B------:R-:W-:Y:S01]  /*3660*/  FMUL R153, R150, R153 ;  /* 0x0000009996997220 */ /* 0x000fe20000400000 */
[----:B------:R-:W-:Y:S01]  /*3670*/  FFMA R125, R27, R152, R154 ;  /* 0x000000981b7d7223 */ /* 0x000fe2000000009a */
[----:B------:R-:W-:Y:S01]  /*3680*/  @P0 FMNMX R20, R20, |R4|, !PT ;  /* 0x4000000414140209 */ /* 0x000fe20007800000 */
[----:B------:R-:W-:Y:S01]  /*3690*/  FFMA R124, R151, R218, R220 ;  /* 0x000000da977c7223 */ /* 0x000fe200000000dc */
[----:B------:R-:W-:Y:S01]  /*36a0*/  FFMA R27, R26, R155, R219 ;  /* 0x0000009b1a1b7223 */ /* 0x000fe200000000db */
[----:B------:R-:W-:Y:S01]  /*36b0*/  FFMA R26, R153, R222, R224 ;  /* 0x000000de991a7223 */ /* 0x000fe200000000e0 */
[----:B------:R-:W-:Y:S01]  /*36c0*/  PRMT R151, R118, 0x7632, R151 ;  /* 0x0000763276977816 */ /* 0x000fe20000000097 */
[----:B------:R-:W-:Y:S01]  /*36d0*/  FMUL R173, R150, R173 ;  /* 0x000000ad96ad7220 */ /* 0x000fe20000400000 */
[----:B------:R-:W-:Y:S01]  /*36e0*/  PRMT R153, R70, 0x7632, R153 ;  /* 0x0000763246997816 */ /* 0x000fe20000000099 */
[C---:B------:R-:W-:Y:S01]  /*36f0*/  FMUL R133, R150.reuse, R133 ;  /* 0x0000008596857220 */ /* 0x040fe20000400000 */
[----:B------:R-:W-:Y:S01]  /*3700*/  PRMT R155, R119, 0x7632, R155 ;  /* 0x00007632779b7816 */ /* 0x000fe2000000009b */
[----:B------:R-:W-:Y:S01]  /*3710*/  FMUL R175, R150, R175 ;  /* 0x000000af96af7220 */ /* 0x000fe20000400000 */
[----:B------:R-:W-:Y:S01]  /*3720*/  @P0 FMNMX R20, R20, |R3|, !PT ;  /* 0x4000000314140209 */ /* 0x000fe20007800000 */
[----:B------:R-:W-:Y:S01]  /*3730*/  FMUL R135, R150, R135 ;  /* 0x0000008796877220 */ /* 0x000fe20000400000 */
[----:B------:R-:W-:Y:S01]  /*3740*/  SHF.L.U32 R152, R118, 0x10, RZ ;  /* 0x0000001076987819 */ /* 0x000fe200000006ff */
[----:B------:R-:W-:Y:S01]  /*3750*/  FMUL R177, R150, R177 ;  /* 0x000000b196b17220 */ /* 0x000fe20000400000 */
[----:B------:R-:W-:Y:S01]  /*3760*/  SHF.L.U32 R218, R151, 0x10, RZ ;  /* 0x0000001097da7819 */ /* 0x000fe200000006ff */
[--C-:B------:R-:W-:Y:S01]  /*3770*/  FADD R151, R168, -R149.reuse ;  /* 0x80000095a8977221 */ /* 0x100fe20000000000 */
[----:B------:R-:W-:Y:S01]  /*3780*/  SHF.L.U32 R220, R153, 0x10, RZ ;  /* 0x0000001099dc7819 */ /* 0x000fe200000006ff */
[----:B------:R-:W-:Y:S01]  /*3790*/  FADD R153, R126, -R149 ;  /* 0x800000957e997221 */ /* 0x000fe20000000000 */
[----:B------:R-:W-:Y:S01]  /*37a0*/  PRMT R219, R71, 0x7632, R219 ;  /* 0x0000763247db7816 */ /* 0x000fe200000000db */
[----:B------:R-:W-:Y:S01]  /*37b0*/  @P2 FADD R152, R152, 1 ;  /* 0x3f80000098982421 */ /* 0x000fe20000000000 */
[----:B------:R-:W-:Y:S01]  /*37c0*/  SHF.L.U32 R155, R155, 0x10, RZ ;  /* 0x000000109b9b7819 */ /* 0x000fe200000006ff */
[----:B------:R-:W-:Y:S01]  /*37d0*/  FMUL R151, R150, R151 ;  /* 0x0000009796977220 */ /* 0x000fe20000400000 */
[----:B------:R-:W-:Y:S01]  /*37e0*/  @P0 FMNMX R20, R20, |R2|, !PT ;  /* 0x4000000214140209 */ /* 0x000fe20007800000 */
[----:B------:R-:W-:Y:S01]  /*37f0*/  @P2 FADD R218, R218, 1 ;  /* 0x3f800000dada2421 */ /* 0x000fe20000000000 */
[----:B------:R-:W-:Y:S01]  /*3800*/  SHF.L.U32 R222, R119, 0x10, RZ ;  /* 0x0000001077de7819 */ /* 0x000fe200000006ff */
[----:B------:R-:W-:Y:S01]  /*3810*/  FMUL R153, R150, R153 ;  /* 0x0000009996997220 */ /* 0x000fe20000400000 */
[----:B------:R-:W-:Y:S01]  /*3820*/  SHF.L.U32 R154, R70, 0x10, RZ ;  /* 0x00000010469a7819 */ /* 0x000fe200000006ff */
[----:B------:R-:W-:Y:S01]  /*3830*/  @P2 FADD R155, R155, 1 ;  /* 0x3f8000009b9b2421 */ /* 0x000fe20000000000 */
[----:B------:R-:W-:Y:S01]  /*3840*/  SHF.L.U32 R219, R219, 0x10, RZ ;  /* 0x00000010dbdb7819 */ /* 0x000fe200000006ff */
[----:B------:R-:W-:Y:S01]  /*3850*/  FMUL R126, R150, R127 ;  /* 0x0000007f967e7220 */ /* 0x000fe20000400000 */
[----:B------:R-:W-:Y:S01]  /*3860*/  @P0 FMNMX R20, R20, |R0|, !PT ;  /* 0x4000000014140209 */ /* 0x000fe20007800000 */
[----:B------:R-:W-:Y:S01]  /*3870*/  @P2 FADD R222, R222, 1 ;  /* 0x3f800000dede2421 */ /* 0x000fe20000000000 */
[----:B------:R-:W-:Y:S01]  /*3880*/  SHF.L.U32 R224, R71, 0x10, RZ ;  /* 0x0000001047e07819 */ /* 0x000fe200000006ff */
[----:B------:R-:W-:Y:S01]  /*3890*/  FFMA R152, R151, R152, R154 ;  /* 0x0000009897987223 */ /* 0x000fe2000000009a */
[----:B------:R-:W-:Y:S01]  /*38a0*/  FFMA R151, R153, R218, R220 ;  /* 0x000000da99977223 */ /* 0x000fe200000000dc */
[----:B------:R-:W-:Y:S01]  /*38b0*/  @P0 FMNMX R20, R20, |R125|, !PT ;  /* 0x4000007d14140209 */ /* 0x000fe20007800000 */
[----:B------:R-:W-:Y:S01]  /*38c0*/  FFMA R126, R126, R155, R219 ;  /* 0x0000009b7e7e7223 */ /* 0x000fe200000000db */
[----:B------:R-:W-:Y:S01]  /*38d0*/  PRMT R153, R112, 0x7632, R153 ;  /* 0x0000763270997816 */ /* 0x000fe20000000099 */
[----:B------:R-:W-:Y:S01]  /*38e0*/  FFMA R127, R169, R222, R224 ;  /* 0x000000dea97f7223 */ /* 0x000fe200000000e0 */
        /* <DEDUP_REMOVED lines=19> */
[C---:B------:R-:W-:Y:S01]  /*3a20*/  FMUL R155, R150.reuse, R155 ;  /* 0x0000009b969b7220 */ /* 0x040fe20000400000 */
[----:B------:R-:W-:Y:S01]  /*3a30*/  SHF.L.U32 R219, R219, 0x10, RZ ;  /* 0x00000010dbdb7819 */ /* 0x000fe200000006ff */
[----:B------:R-:W-:Y:S01]  /*3a40*/  @P2 FADD R169, R169, 1 ;  /* 0x3f800000a9a92421 */ /* 0x000fe20000000000 */
[----:B------:R-:W-:Y:S01]  /*3a50*/  SHF.L.U32 R222, R113, 0x10, RZ ;  /* 0x0000001071de7819 */ /* 0x000fe200000006ff */
[----:B------:R-:W-:Y:S01]  /*3a60*/  FMUL R128, R150, R129 ;  /* 0x0000008196807220 */ /* 0x000fe20000400000 */
[----:B------:R-:W-:Y:S01]  /*3a70*/  @P0 FMNMX R20, R20, |R26|, !PT ;  /* 0x4000001a14140209 */ /* 0x000fe20007800000 */
[----:B------:R-:W-:Y:S01]  /*3a80*/  FFMA R153, R153, R154, R168 ;  /* 0x0000009a99997223 */ /* 0x000fe200000000a8 */
[----:B------:R-:W-:Y:S01]  /*3a90*/  FFMA R154, R155, R218, R220 ;  /* 0x000000da9b9a7223 */ /* 0x000fe200000000dc */
[----:B------:R-:W-:Y:S01]  /*3aa0*/  SHF.L.U32 R224, R65, 0x10, RZ ;  /* 0x0000001041e07819 */ /* 0x000fe200000006ff */
[----:B------:R-:W-:Y:S01]  /*3ab0*/  FFMA R128, R128, R169, R219 ;  /* 0x000000a980807223 */ /* 0x000fe200000000db */
[----:B------:R-:W-:Y:S01]  /*3ac0*/  PRMT R155, R114, 0x7632, R155 ;  /* 0x00007632729b7816 */ /* 0x000fe2000000009b */
[----:B------:R-:W-:Y:S01]  /*3ad0*/  @P2 FADD R222, R222, 1 ;  /* 0x3f800000dede2421 */ /* 0x000fe20000000000 */
[----:B------:R-:W-:Y:S01]  /*3ae0*/  @P0 FMNMX R20, R20, |R152|, !PT ;  /* 0x4000009814140209 */ /* 0x000fe20007800000 */
[----:B------:R-:W-:Y:S01]  /*3af0*/  FMUL R141, R150, R141 ;  /* 0x0000008d968d7220 */ /* 0x000fe20000400000 */
[----:B------:R-:W-:Y:S01]  /*3b00*/  PRMT R169, R66, 0x7632, R169 ;  /* 0x0000763242a97816 */ /* 0x000fe200000000a9 */
[----:B------:R-:W-:Y:S01]  /*3b10*/  FFMA R129, R171, R222, R224 ;  /* 0x000000deab817223 */ /* 0x000fe200000000e0 */
        /* <DEDUP_REMOVED lines=8> */
[C---:B------:R-:W-:Y:S01]  /*3ba0*/  SHF.L.U32 R222, R115.reuse, 0x10, RZ ;  /* 0x0000001073de7819 */ /* 0x040fe200000006ff */
[----:B------:R-:W-:Y:S01]  /*3bb0*/  FMUL R155, R150, R155 ;  /* 0x0000009b969b7220 */ /* 0x000fe20000400000 */
[----:B------:R-:W-:Y:S01]  /*3bc0*/  PRMT R171, R115, 0x7632, R171 ;  /* 0x0000763273ab7816 */ /* 0x000fe200000000ab */
[----:B------:R-:W-:Y:S01]  /*3bd0*/  @P2 FADD R218, R218, 1 ;  /* 0x3f800000dada2421 */ /* 0x000fe20000000000 */
[----:B------:R-:W-:Y:S01]  /*3be0*/  SHF.L.U32 R170, R66, 0x10, RZ ;  /* 0x0000001042aa7819 */ /* 0x000fe200000006ff */
[----:B------:R-:W-:Y:S01]  /*3bf0*/  FMUL R169, R150, R169 ;  /* 0x000000a996a97220 */ /* 0x000fe20000400000 */
[----:B------:R-:W-:Y:S01]  /*3c00*/  @P0 FMNMX R20, R20, |R127|, !PT ;  /* 0x4000007f14140209 */ /* 0x000fe20007800000 */
[----:B------:R-:W-:Y:S01]  /*3c10*/  @P2 FADD R222, R222, 1 ;  /* 0x3f800000dede2421 */ /* 0x000fe20000000000 */
[----:B------:R-:W-:Y:S01]  /*3c20*/  SHF.L.U32 R224, R67, 0x10, RZ ;  /* 0x0000001043e07819 */ /* 0x000fe200000006ff */
[----:B------:R-:W-:Y:S01]  /*3c30*/  FFMA R168, R155, R168, R170 ;  /* 0x000000a89ba87223 */ /* 0x000fe200000000aa */
[----:B------:R-:W-:Y:S01]  /*3c40*/  PRMT R219, R67, 0x7632, R219 ;  /* 0x0000763243db7816 */ /* 0x000fe200000000db */
[----:B------:R-:W-:Y:S01]  /*3c50*/  FMUL R130, R150, R131 ;  /* 0x0000008396827220 */ /* 0x000fe20000400000 */
[----:B------:R-:W-:Y:S01]  /*3c60*/  SHF.L.U32 R171, R171, 0x10, RZ ;  /* 0x00000010abab7819 */ /* 0x000fe200000006ff */
[----:B------:R-:W-:Y:S01]  /*3c70*/  FFMA R155, R169, R218, R220 ;  /* 0x000000daa99b7223 */ /* 0x000fe200000000dc */
[----:B------:R-:W-:Y:S01]  /*3c80*/  @P0 FMNMX R20, R20, |R126|, !PT ;  /* 0x4000007e14140209 */ /* 0x000fe20007800000 */
[----:B------:R-:W-:Y:S01]  /*3c90*/  FFMA R131, R173, R222, R224 ;  /* 0x000000dead837223 */ /* 0x000fe200000000e0 */
[----:B------:R-:W-:Y:S01]  /*3ca0*/  SHF.L.U32 R219, R219, 0x10, RZ ;  /* 0x00000010dbdb7819 */ /* 0x000fe200000006ff */
[----:B------:R-:W-:Y:S01]  /*3cb0*/  @P2 FADD R171, R171, 1 ;  /* 0x3f800000abab2421 */ /* 0x000fe20000000000 */
[----:B------:R-:W-:Y:S01]  /*3cc0*/  PRMT R169, R108, 0x7632, R169 ;  /* 0x000076326ca97816 */ /* 0x000fe200000000a9 */
[----:B------:R-:W-:Y:S01]  /*3cd0*/  FMUL R185, R150, R185 ;  /* 0x000000b996b97220 */ /* 0x000fe20000400000 */
[----:B------:R-:W-:Y:S01]  /*3ce0*/  PRMT R173, R109, 0x7632, R173 ;  /* 0x000076326dad7816 */ /* 0x000fe200000000ad */
[----:B------:R-:W-:Y:S01]  /*3cf0*/  FFMA R130, R130, R171, R219 ;  /* 0x000000ab82827223 */ /* 0x000fe200000000db */
[----:B------:R-:W-:Y:S01]  /*3d00*/  @P0 FMNMX R20, R20, |R153|, !PT ;  /* 0x4000009914140209 */ /* 0x000fe20007800000 */
[----:B------:R-:W-:Y:S01]  /*3d10*/  FMUL R187, R150, R187 ;  /* 0x000000bb96bb7220 */ /* 0x000fe20000400000 */
[----:B------:R-:W-:Y:S01]  /*3d20*/  SHF.L.U32 R172, R108, 0x10, RZ ;  /* 0x000000106cac7819 */ /* 0x000fe200000006ff */
[----:B------:R-:W-:Y:S01]  /*3d30*/  FMUL R189, R150, R189 ;  /* 0x000000bd96bd7220 */ /* 0x000fe20000400000 */
[----:B------:R-:W-:Y:S01]  /*3d40*/  SHF.L.U32 R218, R169, 0x10, RZ ;  /* 0x00000010a9da7819 */ /* 0x000fe200000006ff */
[----:B------:R-:W-:Y:S01]  /*3d50*/  FADD R169, R174, -R149 ;  /* 0x80000095aea97221 */ /* 0x000fe20000000000 */
[----:B------:R-:W-:Y:S01]  /*3d60*/  PRMT R171, R60, 0x7632, R171 ;  /* 0x000076323cab7816 */ /* 0x000fe200000000ab */
[----:B------:R-:W-:Y:S01]  /*3d70*/  @P2 FADD R172, R172, 1 ;  /* 0x3f800000acac2421 */ /* 0x000fe20000000000 */
[----:B------:R-:W-:Y:S01]  /*3d80*/  PRMT R219, R61, 0x7632, R219 ;  /* 0x000076323ddb7816 */ /* 0x000fe200000000db */
[----:B------:R-:W-:Y:S01]  /*3d90*/  FMUL R169, R150, R169 ;  /* 0x000000a996a97220 */ /* 0x000fe20000400000 */
[----:B------:R-:W-:Y:S01]  /*3da0*/  SHF.L.U32 R226, R173, 0x10, RZ ;  /* 0x00000010ade27819 */ /* 0x000fe200000006ff */
[----:B------:R-:W-:Y:S01]  /*3db0*/  @P2 FADD R218, R218, 1 ;  /* 0x3f800000dada2421 */ /* 0x000fe20000000000 */
[----:B------:R-:W-:Y:S01]  /*3dc0*/  @P0 FMNMX R20, R20, |R154|, !PT ;  /* 0x4000009a14140209 */ /* 0x000fe20007800000 */
[----:B------:R-:W-:Y:S01]  /*3dd0*/  FMUL R147, R150, R147 ;  /* 0x0000009396937220 */ /* 0x000fe20000400000 */
[----:B------:R-:W-:Y:S01]  /*3de0*/  SHF.L.U32 R170, R60, 0x10, RZ ;  /* 0x000000103caa7819 */ /* 0x000fe200000006ff */
[----:B------:R-:W-:Y:S01]  /*3df0*/  @P2 FADD R226, R226, 1 ;  /* 0x3f800000e2e22421 */ /* 0x000fe20000000000 */
[----:B------:R-:W-:Y:S01]  /*3e00*/  SHF.L.U32 R222, R109, 0x10, RZ ;  /* 0x000000106dde7819 */ /* 0x000fe200000006ff */
[----:B------:R-:W-:Y:S01]  /*3e10*/  FMUL R191, R150, R191 ;  /* 0x000000bf96bf7220 */ /* 0x000fe20000400000 */
[----:B------:R-:W-:Y:S01]  /*3e20*/  SHF.L.U32 R220, R171, 0x10, RZ ;  /* 0x00000010abdc7819 */ /* 0x000fe200000006ff */
[----:B------:R-:W-:Y:S01]  /*3e30*/  FADD R171, R132, -R149 ;  /* 0x8000009584ab7221 */ /* 0x000fe20000000000 */
[----:B------:R-:W-:Y:S01]  /*3e40*/  SHF.L.U32 R228, R219, 0x10, RZ ;  /* 0x00000010dbe47819 */ /* 0x000fe200000006ff */
[----:B------:R-:W-:Y:S01]  /*3e50*/  FFMA R172, R169, R172, R170 ;  /* 0x000000aca9ac7223 */ /* 0x000fe200000000aa */
[----:B------:R-:W-:Y:S01]  /*3e60*/  @P0 FMNMX R20, R20, |R129|, !PT ;  /* 0x4000008114140209 */ /* 0x000fe20007800000 */
[----:B------:R-:W-:Y:S01]  /*3e70*/  @P2 FADD R222, R222, 1 ;  /* 0x3f800000dede2421 */ /* 0x000fe20000000000 */
[----:B------:R-:W-:Y:S01]  /*3e80*/  SHF.L.U32 R224, R61, 0x10, RZ ;  /* 0x000000103de07819 */ /* 0x000fe200000006ff */
[----:B------:R-:W-:Y:S01]  /*3e90*/  FMUL R171, R150, R171 ;  /* 0x000000ab96ab7220 */ /* 0x000fe20000400000 */
[----:B------:R-:W-:Y:S01]  /*3ea0*/  @P0 FMNMX R20, R20, |R128|, !PT ;  /* 0x4000008014140209 */ /* 0x000fe20007800000 */
        /* <DEDUP_REMOVED lines=8> */
[----:B------:R-:W-:Y:S01]  /*3f30*/  FMUL R195, R150, R195 ;  /* 0x000000c396c37220 */ /* 0x000fe20000400000 */
[----:B------:R-:W-:Y:S01]  /*3f40*/  PRMT R175, R111, 0x7632, R175 ;  /* 0x000076326faf7816 */ /* 0x000fe200000000af */
[--C-:B------:R-:W-:Y:S01]  /*3f50*/  FADD R197, R197, -R149.reuse ;  /* 0x80000095c5c57221 */ /* 0x100fe20000000000 */
[----:B------:R-:W-:Y:S01]  /*3f60*/  SHF.L.U32 R218, R133, 0x10, RZ ;  /* 0x0000001085da7819 */ /* 0x000fe200000006ff */
[--C-:B------:R-:W-:Y:S01]  /*3f70*/  FADD R133, R176, -R149.reuse ;  /* 0x80000095b0857221 */ /* 0x100fe20000000000 */
[----:B------:R-:W-:Y:S01]  /*3f80*/  @P0 FMNMX R20, R20, |R155|, !PT ;  /* 0x4000009b14140209 */ /* 0x000fe20007800000 */
[----:B------:R-:W-:Y:S01]  /*3f90*/  @P2 FADD R132, R132, 1 ;  /* 0x3f80000084842421 */ /* 0x000fe20000000000 */
[----:B------:R-:W-:Y:S01]  /*3fa0*/  SHF.L.U32 R220, R173, 0x10, RZ ;  /* 0x00000010addc7819 */ /* 0x000fe200000006ff */
[----:B------:R-:W-:Y:S01]  /*3fb0*/  FADD R173, R134, -R149 ;  /* 0x8000009586ad7221 */ /* 0x000fe20000000000 */
[----:B------:R-:W-:Y:S01]  /*3fc0*/  SHF.L.U32 R174, R62, 0x10, RZ ;  /* 0x000000103eae7819 */ /* 0x000fe200000006ff */
[----:B------:R-:W-:Y:S01]  /*3fd0*/  FMUL R133, R150, R133 ;  /* 0x0000008596857220 */ /* 0x000fe20000400000 */
[----:B------:R-:W-:Y:S01]  /*3fe0*/  PRMT R219, R63, 0x7632, R219 ;  /* 0x000076323fdb7816 */ /* 0x000fe200000000db */
[----:B------:R-:W-:Y:S01]  /*3ff0*/  @P2 FADD R218, R218, 1 ;  /* 0x3f800000dada2421 */ /* 0x000fe20000000000 */
[----:B------:R-:W-:Y:S01]  /*4000*/  SHF.L.U32 R226, R175, 0x10, RZ ;  /* 0x00000010afe27819 */ /* 0x000fe200000006ff */
[----:B------:R-:W-:Y:S01]  /*4010*/  FMUL R173, R150, R173 ;  /* 0x000000ad96ad7220 */ /* 0x000fe20000400000 */
[----:B------:R-:W-:Y:S01]  /*4020*/  @P0 FMNMX R20, R20, |R131|, !PT ;  /* 0x4000008314140209 */ /* 0x000fe20007800000 */
[----:B------:R-:W-:Y:S01]  /*4030*/  FFMA R176, R133, R132, R174 ;  /* 0x0000008485b07223 */ /* 0x000fe200000000ae */
[----:B------:R-:W-:Y:S01]  /*4040*/  SHF.L.U32 R228, R219, 0x10, RZ ;  /* 0x00000010dbe47819 */ /* 0x000fe200000006ff */
[----:B------:R-:W-:Y:S01]  /*4050*/  @P2 FADD R226, R226, 1 ;  /* 0x3f800000e2e22421 */ /* 0x000fe20000000000 */
[----:B------:R-:W-:Y:S01]  /*4060*/  PRMT R133, R104, 0x7632, R133 ;  /* 0x0000763268857816 */ /* 0x000fe20000000085 */
[----:B------:R-:W-:Y:S01]  /*4070*/  FFMA R175, R173, R218, R220 ;  /* 0x000000daadaf7223 */ /* 0x000fe200000000dc */
[----:B------:R-:W-:Y:S01]  /*4080*/  @P0 FMNMX R20, R20, |R130|, !PT ;  /* 0x4000008214140209 */ /* 0x000fe20007800000 */
[----:B------:R-:W-:Y:S01]  /*4090*/  FFMA R173, R135, R226, R228 ;  /* 0x000000e287ad7223 */ /* 0x000fe200000000e4 */
[----:B------:R-:W-:Y:S01]  /*40a0*/  SHF.L.U32 R222, R111, 0x10, RZ ;  /* 0x000000106fde7819 */ /* 0x000fe200000006ff */
[----:B------:R-:W-:Y:S01]  /*40b0*/  FMUL R197, R150, R197 ;  /* 0x000000c596c57220 */ /* 0x000fe20000400000 */
[----:B------:R-:W-:Y:S01]  /*40c0*/  SHF.L.U32 R132, R104, 0x10, RZ ;  /* 0x0000001068847819 */ /* 0x000fe200000006ff */
[----:B------:R-:W-:Y:S01]  /*40d0*/  FADD R199, R199, -R149 ;  /* 0x80000095c7c77221 */ /* 0x000fe20000000000 */
[----:B------:R-:W-:Y:S01]  /*40e0*/  PRMT R135, R56, 0x7632, R135 ;  /* 0x0000763238877816 */ /* 0x000fe20000000087 */
[----:B------:R-:W-:Y:S01]  /*40f0*/  @P2 FADD R222, R222, 1 ;  /* 0x3f800000dede2421 */ /* 0x000fe20000000000 */
[----:B------:R-:W-:Y:S01]  /*4100*/  SHF.L.U32 R218, R133, 0x10, RZ ;  /* 0x0000001085da7819 */ /* 0x000fe200000006ff */
[--C-:B------:R-:W-:Y:S01]  /*4110*/  FADD R133, R178, -R149.reuse ;  /* 0x80000095b2857221 */ /* 0x100fe20000000000 */
[----:B------:R-:W-:Y:S01]  /*4120*/  @P0 FMNMX R20, R20, |R172|, !PT ;  /* 0x400000ac14140209 */ /* 0x000fe20007800000 */
[----:B------:R-:W-:Y:S01]  /*4130*/  @P2 FADD R132, R132, 1 ;  /* 0x3f80000084842421 */ /* 0x000fe20000000000 */
[----:B------:R-:W-:Y:S01]  /*4140*/  SHF.L.U32 R224, R63, 0x10, RZ ;  /* 0x000000103fe07819 */ /* 0x000fe200000006ff */
[----:B------:R-:W-:Y:S01]  /*4150*/  FMUL R133, R150, R133 ;  /* 0x0000008596857220 */ /* 0x000fe20000400000 */
[----:B------:R-:W-:Y:S01]  /*4160*/  SHF.L.U32 R134, R56, 0x10, RZ ;  /* 0x0000001038867819 */ /* 0x000fe200000006ff */
[----:B------:R-:W-:Y:S01]  /*4170*/  @P2 FADD R218, R218, 1 ;  /* 0x3f800000dada2421 */ /* 0x000fe20000000000 */
[----:B------:R-:W-:Y:S01]  /*4180*/  SHF.L.U32 R220, R135, 0x10, RZ ;  /* 0x0000001087dc7819 */ /* 0x000fe200000006ff */
[----:B------:R-:W-:Y:S01]  /*4190*/  FADD R135, R136, -R149 ;  /* 0x8000009588877221 */ /* 0x000fe20000000000 */
[----:B------:R-:W-:Y:S01]  /*41a0*/  @P0 FMNMX R20, R20, |R171|, !PT ;  /* 0x400000ab14140209 */ /* 0x000fe20007800000 */
[----:B------:R-:W-:Y:S01]  /*41b0*/  FFMA R174, R177, R222, R224 ;  /* 0x000000deb1ae7223 */ /* 0x000fe200000000e0 */
[C---:B------:R-:W-:Y:S01]  /*41c0*/  SHF.L.U32 R222, R105.reuse, 0x10, RZ ;  /* 0x0000001069de7819 */ /* 0x040fe200000006ff */
[----:B------:R-:W-:Y:S01]  /*41d0*/  FMUL R135, R150, R135 ;  /* 0x0000008796877220 */ /* 0x000fe20000400000 */
[----:B------:R-:W-:Y:S01]  /*41e0*/  PRMT R177, R105, 0x7632, R177 ;  /* 0x0000763269b17816 */ /* 0x000fe200000000b1 */
[----:B------:R-:W-:Y:S01]  /*41f0*/  FFMA R178, R133, R132, R134 ;  /* 0x0000008485b27223 */ /* 0x000fe20000000086 */
[----:B------:R-:W-:Y:S01]  /*4200*/  @P0 FMNMX R20, R20, |R170|, !PT ;  /* 0x400000aa14140209 */ /* 0x000fe20007800000 */
[----:B------:R-:W-:Y:S01]  /*4210*/  @P2 FADD R222, R222, 1 ;  /* 0x3f800000dede2421 */ /* 0x000fe20000000000 */
[----:B------:R-:W-:Y:S01]  /*4220*/  PRMT R133, R106, 0x7632, R133 ;  /* 0x000076326a857816 */ /* 0x000fe20000000085 */
[C---:B------:R-:W-:Y:S01]  /*4230*/  FMUL R136, R150.reuse, R137 ;  /* 0x0000008996887220 */ /* 0x040fe20000400000 */
[----:B------:R-:W-:Y:S01]  /*4240*/  SHF.L.U32 R224, R57, 0x10, RZ ;  /* 0x0000001039e07819 */ /* 0x000fe200000006ff */
        /* <DEDUP_REMOVED lines=8> */
[--C-:B------:R-:W-:Y:S01]  /*42d0*/  FADD R201, R201, -R149.reuse ;  /* 0x80000095c9c97221 */ /* 0x100fe20000000000 */
[----:B------:R-:W-:Y:S01]  /*42e0*/  SHF.L.U32 R218, R133, 0x10, RZ ;  /* 0x0000001085da7819 */ /* 0x000fe200000006ff */
[----:B------:R-:W-:Y:S01]  /*42f0*/  FADD R133, R180, -R149 ;  /* 0x80000095b4857221 */ /* 0x000fe20000000000 */
[----:B------:R-:W-:Y:S01]  /*4300*/  PRMT R221, R57, 0x7632, R221 ;  /* 0x0000763239dd7816 */ /* 0x000fe200000000dd */
[----:B------:R-:W-:Y:S01]  /*4310*/  @P2 FADD R132, R132, 1 ;  /* 0x3f80000084842421 */ /* 0x000fe20000000000 */
[----:B------:R-:W-:Y:S01]  /*4320*/  @P0 FMNMX R20, R20, |R176|, !PT ;  /* 0x400000b014140209 */ /* 0x000fe20007800000 */
[----:B------:R-:W-:Y:S01]  /*4330*/  FMUL R133, R150, R133 ;  /* 0x0000008596857220 */ /* 0x000fe20000400000 */
[----:B------:R-:W-:Y:S01]  /*4340*/  SHF.L.U32 R134, R58, 0x10, RZ ;  /* 0x000000103a867819 */ /* 0x000fe200000006ff */
[----:B------:R-:W-:Y:S01]  /*4350*/  @P2 FADD R218, R218, 1 ;  /* 0x3f800000dada2421 */ /* 0x000fe20000000000 */
[----:B------:R-:W-:Y:S01]  /*4360*/  PRMT R179, R107, 0x7632, R179 ;  /* 0x000076326bb37816 */ /* 0x000fe200000000b3 */
[--C-:B------:R-:W-:Y:S01]  /*4370*/  FADD R203, R203, -R149.reuse ;  /* 0x80000095cbcb7221 */ /* 0x100fe20000000000 */
[----:B------:R-:W-:Y:S01]  /*4380*/  SHF.L.U32 R220, R135, 0x10, RZ ;  /* 0x0000001087dc7819 */ /* 0x000fe200000006ff */
[----:B------:R-:W-:Y:S01]  /*4390*/  FADD R135, R138, -R149 ;  /* 0x800000958a877221 */ /* 0x000fe20000000000 */
[----:B------:R-:W-:Y:S01]  /*43a0*/  SHF.L.U32 R221, R221, 0x10, RZ ;  /* 0x00000010dddd7819 */ /* 0x000fe200000006ff */
[----:B------:R-:W-:Y:S01]  /*43b0*/  FMUL R201, R150, R201 ;  /* 0x000000c996c97220 */ /* 0x000fe20000400000 */
[----:B------:R-:W-:Y:S01]  /*43c0*/  @P0 FMNMX R20, R20, |R175|, !PT ;  /* 0x400000af14140209 */ /* 0x000fe20007800000 */
[----:B------:R-:W-:Y:S01]  /*43d0*/  FMUL R135, R150, R135 ;  /* 0x0000008796877220 */ /* 0x000fe20000400000 */
[----:B------:R-:W-:Y:S01]  /*43e0*/  SHF.L.U32 R222, R107, 0x10, RZ ;  /* 0x000000106bde7819 */ /* 0x000fe200000006ff */
[----:B------:R-:W-:Y:S01]  /*43f0*/  FFMA R136, R136, R219, R221 ;  /* 0x000000db88887223 */ /* 0x000fe200000000dd */
[----:B------:R-:W-:Y:S01]  /*4400*/  SHF.L.U32 R226, R179, 0x10, RZ ;  /* 0x00000010b3e27819 */ /* 0x000fe200000006ff */
[----:B------:R-:W-:Y:S01]  /*4410*/  FFMA R179, R133, R132, R134 ;  /* 0x0000008485b37223 */ /* 0x000fe20000000086 */
[----:B------:R-:W-:Y:S01]  /*4420*/  PRMT R133, R100, 0x7632, R133 ;  /* 0x0000763264857816 */ /* 0x000fe20000000085 */
[----:B------:R-:W-:Y:S01]  /*4430*/  @P2 FADD R222, R222, 1 ;  /* 0x3f800000dede2421 */ /* 0x000fe20000000000 */
[----:B------:R-:W-:Y:S01]  /*4440*/  @P0 FMNMX R20, R20, |R174|, !PT ;  /* 0x400000ae14140209 */ /* 0x000fe20007800000 */
[----:B------:R-:W-:Y:S01]  /*4450*/  FFMA R180, R135, R218, R220 ;  /* 0x000000da87b47223 */ /* 0x000fe200000000dc */
[C---:B------:R-:W-:Y:S01]  /*4460*/  SHF.L.U32 R224, R59.reuse, 0x10, RZ ;  /* 0x000000103be07819 */ /* 0x040fe200000006ff */
[----:B------:R-:W-:Y:S01]  /*4470*/  @P2 FADD R226, R226, 1 ;  /* 0x3f800000e2e22421 */ /* 0x000fe20000000000 */
[----:B------:R-:W-:Y:S01]  /*4480*/  PRMT R219, R59, 0x7632, R219 ;  /* 0x000076323bdb7816 */ /* 0x000fe200000000db */
[----:B------:R-:W-:Y:S01]  /*4490*/  FMUL R203, R150, R203 ;  /* 0x000000cb96cb7220 */ /* 0x000fe20000400000 */
[----:B------:R-:W-:Y:S01]  /*44a0*/  SHF.L.U32 R132, R100, 0x10, RZ ;  /* 0x0000001064847819 */ /* 0x000fe200000006ff */
[----:B------:R-:W-:Y:S01]  /*44b0*/  FFMA R138, R181, R222, R224 ;  /* 0x000000deb58a7223 */ /* 0x000fe200000000e0 */
[----:B------:R-:W-:Y:S01]  /*44c0*/  PRMT R135, R52, 0x7632, R135 ;  /* 0x0000763234877816 */ /* 0x000fe20000000087 */
[--C-:B------:R-:W-:Y:S01]  /*44d0*/  FADD R205, R205, -R149.reuse ;  /* 0x80000095cdcd7221 */ /* 0x100fe20000000000 */
[----:B------:R-:W-:Y:S01]  /*44e0*/  SHF.L.U32 R218, R133, 0x10, RZ ;  /* 0x0000001085da7819 */ /* 0x000fe200000006ff */
[----:B------:R-:W-:Y:S01]  /*44f0*/  FADD R133, R182, -R149 ;  /* 0x80000095b6857221 */ /* 0x000fe20000000000 */
[----:B------:R-:W-:Y:S01]  /*4500*/  @P0 FMNMX R20, R20, |R173|, !PT ;  /* 0x400000ad14140209 */ /* 0x000fe20007800000 */
[----:B------:R-:W-:Y:S01]  /*4510*/  @P2 FADD R132, R132, 1 ;  /* 0x3f80000084842421 */ /* 0x000fe20000000000 */
[----:B------:R-:W-:Y:S01]  /*4520*/  SHF.L.U32 R228, R219, 0x10, RZ ;  /* 0x00000010dbe47819 */ /* 0x000fe200000006ff */
[----:B------:R-:W-:Y:S01]  /*4530*/  FMUL R133, R150, R133 ;  /* 0x0000008596857220 */ /* 0x000fe20000400000 */
[----:B------:R-:W-:Y:S01]  /*4540*/  SHF.L.U32 R134, R52, 0x10, RZ ;  /* 0x0000001034867819 */ /* 0x000fe200000006ff */
[----:B------:R-:W-:Y:S01]  /*4550*/  @P2 FADD R218, R218, 1 ;  /* 0x3f800000dada2421 */ /* 0x000fe20000000000 */
[----:B------:R-:W-:Y:S01]  /*4560*/  PRMT R181, R101, 0x7632, R181 ;  /* 0x0000763265b57816 */ /* 0x000fe200000000b5 */
[----:B------:R-:W-:Y:S01]  /*4570*/  FFMA R139, R139, R226, R228 ;  /* 0x000000e28b8b7223 */ /* 0x000fe200000000e4 */
[----:B------:R-:W-:Y:S01]  /*4580*/  SHF.L.U32 R220, R135, 0x10, RZ ;  /* 0x0000001087dc7819 */ /* 0x000fe200000006ff */
[----:B------:R-:W-:Y:S01]  /*4590*/  FADD R135, R140, -R149 ;  /* 0x800000958c877221 */ /* 0x000fe20000000000 */
[----:B------:R-:W-:Y:S01]  /*45a0*/  @P0 FMNMX R20, R20, |R178|, !PT ;  /* 0x400000b214140209 */ /* 0x000fe20007800000 */
[----:B------:R-:W-:Y:S01]  /*45b0*/  FFMA R182, R133, R132, R134 ;  /* 0x0000008485b67223 */ /* 0x000fe20000000086 */
[----:B------:R-:W-:Y:S01]  /*45c0*/  PRMT R219, R53, 0x7632, R219 ;  /* 0x0000763235db7816 */ /* 0x000fe200000000db */
[C---:B------:R-:W-:Y:S01]  /*45d0*/  FMUL R135, R150.reuse, R135 ;  /* 0x0000008796877220 */ /* 0x040fe20000400000 */
[----:B------:R-:W-:Y:S01]  /*45e0*/  SHF.L.U32 R226, R181, 0x10, RZ ;  /* 0x00000010b5e27819 */ /* 0x000fe200000006ff */
[----:B------:R-:W-:Y:S01]  /*45f0*/  FMUL R205, R150, R205 ;  /* 0x000000cd96cd7220 */ /* 0x000fe20000400000 */
[----:B------:R-:W-:Y:S01]  /*4600*/  @P0 FMNMX R20, R20, |R177|, !PT ;  /* 0x400000b114140209 */ /* 0x000fe20007800000 */
[----:B------:R-:W-:Y:S01]  /*4610*/  FFMA R181, R135, R218, R220 ;  /* 0x000000da87b57223 */ /* 0x000fe200000000dc */
[----:B------:R-:W-:Y:S01]  /*4620*/  PRMT R133, R102, 0x7632, R133 ;  /* 0x0000763266857816 */ /* 0x000fe20000000085 */
[----:B------:R-:W-:Y:S01]  /*4630*/  @P2 FADD R226, R226, 1 ;  /* 0x3f800000e2e22421 */ /* 0x000fe20000000000 */
[----:B------:R-:W-:Y:S01]  /*4640*/  SHF.L.U32 R222, R101, 0x10, RZ ;  /* 0x0000001065de7819 */ /* 0x000fe200000006ff */
[--C-:B------:R-:W-:Y:S01]  /*4650*/  FADD R157, R157, -R149.reuse ;  /* 0x800000959d9d7221 */ /* 0x100fe20000000000 */
[----:B------:R-:W-:Y:S01]  /*4660*/  SHF.L.U32 R228, R219, 0x10, RZ ;  /* 0x00000010dbe47819 */ /* 0x000fe200000006ff */
[----:B------:R-:W-:Y:S01]  /*4670*/  FADD R207, R207, -R149 ;  /* 0x80000095cfcf7221 */ /* 0x000fe20000000000 */
[----:B------:R-:W-:Y:S01]  /*4680*/  @P0 FMNMX R20, R20, |R137|, !PT ;  /* 0x4000008914140209 */ /* 0x000fe20007800000 */
[----:B------:R-:W-:Y:S01]  /*4690*/  @P2 FADD R222, R222, 1 ;  /* 0x3f800000dede2421 */ /* 0x000fe20000000000 */
[----:B------:R-:W-:Y:S01]  /*46a0*/  SHF.L.U32 R132, R102, 0x10, RZ ;  /* 0x0000001066847819 */ /* 0x000fe200000006ff */
[----:B------:R-:W-:Y:S01]  /*46b0*/  FFMA R140, R183, R226, R228 ;  /* 0x000000e2b78c7223 */ /* 0x000fe200000000e4 */
[----:B------:R-:W-:Y:S01]  /*46c0*/  PRMT R135, R54, 0x7632, R135 ;  /* 0x0000763236877816 */ /* 0x000fe20000000087 */
[--C-:B------:R-:W-:Y:S01]  /*46d0*/  FADD R159, R159, -R149.reuse ;  /* 0x800000959f9f7221 */ /* 0x100fe20000000000 */
[----:B------:R-:W-:Y:S01]  /*46e0*/  SHF.L.U32 R218, R133, 0x10, RZ ;  /* 0x0000001085da7819 */ /* 0x000fe200000006ff */
[----:B------:R-:W-:Y:S01]  /*46f0*/  FADD R133, R184, -R149 ;  /* 0x80000095b8857221 */ /* 0x000fe20000000000 */
[----:B------:R-:W-:Y:S01]  /*4700*/  SHF.L.U32 R224, R53, 0x10, RZ ;  /* 0x0000001035e07819 */ /* 0x000fe200000006ff */
[----:B------:R-:W-:Y:S01]  /*4710*/  @P2 FADD R132, R132, 1 ;  /* 0x3f80000084842421 */ /* 0x000fe20000000000 */
[----:B------:R-:W-:Y:S01]  /*4720*/  @P0 FMNMX R20, R20, |R136|, !PT ;  /* 0x4000008814140209 */ /* 0x000fe20007800000 */
[----:B------:R-:W-:Y:S01]  /*4730*/  FMUL R133, R150, R133 ;  /* 0x0000008596857220 */ /* 0x000fe20000400000 */
[----:B------:R-:W-:Y:S01]  /*4740*/  SHF.L.U32 R134, R54, 0x10, RZ ;  /* 0x0000001036867819 */ /* 0x000fe200000006ff */
[----:B------:R-:W-:Y:S01]  /*4750*/  FFMA R141, R141, R222, R224 ;  /* 0x000000de8d8d7223 */ /* 0x000fe200000000e0 */
[----:B------:R-:W-:Y:S01]  /*4760*/  PRMT R183, R103, 0x7632, R183 ;  /* 0x0000763267b77816 */ /* 0x000fe200000000b7 */
[----:B------:R-:W-:Y:S01]  /*4770*/  @P2 FADD R218, R218, 1 ;  /* 0x3f800000dada2421 */ /* 0x000fe20000000000 */
[----:B------:R-:W-:Y:S01]  /*4780*/  SHF.L.U32 R220, R135, 0x10, RZ ;  /* 0x0000001087dc7819 */ /* 0x000fe200000006ff */
[----:B------:R-:W-:Y:S01]  /*4790*/  FADD R135, R142, -R149 ;  /* 0x800000958e877221 */ /* 0x000fe20000000000 */
[----:B------:R-:W-:Y:S01]  /*47a0*/  @P0 FMNMX R20, R20, |R179|, !PT ;  /* 0x400000b314140209 */ /* 0x000fe20007800000 */
[----:B------:R-:W-:Y:S01]  /*47b0*/  FFMA R184, R133, R132, R134 ;  /* 0x0000008485b87223 */ /* 0x000fe20000000086 */
[----:B------:R-:W-:Y:S01]  /*47c0*/  SHF.L.U32 R222, R103, 0x10, RZ ;  /* 0x0000001067de7819 */ /* 0x000fe200000006ff */
[C---:B------:R-:W-:Y:S01]  /*47d0*/  FMUL R135, R150.reuse, R135 ;  /* 0x0000008796877220 */ /* 0x040fe20000400000 */
[----:B------:R-:W-:Y:S01]  /*47e0*/  PRMT R219, R55, 0x7632, R219 ;  /* 0x0000763237db7816 */ /* 0x000fe200000000db */
[----:B------:R-:W-:Y:S01]  /*47f0*/  FMUL R207, R150, R207 ;  /* 0x000000cf96cf7220 */ /* 0x000fe20000400000 */
[----:B------:R-:W-:Y:S01]  /*4800*/  SHF.L.U32 R226, R183, 0x10, RZ ;  /* 0x00000010b7e27819 */ /* 0x000fe200000006ff */
[----:B------:R-:W-:Y:S01]  /*4810*/  @P2 FADD R222, R222, 1 ;  /* 0x3f800000dede2421 */ /* 0x000fe20000000000 */
[----:B------:R-:W-:Y:S01]  /*4820*/  PRMT R133, R96, 0x7632, R133 ;  /* 0x0000763260857816 */ /* 0x000fe20000000085 */
[----:B------:R-:W-:Y:S01]  /*4830*/  FFMA R183, R135, R218, R220 ;  /* 0x000000da87b77223 */ /* 0x000fe200000000dc */
[----:B------:R-:W-:Y:S01]  /*4840*/  @P0 FMNMX R20, R20, |R180|, !PT ;  /* 0x400000b414140209 */ /* 0x000fe20007800000 */
[----:B------:R-:W-:Y:S01]  /*4850*/  @P2 FADD R226, R226, 1 ;  /* 0x3f800000e2e22421 */ /* 0x000fe20000000000 */
[----:B------:R-:W-:Y:S01]  /*4860*/  SHF.L.U32 R224, R55, 0x10, RZ ;  /* 0x0000001037e07819 */ /* 0x000fe200000006ff */
[--C-:B------:R-:W-:Y:S01]  /*4870*/  FADD R209, R209, -R149.reuse ;  /* 0x80000095d1d17221 */ /* 0x100fe20000000000 */
[----:B------:R-:W-:Y:S01]  /*4880*/  SHF.L.U32 R228, R219, 0x10, RZ ;  /* 0x00000010dbe47819 */ /* 0x000fe200000006ff */
[----:B------:R-:W-:Y:S01]  /*4890*/  FADD R161, R161, -R149 ;  /* 0x80000095a1a17221 */ /* 0x000fe20000000000 */
[----:B------:R-:W-:Y:S01]  /*48a0*/  SHF.L.U32 R132, R96, 0x10, RZ ;  /* 0x0000001060847819 */ /* 0x000fe200000006ff */
[----:B------:R-:W-:Y:S01]  /*48b0*/  FFMA R143, R143, R222, R224 ;  /* 0x000000de8f8f7223 */ /* 0x000fe200000000e0 */
[----:B------:R-:W-:Y:S01]  /*48c0*/  PRMT R135, R48, 0x7632, R135 ;  /* 0x0000763230877816 */ /* 0x000fe20000000087 */
[----:B------:R-:W-:Y:S01]  /*48d0*/  FFMA R142, R185, R226, R228 ;  /* 0x000000e2b98e7223 */ /* 0x000fe200000000e4 */
[----:B------:R-:W-:Y:S01]  /*48e0*/  SHF.L.U32 R218, R133, 0x10, RZ ;  /* 0x0000001085da7819 */ /* 0x000fe200000006ff */
[----:B------:R-:W-:Y:S01]  /*48f0*/  FADD R133, R144, -R149 ;  /* 0x8000009590857221 */ /* 0x000fe20000000000 */
[----:B------:R-:W-:Y:S01]  /*4900*/  @P0 FMNMX R20, R20, |R138|, !PT ;  /* 0x4000008a14140209 */ /* 0x000fe20007800000 */
[----:B------:R-:W-:Y:S01]  /*4910*/  @P2 FADD R132, R132, 1 ;  /* 0x3f80000084842421 */ /* 0x000fe20000000000 */
[----:B------:R-:W-:Y:S01]  /*4920*/  SHF.L.U32 R134, R48, 0x10, RZ ;  /* 0x0000001030867819 */ /* 0x000fe200000006ff */
[----:B------:R-:W-:Y:S01]  /*4930*/  FMUL R133, R150, R133 ;  /* 0x0000008596857220 */ /* 0x000fe20000400000 */
[C---:B------:R-:W-:Y:S01]  /*4940*/  SHF.L.U32 R222, R97.reuse, 0x10, RZ ;  /* 0x0000001061de7819 */ /* 0x040fe200000006ff */
[----:B------:R-:W-:Y:S01]  /*4950*/  @P2 FADD R218, R218, 1 ;  /* 0x3f800000dada2421 */ /* 0x000fe20000000000 */
[----:B------:R-:W-:Y:S01]  /*4960*/  PRMT R185, R97, 0x7632, R185 ;  /* 0x0000763261b97816 */ /* 0x000fe200000000b9 */
[----:B------:R-:W-:Y:S01]  /*4970*/  FMUL R144, R150, R145 ;  /* 0x0000009196907220 */ /* 0x000fe20000400000 */
[----:B------:R-:W-:Y:S01]  /*4980*/  SHF.L.U32 R220, R135, 0x10, RZ ;  /* 0x0000001087dc7819 */ /* 0x000fe200000006ff */
[----:B------:R-:W-:Y:S01]  /*4990*/  FADD R135, R186, -R149 ;  /* 0x80000095ba877221 */ /* 0x000fe20000000000 */
[----:B------:R-:W-:Y:S01]  /*49a0*/  @P0 FMNMX R20, R20, |R139|, !PT ;  /* 0x4000008b14140209 */ /* 0x000fe20007800000 */
[----:B------:R-:W-:Y:S01]  /*49b0*/  @P2 FADD R222, R222, 1 ;  /* 0x3f800000dede2421 */ /* 0x000fe20000000000 */
[C---:B------:R-:W-:Y:S01]  /*49c0*/  SHF.L.U32 R224, R49.reuse, 0x10, RZ ;  /* 0x0000001031e07819 */ /* 0x040fe200000006ff */
[C---:B------:R-:W-:Y:S01]  /*49d0*/  FMUL R135, R150.reuse, R135 ;  /* 0x0000008796877220 */ /* 0x040fe20000400000 */
[----:B------:R-:W-:Y:S01]  /*49e0*/  PRMT R221, R49, 0x7632, R221 ;  /* 0x0000763231dd7816 */ /* 0x000fe200000000dd */
[----:B------:R-:W-:Y:S01]  /*49f0*/  FMUL R209, R150, R209 ;  /* 0x000000d196d17220 */ /* 0x000fe20000400000 */
[----:B------:R-:W-:Y:S01]  /*4a00*/  SHF.L.U32 R219, R185, 0x10, RZ ;  /* 0x00000010b9db7819 */ /* 0x000fe200000006ff */
[----:B------:R-:W-:Y:S01]  /*4a10*/  FFMA R185, R133, R132, R134 ;  /* 0x0000008485b97223 */ /* 0x000fe20000000086 */
[----:B------:R-:W-:Y:S01]  /*4a20*/  @P0 FMNMX R20, R20, |R182|, !PT ;  /* 0x400000b614140209 */ /* 0x000fe20007800000 */
[----:B------:R-:W-:Y:S01]  /*4a30*/  FFMA R186, R135, R218, R220 ;  /* 0x000000da87ba7223 */ /* 0x000fe200000000dc */
[----:B------:R-:W-:Y:S01]  /*4a40*/  PRMT R133, R98, 0x7632, R133 ;  /* 0x0000763262857816 */ /* 0x000fe20000000085 */
[----:B------:R-:W-:Y:S01]  /*4a50*/  @P2 FADD R219, R219, 1 ;  /* 0x3f800000dbdb2421 */ /* 0x000fe20000000000 */
[----:B------:R-:W-:Y:S01]  /*4a60*/  SHF.L.U32 R221, R221, 0x10, RZ ;  /* 0x00000010dddd7819 */ /* 0x000fe200000006ff */
[----:B------:R-:W-:Y:S01]  /*4a70*/  FFMA R145, R187, R222, R224 ;  /* 0x000000debb917223 */ /* 0x000fe200000000e0 */
[----:B------:R-:W-:Y:S01]  /*4a80*/  @P0 FMNMX R20, R20, |R181|, !PT ;  /* 0x400000b514140209 */ /* 0x000fe20007800000 */
[----:B------:R-:W-:Y:S01]  /*4a90*/  FADD R211, R211, -R149 ;  /* 0x80000095d3d37221 */ /* 0x000fe20000000000 */
[----:B------:R-:W-:Y:S01]  /*4aa0*/  SHF.L.U32 R132, R98, 0x10, RZ ;  /* 0x0000001062847819 */ /* 0x000fe200000006ff */
[----:B------:R-:W-:Y:S01]  /*4ab0*/  FFMA R144, R144, R219, R221 ;  /* 0x000000db90907223 */ /* 0x000fe200000000dd */
[----:B------:R-:W-:Y:S01]  /*4ac0*/  PRMT R135, R50, 0x7632, R135 ;  /* 0x0000763232877816 */ /* 0x000fe20000000087 */
[----:B------:R-:W-:Y:S01]  /*4ad0*/  FMUL R161, R150, R161 ;  /* 0x000000a196a17220 */ /* 0x000fe20000400000 */
[----:B------:R-:W-:Y:S01]  /*4ae0*/  PRMT R187, R99, 0x7632, R187 ;  /* 0x0000763263bb7816 */ /* 0x000fe200000000bb */
[----:B------:R-:W-:Y:S01]  /*4af0*/  @P2 FADD R132, R132, 1 ;  /* 0x3f80000084842421 */ /* 0x000fe20000000000 */
[----:B------:R-:W-:Y:S01]  /*4b00*/  SHF.L.U32 R218, R133, 0x10, RZ ;  /* 0x0000001085da7819 */ /* 0x000fe200000006ff */
[----:B------:R-:W-:Y:S01]  /*4b10*/  FADD R133, R188, -R149 ;  /* 0x80000095bc857221 */ /* 0x000fe20000000000 */
[----:B------:R-:W-:Y:S01]  /*4b20*/  @P0 FMNMX R20, R20, |R141|, !PT ;  /* 0x4000008d14140209 */ /* 0x000fe20007800000 */
[----:B------:R-:W-:Y:S01]  /*4b30*/  FMUL R211, R150, R211 ;  /* 0x000000d396d37220 */ /* 0x000fe20000400000 */
[----:B------:R-:W-:Y:S01]  /*4b40*/  SHF.L.U32 R134, R50, 0x10, RZ ;  /* 0x0000001032867819 */ /* 0x000fe200000006ff */
[----:B------:R-:W-:Y:S01]  /*4b50*/  FMUL R133, R150, R133 ;  /* 0x0000008596857220 */ /* 0x000fe20000400000 */
[----:B------:R-:W-:Y:S01]  /*4b60*/  PRMT R219, R51, 0x7632, R219 ;  /* 0x0000763233db7816 */ /* 0x000fe200000000db */
[----:B------:R-:W-:Y:S01]  /*4b70*/  @P2 FADD R218, R218, 1 ;  /* 0x3f800000dada2421 */ /* 0x000fe20000000000 */
[----:B------:R-:W-:Y:S01]  /*4b80*/  SHF.L.U32 R220, R135, 0x10, RZ ;  /* 0x0000001087dc7819 */ /* 0x000fe200000006ff */
[----:B------:R-:W-:Y:S01]  /*4b90*/  FADD R135, R146, -R149 ;  /* 0x8000009592877221 */ /* 0x000fe20000000000 */
[----:B------:R-:W-:Y:S01]  /*4ba0*/  SHF.L.U32 R226, R187, 0x10, RZ ;  /* 0x00000010bbe27819 */ /* 0x000fe200000006ff */
[----:B------:R-:W-:Y:S01]  /*4bb0*/  FFMA R188, R133, R132, R134 ;  /* 0x0000008485bc7223 */ /* 0x000fe20000000086 */
[----:B------:R-:W-:Y:S01]  /*4bc0*/  @P0 FMNMX R20, R20, |R140|, !PT ;  /* 0x4000008c14140209 */ /* 0x000fe20007800000 */
[----:B------:R-:W-:Y:S01]  /*4bd0*/  FMUL R135, R150, R135 ;  /* 0x0000008796877220 */ /* 0x000fe20000400000 */
[----:B------:R-:W-:Y:S01]  /*4be0*/  SHF.L.U32 R228, R219, 0x10, RZ ;  /* 0x00000010dbe47819 */ /* 0x000fe200000006ff */
[----:B------:R-:W-:Y:S01]  /*4bf0*/  @P2 FADD R226, R226, 1 ;  /* 0x3f800000e2e22421 */ /* 0x000fe20000000000 */
[----:B------:R-:W-:Y:S01]  /*4c00*/  PRMT R133, R92, 0x7632, R133 ;  /* 0x000076325c857816 */ /* 0x000fe20000000085 */
[----:B------:R-:W-:Y:S01]  /*4c10*/  FFMA R187, R135, R218, R220 ;  /* 0x000000da87bb7223 */ /* 0x000fe200000000dc */
[----:B------:R-:W-:Y:S01]  /*4c20*/  @P0 FMNMX R20, R20, |R184|, !PT ;  /* 0x400000b814140209 */ /* 0x000fe20007800000 */
[----:B------:R-:W-:Y:S01]  /*4c30*/  FFMA R146, R189, R226, R228 ;  /* 0x000000e2bd927223 */ /* 0x000fe200000000e4 */
[----:B------:R-:W-:Y:S01]  /*4c40*/  SHF.L.U32 R222, R99, 0x10, RZ ;  /* 0x0000001063de7819 */ /* 0x000fe200000006ff */
[--C-:B------:R-:W-:Y:S01]  /*4c50*/  FADD R213, R213, -R149.reuse ;  /* 0x80000095d5d57221 */ /* 0x100fe20000000000 */
[----:B------:R-:W-:Y:S01]  /*4c60*/  SHF.L.U32 R132, R92, 0x10, RZ ;  /* 0x000000105c847819 */ /* 0x000fe200000006ff */
[----:B------:R-:W-:Y:S01]  /*4c70*/  FADD R163, R163, -R149 ;  /* 0x80000095a3a37221 */ /* 0x000fe20000000000 */
[----:B------:R-:W-:Y:S01]  /*4c80*/  PRMT R135, R44, 0x7632, R135 ;  /* 0x000076322c877816 */ /* 0x000fe20000000087 */
[----:B------:R-:W-:Y:S01]  /*4c90*/  @P2 FADD R222, R222, 1 ;  /* 0x3f800000dede2421 */ /* 0x000fe20000000000 */
[----:B------:R-:W-:Y:S01]  /*4ca0*/  PRMT R189, R93, 0x7632, R189 ;  /* 0x000076325dbd7816 */ /* 0x000fe200000000bd */
[----:B------:R-:W-:Y:S01]  /*4cb0*/  @P2 FADD R132, R132, 1 ;  /* 0x3f80000084842421 */ /* 0x000fe20000000000 */
[----:B------:R-:W-:Y:S01]  /*4cc0*/  SHF.L.U32 R218, R133, 0x10, RZ ;  /* 0x0000001085da7819 */ /* 0x000fe200000006ff */
[----:B------:R-:W-:Y:S01]  /*4cd0*/  FADD R133, R190, -R149 ;  /* 0x80000095be857221 */ /* 0x000fe20000000000 */
[----:B------:R-:W-:Y:S01]  /*4ce0*/  @P0 FMNMX R20, R20, |R183|, !PT ;  /* 0x400000b714140209 */ /* 0x000fe20007800000 */
[C---:B------:R-:W-:Y:S01]  /*4cf0*/  FMUL R213, R150.reuse, R213 ;  /* 0x000000d596d57220 */ /* 0x040fe20000400000 */
        /* <DEDUP_REMOVED lines=14> */
[----:B------:R-:W-:Y:S01]  /*4de0*/  SHF.L.U32 R228, R219, 0x10, RZ ;  /* 0x00000010dbe47819 */ /* 0x000fe200000006ff */
[----:B------:R-:W-:Y:S01]  /*4df0*/  FFMA R191, R191, R218, R220 ;  /* 0x000000dabfbf7223 */ /* 0x000fe200000000dc */
[----:B------:R-:W-:Y:S01]  /*4e00*/  @P0 FMNMX R20, R20, |R142|, !PT ;  /* 0x4000008e14140209 */ /* 0x000fe20007800000 */
[----:B------:R-:W-:Y:S01]  /*4e10*/  @P2 FADD R222, R222, 1 ;  /* 0x3f800000dede2421 */ /* 0x000fe20000000000 */
[----:B------:R-:W-:Y:S01]  /*4e20*/  PRMT R133, R94, 0x7632, R133 ;  /* 0x000076325e857816 */ /* 0x000fe20000000085 */
[----:B------:R-:W-:Y:S01]  /*4e30*/  FFMA R189, R135, R226, R228 ;  /* 0x000000e287bd7223 */ /* 0x000fe200000000e4 */
[----:B------:R-:W-:Y:S01]  /*4e40*/  SHF.L.U32 R224, R45, 0x10, RZ ;  /* 0x000000102de07819 */ /* 0x000fe200000006ff */
[--C-:B------:R-:W-:Y:S01]  /*4e50*/  FADD R165, R165, -R149.reuse ;  /* 0x80000095a5a57221 */ /* 0x100fe20000000000 */
[----:B------:R-:W-:Y:S01]  /*4e60*/  @P0 FMNMX R20, R20, |R185|, !PT ;  /* 0x400000b914140209 */ /* 0x000fe20007800000 */
[----:B------:R-:W-:Y:S01]  /*4e70*/  FADD R215, R215, -R149 ;  /* 0x80000095d7d77221 */ /* 0x000fe20000000000 */
[----:B------:R-:W-:Y:S01]  /*4e80*/  SHF.L.U32 R132, R94, 0x10, RZ ;  /* 0x000000105e847819 */ /* 0x000fe200000006ff */
[----:B------:R-:W-:Y:S01]  /*4e90*/  FFMA R190, R193, R222, R224 ;  /* 0x000000dec1be7223 */ /* 0x000fe200000000e0 */
[----:B------:R-:W-:Y:S01]  /*4ea0*/  PRMT R135, R46, 0x7632, R135 ;  /* 0x000076322e877816 */ /* 0x000fe20000000087 */
[----:B------:R-:W-:Y:S01]  /*4eb0*/  FMUL R215, R150, R215 ;  /* 0x000000d796d77220 */ /* 0x000fe20000400000 */
[----:B------:R-:W-:Y:S01]  /*4ec0*/  SHF.L.U32 R218, R133, 0x10, RZ ;  /* 0x0000001085da7819 */ /* 0x000fe200000006ff */
[--C-:B------:R-:W-:Y:S01]  /*4ed0*/  FADD R133, R194, -R149.reuse ;  /* 0x80000095c2857221 */ /* 0x100fe20000000000 */
[----:B------:R-:W-:Y:S01]  /*4ee0*/  @P0 FMNMX R20, R20, |R186|, !PT ;  /* 0x400000ba14140209 */ /* 0x000fe20007800000 */
[----:B------:R-:W-:Y:S01]  /*4ef0*/  @P2 FADD R132, R132, 1 ;  /* 0x3f80000084842421 */ /* 0x000fe20000000000 */
[----:B------:R-:W-:Y:S01]  /*4f00*/  SHF.L.U32 R134, R46, 0x10, RZ ;  /* 0x000000102e867819 */ /* 0x000fe200000006ff */
[----:B------:R-:W-:Y:S01]  /*4f10*/  @P2 FADD R218, R218, 1 ;  /* 0x3f800000dada2421 */ /* 0x000fe20000000000 */
[----:B------:R-:W-:Y:S01]  /*4f20*/  SHF.L.U32 R222, R95, 0x10, RZ ;  /* 0x000000105fde7819 */ /* 0x000fe200000006ff */
[----:B------:R-:W-:Y:S01]  /*4f30*/  FMUL R133, R150, R133 ;  /* 0x0000008596857220 */ /* 0x000fe20000400000 */
[----:B------:R-:W-:Y:S01]  /*4f40*/  SHF.L.U32 R220, R135, 0x10, RZ ;  /* 0x0000001087dc7819 */ /* 0x000fe200000006ff */
[----:B------:R-:W-:Y:S01]  /*4f50*/  FADD R135, R196, -R149 ;  /* 0x80000095c4877221 */ /* 0x000fe20000000000 */
[----:B------:R-:W-:Y:S01]  /*4f60*/  @P0 FMNMX R20, R20, |R145|, !PT ;  /* 0x4000009114140209 */ /* 0x000fe20007800000 */
[----:B------:R-:W-:Y:S01]  /*4f70*/  FFMA R196, R195, R132, R134 ;  /* 0x00000084c3c47223 */ /* 0x000fe20000000086 */
[----:B------:R-:W-:Y:S01]  /*4f80*/  SHF.L.U32 R224, R47, 0x10, RZ ;  /* 0x000000102fe07819 */ /* 0x000fe200000006ff */
[----:B------:R-:W-:Y:S01]  /*4f90*/  @P2 FADD R222, R222, 1 ;  /* 0x3f800000dede2421 */ /* 0x000fe20000000000 */
[----:B------:R-:W-:Y:S01]  /*4fa0*/  PRMT R193, R95, 0x7632, R193 ;  /* 0x000076325fc17816 */ /* 0x000fe200000000c1 */
[----:B------:R-:W-:Y:S01]  /*4fb0*/  FMUL R135, R150, R135 ;  /* 0x0000008796877220 */ /* 0x000fe20000400000 */
[----:B------:R-:W-:Y:S01]  /*4fc0*/  FFMA R195, R133, R218, R220 ;  /* 0x000000da85c37223 */ /* 0x000fe200000000dc */
[----:B------:R-:W-:Y:S01]  /*4fd0*/  PRMT R133, R88, 0x7632, R133 ;  /* 0x0000763258857816 */ /* 0x000fe20000000085 */
[----:B------:R-:W0:Y:S01]  /*4fe0*/  LDC.U8 R223, c[0x0][0x294] ;  /* 0x0000a500ffdf7b82 */ /* 0x000e220000000000 */
[----:B------:R-:W-:Y:S01]  /*4ff0*/  @P0 FMNMX R20, R20, |R144|, !PT ;  /* 0x4000009014140209 */ /* 0x000fe20007800000 */
[----:B------:R-:W-:Y:S01]  /*5000*/  FFMA R194, R135, R222, R224 ;  /* 0x000000de87c27223 */ /* 0x000fe200000000e0 */
[----:B------:R-:W-:Y:S01]  /*5010*/  PRMT R219, R47, 0x7632, R219 ;  /* 0x000076322fdb7816 */ /* 0x000fe200000000db */
[--C-:B------:R-:W-:Y:S01]  /*5020*/  FADD R167, R167, -R149.reuse ;  /* 0x80000095a7a77221 */ /* 0x100fe20000000000 */
[----:B------:R-:W-:Y:S01]  /*5030*/  SHF.L.U32 R226, R193, 0x10, RZ ;  /* 0x00000010c1e27819 */ /* 0x000fe200000006ff */
[----:B------:R-:W-:Y:S01]  /*5040*/  FADD R217, R217, -R149 ;  /* 0x80000095d9d97221 */ /* 0x000fe20000000000 */
        /* <DEDUP_REMOVED lines=11> */
[----:B------:R-:W-:Y:S01]  /*5100*/  FFMA R193, R197, R226, R228 ;  /* 0x000000e2c5c17223 */ /* 0x000fe200000000e4 */
[----:B------:R-:W-:Y:S01]  /*5110*/  SHF.L.U32 R220, R135, 0x10, RZ ;  /* 0x0000001087dc7819 */ /* 0x000fe200000006ff */
[----:B------:R-:W-:Y:S01]  /*5120*/  FADD R135, R200, -R149 ;  /* 0x80000095c8877221 */ /* 0x000fe20000000000 */
[----:B------:R-:W-:Y:S01]  /*5130*/  @P0 FMNMX R20, R20, |R187|, !PT ;  /* 0x400000bb14140209 */ /* 0x000fe20007800000 */
[----:B------:R-:W-:Y:S01]  /*5140*/  @P2 FADD R132, R132, 1 ;  /* 0x3f80000084842421 */ /* 0x000fe20000000000 */
[----:B------:R-:W-:Y:S01]  /*5150*/  SHF.L.U32 R134, R40, 0x10, RZ ;  /* 0x0000001028867819 */ /* 0x000fe200000006ff */
[----:B------:R-:W-:Y:S01]  /*5160*/  @P2 FADD R222, R222, 1 ;  /* 0x3f800000dede2421 */ /* 0x000fe20000000000 */
[----:B------:R-:W-:Y:S01]  /*5170*/  SHF.L.U32 R224, R41, 0x10, RZ ;  /* 0x0000001029e07819 */ /* 0x000fe200000006ff */
[----:B------:R-:W-:Y:S01]  /*5180*/  FMUL R135, R150, R135 ;  /* 0x0000008796877220 */ /* 0x000fe20000400000 */
[----:B------:R-:W-:Y:S01]  /*5190*/  @P0 FMNMX R20, R20, |R147|, !PT ;  /* 0x4000009314140209 */ /* 0x000fe20007800000 */
[----:B------:R-:W-:Y:S01]  /*51a0*/  FFMA R198, R133, R218, R220 ;  /* 0x000000da85c67223 */ /* 0x000fe200000000dc */
[----:B------:R-:W-:Y:S01]  /*51b0*/  PRMT R197, R89, 0x7632, R197 ;  /* 0x0000763259c57816 */ /* 0x000fe200000000c5 */
[----:B------:R-:W-:Y:S01]  /*51c0*/  FFMA R200, R199, R132, R134 ;  /* 0x00000084c7c87223 */ /* 0x000fe20000000086 */
[----:B------:R-:W-:Y:S01]  /*51d0*/  PRMT R133, R90, 0x7632, R133 ;  /* 0x000076325a857816 */ /* 0x000fe20000000085 */
[----:B------:R-:W-:Y:S01]  /*51e0*/  FFMA R199, R135, R222, R224 ;  /* 0x000000de87c77223 */ /* 0x000fe200000000e0 */
[----:B------:R-:W-:Y:S01]  /*51f0*/  @P0 FMNMX R20, R20, |R146|, !PT ;  /* 0x4000009214140209 */ /* 0x000fe20007800000 */
[----:B------:R-:W-:Y:S01]  /*5200*/  FMUL R217, R150, R217 ;  /* 0x000000d996d97220 */ /* 0x000fe20000400000 */
[----:B------:R-:W-:Y:S01]  /*5210*/  PRMT R219, R41, 0x7632, R219 ;  /* 0x0000763229db7816 */ /* 0x000fe200000000db */
[----:B------:R-:W-:Y:S01]  /*5220*/  ULDC UR6, c[0x0][0x210] ;  /* 0x0000840000067ab9 */ /* 0x000fe20000000800 */
[----:B------:R-:W-:-:S02]  /*5230*/  SHF.L.U32 R226, R197, 0x10, RZ ;  /* 0x00000010c5e27819 */ /* 0x000fc400000006ff */
[----:B------:R-:W-:Y:S02]  /*5240*/  SHF.L.U32 R132, R90, 0x10, RZ ;  /* 0x000000105a847819 */ /* 0x000fe400000006ff */
[----:B------:R-:W-:Y:S01]  /*5250*/  PRMT R135, R42, 0x7632, R135 ;  /* 0x000076322a877816 */ /* 0x000fe20000000087 */
[----:B------:R-:W-:Y:S01]  /*5260*/  @P2 FADD R226, R226, 1 ;  /* 0x3f800000e2e22421 */ /* 0x000fe20000000000 */
        /* <DEDUP_REMOVED lines=19> */
[----:B------:R-:W-:-:S02]  /*53a0*/  PRMT R133, R84, 0x7632, R133 ;  /* 0x0000763254857816 */ /* 0x000fc40000000085 */
[----:B------:R-:W-:Y:S01]  /*53b0*/  @P0 FMNMX R20, R20, |R190|, !PT ;  /* 0x400000be14140209 */ /* 0x000fe20007800000 */
[----:B------:R-:W-:Y:S01]  /*53c0*/  FFMA R202, R135, R222, R224 ;  /* 0x000000de87ca7223 */ /* 0x000fe200000000e0 */
[----:B------:R-:W-:Y:S02]  /*53d0*/  PRMT R219, R43, 0x7632, R219 ;  /* 0x000076322bdb7816 */ /* 0x000fe400000000db */
[----:B------:R-:W-:Y:S02]  /*53e0*/  SHF.L.U32 R226, R201, 0x10, RZ ;  /* 0x00000010c9e27819 */ /* 0x000fe400000006ff */
        /* <DEDUP_REMOVED lines=15> */
[--C-:B------:R-:W-:Y:S01]  /*54e0*/  FFMA R205, R133, R132, R134.reuse ;  /* 0x0000008485cd7223 */ /* 0x100fe20000000086 */
[----:B------:R-:W-:Y:S01]  /*54f0*/  FMUL R135, R150, R135 ;  /* 0x0000008796877220 */ /* 0x000fe20000400000 */
[----:B------:R-:W-:Y:S01]  /*5500*/  @P0 FMNMX R20, R20, |R195|, !PT ;  /* 0x400000c314140209 */ /* 0x000fe20007800000 */
[----:B------:R-:W-:Y:S01]  /*5510*/  FMUL R156, R150, R157 ;  /* 0x0000009d969c7220 */ /* 0x000fe20000400000 */
[----:B------:R-:W-:Y:S01]  /*5520*/  PRMT R134, R86, 0x7632, R134 ;  /* 0x0000763256867816 */ /* 0x000fe20000000086 */
[----:B------:R-:W-:Y:S01]  /*5530*/  FFMA R157, R135, R218, R220 ;  /* 0x000000da879d7223 */ /* 0x000fe200000000dc */
[----:B------:R-:W-:-:S02]  /*5540*/  PRMT R133, R37, 0x7632, R133 ;  /* 0x0000763225857816 */ /* 0x000fc40000000085 */
[----:B------:R-:W-:Y:S02]  /*5550*/  @P0 FMNMX R20, R20, |R194|, !PT ;  /* 0x400000c214140209 */ /* 0x000fe40007800000 */
[C---:B------:R-:W-:Y:S02]  /*5560*/  SHF.L.U32 R219, R85.reuse, 0x10, RZ ;  /* 0x0000001055db7819 */ /* 0x040fe400000006ff */
[----:B------:R-:W-:Y:S02]  /*5570*/  SHF.L.U32 R220, R134, 0x10, RZ ;  /* 0x0000001086dc7819 */ /* 0x000fe400000006ff */
[----:B------:R-:W-:Y:S01]  /*5580*/  PRMT R132, R85, 0x7632, R132 ;  /* 0x0000763255847816 */ /* 0x000fe20000000084 */
[----:B------:R-:W-:Y:S01]  /*5590*/  @P2 FADD R219, R219, 1 ;  /* 0x3f800000dbdb2421 */ /* 0x000fe20000000000 */
[----:B------:R-:W-:Y:S01]  /*55a0*/  SHF.L.U32 R206, R86, 0x10, RZ ;  /* 0x0000001056ce7819 */ /* 0x000fe200000006ff */
[----:B------:R-:W-:Y:S01]  /*55b0*/  @P2 FADD R220, R220, 1 ;  /* 0x3f800000dcdc2421 */ /* 0x000fe20000000000 */
[----:B------:R-:W-:-:S02]  /*55c0*/  PRMT R135, R38, 0x7632, R135 ;  /* 0x0000763226877816 */ /* 0x000fc40000000087 */
[----:B------:R-:W-:Y:S01]  /*55d0*/  SHF.L.U32 R134, R133, 0x10, RZ ;  /* 0x0000001085867819 */ /* 0x000fe200000006ff */
[----:B------:R-:W-:Y:S01]  /*55e0*/  FADD R133, R158, -R149 ;  /* 0x800000959e857221 */ /* 0x000fe20000000000 */
[----:B------:R-:W-:Y:S01]  /*55f0*/  @P0 FMNMX R20, R20, |R193|, !PT ;  /* 0x400000c114140209 */ /* 0x000fe20007800000 */
[----:B------:R-:W-:Y:S01]  /*5600*/  @P2 FADD R206, R206, 1 ;  /* 0x3f800000cece2421 */ /* 0x000fe20000000000 */
[----:B------:R-:W-:Y:S01]  /*5610*/  SHF.L.U32 R221, R37, 0x10, RZ ;  /* 0x0000001025dd7819 */ /* 0x000fe200000006ff */
[----:B------:R-:W-:Y:S01]  /*5620*/  FMUL R133, R150, R133 ;  /* 0x0000008596857220 */ /* 0x000fe20000400000 */
        /* <DEDUP_REMOVED lines=9> */
[----:B------:R-:W-:Y:S01]  /*56c0*/  FMUL R135, R150, R135 ;  /* 0x0000008796877220 */ /* 0x000fe20000400000 */
[----:B------:R-:W-:Y:S01]  /*56d0*/  FFMA R206, R133, R206, R218 ;  /* 0x000000ce85ce7223 */ /* 0x000fe200000000da */
[----:B------:R-:W-:Y:S01]  /*56e0*/  @P0 FMNMX R20, R20, |R198|, !PT ;  /* 0x400000c614140209 */ /* 0x000fe20007800000 */
[----:B------:R-:W-:Y:S01]  /*56f0*/  FFMA R207, R207, R132, R134 ;  /* 0x00000084cfcf7223 */ /* 0x000fe20000000086 */
[----:B------:R-:W-:Y:S01]  /*5700*/  PRMT R133, R39, 0x7632, R133 ;  /* 0x0000763227857816 */ /* 0x000fe20000000085 */
[----:B------:R-:W-:Y:S01]  /*5710*/  @P2 FADD R219, R219, 1 ;  /* 0x3f800000dbdb2421 */ /* 0x000fe20000000000 */
[----:B------:R-:W-:Y:S01]  /*5720*/  SHF.L.U32 R221, R39, 0x10, RZ ;  /* 0x0000001027dd7819 */ /* 0x000fe200000006ff */
[----:B------:R-:W-:Y:S01]  /*5730*/  FFMA R159, R135, R220, R222 ;  /* 0x000000dc879f7223 */ /* 0x000fe200000000de */
[----:B------:R-:W-:-:S02]  /*5740*/  @P0 FMNMX R20, R20, |R199|, !PT ;  /* 0x400000c714140209 */ /* 0x000fc40007800000 */
[----:B------:R-:W-:Y:S01]  /*5750*/  PRMT R132, R87, 0x7632, R132 ;  /* 0x0000763257847816 */ /* 0x000fe20000000084 */
[----:B------:R-:W-:Y:S01]  /*5760*/  FFMA R158, R158, R219, R221 ;  /* 0x000000db9e9e7223 */ /* 0x000fe200000000dd */
[C---:B------:R-:W-:Y:S02]  /*5770*/  SHF.L.U32 R208, R80.reuse, 0x10, RZ ;  /* 0x0000001050d07819 */ /* 0x040fe400000006ff */
[----:B------:R-:W-:Y:S02]  /*5780*/  PRMT R135, R80, 0x7632, R135 ;  /* 0x0000763250877816 */ /* 0x000fe40000000087 */
[----:B------:R-:W-:Y:S01]  /*5790*/  SHF.L.U32 R134, R133, 0x10, RZ ;  /* 0x0000001085867819 */ /* 0x000fe200000006ff */
[----:B------:R-:W-:Y:S01]  /*57a0*/  FADD R133, R210, -R149 ;  /* 0x80000095d2857221 */ /* 0x000fe20000000000 */
[----:B------:R-:W-:Y:S01]  /*57b0*/  @P0 FMNMX R20, R20, |R197|, !PT ;  /* 0x400000c514140209 */ /* 0x000fe20007800000 */
[----:B------:R-:W-:Y:S01]  /*57c0*/  @P2 FADD R208, R208, 1 ;  /* 0x3f800000d0d02421 */ /* 0x000fe20000000000 */
[----:B------:R-:W-:Y:S01]  /*57d0*/  SHF.L.U32 R218, R32, 0x10, RZ ;  /* 0x0000001020da7819 */ /* 0x000fe200000006ff */
[----:B------:R-:W-:Y:S01]  /*57e0*/  FMUL R133, R150, R133 ;  /* 0x0000008596857220 */ /* 0x000fe20000400000 */
[----:B------:R-:W-:-:S02]  /*57f0*/  PRMT R219, R32, 0x7632, R219 ;  /* 0x0000763220db7816 */ /* 0x000fc400000000db */
        /* <DEDUP_REMOVED lines=8> */
[----:B------:R-:W-:Y:S01]  /*5880*/  FMUL R135, R150, R135 ;  /* 0x0000008796877220 */ /* 0x000fe20000400000 */
[----:B------:R-:W-:Y:S01]  /*5890*/  PRMT R133, R81, 0x7632, R133 ;  /* 0x0000763251857816 */ /* 0x000fe20000000085 */
[----:B------:R-:W-:Y:S01]  /*58a0*/  FFMA R209, R209, R132, R134 ;  /* 0x00000084d1d17223 */ /* 0x000fe20000000086 */
[----:B------:R-:W-:Y:S01]  /*58b0*/  @P0 FMNMX R20, R20, |R203|, !PT ;  /* 0x400000cb14140209 */ /* 0x000fe20007800000 */
[----:B------:R-:W-:Y:S01]  /*58c0*/  FFMA R160, R135, R220, R222 ;  /* 0x000000dc87a07223 */ /* 0x000fe200000000de */
[----:B------:R-:W-:-:S02]  /*58d0*/  PRMT R135, R33, 0x7632, R135 ;  /* 0x0000763221877816 */ /* 0x000fc40000000087 */
[----:B------:R-:W-:Y:S01]  /*58e0*/  SHF.L.U32 R134, R133, 0x10, RZ ;  /* 0x0000001085867819 */ /* 0x000fe200000006ff */
[----:B------:R-:W-:Y:S01]  /*58f0*/  FADD R133, R162, -R149 ;  /* 0x80000095a2857221 */ /* 0x000fe20000000000 */
[----:B------:R-:W-:Y:S02]  /*5900*/  SHF.L.U32 R210, R81, 0x10, RZ ;  /* 0x0000001051d27819 */ /* 0x000fe400000006ff */
[----:B------:R-:W-:Y:S01]  /*5910*/  SHF.L.U32 R220, R82, 0x10, RZ ;  /* 0x0000001052dc7819 */ /* 0x000fe200000006ff */
[----:B------:R-:W-:Y:S01]  /*5920*/  @P2 FADD R134, R134, 1 ;  /* 0x3f80000086862421 */ /* 0x000fe20000000000 */
        /* <DEDUP_REMOVED lines=8> */
[----:B------:R-:W-:Y:S01]  /*59b0*/  @P0 FMNMX R20, R20, |R201|, !PT ;  /* 0x400000c914140209 */ /* 0x000fe20007800000 */
[--C-:B------:R-:W-:Y:S01]  /*59c0*/  FFMA R210, R211, R210, R132.reuse ;  /* 0x000000d2d3d27223 */ /* 0x100fe20000000084 */
[----:B------:R-:W-:Y:S01]  /*59d0*/  PRMT R132, R82, 0x7632, R132 ;  /* 0x0000763252847816 */ /* 0x000fe20000000084 */
[----:B------:R-:W-:Y:S01]  /*59e0*/  FFMA R161, R133, R220, R222 ;  /* 0x000000dc85a17223 */ /* 0x000fe200000000de */
[----:B------:R-:W-:-:S02]  /*59f0*/  @P0 FMNMX R20, R20, |R205|, !PT ;  /* 0x400000cd14140209 */ /* 0x000fc40007800000 */
[----:B------:R-:W-:Y:S02]  /*5a00*/  PRMT R133, R34, 0x7632, R133 ;  /* 0x0000763222857816 */ /* 0x000fe40000000085 */
[----:B------:R-:W-:Y:S02]  /*5a10*/  @P0 FMNMX R20, R20, |R157|, !PT ;  /* 0x4000009d14140209 */ /* 0x000fe40007800000 */
[----:B------:R-:W-:Y:S02]  /*5a20*/  SHF.L.U32 R132, R132, 0x10, RZ ;  /* 0x0000001084847819 */ /* 0x000fe400000006ff */
[----:B------:R-:W-:Y:S01]  /*5a30*/  SHF.L.U32 R134, R133, 0x10, RZ ;  /* 0x0000001085867819 */ /* 0x000fe200000006ff */
[----:B------:R-:W-:Y:S01]  /*5a40*/  FADD R133, R212, -R149 ;  /* 0x80000095d4857221 */ /* 0x000fe20000000000 */
[----:B------:R-:W-:Y:S01]  /*5a50*/  @P0 FMNMX R20, R20, |R156|, !PT ;  /* 0x4000009c14140209 */ /* 0x000fe20007800000 */
[----:B------:R-:W-:Y:S01]  /*5a60*/  @P2 FADD R132, R132, 1 ;  /* 0x3f80000084842421 */ /* 0x000fe20000000000 */
[C---:B------:R-:W-:Y:S01]  /*5a70*/  SHF.L.U32 R218, R83.reuse, 0x10, RZ ;  /* 0x0000001053da7819 */ /* 0x040fe200000006ff */
[----:B------:R-:W-:Y:S01]  /*5a80*/  FMUL R133, R150, R133 ;  /* 0x0000008596857220 */ /* 0x000fe20000400000 */
[----:B------:R-:W-:-:S02]  /*5a90*/  PRMT R135, R83, 0x7632, R135 ;  /* 0x0000763253877816 */ /* 0x000fc40000000087 */
[----:B------:R-:W-:Y:S01]  /*5aa0*/  @P0 FMNMX R20, R20, |R207|, !PT ;  /* 0x400000cf14140209 */ /* 0x000fe20007800000 */
[----:B------:R-:W-:Y:S01]  /*5ab0*/  @P2 FADD R218, R218, 1 ;  /* 0x3f800000dada2421 */ /* 0x000fe20000000000 */
[----:B------:R-:W-:Y:S01]  /*5ac0*/  PRMT R211, R35, 0x7632, R211 ;  /* 0x0000763223d37816 */ /* 0x000fe200000000d3 */
[----:B------:R-:W-:Y:S01]  /*5ad0*/  FFMA R212, R133, R132, R134 ;  /* 0x0000008485d47223 */ /* 0x000fe20000000086 */
[----:B------:R-:W-:Y:S02]  /*5ae0*/  SHF.L.U32 R220, R35, 0x10, RZ ;  /* 0x0000001023dc7819 */ /* 0x000fe400000006ff */
[----:B------:R-:W-:Y:S02]  /*5af0*/  SHF.L.U32 R222, R135, 0x10, RZ ;  /* 0x0000001087de7819 */ /* 0x000fe400000006ff */
[----:B------:R-:W-:Y:S02]  /*5b00*/  PRMT R133, R76, 0x7632, R133 ;  /* 0x000076324c857816 */ /* 0x000fe40000000085 */
[----:B------:R-:W-:Y:S01]  /*5b10*/  PRMT R135, R28, 0x7632, R135 ;  /* 0x000076321c877816 */ /* 0x000fe20000000087 */
[----:B------:R-:W-:Y:S01]  /*5b20*/  @P2 FADD R222, R222, 1 ;  /* 0x3f800000dede2421 */ /* 0x000fe20000000000 */
[----:B------:R-:W-:-:S02]  /*5b30*/  @P0 FMNMX R20, R20, |R206|, !PT ;  /* 0x400000ce14140209 */ /* 0x000fc40007800000 */
[----:B------:R-:W-:Y:S01]  /*5b40*/  SHF.L.U32 R224, R211, 0x10, RZ ;  /* 0x00000010d3e07819 */ /* 0x000fe200000006ff */
[----:B------:R-:W-:Y:S01]  /*5b50*/  FMUL R211, R150, R163 ;  /* 0x000000a396d37220 */ /* 0x000fe20000400000 */
[----:B------:R-:W-:Y:S01]  /*5b60*/  SHF.L.U32 R219, R77, 0x10, RZ ;  /* 0x000000104ddb7819 */ /* 0x000fe200000006ff */
[----:B------:R-:W-:Y:S01]  /*5b70*/  FFMA R163, R213, R218, R220 ;  /* 0x000000dad5a37223 */ /* 0x000fe200000000dc */
[----:B------:R-:W-:Y:S01]  /*5b80*/  SHF.L.U32 R218, R133, 0x10, RZ ;  /* 0x0000001085da7819 */ /* 0x000fe200000006ff */
[--C-:B------:R-:W-:Y:S01]  /*5b90*/  FADD R133, R214, -R149.reuse ;  /* 0x80000095d6857221 */ /* 0x100fe20000000000 */
[----:B------:R-:W-:Y:S01]  /*5ba0*/  SHF.L.U32 R220, R135, 0x10, RZ ;  /* 0x0000001087dc7819 */ /* 0x000fe200000006ff */
[----:B------:R-:W-:Y:S01]  /*5bb0*/  FADD R135, R164, -R149 ;  /* 0x80000095a4877221 */ /* 0x000fe20000000000 */
[----:B------:R-:W-:Y:S01]  /*5bc0*/  @P0 FMNMX R20, R20, |R159|, !PT ;  /* 0x4000009f14140209 */ /* 0x000fe20007800000 */
[----:B------:R-:W-:Y:S01]  /*5bd0*/  @P2 FADD R219, R219, 1 ;  /* 0x3f800000dbdb2421 */ /* 0x000fe20000000000 */
[----:B------:R-:W-:Y:S01]  /*5be0*/  SHF.L.U32 R221, R29, 0x10, RZ ;  /* 0x000000101ddd7819 */ /* 0x000fe200000006ff */
[----:B------:R-:W-:Y:S01]  /*5bf0*/  FMUL R164, R150, R165 ;  /* 0x000000a596a47220 */ /* 0x000fe20000400000 */
[----:B------:R-:W-:Y:S01]  /*5c00*/  @P0 FMNMX R20, R20, |R158|, !PT ;  /* 0x4000009e14140209 */ /* 0x000fe20007800000 */
[----:B------:R-:W-:Y:S01]  /*5c10*/  @P2 FADD R218, R218, 1 ;  /* 0x3f800000dada2421 */ /* 0x000fe20000000000 */
[----:B------:R-:W-:Y:S01]  /*5c20*/  FMUL R135, R150, R135 ;  /* 0x0000008796877220 */ /* 0x000fe20000400000 */
[----:B------:R-:W-:Y:S01]  /*5c30*/  FFMA R164, R164, R219, R221 ;  /* 0x000000dba4a47223 */ /* 0x000fe200000000dd */
[----:B------:R-:W-:Y:S01]  /*5c40*/  PRMT R214, R77, 0x7632, R214 ;  /* 0x000076324dd67816 */ /* 0x000fe200000000d6 */
[----:B------:R-:W-:Y:S01]  /*5c50*/  FFMA R211, R211, R222, R224 ;  /* 0x000000ded3d37223 */ /* 0x000fe200000000e0 */
[----:B------:R-:W-:Y:S01]  /*5c60*/  PRMT R219, R78, 0x7632, R219 ;  /* 0x000076324edb7816 */ /* 0x000fe200000000db */
[----:B------:R-:W-:Y:S01]  /*5c70*/  FFMA R165, R135, R218, R220 ;  /* 0x000000da87a57223 */ /* 0x000fe200000000dc */
[----:B------:R-:W-:Y:S01]  /*5c80*/  @P0 FMNMX R20, R20, |R209|, !PT ;  /* 0x400000d114140209 */ /* 0x000fe20007800000 */
[----:B------:R-:W-:Y:S01]  /*5c90*/  FMUL R133, R150, R133 ;  /* 0x0000008596857220 */ /* 0x000fe20000400000 */
[----:B------:R-:W-:-:S02]  /*5ca0*/  PRMT R218, R29, 0x7632, R218 ;  /* 0x000076321dda7816 */ /* 0x000fc400000000da */
[----:B------:R-:W-:Y:S02]  /*5cb0*/  SHF.L.U32 R214, R214, 0x10, RZ ;  /* 0x00000010d6d67819 */ /* 0x000fe400000006ff */
[----:B------:R-:W-:Y:S02]  /*5cc0*/  SHF.L.U32 R220, R78, 0x10, RZ ;  /* 0x000000104edc7819 */ /* 0x000fe400000006ff */
        /* <DEDUP_REMOVED lines=10> */
[----:B------:R-:W-:Y:S01]  /*5d70*/  SHF.L.U32 R132, R76, 0x10, RZ ;  /* 0x000000104c847819 */ /* 0x000fe200000006ff */
[----:B------:R-:W-:Y:S01]  /*5d80*/  FFMA R215, R219, R220, R222 ;  /* 0x000000dcdbd77223 */ /* 0x000fe200000000de */
[----:B------:R-:W-:Y:S01]  /*5d90*/  PRMT R221, R30, 0x7632, R221 ;  /* 0x000076321edd7816 */ /* 0x000fe200000000dd */
[----:B------:R-:W-:Y:S01]  /*5da0*/  @P2 FADD R224, R224, 1 ;  /* 0x3f800000e0e02421 */ /* 0x000fe20000000000 */
[----:B------:R-:W-:Y:S01]  /*5db0*/  @P0 FMNMX R20, R20, |R210|, !PT ;  /* 0x400000d214140209 */ /* 0x000fe20007800000 */
[----:B------:R-:W-:Y:S01]  /*5dc0*/  @P2 FADD R132, R132, 1 ;  /* 0x3f80000084842421 */ /* 0x000fe20000000000 */
[----:B------:R-:W-:-:S02]  /*5dd0*/  PRMT R219, R79, 0x7632, R219 ;  /* 0x000076324fdb7816 */ /* 0x000fc400000000db */
[----:B------:R-:W-:Y:S02]  /*5de0*/  SHF.L.U32 R134, R28, 0x10, RZ ;  /* 0x000000101c867819 */ /* 0x000fe400000006ff */
[----:B------:R-:W-:Y:S01]  /*5df0*/  SHF.L.U32 R226, R221, 0x10, RZ ;  /* 0x00000010dde27819 */ /* 0x000fe200000006ff */
[----:B------:R-:W-:Y:S01]  /*5e00*/  FADD R221, R216, -R149 ;  /* 0x80000095d8dd7221 */ /* 0x000fe20000000000 */
[----:B------:R-:W-:Y:S01]  /*5e10*/  SHF.L.U32 R216, R79, 0x10, RZ ;  /* 0x000000104fd87819 */ /* 0x000fe200000006ff */
[----:B------:R-:W-:Y:S01]  /*5e20*/  FFMA R213, R133, R132, R134 ;  /* 0x0000008485d57223 */ /* 0x000fe20000000086 */
[----:B------:R-:W-:Y:S01]  /*5e30*/  @P0 FMNMX R20, R20, |R162|, !PT ;  /* 0x400000a214140209 */ /* 0x000fe20007800000 */
[----:B------:R-:W1:Y:S01]  /*5e40*/  @!P3 LDC.64 R132, c[0x0][0x228] ;  /* 0x00008a00ff84bb82 */ /* 0x000e620000000a00 */
[----:B------:R-:W-:Y:S01]  /*5e50*/  PRMT R220, R31, 0x7632, R220 ;  /* 0x000076321fdc7816 */ /* 0x000fe200000000dc */
[----:B------:R-:W-:Y:S01]  /*5e60*/  @P2 FADD R216, R216, 1 ;  /* 0x3f800000d8d82421 */ /* 0x000fe20000000000 */
[----:B------:R-:W-:Y:S01]  /*5e70*/  SHF.L.U32 R222, R219, 0x10, RZ ;  /* 0x00000010dbde7819 */ /* 0x000fe200000006ff */
[----:B------:R-:W-:Y:S01]  /*5e80*/  FMUL R221, R150, R221 ;  /* 0x000000dd96dd7220 */ /* 0x000fe20000400000 */
[----:B------:R-:W-:-:S02]  /*5e90*/  SHF.L.U32 R218, R31, 0x10, RZ ;  /* 0x000000101fda7819 */ /* 0x000fc400000006ff */
[----:B------:R-:W-:Y:S01]  /*5ea0*/  @P0 FMNMX R20, R20, |R161|, !PT ;  /* 0x400000a114140209 */ /* 0x000fe20007800000 */
[----:B------:R-:W2:Y:S01]  /*5eb0*/  @!P3 LDC.64 R134, c[0x0][0x230] ;  /* 0x00008c00ff86bb82 */ /* 0x000ea20000000a00 */
[----:B------:R-:W-:Y:S01]  /*5ec0*/  SHF.L.U32 R220, R220, 0x10, RZ ;  /* 0x00000010dcdc7819 */ /* 0x000fe200000006ff */
[----:B------:R-:W-:Y:S01]  /*5ed0*/  @P2 FADD R222, R222, 1 ;  /* 0x3f800000dede2421 */ /* 0x000fe20000000000 */
[----:B------:R-:W-:Y:S01]  /*5ee0*/  @P0 FMNMX R20, R20, |R212|, !PT ;  /* 0x400000d414140209 */ /* 0x000fe20007800000 */
[----:B------:R-:W-:Y:S01]  /*5ef0*/  FFMA R167, R167, R216, R218 ;  /* 0x000000d8a7a77223 */ /* 0x000fe200000000da */
[----:B0-----:R-:W-:Y:S01]  /*5f00*/  ISETP.NE.AND P1, PT, R223, RZ, PT ;  /* 0x000000ffdf00720c */ /* 0x001fe20003f25270 */
[----:B------:R-:W-:Y:S01]  /*5f10*/  FFMA R218, R217, R222, R220 ;  /* 0x000000ded9da7223 */ /* 0x000fe200000000dc */
[----:B------:R-:W-:Y:S01]  /*5f20*/  @P0 FMNMX R20, R20, |R163|, !PT ;  /* 0x400000a314140209 */ /* 0x000fe20007800000 */
[----:B------:R-:W0:Y:S01]  /*5f30*/  LDC.64 R216, c[0x0][0x258] ;  /* 0x00009600ffd87b82 */ /* 0x000e220000000a00 */
[----:B------:R-:W-:Y:S01]  /*5f40*/  FFMA R214, R221, R224, R226 ;  /* 0x000000e0ddd67223 */ /* 0x000fe200000000e2 */
[----:B------:R-:W-:-:S02]  /*5f50*/  LOP3.LUT P2, RZ, R17, 0xff, RZ, 0xc0, !PT ;  /* 0x000000ff11ff7812 */ /* 0x000fc4000784c0ff */
[----:B------:R-:W-:Y:S02]  /*5f60*/  @P0 FMNMX R20, R20, |R211|, !PT ;  /* 0x400000d314140209 */ /* 0x000fe40007800000 */
[----:B------:R-:W-:Y:S02]  /*5f70*/  SEL R17, RZ, 0x1, P2 ;  /* 0x00000001ff117807 */ /* 0x000fe40001000000 */
[----:B------:R-:W-:Y:S01]  /*5f80*/  @P0 FMNMX R20, R20, |R213|, !PT ;  /* 0x400000d514140209 */ /* 0x000fe20007800000 */
[----:B-1----:R-:W-:-:S04]  /*5f90*/  @!P3 IMAD.WIDE R132, R19, 0x4, R132 ;  /* 0x000000041384b825 */ /* 0x002fc800078e0284 */
[-C--:B------:R-:W-:Y:S01]  /*5fa0*/  @P1 FMUL R8, R8, R25.reuse ;  /* 0x0000001908081220 */ /* 0x080fe20000400000 */
[----:B------:R-:W-:Y:S01]  /*5fb0*/  @P1 FMUL R7, R7, R25 ;  /* 0x0000001907071220 */ /* 0x000fe20000400000 */
[----:B------:R-:W-:Y:S01]  /*5fc0*/  @P0 FMNMX R20, R20, |R165|, !PT ;  /* 0x400000a514140209 */ /* 0x000fe20007800000 */
[-C--:B------:R-:W-:Y:S01]  /*5fd0*/  @P1 FMUL R6, R6, R25.reuse ;  /* 0x0000001906061220 */ /* 0x080fe20000400000 */
[-C--:B------:R-:W-:Y:S01]  /*5fe0*/  @P1 FMUL R5, R5, R25.reuse ;  /* 0x0000001905051220 */ /* 0x080fe20000400000 */
[----:B------:R-:W-:Y:S01]  /*5ff0*/  @P1 FMUL R4, R4, R25 ;  /* 0x0000001904041220 */ /* 0x000fe20000400000 */
[----:B------:R-:W-:Y:S01]  /*6000*/  @P0 FMNMX R20, R20, |R164|, !PT ;  /* 0x400000a414140209 */ /* 0x000fe20007800000 */
[----:B--2---:R-:W-:-:S04]  /*6010*/  @!P3 IMAD.WIDE R134, R19, 0x4, R134 ;  /* 0x000000041386b825 */ /* 0x004fc800078e0286 */
[-C--:B------:R-:W-:Y:S01]  /*6020*/  @P1 FMUL R3, R3, R25.reuse ;  /* 0x0000001903031220 */ /* 0x080fe20000400000 */
        /* <DEDUP_REMOVED lines=9> */
[----:B------:R-:W-:Y:S01]  /*60c0*/  @P1 FMUL R126, R126, R25 ;  /* 0x000000197e7e1220 */ /* 0x000fe20000400000 */
[----:B------:R-:W-:Y:S01]  /*60d0*/  @P0 FMNMX R20, R20, |R166|, !PT ;  /* 0x400000a614140209 */ /* 0x000fe20007800000 */
[----:B------:R1:W-:Y:S01]  /*60e0*/  @!P3 STG.E desc[UR4][R132.64], R149 ;  /* 0x000000958400b986 */ /* 0x0003e2000c101904 */
[----:B0-----:R-:W-:-:S04]  /*60f0*/  IMAD.WIDE.U32 R228, R16, 0x10, R216 ;  /* 0x0000001010e47825 */ /* 0x001fc800078e00d8 */
[----:B------:R-:W-:Y:S01]  /*6100*/  @P1 FMUL R153, R153, R25 ;  /* 0x0000001999991220 */ /* 0x000fe20000400000 */
[----:B------:R-:W-:Y:S01]  /*6110*/  @P0 FMNMX R20, R20, |R215|, !PT ;  /* 0x400000d714140209 */ /* 0x000fe20007800000 */
[----:B------:R0:W-:Y:S01]  /*6120*/  @!P3 STG.E desc[UR4][R134.64], R150 ;  /* 0x000000968600b986 */ /* 0x0001e2000c101904 */
[----:B------:R-:W-:-:S04]  /*6130*/  IMAD.WIDE.U32 R230, R15, 0x10, R216 ;  /* 0x000000100fe67825 */ /* 0x000fc800078e00d8 */
[-C--:B------:R-:W-:Y:S01]  /*6140*/  @P1 FMUL R154, R154, R25.reuse ;  /* 0x000000199a9a1220 */ /* 0x080fe20000400000 */
[-C--:B------:R-:W-:Y:S01]  /*6150*/  @P1 FMUL R129, R129, R25.reuse ;  /* 0x0000001981811220 */ /* 0x080fe20000400000 */
[-C--:B------:R-:W-:Y:S01]  /*6160*/  @P1 FMUL R128, R128, R25.reuse ;  /* 0x0000001980801220 */ /* 0x080fe20000400000 */
[-C--:B------:R-:W-:Y:S01]  /*6170*/  @P1 FMUL R168, R168, R25.reuse ;  /* 0x00000019a8a81220 */ /* 0x080fe20000400000 */
[-C--:B------:R-:W-:Y:S01]  /*6180*/  @P1 FMUL R155, R155, R25.reuse ;  /* 0x000000199b9b1220 */ /* 0x080fe20000400000 */
[-C--:B------:R-:W-:Y:S01]  /*6190*/  @P1 FMUL R131, R131, R25.reuse ;  /* 0x0000001983831220 */ /* 0x080fe20000400000 */
[----:B-1----:R-:W-:Y:S01]  /*61a0*/  F2FP.BF16.F32.PACK_AB R132, R7, R8 ;  /* 0x000000080784723e */ /* 0x002fe200000010ff */
[-C--:B------:R-:W-:Y:S01]  /*61b0*/  @P1 FMUL R130, R130, R25.reuse ;  /* 0x0000001982821220 */ /* 0x080fe20000400000 */
[----:B------:R-:W-:Y:S01]  /*61c0*/  F2FP.BF16.F32.PACK_AB R133, R5, R6 ;  /* 0x000000060585723e */ /* 0x000fe200000010ff */
[-C--:B------:R-:W-:Y:S01]  /*61d0*/  @P1 FMUL R190, R190, R25.reuse ;  /* 0x00000019bebe1220 */ /* 0x080fe20000400000 */
[----:B0-----:R-:W-:Y:S01]  /*61e0*/  F2FP.BF16.F32.PACK_AB R134, R3, R4 ;  /* 0x000000040386723e */ /* 0x001fe200000010ff */
[----:B------:R-:W-:Y:S01]  /*61f0*/  @P1 FMUL R189, R189, R25 ;  /* 0x00000019bdbd1220 */ /* 0x000fe20000400000 */
[----:B------:R-:W-:Y:S01]  /*6200*/  F2FP.BF16.F32.PACK_AB R135, R0, R2 ;  /* 0x000000020087723e */ /* 0x000fe200000010ff */
[----:B------:R-:W-:Y:S01]  /*6210*/  IMAD.WIDE.U32 R2, R9, 0x10, R216 ;  /* 0x0000001009027825 */ /* 0x000fe200078e00d8 */
[----:B------:R-:W-:-:S03]  /*6220*/  F2FP.BF16.F32.PACK_AB R4, R124, R125 ;  /* 0x0000007d7c04723e */ /* 0x000fc600000010ff */
[----:B------:R-:W-:Y:S01]  /*6230*/  @P1 FMUL R172, R172, R25 ;  /* 0x00000019acac1220 */ /* 0x000fe20000400000 */
[----:B------:R-:W-:Y:S01]  /*6240*/  F2FP.BF16.F32.PACK_AB R5, R26, R27 ;  /* 0x0000001b1a05723e */ /* 0x000fe200000010ff */
[----:B------:R-:W-:Y:S01]  /*6250*/  STG.E.128 desc[UR4][R228.64], R132 ;  /* 0x00000084e4007986 */ /* 0x000fe2000c101d04 */
[----:B------:R-:W-:Y:S01]  /*6260*/  F2FP.BF16.F32.PACK_AB R6, R151, R152 ;  /* 0x000000989706723e */ /* 0x000fe200000010ff */
[----:B------:R-:W-:Y:S01]  /*6270*/  @P1 FMUL R171, R171, R25 ;  /* 0x00000019abab1220 */ /* 0x000fe20000400000 */
[----:B------:R-:W-:Y:S01]  /*6280*/  F2FP.BF16.F32.PACK_AB R7, R126, R127 ;  /* 0x0000007f7e07723e */ /* 0x000fe200000010ff */
[-C--:B------:R-:W-:Y:S01]  /*6290*/  @P1 FMUL R170, R170, R25.reuse ;  /* 0x00000019aaaa1220 */ /* 0x080fe20000400000 */
[C---:B------:R-:W-:Y:S01]  /*62a0*/  IADD3 R127, R148.reuse, 0x1000, RZ ;  /* 0x00001000947f7810 */ /* 0x040fe20007ffe0ff */
[-C--:B------:R-:W-:Y:S01]  /*62b0*/  @P1 FMUL R169, R169, R25.reuse ;  /* 0x00000019a9a91220 */ /* 0x080fe20000400000 */
[----:B------:R-:W-:Y:S01]  /*62c0*/  IADD3 R125, R148, 0x1200, RZ ;  /* 0x00001200947d7810 */ /* 0x000fe20007ffe0ff */
[-C--:B------:R-:W-:Y:S01]  /*62d0*/  @P1 FMUL R196, R196, R25.reuse ;  /* 0x00000019c4c41220 */ /* 0x080fe20000400000 */
[----:B------:R-:W-:Y:S01]  /*62e0*/  IADD3 R27, R148, 0x1400, RZ ;  /* 0x00001400941b7810 */ /* 0x000fe20007ffe0ff */
[-C--:B------:R-:W-:Y:S01]  /*62f0*/  @P1 FMUL R195, R195, R25.reuse ;  /* 0x00000019c3c31220 */ /* 0x080fe20000400000 */
[----:B------:R-:W-:Y:S01]  /*6300*/  @P0 FMNMX R20, R20, |R214|, !PT ;  /* 0x400000d614140209 */ /* 0x000fe20007800000 */
[----:B------:R0:W-:Y:S01]  /*6310*/  STG.E.128 desc[UR4][R230.64], R4 ;  /* 0x00000004e6007986 */ /* 0x0001e2000c101d04 */
[----:B------:R-:W-:Y:S01]  /*6320*/  IADD3 R9, R148, 0x1600, RZ ;  /* 0x0000160094097810 */ /* 0x000fe20007ffe0ff */
[-C--:B------:R-:W-:Y:S01]  /*6330*/  @P1 FMUL R176, R176, R25.reuse ;  /* 0x00000019b0b01220 */ /* 0x080fe20000400000 */
[-C--:B------:R-:W-:Y:S01]  /*6340*/  @P1 FMUL R175, R175, R25.reuse ;  /* 0x00000019afaf1220 */ /* 0x080fe20000400000 */
[-C--:B------:R-:W-:Y:S01]  /*6350*/  @P1 FMUL R174, R174, R25.reuse ;  /* 0x00000019aeae1220 */ /* 0x080fe20000400000 */
[-C--:B------:R-:W-:Y:S01]  /*6360*/  @P1 FMUL R173, R173, R25.reuse ;  /* 0x00000019adad1220 */ /* 0x080fe20000400000 */
[-C--:B------:R-:W-:Y:S01]  /*6370*/  @P1 FMUL R200, R200, R25.reuse ;  /* 0x00000019c8c81220 */ /* 0x080fe20000400000 */
[----:B------:R-:W-:Y:S01]  /*6380*/  @P1 FMUL R198, R198, R25 ;  /* 0x00000019c6c61220 */ /* 0x000fe20000400000 */
[----:B------:R-:W-:-:S04]  /*6390*/  IMAD.WIDE.U32 R150, R14, 0x10, R216 ;  /* 0x000000100e967825 */ /* 0x000fc800078e00d8 */
        /* <DEDUP_REMOVED lines=9> */
[----:B0-----:R-:W-:Y:S01]  /*6430*/  F2FP.BF16.F32.PACK_AB R4, R154, R153 ;  /* 0x000000999a04723e */ /* 0x001fe200000010ff */
[----:B------:R-:W-:Y:S01]  /*6440*/  @P1 FMUL R203, R203, R25 ;  /* 0x00000019cbcb1220 */ /* 0x000fe20000400000 */
[----:B------:R-:W-:Y:S01]  /*6450*/  F2FP.BF16.F32.PACK_AB R5, R128, R129 ;  /* 0x000000818005723e */ /* 0x000fe200000010ff */
[-C--:B------:R-:W-:Y:S01]  /*6460*/  @P1 FMUL R182, R182, R25.reuse ;  /* 0x00000019b6b61220 */ /* 0x080fe20000400000 */
[----:B------:R-:W-:Y:S01]  /*6470*/  F2FP.BF16.F32.PACK_AB R6, R155, R168 ;  /* 0x000000a89b06723e */ /* 0x000fe200000010ff */
[----:B------:R-:W-:Y:S01]  /*6480*/  @P1 FMUL R181, R181, R25 ;  /* 0x00000019b5b51220 */ /* 0x000fe20000400000 */
[----:B------:R-:W-:Y:S01]  /*6490*/  F2FP.BF16.F32.PACK_AB R7, R130, R131 ;  /* 0x000000838207723e */ /* 0x000fe200000010ff */
        /* <DEDUP_REMOVED lines=18> */
[----:B------:R-:W-:Y:S01]  /*65c0*/  F2FP.BF16.F32.PACK_AB R189, R189, R190 ;  /* 0x000000bebdbd723e */ /* 0x000fe200000010ff */
[-C--:B------:R-:W-:Y:S01]  /*65d0*/  @P1 FMUL R156, R156, R25.reuse ;  /* 0x000000199c9c1220 */ /* 0x080fe20000400000 */
[----:B------:R-:W-:Y:S01]  /*65e0*/  @P1 FMUL R207, R207, R25 ;  /* 0x00000019cfcf1220 */ /* 0x000fe20000400000 */
[----:B------:R-:W-:Y:S01]  /*65f0*/  @P0 FMNMX R20, R20, |R167|, !PT ;  /* 0x400000a714140209 */ /* 0x000fe20007800000 */
[----:B------:R-:W-:Y:S01]  /*6600*/  IMAD.WIDE.U32 R220, R13, 0x10, R216 ;  /* 0x000000100ddc7825 */ /* 0x000fe200078e00d8 */
[----:B------:R-:W-:-:S03]  /*6610*/  F2FP.BF16.F32.PACK_AB R168, R171, R172 ;  /* 0x000000acaba8723e */ /* 0x000fc600000010ff */
[----:B------:R-:W-:Y:S01]  /*6620*/  @P1 FMUL R194, R194, R25 ;  /* 0x00000019c2c21220 */ /* 0x000fe20000400000 */
[----:B------:R-:W-:Y:S01]  /*6630*/  F2FP.BF16.F32.PACK_AB R169, R169, R170 ;  /* 0x000000aaa9a9723e */ /* 0x000fe200000010ff */
[----:B------:R-:W-:Y:S01]  /*6640*/  IMAD.WIDE.U32 R224, R12, 0x10, R216 ;  /* 0x000000100ce07825 */ /* 0x000fe200078e00d8 */
[----:B------:R-:W-:-:S03]  /*6650*/  F2FP.BF16.F32.PACK_AB R190, R195, R196 ;  /* 0x000000c4c3be723e */ /* 0x000fc600000010ff */
[-C--:B------:R-:W-:Y:S01]  /*6660*/  @P1 FMUL R193, R193, R25.reuse ;  /* 0x00000019c1c11220 */ /* 0x080fe20000400000 */
[----:B------:R-:W-:Y:S01]  /*6670*/  @P1 FMUL R199, R199, R25 ;  /* 0x00000019c7c71220 */ /* 0x000fe20000400000 */
[----:B------:R-:W-:-:S04]  /*6680*/  IMAD.WIDE.U32 R226, R11, 0x10, R216 ;  /* 0x000000100be27825 */ /* 0x000fc800078e00d8 */
[-C--:B------:R-:W-:Y:S01]  /*6690*/  @P1 FMUL R197, R197, R25.reuse ;  /* 0x00000019c5c51220 */ /* 0x080fe20000400000 */
[-C--:B------:R-:W-:Y:S01]  /*66a0*/  @P1 FMUL R158, R158, R25.reuse ;  /* 0x000000199e9e1220 */ /* 0x080fe20000400000 */
[----:B------:R-:W-:Y:S01]  /*66b0*/  @P1 FMUL R209, R209, R25 ;  /* 0x00000019d1d11220 */ /* 0x000fe20000400000 */
        /* <DEDUP_REMOVED lines=9> */
[----:B------:R-:W-:Y:S01]  /*6750*/  @P1 FMUL R162, R162, R25 ;  /* 0x00000019a2a21220 */ /* 0x000fe20000400000 */
[----:B------:R-:W-:Y:S01]  /*6760*/  F2FP.BF16.F32.PACK_AB R8, R177, R178 ;  /* 0x000000b2b108723e */ /* 0x000fe200000010ff */
[----:B------:R0:W-:Y:S01]  /*6770*/  STG.E.128 desc[UR4][R150.64], R4 ;  /* 0x0000000496007986 */ /* 0x0001e2000c101d04 */
[----:B------:R-:W-:Y:S01]  /*6780*/  IMAD.WIDE.U32 R26, R27, 0x10, R216 ;  /* 0x000000101b1a7825 */ /* 0x000fe200078e00d8 */
[----:B------:R-:W-:-:S03]  /*6790*/  F2FP.BF16.F32.PACK_AB R10, R180, R179 ;  /* 0x000000b3b40a723e */ /* 0x000fc600000010ff */
[----:B------:R-:W-:Y:S01]  /*67a0*/  @P1 FMUL R206, R206, R25 ;  /* 0x00000019cece1220 */ /* 0x000fe20000400000 */
[----:B------:R-:W-:Y:S01]  /*67b0*/  F2FP.BF16.F32.PACK_AB R11, R139, R138 ;  /* 0x0000008a8b0b723e */ /* 0x000fe200000010ff */
[----:B------:R-:W-:Y:S01]  /*67c0*/  IMAD.WIDE.U32 R216, R9, 0x10, R216 ;  /* 0x0000001009d87825 */ /* 0x000fe200078e00d8 */
[----:B------:R-:W-:-:S03]  /*67d0*/  F2FP.BF16.F32.PACK_AB R9, R136, R137 ;  /* 0x000000898809723e */ /* 0x000fc600000010ff */
[-C--:B------:R-:W-:Y:S01]  /*67e0*/  @P1 FMUL R159, R159, R25.reuse ;  /* 0x000000199f9f1220 */ /* 0x080fe20000400000 */
[----:B------:R-:W-:Y:S01]  /*67f0*/  F2FP.BF16.F32.PACK_AB R198, R203, R204 ;  /* 0x000000cccbc6723e */ /* 0x000fe200000010ff */
[-C--:B------:R-:W-:Y:S01]  /*6800*/  @P1 FMUL R161, R161, R25.reuse ;  /* 0x00000019a1a11220 */ /* 0x080fe20000400000 */
[-C--:B------:R-:W-:Y:S01]  /*6810*/  @P1 FMUL R212, R212, R25.reuse ;  /* 0x00000019d4d41220 */ /* 0x080fe20000400000 */
[----:B------:R-:W-:Y:S01]  /*6820*/  F2FP.BF16.F32.PACK_AB R12, R181, R182 ;  /* 0x000000b6b50c723e */ /* 0x000fe200000010ff */
[----:B------:R-:W-:Y:S01]  /*6830*/  @P1 FMUL R208, R208, R25 ;  /* 0x00000019d0d01220 */ /* 0x000fe20000400000 */
[----:B------:R-:W-:Y:S01]  /*6840*/  F2FP.BF16.F32.PACK_AB R13, R140, R141 ;  /* 0x0000008d8c0d723e */ /* 0x000fe200000010ff */
[-C--:B------:R-:W-:Y:S01]  /*6850*/  @P1 FMUL R160, R160, R25.reuse ;  /* 0x00000019a0a01220 */ /* 0x080fe20000400000 */
[----:B------:R-:W-:Y:S01]  /*6860*/  F2FP.BF16.F32.PACK_AB R14, R183, R184 ;  /* 0x000000b8b70e723e */ /* 0x000fe200000010ff */
[----:B------:R-:W-:Y:S01]  /*6870*/  @P1 FMUL R163, R163, R25 ;  /* 0x00000019a3a31220 */ /* 0x000fe20000400000 */
[----:B------:R-:W-:Y:S01]  /*6880*/  F2FP.BF16.F32.PACK_AB R15, R142, R143 ;  /* 0x0000008f8e0f723e */ /* 0x000fe200000010ff */
[-C--:B------:R-:W-:Y:S01]  /*6890*/  @P1 FMUL R211, R211, R25.reuse ;  /* 0x00000019d3d31220 */ /* 0x080fe20000400000 */
[----:B0-----:R-:W-:Y:S01]  /*68a0*/  F2FP.BF16.F32.PACK_AB R6, R187, R188 ;  /* 0x000000bcbb06723e */ /* 0x001fe200000010ff */
[----:B------:R-:W-:Y:S01]  /*68b0*/  @P1 FMUL R213, R213, R25 ;  /* 0x00000019d5d51220 */ /* 0x000fe20000400000 */
[----:B------:R-:W-:Y:S01]  /*68c0*/  F2FP.BF16.F32.PACK_AB R204, R157, R205 ;  /* 0x000000cd9dcc723e */ /* 0x000fe200000010ff */
[-C--:B------:R-:W-:Y:S01]  /*68d0*/  @P1 FMUL R165, R165, R25.reuse ;  /* 0x00000019a5a51220 */ /* 0x080fe20000400000 */
[-C--:B------:R-:W-:Y:S01]  /*68e0*/  @P1 FMUL R215, R215, R25.reuse ;  /* 0x00000019d7d71220 */ /* 0x080fe20000400000 */
[-C--:B------:R-:W-:Y:S01]  /*68f0*/  @P1 FMUL R214, R214, R25.reuse ;  /* 0x00000019d6d61220 */ /* 0x080fe20000400000 */
[----:B------:R-:W-:Y:S01]  /*6900*/  @P0 FMNMX R20, R20, |R218|, !PT ;  /* 0x400000da14140209 */ /* 0x000fe20007800000 */
[----:B------:R-:W-:Y:S01]  /*6910*/  @P1 FMUL R164, R164, R25 ;  /* 0x00000019a4a41220 */ /* 0x000fe20000400000 */
[----:B------:R-:W-:Y:S01]  /*6920*/  F2FP.BF16.F32.PACK_AB R4, R186, R185 ;  /* 0x000000b9ba04723e */ /* 0x000fe200000010ff */
[----:B------:R-:W-:Y:S01]  /*6930*/  @P1 FMUL R166, R166, R25 ;  /* 0x00000019a6a61220 */ /* 0x000fe20000400000 */
[----:B------:R-:W-:Y:S01]  /*6940*/  F2FP.BF16.F32.PACK_AB R5, R144, R145 ;  /* 0x000000919005723e */ /* 0x000fe200000010ff */
[----:B------:R-:W-:Y:S01]  /*6950*/  @P1 FMUL R167, R167, R25 ;  /* 0x00000019a7a71220 */ /* 0x000fe20000400000 */
[----:B------:R-:W-:Y:S01]  /*6960*/  F2FP.BF16.F32.PACK_AB R7, R146, R147 ;  /* 0x000000939207723e */ /* 0x000fe200000010ff */
[----:B------:R-:W-:Y:S01]  /*6970*/  @P1 FMUL R218, R218, R25 ;  /* 0x00000019dada1220 */ /* 0x000fe20000400000 */
        /* <DEDUP_REMOVED lines=23> */
[----:B------:R-:W-:Y:S01]  /*6af0*/  IADD3 R19, R19, UR6, RZ ;  /* 0x0000000613137c10 */ /* 0x000fe2000fffe0ff */
[----:B------:R-:W-:Y:S01]  /*6b00*/  ULDC UR6, c[0x0][0x218] ;  /* 0x0000860000067ab9 */ /* 0x000fe20000000800 */
[----:B------:R-:W-:Y:S01]  /*6b10*/  LOP3.LUT R18, R18, 0x3, RZ, 0xc0, !PT ;  /* 0x0000000312127812 */ /* 0x000fe200078ec0ff */
[----:B------:R1:W-:Y:S01]  /*6b20*/  STG.E.128 desc[UR4][R216.64], R212 ;  /* 0x000000d4d8007986 */ /* 0x0003e2000c101d04 */
[----:B------:R-:W-:-:S13]  /*6b30*/  ISETP.GE.AND P0, PT, R19, UR6, PT ;  /* 0x0000000613007c0c */ /* 0x000fda000bf06270 */
[----:B------:R-:W-:Y:S05]  /*6b40*/  @!P0 BRA `(.L_x_5737) ;  /* 0xffffff9400f88947 */ /* 0x000fea000383ffff */
.L_x_5721:
        /* <DEDUP_REMOVED lines=15> */
.L_x_5762:
        /* <DEDUP_REMOVED lines=28> */
.L_x_5765:
[----:B-1----:R-:W-:-:S07]  /*6e00*/  FMNMX R5, R3, R2, !PT ;  /* 0x0000000203057209 */ /* 0x002fce0007800000 */
.L_x_5741:
[----:B------:R-:W-:Y:S05]  /*6e10*/  BSYNC B0 ;  /* 0x0000000000007941 */ /* 0x000fea0003800000 */
.L_x_5740:
[----:B------:R-:W-:Y:S01]  /*6e20*/  ISETP.NE.AND P0, PT, R24, RZ, PT ;  /* 0x000000ff1800720c */ /* 0x000fe20003f05270 */
[----:B------:R-:W-:-:S12]  /*6e30*/  BSSY B0, `(.L_x_5738) ;  /* 0x0000004000007945 */ /* 0x000fd80003800000 */
[----:B------:R-:W-:Y:S05]  /*6e40*/  @P0 BRA `(.L_x_5743) ;  /* 0x0000000000080947 */ /* 0x000fea0003800000 */
[----:B0-----:R-:W0:Y:S02]  /*6e50*/  LDC.64 R2, c[0x0][0x288] ;  /* 0x0000a200ff027b82 */ /* 0x001e240000000a00 */
[----:B0-----:R1:W-:Y:S02]  /*6e60*/  REDG.E.MAX.S32.STRONG.GPU desc[UR4][R2.64], R5 ;  /* 0x000000050200798e */ /* 0x0013e4000d10e384 */
.L_x_5743:
[----:B------:R-:W-:Y:S05]  /*6e70*/  BSYNC B0 ;  /* 0x0000000000007941 */ /* 0x000fea0003800000 */
.L_x_5738:
[----:B------:R-:W-:Y:S05]  /*6e80*/  @!P1 EXIT ;  /* 0x000000000000994d */ /* 0x000fea0003800000 */
[----:B------:R-:W-:Y:S01]  /*6e90*/  ULDC.64 UR6, c[0x0][0x280] ;  /* 0x0000a00000067ab9 */ /* 0x000fe20000000a00 */
[----:B------:R-:W-:Y:S02]  /*6ea0*/  LOP3.LUT P0, RZ, R23, R24, RZ, 0xfc, !PT ;  /* 0x0000001817ff7212 */ /* 0x000fe4000780fcff */
[----:B------:R-:W-:-:S04]  /*6eb0*/  ISETP.EQ.U32.AND P1, PT, RZ, UR6, PT ;  /* 0x00000006ff007c0c */ /* 0x000fc8000bf22070 */
        /* <DEDUP_REMOVED lines=8> */
[----:B01----:R-:W-:Y:S05]  /*6f40*/  CALL.REL.NOINC `($__internal_46_$__cuda_sm20_rcp_rn_f32_slowpath) ;  /* 0x0000001400107944 */ /* 0x003fea0003c00000 */
[----:B------:R-:W-:Y:S01]  /*6f50*/  MOV R5, R222 ;  /* 0x000000de00057202 */ /* 0x000fe20000000f00 */
[----:B------:R-:W-:Y:S06]  /*6f60*/  BRA `(.L_x_5745) ;  /* 0x0000000000107947 */ /* 0x000fec0003800000 */
.L_x_5744:
[----:B------:R-:W1:Y:S02]  /*6f70*/  MUFU.RCP R0, R25 ;  /* 0x0000001900007308 */ /* 0x000e640000001000 */
[----:B-1----:R-:W-:-:S04]  /*6f80*/  FFMA R2, R0, R25, -1 ;  /* 0xbf80000000027423 */ /* 0x002fc80000000019 */
[----:B------:R-:W-:-:S04]  /*6f90*/  FADD.FTZ R5, -R2, -RZ ;  /* 0x800000ff02057221 */ /* 0x000fc80000010100 */
[----:B------:R-:W-:-:S07]  /*6fa0*/  FFMA R5, R0, R5, R0 ;  /* 0x0000000500057223 */ /* 0x000fce0000000000 */
.L_x_5745:
[----:B0-----:R-:W0:Y:S02]  /*6fb0*/  LDC.64 R2, c[0x0][0x280] ;  /* 0x0000a000ff027b82 */ /* 0x001e240000000a00 */
[----:B0-----:R-:W-:Y:S01]  /*6fc0*/  STG.E desc[UR4][R2.64], R5 ;  /* 0x0000000502007986 */ /* 0x001fe2000c101904 */
[----:B------:R-:W-:Y:S05]  /*6fd0*/  EXIT ;  /* 0x000000000000794d */ /* 0x000fea0003800000 */
.L_x_5722:
[----:B------:R-:W-:Y:S01]  /*6fe0*/  HFMA2.MMA R220, -RZ, RZ, 0, 5.9604644775390625e-08 ;  /* 0x00000001ffdc7435 */ /* 0x000fe200000001ff */
[----:B------:R-:W-:Y:S02]  /*6ff0*/  MOV R221, R148 ;  /* 0x0000009400dd7202 */ /* 0x000fe40000000f00 */
[----:B------:R-:W-:Y:S02]  /*7000*/  MOV R223, 0x1f ;  /* 0x0000001f00df7802 */ /* 0x000fe40000000f00 */
[----:B------:R-:W-:-:S07]  /*7010*/  MOV R218, 0xffffffff ;  /* 0xffffffff00da7802 */ /* 0x000fce0000000f00 */
[----:B-----5:R-:W-:Y:S05]  /*7020*/  WARPSYNC.COLLECTIVE R218, `(.L_x_5746) ;  /* 0x00000000da087348 */ /* 0x020fea0003c00000 */
[----:B------:R0:W1:Y:S02]  /*7030*/  SHFL.BFLY P0, R219, R221, R220, R223 ;  /* 0x0c0000dcdddb7389 */ /* 0x00006400000000df */
[----:B01---5:R-:W-:Y:S01]  /*7040*/  ENDCOLLECTIVE ;  /* 0x000000000000791b */ /* 0x023fe20003800000 */
.L_x_5746:
[----:B------:R-:W-:Y:S01]  /*7050*/  HFMA2.MMA R220, -RZ, RZ, 0, 1.1920928955078125e-07 ;  /* 0x00000002ffdc7435 */ /* 0x000fe200000001ff */
[----:B------:R-:W-:-:S05]  /*7060*/  MOV R151, R219 ;  /* 0x000000db00977202 */ /* 0x000fca0000000f00 */
[----:B------:R-:W-:-:S05]  /*7070*/  FADD R151, R148, R151 ;  /* 0x0000009794977221 */ /* 0x000fca0000000000 */
[----:B------:R-:W-:-:S07]  /*7080*/  MOV R221, R151 ;  /* 0x0000009700dd7202 */ /* 0x000fce0000000f00 */
[----:B------:R-:W-:Y:S05]  /*7090*/  WARPSYNC.COLLECTIVE R218, `(.L_x_5747) ;  /* 0x00000000da087348 */ /* 0x000fea0003c00000 */
[----:B------:R0:W1:Y:S02]  /*70a0*/  SHFL.BFLY P0, R219, R221, R220, R223 ;  /* 0x0c0000dcdddb7389 */ /* 0x00006400000000df */
[----:B01----:R-:W-:Y:S01]  /*70b0*/  ENDCOLLECTIVE ;  /* 0x000000000000791b */ /* 0x003fe20003800000 */
.L_x_5747:
[----:B------:R-:W-:Y:S01]  /*70c0*/  HFMA2.MMA R220, -RZ, RZ, 0, 2.384185791015625e-07 ;  /* 0x00000004ffdc7435 */ /* 0x000fe200000001ff */
[----:B------:R-:W-:-:S05]  /*70d0*/  MOV R150, R219 ;  /* 0x000000db00967202 */ /* 0x000fca0000000f00 */
[----:B------:R-:W-:-:S05]  /*70e0*/  FADD R152, R151, R150 ;  /* 0x0000009697987221 */ /* 0x000fca0000000000 */
[----:B------:R-:W-:-:S07]  /*70f0*/  MOV R221, R152 ;  /* 0x0000009800dd7202 */ /* 0x000fce0000000f00 */
[----:B------:R-:W-:Y:S05]  /*7100*/  WARPSYNC.COLLECTIVE R218, `(.L_x_5748) ;  /* 0x00000000da087348 */ /* 0x000fea0003c00000 */
[----:B------:R0:W1:Y:S02]  /*7110*/  SHFL.BFLY P0, R219, R221, R220, R223 ;  /* 0x0c0000dcdddb7389 */ /* 0x00006400000000df */
[----:B01----:R-:W-:Y:S01]  /*7120*/  ENDCOLLECTIVE ;  /* 0x000000000000791b */ /* 0x003fe20003800000 */
.L_x_5748:
[----:B------:R-:W-:Y:S01]  /*7130*/  HFMA2.MMA R220, -RZ, RZ, 0, 4.76837158203125e-07 ;  /* 0x00000008ffdc7435 */ /* 0x000fe200000001ff */
[----:B------:R-:W-:-:S05]  /*7140*/  MOV R155, R219 ;  /* 0x000000db009b7202 */ /* 0x000fca0000000f00 */
[----:B------:R-:W-:-:S05]  /*7150*/  FADD R155, R152, R155 ;  /* 0x0000009b989b7221 */ /* 0x000fca0000000000 */
[----:B------:R-:W-:-:S07]  /*7160*/  MOV R221, R155 ;  /* 0x0000009b00dd7202 */ /* 0x000fce0000000f00 */
[----:B------:R-:W-:Y:S05]  /*7170*/  WARPSYNC.COLLECTIVE R218, `(.L_x_5749) ;  /* 0x00000000da087348 */ /* 0x000fea0003c00000 */
[----:B------:R0:W1:Y:S02]  /*7180*/  SHFL.BFLY P0, R219, R221, R220, R223 ;  /* 0x0c0000dcdddb7389 */ /* 0x00006400000000df */
[----:B01----:R-:W-:Y:S01]  /*7190*/  ENDCOLLECTIVE ;  /* 0x000000000000791b */ /* 0x003fe20003800000 */
.L_x_5749:
[----:B------:R-:W-:Y:S01]  /*71a0*/  HFMA2.MMA R220, -RZ, RZ, 0, 9.5367431640625e-07 ;  /* 0x00000010ffdc7435 */ /* 0x000fe200000001ff */
[----:B------:R-:W-:-:S05]  /*71b0*/  MOV R150, R219 ;  /* 0x000000db00967202 */ /* 0x000fca0000000f00 */
[----:B------:R-:W-:-:S05]  /*71c0*/  FADD R154, R155, R150 ;  /* 0x000000969b9a7221 */ /* 0x000fca0000000000 */
[----:B------:R-:W-:-:S07]  /*71d0*/  MOV R221, R154 ;  /* 0x0000009a00dd7202 */ /* 0x000fce0000000f00 */
[----:B------:R-:W-:Y:S05]  /*71e0*/  WARPSYNC.COLLECTIVE R218, `(.L_x_5750) ;  /* 0x00000000da087348 */ /* 0x000fea0003c00000 */
[----:B------:R0:W1:Y:S02]  /*71f0*/  SHFL.BFLY P0, R219, R221, R220, R223 ;  /* 0x0c0000dcdddb7389 */ /* 0x00006400000000df */
[----:B01----:R-:W-:Y:S01]  /*7200*/  ENDCOLLECTIVE ;  /* 0x000000000000791b */ /* 0x003fe20003800000 */
.L_x_5750:
[----:B------:R-:W-:Y:S01]  /*7210*/  HFMA2.MMA R220, -RZ, RZ, 0, 5.9604644775390625e-08 ;  /* 0x00000001ffdc7435 */ /* 0x000fe200000001ff */
[----:B------:R-:W-:-:S04]  /*7220*/  FADD R150, R154, R219 ;  /* 0x000000db9a967221 */ /* 0x000fc80000000000 */
[----:B------:R-:W-:-:S04]  /*7230*/  FMUL R150, R150, 0.00032552084303461015224 ;  /* 0x39aaaaab96967820 */ /* 0x000fc80000400000 */
        /* <DEDUP_REMOVED lines=196> */
.L_x_5751:
[----:B------:R-:W-:Y:S01]  /*7e80*/  HFMA2.MMA R220, -RZ, RZ, 0, 1.1920928955078125e-07 ;  /* 0x00000002ffdc7435 */ /* 0x000fe200000001ff */
[----:B------:R-:W-:-:S05]  /*7e90*/  MOV R151, R219 ;  /* 0x000000db00977202 */ /* 0x000fca0000000f00 */
[----:B------:R-:W-:-:S05]  /*7ea0*/  FADD R151, R148, R151 ;  /* 0x0000009794977221 */ /* 0x000fca0000000000 */
[----:B------:R-:W-:-:S07]  /*7eb0*/  MOV R221, R151 ;  /* 0x0000009700dd7202 */ /* 0x000fce0000000f00 */
[----:B------:R-:W-:Y:S05]  /*7ec0*/  WARPSYNC.COLLECTIVE R218, `(.L_x_5752) ;  /* 0x00000000da087348 */ /* 0x000fea0003c00000 */
[----:B------:R0:W1:Y:S02]  /*7ed0*/  SHFL.BFLY P0, R219, R221, R220, R223 ;  /* 0x0c0000dcdddb7389 */ /* 0x00006400000000df */
[----:B01----:R-:W-:Y:S01]  /*7ee0*/  ENDCOLLECTIVE ;  /* 0x000000000000791b */ /* 0x003fe20003800000 */
.L_x_5752:
[----:B------:R-:W-:Y:S01]  /*7ef0*/  HFMA2.MMA R220, -RZ, RZ, 0, 2.384185791015625e-07 ;  /* 0x00000004ffdc7435 */ /* 0x000fe200000001ff */
[----:B------:R-:W-:-:S05]  /*7f00*/  MOV R152, R219 ;  /* 0x000000db00987202 */ /* 0x000fca0000000f00 */
[----:B------:R-:W-:-:S05]  /*7f10*/  FADD R152, R151, R152 ;  /* 0x0000009897987221 */ /* 0x000fca0000000000 */
[----:B------:R-:W-:-:S07]  /*7f20*/  MOV R221, R152 ;  /* 0x0000009800dd7202 */ /* 0x000fce0000000f00 */
[----:B------:R-:W-:Y:S05]  /*7f30*/  WARPSYNC.COLLECTIVE R218, `(.L_x_5753) ;  /* 0x00000000da087348 */ /* 0x000fea0003c00000 */
[----:B------:R0:W1:Y:S02]  /*7f40*/  SHFL.BFLY P0, R219, R221, R220, R223 ;  /* 0x0c0000dcdddb7389 */ /* 0x00006400000000df */
[----:B01----:R-:W-:Y:S01]  /*7f50*/  ENDCOLLECTIVE ;  /* 0x000000000000791b */ /* 0x003fe20003800000 */
.L_x_5753:
[----:B------:R-:W-:Y:S01]  /*7f60*/  HFMA2.MMA R220, -RZ, RZ, 0, 4.76837158203125e-07 ;  /* 0x00000008ffdc7435 */ /* 0x000fe200000001ff */
[----:B------:R-:W-:-:S05]  /*7f70*/  MOV R155, R219 ;  /* 0x000000db009b7202 */ /* 0x000fca0000000f00 */
[----:B------:R-:W-:-:S05]  /*7f80*/  FADD R155, R152, R155 ;  /* 0x0000009b989b7221 */ /* 0x000fca0000000000 */
[----:B------:R-:W-:-:S07]  /*7f90*/  MOV R221, R155 ;  /* 0x0000009b00dd7202 */ /* 0x000fce0000000f00 */
[----:B------:R-:W-:Y:S05]  /*7fa0*/  WARPSYNC.COLLECTIVE R218, `(.L_x_5754) ;  /* 0x00000000da087348 */ /* 0x000fea0003c00000 */
[----:B------:R0:W1:Y:S02]  /*7fb0*/  SHFL.BFLY P0, R219, R221, R220, R223 ;  /* 0x0c0000dcdddb7389 */ /* 0x00006400000000df */
[----:B01----:R-:W-:Y:S01]  /*7fc0*/  ENDCOLLECTIVE ;  /* 0x000000000000791b */ /* 0x003fe20003800000 */
.L_x_5754:
[----:B------:R-:W-:Y:S01]  /*7fd0*/  HFMA2.MMA R220, -RZ, RZ, 0, 9.5367431640625e-07 ;  /* 0x00000010ffdc7435 */ /* 0x000fe200000001ff */
[----:B------:R-:W-:-:S05]  /*7fe0*/  MOV R154, R219 ;  /* 0x000000db009a7202 */ /* 0x000fca0000000f00 */
[----:B------:R-:W-:-:S05]  /*7ff0*/  FADD R154, R155, R154 ;  /* 0x0000009a9b9a7221 */ /* 0x000fca0000000000 */
[----:B------:R-:W-:-:S07]  /*8000*/  MOV R221, R154 ;  /* 0x0000009a00dd7202 */ /* 0x000fce0000000f00 */
[----:B------:R-:W-:Y:S05]  /*8010*/  WARPSYNC.COLLECTIVE R218, `(.L_x_5755) ;  /* 0x00000000da087348 */ /* 0x000fea0003c00000 */
[----:B------:R0:W1:Y:S02]  /*8020*/  SHFL.BFLY P0, R219, R221, R220, R223 ;  /* 0x0c0000dcdddb7389 */ /* 0x00006400000000df */
[----:B01----:R-:W-:Y:S01]  /*8030*/  ENDCOLLECTIVE ;  /* 0x000000000000791b */ /* 0x003fe20003800000 */
.L_x_5755:
[----:B------:R-:W-:Y:S05]  /*8040*/  BRA `(.L_x_5756) ;  /* 0xffffffa000887947 */ /* 0x000fea000383ffff */
.L_x_5739:
[----:B-1----:R-:W-:Y:S01]  /*8050*/  HFMA2.MMA R4, -RZ, RZ, 0, 9.5367431640625e-07 ;  /* 0x00000010ff047435 */ /* 0x002fe200000001ff */
[----:B------:R-:W-:Y:S02]  /*8060*/  MOV R9, R20 ;  /* 0x0000001400097202 */ /* 0x000fe40000000f00 */
[----:B------:R-:W-:Y:S02]  /*8070*/  MOV R11, 0x1f ;  /* 0x0000001f000b7802 */ /* 0x000fe40000000f00 */
[----:B------:R-:W-:-:S07]  /*8080*/  MOV R218, 0xffffffff ;  /* 0xffffffff00da7802 */ /* 0x000fce0000000f00 */
[----:B-----5:R-:W-:Y:S05]  /*8090*/  WARPSYNC.COLLECTIVE R218, `(.L_x_5757) ;  /* 0x00000000da087348 */ /* 0x020fea0003c00000 */
[----:B------:R0:W1:Y:S02]  /*80a0*/  SHFL.DOWN P0, R7, R9, R4, R11 ;  /* 0x0800000409077389 */ /* 0x000064000000000b */
[----:B01---5:R-:W-:Y:S01]  /*80b0*/  ENDCOLLECTIVE ;  /* 0x000000000000791b */ /* 0x023fe20003800000 */
.L_x_5757:
[----:B------:R-:W-:Y:S01]  /*80c0*/  HFMA2.MMA R4, -RZ, RZ, 0, 4.76837158203125e-07 ;  /* 0x00000008ff047435 */ /* 0x000fe200000001ff */
[----:B------:R-:W-:-:S04]  /*80d0*/  MOV R3, R7 ;  /* 0x0000000700037202 */ /* 0x000fc80000000f00 */
[----:B------:R-:W-:-:S04]  /*80e0*/  FMNMX R3, R3, R20, !PT ;  /* 0x0000001403037209 */ /* 0x000fc80007800000 */
[----:B------:R-:W-:-:S07]  /*80f0*/  MOV R9, R3 ;  /* 0x0000000300097202 */ /* 0x000fce0000000f00 */
[----:B------:R-:W-:Y:S05]  /*8100*/  WARPSYNC.COLLECTIVE R218, `(.L_x_5758) ;  /* 0x00000000da087348 */ /* 0x000fea0003c00000 */
[----:B------:R0:W1:Y:S02]  /*8110*/  SHFL.DOWN P0, R7, R9, R4, R11 ;  /* 0x0800000409077389 */ /* 0x000064000000000b */
[----:B01----:R-:W-:Y:S01]  /*8120*/  ENDCOLLECTIVE ;  /* 0x000000000000791b */ /* 0x003fe20003800000 */
.L_x_5758:
[----:B------:R-:W-:Y:S01]  /*8130*/  HFMA2.MMA R4, -RZ, RZ, 0, 2.384185791015625e-07 ;  /* 0x00000004ff047435 */ /* 0x000fe200000001ff */
[----:B------:R-:W-:-:S04]  /*8140*/  MOV R0, R7 ;  /* 0x0000000700007202 */ /* 0x000fc80000000f00 */
[----:B------:R-:W-:-:S04]  /*8150*/  FMNMX R0, R3, R0, !PT ;  /* 0x0000000003007209 */ /* 0x000fc80007800000 */
[----:B------:R-:W-:-:S07]  /*8160*/  MOV R9, R0 ;  /* 0x0000000000097202 */ /* 0x000fce0000000f00 */
[----:B------:R-:W-:Y:S05]  /*8170*/  WARPSYNC.COLLECTIVE R218, `(.L_x_5759) ;  /* 0x00000000da087348 */ /* 0x000fea0003c00000 */
[----:B------:R0:W1:Y:S02]  /*8180*/  SHFL.DOWN P0, R7, R9, R4, R11 ;  /* 0x0800000409077389 */ /* 0x000064000000000b */
[----:B01----:R-:W-:Y:S01]  /*8190*/  ENDCOLLECTIVE ;  /* 0x000000000000791b */ /* 0x003fe20003800000 */
.L_x_5759:
[----:B------:R-:W-:Y:S01]  /*81a0*/  HFMA2.MMA R4, -RZ, RZ, 0, 1.1920928955078125e-07 ;  /* 0x00000002ff047435 */ /* 0x000fe200000001ff */
[----:B------:R-:W-:-:S04]  /*81b0*/  MOV R5, R7 ;  /* 0x0000000700057202 */ /* 0x000fc80000000f00 */
[----:B------:R-:W-:-:S04]  /*81c0*/  FMNMX R5, R0, R5, !PT ;  /* 0x0000000500057209 */ /* 0x000fc80007800000 */
[----:B------:R-:W-:-:S07]  /*81d0*/  MOV R9, R5 ;  /* 0x0000000500097202 */ /* 0x000fce0000000f00 */
[----:B------:R-:W-:Y:S05]  /*81e0*/  WARPSYNC.COLLECTIVE R218, `(.L_x_5760) ;  /* 0x00000000da087348 */ /* 0x000fea0003c00000 */
[----:B------:R0:W1:Y:S02]  /*81f0*/  SHFL.DOWN P0, R7, R9, R4, R11 ;  /* 0x0800000409077389 */ /* 0x000064000000000b */
[----:B01----:R-:W-:Y:S01]  /*8200*/  ENDCOLLECTIVE ;  /* 0x000000000000791b */ /* 0x003fe20003800000 */
.L_x_5760:
[----:B------:R-:W-:Y:S01]  /*8210*/  HFMA2.MMA R4, -RZ, RZ, 0, 5.9604644775390625e-08 ;  /* 0x00000001ff047435 */ /* 0x000fe200000001ff */
[----:B------:R-:W-:-:S04]  /*8220*/  MOV R2, R7 ;  /* 0x0000000700027202 */ /* 0x000fc80000000f00 */
[----:B------:R-:W-:-:S04]  /*8230*/  FMNMX R2, R5, R2, !PT ;  /* 0x0000000205027209 */ /* 0x000fc80007800000 */
[----:B------:R-:W-:-:S07]  /*8240*/  MOV R9, R2 ;  /* 0x0000000200097202 */ /* 0x000fce0000000f00 */
[----:B------:R-:W-:Y:S05]  /*8250*/  WARPSYNC.COLLECTIVE R218, `(.L_x_5761) ;  /* 0x00000000da087348 */ /* 0x000fea0003c00000 */
[----:B------:R0:W1:Y:S02]  /*8260*/  SHFL.DOWN P0, R7, R9, R4, R11 ;  /* 0x0800000409077389 */ /* 0x000064000000000b */
[----:B01----:R-:W-:Y:S01]  /*8270*/  ENDCOLLECTIVE ;  /* 0x000000000000791b */ /* 0x003fe20003800000 */
.L_x_5761:
[----:B------:R-:W-:Y:S05]  /*8280*/  BRA `(.L_x_5762) ;  /* 0xffffffe8006c7947 */ /* 0x000fea000383ffff */
.L_x_5742:
[----:B------:R-:W-:Y:S01]  /*8290*/  HFMA2.MMA R4, -RZ, RZ, 0, 1.1920928955078125e-07 ;  /* 0x00000002ff047435 */ /* 0x000fe200000001ff */
[----:B-1----:R-:W-:Y:S02]  /*82a0*/  MOV R9, R0 ;  /* 0x0000000000097202 */ /* 0x002fe40000000f00 */
[----:B------:R-:W-:Y:S02]  /*82b0*/  MOV R11, 0x1f ;  /* 0x0000001f000b7802 */ /* 0x000fe40000000f00 */
[----:B------:R-:W-:-:S07]  /*82c0*/  MOV R218, 0xffffffff ;  /* 0xffffffff00da7802 */ /* 0x000fce0000000f00 */
[----:B0----5:R-:W-:Y:S05]  /*82d0*/  WARPSYNC.COLLECTIVE R218, `(.L_x_5763) ;  /* 0x00000000da087348 */ /* 0x021fea0003c00000 */
[----:B------:R1:W2:Y:S02]  /*82e0*/  SHFL.DOWN P0, R7, R9, R4, R11 ;  /* 0x0800000409077389 */ /* 0x0002a4000000000b */
[----:B012--5:R-:W-:Y:S01]  /*82f0*/  ENDCOLLECTIVE ;  /* 0x000000000000791b */ /* 0x027fe20003800000 */
.L_x_5763:
[----:B------:R-:W-:Y:S01]  /*8300*/  HFMA2.MMA R4, -RZ, RZ, 0, 5.9604644775390625e-08 ;  /* 0x00000001ff047435 */ /* 0x000fe200000001ff */
[----:B------:R-:W-:-:S04]  /*8310*/  MOV R3, R7 ;  /* 0x0000000700037202 */ /* 0x000fc80000000f00 */
[----:B------:R-:W-:-:S04]  /*8320*/  FMNMX R3, R3, R0, !PT ;  /* 0x0000000003037209 */ /* 0x000fc80007800000 */
[----:B------:R-:W-:-:S07]  /*8330*/  MOV R9, R3 ;  /* 0x0000000300097202 */ /* 0x000fce0000000f00 */
[----:B------:R-:W-:Y:S05]  /*8340*/  WARPSYNC.COLLECTIVE R218, `(.L_x_5764) ;  /* 0x00000000da087348 */ /* 0x000fea0003c00000 */
[----:B------:R0:W1:Y:S02]  /*8350*/  SHFL.DOWN P0, R7, R9, R4, R11 ;  /* 0x0800000409077389 */ /* 0x000064000000000b */
[----:B01----:R-:W-:Y:S01]  /*8360*/  ENDCOLLECTIVE ;  /* 0x000000000000791b */ /* 0x003fe20003800000 */
.L_x_5764:
[----:B------:R-:W-:Y:S01]  /*8370*/  MOV R2, R7 ;  /* 0x0000000700027202 */ /* 0x000fe20000000f00 */
[----:B------:R-:W-:Y:S06]  /*8380*/  BRA `(.L_x_5765) ;  /* 0xffffffe8009c7947 */ /* 0x000fec000383ffff */
        .weak           $__internal_46_$__cuda_sm20_rcp_rn_f32_slowpath
        .type           $__internal_46_$__cuda_sm20_rcp_rn_f32_slowpath,@function
        .size           $__internal_46_$__cuda_sm20_rcp_rn_f32_slowpath,(.L_x_14382 - $__internal_46_$__cuda_sm20_rcp_rn_f32_slowpath)
$__internal_46_$__cuda_sm20_rcp_rn_f32_slowpath:
        /* <DEDUP_REMOVED lines=15> */
.L_x_5767:
        /* <DEDUP_REMOVED lines=33> */
.L_x_5769:
[----:B------:R0:W1:Y:S02]  /*8690*/  MUFU.RCP R222, R152 ;  /* 0x0000009800de7308 */ /* 0x0000640000001000 */
.L_x_5768:
[----:B------:R-:W-:Y:S05]  /*86a0*/  BSYNC B1 ;  /* 0x0000000000017941 */ /* 0x000fea0003800000 */
.L_x_5766:
[----:B------:R-:W-:Y:S01]  /*86b0*/  HFMA2.MMA R153, -RZ, RZ, 0, 0 ;  /* 0x00000000ff997435 */ /* 0x000fe200000001ff */
[----:B0-----:R-:W-:-:S05]  /*86c0*/  MOV R152, R218 ;  /* 0x000000da00987202 */ /* 0x001fca0000000f00 */
[----:B-1----:R-:W-:Y:S05]  /*86d0*/  RET.REL.NODEC R152 `(_ZN18transformer_engine13normalization19ln_fwd_tuned_kernelINS0_13Kernel_traitsI13__nv_bfloat16S3_S3_fjLj49152ELj4ELj1ELj4ELj16ENS0_18Kernel_traits_baseILj49152ES3_S3_S3_fjLj128EEEEEEEvNS0_19ForwardKernelParamsE) ;  /* 0xffffff7898487950 */ /* 0x002fea0003c3ffff */
.L_x_5770:
        /* <DEDUP_REMOVED lines=10> */
.L_x_14382:


//--------------------- .text._ZN18transformer_engine13normalization19ln_fwd_tuned_kernelINS0_13Kernel_traitsIff6__halffjLj49152ELj4ELj1ELj4ELj16ENS0_18Kernel_traits_baseILj49152EffS3_fjLj128EEEEEEEvNS0_19ForwardKernelParamsE --------------------------
	.section	.text._ZN18transformer_engine13normalization19ln_fwd_tuned_kernelINS0_13Kernel_traitsIff6__halffjLj49152ELj4ELj1ELj4ELj16ENS0_18Kernel_traits_baseILj49152EffS3_fjLj128EEEEEEEvNS0_19ForwardKernelParamsE,"ax",@progbits
	.align	128
        .global         _ZN18transformer_engine13normalization19ln_fwd_tuned_kernelINS0_13Kernel_traitsIff6__halffjLj49152ELj4ELj1ELj4ELj16ENS0_18Kernel_traits_baseILj49152EffS3_fjLj128EEEEEEEvNS0_19ForwardKernelParamsE
        .type           _ZN18transformer_engine13normalization19ln_fwd_tuned_kernelINS0_13Kernel_traitsIff6__halffjLj49152ELj4ELj1ELj4ELj16ENS0_18Kernel_traits_baseILj49152EffS3_fjLj128EEEEEEEvNS0_19ForwardKernelParamsE,@function
        .size           _ZN18transformer_engine13normalization19ln_fwd_tuned_kernelINS0_13Kernel_traitsIff6__halffjLj49152ELj4ELj1ELj4ELj16ENS0_18Kernel_traits_baseILj49152EffS3_fjLj128EEEEEEEvNS0_19ForwardKernelParamsE,(.L_x_14383 - _ZN18transformer_engine13normalization19ln_fwd_tuned_kernelINS0_13Kernel_traitsIff6__halffjLj49152ELj4ELj1ELj4ELj16ENS0_18Kernel_traits_baseILj49152EffS3_fjLj128EEEEEEEvNS0_19ForwardKernelParamsE)
        .other          _ZN18transformer_engine13normalization19ln_fwd_tuned_kernelINS0_13Kernel_traitsIff6__halffjLj49152ELj4ELj1ELj4ELj16ENS0_18Kernel_traits_baseILj49152EffS3_fjLj128EEEEEEEvNS0_19ForwardKernelParamsE,@"STO_CUDA_ENTRY STV_DEFAULT"
_ZN18transformer_engine13normalization19ln_fwd_tuned_kernelINS0_13Kernel_traitsIff6__halffjLj49152ELj4ELj1ELj4ELj16ENS0_18Kernel_traits_baseILj49152EffS3_fjLj128EEEEEEEvNS0_19ForwardKernelParamsE:
.text._ZN18transformer_engine13normalization19ln_fwd_tuned_kernelINS0_13Kernel_traitsIff6__halffjLj49152ELj4ELj1ELj4ELj16ENS0_18Kernel_traits_baseILj49152EffS3_fjLj128EEEEEEEvNS0_19ForwardKernelParamsE:
        /* <DEDUP_REMOVED lines=176> */
.L_x_5787:
        /* <DEDUP_REMOVED lines=407> */
.L_x_5806:
        /* <DEDUP_REMOVED lines=34> */
[----:B012--5:R-:W-:Y:S05]  /*2690*/  CALL.REL.NOINC `($__internal_47_$__cuda_sm20_rcp_rn_f32_slowpath) ;  /* 0x0000006400e87944 */ /* 0x027fea0003c00000 */
[----:B------:R-:W-:Y:S05]  /*26a0*/  BRA `(.L_x_5775) ;  /* 0x0000000000107947 */ /* 0x000fea0003800000 */
.L_x_5774:
[----:B------:R-:W3:Y:S02]  /*26b0*/  MUFU.RCP R0, R7 ;  /* 0x0000000700007308 */ /* 0x000ee40000001000 */
[----:B---3--:R-:W-:-:S04]  /*26c0*/  FFMA R6, R7, R0, -1 ;  /* 0xbf80000007067423 */ /* 0x008fc80000000000 */
[----:B------:R-:W-:-:S04]  /*26d0*/  FADD.FTZ R6, -R6, -RZ ;  /* 0x800000ff06067221 */ /* 0x000fc80000010100 */
[----:B------:R-:W-:-:S07]  /*26e0*/  FFMA R0, R0, R6, R0 ;  /* 0x0000000600007223 */ /* 0x000fce0000000000 */
.L_x_5775:
[----:B------:R-:W-:Y:S05]  /*26f0*/  BSYNC B0 ;  /* 0x0000000000007941 */ /* 0x000fea0003800000 */
.L_x_5773:
        /* <DEDUP_REMOVED lines=20> */
[----:B-----5:R-:W-:Y:S05]  /*2840*/  CALL.REL.NOINC `($__internal_47_$__cuda_sm20_rcp_rn_f32_slowpath) ;  /* 0x00000064007c7944 */ /* 0x020fea0003c00000 */
[----:B------:R-:W-:Y:S05]  /*2850*/  BRA `(.L_x_5778) ;  /* 0x0000000000107947 */ /* 0x000fea0003800000 */
.L_x_5777:
[----:B------:R-:W0:Y:S02]  /*2860*/  MUFU.RCP R0, R6 ;  /* 0x0000000600007308 */ /* 0x000e240000001000 */
[----:B0-----:R-:W-:-:S04]  /*2870*/  FFMA R6, R6, R0, -1 ;  /* 0xbf80000006067423 */ /* 0x001fc80000000000 */
[----:B------:R-:W-:-:S04]  /*2880*/  FADD.FTZ R6, -R6, -RZ ;  /* 0x800000ff06067221 */ /* 0x000fc80000010100 */
[----:B------:R-:W-:-:S07]  /*2890*/  FFMA R0, R0, R6, R0 ;  /* 0x0000000600007223 */ /* 0x000fce0000000000 */
.L_x_5778:
[----:B------:R-:W-:Y:S05]  /*28a0*/  BSYNC B0 ;  /* 0x0000000000007941 */ /* 0x000fea0003800000 */
.L_x_5776:
        /* <DEDUP_REMOVED lines=53> */
.L_x_5780:
[----:B------:R-:W2:Y:S04]  /*2c00*/  LDG.E.STRONG.GPU R234, desc[UR8][R232.64] ;  /* 0x00000008e8ea7981 */ /* 0x000ea8000c1ef900 */
[----:B--2---:R-:W-:Y:S01]  /*2c10*/  CCTL.IVALL ;  /* 0x00000000ff00798f */ /* 0x004fe20002000000 */
[----:B------:R-:W-:Y:S05]  /*2c20*/  YIELD ;  /* 0x0000000000007946 */ /* 0x000fea0003800000 */
[----:B------:R-:W-:-:S13]  /*2c30*/  ISETP.NE.AND P0, PT, R234, R0, PT ;  /* 0x00000000ea00720c */ /* 0x000fda0003f05270 */
[----:B------:R-:W-:Y:S05]  /*2c40*/  @P0 BRA `(.L_x_5780) ;  /* 0xfffffffc00ec0947 */ /* 0x000fea000383ffff */
.L_x_5779:
        /* <DEDUP_REMOVED lines=22> */
[----:B012--5:R-:W-:Y:S05]  /*2db0*/  CALL.REL.NOINC `($__internal_47_$__cuda_sm20_rcp_rn_f32_slowpath) ;  /* 0x0000006000207944 */ /* 0x027fea0003c00000 */
[----:B------:R-:W-:Y:S05]  /*2dc0*/  BRA `(.L_x_5783) ;  /* 0x0000000000107947 */ /* 0x000fea0003800000 */
.L_x_5782:
[----:B------:R-:W3:Y:S02]  /*2dd0*/  MUFU.RCP R0, R233 ;  /* 0x000000e900007308 */ /* 0x000ee40000001000 */
[----:B---3--:R-:W-:-:S04]  /*2de0*/  FFMA R6, R233, R0, -1 ;  /* 0xbf800000e9067423 */ /* 0x008fc80000000000 */
[----:B------:R-:W-:-:S04]  /*2df0*/  FADD.FTZ R6, -R6, -RZ ;  /* 0x800000ff06067221 */ /* 0x000fc80000010100 */
[----:B------:R-:W-:-:S07]  /*2e00*/  FFMA R0, R0, R6, R0 ;  /* 0x0000000600007223 */ /* 0x000fce0000000000 */
.L_x_5783:
[----:B------:R-:W-:Y:S05]  /*2e10*/  BSYNC B0 ;  /* 0x0000000000007941 */ /* 0x000fea0003800000 */
.L_x_5781:
        /* <DEDUP_REMOVED lines=22> */
.L_x_5785:
[----:B------:R-:W0:Y:S02]  /*2f80*/  MUFU.RCP R0, R6 ;  /* 0x0000000600007308 */ /* 0x000e240000001000 */
[----:B0-----:R-:W-:-:S04]  /*2f90*/  FFMA R6, R6, R0, -1 ;  /* 0xbf80000006067423 */ /* 0x001fc80000000000 */
[----:B------:R-:W-:-:S04]  /*2fa0*/  FADD.FTZ R6, -R6, -RZ ;  /* 0x800000ff06067221 */ /* 0x000fc80000010100 */
[----:B------:R-:W-:-:S07]  /*2fb0*/  FFMA R0, R0, R6, R0 ;  /* 0x0000000600007223 */ /* 0x000fce0000000000 */
.L_x_5786:
[----:B------:R-:W-:Y:S05]  /*2fc0*/  BSYNC B0 ;  /* 0x0000000000007941 */ /* 0x000fea0003800000 */
.L_x_5784:
        /* <DEDUP_REMOVED lines=555> */
[----:B------:R-:W0:Y:S01]  /*5280*/  F2F.F16.F32 R7, R7 ;  /* 0x0000000700077304 */ /* 0x000e220000200800 */
[----:B------:R-:W-:Y:S01]  /*5290*/  FADD R143, R143, -UR12 ;  /* 0x8000000c8f8f7e21 */ /* 0x000fe20008000000 */
[----:B------:R-:W-:Y:S01]  /*52a0*/  @P1 FMUL R0, R0, UR5 ;  /* 0x0000000500001c20 */ /* 0x000fe20008400000 */
[----:B------:R-:W-:-:S02]  /*52b0*/  F2FP.F16.F32.PACK_AB R6, RZ, R6 ;  /* 0x00000006ff06723e */ /* 0x000fc400000000ff */
[----:B------:R-:W-:-:S03]  /*52c0*/  FSEL R140, R131, R140, !P2 ;  /* 0x0000008c838c7208 */ /* 0x000fc60005000000 */
[----:B------:R-:W1:Y:S01]  /*52d0*/  F2F.F16.F32 R137, R137 ;  /* 0x0000008900897304 */ /* 0x000e620000200800 */
[----:B------:R-:W-:Y:S01]  /*52e0*/  FMUL R143, R143, UR4 ;  /* 0x000000048f8f7c20 */ /* 0x000fe20008400000 */
[----:B------:R-:W-:Y:S02]  /*52f0*/  F2FP.F16.F32.PACK_AB R0, RZ, R0 ;  /* 0x00000000ff00723e */ /* 0x000fe400000000ff */
        /* <DEDUP_REMOVED lines=13> */
[----:B------:R0:W1:Y:S02]  /*53d0*/  F2F.F16.F32 R0, R138 ;  /* 0x0000008a00007304 */ /* 0x0000640000200800 */
[----:B------:R-:W-:-:S02]  /*53e0*/  F2FP.F16.F32.PACK_AB R139, RZ, R139 ;  /* 0x0000008bff8b723e */ /* 0x000fc400000000ff */
[----:B------:R-:W-:Y:S02]  /*53f0*/  F2FP.F16.F32.PACK_AB R137, RZ, R136 ;  /* 0x00000088ff89723e */ /* 0x000fe400000000ff */
[----:B------:R-:W-:Y:S02]  /*5400*/  LOP3.LUT R136, R139, 0xffff, RZ, 0xc0, !PT ;  /* 0x0000ffff8b887812 */ /* 0x000fe400078ec0ff */
[----:B------:R-:W-:Y:S02]  /*5410*/  @P0 FMNMX R2, R2, |R228|, !PT ;  /* 0x400000e402020209 */ /* 0x000fe40007800000 */
[----:B0-----:R-:W-:Y:S02]  /*5420*/  PRMT R138, R137, 0x7610, R138 ;  /* 0x00007610898a7816 */ /* 0x001fe4000000008a */
[----:B------:R-:W-:Y:S01]  /*5430*/  SHF.L.U64.HI R137, R136, 0x10, RZ ;  /* 0x0000001088897819 */ /* 0x000fe200000102ff */
[----:B------:R-:W-:Y:S01]  /*5440*/  @P1 FMUL R228, R228, UR5 ;  /* 0x00000005e4e41c20 */ /* 0x000fe20008400000 */
[----:B------:R-:W-:-:S02]  /*5450*/  @P0 FMNMX R2, R2, |R224|, !PT ;  /* 0x400000e002020209 */ /* 0x000fc40007800000 */
[----:B-1----:R-:W-:Y:S02]  /*5460*/  LOP3.LUT R0, R137, R0, RZ, 0xfc, !PT ;  /* 0x0000000089007212 */ /* 0x002fe400078efcff */
[----:B------:R-:W0:Y:S01]  /*5470*/  F2F.F16.F32 R137, R228 ;  /* 0x000000e400897304 */ /* 0x000e220000200800 */
[----:B------:R-:W-:Y:S01]  /*5480*/  @P0 FMNMX R2, R2, |R226|, !PT ;  /* 0x400000e202020209 */ /* 0x000fe20007800000 */
[----:B------:R-:W-:-:S03]  /*5490*/  @P1 FMUL R226, R226, UR5 ;  /* 0x00000005e2e21c20 */ /* 0x000fc60008400000 */
[----:B------:R-:W-:Y:S01]  /*54a0*/  @P0 FMNMX R2, R2, |R225|, !PT ;  /* 0x400000e102020209 */ /* 0x000fe20007800000 */
[----:B------:R-:W-:Y:S01]  /*54b0*/  @P1 FMUL R225, R225, UR5 ;  /* 0x00000005e1e11c20 */ /* 0x000fe20008400000 */
[----:B------:R-:W-:-:S03]  /*54c0*/  PRMT R136, R138, 0x5410, R136 ;  /* 0x000054108a887816 */ /* 0x000fc60000000088 */
[----:B------:R-:W1:Y:S01]  /*54d0*/  F2F.F16.F32 R139, R225 ;  /* 0x000000e1008b7304 */ /* 0x000e620000200800 */
[----:B------:R-:W-:Y:S02]  /*54e0*/  F2FP.F16.F32.PACK_AB R138, RZ, R226 ;  /* 0x000000e2ff8a723e */ /* 0x000fe400000000ff */
        /* <DEDUP_REMOVED lines=10> */
[----:B------:R-:W0:Y:S01]  /*5590*/  F2F.F16.F32 R139, R227 ;  /* 0x000000e3008b7304 */ /* 0x000e220000200800 */
[----:B------:R-:W-:Y:S02]  /*55a0*/  @P0 FMNMX R2, R2, |R221|, !PT ;  /* 0x400000dd02020209 */ /* 0x000fe40007800000 */
[----:B------:R-:W-:Y:S01]  /*55b0*/  PRMT R6, R140, 0x5410, R6 ;  /* 0x000054108c067816 */ /* 0x000fe20000000006 */
[----:B------:R-:W-:Y:S01]  /*55c0*/  @P1 FMUL R221, R221, UR5 ;  /* 0x00000005dddd1c20 */ /* 0x000fe20008400000 */
[----:B------:R-:W-:Y:S02]  /*55d0*/  F2FP.F16.F32.PACK_AB R140, RZ, R224 ;  /* 0x000000e0ff8c723e */ /* 0x000fe400000000ff */
[----:B------:R-:W-:Y:S01]  /*55e0*/  @P0 FMNMX R2, R2, |R223|, !PT ;  /* 0x400000df02020209 */ /* 0x000fe20007800000 */
[----:B------:R-:W-:Y:S01]  /*55f0*/  @P1 FMUL R223, R223, UR5 ;  /* 0x00000005dfdf1c20 */ /* 0x000fe20008400000 */
[----:B------:R-:W-:Y:S01]  /*5600*/  @P1 FMUL R222, R222, UR5 ;  /* 0x00000005dede1c20 */ /* 0x000fe20008400000 */
[----:B------:R-:W-:-:S02]  /*5610*/  PRMT R138, R140, 0x5410, R141 ;  /* 0x000054108c8a7816 */ /* 0x000fc4000000008d */
[----:B------:R-:W1:Y:S02]  /*5620*/  F2F.F16.F32 R141, R221 ;  /* 0x000000dd008d7304 */ /* 0x000e640000200800 */
[----:B------:R-:W-:Y:S02]  /*5630*/  F2FP.F16.F32.PACK_AB R143, RZ, R222 ;  /* 0x000000deff8f723e */ /* 0x000fe400000000ff */
[----:B------:R-:W-:-:S04]  /*5640*/  @P0 FMNMX R2, R2, |R216|, !PT ;  /* 0x400000d802020209 */ /* 0x000fc80007800000 */
[----:B------:R-:W2:Y:S01]  /*5650*/  F2F.F16.F32 R142, R223 ;  /* 0x000000df008e7304 */ /* 0x000ea20000200800 */
        /* <DEDUP_REMOVED lines=14> */
[----:B------:R-:W-:Y:S02]  /*5740*/  F2FP.F16.F32.PACK_AB R140, RZ, R220 ;  /* 0x000000dcff8c723e */ /* 0x000fe400000000ff */
        /* <DEDUP_REMOVED lines=8> */
[----:B------:R-:W0:Y:S01]  /*57d0*/  F2F.F16.F32 R0, R218 ;  /* 0x000000da00007304 */ /* 0x000e220000200800 */
[----:B------:R-:W-:Y:S01]  /*57e0*/  @P1 FMUL R216, R216, UR5 ;  /* 0x00000005d8d81c20 */ /* 0x000fe20008400000 */
[----:B------:R-:W-:Y:S01]  /*57f0*/  F2FP.F16.F32.PACK_AB R142, RZ, R217 ;  /* 0x000000d9ff8e723e */ /* 0x000fe200000000ff */
[----:B------:R-:W-:Y:S01]  /*5800*/  FMUL R147, R147, UR4 ;  /* 0x0000000493937c20 */ /* 0x000fe20008400000 */
[----:B------:R-:W-:-:S04]  /*5810*/  FSEL R145, R123, R145, !P2 ;  /* 0x000000917b917208 */ /* 0x000fc80005000000 */
[----:B------:R-:W1:Y:S01]  /*5820*/  F2F.F16.F32 R143, R219 ;  /* 0x000000db008f7304 */ /* 0x000e620000200800 */
[----:B------:R-:W-:Y:S02]  /*5830*/  F2FP.F16.F32.PACK_AB R144, RZ, R216 ;  /* 0x000000d8ff90723e */ /* 0x000fe400000000ff */
        /* <DEDUP_REMOVED lines=13> */
[----:B------:R-:W0:Y:S01]  /*5910*/  F2F.F16.F32 R0, R213 ;  /* 0x000000d500007304 */ /* 0x000e220000200800 */
[----:B------:R-:W-:-:S02]  /*5920*/  @P0 FMNMX R2, R2, |R215|, !PT ;  /* 0x400000d702020209 */ /* 0x000fc40007800000 */
[----:B------:R-:W-:Y:S02]  /*5930*/  F2FP.F16.F32.PACK_AB R144, RZ, R214 ;  /* 0x000000d6ff90723e */ /* 0x000fe400000000ff */
[----:B------:R-:W-:Y:S01]  /*5940*/  PRMT R142, R145, 0x5410, R142 ;  /* 0x00005410918e7816 */ /* 0x000fe2000000008e */
[----:B------:R-:W-:Y:S01]  /*5950*/  FADD R230, R113, 1 ;  /* 0x3f80000071e67421 */ /* 0x000fe20000000000 */
[----:B------:R-:W-:Y:S01]  /*5960*/  F2FP.F16.F32.PACK_AB R145, RZ, R212 ;  /* 0x000000d4ff91723e */ /* 0x000fe200000000ff */
        /* <DEDUP_REMOVED lines=15> */
[----:B------:R-:W0:Y:S01]  /*5a60*/  F2F.F16.F32 R145, R215 ;  /* 0x000000d700917304 */ /* 0x000e220000200800 */
        /* <DEDUP_REMOVED lines=9> */
[----:B------:R-:W1:Y:S01]  /*5b00*/  F2F.F16.F32 R147, R209 ;  /* 0x000000d100937304 */ /* 0x000e620000200800 */
[----:B------:R-:W-:Y:S01]  /*5b10*/  @P0 FMNMX R2, R2, |R205|, !PT ;  /* 0x400000cd02020209 */ /* 0x000fe20007800000 */
[----:B------:R-:W-:Y:S01]  /*5b20*/  @P1 FMUL R211, R211, UR5 ;  /* 0x00000005d3d31c20 */ /* 0x000fe20008400000 */
[----:B------:R-:W-:Y:S01]  /*5b30*/  F2FP.F16.F32.PACK_AB R146, RZ, R210 ;  /* 0x000000d2ff92723e */ /* 0x000fe200000000ff */
[----:B------:R-:W-:Y:S01]  /*5b40*/  FFMA R233, R151, R149, R119 ;  /* 0x0000009597e97223 */ /* 0x000fe20000000077 */
[----:B------:R-:W-:Y:S01]  /*5b50*/  @P0 FMNMX R2, R2, |R206|, !PT ;  /* 0x400000ce02020209 */ /* 0x000fe20007800000 */
[----:B------:R-:W4:Y:S01]  /*5b60*/  LDL.LU R212, [R1+0x20] ;  /* 0x0000200001d47983 */ /* 0x000f220000300800 */
[----:B------:R-:W-:-:S02]  /*5b70*/  F2FP.F16.F32.PACK_AB R148, RZ, R208 ;  /* 0x000000d0ff94723e */ /* 0x000fc400000000ff */
        /* <DEDUP_REMOVED lines=9> */
[----:B------:R0:W-:Y:S01]  /*5c10*/  F2F.F16.F32 R148, R211 ;  /* 0x000000d300947304 */ /* 0x0001e20000200800 */
[----:B------:R-:W-:Y:S01]  /*5c20*/  @P1 FMUL R206, R206, UR5 ;  /* 0x00000005cece1c20 */ /* 0x000fe20008400000 */
[----:B------:R-:W-:-:S02]  /*5c30*/  F2FP.F16.F32.PACK_AB R150, RZ, R205 ;  /* 0x000000cdff96723e */ /* 0x000fc400000000ff */
[----:B-1----:R-:W-:Y:S01]  /*5c40*/  LOP3.LUT R147, R0, R147, RZ, 0xfc, !PT ;  /* 0x0000009300937212 */ /* 0x002fe200078efcff */
[----:B0-----:R-:W4:Y:S03]  /*5c50*/  LDL.LU R211, [R1+0x1c] ;  /* 0x00001c0001d37983 */ /* 0x001f260000300800 */
[----:B------:R0:W-:Y:S01]  /*5c60*/  F2F.F16.F32 R149, R207 ;  /* 0x000000cf00957304 */ /* 0x0001e20000200800 */
[----:B------:R-:W4:Y:S01]  /*5c70*/  LDL.LU R210, [R1+0x18] ;  /* 0x0000180001d27983 */ /* 0x000f220000300800 */
[----:B------:R-:W-:-:S03]  /*5c80*/  F2FP.F16.F32.PACK_AB R151, RZ, R204 ;  /* 0x000000ccff97723e */ /* 0x000fc600000000ff */
[----:B------:R-:W4:Y:S03]  /*5c90*/  LDL.LU R209, [R1+0x14] ;  /* 0x0000140001d17983 */ /* 0x000f260000300800 */
[----:B------:R1:W-:Y:S01]  /*5ca0*/  F2F.F16.F32 R0, R206 ;  /* 0x000000ce00007304 */ /* 0x0003e20000200800 */
        /* <DEDUP_REMOVED lines=48> */
[----:B------:R-:W0:Y:S01]  /*5fb0*/  F2F.F16.F32 R169, R169 ;  /* 0x000000a900a97304 */ /* 0x000e220000200800 */
[----:B------:R-:W-:Y:S01]  /*5fc0*/  @P1 FMUL R168, R168, UR5 ;  /* 0x00000005a8a81c20 */ /* 0x000fe20008400000 */
[----:B------:R-:W-:Y:S01]  /*5fd0*/  @P1 FMUL R166, R166, UR5 ;  /* 0x00000005a6a61c20 */ /* 0x000fe20008400000 */
[----:B------:R-:W-:Y:S02]  /*5fe0*/  @P0 FMNMX R2, R2, |R162|, !PT ;  /* 0x400000a202020209 */ /* 0x000fe40007800000 */
[----:B------:R-:W-:Y:S01]  /*5ff0*/  F2FP.F16.F32.PACK_AB R170, RZ, R170 ;  /* 0x000000aaffaa723e */ /* 0x000fe200000000ff */
[----:B------:R-:W-:Y:S01]  /*6000*/  @P1 FMUL R165, R165, UR5 ;  /* 0x00000005a5a51c20 */ /* 0x000fe20008400000 */
[----:B------:R-:W-:Y:S01]  /*6010*/  @P0 FMNMX R2, R2, |R161|, !PT ;  /* 0x400000a102020209 */ /* 0x000fe20007800000 */
[----:B------:R-:W-:Y:S01]  /*6020*/  @P1 FMUL R167, R167, UR5 ;  /* 0x00000005a7a71c20 */ /* 0x000fe20008400000 */
[----:B------:R-:W-:Y:S01]  /*6030*/  F2FP.F16.F32.PACK_AB R168, RZ, R168 ;  /* 0x000000a8ffa8723e */ /* 0x000fe200000000ff */
[----:B------:R-:W1:Y:S01]  /*6040*/  F2F.F16.F32 R166, R166 ;  /* 0x000000a600a67304 */ /* 0x000e620000200800 */
[----:B------:R-:W-:Y:S01]  /*6050*/  LOP3.LUT R170, R170, 0xffff, RZ, 0xc0, !PT ;  /* 0x0000ffffaaaa7812 */ /* 0x000fe200078ec0ff */
[----:B------:R-:W-:Y:S01]  /*6060*/  @P1 FMUL R164, R164, UR5 ;  /* 0x00000005a4a41c20 */ /* 0x000fe20008400000 */
[----:B------:R-:W-:-:S02]  /*6070*/  @P0 FMNMX R2, R2, |R163|, !PT ;  /* 0x400000a302020209 */ /* 0x000fc40007800000 */
[----:B------:R-:W-:Y:S01]  /*6080*/  F2FP.F16.F32.PACK_AB R165, RZ, R165 ;  /* 0x000000a5ffa5723e */ /* 0x000fe200000000ff */
[----:B------:R-:W-:Y:S01]  /*6090*/  @P1 FMUL R162, R162, UR5 ;  /* 0x00000005a2a21c20 */ /* 0x000fe20008400000 */
[----:B------:R-:W-:Y:S01]  /*60a0*/  PRMT R168, R168, 0x5410, R170 ;  /* 0x00005410a8a87816 */ /* 0x000fe200000000aa */
[----:B------:R-:W1:Y:S01]  /*60b0*/  F2F.F16.F32 R167, R167 ;  /* 0x000000a700a77304 */ /* 0x000e620000200800 */
[----:B------:R-:W-:Y:S02]  /*60c0*/  SHF.L.U64.HI R170, R170, 0x10, RZ ;  /* 0x00000010aaaa7819 */ /* 0x000fe400000102ff */
[----:B------:R-:W-:Y:S01]  /*60d0*/  @P0 FMNMX R2, R2, |R156|, !PT ;  /* 0x4000009c02020209 */ /* 0x000fe20007800000 */
[----:B------:R-:W-:Y:S01]  /*60e0*/  @P1 FMUL R161, R161, UR5 ;  /* 0x00000005a1a11c20 */ /* 0x000fe20008400000 */
[----:B------:R-:W-:Y:S02]  /*60f0*/  F2FP.F16.F32.PACK_AB R164, RZ, R164 ;  /* 0x000000a4ffa4723e */ /* 0x000fe400000000ff */
[----:B------:R-:W-:Y:S01]  /*6100*/  LOP3.LUT R165, R165, 0xffff, RZ, 0xc0, !PT ;  /* 0x0000ffffa5a57812 */ /* 0x000fe200078ec0ff */
[----:B------:R-:W-:Y:S01]  /*6110*/  @P1 FMUL R163, R163, UR5 ;  /* 0x00000005a3a31c20 */ /* 0x000fe20008400000 */
[----:B0-----:R-:W-:-:S02]  /*6120*/  LOP3.LUT R169, R170, R169, RZ, 0xfc, !PT ;  /* 0x000000a9aaa97212 */ /* 0x001fc400078efcff */
[----:B------:R-:W-:Y:S02]  /*6130*/  F2FP.F16.F32.PACK_AB R170, RZ, R162 ;  /* 0x000000a2ffaa723e */ /* 0x000fe400000000ff */
[----:B------:R-:W-:Y:S01]  /*6140*/  @P0 FMNMX R2, R2, |R158|, !PT ;  /* 0x4000009e02020209 */ /* 0x000fe20007800000 */
[----:B------:R-:W-:Y:S01]  /*6150*/  @P1 FMUL R193, R193, UR5 ;  /* 0x00000005c1c11c20 */ /* 0x000fe20008400000 */
[----:B------:R-:W-:Y:S02]  /*6160*/  PRMT R162, R164, 0x5410, R165 ;  /* 0x00005410a4a27816 */ /* 0x000fe400000000a5 */
[----:B------:R-:W-:Y:S01]  /*6170*/  SHF.L.U64.HI R165, R165, 0x10, RZ ;  /* 0x00000010a5a57819 */ /* 0x000fe200000102ff */
[----:B------:R-:W0:Y:S01]  /*6180*/  F2F.F16.F32 R161, R161 ;  /* 0x000000a100a17304 */ /* 0x000e220000200800 */
[----:B------:R-:W-:Y:S01]  /*6190*/  @P0 FMNMX R2, R2, |R157|, !PT ;  /* 0x4000009d02020209 */ /* 0x000fe20007800000 */
[----:B------:R-:W-:Y:S01]  /*61a0*/  @P1 FMUL R194, R194, UR5 ;  /* 0x00000005c2c21c20 */ /* 0x000fe20008400000 */
[----:B-1----:R-:W-:-:S02]  /*61b0*/  LOP3.LUT R166, R165, R166, RZ, 0xfc, !PT ;  /* 0x000000a6a5a67212 */ /* 0x002fc400078efcff */
[----:B------:R-:W-:-:S03]  /*61c0*/  PRMT R165, R170, 0x7610, R165 ;  /* 0x00007610aaa57816 */ /* 0x000fc600000000a5 */
[----:B------:R1:W2:Y:S01]  /*61d0*/  F2F.F16.F32 R164, R163 ;  /* 0x000000a300a47304 */ /* 0x0002a20000200800 */
[----:B------:R-:W-:Y:S01]  /*61e0*/  @P0 FMNMX R2, R2, |R159|, !PT ;  /* 0x4000009f02020209 */ /* 0x000fe20007800000 */
[----:B------:R-:W-:Y:S01]  /*61f0*/  @P1 FMUL R192, R192, UR5 ;  /* 0x00000005c0c01c20 */ /* 0x000fe20008400000 */
[----:B------:R-:W-:Y:S01]  /*6200*/  F2FP.F16.F32.PACK_AB R194, RZ, R194 ;  /* 0x000000c2ffc2723e */ /* 0x000fe200000000ff */
[----:B------:R-:W-:Y:S01]  /*6210*/  @P1 FMUL R190, R190, UR5 ;  /* 0x00000005bebe1c20 */ /* 0x000fe20008400000 */
[----:B------:R-:W-:-:S03]  /*6220*/  LOP3.LUT R165, R165, 0xffff, RZ, 0xc0, !PT ;  /* 0x0000ffffa5a57812 */ /* 0x000fc600078ec0ff */
[----:B------:R-:W3:Y:S01]  /*6230*/  F2F.F16.F32 R193, R193 ;  /* 0x000000c100c17304 */ /* 0x000ee20000200800 */
[----:B-1----:R-:W-:Y:S01]  /*6240*/  SHF.L.U32 R163, R167, 0x10, RZ ;  /* 0x00000010a7a37819 */ /* 0x002fe200000006ff */
[----:B------:R-:W-:Y:S01]  /*6250*/  @P1 FMUL R185, R185, UR5 ;  /* 0x00000005b9b91c20 */ /* 0x000fe20008400000 */
[----:B------:R-:W-:Y:S01]  /*6260*/  @P0 FMNMX R2, R2, |R152|, !PT ;  /* 0x4000009802020209 */ /* 0x000fe20007800000 */
[----:B------:R-:W-:Y:S01]  /*6270*/  @P1 FMUL R188, R188, UR5 ;  /* 0x00000005bcbc1c20 */ /* 0x000fe20008400000 */
[----:B------:R-:W-:Y:S01]  /*6280*/  F2FP.F16.F32.PACK_AB R192, RZ, R192 ;  /* 0x000000c0ffc0723e */ /* 0x000fe200000000ff */
[----:B------:R-:W-:Y:S01]  /*6290*/  @P1 FMUL R158, R158, UR5 ;  /* 0x000000059e9e1c20 */ /* 0x000fe20008400000 */
[----:B------:R-:W-:Y:S01]  /*62a0*/  LOP3.LUT R194, R194, 0xffff, RZ, 0xc0, !PT ;  /* 0x0000ffffc2c27812 */ /* 0x000fe200078ec0ff */
[----:B------:R-:W-:Y:S01]  /*62b0*/  @P1 FMUL R157, R157, UR5 ;  /* 0x000000059d9d1c20 */ /* 0x000fe20008400000 */
[----:B------:R-:W-:Y:S01]  /*62c0*/  LOP3.LUT R163, R166, R163, RZ, 0xfc, !PT ;  /* 0x000000a3a6a37212 */ /* 0x000fe200078efcff */
[----:B------:R-:W-:Y:S01]  /*62d0*/  @P1 FMUL R186, R186, UR5 ;  /* 0x00000005baba1c20 */ /* 0x000fe20008400000 */
[----:B------:R-:W-:Y:S01]  /*62e0*/  SHF.L.U64.HI R166, R165, 0x10, RZ ;  /* 0x00000010a5a67819 */ /* 0x000fe200000102ff */
[----:B------:R-:W-:Y:S01]  /*62f0*/  @P1 FMUL R159, R159, UR5 ;  /* 0x000000059f9f1c20 */ /* 0x000fe20008400000 */
[----:B------:R-:W-:-:S02]  /*6300*/  F2FP.F16.F32.PACK_AB R190, RZ, R190 ;  /* 0x000000beffbe723e */ /* 0x000fc400000000ff */
[----:B------:R-:W-:Y:S01]  /*6310*/  @P0 FMNMX R2, R2, |R154|, !PT ;  /* 0x4000009a02020209 */ /* 0x000fe20007800000 */
[----:B------:R-:W1:Y:S01]  /*6320*/  F2F.F16.F32 R185, R185 ;  /* 0x000000b900b97304 */ /* 0x000e620000200800 */
[----:B------:R-:W-:Y:S01]  /*6330*/  PRMT R192, R192, 0x5410, R194 ;  /* 0x00005410c0c07816 */ /* 0x000fe200000000c2 */
[----:B------:R-:W4:Y:S01]  /*6340*/  S2R R241, SR_TID.X ;  /* 0x0000000000f17919 */ /* 0x000f220000002100 */
[----:B------:R-:W-:Y:S02]  /*6350*/  SHF.L.U64.HI R194, R194, 0x10, RZ ;  /* 0x00000010c2c27819 */ /* 0x000fe400000102ff */
[----:B0-----:R-:W-:Y:S02]  /*6360*/  LOP3.LUT R161, R166, R161, RZ, 0xfc, !PT ;  /* 0x000000a1a6a17212 */ /* 0x001fe400078efcff */
[----:B--2---:R-:W-:Y:S01]  /*6370*/  SHF.L.U32 R164, R164, 0x10, RZ ;  /* 0x00000010a4a47819 */ /* 0x004fe200000006ff */
[----:B------:R-:W-:Y:S01]  /*6380*/  @P1 FMUL R181, R181, UR5 ;  /* 0x00000005b5b51c20 */ /* 0x000fe20008400000 */
[----:B------:R-:W-:Y:S01]  /*6390*/  F2FP.F16.F32.PACK_AB R188, RZ, R188 ;  /* 0x000000bcffbc723e */ /* 0x000fe200000000ff */
[----:B------:R-:W0:Y:S01]  /*63a0*/  F2F.F16.F32 R157, R157 ;  /* 0x0000009d009d7304 */ /* 0x000e220000200800 */
[----:B------:R-:W-:-:S02]  /*63b0*/  LOP3.LUT R190, R190, 0xffff, RZ, 0xc0, !PT ;  /* 0x0000ffffbebe7812 */ /* 0x000fc400078ec0ff */
[----:B------:R-:W-:Y:S02]  /*63c0*/  F2FP.F16.F32.PACK_AB R158, RZ, R158 ;  /* 0x0000009eff9e723e */ /* 0x000fe400000000ff */
[----:B------:R-:W-:Y:S01]  /*63d0*/  @P0 FMNMX R2, R2, |R153|, !PT ;  /* 0x4000009902020209 */ /* 0x000fe20007800000 */
[----:B------:R-:W-:Y:S01]  /*63e0*/  @P1 FMUL R187, R187, UR5 ;  /* 0x00000005bbbb1c20 */ /* 0x000fe20008400000 */
[----:B------:R-:W-:Y:S01]  /*63f0*/  F2FP.F16.F32.PACK_AB R186, RZ, R186 ;  /* 0x000000baffba723e */ /* 0x000fe200000000ff */
[----:B------:R-:W-:Y:S01]  /*6400*/  @P1 FMUL R156, R156, UR5 ;  /* 0x000000059c9c1c20 */ /* 0x000fe20008400000 */
[----:B------:R-:W2:Y:S01]  /*6410*/  F2F.F16.F32 R159, R159 ;  /* 0x0000009f009f7304 */ /* 0x000ea20000200800 */
        /* <DEDUP_REMOVED lines=9> */
[----:B------:R-:W3:Y:S01]  /*64b0*/  F2F.F16.F32 R181, R181 ;  /* 0x000000b500b57304 */ /* 0x000ee20000200800 */
[----:B------:R-:W-:Y:S02]  /*64c0*/  F2FP.F16.F32.PACK_AB R158, RZ, R156 ;  /* 0x0000009cff9e723e */ /* 0x000fe400000000ff */
[----:B------:R-:W-:-:S02]  /*64d0*/  LOP3.LUT R156, R164, 0xffff, RZ, 0xc0, !PT ;  /* 0x0000ffffa49c7812 */ /* 0x000fc400078ec0ff */
[----:B------:R-:W-:Y:S02]  /*64e0*/  @P0 FMNMX R2, R2, |R155|, !PT ;  /* 0x4000009b02020209 */ /* 0x000fe40007800000 */
[----:B------:R-:W-:Y:S01]  /*64f0*/  SHF.L.U64.HI R186, R190, 0x10, RZ ;  /* 0x00000010beba7819 */ /* 0x000fe200000102ff */
[----:B------:R-:W3:Y:S01]  /*6500*/  F2F.F16.F32 R187, R187 ;  /* 0x000000bb00bb7304 */ /* 0x000ee20000200800 */
[----:B------:R-:W-:Y:S01]  /*6510*/  F2FP.F16.F32.PACK_AB R182, RZ, R182 ;  /* 0x000000b6ffb6723e */ /* 0x000fe200000000ff */
[----:B------:R-:W-:Y:S01]  /*6520*/  @P1 FMUL R153, R153, UR5 ;  /* 0x0000000599991c20 */ /* 0x000fe20008400000 */
[----:B------:R-:W-:Y:S02]  /*6530*/  PRMT R164, R158, 0x7610, R164 ;  /* 0x000076109ea47816 */ /* 0x000fe400000000a4 */
[----:B------:R-:W-:-:S03]  /*6540*/  SHF.L.U64.HI R158, R156, 0x10, RZ ;  /* 0x000000109c9e7819 */ /* 0x000fc600000102ff */
[----:B------:R-:W4:Y:S01]  /*6550*/  F2F.F16.F32 R183, R183 ;  /* 0x000000b700b77304 */ /* 0x000f220000200800 */
[----:B------:R-:W-:Y:S01]  /*6560*/  @P0 FMNMX R2, R2, |R230|, !PT ;  /* 0x400000e602020209 */ /* 0x000fe20007800000 */
[----:B------:R-:W-:Y:S01]  /*6570*/  @P1 FMUL R229, R229, UR5 ;  /* 0x00000005e5e51c20 */ /* 0x000fe20008400000 */
[----:B-1----:R-:W-:Y:S01]  /*6580*/  LOP3.LUT R185, R186, R185, RZ, 0xfc, !PT ;  /* 0x000000b9bab97212 */ /* 0x002fe200078efcff */
[----:B------:R-:W-:Y:S01]  /*6590*/  @P1 FMUL R154, R154, UR5 ;  /* 0x000000059a9a1c20 */ /* 0x000fe20008400000 */
[----:B------:R-:W-:Y:S02]  /*65a0*/  LOP3.LUT R186, R182, 0xffff, RZ, 0xc0, !PT ;  /* 0x0000ffffb6ba7812 */ /* 0x000fe400078ec0ff */
[----:B0-----:R-:W-:Y:S01]  /*65b0*/  LOP3.LUT R157, R158, R157, RZ, 0xfc, !PT ;  /* 0x0000009d9e9d7212 */ /* 0x001fe200078efcff */
[----:B------:R-:W0:Y:S01]  /*65c0*/  F2F.F16.F32 R153, R153 ;  /* 0x0000009900997304 */ /* 0x000e220000200800 */
[----:B------:R-:W-:Y:S01]  /*65d0*/  @P0 FMNMX R2, R2, |R231|, !PT ;  /* 0x400000e702020209 */ /* 0x000fe20007800000 */
[----:B------:R-:W-:Y:S01]  /*65e0*/  @P1 FMUL R180, R180, UR5 ;  /* 0x00000005b4b41c20 */ /* 0x000fe20008400000 */
[----:B--2---:R-:W-:Y:S01]  /*65f0*/  SHF.L.U32 R158, R159, 0x10, RZ ;  /* 0x000000109f9e7819 */ /* 0x004fe200000006ff */
[----:B------:R-:W-:Y:S01]  /*6600*/  @P1 FMUL R179, R179, UR5 ;  /* 0x00000005b3b31c20 */ /* 0x000fe20008400000 */
[----:B------:R-:W-:-:S02]  /*6610*/  SHF.L.U32 R148, R148, 0x10, RZ ;  /* 0x0000001094947819 */ /* 0x000fc400000006ff */
[----:B------:R-:W-:Y:S01]  /*6620*/  SHF.L.U64.HI R182, R186, 0x10, RZ ;  /* 0x00000010bab67819 */ /* 0x000fe200000102ff */
[----:B------:R-:W1:Y:S01]  /*6630*/  F2F.F16.F32 R159, R229 ;  /* 0x000000e5009f7304 */ /* 0x000e620000200800 */
[----:B------:R-:W-:Y:S02]  /*6640*/  LOP3.LUT R150, R150, 0xffff, RZ, 0xc0, !PT ;  /* 0x0000ffff96967812 */ /* 0x000fe400078ec0ff */
[----:B------:R-:W-:Y:S02]  /*6650*/  F2FP.F16.F32.PACK_AB R154, RZ, R154 ;  /* 0x0000009aff9a723e */ /* 0x000fe400000000ff */
[----:B------:R-:W-:Y:S02]  /*6660*/  @P0 FMNMX R2, R2, |R233|, !PT ;  /* 0x400000e902020209 */ /* 0x000fe40007800000 */
[----:B------:R-:W-:Y:S02]  /*6670*/  LOP3.LUT R147, R147, R148, RZ, 0xfc, !PT ;  /* 0x0000009493937212 */ /* 0x000fe400078efcff */
[----:B---3--:R-:W-:Y:S01]  /*6680*/  LOP3.LUT R182, R182, R181, RZ, 0xfc, !PT ;  /* 0x000000b5b6b67212 */ /* 0x008fe200078efcff */
[----:B------:R-:W-:Y:S01]  /*6690*/  @P1 FMUL R176, R176, UR5 ;  /* 0x00000005b0b01c20 */ /* 0x000fe20008400000 */
[----:B------:R-:W-:Y:S01]  /*66a0*/  PRMT R148, R151, 0x5410, R150 ;  /* 0x0000541097947816 */ /* 0x000fe20000000096 */
[----:B------:R4:W-:Y:S01]  /*66b0*/  F2F.F16.F32 R181, R179 ;  /* 0x000000b300b57304 */ /* 0x0009e20000200800 */
[----:B------:R-:W-:-:S02]  /*66c0*/  SHF.L.U32 R187, R187, 0x10, RZ ;  /* 0x00000010bbbb7819 */ /* 0x000fc400000006ff */
[----:B------:R-:W-:Y:S02]  /*66d0*/  F2FP.F16.F32.PACK_AB R180, RZ, R180 ;  /* 0x000000b4ffb4723e */ /* 0x000fe400000000ff */
        /* <DEDUP_REMOVED lines=16> */
[----:B------:R-:W2:Y:S01]  /*67e0*/  F2F.F16.F32 R180, R178 ;  /* 0x000000b200b47304 */ /* 0x000ea20000200800 */
[----:B------:R-:W-:Y:S02]  /*67f0*/  SHF.L.U64.HI R154, R158, 0x10, RZ ;  /* 0x000000109e9a7819 */ /* 0x000fe400000102ff */
[----:B------:R-:W-:Y:S01]  /*6800*/  @P0 FMNMX R2, R2, |R234|, !PT ;  /* 0x400000ea02020209 */ /* 0x000fe20007800000 */
[----:B------:R-:W-:Y:S01]  /*6810*/  @P1 FMUL R171, R171, UR5 ;  /* 0x00000005abab1c20 */ /* 0x000fe20008400000 */
[----:B------:R-:W-:Y:S01]  /*6820*/  F2FP.F16.F32.PACK_AB R182, RZ, R176 ;  /* 0x000000b0ffb6723e */ /* 0x000fe200000000ff */
[----:B------:R-:W-:Y:S01]  /*6830*/  @P1 FMUL R175, R175, UR5 ;  /* 0x00000005afaf1c20 */ /* 0x000fe20008400000 */
[----:B------:R-:W-:Y:S01]  /*6840*/  LOP3.LUT R149, R0, R149, RZ, 0xfc, !PT ;  /* 0x0000009500957212 */ /* 0x000fe200078efcff */
[----:B------:R3:W4:Y:S01]  /*6850*/  F2F.F16.F32 R176, R174 ;  /* 0x000000ae00b07304 */ /* 0x0007220000200800 */
[----:B------:R-:W-:Y:S01]  /*6860*/  LOP3.LUT R241, R241, 0x1f, RZ, 0xc0, !PT ;  /* 0x0000001ff1f17812 */ /* 0x000fe200078ec0ff */
[----:B------:R-:W-:Y:S01]  /*6870*/  @P1 FMUL R231, R231, UR5 ;  /* 0x00000005e7e71c20 */ /* 0x000fe20008400000 */
[----:B------:R-:W-:Y:S01]  /*6880*/  F2FP.F16.F32.PACK_AB R177, RZ, R177 ;  /* 0x000000b1ffb1723e */ /* 0x000fe200000000ff */
[----:B------:R-:W-:Y:S01]  /*6890*/  @P1 FMUL R155, R155, UR5 ;  /* 0x000000059b9b1c20 */ /* 0x000fe20008400000 */
[----:B------:R-:W-:-:S02]  /*68a0*/  F2FP.F16.F32.PACK_AB R152, RZ, R152 ;  /* 0x00000098ff98723e */ /* 0x000fc400000000ff */
[----:B0-----:R-:W-:Y:S02]  /*68b0*/  LOP3.LUT R153, R154, R153, RZ, 0xfc, !PT ;  /* 0x000000999a997212 */ /* 0x001fe400078efcff */
[----:B------:R-:W-:Y:S01]  /*68c0*/  @P0 FMNMX R2, R2, |R235|, !PT ;  /* 0x400000eb02020209 */ /* 0x000fe20007800000 */
[----:B------:R-:W-:Y:S01]  /*68d0*/  @P1 FMUL R230, R230, UR5 ;  /* 0x00000005e6e61c20 */ /* 0x000fe20008400000 */
[----:B------:R-:W-:Y:S02]  /*68e0*/  MOV R0, UR10 ;  /* 0x0000000a00007c02 */ /* 0x000fe40008000f00 */
[----:B---3--:R-:W-:Y:S02]  /*68f0*/  PRMT R174, R182, 0x7610, R174 ;  /* 0x00007610b6ae7816 */ /* 0x008fe400000000ae */
[----:B-1----:R-:W-:Y:S01]  /*6900*/  SHF.L.U32 R154, R159, 0x10, RZ ;  /* 0x000000109f9a7819 */ /* 0x002fe200000006ff */
[----:B------:R-:W-:Y:S01]  /*6910*/  @P1 FMUL R160, R160, UR5 ;  /* 0x00000005a0a01c20 */ /* 0x000fe20008400000 */
[----:B------:R-:W-:Y:S01]  /*6920*/  F2FP.F16.F32.PACK_AB R182, RZ, R173 ;  /* 0x000000adffb6723e */ /* 0x000fe200000000ff */
[----:B------:R-:W-:Y:S01]  /*6930*/  F2F.F16.F32 R171, R171 ;  /* 0x000000ab00ab7304 */ /* 0x000fe20000200800 */
[----:B------:R-:W-:-:S02]  /*6940*/  LOP3.LUT R177, R177, 0xffff, RZ, 0xc0, !PT ;  /* 0x0000ffffb1b17812 */ /* 0x000fc400078ec0ff */
[----:B------:R-:W-:Y:S02]  /*6950*/  PRMT R152, R152, 0x5410, R158 ;  /* 0x0000541098987816 */ /* 0x000fe4000000009e */
[----:B------:R-:W-:-:S03]  /*6960*/  @P0 FMNMX R2, R2, |R237|, !PT ;  /* 0x400000ed02020209 */ /* 0x000fc60007800000 */
[----:B------:R0:W1:Y:S01]  /*6970*/  F2F.F16.F32 R173, R175 ;  /* 0x000000af00ad7304 */ /* 0x0000620000200800 */
[----:B------:R-:W-:Y:S02]  /*6980*/  LOP3.LUT R0, R0, 0x180, R241, 0xe2, !PT ;  /* 0x0000018000007812 */ /* 0x000fe400078ee2f1 */
[----:B------:R-:W-:Y:S01]  /*6990*/  LOP3.LUT R153, R153, R154, RZ, 0xfc, !PT ;  /* 0x0000009a99997212 */ /* 0x000fe200078efcff */
[----:B------:R-:W3:Y:S01]  /*69a0*/  S2R R241, SR_TID.X ;  /* 0x0000000000f17919 */ /* 0x000ee20000002100 */
[----:B------:R-:W-:Y:S01]  /*69b0*/  F2FP.F16.F32.PACK_AB R154, RZ, R155 ;  /* 0x0000009bff9a723e */ /* 0x000fe200000000ff */
[----:B------:R-:W-:Y:S02]  /*69c0*/  @P1 FMUL R233, R233, UR5 ;  /* 0x00000005e9e91c20 */ /* 0x000fe40008400000 */
[----:B------:R-:W1:Y:S01]  /*69d0*/  F2F.F16.F32 R158, R231 ;  /* 0x000000e7009e7304 */ /* 0x000e620000200800 */
[----:B------:R-:W-:Y:S02]  /*69e0*/  F2FP.F16.F32.PACK_AB R155, RZ, R230 ;  /* 0x000000e6ff9b723e */ /* 0x000fe400000000ff */
[----:B0-----:R-:W-:-:S02]  /*69f0*/  SHF.L.U64.HI R175, R177, 0x10, RZ ;  /* 0x00000010b1af7819 */ /* 0x001fc400000102ff */
[----:B------:R-:W-:Y:S02]  /*6a00*/  PRMT R174, R174, 0x5410, R177 ;  /* 0x00005410aeae7816 */ /* 0x000fe400000000b1 */
[----:B------:R-:W-:Y:S02]  /*6a10*/  F2FP.F16.F32.PACK_AB R160, RZ, R160 ;  /* 0x000000a0ffa0723e */ /* 0x000fe400000000ff */
[----:B------:R-:W-:Y:S01]  /*6a20*/  @P0 FMNMX R2, R2, |R236|, !PT ;  /* 0x400000ec02020209 */ /* 0x000fe20007800000 */
[----:B------:R-:W-:Y:S01]  /*6a30*/  @P1 FMUL R172, R172, UR5 ;  /* 0x00000005acac1c20 */ /* 0x000fe20008400000 */
[----:B------:R-:W-:Y:S01]  /*6a40*/  LOP3.LUT R177, R182, 0xffff, RZ, 0xc0, !PT ;  /* 0x0000ffffb6b17812 */ /* 0x000fe200078ec0ff */
[----:B------:R-:W-:Y:S01]  /*6a50*/  @P1 FMUL R234, R234, UR5 ;  /* 0x00000005eaea1c20 */ /* 0x000fe20008400000 */
[----:B------:R-:W0:Y:S01]  /*6a60*/  F2F.F16.F32 R166, R233 ;  /* 0x000000e900a67304 */ /* 0x000e220000200800 */
        /* <DEDUP_REMOVED lines=8> */
[----:B------:R-:W-:Y:S02]  /*6af0*/  F2FP.F16.F32.PACK_AB R172, RZ, R172 ;  /* 0x000000acffac723e */ /* 0x000fe400000000ff */
[----:B------:R-:W-:-:S02]  /*6b00*/  F2FP.F16.F32.PACK_AB R159, RZ, R234 ;  /* 0x000000eaff9f723e */ /* 0x000fc400000000ff */
        /* <DEDUP_REMOVED lines=9> */
[----:B------:R-:W1:Y:S01]  /*6ba0*/  F2F.F16.F32 R167, R235 ;  /* 0x000000eb00a77304 */ /* 0x000e620000200800 */
[----:B------:R-:W-:-:S02]  /*6bb0*/  SHF.L.U32 R171, R171, 0x10, RZ ;  /* 0x00000010abab7819 */ /* 0x000fc400000006ff */
[----:B------:R-:W-:Y:S02]  /*6bc0*/  LOP3.LUT R155, R155, R158, RZ, 0xfc, !PT ;  /* 0x0000009e9b9b7212 */ /* 0x000fe400078efcff */
[----:B------:R-:W-:Y:S01]  /*6bd0*/  PRMT R177, R159, 0x7610, R177 ;  /* 0x000076109fb17816 */ /* 0x000fe200000000b1 */
[----:B------:R-:W-:Y:S01]  /*6be0*/  @P1 FMUL R202, R202, UR5 ;  /* 0x00000005caca1c20 */ /* 0x000fe20008400000 */
[----:B------:R-:W-:Y:S01]  /*6bf0*/  SHF.L.U32 R181, R181, 0x10, RZ ;  /* 0x00000010b5b57819 */ /* 0x000fe200000006ff */
[----:B------:R-:W4:Y:S01]  /*6c00*/  F2F.F16.F32 R170, R239 ;  /* 0x000000ef00aa7304 */ /* 0x000f220000200800 */
[----:B------:R-:W3:Y:S01]  /*6c10*/  LDC.64 R158, c[0x0][0x258] ;  /* 0x00009600ff9e7b82 */ /* 0x000ee20000000a00 */
[----:B------:R-:W-:Y:S02]  /*6c20*/  LOP3.LUT R173, R176, R173, RZ, 0xfc, !PT ;  /* 0x000000adb0ad7212 */ /* 0x000fe400078efcff */
[----:B------:R-:W-:Y:S01]  /*6c30*/  @P0 FMNMX R2, R2, |R240|, !PT ;  /* 0x400000f002020209 */ /* 0x000fe20007800000 */
[----:B------:R-:W-:Y:S01]  /*6c40*/  @P1 FMUL R240, R240, UR5 ;  /* 0x00000005f0f01c20 */ /* 0x000fe20008400000 */
[----:B------:R-:W-:Y:S01]  /*6c50*/  LOP3.LUT R169, R169, R171, RZ, 0xfc, !PT ;  /* 0x000000aba9a97212 */ /* 0x000fe200078efcff */
[----:B------:R-:W-:Y:S01]  /*6c60*/  @P1 FMUL R189, R189, UR5 ;  /* 0x00000005bdbd1c20 */ /* 0x000fe20008400000 */
[----:B------:R-:W3:Y:S01]  /*6c70*/  F2F.F16.F32 R176, R237 ;  /* 0x000000ed00b07304 */ /* 0x000ee20000200800 */
[----:B------:R-:W-:Y:S01]  /*6c80*/  @P1 FMUL R191, R191, UR5 ;  /* 0x00000005bfbf1c20 */ /* 0x000fe20008400000 */
[----:B------:R-:W-:Y:S01]  /*6c90*/  F2FP.F16.F32.PACK_AB R171, RZ, R238 ;  /* 0x000000eeffab723e */ /* 0x000fe200000000ff */
[----:B------:R-:W-:Y:S01]  /*6ca0*/  @P1 FMUL R195, R195, UR5 ;  /* 0x00000005c3c31c20 */ /* 0x000fe20008400000 */
[----:B------:R-:W-:Y:S01]  /*6cb0*/  LOP3.LUT R175, R175, R181, RZ, 0xfc, !PT ;  /* 0x000000b5afaf7212 */ /* 0x000fe200078efcff */
[----:B------:R-:W-:Y:S01]  /*6cc0*/  @P1 FMUL R197, R197, UR5 ;  /* 0x00000005c5c51c20 */ /* 0x000fe20008400000 */
[----:B------:R-:W-:Y:S01]  /*6cd0*/  @P1 FMUL R199, R199, UR5 ;  /* 0x00000005c7c71c20 */ /* 0x000fe20008400000 */
[----:B0-----:R-:W-:Y:S01]  /*6ce0*/  SHF.L.U32 R181, R166, 0x10, RZ ;  /* 0x00000010a6b57819 */ /* 0x001fe200000006ff */
[----:B------:R-:W-:Y:S01]  /*6cf0*/  @P1 FMUL R201, R201, UR5 ;  /* 0x00000005c9c91c20 */ /* 0x000fe20008400000 */
[----:B------:R-:W-:Y:S01]  /*6d00*/  F2FP.F16.F32.PACK_AB R151, RZ, R202 ;  /* 0x000000caff97723e */ /* 0x000fe200000000ff */
[----:B------:R-:W-:Y:S01]  /*6d10*/  @P1 FMUL R232, R232, UR5 ;  /* 0x00000005e8e81c20 */ /* 0x000fe20008400000 */
[----:B------:R-:W-:Y:S01]  /*6d20*/  LOP3.LUT R166, R177, 0xffff, RZ, 0xc0, !PT ;  /* 0x0000ffffb1a67812 */ /* 0x000fe200078ec0ff */
[----:B------:R-:W0:Y:S01]  /*6d30*/  F2F.F16.F32 R180, R240 ;  /* 0x000000f000b47304 */ /* 0x000e220000200800 */
[----:B------:R-:W-:Y:S01]  /*6d40*/  LOP3.LUT R177, R171, 0xffff, RZ, 0xc0, !PT ;  /* 0x0000ffffabb17812 */ /* 0x000fe200078ec0ff */
[----:B------:R-:W-:Y:S01]  /*6d50*/  @P1 FMUL R203, R203, UR5 ;  /* 0x00000005cbcb1c20 */ /* 0x000fe20008400000 */
[----:B------:R-:W-:Y:S01]  /*6d60*/  @P1 FMUL R198, R198, UR5 ;  /* 0x00000005c6c61c20 */ /* 0x000fe20008400000 */
[----:B------:R-:W-:-:S02]  /*6d70*/  LOP3.LUT R155, R155, R181, RZ, 0xfc, !PT ;  /* 0x000000b59b9b7212 */ /* 0x000fc400078efcff */
[----:B------:R-:W-:Y:S02]  /*6d80*/  SHF.L.U64.HI R183, R166, 0x10, RZ ;  /* 0x00000010a6b77819 */ /* 0x000fe400000102ff */
[----:B------:R-:W0:Y:S01]  /*6d90*/  F2F.F16.F32 R189, R189 ;  /* 0x000000bd00bd7304 */ /* 0x000e220000200800 */
[----:B------:R-:W-:Y:S01]  /*6da0*/  SHF.L.U64.HI R181, R177, 0x10, RZ ;  /* 0x00000010b1b57819 */ /* 0x000fe200000102ff */
[----:B------:R-:W-:Y:S01]  /*6db0*/  @P1 FMUL R196, R196, UR5 ;  /* 0x00000005c4c41c20 */ /* 0x000fe20008400000 */
[----:B------:R-:W-:Y:S01]  /*6dc0*/  F2FP.F16.F32.PACK_AB R171, RZ, R232 ;  /* 0x000000e8ffab723e */ /* 0x000fe200000000ff */
[----:B------:R-:W-:-:S04]  /*6dd0*/  @P1 FMUL R236, R236, UR5 ;  /* 0x00000005ecec1c20 */ /* 0x000fc80008400000 */
[----:B------:R-:W0:Y:S01]  /*6de0*/  F2F.F16.F32 R191, R191 ;  /* 0x000000bf00bf7304 */ /* 0x000e220000200800 */
[----:B------:R-:W-:Y:S02]  /*6df0*/  F2FP.F16.F32.PACK_AB R198, RZ, R198 ;  /* 0x000000c6ffc6723e */ /* 0x000fe400000000ff */
[----:B-1----:R-:W-:-:S05]  /*6e00*/  LOP3.LUT R167, R183, R167, RZ, 0xfc, !PT ;  /* 0x000000a7b7a77212 */ /* 0x002fca00078efcff */
[----:B------:R1:W-:Y:S01]  /*6e10*/  F2F.F16.F32 R150, R201 ;  /* 0x000000c900967304 */ /* 0x0003e20000200800 */
[----:B----4-:R-:W-:Y:S01]  /*6e20*/  LOP3.LUT R181, R181, R170, RZ, 0xfc, !PT ;  /* 0x000000aab5b57212 */ /* 0x010fe200078efcff */
[----:B------:R-:W-:Y:S01]  /*6e30*/  IMAD R202, R4, 0x3000, RZ ;  /* 0x0000300004ca7824 */ /* 0x000fe200078e02ff */
[----:B------:R-:W-:-:S05]  /*6e40*/  PRMT R183, R171, 0x7610, R183 ;  /* 0x00007610abb77816 */ /* 0x000fca00000000b7 */
[----:B------:R-:W4:Y:S01]  /*6e50*/  F2F.F16.F32 R195, R195 ;  /* 0x000000c300c37304 */ /* 0x000f220000200800 */
[----:B-1----:R-:W-:Y:S01]  /*6e60*/  PRMT R201, R151, 0x7610, R201 ;  /* 0x0000761097c97816 */ /* 0x002fe200000000c9 */
[----:B--2---:R-:W-:-:S06]  /*6e70*/  @!P3 IMAD.WIDE R170, R4, 0x4, R164 ;  /* 0x0000000404aab825 */ /* 0x004fcc00078e02a4 */
[----:B------:R-:W1:Y:S01]  /*6e80*/  F2F.F16.F32 R197, R197 ;  /* 0x000000c500c57304 */ /* 0x000e620000200800 */
[----:B---3--:R-:W-:Y:S01]  /*6e90*/  LOP3.LUT R0, R0, 0x60, R241, 0xf8, !PT ;  /* 0x0000006000007812 */ /* 0x008fe200078ef8f1 */
[----:B------:R-:W-:-:S06]  /*6ea0*/  @P1 FMUL R200, R200, UR5 ;  /* 0x00000005c8c81c20 */ /* 0x000fcc0008400000 */
[----:B------:R-:W2:Y:S01]  /*6eb0*/  F2F.F16.F32 R199, R199 ;  /* 0x000000c700c77304 */ /* 0x000ea20000200800 */
[----:B------:R-:W-:Y:S02]  /*6ec0*/  F2FP.F16.F32.PACK_AB R196, RZ, R196 ;  /* 0x000000c4ffc4723e */ /* 0x000fe400000000ff */
[----:B------:R-:W-:-:S05]  /*6ed0*/  LOP3.LUT R198, R198, 0xffff, RZ, 0xc0, !PT ;  /* 0x0000ffffc6c67812 */ /* 0x000fca00078ec0ff */
[----:B------:R-:W3:Y:S01]  /*6ee0*/  F2F.F16.F32 R151, R203 ;  /* 0x000000cb00977304 */ /* 0x000ee20000200800 */
[----:B------:R-:W-:Y:S01]  /*6ef0*/  SHF.L.U32 R164, R176, 0x10, RZ ;  /* 0x00000010b0a47819 */ /* 0x000fe200000006ff */
[----:B------:R-:W-:Y:S01]  /*6f00*/  @P1 FMUL R184, R184, UR5 ;  /* 0x00000005b8b81c20 */ /* 0x000fe20008400000 */
[----:B------:R-:W-:Y:S02]  /*6f10*/  F2FP.F16.F32.PACK_AB R182, RZ, R236 ;  /* 0x000000ecffb6723e */ /* 0x000fe400000000ff */
        /* <DEDUP_REMOVED lines=9> */
[----:B------:R-:W-:Y:S01]  /*6fb0*/  F2FP.F16.F32.PACK_AB R202, RZ, R200 ;  /* 0x000000c8ffca723e */ /* 0x000fe200000000ff */
        /* <DEDUP_REMOVED lines=8> */
[----:B------:R-:W-:Y:S01]  /*7040*/  F2FP.F16.F32.PACK_AB R184, RZ, R184 ;  /* 0x000000b8ffb8723e */ /* 0x000fe200000000ff */
        /* <DEDUP_REMOVED lines=74> */
.L_x_5771:
        /* <DEDUP_REMOVED lines=15> */
.L_x_5812:
        /* <DEDUP_REMOVED lines=31> */
.L_x_5815:
[----:B--2---:R-:W-:-:S07]  /*77d0*/  FMNMX R5, R3, R2, !PT ;  /* 0x0000000203057209 */ /* 0x004fce0007800000 */
.L_x_5791:
[----:B------:R-:W-:Y:S05]  /*77e0*/  BSYNC B0 ;  /* 0x0000000000007941 */ /* 0x000fea0003800000 */
.L_x_5790:
[----:B------:R-:W-:Y:S01]  /*77f0*/  ISETP.NE.AND P0, PT, R10, RZ, PT ;  /* 0x000000ff0a00720c */ /* 0x000fe20003f05270 */
[----:B------:R-:W-:-:S12]  /*7800*/  BSSY B0, `(.L_x_5788) ;  /* 0x0000004000007945 */ /* 0x000fd80003800000 */
[----:B------:R-:W-:Y:S05]  /*7810*/  @P0 BRA `(.L_x_5793) ;  /* 0x0000000000080947 */ /* 0x000fea0003800000 */
[----:B-1----:R-:W1:Y:S02]  /*7820*/  LDC.64 R2, c[0x0][0x288] ;  /* 0x0000a200ff027b82 */ /* 0x002e640000000a00 */
[----:B-1----:R2:W-:Y:S02]  /*7830*/  REDG.E.MAX.S32.STRONG.GPU desc[UR8][R2.64], R5 ;  /* 0x000000050200798e */ /* 0x0025e4000d10e388 */
.L_x_5793:
[----:B------:R-:W-:Y:S05]  /*7840*/  BSYNC B0 ;  /* 0x0000000000007941 */ /* 0x000fea0003800000 */
.L_x_5788:
        /* <DEDUP_REMOVED lines=14> */
[----:B012---:R-:W-:Y:S05]  /*7930*/  CALL.REL.NOINC `($__internal_47_$__cuda_sm20_rcp_rn_f32_slowpath) ;  /* 0x0000001400407944 */ /* 0x007fea0003c00000 */
[----:B------:R-:W-:Y:S05]  /*7940*/  BRA `(.L_x_5795) ;  /* 0x0000000000147947 */ /* 0x000fea0003800000 */
.L_x_5794:
[----:B------:R-:W3:Y:S01]  /*7950*/  MUFU.RCP R0, UR5 ;  /* 0x0000000500007d08 */ /* 0x000ee20008001000 */
[----:B-12---:R-:W-:-:S05]  /*7960*/  MOV R3, UR5 ;  /* 0x0000000500037c02 */ /* 0x006fca0008000f00 */
[----:B---3--:R-:W-:-:S04]  /*7970*/  FFMA R2, R0, R3, -1 ;  /* 0xbf80000000027423 */ /* 0x008fc80000000003 */
[----:B------:R-:W-:-:S04]  /*7980*/  FADD.FTZ R3, -R2, -RZ ;  /* 0x800000ff02037221 */ /* 0x000fc80000010100 */
[----:B------:R-:W-:-:S07]  /*7990*/  FFMA R0, R0, R3, R0 ;  /* 0x0000000300007223 */ /* 0x000fce0000000000 */
.L_x_5795:
[----:B------:R-:W1:Y:S02]  /*79a0*/  LDC.64 R2, c[0x0][0x280] ;  /* 0x0000a000ff027b82 */ /* 0x000e640000000a00 */
[----:B-1----:R-:W-:Y:S01]  /*79b0*/  STG.E desc[UR8][R2.64], R0 ;  /* 0x0000000002007986 */ /* 0x002fe2000c101908 */
[----:B------:R-:W-:Y:S05]  /*79c0*/  EXIT ;  /* 0x000000000000794d */ /* 0x000fea0003800000 */
.L_x_5772:
[----:B------:R-:W-:Y:S01]  /*79d0*/  HFMA2.MMA R233, -RZ, RZ, 0, 5.9604644775390625e-08 ;  /* 0x00000001ffe97435 */ /* 0x000fe200000001ff */
[----:B------:R-:W-:Y:S02]  /*79e0*/  MOV R236, R6 ;  /* 0x0000000600ec7202 */ /* 0x000fe40000000f00 */
[----:B------:R-:W-:Y:S02]  /*79f0*/  MOV R232, 0x1f ;  /* 0x0000001f00e87802 */ /* 0x000fe40000000f00 */
[----:B------:R-:W-:-:S07]  /*7a00*/  MOV R7, 0xffffffff ;  /* 0xffffffff00077802 */ /* 0x000fce0000000f00 */
[----:B-----5:R-:W-:Y:S05]  /*7a10*/  WARPSYNC.COLLECTIVE R7, `(.L_x_5796) ;  /* 0x0000000007087348 */ /* 0x020fea0003c00000 */
[----:B------:R0:W1:Y:S02]  /*7a20*/  SHFL.BFLY P0, R235, R236, R233, R232 ;  /* 0x0c0000e9eceb7389 */ /* 0x00006400000000e8 */
[----:B01---5:R-:W-:Y:S01]  /*7a30*/  ENDCOLLECTIVE ;  /* 0x000000000000791b */ /* 0x023fe20003800000 */
.L_x_5796:
        /* <DEDUP_REMOVED lines=8> */
.L_x_5797:
        /* <DEDUP_REMOVED lines=8> */
.L_x_5798:
        /* <DEDUP_REMOVED lines=8> */
.L_x_5799:
        /* <DEDUP_REMOVED lines=8> */
.L_x_5800:
        /* <DEDUP_REMOVED lines=202> */
.L_x_5801:
        /* <DEDUP_REMOVED lines=8> */
.L_x_5802:
        /* <DEDUP_REMOVED lines=8> */
.L_x_5803:
        /* <DEDUP_REMOVED lines=8> */
.L_x_5804:
        /* <DEDUP_REMOVED lines=8> */
.L_x_5805:
[----:B------:R-:W-:Y:S01]  /*8ae0*/  MOV R7, R235 ;  /* 0x000000eb00077202 */ /* 0x000fe20000000f00 */
[----:B------:R-:W-:Y:S06]  /*8af0*/  BRA `(.L_x_5806) ;  /* 0xffffff98005c7947 */ /* 0x000fec000383ffff */
.L_x_5789:
[----:B------:R-:W-:Y:S01]  /*8b00*/  HFMA2.MMA R8, -RZ, RZ, 0, 9.5367431640625e-07 ;  /* 0x00000010ff087435 */ /* 0x000fe200000001ff */
[----:B------:R-:W-:Y:S02]  /*8b10*/  MOV R6, R2 ;  /* 0x0000000200067202 */ /* 0x000fe40000000f00 */
[----:B------:R-:W-:Y:S02]  /*8b20*/  MOV R11, 0x1f ;  /* 0x0000001f000b7802 */ /* 0x000fe40000000f00 */
[----:B------:R-:W-:-:S07]  /*8b30*/  MOV R7, 0xffffffff ;  /* 0xffffffff00077802 */ /* 0x000fce0000000f00 */
[----:B------:R-:W-:Y:S05]  /*8b40*/  WARPSYNC.COLLECTIVE R7, `(.L_x_5807) ;  /* 0x0000000007087348 */ /* 0x000fea0003c00000 */
[----:B------:R0:W1:Y:S02]  /*8b50*/  SHFL.DOWN P0, R9, R6, R8, R11 ;  /* 0x0800000806097389 */ /* 0x000064000000000b */
[----:B01----:R-:W-:Y:S01]  /*8b60*/  ENDCOLLECTIVE ;  /* 0x000000000000791b */ /* 0x003fe20003800000 */
.L_x_5807:
[----:B------:R-:W-:Y:S01]  /*8b70*/  HFMA2.MMA R8, -RZ, RZ, 0, 4.76837158203125e-07 ;  /* 0x00000008ff087435 */ /* 0x000fe200000001ff */
[----:B------:R-:W-:-:S04]  /*8b80*/  MOV R3, R9 ;  /* 0x0000000900037202 */ /* 0x000fc80000000f00 */
[----:B------:R-:W-:-:S04]  /*8b90*/  FMNMX R3, R3, R2, !PT ;  /* 0x0000000203037209 */ /* 0x000fc80007800000 */
[----:B------:R-:W-:-:S07]  /*8ba0*/  MOV R6, R3 ;  /* 0x0000000300067202 */ /* 0x000fce0000000f00 */
[----:B------:R-:W-:Y:S05]  /*8bb0*/  WARPSYNC.COLLECTIVE R7, `(.L_x_5808) ;  /* 0x0000000007087348 */ /* 0x000fea0003c00000 */
[----:B------:R0:W1:Y:S02]  /*8bc0*/  SHFL.DOWN P0, R9, R6, R8, R11 ;  /* 0x0800000806097389 */ /* 0x000064000000000b */
[----:B01----:R-:W-:Y:S01]  /*8bd0*/  ENDCOLLECTIVE ;  /* 0x000000000000791b */ /* 0x003fe20003800000 */
.L_x_5808:
[----:B------:R-:W-:Y:S01]  /*8be0*/  HFMA2.MMA R8, -RZ, RZ, 0, 2.384185791015625e-07 ;  /* 0x00000004ff087435 */ /* 0x000fe200000001ff */
[----:B------:R-:W-:-:S04]  /*8bf0*/  MOV R0, R9 ;  /* 0x0000000900007202 */ /* 0x000fc80000000f00 */
[----:B------:R-:W-:-:S04]  /*8c00*/  FMNMX R0, R3, R0, !PT ;  /* 0x0000000003007209 */ /* 0x000fc80007800000 */
[----:B------:R-:W-:-:S07]  /*8c10*/  MOV R6, R0 ;  /* 0x0000000000067202 */ /* 0x000fce0000000f00 */
[----:B------:R-:W-:Y:S05]  /*8c20*/  WARPSYNC.COLLECTIVE R7, `(.L_x_5809) ;  /* 0x0000000007087348 */ /* 0x000fea0003c00000 */
[----:B------:R0:W1:Y:S02]  /*8c30*/  SHFL.DOWN P0, R9, R6, R8, R11 ;  /* 0x0800000806097389 */ /* 0x000064000000000b */
[----:B01----:R-:W-:Y:S01]  /*8c40*/  ENDCOLLECTIVE ;  /* 0x000000000000791b */ /* 0x003fe20003800000 */
.L_x_5809:
[----:B------:R-:W-:Y:S01]  /*8c50*/  HFMA2.MMA R8, -RZ, RZ, 0, 1.1920928955078125e-07 ;  /* 0x00000002ff087435 */ /* 0x000fe200000001ff */
[----:B------:R-:W-:-:S04]  /*8c60*/  MOV R5, R9 ;  /* 0x0000000900057202 */ /* 0x000fc80000000f00 */
[----:B------:R-:W-:-:S04]  /*8c70*/  FMNMX R5, R0, R5, !PT ;  /* 0x0000000500057209 */ /* 0x000fc80007800000 */
[----:B------:R-:W-:-:S07]  /*8c80*/  MOV R6, R5 ;  /* 0x0000000500067202 */ /* 0x000fce0000000f00 */
[----:B------:R-:W-:Y:S05]  /*8c90*/  WARPSYNC.COLLECTIVE R7, `(.L_x_5810) ;  /* 0x0000000007087348 */ /* 0x000fea0003c00000 */
[----:B------:R0:W1:Y:S02]  /*8ca0*/  SHFL.DOWN P0, R9, R6, R8, R11 ;  /* 0x0800000806097389 */ /* 0x000064000000000b */
[----:B01----:R-:W-:Y:S01]  /*8cb0*/  ENDCOLLECTIVE ;  /* 0x000000000000791b */ /* 0x003fe20003800000 */
.L_x_5810:
[----:B------:R-:W-:Y:S01]  /*8cc0*/  HFMA2.MMA R8, -RZ, RZ, 0, 5.9604644775390625e-08 ;  /* 0x00000001ff087435 */ /* 0x000fe200000001ff */
[----:B------:R-:W-:-:S04]  /*8cd0*/  MOV R4, R9 ;  /* 0x0000000900047202 */ /* 0x000fc80000000f00 */
[----:B------:R-:W-:-:S04]  /*8ce0*/  FMNMX R4, R5, R4, !PT ;  /* 0x0000000405047209 */ /* 0x000fc80007800000 */
[----:B------:R-:W-:-:S07]  /*8cf0*/  MOV R6, R4 ;  /* 0x0000000400067202 */ /* 0x000fce0000000f00 */
[----:B------:R-:W-:Y:S05]  /*8d00*/  WARPSYNC.COLLECTIVE R7, `(.L_x_5811) ;  /* 0x0000000007087348 */ /* 0x000fea0003c00000 */
[----:B------:R0:W1:Y:S02]  /*8d10*/  SHFL.DOWN P0, R9, R6, R8, R11 ;  /* 0x0800000806097389 */ /* 0x000064000000000b */
[----:B01----:R-:W-:Y:S01]  /*8d20*/  ENDCOLLECTIVE ;  /* 0x000000000000791b */ /* 0x003fe20003800000 */
.L_x_5811:
[----:B------:R-:W-:Y:S05]  /*8d30*/  BRA `(.L_x_5812) ;  /* 0xffffffe800287947 */ /* 0x000fea000383ffff */
.L_x_5792:
[----:B------:R-:W-:Y:S01]  /*8d40*/  HFMA2.MMA R8, -RZ, RZ, 0, 1.1920928955078125e-07 ;  /* 0x00000002ff087435 */ /* 0x000fe200000001ff */
[----:B--2---:R-:W-:Y:S02]  /*8d50*/  MOV R6, R0 ;  /* 0x0000000000067202 */ /* 0x004fe40000000f00 */
[----:B------:R-:W-:Y:S02]  /*8d60*/  MOV R11, 0x1f ;  /* 0x0000001f000b7802 */ /* 0x000fe40000000f00 */
[----:B------:R-:W-:-:S07]  /*8d70*/  MOV R7, 0xffffffff ;  /* 0xffffffff00077802 */ /* 0x000fce0000000f00 */
[----:B01----:R-:W-:Y:S05]  /*8d80*/  WARPSYNC.COLLECTIVE R7, `(.L_x_5813) ;  /* 0x0000000007087348 */ /* 0x003fea0003c00000 */
[----:B------:R2:W3:Y:S02]  /*8d90*/  SHFL.DOWN P0, R9, R6, R8, R11 ;  /* 0x0800000806097389 */ /* 0x0004e4000000000b */
[----:B0123--:R-:W-:Y:S01]  /*8da0*/  ENDCOLLECTIVE ;  /* 0x000000000000791b */ /* 0x00ffe20003800000 */
.L_x_5813:
[----:B------:R-:W-:Y:S01]  /*8db0*/  HFMA2.MMA R8, -RZ, RZ, 0, 5.9604644775390625e-08 ;  /* 0x00000001ff087435 */ /* 0x000fe200000001ff */
[----:B------:R-:W-:-:S04]  /*8dc0*/  MOV R3, R9 ;  /* 0x0000000900037202 */ /* 0x000fc80000000f00 */
[----:B------:R-:W-:-:S04]  /*8dd0*/  FMNMX R3, R3, R0, !PT ;  /* 0x0000000003037209 */ /* 0x000fc80007800000 */
[----:B------:R-:W-:-:S07]  /*8de0*/  MOV R6, R3 ;  /* 0x0000000300067202 */ /* 0x000fce0000000f00 */
[----:B------:R-:W-:Y:S05]  /*8df0*/  WARPSYNC.COLLECTIVE R7, `(.L_x_5814) ;  /* 0x0000000007087348 */ /* 0x000fea0003c00000 */
[----:B------:R0:W1:Y:S02]  /*8e00*/  SHFL.DOWN P0, R9, R6, R8, R11 ;  /* 0x0800000806097389 */ /* 0x000064000000000b */
[----:B01----:R-:W-:Y:S01]  /*8e10*/  ENDCOLLECTIVE ;  /* 0x000000000000791b */ /* 0x003fe20003800000 */
.L_x_5814:
[----:B------:R-:W-:Y:S01]  /*8e20*/  MOV R2, R9 ;  /* 0x0000000900027202 */ /* 0x000fe20000000f00 */
[----:B------:R-:W-:Y:S06]  /*8e30*/  BRA `(.L_x_5815) ;  /* 0xffffffe800647947 */ /* 0x000fec000383ffff */
        .weak           $__internal_47_$__cuda_sm20_rcp_rn_f32_slowpath
        .type           $__internal_47_$__cuda_sm20_rcp_rn_f32_slowpath,@function
        .size           $__internal_47_$__cuda_sm20_rcp_rn_f32_slowpath,(.L_x_14383 - $__internal_47_$__cuda_sm20_rcp_rn_f32_slowpath)
$__internal_47_$__cuda_sm20_rcp_rn_f32_slowpath:
        /* <DEDUP_REMOVED lines=15> */
.L_x_5817:
        /* <DEDUP_REMOVED lines=33> */
.L_x_5819:
[----:B------:R-:W0:Y:S02]  /*9140*/  MUFU.RCP R0, R0 ;  /* 0x0000000000007308 */ /* 0x000e240000001000 */
.L_x_5818:
[----:B------:R-:W-:Y:S05]  /*9150*/  BSYNC B1 ;  /* 0x0000000000017941 */ /* 0x000fea0003800000 */
.L_x_5816:
[----:B------:R-:W-:Y:S01]  /*9160*/  HFMA2.MMA R237, -RZ, RZ, 0, 0 ;  /* 0x00000000ffed7435 */ /* 0x000fe200000001ff */
[----:B------:R-:W-:-:S05]  /*9170*/  MOV R236, R6 ;  /* 0x0000000600ec7202 */ /* 0x000fca0000000f00 */
[----:B0-----:R-:W-:Y:S05]  /*9180*/  RET.REL.NODEC R236 `(_ZN18transformer_engine13normalization19ln_fwd_tuned_kernelINS0_13Kernel_traitsIff6__halffjLj49152ELj4ELj1ELj4ELj16ENS0_18Kernel_traits_baseILj49152EffS3_fjLj128EEEEEEEvNS0_19ForwardKernelParamsE) ;  /* 0xffffff6cec9c7950 */ /* 0x001fea0003c3ffff */
.L_x_5820:
        /* <DEDUP_REMOVED lines=15> */
.L_x_14383:


//--------------------- .text._ZN18transformer_engine13normalization19ln_fwd_tuned_kernelINS0_13Kernel_traitsI6__halfS3_S3_fjLj49152ELj4ELj1ELj4ELj16ENS0_18Kernel_traits_baseILj49152ES3_S3_S3_fjLj128EEEEEEEvNS0_19ForwardKernelParamsE --------------------------
	.section	.text._ZN18transformer_engine13normalization19ln_fwd_tuned_kernelINS0_13Kernel_traitsI6__halfS3_S3_fjLj49152ELj4ELj1ELj4ELj16ENS0_18Kernel_traits_baseILj49152ES3_S3_S3_fjLj128EEEEEEEvNS0_19ForwardKernelParamsE,"ax",@progbits
	.align	128
        .global         _ZN18transformer_engine13normalization19ln_fwd_tuned_kernelINS0_13Kernel_traitsI6__halfS3_S3_fjLj49152ELj4ELj1ELj4ELj16ENS0_18Kernel_traits_baseILj49152ES3_S3_S3_fjLj128EEEEEEEvNS0_19ForwardKernelParamsE
        .type           _ZN18transformer_engine13normalization19ln_fwd_tuned_kernelINS0_13Kernel_traitsI6__halfS3_S3_fjLj49152ELj4ELj1ELj4ELj16ENS0_18Kernel_traits_baseILj49152ES3_S3_S3_fjLj128EEEEEEEvNS0_19ForwardKernelParamsE,@function
        .size           _ZN18transformer_engine13normalization19ln_fwd_tuned_kernelINS0_13Kernel_traitsI6__halfS3_S3_fjLj49152ELj4ELj1ELj4ELj16ENS0_18Kernel_traits_baseILj49152ES3_S3_S3_fjLj128EEEEEEEvNS0_19ForwardKernelParamsE,(.L_x_14384 - _ZN18transformer_engine13normalization19ln_fwd_tuned_kernelINS0_13Kernel_traitsI6__halfS3_S3_fjLj49152ELj4ELj1ELj4ELj16ENS0_18Kernel_traits_baseILj49152ES3_S3_S3_fjLj128EEEEEEEvNS0_19ForwardKernelParamsE)
        .other          _ZN18transformer_engine13normalization19ln_fwd_tuned_kernelINS0_13Kernel_traitsI6__halfS3_S3_fjLj49152ELj4ELj1ELj4ELj16ENS0_18Kernel_traits_baseILj49152ES3_S3_S3_fjLj128EEEEEEEvNS0_19ForwardKernelParamsE,@"STO_CUDA_ENTRY STV_DEFAULT"
_ZN18transformer_engine13normalization19ln_fwd_tuned_kernelINS0_13Kernel_traitsI6__halfS3_S3_fjLj49152ELj4ELj1ELj4ELj16ENS0_18Kernel_traits_baseILj49152ES3_S3_S3_fjLj128EEEEEEEvNS0_19ForwardKernelParamsE:
.text._ZN18transformer_engine13normalization19ln_fwd_tuned_kernelINS0_13Kernel_traitsI6__halfS3_S3_fjLj49152ELj4ELj1ELj4ELj16ENS0_18Kernel_traits_baseILj49152ES3_S3_S3_fjLj128EEEEEEEvNS0_19ForwardKernelParamsE:
        /* <DEDUP_REMOVED lines=51> */
.L_x_5837:
[----:B-1----:R-:W1:Y:S01]  /*0330*/  LDC.64 R170, c[0x0][0x220] ;  /* 0x00008800ffaa7b82 */ /* 0x002e620000000a00 */
[----:B------:R-:W-:Y:S01]  /*0340*/  SHF.L.U32 R0, R24, 0x7, RZ ;  /* 0x0000000718007819 */ /* 0x000fe200000006ff */
        /* <DEDUP_REMOVED lines=36> */
[--C-:B--2---:R-:W-:Y:S02]  /*0590*/  HADD2.F32 R9, -RZ, R164.reuse.H0_H0 ;  /* 0x200000a4ff097230 */ /* 0x104fe40000004100 */
[----:B------:R-:W-:Y:S02]  /*05a0*/  HADD2.F32 R8, -RZ, R164.H1_H1 ;  /* 0x300000a4ff087230 */ /* 0x000fe40000004100 */
[--C-:B------:R-:W-:Y:S02]  /*05b0*/  HADD2.F32 R7, -RZ, R165.reuse.H0_H0 ;  /* 0x200000a5ff077230 */ /* 0x100fe40000004100 */
[----:B0-----:R-:W-:Y:S01]  /*05c0*/  FADD R3, RZ, R9 ;  /* 0x00000009ff037221 */ /* 0x001fe20000000000 */
[----:B------:R-:W-:Y:S02]  /*05d0*/  HADD2.F32 R6, -RZ, R165.H1_H1 ;  /* 0x300000a5ff067230 */ /* 0x000fe40000004100 */
[----:B------:R-:W-:-:S02]  /*05e0*/  HADD2.F32 R5, -RZ, R166.H0_H0 ;  /* 0x200000a6ff057230 */ /* 0x000fc40000004100 */
[----:B------:R-:W-:Y:S01]  /*05f0*/  FADD R0, R8, R3 ;  /* 0x0000000308007221 */ /* 0x000fe20000000000 */
[----:B------:R-:W-:-:S03]  /*0600*/  HADD2.F32 R4, -RZ, R166.H1_H1 ;  /* 0x300000a6ff047230 */ /* 0x000fc60000004100 */
[----:B------:R-:W-:-:S04]  /*0610*/  FADD R3, R7, R0 ;  /* 0x0000000007037221 */ /* 0x000fc80000000000 */
[----:B------:R-:W-:Y:S01]  /*0620*/  FADD R0, R6, R3 ;  /* 0x0000000306007221 */ /* 0x000fe20000000000 */
[----:B------:R-:W-:-:S03]  /*0630*/  HADD2.F32 R3, -RZ, R167.H0_H0 ;  /* 0x200000a7ff037230 */ /* 0x000fc60000004100 */
[----:B------:R-:W-:Y:S01]  /*0640*/  FADD R27, R5, R0 ;  /* 0x00000000051b7221 */ /* 0x000fe20000000000 */
[----:B------:R-:W-:-:S03]  /*0650*/  HADD2.F32 R2, -RZ, R167.H1_H1 ;  /* 0x300000a7ff027230 */ /* 0x000fc60000004100 */
[----:B------:R-:W-:-:S04]  /*0660*/  FADD R0, R4, R27 ;  /* 0x0000001b04007221 */ /* 0x000fc80000000000 */
[----:B------:R-:W-:Y:S01]  /*0670*/  FADD R27, R3, R0 ;  /* 0x00000000031b7221 */ /* 0x000fe20000000000 */
[----:B---3--:R-:W-:-:S03]  /*0680*/  HADD2.F32 R0, -RZ, R124.H0_H0 ;  /* 0x2000007cff007230 */ /* 0x008fc60000004100 */
[----:B------:R-:W-:Y:S01]  /*0690*/  FADD R27, R2, R27 ;  /* 0x0000001b021b7221 */ /* 0x000fe20000000000 */
[----:B------:R-:W-:-:S03]  /*06a0*/  HADD2.F32 R124, -RZ, R124.H1_H1 ;  /* 0x3000007cff7c7230 */ /* 0x000fc60000004100 */
[----:B------:R-:W-:Y:S01]  /*06b0*/  FADD R167, R0, R27 ;  /* 0x0000001b00a77221 */ /* 0x000fe20000000000 */
[--C-:B------:R-:W-:Y:S01]  /*06c0*/  HADD2.F32 R27, -RZ, R125.reuse.H0_H0 ;  /* 0x2000007dff1b7230 */ /* 0x100fe20000004100 */
[----:B------:R-:W-:Y:S02]  /*06d0*/  IADD3 R165, R17, 0x1600, RZ ;  /* 0x0000160011a57810 */ /* 0x000fe40007ffe0ff */
[----:B------:R-:W-:Y:S01]  /*06e0*/  FADD R164, R124, R167 ;  /* 0x000000a77ca47221 */ /* 0x000fe20000000000 */
[----:B------:R-:W-:-:S03]  /*06f0*/  HADD2.F32 R168, -RZ, R125.H1_H1 ;  /* 0x3000007dffa87230 */ /* 0x000fc60000004100 */
[----:B------:R-:W-:Y:S01]  /*0700*/  FADD R167, R27, R164 ;  /* 0x000000a41ba77221 */ /* 0x000fe20000000000 */
[----:B------:R-:W-:-:S04]  /*0710*/  IMAD.WIDE.U32 R164, R165, 0x10, R170 ;  /* 0x00000010a5a47825 */ /* 0x000fc800078e00aa */
[----:B------:R-:W-:Y:S01]  /*0720*/  FADD R170, R168, R167 ;  /* 0x000000a7a8aa7221 */ /* 0x000fe20000000000 */
[--C-:B------:R-:W-:Y:S01]  /*0730*/  HADD2.F32 R125, -RZ, R126.reuse.H0_H0 ;  /* 0x2000007eff7d7230 */ /* 0x100fe20000004100 */
[----:B------:R-:W2:Y:S01]  /*0740*/  LDG.E.128 R164, desc[UR4][R164.64] ;  /* 0x00000004a4a47981 */ /* 0x000ea2000c1e1d00 */
[----:B------:R-:W-:-:S03]  /*0750*/  HADD2.F32 R169, -RZ, R126.H1_H1 ;  /* 0x3000007effa97230 */ /* 0x000fc60000004100 */
[----:B------:R-:W-:Y:S01]  /*0760*/  FADD R170, R125, R170 ;  /* 0x000000aa7daa7221 */ /* 0x000fe20000000000 */
[----:B------:R-:W-:-:S03]  /*0770*/  HADD2.F32 R126, -RZ, R127.H0_H0 ;  /* 0x2000007fff7e7230 */ /* 0x000fc60000004100 */
[----:B------:R-:W-:Y:S01]  /*0780*/  FADD R171, R169, R170 ;  /* 0x000000aaa9ab7221 */ /* 0x000fe20000000000 */
[----:B------:R-:W-:-:S03]  /*0790*/  HADD2.F32 R170, -RZ, R127.H1_H1 ;  /* 0x3000007fffaa7230 */ /* 0x000fc60000004100 */
[----:B------:R-:W-:Y:S01]  /*07a0*/  FADD R171, R126, R171 ;  /* 0x000000ab7eab7221 */ /* 0x000fe20000000000 */
[----:B----4-:R-:W-:-:S03]  /*07b0*/  HADD2.F32 R127, -RZ, R128.H0_H0 ;  /* 0x20000080ff7f7230 */ /* 0x010fc60000004100 */
[----:B------:R-:W-:Y:S01]  /*07c0*/  FADD R172, R170, R171 ;  /* 0x000000abaaac7221 */ /* 0x000fe20000000000 */
[----:B------:R-:W-:-:S03]  /*07d0*/  HADD2.F32 R171, -RZ, R128.H1_H1 ;  /* 0x30000080ffab7230 */ /* 0x000fc60000004100 */
[----:B------:R-:W-:Y:S01]  /*07e0*/  FADD R172, R127, R172 ;  /* 0x000000ac7fac7221 */ /* 0x000fe20000000000 */
[----:B------:R-:W-:-:S03]  /*07f0*/  HADD2.F32 R128, -RZ, R129.H0_H0 ;  /* 0x20000081ff807230 */ /* 0x000fc60000004100 */
        /* <DEDUP_REMOVED lines=139> */
[----:B--2---:R-:W-:-:S03]  /*10b0*/  HADD2.F32 R214, -RZ, R164.H0_H0 ;  /* 0x200000a4ffd67230 */ /* 0x004fc60000004100 */
        /* <DEDUP_REMOVED lines=9> */
[----:B------:R-:W-:Y:S01]  /*1150*/  LOP3.LUT P0, RZ, R18, 0xff, RZ, 0xc0, !PT ;  /* 0x000000ff12ff7812 */ /* 0x000fe2000780c0ff */
[----:B------:R-:W-:Y:S02]  /*1160*/  HADD2.F32 R217, -RZ, R166.H1_H1 ;  /* 0x300000a6ffd97230 */ /* 0x000fe40000004100 */
[----:B------:R-:W-:Y:S01]  /*1170*/  FADD R148, R165, R148 ;  /* 0x00000094a5947221 */ /* 0x000fe20000000000 */
[--C-:B------:R-:W-:Y:S01]  /*1180*/  HADD2.F32 R166, -RZ, R167.reuse.H0_H0 ;  /* 0x200000a7ffa67230 */ /* 0x100fe20000004100 */
[----:B------:R-:W-:Y:S02]  /*1190*/  SHF.R.U32.HI R149, RZ, 0x5, R25 ;  /* 0x00000005ff957819 */ /* 0x000fe40000011619 */
[----:B------:R-:W-:Y:S01]  /*11a0*/  FADD R151, R217, R148 ;  /* 0x00000094d9977221 */ /* 0x000fe20000000000 */
[----:B------:R-:W-:Y:S01]  /*11b0*/  HADD2.F32 R167, -RZ, R167.H1_H1 ;  /* 0x300000a7ffa77230 */ /* 0x000fe20000004100 */
[----:B------:R-:W-:Y:S01]  /*11c0*/  UMOV UR6, 0xffffffff ;  /* 0xffffffff00067882 */ /* 0x000fe20000000000 */
[----:B------:R-:W-:Y:S01]  /*11d0*/  LOP3.LUT R152, R149, 0x7fffffc, RZ, 0xc0, !PT ;  /* 0x07fffffc95987812 */ /* 0x000fe200078ec0ff */
[----:B------:R-:W-:Y:S01]  /*11e0*/  FADD R148, R166, R151 ;  /* 0x00000097a6947221 */ /* 0x000fe20000000000 */
[----:B------:R-:W-:-:S02]  /*11f0*/  ISETP.NE.AND P1, PT, R23, RZ, PT ;  /* 0x000000ff1700720c */ /* 0x000fc40003f25270 */
[----:B------:R-:W-:Y:S01]  /*1200*/  @!P0 IADD3 R152, R152, 0x4, RZ ;  /* 0x0000000498988810 */ /* 0x000fe20007ffe0ff */
[----:B------:R-:W-:Y:S01]  /*1210*/  FADD R148, R167, R148 ;  /* 0x00000094a7947221 */ /* 0x000fe20000000000 */
[----:B------:R-:W-:Y:S09]  /*1220*/  BRA.DIV UR6, `(.L_x_5822) ;  /* 0x00000056062c7947 */ /* 0x000ff2000b800000 */
        /* <DEDUP_REMOVED lines=212> */
.L_x_5856:
[----:B------:R-:W-:Y:S01]  /*1f70*/  ISETP.GT.U32.AND P3, PT, R23, 0x3, PT ;  /* 0x000000031700780c */ /* 0x000fe20003f64070 */
[----:B------:R-:W2:Y:S01]  /*1f80*/  @!P1 S2R R151, SR_CgaCtaId ;  /* 0x0000000000979919 */ /* 0x000ea20000008800 */
[----:B------:R-:W-:Y:S01]  /*1f90*/  @!P1 MOV R148, 0x400 ;  /* 0x0000040000949802 */ /* 0x000fe20000000f00 */
[----:B------:R-:W-:Y:S05]  /*1fa0*/  WARPSYNC.ALL ;  /* 0x0000000000007948 */ /* 0x000fea0003800000 */
[----:B------:R-:W-:Y:S01]  /*1fb0*/  @!P1 IADD3 R148, R148, 0x10, RZ ;  /* 0x0000001094949810 */ /* 0x000fe20007ffe0ff */
[----:B------:R-:W-:Y:S01]  /*1fc0*/  BSSY B0, `(.L_x_5823) ;  /* 0x0000024000007945 */ /* 0x000fe20003800000 */
[----:B------:R-:W-:-:S03]  /*1fd0*/  LOP3.LUT R153, R149, 0x3, RZ, 0xc0, !PT ;  /* 0x0000000395997812 */ /* 0x000fc600078ec0ff */
[----:B------:R-:W3:Y:S01]  /*1fe0*/  @!P3 S2R R219, SR_CgaCtaId ;  /* 0x0000000000dbb919 */ /* 0x000ee20000008800 */
[----:B------:R-:W-:Y:S02]  /*1ff0*/  LOP3.LUT P4, RZ, R153, 0x1f, R25, 0xf8, !PT ;  /* 0x0000001f99ff7812 */ /* 0x000fe4000788f819 */
[----:B--2---:R-:W-:Y:S02]  /*2000*/  @!P1 LEA R149, R151, R148, 0x18 ;  /* 0x0000009497959211 */ /* 0x004fe400078ec0ff */
[----:B------:R-:W-:Y:S02]  /*2010*/  @!P3 MOV R151, 0x400 ;  /* 0x000004000097b802 */ /* 0x000fe40000000f00 */
[----:B------:R-:W-:Y:S02]  /*2020*/  @!P1 IADD3 R148, R152, R153, RZ ;  /* 0x0000009998949210 */ /* 0x000fe40007ffe0ff */
[----:B------:R-:W-:Y:S01]  /*2030*/  @!P3 IADD3 R154, R151, 0x10, RZ ;  /* 0x00000010979ab810 */ /* 0x000fe20007ffe0ff */
[----:B-1----:R-:W-:Y:S01]  /*2040*/  FADD R151, R218, R155 ;  /* 0x0000009bda977221 */ /* 0x002fe20000000000 */
[----:B------:R-:W-:-:S02]  /*2050*/  @!P1 LEA R220, R148, R149, 0x3 ;  /* 0x0000009594dc9211 */ /* 0x000fc400078e18ff */
[----:B------:R-:W-:Y:S02]  /*2060*/  CS2R R148, SRZ ;  /* 0x0000000000947805 */ /* 0x000fe4000001ff00 */
[----:B------:R-:W-:Y:S02]  /*2070*/  @!P3 IADD3 R152, R23, R152, RZ ;  /* 0x000000981798b210 */ /* 0x000fe40007ffe0ff */
[----:B---3--:R-:W-:Y:S01]  /*2080*/  @!P3 LEA R219, R219, R154, 0x18 ;  /* 0x0000009adbdbb211 */ /* 0x008fe200078ec0ff */
[----:B------:R-:W-:Y:S03]  /*2090*/  @!P1 STS.64 [R220], R150 ;  /* 0x00000096dc009388 */ /* 0x000fe60000000a00 */
[----:B------:R-:W-:Y:S01]  /*20a0*/  @!P3 LEA R152, R152, R219, 0x3 ;  /* 0x000000db9898b211 */ /* 0x000fe200078e18ff */
[----:B------:R-:W-:Y:S01]  /*20b0*/  BAR.SYNC.DEFER_BLOCKING 0x0 ;  /* 0x0000000000007b1d */ /* 0x000fe20000010000 */
[----:B------:R-:W-:-:S06]  /*20c0*/  HFMA2.MMA R219, -RZ, RZ, 0, 0 ;  /* 0x00000000ffdb7435 */ /* 0x000fcc00000001ff */
        /* <DEDUP_REMOVED lines=11> */
[----:B0-----:R-:W-:-:S07]  /*2180*/  MOV R218, 0x21a0 ;  /* 0x000021a000da7802 */ /* 0x001fce0000000f00 */
[----:B-123-5:R-:W-:Y:S05]  /*2190*/  CALL.REL.NOINC `($__internal_48_$__cuda_sm20_rcp_rn_f32_slowpath) ;  /* 0x0000005800447944 */ /* 0x02efea0003c00000 */
[----:B------:R-:W-:Y:S01]  /*21a0*/  MOV R152, R222 ;  /* 0x000000de00987202 */ /* 0x000fe20000000f00 */
[----:B------:R-:W-:Y:S06]  /*21b0*/  BRA `(.L_x_5825) ;  /* 0x0000000000107947 */ /* 0x000fec0003800000 */
.L_x_5824:
[----:B------:R-:W4:Y:S02]  /*21c0*/  MUFU.RCP R151, R154 ;  /* 0x0000009a00977308 */ /* 0x000f240000001000 */
[----:B----4-:R-:W-:-:S04]  /*21d0*/  FFMA R152, R154, R151, -1 ;  /* 0xbf8000009a987423 */ /* 0x010fc80000000097 */
[----:B------:R-:W-:-:S04]  /*21e0*/  FADD.FTZ R152, -R152, -RZ ;  /* 0x800000ff98987221 */ /* 0x000fc80000010100 */
[----:B------:R-:W-:-:S07]  /*21f0*/  FFMA R152, R151, R152, R151 ;  /* 0x0000009897987223 */ /* 0x000fce0000000097 */
.L_x_5825:
[----:B------:R-:W-:Y:S05]  /*2200*/  BSYNC B0 ;  /* 0x0000000000007941 */ /* 0x000fea0003800000 */
.L_x_5823:
[----:B------:R-:W4:Y:S01]  /*2210*/  SHFL.DOWN PT, R151, R154, 0x1, 0x1f ;  /* 0x08201f009a977f89 */ /* 0x000f2200000e0000 */
[----:B--2---:R-:W-:Y:S01]  /*2220*/  FADD R153, -R220, R148 ;  /* 0x00000094dc997221 */ /* 0x004fe20000000100 */
[----:B------:R-:W-:Y:S01]  /*2230*/  FMUL R220, R155, R220 ;  /* 0x000000dc9bdc7220 */ /* 0x000fe20000400000 */
[----:B------:R-:W-:Y:S02]  /*2240*/  BSSY B0, `(.L_x_5826) ;  /* 0x0000018000007945 */ /* 0x000fe40003800000 */
[----:B0-----:R-:W-:Y:S01]  /*2250*/  FMUL R218, R153, R153 ;  /* 0x0000009999da7220 */ /* 0x001fe20000400000 */
[----:B---3--:R-:W-:Y:S01]  /*2260*/  FADD R153, R150, R149 ;  /* 0x0000009596997221 */ /* 0x008fe20000000000 */
[----:B-1----:R-:W-:Y:S02]  /*2270*/  FFMA R149, R219, R148, R220 ;  /* 0x00000094db957223 */ /* 0x002fe400000000dc */
[----:B------:R-:W-:Y:S02]  /*2280*/  FMUL R218, R218, R219 ;  /* 0x000000dbdada7220 */ /* 0x000fe40000400000 */
[----:B------:R-:W-:-:S02]  /*2290*/  FMUL R149, R149, R152 ;  /* 0x0000009895957220 */ /* 0x000fc40000400000 */
[----:B------:R-:W-:-:S03]  /*22a0*/  FMUL R148, R155, R218 ;  /* 0x000000da9b947220 */ /* 0x000fc60000400000 */
[----:B------:R0:W1:Y:S01]  /*22b0*/  SHFL.DOWN PT, R150, R149, 0x1, 0x1f ;  /* 0x08201f0095967f89 */ /* 0x00006200000e0000 */
[----:B------:R-:W-:-:S05]  /*22c0*/  FFMA R148, R148, R152, R153 ;  /* 0x0000009894947223 */ /* 0x000fca0000000099 */
[----:B------:R0:W2:Y:S01]  /*22d0*/  SHFL.DOWN PT, R155, R148, 0x1, 0x1f ;  /* 0x08201f00949b7f89 */ /* 0x0000a200000e0000 */
[----:B----4-:R-:W-:-:S05]  /*22e0*/  FADD R219, R154, R151 ;  /* 0x000000979adb7221 */ /* 0x010fca0000000000 */
[----:B------:R-:W-:-:S04]  /*22f0*/  IADD3 R152, R219, 0x1800000, RZ ;  /* 0x01800000db987810 */ /* 0x000fc80007ffe0ff */
[----:B------:R-:W-:-:S04]  /*2300*/  LOP3.LUT R152, R152, 0x7f800000, RZ, 0xc0, !PT ;  /* 0x7f80000098987812 */ /* 0x000fc800078ec0ff */
[----:B------:R-:W-:-:S13]  /*2310*/  ISETP.GT.U32.AND P0, PT, R152, 0x1ffffff, PT ;  /* 0x01ffffff9800780c */ /* 0x000fda0003f04070 */
[----:B012---:R-:W-:Y:S05]  /*2320*/  @P0 BRA `(.L_x_5827) ;  /* 0x0000000000140947 */ /* 0x007fea0003800000 */
[----:B------:R-:W-:Y:S02]  /*2330*/  MOV R152, R219 ;  /* 0x000000db00987202 */ /* 0x000fe40000000f00 */
[----:B------:R-:W-:-:S07]  /*2340*/  MOV R218, 0x2360 ;  /* 0x0000236000da7802 */ /* 0x000fce0000000f00 */
[----:B-----5:R-:W-:Y:S05]  /*2350*/  CALL.REL.NOINC `($__internal_48_$__cuda_sm20_rcp_rn_f32_slowpath) ;  /* 0x0000005400d47944 */ /* 0x020fea0003c00000 */
[----:B------:R-:W-:Y:S01]  /*2360*/  MOV R152, R222 ;  /* 0x000000de00987202 */ /* 0x000fe20000000f00 */
[----:B------:R-:W-:Y:S06]  /*2370*/  BRA `(.L_x_5828) ;  /* 0x0000000000107947 */ /* 0x000fec0003800000 */
.L_x_5827:
[----:B------:R-:W0:Y:S02]  /*2380*/  MUFU.RCP R152, R219 ;  /* 0x000000db00987308 */ /* 0x000e240000001000 */
[----:B0-----:R-:W-:-:S04]  /*2390*/  FFMA R153, R219, R152, -1 ;  /* 0xbf800000db997423 */ /* 0x001fc80000000098 */
[----:B------:R-:W-:-:S04]  /*23a0*/  FADD.FTZ R153, -R153, -RZ ;  /* 0x800000ff99997221 */ /* 0x000fc80000010100 */
[----:B------:R-:W-:-:S07]  /*23b0*/  FFMA R152, R152, R153, R152 ;  /* 0x0000009998987223 */ /* 0x000fce0000000098 */
.L_x_5828:
[----:B------:R-:W-:Y:S05]  /*23c0*/  BSYNC B0 ;  /* 0x0000000000007941 */ /* 0x000fea0003800000 */
.L_x_5826:
        /* <DEDUP_REMOVED lines=14> */
[----:B------:R-:W-:Y:S01]  /*24b0*/  LEA.HI R155, R25, R22, RZ, 0x19 ;  /* 0x00000016199b7211 */ /* 0x000fe200078fc8ff */
[----:B------:R-:W-:Y:S01]  /*24c0*/  SHFL.IDX PT, R152, R219, RZ, 0x1f ;  /* 0x00001fffdb987589 */ /* 0x000fe200000e0000 */
[----:B------:R-:W-:-:S03]  /*24d0*/  @!P4 LOP3.LUT R154, R24, 0x3, RZ, 0xc0, !PT ;  /* 0x00000003189ac812 */ /* 0x000fc600078ec0ff */
[----:B------:R-:W3:Y:S01]  /*24e0*/  SHFL.IDX PT, R153, R153, RZ, 0x1f ;  /* 0x00001fff99997589 */ /* 0x000ee200000e0000 */
[----:B0-----:R-:W-:-:S04]  /*24f0*/  SHF.L.U32 R218, R223, 0x2, RZ ;  /* 0x00000002dfda7819 */ /* 0x001fc800000006ff */
[----:B------:R-:W-:-:S04]  /*2500*/  LOP3.LUT R218, R221, R218, RZ, 0xc0, !PT ;  /* 0x000000daddda7212 */ /* 0x000fc800078ec0ff */
[----:B------:R-:W-:-:S04]  /*2510*/  LEA R218, P0, R155, R218, 0x2 ;  /* 0x000000da9bda7211 */ /* 0x000fc800078010ff */
[----:B------:R-:W-:Y:S02]  /*2520*/  @!P4 IADD3 R155, P1, R154, R218, RZ ;  /* 0x000000da9a9bc210 */ /* 0x000fe40007f3e0ff */
        /* <DEDUP_REMOVED lines=13> */
[----:B0-----:R-:W-:Y:S01]  /*2600*/  SEL R153, R223, RZ, P1 ;  /* 0x000000ffdf997207 */ /* 0x001fe20000800000 */
[----:B------:R-:W-:Y:S01]  /*2610*/  ULDC.64 UR6, c[0x0][0x248] ;  /* 0x0000920000067ab9 */ /* 0x000fe20000000a00 */
[----:B------:R-:W-:Y:S02]  /*2620*/  LOP3.LUT P0, RZ, R19, 0x2, RZ, 0xc0, !PT ;  /* 0x0000000213ff7812 */ /* 0x000fe4000780c0ff */
[----:B------:R-:W-:Y:S02]  /*2630*/  IADD3 R150, P1, R22, R153, RZ ;  /* 0x0000009916967210 */ /* 0x000fe40007f3e0ff */
        /* <DEDUP_REMOVED lines=11> */
.L_x_5830:
[----:B------:R-:W2:Y:S04]  /*26f0*/  LDG.E.STRONG.GPU R150, desc[UR4][R152.64] ;  /* 0x0000000498967981 */ /* 0x000ea8000c1ef900 */
[----:B--2---:R-:W-:Y:S01]  /*2700*/  CCTL.IVALL ;  /* 0x00000000ff00798f */ /* 0x004fe20002000000 */
[----:B------:R-:W-:Y:S05]  /*2710*/  YIELD ;  /* 0x0000000000007946 */ /* 0x000fea0003800000 */
[----:B------:R-:W-:-:S13]  /*2720*/  ISETP.NE.AND P0, PT, R150, R219, PT ;  /* 0x000000db9600720c */ /* 0x000fda0003f05270 */
[----:B------:R-:W-:Y:S05]  /*2730*/  @P0 BRA `(.L_x_5830) ;  /* 0xfffffffc00ec0947 */ /* 0x000fea000383ffff */
.L_x_5829:
        /* <DEDUP_REMOVED lines=20> */
[----:B012--5:R-:W-:Y:S05]  /*2880*/  CALL.REL.NOINC `($__internal_48_$__cuda_sm20_rcp_rn_f32_slowpath) ;  /* 0x0000005000887944 */ /* 0x027fea0003c00000 */
[----:B------:R-:W-:Y:S01]  /*2890*/  MOV R148, R222 ;  /* 0x000000de00947202 */ /* 0x000fe20000000f00 */
[----:B------:R-:W-:Y:S06]  /*28a0*/  BRA `(.L_x_5833) ;  /* 0x0000000000107947 */ /* 0x000fec0003800000 */
.L_x_5832:
[----:B------:R-:W3:Y:S02]  /*28b0*/  MUFU.RCP R149, R154 ;  /* 0x0000009a00957308 */ /* 0x000ee40000001000 */
[----:B---3--:R-:W-:-:S04]  /*28c0*/  FFMA R148, R154, R149, -1 ;  /* 0xbf8000009a947423 */ /* 0x008fc80000000095 */
[----:B------:R-:W-:-:S04]  /*28d0*/  FADD.FTZ R148, -R148, -RZ ;  /* 0x800000ff94947221 */ /* 0x000fc80000010100 */
[----:B------:R-:W-:-:S07]  /*28e0*/  FFMA R148, R149, R148, R149 ;  /* 0x0000009495947223 */ /* 0x000fce0000000095 */
.L_x_5833:
[----:B------:R-:W-:Y:S05]  /*28f0*/  BSYNC B0 ;  /* 0x0000000000007941 */ /* 0x000fea0003800000 */
.L_x_5831:
        /* <DEDUP_REMOVED lines=23> */
.L_x_5835:
[----:B------:R-:W0:Y:S02]  /*2a70*/  MUFU.RCP R152, R219 ;  /* 0x000000db00987308 */ /* 0x000e240000001000 */
[----:B0-----:R-:W-:-:S04]  /*2a80*/  FFMA R153, R219, R152, -1 ;  /* 0xbf800000db997423 */ /* 0x001fc80000000098 */
[----:B------:R-:W-:-:S04]  /*2a90*/  FADD.FTZ R153, -R153, -RZ ;  /* 0x800000ff99997221 */ /* 0x000fc80000010100 */
[----:B------:R-:W-:-:S07]  /*2aa0*/  FFMA R152, R152, R153, R152 ;  /* 0x0000009998987223 */ /* 0x000fce0000000098 */
.L_x_5836:
[----:B------:R-:W-:Y:S05]  /*2ab0*/  BSYNC B0 ;  /* 0x0000000000007941 */ /* 0x000fea0003800000 */
.L_x_5834:
[----:B------:R-:W-:Y:S01]  /*2ac0*/  FADD R153, R151, -R148 ;  /* 0x8000009497997221 */ /* 0x000fe20000000000 */
[----:B------:R-:W-:Y:S01]  /*2ad0*/  FADD R155, R155, R150 ;  /* 0x000000969b9b7221 */ /* 0x000fe20000000000 */
[----:B------:R-:W-:Y:S01]  /*2ae0*/  ULDC.U8 UR6, c[0x0][0x250] ;  /* 0x0000940000067ab9 */ /* 0x000fe20000000000 */
[----:B------:R-:W0:Y:S01]  /*2af0*/  LDC R150, c[0x0][0x268] ;  /* 0x00009a00ff967b82 */ /* 0x000e220000000800 */
[----:B------:R-:W-:Y:S01]  /*2b00*/  FMUL R153, R153, R153 ;  /* 0x0000009999997220 */ /* 0x000fe20000400000 */
[----:B------:R-:W-:Y:S01]  /*2b10*/  ISETP.NE.AND P2, PT, RZ, UR6, PT ;  /* 0x00000006ff007c0c */ /* 0x000fe2000bf45270 */
[----:B------:R-:W-:Y:S01]  /*2b20*/  ULDC.64 UR6, c[0x0][0x288] ;  /* 0x0000a20000067ab9 */ /* 0x000fe20000000a00 */
[----:B-----5:R-:W-:Y:S02]  /*2b30*/  HADD2.F32 R219, -RZ, R73.H0_H0 ;  /* 0x20000049ffdb7230 */ /* 0x020fe40000004100 */
[----:B------:R-:W-:Y:S01]  /*2b40*/  FMUL R218, R154, R153 ;  /* 0x000000999ada7220 */ /* 0x000fe20000400000 */
[----:B------:R-:W-:Y:S01]  /*2b50*/  HADD2.F32 R153, -RZ, R72.H0_H0 ;  /* 0x20000048ff997230 */ /* 0x000fe20000004100 */
[----:B------:R-:W-:Y:S01]  /*2b60*/  IADD3 R19, R19, 0x1, RZ ;  /* 0x0000000113137810 */ /* 0x000fe20007ffe0ff */
[----:B------:R-:W-:-:S02]  /*2b70*/  HADD2.F32 R221, -RZ, R121.H1_H1 ;  /* 0x30000079ffdd7230 */ /* 0x000fc40000004100 */
[C---:B------:R-:W-:Y:S01]  /*2b80*/  FMUL R218, R149.reuse, R218 ;  /* 0x000000da95da7220 */ /* 0x040fe20000400000 */
[----:B------:R-:W-:Y:S01]  /*2b90*/  FMUL R149, R149, R148 ;  /* 0x0000009495957220 */ /* 0x000fe20000400000 */
[----:B------:R-:W-:Y:S01]  /*2ba0*/  HADD2.F32 R223, -RZ, R73.H1_H1 ;  /* 0x30000049ffdf7230 */ /* 0x000fe20000004100 */
[----:B------:R-:W1:Y:S01]  /*2bb0*/  LDC.U8 R222, c[0x0][0x294] ;  /* 0x0000a500ffde7b82 */ /* 0x000e620000000000 */
[-C--:B------:R-:W-:Y:S01]  /*2bc0*/  FFMA R155, R218, R152.reuse, R155 ;  /* 0x00000098da9b7223 */ /* 0x080fe2000000009b */
[----:B------:R-:W-:Y:S01]  /*2bd0*/  FFMA R149, R154, R151, R149 ;  /* 0x000000979a957223 */ /* 0x000fe20000000095 */
[----:B------:R-:W-:Y:S01]  /*2be0*/  HADD2.F32 R151, -RZ, R120.H0_H0 ;  /* 0x20000078ff977230 */ /* 0x000fe20000004100 */
[----:B------:R-:W-:Y:S01]  /*2bf0*/  SHF.L.U32 R154, R24, 0x7, RZ ;  /* 0x00000007189a7819 */ /* 0x000fe200000006ff */
[----:B------:R-:W-:Y:S02]  /*2c00*/  HADD2.F32 R225, -RZ, R122.H0_H0 ;  /* 0x2000007affe17230 */ /* 0x000fe40000004100 */
[----:B------:R-:W-:Y:S01]  /*2c10*/  FMUL R148, R149, R152 ;  /* 0x0000009895947220 */ /* 0x000fe20000400000 */
[----:B------:R-:W0:Y:S01]  /*2c20*/  SHFL.IDX PT, R155, R155, RZ, 0x1f ;  /* 0x00001fff9b9b7589 */ /* 0x000e2200000e0000 */
[----:B------:R-:W-:Y:S01]  /*2c30*/  @P2 FADD R151, R151, 1 ;  /* 0x3f80000097972421 */ /* 0x000fe20000000000 */
[----:B------:R-:W-:Y:S01]  /*2c40*/  LOP3.LUT R154, R154, 0x180, R23, 0xe2, !PT ;  /* 0x000001809a9a7812 */ /* 0x000fe200078ee217 */
[----:B------:R-:W-:Y:S01]  /*2c50*/  @P2 FADD R221, R221, 1 ;  /* 0x3f800000dddd2421 */ /* 0x000fe20000000000 */
[----:B------:R-:W-:Y:S01]  /*2c60*/  HADD2.F32 R227, -RZ, R74.H0_H0 ;  /* 0x2000004affe37230 */ /* 0x000fe20000004100 */
[----:B------:R-:W2:Y:S01]  /*2c70*/  SHFL.IDX PT, R148, R148, RZ, 0x1f ;  /* 0x00001fff94947589 */ /* 0x000ea200000e0000 */
[----:B------:R-:W-:Y:S01]  /*2c80*/  @P2 FADD R225, R225, 1 ;  /* 0x3f800000e1e12421 */ /* 0x000fe20000000000 */
[----:B------:R-:W-:Y:S01]  /*2c90*/  HADD2.F32 R229, -RZ, R64.H0_H0 ;  /* 0x20000040ffe57230 */ /* 0x000fe20000004100 */
[----:B------:R-:W-:Y:S01]  /*2ca0*/  LOP3.LUT R19, R19, 0x3, RZ, 0xc0, !PT ;  /* 0x0000000313137812 */ /* 0x000fe200078ec0ff */
[----:B------:R-:W-:Y:S01]  /*2cb0*/  IMAD R218, R20, 0x1800, RZ ;  /* 0x0000180014da7824 */ /* 0x000fe200078e02ff */
[----:B-1----:R-:W-:Y:S01]  /*2cc0*/  ISETP.NE.AND P1, PT, R222, RZ, PT ;  /* 0x000000ffde00720c */ /* 0x002fe20003f25270 */
[----:B0-----:R-:W-:Y:S01]  /*2cd0*/  FFMA R150, R155, 2.0345052689663134515e-05, R150 ;  /* 0x37aaaaab9b967823 */ /* 0x001fe20000000096 */
[----:B------:R-:W-:-:S04]  /*2ce0*/  HADD2.F32 R155, -RZ, R120.H1_H1 ;  /* 0x30000078ff9b7230 */ /* 0x000fc80000004100 */
[----:B------:R-:W-:Y:S01]  /*2cf0*/  FSETP.GEU.AND P0, PT, |R150|, 1.175494350822287508e-38, PT ;  /* 0x008000009600780b */ /* 0x000fe20003f0e200 */
[--C-:B--2---:R-:W-:Y:S01]  /*2d00*/  FADD R152, R9, -R148.reuse ;  /* 0x8000009409987221 */ /* 0x104fe20000000000 */
[--C-:B------:R-:W-:Y:S01]  /*2d10*/  FADD R8, R8, -R148.reuse ;  /* 0x8000009408087221 */ /* 0x100fe20000000000 */
[----:B------:R-:W-:Y:S01]  /*2d20*/  @P2 FADD R155, R155, 1 ;  /* 0x3f8000009b9b2421 */ /* 0x000fe20000000000 */
[--C-:B------:R-:W-:Y:S01]  /*2d30*/  FADD R6, R6, -R148.reuse ;  /* 0x8000009406067221 */ /* 0x100fe20000000000 */
[----:B------:R-:W-:Y:S01]  /*2d40*/  LOP3.LUT R9, R154, 0x60, R25, 0xf8, !PT ;  /* 0x000000609a097812 */ /* 0x000fe200078ef819 */
        /* <DEDUP_REMOVED lines=15> */
[----:B------:R-:W-:Y:S01]  /*2e40*/  LOP3.LUT R9, R218, R9, RZ, 0xfc, !PT ;  /* 0x00000009da097212 */ /* 0x000fe200078efcff */
[----:B------:R-:W-:Y:S01]  /*2e50*/  FADD R176, R176, -R148 ;  /* 0x80000094b0b07221 */ /* 0x000fe20000000000 */
[----:B------:R-:W-:-:S02]  /*2e60*/  HADD2.F32 R218, -RZ, R62.H0_H0 ;  /* 0x2000003effda7230 */ /* 0x000fc40000004100 */
        /* <DEDUP_REMOVED lines=15> */
[----:B------:R-:W-:Y:S01]  /*2f60*/  ISETP.NE.AND.EX P0, PT, RZ, UR7, PT, P0 ;  /* 0x00000007ff007c0c */ /* 0x000fe2000bf05300 */
[C---:B------:R-:W-:Y:S01]  /*2f70*/  FMUL R8, R149.reuse, R8 ;  /* 0x0000000895087220 */ /* 0x040fe20000400000 */
[----:B------:R-:W-:Y:S01]  /*2f80*/  FMUL R6, R149, R6 ;  /* 0x0000000695067220 */ /* 0x000fe20000400000 */
[----:B------:R-:W-:Y:S01]  /*2f90*/  FFMA R150, R152, R151, R153 ;  /* 0x0000009798967223 */ /* 0x000fe20000000099 */
[----:B------:R-:W-:-:S02]  /*2fa0*/  HADD2.F32 R151, -RZ, R72.H1_H1 ;  /* 0x30000048ff977230 */ /* 0x000fc40000004100 */
[----:B------:R-:W-:Y:S01]  /*2fb0*/  FADD R152, R7, -R148 ;  /* 0x8000009407987221 */ /* 0x000fe20000000000 */
[----:B------:R-:W-:Y:S02]  /*2fc0*/  HADD2.F32 R153, -RZ, R121.H0_H0 ;  /* 0x20000079ff997230 */ /* 0x000fe40000004100 */
[C---:B------:R-:W-:Y:S01]  /*2fd0*/  FMUL R154, R149.reuse, R154 ;  /* 0x0000009a959a7220 */ /* 0x040fe20000400000 */
[----:B------:R-:W-:Y:S01]  /*2fe0*/  FFMA R6, R6, R221, R223 ;  /* 0x000000dd06067223 */ /* 0x000fe200000000df */
[----:B------:R-:W-:Y:S01]  /*2ff0*/  FMUL R152, R149, R152 ;  /* 0x0000009895987220 */ /* 0x000fe20000400000 */
[----:B------:R-:W-:Y:S01]  /*3000*/  FFMA R8, R8, R155, R151 ;  /* 0x0000009b08087223 */ /* 0x000fe20000000097 */
[----:B------:R-:W-:Y:S01]  /*3010*/  @P2 FADD R153, R153, 1 ;  /* 0x3f80000099992421 */ /* 0x000fe20000000000 */
[----:B------:R-:W-:Y:S01]  /*3020*/  HADD2.F32 R151, -RZ, R122.H1_H1 ;  /* 0x3000007aff977230 */ /* 0x000fe20000004100 */
[----:B------:R-:W-:Y:S01]  /*3030*/  @P0 FMNMX R21, R21, |R150|, !PT ;  /* 0x4000009615150209 */ /* 0x000fe20007800000 */
[----:B------:R-:W-:-:S02]  /*3040*/  HADD2.F32 R155, -RZ, R123.H0_H0 ;  /* 0x2000007bff9b7230 */ /* 0x000fc40000004100 */
[----:B------:R-:W-:Y:S01]  /*3050*/  FFMA R7, R152, R153, R219 ;  /* 0x0000009998077223 */ /* 0x000fe200000000db */
[----:B------:R-:W-:Y:S01]  /*3060*/  HADD2.F32 R153, -RZ, R74.H1_H1 ;  /* 0x3000004aff997230 */ /* 0x000fe20000004100 */
[----:B------:R-:W-:Y:S01]  /*3070*/  @P0 FMNMX R21, R21, |R8|, !PT ;  /* 0x4000000815150209 */ /* 0x000fe20007800000 */
[----:B------:R-:W-:Y:S01]  /*3080*/  FFMA R5, R154, R225, R227 ;  /* 0x000000e19a057223 */ /* 0x000fe200000000e3 */
[----:B------:R-:W-:Y:S01]  /*3090*/  @P2 FADD R151, R151, 1 ;  /* 0x3f80000097972421 */ /* 0x000fe20000000000 */
[----:B------:R-:W-:Y:S01]  /*30a0*/  FADD R152, R3, -R148 ;  /* 0x8000009403987221 */ /* 0x000fe20000000000 */
[----:B------:R-:W-:Y:S01]  /*30b0*/  @P0 FMNMX R21, R21, |R7|, !PT ;  /* 0x4000000715150209 */ /* 0x000fe20007800000 */
[----:B------:R-:W-:Y:S01]  /*30c0*/  FMUL R4, R149, R4 ;  /* 0x0000000495047220 */ /* 0x000fe20000400000 */
[----:B------:R-:W-:Y:S02]  /*30d0*/  HADD2.F32 R219, -RZ, R75.H0_H0 ;  /* 0x2000004bffdb7230 */ /* 0x000fe40000004100 */
[----:B------:R-:W-:Y:S01]  /*30e0*/  @P2 FADD R155, R155, 1 ;  /* 0x3f8000009b9b2421 */ /* 0x000fe20000000000 */
[----:B------:R-:W-:Y:S01]  /*30f0*/  @P0 FMNMX R21, R21, |R6|, !PT ;  /* 0x4000000615150209 */ /* 0x000fe20007800000 */
[----:B------:R-:W-:-:S02]  /*3100*/  HADD2.F32 R221, -RZ, R123.H1_H1 ;  /* 0x3000007bffdd7230 */ /* 0x000fc40000004100 */
[----:B------:R-:W-:Y:S01]  /*3110*/  FMUL R152, R149, R152 ;  /* 0x0000009895987220 */ /* 0x000fe20000400000 */
[----:B------:R-:W-:Y:S01]  /*3120*/  FFMA R4, R4, R151, R153 ;  /* 0x0000009704047223 */ /* 0x000fe20000000099 */
[----:B------:R-:W-:Y:S01]  /*3130*/  @P0 FMNMX R21, R21, |R5|, !PT ;  /* 0x4000000515150209 */ /* 0x000fe20007800000 */
[----:B------:R-:W-:Y:S02]  /*3140*/  HADD2.F32 R223, -RZ, R75.H1_H1 ;  /* 0x3000004bffdf7230 */ /* 0x000fe40000004100 */
[----:B------:R-:W-:Y:S01]  /*3150*/  @P2 FADD R221, R221, 1 ;  /* 0x3f800000dddd2421 */ /* 0x000fe20000000000 */
[----:B------:R-:W-:Y:S02]  /*3160*/  HADD2.F32 R225, -RZ, R116.H0_H0 ;  /* 0x20000074ffe17230 */ /* 0x000fe40000004100 */
[----:B------:R-:W-:Y:S01]  /*3170*/  FMUL R2, R149, R2 ;  /* 0x0000000295027220 */ /* 0x000fe20000400000 */
[----:B------:R-:W-:Y:S01]  /*3180*/  FFMA R3, R152, R155, R219 ;  /* 0x0000009b98037223 */ /* 0x000fe200000000db */
[----:B------:R-:W-:Y:S01]  /*3190*/  @P0 FMNMX R21, R21, |R4|, !PT ;  /* 0x4000000415150209 */ /* 0x000fe20007800000 */
[----:B------:R-:W-:-:S02]  /*31a0*/  HADD2.F32 R227, -RZ, R68.H0_H0 ;  /* 0x20000044ffe37230 */ /* 0x000fc40000004100 */
[----:B------:R-:W-:Y:S01]  /*31b0*/  @P2 FADD R225, R225, 1 ;  /* 0x3f800000e1e12421 */ /* 0x000fe20000000000 */
[----:B------:R-:W-:Y:S02]  /*31c0*/  HADD2.F32 R151, -RZ, R116.H1_H1 ;  /* 0x30000074ff977230 */ /* 0x000fe40000004100 */
[----:B------:R-:W-:Y:S01]  /*31d0*/  FMUL R0, R149, R0 ;  /* 0x0000000095007220 */ /* 0x000fe20000400000 */
[----:B------:R-:W-:Y:S01]  /*31e0*/  FFMA R2, R2, R221, R223 ;  /* 0x000000dd02027223 */ /* 0x000fe200000000df */
[----:B------:R-:W-:Y:S01]  /*31f0*/  @P0 FMNMX R21, R21, |R3|, !PT ;  /* 0x4000000315150209 */ /* 0x000fe20007800000 */
[----:B------:R-:W-:Y:S02]  /*3200*/  HADD2.F32 R153, -RZ, R68.H1_H1 ;  /* 0x30000044ff997230 */ /* 0x000fe40000004100 */
[----:B------:R-:W-:Y:S01]  /*3210*/  FFMA R0, R0, R225, R227 ;  /* 0x000000e100007223 */ /* 0x000fe200000000e3 */
[----:B------:R-:W-:Y:S02]  /*3220*/  HADD2.F32 R155, -RZ, R117.H0_H0 ;  /* 0x20000075ff9b7230 */ /* 0x000fe40000004100 */
[----:B------:R-:W-:Y:S01]  /*3230*/  @P2 FADD R151, R151, 1 ;  /* 0x3f80000097972421 */ /* 0x000fe20000000000 */
[----:B------:R-:W-:Y:S01]  /*3240*/  FADD R152, R27, -R148 ;  /* 0x800000941b987221 */ /* 0x000fe20000000000 */
[----:B------:R-:W-:Y:S01]  /*3250*/  FMUL R124, R149, R124 ;  /* 0x0000007c957c7220 */ /* 0x000fe20000400000 */
        /* <DEDUP_REMOVED lines=8> */
[----:B------:R-:W-:Y:S01]  /*32e0*/  FADD R154, R125, -R148 ;  /* 0x800000947d9a7221 */ /* 0x000fe20000000000 */
[----:B------:R-:W-:Y:S02]  /*32f0*/  HADD2.F32 R225, -RZ, R118.H0_H0 ;  /* 0x20000076ffe17230 */ /* 0x000fe40000004100 */
[----:B------:R-:W-:Y:S01]  /*3300*/  @P2 FADD R221, R221, 1 ;  /* 0x3f800000dddd2421 */ /* 0x000fe20000000000 */
        /* <DEDUP_REMOVED lines=8> */
[----:B------:R-:W-:Y:S01]  /*3390*/  FADD R152, R169, -R148 ;  /* 0x80000094a9987221 */ /* 0x000fe20000000000 */
[----:B------:R-:W-:Y:S01]  /*33a0*/  @P0 FMNMX R21, R21, |R125|, !PT ;  /* 0x4000007d15150209 */ /* 0x000fe20007800000 */
[----:B------:R-:W-:Y:S02]  /*33b0*/  HADD2.F32 R155, -RZ, R70.H1_H1 ;  /* 0x30000046ff9b7230 */ /* 0x000fe40000004100 */
[----:B------:R-:W-:Y:S01]  /*33c0*/  FFMA R27, R154, R225, R227 ;  /* 0x000000e19a1b7223 */ /* 0x000fe200000000e3 */
[----:B------:R-:W-:-:S02]  /*33d0*/  HADD2.F32 R219, -RZ, R119.H0_H0 ;  /* 0x20000077ffdb7230 */ /* 0x000fc40000004100 */
[----:B------:R-:W-:Y:S01]  /*33e0*/  @P2 FADD R153, R153, 1 ;  /* 0x3f80000099992421 */ /* 0x000fe20000000000 */
[----:B------:R-:W-:Y:S01]  /*33f0*/  FMUL R152, R149, R152 ;  /* 0x0000009895987220 */ /* 0x000fe20000400000 */
[----:B------:R-:W-:Y:S01]  /*3400*/  @P0 FMNMX R21, R21, |R124|, !PT ;  /* 0x4000007c15150209 */ /* 0x000fe20007800000 */
[----:B------:R-:W-:Y:S02]  /*3410*/  HADD2.F32 R227, -RZ, R112.H0_H0 ;  /* 0x20000070ffe37230 */ /* 0x000fe40000004100 */
[----:B------:R-:W-:Y:S01]  /*3420*/  FADD R154, R127, -R148 ;  /* 0x800000947f9a7221 */ /* 0x000fe20000000000 */
[----:B------:R-:W-:Y:S02]  /*3430*/  HADD2.F32 R221, -RZ, R71.H0_H0 ;  /* 0x20000047ffdd7230 */ /* 0x000fe40000004100 */
[----:B------:R-:W-:Y:S01]  /*3440*/  @P2 FADD R219, R219, 1 ;  /* 0x3f800000dbdb2421 */ /* 0x000fe20000000000 */
[----:B------:R-:W-:Y:S02]  /*3450*/  HADD2.F32 R223, -RZ, R119.H1_H1 ;  /* 0x30000077ffdf7230 */ /* 0x000fe40000004100 */
[----:B------:R-:W-:Y:S01]  /*3460*/  FMUL R126, R149, R126 ;  /* 0x0000007e957e7220 */ /* 0x000fe20000400000 */
[----:B------:R-:W-:Y:S01]  /*3470*/  FFMA R127, R152, R153, R155 ;  /* 0x00000099987f7223 */ /* 0x000fe2000000009b */
[----:B------:R-:W-:Y:S01]  /*3480*/  @P0 FMNMX R21, R21, |R27|, !PT ;  /* 0x4000001b15150209 */ /* 0x000fe20007800000 */
[----:B------:R-:W-:-:S02]  /*3490*/  HADD2.F32 R225, -RZ, R71.H1_H1 ;  /* 0x30000047ffe17230 */ /* 0x000fc40000004100 */
[----:B------:R-:W-:Y:S01]  /*34a0*/  @P2 FADD R227, R227, 1 ;  /* 0x3f800000e3e32421 */ /* 0x000fe20000000000 */
[----:B------:R-:W-:Y:S01]  /*34b0*/  FMUL R154, R149, R154 ;  /* 0x0000009a959a7220 */ /* 0x000fe20000400000 */
[----:B------:R-:W-:Y:S01]  /*34c0*/  @P2 FADD R223, R223, 1 ;  /* 0x3f800000dfdf2421 */ /* 0x000fe20000000000 */
[----:B------:R-:W-:Y:S01]  /*34d0*/  FMUL R170, R149, R170 ;  /* 0x000000aa95aa7220 */ /* 0x000fe20000400000 */
[----:B------:R-:W-:Y:S01]  /*34e0*/  FFMA R153, R126, R219, R221 ;  /* 0x000000db7e997223 */ /* 0x000fe200000000dd */
[----:B------:R-:W-:Y:S01]  /*34f0*/  @P0 FMNMX R21, R21, |R127|, !PT ;  /* 0x4000007f15150209 */ /* 0x000fe20007800000 */
[----:B------:R-:W-:Y:S01]  /*3500*/  FFMA R126, R154, R227, R229 ;  /* 0x000000e39a7e7223 */ /* 0x000fe200000000e5 */
[----:B------:R-:W-:Y:S02]  /*3510*/  HADD2.F32 R155, -RZ, R112.H1_H1 ;  /* 0x30000070ff9b7230 */ /* 0x000fe40000004100 */
[----:B------:R-:W-:Y:S01]  /*3520*/  FFMA R152, R170, R223, R225 ;  /* 0x000000dfaa987223 */ /* 0x000fe200000000e1 */
[----:B------:R-:W-:Y:S01]  /*3530*/  FADD R154, R171, -R148 ;  /* 0x80000094ab9a7221 */ /* 0x000fe20000000000 */
[----:B------:R-:W-:Y:S01]  /*3540*/  @P0 FMNMX R21, R21, |R153|, !PT ;  /* 0x4000009915150209 */ /* 0x000fe20007800000 */
[----:B------:R-:W-:-:S02]  /*3550*/  HADD2.F32 R169, -RZ, R64.H1_H1 ;  /* 0x30000040ffa97230 */ /* 0x000fc40000004100 */
[----:B------:R-:W-:Y:S01]  /*3560*/  @P2 FADD R155, R155, 1 ;  /* 0x3f8000009b9b2421 */ /* 0x000fe20000000000 */
[----:B------:R-:W-:Y:S02]  /*3570*/  HADD2.F32 R219, -RZ, R113.H0_H0 ;  /* 0x20000071ffdb7230 */ /* 0x000fe40000004100 */
[----:B------:R-:W-:Y:S01]  /*3580*/  FMUL R154, R149, R154 ;  /* 0x0000009a959a7220 */ /* 0x000fe20000400000 */
[----:B------:R-:W-:Y:S01]  /*3590*/  @P0 FMNMX R21, R21, |R152|, !PT ;  /* 0x4000009815150209 */ /* 0x000fe20007800000 */
[----:B------:R-:W-:Y:S02]  /*35a0*/  HADD2.F32 R227, -RZ, R114.H0_H0 ;  /* 0x20000072ffe37230 */ /* 0x000fe40000004100 */
[----:B------:R-:W-:Y:S01]  /*35b0*/  FADD R168, R129, -R148 ;  /* 0x8000009481a87221 */ /* 0x000fe20000000000 */
[----:B------:R-:W-:Y:S02]  /*35c0*/  HADD2.F32 R221, -RZ, R65.H0_H0 ;  /* 0x20000041ffdd7230 */ /* 0x000fe40000004100 */
[----:B------:R-:W-:Y:S01]  /*35d0*/  @P2 FADD R219, R219, 1 ;  /* 0x3f800000dbdb2421 */ /* 0x000fe20000000000 */
[----:B------:R-:W-:-:S02]  /*35e0*/  HADD2.F32 R223, -RZ, R113.H1_H1 ;  /* 0x30000071ffdf7230 */ /* 0x000fc40000004100 */
[----:B------:R-:W-:Y:S01]  /*35f0*/  FMUL R128, R149, R128 ;  /* 0x0000008095807220 */ /* 0x000fe20000400000 */
[----:B------:R-:W-:Y:S01]  /*3600*/  FFMA R155, R154, R155, R169 ;  /* 0x0000009b9a9b7223 */ /* 0x000fe200000000a9 */
[----:B------:R-:W-:Y:S01]  /*3610*/  @P0 FMNMX R21, R21, |R126|, !PT ;  /* 0x4000007e15150209 */ /* 0x000fe20007800000 */
[----:B------:R-:W-:Y:S02]  /*3620*/  HADD2.F32 R229, -RZ, R66.H0_H0 ;  /* 0x20000042ffe57230 */ /* 0x000fe40000004100 */
[----:B------:R-:W-:Y:S01]  /*3630*/  @P2 FADD R227, R227, 1 ;  /* 0x3f800000e3e32421 */ /* 0x000fe20000000000 */
[----:B------:R-:W-:Y:S02]  /*3640*/  HADD2.F32 R225, -RZ, R65.H1_H1 ;  /* 0x30000041ffe17230 */ /* 0x000fe40000004100 */
[----:B------:R-:W-:Y:S01]  /*3650*/  FMUL R168, R149, R168 ;  /* 0x000000a895a87220 */ /* 0x000fe20000400000 */
[----:B------:R-:W-:Y:S01]  /*3660*/  @P2 FADD R223, R223, 1 ;  /* 0x3f800000dfdf2421 */ /* 0x000fe20000000000 */
[----:B------:R-:W-:Y:S01]  /*3670*/  FMUL R172, R149, R172 ;  /* 0x000000ac95ac7220 */ /* 0x000fe20000400000 */
[----:B------:R-:W-:Y:S01]  /*3680*/  FFMA R154, R128, R219, R221 ;  /* 0x000000db809a7223 */ /* 0x000fe200000000dd */
[----:B------:R-:W-:Y:S01]  /*3690*/  @P0 FMNMX R21, R21, |R155|, !PT ;  /* 0x4000009b15150209 */ /* 0x000fe20007800000 */
[----:B------:R-:W-:Y:S01]  /*36a0*/  FFMA R128, R168, R227, R229 ;  /* 0x000000e3a8807223 */ /* 0x000fe200000000e5 */
[----:B------:R-:W-:-:S02]  /*36b0*/  HADD2.F32 R169, -RZ, R114.H1_H1 ;  /* 0x30000072ffa97230 */ /* 0x000fc40000004100 */
[----:B------:R-:W-:Y:S01]  /*36c0*/  FFMA R129, R172, R223, R225 ;  /* 0x000000dfac817223 */ /* 0x000fe200000000e1 */
[----:B------:R-:W-:Y:S01]  /*36d0*/  FADD R168, R173, -R148 ;  /* 0x80000094ada87221 */ /* 0x000fe20000000000 */
[----:B------:R-:W-:Y:S01]  /*36e0*/  @P0 FMNMX R21, R21, |R154|, !PT ;  /* 0x4000009a15150209 */ /* 0x000fe20007800000 */
[----:B------:R-:W-:Y:S02]  /*36f0*/  HADD2.F32 R171, -RZ, R66.H1_H1 ;  /* 0x30000042ffab7230 */ /* 0x000fe40000004100 */
[----:B------:R-:W-:Y:S01]  /*3700*/  @P2 FADD R169, R169, 1 ;  /* 0x3f800000a9a92421 */ /* 0x000fe20000000000 */
[----:B------:R-:W-:Y:S02]  /*3710*/  HADD2.F32 R219, -RZ, R115.H0_H0 ;  /* 0x20000073ffdb7230 */ /* 0x000fe40000004100 */
[----:B------:R-:W-:Y:S01]  /*3720*/  FMUL R168, R149, R168 ;  /* 0x000000a895a87220 */ /* 0x000fe20000400000 */
[----:B------:R-:W-:Y:S01]  /*3730*/  @P0 FMNMX R21, R21, |R129|, !PT ;  /* 0x4000008115150209 */ /* 0x000fe20007800000 */
[----:B------:R-:W-:-:S02]  /*3740*/  HADD2.F32 R227, -RZ, R108.H0_H0 ;  /* 0x2000006cffe37230 */ /* 0x000fc40000004100 */
[----:B------:R-:W-:Y:S01]  /*3750*/  FADD R170, R131, -R148 ;  /* 0x8000009483aa7221 */ /* 0x000fe20000000000 */
[----:B------:R-:W-:Y:S02]  /*3760*/  HADD2.F32 R221, -RZ, R67.H0_H0 ;  /* 0x20000043ffdd7230 */ /* 0x000fe40000004100 */
[----:B------:R-:W-:Y:S01]  /*3770*/  @P2 FADD R219, R219, 1 ;  /* 0x3f800000dbdb2421 */ /* 0x000fe20000000000 */
[----:B------:R-:W-:Y:S02]  /*3780*/  HADD2.F32 R223, -RZ, R115.H1_H1 ;  /* 0x30000073ffdf7230 */ /* 0x000fe40000004100 */
[----:B------:R-:W-:Y:S01]  /*3790*/  FMUL R130, R149, R130 ;  /* 0x0000008295827220 */ /* 0x000fe20000400000 */
[----:B------:R-:W-:Y:S01]  /*37a0*/  FFMA R169, R168, R169, R171 ;  /* 0x000000a9a8a97223 */ /* 0x000fe200000000ab */
[----:B------:R-:W-:Y:S01]  /*37b0*/  @P0 FMNMX R21, R21, |R128|, !PT ;  /* 0x4000008015150209 */ /* 0x000fe20007800000 */
[----:B------:R-:W-:Y:S02]  /*37c0*/  HADD2.F32 R229, -RZ, R60.H0_H0 ;  /* 0x2000003cffe57230 */ /* 0x000fe40000004100 */
[----:B------:R-:W-:Y:S01]  /*37d0*/  @P2 FADD R227, R227, 1 ;  /* 0x3f800000e3e32421 */ /* 0x000fe20000000000 */
[----:B------:R-:W-:-:S02]  /*37e0*/  HADD2.F32 R225, -RZ, R67.H1_H1 ;  /* 0x30000043ffe17230 */ /* 0x000fc40000004100 */
        /* <DEDUP_REMOVED lines=14> */
[----:B------:R-:W-:Y:S01]  /*38d0*/  HADD2.F32 R174, -RZ, R110.H0_H0 ;  /* 0x2000006effae7230 */ /* 0x000fe20000004100 */
[----:B------:R-:W-:Y:S01]  /*38e0*/  @P0 FMNMX R21, R21, |R131|, !PT ;  /* 0x4000008315150209 */ /* 0x000fe20007800000 */
[----:B------:R-:W-:Y:S01]  /*38f0*/  FADD R172, R133, -R148 ;  /* 0x8000009485ac7221 */ /* 0x000fe20000000000 */
[----:B------:R-:W-:Y:S02]  /*3900*/  HADD2.F32 R221, -RZ, R61.H0_H0 ;  /* 0x2000003dffdd7230 */ /* 0x000fe40000004100 */
[----:B------:R-:W-:Y:S01]  /*3910*/  @P2 FADD R219, R219, 1 ;  /* 0x3f800000dbdb2421 */ /* 0x000fe20000000000 */
[----:B------:R-:W-:-:S02]  /*3920*/  HADD2.F32 R223, -RZ, R109.H1_H1 ;  /* 0x3000006dffdf7230 */ /* 0x000fc40000004100 */
[----:B------:R-:W-:Y:S01]  /*3930*/  FMUL R132, R149, R132 ;  /* 0x0000008495847220 */ /* 0x000fe20000400000 */
[----:B------:R-:W-:Y:S01]  /*3940*/  FFMA R173, R170, R173, R171 ;  /* 0x000000adaaad7223 */ /* 0x000fe200000000ab */
[----:B------:R-:W-:Y:S01]  /*3950*/  @P0 FMNMX R21, R21, |R130|, !PT ;  /* 0x4000008215150209 */ /* 0x000fe20007800000 */
[----:B------:R-:W-:Y:S01]  /*3960*/  @P2 FADD R174, R174, 1 ;  /* 0x3f800000aeae2421 */ /* 0x000fe20000000000 */
[----:B------:R-:W-:Y:S01]  /*3970*/  FMUL R133, R149, R172 ;  /* 0x000000ac95857220 */ /* 0x000fe20000400000 */
[----:B------:R-:W-:Y:S02]  /*3980*/  HADD2.F32 R225, -RZ, R61.H1_H1 ;  /* 0x3000003dffe17230 */ /* 0x000fe40000004100 */
        /* <DEDUP_REMOVED lines=15> */
[----:B------:R-:W-:Y:S01]  /*3a80*/  FMUL R134, R149, R134 ;  /* 0x0000008695867220 */ /* 0x000fe20000400000 */
[----:B------:R-:W-:Y:S02]  /*3a90*/  HADD2.F32 R223, -RZ, R111.H1_H1 ;  /* 0x3000006fffdf7230 */ /* 0x000fe40000004100 */
[----:B------:R-:W-:Y:S01]  /*3aa0*/  @P2 FADD R219, R219, 1 ;  /* 0x3f800000dbdb2421 */ /* 0x000fe20000000000 */
[----:B------:R-:W-:Y:S01]  /*3ab0*/  FFMA R177, R132, R133, R175 ;  /* 0x0000008584b17223 */ /* 0x000fe200000000af */
[----:B------:R-:W-:Y:S01]  /*3ac0*/  @P0 FMNMX R21, R21, |R170|, !PT ;  /* 0x400000aa15150209 */ /* 0x000fe20007800000 */
[----:B------:R-:W-:Y:S02]  /*3ad0*/  HADD2.F32 R225, -RZ, R63.H1_H1 ;  /* 0x3000003fffe17230 */ /* 0x000fe40000004100 */
[----:B------:R-:W-:Y:S01]  /*3ae0*/  @P2 FADD R223, R223, 1 ;  /* 0x3f800000dfdf2421 */ /* 0x000fe20000000000 */
[----:B------:R-:W-:Y:S02]  /*3af0*/  HADD2.F32 R227, -RZ, R104.H0_H0 ;  /* 0x20000068ffe37230 */ /* 0x000fe40000004100 */
[----:B------:R-:W-:Y:S01]  /*3b00*/  FADD R174, R135, -R148 ;  /* 0x8000009487ae7221 */ /* 0x000fe20000000000 */
        /* <DEDUP_REMOVED lines=24> */
[----:B------:R-:W-:Y:S02]  /*3c90*/  HADD2.F32 R227, -RZ, R106.H0_H0 ;  /* 0x2000006affe37230 */ /* 0x000fe40000004100 */
[----:B------:R-:W-:Y:S01]  /*3ca0*/  FADD R134, R137, -R148 ;  /* 0x8000009489867221 */ /* 0x000fe20000000000 */
[----:B------:R-:W-:Y:S01]  /*3cb0*/  FMUL R180, R149, R180 ;  /* 0x000000b495b47220 */ /* 0x000fe20000400000 */
[----:B------:R-:W-:Y:S01]  /*3cc0*/  FFMA R178, R136, R219, R221 ;  /* 0x000000db88b27223 */ /* 0x000fe200000000dd */
[----:B------:R-:W-:Y:S01]  /*3cd0*/  @P0 FMNMX R21, R21, |R179|, !PT ;  /* 0x400000b315150209 */ /* 0x000fe20007800000 */
[----:B------:R-:W-:Y:S02]  /*3ce0*/  HADD2.F32 R229, -RZ, R58.H0_H0 ;  /* 0x2000003affe57230 */ /* 0x000fe40000004100 */
[----:B------:R-:W-:Y:S01]  /*3cf0*/  @P2 FADD R227, R227, 1 ;  /* 0x3f800000e3e32421 */ /* 0x000fe20000000000 */
[----:B------:R-:W-:-:S02]  /*3d00*/  HADD2.F32 R133, -RZ, R106.H1_H1 ;  /* 0x3000006aff857230 */ /* 0x000fc40000004100 */
[----:B------:R-:W-:Y:S01]  /*3d10*/  FMUL R134, R149, R134 ;  /* 0x0000008695867220 */ /* 0x000fe20000400000 */
[----:B------:R-:W-:Y:S01]  /*3d20*/  FFMA R137, R180, R223, R225 ;  /* 0x000000dfb4897223 */ /* 0x000fe200000000e1 */
[----:B------:R-:W-:Y:S01]  /*3d30*/  FADD R132, R181, -R148 ;  /* 0x80000094b5847221 */ /* 0x000fe20000000000 */
[----:B------:R-:W-:Y:S01]  /*3d40*/  @P0 FMNMX R21, R21, |R178|, !PT ;  /* 0x400000b215150209 */ /* 0x000fe20007800000 */
[----:B------:R-:W-:Y:S02]  /*3d50*/  HADD2.F32 R135, -RZ, R58.H1_H1 ;  /* 0x3000003aff877230 */ /* 0x000fe40000004100 */
[----:B------:R-:W-:Y:S01]  /*3d60*/  FFMA R136, R134, R227, R229 ;  /* 0x000000e386887223 */ /* 0x000fe200000000e5 */
[----:B------:R-:W-:Y:S02]  /*3d70*/  HADD2.F32 R219, -RZ, R107.H0_H0 ;  /* 0x2000006bffdb7230 */ /* 0x000fe40000004100 */
[----:B------:R-:W-:Y:S01]  /*3d80*/  @P2 FADD R133, R133, 1 ;  /* 0x3f80000085852421 */ /* 0x000fe20000000000 */
        /* <DEDUP_REMOVED lines=75> */
[--C-:B------:R-:W-:Y:S02]  /*4240*/  HADD2.F32 R219, -RZ, R97.reuse.H0_H0 ;  /* 0x20000061ffdb7230 */ /* 0x100fe40000004100 */
[----:B------:R-:W-:Y:S01]  /*4250*/  @P2 FADD R133, R133, 1 ;  /* 0x3f80000085852421 */ /* 0x000fe20000000000 */
[----:B------:R-:W-:Y:S01]  /*4260*/  FADD R132, R187, -R148 ;  /* 0x80000094bb847221 */ /* 0x000fe20000000000 */
[----:B------:R-:W-:Y:S01]  /*4270*/  FMUL R144, R149, R144 ;  /* 0x0000009095907220 */ /* 0x000fe20000400000 */
[----:B------:R-:W-:Y:S01]  /*4280*/  HADD2.F32 R227, -RZ, R98.H0_H0 ;  /* 0x20000062ffe37230 */ /* 0x000fe20000004100 */
[----:B------:R-:W-:Y:S01]  /*4290*/  @P0 FMNMX R21, R21, |R143|, !PT ;  /* 0x4000008f15150209 */ /* 0x000fe20007800000 */
[----:B------:R-:W-:-:S02]  /*42a0*/  HADD2.F32 R223, -RZ, R97.H1_H1 ;  /* 0x30000061ffdf7230 */ /* 0x000fc40000004100 */
[----:B------:R-:W-:Y:S01]  /*42b0*/  FADD R134, R145, -R148 ;  /* 0x8000009491867221 */ /* 0x000fe20000000000 */
[--C-:B------:R-:W-:Y:S02]  /*42c0*/  HADD2.F32 R221, -RZ, R49.reuse.H0_H0 ;  /* 0x20000031ffdd7230 */ /* 0x100fe40000004100 */
[----:B------:R-:W-:Y:S01]  /*42d0*/  @P2 FADD R219, R219, 1 ;  /* 0x3f800000dbdb2421 */ /* 0x000fe20000000000 */
[----:B------:R-:W-:Y:S01]  /*42e0*/  FMUL R132, R149, R132 ;  /* 0x0000008495847220 */ /* 0x000fe20000400000 */
[----:B------:R-:W-:Y:S01]  /*42f0*/  FFMA R187, R144, R133, R135 ;  /* 0x0000008590bb7223 */ /* 0x000fe20000000087 */
[----:B------:R-:W-:Y:S01]  /*4300*/  HADD2.F32 R229, -RZ, R50.H0_H0 ;  /* 0x20000032ffe57230 */ /* 0x000fe20000004100 */
[----:B------:R-:W-:Y:S01]  /*4310*/  @P0 FMNMX R21, R21, |R142|, !PT ;  /* 0x4000008e15150209 */ /* 0x000fe20007800000 */
[----:B------:R-:W-:Y:S02]  /*4320*/  HADD2.F32 R225, -RZ, R49.H1_H1 ;  /* 0x30000031ffe17230 */ /* 0x000fe40000004100 */
[----:B------:R-:W-:Y:S01]  /*4330*/  @P2 FADD R227, R227, 1 ;  /* 0x3f800000e3e32421 */ /* 0x000fe20000000000 */
        /* <DEDUP_REMOVED lines=8> */
[--C-:B------:R-:W-:Y:S02]  /*43c0*/  HADD2.F32 R219, -RZ, R99.reuse.H0_H0 ;  /* 0x20000063ffdb7230 */ /* 0x100fe40000004100 */
[--C-:B------:R-:W-:Y:S01]  /*43d0*/  FADD R146, R146, -R148.reuse ;  /* 0x8000009492927221 */ /* 0x100fe20000000000 */
[----:B------:R-:W-:Y:S02]  /*43e0*/  HADD2.F32 R227, -RZ, R92.H0_H0 ;  /* 0x2000005cffe37230 */ /* 0x000fe40000004100 */
[--C-:B------:R-:W-:Y:S01]  /*43f0*/  FADD R132, R189, -R148.reuse ;  /* 0x80000094bd847221 */ /* 0x100fe20000000000 */
[----:B------:R-:W-:Y:S02]  /*4400*/  HADD2.F32 R223, -RZ, R99.H1_H1 ;  /* 0x30000063ffdf7230 */ /* 0x000fe40000004100 */
[--C-:B------:R-:W-:Y:S01]  /*4410*/  FADD R134, R147, -R148.reuse ;  /* 0x8000009493867221 */ /* 0x100fe20000000000 */
[----:B------:R-:W-:Y:S01]  /*4420*/  FADD R190, R190, -R148 ;  /* 0x80000094bebe7221 */ /* 0x000fe20000000000 */
[----:B------:R-:W-:Y:S01]  /*4430*/  @P0 FMNMX R21, R21, |R186|, !PT ;  /* 0x400000ba15150209 */ /* 0x000fe20007800000 */
[----:B------:R-:W-:-:S02]  /*4440*/  HADD2.F32 R135, -RZ, R50.H1_H1 ;  /* 0x30000032ff877230 */ /* 0x000fc40000004100 */
[----:B------:R-:W-:Y:S01]  /*4450*/  @P2 FADD R133, R133, 1 ;  /* 0x3f80000085852421 */ /* 0x000fe20000000000 */
[--C-:B------:R-:W-:Y:S02]  /*4460*/  HADD2.F32 R221, -RZ, R51.reuse.H0_H0 ;  /* 0x20000033ffdd7230 */ /* 0x100fe40000004100 */
[----:B------:R-:W-:Y:S01]  /*4470*/  @P2 FADD R219, R219, 1 ;  /* 0x3f800000dbdb2421 */ /* 0x000fe20000000000 */
[----:B------:R-:W-:Y:S02]  /*4480*/  HADD2.F32 R229, -RZ, R44.H0_H0 ;  /* 0x2000002cffe57230 */ /* 0x000fe40000004100 */
[C---:B------:R-:W-:Y:S01]  /*4490*/  FMUL R146, R149.reuse, R146 ;  /* 0x0000009295927220 */ /* 0x040fe20000400000 */
[----:B------:R-:W-:Y:S01]  /*44a0*/  FMUL R132, R149, R132 ;  /* 0x0000008495847220 */ /* 0x000fe20000400000 */
[----:B------:R-:W-:Y:S02]  /*44b0*/  HADD2.F32 R225, -RZ, R51.H1_H1 ;  /* 0x30000033ffe17230 */ /* 0x000fe40000004100 */
[----:B------:R-:W-:Y:S01]  /*44c0*/  @P2 FADD R227, R227, 1 ;  /* 0x3f800000e3e32421 */ /* 0x000fe20000000000 */
[----:B------:R-:W-:Y:S01]  /*44d0*/  FMUL R134, R149, R134 ;  /* 0x0000008695867220 */ /* 0x000fe20000400000 */
[----:B------:R-:W-:Y:S01]  /*44e0*/  @P2 FADD R223, R223, 1 ;  /* 0x3f800000dfdf2421 */ /* 0x000fe20000000000 */
[----:B------:R-:W-:Y:S01]  /*44f0*/  FMUL R190, R149, R190 ;  /* 0x000000be95be7220 */ /* 0x000fe20000400000 */
[----:B------:R-:W-:Y:S01]  /*4500*/  @P0 FMNMX R21, R21, |R144|, !PT ;  /* 0x4000009015150209 */ /* 0x000fe20007800000 */
[----:B------:R-:W-:Y:S01]  /*4510*/  FFMA R189, R146, R133, R135 ;  /* 0x0000008592bd7223 */ /* 0x000fe20000000087 */
[----:B------:R-:W-:Y:S01]  /*4520*/  FFMA R188, R132, R219, R221 ;  /* 0x000000db84bc7223 */ /* 0x000fe200000000dd */
[----:B------:R-:W-:Y:S01]  /*4530*/  FFMA R146, R134, R227, R229 ;  /* 0x000000e386927223 */ /* 0x000fe200000000e5 */
[----:B------:R-:W-:-:S02]  /*4540*/  HADD2.F32 R133, -RZ, R92.H1_H1 ;  /* 0x3000005cff857230 */ /* 0x000fc40000004100 */
[----:B------:R-:W-:Y:S01]  /*4550*/  FFMA R147, R190, R223, R225 ;  /* 0x000000dfbe937223 */ /* 0x000fe200000000e1 */
[--C-:B------:R-:W-:Y:S02]  /*4560*/  HADD2.F32 R219, -RZ, R93.reuse.H0_H0 ;  /* 0x2000005dffdb7230 */ /* 0x100fe40000004100 */
[--C-:B------:R-:W-:Y:S01]  /*4570*/  FADD R132, R191, -R148.reuse ;  /* 0x80000094bf847221 */ /* 0x100fe20000000000 */
[----:B------:R-:W-:Y:S02]  /*4580*/  HADD2.F32 R227, -RZ, R94.H0_H0 ;  /* 0x2000005effe37230 */ /* 0x000fe40000004100 */
[--C-:B------:R-:W-:Y:S01]  /*4590*/  FADD R192, R192, -R148.reuse ;  /* 0x80000094c0c07221 */ /* 0x100fe20000000000 */
[----:B------:R-:W-:Y:S01]  /*45a0*/  @P0 FMNMX R21, R21, |R145|, !PT ;  /* 0x4000009115150209 */ /* 0x000fe20007800000 */
[----:B------:R-:W-:Y:S02]  /*45b0*/  HADD2.F32 R223, -RZ, R93.H1_H1 ;  /* 0x3000005dffdf7230 */ /* 0x000fe40000004100 */
[--C-:B------:R-:W-:Y:S01]  /*45c0*/  FADD R194, R194, -R148.reuse ;  /* 0x80000094c2c27221 */ /* 0x100fe20000000000 */
[----:B------:R-:W-:Y:S01]  /*45d0*/  FADD R134, R193, -R148 ;  /* 0x80000094c1867221 */ /* 0x000fe20000000000 */
[----:B------:R-:W-:-:S02]  /*45e0*/  HADD2.F32 R135, -RZ, R44.H1_H1 ;  /* 0x3000002cff877230 */ /* 0x000fc40000004100 */
[----:B------:R-:W-:Y:S01]  /*45f0*/  @P2 FADD R133, R133, 1 ;  /* 0x3f80000085852421 */ /* 0x000fe20000000000 */
[--C-:B------:R-:W-:Y:S02]  /*4600*/  HADD2.F32 R221, -RZ, R45.reuse.H0_H0 ;  /* 0x2000002dffdd7230 */ /* 0x100fe40000004100 */
[----:B------:R-:W-:Y:S01]  /*4610*/  @P2 FADD R219, R219, 1 ;  /* 0x3f800000dbdb2421 */ /* 0x000fe20000000000 */
[----:B------:R-:W-:Y:S02]  /*4620*/  HADD2.F32 R229, -RZ, R46.H0_H0 ;  /* 0x2000002effe57230 */ /* 0x000fe40000004100 */
[C---:B------:R-:W-:Y:S01]  /*4630*/  FMUL R132, R149.reuse, R132 ;  /* 0x0000008495847220 */ /* 0x040fe20000400000 */
[----:B------:R-:W-:Y:S01]  /*4640*/  FMUL R192, R149, R192 ;  /* 0x000000c095c07220 */ /* 0x000fe20000400000 */
[----:B------:R-:W-:Y:S01]  /*4650*/  @P0 FMNMX R21, R21, |R189|, !PT ;  /* 0x400000bd15150209 */ /* 0x000fe20007800000 */
[----:B------:R-:W-:Y:S02]  /*4660*/  HADD2.F32 R225, -RZ, R45.H1_H1 ;  /* 0x3000002dffe17230 */ /* 0x000fe40000004100 */
[----:B------:R-:W-:Y:S01]  /*4670*/  @P2 FADD R227, R227, 1 ;  /* 0x3f800000e3e32421 */ /* 0x000fe20000000000 */
[----:B------:R-:W-:Y:S01]  /*4680*/  FMUL R194, R149, R194 ;  /* 0x000000c295c27220 */ /* 0x000fe20000400000 */
[----:B------:R-:W-:Y:S01]  /*4690*/  @P2 FADD R223, R223, 1 ;  /* 0x3f800000dfdf2421 */ /* 0x000fe20000000000 */
[----:B------:R-:W-:Y:S01]  /*46a0*/  FMUL R134, R149, R134 ;  /* 0x0000008695867220 */ /* 0x000fe20000400000 */
[----:B------:R-:W-:Y:S01]  /*46b0*/  FFMA R193, R132, R133, R135 ;  /* 0x0000008584c17223 */ /* 0x000fe20000000087 */
[----:B------:R-:W-:Y:S01]  /*46c0*/  FFMA R192, R192, R219, R221 ;  /* 0x000000dbc0c07223 */ /* 0x000fe200000000dd */
[----:B------:R-:W-:Y:S01]  /*46d0*/  @P0 FMNMX R21, R21, |R188|, !PT ;  /* 0x400000bc15150209 */ /* 0x000fe20007800000 */
[----:B------:R-:W-:Y:S01]  /*46e0*/  FFMA R190, R194, R227, R229 ;  /* 0x000000e3c2be7223 */ /* 0x000fe200000000e5 */
[----:B------:R-:W-:-:S02]  /*46f0*/  HADD2.F32 R133, -RZ, R94.H1_H1 ;  /* 0x3000005eff857230 */ /* 0x000fc40000004100 */
[----:B------:R-:W-:Y:S01]  /*4700*/  FFMA R191, R134, R223, R225 ;  /* 0x000000df86bf7223 */ /* 0x000fe200000000e1 */
[----:B------:R-:W-:Y:S02]  /*4710*/  HADD2.F32 R219, -RZ, R95.H0_H0 ;  /* 0x2000005fffdb7230 */ /* 0x000fe40000004100 */
[--C-:B------:R-:W-:Y:S01]  /*4720*/  FADD R132, R195, -R148.reuse ;  /* 0x80000094c3847221 */ /* 0x100fe20000000000 */
[----:B------:R-:W-:Y:S02]  /*4730*/  HADD2.F32 R227, -RZ, R88.H0_H0 ;  /* 0x20000058ffe37230 */ /* 0x000fe40000004100 */
[--C-:B------:R-:W-:Y:S01]  /*4740*/  FADD R196, R196, -R148.reuse ;  /* 0x80000094c4c47221 */ /* 0x100fe20000000000 */
[----:B------:R-:W-:Y:S01]  /*4750*/  FADD R134, R197, -R148 ;  /* 0x80000094c5867221 */ /* 0x000fe20000000000 */
[----:B------:R-:W-:Y:S01]  /*4760*/  @P0 FMNMX R21, R21, |R147|, !PT ;  /* 0x4000009315150209 */ /* 0x000fe20007800000 */
[----:B------:R-:W-:Y:S02]  /*4770*/  HADD2.F32 R135, -RZ, R46.H1_H1 ;  /* 0x3000002eff877230 */ /* 0x000fe40000004100 */
[----:B------:R-:W-:Y:S01]  /*4780*/  @P2 FADD R133, R133, 1 ;  /* 0x3f80000085852421 */ /* 0x000fe20000000000 */
[----:B------:R-:W-:-:S02]  /*4790*/  HADD2.F32 R221, -RZ, R47.H0_H0 ;  /* 0x2000002fffdd7230 */ /* 0x000fc40000004100 */
[----:B------:R-:W-:Y:S01]  /*47a0*/  @P2 FADD R219, R219, 1 ;  /* 0x3f800000dbdb2421 */ /* 0x000fe20000000000 */
[----:B------:R-:W-:Y:S02]  /*47b0*/  HADD2.F32 R223, -RZ, R95.H1_H1 ;  /* 0x3000005fffdf7230 */ /* 0x000fe40000004100 */
[C---:B------:R-:W-:Y:S01]  /*47c0*/  FMUL R132, R149.reuse, R132 ;  /* 0x0000008495847220 */ /* 0x040fe20000400000 */
[----:B------:R-:W-:Y:S02]  /*47d0*/  HADD2.F32 R229, -RZ, R40.H0_H0 ;  /* 0x20000028ffe57230 */ /* 0x000fe40000004100 */
[----:B------:R-:W-:Y:S01]  /*47e0*/  FMUL R196, R149, R196 ;  /* 0x000000c495c47220 */ /* 0x000fe20000400000 */
[----:B------:R-:W-:Y:S01]  /*47f0*/  @P2 FADD R227, R227, 1 ;  /* 0x3f800000e3e32421 */ /* 0x000fe20000000000 */
[----:B------:R-:W-:Y:S01]  /*4800*/  FADD R198, R198, -R148 ;  /* 0x80000094c6c67221 */ /* 0x000fe20000000000 */
[----:B------:R-:W-:Y:S01]  /*4810*/  FMUL R134, R149, R134 ;  /* 0x0000008695867220 */ /* 0x000fe20000400000 */
[----:B------:R-:W-:Y:S01]  /*4820*/  @P0 FMNMX R21, R21, |R146|, !PT ;  /* 0x4000009215150209 */ /* 0x000fe20007800000 */
[----:B------:R-:W-:-:S02]  /*4830*/  HADD2.F32 R225, -RZ, R47.H1_H1 ;  /* 0x3000002fffe17230 */ /* 0x000fc40000004100 */
[----:B------:R-:W-:Y:S01]  /*4840*/  FFMA R197, R132, R133, R135 ;  /* 0x0000008584c57223 */ /* 0x000fe20000000087 */
[----:B------:R-:W-:Y:S01]  /*4850*/  FFMA R196, R196, R219, R221 ;  /* 0x000000dbc4c47223 */ /* 0x000fe200000000dd */
[----:B------:R-:W-:Y:S01]  /*4860*/  @P2 FADD R223, R223, 1 ;  /* 0x3f800000dfdf2421 */ /* 0x000fe20000000000 */
[----:B------:R-:W-:Y:S01]  /*4870*/  FMUL R198, R149, R198 ;  /* 0x000000c695c67220 */ /* 0x000fe20000400000 */
[----:B------:R-:W-:Y:S01]  /*4880*/  FFMA R194, R134, R227, R229 ;  /* 0x000000e386c27223 */ /* 0x000fe200000000e5 */
[----:B------:R-:W-:Y:S02]  /*4890*/  HADD2.F32 R133, -RZ, R88.H1_H1 ;  /* 0x30000058ff857230 */ /* 0x000fe40000004100 */
[--C-:B------:R-:W-:Y:S01]  /*48a0*/  FADD R132, R199, -R148.reuse ;  /* 0x80000094c7847221 */ /* 0x100fe20000000000 */
[----:B------:R-:W-:Y:S02]  /*48b0*/  HADD2.F32 R219, -RZ, R89.H0_H0 ;  /* 0x20000059ffdb7230 */ /* 0x000fe40000004100 */
[--C-:B------:R-:W-:Y:S01]  /*48c0*/  FADD R200, R200, -R148.reuse ;  /* 0x80000094c8c87221 */ /* 0x100fe20000000000 */
[----:B------:R-:W-:Y:S01]  /*48d0*/  HADD2.F32 R227, -RZ, R90.H0_H0 ;  /* 0x2000005affe37230 */ /* 0x000fe20000004100 */
[----:B------:R-:W-:Y:S01]  /*48e0*/  @P0 FMNMX R21, R21, |R193|, !PT ;  /* 0x400000c115150209 */ /* 0x000fe20007800000 */
[----:B------:R-:W-:Y:S01]  /*48f0*/  FADD R134, R201, -R148 ;  /* 0x80000094c9867221 */ /* 0x000fe20000000000 */
[----:B------:R-:W-:Y:S01]  /*4900*/  FFMA R195, R198, R223, R225 ;  /* 0x000000dfc6c37223 */ /* 0x000fe200000000e1 */
[----:B------:R-:W-:-:S02]  /*4910*/  HADD2.F32 R135, -RZ, R40.H1_H1 ;  /* 0x30000028ff877230 */ /* 0x000fc40000004100 */
[----:B------:R-:W-:Y:S01]  /*4920*/  @P2 FADD R133, R133, 1 ;  /* 0x3f80000085852421 */ /* 0x000fe20000000000 */
[----:B------:R-:W-:Y:S02]  /*4930*/  HADD2.F32 R221, -RZ, R41.H0_H0 ;  /* 0x20000029ffdd7230 */ /* 0x000fe40000004100 */
[----:B------:R-:W-:Y:S01]  /*4940*/  @P2 FADD R219, R219, 1 ;  /* 0x3f800000dbdb2421 */ /* 0x000fe20000000000 */
[----:B------:R-:W-:Y:S02]  /*4950*/  HADD2.F32 R223, -RZ, R89.H1_H1 ;  /* 0x30000059ffdf7230 */ /* 0x000fe40000004100 */
[C---:B------:R-:W-:Y:S01]  /*4960*/  FMUL R132, R149.reuse, R132 ;  /* 0x0000008495847220 */ /* 0x040fe20000400000 */
[----:B------:R-:W-:Y:S02]  /*4970*/  HADD2.F32 R229, -RZ, R42.H0_H0 ;  /* 0x2000002affe57230 */ /* 0x000fe40000004100 */
[----:B------:R-:W-:Y:S01]  /*4980*/  FMUL R200, R149, R200 ;  /* 0x000000c895c87220 */ /* 0x000fe20000400000 */
[----:B------:R-:W-:Y:S01]  /*4990*/  @P0 FMNMX R21, R21, |R192|, !PT ;  /* 0x400000c015150209 */ /* 0x000fe20007800000 */
[----:B------:R-:W-:Y:S01]  /*49a0*/  @P2 FADD R227, R227, 1 ;  /* 0x3f800000e3e32421 */ /* 0x000fe20000000000 */
[----:B------:R-:W-:Y:S01]  /*49b0*/  FADD R202, R202, -R148 ;  /* 0x80000094caca7221 */ /* 0x000fe20000000000 */
[----:B------:R-:W-:Y:S01]  /*49c0*/  FMUL R134, R149, R134 ;  /* 0x0000008695867220 */ /* 0x000fe20000400000 */
[----:B------:R-:W-:-:S02]  /*49d0*/  HADD2.F32 R225, -RZ, R41.H1_H1 ;  /* 0x30000029ffe17230 */ /* 0x000fc40000004100 */
[----:B------:R-:W-:Y:S01]  /*49e0*/  FFMA R199, R132, R133, R135 ;  /* 0x0000008584c77223 */ /* 0x000fe20000000087 */
[----:B------:R-:W-:Y:S01]  /*49f0*/  FFMA R201, R200, R219, R221 ;  /* 0x000000dbc8c97223 */ /* 0x000fe200000000dd */
[----:B------:R-:W-:Y:S01]  /*4a00*/  @P0 FMNMX R21, R21, |R191|, !PT ;  /* 0x400000bf15150209 */ /* 0x000fe20007800000 */
[----:B------:R-:W-:Y:S01]  /*4a10*/  @P2 FADD R223, R223, 1 ;  /* 0x3f800000dfdf2421 */ /* 0x000fe20000000000 */
[----:B------:R-:W-:Y:S01]  /*4a20*/  FMUL R202, R149, R202 ;  /* 0x000000ca95ca7220 */ /* 0x000fe20000400000 */
[----:B------:R-:W-:Y:S01]  /*4a30*/  FFMA R200, R134, R227, R229 ;  /* 0x000000e386c87223 */ /* 0x000fe200000000e5 */
[----:B------:R-:W-:Y:S02]  /*4a40*/  HADD2.F32 R133, -RZ, R90.H1_H1 ;  /* 0x3000005aff857230 */ /* 0x000fe40000004100 */
[--C-:B------:R-:W-:Y:S01]  /*4a50*/  FADD R132, R203, -R148.reuse ;  /* 0x80000094cb847221 */ /* 0x100fe20000000000 */
[--C-:B------:R-:W-:Y:S02]  /*4a60*/  HADD2.F32 R134, -RZ, R91.reuse.H0_H0 ;  /* 0x2000005bff867230 */ /* 0x100fe40000004100 */
[----:B------:R-:W-:Y:S01]  /*4a70*/  FADD R204, R204, -R148 ;  /* 0x80000094cccc7221 */ /* 0x000fe20000000000 */
[----:B------:R-:W-:-:S02]  /*4a80*/  HADD2.F32 R219, -RZ, R91.H1_H1 ;  /* 0x3000005bffdb7230 */ /* 0x000fc40000004100 */
[----:B------:R-:W-:Y:S01]  /*4a90*/  FADD R218, R205, -R148 ;  /* 0x80000094cdda7221 */ /* 0x000fe20000000000 */
[----:B------:R-:W-:Y:S01]  /*4aa0*/  @P0 FMNMX R21, R21, |R190|, !PT ;  /* 0x400000be15150209 */ /* 0x000fe20007800000 */
[----:B------:R-:W-:Y:S01]  /*4ab0*/  FFMA R198, R202, R223, R225 ;  /* 0x000000dfcac67223 */ /* 0x000fe200000000e1 */
[----:B------:R-:W-:Y:S02]  /*4ac0*/  HADD2.F32 R135, -RZ, R42.H1_H1 ;  /* 0x3000002aff877230 */ /* 0x000fe40000004100 */
[----:B------:R-:W-:Y:S01]  /*4ad0*/  @P2 FADD R133, R133, 1 ;  /* 0x3f80000085852421 */ /* 0x000fe20000000000 */
[--C-:B------:R-:W-:Y:S02]  /*4ae0*/  HADD2.F32 R202, -RZ, R43.reuse.H0_H0 ;  /* 0x2000002bffca7230 */ /* 0x100fe40000004100 */
[C---:B------:R-:W-:Y:S01]  /*4af0*/  FMUL R132, R149.reuse, R132 ;  /* 0x0000008495847220 */ /* 0x040fe20000400000 */
        /* <DEDUP_REMOVED lines=8> */
[----:B------:R-:W-:-:S02]  /*4b80*/  HADD2.F32 R133, -RZ, R84.H0_H0 ;  /* 0x20000054ff857230 */ /* 0x000fc40000004100 */
[----:B------:R-:W-:Y:S01]  /*4b90*/  FFMA R202, R218, R219, R221 ;  /* 0x000000dbdaca7223 */ /* 0x000fe200000000dd */
[----:B------:R-:W-:Y:S02]  /*4ba0*/  HADD2.F32 R205, -RZ, R84.H1_H1 ;  /* 0x30000054ffcd7230 */ /* 0x000fe40000004100 */
[--C-:B------:R-:W-:Y:S01]  /*4bb0*/  FADD R206, R206, -R148.reuse ;  /* 0x80000094cece7221 */ /* 0x100fe20000000000 */
[----:B------:R-:W-:Y:S01]  /*4bc0*/  @P0 FMNMX R21, R21, |R196|, !PT ;  /* 0x400000c415150209 */ /* 0x000fe20007800000 */
[----:B------:R-:W-:Y:S02]  /*4bd0*/  HADD2.F32 R221, -RZ, R85.H0_H0 ;  /* 0x20000055ffdd7230 */ /* 0x000fe40000004100 */
[--C-:B------:R-:W-:Y:S01]  /*4be0*/  FADD R156, R156, -R148.reuse ;  /* 0x800000949c9c7221 */ /* 0x100fe20000000000 */
[----:B------:R-:W-:Y:S01]  /*4bf0*/  FADD R132, R207, -R148 ;  /* 0x80000094cf847221 */ /* 0x000fe20000000000 */
[--C-:B------:R-:W-:Y:S02]  /*4c00*/  HADD2.F32 R135, -RZ, R36.reuse.H0_H0 ;  /* 0x20000024ff877230 */ /* 0x100fe40000004100 */
[----:B------:R-:W-:Y:S01]  /*4c10*/  @P2 FADD R133, R133, 1 ;  /* 0x3f80000085852421 */ /* 0x000fe20000000000 */
[----:B------:R-:W-:-:S02]  /*4c20*/  HADD2.F32 R219, -RZ, R36.H1_H1 ;  /* 0x30000024ffdb7230 */ /* 0x000fc40000004100 */
[----:B------:R-:W-:Y:S01]  /*4c30*/  FMUL R206, R149, R206 ;  /* 0x000000ce95ce7220 */ /* 0x000fe20000400000 */
[----:B------:R-:W-:Y:S01]  /*4c40*/  @P0 FMNMX R21, R21, |R195|, !PT ;  /* 0x400000c315150209 */ /* 0x000fe20007800000 */
[----:B------:R-:W-:Y:S02]  /*4c50*/  HADD2.F32 R223, -RZ, R37.H0_H0 ;  /* 0x20000025ffdf7230 */ /* 0x000fe40000004100 */
[----:B------:R-:W-:Y:S01]  /*4c60*/  @P2 FADD R205, R205, 1 ;  /* 0x3f800000cdcd2421 */ /* 0x000fe20000000000 */
[----:B------:R-:W-:Y:S01]  /*4c70*/  FMUL R156, R149, R156 ;  /* 0x0000009c959c7220 */ /* 0x000fe20000400000 */
[----:B------:R-:W-:Y:S01]  /*4c80*/  @P2 FADD R221, R221, 1 ;  /* 0x3f800000dddd2421 */ /* 0x000fe20000000000 */
[----:B------:R-:W-:Y:S01]  /*4c90*/  FMUL R132, R149, R132 ;  /* 0x0000008495847220 */ /* 0x000fe20000400000 */
[----:B------:R-:W-:Y:S01]  /*4ca0*/  FFMA R207, R206, R133, R135 ;  /* 0x00000085cecf7223 */ /* 0x000fe20000000087 */
[----:B------:R-:W-:Y:S01]  /*4cb0*/  @P0 FMNMX R21, R21, |R194|, !PT ;  /* 0x400000c215150209 */ /* 0x000fe20007800000 */
[----:B------:R-:W-:-:S02]  /*4cc0*/  HADD2.F32 R225, -RZ, R85.H1_H1 ;  /* 0x30000055ffe17230 */ /* 0x000fc40000004100 */
[----:B------:R-:W-:Y:S01]  /*4cd0*/  FFMA R206, R156, R205, R219 ;  /* 0x000000cd9cce7223 */ /* 0x000fe200000000db */
[--C-:B------:R-:W-:Y:S01]  /*4ce0*/  FADD R208, R208, -R148.reuse ;  /* 0x80000094d0d07221 */ /* 0x100fe20000000000 */
[----:B------:R-:W-:Y:S01]  /*4cf0*/  FFMA R205, R132, R221, R223 ;  /* 0x000000dd84cd7223 */ /* 0x000fe200000000df */
[----:B------:R-:W-:Y:S02]  /*4d00*/  HADD2.F32 R133, -RZ, R86.H0_H0 ;  /* 0x20000056ff857230 */ /* 0x000fe40000004100 */
[----:B------:R-:W-:Y:S01]  /*4d10*/  FADD R132, R157, -R148 ;  /* 0x800000949d847221 */ /* 0x000fe20000000000 */
[----:B------:R-:W-:Y:S01]  /*4d20*/  @P0 FMNMX R21, R21, |R199|, !PT ;  /* 0x400000c715150209 */ /* 0x000fe20007800000 */
[----:B------:R-:W-:Y:S02]  /*4d30*/  HADD2.F32 R227, -RZ, R37.H1_H1 ;  /* 0x30000025ffe37230 */ /* 0x000fe40000004100 */
[----:B------:R-:W-:Y:S01]  /*4d40*/  @P2 FADD R225, R225, 1 ;  /* 0x3f800000e1e12421 */ /* 0x000fe20000000000 */
[----:B------:R-:W-:Y:S01]  /*4d50*/  FMUL R208, R149, R208 ;  /* 0x000000d095d07220 */ /* 0x000fe20000400000 */
[----:B------:R-:W-:-:S02]  /*4d60*/  HADD2.F32 R135, -RZ, R38.H0_H0 ;  /* 0x20000026ff877230 */ /* 0x000fc40000004100 */
[----:B------:R-:W-:Y:S01]  /*4d70*/  @P2 FADD R133, R133, 1 ;  /* 0x3f80000085852421 */ /* 0x000fe20000000000 */
[----:B------:R-:W-:Y:S02]  /*4d80*/  HADD2.F32 R219, -RZ, R86.H1_H1 ;  /* 0x30000056ffdb7230 */ /* 0x000fe40000004100 */
[--C-:B------:R-:W-:Y:S01]  /*4d90*/  FADD R158, R158, -R148.reuse ;  /* 0x800000949e9e7221 */ /* 0x100fe20000000000 */
[----:B------:R-:W-:Y:S01]  /*4da0*/  FMUL R132, R149, R132 ;  /* 0x0000008495847220 */ /* 0x000fe20000400000 */
[----:B------:R-:W-:Y:S01]  /*4db0*/  @P0 FMNMX R21, R21, |R201|, !PT ;  /* 0x400000c915150209 */ /* 0x000fe20007800000 */
[----:B------:R-:W-:Y:S01]  /*4dc0*/  FFMA R156, R208, R225, R227 ;  /* 0x000000e1d09c7223 */ /* 0x000fe200000000e3 */
[----:B------:R-:W-:Y:S02]  /*4dd0*/  HADD2.F32 R221, -RZ, R38.H1_H1 ;  /* 0x30000026ffdd7230 */ /* 0x000fe40000004100 */
[----:B------:R-:W-:Y:S01]  /*4de0*/  @P2 FADD R219, R219, 1 ;  /* 0x3f800000dbdb2421 */ /* 0x000fe20000000000 */
[----:B------:R-:W-:Y:S01]  /*4df0*/  FMUL R158, R149, R158 ;  /* 0x0000009e959e7220 */ /* 0x000fe20000400000 */
[----:B------:R-:W-:Y:S01]  /*4e00*/  FFMA R208, R132, R133, R135 ;  /* 0x0000008584d07223 */ /* 0x000fe20000000087 */
[----:B------:R-:W-:Y:S01]  /*4e10*/  HADD2.F32 R133, -RZ, R87.H1_H1 ;  /* 0x30000057ff857230 */ /* 0x000fe20000004100 */
[----:B------:R-:W-:Y:S01]  /*4e20*/  @P0 FMNMX R21, R21, |R198|, !PT ;  /* 0x400000c615150209 */ /* 0x000fe20007800000 */
[----:B------:R-:W-:Y:S01]  /*4e30*/  FADD R132, R159, -R148 ;  /* 0x800000949f847221 */ /* 0x000fe20000000000 */
[----:B------:R-:W-:Y:S01]  /*4e40*/  FFMA R158, R158, R219, R221 ;  /* 0x000000db9e9e7223 */ /* 0x000fe200000000dd */
[----:B------:R-:W-:-:S02]  /*4e50*/  HADD2.F32 R135, -RZ, R39.H1_H1 ;  /* 0x30000027ff877230 */ /* 0x000fc40000004100 */
[--C-:B------:R-:W-:Y:S01]  /*4e60*/  FADD R210, R210, -R148.reuse ;  /* 0x80000094d2d27221 */ /* 0x100fe20000000000 */
[----:B------:R-:W-:Y:S01]  /*4e70*/  HADD2.F32 R219, -RZ, R80.H1_H1 ;  /* 0x30000050ffdb7230 */ /* 0x000fe20000004100 */
[----:B------:R-:W-:Y:S01]  /*4e80*/  @P0 FMNMX R21, R21, |R200|, !PT ;  /* 0x400000c815150209 */ /* 0x000fe20007800000 */
[----:B------:R-:W-:Y:S02]  /*4e90*/  HADD2.F32 R223, -RZ, R87.H0_H0 ;  /* 0x20000057ffdf7230 */ /* 0x000fe40000004100 */
[----:B------:R-:W-:Y:S01]  /*4ea0*/  @P2 FADD R133, R133, 1 ;  /* 0x3f80000085852421 */ /* 0x000fe20000000000 */
[--C-:B------:R-:W-:Y:S01]  /*4eb0*/  FADD R220, R211, -R148.reuse ;  /* 0x80000094d3dc7221 */ /* 0x100fe20000000000 */
[----:B------:R-:W-:Y:S01]  /*4ec0*/  FMUL R132, R149, R132 ;  /* 0x0000008495847220 */ /* 0x000fe20000400000 */
[----:B------:R-:W-:Y:S01]  /*4ed0*/  FADD R134, R209, -R148 ;  /* 0x80000094d1867221 */ /* 0x000fe20000000000 */
[----:B------:R-:W-:Y:S02]  /*4ee0*/  HADD2.F32 R221, -RZ, R32.H1_H1 ;  /* 0x30000020ffdd7230 */ /* 0x000fe40000004100 */
[----:B------:R-:W-:Y:S01]  /*4ef0*/  FMUL R209, R149, R210 ;  /* 0x000000d295d17220 */ /* 0x000fe20000400000 */
[----:B------:R-:W-:Y:S01]  /*4f00*/  @P0 FMNMX R21, R21, |R204|, !PT ;  /* 0x400000cc15150209 */ /* 0x000fe20007800000 */
[----:B------:R-:W-:-:S02]  /*4f10*/  HADD2.F32 R225, -RZ, R39.H0_H0 ;  /* 0x20000027ffe17230 */ /* 0x000fc40000004100 */
[----:B------:R-:W-:Y:S01]  /*4f20*/  @P2 FADD R219, R219, 1 ;  /* 0x3f800000dbdb2421 */ /* 0x000fe20000000000 */
[----:B------:R-:W-:Y:S01]  /*4f30*/  FMUL R220, R149, R220 ;  /* 0x000000dc95dc7220 */ /* 0x000fe20000400000 */
[----:B------:R-:W-:Y:S01]  /*4f40*/  FFMA R210, R132, R133, R135 ;  /* 0x0000008584d27223 */ /* 0x000fe20000000087 */
[--C-:B------:R-:W-:Y:S02]  /*4f50*/  HADD2.F32 R211, -RZ, R81.reuse.H0_H0 ;  /* 0x20000051ffd37230 */ /* 0x100fe40000004100 */
[----:B------:R-:W-:Y:S01]  /*4f60*/  @P2 FADD R223, R223, 1 ;  /* 0x3f800000dfdf2421 */ /* 0x000fe20000000000 */
[----:B------:R-:W-:Y:S01]  /*4f70*/  FMUL R134, R149, R134 ;  /* 0x0000008695867220 */ /* 0x000fe20000400000 */
[----:B------:R-:W-:Y:S02]  /*4f80*/  HADD2.F32 R135, -RZ, R81.H1_H1 ;  /* 0x30000051ff877230 */ /* 0x000fe40000004100 */
[--C-:B------:R-:W-:Y:S01]  /*4f90*/  FADD R160, R160, -R148.reuse ;  /* 0x80000094a0a07221 */ /* 0x100fe20000000000 */
[----:B------:R-:W-:Y:S01]  /*4fa0*/  FADD R132, R161, -R148 ;  /* 0x80000094a1847221 */ /* 0x000fe20000000000 */
[----:B------:R-:W-:Y:S01]  /*4fb0*/  @P0 FMNMX R21, R21, |R203|, !PT ;  /* 0x400000cb15150209 */ /* 0x000fe20007800000 */
[----:B------:R-:W-:Y:S01]  /*4fc0*/  FFMA R159, R220, R219, R221 ;  /* 0x000000dbdc9f7223 */ /* 0x000fe200000000dd */
[----:B------:R-:W-:-:S02]  /*4fd0*/  HADD2.F32 R133, -RZ, R33.H0_H0 ;  /* 0x20000021ff857230 */ /* 0x000fc40000004100 */
[----:B------:R-:W-:Y:S01]  /*4fe0*/  FFMA R157, R134, R223, R225 ;  /* 0x000000df869d7223 */ /* 0x000fe200000000e1 */
[----:B------:R-:W-:Y:S02]  /*4ff0*/  HADD2.F32 R219, -RZ, R33.H1_H1 ;  /* 0x30000021ffdb7230 */ /* 0x000fe40000004100 */
[----:B------:R-:W-:Y:S01]  /*5000*/  @P2 FADD R211, R211, 1 ;  /* 0x3f800000d3d32421 */ /* 0x000fe20000000000 */
[----:B------:R-:W-:Y:S02]  /*5010*/  HADD2.F32 R221, -RZ, R82.H0_H0 ;  /* 0x20000052ffdd7230 */ /* 0x000fe40000004100 */
[----:B------:R-:W-:Y:S01]  /*5020*/  FMUL R160, R149, R160 ;  /* 0x000000a095a07220 */ /* 0x000fe20000400000 */
[----:B------:R-:W-:Y:S02]  /*5030*/  HADD2.F32 R134, -RZ, R80.H0_H0 ;  /* 0x20000050ff867230 */ /* 0x000fe40000004100 */
[----:B------:R-:W-:Y:S01]  /*5040*/  @P2 FADD R135, R135, 1 ;  /* 0x3f80000087872421 */ /* 0x000fe20000000000 */
[----:B------:R-:W-:Y:S01]  /*5050*/  FADD R212, R212, -R148 ;  /* 0x80000094d4d47221 */ /* 0x000fe20000000000 */
[----:B------:R-:W-:Y:S01]  /*5060*/  FMUL R132, R149, R132 ;  /* 0x0000008495847220 */ /* 0x000fe20000400000 */
[----:B------:R-:W-:Y:S01]  /*5070*/  @P0 FMNMX R21, R21, |R202|, !PT ;  /* 0x400000ca15150209 */ /* 0x000fe20007800000 */
[----:B------:R-:W-:-:S02]  /*5080*/  HADD2.F32 R223, -RZ, R34.H0_H0 ;  /* 0x20000022ffdf7230 */ /* 0x000fc40000004100 */
[----:B------:R-:W-:Y:S01]  /*5090*/  FFMA R211, R160, R211, R133 ;  /* 0x000000d3a0d37223 */ /* 0x000fe20000000085 */
[----:B------:R-:W-:Y:S02]  /*50a0*/  HADD2.F32 R218, -RZ, R32.H0_H0 ;  /* 0x20000020ffda7230 */ /* 0x000fe40000004100 */
[----:B------:R-:W-:Y:S01]  /*50b0*/  @P2 FADD R221, R221, 1 ;  /* 0x3f800000dddd2421 */ /* 0x000fe20000000000 */
[----:B------:R-:W-:Y:S01]  /*50c0*/  FMUL R212, R149, R212 ;  /* 0x000000d495d47220 */ /* 0x000fe20000400000 */
[----:B------:R-:W-:Y:S01]  /*50d0*/  FFMA R161, R132, R135, R219 ;  /* 0x0000008784a17223 */ /* 0x000fe200000000db */
[----:B------:R-:W-:Y:S02]  /*50e0*/  HADD2.F32 R133, -RZ, R82.H1_H1 ;  /* 0x30000052ff857230 */ /* 0x000fe40000004100 */
[----:B------:R-:W-:Y:S01]  /*50f0*/  @P2 FADD R134, R134, 1 ;  /* 0x3f80000086862421 */ /* 0x000fe20000000000 */
[----:B------:R-:W-:Y:S02]  /*5100*/  HADD2.F32 R219, -RZ, R83.H0_H0 ;  /* 0x20000053ffdb7230 */ /* 0x000fe40000004100 */
[--C-:B------:R-:W-:Y:S01]  /*5110*/  FADD R162, R162, -R148.reuse ;  /* 0x80000094a2a27221 */ /* 0x100fe20000000000 */
[----:B------:R-:W-:Y:S01]  /*5120*/  @P0 FMNMX R21, R21, |R207|, !PT ;  /* 0x400000cf15150209 */ /* 0x000fe20007800000 */
[----:B------:R-:W-:Y:S01]  /*5130*/  FADD R132, R213, -R148 ;  /* 0x80000094d5847221 */ /* 0x000fe20000000000 */
[----:B------:R-:W-:Y:S01]  /*5140*/  FFMA R160, R212, R221, R223 ;  /* 0x000000ddd4a07223 */ /* 0x000fe200000000df */
[----:B------:R-:W-:-:S02]  /*5150*/  HADD2.F32 R135, -RZ, R34.H1_H1 ;  /* 0x30000022ff877230 */ /* 0x000fc40000004100 */
[----:B------:R-:W-:Y:S01]  /*5160*/  FFMA R209, R209, R134, R218 ;  /* 0x00000086d1d17223 */ /* 0x000fe200000000da */
[----:B------:R-:W-:Y:S02]  /*5170*/  HADD2.F32 R221, -RZ, R35.H0_H0 ;  /* 0x20000023ffdd7230 */ /* 0x000fe40000004100 */
[----:B------:R-:W-:Y:S01]  /*5180*/  @P2 FADD R133, R133, 1 ;  /* 0x3f80000085852421 */ /* 0x000fe20000000000 */
[----:B------:R-:W-:Y:S02]  /*5190*/  HADD2.F32 R223, -RZ, R83.H1_H1 ;  /* 0x30000053ffdf7230 */ /* 0x000fe40000004100 */
[----:B------:R-:W-:Y:S01]  /*51a0*/  FMUL R162, R149, R162 ;  /* 0x000000a295a27220 */ /* 0x000fe20000400000 */
[----:B------:R-:W-:Y:S01]  /*51b0*/  @P0 FMNMX R21, R21, |R206|, !PT ;  /* 0x400000ce15150209 */ /* 0x000fe20007800000 */
[----:B------:R-:W-:Y:S01]  /*51c0*/  @P2 FADD R219, R219, 1 ;  /* 0x3f800000dbdb2421 */ /* 0x000fe20000000000 */
[----:B------:R-:W-:Y:S01]  /*51d0*/  FADD R134, R163, -R148 ;  /* 0x80000094a3867221 */ /* 0x000fe20000000000 */
[----:B------:R-:W-:Y:S01]  /*51e0*/  FMUL R132, R149, R132 ;  /* 0x0000008495847220 */ /* 0x000fe20000400000 */
[----:B------:R-:W-:-:S02]  /*51f0*/  HADD2.F32 R225, -RZ, R35.H1_H1 ;  /* 0x30000023ffe17230 */ /* 0x000fc40000004100 */
[----:B------:R-:W-:Y:S01]  /*5200*/  FFMA R212, R162, R133, R135 ;  /* 0x00000085a2d47223 */ /* 0x000fe20000000087 */
[----:B------:R-:W-:Y:S01]  /*5210*/  @P0 FMNMX R21, R21, |R205|, !PT ;  /* 0x400000cd15150209 */ /* 0x000fe20007800000 */
[----:B------:R-:W-:Y:S01]  /*5220*/  @P2 FADD R223, R223, 1 ;  /* 0x3f800000dfdf2421 */ /* 0x000fe20000000000 */
[----:B------:R-:W-:Y:S01]  /*5230*/  FMUL R134, R149, R134 ;  /* 0x0000008695867220 */ /* 0x000fe20000400000 */
[----:B------:R-:W-:Y:S01]  /*5240*/  FFMA R162, R132, R219, R221 ;  /* 0x000000db84a27223 */ /* 0x000fe200000000dd */
[--C-:B------:R-:W-:Y:S02]  /*5250*/  HADD2.F32 R133, -RZ, R76.reuse.H0_H0 ;  /* 0x2000004cff857230 */ /* 0x100fe40000004100 */
[--C-:B------:R-:W-:Y:S01]  /*5260*/  FADD R164, R164, -R148.reuse ;  /* 0x80000094a4a47221 */ /* 0x100fe20000000000 */
[----:B------:R-:W-:Y:S02]  /*5270*/  HADD2.F32 R213, -RZ, R76.H1_H1 ;  /* 0x3000004cffd57230 */ /* 0x000fe40000004100 */
[----:B------:R-:W-:Y:S01]  /*5280*/  FADD R132, R215, -R148 ;  /* 0x80000094d7847221 */ /* 0x000fe20000000000 */
[----:B------:R-:W-:-:S02]  /*5290*/  HADD2.F32 R221, -RZ, R77.H0_H0 ;  /* 0x2000004dffdd7230 */ /* 0x000fc40000004100 */
[----:B------:R-:W-:Y:S01]  /*52a0*/  FADD R214, R214, -R148 ;  /* 0x80000094d6d67221 */ /* 0x000fe20000000000 */
[----:B------:R-:W-:Y:S01]  /*52b0*/  @P0 FMNMX R21, R21, |R156|, !PT ;  /* 0x4000009c15150209 */ /* 0x000fe20007800000 */
[----:B------:R-:W-:Y:S01]  /*52c0*/  FFMA R163, R134, R223, R225 ;  /* 0x000000df86a37223 */ /* 0x000fe200000000e1 */
[--C-:B------:R-:W-:Y:S02]  /*52d0*/  HADD2.F32 R219, -RZ, R28.reuse.H1_H1 ;  /* 0x3000001cffdb7230 */ /* 0x100fe40000004100 */
[----:B------:R-:W-:Y:S01]  /*52e0*/  @P2 FADD R133, R133, 1 ;  /* 0x3f80000085852421 */ /* 0x000fe20000000000 */
[----:B------:R-:W-:Y:S02]  /*52f0*/  HADD2.F32 R135, -RZ, R28.H0_H0 ;  /* 0x2000001cff877230 */ /* 0x000fe40000004100 */
[----:B------:R-:W-:Y:S01]  /*5300*/  @P2 FADD R213, R213, 1 ;  /* 0x3f800000d5d52421 */ /* 0x000fe20000000000 */
[----:B------:R-:W-:Y:S02]  /*5310*/  HADD2.F32 R223, -RZ, R29.H0_H0 ;  /* 0x2000001dffdf7230 */ /* 0x000fe40000004100 */
[C---:B------:R-:W-:Y:S01]  /*5320*/  FMUL R164, R149.reuse, R164 ;  /* 0x000000a495a47220 */ /* 0x040fe20000400000 */
[----:B------:R-:W-:Y:S01]  /*5330*/  FMUL R132, R149, R132 ;  /* 0x0000008495847220 */ /* 0x000fe20000400000 */
[----:B------:R-:W-:Y:S01]  /*5340*/  @P2 FADD R221, R221, 1 ;  /* 0x3f800000dddd2421 */ /* 0x000fe20000000000 */
[----:B------:R-:W-:Y:S01]  /*5350*/  FMUL R214, R149, R214 ;  /* 0x000000d695d67220 */ /* 0x000fe20000400000 */
[----:B------:R-:W-:Y:S01]  /*5360*/  @P0 FMNMX R21, R21, |R208|, !PT ;  /* 0x400000d015150209 */ /* 0x000fe20007800000 */
[----:B------:R-:W-:Y:S01]  /*5370*/  FFMA R213, R164, R213, R219 ;  /* 0x000000d5a4d57223 */ /* 0x000fe200000000db */
[----:B------:R-:W-:Y:S01]  /*5380*/  FFMA R164, R132, R221, R223 ;  /* 0x000000dd84a47223 */ /* 0x000fe200000000df */
[----:B------:R-:W-:Y:S01]  /*5390*/  FFMA R214, R214, R133, R135 ;  /* 0x00000085d6d67223 */ /* 0x000fe20000000087 */
[----:B------:R-:W-:Y:S01]  /*53a0*/  @P0 FMNMX R21, R21, |R158|, !PT ;  /* 0x4000009e15150209 */ /* 0x000fe20007800000 */
[----:B------:R-:W0:Y:S01]  /*53b0*/  @!P3 LDC.64 R132, c[0x0][0x228] ;  /* 0x00008a00ff84bb82 */ /* 0x000e220000000a00 */
[----:B------:R-:W-:-:S02]  /*53c0*/  HADD2.F32 R215, -RZ, R77.H1_H1 ;  /* 0x3000004dffd77230 */ /* 0x000fc40000004100 */
[--C-:B------:R-:W-:Y:S01]  /*53d0*/  FADD R216, R216, -R148.reuse ;  /* 0x80000094d8d87221 */ /* 0x100fe20000000000 */
[----:B------:R-:W-:Y:S01]  /*53e0*/  @P0 FMNMX R21, R21, |R157|, !PT ;  /* 0x4000009d15150209 */ /* 0x000fe20007800000 */
[----:B------:R-:W-:Y:S02]  /*53f0*/  HADD2.F32 R221, -RZ, R78.H0_H0 ;  /* 0x2000004effdd7230 */ /* 0x000fe40000004100 */
[--C-:B------:R-:W-:Y:S01]  /*5400*/  FADD R218, R165, -R148.reuse ;  /* 0x80000094a5da7221 */ /* 0x100fe20000000000 */
[----:B------:R-:W-:Y:S01]  /*5410*/  HADD2.F32 R219, -RZ, R29.H1_H1 ;  /* 0x3000001dffdb7230 */ /* 0x000fe20000004100 */
[----:B------:R-:W-:Y:S01]  /*5420*/  @P0 FMNMX R21, R21, |R210|, !PT ;  /* 0x400000d215150209 */ /* 0x000fe20007800000 */
[----:B------:R-:W1:Y:S01]  /*5430*/  @!P3 LDC.64 R134, c[0x0][0x230] ;  /* 0x00008c00ff86bb82 */ /* 0x000e620000000a00 */
[----:B------:R-:W-:Y:S02]  /*5440*/  HADD2.F32 R223, -RZ, R30.H0_H0 ;  /* 0x2000001effdf7230 */ /* 0x000fe40000004100 */
[----:B------:R-:W-:Y:S01]  /*5450*/  @P2 FADD R215, R215, 1 ;  /* 0x3f800000d7d72421 */ /* 0x000fe20000000000 */
[----:B------:R-:W-:Y:S01]  /*5460*/  @P0 FMNMX R21, R21, |R209|, !PT ;  /* 0x400000d115150209 */ /* 0x000fe20007800000 */
[----:B------:R-:W-:Y:S01]  /*5470*/  FMUL R216, R149, R216 ;  /* 0x000000d895d87220 */ /* 0x000fe20000400000 */
[----:B------:R-:W-:Y:S01]  /*5480*/  @P2 FADD R221, R221, 1 ;  /* 0x3f800000dddd2421 */ /* 0x000fe20000000000 */
[----:B------:R-:W-:Y:S01]  /*5490*/  FMUL R218, R149, R218 ;  /* 0x000000da95da7220 */ /* 0x000fe20000400000 */
[----:B------:R-:W-:Y:S01]  /*54a0*/  @P0 FMNMX R21, R21, |R159|, !PT ;  /* 0x4000009f15150209 */ /* 0x000fe20007800000 */
[----:B------:R-:W-:Y:S01]  /*54b0*/  FFMA R165, R216, R215, R219 ;  /* 0x000000d7d8a57223 */ /* 0x000fe200000000db */
[--C-:B------:R-:W-:Y:S01]  /*54c0*/  FADD R220, R217, -R148.reuse ;  /* 0x80000094d9dc7221 */ /* 0x100fe20000000000 */
[----:B------:R-:W-:Y:S01]  /*54d0*/  FFMA R216, R218, R221, R223 ;  /* 0x000000dddad87223 */ /* 0x000fe200000000df */
[----:B------:R-:W-:Y:S01]  /*54e0*/  @P0 FMNMX R21, R21, |R211|, !PT ;  /* 0x400000d315150209 */ /* 0x000fe20007800000 */
[--C-:B------:R-:W-:Y:S01]  /*54f0*/  FADD R166, R166, -R148.reuse ;  /* 0x80000094a6a67221 */ /* 0x100fe20000000000 */
[----:B------:R-:W-:Y:S01]  /*5500*/  FADD R218, R167, -R148 ;  /* 0x80000094a7da7221 */ /* 0x000fe20000000000 */
[----:B------:R-:W-:Y:S01]  /*5510*/  FMUL R220, R149, R220 ;  /* 0x000000dc95dc7220 */ /* 0x000fe20000400000 */
[----:B------:R-:W-:Y:S01]  /*5520*/  @P0 FMNMX R21, R21, |R161|, !PT ;  /* 0x400000a115150209 */ /* 0x000fe20007800000 */
[----:B0-----:R-:W-:-:S04]  /*5530*/  @!P3 IMAD.WIDE R132, R20, 0x4, R132 ;  /* 0x000000041484b825 */ /* 0x001fc800078e0284 */
[C---:B------:R-:W-:Y:S01]  /*5540*/  FMUL R166, R149.reuse, R166 ;  /* 0x000000a695a67220 */ /* 0x040fe20000400000 */
[----:B------:R-:W-:Y:S01]  /*5550*/  FMUL R218, R149, R218 ;  /* 0x000000da95da7220 */ /* 0x000fe20000400000 */
[----:B------:R-:W-:Y:S01]  /*5560*/  @P0 FMNMX R21, R21, |R160|, !PT ;  /* 0x400000a015150209 */ /* 0x000fe20007800000 */
[----:B------:R-:W-:Y:S01]  /*5570*/  HADD2.F32 R225, -RZ, R78.H1_H1 ;  /* 0x3000004effe17230 */ /* 0x000fe20000004100 */
[----:B------:R-:W-:Y:S01]  /*5580*/  @!P3 STG.E desc[UR4][R132.64], R148 ;  /* 0x000000948400b986 */ /* 0x000fe2000c101904 */
[----:B------:R-:W-:Y:S01]  /*5590*/  HADD2.F32 R227, -RZ, R30.H1_H1 ;  /* 0x3000001effe37230 */ /* 0x000fe20000004100 */
[----:B------:R-:W-:Y:S01]  /*55a0*/  @P0 FMNMX R21, R21, |R212|, !PT ;  /* 0x400000d415150209 */ /* 0x000fe20007800000 */
[----:B-1----:R-:W-:-:S04]  /*55b0*/  @!P3 IMAD.WIDE R134, R20, 0x4, R134 ;  /* 0x000000041486b825 */ /* 0x002fc800078e0286 */
[----:B------:R-:W-:Y:S01]  /*55c0*/  @P2 FADD R225, R225, 1 ;  /* 0x3f800000e1e12421 */ /* 0x000fe20000000000 */
[----:B------:R-:W-:Y:S01]  /*55d0*/  @P1 FMUL R150, R150, R26 ;  /* 0x0000001a96961220 */ /* 0x000fe20000400000 */
[----:B------:R-:W-:Y:S01]  /*55e0*/  @P0 FMNMX R21, R21, |R162|, !PT ;  /* 0x400000a215150209 */ /* 0x000fe20007800000 */
[-C--:B------:R-:W-:Y:S01]  /*55f0*/  @P1 FMUL R8, R8, R26.reuse ;  /* 0x0000001a08081220 */ /* 0x080fe20000400000 */
[----:B------:R0:W-:Y:S01]  /*5600*/  @!P3 STG.E desc[UR4][R134.64], R149 ;  /* 0x000000958600b986 */ /* 0x0001e2000c101904 */
[-C--:B------:R-:W-:Y:S01]  /*5610*/  @P1 FMUL R7, R7, R26.reuse ;  /* 0x0000001a07071220 */ /* 0x080fe20000400000 */
[----:B------:R-:W-:Y:S01]  /*5620*/  @P0 FMNMX R21, R21, |R163|, !PT ;  /* 0x400000a315150209 */ /* 0x000fe20007800000 */
[-C--:B------:R-:W-:Y:S01]  /*5630*/  @P1 FMUL R6, R6, R26.reuse ;  /* 0x0000001a06061220 */ /* 0x080fe20000400000 */
[-C--:B------:R-:W-:Y:S01]  /*5640*/  @P1 FMUL R5, R5, R26.reuse ;  /* 0x0000001a05051220 */ /* 0x080fe20000400000 */
[----:B------:R-:W-:Y:S01]  /*5650*/  @P1 FMUL R4, R4, R26 ;  /* 0x0000001a04041220 */ /* 0x000fe20000400000 */
[----:B------:R-:W-:Y:S01]  /*5660*/  @P0 FMNMX R21, R21, |R214|, !PT ;  /* 0x400000d615150209 */ /* 0x000fe20007800000 */
[-C--:B------:R-:W-:Y:S01]  /*5670*/  @P1 FMUL R3, R3, R26.reuse ;  /* 0x0000001a03031220 */ /* 0x080fe20000400000 */
[-C--:B------:R-:W-:Y:S01]  /*5680*/  @P1 FMUL R2, R2, R26.reuse ;  /* 0x0000001a02021220 */ /* 0x080fe20000400000 */
[-C--:B------:R-:W-:Y:S01]  /*5690*/  @P1 FMUL R0, R0, R26.reuse ;  /* 0x0000001a00001220 */ /* 0x080fe20000400000 */
[----:B------:R-:W-:Y:S01]  /*56a0*/  @P0 FMNMX R21, R21, |R213|, !PT ;  /* 0x400000d515150209 */ /* 0x000fe20007800000 */
[-C--:B------:R-:W-:Y:S01]  /*56b0*/  @P1 FMUL R151, R151, R26.reuse ;  /* 0x0000001a97971220 */ /* 0x080fe20000400000 */
[----:B0-----:R-:W0:Y:S01]  /*56c0*/  LDC.64 R148, c[0x0][0x258] ;  /* 0x00009600ff947b82 */ /* 0x001e220000000a00 */
[-C--:B------:R-:W-:Y:S01]  /*56d0*/  @P1 FMUL R125, R125, R26.reuse ;  /* 0x0000001a7d7d1220 */ /* 0x080fe20000400000 */
[-C--:B------:R-:W-:Y:S01]  /*56e0*/  @P1 FMUL R124, R124, R26.reuse ;  /* 0x0000001a7c7c1220 */ /* 0x080fe20000400000 */
[-C--:B------:R-:W-:Y:S01]  /*56f0*/  @P1 FMUL R27, R27, R26.reuse ;  /* 0x0000001a1b1b1220 */ /* 0x080fe20000400000 */
[-C--:B------:R-:W-:Y:S01]  /*5700*/  @P1 FMUL R127, R127, R26.reuse ;  /* 0x0000001a7f7f1220 */ /* 0x080fe20000400000 */
[-C--:B------:R-:W-:Y:S01]  /*5710*/  @P1 FMUL R153, R153, R26.reuse ;  /* 0x0000001a99991220 */ /* 0x080fe20000400000 */
[----:B------:R-:W-:Y:S01]  /*5720*/  @P1 FMUL R152, R152, R26 ;  /* 0x0000001a98981220 */ /* 0x000fe20000400000 */
[----:B------:R-:W-:Y:S01]  /*5730*/  @P0 FMNMX R21, R21, |R164|, !PT ;  /* 0x400000a415150209 */ /* 0x000fe20007800000 */
[----:B------:R-:W-:Y:S01]  /*5740*/  FFMA R215, R220, R225, R227 ;  /* 0x000000e1dcd77223 */ /* 0x000fe200000000e3 */
[--C-:B------:R-:W-:Y:S01]  /*5750*/  HADD2.F32 R217, -RZ, R79.reuse.H0_H0 ;  /* 0x2000004fffd97230 */ /* 0x100fe20000004100 */
[----:B------:R-:W-:Y:S01]  /*5760*/  F2FP.F16.F32.PACK_AB R132, R8, R150 ;  /* 0x000000960884723e */ /* 0x000fe200000000ff */
[----:B------:R-:W-:Y:S01]  /*5770*/  HADD2.F32 R221, -RZ, R79.H1_H1 ;  /* 0x3000004fffdd7230 */ /* 0x000fe20000004100 */
[----:B------:R-:W-:Y:S01]  /*5780*/  F2FP.F16.F32.PACK_AB R133, R6, R7 ;  /* 0x000000070685723e */ /* 0x000fe200000000ff */
[-C--:B------:R-:W-:Y:S01]  /*5790*/  @P1 FMUL R126, R126, R26.reuse ;  /* 0x0000001a7e7e1220 */ /* 0x080fe20000400000 */
[----:B------:R-:W-:Y:S01]  /*57a0*/  F2FP.F16.F32.PACK_AB R134, R4, R5 ;  /* 0x000000050486723e */ /* 0x000fe200000000ff */
[-C--:B------:R-:W-:Y:S01]  /*57b0*/  @P1 FMUL R155, R155, R26.reuse ;  /* 0x0000001a9b9b1220 */ /* 0x080fe20000400000 */
[----:B------:R-:W-:Y:S01]  /*57c0*/  F2FP.F16.F32.PACK_AB R135, R2, R3 ;  /* 0x000000030287723e */ /* 0x000fe200000000ff */
[----:B------:R-:W-:Y:S01]  /*57d0*/  @P1 FMUL R154, R154, R26 ;  /* 0x0000001a9a9a1220 */ /* 0x000fe20000400000 */
[----:B------:R-:W-:Y:S01]  /*57e0*/  F2FP.F16.F32.PACK_AB R4, R151, R0 ;  /* 0x000000009704723e */ /* 0x000fe200000000ff */
[-C--:B------:R-:W-:Y:S01]  /*57f0*/  @P1 FMUL R129, R129, R26.reuse ;  /* 0x0000001a81811220 */ /* 0x080fe20000400000 */
[----:B------:R-:W-:Y:S01]  /*5800*/  F2FP.F16.F32.PACK_AB R5, R124, R125 ;  /* 0x0000007d7c05723e */ /* 0x000fe200000000ff */
[-C--:B------:R-:W-:Y:S01]  /*5810*/  @P1 FMUL R128, R128, R26.reuse ;  /* 0x0000001a80801220 */ /* 0x080fe20000400000 */
[----:B------:R-:W-:Y:S01]  /*5820*/  F2FP.F16.F32.PACK_AB R6, R127, R27 ;  /* 0x0000001b7f06723e */ /* 0x000fe200000000ff */
[----:B------:R-:W-:Y:S01]  /*5830*/  @P1 FMUL R169, R169, R26 ;  /* 0x0000001aa9a91220 */ /* 0x000fe20000400000 */
[----:B0-----:R-:W-:Y:S01]  /*5840*/  IMAD.WIDE.U32 R226, R17, 0x10, R148 ;  /* 0x0000001011e27825 */ /* 0x001fe200078e0094 */
[----:B------:R-:W-:-:S03]  /*5850*/  F2FP.F16.F32.PACK_AB R7, R152, R153 ;  /* 0x000000999807723e */ /* 0x000fc600000000ff */
[----:B------:R-:W-:Y:S01]  /*5860*/  @P1 FMUL R168, R168, R26 ;  /* 0x0000001aa8a81220 */ /* 0x000fe20000400000 */
[----:B------:R-:W-:Y:S01]  /*5870*/  @P0 FMNMX R21, R21, |R165|, !PT ;  /* 0x400000a515150209 */ /* 0x000fe20007800000 */
[----:B------:R-:W-:-:S04]  /*5880*/  IMAD.WIDE.U32 R228, R16, 0x10, R148 ;  /* 0x0000001010e47825 */ /* 0x000fc800078e0094 */
[-C--:B------:R-:W-:Y:S01]  /*5890*/  @P1 FMUL R131, R131, R26.reuse ;  /* 0x0000001a83831220 */ /* 0x080fe20000400000 */
[----:B------:R-:W-:Y:S01]  /*58a0*/  @P2 FADD R217, R217, 1 ;  /* 0x3f800000d9d92421 */ /* 0x000fe20000000000 */
[----:B------:R-:W-:Y:S01]  /*58b0*/  @P2 FADD R221, R221, 1 ;  /* 0x3f800000dddd2421 */ /* 0x000fe20000000000 */
[--C-:B------:R-:W-:Y:S01]  /*58c0*/  HADD2.F32 R219, -RZ, R31.reuse.H0_H0 ;  /* 0x2000001fffdb7230 */ /* 0x100fe20000004100 */
[C---:B------:R-:W-:Y:S01]  /*58d0*/  IADD3 R151, R9.reuse, 0x1000, RZ ;  /* 0x0000100009977810 */ /* 0x040fe20007ffe0ff */
[----:B------:R-:W-:Y:S01]  /*58e0*/  HADD2.F32 R223, -RZ, R31.H1_H1 ;  /* 0x3000001fffdf7230 */ /* 0x000fe20000004100 */
[----:B------:R-:W-:Y:S01]  /*58f0*/  IADD3 R125, R9, 0x1200, RZ ;  /* 0x00001200097d7810 */ /* 0x000fe20007ffe0ff */
[-C--:B------:R-:W-:Y:S01]  /*5900*/  @P1 FMUL R171, R171, R26.reuse ;  /* 0x0000001aabab1220 */ /* 0x080fe20000400000 */
[C---:B------:R-:W-:Y:S01]  /*5910*/  IADD3 R17, R9.reuse, 0x1400, RZ ;  /* 0x0000140009117810 */ /* 0x040fe20007ffe0ff */
[-C--:B------:R-:W-:Y:S01]  /*5920*/  @P1 FMUL R172, R172, R26.reuse ;  /* 0x0000001aacac1220 */ /* 0x080fe20000400000 */
[----:B------:R-:W-:Y:S01]  /*5930*/  IADD3 R9, R9, 0x1600, RZ ;  /* 0x0000160009097810 */ /* 0x000fe20007ffe0ff */
[----:B------:R-:W-:Y:S01]  /*5940*/  STG.E.128 desc[UR4][R226.64], R132 ;  /* 0x00000084e2007986 */ /* 0x000fe2000c101d04 */
[-C--:B------:R-:W-:Y:S01]  /*5950*/  @P1 FMUL R130, R130, R26.reuse ;  /* 0x0000001a82821220 */ /* 0x080fe20000400000 */
[-C--:B------:R-:W-:Y:S01]  /*5960*/  @P1 FMUL R173, R173, R26.reuse ;  /* 0x0000001aadad1220 */ /* 0x080fe20000400000 */
[-C--:B------:R-:W-:Y:S01]  /*5970*/  @P1 FMUL R170, R170, R26.reuse ;  /* 0x0000001aaaaa1220 */ /* 0x080fe20000400000 */
[-C--:B------:R-:W-:Y:S01]  /*5980*/  @P1 FMUL R177, R177, R26.reuse ;  /* 0x0000001ab1b11220 */ /* 0x080fe20000400000 */
[-C--:B------:R-:W-:Y:S01]  /*5990*/  @P1 FMUL R176, R176, R26.reuse ;  /* 0x0000001ab0b01220 */ /* 0x080fe20000400000 */
[----:B------:R-:W-:Y:S01]  /*59a0*/  @P1 FMUL R175, R175, R26 ;  /* 0x0000001aafaf1220 */ /* 0x000fe20000400000 */
[----:B------:R-:W-:Y:S01]  /*59b0*/  @P0 FMNMX R21, R21, |R216|, !PT ;  /* 0x400000d815150209 */ /* 0x000fe20007800000 */
[----:B------:R0:W-:Y:S01]  /*59c0*/  STG.E.128 desc[UR4][R228.64], R4 ;  /* 0x00000004e4007986 */ /* 0x0001e2000c101d04 */
        /* <DEDUP_REMOVED lines=17> */
[----:B0-----:R-:W-:Y:S01]  /*5ae0*/  F2FP.F16.F32.PACK_AB R4, R155, R126 ;  /* 0x0000007e9b04723e */ /* 0x001fe200000000ff */
[----:B------:R-:W-:Y:S01]  /*5af0*/  FFMA R166, R166, R217, R219 ;  /* 0x000000d9a6a67223 */ /* 0x000fe200000000db */
[----:B------:R-:W-:Y:S01]  /*5b00*/  F2FP.F16.F32.PACK_AB R5, R129, R154 ;  /* 0x0000009a8105723e */ /* 0x000fe200000000ff */
[----:B------:R-:W-:Y:S01]  /*5b10*/  FFMA R167, R218, R221, R223 ;  /* 0x000000dddaa77223 */ /* 0x000fe200000000df */
[----:B------:R-:W-:Y:S01]  /*5b20*/  F2FP.F16.F32.PACK_AB R6, R169, R128 ;  /* 0x00000080a906723e */ /* 0x000fe200000000ff */
[----:B------:R-:W-:Y:S01]  /*5b30*/  @P1 FMUL R142, R142, R26 ;  /* 0x0000001a8e8e1220 */ /* 0x000fe20000400000 */
[----:B------:R-:W-:Y:S01]  /*5b40*/  F2FP.F16.F32.PACK_AB R7, R131, R168 ;  /* 0x000000a88307723e */ /* 0x000fe200000000ff */
[-C--:B------:R-:W-:Y:S01]  /*5b50*/  @P1 FMUL R187, R187, R26.reuse ;  /* 0x0000001abbbb1220 */ /* 0x080fe20000400000 */
[-C--:B------:R-:W-:Y:S01]  /*5b60*/  @P1 FMUL R186, R186, R26.reuse ;  /* 0x0000001ababa1220 */ /* 0x080fe20000400000 */
[-C--:B------:R-:W-:Y:S01]  /*5b70*/  @P1 FMUL R144, R144, R26.reuse ;  /* 0x0000001a90901220 */ /* 0x080fe20000400000 */
[-C--:B------:R-:W-:Y:S01]  /*5b80*/  @P1 FMUL R145, R145, R26.reuse ;  /* 0x0000001a91911220 */ /* 0x080fe20000400000 */
[-C--:B------:R-:W-:Y:S01]  /*5b90*/  @P1 FMUL R189, R189, R26.reuse ;  /* 0x0000001abdbd1220 */ /* 0x080fe20000400000 */
[-C--:B------:R-:W-:Y:S01]  /*5ba0*/  @P1 FMUL R188, R188, R26.reuse ;  /* 0x0000001abcbc1220 */ /* 0x080fe20000400000 */
[----:B------:R-:W-:Y:S01]  /*5bb0*/  @P1 FMUL R147, R147, R26 ;  /* 0x0000001a93931220 */ /* 0x000fe20000400000 */
[--C-:B------:R-:W-:Y:S01]  /*5bc0*/  IMAD.WIDE.U32 R218, R14, 0x10, R148.reuse ;  /* 0x000000100eda7825 */ /* 0x100fe200078e0094 */
[----:B------:R-:W-:Y:S01]  /*5bd0*/  F2FP.F16.F32.PACK_AB R169, R172, R171 ;  /* 0x000000abaca9723e */ /* 0x000fe200000000ff */
[----:B------:R0:W-:Y:S01]  /*5be0*/  STG.E.128 desc[UR4][R152.64], R4 ;  /* 0x0000000498007986 */ /* 0x0001e2000c101d04 */
[----:B------:R-:W-:Y:S01]  /*5bf0*/  @P0 FMNMX R21, R21, |R215|, !PT ;  /* 0x400000d715150209 */ /* 0x000fe20007800000 */
[----:B------:R-:W-:Y:S01]  /*5c00*/  IMAD.WIDE.U32 R222, R13, 0x10, R148 ;  /* 0x000000100dde7825 */ /* 0x000fe200078e0094 */
[----:B------:R-:W-:-:S03]  /*5c10*/  F2FP.F16.F32.PACK_AB R168, R173, R130 ;  /* 0x00000082ada8723e */ /* 0x000fc600000000ff */
[----:B------:R-:W-:Y:S01]  /*5c20*/  @P1 FMUL R192, R192, R26 ;  /* 0x0000001ac0c01220 */ /* 0x000fe20000400000 */
[----:B------:R-:W-:Y:S01]  /*5c30*/  F2FP.F16.F32.PACK_AB R170, R177, R170 ;  /* 0x000000aab1aa723e */ /* 0x000fe200000000ff */
        /* <DEDUP_REMOVED lines=17> */
[----:B0-----:R-:W-:-:S03]  /*5d50*/  F2FP.F16.F32.PACK_AB R4, R187, R142 ;  /* 0x0000008ebb04723e */ /* 0x001fc600000000ff */
        /* <DEDUP_REMOVED lines=9> */
[----:B------:R-:W-:Y:S01]  /*5df0*/  @P0 FMNMX R21, R21, |R166|, !PT ;  /* 0x400000a615150209 */ /* 0x000fe20007800000 */
[-C--:B------:R-:W-:Y:S01]  /*5e00*/  @P1 FMUL R200, R200, R26.reuse ;  /* 0x0000001ac8c81220 */ /* 0x080fe20000400000 */
[-C--:B------:R-:W-:Y:S01]  /*5e10*/  @P1 FMUL R204, R204, R26.reuse ;  /* 0x0000001acccc1220 */ /* 0x080fe20000400000 */
[----:B------:R-:W-:Y:S01]  /*5e20*/  STG.E.128 desc[UR4][R218.64], R168 ;  /* 0x000000a8da007986 */ /* 0x000fe2000c101d04 */
        /* <DEDUP_REMOVED lines=26> */
[----:B------:R-:W-:Y:S01]  /*5fd0*/  F2FP.F16.F32.PACK_AB R189, R191, R192 ;  /* 0x000000c0bfbd723e */ /* 0x000fe200000000ff */
        /* <DEDUP_REMOVED lines=8> */
[----:B------:R-:W-:Y:S01]  /*6060*/  F2FP.F16.F32.PACK_AB R188, R193, R146 ;  /* 0x00000092c1bc723e */ /* 0x000fe200000000ff */
[----:B------:R-:W-:Y:S01]  /*6070*/  ULDC UR6, c[0x0][0x210] ;  /* 0x0000840000067ab9 */ /* 0x000fe20000000800 */
[----:B------:R-:W-:-:S02]  /*6080*/  F2FP.F16.F32.PACK_AB R190, R197, R190 ;  /* 0x000000bec5be723e */ /* 0x000fc400000000ff */
[----:B------:R-:W-:Y:S02]  /*6090*/  F2FP.F16.F32.PACK_AB R191, R195, R196 ;  /* 0x000000c4c3bf723e */ /* 0x000fe400000000ff */
[----:B------:R-:W-:Y:S02]  /*60a0*/  F2FP.F16.F32.PACK_AB R205, R156, R205 ;  /* 0x000000cd9ccd723e */ /* 0x000fe400000000ff */
[----:B0-----:R-:W-:Y:S01]  /*60b0*/  F2FP.F16.F32.PACK_AB R6, R204, R200 ;  /* 0x000000c8cc06723e */ /* 0x001fe200000000ff */
[----:B------:R1:W-:Y:S01]  /*60c0*/  STG.E.128 desc[UR4][R2.64], R188 ;  /* 0x000000bc02007986 */ /* 0x0003e2000c101d04 */
[----:B------:R-:W-:Y:S02]  /*60d0*/  F2FP.F16.F32.PACK_AB R4, R199, R194 ;  /* 0x000000c2c704723e */ /* 0x000fe400000000ff */
[----:B------:R-:W-:Y:S02]  /*60e0*/  F2FP.F16.F32.PACK_AB R5, R198, R201 ;  /* 0x000000c9c605723e */ /* 0x000fe400000000ff */
[----:B------:R-:W-:-:S02]  /*60f0*/  F2FP.F16.F32.PACK_AB R7, R202, R203 ;  /* 0x000000cbca07723e */ /* 0x000fc400000000ff */
[----:B------:R-:W-:Y:S02]  /*6100*/  F2FP.F16.F32.PACK_AB R204, R206, R207 ;  /* 0x000000cfcecc723e */ /* 0x000fe400000000ff */
[----:B------:R-:W-:Y:S01]  /*6110*/  F2FP.F16.F32.PACK_AB R206, R158, R208 ;  /* 0x000000d09ece723e */ /* 0x000fe200000000ff */
[----:B------:R1:W-:Y:S01]  /*6120*/  STG.E.128 desc[UR4][R150.64], R4 ;  /* 0x0000000496007986 */ /* 0x0003e2000c101d04 */
[----:B------:R-:W-:Y:S02]  /*6130*/  F2FP.F16.F32.PACK_AB R207, R210, R157 ;  /* 0x0000009dd2cf723e */ /* 0x000fe400000000ff */
[----:B------:R-:W-:Y:S02]  /*6140*/  F2FP.F16.F32.PACK_AB R8, R159, R209 ;  /* 0x000000d19f08723e */ /* 0x000fe400000000ff */
[----:B------:R-:W-:Y:S01]  /*6150*/  F2FP.F16.F32.PACK_AB R9, R161, R211 ;  /* 0x000000d3a109723e */ /* 0x000fe200000000ff */
[----:B------:R1:W-:Y:S01]  /*6160*/  STG.E.128 desc[UR4][R124.64], R204 ;  /* 0x000000cc7c007986 */ /* 0x0003e2000c101d04 */
[----:B------:R-:W-:-:S02]  /*6170*/  F2FP.F16.F32.PACK_AB R10, R212, R160 ;  /* 0x000000a0d40a723e */ /* 0x000fc400000000ff */
[----:B------:R-:W-:Y:S02]  /*6180*/  F2FP.F16.F32.PACK_AB R11, R163, R162 ;  /* 0x000000a2a30b723e */ /* 0x000fe400000000ff */
[----:B------:R-:W-:Y:S02]  /*6190*/  F2FP.F16.F32.PACK_AB R12, R213, R214 ;  /* 0x000000d6d50c723e */ /* 0x000fe400000000ff */
[----:B------:R-:W-:Y:S01]  /*61a0*/  F2FP.F16.F32.PACK_AB R13, R165, R164 ;  /* 0x000000a4a50d723e */ /* 0x000fe200000000ff */
[----:B------:R1:W-:Y:S01]  /*61b0*/  STG.E.128 desc[UR4][R16.64], R8 ;  /* 0x0000000810007986 */ /* 0x0003e2000c101d04 */
[----:B------:R-:W-:Y:S02]  /*61c0*/  F2FP.F16.F32.PACK_AB R14, R215, R216 ;  /* 0x000000d8d70e723e */ /* 0x000fe400000000ff */
[----:B------:R-:W-:Y:S02]  /*61d0*/  F2FP.F16.F32.PACK_AB R15, R167, R166 ;  /* 0x000000a6a70f723e */ /* 0x000fe400000000ff */
[----:B------:R-:W-:Y:S01]  /*61e0*/  IADD3 R20, R20, UR6, RZ ;  /* 0x0000000614147c10 */ /* 0x000fe2000fffe0ff */
[----:B------:R-:W-:Y:S01]  /*61f0*/  ULDC UR6, c[0x0][0x218] ;  /* 0x0000860000067ab9 */ /* 0x000fe20000000800 */
[----:B------:R-:W-:Y:S01]  /*6200*/  LOP3.LUT P2, RZ, R18, 0xff, RZ, 0xc0, !PT ;  /* 0x000000ff12ff7812 */ /* 0x000fe2000784c0ff */
[----:B------:R1:W-:Y:S01]  /*6210*/  STG.E.128 desc[UR4][R148.64], R12 ;  /* 0x0000000c94007986 */ /* 0x0003e2000c101d04 */
[----:B------:R-:W-:-:S02]  /*6220*/  ISETP.GE.AND P0, PT, R20, UR6, PT ;  /* 0x0000000614007c0c */ /* 0x000fc4000bf06270 */
[----:B------:R-:W-:-:S11]  /*6230*/  SEL R18, RZ, 0x1, P2 ;  /* 0x00000001ff127807 */ /* 0x000fd60001000000 */
[----:B------:R-:W-:Y:S05]  /*6240*/  @!P0 BRA `(.L_x_5837) ;  /* 0xffffffa000388947 */ /* 0x000fea000383ffff */
.L_x_5821:
        /* <DEDUP_REMOVED lines=15> */
.L_x_5862:
        /* <DEDUP_REMOVED lines=28> */
.L_x_5865:
[----:B-1----:R-:W-:-:S07]  /*6500*/  FMNMX R5, R3, R2, !PT ;  /* 0x0000000203057209 */ /* 0x002fce0007800000 */
.L_x_5841:
[----:B------:R-:W-:Y:S05]  /*6510*/  BSYNC B0 ;  /* 0x0000000000007941 */ /* 0x000fea0003800000 */
.L_x_5840:
[----:B------:R-:W-:Y:S01]  /*6520*/  ISETP.NE.AND P0, PT, R25, RZ, PT ;  /* 0x000000ff1900720c */ /* 0x000fe20003f05270 */
[----:B------:R-:W-:-:S12]  /*6530*/  BSSY B0, `(.L_x_5838) ;  /* 0x0000004000007945 */ /* 0x000fd80003800000 */
[----:B------:R-:W-:Y:S05]  /*6540*/  @P0 BRA `(.L_x_5843) ;  /* 0x0000000000080947 */ /* 0x000fea0003800000 */
[----:B0-----:R-:W0:Y:S02]  /*6550*/  LDC.64 R2, c[0x0][0x288] ;  /* 0x0000a200ff027b82 */ /* 0x001e240000000a00 */
[----:B0-----:R1:W-:Y:S02]  /*6560*/  REDG.E.MAX.S32.STRONG.GPU desc[UR4][R2.64], R5 ;  /* 0x000000050200798e */ /* 0x0013e4000d10e384 */
.L_x_5843:
[----:B------:R-:W-:Y:S05]  /*6570*/  BSYNC B0 ;  /* 0x0000000000007941 */ /* 0x000fea0003800000 */
.L_x_5838:
        /* <DEDUP_REMOVED lines=12> */
[----:B01----:R-:W-:Y:S05]  /*6640*/  CALL.REL.NOINC `($__internal_48_$__cuda_sm20_rcp_rn_f32_slowpath) ;  /* 0x0000001400187944 */ /* 0x003fea0003c00000 */
[----:B------:R-:W-:Y:S01]  /*6650*/  MOV R5, R222 ;  /* 0x000000de00057202 */ /* 0x000fe20000000f00 */
[----:B------:R-:W-:Y:S06]  /*6660*/  BRA `(.L_x_5845) ;  /* 0x0000000000107947 */ /* 0x000fec0003800000 */
.L_x_5844:
[----:B-1----:R-:W1:Y:S02]  /*6670*/  MUFU.RCP R5, R26 ;  /* 0x0000001a00057308 */ /* 0x002e640000001000 */
[----:B-1----:R-:W-:-:S04]  /*6680*/  FFMA R0, R5, R26, -1 ;  /* 0xbf80000005007423 */ /* 0x002fc8000000001a */
[----:B------:R-:W-:-:S04]  /*6690*/  FADD.FTZ R0, -R0, -RZ ;  /* 0x800000ff00007221 */ /* 0x000fc80000010100 */
[----:B------:R-:W-:-:S07]  /*66a0*/  FFMA R5, R5, R0, R5 ;  /* 0x0000000005057223 */ /* 0x000fce0000000005 */
.L_x_5845:
[----:B0-----:R-:W0:Y:S02]  /*66b0*/  LDC.64 R2, c[0x0][0x280] ;  /* 0x0000a000ff027b82 */ /* 0x001e240000000a00 */
[----:B0-----:R-:W-:Y:S01]  /*66c0*/  STG.E desc[UR4][R2.64], R5 ;  /* 0x0000000502007986 */ /* 0x001fe2000c101904 */
[----:B------:R-:W-:Y:S05]  /*66d0*/  EXIT ;  /* 0x000000000000794d */ /* 0x000fea0003800000 */
.L_x_5822:
[----:B------:R-:W-:Y:S01]  /*66e0*/  HFMA2.MMA R221, -RZ, RZ, 0, 5.9604644775390625e-08 ;  /* 0x00000001ffdd7435 */ /* 0x000fe200000001ff */
[----:B------:R-:W-:Y:S02]  /*66f0*/  MOV R222, R148 ;  /* 0x0000009400de7202 */ /* 0x000fe40000000f00 */
[----:B------:R-:W-:Y:S02]  /*6700*/  MOV R224, 0x1f ;  /* 0x0000001f00e07802 */ /* 0x000fe40000000f00 */
[----:B------:R-:W-:-:S07]  /*6710*/  MOV R219, 0xffffffff ;  /* 0xffffffff00db7802 */ /* 0x000fce0000000f00 */
[----:B-----5:R-:W-:Y:S05]  /*6720*/  WARPSYNC.COLLECTIVE R219, `(.L_x_5846) ;  /* 0x00000000db087348 */ /* 0x020fea0003c00000 */
[----:B------:R0:W1:Y:S02]  /*6730*/  SHFL.BFLY P0, R220, R222, R221, R224 ;  /* 0x0c0000dddedc7389 */ /* 0x00006400000000e0 */
[----:B01---5:R-:W-:Y:S01]  /*6740*/  ENDCOLLECTIVE ;  /* 0x000000000000791b */ /* 0x023fe20003800000 */
.L_x_5846:
[----:B------:R-:W-:Y:S01]  /*6750*/  HFMA2.MMA R221, -RZ, RZ, 0, 1.1920928955078125e-07 ;  /* 0x00000002ffdd7435 */ /* 0x000fe200000001ff */
[----:B------:R-:W-:-:S05]  /*6760*/  MOV R151, R220 ;  /* 0x000000dc00977202 */ /* 0x000fca0000000f00 */
[----:B------:R-:W-:-:S05]  /*6770*/  FADD R151, R148, R151 ;  /* 0x0000009794977221 */ /* 0x000fca0000000000 */
[----:B------:R-:W-:-:S07]  /*6780*/  MOV R222, R151 ;  /* 0x0000009700de7202 */ /* 0x000fce0000000f00 */
[----:B------:R-:W-:Y:S05]  /*6790*/  WARPSYNC.COLLECTIVE R219, `(.L_x_5847) ;  /* 0x00000000db087348 */ /* 0x000fea0003c00000 */
[----:B------:R0:W1:Y:S02]  /*67a0*/  SHFL.BFLY P0, R220, R222, R221, R224 ;  /* 0x0c0000dddedc7389 */ /* 0x00006400000000e0 */
[----:B01----:R-:W-:Y:S01]  /*67b0*/  ENDCOLLECTIVE ;  /* 0x000000000000791b */ /* 0x003fe20003800000 */
.L_x_5847:
[----:B------:R-:W-:Y:S01]  /*67c0*/  HFMA2.MMA R221, -RZ, RZ, 0, 2.384185791015625e-07 ;  /* 0x00000004ffdd7435 */ /* 0x000fe200000001ff */
[----:B------:R-:W-:-:S05]  /*67d0*/  MOV R150, R220 ;  /* 0x000000dc00967202 */ /* 0x000fca0000000f00 */
[----:B------:R-:W-:-:S05]  /*67e0*/  FADD R153, R151, R150 ;  /* 0x0000009697997221 */ /* 0x000fca0000000000 */
[----:B------:R-:W-:-:S07]  /*67f0*/  MOV R222, R153 ;  /* 0x0000009900de7202 */ /* 0x000fce0000000f00 */
[----:B------:R-:W-:Y:S05]  /*6800*/  WARPSYNC.COLLECTIVE R219, `(.L_x_5848) ;  /* 0x00000000db087348 */ /* 0x000fea0003c00000 */
[----:B------:R0:W1:Y:S02]  /*6810*/  SHFL.BFLY P0, R220, R222, R221, R224 ;  /* 0x0c0000dddedc7389 */ /* 0x00006400000000e0 */
[----:B01----:R-:W-:Y:S01]  /*6820*/  ENDCOLLECTIVE ;  /* 0x000000000000791b */ /* 0x003fe20003800000 */
.L_x_5848:
[----:B------:R-:W-:Y:S01]  /*6830*/  HFMA2.MMA R221, -RZ, RZ, 0, 4.76837158203125e-07 ;  /* 0x00000008ffdd7435 */ /* 0x000fe200000001ff */
[----:B------:R-:W-:-:S05]  /*6840*/  MOV R150, R220 ;  /* 0x000000dc00967202 */ /* 0x000fca0000000f00 */
[----:B------:R-:W-:-:S05]  /*6850*/  FADD R154, R153, R150 ;  /* 0x00000096999a7221 */ /* 0x000fca0000000000 */
[----:B------:R-:W-:-:S07]  /*6860*/  MOV R222, R154 ;  /* 0x0000009a00de7202 */ /* 0x000fce0000000f00 */
[----:B------:R-:W-:Y:S05]  /*6870*/  WARPSYNC.COLLECTIVE R219, `(.L_x_5849) ;  /* 0x00000000db087348 */ /* 0x000fea0003c00000 */
[----:B------:R0:W1:Y:S02]  /*6880*/  SHFL.BFLY P0, R220, R222, R221, R224 ;  /* 0x0c0000dddedc7389 */ /* 0x00006400000000e0 */
[----:B01----:R-:W-:Y:S01]  /*6890*/  ENDCOLLECTIVE ;  /* 0x000000000000791b */ /* 0x003fe20003800000 */
.L_x_5849:
[----:B------:R-:W-:Y:S01]  /*68a0*/  HFMA2.MMA R221, -RZ, RZ, 0, 9.5367431640625e-07 ;  /* 0x00000010ffdd7435 */ /* 0x000fe200000001ff */
[----:B------:R-:W-:-:S05]  /*68b0*/  MOV R155, R220 ;  /* 0x000000dc009b7202 */ /* 0x000fca0000000f00 */
[----:B------:R-:W-:-:S05]  /*68c0*/  FADD R155, R154, R155 ;  /* 0x0000009b9a9b7221 */ /* 0x000fca0000000000 */
[----:B------:R-:W-:-:S07]  /*68d0*/  MOV R222, R155 ;  /* 0x0000009b00de7202 */ /* 0x000fce0000000f00 */
[----:B------:R-:W-:Y:S05]  /*68e0*/  WARPSYNC.COLLECTIVE R219, `(.L_x_5850) ;  /* 0x00000000db087348 */ /* 0x000fea0003c00000 */
[----:B------:R0:W1:Y:S02]  /*68f0*/  SHFL.BFLY P0, R220, R222, R221, R224 ;  /* 0x0c0000dddedc7389 */ /* 0x00006400000000e0 */
[----:B01----:R-:W-:Y:S01]  /*6900*/  ENDCOLLECTIVE ;  /* 0x000000000000791b */ /* 0x003fe20003800000 */
.L_x_5850:
[----:B------:R-:W-:Y:S01]  /*6910*/  HFMA2.MMA R221, -RZ, RZ, 0, 5.9604644775390625e-08 ;  /* 0x00000001ffdd7435 */ /* 0x000fe200000001ff */
[----:B------:R-:W-:-:S05]  /*6920*/  MOV R150, R220 ;  /* 0x000000dc00967202 */ /* 0x000fca0000000f00 */
        /* <DEDUP_REMOVED lines=198> */
.L_x_5851:
[----:B------:R-:W-:Y:S01]  /*7590*/  HFMA2.MMA R221, -RZ, RZ, 0, 1.1920928955078125e-07 ;  /* 0x00000002ffdd7435 */ /* 0x000fe200000001ff */
[----:B------:R-:W-:-:S05]  /*75a0*/  MOV R151, R220 ;  /* 0x000000dc00977202 */ /* 0x000fca0000000f00 */
[----:B------:R-:W-:-:S05]  /*75b0*/  FADD R151, R148, R151 ;  /* 0x0000009794977221 */ /* 0x000fca0000000000 */
[----:B------:R-:W-:-:S07]  /*75c0*/  MOV R222, R151 ;  /* 0x0000009700de7202 */ /* 0x000fce0000000f00 */
[----:B------:R-:W-:Y:S05]  /*75d0*/  WARPSYNC.COLLECTIVE R219, `(.L_x_5852) ;  /* 0x00000000db087348 */ /* 0x000fea0003c00000 */
[----:B------:R0:W1:Y:S02]  /*75e0*/  SHFL.BFLY P0, R220, R222, R221, R224 ;  /* 0x0c0000dddedc7389 */ /* 0x00006400000000e0 */
[----:B01----:R-:W-:Y:S01]  /*75f0*/  ENDCOLLECTIVE ;  /* 0x000000000000791b */ /* 0x003fe20003800000 */
.L_x_5852:
[----:B------:R-:W-:Y:S01]  /*7600*/  HFMA2.MMA R221, -RZ, RZ, 0, 2.384185791015625e-07 ;  /* 0x00000004ffdd7435 */ /* 0x000fe200000001ff */
[----:B------:R-:W-:-:S05]  /*7610*/  MOV R154, R220 ;  /* 0x000000dc009a7202 */ /* 0x000fca0000000f00 */
[----:B------:R-:W-:-:S05]  /*7620*/  FADD R154, R151, R154 ;  /* 0x0000009a979a7221 */ /* 0x000fca0000000000 */
[----:B------:R-:W-:-:S07]  /*7630*/  MOV R222, R154 ;  /* 0x0000009a00de7202 */ /* 0x000fce0000000f00 */
[----:B------:R-:W-:Y:S05]  /*7640*/  WARPSYNC.COLLECTIVE R219, `(.L_x_5853) ;  /* 0x00000000db087348 */ /* 0x000fea0003c00000 */
[----:B------:R0:W1:Y:S02]  /*7650*/  SHFL.BFLY P0, R220, R222, R221, R224 ;  /* 0x0c0000dddedc7389 */ /* 0x00006400000000e0 */
[----:B01----:R-:W-:Y:S01]  /*7660*/  ENDCOLLECTIVE ;  /* 0x000000000000791b */ /* 0x003fe20003800000 */
.L_x_5853:
[----:B------:R-:W-:Y:S01]  /*7670*/  HFMA2.MMA R221, -RZ, RZ, 0, 4.76837158203125e-07 ;  /* 0x00000008ffdd7435 */ /* 0x000fe200000001ff */
[----:B------:R-:W-:-:S05]  /*7680*/  MOV R153, R220 ;  /* 0x000000dc00997202 */ /* 0x000fca0000000f00 */
[----:B------:R-:W-:-:S05]  /*7690*/  FADD R153, R154, R153 ;  /* 0x000000999a997221 */ /* 0x000fca0000000000 */
[----:B------:R-:W-:-:S07]  /*76a0*/  MOV R222, R153 ;  /* 0x0000009900de7202 */ /* 0x000fce0000000f00 */
[----:B------:R-:W-:Y:S05]  /*76b0*/  WARPSYNC.COLLECTIVE R219, `(.L_x_5854) ;  /* 0x00000000db087348 */ /* 0x000fea0003c00000 */
[----:B------:R0:W1:Y:S02]  /*76c0*/  SHFL.BFLY P0, R220, R222, R221, R224 ;  /* 0x0c0000dddedc7389 */ /* 0x00006400000000e0 */
[----:B01----:R-:W-:Y:S01]  /*76d0*/  ENDCOLLECTIVE ;  /* 0x000000000000791b */ /* 0x003fe20003800000 */
.L_x_5854:
[----:B------:R-:W-:Y:S01]  /*76e0*/  HFMA2.MMA R221, -RZ, RZ, 0, 9.5367431640625e-07 ;  /* 0x00000010ffdd7435 */ /* 0x000fe200000001ff */
[----:B------:R-:W-:-:S05]  /*76f0*/  MOV R218, R220 ;  /* 0x000000dc00da7202 */ /* 0x000fca0000000f00 */
[----:B------:R-:W-:-:S05]  /*7700*/  FADD R218, R153, R218 ;  /* 0x000000da99da7221 */ /* 0x000fca0000000000 */
[----:B------:R-:W-:-:S07]  /*7710*/  MOV R222, R218 ;  /* 0x000000da00de7202 */ /* 0x000fce0000000f00 */
[----:B------:R-:W-:Y:S05]  /*7720*/  WARPSYNC.COLLECTIVE R219, `(.L_x_5855) ;  /* 0x00000000db087348 */ /* 0x000fea0003c00000 */
[----:B------:R0:W1:Y:S02]  /*7730*/  SHFL.BFLY P0, R220, R222, R221, R224 ;  /* 0x0c0000dddedc7389 */ /* 0x00006400000000e0 */
[----:B01----:R-:W-:Y:S01]  /*7740*/  ENDCOLLECTIVE ;  /* 0x000000000000791b */ /* 0x003fe20003800000 */
.L_x_5855:
[----:B------:R-:W-:Y:S01]  /*7750*/  MOV R155, R220 ;  /* 0x000000dc009b7202 */ /* 0x000fe20000000f00 */
[----:B------:R-:W-:Y:S06]  /*7760*/  BRA `(.L_x_5856) ;  /* 0xffffffa800007947 */ /* 0x000fec000383ffff */
.L_x_5839:
[----:B-1----:R-:W-:Y:S01]  /*7770*/  HFMA2.MMA R7, -RZ, RZ, 0, 9.5367431640625e-07 ;  /* 0x00000010ff077435 */ /* 0x002fe200000001ff */
[----:B------:R-:W-:Y:S02]  /*7780*/  MOV R6, R21 ;  /* 0x0000001500067202 */ /* 0x000fe40000000f00 */
[----:B------:R-:W-:Y:S02]  /*7790*/  MOV R8, 0x1f ;  /* 0x0000001f00087802 */ /* 0x000fe40000000f00 */
[----:B------:R-:W-:-:S07]  /*77a0*/  MOV R219, 0xffffffff ;  /* 0xffffffff00db7802 */ /* 0x000fce0000000f00 */
[----:B-----5:R-:W-:Y:S05]  /*77b0*/  WARPSYNC.COLLECTIVE R219, `(.L_x_5857) ;  /* 0x00000000db087348 */ /* 0x020fea0003c00000 */
[----:B------:R0:W1:Y:S02]  /*77c0*/  SHFL.DOWN P0, R4, R6, R7, R8 ;  /* 0x0800000706047389 */ /* 0x0000640000000008 */
[----:B01---5:R-:W-:Y:S01]  /*77d0*/  ENDCOLLECTIVE ;  /* 0x000000000000791b */ /* 0x023fe20003800000 */
.L_x_5857:
[----:B------:R-:W-:Y:S01]  /*77e0*/  HFMA2.MMA R7, -RZ, RZ, 0, 4.76837158203125e-07 ;  /* 0x00000008ff077435 */ /* 0x000fe200000001ff */
[----:B------:R-:W-:-:S04]  /*77f0*/  MOV R0, R4 ;  /* 0x0000000400007202 */ /* 0x000fc80000000f00 */
[----:B------:R-:W-:-:S04]  /*7800*/  FMNMX R0, R0, R21, !PT ;  /* 0x0000001500007209 */ /* 0x000fc80007800000 */
[----:B------:R-:W-:-:S07]  /*7810*/  MOV R6, R0 ;  /* 0x0000000000067202 */ /* 0x000fce0000000f00 */
[----:B------:R-:W-:Y:S05]  /*7820*/  WARPSYNC.COLLECTIVE R219, `(.L_x_5858) ;  /* 0x00000000db087348 */ /* 0x000fea0003c00000 */
[----:B------:R0:W1:Y:S02]  /*7830*/  SHFL.DOWN P0, R4, R6, R7, R8 ;  /* 0x0800000706047389 */ /* 0x0000640000000008 */
[----:B01----:R-:W-:Y:S01]  /*7840*/  ENDCOLLECTIVE ;  /* 0x000000000000791b */ /* 0x003fe20003800000 */
.L_x_5858:
[----:B------:R-:W-:Y:S01]  /*7850*/  HFMA2.MMA R7, -RZ, RZ, 0, 2.384185791015625e-07 ;  /* 0x00000004ff077435 */ /* 0x000fe200000001ff */
[----:B------:R-:W-:-:S04]  /*7860*/  MOV R3, R4 ;  /* 0x0000000400037202 */ /* 0x000fc80000000f00 */
[----:B------:R-:W-:-:S04]  /*7870*/  FMNMX R3, R0, R3, !PT ;  /* 0x0000000300037209 */ /* 0x000fc80007800000 */
[----:B------:R-:W-:-:S07]  /*7880*/  MOV R6, R3 ;  /* 0x0000000300067202 */ /* 0x000fce0000000f00 */
[----:B------:R-:W-:Y:S05]  /*7890*/  WARPSYNC.COLLECTIVE R219, `(.L_x_5859) ;  /* 0x00000000db087348 */ /* 0x000fea0003c00000 */
[----:B------:R0:W1:Y:S02]  /*78a0*/  SHFL.DOWN P0, R4, R6, R7, R8 ;  /* 0x0800000706047389 */ /* 0x0000640000000008 */
[----:B01----:R-:W-:Y:S01]  /*78b0*/  ENDCOLLECTIVE ;  /* 0x000000000000791b */ /* 0x003fe20003800000 */
.L_x_5859:
[----:B------:R-:W-:Y:S01]  /*78c0*/  HFMA2.MMA R7, -RZ, RZ, 0, 1.1920928955078125e-07 ;  /* 0x00000002ff077435 */ /* 0x000fe200000001ff */
[----:B------:R-:W-:-:S04]  /*78d0*/  MOV R2, R4 ;  /* 0x0000000400027202 */ /* 0x000fc80000000f00 */
[----:B------:R-:W-:-:S04]  /*78e0*/  FMNMX R2, R3, R2, !PT ;  /* 0x0000000203027209 */ /* 0x000fc80007800000 */
[----:B------:R-:W-:-:S07]  /*78f0*/  MOV R6, R2 ;  /* 0x0000000200067202 */ /* 0x000fce0000000f00 */
[----:B------:R-:W-:Y:S05]  /*7900*/  WARPSYNC.COLLECTIVE R219, `(.L_x_5860) ;  /* 0x00000000db087348 */ /* 0x000fea0003c00000 */
[----:B------:R0:W1:Y:S02]  /*7910*/  SHFL.DOWN P0, R4, R6, R7, R8 ;  /* 0x0800000706047389 */ /* 0x0000640000000008 */
[----:B01----:R-:W-:Y:S01]  /*7920*/  ENDCOLLECTIVE ;  /* 0x000000000000791b */ /* 0x003fe20003800000 */
.L_x_5860:
[----:B------:R-:W-:Y:S01]  /*7930*/  HFMA2.MMA R7, -RZ, RZ, 0, 5.9604644775390625e-08 ;  /* 0x00000001ff077435 */ /* 0x000fe200000001ff */
[----:B------:R-:W-:-:S04]  /*7940*/  MOV R5, R4 ;  /* 0x0000000400057202 */ /* 0x000fc80000000f00 */
[----:B------:R-:W-:-:S04]  /*7950*/  FMNMX R5, R2, R5, !PT ;  /* 0x0000000502057209 */ /* 0x000fc80007800000 */
[----:B------:R-:W-:-:S07]  /*7960*/  MOV R6, R5 ;  /* 0x0000000500067202 */ /* 0x000fce0000000f00 */
[----:B------:R-:W-:Y:S05]  /*7970*/  WARPSYNC.COLLECTIVE R219, `(.L_x_5861) ;  /* 0x00000000db087348 */ /* 0x000fea0003c00000 */
[----:B------:R0:W1:Y:S02]  /*7980*/  SHFL.DOWN P0, R4, R6, R7, R8 ;  /* 0x0800000706047389 */ /* 0x0000640000000008 */
[----:B01----:R-:W-:Y:S01]  /*7990*/  ENDCOLLECTIVE ;  /* 0x000000000000791b */ /* 0x003fe20003800000 */
.L_x_5861:
[----:B------:R-:W-:Y:S05]  /*79a0*/  BRA `(.L_x_5862) ;  /* 0xffffffe800647947 */ /* 0x000fea000383ffff */
.L_x_5842:
[----:B------:R-:W-:Y:S01]  /*79b0*/  HFMA2.MMA R7, -RZ, RZ, 0, 1.1920928955078125e-07 ;  /* 0x00000002ff077435 */ /* 0x000fe200000001ff */
[----:B-1----:R-:W-:Y:S02]  /*79c0*/  MOV R6, R0 ;  /* 0x0000000000067202 */ /* 0x002fe40000000f00 */
[----:B------:R-:W-:Y:S02]  /*79d0*/  MOV R8, 0x1f ;  /* 0x0000001f00087802 */ /* 0x000fe40000000f00 */
[----:B------:R-:W-:-:S07]  /*79e0*/  MOV R219, 0xffffffff ;  /* 0xffffffff00db7802 */ /* 0x000fce0000000f00 */
[----:B0----5:R-:W-:Y:S05]  /*79f0*/  WARPSYNC.COLLECTIVE R219, `(.L_x_5863) ;  /* 0x00000000db087348 */ /* 0x021fea0003c00000 */
[----:B------:R1:W2:Y:S02]  /*7a00*/  SHFL.DOWN P0, R4, R6, R7, R8 ;  /* 0x0800000706047389 */ /* 0x0002a40000000008 */
[----:B012--5:R-:W-:Y:S01]  /*7a10*/  ENDCOLLECTIVE ;  /* 0x000000000000791b */ /* 0x027fe20003800000 */
.L_x_5863:
[----:B------:R-:W-:Y:S01]  /*7a20*/  HFMA2.MMA R7, -RZ, RZ, 0, 5.9604644775390625e-08 ;  /* 0x00000001ff077435 */ /* 0x000fe200000001ff */
[----:B------:R-:W-:-:S04]  /*7a30*/  MOV R3, R4 ;  /* 0x0000000400037202 */ /* 0x000fc80000000f00 */
[----:B------:R-:W-:-:S04]  /*7a40*/  FMNMX R3, R3, R0, !PT ;  /* 0x0000000003037209 */ /* 0x000fc80007800000 */
[----:B------:R-:W-:-:S07]  /*7a50*/  MOV R6, R3 ;  /* 0x0000000300067202 */ /* 0x000fce0000000f00 */
[----:B------:R-:W-:Y:S05]  /*7a60*/  WARPSYNC.COLLECTIVE R219, `(.L_x_5864) ;  /* 0x00000000db087348 */ /* 0x000fea0003c00000 */
[----:B------:R0:W1:Y:S02]  /*7a70*/  SHFL.DOWN P0, R4, R6, R7, R8 ;  /* 0x0800000706047389 */ /* 0x0000640000000008 */
[----:B01----:R-:W-:Y:S01]  /*7a80*/  ENDCOLLECTIVE ;  /* 0x000000000000791b */ /* 0x003fe20003800000 */
.L_x_5864:
[----:B------:R-:W-:Y:S01]  /*7a90*/  MOV R2, R4 ;  /* 0x0000000400027202 */ /* 0x000fe20000000f00 */
[----:B------:R-:W-:Y:S06]  /*7aa0*/  BRA `(.L_x_5865) ;  /* 0xffffffe800947947 */ /* 0x000fec000383ffff */
        .weak           $__internal_48_$__cuda_sm20_rcp_rn_f32_slowpath
        .type           $__internal_48_$__cuda_sm20_rcp_rn_f32_slowpath,@function
        .size           $__internal_48_$__cuda_sm20_rcp_rn_f32_slowpath,(.L_x_14384 - $__internal_48_$__cuda_sm20_rcp_rn_f32_slowpath)
$__internal_48_$__cuda_sm20_rcp_rn_f32_slowpath:
        /* <DEDUP_REMOVED lines=15> */
.L_x_5867:
        /* <DEDUP_REMOVED lines=33> */
.L_x_5869:
[----:B------:R0:W1:Y:S02]  /*7db0*/  MUFU.RCP R222, R152 ;  /* 0x0000009800de7308 */ /* 0x0000640000001000 */
.L_x_5868:
[----:B------:R-:W-:Y:S05]  /*7dc0*/  BSYNC B1 ;  /* 0x0000000000017941 */ /* 0x000fea0003800000 */
.L_x_5866:
[----:B------:R-:W-:Y:S01]  /*7dd0*/  HFMA2.MMA R153, -RZ, RZ, 0, 0 ;  /* 0x00000000ff997435 */ /* 0x000fe200000001ff */
[----:B0-----:R-:W-:-:S05]  /*7de0*/  MOV R152, R218 ;  /* 0x000000da00987202 */ /* 0x001fca0000000f00 */
[----:B-1----:R-:W-:Y:S05]  /*7df0*/  RET.REL.NODEC R152 `(_ZN18transformer_engine13normalization19ln_fwd_tuned_kernelINS0_13Kernel_traitsI6__halfS3_S3_fjLj49152ELj4ELj1ELj4ELj16ENS0_18Kernel_traits_baseILj49152ES3_S3_S3_fjLj128EEEEEEEvNS0_19ForwardKernelParamsE) ;  /* 0xffffff8098807950 */ /* 0x002fea0003c3ffff */
.L_x_5870:
        /* <DEDUP_REMOVED lines=16> */
.L_x_14384:


//--------------------- .text._ZN18transformer_engine13normalization19ln_fwd_tuned_kernelINS0_13Kernel_traitsIffffjLj49152ELj8ELj1ELj4ELj16ENS0_18Kernel_traits_baseILj49152EffffjLj128EEEEEEEvNS0_19ForwardKernelParamsE --------------------------
	.section	.text._ZN18transformer_engine13normalization19ln_fwd_tuned_kernelINS0_13Kernel_traitsIffffjLj49152ELj8ELj1ELj4ELj16ENS0_18Kernel_traits_baseILj49152EffffjLj128EEEEEEEvNS0_19ForwardKernelParamsE,"ax",@progbits
	.align	128
        .global         _ZN18transformer_engine13normalization19ln_fwd_tuned_kernelINS0_13Kernel_traitsIffffjLj49152ELj8ELj1ELj4ELj16ENS0_18Kernel_traits_baseILj49152EffffjLj128EEEEEEEvNS0_19ForwardKernelParamsE
        .type           _ZN18transformer_engine13normalization19ln_fwd_tuned_kernelINS0_13Kernel_traitsIffffjLj49152ELj8ELj1ELj4ELj16ENS0_18Kernel_traits_baseILj49152EffffjLj128EEEEEEEvNS0_19ForwardKernelParamsE,@function
        .size           _ZN18transformer_engine13normalization19ln_fwd_tuned_kernelINS0_13Kernel_traitsIffffjLj49152ELj8ELj1ELj4ELj16ENS0_18Kernel_traits_baseILj49152EffffjLj128EEEEEEEvNS0_19ForwardKernelParamsE,(.L_x_14385 - _ZN18transformer_engine13normalization19ln_fwd_tuned_kernelINS0_13Kernel_traitsIffffjLj49152ELj8ELj1ELj4ELj16ENS0_18Kernel_traits_baseILj49152EffffjLj128EEEEEEEvNS0_19ForwardKernelParamsE)
        .other          _ZN18transformer_engine13normalization19ln_fwd_tuned_kernelINS0_13Kernel_traitsIffffjLj49152ELj8ELj1ELj4ELj16ENS0_18Kernel_traits_baseILj49152EffffjLj128EEEEEEEvNS0_19ForwardKernelParamsE,@"STO_CUDA_ENTRY STV_DEFAULT"
_ZN18transformer_engine13normalization19ln_fwd_tuned_kernelINS0_13Kernel_traitsIffffjLj49152ELj8ELj1ELj4ELj16ENS0_18Kernel_traits_baseILj49152EffffjLj128EEEEEEEvNS0_19ForwardKernelParamsE:
.text._ZN18transformer_engine13normalization19ln_fwd_tuned_kernelINS0_13Kernel_traitsIffffjLj49152ELj8ELj1ELj4ELj16ENS0_18Kernel_traits_baseILj49152EffffjLj128EEEEEEEvNS0_19ForwardKernelParamsE:
        /* <DEDUP_REMOVED lines=21> */
[----:B-1----:R-:W-:Y:S01]  /*0150*/  IMAD.WIDE.U32 R92, R5, 0x10, R92 ;  /* 0x00000010055c7825 */ /* 0x002fe200078e005c */
[----:B0-----:R-:W-:-:S03]  /*0160*/  MOV R3, RZ ;  /* 0x000000ff00037202 */ /* 0x001fc60000000f00 */
        /* <DEDUP_REMOVED lines=29> */
.L_x_5890:
[----:B01----:R-:W0:Y:S01]  /*0340*/  LDC.64 R100, c[0x0][0x220] ;  /* 0x00008800ff647b82 */ /* 0x003e220000000a00 */
[----:B------:R-:W-:Y:S01]  /*0350*/  SHF.L.U32 R103, R151, 0x7, RZ ;  /* 0x0000000797677819 */ /* 0x000fe200000006ff */
[----:B------:R-:W-:-:S03]  /*0360*/  IMAD R159, R156, 0x3000, RZ ;  /* 0x000030009c9f7824 */ /* 0x000fc600078e02ff */
        /* <DEDUP_REMOVED lines=103> */
[----:B------:R-:W-:-:S04]  /*09e0*/  FMUL R174, R174, 0.00065104168606922030449 ;  /* 0x3a2aaaabaeae7820 */ /* 0x000fc80000400000 */
        /* <DEDUP_REMOVED lines=105> */
.L_x_5909:
        /* <DEDUP_REMOVED lines=12> */
[----:B------:R-:W-:-:S04]  /*1140*/  @!P1 IADD3 R2, R177, R0, RZ ;  /* 0x00000000b1029210 */ /* 0x000fc80007ffe0ff */
[----:B------:R-:W-:Y:S01]  /*1150*/  @!P1 LEA R2, R2, R175, 0x3 ;  /* 0x000000af02029211 */ /* 0x000fe200078e18ff */
[----:B-1----:R-:W-:Y:S01]  /*1160*/  FADD R175, R160, R181 ;  /* 0x000000b5a0af7221 */ /* 0x002fe20000000000 */
[----:B------:R-:W-:Y:S01]  /*1170*/  HFMA2.MMA R181, -RZ, RZ, 0, 0 ;  /* 0x00000000ffb57435 */ /* 0x000fe200000001ff */
[----:B0-----:R-:W-:Y:S02]  /*1180*/  @!P0 IADD3 R160, R152, R177, RZ ;  /* 0x000000b198a08210 */ /* 0x001fe40007ffe0ff */
[----:B------:R-:W-:Y:S01]  /*1190*/  CS2R R176, SRZ ;  /* 0x0000000000b07805 */ /* 0x000fe2000001ff00 */
[----:B------:R-:W-:Y:S02]  /*11a0*/  @!P1 STS.64 [R2], R174 ;  /* 0x000000ae02009388 */ /* 0x000fe40000000a00 */
[----:B------:R-:W-:Y:S02]  /*11b0*/  @!P0 MOV R181, 0x44c00000 ;  /* 0x44c0000000b58802 */ /* 0x000fe40000000f00 */
[----:B---3--:R-:W-:-:S03]  /*11c0*/  @!P0 LEA R179, R179, R162, 0x18 ;  /* 0x000000a2b3b38211 */ /* 0x008fc600078ec0ff */
[----:B------:R-:W0:Y:S01]  /*11d0*/  SHFL.DOWN PT, R164, R181, 0x2, 0x1f ;  /* 0x08401f00b5a47f89 */ /* 0x000e2200000e0000 */
[----:B------:R-:W-:Y:S01]  /*11e0*/  @!P0 LEA R160, R160, R179, 0x3 ;  /* 0x000000b3a0a08211 */ /* 0x000fe200078e18ff */
[----:B------:R-:W-:Y:S01]  /*11f0*/  BAR.SYNC.DEFER_BLOCKING 0x0 ;  /* 0x0000000000007b1d */ /* 0x000fe20000010000 */
[----:B0-----:R-:W-:-:S05]  /*1200*/  FADD R187, R164, R181 ;  /* 0x000000b5a4bb7221 */ /* 0x001fca0000000000 */
        /* <DEDUP_REMOVED lines=9> */
[----:B012--5:R-:W-:Y:S05]  /*12a0*/  CALL.REL.NOINC `($__internal_49_$__cuda_sm20_rcp_rn_f32_slowpath) ;  /* 0x0000003400a07944 */ /* 0x027fea0003c00000 */
[----:B------:R-:W-:Y:S05]  /*12b0*/  BRA `(.L_x_5875) ;  /* 0x0000000000107947 */ /* 0x000fea0003800000 */
.L_x_5874:
[----:B------:R-:W3:Y:S02]  /*12c0*/  MUFU.RCP R0, R187 ;  /* 0x000000bb00007308 */ /* 0x000ee40000001000 */
[----:B---3--:R-:W-:-:S04]  /*12d0*/  FFMA R2, R187, R0, -1 ;  /* 0xbf800000bb027423 */ /* 0x008fc80000000000 */
[----:B------:R-:W-:-:S04]  /*12e0*/  FADD.FTZ R175, -R2, -RZ ;  /* 0x800000ff02af7221 */ /* 0x000fc80000010100 */
[----:B------:R-:W-:-:S07]  /*12f0*/  FFMA R0, R0, R175, R0 ;  /* 0x000000af00007223 */ /* 0x000fce0000000000 */
.L_x_5875:
[----:B------:R-:W-:Y:S05]  /*1300*/  BSYNC B0 ;  /* 0x0000000000007941 */ /* 0x000fea0003800000 */
.L_x_5873:
        /* <DEDUP_REMOVED lines=20> */
[----:B-----5:R-:W-:Y:S05]  /*1450*/  CALL.REL.NOINC `($__internal_49_$__cuda_sm20_rcp_rn_f32_slowpath) ;  /* 0x0000003400347944 */ /* 0x020fea0003c00000 */
[----:B------:R-:W-:Y:S05]  /*1460*/  BRA `(.L_x_5878) ;  /* 0x0000000000107947 */ /* 0x000fea0003800000 */
.L_x_5877:
[----:B------:R-:W0:Y:S02]  /*1470*/  MUFU.RCP R0, R179 ;  /* 0x000000b300007308 */ /* 0x000e240000001000 */
[----:B0-----:R-:W-:-:S04]  /*1480*/  FFMA R2, R179, R0, -1 ;  /* 0xbf800000b3027423 */ /* 0x001fc80000000000 */
[----:B------:R-:W-:-:S04]  /*1490*/  FADD.FTZ R175, -R2, -RZ ;  /* 0x800000ff02af7221 */ /* 0x000fc80000010100 */
[----:B------:R-:W-:-:S07]  /*14a0*/  FFMA R0, R0, R175, R0 ;  /* 0x000000af00007223 */ /* 0x000fce0000000000 */
.L_x_5878:
[----:B------:R-:W-:Y:S05]  /*14b0*/  BSYNC B0 ;  /* 0x0000000000007941 */ /* 0x000fea0003800000 */
.L_x_5876:
[----:B------:R-:W0:Y:S01]  /*14c0*/  LDC R168, c[0x0][0x210] ;  /* 0x00008400ffa87b82 */ /* 0x000e220000000800 */
[----:B------:R-:W-:Y:S01]  /*14d0*/  FADD R2, R181, -R164 ;  /* 0x800000a4b5027221 */ /* 0x000fe20000000000 */
[----:B------:R-:W-:Y:S01]  /*14e0*/  FMUL R160, R170, R164 ;  /* 0x000000a4aaa07220 */ /* 0x000fe20000400000 */
[----:B------:R-:W-:Y:S01]  /*14f0*/  FADD R175, R177, R166 ;  /* 0x000000a6b1af7221 */ /* 0x000fe20000000000 */
[----:B------:R-:W-:Y:S01]  /*1500*/  LOP3.LUT R172, R155, 0x1, RZ, 0xc0, !PT ;  /* 0x000000019bac7812 */ /* 0x000fe200078ec0ff */
[----:B------:R-:W-:Y:S01]  /*1510*/  FMUL R2, R2, R2 ;  /* 0x0000000202027220 */ /* 0x000fe20000400000 */
[C---:B------:R-:W-:Y:S01]  /*1520*/  FFMA R177, R187.reuse, R181, R160 ;  /* 0x000000b5bbb17223 */ /* 0x040fe200000000a0 */
[----:B------:R-:W-:Y:S01]  /*1530*/  ISETP.GT.U32.AND P0, PT, R152, 0x7, PT ;  /* 0x000000079800780c */ /* 0x000fe20003f04070 */
[----:B------:R-:W1:Y:S01]  /*1540*/  @!P3 LDC.64 R180, c[0x0][0x240] ;  /* 0x00009000ffb4bb82 */ /* 0x000e620000000a00 */
[----:B------:R-:W-:Y:S01]  /*1550*/  FMUL R2, R187, R2 ;  /* 0x00000002bb027220 */ /* 0x000fe20000400000 */
[----:B------:R-:W-:Y:S01]  /*1560*/  FMUL R160, R177, R0 ;  /* 0x00000000b1a07220 */ /* 0x000fe20000400000 */
[----:B------:R-:W-:-:S02]  /*1570*/  IADD3 R179, -R172, RZ, RZ ;  /* 0x000000ffacb37210 */ /* 0x000fc40007ffe1ff */
[----:B------:R-:W-:Y:S02]  /*1580*/  FMUL R2, R170, R2 ;  /* 0x00000002aa027220 */ /* 0x000fe40000400000 */
[----:B------:R-:W-:Y:S02]  /*1590*/  SHFL.IDX PT, R182, R160, RZ, 0x1f ;  /* 0x00001fffa0b67589 */ /* 0x000fe400000e0000 */
[----:B------:R-:W-:Y:S01]  /*15a0*/  FFMA R2, R2, R0, R175 ;  /* 0x0000000002027223 */ /* 0x000fe200000000af */
[----:B------:R-:W-:Y:S02]  /*15b0*/  LEA.HI R175, R150, R153, RZ, 0x19 ;  /* 0x0000009996af7211 */ /* 0x000fe400078fc8ff */
[----:B------:R-:W2:Y:S02]  /*15c0*/  @!P0 LDC.64 R184, c[0x0][0x240] ;  /* 0x00009000ffb88b82 */ /* 0x000ea40000000a00 */
[----:B------:R-:W3:Y:S01]  /*15d0*/  SHFL.IDX PT, R183, R2, RZ, 0x1f ;  /* 0x00001fff02b77589 */ /* 0x000ee200000e0000 */
[----:B0-----:R-:W-:-:S04]  /*15e0*/  SHF.L.U32 R162, R168, 0x3, RZ ;  /* 0x00000003a8a27819 */ /* 0x001fc800000006ff */
[----:B------:R-:W-:-:S04]  /*15f0*/  LOP3.LUT R162, R179, R162, RZ, 0xc0, !PT ;  /* 0x000000a2b3a27212 */ /* 0x000fc800078ec0ff */
[----:B------:R-:W-:Y:S01]  /*1600*/  LEA R162, P1, R175, R162, 0x3 ;  /* 0x000000a2afa27211 */ /* 0x000fe200078218ff */
[----:B------:R-:W-:-:S03]  /*1610*/  HFMA2.MMA R175, -RZ, RZ, 0, 0 ;  /* 0x00000000ffaf7435 */ /* 0x000fc600000001ff */
        /* <DEDUP_REMOVED lines=8> */
[----:B---3--:R0:W-:Y:S01]  /*16a0*/  @!P3 STG.E.64 desc[UR4][R176.64], R182 ;  /* 0x000000b6b000b986 */ /* 0x0081e2000c101b04 */
[----:B------:R-:W-:Y:S02]  /*16b0*/  @!P0 IADD3.X R162, RZ, R170, RZ, P4, !PT ;  /* 0x000000aaffa28210 */ /* 0x000fe400027fe4ff */
[----:B--2---:R-:W-:-:S04]  /*16c0*/  @!P0 LEA R178, P4, R0, R184, 0x3 ;  /* 0x000000b800b28211 */ /* 0x004fc800078818ff */
[----:B------:R-:W-:Y:S01]  /*16d0*/  @!P0 LEA.HI.X R179, R0, R185, R162, 0x3, P4 ;  /* 0x000000b900b38211 */ /* 0x000fe200020f1ca2 */
[----:B------:R-:W-:Y:S08]  /*16e0*/  @P2 BRA `(.L_x_5879) ;  /* 0x0000000000502947 */ /* 0x000ff00003800000 */
[----:B------:R-:W-:Y:S01]  /*16f0*/  SEL R0, R168, RZ, P1 ;  /* 0x000000ffa8007207 */ /* 0x000fe20000800000 */
[----:B------:R-:W-:Y:S01]  /*1700*/  ULDC.64 UR6, c[0x0][0x248] ;  /* 0x0000920000067ab9 */ /* 0x000fe20000000a00 */
[----:B------:R-:W-:Y:S02]  /*1710*/  LOP3.LUT P1, RZ, R155, 0x2, RZ, 0xc0, !PT ;  /* 0x000000029bff7812 */ /* 0x000fe4000782c0ff */
[----:B------:R-:W-:Y:S02]  /*1720*/  IADD3 R2, P2, R153, R0, RZ ;  /* 0x0000000099027210 */ /* 0x000fe40007f5e0ff */
        /* <DEDUP_REMOVED lines=11> */
.L_x_5880:
[----:B------:R-:W2:Y:S04]  /*17e0*/  LDG.E.STRONG.GPU R0, desc[UR4][R176.64] ;  /* 0x00000004b0007981 */ /* 0x000ea8000c1ef900 */
[----:B--2---:R-:W-:Y:S01]  /*17f0*/  CCTL.IVALL ;  /* 0x00000000ff00798f */ /* 0x004fe20002000000 */
[----:B------:R-:W-:Y:S05]  /*1800*/  YIELD ;  /* 0x0000000000007946 */ /* 0x000fea0003800000 */
[----:B------:R-:W-:-:S13]  /*1810*/  ISETP.NE.AND P1, PT, R0, R183, PT ;  /* 0x000000b70000720c */ /* 0x000fda0003f25270 */
[----:B------:R-:W-:Y:S05]  /*1820*/  @P1 BRA `(.L_x_5880) ;  /* 0xfffffffc00ec1947 */ /* 0x000fea000383ffff */
.L_x_5879:
        /* <DEDUP_REMOVED lines=19> */
[----:B012--5:R-:W-:Y:S05]  /*1960*/  CALL.REL.NOINC `($__internal_49_$__cuda_sm20_rcp_rn_f32_slowpath) ;  /* 0x0000002c00f07944 */ /* 0x027fea0003c00000 */
[----:B------:R-:W-:Y:S05]  /*1970*/  BRA `(.L_x_5883) ;  /* 0x0000000000107947 */ /* 0x000fea0003800000 */
.L_x_5882:
[----:B------:R-:W3:Y:S02]  /*1980*/  MUFU.RCP R0, R187 ;  /* 0x000000bb00007308 */ /* 0x000ee40000001000 */
[----:B---3--:R-:W-:-:S04]  /*1990*/  FFMA R2, R187, R0, -1 ;  /* 0xbf800000bb027423 */ /* 0x008fc80000000000 */
[----:B------:R-:W-:-:S04]  /*19a0*/  FADD.FTZ R179, -R2, -RZ ;  /* 0x800000ff02b37221 */ /* 0x000fc80000010100 */
[----:B------:R-:W-:-:S07]  /*19b0*/  FFMA R0, R0, R179, R0 ;  /* 0x000000b300007223 */ /* 0x000fce0000000000 */
.L_x_5883:
[----:B------:R-:W-:Y:S05]  /*19c0*/  BSYNC B0 ;  /* 0x0000000000007941 */ /* 0x000fea0003800000 */
.L_x_5881:
        /* <DEDUP_REMOVED lines=22> */
.L_x_5885:
[----:B------:R-:W0:Y:S02]  /*1b30*/  MUFU.RCP R0, R185 ;  /* 0x000000b900007308 */ /* 0x000e240000001000 */
[----:B0-----:R-:W-:-:S04]  /*1b40*/  FFMA R2, R185, R0, -1 ;  /* 0xbf800000b9027423 */ /* 0x001fc80000000000 */
[----:B------:R-:W-:-:S04]  /*1b50*/  FADD.FTZ R175, -R2, -RZ ;  /* 0x800000ff02af7221 */ /* 0x000fc80000010100 */
[----:B------:R-:W-:-:S07]  /*1b60*/  FFMA R0, R0, R175, R0 ;  /* 0x000000af00007223 */ /* 0x000fce0000000000 */
.L_x_5886:
[----:B------:R-:W-:Y:S05]  /*1b70*/  BSYNC B0 ;  /* 0x0000000000007941 */ /* 0x000fea0003800000 */
.L_x_5884:
[----:B------:R-:W0:Y:S01]  /*1b80*/  SHFL.DOWN PT, R166, R185, 0x1, 0x1f ;  /* 0x08201f00b9a67f89 */ /* 0x000e2200000e0000 */
[----:B------:R-:W-:Y:S01]  /*1b90*/  FADD R2, R177, -R158 ;  /* 0x8000009eb1027221 */ /* 0x000fe20000000000 */
[----:B------:R-:W-:Y:S01]  /*1ba0*/  FMUL R158, R168, R158 ;  /* 0x0000009ea89e7220 */ /* 0x000fe20000400000 */
[----:B------:R-:W-:Y:S01]  /*1bb0*/  FADD R175, R164, R181 ;  /* 0x000000b5a4af7221 */ /* 0x000fe20000000000 */
        /* <DEDUP_REMOVED lines=16> */
[----:B-----5:R-:W-:Y:S05]  /*1cc0*/  CALL.REL.NOINC `($__internal_49_$__cuda_sm20_rcp_rn_f32_slowpath) ;  /* 0x0000002c00187944 */ /* 0x020fea0003c00000 */
[----:B------:R-:W-:Y:S05]  /*1cd0*/  BRA `(.L_x_5889) ;  /* 0x0000000000107947 */ /* 0x000fea0003800000 */
.L_x_5888:
[----:B------:R-:W0:Y:S02]  /*1ce0*/  MUFU.RCP R0, R179 ;  /* 0x000000b300007308 */ /* 0x000e240000001000 */
[----:B0-----:R-:W-:-:S04]  /*1cf0*/  FFMA R2, R179, R0, -1 ;  /* 0xbf800000b3027423 */ /* 0x001fc80000000000 */
[----:B------:R-:W-:-:S04]  /*1d00*/  FADD.FTZ R175, -R2, -RZ ;  /* 0x800000ff02af7221 */ /* 0x000fc80000010100 */
[----:B------:R-:W-:-:S07]  /*1d10*/  FFMA R0, R0, R175, R0 ;  /* 0x000000af00007223 */ /* 0x000fce0000000000 */
.L_x_5889:
[----:B------:R-:W-:Y:S05]  /*1d20*/  BSYNC B0 ;  /* 0x0000000000007941 */ /* 0x000fea0003800000 */
.L_x_5887:
[----:B------:R-:W-:Y:S01]  /*1d30*/  FMUL R2, R166, R168 ;  /* 0x000000a8a6027220 */ /* 0x000fe20000400000 */
[----:B------:R-:W-:Y:S01]  /*1d40*/  ULDC.64 UR6, c[0x0][0x288] ;  /* 0x0000a20000067ab9 */ /* 0x000fe20000000a00 */
[----:B------:R-:W-:Y:S01]  /*1d50*/  IMAD R160, R156, 0x3000, RZ ;  /* 0x000030009ca07824 */ /* 0x000fe200078e02ff */
[----:B------:R-:W-:Y:S01]  /*1d60*/  ISETP.NE.U32.AND P0, PT, RZ, UR6, PT ;  /* 0x00000006ff007c0c */ /* 0x000fe2000bf05070 */
[----:B------:R-:W-:Y:S01]  /*1d70*/  FFMA R175, R185, R177, R2 ;  /* 0x000000b1b9af7223 */ /* 0x000fe20000000002 */
[----:B------:R-:W-:Y:S01]  /*1d80*/  FADD R2, R177, -R168 ;  /* 0x800000a8b1027221 */ /* 0x000fe20000000000 */
[----:B------:R-:W-:Y:S01]  /*1d90*/  ULDC.U8 UR6, c[0x0][0x250] ;  /* 0x0000940000067ab9 */ /* 0x000fe20000000000 */
[----:B------:R-:W-:Y:S01]  /*1da0*/  SHF.L.U32 R177, R151, 0x7, RZ ;  /* 0x0000000797b17819 */ /* 0x000fe200000006ff */
[----:B------:R-:W-:Y:S01]  /*1db0*/  FMUL R158, R175, R0 ;  /* 0x00000000af9e7220 */ /* 0x000fe20000400000 */
[----:B------:R-:W-:Y:S01]  /*1dc0*/  FMUL R2, R2, R2 ;  /* 0x0000000202027220 */ /* 0x000fe20000400000 */
[----:B------:R-:W-:Y:S01]  /*1dd0*/  FADD R175, R164, R181 ;  /* 0x000000b5a4af7221 */ /* 0x000fe20000000000 */
[----:B------:R-:W-:-:S02]  /*1de0*/  ISETP.NE.AND P2, PT, RZ, UR6, PT ;  /* 0x00000006ff007c0c */ /* 0x000fc4000bf45270 */
[----:B------:R-:W-:Y:S01]  /*1df0*/  FMUL R2, R185, R2 ;  /* 0x00000002b9027220 */ /* 0x000fe20000400000 */
[----:B------:R-:W0:Y:S01]  /*1e00*/  SHFL.IDX PT, R179, R158, RZ, 0x1f ;  /* 0x00001fff9eb37589 */ /* 0x000e2200000e0000 */
[----:B------:R-:W-:Y:S01]  /*1e10*/  ISETP.NE.AND.EX P0, PT, RZ, UR7, PT, P0 ;  /* 0x00000007ff007c0c */ /* 0x000fe2000bf05300 */
[----:B------:R-:W-:Y:S01]  /*1e20*/  ULDC.64 UR6, c[0x0][0x258] ;  /* 0x0000960000067ab9 */ /* 0x000fe20000000a00 */
[----:B------:R-:W-:Y:S01]  /*1e30*/  FMUL R2, R166, R2 ;  /* 0x00000002a6027220 */ /* 0x000fe20000400000 */
[----:B------:R-:W-:Y:S02]  /*1e40*/  LOP3.LUT R177, R177, 0x380, R152, 0xe2, !PT ;  /* 0x00000380b1b17812 */ /* 0x000fe400078ee298 */
[----:B------:R-:W-:Y:S01]  /*1e50*/  IADD3 R155, R155, 0x1, RZ ;  /* 0x000000019b9b7810 */ /* 0x000fe20007ffe0ff */
[----:B------:R-:W-:Y:S01]  /*1e60*/  FFMA R2, R2, R0, R175 ;  /* 0x0000000002027223 */ /* 0x000fe200000000af */
[----:B------:R-:W-:Y:S01]  /*1e70*/  LOP3.LUT R177, R177, 0x60, R150, 0xf8, !PT ;  /* 0x00000060b1b17812 */ /* 0x000fe200078ef896 */
[----:B------:R-:W1:Y:S01]  /*1e80*/  LDC R175, c[0x0][0x268] ;  /* 0x00009a00ffaf7b82 */ /* 0x000e620000000800 */
[----:B------:R-:W-:-:S02]  /*1e90*/  LOP3.LUT R155, R155, 0x3, RZ, 0xc0, !PT ;  /* 0x000000039b9b7812 */ /* 0x000fc400078ec0ff */
[----:B------:R-:W-:Y:S01]  /*1ea0*/  LOP3.LUT R0, R160, R177, RZ, 0xfc, !PT ;  /* 0x000000b1a0007212 */ /* 0x000fe200078efcff */
[----:B------:R-:W1:Y:S01]  /*1eb0*/  SHFL.IDX PT, R2, R2, RZ, 0x1f ;  /* 0x00001fff02027589 */ /* 0x000e6200000e0000 */
[--C-:B0-----:R-:W-:Y:S01]  /*1ec0*/  FADD R196, R113, -R179.reuse ;  /* 0x800000b371c47221 */ /* 0x101fe20000000000 */
[--C-:B------:R-:W-:Y:S01]  /*1ed0*/  FADD R178, R124, -R179.reuse ;  /* 0x800000b37cb27221 */ /* 0x100fe20000000000 */
[--C-:B------:R-:W-:Y:S01]  /*1ee0*/  FADD R180, R125, -R179.reuse ;  /* 0x800000b37db47221 */ /* 0x100fe20000000000 */
[--C-:B------:R-:W-:Y:S01]  /*1ef0*/  FADD R202, R108, -R179.reuse ;  /* 0x800000b36cca7221 */ /* 0x100fe20000000000 */
[----:B------:R-:W0:Y:S01]  /*1f00*/  @!P3 LDC.64 R124, c[0x0][0x228] ;  /* 0x00008a00ff7cbb82 */ /* 0x000e220000000a00 */
[--C-:B------:R-:W-:Y:S01]  /*1f10*/  FADD R204, R109, -R179.reuse ;  /* 0x800000b36dcc7221 */ /* 0x100fe20000000000 */
[--C-:B------:R-:W-:Y:S01]  /*1f20*/  FADD R194, R119, -R179.reuse ;  /* 0x800000b377c27221 */ /* 0x100fe20000000000 */
[--C-:B------:R-:W-:Y:S01]  /*1f30*/  FADD R182, R126, -R179.reuse ;  /* 0x800000b37eb67221 */ /* 0x100fe20000000000 */
[--C-:B------:R-:W-:Y:S01]  /*1f40*/  FADD R184, R127, -R179.reuse ;  /* 0x800000b37fb87221 */ /* 0x100fe20000000000 */
[--C-:B------:R-:W-:Y:S01]  /*1f50*/  FADD R224, R103, -R179.reuse ;  /* 0x800000b367e07221 */ /* 0x100fe20000000000 */
[----:B-----5:R-:W-:Y:S01]  /*1f60*/  FADD R103, R4, 1 ;  /* 0x3f80000004677421 */ /* 0x020fe20000000000 */
[----:B------:R-:W-:Y:S01]  /*1f70*/  FADD R144, R144, -R179 ;  /* 0x800000b390907221 */ /* 0x000fe20000000000 */
[----:B------:R-:W2:Y:S01]  /*1f80*/  @!P3 LDC.64 R108, c[0x0][0x230] ;  /* 0x00008c00ff6cbb82 */ /* 0x000ea20000000a00 */
[----:B-1----:R-:W-:Y:S01]  /*1f90*/  FFMA R2, R2, 2.0345052689663134515e-05, R175 ;  /* 0x37aaaaab02027823 */ /* 0x002fe200000000af */
[--C-:B------:R-:W-:Y:S01]  /*1fa0*/  FADD R218, R100, -R179.reuse ;  /* 0x800000b364da7221 */ /* 0x100fe20000000000 */
[--C-:B------:R-:W-:Y:S01]  /*1fb0*/  FADD R112, R112, -R179.reuse ;  /* 0x800000b370707221 */ /* 0x100fe20000000000 */
[----:B------:R-:W-:Y:S01]  /*1fc0*/  FADD R100, R5, 1 ;  /* 0x3f80000005647421 */ /* 0x000fe20000000000 */
[--C-:B------:R-:W-:Y:S01]  /*1fd0*/  FADD R220, R101, -R179.reuse ;  /* 0x800000b365dc7221 */ /* 0x100fe20000000000 */
[----:B------:R-:W-:Y:S01]  /*1fe0*/  FSETP.GEU.AND P1, PT, |R2|, 1.175494350822287508e-38, PT ;  /* 0x008000000200780b */ /* 0x000fe20003f2e200 */
[--C-:B------:R-:W-:Y:S01]  /*1ff0*/  FADD R158, R145, -R179.reuse ;  /* 0x800000b3919e7221 */ /* 0x100fe20000000000 */
[----:B------:R-:W1:Y:S01]  /*2000*/  LDC.U8 R119, c[0x0][0x294] ;  /* 0x0000a500ff777b82 */ /* 0x000e620000000000 */
[----:B------:R-:W-:Y:S01]  /*2010*/  FSEL R103, R4, R103, !P2 ;  /* 0x0000006704677208 */ /* 0x000fe20005000000 */
[--C-:B------:R-:W-:Y:S01]  /*2020*/  FADD R192, R117, -R179.reuse ;  /* 0x800000b375c07221 */ /* 0x100fe20000000000 */
[----:B------:R-:W-:Y:S01]  /*2030*/  FADD R117, R6, 1 ;  /* 0x3f80000006757421 */ /* 0x000fe20000000000 */
[--C-:B------:R-:W-:Y:S01]  /*2040*/  FADD R222, R102, -R179.reuse ;  /* 0x800000b366de7221 */ /* 0x100fe20000000000 */
[--C-:B------:R-:W-:Y:S01]  /*2050*/  FADD R146, R146, -R179.reuse ;  /* 0x800000b392927221 */ /* 0x100fe20000000000 */
[--C-:B------:R-:W-:Y:S01]  /*2060*/  FADD R190, R116, -R179.reuse ;  /* 0x800000b374be7221 */ /* 0x100fe20000000000 */
[--C-:B------:R-:W-:Y:S01]  /*2070*/  FADD R210, R104, -R179.reuse ;  /* 0x800000b368d27221 */ /* 0x100fe20000000000 */
[----:B------:R-:W3:Y:S01]  /*2080*/  LDC.64 R126, c[0x0][0x258] ;  /* 0x00009600ff7e7b82 */ /* 0x000ee20000000a00 */
[----:B------:R-:W-:Y:S01]  /*2090*/  FADD R212, R105, -R179 ;  /* 0x800000b369d47221 */ /* 0x000fe20000000000 */
[----:B0-----:R-:W-:-:S04]  /*20a0*/  @!P3 IMAD.WIDE R124, R156, 0x4, R124 ;  /* 0x000000049c7cb825 */ /* 0x001fc800078e027c */
[----:B------:R-:W-:Y:S01]  /*20b0*/  @!P1 FMUL R2, R2, 16777216 ;  /* 0x4b80000002029820 */ /* 0x000fe20000400000 */
[----:B------:R-:W-:Y:S01]  /*20c0*/  FADD R116, R7, 1 ;  /* 0x3f80000007747421 */ /* 0x000fe20000000000 */
[--C-:B------:R-:W-:Y:S01]  /*20d0*/  FADD R160, R147, -R179.reuse ;  /* 0x800000b393a07221 */ /* 0x100fe20000000000 */
[----:B------:R-:W-:Y:S01]  /*20e0*/  FADD R200, R115, -R179 ;  /* 0x800000b373c87221 */ /* 0x000fe20000000000 */
[----:B------:R-:W0:Y:S01]  /*20f0*/  MUFU.RSQ R113, R2 ;  /* 0x0000000200717308 */ /* 0x000e220000001400 */
[----:B--2---:R-:W-:Y:S01]  /*2100*/  @!P3 IMAD.WIDE R104, R156, 0x4, R108 ;  /* 0x000000049c68b825 */ /* 0x004fe200078e026c */
[----:B------:R-:W-:-:S03]  /*2110*/  FSEL R117, R6, R117, !P2 ;  /* 0x0000007506757208 */ /* 0x000fc60005000000 */
        /* <DEDUP_REMOVED lines=12> */
[----:B------:R-:W-:Y:S01]  /*21e0*/  @!P3 STG.E desc[UR4][R124.64], R179 ;  /* 0x000000b37c00b986 */ /* 0x000fe2000c101904 */
[----:B------:R-:W-:Y:S01]  /*21f0*/  FSEL R116, R7, R116, !P2 ;  /* 0x0000007407747208 */ /* 0x000fe20005000000 */
[----:B0-----:R-:W-:Y:S01]  /*2200*/  @!P1 FMUL R113, R113, 4096 ;  /* 0x4580000071719820 */ /* 0x001fe20000400000 */
[----:B-1----:R-:W-:Y:S01]  /*2210*/  ISETP.NE.AND P1, PT, R119, RZ, PT ;  /* 0x000000ff7700720c */ /* 0x002fe20003f25270 */
[--C-:B------:R-:W-:Y:S01]  /*2220*/  FADD R172, R141, -R179.reuse ;  /* 0x800000b38dac7221 */ /* 0x100fe20000000000 */
[--C-:B------:R-:W-:Y:S01]  /*2230*/  FADD R174, R143, -R179.reuse ;  /* 0x800000b38fae7221 */ /* 0x100fe20000000000 */
[C---:B------:R-:W-:Y:S01]  /*2240*/  FMUL R101, R113.reuse, R144 ;  /* 0x0000009071657220 */ /* 0x040fe20000400000 */
[----:B------:R-:W-:Y:S01]  /*2250*/  FMUL R145, R113, R112 ;  /* 0x0000007071917220 */ /* 0x000fe20000400000 */
[----:B------:R-:W-:Y:S01]  /*2260*/  FSEL R112, R5, R100, !P2 ;  /* 0x0000006405707208 */ /* 0x000fe20005000000 */
[----:B------:R-:W-:Y:S01]  /*2270*/  FMUL R102, R113, R158 ;  /* 0x0000009e71667220 */ /* 0x000fe20000400000 */
[----:B------:R-:W-:Y:S01]  /*2280*/  FFMA R100, R101, R103, R52 ;  /* 0x0000006765647223 */ /* 0x000fe20000000034 */
[----:B------:R-:W-:Y:S01]  /*2290*/  FMUL R115, R113, R146 ;  /* 0x0000009271737220 */ /* 0x000fe20000400000 */
[----:B------:R-:W-:Y:S01]  /*22a0*/  FADD R170, R135, -R179 ;  /* 0x800000b387aa7221 */ /* 0x000fe20000000000 */
[----:B------:R-:W-:Y:S01]  /*22b0*/  FFMA R101, R102, R112, R53 ;  /* 0x0000007066657223 */ /* 0x000fe20000000035 */
[--C-:B------:R-:W-:Y:S01]  /*22c0*/  FADD R128, R128, -R179.reuse ;  /* 0x800000b380807221 */ /* 0x100fe20000000000 */
[----:B------:R-:W-:Y:S01]  /*22d0*/  @P0 FMNMX R3, R3, |R100|, !PT ;  /* 0x4000006403030209 */ /* 0x000fe20007800000 */
        /* <DEDUP_REMOVED lines=11> */
[----:B------:R0:W-:Y:S01]  /*2390*/  @!P3 STG.E desc[UR4][R104.64], R113 ;  /* 0x000000716800b986 */ /* 0x0001e2000c101904 */
[C---:B------:R-:W-:Y:S01]  /*23a0*/  IADD3 R123, R0.reuse, 0x2400, RZ ;  /* 0x00002400007b7810 */ /* 0x040fe20007ffe0ff */
[----:B------:R-:W-:Y:S01]  /*23b0*/  FFMA R102, R115, R117, R54 ;  /* 0x0000007573667223 */ /* 0x000fe20000000036 */
[----:B------:R-:W-:Y:S01]  /*23c0*/  @P0 FMNMX R3, R3, |R101|, !PT ;  /* 0x4000006503030209 */ /* 0x000fe20007800000 */
[C---:B------:R-:W-:Y:S01]  /*23d0*/  FMUL R191, R113.reuse, R140 ;  /* 0x0000008c71bf7220 */ /* 0x040fe20000400000 */
[C---:B------:R-:W-:Y:S01]  /*23e0*/  FMUL R193, R113.reuse, R142 ;  /* 0x0000008e71c17220 */ /* 0x040fe20000400000 */
[C---:B------:R-:W-:Y:S01]  /*23f0*/  FMUL R195, R113.reuse, R136 ;  /* 0x0000008871c37220 */ /* 0x040fe20000400000 */
[C---:B------:R-:W-:Y:S01]  /*2400*/  FMUL R106, R113.reuse, R162 ;  /* 0x000000a2716a7220 */ /* 0x040fe20000400000 */
[C---:B------:R-:W-:Y:S01]  /*2410*/  FMUL R107, R113.reuse, R138 ;  /* 0x0000008a716b7220 */ /* 0x040fe20000400000 */
[C---:B------:R-:W-:Y:S01]  /*2420*/  FMUL R108, R113.reuse, R164 ;  /* 0x000000a4716c7220 */ /* 0x040fe20000400000 */
[C---:B------:R-:W-:Y:S01]  /*2430*/  FMUL R109, R113.reuse, R132 ;  /* 0x00000084716d7220 */ /* 0x040fe20000400000 */
[C---:B------:R-:W-:Y:S01]  /*2440*/  FMUL R110, R113.reuse, R166 ;  /* 0x000000a6716e7220 */ /* 0x040fe20000400000 */
[----:B0-----:R-:W-:Y:S01]  /*2450*/  IADD3 R105, R0, 0x2800, RZ ;  /* 0x0000280000697810 */ /* 0x001fe20007ffe0ff */
        /* <DEDUP_REMOVED lines=34> */
[----:B------:R-:W-:Y:S01]  /*2680*/  FMUL R132, R113, R224 ;  /* 0x000000e071847220 */ /* 0x000fe20000400000 */
[----:B------:R-:W-:Y:S01]  /*2690*/  FFMA R103, R114, R116, R55 ;  /* 0x0000007472677223 */ /* 0x000fe20000000037 */
[----:B---3--:R-:W-:Y:S01]  /*26a0*/  IMAD.WIDE.U32 R188, R159, 0x10, R126 ;  /* 0x000000109fbc7825 */ /* 0x008fe200078e007e */
[----:B------:R-:W-:-:S03]  /*26b0*/  @P0 FMNMX R3, R3, |R102|, !PT ;  /* 0x4000006603030209 */ /* 0x000fc60007800000 */
[-C--:B------:R-:W-:Y:S01]  /*26c0*/  @P1 FMUL R100, R100, R148.reuse ;  /* 0x0000009464641220 */ /* 0x080fe20000400000 */
[----:B------:R-:W-:Y:S01]  /*26d0*/  @P1 FMUL R101, R101, R148 ;  /* 0x0000009465651220 */ /* 0x000fe20000400000 */
[----:B------:R-:W-:Y:S01]  /*26e0*/  IMAD.WIDE.U32 R112, R161, 0x10, R126 ;  /* 0x00000010a1707825 */ /* 0x000fe200078e007e */
[----:B------:R-:W-:-:S03]  /*26f0*/  @P0 FMNMX R3, R3, |R103|, !PT ;  /* 0x4000006703030209 */ /* 0x000fc60007800000 */
[-C--:B------:R-:W-:Y:S01]  /*2700*/  @P1 FMUL R102, R102, R148.reuse ;  /* 0x0000009466661220 */ /* 0x080fe20000400000 */
[----:B------:R-:W-:Y:S01]  /*2710*/  @P1 FMUL R103, R103, R148 ;  /* 0x0000009467671220 */ /* 0x000fe20000400000 */
[----:B------:R-:W-:-:S04]  /*2720*/  IMAD.WIDE.U32 R114, R163, 0x10, R126 ;  /* 0x00000010a3727825 */ /* 0x000fc800078e007e */
[----:B------:R-:W-:Y:S01]  /*2730*/  FADD R104, R9, 1 ;  /* 0x3f80000009687421 */ /* 0x000fe20000000000 */
[----:B------:R-:W-:Y:S01]  /*2740*/  FADD R159, R10, 1 ;  /* 0x3f8000000a9f7421 */ /* 0x000fe20000000000 */
[----:B------:R-:W-:Y:S01]  /*2750*/  FADD R176, R11, 1 ;  /* 0x3f8000000bb07421 */ /* 0x000fe20000000000 */
[--C-:B------:R-:W-:Y:S01]  /*2760*/  IMAD.WIDE.U32 R128, R165, 0x10, R126.reuse ;  /* 0x00000010a5807825 */ /* 0x100fe200078e007e */
[----:B------:R0:W-:Y:S01]  /*2770*/  STG.E.128 desc[UR4][R188.64], R100 ;  /* 0x00000064bc007986 */ /* 0x0001e2000c101d04 */
[----:B------:R-:W-:Y:S02]  /*2780*/  FSEL R104, R9, R104, !P2 ;  /* 0x0000006809687208 */ /* 0x000fe40005000000 */
[----:B------:R-:W-:Y:S01]  /*2790*/  FADD R161, R12, 1 ;  /* 0x3f8000000ca17421 */ /* 0x000fe20000000000 */
[--C-:B------:R-:W-:Y:S01]  /*27a0*/  IMAD.WIDE.U32 R116, R167, 0x10, R126.reuse ;  /* 0x00000010a7747825 */ /* 0x100fe200078e007e */
[----:B------:R-:W-:Y:S02]  /*27b0*/  FSEL R159, R10, R159, !P2 ;  /* 0x0000009f0a9f7208 */ /* 0x000fe40005000000 */
[----:B------:R-:W-:Y:S01]  /*27c0*/  FSEL R176, R11, R176, !P2 ;  /* 0x000000b00bb07208 */ /* 0x000fe20005000000 */
[----:B------:R-:W-:Y:S01]  /*27d0*/  IMAD.WIDE.U32 R118, R169, 0x10, R126 ;  /* 0x00000010a9767825 */ /* 0x000fe200078e007e */
[----:B------:R-:W-:-:S03]  /*27e0*/  FSEL R161, R12, R161, !P2 ;  /* 0x000000a10ca17208 */ /* 0x000fc60005000000 */
[----:B------:R-:W-:-:S04]  /*27f0*/  IMAD.WIDE.U32 R120, R171, 0x10, R126 ;  /* 0x00000010ab787825 */ /* 0x000fc800078e007e */
[----:B------:R-:W-:-:S04]  /*2800*/  IMAD.WIDE.U32 R124, R173, 0x10, R126 ;  /* 0x00000010ad7c7825 */ /* 0x000fc800078e007e */
[----:B0-----:R-:W-:Y:S01]  /*2810*/  FFMA R101, R172, R104, R57 ;  /* 0x00000068ac657223 */ /* 0x001fe20000000039 */
[----:B------:R-:W-:-:S04]  /*2820*/  IMAD.WIDE.U32 R122, R123, 0x10, R126 ;  /* 0x000000107b7a7825 */ /* 0x000fc800078e007e */
[----:B------:R-:W-:Y:S01]  /*2830*/  FFMA R102, R193, R159, R58 ;  /* 0x0000009fc1667223 */ /* 0x000fe2000000003a */
[----:B------:R-:W-:Y:S01]  /*2840*/  FADD R172, R13, 1 ;  /* 0x3f8000000dac7421 */ /* 0x000fe20000000000 */
[----:B------:R-:W-:Y:S01]  /*2850*/  FFMA R103, R174, R176, R59 ;  /* 0x000000b0ae677223 */ /* 0x000fe2000000003b */
[----:B------:R-:W-:-:S04]  /*2860*/  IMAD.WIDE.U32 R126, R105, 0x10, R126 ;  /* 0x00000010697e7825 */ /* 0x000fc800078e007e */
[----:B------:R-:W-:Y:S01]  /*2870*/  FADD R105, R8, 1 ;  /* 0x3f80000008697421 */ /* 0x000fe20000000000 */
[----:B------:R-:W-:Y:S01]  /*2880*/  FFMA R104, R195, R161, R60 ;  /* 0x000000a1c3687223 */ /* 0x000fe2000000003c */
[----:B------:R-:W-:Y:S01]  /*2890*/  FADD R174, R15, 1 ;  /* 0x3f8000000fae7421 */ /* 0x000fe20000000000 */
[----:B------:R-:W-:Y:S01]  /*28a0*/  FSEL R172, R13, R172, !P2 ;  /* 0x000000ac0dac7208 */ /* 0x000fe20005000000 */
[----:B------:R-:W-:Y:S01]  /*28b0*/  FADD R161, R16, 1 ;  /* 0x3f80000010a17421 */ /* 0x000fe20000000000 */
[----:B------:R-:W-:Y:S02]  /*28c0*/  FSEL R105, R8, R105, !P2 ;  /* 0x0000006908697208 */ /* 0x000fe40005000000 */
[----:B------:R-:W-:Y:S02]  /*28d0*/  FSEL R174, R15, R174, !P2 ;  /* 0x000000ae0fae7208 */ /* 0x000fe40005000000 */
[----:B------:R-:W-:Y:S01]  /*28e0*/  FSEL R161, R16, R161, !P2 ;  /* 0x000000a110a17208 */ /* 0x000fe20005000000 */
[----:B------:R-:W-:Y:S01]  /*28f0*/  FFMA R100, R191, R105, R56 ;  /* 0x00000069bf647223 */ /* 0x000fe20000000038 */
[----:B------:R-:W-:-:S04]  /*2900*/  FADD R105, R14, 1 ;  /* 0x3f8000000e697421 */ /* 0x000fc80000000000 */
[----:B------:R-:W-:Y:S01]  /*2910*/  @P0 FMNMX R3, R3, |R100|, !PT ;  /* 0x4000006403030209 */ /* 0x000fe20007800000 */
[----:B------:R-:W-:Y:S01]  /*2920*/  @P1 FMUL R100, R100, R148 ;  /* 0x0000009464641220 */ /* 0x000fe20000400000 */
[----:B------:R-:W-:Y:S01]  /*2930*/  FSEL R159, R14, R105, !P2 ;  /* 0x000000690e9f7208 */ /* 0x000fe20005000000 */
[----:B------:R-:W-:Y:S01]  /*2940*/  FFMA R105, R106, R172, R61 ;  /* 0x000000ac6a697223 */ /* 0x000fe2000000003d */
[----:B------:R-:W-:Y:S01]  /*2950*/  @P0 FMNMX R3, R3, |R101|, !PT ;  /* 0x4000006503030209 */ /* 0x000fe20007800000 */
[----:B------:R-:W-:Y:S01]  /*2960*/  FADD R172, R17, 1 ;  /* 0x3f80000011ac7421 */ /* 0x000fe20000000000 */
[----:B------:R-:W-:Y:S01]  /*2970*/  @P1 FMUL R101, R101, R148 ;  /* 0x0000009465651220 */ /* 0x000fe20000400000 */
[----:B------:R-:W-:Y:S01]  /*2980*/  FFMA R106, R107, R159, R62 ;  /* 0x0000009f6b6a7223 */ /* 0x000fe2000000003e */
[----:B------:R-:W-:Y:S01]  /*2990*/  @P0 FMNMX R3, R3, |R102|, !PT ;  /* 0x4000006603030209 */ /* 0x000fe20007800000 */
[----:B------:R-:W-:Y:S01]  /*29a0*/  FFMA R107, R108, R174, R63 ;  /* 0x000000ae6c6b7223 */ /* 0x000fe2000000003f */
[----:B------:R-:W-:Y:S01]  /*29b0*/  FFMA R108, R109, R161, R64 ;  /* 0x000000a16d6c7223 */ /* 0x000fe20000000040 */
[----:B------:R-:W-:Y:S01]  /*29c0*/  FADD R109, R18, 1 ;  /* 0x3f800000126d7421 */ /* 0x000fe20000000000 */
[----:B------:R-:W-:Y:S01]  /*29d0*/  @P0 FMNMX R3, R3, |R103|, !PT ;  /* 0x4000006703030209 */ /* 0x000fe20007800000 */
[----:B------:R-:W-:Y:S01]  /*29e0*/  FADD R174, R19, 1 ;  /* 0x3f80000013ae7421 */ /* 0x000fe20000000000 */
[----:B------:R-:W-:Y:S01]  /*29f0*/  FSEL R172, R17, R172, !P2 ;  /* 0x000000ac11ac7208 */ /* 0x000fe20005000000 */
[----:B------:R-:W-:Y:S01]  /*2a00*/  @P1 FMUL R102, R102, R148 ;  /* 0x0000009466661220 */ /* 0x000fe20000400000 */
[----:B------:R-:W-:Y:S01]  /*2a10*/  @P0 FMNMX R3, R3, |R104|, !PT ;  /* 0x4000006803030209 */ /* 0x000fe20007800000 */
[----:B------:R-:W-:Y:S01]  /*2a20*/  @P1 FMUL R103, R103, R148 ;  /* 0x0000009467671220 */ /* 0x000fe20000400000 */
        /* <DEDUP_REMOVED lines=8> */
[----:B------:R0:W-:Y:S01]  /*2ab0*/  STG.E.128 desc[UR4][R112.64], R100 ;  /* 0x0000006470007986 */ /* 0x0001e2000c101d04 */
[----:B------:R-:W-:Y:S01]  /*2ac0*/  FFMA R111, R170, R174, R67 ;  /* 0x000000aeaa6f7223 */ /* 0x000fe20000000043 */
[----:B------:R-:W-:Y:S01]  /*2ad0*/  @P0 FMNMX R3, R3, |R107|, !PT ;  /* 0x4000006b03030209 */ /* 0x000fe20007800000 */
[-C--:B------:R-:W-:Y:S01]  /*2ae0*/  @P1 FMUL R105, R105, R148.reuse ;  /* 0x0000009469691220 */ /* 0x080fe20000400000 */
[----:B------:R-:W-:Y:S01]  /*2af0*/  FSEL R159, R20, R159, !P2 ;  /* 0x0000009f149f7208 */ /* 0x000fe20005000000 */
[----:B------:R-:W-:Y:S01]  /*2b00*/  @P1 FMUL R106, R106, R148 ;  /* 0x000000946a6a1220 */ /* 0x000fe20000400000 */
[----:B------:R-:W-:Y:S01]  /*2b10*/  @P0 FMNMX R3, R3, |R108|, !PT ;  /* 0x4000006c03030209 */ /* 0x000fe20007800000 */
[-C--:B------:R-:W-:Y:S01]  /*2b20*/  @P1 FMUL R107, R107, R148.reuse ;  /* 0x000000946b6b1220 */ /* 0x080fe20000400000 */
[----:B------:R-:W-:Y:S01]  /*2b30*/  FADD R170, R25, 1 ;  /* 0x3f80000019aa7421 */ /* 0x000fe20000000000 */
[-C--:B------:R-:W-:Y:S01]  /*2b40*/  @P1 FMUL R108, R108, R148.reuse ;  /* 0x000000946c6c1220 */ /* 0x080fe20000400000 */
[----:B------:R-:W-:Y:S01]  /*2b50*/  @P0 FMNMX R3, R3, |R109|, !PT ;  /* 0x4000006d03030209 */ /* 0x000fe20007800000 */
[----:B------:R-:W-:Y:S01]  /*2b60*/  @P1 FMUL R109, R109, R148 ;  /* 0x000000946d6d1220 */ /* 0x000fe20000400000 */
[----:B------:R1:W-:Y:S01]  /*2b70*/  STG.E.128 desc[UR4][R114.64], R104 ;  /* 0x0000006872007986 */ /* 0x0003e2000c101d04 */
[----:B------:R-:W-:-:S02]  /*2b80*/  FSEL R170, R25, R170, !P2 ;  /* 0x000000aa19aa7208 */ /* 0x000fc40005000000 */
[----:B------:R-:W-:Y:S01]  /*2b90*/  @P0 FMNMX R3, R3, |R110|, !PT ;  /* 0x4000006e03030209 */ /* 0x000fe20007800000 */
[----:B------:R-:W-:Y:S01]  /*2ba0*/  @P1 FMUL R110, R110, R148 ;  /* 0x000000946e6e1220 */ /* 0x000fe20000400000 */
[----:B0-----:R-:W-:Y:S01]  /*2bb0*/  FADD R102, R21, 1 ;  /* 0x3f80000015667421 */ /* 0x001fe20000000000 */
[----:B------:R-:W-:Y:S01]  /*2bc0*/  FADD R101, R22, 1 ;  /* 0x3f80000016657421 */ /* 0x000fe20000000000 */
[----:B------:R-:W-:Y:S01]  /*2bd0*/  FFMA R100, R187, R159, R68 ;  /* 0x0000009fbb647223 */ /* 0x000fe20000000044 */
[----:B------:R-:W-:Y:S01]  /*2be0*/  @P0 FMNMX R3, R3, |R111|, !PT ;  /* 0x4000006f03030209 */ /* 0x000fe20007800000 */
[----:B------:R-:W-:Y:S01]  /*2bf0*/  FADD R112, R23, 1 ;  /* 0x3f80000017707421 */ /* 0x000fe20000000000 */
[----:B------:R-:W-:Y:S01]  /*2c00*/  FSEL R102, R21, R102, !P2 ;  /* 0x0000006615667208 */ /* 0x000fe20005000000 */
[----:B------:R-:W-:Y:S01]  /*2c10*/  FADD R113, R24, 1 ;  /* 0x3f80000018717421 */ /* 0x000fe20000000000 */
[----:B------:R-:W-:Y:S01]  /*2c20*/  FSEL R103, R22, R101, !P2 ;  /* 0x0000006516677208 */ /* 0x000fe20005000000 */
[----:B------:R-:W-:Y:S01]  /*2c30*/  @P1 FMUL R111, R111, R148 ;  /* 0x000000946f6f1220 */ /* 0x000fe20000400000 */
[----:B------:R-:W-:Y:S01]  /*2c40*/  @P0 FMNMX R3, R3, |R100|, !PT ;  /* 0x4000006403030209 */ /* 0x000fe20007800000 */
[----:B------:R-:W-:Y:S01]  /*2c50*/  FFMA R101, R168, R102, R69 ;  /* 0x00000066a8657223 */ /* 0x000fe20000000045 */
[----:B------:R-:W-:Y:S01]  /*2c60*/  FSEL R112, R23, R112, !P2 ;  /* 0x0000007017707208 */ /* 0x000fe20005000000 */
[----:B------:R-:W-:Y:S01]  /*2c70*/  FFMA R102, R185, R103, R70 ;  /* 0x00000067b9667223 */ /* 0x000fe20000000046 */
[----:B------:R-:W-:Y:S01]  /*2c80*/  FSEL R113, R24, R113, !P2 ;  /* 0x0000007118717208 */ /* 0x000fe20005000000 */
[----:B-1----:R-:W-:Y:S01]  /*2c90*/  FADD R107, R26, 1 ;  /* 0x3f8000001a6b7421 */ /* 0x002fe20000000000 */
[----:B------:R-:W-:Y:S01]  /*2ca0*/  @P0 FMNMX R3, R3, |R101|, !PT ;  /* 0x4000006503030209 */ /* 0x000fe20007800000 */
[----:B------:R-:W-:Y:S01]  /*2cb0*/  FFMA R103, R166, R112, R71 ;  /* 0x00000070a6677223 */ /* 0x000fe20000000047 */
[----:B------:R-:W-:Y:S01]  /*2cc0*/  FADD R106, R27, 1 ;  /* 0x3f8000001b6a7421 */ /* 0x000fe20000000000 */
[----:B------:R-:W-:Y:S01]  /*2cd0*/  FFMA R104, R183, R113, R72 ;  /* 0x00000071b7687223 */ /* 0x000fe20000000048 */
[----:B------:R-:W-:Y:S01]  /*2ce0*/  @P0 FMNMX R3, R3, |R102|, !PT ;  /* 0x4000006603030209 */ /* 0x000fe20007800000 */
[----:B------:R-:W-:Y:S01]  /*2cf0*/  FFMA R105, R164, R170, R73 ;  /* 0x000000aaa4697223 */ /* 0x000fe20000000049 */
[----:B------:R-:W-:Y:S01]  /*2d00*/  FSEL R107, R26, R107, !P2 ;  /* 0x0000006b1a6b7208 */ /* 0x000fe20005000000 */
[----:B------:R0:W-:Y:S01]  /*2d10*/  STG.E.128 desc[UR4][R128.64], R108 ;  /* 0x0000006c80007986 */ /* 0x0001e2000c101d04 */
[----:B------:R-:W-:Y:S01]  /*2d20*/  @P0 FMNMX R3, R3, |R103|, !PT ;  /* 0x4000006703030209 */ /* 0x000fe20007800000 */
[----:B------:R-:W-:Y:S01]  /*2d30*/  FADD R112, R31, 1 ;  /* 0x3f8000001f707421 */ /* 0x000fe20000000000 */
[----:B------:R-:W-:Y:S01]  /*2d40*/  FADD R113, R32, 1 ;  /* 0x3f80000020717421 */ /* 0x000fe20000000000 */
[----:B------:R-:W-:Y:S01]  /*2d50*/  FADD R114, R33, 1 ;  /* 0x3f80000021727421 */ /* 0x000fe20000000000 */
[----:B------:R-:W-:Y:S01]  /*2d60*/  @P0 FMNMX R3, R3, |R104|, !PT ;  /* 0x4000006803030209 */ /* 0x000fe20007800000 */
[----:B------:R-:W-:Y:S01]  /*2d70*/  FADD R115, R34, 1 ;  /* 0x3f80000022737421 */ /* 0x000fe20000000000 */
[----:B------:R-:W-:Y:S01]  /*2d80*/  FSEL R112, R31, R112, !P2 ;  /* 0x000000701f707208 */ /* 0x000fe20005000000 */
[-C--:B------:R-:W-:Y:S01]  /*2d90*/  @P1 FMUL R100, R100, R148.reuse ;  /* 0x0000009464641220 */ /* 0x080fe20000400000 */
[----:B------:R-:W-:Y:S01]  /*2da0*/  @P0 FMNMX R3, R3, |R105|, !PT ;  /* 0x4000006903030209 */ /* 0x000fe20007800000 */
[-C--:B------:R-:W-:Y:S01]  /*2db0*/  @P1 FMUL R101, R101, R148.reuse ;  /* 0x0000009465651220 */ /* 0x080fe20000400000 */
[----:B------:R-:W-:Y:S01]  /*2dc0*/  FSEL R113, R32, R113, !P2 ;  /* 0x0000007120717208 */ /* 0x000fe20005000000 */
[----:B------:R-:W-:Y:S01]  /*2dd0*/  @P1 FMUL R102, R102, R148 ;  /* 0x0000009466661220 */ /* 0x000fe20000400000 */
[----:B------:R-:W-:Y:S01]  /*2de0*/  FSEL R114, R33, R114, !P2 ;  /* 0x0000007221727208 */ /* 0x000fe20005000000 */
[-C--:B------:R-:W-:Y:S01]  /*2df0*/  @P1 FMUL R103, R103, R148.reuse ;  /* 0x0000009467671220 */ /* 0x080fe20000400000 */
[----:B------:R-:W-:Y:S01]  /*2e00*/  FSEL R115, R34, R115, !P2 ;  /* 0x0000007322737208 */ /* 0x000fe20005000000 */
[----:B------:R-:W-:Y:S01]  /*2e10*/  @P1 FMUL R104, R104, R148 ;  /* 0x0000009468681220 */ /* 0x000fe20000400000 */
[----:B------:R-:W-:Y:S01]  /*2e20*/  IADD3 R159, R0, 0x2c00, RZ ;  /* 0x00002c00009f7810 */ /* 0x000fe20007ffe0ff */
[----:B0-----:R-:W-:Y:S01]  /*2e30*/  FADD R109, R28, 1 ;  /* 0x3f8000001c6d7421 */ /* 0x001fe20000000000 */
[----:B------:R-:W-:Y:S01]  /*2e40*/  FSEL R108, R27, R106, !P2 ;  /* 0x0000006a1b6c7208 */ /* 0x000fe20005000000 */
[----:B------:R-:W-:Y:S01]  /*2e50*/  FFMA R106, R181, R107, R74 ;  /* 0x0000006bb56a7223 */ /* 0x000fe2000000004a */
[----:B------:R-:W-:Y:S01]  /*2e60*/  FADD R110, R29, 1 ;  /* 0x3f8000001d6e7421 */ /* 0x000fe20000000000 */
[----:B------:R-:W-:Y:S01]  /*2e70*/  FADD R111, R30, 1 ;  /* 0x3f8000001e6f7421 */ /* 0x000fe20000000000 */
[----:B------:R-:W-:Y:S01]  /*2e80*/  FSEL R109, R28, R109, !P2 ;  /* 0x0000006d1c6d7208 */ /* 0x000fe20005000000 */
[----:B------:R-:W-:Y:S01]  /*2e90*/  FFMA R107, R162, R108, R75 ;  /* 0x0000006ca26b7223 */ /* 0x000fe2000000004b */
[----:B------:R-:W-:Y:S01]  /*2ea0*/  @P0 FMNMX R3, R3, |R106|, !PT ;  /* 0x4000006a03030209 */ /* 0x000fe20007800000 */
[----:B------:R-:W-:Y:S01]  /*2eb0*/  FADD R128, R35, 1 ;  /* 0x3f80000023807421 */ /* 0x000fe20000000000 */
[----:B------:R-:W-:Y:S01]  /*2ec0*/  FSEL R110, R29, R110, !P2 ;  /* 0x0000006e1d6e7208 */ /* 0x000fe20005000000 */
[----:B------:R-:W-:Y:S01]  /*2ed0*/  FFMA R108, R179, R109, R76 ;  /* 0x0000006db36c7223 */ /* 0x000fe2000000004c */
[----:B------:R-:W-:Y:S01]  /*2ee0*/  @P0 FMNMX R3, R3, |R107|, !PT ;  /* 0x4000006b03030209 */ /* 0x000fe20007800000 */
[----:B------:R0:W-:Y:S01]  /*2ef0*/  STG.E.128 desc[UR4][R116.64], R100 ;  /* 0x0000006474007986 */ /* 0x0001e2000c101d04 */
[----:B------:R-:W-:Y:S01]  /*2f00*/  FSEL R111, R30, R111, !P2 ;  /* 0x0000006f1e6f7208 */ /* 0x000fe20005000000 */
[----:B------:R-:W-:Y:S01]  /*2f10*/  FFMA R109, R160, R110, R77 ;  /* 0x0000006ea06d7223 */ /* 0x000fe2000000004d */
[----:B------:R-:W-:Y:S01]  /*2f20*/  @P0 FMNMX R3, R3, |R108|, !PT ;  /* 0x4000006c03030209 */ /* 0x000fe20007800000 */
[----:B------:R-:W-:Y:S01]  /*2f30*/  @P1 FMUL R105, R105, R148 ;  /* 0x0000009469691220 */ /* 0x000fe20000400000 */
[----:B------:R-:W-:Y:S01]  /*2f40*/  FSEL R129, R35, R128, !P2 ;  /* 0x0000008023817208 */ /* 0x000fe20005000000 */
[----:B------:R-:W-:Y:S01]  /*2f50*/  FFMA R110, R177, R111, R78 ;  /* 0x0000006fb16e7223 */ /* 0x000fe2000000004e */
[----:B------:R-:W-:Y:S01]  /*2f60*/  @P0 FMNMX R3, R3, |R109|, !PT ;  /* 0x4000006d03030209 */ /* 0x000fe20007800000 */
[----:B------:R-:W-:Y:S01]  /*2f70*/  FFMA R111, R158, R112, R79 ;  /* 0x000000709e6f7223 */ /* 0x000fe2000000004f */
[----:B------:R-:W-:Y:S01]  /*2f80*/  FFMA R112, R175, R113, R80 ;  /* 0x00000071af707223 */ /* 0x000fe20000000050 */
[----:B------:R-:W-:Y:S01]  /*2f90*/  FFMA R113, R146, R114, R81 ;  /* 0x0000007292717223 */ /* 0x000fe20000000051 */
[----:B------:R-:W-:Y:S01]  /*2fa0*/  @P0 FMNMX R3, R3, |R110|, !PT ;  /* 0x4000006e03030209 */ /* 0x000fe20007800000 */
[----:B------:R-:W-:Y:S01]  /*2fb0*/  FFMA R114, R147, R115, R82 ;  /* 0x0000007393727223 */ /* 0x000fe20000000052 */
[----:B------:R-:W-:Y:S01]  /*2fc0*/  FADD R147, R36, 1 ;  /* 0x3f80000024937421 */ /* 0x000fe20000000000 */
[----:B------:R-:W-:Y:S01]  /*2fd0*/  LEA R128, P3, R157, UR6, 0x4 ;  /* 0x000000069d807c11 */ /* 0x000fe2000f8620ff */
[----:B------:R-:W-:Y:S01]  /*2fe0*/  FFMA R115, R144, R129, R83 ;  /* 0x0000008190737223 */ /* 0x000fe20000000053 */
[----:B------:R-:W-:Y:S01]  /*2ff0*/  @P0 FMNMX R3, R3, |R111|, !PT ;  /* 0x4000006f03030209 */ /* 0x000fe20007800000 */
[----:B------:R-:W-:Y:S01]  /*3000*/  FADD R144, R37, 1 ;  /* 0x3f80000025907421 */ /* 0x000fe20000000000 */
[----:B------:R-:W-:Y:S01]  /*3010*/  FSEL R0, R36, R147, !P2 ;  /* 0x0000009324007208 */ /* 0x000fe20005000000 */
[----:B------:R-:W-:Y:S01]  /*3020*/  @P1 FMUL R106, R106, R148 ;  /* 0x000000946a6a1220 */ /* 0x000fe20000400000 */
[----:B------:R-:W-:Y:S01]  /*3030*/  @P0 FMNMX R3, R3, |R112|, !PT ;  /* 0x4000007003030209 */ /* 0x000fe20007800000 */
[----:B------:R-:W-:Y:S01]  /*3040*/  @P1 FMUL R107, R107, R148 ;  /* 0x000000946b6b1220 */ /* 0x000fe20000400000 */
[----:B------:R-:W-:Y:S01]  /*3050*/  LEA.HI.X R129, R157, UR7, RZ, 0x4, P3 ;  /* 0x000000079d817c11 */ /* 0x000fe200098f24ff */
[C---:B------:R-:W-:Y:S01]  /*3060*/  FADD R157, R38.reuse, 1 ;  /* 0x3f800000269d7421 */ /* 0x040fe20000000000 */
[----:B------:R-:W-:Y:S01]  /*3070*/  @P0 FMNMX R3, R3, |R113|, !PT ;  /* 0x4000007103030209 */ /* 0x000fe20007800000 */
[----:B0-----:R-:W-:Y:S01]  /*3080*/  FFMA R100, R145, R0, R84 ;  /* 0x0000000091647223 */ /* 0x001fe20000000054 */
[----:B------:R-:W-:Y:S01]  /*3090*/  FSEL R144, R37, R144, !P2 ;  /* 0x0000009025907208 */ /* 0x000fe20005000000 */
[----:B------:R-:W-:Y:S01]  /*30a0*/  FADD R158, R39, 1 ;  /* 0x3f800000279e7421 */ /* 0x000fe20000000000 */
        /* <DEDUP_REMOVED lines=14> */
[----:B------:R-:W-:Y:S01]  /*3190*/  FFMA R103, R140, R158, R87 ;  /* 0x0000009e8c677223 */ /* 0x000fe20000000057 */
[----:B------:R-:W-:Y:S01]  /*31a0*/  @P1 FMUL R112, R112, R148 ;  /* 0x0000009470701220 */ /* 0x000fe20000400000 */
[----:B------:R-:W-:Y:S01]  /*31b0*/  @P0 FMNMX R3, R3, |R102|, !PT ;  /* 0x4000006603030209 */ /* 0x000fe20007800000 */
[----:B------:R1:W-:Y:S01]  /*31c0*/  STG.E.128 desc[UR4][R128.64], R108 ;  /* 0x0000006c80007986 */ /* 0x0003e2000c101d04 */
[----:B------:R-:W-:Y:S01]  /*31d0*/  FSEL R0, R41, R0, !P2 ;  /* 0x0000000029007208 */ /* 0x000fe20005000000 */
[----:B0-----:R-:W-:Y:S01]  /*31e0*/  FADD R105, R40, 1 ;  /* 0x3f80000028697421 */ /* 0x001fe20000000000 */
[----:B------:R-:W-:Y:S01]  /*31f0*/  FADD R104, R43, 1 ;  /* 0x3f8000002b687421 */ /* 0x000fe20000000000 */
[----:B------:R-:W-:Y:S01]  /*3200*/  FADD R107, R42, 1 ;  /* 0x3f8000002a6b7421 */ /* 0x000fe20000000000 */
[----:B------:R-:W-:Y:S01]  /*3210*/  @P0 FMNMX R3, R3, |R103|, !PT ;  /* 0x4000006703030209 */ /* 0x000fe20007800000 */
[-C--:B------:R-:W-:Y:S01]  /*3220*/  @P1 FMUL R113, R113, R148.reuse ;  /* 0x0000009471711220 */ /* 0x080fe20000400000 */
[----:B------:R-:W-:Y:S01]  /*3230*/  FSEL R105, R40, R105, !P2 ;  /* 0x0000006928697208 */ /* 0x000fe20005000000 */
[-C--:B------:R-:W-:Y:S01]  /*3240*/  @P1 FMUL R114, R114, R148.reuse ;  /* 0x0000009472721220 */ /* 0x080fe20000400000 */
[----:B------:R-:W-:Y:S01]  /*3250*/  FSEL R107, R42, R107, !P2 ;  /* 0x0000006b2a6b7208 */ /* 0x000fe20005000000 */
[-C--:B------:R-:W-:Y:S01]  /*3260*/  @P1 FMUL R115, R115, R148.reuse ;  /* 0x0000009473731220 */ /* 0x080fe20000400000 */
[----:B------:R-:W-:Y:S01]  /*3270*/  LEA R146, P3, R159, UR6, 0x4 ;  /* 0x000000069f927c11 */ /* 0x000fe2000f8620ff */
[-C--:B------:R-:W-:Y:S01]  /*3280*/  @P1 FMUL R100, R100, R148.reuse ;  /* 0x0000009464641220 */ /* 0x080fe20000400000 */
[-C--:B------:R-:W-:Y:S01]  /*3290*/  @P1 FMUL R101, R101, R148.reuse ;  /* 0x0000009465651220 */ /* 0x080fe20000400000 */
[----:B------:R-:W-:Y:S01]  /*32a0*/  FFMA R106, R139, R107, R90 ;  /* 0x0000006b8b6a7223 */ /* 0x000fe2000000005a */
[----:B------:R0:W-:Y:S01]  /*32b0*/  STG.E.128 desc[UR4][R120.64], R112 ;  /* 0x0000007078007986 */ /* 0x0001e2000c101d04 */
[-C--:B------:R-:W-:Y:S01]  /*32c0*/  @P1 FMUL R102, R102, R148.reuse ;  /* 0x0000009466661220 */ /* 0x080fe20000400000 */
[----:B------:R-:W-:Y:S01]  /*32d0*/  @P1 FMUL R103, R103, R148 ;  /* 0x0000009467671220 */ /* 0x000fe20000400000 */
[----:B-1----:R-:W-:Y:S01]  /*32e0*/  FSEL R108, R43, R104, !P2 ;  /* 0x000000682b6c7208 */ /* 0x002fe20005000000 */
[----:B------:R-:W-:Y:S01]  /*32f0*/  FFMA R104, R141, R105, R88 ;  /* 0x000000698d687223 */ /* 0x000fe20000000058 */
[----:B------:R-:W-:Y:S01]  /*3300*/  FFMA R105, R138, R0, R89 ;  /* 0x000000008a697223 */ /* 0x000fe20000000059 */
[----:B------:R-:W-:Y:S01]  /*3310*/  FADD R109, R44, 1 ;  /* 0x3f8000002c6d7421 */ /* 0x000fe20000000000 */
[----:B------:R-:W-:Y:S01]  /*3320*/  FADD R0, R45, 1 ;  /* 0x3f8000002d007421 */ /* 0x000fe20000000000 */
[----:B------:R-:W-:Y:S01]  /*3330*/  FFMA R107, R136, R108, R91 ;  /* 0x0000006c886b7223 */ /* 0x000fe2000000005b */
[----:B------:R-:W-:Y:S01]  /*3340*/  @P0 FMNMX R3, R3, |R104|, !PT ;  /* 0x4000006803030209 */ /* 0x000fe20007800000 */
[----:B------:R-:W-:Y:S01]  /*3350*/  FADD R108, R47, 1 ;  /* 0x3f8000002f6c7421 */ /* 0x000fe20000000000 */
[----:B------:R-:W-:Y:S01]  /*3360*/  FSEL R109, R44, R109, !P2 ;  /* 0x0000006d2c6d7208 */ /* 0x000fe20005000000 */
[----:B------:R-:W-:Y:S01]  /*3370*/  FADD R111, R46, 1 ;  /* 0x3f8000002e6f7421 */ /* 0x000fe20000000000 */
[----:B------:R-:W-:Y:S01]  /*3380*/  @P0 FMNMX R3, R3, |R105|, !PT ;  /* 0x4000006903030209 */ /* 0x000fe20007800000 */
[----:B------:R-:W-:Y:S01]  /*3390*/  @P1 FMUL R104, R104, R148 ;  /* 0x0000009468681220 */ /* 0x000fe20000400000 */
[----:B------:R-:W-:Y:S01]  /*33a0*/  FSEL R0, R45, R0, !P2 ;  /* 0x000000002d007208 */ /* 0x000fe20005000000 */
[----:B------:R-:W-:Y:S01]  /*33b0*/  @P1 FMUL R105, R105, R148 ;  /* 0x0000009469691220 */ /* 0x000fe20000400000 */
[----:B------:R-:W-:Y:S01]  /*33c0*/  @P0 FMNMX R3, R3, |R106|, !PT ;  /* 0x4000006a03030209 */ /* 0x000fe20007800000 */
[----:B0-----:R-:W-:Y:S01]  /*33d0*/  FADD R113, R48, 1 ;  /* 0x3f80000030717421 */ /* 0x001fe20000000000 */
[----:B------:R-:W-:Y:S01]  /*33e0*/  FSEL R112, R47, R108, !P2 ;  /* 0x0000006c2f707208 */ /* 0x000fe20005000000 */
[----:B------:R-:W-:Y:S01]  /*33f0*/  FFMA R108, R135, R109, R92 ;  /* 0x0000006d876c7223 */ /* 0x000fe2000000005c */
[----:B------:R-:W-:Y:S01]  /*3400*/  @P0 FMNMX R3, R3, |R107|, !PT ;  /* 0x4000006b03030209 */ /* 0x000fe20007800000 */
[----:B------:R-:W-:Y:S01]  /*3410*/  FFMA R109, R130, R0, R93 ;  /* 0x00000000826d7223 */ /* 0x000fe2000000005d */
[----:B------:R-:W-:Y:S01]  /*3420*/  FSEL R111, R46, R111, !P2 ;  /* 0x0000006f2e6f7208 */ /* 0x000fe20005000000 */
[----:B------:R-:W-:Y:S01]  /*3430*/  FADD R0, R49, 1 ;  /* 0x3f80000031007421 */ /* 0x000fe20000000000 */
[----:B------:R-:W-:Y:S01]  /*3440*/  @P0 FMNMX R3, R3, |R108|, !PT ;  /* 0x4000006c03030209 */ /* 0x000fe20007800000 */
[----:B------:R-:W-:Y:S01]  /*3450*/  FADD R115, R50, 1 ;  /* 0x3f80000032737421 */ /* 0x000fe20000000000 */
[----:B------:R-:W-:Y:S01]  /*3460*/  FSEL R113, R48, R113, !P2 ;  /* 0x0000007130717208 */ /* 0x000fe20005000000 */
[----:B------:R-:W-:Y:S01]  /*3470*/  FFMA R110, R137, R111, R94 ;  /* 0x0000006f896e7223 */ /* 0x000fe2000000005e */
[----:B------:R-:W-:Y:S01]  /*3480*/  FFMA R111, R134, R112, R95 ;  /* 0x00000070866f7223 */ /* 0x000fe2000000005f */
        /* <DEDUP_REMOVED lines=9> */
[----:B------:R-:W-:Y:S01]  /*3520*/  FFMA R113, R2, R0, R97 ;  /* 0x0000000002717223 */ /* 0x000fe20000000061 */
[----:B------:R-:W-:Y:S01]  /*3530*/  FSEL R115, R50, R115, !P2 ;  /* 0x0000007332737208 */ /* 0x000fe20005000000 */
[----:B------:R-:W-:Y:S01]  /*3540*/  @P1 FMUL R108, R108, R148 ;  /* 0x000000946c6c1220 */ /* 0x000fe20000400000 */
[----:B------:R-:W-:Y:S01]  /*3550*/  @P0 FMNMX R3, R3, |R112|, !PT ;  /* 0x4000007003030209 */ /* 0x000fe20007800000 */
[-C--:B------:R-:W-:Y:S01]  /*3560*/  @P1 FMUL R109, R109, R148.reuse ;  /* 0x000000946d6d1220 */ /* 0x080fe20000400000 */
[----:B------:R-:W-:Y:S01]  /*3570*/  @P1 FMUL R110, R110, R148 ;  /* 0x000000946e6e1220 */ /* 0x000fe20000400000 */
[----:B------:R-:W-:Y:S01]  /*3580*/  FFMA R114, R133, R115, R98 ;  /* 0x0000007385727223 */ /* 0x000fe20000000062 */
[----:B------:R-:W-:Y:S01]  /*3590*/  @P0 FMNMX R3, R3, |R113|, !PT ;  /* 0x4000007103030209 */ /* 0x000fe20007800000 */
[----:B------:R-:W-:Y:S01]  /*35a0*/  FFMA R115, R132, R116, R99 ;  /* 0x0000007484737223 */ /* 0x000fe20000000063 */
[-C--:B------:R-:W-:Y:S01]  /*35b0*/  @P1 FMUL R111, R111, R148.reuse ;  /* 0x000000946f6f1220 */ /* 0x080fe20000400000 */
[----:B------:R-:W-:Y:S01]  /*35c0*/  LEA.HI.X R147, R159, UR7, RZ, 0x4, P3 ;  /* 0x000000079f937c11 */ /* 0x000fe200098f24ff */
[----:B------:R-:W-:Y:S01]  /*35d0*/  @P1 FMUL R112, R112, R148 ;  /* 0x0000009470701220 */ /* 0x000fe20000400000 */
[----:B------:R-:W-:Y:S01]  /*35e0*/  @P0 FMNMX R3, R3, |R114|, !PT ;  /* 0x4000007203030209 */ /* 0x000fe20007800000 */
[-C--:B------:R-:W-:Y:S01]  /*35f0*/  @P1 FMUL R113, R113, R148.reuse ;  /* 0x0000009471711220 */ /* 0x080fe20000400000 */
[-C--:B------:R-:W-:Y:S01]  /*3600*/  @P1 FMUL R114, R114, R148.reuse ;  /* 0x0000009472721220 */ /* 0x080fe20000400000 */
[----:B------:R1:W-:Y:S01]  /*3610*/  STG.E.128 desc[UR4][R124.64], R100 ;  /* 0x000000647c007986 */ /* 0x0003e2000c101d04 */
[----:B------:R-:W-:Y:S01]  /*3620*/  @P0 FMNMX R3, R3, |R115|, !PT ;  /* 0x4000007303030209 */ /* 0x000fe20007800000 */
[----:B------:R-:W-:Y:S01]  /*3630*/  @P1 FMUL R115, R115, R148 ;  /* 0x0000009473731220 */ /* 0x000fe20000400000 */
[----:B------:R-:W-:Y:S01]  /*3640*/  ULDC UR6, c[0x0][0x210] ;  /* 0x0000840000067ab9 */ /* 0x000fe20000000800 */
[----:B------:R1:W-:Y:S01]  /*3650*/  STG.E.128 desc[UR4][R122.64], R104 ;  /* 0x000000687a007986 */ /* 0x0003e2000c101d04 */
[----:B------:R-:W-:Y:S01]  /*3660*/  IADD3 R156, R156, UR6, RZ ;  /* 0x000000069c9c7c10 */ /* 0x000fe2000fffe0ff */
[----:B------:R-:W-:Y:S01]  /*3670*/  ULDC UR6, c[0x0][0x218] ;  /* 0x0000860000067ab9 */ /* 0x000fe20000000800 */
[----:B------:R-:W-:Y:S01]  /*3680*/  LOP3.LUT P2, RZ, R154, 0xff, RZ, 0xc0, !PT ;  /* 0x000000ff9aff7812 */ /* 0x000fe2000784c0ff */
[----:B------:R1:W-:Y:S01]  /*3690*/  STG.E.128 desc[UR4][R126.64], R108 ;  /* 0x0000006c7e007986 */ /* 0x0003e2000c101d04 */
[----:B------:R-:W-:-:S02]  /*36a0*/  ISETP.GE.AND P0, PT, R156, UR6, PT ;  /* 0x000000069c007c0c */ /* 0x000fc4000bf06270 */
[----:B------:R-:W-:Y:S01]  /*36b0*/  SEL R154, RZ, 0x1, P2 ;  /* 0x00000001ff9a7807 */ /* 0x000fe20001000000 */
[----:B------:R1:W-:Y:S10]  /*36c0*/  STG.E.128 desc[UR4][R146.64], R112 ;  /* 0x0000007092007986 */ /* 0x0003f4000c101d04 */
[----:B------:R-:W-:Y:S05]  /*36d0*/  @!P0 BRA `(.L_x_5890) ;  /* 0xffffffcc00188947 */ /* 0x000fea000383ffff */
.L_x_5871:
        /* <DEDUP_REMOVED lines=15> */
.L_x_5915:
[----:B------:R-:W-:Y:S01]  /*37d0*/  ISETP.NE.AND P0, PT, R152, RZ, PT ;  /* 0x000000ff9800720c */ /* 0x000fe20003f05270 */
[----:B------:R-:W-:Y:S05]  /*37e0*/  WARPSYNC.ALL ;  /* 0x0000000000007948 */ /* 0x000fea0003800000 */
[----:B0-2---:R-:W-:Y:S01]  /*37f0*/  FMNMX R7, R7, R4, !PT ;  /* 0x0000000407077209 */ /* 0x005fe20007800000 */
[----:B------:R-:W-:Y:S01]  /*3800*/  BSSY B0, `(.L_x_5893) ;  /* 0x000001a000007945 */ /* 0x000fe20003800000 */
[----:B------:R-:W-:-:S05]  /*3810*/  HFMA2.MMA R5, -RZ, RZ, 0, 0 ;  /* 0x00000000ff057435 */ /* 0x000fca00000001ff */
        /* <DEDUP_REMOVED lines=23> */
.L_x_5918:
[----:B--2---:R-:W-:-:S07]  /*3990*/  FMNMX R5, R3, R2, !PT ;  /* 0x0000000203057209 */ /* 0x004fce0007800000 */
.L_x_5894:
[----:B------:R-:W-:Y:S05]  /*39a0*/  BSYNC B0 ;  /* 0x0000000000007941 */ /* 0x000fea0003800000 */
.L_x_5893:
[----:B------:R-:W-:Y:S01]  /*39b0*/  ISETP.NE.AND P0, PT, R150, RZ, PT ;  /* 0x000000ff9600720c */ /* 0x000fe20003f05270 */
[----:B------:R-:W-:-:S12]  /*39c0*/  BSSY B0, `(.L_x_5891) ;  /* 0x0000004000007945 */ /* 0x000fd80003800000 */
[----:B------:R-:W-:Y:S05]  /*39d0*/  @P0 BRA `(.L_x_5896) ;  /* 0x0000000000080947 */ /* 0x000fea0003800000 */
[----:B0-----:R-:W0:Y:S02]  /*39e0*/  LDC.64 R2, c[0x0][0x288] ;  /* 0x0000a200ff027b82 */ /* 0x001e240000000a00 */
[----:B0-----:R2:W-:Y:S02]  /*39f0*/  REDG.E.MAX.S32.STRONG.GPU desc[UR4][R2.64], R5 ;  /* 0x000000050200798e */ /* 0x0015e4000d10e384 */
.L_x_5896:
[----:B------:R-:W-:Y:S05]  /*3a00*/  BSYNC B0 ;  /* 0x0000000000007941 */ /* 0x000fea0003800000 */
.L_x_5891:
        /* <DEDUP_REMOVED lines=11> */
[----:B--2---:R-:W-:Y:S02]  /*3ac0*/  MOV R2, R148 ;  /* 0x0000009400027202 */ /* 0x004fe40000000f00 */
[----:B------:R-:W-:-:S07]  /*3ad0*/  MOV R178, 0x3af0 ;  /* 0x00003af000b27802 */ /* 0x000fce0000000f00 */
[----:B01----:R-:W-:Y:S05]  /*3ae0*/  CALL.REL.NOINC `($__internal_49_$__cuda_sm20_rcp_rn_f32_slowpath) ;  /* 0x0000000c00907944 */ /* 0x003fea0003c00000 */
[----:B------:R-:W-:Y:S01]  /*3af0*/  MOV R5, R0 ;  /* 0x0000000000057202 */ /* 0x000fe20000000f00 */
[----:B------:R-:W-:Y:S06]  /*3b00*/  BRA `(.L_x_5898) ;  /* 0x0000000000107947 */ /* 0x000fec0003800000 */
.L_x_5897:
[----:B--2---:R-:W2:Y:S02]  /*3b10*/  MUFU.RCP R5, R148 ;  /* 0x0000009400057308 */ /* 0x004ea40000001000 */
[----:B--2---:R-:W-:-:S04]  /*3b20*/  FFMA R0, R5, R148, -1 ;  /* 0xbf80000005007423 */ /* 0x004fc80000000094 */
[----:B------:R-:W-:-:S04]  /*3b30*/  FADD.FTZ R0, -R0, -RZ ;  /* 0x800000ff00007221 */ /* 0x000fc80000010100 */
[----:B------:R-:W-:-:S07]  /*3b40*/  FFMA R5, R5, R0, R5 ;  /* 0x0000000005057223 */ /* 0x000fce0000000005 */
.L_x_5898:
[----:B0-----:R-:W0:Y:S02]  /*3b50*/  LDC.64 R2, c[0x0][0x280] ;  /* 0x0000a000ff027b82 */ /* 0x001e240000000a00 */
[----:B0-----:R-:W-:Y:S01]  /*3b60*/  STG.E desc[UR4][R2.64], R5 ;  /* 0x0000000502007986 */ /* 0x001fe2000c101904 */
[----:B------:R-:W-:Y:S05]  /*3b70*/  EXIT ;  /* 0x000000000000794d */ /* 0x000fea0003800000 */
.L_x_5872:
[----:B------:R-:W-:Y:S01]  /*3b80*/  HFMA2.MMA R164, -RZ, RZ, 0, 5.9604644775390625e-08 ;  /* 0x00000001ffa47435 */ /* 0x000fe200000001ff */
[----:B------:R-:W-:Y:S02]  /*3b90*/  MOV R183, R0 ;  /* 0x0000000000b77202 */ /* 0x000fe40000000f00 */
[----:B------:R-:W-:Y:S02]  /*3ba0*/  MOV R185, 0x1f ;  /* 0x0000001f00b97802 */ /* 0x000fe40000000f00 */
[----:B------:R-:W-:-:S07]  /*3bb0*/  MOV R162, 0xffffffff ;  /* 0xffffffff00a27802 */ /* 0x000fce0000000f00 */
[----:B-----5:R-:W-:Y:S05]  /*3bc0*/  WARPSYNC.COLLECTIVE R162, `(.L_x_5899) ;  /* 0x00000000a2087348 */ /* 0x020fea0003c00000 */
[----:B------:R0:W1:Y:S02]  /*3bd0*/  SHFL.BFLY P0, R181, R183, R164, R185 ;  /* 0x0c0000a4b7b57389 */ /* 0x00006400000000b9 */
[----:B01---5:R-:W-:Y:S01]  /*3be0*/  ENDCOLLECTIVE ;  /* 0x000000000000791b */ /* 0x023fe20003800000 */
.L_x_5899:
[----:B------:R-:W-:Y:S01]  /*3bf0*/  HFMA2.MMA R164, -RZ, RZ, 0, 1.1920928955078125e-07 ;  /* 0x00000002ffa47435 */ /* 0x000fe200000001ff */
[----:B------:R-:W-:-:S05]  /*3c00*/  MOV R175, R181 ;  /* 0x000000b500af7202 */ /* 0x000fca0000000f00 */
[----:B------:R-:W-:-:S05]  /*3c10*/  FADD R175, R0, R175 ;  /* 0x000000af00af7221 */ /* 0x000fca0000000000 */
[----:B------:R-:W-:-:S07]  /*3c20*/  MOV R183, R175 ;  /* 0x000000af00b77202 */ /* 0x000fce0000000f00 */
[----:B------:R-:W-:Y:S05]  /*3c30*/  WARPSYNC.COLLECTIVE R162, `(.L_x_5900) ;  /* 0x00000000a2087348 */ /* 0x000fea0003c00000 */
[----:B------:R0:W1:Y:S02]  /*3c40*/  SHFL.BFLY P0, R181, R183, R164, R185 ;  /* 0x0c0000a4b7b57389 */ /* 0x00006400000000b9 */
[----:B01----:R-:W-:Y:S01]  /*3c50*/  ENDCOLLECTIVE ;  /* 0x000000000000791b */ /* 0x003fe20003800000 */
.L_x_5900:
[----:B------:R-:W-:Y:S01]  /*3c60*/  HFMA2.MMA R164, -RZ, RZ, 0, 2.384185791015625e-07 ;  /* 0x00000004ffa47435 */ /* 0x000fe200000001ff */
[----:B------:R-:W-:-:S05]  /*3c70*/  MOV R2, R181 ;  /* 0x000000b500027202 */ /* 0x000fca0000000f00 */
[----:B------:R-:W-:-:S05]  /*3c80*/  FADD R2, R175, R2 ;  /* 0x00000002af027221 */ /* 0x000fca0000000000 */
[----:B------:R-:W-:-:S07]  /*3c90*/  MOV R183, R2 ;  /* 0x0000000200b77202 */ /* 0x000fce0000000f00 */
[----:B------:R-:W-:Y:S05]  /*3ca0*/  WARPSYNC.COLLECTIVE R162, `(.L_x_5901) ;  /* 0x00000000a2087348 */ /* 0x000fea0003c00000 */
[----:B------:R0:W1:Y:S02]  /*3cb0*/  SHFL.BFLY P0, R181, R183, R164, R185 ;  /* 0x0c0000a4b7b57389 */ /* 0x00006400000000b9 */
[----:B01----:R-:W-:Y:S01]  /*3cc0*/  ENDCOLLECTIVE ;  /* 0x000000000000791b */ /* 0x003fe20003800000 */
.L_x_5901:
[----:B------:R-:W-:Y:S01]  /*3cd0*/  HFMA2.MMA R164, -RZ, RZ, 0, 4.76837158203125e-07 ;  /* 0x00000008ffa47435 */ /* 0x000fe200000001ff */
[----:B------:R-:W-:-:S05]  /*3ce0*/  MOV R179, R181 ;  /* 0x000000b500b37202 */ /* 0x000fca0000000f00 */
[----:B------:R-:W-:-:S05]  /*3cf0*/  FADD R179, R2, R179 ;  /* 0x000000b302b37221 */ /* 0x000fca0000000000 */
[----:B------:R-:W-:-:S07]  /*3d00*/  MOV R183, R179 ;  /* 0x000000b300b77202 */ /* 0x000fce0000000f00 */
[----:B------:R-:W-:Y:S05]  /*3d10*/  WARPSYNC.COLLECTIVE R162, `(.L_x_5902) ;  /* 0x00000000a2087348 */ /* 0x000fea0003c00000 */
[----:B------:R0:W1:Y:S02]  /*3d20*/  SHFL.BFLY P0, R181, R183, R164, R185 ;  /* 0x0c0000a4b7b57389 */ /* 0x00006400000000b9 */
[----:B01----:R-:W-:Y:S01]  /*3d30*/  ENDCOLLECTIVE ;  /* 0x000000000000791b */ /* 0x003fe20003800000 */
.L_x_5902:
[----:B------:R-:W-:Y:S01]  /*3d40*/  HFMA2.MMA R164, -RZ, RZ, 0, 9.5367431640625e-07 ;  /* 0x00000010ffa47435 */ /* 0x000fe200000001ff */
[----:B------:R-:W-:-:S05]  /*3d50*/  MOV R160, R181 ;  /* 0x000000b500a07202 */ /* 0x000fca0000000f00 */
[----:B------:R-:W-:-:S05]  /*3d60*/  FADD R160, R179, R160 ;  /* 0x000000a0b3a07221 */ /* 0x000fca0000000000 */
[----:B------:R-:W-:-:S07]  /*3d70*/  MOV R183, R160 ;  /* 0x000000a000b77202 */ /* 0x000fce0000000f00 */
[----:B------:R-:W-:Y:S05]  /*3d80*/  WARPSYNC.COLLECTIVE R162, `(.L_x_5903) ;  /* 0x00000000a2087348 */ /* 0x000fea0003c00000 */
[----:B------:R0:W1:Y:S02]  /*3d90*/  SHFL.BFLY P0, R181, R183, R164, R185 ;  /* 0x0c0000a4b7b57389 */ /* 0x00006400000000b9 */
[----:B01----:R-:W-:Y:S01]  /*3da0*/  ENDCOLLECTIVE ;  /* 0x000000000000791b */ /* 0x003fe20003800000 */
.L_x_5903:
[----:B------:R-:W-:Y:S01]  /*3db0*/  HFMA2.MMA R164, -RZ, RZ, 0, 5.9604644775390625e-08 ;  /* 0x00000001ffa47435 */ /* 0x000fe200000001ff */
[----:B------:R-:W-:-:S04]  /*3dc0*/  FADD R160, R160, R181 ;  /* 0x000000b5a0a07221 */ /* 0x000fc80000000000 */
[----:B------:R-:W-:-:S04]  /*3dd0*/  FMUL R174, R160, 0.00065104168606922030449 ;  /* 0x3a2aaaaba0ae7820 */ /* 0x000fc80000400000 */
[--C-:B------:R-:W-:Y:S01]  /*3de0*/  FADD R0, R144, -R174.reuse ;  /* 0x800000ae90007221 */ /* 0x100fe20000000000 */
[--C-:B------:R-:W-:Y:S01]  /*3df0*/  FADD R175, R145, -R174.reuse ;  /* 0x800000ae91af7221 */ /* 0x100fe20000000000 */
[----:B------:R-:W-:Y:S02]  /*3e00*/  FADD R179, R146, -R174 ;  /* 0x800000ae92b37221 */ /* 0x000fe40000000000 */
[----:B------:R-:W-:-:S04]  /*3e10*/  FFMA R0, R0, R0, RZ ;  /* 0x0000000000007223 */ /* 0x000fc800000000ff */
        /* <DEDUP_REMOVED lines=92> */
[----:B------:R-:W-:-:S07]  /*43e0*/  MOV R183, R0 ;  /* 0x0000000000b77202 */ /* 0x000fce0000000f00 */
[----:B------:R-:W-:Y:S05]  /*43f0*/  WARPSYNC.COLLECTIVE R162, `(.L_x_5904) ;  /* 0x00000000a2087348 */ /* 0x000fea0003c00000 */
[----:B------:R0:W1:Y:S02]  /*4400*/  SHFL.BFLY P0, R181, R183, R164, R185 ;  /* 0x0c0000a4b7b57389 */ /* 0x00006400000000b9 */
[----:B01----:R-:W-:Y:S01]  /*4410*/  ENDCOLLECTIVE ;  /* 0x000000000000791b */ /* 0x003fe20003800000 */
.L_x_5904:
[----:B------:R-:W-:Y:S01]  /*4420*/  HFMA2.MMA R164, -RZ, RZ, 0, 1.1920928955078125e-07 ;  /* 0x00000002ffa47435 */ /* 0x000fe200000001ff */
[----:B------:R-:W-:-:S05]  /*4430*/  MOV R175, R181 ;  /* 0x000000b500af7202 */ /* 0x000fca0000000f00 */
[----:B------:R-:W-:-:S05]  /*4440*/  FADD R175, R0, R175 ;  /* 0x000000af00af7221 */ /* 0x000fca0000000000 */
[----:B------:R-:W-:-:S07]  /*4450*/  MOV R183, R175 ;  /* 0x000000af00b77202 */ /* 0x000fce0000000f00 */
[----:B------:R-:W-:Y:S05]  /*4460*/  WARPSYNC.COLLECTIVE R162, `(.L_x_5905) ;  /* 0x00000000a2087348 */ /* 0x000fea0003c00000 */
[----:B------:R0:W1:Y:S02]  /*4470*/  SHFL.BFLY P0, R181, R183, R164, R185 ;  /* 0x0c0000a4b7b57389 */ /* 0x00006400000000b9 */
[----:B01----:R-:W-:Y:S01]  /*4480*/  ENDCOLLECTIVE ;  /* 0x000000000000791b */ /* 0x003fe20003800000 */
.L_x_5905:
[----:B------:R-:W-:Y:S01]  /*4490*/  HFMA2.MMA R164, -RZ, RZ, 0, 2.384185791015625e-07 ;  /* 0x00000004ffa47435 */ /* 0x000fe200000001ff */
[----:B------:R-:W-:-:S05]  /*44a0*/  MOV R2, R181 ;  /* 0x000000b500027202 */ /* 0x000fca0000000f00 */
[----:B------:R-:W-:-:S05]  /*44b0*/  FADD R2, R175, R2 ;  /* 0x00000002af027221 */ /* 0x000fca0000000000 */
[----:B------:R-:W-:-:S07]  /*44c0*/  MOV R183, R2 ;  /* 0x0000000200b77202 */ /* 0x000fce0000000f00 */
[----:B------:R-:W-:Y:S05]  /*44d0*/  WARPSYNC.COLLECTIVE R162, `(.L_x_5906) ;  /* 0x00000000a2087348 */ /* 0x000fea0003c00000 */
[----:B------:R0:W1:Y:S02]  /*44e0*/  SHFL.BFLY P0, R181, R183, R164, R185 ;  /* 0x0c0000a4b7b57389 */ /* 0x00006400000000b9 */
[----:B01----:R-:W-:Y:S01]  /*44f0*/  ENDCOLLECTIVE ;  /* 0x000000000000791b */ /* 0x003fe20003800000 */
.L_x_5906:
[----:B------:R-:W-:Y:S01]  /*4500*/  HFMA2.MMA R164, -RZ, RZ, 0, 4.76837158203125e-07 ;  /* 0x00000008ffa47435 */ /* 0x000fe200000001ff */
[----:B------:R-:W-:-:S05]  /*4510*/  MOV R179, R181 ;  /* 0x000000b500b37202 */ /* 0x000fca0000000f00 */
[----:B------:R-:W-:-:S05]  /*4520*/  FADD R179, R2, R179 ;  /* 0x000000b302b37221 */ /* 0x000fca0000000000 */
[----:B------:R-:W-:-:S07]  /*4530*/  MOV R183, R179 ;  /* 0x000000b300b77202 */ /* 0x000fce0000000f00 */
[----:B------:R-:W-:Y:S05]  /*4540*/  WARPSYNC.COLLECTIVE R162, `(.L_x_5907) ;  /* 0x00000000a2087348 */ /* 0x000fea0003c00000 */
[----:B------:R0:W1:Y:S02]  /*4550*/  SHFL.BFLY P0, R181, R183, R164, R185 ;  /* 0x0c0000a4b7b57389 */ /* 0x00006400000000b9 */
[----:B01----:R-:W-:Y:S01]  /*4560*/  ENDCOLLECTIVE ;  /* 0x000000000000791b */ /* 0x003fe20003800000 */
.L_x_5907:
[----:B------:R-:W-:Y:S01]  /*4570*/  HFMA2.MMA R164, -RZ, RZ, 0, 9.5367431640625e-07 ;  /* 0x00000010ffa47435 */ /* 0x000fe200000001ff */
[----:B------:R-:W-:-:S05]  /*4580*/  MOV R160, R181 ;  /* 0x000000b500a07202 */ /* 0x000fca0000000f00 */
[----:B------:R-:W-:-:S05]  /*4590*/  FADD R160, R179, R160 ;  /* 0x000000a0b3a07221 */ /* 0x000fca0000000000 */
[----:B------:R-:W-:-:S07]  /*45a0*/  MOV R183, R160 ;  /* 0x000000a000b77202 */ /* 0x000fce0000000f00 */
[----:B------:R-:W-:Y:S05]  /*45b0*/  WARPSYNC.COLLECTIVE R162, `(.L_x_5908) ;  /* 0x00000000a2087348 */ /* 0x000fea0003c00000 */
[----:B------:R0:W1:Y:S02]  /*45c0*/  SHFL.BFLY P0, R181, R183, R164, R185 ;  /* 0x0c0000a4b7b57389 */ /* 0x00006400000000b9 */
[----:B01----:R-:W-:Y:S01]  /*45d0*/  ENDCOLLECTIVE ;  /* 0x000000000000791b */ /* 0x003fe20003800000 */
.L_x_5908:
[----:B------:R-:W-:Y:S05]  /*45e0*/  BRA `(.L_x_5909) ;  /* 0xffffffc800a47947 */ /* 0x000fea000383ffff */
.L_x_5892:
[----:B------:R-:W-:Y:S01]  /*45f0*/  HFMA2.MMA R6, -RZ, RZ, 0, 9.5367431640625e-07 ;  /* 0x00000010ff067435 */ /* 0x000fe200000001ff */
[----:B------:R-:W-:Y:S02]  /*4600*/  MOV R9, R3 ;  /* 0x0000000300097202 */ /* 0x000fe40000000f00 */
[----:B------:R-:W-:Y:S02]  /*4610*/  MOV R11, 0x1f ;  /* 0x0000001f000b7802 */ /* 0x000fe40000000f00 */
[----:B------:R-:W-:-:S07]  /*4620*/  MOV R162, 0xffffffff ;  /* 0xffffffff00a27802 */ /* 0x000fce0000000f00 */
[----:B-1---5:R-:W-:Y:S05]  /*4630*/  WARPSYNC.COLLECTIVE R162, `(.L_x_5910) ;  /* 0x00000000a2087348 */ /* 0x022fea0003c00000 */
[----:B------:R0:W2:Y:S02]  /*4640*/  SHFL.DOWN P0, R4, R9, R6, R11 ;  /* 0x0800000609047389 */ /* 0x0000a4000000000b */
[----:B012--5:R-:W-:Y:S01]  /*4650*/  ENDCOLLECTIVE ;  /* 0x000000000000791b */ /* 0x027fe20003800000 */
.L_x_5910:
[----:B------:R-:W-:Y:S01]  /*4660*/  HFMA2.MMA R6, -RZ, RZ, 0, 4.76837158203125e-07 ;  /* 0x00000008ff067435 */ /* 0x000fe200000001ff */
[----:B------:R-:W-:-:S04]  /*4670*/  MOV R0, R4 ;  /* 0x0000000400007202 */ /* 0x000fc80000000f00 */
[----:B------:R-:W-:-:S04]  /*4680*/  FMNMX R0, R0, R3, !PT ;  /* 0x0000000300007209 */ /* 0x000fc80007800000 */
[----:B------:R-:W-:-:S07]  /*4690*/  MOV R9, R0 ;  /* 0x0000000000097202 */ /* 0x000fce0000000f00 */
[----:B------:R-:W-:Y:S05]  /*46a0*/  WARPSYNC.COLLECTIVE R162, `(.L_x_5911) ;  /* 0x00000000a2087348 */ /* 0x000fea0003c00000 */
[----:B------:R0:W1:Y:S02]  /*46b0*/  SHFL.DOWN P0, R4, R9, R6, R11 ;  /* 0x0800000609047389 */ /* 0x000064000000000b */
[----:B01----:R-:W-:Y:S01]  /*46c0*/  ENDCOLLECTIVE ;  /* 0x000000000000791b */ /* 0x003fe20003800000 */
.L_x_5911:
[----:B------:R-:W-:Y:S01]  /*46d0*/  HFMA2.MMA R6, -RZ, RZ, 0, 2.384185791015625e-07 ;  /* 0x00000004ff067435 */ /* 0x000fe200000001ff */
[----:B------:R-:W-:-:S04]  /*46e0*/  MOV R5, R4 ;  /* 0x0000000400057202 */ /* 0x000fc80000000f00 */
[----:B------:R-:W-:-:S04]  /*46f0*/  FMNMX R5, R0, R5, !PT ;  /* 0x0000000500057209 */ /* 0x000fc80007800000 */
[----:B------:R-:W-:-:S07]  /*4700*/  MOV R9, R5 ;  /* 0x0000000500097202 */ /* 0x000fce0000000f00 */
[----:B------:R-:W-:Y:S05]  /*4710*/  WARPSYNC.COLLECTIVE R162, `(.L_x_5912) ;  /* 0x00000000a2087348 */ /* 0x000fea0003c00000 */
[----:B------:R0:W1:Y:S02]  /*4720*/  SHFL.DOWN P0, R4, R9, R6, R11 ;  /* 0x0800000609047389 */ /* 0x000064000000000b */
[----:B01----:R-:W-:Y:S01]  /*4730*/  ENDCOLLECTIVE ;  /* 0x000000000000791b */ /* 0x003fe20003800000 */
.L_x_5912:
[----:B------:R-:W-:Y:S01]  /*4740*/  HFMA2.MMA R6, -RZ, RZ, 0, 1.1920928955078125e-07 ;  /* 0x00000002ff067435 */ /* 0x000fe200000001ff */
[----:B------:R-:W-:-:S04]  /*4750*/  MOV R2, R4 ;  /* 0x0000000400027202 */ /* 0x000fc80000000f00 */
[----:B------:R-:W-:-:S04]  /*4760*/  FMNMX R2, R5, R2, !PT ;  /* 0x0000000205027209 */ /* 0x000fc80007800000 */
[----:B------:R-:W-:-:S07]  /*4770*/  MOV R9, R2 ;  /* 0x0000000200097202 */ /* 0x000fce0000000f00 */
[----:B------:R-:W-:Y:S05]  /*4780*/  WARPSYNC.COLLECTIVE R162, `(.L_x_5913) ;  /* 0x00000000a2087348 */ /* 0x000fea0003c00000 */
[----:B------:R0:W1:Y:S02]  /*4790*/  SHFL.DOWN P0, R4, R9, R6, R11 ;  /* 0x0800000609047389 */ /* 0x000064000000000b */
[----:B01----:R-:W-:Y:S01]  /*47a0*/  ENDCOLLECTIVE ;  /* 0x000000000000791b */ /* 0x003fe20003800000 */
.L_x_5913:
[----:B------:R-:W-:Y:S01]  /*47b0*/  HFMA2.MMA R6, -RZ, RZ, 0, 5.9604644775390625e-08 ;  /* 0x00000001ff067435 */ /* 0x000fe200000001ff */
[----:B------:R-:W-:-:S04]  /*47c0*/  MOV R7, R4 ;  /* 0x0000000400077202 */ /* 0x000fc80000000f00 */
[----:B------:R-:W-:-:S04]  /*47d0*/  FMNMX R7, R2, R7, !PT ;  /* 0x0000000702077209 */ /* 0x000fc80007800000 */
[----:B------:R-:W-:-:S07]  /*47e0*/  MOV R9, R7 ;  /* 0x0000000700097202 */ /* 0x000fce0000000f00 */
[----:B------:R-:W-:Y:S05]  /*47f0*/  WARPSYNC.COLLECTIVE R162, `(.L_x_5914) ;  /* 0x00000000a2087348 */ /* 0x000fea0003c00000 */
[----:B------:R0:W1:Y:S02]  /*4800*/  SHFL.DOWN P0, R4, R9, R6, R11 ;  /* 0x0800000609047389 */ /* 0x000064000000000b */
[----:B01----:R-:W-:Y:S01]  /*4810*/  ENDCOLLECTIVE ;  /* 0x000000000000791b */ /* 0x003fe20003800000 */
.L_x_5914:
[----:B------:R-:W-:Y:S05]  /*4820*/  BRA `(.L_x_5915) ;  /* 0xffffffec00e87947 */ /* 0x000fea000383ffff */
.L_x_5895:
[----:B------:R-:W-:Y:S01]  /*4830*/  HFMA2.MMA R6, -RZ, RZ, 0, 1.1920928955078125e-07 ;  /* 0x00000002ff067435 */ /* 0x000fe200000001ff */
[----:B--2---:R-:W-:Y:S02]  /*4840*/  MOV R9, R0 ;  /* 0x0000000000097202 */ /* 0x004fe40000000f00 */
[----:B------:R-:W-:Y:S02]  /*4850*/  MOV R11, 0x1f ;  /* 0x0000001f000b7802 */ /* 0x000fe40000000f00 */
[----:B------:R-:W-:-:S07]  /*4860*/  MOV R162, 0xffffffff ;  /* 0xffffffff00a27802 */ /* 0x000fce0000000f00 */
[----:B01---5:R-:W-:Y:S05]  /*4870*/  WARPSYNC.COLLECTIVE R162, `(.L_x_5916) ;  /* 0x00000000a2087348 */ /* 0x023fea0003c00000 */
[----:B------:R2:W3:Y:S02]  /*4880*/  SHFL.DOWN P0, R4, R9, R6, R11 ;  /* 0x0800000609047389 */ /* 0x0004e4000000000b */
[----:B0123-5:R-:W-:Y:S01]  /*4890*/  ENDCOLLECTIVE ;  /* 0x000000000000791b */ /* 0x02ffe20003800000 */
.L_x_5916:
[----:B------:R-:W-:Y:S01]  /*48a0*/  HFMA2.MMA R6, -RZ, RZ, 0, 5.9604644775390625e-08 ;  /* 0x00000001ff067435 */ /* 0x000fe200000001ff */
[----:B------:R-:W-:-:S04]  /*48b0*/  MOV R3, R4 ;  /* 0x0000000400037202 */ /* 0x000fc80000000f00 */
[----:B------:R-:W-:-:S04]  /*48c0*/  FMNMX R3, R3, R0, !PT ;  /* 0x0000000003037209 */ /* 0x000fc80007800000 */
[----:B------:R-:W-:-:S07]  /*48d0*/  MOV R9, R3 ;  /* 0x0000000300097202 */ /* 0x000fce0000000f00 */
[----:B------:R-:W-:Y:S05]  /*48e0*/  WARPSYNC.COLLECTIVE R162, `(.L_x_5917) ;  /* 0x00000000a2087348 */ /* 0x000fea0003c00000 */
[----:B------:R0:W1:Y:S02]  /*48f0*/  SHFL.DOWN P0, R4, R9, R6, R11 ;  /* 0x0800000609047389 */ /* 0x000064000000000b */
[----:B01----:R-:W-:Y:S01]  /*4900*/  ENDCOLLECTIVE ;  /* 0x000000000000791b */ /* 0x003fe20003800000 */
.L_x_5917:
[----:B------:R-:W-:Y:S01]  /*4910*/  MOV R2, R4 ;  /* 0x0000000400027202 */ /* 0x000fe20000000f00 */
[----:B------:R-:W-:Y:S06]  /*4920*/  BRA `(.L_x_5918) ;  /* 0xfffffff000187947 */ /* 0x000fec000383ffff */
        .weak           $__internal_49_$__cuda_sm20_rcp_rn_f32_slowpath
        .type           $__internal_49_$__cuda_sm20_rcp_rn_f32_slowpath,@function
        .size           $__internal_49_$__cuda_sm20_rcp_rn_f32_slowpath,(.L_x_14385 - $__internal_49_$__cuda_sm20_rcp_rn_f32_slowpath)
$__internal_49_$__cuda_sm20_rcp_rn_f32_slowpath:
        /* <DEDUP_REMOVED lines=15> */
.L_x_5920:
        /* <DEDUP_REMOVED lines=21> */
[----:B------:R-:W-:Y:S02]  /*4b70*/  LOP3.LUT P2, RZ, R183, 0x2, RZ, 0xc0, !PT ;  /* 0x00000002b7ff7812 */ /* 0x000fe4000784c0ff */
[----:B------:R-:W-:Y:S02]  /*4b80*/  IADD3 R179, R172, -0xfc, RZ ;  /* 0xffffff04acb37810 */ /* 0x000fe40007ffe0ff */
[----:B------:R-:W-:-:S02]  /*4b90*/  PLOP3.LUT P0, PT, P0, P1, P2, 0xe0, 0x0 ;  /* 0x000000000000781c */ /* 0x000fc40000703c20 */
[----:B------:R-:W-:Y:S02]  /*4ba0*/  LOP3.LUT P1, RZ, R2, 0x7fffff, RZ, 0xc0, !PT ;  /* 0x007fffff02ff7812 */ /* 0x000fe4000782c0ff */
[----:B------:R-:W-:Y:S02]  /*4bb0*/  SEL R0, RZ, 0x1, !P0 ;  /* 0x00000001ff007807 */ /* 0x000fe40004000000 */
[----:B------:R-:W-:Y:S02]  /*4bc0*/  SHF.R.U32.HI R179, RZ, R179, R160 ;  /* 0x000000b3ffb37219 */ /* 0x000fe400000116a0 */
[----:B------:R-:W-:-:S04]  /*4bd0*/  IADD3 R0, -R0, RZ, RZ ;  /* 0x000000ff00007210 */ /* 0x000fc80007ffe1ff */
[----:B------:R-:W-:-:S13]  /*4be0*/  ISETP.GE.AND P0, PT, R0, RZ, PT ;  /* 0x000000ff0000720c */ /* 0x000fda0003f06270 */
[----:B------:R-:W-:-:S04]  /*4bf0*/  @!P0 IADD3 R179, R179, 0x1, RZ ;  /* 0x00000001b3b38810 */ /* 0x000fc80007ffe0ff */
[----:B------:R-:W-:-:S04]  /*4c00*/  @!P1 SHF.L.U32 R179, R179, 0x1, RZ ;  /* 0x00000001b3b39819 */ /* 0x000fc800000006ff */
[----:B------:R-:W-:Y:S01]  /*4c10*/  LOP3.LUT R160, R179, 0x80000000, R2, 0xf8, !PT ;  /* 0x80000000b3a07812 */ /* 0x000fe200078ef802 */
[----:B------:R-:W-:Y:S06]  /*4c20*/  BRA `(.L_x_5921) ;  /* 0x0000000000047947 */ /* 0x000fec0003800000 */
.L_x_5922:
[----:B------:R0:W1:Y:S02]  /*4c30*/  MUFU.RCP R160, R2 ;  /* 0x0000000200a07308 */ /* 0x0000640000001000 */
.L_x_5921:
[----:B------:R-:W-:Y:S05]  /*4c40*/  BSYNC B1 ;  /* 0x0000000000017941 */ /* 0x000fea0003800000 */
.L_x_5919:
[----:B------:R-:W-:Y:S01]  /*4c50*/  HFMA2.MMA R179, -RZ, RZ, 0, 0 ;  /* 0x00000000ffb37435 */ /* 0x000fe200000001ff */
[----:B-1----:R-:W-:-:S05]  /*4c60*/  MOV R0, R160 ;  /* 0x000000a000007202 */ /* 0x002fca0000000f00 */
[----:B0-----:R-:W-:Y:S05]  /*4c70*/  RET.REL.NODEC R178 `(_ZN18transformer_engine13normalization19ln_fwd_tuned_kernelINS0_13Kernel_traitsIffffjLj49152ELj8ELj1ELj4ELj16ENS0_18Kernel_traits_baseILj49152EffffjLj128EEEEEEEvNS0_19ForwardKernelParamsE) ;  /* 0xffffffb0b2e07950 */ /* 0x001fea0003c3ffff */
.L_x_5923:
        /* <DEDUP_REMOVED lines=16> */
.L_x_14385:


//--------------------- .text._ZN18transformer_engine13normalization19ln_fwd_tuned_kernelINS0_13Kernel_traitsIff13__nv_bfloat16fjLj40960ELj4ELj1ELj4ELj16ENS0_18Kernel_traits_baseILj40960EffS3_fjLj128EEEEEEEvNS0_19ForwardKernelParamsE --------------------------
	.section	.text._ZN18transformer_engine13normalization19ln_fwd_tuned_kernelINS0_13Kernel_traitsIff13__nv_bfloat16fjLj40960ELj4ELj1ELj4ELj16ENS0_18Kernel_traits_baseILj40960EffS3_fjLj128EEEEEEEvNS0_19ForwardKernelParamsE,"ax",@progbits
	.align	128
        .global         _ZN18transformer_engine13normalization19ln_fwd_tuned_kernelINS0_13Kernel_traitsIff13__nv_bfloat16fjLj40960ELj4ELj1ELj4ELj16ENS0_18Kernel_traits_baseILj40960EffS3_fjLj128EEEEEEEvNS0_19ForwardKernelParamsE
        .type           _ZN18transformer_engine13normalization19ln_fwd_tuned_kernelINS0_13Kernel_traitsIff13__nv_bfloat16fjLj40960ELj4ELj1ELj4ELj16ENS0_18Kernel_traits_baseILj40960EffS3_fjLj128EEEEEEEvNS0_19ForwardKernelParamsE,@function
        .size           _ZN18transformer_engine13normalization19ln_fwd_tuned_kernelINS0_13Kernel_traitsIff13__nv_bfloat16fjLj40960ELj4ELj1ELj4ELj16ENS0_18Kernel_traits_baseILj40960EffS3_fjLj128EEEEEEEvNS0_19ForwardKernelParamsE,(.L_x_14386 - _ZN18transformer_engine13normalization19ln_fwd_tuned_kernelINS0_13Kernel_traitsIff13__nv_bfloat16fjLj40960ELj4ELj1ELj4ELj16ENS0_18Kernel_traits_baseILj40960EffS3_fjLj128EEEEEEEvNS0_19ForwardKernelParamsE)
        .other          _ZN18transformer_engine13normalization19ln_fwd_tuned_kernelINS0_13Kernel_traitsIff13__nv_bfloat16fjLj40960ELj4ELj1ELj4ELj16ENS0_18Kernel_traits_baseILj40960EffS3_fjLj128EEEEEEEvNS0_19ForwardKernelParamsE,@"STO_CUDA_ENTRY STV_DEFAULT"
_ZN18transformer_engine13normalization19ln_fwd_tuned_kernelINS0_13Kernel_traitsIff13__nv_bfloat16fjLj40960ELj4ELj1ELj4ELj16ENS0_18Kernel_traits_baseILj40960EffS3_fjLj128EEEEEEEvNS0_19ForwardKernelParamsE:
.text._ZN18transformer_engine13normalization19ln_fwd_tuned_kernelINS0_13Kernel_traitsIff13__nv_bfloat16fjLj40960ELj4ELj1ELj4ELj16ENS0_18Kernel_traits_baseILj40960EffS3_fjLj128EEEEEEEvNS0_19ForwardKernelParamsE:
        /* <DEDUP_REMOVED lines=11> */
[----:B----4-:R-:W4:Y:S01]  /*00b0*/  @P1 LDG.E R2, desc[UR8][R2.64] ;  /* 0x0000000802021981 */ /* 0x010f22000c1e1900 */
[----:B--2---:R-:W-:Y:S01]  /*00c0*/  USHF.R.U32.HI UR6, URZ, 0x2, UR7 ;  /* 0x000000023f067899 */ /* 0x004fe20008011607 */
[----:B-1----:R-:W-:Y:S01]  /*00d0*/  LOP3.LUT R9, R8, 0x1f, RZ, 0xc0, !PT ;  /* 0x0000001f08097812 */ /* 0x002fe200078ec0ff */
[----:B------:R-:W-:Y:S01]  /*00e0*/  USHF.L.U32 UR4, UR7, 0x7, URZ ;  /* 0x0000000707047899 */ /* 0x000fe2000800063f */
[----:B------:R-:W-:-:S03]  /*00f0*/  UMOV UR5, 0x3f800000 ;  /* 0x3f80000000057882 */ /* 0x000fc60000000000 */
[----:B------:R-:W-:Y:S02]  /*0100*/  LEA.HI R156, R8, UR6, RZ, 0x19 ;  /* 0x00000006089c7c11 */ /* 0x000fe4000f8fc8ff */
[----:B------:R-:W-:Y:S01]  /*0110*/  MOV R0, UR4 ;  /* 0x0000000400007c02 */ /* 0x000fe20008000f00 */
[----:B------:R-:W-:Y:S02]  /*0120*/  ULDC UR4, c[0x0][0x218] ;  /* 0x0000860000047ab9 */ /* 0x000fe40000000800 */
[----:B------:R-:W-:Y:S02]  /*0130*/  ISETP.GE.AND P0, PT, R156, UR4, PT ;  /* 0x000000049c007c0c */ /* 0x000fe4000bf06270 */
[----:B------:R-:W-:-:S04]  /*0140*/  LOP3.LUT R0, R0, 0x180, R9, 0xe2, !PT ;  /* 0x0000018000007812 */ /* 0x000fc800078ee209 */
[----:B------:R-:W-:-:S05]  /*0150*/  LOP3.LUT R9, R0, 0x60, R8, 0xf8, !PT ;  /* 0x0000006000097812 */ /* 0x000fca00078ef808 */
[----:B---3--:R-:W-:Y:S01]  /*0160*/  IMAD.WIDE.U32 R6, R9, 0x10, R6 ;  /* 0x0000001009067825 */ /* 0x008fe200078e0006 */
[----:B----4-:R-:W-:-:S03]  /*0170*/  @P1 R2UR UR5, R2 ;  /* 0x00000000020512ca */ /* 0x010fc600000e0000 */
[----:B0-----:R-:W-:Y:S01]  /*0180*/  IMAD.WIDE.U32 R2, R9, 0x10, R4 ;  /* 0x0000001009027825 */ /* 0x001fe200078e0004 */
[----:B------:R-:W-:Y:S01]  /*0190*/  HFMA2.MMA R5, -RZ, RZ, 0, 0 ;  /* 0x00000000ff057435 */ /* 0x000fe200000001ff */
[----:B------:R-:W-:Y:S10]  /*01a0*/  @P0 BRA `(.L_x_5924) ;  /* 0x0000005800f40947 */ /* 0x000ff40003800000 */
[----:B------:R-:W2:Y:S04]  /*01b0*/  LDG.E.128 R160, desc[UR8][R6.64+0x4000] ;  /* 0x0040000806a07981 */ /* 0x000ea8000c1e1d00 */
[----:B------:R-:W3:Y:S04]  /*01c0*/  LDG.E.128 R164, desc[UR8][R6.64+0x2000] ;  /* 0x0020000806a47981 */ /* 0x000ee8000c1e1d00 */
        /* <DEDUP_REMOVED lines=19> */
[----:B------:R-:W-:Y:S01]  /*0300*/  MOV R4, R156 ;  /* 0x0000009c00047202 */ /* 0x000fe20000000f00 */
[----:B------:R-:W5:Y:S01]  /*0310*/  LDG.E.128 R8, desc[UR8][R2.64] ;  /* 0x0000000802087981 */ /* 0x000f62000c1e1d00 */
[----:B------:R-:W-:-:S03]  /*0320*/  MOV R5, RZ ;  /* 0x000000ff00057202 */ /* 0x000fc60000000f00 */
        /* <DEDUP_REMOVED lines=19> */
[----:B0-----:R-:W-:-:S02]  /*0460*/  MOV R3, RZ ;  /* 0x000000ff00037202 */ /* 0x001fc40000000f00 */
[----:B--2---:R0:W-:Y:S04]  /*0470*/  STL.64 [R1+0x28], R160 ;  /* 0x000028a001007387 */ /* 0x0041e80000100a00 */
[----:B------:R0:W-:Y:S04]  /*0480*/  STL.64 [R1+0x30], R162 ;  /* 0x000030a201007387 */ /* 0x0001e80000100a00 */
[----:B---3--:R0:W-:Y:S04]  /*0490*/  STL.64 [R1+0x38], R164 ;  /* 0x000038a401007387 */ /* 0x0081e80000100a00 */
[----:B------:R0:W-:Y:S04]  /*04a0*/  STL.64 [R1+0x40], R166 ;  /* 0x000040a601007387 */ /* 0x0001e80000100a00 */
[----:B----4-:R0:W-:Y:S04]  /*04b0*/  STL.64 [R1+0x48], R168 ;  /* 0x000048a801007387 */ /* 0x0101e80000100a00 */
[----:B------:R0:W-:Y:S02]  /*04c0*/  STL.64 [R1+0x50], R170 ;  /* 0x000050aa01007387 */ /* 0x0001e40000100a00 */
.L_x_5940:
[----:B------:R-:W1:Y:S01]  /*04d0*/  S2R R0, SR_TID.X ;  /* 0x0000000000007919 */ /* 0x000e620000002100 */
[----:B------:R-:W2:Y:S01]  /*04e0*/  LDC.64 R232, c[0x0][0x220] ;  /* 0x00008800ffe87b82 */ /* 0x000ea20000000a00 */
[----:B------:R-:W-:Y:S01]  /*04f0*/  USHF.L.U32 UR4, UR7, 0x7, URZ ;  /* 0x0000000707047899 */ /* 0x000fe2000800063f */
[----:B------:R-:W-:Y:S01]  /*0500*/  IMAD R2, R4, 0x2800, RZ ;  /* 0x0000280004027824 */ /* 0x000fe200078e02ff */
[----:B------:R-:W3:Y:S01]  /*0510*/  S2R R242, SR_TID.X ;  /* 0x0000000000f27919 */ /* 0x000ee20000002100 */
[----:B-1----:R-:W-:-:S03]  /*0520*/  LOP3.LUT R243, R0, 0x1f, RZ, 0xc0, !PT ;  /* 0x0000001f00f37812 */ /* 0x002fc600078ec0ff */
[----:B------:R-:W-:-:S04]  /*0530*/  MOV R0, UR4 ;  /* 0x0000000400007c02 */ /* 0x000fc80008000f00 */
[----:B------:R-:W-:-:S04]  /*0540*/  LOP3.LUT R0, R0, 0x180, R243, 0xe2, !PT ;  /* 0x0000018000007812 */ /* 0x000fc800078ee2f3 */
[----:B---3--:R-:W-:-:S04]  /*0550*/  LOP3.LUT R7, R0, 0x60, R242, 0xf8, !PT ;  /* 0x0000006000077812 */ /* 0x008fc800078ef8f2 */
[----:B------:R-:W-:-:S05]  /*0560*/  LOP3.LUT R2, R2, R7, RZ, 0xfc, !PT ;  /* 0x0000000702027212 */ /* 0x000fca00078efcff */
[C---:B--2---:R-:W-:Y:S01]  /*0570*/  IMAD.WIDE.U32 R156, R2.reuse, 0x10, R232 ;  /* 0x00000010029c7825 */ /* 0x044fe200078e00e8 */
[----:B------:R-:W-:-:S05]  /*0580*/  IADD3 R6, R2, 0x200, RZ ;  /* 0x0000020002067810 */ /* 0x000fca0007ffe0ff */
[----:B------:R-:W2:Y:S01]  /*0590*/  LDG.E.128 R156, desc[UR8][R156.64] ;  /* 0x000000089c9c7981 */ /* 0x000ea2000c1e1d00 */
[--C-:B0-----:R-:W-:Y:S01]  /*05a0*/  IMAD.WIDE.U32 R160, R6, 0x10, R232.reuse ;  /* 0x0000001006a07825 */ /* 0x101fe200078e00e8 */
[----:B------:R-:W-:Y:S02]  /*05b0*/  IADD3 R0, R2, 0x400, RZ ;  /* 0x0000040002007810 */ /* 0x000fe40007ffe0ff */
[----:B------:R-:W-:Y:S04]  /*05c0*/  STL [R1+0x24], R6 ;  /* 0x0000240601007387 */ /* 0x000fe80000100800 */
[----:B------:R-:W3:Y:S01]  /*05d0*/  LDG.E.128 R160, desc[UR8][R160.64] ;  /* 0x00000008a0a07981 */ /* 0x000ee2000c1e1d00 */
[----:B------:R-:W-:-:S03]  /*05e0*/  IMAD.WIDE.U32 R164, R0, 0x10, R232 ;  /* 0x0000001000a47825 */ /* 0x000fc600078e00e8 */
[----:B------:R0:W-:Y:S04]  /*05f0*/  STL [R1+0x20], R0 ;  /* 0x0000200001007387 */ /* 0x0001e80000100800 */
        /* <DEDUP_REMOVED lines=26> */
[--C-:B------:R-:W-:Y:S01]  /*07a0*/  IMAD.WIDE.U32 R192, R0, 0x10, R232.reuse ;  /* 0x0000001000c07825 */ /* 0x100fe200078e00e8 */
[C---:B------:R-:W-:Y:S01]  /*07b0*/  IADD3 R251, R2.reuse, 0x1400, RZ ;  /* 0x0000140002fb7810 */ /* 0x040fe20007ffe0ff */
[----:B------:R0:W-:Y:S04]  /*07c0*/  STL [R1], R0 ;  /* 0x0000000001007387 */ /* 0x0001e80000100800 */
        /* <DEDUP_REMOVED lines=9> */
[----:B------:R-:W-:-:S05]  /*0860*/  IADD3 R248, R2, 0x1a00, RZ ;  /* 0x00001a0002f87810 */ /* 0x000fca0007ffe0ff */
[----:B------:R-:W-:-:S05]  /*0870*/  IMAD.WIDE.U32 R6, R248, 0x10, R232 ;  /* 0x00000010f8067825 */ /* 0x000fca00078e00e8 */
        /* <DEDUP_REMOVED lines=18> */
[----:B------:R-:W4:Y:S01]  /*09a0*/  LDG.E.128 R232, desc[UR8][R6.64] ;  /* 0x0000000806e87981 */ /* 0x000f22000c1e1d00 */
        /* <DEDUP_REMOVED lines=97> */
[----:B------:R-:W-:-:S04]  /*0fc0*/  FMUL R6, R6, 0.00039062500582076609135 ;  /* 0x39cccccd06067820 */ /* 0x000fc80000400000 */
        /* <DEDUP_REMOVED lines=169> */
.L_x_5959:
[----:B------:R-:W2:Y:S01]  /*1a60*/  @!P1 S2R R236, SR_CgaCtaId ;  /* 0x0000000000ec9919 */ /* 0x000ea20000008800 */
[----:B------:R-:W-:Y:S01]  /*1a70*/  @!P1 MOV R237, 0x400 ;  /* 0x0000040000ed9802 */ /* 0x000fe20000000f00 */
[----:B-1----:R-:W-:Y:S01]  /*1a80*/  FADD R7, R238, R7 ;  /* 0x00000007ee077221 */ /* 0x002fe20000000000 */
[----:B0-----:R-:W-:Y:S01]  /*1a90*/  LOP3.LUT R238, R241, 0x3, RZ, 0xc0, !PT ;  /* 0x00000003f1ee7812 */ /* 0x001fe200078ec0ff */
[----:B------:R-:W-:Y:S05]  /*1aa0*/  WARPSYNC.ALL ;  /* 0x0000000000007948 */ /* 0x000fea0003800000 */
[----:B------:R-:W-:Y:S02]  /*1ab0*/  @!P1 IADD3 R237, R237, 0x10, RZ ;  /* 0x00000010eded9810 */ /* 0x000fe40007ffe0ff */
[----:B------:R-:W-:-:S02]  /*1ac0*/  CS2R R240, SRZ ;  /* 0x0000000000f07805 */ /* 0x000fc4000001ff00 */
[----:B------:R-:W-:Y:S01]  /*1ad0*/  ISETP.GT.U32.AND P4, PT, R243, 0x3, PT ;  /* 0x00000003f300780c */ /* 0x000fe20003f84070 */
[----:B------:R-:W-:Y:S01]  /*1ae0*/  BSSY B0, `(.L_x_5926) ;  /* 0x0000021000007945 */ /* 0x000fe20003800000 */
[----:B------:R-:W-:Y:S02]  /*1af0*/  LOP3.LUT P3, RZ, R238, 0x1f, R242, 0xf8, !PT ;  /* 0x0000001feeff7812 */ /* 0x000fe4000786f8f2 */
[----:B--2---:R-:W-:Y:S02]  /*1b00*/  @!P1 LEA R236, R236, R237, 0x18 ;  /* 0x000000edecec9211 */ /* 0x004fe400078ec0ff */
[----:B------:R-:W-:-:S07]  /*1b10*/  @!P1 IADD3 R237, R0, R238, RZ ;  /* 0x000000ee00ed9210 */ /* 0x000fce0007ffe0ff */
[----:B------:R-:W-:Y:S02]  /*1b20*/  @!P4 IADD3 R0, R243, R0, RZ ;  /* 0x00000000f300c210 */ /* 0x000fe40007ffe0ff */
[----:B------:R-:W-:Y:S01]  /*1b30*/  @!P1 LEA R236, R237, R236, 0x3 ;  /* 0x000000ecedec9211 */ /* 0x000fe200078e18ff */
[----:B------:R-:W-:-:S04]  /*1b40*/  HFMA2.MMA R237, -RZ, RZ, 0, 0 ;  /* 0x00000000ffed7435 */ /* 0x000fc800000001ff */
[----:B------:R0:W-:Y:S02]  /*1b50*/  @!P1 STS.64 [R236], R6 ;  /* 0x00000006ec009388 */ /* 0x0001e40000000a00 */
[----:B------:R-:W-:-:S05]  /*1b60*/  @!P4 MOV R237, 0x45200000 ;  /* 0x4520000000edc802 */ /* 0x000fca0000000f00 */
[----:B------:R-:W1:Y:S01]  /*1b70*/  SHFL.DOWN PT, R238, R237, 0x2, 0x1f ;  /* 0x08401f00edee7f89 */ /* 0x000e6200000e0000 */
[----:B0-----:R-:W0:Y:S01]  /*1b80*/  @!P4 S2R R6, SR_CgaCtaId ;  /* 0x000000000006c919 */ /* 0x001e220000008800 */
[----:B------:R-:W-:-:S04]  /*1b90*/  @!P4 MOV R7, 0x400 ;  /* 0x000004000007c802 */ /* 0x000fc80000000f00 */
[----:B------:R-:W-:-:S04]  /*1ba0*/  @!P4 IADD3 R7, R7, 0x10, RZ ;  /* 0x000000100707c810 */ /* 0x000fc80007ffe0ff */
[----:B0-----:R-:W-:Y:S01]  /*1bb0*/  @!P4 LEA R6, R6, R7, 0x18 ;  /* 0x000000070606c211 */ /* 0x001fe200078ec0ff */
[----:B-1----:R-:W-:-:S03]  /*1bc0*/  FADD R7, R238, R237 ;  /* 0x000000edee077221 */ /* 0x002fc60000000000 */
[----:B------:R-:W-:Y:S01]  /*1bd0*/  @!P4 LEA R0, R0, R6, 0x3 ;  /* 0x000000060000c211 */ /* 0x000fe200078e18ff */
[----:B------:R-:W-:Y:S06]  /*1be0*/  BAR.SYNC.DEFER_BLOCKING 0x0 ;  /* 0x0000000000007b1d */ /* 0x000fec0000010000 */
[----:B------:R0:W1:Y:S02]  /*1bf0*/  @!P4 LDS.64 R240, [R0] ;  /* 0x0000000000f0c984 */ /* 0x0000640000000a00 */
[----:B0-----:R-:W-:-:S04]  /*1c00*/  IADD3 R0, R7, 0x1800000, RZ ;  /* 0x0180000007007810 */ /* 0x001fc80007ffe0ff */
[----:B------:R-:W-:-:S04]  /*1c10*/  LOP3.LUT R0, R0, 0x7f800000, RZ, 0xc0, !PT ;  /* 0x7f80000000007812 */ /* 0x000fc800078ec0ff */
[----:B------:R-:W-:Y:S02]  /*1c20*/  ISETP.GT.U32.AND P0, PT, R0, 0x1ffffff, PT ;  /* 0x01ffffff0000780c */ /* 0x000fe40003f04070 */
[----:B-1----:R-:W0:Y:S04]  /*1c30*/  SHFL.DOWN PT, R0, R241, 0x2, 0x1f ;  /* 0x08401f00f1007f89 */ /* 0x002e2800000e0000 */
[----:B------:R1:W2:Y:S04]  /*1c40*/  SHFL.DOWN PT, R239, R240, 0x2, 0x1f ;  /* 0x08401f00f0ef7f89 */ /* 0x0002a800000e0000 */
[----:B0-----:R1:W-:Y:S03]  /*1c50*/  STL [R1+0x18], R0 ;  /* 0x0000180001007387 */ /* 0x0013e60000100800 */
[----:B------:R-:W-:Y:S05]  /*1c60*/  @P0 BRA `(.L_x_5927) ;  /* 0x0000000000100947 */ /* 0x000fea0003800000 */
[----:B-1----:R-:W-:Y:S02]  /*1c70*/  MOV R0, R7 ;  /* 0x0000000700007202 */ /* 0x002fe40000000f00 */
[----:B------:R-:W-:-:S07]  /*1c80*/  MOV R6, 0x1ca0 ;  /* 0x00001ca000067802 */ /* 0x000fce0000000f00 */
[----:B--2--5:R-:W-:Y:S05]  /*1c90*/  CALL.REL.NOINC `($__internal_50_$__cuda_sm20_rcp_rn_f32_slowpath) ;  /* 0x00000058000c7944 */ /* 0x024fea0003c00000 */
[----:B------:R-:W-:Y:S05]  /*1ca0*/  BRA `(.L_x_5928) ;  /* 0x0000000000107947 */ /* 0x000fea0003800000 */
.L_x_5927:
[----:B-1----:R-:W0:Y:S02]  /*1cb0*/  MUFU.RCP R0, R7 ;  /* 0x0000000700007308 */ /* 0x002e240000001000 */
[----:B0-----:R-:W-:-:S04]  /*1cc0*/  FFMA R6, R7, R0, -1 ;  /* 0xbf80000007067423 */ /* 0x001fc80000000000 */
[----:B------:R-:W-:-:S04]  /*1cd0*/  FADD.FTZ R6, -R6, -RZ ;  /* 0x800000ff06067221 */ /* 0x000fc80000010100 */
[----:B------:R-:W-:-:S07]  /*1ce0*/  FFMA R0, R0, R6, R0 ;  /* 0x0000000600007223 */ /* 0x000fce0000000000 */
.L_x_5928:
[----:B------:R-:W-:Y:S05]  /*1cf0*/  BSYNC B0 ;  /* 0x0000000000007941 */ /* 0x000fea0003800000 */
.L_x_5926:
[----:B------:R-:W3:Y:S01]  /*1d00*/  LDL.LU R6, [R1+0x18] ;  /* 0x0000180001067983 */ /* 0x000ee20000300800 */
[----:B--2---:R-:W-:Y:S01]  /*1d10*/  FADD R236, -R239, R240 ;  /* 0x000000f0efec7221 */ /* 0x004fe20000000100 */
[----:B------:R-:W-:Y:S03]  /*1d20*/  BSSY B0, `(.L_x_5929) ;  /* 0x0000019000007945 */ /* 0x000fe60003800000 */
[----:B------:R-:W-:-:S04]  /*1d30*/  FMUL R236, R236, R236 ;  /* 0x000000ececec7220 */ /* 0x000fc80000400000 */
[----:B------:R-:W-:-:S04]  /*1d40*/  FMUL R236, R236, R237 ;  /* 0x000000edecec7220 */ /* 0x000fc80000400000 */
[----:B------:R-:W-:Y:S01]  /*1d50*/  FMUL R236, R238, R236 ;  /* 0x000000eceeec7220 */ /* 0x000fe20000400000 */
[----:B---3--:R-:W-:-:S04]  /*1d60*/  FADD R6, R6, R241 ;  /* 0x000000f106067221 */ /* 0x008fc80000000000 */
[----:B------:R-:W-:Y:S01]  /*1d70*/  FFMA R241, R236, R0, R6 ;  /* 0x00000000ecf17223 */ /* 0x000fe20000000006 */
[----:B------:R-:W-:-:S04]  /*1d80*/  FMUL R6, R238, R239 ;  /* 0x000000efee067220 */ /* 0x000fc80000400000 */
        /* <DEDUP_REMOVED lines=12> */
[----:B-----5:R-:W-:Y:S05]  /*1e50*/  CALL.REL.NOINC `($__internal_50_$__cuda_sm20_rcp_rn_f32_slowpath) ;  /* 0x00000054009c7944 */ /* 0x020fea0003c00000 */
[----:B------:R-:W-:Y:S05]  /*1e60*/  BRA `(.L_x_5931) ;  /* 0x0000000000107947 */ /* 0x000fea0003800000 */
.L_x_5930:
[----:B------:R-:W0:Y:S02]  /*1e70*/  MUFU.RCP R0, R6 ;  /* 0x0000000600007308 */ /* 0x000e240000001000 */
[----:B0-----:R-:W-:-:S04]  /*1e80*/  FFMA R6, R6, R0, -1 ;  /* 0xbf80000006067423 */ /* 0x001fc80000000000 */
[----:B------:R-:W-:-:S04]  /*1e90*/  FADD.FTZ R6, -R6, -RZ ;  /* 0x800000ff06067221 */ /* 0x000fc80000010100 */
[----:B------:R-:W-:-:S07]  /*1ea0*/  FFMA R0, R0, R6, R0 ;  /* 0x0000000600007223 */ /* 0x000fce0000000000 */
.L_x_5931:
[----:B------:R-:W-:Y:S05]  /*1eb0*/  BSYNC B0 ;  /* 0x0000000000007941 */ /* 0x000fea0003800000 */
.L_x_5929:
[----:B------:R-:W-:Y:S01]  /*1ec0*/  FADD R236, R238, -R239 ;  /* 0x800000efeeec7221 */ /* 0x000fe20000000000 */
[----:B------:R-:W0:Y:S01]  /*1ed0*/  S2R R242, SR_TID.X ;  /* 0x0000000000f27919 */ /* 0x000e220000002100 */
[----:B------:R-:W-:Y:S01]  /*1ee0*/  FADD R6, R241, R240 ;  /* 0x000000f0f1067221 */ /* 0x000fe20000000000 */
[----:B------:R-:W-:Y:S01]  /*1ef0*/  VOTEU.ALL UP0, P3 ;  /* 0x00000000003f7886 */ /* 0x000fe20001800000 */
[----:B------:R-:W1:Y:S01]  /*1f00*/  LDC R241, c[0x0][0x210] ;  /* 0x00008400fff17b82 */ /* 0x000e620000000800 */
[----:B------:R-:W-:Y:S01]  /*1f10*/  FMUL R236, R236, R236 ;  /* 0x000000ececec7220 */ /* 0x000fe20000400000 */
[----:B------:R-:W2:Y:S02]  /*1f20*/  S2R R243, SR_TID.X ;  /* 0x0000000000f37919 */ /* 0x000ea40000002100 */
[----:B------:R-:W-:Y:S01]  /*1f30*/  @!UP0 ULOP3.LUT UR4, UR7, 0x3, URZ, 0xc0, !UPT ;  /* 0x0000000307048892 */ /* 0x000fe2000f8ec03f */
[----:B------:R-:W-:-:S04]  /*1f40*/  FMUL R236, R7, R236 ;  /* 0x000000ec07ec7220 */ /* 0x000fc80000400000 */
[C---:B------:R-:W-:Y:S01]  /*1f50*/  FMUL R236, R237.reuse, R236 ;  /* 0x000000ecedec7220 */ /* 0x040fe20000400000 */
[----:B------:R-:W-:-:S04]  /*1f60*/  FMUL R237, R237, R239 ;  /* 0x000000efeded7220 */ /* 0x000fc80000400000 */
[----:B------:R-:W-:Y:S01]  /*1f70*/  FFMA R7, R7, R238, R237 ;  /* 0x000000ee07077223 */ /* 0x000fe200000000ed */
[----:B------:R-:W-:-:S03]  /*1f80*/  FFMA R237, R236, R0, R6 ;  /* 0x00000000eced7223 */ /* 0x000fc60000000006 */
[----:B------:R-:W-:Y:S01]  /*1f90*/  FMUL R236, R7, R0 ;  /* 0x0000000007ec7220 */ /* 0x000fe20000400000 */
[----:B------:R-:W-:Y:S02]  /*1fa0*/  LOP3.LUT R0, R3, 0x1, RZ, 0xc0, !PT ;  /* 0x0000000103007812 */ /* 0x000fe400078ec0ff */
[----:B------:R-:W-:Y:S02]  /*1fb0*/  SHFL.IDX PT, R237, R237, RZ, 0x1f ;  /* 0x00001fffeded7589 */ /* 0x000fe400000e0000 */
[C---:B------:R-:W-:Y:S02]  /*1fc0*/  ISETP.NE.AND P0, PT, R0.reuse, RZ, PT ;  /* 0x000000ff0000720c */ /* 0x040fe40003f05270 */
[----:B------:R-:W-:Y:S01]  /*1fd0*/  IADD3 R0, -R0, RZ, RZ ;  /* 0x000000ff00007210 */ /* 0x000fe20007ffe1ff */
[----:B------:R-:W3:Y:S01]  /*1fe0*/  SHFL.IDX PT, R236, R236, RZ, 0x1f ;  /* 0x00001fffecec7589 */ /* 0x000ee200000e0000 */
[----:B-1----:R-:W-:-:S04]  /*1ff0*/  SHF.L.U32 R6, R241, 0x2, RZ ;  /* 0x00000002f1067819 */ /* 0x002fc800000006ff */
[----:B------:R-:W-:Y:S02]  /*2000*/  LOP3.LUT R0, R0, R6, RZ, 0xc0, !PT ;  /* 0x0000000600007212 */ /* 0x000fe400078ec0ff */
[----:B0-----:R-:W-:Y:S02]  /*2010*/  LEA.HI R6, R242, UR6, RZ, 0x19 ;  /* 0x00000006f2067c11 */ /* 0x001fe4000f8fc8ff */
[----:B--2---:R-:W-:Y:S02]  /*2020*/  LOP3.LUT R243, R243, 0x1f, RZ, 0xc0, !PT ;  /* 0x0000001ff3f37812 */ /* 0x004fe400078ec0ff */
[----:B------:R-:W-:Y:S02]  /*2030*/  LEA R0, P1, R6, R0, 0x2 ;  /* 0x0000000006007211 */ /* 0x000fe400078210ff */
[----:B------:R-:W0:Y:S02]  /*2040*/  @!P3 LDC.64 R6, c[0x0][0x240] ;  /* 0x00009000ff06bb82 */ /* 0x000e240000000a00 */
[----:B------:R-:W-:-:S02]  /*2050*/  @!P3 IADD3 R238, P2, R0, UR4, RZ ;  /* 0x0000000400eebc10 */ /* 0x000fc4000ff5e0ff */
[----:B------:R-:W-:-:S04]  /*2060*/  IADD3.X R240, RZ, RZ, RZ, P1, !PT ;  /* 0x000000fffff07210 */ /* 0x000fc80000ffe4ff */
[----:B------:R-:W-:Y:S02]  /*2070*/  @!P3 IADD3.X R239, RZ, R240, RZ, P2, !PT ;  /* 0x000000f0ffefb210 */ /* 0x000fe400017fe4ff */
[----:B------:R-:W-:Y:S02]  /*2080*/  @!P4 IADD3 R0, P2, R243, R0, RZ ;  /* 0x00000000f300c210 */ /* 0x000fe40007f5e0ff */
[----:B0-----:R-:W-:-:S04]  /*2090*/  @!P3 LEA R6, P1, R238, R6, 0x3 ;  /* 0x00000006ee06b211 */ /* 0x001fc800078218ff */
[----:B------:R-:W-:Y:S02]  /*20a0*/  @!P3 LEA.HI.X R7, R238, R7, R239, 0x3, P1 ;  /* 0x00000007ee07b211 */ /* 0x000fe400008f1cef */
[----:B------:R-:W-:-:S03]  /*20b0*/  ISETP.NE.AND P1, PT, R242, RZ, PT ;  /* 0x000000fff200720c */ /* 0x000fc60003f25270 */
[----:B---3--:R0:W-:Y:S02]  /*20c0*/  @!P3 STG.E.64 desc[UR8][R6.64], R236 ;  /* 0x000000ec0600b986 */ /* 0x0081e4000c101b08 */
        /* <DEDUP_REMOVED lines=20> */
.L_x_5933:
[----:B------:R-:W2:Y:S04]  /*2210*/  LDG.E.STRONG.GPU R238, desc[UR8][R236.64] ;  /* 0x00000008ecee7981 */ /* 0x000ea8000c1ef900 */
[----:B--2---:R-:W-:Y:S01]  /*2220*/  CCTL.IVALL ;  /* 0x00000000ff00798f */ /* 0x004fe20002000000 */
[----:B------:R-:W-:Y:S05]  /*2230*/  YIELD ;  /* 0x0000000000007946 */ /* 0x000fea0003800000 */
[----:B------:R-:W-:-:S13]  /*2240*/  ISETP.NE.AND P0, PT, R238, R0, PT ;  /* 0x00000000ee00720c */ /* 0x000fda0003f05270 */
[----:B------:R-:W-:Y:S05]  /*2250*/  @P0 BRA `(.L_x_5933) ;  /* 0xfffffffc00ec0947 */ /* 0x000fea000383ffff */
.L_x_5932:
[----:B------:R-:W-:Y:S05]  /*2260*/  WARPSYNC.ALL ;  /* 0x0000000000007948 */ /* 0x000fea0003800000 */
[----:B------:R-:W-:Y:S01]  /*2270*/  BAR.SYNC.DEFER_BLOCKING 0x0 ;  /* 0x0000000000007b1d */ /* 0x000fe20000010000 */
[----:B------:R-:W-:-:S06]  /*2280*/  CS2R R238, SRZ ;  /* 0x0000000000ee7805 */ /* 0x000fcc000001ff00 */
[----:B------:R0:W2:Y:S01]  /*2290*/  @!P4 LDG.E.64 R238, desc[UR8][R6.64] ;  /* 0x0000000806eec981 */ /* 0x0000a2000c1e1b00 */
[----:B------:R-:W-:Y:S01]  /*22a0*/  BSSY B0, `(.L_x_5934) ;  /* 0x0000019000007945 */ /* 0x000fe20003800000 */
[----:B------:R-:W1:Y:S01]  /*22b0*/  S2R R240, SR_TID.X ;  /* 0x0000000000f07919 */ /* 0x000e620000002100 */
[----:B0-----:R-:W-:Y:S02]  /*22c0*/  MOV R7, RZ ;  /* 0x000000ff00077202 */ /* 0x001fe40000000f00 */
[----:B------:R-:W-:Y:S02]  /*22d0*/  @!P4 MOV R7, 0x46200000 ;  /* 0x462000000007c802 */ /* 0x000fe40000000f00 */
[----:B------:R-:W-:-:S03]  /*22e0*/  MOV R6, UR7 ;  /* 0x0000000700067c02 */ /* 0x000fc60008000f00 */
[----:B------:R-:W0:Y:S01]  /*22f0*/  SHFL.DOWN PT, R237, R7, 0x2, 0x1f ;  /* 0x08401f0007ed7f89 */ /* 0x000e2200000e0000 */
[----:B-1----:R-:W-:-:S04]  /*2300*/  SHF.R.U32.HI R0, RZ, 0x5, R240 ;  /* 0x00000005ff007819 */ /* 0x002fc800000116f0 */
[----:B------:R-:W-:-:S04]  /*2310*/  LOP3.LUT R0, R0, 0x3, R6, 0xc8, !PT ;  /* 0x0000000300007812 */ /* 0x000fc800078ec806 */
[----:B------:R-:W-:Y:S01]  /*2320*/  LOP3.LUT P3, RZ, R0, 0x1f, R240, 0xf8, !PT ;  /* 0x0000001f00ff7812 */ /* 0x000fe2000786f8f0 */
[----:B0-----:R-:W-:-:S05]  /*2330*/  FADD R240, R237, R7 ;  /* 0x00000007edf07221 */ /* 0x001fca0000000000 */
[----:B------:R-:W-:-:S04]  /*2340*/  IADD3 R0, R240, 0x1800000, RZ ;  /* 0x01800000f0007810 */ /* 0x000fc80007ffe0ff */
[----:B------:R-:W-:-:S04]  /*2350*/  LOP3.LUT R0, R0, 0x7f800000, RZ, 0xc0, !PT ;  /* 0x7f80000000007812 */ /* 0x000fc800078ec0ff */
[----:B------:R-:W-:Y:S02]  /*2360*/  ISETP.GT.U32.AND P0, PT, R0, 0x1ffffff, PT ;  /* 0x01ffffff0000780c */ /* 0x000fe40003f04070 */
[----:B--2---:R-:W0:Y:S04]  /*2370*/  SHFL.DOWN PT, R0, R239, 0x2, 0x1f ;  /* 0x08401f00ef007f89 */ /* 0x004e2800000e0000 */
[----:B------:R1:W2:Y:S04]  /*2380*/  SHFL.DOWN PT, R241, R238, 0x2, 0x1f ;  /* 0x08401f00eef17f89 */ /* 0x0002a800000e0000 */
[----:B0-----:R1:W-:Y:S03]  /*2390*/  STL [R1+0x18], R0 ;  /* 0x0000180001007387 */ /* 0x0013e60000100800 */
[----:B------:R-:W-:Y:S05]  /*23a0*/  @P0 BRA `(.L_x_5935) ;  /* 0x0000000000100947 */ /* 0x000fea0003800000 */
[----:B-1----:R-:W-:Y:S02]  /*23b0*/  MOV R0, R240 ;  /* 0x000000f000007202 */ /* 0x002fe40000000f00 */
[----:B------:R-:W-:-:S07]  /*23c0*/  MOV R6, 0x23e0 ;  /* 0x000023e000067802 */ /* 0x000fce0000000f00 */
[----:B--2--5:R-:W-:Y:S05]  /*23d0*/  CALL.REL.NOINC `($__internal_50_$__cuda_sm20_rcp_rn_f32_slowpath) ;  /* 0x00000050003c7944 */ /* 0x024fea0003c00000 */
[----:B------:R-:W-:Y:S05]  /*23e0*/  BRA `(.L_x_5936) ;  /* 0x0000000000107947 */ /* 0x000fea0003800000 */
.L_x_5935:
[----:B-1----:R-:W0:Y:S02]  /*23f0*/  MUFU.RCP R0, R240 ;  /* 0x000000f000007308 */ /* 0x002e240000001000 */
[----:B0-----:R-:W-:-:S04]  /*2400*/  FFMA R6, R240, R0, -1 ;  /* 0xbf800000f0067423 */ /* 0x001fc80000000000 */
[----:B------:R-:W-:-:S04]  /*2410*/  FADD.FTZ R6, -R6, -RZ ;  /* 0x800000ff06067221 */ /* 0x000fc80000010100 */
[----:B------:R-:W-:-:S07]  /*2420*/  FFMA R0, R0, R6, R0 ;  /* 0x0000000600007223 */ /* 0x000fce0000000000 */
.L_x_5936:
[----:B------:R-:W-:Y:S05]  /*2430*/  BSYNC B0 ;  /* 0x0000000000007941 */ /* 0x000fea0003800000 */
.L_x_5934:
        /* <DEDUP_REMOVED lines=9> */
[----:B------:R-:W-:Y:S01]  /*24d0*/  FFMA R6, R7, R238, R6 ;  /* 0x000000ee07067223 */ /* 0x000fe20000000006 */
[----:B------:R-:W-:Y:S03]  /*24e0*/  SHFL.DOWN PT, R241, R239, 0x1, 0x1f ;  /* 0x08201f00eff17f89 */ /* 0x000fe600000e0000 */
[----:B------:R-:W-:Y:S01]  /*24f0*/  FMUL R237, R6, R0 ;  /* 0x0000000006ed7220 */ /* 0x000fe20000400000 */
[----:B------:R-:W0:Y:S04]  /*2500*/  SHFL.DOWN PT, R7, R240, 0x1, 0x1f ;  /* 0x08201f00f0077f89 */ /* 0x000e2800000e0000 */
[----:B------:R1:W2:Y:S01]  /*2510*/  SHFL.DOWN PT, R238, R237, 0x1, 0x1f ;  /* 0x08201f00edee7f89 */ /* 0x0002a200000e0000 */
[----:B0-----:R-:W-:-:S05]  /*2520*/  FADD R6, R240, R7 ;  /* 0x00000007f0067221 */ /* 0x001fca0000000000 */
[----:B------:R-:W-:-:S04]  /*2530*/  IADD3 R0, R6, 0x1800000, RZ ;  /* 0x0180000006007810 */ /* 0x000fc80007ffe0ff */
[----:B------:R-:W-:-:S04]  /*2540*/  LOP3.LUT R0, R0, 0x7f800000, RZ, 0xc0, !PT ;  /* 0x7f80000000007812 */ /* 0x000fc800078ec0ff */
[----:B------:R-:W-:-:S13]  /*2550*/  ISETP.GT.U32.AND P0, PT, R0, 0x1ffffff, PT ;  /* 0x01ffffff0000780c */ /* 0x000fda0003f04070 */
[----:B-12---:R-:W-:Y:S05]  /*2560*/  @P0 BRA `(.L_x_5938) ;  /* 0x0000000000140947 */ /* 0x006fea0003800000 */
[----:B------:R-:W-:Y:S02]  /*2570*/  MOV R0, R6 ;  /* 0x0000000600007202 */ /* 0x000fe40000000f00 */
[----:B------:R-:W-:-:S07]  /*2580*/  MOV R6, 0x25a0 ;  /* 0x000025a000067802 */ /* 0x000fce0000000f00 */
[----:B-----5:R-:W-:Y:S05]  /*2590*/  CALL.REL.NOINC `($__internal_50_$__cuda_sm20_rcp_rn_f32_slowpath) ;  /* 0x0000004c00cc7944 */ /* 0x020fea0003c00000 */
[----:B------:R-:W-:Y:S01]  /*25a0*/  MOV R6, R0 ;  /* 0x0000000000067202 */ /* 0x000fe20000000f00 */
[----:B------:R-:W-:Y:S06]  /*25b0*/  BRA `(.L_x_5939) ;  /* 0x0000000000107947 */ /* 0x000fec0003800000 */
.L_x_5938:
[----:B------:R-:W0:Y:S02]  /*25c0*/  MUFU.RCP R0, R6 ;  /* 0x0000000600007308 */ /* 0x000e240000001000 */
[----:B0-----:R-:W-:-:S04]  /*25d0*/  FFMA R6, R6, R0, -1 ;  /* 0xbf80000006067423 */ /* 0x001fc80000000000 */
[----:B------:R-:W-:-:S04]  /*25e0*/  FADD.FTZ R6, -R6, -RZ ;  /* 0x800000ff06067221 */ /* 0x000fc80000010100 */
[----:B------:R-:W-:-:S07]  /*25f0*/  FFMA R6, R0, R6, R0 ;  /* 0x0000000600067223 */ /* 0x000fce0000000000 */
.L_x_5939:
[----:B------:R-:W-:Y:S05]  /*2600*/  BSYNC B0 ;  /* 0x0000000000007941 */ /* 0x000fea0003800000 */
.L_x_5937:
[----:B------:R-:W-:Y:S01]  /*2610*/  FADD R236, R237, -R238 ;  /* 0x800000eeedec7221 */ /* 0x000fe20000000000 */
[----:B------:R-:W-:Y:S01]  /*2620*/  FADD R0, R239, R241 ;  /* 0x000000f1ef007221 */ /* 0x000fe20000000000 */
[----:B------:R-:W2:Y:S01]  /*2630*/  LDL R252, [R1+0x54] ;  /* 0x0000540001fc7983 */ /* 0x000ea20000100800 */
[----:B------:R-:W-:Y:S01]  /*2640*/  ULDC.U8 UR10, c[0x0][0x250] ;  /* 0x00009400000a7ab9 */ /* 0x000fe20000000000 */
[----:B------:R-:W-:Y:S02]  /*2650*/  FMUL R236, R236, R236 ;  /* 0x000000ececec7220 */ /* 0x000fe40000400000 */
[----:B------:R-:W3:Y:S02]  /*2660*/  LDL R239, [R1+0x4c] ;  /* 0x00004c0001ef7983 */ /* 0x000ee40000100800 */
[C---:B------:R-:W-:Y:S02]  /*2670*/  FMUL R236, R240.reuse, R236 ;  /* 0x000000ecf0ec7220 */ /* 0x040fe40000400000 */
[----:B------:R-:W4:Y:S02]  /*2680*/  LDL R241, [R1+0x50] ;  /* 0x0000500001f17983 */ /* 0x000f240000100800 */
[C---:B------:R-:W-:Y:S01]  /*2690*/  FMUL R236, R7.reuse, R236 ;  /* 0x000000ec07ec7220 */ /* 0x040fe20000400000 */
[----:B------:R-:W-:Y:S01]  /*26a0*/  FMUL R7, R7, R238 ;  /* 0x000000ee07077220 */ /* 0x000fe20000400000 */
[----:B------:R-:W2:Y:S04]  /*26b0*/  LDL R245, [R1+0x38] ;  /* 0x0000380001f57983 */ /* 0x000ea80000100800 */
[----:B------:R-:W4:Y:S01]  /*26c0*/  LDL R238, [R1+0x48] ;  /* 0x0000480001ee7983 */ /* 0x000f220000100800 */
[----:B------:R-:W-:Y:S01]  /*26d0*/  FFMA R7, R240, R237, R7 ;  /* 0x000000edf0077223 */ /* 0x000fe20000000007 */
[----:B------:R-:W-:-:S02]  /*26e0*/  FFMA R0, R236, R6, R0 ;  /* 0x00000006ec007223 */ /* 0x000fc40000000000 */
[----:B------:R-:W2:Y:S01]  /*26f0*/  LDL R244, [R1+0x3c] ;  /* 0x00003c0001f47983 */ /* 0x000ea20000100800 */
[----:B------:R-:W-:Y:S01]  /*2700*/  FMUL R7, R7, R6 ;  /* 0x0000000607077220 */ /* 0x000fe20000400000 */
[----:B------:R-:W-:Y:S01]  /*2710*/  ISETP.NE.AND P2, PT, RZ, UR10, PT ;  /* 0x0000000aff007c0c */ /* 0x000fe2000bf45270 */
[----:B------:R-:W-:Y:S01]  /*2720*/  ULDC.64 UR10, c[0x0][0x288] ;  /* 0x0000a200000a7ab9 */ /* 0x000fe20000000a00 */
[----:B------:R-:W2:Y:S04]  /*2730*/  LDL R243, [R1+0x40] ;  /* 0x0000400001f37983 */ /* 0x000ea80000100800 */
[----:B------:R0:W1:Y:S04]  /*2740*/  SHFL.IDX PT, R236, R7, RZ, 0x1f ;  /* 0x00001fff07ec7589 */ /* 0x00006800000e0000 */
[----:B------:R-:W2:Y:S01]  /*2750*/  LDL R242, [R1+0x44] ;  /* 0x0000440001f27983 */ /* 0x000ea20000100800 */
[----:B0-----:R-:W0:Y:S03]  /*2760*/  @!P3 LDC.64 R6, c[0x0][0x228] ;  /* 0x00008a00ff06bb82 */ /* 0x001e260000000a00 */
[----:B------:R-:W2:Y:S01]  /*2770*/  LDL R237, [R1+0x30] ;  /* 0x0000300001ed7983 */ /* 0x000ea20000100800 */
[----:B-1----:R-:W-:-:S03]  /*2780*/  R2UR UR12, R236 ;  /* 0x00000000ec0c72ca */ /* 0x002fc600000e0000 */
[----:B------:R-:W1:Y:S01]  /*2790*/  SHFL.IDX PT, R0, R0, RZ, 0x1f ;  /* 0x00001fff00007589 */ /* 0x000e6200000e0000 */
[----:B0-----:R-:W-:-:S09]  /*27a0*/  @!P3 IMAD.WIDE R6, R4, 0x4, R6 ;  /* 0x000000040406b825 */ /* 0x001fd200078e0206 */
[----:B------:R-:W-:-:S05]  /*27b0*/  MOV R236, UR12 ;  /* 0x0000000c00ec7c02 */ /* 0x000fca0008000f00 */
[----:B------:R0:W-:Y:S02]  /*27c0*/  @!P3 STG.E desc[UR8][R6.64], R236 ;  /* 0x000000ec0600b986 */ /* 0x0001e4000c101908 */
[----:B0-----:R-:W1:Y:S01]  /*27d0*/  LDC R6, c[0x0][0x268] ;  /* 0x00009a00ff067b82 */ /* 0x001e620000000800 */
[----:B------:R-:W-:Y:S01]  /*27e0*/  FADD R157, R157, -UR12 ;  /* 0x8000000c9d9d7e21 */ /* 0x000fe20008000000 */
[----:B------:R-:W2:Y:S01]  /*27f0*/  LDL R236, [R1+0x34] ;  /* 0x0000340001ec7983 */ /* 0x000ea20000100800 */
[----:B-1----:R-:W-:-:S05]  /*2800*/  FFMA R0, R0, 2.4414062863797880709e-05, R6 ;  /* 0x37cccccd00007823 */ /* 0x002fca0000000006 */
[----:B------:R-:W-:-:S13]  /*2810*/  FSETP.GEU.AND P0, PT, |R0|, 1.175494350822287508e-38, PT ;  /* 0x008000000000780b */ /* 0x000fda0003f0e200 */
[----:B------:R-:W-:-:S06]  /*2820*/  @!P0 FMUL R0, R0, 16777216 ;  /* 0x4b80000000008820 */ /* 0x000fcc0000400000 */
[----:B------:R-:W0:Y:S02]  /*2830*/  MUFU.RSQ R0, R0 ;  /* 0x0000000000007308 */ /* 0x000e240000001400 */
[----:B0-----:R-:W-:-:S13]  /*2840*/  R2UR UR4, R0 ;  /* 0x00000000000472ca */ /* 0x001fda00000e0000 */
[----:B------:R-:W-:-:S05]  /*2850*/  MOV R0, UR4 ;  /* 0x0000000400007c02 */ /* 0x000fca0008000f00 */
[----:B------:R-:W-:-:S05]  /*2860*/  @!P0 FMUL R0, R0, 4096 ;  /* 0x4580000000008820 */ /* 0x000fca0000400000 */
[----:B------:R-:W-:Y:S01]  /*2870*/  @!P0 R2UR UR4, R0 ;  /* 0x00000000000482ca */ /* 0x000fe200000e0000 */
[----:B-----5:R-:W-:Y:S01]  /*2880*/  FADD R0, R9, 1 ;  /* 0x3f80000009007421 */ /* 0x020fe20000000000 */
[----:B------:R-:W-:Y:S01]  /*2890*/  FADD R6, R8, 1 ;  /* 0x3f80000008067421 */ /* 0x000fe20000000000 */
[----:B------:R-:W-:-:S03]  /*28a0*/  FADD R7, R156, -UR12 ;  /* 0x8000000c9c077e21 */ /* 0x000fc60008000000 */
[----:B------:R-:W-:Y:S02]  /*28b0*/  FSEL R0, R9, R0, !P2 ;  /* 0x0000000009007208 */ /* 0x000fe40005000000 */
[----:B------:R-:W-:-:S05]  /*28c0*/  FSEL R6, R8, R6, !P2 ;  /* 0x0000000608067208 */ /* 0x000fca0005000000 */
[----:B------:R-:W-:Y:S01]  /*28d0*/  FMUL R157, R157, UR4 ;  /* 0x000000049d9d7c20 */ /* 0x000fe20008400000 */
[----:B------:R-:W-:-:S03]  /*28e0*/  FMUL R7, R7, UR4 ;  /* 0x0000000407077c20 */ /* 0x000fc60008400000 */
[----:B---3--:R-:W-:Y:S02]  /*28f0*/  FFMA R0, R157, R0, R239 ;  /* 0x000000009d007223 */ /* 0x008fe400000000ef */
[----:B------:R-:W3:Y:S01]  /*2900*/  LDL R239, [R1+0x28] ;  /* 0x0000280001ef7983 */ /* 0x000ee20000100800 */
[----:B----4-:R-:W-:-:S03]  /*2910*/  FFMA R6, R7, R6, R238 ;  /* 0x0000000607067223 */ /* 0x010fc600000000ee */
[----:B------:R-:W4:Y:S01]  /*2920*/  LDL R238, [R1+0x2c] ;  /* 0x00002c0001ee7983 */ /* 0x000f220000100800 */
[----:B------:R-:W-:Y:S01]  /*2930*/  FADD R156, R10, 1 ;  /* 0x3f8000000a9c7421 */ /* 0x000fe20000000000 */
[----:B------:R-:W-:Y:S01]  /*2940*/  FADD R7, R11, 1 ;  /* 0x3f8000000b077421 */ /* 0x000fe20000000000 */
[----:B------:R-:W-:Y:S01]  /*2950*/  FADD R158, R158, -UR12 ;  /* 0x8000000c9e9e7e21 */ /* 0x000fe20008000000 */
[----:B------:R-:W-:Y:S02]  /*2960*/  FADD R159, R159, -UR12 ;  /* 0x8000000c9f9f7e21 */ /* 0x000fe40008000000 */
[----:B------:R-:W-:Y:S01]  /*2970*/  FSEL R156, R10, R156, !P2 ;  /* 0x0000009c0a9c7208 */ /* 0x000fe20005000000 */
[----:B------:R-:W-:Y:S01]  /*2980*/  FMUL R158, R158, UR4 ;  /* 0x000000049e9e7c20 */ /* 0x000fe20008400000 */
[----:B------:R-:W-:Y:S01]  /*2990*/  FSEL R7, R11, R7, !P2 ;  /* 0x000000070b077208 */ /* 0x000fe20005000000 */
[----:B------:R-:W-:Y:S02]  /*29a0*/  FMUL R159, R159, UR4 ;  /* 0x000000049f9f7c20 */ /* 0x000fe40008400000 */
[----:B------:R-:W-:Y:S01]  /*29b0*/  FFMA R156, R158, R156, R241 ;  /* 0x0000009c9e9c7223 */ /* 0x000fe200000000f1 */
[----:B------:R-:W-:Y:S01]  /*29c0*/  FADD R158, R12, 1 ;  /* 0x3f8000000c9e7421 */ /* 0x000fe20000000000 */
[----:B--2---:R-:W-:Y:S01]  /*29d0*/  FFMA R7, R159, R7, R252 ;  /* 0x000000079f077223 */ /* 0x004fe200000000fc */
[----:B------:R-:W-:Y:S01]  /*29e0*/  FADD R157, R13, 1 ;  /* 0x3f8000000d9d7421 */ /* 0x000fe20000000000 */
[----:B------:R-:W-:Y:S01]  /*29f0*/  FADD R159, R160, -UR12 ;  /* 0x8000000ca09f7e21 */ /* 0x000fe20008000000 */
[----:B------:R-:W-:Y:S01]  /*2a00*/  FADD R161, R161, -UR12 ;  /* 0x8000000ca1a17e21 */ /* 0x000fe20008000000 */
[----:B------:R-:W-:Y:S01]  /*2a10*/  FSEL R158, R12, R158, !P2 ;  /* 0x0000009e0c9e7208 */ /* 0x000fe20005000000 */
[----:B------:R-:W-:Y:S01]  /*2a20*/  FADD R162, R162, -UR12 ;  /* 0x8000000ca2a27e21 */ /* 0x000fe20008000000 */
[----:B------:R-:W-:Y:S01]  /*2a30*/  FSEL R160, R13, R157, !P2 ;  /* 0x0000009d0da07208 */ /* 0x000fe20005000000 */
[----:B------:R-:W-:Y:S01]  /*2a40*/  FMUL R159, R159, UR4 ;  /* 0x000000049f9f7c20 */ /* 0x000fe20008400000 */
[----:B------:R-:W-:Y:S01]  /*2a50*/  FMUL R161, R161, UR4 ;  /* 0x00000004a1a17c20 */ /* 0x000fe20008400000 */
[----:B------:R-:W-:Y:S01]  /*2a60*/  FADD R163, R163, -UR12 ;  /* 0x8000000ca3a37e21 */ /* 0x000fe20008000000 */
[----:B------:R-:W-:Y:S01]  /*2a70*/  FADD R165, R165, -UR12 ;  /* 0x8000000ca5a57e21 */ /* 0x000fe20008000000 */
[----:B------:R-:W-:Y:S01]  /*2a80*/  FFMA R157, R159, R158, R245 ;  /* 0x0000009e9f9d7223 */ /* 0x000fe200000000f5 */
[----:B------:R-:W-:Y:S01]  /*2a90*/  FFMA R158, R161, R160, R244 ;  /* 0x000000a0a19e7223 */ /* 0x000fe200000000f4 */
[----:B------:R-:W-:Y:S01]  /*2aa0*/  FADD R160, R14, 1 ;  /* 0x3f8000000ea07421 */ /* 0x000fe20000000000 */
[----:B------:R-:W-:Y:S01]  /*2ab0*/  FADD R159, R15, 1 ;  /* 0x3f8000000f9f7421 */ /* 0x000fe20000000000 */
[----:B------:R-:W-:Y:S01]  /*2ac0*/  FMUL R162, R162, UR4 ;  /* 0x00000004a2a27c20 */ /* 0x000fe20008400000 */
[----:B------:R-:W-:Y:S01]  /*2ad0*/  FADD R166, R166, -UR12 ;  /* 0x8000000ca6a67e21 */ /* 0x000fe20008000000 */
[----:B------:R-:W-:Y:S01]  /*2ae0*/  FADD R167, R167, -UR12 ;  /* 0x8000000ca7a77e21 */ /* 0x000fe20008000000 */
[----:B------:R-:W-:Y:S01]  /*2af0*/  FSEL R160, R14, R160, !P2 ;  /* 0x000000a00ea07208 */ /* 0x000fe20005000000 */
[----:B------:R-:W-:Y:S01]  /*2b00*/  FMUL R163, R163, UR4 ;  /* 0x00000004a3a37c20 */ /* 0x000fe20008400000 */
[----:B------:R-:W-:Y:S01]  /*2b10*/  FSEL R159, R15, R159, !P2 ;  /* 0x0000009f0f9f7208 */ /* 0x000fe20005000000 */
[----:B------:R-:W-:Y:S01]  /*2b20*/  FADD R161, R17, 1 ;  /* 0x3f80000011a17421 */ /* 0x000fe20000000000 */
[----:B------:R-:W-:Y:S01]  /*2b30*/  FADD R169, R169, -UR12 ;  /* 0x8000000ca9a97e21 */ /* 0x000fe20008000000 */
[----:B------:R-:W-:Y:S01]  /*2b40*/  FFMA R160, R162, R160, R243 ;  /* 0x000000a0a2a07223 */ /* 0x000fe200000000f3 */
[----:B------:R-:W-:Y:S01]  /*2b50*/  FADD R162, R16, 1 ;  /* 0x3f80000010a27421 */ /* 0x000fe20000000000 */
[----:B------:R-:W-:Y:S01]  /*2b60*/  FFMA R159, R163, R159, R242 ;  /* 0x0000009fa39f7223 */ /* 0x000fe200000000f2 */
[----:B------:R-:W-:Y:S01]  /*2b70*/  FADD R163, R164, -UR12 ;  /* 0x8000000ca4a37e21 */ /* 0x000fe20008000000 */
[----:B------:R-:W-:Y:S01]  /*2b80*/  FSEL R164, R17, R161, !P2 ;  /* 0x000000a111a47208 */ /* 0x000fe20005000000 */
[----:B------:R-:W-:Y:S01]  /*2b90*/  FADD R170, R170, -UR12 ;  /* 0x8000000caaaa7e21 */ /* 0x000fe20008000000 */
[----:B------:R-:W-:Y:S01]  /*2ba0*/  FSEL R162, R16, R162, !P2 ;  /* 0x000000a210a27208 */ /* 0x000fe20005000000 */
[----:B------:R-:W-:Y:S01]  /*2bb0*/  FMUL R163, R163, UR4 ;  /* 0x00000004a3a37c20 */ /* 0x000fe20008400000 */
[----:B------:R-:W-:Y:S01]  /*2bc0*/  FMUL R165, R165, UR4 ;  /* 0x00000004a5a57c20 */ /* 0x000fe20008400000 */
[----:B------:R-:W-:Y:S01]  /*2bd0*/  FMUL R166, R166, UR4 ;  /* 0x00000004a6a67c20 */ /* 0x000fe20008400000 */
[----:B------:R-:W-:Y:S01]  /*2be0*/  FMUL R167, R167, UR4 ;  /* 0x00000004a7a77c20 */ /* 0x000fe20008400000 */
[----:B------:R-:W-:Y:S01]  /*2bf0*/  FMUL R169, R169, UR4 ;  /* 0x00000004a9a97c20 */ /* 0x000fe20008400000 */
[----:B------:R-:W-:Y:S01]  /*2c00*/  FADD R171, R171, -UR12 ;  /* 0x8000000cabab7e21 */ /* 0x000fe20008000000 */
[----:B------:R-:W-:Y:S01]  /*2c10*/  FMUL R170, R170, UR4 ;  /* 0x00000004aaaa7c20 */ /* 0x000fe20008400000 */
[----:B------:R-:W-:Y:S01]  /*2c20*/  FADD R173, R173, -UR12 ;  /* 0x8000000cadad7e21 */ /* 0x000fe20008000000 */
[----:B------:R-:W-:Y:S01]  /*2c30*/  FADD R174, R174, -UR12 ;  /* 0x8000000caeae7e21 */ /* 0x000fe20008000000 */
[----:B------:R-:W-:Y:S01]  /*2c40*/  FMUL R171, R171, UR4 ;  /* 0x00000004abab7c20 */ /* 0x000fe20008400000 */
[----:B------:R-:W-:Y:S01]  /*2c50*/  FADD R175, R175, -UR12 ;  /* 0x8000000cafaf7e21 */ /* 0x000fe20008000000 */
        /* <DEDUP_REMOVED lines=60> */
[----:B------:R-:W-:Y:S01]  /*3020*/  ISETP.NE.U32.AND P0, PT, RZ, UR10, PT ;  /* 0x0000000aff007c0c */ /* 0x000fe2000bf05070 */
[----:B------:R-:W-:Y:S01]  /*3030*/  FADD R229, R229, -UR12 ;  /* 0x8000000ce5e57e21 */ /* 0x000fe20008000000 */
[----:B------:R-:W-:Y:S01]  /*3040*/  FADD R230, R230, -UR12 ;  /* 0x8000000ce6e67e21 */ /* 0x000fe20008000000 */
[----:B------:R-:W-:Y:S01]  /*3050*/  FADD R231, R231, -UR12 ;  /* 0x8000000ce7e77e21 */ /* 0x000fe20008000000 */
[----:B------:R-:W-:Y:S01]  /*3060*/  FADD R233, R233, -UR12 ;  /* 0x8000000ce9e97e21 */ /* 0x000fe20008000000 */
[----:B------:R-:W-:Y:S01]  /*3070*/  FADD R235, R235, -UR12 ;  /* 0x8000000cebeb7e21 */ /* 0x000fe20008000000 */
[----:B------:R-:W-:Y:S01]  /*3080*/  FADD R234, R234, -UR12 ;  /* 0x8000000ceaea7e21 */ /* 0x000fe20008000000 */
[----:B------:R-:W2:Y:S01]  /*3090*/  LDL.LU R241, [R1+0x24] ;  /* 0x0000240001f17983 */ /* 0x000ea20000300800 */
[----:B---3--:R-:W-:Y:S01]  /*30a0*/  FFMA R161, R163, R162, R239 ;  /* 0x000000a2a3a17223 */ /* 0x008fe200000000ef */
[----:B------:R-:W-:Y:S01]  /*30b0*/  FADD R163, R19, 1 ;  /* 0x3f80000013a37421 */ /* 0x000fe20000000000 */
        /* <DEDUP_REMOVED lines=10> */
[----:B----4-:R-:W-:Y:S01]  /*3160*/  FFMA R162, R165, R164, R238 ;  /* 0x000000a4a5a27223 */ /* 0x010fe200000000ee */
[----:B------:R-:W-:Y:S01]  /*3170*/  FADD R164, R18, 1 ;  /* 0x3f80000012a47421 */ /* 0x000fe20000000000 */
[----:B------:R-:W-:Y:S01]  /*3180*/  FSEL R163, R19, R163, !P2 ;  /* 0x000000a313a37208 */ /* 0x000fe20005000000 */
[----:B------:R-:W-:Y:S01]  /*3190*/  FMUL R214, R214, UR4 ;  /* 0x00000004d6d67c20 */ /* 0x000fe20008400000 */
[----:B------:R-:W-:Y:S01]  /*31a0*/  FMUL R215, R215, UR4 ;  /* 0x00000004d7d77c20 */ /* 0x000fe20008400000 */
[----:B------:R-:W-:Y:S01]  /*31b0*/  FMUL R217, R217, UR4 ;  /* 0x00000004d9d97c20 */ /* 0x000fe20008400000 */
[----:B------:R-:W-:Y:S01]  /*31c0*/  FSEL R164, R18, R164, !P2 ;  /* 0x000000a412a47208 */ /* 0x000fe20005000000 */
[----:B------:R-:W-:Y:S01]  /*31d0*/  FFMA R163, R167, R163, R236 ;  /* 0x000000a3a7a37223 */ /* 0x000fe200000000ec */
[----:B------:R-:W-:Y:S01]  /*31e0*/  FADD R165, R21, 1 ;  /* 0x3f80000015a57421 */ /* 0x000fe20000000000 */
[----:B------:R-:W-:Y:S01]  /*31f0*/  FMUL R218, R218, UR4 ;  /* 0x00000004dada7c20 */ /* 0x000fe20008400000 */
[----:B------:R-:W-:Y:S01]  /*3200*/  FMUL R219, R219, UR4 ;  /* 0x00000004dbdb7c20 */ /* 0x000fe20008400000 */
[----:B------:R-:W-:Y:S01]  /*3210*/  FFMA R164, R166, R164, R237 ;  /* 0x000000a4a6a47223 */ /* 0x000fe200000000ed */
[----:B------:R-:W-:Y:S01]  /*3220*/  FADD R166, R20, 1 ;  /* 0x3f80000014a67421 */ /* 0x000fe20000000000 */
[----:B------:R-:W-:Y:S01]  /*3230*/  FADD R167, R168, -UR12 ;  /* 0x8000000ca8a77e21 */ /* 0x000fe20008000000 */
[----:B------:R-:W-:Y:S01]  /*3240*/  FSEL R168, R21, R165, !P2 ;  /* 0x000000a515a87208 */ /* 0x000fe20005000000 */
[----:B------:R-:W-:Y:S01]  /*3250*/  FMUL R221, R221, UR4 ;  /* 0x00000004dddd7c20 */ /* 0x000fe20008400000 */
[----:B------:R-:W-:Y:S01]  /*3260*/  FMUL R222, R222, UR4 ;  /* 0x00000004dede7c20 */ /* 0x000fe20008400000 */
[----:B------:R-:W-:Y:S01]  /*3270*/  FSEL R166, R20, R166, !P2 ;  /* 0x000000a614a67208 */ /* 0x000fe20005000000 */
[----:B------:R-:W-:Y:S01]  /*3280*/  FMUL R167, R167, UR4 ;  /* 0x00000004a7a77c20 */ /* 0x000fe20008400000 */
[----:B------:R-:W-:Y:S01]  /*3290*/  FMUL R223, R223, UR4 ;  /* 0x00000004dfdf7c20 */ /* 0x000fe20008400000 */
[----:B------:R-:W-:Y:S01]  /*32a0*/  FMUL R226, R226, UR4 ;  /* 0x00000004e2e27c20 */ /* 0x000fe20008400000 */
[----:B------:R-:W-:Y:S01]  /*32b0*/  FMUL R225, R225, UR4 ;  /* 0x00000004e1e17c20 */ /* 0x000fe20008400000 */
[----:B------:R-:W-:Y:S01]  /*32c0*/  FFMA R165, R167, R166, R88 ;  /* 0x000000a6a7a57223 */ /* 0x000fe20000000058 */
[----:B------:R-:W-:Y:S01]  /*32d0*/  FFMA R166, R169, R168, R89 ;  /* 0x000000a8a9a67223 */ /* 0x000fe20000000059 */
[C---:B------:R-:W-:Y:S01]  /*32e0*/  FADD R168, R22.reuse, 1 ;  /* 0x3f80000016a87421 */ /* 0x040fe20000000000 */
[----:B------:R-:W-:Y:S01]  /*32f0*/  FADD R167, R23, 1 ;  /* 0x3f80000017a77421 */ /* 0x000fe20000000000 */
[----:B------:R-:W-:Y:S01]  /*3300*/  FMUL R227, R227, UR4 ;  /* 0x00000004e3e37c20 */ /* 0x000fe20008400000 */
[----:B------:R-:W-:Y:S01]  /*3310*/  ISETP.NE.AND.EX P0, PT, RZ, UR11, PT, P0 ;  /* 0x0000000bff007c0c */ /* 0x000fe2000bf05300 */
[----:B------:R-:W-:Y:S01]  /*3320*/  FMUL R229, R229, UR4 ;  /* 0x00000004e5e57c20 */ /* 0x000fe20008400000 */
[----:B------:R-:W-:Y:S01]  /*3330*/  FSEL R168, R22, R168, !P2 ;  /* 0x000000a816a87208 */ /* 0x000fe20005000000 */
[----:B------:R-:W-:Y:S01]  /*3340*/  ULDC.U8 UR10, c[0x0][0x294] ;  /* 0x0000a500000a7ab9 */ /* 0x000fe20000000000 */
[----:B------:R-:W-:Y:S01]  /*3350*/  FSEL R167, R23, R167, !P2 ;  /* 0x000000a717a77208 */ /* 0x000fe20005000000 */
[----:B------:R-:W-:Y:S01]  /*3360*/  FADD R169, R25, 1 ;  /* 0x3f80000019a97421 */ /* 0x000fe20000000000 */
[----:B------:R-:W0:Y:S01]  /*3370*/  S2R R242, SR_TID.X ;  /* 0x0000000000f27919 */ /* 0x000e220000002100 */
[----:B------:R-:W-:Y:S01]  /*3380*/  FFMA R168, R170, R168, R90 ;  /* 0x000000a8aaa87223 */ /* 0x000fe2000000005a */
[----:B------:R-:W-:Y:S01]  /*3390*/  FADD R170, R24, 1 ;  /* 0x3f80000018aa7421 */ /* 0x000fe20000000000 */
[----:B------:R-:W-:Y:S01]  /*33a0*/  FFMA R167, R171, R167, R91 ;  /* 0x000000a7aba77223 */ /* 0x000fe2000000005b */
[----:B------:R-:W-:Y:S01]  /*33b0*/  FADD R171, R172, -UR12 ;  /* 0x8000000cacab7e21 */ /* 0x000fe20008000000 */
[----:B------:R-:W-:Y:S01]  /*33c0*/  FSEL R172, R25, R169, !P2 ;  /* 0x000000a919ac7208 */ /* 0x000fe20005000000 */
        /* <DEDUP_REMOVED lines=8> */
[----:B------:R-:W-:Y:S01]  /*3450*/  FADD R172, R26, 1 ;  /* 0x3f8000001aac7421 */ /* 0x000fe20000000000 */
[----:B------:R-:W-:Y:S01]  /*3460*/  FADD R171, R27, 1 ;  /* 0x3f8000001bab7421 */ /* 0x000fe20000000000 */
[----:B------:R-:W-:Y:S01]  /*3470*/  FMUL R234, R234, UR4 ;  /* 0x00000004eaea7c20 */ /* 0x000fe20008400000 */
[----:B------:R-:W3:Y:S02]  /*3480*/  LDL.LU R240, [R1+0x20] ;  /* 0x0000200001f07983 */ /* 0x000ee40000300800 */
[----:B------:R-:W-:-:S02]  /*3490*/  FSEL R172, R26, R172, !P2 ;  /* 0x000000ac1aac7208 */ /* 0x000fc40005000000 */
[----:B------:R-:W-:Y:S01]  /*34a0*/  FSEL R171, R27, R171, !P2 ;  /* 0x000000ab1bab7208 */ /* 0x000fe20005000000 */
[----:B------:R-:W-:Y:S01]  /*34b0*/  FADD R173, R29, 1 ;  /* 0x3f8000001dad7421 */ /* 0x000fe20000000000 */
[----:B------:R-:W-:Y:S01]  /*34c0*/  ISETP.NE.AND P1, PT, RZ, UR10, PT ;  /* 0x0000000aff007c0c */ /* 0x000fe2000bf25270 */
[----:B------:R-:W-:Y:S01]  /*34d0*/  FFMA R172, R174, R172, R94 ;  /* 0x000000acaeac7223 */ /* 0x000fe2000000005e */
[----:B------:R-:W-:Y:S01]  /*34e0*/  FADD R174, R28, 1 ;  /* 0x3f8000001cae7421 */ /* 0x000fe20000000000 */
[----:B------:R-:W-:Y:S01]  /*34f0*/  FFMA R171, R175, R171, R95 ;  /* 0x000000abafab7223 */ /* 0x000fe2000000005f */
[----:B------:R-:W-:Y:S01]  /*3500*/  FADD R175, R176, -UR12 ;  /* 0x8000000cb0af7e21 */ /* 0x000fe20008000000 */
[----:B------:R-:W-:Y:S01]  /*3510*/  FSEL R176, R29, R173, !P2 ;  /* 0x000000ad1db07208 */ /* 0x000fe20005000000 */
[----:B------:R-:W4:Y:S01]  /*3520*/  LDL.LU R239, [R1+0x1c] ;  /* 0x00001c0001ef7983 */ /* 0x000f220000300800 */
[----:B------:R-:W-:Y:S01]  /*3530*/  FSEL R174, R28, R174, !P2 ;  /* 0x000000ae1cae7208 */ /* 0x000fe20005000000 */
[----:B------:R-:W-:Y:S01]  /*3540*/  FMUL R175, R175, UR4 ;  /* 0x00000004afaf7c20 */ /* 0x000fe20008400000 */
[----:B------:R-:W-:Y:S01]  /*3550*/  @P0 FMNMX R5, R5, |R6|, !PT ;  /* 0x4000000605050209 */ /* 0x000fe20007800000 */
[----:B------:R-:W-:Y:S01]  /*3560*/  USHF.L.U32 UR10, UR7, 0x7, URZ ;  /* 0x00000007070a7899 */ /* 0x000fe2000800063f */
[----:B0-----:R-:W-:Y:S01]  /*3570*/  LOP3.LUT R236, R242, 0x1f, RZ, 0xc0, !PT ;  /* 0x0000001ff2ec7812 */ /* 0x001fe200078ec0ff */
[----:B------:R-:W-:Y:S01]  /*3580*/  FFMA R173, R175, R174, R96 ;  /* 0x000000aeafad7223 */ /* 0x000fe20000000060 */
[----:B------:R-:W-:Y:S01]  /*3590*/  FFMA R174, R177, R176, R97 ;  /* 0x000000b0b1ae7223 */ /* 0x000fe20000000061 */
[C---:B------:R-:W-:Y:S01]  /*35a0*/  FADD R176, R30.reuse, 1 ;  /* 0x3f8000001eb07421 */ /* 0x040fe20000000000 */
[----:B------:R-:W-:Y:S01]  /*35b0*/  FADD R175, R31, 1 ;  /* 0x3f8000001faf7421 */ /* 0x000fe20000000000 */
[----:B------:R-:W4:Y:S03]  /*35c0*/  LDL.LU R238, [R1+0x14] ;  /* 0x0000140001ee7983 */ /* 0x000f260000300800 */
[----:B------:R-:W-:Y:S01]  /*35d0*/  FSEL R176, R30, R176, !P2 ;  /* 0x000000b01eb07208 */ /* 0x000fe20005000000 */
[----:B------:R-:W-:Y:S01]  /*35e0*/  FADD R177, R33, 1 ;  /* 0x3f80000021b17421 */ /* 0x000fe20000000000 */
[----:B------:R-:W-:Y:S01]  /*35f0*/  FSEL R175, R31, R175, !P2 ;  /* 0x000000af1faf7208 */ /* 0x000fe20005000000 */
[----:B------:R-:W-:Y:S01]  /*3600*/  @P1 FMUL R6, R6, UR5 ;  /* 0x0000000506061c20 */ /* 0x000fe20008400000 */
[----:B------:R-:W-:Y:S01]  /*3610*/  @P0 FMNMX R5, R5, |R0|, !PT ;  /* 0x4000000005050209 */ /* 0x000fe20007800000 */
[----:B------:R-:W-:Y:S01]  /*3620*/  FFMA R176, R178, R176, R98 ;  /* 0x000000b0b2b07223 */ /* 0x000fe20000000062 */
[----:B------:R-:W-:Y:S01]  /*3630*/  FADD R178, R32, 1 ;  /* 0x3f80000020b27421 */ /* 0x000fe20000000000 */
[----:B------:R-:W-:Y:S01]  /*3640*/  FFMA R175, R179, R175, R99 ;  /* 0x000000afb3af7223 */ /* 0x000fe20000000063 */
[----:B------:R-:W-:Y:S01]  /*3650*/  FADD R179, R180, -UR12 ;  /* 0x8000000cb4b37e21 */ /* 0x000fe20008000000 */
[----:B------:R-:W-:Y:S01]  /*3660*/  FSEL R180, R33, R177, !P2 ;  /* 0x000000b121b47208 */ /* 0x000fe20005000000 */
[----:B------:R-:W4:Y:S01]  /*3670*/  LDL.LU R237, [R1+0x10] ;  /* 0x0000100001ed7983 */ /* 0x000f220000300800 */
[----:B------:R-:W-:Y:S01]  /*3680*/  FSEL R178, R32, R178, !P2 ;  /* 0x000000b220b27208 */ /* 0x000fe20005000000 */
[----:B------:R-:W-:-:S04]  /*3690*/  FMUL R179, R179, UR4 ;  /* 0x00000004b3b37c20 */ /* 0x000fc80008400000 */
[----:B------:R-:W-:Y:S01]  /*36a0*/  FFMA R177, R179, R178, R100 ;  /* 0x000000b2b3b17223 */ /* 0x000fe20000000064 */
[----:B------:R-:W-:Y:S01]  /*36b0*/  FFMA R178, R181, R180, R101 ;  /* 0x000000b4b5b27223 */ /* 0x000fe20000000065 */
[----:B------:R-:W-:Y:S01]  /*36c0*/  FADD R180, R34, 1 ;  /* 0x3f80000022b47421 */ /* 0x000fe20000000000 */
[----:B------:R-:W-:-:S04]  /*36d0*/  FADD R179, R35, 1 ;  /* 0x3f80000023b37421 */ /* 0x000fc80000000000 */
[----:B------:R-:W-:Y:S02]  /*36e0*/  FSEL R180, R34, R180, !P2 ;  /* 0x000000b422b47208 */ /* 0x000fe40005000000 */
[----:B------:R-:W-:-:S03]  /*36f0*/  FSEL R179, R35, R179, !P2 ;  /* 0x000000b323b37208 */ /* 0x000fc60005000000 */
[----:B------:R-:W-:Y:S01]  /*3700*/  FFMA R180, R182, R180, R102 ;  /* 0x000000b4b6b47223 */ /* 0x000fe20000000066 */
[----:B------:R-:W-:Y:S01]  /*3710*/  FADD R182, R36, 1 ;  /* 0x3f80000024b67421 */ /* 0x000fe20000000000 */
[----:B------:R-:W-:Y:S01]  /*3720*/  FFMA R179, R183, R179, R103 ;  /* 0x000000b3b7b37223 */ /* 0x000fe20000000067 */
[----:B------:R-:W-:-:S03]  /*3730*/  FADD R183, R184, -UR12 ;  /* 0x8000000cb8b77e21 */ /* 0x000fc60008000000 */
[----:B------:R-:W-:Y:S01]  /*3740*/  FSEL R182, R36, R182, !P2 ;  /* 0x000000b624b67208 */ /* 0x000fe20005000000 */
[----:B------:R-:W-:Y:S01]  /*3750*/  FMUL R183, R183, UR4 ;  /* 0x00000004b7b77c20 */ /* 0x000fe20008400000 */
[C---:B------:R-:W-:Y:S01]  /*3760*/  FADD R184, R38.reuse, 1 ;  /* 0x3f80000026b87421 */ /* 0x040fe20000000000 */
[----:B------:R-:W-:Y:S02]  /*3770*/  FADD R181, R37, 1 ;  /* 0x3f80000025b57421 */ /* 0x000fe40000000000 */
[----:B------:R-:W-:Y:S01]  /*3780*/  FFMA R182, R183, R182, R104 ;  /* 0x000000b6b7b67223 */ /* 0x000fe20000000068 */
[----:B------:R-:W-:Y:S01]  /*3790*/  FADD R183, R39, 1 ;  /* 0x3f80000027b77421 */ /* 0x000fe20000000000 */
[----:B------:R-:W-:Y:S02]  /*37a0*/  FSEL R184, R38, R184, !P2 ;  /* 0x000000b826b87208 */ /* 0x000fe40005000000 */
[----:B------:R-:W-:Y:S02]  /*37b0*/  FSEL R181, R37, R181, !P2 ;  /* 0x000000b525b57208 */ /* 0x000fe40005000000 */
[----:B------:R-:W-:Y:S01]  /*37c0*/  FSEL R183, R39, R183, !P2 ;  /* 0x000000b727b77208 */ /* 0x000fe20005000000 */
[----:B------:R-:W-:Y:S01]  /*37d0*/  FFMA R184, R186, R184, R106 ;  /* 0x000000b8bab87223 */ /* 0x000fe2000000006a */
[----:B------:R-:W-:Y:S01]  /*37e0*/  FADD R186, R40, 1 ;  /* 0x3f80000028ba7421 */ /* 0x000fe20000000000 */
[----:B------:R-:W-:Y:S01]  /*37f0*/  FFMA R181, R185, R181, R105 ;  /* 0x000000b5b9b57223 */ /* 0x000fe20000000069 */
[----:B------:R-:W-:Y:S01]  /*3800*/  FADD R185, R41, 1 ;  /* 0x3f80000029b97421 */ /* 0x000fe20000000000 */
[----:B------:R-:W-:Y:S01]  /*3810*/  FFMA R183, R187, R183, R107 ;  /* 0x000000b7bbb77223 */ /* 0x000fe2000000006b */
[----:B------:R-:W-:Y:S01]  /*3820*/  FADD R187, R188, -UR12 ;  /* 0x8000000cbcbb7e21 */ /* 0x000fe20008000000 */
[----:B------:R-:W-:-:S02]  /*3830*/  FSEL R186, R40, R186, !P2 ;  /* 0x000000ba28ba7208 */ /* 0x000fc40005000000 */
[----:B------:R-:W-:Y:S01]  /*3840*/  FSEL R188, R41, R185, !P2 ;  /* 0x000000b929bc7208 */ /* 0x000fe20005000000 */
[----:B------:R-:W-:-:S04]  /*3850*/  FMUL R187, R187, UR4 ;  /* 0x00000004bbbb7c20 */ /* 0x000fc80008400000 */
[----:B------:R-:W-:Y:S01]  /*3860*/  FFMA R185, R187, R186, R108 ;  /* 0x000000babbb97223 */ /* 0x000fe2000000006c */
[----:B------:R-:W-:Y:S01]  /*3870*/  FFMA R186, R189, R188, R109 ;  /* 0x000000bcbdba7223 */ /* 0x000fe2000000006d */
[----:B------:R-:W-:Y:S01]  /*3880*/  FADD R188, R42, 1 ;  /* 0x3f8000002abc7421 */ /* 0x000fe20000000000 */
[----:B------:R-:W-:-:S04]  /*3890*/  FADD R187, R43, 1 ;  /* 0x3f8000002bbb7421 */ /* 0x000fc80000000000 */
[----:B------:R-:W-:Y:S02]  /*38a0*/  FSEL R188, R42, R188, !P2 ;  /* 0x000000bc2abc7208 */ /* 0x000fe40005000000 */
[----:B------:R-:W-:Y:S01]  /*38b0*/  FSEL R187, R43, R187, !P2 ;  /* 0x000000bb2bbb7208 */ /* 0x000fe20005000000 */
[----:B------:R-:W-:Y:S02]  /*38c0*/  FADD R189, R45, 1 ;  /* 0x3f8000002dbd7421 */ /* 0x000fe40000000000 */
[----:B------:R-:W-:Y:S01]  /*38d0*/  FFMA R188, R190, R188, R110 ;  /* 0x000000bcbebc7223 */ /* 0x000fe2000000006e */
[----:B------:R-:W-:Y:S01]  /*38e0*/  FADD R190, R44, 1 ;  /* 0x3f8000002cbe7421 */ /* 0x000fe20000000000 */
[----:B------:R-:W-:Y:S01]  /*38f0*/  FFMA R187, R191, R187, R111 ;  /* 0x000000bbbfbb7223 */ /* 0x000fe2000000006f */
[----:B------:R-:W-:Y:S01]  /*3900*/  FADD R191, R192, -UR12 ;  /* 0x8000000cc0bf7e21 */ /* 0x000fe20008000000 */
[----:B------:R-:W-:Y:S02]  /*3910*/  FSEL R192, R45, R189, !P2 ;  /* 0x000000bd2dc07208 */ /* 0x000fe40005000000 */
        /* <DEDUP_REMOVED lines=139> */
[----:B------:R-:W-:Y:S01]  /*41d0*/  @P1 FMUL R0, R0, UR5 ;  /* 0x0000000500001c20 */ /* 0x000fe20008400000 */
[----:B------:R-:W-:Y:S01]  /*41e0*/  @P0 FMNMX R5, R5, |R156|, !PT ;  /* 0x4000009c05050209 */ /* 0x000fe20007800000 */
[----:B------:R-:W-:Y:S01]  /*41f0*/  @P1 FMUL R156, R156, UR5 ;  /* 0x000000059c9c1c20 */ /* 0x000fe20008400000 */
[----:B------:R-:W-:Y:S01]  /*4200*/  FSEL R230, R84, R230, !P2 ;  /* 0x000000e654e67208 */ /* 0x000fe20005000000 */
[----:B------:R-:W-:Y:S01]  /*4210*/  FMUL R231, R231, UR4 ;  /* 0x00000004e7e77c20 */ /* 0x000fe20008400000 */
[----:B------:R-:W-:-:S02]  /*4220*/  FSEL R232, R85, R229, !P2 ;  /* 0x000000e555e87208 */ /* 0x000fc40005000000 */
[----:B------:R-:W-:Y:S01]  /*4230*/  F2FP.BF16.F32.PACK_AB R0, RZ, R0 ;  /* 0x00000000ff00723e */ /* 0x000fe200000010ff */
[----:B------:R-:W-:Y:S01]  /*4240*/  FFMA R229, R231, R230, R152 ;  /* 0x000000e6e7e57223 */ /* 0x000fe20000000098 */
[----:B------:R-:W0:Y:S01]  /*4250*/  F2F.BF16.F32 R156, R156 ;  /* 0x0000009c009c7304 */ /* 0x000e220000202000 */
[----:B------:R-:W-:Y:S01]  /*4260*/  FFMA R230, R233, R232, R153 ;  /* 0x000000e8e9e67223 */ /* 0x000fe20000000099 */
[----:B------:R-:W-:Y:S02]  /*4270*/  PRMT R232, R0, 0x7610, R232 ;  /* 0x0000761000e87816 */ /* 0x000fe400000000e8 */
[----:B------:R-:W-:Y:S02]  /*4280*/  F2FP.BF16.F32.PACK_AB R6, RZ, R6 ;  /* 0x00000006ff06723e */ /* 0x000fe400000010ff */
[----:B------:R-:W-:-:S04]  /*4290*/  LOP3.LUT R232, R232, 0xffff, RZ, 0xc0, !PT ;  /* 0x0000ffffe8e87812 */ /* 0x000fc800078ec0ff */
[----:B------:R-:W-:Y:S02]  /*42a0*/  PRMT R6, R6, 0x5410, R232 ;  /* 0x0000541006067816 */ /* 0x000fe400000000e8 */
[----:B------:R-:W-:-:S04]  /*42b0*/  SHF.L.U64.HI R232, R232, 0x10, RZ ;  /* 0x00000010e8e87819 */ /* 0x000fc800000102ff */
[----:B0-----:R-:W-:Y:S02]  /*42c0*/  LOP3.LUT R156, R232, R156, RZ, 0xfc, !PT ;  /* 0x0000009ce89c7212 */ /* 0x001fe400078efcff */
[----:B------:R-:W-:-:S04]  /*42d0*/  MOV R232, UR10 ;  /* 0x0000000a00e87c02 */ /* 0x000fc80008000f00 */
[----:B------:R-:W-:Y:S02]  /*42e0*/  LOP3.LUT R232, R232, 0x180, R236, 0xe2, !PT ;  /* 0x00000180e8e87812 */ /* 0x000fe400078ee2ec */
[----:B------:R-:W0:Y:S01]  /*42f0*/  S2R R236, SR_TID.X ;  /* 0x0000000000ec7919 */ /* 0x000e220000002100 */
[----:B------:R-:W-:-:S04]  /*4300*/  @P0 FMNMX R5, R5, |R7|, !PT ;  /* 0x4000000705050209 */ /* 0x000fc80007800000 */
[----:B------:R-:W-:-:S04]  /*4310*/  @P0 FMNMX R5, R5, |R157|, !PT ;  /* 0x4000009d05050209 */ /* 0x000fc80007800000 */
[----:B------:R-:W-:Y:S01]  /*4320*/  @P0 FMNMX R5, R5, |R158|, !PT ;  /* 0x4000009e05050209 */ /* 0x000fe20007800000 */
[----:B------:R-:W-:Y:S01]  /*4330*/  FADD R233, R87, 1 ;  /* 0x3f80000057e97421 */ /* 0x000fe20000000000 */
[C---:B------:R-:W-:Y:S02]  /*4340*/  FADD R231, R86.reuse, 1 ;  /* 0x3f80000056e77421 */ /* 0x040fe40000000000 */
[----:B------:R-:W-:Y:S02]  /*4350*/  @P0 FMNMX R5, R5, |R160|, !PT ;  /* 0x400000a005050209 */ /* 0x000fe40007800000 */
[----:B------:R-:W-:Y:S02]  /*4360*/  FSEL R0, R87, R233, !P2 ;  /* 0x000000e957007208 */ /* 0x000fe40005000000 */
[----:B------:R-:W-:Y:S02]  /*4370*/  @P0 FMNMX R5, R5, |R159|, !PT ;  /* 0x4000009f05050209 */ /* 0x000fe40007800000 */
[----:B------:R-:W-:-:S02]  /*4380*/  FSEL R231, R86, R231, !P2 ;  /* 0x000000e756e77208 */ /* 0x000fc40005000000 */
[----:B------:R-:W-:Y:S01]  /*4390*/  @P0 FMNMX R5, R5, |R161|, !PT ;  /* 0x400000a105050209 */ /* 0x000fe20007800000 */
[----:B------:R-:W-:Y:S02]  /*43a0*/  FFMA R0, R235, R0, R155 ;  /* 0x00000000eb007223 */ /* 0x000fe4000000009b */
[----:B------:R-:W-:Y:S01]  /*43b0*/  FFMA R231, R234, R231, R154 ;  /* 0x000000e7eae77223 */ /* 0x000fe2000000009a */
[----:B------:R-:W-:Y:S02]  /*43c0*/  @P0 FMNMX R5, R5, |R162|, !PT ;  /* 0x400000a205050209 */ /* 0x000fe40007800000 */
[----:B0-----:R-:W-:Y:S02]  /*43d0*/  LOP3.LUT R232, R232, 0x60, R236, 0xf8, !PT ;  /* 0x00000060e8e87812 */ /* 0x001fe400078ef8ec */
[----:B------:R-:W4:Y:S04]  /*43e0*/  LDL.LU R236, [R1+0xc] ;  /* 0x00000c0001ec7983 */ /* 0x000f280000300800 */
[----:B------:R-:W4:Y:S01]  /*43f0*/  LDL.LU R235, [R1+0x8] ;  /* 0x0000080001eb7983 */ /* 0x000f220000300800 */
[----:B------:R-:W-:-:S03]  /*4400*/  @P0 FMNMX R5, R5, |R164|, !PT ;  /* 0x400000a405050209 */ /* 0x000fc60007800000 */
[----:B------:R-:W4:Y:S04]  /*4410*/  LDL.LU R234, [R1+0x4] ;  /* 0x0000040001ea7983 */ /* 0x000f280000300800 */
        /* <DEDUP_REMOVED lines=29> */
[----:B------:R-:W-:-:S04]  /*45f0*/  @P0 FMNMX R5, R5, |R192|, !PT ;  /* 0x400000c005050209 */ /* 0x000fc80007800000 */
[----:B------:R-:W-:Y:S01]  /*4600*/  @P0 FMNMX R5, R5, |R191|, !PT ;  /* 0x400000bf05050209 */ /* 0x000fe20007800000 */
[----:B------:R-:W0:Y:S03]  /*4610*/  F2F.BF16.F32 R7, R7 ;  /* 0x0000000700077304 */ /* 0x000e260000202000 */
[----:B------:R-:W-:-:S04]  /*4620*/  @P0 FMNMX R5, R5, |R193|, !PT ;  /* 0x400000c105050209 */ /* 0x000fc80007800000 */
[----:B------:R-:W-:Y:S01]  /*4630*/  @P0 FMNMX R5, R5, |R194|, !PT ;  /* 0x400000c205050209 */ /* 0x000fe20007800000 */
[----:B------:R-:W-:-:S03]  /*4640*/  @P1 FMUL R159, R159, UR5 ;  /* 0x000000059f9f1c20 */ /* 0x000fc60008400000 */
[----:B------:R-:W-:Y:S01]  /*4650*/  @P0 FMNMX R5, R5, |R196|, !PT ;  /* 0x400000c405050209 */ /* 0x000fe20007800000 */
[----:B------:R-:W-:Y:S01]  /*4660*/  @P1 FMUL R160, R160, UR5 ;  /* 0x00000005a0a01c20 */ /* 0x000fe20008400000 */
[----:B------:R-:W-:Y:S02]  /*4670*/  @P1 FMUL R158, R158, UR5 ;  /* 0x000000059e9e1c20 */ /* 0x000fe40008400000 */
[----:B------:R-:W-:Y:S01]  /*4680*/  @P0 FMNMX R5, R5, |R195|, !PT ;  /* 0x400000c305050209 */ /* 0x000fe20007800000 */
[----:B------:R-:W1:Y:S01]  /*4690*/  F2F.BF16.F32 R159, R159 ;  /* 0x0000009f009f7304 */ /* 0x000e620000202000 */
[----:B0-----:R-:W-:Y:S02]  /*46a0*/  SHF.L.U32 R7, R7, 0x10, RZ ;  /* 0x0000001007077819 */ /* 0x001fe400000006ff */
[----:B------:R-:W-:Y:S02]  /*46b0*/  F2FP.BF16.F32.PACK_AB R158, RZ, R158 ;  /* 0x0000009eff9e723e */ /* 0x000fe400000010ff */
[----:B------:R-:W-:Y:S01]  /*46c0*/  @P0 FMNMX R5, R5, |R197|, !PT ;  /* 0x400000c505050209 */ /* 0x000fe20007800000 */
[----:B------:R-:W-:-:S02]  /*46d0*/  @P1 FMUL R157, R157, UR5 ;  /* 0x000000059d9d1c20 */ /* 0x000fc40008400000 */
[----:B------:R-:W0:Y:S01]  /*46e0*/  F2F.BF16.F32 R160, R160 ;  /* 0x000000a000a07304 */ /* 0x000e220000202000 */
[----:B------:R-:W-:Y:S02]  /*46f0*/  LOP3.LUT R7, R156, R7, RZ, 0xfc, !PT ;  /* 0x000000079c077212 */ /* 0x000fe400078efcff */
[----:B------:R-:W-:Y:S02]  /*4700*/  PRMT R156, R158, 0x7610, R156 ;  /* 0x000076109e9c7816 */ /* 0x000fe4000000009c */
[----:B------:R-:W-:Y:S02]  /*4710*/  @P0 FMNMX R5, R5, |R198|, !PT ;  /* 0x400000c605050209 */ /* 0x000fe40007800000 */
[----:B------:R-:W-:Y:S02]  /*4720*/  F2FP.BF16.F32.PACK_AB R157, RZ, R157 ;  /* 0x0000009dff9d723e */ /* 0x000fe400000010ff */
[----:B------:R-:W-:Y:S02]  /*4730*/  LOP3.LUT R156, R156, 0xffff, RZ, 0xc0, !PT ;  /* 0x0000ffff9c9c7812 */ /* 0x000fe400078ec0ff */
[----:B------:R-:W-:-:S02]  /*4740*/  @P0 FMNMX R5, R5, |R200|, !PT ;  /* 0x400000c805050209 */ /* 0x000fc40007800000 */
[----:B------:R-:W-:Y:S02]  /*4750*/  PRMT R158, R157, 0x7610, R158 ;  /* 0x000076109d9e7816 */ /* 0x000fe4000000009e */
[----:B------:R-:W-:Y:S02]  /*4760*/  SHF.L.U64.HI R157, R156, 0x10, RZ ;  /* 0x000000109c9d7819 */ /* 0x000fe400000102ff */
[----:B------:R-:W-:Y:S02]  /*4770*/  @P0 FMNMX R5, R5, |R199|, !PT ;  /* 0x400000c705050209 */ /* 0x000fe40007800000 */
[----:B-1----:R-:W-:Y:S01]  /*4780*/  SHF.L.U32 R159, R159, 0x10, RZ ;  /* 0x000000109f9f7819 */ /* 0x002fe200000006ff */
[----:B------:R-:W-:Y:S01]  /*4790*/  @P1 FMUL R164, R164, UR5 ;  /* 0x00000005a4a41c20 */ /* 0x000fe20008400000 */
[----:B0-----:R-:W-:Y:S02]  /*47a0*/  LOP3.LUT R157, R157, R160, RZ, 0xfc, !PT ;  /* 0x000000a09d9d7212 */ /* 0x001fe400078efcff */
[----:B------:R-:W-:Y:S01]  /*47b0*/  @P0 FMNMX R5, R5, |R201|, !PT ;  /* 0x400000c905050209 */ /* 0x000fe20007800000 */
[----:B------:R-:W-:Y:S01]  /*47c0*/  @P1 FMUL R162, R162, UR5 ;  /* 0x00000005a2a21c20 */ /* 0x000fe20008400000 */
[----:B------:R-:W-:Y:S01]  /*47d0*/  @P1 FMUL R163, R163, UR5 ;  /* 0x00000005a3a31c20 */ /* 0x000fe20008400000 */
[----:B------:R-:W-:-:S02]  /*47e0*/  LOP3.LUT R157, R157, R159, RZ, 0xfc, !PT ;  /* 0x0000009f9d9d7212 */ /* 0x000fc400078efcff */
[----:B------:R-:W-:Y:S01]  /*47f0*/  @P0 FMNMX R5, R5, |R202|, !PT ;  /* 0x400000ca05050209 */ /* 0x000fe20007800000 */
[----:B------:R-:W0:Y:S01]  /*4800*/  F2F.BF16.F32 R159, R164 ;  /* 0x000000a4009f7304 */ /* 0x000e220000202000 */
[----:B------:R-:W-:Y:S02]  /*4810*/  PRMT R156, R158, 0x5410, R156 ;  /* 0x000054109e9c7816 */ /* 0x000fe4000000009c */
[----:B------:R-:W-:Y:S02]  /*4820*/  F2FP.BF16.F32.PACK_AB R158, RZ, R162 ;  /* 0x000000a2ff9e723e */ /* 0x000fe400000010ff */
[----:B------:R-:W-:-:S03]  /*4830*/  @P0 FMNMX R5, R5, |R204|, !PT ;  /* 0x400000cc05050209 */ /* 0x000fc60007800000 */
[----:B------:R-:W1:Y:S01]  /*4840*/  F2F.BF16.F32 R163, R163 ;  /* 0x000000a300a37304 */ /* 0x000e620000202000 */
[----:B------:R-:W-:Y:S01]  /*4850*/  LOP3.LUT R158, R158, 0xffff, RZ, 0xc0, !PT ;  /* 0x0000ffff9e9e7812 */ /* 0x000fe200078ec0ff */
[----:B------:R-:W-:Y:S01]  /*4860*/  @P1 FMUL R161, R161, UR5 ;  /* 0x00000005a1a11c20 */ /* 0x000fe20008400000 */
[----:B------:R-:W-:Y:S01]  /*4870*/  @P0 FMNMX R5, R5, |R203|, !PT ;  /* 0x400000cb05050209 */ /* 0x000fe20007800000 */
[----:B------:R-:W-:Y:S01]  /*4880*/  @P1 FMUL R166, R166, UR5 ;  /* 0x00000005a6a61c20 */ /* 0x000fe20008400000 */
[----:B------:R-:W-:Y:S02]  /*4890*/  SHF.L.U64.HI R160, R158, 0x10, RZ ;  /* 0x000000109ea07819 */ /* 0x000fe400000102ff */
[----:B------:R-:W-:Y:S01]  /*48a0*/  @P0 FMNMX R5, R5, |R206|, !PT ;  /* 0x400000ce05050209 */ /* 0x000fe20007800000 */
[----:B------:R-:W-:Y:S01]  /*48b0*/  @P1 FMUL R165, R165, UR5 ;  /* 0x00000005a5a51c20 */ /* 0x000fe20008400000 */
[----:B------:R-:W-:Y:S01]  /*48c0*/  F2FP.BF16.F32.PACK_AB R161, RZ, R161 ;  /* 0x000000a1ffa1723e */ /* 0x000fe200000010ff */
[----:B------:R-:W-:Y:S01]  /*48d0*/  @P1 FMUL R168, R168, UR5 ;  /* 0x00000005a8a81c20 */ /* 0x000fe20008400000 */
[----:B0-----:R-:W-:-:S02]  /*48e0*/  LOP3.LUT R159, R160, R159, RZ, 0xfc, !PT ;  /* 0x0000009fa09f7212 */ /* 0x001fc400078efcff */
[----:B------:R-:W-:Y:S02]  /*48f0*/  @P0 FMNMX R5, R5, |R205|, !PT ;  /* 0x400000cd05050209 */ /* 0x000fe40007800000 */
[----:B------:R-:W-:Y:S02]  /*4900*/  F2FP.BF16.F32.PACK_AB R160, RZ, R166 ;  /* 0x000000a6ffa0723e */ /* 0x000fe400000010ff */
[----:B------:R-:W-:Y:S02]  /*4910*/  PRMT R158, R161, 0x5410, R158 ;  /* 0x00005410a19e7816 */ /* 0x000fe4000000009e */
[----:B------:R-:W-:Y:S01]  /*4920*/  F2FP.BF16.F32.PACK_AB R162, RZ, R165 ;  /* 0x000000a5ffa2723e */ /* 0x000fe200000010ff */
[----:B------:R-:W0:Y:S01]  /*4930*/  F2F.BF16.F32 R161, R168 ;  /* 0x000000a800a17304 */ /* 0x000e220000202000 */
[----:B-1----:R-:W-:Y:S02]  /*4940*/  SHF.L.U32 R164, R163, 0x10, RZ ;  /* 0x00000010a3a47819 */ /* 0x002fe400000006ff */
[----:B------:R-:W-:Y:S01]  /*4950*/  @P0 FMNMX R5, R5, |R208|, !PT ;  /* 0x400000d005050209 */ /* 0x000fe20007800000 */
[----:B------:R-:W-:Y:S01]  /*4960*/  @P1 FMUL R167, R167, UR5 ;  /* 0x00000005a7a71c20 */ /* 0x000fe20008400000 */
[----:B------:R-:W-:-:S02]  /*4970*/  LOP3.LUT R163, R160, 0xffff, RZ, 0xc0, !PT ;  /* 0x0000ffffa0a37812 */ /* 0x000fc400078ec0ff */
[----:B------:R-:W-:Y:S02]  /*4980*/  @P0 FMNMX R5, R5, |R207|, !PT ;  /* 0x400000cf05050209 */ /* 0x000fe40007800000 */
[----:B------:R-:W-:Y:S02]  /*4990*/  PRMT R160, R162, 0x5410, R163 ;  /* 0x00005410a2a07816 */ /* 0x000fe400000000a3 */
[----:B------:R-:W1:Y:S01]  /*49a0*/  F2F.BF16.F32 R162, R167 ;  /* 0x000000a700a27304 */ /* 0x000e620000202000 */
[----:B------:R-:W-:Y:S02]  /*49b0*/  @P0 FMNMX R5, R5, |R209|, !PT ;  /* 0x400000d105050209 */ /* 0x000fe40007800000 */
[----:B------:R-:W-:Y:S01]  /*49c0*/  SHF.L.U64.HI R163, R163, 0x10, RZ ;  /* 0x00000010a3a37819 */ /* 0x000fe200000102ff */
[----:B------:R-:W-:Y:S01]  /*49d0*/  @P1 FMUL R172, R172, UR5 ;  /* 0x00000005acac1c20 */ /* 0x000fe20008400000 */
[----:B------:R-:W-:Y:S01]  /*49e0*/  @P1 FMUL R171, R171, UR5 ;  /* 0x00000005abab1c20 */ /* 0x000fe20008400000 */
[----:B------:R-:W-:Y:S01]  /*49f0*/  @P0 FMNMX R5, R5, |R210|, !PT ;  /* 0x400000d205050209 */ /* 0x000fe20007800000 */
[----:B------:R-:W-:Y:S01]  /*4a00*/  @P1 FMUL R170, R170, UR5 ;  /* 0x00000005aaaa1c20 */ /* 0x000fe20008400000 */
[----:B------:R-:W-:-:S02]  /*4a10*/  LOP3.LUT R159, R159, R164, RZ, 0xfc, !PT ;  /* 0x000000a49f9f7212 */ /* 0x000fc400078efcff */
[----:B0-----:R-:W-:Y:S01]  /*4a20*/  LOP3.LUT R161, R163, R161, RZ, 0xfc, !PT ;  /* 0x000000a1a3a17212 */ /* 0x001fe200078efcff */
[----:B------:R-:W-:Y:S01]  /*4a30*/  F2F.BF16.F32 R164, R171 ;  /* 0x000000ab00a47304 */ /* 0x000fe20000202000 */
[----:B------:R-:W-:Y:S01]  /*4a40*/  @P0 FMNMX R5, R5, |R212|, !PT ;  /* 0x400000d405050209 */ /* 0x000fe20007800000 */
[----:B------:R-:W-:Y:S01]  /*4a50*/  @P1 FMUL R169, R169, UR5 ;  /* 0x00000005a9a91c20 */ /* 0x000fe20008400000 */
[----:B------:R-:W-:-:S05]  /*4a60*/  F2FP.BF16.F32.PACK_AB R165, RZ, R170 ;  /* 0x000000aaffa5723e */ /* 0x000fca00000010ff */
[----:B------:R-:W0:Y:S01]  /*4a70*/  F2F.BF16.F32 R163, R172 ;  /* 0x000000ac00a37304 */ /* 0x000e220000202000 */
[----:B------:R-:W-:Y:S02]  /*4a80*/  @P0 FMNMX R5, R5, |R211|, !PT ;  /* 0x400000d305050209 */ /* 0x000fe40007800000 */
[----:B-1----:R-:W-:Y:S02]  /*4a90*/  SHF.L.U32 R162, R162, 0x10, RZ ;  /* 0x00000010a2a27819 */ /* 0x002fe400000006ff */
[----:B------:R-:W-:Y:S02]  /*4aa0*/  F2FP.BF16.F32.PACK_AB R166, RZ, R169 ;  /* 0x000000a9ffa6723e */ /* 0x000fe400000010ff */
[----:B------:R-:W-:Y:S02]  /*4ab0*/  LOP3.LUT R165, R165, 0xffff, RZ, 0xc0, !PT ;  /* 0x0000ffffa5a57812 */ /* 0x000fe400078ec0ff */
[----:B------:R-:W-:Y:S02]  /*4ac0*/  @P0 FMNMX R5, R5, |R213|, !PT ;  /* 0x400000d505050209 */ /* 0x000fe40007800000 */
[----:B------:R-:W-:Y:S01]  /*4ad0*/  LOP3.LUT R161, R161, R162, RZ, 0xfc, !PT ;  /* 0x000000a2a1a17212 */ /* 0x000fe200078efcff */
[----:B------:R-:W-:Y:S01]  /*4ae0*/  @P1 FMUL R176, R176, UR5 ;  /* 0x00000005b0b01c20 */ /* 0x000fe20008400000 */
[----:B------:R-:W-:Y:S01]  /*4af0*/  PRMT R162, R166, 0x5410, R165 ;  /* 0x00005410a6a27816 */ /* 0x000fe200000000a5 */
[----:B------:R-:W-:Y:S01]  /*4b00*/  @P1 FMUL R175, R175, UR5 ;  /* 0x00000005afaf1c20 */ /* 0x000fe20008400000 */
[----:B------:R-:W-:-:S02]  /*4b10*/  SHF.L.U64.HI R165, R165, 0x10, RZ ;  /* 0x00000010a5a57819 */ /* 0x000fc400000102ff */
[----:B------:R-:W-:Y:S01]  /*4b20*/  @P0 FMNMX R5, R5, |R214|, !PT ;  /* 0x400000d605050209 */ /* 0x000fe20007800000 */
[----:B------:R-:W-:Y:S01]  /*4b30*/  @P1 FMUL R174, R174, UR5 ;  /* 0x00000005aeae1c20 */ /* 0x000fe20008400000 */
[----:B0-----:R-:W-:Y:S02]  /*4b40*/  LOP3.LUT R163, R165, R163, RZ, 0xfc, !PT ;  /* 0x000000a3a5a37212 */ /* 0x001fe400078efcff */
[----:B------:R-:W-:Y:S01]  /*4b50*/  SHF.L.U32 R164, R164, 0x10, RZ ;  /* 0x00000010a4a47819 */ /* 0x000fe200000006ff */
[----:B------:R-:W0:Y:S01]  /*4b60*/  F2F.BF16.F32 R176, R176 ;  /* 0x000000b000b07304 */ /* 0x000e220000202000 */
[----:B------:R-:W-:Y:S01]  /*4b70*/  @P0 FMNMX R5, R5, |R216|, !PT ;  /* 0x400000d805050209 */ /* 0x000fe20007800000 */
[----:B------:R-:W-:Y:S01]  /*4b80*/  @P1 FMUL R192, R192, UR5 ;  /* 0x00000005c0c01c20 */ /* 0x000fe20008400000 */
[----:B------:R-:W-:Y:S01]  /*4b90*/  LOP3.LUT R163, R163, R164, RZ, 0xfc, !PT ;  /* 0x000000a4a3a37212 */ /* 0x000fe200078efcff */
[----:B------:R-:W-:Y:S01]  /*4ba0*/  @P1 FMUL R180, R180, UR5 ;  /* 0x00000005b4b41c20 */ /* 0x000fe20008400000 */
[----:B------:R-:W-:Y:S01]  /*4bb0*/  F2FP.BF16.F32.PACK_AB R164, RZ, R174 ;  /* 0x000000aeffa4723e */ /* 0x000fe200000010ff */
[----:B------:R-:W-:-:S02]  /*4bc0*/  @P1 FMUL R179, R179, UR5 ;  /* 0x00000005b3b31c20 */ /* 0x000fc40008400000 */
[----:B------:R-:W1:Y:S01]  /*4bd0*/  F2F.BF16.F32 R175, R175 ;  /* 0x000000af00af7304 */ /* 0x000e620000202000 */
[----:B------:R-:W-:Y:S01]  /*4be0*/  @P0 FMNMX R5, R5, |R215|, !PT ;  /* 0x400000d705050209 */ /* 0x000fe20007800000 */
[----:B------:R-:W-:Y:S01]  /*4bf0*/  @P1 FMUL R190, R190, UR5 ;  /* 0x00000005bebe1c20 */ /* 0x000fe20008400000 */
[----:B------:R-:W-:Y:S01]  /*4c00*/  @P1 FMUL R178, R178, UR5 ;  /* 0x00000005b2b21c20 */ /* 0x000fe20008400000 */
[----:B------:R-:W-:Y:S01]  /*4c10*/  LOP3.LUT R164, R164, 0xffff, RZ, 0xc0, !PT ;  /* 0x0000ffffa4a47812 */ /* 0x000fe200078ec0ff */
[----:B------:R-:W-:Y:S01]  /*4c20*/  @P1 FMUL R196, R196, UR5 ;  /* 0x00000005c4c41c20 */ /* 0x000fe20008400000 */
[----:B------:R-:W-:Y:S02]  /*4c30*/  @P0 FMNMX R5, R5, |R217|, !PT ;  /* 0x400000d905050209 */ /* 0x000fe40007800000 */
[----:B------:R-:W2:Y:S01]  /*4c40*/  F2F.BF16.F32 R192, R192 ;  /* 0x000000c000c07304 */ /* 0x000ea20000202000 */
[----:B------:R-:W-:Y:S01]  /*4c50*/  F2FP.BF16.F32.PACK_AB R172, RZ, R190 ;  /* 0x000000beffac723e */ /* 0x000fe200000010ff */
[----:B------:R-:W-:Y:S01]  /*4c60*/  @P1 FMUL R194, R194, UR5 ;  /* 0x00000005c2c21c20 */ /* 0x000fe20008400000 */
[----:B------:R-:W-:-:S02]  /*4c70*/  SHF.L.U64.HI R165, R164, 0x10, RZ ;  /* 0x00000010a4a57819 */ /* 0x000fc400000102ff */
[----:B------:R-:W-:-:S03]  /*4c80*/  F2FP.BF16.F32.PACK_AB R166, RZ, R178 ;  /* 0x000000b2ffa6723e */ /* 0x000fc600000010ff */
[----:B------:R-:W3:Y:S01]  /*4c90*/  F2F.BF16.F32 R180, R180 ;  /* 0x000000b400b47304 */ /* 0x000ee20000202000 */
[----:B------:R-:W-:Y:S01]  /*4ca0*/  @P0 FMNMX R5, R5, |R218|, !PT ;  /* 0x400000da05050209 */ /* 0x000fe20007800000 */
[----:B------:R-:W-:Y:S01]  /*4cb0*/  @P1 FMUL R200, R200, UR5 ;  /* 0x00000005c8c81c20 */ /* 0x000fe20008400000 */
[----:B------:R-:W-:-:S05]  /*4cc0*/  LOP3.LUT R172, R172, 0xffff, RZ, 0xc0, !PT ;  /* 0x0000ffffacac7812 */ /* 0x000fca00078ec0ff */
[----:B------:R-:W3:Y:S01]  /*4cd0*/  F2F.BF16.F32 R179, R179 ;  /* 0x000000b300b37304 */ /* 0x000ee20000202000 */
[----:B0-----:R-:W-:Y:S02]  /*4ce0*/  LOP3.LUT R176, R165, R176, RZ, 0xfc, !PT ;  /* 0x000000b0a5b07212 */ /* 0x001fe400078efcff */
[----:B------:R-:W-:Y:S02]  /*4cf0*/  LOP3.LUT R166, R166, 0xffff, RZ, 0xc0, !PT ;  /* 0x0000ffffa6a67812 */ /* 0x000fe400078ec0ff */
[----:B------:R-:W-:-:S03]  /*4d00*/  @P0 FMNMX R5, R5, |R220|, !PT ;  /* 0x400000dc05050209 */ /* 0x000fc60007800000 */
[----:B------:R-:W0:Y:S01]  /*4d10*/  F2F.BF16.F32 R196, R196 ;  /* 0x000000c400c47304 */ /* 0x000e220000202000 */
[----:B-1----:R-:W-:Y:S01]  /*4d20*/  SHF.L.U32 R165, R175, 0x10, RZ ;  /* 0x00000010afa57819 */ /* 0x002fe200000006ff */
[----:B------:R-:W-:Y:S01]  /*4d30*/  @P1 FMUL R198, R198, UR5 ;  /* 0x00000005c6c61c20 */ /* 0x000fe20008400000 */
[----:B------:R-:W-:Y:S02]  /*4d40*/  SHF.L.U64.HI R175, R172, 0x10, RZ ;  /* 0x00000010acaf7819 */ /* 0x000fe400000102ff */
[----:B------:R-:W-:Y:S02]  /*4d50*/  F2FP.BF16.F32.PACK_AB R174, RZ, R194 ;  /* 0x000000c2ffae723e */ /* 0x000fe400000010ff */
[----:B------:R-:W-:Y:S01]  /*4d60*/  SHF.L.U64.HI R167, R166, 0x10, RZ ;  /* 0x00000010a6a77819 */ /* 0x000fe200000102ff */
[----:B------:R-:W1:Y:S01]  /*4d70*/  F2F.BF16.F32 R200, R200 ;  /* 0x000000c800c87304 */ /* 0x000e620000202000 */
[----:B------:R-:W-:Y:S01]  /*4d80*/  @P0 FMNMX R5, R5, |R219|, !PT ;  /* 0x400000db05050209 */ /* 0x000fe20007800000 */
[----:B------:R-:W-:Y:S01]  /*4d90*/  @P1 FMUL R188, R188, UR5 ;  /* 0x00000005bcbc1c20 */ /* 0x000fe20008400000 */
[----:B--2---:R-:W-:-:S02]  /*4da0*/  LOP3.LUT R192, R175, R192, RZ, 0xfc, !PT ;  /* 0x000000c0afc07212 */ /* 0x004fc400078efcff */
[----:B------:R-:W-:Y:S01]  /*4db0*/  LOP3.LUT R174, R174, 0xffff, RZ, 0xc0, !PT ;  /* 0x0000ffffaeae7812 */ /* 0x000fe200078ec0ff */
[----:B------:R-:W-:Y:S01]  /*4dc0*/  @P1 FMUL R204, R204, UR5 ;  /* 0x00000005cccc1c20 */ /* 0x000fe20008400000 */
[----:B------:R-:W-:Y:S01]  /*4dd0*/  F2FP.BF16.F32.PACK_AB R175, RZ, R198 ;  /* 0x000000c6ffaf723e */ /* 0x000fe200000010ff */
[----:B------:R-:W-:Y:S01]  /*4de0*/  @P1 FMUL R191, R191, UR5 ;  /* 0x00000005bfbf1c20 */ /* 0x000fe20008400000 */
[----:B---3--:R-:W-:Y:S02]  /*4df0*/  LOP3.LUT R180, R167, R180, RZ, 0xfc, !PT ;  /* 0x000000b4a7b47212 */ /* 0x008fe400078efcff */
[----:B------:R-:W-:Y:S02]  /*4e00*/  @P0 FMNMX R5, R5, |R222|, !PT ;  /* 0x400000de05050209 */ /* 0x000fe40007800000 */
[----:B------:R-:W-:Y:S01]  /*4e10*/  SHF.L.U32 R167, R179, 0x10, RZ ;  /* 0x00000010b3a77819 */ /* 0x000fe200000006ff */
[----:B------:R-:W-:Y:S01]  /*4e20*/  @P1 FMUL R186, R186, UR5 ;  /* 0x00000005baba1c20 */ /* 0x000fe20008400000 */
[----:B------:R-:W-:Y:S01]  /*4e30*/  LOP3.LUT R165, R176, R165, RZ, 0xfc, !PT ;  /* 0x000000a5b0a57212 */ /* 0x000fe200078efcff */
[----:B------:R-:W-:Y:S01]  /*4e40*/  @P1 FMUL R202, R202, UR5 ;  /* 0x00000005caca1c20 */ /* 0x000fe20008400000 */
[----:B------:R-:W-:-:S02]  /*4e50*/  SHF.L.U64.HI R179, R174, 0x10, RZ ;  /* 0x00000010aeb37819 */ /* 0x000fc400000102ff */
[----:B------:R-:W-:Y:S01]  /*4e60*/  LOP3.LUT R176, R175, 0xffff, RZ, 0xc0, !PT ;  /* 0x0000ffffafb07812 */ /* 0x000fe200078ec0ff */
[----:B------:R-:W2:Y:S01]  /*4e70*/  F2F.BF16.F32 R188, R188 ;  /* 0x000000bc00bc7304 */ /* 0x000ea20000202000 */
[----:B------:R-:W-:Y:S01]  /*4e80*/  @P0 FMNMX R5, R5, |R221|, !PT ;  /* 0x400000dd05050209 */ /* 0x000fe20007800000 */
[----:B------:R-:W-:Y:S01]  /*4e90*/  @P1 FMUL R187, R187, UR5 ;  /* 0x00000005bbbb1c20 */ /* 0x000fe20008400000 */
[----:B------:R-:W-:Y:S01]  /*4ea0*/  @P1 FMUL R173, R173, UR5 ;  /* 0x00000005adad1c20 */ /* 0x000fe20008400000 */
[----:B0-----:R-:W-:Y:S01]  /*4eb0*/  LOP3.LUT R196, R179, R196, RZ, 0xfc, !PT ;  /* 0x000000c4b3c47212 */ /* 0x001fe200078efcff */
[----:B------:R-:W-:Y:S01]  /*4ec0*/  @P1 FMUL R201, R201, UR5 ;  /* 0x00000005c9c91c20 */ /* 0x000fe20008400000 */
[----:B------:R-:W-:Y:S02]  /*4ed0*/  SHF.L.U64.HI R179, R176, 0x10, RZ ;  /* 0x00000010b0b37819 */ /* 0x000fe400000102ff */
[----:B------:R-:W0:Y:S01]  /*4ee0*/  F2F.BF16.F32 R204, R204 ;  /* 0x000000cc00cc7304 */ /* 0x000e220000202000 */
[----:B------:R-:W-:Y:S01]  /*4ef0*/  F2FP.BF16.F32.PACK_AB R170, RZ, R186 ;  /* 0x000000baffaa723e */ /* 0x000fe200000010ff */
[----:B------:R-:W-:Y:S01]  /*4f00*/  @P1 FMUL R220, R220, UR5 ;  /* 0x00000005dcdc1c20 */ /* 0x000fe20008400000 */
[----:B------:R-:W-:-:S02]  /*4f10*/  F2FP.BF16.F32.PACK_AB R178, RZ, R202 ;  /* 0x000000caffb2723e */ /* 0x000fc400000010ff */
[----:B------:R-:W-:-:S03]  /*4f20*/  @P0 FMNMX R5, R5, |R224|, !PT ;  /* 0x400000e005050209 */ /* 0x000fc60007800000 */
[----:B------:R-:W3:Y:S01]  /*4f30*/  F2F.BF16.F32 R191, R191 ;  /* 0x000000bf00bf7304 */ /* 0x000ee20000202000 */
[----:B------:R-:W-:Y:S01]  /*4f40*/  F2FP.BF16.F32.PACK_AB R173, RZ, R173 ;  /* 0x000000adffad723e */ /* 0x000fe200000010ff */
[----:B------:R-:W-:Y:S01]  /*4f50*/  @P1 FMUL R184, R184, UR5 ;  /* 0x00000005b8b81c20 */ /* 0x000fe20008400000 */
[----:B------:R-:W-:Y:S01]  /*4f60*/  LOP3.LUT R167, R180, R167, RZ, 0xfc, !PT ;  /* 0x000000a7b4a77212 */ /* 0x000fe200078efcff */
[----:B------:R-:W-:Y:S01]  /*4f70*/  @P1 FMUL R183, R183, UR5 ;  /* 0x00000005b7b71c20 */ /* 0x000fe20008400000 */
[----:B-1----:R-:W-:Y:S01]  /*4f80*/  LOP3.LUT R200, R179, R200, RZ, 0xfc, !PT ;  /* 0x000000c8b3c87212 */ /* 0x002fe200078efcff */
[----:B------:R-:W-:Y:S01]  /*4f90*/  @P1 FMUL R218, R218, UR5 ;  /* 0x00000005dada1c20 */ /* 0x000fe20008400000 */
[----:B------:R-:W-:Y:S01]  /*4fa0*/  LOP3.LUT R170, R170, 0xffff, RZ, 0xc0, !PT ;  /* 0x0000ffffaaaa7812 */ /* 0x000fe200078ec0ff */
[----:B------:R-:W1:Y:S01]  /*4fb0*/  F2F.BF16.F32 R187, R187 ;  /* 0x000000bb00bb7304 */ /* 0x000e620000202000 */
[----:B------:R-:W-:Y:S02]  /*4fc0*/  F2FP.BF16.F32.PACK_AB R180, RZ, R201 ;  /* 0x000000c9ffb4723e */ /* 0x000fe400000010ff */
[----:B------:R-:W-:-:S02]  /*4fd0*/  LOP3.LUT R179, R178, 0xffff, RZ, 0xc0, !PT ;  /* 0x0000ffffb2b37812 */ /* 0x000fc400078ec0ff */
[----:B------:R-:W-:Y:S01]  /*4fe0*/  @P0 FMNMX R5, R5, |R223|, !PT ;  /* 0x400000df05050209 */ /* 0x000fe20007800000 */
[----:B------:R-:W-:Y:S01]  /*4ff0*/  @P1 FMUL R181, R181, UR5 ;  /* 0x00000005b5b51c20 */ /* 0x000fe20008400000 */
[----:B------:R-:W-:Y:S01]  /*5000*/  @P1 FMUL R208, R208, UR5 ;  /* 0x00000005d0d01c20 */ /* 0x000fe20008400000 */
[----:B------:R-:W-:Y:S01]  /*5010*/  PRMT R164, R173, 0x5410, R164 ;  /* 0x00005410ada47816 */ /* 0x000fe200000000a4 */
[----:B------:R-:W4:Y:S01]  /*5020*/  F2F.BF16.F32 R220, R220 ;  /* 0x000000dc00dc7304 */ /* 0x000f220000202000 */
[----:B------:R-:W-:Y:S01]  /*5030*/  SHF.L.U64.HI R173, R170, 0x10, RZ ;  /* 0x00000010aaad7819 */ /* 0x000fe200000102ff */
[----:B------:R-:W-:Y:S01]  /*5040*/  @P1 FMUL R189, R189, UR5 ;  /* 0x00000005bdbd1c20 */ /* 0x000fe20008400000 */
[----:B------:R-:W-:Y:S01]  /*5050*/  PRMT R178, R180, 0x5410, R179 ;  /* 0x00005410b4b27816 */ /* 0x000fe200000000b3 */
[----:B------:R-:W-:Y:S01]  /*5060*/  @P1 FMUL R195, R195, UR5 ;  /* 0x00000005c3c31c20 */ /* 0x000fe20008400000 */
[----:B------:R-:W-:Y:S01]  /*5070*/  @P0 FMNMX R5, R5, |R225|, !PT ;  /* 0x400000e105050209 */ /* 0x000fe20007800000 */
[----:B------:R-:W-:Y:S01]  /*5080*/  @P1 FMUL R205, R205, UR5 ;  /* 0x00000005cdcd1c20 */ /* 0x000fe20008400000 */
[----:B------:R-:W-:Y:S01]  /*5090*/  SHF.L.U64.HI R179, R179, 0x10, RZ ;  /* 0x00000010b3b37819 */ /* 0x000fe200000102ff */
[----:B------:R-:W4:Y:S01]  /*50a0*/  F2F.BF16.F32 R184, R184 ;  /* 0x000000b800b87304 */ /* 0x000f220000202000 */
[----:B------:R-:W-:Y:S01]  /*50b0*/  F2FP.BF16.F32.PACK_AB R186, RZ, R218 ;  /* 0x000000daffba723e */ /* 0x000fe200000010ff */
[----:B------:R-:W-:Y:S01]  /*50c0*/  @P1 FMUL R224, R224, UR5 ;  /* 0x00000005e0e01c20 */ /* 0x000fe20008400000 */
[----:B------:R-:W-:Y:S01]  /*50d0*/  @P1 FMUL R182, R182, UR5 ;  /* 0x00000005b6b61c20 */ /* 0x000fe20008400000 */
[----:B------:R-:W-:Y:S01]  /*50e0*/  F2FP.BF16.F32.PACK_AB R169, RZ, R181 ;  /* 0x000000b5ffa9723e */ /* 0x000fe200000010ff */
[----:B------:R-:W-:-:S02]  /*50f0*/  IMAD R171, R4, 0x2800, RZ ;  /* 0x0000280004ab7824 */ /* 0x000fc400078e02ff */
[----:B------:R-:W-:Y:S01]  /*5100*/  @P1 FMUL R221, R221, UR5 ;  /* 0x00000005dddd1c20 */ /* 0x000fe20008400000 */
[----:B------:R-:W4:Y:S01]  /*5110*/  F2F.BF16.F32 R183, R183 ;  /* 0x000000b700b77304 */ /* 0x000f220000202000 */
[----:B------:R-:W-:Y:S01]  /*5120*/  @P1 FMUL R185, R185, UR5 ;  /* 0x00000005b9b91c20 */ /* 0x000fe20008400000 */
[----:B--2---:R-:W-:Y:S01]  /*5130*/  LOP3.LUT R188, R173, R188, RZ, 0xfc, !PT ;  /* 0x000000bcadbc7212 */ /* 0x004fe200078efcff */
[----:B------:R-:W-:Y:S01]  /*5140*/  @P1 FMUL R206, R206, UR5 ;  /* 0x00000005cece1c20 */ /* 0x000fe20008400000 */
[----:B------:R-:W-:Y:S01]  /*5150*/  @P0 FMNMX R5, R5, |R226|, !PT ;  /* 0x400000e205050209 */ /* 0x000fe20007800000 */
[----:B------:R-:W-:Y:S01]  /*5160*/  @P1 FMUL R177, R177, UR5 ;  /* 0x00000005b1b11c20 */ /* 0x000fe20008400000 */
[----:B------:R-:W-:Y:S02]  /*5170*/  F2FP.BF16.F32.PACK_AB R173, RZ, R189 ;  /* 0x000000bdffad723e */ /* 0x000fe400000010ff */
[----:B------:R-:W2:Y:S01]  /*5180*/  F2F.BF16.F32 R208, R208 ;  /* 0x000000d000d07304 */ /* 0x000ea20000202000 */
[----:B0-----:R-:W-:Y:S01]  /*5190*/  LOP3.LUT R204, R179, R204, RZ, 0xfc, !PT ;  /* 0x000000ccb3cc7212 */ /* 0x001fe200078efcff */
[----:B------:R-:W-:Y:S01]  /*51a0*/  @P1 FMUL R222, R222, UR5 ;  /* 0x00000005dede1c20 */ /* 0x000fe20008400000 */
[----:B------:R-:W-:-:S02]  /*51b0*/  LOP3.LUT R186, R186, 0xffff, RZ, 0xc0, !PT ;  /* 0x0000ffffbaba7812 */ /* 0x000fc400078ec0ff */
[----:B---3--:R-:W-:Y:S02]  /*51c0*/  SHF.L.U32 R191, R191, 0x10, RZ ;  /* 0x00000010bfbf7819 */ /* 0x008fe400000006ff */
[----:B------:R-:W-:Y:S01]  /*51d0*/  F2FP.BF16.F32.PACK_AB R179, RZ, R205 ;  /* 0x000000cdffb3723e */ /* 0x000fe200000010ff */
[----:B------:R-:W0:Y:S01]  /*51e0*/  F2F.BF16.F32 R195, R195 ;  /* 0x000000c300c37304 */ /* 0x000e220000202000 */
[----:B------:R-:W-:Y:S02]  /*51f0*/  F2FP.BF16.F32.PACK_AB R168, RZ, R182 ;  /* 0x000000b6ffa8723e */ /* 0x000fe400000010ff */
[----:B------:R-:W-:Y:S02]  /*5200*/  LOP3.LUT R169, R169, 0xffff, RZ, 0xc0, !PT ;  /* 0x0000ffffa9a97812 */ /* 0x000fe400078ec0ff */
[----:B------:R-:W-:Y:S02]  /*5210*/  LOP3.LUT R232, R171, R232, RZ, 0xfc, !PT ;  /* 0x000000e8abe87212 */ /* 0x000fe400078efcff */
[----:B------:R-:W-:Y:S01]  /*5220*/  @P0 FMNMX R5, R5, |R228|, !PT ;  /* 0x400000e405050209 */ /* 0x000fe20007800000 */
[----:B------:R-:W3:Y:S01]  /*5230*/  F2F.BF16.F32 R224, R224 ;  /* 0x000000e000e07304 */ /* 0x000ee20000202000 */
[----:B------:R-:W-:-:S02]  /*5240*/  F2FP.BF16.F32.PACK_AB R190, RZ, R221 ;  /* 0x000000ddffbe723e */ /* 0x000fc400000010ff */
[----:B------:R-:W-:Y:S02]  /*5250*/  F2FP.BF16.F32.PACK_AB R171, RZ, R185 ;  /* 0x000000b9ffab723e */ /* 0x000fe400000010ff */
[----:B------:R-:W-:Y:S02]  /*5260*/  PRMT R172, R173, 0x5410, R172 ;  /* 0x00005410adac7816 */ /* 0x000fe400000000ac */
[----:B------:R-:W-:Y:S01]  /*5270*/  SHF.L.U64.HI R189, R186, 0x10, RZ ;  /* 0x00000010babd7819 */ /* 0x000fe200000102ff */
[----:B------:R-:W-:Y:S01]  /*5280*/  @P1 FMUL R193, R193, UR5 ;  /* 0x00000005c1c11c20 */ /* 0x000fe20008400000 */
[----:B-1----:R-:W-:Y:S01]  /*5290*/  SHF.L.U32 R187, R187, 0x10, RZ ;  /* 0x00000010bbbb7819 */ /* 0x002fe200000006ff */
[----:B------:R-:W-:Y:S01]  /*52a0*/  @P1 FMUL R210, R210, UR5 ;  /* 0x00000005d2d21c20 */ /* 0x000fe20008400000 */
[----:B------:R-:W-:Y:S01]  /*52b0*/  LOP3.LUT R173, R192, R191, RZ, 0xfc, !PT ;  /* 0x000000bfc0ad7212 */ /* 0x000fe200078efcff */
[----:B------:R-:W-:Y:S01]  /*52c0*/  @P1 FMUL R212, R212, UR5 ;  /* 0x00000005d4d41c20 */ /* 0x000fe20008400000 */
[----:B------:R-:W-:-:S02]  /*52d0*/  F2FP.BF16.F32.PACK_AB R180, RZ, R206 ;  /* 0x000000ceffb4723e */ /* 0x000fc400000010ff */
[----:B------:R-:W-:Y:S01]  /*52e0*/  LOP3.LUT R181, R179, 0xffff, RZ, 0xc0, !PT ;  /* 0x0000ffffb3b57812 */ /* 0x000fe200078ec0ff */
[----:B------:R-:W-:Y:S01]  /*52f0*/  @P1 FMUL R216, R216, UR5 ;  /* 0x00000005d8d81c20 */ /* 0x000fe20008400000 */
[----:B------:R-:W-:Y:S02]  /*5300*/  F2FP.BF16.F32.PACK_AB R177, RZ, R177 ;  /* 0x000000b1ffb1723e */ /* 0x000fe400000010ff */
[----:B------:R-:W-:Y:S02]  /*5310*/  PRMT R168, R168, 0x5410, R169 ;  /* 0x00005410a8a87816 */ /* 0x000fe400000000a9 */
[----:B------:R-:W-:Y:S01]  /*5320*/  F2FP.BF16.F32.PACK_AB R192, RZ, R222 ;  /* 0x000000deffc0723e */ /* 0x000fe200000010ff */
[----:B------:R-:W-:Y:S01]  /*5330*/  @P1 FMUL R215, R215, UR5 ;  /* 0x00000005d7d71c20 */ /* 0x000fe20008400000 */
[----:B------:R-:W-:Y:S02]  /*5340*/  SHF.L.U64.HI R169, R169, 0x10, RZ ;  /* 0x00000010a9a97819 */ /* 0x000fe400000102ff */
[----:B------:R-:W-:-:S02]  /*5350*/  @P0 FMNMX R5, R5, |R227|, !PT ;  /* 0x400000e305050209 */ /* 0x000fc40007800000 */
[----:B------:R-:W-:Y:S01]  /*5360*/  LOP3.LUT R191, R190, 0xffff, RZ, 0xc0, !PT ;  /* 0x0000ffffbebf7812 */ /* 0x000fe200078ec0ff */
[----:B------:R-:W-:Y:S01]  /*5370*/  @P1 FMUL R219, R219, UR5 ;  /* 0x00000005dbdb1c20 */ /* 0x000fe20008400000 */
[----:B------:R-:W-:Y:S01]  /*5380*/  PRMT R170, R171, 0x5410, R170 ;  /* 0x00005410abaa7816 */ /* 0x000fe200000000aa */
[----:B------:R-:W-:Y:S01]  /*5390*/  @P1 FMUL R228, R228, UR5 ;  /* 0x00000005e4e41c20 */ /* 0x000fe20008400000 */
[----:B------:R-:W-:Y:S01]  /*53a0*/  LOP3.LUT R171, R188, R187, RZ, 0xfc, !PT ;  /* 0x000000bbbcab7212 */ /* 0x000fe200078efcff */
[----:B------:R-:W-:Y:S01]  /*53b0*/  @P1 FMUL R226, R226, UR5 ;  /* 0x00000005e2e21c20 */ /* 0x000fe20008400000 */
[----:B------:R-:W-:Y:S02]  /*53c0*/  PRMT R180, R180, 0x5410, R181 ;  /* 0x00005410b4b47816 */ /* 0x000fe400000000b5 */
[----:B----4-:R-:W-:Y:S01]  /*53d0*/  LOP3.LUT R220, R189, R220, RZ, 0xfc, !PT ;  /* 0x000000dcbddc7212 */ /* 0x010fe200078efcff */
[----:B------:R-:W-:Y:S01]  /*53e0*/  @P1 FMUL R199, R199, UR5 ;  /* 0x00000005c7c71c20 */ /* 0x000fe20008400000 */
[----:B------:R-:W-:Y:S01]  /*53f0*/  PRMT R166, R177, 0x5410, R166 ;  /* 0x00005410b1a67816 */ /* 0x000fe200000000a6 */
[----:B------:R-:W1:Y:S01]  /*5400*/  @!P3 LDC.64 R188, c[0x0][0x230] ;  /* 0x00008c00ffbcbb82 */ /* 0x000e620000000a00 */
[----:B------:R-:W-:Y:S01]  /*5410*/  SHF.L.U64.HI R181, R181, 0x10, RZ ;  /* 0x00000010b5b57819 */ /* 0x000fe200000102ff */
[----:B------:R-:W-:Y:S01]  /*5420*/  @P1 FMUL R214, R214, UR5 ;  /* 0x00000005d6d61c20 */ /* 0x000fe20008400000 */
[----:B------:R-:W-:Y:S01]  /*5430*/  LOP3.LUT R184, R169, R184, RZ, 0xfc, !PT ;  /* 0x000000b8a9b87212 */ /* 0x000fe200078efcff */
[----:B------:R-:W4:Y:S01]  /*5440*/  F2F.BF16.F32 R212, R212 ;  /* 0x000000d400d47304 */ /* 0x000f220000202000 */
[----:B------:R-:W-:-:S02]  /*5450*/  SHF.L.U32 R183, R183, 0x10, RZ ;  /* 0x00000010b7b77819 */ /* 0x000fc400000006ff */
[----:B------:R-:W-:Y:S02]  /*5460*/  F2FP.BF16.F32.PACK_AB R177, RZ, R193 ;  /* 0x000000c1ffb1723e */ /* 0x000fe400000010ff */
[----:B------:R-:W-:Y:S02]  /*5470*/  F2FP.BF16.F32.PACK_AB R210, RZ, R210 ;  /* 0x000000d2ffd2723e */ /* 0x000fe400000010ff */
[----:B------:R-:W-:Y:S02]  /*5480*/  @P0 FMNMX R5, R5, |R229|, !PT ;  /* 0x400000e505050209 */ /* 0x000fe40007800000 */
[----:B------:R-:W-:Y:S01]  /*5490*/  PRMT R190, R192, 0x5410, R191 ;  /* 0x00005410c0be7816 */ /* 0x000fe200000000bf */
[----:B------:R-:W-:Y:S01]  /*54a0*/  @P1 FMUL R203, R203, UR5 ;  /* 0x00000005cbcb1c20 */ /* 0x000fe20008400000 */
[----:B------:R-:W1:Y:S01]  /*54b0*/  LDC.64 R192, c[0x0][0x258] ;  /* 0x00009600ffc07b82 */ /* 0x000e620000000a00 */
[----:B------:R-:W4:Y:S01]  /*54c0*/  F2F.BF16.F32 R216, R216 ;  /* 0x000000d800d87304 */ /* 0x000f220000202000 */
[----:B------:R-:W-:Y:S01]  /*54d0*/  SHF.L.U64.HI R191, R191, 0x10, RZ ;  /* 0x00000010bfbf7819 */ /* 0x000fe200000102ff */
[----:B------:R-:W-:Y:S01]  /*54e0*/  @P1 FMUL R207, R207, UR5 ;  /* 0x00000005cfcf1c20 */ /* 0x000fe20008400000 */
[----:B--2---:R-:W-:-:S02]  /*54f0*/  LOP3.LUT R208, R181, R208, RZ, 0xfc, !PT ;  /* 0x000000d0b5d07212 */ /* 0x004fc400078efcff */
[----:B------:R-:W-:Y:S02]  /*5500*/  F2FP.BF16.F32.PACK_AB R226, RZ, R226 ;  /* 0x000000e2ffe2723e */ /* 0x000fe400000010ff */
[----:B------:R-:W-:Y:S01]  /*5510*/  LOP3.LUT R169, R184, R183, RZ, 0xfc, !PT ;  /* 0x000000b7b8a97212 */ /* 0x000fe200078efcff */
[----:B------:R-:W2:Y:S01]  /*5520*/  F2F.BF16.F32 R215, R215 ;  /* 0x000000d700d77304 */ /* 0x000ea20000202000 */
[----:B------:R-:W-:Y:S02]  /*5530*/  PRMT R181, R210, 0x7610, R181 ;  /* 0x00007610d2b57816 */ /* 0x000fe400000000b5 */
[----:B------:R-:W-:Y:S01]  /*5540*/  @P0 FMNMX R5, R5, |R230|, !PT ;  /* 0x400000e605050209 */ /* 0x000fe20007800000 */
[----:B------:R-:W-:Y:S01]  /*5550*/  @P1 FMUL R211, R211, UR5 ;  /* 0x00000005d3d31c20 */ /* 0x000fe20008400000 */
[----:B------:R-:W-:-:S03]  /*5560*/  F2FP.BF16.F32.PACK_AB R184, RZ, R214 ;  /* 0x000000d6ffb8723e */ /* 0x000fc600000010ff */
[----:B------:R-:W2:Y:S01]  /*5570*/  F2F.BF16.F32 R219, R219 ;  /* 0x000000db00db7304 */ /* 0x000ea20000202000 */
[----:B0-----:R-:W-:Y:S02]  /*5580*/  SHF.L.U32 R195, R195, 0x10, RZ ;  /* 0x00000010c3c37819 */ /* 0x001fe400000006ff */
[----:B---3--:R-:W-:Y:S02]  /*5590*/  LOP3.LUT R224, R191, R224, RZ, 0xfc, !PT ;  /* 0x000000e0bfe07212 */ /* 0x008fe400078efcff */
[----:B------:R-:W-:-:S03]  /*55a0*/  PRMT R191, R226, 0x7610, R191 ;  /* 0x00007610e2bf7816 */ /* 0x000fc600000000bf */
[----:B------:R-:W0:Y:S01]  /*55b0*/  F2F.BF16.F32 R228, R228 ;  /* 0x000000e400e47304 */ /* 0x000e220000202000 */
[----:B------:R-:W-:Y:S01]  /*55c0*/  LOP3.LUT R182, R181, 0xffff, RZ, 0xc0, !PT ;  /* 0x0000ffffb5b67812 */ /* 0x000fe200078ec0ff */
[----:B------:R-:W-:Y:S01]  /*55d0*/  @P1 FMUL R197, R197, UR5 ;  /* 0x00000005c5c51c20 */ /* 0x000fe20008400000 */
[----:B------:R-:W-:Y:S01]  /*55e0*/  @P0 FMNMX R5, R5, |R231|, !PT ;  /* 0x400000e705050209 */ /* 0x000fe20007800000 */
[----:B------:R-:W-:Y:S01]  /*55f0*/  @P1 FMUL R227, R227, UR5 ;  /* 0x00000005e3e31c20 */ /* 0x000fe20008400000 */
[----:B------:R-:W-:-:S03]  /*5600*/  LOP3.LUT R184, R184, 0xffff, RZ, 0xc0, !PT ;  /* 0x0000ffffb8b87812 */ /* 0x000fc600078ec0ff */
[----:B------:R-:W3:Y:S01]  /*5610*/  F2F.BF16.F32 R199, R199 ;  /* 0x000000c700c77304 */ /* 0x000ee20000202000 */
[----:B------:R-:W-:Y:S01]  /*5620*/  LOP3.LUT R175, R196, R195, RZ, 0xfc, !PT ;  /* 0x000000c3c4af7212 */ /* 0x000fe200078efcff */
[----:B------:R-:W-:Y:S01]  /*5630*/  @P1 FMUL R230, R230, UR5 ;  /* 0x00000005e6e61c20 */ /* 0x000fe20008400000 */
[----:B------:R-:W-:Y:S01]  /*5640*/  LOP3.LUT R195, R191, 0xffff, RZ, 0xc0, !PT ;  /* 0x0000ffffbfc37812 */ /* 0x000fe200078ec0ff */
[----:B------:R-:W-:-:S04]  /*5650*/  @P1 FMUL R229, R229, UR5 ;  /* 0x00000005e5e51c20 */ /* 0x000fc80008400000 */
[----:B------:R-:W1:Y:S01]  /*5660*/  F2F.BF16.F32 R203, R203 ;  /* 0x000000cb00cb7304 */ /* 0x000e620000202000 */
[----:B------:R-:W-:Y:S01]  /*5670*/  SHF.L.U64.HI R185, R182, 0x10, RZ ;  /* 0x00000010b6b97819 */ /* 0x000fe200000102ff */
[----:B------:R-:W-:Y:S01]  /*5680*/  @P1 FMUL R213, R213, UR5 ;  /* 0x00000005d5d51c20 */ /* 0x000fe20008400000 */
[----:B------:R-:W-:Y:S01]  /*5690*/  @P1 FMUL R223, R223, UR5 ;  /* 0x00000005dfdf1c20 */ /* 0x000fe20008400000 */
[----:B------:R-:W-:Y:S01]  /*56a0*/  @P1 FMUL R231, R231, UR5 ;  /* 0x00000005e7e71c20 */ /* 0x000fe20008400000 */
[----:B------:R-:W-:-:S03]  /*56b0*/  @P0 FMNMX R5, R5, |R0|, !PT ;  /* 0x4000000005050209 */ /* 0x000fc60007800000 */
[----:B------:R-:W1:Y:S01]  /*56c0*/  F2F.BF16.F32 R207, R207 ;  /* 0x000000cf00cf7304 */ /* 0x000e620000202000 */
[----:B------:R-:W-:Y:S01]  /*56d0*/  PRMT R174, R177, 0x5410, R174 ;  /* 0x00005410b1ae7816 */ /* 0x000fe200000000ae */
[----:B------:R-:W-:Y:S01]  /*56e0*/  @P1 FMUL R217, R217, UR5 ;  /* 0x00000005d9d91c20 */ /* 0x000fe20008400000 */
[----:B------:R-:W-:Y:S01]  /*56f0*/  SHF.L.U64.HI R187, R184, 0x10, RZ ;  /* 0x00000010b8bb7819 */ /* 0x000fe200000102ff */
[----:B------:R-:W-:Y:S01]  /*5700*/  @P1 FMUL R0, R0, UR5 ;  /* 0x0000000500001c20 */ /* 0x000fe20008400000 */
[----:B------:R-:W-:-:S03]  /*5710*/  F2FP.BF16.F32.PACK_AB R177, RZ, R197 ;  /* 0x000000c5ffb1723e */ /* 0x000fc600000010ff */
[----:B------:R-:W1:Y:S01]  /*5720*/  F2F.BF16.F32 R211, R211 ;  /* 0x000000d300d37304 */ /* 0x000e620000202000 */
[----:B------:R-:W-:Y:S02]  /*5730*/  SHF.L.U64.HI R197, R195, 0x10, RZ ;  /* 0x00000010c3c57819 */ /* 0x000fe400000102ff */
[----:B----4-:R-:W-:Y:S02]  /*5740*/  LOP3.LUT R212, R185, R212, RZ, 0xfc, !PT ;  /* 0x000000d4b9d47212 */ /* 0x010fe400078efcff */
[----:B------:R-:W-:Y:S02]  /*5750*/  F2FP.BF16.F32.PACK_AB R194, RZ, R230 ;  /* 0x000000e6ffc2723e */ /* 0x000fe400000010ff */
[----:B------:R-:W-:Y:S01]  /*5760*/  F2FP.BF16.F32.PACK_AB R229, RZ, R229 ;  /* 0x000000e5ffe5723e */ /* 0x000fe200000010ff */
[----:B------:R-:W4:Y:S01]  /*5770*/  F2F.BF16.F32 R227, R227 ;  /* 0x000000e300e37304 */ /* 0x000f220000202000 */
[----:B------:R-:W-:Y:S02]  /*5780*/  F2FP.BF16.F32.PACK_AB R185, RZ, R213 ;  /* 0x000000d5ffb9723e */ /* 0x000fe400000010ff */
[----:B------:R-:W-:-:S02]  /*5790*/  LOP3.LUT R216, R187, R216, RZ, 0xfc, !PT ;  /* 0x000000d8bbd87212 */ /* 0x000fc400078efcff */
[----:B--2---:R-:W-:Y:S02]  /*57a0*/  SHF.L.U32 R215, R215, 0x10, RZ ;  /* 0x00000010d7d77819 */ /* 0x004fe400000006ff */
[----:B------:R-:W-:Y:S01]  /*57b0*/  F2FP.BF16.F32.PACK_AB R187, RZ, R217 ;  /* 0x000000d9ffbb723e */ /* 0x000fe200000010ff */
[----:B------:R-:W2:Y:S01]  /*57c0*/  F2F.BF16.F32 R223, R223 ;  /* 0x000000df00df7304 */ /* 0x000ea20000202000 */
[----:B------:R-:W-:Y:S02]  /*57d0*/  SHF.L.U32 R219, R219, 0x10, RZ ;  /* 0x00000010dbdb7819 */ /* 0x000fe400000006ff */
[----:B0-----:R-:W-:Y:S01]  /*57e0*/  LOP3.LUT R228, R197, R228, RZ, 0xfc, !PT ;  /* 0x000000e4c5e47212 */ /* 0x001fe200078efcff */
[----:B------:R-:W-:Y:S01]  /*57f0*/  @P1 FMUL R209, R209, UR5 ;  /* 0x00000005d1d11c20 */ /* 0x000fe20008400000 */
[----:B------:R-:W-:-:S03]  /*5800*/  LOP3.LUT R196, R194, 0xffff, RZ, 0xc0, !PT ;  /* 0x0000ffffc2c47812 */ /* 0x000fc600078ec0ff */
[----:B------:R-:W0:Y:S01]  /*5810*/  F2F.BF16.F32 R231, R231 ;  /* 0x000000e700e77304 */ /* 0x000e220000202000 */
[----:B------:R-:W-:Y:S02]  /*5820*/  PRMT R197, R229, 0x7610, R197 ;  /* 0x00007610e5c57816 */ /* 0x000fe400000000c5 */
[----:B---3--:R-:W-:Y:S02]  /*5830*/  SHF.L.U32 R199, R199, 0x10, RZ ;  /* 0x00000010c7c77819 */ /* 0x008fe400000006ff */
[----:B------:R-:W-:-:S03]  /*5840*/  PRMT R184, R185, 0x5410, R184 ;  /* 0x00005410b9b87816 */ /* 0x000fc600000000b8 */
[----:B------:R-:W3:Y:S01]  /*5850*/  F2F.BF16.F32 R0, R0 ;  /* 0x0000000000007304 */ /* 0x000ee20000202000 */
[----:B------:R-:W-:Y:S01]  /*5860*/  LOP3.LUT R185, R216, R215, RZ, 0xfc, !PT ;  /* 0x000000d7d8b97212 */ /* 0x000fe200078efcff */
[----:B-1----:R-:W-:Y:S01]  /*5870*/  @!P3 IMAD.WIDE R216, R4, 0x4, R188 ;  /* 0x0000000404d8b825 */ /* 0x002fe200078e02bc */
[----:B------:R-:W-:Y:S02]  /*5880*/  PRMT R186, R187, 0x5410, R186 ;  /* 0x00005410bbba7816 */ /* 0x000fe400000000ba */
[----:B------:R-:W-:Y:S02]  /*5890*/  SHF.L.U32 R203, R203, 0x10, RZ ;  /* 0x00000010cbcb7819 */ /* 0x000fe400000006ff */
[----:B------:R-:W-:Y:S01]  /*58a0*/  LOP3.LUT R187, R220, R219, RZ, 0xfc, !PT ;  /* 0x000000dbdcbb7212 */ /* 0x000fe200078efcff */
[----:B------:R-:W-:Y:S01]  /*58b0*/  @P1 FMUL R225, R225, UR5 ;  /* 0x00000005e1e11c20 */ /* 0x000fe20008400000 */
[----:B------:R-:W-:Y:S02]  /*58c0*/  PRMT R176, R177, 0x5410, R176 ;  /* 0x00005410b1b07816 */ /* 0x000fe400000000b0 */
[----:B------:R-:W-:-:S02]  /*58d0*/  SHF.L.U64.HI R194, R196, 0x10, RZ ;  /* 0x00000010c4c27819 */ /* 0x000fc400000102ff */
[----:B------:R-:W-:Y:S02]  /*58e0*/  MOV R219, UR4 ;  /* 0x0000000400db7c02 */ /* 0x000fe40008000f00 */
[----:B------:R-:W-:Y:S01]  /*58f0*/  PRMT R188, R197, 0x5410, R196 ;  /* 0x00005410c5bc7816 */ /* 0x000fe200000000c4 */
[--C-:B------:R-:W-:Y:S01]  /*5900*/  IMAD.WIDE.U32 R196, R2, 0x8, R192.reuse ;  /* 0x0000000802c47825 */ /* 0x100fe200078e00c0 */
[----:B------:R-:W-:Y:S01]  /*5910*/  LOP3.LUT R177, R200, R199, RZ, 0xfc, !PT ;  /* 0x000000c7c8b17212 */ /* 0x000fe200078efcff */
[----:B------:R-:W-:Y:S01]  /*5920*/  ULDC UR4, c[0x0][0x210] ;  /* 0x0000840000047ab9 */ /* 0x000fe20000000800 */
[----:B------:R-:W-:Y:S01]  /*5930*/  SHF.L.U32 R207, R207, 0x10, RZ ;  /* 0x00000010cfcf7819 */ /* 0x000fe200000006ff */
[--C-:B------:R-:W-:Y:S01]  /*5940*/  IMAD.WIDE.U32 R198, R241, 0x8, R192.reuse ;  /* 0x00000008f1c67825 */ /* 0x100fe200078e00c0 */
[----:B------:R-:W-:Y:S02]  /*5950*/  F2FP.BF16.F32.PACK_AB R183, RZ, R209 ;  /* 0x000000d1ffb7723e */ /* 0x000fe400000010ff */
[----:B------:R-:W-:Y:S01]  /*5960*/  LOP3.LUT R179, R204, R203, RZ, 0xfc, !PT ;  /* 0x000000cbccb37212 */ /* 0x000fe200078efcff */
[--C-:B------:R-:W-:Y:S01]  /*5970*/  IMAD.WIDE.U32 R200, R240, 0x8, R192.reuse ;  /* 0x00000008f0c87825 */ /* 0x100fe200078e00c0 */
[----:B------:R-:W-:Y:S01]  /*5980*/  SHF.L.U32 R211, R211, 0x10, RZ ;  /* 0x00000010d3d37819 */ /* 0x000fe200000006ff */
[----:B------:R1:W-:Y:S01]  /*5990*/  @!P3 STG.E desc[UR8][R216.64], R219 ;  /* 0x000000dbd800b986 */ /* 0x0003e2000c101908 */
[----:B------:R-:W-:Y:S01]  /*59a0*/  LOP3.LUT R181, R208, R207, RZ, 0xfc, !PT ;  /* 0x000000cfd0b57212 */ /* 0x000fe200078efcff */
[----:B------:R-:W-:Y:S01]  /*59b0*/  IMAD.WIDE.U32 R202, R239, 0x8, R192 ;  /* 0x00000008efca7825 */ /* 0x000fe200078e00c0 */
[----:B------:R-:W-:Y:S01]  /*59c0*/  PRMT R182, R183, 0x5410, R182 ;  /* 0x00005410b7b67816 */ /* 0x000fe200000000b6 */
[----:B------:R1:W-:Y:S01]  /*59d0*/  STG.E.64 desc[UR8][R196.64], R6 ;  /* 0x00000006c4007986 */ /* 0x0003e2000c101b08 */
[----:B------:R-:W-:Y:S01]  /*59e0*/  F2FP.BF16.F32.PACK_AB R225, RZ, R225 ;  /* 0x000000e1ffe1723e */ /* 0x000fe200000010ff */
[--C-:B------:R-:W-:Y:S01]  /*59f0*/  IMAD.WIDE.U32 R204, R238, 0x8, R192.reuse ;  /* 0x00000008eecc7825 */ /* 0x100fe200078e00c0 */
[----:B------:R-:W-:Y:S01]  /*5a00*/  LOP3.LUT R183, R212, R211, RZ, 0xfc, !PT ;  /* 0x000000d3d4b77212 */ /* 0x000fe200078efcff */
[----:B------:R1:W-:Y:S01]  /*5a10*/  STG.E.64 desc[UR8][R198.64], R156 ;  /* 0x0000009cc6007986 */ /* 0x0003e2000c101b08 */
[----:B----4-:R-:W-:Y:S01]  /*5a20*/  SHF.L.U32 R227, R227, 0x10, RZ ;  /* 0x00000010e3e37819 */ /* 0x010fe200000006ff */
[--C-:B------:R-:W-:Y:S01]  /*5a30*/  IMAD.WIDE.U32 R206, R237, 0x8, R192.reuse ;  /* 0x00000008edce7825 */ /* 0x100fe200078e00c0 */
[----:B--2---:R-:W-:Y:S01]  /*5a40*/  SHF.L.U32 R223, R223, 0x10, RZ ;  /* 0x00000010dfdf7819 */ /* 0x004fe200000006ff */
[----:B------:R2:W-:Y:S02]  /*5a50*/  STG.E.64 desc[UR8][R200.64], R158 ;  /* 0x0000009ec8007986 */ /* 0x0005e4000c101b08 */
[--C-:B------:R-:W-:Y:S01]  /*5a60*/  IMAD.WIDE.U32 R208, R236, 0x8, R192.reuse ;  /* 0x00000008ecd07825 */ /* 0x100fe200078e00c0 */
[----:B0-----:R-:W-:Y:S01]  /*5a70*/  LOP3.LUT R231, R194, R231, RZ, 0xfc, !PT ;  /* 0x000000e7c2e77212 */ /* 0x001fe200078efcff */
[----:B------:R2:W-:Y:S02]  /*5a80*/  STG.E.64 desc[UR8][R202.64], R160 ;  /* 0x000000a0ca007986 */ /* 0x0005e4000c101b08 */
[----:B------:R-:W-:Y:S01]  /*5a90*/  IMAD.WIDE.U32 R210, R235, 0x8, R192 ;  /* 0x00000008ebd27825 */ /* 0x000fe200078e00c0 */
[----:B------:R-:W-:Y:S01]  /*5aa0*/  PRMT R194, R225, 0x5410, R195 ;  /* 0x00005410e1c27816 */ /* 0x000fe200000000c3 */
[----:B------:R2:W-:Y:S01]  /*5ab0*/  STG.E.64 desc[UR8][R204.64], R162 ;  /* 0x000000a2cc007986 */ /* 0x0005e2000c101b08 */
[----:B---3--:R-:W-:Y:S01]  /*5ac0*/  SHF.L.U32 R0, R0, 0x10, RZ ;  /* 0x0000001000007819 */ /* 0x008fe200000006ff */
[--C-:B------:R-:W-:Y:S01]  /*5ad0*/  IMAD.WIDE.U32 R212, R234, 0x8, R192.reuse ;  /* 0x00000008ead47825 */ /* 0x100fe200078e00c0 */
[----:B------:R-:W-:Y:S01]  /*5ae0*/  LOP3.LUT R195, R228, R227, RZ, 0xfc, !PT ;  /* 0x000000e3e4c37212 */ /* 0x000fe200078efcff */
[----:B------:R2:W-:Y:S01]  /*5af0*/  STG.E.64 desc[UR8][R206.64], R164 ;  /* 0x000000a4ce007986 */ /* 0x0005e2000c101b08 */
[C---:B------:R-:W-:Y:S01]  /*5b00*/  IADD3 R229, R232.reuse, 0x1e00, RZ ;  /* 0x00001e00e8e57810 */ /* 0x040fe20007ffe0ff */
[--C-:B------:R-:W-:Y:S01]  /*5b10*/  IMAD.WIDE.U32 R214, R233, 0x8, R192.reuse ;  /* 0x00000008e9d67825 */ /* 0x100fe200078e00c0 */
[----:B------:R-:W-:Y:S01]  /*5b20*/  IADD3 R227, R232, 0x2000, RZ ;  /* 0x00002000e8e37810 */ /* 0x000fe20007ffe0ff */
[----:B------:R2:W-:Y:S02]  /*5b30*/  STG.E.64 desc[UR8][R208.64], R166 ;  /* 0x000000a6d0007986 */ /* 0x0005e4000c101b08 */
[--C-:B-1----:R-:W-:Y:S01]  /*5b40*/  IMAD.WIDE.U32 R216, R251, 0x8, R192.reuse ;  /* 0x00000008fbd87825 */ /* 0x102fe200078e00c0 */
[----:B------:R-:W-:Y:S01]  /*5b50*/  LOP3.LUT R191, R224, R223, RZ, 0xfc, !PT ;  /* 0x000000dfe0bf7212 */ /* 0x000fe200078efcff */
[----:B------:R2:W-:Y:S01]  /*5b60*/  STG.E.64 desc[UR8][R210.64], R168 ;  /* 0x000000a8d2007986 */ /* 0x0005e2000c101b08 */
[----:B------:R-:W-:Y:S01]  /*5b70*/  IADD3 R225, R232, 0x2200, RZ ;  /* 0x00002200e8e17810 */ /* 0x000fe20007ffe0ff */
[--C-:B------:R-:W-:Y:S01]  /*5b80*/  IMAD.WIDE.U32 R250, R250, 0x8, R192.reuse ;  /* 0x00000008fafa7825 */ /* 0x100fe200078e00c0 */
[----:B------:R-:W-:Y:S01]  /*5b90*/  LOP3.LUT R189, R231, R0, RZ, 0xfc, !PT ;  /* 0x00000000e7bd7212 */ /* 0x000fe200078efcff */
[----:B------:R2:W-:Y:S01]  /*5ba0*/  STG.E.64 desc[UR8][R212.64], R170 ;  /* 0x000000aad4007986 */ /* 0x0005e2000c101b08 */
[C---:B------:R-:W-:Y:S01]  /*5bb0*/  IADD3 R223, R232.reuse, 0x2400, RZ ;  /* 0x00002400e8df7810 */ /* 0x040fe20007ffe0ff */
[--C-:B------:R-:W-:Y:S01]  /*5bc0*/  IMAD.WIDE.U32 R218, R249, 0x8, R192.reuse ;  /* 0x00000008f9da7825 */ /* 0x100fe200078e00c0 */
[----:B------:R-:W-:Y:S01]  /*5bd0*/  IADD3 R231, R232, 0x2600, RZ ;  /* 0x00002600e8e77810 */ /* 0x000fe20007ffe0ff */
        /* <DEDUP_REMOVED lines=14> */
[----:B------:R2:W-:Y:S01]  /*5cc0*/  STG.E.64 desc[UR8][R226.64], R186 ;  /* 0x000000bae2007986 */ /* 0x0005e2000c101b08 */
[----:B------:R-:W-:Y:S01]  /*5cd0*/  IADD3 R4, R4, UR4, RZ ;  /* 0x0000000404047c10 */ /* 0x000fe2000fffe0ff */
[----:B------:R-:W-:Y:S02]  /*5ce0*/  ULDC UR4, c[0x0][0x218] ;  /* 0x0000860000047ab9 */ /* 0x000fe40000000800 */
[----:B------:R2:W-:Y:S04]  /*5cf0*/  STG.E.64 desc[UR8][R224.64], R190 ;  /* 0x000000bee0007986 */ /* 0x0005e8000c101b08 */
[----:B------:R2:W-:Y:S04]  /*5d00*/  STG.E.64 desc[UR8][R222.64], R194 ;  /* 0x000000c2de007986 */ /* 0x0005e8000c101b08 */
[----:B------:R2:W-:Y:S01]  /*5d10*/  STG.E.64 desc[UR8][R192.64], R188 ;  /* 0x000000bcc0007986 */ /* 0x0005e2000c101b08 */
[----:B------:R-:W-:-:S02]  /*5d20*/  ISETP.GE.AND P0, PT, R4, UR4, PT ;  /* 0x0000000404007c0c */ /* 0x000fc4000bf06270 */
[----:B------:R-:W-:Y:S02]  /*5d30*/  LOP3.LUT P2, RZ, R246, 0xff, RZ, 0xc0, !PT ;  /* 0x000000fff6ff7812 */ /* 0x000fe4000784c0ff */
[----:B------:R-:W-:Y:S02]  /*5d40*/  IADD3 R3, R3, 0x1, RZ ;  /* 0x0000000103037810 */ /* 0x000fe40007ffe0ff */
[----:B------:R-:W-:Y:S02]  /*5d50*/  SEL R246, RZ, 0x1, P2 ;  /* 0x00000001fff67807 */ /* 0x000fe40001000000 */
[----:B------:R-:W-:-:S05]  /*5d60*/  LOP3.LUT R3, R3, 0x3, RZ, 0xc0, !PT ;  /* 0x0000000303037812 */ /* 0x000fca00078ec0ff */
[----:B--2---:R-:W-:Y:S05]  /*5d70*/  @!P0 BRA `(.L_x_5940) ;  /* 0xffffffa400d48947 */ /* 0x004fea000383ffff */
.L_x_5924:
        /* <DEDUP_REMOVED lines=15> */
.L_x_5965:
[----:B------:R-:W2:Y:S01]  /*5e70*/  S2R R0, SR_TID.X ;  /* 0x0000000000007919 */ /* 0x000ea20000002100 */
[----:B01----:R-:W-:Y:S01]  /*5e80*/  FMNMX R9, R9, R4, !PT ;  /* 0x0000000409097209 */ /* 0x003fe20007800000 */
[----:B------:R-:W-:Y:S05]  /*5e90*/  WARPSYNC.ALL ;  /* 0x0000000000007948 */ /* 0x000fea0003800000 */
[----:B------:R-:W0:Y:S01]  /*5ea0*/  S2R R10, SR_TID.X ;  /* 0x00000000000a7919 */ /* 0x000e220000002100 */
[----:B------:R-:W-:Y:S01]  /*5eb0*/  BSSY B0, `(.L_x_5943) ;  /* 0x000001c000007945 */ /* 0x000fe20003800000 */
[----:B------:R-:W-:Y:S01]  /*5ec0*/  HFMA2.MMA R5, -RZ, RZ, 0, 0 ;  /* 0x00000000ff057435 */ /* 0x000fe200000001ff */
[----:B--2---:R-:W-:-:S04]  /*5ed0*/  LOP3.LUT R0, R0, 0x1f, RZ, 0xc0, !PT ;  /* 0x0000001f00007812 */ /* 0x004fc800078ec0ff */
[----:B------:R-:W-:-:S13]  /*5ee0*/  ISETP.NE.AND P0, PT, R0, RZ, PT ;  /* 0x000000ff0000720c */ /* 0x000fda0003f05270 */
[----:B------:R-:W1:Y:S01]  /*5ef0*/  @!P0 S2R R2, SR_CgaCtaId ;  /* 0x0000000000028919 */ /* 0x000e620000008800 */
[----:B------:R-:W-:Y:S02]  /*5f00*/  @!P0 MOV R3, 0x400 ;  /* 0x0000040000038802 */ /* 0x000fe40000000f00 */
[----:B0-----:R-:W-:-:S04]  /*5f10*/  @!P0 SHF.R.U32.HI R0, RZ, 0x3, R10 ;  /* 0x00000003ff008819 */ /* 0x001fc8000001160a */
[----:B------:R-:W-:Y:S02]  /*5f20*/  @!P0 LOP3.LUT R0, R0, 0x1ffffffc, RZ, 0xc0, !PT ;  /* 0x1ffffffc00008812 */ /* 0x000fe400078ec0ff */
[----:B-1----:R-:W-:Y:S02]  /*5f30*/  @!P0 LEA R3, R2, R3, 0x18 ;  /* 0x0000000302038211 */ /* 0x002fe400078ec0ff */
        /* <DEDUP_REMOVED lines=18> */
.L_x_5968:
[----:B-1----:R-:W-:-:S07]  /*6060*/  FMNMX R5, R3, R2, !PT ;  /* 0x0000000203057209 */ /* 0x002fce0007800000 */
.L_x_5944:
[----:B------:R-:W-:Y:S05]  /*6070*/  BSYNC B0 ;  /* 0x0000000000007941 */ /* 0x000fea0003800000 */
.L_x_5943:
[----:B------:R-:W-:Y:S01]  /*6080*/  ISETP.NE.AND P0, PT, R10, RZ, PT ;  /* 0x000000ff0a00720c */ /* 0x000fe20003f05270 */
[----:B------:R-:W-:-:S12]  /*6090*/  BSSY B0, `(.L_x_5941) ;  /* 0x0000004000007945 */ /* 0x000fd80003800000 */
[----:B------:R-:W-:Y:S05]  /*60a0*/  @P0 BRA `(.L_x_5946) ;  /* 0x0000000000080947 */ /* 0x000fea0003800000 */
[----:B0-----:R-:W0:Y:S02]  /*60b0*/  LDC.64 R2, c[0x0][0x288] ;  /* 0x0000a200ff027b82 */ /* 0x001e240000000a00 */
[----:B0-----:R1:W-:Y:S02]  /*60c0*/  REDG.E.MAX.S32.STRONG.GPU desc[UR8][R2.64], R5 ;  /* 0x000000050200798e */ /* 0x0013e4000d10e388 */
.L_x_5946:
[----:B------:R-:W-:Y:S05]  /*60d0*/  BSYNC B0 ;  /* 0x0000000000007941 */ /* 0x000fea0003800000 */
.L_x_5941:
[----:B------:R-:W-:Y:S05]  /*60e0*/  @!P1 EXIT ;  /* 0x000000000000994d */ /* 0x000fea0003800000 */
[----:B------:R-:W2:Y:S01]  /*60f0*/  S2R R0, SR_TID.X ;  /* 0x0000000000007919 */ /* 0x000ea20000002100 */
        /* <DEDUP_REMOVED lines=12> */
[----:B01----:R-:W-:Y:S05]  /*61c0*/  CALL.REL.NOINC `($__internal_50_$__cuda_sm20_rcp_rn_f32_slowpath) ;  /* 0x0000001000c07944 */ /* 0x003fea0003c00000 */
[----:B------:R-:W-:Y:S05]  /*61d0*/  BRA `(.L_x_5948) ;  /* 0x0000000000147947 */ /* 0x000fea0003800000 */
.L_x_5947:
[----:B------:R-:W2:Y:S01]  /*61e0*/  MUFU.RCP R0, UR5 ;  /* 0x0000000500007d08 */ /* 0x000ea20008001000 */
[----:B01----:R-:W-:-:S05]  /*61f0*/  MOV R3, UR5 ;  /* 0x0000000500037c02 */ /* 0x003fca0008000f00 */
[----:B--2---:R-:W-:-:S04]  /*6200*/  FFMA R2, R0, R3, -1 ;  /* 0xbf80000000027423 */ /* 0x004fc80000000003 */
[----:B------:R-:W-:-:S04]  /*6210*/  FADD.FTZ R3, -R2, -RZ ;  /* 0x800000ff02037221 */ /* 0x000fc80000010100 */
[----:B------:R-:W-:-:S07]  /*6220*/  FFMA R0, R0, R3, R0 ;  /* 0x0000000300007223 */ /* 0x000fce0000000000 */
.L_x_5948:
[----:B------:R-:W0:Y:S02]  /*6230*/  LDC.64 R2, c[0x0][0x280] ;  /* 0x0000a000ff027b82 */ /* 0x000e240000000a00 */
[----:B0-----:R-:W-:Y:S01]  /*6240*/  STG.E desc[UR8][R2.64], R0 ;  /* 0x0000000002007986 */ /* 0x001fe2000c101908 */
[----:B------:R-:W-:Y:S05]  /*6250*/  EXIT ;  /* 0x000000000000794d */ /* 0x000fea0003800000 */
.L_x_5925:
[----:B------:R-:W-:Y:S01]  /*6260*/  HFMA2.MMA R237, -RZ, RZ, 0, 5.9604644775390625e-08 ;  /* 0x00000001ffed7435 */ /* 0x000fe200000001ff */
[----:B------:R-:W-:Y:S02]  /*6270*/  MOV R240, R6 ;  /* 0x0000000600f07202 */ /* 0x000fe40000000f00 */
[----:B------:R-:W-:Y:S02]  /*6280*/  MOV R236, 0x1f ;  /* 0x0000001f00ec7802 */ /* 0x000fe40000000f00 */
[----:B------:R-:W-:-:S07]  /*6290*/  MOV R7, 0xffffffff ;  /* 0xffffffff00077802 */ /* 0x000fce0000000f00 */
[----:B-----5:R-:W-:Y:S05]  /*62a0*/  WARPSYNC.COLLECTIVE R7, `(.L_x_5949) ;  /* 0x0000000007087348 */ /* 0x020fea0003c00000 */
[----:B------:R0:W1:Y:S02]  /*62b0*/  SHFL.BFLY P0, R239, R240, R237, R236 ;  /* 0x0c0000edf0ef7389 */ /* 0x00006400000000ec */
[----:B01---5:R-:W-:Y:S01]  /*62c0*/  ENDCOLLECTIVE ;  /* 0x000000000000791b */ /* 0x023fe20003800000 */
.L_x_5949:
        /* <DEDUP_REMOVED lines=8> */
.L_x_5950:
        /* <DEDUP_REMOVED lines=8> */
.L_x_5951:
        /* <DEDUP_REMOVED lines=8> */
.L_x_5952:
        /* <DEDUP_REMOVED lines=8> */
.L_x_5953:
[----:B------:R-:W-:Y:S01]  /*64d0*/  HFMA2.MMA R237, -RZ, RZ, 0, 5.9604644775390625e-08 ;  /* 0x00000001ffed7435 */ /* 0x000fe200000001ff */
[----:B------:R-:W-:-:S05]  /*64e0*/  MOV R7, R239 ;  /* 0x000000ef00077202 */ /* 0x000fca0000000f00 */
[----:B------:R-:W-:-:S04]  /*64f0*/  FADD R6, R6, R7 ;  /* 0x0000000706067221 */ /* 0x000fc80000000000 */
[----:B------:R-:W-:-:S04]  /*6500*/  FMUL R6, R6, 0.00039062500582076609135 ;  /* 0x39cccccd06067820 */ /* 0x000fc80000400000 */
        /* <DEDUP_REMOVED lines=166> */
.L_x_5954:
        /* <DEDUP_REMOVED lines=8> */
.L_x_5955:
        /* <DEDUP_REMOVED lines=8> */
.L_x_5956:
        /* <DEDUP_REMOVED lines=8> */
.L_x_5957:
        /* <DEDUP_REMOVED lines=8> */
.L_x_5958:
[----:B------:R-:W-:Y:S01]  /*7170*/  MOV R7, R239 ;  /* 0x000000ef00077202 */ /* 0x000fe20000000f00 */
[----:B------:R-:W-:Y:S06]  /*7180*/  BRA `(.L_x_5959) ;  /* 0xffffffa800347947 */ /* 0x000fec000383ffff */
.L_x_5942:
[----:B------:R-:W-:Y:S01]  /*7190*/  HFMA2.MMA R8, -RZ, RZ, 0, 9.5367431640625e-07 ;  /* 0x00000010ff087435 */ /* 0x000fe200000001ff */
[----:B------:R-:W-:Y:S02]  /*71a0*/  MOV R6, R5 ;  /* 0x0000000500067202 */ /* 0x000fe40000000f00 */
[----:B------:R-:W-:Y:S02]  /*71b0*/  MOV R11, 0x1f ;  /* 0x0000001f000b7802 */ /* 0x000fe40000000f00 */
[----:B------:R-:W-:-:S07]  /*71c0*/  MOV R7, 0xffffffff ;  /* 0xffffffff00077802 */ /* 0x000fce0000000f00 */
[----:B------:R-:W-:Y:S05]  /*71d0*/  WARPSYNC.COLLECTIVE R7, `(.L_x_5960) ;  /* 0x0000000007087348 */ /* 0x000fea0003c00000 */
[----:B------:R0:W1:Y:S02]  /*71e0*/  SHFL.DOWN P0, R4, R6, R8, R11 ;  /* 0x0800000806047389 */ /* 0x000064000000000b */
[----:B01----:R-:W-:Y:S01]  /*71f0*/  ENDCOLLECTIVE ;  /* 0x000000000000791b */ /* 0x003fe20003800000 */
.L_x_5960:
[----:B------:R-:W-:Y:S01]  /*7200*/  HFMA2.MMA R8, -RZ, RZ, 0, 4.76837158203125e-07 ;  /* 0x00000008ff087435 */ /* 0x000fe200000001ff */
[----:B------:R-:W-:-:S04]  /*7210*/  MOV R0, R4 ;  /* 0x0000000400007202 */ /* 0x000fc80000000f00 */
[----:B------:R-:W-:-:S04]  /*7220*/  FMNMX R0, R0, R5, !PT ;  /* 0x0000000500007209 */ /* 0x000fc80007800000 */
[----:B------:R-:W-:-:S07]  /*7230*/  MOV R6, R0 ;  /* 0x0000000000067202 */ /* 0x000fce0000000f00 */
[----:B------:R-:W-:Y:S05]  /*7240*/  WARPSYNC.COLLECTIVE R7, `(.L_x_5961) ;  /* 0x0000000007087348 */ /* 0x000fea0003c00000 */
[----:B------:R0:W1:Y:S02]  /*7250*/  SHFL.DOWN P0, R4, R6, R8, R11 ;  /* 0x0800000806047389 */ /* 0x000064000000000b */
[----:B01----:R-:W-:Y:S01]  /*7260*/  ENDCOLLECTIVE ;  /* 0x000000000000791b */ /* 0x003fe20003800000 */
.L_x_5961:
[----:B------:R-:W-:Y:S01]  /*7270*/  HFMA2.MMA R8, -RZ, RZ, 0, 2.384185791015625e-07 ;  /* 0x00000004ff087435 */ /* 0x000fe200000001ff */
[----:B------:R-:W-:-:S04]  /*7280*/  MOV R3, R4 ;  /* 0x0000000400037202 */ /* 0x000fc80000000f00 */
[----:B------:R-:W-:-:S04]  /*7290*/  FMNMX R3, R0, R3, !PT ;  /* 0x0000000300037209 */ /* 0x000fc80007800000 */
[----:B------:R-:W-:-:S07]  /*72a0*/  MOV R6, R3 ;  /* 0x0000000300067202 */ /* 0x000fce0000000f00 */
[----:B------:R-:W-:Y:S05]  /*72b0*/  WARPSYNC.COLLECTIVE R7, `(.L_x_5962) ;  /* 0x0000000007087348 */ /* 0x000fea0003c00000 */
[----:B------:R0:W1:Y:S02]  /*72c0*/  SHFL.DOWN P0, R4, R6, R8, R11 ;  /* 0x0800000806047389 */ /* 0x000064000000000b */
[----:B01----:R-:W-:Y:S01]  /*72d0*/  ENDCOLLECTIVE ;  /* 0x000000000000791b */ /* 0x003fe20003800000 */
.L_x_5962:
[----:B------:R-:W-:Y:S01]  /*72e0*/  HFMA2.MMA R8, -RZ, RZ, 0, 1.1920928955078125e-07 ;  /* 0x00000002ff087435 */ /* 0x000fe200000001ff */
[----:B------:R-:W-:-:S04]  /*72f0*/  MOV R2, R4 ;  /* 0x0000000400027202 */ /* 0x000fc80000000f00 */
[----:B------:R-:W-:-:S04]  /*7300*/  FMNMX R2, R3, R2, !PT ;  /* 0x0000000203027209 */ /* 0x000fc80007800000 */
[----:B------:R-:W-:-:S07]  /*7310*/  MOV R6, R2 ;  /* 0x0000000200067202 */ /* 0x000fce0000000f00 */
[----:B------:R-:W-:Y:S05]  /*7320*/  WARPSYNC.COLLECTIVE R7, `(.L_x_5963) ;  /* 0x0000000007087348 */ /* 0x000fea0003c00000 */
[----:B------:R0:W1:Y:S02]  /*7330*/  SHFL.DOWN P0, R4, R6, R8, R11 ;  /* 0x0800000806047389 */ /* 0x000064000000000b */
[----:B01----:R-:W-:Y:S01]  /*7340*/  ENDCOLLECTIVE ;  /* 0x000000000000791b */ /* 0x003fe20003800000 */
.L_x_5963:
[----:B------:R-:W-:Y:S01]  /*7350*/  HFMA2.MMA R8, -RZ, RZ, 0, 5.9604644775390625e-08 ;  /* 0x00000001ff087435 */ /* 0x000fe200000001ff */
[----:B------:R-:W-:-:S04]  /*7360*/  MOV R9, R4 ;  /* 0x0000000400097202 */ /* 0x000fc80000000f00 */
[----:B------:R-:W-:-:S04]  /*7370*/  FMNMX R9, R2, R9, !PT ;  /* 0x0000000902097209 */ /* 0x000fc80007800000 */
[----:B------:R-:W-:-:S07]  /*7380*/  MOV R6, R9 ;  /* 0x0000000900067202 */ /* 0x000fce0000000f00 */
[----:B------:R-:W-:Y:S05]  /*7390*/  WARPSYNC.COLLECTIVE R7, `(.L_x_5964) ;  /* 0x0000000007087348 */ /* 0x000fea0003c00000 */
[----:B------:R0:W1:Y:S02]  /*73a0*/  SHFL.DOWN P0, R4, R6, R8, R11 ;  /* 0x0800000806047389 */ /* 0x000064000000000b */
[----:B01----:R-:W-:Y:S01]  /*73b0*/  ENDCOLLECTIVE ;  /* 0x000000000000791b */ /* 0x003fe20003800000 */
.L_x_5964:
[----:B------:R-:W-:Y:S05]  /*73c0*/  BRA `(.L_x_5965) ;  /* 0xffffffe800a87947 */ /* 0x000fea000383ffff */
.L_x_5945:
[----:B------:R-:W-:Y:S01]  /*73d0*/  HFMA2.MMA R8, -RZ, RZ, 0, 1.1920928955078125e-07 ;  /* 0x00000002ff087435 */ /* 0x000fe200000001ff */
[----:B-1----:R-:W-:Y:S02]  /*73e0*/  MOV R6, R0 ;  /* 0x0000000000067202 */ /* 0x002fe40000000f00 */
[----:B------:R-:W-:Y:S02]  /*73f0*/  MOV R11, 0x1f ;  /* 0x0000001f000b7802 */ /* 0x000fe40000000f00 */
[----:B------:R-:W-:-:S07]  /*7400*/  MOV R7, 0xffffffff ;  /* 0xffffffff00077802 */ /* 0x000fce0000000f00 */
[----:B0-----:R-:W-:Y:S05]  /*7410*/  WARPSYNC.COLLECTIVE R7, `(.L_x_5966) ;  /* 0x0000000007087348 */ /* 0x001fea0003c00000 */
[----:B------:R1:W2:Y:S02]  /*7420*/  SHFL.DOWN P0, R4, R6, R8, R11 ;  /* 0x0800000806047389 */ /* 0x0002a4000000000b */
[----:B012---:R-:W-:Y:S01]  /*7430*/  ENDCOLLECTIVE ;  /* 0x000000000000791b */ /* 0x007fe20003800000 */
.L_x_5966:
[----:B------:R-:W-:Y:S01]  /*7440*/  HFMA2.MMA R8, -RZ, RZ, 0, 5.9604644775390625e-08 ;  /* 0x00000001ff087435 */ /* 0x000fe200000001ff */
[----:B------:R-:W-:-:S04]  /*7450*/  MOV R3, R4 ;  /* 0x0000000400037202 */ /* 0x000fc80000000f00 */
[----:B------:R-:W-:-:S04]  /*7460*/  FMNMX R3, R3, R0, !PT ;  /* 0x0000000003037209 */ /* 0x000fc80007800000 */
[----:B------:R-:W-:-:S07]  /*7470*/  MOV R6, R3 ;  /* 0x0000000300067202 */ /* 0x000fce0000000f00 */
[----:B------:R-:W-:Y:S05]  /*7480*/  WARPSYNC.COLLECTIVE R7, `(.L_x_5967) ;  /* 0x0000000007087348 */ /* 0x000fea0003c00000 */
[----:B------:R0:W1:Y:S02]  /*7490*/  SHFL.DOWN P0, R4, R6, R8, R11 ;  /* 0x0800000806047389 */ /* 0x000064000000000b */
[----:B01----:R-:W-:Y:S01]  /*74a0*/  ENDCOLLECTIVE ;  /* 0x000000000000791b */ /* 0x003fe20003800000 */
.L_x_5967:
[----:B------:R-:W-:Y:S01]  /*74b0*/  MOV R2, R4 ;  /* 0x0000000400027202 */ /* 0x000fe20000000f00 */
[----:B------:R-:W-:Y:S06]  /*74c0*/  BRA `(.L_x_5968) ;  /* 0xffffffe800e47947 */ /* 0x000fec000383ffff */
        .weak           $__internal_50_$__cuda_sm20_rcp_rn_f32_slowpath
        .type           $__internal_50_$__cuda_sm20_rcp_rn_f32_slowpath,@function
        .size           $__internal_50_$__cuda_sm20_rcp_rn_f32_slowpath,(.L_x_14386 - $__internal_50_$__cuda_sm20_rcp_rn_f32_slowpath)
$__internal_50_$__cuda_sm20_rcp_rn_f32_slowpath:
        /* <DEDUP_REMOVED lines=15> */
.L_x_5970:
        /* <DEDUP_REMOVED lines=13> */
[----:B------:R-:W-:-:S03]  /*7690*/  HFMA2.MMA R243, -RZ, RZ, 0, 1.78813934326171875e-07 ;  /* 0x00000003fff37435 */ /* 0x000fc600000001ff */
[----:B------:R-:W-:-:S04]  /*76a0*/  LOP3.LUT R242, R242, 0x800000, RZ, 0xfc, !PT ;  /* 0x00800000f2f27812 */ /* 0x000fc800078efcff */
[----:B------:R-:W-:-:S03]  /*76b0*/  SHF.R.U32.HI R236, RZ, R236, R242 ;  /* 0x000000ecffec7219 */ /* 0x000fc600000116f2 */
[----:B------:R-:W-:-:S04]  /*76c0*/  SHF.L.U32 R243, R243, R245, RZ ;  /* 0x000000f5f3f37219 */ /* 0x000fc800000006ff */
[----:B------:R-:W-:Y:S02]  /*76d0*/  LOP3.LUT R252, R243, R242, RZ, 0xc0, !PT ;  /* 0x000000f2f3fc7212 */ /* 0x000fe400078ec0ff */
[----:B------:R-:W-:-:S04]  /*76e0*/  SEL R243, RZ, 0xffffffff, !P0 ;  /* 0xfffffffffff37807 */ /* 0x000fc80004000000 */
[----:B------:R-:W-:Y:S02]  /*76f0*/  IADD3 R244, -R243, RZ, RZ ;  /* 0x000000fff3f47210 */ /* 0x000fe40007ffe1ff */
        /* <DEDUP_REMOVED lines=13> */
.L_x_5972:
[----:B------:R-:W0:Y:S02]  /*77d0*/  MUFU.RCP R0, R0 ;  /* 0x0000000000007308 */ /* 0x000e240000001000 */
.L_x_5971:
[----:B------:R-:W-:Y:S05]  /*77e0*/  BSYNC B1 ;  /* 0x0000000000017941 */ /* 0x000fea0003800000 */
.L_x_5969:
[----:B------:R-:W-:Y:S01]  /*77f0*/  HFMA2.MMA R243, -RZ, RZ, 0, 0 ;  /* 0x00000000fff37435 */ /* 0x000fe200000001ff */
[----:B------:R-:W-:-:S05]  /*7800*/  MOV R242, R6 ;  /* 0x0000000600f27202 */ /* 0x000fca0000000f00 */
[----:B0-----:R-:W-:Y:S05]  /*7810*/  RET.REL.NODEC R242 `(_ZN18transformer_engine13normalization19ln_fwd_tuned_kernelINS0_13Kernel_traitsIff13__nv_bfloat16fjLj40960ELj4ELj1ELj4ELj16ENS0_18Kernel_traits_baseILj40960EffS3_fjLj128EEEEEEEvNS0_19ForwardKernelParamsE) ;  /* 0xffffff84f2f87950 */ /* 0x001fea0003c3ffff */
.L_x_5973:
        /* <DEDUP_REMOVED lines=14> */
.L_x_14386:


//--------------------- .text._ZN18transformer_engine13normalization19ln_fwd_tuned_kernelINS0_13Kernel_traitsI13__nv_bfloat16S3_S3_fjLj40960ELj4ELj1ELj4ELj16ENS0_18Kernel_traits_baseILj40960ES3_S3_S3_fjLj128EEEEEEEvNS0_19ForwardKernelParamsE --------------------------
	.section	.text._ZN18transformer_engine13normalization19ln_fwd_tuned_kernelINS0_13Kernel_traitsI13__nv_bfloat16S3_S3_fjLj40960ELj4ELj1ELj4ELj16ENS0_18Kernel_traits_baseILj40960ES3_S3_S3_fjLj128EEEEEEEvNS0_19ForwardKernelParamsE,"ax",@progbits
	.align	128
        .global         _ZN18transformer_engine13normalization19ln_fwd_tuned_kernelINS0_13Kernel_traitsI13__nv_bfloat16S3_S3_fjLj40960ELj4ELj1ELj4ELj16ENS0_18Kernel_traits_baseILj40960ES3_S3_S3_fjLj128EEEEEEEvNS0_19ForwardKernelParamsE
        .type           _ZN18transformer_engine13normalization19ln_fwd_tuned_kernelINS0_13Kernel_traitsI13__nv_bfloat16S3_S3_fjLj40960ELj4ELj1ELj4ELj16ENS0_18Kernel_traits_baseILj40960ES3_S3_S3_fjLj128EEEEEEEvNS0_19ForwardKernelParamsE,@function
        .size           _ZN18transformer_engine13normalization19ln_fwd_tuned_kernelINS0_13Kernel_traitsI13__nv_bfloat16S3_S3_fjLj40960ELj4ELj1ELj4ELj16ENS0_18Kernel_traits_baseILj40960ES3_S3_S3_fjLj128EEEEEEEvNS0_19ForwardKernelParamsE,(.L_x_14387 - _ZN18transformer_engine13normalization19ln_fwd_tuned_kernelINS0_13Kernel_traitsI13__nv_bfloat16S3_S3_fjLj40960ELj4ELj1ELj4ELj16ENS0_18Kernel_traits_baseILj40960ES3_S3_S3_fjLj128EEEEEEEvNS0_19ForwardKernelParamsE)
        .other          _ZN18transformer_engine13normalization19ln_fwd_tuned_kernelINS0_13Kernel_traitsI13__nv_bfloat16S3_S3_fjLj40960ELj4ELj1ELj4ELj16ENS0_18Kernel_traits_baseILj40960ES3_S3_S3_fjLj128EEEEEEEvNS0_19ForwardKernelParamsE,@"STO_CUDA_ENTRY STV_DEFAULT"
_ZN18transformer_engine13normalization19ln_fwd_tuned_kernelINS0_13Kernel_traitsI13__nv_bfloat16S3_S3_fjLj40960ELj4ELj1ELj4ELj16ENS0_18Kernel_traits_baseILj40960ES3_S3_S3_fjLj128EEEEEEEvNS0_19ForwardKernelParamsE:
.text._ZN18transformer_engine13normalization19ln_fwd_tuned_kernelINS0_13Kernel_traitsI13__nv_bfloat16S3_S3_fjLj40960ELj4ELj1ELj4ELj16ENS0_18Kernel_traits_baseILj40960ES3_S3_S3_fjLj128EEEEEEEvNS0_19ForwardKernelParamsE:
[----:B------:R-:W-:Y:S01]  /*0000*/  LDC R1, c[0x0][0x28] ;  /* 0x00000a00ff017b82 */ /* 0x000fe20000000800 */
[----:B------:R-:W-:Y:S01]  /*0010*/  ULDC.U8 UR4, c[0x0][0x294] ;  /* 0x0000a50000047ab9 */ /* 0x000fe20000000000 */
[----:B------:R-:W-:Y:S01]  /*0020*/  HFMA2.MMA R3, -RZ, RZ, 1.875, 0 ;  /* 0x3f800000ff037435 */ /* 0x000fe200000001ff */
[----:B------:R-:W-:Y:S01]  /*0030*/  UISETP.NE.AND UP0, UPT, UR4, URZ, UPT ;  /* 0x0000003f0400728c */ /* 0x000fe2000bf05270 */
[----:B------:R-:W0:Y:S04]  /*0040*/  S2R R89, SR_CTAID.X ;  /* 0x0000000000597919 */ /* 0x000e280000002500 */
[----:B------:R-:W1:Y:S01]  /*0050*/  LDC.64 R80, c[0x0][0x238] ;  /* 0x00008e00ff507b82 */ /* 0x000e620000000a00 */
[----:B------:R-:W-:Y:S01]  /*0060*/  ULDC.64 UR4, c[0x0][0x208] ;  /* 0x0000820000047ab9 */ /* 0x000fe20000000a00 */
[----:B------:R-:W-:Y:S01]  /*0070*/  ULDC UR6, c[0x0][0x218] ;  /* 0x0000860000067ab9 */ /* 0x000fe20000000800 */
[----:B------:R-:W-:Y:S01]  /*0080*/  PLOP3.LUT P1, PT, PT, PT, UP0, 0x80, 0x0 ;  /* 0x000000000000781c */ /* 0x000fe20003f2f008 */
[----:B------:R-:W2:Y:S04]  /*0090*/  S2R R88, SR_TID.X ;  /* 0x0000000000587919 */ /* 0x000ea80000002100 */
[----:B------:R-:W3:Y:S08]  /*00a0*/  LDC.64 R82, c[0x0][0x260] ;  /* 0x00009800ff527b82 */ /* 0x000ef00000000a00 */
[----:B------:R-:W4:Y:S02]  /*00b0*/  @P1 LDC.64 R4, c[0x0][0x270] ;  /* 0x00009c00ff041b82 */ /* 0x000f240000000a00 */
[----:B----4-:R4:W5:Y:S01]  /*00c0*/  @P1 LDG.E R3, desc[UR4][R4.64] ;  /* 0x0000000404031981 */ /* 0x010962000c1e1900 */
[----:B0-----:R-:W-:-:S02]  /*00d0*/  SHF.R.U32.HI R91, RZ, 0x2, R89 ;  /* 0x00000002ff5b7819 */ /* 0x001fc40000011659 */
[C---:B--2---:R-:W-:Y:S02]  /*00e0*/  LOP3.LUT R90, R88.reuse, 0x1f, RZ, 0xc0, !PT ;  /* 0x0000001f585a7812 */ /* 0x044fe400078ec0ff */
[----:B------:R-:W-:Y:S02]  /*00f0*/  LEA.HI R93, R88, R91, RZ, 0x19 ;  /* 0x0000005b585d7211 */ /* 0x000fe400078fc8ff */
[----:B------:R-:W-:Y:S02]  /*0100*/  SHF.L.U32 R7, R89, 0x7, RZ ;  /* 0x0000000759077819 */ /* 0x000fe400000006ff */
[----:B------:R-:W-:Y:S02]  /*0110*/  ISETP.GE.AND P0, PT, R93, UR6, PT ;  /* 0x000000065d007c0c */ /* 0x000fe4000bf06270 */
[----:B------:R-:W-:Y:S02]  /*0120*/  LOP3.LUT R7, R7, 0x180, R90, 0xe2, !PT ;  /* 0x0000018007077812 */ /* 0x000fe400078ee25a */
[----:B------:R-:W-:-:S02]  /*0130*/  MOV R92, RZ ;  /* 0x000000ff005c7202 */ /* 0x000fc40000000f00 */
[----:B------:R-:W-:-:S05]  /*0140*/  LOP3.LUT R7, R7, 0x60, R88, 0xf8, !PT ;  /* 0x0000006007077812 */ /* 0x000fca00078ef858 */
[----:B-1----:R-:W-:-:S04]  /*0150*/  IMAD.WIDE.U32 R80, R7, 0x10, R80 ;  /* 0x0000001007507825 */ /* 0x002fc800078e0050 */
[----:B---3--:R-:W-:Y:S01]  /*0160*/  IMAD.WIDE.U32 R82, R7, 0x10, R82 ;  /* 0x0000001007527825 */ /* 0x008fe200078e0052 */
[----:B----4-:R-:W-:Y:S06]  /*0170*/  @P0 BRA `(.L_x_5974) ;  /* 0x0000005800a00947 */ /* 0x010fec0003800000 */
        /* <DEDUP_REMOVED lines=23> */
.L_x_5990:
[----:B0-2---:R-:W0:Y:S01]  /*02f0*/  LDC.64 R80, c[0x0][0x220] ;  /* 0x00008800ff507b82 */ /* 0x005e220000000a00 */
[----:B------:R-:W-:-:S04]  /*0300*/  SHF.L.U32 R83, R89, 0x7, RZ ;  /* 0x0000000759537819 */ /* 0x000fc800000006ff */
[----:B------:R-:W-:-:S04]  /*0310*/  LOP3.LUT R83, R83, 0x180, R90, 0xe2, !PT ;  /* 0x0000018053537812 */ /* 0x000fc800078ee25a */
[----:B------:R-:W-:-:S05]  /*0320*/  LOP3.LUT R114, R83, 0x60, R88, 0xf8, !PT ;  /* 0x0000006053727812 */ /* 0x000fca00078ef858 */
[----:B------:R-:W-:-:S04]  /*0330*/  IMAD R114, R93, 0x1400, R114 ;  /* 0x000014005d727824 */ /* 0x000fc800078e0272 */
[----:B0-----:R-:W-:-:S06]  /*0340*/  IMAD.WIDE.U32 R136, R114, 0x10, R80 ;  /* 0x0000001072887825 */ /* 0x001fcc00078e0050 */
        /* <DEDUP_REMOVED lines=49> */
[C---:B---3--:R-:W-:Y:S02]  /*0660*/  PRMT R150, R132.reuse, 0x7632, R150 ;  /* 0x0000763284967816 */ /* 0x048fe40000000096 */
[----:B------:R-:W-:Y:S01]  /*0670*/  SHF.L.U32 R146, R132, 0x10, RZ ;  /* 0x0000001084927819 */ /* 0x000fe200000006ff */
[----:B------:R-:W-:Y:S01]  /*0680*/  FADD R0, R148, R115 ;  /* 0x0000007394007221 */ /* 0x000fe20000000000 */
[----:B------:R-:W-:-:S02]  /*0690*/  SHF.L.U32 R150, R150, 0x10, RZ ;  /* 0x0000001096967819 */ /* 0x000fc400000006ff */
[----:B------:R-:W-:Y:S01]  /*06a0*/  PRMT R142, R133, 0x7632, R142 ;  /* 0x00007632858e7816 */ /* 0x000fe2000000008e */
[----:B------:R-:W-:Y:S01]  /*06b0*/  FADD R115, R251, R0 ;  /* 0x00000000fb737221 */ /* 0x000fe20000000000 */
        /* <DEDUP_REMOVED lines=12> */
[C---:B----4-:R-:W-:Y:S02]  /*0780*/  PRMT R154, R128.reuse, 0x7632, R154 ;  /* 0x00007632809a7816 */ /* 0x050fe4000000009a */
        /* <DEDUP_REMOVED lines=143> */
[----:B------:R-:W-:-:S03]  /*1080*/  LOP3.LUT R81, R2, 0x7fffffc, RZ, 0xc0, !PT ;  /* 0x07fffffc02517812 */ /* 0x000fc600078ec0ff */
[----:B------:R-:W-:Y:S01]  /*1090*/  FADD R0, R127, R0 ;  /* 0x000000007f007221 */ /* 0x000fe20000000000 */
[----:B------:R-:W-:-:S03]  /*10a0*/  @!P0 IADD3 R81, R81, 0x4, RZ ;  /* 0x0000000451518810 */ /* 0x000fc60007ffe0ff */
        /* <DEDUP_REMOVED lines=201> */
.L_x_6009:
        /* <DEDUP_REMOVED lines=15> */
[----:B---3--:R-:W-:-:S04]  /*1e30*/  @!P3 LEA R85, R85, R80, 0x18 ;  /* 0x000000505555b211 */ /* 0x008fc800078ec0ff */
[----:B------:R-:W-:Y:S01]  /*1e40*/  @!P1 STS.64 [R0], R82 ;  /* 0x0000005200009388 */ /* 0x000fe20000000a00 */
[----:B------:R-:W-:-:S04]  /*1e50*/  @!P3 IADD3 R80, R90, R81, RZ ;  /* 0x000000515a50b210 */ /* 0x000fc80007ffe0ff */
[----:B0-----:R-:W-:Y:S01]  /*1e60*/  @!P3 LEA R84, R80, R85, 0x3 ;  /* 0x000000555054b211 */ /* 0x001fe200078e18ff */
[----:B------:R-:W-:Y:S01]  /*1e70*/  HFMA2.MMA R85, -RZ, RZ, 0, 0 ;  /* 0x00000000ff557435 */ /* 0x000fe200000001ff */
[----:B------:R-:W-:Y:S01]  /*1e80*/  CS2R R80, SRZ ;  /* 0x0000000000507805 */ /* 0x000fe2000001ff00 */
[----:B------:R-:W-:Y:S04]  /*1e90*/  BAR.SYNC.DEFER_BLOCKING 0x0 ;  /* 0x0000000000007b1d */ /* 0x000fe80000010000 */
[----:B------:R-:W-:-:S05]  /*1ea0*/  @!P3 MOV R85, 0x45200000 ;  /* 0x452000000055b802 */ /* 0x000fca0000000f00 */
        /* <DEDUP_REMOVED lines=11> */
[----:B012--5:R-:W-:Y:S05]  /*1f60*/  CALL.REL.NOINC `($__internal_51_$__cuda_sm20_rcp_rn_f32_slowpath) ;  /* 0x0000005000b47944 */ /* 0x027fea0003c00000 */
[----:B------:R-:W-:Y:S05]  /*1f70*/  BRA `(.L_x_5978) ;  /* 0x0000000000107947 */ /* 0x000fea0003800000 */
.L_x_5977:
[----:B------:R-:W3:Y:S02]  /*1f80*/  MUFU.RCP R0, R99 ;  /* 0x0000006300007308 */ /* 0x000ee40000001000 */
[----:B---3--:R-:W-:-:S04]  /*1f90*/  FFMA R2, R99, R0, -1 ;  /* 0xbf80000063027423 */ /* 0x008fc80000000000 */
[----:B------:R-:W-:-:S04]  /*1fa0*/  FADD.FTZ R83, -R2, -RZ ;  /* 0x800000ff02537221 */ /* 0x000fc80000010100 */
[----:B------:R-:W-:-:S07]  /*1fb0*/  FFMA R0, R0, R83, R0 ;  /* 0x0000005300007223 */ /* 0x000fce0000000000 */
.L_x_5978:
[----:B------:R-:W-:Y:S05]  /*1fc0*/  BSYNC B0 ;  /* 0x0000000000007941 */ /* 0x000fea0003800000 */
.L_x_5976:
        /* <DEDUP_REMOVED lines=20> */
[----:B-----5:R-:W-:Y:S05]  /*2110*/  CALL.REL.NOINC `($__internal_51_$__cuda_sm20_rcp_rn_f32_slowpath) ;  /* 0x0000005000487944 */ /* 0x020fea0003c00000 */
[----:B------:R-:W-:Y:S05]  /*2120*/  BRA `(.L_x_5981) ;  /* 0x0000000000107947 */ /* 0x000fea0003800000 */
.L_x_5980:
[----:B------:R-:W0:Y:S02]  /*2130*/  MUFU.RCP R0, R83 ;  /* 0x0000005300007308 */ /* 0x000e240000001000 */
[----:B0-----:R-:W-:-:S04]  /*2140*/  FFMA R2, R83, R0, -1 ;  /* 0xbf80000053027423 */ /* 0x001fc80000000000 */
[----:B------:R-:W-:-:S04]  /*2150*/  FADD.FTZ R81, -R2, -RZ ;  /* 0x800000ff02517221 */ /* 0x000fc80000010100 */
[----:B------:R-:W-:-:S07]  /*2160*/  FFMA R0, R0, R81, R0 ;  /* 0x0000005100007223 */ /* 0x000fce0000000000 */
.L_x_5981:
[----:B------:R-:W-:Y:S05]  /*2170*/  BSYNC B0 ;  /* 0x0000000000007941 */ /* 0x000fea0003800000 */
.L_x_5979:
[----:B------:R-:W0:Y:S01]  /*2180*/  LDC R98, c[0x0][0x210] ;  /* 0x00008400ff627b82 */ /* 0x000e220000000800 */
[----:B------:R-:W-:Y:S01]  /*2190*/  FADD R2, R85, -R80 ;  /* 0x8000005055027221 */ /* 0x000fe20000000000 */
[----:B------:R-:W-:Y:S01]  /*21a0*/  FMUL R80, R101, R80 ;  /* 0x0000005065507220 */ /* 0x000fe20000400000 */
[----:B------:R-:W-:Y:S02]  /*21b0*/  FADD R81, R84, R97 ;  /* 0x0000006154517221 */ /* 0x000fe40000000000 */
[----:B------:R-:W-:Y:S01]  /*21c0*/  FMUL R2, R2, R2 ;  /* 0x0000000202027220 */ /* 0x000fe20000400000 */
[C---:B------:R-:W-:Y:S02]  /*21d0*/  FFMA R85, R99.reuse, R85, R80 ;  /* 0x0000005563557223 */ /* 0x040fe40000000050 */
[----:B------:R-:W1:Y:S01]  /*21e0*/  @!P4 LDC.64 R86, c[0x0][0x240] ;  /* 0x00009000ff56cb82 */ /* 0x000e620000000a00 */
[----:B------:R-:W-:Y:S01]  /*21f0*/  FMUL R2, R99, R2 ;  /* 0x0000000263027220 */ /* 0x000fe20000400000 */
[----:B------:R-:W-:Y:S01]  /*2200*/  LOP3.LUT R99, R94, 0x1, RZ, 0xc0, !PT ;  /* 0x000000015e637812 */ /* 0x000fe200078ec0ff */
[----:B------:R-:W-:-:S02]  /*2210*/  FMUL R84, R85, R0 ;  /* 0x0000000055547220 */ /* 0x000fc40000400000 */
[----:B------:R-:W-:Y:S01]  /*2220*/  FMUL R2, R101, R2 ;  /* 0x0000000265027220 */ /* 0x000fe20000400000 */
[----:B------:R-:W-:Y:S02]  /*2230*/  IADD3 R97, -R99, RZ, RZ ;  /* 0x000000ff63617210 */ /* 0x000fe40007ffe1ff */
[----:B------:R-:W2:Y:S01]  /*2240*/  @!P3 LDC.64 R82, c[0x0][0x240] ;  /* 0x00009000ff52bb82 */ /* 0x000ea20000000a00 */
[----:B------:R-:W-:Y:S01]  /*2250*/  FFMA R2, R2, R0, R81 ;  /* 0x0000000002027223 */ /* 0x000fe20000000051 */
[----:B------:R-:W-:Y:S01]  /*2260*/  SHFL.IDX PT, R84, R84, RZ, 0x1f ;  /* 0x00001fff54547589 */ /* 0x000fe200000e0000 */
[----:B------:R-:W-:-:S03]  /*2270*/  @!P4 LOP3.LUT R0, R89, 0x3, RZ, 0xc0, !PT ;  /* 0x000000035900c812 */ /* 0x000fc600078ec0ff */
        /* <DEDUP_REMOVED lines=11> */
[----:B------:R-:W-:Y:S01]  /*2330*/  @!P4 LEA.HI.X R87, R81, R87, R96, 0x3, P1 ;  /* 0x000000575157c211 */ /* 0x000fe200008f1c60 */
[----:B------:R-:W-:Y:S01]  /*2340*/  HFMA2.MMA R81, -RZ, RZ, 0, 0 ;  /* 0x00000000ff517435 */ /* 0x000fe200000001ff */
[----:B------:R-:W-:Y:S02]  /*2350*/  @!P3 IADD3.X R80, RZ, R80, RZ, P2, !PT ;  /* 0x00000050ff50b210 */ /* 0x000fe400017fe4ff */
[C---:B--2---:R-:W-:Y:S01]  /*2360*/  @!P3 LEA R82, P2, R0.reuse, R82, 0x3 ;  /* 0x000000520052b211 */ /* 0x044fe200078418ff */
[----:B---3--:R0:W-:Y:S01]  /*2370*/  @!P4 STG.E.64 desc[UR4][R86.64], R84 ;  /* 0x000000545600c986 */ /* 0x0081e2000c101b04 */
[----:B------:R-:W-:Y:S02]  /*2380*/  ISETP.NE.AND P1, PT, R99, RZ, PT ;  /* 0x000000ff6300720c */ /* 0x000fe40003f25270 */
[----:B------:R-:W-:Y:S01]  /*2390*/  @!P3 LEA.HI.X R83, R0, R83, R80, 0x3, P2 ;  /* 0x000000530053b211 */ /* 0x000fe200010f1c50 */
[----:B------:R-:W-:Y:S10]  /*23a0*/  @P0 BRA `(.L_x_5982) ;  /* 0x0000000000500947 */ /* 0x000ff40003800000 */
[----:B------:R-:W-:Y:S01]  /*23b0*/  SEL R0, R98, RZ, P1 ;  /* 0x000000ff62007207 */ /* 0x000fe20000800000 */
[----:B------:R-:W-:Y:S01]  /*23c0*/  ULDC.64 UR6, c[0x0][0x248] ;  /* 0x0000920000067ab9 */ /* 0x000fe20000000a00 */
[----:B------:R-:W-:Y:S02]  /*23d0*/  LOP3.LUT P0, RZ, R94, 0x2, RZ, 0xc0, !PT ;  /* 0x000000025eff7812 */ /* 0x000fe4000780c0ff */
[----:B------:R-:W-:Y:S02]  /*23e0*/  IADD3 R2, P1, R91, R0, RZ ;  /* 0x000000005b027210 */ /* 0x000fe40007f3e0ff */
[----:B0-----:R-:W-:Y:S02]  /*23f0*/  MOV R87, 0x1 ;  /* 0x0000000100577802 */ /* 0x001fe40000000f00 */
        /* <DEDUP_REMOVED lines=10> */
.L_x_5983:
[----:B------:R-:W2:Y:S04]  /*24a0*/  LDG.E.STRONG.GPU R0, desc[UR4][R84.64] ;  /* 0x0000000454007981 */ /* 0x000ea8000c1ef900 */
[----:B--2---:R-:W-:Y:S01]  /*24b0*/  CCTL.IVALL ;  /* 0x00000000ff00798f */ /* 0x004fe20002000000 */
[----:B------:R-:W-:Y:S05]  /*24c0*/  YIELD ;  /* 0x0000000000007946 */ /* 0x000fea0003800000 */
[----:B------:R-:W-:-:S13]  /*24d0*/  ISETP.NE.AND P0, PT, R0, R97, PT ;  /* 0x000000610000720c */ /* 0x000fda0003f05270 */
[----:B------:R-:W-:Y:S05]  /*24e0*/  @P0 BRA `(.L_x_5983) ;  /* 0xfffffffc00ec0947 */ /* 0x000fea000383ffff */
.L_x_5982:
[----:B------:R-:W-:Y:S05]  /*24f0*/  WARPSYNC.ALL ;  /* 0x0000000000007948 */ /* 0x000fea0003800000 */
[----:B------:R-:W-:Y:S01]  /*2500*/  BAR.SYNC.DEFER_BLOCKING 0x0 ;  /* 0x0000000000007b1d */ /* 0x000fe20000010000 */
[----:B------:R-:W-:-:S06]  /*2510*/  MOV R80, RZ ;  /* 0x000000ff00507202 */ /* 0x000fcc0000000f00 */
[----:B------:R-:W2:Y:S01]  /*2520*/  @!P3 LDG.E.64 R80, desc[UR4][R82.64] ;  /* 0x000000045250b981 */ /* 0x000ea2000c1e1b00 */
[----:B0-----:R-:W-:Y:S01]  /*2530*/  MOV R85, RZ ;  /* 0x000000ff00557202 */ /* 0x001fe20000000f00 */
[----:B------:R-:W-:Y:S01]  /*2540*/  BSSY B0, `(.L_x_5984) ;  /* 0x0000015000007945 */ /* 0x000fe20003800000 */
[----:B------:R-:W-:Y:S02]  /*2550*/  @!P3 MOV R85, 0x46200000 ;  /* 0x462000000055b802 */ /* 0x000fe40000000f00 */
[----:B------:R-:W-:-:S03]  /*2560*/  SHF.R.U32.HI R2, RZ, 0x5, R88 ;  /* 0x00000005ff027819 */ /* 0x000fc60000011658 */
[----:B------:R-:W0:Y:S01]  /*2570*/  SHFL.DOWN PT, R97, R85, 0x2, 0x1f ;  /* 0x08401f0055617f89 */ /* 0x000e2200000e0000 */
        /* <DEDUP_REMOVED lines=11> */
[----:B012--5:R-:W-:Y:S05]  /*2630*/  CALL.REL.NOINC `($__internal_51_$__cuda_sm20_rcp_rn_f32_slowpath) ;  /* 0x0000004c00007944 */ /* 0x027fea0003c00000 */
[----:B------:R-:W-:Y:S05]  /*2640*/  BRA `(.L_x_5986) ;  /* 0x0000000000107947 */ /* 0x000fea0003800000 */
.L_x_5985:
[----:B------:R-:W3:Y:S02]  /*2650*/  MUFU.RCP R83, R84 ;  /* 0x0000005400537308 */ /* 0x000ee40000001000 */
[----:B---3--:R-:W-:-:S04]  /*2660*/  FFMA R0, R84, R83, -1 ;  /* 0xbf80000054007423 */ /* 0x008fc80000000053 */
[----:B------:R-:W-:-:S04]  /*2670*/  FADD.FTZ R0, -R0, -RZ ;  /* 0x800000ff00007221 */ /* 0x000fc80000010100 */
[----:B------:R-:W-:-:S07]  /*2680*/  FFMA R0, R83, R0, R83 ;  /* 0x0000000053007223 */ /* 0x000fce0000000053 */
.L_x_5986:
[----:B------:R-:W-:Y:S05]  /*2690*/  BSYNC B0 ;  /* 0x0000000000007941 */ /* 0x000fea0003800000 */
.L_x_5984:
        /* <DEDUP_REMOVED lines=22> */
.L_x_5988:
[----:B------:R-:W0:Y:S02]  /*2800*/  MUFU.RCP R0, R83 ;  /* 0x0000005300007308 */ /* 0x000e240000001000 */
[----:B0-----:R-:W-:-:S04]  /*2810*/  FFMA R2, R83, R0, -1 ;  /* 0xbf80000053027423 */ /* 0x001fc80000000000 */
[----:B------:R-:W-:-:S04]  /*2820*/  FADD.FTZ R81, -R2, -RZ ;  /* 0x800000ff02517221 */ /* 0x000fc80000010100 */
[----:B------:R-:W-:-:S07]  /*2830*/  FFMA R0, R0, R81, R0 ;  /* 0x0000005100007223 */ /* 0x000fce0000000000 */
.L_x_5989:
[----:B------:R-:W-:Y:S05]  /*2840*/  BSYNC B0 ;  /* 0x0000000000007941 */ /* 0x000fea0003800000 */
.L_x_5987:
[----:B------:R-:W-:Y:S01]  /*2850*/  FADD R2, R85, -R98 ;  /* 0x8000006255027221 */ /* 0x000fe20000000000 */
[----:B------:R-:W-:Y:S01]  /*2860*/  ULDC.U8 UR6, c[0x0][0x250] ;  /* 0x0000940000067ab9 */ /* 0x000fe20000000000 */
[----:B-----5:R-:W-:Y:S02]  /*2870*/  SHF.L.U32 R138, R120, 0x10, RZ ;  /* 0x00000010788a7819 */ /* 0x020fe400000006ff */
[----:B------:R-:W-:Y:S01]  /*2880*/  FMUL R81, R2, R2 ;  /* 0x0000000202517220 */ /* 0x000fe20000400000 */
[----:B------:R-:W-:Y:S01]  /*2890*/  ISETP.NE.AND P1, PT, RZ, UR6, PT ;  /* 0x00000006ff007c0c */ /* 0x000fe2000bf25270 */
[----:B------:R-:W-:Y:S01]  /*28a0*/  ULDC.64 UR6, c[0x0][0x288] ;  /* 0x0000a20000067ab9 */ /* 0x000fe20000000a00 */
[----:B------:R-:W-:Y:S01]  /*28b0*/  PRMT R82, R40, 0x7632, R82 ;  /* 0x0000763228527816 */ /* 0x000fe20000000052 */
[----:B------:R-:W-:Y:S01]  /*28c0*/  FMUL R2, R84, R81 ;  /* 0x0000005154027220 */ /* 0x000fe20000400000 */
[----:B------:R-:W-:Y:S01]  /*28d0*/  FADD R81, R80, R97 ;  /* 0x0000006150517221 */ /* 0x000fe20000000000 */
[----:B------:R-:W-:Y:S01]  /*28e0*/  SHF.L.U32 R86, R42, 0x10, RZ ;  /* 0x000000102a567819 */ /* 0x000fe200000006ff */
[----:B------:R-:W0:Y:S01]  /*28f0*/  LDC R80, c[0x0][0x268] ;  /* 0x00009a00ff507b82 */ /* 0x000e220000000800 */
[----:B------:R-:W-:Y:S01]  /*2900*/  FMUL R2, R99, R2 ;  /* 0x0000000263027220 */ /* 0x000fe20000400000 */
[----:B------:R-:W-:-:S02]  /*2910*/  SHF.L.U32 R82, R82, 0x10, RZ ;  /* 0x0000001052527819 */ /* 0x000fc400000006ff */
[----:B------:R-:W-:Y:S01]  /*2920*/  SHF.L.U32 R130, R123, 0x10, RZ ;  /* 0x000000107b827819 */ /* 0x000fe200000006ff */
[----:B------:R-:W-:Y:S01]  /*2930*/  FFMA R2, R2, R0, R81 ;  /* 0x0000000002027223 */ /* 0x000fe20000000051 */
[----:B------:R-:W-:Y:S01]  /*2940*/  FMUL R81, R99, R98 ;  /* 0x0000006263517220 */ /* 0x000fe20000400000 */
[----:B------:R-:W-:Y:S01]  /*2950*/  @P1 FADD R138, R138, 1 ;  /* 0x3f8000008a8a1421 */ /* 0x000fe20000000000 */
[----:B------:R-:W-:Y:S01]  /*2960*/  SHF.L.U32 R100, R5, 0x10, RZ ;  /* 0x0000001005647819 */ /* 0x000fe200000006ff */
[----:B------:R-:W-:Y:S01]  /*2970*/  @P1 FADD R130, R130, 1 ;  /* 0x3f80000082821421 */ /* 0x000fe20000000000 */
[----:B------:R1:W0:Y:S01]  /*2980*/  SHFL.IDX PT, R83, R2, RZ, 0x1f ;  /* 0x00001fff02537589 */ /* 0x00022200000e0000 */
[----:B------:R-:W-:Y:S01]  /*2990*/  FFMA R81, R84, R85, R81 ;  /* 0x0000005554517223 */ /* 0x000fe20000000051 */
[----:B------:R-:W-:Y:S01]  /*29a0*/  PRMT R85, R42, 0x7632, R85 ;  /* 0x000076322a557816 */ /* 0x000fe20000000055 */
[----:B------:R-:W-:Y:S01]  /*29b0*/  @P1 FADD R100, R100, 1 ;  /* 0x3f80000064641421 */ /* 0x000fe20000000000 */
[----:B------:R-:W-:Y:S01]  /*29c0*/  SHF.L.U32 R84, R122, 0x10, RZ ;  /* 0x000000107a547819 */ /* 0x000fe200000006ff */
[----:B------:R-:W-:Y:S01]  /*29d0*/  FMUL R81, R81, R0 ;  /* 0x0000000051517220 */ /* 0x000fe20000400000 */
[----:B------:R-:W-:-:S02]  /*29e0*/  SHF.L.U32 R0, R40, 0x10, RZ ;  /* 0x0000001028007819 */ /* 0x000fc400000006ff */
[----:B-1----:R-:W-:Y:S01]  /*29f0*/  PRMT R2, R120, 0x7632, R2 ;  /* 0x0000763278027816 */ /* 0x002fe20000000002 */
[----:B------:R-:W-:Y:S01]  /*2a00*/  @P1 FADD R84, R84, 1 ;  /* 0x3f80000054541421 */ /* 0x000fe20000000000 */
[----:B------:R1:W2:Y:S01]  /*2a10*/  SHFL.IDX PT, R126, R81, RZ, 0x1f ;  /* 0x00001fff517e7589 */ /* 0x0002a200000e0000 */
[----:B------:R-:W-:Y:S02]  /*2a20*/  SHF.L.U32 R98, R85, 0x10, RZ ;  /* 0x0000001055627819 */ /* 0x000fe400000006ff */
[----:B------:R-:W-:Y:S02]  /*2a30*/  SHF.L.U32 R2, R2, 0x10, RZ ;  /* 0x0000001002027819 */ /* 0x000fe400000006ff */
[----:B------:R-:W-:Y:S02]  /*2a40*/  PRMT R103, R10, 0x7632, R103 ;  /* 0x000076320a677816 */ /* 0x000fe40000000067 */
[----:B------:R-:W-:Y:S01]  /*2a50*/  PRMT R124, R50, 0x7632, R124 ;  /* 0x00007632327c7816 */ /* 0x000fe2000000007c */
[----:B------:R-:W-:Y:S01]  /*2a60*/  @P1 FADD R2, R2, 1 ;  /* 0x3f80000002021421 */ /* 0x000fe20000000000 */
[----:B-1----:R-:W-:-:S02]  /*2a70*/  PRMT R81, R41, 0x7632, R81 ;  /* 0x0000763229517816 */ /* 0x002fc40000000051 */
[----:B------:R-:W-:Y:S02]  /*2a80*/  SHF.L.U32 R116, R103, 0x10, RZ ;  /* 0x0000001067747819 */ /* 0x000fe400000006ff */
[----:B------:R-:W-:Y:S01]  /*2a90*/  SHF.L.U32 R124, R124, 0x10, RZ ;  /* 0x000000107c7c7819 */ /* 0x000fe200000006ff */
[----:B0-----:R-:W-:Y:S01]  /*2aa0*/  FFMA R80, R83, 2.4414062863797880709e-05, R80 ;  /* 0x37cccccd53507823 */ /* 0x001fe20000000050 */
[----:B------:R-:W-:Y:S01]  /*2ab0*/  PRMT R83, R122, 0x7632, R83 ;  /* 0x000076327a537816 */ /* 0x000fe20000000053 */
[----:B------:R-:W-:Y:S01]  /*2ac0*/  @P1 FADD R116, R116, 1 ;  /* 0x3f80000074741421 */ /* 0x000fe20000000000 */
[----:B------:R-:W-:Y:S02]  /*2ad0*/  PRMT R158, R64, 0x7632, R158 ;  /* 0x00007632409e7816 */ /* 0x000fe4000000009e */
[----:B------:R-:W-:Y:S02]  /*2ae0*/  FSETP.GEU.AND P0, PT, |R80|, 1.175494350822287508e-38, PT ;  /* 0x008000005000780b */ /* 0x000fe40003f0e200 */
[----:B------:R-:W-:-:S02]  /*2af0*/  SHF.L.U32 R96, R83, 0x10, RZ ;  /* 0x0000001053607819 */ /* 0x000fc400000006ff */
[----:B------:R-:W-:Y:S01]  /*2b00*/  SHF.L.U32 R158, R158, 0x10, RZ ;  /* 0x000000109e9e7819 */ /* 0x000fe200000006ff */
[--C-:B--2---:R-:W-:Y:S01]  /*2b10*/  FADD R141, R141, -R126.reuse ;  /* 0x8000007e8d8d7221 */ /* 0x104fe20000000000 */
[--C-:B------:R-:W-:Y:S01]  /*2b20*/  FADD R151, R151, -R126.reuse ;  /* 0x8000007e97977221 */ /* 0x100fe20000000000 */
[--C-:B------:R-:W-:Y:S01]  /*2b30*/  FADD R137, R137, -R126.reuse ;  /* 0x8000007e89897221 */ /* 0x100fe20000000000 */
[--C-:B------:R-:W-:Y:S01]  /*2b40*/  FADD R83, R144, -R126.reuse ;  /* 0x8000007e90537221 */ /* 0x100fe20000000000 */
[--C-:B------:R-:W-:Y:S01]  /*2b50*/  FADD R85, R148, -R126.reuse ;  /* 0x8000007e94557221 */ /* 0x100fe20000000000 */
[----:B------:R-:W-:Y:S01]  /*2b60*/  @P1 FADD R96, R96, 1 ;  /* 0x3f80000060601421 */ /* 0x000fe20000000000 */
[--C-:B------:R-:W-:Y:S01]  /*2b70*/  FADD R251, R251, -R126.reuse ;  /* 0x8000007efbfb7221 */ /* 0x100fe20000000000 */
[--C-:B------:R-:W-:Y:S01]  /*2b80*/  FADD R87, R134, -R126.reuse ;  /* 0x8000007e86577221 */ /* 0x100fe20000000000 */
[----:B------:R-:W-:Y:S01]  /*2b90*/  @!P0 FMUL R80, R80, 16777216 ;  /* 0x4b80000050508820 */ /* 0x000fe20000400000 */
[--C-:B------:R-:W-:Y:S01]  /*2ba0*/  FADD R97, R152, -R126.reuse ;  /* 0x8000007e98617221 */ /* 0x100fe20000000000 */
[--C-:B------:R-:W-:Y:S01]  /*2bb0*/  FADD R249, R249, -R126.reuse ;  /* 0x8000007ef9f97221 */ /* 0x100fe20000000000 */
[--C-:B------:R-:W-:Y:S01]  /*2bc0*/  FADD R247, R247, -R126.reuse ;  /* 0x8000007ef7f77221 */ /* 0x100fe20000000000 */
[----:B------:R0:W1:Y:S01]  /*2bd0*/  MUFU.RSQ R118, R80 ;  /* 0x0000005000767308 */ /* 0x0000620000001400 */
        /* <DEDUP_REMOVED lines=8> */
[----:B0-----:R-:W-:Y:S01]  /*2c60*/  PRMT R80, R121, 0x7632, R80 ;  /* 0x0000763279507816 */ /* 0x001fe20000000050 */
[----:B------:R-:W-:Y:S01]  /*2c70*/  FADD R139, R139, -R126 ;  /* 0x8000007e8b8b7221 */ /* 0x000fe20000000000 */
[----:B------:R-:W-:Y:S01]  /*2c80*/  PRMT R134, R54, 0x7632, R134 ;  /* 0x0000763236867816 */ /* 0x000fe20000000086 */
[--C-:B------:R-:W-:Y:S01]  /*2c90*/  FADD R135, R135, -R126.reuse ;  /* 0x8000007e87877221 */ /* 0x100fe20000000000 */
[----:B------:R-:W-:Y:S01]  /*2ca0*/  SHF.L.U32 R80, R80, 0x10, RZ ;  /* 0x0000001050507819 */ /* 0x000fe200000006ff */
[--C-:B------:R-:W-:Y:S01]  /*2cb0*/  FADD R233, R233, -R126.reuse ;  /* 0x8000007ee9e97221 */ /* 0x100fe20000000000 */
[--C-:B------:R-:W-:Y:S01]  /*2cc0*/  FADD R231, R231, -R126.reuse ;  /* 0x8000007ee7e77221 */ /* 0x100fe20000000000 */
[--C-:B------:R-:W-:Y:S01]  /*2cd0*/  FADD R225, R225, -R126.reuse ;  /* 0x8000007ee1e17221 */ /* 0x100fe20000000000 */
[----:B-1----:R-:W-:Y:S01]  /*2ce0*/  @!P0 FMUL R118, R118, 4096 ;  /* 0x4580000076768820 */ /* 0x002fe20000400000 */
[----:B------:R-:W-:Y:S01]  /*2cf0*/  ISETP.NE.U32.AND P0, PT, RZ, UR6, PT ;  /* 0x00000006ff007c0c */ /* 0x000fe2000bf05070 */
[----:B------:R-:W-:Y:S01]  /*2d00*/  @P1 FADD R80, R80, 1 ;  /* 0x3f80000050501421 */ /* 0x000fe20000000000 */
[----:B------:R-:W-:Y:S01]  /*2d10*/  FADD R223, R223, -R126 ;  /* 0x8000007edfdf7221 */ /* 0x000fe20000000000 */
[C---:B------:R-:W-:Y:S01]  /*2d20*/  FMUL R141, R118.reuse, R141 ;  /* 0x0000008d768d7220 */ /* 0x040fe20000400000 */
[----:B------:R-:W-:Y:S01]  /*2d30*/  ISETP.NE.AND.EX P0, PT, RZ, UR7, PT, P0 ;  /* 0x00000007ff007c0c */ /* 0x000fe2000bf05300 */
[C---:B------:R-:W-:Y:S01]  /*2d40*/  FMUL R151, R118.reuse, R151 ;  /* 0x0000009776977220 */ /* 0x040fe20000400000 */
[C---:B------:R-:W-:Y:S01]  /*2d50*/  FMUL R137, R118.reuse, R137 ;  /* 0x0000008976897220 */ /* 0x040fe20000400000 */
[----:B------:R-:W-:Y:S01]  /*2d60*/  FFMA R138, R141, R138, R0 ;  /* 0x0000008a8d8a7223 */ /* 0x000fe20000000000 */
[----:B------:R-:W-:Y:S01]  /*2d70*/  SHF.L.U32 R0, R121, 0x10, RZ ;  /* 0x0000001079007819 */ /* 0x000fe200000006ff */
[----:B------:R-:W-:Y:S01]  /*2d80*/  FFMA R151, R151, R2, R82 ;  /* 0x0000000297977223 */ /* 0x000fe20000000052 */
[----:B------:R-:W-:Y:S01]  /*2d90*/  SHF.L.U32 R2, R41, 0x10, RZ ;  /* 0x0000001029027819 */ /* 0x000fe200000006ff */
[----:B------:R-:W-:Y:S01]  /*2da0*/  FMUL R83, R118, R83 ;  /* 0x0000005376537220 */ /* 0x000fe20000400000 */
[----:B------:R-:W-:Y:S01]  /*2db0*/  SHF.L.U32 R82, R81, 0x10, RZ ;  /* 0x0000001051527819 */ /* 0x000fe200000006ff */
[----:B------:R-:W-:Y:S01]  /*2dc0*/  @P1 FADD R0, R0, 1 ;  /* 0x3f80000000001421 */ /* 0x000fe20000000000 */
[----:B------:R-:W-:Y:S01]  /*2dd0*/  FADD R81, R136, -R126 ;  /* 0x8000007e88517221 */ /* 0x000fe20000000000 */
[C---:B------:R-:W-:Y:S01]  /*2de0*/  FMUL R85, R118.reuse, R85 ;  /* 0x0000005576557220 */ /* 0x040fe20000400000 */
[----:B------:R-:W-:Y:S01]  /*2df0*/  FMUL R251, R118, R251 ;  /* 0x000000fb76fb7220 */ /* 0x000fe20000400000 */
[----:B------:R-:W-:Y:S01]  /*2e00*/  @P0 FMNMX R92, R92, |R138|, !PT ;  /* 0x4000008a5c5c0209 */ /* 0x000fe20007800000 */
[----:B------:R-:W-:Y:S01]  /*2e10*/  FMUL R81, R118, R81 ;  /* 0x0000005176517220 */ /* 0x000fe20000400000 */
[--C-:B------:R-:W-:Y:S01]  /*2e20*/  FFMA R141, R137, R0, R2.reuse ;  /* 0x00000000898d7223 */ /* 0x100fe20000000002 */
[----:B------:R-:W-:Y:S01]  /*2e30*/  PRMT R2, R123, 0x7632, R2 ;  /* 0x000076327b027816 */ /* 0x000fe20000000002 */
[----:B------:R-:W-:Y:S01]  /*2e40*/  FFMA R137, R83, R84, R86 ;  /* 0x0000005453897223 */ /* 0x000fe20000000056 */
[----:B------:R-:W-:Y:S01]  /*2e50*/  @P0 FMNMX R92, R92, |R151|, !PT ;  /* 0x400000975c5c0209 */ /* 0x000fe20007800000 */
[----:B------:R-:W-:Y:S01]  /*2e60*/  FFMA R136, R81, R80, R82 ;  /* 0x0000005051887223 */ /* 0x000fe20000000052 */
[----:B------:R-:W-:Y:S01]  /*2e70*/  PRMT R81, R4, 0x7632, R81 ;  /* 0x0000763204517816 */ /* 0x000fe20000000051 */
[----:B------:R-:W-:Y:S01]  /*2e80*/  FFMA R82, R85, R96, R98 ;  /* 0x0000006055527223 */ /* 0x000fe20000000062 */
[----:B------:R-:W-:Y:S01]  /*2e90*/  @P0 FMNMX R92, R92, |R141|, !PT ;  /* 0x4000008d5c5c0209 */ /* 0x000fe20007800000 */
[----:B------:R-:W-:Y:S01]  /*2ea0*/  FADD R85, R150, -R126 ;  /* 0x8000007e96557221 */ /* 0x000fe20000000000 */
[----:B------:R-:W-:Y:S01]  /*2eb0*/  PRMT R83, R44, 0x7632, R83 ;  /* 0x000076322c537816 */ /* 0x000fe20000000053 */
[C---:B------:R-:W-:Y:S01]  /*2ec0*/  FMUL R87, R118.reuse, R87 ;  /* 0x0000005776577220 */ /* 0x040fe20000400000 */
[----:B------:R-:W-:Y:S01]  /*2ed0*/  PRMT R80, R43, 0x7632, R80 ;  /* 0x000076322b507816 */ /* 0x000fe20000000050 */
[----:B------:R-:W-:Y:S01]  /*2ee0*/  FMUL R85, R118, R85 ;  /* 0x0000005576557220 */ /* 0x000fe20000400000 */
[----:B------:R-:W-:Y:S01]  /*2ef0*/  SHF.L.U32 R2, R2, 0x10, RZ ;  /* 0x0000001002027819 */ /* 0x000fe200000006ff */
[----:B------:R-:W-:Y:S01]  /*2f00*/  FMUL R97, R118, R97 ;  /* 0x0000006176617220 */ /* 0x000fe20000400000 */
        /* <DEDUP_REMOVED lines=24> */
[----:B------:R-:W-:Y:S01]  /*3090*/  PRMT R85, R46, 0x7632, R85 ;  /* 0x000076322e557816 */ /* 0x000fe20000000055 */
[----:B------:R-:W-:Y:S01]  /*30a0*/  FMUL R247, R118, R247 ;  /* 0x000000f776f77220 */ /* 0x000fe20000400000 */
[----:B------:R-:W-:Y:S01]  /*30b0*/  SHF.L.U32 R98, R81, 0x10, RZ ;  /* 0x0000001051627819 */ /* 0x000fe200000006ff */
[----:B------:R-:W-:Y:S01]  /*30c0*/  FADD R81, R132, -R126 ;  /* 0x8000007e84517221 */ /* 0x000fe20000000000 */
[----:B------:R-:W-:Y:S01]  /*30d0*/  @P0 FMNMX R92, R92, |R83|, !PT ;  /* 0x400000535c5c0209 */ /* 0x000fe20007800000 */
[C---:B------:R-:W-:Y:S01]  /*30e0*/  FMUL R241, R118.reuse, R241 ;  /* 0x000000f176f17220 */ /* 0x040fe20000400000 */
[C---:B------:R-:W-:Y:S01]  /*30f0*/  SHF.L.U32 R0, R45.reuse, 0x10, RZ ;  /* 0x000000102d007819 */ /* 0x040fe200000006ff */
[----:B------:R-:W-:Y:S01]  /*3100*/  FMUL R81, R118, R81 ;  /* 0x0000005176517220 */ /* 0x000fe20000400000 */
[----:B------:R-:W-:Y:S01]  /*3110*/  PRMT R80, R45, 0x7632, R80 ;  /* 0x000076322d507816 */ /* 0x000fe20000000050 */
[----:B------:R-:W-:Y:S01]  /*3120*/  @P1 FADD R98, R98, 1 ;  /* 0x3f80000062621421 */ /* 0x000fe20000000000 */
        /* <DEDUP_REMOVED lines=10> */
[----:B------:R-:W-:Y:S01]  /*31d0*/  @P0 FMNMX R92, R92, |R84|, !PT ;  /* 0x400000545c5c0209 */ /* 0x000fe20007800000 */
[----:B------:R-:W-:Y:S01]  /*31e0*/  @P1 FADD R86, R86, 1 ;  /* 0x3f80000056561421 */ /* 0x000fe20000000000 */
[----:B------:R-:W-:Y:S01]  /*31f0*/  SHF.L.U32 R96, R46, 0x10, RZ ;  /* 0x000000102e607819 */ /* 0x000fe200000006ff */
[----:B------:R-:W-:Y:S01]  /*3200*/  FFMA R85, R85, R2, R80 ;  /* 0x0000000255557223 */ /* 0x000fe20000000050 */
[----:B------:R-:W-:Y:S01]  /*3210*/  @P0 FMNMX R92, R92, |R100|, !PT ;  /* 0x400000645c5c0209 */ /* 0x000fe20007800000 */
[----:B------:R-:W-:Y:S01]  /*3220*/  FMUL R245, R118, R245 ;  /* 0x000000f576f57220 */ /* 0x000fe20000400000 */
[----:B------:R-:W-:Y:S01]  /*3230*/  SHF.L.U32 R0, R7, 0x10, RZ ;  /* 0x0000001007007819 */ /* 0x000fe200000006ff */
[----:B------:R-:W-:Y:S01]  /*3240*/  FFMA R101, R87, R86, R96 ;  /* 0x0000005657657223 */ /* 0x000fe20000000060 */
[----:B------:R-:W-:Y:S01]  /*3250*/  PRMT R80, R7, 0x7632, R80 ;  /* 0x0000763207507816 */ /* 0x000fe20000000050 */
[----:B------:R-:W-:Y:S01]  /*3260*/  FFMA R86, R97, R98, R102 ;  /* 0x0000006261567223 */ /* 0x000fe20000000066 */
[C---:B------:R-:W-:Y:S01]  /*3270*/  PRMT R81, R47.reuse, 0x7632, R81 ;  /* 0x000076322f517816 */ /* 0x040fe20000000051 */
[----:B------:R-:W-:Y:S01]  /*3280*/  @P1 FADD R0, R0, 1 ;  /* 0x3f80000000001421 */ /* 0x000fe20000000000 */
[----:B------:R-:W-:Y:S01]  /*3290*/  @P0 FMNMX R92, R92, |R85|, !PT ;  /* 0x400000555c5c0209 */ /* 0x000fe20007800000 */
[----:B------:R-:W-:Y:S01]  /*32a0*/  FMUL R243, R118, R243 ;  /* 0x000000f376f37220 */ /* 0x000fe20000400000 */
[----:B------:R-:W-:Y:S01]  /*32b0*/  PRMT R87, R8, 0x7632, R87 ;  /* 0x0000763208577816 */ /* 0x000fe20000000057 */
[C---:B------:R-:W-:Y:S01]  /*32c0*/  FMUL R129, R118.reuse, R129 ;  /* 0x0000008176817220 */ /* 0x040fe20000400000 */
[----:B------:R-:W-:Y:S01]  /*32d0*/  SHF.L.U32 R2, R47, 0x10, RZ ;  /* 0x000000102f027819 */ /* 0x000fe200000006ff */
[----:B------:R-:W-:Y:S01]  /*32e0*/  FMUL R235, R118, R235 ;  /* 0x000000eb76eb7220 */ /* 0x000fe20000400000 */
[----:B------:R-:W-:Y:S01]  /*32f0*/  SHF.L.U32 R80, R80, 0x10, RZ ;  /* 0x0000001050507819 */ /* 0x000fe200000006ff */
[----:B------:R-:W-:Y:S01]  /*3300*/  FMUL R237, R118, R237 ;  /* 0x000000ed76ed7220 */ /* 0x000fe20000400000 */
[----:B------:R-:W-:Y:S01]  /*3310*/  SHF.L.U32 R98, R8, 0x10, RZ ;  /* 0x0000001008627819 */ /* 0x000fe200000006ff */
[----:B------:R-:W-:Y:S01]  /*3320*/  FFMA R0, R249, R0, R2 ;  /* 0x00000000f9007223 */ /* 0x000fe20000000002 */
        /* <DEDUP_REMOVED lines=8> */
[----:B------:R-:W-:Y:S01]  /*33b0*/  PRMT R97, R48, 0x7632, R97 ;  /* 0x0000763230617816 */ /* 0x000fe20000000061 */
[----:B------:R-:W-:Y:S01]  /*33c0*/  FMUL R81, R118, R81 ;  /* 0x0000005176517220 */ /* 0x000fe20000400000 */
[----:B------:R-:W-:Y:S01]  /*33d0*/  @P0 FMNMX R92, R92, |R86|, !PT ;  /* 0x400000565c5c0209 */ /* 0x000fe20007800000 */
[----:B------:R-:W-:Y:S01]  /*33e0*/  FMUL R99, R118, R87 ;  /* 0x0000005776637220 */ /* 0x000fe20000400000 */
[----:B------:R-:W-:Y:S01]  /*33f0*/  FFMA R87, R247, R80, R96 ;  /* 0x00000050f7577223 */ /* 0x000fe20000000060 */
[----:B------:R-:W-:Y:S01]  /*3400*/  SHF.L.U32 R110, R97, 0x10, RZ ;  /* 0x00000010616e7819 */ /* 0x000fe200000006ff */
[----:B------:R-:W-:Y:S01]  /*3410*/  @P1 FADD R108, R108, 1 ;  /* 0x3f8000006c6c1421 */ /* 0x000fe20000000000 */
[----:B------:R-:W-:Y:S01]  /*3420*/  @P0 FMNMX R92, R92, |R0|, !PT ;  /* 0x400000005c5c0209 */ /* 0x000fe20007800000 */
[----:B------:R-:W-:Y:S01]  /*3430*/  FFMA R97, R81, R98, R102 ;  /* 0x0000006251617223 */ /* 0x000fe20000000066 */
[----:B------:R-:W-:Y:S01]  /*3440*/  SHF.L.U32 R2, R9, 0x10, RZ ;  /* 0x0000001009027819 */ /* 0x000fe200000006ff */
[----:B------:R-:W-:Y:S01]  /*3450*/  FFMA R96, R99, R108, R110 ;  /* 0x0000006c63607223 */ /* 0x000fe2000000006e */
[----:B------:R-:W-:Y:S01]  /*3460*/  PRMT R81, R9, 0x7632, R81 ;  /* 0x0000763209517816 */ /* 0x000fe20000000051 */
[----:B------:R-:W-:Y:S01]  /*3470*/  FMUL R135, R118, R135 ;  /* 0x0000008776877220 */ /* 0x000fe20000400000 */
        /* <DEDUP_REMOVED lines=13> */
[----:B------:R-:W-:Y:S01]  /*3550*/  @P1 FADD R108, R108, 1 ;  /* 0x3f8000006c6c1421 */ /* 0x000fe20000000000 */
[----:B------:R-:W-:Y:S01]  /*3560*/  SHF.L.U32 R110, R50, 0x10, RZ ;  /* 0x00000010326e7819 */ /* 0x000fe200000006ff */
[----:B------:R-:W-:Y:S01]  /*3570*/  FADD R227, R227, -R126 ;  /* 0x8000007ee3e37221 */ /* 0x000fe20000000000 */
[----:B------:R-:W-:Y:S01]  /*3580*/  @P0 FMNMX R92, R92, |R96|, !PT ;  /* 0x400000605c5c0209 */ /* 0x000fe20007800000 */
[----:B------:R-:W-:Y:S01]  /*3590*/  FFMA R2, R239, R98, R102 ;  /* 0x00000062ef027223 */ /* 0x000fe20000000066 */
[----:B------:R-:W-:Y:S01]  /*35a0*/  PRMT R81, R11, 0x7632, R81 ;  /* 0x000076320b517816 */ /* 0x000fe20000000051 */
[----:B------:R-:W-:Y:S01]  /*35b0*/  FFMA R99, R245, R108, R110 ;  /* 0x0000006cf5637223 */ /* 0x000fe2000000006e */
[----:B------:R-:W-:Y:S01]  /*35c0*/  @P0 FMNMX R92, R92, |R103|, !PT ;  /* 0x400000675c5c0209 */ /* 0x000fe20007800000 */
[----:B------:R-:W-:Y:S01]  /*35d0*/  FFMA R98, R243, R116, R124 ;  /* 0x00000074f3627223 */ /* 0x000fe2000000007c */
[----:B------:R-:W-:Y:S01]  /*35e0*/  PRMT R108, R51, 0x7632, R108 ;  /* 0x00007632336c7816 */ /* 0x000fe2000000006c */
[C---:B------:R-:W-:Y:S01]  /*35f0*/  FMUL R223, R118.reuse, R223 ;  /* 0x000000df76df7220 */ /* 0x040fe20000400000 */
[----:B------:R-:W-:Y:S01]  /*3600*/  SHF.L.U32 R80, R11, 0x10, RZ ;  /* 0x000000100b507819 */ /* 0x000fe200000006ff */
[----:B------:R-:W-:Y:S01]  /*3610*/  FMUL R229, R118, R229 ;  /* 0x000000e576e57220 */ /* 0x000fe20000400000 */
[----:B------:R-:W-:Y:S01]  /*3620*/  PRMT R128, R52, 0x7632, R128 ;  /* 0x0000763234807816 */ /* 0x000fe20000000080 */
[----:B------:R-:W-:Y:S01]  /*3630*/  FMUL R227, R118, R227 ;  /* 0x000000e376e37220 */ /* 0x000fe20000400000 */
[----:B------:R-:W-:Y:S01]  /*3640*/  SHF.L.U32 R81, R81, 0x10, RZ ;  /* 0x0000001051517819 */ /* 0x000fe200000006ff */
[----:B------:R-:W-:Y:S01]  /*3650*/  @P1 FADD R80, R80, 1 ;  /* 0x3f80000050501421 */ /* 0x000fe20000000000 */
[----:B------:R-:W-:Y:S01]  /*3660*/  @P0 FMNMX R92, R92, |R2|, !PT ;  /* 0x400000025c5c0209 */ /* 0x000fe20007800000 */
[----:B------:R-:W-:Y:S01]  /*3670*/  FADD R217, R217, -R126 ;  /* 0x8000007ed9d97221 */ /* 0x000fe20000000000 */
[----:B------:R-:W-:Y:S01]  /*3680*/  SHF.L.U32 R110, R12, 0x10, RZ ;  /* 0x000000100c6e7819 */ /* 0x000fe200000006ff */
[----:B------:R-:W-:Y:S01]  /*3690*/  @P1 FADD R81, R81, 1 ;  /* 0x3f80000051511421 */ /* 0x000fe20000000000 */
[----:B------:R-:W-:Y:S01]  /*36a0*/  SHF.L.U32 R239, R108, 0x10, RZ ;  /* 0x000000106cef7819 */ /* 0x000fe200000006ff */
[----:B------:R-:W-:Y:S01]  /*36b0*/  FMUL R148, R118, R217 ;  /* 0x000000d976947220 */ /* 0x000fe20000400000 */
[----:B------:R-:W-:Y:S01]  /*36c0*/  SHF.L.U32 R102, R51, 0x10, RZ ;  /* 0x0000001033667819 */ /* 0x000fe200000006ff */
[----:B------:R-:W-:Y:S01]  /*36d0*/  @P1 FADD R110, R110, 1 ;  /* 0x3f8000006e6e1421 */ /* 0x000fe20000000000 */
[----:B------:R-:W-:Y:S01]  /*36e0*/  SHF.L.U32 R108, R128, 0x10, RZ ;  /* 0x00000010806c7819 */ /* 0x000fe200000006ff */
[----:B------:R-:W-:Y:S01]  /*36f0*/  FMUL R128, R118, R133 ;  /* 0x0000008576807220 */ /* 0x000fe20000400000 */
        /* <DEDUP_REMOVED lines=9> */
[----:B------:R-:W-:Y:S01]  /*3790*/  FFMA R129, R235, R110, R116 ;  /* 0x0000006eeb817223 */ /* 0x000fe20000000074 */
[----:B------:R-:W-:Y:S01]  /*37a0*/  @P0 FMNMX R92, R92, |R98|, !PT ;  /* 0x400000625c5c0209 */ /* 0x000fe20007800000 */
[----:B------:R-:W-:Y:S01]  /*37b0*/  @P1 FADD R124, R124, 1 ;  /* 0x3f8000007c7c1421 */ /* 0x000fe20000000000 */
[----:B------:R-:W-:Y:S01]  /*37c0*/  PRMT R110, R53, 0x7632, R110 ;  /* 0x00007632356e7816 */ /* 0x000fe2000000006e */
[----:B------:R-:W-:Y:S01]  /*37d0*/  FMUL R215, R118, R215 ;  /* 0x000000d776d77220 */ /* 0x000fe20000400000 */
[----:B------:R-:W-:Y:S01]  /*37e0*/  PRMT R132, R14, 0x7632, R132 ;  /* 0x000076320e847816 */ /* 0x000fe20000000084 */
[----:B------:R-:W-:Y:S01]  /*37f0*/  FFMA R102, R237, R124, R108 ;  /* 0x0000007ced667223 */ /* 0x000fe2000000006c */
[----:B------:R-:W-:Y:S01]  /*3800*/  SHF.L.U32 R81, R81, 0x10, RZ ;  /* 0x0000001051517819 */ /* 0x000fe200000006ff */
[----:B------:R-:W-:Y:S01]  /*3810*/  FMUL R219, R118, R219 ;  /* 0x000000db76db7220 */ /* 0x000fe20000400000 */
[----:B------:R-:W-:Y:S01]  /*3820*/  @P0 FMNMX R92, R92, |R133|, !PT ;  /* 0x400000855c5c0209 */ /* 0x000fe20007800000 */
[--C-:B------:R-:W-:Y:S01]  /*3830*/  FADD R221, R221, -R126.reuse ;  /* 0x8000007edddd7221 */ /* 0x100fe20000000000 */
[----:B------:R-:W-:Y:S01]  /*3840*/  SHF.L.U32 R80, R13, 0x10, RZ ;  /* 0x000000100d507819 */ /* 0x000fe200000006ff */
[----:B------:R-:W-:Y:S01]  /*3850*/  @P1 FADD R81, R81, 1 ;  /* 0x3f80000051511421 */ /* 0x000fe20000000000 */
[----:B------:R-:W-:Y:S01]  /*3860*/  SHF.L.U32 R235, R110, 0x10, RZ ;  /* 0x000000106eeb7819 */ /* 0x000fe200000006ff */
[----:B------:R-:W-:Y:S01]  /*3870*/  FADD R209, R209, -R126 ;  /* 0x8000007ed1d17221 */ /* 0x000fe20000000000 */
        /* <DEDUP_REMOVED lines=8> */
[----:B------:R-:W-:Y:S01]  /*3900*/  SHF.L.U32 R116, R14, 0x10, RZ ;  /* 0x000000100e747819 */ /* 0x000fe200000006ff */
[----:B------:R-:W-:Y:S01]  /*3910*/  FFMA R132, R233, R132, R110 ;  /* 0x00000084e9847223 */ /* 0x000fe2000000006e */
[----:B------:R-:W-:Y:S01]  /*3920*/  @P0 FMNMX R92, R92, |R129|, !PT ;  /* 0x400000815c5c0209 */ /* 0x000fe20007800000 */
[----:B------:R-:W-:Y:S01]  /*3930*/  FFMA R139, R135, R80, R108 ;  /* 0x00000050878b7223 */ /* 0x000fe2000000006c */
[----:B------:R-:W-:Y:S01]  /*3940*/  PRMT R81, R15, 0x7632, R81 ;  /* 0x000076320f517816 */ /* 0x000fe20000000051 */
[----:B------:R-:W-:Y:S01]  /*3950*/  @P1 FADD R116, R116, 1 ;  /* 0x3f80000074741421 */ /* 0x000fe20000000000 */
[----:B------:R-:W-:Y:S01]  /*3960*/  SHF.L.U32 R124, R54, 0x10, RZ ;  /* 0x00000010367c7819 */ /* 0x000fe200000006ff */
[----:B------:R-:W-:Y:S01]  /*3970*/  FMUL R221, R118, R221 ;  /* 0x000000dd76dd7220 */ /* 0x000fe20000400000 */
[----:B------:R-:W-:Y:S01]  /*3980*/  @P0 FMNMX R92, R92, |R102|, !PT ;  /* 0x400000665c5c0209 */ /* 0x000fe20007800000 */
[----:B------:R-:W-:Y:S01]  /*3990*/  FMUL R152, R118, R209 ;  /* 0x000000d176987220 */ /* 0x000fe20000400000 */
[----:B------:R-:W-:Y:S01]  /*39a0*/  PRMT R110, R55, 0x7632, R110 ;  /* 0x00007632376e7816 */ /* 0x000fe2000000006e */
[----:B------:R-:W-:Y:S01]  /*39b0*/  FFMA R135, R231, R116, R124 ;  /* 0x00000074e7877223 */ /* 0x000fe2000000007c */
[----:B------:R-:W-:Y:S01]  /*39c0*/  PRMT R140, R16, 0x7632, R140 ;  /* 0x00007632108c7816 */ /* 0x000fe2000000008c */
[----:B------:R-:W-:Y:S01]  /*39d0*/  FADD R207, R207, -R126 ;  /* 0x8000007ecfcf7221 */ /* 0x000fe20000000000 */
[----:B------:R-:W-:Y:S01]  /*39e0*/  PRMT R142, R56, 0x7632, R142 ;  /* 0x00007632388e7816 */ /* 0x000fe2000000008e */
[--C-:B------:R-:W-:Y:S01]  /*39f0*/  FADD R211, R211, -R126.reuse ;  /* 0x8000007ed3d37221 */ /* 0x100fe20000000000 */
[----:B------:R-:W-:Y:S01]  /*3a00*/  SHF.L.U32 R81, R81, 0x10, RZ ;  /* 0x0000001051517819 */ /* 0x000fe200000006ff */
[----:B------:R-:W-:Y:S01]  /*3a10*/  FMUL R207, R118, R207 ;  /* 0x000000cf76cf7220 */ /* 0x000fe20000400000 */
[----:B------:R-:W-:Y:S01]  /*3a20*/  @P0 FMNMX R92, R92, |R139|, !PT ;  /* 0x4000008b5c5c0209 */ /* 0x000fe20007800000 */
[----:B------:R-:W-:Y:S01]  /*3a30*/  FMUL R211, R118, R211 ;  /* 0x000000d376d37220 */ /* 0x000fe20000400000 */
[----:B------:R-:W-:Y:S01]  /*3a40*/  SHF.L.U32 R231, R110, 0x10, RZ ;  /* 0x000000106ee77819 */ /* 0x000fe200000006ff */
[----:B------:R-:W-:Y:S01]  /*3a50*/  @P1 FADD R81, R81, 1 ;  /* 0x3f80000051511421 */ /* 0x000fe20000000000 */
[----:B------:R-:W-:Y:S01]  /*3a60*/  SHF.L.U32 R80, R15, 0x10, RZ ;  /* 0x000000100f507819 */ /* 0x000fe200000006ff */
[--C-:B------:R-:W-:Y:S01]  /*3a70*/  FADD R213, R213, -R126.reuse ;  /* 0x8000007ed5d57221 */ /* 0x100fe20000000000 */
[----:B------:R-:W-:Y:S01]  /*3a80*/  SHF.L.U32 R140, R140, 0x10, RZ ;  /* 0x000000108c8c7819 */ /* 0x000fe200000006ff */
[----:B------:R-:W-:Y:S01]  /*3a90*/  FADD R201, R201, -R126 ;  /* 0x8000007ec9c97221 */ /* 0x000fe20000000000 */
[----:B------:R-:W-:Y:S01]  /*3aa0*/  SHF.L.U32 R110, R142, 0x10, RZ ;  /* 0x000000108e6e7819 */ /* 0x000fe200000006ff */
[----:B------:R-:W-:Y:S01]  /*3ab0*/  FMUL R142, R118, R225 ;  /* 0x000000e1768e7220 */ /* 0x000fe20000400000 */
[----:B------:R-:W-:Y:S01]  /*3ac0*/  @P0 FMNMX R92, R92, |R134|, !PT ;  /* 0x400000865c5c0209 */ /* 0x000fe20007800000 */
[----:B------:R-:W-:Y:S01]  /*3ad0*/  @P1 FADD R80, R80, 1 ;  /* 0x3f80000050501421 */ /* 0x000fe20000000000 */
[----:B------:R-:W-:Y:S01]  /*3ae0*/  SHF.L.U32 R108, R55, 0x10, RZ ;  /* 0x00000010376c7819 */ /* 0x000fe200000006ff */
[----:B------:R-:W-:Y:S01]  /*3af0*/  @P1 FADD R140, R140, 1 ;  /* 0x3f8000008c8c1421 */ /* 0x000fe20000000000 */
[----:B------:R-:W-:Y:S01]  /*3b00*/  SHF.L.U32 R116, R16, 0x10, RZ ;  /* 0x0000001010747819 */ /* 0x000fe200000006ff */
[----:B------:R-:W-:Y:S01]  /*3b10*/  FFMA R142, R142, R81, R231 ;  /* 0x000000518e8e7223 */ /* 0x000fe200000000e7 */
[----:B------:R-:W-:Y:S01]  /*3b20*/  PRMT R81, R17, 0x7632, R81 ;  /* 0x0000763211517816 */ /* 0x000fe20000000051 */
[----:B------:R-:W-:Y:S01]  /*3b30*/  FFMA R225, R223, R80, R108 ;  /* 0x00000050dfe17223 */ /* 0x000fe2000000006c */
[----:B------:R-:W-:Y:S01]  /*3b40*/  @P0 FMNMX R92, R92, |R135|, !PT ;  /* 0x400000875c5c0209 */ /* 0x000fe20007800000 */
[----:B------:R-:W-:Y:S01]  /*3b50*/  @P1 FADD R116, R116, 1 ;  /* 0x3f80000074741421 */ /* 0x000fe20000000000 */
[----:B------:R-:W-:Y:S01]  /*3b60*/  SHF.L.U32 R124, R56, 0x10, RZ ;  /* 0x00000010387c7819 */ /* 0x000fe200000006ff */
[--C-:B------:R-:W-:Y:S01]  /*3b70*/  FFMA R140, R229, R140, R110.reuse ;  /* 0x0000008ce58c7223 */ /* 0x100fe2000000006e */
[----:B------:R-:W-:Y:S01]  /*3b80*/  PRMT R110, R57, 0x7632, R110 ;  /* 0x00007632396e7816 */ /* 0x000fe2000000006e */
[----:B------:R-:W-:Y:S01]  /*3b90*/  FMUL R213, R118, R213 ;  /* 0x000000d576d57220 */ /* 0x000fe20000400000 */
[----:B------:R-:W-:Y:S01]  /*3ba0*/  SHF.L.U32 R81, R81, 0x10, RZ ;  /* 0x0000001051517819 */ /* 0x000fe200000006ff */
[----:B------:R-:W-:Y:S01]  /*3bb0*/  FFMA R223, R227, R116, R124 ;  /* 0x00000074e3df7223 */ /* 0x000fe2000000007c */
[----:B------:R-:W-:Y:S01]  /*3bc0*/  @P0 FMNMX R92, R92, |R132|, !PT ;  /* 0x400000845c5c0209 */ /* 0x000fe20007800000 */
[----:B------:R-:W-:Y:S01]  /*3bd0*/  FMUL R156, R118, R201 ;  /* 0x000000c9769c7220 */ /* 0x000fe20000400000 */
[----:B------:R-:W-:Y:S01]  /*3be0*/  SHF.L.U32 R227, R110, 0x10, RZ ;  /* 0x000000106ee37819 */ /* 0x000fe200000006ff */
[----:B------:R-:W-:Y:S01]  /*3bf0*/  @P1 FADD R81, R81, 1 ;  /* 0x3f80000051511421 */ /* 0x000fe20000000000 */
[----:B------:R-:W-:Y:S01]  /*3c00*/  @P0 FMNMX R92, R92, |R225|, !PT ;  /* 0x400000e15c5c0209 */ /* 0x000fe20007800000 */
[--C-:B------:R-:W-:Y:S01]  /*3c10*/  FADD R199, R199, -R126.reuse ;  /* 0x8000007ec7c77221 */ /* 0x100fe20000000000 */
[----:B------:R-:W-:Y:S01]  /*3c20*/  SHF.L.U32 R80, R17, 0x10, RZ ;  /* 0x0000001011507819 */ /* 0x000fe200000006ff */
[----:B------:R-:W-:Y:S01]  /*3c30*/  FFMA R148, R148, R81, R227 ;  /* 0x0000005194947223 */ /* 0x000fe200000000e3 */
[----:B------:R-:W-:Y:S01]  /*3c40*/  SHF.L.U32 R116, R18, 0x10, RZ ;  /* 0x0000001012747819 */ /* 0x000fe200000006ff */
[----:B------:R-:W-:Y:S01]  /*3c50*/  FADD R203, R203, -R126 ;  /* 0x8000007ecbcb7221 */ /* 0x000fe20000000000 */
[----:B------:R-:W-:Y:S01]  /*3c60*/  @P0 FMNMX R92, R92, |R142|, !PT ;  /* 0x4000008e5c5c0209 */ /* 0x000fe20007800000 */
[----:B------:R-:W-:Y:S01]  /*3c70*/  @P1 FADD R80, R80, 1 ;  /* 0x3f80000050501421 */ /* 0x000fe20000000000 */
[----:B------:R-:W-:Y:S01]  /*3c80*/  PRMT R144, R18, 0x7632, R144 ;  /* 0x0000763212907816 */ /* 0x000fe20000000090 */
[----:B------:R-:W-:Y:S01]  /*3c90*/  @P1 FADD R116, R116, 1 ;  /* 0x3f80000074741421 */ /* 0x000fe20000000000 */
[----:B------:R-:W-:Y:S01]  /*3ca0*/  SHF.L.U32 R108, R57, 0x10, RZ ;  /* 0x00000010396c7819 */ /* 0x000fe200000006ff */
[C---:B------:R-:W-:Y:S01]  /*3cb0*/  FMUL R199, R118.reuse, R199 ;  /* 0x000000c776c77220 */ /* 0x040fe20000400000 */
[----:B------:R-:W-:Y:S01]  /*3cc0*/  PRMT R81, R19, 0x7632, R81 ;  /* 0x0000763213517816 */ /* 0x000fe20000000051 */
[----:B------:R-:W-:Y:S01]  /*3cd0*/  FMUL R203, R118, R203 ;  /* 0x000000cb76cb7220 */ /* 0x000fe20000400000 */
[----:B------:R-:W-:Y:S01]  /*3ce0*/  SHF.L.U32 R124, R58, 0x10, RZ ;  /* 0x000000103a7c7819 */ /* 0x000fe200000006ff */
[----:B------:R-:W-:Y:S01]  /*3cf0*/  FFMA R217, R215, R80, R108 ;  /* 0x00000050d7d97223 */ /* 0x000fe2000000006c */
[----:B------:R-:W-:Y:S01]  /*3d00*/  @P0 FMNMX R92, R92, |R223|, !PT ;  /* 0x400000df5c5c0209 */ /* 0x000fe20007800000 */
[----:B------:R-:W-:Y:S01]  /*3d10*/  FADD R205, R205, -R126 ;  /* 0x8000007ecdcd7221 */ /* 0x000fe20000000000 */
[----:B------:R-:W-:Y:S01]  /*3d20*/  PRMT R146, R58, 0x7632, R146 ;  /* 0x000076323a927816 */ /* 0x000fe20000000092 */
[----:B------:R-:W-:Y:S01]  /*3d30*/  FFMA R215, R219, R116, R124 ;  /* 0x00000074dbd77223 */ /* 0x000fe2000000007c */
[----:B------:R-:W-:Y:S01]  /*3d40*/  SHF.L.U32 R144, R144, 0x10, RZ ;  /* 0x0000001090907819 */ /* 0x000fe200000006ff */
[----:B------:R-:W-:Y:S01]  /*3d50*/  FADD R193, R193, -R126 ;  /* 0x8000007ec1c17221 */ /* 0x000fe20000000000 */
        /* <DEDUP_REMOVED lines=9> */
[----:B------:R-:W-:Y:S01]  /*3df0*/  FADD R191, R191, -R126 ;  /* 0x8000007ebfbf7221 */ /* 0x000fe20000000000 */
[----:B------:R-:W-:Y:S01]  /*3e00*/  @P0 FMNMX R92, R92, |R217|, !PT ;  /* 0x400000d95c5c0209 */ /* 0x000fe20007800000 */
[----:B------:R-:W-:Y:S01]  /*3e10*/  FFMA R144, R221, R144, R146 ;  /* 0x00000090dd907223 */ /* 0x000fe20000000092 */
[----:B------:R-:W-:Y:S01]  /*3e20*/  SHF.L.U32 R80, R19, 0x10, RZ ;  /* 0x0000001013507819 */ /* 0x000fe200000006ff */
[----:B------:R-:W-:Y:S01]  /*3e30*/  FFMA R152, R152, R81, R219 ;  /* 0x0000005198987223 */ /* 0x000fe200000000db */
[C---:B------:R-:W-:Y:S01]  /*3e40*/  SHF.L.U32 R116, R20.reuse, 0x10, RZ ;  /* 0x0000001014747819 */ /* 0x040fe200000006ff */
[----:B------:R-:W-:Y:S01]  /*3e50*/  FADD R195, R195, -R126 ;  /* 0x8000007ec3c37221 */ /* 0x000fe20000000000 */
[----:B------:R-:W-:Y:S01]  /*3e60*/  PRMT R146, R20, 0x7632, R146 ;  /* 0x0000763214927816 */ /* 0x000fe20000000092 */
[----:B------:R-:W-:Y:S01]  /*3e70*/  @P1 FADD R80, R80, 1 ;  /* 0x3f80000050501421 */ /* 0x000fe20000000000 */
[----:B------:R-:W-:Y:S01]  /*3e80*/  PRMT R81, R21, 0x7632, R81 ;  /* 0x0000763215517816 */ /* 0x000fe20000000051 */
[----:B------:R-:W-:Y:S01]  /*3e90*/  @P1 FADD R116, R116, 1 ;  /* 0x3f80000074741421 */ /* 0x000fe20000000000 */
[----:B------:R-:W-:Y:S01]  /*3ea0*/  @P0 FMNMX R92, R92, |R148|, !PT ;  /* 0x400000945c5c0209 */ /* 0x000fe20007800000 */
[C---:B------:R-:W-:Y:S01]  /*3eb0*/  FMUL R191, R118.reuse, R191 ;  /* 0x000000bf76bf7220 */ /* 0x040fe20000400000 */
[----:B------:R-:W-:Y:S01]  /*3ec0*/  SHF.L.U32 R108, R59, 0x10, RZ ;  /* 0x000000103b6c7819 */ /* 0x000fe200000006ff */
[----:B------:R-:W-:Y:S01]  /*3ed0*/  FMUL R195, R118, R195 ;  /* 0x000000c376c37220 */ /* 0x000fe20000400000 */
[C---:B------:R-:W-:Y:S01]  /*3ee0*/  SHF.L.U32 R124, R60.reuse, 0x10, RZ ;  /* 0x000000103c7c7819 */ /* 0x040fe200000006ff */
[----:B------:R-:W-:Y:S01]  /*3ef0*/  FADD R197, R197, -R126 ;  /* 0x8000007ec5c57221 */ /* 0x000fe20000000000 */
[----:B------:R-:W-:Y:S01]  /*3f00*/  PRMT R150, R60, 0x7632, R150 ;  /* 0x000076323c967816 */ /* 0x000fe20000000096 */
[----:B------:R-:W-:Y:S01]  /*3f10*/  FFMA R209, R207, R80, R108 ;  /* 0x00000050cfd17223 */ /* 0x000fe2000000006c */
[----:B------:R-:W-:Y:S01]  /*3f20*/  SHF.L.U32 R146, R146, 0x10, RZ ;  /* 0x0000001092927819 */ /* 0x000fe200000006ff */
[----:B------:R-:W-:Y:S01]  /*3f30*/  FFMA R207, R211, R116, R124 ;  /* 0x00000074d3cf7223 */ /* 0x000fe2000000007c */
[----:B------:R-:W-:Y:S01]  /*3f40*/  PRMT R110, R61, 0x7632, R110 ;  /* 0x000076323d6e7816 */ /* 0x000fe2000000006e */
[--C-:B------:R-:W-:Y:S01]  /*3f50*/  FADD R179, R179, -R126.reuse ;  /* 0x8000007eb3b37221 */ /* 0x100fe20000000000 */
        /* <DEDUP_REMOVED lines=12> */
[----:B------:R-:W-:Y:S01]  /*4020*/  SHF.L.U32 R116, R22, 0x10, RZ ;  /* 0x0000001016747819 */ /* 0x000fe200000006ff */
[----:B------:R-:W-:Y:S01]  /*4030*/  FMUL R164, R118, R179 ;  /* 0x000000b376a47220 */ /* 0x000fe20000400000 */
[----:B------:R-:W-:Y:S01]  /*4040*/  @P0 FMNMX R92, R92, |R209|, !PT ;  /* 0x400000d15c5c0209 */ /* 0x000fe20007800000 */
[----:B------:R-:W-:Y:S01]  /*4050*/  @P1 FADD R80, R80, 1 ;  /* 0x3f80000050501421 */ /* 0x000fe20000000000 */
[----:B------:R-:W-:Y:S01]  /*4060*/  PRMT R146, R22, 0x7632, R146 ;  /* 0x0000763216927816 */ /* 0x000fe20000000092 */
[----:B------:R-:W-:Y:S01]  /*4070*/  @P1 FADD R116, R116, 1 ;  /* 0x3f80000074741421 */ /* 0x000fe20000000000 */
[----:B------:R-:W-:Y:S01]  /*4080*/  PRMT R81, R23, 0x7632, R81 ;  /* 0x0000763217517816 */ /* 0x000fe20000000051 */
[----:B------:R-:W-:Y:S01]  /*4090*/  FMUL R177, R118, R177 ;  /* 0x000000b176b17220 */ /* 0x000fe20000400000 */
[----:B------:R-:W-:Y:S01]  /*40a0*/  SHF.L.U32 R108, R61, 0x10, RZ ;  /* 0x000000103d6c7819 */ /* 0x000fe200000006ff */
[--C-:B------:R-:W-:Y:S01]  /*40b0*/  FADD R181, R181, -R126.reuse ;  /* 0x8000007eb5b57221 */ /* 0x100fe20000000000 */
[----:B------:R-:W-:Y:S01]  /*40c0*/  SHF.L.U32 R124, R62, 0x10, RZ ;  /* 0x000000103e7c7819 */ /* 0x000fe200000006ff */
[----:B------:R-:W-:Y:S01]  /*40d0*/  FADD R183, R183, -R126 ;  /* 0x8000007eb7b77221 */ /* 0x000fe20000000000 */
[----:B------:R-:W-:Y:S01]  /*40e0*/  @P0 FMNMX R92, R92, |R152|, !PT ;  /* 0x400000985c5c0209 */ /* 0x000fe20007800000 */
[----:B------:R-:W-:Y:S01]  /*40f0*/  FFMA R201, R199, R80, R108 ;  /* 0x00000050c7c97223 */ /* 0x000fe2000000006c */
[----:B------:R-:W-:Y:S01]  /*4100*/  PRMT R154, R62, 0x7632, R154 ;  /* 0x000076323e9a7816 */ /* 0x000fe2000000009a */
[----:B------:R-:W-:Y:S01]  /*4110*/  FFMA R199, R203, R116, R124 ;  /* 0x00000074cbc77223 */ /* 0x000fe2000000007c */
[----:B------:R-:W-:Y:S01]  /*4120*/  SHF.L.U32 R146, R146, 0x10, RZ ;  /* 0x0000001092927819 */ /* 0x000fe200000006ff */
[----:B------:R-:W-:Y:S01]  /*4130*/  FMUL R181, R118, R181 ;  /* 0x000000b576b57220 */ /* 0x000fe20000400000 */
[----:B------:R-:W-:Y:S01]  /*4140*/  PRMT R110, R63, 0x7632, R110 ;  /* 0x000076323f6e7816 */ /* 0x000fe2000000006e */
[----:B------:R-:W-:Y:S01]  /*4150*/  FADD R163, R163, -R126 ;  /* 0x8000007ea3a37221 */ /* 0x000fe20000000000 */
        /* <DEDUP_REMOVED lines=19> */
[--C-:B------:R-:W-:Y:S01]  /*4290*/  FADD R171, R171, -R126.reuse ;  /* 0x8000007eabab7221 */ /* 0x100fe20000000000 */
[----:B------:R-:W-:Y:S01]  /*42a0*/  SHF.L.U32 R108, R63, 0x10, RZ ;  /* 0x000000103f6c7819 */ /* 0x000fe200000006ff */
[----:B------:R-:W-:Y:S01]  /*42b0*/  FMUL R161, R118, R161 ;  /* 0x000000a176a17220 */ /* 0x000fe20000400000 */
[----:B------:R-:W-:Y:S01]  /*42c0*/  SHF.L.U32 R124, R64, 0x10, RZ ;  /* 0x00000010407c7819 */ /* 0x000fe200000006ff */
[----:B------:R-:W-:Y:S01]  /*42d0*/  FADD R127, R127, -R126 ;  /* 0x8000007e7f7f7221 */ /* 0x000fe20000000000 */
[----:B------:R-:W-:Y:S01]  /*42e0*/  SHF.L.U32 R146, R146, 0x10, RZ ;  /* 0x0000001092927819 */ /* 0x000fe200000006ff */
[----:B------:R-:W-:Y:S01]  /*42f0*/  FFMA R193, R191, R80, R108 ;  /* 0x00000050bfc17223 */ /* 0x000fe2000000006c */
[----:B------:R-:W-:Y:S01]  /*4300*/  PRMT R110, R65, 0x7632, R110 ;  /* 0x00007632416e7816 */ /* 0x000fe2000000006e */
[----:B------:R-:W-:Y:S01]  /*4310*/  FFMA R191, R195, R116, R124 ;  /* 0x00000074c3bf7223 */ /* 0x000fe2000000007c */
[----:B------:R-:W-:Y:S01]  /*4320*/  SHF.L.U32 R81, R81, 0x10, RZ ;  /* 0x0000001051517819 */ /* 0x000fe200000006ff */
[----:B------:R-:W-:Y:S01]  /*4330*/  @P1 FADD R146, R146, 1 ;  /* 0x3f80000092921421 */ /* 0x000fe20000000000 */
[----:B------:R-:W-:Y:S01]  /*4340*/  @P0 FMNMX R92, R92, |R156|, !PT ;  /* 0x4000009c5c5c0209 */ /* 0x000fe20007800000 */
[----:B------:R-:W-:Y:S01]  /*4350*/  FADD R125, R125, -R126 ;  /* 0x8000007e7d7d7221 */ /* 0x000fe20000000000 */
[----:B------:R-:W-:Y:S01]  /*4360*/  SHF.L.U32 R80, R25, 0x10, RZ ;  /* 0x0000001019507819 */ /* 0x000fe200000006ff */
[----:B------:R-:W-:Y:S01]  /*4370*/  @P1 FADD R81, R81, 1 ;  /* 0x3f80000051511421 */ /* 0x000fe20000000000 */
[----:B------:R-:W-:Y:S01]  /*4380*/  SHF.L.U32 R195, R110, 0x10, RZ ;  /* 0x000000106ec37819 */ /* 0x000fe200000006ff */
[----:B------:R-:W-:Y:S01]  /*4390*/  FFMA R158, R197, R146, R158 ;  /* 0x00000092c59e7223 */ /* 0x000fe2000000009e */
[----:B------:R-:W-:Y:S01]  /*43a0*/  @P0 FMNMX R92, R92, |R199|, !PT ;  /* 0x400000c75c5c0209 */ /* 0x000fe20007800000 */
[----:B------:R-:W-:Y:S01]  /*43b0*/  @P1 FADD R80, R80, 1 ;  /* 0x3f80000050501421 */ /* 0x000fe20000000000 */
[----:B------:R-:W-:Y:S01]  /*43c0*/  SHF.L.U32 R108, R65, 0x10, RZ ;  /* 0x00000010416c7819 */ /* 0x000fe200000006ff */
[----:B------:R-:W-:Y:S01]  /*43d0*/  FFMA R164, R164, R81, R195 ;  /* 0x00000051a4a47223 */ /* 0x000fe200000000c3 */
[----:B------:R-:W-:Y:S01]  /*43e0*/  @P0 FMNMX R92, R92, |R154|, !PT ;  /* 0x4000009a5c5c0209 */ /* 0x000fe20007800000 */
[----:B------:R-:W-:Y:S01]  /*43f0*/  FADD R169, R169, -R126 ;  /* 0x8000007ea9a97221 */ /* 0x000fe20000000000 */
[C---:B------:R-:W-:Y:S01]  /*4400*/  SHF.L.U32 R116, R26.reuse, 0x10, RZ ;  /* 0x000000101a747819 */ /* 0x040fe200000006ff */
[----:B------:R-:W-:Y:S01]  /*4410*/  FFMA R179, R177, R80, R108 ;  /* 0x00000050b1b37223 */ /* 0x000fe2000000006c */
[----:B------:R-:W-:Y:S01]  /*4420*/  PRMT R146, R26, 0x7632, R146 ;  /* 0x000076321a927816 */ /* 0x000fe20000000092 */
[----:B------:R-:W-:Y:S01]  /*4430*/  FMUL R171, R118, R171 ;  /* 0x000000ab76ab7220 */ /* 0x000fe20000400000 */
[----:B------:R-:W-:Y:S01]  /*4440*/  PRMT R81, R27, 0x7632, R81 ;  /* 0x000076321b517816 */ /* 0x000fe20000000051 */
[----:B------:R-:W-:Y:S01]  /*4450*/  @P1 FADD R116, R116, 1 ;  /* 0x3f80000074741421 */ /* 0x000fe20000000000 */
[----:B------:R-:W-:Y:S01]  /*4460*/  @P0 FMNMX R92, R92, |R193|, !PT ;  /* 0x400000c15c5c0209 */ /* 0x000fe20007800000 */
[----:B------:R-:W-:Y:S01]  /*4470*/  FMUL R127, R118, R127 ;  /* 0x0000007f767f7220 */ /* 0x000fe20000400000 */
[----:B------:R-:W-:Y:S01]  /*4480*/  SHF.L.U32 R124, R66, 0x10, RZ ;  /* 0x00000010427c7819 */ /* 0x000fe200000006ff */
[----:B------:R-:W-:Y:S01]  /*4490*/  FMUL R125, R118, R125 ;  /* 0x0000007d767d7220 */ /* 0x000fe20000400000 */
[----:B------:R-:W-:Y:S01]  /*44a0*/  PRMT R162, R66, 0x7632, R162 ;  /* 0x0000763242a27816 */ /* 0x000fe200000000a2 */
[----:B------:R-:W-:Y:S01]  /*44b0*/  FMUL R169, R118, R169 ;  /* 0x000000a976a97220 */ /* 0x000fe20000400000 */
[----:B------:R-:W-:Y:S01]  /*44c0*/  SHF.L.U32 R146, R146, 0x10, RZ ;  /* 0x0000001092927819 */ /* 0x000fe200000006ff */
[----:B------:R-:W-:Y:S01]  /*44d0*/  FFMA R177, R181, R116, R124 ;  /* 0x00000074b5b17223 */ /* 0x000fe2000000007c */
[----:B------:R-:W-:Y:S01]  /*44e0*/  PRMT R108, R67, 0x7632, R108 ;  /* 0x00007632436c7816 */ /* 0x000fe2000000006c */
[--C-:B------:R-:W-:Y:S01]  /*44f0*/  FADD R111, R111, -R126.reuse ;  /* 0x8000007e6f6f7221 */ /* 0x100fe20000000000 */
[----:B------:R-:W-:Y:S01]  /*4500*/  SHF.L.U32 R110, R81, 0x10, RZ ;  /* 0x00000010516e7819 */ /* 0x000fe200000006ff */
[----:B------:R-:W-:Y:S01]  /*4510*/  @P1 FADD R146, R146, 1 ;  /* 0x3f80000092921421 */ /* 0x000fe20000000000 */
[----:B------:R-:W-:Y:S01]  /*4520*/  @P0 FMNMX R92, R92, |R160|, !PT ;  /* 0x400000a05c5c0209 */ /* 0x000fe20007800000 */
[--C-:B------:R-:W-:Y:S01]  /*4530*/  FADD R153, R153, -R126.reuse ;  /* 0x8000007e99997221 */ /* 0x100fe20000000000 */
[----:B------:R-:W-:Y:S01]  /*4540*/  SHF.L.U32 R162, R162, 0x10, RZ ;  /* 0x00000010a2a27819 */ /* 0x000fe200000006ff */
[----:B------:R-:W-:Y:S01]  /*4550*/  @P1 FADD R110, R110, 1 ;  /* 0x3f8000006e6e1421 */ /* 0x000fe20000000000 */
[----:B------:R-:W-:Y:S01]  /*4560*/  SHF.L.U32 R108, R108, 0x10, RZ ;  /* 0x000000106c6c7819 */ /* 0x000fe200000006ff */
[----:B------:R-:W-:Y:S01]  /*4570*/  FADD R109, R109, -R126 ;  /* 0x8000007e6d6d7221 */ /* 0x000fe20000000000 */
[----:B------:R-:W-:Y:S01]  /*4580*/  SHF.L.U32 R168, R27, 0x10, RZ ;  /* 0x000000101ba87819 */ /* 0x000fe200000006ff */
[----:B------:R-:W-:Y:S01]  /*4590*/  FFMA R162, R183, R146, R162 ;  /* 0x00000092b7a27223 */ /* 0x000fe200000000a2 */
[----:B------:R-:W-:Y:S01]  /*45a0*/  PRMT R124, R28, 0x7632, R124 ;  /* 0x000076321c7c7816 */ /* 0x000fe2000000007c */
[----:B------:R-:W-:Y:S01]  /*45b0*/  FFMA R163, R163, R110, R108 ;  /* 0x0000006ea3a37223 */ /* 0x000fe2000000006c */
[----:B------:R-:W-:Y:S01]  /*45c0*/  PRMT R81, R29, 0x7632, R81 ;  /* 0x000076321d517816 */ /* 0x000fe20000000051 */
[----:B------:R-:W-:Y:S01]  /*45d0*/  @P1 FADD R168, R168, 1 ;  /* 0x3f800000a8a81421 */ /* 0x000fe20000000000 */
[----:B------:R-:W-:Y:S01]  /*45e0*/  @P0 FMNMX R92, R92, |R191|, !PT ;  /* 0x400000bf5c5c0209 */ /* 0x000fe20007800000 */
[C---:B------:R-:W-:Y:S01]  /*45f0*/  FMUL R111, R118.reuse, R111 ;  /* 0x0000006f766f7220 */ /* 0x040fe20000400000 */
[----:B------:R-:W-:Y:S01]  /*4600*/  SHF.L.U32 R80, R67, 0x10, RZ ;  /* 0x0000001043507819 */ /* 0x000fe200000006ff */
[----:B------:R-:W-:Y:S01]  /*4610*/  FMUL R153, R118, R153 ;  /* 0x0000009976997220 */ /* 0x000fe20000400000 */
[----:B------:R-:W-:Y:S01]  /*4620*/  PRMT R146, R68, 0x7632, R146 ;  /* 0x0000763244927816 */ /* 0x000fe20000000092 */
[----:B------:R-:W-:Y:S01]  /*4630*/  FADD R115, R115, -R126 ;  /* 0x8000007e73737221 */ /* 0x000fe20000000000 */
[----:B------:R-:W-:Y:S01]  /*4640*/  SHF.L.U32 R124, R124, 0x10, RZ ;  /* 0x000000107c7c7819 */ /* 0x000fe200000006ff */
[----:B------:R-:W-:Y:S01]  /*4650*/  FFMA R168, R161, R168, R80 ;  /* 0x000000a8a1a87223 */ /* 0x000fe20000000050 */
        /* <DEDUP_REMOVED lines=10> */
[----:B------:R-:W-:Y:S01]  /*4700*/  SHF.L.U32 R146, R146, 0x10, RZ ;  /* 0x0000001092927819 */ /* 0x000fe200000006ff */
[----:B------:R-:W-:Y:S01]  /*4710*/  @P1 FADD R172, R172, 1 ;  /* 0x3f800000acac1421 */ /* 0x000fe20000000000 */
[----:B------:R-:W-:Y:S01]  /*4720*/  SHF.L.U32 R110, R110, 0x10, RZ ;  /* 0x000000106e6e7819 */ /* 0x000fe200000006ff */
[----:B------:R-:W-:Y:S01]  /*4730*/  @P1 FADD R166, R166, 1 ;  /* 0x3f800000a6a61421 */ /* 0x000fe20000000000 */
[----:B------:R-:W-:Y:S01]  /*4740*/  @P0 FMNMX R92, R92, |R179|, !PT ;  /* 0x400000b35c5c0209 */ /* 0x000fe20007800000 */
[----:B------:R-:W-:Y:S01]  /*4750*/  FFMA R161, R171, R124, R146 ;  /* 0x0000007caba17223 */ /* 0x000fe20000000092 */
[----:B------:R-:W-:Y:S01]  /*4760*/  SHF.L.U32 R80, R69, 0x10, RZ ;  /* 0x0000001045507819 */ /* 0x000fe200000006ff */
[----:B------:R-:W-:Y:S01]  /*4770*/  FFMA R171, R127, R108, R110 ;  /* 0x0000006c7fab7223 */ /* 0x000fe2000000006e */
[----:B------:R-:W-:Y:S01]  /*4780*/  SHF.L.U32 R116, R68, 0x10, RZ ;  /* 0x0000001044747819 */ /* 0x000fe200000006ff */
[----:B------:R-:W-:Y:S01]  /*4790*/  FADD R155, R155, -R126 ;  /* 0x8000007e9b9b7221 */ /* 0x000fe20000000000 */
[----:B------:R-:W-:Y:S01]  /*47a0*/  PRMT R81, R31, 0x7632, R81 ;  /* 0x000076321f517816 */ /* 0x000fe20000000051 */
[----:B------:R-:W-:Y:S01]  /*47b0*/  FFMA R172, R125, R172, R80 ;  /* 0x000000ac7dac7223 */ /* 0x000fe20000000050 */
        /* <DEDUP_REMOVED lines=10> */
[----:B------:R-:W-:Y:S01]  /*4860*/  SHF.L.U32 R80, R71, 0x10, RZ ;  /* 0x0000001047507819 */ /* 0x000fe200000006ff */
[----:B------:R-:W-:Y:S01]  /*4870*/  FMUL R155, R118, R155 ;  /* 0x0000009b769b7220 */ /* 0x000fe20000400000 */
        /* <DEDUP_REMOVED lines=11> */
[----:B------:R-:W-:Y:S01]  /*4930*/  FFMA R181, R109, R110, R108 ;  /* 0x0000006e6db57223 */ /* 0x000fe2000000006c */
[----:B------:R-:W-:Y:S01]  /*4940*/  SHF.L.U32 R116, R72, 0x10, RZ ;  /* 0x0000001048747819 */ /* 0x000fe200000006ff */
[----:B------:R-:W-:Y:S01]  /*4950*/  FADD R157, R157, -R126 ;  /* 0x8000007e9d9d7221 */ /* 0x000fe20000000000 */
[----:B------:R-:W-:Y:S01]  /*4960*/  PRMT R124, R30, 0x7632, R124 ;  /* 0x000076321e7c7816 */ /* 0x000fe2000000007c */
[----:B------:R-:W-:Y:S01]  /*4970*/  FMUL R143, R118, R143 ;  /* 0x0000008f768f7220 */ /* 0x000fe20000400000 */
[----:B------:R-:W-:Y:S01]  /*4980*/  PRMT R108, R33, 0x7632, R108 ;  /* 0x00007632216c7816 */ /* 0x000fe2000000006c */
[----:B------:R-:W-:Y:S01]  /*4990*/  FFMA R176, R115, R176, R116 ;  /* 0x000000b073b07223 */ /* 0x000fe20000000074 */
[----:B------:R-:W-:Y:S01]  /*49a0*/  @P0 FMNMX R92, R92, |R168|, !PT ;  /* 0x400000a85c5c0209 */ /* 0x000fe20007800000 */
[----:B------:R-:W-:Y:S01]  /*49b0*/  FMUL R157, R118, R157 ;  /* 0x0000009d769d7220 */ /* 0x000fe20000400000 */
[----:B------:R-:W-:Y:S01]  /*49c0*/  PRMT R81, R72, 0x7632, R81 ;  /* 0x0000763248517816 */ /* 0x000fe20000000051 */
[--C-:B------:R-:W-:Y:S01]  /*49d0*/  FADD R159, R159, -R126.reuse ;  /* 0x8000007e9f9f7221 */ /* 0x100fe20000000000 */
[----:B------:R-:W-:Y:S01]  /*49e0*/  SHF.L.U32 R80, R80, 0x10, RZ ;  /* 0x0000001050507819 */ /* 0x000fe200000006ff */
[----:B------:R-:W-:Y:S01]  /*49f0*/  FADD R167, R167, -R126 ;  /* 0x8000007ea7a77221 */ /* 0x000fe20000000000 */
[----:B------:R-:W-:Y:S01]  /*4a00*/  PRMT R146, R70, 0x7632, R146 ;  /* 0x0000763246927816 */ /* 0x000fe20000000092 */
[----:B------:R-:W-:Y:S01]  /*4a10*/  FMUL R159, R118, R159 ;  /* 0x0000009f769f7220 */ /* 0x000fe20000400000 */
[----:B------:R-:W-:Y:S01]  /*4a20*/  SHF.L.U32 R124, R124, 0x10, RZ ;  /* 0x000000107c7c7819 */ /* 0x000fe200000006ff */
[----:B------:R-:W-:Y:S01]  /*4a30*/  @P1 FADD R80, R80, 1 ;  /* 0x3f80000050501421 */ /* 0x000fe20000000000 */
        /* <DEDUP_REMOVED lines=8> */
[----:B------:R-:W-:Y:S01]  /*4ac0*/  SHF.L.U32 R178, R33, 0x10, RZ ;  /* 0x0000001021b27819 */ /* 0x000fe200000006ff */
[----:B------:R-:W-:Y:S01]  /*4ad0*/  FFMA R145, R119, R80, R108 ;  /* 0x0000005077917223 */ /* 0x000fe2000000006c */
[----:B------:R-:W-:Y:S01]  /*4ae0*/  @P0 FMNMX R92, R92, |R166|, !PT ;  /* 0x400000a65c5c0209 */ /* 0x000fe20007800000 */
[----:B------:R-:W-:Y:S01]  /*4af0*/  FFMA R169, R155, R124, R146 ;  /* 0x0000007c9ba97223 */ /* 0x000fe20000000092 */
[----:B------:R-:W-:Y:S01]  /*4b00*/  PRMT R109, R73, 0x7632, R109 ;  /* 0x00007632496d7816 */ /* 0x000fe2000000006d */
[----:B------:R-:W-:Y:S01]  /*4b10*/  @P1 FADD R178, R178, 1 ;  /* 0x3f800000b2b21421 */ /* 0x000fe20000000000 */
[----:B------:R-:W-:Y:S01]  /*4b20*/  SHF.L.U32 R80, R34, 0x10, RZ ;  /* 0x0000001022507819 */ /* 0x000fe200000006ff */
[----:B------:R-:W-:Y:S01]  /*4b30*/  FADD R173, R173, -R126 ;  /* 0x8000007eadad7221 */ /* 0x000fe20000000000 */
[----:B------:R-:W-:Y:S01]  /*4b40*/  SHF.L.U32 R110, R73, 0x10, RZ ;  /* 0x00000010496e7819 */ /* 0x000fe200000006ff */
[----:B------:R-:W-:Y:S01]  /*4b50*/  FMUL R167, R118, R167 ;  /* 0x000000a776a77220 */ /* 0x000fe20000400000 */
[----:B------:R-:W-:Y:S01]  /*4b60*/  @P0 FMNMX R92, R92, |R161|, !PT ;  /* 0x400000a15c5c0209 */ /* 0x000fe20007800000 */
[----:B------:R-:W-:Y:S01]  /*4b70*/  @P1 FADD R80, R80, 1 ;  /* 0x3f80000050501421 */ /* 0x000fe20000000000 */
[----:B------:R-:W-:Y:S01]  /*4b80*/  SHF.L.U32 R124, R109, 0x10, RZ ;  /* 0x000000106d7c7819 */ /* 0x000fe200000006ff */
[----:B------:R-:W-:Y:S01]  /*4b90*/  FFMA R178, R143, R178, R110 ;  /* 0x000000b28fb27223 */ /* 0x000fe2000000006e */
[----:B------:R-:W-:Y:S01]  /*4ba0*/  SHF.L.U32 R108, R74, 0x10, RZ ;  /* 0x000000104a6c7819 */ /* 0x000fe200000006ff */
[----:B------:R-:W-:Y:S01]  /*4bb0*/  FMUL R165, R118, R165 ;  /* 0x000000a576a57220 */ /* 0x000fe20000400000 */
[----:B------:R-:W-:Y:S01]  /*4bc0*/  @P0 FMNMX R92, R92, |R172|, !PT ;  /* 0x400000ac5c5c0209 */ /* 0x000fe20007800000 */
[----:B------:R-:W-:Y:S01]  /*4bd0*/  FFMA R143, R81, R116, R124 ;  /* 0x00000074518f7223 */ /* 0x000fe2000000007c */
[----:B------:R-:W-:Y:S01]  /*4be0*/  PRMT R81, R34, 0x7632, R81 ;  /* 0x0000763222517816 */ /* 0x000fe20000000051 */
[----:B------:R-:W-:Y:S01]  /*4bf0*/  FFMA R157, R157, R80, R108 ;  /* 0x000000509d9d7223 */ /* 0x000fe2000000006c */
[----:B------:R-:W-:Y:S01]  /*4c00*/  @P0 FMNMX R92, R92, |R171|, !PT ;  /* 0x400000ab5c5c0209 */ /* 0x000fe20007800000 */
[----:B------:R-:W-:Y:S01]  /*4c10*/  FMUL R173, R118, R173 ;  /* 0x000000ad76ad7220 */ /* 0x000fe20000400000 */
[----:B------:R-:W-:Y:S01]  /*4c20*/  PRMT R80, R35, 0x7632, R80 ;  /* 0x0000763223507816 */ /* 0x000fe20000000050 */
[--C-:B------:R-:W-:Y:S01]  /*4c30*/  FADD R185, R185, -R126.reuse ;  /* 0x8000007eb9b97221 */ /* 0x100fe20000000000 */
[----:B------:R-:W-:Y:S01]  /*4c40*/  PRMT R109, R74, 0x7632, R109 ;  /* 0x000076324a6d7816 */ /* 0x000fe2000000006d */
[--C-:B------:R-:W-:Y:S01]  /*4c50*/  FADD R175, R175, -R126.reuse ;  /* 0x8000007eafaf7221 */ /* 0x100fe20000000000 */
[----:B------:R-:W-:Y:S01]  /*4c60*/  SHF.L.U32 R180, R81, 0x10, RZ ;  /* 0x0000001051b47819 */ /* 0x000fe200000006ff */
[----:B------:R-:W-:Y:S01]  /*4c70*/  FADD R187, R187, -R126 ;  /* 0x8000007ebbbb7221 */ /* 0x000fe20000000000 */
[----:B------:R-:W-:Y:S01]  /*4c80*/  @P0 FMNMX R92, R92, |R170|, !PT ;  /* 0x400000aa5c5c0209 */ /* 0x000fe20007800000 */
[----:B------:R-:W-:Y:S01]  /*4c90*/  FMUL R185, R118, R185 ;  /* 0x000000b976b97220 */ /* 0x000fe20000400000 */
        /* <DEDUP_REMOVED lines=11> */
[----:B------:R-:W-:Y:S01]  /*4d50*/  @P1 FADD R116, R116, 1 ;  /* 0x3f80000074741421 */ /* 0x000fe20000000000 */
[----:B------:R-:W-:Y:S01]  /*4d60*/  SHF.L.U32 R182, R81, 0x10, RZ ;  /* 0x0000001051b67819 */ /* 0x000fe200000006ff */
[----:B------:R-:W0:Y:S01]  /*4d70*/  LDC.U8 R127, c[0x0][0x294] ;  /* 0x0000a500ff7f7b82 */ /* 0x000e220000000000 */
[----:B------:R-:W-:Y:S01]  /*4d80*/  SHF.L.U32 R124, R75, 0x10, RZ ;  /* 0x000000104b7c7819 */ /* 0x000fe200000006ff */
[----:B------:R-:W-:Y:S01]  /*4d90*/  @P1 FADD R108, R108, 1 ;  /* 0x3f8000006c6c1421 */ /* 0x000fe20000000000 */
[----:B------:R-:W-:Y:S01]  /*4da0*/  @P0 FMNMX R92, R92, |R174|, !PT ;  /* 0x400000ae5c5c0209 */ /* 0x000fe20007800000 */
[----:B------:R-:W-:Y:S01]  /*4db0*/  FFMA R182, R167, R80, R182 ;  /* 0x00000050a7b67223 */ /* 0x000fe200000000b6 */
[----:B------:R-:W-:Y:S01]  /*4dc0*/  SHF.L.U32 R110, R76, 0x10, RZ ;  /* 0x000000104c6e7819 */ /* 0x000fe200000006ff */
[----:B------:R-:W-:Y:S01]  /*4dd0*/  FFMA R159, R165, R116, R124 ;  /* 0x00000074a59f7223 */ /* 0x000fe2000000007c */
[----:B------:R-:W-:Y:S01]  /*4de0*/  PRMT R109, R36, 0x7632, R109 ;  /* 0x00007632246d7816 */ /* 0x000fe2000000006d */
[----:B------:R-:W-:Y:S01]  /*4df0*/  FADD R189, R189, -R126 ;  /* 0x8000007ebdbd7221 */ /* 0x000fe20000000000 */
[----:B------:R-:W-:Y:S01]  /*4e00*/  SHF.L.U32 R80, R37, 0x10, RZ ;  /* 0x0000001025507819 */ /* 0x000fe200000006ff */
[----:B------:R-:W-:Y:S01]  /*4e10*/  FFMA R165, R173, R108, R110 ;  /* 0x0000006cada57223 */ /* 0x000fe2000000006e */
[----:B------:R-:W-:Y:S01]  /*4e20*/  PRMT R81, R37, 0x7632, R81 ;  /* 0x0000763225517816 */ /* 0x000fe20000000051 */
[----:B------:R-:W-:Y:S01]  /*4e30*/  FMUL R189, R118, R189 ;  /* 0x000000bd76bd7220 */ /* 0x000fe20000400000 */
[----:B------:R-:W-:Y:S01]  /*4e40*/  @P0 FMNMX R92, R92, |R181|, !PT ;  /* 0x400000b55c5c0209 */ /* 0x000fe20007800000 */
[----:B------:R-:W-:Y:S01]  /*4e50*/  @P1 FADD R80, R80, 1 ;  /* 0x3f80000050501421 */ /* 0x000fe20000000000 */
[----:B------:R-:W-:Y:S01]  /*4e60*/  SHF.L.U32 R184, R109, 0x10, RZ ;  /* 0x000000106db87819 */ /* 0x000fe200000006ff */
[--C-:B------:R-:W-:Y:S01]  /*4e70*/  FADD R147, R147, -R126.reuse ;  /* 0x8000007e93937221 */ /* 0x100fe20000000000 */
[----:B------:R-:W-:Y:S01]  /*4e80*/  PRMT R111, R76, 0x7632, R111 ;  /* 0x000076324c6f7816 */ /* 0x000fe2000000006f */
[--C-:B------:R-:W-:Y:S01]  /*4e90*/  FADD R149, R149, -R126.reuse ;  /* 0x8000007e95957221 */ /* 0x100fe20000000000 */
[C---:B------:R-:W-:Y:S01]  /*4ea0*/  SHF.L.U32 R108, R77.reuse, 0x10, RZ ;  /* 0x000000104d6c7819 */ /* 0x040fe200000006ff */
[----:B------:R-:W-:Y:S01]  /*4eb0*/  @P1 FADD R184, R184, 1 ;  /* 0x3f800000b8b81421 */ /* 0x000fe20000000000 */
[----:B------:R-:W-:Y:S01]  /*4ec0*/  PRMT R109, R77, 0x7632, R109 ;  /* 0x000076324d6d7816 */ /* 0x000fe2000000006d */
[----:B------:R-:W-:Y:S01]  /*4ed0*/  FADD R117, R117, -R126 ;  /* 0x8000007e75757221 */ /* 0x000fe20000000000 */
[----:B------:R-:W-:Y:S01]  /*4ee0*/  SHF.L.U32 R186, R81, 0x10, RZ ;  /* 0x0000001051ba7819 */ /* 0x000fe200000006ff */
[----:B------:R-:W-:Y:S01]  /*4ef0*/  FFMA R167, R185, R80, R108 ;  /* 0x00000050b9a77223 */ /* 0x000fe2000000006c */
[----:B------:R-:W-:Y:S01]  /*4f00*/  @P0 FMNMX R92, R92, |R176|, !PT ;  /* 0x400000b05c5c0209 */ /* 0x000fe20007800000 */
[----:B------:R-:W1:Y:S01]  /*4f10*/  LDC.64 R80, c[0x0][0x258] ;  /* 0x00009600ff507b82 */ /* 0x000e620000000a00 */
[----:B------:R-:W-:Y:S01]  /*4f20*/  SHF.L.U32 R116, R111, 0x10, RZ ;  /* 0x000000106f747819 */ /* 0x000fe200000006ff */
[----:B------:R-:W-:Y:S01]  /*4f30*/  @P1 FADD R186, R186, 1 ;  /* 0x3f800000baba1421 */ /* 0x000fe20000000000 */
[----:B------:R-:W-:Y:S01]  /*4f40*/  SHF.L.U32 R110, R109, 0x10, RZ ;  /* 0x000000106d6e7819 */ /* 0x000fe200000006ff */
[----:B------:R-:W-:Y:S01]  /*4f50*/  FMUL R147, R118, R147 ;  /* 0x0000009376937220 */ /* 0x000fe20000400000 */
[----:B------:R-:W-:Y:S01]  /*4f60*/  @P0 FMNMX R92, R92, |R145|, !PT ;  /* 0x400000915c5c0209 */ /* 0x000fe20007800000 */
[----:B------:R-:W-:Y:S01]  /*4f70*/  FFMA R184, R175, R184, R116 ;  /* 0x000000b8afb87223 */ /* 0x000fe20000000074 */
[----:B------:R-:W-:Y:S01]  /*4f80*/  SHF.L.U32 R116, R38, 0x10, RZ ;  /* 0x0000001026747819 */ /* 0x000fe200000006ff */
[----:B------:R-:W2:Y:S01]  /*4f90*/  @!P3 LDC.64 R108, c[0x0][0x230] ;  /* 0x00008c00ff6cbb82 */ /* 0x000ea20000000a00 */
[----:B------:R-:W-:Y:S01]  /*4fa0*/  FFMA R186, R187, R186, R110 ;  /* 0x000000babbba7223 */ /* 0x000fe2000000006e */
[----:B------:R-:W-:Y:S01]  /*4fb0*/  @P0 FMNMX R92, R92, |R178|, !PT ;  /* 0x400000b25c5c0209 */ /* 0x000fe20007800000 */
[----:B------:R-:W-:Y:S01]  /*4fc0*/  FMUL R190, R118, R149 ;  /* 0x0000009576be7220 */ /* 0x000fe20000400000 */
[----:B------:R-:W-:Y:S01]  /*4fd0*/  SHF.L.U32 R124, R78, 0x10, RZ ;  /* 0x000000104e7c7819 */ /* 0x000fe200000006ff */
[----:B------:R-:W-:Y:S01]  /*4fe0*/  @P1 FADD R116, R116, 1 ;  /* 0x3f80000074741421 */ /* 0x000fe20000000000 */
[----:B------:R-:W-:Y:S01]  /*4ff0*/  @P0 FMNMX R92, R92, |R143|, !PT ;  /* 0x4000008f5c5c0209 */ /* 0x000fe20007800000 */
[----:B------:R-:W-:Y:S01]  /*5000*/  FMUL R117, R118, R117 ;  /* 0x0000007576757220 */ /* 0x000fe20000400000 */
[----:B------:R-:W3:Y:S01]  /*5010*/  @!P3 LDC.64 R110, c[0x0][0x228] ;  /* 0x00008a00ff6ebb82 */ /* 0x000ee20000000a00 */
[----:B------:R-:W-:Y:S01]  /*5020*/  FFMA R173, R189, R116, R124 ;  /* 0x00000074bdad7223 */ /* 0x000fe2000000007c */
[----:B------:R-:W-:Y:S01]  /*5030*/  @P0 FMNMX R92, R92, |R157|, !PT ;  /* 0x4000009d5c5c0209 */ /* 0x000fe20007800000 */
[----:B------:R-:W-:Y:S01]  /*5040*/  ULDC UR6, c[0x0][0x210] ;  /* 0x0000840000067ab9 */ /* 0x000fe20000000800 */
[----:B------:R-:W-:-:S02]  /*5050*/  PRMT R115, R38, 0x7632, R115 ;  /* 0x0000763226737816 */ /* 0x000fc40000000073 */
[----:B------:R-:W-:Y:S02]  /*5060*/  SHF.L.U32 R124, R39, 0x10, RZ ;  /* 0x00000010277c7819 */ /* 0x000fe400000006ff */
[----:B------:R-:W-:Y:S02]  /*5070*/  @P0 FMNMX R92, R92, |R180|, !PT ;  /* 0x400000b45c5c0209 */ /* 0x000fe40007800000 */
[----:B------:R-:W-:Y:S01]  /*5080*/  PRMT R116, R78, 0x7632, R116 ;  /* 0x000076324e747816 */ /* 0x000fe20000000074 */
[----:B------:R-:W-:Y:S01]  /*5090*/  @P1 FADD R124, R124, 1 ;  /* 0x3f8000007c7c1421 */ /* 0x000fe20000000000 */
[----:B------:R-:W-:Y:S02]  /*50a0*/  SHF.L.U32 R146, R79, 0x10, RZ ;  /* 0x000000104f927819 */ /* 0x000fe400000006ff */
[----:B------:R-:W-:Y:S02]  /*50b0*/  PRMT R119, R39, 0x7632, R119 ;  /* 0x0000763227777816 */ /* 0x000fe40000000077 */
[----:B------:R-:W-:Y:S01]  /*50c0*/  SHF.L.U32 R188, R115, 0x10, RZ ;  /* 0x0000001073bc7819 */ /* 0x000fe200000006ff */
[----:B------:R-:W-:Y:S01]  /*50d0*/  FFMA R149, R147, R124, R146 ;  /* 0x0000007c93957223 */ /* 0x000fe20000000092 */
[----:B------:R-:W-:Y:S01]  /*50e0*/  @P0 FMNMX R92, R92, |R159|, !PT ;  /* 0x4000009f5c5c0209 */ /* 0x000fe20007800000 */
[----:B--2---:R-:W-:Y:S01]  /*50f0*/  @!P3 IMAD.WIDE R146, R93, 0x4, R108 ;  /* 0x000000045d92b825 */ /* 0x004fe200078e026c */
[----:B------:R-:W-:-:S03]  /*5100*/  SHF.L.U32 R115, R89, 0x7, RZ ;  /* 0x0000000759737819 */ /* 0x000fc600000006ff */
[----:B------:R-:W-:Y:S01]  /*5110*/  @P1 FADD R188, R188, 1 ;  /* 0x3f800000bcbc1421 */ /* 0x000fe20000000000 */
[----:B------:R-:W-:Y:S02]  /*5120*/  SHF.L.U32 R116, R116, 0x10, RZ ;  /* 0x0000001074747819 */ /* 0x000fe400000006ff */
[----:B------:R-:W-:Y:S02]  /*5130*/  SHF.L.U32 R119, R119, 0x10, RZ ;  /* 0x0000001077777819 */ /* 0x000fe400000006ff */
[----:B------:R-:W-:Y:S01]  /*5140*/  @P0 FMNMX R92, R92, |R182|, !PT ;  /* 0x400000b65c5c0209 */ /* 0x000fe20007800000 */
[----:B------:R-:W-:Y:S01]  /*5150*/  FFMA R188, R117, R188, R116 ;  /* 0x000000bc75bc7223 */ /* 0x000fe20000000074 */
[----:B------:R-:W-:Y:S01]  /*5160*/  LOP3.LUT R109, R115, 0x180, R90, 0xe2, !PT ;  /* 0x00000180736d7812 */ /* 0x000fe200078ee25a */
[----:B------:R-:W-:Y:S01]  /*5170*/  @P1 FADD R119, R119, 1 ;  /* 0x3f80000077771421 */ /* 0x000fe20000000000 */
[----:B------:R-:W-:Y:S01]  /*5180*/  @P0 FMNMX R92, R92, |R165|, !PT ;  /* 0x400000a55c5c0209 */ /* 0x000fe20007800000 */
[----:B---3--:R-:W-:Y:S01]  /*5190*/  @!P3 IMAD.WIDE R116, R93, 0x4, R110 ;  /* 0x000000045d74b825 */ /* 0x008fe200078e026e */
[----:B0-----:R-:W-:-:S02]  /*51a0*/  ISETP.NE.AND P1, PT, R127, RZ, PT ;  /* 0x000000ff7f00720c */ /* 0x001fc40003f25270 */
[----:B------:R-:W-:Y:S01]  /*51b0*/  PRMT R125, R79, 0x7632, R125 ;  /* 0x000076324f7d7816 */ /* 0x000fe2000000007d */
[----:B-1----:R-:W-:Y:S01]  /*51c0*/  IMAD.WIDE.U32 R114, R114, 0x10, R80 ;  /* 0x0000001072727825 */ /* 0x002fe200078e0050 */
[----:B------:R-:W-:Y:S01]  /*51d0*/  LOP3.LUT R110, R109, 0x60, R88, 0xf8, !PT ;  /* 0x000000606d6e7812 */ /* 0x000fe200078ef858 */
[----:B------:R0:W-:Y:S01]  /*51e0*/  @!P3 STG.E desc[UR4][R116.64], R126 ;  /* 0x0000007e7400b986 */ /* 0x0001e2000c101904 */
[----:B------:R-:W-:Y:S01]  /*51f0*/  @P0 FMNMX R92, R92, |R184|, !PT ;  /* 0x400000b85c5c0209 */ /* 0x000fe20007800000 */
[----:B------:R-:W-:Y:S01]  /*5200*/  IMAD.WIDE.U32 R108, R113, 0x10, R80 ;  /* 0x00000010716c7825 */ /* 0x000fe200078e0050 */
[----:B------:R-:W-:Y:S01]  /*5210*/  SHF.L.U32 R125, R125, 0x10, RZ ;  /* 0x000000107d7d7819 */ /* 0x000fe200000006ff */
[----:B------:R1:W-:Y:S01]  /*5220*/  @!P3 STG.E desc[UR4][R146.64], R118 ;  /* 0x000000769200b986 */ /* 0x0003e2000c101904 */
[----:B------:R-:W-:Y:S01]  /*5230*/  @P0 FMNMX R92, R92, |R167|, !PT ;  /* 0x400000a75c5c0209 */ /* 0x000fe20007800000 */
[C---:B------:R-:W-:Y:S01]  /*5240*/  IMAD R127, R93.reuse, 0x1400, R110 ;  /* 0x000014005d7f7824 */ /* 0x040fe200078e026e */
[----:B------:R-:W-:Y:S01]  /*5250*/  IADD3 R93, R93, UR6, RZ ;  /* 0x000000065d5d7c10 */ /* 0x000fe2000fffe0ff */
[----:B------:R-:W-:Y:S01]  /*5260*/  FFMA R190, R190, R119, R125 ;  /* 0x00000077bebe7223 */ /* 0x000fe2000000007d */
[----:B------:R-:W-:Y:S01]  /*5270*/  @P0 FMNMX R92, R92, |R186|, !PT ;  /* 0x400000ba5c5c0209 */ /* 0x000fe20007800000 */
[-C--:B------:R-:W-:Y:S01]  /*5280*/  @P1 FMUL R138, R138, R3.reuse ;  /* 0x000000038a8a1220 */ /* 0x080fe20000400000 */
[----:B------:R-:W-:Y:S01]  /*5290*/  IADD3 R119, R127, 0x1000, RZ ;  /* 0x000010007f777810 */ /* 0x000fe20007ffe0ff */
[-C--:B------:R-:W-:Y:S01]  /*52a0*/  @P1 FMUL R151, R151, R3.reuse ;  /* 0x0000000397971220 */ /* 0x080fe20000400000 */
[----:B0-----:R-:W-:Y:S01]  /*52b0*/  IADD3 R117, R127, 0xe00, RZ ;  /* 0x00000e007f757810 */ /* 0x001fe20007ffe0ff */
[-C--:B------:R-:W-:Y:S01]  /*52c0*/  @P1 FMUL R141, R141, R3.reuse ;  /* 0x000000038d8d1220 */ /* 0x080fe20000400000 */
[----:B------:R-:W-:Y:S01]  /*52d0*/  IADD3 R127, R127, 0x1200, RZ ;  /* 0x000012007f7f7810 */ /* 0x000fe20007ffe0ff */
[-C--:B------:R-:W-:Y:S01]  /*52e0*/  @P1 FMUL R136, R136, R3.reuse ;  /* 0x0000000388881220 */ /* 0x080fe20000400000 */
[-C--:B------:R-:W-:Y:S01]  /*52f0*/  @P1 FMUL R137, R137, R3.reuse ;  /* 0x0000000389891220 */ /* 0x080fe20000400000 */
[-C--:B------:R-:W-:Y:S01]  /*5300*/  @P1 FMUL R82, R82, R3.reuse ;  /* 0x0000000352521220 */ /* 0x080fe20000400000 */
[-C--:B------:R-:W-:Y:S01]  /*5310*/  @P1 FMUL R130, R130, R3.reuse ;  /* 0x0000000382821220 */ /* 0x080fe20000400000 */
[----:B------:R-:W-:Y:S01]  /*5320*/  @P1 FMUL R83, R83, R3 ;  /* 0x0000000353531220 */ /* 0x000fe20000400000 */
[----:B------:R-:W-:Y:S01]  /*5330*/  IMAD.WIDE.U32 R124, R107, 0x10, R80 ;  /* 0x000000106b7c7825 */ /* 0x000fe200078e0050 */
[----:B------:R-:W-:-:S03]  /*5340*/  @P0 FMNMX R92, R92, |R173|, !PT ;  /* 0x400000ad5c5c0209 */ /* 0x000fc60007800000 */
[-C--:B------:R-:W-:Y:S01]  /*5350*/  @P1 FMUL R131, R131, R3.reuse ;  /* 0x0000000383831220 */ /* 0x080fe20000400000 */
[----:B------:R-:W-:Y:S01]  /*5360*/  @P1 FMUL R84, R84, R3 ;  /* 0x0000000354541220 */ /* 0x000fe20000400000 */
[----:B------:R-:W-:-:S04]  /*5370*/  IMAD.WIDE.U32 R110, R106, 0x10, R80 ;  /* 0x000000106a6e7825 */ /* 0x000fc800078e0050 */
        /* <DEDUP_REMOVED lines=23> */
[----:B-1----:R-:W-:-:S04]  /*54f0*/  IMAD.WIDE.U32 R118, R119, 0x10, R80 ;  /* 0x0000001077767825 */ /* 0x002fc800078e0050 */
[-C--:B------:R-:W-:Y:S01]  /*5500*/  @P1 FMUL R134, R134, R3.reuse ;  /* 0x0000000386861220 */ /* 0x080fe20000400000 */
[-C--:B------:R-:W-:Y:S01]  /*5510*/  @P1 FMUL R135, R135, R3.reuse ;  /* 0x0000000387871220 */ /* 0x080fe20000400000 */
[----:B------:R-:W-:Y:S01]  /*5520*/  @P1 FMUL R132, R132, R3 ;  /* 0x0000000384841220 */ /* 0x000fe20000400000 */
[----:B------:R-:W-:Y:S01]  /*5530*/  IMAD.WIDE.U32 R126, R127, 0x10, R80 ;  /* 0x000000107f7e7825 */ /* 0x000fe200078e0050 */
[----:B------:R-:W-:-:S03]  /*5540*/  F2FP.BF16.F32.PACK_AB R80, R151, R138 ;  /* 0x0000008a9750723e */ /* 0x000fc600000010ff */
        /* <DEDUP_REMOVED lines=13> */
[----:B------:R-:W-:Y:S01]  /*5620*/  F2FP.BF16.F32.PACK_AB R84, R84, R131 ;  /* 0x000000835454723e */ /* 0x000fe200000010ff */
        /* <DEDUP_REMOVED lines=23> */
[----:B------:R-:W-:Y:S01]  /*57a0*/  @P0 FMNMX R92, R92, |R149|, !PT ;  /* 0x400000955c5c0209 */ /* 0x000fe20007800000 */
[----:B------:R-:W-:Y:S01]  /*57b0*/  @P1 FMUL R177, R177, R3 ;  /* 0x00000003b1b11220 */ /* 0x000fe20000400000 */
[----:B0-----:R-:W-:Y:S01]  /*57c0*/  F2FP.BF16.F32.PACK_AB R80, R140, R223 ;  /* 0x000000df8c50723e */ /* 0x001fe200000010ff */
[----:B------:R-:W-:Y:S01]  /*57d0*/  @P1 FMUL R162, R162, R3 ;  /* 0x00000003a2a21220 */ /* 0x000fe20000400000 */
[----:B------:R-:W-:Y:S01]  /*57e0*/  F2FP.BF16.F32.PACK_AB R81, R148, R217 ;  /* 0x000000d99451723e */ /* 0x000fe200000010ff */
[----:B------:R-:W-:Y:S01]  /*57f0*/  @P1 FMUL R168, R168, R3 ;  /* 0x00000003a8a81220 */ /* 0x000fe20000400000 */
[----:B------:R-:W-:Y:S01]  /*5800*/  F2FP.BF16.F32.PACK_AB R82, R144, R215 ;  /* 0x000000d79052723e */ /* 0x000fe200000010ff */
[----:B------:R-:W-:Y:S01]  /*5810*/  @P1 FMUL R163, R163, R3 ;  /* 0x00000003a3a31220 */ /* 0x000fe20000400000 */
[----:B------:R-:W-:Y:S01]  /*5820*/  F2FP.BF16.F32.PACK_AB R83, R152, R209 ;  /* 0x000000d19853723e */ /* 0x000fe200000010ff */
        /* <DEDUP_REMOVED lines=20> */
[----:B------:R-:W-:Y:S01]  /*5970*/  @P0 FMNMX R92, R92, |R190|, !PT ;  /* 0x400000be5c5c0209 */ /* 0x000fe20007800000 */
[----:B------:R-:W-:Y:S01]  /*5980*/  STG.E.128 desc[UR4][R124.64], R100 ;  /* 0x000000647c007986 */ /* 0x000fe2000c101d04 */
[-C--:B------:R-:W-:Y:S01]  /*5990*/  @P1 FMUL R165, R165, R3.reuse ;  /* 0x00000003a5a51220 */ /* 0x080fe20000400000 */
[-C--:B------:R-:W-:Y:S01]  /*59a0*/  @P1 FMUL R184, R184, R3.reuse ;  /* 0x00000003b8b81220 */ /* 0x080fe20000400000 */
[-C--:B------:R-:W-:Y:S01]  /*59b0*/  @P1 FMUL R173, R173, R3.reuse ;  /* 0x00000003adad1220 */ /* 0x080fe20000400000 */
[-C--:B------:R-:W-:Y:S01]  /*59c0*/  @P1 FMUL R188, R188, R3.reuse ;  /* 0x00000003bcbc1220 */ /* 0x080fe20000400000 */
[-C--:B------:R-:W-:Y:S01]  /*59d0*/  @P1 FMUL R149, R149, R3.reuse ;  /* 0x0000000395951220 */ /* 0x080fe20000400000 */
[----:B------:R-:W-:Y:S01]  /*59e0*/  @P1 FMUL R190, R190, R3 ;  /* 0x00000003bebe1220 */ /* 0x000fe20000400000 */
[----:B------:R1:W-:Y:S01]  /*59f0*/  STG.E.128 desc[UR4][R110.64], R80 ;  /* 0x000000506e007986 */ /* 0x0003e2000c101d04 */
[----:B------:R-:W-:Y:S01]  /*5a00*/  F2FP.BF16.F32.PACK_AB R152, R150, R207 ;  /* 0x000000cf9698723e */ /* 0x000fe200000010ff */
[----:B------:R-:W-:Y:S01]  /*5a10*/  ULDC UR6, c[0x0][0x218] ;  /* 0x0000860000067ab9 */ /* 0x000fe20000000800 */
[----:B------:R-:W-:-:S02]  /*5a20*/  F2FP.BF16.F32.PACK_AB R153, R156, R201 ;  /* 0x000000c99c99723e */ /* 0x000fc400000010ff */
[----:B------:R-:W-:Y:S02]  /*5a30*/  F2FP.BF16.F32.PACK_AB R154, R154, R199 ;  /* 0x000000c79a9a723e */ /* 0x000fe400000010ff */
[----:B------:R-:W-:Y:S02]  /*5a40*/  F2FP.BF16.F32.PACK_AB R155, R160, R193 ;  /* 0x000000c1a09b723e */ /* 0x000fe400000010ff */
[----:B0-----:R-:W-:Y:S02]  /*5a50*/  F2FP.BF16.F32.PACK_AB R84, R161, R166 ;  /* 0x000000a6a154723e */ /* 0x001fe400000010ff */
[----:B------:R-:W-:Y:S01]  /*5a60*/  F2FP.BF16.F32.PACK_AB R85, R171, R172 ;  /* 0x000000acab55723e */ /* 0x000fe200000010ff */
[----:B------:R2:W-:Y:S01]  /*5a70*/  STG.E.128 desc[UR4][R106.64], R152 ;  /* 0x000000986a007986 */ /* 0x0005e2000c101d04 */
[----:B------:R-:W-:Y:S02]  /*5a80*/  F2FP.BF16.F32.PACK_AB R86, R169, R170 ;  /* 0x000000aaa956723e */ /* 0x000fe400000010ff */
[----:B------:R-:W-:-:S02]  /*5a90*/  F2FP.BF16.F32.PACK_AB R87, R181, R174 ;  /* 0x000000aeb557723e */ /* 0x000fc400000010ff */
[----:B------:R-:W-:Y:S02]  /*5aa0*/  F2FP.BF16.F32.PACK_AB R176, R145, R176 ;  /* 0x000000b091b0723e */ /* 0x000fe400000010ff */
[----:B-1----:R-:W-:Y:S02]  /*5ab0*/  F2FP.BF16.F32.PACK_AB R80, R158, R191 ;  /* 0x000000bf9e50723e */ /* 0x002fe400000010ff */
[----:B------:R-:W-:Y:S02]  /*5ac0*/  F2FP.BF16.F32.PACK_AB R81, R164, R179 ;  /* 0x000000b3a451723e */ /* 0x000fe400000010ff */
[----:B------:R-:W-:Y:S02]  /*5ad0*/  F2FP.BF16.F32.PACK_AB R82, R162, R177 ;  /* 0x000000b1a252723e */ /* 0x000fe400000010ff */
[----:B------:R-:W-:Y:S02]  /*5ae0*/  F2FP.BF16.F32.PACK_AB R83, R163, R168 ;  /* 0x000000a8a353723e */ /* 0x000fe400000010ff */
        /* <DEDUP_REMOVED lines=10> */
[----:B------:R-:W-:Y:S02]  /*5b90*/  ISETP.GE.AND P0, PT, R93, UR6, PT ;  /* 0x000000065d007c0c */ /* 0x000fe4000bf06270 */
[----:B------:R-:W-:Y:S01]  /*5ba0*/  LOP3.LUT P2, RZ, R95, 0xff, RZ, 0xc0, !PT ;  /* 0x000000ff5fff7812 */ /* 0x000fe2000784c0ff */
[----:B------:R2:W-:Y:S01]  /*5bb0*/  STG.E.128 desc[UR4][R126.64], R184 ;  /* 0x000000b87e007986 */ /* 0x0005e2000c101d04 */
[----:B------:R-:W-:Y:S02]  /*5bc0*/  IADD3 R94, R94, 0x1, RZ ;  /* 0x000000015e5e7810 */ /* 0x000fe40007ffe0ff */
[----:B------:R-:W-:Y:S02]  /*5bd0*/  SEL R95, RZ, 0x1, P2 ;  /* 0x00000001ff5f7807 */ /* 0x000fe40001000000 */
[----:B------:R-:W-:-:S05]  /*5be0*/  LOP3.LUT R94, R94, 0x3, RZ, 0xc0, !PT ;  /* 0x000000035e5e7812 */ /* 0x000fca00078ec0ff */
[----:B------:R-:W-:Y:S05]  /*5bf0*/  @!P0 BRA `(.L_x_5990) ;  /* 0xffffffa400bc8947 */ /* 0x000fea000383ffff */
.L_x_5974:
        /* <DEDUP_REMOVED lines=15> */
.L_x_6015:
        /* <DEDUP_REMOVED lines=28> */
.L_x_6018:
[----:B-1----:R-:W-:-:S07]  /*5eb0*/  FMNMX R7, R5, R2, !PT ;  /* 0x0000000205077209 */ /* 0x002fce0007800000 */
.L_x_5994:
[----:B------:R-:W-:Y:S05]  /*5ec0*/  BSYNC B0 ;  /* 0x0000000000007941 */ /* 0x000fea0003800000 */
.L_x_5993:
[----:B------:R-:W-:Y:S01]  /*5ed0*/  ISETP.NE.AND P0, PT, R88, RZ, PT ;  /* 0x000000ff5800720c */ /* 0x000fe20003f05270 */
[----:B------:R-:W-:-:S12]  /*5ee0*/  BSSY B0, `(.L_x_5991) ;  /* 0x0000004000007945 */ /* 0x000fd80003800000 */
[----:B------:R-:W-:Y:S05]  /*5ef0*/  @P0 BRA `(.L_x_5996) ;  /* 0x0000000000080947 */ /* 0x000fea0003800000 */
[----:B0-----:R-:W0:Y:S02]  /*5f00*/  LDC.64 R4, c[0x0][0x288] ;  /* 0x0000a200ff047b82 */ /* 0x001e240000000a00 */
[----:B0-----:R1:W-:Y:S02]  /*5f10*/  REDG.E.MAX.S32.STRONG.GPU desc[UR4][R4.64], R7 ;  /* 0x000000070400798e */ /* 0x0013e4000d10e384 */
.L_x_5996:
[----:B------:R-:W-:Y:S05]  /*5f20*/  BSYNC B0 ;  /* 0x0000000000007941 */ /* 0x000fea0003800000 */
.L_x_5991:
        /* <DEDUP_REMOVED lines=12> */
[----:B012---:R-:W-:Y:S05]  /*5ff0*/  CALL.REL.NOINC `($__internal_51_$__cuda_sm20_rcp_rn_f32_slowpath) ;  /* 0x0000001000907944 */ /* 0x007fea0003c00000 */
[----:B------:R-:W-:Y:S01]  /*6000*/  MOV R5, R0 ;  /* 0x0000000000057202 */ /* 0x000fe20000000f00 */
[----:B------:R-:W-:Y:S06]  /*6010*/  BRA `(.L_x_5998) ;  /* 0x0000000000107947 */ /* 0x000fec0003800000 */
.L_x_5997:
[----:B------:R-:W3:Y:S02]  /*6020*/  MUFU.RCP R0, R3 ;  /* 0x0000000300007308 */ /* 0x000ee40000001000 */
[----:B---3--:R-:W-:-:S04]  /*6030*/  FFMA R2, R0, R3, -1 ;  /* 0xbf80000000027423 */ /* 0x008fc80000000003 */
[----:B01----:R-:W-:-:S04]  /*6040*/  FADD.FTZ R5, -R2, -RZ ;  /* 0x800000ff02057221 */ /* 0x003fc80000010100 */
[----:B------:R-:W-:-:S07]  /*6050*/  FFMA R5, R0, R5, R0 ;  /* 0x0000000500057223 */ /* 0x000fce0000000000 */
.L_x_5998:
[----:B------:R-:W0:Y:S02]  /*6060*/  LDC.64 R2, c[0x0][0x280] ;  /* 0x0000a000ff027b82 */ /* 0x000e240000000a00 */
[----:B0-----:R-:W-:Y:S01]  /*6070*/  STG.E desc[UR4][R2.64], R5 ;  /* 0x0000000502007986 */ /* 0x001fe2000c101904 */
[----:B------:R-:W-:Y:S05]  /*6080*/  EXIT ;  /* 0x000000000000794d */ /* 0x000fea0003800000 */
.L_x_5975:
[----:B------:R-:W-:Y:S01]  /*6090*/  HFMA2.MMA R96, -RZ, RZ, 0, 5.9604644775390625e-08 ;  /* 0x00000001ff607435 */ /* 0x000fe200000001ff */
[----:B------:R-:W-:Y:S02]  /*60a0*/  MOV R97, R0 ;  /* 0x0000000000617202 */ /* 0x000fe40000000f00 */
[----:B------:R-:W-:Y:S02]  /*60b0*/  MOV R99, 0x1f ;  /* 0x0000001f00637802 */ /* 0x000fe40000000f00 */
[----:B------:R-:W-:-:S07]  /*60c0*/  MOV R86, 0xffffffff ;  /* 0xffffffff00567802 */ /* 0x000fce0000000f00 */
[----:B-----5:R-:W-:Y:S05]  /*60d0*/  WARPSYNC.COLLECTIVE R86, `(.L_x_5999) ;  /* 0x0000000056087348 */ /* 0x020fea0003c00000 */
[----:B------:R0:W1:Y:S02]  /*60e0*/  SHFL.BFLY P0, R87, R97, R96, R99 ;  /* 0x0c00006061577389 */ /* 0x0000640000000063 */
[----:B01---5:R-:W-:Y:S01]  /*60f0*/  ENDCOLLECTIVE ;  /* 0x000000000000791b */ /* 0x023fe20003800000 */
.L_x_5999:
[----:B------:R-:W-:Y:S01]  /*6100*/  HFMA2.MMA R96, -RZ, RZ, 0, 1.1920928955078125e-07 ;  /* 0x00000002ff607435 */ /* 0x000fe200000001ff */
[----:B------:R-:W-:-:S05]  /*6110*/  MOV R83, R87 ;  /* 0x0000005700537202 */ /* 0x000fca0000000f00 */
[----:B------:R-:W-:-:S05]  /*6120*/  FADD R83, R0, R83 ;  /* 0x0000005300537221 */ /* 0x000fca0000000000 */
[----:B------:R-:W-:-:S07]  /*6130*/  MOV R97, R83 ;  /* 0x0000005300617202 */ /* 0x000fce0000000f00 */
[----:B------:R-:W-:Y:S05]  /*6140*/  WARPSYNC.COLLECTIVE R86, `(.L_x_6000) ;  /* 0x0000000056087348 */ /* 0x000fea0003c00000 */
[----:B------:R0:W1:Y:S02]  /*6150*/  SHFL.BFLY P0, R87, R97, R96, R99 ;  /* 0x0c00006061577389 */ /* 0x0000640000000063 */
[----:B01----:R-:W-:Y:S01]  /*6160*/  ENDCOLLECTIVE ;  /* 0x000000000000791b */ /* 0x003fe20003800000 */
.L_x_6000:
[----:B------:R-:W-:Y:S01]  /*6170*/  HFMA2.MMA R96, -RZ, RZ, 0, 2.384185791015625e-07 ;  /* 0x00000004ff607435 */ /* 0x000fe200000001ff */
[----:B------:R-:W-:-:S05]  /*6180*/  MOV R80, R87 ;  /* 0x0000005700507202 */ /* 0x000fca0000000f00 */
[----:B------:R-:W-:-:S05]  /*6190*/  FADD R80, R83, R80 ;  /* 0x0000005053507221 */ /* 0x000fca0000000000 */
[----:B------:R-:W-:-:S07]  /*61a0*/  MOV R97, R80 ;  /* 0x0000005000617202 */ /* 0x000fce0000000f00 */
[----:B------:R-:W-:Y:S05]  /*61b0*/  WARPSYNC.COLLECTIVE R86, `(.L_x_6001) ;  /* 0x0000000056087348 */ /* 0x000fea0003c00000 */
[----:B------:R0:W1:Y:S02]  /*61c0*/  SHFL.BFLY P0, R87, R97, R96, R99 ;  /* 0x0c00006061577389 */ /* 0x0000640000000063 */
[----:B01----:R-:W-:Y:S01]  /*61d0*/  ENDCOLLECTIVE ;  /* 0x000000000000791b */ /* 0x003fe20003800000 */
.L_x_6001:
[----:B------:R-:W-:Y:S01]  /*61e0*/  HFMA2.MMA R96, -RZ, RZ, 0, 4.76837158203125e-07 ;  /* 0x00000008ff607435 */ /* 0x000fe200000001ff */
[----:B------:R-:W-:-:S05]  /*61f0*/  MOV R85, R87 ;  /* 0x0000005700557202 */ /* 0x000fca0000000f00 */
[----:B------:R-:W-:-:S05]  /*6200*/  FADD R85, R80, R85 ;  /* 0x0000005550557221 */ /* 0x000fca0000000000 */
[----:B------:R-:W-:-:S07]  /*6210*/  MOV R97, R85 ;  /* 0x0000005500617202 */ /* 0x000fce0000000f00 */
[----:B------:R-:W-:Y:S05]  /*6220*/  WARPSYNC.COLLECTIVE R86, `(.L_x_6002) ;  /* 0x0000000056087348 */ /* 0x000fea0003c00000 */
[----:B------:R0:W1:Y:S02]  /*6230*/  SHFL.BFLY P0, R87, R97, R96, R99 ;  /* 0x0c00006061577389 */ /* 0x0000640000000063 */
[----:B01----:R-:W-:Y:S01]  /*6240*/  ENDCOLLECTIVE ;  /* 0x000000000000791b */ /* 0x003fe20003800000 */
.L_x_6002:
[----:B------:R-:W-:Y:S01]  /*6250*/  HFMA2.MMA R96, -RZ, RZ, 0, 9.5367431640625e-07 ;  /* 0x00000010ff607435 */ /* 0x000fe200000001ff */
[----:B------:R-:W-:-:S05]  /*6260*/  MOV R82, R87 ;  /* 0x0000005700527202 */ /* 0x000fca0000000f00 */
[----:B------:R-:W-:-:S05]  /*6270*/  FADD R84, R85, R82 ;  /* 0x0000005255547221 */ /* 0x000fca0000000000 */
[----:B------:R-:W-:-:S07]  /*6280*/  MOV R97, R84 ;  /* 0x0000005400617202 */ /* 0x000fce0000000f00 */
[----:B------:R-:W-:Y:S05]  /*6290*/  WARPSYNC.COLLECTIVE R86, `(.L_x_6003) ;  /* 0x0000000056087348 */ /* 0x000fea0003c00000 */
[----:B------:R0:W1:Y:S02]  /*62a0*/  SHFL.BFLY P0, R87, R97, R96, R99 ;  /* 0x0c00006061577389 */ /* 0x0000640000000063 */
[----:B01----:R-:W-:Y:S01]  /*62b0*/  ENDCOLLECTIVE ;  /* 0x000000000000791b */ /* 0x003fe20003800000 */
.L_x_6003:
[----:B------:R-:W-:Y:S01]  /*62c0*/  HFMA2.MMA R96, -RZ, RZ, 0, 5.9604644775390625e-08 ;  /* 0x00000001ff607435 */ /* 0x000fe200000001ff */
[----:B------:R-:W-:-:S04]  /*62d0*/  FADD R82, R84, R87 ;  /* 0x0000005754527221 */ /* 0x000fc80000000000 */
[----:B------:R-:W-:-:S04]  /*62e0*/  FMUL R82, R82, 0.00039062500582076609135 ;  /* 0x39cccccd52527820 */ /* 0x000fc80000400000 */
        /* <DEDUP_REMOVED lines=164> */
.L_x_6004:
[----:B------:R-:W-:Y:S01]  /*6d30*/  HFMA2.MMA R96, -RZ, RZ, 0, 1.1920928955078125e-07 ;  /* 0x00000002ff607435 */ /* 0x000fe200000001ff */
[----:B------:R-:W-:-:S05]  /*6d40*/  MOV R83, R87 ;  /* 0x0000005700537202 */ /* 0x000fca0000000f00 */
[----:B------:R-:W-:-:S05]  /*6d50*/  FADD R83, R0, R83 ;  /* 0x0000005300537221 */ /* 0x000fca0000000000 */
[----:B------:R-:W-:-:S07]  /*6d60*/  MOV R97, R83 ;  /* 0x0000005300617202 */ /* 0x000fce0000000f00 */
[----:B------:R-:W-:Y:S05]  /*6d70*/  WARPSYNC.COLLECTIVE R86, `(.L_x_6005) ;  /* 0x0000000056087348 */ /* 0x000fea0003c00000 */
[----:B------:R0:W1:Y:S02]  /*6d80*/  SHFL.BFLY P0, R87, R97, R96, R99 ;  /* 0x0c00006061577389 */ /* 0x0000640000000063 */
[----:B01----:R-:W-:Y:S01]  /*6d90*/  ENDCOLLECTIVE ;  /* 0x000000000000791b */ /* 0x003fe20003800000 */
.L_x_6005:
[----:B------:R-:W-:Y:S01]  /*6da0*/  HFMA2.MMA R96, -RZ, RZ, 0, 2.384185791015625e-07 ;  /* 0x00000004ff607435 */ /* 0x000fe200000001ff */
[----:B------:R-:W-:-:S05]  /*6db0*/  MOV R80, R87 ;  /* 0x0000005700507202 */ /* 0x000fca0000000f00 */
[----:B------:R-:W-:-:S05]  /*6dc0*/  FADD R80, R83, R80 ;  /* 0x0000005053507221 */ /* 0x000fca0000000000 */
[----:B------:R-:W-:-:S07]  /*6dd0*/  MOV R97, R80 ;  /* 0x0000005000617202 */ /* 0x000fce0000000f00 */
[----:B------:R-:W-:Y:S05]  /*6de0*/  WARPSYNC.COLLECTIVE R86, `(.L_x_6006) ;  /* 0x0000000056087348 */ /* 0x000fea0003c00000 */
[----:B------:R0:W1:Y:S02]  /*6df0*/  SHFL.BFLY P0, R87, R97, R96, R99 ;  /* 0x0c00006061577389 */ /* 0x0000640000000063 */
[----:B01----:R-:W-:Y:S01]  /*6e00*/  ENDCOLLECTIVE ;  /* 0x000000000000791b */ /* 0x003fe20003800000 */
.L_x_6006:
[----:B------:R-:W-:Y:S01]  /*6e10*/  HFMA2.MMA R96, -RZ, RZ, 0, 4.76837158203125e-07 ;  /* 0x00000008ff607435 */ /* 0x000fe200000001ff */
[----:B------:R-:W-:-:S05]  /*6e20*/  MOV R85, R87 ;  /* 0x0000005700557202 */ /* 0x000fca0000000f00 */
[----:B------:R-:W-:-:S05]  /*6e30*/  FADD R85, R80, R85 ;  /* 0x0000005550557221 */ /* 0x000fca0000000000 */
[----:B------:R-:W-:-:S07]  /*6e40*/  MOV R97, R85 ;  /* 0x0000005500617202 */ /* 0x000fce0000000f00 */
[----:B------:R-:W-:Y:S05]  /*6e50*/  WARPSYNC.COLLECTIVE R86, `(.L_x_6007) ;  /* 0x0000000056087348 */ /* 0x000fea0003c00000 */
[----:B------:R0:W1:Y:S02]  /*6e60*/  SHFL.BFLY P0, R87, R97, R96, R99 ;  /* 0x0c00006061577389 */ /* 0x0000640000000063 */
[----:B01----:R-:W-:Y:S01]  /*6e70*/  ENDCOLLECTIVE ;  /* 0x000000000000791b */ /* 0x003fe20003800000 */
.L_x_6007:
[----:B------:R-:W-:Y:S01]  /*6e80*/  HFMA2.MMA R96, -RZ, RZ, 0, 9.5367431640625e-07 ;  /* 0x00000010ff607435 */ /* 0x000fe200000001ff */
[----:B------:R-:W-:-:S05]  /*6e90*/  MOV R84, R87 ;  /* 0x0000005700547202 */ /* 0x000fca0000000f00 */
[----:B------:R-:W-:-:S05]  /*6ea0*/  FADD R84, R85, R84 ;  /* 0x0000005455547221 */ /* 0x000fca0000000000 */
[----:B------:R-:W-:-:S07]  /*6eb0*/  MOV R97, R84 ;  /* 0x0000005400617202 */ /* 0x000fce0000000f00 */
[----:B------:R-:W-:Y:S05]  /*6ec0*/  WARPSYNC.COLLECTIVE R86, `(.L_x_6008) ;  /* 0x0000000056087348 */ /* 0x000fea0003c00000 */
[----:B------:R0:W1:Y:S02]  /*6ed0*/  SHFL.BFLY P0, R87, R97, R96, R99 ;  /* 0x0c00006061577389 */ /* 0x0000640000000063 */
[----:B01----:R-:W-:Y:S01]  /*6ee0*/  ENDCOLLECTIVE ;  /* 0x000000000000791b */ /* 0x003fe20003800000 */
.L_x_6008:
[----:B------:R-:W-:Y:S05]  /*6ef0*/  BRA `(.L_x_6009) ;  /* 0xffffffac00907947 */ /* 0x000fea000383ffff */
.L_x_5992:
[----:B------:R-:W-:Y:S01]  /*6f00*/  HFMA2.MMA R4, -RZ, RZ, 0, 9.5367431640625e-07 ;  /* 0x00000010ff047435 */ /* 0x000fe200000001ff */
[----:B------:R-:W-:Y:S02]  /*6f10*/  MOV R11, R92 ;  /* 0x0000005c000b7202 */ /* 0x000fe40000000f00 */
[----:B------:R-:W-:Y:S02]  /*6f20*/  MOV R13, 0x1f ;  /* 0x0000001f000d7802 */ /* 0x000fe40000000f00 */
[----:B--2---:R-:W-:-:S07]  /*6f30*/  MOV R86, 0xffffffff ;  /* 0xffffffff00567802 */ /* 0x004fce0000000f00 */
[----:B-----5:R-:W-:Y:S05]  /*6f40*/  WARPSYNC.COLLECTIVE R86, `(.L_x_6010) ;  /* 0x0000000056087348 */ /* 0x020fea0003c00000 */
[----:B------:R0:W1:Y:S02]  /*6f50*/  SHFL.DOWN P0, R9, R11, R4, R13 ;  /* 0x080000040b097389 */ /* 0x000064000000000d */
[----:B01---5:R-:W-:Y:S01]  /*6f60*/  ENDCOLLECTIVE ;  /* 0x000000000000791b */ /* 0x023fe20003800000 */
.L_x_6010:
[----:B------:R-:W-:Y:S01]  /*6f70*/  HFMA2.MMA R4, -RZ, RZ, 0, 4.76837158203125e-07 ;  /* 0x00000008ff047435 */ /* 0x000fe200000001ff */
[----:B------:R-:W-:-:S04]  /*6f80*/  MOV R5, R9 ;  /* 0x0000000900057202 */ /* 0x000fc80000000f00 */
[----:B------:R-:W-:-:S04]  /*6f90*/  FMNMX R5, R5, R92, !PT ;  /* 0x0000005c05057209 */ /* 0x000fc80007800000 */
[----:B------:R-:W-:-:S07]  /*6fa0*/  MOV R11, R5 ;  /* 0x00000005000b7202 */ /* 0x000fce0000000f00 */
[----:B------:R-:W-:Y:S05]  /*6fb0*/  WARPSYNC.COLLECTIVE R86, `(.L_x_6011) ;  /* 0x0000000056087348 */ /* 0x000fea0003c00000 */
[----:B------:R0:W1:Y:S02]  /*6fc0*/  SHFL.DOWN P0, R9, R11, R4, R13 ;  /* 0x080000040b097389 */ /* 0x000064000000000d */
[----:B01----:R-:W-:Y:S01]  /*6fd0*/  ENDCOLLECTIVE ;  /* 0x000000000000791b */ /* 0x003fe20003800000 */
.L_x_6011:
[----:B------:R-:W-:Y:S01]  /*6fe0*/  HFMA2.MMA R4, -RZ, RZ, 0, 2.384185791015625e-07 ;  /* 0x00000004ff047435 */ /* 0x000fe200000001ff */
[----:B------:R-:W-:-:S04]  /*6ff0*/  MOV R0, R9 ;  /* 0x0000000900007202 */ /* 0x000fc80000000f00 */
[----:B------:R-:W-:-:S04]  /*7000*/  FMNMX R0, R5, R0, !PT ;  /* 0x0000000005007209 */ /* 0x000fc80007800000 */
[----:B------:R-:W-:-:S07]  /*7010*/  MOV R11, R0 ;  /* 0x00000000000b7202 */ /* 0x000fce0000000f00 */
[----:B------:R-:W-:Y:S05]  /*7020*/  WARPSYNC.COLLECTIVE R86, `(.L_x_6012) ;  /* 0x0000000056087348 */ /* 0x000fea0003c00000 */
[----:B------:R0:W1:Y:S02]  /*7030*/  SHFL.DOWN P0, R9, R11, R4, R13 ;  /* 0x080000040b097389 */ /* 0x000064000000000d */
[----:B01----:R-:W-:Y:S01]  /*7040*/  ENDCOLLECTIVE ;  /* 0x000000000000791b */ /* 0x003fe20003800000 */
.L_x_6012:
[----:B------:R-:W-:Y:S01]  /*7050*/  HFMA2.MMA R4, -RZ, RZ, 0, 1.1920928955078125e-07 ;  /* 0x00000002ff047435 */ /* 0x000fe200000001ff */
[----:B------:R-:W-:-:S04]  /*7060*/  MOV R7, R9 ;  /* 0x0000000900077202 */ /* 0x000fc80000000f00 */
[----:B------:R-:W-:-:S04]  /*7070*/  FMNMX R7, R0, R7, !PT ;  /* 0x0000000700077209 */ /* 0x000fc80007800000 */
[----:B------:R-:W-:-:S07]  /*7080*/  MOV R11, R7 ;  /* 0x00000007000b7202 */ /* 0x000fce0000000f00 */
[----:B------:R-:W-:Y:S05]  /*7090*/  WARPSYNC.COLLECTIVE R86, `(.L_x_6013) ;  /* 0x0000000056087348 */ /* 0x000fea0003c00000 */
[----:B------:R0:W1:Y:S02]  /*70a0*/  SHFL.DOWN P0, R9, R11, R4, R13 ;  /* 0x080000040b097389 */ /* 0x000064000000000d */
[----:B01----:R-:W-:Y:S01]  /*70b0*/  ENDCOLLECTIVE ;  /* 0x000000000000791b */ /* 0x003fe20003800000 */
.L_x_6013:
[----:B------:R-:W-:Y:S01]  /*70c0*/  HFMA2.MMA R4, -RZ, RZ, 0, 5.9604644775390625e-08 ;  /* 0x00000001ff047435 */ /* 0x000fe200000001ff */
[----:B------:R-:W-:-:S04]  /*70d0*/  MOV R2, R9 ;  /* 0x0000000900027202 */ /* 0x000fc80000000f00 */
[----:B------:R-:W-:-:S04]  /*70e0*/  FMNMX R2, R7, R2, !PT ;  /* 0x0000000207027209 */ /* 0x000fc80007800000 */
[----:B------:R-:W-:-:S07]  /*70f0*/  MOV R11, R2 ;  /* 0x00000002000b7202 */ /* 0x000fce0000000f00 */
[----:B------:R-:W-:Y:S05]  /*7100*/  WARPSYNC.COLLECTIVE R86, `(.L_x_6014) ;  /* 0x0000000056087348 */ /* 0x000fea0003c00000 */
[----:B------:R0:W1:Y:S02]  /*7110*/  SHFL.DOWN P0, R9, R11, R4, R13 ;  /* 0x080000040b097389 */ /* 0x000064000000000d */
[----:B01----:R-:W-:Y:S01]  /*7120*/  ENDCOLLECTIVE ;  /* 0x000000000000791b */ /* 0x003fe20003800000 */
.L_x_6014:
[----:B------:R-:W-:Y:S05]  /*7130*/  BRA `(.L_x_6015) ;  /* 0xffffffe800ec7947 */ /* 0x000fea000383ffff */
.L_x_5995:
[----:B------:R-:W-:Y:S01]  /*7140*/  HFMA2.MMA R4, -RZ, RZ, 0, 1.1920928955078125e-07 ;  /* 0x00000002ff047435 */ /* 0x000fe200000001ff */
[----:B-1----:R-:W-:Y:S02]  /*7150*/  MOV R11, R0 ;  /* 0x00000000000b7202 */ /* 0x002fe40000000f00 */
[----:B------:R-:W-:Y:S02]  /*7160*/  MOV R13, 0x1f ;  /* 0x0000001f000d7802 */ /* 0x000fe40000000f00 */
[----:B--2---:R-:W-:-:S07]  /*7170*/  MOV R86, 0xffffffff ;  /* 0xffffffff00567802 */ /* 0x004fce0000000f00 */
[----:B0----5:R-:W-:Y:S05]  /*7180*/  WARPSYNC.COLLECTIVE R86, `(.L_x_6016) ;  /* 0x0000000056087348 */ /* 0x021fea0003c00000 */
[----:B------:R1:W2:Y:S02]  /*7190*/  SHFL.DOWN P0, R9, R11, R4, R13 ;  /* 0x080000040b097389 */ /* 0x0002a4000000000d */
[----:B012--5:R-:W-:Y:S01]  /*71a0*/  ENDCOLLECTIVE ;  /* 0x000000000000791b */ /* 0x027fe20003800000 */
.L_x_6016:
[----:B------:R-:W-:Y:S01]  /*71b0*/  HFMA2.MMA R4, -RZ, RZ, 0, 5.9604644775390625e-08 ;  /* 0x00000001ff047435 */ /* 0x000fe200000001ff */
[----:B------:R-:W-:-:S04]  /*71c0*/  MOV R5, R9 ;  /* 0x0000000900057202 */ /* 0x000fc80000000f00 */
[----:B------:R-:W-:-:S04]  /*71d0*/  FMNMX R5, R5, R0, !PT ;  /* 0x0000000005057209 */ /* 0x000fc80007800000 */
[----:B------:R-:W-:-:S07]  /*71e0*/  MOV R11, R5 ;  /* 0x00000005000b7202 */ /* 0x000fce0000000f00 */
[----:B------:R-:W-:Y:S05]  /*71f0*/  WARPSYNC.COLLECTIVE R86, `(.L_x_6017) ;  /* 0x0000000056087348 */ /* 0x000fea0003c00000 */
[----:B------:R0:W1:Y:S02]  /*7200*/  SHFL.DOWN P0, R9, R11, R4, R13 ;  /* 0x080000040b097389 */ /* 0x000064000000000d */
[----:B01----:R-:W-:Y:S01]  /*7210*/  ENDCOLLECTIVE ;  /* 0x000000000000791b */ /* 0x003fe20003800000 */
.L_x_6017:
[----:B------:R-:W-:Y:S01]  /*7220*/  MOV R2, R9 ;  /* 0x0000000900027202 */ /* 0x000fe20000000f00 */
[----:B------:R-:W-:Y:S06]  /*7230*/  BRA `(.L_x_6018) ;  /* 0xffffffec001c7947 */ /* 0x000fec000383ffff */
        .weak           $__internal_51_$__cuda_sm20_rcp_rn_f32_slowpath
        .type           $__internal_51_$__cuda_sm20_rcp_rn_f32_slowpath,@function
        .size           $__internal_51_$__cuda_sm20_rcp_rn_f32_slowpath,(.L_x_14387 - $__internal_51_$__cuda_sm20_rcp_rn_f32_slowpath)
$__internal_51_$__cuda_sm20_rcp_rn_f32_slowpath:
        /* <DEDUP_REMOVED lines=15> */
.L_x_6020:
        /* <DEDUP_REMOVED lines=33> */
.L_x_6022:
[----:B------:R0:W1:Y:S02]  /*7540*/  MUFU.RCP R82, R2 ;  /* 0x0000000200527308 */ /* 0x0000640000001000 */
.L_x_6021:
[----:B------:R-:W-:Y:S05]  /*7550*/  BSYNC B1 ;  /* 0x0000000000017941 */ /* 0x000fea0003800000 */
.L_x_6019:
[----:B------:R-:W-:Y:S01]  /*7560*/  HFMA2.MMA R83, -RZ, RZ, 0, 0 ;  /* 0x00000000ff537435 */ /* 0x000fe200000001ff */
[----:B-1----:R-:W-:Y:S02]  /*7570*/  MOV R0, R82 ;  /* 0x0000005200007202 */ /* 0x002fe40000000f00 */
[----:B------:R-:W-:-:S04]  /*7580*/  MOV R82, R96 ;  /* 0x0000006000527202 */ /* 0x000fc80000000f00 */
[----:B0-----:R-:W-:Y:S05]  /*7590*/  RET.REL.NODEC R82 `(_ZN18transformer_engine13normalization19ln_fwd_tuned_kernelINS0_13Kernel_traitsI13__nv_bfloat16S3_S3_fjLj40960ELj4ELj1ELj4ELj16ENS0_18Kernel_traits_baseILj40960ES3_S3_S3_fjLj128EEEEEEEvNS0_19ForwardKernelParamsE) ;  /* 0xffffff8852987950 */ /* 0x001fea0003c3ffff */
.L_x_6023:
        /* <DEDUP_REMOVED lines=14> */
.L_x_14387:


//--------------------- .text._ZN18transformer_engine13normalization19ln_fwd_tuned_kernelINS0_13Kernel_traitsIff6__halffjLj40960ELj4ELj1ELj4ELj16ENS0_18Kernel_traits_baseILj40960EffS3_fjLj128EEEEEEEvNS0_19ForwardKernelParamsE --------------------------
	.section	.text._ZN18transformer_engine13normalization19ln_fwd_tuned_kernelINS0_13Kernel_traitsIff6__halffjLj40960ELj4ELj1ELj4ELj16ENS0_18Kernel_traits_baseILj40960EffS3_fjLj128EEEEEEEvNS0_19ForwardKernelParamsE,"ax",@progbits
	.align	128
        .global         _ZN18transformer_engine13normalization19ln_fwd_tuned_kernelINS0_13Kernel_traitsIff6__halffjLj40960ELj4ELj1ELj4ELj16ENS0_18Kernel_traits_baseILj40960EffS3_fjLj128EEEEEEEvNS0_19ForwardKernelParamsE
        .type           _ZN18transformer_engine13normalization19ln_fwd_tuned_kernelINS0_13Kernel_traitsIff6__halffjLj40960ELj4ELj1ELj4ELj16ENS0_18Kernel_traits_baseILj40960EffS3_fjLj128EEEEEEEvNS0_19ForwardKernelParamsE,@function
        .size           _ZN18transformer_engine13normalization19ln_fwd_tuned_kernelINS0_13Kernel_traitsIff6__halffjLj40960ELj4ELj1ELj4ELj16ENS0_18Kernel_traits_baseILj40960EffS3_fjLj128EEEEEEEvNS0_19ForwardKernelParamsE,(.L_x_14388 - _ZN18transformer_engine13normalization19ln_fwd_tuned_kernelINS0_13Kernel_traitsIff6__halffjLj40960ELj4ELj1ELj4ELj16ENS0_18Kernel_traits_baseILj40960EffS3_fjLj128EEEEEEEvNS0_19ForwardKernelParamsE)
        .other          _ZN18transformer_engine13normalization19ln_fwd_tuned_kernelINS0_13Kernel_traitsIff6__halffjLj40960ELj4ELj1ELj4ELj16ENS0_18Kernel_traits_baseILj40960EffS3_fjLj128EEEEEEEvNS0_19ForwardKernelParamsE,@"STO_CUDA_ENTRY STV_DEFAULT"
_ZN18transformer_engine13normalization19ln_fwd_tuned_kernelINS0_13Kernel_traitsIff6__halffjLj40960ELj4ELj1ELj4ELj16ENS0_18Kernel_traits_baseILj40960EffS3_fjLj128EEEEEEEvNS0_19ForwardKernelParamsE:
.text._ZN18transformer_engine13normalization19ln_fwd_tuned_kernelINS0_13Kernel_traitsIff6__halffjLj40960ELj4ELj1ELj4ELj16ENS0_18Kernel_traits_baseILj40960EffS3_fjLj128EEEEEEEvNS0_19ForwardKernelParamsE:
        /* <DEDUP_REMOVED lines=77> */
.L_x_6040:
        /* <DEDUP_REMOVED lines=345> */
.L_x_6059:
        /* <DEDUP_REMOVED lines=35> */
[----:B--2--5:R-:W-:Y:S05]  /*1c90*/  CALL.REL.NOINC `($__internal_52_$__cuda_sm20_rcp_rn_f32_slowpath) ;  /* 0x00000058000c7944 */ /* 0x024fea0003c00000 */
[----:B------:R-:W-:Y:S05]  /*1ca0*/  BRA `(.L_x_6028) ;  /* 0x0000000000107947 */ /* 0x000fea0003800000 */
.L_x_6027:
[----:B-1----:R-:W0:Y:S02]  /*1cb0*/  MUFU.RCP R0, R7 ;  /* 0x0000000700007308 */ /* 0x002e240000001000 */
[----:B0-----:R-:W-:-:S04]  /*1cc0*/  FFMA R6, R7, R0, -1 ;  /* 0xbf80000007067423 */ /* 0x001fc80000000000 */
[----:B------:R-:W-:-:S04]  /*1cd0*/  FADD.FTZ R6, -R6, -RZ ;  /* 0x800000ff06067221 */ /* 0x000fc80000010100 */
[----:B------:R-:W-:-:S07]  /*1ce0*/  FFMA R0, R0, R6, R0 ;  /* 0x0000000600007223 */ /* 0x000fce0000000000 */
.L_x_6028:
[----:B------:R-:W-:Y:S05]  /*1cf0*/  BSYNC B0 ;  /* 0x0000000000007941 */ /* 0x000fea0003800000 */
.L_x_6026:
        /* <DEDUP_REMOVED lines=21> */
[----:B-----5:R-:W-:Y:S05]  /*1e50*/  CALL.REL.NOINC `($__internal_52_$__cuda_sm20_rcp_rn_f32_slowpath) ;  /* 0x00000054009c7944 */ /* 0x020fea0003c00000 */
[----:B------:R-:W-:Y:S05]  /*1e60*/  BRA `(.L_x_6031) ;  /* 0x0000000000107947 */ /* 0x000fea0003800000 */
.L_x_6030:
[----:B------:R-:W0:Y:S02]  /*1e70*/  MUFU.RCP R0, R6 ;  /* 0x0000000600007308 */ /* 0x000e240000001000 */
[----:B0-----:R-:W-:-:S04]  /*1e80*/  FFMA R6, R6, R0, -1 ;  /* 0xbf80000006067423 */ /* 0x001fc80000000000 */
[----:B------:R-:W-:-:S04]  /*1e90*/  FADD.FTZ R6, -R6, -RZ ;  /* 0x800000ff06067221 */ /* 0x000fc80000010100 */
[----:B------:R-:W-:-:S07]  /*1ea0*/  FFMA R0, R0, R6, R0 ;  /* 0x0000000600007223 */ /* 0x000fce0000000000 */
.L_x_6031:
[----:B------:R-:W-:Y:S05]  /*1eb0*/  BSYNC B0 ;  /* 0x0000000000007941 */ /* 0x000fea0003800000 */
.L_x_6029:
        /* <DEDUP_REMOVED lines=53> */
.L_x_6033:
[----:B------:R-:W2:Y:S04]  /*2210*/  LDG.E.STRONG.GPU R238, desc[UR8][R236.64] ;  /* 0x00000008ecee7981 */ /* 0x000ea8000c1ef900 */
[----:B--2---:R-:W-:Y:S01]  /*2220*/  CCTL.IVALL ;  /* 0x00000000ff00798f */ /* 0x004fe20002000000 */
[----:B------:R-:W-:Y:S05]  /*2230*/  YIELD ;  /* 0x0000000000007946 */ /* 0x000fea0003800000 */
[----:B------:R-:W-:-:S13]  /*2240*/  ISETP.NE.AND P0, PT, R238, R0, PT ;  /* 0x00000000ee00720c */ /* 0x000fda0003f05270 */
[----:B------:R-:W-:Y:S05]  /*2250*/  @P0 BRA `(.L_x_6033) ;  /* 0xfffffffc00ec0947 */ /* 0x000fea000383ffff */
.L_x_6032:
        /* <DEDUP_REMOVED lines=23> */
[----:B--2--5:R-:W-:Y:S05]  /*23d0*/  CALL.REL.NOINC `($__internal_52_$__cuda_sm20_rcp_rn_f32_slowpath) ;  /* 0x00000050003c7944 */ /* 0x024fea0003c00000 */
[----:B------:R-:W-:Y:S05]  /*23e0*/  BRA `(.L_x_6036) ;  /* 0x0000000000107947 */ /* 0x000fea0003800000 */
.L_x_6035:
[----:B-1----:R-:W0:Y:S02]  /*23f0*/  MUFU.RCP R0, R240 ;  /* 0x000000f000007308 */ /* 0x002e240000001000 */
[----:B0-----:R-:W-:-:S04]  /*2400*/  FFMA R6, R240, R0, -1 ;  /* 0xbf800000f0067423 */ /* 0x001fc80000000000 */
[----:B------:R-:W-:-:S04]  /*2410*/  FADD.FTZ R6, -R6, -RZ ;  /* 0x800000ff06067221 */ /* 0x000fc80000010100 */
[----:B------:R-:W-:-:S07]  /*2420*/  FFMA R0, R0, R6, R0 ;  /* 0x0000000600007223 */ /* 0x000fce0000000000 */
.L_x_6036:
[----:B------:R-:W-:Y:S05]  /*2430*/  BSYNC B0 ;  /* 0x0000000000007941 */ /* 0x000fea0003800000 */
.L_x_6034:
        /* <DEDUP_REMOVED lines=21> */
[----:B-----5:R-:W-:Y:S05]  /*2590*/  CALL.REL.NOINC `($__internal_52_$__cuda_sm20_rcp_rn_f32_slowpath) ;  /* 0x0000004c00cc7944 */ /* 0x020fea0003c00000 */
[----:B------:R-:W-:Y:S01]  /*25a0*/  MOV R6, R0 ;  /* 0x0000000000067202 */ /* 0x000fe20000000f00 */
[----:B------:R-:W-:Y:S06]  /*25b0*/  BRA `(.L_x_6039) ;  /* 0x0000000000107947 */ /* 0x000fec0003800000 */
.L_x_6038:
[----:B------:R-:W0:Y:S02]  /*25c0*/  MUFU.RCP R0, R6 ;  /* 0x0000000600007308 */ /* 0x000e240000001000 */
[----:B0-----:R-:W-:-:S04]  /*25d0*/  FFMA R6, R6, R0, -1 ;  /* 0xbf80000006067423 */ /* 0x001fc80000000000 */
[----:B------:R-:W-:-:S04]  /*25e0*/  FADD.FTZ R6, -R6, -RZ ;  /* 0x800000ff06067221 */ /* 0x000fc80000010100 */
[----:B------:R-:W-:-:S07]  /*25f0*/  FFMA R6, R0, R6, R0 ;  /* 0x0000000600067223 */ /* 0x000fce0000000000 */
.L_x_6039:
[----:B------:R-:W-:Y:S05]  /*2600*/  BSYNC B0 ;  /* 0x0000000000007941 */ /* 0x000fea0003800000 */
.L_x_6037:
        /* <DEDUP_REMOVED lines=450> */
[----:B------:R-:W-:Y:S01]  /*4230*/  F2FP.F16.F32.PACK_AB R0, RZ, R0 ;  /* 0x00000000ff00723e */ /* 0x000fe200000000ff */
[----:B------:R-:W-:Y:S01]  /*4240*/  FFMA R229, R231, R230, R152 ;  /* 0x000000e6e7e57223 */ /* 0x000fe20000000098 */
[----:B------:R-:W0:Y:S01]  /*4250*/  F2F.F16.F32 R156, R156 ;  /* 0x0000009c009c7304 */ /* 0x000e220000200800 */
[----:B------:R-:W-:Y:S01]  /*4260*/  FFMA R230, R233, R232, R153 ;  /* 0x000000e8e9e67223 */ /* 0x000fe20000000099 */
[----:B------:R-:W-:Y:S02]  /*4270*/  PRMT R232, R0, 0x7610, R232 ;  /* 0x0000761000e87816 */ /* 0x000fe400000000e8 */
[----:B------:R-:W-:Y:S02]  /*4280*/  F2FP.F16.F32.PACK_AB R6, RZ, R6 ;  /* 0x00000006ff06723e */ /* 0x000fe400000000ff */
        /* <DEDUP_REMOVED lines=56> */
[----:B------:R-:W0:Y:S03]  /*4610*/  F2F.F16.F32 R7, R7 ;  /* 0x0000000700077304 */ /* 0x000e260000200800 */
[----:B------:R-:W-:-:S04]  /*4620*/  @P0 FMNMX R5, R5, |R193|, !PT ;  /* 0x400000c105050209 */ /* 0x000fc80007800000 */
[----:B------:R-:W-:Y:S01]  /*4630*/  @P0 FMNMX R5, R5, |R194|, !PT ;  /* 0x400000c205050209 */ /* 0x000fe20007800000 */
[----:B------:R-:W-:-:S03]  /*4640*/  @P1 FMUL R159, R159, UR5 ;  /* 0x000000059f9f1c20 */ /* 0x000fc60008400000 */
[----:B------:R-:W-:Y:S01]  /*4650*/  @P0 FMNMX R5, R5, |R196|, !PT ;  /* 0x400000c405050209 */ /* 0x000fe20007800000 */
[----:B------:R-:W-:Y:S01]  /*4660*/  @P1 FMUL R160, R160, UR5 ;  /* 0x00000005a0a01c20 */ /* 0x000fe20008400000 */
[----:B------:R-:W-:Y:S02]  /*4670*/  @P1 FMUL R158, R158, UR5 ;  /* 0x000000059e9e1c20 */ /* 0x000fe40008400000 */
[----:B------:R-:W-:Y:S01]  /*4680*/  @P0 FMNMX R5, R5, |R195|, !PT ;  /* 0x400000c305050209 */ /* 0x000fe20007800000 */
[----:B------:R-:W1:Y:S01]  /*4690*/  F2F.F16.F32 R159, R159 ;  /* 0x0000009f009f7304 */ /* 0x000e620000200800 */
[----:B0-----:R-:W-:Y:S02]  /*46a0*/  SHF.L.U32 R7, R7, 0x10, RZ ;  /* 0x0000001007077819 */ /* 0x001fe400000006ff */
[----:B------:R-:W-:Y:S02]  /*46b0*/  F2FP.F16.F32.PACK_AB R158, RZ, R158 ;  /* 0x0000009eff9e723e */ /* 0x000fe400000000ff */
[----:B------:R-:W-:Y:S01]  /*46c0*/  @P0 FMNMX R5, R5, |R197|, !PT ;  /* 0x400000c505050209 */ /* 0x000fe20007800000 */
[----:B------:R-:W-:-:S02]  /*46d0*/  @P1 FMUL R157, R157, UR5 ;  /* 0x000000059d9d1c20 */ /* 0x000fc40008400000 */
[----:B------:R-:W0:Y:S01]  /*46e0*/  F2F.F16.F32 R160, R160 ;  /* 0x000000a000a07304 */ /* 0x000e220000200800 */
[----:B------:R-:W-:Y:S02]  /*46f0*/  LOP3.LUT R7, R156, R7, RZ, 0xfc, !PT ;  /* 0x000000079c077212 */ /* 0x000fe400078efcff */
[----:B------:R-:W-:Y:S02]  /*4700*/  PRMT R156, R158, 0x7610, R156 ;  /* 0x000076109e9c7816 */ /* 0x000fe4000000009c */
[----:B------:R-:W-:Y:S02]  /*4710*/  @P0 FMNMX R5, R5, |R198|, !PT ;  /* 0x400000c605050209 */ /* 0x000fe40007800000 */
[----:B------:R-:W-:Y:S02]  /*4720*/  F2FP.F16.F32.PACK_AB R157, RZ, R157 ;  /* 0x0000009dff9d723e */ /* 0x000fe400000000ff */
        /* <DEDUP_REMOVED lines=13> */
[----:B------:R-:W0:Y:S01]  /*4800*/  F2F.F16.F32 R159, R164 ;  /* 0x000000a4009f7304 */ /* 0x000e220000200800 */
[----:B------:R-:W-:Y:S02]  /*4810*/  PRMT R156, R158, 0x5410, R156 ;  /* 0x000054109e9c7816 */ /* 0x000fe4000000009c */
[----:B------:R-:W-:Y:S02]  /*4820*/  F2FP.F16.F32.PACK_AB R158, RZ, R162 ;  /* 0x000000a2ff9e723e */ /* 0x000fe400000000ff */
[----:B------:R-:W-:-:S03]  /*4830*/  @P0 FMNMX R5, R5, |R204|, !PT ;  /* 0x400000cc05050209 */ /* 0x000fc60007800000 */
[----:B------:R-:W1:Y:S01]  /*4840*/  F2F.F16.F32 R163, R163 ;  /* 0x000000a300a37304 */ /* 0x000e620000200800 */
[----:B------:R-:W-:Y:S01]  /*4850*/  LOP3.LUT R158, R158, 0xffff, RZ, 0xc0, !PT ;  /* 0x0000ffff9e9e7812 */ /* 0x000fe200078ec0ff */
[----:B------:R-:W-:Y:S01]  /*4860*/  @P1 FMUL R161, R161, UR5 ;  /* 0x00000005a1a11c20 */ /* 0x000fe20008400000 */
[----:B------:R-:W-:Y:S01]  /*4870*/  @P0 FMNMX R5, R5, |R203|, !PT ;  /* 0x400000cb05050209 */ /* 0x000fe20007800000 */
[----:B------:R-:W-:Y:S01]  /*4880*/  @P1 FMUL R166, R166, UR5 ;  /* 0x00000005a6a61c20 */ /* 0x000fe20008400000 */
[----:B------:R-:W-:Y:S02]  /*4890*/  SHF.L.U64.HI R160, R158, 0x10, RZ ;  /* 0x000000109ea07819 */ /* 0x000fe400000102ff */
[----:B------:R-:W-:Y:S01]  /*48a0*/  @P0 FMNMX R5, R5, |R206|, !PT ;  /* 0x400000ce05050209 */ /* 0x000fe20007800000 */
[----:B------:R-:W-:Y:S01]  /*48b0*/  @P1 FMUL R165, R165, UR5 ;  /* 0x00000005a5a51c20 */ /* 0x000fe20008400000 */
[----:B------:R-:W-:Y:S01]  /*48c0*/  F2FP.F16.F32.PACK_AB R161, RZ, R161 ;  /* 0x000000a1ffa1723e */ /* 0x000fe200000000ff */
[----:B------:R-:W-:Y:S01]  /*48d0*/  @P1 FMUL R168, R168, UR5 ;  /* 0x00000005a8a81c20 */ /* 0x000fe20008400000 */
[----:B0-----:R-:W-:-:S02]  /*48e0*/  LOP3.LUT R159, R160, R159, RZ, 0xfc, !PT ;  /* 0x0000009fa09f7212 */ /* 0x001fc400078efcff */
[----:B------:R-:W-:Y:S02]  /*48f0*/  @P0 FMNMX R5, R5, |R205|, !PT ;  /* 0x400000cd05050209 */ /* 0x000fe40007800000 */
[----:B------:R-:W-:Y:S02]  /*4900*/  F2FP.F16.F32.PACK_AB R160, RZ, R166 ;  /* 0x000000a6ffa0723e */ /* 0x000fe400000000ff */
[----:B------:R-:W-:Y:S02]  /*4910*/  PRMT R158, R161, 0x5410, R158 ;  /* 0x00005410a19e7816 */ /* 0x000fe4000000009e */
[----:B------:R-:W-:Y:S01]  /*4920*/  F2FP.F16.F32.PACK_AB R162, RZ, R165 ;  /* 0x000000a5ffa2723e */ /* 0x000fe200000000ff */
[----:B------:R-:W0:Y:S01]  /*4930*/  F2F.F16.F32 R161, R168 ;  /* 0x000000a800a17304 */ /* 0x000e220000200800 */
[----:B-1----:R-:W-:Y:S02]  /*4940*/  SHF.L.U32 R164, R163, 0x10, RZ ;  /* 0x00000010a3a47819 */ /* 0x002fe400000006ff */
[----:B------:R-:W-:Y:S01]  /*4950*/  @P0 FMNMX R5, R5, |R208|, !PT ;  /* 0x400000d005050209 */ /* 0x000fe20007800000 */
[----:B------:R-:W-:Y:S01]  /*4960*/  @P1 FMUL R167, R167, UR5 ;  /* 0x00000005a7a71c20 */ /* 0x000fe20008400000 */
[----:B------:R-:W-:-:S02]  /*4970*/  LOP3.LUT R163, R160, 0xffff, RZ, 0xc0, !PT ;  /* 0x0000ffffa0a37812 */ /* 0x000fc400078ec0ff */
[----:B------:R-:W-:Y:S02]  /*4980*/  @P0 FMNMX R5, R5, |R207|, !PT ;  /* 0x400000cf05050209 */ /* 0x000fe40007800000 */
[----:B------:R-:W-:Y:S02]  /*4990*/  PRMT R160, R162, 0x5410, R163 ;  /* 0x00005410a2a07816 */ /* 0x000fe400000000a3 */
[----:B------:R-:W1:Y:S01]  /*49a0*/  F2F.F16.F32 R162, R167 ;  /* 0x000000a700a27304 */ /* 0x000e620000200800 */
        /* <DEDUP_REMOVED lines=8> */
[----:B------:R-:W-:Y:S01]  /*4a30*/  F2F.F16.F32 R164, R171 ;  /* 0x000000ab00a47304 */ /* 0x000fe20000200800 */
[----:B------:R-:W-:Y:S01]  /*4a40*/  @P0 FMNMX R5, R5, |R212|, !PT ;  /* 0x400000d405050209 */ /* 0x000fe20007800000 */
[----:B------:R-:W-:Y:S01]  /*4a50*/  @P1 FMUL R169, R169, UR5 ;  /* 0x00000005a9a91c20 */ /* 0x000fe20008400000 */
[----:B------:R-:W-:-:S05]  /*4a60*/  F2FP.F16.F32.PACK_AB R165, RZ, R170 ;  /* 0x000000aaffa5723e */ /* 0x000fca00000000ff */
[----:B------:R-:W0:Y:S01]  /*4a70*/  F2F.F16.F32 R163, R172 ;  /* 0x000000ac00a37304 */ /* 0x000e220000200800 */
[----:B------:R-:W-:Y:S02]  /*4a80*/  @P0 FMNMX R5, R5, |R211|, !PT ;  /* 0x400000d305050209 */ /* 0x000fe40007800000 */
[----:B-1----:R-:W-:Y:S02]  /*4a90*/  SHF.L.U32 R162, R162, 0x10, RZ ;  /* 0x00000010a2a27819 */ /* 0x002fe400000006ff */
[----:B------:R-:W-:Y:S02]  /*4aa0*/  F2FP.F16.F32.PACK_AB R166, RZ, R169 ;  /* 0x000000a9ffa6723e */ /* 0x000fe400000000ff */
        /* <DEDUP_REMOVED lines=11> */
[----:B------:R-:W0:Y:S01]  /*4b60*/  F2F.F16.F32 R176, R176 ;  /* 0x000000b000b07304 */ /* 0x000e220000200800 */
[----:B------:R-:W-:Y:S01]  /*4b70*/  @P0 FMNMX R5, R5, |R216|, !PT ;  /* 0x400000d805050209 */ /* 0x000fe20007800000 */
[----:B------:R-:W-:Y:S01]  /*4b80*/  @P1 FMUL R192, R192, UR5 ;  /* 0x00000005c0c01c20 */ /* 0x000fe20008400000 */
[----:B------:R-:W-:Y:S01]  /*4b90*/  LOP3.LUT R163, R163, R164, RZ, 0xfc, !PT ;  /* 0x000000a4a3a37212 */ /* 0x000fe200078efcff */
[----:B------:R-:W-:Y:S01]  /*4ba0*/  @P1 FMUL R180, R180, UR5 ;  /* 0x00000005b4b41c20 */ /* 0x000fe20008400000 */
[----:B------:R-:W-:Y:S01]  /*4bb0*/  F2FP.F16.F32.PACK_AB R164, RZ, R174 ;  /* 0x000000aeffa4723e */ /* 0x000fe200000000ff */
[----:B------:R-:W-:-:S02]  /*4bc0*/  @P1 FMUL R179, R179, UR5 ;  /* 0x00000005b3b31c20 */ /* 0x000fc40008400000 */
[----:B------:R-:W1:Y:S01]  /*4bd0*/  F2F.F16.F32 R175, R175 ;  /* 0x000000af00af7304 */ /* 0x000e620000200800 */
[----:B------:R-:W-:Y:S01]  /*4be0*/  @P0 FMNMX R5, R5, |R215|, !PT ;  /* 0x400000d705050209 */ /* 0x000fe20007800000 */
[----:B------:R-:W-:Y:S01]  /*4bf0*/  @P1 FMUL R190, R190, UR5 ;  /* 0x00000005bebe1c20 */ /* 0x000fe20008400000 */
[----:B------:R-:W-:Y:S01]  /*4c00*/  @P1 FMUL R178, R178, UR5 ;  /* 0x00000005b2b21c20 */ /* 0x000fe20008400000 */
[----:B------:R-:W-:Y:S01]  /*4c10*/  LOP3.LUT R164, R164, 0xffff, RZ, 0xc0, !PT ;  /* 0x0000ffffa4a47812 */ /* 0x000fe200078ec0ff */
[----:B------:R-:W-:Y:S01]  /*4c20*/  @P1 FMUL R196, R196, UR5 ;  /* 0x00000005c4c41c20 */ /* 0x000fe20008400000 */
[----:B------:R-:W-:Y:S02]  /*4c30*/  @P0 FMNMX R5, R5, |R217|, !PT ;  /* 0x400000d905050209 */ /* 0x000fe40007800000 */
[----:B------:R-:W2:Y:S01]  /*4c40*/  F2F.F16.F32 R192, R192 ;  /* 0x000000c000c07304 */ /* 0x000ea20000200800 */
[----:B------:R-:W-:Y:S01]  /*4c50*/  F2FP.F16.F32.PACK_AB R172, RZ, R190 ;  /* 0x000000beffac723e */ /* 0x000fe200000000ff */
[----:B------:R-:W-:Y:S01]  /*4c60*/  @P1 FMUL R194, R194, UR5 ;  /* 0x00000005c2c21c20 */ /* 0x000fe20008400000 */
[----:B------:R-:W-:-:S02]  /*4c70*/  SHF.L.U64.HI R165, R164, 0x10, RZ ;  /* 0x00000010a4a57819 */ /* 0x000fc400000102ff */
[----:B------:R-:W-:-:S03]  /*4c80*/  F2FP.F16.F32.PACK_AB R166, RZ, R178 ;  /* 0x000000b2ffa6723e */ /* 0x000fc600000000ff */
[----:B------:R-:W3:Y:S01]  /*4c90*/  F2F.F16.F32 R180, R180 ;  /* 0x000000b400b47304 */ /* 0x000ee20000200800 */
[----:B------:R-:W-:Y:S01]  /*4ca0*/  @P0 FMNMX R5, R5, |R218|, !PT ;  /* 0x400000da05050209 */ /* 0x000fe20007800000 */
[----:B------:R-:W-:Y:S01]  /*4cb0*/  @P1 FMUL R200, R200, UR5 ;  /* 0x00000005c8c81c20 */ /* 0x000fe20008400000 */
[----:B------:R-:W-:-:S05]  /*4cc0*/  LOP3.LUT R172, R172, 0xffff, RZ, 0xc0, !PT ;  /* 0x0000ffffacac7812 */ /* 0x000fca00078ec0ff */
[----:B------:R-:W3:Y:S01]  /*4cd0*/  F2F.F16.F32 R179, R179 ;  /* 0x000000b300b37304 */ /* 0x000ee20000200800 */
[----:B0-----:R-:W-:Y:S02]  /*4ce0*/  LOP3.LUT R176, R165, R176, RZ, 0xfc, !PT ;  /* 0x000000b0a5b07212 */ /* 0x001fe400078efcff */
[----:B------:R-:W-:Y:S02]  /*4cf0*/  LOP3.LUT R166, R166, 0xffff, RZ, 0xc0, !PT ;  /* 0x0000ffffa6a67812 */ /* 0x000fe400078ec0ff */
[----:B------:R-:W-:-:S03]  /*4d00*/  @P0 FMNMX R5, R5, |R220|, !PT ;  /* 0x400000dc05050209 */ /* 0x000fc60007800000 */
[----:B------:R-:W0:Y:S01]  /*4d10*/  F2F.F16.F32 R196, R196 ;  /* 0x000000c400c47304 */ /* 0x000e220000200800 */
[----:B-1----:R-:W-:Y:S01]  /*4d20*/  SHF.L.U32 R165, R175, 0x10, RZ ;  /* 0x00000010afa57819 */ /* 0x002fe200000006ff */
[----:B------:R-:W-:Y:S01]  /*4d30*/  @P1 FMUL R198, R198, UR5 ;  /* 0x00000005c6c61c20 */ /* 0x000fe20008400000 */
[----:B------:R-:W-:Y:S02]  /*4d40*/  SHF.L.U64.HI R175, R172, 0x10, RZ ;  /* 0x00000010acaf7819 */ /* 0x000fe400000102ff */
[----:B------:R-:W-:Y:S02]  /*4d50*/  F2FP.F16.F32.PACK_AB R174, RZ, R194 ;  /* 0x000000c2ffae723e */ /* 0x000fe400000000ff */
[----:B------:R-:W-:Y:S01]  /*4d60*/  SHF.L.U64.HI R167, R166, 0x10, RZ ;  /* 0x00000010a6a77819 */ /* 0x000fe200000102ff */
[----:B------:R-:W1:Y:S01]  /*4d70*/  F2F.F16.F32 R200, R200 ;  /* 0x000000c800c87304 */ /* 0x000e620000200800 */
[----:B------:R-:W-:Y:S01]  /*4d80*/  @P0 FMNMX R5, R5, |R219|, !PT ;  /* 0x400000db05050209 */ /* 0x000fe20007800000 */
[----:B------:R-:W-:Y:S01]  /*4d90*/  @P1 FMUL R188, R188, UR5 ;  /* 0x00000005bcbc1c20 */ /* 0x000fe20008400000 */
[----:B--2---:R-:W-:-:S02]  /*4da0*/  LOP3.LUT R192, R175, R192, RZ, 0xfc, !PT ;  /* 0x000000c0afc07212 */ /* 0x004fc400078efcff */
[----:B------:R-:W-:Y:S01]  /*4db0*/  LOP3.LUT R174, R174, 0xffff, RZ, 0xc0, !PT ;  /* 0x0000ffffaeae7812 */ /* 0x000fe200078ec0ff */
[----:B------:R-:W-:Y:S01]  /*4dc0*/  @P1 FMUL R204, R204, UR5 ;  /* 0x00000005cccc1c20 */ /* 0x000fe20008400000 */
[----:B------:R-:W-:Y:S01]  /*4dd0*/  F2FP.F16.F32.PACK_AB R175, RZ, R198 ;  /* 0x000000c6ffaf723e */ /* 0x000fe200000000ff */
        /* <DEDUP_REMOVED lines=9> */
[----:B------:R-:W2:Y:S01]  /*4e70*/  F2F.F16.F32 R188, R188 ;  /* 0x000000bc00bc7304 */ /* 0x000ea20000200800 */
[----:B------:R-:W-:Y:S01]  /*4e80*/  @P0 FMNMX R5, R5, |R221|, !PT ;  /* 0x400000dd05050209 */ /* 0x000fe20007800000 */
[----:B------:R-:W-:Y:S01]  /*4e90*/  @P1 FMUL R187, R187, UR5 ;  /* 0x00000005bbbb1c20 */ /* 0x000fe20008400000 */
[----:B------:R-:W-:Y:S01]  /*4ea0*/  @P1 FMUL R173, R173, UR5 ;  /* 0x00000005adad1c20 */ /* 0x000fe20008400000 */
[----:B0-----:R-:W-:Y:S01]  /*4eb0*/  LOP3.LUT R196, R179, R196, RZ, 0xfc, !PT ;  /* 0x000000c4b3c47212 */ /* 0x001fe200078efcff */
[----:B------:R-:W-:Y:S01]  /*4ec0*/  @P1 FMUL R201, R201, UR5 ;  /* 0x00000005c9c91c20 */ /* 0x000fe20008400000 */
[----:B------:R-:W-:Y:S02]  /*4ed0*/  SHF.L.U64.HI R179, R176, 0x10, RZ ;  /* 0x00000010b0b37819 */ /* 0x000fe400000102ff */
[----:B------:R-:W0:Y:S01]  /*4ee0*/  F2F.F16.F32 R204, R204 ;  /* 0x000000cc00cc7304 */ /* 0x000e220000200800 */
[----:B------:R-:W-:Y:S01]  /*4ef0*/  F2FP.F16.F32.PACK_AB R170, RZ, R186 ;  /* 0x000000baffaa723e */ /* 0x000fe200000000ff */
[----:B------:R-:W-:Y:S01]  /*4f00*/  @P1 FMUL R220, R220, UR5 ;  /* 0x00000005dcdc1c20 */ /* 0x000fe20008400000 */
[----:B------:R-:W-:-:S02]  /*4f10*/  F2FP.F16.F32.PACK_AB R178, RZ, R202 ;  /* 0x000000caffb2723e */ /* 0x000fc400000000ff */
[----:B------:R-:W-:-:S03]  /*4f20*/  @P0 FMNMX R5, R5, |R224|, !PT ;  /* 0x400000e005050209 */ /* 0x000fc60007800000 */
[----:B------:R-:W3:Y:S01]  /*4f30*/  F2F.F16.F32 R191, R191 ;  /* 0x000000bf00bf7304 */ /* 0x000ee20000200800 */
[----:B------:R-:W-:Y:S01]  /*4f40*/  F2FP.F16.F32.PACK_AB R173, RZ, R173 ;  /* 0x000000adffad723e */ /* 0x000fe200000000ff */
[----:B------:R-:W-:Y:S01]  /*4f50*/  @P1 FMUL R184, R184, UR5 ;  /* 0x00000005b8b81c20 */ /* 0x000fe20008400000 */
[----:B------:R-:W-:Y:S01]  /*4f60*/  LOP3.LUT R167, R180, R167, RZ, 0xfc, !PT ;  /* 0x000000a7b4a77212 */ /* 0x000fe200078efcff */
[----:B------:R-:W-:Y:S01]  /*4f70*/  @P1 FMUL R183, R183, UR5 ;  /* 0x00000005b7b71c20 */ /* 0x000fe20008400000 */
[----:B-1----:R-:W-:Y:S01]  /*4f80*/  LOP3.LUT R200, R179, R200, RZ, 0xfc, !PT ;  /* 0x000000c8b3c87212 */ /* 0x002fe200078efcff */
[----:B------:R-:W-:Y:S01]  /*4f90*/  @P1 FMUL R218, R218, UR5 ;  /* 0x00000005dada1c20 */ /* 0x000fe20008400000 */
[----:B------:R-:W-:Y:S01]  /*4fa0*/  LOP3.LUT R170, R170, 0xffff, RZ, 0xc0, !PT ;  /* 0x0000ffffaaaa7812 */ /* 0x000fe200078ec0ff */
[----:B------:R-:W1:Y:S01]  /*4fb0*/  F2F.F16.F32 R187, R187 ;  /* 0x000000bb00bb7304 */ /* 0x000e620000200800 */
[----:B------:R-:W-:Y:S02]  /*4fc0*/  F2FP.F16.F32.PACK_AB R180, RZ, R201 ;  /* 0x000000c9ffb4723e */ /* 0x000fe400000000ff */
[----:B------:R-:W-:-:S02]  /*4fd0*/  LOP3.LUT R179, R178, 0xffff, RZ, 0xc0, !PT ;  /* 0x0000ffffb2b37812 */ /* 0x000fc400078ec0ff */
[----:B------:R-:W-:Y:S01]  /*4fe0*/  @P0 FMNMX R5, R5, |R223|, !PT ;  /* 0x400000df05050209 */ /* 0x000fe20007800000 */
[----:B------:R-:W-:Y:S01]  /*4ff0*/  @P1 FMUL R181, R181, UR5 ;  /* 0x00000005b5b51c20 */ /* 0x000fe20008400000 */
[----:B------:R-:W-:Y:S01]  /*5000*/  @P1 FMUL R208, R208, UR5 ;  /* 0x00000005d0d01c20 */ /* 0x000fe20008400000 */
[----:B------:R-:W-:Y:S01]  /*5010*/  PRMT R164, R173, 0x5410, R164 ;  /* 0x00005410ada47816 */ /* 0x000fe200000000a4 */
[----:B------:R-:W4:Y:S01]  /*5020*/  F2F.F16.F32 R220, R220 ;  /* 0x000000dc00dc7304 */ /* 0x000f220000200800 */
[----:B------:R-:W-:Y:S01]  /*5030*/  SHF.L.U64.HI R173, R170, 0x10, RZ ;  /* 0x00000010aaad7819 */ /* 0x000fe200000102ff */
[----:B------:R-:W-:Y:S01]  /*5040*/  @P1 FMUL R189, R189, UR5 ;  /* 0x00000005bdbd1c20 */ /* 0x000fe20008400000 */
[----:B------:R-:W-:Y:S01]  /*5050*/  PRMT R178, R180, 0x5410, R179 ;  /* 0x00005410b4b27816 */ /* 0x000fe200000000b3 */
[----:B------:R-:W-:Y:S01]  /*5060*/  @P1 FMUL R195, R195, UR5 ;  /* 0x00000005c3c31c20 */ /* 0x000fe20008400000 */
[----:B------:R-:W-:Y:S01]  /*5070*/  @P0 FMNMX R5, R5, |R225|, !PT ;  /* 0x400000e105050209 */ /* 0x000fe20007800000 */
[----:B------:R-:W-:Y:S01]  /*5080*/  @P1 FMUL R205, R205, UR5 ;  /* 0x00000005cdcd1c20 */ /* 0x000fe20008400000 */
[----:B------:R-:W-:Y:S01]  /*5090*/  SHF.L.U64.HI R179, R179, 0x10, RZ ;  /* 0x00000010b3b37819 */ /* 0x000fe200000102ff */
[----:B------:R-:W4:Y:S01]  /*50a0*/  F2F.F16.F32 R184, R184 ;  /* 0x000000b800b87304 */ /* 0x000f220000200800 */
[----:B------:R-:W-:Y:S01]  /*50b0*/  F2FP.F16.F32.PACK_AB R186, RZ, R218 ;  /* 0x000000daffba723e */ /* 0x000fe200000000ff */
[----:B------:R-:W-:Y:S01]  /*50c0*/  @P1 FMUL R224, R224, UR5 ;  /* 0x00000005e0e01c20 */ /* 0x000fe20008400000 */
[----:B------:R-:W-:Y:S01]  /*50d0*/  @P1 FMUL R182, R182, UR5 ;  /* 0x00000005b6b61c20 */ /* 0x000fe20008400000 */
[----:B------:R-:W-:Y:S01]  /*50e0*/  F2FP.F16.F32.PACK_AB R169, RZ, R181 ;  /* 0x000000b5ffa9723e */ /* 0x000fe200000000ff */
[----:B------:R-:W-:-:S02]  /*50f0*/  IMAD R171, R4, 0x2800, RZ ;  /* 0x0000280004ab7824 */ /* 0x000fc400078e02ff */
[----:B------:R-:W-:Y:S01]  /*5100*/  @P1 FMUL R221, R221, UR5 ;  /* 0x00000005dddd1c20 */ /* 0x000fe20008400000 */
[----:B------:R-:W4:Y:S01]  /*5110*/  F2F.F16.F32 R183, R183 ;  /* 0x000000b700b77304 */ /* 0x000f220000200800 */
[----:B------:R-:W-:Y:S01]  /*5120*/  @P1 FMUL R185, R185, UR5 ;  /* 0x00000005b9b91c20 */ /* 0x000fe20008400000 */
[----:B--2---:R-:W-:Y:S01]  /*5130*/  LOP3.LUT R188, R173, R188, RZ, 0xfc, !PT ;  /* 0x000000bcadbc7212 */ /* 0x004fe200078efcff */
[----:B------:R-:W-:Y:S01]  /*5140*/  @P1 FMUL R206, R206, UR5 ;  /* 0x00000005cece1c20 */ /* 0x000fe20008400000 */
[----:B------:R-:W-:Y:S01]  /*5150*/  @P0 FMNMX R5, R5, |R226|, !PT ;  /* 0x400000e205050209 */ /* 0x000fe20007800000 */
[----:B------:R-:W-:Y:S01]  /*5160*/  @P1 FMUL R177, R177, UR5 ;  /* 0x00000005b1b11c20 */ /* 0x000fe20008400000 */
[----:B------:R-:W-:Y:S02]  /*5170*/  F2FP.F16.F32.PACK_AB R173, RZ, R189 ;  /* 0x000000bdffad723e */ /* 0x000fe400000000ff */
[----:B------:R-:W2:Y:S01]  /*5180*/  F2F.F16.F32 R208, R208 ;  /* 0x000000d000d07304 */ /* 0x000ea20000200800 */
[----:B0-----:R-:W-:Y:S01]  /*5190*/  LOP3.LUT R204, R179, R204, RZ, 0xfc, !PT ;  /* 0x000000ccb3cc7212 */ /* 0x001fe200078efcff */
[----:B------:R-:W-:Y:S01]  /*51a0*/  @P1 FMUL R222, R222, UR5 ;  /* 0x00000005dede1c20 */ /* 0x000fe20008400000 */
[----:B------:R-:W-:-:S02]  /*51b0*/  LOP3.LUT R186, R186, 0xffff, RZ, 0xc0, !PT ;  /* 0x0000ffffbaba7812 */ /* 0x000fc400078ec0ff */
[----:B---3--:R-:W-:Y:S02]  /*51c0*/  SHF.L.U32 R191, R191, 0x10, RZ ;  /* 0x00000010bfbf7819 */ /* 0x008fe400000006ff */
[----:B------:R-:W-:Y:S01]  /*51d0*/  F2FP.F16.F32.PACK_AB R179, RZ, R205 ;  /* 0x000000cdffb3723e */ /* 0x000fe200000000ff */
[----:B------:R-:W0:Y:S01]  /*51e0*/  F2F.F16.F32 R195, R195 ;  /* 0x000000c300c37304 */ /* 0x000e220000200800 */
[----:B------:R-:W-:Y:S02]  /*51f0*/  F2FP.F16.F32.PACK_AB R168, RZ, R182 ;  /* 0x000000b6ffa8723e */ /* 0x000fe400000000ff */
[----:B------:R-:W-:Y:S02]  /*5200*/  LOP3.LUT R169, R169, 0xffff, RZ, 0xc0, !PT ;  /* 0x0000ffffa9a97812 */ /* 0x000fe400078ec0ff */
[----:B------:R-:W-:Y:S02]  /*5210*/  LOP3.LUT R232, R171, R232, RZ, 0xfc, !PT ;  /* 0x000000e8abe87212 */ /* 0x000fe400078efcff */
[----:B------:R-:W-:Y:S01]  /*5220*/  @P0 FMNMX R5, R5, |R228|, !PT ;  /* 0x400000e405050209 */ /* 0x000fe20007800000 */
[----:B------:R-:W3:Y:S01]  /*5230*/  F2F.F16.F32 R224, R224 ;  /* 0x000000e000e07304 */ /* 0x000ee20000200800 */
[----:B------:R-:W-:-:S02]  /*5240*/  F2FP.F16.F32.PACK_AB R190, RZ, R221 ;  /* 0x000000ddffbe723e */ /* 0x000fc400000000ff */
[----:B------:R-:W-:Y:S02]  /*5250*/  F2FP.F16.F32.PACK_AB R171, RZ, R185 ;  /* 0x000000b9ffab723e */ /* 0x000fe400000000ff */
[----:B------:R-:W-:Y:S02]  /*5260*/  PRMT R172, R173, 0x5410, R172 ;  /* 0x00005410adac7816 */ /* 0x000fe400000000ac */
[----:B------:R-:W-:Y:S01]  /*5270*/  SHF.L.U64.HI R189, R186, 0x10, RZ ;  /* 0x00000010babd7819 */ /* 0x000fe200000102ff */
[----:B------:R-:W-:Y:S01]  /*5280*/  @P1 FMUL R193, R193, UR5 ;  /* 0x00000005c1c11c20 */ /* 0x000fe20008400000 */
[----:B-1----:R-:W-:Y:S01]  /*5290*/  SHF.L.U32 R187, R187, 0x10, RZ ;  /* 0x00000010bbbb7819 */ /* 0x002fe200000006ff */
[----:B------:R-:W-:Y:S01]  /*52a0*/  @P1 FMUL R210, R210, UR5 ;  /* 0x00000005d2d21c20 */ /* 0x000fe20008400000 */
[----:B------:R-:W-:Y:S01]  /*52b0*/  LOP3.LUT R173, R192, R191, RZ, 0xfc, !PT ;  /* 0x000000bfc0ad7212 */ /* 0x000fe200078efcff */
[----:B------:R-:W-:Y:S01]  /*52c0*/  @P1 FMUL R212, R212, UR5 ;  /* 0x00000005d4d41c20 */ /* 0x000fe20008400000 */
[----:B------:R-:W-:-:S02]  /*52d0*/  F2FP.F16.F32.PACK_AB R180, RZ, R206 ;  /* 0x000000ceffb4723e */ /* 0x000fc400000000ff */
[----:B------:R-:W-:Y:S01]  /*52e0*/  LOP3.LUT R181, R179, 0xffff, RZ, 0xc0, !PT ;  /* 0x0000ffffb3b57812 */ /* 0x000fe200078ec0ff */
[----:B------:R-:W-:Y:S01]  /*52f0*/  @P1 FMUL R216, R216, UR5 ;  /* 0x00000005d8d81c20 */ /* 0x000fe20008400000 */
[----:B------:R-:W-:Y:S02]  /*5300*/  F2FP.F16.F32.PACK_AB R177, RZ, R177 ;  /* 0x000000b1ffb1723e */ /* 0x000fe400000000ff */
[----:B------:R-:W-:Y:S02]  /*5310*/  PRMT R168, R168, 0x5410, R169 ;  /* 0x00005410a8a87816 */ /* 0x000fe400000000a9 */
[----:B------:R-:W-:Y:S01]  /*5320*/  F2FP.F16.F32.PACK_AB R192, RZ, R222 ;  /* 0x000000deffc0723e */ /* 0x000fe200000000ff */
        /* <DEDUP_REMOVED lines=17> */
[----:B------:R-:W4:Y:S01]  /*5440*/  F2F.F16.F32 R212, R212 ;  /* 0x000000d400d47304 */ /* 0x000f220000200800 */
[----:B------:R-:W-:-:S02]  /*5450*/  SHF.L.U32 R183, R183, 0x10, RZ ;  /* 0x00000010b7b77819 */ /* 0x000fc400000006ff */
[----:B------:R-:W-:Y:S02]  /*5460*/  F2FP.F16.F32.PACK_AB R177, RZ, R193 ;  /* 0x000000c1ffb1723e */ /* 0x000fe400000000ff */
[----:B------:R-:W-:Y:S02]  /*5470*/  F2FP.F16.F32.PACK_AB R210, RZ, R210 ;  /* 0x000000d2ffd2723e */ /* 0x000fe400000000ff */
[----:B------:R-:W-:Y:S02]  /*5480*/  @P0 FMNMX R5, R5, |R229|, !PT ;  /* 0x400000e505050209 */ /* 0x000fe40007800000 */
[----:B------:R-:W-:Y:S01]  /*5490*/  PRMT R190, R192, 0x5410, R191 ;  /* 0x00005410c0be7816 */ /* 0x000fe200000000bf */
[----:B------:R-:W-:Y:S01]  /*54a0*/  @P1 FMUL R203, R203, UR5 ;  /* 0x00000005cbcb1c20 */ /* 0x000fe20008400000 */
[----:B------:R-:W1:Y:S01]  /*54b0*/  LDC.64 R192, c[0x0][0x258] ;  /* 0x00009600ffc07b82 */ /* 0x000e620000000a00 */
[----:B------:R-:W4:Y:S01]  /*54c0*/  F2F.F16.F32 R216, R216 ;  /* 0x000000d800d87304 */ /* 0x000f220000200800 */
[----:B------:R-:W-:Y:S01]  /*54d0*/  SHF.L.U64.HI R191, R191, 0x10, RZ ;  /* 0x00000010bfbf7819 */ /* 0x000fe200000102ff */
[----:B------:R-:W-:Y:S01]  /*54e0*/  @P1 FMUL R207, R207, UR5 ;  /* 0x00000005cfcf1c20 */ /* 0x000fe20008400000 */
[----:B--2---:R-:W-:-:S02]  /*54f0*/  LOP3.LUT R208, R181, R208, RZ, 0xfc, !PT ;  /* 0x000000d0b5d07212 */ /* 0x004fc400078efcff */
[----:B------:R-:W-:Y:S02]  /*5500*/  F2FP.F16.F32.PACK_AB R226, RZ, R226 ;  /* 0x000000e2ffe2723e */ /* 0x000fe400000000ff */
[----:B------:R-:W-:Y:S01]  /*5510*/  LOP3.LUT R169, R184, R183, RZ, 0xfc, !PT ;  /* 0x000000b7b8a97212 */ /* 0x000fe200078efcff */
[----:B------:R-:W2:Y:S01]  /*5520*/  F2F.F16.F32 R215, R215 ;  /* 0x000000d700d77304 */ /* 0x000ea20000200800 */
[----:B------:R-:W-:Y:S02]  /*5530*/  PRMT R181, R210, 0x7610, R181 ;  /* 0x00007610d2b57816 */ /* 0x000fe400000000b5 */
[----:B------:R-:W-:Y:S01]  /*5540*/  @P0 FMNMX R5, R5, |R230|, !PT ;  /* 0x400000e605050209 */ /* 0x000fe20007800000 */
[----:B------:R-:W-:Y:S01]  /*5550*/  @P1 FMUL R211, R211, UR5 ;  /* 0x00000005d3d31c20 */ /* 0x000fe20008400000 */
[----:B------:R-:W-:-:S03]  /*5560*/  F2FP.F16.F32.PACK_AB R184, RZ, R214 ;  /* 0x000000d6ffb8723e */ /* 0x000fc600000000ff */
[----:B------:R-:W2:Y:S01]  /*5570*/  F2F.F16.F32 R219, R219 ;  /* 0x000000db00db7304 */ /* 0x000ea20000200800 */
[----:B0-----:R-:W-:Y:S02]  /*5580*/  SHF.L.U32 R195, R195, 0x10, RZ ;  /* 0x00000010c3c37819 */ /* 0x001fe400000006ff */
[----:B---3--:R-:W-:Y:S02]  /*5590*/  LOP3.LUT R224, R191, R224, RZ, 0xfc, !PT ;  /* 0x000000e0bfe07212 */ /* 0x008fe400078efcff */
[----:B------:R-:W-:-:S03]  /*55a0*/  PRMT R191, R226, 0x7610, R191 ;  /* 0x00007610e2bf7816 */ /* 0x000fc600000000bf */
[----:B------:R-:W0:Y:S01]  /*55b0*/  F2F.F16.F32 R228, R228 ;  /* 0x000000e400e47304 */ /* 0x000e220000200800 */
[----:B------:R-:W-:Y:S01]  /*55c0*/  LOP3.LUT R182, R181, 0xffff, RZ, 0xc0, !PT ;  /* 0x0000ffffb5b67812 */ /* 0x000fe200078ec0ff */
[----:B------:R-:W-:Y:S01]  /*55d0*/  @P1 FMUL R197, R197, UR5 ;  /* 0x00000005c5c51c20 */ /* 0x000fe20008400000 */
[----:B------:R-:W-:Y:S01]  /*55e0*/  @P0 FMNMX R5, R5, |R231|, !PT ;  /* 0x400000e705050209 */ /* 0x000fe20007800000 */
[----:B------:R-:W-:Y:S01]  /*55f0*/  @P1 FMUL R227, R227, UR5 ;  /* 0x00000005e3e31c20 */ /* 0x000fe20008400000 */
[----:B------:R-:W-:-:S03]  /*5600*/  LOP3.LUT R184, R184, 0xffff, RZ, 0xc0, !PT ;  /* 0x0000ffffb8b87812 */ /* 0x000fc600078ec0ff */
[----:B------:R-:W3:Y:S01]  /*5610*/  F2F.F16.F32 R199, R199 ;  /* 0x000000c700c77304 */ /* 0x000ee20000200800 */
[----:B------:R-:W-:Y:S01]  /*5620*/  LOP3.LUT R175, R196, R195, RZ, 0xfc, !PT ;  /* 0x000000c3c4af7212 */ /* 0x000fe200078efcff */
[----:B------:R-:W-:Y:S01]  /*5630*/  @P1 FMUL R230, R230, UR5 ;  /* 0x00000005e6e61c20 */ /* 0x000fe20008400000 */
[----:B------:R-:W-:Y:S01]  /*5640*/  LOP3.LUT R195, R191, 0xffff, RZ, 0xc0, !PT ;  /* 0x0000ffffbfc37812 */ /* 0x000fe200078ec0ff */
[----:B------:R-:W-:-:S04]  /*5650*/  @P1 FMUL R229, R229, UR5 ;  /* 0x00000005e5e51c20 */ /* 0x000fc80008400000 */
[----:B------:R-:W1:Y:S01]  /*5660*/  F2F.F16.F32 R203, R203 ;  /* 0x000000cb00cb7304 */ /* 0x000e620000200800 */
[----:B------:R-:W-:Y:S01]  /*5670*/  SHF.L.U64.HI R185, R182, 0x10, RZ ;  /* 0x00000010b6b97819 */ /* 0x000fe200000102ff */
[----:B------:R-:W-:Y:S01]  /*5680*/  @P1 FMUL R213, R213, UR5 ;  /* 0x00000005d5d51c20 */ /* 0x000fe20008400000 */
[----:B------:R-:W-:Y:S01]  /*5690*/  @P1 FMUL R223, R223, UR5 ;  /* 0x00000005dfdf1c20 */ /* 0x000fe20008400000 */
[----:B------:R-:W-:Y:S01]  /*56a0*/  @P1 FMUL R231, R231, UR5 ;  /* 0x00000005e7e71c20 */ /* 0x000fe20008400000 */
[----:B------:R-:W-:-:S03]  /*56b0*/  @P0 FMNMX R5, R5, |R0|, !PT ;  /* 0x4000000005050209 */ /* 0x000fc60007800000 */
[----:B------:R-:W1:Y:S01]  /*56c0*/  F2F.F16.F32 R207, R207 ;  /* 0x000000cf00cf7304 */ /* 0x000e620000200800 */
[----:B------:R-:W-:Y:S01]  /*56d0*/  PRMT R174, R177, 0x5410, R174 ;  /* 0x00005410b1ae7816 */ /* 0x000fe200000000ae */
[----:B------:R-:W-:Y:S01]  /*56e0*/  @P1 FMUL R217, R217, UR5 ;  /* 0x00000005d9d91c20 */ /* 0x000fe20008400000 */
[----:B------:R-:W-:Y:S01]  /*56f0*/  SHF.L.U64.HI R187, R184, 0x10, RZ ;  /* 0x00000010b8bb7819 */ /* 0x000fe200000102ff */
[----:B------:R-:W-:Y:S01]  /*5700*/  @P1 FMUL R0, R0, UR5 ;  /* 0x0000000500001c20 */ /* 0x000fe20008400000 */
[----:B------:R-:W-:-:S03]  /*5710*/  F2FP.F16.F32.PACK_AB R177, RZ, R197 ;  /* 0x000000c5ffb1723e */ /* 0x000fc600000000ff */
[----:B------:R-:W1:Y:S01]  /*5720*/  F2F.F16.F32 R211, R211 ;  /* 0x000000d300d37304 */ /* 0x000e620000200800 */
[----:B------:R-:W-:Y:S02]  /*5730*/  SHF.L.U64.HI R197, R195, 0x10, RZ ;  /* 0x00000010c3c57819 */ /* 0x000fe400000102ff */
[----:B----4-:R-:W-:Y:S02]  /*5740*/  LOP3.LUT R212, R185, R212, RZ, 0xfc, !PT ;  /* 0x000000d4b9d47212 */ /* 0x010fe400078efcff */
[----:B------:R-:W-:Y:S02]  /*5750*/  F2FP.F16.F32.PACK_AB R194, RZ, R230 ;  /* 0x000000e6ffc2723e */ /* 0x000fe400000000ff */
[----:B------:R-:W-:Y:S01]  /*5760*/  F2FP.F16.F32.PACK_AB R229, RZ, R229 ;  /* 0x000000e5ffe5723e */ /* 0x000fe200000000ff */
[----:B------:R-:W4:Y:S01]  /*5770*/  F2F.F16.F32 R227, R227 ;  /* 0x000000e300e37304 */ /* 0x000f220000200800 */
[----:B------:R-:W-:Y:S02]  /*5780*/  F2FP.F16.F32.PACK_AB R185, RZ, R213 ;  /* 0x000000d5ffb9723e */ /* 0x000fe400000000ff */
[----:B------:R-:W-:-:S02]  /*5790*/  LOP3.LUT R216, R187, R216, RZ, 0xfc, !PT ;  /* 0x000000d8bbd87212 */ /* 0x000fc400078efcff */
[----:B--2---:R-:W-:Y:S02]  /*57a0*/  SHF.L.U32 R215, R215, 0x10, RZ ;  /* 0x00000010d7d77819 */ /* 0x004fe400000006ff */
[----:B------:R-:W-:Y:S01]  /*57b0*/  F2FP.F16.F32.PACK_AB R187, RZ, R217 ;  /* 0x000000d9ffbb723e */ /* 0x000fe200000000ff */
[----:B------:R-:W2:Y:S01]  /*57c0*/  F2F.F16.F32 R223, R223 ;  /* 0x000000df00df7304 */ /* 0x000ea20000200800 */
[----:B------:R-:W-:Y:S02]  /*57d0*/  SHF.L.U32 R219, R219, 0x10, RZ ;  /* 0x00000010dbdb7819 */ /* 0x000fe400000006ff */
[----:B0-----:R-:W-:Y:S01]  /*57e0*/  LOP3.LUT R228, R197, R228, RZ, 0xfc, !PT ;  /* 0x000000e4c5e47212 */ /* 0x001fe200078efcff */
[----:B------:R-:W-:Y:S01]  /*57f0*/  @P1 FMUL R209, R209, UR5 ;  /* 0x00000005d1d11c20 */ /* 0x000fe20008400000 */
[----:B------:R-:W-:-:S03]  /*5800*/  LOP3.LUT R196, R194, 0xffff, RZ, 0xc0, !PT ;  /* 0x0000ffffc2c47812 */ /* 0x000fc600078ec0ff */
[----:B------:R-:W0:Y:S01]  /*5810*/  F2F.F16.F32 R231, R231 ;  /* 0x000000e700e77304 */ /* 0x000e220000200800 */
[----:B------:R-:W-:Y:S02]  /*5820*/  PRMT R197, R229, 0x7610, R197 ;  /* 0x00007610e5c57816 */ /* 0x000fe400000000c5 */
[----:B---3--:R-:W-:Y:S02]  /*5830*/  SHF.L.U32 R199, R199, 0x10, RZ ;  /* 0x00000010c7c77819 */ /* 0x008fe400000006ff */
[----:B------:R-:W-:-:S03]  /*5840*/  PRMT R184, R185, 0x5410, R184 ;  /* 0x00005410b9b87816 */ /* 0x000fc600000000b8 */
[----:B------:R-:W3:Y:S01]  /*5850*/  F2F.F16.F32 R0, R0 ;  /* 0x0000000000007304 */ /* 0x000ee20000200800 */
        /* <DEDUP_REMOVED lines=15> */
[----:B------:R-:W-:Y:S02]  /*5950*/  F2FP.F16.F32.PACK_AB R183, RZ, R209 ;  /* 0x000000d1ffb7723e */ /* 0x000fe400000000ff */
        /* <DEDUP_REMOVED lines=8> */
[----:B------:R-:W-:Y:S01]  /*59e0*/  F2FP.F16.F32.PACK_AB R225, RZ, R225 ;  /* 0x000000e1ffe1723e */ /* 0x000fe200000000ff */
        /* <DEDUP_REMOVED lines=57> */
.L_x_6024:
        /* <DEDUP_REMOVED lines=15> */
.L_x_6065:
        /* <DEDUP_REMOVED lines=31> */
.L_x_6068:
[----:B-1----:R-:W-:-:S07]  /*6060*/  FMNMX R5, R3, R2, !PT ;  /* 0x0000000203057209 */ /* 0x002fce0007800000 */
.L_x_6044:
[----:B------:R-:W-:Y:S05]  /*6070*/  BSYNC B0 ;  /* 0x0000000000007941 */ /* 0x000fea0003800000 */
.L_x_6043:
[----:B------:R-:W-:Y:S01]  /*6080*/  ISETP.NE.AND P0, PT, R10, RZ, PT ;  /* 0x000000ff0a00720c */ /* 0x000fe20003f05270 */
[----:B------:R-:W-:-:S12]  /*6090*/  BSSY B0, `(.L_x_6041) ;  /* 0x0000004000007945 */ /* 0x000fd80003800000 */
[----:B------:R-:W-:Y:S05]  /*60a0*/  @P0 BRA `(.L_x_6046) ;  /* 0x0000000000080947 */ /* 0x000fea0003800000 */
[----:B0-----:R-:W0:Y:S02]  /*60b0*/  LDC.64 R2, c[0x0][0x288] ;  /* 0x0000a200ff027b82 */ /* 0x001e240000000a00 */
[----:B0-----:R1:W-:Y:S02]  /*60c0*/  REDG.E.MAX.S32.STRONG.GPU desc[UR8][R2.64], R5 ;  /* 0x000000050200798e */ /* 0x0013e4000d10e388 */
.L_x_6046:
[----:B------:R-:W-:Y:S05]  /*60d0*/  BSYNC B0 ;  /* 0x0000000000007941 */ /* 0x000fea0003800000 */
.L_x_6041:
        /* <DEDUP_REMOVED lines=14> */
[----:B01----:R-:W-:Y:S05]  /*61c0*/  CALL.REL.NOINC `($__internal_52_$__cuda_sm20_rcp_rn_f32_slowpath) ;  /* 0x0000001000c07944 */ /* 0x003fea0003c00000 */
[----:B------:R-:W-:Y:S05]  /*61d0*/  BRA `(.L_x_6048) ;  /* 0x0000000000147947 */ /* 0x000fea0003800000 */
.L_x_6047:
[----:B------:R-:W2:Y:S01]  /*61e0*/  MUFU.RCP R0, UR5 ;  /* 0x0000000500007d08 */ /* 0x000ea20008001000 */
[----:B01----:R-:W-:-:S05]  /*61f0*/  MOV R3, UR5 ;  /* 0x0000000500037c02 */ /* 0x003fca0008000f00 */
[----:B--2---:R-:W-:-:S04]  /*6200*/  FFMA R2, R0, R3, -1 ;  /* 0xbf80000000027423 */ /* 0x004fc80000000003 */
[----:B------:R-:W-:-:S04]  /*6210*/  FADD.FTZ R3, -R2, -RZ ;  /* 0x800000ff02037221 */ /* 0x000fc80000010100 */
[----:B------:R-:W-:-:S07]  /*6220*/  FFMA R0, R0, R3, R0 ;  /* 0x0000000300007223 */ /* 0x000fce0000000000 */
.L_x_6048:
[----:B------:R-:W0:Y:S02]  /*6230*/  LDC.64 R2, c[0x0][0x280] ;  /* 0x0000a000ff027b82 */ /* 0x000e240000000a00 */
[----:B0-----:R-:W-:Y:S01]  /*6240*/  STG.E desc[UR8][R2.64], R0 ;  /* 0x0000000002007986 */ /* 0x001fe2000c101908 */
[----:B------:R-:W-:Y:S05]  /*6250*/  EXIT ;  /* 0x000000000000794d */ /* 0x000fea0003800000 */
.L_x_6025:
[----:B------:R-:W-:Y:S01]  /*6260*/  HFMA2.MMA R237, -RZ, RZ, 0, 5.9604644775390625e-08 ;  /* 0x00000001ffed7435 */ /* 0x000fe200000001ff */
[----:B------:R-:W-:Y:S02]  /*6270*/  MOV R240, R6 ;  /* 0x0000000600f07202 */ /* 0x000fe40000000f00 */
[----:B------:R-:W-:Y:S02]  /*6280*/  MOV R236, 0x1f ;  /* 0x0000001f00ec7802 */ /* 0x000fe40000000f00 */
[----:B------:R-:W-:-:S07]  /*6290*/  MOV R7, 0xffffffff ;  /* 0xffffffff00077802 */ /* 0x000fce0000000f00 */
[----:B-----5:R-:W-:Y:S05]  /*62a0*/  WARPSYNC.COLLECTIVE R7, `(.L_x_6049) ;  /* 0x0000000007087348 */ /* 0x020fea0003c00000 */
[----:B------:R0:W1:Y:S02]  /*62b0*/  SHFL.BFLY P0, R239, R240, R237, R236 ;  /* 0x0c0000edf0ef7389 */ /* 0x00006400000000ec */
[----:B01---5:R-:W-:Y:S01]  /*62c0*/  ENDCOLLECTIVE ;  /* 0x000000000000791b */ /* 0x023fe20003800000 */
.L_x_6049:
        /* <DEDUP_REMOVED lines=8> */
.L_x_6050:
        /* <DEDUP_REMOVED lines=8> */
.L_x_6051:
        /* <DEDUP_REMOVED lines=8> */
.L_x_6052:
        /* <DEDUP_REMOVED lines=8> */
.L_x_6053:
        /* <DEDUP_REMOVED lines=170> */
.L_x_6054:
        /* <DEDUP_REMOVED lines=8> */
.L_x_6055:
        /* <DEDUP_REMOVED lines=8> */
.L_x_6056:
        /* <DEDUP_REMOVED lines=8> */
.L_x_6057:
        /* <DEDUP_REMOVED lines=8> */
.L_x_6058:
[----:B------:R-:W-:Y:S01]  /*7170*/  MOV R7, R239 ;  /* 0x000000ef00077202 */ /* 0x000fe20000000f00 */
[----:B------:R-:W-:Y:S06]  /*7180*/  BRA `(.L_x_6059) ;  /* 0xffffffa800347947 */ /* 0x000fec000383ffff */
.L_x_6042:
[----:B------:R-:W-:Y:S01]  /*7190*/  HFMA2.MMA R8, -RZ, RZ, 0, 9.5367431640625e-07 ;  /* 0x00000010ff087435 */ /* 0x000fe200000001ff */
[----:B------:R-:W-:Y:S02]  /*71a0*/  MOV R6, R5 ;  /* 0x0000000500067202 */ /* 0x000fe40000000f00 */
[----:B------:R-:W-:Y:S02]  /*71b0*/  MOV R11, 0x1f ;  /* 0x0000001f000b7802 */ /* 0x000fe40000000f00 */
[----:B------:R-:W-:-:S07]  /*71c0*/  MOV R7, 0xffffffff ;  /* 0xffffffff00077802 */ /* 0x000fce0000000f00 */
[----:B------:R-:W-:Y:S05]  /*71d0*/  WARPSYNC.COLLECTIVE R7, `(.L_x_6060) ;  /* 0x0000000007087348 */ /* 0x000fea0003c00000 */
[----:B------:R0:W1:Y:S02]  /*71e0*/  SHFL.DOWN P0, R4, R6, R8, R11 ;  /* 0x0800000806047389 */ /* 0x000064000000000b */
[----:B01----:R-:W-:Y:S01]  /*71f0*/  ENDCOLLECTIVE ;  /* 0x000000000000791b */ /* 0x003fe20003800000 */
.L_x_6060:
[----:B------:R-:W-:Y:S01]  /*7200*/  HFMA2.MMA R8, -RZ, RZ, 0, 4.76837158203125e-07 ;  /* 0x00000008ff087435 */ /* 0x000fe200000001ff */
[----:B------:R-:W-:-:S04]  /*7210*/  MOV R0, R4 ;  /* 0x0000000400007202 */ /* 0x000fc80000000f00 */
[----:B------:R-:W-:-:S04]  /*7220*/  FMNMX R0, R0, R5, !PT ;  /* 0x0000000500007209 */ /* 0x000fc80007800000 */
[----:B------:R-:W-:-:S07]  /*7230*/  MOV R6, R0 ;  /* 0x0000000000067202 */ /* 0x000fce0000000f00 */
[----:B------:R-:W-:Y:S05]  /*7240*/  WARPSYNC.COLLECTIVE R7, `(.L_x_6061) ;  /* 0x0000000007087348 */ /* 0x000fea0003c00000 */
[----:B------:R0:W1:Y:S02]  /*7250*/  SHFL.DOWN P0, R4, R6, R8, R11 ;  /* 0x0800000806047389 */ /* 0x000064000000000b */
[----:B01----:R-:W-:Y:S01]  /*7260*/  ENDCOLLECTIVE ;  /* 0x000000000000791b */ /* 0x003fe20003800000 */
.L_x_6061:
[----:B------:R-:W-:Y:S01]  /*7270*/  HFMA2.MMA R8, -RZ, RZ, 0, 2.384185791015625e-07 ;  /* 0x00000004ff087435 */ /* 0x000fe200000001ff */
[----:B------:R-:W-:-:S04]  /*7280*/  MOV R3, R4 ;  /* 0x0000000400037202 */ /* 0x000fc80000000f00 */
[----:B------:R-:W-:-:S04]  /*7290*/  FMNMX R3, R0, R3, !PT ;  /* 0x0000000300037209 */ /* 0x000fc80007800000 */
[----:B------:R-:W-:-:S07]  /*72a0*/  MOV R6, R3 ;  /* 0x0000000300067202 */ /* 0x000fce0000000f00 */
[----:B------:R-:W-:Y:S05]  /*72b0*/  WARPSYNC.COLLECTIVE R7, `(.L_x_6062) ;  /* 0x0000000007087348 */ /* 0x000fea0003c00000 */
[----:B------:R0:W1:Y:S02]  /*72c0*/  SHFL.DOWN P0, R4, R6, R8, R11 ;  /* 0x0800000806047389 */ /* 0x000064000000000b */
[----:B01----:R-:W-:Y:S01]  /*72d0*/  ENDCOLLECTIVE ;  /* 0x000000000000791b */ /* 0x003fe20003800000 */
.L_x_6062:
[----:B------:R-:W-:Y:S01]  /*72e0*/  HFMA2.MMA R8, -RZ, RZ, 0, 1.1920928955078125e-07 ;  /* 0x00000002ff087435 */ /* 0x000fe200000001ff */
[----:B------:R-:W-:-:S04]  /*72f0*/  MOV R2, R4 ;  /* 0x0000000400027202 */ /* 0x000fc80000000f00 */
[----:B------:R-:W-:-:S04]  /*7300*/  FMNMX R2, R3, R2, !PT ;  /* 0x0000000203027209 */ /* 0x000fc80007800000 */
[----:B------:R-:W-:-:S07]  /*7310*/  MOV R6, R2 ;  /* 0x0000000200067202 */ /* 0x000fce0000000f00 */
[----:B------:R-:W-:Y:S05]  /*7320*/  WARPSYNC.COLLECTIVE R7, `(.L_x_6063) ;  /* 0x0000000007087348 */ /* 0x000fea0003c00000 */
[----:B------:R0:W1:Y:S02]  /*7330*/  SHFL.DOWN P0, R4, R6, R8, R11 ;  /* 0x0800000806047389 */ /* 0x000064000000000b */
[----:B01----:R-:W-:Y:S01]  /*7340*/  ENDCOLLECTIVE ;  /* 0x000000000000791b */ /* 0x003fe20003800000 */
.L_x_6063:
[----:B------:R-:W-:Y:S01]  /*7350*/  HFMA2.MMA R8, -RZ, RZ, 0, 5.9604644775390625e-08 ;  /* 0x00000001ff087435 */ /* 0x000fe200000001ff */
[----:B------:R-:W-:-:S04]  /*7360*/  MOV R9, R4 ;  /* 0x0000000400097202 */ /* 0x000fc80000000f00 */
[----:B------:R-:W-:-:S04]  /*7370*/  FMNMX R9, R2, R9, !PT ;  /* 0x0000000902097209 */ /* 0x000fc80007800000 */
[----:B------:R-:W-:-:S07]  /*7380*/  MOV R6, R9 ;  /* 0x0000000900067202 */ /* 0x000fce0000000f00 */
[----:B------:R-:W-:Y:S05]  /*7390*/  WARPSYNC.COLLECTIVE R7, `(.L_x_6064) ;  /* 0x0000000007087348 */ /* 0x000fea0003c00000 */
[----:B------:R0:W1:Y:S02]  /*73a0*/  SHFL.DOWN P0, R4, R6, R8, R11 ;  /* 0x0800000806047389 */ /* 0x000064000000000b */
[----:B01----:R-:W-:Y:S01]  /*73b0*/  ENDCOLLECTIVE ;  /* 0x000000000000791b */ /* 0x003fe20003800000 */
.L_x_6064:
[----:B------:R-:W-:Y:S05]  /*73c0*/  BRA `(.L_x_6065) ;  /* 0xffffffe800a87947 */ /* 0x000fea000383ffff */
.L_x_6045:
[----:B------:R-:W-:Y:S01]  /*73d0*/  HFMA2.MMA R8, -RZ, RZ, 0, 1.1920928955078125e-07 ;  /* 0x00000002ff087435 */ /* 0x000fe200000001ff */
[----:B-1----:R-:W-:Y:S02]  /*73e0*/  MOV R6, R0 ;  /* 0x0000000000067202 */ /* 0x002fe40000000f00 */
[----:B------:R-:W-:Y:S02]  /*73f0*/  MOV R11, 0x1f ;  /* 0x0000001f000b7802 */ /* 0x000fe40000000f00 */
[----:B------:R-:W-:-:S07]  /*7400*/  MOV R7, 0xffffffff ;  /* 0xffffffff00077802 */ /* 0x000fce0000000f00 */
[----:B0-----:R-:W-:Y:S05]  /*7410*/  WARPSYNC.COLLECTIVE R7, `(.L_x_6066) ;  /* 0x0000000007087348 */ /* 0x001fea0003c00000 */
[----:B------:R1:W2:Y:S02]  /*7420*/  SHFL.DOWN P0, R4, R6, R8, R11 ;  /* 0x0800000806047389 */ /* 0x0002a4000000000b */
[----:B012---:R-:W-:Y:S01]  /*7430*/  ENDCOLLECTIVE ;  /* 0x000000000000791b */ /* 0x007fe20003800000 */
.L_x_6066:
[----:B------:R-:W-:Y:S01]  /*7440*/  HFMA2.MMA R8, -RZ, RZ, 0, 5.9604644775390625e-08 ;  /* 0x00000001ff087435 */ /* 0x000fe200000001ff */
[----:B------:R-:W-:-:S04]  /*7450*/  MOV R3, R4 ;  /* 0x0000000400037202 */ /* 0x000fc80000000f00 */
[----:B------:R-:W-:-:S04]  /*7460*/  FMNMX R3, R3, R0, !PT ;  /* 0x0000000003037209 */ /* 0x000fc80007800000 */
[----:B------:R-:W-:-:S07]  /*7470*/  MOV R6, R3 ;  /* 0x0000000300067202 */ /* 0x000fce0000000f00 */
[----:B------:R-:W-:Y:S05]  /*7480*/  WARPSYNC.COLLECTIVE R7, `(.L_x_6067) ;  /* 0x0000000007087348 */ /* 0x000fea0003c00000 */
[----:B------:R0:W1:Y:S02]  /*7490*/  SHFL.DOWN P0, R4, R6, R8, R11 ;  /* 0x0800000806047389 */ /* 0x000064000000000b */
[----:B01----:R-:W-:Y:S01]  /*74a0*/  ENDCOLLECTIVE ;  /* 0x000000000000791b */ /* 0x003fe20003800000 */
.L_x_6067:
[----:B------:R-:W-:Y:S01]  /*74b0*/  MOV R2, R4 ;  /* 0x0000000400027202 */ /* 0x000fe20000000f00 */
[----:B------:R-:W-:Y:S06]  /*74c0*/  BRA `(.L_x_6068) ;  /* 0xffffffe800e47947 */ /* 0x000fec000383ffff */
        .weak           $__internal_52_$__cuda_sm20_rcp_rn_f32_slowpath
        .type           $__internal_52_$__cuda_sm20_rcp_rn_f32_slowpath,@function
        .size           $__internal_52_$__cuda_sm20_rcp_rn_f32_slowpath,(.L_x_14388 - $__internal_52_$__cuda_sm20_rcp_rn_f32_slowpath)
$__internal_52_$__cuda_sm20_rcp_rn_f32_slowpath:
        /* <DEDUP_REMOVED lines=15> */
.L_x_6070:
        /* <DEDUP_REMOVED lines=33> */
.L_x_6072:
[----:B------:R-:W0:Y:S02]  /*77d0*/  MUFU.RCP R0, R0 ;  /* 0x0000000000007308 */ /* 0x000e240000001000 */
.L_x_6071:
[----:B------:R-:W-:Y:S05]  /*77e0*/  BSYNC B1 ;  /* 0x0000000000017941 */ /* 0x000fea0003800000 */
.L_x_6069:
[----:B------:R-:W-:Y:S01]  /*77f0*/  HFMA2.MMA R243, -RZ, RZ, 0, 0 ;  /* 0x00000000fff37435 */ /* 0x000fe200000001ff */
[----:B------:R-:W-:-:S05]  /*7800*/  MOV R242, R6 ;  /* 0x0000000600f27202 */ /* 0x000fca0000000f00 */
[----:B0-----:R-:W-:Y:S05]  /*7810*/  RET.REL.NODEC R242 `(_ZN18transformer_engine13normalization19ln_fwd_tuned_kernelINS0_13Kernel_traitsIff6__halffjLj40960ELj4ELj1ELj4ELj16ENS0_18Kernel_traits_baseILj40960EffS3_fjLj128EEEEEEEvNS0_19ForwardKernelParamsE) ;  /* 0xffffff84f2f87950 */ /* 0x001fea0003c3ffff */
.L_x_6073:
        /* <DEDUP_REMOVED lines=14> */
.L_x_14388:


//--------------------- .text._ZN18transformer_engine13normalization19ln_fwd_tuned_kernelINS0_13Kernel_traitsI6__halfS3_S3_fjLj40960ELj4ELj1ELj4ELj16ENS0_18Kernel_traits_baseILj40960ES3_S3_S3_fjLj128EEEEEEEvNS0_19ForwardKernelParamsE --------------------------
	.section	.text._ZN18transformer_engine13normalization19ln_fwd_tuned_kernelINS0_13Kernel_traitsI6__halfS3_S3_fjLj40960ELj4ELj1ELj4ELj16ENS0_18Kernel_traits_baseILj40960ES3_S3_S3_fjLj128EEEEEEEvNS0_19ForwardKernelParamsE,"ax",@progbits
	.align	128
        .global         _ZN18transformer_engine13normalization19ln_fwd_tuned_kernelINS0_13Kernel_traitsI6__halfS3_S3_fjLj40960ELj4ELj1ELj4ELj16ENS0_18Kernel_traits_baseILj40960ES3_S3_S3_fjLj128EEEEEEEvNS0_19ForwardKernelParamsE
        .type           _ZN18transformer_engine13normalization19ln_fwd_tuned_kernelINS0_13Kernel_traitsI6__halfS3_S3_fjLj40960ELj4ELj1ELj4ELj16ENS0_18Kernel_traits_baseILj40960ES3_S3_S3_fjLj128EEEEEEEvNS0_19ForwardKernelParamsE,@function
        .size           _ZN18transformer_engine13normalization19ln_fwd_tuned_kernelINS0_13Kernel_traitsI6__halfS3_S3_fjLj40960ELj4ELj1ELj4ELj16ENS0_18Kernel_traits_baseILj40960ES3_S3_S3_fjLj128EEEEEEEvNS0_19ForwardKernelParamsE,(.L_x_14389 - _ZN18transformer_engine13normalization19ln_fwd_tuned_kernelINS0_13Kernel_traitsI6__halfS3_S3_fjLj40960ELj4ELj1ELj4ELj16ENS0_18Kernel_traits_baseILj40960ES3_S3_S3_fjLj128EEEEEEEvNS0_19ForwardKernelParamsE)
        .other          _ZN18transformer_engine13normalization19ln_fwd_tuned_kernelINS0_13Kernel_traitsI6__halfS3_S3_fjLj40960ELj4ELj1ELj4ELj16ENS0_18Kernel_traits_baseILj40960ES3_S3_S3_fjLj128EEEEEEEvNS0_19ForwardKernelParamsE,@"STO_CUDA_ENTRY STV_DEFAULT"
_ZN18transformer_engine13normalization19ln_fwd_tuned_kernelINS0_13Kernel_traitsI6__halfS3_S3_fjLj40960ELj4ELj1ELj4ELj16ENS0_18Kernel_traits_baseILj40960ES3_S3_S3_fjLj128EEEEEEEvNS0_19ForwardKernelParamsE:
.text._ZN18transformer_engine13normalization19ln_fwd_tuned_kernelINS0_13Kernel_traitsI6__halfS3_S3_fjLj40960ELj4ELj1ELj4ELj16ENS0_18Kernel_traits_baseILj40960ES3_S3_S3_fjLj128EEEEEEEvNS0_19ForwardKernelParamsE:
        /* <DEDUP_REMOVED lines=34> */
[----:B------:R-:W-:-:S02]  /*0220*/  MOV R88, RZ ;  /* 0x000000ff00587202 */ /* 0x000fc40000000f00 */
        /* <DEDUP_REMOVED lines=11> */
[----:B0-----:R-:W-:-:S07]  /*02e0*/  MOV R3, 0x1 ;  /* 0x0000000100037802 */ /* 0x001fce0000000f00 */
.L_x_6090:
[----:B-1----:R-:W0:Y:S01]  /*02f0*/  LDC.64 R80, c[0x0][0x220] ;  /* 0x00008800ff507b82 */ /* 0x002e220000000a00 */
        /* <DEDUP_REMOVED lines=42> */
[--C-:B------:R-:W-:Y:S02]  /*05a0*/  HADD2.F32 R136, -RZ, R134.reuse.H0_H0 ;  /* 0x20000086ff887230 */ /* 0x100fe40000004100 */
[----:B------:R-:W-:Y:S01]  /*05b0*/  FADD R119, R147, R0 ;  /* 0x0000000093777221 */ /* 0x000fe20000000000 */
[----:B------:R-:W-:Y:S02]  /*05c0*/  HADD2.F32 R138, -RZ, R134.H1_H1 ;  /* 0x30000086ff8a7230 */ /* 0x000fe40000004100 */
[--C-:B------:R-:W-:Y:S02]  /*05d0*/  HADD2.F32 R146, -RZ, R135.reuse.H0_H0 ;  /* 0x20000087ff927230 */ /* 0x100fe40000004100 */
[----:B------:R-:W-:Y:S01]  /*05e0*/  FADD R0, R132, R119 ;  /* 0x0000007784007221 */ /* 0x000fe20000000000 */
[----:B------:R-:W-:-:S02]  /*05f0*/  HADD2.F32 R134, -RZ, R135.H1_H1 ;  /* 0x30000087ff867230 */ /* 0x000fc40000004100 */
[--C-:B---3--:R-:W-:Y:S02]  /*0600*/  HADD2.F32 R142, -RZ, R244.reuse.H0_H0 ;  /* 0x200000f4ff8e7230 */ /* 0x108fe40000004100 */
[----:B------:R-:W-:Y:S01]  /*0610*/  FADD R119, R133, R0 ;  /* 0x0000000085777221 */ /* 0x000fe20000000000 */
[----:B------:R-:W-:Y:S02]  /*0620*/  HADD2.F32 R244, -RZ, R244.H1_H1 ;  /* 0x300000f4fff47230 */ /* 0x000fe40000004100 */
[--C-:B------:R-:W-:Y:S02]  /*0630*/  HADD2.F32 R150, -RZ, R245.reuse.H0_H0 ;  /* 0x200000f5ff967230 */ /* 0x100fe40000004100 */
[----:B------:R-:W-:Y:S01]  /*0640*/  FADD R119, R136, R119 ;  /* 0x0000007788777221 */ /* 0x000fe20000000000 */
[----:B------:R-:W-:Y:S02]  /*0650*/  HADD2.F32 R144, -RZ, R245.H1_H1 ;  /* 0x300000f5ff907230 */ /* 0x000fe40000004100 */
[----:B------:R-:W-:-:S02]  /*0660*/  HADD2.F32 R148, -RZ, R246.H0_H0 ;  /* 0x200000f6ff947230 */ /* 0x000fc40000004100 */
[----:B------:R-:W-:Y:S01]  /*0670*/  FADD R119, R138, R119 ;  /* 0x000000778a777221 */ /* 0x000fe20000000000 */
[----:B------:R-:W-:Y:S02]  /*0680*/  HADD2.F32 R246, -RZ, R246.H1_H1 ;  /* 0x300000f6fff67230 */ /* 0x000fe40000004100 */
[--C-:B------:R-:W-:Y:S02]  /*0690*/  HADD2.F32 R152, -RZ, R247.reuse.H0_H0 ;  /* 0x200000f7ff987230 */ /* 0x100fe40000004100 */
[----:B------:R-:W-:Y:S01]  /*06a0*/  FADD R119, R146, R119 ;  /* 0x0000007792777221 */ /* 0x000fe20000000000 */
[----:B------:R-:W-:Y:S02]  /*06b0*/  HADD2.F32 R247, -RZ, R247.H1_H1 ;  /* 0x300000f7fff77230 */ /* 0x000fe40000004100 */
[--C-:B----4-:R-:W-:Y:S02]  /*06c0*/  HADD2.F32 R245, -RZ, R128.reuse.H0_H0 ;  /* 0x20000080fff57230 */ /* 0x110fe40000004100 */
[----:B------:R-:W-:Y:S01]  /*06d0*/  FADD R119, R134, R119 ;  /* 0x0000007786777221 */ /* 0x000fe20000000000 */
[----:B------:R-:W-:-:S02]  /*06e0*/  HADD2.F32 R251, -RZ, R128.H1_H1 ;  /* 0x30000080fffb7230 */ /* 0x000fc40000004100 */
[--C-:B------:R-:W-:Y:S02]  /*06f0*/  HADD2.F32 R249, -RZ, R129.reuse.H0_H0 ;  /* 0x20000081fff97230 */ /* 0x100fe40000004100 */
        /* <DEDUP_REMOVED lines=11> */
[--C-:B------:R-:W-:Y:S02]  /*07b0*/  HADD2.F32 R235, -RZ, R125.reuse.H0_H0 ;  /* 0x2000007dffeb7230 */ /* 0x100fe40000004100 */
        /* <DEDUP_REMOVED lines=73> */
[----:B------:R-:W-:Y:S01]  /*0c50*/  HADD2.F32 R187, -RZ, R81.H1_H1 ;  /* 0x30000051ffbb7230 */ /* 0x000fe20000004100 */
[----:B------:R-:W-:Y:S01]  /*0c60*/  LOP3.LUT R81, R2, 0x7fffffc, RZ, 0xc0, !PT ;  /* 0x07fffffc02517812 */ /* 0x000fe200078ec0ff */
[--C-:B------:R-:W-:Y:S02]  /*0c70*/  HADD2.F32 R189, -RZ, R82.reuse.H0_H0 ;  /* 0x20000052ffbd7230 */ /* 0x100fe40000004100 */
[----:B------:R-:W-:Y:S01]  /*0c80*/  FADD R0, R215, R0 ;  /* 0x00000000d7007221 */ /* 0x000fe20000000000 */
[----:B------:R-:W-:Y:S01]  /*0c90*/  HADD2.F32 R139, -RZ, R82.H1_H1 ;  /* 0x30000052ff8b7230 */ /* 0x000fe20000004100 */
[----:B------:R-:W-:Y:S01]  /*0ca0*/  @!P0 IADD3 R81, R81, 0x4, RZ ;  /* 0x0000000451518810 */ /* 0x000fe20007ffe0ff */
[----:B------:R-:W-:-:S02]  /*0cb0*/  HADD2.F32 R127, -RZ, R83.H0_H0 ;  /* 0x20000053ff7f7230 */ /* 0x000fc40000004100 */
[----:B------:R-:W-:Y:S01]  /*0cc0*/  FADD R0, R217, R0 ;  /* 0x00000000d9007221 */ /* 0x000fe20000000000 */
[----:B------:R-:W-:-:S03]  /*0cd0*/  HADD2.F32 R149, -RZ, R83.H1_H1 ;  /* 0x30000053ff957230 */ /* 0x000fc60000004100 */
        /* <DEDUP_REMOVED lines=222> */
.L_x_6109:
        /* <DEDUP_REMOVED lines=34> */
[----:B012--5:R-:W-:Y:S05]  /*1ce0*/  CALL.REL.NOINC `($__internal_53_$__cuda_sm20_rcp_rn_f32_slowpath) ;  /* 0x0000004c00747944 */ /* 0x027fea0003c00000 */
[----:B------:R-:W-:Y:S05]  /*1cf0*/  BRA `(.L_x_6078) ;  /* 0x0000000000107947 */ /* 0x000fea0003800000 */
.L_x_6077:
[----:B------:R-:W3:Y:S02]  /*1d00*/  MUFU.RCP R0, R99 ;  /* 0x0000006300007308 */ /* 0x000ee40000001000 */
[----:B---3--:R-:W-:-:S04]  /*1d10*/  FFMA R2, R99, R0, -1 ;  /* 0xbf80000063027423 */ /* 0x008fc80000000000 */
[----:B------:R-:W-:-:S04]  /*1d20*/  FADD.FTZ R83, -R2, -RZ ;  /* 0x800000ff02537221 */ /* 0x000fc80000010100 */
[----:B------:R-:W-:-:S07]  /*1d30*/  FFMA R0, R0, R83, R0 ;  /* 0x0000005300007223 */ /* 0x000fce0000000000 */
.L_x_6078:
[----:B------:R-:W-:Y:S05]  /*1d40*/  BSYNC B0 ;  /* 0x0000000000007941 */ /* 0x000fea0003800000 */
.L_x_6076:
        /* <DEDUP_REMOVED lines=20> */
[----:B-----5:R-:W-:Y:S05]  /*1e90*/  CALL.REL.NOINC `($__internal_53_$__cuda_sm20_rcp_rn_f32_slowpath) ;  /* 0x0000004c00087944 */ /* 0x020fea0003c00000 */
[----:B------:R-:W-:Y:S05]  /*1ea0*/  BRA `(.L_x_6081) ;  /* 0x0000000000107947 */ /* 0x000fea0003800000 */
.L_x_6080:
[----:B------:R-:W0:Y:S02]  /*1eb0*/  MUFU.RCP R0, R83 ;  /* 0x0000005300007308 */ /* 0x000e240000001000 */
[----:B0-----:R-:W-:-:S04]  /*1ec0*/  FFMA R2, R83, R0, -1 ;  /* 0xbf80000053027423 */ /* 0x001fc80000000000 */
[----:B------:R-:W-:-:S04]  /*1ed0*/  FADD.FTZ R81, -R2, -RZ ;  /* 0x800000ff02517221 */ /* 0x000fc80000010100 */
[----:B------:R-:W-:-:S07]  /*1ee0*/  FFMA R0, R0, R81, R0 ;  /* 0x0000005100007223 */ /* 0x000fce0000000000 */
.L_x_6081:
[----:B------:R-:W-:Y:S05]  /*1ef0*/  BSYNC B0 ;  /* 0x0000000000007941 */ /* 0x000fea0003800000 */
.L_x_6079:
        /* <DEDUP_REMOVED lines=50> */
.L_x_6083:
[----:B------:R-:W2:Y:S04]  /*2220*/  LDG.E.STRONG.GPU R0, desc[UR4][R84.64] ;  /* 0x0000000454007981 */ /* 0x000ea8000c1ef900 */
[----:B--2---:R-:W-:Y:S01]  /*2230*/  CCTL.IVALL ;  /* 0x00000000ff00798f */ /* 0x004fe20002000000 */
[----:B------:R-:W-:Y:S05]  /*2240*/  YIELD ;  /* 0x0000000000007946 */ /* 0x000fea0003800000 */
[----:B------:R-:W-:-:S13]  /*2250*/  ISETP.NE.AND P0, PT, R0, R97, PT ;  /* 0x000000610000720c */ /* 0x000fda0003f05270 */
[----:B------:R-:W-:Y:S05]  /*2260*/  @P0 BRA `(.L_x_6083) ;  /* 0xfffffffc00ec0947 */ /* 0x000fea000383ffff */
.L_x_6082:
        /* <DEDUP_REMOVED lines=20> */
[----:B012--5:R-:W-:Y:S05]  /*23b0*/  CALL.REL.NOINC `($__internal_53_$__cuda_sm20_rcp_rn_f32_slowpath) ;  /* 0x0000004400c07944 */ /* 0x027fea0003c00000 */
[----:B------:R-:W-:Y:S05]  /*23c0*/  BRA `(.L_x_6086) ;  /* 0x0000000000107947 */ /* 0x000fea0003800000 */
.L_x_6085:
[----:B------:R-:W3:Y:S02]  /*23d0*/  MUFU.RCP R83, R84 ;  /* 0x0000005400537308 */ /* 0x000ee40000001000 */
[----:B---3--:R-:W-:-:S04]  /*23e0*/  FFMA R0, R84, R83, -1 ;  /* 0xbf80000054007423 */ /* 0x008fc80000000053 */
[----:B------:R-:W-:-:S04]  /*23f0*/  FADD.FTZ R0, -R0, -RZ ;  /* 0x800000ff00007221 */ /* 0x000fc80000010100 */
[----:B------:R-:W-:-:S07]  /*2400*/  FFMA R0, R83, R0, R83 ;  /* 0x0000000053007223 */ /* 0x000fce0000000053 */
.L_x_6086:
[----:B------:R-:W-:Y:S05]  /*2410*/  BSYNC B0 ;  /* 0x0000000000007941 */ /* 0x000fea0003800000 */
.L_x_6084:
        /* <DEDUP_REMOVED lines=22> */
.L_x_6088:
[----:B------:R-:W0:Y:S02]  /*2580*/  MUFU.RCP R0, R83 ;  /* 0x0000005300007308 */ /* 0x000e240000001000 */
[----:B0-----:R-:W-:-:S04]  /*2590*/  FFMA R2, R83, R0, -1 ;  /* 0xbf80000053027423 */ /* 0x001fc80000000000 */
[----:B------:R-:W-:-:S04]  /*25a0*/  FADD.FTZ R81, -R2, -RZ ;  /* 0x800000ff02517221 */ /* 0x000fc80000010100 */
[----:B------:R-:W-:-:S07]  /*25b0*/  FFMA R0, R0, R81, R0 ;  /* 0x0000005100007223 */ /* 0x000fce0000000000 */
.L_x_6089:
[----:B------:R-:W-:Y:S05]  /*25c0*/  BSYNC B0 ;  /* 0x0000000000007941 */ /* 0x000fea0003800000 */
.L_x_6087:
[----:B------:R-:W-:Y:S01]  /*25d0*/  FADD R2, R85, -R98 ;  /* 0x8000006255027221 */ /* 0x000fe20000000000 */
[----:B------:R-:W0:Y:S01]  /*25e0*/  LDC R112, c[0x0][0x268] ;  /* 0x00009a00ff707b82 */ /* 0x000e220000000800 */
[----:B------:R-:W-:Y:S01]  /*25f0*/  ULDC.U8 UR6, c[0x0][0x250] ;  /* 0x0000940000067ab9 */ /* 0x000fe20000000000 */
[----:B-----5:R-:W-:Y:S02]  /*2600*/  HADD2.F32 R82, -RZ, R41.H0_H0 ;  /* 0x20000029ff527230 */ /* 0x020fe40000004100 */
[----:B------:R-:W-:Y:S01]  /*2610*/  FMUL R81, R2, R2 ;  /* 0x0000000202517220 */ /* 0x000fe20000400000 */
[----:B------:R-:W-:Y:S01]  /*2620*/  ISETP.NE.AND P1, PT, RZ, UR6, PT ;  /* 0x00000006ff007c0c */ /* 0x000fe2000bf25270 */
[----:B------:R-:W-:Y:S01]  /*2630*/  ULDC.64 UR6, c[0x0][0x288] ;  /* 0x0000a20000067ab9 */ /* 0x000fe20000000a00 */
[----:B------:R-:W-:Y:S02]  /*2640*/  HADD2.F32 R86, -RZ, R42.H1_H1 ;  /* 0x3000002aff567230 */ /* 0x000fe40000004100 */
[----:B------:R-:W-:Y:S01]  /*2650*/  FMUL R2, R84, R81 ;  /* 0x0000005154027220 */ /* 0x000fe20000400000 */
[----:B------:R-:W-:Y:S01]  /*2660*/  FADD R81, R80, R97 ;  /* 0x0000006150517221 */ /* 0x000fe20000000000 */
[----:B------:R-:W-:Y:S01]  /*2670*/  HADD2.F32 R80, -RZ, R121.H0_H0 ;  /* 0x20000079ff507230 */ /* 0x000fe20000004100 */
[----:B------:R-:W-:Y:S01]  /*2680*/  LOP3.LUT P2, RZ, R3, 0xff, RZ, 0xc0, !PT ;  /* 0x000000ff03ff7812 */ /* 0x000fe2000784c0ff */
[----:B------:R-:W-:Y:S01]  /*2690*/  FMUL R2, R99, R2 ;  /* 0x0000000263027220 */ /* 0x000fe20000400000 */
[----:B------:R-:W-:Y:S01]  /*26a0*/  HADD2.F32 R130, -RZ, R123.H0_H0 ;  /* 0x2000007bff827230 */ /* 0x000fe20000004100 */
[----:B------:R-:W-:Y:S01]  /*26b0*/  IADD3 R88, R88, 0x1, RZ ;  /* 0x0000000158587810 */ /* 0x000fe20007ffe0ff */
[----:B------:R-:W-:-:S02]  /*26c0*/  HADD2.F32 R96, -RZ, R43.H0_H0 ;  /* 0x2000002bff607230 */ /* 0x000fc40000004100 */
[----:B------:R-:W-:Y:S01]  /*26d0*/  FFMA R2, R2, R0, R81 ;  /* 0x0000000002027223 */ /* 0x000fe20000000051 */
[----:B------:R-:W-:Y:S01]  /*26e0*/  FMUL R81, R99, R98 ;  /* 0x0000006263517220 */ /* 0x000fe20000400000 */
[----:B------:R-:W-:Y:S01]  /*26f0*/  @P1 FADD R80, R80, 1 ;  /* 0x3f80000050501421 */ /* 0x000fe20000000000 */
[----:B------:R-:W-:Y:S01]  /*2700*/  @P1 FADD R130, R130, 1 ;  /* 0x3f80000082821421 */ /* 0x000fe20000000000 */
[----:B------:R-:W-:Y:S01]  /*2710*/  HADD2.F32 R98, -RZ, R5.H0_H0 ;  /* 0x20000005ff627230 */ /* 0x000fe20000004100 */
[----:B------:R1:W0:Y:S01]  /*2720*/  SHFL.IDX PT, R83, R2, RZ, 0x1f ;  /* 0x00001fff02537589 */ /* 0x00022200000e0000 */
[----:B------:R-:W-:Y:S01]  /*2730*/  FFMA R81, R84, R85, R81 ;  /* 0x0000005554517223 */ /* 0x000fe20000000051 */
[----:B------:R-:W-:Y:S01]  /*2740*/  HADD2.F32 R85, -RZ, R40.H1_H1 ;  /* 0x30000028ff557230 */ /* 0x000fe20000004100 */
[----:B------:R-:W-:Y:S01]  /*2750*/  SEL R3, RZ, 0x1, P2 ;  /* 0x00000001ff037807 */ /* 0x000fe20001000000 */
[----:B------:R-:W-:Y:S02]  /*2760*/  HADD2.F32 R84, -RZ, R122.H1_H1 ;  /* 0x3000007aff547230 */ /* 0x000fe40000004100 */
[----:B------:R-:W-:Y:S01]  /*2770*/  FMUL R81, R81, R0 ;  /* 0x0000000051517220 */ /* 0x000fe20000400000 */
[----:B------:R-:W-:-:S02]  /*2780*/  HADD2.F32 R0, -RZ, R120.H0_H0 ;  /* 0x20000078ff007230 */ /* 0x000fc40000004100 */
[----:B------:R-:W-:Y:S01]  /*2790*/  @P1 FADD R98, R98, 1 ;  /* 0x3f80000062621421 */ /* 0x000fe20000000000 */
[----:B-1----:R-:W-:Y:S02]  /*27a0*/  HADD2.F32 R2, -RZ, R40.H0_H0 ;  /* 0x20000028ff027230 */ /* 0x002fe40000004100 */
[----:B------:R-:W-:Y:S01]  /*27b0*/  @P1 FADD R84, R84, 1 ;  /* 0x3f80000054541421 */ /* 0x000fe20000000000 */
[----:B------:R-:W1:Y:S01]  /*27c0*/  SHFL.IDX PT, R114, R81, RZ, 0x1f ;  /* 0x00001fff51727589 */ /* 0x000e6200000e0000 */
[----:B------:R-:W-:Y:S01]  /*27d0*/  @P1 FADD R0, R0, 1 ;  /* 0x3f80000000001421 */ /* 0x000fe20000000000 */
[----:B------:R-:W-:Y:S01]  /*27e0*/  HADD2.F32 R100, -RZ, R45.H0_H0 ;  /* 0x2000002dff647230 */ /* 0x000fe20000004100 */
[----:B------:R-:W-:Y:S01]  /*27f0*/  LOP3.LUT R88, R88, 0x3, RZ, 0xc0, !PT ;  /* 0x0000000358587812 */ /* 0x000fe200078ec0ff */
[----:B------:R-:W-:Y:S02]  /*2800*/  HADD2.F32 R102, -RZ, R7.H0_H0 ;  /* 0x20000007ff667230 */ /* 0x000fe40000004100 */
[----:B------:R-:W-:-:S02]  /*2810*/  HADD2.F32 R104, -RZ, R47.H0_H0 ;  /* 0x2000002fff687230 */ /* 0x000fc40000004100 */
[----:B------:R-:W-:Y:S02]  /*2820*/  HADD2.F32 R106, -RZ, R49.H0_H0 ;  /* 0x20000031ff6a7230 */ /* 0x000fe40000004100 */
[----:B------:R-:W-:Y:S01]  /*2830*/  @P1 FADD R102, R102, 1 ;  /* 0x3f80000066661421 */ /* 0x000fe20000000000 */
[----:B------:R-:W-:Y:S02]  /*2840*/  HADD2.F32 R128, -RZ, R9.H1_H1 ;  /* 0x30000009ff807230 */ /* 0x000fe40000004100 */
[----:B------:R-:W-:Y:S02]  /*2850*/  HADD2.F32 R124, -RZ, R51.H0_H0 ;  /* 0x20000033ff7c7230 */ /* 0x000fe40000004100 */
[----:B0-----:R-:W-:Y:S01]  /*2860*/  FFMA R112, R83, 2.4414062863797880709e-05, R112 ;  /* 0x37cccccd53707823 */ /* 0x001fe20000000070 */
[----:B------:R-:W-:Y:S02]  /*2870*/  HADD2.F32 R83, -RZ, R120.H1_H1 ;  /* 0x30000078ff537230 */ /* 0x000fe40000004100 */
[----:B------:R-:W-:Y:S01]  /*2880*/  @P1 FADD R128, R128, 1 ;  /* 0x3f80000080801421 */ /* 0x000fe20000000000 */
[----:B------:R-:W-:Y:S01]  /*2890*/  HADD2.F32 R126, -RZ, R53.H0_H0 ;  /* 0x20000035ff7e7230 */ /* 0x000fe20000004100 */
[----:B------:R-:W-:Y:S01]  /*28a0*/  FSETP.GEU.AND P0, PT, |R112|, 1.175494350822287508e-38, PT ;  /* 0x008000007000780b */ /* 0x000fe20003f0e200 */
[----:B------:R-:W-:Y:S01]  /*28b0*/  @P1 FADD R83, R83, 1 ;  /* 0x3f80000053531421 */ /* 0x000fe20000000000 */
[----:B------:R-:W-:-:S02]  /*28c0*/  HADD2.F32 R154, -RZ, R61.H0_H0 ;  /* 0x2000003dff9a7230 */ /* 0x000fc40000004100 */
[----:B------:R-:W-:Y:S02]  /*28d0*/  HADD2.F32 R156, -RZ, R22.H1_H1 ;  /* 0x30000016ff9c7230 */ /* 0x000fe40000004100 */
[--C-:B-1----:R-:W-:Y:S01]  /*28e0*/  FADD R137, R137, -R114.reuse ;  /* 0x8000007289897221 */ /* 0x102fe20000000000 */
        /* <DEDUP_REMOVED lines=32> */
[----:B------:R-:W-:Y:S01]  /*2af0*/  FADD R217, R217, -R114 ;  /* 0x80000072d9d97221 */ /* 0x000fe20000000000 */
[----:B------:R-:W-:-:S02]  /*2b00*/  HADD2.F32 R150, -RZ, R59.H0_H0 ;  /* 0x2000003bff967230 */ /* 0x000fc40000004100 */
[C---:B------:R-:W-:Y:S01]  /*2b10*/  FMUL R137, R112.reuse, R137 ;  /* 0x0000008970897220 */ /* 0x040fe20000400000 */
[----:B------:R-:W-:Y:S01]  /*2b20*/  ISETP.NE.AND.EX P0, PT, RZ, UR7, PT, P0 ;  /* 0x00000007ff007c0c */ /* 0x000fe2000bf05300 */
[C---:B------:R-:W-:Y:S01]  /*2b30*/  FMUL R140, R112.reuse, R147 ;  /* 0x00000093708c7220 */ /* 0x040fe20000400000 */
[----:B------:R-:W-:Y:S01]  /*2b40*/  FMUL R81, R112, R81 ;  /* 0x0000005170517220 */ /* 0x000fe20000400000 */
[----:B------:R-:W-:Y:S01]  /*2b50*/  FFMA R147, R137, R0, R2 ;  /* 0x0000000089937223 */ /* 0x000fe20000000002 */
[----:B------:R-:W-:Y:S02]  /*2b60*/  HADD2.F32 R0, -RZ, R121.H1_H1 ;  /* 0x30000079ff007230 */ /* 0x000fe40000004100 */
[----:B------:R-:W-:Y:S01]  /*2b70*/  FFMA R140, R140, R83, R85 ;  /* 0x000000538c8c7223 */ /* 0x000fe20000000055 */
[----:B------:R-:W-:Y:S01]  /*2b80*/  FFMA R137, R81, R80, R82 ;  /* 0x0000005051897223 */ /* 0x000fe20000000052 */
[----:B------:R-:W-:Y:S02]  /*2b90*/  HADD2.F32 R2, -RZ, R41.H1_H1 ;  /* 0x30000029ff027230 */ /* 0x000fe40000004100 */
[----:B------:R-:W-:Y:S01]  /*2ba0*/  FADD R81, R136, -R114 ;  /* 0x8000007288517221 */ /* 0x000fe20000000000 */
[----:B------:R-:W-:-:S02]  /*2bb0*/  HADD2.F32 R80, -RZ, R122.H0_H0 ;  /* 0x2000007aff507230 */ /* 0x000fc40000004100 */
[----:B------:R-:W-:Y:S01]  /*2bc0*/  @P1 FADD R0, R0, 1 ;  /* 0x3f80000000001421 */ /* 0x000fe20000000000 */
[----:B------:R-:W-:Y:S01]  /*2bd0*/  FMUL R133, R112, R133 ;  /* 0x0000008570857220 */ /* 0x000fe20000400000 */
[----:B------:R-:W-:Y:S01]  /*2be0*/  HADD2.F32 R82, -RZ, R42.H0_H0 ;  /* 0x2000002aff527230 */ /* 0x000fe20000004100 */
[----:B------:R-:W-:Y:S01]  /*2bf0*/  @P0 FMNMX R90, R90, |R147|, !PT ;  /* 0x400000935a5a0209 */ /* 0x000fe20007800000 */
[----:B------:R-:W-:Y:S01]  /*2c00*/  @P1 FADD R80, R80, 1 ;  /* 0x3f80000050501421 */ /* 0x000fe20000000000 */
[----:B------:R-:W-:Y:S01]  /*2c10*/  FADD R83, R138, -R114 ;  /* 0x800000728a537221 */ /* 0x000fe20000000000 */
[----:B------:R-:W-:Y:S01]  /*2c20*/  FMUL R81, R112, R81 ;  /* 0x0000005170517220 */ /* 0x000fe20000400000 */
[----:B------:R-:W-:Y:S01]  /*2c30*/  @P0 FMNMX R90, R90, |R140|, !PT ;  /* 0x4000008c5a5a0209 */ /* 0x000fe20007800000 */
[----:B------:R-:W-:Y:S01]  /*2c40*/  FFMA R136, R133, R0, R2 ;  /* 0x0000000085887223 */ /* 0x000fe20000000002 */
[----:B------:R-:W-:Y:S01]  /*2c50*/  FADD R85, R146, -R114 ;  /* 0x8000007292557221 */ /* 0x000fe20000000000 */
[----:B------:R-:W-:Y:S01]  /*2c60*/  FMUL R83, R112, R83 ;  /* 0x0000005370537220 */ /* 0x000fe20000400000 */
[----:B------:R-:W-:Y:S01]  /*2c70*/  @P0 FMNMX R90, R90, |R137|, !PT ;  /* 0x400000895a5a0209 */ /* 0x000fe20007800000 */
[----:B------:R-:W-:Y:S01]  /*2c80*/  FFMA R133, R81, R80, R82 ;  /* 0x0000005051857223 */ /* 0x000fe20000000052 */
[----:B------:R-:W-:-:S02]  /*2c90*/  HADD2.F32 R0, -RZ, R123.H1_H1 ;  /* 0x3000007bff007230 */ /* 0x000fc40000004100 */
[----:B------:R-:W-:Y:S01]  /*2ca0*/  FMUL R85, R112, R85 ;  /* 0x0000005570557220 */ /* 0x000fe20000400000 */
[----:B------:R-:W-:Y:S01]  /*2cb0*/  @P0 FMNMX R90, R90, |R136|, !PT ;  /* 0x400000885a5a0209 */ /* 0x000fe20007800000 */
[----:B------:R-:W-:Y:S01]  /*2cc0*/  FFMA R82, R83, R84, R86 ;  /* 0x0000005453527223 */ /* 0x000fe20000000056 */
[--C-:B------:R-:W-:Y:S01]  /*2cd0*/  FADD R81, R134, -R114.reuse ;  /* 0x8000007286517221 */ /* 0x100fe20000000000 */
[----:B------:R-:W-:Y:S01]  /*2ce0*/  HADD2.F32 R2, -RZ, R43.H1_H1 ;  /* 0x3000002bff027230 */ /* 0x000fe20000004100 */
[----:B------:R-:W-:Y:S01]  /*2cf0*/  @P0 FMNMX R90, R90, |R133|, !PT ;  /* 0x400000855a5a0209 */ /* 0x000fe20007800000 */
[----:B------:R-:W-:Y:S02]  /*2d00*/  HADD2.F32 R80, -RZ, R4.H0_H0 ;  /* 0x20000004ff507230 */ /* 0x000fe40000004100 */
[----:B------:R-:W-:Y:S01]  /*2d10*/  FADD R83, R142, -R114 ;  /* 0x800000728e537221 */ /* 0x000fe20000000000 */
[----:B------:R-:W-:Y:S01]  /*2d20*/  FFMA R130, R85, R130, R96 ;  /* 0x0000008255827223 */ /* 0x000fe20000000060 */
[----:B------:R-:W-:Y:S01]  /*2d30*/  @P1 FADD R0, R0, 1 ;  /* 0x3f80000000001421 */ /* 0x000fe20000000000 */
[----:B------:R-:W-:Y:S01]  /*2d40*/  FMUL R81, R112, R81 ;  /* 0x0000005170517220 */ /* 0x000fe20000400000 */
[----:B------:R-:W-:Y:S01]  /*2d50*/  @P0 FMNMX R90, R90, |R82|, !PT ;  /* 0x400000525a5a0209 */ /* 0x000fe20007800000 */
[----:B------:R-:W-:-:S02]  /*2d60*/  HADD2.F32 R84, -RZ, R44.H0_H0 ;  /* 0x2000002cff547230 */ /* 0x000fc40000004100 */
[----:B------:R-:W-:Y:S01]  /*2d70*/  FMUL R129, R112, R83 ;  /* 0x0000005370817220 */ /* 0x000fe20000400000 */
[----:B------:R-:W-:Y:S02]  /*2d80*/  HADD2.F32 R86, -RZ, R4.H1_H1 ;  /* 0x30000004ff567230 */ /* 0x000fe40000004100 */
[----:B------:R-:W-:Y:S01]  /*2d90*/  @P1 FADD R80, R80, 1 ;  /* 0x3f80000050501421 */ /* 0x000fe20000000000 */
[----:B------:R-:W-:Y:S01]  /*2da0*/  FADD R85, R244, -R114 ;  /* 0x80000072f4557221 */ /* 0x000fe20000000000 */
[----:B------:R-:W-:Y:S01]  /*2db0*/  FFMA R83, R81, R0, R2 ;  /* 0x0000000051537223 */ /* 0x000fe20000000002 */
[----:B------:R-:W-:Y:S01]  /*2dc0*/  @P0 FMNMX R90, R90, |R130|, !PT ;  /* 0x400000825a5a0209 */ /* 0x000fe20007800000 */
[----:B------:R-:W-:Y:S02]  /*2dd0*/  HADD2.F32 R96, -RZ, R44.H1_H1 ;  /* 0x3000002cff607230 */ /* 0x000fe40000004100 */
[----:B------:R-:W-:Y:S01]  /*2de0*/  @P1 FADD R86, R86, 1 ;  /* 0x3f80000056561421 */ /* 0x000fe20000000000 */
[----:B------:R-:W-:Y:S01]  /*2df0*/  FMUL R85, R112, R85 ;  /* 0x0000005570557220 */ /* 0x000fe20000400000 */
[----:B------:R-:W-:Y:S01]  /*2e00*/  FFMA R129, R129, R80, R84 ;  /* 0x0000005081817223 */ /* 0x000fe20000000054 */
[----:B------:R-:W-:Y:S01]  /*2e10*/  @P0 FMNMX R90, R90, |R83|, !PT ;  /* 0x400000535a5a0209 */ /* 0x000fe20007800000 */
[----:B------:R-:W-:-:S02]  /*2e20*/  HADD2.F32 R0, -RZ, R5.H1_H1 ;  /* 0x30000005ff007230 */ /* 0x000fc40000004100 */
[----:B------:R-:W-:Y:S01]  /*2e30*/  FMUL R87, R112, R87 ;  /* 0x0000005770577220 */ /* 0x000fe20000400000 */
[----:B------:R-:W-:Y:S01]  /*2e40*/  FFMA R84, R85, R86, R96 ;  /* 0x0000005655547223 */ /* 0x000fe20000000060 */
[--C-:B------:R-:W-:Y:S01]  /*2e50*/  FADD R81, R144, -R114.reuse ;  /* 0x8000007290517221 */ /* 0x100fe20000000000 */
[----:B------:R-:W-:Y:S01]  /*2e60*/  @P0 FMNMX R90, R90, |R129|, !PT ;  /* 0x400000815a5a0209 */ /* 0x000fe20007800000 */
[----:B------:R-:W-:Y:S02]  /*2e70*/  HADD2.F32 R2, -RZ, R45.H1_H1 ;  /* 0x3000002dff027230 */ /* 0x000fe40000004100 */
[----:B------:R-:W-:Y:S01]  /*2e80*/  FADD R85, R148, -R114 ;  /* 0x8000007294557221 */ /* 0x000fe20000000000 */
[----:B------:R-:W-:Y:S02]  /*2e90*/  HADD2.F32 R80, -RZ, R6.H0_H0 ;  /* 0x20000006ff507230 */ /* 0x000fe40000004100 */
        /* <DEDUP_REMOVED lines=38> */
[----:B------:R-:W-:Y:S01]  /*3100*/  FMUL R249, R112, R249 ;  /* 0x000000f970f97220 */ /* 0x000fe20000400000 */
[----:B------:R-:W-:Y:S01]  /*3110*/  @P1 FADD R104, R104, 1 ;  /* 0x3f80000068681421 */ /* 0x000fe20000000000 */
[----:B------:R-:W-:Y:S01]  /*3120*/  FFMA R96, R251, R100, R102 ;  /* 0x00000064fb607223 */ /* 0x000fe20000000066 */
[----:B------:R-:W-:Y:S01]  /*3130*/  @P0 FMNMX R90, R90, |R99|, !PT ;  /* 0x400000635a5a0209 */ /* 0x000fe20007800000 */
[----:B------:R-:W-:-:S02]  /*3140*/  HADD2.F32 R0, -RZ, R49.H1_H1 ;  /* 0x30000031ff007230 */ /* 0x000fc40000004100 */
[----:B------:R-:W-:Y:S01]  /*3150*/  FFMA R97, R249, R104, R106 ;  /* 0x00000068f9617223 */ /* 0x000fe2000000006a */
[----:B------:R-:W-:Y:S02]  /*3160*/  HADD2.F32 R80, -RZ, R10.H0_H0 ;  /* 0x2000000aff507230 */ /* 0x000fe40000004100 */
[----:B------:R-:W-:Y:S01]  /*3170*/  FMUL R237, R112, R237 ;  /* 0x000000ed70ed7220 */ /* 0x000fe20000400000 */
[----:B------:R-:W-:Y:S01]  /*3180*/  @P0 FMNMX R90, R90, |R96|, !PT ;  /* 0x400000605a5a0209 */ /* 0x000fe20007800000 */
[----:B------:R-:W-:Y:S02]  /*3190*/  HADD2.F32 R100, -RZ, R50.H0_H0 ;  /* 0x20000032ff647230 */ /* 0x000fe40000004100 */
[----:B------:R-:W-:Y:S01]  /*31a0*/  FMUL R239, R112, R239 ;  /* 0x000000ef70ef7220 */ /* 0x000fe20000400000 */
[----:B------:R-:W-:Y:S02]  /*31b0*/  HADD2.F32 R102, -RZ, R10.H1_H1 ;  /* 0x3000000aff667230 */ /* 0x000fe40000004100 */
[----:B------:R-:W-:Y:S01]  /*31c0*/  @P1 FADD R80, R80, 1 ;  /* 0x3f80000050501421 */ /* 0x000fe20000000000 */
[----:B------:R-:W-:Y:S01]  /*31d0*/  FFMA R128, R237, R128, R0 ;  /* 0x00000080ed807223 */ /* 0x000fe20000000000 */
[----:B------:R-:W-:Y:S01]  /*31e0*/  @P0 FMNMX R90, R90, |R97|, !PT ;  /* 0x400000615a5a0209 */ /* 0x000fe20007800000 */
[----:B------:R-:W-:-:S02]  /*31f0*/  HADD2.F32 R104, -RZ, R50.H1_H1 ;  /* 0x30000032ff687230 */ /* 0x000fc40000004100 */
[----:B------:R-:W-:Y:S01]  /*3200*/  @P1 FADD R102, R102, 1 ;  /* 0x3f80000066661421 */ /* 0x000fe20000000000 */
[--C-:B------:R-:W-:Y:S02]  /*3210*/  HADD2.F32 R106, -RZ, R11.reuse.H0_H0 ;  /* 0x2000000bff6a7230 */ /* 0x100fe40000004100 */
[----:B------:R-:W-:Y:S01]  /*3220*/  FMUL R243, R112, R243 ;  /* 0x000000f370f37220 */ /* 0x000fe20000400000 */
        /* <DEDUP_REMOVED lines=8> */
[----:B------:R-:W-:Y:S01]  /*32b0*/  FFMA R0, R241, R106, R124 ;  /* 0x0000006af1007223 */ /* 0x000fe2000000007c */
[----:B------:R-:W-:Y:S02]  /*32c0*/  HADD2.F32 R81, -RZ, R12.H0_H0 ;  /* 0x2000000cff517230 */ /* 0x000fe40000004100 */
[----:B------:R-:W-:Y:S01]  /*32d0*/  @P1 FADD R80, R80, 1 ;  /* 0x3f80000050501421 */ /* 0x000fe20000000000 */
        /* <DEDUP_REMOVED lines=33> */
[----:B------:R-:W-:Y:S02]  /*34f0*/  HADD2.F32 R134, -RZ, R15.H0_H0 ;  /* 0x2000000fff867230 */ /* 0x000fe40000004100 */
[----:B------:R-:W-:Y:S01]  /*3500*/  FMUL R229, R112, R229 ;  /* 0x000000e570e57220 */ /* 0x000fe20000400000 */
[----:B------:R-:W-:Y:S01]  /*3510*/  FFMA R145, R81, R106, R124 ;  /* 0x0000006a51917223 */ /* 0x000fe2000000007c */
        /* <DEDUP_REMOVED lines=53> */
[----:B------:R-:W-:Y:S01]  /*3870*/  FADD R203, R203, -R114 ;  /* 0x80000072cbcb7221 */ /* 0x000fe20000000000 */
[----:B------:R-:W-:Y:S01]  /*3880*/  @P0 FMNMX R90, R90, |R211|, !PT ;  /* 0x400000d35a5a0209 */ /* 0x000fe20007800000 */
[----:B------:R-:W-:-:S02]  /*3890*/  HADD2.F32 R104, -RZ, R59.H1_H1 ;  /* 0x3000003bff687230 */ /* 0x000fc40000004100 */
[----:B------:R-:W-:Y:S01]  /*38a0*/  FADD R205, R205, -R114 ;  /* 0x80000072cdcd7221 */ /* 0x000fe20000000000 */
[----:B------:R-:W-:Y:S02]  /*38b0*/  HADD2.F32 R106, -RZ, R20.H0_H0 ;  /* 0x20000014ff6a7230 */ /* 0x000fe40000004100 */
[----:B------:R-:W-:Y:S01]  /*38c0*/  FFMA R146, R217, R146, R150 ;  /* 0x00000092d9927223 */ /* 0x000fe20000000096 */
[----:B------:R-:W-:Y:S01]  /*38d0*/  @P1 FADD R80, R80, 1 ;  /* 0x3f80000050501421 */ /* 0x000fe20000000000 */
[----:B------:R-:W-:Y:S01]  /*38e0*/  FMUL R203, R112, R203 ;  /* 0x000000cb70cb7220 */ /* 0x000fe20000400000 */
[----:B------:R-:W-:Y:S01]  /*38f0*/  @P0 FMNMX R90, R90, |R148|, !PT ;  /* 0x400000945a5a0209 */ /* 0x000fe20007800000 */
[----:B------:R-:W-:Y:S02]  /*3900*/  HADD2.F32 R124, -RZ, R60.H0_H0 ;  /* 0x2000003cff7c7230 */ /* 0x000fe40000004100 */
[----:B------:R-:W-:Y:S01]  /*3910*/  FMUL R81, R112, R205 ;  /* 0x000000cd70517220 */ /* 0x000fe20000400000 */
[----:B------:R-:W-:-:S02]  /*3920*/  HADD2.F32 R152, -RZ, R20.H1_H1 ;  /* 0x30000014ff987230 */ /* 0x000fc40000004100 */
[----:B------:R-:W-:Y:S01]  /*3930*/  @P1 FADD R106, R106, 1 ;  /* 0x3f8000006a6a1421 */ /* 0x000fe20000000000 */
[----:B------:R-:W-:Y:S01]  /*3940*/  FADD R207, R207, -R114 ;  /* 0x80000072cfcf7221 */ /* 0x000fe20000000000 */
[----:B------:R-:W-:Y:S01]  /*3950*/  FFMA R205, R203, R80, R104 ;  /* 0x00000050cbcd7223 */ /* 0x000fe20000000068 */
[----:B------:R-:W-:Y:S01]  /*3960*/  @P0 FMNMX R90, R90, |R146|, !PT ;  /* 0x400000925a5a0209 */ /* 0x000fe20007800000 */
[----:B------:R-:W-:Y:S02]  /*3970*/  HADD2.F32 R126, -RZ, R60.H1_H1 ;  /* 0x3000003cff7e7230 */ /* 0x000fe40000004100 */
[----:B------:R-:W-:Y:S01]  /*3980*/  @P1 FADD R152, R152, 1 ;  /* 0x3f80000098981421 */ /* 0x000fe20000000000 */
[--C-:B------:R-:W-:Y:S02]  /*3990*/  HADD2.F32 R150, -RZ, R21.reuse.H0_H0 ;  /* 0x20000015ff967230 */ /* 0x100fe40000004100 */
[----:B------:R-:W-:Y:S01]  /*39a0*/  FADD R209, R209, -R114 ;  /* 0x80000072d1d17221 */ /* 0x000fe20000000000 */
[----:B------:R-:W-:Y:S01]  /*39b0*/  FMUL R207, R112, R207 ;  /* 0x000000cf70cf7220 */ /* 0x000fe20000400000 */
[----:B------:R-:W-:Y:S01]  /*39c0*/  FFMA R203, R81, R106, R124 ;  /* 0x0000006a51cb7223 */ /* 0x000fe2000000007c */
[----:B------:R-:W-:Y:S01]  /*39d0*/  @P0 FMNMX R90, R90, |R205|, !PT ;  /* 0x400000cd5a5a0209 */ /* 0x000fe20007800000 */
[----:B------:R-:W-:-:S02]  /*39e0*/  HADD2.F32 R80, -RZ, R21.H1_H1 ;  /* 0x30000015ff507230 */ /* 0x000fc40000004100 */
[----:B------:R-:W-:Y:S01]  /*39f0*/  @P1 FADD R150, R150, 1 ;  /* 0x3f80000096961421 */ /* 0x000fe20000000000 */
        /* <DEDUP_REMOVED lines=13> */
[----:B------:R-:W-:Y:S01]  /*3ad0*/  @P1 FADD R106, R106, 1 ;  /* 0x3f8000006a6a1421 */ /* 0x000fe20000000000 */
[----:B------:R-:W-:Y:S01]  /*3ae0*/  FADD R199, R199, -R114 ;  /* 0x80000072c7c77221 */ /* 0x000fe20000000000 */
        /* <DEDUP_REMOVED lines=14> */
[--C-:B------:R-:W-:Y:S01]  /*3bd0*/  FADD R179, R179, -R114.reuse ;  /* 0x80000072b3b37221 */ /* 0x100fe20000000000 */
[----:B------:R-:W-:Y:S01]  /*3be0*/  @P0 FMNMX R90, R90, |R195|, !PT ;  /* 0x400000c35a5a0209 */ /* 0x000fe20007800000 */
[----:B------:R-:W-:Y:S02]  /*3bf0*/  HADD2.F32 R104, -RZ, R63.H1_H1 ;  /* 0x3000003fff687230 */ /* 0x000fe40000004100 */
[----:B------:R-:W-:Y:S01]  /*3c00*/  FADD R181, R181, -R114 ;  /* 0x80000072b5b57221 */ /* 0x000fe20000000000 */
[----:B------:R-:W-:-:S02]  /*3c10*/  HADD2.F32 R106, -RZ, R24.H0_H0 ;  /* 0x20000018ff6a7230 */ /* 0x000fc40000004100 */
[----:B------:R-:W-:Y:S01]  /*3c20*/  FFMA R154, R201, R154, R158 ;  /* 0x0000009ac99a7223 */ /* 0x000fe2000000009e */
[----:B------:R-:W-:Y:S01]  /*3c30*/  @P1 FADD R80, R80, 1 ;  /* 0x3f80000050501421 */ /* 0x000fe20000000000 */
[----:B------:R-:W-:Y:S01]  /*3c40*/  FMUL R179, R112, R179 ;  /* 0x000000b370b37220 */ /* 0x000fe20000400000 */
[----:B------:R-:W-:Y:S01]  /*3c50*/  @P0 FMNMX R90, R90, |R156|, !PT ;  /* 0x4000009c5a5a0209 */ /* 0x000fe20007800000 */
[----:B------:R-:W-:Y:S02]  /*3c60*/  HADD2.F32 R124, -RZ, R64.H0_H0 ;  /* 0x20000040ff7c7230 */ /* 0x000fe40000004100 */
[----:B------:R-:W-:Y:S01]  /*3c70*/  FMUL R81, R112, R181 ;  /* 0x000000b570517220 */ /* 0x000fe20000400000 */
[----:B------:R-:W-:Y:S02]  /*3c80*/  HADD2.F32 R160, -RZ, R24.H1_H1 ;  /* 0x30000018ffa07230 */ /* 0x000fe40000004100 */
[----:B------:R-:W-:Y:S01]  /*3c90*/  @P1 FADD R106, R106, 1 ;  /* 0x3f8000006a6a1421 */ /* 0x000fe20000000000 */
[----:B------:R-:W-:Y:S01]  /*3ca0*/  FADD R191, R191, -R114 ;  /* 0x80000072bfbf7221 */ /* 0x000fe20000000000 */
[----:B------:R-:W-:Y:S01]  /*3cb0*/  FFMA R181, R179, R80, R104 ;  /* 0x00000050b3b57223 */ /* 0x000fe20000000068 */
[----:B------:R-:W-:Y:S01]  /*3cc0*/  @P0 FMNMX R90, R90, |R154|, !PT ;  /* 0x4000009a5a5a0209 */ /* 0x000fe20007800000 */
[----:B------:R-:W-:-:S02]  /*3cd0*/  HADD2.F32 R158, -RZ, R25.H0_H0 ;  /* 0x20000019ff9e7230 */ /* 0x000fc40000004100 */
[----:B------:R-:W-:Y:S01]  /*3ce0*/  FADD R193, R193, -R114 ;  /* 0x80000072c1c17221 */ /* 0x000fe20000000000 */
[----:B------:R-:W-:Y:S02]  /*3cf0*/  HADD2.F32 R126, -RZ, R64.H1_H1 ;  /* 0x30000040ff7e7230 */ /* 0x000fe40000004100 */
[----:B------:R-:W-:Y:S01]  /*3d00*/  @P1 FADD R160, R160, 1 ;  /* 0x3f800000a0a01421 */ /* 0x000fe20000000000 */
[----:B------:R-:W-:Y:S01]  /*3d10*/  FMUL R191, R112, R191 ;  /* 0x000000bf70bf7220 */ /* 0x000fe20000400000 */
[----:B------:R-:W-:Y:S01]  /*3d20*/  FFMA R179, R81, R106, R124 ;  /* 0x0000006a51b37223 */ /* 0x000fe2000000007c */
[----:B------:R-:W-:Y:S01]  /*3d30*/  @P0 FMNMX R90, R90, |R181|, !PT ;  /* 0x400000b55a5a0209 */ /* 0x000fe20007800000 */
[----:B------:R-:W-:Y:S02]  /*3d40*/  HADD2.F32 R162, -RZ, R65.H0_H0 ;  /* 0x20000041ffa27230 */ /* 0x000fe40000004100 */
[----:B------:R-:W-:Y:S01]  /*3d50*/  @P1 FADD R158, R158, 1 ;  /* 0x3f8000009e9e1421 */ /* 0x000fe20000000000 */
[----:B------:R-:W-:Y:S01]  /*3d60*/  FMUL R193, R112, R193 ;  /* 0x000000c170c17220 */ /* 0x000fe20000400000 */
[----:B------:R-:W-:-:S02]  /*3d70*/  HADD2.F32 R80, -RZ, R25.H1_H1 ;  /* 0x30000019ff507230 */ /* 0x000fc40000004100 */
[----:B------:R-:W-:Y:S01]  /*3d80*/  FFMA R160, R191, R160, R126 ;  /* 0x000000a0bfa07223 */ /* 0x000fe2000000007e */
[----:B------:R-:W-:Y:S01]  /*3d90*/  FADD R171, R171, -R114 ;  /* 0x80000072abab7221 */ /* 0x000fe20000000000 */
[----:B------:R-:W-:Y:S01]  /*3da0*/  @P0 FMNMX R90, R90, |R179|, !PT ;  /* 0x400000b35a5a0209 */ /* 0x000fe20007800000 */
[----:B------:R-:W-:Y:S01]  /*3db0*/  FFMA R158, R193, R158, R162 ;  /* 0x0000009ec19e7223 */ /* 0x000fe200000000a2 */
[----:B------:R-:W-:Y:S02]  /*3dc0*/  HADD2.F32 R104, -RZ, R65.H1_H1 ;  /* 0x30000041ff687230 */ /* 0x000fe40000004100 */
[----:B------:R-:W-:Y:S01]  /*3dd0*/  FADD R173, R173, -R114 ;  /* 0x80000072adad7221 */ /* 0x000fe20000000000 */
[----:B------:R-:W-:Y:S02]  /*3de0*/  HADD2.F32 R106, -RZ, R26.H0_H0 ;  /* 0x2000001aff6a7230 */ /* 0x000fe40000004100 */
[----:B------:R-:W-:Y:S01]  /*3df0*/  @P1 FADD R80, R80, 1 ;  /* 0x3f80000050501421 */ /* 0x000fe20000000000 */
[----:B------:R-:W-:-:S02]  /*3e00*/  HADD2.F32 R162, -RZ, R27.H0_H0 ;  /* 0x2000001bffa27230 */ /* 0x000fc40000004100 */
[----:B------:R-:W-:Y:S01]  /*3e10*/  FMUL R171, R112, R171 ;  /* 0x000000ab70ab7220 */ /* 0x000fe20000400000 */
[--C-:B------:R-:W-:Y:S01]  /*3e20*/  FADD R185, R185, -R114.reuse ;  /* 0x80000072b9b97221 */ /* 0x100fe20000000000 */
[----:B------:R-:W-:Y:S01]  /*3e30*/  @P0 FMNMX R90, R90, |R160|, !PT ;  /* 0x400000a05a5a0209 */ /* 0x000fe20007800000 */
[----:B------:R-:W-:Y:S02]  /*3e40*/  HADD2.F32 R124, -RZ, R66.H0_H0 ;  /* 0x20000042ff7c7230 */ /* 0x000fe40000004100 */
[----:B------:R-:W-:Y:S01]  /*3e50*/  FMUL R81, R112, R173 ;  /* 0x000000ad70517220 */ /* 0x000fe20000400000 */
[----:B------:R-:W-:Y:S02]  /*3e60*/  HADD2.F32 R164, -RZ, R26.H1_H1 ;  /* 0x3000001affa47230 */ /* 0x000fe40000004100 */
[----:B------:R-:W-:Y:S01]  /*3e70*/  @P1 FADD R106, R106, 1 ;  /* 0x3f8000006a6a1421 */ /* 0x000fe20000000000 */
[----:B------:R-:W-:Y:S02]  /*3e80*/  HADD2.F32 R166, -RZ, R67.H0_H0 ;  /* 0x20000043ffa67230 */ /* 0x000fe40000004100 */
[----:B------:R-:W-:Y:S01]  /*3e90*/  FADD R183, R183, -R114 ;  /* 0x80000072b7b77221 */ /* 0x000fe20000000000 */
[----:B------:R-:W-:Y:S01]  /*3ea0*/  FFMA R173, R171, R80, R104 ;  /* 0x00000050abad7223 */ /* 0x000fe20000000068 */
[----:B------:R-:W-:Y:S01]  /*3eb0*/  @P1 FADD R162, R162, 1 ;  /* 0x3f800000a2a21421 */ /* 0x000fe20000000000 */
[----:B------:R-:W-:Y:S01]  /*3ec0*/  FMUL R185, R112, R185 ;  /* 0x000000b970b97220 */ /* 0x000fe20000400000 */
[----:B------:R-:W-:Y:S01]  /*3ed0*/  HADD2.F32 R80, -RZ, R27.H1_H1 ;  /* 0x3000001bff507230 */ /* 0x000fe20000004100 */
[----:B------:R-:W-:Y:S01]  /*3ee0*/  @P0 FMNMX R90, R90, |R158|, !PT ;  /* 0x4000009e5a5a0209 */ /* 0x000fe20007800000 */
[----:B------:R-:W-:-:S02]  /*3ef0*/  HADD2.F32 R168, -RZ, R29.H0_H0 ;  /* 0x2000001dffa87230 */ /* 0x000fc40000004100 */
[--C-:B------:R-:W-:Y:S01]  /*3f00*/  FADD R155, R155, -R114.reuse ;  /* 0x800000729b9b7221 */ /* 0x100fe20000000000 */
[----:B------:R-:W-:Y:S02]  /*3f10*/  HADD2.F32 R126, -RZ, R66.H1_H1 ;  /* 0x30000042ff7e7230 */ /* 0x000fe40000004100 */
[----:B------:R-:W-:Y:S01]  /*3f20*/  FADD R165, R165, -R114 ;  /* 0x80000072a5a57221 */ /* 0x000fe20000000000 */
[----:B------:R-:W-:Y:S01]  /*3f30*/  @P1 FADD R164, R164, 1 ;  /* 0x3f800000a4a41421 */ /* 0x000fe20000000000 */
[----:B------:R-:W-:Y:S01]  /*3f40*/  FMUL R183, R112, R183 ;  /* 0x000000b770b77220 */ /* 0x000fe20000400000 */
[----:B------:R-:W-:Y:S01]  /*3f50*/  FFMA R171, R81, R106, R124 ;  /* 0x0000006a51ab7223 */ /* 0x000fe2000000007c */
[----:B------:R-:W-:Y:S01]  /*3f60*/  FFMA R162, R185, R162, R166 ;  /* 0x000000a2b9a27223 */ /* 0x000fe200000000a6 */
[----:B------:R-:W-:Y:S02]  /*3f70*/  HADD2.F32 R104, -RZ, R67.H1_H1 ;  /* 0x30000043ff687230 */ /* 0x000fe40000004100 */
[----:B------:R-:W-:Y:S01]  /*3f80*/  FADD R163, R163, -R114 ;  /* 0x80000072a3a37221 */ /* 0x000fe20000000000 */
[----:B------:R-:W-:Y:S01]  /*3f90*/  @P0 FMNMX R90, R90, |R173|, !PT ;  /* 0x400000ad5a5a0209 */ /* 0x000fe20007800000 */
[----:B------:R-:W-:-:S02]  /*3fa0*/  HADD2.F32 R166, -RZ, R28.H0_H0 ;  /* 0x2000001cffa67230 */ /* 0x000fc40000004100 */
[----:B------:R-:W-:Y:S01]  /*3fb0*/  @P1 FADD R80, R80, 1 ;  /* 0x3f80000050501421 */ /* 0x000fe20000000000 */
[----:B------:R-:W-:Y:S02]  /*3fc0*/  HADD2.F32 R170, -RZ, R69.H0_H0 ;  /* 0x20000045ffaa7230 */ /* 0x000fe40000004100 */
[----:B------:R-:W-:Y:S01]  /*3fd0*/  FMUL R155, R112, R155 ;  /* 0x0000009b709b7220 */ /* 0x000fe20000400000 */
[----:B------:R-:W-:Y:S01]  /*3fe0*/  @P1 FADD R168, R168, 1 ;  /* 0x3f800000a8a81421 */ /* 0x000fe20000000000 */
[----:B------:R-:W-:Y:S01]  /*3ff0*/  FADD R157, R157, -R114 ;  /* 0x800000729d9d7221 */ /* 0x000fe20000000000 */
[C---:B------:R-:W-:Y:S01]  /*4000*/  FMUL R165, R112.reuse, R165 ;  /* 0x000000a570a57220 */ /* 0x040fe20000400000 */
[----:B------:R-:W-:Y:S01]  /*4010*/  FFMA R164, R183, R164, R126 ;  /* 0x000000a4b7a47223 */ /* 0x000fe2000000007e */
[----:B------:R-:W-:Y:S01]  /*4020*/  FMUL R81, R112, R163 ;  /* 0x000000a370517220 */ /* 0x000fe20000400000 */
[----:B------:R-:W-:Y:S01]  /*4030*/  @P0 FMNMX R90, R90, |R171|, !PT ;  /* 0x400000ab5a5a0209 */ /* 0x000fe20007800000 */
[----:B------:R-:W-:-:S02]  /*4040*/  HADD2.F32 R106, -RZ, R68.H0_H0 ;  /* 0x20000044ff6a7230 */ /* 0x000fc40000004100 */
[----:B------:R-:W-:Y:S01]  /*4050*/  FFMA R163, R155, R80, R104 ;  /* 0x000000509ba37223 */ /* 0x000fe20000000068 */
[----:B------:R-:W-:Y:S02]  /*4060*/  HADD2.F32 R124, -RZ, R28.H1_H1 ;  /* 0x3000001cff7c7230 */ /* 0x000fe40000004100 */
[----:B------:R-:W-:Y:S01]  /*4070*/  @P1 FADD R166, R166, 1 ;  /* 0x3f800000a6a61421 */ /* 0x000fe20000000000 */
[----:B------:R-:W-:Y:S01]  /*4080*/  FMUL R157, R112, R157 ;  /* 0x0000009d709d7220 */ /* 0x000fe20000400000 */
[----:B------:R-:W-:Y:S01]  /*4090*/  FFMA R155, R165, R168, R170 ;  /* 0x000000a8a59b7223 */ /* 0x000fe200000000aa */
[----:B------:R-:W-:Y:S02]  /*40a0*/  HADD2.F32 R170, -RZ, R29.H1_H1 ;  /* 0x3000001dffaa7230 */ /* 0x000fe40000004100 */
[--C-:B------:R-:W-:Y:S01]  /*40b0*/  FADD R105, R105, -R114.reuse ;  /* 0x8000007269697221 */ /* 0x100fe20000000000 */
[----:B------:R-:W-:Y:S02]  /*40c0*/  HADD2.F32 R168, -RZ, R30.H0_H0 ;  /* 0x2000001effa87230 */ /* 0x000fe40000004100 */
[----:B------:R-:W-:Y:S01]  /*40d0*/  FADD R107, R107, -R114 ;  /* 0x800000726b6b7221 */ /* 0x000fe20000000000 */
[----:B------:R-:W-:Y:S01]  /*40e0*/  @P0 FMNMX R90, R90, |R164|, !PT ;  /* 0x400000a45a5a0209 */ /* 0x000fe20007800000 */
[----:B------:R-:W-:-:S02]  /*40f0*/  HADD2.F32 R126, -RZ, R68.H1_H1 ;  /* 0x30000044ff7e7230 */ /* 0x000fc40000004100 */
[----:B------:R-:W-:Y:S01]  /*4100*/  @P1 FADD R124, R124, 1 ;  /* 0x3f8000007c7c1421 */ /* 0x000fe20000000000 */
[----:B------:R-:W-:Y:S01]  /*4110*/  FFMA R166, R157, R166, R106 ;  /* 0x000000a69da67223 */ /* 0x000fe2000000006a */
[----:B------:R-:W-:Y:S02]  /*4120*/  HADD2.F32 R80, -RZ, R69.H1_H1 ;  /* 0x30000045ff507230 */ /* 0x000fe40000004100 */
[----:B------:R-:W-:Y:S01]  /*4130*/  @P1 FADD R170, R170, 1 ;  /* 0x3f800000aaaa1421 */ /* 0x000fe20000000000 */
[----:B------:R-:W-:Y:S02]  /*4140*/  HADD2.F32 R104, -RZ, R70.H0_H0 ;  /* 0x20000046ff687230 */ /* 0x000fe40000004100 */
[----:B------:R-:W-:Y:S01]  /*4150*/  @P1 FADD R168, R168, 1 ;  /* 0x3f800000a8a81421 */ /* 0x000fe20000000000 */
[----:B------:R-:W-:Y:S02]  /*4160*/  HADD2.F32 R106, -RZ, R30.H1_H1 ;  /* 0x3000001eff6a7230 */ /* 0x000fe40000004100 */
[----:B------:R-:W-:Y:S01]  /*4170*/  FADD R113, R113, -R114 ;  /* 0x8000007271717221 */ /* 0x000fe20000000000 */
[C---:B------:R-:W-:Y:S01]  /*4180*/  FMUL R105, R112.reuse, R105 ;  /* 0x0000006970697220 */ /* 0x040fe20000400000 */
[----:B------:R-:W-:Y:S01]  /*4190*/  FMUL R107, R112, R107 ;  /* 0x0000006b706b7220 */ /* 0x000fe20000400000 */
[----:B------:R-:W-:Y:S01]  /*41a0*/  @P0 FMNMX R90, R90, |R162|, !PT ;  /* 0x400000a25a5a0209 */ /* 0x000fe20007800000 */
[----:B------:R-:W-:-:S02]  /*41b0*/  HADD2.F32 R176, -RZ, R31.H0_H0 ;  /* 0x2000001fffb07230 */ /* 0x000fc40000004100 */
[----:B------:R-:W-:Y:S01]  /*41c0*/  FFMA R157, R81, R124, R126 ;  /* 0x0000007c519d7223 */ /* 0x000fe2000000007e */
[----:B------:R-:W-:Y:S01]  /*41d0*/  FADD R115, R115, -R114 ;  /* 0x8000007273737221 */ /* 0x000fe20000000000 */
[----:B------:R-:W-:Y:S02]  /*41e0*/  HADD2.F32 R124, -RZ, R70.H1_H1 ;  /* 0x30000046ff7c7230 */ /* 0x000fe40000004100 */
[----:B------:R-:W-:Y:S01]  /*41f0*/  @P1 FADD R106, R106, 1 ;  /* 0x3f8000006a6a1421 */ /* 0x000fe20000000000 */
[----:B------:R-:W-:Y:S01]  /*4200*/  FMUL R113, R112, R113 ;  /* 0x0000007170717220 */ /* 0x000fe20000400000 */
[----:B------:R-:W-:Y:S01]  /*4210*/  FFMA R170, R105, R170, R80 ;  /* 0x000000aa69aa7223 */ /* 0x000fe20000000050 */
[----:B------:R-:W-:Y:S01]  /*4220*/  FFMA R168, R107, R168, R104 ;  /* 0x000000a86ba87223 */ /* 0x000fe20000000068 */
[----:B------:R-:W-:Y:S01]  /*4230*/  @P0 FMNMX R90, R90, |R163|, !PT ;  /* 0x400000a35a5a0209 */ /* 0x000fe20007800000 */
[----:B------:R-:W-:Y:S02]  /*4240*/  HADD2.F32 R80, -RZ, R71.H0_H0 ;  /* 0x20000047ff507230 */ /* 0x000fe40000004100 */
[----:B------:R-:W-:Y:S01]  /*4250*/  @P1 FADD R176, R176, 1 ;  /* 0x3f800000b0b01421 */ /* 0x000fe20000000000 */
[----:B------:R-:W-:-:S02]  /*4260*/  HADD2.F32 R104, -RZ, R31.H1_H1 ;  /* 0x3000001fff687230 */ /* 0x000fc40000004100 */
[----:B------:R-:W-:Y:S01]  /*4270*/  FADD R125, R125, -R114 ;  /* 0x800000727d7d7221 */ /* 0x000fe20000000000 */
[----:B------:R-:W-:Y:S01]  /*4280*/  FMUL R115, R112, R115 ;  /* 0x0000007370737220 */ /* 0x000fe20000400000 */
[----:B------:R-:W-:Y:S01]  /*4290*/  FFMA R165, R113, R106, R124 ;  /* 0x0000006a71a57223 */ /* 0x000fe2000000007c */
[----:B------:R-:W-:Y:S01]  /*42a0*/  @P0 FMNMX R90, R90, |R166|, !PT ;  /* 0x400000a65a5a0209 */ /* 0x000fe20007800000 */
[----:B------:R-:W-:Y:S02]  /*42b0*/  HADD2.F32 R106, -RZ, R71.H1_H1 ;  /* 0x30000047ff6a7230 */ /* 0x000fe40000004100 */
[----:B------:R-:W-:Y:S01]  /*42c0*/  @P1 FADD R104, R104, 1 ;  /* 0x3f80000068681421 */ /* 0x000fe20000000000 */
[----:B------:R-:W-:Y:S01]  /*42d0*/  FMUL R125, R112, R125 ;  /* 0x0000007d707d7220 */ /* 0x000fe20000400000 */
[----:B------:R-:W-:Y:S01]  /*42e0*/  FFMA R176, R115, R176, R80 ;  /* 0x000000b073b07223 */ /* 0x000fe20000000050 */
[--C-:B------:R-:W-:Y:S02]  /*42f0*/  HADD2.F32 R80, -RZ, R32.reuse.H1_H1 ;  /* 0x30000020ff507230 */ /* 0x100fe40000004100 */
[----:B------:R-:W-:Y:S01]  /*4300*/  FADD R141, R141, -R114 ;  /* 0x800000728d8d7221 */ /* 0x000fe20000000000 */
[----:B------:R-:W-:Y:S01]  /*4310*/  @P0 FMNMX R90, R90, |R157|, !PT ;  /* 0x4000009d5a5a0209 */ /* 0x000fe20007800000 */
[----:B------:R-:W-:-:S02]  /*4320*/  HADD2.F32 R178, -RZ, R32.H0_H0 ;  /* 0x20000020ffb27230 */ /* 0x000fc40000004100 */
[----:B------:R-:W-:Y:S01]  /*4330*/  FADD R119, R119, -R114 ;  /* 0x8000007277777221 */ /* 0x000fe20000000000 */
[----:B------:R-:W-:Y:S01]  /*4340*/  FFMA R183, R125, R104, R106 ;  /* 0x000000687db77223 */ /* 0x000fe2000000006a */
[--C-:B------:R-:W-:Y:S02]  /*4350*/  HADD2.F32 R104, -RZ, R72.reuse.H1_H1 ;  /* 0x30000048ff687230 */ /* 0x100fe40000004100 */
[----:B------:R-:W-:Y:S01]  /*4360*/  FADD R143, R143, -R114 ;  /* 0x800000728f8f7221 */ /* 0x000fe20000000000 */
[----:B------:R-:W-:Y:S01]  /*4370*/  @P1 FADD R80, R80, 1 ;  /* 0x3f80000050501421 */ /* 0x000fe20000000000 */
[----:B------:R-:W-:Y:S01]  /*4380*/  FMUL R141, R112, R141 ;  /* 0x0000008d708d7220 */ /* 0x000fe20000400000 */
[----:B------:R-:W-:Y:S01]  /*4390*/  @P0 FMNMX R90, R90, |R155|, !PT ;  /* 0x4000009b5a5a0209 */ /* 0x000fe20007800000 */
[----:B------:R-:W-:Y:S02]  /*43a0*/  HADD2.F32 R124, -RZ, R72.H0_H0 ;  /* 0x20000048ff7c7230 */ /* 0x000fe40000004100 */
[----:B------:R-:W-:Y:S01]  /*43b0*/  @P1 FADD R178, R178, 1 ;  /* 0x3f800000b2b21421 */ /* 0x000fe20000000000 */
[----:B------:R-:W-:Y:S01]  /*43c0*/  FMUL R119, R112, R119 ;  /* 0x0000007770777220 */ /* 0x000fe20000400000 */
[----:B------:R-:W-:-:S02]  /*43d0*/  HADD2.F32 R106, -RZ, R33.H1_H1 ;  /* 0x30000021ff6a7230 */ /* 0x000fc40000004100 */
[----:B------:R-:W-:Y:S01]  /*43e0*/  FMUL R180, R112, R143 ;  /* 0x0000008f70b47220 */ /* 0x000fe20000400000 */
[----:B------:R-:W-:Y:S01]  /*43f0*/  FADD R153, R153, -R114 ;  /* 0x8000007299997221 */ /* 0x000fe20000000000 */
[----:B------:R-:W-:Y:S01]  /*4400*/  FFMA R143, R141, R80, R104 ;  /* 0x000000508d8f7223 */ /* 0x000fe20000000068 */
[----:B------:R-:W-:Y:S01]  /*4410*/  @P0 FMNMX R90, R90, |R170|, !PT ;  /* 0x400000aa5a5a0209 */ /* 0x000fe20007800000 */
[----:B------:R-:W-:Y:S02]  /*4420*/  HADD2.F32 R80, -RZ, R34.H0_H0 ;  /* 0x20000022ff507230 */ /* 0x000fe40000004100 */
[----:B------:R-:W-:Y:S01]  /*4430*/  FFMA R178, R119, R178, R124 ;  /* 0x000000b277b27223 */ /* 0x000fe2000000007c */
[----:B------:R-:W-:Y:S01]  /*4440*/  FADD R151, R151, -R114 ;  /* 0x8000007297977221 */ /* 0x000fe20000000000 */
[----:B------:R-:W-:Y:S02]  /*4450*/  HADD2.F32 R124, -RZ, R73.H1_H1 ;  /* 0x30000049ff7c7230 */ /* 0x000fe40000004100 */
[----:B------:R-:W-:Y:S01]  /*4460*/  @P1 FADD R106, R106, 1 ;  /* 0x3f8000006a6a1421 */ /* 0x000fe20000000000 */
[----:B------:R-:W-:Y:S01]  /*4470*/  FMUL R153, R112, R153 ;  /* 0x0000009970997220 */ /* 0x000fe20000400000 */
[----:B------:R-:W-:Y:S01]  /*4480*/  @P0 FMNMX R90, R90, |R168|, !PT ;  /* 0x400000a85a5a0209 */ /* 0x000fe20007800000 */
[----:B------:R-:W-:-:S02]  /*4490*/  HADD2.F32 R104, -RZ, R74.H0_H0 ;  /* 0x2000004aff687230 */ /* 0x000fc40000004100 */
[----:B------:R-:W-:Y:S01]  /*44a0*/  @P1 FADD R80, R80, 1 ;  /* 0x3f80000050501421 */ /* 0x000fe20000000000 */
[----:B------:R-:W-:Y:S02]  /*44b0*/  HADD2.F32 R182, -RZ, R34.H1_H1 ;  /* 0x30000022ffb67230 */ /* 0x000fe40000004100 */
[----:B------:R-:W-:Y:S01]  /*44c0*/  FADD R159, R159, -R114 ;  /* 0x800000729f9f7221 */ /* 0x000fe20000000000 */
[----:B------:R-:W-:Y:S01]  /*44d0*/  FMUL R151, R112, R151 ;  /* 0x0000009770977220 */ /* 0x000fe20000400000 */
[----:B------:R-:W-:Y:S02]  /*44e0*/  HADD2.F32 R184, -RZ, R35.H1_H1 ;  /* 0x30000023ffb87230 */ /* 0x000fe40000004100 */
[----:B------:R-:W-:Y:S01]  /*44f0*/  FFMA R141, R153, R106, R124 ;  /* 0x0000006a998d7223 */ /* 0x000fe2000000007c */
[----:B------:R-:W-:Y:S01]  /*4500*/  FADD R167, R167, -R114 ;  /* 0x80000072a7a77221 */ /* 0x000fe20000000000 */
[----:B------:R-:W-:Y:S01]  /*4510*/  @P0 FMNMX R90, R90, |R165|, !PT ;  /* 0x400000a55a5a0209 */ /* 0x000fe20007800000 */
[----:B------:R-:W-:-:S02]  /*4520*/  HADD2.F32 R106, -RZ, R74.H1_H1 ;  /* 0x3000004aff6a7230 */ /* 0x000fc40000004100 */
[----:B------:R-:W-:Y:S01]  /*4530*/  @P1 FADD R182, R182, 1 ;  /* 0x3f800000b6b61421 */ /* 0x000fe20000000000 */
[----:B------:R-:W-:Y:S01]  /*4540*/  FMUL R159, R112, R159 ;  /* 0x0000009f709f7220 */ /* 0x000fe20000400000 */
[----:B------:R-:W-:Y:S01]  /*4550*/  FFMA R151, R151, R80, R104 ;  /* 0x0000005097977223 */ /* 0x000fe20000000068 */
[----:B------:R-:W-:Y:S02]  /*4560*/  HADD2.F32 R80, -RZ, R75.H1_H1 ;  /* 0x3000004bff507230 */ /* 0x000fe40000004100 */
[----:B------:R-:W-:Y:S01]  /*4570*/  @P1 FADD R184, R184, 1 ;  /* 0x3f800000b8b81421 */ /* 0x000fe20000000000 */
[----:B------:R-:W-:Y:S02]  /*4580*/  HADD2.F32 R104, -RZ, R36.H0_H0 ;  /* 0x20000024ff687230 */ /* 0x000fe40000004100 */
[----:B------:R-:W-:Y:S01]  /*4590*/  FADD R169, R169, -R114 ;  /* 0x80000072a9a97221 */ /* 0x000fe20000000000 */
[----:B------:R-:W-:Y:S01]  /*45a0*/  FMUL R167, R112, R167 ;  /* 0x000000a770a77220 */ /* 0x000fe20000400000 */
[----:B------:R-:W-:Y:S01]  /*45b0*/  @P0 FMNMX R90, R90, |R176|, !PT ;  /* 0x400000b05a5a0209 */ /* 0x000fe20007800000 */
[----:B------:R-:W-:-:S02]  /*45c0*/  HADD2.F32 R81, -RZ, R33.H0_H0 ;  /* 0x20000021ff517230 */ /* 0x000fc40000004100 */
[----:B------:R-:W-:Y:S01]  /*45d0*/  FFMA R182, R159, R182, R106 ;  /* 0x000000b69fb67223 */ /* 0x000fe2000000006a */
[----:B------:R-:W-:Y:S02]  /*45e0*/  HADD2.F32 R124, -RZ, R35.H0_H0 ;  /* 0x20000023ff7c7230 */ /* 0x000fe40000004100 */
[----:B------:R-:W-:Y:S01]  /*45f0*/  FADD R161, R161, -R114 ;  /* 0x80000072a1a17221 */ /* 0x000fe20000000000 */
[----:B------:R-:W-:Y:S02]  /*4600*/  HADD2.F32 R106, -RZ, R76.H0_H0 ;  /* 0x2000004cff6a7230 */ /* 0x000fe40000004100 */
[----:B------:R-:W-:Y:S01]  /*4610*/  @P1 FADD R104, R104, 1 ;  /* 0x3f80000068681421 */ /* 0x000fe20000000000 */
[----:B------:R-:W-:Y:S01]  /*4620*/  FMUL R169, R112, R169 ;  /* 0x000000a970a97220 */ /* 0x000fe20000400000 */
[----:B------:R-:W-:Y:S01]  /*4630*/  FFMA R184, R167, R184, R80 ;  /* 0x000000b8a7b87223 */ /* 0x000fe20000000050 */
[----:B------:R-:W-:Y:S01]  /*4640*/  @P0 FMNMX R90, R90, |R183|, !PT ;  /* 0x400000b75a5a0209 */ /* 0x000fe20007800000 */
[----:B------:R-:W-:-:S02]  /*4650*/  HADD2.F32 R80, -RZ, R37.H0_H0 ;  /* 0x20000025ff507230 */ /* 0x000fc40000004100 */
[----:B------:R-:W-:Y:S01]  /*4660*/  FADD R177, R177, -R114 ;  /* 0x80000072b1b17221 */ /* 0x000fe20000000000 */
[----:B------:R-:W-:Y:S02]  /*4670*/  HADD2.F32 R105, -RZ, R73.H0_H0 ;  /* 0x20000049ff697230 */ /* 0x000fe40000004100 */
[----:B------:R-:W-:Y:S01]  /*4680*/  @P1 FADD R81, R81, 1 ;  /* 0x3f80000051511421 */ /* 0x000fe20000000000 */
[----:B------:R-:W-:Y:S02]  /*4690*/  HADD2.F32 R126, -RZ, R75.H0_H0 ;  /* 0x2000004bff7e7230 */ /* 0x000fe40000004100 */
[----:B------:R-:W-:Y:S01]  /*46a0*/  @P1 FADD R124, R124, 1 ;  /* 0x3f8000007c7c1421 */ /* 0x000fe20000000000 */
[----:B------:R-:W-:Y:S01]  /*46b0*/  FMUL R161, R112, R161 ;  /* 0x000000a170a17220 */ /* 0x000fe20000400000 */
[----:B------:R-:W-:Y:S01]  /*46c0*/  FFMA R159, R169, R104, R106 ;  /* 0x00000068a99f7223 */ /* 0x000fe2000000006a */
[----:B------:R-:W-:Y:S01]  /*46d0*/  @P0 FMNMX R90, R90, |R178|, !PT ;  /* 0x400000b25a5a0209 */ /* 0x000fe20007800000 */
[----:B------:R-:W-:-:S02]  /*46e0*/  HADD2.F32 R186, -RZ, R36.H1_H1 ;  /* 0x30000024ffba7230 */ /* 0x000fc40000004100 */
[----:B------:R-:W-:Y:S01]  /*46f0*/  FADD R175, R175, -R114 ;  /* 0x80000072afaf7221 */ /* 0x000fe20000000000 */
[----:B------:R-:W-:Y:S02]  /*4700*/  HADD2.F32 R104, -RZ, R77.H0_H0 ;  /* 0x2000004dff687230 */ /* 0x000fe40000004100 */
[----:B------:R-:W-:Y:S01]  /*4710*/  @P1 FADD R80, R80, 1 ;  /* 0x3f80000050501421 */ /* 0x000fe20000000000 */
[----:B------:R-:W-:Y:S01]  /*4720*/  FMUL R177, R112, R177 ;  /* 0x000000b170b17220 */ /* 0x000fe20000400000 */
[----:B------:R-:W-:Y:S01]  /*4730*/  FFMA R180, R180, R81, R105 ;  /* 0x00000051b4b47223 */ /* 0x000fe20000000069 */
[----:B------:R-:W-:Y:S01]  /*4740*/  FFMA R153, R161, R124, R126 ;  /* 0x0000007ca1997223 */ /* 0x000fe2000000007e */
[----:B------:R-:W-:Y:S01]  /*4750*/  @P0 FMNMX R90, R90, |R143|, !PT ;  /* 0x4000008f5a5a0209 */ /* 0x000fe20007800000 */
[----:B------:R-:W-:Y:S02]  /*4760*/  HADD2.F32 R124, -RZ, R76.H1_H1 ;  /* 0x3000004cff7c7230 */ /* 0x000fe40000004100 */
[----:B------:R-:W-:Y:S01]  /*4770*/  @P1 FADD R186, R186, 1 ;  /* 0x3f800000baba1421 */ /* 0x000fe20000000000 */
[----:B------:R-:W-:-:S02]  /*4780*/  HADD2.F32 R188, -RZ, R37.H1_H1 ;  /* 0x30000025ffbc7230 */ /* 0x000fc40000004100 */
[----:B------:R-:W-:Y:S01]  /*4790*/  FMUL R175, R112, R175 ;  /* 0x000000af70af7220 */ /* 0x000fe20000400000 */
[----:B------:R-:W-:Y:S01]  /*47a0*/  FADD R187, R187, -R114 ;  /* 0x80000072bbbb7221 */ /* 0x000fe20000000000 */
[----:B------:R-:W-:Y:S01]  /*47b0*/  FFMA R161, R177, R80, R104 ;  /* 0x00000050b1a17223 */ /* 0x000fe20000000068 */
[----:B------:R-:W-:Y:S01]  /*47c0*/  @P0 FMNMX R90, R90, |R180|, !PT ;  /* 0x400000b45a5a0209 */ /* 0x000fe20007800000 */
[----:B------:R-:W0:Y:S01]  /*47d0*/  @!P3 LDC.64 R104, c[0x0][0x230] ;  /* 0x00008c00ff68bb82 */ /* 0x000e220000000a00 */
[----:B------:R-:W-:Y:S02]  /*47e0*/  HADD2.F32 R106, -RZ, R77.H1_H1 ;  /* 0x3000004dff6a7230 */ /* 0x000fe40000004100 */
[----:B------:R-:W-:Y:S01]  /*47f0*/  FFMA R186, R175, R186, R124 ;  /* 0x000000baafba7223 */ /* 0x000fe2000000007c */
[----:B------:R-:W-:Y:S01]  /*4800*/  @P1 FADD R188, R188, 1 ;  /* 0x3f800000bcbc1421 */ /* 0x000fe20000000000 */
[----:B------:R-:W-:Y:S01]  /*4810*/  FMUL R187, R112, R187 ;  /* 0x000000bb70bb7220 */ /* 0x000fe20000400000 */
[----:B------:R-:W-:-:S02]  /*4820*/  HADD2.F32 R124, -RZ, R38.H0_H0 ;  /* 0x20000026ff7c7230 */ /* 0x000fc40000004100 */
[----:B------:R-:W-:Y:S01]  /*4830*/  FADD R189, R189, -R114 ;  /* 0x80000072bdbd7221 */ /* 0x000fe20000000000 */
[----:B------:R-:W-:Y:S01]  /*4840*/  @P0 FMNMX R90, R90, |R141|, !PT ;  /* 0x4000008d5a5a0209 */ /* 0x000fe20007800000 */
[----:B------:R-:W1:Y:S01]  /*4850*/  LDC.U8 R115, c[0x0][0x294] ;  /* 0x0000a500ff737b82 */ /* 0x000e620000000000 */
[----:B------:R-:W-:Y:S01]  /*4860*/  FFMA R188, R187, R188, R106 ;  /* 0x000000bcbbbc7223 */ /* 0x000fe2000000006a */
[----:B------:R-:W-:Y:S02]  /*4870*/  HADD2.F32 R126, -RZ, R78.H0_H0 ;  /* 0x2000004eff7e7230 */ /* 0x000fe40000004100 */
[----:B------:R-:W-:Y:S01]  /*4880*/  @P1 FADD R124, R124, 1 ;  /* 0x3f8000007c7c1421 */ /* 0x000fe20000000000 */
[----:B------:R-:W-:Y:S01]  /*4890*/  FMUL R189, R112, R189 ;  /* 0x000000bd70bd7220 */ /* 0x000fe20000400000 */
[----:B------:R-:W-:Y:S01]  /*48a0*/  @P0 FMNMX R90, R90, |R151|, !PT ;  /* 0x400000975a5a0209 */ /* 0x000fe20007800000 */
[----:B------:R-:W-:Y:S02]  /*48b0*/  HADD2.F32 R190, -RZ, R38.H1_H1 ;  /* 0x30000026ffbe7230 */ /* 0x000fe40000004100 */
[----:B------:R-:W-:Y:S01]  /*48c0*/  FADD R139, R139, -R114 ;  /* 0x800000728b8b7221 */ /* 0x000fe20000000000 */
[----:B------:R-:W2:Y:S01]  /*48d0*/  @!P3 LDC.64 R106, c[0x0][0x228] ;  /* 0x00008a00ff6abb82 */ /* 0x000ea20000000a00 */
[----:B------:R-:W-:Y:S01]  /*48e0*/  FFMA R167, R189, R124, R126 ;  /* 0x0000007cbda77223 */ /* 0x000fe2000000007e */
[----:B------:R-:W-:Y:S01]  /*48f0*/  @P0 FMNMX R90, R90, |R182|, !PT ;  /* 0x400000b65a5a0209 */ /* 0x000fe20007800000 */
[----:B------:R-:W-:-:S02]  /*4900*/  HADD2.F32 R126, -RZ, R39.H0_H0 ;  /* 0x20000027ff7e7230 */ /* 0x000fc40000004100 */
[----:B------:R-:W-:Y:S01]  /*4910*/  FADD R127, R127, -R114 ;  /* 0x800000727f7f7221 */ /* 0x000fe20000000000 */
[----:B------:R-:W-:Y:S01]  /*4920*/  HADD2.F32 R124, -RZ, R78.H1_H1 ;  /* 0x3000004eff7c7230 */ /* 0x000fe20000004100 */
[----:B------:R-:W-:Y:S01]  /*4930*/  @P0 FMNMX R90, R90, |R153|, !PT ;  /* 0x400000995a5a0209 */ /* 0x000fe20007800000 */
[----:B------:R-:W-:Y:S02]  /*4940*/  HADD2.F32 R172, -RZ, R79.H0_H0 ;  /* 0x2000004fffac7230 */ /* 0x000fe40000004100 */
[----:B------:R-:W-:Y:S01]  /*4950*/  @P1 FADD R190, R190, 1 ;  /* 0x3f800000bebe1421 */ /* 0x000fe20000000000 */
[----:B------:R-:W-:Y:S01]  /*4960*/  FMUL R139, R112, R139 ;  /* 0x0000008b708b7220 */ /* 0x000fe20000400000 */
[----:B------:R-:W3:Y:S01]  /*4970*/  LDC.64 R80, c[0x0][0x258] ;  /* 0x00009600ff507b82 */ /* 0x000ee20000000a00 */
[----:B------:R-:W-:Y:S01]  /*4980*/  @P1 FADD R126, R126, 1 ;  /* 0x3f8000007e7e1421 */ /* 0x000fe20000000000 */
[----:B------:R-:W-:Y:S01]  /*4990*/  FMUL R127, R112, R127 ;  /* 0x0000007f707f7220 */ /* 0x000fe20000400000 */
[----:B------:R-:W-:Y:S01]  /*49a0*/  HADD2.F32 R192, -RZ, R39.H1_H1 ;  /* 0x30000027ffc07230 */ /* 0x000fe20000004100 */
[----:B------:R-:W-:Y:S01]  /*49b0*/  SHF.L.U32 R113, R93, 0x7, RZ ;  /* 0x000000075d717819 */ /* 0x000fe200000006ff */
[----:B------:R-:W-:Y:S01]  /*49c0*/  FFMA R190, R139, R190, R124 ;  /* 0x000000be8bbe7223 */ /* 0x000fe2000000007c */
[----:B------:R-:W-:Y:S01]  /*49d0*/  @P0 FMNMX R90, R90, |R184|, !PT ;  /* 0x400000b85a5a0209 */ /* 0x000fe20007800000 */
[----:B------:R-:W-:Y:S01]  /*49e0*/  FFMA R139, R127, R126, R172 ;  /* 0x0000007e7f8b7223 */ /* 0x000fe200000000ac */
[----:B0-----:R-:W-:-:S04]  /*49f0*/  @!P3 IMAD.WIDE R126, R89, 0x4, R104 ;  /* 0x00000004597eb825 */ /* 0x001fc800078e0268 */
[----:B------:R-:W-:Y:S01]  /*4a00*/  FADD R149, R149, -R114 ;  /* 0x8000007295957221 */ /* 0x000fe20000000000 */
[----:B------:R-:W-:Y:S01]  /*4a10*/  LOP3.LUT R105, R113, 0x180, R92, 0xe2, !PT ;  /* 0x0000018071697812 */ /* 0x000fe200078ee25c */
[----:B------:R-:W-:Y:S01]  /*4a20*/  @P1 FADD R192, R192, 1 ;  /* 0x3f800000c0c01421 */ /* 0x000fe20000000000 */
[----:B------:R-:W-:Y:S01]  /*4a30*/  @P0 FMNMX R90, R90, |R159|, !PT ;  /* 0x4000009f5a5a0209 */ /* 0x000fe20007800000 */
[----:B------:R-:W-:Y:S01]  /*4a40*/  HADD2.F32 R174, -RZ, R79.H1_H1 ;  /* 0x3000004fffae7230 */ /* 0x000fe20000004100 */
[----:B-1----:R-:W-:Y:S01]  /*4a50*/  ISETP.NE.AND P1, PT, R115, RZ, PT ;  /* 0x000000ff7300720c */ /* 0x002fe20003f25270 */
[----:B------:R-:W-:Y:S01]  /*4a60*/  FMUL R149, R112, R149 ;  /* 0x0000009570957220 */ /* 0x000fe20000400000 */
[----:B------:R-:W-:Y:S01]  /*4a70*/  LOP3.LUT R124, R105, 0x60, R94, 0xf8, !PT ;  /* 0x00000060697c7812 */ /* 0x000fe200078ef85e */
[----:B--2---:R-:W-:Y:S01]  /*4a80*/  @!P3 IMAD.WIDE R106, R89, 0x4, R106 ;  /* 0x00000004596ab825 */ /* 0x004fe200078e026a */
[----:B------:R-:W-:-:S03]  /*4a90*/  @P0 FMNMX R90, R90, |R186|, !PT ;  /* 0x400000ba5a5a0209 */ /* 0x000fc60007800000 */
[----:B------:R-:W-:Y:S01]  /*4aa0*/  FFMA R192, R149, R192, R174 ;  /* 0x000000c095c07223 */ /* 0x000fe200000000ae */
[----:B------:R-:W-:Y:S01]  /*4ab0*/  ULDC UR6, c[0x0][0x210] ;  /* 0x0000840000067ab9 */ /* 0x000fe20000000800 */
[----:B------:R-:W-:Y:S01]  /*4ac0*/  IMAD R149, R89, 0x1400, R124 ;  /* 0x0000140059957824 */ /* 0x000fe200078e027c */
[----:B------:R-:W-:Y:S01]  /*4ad0*/  @P0 FMNMX R90, R90, |R161|, !PT ;  /* 0x400000a15a5a0209 */ /* 0x000fe20007800000 */
[----:B------:R-:W-:Y:S01]  /*4ae0*/  @!P3 STG.E desc[UR4][R106.64], R114 ;  /* 0x000000726a00b986 */ /* 0x000fe2000c101904 */
[--C-:B---3--:R-:W-:Y:S01]  /*4af0*/  IMAD.WIDE.U32 R104, R117, 0x10, R80.reuse ;  /* 0x0000001075687825 */ /* 0x108fe200078e0050 */
[----:B------:R-:W-:Y:S01]  /*4b00*/  IADD3 R89, R89, UR6, RZ ;  /* 0x0000000659597c10 */ /* 0x000fe2000fffe0ff */
[----:B------:R-:W-:Y:S01]  /*4b10*/  ULDC UR6, c[0x0][0x218] ;  /* 0x0000860000067ab9 */ /* 0x000fe20000000800 */
[----:B------:R-:W-:Y:S01]  /*4b20*/  @P0 FMNMX R90, R90, |R188|, !PT ;  /* 0x400000bc5a5a0209 */ /* 0x000fe20007800000 */
[----:B------:R0:W-:Y:S01]  /*4b30*/  @!P3 STG.E desc[UR4][R126.64], R112 ;  /* 0x000000707e00b986 */ /* 0x0001e2000c101904 */
[----:B------:R-:W-:Y:S01]  /*4b40*/  IADD3 R113, R149, 0xe00, RZ ;  /* 0x00000e0095717810 */ /* 0x000fe20007ffe0ff */
[-C--:B------:R-:W-:Y:S01]  /*4b50*/  @P1 FMUL R147, R147, R95.reuse ;  /* 0x0000005f93931220 */ /* 0x080fe20000400000 */
[----:B------:R-:W-:Y:S01]  /*4b60*/  IADD3 R115, R149, 0x1000, RZ ;  /* 0x0000100095737810 */ /* 0x000fe20007ffe0ff */
        /* <DEDUP_REMOVED lines=8> */
[----:B------:R-:W-:Y:S01]  /*4bf0*/  IMAD.WIDE.U32 R124, R111, 0x10, R80 ;  /* 0x000000106f7c7825 */ /* 0x000fe200078e0050 */
[----:B0-----:R-:W-:-:S03]  /*4c00*/  IADD3 R127, R149, 0x1200, RZ ;  /* 0x00001200957f7810 */ /* 0x001fc60007ffe0ff */
        /* <DEDUP_REMOVED lines=21> */
[----:B------:R-:W-:Y:S01]  /*4d60*/  @P1 FMUL R227, R227, R95 ;  /* 0x0000005fe3e31220 */ /* 0x000fe20000400000 */
[----:B------:R-:W-:Y:S01]  /*4d70*/  F2FP.F16.F32.PACK_AB R82, R82, R133 ;  /* 0x000000855252723e */ /* 0x000fe200000000ff */
[----:B------:R-:W-:Y:S01]  /*4d80*/  IMAD.WIDE.U32 R108, R108, 0x10, R80 ;  /* 0x000000106c6c7825 */ /* 0x000fe200078e0050 */
[----:B------:R-:W-:-:S03]  /*4d90*/  F2FP.F16.F32.PACK_AB R83, R83, R130 ;  /* 0x000000825353723e */ /* 0x000fc600000000ff */
        /* <DEDUP_REMOVED lines=8> */
[----:B------:R-:W-:Y:S01]  /*4e20*/  @P0 FMNMX R90, R90, |R190|, !PT ;  /* 0x400000be5a5a0209 */ /* 0x000fe20007800000 */
[----:B------:R-:W-:Y:S01]  /*4e30*/  @P1 FMUL R219, R219, R95 ;  /* 0x0000005fdbdb1220 */ /* 0x000fe20000400000 */
[----:B------:R-:W-:Y:S01]  /*4e40*/  IMAD.WIDE.U32 R126, R127, 0x10, R80 ;  /* 0x000000107f7e7825 */ /* 0x000fe200078e0050 */
[----:B------:R-:W-:-:S03]  /*4e50*/  F2FP.F16.F32.PACK_AB R80, R140, R147 ;  /* 0x000000938c50723e */ /* 0x000fc600000000ff */
[----:B------:R-:W-:Y:S01]  /*4e60*/  @P1 FMUL R144, R144, R95 ;  /* 0x0000005f90901220 */ /* 0x000fe20000400000 */
[----:B------:R-:W-:Y:S01]  /*4e70*/  F2FP.F16.F32.PACK_AB R81, R136, R137 ;  /* 0x000000898851723e */ /* 0x000fe200000000ff */
[-C--:B------:R-:W-:Y:S01]  /*4e80*/  @P1 FMUL R142, R142, R95.reuse ;  /* 0x0000005f8e8e1220 */ /* 0x080fe20000400000 */
[-C--:B------:R-:W-:Y:S01]  /*4e90*/  @P1 FMUL R213, R213, R95.reuse ;  /* 0x0000005fd5d51220 */ /* 0x080fe20000400000 */
[-C--:B------:R-:W-:Y:S01]  /*4ea0*/  @P1 FMUL R211, R211, R95.reuse ;  /* 0x0000005fd3d31220 */ /* 0x080fe20000400000 */
[-C--:B------:R-:W-:Y:S01]  /*4eb0*/  @P1 FMUL R148, R148, R95.reuse ;  /* 0x0000005f94941220 */ /* 0x080fe20000400000 */
[-C--:B------:R-:W-:Y:S01]  /*4ec0*/  @P1 FMUL R146, R146, R95.reuse ;  /* 0x0000005f92921220 */ /* 0x080fe20000400000 */
[----:B------:R-:W-:Y:S01]  /*4ed0*/  @P1 FMUL R205, R205, R95 ;  /* 0x0000005fcdcd1220 */ /* 0x000fe20000400000 */
[----:B------:R-:W-:Y:S01]  /*4ee0*/  F2FP.F16.F32.PACK_AB R84, R84, R129 ;  /* 0x000000815454723e */ /* 0x000fe200000000ff */
[----:B------:R0:W-:Y:S01]  /*4ef0*/  STG.E.128 desc[UR4][R118.64], R80 ;  /* 0x0000005076007986 */ /* 0x0001e2000c101d04 */
[----:B------:R-:W-:Y:S01]  /*4f00*/  F2FP.F16.F32.PACK_AB R85, R85, R98 ;  /* 0x000000625555723e */ /* 0x000fe200000000ff */
[----:B------:R-:W-:Y:S01]  /*4f10*/  @P1 FMUL R203, R203, R95 ;  /* 0x0000005fcbcb1220 */ /* 0x000fe20000400000 */
        /* <DEDUP_REMOVED lines=14> */
[----:B------:R-:W-:Y:S01]  /*5000*/  @P0 FMNMX R90, R90, |R139|, !PT ;  /* 0x4000008b5a5a0209 */ /* 0x000fe20007800000 */
[-C--:B------:R-:W-:Y:S01]  /*5010*/  @P1 FMUL R179, R179, R95.reuse ;  /* 0x0000005fb3b31220 */ /* 0x080fe20000400000 */
[----:B------:R-:W-:Y:S01]  /*5020*/  F2FP.F16.F32.PACK_AB R100, R131, R132 ;  /* 0x000000848364723e */ /* 0x000fe200000000ff */
[----:B------:R-:W-:Y:S01]  /*5030*/  @P1 FMUL R160, R160, R95 ;  /* 0x0000005fa0a01220 */ /* 0x000fe20000400000 */
[----:B------:R-:W-:Y:S01]  /*5040*/  F2FP.F16.F32.PACK_AB R102, R138, R145 ;  /* 0x000000918a66723e */ /* 0x000fe200000000ff */
[-C--:B------:R-:W-:Y:S01]  /*5050*/  @P1 FMUL R158, R158, R95.reuse ;  /* 0x0000005f9e9e1220 */ /* 0x080fe20000400000 */
[----:B------:R-:W-:Y:S01]  /*5060*/  F2FP.F16.F32.PACK_AB R103, R221, R134 ;  /* 0x00000086dd67723e */ /* 0x000fe200000000ff */
[----:B------:R-:W-:Y:S01]  /*5070*/  @P1 FMUL R173, R173, R95 ;  /* 0x0000005fadad1220 */ /* 0x000fe20000400000 */
[----:B0-----:R-:W-:Y:S01]  /*5080*/  F2FP.F16.F32.PACK_AB R80, R144, R219 ;  /* 0x000000db9050723e */ /* 0x001fe200000000ff */
[-C--:B------:R-:W-:Y:S01]  /*5090*/  @P1 FMUL R171, R171, R95.reuse ;  /* 0x0000005fabab1220 */ /* 0x080fe20000400000 */
[----:B------:R-:W-:Y:S01]  /*50a0*/  F2FP.F16.F32.PACK_AB R81, R213, R142 ;  /* 0x0000008ed551723e */ /* 0x000fe200000000ff */
[----:B------:R-:W-:Y:S01]  /*50b0*/  @P1 FMUL R164, R164, R95 ;  /* 0x0000005fa4a41220 */ /* 0x000fe20000400000 */
[----:B------:R-:W-:Y:S01]  /*50c0*/  F2FP.F16.F32.PACK_AB R82, R148, R211 ;  /* 0x000000d39452723e */ /* 0x000fe200000000ff */
[-C--:B------:R-:W-:Y:S01]  /*50d0*/  @P1 FMUL R162, R162, R95.reuse ;  /* 0x0000005fa2a21220 */ /* 0x080fe20000400000 */
        /* <DEDUP_REMOVED lines=12> */
[----:B------:R0:W-:Y:S01]  /*51a0*/  STG.E.128 desc[UR4][R104.64], R84 ;  /* 0x0000005468007986 */ /* 0x0001e2000c101d04 */
        /* <DEDUP_REMOVED lines=16> */
[----:B------:R-:W-:Y:S01]  /*52b0*/  STG.E.128 desc[UR4][R124.64], R100 ;  /* 0x000000647c007986 */ /* 0x000fe2000c101d04 */
[----:B0-----:R-:W-:-:S02]  /*52c0*/  F2FP.F16.F32.PACK_AB R84, R152, R203 ;  /* 0x000000cb9854723e */ /* 0x001fc400000000ff */
[----:B------:R-:W-:Y:S01]  /*52d0*/  F2FP.F16.F32.PACK_AB R85, R197, R150 ;  /* 0x00000096c555723e */ /* 0x000fe200000000ff */
[----:B------:R0:W-:Y:S01]  /*52e0*/  STG.E.128 desc[UR4][R110.64], R80 ;  /* 0x000000506e007986 */ /* 0x0001e2000c101d04 */
[----:B------:R-:W-:Y:S02]  /*52f0*/  F2FP.F16.F32.PACK_AB R86, R156, R195 ;  /* 0x000000c39c56723e */ /* 0x000fe400000000ff */
        /* <DEDUP_REMOVED lines=10> */
[----:B0-----:R-:W-:Y:S02]  /*53a0*/  F2FP.F16.F32.PACK_AB R80, R157, R166 ;  /* 0x000000a69d50723e */ /* 0x001fe400000000ff */
[----:B------:R-:W-:-:S02]  /*53b0*/  F2FP.F16.F32.PACK_AB R81, R170, R155 ;  /* 0x0000009baa51723e */ /* 0x000fc400000000ff */
[----:B------:R-:W-:Y:S02]  /*53c0*/  F2FP.F16.F32.PACK_AB R82, R165, R168 ;  /* 0x000000a8a552723e */ /* 0x000fe400000000ff */
[----:B------:R-:W-:Y:S02]  /*53d0*/  F2FP.F16.F32.PACK_AB R83, R183, R176 ;  /* 0x000000b0b753723e */ /* 0x000fe400000000ff */
[----:B------:R-:W-:Y:S02]  /*53e0*/  F2FP.F16.F32.PACK_AB R143, R184, R153 ;  /* 0x00000099b88f723e */ /* 0x000fe400000000ff */
[----:B------:R-:W-:Y:S01]  /*53f0*/  F2FP.F16.F32.PACK_AB R136, R186, R159 ;  /* 0x0000009fba88723e */ /* 0x000fe200000000ff */
[----:B------:R1:W-:Y:S01]  /*5400*/  STG.E.128 desc[UR4][R112.64], R80 ;  /* 0x0000005070007986 */ /* 0x0003e2000c101d04 */
[----:B------:R-:W-:Y:S02]  /*5410*/  F2FP.F16.F32.PACK_AB R137, R188, R161 ;  /* 0x000000a1bc89723e */ /* 0x000fe400000000ff */
[----:B------:R-:W-:Y:S01]  /*5420*/  F2FP.F16.F32.PACK_AB R138, R190, R167 ;  /* 0x000000a7be8a723e */ /* 0x000fe200000000ff */
[----:B------:R1:W-:Y:S01]  /*5430*/  STG.E.128 desc[UR4][R114.64], R140 ;  /* 0x0000008c72007986 */ /* 0x0003e2000c101d04 */
[----:B------:R-:W-:-:S02]  /*5440*/  F2FP.F16.F32.PACK_AB R139, R192, R139 ;  /* 0x0000008bc08b723e */ /* 0x000fc400000000ff */
[----:B------:R-:W-:-:S03]  /*5450*/  ISETP.GE.AND P0, PT, R89, UR6, PT ;  /* 0x0000000659007c0c */ /* 0x000fc6000bf06270 */
[----:B------:R1:W-:Y:S10]  /*5460*/  STG.E.128 desc[UR4][R126.64], R136 ;  /* 0x000000887e007986 */ /* 0x0003f4000c101d04 */
[----:B------:R-:W-:Y:S05]  /*5470*/  @!P0 BRA `(.L_x_6090) ;  /* 0xffffffac009c8947 */ /* 0x000fea000383ffff */
.L_x_6074:
        /* <DEDUP_REMOVED lines=15> */
.L_x_6115:
[----:B------:R-:W-:Y:S01]  /*5570*/  ISETP.NE.AND P0, PT, R92, RZ, PT ;  /* 0x000000ff5c00720c */ /* 0x000fe20003f05270 */
[----:B------:R-:W-:Y:S05]  /*5580*/  WARPSYNC.ALL ;  /* 0x0000000000007948 */ /* 0x000fea0003800000 */
[----:B--2---:R-:W-:Y:S01]  /*5590*/  FMNMX R7, R2, R7, !PT ;  /* 0x0000000702077209 */ /* 0x004fe20007800000 */
        /* <DEDUP_REMOVED lines=25> */
.L_x_6118:
[----:B--2---:R-:W-:-:S07]  /*5730*/  FMNMX R5, R3, R2, !PT ;  /* 0x0000000203057209 */ /* 0x004fce0007800000 */
.L_x_6094:
[----:B------:R-:W-:Y:S05]  /*5740*/  BSYNC B0 ;  /* 0x0000000000007941 */ /* 0x000fea0003800000 */
.L_x_6093:
[----:B------:R-:W-:Y:S01]  /*5750*/  ISETP.NE.AND P0, PT, R94, RZ, PT ;  /* 0x000000ff5e00720c */ /* 0x000fe20003f05270 */
[----:B------:R-:W-:-:S12]  /*5760*/  BSSY B0, `(.L_x_6091) ;  /* 0x0000004000007945 */ /* 0x000fd80003800000 */
[----:B------:R-:W-:Y:S05]  /*5770*/  @P0 BRA `(.L_x_6096) ;  /* 0x0000000000080947 */ /* 0x000fea0003800000 */
[----:B0-----:R-:W0:Y:S02]  /*5780*/  LDC.64 R2, c[0x0][0x288] ;  /* 0x0000a200ff027b82 */ /* 0x001e240000000a00 */
[----:B0-----:R2:W-:Y:S02]  /*5790*/  REDG.E.MAX.S32.STRONG.GPU desc[UR4][R2.64], R5 ;  /* 0x000000050200798e */ /* 0x0015e4000d10e384 */
.L_x_6096:
[----:B------:R-:W-:Y:S05]  /*57a0*/  BSYNC B0 ;  /* 0x0000000000007941 */ /* 0x000fea0003800000 */
.L_x_6091:
        /* <DEDUP_REMOVED lines=12> */
[----:B01----:R-:W-:Y:S05]  /*5870*/  CALL.REL.NOINC `($__internal_53_$__cuda_sm20_rcp_rn_f32_slowpath) ;  /* 0x0000001000907944 */ /* 0x003fea0003c00000 */
[----:B------:R-:W-:Y:S01]  /*5880*/  MOV R5, R0 ;  /* 0x0000000000057202 */ /* 0x000fe20000000f00 */
[----:B------:R-:W-:Y:S06]  /*5890*/  BRA `(.L_x_6098) ;  /* 0x0000000000107947 */ /* 0x000fec0003800000 */
.L_x_6097:
[----:B------:R-:W2:Y:S02]  /*58a0*/  MUFU.RCP R0, R95 ;  /* 0x0000005f00007308 */ /* 0x000ea40000001000 */
[----:B--2---:R-:W-:-:S04]  /*58b0*/  FFMA R2, R0, R95, -1 ;  /* 0xbf80000000027423 */ /* 0x004fc8000000005f */
[----:B------:R-:W-:-:S04]  /*58c0*/  FADD.FTZ R5, -R2, -RZ ;  /* 0x800000ff02057221 */ /* 0x000fc80000010100 */
[----:B------:R-:W-:-:S07]  /*58d0*/  FFMA R5, R0, R5, R0 ;  /* 0x0000000500057223 */ /* 0x000fce0000000000 */
.L_x_6098:
[----:B0-----:R-:W0:Y:S02]  /*58e0*/  LDC.64 R2, c[0x0][0x280] ;  /* 0x0000a000ff027b82 */ /* 0x001e240000000a00 */
[----:B0-----:R-:W-:Y:S01]  /*58f0*/  STG.E desc[UR4][R2.64], R5 ;  /* 0x0000000502007986 */ /* 0x001fe2000c101904 */
[----:B------:R-:W-:Y:S05]  /*5900*/  EXIT ;  /* 0x000000000000794d */ /* 0x000fea0003800000 */
.L_x_6075:
[----:B------:R-:W-:Y:S01]  /*5910*/  HFMA2.MMA R96, -RZ, RZ, 0, 5.9604644775390625e-08 ;  /* 0x00000001ff607435 */ /* 0x000fe200000001ff */
[----:B------:R-:W-:Y:S02]  /*5920*/  MOV R97, R0 ;  /* 0x0000000000617202 */ /* 0x000fe40000000f00 */
[----:B------:R-:W-:Y:S02]  /*5930*/  MOV R99, 0x1f ;  /* 0x0000001f00637802 */ /* 0x000fe40000000f00 */
[----:B------:R-:W-:-:S07]  /*5940*/  MOV R86, 0xffffffff ;  /* 0xffffffff00567802 */ /* 0x000fce0000000f00 */
[----:B-----5:R-:W-:Y:S05]  /*5950*/  WARPSYNC.COLLECTIVE R86, `(.L_x_6099) ;  /* 0x0000000056087348 */ /* 0x020fea0003c00000 */
[----:B------:R0:W1:Y:S02]  /*5960*/  SHFL.BFLY P0, R87, R97, R96, R99 ;  /* 0x0c00006061577389 */ /* 0x0000640000000063 */
[----:B01---5:R-:W-:Y:S01]  /*5970*/  ENDCOLLECTIVE ;  /* 0x000000000000791b */ /* 0x023fe20003800000 */
.L_x_6099:
[----:B------:R-:W-:Y:S01]  /*5980*/  HFMA2.MMA R96, -RZ, RZ, 0, 1.1920928955078125e-07 ;  /* 0x00000002ff607435 */ /* 0x000fe200000001ff */
[----:B------:R-:W-:-:S05]  /*5990*/  MOV R83, R87 ;  /* 0x0000005700537202 */ /* 0x000fca0000000f00 */
[----:B------:R-:W-:-:S05]  /*59a0*/  FADD R83, R0, R83 ;  /* 0x0000005300537221 */ /* 0x000fca0000000000 */
[----:B------:R-:W-:-:S07]  /*59b0*/  MOV R97, R83 ;  /* 0x0000005300617202 */ /* 0x000fce0000000f00 */
[----:B------:R-:W-:Y:S05]  /*59c0*/  WARPSYNC.COLLECTIVE R86, `(.L_x_6100) ;  /* 0x0000000056087348 */ /* 0x000fea0003c00000 */
[----:B------:R0:W1:Y:S02]  /*59d0*/  SHFL.BFLY P0, R87, R97, R96, R99 ;  /* 0x0c00006061577389 */ /* 0x0000640000000063 */
[----:B01----:R-:W-:Y:S01]  /*59e0*/  ENDCOLLECTIVE ;  /* 0x000000000000791b */ /* 0x003fe20003800000 */
.L_x_6100:
[----:B------:R-:W-:Y:S01]  /*59f0*/  HFMA2.MMA R96, -RZ, RZ, 0, 2.384185791015625e-07 ;  /* 0x00000004ff607435 */ /* 0x000fe200000001ff */
[----:B------:R-:W-:-:S05]  /*5a00*/  MOV R80, R87 ;  /* 0x0000005700507202 */ /* 0x000fca0000000f00 */
[----:B------:R-:W-:-:S05]  /*5a10*/  FADD R80, R83, R80 ;  /* 0x0000005053507221 */ /* 0x000fca0000000000 */
[----:B------:R-:W-:-:S07]  /*5a20*/  MOV R97, R80 ;  /* 0x0000005000617202 */ /* 0x000fce0000000f00 */
[----:B------:R-:W-:Y:S05]  /*5a30*/  WARPSYNC.COLLECTIVE R86, `(.L_x_6101) ;  /* 0x0000000056087348 */ /* 0x000fea0003c00000 */
[----:B------:R0:W1:Y:S02]  /*5a40*/  SHFL.BFLY P0, R87, R97, R96, R99 ;  /* 0x0c00006061577389 */ /* 0x0000640000000063 */
[----:B01----:R-:W-:Y:S01]  /*5a50*/  ENDCOLLECTIVE ;  /* 0x000000000000791b */ /* 0x003fe20003800000 */
.L_x_6101:
[----:B------:R-:W-:Y:S01]  /*5a60*/  HFMA2.MMA R96, -RZ, RZ, 0, 4.76837158203125e-07 ;  /* 0x00000008ff607435 */ /* 0x000fe200000001ff */
[----:B------:R-:W-:-:S05]  /*5a70*/  MOV R85, R87 ;  /* 0x0000005700557202 */ /* 0x000fca0000000f00 */
[----:B------:R-:W-:-:S05]  /*5a80*/  FADD R85, R80, R85 ;  /* 0x0000005550557221 */ /* 0x000fca0000000000 */
[----:B------:R-:W-:-:S07]  /*5a90*/  MOV R97, R85 ;  /* 0x0000005500617202 */ /* 0x000fce0000000f00 */
[----:B------:R-:W-:Y:S05]  /*5aa0*/  WARPSYNC.COLLECTIVE R86, `(.L_x_6102) ;  /* 0x0000000056087348 */ /* 0x000fea0003c00000 */
[----:B------:R0:W1:Y:S02]  /*5ab0*/  SHFL.BFLY P0, R87, R97, R96, R99 ;  /* 0x0c00006061577389 */ /* 0x0000640000000063 */
[----:B01----:R-:W-:Y:S01]  /*5ac0*/  ENDCOLLECTIVE ;  /* 0x000000000000791b */ /* 0x003fe20003800000 */
.L_x_6102:
[----:B------:R-:W-:Y:S01]  /*5ad0*/  HFMA2.MMA R96, -RZ, RZ, 0, 9.5367431640625e-07 ;  /* 0x00000010ff607435 */ /* 0x000fe200000001ff */
[----:B------:R-:W-:-:S05]  /*5ae0*/  MOV R82, R87 ;  /* 0x0000005700527202 */ /* 0x000fca0000000f00 */
[----:B------:R-:W-:-:S05]  /*5af0*/  FADD R84, R85, R82 ;  /* 0x0000005255547221 */ /* 0x000fca0000000000 */
[----:B------:R-:W-:-:S07]  /*5b00*/  MOV R97, R84 ;  /* 0x0000005400617202 */ /* 0x000fce0000000f00 */
[----:B------:R-:W-:Y:S05]  /*5b10*/  WARPSYNC.COLLECTIVE R86, `(.L_x_6103) ;  /* 0x0000000056087348 */ /* 0x000fea0003c00000 */
[----:B------:R0:W1:Y:S02]  /*5b20*/  SHFL.BFLY P0, R87, R97, R96, R99 ;  /* 0x0c00006061577389 */ /* 0x0000640000000063 */
[----:B01----:R-:W-:Y:S01]  /*5b30*/  ENDCOLLECTIVE ;  /* 0x000000000000791b */ /* 0x003fe20003800000 */
.L_x_6103:
        /* <DEDUP_REMOVED lines=167> */
.L_x_6104:
[----:B------:R-:W-:Y:S01]  /*65b0*/  HFMA2.MMA R96, -RZ, RZ, 0, 1.1920928955078125e-07 ;  /* 0x00000002ff607435 */ /* 0x000fe200000001ff */
[----:B------:R-:W-:-:S05]  /*65c0*/  MOV R83, R87 ;  /* 0x0000005700537202 */ /* 0x000fca0000000f00 */
[----:B------:R-:W-:-:S05]  /*65d0*/  FADD R83, R0, R83 ;  /* 0x0000005300537221 */ /* 0x000fca0000000000 */
[----:B------:R-:W-:-:S07]  /*65e0*/  MOV R97, R83 ;  /* 0x0000005300617202 */ /* 0x000fce0000000f00 */
[----:B------:R-:W-:Y:S05]  /*65f0*/  WARPSYNC.COLLECTIVE R86, `(.L_x_6105) ;  /* 0x0000000056087348 */ /* 0x000fea0003c00000 */
[----:B------:R0:W1:Y:S02]  /*6600*/  SHFL.BFLY P0, R87, R97, R96, R99 ;  /* 0x0c00006061577389 */ /* 0x0000640000000063 */
[----:B01----:R-:W-:Y:S01]  /*6610*/  ENDCOLLECTIVE ;  /* 0x000000000000791b */ /* 0x003fe20003800000 */
.L_x_6105:
[----:B------:R-:W-:Y:S01]  /*6620*/  HFMA2.MMA R96, -RZ, RZ, 0, 2.384185791015625e-07 ;  /* 0x00000004ff607435 */ /* 0x000fe200000001ff */
[----:B------:R-:W-:-:S05]  /*6630*/  MOV R80, R87 ;  /* 0x0000005700507202 */ /* 0x000fca0000000f00 */
[----:B------:R-:W-:-:S05]  /*6640*/  FADD R80, R83, R80 ;  /* 0x0000005053507221 */ /* 0x000fca0000000000 */
[----:B------:R-:W-:-:S07]  /*6650*/  MOV R97, R80 ;  /* 0x0000005000617202 */ /* 0x000fce0000000f00 */
[----:B------:R-:W-:Y:S05]  /*6660*/  WARPSYNC.COLLECTIVE R86, `(.L_x_6106) ;  /* 0x0000000056087348 */ /* 0x000fea0003c00000 */
[----:B------:R0:W1:Y:S02]  /*6670*/  SHFL.BFLY P0, R87, R97, R96, R99 ;  /* 0x0c00006061577389 */ /* 0x0000640000000063 */
[----:B01----:R-:W-:Y:S01]  /*6680*/  ENDCOLLECTIVE ;  /* 0x000000000000791b */ /* 0x003fe20003800000 */
.L_x_6106:
[----:B------:R-:W-:Y:S01]  /*6690*/  HFMA2.MMA R96, -RZ, RZ, 0, 4.76837158203125e-07 ;  /* 0x00000008ff607435 */ /* 0x000fe200000001ff */
[----:B------:R-:W-:-:S05]  /*66a0*/  MOV R85, R87 ;  /* 0x0000005700557202 */ /* 0x000fca0000000f00 */
[----:B------:R-:W-:-:S05]  /*66b0*/  FADD R85, R80, R85 ;  /* 0x0000005550557221 */ /* 0x000fca0000000000 */
[----:B------:R-:W-:-:S07]  /*66c0*/  MOV R97, R85 ;  /* 0x0000005500617202 */ /* 0x000fce0000000f00 */
[----:B------:R-:W-:Y:S05]  /*66d0*/  WARPSYNC.COLLECTIVE R86, `(.L_x_6107) ;  /* 0x0000000056087348 */ /* 0x000fea0003c00000 */
[----:B------:R0:W1:Y:S02]  /*66e0*/  SHFL.BFLY P0, R87, R97, R96, R99 ;  /* 0x0c00006061577389 */ /* 0x0000640000000063 */
[----:B01----:R-:W-:Y:S01]  /*66f0*/  ENDCOLLECTIVE ;  /* 0x000000000000791b */ /* 0x003fe20003800000 */
.L_x_6107:
[----:B------:R-:W-:Y:S01]  /*6700*/  HFMA2.MMA R96, -RZ, RZ, 0, 9.5367431640625e-07 ;  /* 0x00000010ff607435 */ /* 0x000fe200000001ff */
[----:B------:R-:W-:-:S05]  /*6710*/  MOV R84, R87 ;  /* 0x0000005700547202 */ /* 0x000fca0000000f00 */
[----:B------:R-:W-:-:S05]  /*6720*/  FADD R84, R85, R84 ;  /* 0x0000005455547221 */ /* 0x000fca0000000000 */
[----:B------:R-:W-:-:S07]  /*6730*/  MOV R97, R84 ;  /* 0x0000005400617202 */ /* 0x000fce0000000f00 */
[----:B------:R-:W-:Y:S05]  /*6740*/  WARPSYNC.COLLECTIVE R86, `(.L_x_6108) ;  /* 0x0000000056087348 */ /* 0x000fea0003c00000 */
[----:B------:R0:W1:Y:S02]  /*6750*/  SHFL.BFLY P0, R87, R97, R96, R99 ;  /* 0x0c00006061577389 */ /* 0x0000640000000063 */
[----:B01----:R-:W-:Y:S01]  /*6760*/  ENDCOLLECTIVE ;  /* 0x000000000000791b */ /* 0x003fe20003800000 */
.L_x_6108:
[----:B------:R-:W-:Y:S05]  /*6770*/  BRA `(.L_x_6109) ;  /* 0xffffffb000d07947 */ /* 0x000fea000383ffff */
.L_x_6092:
[----:B------:R-:W-:Y:S01]  /*6780*/  HFMA2.MMA R4, -RZ, RZ, 0, 9.5367431640625e-07 ;  /* 0x00000010ff047435 */ /* 0x000fe200000001ff */
[----:B------:R-:W-:Y:S02]  /*6790*/  MOV R9, R90 ;  /* 0x0000005a00097202 */ /* 0x000fe40000000f00 */
[----:B------:R-:W-:Y:S02]  /*67a0*/  MOV R11, 0x1f ;  /* 0x0000001f000b7802 */ /* 0x000fe40000000f00 */
[----:B-1----:R-:W-:-:S07]  /*67b0*/  MOV R86, 0xffffffff ;  /* 0xffffffff00567802 */ /* 0x002fce0000000f00 */
[----:B-----5:R-:W-:Y:S05]  /*67c0*/  WARPSYNC.COLLECTIVE R86, `(.L_x_6110) ;  /* 0x0000000056087348 */ /* 0x020fea0003c00000 */
[----:B------:R0:W1:Y:S02]  /*67d0*/  SHFL.DOWN P0, R7, R9, R4, R11 ;  /* 0x0800000409077389 */ /* 0x000064000000000b */
[----:B01---5:R-:W-:Y:S01]  /*67e0*/  ENDCOLLECTIVE ;  /* 0x000000000000791b */ /* 0x023fe20003800000 */
.L_x_6110:
[----:B------:R-:W-:Y:S01]  /*67f0*/  HFMA2.MMA R4, -RZ, RZ, 0, 4.76837158203125e-07 ;  /* 0x00000008ff047435 */ /* 0x000fe200000001ff */
[----:B------:R-:W-:-:S04]  /*6800*/  MOV R3, R7 ;  /* 0x0000000700037202 */ /* 0x000fc80000000f00 */
[----:B------:R-:W-:-:S04]  /*6810*/  FMNMX R3, R3, R90, !PT ;  /* 0x0000005a03037209 */ /* 0x000fc80007800000 */
[----:B------:R-:W-:-:S07]  /*6820*/  MOV R9, R3 ;  /* 0x0000000300097202 */ /* 0x000fce0000000f00 */
[----:B------:R-:W-:Y:S05]  /*6830*/  WARPSYNC.COLLECTIVE R86, `(.L_x_6111) ;  /* 0x0000000056087348 */ /* 0x000fea0003c00000 */
[----:B------:R0:W1:Y:S02]  /*6840*/  SHFL.DOWN P0, R7, R9, R4, R11 ;  /* 0x0800000409077389 */ /* 0x000064000000000b */
[----:B01----:R-:W-:Y:S01]  /*6850*/  ENDCOLLECTIVE ;  /* 0x000000000000791b */ /* 0x003fe20003800000 */
.L_x_6111:
[----:B------:R-:W-:Y:S01]  /*6860*/  HFMA2.MMA R4, -RZ, RZ, 0, 2.384185791015625e-07 ;  /* 0x00000004ff047435 */ /* 0x000fe200000001ff */
[----:B------:R-:W-:-:S04]  /*6870*/  MOV R0, R7 ;  /* 0x0000000700007202 */ /* 0x000fc80000000f00 */
[----:B------:R-:W-:-:S04]  /*6880*/  FMNMX R0, R3, R0, !PT ;  /* 0x0000000003007209 */ /* 0x000fc80007800000 */
[----:B------:R-:W-:-:S07]  /*6890*/  MOV R9, R0 ;  /* 0x0000000000097202 */ /* 0x000fce0000000f00 */
[----:B------:R-:W-:Y:S05]  /*68a0*/  WARPSYNC.COLLECTIVE R86, `(.L_x_6112) ;  /* 0x0000000056087348 */ /* 0x000fea0003c00000 */
[----:B------:R0:W1:Y:S02]  /*68b0*/  SHFL.DOWN P0, R7, R9, R4, R11 ;  /* 0x0800000409077389 */ /* 0x000064000000000b */
[----:B01----:R-:W-:Y:S01]  /*68c0*/  ENDCOLLECTIVE ;  /* 0x000000000000791b */ /* 0x003fe20003800000 */
.L_x_6112:
[----:B------:R-:W-:Y:S01]  /*68d0*/  HFMA2.MMA R4, -RZ, RZ, 0, 1.1920928955078125e-07 ;  /* 0x00000002ff047435 */ /* 0x000fe200000001ff */
[----:B------:R-:W-:-:S04]  /*68e0*/  MOV R5, R7 ;  /* 0x0000000700057202 */ /* 0x000fc80000000f00 */
[----:B------:R-:W-:-:S04]  /*68f0*/  FMNMX R5, R0, R5, !PT ;  /* 0x0000000500057209 */ /* 0x000fc80007800000 */
[----:B------:R-:W-:-:S07]  /*6900*/  MOV R9, R5 ;  /* 0x0000000500097202 */ /* 0x000fce0000000f00 */
[----:B------:R-:W-:Y:S05]  /*6910*/  WARPSYNC.COLLECTIVE R86, `(.L_x_6113) ;  /* 0x0000000056087348 */ /* 0x000fea0003c00000 */
[----:B------:R0:W1:Y:S02]  /*6920*/  SHFL.DOWN P0, R7, R9, R4, R11 ;  /* 0x0800000409077389 */ /* 0x000064000000000b */
[----:B01----:R-:W-:Y:S01]  /*6930*/  ENDCOLLECTIVE ;  /* 0x000000000000791b */ /* 0x003fe20003800000 */
.L_x_6113:
[----:B------:R-:W-:Y:S01]  /*6940*/  HFMA2.MMA R4, -RZ, RZ, 0, 5.9604644775390625e-08 ;  /* 0x00000001ff047435 */ /* 0x000fe200000001ff */
[----:B------:R-:W-:-:S04]  /*6950*/  MOV R2, R7 ;  /* 0x0000000700027202 */ /* 0x000fc80000000f00 */
[----:B------:R-:W-:-:S04]  /*6960*/  FMNMX R2, R5, R2, !PT ;  /* 0x0000000205027209 */ /* 0x000fc80007800000 */
[----:B------:R-:W-:-:S07]  /*6970*/  MOV R9, R2 ;  /* 0x0000000200097202 */ /* 0x000fce0000000f00 */
[----:B------:R-:W-:Y:S05]  /*6980*/  WARPSYNC.COLLECTIVE R86, `(.L_x_6114) ;  /* 0x0000000056087348 */ /* 0x000fea0003c00000 */
[----:B------:R0:W1:Y:S02]  /*6990*/  SHFL.DOWN P0, R7, R9, R4, R11 ;  /* 0x0800000409077389 */ /* 0x000064000000000b */
[----:B01----:R-:W-:Y:S01]  /*69a0*/  ENDCOLLECTIVE ;  /* 0x000000000000791b */ /* 0x003fe20003800000 */
.L_x_6114:
[----:B------:R-:W-:Y:S05]  /*69b0*/  BRA `(.L_x_6115) ;  /* 0xffffffe800ec7947 */ /* 0x000fea000383ffff */
.L_x_6095:
[----:B------:R-:W-:Y:S01]  /*69c0*/  HFMA2.MMA R4, -RZ, RZ, 0, 1.1920928955078125e-07 ;  /* 0x00000002ff047435 */ /* 0x000fe200000001ff */
[----:B--2---:R-:W-:Y:S02]  /*69d0*/  MOV R9, R0 ;  /* 0x0000000000097202 */ /* 0x004fe40000000f00 */
[----:B------:R-:W-:Y:S02]  /*69e0*/  MOV R11, 0x1f ;  /* 0x0000001f000b7802 */ /* 0x000fe40000000f00 */
[----:B-1----:R-:W-:-:S07]  /*69f0*/  MOV R86, 0xffffffff ;  /* 0xffffffff00567802 */ /* 0x002fce0000000f00 */
[----:B0----5:R-:W-:Y:S05]  /*6a00*/  WARPSYNC.COLLECTIVE R86, `(.L_x_6116) ;  /* 0x0000000056087348 */ /* 0x021fea0003c00000 */
[----:B------:R1:W2:Y:S02]  /*6a10*/  SHFL.DOWN P0, R7, R9, R4, R11 ;  /* 0x0800000409077389 */ /* 0x0002a4000000000b */
[----:B012--5:R-:W-:Y:S01]  /*6a20*/  ENDCOLLECTIVE ;  /* 0x000000000000791b */ /* 0x027fe20003800000 */
.L_x_6116:
[----:B------:R-:W-:Y:S01]  /*6a30*/  HFMA2.MMA R4, -RZ, RZ, 0, 5.9604644775390625e-08 ;  /* 0x00000001ff047435 */ /* 0x000fe200000001ff */
[----:B------:R-:W-:-:S04]  /*6a40*/  MOV R3, R7 ;  /* 0x0000000700037202 */ /* 0x000fc80000000f00 */
[----:B------:R-:W-:-:S04]  /*6a50*/  FMNMX R3, R3, R0, !PT ;  /* 0x0000000003037209 */ /* 0x000fc80007800000 */
[----:B------:R-:W-:-:S07]  /*6a60*/  MOV R9, R3 ;  /* 0x0000000300097202 */ /* 0x000fce0000000f00 */
[----:B------:R-:W-:Y:S05]  /*6a70*/  WARPSYNC.COLLECTIVE R86, `(.L_x_6117) ;  /* 0x0000000056087348 */ /* 0x000fea0003c00000 */
[----:B------:R0:W1:Y:S02]  /*6a80*/  SHFL.DOWN P0, R7, R9, R4, R11 ;  /* 0x0800000409077389 */ /* 0x000064000000000b */
[----:B01----:R-:W-:Y:S01]  /*6a90*/  ENDCOLLECTIVE ;  /* 0x000000000000791b */ /* 0x003fe20003800000 */
.L_x_6117:
[----:B------:R-:W-:Y:S01]  /*6aa0*/  MOV R2, R7 ;  /* 0x0000000700027202 */ /* 0x000fe20000000f00 */
[----:B------:R-:W-:Y:S06]  /*6ab0*/  BRA `(.L_x_6118) ;  /* 0xffffffec001c7947 */ /* 0x000fec000383ffff */
        .weak           $__internal_53_$__cuda_sm20_rcp_rn_f32_slowpath
        .type           $__internal_53_$__cuda_sm20_rcp_rn_f32_slowpath,@function
        .size           $__internal_53_$__cuda_sm20_rcp_rn_f32_slowpath,(.L_x_14389 - $__internal_53_$__cuda_sm20_rcp_rn_f32_slowpath)
$__internal_53_$__cuda_sm20_rcp_rn_f32_slowpath:
        /* <DEDUP_REMOVED lines=15> */
.L_x_6120:
        /* <DEDUP_REMOVED lines=33> */
.L_x_6122:
[----:B------:R0:W1:Y:S02]  /*6dc0*/  MUFU.RCP R82, R2 ;  /* 0x0000000200527308 */ /* 0x0000640000001000 */
.L_x_6121:
[----:B------:R-:W-:Y:S05]  /*6dd0*/  BSYNC B1 ;  /* 0x0000000000017941 */ /* 0x000fea0003800000 */
.L_x_6119:
[----:B------:R-:W-:Y:S01]  /*6de0*/  HFMA2.MMA R83, -RZ, RZ, 0, 0 ;  /* 0x00000000ff537435 */ /* 0x000fe200000001ff */
[----:B-1----:R-:W-:Y:S02]  /*6df0*/  MOV R0, R82 ;  /* 0x0000005200007202 */ /* 0x002fe40000000f00 */
[----:B------:R-:W-:-:S04]  /*6e00*/  MOV R82, R96 ;  /* 0x0000006000527202 */ /* 0x000fc80000000f00 */
[----:B0-----:R-:W-:Y:S05]  /*6e10*/  RET.REL.NODEC R82 `(_ZN18transformer_engine13normalization19ln_fwd_tuned_kernelINS0_13Kernel_traitsI6__halfS3_S3_fjLj40960ELj4ELj1ELj4ELj16ENS0_18Kernel_traits_baseILj40960ES3_S3_S3_fjLj128EEEEEEEvNS0_19ForwardKernelParamsE) ;  /* 0xffffff9052787950 */ /* 0x001fea0003c3ffff */
.L_x_6123:
        /* <DEDUP_REMOVED lines=14> */
.L_x_14389:


//--------------------- .text._ZN18transformer_engine13normalization19ln_fwd_tuned_kernelINS0_13Kernel_traitsIffffjLj40960ELj4ELj1ELj4ELj16ENS0_18Kernel_traits_baseILj40960EffffjLj128EEEEEEEvNS0_19ForwardKernelParamsE --------------------------
	.section	.text._ZN18transformer_engine13normalization19ln_fwd_tuned_kernelINS0_13Kernel_traitsIffffjLj40960ELj4ELj1ELj4ELj16ENS0_18Kernel_traits_baseILj40960EffffjLj128EEEEEEEvNS0_19ForwardKernelParamsE,"ax",@progbits
	.align	128
        .global         _ZN18transformer_engine13normalization19ln_fwd_tuned_kernelINS0_13Kernel_traitsIffffjLj40960ELj4ELj1ELj4ELj16ENS0_18Kernel_traits_baseILj40960EffffjLj128EEEEEEEvNS0_19ForwardKernelParamsE
        .type           _ZN18transformer_engine13normalization19ln_fwd_tuned_kernelINS0_13Kernel_traitsIffffjLj40960ELj4ELj1ELj4ELj16ENS0_18Kernel_traits_baseILj40960EffffjLj128EEEEEEEvNS0_19ForwardKernelParamsE,@function
        .size           _ZN18transformer_engine13normalization19ln_fwd_tuned_kernelINS0_13Kernel_traitsIffffjLj40960ELj4ELj1ELj4ELj16ENS0_18Kernel_traits_baseILj40960EffffjLj128EEEEEEEvNS0_19ForwardKernelParamsE,(.L_x_14390 - _ZN18transformer_engine13normalization19ln_fwd_tuned_kernelINS0_13Kernel_traitsIffffjLj40960ELj4ELj1ELj4ELj16ENS0_18Kernel_traits_baseILj40960EffffjLj128EEEEEEEvNS0_19ForwardKernelParamsE)
        .other          _ZN18transformer_engine13normalization19ln_fwd_tuned_kernelINS0_13Kernel_traitsIffffjLj40960ELj4ELj1ELj4ELj16ENS0_18Kernel_traits_baseILj40960EffffjLj128EEEEEEEvNS0_19ForwardKernelParamsE,@"STO_CUDA_ENTRY STV_DEFAULT"
_ZN18transformer_engine13normalization19ln_fwd_tuned_kernelINS0_13Kernel_traitsIffffjLj40960ELj4ELj1ELj4ELj16ENS0_18Kernel_traits_baseILj40960EffffjLj128EEEEEEEvNS0_19ForwardKernelParamsE:
.text._ZN18transformer_engine13normalization19ln_fwd_tuned_kernelINS0_13Kernel_traitsIffffjLj40960ELj4ELj1ELj4ELj16ENS0_18Kernel_traits_baseILj40960EffffjLj128EEEEEEEvNS0_19ForwardKernelParamsE:
[----:B------:R-:W0:Y:S01]  /*0000*/  LDC R1, c[0x0][0x28] ;  /* 0x00000a00ff017b82 */ /* 0x000e220000000800 */
[----:B------:R-:W-:Y:S01]  /*0010*/  ULDC.U8 UR4, c[0x0][0x294] ;  /* 0x0000a50000047ab9 */ /* 0x000fe20000000000 */
[----:B------:R-:W1:Y:S01]  /*0020*/  S2R R9, SR_CTAID.X ;  /* 0x0000000000097919 */ /* 0x000e620000002500 */
[----:B------:R-:W-:Y:S01]  /*0030*/  UISETP.NE.AND UP0, UPT, UR4, URZ, UPT ;  /* 0x0000003f0400728c */ /* 0x000fe2000bf05270 */
[----:B------:R-:W-:-:S04]  /*0040*/  HFMA2.MMA R6, -RZ, RZ, 1.875, 0 ;  /* 0x3f800000ff067435 */ /* 0x000fc800000001ff */
[----:B------:R-:W2:Y:S01]  /*0050*/  LDC.64 R4, c[0x0][0x238] ;  /* 0x00008e00ff047b82 */ /* 0x000ea20000000a00 */
[----:B------:R-:W3:Y:S01]  /*0060*/  S2R R7, SR_TID.X ;  /* 0x0000000000077919 */ /* 0x000ee20000002100 */
[----:B------:R-:W-:Y:S01]  /*0070*/  ULDC.64 UR4, c[0x0][0x208] ;  /* 0x0000820000047ab9 */ /* 0x000fe20000000a00 */
[----:B------:R-:W-:Y:S01]  /*0080*/  ULDC UR6, c[0x0][0x218] ;  /* 0x0000860000067ab9 */ /* 0x000fe20000000800 */
[----:B------:R-:W-:Y:S02]  /*0090*/  PLOP3.LUT P1, PT, PT, PT, UP0, 0x80, 0x0 ;  /* 0x000000000000781c */ /* 0x000fe40003f2f008 */
[----:B0-----:R-:W-:Y:S02]  /*00a0*/  IADD3 R1, R1, -0x60, RZ ;  /* 0xffffffa001017810 */ /* 0x001fe40007ffe0ff */
[----:B------:R-:W0:Y:S09]  /*00b0*/  LDC.64 R156, c[0x0][0x260] ;  /* 0x00009800ff9c7b82 */ /* 0x000e320000000a00 */
[----:B------:R-:W4:Y:S01]  /*00c0*/  @P1 LDC.64 R2, c[0x0][0x270] ;  /* 0x00009c00ff021b82 */ /* 0x000f220000000a00 */
[----:B-1----:R-:W-:Y:S01]  /*00d0*/  SHF.L.U32 R0, R9, 0x7, RZ ;  /* 0x0000000709007819 */ /* 0x002fe200000006ff */
[----:B----4-:R1:W5:Y:S01]  /*00e0*/  @P1 LDG.E R6, desc[UR4][R2.64] ;  /* 0x0000000402061981 */ /* 0x010362000c1e1900 */
[----:B---3--:R-:W-:-:S04]  /*00f0*/  LOP3.LUT R8, R7, 0x1f, RZ, 0xc0, !PT ;  /* 0x0000001f07087812 */ /* 0x008fc800078ec0ff */
[----:B------:R-:W-:Y:S02]  /*0100*/  LOP3.LUT R0, R0, 0x180, R8, 0xe2, !PT ;  /* 0x0000018000007812 */ /* 0x000fe400078ee208 */
[----:B-1----:R-:W-:-:S04]  /*0110*/  SHF.R.U32.HI R2, RZ, 0x2, R9 ;  /* 0x00000002ff027819 */ /* 0x002fc80000011609 */
[----:B------:R-:W-:Y:S02]  /*0120*/  LEA.HI R158, R7, R2, RZ, 0x19 ;  /* 0x00000002079e7211 */ /* 0x000fe400078fc8ff */
[----:B------:R-:W-:Y:S02]  /*0130*/  LOP3.LUT R7, R0, 0x60, R7, 0xf8, !PT ;  /* 0x0000006000077812 */ /* 0x000fe400078ef807 */
[----:B------:R-:W-:-:S03]  /*0140*/  ISETP.GE.AND P0, PT, R158, UR6, PT ;  /* 0x000000069e007c0c */ /* 0x000fc6000bf06270 */
[----:B--2---:R-:W-:Y:S01]  /*0150*/  IMAD.WIDE.U32 R2, R7, 0x10, R4 ;  /* 0x0000001007027825 */ /* 0x004fe200078e0004 */
[----:B------:R-:W-:-:S03]  /*0160*/  MOV R5, RZ ;  /* 0x000000ff00057202 */ /* 0x000fc60000000f00 */
[----:B0-----:R-:W-:-:S06]  /*0170*/  IMAD.WIDE.U32 R156, R7, 0x10, R156 ;  /* 0x00000010079c7825 */ /* 0x001fcc00078e009c */
[----:B------:R-:W-:Y:S05]  /*0180*/  @P0 BRA `(.L_x_6124) ;  /* 0x0000004c00b40947 */ /* 0x000fea0003800000 */
        /* <DEDUP_REMOVED lines=20> */
[----:B------:R-:W-:-:S03]  /*02d0*/  MOV R0, 0x1 ;  /* 0x0000000100007802 */ /* 0x000fc60000000f00 */
[----:B------:R-:W5:Y:S04]  /*02e0*/  LDG.E.128 R8, desc[UR4][R2.64] ;  /* 0x0000000402087981 */ /* 0x000f68000c1e1d00 */
[----:B------:R0:W-:Y:S01]  /*02f0*/  STL.S16 [R1+0x28], R0 ;  /* 0x0000280001007387 */ /* 0x0001e20000100600 */
[----:B------:R-:W-:Y:S02]  /*0300*/  MOV R4, R158 ;  /* 0x0000009e00047202 */ /* 0x000fe40000000f00 */
        /* <DEDUP_REMOVED lines=20> */
[----:B-1----:R-:W-:-:S02]  /*0450*/  MOV R3, RZ ;  /* 0x000000ff00037202 */ /* 0x002fc40000000f00 */
[----:B--2---:R0:W-:Y:S04]  /*0460*/  STL.64 [R1+0x30], R160 ;  /* 0x000030a001007387 */ /* 0x0041e80000100a00 */
[----:B------:R0:W-:Y:S04]  /*0470*/  STL.64 [R1+0x38], R162 ;  /* 0x000038a201007387 */ /* 0x0001e80000100a00 */
[----:B---3--:R0:W-:Y:S04]  /*0480*/  STL.64 [R1+0x40], R164 ;  /* 0x000040a401007387 */ /* 0x0081e80000100a00 */
[----:B------:R0:W-:Y:S04]  /*0490*/  STL.64 [R1+0x48], R166 ;  /* 0x000048a601007387 */ /* 0x0001e80000100a00 */
[----:B----4-:R0:W-:Y:S04]  /*04a0*/  STL.64 [R1+0x50], R168 ;  /* 0x000050a801007387 */ /* 0x0101e80000100a00 */
[----:B------:R0:W-:Y:S02]  /*04b0*/  STL.64 [R1+0x58], R170 ;  /* 0x000058aa01007387 */ /* 0x0001e40000100a00 */
.L_x_6140:
[----:B------:R-:W1:Y:S01]  /*04c0*/  S2R R2, SR_TID.X ;  /* 0x0000000000027919 */ /* 0x000e620000002100 */
[----:B------:R-:W2:Y:S01]  /*04d0*/  LDC.64 R232, c[0x0][0x220] ;  /* 0x00008800ffe87b82 */ /* 0x000ea20000000a00 */
[----:B0-----:R-:W0:Y:S01]  /*04e0*/  S2R R0, SR_CTAID.X ;  /* 0x0000000000007919 */ /* 0x001e220000002500 */
[----:B------:R-:W3:Y:S01]  /*04f0*/  S2R R243, SR_TID.X ;  /* 0x0000000000f37919 */ /* 0x000ee20000002100 */
[----:B-1----:R-:W-:Y:S01]  /*0500*/  LOP3.LUT R244, R2, 0x1f, RZ, 0xc0, !PT ;  /* 0x0000001f02f47812 */ /* 0x002fe200078ec0ff */
[----:B------:R-:W-:Y:S01]  /*0510*/  IMAD R2, R4, 0x2800, RZ ;  /* 0x0000280004027824 */ /* 0x000fe200078e02ff */
[----:B0-----:R-:W-:-:S04]  /*0520*/  SHF.L.U32 R0, R0, 0x7, RZ ;  /* 0x0000000700007819 */ /* 0x001fc800000006ff */
[----:B------:R-:W-:-:S04]  /*0530*/  LOP3.LUT R0, R0, 0x180, R244, 0xe2, !PT ;  /* 0x0000018000007812 */ /* 0x000fc800078ee2f4 */
[----:B---3--:R-:W-:-:S04]  /*0540*/  LOP3.LUT R7, R0, 0x60, R243, 0xf8, !PT ;  /* 0x0000006000077812 */ /* 0x008fc800078ef8f3 */
[----:B------:R-:W-:-:S05]  /*0550*/  LOP3.LUT R2, R2, R7, RZ, 0xfc, !PT ;  /* 0x0000000702027212 */ /* 0x000fca00078efcff */
[C---:B--2---:R-:W-:Y:S01]  /*0560*/  IMAD.WIDE.U32 R156, R2.reuse, 0x10, R232 ;  /* 0x00000010029c7825 */ /* 0x044fe200078e00e8 */
        /* <DEDUP_REMOVED lines=13> */
[----:B------:R-:W4:Y:S04]  /*0640*/  LDG.E.128 R172, desc[UR4][R172.64] ;  /* 0x00000004acac7981 */ /* 0x000f28000c1e1d00 */
[----:B------:R0:W-:Y:S02]  /*0650*/  STL [R1], R176 ;  /* 0x000000b001007387 */ /* 0x0001e40000100800 */
[----:B0-----:R-:W-:Y:S01]  /*0660*/  IMAD.WIDE.U32 R176, R176, 0x10, R232 ;  /* 0x00000010b0b07825 */ /* 0x001fe200078e00e8 */
[----:B------:R-:W-:-:S05]  /*0670*/  IADD3 R0, R2, 0xc00, RZ ;  /* 0x00000c0002007810 */ /* 0x000fca0007ffe0ff */
[----:B------:R-:W4:Y:S01]  /*0680*/  LDG.E.128 R176, desc[UR4][R176.64] ;  /* 0x00000004b0b07981 */ /* 0x000f22000c1e1d00 */
        /* <DEDUP_REMOVED lines=34> */
[----:B------:R0:W-:Y:S04]  /*08b0*/  STL [R1+0x24], R0 ;  /* 0x0000240001007387 */ /* 0x0001e80000100800 */
[----:B------:R-:W4:Y:S01]  /*08c0*/  LDG.E.128 R212, desc[UR4][R212.64] ;  /* 0x00000004d4d47981 */ /* 0x000f22000c1e1d00 */
[--C-:B------:R-:W-:Y:S01]  /*08d0*/  IMAD.WIDE.U32 R216, R217, 0x10, R232.reuse ;  /* 0x00000010d9d87825 */ /* 0x100fe200078e00e8 */
[C---:B------:R-:W-:Y:S02]  /*08e0*/  IADD3 R221, R2.reuse, 0x2000, RZ ;  /* 0x0000200002dd7810 */ /* 0x040fe40007ffe0ff */
[----:B------:R-:W-:Y:S01]  /*08f0*/  IADD3 R224, R2, 0x2200, RZ ;  /* 0x0000220002e07810 */ /* 0x000fe20007ffe0ff */
[----:B------:R-:W4:Y:S04]  /*0900*/  LDL R7, [R1+0x28] ;  /* 0x0000280001077983 */ /* 0x000f280000100800 */
[----:B------:R-:W4:Y:S01]  /*0910*/  LDG.E.128 R216, desc[UR4][R216.64] ;  /* 0x00000004d8d87981 */ /* 0x000f22000c1e1d00 */
[----:B------:R-:W-:-:S06]  /*0920*/  IMAD.WIDE.U32 R220, R221, 0x10, R232 ;  /* 0x00000010dddc7825 */ /* 0x000fcc00078e00e8 */
[----:B------:R-:W4:Y:S01]  /*0930*/  LDG.E.128 R220, desc[UR4][R220.64] ;  /* 0x00000004dcdc7981 */ /* 0x000f22000c1e1d00 */
[----:B------:R-:W-:Y:S01]  /*0940*/  IMAD.WIDE.U32 R224, R224, 0x10, R232 ;  /* 0x00000010e0e07825 */ /* 0x000fe200078e00e8 */
[----:B0-----:R-:W-:-:S05]  /*0950*/  IADD3 R0, R2, 0x2400, RZ ;  /* 0x0000240002007810 */ /* 0x001fca0007ffe0ff */
[----:B------:R-:W4:Y:S01]  /*0960*/  LDG.E.128 R224, desc[UR4][R224.64] ;  /* 0x00000004e0e07981 */ /* 0x000f22000c1e1d00 */
[----:B------:R-:W-:Y:S01]  /*0970*/  IMAD.WIDE.U32 R228, R0, 0x10, R232 ;  /* 0x0000001000e47825 */ /* 0x000fe200078e00e8 */
[----:B------:R-:W-:-:S05]  /*0980*/  IADD3 R0, R2, 0x2600, RZ ;  /* 0x0000260002007810 */ /* 0x000fca0007ffe0ff */
[----:B------:R-:W4:Y:S01]  /*0990*/  LDG.E.128 R228, desc[UR4][R228.64] ;  /* 0x00000004e4e47981 */ /* 0x000f22000c1e1d00 */
[----:B------:R-:W-:-:S06]  /*09a0*/  IMAD.WIDE.U32 R232, R0, 0x10, R232 ;  /* 0x0000001000e87825 */ /* 0x000fcc00078e00e8 */
        /* <DEDUP_REMOVED lines=268> */
.L_x_6159:
[----:B------:R-:W2:Y:S01]  /*1a70*/  @!P1 S2R R238, SR_CgaCtaId ;  /* 0x0000000000ee9919 */ /* 0x000ea20000008800 */
[----:B-1----:R-:W-:Y:S01]  /*1a80*/  FADD R237, R239, R7 ;  /* 0x00000007efed7221 */ /* 0x002fe20000000000 */
[----:B------:R-:W-:Y:S01]  /*1a90*/  @!P1 MOV R7, 0x400 ;  /* 0x0000040000079802 */ /* 0x000fe20000000f00 */
[----:B------:R-:W-:Y:S05]  /*1aa0*/  WARPSYNC.ALL ;  /* 0x0000000000007948 */ /* 0x000fea0003800000 */
[----:B------:R-:W-:Y:S01]  /*1ab0*/  @!P1 IADD3 R7, R7, 0x10, RZ ;  /* 0x0000001007079810 */ /* 0x000fe20007ffe0ff */
[----:B------:R-:W-:Y:S01]  /*1ac0*/  BSSY B0, `(.L_x_6126) ;  /* 0x0000023000007945 */ /* 0x000fe20003800000 */
[----:B0-----:R-:W-:-:S02]  /*1ad0*/  LOP3.LUT R239, R241, 0x3, RZ, 0xc0, !PT ;  /* 0x00000003f1ef7812 */ /* 0x001fc400078ec0ff */
[----:B------:R-:W-:Y:S02]  /*1ae0*/  CS2R R240, SRZ ;  /* 0x0000000000f07805 */ /* 0x000fe4000001ff00 */
[----:B------:R-:W-:Y:S02]  /*1af0*/  ISETP.GT.U32.AND P4, PT, R244, 0x3, PT ;  /* 0x00000003f400780c */ /* 0x000fe40003f84070 */
[----:B------:R-:W-:Y:S02]  /*1b00*/  LOP3.LUT P3, RZ, R239, 0x1f, R243, 0xf8, !PT ;  /* 0x0000001fefff7812 */ /* 0x000fe4000786f8f3 */
[----:B--2---:R-:W-:Y:S02]  /*1b10*/  @!P1 LEA R7, R238, R7, 0x18 ;  /* 0x00000007ee079211 */ /* 0x004fe400078ec0ff */
[----:B------:R-:W-:-:S07]  /*1b20*/  @!P1 IADD3 R238, R0, R239, RZ ;  /* 0x000000ef00ee9210 */ /* 0x000fce0007ffe0ff */
[----:B------:R-:W-:Y:S02]  /*1b30*/  @!P4 IADD3 R0, R244, R0, RZ ;  /* 0x00000000f400c210 */ /* 0x000fe40007ffe0ff */
[----:B------:R-:W-:-:S05]  /*1b40*/  @!P1 LEA R7, R238, R7, 0x3 ;  /* 0x00000007ee079211 */ /* 0x000fca00078e18ff */
[----:B------:R0:W-:Y:S02]  /*1b50*/  @!P1 STS.64 [R7], R236 ;  /* 0x000000ec07009388 */ /* 0x0001e40000000a00 */
[----:B0-----:R-:W0:Y:S01]  /*1b60*/  @!P4 S2R R7, SR_CgaCtaId ;  /* 0x000000000007c919 */ /* 0x001e220000008800 */
[----:B------:R-:W-:-:S04]  /*1b70*/  @!P4 MOV R236, 0x400 ;  /* 0x0000040000ecc802 */ /* 0x000fc80000000f00 */
[----:B------:R-:W-:-:S04]  /*1b80*/  @!P4 IADD3 R236, R236, 0x10, RZ ;  /* 0x00000010ececc810 */ /* 0x000fc80007ffe0ff */
[----:B0-----:R-:W-:-:S04]  /*1b90*/  @!P4 LEA R7, R7, R236, 0x18 ;  /* 0x000000ec0707c211 */ /* 0x001fc800078ec0ff */
[----:B------:R-:W-:Y:S01]  /*1ba0*/  @!P4 LEA R0, R0, R7, 0x3 ;  /* 0x000000070000c211 */ /* 0x000fe200078e18ff */
[----:B------:R-:W-:Y:S01]  /*1bb0*/  BAR.SYNC.DEFER_BLOCKING 0x0 ;  /* 0x0000000000007b1d */ /* 0x000fe20000010000 */
[----:B------:R-:W-:-:S06]  /*1bc0*/  HFMA2.MMA R7, -RZ, RZ, 0, 0 ;  /* 0x00000000ff077435 */ /* 0x000fcc00000001ff */
[----:B------:R-:W-:-:S05]  /*1bd0*/  @!P4 MOV R7, 0x45200000 ;  /* 0x452000000007c802 */ /* 0x000fca0000000f00 */
[----:B------:R-:W0:Y:S04]  /*1be0*/  SHFL.DOWN PT, R236, R7, 0x2, 0x1f ;  /* 0x08401f0007ec7f89 */ /* 0x000e2800000e0000 */
[----:B------:R1:W2:Y:S01]  /*1bf0*/  @!P4 LDS.64 R240, [R0] ;  /* 0x0000000000f0c984 */ /* 0x0002a20000000a00 */
[----:B0-----:R-:W-:-:S05]  /*1c00*/  FADD R237, R236, R7 ;  /* 0x00000007eced7221 */ /* 0x001fca0000000000 */
[----:B-1----:R-:W-:-:S04]  /*1c10*/  IADD3 R0, R237, 0x1800000, RZ ;  /* 0x01800000ed007810 */ /* 0x002fc80007ffe0ff */
[----:B------:R-:W-:-:S04]  /*1c20*/  LOP3.LUT R0, R0, 0x7f800000, RZ, 0xc0, !PT ;  /* 0x7f80000000007812 */ /* 0x000fc800078ec0ff */
[----:B------:R-:W-:Y:S01]  /*1c30*/  ISETP.GT.U32.AND P0, PT, R0, 0x1ffffff, PT ;  /* 0x01ffffff0000780c */ /* 0x000fe20003f04070 */
[----:B--2---:R0:W1:Y:S04]  /*1c40*/  SHFL.DOWN PT, R238, R240, 0x2, 0x1f ;  /* 0x08401f00f0ee7f89 */ /* 0x00406800000e0000 */
[----:B------:R0:W2:Y:S08]  /*1c50*/  SHFL.DOWN PT, R246, R241, 0x2, 0x1f ;  /* 0x08401f00f1f67f89 */ /* 0x0000b000000e0000 */
[----:B------:R-:W-:Y:S05]  /*1c60*/  @P0 BRA `(.L_x_6127) ;  /* 0x0000000000100947 */ /* 0x000fea0003800000 */
[----:B------:R-:W-:Y:S02]  /*1c70*/  MOV R0, R237 ;  /* 0x000000ed00007202 */ /* 0x000fe40000000f00 */
[----:B------:R-:W-:-:S07]  /*1c80*/  MOV R239, 0x1ca0 ;  /* 0x00001ca000ef7802 */ /* 0x000fce0000000f00 */
[----:B012--5:R-:W-:Y:S05]  /*1c90*/  CALL.REL.NOINC `($__internal_54_$__cuda_sm20_rcp_rn_f32_slowpath) ;  /* 0x0000004800c07944 */ /* 0x027fea0003c00000 */
[----:B------:R-:W-:Y:S05]  /*1ca0*/  BRA `(.L_x_6128) ;  /* 0x0000000000107947 */ /* 0x000fea0003800000 */
.L_x_6127:
[----:B------:R-:W3:Y:S02]  /*1cb0*/  MUFU.RCP R0, R237 ;  /* 0x000000ed00007308 */ /* 0x000ee40000001000 */
[----:B---3--:R-:W-:-:S04]  /*1cc0*/  FFMA R239, R237, R0, -1 ;  /* 0xbf800000edef7423 */ /* 0x008fc80000000000 */
[----:B------:R-:W-:-:S04]  /*1cd0*/  FADD.FTZ R239, -R239, -RZ ;  /* 0x800000ffefef7221 */ /* 0x000fc80000010100 */
[----:B------:R-:W-:-:S07]  /*1ce0*/  FFMA R0, R0, R239, R0 ;  /* 0x000000ef00007223 */ /* 0x000fce0000000000 */
.L_x_6128:
[----:B------:R-:W-:Y:S05]  /*1cf0*/  BSYNC B0 ;  /* 0x0000000000007941 */ /* 0x000fea0003800000 */
.L_x_6126:
[----:B--2---:R-:W-:Y:S01]  /*1d00*/  FADD R239, R246, R241 ;  /* 0x000000f1f6ef7221 */ /* 0x004fe20000000000 */
[----:B01----:R-:W-:Y:S01]  /*1d10*/  FADD R241, -R238, R240 ;  /* 0x000000f0eef17221 */ /* 0x003fe20000000100 */
[----:B------:R-:W-:Y:S03]  /*1d20*/  BSSY B0, `(.L_x_6129) ;  /* 0x0000018000007945 */ /* 0x000fe60003800000 */
[----:B------:R-:W-:-:S04]  /*1d30*/  FMUL R241, R241, R241 ;  /* 0x000000f1f1f17220 */ /* 0x000fc80000400000 */
[----:B------:R-:W-:-:S04]  /*1d40*/  FMUL R241, R241, R7 ;  /* 0x00000007f1f17220 */ /* 0x000fc80000400000 */
[C---:B------:R-:W-:Y:S01]  /*1d50*/  FMUL R241, R236.reuse, R241 ;  /* 0x000000f1ecf17220 */ /* 0x040fe20000400000 */
[----:B------:R-:W-:-:S03]  /*1d60*/  FMUL R236, R236, R238 ;  /* 0x000000eeecec7220 */ /* 0x000fc60000400000 */
[----:B------:R-:W-:Y:S01]  /*1d70*/  FFMA R241, R241, R0, R239 ;  /* 0x00000000f1f17223 */ /* 0x000fe200000000ef */
        /* <DEDUP_REMOVED lines=12> */
[----:B-----5:R-:W-:Y:S05]  /*1e40*/  CALL.REL.NOINC `($__internal_54_$__cuda_sm20_rcp_rn_f32_slowpath) ;  /* 0x0000004800547944 */ /* 0x020fea0003c00000 */
[----:B------:R-:W-:Y:S05]  /*1e50*/  BRA `(.L_x_6131) ;  /* 0x0000000000107947 */ /* 0x000fea0003800000 */
.L_x_6130:
[----:B------:R-:W0:Y:S02]  /*1e60*/  MUFU.RCP R0, R239 ;  /* 0x000000ef00007308 */ /* 0x000e240000001000 */
[----:B0-----:R-:W-:-:S04]  /*1e70*/  FFMA R239, R239, R0, -1 ;  /* 0xbf800000efef7423 */ /* 0x001fc80000000000 */
[----:B------:R-:W-:-:S04]  /*1e80*/  FADD.FTZ R239, -R239, -RZ ;  /* 0x800000ffefef7221 */ /* 0x000fc80000010100 */
[----:B------:R-:W-:-:S07]  /*1e90*/  FFMA R0, R0, R239, R0 ;  /* 0x000000ef00007223 */ /* 0x000fce0000000000 */
.L_x_6131:
[----:B------:R-:W-:Y:S05]  /*1ea0*/  BSYNC B0 ;  /* 0x0000000000007941 */ /* 0x000fea0003800000 */
.L_x_6129:
[----:B------:R-:W0:Y:S01]  /*1eb0*/  S2R R245, SR_CTAID.X ;  /* 0x0000000000f57919 */ /* 0x000e220000002500 */
[----:B------:R-:W-:Y:S01]  /*1ec0*/  FADD R239, R241, R240 ;  /* 0x000000f0f1ef7221 */ /* 0x000fe20000000000 */
[----:B------:R-:W-:Y:S01]  /*1ed0*/  FADD R240, R236, -R238 ;  /* 0x800000eeecf07221 */ /* 0x000fe20000000000 */
[----:B------:R-:W1:Y:S01]  /*1ee0*/  LDC R242, c[0x0][0x210] ;  /* 0x00008400fff27b82 */ /* 0x000e620000000800 */
[----:B------:R-:W2:Y:S02]  /*1ef0*/  S2R R244, SR_TID.X ;  /* 0x0000000000f47919 */ /* 0x000ea40000002100 */
[----:B------:R-:W-:-:S04]  /*1f00*/  FMUL R240, R240, R240 ;  /* 0x000000f0f0f07220 */ /* 0x000fc80000400000 */
[----:B------:R-:W-:-:S04]  /*1f10*/  FMUL R240, R237, R240 ;  /* 0x000000f0edf07220 */ /* 0x000fc80000400000 */
[C---:B------:R-:W-:Y:S01]  /*1f20*/  FMUL R240, R7.reuse, R240 ;  /* 0x000000f007f07220 */ /* 0x040fe20000400000 */
[----:B------:R-:W-:-:S04]  /*1f30*/  FMUL R7, R7, R238 ;  /* 0x000000ee07077220 */ /* 0x000fc80000400000 */
[----:B------:R-:W-:Y:S01]  /*1f40*/  FFMA R236, R237, R236, R7 ;  /* 0x000000ecedec7223 */ /* 0x000fe20000000007 */
[----:B------:R-:W-:-:S03]  /*1f50*/  FFMA R7, R240, R0, R239 ;  /* 0x00000000f0077223 */ /* 0x000fc600000000ef */
[----:B------:R-:W-:Y:S01]  /*1f60*/  FMUL R238, R236, R0 ;  /* 0x00000000ecee7220 */ /* 0x000fe20000400000 */
[----:B------:R-:W-:Y:S01]  /*1f70*/  LOP3.LUT R0, R3, 0x1, RZ, 0xc0, !PT ;  /* 0x0000000103007812 */ /* 0x000fe200078ec0ff */
[----:B------:R3:W-:Y:S01]  /*1f80*/  SHFL.IDX PT, R239, R7, RZ, 0x1f ;  /* 0x00001fff07ef7589 */ /* 0x0007e200000e0000 */
[----:B-1----:R-:W-:Y:S02]  /*1f90*/  SHF.L.U32 R236, R242, 0x2, RZ ;  /* 0x00000002f2ec7819 */ /* 0x002fe400000006ff */
[C---:B------:R-:W-:Y:S01]  /*1fa0*/  ISETP.NE.AND P0, PT, R0.reuse, RZ, PT ;  /* 0x000000ff0000720c */ /* 0x040fe20003f05270 */
[----:B------:R-:W1:Y:S01]  /*1fb0*/  SHFL.IDX PT, R238, R238, RZ, 0x1f ;  /* 0x00001fffeeee7589 */ /* 0x000e6200000e0000 */
[----:B------:R-:W-:Y:S02]  /*1fc0*/  IADD3 R0, -R0, RZ, RZ ;  /* 0x000000ff00007210 */ /* 0x000fe40007ffe1ff */
[----:B0-----:R-:W-:Y:S02]  /*1fd0*/  SHF.R.U32.HI R243, RZ, 0x2, R245 ;  /* 0x00000002fff37819 */ /* 0x001fe400000116f5 */
[----:B------:R-:W-:-:S02]  /*1fe0*/  LOP3.LUT R0, R0, R236, RZ, 0xc0, !PT ;  /* 0x000000ec00007212 */ /* 0x000fc400078ec0ff */
[----:B--2---:R-:W-:Y:S02]  /*1ff0*/  LEA.HI R236, R244, R243, RZ, 0x19 ;  /* 0x000000f3f4ec7211 */ /* 0x004fe400078fc8ff */
[----:B---3--:R-:W-:Y:S02]  /*2000*/  @!P3 LOP3.LUT R7, R245, 0x3, RZ, 0xc0, !PT ;  /* 0x00000003f507b812 */ /* 0x008fe400078ec0ff */
[----:B------:R-:W-:Y:S01]  /*2010*/  LEA R0, P1, R236, R0, 0x2 ;  /* 0x00000000ec007211 */ /* 0x000fe200078210ff */
[----:B------:R-:W0:Y:S01]  /*2020*/  S2R R245, SR_TID.X ;  /* 0x0000000000f57919 */ /* 0x000e220000002100 */
[----:B------:R-:W2:Y:S02]  /*2030*/  @!P3 LDC.64 R236, c[0x0][0x240] ;  /* 0x00009000ffecbb82 */ /* 0x000ea40000000a00 */
[----:B------:R-:W-:Y:S02]  /*2040*/  @!P3 IADD3 R7, P2, R7, R0, RZ ;  /* 0x000000000707b210 */ /* 0x000fe40007f5e0ff */
[----:B------:R-:W-:-:S04]  /*2050*/  IADD3.X R241, RZ, RZ, RZ, P1, !PT ;  /* 0x000000fffff17210 */ /* 0x000fc80000ffe4ff */
[----:B------:R-:W-:Y:S02]  /*2060*/  @!P3 IADD3.X R240, RZ, R241, RZ, P2, !PT ;  /* 0x000000f1fff0b210 */ /* 0x000fe400017fe4ff */
[----:B--2---:R-:W-:-:S04]  /*2070*/  @!P3 LEA R236, P1, R7, R236, 0x3 ;  /* 0x000000ec07ecb211 */ /* 0x004fc800078218ff */
[----:B------:R-:W-:Y:S02]  /*2080*/  @!P3 LEA.HI.X R237, R7, R237, R240, 0x3, P1 ;  /* 0x000000ed07edb211 */ /* 0x000fe400008f1cf0 */
[----:B------:R-:W-:Y:S02]  /*2090*/  ISETP.NE.AND P1, PT, R244, RZ, PT ;  /* 0x000000fff400720c */ /* 0x000fe40003f25270 */
[----:B0-----:R-:W-:Y:S01]  /*20a0*/  LOP3.LUT R245, R245, 0x1f, RZ, 0xc0, !PT ;  /* 0x0000001ff5f57812 */ /* 0x001fe200078ec0ff */
[----:B-1----:R0:W-:Y:S03]  /*20b0*/  @!P3 STG.E.64 desc[UR4][R236.64], R238 ;  /* 0x000000eeec00b986 */ /* 0x0021e6000c101b04 */
[----:B------:R-:W-:-:S04]  /*20c0*/  @!P4 IADD3 R0, P2, R245, R0, RZ ;  /* 0x00000000f500c210 */ /* 0x000fc80007f5e0ff */
[----:B------:R-:W-:Y:S01]  /*20d0*/  @!P4 IADD3.X R7, RZ, R241, RZ, P2, !PT ;  /* 0x000000f1ff07c210 */ /* 0x000fe200017fe4ff */
[----:B0-----:R-:W0:Y:S02]  /*20e0*/  @!P4 LDC.64 R238, c[0x0][0x240] ;  /* 0x00009000ffeecb82 */ /* 0x001e240000000a00 */
[----:B0-----:R-:W-:-:S04]  /*20f0*/  @!P4 LEA R238, P2, R0, R238, 0x3 ;  /* 0x000000ee00eec211 */ /* 0x001fc800078418ff */
[----:B------:R-:W-:Y:S01]  /*2100*/  @!P4 LEA.HI.X R239, R0, R239, R7, 0x3, P2 ;  /* 0x000000ef00efc211 */ /* 0x000fe200010f1c07 */
[----:B------:R-:W-:Y:S08]  /*2110*/  @P1 BRA `(.L_x_6132) ;  /* 0x0000000000501947 */ /* 0x000ff00003800000 */
[----:B------:R-:W-:Y:S01]  /*2120*/  SEL R7, R242, RZ, P0 ;  /* 0x000000fff2077207 */ /* 0x000fe20000000000 */
[----:B------:R-:W-:-:S03]  /*2130*/  ULDC.64 UR6, c[0x0][0x248] ;  /* 0x0000920000067ab9 */ /* 0x000fc60000000a00 */
[----:B------:R-:W-:-:S04]  /*2140*/  IADD3 R0, P0, R243, R7, RZ ;  /* 0x00000007f3007210 */ /* 0x000fc80007f1e0ff */
        /* <DEDUP_REMOVED lines=12> */
.L_x_6133:
[----:B------:R-:W2:Y:S04]  /*2210*/  LDG.E.STRONG.GPU R7, desc[UR4][R236.64] ;  /* 0x00000004ec077981 */ /* 0x000ea8000c1ef900 */
[----:B--2---:R-:W-:Y:S01]  /*2220*/  CCTL.IVALL ;  /* 0x00000000ff00798f */ /* 0x004fe20002000000 */
[----:B------:R-:W-:Y:S05]  /*2230*/  YIELD ;  /* 0x0000000000007946 */ /* 0x000fea0003800000 */
[----:B------:R-:W-:-:S13]  /*2240*/  ISETP.NE.AND P0, PT, R7, R0, PT ;  /* 0x000000000700720c */ /* 0x000fda0003f05270 */
[----:B------:R-:W-:Y:S05]  /*2250*/  @P0 BRA `(.L_x_6133) ;  /* 0xfffffffc00ec0947 */ /* 0x000fea000383ffff */
.L_x_6132:
[----:B------:R-:W-:Y:S05]  /*2260*/  WARPSYNC.ALL ;  /* 0x0000000000007948 */ /* 0x000fea0003800000 */
[----:B------:R-:W-:Y:S01]  /*2270*/  BAR.SYNC.DEFER_BLOCKING 0x0 ;  /* 0x0000000000007b1d */ /* 0x000fe20000010000 */
[----:B------:R-:W-:-:S06]  /*2280*/  CS2R R236, SRZ ;  /* 0x0000000000ec7805 */ /* 0x000fcc000001ff00 */
[----:B------:R0:W2:Y:S01]  /*2290*/  @!P4 LDG.E.64 R236, desc[UR4][R238.64] ;  /* 0x00000004eeecc981 */ /* 0x0000a2000c1e1b00 */
[----:B------:R-:W-:Y:S01]  /*22a0*/  MOV R7, RZ ;  /* 0x000000ff00077202 */ /* 0x000fe20000000f00 */
[----:B------:R-:W-:Y:S01]  /*22b0*/  BSSY B0, `(.L_x_6134) ;  /* 0x0000017000007945 */ /* 0x000fe20003800000 */
[----:B------:R-:W-:Y:S01]  /*22c0*/  @!P4 MOV R7, 0x46200000 ;  /* 0x462000000007c802 */ /* 0x000fe20000000f00 */
[----:B------:R-:W1:Y:S01]  /*22d0*/  S2R R240, SR_TID.X ;  /* 0x0000000000f07919 */ /* 0x000e620000002100 */
[----:B------:R-:W3:Y:S03]  /*22e0*/  S2R R241, SR_CTAID.X ;  /* 0x0000000000f17919 */ /* 0x000ee60000002500 */
[----:B0-----:R-:W0:Y:S01]  /*22f0*/  SHFL.DOWN PT, R238, R7, 0x2, 0x1f ;  /* 0x08401f0007ee7f89 */ /* 0x001e2200000e0000 */
[----:B-1----:R-:W-:-:S04]  /*2300*/  SHF.R.U32.HI R0, RZ, 0x5, R240 ;  /* 0x00000005ff007819 */ /* 0x002fc800000116f0 */
[----:B---3--:R-:W-:-:S04]  /*2310*/  LOP3.LUT R0, R0, 0x3, R241, 0xc8, !PT ;  /* 0x0000000300007812 */ /* 0x008fc800078ec8f1 */
        /* <DEDUP_REMOVED lines=12> */
.L_x_6135:
[----:B------:R-:W3:Y:S02]  /*23e0*/  MUFU.RCP R0, R240 ;  /* 0x000000f000007308 */ /* 0x000ee40000001000 */
[----:B---3--:R-:W-:-:S04]  /*23f0*/  FFMA R239, R240, R0, -1 ;  /* 0xbf800000f0ef7423 */ /* 0x008fc80000000000 */
[----:B------:R-:W-:-:S04]  /*2400*/  FADD.FTZ R239, -R239, -RZ ;  /* 0x800000ffefef7221 */ /* 0x000fc80000010100 */
[----:B------:R-:W-:-:S07]  /*2410*/  FFMA R0, R0, R239, R0 ;  /* 0x000000ef00007223 */ /* 0x000fce0000000000 */
.L_x_6136:
[----:B------:R-:W-:Y:S05]  /*2420*/  BSYNC B0 ;  /* 0x0000000000007941 */ /* 0x000fea0003800000 */
.L_x_6134:
[----:B-1----:R-:W-:Y:S01]  /*2430*/  FADD R239, -R241, R236 ;  /* 0x000000ecf1ef7221 */ /* 0x002fe20000000100 */
[----:B0-2---:R-:W-:Y:S01]  /*2440*/  FADD R237, R246, R237 ;  /* 0x000000edf6ed7221 */ /* 0x005fe20000000000 */
[----:B------:R-:W-:Y:S02]  /*2450*/  BSSY B0, `(.L_x_6137) ;  /* 0x0000019000007945 */ /* 0x000fe40003800000 */
        /* <DEDUP_REMOVED lines=18> */
[----:B------:R-:W-:Y:S01]  /*2580*/  MOV R239, R0 ;  /* 0x0000000000ef7202 */ /* 0x000fe20000000f00 */
[----:B------:R-:W-:Y:S06]  /*2590*/  BRA `(.L_x_6139) ;  /* 0x0000000000107947 */ /* 0x000fec0003800000 */
.L_x_6138:
[----:B------:R-:W0:Y:S02]  /*25a0*/  MUFU.RCP R0, R239 ;  /* 0x000000ef00007308 */ /* 0x000e240000001000 */
[----:B0-----:R-:W-:-:S04]  /*25b0*/  FFMA R239, R239, R0, -1 ;  /* 0xbf800000efef7423 */ /* 0x001fc80000000000 */
[----:B------:R-:W-:-:S04]  /*25c0*/  FADD.FTZ R239, -R239, -RZ ;  /* 0x800000ffefef7221 */ /* 0x000fc80000010100 */
[----:B------:R-:W-:-:S07]  /*25d0*/  FFMA R239, R0, R239, R0 ;  /* 0x000000ef00ef7223 */ /* 0x000fce0000000000 */
.L_x_6139:
[----:B------:R-:W-:Y:S05]  /*25e0*/  BSYNC B0 ;  /* 0x0000000000007941 */ /* 0x000fea0003800000 */
.L_x_6137:
[----:B------:R-:W2:Y:S04]  /*25f0*/  LDL R244, [R1+0x50] ;  /* 0x0000500001f47983 */ /* 0x000ea80000100800 */
[----:B------:R-:W3:Y:S04]  /*2600*/  LDL R243, [R1+0x54] ;  /* 0x0000540001f37983 */ /* 0x000ee80000100800 */
[----:B------:R-:W4:Y:S04]  /*2610*/  LDL R242, [R1+0x58] ;  /* 0x0000580001f27983 */ /* 0x000f280000100800 */
[----:B------:R-:W4:Y:S01]  /*2620*/  LDL R241, [R1+0x5c] ;  /* 0x00005c0001f17983 */ /* 0x000f220000100800 */
[----:B------:R-:W-:Y:S01]  /*2630*/  FADD R0, R246, R238 ;  /* 0x000000eef6007221 */ /* 0x000fe20000000000 */
[----:B------:R-:W-:Y:S01]  /*2640*/  FADD R238, R236, -R237 ;  /* 0x800000edecee7221 */ /* 0x000fe20000000000 */
[----:B------:R-:W-:Y:S01]  /*2650*/  ULDC.U8 UR6, c[0x0][0x250] ;  /* 0x0000940000067ab9 */ /* 0x000fe20000000000 */
[----:B------:R-:W4:Y:S01]  /*2660*/  LDL R250, [R1+0x40] ;  /* 0x0000400001fa7983 */ /* 0x000f220000100800 */
[----:B------:R-:W-:Y:S01]  /*2670*/  ISETP.NE.AND P2, PT, RZ, UR6, PT ;  /* 0x00000006ff007c0c */ /* 0x000fe2000bf45270 */
[----:B------:R-:W-:Y:S01]  /*2680*/  FMUL R238, R238, R238 ;  /* 0x000000eeeeee7220 */ /* 0x000fe20000400000 */
[----:B------:R-:W-:Y:S01]  /*2690*/  ULDC.64 UR6, c[0x0][0x288] ;  /* 0x0000a20000067ab9 */ /* 0x000fe20000000a00 */
[----:B------:R-:W4:Y:S02]  /*26a0*/  LDL R246, [R1+0x44] ;  /* 0x0000440001f67983 */ /* 0x000f240000100800 */
[----:B------:R-:W-:-:S02]  /*26b0*/  FMUL R238, R240, R238 ;  /* 0x000000eef0ee7220 */ /* 0x000fc40000400000 */
[----:B------:R-:W4:Y:S02]  /*26c0*/  LDL R245, [R1+0x48] ;  /* 0x0000480001f57983 */ /* 0x000f240000100800 */
[C---:B------:R-:W-:Y:S01]  /*26d0*/  FMUL R238, R7.reuse, R238 ;  /* 0x000000ee07ee7220 */ /* 0x040fe20000400000 */
[----:B------:R-:W-:-:S03]  /*26e0*/  FMUL R7, R7, R237 ;  /* 0x000000ed07077220 */ /* 0x000fc60000400000 */
[-C--:B------:R-:W-:Y:S01]  /*26f0*/  FFMA R0, R238, R239.reuse, R0 ;  /* 0x000000efee007223 */ /* 0x080fe20000000000 */
[----:B------:R-:W-:Y:S01]  /*2700*/  FFMA R7, R240, R236, R7 ;  /* 0x000000ecf0077223 */ /* 0x000fe20000000007 */
[----:B-----5:R-:W-:Y:S01]  /*2710*/  FADD R238, R9, 1 ;  /* 0x3f80000009ee7421 */ /* 0x020fe20000000000 */
[----:B------:R-:W0:Y:S01]  /*2720*/  @!P3 LDC.64 R236, c[0x0][0x228] ;  /* 0x00008a00ffecbb82 */ /* 0x000e220000000a00 */
[----:B------:R-:W4:Y:S01]  /*2730*/  LDL R240, [R1+0x3c] ;  /* 0x00003c0001f07983 */ /* 0x000f220000100800 */
[----:B------:R-:W-:-:S03]  /*2740*/  FMUL R7, R7, R239 ;  /* 0x000000ef07077220 */ /* 0x000fc60000400000 */
[----:B------:R-:W-:Y:S04]  /*2750*/  SHFL.IDX PT, R0, R0, RZ, 0x1f ;  /* 0x00001fff00007589 */ /* 0x000fe800000e0000 */
[----:B------:R-:W1:Y:S01]  /*2760*/  SHFL.IDX PT, R7, R7, RZ, 0x1f ;  /* 0x00001fff07077589 */ /* 0x000e6200000e0000 */
[----:B0-----:R-:W-:-:S05]  /*2770*/  @!P3 IMAD.WIDE R236, R4, 0x4, R236 ;  /* 0x0000000404ecb825 */ /* 0x001fca00078e02ec */
[----:B-1----:R0:W-:Y:S01]  /*2780*/  @!P3 STG.E desc[UR4][R236.64], R7 ;  /* 0x00000007ec00b986 */ /* 0x0021e2000c101904 */
[--C-:B------:R-:W-:Y:S01]  /*2790*/  FADD R156, R156, -R7.reuse ;  /* 0x800000079c9c7221 */ /* 0x100fe20000000000 */
[--C-:B------:R-:W-:Y:S01]  /*27a0*/  FADD R158, R158, -R7.reuse ;  /* 0x800000079e9e7221 */ /* 0x100fe20000000000 */
[----:B------:R-:W-:Y:S01]  /*27b0*/  FADD R159, R159, -R7 ;  /* 0x800000079f9f7221 */ /* 0x000fe20000000000 */
[----:B0-----:R-:W0:Y:S02]  /*27c0*/  LDC R236, c[0x0][0x268] ;  /* 0x00009a00ffec7b82 */ /* 0x001e240000000800 */
[----:B0-----:R-:W-:-:S06]  /*27d0*/  FFMA R0, R0, 2.4414062863797880709e-05, R236 ;  /* 0x37cccccd00007823 */ /* 0x001fcc00000000ec */
[----:B------:R-:W0:Y:S01]  /*27e0*/  @!P3 LDC.64 R236, c[0x0][0x230] ;  /* 0x00008c00ffecbb82 */ /* 0x000e220000000a00 */
[----:B------:R-:W-:-:S13]  /*27f0*/  FSETP.GEU.AND P0, PT, |R0|, 1.175494350822287508e-38, PT ;  /* 0x008000000000780b */ /* 0x000fda0003f0e200 */
[----:B------:R-:W-:-:S06]  /*2800*/  @!P0 FMUL R0, R0, 16777216 ;  /* 0x4b80000000008820 */ /* 0x000fcc0000400000 */
[----:B------:R-:W1:Y:S01]  /*2810*/  MUFU.RSQ R0, R0 ;  /* 0x0000000000007308 */ /* 0x000e620000001400 */
[----:B0-----:R-:W-:-:S04]  /*2820*/  @!P3 IMAD.WIDE R236, R4, 0x4, R236 ;  /* 0x0000000404ecb825 */ /* 0x001fc800078e02ec */
[----:B-1----:R-:W-:Y:S01]  /*2830*/  @!P0 FMUL R0, R0, 4096 ;  /* 0x4580000000008820 */ /* 0x002fe20000400000 */
[----:B------:R-:W-:Y:S01]  /*2840*/  ISETP.NE.U32.AND P0, PT, RZ, UR6, PT ;  /* 0x00000006ff007c0c */ /* 0x000fe2000bf05070 */
[--C-:B------:R-:W-:Y:S01]  /*2850*/  FADD R168, R168, -R7.reuse ;  /* 0x80000007a8a87221 */ /* 0x100fe20000000000 */
[--C-:B------:R-:W-:Y:S01]  /*2860*/  FADD R170, R170, -R7.reuse ;  /* 0x80000007aaaa7221 */ /* 0x100fe20000000000 */
[C---:B------:R-:W-:Y:S01]  /*2870*/  FMUL R156, R0.reuse, R156 ;  /* 0x0000009c009c7220 */ /* 0x040fe20000400000 */
[----:B------:R0:W-:Y:S01]  /*2880*/  @!P3 STG.E desc[UR4][R236.64], R0 ;  /* 0x00000000ec00b986 */ /* 0x0001e2000c101904 */
[C---:B------:R-:W-:Y:S01]  /*2890*/  FMUL R158, R0.reuse, R158 ;  /* 0x0000009e009e7220 */ /* 0x040fe20000400000 */
[----:B------:R-:W-:Y:S01]  /*28a0*/  FMUL R159, R0, R159 ;  /* 0x0000009f009f7220 */ /* 0x000fe20000400000 */
[--C-:B------:R-:W-:Y:S01]  /*28b0*/  FADD R169, R169, -R7.reuse ;  /* 0x80000007a9a97221 */ /* 0x100fe20000000000 */
[--C-:B------:R-:W-:Y:S01]  /*28c0*/  FADD R171, R171, -R7.reuse ;  /* 0x80000007abab7221 */ /* 0x100fe20000000000 */
[--C-:B------:R-:W-:Y:S01]  /*28d0*/  FADD R218, R218, -R7.reuse ;  /* 0x80000007dada7221 */ /* 0x100fe20000000000 */
[--C-:B------:R-:W-:Y:S01]  /*28e0*/  FADD R219, R219, -R7.reuse ;  /* 0x80000007dbdb7221 */ /* 0x100fe20000000000 */
[----:B------:R-:W-:Y:S01]  /*28f0*/  ULDC UR6, c[0x0][0x210] ;  /* 0x0000840000067ab9 */ /* 0x000fe20000000800 */
[----:B0-----:R-:W-:Y:S01]  /*2900*/  FADD R236, R8, 1 ;  /* 0x3f80000008ec7421 */ /* 0x001fe20000000000 */
[----:B------:R-:W-:Y:S01]  /*2910*/  FADD R237, R157, -R7 ;  /* 0x800000079ded7221 */ /* 0x000fe20000000000 */
[----:B------:R-:W-:-:S02]  /*2920*/  FSEL R157, R9, R238, !P2 ;  /* 0x000000ee099d7208 */ /* 0x000fc40005000000 */
[----:B------:R-:W-:Y:S01]  /*2930*/  ISETP.NE.AND.EX P0, PT, RZ, UR7, PT, P0 ;  /* 0x00000007ff007c0c */ /* 0x000fe2000bf05300 */
[----:B------:R-:W-:Y:S01]  /*2940*/  FMUL R237, R0, R237 ;  /* 0x000000ed00ed7220 */ /* 0x000fe20000400000 */
[----:B------:R-:W-:Y:S01]  /*2950*/  FSEL R236, R8, R236, !P2 ;  /* 0x000000ec08ec7208 */ /* 0x000fe20005000000 */
[----:B------:R-:W0:Y:S04]  /*2960*/  LDC.64 R238, c[0x0][0x258] ;  /* 0x00009600ffee7b82 */ /* 0x000e280000000a00 */
[----:B--2---:R-:W-:Y:S01]  /*2970*/  FFMA R156, R156, R236, R244 ;  /* 0x000000ec9c9c7223 */ /* 0x004fe200000000f4 */
[----:B------:R-:W-:Y:S01]  /*2980*/  FADD R236, R10, 1 ;  /* 0x3f8000000aec7421 */ /* 0x000fe20000000000 */
[----:B------:R-:W2:Y:S01]  /*2990*/  LDL R244, [R1+0x4c] ;  /* 0x00004c0001f47983 */ /* 0x000ea20000100800 */
[----:B---3--:R-:W-:-:S03]  /*29a0*/  FFMA R157, R237, R157, R243 ;  /* 0x0000009ded9d7223 */ /* 0x008fc600000000f3 */
[----:B------:R-:W-:Y:S01]  /*29b0*/  FSEL R236, R10, R236, !P2 ;  /* 0x000000ec0aec7208 */ /* 0x000fe20005000000 */
[----:B------:R-:W3:Y:S01]  /*29c0*/  LDL R243, [R1+0x30] ;  /* 0x0000300001f37983 */ /* 0x000ee20000100800 */
[----:B------:R-:W1:Y:S03]  /*29d0*/  LDC.U8 R237, c[0x0][0x294] ;  /* 0x0000a500ffed7b82 */ /* 0x000e660000000000 */
[----:B----4-:R-:W-:Y:S01]  /*29e0*/  FFMA R158, R158, R236, R242 ;  /* 0x000000ec9e9e7223 */ /* 0x010fe200000000f2 */
[C---:B------:R-:W-:Y:S01]  /*29f0*/  FADD R236, R11.reuse, 1 ;  /* 0x3f8000000bec7421 */ /* 0x040fe20000000000 */
[----:B------:R-:W4:Y:S04]  /*2a00*/  LDL R242, [R1+0x34] ;  /* 0x0000340001f27983 */ /* 0x000f280000100800 */
[----:B------:R-:W-:-:S05]  /*2a10*/  FSEL R236, R11, R236, !P2 ;  /* 0x000000ec0bec7208 */ /* 0x000fca0005000000 */
[----:B------:R-:W-:Y:S02]  /*2a20*/  FFMA R159, R159, R236, R241 ;  /* 0x000000ec9f9f7223 */ /* 0x000fe400000000f1 */
[----:B------:R-:W4:Y:S01]  /*2a30*/  LDL R241, [R1+0x38] ;  /* 0x0000380001f17983 */ /* 0x000f220000100800 */
[----:B------:R-:W-:Y:S02]  /*2a40*/  @P0 FMNMX R5, R5, |R156|, !PT ;  /* 0x4000009c05050209 */ /* 0x000fe40007800000 */
[----:B-1----:R-:W-:Y:S02]  /*2a50*/  ISETP.NE.AND P1, PT, R237, RZ, PT ;  /* 0x000000ffed00720c */ /* 0x002fe40003f25270 */
[----:B------:R-:W-:-:S04]  /*2a60*/  @P0 FMNMX R5, R5, |R157|, !PT ;  /* 0x4000009d05050209 */ /* 0x000fc80007800000 */
[----:B------:R-:W-:Y:S01]  /*2a70*/  @P0 FMNMX R5, R5, |R158|, !PT ;  /* 0x4000009e05050209 */ /* 0x000fe20007800000 */
[----:B0-----:R-:W-:-:S03]  /*2a80*/  IMAD.WIDE.U32 R236, R2, 0x10, R238 ;  /* 0x0000001002ec7825 */ /* 0x001fc600078e00ee */
[----:B------:R-:W-:-:S03]  /*2a90*/  @P0 FMNMX R5, R5, |R159|, !PT ;  /* 0x4000009f05050209 */ /* 0x000fc60007800000 */
[-C--:B------:R-:W-:Y:S01]  /*2aa0*/  @P1 FMUL R156, R156, R6.reuse ;  /* 0x000000069c9c1220 */ /* 0x080fe20000400000 */
[-C--:B------:R-:W-:Y:S01]  /*2ab0*/  @P1 FMUL R157, R157, R6.reuse ;  /* 0x000000069d9d1220 */ /* 0x080fe20000400000 */
[-C--:B------:R-:W-:Y:S01]  /*2ac0*/  @P1 FMUL R158, R158, R6.reuse ;  /* 0x000000069e9e1220 */ /* 0x080fe20000400000 */
[----:B------:R-:W-:Y:S01]  /*2ad0*/  @P1 FMUL R159, R159, R6 ;  /* 0x000000069f9f1220 */ /* 0x000fe20000400000 */
[----:B------:R-:W-:-:S04]  /*2ae0*/  FADD R2, R12, 1 ;  /* 0x3f8000000c027421 */ /* 0x000fc80000000000 */
[----:B------:R0:W-:Y:S01]  /*2af0*/  STG.E.128 desc[UR4][R236.64], R156 ;  /* 0x0000009cec007986 */ /* 0x0001e2000c101d04 */
[----:B------:R-:W-:Y:S01]  /*2b00*/  FSEL R2, R12, R2, !P2 ;  /* 0x000000020c027208 */ /* 0x000fe20005000000 */
[----:B0-----:R-:W-:-:S04]  /*2b10*/  FADD R156, R160, -R7 ;  /* 0x80000007a09c7221 */ /* 0x001fc80000000000 */
[----:B------:R-:W-:Y:S01]  /*2b20*/  FMUL R156, R0, R156 ;  /* 0x0000009c009c7220 */ /* 0x000fe20000400000 */
[----:B------:R-:W-:Y:S01]  /*2b30*/  FADD R157, R13, 1 ;  /* 0x3f8000000d9d7421 */ /* 0x000fe20000000000 */
[--C-:B------:R-:W-:Y:S02]  /*2b40*/  FADD R158, R161, -R7.reuse ;  /* 0x80000007a19e7221 */ /* 0x100fe40000000000 */
[----:B------:R-:W-:Y:S01]  /*2b50*/  FFMA R156, R156, R2, R250 ;  /* 0x000000029c9c7223 */ /* 0x000fe200000000fa */
[----:B------:R-:W-:Y:S01]  /*2b60*/  FADD R2, R14, 1 ;  /* 0x3f8000000e027421 */ /* 0x000fe20000000000 */
[----:B------:R-:W-:Y:S01]  /*2b70*/  FADD R159, R162, -R7 ;  /* 0x80000007a29f7221 */ /* 0x000fe20000000000 */
[----:B------:R-:W-:Y:S01]  /*2b80*/  FSEL R157, R13, R157, !P2 ;  /* 0x0000009d0d9d7208 */ /* 0x000fe20005000000 */
[----:B------:R-:W-:Y:S02]  /*2b90*/  FMUL R158, R0, R158 ;  /* 0x0000009e009e7220 */ /* 0x000fe40000400000 */
[----:B------:R-:W-:Y:S01]  /*2ba0*/  FSEL R2, R14, R2, !P2 ;  /* 0x000000020e027208 */ /* 0x000fe20005000000 */
[----:B------:R-:W-:Y:S01]  /*2bb0*/  FMUL R159, R0, R159 ;  /* 0x0000009f009f7220 */ /* 0x000fe20000400000 */
[----:B------:R-:W-:-:S03]  /*2bc0*/  FFMA R157, R158, R157, R246 ;  /* 0x0000009d9e9d7223 */ /* 0x000fc600000000f6 */
[----:B------:R-:W-:Y:S01]  /*2bd0*/  FFMA R158, R159, R2, R245 ;  /* 0x000000029f9e7223 */ /* 0x000fe200000000f5 */
[----:B------:R-:W-:Y:S01]  /*2be0*/  FADD R2, R15, 1 ;  /* 0x3f8000000f027421 */ /* 0x000fe20000000000 */
[----:B------:R-:W-:Y:S01]  /*2bf0*/  FADD R159, R163, -R7 ;  /* 0x80000007a39f7221 */ /* 0x000fe20000000000 */
[----:B------:R-:W-:-:S03]  /*2c00*/  @P0 FMNMX R5, R5, |R156|, !PT ;  /* 0x4000009c05050209 */ /* 0x000fc60007800000 */
[----:B------:R-:W-:Y:S01]  /*2c10*/  FSEL R2, R15, R2, !P2 ;  /* 0x000000020f027208 */ /* 0x000fe20005000000 */
[----:B------:R-:W-:Y:S01]  /*2c20*/  FMUL R159, R0, R159 ;  /* 0x0000009f009f7220 */ /* 0x000fe20000400000 */
[----:B------:R-:W-:-:S04]  /*2c30*/  @P0 FMNMX R5, R5, |R157|, !PT ;  /* 0x4000009d05050209 */ /* 0x000fc80007800000 */
[----:B------:R-:W-:Y:S01]  /*2c40*/  @P0 FMNMX R5, R5, |R158|, !PT ;  /* 0x4000009e05050209 */ /* 0x000fe20007800000 */
[-C--:B------:R-:W-:Y:S01]  /*2c50*/  @P1 FMUL R156, R156, R6.reuse ;  /* 0x000000069c9c1220 */ /* 0x080fe20000400000 */
[-C--:B------:R-:W-:Y:S01]  /*2c60*/  @P1 FMUL R157, R157, R6.reuse ;  /* 0x000000069d9d1220 */ /* 0x080fe20000400000 */
[----:B------:R-:W-:Y:S01]  /*2c70*/  @P1 FMUL R158, R158, R6 ;  /* 0x000000069e9e1220 */ /* 0x000fe20000400000 */
[----:B------:R-:W-:-:S04]  /*2c80*/  IMAD.WIDE.U32 R160, R249, 0x10, R238 ;  /* 0x00000010f9a07825 */ /* 0x000fc800078e00ee */
[C---:B------:R-:W-:Y:S01]  /*2c90*/  FMUL R168, R0.reuse, R168 ;  /* 0x000000a800a87220 */ /* 0x040fe20000400000 */
[C---:B------:R-:W-:Y:S01]  /*2ca0*/  FMUL R170, R0.reuse, R170 ;  /* 0x000000aa00aa7220 */ /* 0x040fe20000400000 */
[C---:B------:R-:W-:Y:S01]  /*2cb0*/  FMUL R169, R0.reuse, R169 ;  /* 0x000000a900a97220 */ /* 0x040fe20000400000 */
[----:B------:R-:W-:Y:S01]  /*2cc0*/  FMUL R171, R0, R171 ;  /* 0x000000ab00ab7220 */ /* 0x000fe20000400000 */
[--C-:B------:R-:W-:Y:S01]  /*2cd0*/  FADD R245, R174, -R7.reuse ;  /* 0x80000007aef57221 */ /* 0x100fe20000000000 */
[--C-:B------:R-:W-:Y:S01]  /*2ce0*/  FADD R246, R173, -R7.reuse ;  /* 0x80000007adf67221 */ /* 0x100fe20000000000 */
[--C-:B------:R-:W-:Y:S01]  /*2cf0*/  FADD R162, R186, -R7.reuse ;  /* 0x80000007baa27221 */ /* 0x100fe20000000000 */
[--C-:B------:R-:W-:Y:S01]  /*2d00*/  FADD R173, R197, -R7.reuse ;  /* 0x80000007c5ad7221 */ /* 0x100fe20000000000 */
[--C-:B------:R-:W-:Y:S01]  /*2d10*/  FADD R174, R198, -R7.reuse ;  /* 0x80000007c6ae7221 */ /* 0x100fe20000000000 */
[--C-:B------:R-:W-:Y:S01]  /*2d20*/  FADD R186, R206, -R7.reuse ;  /* 0x80000007ceba7221 */ /* 0x100fe20000000000 */
[--C-:B------:R-:W-:Y:S01]  /*2d30*/  FADD R206, R230, -R7.reuse ;  /* 0x80000007e6ce7221 */ /* 0x100fe20000000000 */
[----:B------:R-:W-:Y:S01]  /*2d40*/  FMUL R197, R0, R245 ;  /* 0x000000f500c57220 */ /* 0x000fe20000400000 */
[----:B------:R-:W-:-:S04]  /*2d50*/  FADD R163, R187, -R7 ;  /* 0x80000007bba37221 */ /* 0x000fc80000000000 */
[----:B------:R-:W-:Y:S01]  /*2d60*/  FMUL R249, R0, R163 ;  /* 0x000000a300f97220 */ /* 0x000fe20000400000 */
[--C-:B------:R-:W-:Y:S01]  /*2d70*/  FADD R187, R207, -R7.reuse ;  /* 0x80000007cfbb7221 */ /* 0x100fe20000000000 */
[--C-:B------:R-:W-:Y:S01]  /*2d80*/  FADD R207, R225, -R7.reuse ;  /* 0x80000007e1cf7221 */ /* 0x100fe20000000000 */
[--C-:B------:R-:W-:Y:S01]  /*2d90*/  FADD R237, R213, -R7.reuse ;  /* 0x80000007d5ed7221 */ /* 0x100fe20000000000 */
[--C-:B------:R-:W-:Y:S01]  /*2da0*/  FADD R236, R217, -R7.reuse ;  /* 0x80000007d9ec7221 */ /* 0x100fe20000000000 */
[--C-:B------:R-:W-:Y:S01]  /*2db0*/  FADD R213, R222, -R7.reuse ;  /* 0x80000007ded57221 */ /* 0x100fe20000000000 */
[--C-:B------:R-:W-:Y:S01]  /*2dc0*/  FADD R217, R224, -R7.reuse ;  /* 0x80000007e0d97221 */ /* 0x100fe20000000000 */
[----:B------:R-:W-:Y:S01]  /*2dd0*/  FADD R222, R235, -R7 ;  /* 0x80000007ebde7221 */ /* 0x000fe20000000000 */
[----:B--2---:R-:W-:-:S05]  /*2de0*/  FFMA R159, R159, R2, R244 ;  /* 0x000000029f9f7223 */ /* 0x004fca00000000f4 */
[----:B------:R-:W-:Y:S01]  /*2df0*/  @P0 FMNMX R5, R5, |R159|, !PT ;  /* 0x4000009f05050209 */ /* 0x000fe20007800000 */
[----:B------:R-:W-:Y:S01]  /*2e00*/  @P1 FMUL R159, R159, R6 ;  /* 0x000000069f9f1220 */ /* 0x000fe20000400000 */
[----:B------:R-:W-:-:S04]  /*2e10*/  FADD R2, R16, 1 ;  /* 0x3f80000010027421 */ /* 0x000fc80000000000 */
[----:B------:R0:W-:Y:S01]  /*2e20*/  STG.E.128 desc[UR4][R160.64], R156 ;  /* 0x0000009ca0007986 */ /* 0x0001e2000c101d04 */
[----:B------:R-:W-:Y:S01]  /*2e30*/  FSEL R2, R16, R2, !P2 ;  /* 0x0000000210027208 */ /* 0x000fe20005000000 */
[----:B0-----:R-:W-:-:S04]  /*2e40*/  FADD R156, R164, -R7 ;  /* 0x80000007a49c7221 */ /* 0x001fc80000000000 */
[----:B------:R-:W-:Y:S01]  /*2e50*/  FMUL R156, R0, R156 ;  /* 0x0000009c009c7220 */ /* 0x000fe20000400000 */
[----:B------:R-:W-:Y:S01]  /*2e60*/  FADD R157, R17, 1 ;  /* 0x3f800000119d7421 */ /* 0x000fe20000000000 */
[----:B------:R-:W-:Y:S02]  /*2e70*/  FADD R158, R165, -R7 ;  /* 0x80000007a59e7221 */ /* 0x000fe40000000000 */
[----:B---3--:R-:W-:Y:S01]  /*2e80*/  FFMA R156, R156, R2, R243 ;  /* 0x000000029c9c7223 */ /* 0x008fe200000000f3 */
[----:B------:R-:W-:Y:S01]  /*2e90*/  FADD R2, R18, 1 ;  /* 0x3f80000012027421 */ /* 0x000fe20000000000 */
[----:B------:R-:W-:Y:S01]  /*2ea0*/  FADD R159, R166, -R7 ;  /* 0x80000007a69f7221 */ /* 0x000fe20000000000 */
[----:B------:R-:W-:Y:S01]  /*2eb0*/  FSEL R157, R17, R157, !P2 ;  /* 0x0000009d119d7208 */ /* 0x000fe20005000000 */
[----:B------:R-:W-:Y:S02]  /*2ec0*/  FMUL R158, R0, R158 ;  /* 0x0000009e009e7220 */ /* 0x000fe40000400000 */
[----:B------:R-:W-:Y:S01]  /*2ed0*/  FSEL R2, R18, R2, !P2 ;  /* 0x0000000212027208 */ /* 0x000fe20005000000 */
[----:B------:R-:W-:Y:S01]  /*2ee0*/  FMUL R159, R0, R159 ;  /* 0x0000009f009f7220 */ /* 0x000fe20000400000 */
[----:B----4-:R-:W-:-:S03]  /*2ef0*/  FFMA R157, R158, R157, R242 ;  /* 0x0000009d9e9d7223 */ /* 0x010fc600000000f2 */
[----:B------:R-:W-:Y:S01]  /*2f00*/  FFMA R158, R159, R2, R241 ;  /* 0x000000029f9e7223 */ /* 0x000fe200000000f1 */
[----:B------:R-:W-:Y:S01]  /*2f10*/  FADD R2, R19, 1 ;  /* 0x3f80000013027421 */ /* 0x000fe20000000000 */
[----:B------:R-:W-:Y:S01]  /*2f20*/  FADD R159, R167, -R7 ;  /* 0x80000007a79f7221 */ /* 0x000fe20000000000 */
[----:B------:R-:W-:-:S03]  /*2f30*/  @P0 FMNMX R5, R5, |R156|, !PT ;  /* 0x4000009c05050209 */ /* 0x000fc60007800000 */
[----:B------:R-:W-:Y:S01]  /*2f40*/  FSEL R2, R19, R2, !P2 ;  /* 0x0000000213027208 */ /* 0x000fe20005000000 */
[----:B------:R-:W-:Y:S01]  /*2f50*/  FMUL R159, R0, R159 ;  /* 0x0000009f009f7220 */ /* 0x000fe20000400000 */
[----:B------:R-:W-:-:S03]  /*2f60*/  @P0 FMNMX R5, R5, |R157|, !PT ;  /* 0x4000009d05050209 */ /* 0x000fc60007800000 */
[----:B------:R-:W-:Y:S01]  /*2f70*/  FFMA R159, R159, R2, R240 ;  /* 0x000000029f9f7223 */ /* 0x000fe200000000f0 */
[----:B------:R-:W-:Y:S01]  /*2f80*/  @P0 FMNMX R5, R5, |R158|, !PT ;  /* 0x4000009e05050209 */ /* 0x000fe20007800000 */
[----:B------:R-:W-:Y:S01]  /*2f90*/  FADD R2, R20, 1 ;  /* 0x3f80000014027421 */ /* 0x000fe20000000000 */
[-C--:B------:R-:W-:Y:S01]  /*2fa0*/  @P1 FMUL R156, R156, R6.reuse ;  /* 0x000000069c9c1220 */ /* 0x080fe20000400000 */
[-C--:B------:R-:W-:Y:S01]  /*2fb0*/  @P1 FMUL R157, R157, R6.reuse ;  /* 0x000000069d9d1220 */ /* 0x080fe20000400000 */
[----:B------:R-:W-:Y:S01]  /*2fc0*/  @P0 FMNMX R5, R5, |R159|, !PT ;  /* 0x4000009f05050209 */ /* 0x000fe20007800000 */
[-C--:B------:R-:W-:Y:S01]  /*2fd0*/  @P1 FMUL R158, R158, R6.reuse ;  /* 0x000000069e9e1220 */ /* 0x080fe20000400000 */
[----:B------:R-:W-:Y:S01]  /*2fe0*/  @P1 FMUL R159, R159, R6 ;  /* 0x000000069f9f1220 */ /* 0x000fe20000400000 */
[----:B------:R-:W-:Y:S01]  /*2ff0*/  IMAD.WIDE.U32 R160, R248, 0x10, R238 ;  /* 0x00000010f8a07825 */ /* 0x000fe200078e00ee */
[----:B------:R-:W-:-:S04]  /*3000*/  FSEL R2, R20, R2, !P2 ;  /* 0x0000000214027208 */ /* 0x000fc80005000000 */
[----:B------:R0:W-:Y:S02]  /*3010*/  STG.E.128 desc[UR4][R160.64], R156 ;  /* 0x0000009ca0007986 */ /* 0x0001e4000c101d04 */
[----:B0-----:R-:W-:Y:S01]  /*3020*/  FFMA R156, R168, R2, R88 ;  /* 0x00000002a89c7223 */ /* 0x001fe20000000058 */
[----:B------:R-:W-:Y:S01]  /*3030*/  FADD R2, R22, 1 ;  /* 0x3f80000016027421 */ /* 0x000fe20000000000 */
[----:B------:R-:W-:-:S04]  /*3040*/  FADD R157, R21, 1 ;  /* 0x3f800000159d7421 */ /* 0x000fc80000000000 */
[----:B------:R-:W-:Y:S02]  /*3050*/  FSEL R2, R22, R2, !P2 ;  /* 0x0000000216027208 */ /* 0x000fe40005000000 */
[----:B------:R-:W-:-:S03]  /*3060*/  FSEL R157, R21, R157, !P2 ;  /* 0x0000009d159d7208 */ /* 0x000fc60005000000 */
[----:B------:R-:W-:Y:S01]  /*3070*/  FFMA R158, R170, R2, R90 ;  /* 0x00000002aa9e7223 */ /* 0x000fe2000000005a */
[----:B------:R-:W-:Y:S01]  /*3080*/  FADD R2, R23, 1 ;  /* 0x3f80000017027421 */ /* 0x000fe20000000000 */
[----:B------:R-:W-:Y:S01]  /*3090*/  FFMA R157, R169, R157, R89 ;  /* 0x0000009da99d7223 */ /* 0x000fe20000000059 */
[----:B------:R-:W-:-:S03]  /*30a0*/  @P0 FMNMX R5, R5, |R156|, !PT ;  /* 0x4000009c05050209 */ /* 0x000fc60007800000 */
[----:B------:R-:W-:Y:S02]  /*30b0*/  FSEL R2, R23, R2, !P2 ;  /* 0x0000000217027208 */ /* 0x000fe40005000000 */
[----:B------:R-:W-:-:S03]  /*30c0*/  @P0 FMNMX R5, R5, |R157|, !PT ;  /* 0x4000009d05050209 */ /* 0x000fc60007800000 */
[----:B------:R-:W-:Y:S01]  /*30d0*/  FFMA R159, R171, R2, R91 ;  /* 0x00000002ab9f7223 */ /* 0x000fe2000000005b */
[----:B------:R-:W-:Y:S01]  /*30e0*/  @P0 FMNMX R5, R5, |R158|, !PT ;  /* 0x4000009e05050209 */ /* 0x000fe20007800000 */
[----:B------:R-:W-:-:S04]  /*30f0*/  IMAD.WIDE.U32 R160, R247, 0x10, R238 ;  /* 0x00000010f7a07825 */ /* 0x000fc800078e00ee */
[--C-:B------:R-:W-:Y:S01]  /*3100*/  FADD R247, R172, -R7.reuse ;  /* 0x80000007acf77221 */ /* 0x100fe20000000000 */
[-C--:B------:R-:W-:Y:S01]  /*3110*/  @P1 FMUL R156, R156, R6.reuse ;  /* 0x000000069c9c1220 */ /* 0x080fe20000400000 */
[----:B------:R-:W-:Y:S01]  /*3120*/  @P0 FMNMX R5, R5, |R159|, !PT ;  /* 0x4000009f05050209 */ /* 0x000fe20007800000 */
[-C--:B------:R-:W-:Y:S01]  /*3130*/  @P1 FMUL R157, R157, R6.reuse ;  /* 0x000000069d9d1220 */ /* 0x080fe20000400000 */
[-C--:B------:R-:W-:Y:S01]  /*3140*/  @P1 FMUL R158, R158, R6.reuse ;  /* 0x000000069e9e1220 */ /* 0x080fe20000400000 */
[----:B------:R-:W-:Y:S01]  /*3150*/  @P1 FMUL R159, R159, R6 ;  /* 0x000000069f9f1220 */ /* 0x000fe20000400000 */
[--C-:B------:R-:W-:Y:S01]  /*3160*/  FADD R172, R196, -R7.reuse ;  /* 0x80000007c4ac7221 */ /* 0x100fe20000000000 */
        /* <DEDUP_REMOVED lines=8> */
[----:B------:R0:W-:Y:S01]  /*31f0*/  STG.E.128 desc[UR4][R160.64], R156 ;  /* 0x0000009ca0007986 */ /* 0x0001e2000c101d04 */
[--C-:B------:R-:W-:Y:S01]  /*3200*/  FADD R2, R179, -R7.reuse ;  /* 0x80000007b3027221 */ /* 0x100fe20000000000 */
[--C-:B------:R-:W-:Y:S01]  /*3210*/  FADD R178, R202, -R7.reuse ;  /* 0x80000007cab27221 */ /* 0x100fe20000000000 */
[--C-:B------:R-:W-:Y:S01]  /*3220*/  FADD R200, R210, -R7.reuse ;  /* 0x80000007d2c87221 */ /* 0x100fe20000000000 */
[--C-:B------:R-:W-:Y:S01]  /*3230*/  FADD R179, R203, -R7.reuse ;  /* 0x80000007cbb37221 */ /* 0x100fe20000000000 */
[--C-:B------:R-:W-:Y:S01]  /*3240*/  FADD R210, R232, -R7.reuse ;  /* 0x80000007e8d27221 */ /* 0x100fe20000000000 */
[----:B------:R-:W-:Y:S01]  /*3250*/  FSEL R196, R26, R196, !P2 ;  /* 0x000000c41ac47208 */ /* 0x000fe20005000000 */
[----:B------:R-:W-:Y:S01]  /*3260*/  FMUL R232, R0, R175 ;  /* 0x000000af00e87220 */ /* 0x000fe20000400000 */
[--C-:B------:R-:W-:Y:S01]  /*3270*/  FADD R239, R214, -R7.reuse ;  /* 0x80000007d6ef7221 */ /* 0x100fe20000000000 */
[----:B------:R-:W-:Y:S01]  /*3280*/  FMUL R230, R0, R177 ;  /* 0x000000b100e67220 */ /* 0x000fe20000400000 */
[----:B------:R-:W-:Y:S01]  /*3290*/  FADD R175, R27, 1 ;  /* 0x3f8000001baf7421 */ /* 0x000fe20000000000 */
[--C-:B------:R-:W-:Y:S01]  /*32a0*/  FADD R214, R228, -R7.reuse ;  /* 0x80000007e4d67221 */ /* 0x100fe20000000000 */
[--C-:B------:R-:W-:Y:S01]  /*32b0*/  FADD R202, R233, -R7.reuse ;  /* 0x80000007e9ca7221 */ /* 0x100fe20000000000 */
[----:B------:R-:W-:Y:S01]  /*32c0*/  FADD R177, R28, 1 ;  /* 0x3f8000001cb17421 */ /* 0x000fe20000000000 */
[----:B------:R-:W-:Y:S01]  /*32d0*/  FMUL R233, R0, R174 ;  /* 0x000000ae00e97220 */ /* 0x000fe20000400000 */
[--C-:B0-----:R-:W-:Y:S01]  /*32e0*/  FADD R160, R184, -R7.reuse ;  /* 0x80000007b8a07221 */ /* 0x101fe20000000000 */
[--C-:B------:R-:W-:Y:S01]  /*32f0*/  FADD R184, R204, -R7.reuse ;  /* 0x80000007ccb87221 */ /* 0x100fe20000000000 */
[--C-:B------:R-:W-:Y:S01]  /*3300*/  FADD R204, R229, -R7.reuse ;  /* 0x80000007e5cc7221 */ /* 0x100fe20000000000 */
[--C-:B------:R-:W-:Y:S01]  /*3310*/  FADD R161, R185, -R7.reuse ;  /* 0x80000007b9a17221 */ /* 0x100fe20000000000 */
[C---:B------:R-:W-:Y:S01]  /*3320*/  FMUL R229, R0.reuse, R178 ;  /* 0x000000b200e57220 */ /* 0x040fe20000400000 */
[--C-:B------:R-:W-:Y:S01]  /*3330*/  FADD R185, R205, -R7.reuse ;  /* 0x80000007cdb97221 */ /* 0x100fe20000000000 */
[----:B------:R-:W-:Y:S01]  /*3340*/  FMUL R228, R0, R179 ;  /* 0x000000b300e47220 */ /* 0x000fe20000400000 */
[----:B------:R-:W-:Y:S01]  /*3350*/  FADD R178, R29, 1 ;  /* 0x3f8000001db27421 */ /* 0x000fe20000000000 */
[--C-:B------:R-:W-:Y:S01]  /*3360*/  FADD R205, R231, -R7.reuse ;  /* 0x80000007e7cd7221 */ /* 0x100fe20000000000 */
[----:B------:R-:W-:Y:S01]  /*3370*/  FFMA R174, R197, R196, R94 ;  /* 0x000000c4c5ae7223 */ /* 0x000fe2000000005e */
[----:B------:R-:W-:Y:S01]  /*3380*/  FADD R179, R30, 1 ;  /* 0x3f8000001eb37421 */ /* 0x000fe20000000000 */
[----:B------:R-:W-:Y:S01]  /*3390*/  FMUL R231, R0, R176 ;  /* 0x000000b000e77220 */ /* 0x000fe20000400000 */
[----:B------:R-:W-:Y:S01]  /*33a0*/  FADD R196, R31, 1 ;  /* 0x3f8000001fc47421 */ /* 0x000fe20000000000 */
[--C-:B------:R-:W-:Y:S01]  /*33b0*/  FADD R169, R193, -R7.reuse ;  /* 0x80000007c1a97221 */ /* 0x100fe20000000000 */
[----:B------:R-:W-:Y:S01]  /*33c0*/  FSEL R176, R27, R175, !P2 ;  /* 0x000000af1bb07208 */ /* 0x000fe20005000000 */
[--C-:B------:R-:W-:Y:S01]  /*33d0*/  FADD R168, R192, -R7.reuse ;  /* 0x80000007c0a87221 */ /* 0x100fe20000000000 */
[----:B------:R-:W-:Y:S01]  /*33e0*/  FMUL R193, R0, R244 ;  /* 0x000000f400c17220 */ /* 0x000fe20000400000 */
[----:B------:R-:W-:Y:S01]  /*33f0*/  FSEL R177, R28, R177, !P2 ;  /* 0x000000b11cb17208 */ /* 0x000fe20005000000 */
[--C-:B------:R-:W-:Y:S01]  /*3400*/  FADD R167, R191, -R7.reuse ;  /* 0x80000007bfa77221 */ /* 0x100fe20000000000 */
[----:B------:R-:W-:Y:S01]  /*3410*/  FMUL R192, R0, R243 ;  /* 0x000000f300c07220 */ /* 0x000fe20000400000 */
[----:B------:R-:W-:Y:S01]  /*3420*/  FSEL R178, R29, R178, !P2 ;  /* 0x000000b21db27208 */ /* 0x000fe20005000000 */
[--C-:B------:R-:W-:Y:S01]  /*3430*/  FADD R156, R180, -R7.reuse ;  /* 0x80000007b49c7221 */ /* 0x100fe20000000000 */
[----:B------:R-:W-:Y:S01]  /*3440*/  FMUL R191, R0, R242 ;  /* 0x000000f200bf7220 */ /* 0x000fe20000400000 */
[----:B------:R-:W-:Y:S01]  /*3450*/  FSEL R179, R30, R179, !P2 ;  /* 0x000000b31eb37208 */ /* 0x000fe20005000000 */
[----:B------:R-:W-:Y:S01]  /*3460*/  FADD R157, R181, -R7 ;  /* 0x80000007b59d7221 */ /* 0x000fe20000000000 */
[C---:B------:R-:W-:Y:S01]  /*3470*/  FMUL R180, R0.reuse, R241 ;  /* 0x000000f100b47220 */ /* 0x040fe20000400000 */
[----:B------:R-:W-:Y:S01]  /*3480*/  FSEL R196, R31, R196, !P2 ;  /* 0x000000c41fc47208 */ /* 0x000fe20005000000 */
[----:B------:R-:W-:Y:S01]  /*3490*/  FMUL R181, R0, R2 ;  /* 0x0000000200b57220 */ /* 0x000fe20000400000 */
[----:B------:R-:W-:Y:S01]  /*34a0*/  FFMA R175, R193, R176, R95 ;  /* 0x000000b0c1af7223 */ /* 0x000fe2000000005f */
[----:B------:R-:W-:Y:S01]  /*34b0*/  FFMA R176, R192, R177, R96 ;  /* 0x000000b1c0b07223 */ /* 0x000fe20000000060 */
[----:B------:R-:W-:Y:S01]  /*34c0*/  FFMA R177, R191, R178, R97 ;  /* 0x000000b2bfb17223 */ /* 0x000fe20000000061 */
[----:B------:R-:W-:Y:S01]  /*34d0*/  FFMA R178, R180, R179, R98 ;  /* 0x000000b3b4b27223 */ /* 0x000fe20000000062 */
[----:B------:R-:W-:Y:S01]  /*34e0*/  FFMA R179, R181, R196, R99 ;  /* 0x000000c4b5b37223 */ /* 0x000fe20000000063 */
[----:B------:R-:W-:Y:S01]  /*34f0*/  FMUL R163, R0, R202 ;  /* 0x000000ca00a37220 */ /* 0x000fe20000400000 */
[----:B------:R-:W-:Y:S01]  /*3500*/  FADD R181, R32, 1 ;  /* 0x3f80000020b57421 */ /* 0x000fe20000000000 */
[----:B------:R-:W2:Y:S01]  /*3510*/  LDL.LU R202, [R1] ;  /* 0x0000000001ca7983 */ /* 0x000ea20000300800 */
[----:B------:R-:W-:Y:S01]  /*3520*/  FADD R196, R33, 1 ;  /* 0x3f80000021c47421 */ /* 0x000fe20000000000 */
[--C-:B------:R-:W-:Y:S01]  /*3530*/  FADD R158, R182, -R7.reuse ;  /* 0x80000007b69e7221 */ /* 0x100fe20000000000 */
[--C-:B------:R-:W-:Y:S01]  /*3540*/  FADD R170, R194, -R7.reuse ;  /* 0x80000007c2aa7221 */ /* 0x100fe20000000000 */
[----:B------:R-:W-:Y:S01]  /*3550*/  FSEL R181, R32, R181, !P2 ;  /* 0x000000b520b57208 */ /* 0x000fe20005000000 */
[--C-:B------:R-:W-:Y:S01]  /*3560*/  FADD R159, R183, -R7.reuse ;  /* 0x80000007b79f7221 */ /* 0x100fe20000000000 */
[--C-:B------:R-:W-:Y:S01]  /*3570*/  FADD R194, R208, -R7.reuse ;  /* 0x80000007d0c27221 */ /* 0x100fe20000000000 */
[C---:B------:R-:W-:Y:S01]  /*3580*/  FMUL R182, R0.reuse, R156 ;  /* 0x0000009c00b67220 */ /* 0x040fe20000400000 */
[----:B------:R-:W-:Y:S01]  /*3590*/  FSEL R196, R33, R196, !P2 ;  /* 0x000000c421c47208 */ /* 0x000fe20005000000 */
[--C-:B------:R-:W-:Y:S01]  /*35a0*/  FADD R208, R227, -R7.reuse ;  /* 0x80000007e3d07221 */ /* 0x100fe20000000000 */
[----:B------:R-:W-:Y:S01]  /*35b0*/  FMUL R183, R0, R157 ;  /* 0x0000009d00b77220 */ /* 0x000fe20000400000 */
[--C-:B------:R-:W-:Y:S01]  /*35c0*/  FADD R171, R195, -R7.reuse ;  /* 0x80000007c3ab7221 */ /* 0x100fe20000000000 */
[--C-:B------:R-:W-:Y:S01]  /*35d0*/  FADD R240, R212, -R7.reuse ;  /* 0x80000007d4f07221 */ /* 0x100fe20000000000 */
[----:B------:R-:W-:Y:S01]  /*35e0*/  FFMA R180, R182, R181, R100 ;  /* 0x000000b5b6b47223 */ /* 0x000fe20000000064 */
[--C-:B------:R-:W-:Y:S01]  /*35f0*/  FADD R201, R209, -R7.reuse ;  /* 0x80000007d1c97221 */ /* 0x100fe20000000000 */
[--C-:B------:R-:W-:Y:S01]  /*3600*/  FADD R195, R211, -R7.reuse ;  /* 0x80000007d3c37221 */ /* 0x100fe20000000000 */
[--C-:B------:R-:W-:Y:S01]  /*3610*/  FADD R238, R215, -R7.reuse ;  /* 0x80000007d7ee7221 */ /* 0x100fe20000000000 */
[----:B------:R-:W-:Y:S01]  /*3620*/  FADD R212, R216, -R7 ;  /* 0x80000007d8d47221 */ /* 0x000fe20000000000 */
[----:B------:R-:W-:Y:S01]  /*3630*/  FFMA R181, R183, R196, R101 ;  /* 0x000000c4b7b57223 */ /* 0x000fe20000000065 */
        /* <DEDUP_REMOVED lines=8> */
[C---:B------:R-:W-:Y:S01]  /*36c0*/  FMUL R157, R0.reuse, R208 ;  /* 0x000000d0009d7220 */ /* 0x040fe20000400000 */
[----:B------:R-:W3:Y:S01]  /*36d0*/  LDL.LU R196, [R1+0x4] ;  /* 0x0000040001c47983 */ /* 0x000ee20000300800 */
[C---:B------:R-:W-:Y:S01]  /*36e0*/  FMUL R190, R0.reuse, R160 ;  /* 0x000000a000be7220 */ /* 0x040fe20000400000 */
[C---:B------:R-:W-:Y:S01]  /*36f0*/  FMUL R7, R0.reuse, R207 ;  /* 0x000000cf00077220 */ /* 0x040fe20000400000 */
[C---:B------:R-:W-:Y:S01]  /*3700*/  FMUL R251, R0.reuse, R161 ;  /* 0x000000a100fb7220 */ /* 0x040fe20000400000 */
[----:B------:R-:W4:Y:S01]  /*3710*/  LDL.LU R208, [R1+0x8] ;  /* 0x0000080001d07983 */ /* 0x000f220000300800 */
        /* <DEDUP_REMOVED lines=9> */
[----:B------:R-:W-:-:S02]  /*37b0*/  FMUL R164, R0, R203 ;  /* 0x000000cb00a47220 */ /* 0x000fc40000400000 */
[----:B------:R-:W4:Y:S01]  /*37c0*/  LDL.LU R205, [R1+0x14] ;  /* 0x0000140001cd7983 */ /* 0x000f220000300800 */
[C---:B------:R-:W-:Y:S01]  /*37d0*/  FMUL R188, R0.reuse, R158 ;  /* 0x0000009e00bc7220 */ /* 0x040fe20000400000 */
[C---:B------:R-:W-:Y:S02]  /*37e0*/  FMUL R165, R0.reuse, R215 ;  /* 0x000000d700a57220 */ /* 0x040fe40000400000 */
[----:B------:R-:W4:Y:S01]  /*37f0*/  LDL.LU R204, [R1+0x18] ;  /* 0x0000180001cc7983 */ /* 0x000f220000300800 */
[----:B------:R-:W-:-:S03]  /*3800*/  FMUL R158, R0, R214 ;  /* 0x000000d6009e7220 */ /* 0x000fc60000400000 */
[----:B------:R-:W4:Y:S04]  /*3810*/  LDL.LU R203, [R1+0x1c] ;  /* 0x00001c0001cb7983 */ /* 0x000f280000300800 */
[----:B------:R-:W4:Y:S04]  /*3820*/  LDL.LU R215, [R1+0x20] ;  /* 0x0000200001d77983 */ /* 0x000f280000300800 */
[----:B------:R-:W4:Y:S01]  /*3830*/  LDL.LU R214, [R1+0x24] ;  /* 0x0000240001d67983 */ /* 0x000f220000300800 */
[C---:B------:R-:W-:Y:S01]  /*3840*/  FMUL R245, R0.reuse, R167 ;  /* 0x000000a700f57220 */ /* 0x040fe20000400000 */
[----:B------:R-:W-:-:S02]  /*3850*/  FMUL R167, R0, R216 ;  /* 0x000000d800a77220 */ /* 0x000fc40000400000 */
[----:B------:R-:W4:Y:S01]  /*3860*/  LDL.LU R216, [R1+0x28] ;  /* 0x0000280001d87983 */ /* 0x000f220000300800 */
[C---:B------:R-:W-:Y:S01]  /*3870*/  FMUL R223, R0.reuse, R194 ;  /* 0x000000c200df7220 */ /* 0x040fe20000400000 */
[----:B------:R-:W-:Y:S01]  /*3880*/  FMUL R194, R0, R240 ;  /* 0x000000f000c27220 */ /* 0x000fe20000400000 */
[----:B------:R-:W0:Y:S01]  /*3890*/  S2R R197, SR_CTAID.X ;  /* 0x0000000000c57919 */ /* 0x000e220000002500 */
[----:B------:R-:W1:Y:S01]  /*38a0*/  S2R R240, SR_TID.X ;  /* 0x0000000000f07919 */ /* 0x000e620000002100 */
[----:B------:R-:W-:Y:S01]  /*38b0*/  FADD R220, R24, 1 ;  /* 0x3f80000018dc7421 */ /* 0x000fe20000000000 */
[----:B------:R-:W-:-:S04]  /*38c0*/  FADD R198, R25, 1 ;  /* 0x3f80000019c67421 */ /* 0x000fc80000000000 */
[----:B------:R-:W-:Y:S01]  /*38d0*/  FSEL R220, R24, R220, !P2 ;  /* 0x000000dc18dc7208 */ /* 0x000fe20005000000 */
[C---:B------:R-:W-:Y:S01]  /*38e0*/  FMUL R235, R0.reuse, R172 ;  /* 0x000000ac00eb7220 */ /* 0x040fe20000400000 */
[----:B------:R-:W-:Y:S01]  /*38f0*/  FSEL R198, R25, R198, !P2 ;  /* 0x000000c619c67208 */ /* 0x000fe20005000000 */
[C---:B------:R-:W-:Y:S02]  /*3900*/  FMUL R199, R0.reuse, R246 ;  /* 0x000000f600c77220 */ /* 0x040fe40000400000 */
[----:B------:R-:W-:Y:S01]  /*3910*/  FFMA R172, R221, R220, R92 ;  /* 0x000000dcddac7223 */ /* 0x000fe2000000005c */
[----:B------:R-:W-:Y:S01]  /*3920*/  FMUL R234, R0, R173 ;  /* 0x000000ad00ea7220 */ /* 0x000fe20000400000 */
[----:B------:R-:W-:-:S03]  /*3930*/  FFMA R173, R199, R198, R93 ;  /* 0x000000c6c7ad7223 */ /* 0x000fc6000000005d */
[----:B------:R-:W-:-:S04]  /*3940*/  @P0 FMNMX R5, R5, |R172|, !PT ;  /* 0x400000ac05050209 */ /* 0x000fc80007800000 */
[----:B------:R-:W-:Y:S01]  /*3950*/  @P0 FMNMX R5, R5, |R173|, !PT ;  /* 0x400000ad05050209 */ /* 0x000fe20007800000 */
[C---:B------:R-:W-:Y:S01]  /*3960*/  FMUL R226, R0.reuse, R185 ;  /* 0x000000b900e27220 */ /* 0x040fe20000400000 */
[C---:B------:R-:W-:Y:S02]  /*3970*/  FMUL R225, R0.reuse, R186 ;  /* 0x000000ba00e17220 */ /* 0x040fe40000400000 */
[----:B------:R-:W-:Y:S01]  /*3980*/  @P0 FMNMX R5, R5, |R174|, !PT ;  /* 0x400000ae05050209 */ /* 0x000fe20007800000 */
[C---:B------:R-:W-:Y:S01]  /*3990*/  FMUL R186, R0.reuse, R239 ;  /* 0x000000ef00ba7220 */ /* 0x040fe20000400000 */
[----:B------:R-:W-:Y:S01]  /*39a0*/  FMUL R185, R0, R238 ;  /* 0x000000ee00b97220 */ /* 0x000fe20000400000 */
[----:B0-----:R-:W-:Y:S01]  /*39b0*/  SHF.L.U32 R199, R197, 0x7, RZ ;  /* 0x00000007c5c77819 */ /* 0x001fe200000006ff */
[----:B------:R-:W0:Y:S01]  /*39c0*/  LDC.64 R238, c[0x0][0x258] ;  /* 0x00009600ffee7b82 */ /* 0x000e220000000a00 */
[----:B------:R-:W-:Y:S02]  /*39d0*/  @P0 FMNMX R5, R5, |R175|, !PT ;  /* 0x400000af05050209 */ /* 0x000fe40007800000 */
[----:B-1----:R-:W-:-:S02]  /*39e0*/  LOP3.LUT R197, R240, 0x1f, RZ, 0xc0, !PT ;  /* 0x0000001ff0c57812 */ /* 0x002fc400078ec0ff */
[----:B------:R-:W-:Y:S02]  /*39f0*/  @P0 FMNMX R5, R5, |R176|, !PT ;  /* 0x400000b005050209 */ /* 0x000fe40007800000 */
[----:B------:R-:W-:Y:S02]  /*3a00*/  LOP3.LUT R199, R199, 0x180, R197, 0xe2, !PT ;  /* 0x00000180c7c77812 */ /* 0x000fe400078ee2c5 */
[----:B------:R-:W1:Y:S01]  /*3a10*/  S2R R197, SR_TID.X ;  /* 0x0000000000c57919 */ /* 0x000e620000002100 */
[----:B------:R-:W-:Y:S01]  /*3a20*/  @P0 FMNMX R5, R5, |R177|, !PT ;  /* 0x400000b105050209 */ /* 0x000fe20007800000 */
[C---:B------:R-:W-:Y:S01]  /*3a30*/  FADD R191, R34.reuse, 1 ;  /* 0x3f80000022bf7421 */ /* 0x040fe20000000000 */
[----:B------:R-:W-:Y:S02]  /*3a40*/  FADD R192, R35, 1 ;  /* 0x3f80000023c07421 */ /* 0x000fe40000000000 */
[----:B------:R-:W-:Y:S02]  /*3a50*/  @P0 FMNMX R5, R5, |R178|, !PT ;  /* 0x400000b205050209 */ /* 0x000fe40007800000 */
[----:B------:R-:W-:-:S02]  /*3a60*/  FSEL R191, R34, R191, !P2 ;  /* 0x000000bf22bf7208 */ /* 0x000fc40005000000 */
[----:B------:R-:W-:Y:S02]  /*3a70*/  @P0 FMNMX R5, R5, |R179|, !PT ;  /* 0x400000b305050209 */ /* 0x000fe40007800000 */
[----:B------:R-:W-:Y:S01]  /*3a80*/  FSEL R192, R35, R192, !P2 ;  /* 0x000000c023c07208 */ /* 0x000fe20005000000 */
[----:B------:R-:W-:Y:S01]  /*3a90*/  FFMA R182, R188, R191, R102 ;  /* 0x000000bfbcb67223 */ /* 0x000fe20000000066 */
[----:B------:R-:W-:Y:S01]  /*3aa0*/  @P0 FMNMX R5, R5, |R180|, !PT ;  /* 0x400000b405050209 */ /* 0x000fe20007800000 */
[----:B------:R-:W-:Y:S01]  /*3ab0*/  FADD R191, R36, 1 ;  /* 0x3f80000024bf7421 */ /* 0x000fe20000000000 */
[----:B------:R-:W-:Y:S01]  /*3ac0*/  FMUL R227, R0, R184 ;  /* 0x000000b800e37220 */ /* 0x000fe20000400000 */
[----:B------:R-:W-:Y:S01]  /*3ad0*/  FFMA R183, R189, R192, R103 ;  /* 0x000000c0bdb77223 */ /* 0x000fe20000000067 */
[----:B0-----:R-:W-:-:S04]  /*3ae0*/  IMAD.WIDE.U32 R188, R252, 0x10, R238 ;  /* 0x00000010fcbc7825 */ /* 0x001fc800078e00ee */
[-C--:B------:R-:W-:Y:S01]  /*3af0*/  @P1 FMUL R172, R172, R6.reuse ;  /* 0x00000006acac1220 */ /* 0x080fe20000400000 */
[-C--:B------:R-:W-:Y:S01]  /*3b00*/  @P1 FMUL R173, R173, R6.reuse ;  /* 0x00000006adad1220 */ /* 0x080fe20000400000 */
[-C--:B------:R-:W-:Y:S01]  /*3b10*/  @P1 FMUL R174, R174, R6.reuse ;  /* 0x00000006aeae1220 */ /* 0x080fe20000400000 */
[----:B------:R-:W-:Y:S01]  /*3b20*/  @P1 FMUL R175, R175, R6 ;  /* 0x00000006afaf1220 */ /* 0x000fe20000400000 */
[----:B------:R-:W-:Y:S01]  /*3b30*/  FMUL R184, R0, R212 ;  /* 0x000000d400b87220 */ /* 0x000fe20000400000 */
[----:B------:R-:W-:Y:S01]  /*3b40*/  @P0 FMNMX R5, R5, |R181|, !PT ;  /* 0x400000b505050209 */ /* 0x000fe20007800000 */
[-C--:B------:R-:W-:Y:S01]  /*3b50*/  @P1 FMUL R176, R176, R6.reuse ;  /* 0x00000006b0b01220 */ /* 0x080fe20000400000 */
[-C--:B------:R-:W-:Y:S01]  /*3b60*/  @P1 FMUL R177, R177, R6.reuse ;  /* 0x00000006b1b11220 */ /* 0x080fe20000400000 */
[-C--:B------:R-:W-:Y:S01]  /*3b70*/  @P1 FMUL R178, R178, R6.reuse ;  /* 0x00000006b2b21220 */ /* 0x080fe20000400000 */
[----:B------:R-:W-:Y:S01]  /*3b80*/  @P1 FMUL R179, R179, R6 ;  /* 0x00000006b3b31220 */ /* 0x000fe20000400000 */
[----:B------:R-:W-:Y:S01]  /*3b90*/  FADD R212, R37, 1 ;  /* 0x3f80000025d47421 */ /* 0x000fe20000000000 */
[C---:B------:R-:W-:Y:S01]  /*3ba0*/  FMUL R246, R0.reuse, R166 ;  /* 0x000000a600f67220 */ /* 0x040fe20000400000 */
[----:B------:R-:W-:Y:S01]  /*3bb0*/  FMUL R166, R0, R213 ;  /* 0x000000d500a67220 */ /* 0x000fe20000400000 */
[----:B------:R-:W-:Y:S01]  /*3bc0*/  @P0 FMNMX R5, R5, |R182|, !PT ;  /* 0x400000b605050209 */ /* 0x000fe20007800000 */
[----:B------:R0:W-:Y:S01]  /*3bd0*/  STG.E.128 desc[UR4][R188.64], R172 ;  /* 0x000000acbc007986 */ /* 0x0001e2000c101d04 */
[----:B------:R-:W-:-:S02]  /*3be0*/  FADD R213, R38, 1 ;  /* 0x3f80000026d57421 */ /* 0x000fc40000000000 */
[----:B------:R-:W-:Y:S01]  /*3bf0*/  @P0 FMNMX R5, R5, |R183|, !PT ;  /* 0x400000b705050209 */ /* 0x000fe20007800000 */
[----:B------:R-:W-:Y:S01]  /*3c00*/  FMUL R250, R0, R162 ;  /* 0x000000a200fa7220 */ /* 0x000fe20000400000 */
[----:B------:R-:W-:Y:S01]  /*3c10*/  IMAD R198, R4, 0x2800, RZ ;  /* 0x0000280004c67824 */ /* 0x000fe200078e02ff */
[----:B-1----:R-:W-:Y:S01]  /*3c20*/  LOP3.LUT R199, R199, 0x60, R197, 0xf8, !PT ;  /* 0x00000060c7c77812 */ /* 0x002fe200078ef8c5 */
[-C--:B------:R-:W-:Y:S01]  /*3c30*/  @P1 FMUL R180, R180, R6.reuse ;  /* 0x00000006b4b41220 */ /* 0x080fe20000400000 */
[-C--:B------:R-:W-:Y:S01]  /*3c40*/  @P1 FMUL R181, R181, R6.reuse ;  /* 0x00000006b5b51220 */ /* 0x080fe20000400000 */
[-C--:B------:R-:W-:Y:S01]  /*3c50*/  @P1 FMUL R182, R182, R6.reuse ;  /* 0x00000006b6b61220 */ /* 0x080fe20000400000 */
[----:B------:R-:W-:Y:S01]  /*3c60*/  @P1 FMUL R183, R183, R6 ;  /* 0x00000006b7b71220 */ /* 0x000fe20000400000 */
[----:B0-----:R-:W-:Y:S01]  /*3c70*/  FADD R173, R42, 1 ;  /* 0x3f8000002aad7421 */ /* 0x001fe20000000000 */
        /* <DEDUP_REMOVED lines=12> */
[----:B--2---:R-:W-:Y:S01]  /*3d40*/  IMAD.WIDE.U32 R192, R202, 0x10, R238 ;  /* 0x00000010cac07825 */ /* 0x004fe200078e00ee */
[----:B------:R-:W-:-:S04]  /*3d50*/  FSEL R202, R36, R191, !P2 ;  /* 0x000000bf24ca7208 */ /* 0x000fc80005000000 */
[----:B------:R0:W-:Y:S01]  /*3d60*/  STG.E.128 desc[UR4][R192.64], R176 ;  /* 0x000000b0c0007986 */ /* 0x0001e2000c101d04 */
[----:B------:R-:W-:Y:S02]  /*3d70*/  LOP3.LUT R191, R198, R199, RZ, 0xfc, !PT ;  /* 0x000000c7c6bf7212 */ /* 0x000fe400078efcff */
[----:B0-----:R-:W-:Y:S01]  /*3d80*/  FSEL R177, R37, R212, !P2 ;  /* 0x000000d425b17208 */ /* 0x001fe20005000000 */
[----:B------:R-:W-:Y:S01]  /*3d90*/  FFMA R176, R190, R202, R104 ;  /* 0x000000cabeb07223 */ /* 0x000fe20000000068 */
[----:B------:R-:W-:Y:S01]  /*3da0*/  FADD R190, R39, 1 ;  /* 0x3f80000027be7421 */ /* 0x000fe20000000000 */
[----:B------:R-:W-:Y:S02]  /*3db0*/  FSEL R178, R38, R213, !P2 ;  /* 0x000000d526b27208 */ /* 0x000fe40005000000 */
[----:B------:R-:W-:Y:S01]  /*3dc0*/  FFMA R177, R251, R177, R105 ;  /* 0x000000b1fbb17223 */ /* 0x000fe20000000069 */
[----:B------:R-:W-:Y:S01]  /*3dd0*/  @P0 FMNMX R5, R5, |R176|, !PT ;  /* 0x400000b005050209 */ /* 0x000fe20007800000 */
[----:B------:R-:W-:Y:S01]  /*3de0*/  FADD R213, R40, 1 ;  /* 0x3f80000028d57421 */ /* 0x000fe20000000000 */
[----:B------:R-:W-:Y:S01]  /*3df0*/  FSEL R179, R39, R190, !P2 ;  /* 0x000000be27b37208 */ /* 0x000fe20005000000 */
[----:B------:R-:W-:Y:S01]  /*3e00*/  FFMA R178, R250, R178, R106 ;  /* 0x000000b2fab27223 */ /* 0x000fe2000000006a */
[----:B------:R-:W-:-:S02]  /*3e10*/  @P0 FMNMX R5, R5, |R177|, !PT ;  /* 0x400000b105050209 */ /* 0x000fc40007800000 */
[----:B------:R-:W-:Y:S01]  /*3e20*/  FSEL R213, R40, R213, !P2 ;  /* 0x000000d528d57208 */ /* 0x000fe20005000000 */
[----:B------:R-:W-:Y:S01]  /*3e30*/  FFMA R179, R249, R179, R107 ;  /* 0x000000b3f9b37223 */ /* 0x000fe2000000006b */
[----:B------:R-:W-:Y:S01]  /*3e40*/  @P0 FMNMX R5, R5, |R178|, !PT ;  /* 0x400000b205050209 */ /* 0x000fe20007800000 */
[----:B---3--:R-:W-:-:S04]  /*3e50*/  IMAD.WIDE.U32 R196, R196, 0x10, R238 ;  /* 0x00000010c4c47825 */ /* 0x008fc800078e00ee */
[----:B------:R-:W-:Y:S01]  /*3e60*/  FADD R212, R43, 1 ;  /* 0x3f8000002bd47421 */ /* 0x000fe20000000000 */
[----:B------:R-:W-:Y:S01]  /*3e70*/  @P1 FMUL R176, R176, R6 ;  /* 0x00000006b0b01220 */ /* 0x000fe20000400000 */
[----:B------:R-:W-:Y:S01]  /*3e80*/  @P0 FMNMX R5, R5, |R179|, !PT ;  /* 0x400000b305050209 */ /* 0x000fe20007800000 */
[----:B----4-:R-:W-:-:S04]  /*3e90*/  IMAD.WIDE.U32 R174, R208, 0x10, R238 ;  /* 0x00000010d0ae7825 */ /* 0x010fc800078e00ee */
[-C--:B------:R-:W-:Y:S01]  /*3ea0*/  @P1 FMUL R177, R177, R6.reuse ;  /* 0x00000006b1b11220 */ /* 0x080fe20000400000 */
[-C--:B------:R-:W-:Y:S01]  /*3eb0*/  @P1 FMUL R178, R178, R6.reuse ;  /* 0x00000006b2b21220 */ /* 0x080fe20000400000 */
[----:B------:R-:W-:Y:S01]  /*3ec0*/  @P1 FMUL R179, R179, R6 ;  /* 0x00000006b3b31220 */ /* 0x000fe20000400000 */
[----:B------:R-:W-:Y:S01]  /*3ed0*/  FFMA R172, R248, R213, R108 ;  /* 0x000000d5f8ac7223 */ /* 0x000fe2000000006c */
[----:B------:R-:W-:Y:S01]  /*3ee0*/  FSEL R213, R42, R173, !P2 ;  /* 0x000000ad2ad57208 */ /* 0x000fe20005000000 */
[----:B------:R0:W-:Y:S01]  /*3ef0*/  STG.E.128 desc[UR4][R196.64], R180 ;  /* 0x000000b4c4007986 */ /* 0x0001e2000c101d04 */
[----:B------:R-:W-:Y:S01]  /*3f00*/  FSEL R212, R43, R212, !P2 ;  /* 0x000000d42bd47208 */ /* 0x000fe20005000000 */
[----:B------:R-:W-:-:S04]  /*3f10*/  IMAD.WIDE.U32 R198, R214, 0x10, R238 ;  /* 0x00000010d6c67825 */ /* 0x000fc800078e00ee */
[----:B------:R-:W-:-:S05]  /*3f20*/  FADD R214, R41, 1 ;  /* 0x3f80000029d67421 */ /* 0x000fca0000000000 */
[----:B------:R-:W-:Y:S01]  /*3f30*/  FSEL R214, R41, R214, !P2 ;  /* 0x000000d629d67208 */ /* 0x000fe20005000000 */
[----:B------:R1:W-:Y:S01]  /*3f40*/  STG.E.128 desc[UR4][R174.64], R176 ;  /* 0x000000b0ae007986 */ /* 0x0003e2000c101d04 */
[----:B------:R-:W-:-:S03]  /*3f50*/  @P0 FMNMX R5, R5, |R172|, !PT ;  /* 0x400000ac05050209 */ /* 0x000fc60007800000 */
[----:B------:R-:W-:Y:S01]  /*3f60*/  FFMA R173, R247, R214, R109 ;  /* 0x000000d6f7ad7223 */ /* 0x000fe2000000006d */
[----:B0-----:R-:W-:-:S04]  /*3f70*/  IMAD.WIDE.U32 R196, R215, 0x10, R238 ;  /* 0x00000010d7c47825 */ /* 0x001fc800078e00ee */
[----:B------:R-:W-:Y:S01]  /*3f80*/  @P0 FMNMX R5, R5, |R173|, !PT ;  /* 0x400000ad05050209 */ /* 0x000fe20007800000 */
[----:B-1----:R-:W-:Y:S01]  /*3f90*/  FFMA R174, R246, R213, R110 ;  /* 0x000000d5f6ae7223 */ /* 0x002fe2000000006e */
[----:B------:R-:W-:Y:S01]  /*3fa0*/  FADD R213, R44, 1 ;  /* 0x3f8000002cd57421 */ /* 0x000fe20000000000 */
[----:B------:R-:W-:Y:S01]  /*3fb0*/  FFMA R175, R245, R212, R111 ;  /* 0x000000d4f5af7223 */ /* 0x000fe2000000006f */
[----:B------:R-:W-:-:S03]  /*3fc0*/  FADD R212, R45, 1 ;  /* 0x3f8000002dd47421 */ /* 0x000fc60000000000 */
[----:B------:R-:W-:Y:S01]  /*3fd0*/  FSEL R213, R44, R213, !P2 ;  /* 0x000000d52cd57208 */ /* 0x000fe20005000000 */
[----:B------:R-:W-:Y:S01]  /*3fe0*/  FADD R215, R46, 1 ;  /* 0x3f8000002ed77421 */ /* 0x000fe20000000000 */
[----:B------:R-:W-:Y:S02]  /*3ff0*/  @P0 FMNMX R5, R5, |R174|, !PT ;  /* 0x400000ae05050209 */ /* 0x000fe40007800000 */
[----:B------:R-:W-:Y:S01]  /*4000*/  FSEL R212, R45, R212, !P2 ;  /* 0x000000d42dd47208 */ /* 0x000fe20005000000 */
[----:B------:R-:W-:Y:S01]  /*4010*/  FFMA R176, R244, R213, R112 ;  /* 0x000000d5f4b07223 */ /* 0x000fe20000000070 */
[----:B------:R-:W-:Y:S01]  /*4020*/  @P0 FMNMX R5, R5, |R175|, !PT ;  /* 0x400000af05050209 */ /* 0x000fe20007800000 */
        /* <DEDUP_REMOVED lines=8> */
[----:B------:R-:W-:-:S04]  /*40b0*/  IMAD.WIDE.U32 R210, R207, 0x10, R238 ;  /* 0x00000010cfd27825 */ /* 0x000fc800078e00ee */
[-C--:B------:R-:W-:Y:S01]  /*40c0*/  @P1 FMUL R172, R172, R6.reuse ;  /* 0x00000006acac1220 */ /* 0x080fe20000400000 */
[-C--:B------:R-:W-:Y:S01]  /*40d0*/  @P1 FMUL R173, R173, R6.reuse ;  /* 0x00000006adad1220 */ /* 0x080fe20000400000 */
[-C--:B------:R-:W-:Y:S01]  /*40e0*/  @P1 FMUL R174, R174, R6.reuse ;  /* 0x00000006aeae1220 */ /* 0x080fe20000400000 */
        /* <DEDUP_REMOVED lines=9> */
[----:B------:R-:W-:-:S02]  /*4180*/  @P0 FMNMX R5, R5, |R179|, !PT ;  /* 0x400000b305050209 */ /* 0x000fc40007800000 */
[----:B------:R-:W-:Y:S02]  /*4190*/  FSEL R215, R50, R215, !P2 ;  /* 0x000000d732d77208 */ /* 0x000fe40005000000 */
[----:B------:R-:W-:Y:S01]  /*41a0*/  FSEL R214, R51, R214, !P2 ;  /* 0x000000d633d67208 */ /* 0x000fe20005000000 */
[----:B------:R-:W-:-:S04]  /*41b0*/  IMAD.WIDE.U32 R208, R206, 0x10, R238 ;  /* 0x00000010ced07825 */ /* 0x000fc800078e00ee */
[----:B0-----:R-:W-:Y:S01]  /*41c0*/  FFMA R172, R235, R213, R116 ;  /* 0x000000d5ebac7223 */ /* 0x001fe20000000074 */
[----:B------:R-:W-:Y:S01]  /*41d0*/  FFMA R173, R234, R212, R117 ;  /* 0x000000d4eaad7223 */ /* 0x000fe20000000075 */
[----:B------:R-:W-:-:S03]  /*41e0*/  FADD R211, R52, 1 ;  /* 0x3f80000034d37421 */ /* 0x000fc60000000000 */
[----:B------:R-:W-:Y:S01]  /*41f0*/  @P0 FMNMX R5, R5, |R172|, !PT ;  /* 0x400000ac05050209 */ /* 0x000fe20007800000 */
[----:B------:R-:W-:Y:S01]  /*4200*/  FFMA R174, R233, R215, R118 ;  /* 0x000000d7e9ae7223 */ /* 0x000fe20000000076 */
[-C--:B------:R-:W-:Y:S01]  /*4210*/  @P1 FMUL R176, R176, R6.reuse ;  /* 0x00000006b0b01220 */ /* 0x080fe20000400000 */
[-C--:B------:R-:W-:Y:S01]  /*4220*/  @P1 FMUL R177, R177, R6.reuse ;  /* 0x00000006b1b11220 */ /* 0x080fe20000400000 */
[----:B------:R-:W-:Y:S01]  /*4230*/  @P0 FMNMX R5, R5, |R173|, !PT ;  /* 0x400000ad05050209 */ /* 0x000fe20007800000 */
        /* <DEDUP_REMOVED lines=47> */
[----:B------:R-:W-:Y:S01]  /*4530*/  FADD R208, R63, 1 ;  /* 0x3f8000003fd07421 */ /* 0x000fe20000000000 */
[----:B------:R-:W-:Y:S01]  /*4540*/  FSEL R207, R60, R207, !P2 ;  /* 0x000000cf3ccf7208 */ /* 0x000fe20005000000 */
[----:B------:R-:W-:Y:S01]  /*4550*/  FFMA R175, R224, R210, R127 ;  /* 0x000000d2e0af7223 */ /* 0x000fe2000000007f */
[----:B------:R-:W-:Y:S01]  /*4560*/  @P0 FMNMX R5, R5, |R174|, !PT ;  /* 0x400000ae05050209 */ /* 0x000fe20007800000 */
[----:B------:R-:W-:Y:S01]  /*4570*/  FADD R209, R62, 1 ;  /* 0x3f8000003ed17421 */ /* 0x000fe20000000000 */
[----:B------:R0:W-:Y:S01]  /*4580*/  STG.E.128 desc[UR4][R204.64], R176 ;  /* 0x000000b0cc007986 */ /* 0x0001e2000c101d04 */
[----:B------:R-:W-:-:S02]  /*4590*/  FSEL R206, R61, R206, !P2 ;  /* 0x000000ce3dce7208 */ /* 0x000fc40005000000 */
[----:B------:R-:W-:Y:S02]  /*45a0*/  FSEL R208, R63, R208, !P2 ;  /* 0x000000d03fd07208 */ /* 0x000fe40005000000 */
[----:B------:R-:W-:Y:S02]  /*45b0*/  @P0 FMNMX R5, R5, |R175|, !PT ;  /* 0x400000af05050209 */ /* 0x000fe40007800000 */
[----:B------:R-:W-:Y:S01]  /*45c0*/  FSEL R209, R62, R209, !P2 ;  /* 0x000000d13ed17208 */ /* 0x000fe20005000000 */
[----:B------:R-:W-:-:S04]  /*45d0*/  IMAD.WIDE.U32 R202, R203, 0x10, R238 ;  /* 0x00000010cbca7825 */ /* 0x000fc800078e00ee */
[----:B0-----:R-:W-:Y:S01]  /*45e0*/  FFMA R176, R223, R207, R128 ;  /* 0x000000cfdfb07223 */ /* 0x001fe20000000080 */
[----:B------:R-:W-:Y:S01]  /*45f0*/  FFMA R177, R201, R206, R129 ;  /* 0x000000cec9b17223 */ /* 0x000fe20000000081 */
[----:B------:R-:W-:Y:S01]  /*4600*/  FFMA R179, R195, R208, R131 ;  /* 0x000000d0c3b37223 */ /* 0x000fe20000000083 */
[----:B------:R-:W-:Y:S02]  /*4610*/  FADD R195, R64, 1 ;  /* 0x3f80000040c37421 */ /* 0x000fe40000000000 */
        /* <DEDUP_REMOVED lines=10> */
[----:B------:R-:W-:Y:S01]  /*46c0*/  FADD R201, R66, 1 ;  /* 0x3f80000042c97421 */ /* 0x000fe20000000000 */
[----:B------:R-:W-:Y:S01]  /*46d0*/  @P0 FMNMX R5, R5, |R178|, !PT ;  /* 0x400000b205050209 */ /* 0x000fe20007800000 */
[----:B------:R0:W-:Y:S01]  /*46e0*/  STG.E.128 desc[UR4][R202.64], R172 ;  /* 0x000000acca007986 */ /* 0x0001e2000c101d04 */
[----:B------:R-:W-:-:S02]  /*46f0*/  FSEL R200, R65, R200, !P2 ;  /* 0x000000c841c87208 */ /* 0x000fc40005000000 */
[----:B------:R-:W-:Y:S02]  /*4700*/  FSEL R204, R67, R204, !P2 ;  /* 0x000000cc43cc7208 */ /* 0x000fe40005000000 */
[----:B------:R-:W-:Y:S02]  /*4710*/  @P0 FMNMX R5, R5, |R179|, !PT ;  /* 0x400000b305050209 */ /* 0x000fe40007800000 */
[----:B------:R-:W-:Y:S01]  /*4720*/  FSEL R201, R66, R201, !P2 ;  /* 0x000000c942c97208 */ /* 0x000fe20005000000 */
[----:B0-----:R-:W-:Y:S01]  /*4730*/  FFMA R172, R194, R195, R132 ;  /* 0x000000c3c2ac7223 */ /* 0x001fe20000000084 */
[----:B------:R-:W-:Y:S01]  /*4740*/  FFMA R173, R187, R200, R133 ;  /* 0x000000c8bbad7223 */ /* 0x000fe20000000085 */
[----:B------:R-:W-:Y:S01]  /*4750*/  FFMA R175, R185, R204, R135 ;  /* 0x000000ccb9af7223 */ /* 0x000fe20000000087 */
[----:B------:R-:W-:Y:S02]  /*4760*/  FADD R185, R68, 1 ;  /* 0x3f80000044b97421 */ /* 0x000fe40000000000 */
[----:B------:R-:W-:Y:S01]  /*4770*/  @P0 FMNMX R5, R5, |R172|, !PT ;  /* 0x400000ac05050209 */ /* 0x000fe20007800000 */
[----:B------:R-:W-:Y:S01]  /*4780*/  FFMA R174, R186, R201, R134 ;  /* 0x000000c9baae7223 */ /* 0x000fe20000000086 */
[----:B------:R-:W-:-:S02]  /*4790*/  FADD R186, R69, 1 ;  /* 0x3f80000045ba7421 */ /* 0x000fc40000000000 */
[----:B------:R-:W-:Y:S02]  /*47a0*/  @P0 FMNMX R5, R5, |R173|, !PT ;  /* 0x400000ad05050209 */ /* 0x000fe40007800000 */
[----:B------:R-:W-:Y:S01]  /*47b0*/  FSEL R185, R68, R185, !P2 ;  /* 0x000000b944b97208 */ /* 0x000fe20005000000 */
[----:B------:R-:W-:Y:S01]  /*47c0*/  FADD R187, R70, 1 ;  /* 0x3f80000046bb7421 */ /* 0x000fe20000000000 */
[----:B------:R-:W-:Y:S01]  /*47d0*/  @P0 FMNMX R5, R5, |R174|, !PT ;  /* 0x400000ae05050209 */ /* 0x000fe20007800000 */
[----:B------:R-:W-:Y:S01]  /*47e0*/  FMUL R171, R0, R236 ;  /* 0x000000ec00ab7220 */ /* 0x000fe20000400000 */
[----:B------:R-:W-:Y:S01]  /*47f0*/  FSEL R186, R69, R186, !P2 ;  /* 0x000000ba45ba7208 */ /* 0x000fe20005000000 */
[----:B------:R-:W-:Y:S01]  /*4800*/  FFMA R184, R184, R185, R136 ;  /* 0x000000b9b8b87223 */ /* 0x000fe20000000088 */
[----:B------:R-:W-:Y:S01]  /*4810*/  @P0 FMNMX R5, R5, |R175|, !PT ;  /* 0x400000af05050209 */ /* 0x000fe20007800000 */
[----:B------:R-:W-:Y:S01]  /*4820*/  FADD R194, R71, 1 ;  /* 0x3f80000047c27421 */ /* 0x000fe20000000000 */
[----:B------:R-:W-:Y:S01]  /*4830*/  FSEL R187, R70, R187, !P2 ;  /* 0x000000bb46bb7208 */ /* 0x000fe20005000000 */
[----:B------:R-:W-:Y:S01]  /*4840*/  FMUL R170, R0, R218 ;  /* 0x000000da00aa7220 */ /* 0x000fe20000400000 */
[----:B------:R-:W-:Y:S01]  /*4850*/  FFMA R185, R171, R186, R137 ;  /* 0x000000baabb97223 */ /* 0x000fe20000000089 */
[-C--:B------:R-:W-:Y:S01]  /*4860*/  @P1 FMUL R176, R176, R6.reuse ;  /* 0x00000006b0b01220 */ /* 0x080fe20000400000 */
[-C--:B------:R-:W-:Y:S01]  /*4870*/  @P1 FMUL R177, R177, R6.reuse ;  /* 0x00000006b1b11220 */ /* 0x080fe20000400000 */
[-C--:B------:R-:W-:Y:S01]  /*4880*/  @P1 FMUL R178, R178, R6.reuse ;  /* 0x00000006b2b21220 */ /* 0x080fe20000400000 */
[----:B------:R-:W-:Y:S01]  /*4890*/  @P1 FMUL R179, R179, R6 ;  /* 0x00000006b3b31220 */ /* 0x000fe20000400000 */
[----:B------:R-:W-:Y:S01]  /*48a0*/  @P0 FMNMX R5, R5, |R184|, !PT ;  /* 0x400000b805050209 */ /* 0x000fe20007800000 */
[----:B------:R-:W-:Y:S01]  /*48b0*/  FADD R171, R72, 1 ;  /* 0x3f80000048ab7421 */ /* 0x000fe20000000000 */
[----:B------:R-:W-:Y:S01]  /*48c0*/  FSEL R194, R71, R194, !P2 ;  /* 0x000000c247c27208 */ /* 0x000fe20005000000 */
[----:B------:R-:W-:Y:S01]  /*48d0*/  FMUL R169, R0, R219 ;  /* 0x000000db00a97220 */ /* 0x000fe20000400000 */
[----:B------:R-:W-:Y:S01]  /*48e0*/  FFMA R186, R170, R187, R138 ;  /* 0x000000bbaaba7223 */ /* 0x000fe2000000008a */
[----:B------:R-:W-:Y:S01]  /*48f0*/  @P0 FMNMX R5, R5, |R185|, !PT ;  /* 0x400000b905050209 */ /* 0x000fe20007800000 */
[----:B------:R0:W-:Y:S01]  /*4900*/  STG.E.128 desc[UR4][R196.64], R176 ;  /* 0x000000b0c4007986 */ /* 0x0001e2000c101d04 */
[----:B------:R-:W-:Y:S01]  /*4910*/  FADD R170, R73, 1 ;  /* 0x3f80000049aa7421 */ /* 0x000fe20000000000 */
[----:B------:R-:W-:Y:S01]  /*4920*/  FSEL R171, R72, R171, !P2 ;  /* 0x000000ab48ab7208 */ /* 0x000fe20005000000 */
[----:B------:R-:W-:Y:S01]  /*4930*/  FFMA R187, R169, R194, R139 ;  /* 0x000000c2a9bb7223 */ /* 0x000fe2000000008b */
[----:B------:R-:W-:-:S02]  /*4940*/  @P0 FMNMX R5, R5, |R186|, !PT ;  /* 0x400000ba05050209 */ /* 0x000fc40007800000 */
[----:B------:R-:W-:Y:S01]  /*4950*/  FSEL R170, R73, R170, !P2 ;  /* 0x000000aa49aa7208 */ /* 0x000fe20005000000 */
[----:B------:R-:W-:Y:S01]  /*4960*/  FFMA R168, R168, R171, R140 ;  /* 0x000000aba8a87223 */ /* 0x000fe2000000008c */
[----:B------:R-:W-:Y:S01]  /*4970*/  @P0 FMNMX R5, R5, |R187|, !PT ;  /* 0x400000bb05050209 */ /* 0x000fe20007800000 */
[----:B------:R-:W-:Y:S01]  /*4980*/  @P1 FMUL R172, R172, R6 ;  /* 0x00000006acac1220 */ /* 0x000fe20000400000 */
[----:B0-----:R-:W-:Y:S01]  /*4990*/  FADD R176, R75, 1 ;  /* 0x3f8000004bb07421 */ /* 0x001fe20000000000 */
[----:B------:R-:W-:-:S04]  /*49a0*/  FADD R177, R74, 1 ;  /* 0x3f8000004ab17421 */ /* 0x000fc80000000000 */
[----:B------:R-:W-:Y:S01]  /*49b0*/  FSEL R176, R75, R176, !P2 ;  /* 0x000000b04bb07208 */ /* 0x000fe20005000000 */
[-C--:B------:R-:W-:Y:S01]  /*49c0*/  @P1 FMUL R173, R173, R6.reuse ;  /* 0x00000006adad1220 */ /* 0x080fe20000400000 */
[----:B------:R-:W-:Y:S01]  /*49d0*/  FSEL R177, R74, R177, !P2 ;  /* 0x000000b14ab17208 */ /* 0x000fe20005000000 */
[-C--:B------:R-:W-:Y:S01]  /*49e0*/  @P1 FMUL R174, R174, R6.reuse ;  /* 0x00000006aeae1220 */ /* 0x080fe20000400000 */
[----:B------:R-:W-:Y:S01]  /*49f0*/  @P1 FMUL R175, R175, R6 ;  /* 0x00000006afaf1220 */ /* 0x000fe20000400000 */
[----:B------:R-:W-:Y:S01]  /*4a00*/  FFMA R169, R167, R170, R141 ;  /* 0x000000aaa7a97223 */ /* 0x000fe2000000008d */
[----:B------:R-:W-:Y:S01]  /*4a10*/  FFMA R171, R165, R176, R143 ;  /* 0x000000b0a5ab7223 */ /* 0x000fe2000000008f */
[----:B------:R-:W-:Y:S01]  /*4a20*/  @P0 FMNMX R5, R5, |R168|, !PT ;  /* 0x400000a805050209 */ /* 0x000fe20007800000 */
[----:B------:R-:W-:Y:S01]  /*4a30*/  FADD R165, R76, 1 ;  /* 0x3f8000004ca57421 */ /* 0x000fe20000000000 */
[----:B------:R-:W-:Y:S01]  /*4a40*/  FFMA R170, R166, R177, R142 ;  /* 0x000000b1a6aa7223 */ /* 0x000fe2000000008e */
[----:B------:R0:W-:Y:S01]  /*4a50*/  STG.E.128 desc[UR4][R198.64], R172 ;  /* 0x000000acc6007986 */ /* 0x0001e2000c101d04 */
[----:B------:R-:W-:Y:S01]  /*4a60*/  @P0 FMNMX R5, R5, |R169|, !PT ;  /* 0x400000a905050209 */ /* 0x000fe20007800000 */
[----:B------:R-:W-:Y:S01]  /*4a70*/  FADD R166, R77, 1 ;  /* 0x3f8000004da67421 */ /* 0x000fe20000000000 */
[----:B------:R-:W-:Y:S01]  /*4a80*/  FSEL R165, R76, R165, !P2 ;  /* 0x000000a54ca57208 */ /* 0x000fe20005000000 */
[----:B------:R-:W-:Y:S01]  /*4a90*/  FMUL R2, R0, R217 ;  /* 0x000000d900027220 */ /* 0x000fe20000400000 */
[----:B------:R-:W-:Y:S01]  /*4aa0*/  @P0 FMNMX R5, R5, |R170|, !PT ;  /* 0x400000aa05050209 */ /* 0x000fe20007800000 */
[----:B------:R-:W-:Y:S01]  /*4ab0*/  FADD R167, R78, 1 ;  /* 0x3f8000004ea77421 */ /* 0x000fe20000000000 */
[----:B------:R-:W-:-:S02]  /*4ac0*/  FSEL R166, R77, R166, !P2 ;  /* 0x000000a64da67208 */ /* 0x000fc40005000000 */
[----:B------:R-:W-:Y:S01]  /*4ad0*/  @P0 FMNMX R5, R5, |R171|, !PT ;  /* 0x400000ab05050209 */ /* 0x000fe20007800000 */
[----:B0-----:R-:W-:Y:S01]  /*4ae0*/  FADD R172, R79, 1 ;  /* 0x3f8000004fac7421 */ /* 0x001fe20000000000 */
[----:B------:R-:W-:-:S04]  /*4af0*/  FSEL R167, R78, R167, !P2 ;  /* 0x000000a74ea77208 */ /* 0x000fc80005000000 */
[----:B------:R-:W-:Y:S01]  /*4b00*/  FSEL R176, R79, R172, !P2 ;  /* 0x000000ac4fb07208 */ /* 0x000fe20005000000 */
[----:B------:R-:W-:Y:S01]  /*4b10*/  FFMA R172, R2, R165, R144 ;  /* 0x000000a502ac7223 */ /* 0x000fe20000000090 */
[----:B------:R-:W-:Y:S01]  /*4b20*/  FFMA R173, R7, R166, R145 ;  /* 0x000000a607ad7223 */ /* 0x000fe20000000091 */
[----:B------:R-:W-:-:S03]  /*4b30*/  FADD R7, R80, 1 ;  /* 0x3f80000050077421 */ /* 0x000fc60000000000 */
[----:B------:R-:W-:Y:S01]  /*4b40*/  @P0 FMNMX R5, R5, |R172|, !PT ;  /* 0x400000ac05050209 */ /* 0x000fe20007800000 */
[----:B------:R-:W-:Y:S01]  /*4b50*/  FFMA R174, R156, R167, R146 ;  /* 0x000000a79cae7223 */ /* 0x000fe20000000092 */
[----:B------:R-:W-:Y:S01]  /*4b60*/  FADD R2, R81, 1 ;  /* 0x3f80000051027421 */ /* 0x000fe20000000000 */
[----:B------:R-:W-:Y:S01]  /*4b70*/  FADD R156, R83, 1 ;  /* 0x3f800000539c7421 */ /* 0x000fe20000000000 */
[----:B------:R-:W-:Y:S01]  /*4b80*/  @P0 FMNMX R5, R5, |R173|, !PT ;  /* 0x400000ad05050209 */ /* 0x000fe20007800000 */
[----:B------:R-:W-:Y:S01]  /*4b90*/  FFMA R175, R157, R176, R147 ;  /* 0x000000b09daf7223 */ /* 0x000fe20000000093 */
[----:B------:R-:W-:Y:S01]  /*4ba0*/  FSEL R7, R80, R7, !P2 ;  /* 0x0000000750077208 */ /* 0x000fe20005000000 */
[----:B------:R-:W-:Y:S01]  /*4bb0*/  FADD R157, R82, 1 ;  /* 0x3f800000529d7421 */ /* 0x000fe20000000000 */
[----:B------:R-:W-:Y:S02]  /*4bc0*/  @P0 FMNMX R5, R5, |R174|, !PT ;  /* 0x400000ae05050209 */ /* 0x000fe40007800000 */
[----:B------:R-:W-:-:S02]  /*4bd0*/  FSEL R2, R81, R2, !P2 ;  /* 0x0000000251027208 */ /* 0x000fc40005000000 */
[----:B------:R-:W-:Y:S01]  /*4be0*/  FSEL R166, R83, R156, !P2 ;  /* 0x0000009c53a67208 */ /* 0x000fe20005000000 */
[----:B------:R-:W-:Y:S01]  /*4bf0*/  FFMA R156, R158, R7, R148 ;  /* 0x000000079e9c7223 */ /* 0x000fe20000000094 */
[----:B------:R-:W-:Y:S02]  /*4c00*/  @P0 FMNMX R5, R5, |R175|, !PT ;  /* 0x400000af05050209 */ /* 0x000fe40007800000 */
[----:B------:R-:W-:Y:S01]  /*4c10*/  FSEL R165, R82, R157, !P2 ;  /* 0x0000009d52a57208 */ /* 0x000fe20005000000 */
[----:B------:R-:W-:Y:S01]  /*4c20*/  FFMA R157, R159, R2, R149 ;  /* 0x000000029f9d7223 */ /* 0x000fe20000000095 */
[----:B------:R-:W-:Y:S01]  /*4c30*/  @P0 FMNMX R5, R5, |R156|, !PT ;  /* 0x4000009c05050209 */ /* 0x000fe20007800000 */
[----:B------:R-:W-:Y:S02]  /*4c40*/  FADD R7, R84, 1 ;  /* 0x3f80000054077421 */ /* 0x000fe40000000000 */
[----:B------:R-:W-:Y:S01]  /*4c50*/  FFMA R158, R160, R165, R150 ;  /* 0x000000a5a09e7223 */ /* 0x000fe20000000096 */
[----:B------:R-:W-:Y:S01]  /*4c60*/  @P0 FMNMX R5, R5, |R157|, !PT ;  /* 0x4000009d05050209 */ /* 0x000fe20007800000 */
[----:B------:R-:W-:Y:S01]  /*4c70*/  FADD R2, R85, 1 ;  /* 0x3f80000055027421 */ /* 0x000fe20000000000 */
[----:B------:R-:W-:Y:S01]  /*4c80*/  FADD R160, R87, 1 ;  /* 0x3f80000057a07421 */ /* 0x000fe20000000000 */
[----:B------:R-:W-:Y:S01]  /*4c90*/  FSEL R7, R84, R7, !P2 ;  /* 0x0000000754077208 */ /* 0x000fe20005000000 */
[----:B------:R-:W-:Y:S01]  /*4ca0*/  FFMA R159, R161, R166, R151 ;  /* 0x000000a6a19f7223 */ /* 0x000fe20000000097 */
[----:B------:R-:W-:Y:S01]  /*4cb0*/  @P0 FMNMX R5, R5, |R158|, !PT ;  /* 0x4000009e05050209 */ /* 0x000fe20007800000 */
[----:B------:R-:W-:Y:S01]  /*4cc0*/  FADD R161, R86, 1 ;  /* 0x3f80000056a17421 */ /* 0x000fe20000000000 */
[----:B------:R-:W-:-:S02]  /*4cd0*/  FSEL R2, R85, R2, !P2 ;  /* 0x0000000255027208 */ /* 0x000fc40005000000 */
[----:B------:R-:W-:Y:S01]  /*4ce0*/  FSEL R166, R87, R160, !P2 ;  /* 0x000000a057a67208 */ /* 0x000fe20005000000 */
[----:B------:R-:W-:Y:S01]  /*4cf0*/  FFMA R160, R162, R7, R152 ;  /* 0x00000007a2a07223 */ /* 0x000fe20000000098 */
[----:B------:R-:W-:Y:S02]  /*4d00*/  @P0 FMNMX R5, R5, |R159|, !PT ;  /* 0x4000009f05050209 */ /* 0x000fe40007800000 */
[----:B------:R-:W-:Y:S01]  /*4d10*/  FSEL R165, R86, R161, !P2 ;  /* 0x000000a156a57208 */ /* 0x000fe20005000000 */
[----:B------:R-:W-:Y:S01]  /*4d20*/  FFMA R161, R163, R2, R153 ;  /* 0x00000002a3a17223 */ /* 0x000fe20000000099 */
[----:B------:R-:W-:Y:S01]  /*4d30*/  @P0 FMNMX R5, R5, |R160|, !PT ;  /* 0x400000a005050209 */ /* 0x000fe20007800000 */
[----:B------:R-:W-:Y:S01]  /*4d40*/  FMUL R0, R0, R222 ;  /* 0x000000de00007220 */ /* 0x000fe20000400000 */
[----:B------:R-:W-:Y:S01]  /*4d50*/  IADD3 R180, R191, 0x1e00, RZ ;  /* 0x00001e00bfb47810 */ /* 0x000fe20007ffe0ff */
[----:B------:R-:W-:Y:S01]  /*4d60*/  FFMA R162, R164, R165, R154 ;  /* 0x000000a5a4a27223 */ /* 0x000fe2000000009a */
[----:B------:R-:W-:-:S02]  /*4d70*/  @P0 FMNMX R5, R5, |R161|, !PT ;  /* 0x400000a105050209 */ /* 0x000fc40007800000 */
[C---:B------:R-:W-:Y:S01]  /*4d80*/  IADD3 R182, R191.reuse, 0x2000, RZ ;  /* 0x00002000bfb67810 */ /* 0x040fe20007ffe0ff */
[----:B------:R-:W-:Y:S01]  /*4d90*/  FFMA R163, R0, R166, R155 ;  /* 0x000000a600a37223 */ /* 0x000fe2000000009b */
[C---:B------:R-:W-:Y:S02]  /*4da0*/  IADD3 R188, R191.reuse, 0x2200, RZ ;  /* 0x00002200bfbc7810 */ /* 0x040fe40007ffe0ff */
[C---:B------:R-:W-:Y:S01]  /*4db0*/  IADD3 R190, R191.reuse, 0x2400, RZ ;  /* 0x00002400bfbe7810 */ /* 0x040fe20007ffe0ff */
[----:B------:R-:W-:Y:S01]  /*4dc0*/  IMAD.WIDE.U32 R180, R180, 0x10, R238 ;  /* 0x00000010b4b47825 */ /* 0x000fe200078e00ee */
[----:B------:R-:W-:-:S03]  /*4dd0*/  IADD3 R192, R191, 0x2600, RZ ;  /* 0x00002600bfc07810 */ /* 0x000fc60007ffe0ff */
[----:B------:R-:W-:Y:S01]  /*4de0*/  @P1 FMUL R184, R184, R6 ;  /* 0x00000006b8b81220 */ /* 0x000fe20000400000 */
[----:B------:R-:W-:Y:S01]  /*4df0*/  @P0 FMNMX R5, R5, |R162|, !PT ;  /* 0x400000a205050209 */ /* 0x000fe20007800000 */
[-C--:B------:R-:W-:Y:S01]  /*4e00*/  @P1 FMUL R185, R185, R6.reuse ;  /* 0x00000006b9b91220 */ /* 0x080fe20000400000 */
[-C--:B------:R-:W-:Y:S01]  /*4e10*/  @P1 FMUL R186, R186, R6.reuse ;  /* 0x00000006baba1220 */ /* 0x080fe20000400000 */
[----:B------:R-:W-:Y:S01]  /*4e20*/  @P1 FMUL R187, R187, R6 ;  /* 0x00000006bbbb1220 */ /* 0x000fe20000400000 */
[----:B------:R-:W-:Y:S01]  /*4e30*/  LOP3.LUT P2, RZ, R216, 0xff, RZ, 0xc0, !PT ;  /* 0x000000ffd8ff7812 */ /* 0x000fe2000784c0ff */
[----:B------:R-:W-:-:S04]  /*4e40*/  IMAD.WIDE.U32 R182, R182, 0x10, R238 ;  /* 0x00000010b6b67825 */ /* 0x000fc800078e00ee */
        /* <DEDUP_REMOVED lines=14> */
[----:B------:R-:W-:Y:S01]  /*4f30*/  @P0 FMNMX R5, R5, |R163|, !PT ;  /* 0x400000a305050209 */ /* 0x000fe20007800000 */
[----:B------:R-:W-:-:S04]  /*4f40*/  IMAD.WIDE.U32 R192, R192, 0x10, R238 ;  /* 0x00000010c0c07825 */ /* 0x000fc800078e00ee */
[-C--:B------:R-:W-:Y:S01]  /*4f50*/  @P1 FMUL R160, R160, R6.reuse ;  /* 0x00000006a0a01220 */ /* 0x080fe20000400000 */
[-C--:B------:R-:W-:Y:S01]  /*4f60*/  @P1 FMUL R161, R161, R6.reuse ;  /* 0x00000006a1a11220 */ /* 0x080fe20000400000 */
[-C--:B------:R-:W-:Y:S01]  /*4f70*/  @P1 FMUL R162, R162, R6.reuse ;  /* 0x00000006a2a21220 */ /* 0x080fe20000400000 */
[----:B------:R-:W-:Y:S01]  /*4f80*/  @P1 FMUL R163, R163, R6 ;  /* 0x00000006a3a31220 */ /* 0x000fe20000400000 */
[----:B------:R-:W-:Y:S01]  /*4f90*/  SEL R0, RZ, 0x1, P2 ;  /* 0x00000001ff007807 */ /* 0x000fe20001000000 */
[----:B------:R1:W-:Y:S04]  /*4fa0*/  STG.E.128 desc[UR4][R180.64], R184 ;  /* 0x000000b8b4007986 */ /* 0x0003e8000c101d04 */
[----:B------:R1:W-:Y:S01]  /*4fb0*/  STG.E.128 desc[UR4][R182.64], R168 ;  /* 0x000000a8b6007986 */ /* 0x0003e2000c101d04 */
[----:B------:R-:W-:Y:S01]  /*4fc0*/  IADD3 R4, R4, UR6, RZ ;  /* 0x0000000604047c10 */ /* 0x000fe2000fffe0ff */
[----:B------:R-:W-:-:S02]  /*4fd0*/  ULDC UR6, c[0x0][0x218] ;  /* 0x0000860000067ab9 */ /* 0x000fc40000000800 */
[----:B------:R1:W-:Y:S04]  /*4fe0*/  STG.E.128 desc[UR4][R188.64], R172 ;  /* 0x000000acbc007986 */ /* 0x0003e8000c101d04 */
[----:B------:R1:W-:Y:S04]  /*4ff0*/  STG.E.128 desc[UR4][R190.64], R156 ;  /* 0x0000009cbe007986 */ /* 0x0003e8000c101d04 */
[----:B------:R1:W-:Y:S04]  /*5000*/  STG.E.128 desc[UR4][R192.64], R160 ;  /* 0x000000a0c0007986 */ /* 0x0003e8000c101d04 */
[----:B------:R1:W-:Y:S01]  /*5010*/  STL.S16 [R1+0x28], R0 ;  /* 0x0000280001007387 */ /* 0x0003e20000100600 */
[----:B------:R-:W-:-:S02]  /*5020*/  ISETP.GE.AND P0, PT, R4, UR6, PT ;  /* 0x0000000604007c0c */ /* 0x000fc4000bf06270 */
[----:B------:R-:W-:-:S04]  /*5030*/  IADD3 R3, R3, 0x1, RZ ;  /* 0x0000000103037810 */ /* 0x000fc80007ffe0ff */
[----:B------:R-:W-:-:S07]  /*5040*/  LOP3.LUT R3, R3, 0x3, RZ, 0xc0, !PT ;  /* 0x0000000303037812 */ /* 0x000fce00078ec0ff */
[----:B-1----:R-:W-:Y:S05]  /*5050*/  @!P0 BRA `(.L_x_6140) ;  /* 0xffffffb400188947 */ /* 0x002fea000383ffff */
.L_x_6124:
        /* <DEDUP_REMOVED lines=15> */
.L_x_6165:
        /* <DEDUP_REMOVED lines=31> */
.L_x_6168:
[----:B-1----:R-:W-:-:S07]  /*5340*/  FMNMX R5, R3, R2, !PT ;  /* 0x0000000203057209 */ /* 0x002fce0007800000 */
.L_x_6144:
[----:B------:R-:W-:Y:S05]  /*5350*/  BSYNC B0 ;  /* 0x0000000000007941 */ /* 0x000fea0003800000 */
.L_x_6143:
[----:B------:R-:W-:Y:S01]  /*5360*/  ISETP.NE.AND P0, PT, R12, RZ, PT ;  /* 0x000000ff0c00720c */ /* 0x000fe20003f05270 */
[----:B------:R-:W-:-:S12]  /*5370*/  BSSY B0, `(.L_x_6141) ;  /* 0x0000004000007945 */ /* 0x000fd80003800000 */
[----:B------:R-:W-:Y:S05]  /*5380*/  @P0 BRA `(.L_x_6146) ;  /* 0x0000000000080947 */ /* 0x000fea0003800000 */
[----:B0-----:R-:W0:Y:S02]  /*5390*/  LDC.64 R2, c[0x0][0x288] ;  /* 0x0000a200ff027b82 */ /* 0x001e240000000a00 */
[----:B0-----:R1:W-:Y:S02]  /*53a0*/  REDG.E.MAX.S32.STRONG.GPU desc[UR4][R2.64], R5 ;  /* 0x000000050200798e */ /* 0x0013e4000d10e384 */
.L_x_6146:
[----:B------:R-:W-:Y:S05]  /*53b0*/  BSYNC B0 ;  /* 0x0000000000007941 */ /* 0x000fea0003800000 */
.L_x_6141:
[----:B------:R-:W-:Y:S05]  /*53c0*/  @!P1 EXIT ;  /* 0x000000000000994d */ /* 0x000fea0003800000 */
[----:B-1----:R-:W1:Y:S01]  /*53d0*/  S2R R2, SR_TID.X ;  /* 0x0000000000027919 */ /* 0x002e620000002100 */
[----:B------:R-:W-:Y:S02]  /*53e0*/  ULDC.64 UR6, c[0x0][0x280] ;  /* 0x0000a00000067ab9 */ /* 0x000fe40000000a00 */
[----:B------:R-:W-:Y:S01]  /*53f0*/  ISETP.EQ.U32.AND P1, PT, RZ, UR6, PT ;  /* 0x00000006ff007c0c */ /* 0x000fe2000bf22070 */
[----:B------:R-:W1:Y:S02]  /*5400*/  S2R R0, SR_CTAID.X ;  /* 0x0000000000007919 */ /* 0x000e640000002500 */
[----:B-1----:R-:W-:-:S04]  /*5410*/  LOP3.LUT P0, RZ, R0, R2, RZ, 0xfc, !PT ;  /* 0x0000000200ff7212 */ /* 0x002fc8000780fcff */
        /* <DEDUP_REMOVED lines=8> */
[----:B0-----:R-:W-:Y:S05]  /*54a0*/  CALL.REL.NOINC `($__internal_54_$__cuda_sm20_rcp_rn_f32_slowpath) ;  /* 0x0000001000bc7944 */ /* 0x001fea0003c00000 */
[----:B------:R-:W-:Y:S05]  /*54b0*/  BRA `(.L_x_6148) ;  /* 0x0000000000107947 */ /* 0x000fea0003800000 */
.L_x_6147:
[----:B0-----:R-:W0:Y:S02]  /*54c0*/  MUFU.RCP R3, R6 ;  /* 0x0000000600037308 */ /* 0x001e240000001000 */
[----:B0-----:R-:W-:-:S04]  /*54d0*/  FFMA R0, R3, R6, -1 ;  /* 0xbf80000003007423 */ /* 0x001fc80000000006 */
[----:B------:R-:W-:-:S04]  /*54e0*/  FADD.FTZ R0, -R0, -RZ ;  /* 0x800000ff00007221 */ /* 0x000fc80000010100 */
[----:B------:R-:W-:-:S07]  /*54f0*/  FFMA R0, R3, R0, R3 ;  /* 0x0000000003007223 */ /* 0x000fce0000000003 */
.L_x_6148:
[----:B------:R-:W0:Y:S02]  /*5500*/  LDC.64 R2, c[0x0][0x280] ;  /* 0x0000a000ff027b82 */ /* 0x000e240000000a00 */
[----:B0-----:R-:W-:Y:S01]  /*5510*/  STG.E desc[UR4][R2.64], R0 ;  /* 0x0000000002007986 */ /* 0x001fe2000c101904 */
[----:B------:R-:W-:Y:S05]  /*5520*/  EXIT ;  /* 0x000000000000794d */ /* 0x000fea0003800000 */
.L_x_6125:
[----:B------:R-:W-:Y:S01]  /*5530*/  HFMA2.MMA R238, -RZ, RZ, 0, 5.9604644775390625e-08 ;  /* 0x00000001ffee7435 */ /* 0x000fe200000001ff */
[----:B------:R-:W-:Y:S02]  /*5540*/  MOV R242, R236 ;  /* 0x000000ec00f27202 */ /* 0x000fe40000000f00 */
[----:B------:R-:W-:Y:S02]  /*5550*/  MOV R237, 0x1f ;  /* 0x0000001f00ed7802 */ /* 0x000fe40000000f00 */
[----:B------:R-:W-:-:S07]  /*5560*/  MOV R7, 0xffffffff ;  /* 0xffffffff00077802 */ /* 0x000fce0000000f00 */
[----:B-----5:R-:W-:Y:S05]  /*5570*/  WARPSYNC.COLLECTIVE R7, `(.L_x_6149) ;  /* 0x0000000007087348 */ /* 0x020fea0003c00000 */
[----:B------:R0:W1:Y:S02]  /*5580*/  SHFL.BFLY P0, R240, R242, R238, R237 ;  /* 0x0c0000eef2f07389 */ /* 0x00006400000000ed */
[----:B01---5:R-:W-:Y:S01]  /*5590*/  ENDCOLLECTIVE ;  /* 0x000000000000791b */ /* 0x023fe20003800000 */
.L_x_6149:
        /* <DEDUP_REMOVED lines=8> */
.L_x_6150:
        /* <DEDUP_REMOVED lines=8> */
.L_x_6151:
        /* <DEDUP_REMOVED lines=8> */
.L_x_6152:
        /* <DEDUP_REMOVED lines=8> */
.L_x_6153:
[----:B------:R-:W-:Y:S01]  /*57a0*/  HFMA2.MMA R238, -RZ, RZ, 0, 5.9604644775390625e-08 ;  /* 0x00000001ffee7435 */ /* 0x000fe200000001ff */
[----:B------:R-:W-:-:S05]  /*57b0*/  MOV R7, R240 ;  /* 0x000000f000077202 */ /* 0x000fca0000000f00 */
[----:B------:R-:W-:-:S04]  /*57c0*/  FADD R236, R236, R7 ;  /* 0x00000007ecec7221 */ /* 0x000fc80000000000 */
[----:B------:R-:W-:-:S04]  /*57d0*/  FMUL R236, R236, 0.00039062500582076609135 ;  /* 0x39cccccdecec7820 */ /* 0x000fc80000400000 */
[--C-:B------:R-:W-:Y:S01]  /*57e0*/  FADD R7, R156, -R236.reuse ;  /* 0x800000ec9c077221 */ /* 0x100fe20000000000 */
[----:B------:R-:W-:-:S03]  /*57f0*/  FADD R239, R235, -R236 ;  /* 0x800000ecebef7221 */ /* 0x000fc60000000000 */
[----:B------:R-:W-:Y:S01]  /*5800*/  FFMA R240, R7, R7, RZ ;  /* 0x0000000707f07223 */ /* 0x000fe200000000ff */
        /* <DEDUP_REMOVED lines=163> */
.L_x_6154:
        /* <DEDUP_REMOVED lines=8> */
.L_x_6155:
        /* <DEDUP_REMOVED lines=8> */
.L_x_6156:
        /* <DEDUP_REMOVED lines=8> */
.L_x_6157:
        /* <DEDUP_REMOVED lines=8> */
.L_x_6158:
[----:B------:R-:W-:Y:S01]  /*6440*/  MOV R7, R240 ;  /* 0x000000f000077202 */ /* 0x000fe20000000f00 */
[----:B------:R-:W-:Y:S06]  /*6450*/  BRA `(.L_x_6159) ;  /* 0xffffffb400847947 */ /* 0x000fec000383ffff */
.L_x_6142:
[----:B------:R-:W-:Y:S01]  /*6460*/  HFMA2.MMA R10, -RZ, RZ, 0, 9.5367431640625e-07 ;  /* 0x00000010ff0a7435 */ /* 0x000fe200000001ff */
[----:B------:R-:W-:Y:S02]  /*6470*/  MOV R8, R5 ;  /* 0x0000000500087202 */ /* 0x000fe40000000f00 */
[----:B------:R-:W-:Y:S02]  /*6480*/  MOV R11, 0x1f ;  /* 0x0000001f000b7802 */ /* 0x000fe40000000f00 */
[----:B------:R-:W-:-:S07]  /*6490*/  MOV R7, 0xffffffff ;  /* 0xffffffff00077802 */ /* 0x000fce0000000f00 */
[----:B-----5:R-:W-:Y:S05]  /*64a0*/  WARPSYNC.COLLECTIVE R7, `(.L_x_6160) ;  /* 0x0000000007087348 */ /* 0x020fea0003c00000 */
[----:B------:R0:W1:Y:S02]  /*64b0*/  SHFL.DOWN P0, R4, R8, R10, R11 ;  /* 0x0800000a08047389 */ /* 0x000064000000000b */
[----:B01---5:R-:W-:Y:S01]  /*64c0*/  ENDCOLLECTIVE ;  /* 0x000000000000791b */ /* 0x023fe20003800000 */
.L_x_6160:
[----:B------:R-:W-:Y:S01]  /*64d0*/  HFMA2.MMA R10, -RZ, RZ, 0, 4.76837158203125e-07 ;  /* 0x00000008ff0a7435 */ /* 0x000fe200000001ff */
[----:B------:R-:W-:-:S04]  /*64e0*/  MOV R0, R4 ;  /* 0x0000000400007202 */ /* 0x000fc80000000f00 */
[----:B------:R-:W-:-:S04]  /*64f0*/  FMNMX R0, R0, R5, !PT ;  /* 0x0000000500007209 */ /* 0x000fc80007800000 */
[----:B------:R-:W-:-:S07]  /*6500*/  MOV R8, R0 ;  /* 0x0000000000087202 */ /* 0x000fce0000000f00 */
[----:B------:R-:W-:Y:S05]  /*6510*/  WARPSYNC.COLLECTIVE R7, `(.L_x_6161) ;  /* 0x0000000007087348 */ /* 0x000fea0003c00000 */
[----:B------:R0:W1:Y:S02]  /*6520*/  SHFL.DOWN P0, R4, R8, R10, R11 ;  /* 0x0800000a08047389 */ /* 0x000064000000000b */
[----:B01----:R-:W-:Y:S01]  /*6530*/  ENDCOLLECTIVE ;  /* 0x000000000000791b */ /* 0x003fe20003800000 */
.L_x_6161:
[----:B------:R-:W-:Y:S01]  /*6540*/  HFMA2.MMA R10, -RZ, RZ, 0, 2.384185791015625e-07 ;  /* 0x00000004ff0a7435 */ /* 0x000fe200000001ff */
[----:B------:R-:W-:-:S04]  /*6550*/  MOV R3, R4 ;  /* 0x0000000400037202 */ /* 0x000fc80000000f00 */
[----:B------:R-:W-:-:S04]  /*6560*/  FMNMX R3, R0, R3, !PT ;  /* 0x0000000300037209 */ /* 0x000fc80007800000 */
[----:B------:R-:W-:-:S07]  /*6570*/  MOV R8, R3 ;  /* 0x0000000300087202 */ /* 0x000fce0000000f00 */
[----:B------:R-:W-:Y:S05]  /*6580*/  WARPSYNC.COLLECTIVE R7, `(.L_x_6162) ;  /* 0x0000000007087348 */ /* 0x000fea0003c00000 */
[----:B------:R0:W1:Y:S02]  /*6590*/  SHFL.DOWN P0, R4, R8, R10, R11 ;  /* 0x0800000a08047389 */ /* 0x000064000000000b */
[----:B01----:R-:W-:Y:S01]  /*65a0*/  ENDCOLLECTIVE ;  /* 0x000000000000791b */ /* 0x003fe20003800000 */
.L_x_6162:
[----:B------:R-:W-:Y:S01]  /*65b0*/  HFMA2.MMA R10, -RZ, RZ, 0, 1.1920928955078125e-07 ;  /* 0x00000002ff0a7435 */ /* 0x000fe200000001ff */
[----:B------:R-:W-:-:S04]  /*65c0*/  MOV R2, R4 ;  /* 0x0000000400027202 */ /* 0x000fc80000000f00 */
[----:B------:R-:W-:-:S04]  /*65d0*/  FMNMX R2, R3, R2, !PT ;  /* 0x0000000203027209 */ /* 0x000fc80007800000 */
[----:B------:R-:W-:-:S07]  /*65e0*/  MOV R8, R2 ;  /* 0x0000000200087202 */ /* 0x000fce0000000f00 */
[----:B------:R-:W-:Y:S05]  /*65f0*/  WARPSYNC.COLLECTIVE R7, `(.L_x_6163) ;  /* 0x0000000007087348 */ /* 0x000fea0003c00000 */
[----:B------:R0:W1:Y:S02]  /*6600*/  SHFL.DOWN P0, R4, R8, R10, R11 ;  /* 0x0800000a08047389 */ /* 0x000064000000000b */
[----:B01----:R-:W-:Y:S01]  /*6610*/  ENDCOLLECTIVE ;  /* 0x000000000000791b */ /* 0x003fe20003800000 */
.L_x_6163:
[----:B------:R-:W-:Y:S01]  /*6620*/  HFMA2.MMA R10, -RZ, RZ, 0, 5.9604644775390625e-08 ;  /* 0x00000001ff0a7435 */ /* 0x000fe200000001ff */
[----:B------:R-:W-:-:S04]  /*6630*/  MOV R9, R4 ;  /* 0x0000000400097202 */ /* 0x000fc80000000f00 */
[----:B------:R-:W-:-:S04]  /*6640*/  FMNMX R9, R2, R9, !PT ;  /* 0x0000000902097209 */ /* 0x000fc80007800000 */
[----:B------:R-:W-:-:S07]  /*6650*/  MOV R8, R9 ;  /* 0x0000000900087202 */ /* 0x000fce0000000f00 */
[----:B------:R-:W-:Y:S05]  /*6660*/  WARPSYNC.COLLECTIVE R7, `(.L_x_6164) ;  /* 0x0000000007087348 */ /* 0x000fea0003c00000 */
[----:B------:R0:W1:Y:S02]  /*6670*/  SHFL.DOWN P0, R4, R8, R10, R11 ;  /* 0x0800000a08047389 */ /* 0x000064000000000b */
[----:B01----:R-:W-:Y:S01]  /*6680*/  ENDCOLLECTIVE ;  /* 0x000000000000791b */ /* 0x003fe20003800000 */
.L_x_6164:
[----:B------:R-:W-:Y:S05]  /*6690*/  BRA `(.L_x_6165) ;  /* 0xffffffe800ac7947 */ /* 0x000fea000383ffff */
.L_x_6145:
[----:B------:R-:W-:Y:S01]  /*66a0*/  HFMA2.MMA R10, -RZ, RZ, 0, 1.1920928955078125e-07 ;  /* 0x00000002ff0a7435 */ /* 0x000fe200000001ff */
[----:B-1----:R-:W-:Y:S02]  /*66b0*/  MOV R8, R0 ;  /* 0x0000000000087202 */ /* 0x002fe40000000f00 */
[----:B------:R-:W-:Y:S02]  /*66c0*/  MOV R11, 0x1f ;  /* 0x0000001f000b7802 */ /* 0x000fe40000000f00 */
[----:B------:R-:W-:-:S07]  /*66d0*/  MOV R7, 0xffffffff ;  /* 0xffffffff00077802 */ /* 0x000fce0000000f00 */
[----:B0----5:R-:W-:Y:S05]  /*66e0*/  WARPSYNC.COLLECTIVE R7, `(.L_x_6166) ;  /* 0x0000000007087348 */ /* 0x021fea0003c00000 */
[----:B------:R1:W2:Y:S02]  /*66f0*/  SHFL.DOWN P0, R4, R8, R10, R11 ;  /* 0x0800000a08047389 */ /* 0x0002a4000000000b */
[----:B012--5:R-:W-:Y:S01]  /*6700*/  ENDCOLLECTIVE ;  /* 0x000000000000791b */ /* 0x027fe20003800000 */
.L_x_6166:
[----:B------:R-:W-:Y:S01]  /*6710*/  HFMA2.MMA R10, -RZ, RZ, 0, 5.9604644775390625e-08 ;  /* 0x00000001ff0a7435 */ /* 0x000fe200000001ff */
[----:B------:R-:W-:-:S04]  /*6720*/  MOV R3, R4 ;  /* 0x0000000400037202 */ /* 0x000fc80000000f00 */
[----:B------:R-:W-:-:S04]  /*6730*/  FMNMX R3, R3, R0, !PT ;  /* 0x0000000003037209 */ /* 0x000fc80007800000 */
[----:B------:R-:W-:-:S07]  /*6740*/  MOV R8, R3 ;  /* 0x0000000300087202 */ /* 0x000fce0000000f00 */
[----:B------:R-:W-:Y:S05]  /*6750*/  WARPSYNC.COLLECTIVE R7, `(.L_x_6167) ;  /* 0x0000000007087348 */ /* 0x000fea0003c00000 */
[----:B------:R0:W1:Y:S02]  /*6760*/  SHFL.DOWN P0, R4, R8, R10, R11 ;  /* 0x0800000a08047389 */ /* 0x000064000000000b */
[----:B01----:R-:W-:Y:S01]  /*6770*/  ENDCOLLECTIVE ;  /* 0x000000000000791b */ /* 0x003fe20003800000 */
.L_x_6167:
[----:B------:R-:W-:Y:S01]  /*6780*/  MOV R2, R4 ;  /* 0x0000000400027202 */ /* 0x000fe20000000f00 */
[----:B------:R-:W-:Y:S06]  /*6790*/  BRA `(.L_x_6168) ;  /* 0xffffffe800e87947 */ /* 0x000fec000383ffff */
        .weak           $__internal_54_$__cuda_sm20_rcp_rn_f32_slowpath
        .type           $__internal_54_$__cuda_sm20_rcp_rn_f32_slowpath,@function
        .size           $__internal_54_$__cuda_sm20_rcp_rn_f32_slowpath,(.L_x_14390 - $__internal_54_$__cuda_sm20_rcp_rn_f32_slowpath)
$__internal_54_$__cuda_sm20_rcp_rn_f32_slowpath:
        /* <DEDUP_REMOVED lines=15> */
.L_x_6170:
        /* <DEDUP_REMOVED lines=33> */
.L_x_6172:
[----:B------:R-:W0:Y:S02]  /*6aa0*/  MUFU.RCP R0, R0 ;  /* 0x0000000000007308 */ /* 0x000e240000001000 */
.L_x_6171:
[----:B------:R-:W-:Y:S05]  /*6ab0*/  BSYNC B1 ;  /* 0x0000000000017941 */ /* 0x000fea0003800000 */
.L_x_6169:
[----:B------:R-:W-:Y:S01]  /*6ac0*/  HFMA2.MMA R243, -RZ, RZ, 0, 0 ;  /* 0x00000000fff37435 */ /* 0x000fe200000001ff */
[----:B------:R-:W-:-:S05]  /*6ad0*/  MOV R242, R239 ;  /* 0x000000ef00f27202 */ /* 0x000fca0000000f00 */
[----:B0-----:R-:W-:Y:S05]  /*6ae0*/  RET.REL.NODEC R242 `(_ZN18transformer_engine13normalization19ln_fwd_tuned_kernelINS0_13Kernel_traitsIffffjLj40960ELj4ELj1ELj4ELj16ENS0_18Kernel_traits_baseILj40960EffffjLj128EEEEEEEvNS0_19ForwardKernelParamsE) ;  /* 0xffffff94f2447950 */ /* 0x001fea0003c3ffff */
.L_x_6173:
        /* <DEDUP_REMOVED lines=9> */
.L_x_14390:


//--------------------- .text._ZN18transformer_engine13normalization19ln_fwd_tuned_kernelINS0_13Kernel_traitsIff13__nv_bfloat16fjLj32768ELj4ELj1ELj4ELj16ENS0_18Kernel_traits_baseILj32768EffS3_fjLj128EEEEEEEvNS0_19ForwardKernelParamsE --------------------------
	.section	.text._ZN18transformer_engine13normalization19ln_fwd_tuned_kernelINS0_13Kernel_traitsIff13__nv_bfloat16fjLj32768ELj4ELj1ELj4ELj16ENS0_18Kernel_traits_baseILj32768EffS3_fjLj128EEEEEEEvNS0_19ForwardKernelParamsE,"ax",@progbits
	.align	128
        .global         _ZN18transformer_engine13normalization19ln_fwd_tuned_kernelINS0_13Kernel_traitsIff13__nv_bfloat16fjLj32768ELj4ELj1ELj4ELj16ENS0_18Kernel_traits_baseILj32768EffS3_fjLj128EEEEEEEvNS0_19ForwardKernelParamsE
        .type           _ZN18transformer_engine13normalization19ln_fwd_tuned_kernelINS0_13Kernel_traitsIff13__nv_bfloat16fjLj32768ELj4ELj1ELj4ELj16ENS0_18Kernel_traits_baseILj32768EffS3_fjLj128EEEEEEEvNS0_19ForwardKernelParamsE,@function
        .size           _ZN18transformer_engine13normalization19ln_fwd_tuned_kernelINS0_13Kernel_traitsIff13__nv_bfloat16fjLj32768ELj4ELj1ELj4ELj16ENS0_18Kernel_traits_baseILj32768EffS3_fjLj128EEEEEEEvNS0_19ForwardKernelParamsE,(.L_x_14391 - _ZN18transformer_engine13normalization19ln_fwd_tuned_kernelINS0_13Kernel_traitsIff13__nv_bfloat16fjLj32768ELj4ELj1ELj4ELj16ENS0_18Kernel_traits_baseILj32768EffS3_fjLj128EEEEEEEvNS0_19ForwardKernelParamsE)
        .other          _ZN18transformer_engine13normalization19ln_fwd_tuned_kernelINS0_13Kernel_traitsIff13__nv_bfloat16fjLj32768ELj4ELj1ELj4ELj16ENS0_18Kernel_traits_baseILj32768EffS3_fjLj128EEEEEEEvNS0_19ForwardKernelParamsE,@"STO_CUDA_ENTRY STV_DEFAULT"
_ZN18transformer_engine13normalization19ln_fwd_tuned_kernelINS0_13Kernel_traitsIff13__nv_bfloat16fjLj32768ELj4ELj1ELj4ELj16ENS0_18Kernel_traits_baseILj32768EffS3_fjLj128EEEEEEEvNS0_19ForwardKernelParamsE:
.text._ZN18transformer_engine13normalization19ln_fwd_tuned_kernelINS0_13Kernel_traitsIff13__nv_bfloat16fjLj32768ELj4ELj1ELj4ELj16ENS0_18Kernel_traits_baseILj32768EffS3_fjLj128EEEEEEEvNS0_19ForwardKernelParamsE:
        /* <DEDUP_REMOVED lines=59> */
.L_x_6190:
[----:B01----:R-:W0:Y:S01]  /*03b0*/  LDC.64 R132, c[0x0][0x220] ;  /* 0x00008800ff847b82 */ /* 0x003e220000000a00 */
        /* <DEDUP_REMOVED lines=55> */
[----:B------:R-:W-:Y:S01]  /*0730*/  ISETP.NE.AND P1, PT, R198, RZ, PT ;  /* 0x000000ffc600720c */ /* 0x000fe20003f25270 */
        /* <DEDUP_REMOVED lines=215> */
.L_x_6209:
        /* <DEDUP_REMOVED lines=12> */
[----:B------:R-:W-:Y:S02]  /*1570*/  @!P3 IADD3 R208, R208, 0x10, RZ ;  /* 0x00000010d0d0b810 */ /* 0x000fe40007ffe0ff */
[----:B--2---:R-:W-:Y:S02]  /*1580*/  @!P1 LEA R207, R207, R0, 0x18 ;  /* 0x00000000cfcf9211 */ /* 0x004fe400078ec0ff */
[----:B------:R-:W-:-:S02]  /*1590*/  @!P1 IADD3 R0, R205, R2, RZ ;  /* 0x00000002cd009210 */ /* 0x000fc40007ffe0ff */
[----:B------:R-:W-:Y:S02]  /*15a0*/  @!P3 IADD3 R205, R198, R205, RZ ;  /* 0x000000cdc6cdb210 */ /* 0x000fe40007ffe0ff */
[----:B------:R-:W-:Y:S01]  /*15b0*/  @!P1 LEA R0, R0, R207, 0x3 ;  /* 0x000000cf00009211 */ /* 0x000fe200078e18ff */
[----:B-1----:R-:W-:Y:S02]  /*15c0*/  FADD R207, R210, R211 ;  /* 0x000000d3d2cf7221 */ /* 0x002fe40000000000 */
[----:B------:R-:W1:Y:S04]  /*15d0*/  SHFL.DOWN PT, R211, R212, 0x2, 0x1f ;  /* 0x08401f00d4d37f89 */ /* 0x000e6800000e0000 */
[----:B------:R2:W-:Y:S01]  /*15e0*/  @!P1 STS.64 [R0], R206 ;  /* 0x000000ce00009388 */ /* 0x0005e20000000a00 */
[----:B---3--:R-:W-:-:S04]  /*15f0*/  @!P3 LEA R208, R209, R208, 0x18 ;  /* 0x000000d0d1d0b211 */ /* 0x008fc800078ec0ff */
[----:B0-----:R-:W-:Y:S02]  /*1600*/  @!P3 LEA R210, R205, R208, 0x3 ;  /* 0x000000d0cdd2b211 */ /* 0x001fe400078e18ff */
[----:B------:R-:W-:Y:S01]  /*1610*/  CS2R R208, SRZ ;  /* 0x0000000000d07805 */ /* 0x000fe2000001ff00 */
[----:B------:R-:W-:Y:S01]  /*1620*/  BAR.SYNC.DEFER_BLOCKING 0x0 ;  /* 0x0000000000007b1d */ /* 0x000fe20000010000 */
[----:B-1----:R-:W-:-:S05]  /*1630*/  FADD R205, R211, R212 ;  /* 0x000000d4d3cd7221 */ /* 0x002fca0000000000 */
[----:B--2---:R-:W-:-:S04]  /*1640*/  IADD3 R0, R205, 0x1800000, RZ ;  /* 0x01800000cd007810 */ /* 0x004fc80007ffe0ff */
        /* <DEDUP_REMOVED lines=8> */
[----:B012--5:R-:W-:Y:S05]  /*16d0*/  CALL.REL.NOINC `($__internal_55_$__cuda_sm20_rcp_rn_f32_slowpath) ;  /* 0x0000004800487944 */ /* 0x027fea0003c00000 */
[----:B------:R-:W-:Y:S05]  /*16e0*/  BRA `(.L_x_6178) ;  /* 0x0000000000107947 */ /* 0x000fea0003800000 */
.L_x_6177:
[----:B------:R-:W3:Y:S02]  /*16f0*/  MUFU.RCP R0, R205 ;  /* 0x000000cd00007308 */ /* 0x000ee40000001000 */
[----:B---3--:R-:W-:-:S04]  /*1700*/  FFMA R2, R205, R0, -1 ;  /* 0xbf800000cd027423 */ /* 0x008fc80000000000 */
[----:B------:R-:W-:-:S04]  /*1710*/  FADD.FTZ R207, -R2, -RZ ;  /* 0x800000ff02cf7221 */ /* 0x000fc80000010100 */
[----:B------:R-:W-:-:S07]  /*1720*/  FFMA R0, R0, R207, R0 ;  /* 0x000000cf00007223 */ /* 0x000fce0000000000 */
.L_x_6178:
[----:B------:R-:W-:Y:S05]  /*1730*/  BSYNC B0 ;  /* 0x0000000000007941 */ /* 0x000fea0003800000 */
.L_x_6176:
        /* <DEDUP_REMOVED lines=20> */
[----:B-----5:R-:W-:Y:S05]  /*1880*/  CALL.REL.NOINC `($__internal_55_$__cuda_sm20_rcp_rn_f32_slowpath) ;  /* 0x0000004400dc7944 */ /* 0x020fea0003c00000 */
[----:B------:R-:W-:Y:S05]  /*1890*/  BRA `(.L_x_6181) ;  /* 0x0000000000107947 */ /* 0x000fea0003800000 */
.L_x_6180:
[----:B------:R-:W0:Y:S02]  /*18a0*/  MUFU.RCP R0, R213 ;  /* 0x000000d500007308 */ /* 0x000e240000001000 */
[----:B0-----:R-:W-:-:S04]  /*18b0*/  FFMA R2, R213, R0, -1 ;  /* 0xbf800000d5027423 */ /* 0x001fc80000000000 */
[----:B------:R-:W-:-:S04]  /*18c0*/  FADD.FTZ R207, -R2, -RZ ;  /* 0x800000ff02cf7221 */ /* 0x000fc80000010100 */
[----:B------:R-:W-:-:S07]  /*18d0*/  FFMA R0, R0, R207, R0 ;  /* 0x000000cf00007223 */ /* 0x000fce0000000000 */
.L_x_6181:
[----:B------:R-:W-:Y:S05]  /*18e0*/  BSYNC B0 ;  /* 0x0000000000007941 */ /* 0x000fea0003800000 */
.L_x_6179:
[----:B------:R-:W0:Y:S01]  /*18f0*/  LDC R215, c[0x0][0x210] ;  /* 0x00008400ffd77b82 */ /* 0x000e220000000800 */
[----:B------:R-:W-:Y:S01]  /*1900*/  FADD R2, R208, -R211 ;  /* 0x800000d3d0027221 */ /* 0x000fe20000000000 */
[----:B------:R-:W-:Y:S01]  /*1910*/  FMUL R206, R210, R211 ;  /* 0x000000d3d2ce7220 */ /* 0x000fe20000400000 */
[----:B------:R-:W-:Y:S01]  /*1920*/  FADD R211, R209, R212 ;  /* 0x000000d4d1d37221 */ /* 0x000fe20000000000 */
[----:B------:R-:W-:Y:S01]  /*1930*/  LOP3.LUT R218, R202, 0x1, RZ, 0xc0, !PT ;  /* 0x00000001cada7812 */ /* 0x000fe200078ec0ff */
[----:B------:R-:W-:-:S03]  /*1940*/  FMUL R2, R2, R2 ;  /* 0x0000000202027220 */ /* 0x000fc60000400000 */
[----:B------:R-:W-:Y:S01]  /*1950*/  IADD3 R213, -R218, RZ, RZ ;  /* 0x000000ffdad57210 */ /* 0x000fe20007ffe1ff */
[C---:B------:R-:W-:Y:S01]  /*1960*/  FMUL R207, R205.reuse, R2 ;  /* 0x00000002cdcf7220 */ /* 0x040fe20000400000 */
[----:B------:R-:W-:Y:S02]  /*1970*/  FFMA R205, R205, R208, R206 ;  /* 0x000000d0cdcd7223 */ /* 0x000fe400000000ce */
[----:B------:R-:W1:Y:S01]  /*1980*/  @!P3 LDC.64 R208, c[0x0][0x240] ;  /* 0x00009000ffd0bb82 */ /* 0x000e620000000a00 */
[----:B------:R-:W-:Y:S01]  /*1990*/  FMUL R210, R210, R207 ;  /* 0x000000cfd2d27220 */ /* 0x000fe20000400000 */
[----:B------:R-:W-:-:S03]  /*19a0*/  FMUL R205, R205, R0 ;  /* 0x00000000cdcd7220 */ /* 0x000fc60000400000 */
[----:B------:R-:W-:Y:S02]  /*19b0*/  FFMA R0, R210, R0, R211 ;  /* 0x00000000d2007223 */ /* 0x000fe400000000d3 */
[----:B------:R-:W-:Y:S01]  /*19c0*/  SHFL.IDX PT, R216, R205, RZ, 0x1f ;  /* 0x00001fffcdd87589 */ /* 0x000fe200000e0000 */
[----:B------:R-:W2:Y:S03]  /*19d0*/  @!P4 LDC.64 R206, c[0x0][0x240] ;  /* 0x00009000ffcecb82 */ /* 0x000ea60000000a00 */
[----:B------:R-:W3:Y:S01]  /*19e0*/  SHFL.IDX PT, R217, R0, RZ, 0x1f ;  /* 0x00001fff00d97589 */ /* 0x000ee200000e0000 */
[----:B0-----:R-:W-:-:S04]  /*19f0*/  SHF.L.U32 R2, R215, 0x2, RZ ;  /* 0x00000002d7027819 */ /* 0x001fc800000006ff */
[----:B------:R-:W-:Y:S02]  /*1a00*/  LOP3.LUT R2, R213, R2, RZ, 0xc0, !PT ;  /* 0x00000002d5027212 */ /* 0x000fe400078ec0ff */
[----:B------:R-:W-:-:S04]  /*1a10*/  LEA.HI R213, R196, R199, RZ, 0x19 ;  /* 0x000000c7c4d57211 */ /* 0x000fc800078fc8ff */
[----:B------:R-:W-:Y:S02]  /*1a20*/  LEA R213, P0, R213, R2, 0x2 ;  /* 0x00000002d5d57211 */ /* 0x000fe400078010ff */
[----:B------:R-:W-:Y:S02]  /*1a30*/  @!P4 LOP3.LUT R2, R197, 0x3, RZ, 0xc0, !PT ;  /* 0x00000003c502c812 */ /* 0x000fe400078ec0ff */
[----:B------:R-:W-:Y:S02]  /*1a40*/  IADD3.X R212, RZ, RZ, RZ, P0, !PT ;  /* 0x000000ffffd47210 */ /* 0x000fe400007fe4ff */
[----:B------:R-:W-:Y:S02]  /*1a50*/  @!P4 IADD3 R211, P1, R2, R213, RZ ;  /* 0x000000d502d3c210 */ /* 0x000fe40007f3e0ff */
[----:B------:R-:W-:Y:S02]  /*1a60*/  ISETP.NE.AND P0, PT, R196, RZ, PT ;  /* 0x000000ffc400720c */ /* 0x000fe40003f05270 */
[----:B------:R-:W-:-:S02]  /*1a70*/  @!P4 IADD3.X R214, RZ, R212, RZ, P1, !PT ;  /* 0x000000d4ffd6c210 */ /* 0x000fc40000ffe4ff */
[C---:B--2---:R-:W-:Y:S02]  /*1a80*/  @!P4 LEA R210, P1, R211.reuse, R206, 0x3 ;  /* 0x000000ced3d2c211 */ /* 0x044fe400078218ff */
[----:B------:R-:W-:Y:S02]  /*1a90*/  @!P3 IADD3 R2, P2, R198, R213, RZ ;  /* 0x000000d5c602b210 */ /* 0x000fe40007f5e0ff */
[----:B------:R-:W-:Y:S02]  /*1aa0*/  @!P4 LEA.HI.X R211, R211, R207, R214, 0x3, P1 ;  /* 0x000000cfd3d3c211 */ /* 0x000fe400008f1cd6 */
[----:B------:R-:W-:Y:S02]  /*1ab0*/  @!P3 IADD3.X R212, RZ, R212, RZ, P2, !PT ;  /* 0x000000d4ffd4b210 */ /* 0x000fe400017fe4ff */
[----:B-1----:R-:W-:Y:S01]  /*1ac0*/  @!P3 LEA R206, P2, R2, R208, 0x3 ;  /* 0x000000d002ceb211 */ /* 0x002fe200078418ff */
[----:B---3--:R0:W-:Y:S01]  /*1ad0*/  @!P4 STG.E.64 desc[UR4][R210.64], R216 ;  /* 0x000000d8d200c986 */ /* 0x0081e2000c101b04 */
[----:B------:R-:W-:-:S02]  /*1ae0*/  ISETP.NE.AND P1, PT, R218, RZ, PT ;  /* 0x000000ffda00720c */ /* 0x000fc40003f25270 */
[----:B------:R-:W-:Y:S01]  /*1af0*/  @!P3 LEA.HI.X R207, R2, R209, R212, 0x3, P2 ;  /* 0x000000d102cfb211 */ /* 0x000fe200010f1cd4 */
[----:B------:R-:W-:Y:S01]  /*1b00*/  HFMA2.MMA R209, -RZ, RZ, 0, 0 ;  /* 0x00000000ffd17435 */ /* 0x000fe200000001ff */
[----:B------:R-:W-:Y:S10]  /*1b10*/  @P0 BRA `(.L_x_6182) ;  /* 0x0000000000500947 */ /* 0x000ff40003800000 */
[----:B------:R-:W-:Y:S01]  /*1b20*/  SEL R0, R215, RZ, P1 ;  /* 0x000000ffd7007207 */ /* 0x000fe20000800000 */
[----:B------:R-:W-:Y:S01]  /*1b30*/  ULDC.64 UR6, c[0x0][0x248] ;  /* 0x0000920000067ab9 */ /* 0x000fe20000000a00 */
[----:B------:R-:W-:Y:S02]  /*1b40*/  LOP3.LUT P0, RZ, R202, 0x2, RZ, 0xc0, !PT ;  /* 0x00000002caff7812 */ /* 0x000fe4000780c0ff */
[----:B------:R-:W-:-:S04]  /*1b50*/  IADD3 R2, P1, R199, R0, RZ ;  /* 0x00000000c7027210 */ /* 0x000fc80007f3e0ff */
[----:B------:R-:W-:Y:S02]  /*1b60*/  LEA.HI.X.SX32 R205, R0, RZ, 0x1, P1 ;  /* 0x000000ff00cd7211 */ /* 0x000fe400008f0eff */
[C---:B0-----:R-:W-:Y:S02]  /*1b70*/  LEA R210, P1, R2.reuse, UR6, 0x2 ;  /* 0x0000000602d27c11 */ /* 0x041fe4000f8210ff */
[----:B------:R-:W-:Y:S02]  /*1b80*/  MOV R0, 0x1 ;  /* 0x0000000100007802 */ /* 0x000fe40000000f00 */
        /* <DEDUP_REMOVED lines=8> */
.L_x_6183:
[----:B------:R-:W2:Y:S04]  /*1c10*/  LDG.E.STRONG.GPU R0, desc[UR4][R210.64] ;  /* 0x00000004d2007981 */ /* 0x000ea8000c1ef900 */
[----:B--2---:R-:W-:Y:S01]  /*1c20*/  CCTL.IVALL ;  /* 0x00000000ff00798f */ /* 0x004fe20002000000 */
[----:B------:R-:W-:Y:S05]  /*1c30*/  YIELD ;  /* 0x0000000000007946 */ /* 0x000fea0003800000 */
[----:B------:R-:W-:-:S13]  /*1c40*/  ISETP.NE.AND P0, PT, R0, R213, PT ;  /* 0x000000d50000720c */ /* 0x000fda0003f05270 */
[----:B------:R-:W-:Y:S05]  /*1c50*/  @P0 BRA `(.L_x_6183) ;  /* 0xfffffffc00ec0947 */ /* 0x000fea000383ffff */
.L_x_6182:
        /* <DEDUP_REMOVED lines=20> */
[----:B012--5:R-:W-:Y:S05]  /*1da0*/  CALL.REL.NOINC `($__internal_55_$__cuda_sm20_rcp_rn_f32_slowpath) ;  /* 0x0000004000947944 */ /* 0x027fea0003c00000 */
[----:B------:R-:W-:Y:S05]  /*1db0*/  BRA `(.L_x_6186) ;  /* 0x0000000000107947 */ /* 0x000fea0003800000 */
.L_x_6185:
[----:B------:R-:W3:Y:S02]  /*1dc0*/  MUFU.RCP R0, R205 ;  /* 0x000000cd00007308 */ /* 0x000ee40000001000 */
[----:B---3--:R-:W-:-:S04]  /*1dd0*/  FFMA R2, R205, R0, -1 ;  /* 0xbf800000cd027423 */ /* 0x008fc80000000000 */
[----:B------:R-:W-:-:S04]  /*1de0*/  FADD.FTZ R207, -R2, -RZ ;  /* 0x800000ff02cf7221 */ /* 0x000fc80000010100 */
[----:B------:R-:W-:-:S07]  /*1df0*/  FFMA R0, R0, R207, R0 ;  /* 0x000000cf00007223 */ /* 0x000fce0000000000 */
.L_x_6186:
[----:B------:R-:W-:Y:S05]  /*1e00*/  BSYNC B0 ;  /* 0x0000000000007941 */ /* 0x000fea0003800000 */
.L_x_6184:
        /* <DEDUP_REMOVED lines=21> */
[----:B------:R-:W-:Y:S01]  /*1f60*/  MOV R206, R0 ;  /* 0x0000000000ce7202 */ /* 0x000fe20000000f00 */
[----:B------:R-:W-:Y:S06]  /*1f70*/  BRA `(.L_x_6189) ;  /* 0x0000000000107947 */ /* 0x000fec0003800000 */
.L_x_6188:
[----:B------:R-:W0:Y:S02]  /*1f80*/  MUFU.RCP R206, R213 ;  /* 0x000000d500ce7308 */ /* 0x000e240000001000 */
[----:B0-----:R-:W-:-:S04]  /*1f90*/  FFMA R0, R213, R206, -1 ;  /* 0xbf800000d5007423 */ /* 0x001fc800000000ce */
[----:B------:R-:W-:-:S04]  /*1fa0*/  FADD.FTZ R207, -R0, -RZ ;  /* 0x800000ff00cf7221 */ /* 0x000fc80000010100 */
[----:B------:R-:W-:-:S07]  /*1fb0*/  FFMA R206, R206, R207, R206 ;  /* 0x000000cfcece7223 */ /* 0x000fce00000000ce */
.L_x_6189:
[----:B------:R-:W-:Y:S05]  /*1fc0*/  BSYNC B0 ;  /* 0x0000000000007941 */ /* 0x000fea0003800000 */
.L_x_6187:
[----:B------:R-:W-:Y:S01]  /*1fd0*/  FMUL R0, R210, R211 ;  /* 0x000000d3d2007220 */ /* 0x000fe20000400000 */
[----:B------:R-:W-:Y:S01]  /*1fe0*/  FADD R209, R209, R212 ;  /* 0x000000d4d1d17221 */ /* 0x000fe20000000000 */
[----:B------:R-:W-:Y:S01]  /*1ff0*/  ULDC.U8 UR6, c[0x0][0x250] ;  /* 0x0000940000067ab9 */ /* 0x000fe20000000000 */
[----:B-----5:R-:W-:Y:S01]  /*2000*/  FADD R234, R5, 1 ;  /* 0x3f80000005ea7421 */ /* 0x020fe20000000000 */
[----:B------:R-:W-:Y:S01]  /*2010*/  FFMA R207, R205, R208, R0 ;  /* 0x000000d0cdcf7223 */ /* 0x000fe20000000000 */
[----:B------:R-:W-:Y:S01]  /*2020*/  FADD R208, R208, -R211 ;  /* 0x800000d3d0d07221 */ /* 0x000fe20000000000 */
[----:B------:R-:W-:Y:S01]  /*2030*/  ISETP.NE.AND P2, PT, RZ, UR6, PT ;  /* 0x00000006ff007c0c */ /* 0x000fe2000bf45270 */
[----:B------:R-:W-:Y:S01]  /*2040*/  ULDC.64 UR6, c[0x0][0x288] ;  /* 0x0000a20000067ab9 */ /* 0x000fe20000000a00 */
[----:B------:R-:W-:Y:S01]  /*2050*/  FMUL R2, R207, R206 ;  /* 0x000000cecf027220 */ /* 0x000fe20000400000 */
[----:B------:R-:W-:Y:S01]  /*2060*/  FMUL R208, R208, R208 ;  /* 0x000000d0d0d07220 */ /* 0x000fe20000400000 */
[----:B------:R-:W-:Y:S01]  /*2070*/  FSEL R234, R5, R234, !P2 ;  /* 0x000000ea05ea7208 */ /* 0x000fe20005000000 */
[----:B------:R-:W-:Y:S01]  /*2080*/  FADD R213, R64, 1 ;  /* 0x3f80000040d57421 */ /* 0x000fe20000000000 */
[----:B------:R-:W-:Y:S01]  /*2090*/  SHF.L.U32 R207, R197, 0x7, RZ ;  /* 0x00000007c5cf7819 */ /* 0x000fe200000006ff */
[----:B------:R-:W-:Y:S01]  /*20a0*/  FMUL R205, R205, R208 ;  /* 0x000000d0cdcd7220 */ /* 0x000fe20000400000 */
[----:B------:R-:W0:Y:S01]  /*20b0*/  SHFL.IDX PT, R2, R2, RZ, 0x1f ;  /* 0x00001fff02027589 */ /* 0x000e2200000e0000 */
[----:B------:R-:W-:Y:S01]  /*20c0*/  SHF.L.U32 R211, R203, 0xd, RZ ;  /* 0x0000000dcbd37819 */ /* 0x000fe200000006ff */
[----:B------:R-:W-:Y:S01]  /*20d0*/  FADD R217, R66, 1 ;  /* 0x3f80000042d97421 */ /* 0x000fe20000000000 */
[----:B------:R-:W-:Y:S01]  /*20e0*/  FMUL R210, R210, R205 ;  /* 0x000000cdd2d27220 */ /* 0x000fe20000400000 */
[----:B------:R-:W-:Y:S01]  /*20f0*/  LOP3.LUT R207, R207, 0x180, R198, 0xe2, !PT ;  /* 0x00000180cfcf7812 */ /* 0x000fe200078ee2c6 */
[----:B------:R-:W1:Y:S01]  /*2100*/  LDC R205, c[0x0][0x268] ;  /* 0x00009a00ffcd7b82 */ /* 0x000e620000000800 */
[----:B------:R-:W-:Y:S01]  /*2110*/  IADD3 R202, R202, 0x1, RZ ;  /* 0x00000001caca7810 */ /* 0x000fe20007ffe0ff */
[----:B------:R-:W-:Y:S01]  /*2120*/  FFMA R209, R210, R206, R209 ;  /* 0x000000ced2d17223 */ /* 0x000fe200000000d1 */
[----:B------:R-:W-:-:S02]  /*2130*/  LOP3.LUT R0, R207, 0x60, R196, 0xf8, !PT ;  /* 0x00000060cf007812 */ /* 0x000fc400078ef8c4 */
[----:B------:R-:W-:Y:S02]  /*2140*/  FSEL R217, R66, R217, !P2 ;  /* 0x000000d942d97208 */ /* 0x000fe40005000000 */
[----:B------:R2:W1:Y:S01]  /*2150*/  SHFL.IDX PT, R206, R209, RZ, 0x1f ;  /* 0x00001fffd1ce7589 */ /* 0x00046200000e0000 */
[----:B------:R-:W-:Y:S02]  /*2160*/  LOP3.LUT R0, R211, R0, RZ, 0xfc, !PT ;  /* 0x00000000d3007212 */ /* 0x000fe400078efcff */
[----:B------:R-:W-:Y:S01]  /*2170*/  LOP3.LUT R202, R202, 0x3, RZ, 0xc0, !PT ;  /* 0x00000003caca7812 */ /* 0x000fe200078ec0ff */
[----:B--2---:R-:W-:Y:S01]  /*2180*/  FADD R209, R60, 1 ;  /* 0x3f8000003cd17421 */ /* 0x004fe20000000000 */
[--C-:B0-----:R-:W-:Y:S01]  /*2190*/  FADD R214, R145, -R2.reuse ;  /* 0x8000000291d67221 */ /* 0x101fe20000000000 */
[--C-:B------:R-:W-:Y:S01]  /*21a0*/  FADD R226, R137, -R2.reuse ;  /* 0x8000000289e27221 */ /* 0x100fe20000000000 */
[----:B------:R-:W-:Y:S01]  /*21b0*/  FADD R137, R4, 1 ;  /* 0x3f80000004897421 */ /* 0x000fe20000000000 */
[--C-:B------:R-:W-:Y:S01]  /*21c0*/  FADD R184, R184, -R2.reuse ;  /* 0x80000002b8b87221 */ /* 0x100fe20000000000 */
[--C-:B------:R-:W-:Y:S01]  /*21d0*/  FADD R222, R141, -R2.reuse ;  /* 0x800000028dde7221 */ /* 0x100fe20000000000 */
[--C-:B------:R-:W-:Y:S01]  /*21e0*/  FADD R232, R135, -R2.reuse ;  /* 0x8000000287e87221 */ /* 0x100fe20000000000 */
[----:B------:R-:W-:Y:S01]  /*21f0*/  FADD R135, R6, 1 ;  /* 0x3f80000006877421 */ /* 0x000fe20000000000 */
[----:B------:R-:W-:Y:S01]  /*2200*/  FADD R141, R8, 1 ;  /* 0x3f800000088d7421 */ /* 0x000fe20000000000 */
[--C-:B------:R-:W-:Y:S01]  /*2210*/  FADD R230, R133, -R2.reuse ;  /* 0x8000000285e67221 */ /* 0x100fe20000000000 */
[----:B------:R-:W-:Y:S01]  /*2220*/  FSEL R137, R4, R137, !P2 ;  /* 0x0000008904897208 */ /* 0x000fe20005000000 */
[--C-:B------:R-:W-:Y:S01]  /*2230*/  FADD R186, R186, -R2.reuse ;  /* 0x80000002baba7221 */ /* 0x100fe20000000000 */
[--C-:B------:R-:W-:Y:S01]  /*2240*/  FADD R192, R192, -R2.reuse ;  /* 0x80000002c0c07221 */ /* 0x100fe20000000000 */
[----:B-1----:R-:W-:Y:S01]  /*2250*/  FFMA R205, R206, 3.0517578125e-05, R205 ;  /* 0x38000000cecd7823 */ /* 0x002fe200000000cd */
[--C-:B------:R-:W-:Y:S01]  /*2260*/  FADD R216, R147, -R2.reuse ;  /* 0x8000000293d87221 */ /* 0x100fe20000000000 */
[----:B------:R-:W-:Y:S01]  /*2270*/  FSEL R135, R6, R135, !P2 ;  /* 0x0000008706877208 */ /* 0x000fe20005000000 */
[--C-:B------:R-:W-:Y:S01]  /*2280*/  FADD R187, R187, -R2.reuse ;  /* 0x80000002bbbb7221 */ /* 0x100fe20000000000 */
[----:B------:R-:W-:Y:S01]  /*2290*/  FSEL R147, R8, R141, !P2 ;  /* 0x0000008d08937208 */ /* 0x000fe20005000000 */
[--C-:B------:R-:W-:Y:S01]  /*22a0*/  FADD R185, R185, -R2.reuse ;  /* 0x80000002b9b97221 */ /* 0x100fe20000000000 */
[----:B------:R-:W-:Y:S01]  /*22b0*/  FSETP.GEU.AND P0, PT, |R205|, 1.175494350822287508e-38, PT ;  /* 0x00800000cd00780b */ /* 0x000fe20003f0e200 */
        /* <DEDUP_REMOVED lines=11> */
[----:B------:R-:W-:Y:S01]  /*2370*/  FADD R165, R16, 1 ;  /* 0x3f80000010a57421 */ /* 0x000fe20000000000 */
[----:B------:R-:W-:Y:S01]  /*2380*/  @!P0 FMUL R205, R205, 16777216 ;  /* 0x4b800000cdcd8820 */ /* 0x000fe20000400000 */
[--C-:B------:R-:W-:Y:S01]  /*2390*/  FADD R190, R190, -R2.reuse ;  /* 0x80000002bebe7221 */ /* 0x100fe20000000000 */
[--C-:B------:R-:W-:Y:S01]  /*23a0*/  FADD R189, R189, -R2.reuse ;  /* 0x80000002bdbd7221 */ /* 0x100fe20000000000 */
[--C-:B------:R-:W-:Y:S01]  /*23b0*/  FADD R180, R180, -R2.reuse ;  /* 0x80000002b4b47221 */ /* 0x100fe20000000000 */
[----:B------:R-:W0:Y:S01]  /*23c0*/  MUFU.RSQ R145, R205 ;  /* 0x000000cd00917308 */ /* 0x000e220000001400 */
        /* <DEDUP_REMOVED lines=21> */
[----:B------:R-:W-:Y:S01]  /*2520*/  FMUL R141, R145, R186 ;  /* 0x000000ba918d7220 */ /* 0x000fe20000400000 */
[----:B------:R-:W-:Y:S01]  /*2530*/  FADD R184, R7, 1 ;  /* 0x3f80000007b87421 */ /* 0x000fe20000000000 */
[----:B------:R-:W-:Y:S01]  /*2540*/  FMUL R186, R145, R187 ;  /* 0x000000bb91ba7220 */ /* 0x000fe20000400000 */
[----:B------:R-:W-:Y:S01]  /*2550*/  FFMA R133, R133, R137, R68 ;  /* 0x0000008985857223 */ /* 0x000fe20000000044 */
[----:B------:R-:W-:Y:S01]  /*2560*/  FMUL R137, R145, R192 ;  /* 0x000000c091897220 */ /* 0x000fe20000400000 */
[----:B------:R-:W-:Y:S01]  /*2570*/  FFMA R141, R141, R135, R70 ;  /* 0x000000878d8d7223 */ /* 0x000fe20000000046 */
[----:B------:R-:W-:Y:S01]  /*2580*/  FSEL R139, R7, R184, !P2 ;  /* 0x000000b8078b7208 */ /* 0x000fe20005000000 */
[----:B------:R-:W-:Y:S01]  /*2590*/  FMUL R184, R145, R185 ;  /* 0x000000b991b87220 */ /* 0x000fe20000400000 */
[----:B------:R-:W-:Y:S01]  /*25a0*/  FFMA R135, R137, R147, R72 ;  /* 0x0000009389877223 */ /* 0x000fe20000000048 */
[----:B------:R-:W-:Y:S01]  /*25b0*/  FADD R137, R10, 1 ;  /* 0x3f8000000a897421 */ /* 0x000fe20000000000 */
[----:B------:R-:W-:Y:S01]  /*25c0*/  FADD R147, R12, 1 ;  /* 0x3f8000000c937421 */ /* 0x000fe20000000000 */
[----:B------:R-:W-:Y:S01]  /*25d0*/  FFMA R139, R186, R139, R71 ;  /* 0x0000008bba8b7223 */ /* 0x000fe20000000047 */
[----:B------:R-:W-:Y:S01]  /*25e0*/  FMUL R153, R145, R194 ;  /* 0x000000c291997220 */ /* 0x000fe20000400000 */
[----:B------:R-:W-:Y:S01]  /*25f0*/  FFMA R143, R184, R234, R69 ;  /* 0x000000eab88f7223 */ /* 0x000fe20000000045 */
[----:B------:R-:W-:Y:S01]  /*2600*/  FSEL R137, R10, R137, !P2 ;  /* 0x000000890a897208 */ /* 0x000fe20005000000 */
[----:B------:R-:W-:Y:S01]  /*2610*/  FADD R186, R11, 1 ;  /* 0x3f8000000bba7421 */ /* 0x000fe20000000000 */
[----:B------:R-:W-:Y:S01]  /*2620*/  FSEL R149, R12, R147, !P2 ;  /* 0x000000930c957208 */ /* 0x000fe20005000000 */
[----:B------:R-:W-:Y:S01]  /*2630*/  FMUL R147, R145, R188 ;  /* 0x000000bc91937220 */ /* 0x000fe20000400000 */
[----:B------:R-:W-:Y:S01]  /*2640*/  FADD R184, R9, 1 ;  /* 0x3f80000009b87421 */ /* 0x000fe20000000000 */
[----:B------:R-:W-:Y:S01]  /*2650*/  FFMA R153, R153, R137, R74 ;  /* 0x0000008999997223 */ /* 0x000fe2000000004a */
[----:B------:R-:W-:Y:S01]  /*2660*/  FSEL R151, R11, R186, !P2 ;  /* 0x000000ba0b977208 */ /* 0x000fe20005000000 */
[----:B------:R-:W-:Y:S01]  /*2670*/  FFMA R137, R147, R149, R76 ;  /* 0x0000009593897223 */ /* 0x000fe2000000004c */
[C---:B------:R-:W-:Y:S01]  /*2680*/  FADD R149, R14.reuse, 1 ;  /* 0x3f8000000e957421 */ /* 0x040fe20000000000 */
[----:B------:R-:W-:Y:S01]  /*2690*/  FADD R192, R13, 1 ;  /* 0x3f8000000dc07421 */ /* 0x000fe20000000000 */
[----:B------:R-:W-:Y:S01]  /*26a0*/  FSEL R155, R9, R184, !P2 ;  /* 0x000000b8099b7208 */ /* 0x000fe20005000000 */
[C---:B------:R-:W-:Y:S01]  /*26b0*/  FMUL R186, R145.reuse, R195 ;  /* 0x000000c391ba7220 */ /* 0x040fe20000400000 */
[C---:B------:R-:W-:Y:S01]  /*26c0*/  FMUL R184, R145.reuse, R193 ;  /* 0x000000c191b87220 */ /* 0x040fe20000400000 */
[----:B------:R-:W-:Y:S01]  /*26d0*/  FSEL R149, R14, R149, !P2 ;  /* 0x000000950e957208 */ /* 0x000fe20005000000 */
[----:B------:R-:W-:Y:S01]  /*26e0*/  FMUL R185, R145, R190 ;  /* 0x000000be91b97220 */ /* 0x000fe20000400000 */
[----:B------:R-:W-:Y:S01]  /*26f0*/  FFMA R151, R186, R151, R75 ;  /* 0x00000097ba977223 */ /* 0x000fe2000000004b */
[----:B------:R-:W-:Y:S01]  /*2700*/  FFMA R155, R184, R155, R73 ;  /* 0x0000009bb89b7223 */ /* 0x000fe20000000049 */
[----:B------:R-:W-:Y:S01]  /*2710*/  FSEL R192, R13, R192, !P2 ;  /* 0x000000c00dc07208 */ /* 0x000fe20005000000 */
[----:B------:R-:W-:Y:S01]  /*2720*/  FADD R186, R15, 1 ;  /* 0x3f8000000fba7421 */ /* 0x000fe20000000000 */
[C---:B------:R-:W-:Y:S01]  /*2730*/  FMUL R184, R145.reuse, R189 ;  /* 0x000000bd91b87220 */ /* 0x040fe20000400000 */
[----:B------:R-:W-:Y:S01]  /*2740*/  FMUL R165, R145, R180 ;  /* 0x000000b491a57220 */ /* 0x000fe20000400000 */
[----:B------:R-:W-:Y:S01]  /*2750*/  FFMA R185, R185, R149, R78 ;  /* 0x00000095b9b97223 */ /* 0x000fe2000000004e */
[----:B------:R-:W-:Y:S01]  /*2760*/  FADD R188, R17, 1 ;  /* 0x3f80000011bc7421 */ /* 0x000fe20000000000 */
[----:B------:R-:W-:Y:S01]  /*2770*/  FFMA R147, R184, R192, R77 ;  /* 0x000000c0b8937223 */ /* 0x000fe2000000004d */
[----:B------:R-:W-:Y:S01]  /*2780*/  FSEL R186, R15, R186, !P2 ;  /* 0x000000ba0fba7208 */ /* 0x000fe20005000000 */
[----:B------:R-:W-:Y:S01]  /*2790*/  FFMA R149, R165, R167, R80 ;  /* 0x000000a7a5957223 */ /* 0x000fe20000000050 */
[C---:B------:R-:W-:Y:S01]  /*27a0*/  FMUL R184, R145.reuse, R191 ;  /* 0x000000bf91b87220 */ /* 0x040fe20000400000 */
[----:B------:R-:W-:Y:S01]  /*27b0*/  FMUL R167, R145, R182 ;  /* 0x000000b691a77220 */ /* 0x000fe20000400000 */
[----:B------:R-:W-:Y:S01]  /*27c0*/  FADD R165, R20, 1 ;  /* 0x3f80000014a57421 */ /* 0x000fe20000000000 */
[----:B------:R-:W-:Y:S01]  /*27d0*/  FADD R182, R19, 1 ;  /* 0x3f80000013b67421 */ /* 0x000fe20000000000 */
[----:B------:R-:W-:Y:S01]  /*27e0*/  ISETP.NE.AND.EX P0, PT, RZ, UR7, PT, P0 ;  /* 0x00000007ff007c0c */ /* 0x000fe2000bf05300 */
[----:B------:R-:W-:Y:S01]  /*27f0*/  FADD R187, R18, 1 ;  /* 0x3f80000012bb7421 */ /* 0x000fe20000000000 */
[----:B------:R-:W-:Y:S01]  /*2800*/  FFMA R184, R184, R186, R79 ;  /* 0x000000bab8b87223 */ /* 0x000fe2000000004f */
[C---:B------:R-:W-:Y:S01]  /*2810*/  FMUL R180, R145.reuse, R181 ;  /* 0x000000b591b47220 */ /* 0x040fe20000400000 */
[----:B------:R-:W-:Y:S01]  /*2820*/  FSEL R186, R20, R165, !P2 ;  /* 0x000000a514ba7208 */ /* 0x000fe20005000000 */
[----:B------:R-:W-:Y:S01]  /*2830*/  FMUL R165, R145, R172 ;  /* 0x000000ac91a57220 */ /* 0x000fe20000400000 */
[----:B------:R-:W-:Y:S01]  /*2840*/  FSEL R181, R19, R182, !P2 ;  /* 0x000000b613b57208 */ /* 0x000fe20005000000 */
[----:B------:R-:W-:Y:S01]  /*2850*/  FMUL R182, R145, R183 ;  /* 0x000000b791b67220 */ /* 0x000fe20000400000 */
[----:B------:R-:W-:Y:S01]  /*2860*/  FSEL R188, R17, R188, !P2 ;  /* 0x000000bc11bc7208 */ /* 0x000fe20005000000 */
[----:B------:R-:W-:Y:S01]  /*2870*/  FADD R172, R23, 1 ;  /* 0x3f80000017ac7421 */ /* 0x000fe20000000000 */
[----:B------:R-:W-:Y:S01]  /*2880*/  FSEL R187, R18, R187, !P2 ;  /* 0x000000bb12bb7208 */ /* 0x000fe20005000000 */
[----:B------:R-:W-:Y:S01]  /*2890*/  FADD R183, R22, 1 ;  /* 0x3f80000016b77421 */ /* 0x000fe20000000000 */
[----:B------:R-:W-:Y:S01]  /*28a0*/  FFMA R165, R165, R186, R84 ;  /* 0x000000baa5a57223 */ /* 0x000fe20000000054 */
[----:B------:R-:W-:Y:S01]  /*28b0*/  FFMA R180, R180, R188, R81 ;  /* 0x000000bcb4b47223 */ /* 0x000fe20000000051 */
[----:B------:R-:W-:Y:S01]  /*28c0*/  FSEL R186, R23, R172, !P2 ;  /* 0x000000ac17ba7208 */ /* 0x000fe20005000000 */
[----:B------:R-:W-:Y:S01]  /*28d0*/  FFMA R167, R167, R187, R82 ;  /* 0x000000bba7a77223 */ /* 0x000fe20000000052 */
[----:B------:R-:W-:Y:S01]  /*28e0*/  FADD R188, R21, 1 ;  /* 0x3f80000015bc7421 */ /* 0x000fe20000000000 */
[----:B------:R-:W-:Y:S01]  /*28f0*/  FSEL R183, R22, R183, !P2 ;  /* 0x000000b716b77208 */ /* 0x000fe20005000000 */
[C---:B------:R-:W-:Y:S01]  /*2900*/  FMUL R172, R145.reuse, R173 ;  /* 0x000000ad91ac7220 */ /* 0x040fe20000400000 */
[----:B------:R-:W-:Y:S01]  /*2910*/  FFMA R181, R182, R181, R83 ;  /* 0x000000b5b6b57223 */ /* 0x000fe20000000053 */
[C---:B------:R-:W-:Y:S01]  /*2920*/  FMUL R173, R145.reuse, R174 ;  /* 0x000000ae91ad7220 */ /* 0x040fe20000400000 */
[----:B------:R-:W-:Y:S01]  /*2930*/  FADD R187, R24, 1 ;  /* 0x3f80000018bb7421 */ /* 0x000fe20000000000 */
        /* <DEDUP_REMOVED lines=8> */
[----:B------:R-:W-:Y:S01]  /*29c0*/  FADD R182, R25, 1 ;  /* 0x3f80000019b67421 */ /* 0x000fe20000000000 */
[----:B------:R-:W-:Y:S01]  /*29d0*/  FADD R176, R27, 1 ;  /* 0x3f8000001bb07421 */ /* 0x000fe20000000000 */
[----:B------:R-:W-:Y:S01]  /*29e0*/  FFMA R175, R172, R188, R85 ;  /* 0x000000bcacaf7223 */ /* 0x000fe20000000055 */
[----:B------:R-:W-:Y:S01]  /*29f0*/  @P0 FMNMX R200, R200, |R141|, !PT ;  /* 0x4000008dc8c80209 */ /* 0x000fe20007800000 */
[----:B------:R-:W-:Y:S01]  /*2a00*/  FFMA R172, R183, R187, R88 ;  /* 0x000000bbb7ac7223 */ /* 0x000fe20000000058 */
[----:B------:R-:W-:Y:S01]  /*2a10*/  FSEL R182, R25, R182, !P2 ;  /* 0x000000b619b67208 */ /* 0x000fe20005000000 */
[----:B------:R-:W-:Y:S01]  /*2a20*/  FADD R189, R26, 1 ;  /* 0x3f8000001abd7421 */ /* 0x000fe20000000000 */
[----:B------:R-:W-:Y:S01]  /*2a30*/  FSEL R183, R27, R176, !P2 ;  /* 0x000000b01bb77208 */ /* 0x000fe20005000000 */
[C---:B------:R-:W-:Y:S01]  /*2a40*/  FMUL R176, R145.reuse, R177 ;  /* 0x000000b191b07220 */ /* 0x040fe20000400000 */
[----:B------:R-:W-:Y:S01]  /*2a50*/  FADD R191, R28, 1 ;  /* 0x3f8000001cbf7421 */ /* 0x000fe20000000000 */
[C---:B------:R-:W-:Y:S01]  /*2a60*/  FMUL R186, R145.reuse, R179 ;  /* 0x000000b391ba7220 */ /* 0x040fe20000400000 */
[----:B------:R-:W-:Y:S01]  /*2a70*/  @P0 FMNMX R200, R200, |R139|, !PT ;  /* 0x4000008bc8c80209 */ /* 0x000fe20007800000 */
[----:B------:R-:W-:Y:S01]  /*2a80*/  FMUL R177, R145, R178 ;  /* 0x000000b291b17220 */ /* 0x000fe20000400000 */
[----:B------:R-:W-:Y:S01]  /*2a90*/  FFMA R178, R176, R182, R89 ;  /* 0x000000b6b0b27223 */ /* 0x000fe20000000059 */
[----:B------:R-:W-:Y:S01]  /*2aa0*/  FFMA R176, R186, R183, R91 ;  /* 0x000000b7bab07223 */ /* 0x000fe2000000005b */
[----:B------:R-:W-:Y:S01]  /*2ab0*/  @P0 FMNMX R200, R200, |R135|, !PT ;  /* 0x40000087c8c80209 */ /* 0x000fe20007800000 */
[----:B------:R-:W-:Y:S01]  /*2ac0*/  FADD R186, R31, 1 ;  /* 0x3f8000001fba7421 */ /* 0x000fe20000000000 */
[----:B------:R-:W-:Y:S01]  /*2ad0*/  FSEL R189, R26, R189, !P2 ;  /* 0x000000bd1abd7208 */ /* 0x000fe20005000000 */
[----:B------:R-:W-:Y:S01]  /*2ae0*/  FMUL R179, R145, R168 ;  /* 0x000000a891b37220 */ /* 0x000fe20000400000 */
[----:B------:R-:W-:Y:S01]  /*2af0*/  FSEL R191, R28, R191, !P2 ;  /* 0x000000bf1cbf7208 */ /* 0x000fe20005000000 */
[----:B------:R-:W-:Y:S01]  /*2b00*/  FADD R182, R29, 1 ;  /* 0x3f8000001db67421 */ /* 0x000fe20000000000 */
[----:B------:R-:W-:Y:S01]  /*2b10*/  @P0 FMNMX R200, R200, |R155|, !PT ;  /* 0x4000009bc8c80209 */ /* 0x000fe20007800000 */
[----:B------:R-:W-:Y:S01]  /*2b20*/  FFMA R177, R177, R189, R90 ;  /* 0x000000bdb1b17223 */ /* 0x000fe2000000005a */
[----:B------:R-:W-:Y:S01]  /*2b30*/  FADD R183, R30, 1 ;  /* 0x3f8000001eb77421 */ /* 0x000fe20000000000 */
[----:B------:R-:W-:Y:S01]  /*2b40*/  FFMA R168, R179, R191, R92 ;  /* 0x000000bfb3a87223 */ /* 0x000fe2000000005c */
[----:B------:R-:W-:Y:S01]  /*2b50*/  FSEL R187, R31, R186, !P2 ;  /* 0x000000ba1fbb7208 */ /* 0x000fe20005000000 */
[----:B------:R-:W-:Y:S01]  /*2b60*/  FADD R189, R32, 1 ;  /* 0x3f80000020bd7421 */ /* 0x000fe20000000000 */
[----:B------:R-:W-:Y:S01]  /*2b70*/  FADD R190, R33, 1 ;  /* 0x3f80000021be7421 */ /* 0x000fe20000000000 */
[----:B------:R-:W-:Y:S01]  /*2b80*/  FSEL R179, R29, R182, !P2 ;  /* 0x000000b61db37208 */ /* 0x000fe20005000000 */
[C---:B------:R-:W-:Y:S01]  /*2b90*/  FMUL R186, R145.reuse, R171 ;  /* 0x000000ab91ba7220 */ /* 0x040fe20000400000 */
[----:B------:R-:W-:Y:S01]  /*2ba0*/  FMUL R182, R145, R169 ;  /* 0x000000a991b67220 */ /* 0x000fe20000400000 */
[----:B------:R-:W-:Y:S01]  /*2bb0*/  @P0 FMNMX R200, R200, |R153|, !PT ;  /* 0x40000099c8c80209 */ /* 0x000fe20007800000 */
[--C-:B------:R-:W-:Y:S01]  /*2bc0*/  FADD R160, R160, -R2.reuse ;  /* 0x80000002a0a07221 */ /* 0x100fe20000000000 */
[--C-:B------:R-:W-:Y:S01]  /*2bd0*/  FADD R161, R161, -R2.reuse ;  /* 0x80000002a1a17221 */ /* 0x100fe20000000000 */
[----:B------:R-:W-:Y:S01]  /*2be0*/  FSEL R183, R30, R183, !P2 ;  /* 0x000000b71eb77208 */ /* 0x000fe20005000000 */
[----:B------:R-:W-:Y:S01]  /*2bf0*/  FMUL R169, R145, R170 ;  /* 0x000000aa91a97220 */ /* 0x000fe20000400000 */
[----:B------:R-:W-:Y:S01]  /*2c00*/  FFMA R171, R186, R187, R95 ;  /* 0x000000bbbaab7223 */ /* 0x000fe2000000005f */
[----:B------:R-:W-:Y:S01]  /*2c10*/  FSEL R188, R32, R189, !P2 ;  /* 0x000000bd20bc7208 */ /* 0x000fe20005000000 */
[----:B------:R-:W-:Y:S01]  /*2c20*/  FFMA R170, R182, R179, R93 ;  /* 0x000000b3b6aa7223 */ /* 0x000fe2000000005d */
[----:B------:R-:W-:Y:S01]  /*2c30*/  FSEL R190, R33, R190, !P2 ;  /* 0x000000be21be7208 */ /* 0x000fe20005000000 */
[----:B------:R-:W-:Y:S01]  /*2c40*/  FADD R186, R35, 1 ;  /* 0x3f80000023ba7421 */ /* 0x000fe20000000000 */
[----:B------:R-:W-:Y:S01]  /*2c50*/  @P0 FMNMX R200, R200, |R151|, !PT ;  /* 0x40000097c8c80209 */ /* 0x000fe20007800000 */
[C---:B------:R-:W-:Y:S01]  /*2c60*/  FMUL R189, R145.reuse, R160 ;  /* 0x000000a091bd7220 */ /* 0x040fe20000400000 */
[----:B------:R-:W-:Y:S01]  /*2c70*/  FMUL R182, R145, R161 ;  /* 0x000000a191b67220 */ /* 0x000fe20000400000 */
[----:B------:R-:W-:Y:S01]  /*2c80*/  FADD R179, R34, 1 ;  /* 0x3f80000022b37421 */ /* 0x000fe20000000000 */
[--C-:B------:R-:W-:Y:S01]  /*2c90*/  FADD R163, R163, -R2.reuse ;  /* 0x80000002a3a37221 */ /* 0x100fe20000000000 */
[----:B------:R-:W-:Y:S01]  /*2ca0*/  FADD R162, R162, -R2 ;  /* 0x80000002a2a27221 */ /* 0x000fe20000000000 */
[----:B------:R-:W-:Y:S01]  /*2cb0*/  FFMA R169, R169, R183, R94 ;  /* 0x000000b7a9a97223 */ /* 0x000fe2000000005e */
[----:B------:R-:W-:Y:S01]  /*2cc0*/  @P0 FMNMX R200, R200, |R137|, !PT ;  /* 0x40000089c8c80209 */ /* 0x000fe20007800000 */
[----:B------:R-:W-:Y:S01]  /*2cd0*/  FFMA R160, R189, R188, R96 ;  /* 0x000000bcbda07223 */ /* 0x000fe20000000060 */
[----:B------:R-:W-:Y:S01]  /*2ce0*/  FADD R187, R36, 1 ;  /* 0x3f80000024bb7421 */ /* 0x000fe20000000000 */
[----:B------:R-:W-:Y:S01]  /*2cf0*/  FFMA R161, R182, R190, R97 ;  /* 0x000000beb6a17223 */ /* 0x000fe20000000061 */
[----:B------:R-:W-:Y:S01]  /*2d00*/  FSEL R183, R35, R186, !P2 ;  /* 0x000000ba23b77208 */ /* 0x000fe20005000000 */
[C---:B------:R-:W-:Y:S01]  /*2d10*/  FMUL R186, R145.reuse, R163 ;  /* 0x000000a391ba7220 */ /* 0x040fe20000400000 */
[----:B------:R-:W-:Y:S01]  /*2d20*/  FSEL R182, R34, R179, !P2 ;  /* 0x000000b322b67208 */ /* 0x000fe20005000000 */
[----:B------:R-:W-:Y:S01]  /*2d30*/  FADD R189, R38, 1 ;  /* 0x3f80000026bd7421 */ /* 0x000fe20000000000 */
[--C-:B------:R-:W-:Y:S01]  /*2d40*/  FADD R156, R156, -R2.reuse ;  /* 0x800000029c9c7221 */ /* 0x100fe20000000000 */
[----:B------:R-:W-:Y:S01]  /*2d50*/  FMUL R179, R145, R162 ;  /* 0x000000a291b37220 */ /* 0x000fe20000400000 */
[----:B------:R-:W-:Y:S01]  /*2d60*/  FADD R158, R158, -R2 ;  /* 0x800000029e9e7221 */ /* 0x000fe20000000000 */
[----:B------:R-:W-:Y:S01]  /*2d70*/  @P0 FMNMX R200, R200, |R147|, !PT ;  /* 0x40000093c8c80209 */ /* 0x000fe20007800000 */
[----:B------:R-:W-:Y:S01]  /*2d80*/  FADD R190, R37, 1 ;  /* 0x3f80000025be7421 */ /* 0x000fe20000000000 */
[----:B------:R-:W-:Y:S01]  /*2d90*/  FSEL R188, R36, R187, !P2 ;  /* 0x000000bb24bc7208 */ /* 0x000fe20005000000 */
[----:B------:R-:W-:Y:S01]  /*2da0*/  FFMA R163, R186, R183, R99 ;  /* 0x000000b7baa37223 */ /* 0x000fe20000000063 */
[----:B------:R-:W-:Y:S01]  /*2db0*/  FMUL R187, R145, R156 ;  /* 0x0000009c91bb7220 */ /* 0x000fe20000400000 */
[----:B------:R-:W-:Y:S01]  /*2dc0*/  FFMA R162, R179, R182, R98 ;  /* 0x000000b6b3a27223 */ /* 0x000fe20000000062 */
[----:B------:R-:W-:Y:S01]  /*2dd0*/  FSEL R189, R38, R189, !P2 ;  /* 0x000000bd26bd7208 */ /* 0x000fe20005000000 */
[----:B------:R-:W-:Y:S01]  /*2de0*/  FADD R183, R40, 1 ;  /* 0x3f80000028b77421 */ /* 0x000fe20000000000 */
[--C-:B------:R-:W-:Y:S01]  /*2df0*/  FADD R157, R157, -R2.reuse ;  /* 0x800000029d9d7221 */ /* 0x100fe20000000000 */
[----:B------:R-:W-:Y:S01]  /*2e00*/  FMUL R179, R145, R158 ;  /* 0x0000009e91b37220 */ /* 0x000fe20000400000 */
[----:B------:R-:W-:Y:S01]  /*2e10*/  @P0 FMNMX R200, R200, |R185|, !PT ;  /* 0x400000b9c8c80209 */ /* 0x000fe20007800000 */
[----:B------:R-:W-:Y:S01]  /*2e20*/  FADD R152, R152, -R2 ;  /* 0x8000000298987221 */ /* 0x000fe20000000000 */
[----:B------:R-:W-:Y:S01]  /*2e30*/  FFMA R156, R187, R188, R100 ;  /* 0x000000bcbb9c7223 */ /* 0x000fe20000000064 */
[----:B------:R-:W-:Y:S01]  /*2e40*/  FSEL R190, R37, R190, !P2 ;  /* 0x000000be25be7208 */ /* 0x000fe20005000000 */
[----:B------:R-:W-:Y:S01]  /*2e50*/  FADD R186, R39, 1 ;  /* 0x3f80000027ba7421 */ /* 0x000fe20000000000 */
[----:B------:R-:W-:Y:S01]  /*2e60*/  FMUL R182, R145, R157 ;  /* 0x0000009d91b67220 */ /* 0x000fe20000400000 */
[----:B------:R-:W-:Y:S01]  /*2e70*/  FFMA R158, R179, R189, R102 ;  /* 0x000000bdb39e7223 */ /* 0x000fe20000000066 */
[----:B------:R-:W-:Y:S01]  /*2e80*/  FSEL R183, R40, R183, !P2 ;  /* 0x000000b728b77208 */ /* 0x000fe20005000000 */
[----:B------:R-:W-:Y:S01]  /*2e90*/  FADD R187, R42, 1 ;  /* 0x3f8000002abb7421 */ /* 0x000fe20000000000 */
[----:B------:R-:W-:Y:S01]  /*2ea0*/  @P0 FMNMX R200, R200, |R184|, !PT ;  /* 0x400000b8c8c80209 */ /* 0x000fe20007800000 */
[--C-:B------:R-:W-:Y:S01]  /*2eb0*/  FADD R159, R159, -R2.reuse ;  /* 0x800000029f9f7221 */ /* 0x100fe20000000000 */
[----:B------:R-:W-:Y:S01]  /*2ec0*/  FMUL R179, R145, R152 ;  /* 0x0000009891b37220 */ /* 0x000fe20000400000 */
[----:B------:R-:W-:Y:S01]  /*2ed0*/  FADD R154, R154, -R2 ;  /* 0x800000029a9a7221 */ /* 0x000fe20000000000 */
[----:B------:R-:W-:Y:S01]  /*2ee0*/  FFMA R157, R182, R190, R101 ;  /* 0x000000beb69d7223 */ /* 0x000fe20000000065 */
[----:B------:R-:W-:Y:S01]  /*2ef0*/  FSEL R186, R39, R186, !P2 ;  /* 0x000000ba27ba7208 */ /* 0x000fe20005000000 */
[----:B------:R-:W-:Y:S01]  /*2f00*/  FMUL R182, R145, R159 ;  /* 0x0000009f91b67220 */ /* 0x000fe20000400000 */
[----:B------:R-:W-:Y:S01]  /*2f10*/  @P0 FMNMX R200, R200, |R149|, !PT ;  /* 0x40000095c8c80209 */ /* 0x000fe20007800000 */
[----:B------:R-:W-:Y:S01]  /*2f20*/  FFMA R152, R179, R183, R104 ;  /* 0x000000b7b3987223 */ /* 0x000fe20000000068 */
[----:B------:R-:W-:Y:S01]  /*2f30*/  FSEL R187, R42, R187, !P2 ;  /* 0x000000bb2abb7208 */ /* 0x000fe20005000000 */
[----:B------:R-:W-:Y:S01]  /*2f40*/  FMUL R179, R145, R154 ;  /* 0x0000009a91b37220 */ /* 0x000fe20000400000 */
[----:B------:R-:W-:Y:S01]  /*2f50*/  FADD R164, R164, -R2 ;  /* 0x80000002a4a47221 */ /* 0x000fe20000000000 */
[----:B------:R-:W-:Y:S01]  /*2f60*/  @P0 FMNMX R200, R200, |R180|, !PT ;  /* 0x400000b4c8c80209 */ /* 0x000fe20007800000 */
[----:B------:R-:W-:Y:S01]  /*2f70*/  FFMA R159, R182, R186, R103 ;  /* 0x000000bab69f7223 */ /* 0x000fe20000000067 */
[----:B------:R-:W-:Y:S01]  /*2f80*/  FADD R189, R44, 1 ;  /* 0x3f8000002cbd7421 */ /* 0x000fe20000000000 */
[----:B------:R-:W-:Y:S01]  /*2f90*/  FFMA R182, R179, R187, R106 ;  /* 0x000000bbb3b67223 */ /* 0x000fe2000000006a */
[----:B------:R-:W-:Y:S01]  /*2fa0*/  FADD R186, R45, 1 ;  /* 0x3f8000002dba7421 */ /* 0x000fe20000000000 */
[----:B------:R-:W-:Y:S01]  /*2fb0*/  FMUL R187, R145, R164 ;  /* 0x000000a491bb7220 */ /* 0x000fe20000400000 */
[----:B------:R-:W-:Y:S01]  /*2fc0*/  FADD R164, R47, 1 ;  /* 0x3f8000002fa47421 */ /* 0x000fe20000000000 */
[----:B------:R-:W-:Y:S01]  /*2fd0*/  @P0 FMNMX R200, R200, |R167|, !PT ;  /* 0x400000a7c8c80209 */ /* 0x000fe20007800000 */
[C---:B------:R-:W-:Y:S01]  /*2fe0*/  FMUL R210, R145.reuse, R210 ;  /* 0x000000d291d27220 */ /* 0x040fe20000400000 */
[----:B------:R-:W-:Y:S01]  /*2ff0*/  FSEL R189, R44, R189, !P2 ;  /* 0x000000bd2cbd7208 */ /* 0x000fe20005000000 */
[----:B------:R-:W-:Y:S01]  /*3000*/  FMUL R212, R145, R212 ;  /* 0x000000d491d47220 */ /* 0x000fe20000400000 */
[----:B------:R-:W-:Y:S01]  /*3010*/  FSEL R186, R45, R186, !P2 ;  /* 0x000000ba2dba7208 */ /* 0x000fe20005000000 */
[----:B------:R-:W-:Y:S01]  /*3020*/  FADD R188, R41, 1 ;  /* 0x3f80000029bc7421 */ /* 0x000fe20000000000 */
[----:B------:R-:W-:Y:S01]  /*3030*/  @P0 FMNMX R200, R200, |R181|, !PT ;  /* 0x400000b5c8c80209 */ /* 0x000fe20007800000 */
[----:B------:R-:W-:Y:S01]  /*3040*/  FFMA R154, R187, R189, R108 ;  /* 0x000000bdbb9a7223 */ /* 0x000fe2000000006c */
[----:B------:R-:W-:Y:S01]  /*3050*/  FSEL R164, R47, R164, !P2 ;  /* 0x000000a42fa47208 */ /* 0x000fe20005000000 */
[----:B------:R-:W-:Y:S01]  /*3060*/  FFMA R189, R210, R186, R109 ;  /* 0x000000bad2bd7223 */ /* 0x000fe2000000006d */
[----:B------:R-:W-:Y:S01]  /*3070*/  @P0 FMNMX R200, R200, |R165|, !PT ;  /* 0x400000a5c8c80209 */ /* 0x000fe20007800000 */
[----:B------:R-:W-:Y:S01]  /*3080*/  FMUL R214, R145, R214 ;  /* 0x000000d691d67220 */ /* 0x000fe20000400000 */
[----:B------:R-:W-:Y:S01]  /*3090*/  FSEL R188, R41, R188, !P2 ;  /* 0x000000bc29bc7208 */ /* 0x000fe20005000000 */
[----:B------:R-:W-:Y:S01]  /*30a0*/  FFMA R186, R212, R164, R111 ;  /* 0x000000a4d4ba7223 */ /* 0x000fe2000000006f */
[----:B------:R-:W-:Y:S01]  /*30b0*/  FADD R164, R49, 1 ;  /* 0x3f80000031a47421 */ /* 0x000fe20000000000 */
[----:B------:R-:W-:Y:S01]  /*30c0*/  @P0 FMNMX R200, R200, |R175|, !PT ;  /* 0x400000afc8c80209 */ /* 0x000fe20007800000 */
[----:B------:R-:W-:Y:S01]  /*30d0*/  FMUL R206, R145, R206 ;  /* 0x000000ce91ce7220 */ /* 0x000fe20000400000 */
[----:B------:R-:W-:Y:S01]  /*30e0*/  FADD R191, R46, 1 ;  /* 0x3f8000002ebf7421 */ /* 0x000fe20000000000 */
[----:B------:R-:W-:Y:S01]  /*30f0*/  FADD R193, R48, 1 ;  /* 0x3f80000030c17421 */ /* 0x000fe20000000000 */
[----:B------:R-:W-:Y:S01]  /*3100*/  FSEL R164, R49, R164, !P2 ;  /* 0x000000a431a47208 */ /* 0x000fe20005000000 */
[--C-:B------:R-:W-:Y:S01]  /*3110*/  FADD R166, R166, -R2.reuse ;  /* 0x80000002a6a67221 */ /* 0x100fe20000000000 */
[----:B------:R-:W-:Y:S01]  /*3120*/  @P0 FMNMX R200, R200, |R174|, !PT ;  /* 0x400000aec8c80209 */ /* 0x000fe20007800000 */
[----:B------:R-:W-:Y:S01]  /*3130*/  FFMA R183, R206, R188, R105 ;  /* 0x000000bcceb77223 */ /* 0x000fe20000000069 */
[----:B------:R-:W-:Y:S01]  /*3140*/  FADD R190, R43, 1 ;  /* 0x3f8000002bbe7421 */ /* 0x000fe20000000000 */
[----:B------:R-:W-:Y:S01]  /*3150*/  FFMA R192, R214, R164, R113 ;  /* 0x000000a4d6c07223 */ /* 0x000fe20000000071 */
[----:B------:R-:W-:Y:S01]  /*3160*/  @P0 FMNMX R200, R200, |R173|, !PT ;  /* 0x400000adc8c80209 */ /* 0x000fe20007800000 */
[----:B------:R-:W0:Y:S01]  /*3170*/  LDC.U8 R164, c[0x0][0x294] ;  /* 0x0000a500ffa47b82 */ /* 0x000e220000000000 */
[----:B------:R-:W-:Y:S01]  /*3180*/  FSEL R191, R46, R191, !P2 ;  /* 0x000000bf2ebf7208 */ /* 0x000fe20005000000 */
[----:B------:R-:W-:Y:S01]  /*3190*/  FADD R144, R144, -R2 ;  /* 0x8000000290907221 */ /* 0x000fe20000000000 */
[----:B------:R-:W-:Y:S01]  /*31a0*/  FSEL R188, R48, R193, !P2 ;  /* 0x000000c130bc7208 */ /* 0x000fe20005000000 */
[----:B------:R-:W-:Y:S01]  /*31b0*/  FMUL R193, R145, R166 ;  /* 0x000000a691c17220 */ /* 0x000fe20000400000 */
[----:B------:R-:W-:Y:S01]  /*31c0*/  @P0 FMNMX R200, R200, |R172|, !PT ;  /* 0x400000acc8c80209 */ /* 0x000fe20007800000 */
[----:B------:R-:W-:Y:S01]  /*31d0*/  FADD R166, R51, 1 ;  /* 0x3f80000033a67421 */ /* 0x000fe20000000000 */
[----:B------:R-:W-:Y:S01]  /*31e0*/  FSEL R190, R43, R190, !P2 ;  /* 0x000000be2bbe7208 */ /* 0x000fe20005000000 */
[----:B------:R-:W-:Y:S01]  /*31f0*/  FFMA R193, R193, R191, R110 ;  /* 0x000000bfc1c17223 */ /* 0x000fe2000000006e */
[----:B------:R-:W-:Y:S01]  /*3200*/  @P0 FMNMX R200, R200, |R178|, !PT ;  /* 0x400000b2c8c80209 */ /* 0x000fe20007800000 */
[C---:B------:R-:W-:Y:S01]  /*3210*/  FMUL R208, R145.reuse, R208 ;  /* 0x000000d091d07220 */ /* 0x040fe20000400000 */
[----:B------:R-:W-:Y:S01]  /*3220*/  FADD R191, R52, 1 ;  /* 0x3f80000034bf7421 */ /* 0x000fe20000000000 */
[--C-:B------:R-:W-:Y:S01]  /*3230*/  FADD R148, R148, -R2.reuse ;  /* 0x8000000294947221 */ /* 0x100fe20000000000 */
[----:B------:R-:W-:Y:S01]  /*3240*/  @P0 FMNMX R200, R200, |R177|, !PT ;  /* 0x400000b1c8c80209 */ /* 0x000fe20007800000 */
[----:B------:R-:W-:Y:S01]  /*3250*/  FFMA R179, R208, R190, R107 ;  /* 0x000000bed0b37223 */ /* 0x000fe2000000006b */
[----:B------:R-:W-:Y:S01]  /*3260*/  FMUL R187, R145, R144 ;  /* 0x0000009091bb7220 */ /* 0x000fe20000400000 */
[----:B------:R-:W-:Y:S01]  /*3270*/  FSEL R166, R51, R166, !P2 ;  /* 0x000000a633a67208 */ /* 0x000fe20005000000 */
[C---:B------:R-:W-:Y:S01]  /*3280*/  FMUL R216, R145.reuse, R216 ;  /* 0x000000d891d87220 */ /* 0x040fe20000400000 */
[----:B------:R-:W-:Y:S01]  /*3290*/  FSEL R190, R52, R191, !P2 ;  /* 0x000000bf34be7208 */ /* 0x000fe20005000000 */
[----:B------:R-:W-:Y:S01]  /*32a0*/  FADD R140, R140, -R2 ;  /* 0x800000028c8c7221 */ /* 0x000fe20000000000 */
[----:B------:R-:W-:Y:S01]  /*32b0*/  FMUL R195, R145, R148 ;  /* 0x0000009491c37220 */ /* 0x000fe20000400000 */
[----:B------:R-:W-:Y:S01]  /*32c0*/  FADD R205, R56, 1 ;  /* 0x3f80000038cd7421 */ /* 0x000fe20000000000 */
[----:B------:R-:W-:Y:S01]  /*32d0*/  @P0 FMNMX R200, R200, |R176|, !PT ;  /* 0x400000b0c8c80209 */ /* 0x000fe20007800000 */
[----:B------:R-:W-:Y:S01]  /*32e0*/  FFMA R144, R187, R188, R112 ;  /* 0x000000bcbb907223 */ /* 0x000fe20000000070 */
[----:B------:R-:W-:Y:S01]  /*32f0*/  FADD R187, R50, 1 ;  /* 0x3f80000032bb7421 */ /* 0x000fe20000000000 */
[----:B------:R-:W-:Y:S01]  /*3300*/  FFMA R191, R216, R166, R115 ;  /* 0x000000a6d8bf7223 */ /* 0x000fe20000000073 */
[----:B------:R-:W-:Y:S01]  /*3310*/  FADD R194, R53, 1 ;  /* 0x3f80000035c27421 */ /* 0x000fe20000000000 */
[----:B------:R-:W-:Y:S01]  /*3320*/  FFMA R166, R195, R190, R116 ;  /* 0x000000bec3a67223 */ /* 0x000fe20000000074 */
[----:B------:R-:W-:Y:S01]  /*3330*/  FMUL R207, R145, R140 ;  /* 0x0000008c91cf7220 */ /* 0x000fe20000400000 */
[----:B------:R-:W-:Y:S01]  /*3340*/  @P0 FMNMX R200, R200, |R168|, !PT ;  /* 0x400000a8c8c80209 */ /* 0x000fe20007800000 */
[----:B------:R-:W-:Y:S01]  /*3350*/  FADD R146, R146, -R2 ;  /* 0x8000000292927221 */ /* 0x000fe20000000000 */
[----:B------:R-:W-:Y:S01]  /*3360*/  FSEL R190, R56, R205, !P2 ;  /* 0x000000cd38be7208 */ /* 0x000fe20005000000 */
[----:B------:R-:W-:Y:S01]  /*3370*/  FADD R140, R57, 1 ;  /* 0x3f800000398c7421 */ /* 0x000fe20000000000 */
[----:B------:R-:W-:Y:S01]  /*3380*/  FSEL R188, R50, R187, !P2 ;  /* 0x000000bb32bc7208 */ /* 0x000fe20005000000 */
[C---:B------:R-:W-:Y:S01]  /*3390*/  FMUL R187, R145.reuse, R146 ;  /* 0x0000009291bb7220 */ /* 0x040fe20000400000 */
[----:B------:R-:W-:Y:S01]  /*33a0*/  @P0 FMNMX R200, R200, |R170|, !PT ;  /* 0x400000aac8c80209 */ /* 0x000fe20007800000 */
[----:B------:R-:W-:Y:S01]  /*33b0*/  FMUL R218, R145, R218 ;  /* 0x000000da91da7220 */ /* 0x000fe20000400000 */
[----:B------:R-:W-:Y:S01]  /*33c0*/  FSEL R194, R53, R194, !P2 ;  /* 0x000000c235c27208 */ /* 0x000fe20005000000 */
[----:B------:R-:W-:Y:S01]  /*33d0*/  FFMA R190, R207, R190, R120 ;  /* 0x000000becfbe7223 */ /* 0x000fe20000000078 */
[----:B------:R-:W-:Y:S01]  /*33e0*/  FSEL R140, R57, R140, !P2 ;  /* 0x0000008c398c7208 */ /* 0x000fe20005000000 */
[----:B------:R-:W-:Y:S01]  /*33f0*/  FADD R207, R58, 1 ;  /* 0x3f8000003acf7421 */ /* 0x000fe20000000000 */
[----:B0-----:R-:W-:Y:S01]  /*3400*/  ISETP.NE.AND P1, PT, R164, RZ, PT ;  /* 0x000000ffa400720c */ /* 0x001fe20003f25270 */
[----:B------:R-:W-:Y:S01]  /*3410*/  FMUL R222, R145, R222 ;  /* 0x000000de91de7220 */ /* 0x000fe20000400000 */
[----:B------:R-:W-:Y:S01]  /*3420*/  @P0 FMNMX R200, R200, |R169|, !PT ;  /* 0x400000a9c8c80209 */ /* 0x000fe20007800000 */
[----:B------:R-:W-:Y:S01]  /*3430*/  FADD R142, R142, -R2 ;  /* 0x800000028e8e7221 */ /* 0x000fe20000000000 */
[----:B------:R-:W-:Y:S01]  /*3440*/  FFMA R188, R187, R188, R114 ;  /* 0x000000bcbbbc7223 */ /* 0x000fe20000000072 */
[--C-:B------:R-:W-:Y:S01]  /*3450*/  FADD R136, R136, -R2.reuse ;  /* 0x8000000288887221 */ /* 0x100fe20000000000 */
[----:B------:R-:W-:Y:S01]  /*3460*/  FFMA R187, R218, R194, R117 ;  /* 0x000000c2dabb7223 */ /* 0x000fe20000000075 */
[----:B------:R-:W-:Y:S01]  /*3470*/  FFMA R194, R222, R140, R121 ;  /* 0x0000008cdec27223 */ /* 0x000fe20000000079 */
[----:B------:R-:W-:Y:S01]  /*3480*/  FSEL R207, R58, R207, !P2 ;  /* 0x000000cf3acf7208 */ /* 0x000fe20005000000 */
[C---:B------:R-:W-:Y:S01]  /*3490*/  FMUL R211, R145.reuse, R136 ;  /* 0x0000008891d37220 */ /* 0x040fe20000400000 */
[----:B------:R-:W-:Y:S01]  /*34a0*/  FSEL R140, R60, R209, !P2 ;  /* 0x000000d13c8c7208 */ /* 0x000fe20005000000 */
[----:B------:R-:W-:Y:S01]  /*34b0*/  FMUL R209, R145, R142 ;  /* 0x0000008e91d17220 */ /* 0x000fe20000400000 */
[----:B------:R-:W-:Y:S01]  /*34c0*/  @P0 FMNMX R200, R200, |R171|, !PT ;  /* 0x400000abc8c80209 */ /* 0x000fe20007800000 */
[----:B------:R-:W-:Y:S01]  /*34d0*/  FADD R132, R132, -R2 ;  /* 0x8000000284847221 */ /* 0x000fe20000000000 */
[----:B------:R-:W-:Y:S01]  /*34e0*/  FSEL R164, R64, R213, !P2 ;  /* 0x000000d540a47208 */ /* 0x000fe20005000000 */
[----:B------:R-:W-:Y:S01]  /*34f0*/  FFMA R209, R209, R207, R122 ;  /* 0x000000cfd1d17223 */ /* 0x000fe2000000007a */
[----:B------:R-:W-:Y:S01]  /*3500*/  @P0 FMNMX R200, R200, |R160|, !PT ;  /* 0x400000a0c8c80209 */ /* 0x000fe20007800000 */
[----:B------:R-:W-:Y:S01]  /*3510*/  FFMA R207, R211, R140, R124 ;  /* 0x0000008cd3cf7223 */ /* 0x000fe2000000007c */
[----:B------:R-:W-:Y:S01]  /*3520*/  FADD R211, R62, 1 ;  /* 0x3f8000003ed37421 */ /* 0x000fe20000000000 */
[----:B------:R-:W-:Y:S01]  /*3530*/  FMUL R215, R145, R132 ;  /* 0x0000008491d77220 */ /* 0x000fe20000400000 */
[-C--:B------:R-:W-:Y:S01]  /*3540*/  @P1 FMUL R141, R141, R3.reuse ;  /* 0x000000038d8d1220 */ /* 0x080fe20000400000 */
[--C-:B------:R-:W-:Y:S01]  /*3550*/  FADD R134, R134, -R2.reuse ;  /* 0x8000000286867221 */ /* 0x100fe20000000000 */
[----:B------:R-:W-:Y:S01]  /*3560*/  FADD R136, R63, 1 ;  /* 0x3f8000003f887421 */ /* 0x000fe20000000000 */
[----:B------:R-:W-:Y:S01]  /*3570*/  @P1 FMUL R139, R139, R3 ;  /* 0x000000038b8b1220 */ /* 0x000fe20000400000 */
[----:B------:R-:W-:Y:S01]  /*3580*/  @P0 FMNMX R200, R200, |R161|, !PT ;  /* 0x400000a1c8c80209 */ /* 0x000fe20007800000 */
[----:B------:R-:W-:Y:S01]  /*3590*/  FADD R138, R138, -R2 ;  /* 0x800000028a8a7221 */ /* 0x000fe20000000000 */
[----:B------:R-:W-:Y:S01]  /*35a0*/  FFMA R164, R215, R164, R128 ;  /* 0x000000a4d7a47223 */ /* 0x000fe20000000080 */
[----:B------:R-:W-:Y:S01]  /*35b0*/  @P1 FMUL R143, R143, R3 ;  /* 0x000000038f8f1220 */ /* 0x000fe20000400000 */
[----:B------:R-:W-:Y:S01]  /*35c0*/  FSEL R211, R62, R211, !P2 ;  /* 0x000000d33ed37208 */ /* 0x000fe20005000000 */
[C---:B------:R-:W-:Y:S01]  /*35d0*/  FMUL R215, R145.reuse, R134 ;  /* 0x0000008691d77220 */ /* 0x040fe20000400000 */
[----:B------:R-:W-:Y:S01]  /*35e0*/  @P0 FMNMX R200, R200, |R162|, !PT ;  /* 0x400000a2c8c80209 */ /* 0x000fe20007800000 */
[----:B------:R-:W-:Y:S01]  /*35f0*/  FMUL R213, R145, R138 ;  /* 0x0000008a91d57220 */ /* 0x000fe20000400000 */
[----:B------:R-:W-:Y:S01]  /*3600*/  FSEL R136, R63, R136, !P2 ;  /* 0x000000883f887208 */ /* 0x000fe20005000000 */
[----:B------:R-:W-:Y:S01]  /*3610*/  FADD R134, R67, 1 ;  /* 0x3f80000043867421 */ /* 0x000fe20000000000 */
[----:B------:R-:W0:Y:S01]  /*3620*/  F2F.BF16.F32 R141, R141 ;  /* 0x0000008d008d7304 */ /* 0x000e220000202000 */
[----:B------:R-:W-:Y:S01]  /*3630*/  FMUL R228, R145, R228 ;  /* 0x000000e491e47220 */ /* 0x000fe20000400000 */
[----:B------:R-:W-:Y:S01]  /*3640*/  @P1 FMUL R133, R133, R3 ;  /* 0x0000000385851220 */ /* 0x000fe20000400000 */
[----:B------:R-:W-:Y:S01]  /*3650*/  F2FP.BF16.F32.PACK_AB R132, RZ, R143 ;  /* 0x0000008fff84723e */ /* 0x000fe200000010ff */
[-C--:B------:R-:W-:Y:S01]  /*3660*/  @P1 FMUL R153, R153, R3.reuse ;  /* 0x0000000399991220 */ /* 0x080fe20000400000 */
[----:B------:R-:W-:Y:S01]  /*3670*/  @P1 FMUL R151, R151, R3 ;  /* 0x0000000397971220 */ /* 0x000fe20000400000 */
[----:B------:R-:W-:Y:S01]  /*3680*/  @P0 FMNMX R200, R200, |R163|, !PT ;  /* 0x400000a3c8c80209 */ /* 0x000fe20007800000 */
[----:B------:R-:W-:Y:S01]  /*3690*/  FFMA R213, R213, R211, R126 ;  /* 0x000000d3d5d57223 */ /* 0x000fe2000000007e */
[----:B------:R-:W1:Y:S01]  /*36a0*/  F2F.BF16.F32 R139, R139 ;  /* 0x0000008b008b7304 */ /* 0x000e620000202000 */
[----:B------:R-:W-:Y:S01]  /*36b0*/  FFMA R211, R228, R136, R127 ;  /* 0x00000088e4d37223 */ /* 0x000fe2000000007f */
[----:B------:R-:W-:Y:S01]  /*36c0*/  FSEL R134, R67, R134, !P2 ;  /* 0x0000008643867208 */ /* 0x000fe20005000000 */
[----:B------:R-:W-:Y:S01]  /*36d0*/  FMUL R232, R145, R232 ;  /* 0x000000e891e87220 */ /* 0x000fe20000400000 */
[----:B------:R-:W-:Y:S01]  /*36e0*/  F2FP.BF16.F32.PACK_AB R136, RZ, R133 ;  /* 0x00000085ff88723e */ /* 0x000fe200000010ff */
[-C--:B------:R-:W-:Y:S01]  /*36f0*/  @P1 FMUL R155, R155, R3.reuse ;  /* 0x000000039b9b1220 */ /* 0x080fe20000400000 */
[----:B------:R-:W-:Y:S01]  /*3700*/  LOP3.LUT R133, R132, 0xffff, RZ, 0xc0, !PT ;  /* 0x0000ffff84857812 */ /* 0x000fe200078ec0ff */
[----:B------:R-:W-:Y:S01]  /*3710*/  FFMA R214, R232, R134, R131 ;  /* 0x00000086e8d67223 */ /* 0x000fe20000000083 */
[----:B------:R-:W-:Y:S01]  /*3720*/  @P0 FMNMX R200, R200, |R156|, !PT ;  /* 0x4000009cc8c80209 */ /* 0x000fe20007800000 */
[----:B------:R-:W2:Y:S01]  /*3730*/  F2F.BF16.F32 R153, R153 ;  /* 0x0000009900997304 */ /* 0x000ea20000202000 */
[----:B------:R-:W-:Y:S01]  /*3740*/  PRMT R132, R136, 0x5410, R133 ;  /* 0x0000541088847816 */ /* 0x000fe20000000085 */
[-C--:B------:R-:W-:Y:S01]  /*3750*/  @P1 FMUL R185, R185, R3.reuse ;  /* 0x00000003b9b91220 */ /* 0x080fe20000400000 */
[----:B------:R-:W-:Y:S01]  /*3760*/  SHF.L.U64.HI R134, R133, 0x10, RZ ;  /* 0x0000001085867819 */ /* 0x000fe200000102ff */
[----:B------:R-:W-:Y:S01]  /*3770*/  @P1 FMUL R147, R147, R3 ;  /* 0x0000000393931220 */ /* 0x000fe20000400000 */
[----:B------:R-:W-:Y:S01]  /*3780*/  @P0 FMNMX R200, R200, |R157|, !PT ;  /* 0x4000009dc8c80209 */ /* 0x000fe20007800000 */
[----:B------:R-:W-:Y:S01]  /*3790*/  @P1 FMUL R135, R135, R3 ;  /* 0x0000000387871220 */ /* 0x000fe20000400000 */
[----:B------:R-:W-:Y:S01]  /*37a0*/  F2FP.BF16.F32.PACK_AB R133, RZ, R155 ;  /* 0x0000009bff85723e */ /* 0x000fe200000010ff */
[----:B------:R-:W3:Y:S01]  /*37b0*/  F2F.BF16.F32 R151, R151 ;  /* 0x0000009700977304 */ /* 0x000ee20000202000 */
[----:B0-----:R-:W-:Y:S01]  /*37c0*/  LOP3.LUT R136, R134, R141, RZ, 0xfc, !PT ;  /* 0x0000008d86887212 */ /* 0x001fe200078efcff */
[-C--:B------:R-:W-:Y:S01]  /*37d0*/  @P1 FMUL R167, R167, R3.reuse ;  /* 0x00000003a7a71220 */ /* 0x080fe20000400000 */
[----:B------:R-:W-:Y:S01]  /*37e0*/  @P0 FMNMX R200, R200, |R158|, !PT ;  /* 0x4000009ec8c80209 */ /* 0x000fe20007800000 */
[----:B------:R-:W-:Y:S01]  /*37f0*/  @P1 FMUL R181, R181, R3 ;  /* 0x00000003b5b51220 */ /* 0x000fe20000400000 */
[----:B------:R-:W-:Y:S01]  /*3800*/  LOP3.LUT R134, R133, 0xffff, RZ, 0xc0, !PT ;  /* 0x0000ffff85867812 */ /* 0x000fe200078ec0ff */
[----:B------:R-:W-:Y:S01]  /*3810*/  FADD R140, R65, 1 ;  /* 0x3f800000418c7421 */ /* 0x000fe20000000000 */
[----:B-1----:R-:W-:Y:S01]  /*3820*/  SHF.L.U32 R139, R139, 0x10, RZ ;  /* 0x000000108b8b7819 */ /* 0x002fe200000006ff */
[----:B------:R-:W0:Y:S01]  /*3830*/  F2F.BF16.F32 R185, R185 ;  /* 0x000000b900b97304 */ /* 0x000e220000202000 */
[----:B------:R-:W-:Y:S01]  /*3840*/  @P0 FMNMX R200, R200, |R159|, !PT ;  /* 0x4000009fc8c80209 */ /* 0x000fe20007800000 */
[----:B------:R-:W-:Y:S01]  /*3850*/  @P1 FMUL R180, R180, R3 ;  /* 0x00000003b4b41220 */ /* 0x000fe20000400000 */
[----:B------:R-:W-:Y:S01]  /*3860*/  SHF.L.U64.HI R138, R134, 0x10, RZ ;  /* 0x00000010868a7819 */ /* 0x000fe200000102ff */
[----:B------:R-:W-:Y:S01]  /*3870*/  FMUL R230, R145, R230 ;  /* 0x000000e691e67220 */ /* 0x000fe20000400000 */
[----:B------:R-:W-:Y:S01]  /*3880*/  LOP3.LUT R133, R136, R139, RZ, 0xfc, !PT ;  /* 0x0000008b88857212 */ /* 0x000fe200078efcff */
[----:B------:R-:W-:Y:S01]  /*3890*/  @P1 FMUL R149, R149, R3 ;  /* 0x0000000395951220 */ /* 0x000fe20000400000 */
[----:B------:R-:W-:Y:S01]  /*38a0*/  F2FP.BF16.F32.PACK_AB R136, RZ, R147 ;  /* 0x00000093ff88723e */ /* 0x000fe200000010ff */
[----:B------:R-:W1:Y:S01]  /*38b0*/  F2F.BF16.F32 R167, R167 ;  /* 0x000000a700a77304 */ /* 0x000e620000202000 */
[----:B------:R-:W-:Y:S01]  /*38c0*/  F2FP.BF16.F32.PACK_AB R135, RZ, R135 ;  /* 0x00000087ff87723e */ /* 0x000fe200000010ff */
[-C--:B------:R-:W-:Y:S01]  /*38d0*/  @P1 FMUL R175, R175, R3.reuse ;  /* 0x00000003afaf1220 */ /* 0x080fe20000400000 */
[----:B------:R-:W-:Y:S01]  /*38e0*/  @P0 FMNMX R200, R200, |R152|, !PT ;  /* 0x40000098c8c80209 */ /* 0x000fe20007800000 */
[----:B------:R-:W-:Y:S01]  /*38f0*/  @P1 FMUL R174, R174, R3 ;  /* 0x00000003aeae1220 */ /* 0x000fe20000400000 */
[----:B--2---:R-:W-:Y:S01]  /*3900*/  LOP3.LUT R138, R138, R153, RZ, 0xfc, !PT ;  /* 0x000000998a8a7212 */ /* 0x004fe200078efcff */
[----:B------:R-:W-:Y:S01]  /*3910*/  FADD R195, R54, 1 ;  /* 0x3f80000036c37421 */ /* 0x000fe20000000000 */
[----:B---3--:R-:W-:Y:S01]  /*3920*/  SHF.L.U32 R151, R151, 0x10, RZ ;  /* 0x0000001097977819 */ /* 0x008fe200000006ff */
[----:B------:R-:W2:Y:S01]  /*3930*/  F2F.BF16.F32 R181, R181 ;  /* 0x000000b500b57304 */ /* 0x000ea20000202000 */
[----:B------:R-:W-:Y:S01]  /*3940*/  LOP3.LUT R136, R136, 0xffff, RZ, 0xc0, !PT ;  /* 0x0000ffff88887812 */ /* 0x000fe200078ec0ff */
[----:B------:R-:W-:Y:S01]  /*3950*/  FADD R150, R150, -R2 ;  /* 0x8000000296967221 */ /* 0x000fe20000000000 */
[----:B------:R-:W-:Y:S01]  /*3960*/  PRMT R134, R135, 0x5410, R134 ;  /* 0x0000541087867816 */ /* 0x000fe20000000086 */
[----:B------:R-:W-:Y:S01]  /*3970*/  @P1 FMUL R177, R177, R3 ;  /* 0x00000003b1b11220 */ /* 0x000fe20000400000 */
[----:B------:R-:W-:Y:S01]  /*3980*/  @P0 FMNMX R200, R200, |R183|, !PT ;  /* 0x400000b7c8c80209 */ /* 0x000fe20007800000 */
[----:B------:R-:W-:Y:S01]  /*3990*/  @P1 FMUL R178, R178, R3 ;  /* 0x00000003b2b21220 */ /* 0x000fe20000400000 */
[----:B------:R-:W-:Y:S01]  /*39a0*/  LOP3.LUT R135, R138, R151, RZ, 0xfc, !PT ;  /* 0x000000978a877212 */ /* 0x000fe200078efcff */
[----:B------:R-:W3:Y:S01]  /*39b0*/  F2F.BF16.F32 R174, R174 ;  /* 0x000000ae00ae7304 */ /* 0x000ee20000202000 */
[----:B------:R-:W-:Y:S01]  /*39c0*/  SHF.L.U64.HI R138, R136, 0x10, RZ ;  /* 0x00000010888a7819 */ /* 0x000fe200000102ff */
[----:B------:R-:W-:Y:S01]  /*39d0*/  FADD R148, R55, 1 ;  /* 0x3f80000037947421 */ /* 0x000fe20000000000 */
[----:B------:R-:W-:Y:S01]  /*39e0*/  @P0 FMNMX R200, R200, |R182|, !PT ;  /* 0x400000b6c8c80209 */ /* 0x000fe20007800000 */
[-C--:B------:R-:W-:Y:S01]  /*39f0*/  @P1 FMUL R172, R172, R3.reuse ;  /* 0x00000003acac1220 */ /* 0x080fe20000400000 */
[----:B------:R-:W-:Y:S01]  /*3a00*/  FSEL R140, R65, R140, !P2 ;  /* 0x0000008c418c7208 */ /* 0x000fe20005000000 */
[----:B------:R-:W-:Y:S01]  /*3a10*/  @P1 FMUL R169, R169, R3 ;  /* 0x00000003a9a91220 */ /* 0x000fe20000400000 */
[----:B0-----:R-:W-:Y:S01]  /*3a20*/  LOP3.LUT R185, R138, R185, RZ, 0xfc, !PT ;  /* 0x000000b98ab97212 */ /* 0x001fe200078efcff */
[----:B------:R-:W0:Y:S01]  /*3a30*/  F2F.BF16.F32 R177, R177 ;  /* 0x000000b100b17304 */ /* 0x000e220000202000 */
[----:B------:R-:W-:Y:S01]  /*3a40*/  F2FP.BF16.F32.PACK_AB R138, RZ, R180 ;  /* 0x000000b4ff8a723e */ /* 0x000fe200000010ff */
[----:B------:R-:W-:Y:S01]  /*3a50*/  FFMA R212, R230, R140, R129 ;  /* 0x0000008ce6d47223 */ /* 0x000fe20000000081 */
[----:B------:R-:W-:Y:S01]  /*3a60*/  @P0 FMNMX R200, R200, |R179|, !PT ;  /* 0x400000b3c8c80209 */ /* 0x000fe20007800000 */
[----:B------:R-:W-:Y:S01]  /*3a70*/  @P1 FMUL R171, R171, R3 ;  /* 0x00000003abab1220 */ /* 0x000fe20000400000 */
[----:B------:R-:W-:Y:S01]  /*3a80*/  F2FP.BF16.F32.PACK_AB R140, RZ, R149 ;  /* 0x00000095ff8c723e */ /* 0x000fe200000010ff */
[C---:B------:R-:W-:Y:S01]  /*3a90*/  FMUL R220, R145.reuse, R220 ;  /* 0x000000dc91dc7220 */ /* 0x040fe20000400000 */
[----:B------:R-:W-:Y:S01]  /*3aa0*/  LOP3.LUT R139, R138, 0xffff, RZ, 0xc0, !PT ;  /* 0x0000ffff8a8b7812 */ /* 0x000fe200078ec0ff */
[C---:B------:R-:W-:Y:S01]  /*3ab0*/  FMUL R224, R145.reuse, R224 ;  /* 0x000000e091e07220 */ /* 0x040fe20000400000 */
[----:B------:R-:W-:Y:S01]  /*3ac0*/  @P0 FMNMX R200, R200, |R154|, !PT ;  /* 0x4000009ac8c80209 */ /* 0x000fe20007800000 */
[----:B------:R-:W-:Y:S01]  /*3ad0*/  @P1 FMUL R170, R170, R3 ;  /* 0x00000003aaaa1220 */ /* 0x000fe20000400000 */
[----:B------:R-:W-:Y:S01]  /*3ae0*/  F2FP.BF16.F32.PACK_AB R175, RZ, R175 ;  /* 0x000000afffaf723e */ /* 0x000fe200000010ff */
[----:B------:R-:W4:Y:S01]  /*3af0*/  F2F.BF16.F32 R169, R169 ;  /* 0x000000a900a97304 */ /* 0x000f220000202000 */
[--C-:B------:R-:W-:Y:S01]  /*3b00*/  PRMT R138, R140, 0x5410, R139.reuse ;  /* 0x000054108c8a7816 */ /* 0x100fe2000000008b */
[----:B------:R-:W-:Y:S01]  /*3b10*/  @P1 FMUL R168, R168, R3 ;  /* 0x00000003a8a81220 */ /* 0x000fe20000400000 */
[----:B------:R-:W-:Y:S01]  /*3b20*/  FSEL R146, R54, R195, !P2 ;  /* 0x000000c336927208 */ /* 0x000fe20005000000 */
[----:B------:R-:W-:Y:S01]  /*3b30*/  FMUL R195, R145, R150 ;  /* 0x0000009691c37220 */ /* 0x000fe20000400000 */
[----:B------:R-:W-:Y:S01]  /*3b40*/  SHF.L.U64.HI R140, R139, 0x10, RZ ;  /* 0x000000108b8c7819 */ /* 0x000fe200000102ff */
[----:B------:R-:W-:Y:S01]  /*3b50*/  FMUL R226, R145, R226 ;  /* 0x000000e291e27220 */ /* 0x000fe20000400000 */
[----:B------:R-:W-:Y:S01]  /*3b60*/  @P0 FMNMX R200, R200, |R189|, !PT ;  /* 0x400000bdc8c80209 */ /* 0x000fe20007800000 */
[----:B------:R-:W-:Y:S01]  /*3b70*/  FFMA R195, R195, R146, R118 ;  /* 0x00000092c3c37223 */ /* 0x000fe20000000076 */
[----:B------:R-:W-:Y:S01]  /*3b80*/  PRMT R139, R175, 0x7610, R139 ;  /* 0x00007610af8b7816 */ /* 0x000fe2000000008b */
[----:B------:R-:W-:Y:S01]  /*3b90*/  FADD R146, R59, 1 ;  /* 0x3f8000003b927421 */ /* 0x000fe20000000000 */
[----:B-1----:R-:W-:Y:S01]  /*3ba0*/  LOP3.LUT R142, R140, R167, RZ, 0xfc, !PT ;  /* 0x000000a78c8e7212 */ /* 0x002fe200078efcff */
[----:B------:R-:W1:Y:S01]  /*3bb0*/  F2F.BF16.F32 R171, R171 ;  /* 0x000000ab00ab7304 */ /* 0x000e620000202000 */
[----:B--2---:R-:W-:Y:S01]  /*3bc0*/  SHF.L.U32 R181, R181, 0x10, RZ ;  /* 0x00000010b5b57819 */ /* 0x004fe200000006ff */
[----:B------:R-:W-:Y:S01]  /*3bd0*/  @P1 FMUL R161, R161, R3 ;  /* 0x00000003a1a11220 */ /* 0x000fe20000400000 */
[----:B------:R-:W-:Y:S01]  /*3be0*/  @P0 FMNMX R200, R200, |R193|, !PT ;  /* 0x400000c1c8c80209 */ /* 0x000fe20007800000 */
[-C--:B------:R-:W-:Y:S01]  /*3bf0*/  @P1 FMUL R158, R158, R3.reuse ;  /* 0x000000039e9e1220 */ /* 0x080fe20000400000 */
[----:B------:R-:W-:Y:S01]  /*3c00*/  LOP3.LUT R140, R139, 0xffff, RZ, 0xc0, !PT ;  /* 0x0000ffff8b8c7812 */ /* 0x000fe200078ec0ff */
[----:B------:R-:W-:Y:S01]  /*3c10*/  @P1 FMUL R157, R157, R3 ;  /* 0x000000039d9d1220 */ /* 0x000fe20000400000 */
[----:B------:R-:W-:Y:S01]  /*3c20*/  LOP3.LUT R139, R142, R181, RZ, 0xfc, !PT ;  /* 0x000000b58e8b7212 */ /* 0x000fe200078efcff */
[-C--:B------:R-:W-:Y:S01]  /*3c30*/  @P1 FMUL R162, R162, R3.reuse ;  /* 0x00000003a2a21220 */ /* 0x080fe20000400000 */
[----:B------:R-:W-:Y:S01]  /*3c40*/  @P0 FMNMX R200, R200, |R186|, !PT ;  /* 0x400000bac8c80209 */ /* 0x000fe20007800000 */
[----:B------:R-:W2:Y:S01]  /*3c50*/  F2F.BF16.F32 R158, R158 ;  /* 0x0000009e009e7304 */ /* 0x000ea20000202000 */
[----:B------:R-:W-:Y:S01]  /*3c60*/  SHF.L.U64.HI R143, R140, 0x10, RZ ;  /* 0x000000108c8f7819 */ /* 0x000fe200000102ff */
[-C--:B------:R-:W-:Y:S01]  /*3c70*/  @P1 FMUL R182, R182, R3.reuse ;  /* 0x00000003b6b61220 */ /* 0x080fe20000400000 */
[----:B------:R-:W-:Y:S01]  /*3c80*/  F2FP.BF16.F32.PACK_AB R142, RZ, R178 ;  /* 0x000000b2ff8e723e */ /* 0x000fe200000010ff */
[-C--:B------:R-:W-:Y:S01]  /*3c90*/  @P1 FMUL R183, R183, R3.reuse ;  /* 0x00000003b7b71220 */ /* 0x080fe20000400000 */
[----:B------:R-:W-:Y:S01]  /*3ca0*/  FSEL R148, R55, R148, !P2 ;  /* 0x0000009437947208 */ /* 0x000fe20005000000 */
[-C--:B------:R-:W-:Y:S01]  /*3cb0*/  @P1 FMUL R152, R152, R3.reuse ;  /* 0x0000000398981220 */ /* 0x080fe20000400000 */
[----:B------:R-:W-:Y:S01]  /*3cc0*/  FSEL R146, R59, R146, !P2 ;  /* 0x000000923b927208 */ /* 0x000fe20005000000 */
[----:B------:R-:W2:Y:S01]  /*3cd0*/  F2F.BF16.F32 R162, R162 ;  /* 0x000000a200a27304 */ /* 0x000ea20000202000 */
[----:B------:R-:W-:Y:S01]  /*3ce0*/  @P0 FMNMX R200, R200, |R144|, !PT ;  /* 0x40000090c8c80209 */ /* 0x000fe20007800000 */
[----:B------:R-:W-:Y:S01]  /*3cf0*/  FFMA R205, R220, R148, R119 ;  /* 0x00000094dccd7223 */ /* 0x000fe20000000077 */
[----:B---3--:R-:W-:Y:S01]  /*3d00*/  LOP3.LUT R174, R143, R174, RZ, 0xfc, !PT ;  /* 0x000000ae8fae7212 */ /* 0x008fe200078efcff */
[----:B------:R-:W-:Y:S01]  /*3d10*/  FADD R148, R61, 1 ;  /* 0x3f8000003d947421 */ /* 0x000fe20000000000 */
[----:B------:R-:W-:Y:S01]  /*3d20*/  LOP3.LUT R142, R142, 0xffff, RZ, 0xc0, !PT ;  /* 0x0000ffff8e8e7812 */ /* 0x000fe200078ec0ff */
[----:B------:R-:W-:Y:S01]  /*3d30*/  FFMA R208, R224, R146, R123 ;  /* 0x00000092e0d07223 */ /* 0x000fe2000000007b */
[----:B------:R-:W-:Y:S01]  /*3d40*/  F2FP.BF16.F32.PACK_AB R143, RZ, R172 ;  /* 0x000000acff8f723e */ /* 0x000fe200000010ff */
[----:B------:R-:W3:Y:S01]  /*3d50*/  F2F.BF16.F32 R182, R182 ;  /* 0x000000b600b67304 */ /* 0x000ee20000202000 */
[----:B------:R-:W-:Y:S01]  /*3d60*/  @P0 FMNMX R200, R200, |R192|, !PT ;  /* 0x400000c0c8c80209 */ /* 0x000fe20007800000 */
[-C--:B------:R-:W-:Y:S01]  /*3d70*/  @P1 FMUL R189, R189, R3.reuse ;  /* 0x00000003bdbd1220 */ /* 0x080fe20000400000 */
        /* <DEDUP_REMOVED lines=8> */
[----:B------:R-:W-:Y:S01]  /*3e00*/  FSEL R148, R61, R148, !P2 ;  /* 0x000000943d947208 */ /* 0x000fe20005000000 */
[-C--:B------:R-:W-:Y:S01]  /*3e10*/  @P1 FMUL R154, R154, R3.reuse ;  /* 0x000000039a9a1220 */ /* 0x080fe20000400000 */
[----:B------:R-:W-:Y:S01]  /*3e20*/  LOP3.LUT R147, R143, 0xffff, RZ, 0xc0, !PT ;  /* 0x0000ffff8f937812 */ /* 0x000fe200078ec0ff */
[----:B------:R-:W-:Y:S01]  /*3e30*/  @P1 FMUL R188, R188, R3 ;  /* 0x00000003bcbc1220 */ /* 0x000fe20000400000 */
[----:B0-----:R-:W-:Y:S01]  /*3e40*/  LOP3.LUT R177, R146, R177, RZ, 0xfc, !PT ;  /* 0x000000b192b17212 */ /* 0x001fe200078efcff */
[----:B------:R-:W-:Y:S01]  /*3e50*/  FFMA R206, R226, R148, R125 ;  /* 0x00000094e2ce7223 */ /* 0x000fe2000000007d */
[----:B------:R-:W-:Y:S01]  /*3e60*/  @P0 FMNMX R200, R200, |R191|, !PT ;  /* 0x400000bfc8c80209 */ /* 0x000fe20007800000 */
[----:B------:R-:W0:Y:S01]  /*3e70*/  F2F.BF16.F32 R159, R159 ;  /* 0x0000009f009f7304 */ /* 0x000e220000202000 */
[----:B------:R-:W-:Y:S01]  /*3e80*/  F2FP.BF16.F32.PACK_AB R146, RZ, R168 ;  /* 0x000000a8ff92723e */ /* 0x000fe200000010ff */
[-C--:B------:R-:W-:Y:S01]  /*3e90*/  @P1 FMUL R192, R192, R3.reuse ;  /* 0x00000003c0c01220 */ /* 0x080fe20000400000 */
[----:B------:R-:W-:Y:S01]  /*3ea0*/  SHF.L.U64.HI R148, R147, 0x10, RZ ;  /* 0x0000001093947819 */ /* 0x000fe200000102ff */
[-C--:B------:R-:W-:Y:S01]  /*3eb0*/  @P1 FMUL R144, R144, R3.reuse ;  /* 0x0000000390901220 */ /* 0x080fe20000400000 */
[----:B------:R-:W-:Y:S01]  /*3ec0*/  @P0 FMNMX R200, R200, |R166|, !PT ;  /* 0x400000a6c8c80209 */ /* 0x000fe20007800000 */
[----:B------:R-:W-:Y:S01]  /*3ed0*/  @P1 FMUL R163, R163, R3 ;  /* 0x00000003a3a31220 */ /* 0x000fe20000400000 */
[----:B------:R-:W-:Y:S01]  /*3ee0*/  PRMT R146, R146, 0x5410, R147 ;  /* 0x0000541092927816 */ /* 0x000fe20000000093 */
[----:B------:R-:W0:Y:S01]  /*3ef0*/  F2F.BF16.F32 R188, R188 ;  /* 0x000000bc00bc7304 */ /* 0x000e220000202000 */
[----:B------:R-:W-:Y:S01]  /*3f00*/  F2FP.BF16.F32.PACK_AB R147, RZ, R161 ;  /* 0x000000a1ff93723e */ /* 0x000fe200000010ff */
[----:B------:R-:W-:Y:S01]  /*3f10*/  FFMA R210, R215, R217, R130 ;  /* 0x000000d9d7d27223 */ /* 0x000fe20000000082 */
[----:B----4-:R-:W-:Y:S01]  /*3f20*/  LOP3.LUT R150, R148, R169, RZ, 0xfc, !PT ;  /* 0x000000a994967212 */ /* 0x010fe200078efcff */
[-C--:B------:R-:W-:Y:S01]  /*3f30*/  @P1 FMUL R166, R166, R3.reuse ;  /* 0x00000003a6a61220 */ /* 0x080fe20000400000 */
[----:B-1----:R-:W-:Y:S01]  /*3f40*/  SHF.L.U32 R171, R171, 0x10, RZ ;  /* 0x00000010abab7819 */ /* 0x002fe200000006ff */
[----:B------:R-:W-:Y:S01]  /*3f50*/  @P1 FMUL R173, R173, R3 ;  /* 0x00000003adad1220 */ /* 0x000fe20000400000 */
[----:B------:R-:W-:Y:S01]  /*3f60*/  @P0 FMNMX R200, R200, |R187|, !PT ;  /* 0x400000bbc8c80209 */ /* 0x000fe20007800000 */
[-C--:B------:R-:W-:Y:S01]  /*3f70*/  @P1 FMUL R187, R187, R3.reuse ;  /* 0x00000003bbbb1220 */ /* 0x080fe20000400000 */
[----:B------:R-:W-:Y:S01]  /*3f80*/  LOP3.LUT R148, R147, 0xffff, RZ, 0xc0, !PT ;  /* 0x0000ffff93947812 */ /* 0x000fe200078ec0ff */
[----:B------:R-:W-:Y:S01]  /*3f90*/  @P1 FMUL R160, R160, R3 ;  /* 0x00000003a0a01220 */ /* 0x000fe20000400000 */
[----:B------:R-:W-:Y:S01]  /*3fa0*/  LOP3.LUT R147, R150, R171, RZ, 0xfc, !PT ;  /* 0x000000ab96937212 */ /* 0x000fe200078efcff */
[----:B------:R-:W-:Y:S01]  /*3fb0*/  F2F.BF16.F32 R163, R163 ;  /* 0x000000a300a37304 */ /* 0x000fe20000202000 */
[----:B------:R-:W-:Y:S01]  /*3fc0*/  F2FP.BF16.F32.PACK_AB R150, RZ, R157 ;  /* 0x0000009dff96723e */ /* 0x000fe200000010ff */
[----:B------:R-:W1:Y:S01]  /*3fd0*/  @!P3 LDC.64 R168, c[0x0][0x228] ;  /* 0x00008a00ffa8bb82 */ /* 0x000e620000000a00 */
[----:B------:R-:W-:Y:S01]  /*3fe0*/  @P0 FMNMX R200, R200, |R195|, !PT ;  /* 0x400000c3c8c80209 */ /* 0x000fe20007800000 */
[-C--:B------:R-:W-:Y:S01]  /*3ff0*/  @P1 FMUL R195, R195, R3.reuse ;  /* 0x00000003c3c31220 */ /* 0x080fe20000400000 */
[----:B------:R-:W-:Y:S01]  /*4000*/  LOP3.LUT R150, R150, 0xffff, RZ, 0xc0, !PT ;  /* 0x0000ffff96967812 */ /* 0x000fe200078ec0ff */
[----:B------:R-:W-:Y:S01]  /*4010*/  @P1 FMUL R176, R176, R3 ;  /* 0x00000003b0b01220 */ /* 0x000fe20000400000 */
[----:B------:R-:W-:Y:S01]  /*4020*/  @P0 FMNMX R200, R200, |R205|, !PT ;  /* 0x400000cdc8c80209 */ /* 0x000fe20007800000 */
[-C--:B------:R-:W-:Y:S01]  /*4030*/  @P1 FMUL R205, R205, R3.reuse ;  /* 0x00000003cdcd1220 */ /* 0x080fe20000400000 */
[----:B------:R-:W-:Y:S01]  /*4040*/  SHF.L.U64.HI R153, R150, 0x10, RZ ;  /* 0x0000001096997819 */ /* 0x000fe200000102ff */
[----:B------:R-:W4:Y:S01]  /*4050*/  F2F.BF16.F32 R195, R195 ;  /* 0x000000c300c37304 */ /* 0x000f220000202000 */
[----:B------:R-:W-:Y:S01]  /*4060*/  @P0 FMNMX R200, R200, |R190|, !PT ;  /* 0x400000bec8c80209 */ /* 0x000fe20007800000 */
[----:B------:R-:W3:Y:S01]  /*4070*/  @!P3 LDC.64 R170, c[0x0][0x230] ;  /* 0x00008c00ffaabb82 */ /* 0x000ee20000000a00 */
[----:B--2---:R-:W-:Y:S01]  /*4080*/  LOP3.LUT R158, R153, R158, RZ, 0xfc, !PT ;  /* 0x0000009e999e7212 */ /* 0x004fe200078efcff */
[-C--:B------:R-:W-:Y:S01]  /*4090*/  @P1 FMUL R179, R179, R3.reuse ;  /* 0x00000003b3b31220 */ /* 0x080fe20000400000 */
[----:B------:R-:W-:Y:S01]  /*40a0*/  @P0 FMNMX R200, R200, |R194|, !PT ;  /* 0x400000c2c8c80209 */ /* 0x000fe20007800000 */
[----:B------:R-:W-:Y:S01]  /*40b0*/  @P1 FMUL R194, R194, R3 ;  /* 0x00000003c2c21220 */ /* 0x000fe20000400000 */
[----:B------:R-:W-:Y:S01]  /*40c0*/  F2FP.BF16.F32.PACK_AB R153, RZ, R183 ;  /* 0x000000b7ff99723e */ /* 0x000fe200000010ff */
[----:B------:R-:W2:Y:S01]  /*40d0*/  F2F.BF16.F32 R205, R205 ;  /* 0x000000cd00cd7304 */ /* 0x000ea20000202000 */
[----:B------:R-:W-:Y:S01]  /*40e0*/  @P0 FMNMX R200, R200, |R209|, !PT ;  /* 0x400000d1c8c80209 */ /* 0x000fe20007800000 */
[-C--:B------:R-:W-:Y:S01]  /*40f0*/  @P1 FMUL R190, R190, R3.reuse ;  /* 0x00000003bebe1220 */ /* 0x080fe20000400000 */
[----:B------:R-:W-:Y:S01]  /*4100*/  F2FP.BF16.F32.PACK_AB R152, RZ, R152 ;  /* 0x00000098ff98723e */ /* 0x000fe200000010ff */
[-C--:B------:R-:W-:Y:S01]  /*4110*/  @P1 FMUL R184, R184, R3.reuse ;  /* 0x00000003b8b81220 */ /* 0x080fe20000400000 */
[----:B------:R-:W-:Y:S01]  /*4120*/  LOP3.LUT R153, R153, 0xffff, RZ, 0xc0, !PT ;  /* 0x0000ffff99997812 */ /* 0x000fe200078ec0ff */
[----:B------:R-:W-:Y:S01]  /*4130*/  @P1 FMUL R191, R191, R3 ;  /* 0x00000003bfbf1220 */ /* 0x000fe20000400000 */
[----:B------:R-:W-:Y:S01]  /*4140*/  F2FP.BF16.F32.PACK_AB R189, RZ, R189 ;  /* 0x000000bdffbd723e */ /* 0x000fe200000010ff */
[----:B------:R-:W2:Y:S01]  /*4150*/  F2F.BF16.F32 R173, R173 ;  /* 0x000000ad00ad7304 */ /* 0x000ea20000202000 */
[----:B------:R-:W-:Y:S01]  /*4160*/  SHF.L.U64.HI R151, R148, 0x10, RZ ;  /* 0x0000001094977819 */ /* 0x000fe200000102ff */
[-C--:B------:R-:W-:Y:S01]  /*4170*/  @P1 FMUL R209, R209, R3.reuse ;  /* 0x00000003d1d11220 */ /* 0x080fe20000400000 */
[----:B------:R-:W-:Y:S01]  /*4180*/  @P0 FMNMX R200, R200, |R208|, !PT ;  /* 0x400000d0c8c80209 */ /* 0x000fe20007800000 */
[-C--:B------:R-:W-:Y:S01]  /*4190*/  @P1 FMUL R165, R165, R3.reuse ;  /* 0x00000003a5a51220 */ /* 0x080fe20000400000 */
[--C-:B------:R-:W-:Y:S01]  /*41a0*/  PRMT R152, R152, 0x5410, R153.reuse ;  /* 0x0000541098987816 */ /* 0x100fe20000000099 */
[-C--:B------:R-:W-:Y:S01]  /*41b0*/  @P1 FMUL R186, R186, R3.reuse ;  /* 0x00000003baba1220 */ /* 0x080fe20000400000 */
[----:B------:R-:W-:Y:S01]  /*41c0*/  SHF.L.U64.HI R155, R153, 0x10, RZ ;  /* 0x00000010999b7819 */ /* 0x000fe200000102ff */
[----:B------:R-:W2:Y:S01]  /*41d0*/  F2F.BF16.F32 R176, R176 ;  /* 0x000000b000b07304 */ /* 0x000ea20000202000 */
[----:B------:R-:W-:Y:S01]  /*41e0*/  PRMT R153, R189, 0x7610, R153 ;  /* 0x00007610bd997816 */ /* 0x000fe20000000099 */
[-C--:B------:R-:W-:Y:S01]  /*41f0*/  @P1 FMUL R208, R208, R3.reuse ;  /* 0x00000003d0d01220 */ /* 0x080fe20000400000 */
[----:B------:R-:W-:Y:S01]  /*4200*/  LOP3.LUT R162, R151, R162, RZ, 0xfc, !PT ;  /* 0x000000a297a27212 */ /* 0x000fe200078efcff */
[----:B------:R-:W-:Y:S01]  /*4210*/  @P1 FMUL R137, R137, R3 ;  /* 0x0000000389891220 */ /* 0x000fe20000400000 */
[----:B------:R-:W-:Y:S01]  /*4220*/  F2FP.BF16.F32.PACK_AB R151, RZ, R156 ;  /* 0x0000009cff97723e */ /* 0x000fe200000010ff */
[----:B-1----:R-:W-:Y:S01]  /*4230*/  @!P3 IMAD.WIDE R168, R203, 0x4, R168 ;  /* 0x00000004cba8b825 */ /* 0x002fe200078e02a8 */
[----:B------:R-:W-:Y:S01]  /*4240*/  @P0 FMNMX R200, R200, |R207|, !PT ;  /* 0x400000cfc8c80209 */ /* 0x000fe20007800000 */
[----:B------:R-:W1:Y:S01]  /*4250*/  F2F.BF16.F32 R179, R179 ;  /* 0x000000b300b37304 */ /* 0x000e620000202000 */
[----:B------:R-:W-:Y:S01]  /*4260*/  F2FP.BF16.F32.PACK_AB R156, RZ, R154 ;  /* 0x0000009aff9c723e */ /* 0x000fe200000010ff */
[-C--:B------:R-:W-:Y:S01]  /*4270*/  @P1 FMUL R207, R207, R3.reuse ;  /* 0x00000003cfcf1220 */ /* 0x080fe20000400000 */
[----:B------:R-:W-:Y:S01]  /*4280*/  LOP3.LUT R154, R153, 0xffff, RZ, 0xc0, !PT ;  /* 0x0000ffff999a7812 */ /* 0x000fe200078ec0ff */
[----:B---3--:R-:W-:Y:S01]  /*4290*/  @!P3 IMAD.WIDE R170, R203, 0x4, R170 ;  /* 0x00000004cbaab825 */ /* 0x008fe200078e02aa */
[----:B------:R-:W-:Y:S01]  /*42a0*/  LOP3.LUT R182, R155, R182, RZ, 0xfc, !PT ;  /* 0x000000b69bb67212 */ /* 0x000fe200078efcff */
[----:B------:R3:W-:Y:S01]  /*42b0*/  @!P3 STG.E desc[UR4][R168.64], R2 ;  /* 0x00000002a800b986 */ /* 0x0007e2000c101904 */
[----:B------:R-:W-:Y:S01]  /*42c0*/  @P0 FMNMX R200, R200, |R206|, !PT ;  /* 0x400000cec8c80209 */ /* 0x000fe20007800000 */
[----:B------:R-:W-:Y:S01]  /*42d0*/  F2F.BF16.F32 R184, R184 ;  /* 0x000000b800b87304 */ /* 0x000fe20000202000 */
[----:B------:R-:W-:Y:S01]  /*42e0*/  PRMT R155, R156, 0x7610, R155 ;  /* 0x000076109c9b7816 */ /* 0x000fe2000000009b */
[----:B------:R-:W-:Y:S01]  /*42f0*/  @P1 FMUL R206, R206, R3 ;  /* 0x00000003cece1220 */ /* 0x000fe20000400000 */
[----:B------:R-:W-:Y:S01]  /*4300*/  SHF.L.U64.HI R156, R154, 0x10, RZ ;  /* 0x000000109a9c7819 */ /* 0x000fe200000102ff */
[----:B------:R3:W-:Y:S01]  /*4310*/  @!P3 STG.E desc[UR4][R170.64], R145 ;  /* 0x00000091aa00b986 */ /* 0x0007e2000c101904 */
[----:B------:R-:W-:Y:S01]  /*4320*/  @P0 FMNMX R200, R200, |R213|, !PT ;  /* 0x400000d5c8c80209 */ /* 0x000fe20007800000 */
[----:B------:R-:W-:Y:S01]  /*4330*/  @P1 FMUL R213, R213, R3 ;  /* 0x00000003d5d51220 */ /* 0x000fe20000400000 */
[----:B------:R-:W-:Y:S01]  /*4340*/  LOP3.LUT R193, R156, R193, RZ, 0xfc, !PT ;  /* 0x000000c19cc17212 */ /* 0x000fe200078efcff */
[----:B------:R-:W-:Y:S01]  /*4350*/  F2F.BF16.F32 R191, R191 ;  /* 0x000000bf00bf7304 */ /* 0x000fe20000202000 */
[----:B------:R-:W-:Y:S01]  /*4360*/  F2FP.BF16.F32.PACK_AB R156, RZ, R192 ;  /* 0x000000c0ff9c723e */ /* 0x000fe200000010ff */
[----:B------:R-:W-:Y:S01]  /*4370*/  ULDC UR6, c[0x0][0x210] ;  /* 0x0000840000067ab9 */ /* 0x000fe20000000800 */
[----:B------:R-:W-:Y:S01]  /*4380*/  @P0 FMNMX R200, R200, |R211|, !PT ;  /* 0x400000d3c8c80209 */ /* 0x000fe20007800000 */
[----:B------:R-:W-:Y:S01]  /*4390*/  @P1 FMUL R211, R211, R3 ;  /* 0x00000003d3d31220 */ /* 0x000fe20000400000 */
[----:B0-----:R-:W-:-:S02]  /*43a0*/  SHF.L.U32 R159, R159, 0x10, RZ ;  /* 0x000000109f9f7819 */ /* 0x001fc400000006ff */
[----:B------:R-:W-:Y:S01]  /*43b0*/  LOP3.LUT R156, R156, 0xffff, RZ, 0xc0, !PT ;  /* 0x0000ffff9c9c7812 */ /* 0x000fe200078ec0ff */
[----:B------:R-:W-:Y:S01]  /*43c0*/  F2F.BF16.F32 R209, R209 ;  /* 0x000000d100d17304 */ /* 0x000fe20000202000 */
[----:B------:R-:W-:Y:S01]  /*43d0*/  @P0 FMNMX R200, R200, |R164|, !PT ;  /* 0x400000a4c8c80209 */ /* 0x000fe20007800000 */
[----:B------:R-:W-:Y:S01]  /*43e0*/  @P1 FMUL R164, R164, R3 ;  /* 0x00000003a4a41220 */ /* 0x000fe20000400000 */
[----:B------:R-:W-:Y:S02]  /*43f0*/  PRMT R150, R151, 0x5410, R150 ;  /* 0x0000541097967816 */ /* 0x000fe40000000096 */
[----:B------:R-:W-:Y:S02]  /*4400*/  LOP3.LUT R151, R158, R159, RZ, 0xfc, !PT ;  /* 0x0000009f9e977212 */ /* 0x000fe400078efcff */
[----:B------:R-:W-:Y:S01]  /*4410*/  F2FP.BF16.F32.PACK_AB R157, RZ, R144 ;  /* 0x00000090ff9d723e */ /* 0x000fe200000010ff */
[----:B------:R-:W-:Y:S01]  /*4420*/  F2F.BF16.F32 R213, R213 ;  /* 0x000000d500d57304 */ /* 0x000fe20000202000 */
[----:B------:R-:W-:-:S02]  /*4430*/  SHF.L.U64.HI R159, R156, 0x10, RZ ;  /* 0x000000109c9f7819 */ /* 0x000fc400000102ff */
[----:B------:R-:W-:Y:S02]  /*4440*/  F2FP.BF16.F32.PACK_AB R144, RZ, R187 ;  /* 0x000000bbff90723e */ /* 0x000fe400000010ff */
[----:B------:R-:W-:Y:S01]  /*4450*/  @P0 FMNMX R200, R200, |R212|, !PT ;  /* 0x400000d4c8c80209 */ /* 0x000fe20007800000 */
[-C--:B------:R-:W-:Y:S01]  /*4460*/  @P1 FMUL R212, R212, R3.reuse ;  /* 0x00000003d4d41220 */ /* 0x080fe20000400000 */
[----:B------:R-:W-:Y:S01]  /*4470*/  LOP3.LUT R188, R159, R188, RZ, 0xfc, !PT ;  /* 0x000000bc9fbc7212 */ /* 0x000fe200078efcff */
[----:B------:R-:W-:Y:S01]  /*4480*/  F2F.BF16.F32 R211, R211 ;  /* 0x000000d300d37304 */ /* 0x000fe20000202000 */
[----:B------:R-:W-:Y:S02]  /*4490*/  F2FP.BF16.F32.PACK_AB R159, RZ, R166 ;  /* 0x000000a6ff9f723e */ /* 0x000fe400000010ff */
[----:B------:R-:W-:Y:S01]  /*44a0*/  LOP3.LUT R144, R144, 0xffff, RZ, 0xc0, !PT ;  /* 0x0000ffff90907812 */ /* 0x000fe200078ec0ff */
[----:B------:R-:W3:Y:S01]  /*44b0*/  LDC.64 R166, c[0x0][0x258] ;  /* 0x00009600ffa67b82 */ /* 0x000ee20000000a00 */
[----:B------:R-:W-:Y:S01]  /*44c0*/  @P0 FMNMX R200, R200, |R210|, !PT ;  /* 0x400000d2c8c80209 */ /* 0x000fe20007800000 */
[----:B------:R-:W-:Y:S01]  /*44d0*/  @P1 FMUL R210, R210, R3 ;  /* 0x00000003d2d21220 */ /* 0x000fe20000400000 */
[----:B------:R-:W-:Y:S01]  /*44e0*/  F2FP.BF16.F32.PACK_AB R149, RZ, R160 ;  /* 0x000000a0ff95723e */ /* 0x000fe200000010ff */
[----:B------:R-:W-:Y:S01]  /*44f0*/  F2F.BF16.F32 R186, R186 ;  /* 0x000000ba00ba7304 */ /* 0x000fe20000202000 */
[----:B------:R-:W-:-:S02]  /*4500*/  SHF.L.U64.HI R160, R144, 0x10, RZ ;  /* 0x0000001090a07819 */ /* 0x000fc400000102ff */
[----:B------:R-:W-:Y:S02]  /*4510*/  PRMT R158, R159, 0x5410, R144 ;  /* 0x000054109f9e7816 */ /* 0x000fe40000000090 */
[----:B------:R-:W-:Y:S01]  /*4520*/  @P0 FMNMX R200, R200, |R214|, !PT ;  /* 0x400000d6c8c80209 */ /* 0x000fe20007800000 */
[----:B------:R-:W-:Y:S01]  /*4530*/  @P1 FMUL R214, R214, R3 ;  /* 0x00000003d6d61220 */ /* 0x000fe20000400000 */
[----:B------:R-:W-:Y:S01]  /*4540*/  F2FP.BF16.F32.PACK_AB R144, RZ, R194 ;  /* 0x000000c2ff90723e */ /* 0x000fe200000010ff */
[----:B------:R-:W0:Y:S01]  /*4550*/  F2F.BF16.F32 R210, R210 ;  /* 0x000000d200d27304 */ /* 0x000e220000202000 */
[----:B----4-:R-:W-:Y:S02]  /*4560*/  LOP3.LUT R160, R160, R195, RZ, 0xfc, !PT ;  /* 0x000000c3a0a07212 */ /* 0x010fe400078efcff */
[----:B--2---:R-:W-:Y:S02]  /*4570*/  SHF.L.U32 R205, R205, 0x10, RZ ;  /* 0x00000010cdcd7819 */ /* 0x004fe400000006ff */
[----:B------:R-:W-:-:S02]  /*4580*/  F2FP.BF16.F32.PACK_AB R161, RZ, R190 ;  /* 0x000000beffa1723e */ /* 0x000fc400000010ff */
[----:B------:R-:W-:Y:S01]  /*4590*/  LOP3.LUT R144, R144, 0xffff, RZ, 0xc0, !PT ;  /* 0x0000ffff90907812 */ /* 0x000fe200078ec0ff */
[----:B------:R-:W2:Y:S01]  /*45a0*/  F2F.BF16.F32 R214, R214 ;  /* 0x000000d600d67304 */ /* 0x000ea20000202000 */
[----:B------:R-:W-:Y:S02]  /*45b0*/  LOP3.LUT R159, R160, R205, RZ, 0xfc, !PT ;  /* 0x000000cda09f7212 */ /* 0x000fe400078efcff */
[----:B------:R-:W-:Y:S02]  /*45c0*/  SHF.L.U32 R163, R163, 0x10, RZ ;  /* 0x00000010a3a37819 */ /* 0x000fe400000006ff */
[----:B------:R-:W-:Y:S02]  /*45d0*/  PRMT R160, R161, 0x5410, R144 ;  /* 0x00005410a1a07816 */ /* 0x000fe40000000090 */
[----:B------:R-:W-:Y:S01]  /*45e0*/  F2FP.BF16.F32.PACK_AB R161, RZ, R212 ;  /* 0x000000d4ffa1723e */ /* 0x000fe200000010ff */
[----:B------:R-:W4:Y:S01]  /*45f0*/  F2F.BF16.F32 R208, R208 ;  /* 0x000000d000d07304 */ /* 0x000f220000202000 */
[----:B------:R-:W-:-:S02]  /*4600*/  F2FP.BF16.F32.PACK_AB R141, RZ, R165 ;  /* 0x000000a5ff8d723e */ /* 0x000fc400000010ff */
[----:B------:R-:W-:Y:S02]  /*4610*/  PRMT R148, R149, 0x5410, R148 ;  /* 0x0000541095947816 */ /* 0x000fe40000000094 */
[----:B------:R-:W-:Y:S02]  /*4620*/  SHF.L.U32 R173, R173, 0x10, RZ ;  /* 0x00000010adad7819 */ /* 0x000fe400000006ff */
[----:B------:R-:W-:Y:S02]  /*4630*/  LOP3.LUT R149, R162, R163, RZ, 0xfc, !PT ;  /* 0x000000a3a2957212 */ /* 0x000fe400078efcff */
[----:B------:R-:W-:Y:S02]  /*4640*/  SHF.L.U64.HI R162, R144, 0x10, RZ ;  /* 0x0000001090a27819 */ /* 0x000fe400000102ff */
[----:B------:R-:W-:Y:S02]  /*4650*/  LOP3.LUT R165, R161, 0xffff, RZ, 0xc0, !PT ;  /* 0x0000ffffa1a57812 */ /* 0x000fe400078ec0ff */
[----:B------:R-:W-:-:S02]  /*4660*/  F2FP.BF16.F32.PACK_AB R144, RZ, R206 ;  /* 0x000000ceff90723e */ /* 0x000fc400000010ff */
[----:B------:R-:W-:Y:S02]  /*4670*/  PRMT R140, R141, 0x5410, R140 ;  /* 0x000054108d8c7816 */ /* 0x000fe4000000008c */
[----:B------:R-:W-:Y:S02]  /*4680*/  LOP3.LUT R141, R174, R173, RZ, 0xfc, !PT ;  /* 0x000000adae8d7212 */ /* 0x000fe400078efcff */
[----:B------:R-:W-:Y:S02]  /*4690*/  SHF.L.U64.HI R173, R165, 0x10, RZ ;  /* 0x00000010a5ad7819 */ /* 0x000fe400000102ff */
[----:B------:R-:W-:Y:S02]  /*46a0*/  LOP3.LUT R144, R144, 0xffff, RZ, 0xc0, !PT ;  /* 0x0000ffff90907812 */ /* 0x000fe400078ec0ff */
[----:B------:R-:W-:Y:S02]  /*46b0*/  SHF.L.U32 R176, R176, 0x10, RZ ;  /* 0x00000010b0b07819 */ /* 0x000fe400000006ff */
[----:B-1----:R-:W-:-:S02]  /*46c0*/  SHF.L.U32 R179, R179, 0x10, RZ ;  /* 0x00000010b3b37819 */ /* 0x002fc400000006ff */
[----:B------:R-:W-:Y:S02]  /*46d0*/  F2FP.BF16.F32.PACK_AB R164, RZ, R164 ;  /* 0x000000a4ffa4723e */ /* 0x000fe400000010ff */
[----:B0-----:R-:W-:Y:S02]  /*46e0*/  LOP3.LUT R173, R173, R210, RZ, 0xfc, !PT ;  /* 0x000000d2adad7212 */ /* 0x001fe400078efcff */
[----:B--2---:R-:W-:Y:S02]  /*46f0*/  SHF.L.U32 R214, R214, 0x10, RZ ;  /* 0x00000010d6d67819 */ /* 0x004fe400000006ff */
[----:B------:R-:W-:Y:S02]  /*4700*/  F2FP.BF16.F32.PACK_AB R137, RZ, R137 ;  /* 0x00000089ff89723e */ /* 0x000fe400000010ff */
[----:B------:R-:W-:Y:S02]  /*4710*/  SHF.L.U64.HI R172, R144, 0x10, RZ ;  /* 0x0000001090ac7819 */ /* 0x000fe400000102ff */
[----:B------:R-:W-:-:S02]  /*4720*/  SHF.L.U32 R184, R184, 0x10, RZ ;  /* 0x00000010b8b87819 */ /* 0x000fc400000006ff */
[----:B------:R-:W-:Y:S02]  /*4730*/  LOP3.LUT R143, R177, R176, RZ, 0xfc, !PT ;  /* 0x000000b0b18f7212 */ /* 0x000fe400078efcff */
[----:B------:R-:W-:Y:S02]  /*4740*/  F2FP.BF16.F32.PACK_AB R163, RZ, R207 ;  /* 0x000000cfffa3723e */ /* 0x000fe400000010ff */
[----:B------:R-:W-:Y:S02]  /*4750*/  IADD3 R175, R0, 0x200, RZ ;  /* 0x0000020000af7810 */ /* 0x000fe40007ffe0ff */
[----:B------:R-:W-:Y:S02]  /*4760*/  LOP3.LUT R153, R182, R179, RZ, 0xfc, !PT ;  /* 0x000000b3b6997212 */ /* 0x000fe400078efcff */
[----:B------:R-:W-:Y:S02]  /*4770*/  PRMT R164, R164, 0x5410, R165 ;  /* 0x00005410a4a47816 */ /* 0x000fe400000000a5 */
[----:B------:R-:W-:-:S02]  /*4780*/  IADD3 R177, R0, 0x400, RZ ;  /* 0x0000040000b17810 */ /* 0x000fc40007ffe0ff */
[----:B------:R-:W-:Y:S02]  /*4790*/  LOP3.LUT R165, R173, R214, RZ, 0xfc, !PT ;  /* 0x000000d6ada57212 */ /* 0x000fe400078efcff */
[----:B------:R-:W-:Y:S01]  /*47a0*/  IADD3 R179, R0, 0x600, RZ ;  /* 0x0000060000b37810 */ /* 0x000fe20007ffe0ff */
[----:B---3--:R-:W-:Y:S01]  /*47b0*/  IMAD.WIDE.U32 R168, R177, 0x8, R166 ;  /* 0x00000008b1a87825 */ /* 0x008fe200078e00a6 */
[----:B------:R-:W-:Y:S02]  /*47c0*/  PRMT R136, R137, 0x5410, R136 ;  /* 0x0000541089887816 */ /* 0x000fe40000000088 */
[----:B------:R-:W-:Y:S01]  /*47d0*/  SHF.L.U32 R191, R191, 0x10, RZ ;  /* 0x00000010bfbf7819 */ /* 0x000fe200000006ff */
[----:B------:R-:W-:Y:S01]  /*47e0*/  IMAD.WIDE.U32 R170, R179, 0x8, R166 ;  /* 0x00000008b3aa7825 */ /* 0x000fe200078e00a6 */
[----:B------:R-:W-:Y:S02]  /*47f0*/  LOP3.LUT R209, R162, R209, RZ, 0xfc, !PT ;  /* 0x000000d1a2d17212 */ /* 0x000fe400078efcff */
[----:B------:R-:W-:-:S02]  /*4800*/  LOP3.LUT R172, R172, R213, RZ, 0xfc, !PT ;  /* 0x000000d5acac7212 */ /* 0x000fc400078efcff */
[----:B------:R-:W-:Y:S02]  /*4810*/  SHF.L.U32 R211, R211, 0x10, RZ ;  /* 0x00000010d3d37819 */ /* 0x000fe400000006ff */
[C---:B------:R-:W-:Y:S02]  /*4820*/  IADD3 R173, R204.reuse, 0x800, RZ ;  /* 0x00000800ccad7810 */ /* 0x040fe40007ffe0ff */
[C---:B------:R-:W-:Y:S02]  /*4830*/  IADD3 R181, R204.reuse, 0x1000, RZ ;  /* 0x00001000ccb57810 */ /* 0x040fe40007ffe0ff */
[C---:B------:R-:W-:Y:S01]  /*4840*/  IADD3 R189, R204.reuse, 0x1800, RZ ;  /* 0x00001800ccbd7810 */ /* 0x040fe20007ffe0ff */
[--C-:B------:R-:W-:Y:S01]  /*4850*/  IMAD.WIDE.U32 R204, R204, 0x8, R166.reuse ;  /* 0x00000008cccc7825 */ /* 0x100fe200078e00a6 */
[----:B------:R-:W-:Y:S02]  /*4860*/  LOP3.LUT R137, R185, R184, RZ, 0xfc, !PT ;  /* 0x000000b8b9897212 */ /* 0x000fe400078efcff */
[----:B------:R-:W-:Y:S01]  /*4870*/  SHF.L.U32 R186, R186, 0x10, RZ ;  /* 0x00000010baba7819 */ /* 0x000fe200000006ff */
[----:B------:R-:W-:Y:S01]  /*4880*/  IMAD.WIDE.U32 R180, R181, 0x8, R166 ;  /* 0x00000008b5b47825 */ /* 0x000fe200078e00a6 */
[----:B------:R-:W-:Y:S01]  /*4890*/  PRMT R162, R163, 0x5410, R144 ;  /* 0x00005410a3a27816 */ /* 0x000fe20000000090 */
[----:B------:R1:W-:Y:S01]  /*48a0*/  STG.E.64 desc[UR4][R204.64], R132 ;  /* 0x00000084cc007986 */ /* 0x0003e2000c101b04 */
[C---:B------:R-:W-:Y:S01]  /*48b0*/  IADD3 R183, R0.reuse, 0xa00, RZ ;  /* 0x00000a0000b77810 */ /* 0x040fe20007ffe0ff */
[----:B------:R-:W-:Y:S01]  /*48c0*/  IMAD.WIDE.U32 R144, R175, 0x8, R166 ;  /* 0x00000008af907825 */ /* 0x000fe200078e00a6 */
[----:B------:R-:W-:-:S02]  /*48d0*/  IADD3 R185, R0, 0xc00, RZ ;  /* 0x00000c0000b97810 */ /* 0x000fc40007ffe0ff */
[----:B------:R-:W-:Y:S01]  /*48e0*/  PRMT R156, R157, 0x5410, R156 ;  /* 0x000054109d9c7816 */ /* 0x000fe2000000009c */
[----:B------:R-:W-:Y:S01]  /*48f0*/  IMAD.WIDE.U32 R174, R183, 0x8, R166 ;  /* 0x00000008b7ae7825 */ /* 0x000fe200078e00a6 */
[----:B------:R-:W-:Y:S01]  /*4900*/  IADD3 R187, R0, 0xe00, RZ ;  /* 0x00000e0000bb7810 */ /* 0x000fe20007ffe0ff */
[----:B------:R1:W-:Y:S01]  /*4910*/  STG.E.64 desc[UR4][R144.64], R134 ;  /* 0x0000008690007986 */ /* 0x0003e2000c101b04 */
[----:B------:R-:W-:Y:S01]  /*4920*/  PRMT R154, R155, 0x5410, R154 ;  /* 0x000054109b9a7816 */ /* 0x000fe2000000009a */
[--C-:B------:R-:W-:Y:S01]  /*4930*/  IMAD.WIDE.U32 R176, R185, 0x8, R166.reuse ;  /* 0x00000008b9b07825 */ /* 0x100fe200078e00a6 */
[----:B------:R-:W-:Y:S01]  /*4940*/  LOP3.LUT R157, R188, R191, RZ, 0xfc, !PT ;  /* 0x000000bfbc9d7212 */ /* 0x000fe200078efcff */
[----:B------:R1:W-:Y:S01]  /*4950*/  STG.E.64 desc[UR4][R168.64], R136 ;  /* 0x00000088a8007986 */ /* 0x0003e2000c101b04 */
[----:B------:R-:W-:Y:S01]  /*4960*/  LOP3.LUT R163, R172, R211, RZ, 0xfc, !PT ;  /* 0x000000d3aca37212 */ /* 0x000fe200078efcff */
[--C-:B------:R-:W-:Y:S01]  /*4970*/  IMAD.WIDE.U32 R172, R173, 0x8, R166.reuse ;  /* 0x00000008adac7825 */ /* 0x100fe200078e00a6 */
[----:B------:R-:W-:Y:S01]  /*4980*/  LOP3.LUT R155, R193, R186, RZ, 0xfc, !PT ;  /* 0x000000bac19b7212 */ /* 0x000fe200078efcff */
[----:B------:R1:W-:Y:S01]  /*4990*/  STG.E.64 desc[UR4][R170.64], R138 ;  /* 0x0000008aaa007986 */ /* 0x0003e2000c101b04 */
[----:B----4-:R-:W-:Y:S01]  /*49a0*/  SHF.L.U32 R208, R208, 0x10, RZ ;  /* 0x00000010d0d07819 */ /* 0x010fe200000006ff */
[--C-:B------:R-:W-:Y:S01]  /*49b0*/  IMAD.WIDE.U32 R178, R187, 0x8, R166.reuse ;  /* 0x00000008bbb27825 */ /* 0x100fe200078e00a6 */
[C---:B------:R-:W-:Y:S01]  /*49c0*/  IADD3 R191, R0.reuse, 0x1200, RZ ;  /* 0x0000120000bf7810 */ /* 0x040fe20007ffe0ff */
[----:B------:R1:W-:Y:S01]  /*49d0*/  STG.E.64 desc[UR4][R172.64], R140 ;  /* 0x0000008cac007986 */ /* 0x0003e2000c101b04 */
[C---:B------:R-:W-:Y:S01]  /*49e0*/  IADD3 R193, R0.reuse, 0x1400, RZ ;  /* 0x0000140000c17810 */ /* 0x040fe20007ffe0ff */
[--C-:B------:R-:W-:Y:S01]  /*49f0*/  IMAD.WIDE.U32 R188, R189, 0x8, R166.reuse ;  /* 0x00000008bdbc7825 */ /* 0x100fe200078e00a6 */
[C---:B------:R-:W-:Y:S01]  /*4a00*/  IADD3 R195, R0.reuse, 0x1600, RZ ;  /* 0x0000160000c37810 */ /* 0x040fe20007ffe0ff */
[----:B------:R1:W-:Y:S01]  /*4a10*/  STG.E.64 desc[UR4][R174.64], R142 ;  /* 0x0000008eae007986 */ /* 0x0003e2000c101b04 */
[----:B------:R-:W-:Y:S01]  /*4a20*/  LOP3.LUT R161, R209, R208, RZ, 0xfc, !PT ;  /* 0x000000d0d1a17212 */ /* 0x000fe200078efcff */
        /* <DEDUP_REMOVED lines=14> */
[----:B------:R1:W-:Y:S02]  /*4b10*/  STG.E.64 desc[UR4][R182.64], R152 ;  /* 0x00000098b6007986 */ /* 0x0003e4000c101b04 */
[--C-:B------:R-:W-:Y:S01]  /*4b20*/  IMAD.WIDE.U32 R192, R209, 0x8, R166.reuse ;  /* 0x00000008d1c07825 */ /* 0x100fe200078e00a6 */
[----:B------:R-:W-:Y:S01]  /*4b30*/  SEL R201, RZ, 0x1, P2 ;  /* 0x00000001ffc97807 */ /* 0x000fe20001000000 */
[----:B------:R1:W-:Y:S02]  /*4b40*/  STG.E.64 desc[UR4][R184.64], R154 ;  /* 0x0000009ab8007986 */ /* 0x0003e4000c101b04 */
[----:B------:R-:W-:-:S02]  /*4b50*/  IMAD.WIDE.U32 R166, R211, 0x8, R166 ;  /* 0x00000008d3a67825 */ /* 0x000fc400078e00a6 */
[----:B------:R1:W-:Y:S04]  /*4b60*/  STG.E.64 desc[UR4][R186.64], R156 ;  /* 0x0000009cba007986 */ /* 0x0003e8000c101b04 */
[----:B------:R1:W-:Y:S04]  /*4b70*/  STG.E.64 desc[UR4][R188.64], R158 ;  /* 0x0000009ebc007986 */ /* 0x0003e8000c101b04 */
[----:B------:R1:W-:Y:S04]  /*4b80*/  STG.E.64 desc[UR4][R190.64], R160 ;  /* 0x000000a0be007986 */ /* 0x0003e8000c101b04 */
[----:B------:R1:W-:Y:S04]  /*4b90*/  STG.E.64 desc[UR4][R192.64], R162 ;  /* 0x000000a2c0007986 */ /* 0x0003e8000c101b04 */
[----:B------:R1:W-:Y:S01]  /*4ba0*/  STG.E.64 desc[UR4][R166.64], R164 ;  /* 0x000000a4a6007986 */ /* 0x0003e2000c101b04 */
[----:B------:R-:W-:Y:S05]  /*4bb0*/  @!P0 BRA `(.L_x_6190) ;  /* 0xffffffb400fc8947 */ /* 0x000fea000383ffff */
.L_x_6174:
        /* <DEDUP_REMOVED lines=15> */
.L_x_6215:
        /* <DEDUP_REMOVED lines=28> */
.L_x_6218:
[----:B--2---:R-:W-:-:S07]  /*4e70*/  FMNMX R7, R5, R2, !PT ;  /* 0x0000000205077209 */ /* 0x004fce0007800000 */
.L_x_6194:
[----:B------:R-:W-:Y:S05]  /*4e80*/  BSYNC B0 ;  /* 0x0000000000007941 */ /* 0x000fea0003800000 */
.L_x_6193:
[----:B------:R-:W-:Y:S01]  /*4e90*/  ISETP.NE.AND P0, PT, R196, RZ, PT ;  /* 0x000000ffc400720c */ /* 0x000fe20003f05270 */
[----:B------:R-:W-:-:S12]  /*4ea0*/  BSSY B0, `(.L_x_6191) ;  /* 0x0000004000007945 */ /* 0x000fd80003800000 */
[----:B------:R-:W-:Y:S05]  /*4eb0*/  @P0 BRA `(.L_x_6196) ;  /* 0x0000000000080947 */ /* 0x000fea0003800000 */
[----:B0-----:R-:W0:Y:S02]  /*4ec0*/  LDC.64 R4, c[0x0][0x288] ;  /* 0x0000a200ff047b82 */ /* 0x001e240000000a00 */
[----:B0-----:R2:W-:Y:S02]  /*4ed0*/  REDG.E.MAX.S32.STRONG.GPU desc[UR4][R4.64], R7 ;  /* 0x000000070400798e */ /* 0x0015e4000d10e384 */
.L_x_6196:
[----:B------:R-:W-:Y:S05]  /*4ee0*/  BSYNC B0 ;  /* 0x0000000000007941 */ /* 0x000fea0003800000 */
.L_x_6191:
        /* <DEDUP_REMOVED lines=12> */
[----:B012---:R-:W-:Y:S05]  /*4fb0*/  CALL.REL.NOINC `($__internal_55_$__cuda_sm20_rcp_rn_f32_slowpath) ;  /* 0x0000001000107944 */ /* 0x007fea0003c00000 */
[----:B------:R-:W-:Y:S01]  /*4fc0*/  MOV R5, R0 ;  /* 0x0000000000057202 */ /* 0x000fe20000000f00 */
[----:B------:R-:W-:Y:S06]  /*4fd0*/  BRA `(.L_x_6198) ;  /* 0x0000000000107947 */ /* 0x000fec0003800000 */
.L_x_6197:
[----:B------:R-:W3:Y:S02]  /*4fe0*/  MUFU.RCP R0, R3 ;  /* 0x0000000300007308 */ /* 0x000ee40000001000 */
[----:B---3--:R-:W-:-:S04]  /*4ff0*/  FFMA R2, R0, R3, -1 ;  /* 0xbf80000000027423 */ /* 0x008fc80000000003 */
[----:B0-2---:R-:W-:-:S04]  /*5000*/  FADD.FTZ R5, -R2, -RZ ;  /* 0x800000ff02057221 */ /* 0x005fc80000010100 */
[----:B------:R-:W-:-:S07]  /*5010*/  FFMA R5, R0, R5, R0 ;  /* 0x0000000500057223 */ /* 0x000fce0000000000 */
.L_x_6198:
[----:B------:R-:W0:Y:S02]  /*5020*/  LDC.64 R2, c[0x0][0x280] ;  /* 0x0000a000ff027b82 */ /* 0x000e240000000a00 */
[----:B0-----:R-:W-:Y:S01]  /*5030*/  STG.E desc[UR4][R2.64], R5 ;  /* 0x0000000502007986 */ /* 0x001fe2000c101904 */
[----:B------:R-:W-:Y:S05]  /*5040*/  EXIT ;  /* 0x000000000000794d */ /* 0x000fea0003800000 */
.L_x_6175:
[----:B------:R-:W-:Y:S01]  /*5050*/  HFMA2.MMA R214, -RZ, RZ, 0, 5.9604644775390625e-08 ;  /* 0x00000001ffd67435 */ /* 0x000fe200000001ff */
[----:B------:R-:W-:Y:S02]  /*5060*/  MOV R213, R0 ;  /* 0x0000000000d57202 */ /* 0x000fe40000000f00 */
[----:B------:R-:W-:Y:S02]  /*5070*/  MOV R215, 0x1f ;  /* 0x0000001f00d77802 */ /* 0x000fe40000000f00 */
[----:B------:R-:W-:-:S07]  /*5080*/  MOV R212, 0xffffffff ;  /* 0xffffffff00d47802 */ /* 0x000fce0000000f00 */
[----:B-----5:R-:W-:Y:S05]  /*5090*/  WARPSYNC.COLLECTIVE R212, `(.L_x_6199) ;  /* 0x00000000d4087348 */ /* 0x020fea0003c00000 */
[----:B------:R0:W1:Y:S02]  /*50a0*/  SHFL.BFLY P0, R211, R213, R214, R215 ;  /* 0x0c0000d6d5d37389 */ /* 0x00006400000000d7 */
[----:B01---5:R-:W-:Y:S01]  /*50b0*/  ENDCOLLECTIVE ;  /* 0x000000000000791b */ /* 0x023fe20003800000 */
.L_x_6199:
[----:B------:R-:W-:Y:S01]  /*50c0*/  HFMA2.MMA R214, -RZ, RZ, 0, 1.1920928955078125e-07 ;  /* 0x00000002ffd67435 */ /* 0x000fe200000001ff */
[----:B------:R-:W-:-:S05]  /*50d0*/  MOV R207, R211 ;  /* 0x000000d300cf7202 */ /* 0x000fca0000000f00 */
[----:B------:R-:W-:-:S05]  /*50e0*/  FADD R207, R0, R207 ;  /* 0x000000cf00cf7221 */ /* 0x000fca0000000000 */
[----:B------:R-:W-:-:S07]  /*50f0*/  MOV R213, R207 ;  /* 0x000000cf00d57202 */ /* 0x000fce0000000f00 */
[----:B------:R-:W-:Y:S05]  /*5100*/  WARPSYNC.COLLECTIVE R212, `(.L_x_6200) ;  /* 0x00000000d4087348 */ /* 0x000fea0003c00000 */
[----:B------:R0:W1:Y:S02]  /*5110*/  SHFL.BFLY P0, R211, R213, R214, R215 ;  /* 0x0c0000d6d5d37389 */ /* 0x00006400000000d7 */
[----:B01----:R-:W-:Y:S01]  /*5120*/  ENDCOLLECTIVE ;  /* 0x000000000000791b */ /* 0x003fe20003800000 */
.L_x_6200:
[----:B------:R-:W-:Y:S01]  /*5130*/  HFMA2.MMA R214, -RZ, RZ, 0, 2.384185791015625e-07 ;  /* 0x00000004ffd67435 */ /* 0x000fe200000001ff */
[----:B------:R-:W-:-:S05]  /*5140*/  MOV R206, R211 ;  /* 0x000000d300ce7202 */ /* 0x000fca0000000f00 */
[----:B------:R-:W-:-:S05]  /*5150*/  FADD R208, R207, R206 ;  /* 0x000000cecfd07221 */ /* 0x000fca0000000000 */
[----:B------:R-:W-:-:S07]  /*5160*/  MOV R213, R208 ;  /* 0x000000d000d57202 */ /* 0x000fce0000000f00 */
[----:B------:R-:W-:Y:S05]  /*5170*/  WARPSYNC.COLLECTIVE R212, `(.L_x_6201) ;  /* 0x00000000d4087348 */ /* 0x000fea0003c00000 */
[----:B------:R0:W1:Y:S02]  /*5180*/  SHFL.BFLY P0, R211, R213, R214, R215 ;  /* 0x0c0000d6d5d37389 */ /* 0x00006400000000d7 */
[----:B01----:R-:W-:Y:S01]  /*5190*/  ENDCOLLECTIVE ;  /* 0x000000000000791b */ /* 0x003fe20003800000 */
.L_x_6201:
[----:B------:R-:W-:Y:S01]  /*51a0*/  HFMA2.MMA R214, -RZ, RZ, 0, 4.76837158203125e-07 ;  /* 0x00000008ffd67435 */ /* 0x000fe200000001ff */
[----:B------:R-:W-:-:S05]  /*51b0*/  MOV R209, R211 ;  /* 0x000000d300d17202 */ /* 0x000fca0000000f00 */
[----:B------:R-:W-:-:S05]  /*51c0*/  FADD R209, R208, R209 ;  /* 0x000000d1d0d17221 */ /* 0x000fca0000000000 */
[----:B------:R-:W-:-:S07]  /*51d0*/  MOV R213, R209 ;  /* 0x000000d100d57202 */ /* 0x000fce0000000f00 */
[----:B------:R-:W-:Y:S05]  /*51e0*/  WARPSYNC.COLLECTIVE R212, `(.L_x_6202) ;  /* 0x00000000d4087348 */ /* 0x000fea0003c00000 */
[----:B------:R0:W1:Y:S02]  /*51f0*/  SHFL.BFLY P0, R211, R213, R214, R215 ;  /* 0x0c0000d6d5d37389 */ /* 0x00006400000000d7 */
[----:B01----:R-:W-:Y:S01]  /*5200*/  ENDCOLLECTIVE ;  /* 0x000000000000791b */ /* 0x003fe20003800000 */
.L_x_6202:
[----:B------:R-:W-:Y:S01]  /*5210*/  HFMA2.MMA R214, -RZ, RZ, 0, 9.5367431640625e-07 ;  /* 0x00000010ffd67435 */ /* 0x000fe200000001ff */
[----:B------:R-:W-:-:S05]  /*5220*/  MOV R206, R211 ;  /* 0x000000d300ce7202 */ /* 0x000fca0000000f00 */
[----:B------:R-:W-:-:S05]  /*5230*/  FADD R210, R209, R206 ;  /* 0x000000ced1d27221 */ /* 0x000fca0000000000 */
[----:B------:R-:W-:-:S07]  /*5240*/  MOV R213, R210 ;  /* 0x000000d200d57202 */ /* 0x000fce0000000f00 */
[----:B------:R-:W-:Y:S05]  /*5250*/  WARPSYNC.COLLECTIVE R212, `(.L_x_6203) ;  /* 0x00000000d4087348 */ /* 0x000fea0003c00000 */
[----:B------:R0:W1:Y:S02]  /*5260*/  SHFL.BFLY P0, R211, R213, R214, R215 ;  /* 0x0c0000d6d5d37389 */ /* 0x00006400000000d7 */
[----:B01----:R-:W-:Y:S01]  /*5270*/  ENDCOLLECTIVE ;  /* 0x000000000000791b */ /* 0x003fe20003800000 */
.L_x_6203:
        /* <DEDUP_REMOVED lines=135> */
.L_x_6204:
[----:B------:R-:W-:Y:S01]  /*5af0*/  HFMA2.MMA R214, -RZ, RZ, 0, 1.1920928955078125e-07 ;  /* 0x00000002ffd67435 */ /* 0x000fe200000001ff */
[----:B------:R-:W-:-:S05]  /*5b00*/  MOV R207, R211 ;  /* 0x000000d300cf7202 */ /* 0x000fca0000000f00 */
[----:B------:R-:W-:-:S05]  /*5b10*/  FADD R207, R0, R207 ;  /* 0x000000cf00cf7221 */ /* 0x000fca0000000000 */
[----:B------:R-:W-:-:S07]  /*5b20*/  MOV R213, R207 ;  /* 0x000000cf00d57202 */ /* 0x000fce0000000f00 */
[----:B------:R-:W-:Y:S05]  /*5b30*/  WARPSYNC.COLLECTIVE R212, `(.L_x_6205) ;  /* 0x00000000d4087348 */ /* 0x000fea0003c00000 */
[----:B------:R0:W1:Y:S02]  /*5b40*/  SHFL.BFLY P0, R211, R213, R214, R215 ;  /* 0x0c0000d6d5d37389 */ /* 0x00006400000000d7 */
[----:B01----:R-:W-:Y:S01]  /*5b50*/  ENDCOLLECTIVE ;  /* 0x000000000000791b */ /* 0x003fe20003800000 */
.L_x_6205:
[----:B------:R-:W-:Y:S01]  /*5b60*/  HFMA2.MMA R214, -RZ, RZ, 0, 2.384185791015625e-07 ;  /* 0x00000004ffd67435 */ /* 0x000fe200000001ff */
[----:B------:R-:W-:-:S05]  /*5b70*/  MOV R208, R211 ;  /* 0x000000d300d07202 */ /* 0x000fca0000000f00 */
[----:B------:R-:W-:-:S05]  /*5b80*/  FADD R208, R207, R208 ;  /* 0x000000d0cfd07221 */ /* 0x000fca0000000000 */
[----:B------:R-:W-:-:S07]  /*5b90*/  MOV R213, R208 ;  /* 0x000000d000d57202 */ /* 0x000fce0000000f00 */
[----:B------:R-:W-:Y:S05]  /*5ba0*/  WARPSYNC.COLLECTIVE R212, `(.L_x_6206) ;  /* 0x00000000d4087348 */ /* 0x000fea0003c00000 */
[----:B------:R0:W1:Y:S02]  /*5bb0*/  SHFL.BFLY P0, R211, R213, R214, R215 ;  /* 0x0c0000d6d5d37389 */ /* 0x00006400000000d7 */
[----:B01----:R-:W-:Y:S01]  /*5bc0*/  ENDCOLLECTIVE ;  /* 0x000000000000791b */ /* 0x003fe20003800000 */
.L_x_6206:
[----:B------:R-:W-:Y:S01]  /*5bd0*/  HFMA2.MMA R214, -RZ, RZ, 0, 4.76837158203125e-07 ;  /* 0x00000008ffd67435 */ /* 0x000fe200000001ff */
[----:B------:R-:W-:-:S05]  /*5be0*/  MOV R209, R211 ;  /* 0x000000d300d17202 */ /* 0x000fca0000000f00 */
[----:B------:R-:W-:-:S05]  /*5bf0*/  FADD R209, R208, R209 ;  /* 0x000000d1d0d17221 */ /* 0x000fca0000000000 */
[----:B------:R-:W-:-:S07]  /*5c00*/  MOV R213, R209 ;  /* 0x000000d100d57202 */ /* 0x000fce0000000f00 */
[----:B------:R-:W-:Y:S05]  /*5c10*/  WARPSYNC.COLLECTIVE R212, `(.L_x_6207) ;  /* 0x00000000d4087348 */ /* 0x000fea0003c00000 */
[----:B------:R0:W1:Y:S02]  /*5c20*/  SHFL.BFLY P0, R211, R213, R214, R215 ;  /* 0x0c0000d6d5d37389 */ /* 0x00006400000000d7 */
[----:B01----:R-:W-:Y:S01]  /*5c30*/  ENDCOLLECTIVE ;  /* 0x000000000000791b */ /* 0x003fe20003800000 */
.L_x_6207:
[----:B------:R-:W-:Y:S01]  /*5c40*/  HFMA2.MMA R214, -RZ, RZ, 0, 9.5367431640625e-07 ;  /* 0x00000010ffd67435 */ /* 0x000fe200000001ff */
[----:B------:R-:W-:-:S05]  /*5c50*/  MOV R210, R211 ;  /* 0x000000d300d27202 */ /* 0x000fca0000000f00 */
[----:B------:R-:W-:-:S05]  /*5c60*/  FADD R210, R209, R210 ;  /* 0x000000d2d1d27221 */ /* 0x000fca0000000000 */
[----:B------:R-:W-:-:S07]  /*5c70*/  MOV R213, R210 ;  /* 0x000000d200d57202 */ /* 0x000fce0000000f00 */
[----:B------:R-:W-:Y:S05]  /*5c80*/  WARPSYNC.COLLECTIVE R212, `(.L_x_6208) ;  /* 0x00000000d4087348 */ /* 0x000fea0003c00000 */
[----:B------:R0:W1:Y:S02]  /*5c90*/  SHFL.BFLY P0, R211, R213, R214, R215 ;  /* 0x0c0000d6d5d37389 */ /* 0x00006400000000d7 */
[----:B01----:R-:W-:Y:S01]  /*5ca0*/  ENDCOLLECTIVE ;  /* 0x000000000000791b */ /* 0x003fe20003800000 */
.L_x_6208:
[----:B------:R-:W-:Y:S05]  /*5cb0*/  BRA `(.L_x_6209) ;  /* 0xffffffb400fc7947 */ /* 0x000fea000383ffff */
.L_x_6192:
[----:B------:R-:W-:Y:S01]  /*5cc0*/  HFMA2.MMA R4, -RZ, RZ, 0, 9.5367431640625e-07 ;  /* 0x00000010ff047435 */ /* 0x000fe200000001ff */
[----:B------:R-:W-:Y:S02]  /*5cd0*/  MOV R11, R200 ;  /* 0x000000c8000b7202 */ /* 0x000fe40000000f00 */
[----:B------:R-:W-:Y:S02]  /*5ce0*/  MOV R13, 0x1f ;  /* 0x0000001f000d7802 */ /* 0x000fe40000000f00 */
[----:B------:R-:W-:-:S07]  /*5cf0*/  MOV R212, 0xffffffff ;  /* 0xffffffff00d47802 */ /* 0x000fce0000000f00 */
[----:B-1---5:R-:W-:Y:S05]  /*5d00*/  WARPSYNC.COLLECTIVE R212, `(.L_x_6210) ;  /* 0x00000000d4087348 */ /* 0x022fea0003c00000 */
[----:B------:R0:W2:Y:S02]  /*5d10*/  SHFL.DOWN P0, R9, R11, R4, R13 ;  /* 0x080000040b097389 */ /* 0x0000a4000000000d */
[----:B012--5:R-:W-:Y:S01]  /*5d20*/  ENDCOLLECTIVE ;  /* 0x000000000000791b */ /* 0x027fe20003800000 */
.L_x_6210:
[----:B------:R-:W-:Y:S01]  /*5d30*/  HFMA2.MMA R4, -RZ, RZ, 0, 4.76837158203125e-07 ;  /* 0x00000008ff047435 */ /* 0x000fe200000001ff */
[----:B------:R-:W-:-:S04]  /*5d40*/  MOV R5, R9 ;  /* 0x0000000900057202 */ /* 0x000fc80000000f00 */
[----:B------:R-:W-:-:S04]  /*5d50*/  FMNMX R5, R5, R200, !PT ;  /* 0x000000c805057209 */ /* 0x000fc80007800000 */
[----:B------:R-:W-:-:S07]  /*5d60*/  MOV R11, R5 ;  /* 0x00000005000b7202 */ /* 0x000fce0000000f00 */
[----:B------:R-:W-:Y:S05]  /*5d70*/  WARPSYNC.COLLECTIVE R212, `(.L_x_6211) ;  /* 0x00000000d4087348 */ /* 0x000fea0003c00000 */
[----:B------:R0:W1:Y:S02]  /*5d80*/  SHFL.DOWN P0, R9, R11, R4, R13 ;  /* 0x080000040b097389 */ /* 0x000064000000000d */
[----:B01----:R-:W-:Y:S01]  /*5d90*/  ENDCOLLECTIVE ;  /* 0x000000000000791b */ /* 0x003fe20003800000 */
.L_x_6211:
[----:B------:R-:W-:Y:S01]  /*5da0*/  HFMA2.MMA R4, -RZ, RZ, 0, 2.384185791015625e-07 ;  /* 0x00000004ff047435 */ /* 0x000fe200000001ff */
[----:B------:R-:W-:-:S04]  /*5db0*/  MOV R0, R9 ;  /* 0x0000000900007202 */ /* 0x000fc80000000f00 */
[----:B------:R-:W-:-:S04]  /*5dc0*/  FMNMX R0, R5, R0, !PT ;  /* 0x0000000005007209 */ /* 0x000fc80007800000 */
[----:B------:R-:W-:-:S07]  /*5dd0*/  MOV R11, R0 ;  /* 0x00000000000b7202 */ /* 0x000fce0000000f00 */
[----:B------:R-:W-:Y:S05]  /*5de0*/  WARPSYNC.COLLECTIVE R212, `(.L_x_6212) ;  /* 0x00000000d4087348 */ /* 0x000fea0003c00000 */
[----:B------:R0:W1:Y:S02]  /*5df0*/  SHFL.DOWN P0, R9, R11, R4, R13 ;  /* 0x080000040b097389 */ /* 0x000064000000000d */
[----:B01----:R-:W-:Y:S01]  /*5e00*/  ENDCOLLECTIVE ;  /* 0x000000000000791b */ /* 0x003fe20003800000 */
.L_x_6212:
[----:B------:R-:W-:Y:S01]  /*5e10*/  HFMA2.MMA R4, -RZ, RZ, 0, 1.1920928955078125e-07 ;  /* 0x00000002ff047435 */ /* 0x000fe200000001ff */
[----:B------:R-:W-:-:S04]  /*5e20*/  MOV R7, R9 ;  /* 0x0000000900077202 */ /* 0x000fc80000000f00 */
[----:B------:R-:W-:-:S04]  /*5e30*/  FMNMX R7, R0, R7, !PT ;  /* 0x0000000700077209 */ /* 0x000fc80007800000 */
[----:B------:R-:W-:-:S07]  /*5e40*/  MOV R11, R7 ;  /* 0x00000007000b7202 */ /* 0x000fce0000000f00 */
[----:B------:R-:W-:Y:S05]  /*5e50*/  WARPSYNC.COLLECTIVE R212, `(.L_x_6213) ;  /* 0x00000000d4087348 */ /* 0x000fea0003c00000 */
[----:B------:R0:W1:Y:S02]  /*5e60*/  SHFL.DOWN P0, R9, R11, R4, R13 ;  /* 0x080000040b097389 */ /* 0x000064000000000d */
[----:B01----:R-:W-:Y:S01]  /*5e70*/  ENDCOLLECTIVE ;  /* 0x000000000000791b */ /* 0x003fe20003800000 */
.L_x_6213:
[----:B------:R-:W-:Y:S01]  /*5e80*/  HFMA2.MMA R4, -RZ, RZ, 0, 5.9604644775390625e-08 ;  /* 0x00000001ff047435 */ /* 0x000fe200000001ff */
[----:B------:R-:W-:-:S04]  /*5e90*/  MOV R2, R9 ;  /* 0x0000000900027202 */ /* 0x000fc80000000f00 */
[----:B------:R-:W-:-:S04]  /*5ea0*/  FMNMX R2, R7, R2, !PT ;  /* 0x0000000207027209 */ /* 0x000fc80007800000 */
[----:B------:R-:W-:-:S07]  /*5eb0*/  MOV R11, R2 ;  /* 0x00000002000b7202 */ /* 0x000fce0000000f00 */
[----:B------:R-:W-:Y:S05]  /*5ec0*/  WARPSYNC.COLLECTIVE R212, `(.L_x_6214) ;  /* 0x00000000d4087348 */ /* 0x000fea0003c00000 */
[----:B------:R0:W1:Y:S02]  /*5ed0*/  SHFL.DOWN P0, R9, R11, R4, R13 ;  /* 0x080000040b097389 */ /* 0x000064000000000d */
[----:B01----:R-:W-:Y:S01]  /*5ee0*/  ENDCOLLECTIVE ;  /* 0x000000000000791b */ /* 0x003fe20003800000 */
.L_x_6214:
[----:B------:R-:W-:Y:S05]  /*5ef0*/  BRA `(.L_x_6215) ;  /* 0xffffffec006c7947 */ /* 0x000fea000383ffff */
.L_x_6195:
[----:B------:R-:W-:Y:S01]  /*5f00*/  HFMA2.MMA R4, -RZ, RZ, 0, 1.1920928955078125e-07 ;  /* 0x00000002ff047435 */ /* 0x000fe200000001ff */
[----:B--2---:R-:W-:Y:S02]  /*5f10*/  MOV R11, R0 ;  /* 0x00000000000b7202 */ /* 0x004fe40000000f00 */
[----:B------:R-:W-:Y:S02]  /*5f20*/  MOV R13, 0x1f ;  /* 0x0000001f000d7802 */ /* 0x000fe40000000f00 */
[----:B------:R-:W-:-:S07]  /*5f30*/  MOV R212, 0xffffffff ;  /* 0xffffffff00d47802 */ /* 0x000fce0000000f00 */
[----:B01---5:R-:W-:Y:S05]  /*5f40*/  WARPSYNC.COLLECTIVE R212, `(.L_x_6216) ;  /* 0x00000000d4087348 */ /* 0x023fea0003c00000 */
[----:B------:R2:W3:Y:S02]  /*5f50*/  SHFL.DOWN P0, R9, R11, R4, R13 ;  /* 0x080000040b097389 */ /* 0x0004e4000000000d */
[----:B0123-5:R-:W-:Y:S01]  /*5f60*/  ENDCOLLECTIVE ;  /* 0x000000000000791b */ /* 0x02ffe20003800000 */
.L_x_6216:
[----:B------:R-:W-:Y:S01]  /*5f70*/  HFMA2.MMA R4, -RZ, RZ, 0, 5.9604644775390625e-08 ;  /* 0x00000001ff047435 */ /* 0x000fe200000001ff */
[----:B------:R-:W-:-:S04]  /*5f80*/  MOV R5, R9 ;  /* 0x0000000900057202 */ /* 0x000fc80000000f00 */
[----:B------:R-:W-:-:S04]  /*5f90*/  FMNMX R5, R5, R0, !PT ;  /* 0x0000000005057209 */ /* 0x000fc80007800000 */
[----:B------:R-:W-:-:S07]  /*5fa0*/  MOV R11, R5 ;  /* 0x00000005000b7202 */ /* 0x000fce0000000f00 */
[----:B------:R-:W-:Y:S05]  /*5fb0*/  WARPSYNC.COLLECTIVE R212, `(.L_x_6217) ;  /* 0x00000000d4087348 */ /* 0x000fea0003c00000 */
[----:B------:R0:W1:Y:S02]  /*5fc0*/  SHFL.DOWN P0, R9, R11, R4, R13 ;  /* 0x080000040b097389 */ /* 0x000064000000000d */
[----:B01----:R-:W-:Y:S01]  /*5fd0*/  ENDCOLLECTIVE ;  /* 0x000000000000791b */ /* 0x003fe20003800000 */
.L_x_6217:
[----:B------:R-:W-:Y:S01]  /*5fe0*/  MOV R2, R9 ;  /* 0x0000000900027202 */ /* 0x000fe20000000f00 */
[----:B------:R-:W-:Y:S06]  /*5ff0*/  BRA `(.L_x_6218) ;  /* 0xffffffec009c7947 */ /* 0x000fec000383ffff */
        .weak           $__internal_55_$__cuda_sm20_rcp_rn_f32_slowpath
        .type           $__internal_55_$__cuda_sm20_rcp_rn_f32_slowpath,@function
        .size           $__internal_55_$__cuda_sm20_rcp_rn_f32_slowpath,(.L_x_14391 - $__internal_55_$__cuda_sm20_rcp_rn_f32_slowpath)
$__internal_55_$__cuda_sm20_rcp_rn_f32_slowpath:
        /* <DEDUP_REMOVED lines=15> */
.L_x_6220:
        /* <DEDUP_REMOVED lines=33> */
.L_x_6222:
[----:B------:R0:W1:Y:S02]  /*6300*/  MUFU.RCP R207, R0 ;  /* 0x0000000000cf7308 */ /* 0x0000640000001000 */
.L_x_6221:
[----:B------:R-:W-:Y:S05]  /*6310*/  BSYNC B1 ;  /* 0x0000000000017941 */ /* 0x000fea0003800000 */
.L_x_6219:
[----:B01----:R-:W-:Y:S01]  /*6320*/  MOV R0, R207 ;  /* 0x000000cf00007202 */ /* 0x003fe20000000f00 */
[----:B------:R-:W-:-:S06]  /*6330*/  HFMA2.MMA R207, -RZ, RZ, 0, 0 ;  /* 0x00000000ffcf7435 */ /* 0x000fcc00000001ff */
[----:B------:R-:W-:Y:S05]  /*6340*/  RET.REL.NODEC R206 `(_ZN18transformer_engine13normalization19ln_fwd_tuned_kernelINS0_13Kernel_traitsIff13__nv_bfloat16fjLj32768ELj4ELj1ELj4ELj16ENS0_18Kernel_traits_baseILj32768EffS3_fjLj128EEEEEEEvNS0_19ForwardKernelParamsE) ;  /* 0xffffff9cce2c7950 */ /* 0x000fea0003c3ffff */
.L_x_6223:
        /* <DEDUP_REMOVED lines=11> */
.L_x_14391:


//--------------------- .text._ZN18transformer_engine13normalization19ln_fwd_tuned_kernelINS0_13Kernel_traitsI13__nv_bfloat16S3_S3_fjLj32768ELj4ELj1ELj4ELj16ENS0_18Kernel_traits_baseILj32768ES3_S3_S3_fjLj128EEEEEEEvNS0_19ForwardKernelParamsE --------------------------
	.section	.text._ZN18transformer_engine13normalization19ln_fwd_tuned_kernelINS0_13Kernel_traitsI13__nv_bfloat16S3_S3_fjLj32768ELj4ELj1ELj4ELj16ENS0_18Kernel_traits_baseILj32768ES3_S3_S3_fjLj128EEEEEEEvNS0_19ForwardKernelParamsE,"ax",@progbits
	.align	128
        .global         _ZN18transformer_engine13normalization19ln_fwd_tuned_kernelINS0_13Kernel_traitsI13__nv_bfloat16S3_S3_fjLj32768ELj4ELj1ELj4ELj16ENS0_18Kernel_traits_baseILj32768ES3_S3_S3_fjLj128EEEEEEEvNS0_19ForwardKernelParamsE
        .type           _ZN18transformer_engine13normalization19ln_fwd_tuned_kernelINS0_13Kernel_traitsI13__nv_bfloat16S3_S3_fjLj32768ELj4ELj1ELj4ELj16ENS0_18Kernel_traits_baseILj32768ES3_S3_S3_fjLj128EEEEEEEvNS0_19ForwardKernelParamsE,@function
        .size           _ZN18transformer_engine13normalization19ln_fwd_tuned_kernelINS0_13Kernel_traitsI13__nv_bfloat16S3_S3_fjLj32768ELj4ELj1ELj4ELj16ENS0_18Kernel_traits_baseILj32768ES3_S3_S3_fjLj128EEEEEEEvNS0_19ForwardKernelParamsE,(.L_x_14392 - _ZN18transformer_engine13normalization19ln_fwd_tuned_kernelINS0_13Kernel_traitsI13__nv_bfloat16S3_S3_fjLj32768ELj4ELj1ELj4ELj16ENS0_18Kernel_traits_baseILj32768ES3_S3_S3_fjLj128EEEEEEEvNS0_19ForwardKernelParamsE)
        .other          _ZN18transformer_engine13normalization19ln_fwd_tuned_kernelINS0_13Kernel_traitsI13__nv_bfloat16S3_S3_fjLj32768ELj4ELj1ELj4ELj16ENS0_18Kernel_traits_baseILj32768ES3_S3_S3_fjLj128EEEEEEEvNS0_19ForwardKernelParamsE,@"STO_CUDA_ENTRY STV_DEFAULT"
_ZN18transformer_engine13normalization19ln_fwd_tuned_kernelINS0_13Kernel_traitsI13__nv_bfloat16S3_S3_fjLj32768ELj4ELj1ELj4ELj16ENS0_18Kernel_traits_baseILj32768ES3_S3_S3_fjLj128EEEEEEEvNS0_19ForwardKernelParamsE:
.text._ZN18transformer_engine13normalization19ln_fwd_tuned_kernelINS0_13Kernel_traitsI13__nv_bfloat16S3_S3_fjLj32768ELj4ELj1ELj4ELj16ENS0_18Kernel_traits_baseILj32768ES3_S3_S3_fjLj128EEEEEEEvNS0_19ForwardKernelParamsE:
[----:B------:R-:W-:Y:S01]  /*0000*/  LDC R1, c[0x0][0x28] ;  /* 0x00000a00ff017b82 */ /* 0x000fe20000000800 */
[----:B------:R-:W-:Y:S01]  /*0010*/  ULDC.U8 UR4, c[0x0][0x294] ;  /* 0x0000a50000047ab9 */ /* 0x000fe20000000000 */
[----:B------:R-:W-:Y:S01]  /*0020*/  ULDC.64 UR8, c[0x0][0x208] ;  /* 0x0000820000087ab9 */ /* 0x000fe20000000a00 */
[----:B------:R-:W-:Y:S01]  /*0030*/  UISETP.NE.AND UP0, UPT, UR4, URZ, UPT ;  /* 0x0000003f0400728c */ /* 0x000fe2000bf05270 */
[----:B------:R-:W0:Y:S04]  /*0040*/  S2R R12, SR_TID.X ;  /* 0x00000000000c7919 */ /* 0x000e280000002100 */
[----:B------:R-:W1:Y:S01]  /*0050*/  S2UR UR7, SR_CTAID.X ;  /* 0x00000000000779c3 */ /* 0x000e620000002500 */
[----:B------:R-:W-:-:S07]  /*0060*/  PLOP3.LUT P1, PT, PT, PT, UP0, 0x80, 0x0 ;  /* 0x000000000000781c */ /* 0x000fce0003f2f008 */
[----:B------:R-:W2:Y:S08]  /*0070*/  LDC.64 R4, c[0x0][0x238] ;  /* 0x00008e00ff047b82 */ /* 0x000eb00000000a00 */
[----:B------:R-:W3:Y:S08]  /*0080*/  LDC.64 R6, c[0x0][0x260] ;  /* 0x00009800ff067b82 */ /* 0x000ef00000000a00 */
[----:B------:R-:W4:Y:S02]  /*0090*/  @P1 LDC.64 R2, c[0x0][0x270] ;  /* 0x00009c00ff021b82 */ /* 0x000f240000000a00 */
[----:B----4-:R-:W4:Y:S01]  /*00a0*/  @P1 LDG.E R2, desc[UR8][R2.64] ;  /* 0x0000000802021981 */ /* 0x010f22000c1e1900 */
[----:B-1----:R-:W-:Y:S01]  /*00b0*/  USHF.L.U32 UR4, UR7, 0x7, URZ ;  /* 0x0000000707047899 */ /* 0x002fe2000800063f */
[----:B0-----:R-:W-:Y:S01]  /*00c0*/  LOP3.LUT R11, R12, 0x1f, RZ, 0xc0, !PT ;  /* 0x0000001f0c0b7812 */ /* 0x001fe200078ec0ff */
[----:B------:R-:W-:Y:S01]  /*00d0*/  USHF.R.U32.HI UR6, URZ, 0x2, UR7 ;  /* 0x000000023f067899 */ /* 0x000fe20008011607 */
[----:B------:R-:W-:Y:S01]  /*00e0*/  HFMA2.MMA R10, -RZ, RZ, 0, 0 ;  /* 0x00000000ff0a7435 */ /* 0x000fe200000001ff */
[----:B------:R-:W-:-:S02]  /*00f0*/  UMOV UR5, 0x3f800000 ;  /* 0x3f80000000057882 */ /* 0x000fc40000000000 */
[----:B------:R-:W-:Y:S01]  /*0100*/  MOV R0, UR4 ;  /* 0x0000000400007c02 */ /* 0x000fe20008000f00 */
[----:B------:R-:W-:-:S03]  /*0110*/  ULDC UR4, c[0x0][0x218] ;  /* 0x0000860000047ab9 */ /* 0x000fc60000000800 */
[----:B------:R-:W-:Y:S02]  /*0120*/  LOP3.LUT R9, R0, 0x180, R11, 0xe2, !PT ;  /* 0x0000018000097812 */ /* 0x000fe400078ee20b */
[----:B------:R-:W-:Y:S02]  /*0130*/  LEA.HI R0, R12, UR6, RZ, 0x19 ;  /* 0x000000060c007c11 */ /* 0x000fe4000f8fc8ff */
[----:B------:R-:W-:Y:S02]  /*0140*/  LOP3.LUT R9, R9, 0x60, R12, 0xf8, !PT ;  /* 0x0000006009097812 */ /* 0x000fe400078ef80c */
[----:B------:R-:W-:Y:S02]  /*0150*/  ISETP.GE.AND P0, PT, R0, UR4, PT ;  /* 0x0000000400007c0c */ /* 0x000fe4000bf06270 */
[----:B----4-:R-:W-:Y:S01]  /*0160*/  @P1 R2UR UR5, R2 ;  /* 0x00000000020512ca */ /* 0x010fe200000e0000 */
        /* <DEDUP_REMOVED lines=23> */
.L_x_6240:
[----:B-1----:R-:W1:Y:S01]  /*02e0*/  LDC.64 R108, c[0x0][0x220] ;  /* 0x00008800ff6c7b82 */ /* 0x002e620000000a00 */
[----:B------:R-:W-:Y:S01]  /*02f0*/  USHF.L.U32 UR4, UR7, 0x7, URZ ;  /* 0x0000000707047899 */ /* 0x000fe2000800063f */
[----:B------:R-:W-:-:S05]  /*0300*/  SHF.L.U32 R6, R9, 0xc, RZ ;  /* 0x0000000c09067819 */ /* 0x000fca00000006ff */
[----:B------:R-:W-:-:S04]  /*0310*/  MOV R0, UR4 ;  /* 0x0000000400007c02 */ /* 0x000fc80008000f00 */
[----:B0-----:R-:W-:-:S04]  /*0320*/  LOP3.LUT R3, R0, 0x180, R11, 0xe2, !PT ;  /* 0x0000018000037812 */ /* 0x001fc800078ee20b */
        /* <DEDUP_REMOVED lines=27> */
[----:B------:R-:W-:Y:S02]  /*04e0*/  ISETP.NE.AND P1, PT, R11, RZ, PT ;  /* 0x000000ff0b00720c */ /* 0x000fe40003f25270 */
[C---:B--2---:R-:W-:Y:S02]  /*04f0*/  PRMT R13, R16.reuse, 0x7632, R13 ;  /* 0x00007632100d7816 */ /* 0x044fe4000000000d */
[----:B------:R-:W-:Y:S02]  /*0500*/  SHF.L.U32 R14, R16, 0x10, RZ ;  /* 0x00000010100e7819 */ /* 0x000fe400000006ff */
[----:B------:R-:W-:Y:S02]  /*0510*/  SHF.L.U32 R13, R13, 0x10, RZ ;  /* 0x000000100d0d7819 */ /* 0x000fe400000006ff */
[C---:B------:R-:W-:Y:S01]  /*0520*/  PRMT R15, R17.reuse, 0x7632, R15 ;  /* 0x00007632110f7816 */ /* 0x040fe2000000000f */
[----:B------:R-:W-:Y:S01]  /*0530*/  FADD R0, RZ, R14 ;  /* 0x0000000eff007221 */ /* 0x000fe20000000000 */
[----:B------:R-:W-:-:S02]  /*0540*/  SHF.L.U32 R16, R17, 0x10, RZ ;  /* 0x0000001011107819 */ /* 0x000fc400000006ff */
[----:B------:R-:W-:Y:S01]  /*0550*/  SHF.L.U32 R15, R15, 0x10, RZ ;  /* 0x000000100f0f7819 */ /* 0x000fe200000006ff */
[----:B------:R-:W-:Y:S01]  /*0560*/  FADD R17, R13, R0 ;  /* 0x000000000d117221 */ /* 0x000fe20000000000 */
[----:B------:R-:W-:-:S03]  /*0570*/  SHF.L.U32 R112, R19, 0x10, RZ ;  /* 0x0000001013707819 */ /* 0x000fc600000006ff */
[--C-:B------:R-:W-:Y:S01]  /*0580*/  FADD R0, R16, R17.reuse ;  /* 0x0000001110007221 */ /* 0x100fe20000000000 */
[C---:B------:R-:W-:Y:S02]  /*0590*/  PRMT R17, R18.reuse, 0x7632, R17 ;  /* 0x0000763212117816 */ /* 0x040fe40000000011 */
[----:B------:R-:W-:Y:S01]  /*05a0*/  SHF.L.U32 R18, R18, 0x10, RZ ;  /* 0x0000001012127819 */ /* 0x000fe200000006ff */
[--C-:B------:R-:W-:Y:S01]  /*05b0*/  FADD R113, R15, R0.reuse ;  /* 0x000000000f717221 */ /* 0x100fe20000000000 */
[----:B------:R-:W-:Y:S02]  /*05c0*/  SHF.L.U32 R17, R17, 0x10, RZ ;  /* 0x0000001011117819 */ /* 0x000fe400000006ff */
[----:B------:R-:W-:Y:S01]  /*05d0*/  PRMT R0, R19, 0x7632, R0 ;  /* 0x0000763213007816 */ /* 0x000fe20000000000 */
[----:B------:R-:W-:-:S03]  /*05e0*/  FADD R114, R18, R113 ;  /* 0x0000007112727221 */ /* 0x000fc60000000000 */
[----:B------:R-:W-:Y:S01]  /*05f0*/  SHF.L.U32 R19, R0, 0x10, RZ ;  /* 0x0000001000137819 */ /* 0x000fe200000006ff */
[----:B------:R-:W-:Y:S01]  /*0600*/  FADD R113, R17, R114 ;  /* 0x0000007211717221 */ /* 0x000fe20000000000 */
[----:B---3--:R-:W-:-:S03]  /*0610*/  PRMT R0, R84, 0x7632, R0 ;  /* 0x0000763254007816 */ /* 0x008fc60000000000 */
        /* <DEDUP_REMOVED lines=14> */
[----:B------:R-:W-:Y:S02]  /*0700*/  PRMT R0, R87, 0x7632, R0 ;  /* 0x0000763257007816 */ /* 0x000fe40000000000 */
[----:B----4-:R-:W-:Y:S01]  /*0710*/  PRMT R128, R98, 0x7632, R128 ;  /* 0x0000763262807816 */ /* 0x010fe20000000080 */
        /* <DEDUP_REMOVED lines=11> */
[----:B------:R-:W-:Y:S01]  /*07d0*/  PRMT R129, R99, 0x7632, R129 ;  /* 0x0000763263817816 */ /* 0x000fe20000000081 */
        /* <DEDUP_REMOVED lines=52> */
[----:B------:R-:W-:Y:S02]  /*0b20*/  SHF.L.U32 R136, R136, 0x10, RZ ;  /* 0x0000001088887819 */ /* 0x000fe400000006ff */
        /* <DEDUP_REMOVED lines=10> */
[----:B------:R-:W-:Y:S01]  /*0bd0*/  FADD R131, R128, R131 ;  /* 0x0000008380837221 */ /* 0x000fe20000000000 */
[----:B------:R-:W-:-:S02]  /*0be0*/  SHF.L.U32 R140, R105, 0x10, RZ ;  /* 0x00000010698c7819 */ /* 0x000fc400000006ff */
[----:B------:R-:W-:Y:S01]  /*0bf0*/  SHF.L.U32 R141, R106, 0x10, RZ ;  /* 0x000000106a8d7819 */ /* 0x000fe200000006ff */
[--C-:B------:R-:W-:Y:S01]  /*0c00*/  FADD R0, R130, R131.reuse ;  /* 0x0000008382007221 */ /* 0x100fe20000000000 */
[----:B------:R-:W-:Y:S02]  /*0c10*/  PRMT R131, R100, 0x7632, R131 ;  /* 0x0000763264837816 */ /* 0x000fe40000000083 */
[----:B------:R-:W-:Y:S01]  /*0c20*/  SHF.L.U32 R142, R107, 0x10, RZ ;  /* 0x000000106b8e7819 */ /* 0x000fe200000006ff */
[----:B------:R-:W-:Y:S01]  /*0c30*/  FADD R99, R129, R0 ;  /* 0x0000000081637221 */ /* 0x000fe20000000000 */
[----:B------:R-:W-:Y:S02]  /*0c40*/  SHF.L.U32 R131, R131, 0x10, RZ ;  /* 0x0000001083837819 */ /* 0x000fe400000006ff */
        /* <DEDUP_REMOVED lines=11> */
[----:B------:R-:W-:-:S03]  /*0d00*/  SHF.L.U32 R146, R146, 0x10, RZ ;  /* 0x0000001092927819 */ /* 0x000fc600000006ff */
        /* <DEDUP_REMOVED lines=19> */
[----:B------:R-:W-:-:S03]  /*0e40*/  SHF.L.U32 R109, R0, 0x10, RZ ;  /* 0x00000010006d7819 */ /* 0x000fc600000006ff */
[----:B------:R-:W-:-:S04]  /*0e50*/  FADD R98, R142, R99 ;  /* 0x000000638e627221 */ /* 0x000fc80000000000 */
[----:B------:R-:W-:-:S04]  /*0e60*/  FADD R98, R107, R98 ;  /* 0x000000626b627221 */ /* 0x000fc80000000000 */
[----:B------:R-:W-:Y:S01]  /*0e70*/  FADD R99, R143, R98 ;  /* 0x000000628f637221 */ /* 0x000fe20000000000 */
[----:B------:R-:W-:-:S03]  /*0e80*/  SHF.R.U32.HI R98, RZ, 0x5, R12 ;  /* 0x00000005ff627819 */ /* 0x000fc6000001160c */
        /* <DEDUP_REMOVED lines=158> */
.L_x_6259:
[----:B------:R-:W2:Y:S01]  /*1870*/  @!P1 S2R R99, SR_CgaCtaId ;  /* 0x0000000000639919 */ /* 0x000ea20000008800 */
[----:B------:R-:W-:Y:S01]  /*1880*/  ISETP.GT.U32.AND P3, PT, R11, 0x3, PT ;  /* 0x000000030b00780c */ /* 0x000fe20003f64070 */
[----:B-1----:R-:W-:Y:S01]  /*1890*/  FADD R101, R150, R103 ;  /* 0x0000006796657221 */ /* 0x002fe20000000000 */
[----:B------:R-:W-:Y:S01]  /*18a0*/  @!P1 MOV R0, 0x400 ;  /* 0x0000040000009802 */ /* 0x000fe20000000f00 */
[----:B------:R-:W-:Y:S05]  /*18b0*/  WARPSYNC.ALL ;  /* 0x0000000000007948 */ /* 0x000fea0003800000 */
[----:B------:R-:W-:Y:S01]  /*18c0*/  @!P1 IADD3 R0, R0, 0x10, RZ ;  /* 0x0000001000009810 */ /* 0x000fe20007ffe0ff */
[----:B------:R-:W-:Y:S01]  /*18d0*/  HFMA2.MMA R151, -RZ, RZ, 0, 0 ;  /* 0x00000000ff977435 */ /* 0x000fe200000001ff */
[----:B------:R-:W-:Y:S01]  /*18e0*/  LOP3.LUT R147, R98, 0x3, RZ, 0xc0, !PT ;  /* 0x0000000362937812 */ /* 0x000fe200078ec0ff */
[----:B------:R-:W-:Y:S02]  /*18f0*/  BSSY B0, `(.L_x_6226) ;  /* 0x0000020000007945 */ /* 0x000fe40003800000 */
[----:B------:R-:W1:Y:S01]  /*1900*/  @!P3 S2R R149, SR_CgaCtaId ;  /* 0x000000000095b919 */ /* 0x000e620000008800 */
[----:B------:R-:W-:-:S02]  /*1910*/  @!P3 MOV R98, 0x400 ;  /* 0x000004000062b802 */ /* 0x000fc40000000f00 */
[----:B------:R-:W-:Y:S02]  /*1920*/  @!P3 MOV R151, 0x45000000 ;  /* 0x450000000097b802 */ /* 0x000fe40000000f00 */
[----:B------:R-:W-:Y:S02]  /*1930*/  @!P3 IADD3 R98, R98, 0x10, RZ ;  /* 0x000000106262b810 */ /* 0x000fe40007ffe0ff */
[----:B------:R-:W-:Y:S01]  /*1940*/  LOP3.LUT P4, RZ, R147, 0x1f, R12, 0xf8, !PT ;  /* 0x0000001f93ff7812 */ /* 0x000fe2000788f80c */
[----:B------:R-:W0:Y:S01]  /*1950*/  SHFL.DOWN PT, R152, R151, 0x2, 0x1f ;  /* 0x08401f0097987f89 */ /* 0x000e2200000e0000 */
[----:B--2---:R-:W-:Y:S02]  /*1960*/  @!P1 LEA R99, R99, R0, 0x18 ;  /* 0x0000000063639211 */ /* 0x004fe400078ec0ff */
[----:B------:R-:W-:Y:S02]  /*1970*/  @!P1 IADD3 R0, R102, R147, RZ ;  /* 0x0000009366009210 */ /* 0x000fe40007ffe0ff */
[----:B------:R-:W-:-:S02]  /*1980*/  @!P3 IADD3 R102, R11, R102, RZ ;  /* 0x000000660b66b210 */ /* 0x000fc40007ffe0ff */
[----:B------:R-:W-:-:S05]  /*1990*/  @!P1 LEA R0, R0, R99, 0x3 ;  /* 0x0000006300009211 */ /* 0x000fca00078e18ff */
[----:B------:R2:W-:Y:S01]  /*19a0*/  @!P1 STS.64 [R0], R100 ;  /* 0x0000006400009388 */ /* 0x0005e20000000a00 */
[----:B-1----:R-:W-:Y:S02]  /*19b0*/  @!P3 LEA R149, R149, R98, 0x18 ;  /* 0x000000629595b211 */ /* 0x002fe400078ec0ff */
[----:B------:R-:W-:Y:S01]  /*19c0*/  CS2R R98, SRZ ;  /* 0x0000000000627805 */ /* 0x000fe2000001ff00 */
[----:B0-----:R-:W-:Y:S01]  /*19d0*/  FADD R150, R152, R151 ;  /* 0x0000009798967221 */ /* 0x001fe20000000000 */
[----:B------:R-:W-:Y:S01]  /*19e0*/  @!P3 LEA R102, R102, R149, 0x3 ;  /* 0x000000956666b211 */ /* 0x000fe200078e18ff */
[----:B------:R-:W-:Y:S03]  /*19f0*/  BAR.SYNC.DEFER_BLOCKING 0x0 ;  /* 0x0000000000007b1d */ /* 0x000fe60000010000 */
[----:B--2---:R-:W-:-:S04]  /*1a00*/  IADD3 R0, R150, 0x1800000, RZ ;  /* 0x0180000096007810 */ /* 0x004fc80007ffe0ff */
[----:B------:R-:W-:-:S04]  /*1a10*/  LOP3.LUT R0, R0, 0x7f800000, RZ, 0xc0, !PT ;  /* 0x7f80000000007812 */ /* 0x000fc800078ec0ff */
[----:B------:R-:W-:Y:S01]  /*1a20*/  ISETP.GT.U32.AND P0, PT, R0, 0x1ffffff, PT ;  /* 0x01ffffff0000780c */ /* 0x000fe20003f04070 */
[----:B------:R-:W0:Y:S04]  /*1a30*/  @!P3 LDS.64 R98, [R102] ;  /* 0x000000006662b984 */ /* 0x000e280000000a00 */
[----:B0-----:R0:W1:Y:S04]  /*1a40*/  SHFL.DOWN PT, R153, R98, 0x2, 0x1f ;  /* 0x08401f0062997f89 */ /* 0x00106800000e0000 */
[----:B------:R0:W2:Y:S04]  /*1a50*/  SHFL.DOWN PT, R154, R99, 0x2, 0x1f ;  /* 0x08401f00639a7f89 */ /* 0x0000a800000e0000 */
[----:B------:R-:W-:Y:S05]  /*1a60*/  @P0 BRA `(.L_x_6227) ;  /* 0x0000000000100947 */ /* 0x000fea0003800000 */
[----:B------:R-:W-:Y:S02]  /*1a70*/  MOV R0, R150 ;  /* 0x0000009600007202 */ /* 0x000fe40000000f00 */
[----:B------:R-:W-:-:S07]  /*1a80*/  MOV R100, 0x1aa0 ;  /* 0x00001aa000647802 */ /* 0x000fce0000000f00 */
[----:B012--5:R-:W-:Y:S05]  /*1a90*/  CALL.REL.NOINC `($__internal_56_$__cuda_sm20_rcp_rn_f32_slowpath) ;  /* 0x0000004400f47944 */ /* 0x027fea0003c00000 */
[----:B------:R-:W-:Y:S05]  /*1aa0*/  BRA `(.L_x_6228) ;  /* 0x0000000000107947 */ /* 0x000fea0003800000 */
.L_x_6227:
[----:B------:R-:W3:Y:S02]  /*1ab0*/  MUFU.RCP R101, R150 ;  /* 0x0000009600657308 */ /* 0x000ee40000001000 */
[----:B---3--:R-:W-:-:S04]  /*1ac0*/  FFMA R0, R150, R101, -1 ;  /* 0xbf80000096007423 */ /* 0x008fc80000000065 */
[----:B------:R-:W-:-:S04]  /*1ad0*/  FADD.FTZ R0, -R0, -RZ ;  /* 0x800000ff00007221 */ /* 0x000fc80000010100 */
[----:B------:R-:W-:-:S07]  /*1ae0*/  FFMA R0, R101, R0, R101 ;  /* 0x0000000065007223 */ /* 0x000fce0000000065 */
.L_x_6228:
[----:B------:R-:W-:Y:S05]  /*1af0*/  BSYNC B0 ;  /* 0x0000000000007941 */ /* 0x000fea0003800000 */
.L_x_6226:
        /* <DEDUP_REMOVED lines=20> */
[----:B-----5:R-:W-:Y:S05]  /*1c40*/  CALL.REL.NOINC `($__internal_56_$__cuda_sm20_rcp_rn_f32_slowpath) ;  /* 0x0000004400887944 */ /* 0x020fea0003c00000 */
[----:B------:R-:W-:Y:S01]  /*1c50*/  MOV R100, R0 ;  /* 0x0000000000647202 */ /* 0x000fe20000000f00 */
[----:B------:R-:W-:Y:S06]  /*1c60*/  BRA `(.L_x_6231) ;  /* 0x0000000000107947 */ /* 0x000fec0003800000 */
.L_x_6230:
[----:B------:R-:W0:Y:S02]  /*1c70*/  MUFU.RCP R100, R147 ;  /* 0x0000009300647308 */ /* 0x000e240000001000 */
[----:B0-----:R-:W-:-:S04]  /*1c80*/  FFMA R0, R147, R100, -1 ;  /* 0xbf80000093007423 */ /* 0x001fc80000000064 */
[----:B------:R-:W-:-:S04]  /*1c90*/  FADD.FTZ R101, -R0, -RZ ;  /* 0x800000ff00657221 */ /* 0x000fc80000010100 */
[----:B------:R-:W-:-:S07]  /*1ca0*/  FFMA R100, R100, R101, R100 ;  /* 0x0000006564647223 */ /* 0x000fce0000000064 */
.L_x_6231:
[----:B------:R-:W-:Y:S05]  /*1cb0*/  BSYNC B0 ;  /* 0x0000000000007941 */ /* 0x000fea0003800000 */
.L_x_6229:
[----:B------:R-:W0:Y:S01]  /*1cc0*/  LDC R0, c[0x0][0x210] ;  /* 0x00008400ff007b82 */ /* 0x000e220000000800 */
[----:B------:R-:W-:Y:S01]  /*1cd0*/  FADD R101, R99, -R98 ;  /* 0x8000006263657221 */ /* 0x000fe20000000000 */
[----:B------:R-:W-:Y:S01]  /*1ce0*/  FMUL R147, R103, R98 ;  /* 0x0000006267937220 */ /* 0x000fe20000400000 */
[----:B------:R-:W-:Y:S01]  /*1cf0*/  LOP3.LUT R153, R8, 0x1, RZ, 0xc0, !PT ;  /* 0x0000000108997812 */ /* 0x000fe200078ec0ff */
[----:B------:R-:W-:Y:S01]  /*1d00*/  FADD R151, R151, R152 ;  /* 0x0000009897977221 */ /* 0x000fe20000000000 */
[----:B------:R-:W-:Y:S01]  /*1d10*/  FMUL R101, R101, R101 ;  /* 0x0000006565657220 */ /* 0x000fe20000400000 */
[----:B------:R-:W-:Y:S01]  /*1d20*/  FFMA R147, R150, R99, R147 ;  /* 0x0000006396937223 */ /* 0x000fe20000000093 */
[----:B------:R-:W-:Y:S01]  /*1d30*/  LEA.HI R149, R12, UR6, RZ, 0x19 ;  /* 0x000000060c957c11 */ /* 0x000fe2000f8fc8ff */
[----:B------:R-:W1:Y:S01]  /*1d40*/  @!P4 LDC.64 R98, c[0x0][0x240] ;  /* 0x00009000ff62cb82 */ /* 0x000e620000000a00 */
[----:B------:R-:W-:Y:S01]  /*1d50*/  FMUL R150, R150, R101 ;  /* 0x0000006596967220 */ /* 0x000fe20000400000 */
[----:B------:R-:W-:Y:S01]  /*1d60*/  FMUL R147, R147, R100 ;  /* 0x0000006493937220 */ /* 0x000fe20000400000 */
[----:B------:R-:W-:-:S02]  /*1d70*/  VOTEU.ALL UP0, P4 ;  /* 0x00000000003f7886 */ /* 0x000fc40002000000 */
[----:B------:R-:W-:Y:S01]  /*1d80*/  FMUL R150, R103, R150 ;  /* 0x0000009667967220 */ /* 0x000fe20000400000 */
[----:B------:R-:W-:Y:S02]  /*1d90*/  IADD3 R103, -R153, RZ, RZ ;  /* 0x000000ff99677210 */ /* 0x000fe40007ffe1ff */
[----:B------:R-:W-:Y:S01]  /*1da0*/  @!UP0 ULOP3.LUT UR4, UR7, 0x3, URZ, 0xc0, !UPT ;  /* 0x0000000307048892 */ /* 0x000fe2000f8ec03f */
[----:B------:R-:W-:-:S06]  /*1db0*/  FFMA R101, R150, R100, R151 ;  /* 0x0000006496657223 */ /* 0x000fcc0000000097 */
        /* <DEDUP_REMOVED lines=8> */
[C---:B-1----:R-:W-:Y:S02]  /*1e40*/  @!P4 LEA R148, P0, R149.reuse, R98, 0x3 ;  /* 0x000000629594c211 */ /* 0x042fe400078018ff */
[----:B------:R-:W-:Y:S02]  /*1e50*/  @!P4 IADD3.X R98, RZ, R151, RZ, P1, !PT ;  /* 0x00000097ff62c210 */ /* 0x000fe40000ffe4ff */
[----:B------:R-:W-:Y:S02]  /*1e60*/  ISETP.NE.AND P1, PT, R12, RZ, PT ;  /* 0x000000ff0c00720c */ /* 0x000fe40003f25270 */
[----:B------:R-:W-:Y:S02]  /*1e70*/  @!P4 LEA.HI.X R149, R149, R99, R98, 0x3, P0 ;  /* 0x000000639595c211 */ /* 0x000fe400000f1c62 */
[----:B------:R-:W-:-:S04]  /*1e80*/  @!P3 IADD3 R98, P0, R11, R150, RZ ;  /* 0x000000960b62b210 */ /* 0x000fc80007f1e0ff */
[----:B------:R-:W-:Y:S02]  /*1e90*/  @!P3 IADD3.X R99, RZ, R151, RZ, P0, !PT ;  /* 0x00000097ff63b210 */ /* 0x000fe400007fe4ff */
[C---:B0-----:R-:W-:Y:S02]  /*1ea0*/  @!P3 LEA R102, P2, R98.reuse, R102, 0x3 ;  /* 0x000000666266b211 */ /* 0x041fe400078418ff */
[----:B------:R-:W-:Y:S01]  /*1eb0*/  ISETP.NE.AND P0, PT, R153, RZ, PT ;  /* 0x000000ff9900720c */ /* 0x000fe20003f05270 */
[----:B--2---:R0:W-:Y:S01]  /*1ec0*/  @!P4 STG.E.64 desc[UR8][R148.64], R100 ;  /* 0x000000649400c986 */ /* 0x0041e2000c101b08 */
        /* <DEDUP_REMOVED lines=18> */
.L_x_6233:
[----:B------:R-:W2:Y:S04]  /*1ff0*/  LDG.E.STRONG.GPU R0, desc[UR8][R100.64] ;  /* 0x0000000864007981 */ /* 0x000ea8000c1ef900 */
[----:B--2---:R-:W-:Y:S01]  /*2000*/  CCTL.IVALL ;  /* 0x00000000ff00798f */ /* 0x004fe20002000000 */
[----:B------:R-:W-:Y:S05]  /*2010*/  YIELD ;  /* 0x0000000000007946 */ /* 0x000fea0003800000 */
[----:B------:R-:W-:-:S13]  /*2020*/  ISETP.NE.AND P0, PT, R0, R149, PT ;  /* 0x000000950000720c */ /* 0x000fda0003f05270 */
[----:B------:R-:W-:Y:S05]  /*2030*/  @P0 BRA `(.L_x_6233) ;  /* 0xfffffffc00ec0947 */ /* 0x000fea000383ffff */
.L_x_6232:
[----:B------:R-:W-:Y:S05]  /*2040*/  WARPSYNC.ALL ;  /* 0x0000000000007948 */ /* 0x000fea0003800000 */
[----:B------:R-:W-:Y:S01]  /*2050*/  BAR.SYNC.DEFER_BLOCKING 0x0 ;  /* 0x0000000000007b1d */ /* 0x000fe20000010000 */
[----:B------:R-:W-:-:S06]  /*2060*/  MOV R98, RZ ;  /* 0x000000ff00627202 */ /* 0x000fcc0000000f00 */
[----:B------:R1:W2:Y:S01]  /*2070*/  @!P3 LDG.E.64 R98, desc[UR8][R102.64] ;  /* 0x000000086662b981 */ /* 0x0002a2000c1e1b00 */
[----:B0-----:R-:W-:Y:S01]  /*2080*/  SHF.R.U32.HI R101, RZ, 0x5, R12 ;  /* 0x00000005ff657819 */ /* 0x001fe2000001160c */
[----:B------:R-:W-:Y:S01]  /*2090*/  BSSY B0, `(.L_x_6234) ;  /* 0x0000016000007945 */ /* 0x000fe20003800000 */
[----:B------:R-:W-:-:S04]  /*20a0*/  MOV R100, UR7 ;  /* 0x0000000700647c02 */ /* 0x000fc80008000f00 */
[----:B------:R-:W-:Y:S02]  /*20b0*/  LOP3.LUT R101, R101, 0x3, R100, 0xc8, !PT ;  /* 0x0000000365657812 */ /* 0x000fe400078ec864 */
[----:B-1----:R-:W-:Y:S02]  /*20c0*/  MOV R103, RZ ;  /* 0x000000ff00677202 */ /* 0x002fe40000000f00 */
[----:B------:R-:W-:Y:S02]  /*20d0*/  @!P3 MOV R103, 0x46000000 ;  /* 0x460000000067b802 */ /* 0x000fe40000000f00 */
[----:B------:R-:W-:-:S03]  /*20e0*/  LOP3.LUT P3, RZ, R101, 0x1f, R12, 0xf8, !PT ;  /* 0x0000001f65ff7812 */ /* 0x000fc6000786f80c */
        /* <DEDUP_REMOVED lines=10> */
[----:B012--5:R-:W-:Y:S05]  /*2190*/  CALL.REL.NOINC `($__internal_56_$__cuda_sm20_rcp_rn_f32_slowpath) ;  /* 0x0000004000347944 */ /* 0x027fea0003c00000 */
[----:B------:R-:W-:Y:S05]  /*21a0*/  BRA `(.L_x_6236) ;  /* 0x0000000000107947 */ /* 0x000fea0003800000 */
.L_x_6235:
[----:B------:R-:W3:Y:S02]  /*21b0*/  MUFU.RCP R0, R151 ;  /* 0x0000009700007308 */ /* 0x000ee40000001000 */
[----:B---3--:R-:W-:-:S04]  /*21c0*/  FFMA R100, R151, R0, -1 ;  /* 0xbf80000097647423 */ /* 0x008fc80000000000 */
[----:B------:R-:W-:-:S04]  /*21d0*/  FADD.FTZ R101, -R100, -RZ ;  /* 0x800000ff64657221 */ /* 0x000fc80000010100 */
[----:B------:R-:W-:-:S07]  /*21e0*/  FFMA R0, R0, R101, R0 ;  /* 0x0000006500007223 */ /* 0x000fce0000000000 */
.L_x_6236:
[----:B------:R-:W-:Y:S05]  /*21f0*/  BSYNC B0 ;  /* 0x0000000000007941 */ /* 0x000fea0003800000 */
.L_x_6234:
        /* <DEDUP_REMOVED lines=21> */
[----:B------:R-:W-:Y:S05]  /*2350*/  BRA `(.L_x_6239) ;  /* 0x0000000000107947 */ /* 0x000fea0003800000 */
.L_x_6238:
[----:B------:R-:W0:Y:S02]  /*2360*/  MUFU.RCP R0, R147 ;  /* 0x0000009300007308 */ /* 0x000e240000001000 */
[----:B0-----:R-:W-:-:S04]  /*2370*/  FFMA R100, R147, R0, -1 ;  /* 0xbf80000093647423 */ /* 0x001fc80000000000 */
[----:B------:R-:W-:-:S04]  /*2380*/  FADD.FTZ R101, -R100, -RZ ;  /* 0x800000ff64657221 */ /* 0x000fc80000010100 */
[----:B------:R-:W-:-:S07]  /*2390*/  FFMA R0, R0, R101, R0 ;  /* 0x0000006500007223 */ /* 0x000fce0000000000 */
.L_x_6239:
[----:B------:R-:W-:Y:S05]  /*23a0*/  BSYNC B0 ;  /* 0x0000000000007941 */ /* 0x000fea0003800000 */
.L_x_6237:
[----:B------:R-:W-:Y:S01]  /*23b0*/  FADD R100, R98, -R103 ;  /* 0x8000006762647221 */ /* 0x000fe20000000000 */
[----:B------:R-:W-:Y:S01]  /*23c0*/  FADD R99, R99, R150 ;  /* 0x0000009663637221 */ /* 0x000fe20000000000 */
[----:B------:R-:W-:Y:S01]  /*23d0*/  ULDC.U8 UR10, c[0x0][0x250] ;  /* 0x00009400000a7ab9 */ /* 0x000fe20000000000 */
[----:B------:R-:W-:Y:S01]  /*23e0*/  USHF.L.U32 UR11, UR7, 0x7, URZ ;  /* 0x00000007070b7899 */ /* 0x000fe2000800063f */
[----:B------:R-:W-:Y:S01]  /*23f0*/  FMUL R100, R100, R100 ;  /* 0x0000006464647220 */ /* 0x000fe20000400000 */
[----:B------:R-:W-:Y:S02]  /*2400*/  ISETP.NE.AND P2, PT, RZ, UR10, PT ;  /* 0x0000000aff007c0c */ /* 0x000fe4000bf45270 */
[----:B-----5:R-:W-:Y:S01]  /*2410*/  PRMT R102, R21, 0x7632, R102 ;  /* 0x0000763215667816 */ /* 0x020fe20000000066 */
[----:B------:R-:W-:Y:S01]  /*2420*/  FMUL R101, R151, R100 ;  /* 0x0000006497657220 */ /* 0x000fe20000400000 */
[----:B------:R-:W-:Y:S02]  /*2430*/  SHF.L.U32 R150, R22, 0x10, RZ ;  /* 0x0000001016967819 */ /* 0x000fe400000006ff */
[----:B------:R-:W-:Y:S01]  /*2440*/  PRMT R148, R53, 0x7632, R148 ;  /* 0x0000763235947816 */ /* 0x000fe20000000094 */
[C---:B------:R-:W-:Y:S01]  /*2450*/  FMUL R100, R154.reuse, R101 ;  /* 0x000000659a647220 */ /* 0x040fe20000400000 */
[----:B------:R-:W-:Y:S01]  /*2460*/  FMUL R154, R154, R103 ;  /* 0x000000679a9a7220 */ /* 0x000fe20000400000 */
[----:B------:R-:W0:Y:S01]  /*2470*/  LDC R101, c[0x0][0x268] ;  /* 0x00009a00ff657b82 */ /* 0x000e220000000800 */
[----:B------:R-:W-:Y:S01]  /*2480*/  SHF.L.U32 R103, R52, 0x10, RZ ;  /* 0x0000001034677819 */ /* 0x000fe200000006ff */
[----:B------:R-:W-:Y:S01]  /*2490*/  FFMA R100, R100, R0, R99 ;  /* 0x0000000064647223 */ /* 0x000fe20000000063 */
[----:B------:R-:W-:Y:S01]  /*24a0*/  FFMA R151, R151, R98, R154 ;  /* 0x0000006297977223 */ /* 0x000fe2000000009a */
[----:B------:R-:W-:Y:S01]  /*24b0*/  SHF.L.U32 R102, R102, 0x10, RZ ;  /* 0x0000001066667819 */ /* 0x000fe200000006ff */
[----:B------:R-:W-:Y:S01]  /*24c0*/  @P2 FADD R150, R150, 1 ;  /* 0x3f80000096962421 */ /* 0x000fe20000000000 */
[----:B------:R-:W-:Y:S01]  /*24d0*/  SHF.L.U32 R152, R54, 0x10, RZ ;  /* 0x0000001036987819 */ /* 0x000fe200000006ff */
[----:B------:R-:W-:Y:S01]  /*24e0*/  FMUL R151, R151, R0 ;  /* 0x0000000097977220 */ /* 0x000fe20000400000 */
[----:B------:R-:W0:Y:S01]  /*24f0*/  SHFL.IDX PT, R100, R100, RZ, 0x1f ;  /* 0x00001fff64647589 */ /* 0x000e2200000e0000 */
[----:B------:R-:W1:Y:S01]  /*2500*/  @!P3 LDC.64 R98, c[0x0][0x228] ;  /* 0x00008a00ff62bb82 */ /* 0x000e620000000a00 */
[----:B------:R-:W-:Y:S01]  /*2510*/  SHF.L.U32 R148, R148, 0x10, RZ ;  /* 0x0000001094947819 */ /* 0x000fe200000006ff */
[----:B------:R-:W-:Y:S01]  /*2520*/  @P2 FADD R102, R102, 1 ;  /* 0x3f80000066662421 */ /* 0x000fe20000000000 */
[----:B------:R-:W-:Y:S01]  /*2530*/  SHF.L.U32 R149, R9, 0xc, RZ ;  /* 0x0000000c09957819 */ /* 0x000fe200000006ff */
[----:B------:R-:W2:Y:S01]  /*2540*/  SHFL.IDX PT, R151, R151, RZ, 0x1f ;  /* 0x00001fff97977589 */ /* 0x000ea200000e0000 */
[----:B------:R-:W-:-:S02]  /*2550*/  SHF.L.U32 R153, R40, 0x10, RZ ;  /* 0x0000001028997819 */ /* 0x000fc400000006ff */
[----:B------:R-:W-:Y:S02]  /*2560*/  SHF.L.U32 R155, R72, 0x10, RZ ;  /* 0x00000010489b7819 */ /* 0x000fe400000006ff */
[----:B------:R-:W-:Y:S01]  /*2570*/  IADD3 R8, R8, 0x1, RZ ;  /* 0x0000000108087810 */ /* 0x000fe20007ffe0ff */
[----:B------:R-:W-:-:S03]  /*2580*/  @P2 FADD R153, R153, 1 ;  /* 0x3f80000099992421 */ /* 0x000fc60000000000 */
[----:B------:R-:W-:Y:S01]  /*2590*/  LOP3.LUT R8, R8, 0x3, RZ, 0xc0, !PT ;  /* 0x0000000308087812 */ /* 0x000fe200078ec0ff */
[----:B0-----:R-:W-:Y:S01]  /*25a0*/  FFMA R101, R100, 3.0517578125e-05, R101 ;  /* 0x3800000064657823 */ /* 0x001fe20000000065 */
[----:B------:R-:W-:Y:S01]  /*25b0*/  PRMT R100, R20, 0x7632, R100 ;  /* 0x0000763214647816 */ /* 0x000fe20000000064 */
[----:B-1----:R-:W-:-:S03]  /*25c0*/  @!P3 IMAD.WIDE R98, R9, 0x4, R98 ;  /* 0x000000040962b825 */ /* 0x002fc600078e0262 */
[----:B------:R-:W-:Y:S02]  /*25d0*/  FSETP.GEU.AND P0, PT, |R101|, 1.175494350822287508e-38, PT ;  /* 0x008000006500780b */ /* 0x000fe40003f0e200 */
[----:B--2---:R-:W-:Y:S02]  /*25e0*/  R2UR UR12, R151 ;  /* 0x00000000970c72ca */ /* 0x004fe400000e0000 */
[----:B------:R-:W-:-:S05]  /*25f0*/  SHF.L.U32 R100, R100, 0x10, RZ ;  /* 0x0000001064647819 */ /* 0x000fca00000006ff */
[----:B------:R-:W-:-:S04]  /*2600*/  @P2 FADD R100, R100, 1 ;  /* 0x3f80000064642421 */ /* 0x000fc80000000000 */
[----:B------:R-:W-:Y:S02]  /*2610*/  @!P0 FMUL R101, R101, 16777216 ;  /* 0x4b80000065658820 */ /* 0x000fe40000400000 */
[----:B------:R-:W-:Y:S01]  /*2620*/  FADD R14, R14, -UR12 ;  /* 0x8000000c0e0e7e21 */ /* 0x000fe20008000000 */
[----:B------:R-:W-:Y:S01]  /*2630*/  MOV R151, UR12 ;  /* 0x0000000c00977c02 */ /* 0x000fe20008000f00 */
[----:B------:R-:W-:Y:S01]  /*2640*/  FADD R13, R13, -UR12 ;  /* 0x8000000c0d0d7e21 */ /* 0x000fe20008000000 */
[----:B------:R-:W-:Y:S01]  /*2650*/  FADD R18, R18, -UR12 ;  /* 0x8000000c12127e21 */ /* 0x000fe20008000000 */
[----:B------:R-:W0:Y:S01]  /*2660*/  MUFU.RSQ R101, R101 ;  /* 0x0000006500657308 */ /* 0x000e220000001400 */
[----:B------:R-:W-:Y:S01]  /*2670*/  FADD R16, R16, -UR12 ;  /* 0x8000000c10107e21 */ /* 0x000fe20008000000 */
[----:B------:R1:W-:Y:S01]  /*2680*/  @!P3 STG.E desc[UR8][R98.64], R151 ;  /* 0x000000976200b986 */ /* 0x0003e2000c101908 */
        /* <DEDUP_REMOVED lines=52> */
[----:B------:R-:W-:Y:S01]  /*29d0*/  SHF.L.U32 R147, R53, 0x10, RZ ;  /* 0x0000001035937819 */ /* 0x000fe200000006ff */
[----:B-1----:R-:W-:Y:S01]  /*29e0*/  FMUL R99, R18, UR4 ;  /* 0x0000000412637c20 */ /* 0x002fe20008400000 */
        /* <DEDUP_REMOVED lines=9> */
[----:B------:R-:W-:Y:S01]  /*2a80*/  FFMA R15, R15, R102, R148 ;  /* 0x000000660f0f7223 */ /* 0x000fe20000000094 */
[--C-:B------:R-:W-:Y:S01]  /*2a90*/  FFMA R18, R13, R100, R98.reuse ;  /* 0x000000640d127223 */ /* 0x100fe20000000062 */
[----:B------:R-:W-:Y:S01]  /*2aa0*/  PRMT R98, R22, 0x7632, R98 ;  /* 0x0000763216627816 */ /* 0x000fe20000000062 */
[----:B------:R-:W-:Y:S01]  /*2ab0*/  FFMA R16, R16, R103, R147 ;  /* 0x0000006710107223 */ /* 0x000fe20000000093 */
[----:B------:R-:W-:Y:S01]  /*2ac0*/  FFMA R13, R99, R150, R152 ;  /* 0x00000096630d7223 */ /* 0x000fe20000000098 */
[----:B------:R-:W-:Y:S01]  /*2ad0*/  PRMT R100, R23, 0x7632, R100 ;  /* 0x0000763217647816 */ /* 0x000fe20000000064 */
[----:B------:R-:W-:Y:S01]  /*2ae0*/  FMUL R112, R112, UR4 ;  /* 0x0000000470707c20 */ /* 0x000fe20008400000 */
[----:B------:R-:W-:Y:S01]  /*2af0*/  @P0 FMNMX R10, R10, |R18|, !PT ;  /* 0x400000120a0a0209 */ /* 0x000fe20007800000 */
        /* <DEDUP_REMOVED lines=9> */
[----:B------:R-:W-:Y:S01]  /*2b90*/  SHF.L.U32 R101, R23, 0x10, RZ ;  /* 0x0000001017657819 */ /* 0x000fe200000006ff */
[----:B------:R-:W-:Y:S01]  /*2ba0*/  FMUL R85, R85, UR4 ;  /* 0x0000000455557c20 */ /* 0x000fe20008400000 */
[----:B------:R-:W-:Y:S01]  /*2bb0*/  SHF.L.U32 R100, R99, 0x10, RZ ;  /* 0x0000001063647819 */ /* 0x000fe200000006ff */
[----:B------:R-:W-:Y:S01]  /*2bc0*/  @P2 FADD R148, R148, 1 ;  /* 0x3f80000094942421 */ /* 0x000fe20000000000 */
[----:B------:R-:W-:Y:S01]  /*2bd0*/  PRMT R102, R55, 0x7632, R102 ;  /* 0x0000763237667816 */ /* 0x000fe20000000066 */
[----:B------:R-:W-:Y:S01]  /*2be0*/  @P2 FADD R101, R101, 1 ;  /* 0x3f80000065652421 */ /* 0x000fe20000000000 */
[----:B------:R-:W-:Y:S01]  /*2bf0*/  @P0 FMNMX R10, R10, |R15|, !PT ;  /* 0x4000000f0a0a0209 */ /* 0x000fe20007800000 */
[--C-:B------:R-:W-:Y:S01]  /*2c00*/  FFMA R99, R17, R98, R100.reuse ;  /* 0x0000006211637223 */ /* 0x100fe20000000064 */
[----:B------:R-:W-:Y:S01]  /*2c10*/  SHF.L.U32 R103, R55, 0x10, RZ ;  /* 0x0000001037677819 */ /* 0x000fe200000006ff */
[----:B------:R-:W-:Y:S01]  /*2c20*/  FMUL R115, R115, UR4 ;  /* 0x0000000473737c20 */ /* 0x000fe20008400000 */
[----:B------:R-:W-:Y:S01]  /*2c30*/  SHF.L.U32 R150, R24, 0x10, RZ ;  /* 0x0000001018967819 */ /* 0x000fe200000006ff */
[----:B------:R-:W-:Y:S01]  /*2c40*/  FMUL R86, R86, UR4 ;  /* 0x0000000456567c20 */ /* 0x000fe20008400000 */
[----:B------:R-:W-:Y:S01]  /*2c50*/  SHF.L.U32 R102, R102, 0x10, RZ ;  /* 0x0000001066667819 */ /* 0x000fe200000006ff */
[--C-:B------:R-:W-:Y:S01]  /*2c60*/  FFMA R98, R112, R101, R103.reuse ;  /* 0x0000006570627223 */ /* 0x100fe20000000067 */
[----:B------:R-:W-:Y:S01]  /*2c70*/  @P0 FMNMX R10, R10, |R13|, !PT ;  /* 0x4000000d0a0a0209 */ /* 0x000fe20007800000 */
[----:B------:R-:W-:Y:S01]  /*2c80*/  @P2 FADD R150, R150, 1 ;  /* 0x3f80000096962421 */ /* 0x000fe20000000000 */
[----:B------:R-:W-:Y:S01]  /*2c90*/  PRMT R100, R24, 0x7632, R100 ;  /* 0x0000763218647816 */ /* 0x000fe20000000064 */
[----:B------:R-:W-:Y:S01]  /*2ca0*/  FFMA R19, R19, R148, R102 ;  /* 0x0000009413137223 */ /* 0x000fe20000000066 */
[----:B------:R-:W-:Y:S01]  /*2cb0*/  SHF.L.U32 R152, R56, 0x10, RZ ;  /* 0x0000001038987819 */ /* 0x000fe200000006ff */
[----:B------:R-:W-:Y:S01]  /*2cc0*/  FMUL R116, R116, UR4 ;  /* 0x0000000474747c20 */ /* 0x000fe20008400000 */
        /* <DEDUP_REMOVED lines=19> */
[----:B------:R-:W-:Y:S01]  /*2e00*/  FFMA R101, R84, R101, R103 ;  /* 0x0000006554657223 */ /* 0x000fe20000000067 */
[----:B------:R-:W-:Y:S01]  /*2e10*/  SHF.L.U32 R147, R57, 0x10, RZ ;  /* 0x0000001039937819 */ /* 0x000fe200000006ff */
[----:B------:R-:W-:Y:S01]  /*2e20*/  FMUL R119, R119, UR4 ;  /* 0x0000000477777c20 */ /* 0x000fe20008400000 */
[----:B------:R-:W-:Y:S01]  /*2e30*/  SHF.L.U32 R150, R26, 0x10, RZ ;  /* 0x000000101a967819 */ /* 0x000fe200000006ff */
[----:B------:R-:W-:Y:S01]  /*2e40*/  FMUL R90, R90, UR4 ;  /* 0x000000045a5a7c20 */ /* 0x000fe20008400000 */
[----:B------:R-:W-:Y:S01]  /*2e50*/  SHF.L.U32 R148, R148, 0x10, RZ ;  /* 0x0000001094947819 */ /* 0x000fe200000006ff */
[----:B------:R-:W-:Y:S01]  /*2e60*/  FFMA R100, R114, R113, R147 ;  /* 0x0000007172647223 */ /* 0x000fe20000000093 */
        /* <DEDUP_REMOVED lines=57> */
[----:B------:R-:W-:Y:S01]  /*3200*/  @P2 FADD R112, R112, 1 ;  /* 0x3f80000070702421 */ /* 0x000fe20000000000 */
[----:B------:R-:W-:Y:S01]  /*3210*/  @P0 FMNMX R10, R10, |R87|, !PT ;  /* 0x400000570a0a0209 */ /* 0x000fe20007800000 */
[----:B------:R-:W-:Y:S01]  /*3220*/  FFMA R115, R88, R115, R113 ;  /* 0x0000007358737223 */ /* 0x000fe20000000071 */
[----:B------:R-:W-:Y:S01]  /*3230*/  SHF.L.U32 R147, R61, 0x10, RZ ;  /* 0x000000103d937819 */ /* 0x000fe200000006ff */
[----:B------:R-:W-:Y:S01]  /*3240*/  @P2 FADD R148, R148, 1 ;  /* 0x3f80000094942421 */ /* 0x000fe20000000000 */
[----:B------:R-:W-:Y:S01]  /*3250*/  SHF.L.U32 R116, R116, 0x10, RZ ;  /* 0x0000001074747819 */ /* 0x000fe200000006ff */
[----:B------:R-:W-:Y:S01]  /*3260*/  FMUL R128, R128, UR4 ;  /* 0x0000000480807c20 */ /* 0x000fe20008400000 */
[----:B------:R-:W-:Y:S01]  /*3270*/  SHF.L.U32 R150, R62, 0x10, RZ ;  /* 0x000000103e967819 */ /* 0x000fe200000006ff */
[----:B------:R-:W-:Y:S01]  /*3280*/  FFMA R114, R118, R117, R147 ;  /* 0x0000007576727223 */ /* 0x000fe20000000093 */
[----:B------:R-:W-:Y:S01]  /*3290*/  @P0 FMNMX R10, R10, |R86|, !PT ;  /* 0x400000560a0a0209 */ /* 0x000fe20007800000 */
[----:B------:R-:W-:Y:S01]  /*32a0*/  FFMA R113, R89, R112, R116 ;  /* 0x0000007059717223 */ /* 0x000fe20000000074 */
[----:B------:R-:W-:Y:S01]  /*32b0*/  PRMT R88, R30, 0x7632, R88 ;  /* 0x000076321e587816 */ /* 0x000fe20000000058 */
[----:B------:R-:W-:Y:S01]  /*32c0*/  FFMA R112, R119, R148, R150 ;  /* 0x0000009477707223 */ /* 0x000fe20000000096 */
[----:B------:R-:W-:Y:S01]  /*32d0*/  PRMT R116, R31, 0x7632, R116 ;  /* 0x000076321f747816 */ /* 0x000fe20000000074 */
[----:B------:R-:W-:Y:S01]  /*32e0*/  FMUL R130, R130, UR4 ;  /* 0x0000000482827c20 */ /* 0x000fe20008400000 */
[----:B------:R-:W-:Y:S01]  /*32f0*/  @P0 FMNMX R10, R10, |R115|, !PT ;  /* 0x400000730a0a0209 */ /* 0x000fe20007800000 */
[----:B------:R-:W-:Y:S01]  /*3300*/  FMUL R132, R132, UR4 ;  /* 0x0000000484847c20 */ /* 0x000fe20008400000 */
[----:B------:R-:W-:Y:S01]  /*3310*/  PRMT R89, R62, 0x7632, R89 ;  /* 0x000076323e597816 */ /* 0x000fe20000000059 */
[----:B------:R-:W-:Y:S01]  /*3320*/  FADD R134, R134, -UR12 ;  /* 0x8000000c86867e21 */ /* 0x000fe20008000000 */
[----:B------:R-:W-:Y:S01]  /*3330*/  SHF.L.U32 R119, R88, 0x10, RZ ;  /* 0x0000001058777819 */ /* 0x000fe200000006ff */
[----:B------:R-:W-:Y:S01]  /*3340*/  FADD R133, R133, -UR12 ;  /* 0x8000000c85857e21 */ /* 0x000fe20008000000 */
        /* <DEDUP_REMOVED lines=11> */
[----:B------:R-:W-:Y:S01]  /*3400*/  FMUL R134, R134, UR4 ;  /* 0x0000000486867c20 */ /* 0x000fe20008400000 */
[----:B------:R-:W-:Y:S01]  /*3410*/  SHF.L.U32 R148, R32, 0x10, RZ ;  /* 0x0000001020947819 */ /* 0x000fe200000006ff */
[----:B------:R-:W-:Y:S01]  /*3420*/  FFMA R119, R90, R119, R89 ;  /* 0x000000775a777223 */ /* 0x000fe20000000059 */
[----:B------:R-:W-:Y:S01]  /*3430*/  SHF.L.U32 R88, R118, 0x10, RZ ;  /* 0x0000001076587819 */ /* 0x000fe200000006ff */
[----:B------:R-:W-:Y:S01]  /*3440*/  FFMA R118, R120, R117, R147 ;  /* 0x0000007578767223 */ /* 0x000fe20000000093 */
[----:B------:R-:W-:Y:S01]  /*3450*/  @P0 FMNMX R10, R10, |R113|, !PT ;  /* 0x400000710a0a0209 */ /* 0x000fe20007800000 */
[----:B------:R-:W-:Y:S01]  /*3460*/  @P2 FADD R148, R148, 1 ;  /* 0x3f80000094942421 */ /* 0x000fe20000000000 */
[----:B------:R-:W-:Y:S01]  /*3470*/  SHF.L.U32 R150, R64, 0x10, RZ ;  /* 0x0000001040967819 */ /* 0x000fe200000006ff */
[----:B------:R-:W-:Y:S01]  /*3480*/  FFMA R117, R91, R116, R88 ;  /* 0x000000745b757223 */ /* 0x000fe20000000058 */
[----:B------:R-:W-:Y:S01]  /*3490*/  PRMT R90, R33, 0x7632, R90 ;  /* 0x00007632215a7816 */ /* 0x000fe2000000005a */
[----:B------:R-:W-:Y:S01]  /*34a0*/  FMUL R135, R135, UR4 ;  /* 0x0000000487877c20 */ /* 0x000fe20008400000 */
[----:B------:R-:W-:Y:S01]  /*34b0*/  @P0 FMNMX R10, R10, |R112|, !PT ;  /* 0x400000700a0a0209 */ /* 0x000fe20007800000 */
[----:B------:R-:W-:Y:S01]  /*34c0*/  FFMA R116, R121, R148, R150 ;  /* 0x0000009479747223 */ /* 0x000fe20000000096 */
[----:B------:R-:W-:Y:S01]  /*34d0*/  PRMT R88, R32, 0x7632, R88 ;  /* 0x0000763220587816 */ /* 0x000fe20000000058 */
[----:B------:R-:W-:Y:S01]  /*34e0*/  FADD R137, R137, -UR12 ;  /* 0x8000000c89897e21 */ /* 0x000fe20008000000 */
[----:B------:R-:W-:Y:S01]  /*34f0*/  PRMT R120, R65, 0x7632, R120 ;  /* 0x0000763241787816 */ /* 0x000fe20000000078 */
[----:B------:R-:W-:Y:S01]  /*3500*/  FADD R136, R136, -UR12 ;  /* 0x8000000c88887e21 */ /* 0x000fe20008000000 */
[----:B------:R-:W-:Y:S01]  /*3510*/  SHF.L.U32 R90, R90, 0x10, RZ ;  /* 0x000000105a5a7819 */ /* 0x000fe200000006ff */
[----:B------:R-:W-:Y:S01]  /*3520*/  FMUL R137, R137, UR4 ;  /* 0x0000000489897c20 */ /* 0x000fe20008400000 */
[----:B------:R-:W-:Y:S01]  /*3530*/  @P0 FMNMX R10, R10, |R119|, !PT ;  /* 0x400000770a0a0209 */ /* 0x000fe20007800000 */
[----:B------:R-:W-:Y:S01]  /*3540*/  FADD R138, R138, -UR12 ;  /* 0x8000000c8a8a7e21 */ /* 0x000fe20008000000 */
[----:B------:R-:W-:Y:S01]  /*3550*/  PRMT R89, R64, 0x7632, R89 ;  /* 0x0000763240597816 */ /* 0x000fe20000000059 */
[----:B------:R-:W-:Y:S01]  /*3560*/  @P2 FADD R90, R90, 1 ;  /* 0x3f8000005a5a2421 */ /* 0x000fe20000000000 */
[----:B------:R-:W-:Y:S01]  /*3570*/  SHF.L.U32 R121, R88, 0x10, RZ ;  /* 0x0000001058797819 */ /* 0x000fe200000006ff */
[----:B------:R-:W-:Y:S01]  /*3580*/  FMUL R136, R136, UR4 ;  /* 0x0000000488887c20 */ /* 0x000fe20008400000 */
[----:B------:R-:W-:Y:S01]  /*3590*/  SHF.L.U32 R91, R33, 0x10, RZ ;  /* 0x00000010215b7819 */ /* 0x000fe200000006ff */
[----:B------:R-:W-:Y:S01]  /*35a0*/  FADD R104, R104, -UR12 ;  /* 0x8000000c68687e21 */ /* 0x000fe20008000000 */
[----:B------:R-:W-:Y:S01]  /*35b0*/  SHF.L.U32 R88, R120, 0x10, RZ ;  /* 0x0000001078587819 */ /* 0x000fe200000006ff */
[----:B------:R-:W-:Y:S01]  /*35c0*/  @P2 FADD R121, R121, 1 ;  /* 0x3f80000079792421 */ /* 0x000fe20000000000 */
[----:B------:R-:W-:Y:S01]  /*35d0*/  @P0 FMNMX R10, R10, |R118|, !PT ;  /* 0x400000760a0a0209 */ /* 0x000fe20007800000 */
[----:B------:R-:W-:Y:S01]  /*35e0*/  @P2 FADD R91, R91, 1 ;  /* 0x3f8000005b5b2421 */ /* 0x000fe20000000000 */
[----:B------:R-:W-:Y:S01]  /*35f0*/  SHF.L.U32 R89, R89, 0x10, RZ ;  /* 0x0000001059597819 */ /* 0x000fe200000006ff */
[----:B------:R-:W-:Y:S01]  /*3600*/  FFMA R93, R93, R90, R88 ;  /* 0x0000005a5d5d7223 */ /* 0x000fe20000000058 */
        /* <DEDUP_REMOVED lines=9> */
[----:B------:R-:W-:Y:S01]  /*36a0*/  FADD R139, R139, -UR12 ;  /* 0x8000000c8b8b7e21 */ /* 0x000fe20008000000 */
[----:B------:R-:W-:Y:S01]  /*36b0*/  @P0 FMNMX R10, R10, |R116|, !PT ;  /* 0x400000740a0a0209 */ /* 0x000fe20007800000 */
[----:B------:R-:W-:Y:S01]  /*36c0*/  FMUL R104, R104, UR4 ;  /* 0x0000000468687c20 */ /* 0x000fe20008400000 */
[----:B------:R-:W-:Y:S01]  /*36d0*/  PRMT R88, R34, 0x7632, R88 ;  /* 0x0000763222587816 */ /* 0x000fe20000000058 */
[----:B------:R-:W-:Y:S01]  /*36e0*/  FFMA R92, R123, R148, R150 ;  /* 0x000000947b5c7223 */ /* 0x000fe20000000096 */
[----:B------:R-:W-:Y:S01]  /*36f0*/  PRMT R122, R67, 0x7632, R122 ;  /* 0x00007632437a7816 */ /* 0x000fe2000000007a */
[----:B------:R-:W-:Y:S01]  /*3700*/  FADD R140, R140, -UR12 ;  /* 0x8000000c8c8c7e21 */ /* 0x000fe20008000000 */
[----:B------:R-:W-:Y:S01]  /*3710*/  SHF.L.U32 R90, R90, 0x10, RZ ;  /* 0x000000105a5a7819 */ /* 0x000fe200000006ff */
[----:B------:R-:W-:Y:S01]  /*3720*/  FADD R105, R105, -UR12 ;  /* 0x8000000c69697e21 */ /* 0x000fe20008000000 */
        /* <DEDUP_REMOVED lines=9> */
[----:B------:R-:W-:Y:S01]  /*37c0*/  FADD R106, R106, -UR12 ;  /* 0x8000000c6a6a7e21 */ /* 0x000fe20008000000 */
[----:B------:R-:W-:Y:S01]  /*37d0*/  @P0 FMNMX R10, R10, |R120|, !PT ;  /* 0x400000780a0a0209 */ /* 0x000fe20007800000 */
[----:B------:R-:W-:Y:S01]  /*37e0*/  @P2 FADD R91, R91, 1 ;  /* 0x3f8000005b5b2421 */ /* 0x000fe20000000000 */
[----:B------:R-:W-:Y:S01]  /*37f0*/  SHF.L.U32 R148, R36, 0x10, RZ ;  /* 0x0000001024947819 */ /* 0x000fe200000006ff */
[----:B------:R-:W-:Y:S01]  /*3800*/  FFMA R95, R95, R90, R88 ;  /* 0x0000005a5f5f7223 */ /* 0x000fe20000000058 */
[----:B------:R-:W-:Y:S01]  /*3810*/  SHF.L.U32 R147, R67, 0x10, RZ ;  /* 0x0000001043937819 */ /* 0x000fe200000006ff */
[----:B------:R-:W-:Y:S01]  /*3820*/  FADD R142, R142, -UR12 ;  /* 0x8000000c8e8e7e21 */ /* 0x000fe20008000000 */
[----:B------:R-:W-:Y:S01]  /*3830*/  SHF.L.U32 R89, R89, 0x10, RZ ;  /* 0x0000001059597819 */ /* 0x000fe200000006ff */
[----:B------:R-:W-:Y:S01]  /*3840*/  @P2 FADD R148, R148, 1 ;  /* 0x3f80000094942421 */ /* 0x000fe20000000000 */
[----:B------:R-:W-:Y:S01]  /*3850*/  PRMT R90, R37, 0x7632, R90 ;  /* 0x00007632255a7816 */ /* 0x000fe2000000005a */
[----:B------:R-:W-:Y:S01]  /*3860*/  FFMA R122, R124, R91, R147 ;  /* 0x0000005b7c7a7223 */ /* 0x000fe20000000093 */
[----:B------:R-:W-:Y:S01]  /*3870*/  @P0 FMNMX R10, R10, |R93|, !PT ;  /* 0x4000005d0a0a0209 */ /* 0x000fe20007800000 */
[--C-:B------:R-:W-:Y:S01]  /*3880*/  FFMA R123, R94, R123, R89.reuse ;  /* 0x0000007b5e7b7223 */ /* 0x100fe20000000059 */
[----:B------:R-:W-:Y:S01]  /*3890*/  SHF.L.U32 R150, R68, 0x10, RZ ;  /* 0x0000001044967819 */ /* 0x000fe200000006ff */
[----:B------:R-:W-:Y:S01]  /*38a0*/  FADD R141, R141, -UR12 ;  /* 0x8000000c8d8d7e21 */ /* 0x000fe20008000000 */
[----:B------:R-:W-:Y:S01]  /*38b0*/  PRMT R88, R36, 0x7632, R88 ;  /* 0x0000763224587816 */ /* 0x000fe20000000058 */
[----:B------:R-:W-:Y:S01]  /*38c0*/  FMUL R106, R106, UR4 ;  /* 0x000000046a6a7c20 */ /* 0x000fe20008400000 */
[----:B------:R-:W-:Y:S01]  /*38d0*/  PRMT R124, R69, 0x7632, R124 ;  /* 0x00007632457c7816 */ /* 0x000fe2000000007c */
[----:B------:R-:W-:Y:S01]  /*38e0*/  FFMA R94, R125, R148, R150 ;  /* 0x000000947d5e7223 */ /* 0x000fe20000000096 */
[----:B------:R-:W-:Y:S01]  /*38f0*/  SHF.L.U32 R90, R90, 0x10, RZ ;  /* 0x000000105a5a7819 */ /* 0x000fe200000006ff */
[----:B------:R-:W-:Y:S01]  /*3900*/  FMUL R142, R142, UR4 ;  /* 0x000000048e8e7c20 */ /* 0x000fe20008400000 */
[----:B------:R-:W-:Y:S01]  /*3910*/  @P0 FMNMX R10, R10, |R92|, !PT ;  /* 0x4000005c0a0a0209 */ /* 0x000fe20007800000 */
[----:B------:R-:W-:Y:S01]  /*3920*/  FMUL R141, R141, UR4 ;  /* 0x000000048d8d7c20 */ /* 0x000fe20008400000 */
[----:B------:R-:W-:Y:S01]  /*3930*/  SHF.L.U32 R91, R37, 0x10, RZ ;  /* 0x00000010255b7819 */ /* 0x000fe200000006ff */
[----:B------:R-:W-:Y:S01]  /*3940*/  @P2 FADD R90, R90, 1 ;  /* 0x3f8000005a5a2421 */ /* 0x000fe20000000000 */
[----:B------:R-:W-:Y:S01]  /*3950*/  SHF.L.U32 R125, R88, 0x10, RZ ;  /* 0x00000010587d7819 */ /* 0x000fe200000006ff */
[----:B------:R-:W-:Y:S01]  /*3960*/  FADD R143, R143, -UR12 ;  /* 0x8000000c8f8f7e21 */ /* 0x000fe20008000000 */
[----:B------:R-:W-:Y:S01]  /*3970*/  PRMT R89, R68, 0x7632, R89 ;  /* 0x0000763244597816 */ /* 0x000fe20000000059 */
[----:B------:R-:W-:Y:S01]  /*3980*/  @P2 FADD R91, R91, 1 ;  /* 0x3f8000005b5b2421 */ /* 0x000fe20000000000 */
[----:B------:R-:W-:Y:S01]  /*3990*/  SHF.L.U32 R88, R124, 0x10, RZ ;  /* 0x000000107c587819 */ /* 0x000fe200000006ff */
[----:B------:R-:W-:Y:S01]  /*39a0*/  @P2 FADD R125, R125, 1 ;  /* 0x3f8000007d7d2421 */ /* 0x000fe20000000000 */
[----:B------:R-:W-:Y:S01]  /*39b0*/  @P0 FMNMX R10, R10, |R123|, !PT ;  /* 0x4000007b0a0a0209 */ /* 0x000fe20007800000 */
[----:B------:R-:W-:Y:S01]  /*39c0*/  FADD R108, R108, -UR12 ;  /* 0x8000000c6c6c7e21 */ /* 0x000fe20008000000 */
[----:B------:R-:W-:Y:S01]  /*39d0*/  SHF.L.U32 R148, R38, 0x10, RZ ;  /* 0x0000001026947819 */ /* 0x000fe200000006ff */
[--C-:B------:R-:W-:Y:S01]  /*39e0*/  FFMA R97, R97, R90, R88.reuse ;  /* 0x0000005a61617223 */ /* 0x100fe20000000058 */
[----:B------:R-:W-:Y:S01]  /*39f0*/  SHF.L.U32 R147, R69, 0x10, RZ ;  /* 0x0000001045937819 */ /* 0x000fe200000006ff */
[----:B------:R-:W-:Y:S01]  /*3a00*/  FMUL R143, R143, UR4 ;  /* 0x000000048f8f7c20 */ /* 0x000fe20008400000 */
[----:B------:R-:W-:Y:S01]  /*3a10*/  SHF.L.U32 R89, R89, 0x10, RZ ;  /* 0x0000001059597819 */ /* 0x000fe200000006ff */
[----:B------:R-:W-:Y:S01]  /*3a20*/  @P2 FADD R148, R148, 1 ;  /* 0x3f80000094942421 */ /* 0x000fe20000000000 */
[----:B------:R-:W-:Y:S01]  /*3a30*/  @P0 FMNMX R10, R10, |R122|, !PT ;  /* 0x4000007a0a0a0209 */ /* 0x000fe20007800000 */
[----:B------:R-:W-:Y:S01]  /*3a40*/  FFMA R124, R126, R91, R147 ;  /* 0x0000005b7e7c7223 */ /* 0x000fe20000000093 */
[----:B------:R-:W-:Y:S01]  /*3a50*/  SHF.L.U32 R150, R70, 0x10, RZ ;  /* 0x0000001046967819 */ /* 0x000fe200000006ff */
[----:B------:R-:W-:Y:S01]  /*3a60*/  FFMA R125, R96, R125, R89 ;  /* 0x0000007d607d7223 */ /* 0x000fe20000000059 */
[----:B------:R-:W-:Y:S01]  /*3a70*/  PRMT R88, R38, 0x7632, R88 ;  /* 0x0000763226587816 */ /* 0x000fe20000000058 */
[----:B------:R-:W-:Y:S01]  /*3a80*/  FADD R107, R107, -UR12 ;  /* 0x8000000c6b6b7e21 */ /* 0x000fe20008000000 */
[----:B------:R-:W-:Y:S01]  /*3a90*/  PRMT R91, R39, 0x7632, R91 ;  /* 0x00007632275b7816 */ /* 0x000fe2000000005b */
[----:B------:R-:W-:Y:S01]  /*3aa0*/  FFMA R96, R127, R148, R150 ;  /* 0x000000947f607223 */ /* 0x000fe20000000096 */
[----:B------:R-:W-:Y:S01]  /*3ab0*/  @P0 FMNMX R10, R10, |R95|, !PT ;  /* 0x4000005f0a0a0209 */ /* 0x000fe20007800000 */
[----:B------:R-:W-:Y:S01]  /*3ac0*/  FADD R144, R144, -UR12 ;  /* 0x8000000c90907e21 */ /* 0x000fe20008000000 */
[----:B------:R-:W-:Y:S01]  /*3ad0*/  PRMT R90, R70, 0x7632, R90 ;  /* 0x00007632465a7816 */ /* 0x000fe2000000005a */
[----:B------:R-:W-:Y:S01]  /*3ae0*/  FMUL R107, R107, UR4 ;  /* 0x000000046b6b7c20 */ /* 0x000fe20008400000 */
[----:B------:R-:W-:Y:S01]  /*3af0*/  SHF.L.U32 R89, R88, 0x10, RZ ;  /* 0x0000001058597819 */ /* 0x000fe200000006ff */
[----:B------:R-:W-:Y:S01]  /*3b00*/  FMUL R88, R129, UR4 ;  /* 0x0000000481587c20 */ /* 0x000fe20008400000 */
[----:B------:R-:W-:Y:S01]  /*3b10*/  LOP3.LUT R0, R149, R0, RZ, 0xfc, !PT ;  /* 0x0000000095007212 */ /* 0x000fe200078efcff */
[----:B------:R-:W-:Y:S01]  /*3b20*/  FADD R110, R110, -UR12 ;  /* 0x8000000c6e6e7e21 */ /* 0x000fe20008000000 */
[----:B------:R-:W-:Y:S01]  /*3b30*/  SHF.L.U32 R127, R39, 0x10, RZ ;  /* 0x00000010277f7819 */ /* 0x000fe200000006ff */
[----:B------:R-:W-:Y:S01]  /*3b40*/  @P2 FADD R89, R89, 1 ;  /* 0x3f80000059592421 */ /* 0x000fe20000000000 */
[----:B------:R-:W-:Y:S01]  /*3b50*/  PRMT R126, R71, 0x7632, R126 ;  /* 0x00007632477e7816 */ /* 0x000fe2000000007e */
[----:B------:R-:W-:Y:S01]  /*3b60*/  FMUL R144, R144, UR4 ;  /* 0x0000000490907c20 */ /* 0x000fe20008400000 */
        /* <DEDUP_REMOVED lines=10> */
[----:B------:R-:W-:Y:S01]  /*3c10*/  @P0 FMNMX R10, R10, |R125|, !PT ;  /* 0x4000007d0a0a0209 */ /* 0x000fe20007800000 */
[----:B------:R-:W-:Y:S01]  /*3c20*/  FFMA R128, R130, R127, R147 ;  /* 0x0000007f82807223 */ /* 0x000fe20000000093 */
[----:B------:R-:W-:Y:S01]  /*3c30*/  PRMT R90, R41, 0x7632, R90 ;  /* 0x00007632295a7816 */ /* 0x000fe2000000005a */
[----:B------:R-:W-:Y:S01]  /*3c40*/  FFMA R127, R88, R149, R151 ;  /* 0x00000095587f7223 */ /* 0x000fe20000000097 */
[----:B------:R-:W-:Y:S01]  /*3c50*/  @P0 FMNMX R10, R10, |R124|, !PT ;  /* 0x4000007c0a0a0209 */ /* 0x000fe20007800000 */
[----:B------:R-:W-:Y:S01]  /*3c60*/  FFMA R126, R132, R153, R155 ;  /* 0x00000099847e7223 */ /* 0x000fe2000000009b */
[----:B------:R-:W-:Y:S01]  /*3c70*/  PRMT R88, R40, 0x7632, R88 ;  /* 0x0000763228587816 */ /* 0x000fe20000000058 */
[----:B------:R-:W-:Y:S01]  /*3c80*/  FMUL R146, R146, UR4 ;  /* 0x0000000492927c20 */ /* 0x000fe20008400000 */
[----:B------:R-:W-:Y:S01]  /*3c90*/  @P0 FMNMX R10, R10, |R97|, !PT ;  /* 0x400000610a0a0209 */ /* 0x000fe20007800000 */
[----:B------:R-:W-:Y:S01]  /*3ca0*/  FADD R109, R109, -UR12 ;  /* 0x8000000c6d6d7e21 */ /* 0x000fe20008000000 */
[----:B------:R-:W-:Y:S01]  /*3cb0*/  PRMT R89, R72, 0x7632, R89 ;  /* 0x0000763248597816 */ /* 0x000fe20000000059 */
[----:B------:R-:W-:Y:S01]  /*3cc0*/  ULDC.U8 UR10, c[0x0][0x294] ;  /* 0x0000a500000a7ab9 */ /* 0x000fe20000000000 */
[----:B------:R-:W-:Y:S01]  /*3cd0*/  SHF.L.U32 R91, R41, 0x10, RZ ;  /* 0x00000010295b7819 */ /* 0x000fe200000006ff */
[----:B------:R-:W-:Y:S01]  /*3ce0*/  FMUL R109, R109, UR4 ;  /* 0x000000046d6d7c20 */ /* 0x000fe20008400000 */
[----:B------:R-:W-:Y:S01]  /*3cf0*/  SHF.L.U32 R88, R88, 0x10, RZ ;  /* 0x0000001058587819 */ /* 0x000fe200000006ff */
[----:B------:R-:W-:Y:S01]  /*3d00*/  FADD R145, R145, -UR12 ;  /* 0x8000000c91917e21 */ /* 0x000fe20008000000 */
[----:B------:R-:W-:Y:S01]  /*3d10*/  @P0 FMNMX R10, R10, |R96|, !PT ;  /* 0x400000600a0a0209 */ /* 0x000fe20007800000 */
[----:B------:R-:W-:Y:S01]  /*3d20*/  @P2 FADD R91, R91, 1 ;  /* 0x3f8000005b5b2421 */ /* 0x000fe20000000000 */
[----:B------:R-:W-:Y:S01]  /*3d30*/  PRMT R132, R73, 0x7632, R132 ;  /* 0x0000763249847816 */ /* 0x000fe20000000084 */
[----:B------:R-:W-:Y:S01]  /*3d40*/  @P2 FADD R88, R88, 1 ;  /* 0x3f80000058582421 */ /* 0x000fe20000000000 */
[----:B------:R-:W-:Y:S01]  /*3d50*/  SHF.L.U32 R130, R90, 0x10, RZ ;  /* 0x000000105a827819 */ /* 0x000fe200000006ff */
[----:B------:R-:W-:Y:S01]  /*3d60*/  FADD R111, R111, -UR12 ;  /* 0x8000000c6f6f7e21 */ /* 0x000fe20008000000 */
[----:B------:R-:W-:Y:S01]  /*3d70*/  SHF.L.U32 R147, R73, 0x10, RZ ;  /* 0x0000001049937819 */ /* 0x000fe200000006ff */
        /* <DEDUP_REMOVED lines=11> */
[----:B------:R-:W-:Y:S01]  /*3e30*/  PRMT R88, R42, 0x7632, R88 ;  /* 0x000076322a587816 */ /* 0x000fe20000000058 */
[----:B------:R-:W-:Y:S01]  /*3e40*/  FFMA R131, R89, R130, R148 ;  /* 0x0000008259837223 */ /* 0x000fe20000000094 */
[----:B------:R-:W-:Y:S01]  /*3e50*/  SHF.L.U32 R134, R43, 0x10, RZ ;  /* 0x000000102b867819 */ /* 0x000fe200000006ff */
[----:B------:R-:W-:Y:S01]  /*3e60*/  FFMA R130, R135, R150, R152 ;  /* 0x0000009687827223 */ /* 0x000fe20000000098 */
[----:B------:R-:W-:-:S02]  /*3e70*/  @P0 FMNMX R10, R10, |R128|, !PT ;  /* 0x400000800a0a0209 */ /* 0x000fc40007800000 */
[----:B------:R-:W-:Y:S01]  /*3e80*/  PRMT R90, R74, 0x7632, R90 ;  /* 0x000076324a5a7816 */ /* 0x000fe2000000005a */
[----:B------:R-:W-:Y:S01]  /*3e90*/  @P2 FADD R134, R134, 1 ;  /* 0x3f80000086862421 */ /* 0x000fe20000000000 */
[----:B------:R-:W-:Y:S02]  /*3ea0*/  SHF.L.U32 R148, R75, 0x10, RZ ;  /* 0x000000104b947819 */ /* 0x000fe400000006ff */
[----:B------:R-:W-:Y:S02]  /*3eb0*/  PRMT R135, R43, 0x7632, R135 ;  /* 0x000076322b877816 */ /* 0x000fe40000000087 */
[----:B------:R-:W-:Y:S01]  /*3ec0*/  SHF.L.U32 R89, R88, 0x10, RZ ;  /* 0x0000001058597819 */ /* 0x000fe200000006ff */
[----:B------:R-:W-:Y:S01]  /*3ed0*/  FFMA R134, R137, R134, R148 ;  /* 0x0000008689867223 */ /* 0x000fe20000000094 */
[----:B------:R-:W-:Y:S02]  /*3ee0*/  @P0 FMNMX R10, R10, |R127|, !PT ;  /* 0x4000007f0a0a0209 */ /* 0x000fe40007800000 */
[----:B------:R-:W-:Y:S01]  /*3ef0*/  PRMT R147, R75, 0x7632, R147 ;  /* 0x000076324b937816 */ /* 0x000fe20000000093 */
[----:B------:R-:W-:Y:S01]  /*3f00*/  @P2 FADD R89, R89, 1 ;  /* 0x3f80000059592421 */ /* 0x000fe20000000000 */
[----:B------:R-:W-:-:S02]  /*3f10*/  SHF.L.U32 R91, R90, 0x10, RZ ;  /* 0x000000105a5b7819 */ /* 0x000fc400000006ff */
[----:B------:R-:W-:Y:S02]  /*3f20*/  SHF.L.U32 R135, R135, 0x10, RZ ;  /* 0x0000001087877819 */ /* 0x000fe400000006ff */
[----:B------:R-:W-:Y:S01]  /*3f30*/  @P0 FMNMX R10, R10, |R126|, !PT ;  /* 0x4000007e0a0a0209 */ /* 0x000fe20007800000 */
[----:B------:R-:W-:Y:S01]  /*3f40*/  FFMA R136, R136, R89, R91 ;  /* 0x0000005988887223 */ /* 0x000fe2000000005b */
[C---:B------:R-:W-:Y:S01]  /*3f50*/  SHF.L.U32 R137, R44.reuse, 0x10, RZ ;  /* 0x000000102c897819 */ /* 0x040fe200000006ff */
[----:B------:R-:W-:Y:S01]  /*3f60*/  @P2 FADD R135, R135, 1 ;  /* 0x3f80000087872421 */ /* 0x000fe20000000000 */
[----:B------:R-:W-:Y:S02]  /*3f70*/  PRMT R88, R44, 0x7632, R88 ;  /* 0x000076322c587816 */ /* 0x000fe40000000058 */
[----:B------:R-:W-:Y:S01]  /*3f80*/  SHF.L.U32 R147, R147, 0x10, RZ ;  /* 0x0000001093937819 */ /* 0x000fe200000006ff */
[----:B------:R-:W-:Y:S01]  /*3f90*/  @P2 FADD R137, R137, 1 ;  /* 0x3f80000089892421 */ /* 0x000fe20000000000 */
[----:B------:R-:W-:-:S02]  /*3fa0*/  @P0 FMNMX R10, R10, |R133|, !PT ;  /* 0x400000850a0a0209 */ /* 0x000fc40007800000 */
[----:B------:R-:W-:Y:S01]  /*3fb0*/  SHF.L.U32 R89, R76, 0x10, RZ ;  /* 0x000000104c597819 */ /* 0x000fe200000006ff */
[----:B------:R-:W-:Y:S01]  /*3fc0*/  FFMA R135, R138, R135, R147 ;  /* 0x000000878a877223 */ /* 0x000fe20000000093 */
[----:B------:R-:W-:Y:S02]  /*3fd0*/  PRMT R90, R76, 0x7632, R90 ;  /* 0x000076324c5a7816 */ /* 0x000fe4000000005a */
[----:B------:R-:W-:Y:S01]  /*3fe0*/  SHF.L.U32 R88, R88, 0x10, RZ ;  /* 0x0000001058587819 */ /* 0x000fe200000006ff */
[----:B------:R-:W-:Y:S01]  /*3ff0*/  FFMA R137, R104, R137, R89 ;  /* 0x0000008968897223 */ /* 0x000fe20000000059 */
[C---:B------:R-:W-:Y:S02]  /*4000*/  SHF.L.U32 R91, R45.reuse, 0x10, RZ ;  /* 0x000000102d5b7819 */ /* 0x040fe400000006ff */
[----:B------:R-:W-:Y:S01]  /*4010*/  @P0 FMNMX R10, R10, |R132|, !PT ;  /* 0x400000840a0a0209 */ /* 0x000fe20007800000 */
[----:B------:R-:W-:Y:S01]  /*4020*/  @P2 FADD R88, R88, 1 ;  /* 0x3f80000058582421 */ /* 0x000fe20000000000 */
[----:B------:R-:W-:Y:S01]  /*4030*/  PRMT R138, R45, 0x7632, R138 ;  /* 0x000076322d8a7816 */ /* 0x000fe2000000008a */
[----:B------:R-:W-:Y:S01]  /*4040*/  @P2 FADD R91, R91, 1 ;  /* 0x3f8000005b5b2421 */ /* 0x000fe20000000000 */
[----:B------:R-:W-:-:S02]  /*4050*/  PRMT R148, R77, 0x7632, R148 ;  /* 0x000076324d947816 */ /* 0x000fc40000000094 */
[----:B------:R-:W-:Y:S02]  /*4060*/  SHF.L.U32 R90, R90, 0x10, RZ ;  /* 0x000000105a5a7819 */ /* 0x000fe400000006ff */
[----:B------:R-:W-:Y:S02]  /*4070*/  SHF.L.U32 R147, R77, 0x10, RZ ;  /* 0x000000104d937819 */ /* 0x000fe400000006ff */
[----:B------:R-:W-:Y:S02]  /*4080*/  PRMT R89, R46, 0x7632, R89 ;  /* 0x000076322e597816 */ /* 0x000fe40000000059 */
[----:B------:R-:W-:Y:S02]  /*4090*/  @P0 FMNMX R10, R10, |R131|, !PT ;  /* 0x400000830a0a0209 */ /* 0x000fe40007800000 */
[----:B------:R-:W-:Y:S01]  /*40a0*/  SHF.L.U32 R149, R138, 0x10, RZ ;  /* 0x000000108a957819 */ /* 0x000fe200000006ff */
[--C-:B------:R-:W-:Y:S01]  /*40b0*/  FFMA R138, R139, R88, R90.reuse ;  /* 0x000000588b8a7223 */ /* 0x100fe2000000005a */
[----:B------:R-:W-:Y:S01]  /*40c0*/  SHF.L.U32 R151, R148, 0x10, RZ ;  /* 0x0000001094977819 */ /* 0x000fe200000006ff */
[----:B------:R-:W-:Y:S01]  /*40d0*/  FMUL R148, R105, UR4 ;  /* 0x0000000469947c20 */ /* 0x000fe20008400000 */
[----:B------:R-:W-:Y:S01]  /*40e0*/  FFMA R105, R140, R91, R147 ;  /* 0x0000005b8c697223 */ /* 0x000fe20000000093 */
[----:B------:R-:W-:Y:S01]  /*40f0*/  PRMT R90, R78, 0x7632, R90 ;  /* 0x000076324e5a7816 */ /* 0x000fe2000000005a */
[----:B------:R-:W-:Y:S01]  /*4100*/  @P2 FADD R149, R149, 1 ;  /* 0x3f80000095952421 */ /* 0x000fe20000000000 */
[----:B------:R-:W-:-:S02]  /*4110*/  SHF.L.U32 R89, R89, 0x10, RZ ;  /* 0x0000001059597819 */ /* 0x000fc400000006ff */
[----:B------:R-:W-:Y:S01]  /*4120*/  @P0 FMNMX R10, R10, |R130|, !PT ;  /* 0x400000820a0a0209 */ /* 0x000fe20007800000 */
[----:B------:R-:W-:Y:S01]  /*4130*/  FFMA R104, R148, R149, R151 ;  /* 0x0000009594687223 */ /* 0x000fe20000000097 */
[----:B------:R-:W-:Y:S01]  /*4140*/  SHF.L.U32 R91, R47, 0x10, RZ ;  /* 0x000000102f5b7819 */ /* 0x000fe200000006ff */
[----:B------:R-:W-:Y:S01]  /*4150*/  @P2 FADD R89, R89, 1 ;  /* 0x3f80000059592421 */ /* 0x000fe20000000000 */
[----:B------:R-:W-:Y:S02]  /*4160*/  SHF.L.U32 R140, R46, 0x10, RZ ;  /* 0x000000102e8c7819 */ /* 0x000fe400000006ff */
[----:B------:R-:W-:Y:S01]  /*4170*/  SHF.L.U32 R139, R90, 0x10, RZ ;  /* 0x000000105a8b7819 */ /* 0x000fe200000006ff */
[----:B------:R-:W-:Y:S01]  /*4180*/  @P2 FADD R91, R91, 1 ;  /* 0x3f8000005b5b2421 */ /* 0x000fe20000000000 */
[----:B------:R-:W-:Y:S01]  /*4190*/  @P0 FMNMX R10, R10, |R136|, !PT ;  /* 0x400000880a0a0209 */ /* 0x000fe20007800000 */
[----:B------:R-:W-:Y:S01]  /*41a0*/  @P2 FADD R140, R140, 1 ;  /* 0x3f8000008c8c2421 */ /* 0x000fe20000000000 */
[----:B------:R-:W-:Y:S01]  /*41b0*/  SHF.L.U32 R147, R79, 0x10, RZ ;  /* 0x000000104f937819 */ /* 0x000fe200000006ff */
[----:B------:R-:W-:Y:S01]  /*41c0*/  FFMA R139, R106, R89, R139 ;  /* 0x000000596a8b7223 */ /* 0x000fe2000000008b */
[----:B------:R-:W-:-:S02]  /*41d0*/  SHF.L.U32 R88, R78, 0x10, RZ ;  /* 0x000000104e587819 */ /* 0x000fc400000006ff */
[----:B------:R-:W-:Y:S01]  /*41e0*/  @P0 FMNMX R10, R10, |R134|, !PT ;  /* 0x400000860a0a0209 */ /* 0x000fe20007800000 */
[----:B------:R-:W-:Y:S01]  /*41f0*/  FFMA R106, R142, R91, R147 ;  /* 0x0000005b8e6a7223 */ /* 0x000fe20000000093 */
[C---:B------:R-:W-:Y:S01]  /*4200*/  SHF.L.U32 R142, R48.reuse, 0x10, RZ ;  /* 0x00000010308e7819 */ /* 0x040fe200000006ff */
[--C-:B------:R-:W-:Y:S01]  /*4210*/  FFMA R140, R141, R140, R88.reuse ;  /* 0x0000008c8d8c7223 */ /* 0x100fe20000000058 */
[----:B------:R-:W-:Y:S02]  /*4220*/  PRMT R88, R47, 0x7632, R88 ;  /* 0x000076322f587816 */ /* 0x000fe40000000058 */
[----:B------:R-:W-:Y:S01]  /*4230*/  PRMT R91, R48, 0x7632, R91 ;  /* 0x00007632305b7816 */ /* 0x000fe2000000005b */
[----:B------:R-:W-:Y:S01]  /*4240*/  @P2 FADD R142, R142, 1 ;  /* 0x3f8000008e8e2421 */ /* 0x000fe20000000000 */
[----:B------:R-:W-:Y:S02]  /*4250*/  @P0 FMNMX R10, R10, |R135|, !PT ;  /* 0x400000870a0a0209 */ /* 0x000fe40007800000 */
[----:B------:R-:W-:-:S02]  /*4260*/  PRMT R89, R79, 0x7632, R89 ;  /* 0x000076324f597816 */ /* 0x000fc40000000059 */
[----:B------:R-:W-:Y:S02]  /*4270*/  SHF.L.U32 R148, R80, 0x10, RZ ;  /* 0x0000001050947819 */ /* 0x000fe400000006ff */
[----:B------:R-:W-:Y:S02]  /*4280*/  SHF.L.U32 R88, R88, 0x10, RZ ;  /* 0x0000001058587819 */ /* 0x000fe400000006ff */
[----:B------:R-:W-:Y:S02]  /*4290*/  SHF.L.U32 R150, R91, 0x10, RZ ;  /* 0x000000105b967819 */ /* 0x000fe400000006ff */
[----:B------:R-:W-:Y:S01]  /*42a0*/  @P0 FMNMX R10, R10, |R137|, !PT ;  /* 0x400000890a0a0209 */ /* 0x000fe20007800000 */
[----:B------:R-:W-:Y:S01]  /*42b0*/  @P2 FADD R88, R88, 1 ;  /* 0x3f80000058582421 */ /* 0x000fe20000000000 */
[----:B------:R-:W-:Y:S01]  /*42c0*/  SHF.L.U32 R91, R49, 0x10, RZ ;  /* 0x00000010315b7819 */ /* 0x000fe200000006ff */
[----:B------:R-:W-:Y:S01]  /*42d0*/  @P2 FADD R150, R150, 1 ;  /* 0x3f80000096962421 */ /* 0x000fe20000000000 */
[----:B------:R-:W-:Y:S01]  /*42e0*/  SHF.L.U32 R90, R89, 0x10, RZ ;  /* 0x00000010595a7819 */ /* 0x000fe200000006ff */
[----:B------:R-:W-:Y:S01]  /*42f0*/  FMUL R89, R108, UR4 ;  /* 0x000000046c597c20 */ /* 0x000fe20008400000 */
[----:B------:R-:W-:Y:S01]  /*4300*/  PRMT R141, R80, 0x7632, R141 ;  /* 0x00007632508d7816 */ /* 0x000fe2000000008d */
[----:B------:R-:W-:Y:S01]  /*4310*/  FFMA R108, R143, R142, R148 ;  /* 0x0000008e8f6c7223 */ /* 0x000fe20000000094 */
[----:B------:R-:W-:Y:S01]  /*4320*/  @P0 FMNMX R10, R10, |R138|, !PT ;  /* 0x4000008a0a0a0209 */ /* 0x000fe20007800000 */
[----:B------:R-:W-:Y:S01]  /*4330*/  @P2 FADD R91, R91, 1 ;  /* 0x3f8000005b5b2421 */ /* 0x000fe20000000000 */
[----:B------:R-:W-:-:S02]  /*4340*/  SHF.L.U32 R143, R81, 0x10, RZ ;  /* 0x00000010518f7819 */ /* 0x000fc400000006ff */
[----:B------:R-:W-:Y:S02]  /*4350*/  PRMT R142, R81, 0x7632, R142 ;  /* 0x00007632518e7816 */ /* 0x000fe4000000008e */
[----:B------:R-:W-:Y:S02]  /*4360*/  SHF.L.U32 R147, R50, 0x10, RZ ;  /* 0x0000001032937819 */ /* 0x000fe400000006ff */
[----:B------:R-:W-:Y:S01]  /*4370*/  SHF.L.U32 R152, R141, 0x10, RZ ;  /* 0x000000108d987819 */ /* 0x000fe200000006ff */
[----:B------:R-:W-:Y:S01]  /*4380*/  FFMA R141, R107, R88, R90 ;  /* 0x000000586b8d7223 */ /* 0x000fe2000000005a */
        /* <DEDUP_REMOVED lines=8> */
[----:B------:R-:W-:-:S02]  /*4410*/  PRMT R143, R51, 0x7632, R143 ;  /* 0x00007632338f7816 */ /* 0x000fc4000000008f */
[----:B------:R-:W-:Y:S02]  /*4420*/  @P0 FMNMX R10, R10, |R104|, !PT ;  /* 0x400000680a0a0209 */ /* 0x000fe40007800000 */
[----:B------:R-:W-:Y:S02]  /*4430*/  SHF.L.U32 R90, R88, 0x10, RZ ;  /* 0x00000010585a7819 */ /* 0x000fe400000006ff */
[----:B------:R-:W-:Y:S01]  /*4440*/  PRMT R147, R83, 0x7632, R147 ;  /* 0x0000763253937816 */ /* 0x000fe20000000093 */
[----:B------:R-:W0:Y:S01]  /*4450*/  @!P3 LDC.64 R88, c[0x0][0x230] ;  /* 0x00008c00ff58bb82 */ /* 0x000e220000000a00 */
[----:B------:R-:W-:Y:S01]  /*4460*/  SHF.L.U32 R143, R143, 0x10, RZ ;  /* 0x000000108f8f7819 */ /* 0x000fe200000006ff */
[----:B------:R-:W-:Y:S01]  /*4470*/  @P2 FADD R90, R90, 1 ;  /* 0x3f8000005a5a2421 */ /* 0x000fe20000000000 */
[----:B------:R-:W-:Y:S02]  /*4480*/  @P0 FMNMX R10, R10, |R140|, !PT ;  /* 0x4000008c0a0a0209 */ /* 0x000fe40007800000 */
[----:B------:R-:W-:Y:S01]  /*4490*/  SHF.L.U32 R147, R147, 0x10, RZ ;  /* 0x0000001093937819 */ /* 0x000fe200000006ff */
[----:B------:R-:W-:Y:S01]  /*44a0*/  @P2 FADD R143, R143, 1 ;  /* 0x3f8000008f8f2421 */ /* 0x000fe20000000000 */
[----:B------:R-:W-:Y:S01]  /*44b0*/  @P0 FMNMX R10, R10, |R139|, !PT ;  /* 0x4000008b0a0a0209 */ /* 0x000fe20007800000 */
[----:B------:R-:W-:Y:S01]  /*44c0*/  FFMA R109, R109, R90, R148 ;  /* 0x0000005a6d6d7223 */ /* 0x000fe20000000094 */
[----:B------:R-:W-:Y:S01]  /*44d0*/  ISETP.NE.AND P1, PT, RZ, UR10, PT ;  /* 0x0000000aff007c0c */ /* 0x000fe2000bf25270 */
[----:B------:R-:W-:Y:S01]  /*44e0*/  FFMA R143, R146, R143, R147 ;  /* 0x0000008f928f7223 */ /* 0x000fe20000000093 */
[----:B------:R-:W-:Y:S01]  /*44f0*/  @P0 FMNMX R10, R10, |R106|, !PT ;  /* 0x4000006a0a0a0209 */ /* 0x000fe20007800000 */
[----:B------:R-:W1:Y:S01]  /*4500*/  LDC.64 R146, c[0x0][0x258] ;  /* 0x00009600ff927b82 */ /* 0x000e620000000a00 */
[----:B------:R-:W-:-:S02]  /*4510*/  PRMT R90, R50, 0x7632, R90 ;  /* 0x00007632325a7816 */ /* 0x000fc4000000005a */
[----:B------:R-:W-:Y:S02]  /*4520*/  @P0 FMNMX R10, R10, |R141|, !PT ;  /* 0x4000008d0a0a0209 */ /* 0x000fe40007800000 */
[----:B------:R-:W-:Y:S02]  /*4530*/  PRMT R91, R82, 0x7632, R91 ;  /* 0x00007632525b7816 */ /* 0x000fe4000000005b */
[----:B------:R-:W-:Y:S02]  /*4540*/  @P0 FMNMX R10, R10, |R108|, !PT ;  /* 0x4000006c0a0a0209 */ /* 0x000fe40007800000 */
[----:B------:R-:W-:Y:S01]  /*4550*/  SHF.L.U32 R90, R90, 0x10, RZ ;  /* 0x000000105a5a7819 */ /* 0x000fe200000006ff */
[----:B------:R-:W-:Y:S01]  /*4560*/  @P1 FMUL R16, R16, UR5 ;  /* 0x0000000510101c20 */ /* 0x000fe20008400000 */
[----:B------:R-:W-:Y:S01]  /*4570*/  @P0 FMNMX R10, R10, |R107|, !PT ;  /* 0x4000006b0a0a0209 */ /* 0x000fe20007800000 */
[----:B0-----:R-:W-:Y:S01]  /*4580*/  @!P3 IMAD.WIDE R88, R9, 0x4, R88 ;  /* 0x000000040958b825 */ /* 0x001fe200078e0258 */
[----:B------:R-:W-:-:S03]  /*4590*/  SHF.L.U32 R148, R51, 0x10, RZ ;  /* 0x0000001033947819 */ /* 0x000fc600000006ff */
[----:B------:R-:W-:Y:S01]  /*45a0*/  @P1 FMUL R15, R15, UR5 ;  /* 0x000000050f0f1c20 */ /* 0x000fe20008400000 */
[----:B------:R-:W-:Y:S01]  /*45b0*/  MOV R149, UR4 ;  /* 0x0000000400957c02 */ /* 0x000fe20008000f00 */
[----:B------:R-:W-:Y:S01]  /*45c0*/  @P2 FADD R90, R90, 1 ;  /* 0x3f8000005a5a2421 */ /* 0x000fe20000000000 */
[----:B------:R-:W-:Y:S01]  /*45d0*/  @P0 FMNMX R10, R10, |R142|, !PT ;  /* 0x4000008e0a0a0209 */ /* 0x000fe20007800000 */
[----:B------:R-:W-:Y:S01]  /*45e0*/  @P1 FMUL R17, R17, UR5 ;  /* 0x0000000511111c20 */ /* 0x000fe20008400000 */
[----:B------:R-:W-:Y:S01]  /*45f0*/  SHF.L.U32 R144, R91, 0x10, RZ ;  /* 0x000000105b907819 */ /* 0x000fe200000006ff */
[----:B------:R-:W-:Y:S01]  /*4600*/  @P1 FMUL R101, R101, UR5 ;  /* 0x0000000565651c20 */ /* 0x000fe20008400000 */
[----:B------:R-:W-:Y:S01]  /*4610*/  SHF.L.U32 R150, R83, 0x10, RZ ;  /* 0x0000001053967819 */ /* 0x000fe200000006ff */
[----:B------:R-:W-:Y:S01]  /*4620*/  @P2 FADD R148, R148, 1 ;  /* 0x3f80000094942421 */ /* 0x000fe20000000000 */
[----:B------:R-:W-:Y:S01]  /*4630*/  FMUL R91, R111, UR4 ;  /* 0x000000046f5b7c20 */ /* 0x000fe20008400000 */
        /* <DEDUP_REMOVED lines=13> */
[----:B------:R0:W-:Y:S01]  /*4710*/  @!P3 STG.E desc[UR8][R88.64], R149 ;  /* 0x000000955800b986 */ /* 0x0001e2000c101908 */
[----:B------:R-:W-:Y:S01]  /*4720*/  FFMA R111, R145, R90, R144 ;  /* 0x0000005a916f7223 */ /* 0x000fe20000000090 */
[----:B------:R-:W-:Y:S01]  /*4730*/  FFMA R144, R91, R148, R150 ;  /* 0x000000945b907223 */ /* 0x000fe20000000096 */
[----:B------:R-:W-:Y:S01]  /*4740*/  F2FP.BF16.F32.PACK_AB R91, R19, R98 ;  /* 0x00000062135b723e */ /* 0x000fe200000010ff */
[----:B------:R-:W-:Y:S01]  /*4750*/  @P1 FMUL R86, R86, UR5 ;  /* 0x0000000556561c20 */ /* 0x000fe20008400000 */
[----:B------:R-:W-:Y:S01]  /*4760*/  @P0 FMNMX R10, R10, |R110|, !PT ;  /* 0x4000006e0a0a0209 */ /* 0x000fe20007800000 */
[----:B------:R-:W-:Y:S01]  /*4770*/  @P1 FMUL R115, R115, UR5 ;  /* 0x0000000573731c20 */ /* 0x000fe20008400000 */
[----:B------:R-:W-:Y:S01]  /*4780*/  F2FP.BF16.F32.PACK_AB R90, R99, R13 ;  /* 0x0000000d635a723e */ /* 0x000fe200000010ff */
[----:B------:R-:W-:Y:S01]  /*4790*/  @P1 FMUL R114, R114, UR5 ;  /* 0x0000000572721c20 */ /* 0x000fe20008400000 */
[----:B------:R-:W-:Y:S01]  /*47a0*/  F2FP.BF16.F32.PACK_AB R19, R87, R102 ;  /* 0x000000665713723e */ /* 0x000fe200000010ff */
[----:B------:R-:W-:Y:S01]  /*47b0*/  @P1 FMUL R113, R113, UR5 ;  /* 0x0000000571711c20 */ /* 0x000fe20008400000 */
[----:B------:R-:W-:Y:S01]  /*47c0*/  @P1 FMUL R112, R112, UR5 ;  /* 0x0000000570701c20 */ /* 0x000fe20008400000 */
[----:B0-----:R-:W-:Y:S01]  /*47d0*/  F2FP.BF16.F32.PACK_AB R89, R15, R16 ;  /* 0x000000100f59723e */ /* 0x001fe200000010ff */
[----:B------:R-:W-:Y:S01]  /*47e0*/  @P1 FMUL R119, R119, UR5 ;  /* 0x0000000577771c20 */ /* 0x000fe20008400000 */
[----:B------:R-:W-:Y:S01]  /*47f0*/  F2FP.BF16.F32.PACK_AB R16, R101, R17 ;  /* 0x000000116510723e */ /* 0x000fe200000010ff */
[----:B------:R-:W-:Y:S01]  /*4800*/  @P1 FMUL R118, R118, UR5 ;  /* 0x0000000576761c20 */ /* 0x000fe20008400000 */
[----:B------:R-:W-:Y:S01]  /*4810*/  F2FP.BF16.F32.PACK_AB R88, R18, R14 ;  /* 0x0000000e1258723e */ /* 0x000fe200000010ff */
[----:B------:R-:W-:Y:S01]  /*4820*/  @P1 FMUL R117, R117, UR5 ;  /* 0x0000000575751c20 */ /* 0x000fe20008400000 */
[----:B------:R-:W-:Y:S01]  /*4830*/  F2FP.BF16.F32.PACK_AB R17, R85, R100 ;  /* 0x000000645511723e */ /* 0x000fe200000010ff */
[----:B-1----:R-:W-:Y:S01]  /*4840*/  IMAD.WIDE.U32 R100, R6, 0x10, R146 ;  /* 0x0000001006647825 */ /* 0x002fe200078e0092 */
[----:B------:R-:W-:-:S03]  /*4850*/  F2FP.BF16.F32.PACK_AB R18, R103, R84 ;  /* 0x000000546712723e */ /* 0x000fc600000010ff */
[----:B------:R-:W-:Y:S01]  /*4860*/  @P1 FMUL R116, R116, UR5 ;  /* 0x0000000574741c20 */ /* 0x000fe20008400000 */
[----:B------:R-:W-:Y:S01]  /*4870*/  @P0 FMNMX R10, R10, |R111|, !PT ;  /* 0x4000006f0a0a0209 */ /* 0x000fe20007800000 */
[--C-:B------:R-:W-:Y:S01]  /*4880*/  IMAD.WIDE.U32 R102, R5, 0x10, R146.reuse ;  /* 0x0000001005667825 */ /* 0x100fe200078e0092 */
[----:B------:R-:W-:Y:S03]  /*4890*/  STG.E.128 desc[UR8][R100.64], R88 ;  /* 0x0000005864007986 */ /* 0x000fe6000c101d08 */
[----:B------:R-:W-:Y:S01]  /*48a0*/  @P1 FMUL R121, R121, UR5 ;  /* 0x0000000579791c20 */ /* 0x000fe20008400000 */
[----:B------:R-:W-:Y:S01]  /*48b0*/  @P0 FMNMX R10, R10, |R144|, !PT ;  /* 0x400000900a0a0209 */ /* 0x000fe20007800000 */
[--C-:B------:R-:W-:Y:S01]  /*48c0*/  IMAD.WIDE.U32 R84, R4, 0x10, R146.reuse ;  /* 0x0000001004547825 */ /* 0x100fe200078e0092 */
[----:B------:R0:W-:Y:S03]  /*48d0*/  STG.E.128 desc[UR8][R102.64], R16 ;  /* 0x0000001066007986 */ /* 0x0001e6000c101d08 */
        /* <DEDUP_REMOVED lines=18> */
[----:B------:R-:W-:Y:S01]  /*4a00*/  IMAD.WIDE.U32 R4, R3, 0x10, R146 ;  /* 0x0000001003047825 */ /* 0x000fe200078e0092 */
[----:B------:R-:W-:-:S03]  /*4a10*/  F2FP.BF16.F32.PACK_AB R17, R113, R114 ;  /* 0x000000727111723e */ /* 0x000fc600000010ff */
[----:B------:R-:W-:Y:S01]  /*4a20*/  @P1 FMUL R126, R126, UR5 ;  /* 0x000000057e7e1c20 */ /* 0x000fe20008400000 */
[----:B------:R-:W-:Y:S01]  /*4a30*/  F2FP.BF16.F32.PACK_AB R18, R119, R112 ;  /* 0x000000707712723e */ /* 0x000fe200000010ff */
[----:B------:R-:W-:Y:S01]  /*4a40*/  @P1 FMUL R133, R133, UR5 ;  /* 0x0000000585851c20 */ /* 0x000fe20008400000 */
[----:B------:R-:W-:Y:S01]  /*4a50*/  F2FP.BF16.F32.PACK_AB R19, R117, R118 ;  /* 0x000000767513723e */ /* 0x000fe200000010ff */
        /* <DEDUP_REMOVED lines=16> */
[----:B------:R0:W-:Y:S01]  /*4b60*/  STG.E.128 desc[UR8][R84.64], R16 ;  /* 0x0000001054007986 */ /* 0x0001e2000c101d08 */
[----:B------:R-:W-:Y:S01]  /*4b70*/  IADD3 R13, R0, 0xe00, RZ ;  /* 0x00000e00000d7810 */ /* 0x000fe20007ffe0ff */
[----:B------:R-:W-:Y:S01]  /*4b80*/  @P1 FMUL R108, R108, UR5 ;  /* 0x000000056c6c1c20 */ /* 0x000fe20008400000 */
[----:B------:R-:W-:Y:S01]  /*4b90*/  @P1 FMUL R107, R107, UR5 ;  /* 0x000000056b6b1c20 */ /* 0x000fe20008400000 */
[----:B------:R-:W-:Y:S01]  /*4ba0*/  @P1 FMUL R142, R142, UR5 ;  /* 0x000000058e8e1c20 */ /* 0x000fe20008400000 */
[----:B------:R-:W-:Y:S01]  /*4bb0*/  @P1 FMUL R109, R109, UR5 ;  /* 0x000000056d6d1c20 */ /* 0x000fe20008400000 */
[----:B------:R-:W-:Y:S01]  /*4bc0*/  @P1 FMUL R144, R144, UR5 ;  /* 0x0000000590901c20 */ /* 0x000fe20008400000 */
[----:B------:R-:W-:Y:S01]  /*4bd0*/  @P1 FMUL R143, R143, UR5 ;  /* 0x000000058f8f1c20 */ /* 0x000fe20008400000 */
[----:B------:R-:W-:Y:S01]  /*4be0*/  F2FP.BF16.F32.PACK_AB R116, R121, R116 ;  /* 0x000000747974723e */ /* 0x000fe200000010ff */
[--C-:B------:R-:W-:Y:S01]  /*4bf0*/  IMAD.WIDE.U32 R98, R99, 0x10, R146.reuse ;  /* 0x0000001063627825 */ /* 0x100fe200078e0092 */
[----:B------:R-:W-:Y:S01]  /*4c00*/  F2FP.BF16.F32.PACK_AB R117, R93, R120 ;  /* 0x000000785d75723e */ /* 0x000fe200000010ff */
[----:B------:R-:W-:Y:S01]  /*4c10*/  ULDC UR4, c[0x0][0x210] ;  /* 0x0000840000047ab9 */ /* 0x000fe20000000800 */
[----:B------:R-:W-:Y:S01]  /*4c20*/  F2FP.BF16.F32.PACK_AB R118, R123, R92 ;  /* 0x0000005c7b76723e */ /* 0x000fe200000010ff */
[----:B------:R-:W-:Y:S01]  /*4c30*/  IMAD.WIDE.U32 R14, R2, 0x10, R146 ;  /* 0x00000010020e7825 */ /* 0x000fe200078e0092 */
[----:B------:R-:W-:-:S02]  /*4c40*/  F2FP.BF16.F32.PACK_AB R119, R95, R122 ;  /* 0x0000007a5f77723e */ /* 0x000fc400000010ff */
[----:B------:R-:W-:Y:S01]  /*4c50*/  F2FP.BF16.F32.PACK_AB R130, R136, R130 ;  /* 0x000000828882723e */ /* 0x000fe200000010ff */
[--C-:B------:R-:W-:Y:S01]  /*4c60*/  IMAD.WIDE.U32 R2, R3, 0x10, R146.reuse ;  /* 0x0000001003027825 */ /* 0x100fe200078e0092 */
[----:B0-----:R-:W-:Y:S01]  /*4c70*/  F2FP.BF16.F32.PACK_AB R18, R129, R96 ;  /* 0x000000608112723e */ /* 0x001fe200000010ff */
[----:B------:R1:W-:Y:S01]  /*4c80*/  STG.E.128 desc[UR8][R4.64], R116 ;  /* 0x0000007404007986 */ /* 0x0003e2000c101d08 */
[----:B------:R-:W-:Y:S01]  /*4c90*/  F2FP.BF16.F32.PACK_AB R16, R125, R94 ;  /* 0x0000005e7d10723e */ /* 0x000fe200000010ff */
[----:B------:R-:W-:Y:S01]  /*4ca0*/  IMAD.WIDE.U32 R146, R13, 0x10, R146 ;  /* 0x000000100d927825 */ /* 0x000fe200078e0092 */
[----:B------:R-:W-:Y:S02]  /*4cb0*/  F2FP.BF16.F32.PACK_AB R17, R97, R124 ;  /* 0x0000007c6111723e */ /* 0x000fe400000010ff */
[----:B------:R-:W-:Y:S02]  /*4cc0*/  F2FP.BF16.F32.PACK_AB R19, R127, R128 ;  /* 0x000000807f13723e */ /* 0x000fe400000010ff */
[----:B------:R-:W-:-:S02]  /*4cd0*/  F2FP.BF16.F32.PACK_AB R129, R131, R132 ;  /* 0x000000848381723e */ /* 0x000fc400000010ff */
[----:B------:R-:W-:Y:S01]  /*4ce0*/  F2FP.BF16.F32.PACK_AB R128, R133, R126 ;  /* 0x0000007e8580723e */ /* 0x000fe200000010ff */
[----:B------:R1:W-:Y:S01]  /*4cf0*/  STG.E.128 desc[UR8][R98.64], R16 ;  /* 0x0000001062007986 */ /* 0x0003e2000c101d08 */
[----:B------:R-:W-:Y:S02]  /*4d00*/  F2FP.BF16.F32.PACK_AB R131, R135, R134 ;  /* 0x000000868783723e */ /* 0x000fe400000010ff */
[----:B------:R-:W-:Y:S02]  /*4d10*/  F2FP.BF16.F32.PACK_AB R84, R138, R137 ;  /* 0x000000898a54723e */ /* 0x000fe400000010ff */
[----:B------:R-:W-:Y:S01]  /*4d20*/  F2FP.BF16.F32.PACK_AB R85, R104, R105 ;  /* 0x000000696855723e */ /* 0x000fe200000010ff */
[----:B------:R1:W-:Y:S01]  /*4d30*/  STG.E.128 desc[UR8][R14.64], R128 ;  /* 0x000000800e007986 */ /* 0x0003e2000c101d08 */
[----:B------:R-:W-:Y:S02]  /*4d40*/  F2FP.BF16.F32.PACK_AB R86, R139, R140 ;  /* 0x0000008c8b56723e */ /* 0x000fe400000010ff */
[----:B------:R-:W-:-:S02]  /*4d50*/  F2FP.BF16.F32.PACK_AB R87, R141, R106 ;  /* 0x0000006a8d57723e */ /* 0x000fc400000010ff */
[----:B------:R-:W-:Y:S02]  /*4d60*/  F2FP.BF16.F32.PACK_AB R110, R111, R110 ;  /* 0x0000006e6f6e723e */ /* 0x000fe400000010ff */
[----:B------:R-:W-:Y:S01]  /*4d70*/  F2FP.BF16.F32.PACK_AB R108, R107, R108 ;  /* 0x0000006c6b6c723e */ /* 0x000fe200000010ff */
[----:B------:R1:W-:Y:S01]  /*4d80*/  STG.E.128 desc[UR8][R2.64], R84 ;  /* 0x0000005402007986 */ /* 0x0003e2000c101d08 */
[----:B------:R-:W-:Y:S02]  /*4d90*/  F2FP.BF16.F32.PACK_AB R109, R109, R142 ;  /* 0x0000008e6d6d723e */ /* 0x000fe400000010ff */
[----:B------:R-:W-:Y:S02]  /*4da0*/  F2FP.BF16.F32.PACK_AB R111, R143, R144 ;  /* 0x000000908f6f723e */ /* 0x000fe400000010ff */
[----:B------:R-:W-:Y:S01]  /*4db0*/  IADD3 R9, R9, UR4, RZ ;  /* 0x0000000409097c10 */ /* 0x000fe2000fffe0ff */
[----:B------:R-:W-:Y:S01]  /*4dc0*/  ULDC UR4, c[0x0][0x218] ;  /* 0x0000860000047ab9 */ /* 0x000fe20000000800 */
[----:B------:R-:W-:Y:S01]  /*4dd0*/  LOP3.LUT P2, RZ, R7, 0xff, RZ, 0xc0, !PT ;  /* 0x000000ff07ff7812 */ /* 0x000fe2000784c0ff */
[----:B------:R1:W-:Y:S01]  /*4de0*/  STG.E.128 desc[UR8][R146.64], R108 ;  /* 0x0000006c92007986 */ /* 0x0003e2000c101d08 */
[----:B------:R-:W-:-:S02]  /*4df0*/  ISETP.GE.AND P0, PT, R9, UR4, PT ;  /* 0x0000000409007c0c */ /* 0x000fc4000bf06270 */
[----:B------:R-:W-:-:S11]  /*4e00*/  SEL R7, RZ, 0x1, P2 ;  /* 0x00000001ff077807 */ /* 0x000fd60001000000 */
[----:B------:R-:W-:Y:S05]  /*4e10*/  @!P0 BRA `(.L_x_6240) ;  /* 0xffffffb400308947 */ /* 0x000fea000383ffff */
.L_x_6224:
        /* <DEDUP_REMOVED lines=15> */
.L_x_6265:
        /* <DEDUP_REMOVED lines=28> */
.L_x_6268:
[----:B-1----:R-:W-:-:S07]  /*50d0*/  FMNMX R5, R3, R2, !PT ;  /* 0x0000000203057209 */ /* 0x002fce0007800000 */
.L_x_6244:
[----:B------:R-:W-:Y:S05]  /*50e0*/  BSYNC B0 ;  /* 0x0000000000007941 */ /* 0x000fea0003800000 */
.L_x_6243:
[----:B------:R-:W-:Y:S01]  /*50f0*/  ISETP.NE.AND P0, PT, R12, RZ, PT ;  /* 0x000000ff0c00720c */ /* 0x000fe20003f05270 */
[----:B------:R-:W-:-:S12]  /*5100*/  BSSY B0, `(.L_x_6241) ;  /* 0x0000004000007945 */ /* 0x000fd80003800000 */
[----:B------:R-:W-:Y:S05]  /*5110*/  @P0 BRA `(.L_x_6246) ;  /* 0x0000000000080947 */ /* 0x000fea0003800000 */
[----:B0-----:R-:W0:Y:S02]  /*5120*/  LDC.64 R2, c[0x0][0x288] ;  /* 0x0000a200ff027b82 */ /* 0x001e240000000a00 */
[----:B0-----:R1:W-:Y:S02]  /*5130*/  REDG.E.MAX.S32.STRONG.GPU desc[UR8][R2.64], R5 ;  /* 0x000000050200798e */ /* 0x0013e4000d10e388 */
.L_x_6246:
[----:B------:R-:W-:Y:S05]  /*5140*/  BSYNC B0 ;  /* 0x0000000000007941 */ /* 0x000fea0003800000 */
.L_x_6241:
[----:B------:R-:W-:Y:S05]  /*5150*/  @!P1 EXIT ;  /* 0x000000000000994d */ /* 0x000fea0003800000 */
[----:B------:R-:W-:Y:S01]  /*5160*/  ULDC.64 UR10, c[0x0][0x280] ;  /* 0x0000a000000a7ab9 */ /* 0x000fe20000000a00 */
[----:B------:R-:W-:Y:S02]  /*5170*/  LOP3.LUT P0, RZ, R12, UR7, RZ, 0xfc, !PT ;  /* 0x000000070cff7c12 */ /* 0x000fe4000f80fcff */
[----:B------:R-:W-:-:S04]  /*5180*/  ISETP.EQ.U32.AND P1, PT, RZ, UR10, PT ;  /* 0x0000000aff007c0c */ /* 0x000fc8000bf22070 */
        /* <DEDUP_REMOVED lines=9> */
[----:B01----:R-:W-:Y:S05]  /*5220*/  CALL.REL.NOINC `($__internal_56_$__cuda_sm20_rcp_rn_f32_slowpath) ;  /* 0x0000001000107944 */ /* 0x003fea0003c00000 */
[----:B------:R-:W-:Y:S05]  /*5230*/  BRA `(.L_x_6248) ;  /* 0x0000000000147947 */ /* 0x000fea0003800000 */
.L_x_6247:
[----:B------:R-:W2:Y:S01]  /*5240*/  MUFU.RCP R0, UR5 ;  /* 0x0000000500007d08 */ /* 0x000ea20008001000 */
[----:B01----:R-:W-:-:S05]  /*5250*/  MOV R3, UR5 ;  /* 0x0000000500037c02 */ /* 0x003fca0008000f00 */
[----:B--2---:R-:W-:-:S04]  /*5260*/  FFMA R2, R0, R3, -1 ;  /* 0xbf80000000027423 */ /* 0x004fc80000000003 */
[----:B------:R-:W-:-:S04]  /*5270*/  FADD.FTZ R3, -R2, -RZ ;  /* 0x800000ff02037221 */ /* 0x000fc80000010100 */
[----:B------:R-:W-:-:S07]  /*5280*/  FFMA R0, R0, R3, R0 ;  /* 0x0000000300007223 */ /* 0x000fce0000000000 */
.L_x_6248:
[----:B------:R-:W0:Y:S02]  /*5290*/  LDC.64 R2, c[0x0][0x280] ;  /* 0x0000a000ff027b82 */ /* 0x000e240000000a00 */
[----:B0-----:R-:W-:Y:S01]  /*52a0*/  STG.E desc[UR8][R2.64], R0 ;  /* 0x0000000002007986 */ /* 0x001fe2000c101908 */
[----:B------:R-:W-:Y:S05]  /*52b0*/  EXIT ;  /* 0x000000000000794d */ /* 0x000fea0003800000 */
.L_x_6225:
[----:B------:R-:W-:Y:S01]  /*52c0*/  HFMA2.MMA R153, -RZ, RZ, 0, 5.9604644775390625e-08 ;  /* 0x00000001ff997435 */ /* 0x000fe200000001ff */
[----:B------:R-:W-:Y:S02]  /*52d0*/  MOV R152, R99 ;  /* 0x0000006300987202 */ /* 0x000fe40000000f00 */
[----:B------:R-:W-:Y:S02]  /*52e0*/  MOV R154, 0x1f ;  /* 0x0000001f009a7802 */ /* 0x000fe40000000f00 */
[----:B------:R-:W-:-:S07]  /*52f0*/  MOV R151, 0xffffffff ;  /* 0xffffffff00977802 */ /* 0x000fce0000000f00 */
[----:B-----5:R-:W-:Y:S05]  /*5300*/  WARPSYNC.COLLECTIVE R151, `(.L_x_6249) ;  /* 0x0000000097087348 */ /* 0x020fea0003c00000 */
[----:B------:R0:W1:Y:S02]  /*5310*/  SHFL.BFLY P0, R149, R152, R153, R154 ;  /* 0x0c00009998957389 */ /* 0x000064000000009a */
[----:B01---5:R-:W-:Y:S01]  /*5320*/  ENDCOLLECTIVE ;  /* 0x000000000000791b */ /* 0x023fe20003800000 */
.L_x_6249:
[----:B------:R-:W-:Y:S01]  /*5330*/  HFMA2.MMA R153, -RZ, RZ, 0, 1.1920928955078125e-07 ;  /* 0x00000002ff997435 */ /* 0x000fe200000001ff */
[----:B------:R-:W-:-:S05]  /*5340*/  MOV R0, R149 ;  /* 0x0000009500007202 */ /* 0x000fca0000000f00 */
[----:B------:R-:W-:-:S05]  /*5350*/  FADD R101, R99, R0 ;  /* 0x0000000063657221 */ /* 0x000fca0000000000 */
[----:B------:R-:W-:-:S07]  /*5360*/  MOV R152, R101 ;  /* 0x0000006500987202 */ /* 0x000fce0000000f00 */
[----:B------:R-:W-:Y:S05]  /*5370*/  WARPSYNC.COLLECTIVE R151, `(.L_x_6250) ;  /* 0x0000000097087348 */ /* 0x000fea0003c00000 */
[----:B------:R0:W1:Y:S02]  /*5380*/  SHFL.BFLY P0, R149, R152, R153, R154 ;  /* 0x0c00009998957389 */ /* 0x000064000000009a */
[----:B01----:R-:W-:Y:S01]  /*5390*/  ENDCOLLECTIVE ;  /* 0x000000000000791b */ /* 0x003fe20003800000 */
.L_x_6250:
[----:B------:R-:W-:Y:S01]  /*53a0*/  HFMA2.MMA R153, -RZ, RZ, 0, 2.384185791015625e-07 ;  /* 0x00000004ff997435 */ /* 0x000fe200000001ff */
[----:B------:R-:W-:-:S05]  /*53b0*/  MOV R0, R149 ;  /* 0x0000009500007202 */ /* 0x000fca0000000f00 */
[----:B------:R-:W-:-:S05]  /*53c0*/  FADD R103, R101, R0 ;  /* 0x0000000065677221 */ /* 0x000fca0000000000 */
[----:B------:R-:W-:-:S07]  /*53d0*/  MOV R152, R103 ;  /* 0x0000006700987202 */ /* 0x000fce0000000f00 */
[----:B------:R-:W-:Y:S05]  /*53e0*/  WARPSYNC.COLLECTIVE R151, `(.L_x_6251) ;  /* 0x0000000097087348 */ /* 0x000fea0003c00000 */
[----:B------:R0:W1:Y:S02]  /*53f0*/  SHFL.BFLY P0, R149, R152, R153, R154 ;  /* 0x0c00009998957389 */ /* 0x000064000000009a */
[----:B01----:R-:W-:Y:S01]  /*5400*/  ENDCOLLECTIVE ;  /* 0x000000000000791b */ /* 0x003fe20003800000 */
.L_x_6251:
[----:B------:R-:W-:Y:S01]  /*5410*/  HFMA2.MMA R153, -RZ, RZ, 0, 4.76837158203125e-07 ;  /* 0x00000008ff997435 */ /* 0x000fe200000001ff */
[----:B------:R-:W-:-:S05]  /*5420*/  MOV R0, R149 ;  /* 0x0000009500007202 */ /* 0x000fca0000000f00 */
[----:B------:R-:W-:-:S05]  /*5430*/  FADD R147, R103, R0 ;  /* 0x0000000067937221 */ /* 0x000fca0000000000 */
[----:B------:R-:W-:-:S07]  /*5440*/  MOV R152, R147 ;  /* 0x0000009300987202 */ /* 0x000fce0000000f00 */
[----:B------:R-:W-:Y:S05]  /*5450*/  WARPSYNC.COLLECTIVE R151, `(.L_x_6252) ;  /* 0x0000000097087348 */ /* 0x000fea0003c00000 */
[----:B------:R0:W1:Y:S02]  /*5460*/  SHFL.BFLY P0, R149, R152, R153, R154 ;  /* 0x0c00009998957389 */ /* 0x000064000000009a */
[----:B01----:R-:W-:Y:S01]  /*5470*/  ENDCOLLECTIVE ;  /* 0x000000000000791b */ /* 0x003fe20003800000 */
.L_x_6252:
[----:B------:R-:W-:Y:S01]  /*5480*/  HFMA2.MMA R153, -RZ, RZ, 0, 9.5367431640625e-07 ;  /* 0x00000010ff997435 */ /* 0x000fe200000001ff */
[----:B------:R-:W-:-:S05]  /*5490*/  MOV R0, R149 ;  /* 0x0000009500007202 */ /* 0x000fca0000000f00 */
[----:B------:R-:W-:-:S05]  /*54a0*/  FADD R148, R147, R0 ;  /* 0x0000000093947221 */ /* 0x000fca0000000000 */
[----:B------:R-:W-:-:S07]  /*54b0*/  MOV R152, R148 ;  /* 0x0000009400987202 */ /* 0x000fce0000000f00 */
[----:B------:R-:W-:Y:S05]  /*54c0*/  WARPSYNC.COLLECTIVE R151, `(.L_x_6253) ;  /* 0x0000000097087348 */ /* 0x000fea0003c00000 */
[----:B------:R0:W1:Y:S02]  /*54d0*/  SHFL.BFLY P0, R149, R152, R153, R154 ;  /* 0x0c00009998957389 */ /* 0x000064000000009a */
[----:B01----:R-:W-:Y:S01]  /*54e0*/  ENDCOLLECTIVE ;  /* 0x000000000000791b */ /* 0x003fe20003800000 */
.L_x_6253:
        /* <DEDUP_REMOVED lines=135> */
.L_x_6254:
[----:B------:R-:W-:Y:S01]  /*5d60*/  HFMA2.MMA R153, -RZ, RZ, 0, 1.1920928955078125e-07 ;  /* 0x00000002ff997435 */ /* 0x000fe200000001ff */
[----:B------:R-:W-:-:S05]  /*5d70*/  MOV R99, R149 ;  /* 0x0000009500637202 */ /* 0x000fca0000000f00 */
[----:B------:R-:W-:-:S05]  /*5d80*/  FADD R99, R0, R99 ;  /* 0x0000006300637221 */ /* 0x000fca0000000000 */
[----:B------:R-:W-:-:S07]  /*5d90*/  MOV R152, R99 ;  /* 0x0000006300987202 */ /* 0x000fce0000000f00 */
[----:B------:R-:W-:Y:S05]  /*5da0*/  WARPSYNC.COLLECTIVE R151, `(.L_x_6255) ;  /* 0x0000000097087348 */ /* 0x000fea0003c00000 */
[----:B------:R0:W1:Y:S02]  /*5db0*/  SHFL.BFLY P0, R149, R152, R153, R154 ;  /* 0x0c00009998957389 */ /* 0x000064000000009a */
[----:B01----:R-:W-:Y:S01]  /*5dc0*/  ENDCOLLECTIVE ;  /* 0x000000000000791b */ /* 0x003fe20003800000 */
.L_x_6255:
[----:B------:R-:W-:Y:S01]  /*5dd0*/  HFMA2.MMA R153, -RZ, RZ, 0, 2.384185791015625e-07 ;  /* 0x00000004ff997435 */ /* 0x000fe200000001ff */
[----:B------:R-:W-:-:S05]  /*5de0*/  MOV R148, R149 ;  /* 0x0000009500947202 */ /* 0x000fca0000000f00 */
[----:B------:R-:W-:-:S05]  /*5df0*/  FADD R148, R99, R148 ;  /* 0x0000009463947221 */ /* 0x000fca0000000000 */
[----:B------:R-:W-:-:S07]  /*5e00*/  MOV R152, R148 ;  /* 0x0000009400987202 */ /* 0x000fce0000000f00 */
[----:B------:R-:W-:Y:S05]  /*5e10*/  WARPSYNC.COLLECTIVE R151, `(.L_x_6256) ;  /* 0x0000000097087348 */ /* 0x000fea0003c00000 */
[----:B------:R0:W1:Y:S02]  /*5e20*/  SHFL.BFLY P0, R149, R152, R153, R154 ;  /* 0x0c00009998957389 */ /* 0x000064000000009a */
[----:B01----:R-:W-:Y:S01]  /*5e30*/  ENDCOLLECTIVE ;  /* 0x000000000000791b */ /* 0x003fe20003800000 */
.L_x_6256:
[----:B------:R-:W-:Y:S01]  /*5e40*/  HFMA2.MMA R153, -RZ, RZ, 0, 4.76837158203125e-07 ;  /* 0x00000008ff997435 */ /* 0x000fe200000001ff */
[----:B------:R-:W-:-:S05]  /*5e50*/  MOV R101, R149 ;  /* 0x0000009500657202 */ /* 0x000fca0000000f00 */
[----:B------:R-:W-:-:S05]  /*5e60*/  FADD R101, R148, R101 ;  /* 0x0000006594657221 */ /* 0x000fca0000000000 */
[----:B------:R-:W-:-:S07]  /*5e70*/  MOV R152, R101 ;  /* 0x0000006500987202 */ /* 0x000fce0000000f00 */
[----:B------:R-:W-:Y:S05]  /*5e80*/  WARPSYNC.COLLECTIVE R151, `(.L_x_6257) ;  /* 0x0000000097087348 */ /* 0x000fea0003c00000 */
[----:B------:R0:W1:Y:S02]  /*5e90*/  SHFL.BFLY P0, R149, R152, R153, R154 ;  /* 0x0c00009998957389 */ /* 0x000064000000009a */
[----:B01----:R-:W-:Y:S01]  /*5ea0*/  ENDCOLLECTIVE ;  /* 0x000000000000791b */ /* 0x003fe20003800000 */
.L_x_6257:
[----:B------:R-:W-:Y:S01]  /*5eb0*/  HFMA2.MMA R153, -RZ, RZ, 0, 9.5367431640625e-07 ;  /* 0x00000010ff997435 */ /* 0x000fe200000001ff */
[----:B------:R-:W-:-:S05]  /*5ec0*/  MOV R150, R149 ;  /* 0x0000009500967202 */ /* 0x000fca0000000f00 */
[----:B------:R-:W-:-:S05]  /*5ed0*/  FADD R150, R101, R150 ;  /* 0x0000009665967221 */ /* 0x000fca0000000000 */
[----:B------:R-:W-:-:S07]  /*5ee0*/  MOV R152, R150 ;  /* 0x0000009600987202 */ /* 0x000fce0000000f00 */
[----:B------:R-:W-:Y:S05]  /*5ef0*/  WARPSYNC.COLLECTIVE R151, `(.L_x_6258) ;  /* 0x0000000097087348 */ /* 0x000fea0003c00000 */
[----:B------:R0:W1:Y:S02]  /*5f00*/  SHFL.BFLY P0, R149, R152, R153, R154 ;  /* 0x0c00009998957389 */ /* 0x000064000000009a */
[----:B01----:R-:W-:Y:S01]  /*5f10*/  ENDCOLLECTIVE ;  /* 0x000000000000791b */ /* 0x003fe20003800000 */
.L_x_6258:
[----:B------:R-:W-:Y:S01]  /*5f20*/  MOV R103, R149 ;  /* 0x0000009500677202 */ /* 0x000fe20000000f00 */
[----:B------:R-:W-:Y:S06]  /*5f30*/  BRA `(.L_x_6259) ;  /* 0xffffffb8004c7947 */ /* 0x000fec000383ffff */
.L_x_6242:
[----:B-1----:R-:W-:Y:S01]  /*5f40*/  HFMA2.MMA R4, -RZ, RZ, 0, 9.5367431640625e-07 ;  /* 0x00000010ff047435 */ /* 0x002fe200000001ff */
[----:B------:R-:W-:Y:S02]  /*5f50*/  MOV R9, 0x1f ;  /* 0x0000001f00097802 */ /* 0x000fe40000000f00 */
[----:B------:R-:W-:-:S08]  /*5f60*/  MOV R151, 0xffffffff ;  /* 0xffffffff00977802 */ /* 0x000fd00000000f00 */
[----:B------:R-:W-:Y:S05]  /*5f70*/  WARPSYNC.COLLECTIVE R151, `(.L_x_6260) ;  /* 0x0000000097087348 */ /* 0x000fea0003c00000 */
[----:B------:R0:W1:Y:S02]  /*5f80*/  SHFL.DOWN P0, R7, R10, R4, R9 ;  /* 0x080000040a077389 */ /* 0x0000640000000009 */
[----:B01----:R-:W-:Y:S01]  /*5f90*/  ENDCOLLECTIVE ;  /* 0x000000000000791b */ /* 0x003fe20003800000 */
.L_x_6260:
[----:B------:R-:W-:Y:S01]  /*5fa0*/  HFMA2.MMA R4, -RZ, RZ, 0, 4.76837158203125e-07 ;  /* 0x00000008ff047435 */ /* 0x000fe200000001ff */
[----:B------:R-:W-:-:S04]  /*5fb0*/  MOV R3, R7 ;  /* 0x0000000700037202 */ /* 0x000fc80000000f00 */
[----:B------:R-:W-:-:S04]  /*5fc0*/  FMNMX R3, R3, R10, !PT ;  /* 0x0000000a03037209 */ /* 0x000fc80007800000 */
[----:B------:R-:W-:-:S07]  /*5fd0*/  MOV R10, R3 ;  /* 0x00000003000a7202 */ /* 0x000fce0000000f00 */
[----:B------:R-:W-:Y:S05]  /*5fe0*/  WARPSYNC.COLLECTIVE R151, `(.L_x_6261) ;  /* 0x0000000097087348 */ /* 0x000fea0003c00000 */
[----:B------:R0:W1:Y:S02]  /*5ff0*/  SHFL.DOWN P0, R7, R10, R4, R9 ;  /* 0x080000040a077389 */ /* 0x0000640000000009 */
[----:B01----:R-:W-:Y:S01]  /*6000*/  ENDCOLLECTIVE ;  /* 0x000000000000791b */ /* 0x003fe20003800000 */
.L_x_6261:
[----:B------:R-:W-:Y:S01]  /*6010*/  HFMA2.MMA R4, -RZ, RZ, 0, 2.384185791015625e-07 ;  /* 0x00000004ff047435 */ /* 0x000fe200000001ff */
[----:B------:R-:W-:-:S04]  /*6020*/  MOV R0, R7 ;  /* 0x0000000700007202 */ /* 0x000fc80000000f00 */
[----:B------:R-:W-:-:S04]  /*6030*/  FMNMX R0, R3, R0, !PT ;  /* 0x0000000003007209 */ /* 0x000fc80007800000 */
[----:B------:R-:W-:-:S07]  /*6040*/  MOV R10, R0 ;  /* 0x00000000000a7202 */ /* 0x000fce0000000f00 */
[----:B------:R-:W-:Y:S05]  /*6050*/  WARPSYNC.COLLECTIVE R151, `(.L_x_6262) ;  /* 0x0000000097087348 */ /* 0x000fea0003c00000 */
[----:B------:R0:W1:Y:S02]  /*6060*/  SHFL.DOWN P0, R7, R10, R4, R9 ;  /* 0x080000040a077389 */ /* 0x0000640000000009 */
[----:B01----:R-:W-:Y:S01]  /*6070*/  ENDCOLLECTIVE ;  /* 0x000000000000791b */ /* 0x003fe20003800000 */
.L_x_6262:
[----:B------:R-:W-:Y:S01]  /*6080*/  HFMA2.MMA R4, -RZ, RZ, 0, 1.1920928955078125e-07 ;  /* 0x00000002ff047435 */ /* 0x000fe200000001ff */
[----:B------:R-:W-:-:S04]  /*6090*/  MOV R5, R7 ;  /* 0x0000000700057202 */ /* 0x000fc80000000f00 */
[----:B------:R-:W-:-:S04]  /*60a0*/  FMNMX R5, R0, R5, !PT ;  /* 0x0000000500057209 */ /* 0x000fc80007800000 */
[----:B------:R-:W-:-:S07]  /*60b0*/  MOV R10, R5 ;  /* 0x00000005000a7202 */ /* 0x000fce0000000f00 */
[----:B------:R-:W-:Y:S05]  /*60c0*/  WARPSYNC.COLLECTIVE R151, `(.L_x_6263) ;  /* 0x0000000097087348 */ /* 0x000fea0003c00000 */
[----:B------:R0:W1:Y:S02]  /*60d0*/  SHFL.DOWN P0, R7, R10, R4, R9 ;  /* 0x080000040a077389 */ /* 0x0000640000000009 */
[----:B01----:R-:W-:Y:S01]  /*60e0*/  ENDCOLLECTIVE ;  /* 0x000000000000791b */ /* 0x003fe20003800000 */
.L_x_6263:
[----:B------:R-:W-:Y:S01]  /*60f0*/  HFMA2.MMA R4, -RZ, RZ, 0, 5.9604644775390625e-08 ;  /* 0x00000001ff047435 */ /* 0x000fe200000001ff */
[----:B------:R-:W-:-:S04]  /*6100*/  MOV R2, R7 ;  /* 0x0000000700027202 */ /* 0x000fc80000000f00 */
[----:B------:R-:W-:-:S04]  /*6110*/  FMNMX R2, R5, R2, !PT ;  /* 0x0000000205027209 */ /* 0x000fc80007800000 */
[----:B------:R-:W-:-:S07]  /*6120*/  MOV R10, R2 ;  /* 0x00000002000a7202 */ /* 0x000fce0000000f00 */
[----:B------:R-:W-:Y:S05]  /*6130*/  WARPSYNC.COLLECTIVE R151, `(.L_x_6264) ;  /* 0x0000000097087348 */ /* 0x000fea0003c00000 */
[----:B------:R0:W1:Y:S02]  /*6140*/  SHFL.DOWN P0, R7, R10, R4, R9 ;  /* 0x080000040a077389 */ /* 0x0000640000000009 */
[----:B01----:R-:W-:Y:S01]  /*6150*/  ENDCOLLECTIVE ;  /* 0x000000000000791b */ /* 0x003fe20003800000 */
.L_x_6264:
[----:B------:R-:W-:Y:S05]  /*6160*/  BRA `(.L_x_6265) ;  /* 0xffffffec00687947 */ /* 0x000fea000383ffff */
.L_x_6245:
[----:B------:R-:W-:Y:S01]  /*6170*/  HFMA2.MMA R4, -RZ, RZ, 0, 1.1920928955078125e-07 ;  /* 0x00000002ff047435 */ /* 0x000fe200000001ff */
[----:B-1----:R-:W-:Y:S02]  /*6180*/  MOV R10, R0 ;  /* 0x00000000000a7202 */ /* 0x002fe40000000f00 */
[----:B------:R-:W-:Y:S02]  /*6190*/  MOV R9, 0x1f ;  /* 0x0000001f00097802 */ /* 0x000fe40000000f00 */
[----:B------:R-:W-:-:S07]  /*61a0*/  MOV R151, 0xffffffff ;  /* 0xffffffff00977802 */ /* 0x000fce0000000f00 */
[----:B0-----:R-:W-:Y:S05]  /*61b0*/  WARPSYNC.COLLECTIVE R151, `(.L_x_6266) ;  /* 0x0000000097087348 */ /* 0x001fea0003c00000 */
[----:B------:R1:W2:Y:S02]  /*61c0*/  SHFL.DOWN P0, R7, R10, R4, R9 ;  /* 0x080000040a077389 */ /* 0x0002a40000000009 */
[----:B012---:R-:W-:Y:S01]  /*61d0*/  ENDCOLLECTIVE ;  /* 0x000000000000791b */ /* 0x007fe20003800000 */
.L_x_6266:
[----:B------:R-:W-:Y:S01]  /*61e0*/  HFMA2.MMA R4, -RZ, RZ, 0, 5.9604644775390625e-08 ;  /* 0x00000001ff047435 */ /* 0x000fe200000001ff */
[----:B------:R-:W-:-:S04]  /*61f0*/  MOV R3, R7 ;  /* 0x0000000700037202 */ /* 0x000fc80000000f00 */
[----:B------:R-:W-:-:S04]  /*6200*/  FMNMX R3, R3, R0, !PT ;  /* 0x0000000003037209 */ /* 0x000fc80007800000 */
[----:B------:R-:W-:-:S07]  /*6210*/  MOV R10, R3 ;  /* 0x00000003000a7202 */ /* 0x000fce0000000f00 */
[----:B------:R-:W-:Y:S05]  /*6220*/  WARPSYNC.COLLECTIVE R151, `(.L_x_6267) ;  /* 0x0000000097087348 */ /* 0x000fea0003c00000 */
[----:B------:R0:W1:Y:S02]  /*6230*/  SHFL.DOWN P0, R7, R10, R4, R9 ;  /* 0x080000040a077389 */ /* 0x0000640000000009 */
[----:B01----:R-:W-:Y:S01]  /*6240*/  ENDCOLLECTIVE ;  /* 0x000000000000791b */ /* 0x003fe20003800000 */
.L_x_6267:
[----:B------:R-:W-:Y:S01]  /*6250*/  MOV R2, R7 ;  /* 0x0000000700027202 */ /* 0x000fe20000000f00 */
[----:B------:R-:W-:Y:S06]  /*6260*/  BRA `(.L_x_6268) ;  /* 0xffffffec00987947 */ /* 0x000fec000383ffff */
        .weak           $__internal_56_$__cuda_sm20_rcp_rn_f32_slowpath
        .type           $__internal_56_$__cuda_sm20_rcp_rn_f32_slowpath,@function
        .size           $__internal_56_$__cuda_sm20_rcp_rn_f32_slowpath,(.L_x_14392 - $__internal_56_$__cuda_sm20_rcp_rn_f32_slowpath)
$__internal_56_$__cuda_sm20_rcp_rn_f32_slowpath:
        /* <DEDUP_REMOVED lines=15> */
.L_x_6270:
        /* <DEDUP_REMOVED lines=33> */
.L_x_6272:
[----:B------:R-:W0:Y:S02]  /*6570*/  MUFU.RCP R0, R0 ;  /* 0x0000000000007308 */ /* 0x000e240000001000 */
.L_x_6271:
[----:B------:R-:W-:Y:S05]  /*6580*/  BSYNC B1 ;  /* 0x0000000000017941 */ /* 0x000fea0003800000 */
.L_x_6269:
[----:B------:R-:W-:-:S04]  /*6590*/  MOV R101, 0x0 ;  /* 0x0000000000657802 */ /* 0x000fc80000000f00 */
[----:B0-----:R-:W-:Y:S05]  /*65a0*/  RET.REL.NODEC R100 `(_ZN18transformer_engine13normalization19ln_fwd_tuned_kernelINS0_13Kernel_traitsI13__nv_bfloat16S3_S3_fjLj32768ELj4ELj1ELj4ELj16ENS0_18Kernel_traits_baseILj32768ES3_S3_S3_fjLj128EEEEEEEvNS0_19ForwardKernelParamsE) ;  /* 0xffffff9864947950 */ /* 0x001fea0003c3ffff */
.L_x_6273:
        /* <DEDUP_REMOVED lines=13> */
.L_x_14392:


//--------------------- .text._ZN18transformer_engine13normalization19ln_fwd_tuned_kernelINS0_13Kernel_traitsIff6__halffjLj32768ELj4ELj1ELj4ELj16ENS0_18Kernel_traits_baseILj32768EffS3_fjLj128EEEEEEEvNS0_19ForwardKernelParamsE --------------------------
	.section	.text._ZN18transformer_engine13normalization19ln_fwd_tuned_kernelINS0_13Kernel_traitsIff6__halffjLj32768ELj4ELj1ELj4ELj16ENS0_18Kernel_traits_baseILj32768EffS3_fjLj128EEEEEEEvNS0_19ForwardKernelParamsE,"ax",@progbits
	.align	128
        .global         _ZN18transformer_engine13normalization19ln_fwd_tuned_kernelINS0_13Kernel_traitsIff6__halffjLj32768ELj4ELj1ELj4ELj16ENS0_18Kernel_traits_baseILj32768EffS3_fjLj128EEEEEEEvNS0_19ForwardKernelParamsE
        .type           _ZN18transformer_engine13normalization19ln_fwd_tuned_kernelINS0_13Kernel_traitsIff6__halffjLj32768ELj4ELj1ELj4ELj16ENS0_18Kernel_traits_baseILj32768EffS3_fjLj128EEEEEEEvNS0_19ForwardKernelParamsE,@function
        .size           _ZN18transformer_engine13normalization19ln_fwd_tuned_kernelINS0_13Kernel_traitsIff6__halffjLj32768ELj4ELj1ELj4ELj16ENS0_18Kernel_traits_baseILj32768EffS3_fjLj128EEEEEEEvNS0_19ForwardKernelParamsE,(.L_x_14393 - _ZN18transformer_engine13normalization19ln_fwd_tuned_kernelINS0_13Kernel_traitsIff6__halffjLj32768ELj4ELj1ELj4ELj16ENS0_18Kernel_traits_baseILj32768EffS3_fjLj128EEEEEEEvNS0_19ForwardKernelParamsE)
        .other          _ZN18transformer_engine13normalization19ln_fwd_tuned_kernelINS0_13Kernel_traitsIff6__halffjLj32768ELj4ELj1ELj4ELj16ENS0_18Kernel_traits_baseILj32768EffS3_fjLj128EEEEEEEvNS0_19ForwardKernelParamsE,@"STO_CUDA_ENTRY STV_DEFAULT"
_ZN18transformer_engine13normalization19ln_fwd_tuned_kernelINS0_13Kernel_traitsIff6__halffjLj32768ELj4ELj1ELj4ELj16ENS0_18Kernel_traits_baseILj32768EffS3_fjLj128EEEEEEEvNS0_19ForwardKernelParamsE:
.text._ZN18transformer_engine13normalization19ln_fwd_tuned_kernelINS0_13Kernel_traitsIff6__halffjLj32768ELj4ELj1ELj4ELj16ENS0_18Kernel_traits_baseILj32768EffS3_fjLj128EEEEEEEvNS0_19ForwardKernelParamsE:
        /* <DEDUP_REMOVED lines=59> */
.L_x_6290:
        /* <DEDUP_REMOVED lines=272> */
.L_x_6309:
        /* <DEDUP_REMOVED lines=34> */
[----:B012--5:R-:W-:Y:S05]  /*16d0*/  CALL.REL.NOINC `($__internal_57_$__cuda_sm20_rcp_rn_f32_slowpath) ;  /* 0x0000004800487944 */ /* 0x027fea0003c00000 */
[----:B------:R-:W-:Y:S05]  /*16e0*/  BRA `(.L_x_6278) ;  /* 0x0000000000107947 */ /* 0x000fea0003800000 */
.L_x_6277:
[----:B------:R-:W3:Y:S02]  /*16f0*/  MUFU.RCP R0, R205 ;  /* 0x000000cd00007308 */ /* 0x000ee40000001000 */
[----:B---3--:R-:W-:-:S04]  /*1700*/  FFMA R2, R205, R0, -1 ;  /* 0xbf800000cd027423 */ /* 0x008fc80000000000 */
[----:B------:R-:W-:-:S04]  /*1710*/  FADD.FTZ R207, -R2, -RZ ;  /* 0x800000ff02cf7221 */ /* 0x000fc80000010100 */
[----:B------:R-:W-:-:S07]  /*1720*/  FFMA R0, R0, R207, R0 ;  /* 0x000000cf00007223 */ /* 0x000fce0000000000 */
.L_x_6278:
[----:B------:R-:W-:Y:S05]  /*1730*/  BSYNC B0 ;  /* 0x0000000000007941 */ /* 0x000fea0003800000 */
.L_x_6276:
        /* <DEDUP_REMOVED lines=20> */
[----:B-----5:R-:W-:Y:S05]  /*1880*/  CALL.REL.NOINC `($__internal_57_$__cuda_sm20_rcp_rn_f32_slowpath) ;  /* 0x0000004400dc7944 */ /* 0x020fea0003c00000 */
[----:B------:R-:W-:Y:S05]  /*1890*/  BRA `(.L_x_6281) ;  /* 0x0000000000107947 */ /* 0x000fea0003800000 */
.L_x_6280:
[----:B------:R-:W0:Y:S02]  /*18a0*/  MUFU.RCP R0, R213 ;  /* 0x000000d500007308 */ /* 0x000e240000001000 */
[----:B0-----:R-:W-:-:S04]  /*18b0*/  FFMA R2, R213, R0, -1 ;  /* 0xbf800000d5027423 */ /* 0x001fc80000000000 */
[----:B------:R-:W-:-:S04]  /*18c0*/  FADD.FTZ R207, -R2, -RZ ;  /* 0x800000ff02cf7221 */ /* 0x000fc80000010100 */
[----:B------:R-:W-:-:S07]  /*18d0*/  FFMA R0, R0, R207, R0 ;  /* 0x000000cf00007223 */ /* 0x000fce0000000000 */
.L_x_6281:
[----:B------:R-:W-:Y:S05]  /*18e0*/  BSYNC B0 ;  /* 0x0000000000007941 */ /* 0x000fea0003800000 */
.L_x_6279:
        /* <DEDUP_REMOVED lines=50> */
.L_x_6283:
[----:B------:R-:W2:Y:S04]  /*1c10*/  LDG.E.STRONG.GPU R0, desc[UR4][R210.64] ;  /* 0x00000004d2007981 */ /* 0x000ea8000c1ef900 */
[----:B--2---:R-:W-:Y:S01]  /*1c20*/  CCTL.IVALL ;  /* 0x00000000ff00798f */ /* 0x004fe20002000000 */
[----:B------:R-:W-:Y:S05]  /*1c30*/  YIELD ;  /* 0x0000000000007946 */ /* 0x000fea0003800000 */
[----:B------:R-:W-:-:S13]  /*1c40*/  ISETP.NE.AND P0, PT, R0, R213, PT ;  /* 0x000000d50000720c */ /* 0x000fda0003f05270 */
[----:B------:R-:W-:Y:S05]  /*1c50*/  @P0 BRA `(.L_x_6283) ;  /* 0xfffffffc00ec0947 */ /* 0x000fea000383ffff */
.L_x_6282:
        /* <DEDUP_REMOVED lines=20> */
[----:B012--5:R-:W-:Y:S05]  /*1da0*/  CALL.REL.NOINC `($__internal_57_$__cuda_sm20_rcp_rn_f32_slowpath) ;  /* 0x0000004000947944 */ /* 0x027fea0003c00000 */
[----:B------:R-:W-:Y:S05]  /*1db0*/  BRA `(.L_x_6286) ;  /* 0x0000000000107947 */ /* 0x000fea0003800000 */
.L_x_6285:
[----:B------:R-:W3:Y:S02]  /*1dc0*/  MUFU.RCP R0, R205 ;  /* 0x000000cd00007308 */ /* 0x000ee40000001000 */
[----:B---3--:R-:W-:-:S04]  /*1dd0*/  FFMA R2, R205, R0, -1 ;  /* 0xbf800000cd027423 */ /* 0x008fc80000000000 */
[----:B------:R-:W-:-:S04]  /*1de0*/  FADD.FTZ R207, -R2, -RZ ;  /* 0x800000ff02cf7221 */ /* 0x000fc80000010100 */
[----:B------:R-:W-:-:S07]  /*1df0*/  FFMA R0, R0, R207, R0 ;  /* 0x000000cf00007223 */ /* 0x000fce0000000000 */
.L_x_6286:
[----:B------:R-:W-:Y:S05]  /*1e00*/  BSYNC B0 ;  /* 0x0000000000007941 */ /* 0x000fea0003800000 */
.L_x_6284:
        /* <DEDUP_REMOVED lines=21> */
[----:B------:R-:W-:Y:S01]  /*1f60*/  MOV R206, R0 ;  /* 0x0000000000ce7202 */ /* 0x000fe20000000f00 */
[----:B------:R-:W-:Y:S06]  /*1f70*/  BRA `(.L_x_6289) ;  /* 0x0000000000107947 */ /* 0x000fec0003800000 */
.L_x_6288:
[----:B------:R-:W0:Y:S02]  /*1f80*/  MUFU.RCP R206, R213 ;  /* 0x000000d500ce7308 */ /* 0x000e240000001000 */
[----:B0-----:R-:W-:-:S04]  /*1f90*/  FFMA R0, R213, R206, -1 ;  /* 0xbf800000d5007423 */ /* 0x001fc800000000ce */
[----:B------:R-:W-:-:S04]  /*1fa0*/  FADD.FTZ R207, -R0, -RZ ;  /* 0x800000ff00cf7221 */ /* 0x000fc80000010100 */
[----:B------:R-:W-:-:S07]  /*1fb0*/  FFMA R206, R206, R207, R206 ;  /* 0x000000cfcece7223 */ /* 0x000fce00000000ce */
.L_x_6289:
[----:B------:R-:W-:Y:S05]  /*1fc0*/  BSYNC B0 ;  /* 0x0000000000007941 */ /* 0x000fea0003800000 */
.L_x_6287:
        /* <DEDUP_REMOVED lines=357> */
[----:B------:R-:W0:Y:S01]  /*3620*/  F2F.F16.F32 R141, R141 ;  /* 0x0000008d008d7304 */ /* 0x000e220000200800 */
[----:B------:R-:W-:Y:S01]  /*3630*/  FMUL R228, R145, R228 ;  /* 0x000000e491e47220 */ /* 0x000fe20000400000 */
[----:B------:R-:W-:Y:S01]  /*3640*/  @P1 FMUL R133, R133, R3 ;  /* 0x0000000385851220 */ /* 0x000fe20000400000 */
[----:B------:R-:W-:Y:S01]  /*3650*/  F2FP.F16.F32.PACK_AB R132, RZ, R143 ;  /* 0x0000008fff84723e */ /* 0x000fe200000000ff */
[-C--:B------:R-:W-:Y:S01]  /*3660*/  @P1 FMUL R153, R153, R3.reuse ;  /* 0x0000000399991220 */ /* 0x080fe20000400000 */
[----:B------:R-:W-:Y:S01]  /*3670*/  @P1 FMUL R151, R151, R3 ;  /* 0x0000000397971220 */ /* 0x000fe20000400000 */
[----:B------:R-:W-:Y:S01]  /*3680*/  @P0 FMNMX R200, R200, |R163|, !PT ;  /* 0x400000a3c8c80209 */ /* 0x000fe20007800000 */
[----:B------:R-:W-:Y:S01]  /*3690*/  FFMA R213, R213, R211, R126 ;  /* 0x000000d3d5d57223 */ /* 0x000fe2000000007e */
[----:B------:R-:W1:Y:S01]  /*36a0*/  F2F.F16.F32 R139, R139 ;  /* 0x0000008b008b7304 */ /* 0x000e620000200800 */
[----:B------:R-:W-:Y:S01]  /*36b0*/  FFMA R211, R228, R136, R127 ;  /* 0x00000088e4d37223 */ /* 0x000fe2000000007f */
[----:B------:R-:W-:Y:S01]  /*36c0*/  FSEL R134, R67, R134, !P2 ;  /* 0x0000008643867208 */ /* 0x000fe20005000000 */
[----:B------:R-:W-:Y:S01]  /*36d0*/  FMUL R232, R145, R232 ;  /* 0x000000e891e87220 */ /* 0x000fe20000400000 */
[----:B------:R-:W-:Y:S01]  /*36e0*/  F2FP.F16.F32.PACK_AB R136, RZ, R133 ;  /* 0x00000085ff88723e */ /* 0x000fe200000000ff */
[-C--:B------:R-:W-:Y:S01]  /*36f0*/  @P1 FMUL R155, R155, R3.reuse ;  /* 0x000000039b9b1220 */ /* 0x080fe20000400000 */
[----:B------:R-:W-:Y:S01]  /*3700*/  LOP3.LUT R133, R132, 0xffff, RZ, 0xc0, !PT ;  /* 0x0000ffff84857812 */ /* 0x000fe200078ec0ff */
[----:B------:R-:W-:Y:S01]  /*3710*/  FFMA R214, R232, R134, R131 ;  /* 0x00000086e8d67223 */ /* 0x000fe20000000083 */
[----:B------:R-:W-:Y:S01]  /*3720*/  @P0 FMNMX R200, R200, |R156|, !PT ;  /* 0x4000009cc8c80209 */ /* 0x000fe20007800000 */
[----:B------:R-:W2:Y:S01]  /*3730*/  F2F.F16.F32 R153, R153 ;  /* 0x0000009900997304 */ /* 0x000ea20000200800 */
[----:B------:R-:W-:Y:S01]  /*3740*/  PRMT R132, R136, 0x5410, R133 ;  /* 0x0000541088847816 */ /* 0x000fe20000000085 */
[-C--:B------:R-:W-:Y:S01]  /*3750*/  @P1 FMUL R185, R185, R3.reuse ;  /* 0x00000003b9b91220 */ /* 0x080fe20000400000 */
[----:B------:R-:W-:Y:S01]  /*3760*/  SHF.L.U64.HI R134, R133, 0x10, RZ ;  /* 0x0000001085867819 */ /* 0x000fe200000102ff */
[----:B------:R-:W-:Y:S01]  /*3770*/  @P1 FMUL R147, R147, R3 ;  /* 0x0000000393931220 */ /* 0x000fe20000400000 */
[----:B------:R-:W-:Y:S01]  /*3780*/  @P0 FMNMX R200, R200, |R157|, !PT ;  /* 0x4000009dc8c80209 */ /* 0x000fe20007800000 */
[----:B------:R-:W-:Y:S01]  /*3790*/  @P1 FMUL R135, R135, R3 ;  /* 0x0000000387871220 */ /* 0x000fe20000400000 */
[----:B------:R-:W-:Y:S01]  /*37a0*/  F2FP.F16.F32.PACK_AB R133, RZ, R155 ;  /* 0x0000009bff85723e */ /* 0x000fe200000000ff */
[----:B------:R-:W3:Y:S01]  /*37b0*/  F2F.F16.F32 R151, R151 ;  /* 0x0000009700977304 */ /* 0x000ee20000200800 */
[----:B0-----:R-:W-:Y:S01]  /*37c0*/  LOP3.LUT R136, R134, R141, RZ, 0xfc, !PT ;  /* 0x0000008d86887212 */ /* 0x001fe200078efcff */
[-C--:B------:R-:W-:Y:S01]  /*37d0*/  @P1 FMUL R167, R167, R3.reuse ;  /* 0x00000003a7a71220 */ /* 0x080fe20000400000 */
[----:B------:R-:W-:Y:S01]  /*37e0*/  @P0 FMNMX R200, R200, |R158|, !PT ;  /* 0x4000009ec8c80209 */ /* 0x000fe20007800000 */
[----:B------:R-:W-:Y:S01]  /*37f0*/  @P1 FMUL R181, R181, R3 ;  /* 0x00000003b5b51220 */ /* 0x000fe20000400000 */
[----:B------:R-:W-:Y:S01]  /*3800*/  LOP3.LUT R134, R133, 0xffff, RZ, 0xc0, !PT ;  /* 0x0000ffff85867812 */ /* 0x000fe200078ec0ff */
[----:B------:R-:W-:Y:S01]  /*3810*/  FADD R140, R65, 1 ;  /* 0x3f800000418c7421 */ /* 0x000fe20000000000 */
[----:B-1----:R-:W-:Y:S01]  /*3820*/  SHF.L.U32 R139, R139, 0x10, RZ ;  /* 0x000000108b8b7819 */ /* 0x002fe200000006ff */
[----:B------:R-:W0:Y:S01]  /*3830*/  F2F.F16.F32 R185, R185 ;  /* 0x000000b900b97304 */ /* 0x000e220000200800 */
[----:B------:R-:W-:Y:S01]  /*3840*/  @P0 FMNMX R200, R200, |R159|, !PT ;  /* 0x4000009fc8c80209 */ /* 0x000fe20007800000 */
[----:B------:R-:W-:Y:S01]  /*3850*/  @P1 FMUL R180, R180, R3 ;  /* 0x00000003b4b41220 */ /* 0x000fe20000400000 */
[----:B------:R-:W-:Y:S01]  /*3860*/  SHF.L.U64.HI R138, R134, 0x10, RZ ;  /* 0x00000010868a7819 */ /* 0x000fe200000102ff */
[----:B------:R-:W-:Y:S01]  /*3870*/  FMUL R230, R145, R230 ;  /* 0x000000e691e67220 */ /* 0x000fe20000400000 */
[----:B------:R-:W-:Y:S01]  /*3880*/  LOP3.LUT R133, R136, R139, RZ, 0xfc, !PT ;  /* 0x0000008b88857212 */ /* 0x000fe200078efcff */
[----:B------:R-:W-:Y:S01]  /*3890*/  @P1 FMUL R149, R149, R3 ;  /* 0x0000000395951220 */ /* 0x000fe20000400000 */
[----:B------:R-:W-:Y:S01]  /*38a0*/  F2FP.F16.F32.PACK_AB R136, RZ, R147 ;  /* 0x00000093ff88723e */ /* 0x000fe200000000ff */
[----:B------:R-:W1:Y:S01]  /*38b0*/  F2F.F16.F32 R167, R167 ;  /* 0x000000a700a77304 */ /* 0x000e620000200800 */
[----:B------:R-:W-:Y:S01]  /*38c0*/  F2FP.F16.F32.PACK_AB R135, RZ, R135 ;  /* 0x00000087ff87723e */ /* 0x000fe200000000ff */
[-C--:B------:R-:W-:Y:S01]  /*38d0*/  @P1 FMUL R175, R175, R3.reuse ;  /* 0x00000003afaf1220 */ /* 0x080fe20000400000 */
[----:B------:R-:W-:Y:S01]  /*38e0*/  @P0 FMNMX R200, R200, |R152|, !PT ;  /* 0x40000098c8c80209 */ /* 0x000fe20007800000 */
[----:B------:R-:W-:Y:S01]  /*38f0*/  @P1 FMUL R174, R174, R3 ;  /* 0x00000003aeae1220 */ /* 0x000fe20000400000 */
[----:B--2---:R-:W-:Y:S01]  /*3900*/  LOP3.LUT R138, R138, R153, RZ, 0xfc, !PT ;  /* 0x000000998a8a7212 */ /* 0x004fe200078efcff */
[----:B------:R-:W-:Y:S01]  /*3910*/  FADD R195, R54, 1 ;  /* 0x3f80000036c37421 */ /* 0x000fe20000000000 */
[----:B---3--:R-:W-:Y:S01]  /*3920*/  SHF.L.U32 R151, R151, 0x10, RZ ;  /* 0x0000001097977819 */ /* 0x008fe200000006ff */
[----:B------:R-:W2:Y:S01]  /*3930*/  F2F.F16.F32 R181, R181 ;  /* 0x000000b500b57304 */ /* 0x000ea20000200800 */
[----:B------:R-:W-:Y:S01]  /*3940*/  LOP3.LUT R136, R136, 0xffff, RZ, 0xc0, !PT ;  /* 0x0000ffff88887812 */ /* 0x000fe200078ec0ff */
[----:B------:R-:W-:Y:S01]  /*3950*/  FADD R150, R150, -R2 ;  /* 0x8000000296967221 */ /* 0x000fe20000000000 */
[----:B------:R-:W-:Y:S01]  /*3960*/  PRMT R134, R135, 0x5410, R134 ;  /* 0x0000541087867816 */ /* 0x000fe20000000086 */
[----:B------:R-:W-:Y:S01]  /*3970*/  @P1 FMUL R177, R177, R3 ;  /* 0x00000003b1b11220 */ /* 0x000fe20000400000 */
[----:B------:R-:W-:Y:S01]  /*3980*/  @P0 FMNMX R200, R200, |R183|, !PT ;  /* 0x400000b7c8c80209 */ /* 0x000fe20007800000 */
[----:B------:R-:W-:Y:S01]  /*3990*/  @P1 FMUL R178, R178, R3 ;  /* 0x00000003b2b21220 */ /* 0x000fe20000400000 */
[----:B------:R-:W-:Y:S01]  /*39a0*/  LOP3.LUT R135, R138, R151, RZ, 0xfc, !PT ;  /* 0x000000978a877212 */ /* 0x000fe200078efcff */
[----:B------:R-:W3:Y:S01]  /*39b0*/  F2F.F16.F32 R174, R174 ;  /* 0x000000ae00ae7304 */ /* 0x000ee20000200800 */
[----:B------:R-:W-:Y:S01]  /*39c0*/  SHF.L.U64.HI R138, R136, 0x10, RZ ;  /* 0x00000010888a7819 */ /* 0x000fe200000102ff */
[----:B------:R-:W-:Y:S01]  /*39d0*/  FADD R148, R55, 1 ;  /* 0x3f80000037947421 */ /* 0x000fe20000000000 */
[----:B------:R-:W-:Y:S01]  /*39e0*/  @P0 FMNMX R200, R200, |R182|, !PT ;  /* 0x400000b6c8c80209 */ /* 0x000fe20007800000 */
[-C--:B------:R-:W-:Y:S01]  /*39f0*/  @P1 FMUL R172, R172, R3.reuse ;  /* 0x00000003acac1220 */ /* 0x080fe20000400000 */
[----:B------:R-:W-:Y:S01]  /*3a00*/  FSEL R140, R65, R140, !P2 ;  /* 0x0000008c418c7208 */ /* 0x000fe20005000000 */
[----:B------:R-:W-:Y:S01]  /*3a10*/  @P1 FMUL R169, R169, R3 ;  /* 0x00000003a9a91220 */ /* 0x000fe20000400000 */
[----:B0-----:R-:W-:Y:S01]  /*3a20*/  LOP3.LUT R185, R138, R185, RZ, 0xfc, !PT ;  /* 0x000000b98ab97212 */ /* 0x001fe200078efcff */
[----:B------:R-:W0:Y:S01]  /*3a30*/  F2F.F16.F32 R177, R177 ;  /* 0x000000b100b17304 */ /* 0x000e220000200800 */
[----:B------:R-:W-:Y:S01]  /*3a40*/  F2FP.F16.F32.PACK_AB R138, RZ, R180 ;  /* 0x000000b4ff8a723e */ /* 0x000fe200000000ff */
[----:B------:R-:W-:Y:S01]  /*3a50*/  FFMA R212, R230, R140, R129 ;  /* 0x0000008ce6d47223 */ /* 0x000fe20000000081 */
[----:B------:R-:W-:Y:S01]  /*3a60*/  @P0 FMNMX R200, R200, |R179|, !PT ;  /* 0x400000b3c8c80209 */ /* 0x000fe20007800000 */
[----:B------:R-:W-:Y:S01]  /*3a70*/  @P1 FMUL R171, R171, R3 ;  /* 0x00000003abab1220 */ /* 0x000fe20000400000 */
[----:B------:R-:W-:Y:S01]  /*3a80*/  F2FP.F16.F32.PACK_AB R140, RZ, R149 ;  /* 0x00000095ff8c723e */ /* 0x000fe200000000ff */
[C---:B------:R-:W-:Y:S01]  /*3a90*/  FMUL R220, R145.reuse, R220 ;  /* 0x000000dc91dc7220 */ /* 0x040fe20000400000 */
[----:B------:R-:W-:Y:S01]  /*3aa0*/  LOP3.LUT R139, R138, 0xffff, RZ, 0xc0, !PT ;  /* 0x0000ffff8a8b7812 */ /* 0x000fe200078ec0ff */
[C---:B------:R-:W-:Y:S01]  /*3ab0*/  FMUL R224, R145.reuse, R224 ;  /* 0x000000e091e07220 */ /* 0x040fe20000400000 */
[----:B------:R-:W-:Y:S01]  /*3ac0*/  @P0 FMNMX R200, R200, |R154|, !PT ;  /* 0x4000009ac8c80209 */ /* 0x000fe20007800000 */
[----:B------:R-:W-:Y:S01]  /*3ad0*/  @P1 FMUL R170, R170, R3 ;  /* 0x00000003aaaa1220 */ /* 0x000fe20000400000 */
[----:B------:R-:W-:Y:S01]  /*3ae0*/  F2FP.F16.F32.PACK_AB R175, RZ, R175 ;  /* 0x000000afffaf723e */ /* 0x000fe200000000ff */
[----:B------:R-:W4:Y:S01]  /*3af0*/  F2F.F16.F32 R169, R169 ;  /* 0x000000a900a97304 */ /* 0x000f220000200800 */
        /* <DEDUP_REMOVED lines=11> */
[----:B------:R-:W1:Y:S01]  /*3bb0*/  F2F.F16.F32 R171, R171 ;  /* 0x000000ab00ab7304 */ /* 0x000e620000200800 */
        /* <DEDUP_REMOVED lines=9> */
[----:B------:R-:W2:Y:S01]  /*3c50*/  F2F.F16.F32 R158, R158 ;  /* 0x0000009e009e7304 */ /* 0x000ea20000200800 */
[----:B------:R-:W-:Y:S01]  /*3c60*/  SHF.L.U64.HI R143, R140, 0x10, RZ ;  /* 0x000000108c8f7819 */ /* 0x000fe200000102ff */
[-C--:B------:R-:W-:Y:S01]  /*3c70*/  @P1 FMUL R182, R182, R3.reuse ;  /* 0x00000003b6b61220 */ /* 0x080fe20000400000 */
[----:B------:R-:W-:Y:S01]  /*3c80*/  F2FP.F16.F32.PACK_AB R142, RZ, R178 ;  /* 0x000000b2ff8e723e */ /* 0x000fe200000000ff */
[-C--:B------:R-:W-:Y:S01]  /*3c90*/  @P1 FMUL R183, R183, R3.reuse ;  /* 0x00000003b7b71220 */ /* 0x080fe20000400000 */
[----:B------:R-:W-:Y:S01]  /*3ca0*/  FSEL R148, R55, R148, !P2 ;  /* 0x0000009437947208 */ /* 0x000fe20005000000 */
[-C--:B------:R-:W-:Y:S01]  /*3cb0*/  @P1 FMUL R152, R152, R3.reuse ;  /* 0x0000000398981220 */ /* 0x080fe20000400000 */
[----:B------:R-:W-:Y:S01]  /*3cc0*/  FSEL R146, R59, R146, !P2 ;  /* 0x000000923b927208 */ /* 0x000fe20005000000 */
[----:B------:R-:W2:Y:S01]  /*3cd0*/  F2F.F16.F32 R162, R162 ;  /* 0x000000a200a27304 */ /* 0x000ea20000200800 */
[----:B------:R-:W-:Y:S01]  /*3ce0*/  @P0 FMNMX R200, R200, |R144|, !PT ;  /* 0x40000090c8c80209 */ /* 0x000fe20007800000 */
[----:B------:R-:W-:Y:S01]  /*3cf0*/  FFMA R205, R220, R148, R119 ;  /* 0x00000094dccd7223 */ /* 0x000fe20000000077 */
[----:B---3--:R-:W-:Y:S01]  /*3d00*/  LOP3.LUT R174, R143, R174, RZ, 0xfc, !PT ;  /* 0x000000ae8fae7212 */ /* 0x008fe200078efcff */
[----:B------:R-:W-:Y:S01]  /*3d10*/  FADD R148, R61, 1 ;  /* 0x3f8000003d947421 */ /* 0x000fe20000000000 */
[----:B------:R-:W-:Y:S01]  /*3d20*/  LOP3.LUT R142, R142, 0xffff, RZ, 0xc0, !PT ;  /* 0x0000ffff8e8e7812 */ /* 0x000fe200078ec0ff */
[----:B------:R-:W-:Y:S01]  /*3d30*/  FFMA R208, R224, R146, R123 ;  /* 0x00000092e0d07223 */ /* 0x000fe2000000007b */
[----:B------:R-:W-:Y:S01]  /*3d40*/  F2FP.F16.F32.PACK_AB R143, RZ, R172 ;  /* 0x000000acff8f723e */ /* 0x000fe200000000ff */
[----:B------:R-:W3:Y:S01]  /*3d50*/  F2F.F16.F32 R182, R182 ;  /* 0x000000b600b67304 */ /* 0x000ee20000200800 */
[----:B------:R-:W-:Y:S01]  /*3d60*/  @P0 FMNMX R200, R200, |R192|, !PT ;  /* 0x400000c0c8c80209 */ /* 0x000fe20007800000 */
[-C--:B------:R-:W-:Y:S01]  /*3d70*/  @P1 FMUL R189, R189, R3.reuse ;  /* 0x00000003bdbd1220 */ /* 0x080fe20000400000 */
        /* <DEDUP_REMOVED lines=8> */
[----:B------:R-:W-:Y:S01]  /*3e00*/  FSEL R148, R61, R148, !P2 ;  /* 0x000000943d947208 */ /* 0x000fe20005000000 */
[-C--:B------:R-:W-:Y:S01]  /*3e10*/  @P1 FMUL R154, R154, R3.reuse ;  /* 0x000000039a9a1220 */ /* 0x080fe20000400000 */
[----:B------:R-:W-:Y:S01]  /*3e20*/  LOP3.LUT R147, R143, 0xffff, RZ, 0xc0, !PT ;  /* 0x0000ffff8f937812 */ /* 0x000fe200078ec0ff */
[----:B------:R-:W-:Y:S01]  /*3e30*/  @P1 FMUL R188, R188, R3 ;  /* 0x00000003bcbc1220 */ /* 0x000fe20000400000 */
[----:B0-----:R-:W-:Y:S01]  /*3e40*/  LOP3.LUT R177, R146, R177, RZ, 0xfc, !PT ;  /* 0x000000b192b17212 */ /* 0x001fe200078efcff */
[----:B------:R-:W-:Y:S01]  /*3e50*/  FFMA R206, R226, R148, R125 ;  /* 0x00000094e2ce7223 */ /* 0x000fe2000000007d */
[----:B------:R-:W-:Y:S01]  /*3e60*/  @P0 FMNMX R200, R200, |R191|, !PT ;  /* 0x400000bfc8c80209 */ /* 0x000fe20007800000 */
[----:B------:R-:W0:Y:S01]  /*3e70*/  F2F.F16.F32 R159, R159 ;  /* 0x0000009f009f7304 */ /* 0x000e220000200800 */
[----:B------:R-:W-:Y:S01]  /*3e80*/  F2FP.F16.F32.PACK_AB R146, RZ, R168 ;  /* 0x000000a8ff92723e */ /* 0x000fe200000000ff */
[-C--:B------:R-:W-:Y:S01]  /*3e90*/  @P1 FMUL R192, R192, R3.reuse ;  /* 0x00000003c0c01220 */ /* 0x080fe20000400000 */
[----:B------:R-:W-:Y:S01]  /*3ea0*/  SHF.L.U64.HI R148, R147, 0x10, RZ ;  /* 0x0000001093947819 */ /* 0x000fe200000102ff */
[-C--:B------:R-:W-:Y:S01]  /*3eb0*/  @P1 FMUL R144, R144, R3.reuse ;  /* 0x0000000390901220 */ /* 0x080fe20000400000 */
[----:B------:R-:W-:Y:S01]  /*3ec0*/  @P0 FMNMX R200, R200, |R166|, !PT ;  /* 0x400000a6c8c80209 */ /* 0x000fe20007800000 */
[----:B------:R-:W-:Y:S01]  /*3ed0*/  @P1 FMUL R163, R163, R3 ;  /* 0x00000003a3a31220 */ /* 0x000fe20000400000 */
[----:B------:R-:W-:Y:S01]  /*3ee0*/  PRMT R146, R146, 0x5410, R147 ;  /* 0x0000541092927816 */ /* 0x000fe20000000093 */
[----:B------:R-:W0:Y:S01]  /*3ef0*/  F2F.F16.F32 R188, R188 ;  /* 0x000000bc00bc7304 */ /* 0x000e220000200800 */
[----:B------:R-:W-:Y:S01]  /*3f00*/  F2FP.F16.F32.PACK_AB R147, RZ, R161 ;  /* 0x000000a1ff93723e */ /* 0x000fe200000000ff */
        /* <DEDUP_REMOVED lines=10> */
[----:B------:R-:W-:Y:S01]  /*3fb0*/  F2F.F16.F32 R163, R163 ;  /* 0x000000a300a37304 */ /* 0x000fe20000200800 */
[----:B------:R-:W-:Y:S01]  /*3fc0*/  F2FP.F16.F32.PACK_AB R150, RZ, R157 ;  /* 0x0000009dff96723e */ /* 0x000fe200000000ff */
        /* <DEDUP_REMOVED lines=8> */
[----:B------:R-:W4:Y:S01]  /*4050*/  F2F.F16.F32 R195, R195 ;  /* 0x000000c300c37304 */ /* 0x000f220000200800 */
[----:B------:R-:W-:Y:S01]  /*4060*/  @P0 FMNMX R200, R200, |R190|, !PT ;  /* 0x400000bec8c80209 */ /* 0x000fe20007800000 */
[----:B------:R-:W3:Y:S01]  /*4070*/  @!P3 LDC.64 R170, c[0x0][0x230] ;  /* 0x00008c00ffaabb82 */ /* 0x000ee20000000a00 */
[----:B--2---:R-:W-:Y:S01]  /*4080*/  LOP3.LUT R158, R153, R158, RZ, 0xfc, !PT ;  /* 0x0000009e999e7212 */ /* 0x004fe200078efcff */
[-C--:B------:R-:W-:Y:S01]  /*4090*/  @P1 FMUL R179, R179, R3.reuse ;  /* 0x00000003b3b31220 */ /* 0x080fe20000400000 */
[----:B------:R-:W-:Y:S01]  /*40a0*/  @P0 FMNMX R200, R200, |R194|, !PT ;  /* 0x400000c2c8c80209 */ /* 0x000fe20007800000 */
[----:B------:R-:W-:Y:S01]  /*40b0*/  @P1 FMUL R194, R194, R3 ;  /* 0x00000003c2c21220 */ /* 0x000fe20000400000 */
[----:B------:R-:W-:Y:S01]  /*40c0*/  F2FP.F16.F32.PACK_AB R153, RZ, R183 ;  /* 0x000000b7ff99723e */ /* 0x000fe200000000ff */
[----:B------:R-:W2:Y:S01]  /*40d0*/  F2F.F16.F32 R205, R205 ;  /* 0x000000cd00cd7304 */ /* 0x000ea20000200800 */
[----:B------:R-:W-:Y:S01]  /*40e0*/  @P0 FMNMX R200, R200, |R209|, !PT ;  /* 0x400000d1c8c80209 */ /* 0x000fe20007800000 */
[-C--:B------:R-:W-:Y:S01]  /*40f0*/  @P1 FMUL R190, R190, R3.reuse ;  /* 0x00000003bebe1220 */ /* 0x080fe20000400000 */
[----:B------:R-:W-:Y:S01]  /*4100*/  F2FP.F16.F32.PACK_AB R152, RZ, R152 ;  /* 0x00000098ff98723e */ /* 0x000fe200000000ff */
[-C--:B------:R-:W-:Y:S01]  /*4110*/  @P1 FMUL R184, R184, R3.reuse ;  /* 0x00000003b8b81220 */ /* 0x080fe20000400000 */
[----:B------:R-:W-:Y:S01]  /*4120*/  LOP3.LUT R153, R153, 0xffff, RZ, 0xc0, !PT ;  /* 0x0000ffff99997812 */ /* 0x000fe200078ec0ff */
[----:B------:R-:W-:Y:S01]  /*4130*/  @P1 FMUL R191, R191, R3 ;  /* 0x00000003bfbf1220 */ /* 0x000fe20000400000 */
[----:B------:R-:W-:Y:S01]  /*4140*/  F2FP.F16.F32.PACK_AB R189, RZ, R189 ;  /* 0x000000bdffbd723e */ /* 0x000fe200000000ff */
[----:B------:R-:W2:Y:S01]  /*4150*/  F2F.F16.F32 R173, R173 ;  /* 0x000000ad00ad7304 */ /* 0x000ea20000200800 */
[----:B------:R-:W-:Y:S01]  /*4160*/  SHF.L.U64.HI R151, R148, 0x10, RZ ;  /* 0x0000001094977819 */ /* 0x000fe200000102ff */
[-C--:B------:R-:W-:Y:S01]  /*4170*/  @P1 FMUL R209, R209, R3.reuse ;  /* 0x00000003d1d11220 */ /* 0x080fe20000400000 */
[----:B------:R-:W-:Y:S01]  /*4180*/  @P0 FMNMX R200, R200, |R208|, !PT ;  /* 0x400000d0c8c80209 */ /* 0x000fe20007800000 */
[-C--:B------:R-:W-:Y:S01]  /*4190*/  @P1 FMUL R165, R165, R3.reuse ;  /* 0x00000003a5a51220 */ /* 0x080fe20000400000 */
[--C-:B------:R-:W-:Y:S01]  /*41a0*/  PRMT R152, R152, 0x5410, R153.reuse ;  /* 0x0000541098987816 */ /* 0x100fe20000000099 */
[-C--:B------:R-:W-:Y:S01]  /*41b0*/  @P1 FMUL R186, R186, R3.reuse ;  /* 0x00000003baba1220 */ /* 0x080fe20000400000 */
[----:B------:R-:W-:Y:S01]  /*41c0*/  SHF.L.U64.HI R155, R153, 0x10, RZ ;  /* 0x00000010999b7819 */ /* 0x000fe200000102ff */
[----:B------:R-:W2:Y:S01]  /*41d0*/  F2F.F16.F32 R176, R176 ;  /* 0x000000b000b07304 */ /* 0x000ea20000200800 */
[----:B------:R-:W-:Y:S01]  /*41e0*/  PRMT R153, R189, 0x7610, R153 ;  /* 0x00007610bd997816 */ /* 0x000fe20000000099 */
[-C--:B------:R-:W-:Y:S01]  /*41f0*/  @P1 FMUL R208, R208, R3.reuse ;  /* 0x00000003d0d01220 */ /* 0x080fe20000400000 */
[----:B------:R-:W-:Y:S01]  /*4200*/  LOP3.LUT R162, R151, R162, RZ, 0xfc, !PT ;  /* 0x000000a297a27212 */ /* 0x000fe200078efcff */
[----:B------:R-:W-:Y:S01]  /*4210*/  @P1 FMUL R137, R137, R3 ;  /* 0x0000000389891220 */ /* 0x000fe20000400000 */
[----:B------:R-:W-:Y:S01]  /*4220*/  F2FP.F16.F32.PACK_AB R151, RZ, R156 ;  /* 0x0000009cff97723e */ /* 0x000fe200000000ff */
[----:B-1----:R-:W-:Y:S01]  /*4230*/  @!P3 IMAD.WIDE R168, R203, 0x4, R168 ;  /* 0x00000004cba8b825 */ /* 0x002fe200078e02a8 */
[----:B------:R-:W-:Y:S01]  /*4240*/  @P0 FMNMX R200, R200, |R207|, !PT ;  /* 0x400000cfc8c80209 */ /* 0x000fe20007800000 */
[----:B------:R-:W1:Y:S01]  /*4250*/  F2F.F16.F32 R179, R179 ;  /* 0x000000b300b37304 */ /* 0x000e620000200800 */
[----:B------:R-:W-:Y:S01]  /*4260*/  F2FP.F16.F32.PACK_AB R156, RZ, R154 ;  /* 0x0000009aff9c723e */ /* 0x000fe200000000ff */
[-C--:B------:R-:W-:Y:S01]  /*4270*/  @P1 FMUL R207, R207, R3.reuse ;  /* 0x00000003cfcf1220 */ /* 0x080fe20000400000 */
[----:B------:R-:W-:Y:S01]  /*4280*/  LOP3.LUT R154, R153, 0xffff, RZ, 0xc0, !PT ;  /* 0x0000ffff999a7812 */ /* 0x000fe200078ec0ff */
[----:B---3--:R-:W-:Y:S01]  /*4290*/  @!P3 IMAD.WIDE R170, R203, 0x4, R170 ;  /* 0x00000004cbaab825 */ /* 0x008fe200078e02aa */
[----:B------:R-:W-:Y:S01]  /*42a0*/  LOP3.LUT R182, R155, R182, RZ, 0xfc, !PT ;  /* 0x000000b69bb67212 */ /* 0x000fe200078efcff */
[----:B------:R3:W-:Y:S01]  /*42b0*/  @!P3 STG.E desc[UR4][R168.64], R2 ;  /* 0x00000002a800b986 */ /* 0x0007e2000c101904 */
[----:B------:R-:W-:Y:S01]  /*42c0*/  @P0 FMNMX R200, R200, |R206|, !PT ;  /* 0x400000cec8c80209 */ /* 0x000fe20007800000 */
[----:B------:R-:W-:Y:S01]  /*42d0*/  F2F.F16.F32 R184, R184 ;  /* 0x000000b800b87304 */ /* 0x000fe20000200800 */
[----:B------:R-:W-:Y:S01]  /*42e0*/  PRMT R155, R156, 0x7610, R155 ;  /* 0x000076109c9b7816 */ /* 0x000fe2000000009b */
[----:B------:R-:W-:Y:S01]  /*42f0*/  @P1 FMUL R206, R206, R3 ;  /* 0x00000003cece1220 */ /* 0x000fe20000400000 */
[----:B------:R-:W-:Y:S01]  /*4300*/  SHF.L.U64.HI R156, R154, 0x10, RZ ;  /* 0x000000109a9c7819 */ /* 0x000fe200000102ff */
[----:B------:R3:W-:Y:S01]  /*4310*/  @!P3 STG.E desc[UR4][R170.64], R145 ;  /* 0x00000091aa00b986 */ /* 0x0007e2000c101904 */
[----:B------:R-:W-:Y:S01]  /*4320*/  @P0 FMNMX R200, R200, |R213|, !PT ;  /* 0x400000d5c8c80209 */ /* 0x000fe20007800000 */
[----:B------:R-:W-:Y:S01]  /*4330*/  @P1 FMUL R213, R213, R3 ;  /* 0x00000003d5d51220 */ /* 0x000fe20000400000 */
[----:B------:R-:W-:Y:S01]  /*4340*/  LOP3.LUT R193, R156, R193, RZ, 0xfc, !PT ;  /* 0x000000c19cc17212 */ /* 0x000fe200078efcff */
[----:B------:R-:W-:Y:S01]  /*4350*/  F2F.F16.F32 R191, R191 ;  /* 0x000000bf00bf7304 */ /* 0x000fe20000200800 */
[----:B------:R-:W-:Y:S01]  /*4360*/  F2FP.F16.F32.PACK_AB R156, RZ, R192 ;  /* 0x000000c0ff9c723e */ /* 0x000fe200000000ff */
[----:B------:R-:W-:Y:S01]  /*4370*/  ULDC UR6, c[0x0][0x210] ;  /* 0x0000840000067ab9 */ /* 0x000fe20000000800 */
[----:B------:R-:W-:Y:S01]  /*4380*/  @P0 FMNMX R200, R200, |R211|, !PT ;  /* 0x400000d3c8c80209 */ /* 0x000fe20007800000 */
[----:B------:R-:W-:Y:S01]  /*4390*/  @P1 FMUL R211, R211, R3 ;  /* 0x00000003d3d31220 */ /* 0x000fe20000400000 */
[----:B0-----:R-:W-:-:S02]  /*43a0*/  SHF.L.U32 R159, R159, 0x10, RZ ;  /* 0x000000109f9f7819 */ /* 0x001fc400000006ff */
[----:B------:R-:W-:Y:S01]  /*43b0*/  LOP3.LUT R156, R156, 0xffff, RZ, 0xc0, !PT ;  /* 0x0000ffff9c9c7812 */ /* 0x000fe200078ec0ff */
[----:B------:R-:W-:Y:S01]  /*43c0*/  F2F.F16.F32 R209, R209 ;  /* 0x000000d100d17304 */ /* 0x000fe20000200800 */
[----:B------:R-:W-:Y:S01]  /*43d0*/  @P0 FMNMX R200, R200, |R164|, !PT ;  /* 0x400000a4c8c80209 */ /* 0x000fe20007800000 */
[----:B------:R-:W-:Y:S01]  /*43e0*/  @P1 FMUL R164, R164, R3 ;  /* 0x00000003a4a41220 */ /* 0x000fe20000400000 */
[----:B------:R-:W-:Y:S02]  /*43f0*/  PRMT R150, R151, 0x5410, R150 ;  /* 0x0000541097967816 */ /* 0x000fe40000000096 */
[----:B------:R-:W-:Y:S02]  /*4400*/  LOP3.LUT R151, R158, R159, RZ, 0xfc, !PT ;  /* 0x0000009f9e977212 */ /* 0x000fe400078efcff */
[----:B------:R-:W-:Y:S01]  /*4410*/  F2FP.F16.F32.PACK_AB R157, RZ, R144 ;  /* 0x00000090ff9d723e */ /* 0x000fe200000000ff */
[----:B------:R-:W-:Y:S01]  /*4420*/  F2F.F16.F32 R213, R213 ;  /* 0x000000d500d57304 */ /* 0x000fe20000200800 */
[----:B------:R-:W-:-:S02]  /*4430*/  SHF.L.U64.HI R159, R156, 0x10, RZ ;  /* 0x000000109c9f7819 */ /* 0x000fc400000102ff */
[----:B------:R-:W-:Y:S02]  /*4440*/  F2FP.F16.F32.PACK_AB R144, RZ, R187 ;  /* 0x000000bbff90723e */ /* 0x000fe400000000ff */
[----:B------:R-:W-:Y:S01]  /*4450*/  @P0 FMNMX R200, R200, |R212|, !PT ;  /* 0x400000d4c8c80209 */ /* 0x000fe20007800000 */
[-C--:B------:R-:W-:Y:S01]  /*4460*/  @P1 FMUL R212, R212, R3.reuse ;  /* 0x00000003d4d41220 */ /* 0x080fe20000400000 */
[----:B------:R-:W-:Y:S01]  /*4470*/  LOP3.LUT R188, R159, R188, RZ, 0xfc, !PT ;  /* 0x000000bc9fbc7212 */ /* 0x000fe200078efcff */
[----:B------:R-:W-:Y:S01]  /*4480*/  F2F.F16.F32 R211, R211 ;  /* 0x000000d300d37304 */ /* 0x000fe20000200800 */
[----:B------:R-:W-:Y:S02]  /*4490*/  F2FP.F16.F32.PACK_AB R159, RZ, R166 ;  /* 0x000000a6ff9f723e */ /* 0x000fe400000000ff */
[----:B------:R-:W-:Y:S01]  /*44a0*/  LOP3.LUT R144, R144, 0xffff, RZ, 0xc0, !PT ;  /* 0x0000ffff90907812 */ /* 0x000fe200078ec0ff */
[----:B------:R-:W3:Y:S01]  /*44b0*/  LDC.64 R166, c[0x0][0x258] ;  /* 0x00009600ffa67b82 */ /* 0x000ee20000000a00 */
[----:B------:R-:W-:Y:S01]  /*44c0*/  @P0 FMNMX R200, R200, |R210|, !PT ;  /* 0x400000d2c8c80209 */ /* 0x000fe20007800000 */
[----:B------:R-:W-:Y:S01]  /*44d0*/  @P1 FMUL R210, R210, R3 ;  /* 0x00000003d2d21220 */ /* 0x000fe20000400000 */
[----:B------:R-:W-:Y:S01]  /*44e0*/  F2FP.F16.F32.PACK_AB R149, RZ, R160 ;  /* 0x000000a0ff95723e */ /* 0x000fe200000000ff */
[----:B------:R-:W-:Y:S01]  /*44f0*/  F2F.F16.F32 R186, R186 ;  /* 0x000000ba00ba7304 */ /* 0x000fe20000200800 */
[----:B------:R-:W-:-:S02]  /*4500*/  SHF.L.U64.HI R160, R144, 0x10, RZ ;  /* 0x0000001090a07819 */ /* 0x000fc400000102ff */
[----:B------:R-:W-:Y:S02]  /*4510*/  PRMT R158, R159, 0x5410, R144 ;  /* 0x000054109f9e7816 */ /* 0x000fe40000000090 */
[----:B------:R-:W-:Y:S01]  /*4520*/  @P0 FMNMX R200, R200, |R214|, !PT ;  /* 0x400000d6c8c80209 */ /* 0x000fe20007800000 */
[----:B------:R-:W-:Y:S01]  /*4530*/  @P1 FMUL R214, R214, R3 ;  /* 0x00000003d6d61220 */ /* 0x000fe20000400000 */
[----:B------:R-:W-:Y:S01]  /*4540*/  F2FP.F16.F32.PACK_AB R144, RZ, R194 ;  /* 0x000000c2ff90723e */ /* 0x000fe200000000ff */
[----:B------:R-:W0:Y:S01]  /*4550*/  F2F.F16.F32 R210, R210 ;  /* 0x000000d200d27304 */ /* 0x000e220000200800 */
[----:B----4-:R-:W-:Y:S02]  /*4560*/  LOP3.LUT R160, R160, R195, RZ, 0xfc, !PT ;  /* 0x000000c3a0a07212 */ /* 0x010fe400078efcff */
[----:B--2---:R-:W-:Y:S02]  /*4570*/  SHF.L.U32 R205, R205, 0x10, RZ ;  /* 0x00000010cdcd7819 */ /* 0x004fe400000006ff */
[----:B------:R-:W-:-:S02]  /*4580*/  F2FP.F16.F32.PACK_AB R161, RZ, R190 ;  /* 0x000000beffa1723e */ /* 0x000fc400000000ff */
[----:B------:R-:W-:Y:S01]  /*4590*/  LOP3.LUT R144, R144, 0xffff, RZ, 0xc0, !PT ;  /* 0x0000ffff90907812 */ /* 0x000fe200078ec0ff */
[----:B------:R-:W2:Y:S01]  /*45a0*/  F2F.F16.F32 R214, R214 ;  /* 0x000000d600d67304 */ /* 0x000ea20000200800 */
[----:B------:R-:W-:Y:S02]  /*45b0*/  LOP3.LUT R159, R160, R205, RZ, 0xfc, !PT ;  /* 0x000000cda09f7212 */ /* 0x000fe400078efcff */
[----:B------:R-:W-:Y:S02]  /*45c0*/  SHF.L.U32 R163, R163, 0x10, RZ ;  /* 0x00000010a3a37819 */ /* 0x000fe400000006ff */
[----:B------:R-:W-:Y:S02]  /*45d0*/  PRMT R160, R161, 0x5410, R144 ;  /* 0x00005410a1a07816 */ /* 0x000fe40000000090 */
[----:B------:R-:W-:Y:S01]  /*45e0*/  F2FP.F16.F32.PACK_AB R161, RZ, R212 ;  /* 0x000000d4ffa1723e */ /* 0x000fe200000000ff */
[----:B------:R-:W4:Y:S01]  /*45f0*/  F2F.F16.F32 R208, R208 ;  /* 0x000000d000d07304 */ /* 0x000f220000200800 */
[----:B------:R-:W-:-:S02]  /*4600*/  F2FP.F16.F32.PACK_AB R141, RZ, R165 ;  /* 0x000000a5ff8d723e */ /* 0x000fc400000000ff */
[----:B------:R-:W-:Y:S02]  /*4610*/  PRMT R148, R149, 0x5410, R148 ;  /* 0x0000541095947816 */ /* 0x000fe40000000094 */
[----:B------:R-:W-:Y:S02]  /*4620*/  SHF.L.U32 R173, R173, 0x10, RZ ;  /* 0x00000010adad7819 */ /* 0x000fe400000006ff */
[----:B------:R-:W-:Y:S02]  /*4630*/  LOP3.LUT R149, R162, R163, RZ, 0xfc, !PT ;  /* 0x000000a3a2957212 */ /* 0x000fe400078efcff */
[----:B------:R-:W-:Y:S02]  /*4640*/  SHF.L.U64.HI R162, R144, 0x10, RZ ;  /* 0x0000001090a27819 */ /* 0x000fe400000102ff */
[----:B------:R-:W-:Y:S02]  /*4650*/  LOP3.LUT R165, R161, 0xffff, RZ, 0xc0, !PT ;  /* 0x0000ffffa1a57812 */ /* 0x000fe400078ec0ff */
[----:B------:R-:W-:-:S02]  /*4660*/  F2FP.F16.F32.PACK_AB R144, RZ, R206 ;  /* 0x000000ceff90723e */ /* 0x000fc400000000ff */
[----:B------:R-:W-:Y:S02]  /*4670*/  PRMT R140, R141, 0x5410, R140 ;  /* 0x000054108d8c7816 */ /* 0x000fe4000000008c */
[----:B------:R-:W-:Y:S02]  /*4680*/  LOP3.LUT R141, R174, R173, RZ, 0xfc, !PT ;  /* 0x000000adae8d7212 */ /* 0x000fe400078efcff */
[----:B------:R-:W-:Y:S02]  /*4690*/  SHF.L.U64.HI R173, R165, 0x10, RZ ;  /* 0x00000010a5ad7819 */ /* 0x000fe400000102ff */
[----:B------:R-:W-:Y:S02]  /*46a0*/  LOP3.LUT R144, R144, 0xffff, RZ, 0xc0, !PT ;  /* 0x0000ffff90907812 */ /* 0x000fe400078ec0ff */
[----:B------:R-:W-:Y:S02]  /*46b0*/  SHF.L.U32 R176, R176, 0x10, RZ ;  /* 0x00000010b0b07819 */ /* 0x000fe400000006ff */
[----:B-1----:R-:W-:-:S02]  /*46c0*/  SHF.L.U32 R179, R179, 0x10, RZ ;  /* 0x00000010b3b37819 */ /* 0x002fc400000006ff */
[----:B------:R-:W-:Y:S02]  /*46d0*/  F2FP.F16.F32.PACK_AB R164, RZ, R164 ;  /* 0x000000a4ffa4723e */ /* 0x000fe400000000ff */
[----:B0-----:R-:W-:Y:S02]  /*46e0*/  LOP3.LUT R173, R173, R210, RZ, 0xfc, !PT ;  /* 0x000000d2adad7212 */ /* 0x001fe400078efcff */
[----:B--2---:R-:W-:Y:S02]  /*46f0*/  SHF.L.U32 R214, R214, 0x10, RZ ;  /* 0x00000010d6d67819 */ /* 0x004fe400000006ff */
[----:B------:R-:W-:Y:S02]  /*4700*/  F2FP.F16.F32.PACK_AB R137, RZ, R137 ;  /* 0x00000089ff89723e */ /* 0x000fe400000000ff */
[----:B------:R-:W-:Y:S02]  /*4710*/  SHF.L.U64.HI R172, R144, 0x10, RZ ;  /* 0x0000001090ac7819 */ /* 0x000fe400000102ff */
[----:B------:R-:W-:-:S02]  /*4720*/  SHF.L.U32 R184, R184, 0x10, RZ ;  /* 0x00000010b8b87819 */ /* 0x000fc400000006ff */
[----:B------:R-:W-:Y:S02]  /*4730*/  LOP3.LUT R143, R177, R176, RZ, 0xfc, !PT ;  /* 0x000000b0b18f7212 */ /* 0x000fe400078efcff */
[----:B------:R-:W-:Y:S02]  /*4740*/  F2FP.F16.F32.PACK_AB R163, RZ, R207 ;  /* 0x000000cfffa3723e */ /* 0x000fe400000000ff */
        /* <DEDUP_REMOVED lines=71> */
.L_x_6274:
        /* <DEDUP_REMOVED lines=15> */
.L_x_6315:
        /* <DEDUP_REMOVED lines=28> */
.L_x_6318:
[----:B--2---:R-:W-:-:S07]  /*4e70*/  FMNMX R7, R5, R2, !PT ;  /* 0x0000000205077209 */ /* 0x004fce0007800000 */
.L_x_6294:
[----:B------:R-:W-:Y:S05]  /*4e80*/  BSYNC B0 ;  /* 0x0000000000007941 */ /* 0x000fea0003800000 */
.L_x_6293:
[----:B------:R-:W-:Y:S01]  /*4e90*/  ISETP.NE.AND P0, PT, R196, RZ, PT ;  /* 0x000000ffc400720c */ /* 0x000fe20003f05270 */
[----:B------:R-:W-:-:S12]  /*4ea0*/  BSSY B0, `(.L_x_6291) ;  /* 0x0000004000007945 */ /* 0x000fd80003800000 */
[----:B------:R-:W-:Y:S05]  /*4eb0*/  @P0 BRA `(.L_x_6296) ;  /* 0x0000000000080947 */ /* 0x000fea0003800000 */
[----:B0-----:R-:W0:Y:S02]  /*4ec0*/  LDC.64 R4, c[0x0][0x288] ;  /* 0x0000a200ff047b82 */ /* 0x001e240000000a00 */
[----:B0-----:R2:W-:Y:S02]  /*4ed0*/  REDG.E.MAX.S32.STRONG.GPU desc[UR4][R4.64], R7 ;  /* 0x000000070400798e */ /* 0x0015e4000d10e384 */
.L_x_6296:
[----:B------:R-:W-:Y:S05]  /*4ee0*/  BSYNC B0 ;  /* 0x0000000000007941 */ /* 0x000fea0003800000 */
.L_x_6291:
        /* <DEDUP_REMOVED lines=12> */
[----:B012---:R-:W-:Y:S05]  /*4fb0*/  CALL.REL.NOINC `($__internal_57_$__cuda_sm20_rcp_rn_f32_slowpath) ;  /* 0x0000001000107944 */ /* 0x007fea0003c00000 */
[----:B------:R-:W-:Y:S01]  /*4fc0*/  MOV R5, R0 ;  /* 0x0000000000057202 */ /* 0x000fe20000000f00 */
[----:B------:R-:W-:Y:S06]  /*4fd0*/  BRA `(.L_x_6298) ;  /* 0x0000000000107947 */ /* 0x000fec0003800000 */
.L_x_6297:
[----:B------:R-:W3:Y:S02]  /*4fe0*/  MUFU.RCP R0, R3 ;  /* 0x0000000300007308 */ /* 0x000ee40000001000 */
[----:B---3--:R-:W-:-:S04]  /*4ff0*/  FFMA R2, R0, R3, -1 ;  /* 0xbf80000000027423 */ /* 0x008fc80000000003 */
[----:B0-2---:R-:W-:-:S04]  /*5000*/  FADD.FTZ R5, -R2, -RZ ;  /* 0x800000ff02057221 */ /* 0x005fc80000010100 */
[----:B------:R-:W-:-:S07]  /*5010*/  FFMA R5, R0, R5, R0 ;  /* 0x0000000500057223 */ /* 0x000fce0000000000 */
.L_x_6298:
[----:B------:R-:W0:Y:S02]  /*5020*/  LDC.64 R2, c[0x0][0x280] ;  /* 0x0000a000ff027b82 */ /* 0x000e240000000a00 */
[----:B0-----:R-:W-:Y:S01]  /*5030*/  STG.E desc[UR4][R2.64], R5 ;  /* 0x0000000502007986 */ /* 0x001fe2000c101904 */
[----:B------:R-:W-:Y:S05]  /*5040*/  EXIT ;  /* 0x000000000000794d */ /* 0x000fea0003800000 */
.L_x_6275:
[----:B------:R-:W-:Y:S01]  /*5050*/  HFMA2.MMA R214, -RZ, RZ, 0, 5.9604644775390625e-08 ;  /* 0x00000001ffd67435 */ /* 0x000fe200000001ff */
[----:B------:R-:W-:Y:S02]  /*5060*/  MOV R213, R0 ;  /* 0x0000000000d57202 */ /* 0x000fe40000000f00 */
[----:B------:R-:W-:Y:S02]  /*5070*/  MOV R215, 0x1f ;  /* 0x0000001f00d77802 */ /* 0x000fe40000000f00 */
[----:B------:R-:W-:-:S07]  /*5080*/  MOV R212, 0xffffffff ;  /* 0xffffffff00d47802 */ /* 0x000fce0000000f00 */
[----:B-----5:R-:W-:Y:S05]  /*5090*/  WARPSYNC.COLLECTIVE R212, `(.L_x_6299) ;  /* 0x00000000d4087348 */ /* 0x020fea0003c00000 */
[----:B------:R0:W1:Y:S02]  /*50a0*/  SHFL.BFLY P0, R211, R213, R214, R215 ;  /* 0x0c0000d6d5d37389 */ /* 0x00006400000000d7 */
[----:B01---5:R-:W-:Y:S01]  /*50b0*/  ENDCOLLECTIVE ;  /* 0x000000000000791b */ /* 0x023fe20003800000 */
.L_x_6299:
[----:B------:R-:W-:Y:S01]  /*50c0*/  HFMA2.MMA R214, -RZ, RZ, 0, 1.1920928955078125e-07 ;  /* 0x00000002ffd67435 */ /* 0x000fe200000001ff */
[----:B------:R-:W-:-:S05]  /*50d0*/  MOV R207, R211 ;  /* 0x000000d300cf7202 */ /* 0x000fca0000000f00 */
[----:B------:R-:W-:-:S05]  /*50e0*/  FADD R207, R0, R207 ;  /* 0x000000cf00cf7221 */ /* 0x000fca0000000000 */
[----:B------:R-:W-:-:S07]  /*50f0*/  MOV R213, R207 ;  /* 0x000000cf00d57202 */ /* 0x000fce0000000f00 */
[----:B------:R-:W-:Y:S05]  /*5100*/  WARPSYNC.COLLECTIVE R212, `(.L_x_6300) ;  /* 0x00000000d4087348 */ /* 0x000fea0003c00000 */
[----:B------:R0:W1:Y:S02]  /*5110*/  SHFL.BFLY P0, R211, R213, R214, R215 ;  /* 0x0c0000d6d5d37389 */ /* 0x00006400000000d7 */
[----:B01----:R-:W-:Y:S01]  /*5120*/  ENDCOLLECTIVE ;  /* 0x000000000000791b */ /* 0x003fe20003800000 */
.L_x_6300:
[----:B------:R-:W-:Y:S01]  /*5130*/  HFMA2.MMA R214, -RZ, RZ, 0, 2.384185791015625e-07 ;  /* 0x00000004ffd67435 */ /* 0x000fe200000001ff */
[----:B------:R-:W-:-:S05]  /*5140*/  MOV R206, R211 ;  /* 0x000000d300ce7202 */ /* 0x000fca0000000f00 */
[----:B------:R-:W-:-:S05]  /*5150*/  FADD R208, R207, R206 ;  /* 0x000000cecfd07221 */ /* 0x000fca0000000000 */
[----:B------:R-:W-:-:S07]  /*5160*/  MOV R213, R208 ;  /* 0x000000d000d57202 */ /* 0x000fce0000000f00 */
[----:B------:R-:W-:Y:S05]  /*5170*/  WARPSYNC.COLLECTIVE R212, `(.L_x_6301) ;  /* 0x00000000d4087348 */ /* 0x000fea0003c00000 */
[----:B------:R0:W1:Y:S02]  /*5180*/  SHFL.BFLY P0, R211, R213, R214, R215 ;  /* 0x0c0000d6d5d37389 */ /* 0x00006400000000d7 */
[----:B01----:R-:W-:Y:S01]  /*5190*/  ENDCOLLECTIVE ;  /* 0x000000000000791b */ /* 0x003fe20003800000 */
.L_x_6301:
[----:B------:R-:W-:Y:S01]  /*51a0*/  HFMA2.MMA R214, -RZ, RZ, 0, 4.76837158203125e-07 ;  /* 0x00000008ffd67435 */ /* 0x000fe200000001ff */
[----:B------:R-:W-:-:S05]  /*51b0*/  MOV R209, R211 ;  /* 0x000000d300d17202 */ /* 0x000fca0000000f00 */
[----:B------:R-:W-:-:S05]  /*51c0*/  FADD R209, R208, R209 ;  /* 0x000000d1d0d17221 */ /* 0x000fca0000000000 */
[----:B------:R-:W-:-:S07]  /*51d0*/  MOV R213, R209 ;  /* 0x000000d100d57202 */ /* 0x000fce0000000f00 */
[----:B------:R-:W-:Y:S05]  /*51e0*/  WARPSYNC.COLLECTIVE R212, `(.L_x_6302) ;  /* 0x00000000d4087348 */ /* 0x000fea0003c00000 */
[----:B------:R0:W1:Y:S02]  /*51f0*/  SHFL.BFLY P0, R211, R213, R214, R215 ;  /* 0x0c0000d6d5d37389 */ /* 0x00006400000000d7 */
[----:B01----:R-:W-:Y:S01]  /*5200*/  ENDCOLLECTIVE ;  /* 0x000000000000791b */ /* 0x003fe20003800000 */
.L_x_6302:
[----:B------:R-:W-:Y:S01]  /*5210*/  HFMA2.MMA R214, -RZ, RZ, 0, 9.5367431640625e-07 ;  /* 0x00000010ffd67435 */ /* 0x000fe200000001ff */
[----:B------:R-:W-:-:S05]  /*5220*/  MOV R206, R211 ;  /* 0x000000d300ce7202 */ /* 0x000fca0000000f00 */
[----:B------:R-:W-:-:S05]  /*5230*/  FADD R210, R209, R206 ;  /* 0x000000ced1d27221 */ /* 0x000fca0000000000 */
[----:B------:R-:W-:-:S07]  /*5240*/  MOV R213, R210 ;  /* 0x000000d200d57202 */ /* 0x000fce0000000f00 */
[----:B------:R-:W-:Y:S05]  /*5250*/  WARPSYNC.COLLECTIVE R212, `(.L_x_6303) ;  /* 0x00000000d4087348 */ /* 0x000fea0003c00000 */
[----:B------:R0:W1:Y:S02]  /*5260*/  SHFL.BFLY P0, R211, R213, R214, R215 ;  /* 0x0c0000d6d5d37389 */ /* 0x00006400000000d7 */
[----:B01----:R-:W-:Y:S01]  /*5270*/  ENDCOLLECTIVE ;  /* 0x000000000000791b */ /* 0x003fe20003800000 */
.L_x_6303:
        /* <DEDUP_REMOVED lines=135> */
.L_x_6304:
[----:B------:R-:W-:Y:S01]  /*5af0*/  HFMA2.MMA R214, -RZ, RZ, 0, 1.1920928955078125e-07 ;  /* 0x00000002ffd67435 */ /* 0x000fe200000001ff */
[----:B------:R-:W-:-:S05]  /*5b00*/  MOV R207, R211 ;  /* 0x000000d300cf7202 */ /* 0x000fca0000000f00 */
[----:B------:R-:W-:-:S05]  /*5b10*/  FADD R207, R0, R207 ;  /* 0x000000cf00cf7221 */ /* 0x000fca0000000000 */
[----:B------:R-:W-:-:S07]  /*5b20*/  MOV R213, R207 ;  /* 0x000000cf00d57202 */ /* 0x000fce0000000f00 */
[----:B------:R-:W-:Y:S05]  /*5b30*/  WARPSYNC.COLLECTIVE R212, `(.L_x_6305) ;  /* 0x00000000d4087348 */ /* 0x000fea0003c00000 */
[----:B------:R0:W1:Y:S02]  /*5b40*/  SHFL.BFLY P0, R211, R213, R214, R215 ;  /* 0x0c0000d6d5d37389 */ /* 0x00006400000000d7 */
[----:B01----:R-:W-:Y:S01]  /*5b50*/  ENDCOLLECTIVE ;  /* 0x000000000000791b */ /* 0x003fe20003800000 */
.L_x_6305:
[----:B------:R-:W-:Y:S01]  /*5b60*/  HFMA2.MMA R214, -RZ, RZ, 0, 2.384185791015625e-07 ;  /* 0x00000004ffd67435 */ /* 0x000fe200000001ff */
[----:B------:R-:W-:-:S05]  /*5b70*/  MOV R208, R211 ;  /* 0x000000d300d07202 */ /* 0x000fca0000000f00 */
[----:B------:R-:W-:-:S05]  /*5b80*/  FADD R208, R207, R208 ;  /* 0x000000d0cfd07221 */ /* 0x000fca0000000000 */
[----:B------:R-:W-:-:S07]  /*5b90*/  MOV R213, R208 ;  /* 0x000000d000d57202 */ /* 0x000fce0000000f00 */
[----:B------:R-:W-:Y:S05]  /*5ba0*/  WARPSYNC.COLLECTIVE R212, `(.L_x_6306) ;  /* 0x00000000d4087348 */ /* 0x000fea0003c00000 */
[----:B------:R0:W1:Y:S02]  /*5bb0*/  SHFL.BFLY P0, R211, R213, R214, R215 ;  /* 0x0c0000d6d5d37389 */ /* 0x00006400000000d7 */
[----:B01----:R-:W-:Y:S01]  /*5bc0*/  ENDCOLLECTIVE ;  /* 0x000000000000791b */ /* 0x003fe20003800000 */
.L_x_6306:
[----:B------:R-:W-:Y:S01]  /*5bd0*/  HFMA2.MMA R214, -RZ, RZ, 0, 4.76837158203125e-07 ;  /* 0x00000008ffd67435 */ /* 0x000fe200000001ff */
[----:B------:R-:W-:-:S05]  /*5be0*/  MOV R209, R211 ;  /* 0x000000d300d17202 */ /* 0x000fca0000000f00 */
[----:B------:R-:W-:-:S05]  /*5bf0*/  FADD R209, R208, R209 ;  /* 0x000000d1d0d17221 */ /* 0x000fca0000000000 */
[----:B------:R-:W-:-:S07]  /*5c00*/  MOV R213, R209 ;  /* 0x000000d100d57202 */ /* 0x000fce0000000f00 */
[----:B------:R-:W-:Y:S05]  /*5c10*/  WARPSYNC.COLLECTIVE R212, `(.L_x_6307) ;  /* 0x00000000d4087348 */ /* 0x000fea0003c00000 */
[----:B------:R0:W1:Y:S02]  /*5c20*/  SHFL.BFLY P0, R211, R213, R214, R215 ;  /* 0x0c0000d6d5d37389 */ /* 0x00006400000000d7 */
[----:B01----:R-:W-:Y:S01]  /*5c30*/  ENDCOLLECTIVE ;  /* 0x000000000000791b */ /* 0x003fe20003800000 */
.L_x_6307:
[----:B------:R-:W-:Y:S01]  /*5c40*/  HFMA2.MMA R214, -RZ, RZ, 0, 9.5367431640625e-07 ;  /* 0x00000010ffd67435 */ /* 0x000fe200000001ff */
[----:B------:R-:W-:-:S05]  /*5c50*/  MOV R210, R211 ;  /* 0x000000d300d27202 */ /* 0x000fca0000000f00 */
[----:B------:R-:W-:-:S05]  /*5c60*/  FADD R210, R209, R210 ;  /* 0x000000d2d1d27221 */ /* 0x000fca0000000000 */
[----:B------:R-:W-:-:S07]  /*5c70*/  MOV R213, R210 ;  /* 0x000000d200d57202 */ /* 0x000fce0000000f00 */
[----:B------:R-:W-:Y:S05]  /*5c80*/  WARPSYNC.COLLECTIVE R212, `(.L_x_6308) ;  /* 0x00000000d4087348 */ /* 0x000fea0003c00000 */
[----:B------:R0:W1:Y:S02]  /*5c90*/  SHFL.BFLY P0, R211, R213, R214, R215 ;  /* 0x0c0000d6d5d37389 */ /* 0x00006400000000d7 */
[----:B01----:R-:W-:Y:S01]  /*5ca0*/  ENDCOLLECTIVE ;  /* 0x000000000000791b */ /* 0x003fe20003800000 */
.L_x_6308:
[----:B------:R-:W-:Y:S05]  /*5cb0*/  BRA `(.L_x_6309) ;  /* 0xffffffb400fc7947 */ /* 0x000fea000383ffff */
.L_x_6292:
[----:B------:R-:W-:Y:S01]  /*5cc0*/  HFMA2.MMA R4, -RZ, RZ, 0, 9.5367431640625e-07 ;  /* 0x00000010ff047435 */ /* 0x000fe200000001ff */
[----:B------:R-:W-:Y:S02]  /*5cd0*/  MOV R11, R200 ;  /* 0x000000c8000b7202 */ /* 0x000fe40000000f00 */
[----:B------:R-:W-:Y:S02]  /*5ce0*/  MOV R13, 0x1f ;  /* 0x0000001f000d7802 */ /* 0x000fe40000000f00 */
[----:B------:R-:W-:-:S07]  /*5cf0*/  MOV R212, 0xffffffff ;  /* 0xffffffff00d47802 */ /* 0x000fce0000000f00 */
[----:B-1---5:R-:W-:Y:S05]  /*5d00*/  WARPSYNC.COLLECTIVE R212, `(.L_x_6310) ;  /* 0x00000000d4087348 */ /* 0x022fea0003c00000 */
[----:B------:R0:W2:Y:S02]  /*5d10*/  SHFL.DOWN P0, R9, R11, R4, R13 ;  /* 0x080000040b097389 */ /* 0x0000a4000000000d */
[----:B012--5:R-:W-:Y:S01]  /*5d20*/  ENDCOLLECTIVE ;  /* 0x000000000000791b */ /* 0x027fe20003800000 */
.L_x_6310:
[----:B------:R-:W-:Y:S01]  /*5d30*/  HFMA2.MMA R4, -RZ, RZ, 0, 4.76837158203125e-07 ;  /* 0x00000008ff047435 */ /* 0x000fe200000001ff */
[----:B------:R-:W-:-:S04]  /*5d40*/  MOV R5, R9 ;  /* 0x0000000900057202 */ /* 0x000fc80000000f00 */
[----:B------:R-:W-:-:S04]  /*5d50*/  FMNMX R5, R5, R200, !PT ;  /* 0x000000c805057209 */ /* 0x000fc80007800000 */
[----:B------:R-:W-:-:S07]  /*5d60*/  MOV R11, R5 ;  /* 0x00000005000b7202 */ /* 0x000fce0000000f00 */
[----:B------:R-:W-:Y:S05]  /*5d70*/  WARPSYNC.COLLECTIVE R212, `(.L_x_6311) ;  /* 0x00000000d4087348 */ /* 0x000fea0003c00000 */
[----:B------:R0:W1:Y:S02]  /*5d80*/  SHFL.DOWN P0, R9, R11, R4, R13 ;  /* 0x080000040b097389 */ /* 0x000064000000000d */
[----:B01----:R-:W-:Y:S01]  /*5d90*/  ENDCOLLECTIVE ;  /* 0x000000000000791b */ /* 0x003fe20003800000 */
.L_x_6311:
[----:B------:R-:W-:Y:S01]  /*5da0*/  HFMA2.MMA R4, -RZ, RZ, 0, 2.384185791015625e-07 ;  /* 0x00000004ff047435 */ /* 0x000fe200000001ff */
[----:B------:R-:W-:-:S04]  /*5db0*/  MOV R0, R9 ;  /* 0x0000000900007202 */ /* 0x000fc80000000f00 */
[----:B------:R-:W-:-:S04]  /*5dc0*/  FMNMX R0, R5, R0, !PT ;  /* 0x0000000005007209 */ /* 0x000fc80007800000 */
[----:B------:R-:W-:-:S07]  /*5dd0*/  MOV R11, R0 ;  /* 0x00000000000b7202 */ /* 0x000fce0000000f00 */
[----:B------:R-:W-:Y:S05]  /*5de0*/  WARPSYNC.COLLECTIVE R212, `(.L_x_6312) ;  /* 0x00000000d4087348 */ /* 0x000fea0003c00000 */
[----:B------:R0:W1:Y:S02]  /*5df0*/  SHFL.DOWN P0, R9, R11, R4, R13 ;  /* 0x080000040b097389 */ /* 0x000064000000000d */
[----:B01----:R-:W-:Y:S01]  /*5e00*/  ENDCOLLECTIVE ;  /* 0x000000000000791b */ /* 0x003fe20003800000 */
.L_x_6312:
[----:B------:R-:W-:Y:S01]  /*5e10*/  HFMA2.MMA R4, -RZ, RZ, 0, 1.1920928955078125e-07 ;  /* 0x00000002ff047435 */ /* 0x000fe200000001ff */
[----:B------:R-:W-:-:S04]  /*5e20*/  MOV R7, R9 ;  /* 0x0000000900077202 */ /* 0x000fc80000000f00 */
[----:B------:R-:W-:-:S04]  /*5e30*/  FMNMX R7, R0, R7, !PT ;  /* 0x0000000700077209 */ /* 0x000fc80007800000 */
[----:B------:R-:W-:-:S07]  /*5e40*/  MOV R11, R7 ;  /* 0x00000007000b7202 */ /* 0x000fce0000000f00 */
[----:B------:R-:W-:Y:S05]  /*5e50*/  WARPSYNC.COLLECTIVE R212, `(.L_x_6313) ;  /* 0x00000000d4087348 */ /* 0x000fea0003c00000 */
[----:B------:R0:W1:Y:S02]  /*5e60*/  SHFL.DOWN P0, R9, R11, R4, R13 ;  /* 0x080000040b097389 */ /* 0x000064000000000d */
[----:B01----:R-:W-:Y:S01]  /*5e70*/  ENDCOLLECTIVE ;  /* 0x000000000000791b */ /* 0x003fe20003800000 */
.L_x_6313:
[----:B------:R-:W-:Y:S01]  /*5e80*/  HFMA2.MMA R4, -RZ, RZ, 0, 5.9604644775390625e-08 ;  /* 0x00000001ff047435 */ /* 0x000fe200000001ff */
[----:B------:R-:W-:-:S04]  /*5e90*/  MOV R2, R9 ;  /* 0x0000000900027202 */ /* 0x000fc80000000f00 */
[----:B------:R-:W-:-:S04]  /*5ea0*/  FMNMX R2, R7, R2, !PT ;  /* 0x0000000207027209 */ /* 0x000fc80007800000 */
[----:B------:R-:W-:-:S07]  /*5eb0*/  MOV R11, R2 ;  /* 0x00000002000b7202 */ /* 0x000fce0000000f00 */
[----:B------:R-:W-:Y:S05]  /*5ec0*/  WARPSYNC.COLLECTIVE R212, `(.L_x_6314) ;  /* 0x00000000d4087348 */ /* 0x000fea0003c00000 */
[----:B------:R0:W1:Y:S02]  /*5ed0*/  SHFL.DOWN P0, R9, R11, R4, R13 ;  /* 0x080000040b097389 */ /* 0x000064000000000d */
[----:B01----:R-:W-:Y:S01]  /*5ee0*/  ENDCOLLECTIVE ;  /* 0x000000000000791b */ /* 0x003fe20003800000 */
.L_x_6314:
[----:B------:R-:W-:Y:S05]  /*5ef0*/  BRA `(.L_x_6315) ;  /* 0xffffffec006c7947 */ /* 0x000fea000383ffff */
.L_x_6295:
[----:B------:R-:W-:Y:S01]  /*5f00*/  HFMA2.MMA R4, -RZ, RZ, 0, 1.1920928955078125e-07 ;  /* 0x00000002ff047435 */ /* 0x000fe200000001ff */
[----:B--2---:R-:W-:Y:S02]  /*5f10*/  MOV R11, R0 ;  /* 0x00000000000b7202 */ /* 0x004fe40000000f00 */
[----:B------:R-:W-:Y:S02]  /*5f20*/  MOV R13, 0x1f ;  /* 0x0000001f000d7802 */ /* 0x000fe40000000f00 */
[----:B------:R-:W-:-:S07]  /*5f30*/  MOV R212, 0xffffffff ;  /* 0xffffffff00d47802 */ /* 0x000fce0000000f00 */
[----:B01---5:R-:W-:Y:S05]  /*5f40*/  WARPSYNC.COLLECTIVE R212, `(.L_x_6316) ;  /* 0x00000000d4087348 */ /* 0x023fea0003c00000 */
[----:B------:R2:W3:Y:S02]  /*5f50*/  SHFL.DOWN P0, R9, R11, R4, R13 ;  /* 0x080000040b097389 */ /* 0x0004e4000000000d */
[----:B0123-5:R-:W-:Y:S01]  /*5f60*/  ENDCOLLECTIVE ;  /* 0x000000000000791b */ /* 0x02ffe20003800000 */
.L_x_6316:
[----:B------:R-:W-:Y:S01]  /*5f70*/  HFMA2.MMA R4, -RZ, RZ, 0, 5.9604644775390625e-08 ;  /* 0x00000001ff047435 */ /* 0x000fe200000001ff */
[----:B------:R-:W-:-:S04]  /*5f80*/  MOV R5, R9 ;  /* 0x0000000900057202 */ /* 0x000fc80000000f00 */
[----:B------:R-:W-:-:S04]  /*5f90*/  FMNMX R5, R5, R0, !PT ;  /* 0x0000000005057209 */ /* 0x000fc80007800000 */
[----:B------:R-:W-:-:S07]  /*5fa0*/  MOV R11, R5 ;  /* 0x00000005000b7202 */ /* 0x000fce0000000f00 */
[----:B------:R-:W-:Y:S05]  /*5fb0*/  WARPSYNC.COLLECTIVE R212, `(.L_x_6317) ;  /* 0x00000000d4087348 */ /* 0x000fea0003c00000 */
[----:B------:R0:W1:Y:S02]  /*5fc0*/  SHFL.DOWN P0, R9, R11, R4, R13 ;  /* 0x080000040b097389 */ /* 0x000064000000000d */
[----:B01----:R-:W-:Y:S01]  /*5fd0*/  ENDCOLLECTIVE ;  /* 0x000000000000791b */ /* 0x003fe20003800000 */
.L_x_6317:
[----:B------:R-:W-:Y:S01]  /*5fe0*/  MOV R2, R9 ;  /* 0x0000000900027202 */ /* 0x000fe20000000f00 */
[----:B------:R-:W-:Y:S06]  /*5ff0*/  BRA `(.L_x_6318) ;  /* 0xffffffec009c7947 */ /* 0x000fec000383ffff */
        .weak           $__internal_57_$__cuda_sm20_rcp_rn_f32_slowpath
        .type           $__internal_57_$__cuda_sm20_rcp_rn_f32_slowpath,@function
        .size           $__internal_57_$__cuda_sm20_rcp_rn_f32_slowpath,(.L_x_14393 - $__internal_57_$__cuda_sm20_rcp_rn_f32_slowpath)
$__internal_57_$__cuda_sm20_rcp_rn_f32_slowpath:
        /* <DEDUP_REMOVED lines=15> */
.L_x_6320:
        /* <DEDUP_REMOVED lines=33> */
.L_x_6322:
[----:B------:R0:W1:Y:S02]  /*6300*/  MUFU.RCP R207, R0 ;  /* 0x0000000000cf7308 */ /* 0x0000640000001000 */
.L_x_6321:
[----:B------:R-:W-:Y:S05]  /*6310*/  BSYNC B1 ;  /* 0x0000000000017941 */ /* 0x000fea0003800000 */
.L_x_6319:
[----:B01----:R-:W-:Y:S01]  /*6320*/  MOV R0, R207 ;  /* 0x000000cf00007202 */ /* 0x003fe20000000f00 */
[----:B------:R-:W-:-:S06]  /*6330*/  HFMA2.MMA R207, -RZ, RZ, 0, 0 ;  /* 0x00000000ffcf7435 */ /* 0x000fcc00000001ff */
[----:B------:R-:W-:Y:S05]  /*6340*/  RET.REL.NODEC R206 `(_ZN18transformer_engine13normalization19ln_fwd_tuned_kernelINS0_13Kernel_traitsIff6__halffjLj32768ELj4ELj1ELj4ELj16ENS0_18Kernel_traits_baseILj32768EffS3_fjLj128EEEEEEEvNS0_19ForwardKernelParamsE) ;  /* 0xffffff9cce2c7950 */ /* 0x000fea0003c3ffff */
.L_x_6323:
        /* <DEDUP_REMOVED lines=11> */
.L_x_14393:


//--------------------- .text._ZN18transformer_engine13normalization19ln_fwd_tuned_kernelINS0_13Kernel_traitsI6__halfS3_S3_fjLj32768ELj4ELj1ELj4ELj16ENS0_18Kernel_traits_baseILj32768ES3_S3_S3_fjLj128EEEEEEEvNS0_19ForwardKernelParamsE --------------------------
	.section	.text._ZN18transformer_engine13normalization19ln_fwd_tuned_kernelINS0_13Kernel_traitsI6__halfS3_S3_fjLj32768ELj4ELj1ELj4ELj16ENS0_18Kernel_traits_baseILj32768ES3_S3_S3_fjLj128EEEEEEEvNS0_19ForwardKernelParamsE,"ax",@progbits
	.align	128
        .global         _ZN18transformer_engine13normalization19ln_fwd_tuned_kernelINS0_13Kernel_traitsI6__halfS3_S3_fjLj32768ELj4ELj1ELj4ELj16ENS0_18Kernel_traits_baseILj32768ES3_S3_S3_fjLj128EEEEEEEvNS0_19ForwardKernelParamsE
        .type           _ZN18transformer_engine13normalization19ln_fwd_tuned_kernelINS0_13Kernel_traitsI6__halfS3_S3_fjLj32768ELj4ELj1ELj4ELj16ENS0_18Kernel_traits_baseILj32768ES3_S3_S3_fjLj128EEEEEEEvNS0_19ForwardKernelParamsE,@function
        .size           _ZN18transformer_engine13normalization19ln_fwd_tuned_kernelINS0_13Kernel_traitsI6__halfS3_S3_fjLj32768ELj4ELj1ELj4ELj16ENS0_18Kernel_traits_baseILj32768ES3_S3_S3_fjLj128EEEEEEEvNS0_19ForwardKernelParamsE,(.L_x_14394 - _ZN18transformer_engine13normalization19ln_fwd_tuned_kernelINS0_13Kernel_traitsI6__halfS3_S3_fjLj32768ELj4ELj1ELj4ELj16ENS0_18Kernel_traits_baseILj32768ES3_S3_S3_fjLj128EEEEEEEvNS0_19ForwardKernelParamsE)
        .other          _ZN18transformer_engine13normalization19ln_fwd_tuned_kernelINS0_13Kernel_traitsI6__halfS3_S3_fjLj32768ELj4ELj1ELj4ELj16ENS0_18Kernel_traits_baseILj32768ES3_S3_S3_fjLj128EEEEEEEvNS0_19ForwardKernelParamsE,@"STO_CUDA_ENTRY STV_DEFAULT"
_ZN18transformer_engine13normalization19ln_fwd_tuned_kernelINS0_13Kernel_traitsI6__halfS3_S3_fjLj32768ELj4ELj1ELj4ELj16ENS0_18Kernel_traits_baseILj32768ES3_S3_S3_fjLj128EEEEEEEvNS0_19ForwardKernelParamsE:
.text._ZN18transformer_engine13normalization19ln_fwd_tuned_kernelINS0_13Kernel_traitsI6__halfS3_S3_fjLj32768ELj4ELj1ELj4ELj16ENS0_18Kernel_traits_baseILj32768ES3_S3_S3_fjLj128EEEEEEEvNS0_19ForwardKernelParamsE:
        /* <DEDUP_REMOVED lines=11> */
[----:B-1----:R-:W-:Y:S01]  /*00b0*/  USHF.R.U32.HI UR6, URZ, 0x2, UR7 ;  /* 0x000000023f067899 */ /* 0x002fe20008011607 */
[----:B0-----:R-:W-:Y:S01]  /*00c0*/  LOP3.LUT R12, R13, 0x1f, RZ, 0xc0, !PT ;  /* 0x0000001f0d0c7812 */ /* 0x001fe200078ec0ff */
[----:B------:R-:W-:Y:S01]  /*00d0*/  USHF.L.U32 UR4, UR7, 0x7, URZ ;  /* 0x0000000707047899 */ /* 0x000fe2000800063f */
[----:B------:R-:W-:Y:S01]  /*00e0*/  HFMA2.MMA R11, -RZ, RZ, 0, 0 ;  /* 0x00000000ff0b7435 */ /* 0x000fe200000001ff */
[----:B------:R-:W-:-:S02]  /*00f0*/  UMOV UR5, 0x3f800000 ;  /* 0x3f80000000057882 */ /* 0x000fc40000000000 */
        /* <DEDUP_REMOVED lines=29> */
.L_x_6340:
[----:B------:R-:W1:Y:S01]  /*02d0*/  LDC.64 R108, c[0x0][0x220] ;  /* 0x00008800ff6c7b82 */ /* 0x000e620000000a00 */
[----:B------:R-:W-:Y:S01]  /*02e0*/  USHF.L.U32 UR4, UR7, 0x7, URZ ;  /* 0x0000000707047899 */ /* 0x000fe2000800063f */
[----:B---3--:R-:W-:-:S05]  /*02f0*/  SHF.L.U32 R7, R10, 0xc, RZ ;  /* 0x0000000c0a077819 */ /* 0x008fca00000006ff */
        /* <DEDUP_REMOVED lines=29> */
[----:B------:R-:W-:Y:S01]  /*04d0*/  ISETP.NE.AND P1, PT, R12, RZ, PT ;  /* 0x000000ff0c00720c */ /* 0x000fe20003f25270 */
[--C-:B--2---:R-:W-:Y:S02]  /*04e0*/  HADD2.F32 R2, -RZ, R16.reuse.H0_H0 ;  /* 0x20000010ff027230 */ /* 0x104fe40000004100 */
[----:B------:R-:W-:Y:S02]  /*04f0*/  HADD2.F32 R15, -RZ, R16.H1_H1 ;  /* 0x30000010ff0f7230 */ /* 0x000fe40000004100 */
[--C-:B------:R-:W-:Y:S02]  /*0500*/  HADD2.F32 R14, -RZ, R17.reuse.H0_H0 ;  /* 0x20000011ff0e7230 */ /* 0x100fe40000004100 */
[----:B------:R-:W-:Y:S01]  /*0510*/  FADD R0, RZ, R2 ;  /* 0x00000002ff007221 */ /* 0x000fe20000000000 */
[----:B------:R-:W-:-:S02]  /*0520*/  HADD2.F32 R17, -RZ, R17.H1_H1 ;  /* 0x30000011ff117230 */ /* 0x000fc40000004100 */
[--C-:B------:R-:W-:Y:S02]  /*0530*/  HADD2.F32 R16, -RZ, R18.reuse.H0_H0 ;  /* 0x20000012ff107230 */ /* 0x100fe40000004100 */
[----:B------:R-:W-:Y:S01]  /*0540*/  FADD R113, R15, R0 ;  /* 0x000000000f717221 */ /* 0x000fe20000000000 */
[----:B------:R-:W-:Y:S02]  /*0550*/  HADD2.F32 R112, -RZ, R18.H1_H1 ;  /* 0x30000012ff707230 */ /* 0x000fe40000004100 */
[----:B------:R-:W-:Y:S02]  /*0560*/  HADD2.F32 R18, -RZ, R19.H0_H0 ;  /* 0x20000013ff127230 */ /* 0x000fe40000004100 */
[----:B------:R-:W-:Y:S01]  /*0570*/  FADD R0, R14, R113 ;  /* 0x000000710e007221 */ /* 0x000fe20000000000 */
[----:B---3--:R-:W-:Y:S02]  /*0580*/  HADD2.F32 R114, -RZ, R84.H1_H1 ;  /* 0x30000054ff727230 */ /* 0x008fe40000004100 */
[----:B------:R-:W-:-:S02]  /*0590*/  HADD2.F32 R116, -RZ, R86.H1_H1 ;  /* 0x30000056ff747230 */ /* 0x000fc40000004100 */
[----:B------:R-:W-:-:S04]  /*05a0*/  FADD R113, R17, R0 ;  /* 0x0000000011717221 */ /* 0x000fc80000000000 */
[----:B------:R-:W-:Y:S01]  /*05b0*/  FADD R113, R16, R113 ;  /* 0x0000007110717221 */ /* 0x000fe20000000000 */
[----:B----4-:R-:W-:-:S03]  /*05c0*/  HADD2.F32 R118, -RZ, R88.H1_H1 ;  /* 0x30000058ff767230 */ /* 0x010fc60000004100 */
        /* <DEDUP_REMOVED lines=27> */
[--C-:B------:R-:W-:Y:S02]  /*0780*/  HADD2.F32 R132, -RZ, R101.reuse.H0_H0 ;  /* 0x20000065ff847230 */ /* 0x100fe40000004100 */
[----:B------:R-:W-:Y:S01]  /*0790*/  FADD R119, R87, R0 ;  /* 0x0000000057777221 */ /* 0x000fe20000000000 */
[----:B------:R-:W-:Y:S02]  /*07a0*/  HADD2.F32 R135, -RZ, R101.H1_H1 ;  /* 0x30000065ff877230 */ /* 0x000fe40000004100 */
[----:B------:R-:W-:Y:S02]  /*07b0*/  HADD2.F32 R134, -RZ, R102.H0_H0 ;  /* 0x20000066ff867230 */ /* 0x000fe40000004100 */
[----:B------:R-:W-:Y:S01]  /*07c0*/  FADD R121, R118, R119 ;  /* 0x0000007776797221 */ /* 0x000fe20000000000 */
[----:B------:R-:W-:Y:S02]  /*07d0*/  HADD2.F32 R119, -RZ, R89.H1_H1 ;  /* 0x30000059ff777230 */ /* 0x000fe40000004100 */
[----:B------:R-:W-:-:S02]  /*07e0*/  HADD2.F32 R89, -RZ, R90.H0_H0 ;  /* 0x2000005aff597230 */ /* 0x000fc40000004100 */
[----:B------:R-:W-:Y:S01]  /*07f0*/  FADD R0, R88, R121 ;  /* 0x0000007958007221 */ /* 0x000fe20000000000 */
[----:B------:R-:W-:Y:S02]  /*0800*/  HADD2.F32 R90, -RZ, R91.H0_H0 ;  /* 0x2000005bff5a7230 */ /* 0x000fe40000004100 */
[----:B------:R-:W-:Y:S02]  /*0810*/  HADD2.F32 R136, -RZ, R102.H1_H1 ;  /* 0x30000066ff887230 */ /* 0x000fe40000004100 */
[----:B------:R-:W-:Y:S01]  /*0820*/  FADD R0, R119, R0 ;  /* 0x0000000077007221 */ /* 0x000fe20000000000 */
[--C-:B------:R-:W-:Y:S02]  /*0830*/  HADD2.F32 R137, -RZ, R103.reuse.H0_H0 ;  /* 0x20000067ff897230 */ /* 0x100fe40000004100 */
[----:B------:R-:W-:Y:S02]  /*0840*/  HADD2.F32 R138, -RZ, R103.H1_H1 ;  /* 0x30000067ff8a7230 */ /* 0x000fe40000004100 */
[----:B------:R-:W-:Y:S01]  /*0850*/  FADD R121, R89, R0 ;  /* 0x0000000059797221 */ /* 0x000fe20000000000 */
[----:B------:R-:W-:-:S02]  /*0860*/  HADD2.F32 R139, -RZ, R104.H0_H0 ;  /* 0x20000068ff8b7230 */ /* 0x000fc40000004100 */
[----:B------:R-:W-:Y:S02]  /*0870*/  HADD2.F32 R104, -RZ, R104.H1_H1 ;  /* 0x30000068ff687230 */ /* 0x000fe40000004100 */
[----:B------:R-:W-:Y:S01]  /*0880*/  FADD R123, R120, R121 ;  /* 0x00000079787b7221 */ /* 0x000fe20000000000 */
[----:B------:R-:W-:Y:S02]  /*0890*/  HADD2.F32 R121, -RZ, R91.H1_H1 ;  /* 0x3000005bff797230 */ /* 0x000fe40000004100 */
[----:B------:R-:W-:Y:S02]  /*08a0*/  HADD2.F32 R91, -RZ, R92.H0_H0 ;  /* 0x2000005cff5b7230 */ /* 0x000fe40000004100 */
[----:B------:R-:W-:Y:S01]  /*08b0*/  FADD R0, R90, R123 ;  /* 0x0000007b5a007221 */ /* 0x000fe20000000000 */
[----:B------:R-:W-:Y:S02]  /*08c0*/  HADD2.F32 R92, -RZ, R93.H0_H0 ;  /* 0x2000005dff5c7230 */ /* 0x000fe40000004100 */
[----:B------:R-:W-:-:S02]  /*08d0*/  HADD2.F32 R140, -RZ, R105.H0_H0 ;  /* 0x20000069ff8c7230 */ /* 0x000fc40000004100 */
[----:B------:R-:W-:Y:S01]  /*08e0*/  FADD R0, R121, R0 ;  /* 0x0000000079007221 */ /* 0x000fe20000000000 */
[----:B------:R-:W-:Y:S02]  /*08f0*/  HADD2.F32 R141, -RZ, R105.H1_H1 ;  /* 0x30000069ff8d7230 */ /* 0x000fe40000004100 */
[--C-:B------:R-:W-:Y:S02]  /*0900*/  HADD2.F32 R105, -RZ, R106.reuse.H0_H0 ;  /* 0x2000006aff697230 */ /* 0x100fe40000004100 */
[----:B------:R-:W-:Y:S01]  /*0910*/  FADD R123, R91, R0 ;  /* 0x000000005b7b7221 */ /* 0x000fe20000000000 */
[----:B------:R-:W-:Y:S02]  /*0920*/  HADD2.F32 R142, -RZ, R106.H1_H1 ;  /* 0x3000006aff8e7230 */ /* 0x000fe40000004100 */
[----:B------:R-:W-:Y:S02]  /*0930*/  HADD2.F32 R106, -RZ, R107.H0_H0 ;  /* 0x2000006bff6a7230 */ /* 0x000fe40000004100 */
[----:B------:R-:W-:Y:S01]  /*0940*/  FADD R125, R122, R123 ;  /* 0x0000007b7a7d7221 */ /* 0x000fe20000000000 */
[----:B------:R-:W-:-:S02]  /*0950*/  HADD2.F32 R123, -RZ, R93.H1_H1 ;  /* 0x3000005dff7b7230 */ /* 0x000fc40000004100 */
[----:B------:R-:W-:Y:S02]  /*0960*/  HADD2.F32 R93, -RZ, R94.H0_H0 ;  /* 0x2000005eff5d7230 */ /* 0x000fe40000004100 */
[----:B------:R-:W-:Y:S01]  /*0970*/  FADD R0, R92, R125 ;  /* 0x0000007d5c007221 */ /* 0x000fe20000000000 */
[----:B------:R-:W-:Y:S02]  /*0980*/  HADD2.F32 R94, -RZ, R95.H0_H0 ;  /* 0x2000005fff5e7230 */ /* 0x000fe40000004100 */
[----:B------:R-:W-:Y:S02]  /*0990*/  HADD2.F32 R143, -RZ, R107.H1_H1 ;  /* 0x3000006bff8f7230 */ /* 0x000fe40000004100 */
[----:B------:R-:W-:Y:S01]  /*09a0*/  FADD R0, R123, R0 ;  /* 0x000000007b007221 */ /* 0x000fe20000000000 */
[--C-:B------:R-:W-:Y:S02]  /*09b0*/  HADD2.F32 R107, -RZ, R108.reuse.H0_H0 ;  /* 0x2000006cff6b7230 */ /* 0x100fe40000004100 */
[----:B------:R-:W-:-:S02]  /*09c0*/  HADD2.F32 R144, -RZ, R108.H1_H1 ;  /* 0x3000006cff907230 */ /* 0x000fc40000004100 */
[----:B------:R-:W-:Y:S01]  /*09d0*/  FADD R125, R93, R0 ;  /* 0x000000005d7d7221 */ /* 0x000fe20000000000 */
[--C-:B------:R-:W-:Y:S02]  /*09e0*/  HADD2.F32 R108, -RZ, R109.reuse.H0_H0 ;  /* 0x2000006dff6c7230 */ /* 0x100fe40000004100 */
[----:B------:R-:W-:Y:S02]  /*09f0*/  HADD2.F32 R145, -RZ, R109.H1_H1 ;  /* 0x3000006dff917230 */ /* 0x000fe40000004100 */
[----:B------:R-:W-:Y:S01]  /*0a00*/  FADD R127, R124, R125 ;  /* 0x0000007d7c7f7221 */ /* 0x000fe20000000000 */
[----:B------:R-:W-:Y:S02]  /*0a10*/  HADD2.F32 R125, -RZ, R95.H1_H1 ;  /* 0x3000005fff7d7230 */ /* 0x000fe40000004100 */
[----:B------:R-:W-:Y:S02]  /*0a20*/  HADD2.F32 R95, -RZ, R96.H0_H0 ;  /* 0x20000060ff5f7230 */ /* 0x000fe40000004100 */
[----:B------:R-:W-:Y:S01]  /*0a30*/  FADD R0, R94, R127 ;  /* 0x0000007f5e007221 */ /* 0x000fe20000000000 */
[----:B------:R-:W-:-:S02]  /*0a40*/  HADD2.F32 R96, -RZ, R97.H0_H0 ;  /* 0x20000061ff607230 */ /* 0x000fc40000004100 */
[--C-:B------:R-:W-:Y:S02]  /*0a50*/  HADD2.F32 R109, -RZ, R110.reuse.H0_H0 ;  /* 0x2000006eff6d7230 */ /* 0x100fe40000004100 */
[----:B------:R-:W-:Y:S01]  /*0a60*/  FADD R0, R125, R0 ;  /* 0x000000007d007221 */ /* 0x000fe20000000000 */
[----:B------:R-:W-:Y:S02]  /*0a70*/  HADD2.F32 R110, -RZ, R110.H1_H1 ;  /* 0x3000006eff6e7230 */ /* 0x000fe40000004100 */
[--C-:B------:R-:W-:Y:S02]  /*0a80*/  HADD2.F32 R146, -RZ, R111.reuse.H0_H0 ;  /* 0x2000006fff927230 */ /* 0x100fe40000004100 */
[----:B------:R-:W-:Y:S01]  /*0a90*/  FADD R127, R95, R0 ;  /* 0x000000005f7f7221 */ /* 0x000fe20000000000 */
[----:B------:R-:W-:-:S03]  /*0aa0*/  HADD2.F32 R111, -RZ, R111.H1_H1 ;  /* 0x3000006fff6f7230 */ /* 0x000fc60000004100 */
[----:B------:R-:W-:Y:S01]  /*0ab0*/  FADD R129, R126, R127 ;  /* 0x0000007f7e817221 */ /* 0x000fe20000000000 */
[----:B------:R-:W-:Y:S02]  /*0ac0*/  HADD2.F32 R127, -RZ, R97.H1_H1 ;  /* 0x30000061ff7f7230 */ /* 0x000fe40000004100 */
[----:B------:R-:W-:Y:S02]  /*0ad0*/  HADD2.F32 R97, -RZ, R98.H0_H0 ;  /* 0x20000062ff617230 */ /* 0x000fe40000004100 */
[----:B------:R-:W-:Y:S01]  /*0ae0*/  FADD R0, R96, R129 ;  /* 0x0000008160007221 */ /* 0x000fe20000000000 */
[----:B------:R-:W-:Y:S01]  /*0af0*/  HADD2.F32 R129, -RZ, R99.H0_H0 ;  /* 0x20000063ff817230 */ /* 0x000fe20000004100 */
[----:B------:R-:W-:Y:S02]  /*0b00*/  SHF.R.U32.HI R98, RZ, 0x5, R13 ;  /* 0x00000005ff627819 */ /* 0x000fe4000001160d */
[----:B------:R-:W-:-:S04]  /*0b10*/  FADD R0, R127, R0 ;  /* 0x000000007f007221 */ /* 0x000fc80000000000 */
[----:B------:R-:W-:-:S04]  /*0b20*/  FADD R131, R97, R0 ;  /* 0x0000000061837221 */ /* 0x000fc80000000000 */
        /* <DEDUP_REMOVED lines=179> */
.L_x_6359:
        /* <DEDUP_REMOVED lines=10> */
[----:B------:R-:W-:Y:S02]  /*1700*/  @!P1 IADD3 R98, R99, R0, RZ ;  /* 0x0000000063629210 */ /* 0x000fe40007ffe0ff */
[----:B------:R-:W-:Y:S01]  /*1710*/  LOP3.LUT P4, RZ, R0, 0x1f, R13, 0xf8, !PT ;  /* 0x0000001f00ff7812 */ /* 0x000fe2000788f80d */
[----:B------:R-:W4:Y:S01]  /*1720*/  SHFL.DOWN PT, R152, R151, 0x2, 0x1f ;  /* 0x08401f0097987f89 */ /* 0x000f2200000e0000 */
[----:B--2---:R-:W-:Y:S02]  /*1730*/  @!P1 LEA R101, R102, R101, 0x18 ;  /* 0x0000006566659211 */ /* 0x004fe400078ec0ff */
[----:B------:R-:W-:-:S04]  /*1740*/  @!P3 MOV R102, 0x400 ;  /* 0x000004000066b802 */ /* 0x000fc80000000f00 */
[----:B------:R-:W-:Y:S02]  /*1750*/  @!P3 IADD3 R103, R102, 0x10, RZ ;  /* 0x000000106667b810 */ /* 0x000fe40007ffe0ff */
[----:B------:R-:W-:Y:S01]  /*1760*/  @!P1 LEA R102, R98, R101, 0x3 ;  /* 0x0000006562669211 */ /* 0x000fe200078e18ff */
[----:B-1----:R-:W-:Y:S01]  /*1770*/  FADD R101, R148, R147 ;  /* 0x0000009394657221 */ /* 0x002fe20000000000 */
[----:B------:R-:W-:-:S04]  /*1780*/  @!P3 IADD3 R98, R12, R99, RZ ;  /* 0x000000630c62b210 */ /* 0x000fc80007ffe0ff */
[----:B------:R1:W-:Y:S01]  /*1790*/  @!P1 STS.64 [R102], R100 ;  /* 0x0000006466009388 */ /* 0x0003e20000000a00 */
[----:B---3--:R-:W-:Y:S01]  /*17a0*/  @!P3 LEA R103, R150, R103, 0x18 ;  /* 0x000000679667b211 */ /* 0x008fe200078ec0ff */
[----:B----4-:R-:W-:-:S03]  /*17b0*/  FADD R150, R152, R151 ;  /* 0x0000009798967221 */ /* 0x010fc60000000000 */
[----:B------:R-:W-:Y:S02]  /*17c0*/  @!P3 LEA R103, R98, R103, 0x3 ;  /* 0x000000676267b211 */ /* 0x000fe400078e18ff */
[----:B------:R-:W-:Y:S01]  /*17d0*/  CS2R R98, SRZ ;  /* 0x0000000000627805 */ /* 0x000fe2000001ff00 */
[----:B------:R-:W-:Y:S01]  /*17e0*/  BAR.SYNC.DEFER_BLOCKING 0x0 ;  /* 0x0000000000007b1d */ /* 0x000fe20000010000 */
[----:B-1----:R-:W-:-:S04]  /*17f0*/  IADD3 R100, R150, 0x1800000, RZ ;  /* 0x0180000096647810 */ /* 0x002fc80007ffe0ff */
[----:B------:R-:W-:-:S04]  /*1800*/  LOP3.LUT R100, R100, 0x7f800000, RZ, 0xc0, !PT ;  /* 0x7f80000064647812 */ /* 0x000fc800078ec0ff */
[----:B------:R-:W-:Y:S01]  /*1810*/  ISETP.GT.U32.AND P0, PT, R100, 0x1ffffff, PT ;  /* 0x01ffffff6400780c */ /* 0x000fe20003f04070 */
[----:B------:R-:W1:Y:S04]  /*1820*/  @!P3 LDS.64 R98, [R103] ;  /* 0x000000006762b984 */ /* 0x000e680000000a00 */
[----:B-1----:R1:W2:Y:S04]  /*1830*/  SHFL.DOWN PT, R153, R98, 0x2, 0x1f ;  /* 0x08401f0062997f89 */ /* 0x0022a800000e0000 */
[----:B------:R1:W3:Y:S04]  /*1840*/  SHFL.DOWN PT, R154, R99, 0x2, 0x1f ;  /* 0x08401f00639a7f89 */ /* 0x0002e800000e0000 */
[----:B------:R-:W-:Y:S05]  /*1850*/  @P0 BRA `(.L_x_6327) ;  /* 0x0000000000100947 */ /* 0x000fea0003800000 */
[----:B------:R-:W-:Y:S02]  /*1860*/  MOV R0, R150 ;  /* 0x0000009600007202 */ /* 0x000fe40000000f00 */
[----:B------:R-:W-:-:S07]  /*1870*/  MOV R100, 0x1890 ;  /* 0x0000189000647802 */ /* 0x000fce0000000f00 */
[----:B0123-5:R-:W-:Y:S05]  /*1880*/  CALL.REL.NOINC `($__internal_58_$__cuda_sm20_rcp_rn_f32_slowpath) ;  /* 0x0000004000fc7944 */ /* 0x02ffea0003c00000 */
[----:B------:R-:W-:Y:S05]  /*1890*/  BRA `(.L_x_6328) ;  /* 0x0000000000107947 */ /* 0x000fea0003800000 */
.L_x_6327:
[----:B------:R-:W4:Y:S02]  /*18a0*/  MUFU.RCP R101, R150 ;  /* 0x0000009600657308 */ /* 0x000f240000001000 */
[----:B----4-:R-:W-:-:S04]  /*18b0*/  FFMA R0, R150, R101, -1 ;  /* 0xbf80000096007423 */ /* 0x010fc80000000065 */
[----:B------:R-:W-:-:S04]  /*18c0*/  FADD.FTZ R0, -R0, -RZ ;  /* 0x800000ff00007221 */ /* 0x000fc80000010100 */
[----:B------:R-:W-:-:S07]  /*18d0*/  FFMA R0, R101, R0, R101 ;  /* 0x0000000065007223 */ /* 0x000fce0000000065 */
.L_x_6328:
[----:B------:R-:W-:Y:S05]  /*18e0*/  BSYNC B0 ;  /* 0x0000000000007941 */ /* 0x000fea0003800000 */
.L_x_6326:
[----:B------:R-:W4:Y:S01]  /*18f0*/  SHFL.DOWN PT, R103, R150, 0x1, 0x1f ;  /* 0x08201f0096677f89 */ /* 0x000f2200000e0000 */
[----:B--2---:R-:W-:Y:S01]  /*1900*/  FADD R100, -R153, R98 ;  /* 0x0000006299647221 */ /* 0x004fe20000000100 */
[----:B------:R-:W-:Y:S01]  /*1910*/  FMUL R102, R152, R153 ;  /* 0x0000009998667220 */ /* 0x000fe20000400000 */
[----:B---3--:R-:W-:Y:S01]  /*1920*/  FADD R101, R154, R99 ;  /* 0x000000639a657221 */ /* 0x008fe20000000000 */
[----:B------:R-:W-:Y:S01]  /*1930*/  BSSY B0, `(.L_x_6329) ;  /* 0x0000017000007945 */ /* 0x000fe20003800000 */
[----:B------:R-:W-:Y:S01]  /*1940*/  FMUL R100, R100, R100 ;  /* 0x0000006464647220 */ /* 0x000fe20000400000 */
[----:B-1----:R-:W-:-:S03]  /*1950*/  FFMA R99, R151, R98, R102 ;  /* 0x0000006297637223 */ /* 0x002fc60000000066 */
[----:B------:R-:W-:Y:S01]  /*1960*/  FMUL R147, R100, R151 ;  /* 0x0000009764937220 */ /* 0x000fe20000400000 */
[----:B------:R-:W-:-:S03]  /*1970*/  FMUL R99, R99, R0 ;  /* 0x0000000063637220 */ /* 0x000fc60000400000 */
[----:B------:R-:W-:Y:S02]  /*1980*/  FMUL R152, R152, R147 ;  /* 0x0000009398987220 */ /* 0x000fe40000400000 */
[----:B------:R1:W2:Y:S02]  /*1990*/  SHFL.DOWN PT, R98, R99, 0x1, 0x1f ;  /* 0x08201f0063627f89 */ /* 0x0002a400000e0000 */
[----:B------:R-:W-:-:S05]  /*19a0*/  FFMA R151, R152, R0, R101 ;  /* 0x0000000098977223 */ /* 0x000fca0000000065 */
[----:B------:R1:W3:Y:S01]  /*19b0*/  SHFL.DOWN PT, R152, R151, 0x1, 0x1f ;  /* 0x08201f0097987f89 */ /* 0x0002e200000e0000 */
[----:B----4-:R-:W-:-:S05]  /*19c0*/  FADD R147, R150, R103 ;  /* 0x0000006796937221 */ /* 0x010fca0000000000 */
[----:B------:R-:W-:-:S04]  /*19d0*/  IADD3 R0, R147, 0x1800000, RZ ;  /* 0x0180000093007810 */ /* 0x000fc80007ffe0ff */
[----:B------:R-:W-:-:S04]  /*19e0*/  LOP3.LUT R0, R0, 0x7f800000, RZ, 0xc0, !PT ;  /* 0x7f80000000007812 */ /* 0x000fc800078ec0ff */
[----:B------:R-:W-:-:S13]  /*19f0*/  ISETP.GT.U32.AND P0, PT, R0, 0x1ffffff, PT ;  /* 0x01ffffff0000780c */ /* 0x000fda0003f04070 */
[----:B-123--:R-:W-:Y:S05]  /*1a00*/  @P0 BRA `(.L_x_6330) ;  /* 0x0000000000140947 */ /* 0x00efea0003800000 */
[----:B------:R-:W-:Y:S02]  /*1a10*/  MOV R0, R147 ;  /* 0x0000009300007202 */ /* 0x000fe40000000f00 */
[----:B------:R-:W-:-:S07]  /*1a20*/  MOV R100, 0x1a40 ;  /* 0x00001a4000647802 */ /* 0x000fce0000000f00 */
[----:B0----5:R-:W-:Y:S05]  /*1a30*/  CALL.REL.NOINC `($__internal_58_$__cuda_sm20_rcp_rn_f32_slowpath) ;  /* 0x0000004000907944 */ /* 0x021fea0003c00000 */
[----:B------:R-:W-:Y:S01]  /*1a40*/  MOV R100, R0 ;  /* 0x0000000000647202 */ /* 0x000fe20000000f00 */
[----:B------:R-:W-:Y:S06]  /*1a50*/  BRA `(.L_x_6331) ;  /* 0x0000000000107947 */ /* 0x000fec0003800000 */
.L_x_6330:
[----:B------:R-:W1:Y:S02]  /*1a60*/  MUFU.RCP R100, R147 ;  /* 0x0000009300647308 */ /* 0x000e640000001000 */
[----:B-1----:R-:W-:-:S04]  /*1a70*/  FFMA R0, R147, R100, -1 ;  /* 0xbf80000093007423 */ /* 0x002fc80000000064 */
[----:B------:R-:W-:-:S04]  /*1a80*/  FADD.FTZ R101, -R0, -RZ ;  /* 0x800000ff00657221 */ /* 0x000fc80000010100 */
[----:B------:R-:W-:-:S07]  /*1a90*/  FFMA R100, R100, R101, R100 ;  /* 0x0000006564647223 */ /* 0x000fce0000000064 */
.L_x_6331:
[----:B------:R-:W-:Y:S05]  /*1aa0*/  BSYNC B0 ;  /* 0x0000000000007941 */ /* 0x000fea0003800000 */
.L_x_6329:
[----:B------:R-:W1:Y:S01]  /*1ab0*/  LDC R0, c[0x0][0x210] ;  /* 0x00008400ff007b82 */ /* 0x000e620000000800 */
[----:B------:R-:W-:Y:S01]  /*1ac0*/  FADD R101, R99, -R98 ;  /* 0x8000006263657221 */ /* 0x000fe20000000000 */
[----:B------:R-:W-:Y:S01]  /*1ad0*/  FMUL R147, R103, R98 ;  /* 0x0000006267937220 */ /* 0x000fe20000400000 */
[----:B------:R-:W-:Y:S01]  /*1ae0*/  LOP3.LUT R153, R9, 0x1, RZ, 0xc0, !PT ;  /* 0x0000000109997812 */ /* 0x000fe200078ec0ff */
[----:B------:R-:W-:Y:S01]  /*1af0*/  FADD R151, R151, R152 ;  /* 0x0000009897977221 */ /* 0x000fe20000000000 */
[----:B------:R-:W-:Y:S01]  /*1b00*/  FMUL R101, R101, R101 ;  /* 0x0000006565657220 */ /* 0x000fe20000400000 */
[C---:B------:R-:W-:Y:S01]  /*1b10*/  FFMA R147, R150.reuse, R99, R147 ;  /* 0x0000006396937223 */ /* 0x040fe20000000093 */
[----:B------:R-:W-:Y:S01]  /*1b20*/  VOTEU.ALL UP0, P4 ;  /* 0x00000000003f7886 */ /* 0x000fe20002000000 */
[----:B------:R-:W0:Y:S01]  /*1b30*/  @!P4 LDC.64 R98, c[0x0][0x240] ;  /* 0x00009000ff62cb82 */ /* 0x000e220000000a00 */
[----:B------:R-:W-:Y:S01]  /*1b40*/  FMUL R150, R150, R101 ;  /* 0x0000006596967220 */ /* 0x000fe20000400000 */
[----:B------:R-:W-:-:S02]  /*1b50*/  FMUL R147, R147, R100 ;  /* 0x0000006493937220 */ /* 0x000fc40000400000 */
[----:B------:R-:W-:Y:S01]  /*1b60*/  @!UP0 ULOP3.LUT UR4, UR7, 0x3, URZ, 0xc0, !UPT ;  /* 0x0000000307048892 */ /* 0x000fe2000f8ec03f */
[----:B------:R-:W-:Y:S01]  /*1b70*/  FMUL R150, R103, R150 ;  /* 0x0000009667967220 */ /* 0x000fe20000400000 */
[----:B------:R-:W-:-:S03]  /*1b80*/  IADD3 R103, -R153, RZ, RZ ;  /* 0x000000ff99677210 */ /* 0x000fc60007ffe1ff */
[----:B------:R-:W-:Y:S01]  /*1b90*/  FFMA R101, R150, R100, R151 ;  /* 0x0000006496657223 */ /* 0x000fe20000000097 */
[----:B------:R-:W-:-:S05]  /*1ba0*/  LEA.HI R151, R13, UR6, RZ, 0x19 ;  /* 0x000000060d977c11 */ /* 0x000fca000f8fc8ff */
        /* <DEDUP_REMOVED lines=9> */
[----:B------:R-:W-:Y:S02]  /*1c40*/  @!P4 IADD3.X R98, RZ, R150, RZ, P1, !PT ;  /* 0x00000096ff62c210 */ /* 0x000fe40000ffe4ff */
[----:B------:R-:W-:Y:S02]  /*1c50*/  ISETP.NE.AND P1, PT, R13, RZ, PT ;  /* 0x000000ff0d00720c */ /* 0x000fe40003f25270 */
[----:B------:R-:W-:Y:S02]  /*1c60*/  @!P4 LEA.HI.X R149, R149, R99, R98, 0x3, P0 ;  /* 0x000000639595c211 */ /* 0x000fe400000f1c62 */
[----:B------:R-:W-:-:S04]  /*1c70*/  @!P3 IADD3 R98, P0, R12, R151, RZ ;  /* 0x000000970c62b210 */ /* 0x000fc80007f1e0ff */
[----:B------:R-:W-:Y:S02]  /*1c80*/  @!P3 IADD3.X R99, RZ, R150, RZ, P0, !PT ;  /* 0x00000096ff63b210 */ /* 0x000fe400007fe4ff */
[C---:B-1----:R-:W-:Y:S02]  /*1c90*/  @!P3 LEA R102, P2, R98.reuse, R102, 0x3 ;  /* 0x000000666266b211 */ /* 0x042fe400078418ff */
        /* <DEDUP_REMOVED lines=20> */
.L_x_6333:
[----:B------:R-:W2:Y:S04]  /*1de0*/  LDG.E.STRONG.GPU R0, desc[UR8][R100.64] ;  /* 0x0000000864007981 */ /* 0x000ea8000c1ef900 */
[----:B--2---:R-:W-:Y:S01]  /*1df0*/  CCTL.IVALL ;  /* 0x00000000ff00798f */ /* 0x004fe20002000000 */
[----:B------:R-:W-:Y:S05]  /*1e00*/  YIELD ;  /* 0x0000000000007946 */ /* 0x000fea0003800000 */
[----:B------:R-:W-:-:S13]  /*1e10*/  ISETP.NE.AND P0, PT, R0, R149, PT ;  /* 0x000000950000720c */ /* 0x000fda0003f05270 */
[----:B------:R-:W-:Y:S05]  /*1e20*/  @P0 BRA `(.L_x_6333) ;  /* 0xfffffffc00ec0947 */ /* 0x000fea000383ffff */
.L_x_6332:
[----:B------:R-:W-:Y:S05]  /*1e30*/  WARPSYNC.ALL ;  /* 0x0000000000007948 */ /* 0x000fea0003800000 */
[----:B------:R-:W-:Y:S01]  /*1e40*/  BAR.SYNC.DEFER_BLOCKING 0x0 ;  /* 0x0000000000007b1d */ /* 0x000fe20000010000 */
[----:B------:R-:W-:-:S06]  /*1e50*/  MOV R98, RZ ;  /* 0x000000ff00627202 */ /* 0x000fcc0000000f00 */
[----:B------:R1:W2:Y:S01]  /*1e60*/  @!P3 LDG.E.64 R98, desc[UR8][R102.64] ;  /* 0x000000086662b981 */ /* 0x0002a2000c1e1b00 */
[----:B------:R-:W-:Y:S01]  /*1e70*/  SHF.R.U32.HI R0, RZ, 0x5, R13 ;  /* 0x00000005ff007819 */ /* 0x000fe2000001160d */
[----:B------:R-:W-:Y:S01]  /*1e80*/  BSSY B0, `(.L_x_6334) ;  /* 0x0000016000007945 */ /* 0x000fe20003800000 */
[----:B0-----:R-:W-:-:S04]  /*1e90*/  MOV R101, UR7 ;  /* 0x0000000700657c02 */ /* 0x001fc80008000f00 */
        /* <DEDUP_REMOVED lines=14> */
[----:B012--5:R-:W-:Y:S05]  /*1f80*/  CALL.REL.NOINC `($__internal_58_$__cuda_sm20_rcp_rn_f32_slowpath) ;  /* 0x0000003c003c7944 */ /* 0x027fea0003c00000 */
[----:B------:R-:W-:Y:S05]  /*1f90*/  BRA `(.L_x_6336) ;  /* 0x0000000000107947 */ /* 0x000fea0003800000 */
.L_x_6335:
[----:B------:R-:W3:Y:S02]  /*1fa0*/  MUFU.RCP R0, R151 ;  /* 0x0000009700007308 */ /* 0x000ee40000001000 */
[----:B---3--:R-:W-:-:S04]  /*1fb0*/  FFMA R100, R151, R0, -1 ;  /* 0xbf80000097647423 */ /* 0x008fc80000000000 */
[----:B------:R-:W-:-:S04]  /*1fc0*/  FADD.FTZ R101, -R100, -RZ ;  /* 0x800000ff64657221 */ /* 0x000fc80000010100 */
[----:B------:R-:W-:-:S07]  /*1fd0*/  FFMA R0, R0, R101, R0 ;  /* 0x0000006500007223 */ /* 0x000fce0000000000 */
.L_x_6336:
[----:B------:R-:W-:Y:S05]  /*1fe0*/  BSYNC B0 ;  /* 0x0000000000007941 */ /* 0x000fea0003800000 */
.L_x_6334:
        /* <DEDUP_REMOVED lines=20> */
[----:B-----5:R-:W-:Y:S05]  /*2130*/  CALL.REL.NOINC `($__internal_58_$__cuda_sm20_rcp_rn_f32_slowpath) ;  /* 0x0000003800d07944 */ /* 0x020fea0003c00000 */
[----:B------:R-:W-:Y:S05]  /*2140*/  BRA `(.L_x_6339) ;  /* 0x0000000000107947 */ /* 0x000fea0003800000 */
.L_x_6338:
[----:B------:R-:W0:Y:S02]  /*2150*/  MUFU.RCP R0, R147 ;  /* 0x0000009300007308 */ /* 0x000e240000001000 */
[----:B0-----:R-:W-:-:S04]  /*2160*/  FFMA R100, R147, R0, -1 ;  /* 0xbf80000093647423 */ /* 0x001fc80000000000 */
[----:B------:R-:W-:-:S04]  /*2170*/  FADD.FTZ R101, -R100, -RZ ;  /* 0x800000ff64657221 */ /* 0x000fc80000010100 */
[----:B------:R-:W-:-:S07]  /*2180*/  FFMA R0, R0, R101, R0 ;  /* 0x0000006500007223 */ /* 0x000fce0000000000 */
.L_x_6339:
[----:B------:R-:W-:Y:S05]  /*2190*/  BSYNC B0 ;  /* 0x0000000000007941 */ /* 0x000fea0003800000 */
.L_x_6337:
[----:B------:R-:W-:Y:S01]  /*21a0*/  FADD R100, R98, -R103 ;  /* 0x8000006762647221 */ /* 0x000fe20000000000 */
[----:B------:R-:W-:Y:S01]  /*21b0*/  FADD R99, R99, R150 ;  /* 0x0000009663637221 */ /* 0x000fe20000000000 */
[----:B------:R-:W-:Y:S01]  /*21c0*/  ULDC.U8 UR10, c[0x0][0x250] ;  /* 0x00009400000a7ab9 */ /* 0x000fe20000000000 */
[----:B------:R-:W-:Y:S01]  /*21d0*/  USHF.L.U32 UR11, UR7, 0x7, URZ ;  /* 0x00000007070b7899 */ /* 0x000fe2000800063f */
[----:B------:R-:W-:Y:S01]  /*21e0*/  FMUL R100, R100, R100 ;  /* 0x0000006464647220 */ /* 0x000fe20000400000 */
[----:B------:R-:W-:Y:S01]  /*21f0*/  ISETP.NE.AND P2, PT, RZ, UR10, PT ;  /* 0x0000000aff007c0c */ /* 0x000fe2000bf45270 */
[----:B-----5:R-:W-:Y:S01]  /*2200*/  HADD2.F32 R147, -RZ, R20.H1_H1 ;  /* 0x30000014ff937230 */ /* 0x020fe20000004100 */
[----:B------:R-:W-:Y:S01]  /*2210*/  IADD3 R9, R9, 0x1, RZ ;  /* 0x0000000109097810 */ /* 0x000fe20007ffe0ff */
[----:B------:R-:W-:Y:S01]  /*2220*/  FMUL R101, R151, R100 ;  /* 0x0000006497657220 */ /* 0x000fe20000400000 */
[----:B------:R-:W-:Y:S02]  /*2230*/  HADD2.F32 R149, -RZ, R52.H1_H1 ;  /* 0x30000034ff957230 */ /* 0x000fe40000004100 */
[----:B------:R-:W-:-:S02]  /*2240*/  HADD2.F32 R102, -RZ, R53.H1_H1 ;  /* 0x30000035ff667230 */ /* 0x000fc40000004100 */
[C---:B------:R-:W-:Y:S01]  /*2250*/  FMUL R100, R154.reuse, R101 ;  /* 0x000000659a647220 */ /* 0x040fe20000400000 */
[----:B------:R-:W-:Y:S01]  /*2260*/  FMUL R154, R154, R103 ;  /* 0x000000679a9a7220 */ /* 0x000fe20000400000 */
[----:B------:R-:W0:Y:S01]  /*2270*/  LDC R101, c[0x0][0x268] ;  /* 0x00009a00ff657b82 */ /* 0x000e220000000800 */
[----:B------:R-:W-:Y:S02]  /*2280*/  HADD2.F32 R103, -RZ, R52.H0_H0 ;  /* 0x20000034ff677230 */ /* 0x000fe40000004100 */
[----:B------:R-:W-:Y:S01]  /*2290*/  FFMA R100, R100, R0, R99 ;  /* 0x0000000064647223 */ /* 0x000fe20000000063 */
[----:B------:R-:W-:Y:S01]  /*22a0*/  FFMA R151, R151, R98, R154 ;  /* 0x0000006297977223 */ /* 0x000fe2000000009a */
[----:B------:R-:W-:Y:S01]  /*22b0*/  @P2 FADD R147, R147, 1 ;  /* 0x3f80000093932421 */ /* 0x000fe20000000000 */
[----:B------:R-:W-:Y:S01]  /*22c0*/  HADD2.F32 R153, -RZ, R54.H1_H1 ;  /* 0x30000036ff997230 */ /* 0x000fe20000004100 */
[----:B------:R-:W-:Y:S01]  /*22d0*/  LOP3.LUT R9, R9, 0x3, RZ, 0xc0, !PT ;  /* 0x0000000309097812 */ /* 0x000fe200078ec0ff */
[----:B------:R-:W-:Y:S01]  /*22e0*/  FMUL R151, R151, R0 ;  /* 0x0000000097977220 */ /* 0x000fe20000400000 */
[----:B------:R-:W0:Y:S01]  /*22f0*/  SHFL.IDX PT, R100, R100, RZ, 0x1f ;  /* 0x00001fff64647589 */ /* 0x000e2200000e0000 */
[----:B------:R-:W1:Y:S01]  /*2300*/  @!P3 LDC.64 R98, c[0x0][0x228] ;  /* 0x00008a00ff62bb82 */ /* 0x000e620000000a00 */
[----:B------:R-:W-:-:S02]  /*2310*/  HADD2.F32 R148, -RZ, R24.H0_H0 ;  /* 0x20000018ff947230 */ /* 0x000fc40000004100 */
[----:B------:R-:W-:Y:S01]  /*2320*/  HADD2.F32 R150, -RZ, R56.H0_H0 ;  /* 0x20000038ff967230 */ /* 0x000fe20000004100 */
[----:B------:R-:W2:Y:S01]  /*2330*/  SHFL.IDX PT, R151, R151, RZ, 0x1f ;  /* 0x00001fff97977589 */ /* 0x000ea200000e0000 */
[----:B------:R-:W-:Y:S02]  /*2340*/  HADD2.F32 R152, -RZ, R72.H1_H1 ;  /* 0x30000048ff987230 */ /* 0x000fe40000004100 */
[----:B------:R-:W-:Y:S01]  /*2350*/  @P2 FADD R148, R148, 1 ;  /* 0x3f80000094942421 */ /* 0x000fe20000000000 */
[----:B0-----:R-:W-:Y:S01]  /*2360*/  FFMA R101, R100, 3.0517578125e-05, R101 ;  /* 0x3800000064657823 */ /* 0x001fe20000000065 */
[----:B-1----:R-:W-:-:S04]  /*2370*/  @!P3 IMAD.WIDE R98, R10, 0x4, R98 ;  /* 0x000000040a62b825 */ /* 0x002fc800078e0262 */
[----:B------:R-:W-:Y:S02]  /*2380*/  FSETP.GEU.AND P0, PT, |R101|, 1.175494350822287508e-38, PT ;  /* 0x008000006500780b */ /* 0x000fe40003f0e200 */
[----:B--2---:R-:W-:Y:S02]  /*2390*/  R2UR UR12, R151 ;  /* 0x00000000970c72ca */ /* 0x004fe400000e0000 */
[----:B------:R-:W-:Y:S01]  /*23a0*/  MOV R151, UR11 ;  /* 0x0000000b00977c02 */ /* 0x000fe20008000f00 */
[----:B------:R-:W-:-:S08]  /*23b0*/  ULDC.64 UR10, c[0x0][0x288] ;  /* 0x0000a200000a7ab9 */ /* 0x000fd00000000a00 */
[----:B------:R-:W-:Y:S02]  /*23c0*/  @!P0 FMUL R101, R101, 16777216 ;  /* 0x4b80000065658820 */ /* 0x000fe40000400000 */
[----:B------:R-:W-:Y:S01]  /*23d0*/  FADD R2, R2, -UR12 ;  /* 0x8000000c02027e21 */ /* 0x000fe20008000000 */
[----:B------:R-:W-:Y:S01]  /*23e0*/  FADD R15, R15, -UR12 ;  /* 0x8000000c0f0f7e21 */ /* 0x000fe20008000000 */
[----:B------:R-:W-:Y:S01]  /*23f0*/  FADD R14, R14, -UR12 ;  /* 0x8000000c0e0e7e21 */ /* 0x000fe20008000000 */
[----:B------:R-:W-:Y:S01]  /*2400*/  MOV R155, UR12 ;  /* 0x0000000c009b7c02 */ /* 0x000fe20008000f00 */
[----:B------:R-:W0:Y:S01]  /*2410*/  MUFU.RSQ R101, R101 ;  /* 0x0000006500657308 */ /* 0x000e220000001400 */
[----:B------:R-:W-:Y:S01]  /*2420*/  FADD R17, R17, -UR12 ;  /* 0x8000000c11117e21 */ /* 0x000fe20008000000 */
[----:B------:R-:W-:Y:S01]  /*2430*/  FADD R16, R16, -UR12 ;  /* 0x8000000c10107e21 */ /* 0x000fe20008000000 */
        /* <DEDUP_REMOVED lines=13> */
[----:B-1----:R-:W-:Y:S01]  /*2510*/  HADD2.F32 R99, -RZ, R23.H0_H0 ;  /* 0x20000017ff637230 */ /* 0x002fe20000004100 */
[----:B0-----:R-:W-:Y:S01]  /*2520*/  R2UR UR4, R101 ;  /* 0x00000000650472ca */ /* 0x001fe200000e0000 */
[----:B------:R-:W-:-:S02]  /*2530*/  HADD2.F32 R101, -RZ, R20.H0_H0 ;  /* 0x20000014ff657230 */ /* 0x000fc40000004100 */
[----:B------:R-:W-:Y:S01]  /*2540*/  FADD R118, R118, -UR12 ;  /* 0x8000000c76767e21 */ /* 0x000fe20008000000 */
[----:B------:R-:W-:Y:S01]  /*2550*/  FADD R88, R88, -UR12 ;  /* 0x8000000c58587e21 */ /* 0x000fe20008000000 */
[----:B------:R-:W-:Y:S01]  /*2560*/  @P2 FADD R99, R99, 1 ;  /* 0x3f80000063632421 */ /* 0x000fe20000000000 */
        /* <DEDUP_REMOVED lines=20> */
[----:B------:R-:W-:Y:S01]  /*26b0*/  ISETP.NE.U32.AND P0, PT, RZ, UR10, PT ;  /* 0x0000000aff007c0c */ /* 0x000fe2000bf05070 */
[----:B------:R-:W-:Y:S01]  /*26c0*/  FADD R127, R127, -UR12 ;  /* 0x8000000c7f7f7e21 */ /* 0x000fe20008000000 */
[----:B------:R-:W-:Y:S01]  /*26d0*/  LOP3.LUT R0, R151, 0x180, R12, 0xe2, !PT ;  /* 0x0000018097007812 */ /* 0x000fe200078ee20c */
[----:B------:R-:W-:Y:S01]  /*26e0*/  FADD R128, R128, -UR12 ;  /* 0x8000000c80807e21 */ /* 0x000fe20008000000 */
[----:B------:R-:W-:Y:S01]  /*26f0*/  ISETP.NE.AND.EX P0, PT, RZ, UR11, PT, P0 ;  /* 0x0000000bff007c0c */ /* 0x000fe2000bf05300 */
[----:B------:R-:W-:Y:S01]  /*2700*/  FADD R97, R97, -UR12 ;  /* 0x8000000c61617e21 */ /* 0x000fe20008000000 */
[----:B------:R-:W-:Y:S01]  /*2710*/  SHF.L.U32 R151, R10, 0xc, RZ ;  /* 0x0000000c0a977819 */ /* 0x000fe200000006ff */
[----:B------:R-:W-:Y:S01]  /*2720*/  FADD R129, R129, -UR12 ;  /* 0x8000000c81817e21 */ /* 0x000fe20008000000 */
[----:B------:R-:W-:Y:S01]  /*2730*/  LOP3.LUT R0, R0, 0x60, R13, 0xf8, !PT ;  /* 0x0000006000007812 */ /* 0x000fe200078ef80d */
[----:B------:R-:W-:Y:S01]  /*2740*/  FADD R131, R131, -UR12 ;  /* 0x8000000c83837e21 */ /* 0x000fe20008000000 */
[----:B------:R-:W-:Y:S01]  /*2750*/  FADD R130, R130, -UR12 ;  /* 0x8000000c82827e21 */ /* 0x000fe20008000000 */
[----:B------:R-:W-:Y:S01]  /*2760*/  FMUL R2, R2, UR4 ;  /* 0x0000000402027c20 */ /* 0x000fe20008400000 */
[----:B------:R-:W-:Y:S01]  /*2770*/  FMUL R100, R15, UR4 ;  /* 0x000000040f647c20 */ /* 0x000fe20008400000 */
[----:B------:R-:W-:Y:S01]  /*2780*/  FMUL R14, R14, UR4 ;  /* 0x000000040e0e7c20 */ /* 0x000fe20008400000 */
[----:B------:R-:W-:Y:S01]  /*2790*/  FMUL R17, R17, UR4 ;  /* 0x0000000411117c20 */ /* 0x000fe20008400000 */
[----:B------:R-:W-:Y:S01]  /*27a0*/  FFMA R15, R2, R101, R103 ;  /* 0x00000065020f7223 */ /* 0x000fe20000000067 */
[----:B------:R-:W-:-:S02]  /*27b0*/  HADD2.F32 R101, -RZ, R21.H0_H0 ;  /* 0x20000015ff657230 */ /* 0x000fc40000004100 */
[----:B------:R-:W-:Y:S01]  /*27c0*/  FFMA R2, R100, R147, R149 ;  /* 0x0000009364027223 */ /* 0x000fe20000000095 */
[----:B------:R-:W-:Y:S01]  /*27d0*/  HADD2.F32 R103, -RZ, R53.H0_H0 ;  /* 0x20000035ff677230 */ /* 0x000fe20000004100 */
[----:B------:R-:W-:Y:S01]  /*27e0*/  LOP3.LUT R0, R151, R0, RZ, 0xfc, !PT ;  /* 0x0000000097007212 */ /* 0x000fe200078efcff */
[----:B------:R-:W-:Y:S02]  /*27f0*/  HADD2.F32 R100, -RZ, R21.H1_H1 ;  /* 0x30000015ff647230 */ /* 0x000fe40000004100 */
[----:B------:R-:W-:Y:S01]  /*2800*/  @P2 FADD R101, R101, 1 ;  /* 0x3f80000065652421 */ /* 0x000fe20000000000 */
[----:B------:R-:W-:Y:S01]  /*2810*/  @P0 FMNMX R11, R11, |R15|, !PT ;  /* 0x4000000f0b0b0209 */ /* 0x000fe20007800000 */
[----:B------:R-:W-:Y:S02]  /*2820*/  HADD2.F32 R147, -RZ, R22.H0_H0 ;  /* 0x20000016ff937230 */ /* 0x000fe40000004100 */
[----:B------:R-:W-:Y:S01]  /*2830*/  FMUL R16, R16, UR4 ;  /* 0x0000000410107c20 */ /* 0x000fe20008400000 */
[----:B------:R-:W-:Y:S01]  /*2840*/  @P2 FADD R100, R100, 1 ;  /* 0x3f80000064642421 */ /* 0x000fe20000000000 */
[----:B------:R-:W-:Y:S01]  /*2850*/  FFMA R98, R14, R101, R103 ;  /* 0x000000650e627223 */ /* 0x000fe20000000067 */
[----:B------:R-:W-:Y:S01]  /*2860*/  @P0 FMNMX R11, R11, |R2|, !PT ;  /* 0x400000020b0b0209 */ /* 0x000fe20007800000 */
[----:B------:R-:W-:-:S02]  /*2870*/  HADD2.F32 R149, -RZ, R54.H0_H0 ;  /* 0x20000036ff957230 */ /* 0x000fc40000004100 */
[----:B------:R-:W-:Y:S01]  /*2880*/  @P2 FADD R147, R147, 1 ;  /* 0x3f80000093932421 */ /* 0x000fe20000000000 */
[----:B------:R-:W-:Y:S02]  /*2890*/  HADD2.F32 R151, -RZ, R22.H1_H1 ;  /* 0x30000016ff977230 */ /* 0x000fe40000004100 */
[----:B------:R-:W-:Y:S01]  /*28a0*/  FFMA R17, R17, R100, R102 ;  /* 0x0000006411117223 */ /* 0x000fe20000000066 */
[----:B------:R-:W-:Y:S01]  /*28b0*/  @P0 FMNMX R11, R11, |R98|, !PT ;  /* 0x400000620b0b0209 */ /* 0x000fe20007800000 */
[----:B------:R-:W-:Y:S01]  /*28c0*/  FMUL R112, R112, UR4 ;  /* 0x0000000470707c20 */ /* 0x000fe20008400000 */
[----:B------:R-:W-:Y:S01]  /*28d0*/  FFMA R16, R16, R147, R149 ;  /* 0x0000009310107223 */ /* 0x000fe20000000095 */
[----:B------:R-:W-:Y:S01]  /*28e0*/  @P2 FADD R151, R151, 1 ;  /* 0x3f80000097972421 */ /* 0x000fe20000000000 */
[----:B------:R-:W-:Y:S01]  /*28f0*/  @P0 FMNMX R11, R11, |R17|, !PT ;  /* 0x400000110b0b0209 */ /* 0x000fe20007800000 */
[----:B------:R-:W-:Y:S02]  /*2900*/  HADD2.F32 R101, -RZ, R55.H0_H0 ;  /* 0x20000037ff657230 */ /* 0x000fe40000004100 */
[----:B------:R-:W-:Y:S01]  /*2910*/  FMUL R18, R18, UR4 ;  /* 0x0000000412127c20 */ /* 0x000fe20008400000 */
[----:B------:R-:W-:-:S02]  /*2920*/  HADD2.F32 R102, -RZ, R23.H1_H1 ;  /* 0x30000017ff667230 */ /* 0x000fc40000004100 */
[----:B------:R-:W-:Y:S01]  /*2930*/  FFMA R14, R112, R151, R153 ;  /* 0x00000097700e7223 */ /* 0x000fe20000000099 */
[----:B------:R-:W-:Y:S01]  /*2940*/  @P0 FMNMX R11, R11, |R16|, !PT ;  /* 0x400000100b0b0209 */ /* 0x000fe20007800000 */
[----:B------:R-:W-:Y:S02]  /*2950*/  HADD2.F32 R112, -RZ, R55.H1_H1 ;  /* 0x30000037ff707230 */ /* 0x000fe40000004100 */
[----:B------:R-:W-:Y:S01]  /*2960*/  FMUL R113, R113, UR4 ;  /* 0x0000000471717c20 */ /* 0x000fe20008400000 */
[----:B------:R-:W-:Y:S01]  /*2970*/  @P2 FADD R102, R102, 1 ;  /* 0x3f80000066662421 */ /* 0x000fe20000000000 */
[----:B------:R-:W-:Y:S01]  /*2980*/  FFMA R100, R18, R99, R101 ;  /* 0x0000006312647223 */ /* 0x000fe20000000065 */
[----:B------:R-:W-:Y:S01]  /*2990*/  HADD2.F32 R103, -RZ, R24.H1_H1 ;  /* 0x30000018ff677230 */ /* 0x000fe20000004100 */
[----:B------:R-:W-:Y:S01]  /*29a0*/  @P0 FMNMX R11, R11, |R14|, !PT ;  /* 0x4000000e0b0b0209 */ /* 0x000fe20007800000 */
[----:B------:R-:W-:Y:S01]  /*29b0*/  FMUL R19, R19, UR4 ;  /* 0x0000000413137c20 */ /* 0x000fe20008400000 */
[----:B------:R-:W-:Y:S01]  /*29c0*/  FFMA R99, R113, R102, R112 ;  /* 0x0000006671637223 */ /* 0x000fe20000000070 */
[----:B------:R-:W-:Y:S01]  /*29d0*/  HADD2.F32 R147, -RZ, R56.H1_H1 ;  /* 0x30000038ff937230 */ /* 0x000fe20000004100 */
[----:B------:R-:W-:Y:S01]  /*29e0*/  @P0 FMNMX R11, R11, |R100|, !PT ;  /* 0x400000640b0b0209 */ /* 0x000fe20007800000 */
[----:B------:R-:W-:Y:S01]  /*29f0*/  @P2 FADD R103, R103, 1 ;  /* 0x3f80000067672421 */ /* 0x000fe20000000000 */
[----:B------:R-:W-:Y:S01]  /*2a00*/  FMUL R114, R114, UR4 ;  /* 0x0000000472727c20 */ /* 0x000fe20008400000 */
[----:B------:R-:W-:-:S02]  /*2a10*/  HADD2.F32 R101, -RZ, R25.H0_H0 ;  /* 0x20000019ff657230 */ /* 0x000fc40000004100 */
[----:B------:R-:W-:Y:S01]  /*2a20*/  FFMA R19, R19, R148, R150 ;  /* 0x0000009413137223 */ /* 0x000fe20000000096 */
[----:B------:R-:W-:Y:S01]  /*2a30*/  @P0 FMNMX R11, R11, |R99|, !PT ;  /* 0x400000630b0b0209 */ /* 0x000fe20007800000 */
[----:B------:R-:W-:Y:S01]  /*2a40*/  FFMA R18, R114, R103, R147 ;  /* 0x0000006772127223 */ /* 0x000fe20000000093 */
[----:B------:R-:W-:Y:S02]  /*2a50*/  HADD2.F32 R103, -RZ, R57.H0_H0 ;  /* 0x20000039ff677230 */ /* 0x000fe40000004100 */
[----:B------:R-:W-:Y:S01]  /*2a60*/  @P2 FADD R101, R101, 1 ;  /* 0x3f80000065652421 */ /* 0x000fe20000000000 */
[----:B------:R-:W-:Y:S02]  /*2a70*/  HADD2.F32 R112, -RZ, R25.H1_H1 ;  /* 0x30000019ff707230 */ /* 0x000fe40000004100 */
[----:B------:R-:W-:Y:S01]  /*2a80*/  FMUL R84, R84, UR4 ;  /* 0x0000000454547c20 */ /* 0x000fe20008400000 */
[----:B------:R-:W-:Y:S01]  /*2a90*/  @P0 FMNMX R11, R11, |R19|, !PT ;  /* 0x400000130b0b0209 */ /* 0x000fe20007800000 */
[----:B------:R-:W-:-:S02]  /*2aa0*/  HADD2.F32 R114, -RZ, R57.H1_H1 ;  /* 0x30000039ff727230 */ /* 0x000fc40000004100 */
[----:B------:R-:W-:Y:S01]  /*2ab0*/  FMUL R115, R115, UR4 ;  /* 0x0000000473737c20 */ /* 0x000fe20008400000 */
[--C-:B------:R-:W-:Y:S02]  /*2ac0*/  HADD2.F32 R148, -RZ, R26.reuse.H0_H0 ;  /* 0x2000001aff947230 */ /* 0x100fe40000004100 */
[----:B------:R-:W-:Y:S01]  /*2ad0*/  @P2 FADD R112, R112, 1 ;  /* 0x3f80000070702421 */ /* 0x000fe20000000000 */
[----:B------:R-:W-:Y:S01]  /*2ae0*/  FFMA R102, R84, R101, R103 ;  /* 0x0000006554667223 */ /* 0x000fe20000000067 */
[----:B------:R-:W-:Y:S01]  /*2af0*/  HADD2.F32 R113, -RZ, R26.H1_H1 ;  /* 0x3000001aff717230 */ /* 0x000fe20000004100 */
[----:B------:R-:W-:Y:S01]  /*2b00*/  @P0 FMNMX R11, R11, |R18|, !PT ;  /* 0x400000120b0b0209 */ /* 0x000fe20007800000 */
[--C-:B------:R-:W-:Y:S02]  /*2b10*/  HADD2.F32 R150, -RZ, R58.reuse.H0_H0 ;  /* 0x2000003aff967230 */ /* 0x100fe40000004100 */
[----:B------:R-:W-:Y:S01]  /*2b20*/  @P2 FADD R148, R148, 1 ;  /* 0x3f80000094942421 */ /* 0x000fe20000000000 */
        /* <DEDUP_REMOVED lines=134> */
[--C-:B------:R-:W-:Y:S01]  /*3390*/  HADD2.F32 R125, -RZ, R38.reuse.H1_H1 ;  /* 0x30000026ff7d7230 */ /* 0x100fe20000004100 */
[----:B------:R-:W-:Y:S01]  /*33a0*/  @P0 FMNMX R11, R11, |R95|, !PT ;  /* 0x4000005f0b0b0209 */ /* 0x000fe20007800000 */
[----:B------:R-:W-:-:S02]  /*33b0*/  HADD2.F32 R148, -RZ, R38.H0_H0 ;  /* 0x20000026ff947230 */ /* 0x000fc40000004100 */
[----:B------:R-:W-:Y:S01]  /*33c0*/  @P2 FADD R122, R122, 1 ;  /* 0x3f8000007a7a2421 */ /* 0x000fe20000000000 */
[----:B------:R-:W-:Y:S02]  /*33d0*/  HADD2.F32 R126, -RZ, R69.H1_H1 ;  /* 0x30000045ff7e7230 */ /* 0x000fe40000004100 */
[----:B------:R-:W-:Y:S01]  /*33e0*/  FMUL R127, R127, UR4 ;  /* 0x000000047f7f7c20 */ /* 0x000fe20008400000 */
[----:B------:R-:W-:Y:S01]  /*33f0*/  FFMA R124, R96, R121, R123 ;  /* 0x00000079607c7223 */ /* 0x000fe2000000007b */
[--C-:B------:R-:W-:Y:S01]  /*3400*/  HADD2.F32 R147, -RZ, R70.reuse.H1_H1 ;  /* 0x30000046ff937230 */ /* 0x100fe20000004100 */
[----:B------:R-:W-:Y:S01]  /*3410*/  @P0 FMNMX R11, R11, |R94|, !PT ;  /* 0x4000005e0b0b0209 */ /* 0x000fe20007800000 */
        /* <DEDUP_REMOVED lines=9> */
[--C-:B------:R-:W-:Y:S01]  /*34b0*/  HADD2.F32 R128, -RZ, R39.reuse.H0_H0 ;  /* 0x20000027ff807230 */ /* 0x100fe20000004100 */
[----:B------:R-:W-:Y:S01]  /*34c0*/  @P0 FMNMX R11, R11, |R123|, !PT ;  /* 0x4000007b0b0b0209 */ /* 0x000fe20007800000 */
[----:B------:R-:W-:-:S02]  /*34d0*/  HADD2.F32 R126, -RZ, R39.H1_H1 ;  /* 0x30000027ff7e7230 */ /* 0x000fc40000004100 */
[----:B------:R-:W-:Y:S01]  /*34e0*/  FADD R133, R133, -UR12 ;  /* 0x8000000c85857e21 */ /* 0x000fe20008000000 */
[--C-:B------:R-:W-:Y:S02]  /*34f0*/  HADD2.F32 R97, -RZ, R40.reuse.H0_H0 ;  /* 0x20000028ff617230 */ /* 0x100fe40000004100 */
[----:B------:R-:W-:Y:S01]  /*3500*/  @P2 FADD R128, R128, 1 ;  /* 0x3f80000080802421 */ /* 0x000fe20000000000 */
[----:B------:R-:W-:Y:S02]  /*3510*/  HADD2.F32 R150, -RZ, R40.H1_H1 ;  /* 0x30000028ff967230 */ /* 0x000fe40000004100 */
[----:B------:R-:W-:Y:S01]  /*3520*/  @P2 FADD R126, R126, 1 ;  /* 0x3f8000007e7e2421 */ /* 0x000fe20000000000 */
[--C-:B------:R-:W-:Y:S02]  /*3530*/  HADD2.F32 R96, -RZ, R71.reuse.H0_H0 ;  /* 0x20000047ff607230 */ /* 0x100fe40000004100 */
[----:B------:R-:W-:Y:S01]  /*3540*/  FMUL R129, R129, UR4 ;  /* 0x0000000481817c20 */ /* 0x000fe20008400000 */
[----:B------:R-:W-:-:S02]  /*3550*/  HADD2.F32 R148, -RZ, R71.H1_H1 ;  /* 0x30000047ff947230 */ /* 0x000fc40000004100 */
[----:B------:R-:W-:Y:S01]  /*3560*/  FMUL R131, R131, UR4 ;  /* 0x0000000483837c20 */ /* 0x000fe20008400000 */
[----:B------:R-:W-:Y:S02]  /*3570*/  HADD2.F32 R125, -RZ, R72.H0_H0 ;  /* 0x20000048ff7d7230 */ /* 0x000fe40000004100 */
[----:B------:R-:W-:Y:S01]  /*3580*/  @P2 FADD R97, R97, 1 ;  /* 0x3f80000061612421 */ /* 0x000fe20000000000 */
[----:B------:R-:W-:Y:S01]  /*3590*/  FMUL R130, R130, UR4 ;  /* 0x0000000482827c20 */ /* 0x000fe20008400000 */
[----:B------:R-:W-:Y:S01]  /*35a0*/  @P0 FMNMX R11, R11, |R122|, !PT ;  /* 0x4000007a0b0b0209 */ /* 0x000fe20007800000 */
[----:B------:R-:W-:Y:S01]  /*35b0*/  @P2 FADD R150, R150, 1 ;  /* 0x3f80000096962421 */ /* 0x000fe20000000000 */
[----:B------:R-:W-:Y:S01]  /*35c0*/  FMUL R133, R133, UR4 ;  /* 0x0000000485857c20 */ /* 0x000fe20008400000 */
[----:B------:R-:W-:Y:S01]  /*35d0*/  FFMA R128, R129, R128, R96 ;  /* 0x0000008081807223 */ /* 0x000fe20000000060 */
[----:B------:R-:W-:Y:S01]  /*35e0*/  FFMA R127, R131, R126, R148 ;  /* 0x0000007e837f7223 */ /* 0x000fe20000000094 */
[----:B------:R-:W-:Y:S01]  /*35f0*/  FFMA R126, R130, R97, R125 ;  /* 0x00000061827e7223 */ /* 0x000fe2000000007d */
[----:B------:R-:W-:Y:S01]  /*3600*/  @P0 FMNMX R11, R11, |R121|, !PT ;  /* 0x400000790b0b0209 */ /* 0x000fe20007800000 */
[----:B------:R-:W-:Y:S01]  /*3610*/  FFMA R125, R133, R150, R152 ;  /* 0x00000096857d7223 */ /* 0x000fe20000000098 */
[----:B------:R-:W-:-:S02]  /*3620*/  HADD2.F32 R96, -RZ, R41.H1_H1 ;  /* 0x30000029ff607230 */ /* 0x000fc40000004100 */
[----:B------:R-:W-:Y:S01]  /*3630*/  FADD R135, R135, -UR12 ;  /* 0x8000000c87877e21 */ /* 0x000fe20008000000 */
[----:B------:R-:W-:Y:S02]  /*3640*/  HADD2.F32 R133, -RZ, R42.H0_H0 ;  /* 0x2000002aff857230 */ /* 0x000fe40000004100 */
[----:B------:R-:W-:Y:S01]  /*3650*/  FADD R134, R134, -UR12 ;  /* 0x8000000c86867e21 */ /* 0x000fe20008000000 */
[----:B------:R-:W-:Y:S01]  /*3660*/  @P0 FMNMX R11, R11, |R128|, !PT ;  /* 0x400000800b0b0209 */ /* 0x000fe20007800000 */
[----:B------:R-:W-:Y:S02]  /*3670*/  HADD2.F32 R97, -RZ, R41.H0_H0 ;  /* 0x20000029ff617230 */ /* 0x000fe40000004100 */
[----:B------:R-:W-:Y:S01]  /*3680*/  @P2 FADD R96, R96, 1 ;  /* 0x3f80000060602421 */ /* 0x000fe20000000000 */
[----:B------:R-:W-:Y:S02]  /*3690*/  HADD2.F32 R130, -RZ, R73.H1_H1 ;  /* 0x30000049ff827230 */ /* 0x000fe40000004100 */
[----:B------:R-:W-:Y:S01]  /*36a0*/  FADD R132, R132, -UR12 ;  /* 0x8000000c84847e21 */ /* 0x000fe20008000000 */
[----:B------:R-:W-:-:S02]  /*36b0*/  HADD2.F32 R147, -RZ, R74.H0_H0 ;  /* 0x2000004aff937230 */ /* 0x000fc40000004100 */
[----:B------:R-:W-:Y:S01]  /*36c0*/  FMUL R135, R135, UR4 ;  /* 0x0000000487877c20 */ /* 0x000fe20008400000 */
[----:B------:R-:W-:Y:S02]  /*36d0*/  HADD2.F32 R149, -RZ, R42.H1_H1 ;  /* 0x3000002aff957230 */ /* 0x000fe40000004100 */
[----:B------:R-:W-:Y:S01]  /*36e0*/  @P2 FADD R133, R133, 1 ;  /* 0x3f80000085852421 */ /* 0x000fe20000000000 */
[----:B------:R-:W-:Y:S01]  /*36f0*/  FADD R136, R136, -UR12 ;  /* 0x8000000c88887e21 */ /* 0x000fe20008000000 */
[----:B------:R-:W-:Y:S01]  /*3700*/  FMUL R134, R134, UR4 ;  /* 0x0000000486867c20 */ /* 0x000fe20008400000 */
[----:B------:R-:W-:Y:S01]  /*3710*/  @P0 FMNMX R11, R11, |R127|, !PT ;  /* 0x4000007f0b0b0209 */ /* 0x000fe20007800000 */
[----:B------:R-:W-:Y:S02]  /*3720*/  HADD2.F32 R129, -RZ, R73.H0_H0 ;  /* 0x20000049ff817230 */ /* 0x000fe40000004100 */
[----:B------:R-:W-:Y:S01]  /*3730*/  @P2 FADD R97, R97, 1 ;  /* 0x3f80000061612421 */ /* 0x000fe20000000000 */
[----:B------:R-:W-:-:S02]  /*3740*/  HADD2.F32 R151, -RZ, R74.H1_H1 ;  /* 0x3000004aff977230 */ /* 0x000fc40000004100 */
[----:B------:R-:W-:Y:S01]  /*3750*/  FMUL R132, R132, UR4 ;  /* 0x0000000484847c20 */ /* 0x000fe20008400000 */
[----:B------:R-:W-:Y:S01]  /*3760*/  FFMA R131, R135, R96, R130 ;  /* 0x0000006087837223 */ /* 0x000fe20000000082 */
[----:B------:R-:W-:Y:S01]  /*3770*/  @P2 FADD R149, R149, 1 ;  /* 0x3f80000095952421 */ /* 0x000fe20000000000 */
[----:B------:R-:W-:Y:S01]  /*3780*/  FMUL R136, R136, UR4 ;  /* 0x0000000488887c20 */ /* 0x000fe20008400000 */
[----:B------:R-:W-:Y:S01]  /*3790*/  FFMA R130, R134, R133, R147 ;  /* 0x0000008586827223 */ /* 0x000fe20000000093 */
[----:B------:R-:W-:Y:S01]  /*37a0*/  HADD2.F32 R134, -RZ, R43.H0_H0 ;  /* 0x2000002bff867230 */ /* 0x000fe20000004100 */
[----:B------:R-:W-:Y:S01]  /*37b0*/  @P0 FMNMX R11, R11, |R126|, !PT ;  /* 0x4000007e0b0b0209 */ /* 0x000fe20007800000 */
[----:B------:R-:W-:Y:S01]  /*37c0*/  FADD R137, R137, -UR12 ;  /* 0x8000000c89897e21 */ /* 0x000fe20008000000 */
[----:B------:R-:W-:Y:S01]  /*37d0*/  FFMA R132, R132, R97, R129 ;  /* 0x0000006184847223 */ /* 0x000fe20000000081 */
[----:B------:R-:W-:Y:S01]  /*37e0*/  FFMA R129, R136, R149, R151 ;  /* 0x0000009588817223 */ /* 0x000fe20000000097 */
[----:B------:R-:W-:Y:S01]  /*37f0*/  HADD2.F32 R96, -RZ, R75.H0_H0 ;  /* 0x2000004bff607230 */ /* 0x000fe20000004100 */
[----:B------:R-:W-:Y:S01]  /*3800*/  @P0 FMNMX R11, R11, |R125|, !PT ;  /* 0x4000007d0b0b0209 */ /* 0x000fe20007800000 */
[----:B------:R-:W-:-:S02]  /*3810*/  HADD2.F32 R135, -RZ, R43.H1_H1 ;  /* 0x3000002bff877230 */ /* 0x000fc40000004100 */
[----:B------:R-:W-:Y:S01]  /*3820*/  @P2 FADD R134, R134, 1 ;  /* 0x3f80000086862421 */ /* 0x000fe20000000000 */
[----:B------:R-:W-:Y:S02]  /*3830*/  HADD2.F32 R136, -RZ, R44.H0_H0 ;  /* 0x2000002cff887230 */ /* 0x000fe40000004100 */
[----:B------:R-:W-:Y:S01]  /*3840*/  FADD R138, R138, -UR12 ;  /* 0x8000000c8a8a7e21 */ /* 0x000fe20008000000 */
[----:B------:R-:W-:Y:S01]  /*3850*/  FADD R139, R139, -UR12 ;  /* 0x8000000c8b8b7e21 */ /* 0x000fe20008000000 */
[----:B------:R-:W-:Y:S01]  /*3860*/  FMUL R137, R137, UR4 ;  /* 0x0000000489897c20 */ /* 0x000fe20008400000 */
[----:B------:R-:W-:Y:S01]  /*3870*/  HADD2.F32 R97, -RZ, R75.H1_H1 ;  /* 0x3000004bff617230 */ /* 0x000fe20000004100 */
[----:B------:R-:W-:Y:S01]  /*3880*/  @P0 FMNMX R11, R11, |R132|, !PT ;  /* 0x400000840b0b0209 */ /* 0x000fe20007800000 */
[----:B------:R-:W-:Y:S02]  /*3890*/  HADD2.F32 R148, -RZ, R76.H0_H0 ;  /* 0x2000004cff947230 */ /* 0x000fe40000004100 */
[----:B------:R-:W-:Y:S01]  /*38a0*/  @P2 FADD R135, R135, 1 ;  /* 0x3f80000087872421 */ /* 0x000fe20000000000 */
[----:B------:R-:W-:Y:S01]  /*38b0*/  @P2 FADD R136, R136, 1 ;  /* 0x3f80000088882421 */ /* 0x000fe20000000000 */
[----:B------:R-:W-:Y:S01]  /*38c0*/  FMUL R138, R138, UR4 ;  /* 0x000000048a8a7c20 */ /* 0x000fe20008400000 */
[----:B------:R-:W-:Y:S01]  /*38d0*/  FMUL R139, R139, UR4 ;  /* 0x000000048b8b7c20 */ /* 0x000fe20008400000 */
[----:B------:R-:W-:Y:S01]  /*38e0*/  FFMA R134, R137, R134, R96 ;  /* 0x0000008689867223 */ /* 0x000fe20000000060 */
[----:B------:R-:W-:-:S02]  /*38f0*/  HADD2.F32 R137, -RZ, R44.H1_H1 ;  /* 0x3000002cff897230 */ /* 0x000fc40000004100 */
[----:B------:R-:W-:Y:S01]  /*3900*/  FADD R104, R104, -UR12 ;  /* 0x8000000c68687e21 */ /* 0x000fe20008000000 */
[----:B------:R-:W-:Y:S01]  /*3910*/  @P0 FMNMX R11, R11, |R131|, !PT ;  /* 0x400000830b0b0209 */ /* 0x000fe20007800000 */
[----:B------:R-:W-:Y:S01]  /*3920*/  FFMA R135, R138, R135, R97 ;  /* 0x000000878a877223 */ /* 0x000fe20000000061 */
[----:B------:R-:W-:Y:S01]  /*3930*/  FFMA R133, R139, R136, R148 ;  /* 0x000000888b857223 */ /* 0x000fe20000000094 */
[----:B------:R-:W-:Y:S02]  /*3940*/  HADD2.F32 R97, -RZ, R76.H1_H1 ;  /* 0x3000004cff617230 */ /* 0x000fe40000004100 */
[----:B------:R-:W-:Y:S01]  /*3950*/  @P2 FADD R137, R137, 1 ;  /* 0x3f80000089892421 */ /* 0x000fe20000000000 */
[--C-:B------:R-:W-:Y:S02]  /*3960*/  HADD2.F32 R139, -RZ, R45.reuse.H0_H0 ;  /* 0x2000002dff8b7230 */ /* 0x100fe40000004100 */
[----:B------:R-:W-:Y:S01]  /*3970*/  FADD R140, R140, -UR12 ;  /* 0x8000000c8c8c7e21 */ /* 0x000fe20008000000 */
[----:B------:R-:W-:-:S02]  /*3980*/  HADD2.F32 R96, -RZ, R45.H1_H1 ;  /* 0x3000002dff607230 */ /* 0x000fc40000004100 */
[----:B------:R-:W-:Y:S01]  /*3990*/  FADD R141, R141, -UR12 ;  /* 0x8000000c8d8d7e21 */ /* 0x000fe20008000000 */
[----:B------:R-:W-:Y:S01]  /*39a0*/  FMUL R104, R104, UR4 ;  /* 0x0000000468687c20 */ /* 0x000fe20008400000 */
[----:B------:R-:W-:Y:S01]  /*39b0*/  @P0 FMNMX R11, R11, |R130|, !PT ;  /* 0x400000820b0b0209 */ /* 0x000fe20007800000 */
[--C-:B------:R-:W-:Y:S02]  /*39c0*/  HADD2.F32 R147, -RZ, R77.reuse.H0_H0 ;  /* 0x2000004dff937230 */ /* 0x100fe40000004100 */
[----:B------:R-:W-:Y:S01]  /*39d0*/  @P2 FADD R139, R139, 1 ;  /* 0x3f8000008b8b2421 */ /* 0x000fe20000000000 */
[----:B------:R-:W-:Y:S02]  /*39e0*/  HADD2.F32 R138, -RZ, R77.H1_H1 ;  /* 0x3000004dff8a7230 */ /* 0x000fe40000004100 */
[----:B------:R-:W-:Y:S01]  /*39f0*/  @P2 FADD R96, R96, 1 ;  /* 0x3f80000060602421 */ /* 0x000fe20000000000 */
[----:B------:R-:W-:Y:S01]  /*3a00*/  FMUL R140, R140, UR4 ;  /* 0x000000048c8c7c20 */ /* 0x000fe20008400000 */
[----:B------:R-:W-:Y:S01]  /*3a10*/  FMUL R141, R141, UR4 ;  /* 0x000000048d8d7c20 */ /* 0x000fe20008400000 */
[----:B------:R-:W-:Y:S01]  /*3a20*/  FFMA R137, R104, R137, R97 ;  /* 0x0000008968897223 */ /* 0x000fe20000000061 */
[--C-:B------:R-:W-:Y:S01]  /*3a30*/  HADD2.F32 R97, -RZ, R46.reuse.H1_H1 ;  /* 0x3000002eff617230 */ /* 0x100fe20000004100 */
[----:B------:R-:W-:Y:S01]  /*3a40*/  @P0 FMNMX R11, R11, |R129|, !PT ;  /* 0x400000810b0b0209 */ /* 0x000fe20007800000 */
[----:B------:R-:W-:Y:S01]  /*3a50*/  FADD R142, R142, -UR12 ;  /* 0x8000000c8e8e7e21 */ /* 0x000fe20008000000 */
[----:B------:R-:W-:Y:S01]  /*3a60*/  FFMA R136, R140, R139, R147 ;  /* 0x0000008b8c887223 */ /* 0x000fe20000000093 */
[----:B------:R-:W-:Y:S01]  /*3a70*/  FFMA R104, R141, R96, R138 ;  /* 0x000000608d687223 */ /* 0x000fe2000000008a */
[----:B------:R-:W-:-:S02]  /*3a80*/  HADD2.F32 R138, -RZ, R46.H0_H0 ;  /* 0x2000002eff8a7230 */ /* 0x000fc40000004100 */
[----:B------:R-:W-:Y:S01]  /*3a90*/  FADD R106, R106, -UR12 ;  /* 0x8000000c6a6a7e21 */ /* 0x000fe20008000000 */
[--C-:B------:R-:W-:Y:S01]  /*3aa0*/  HADD2.F32 R139, -RZ, R78.reuse.H1_H1 ;  /* 0x3000004eff8b7230 */ /* 0x100fe20000004100 */
[----:B------:R-:W-:Y:S01]  /*3ab0*/  @P0 FMNMX R11, R11, |R134|, !PT ;  /* 0x400000860b0b0209 */ /* 0x000fe20007800000 */
[----:B------:R-:W-:Y:S02]  /*3ac0*/  HADD2.F32 R141, -RZ, R47.H0_H0 ;  /* 0x2000002fff8d7230 */ /* 0x000fe40000004100 */
[----:B------:R-:W-:Y:S01]  /*3ad0*/  @P2 FADD R97, R97, 1 ;  /* 0x3f80000061612421 */ /* 0x000fe20000000000 */
[----:B------:R-:W-:Y:S01]  /*3ae0*/  FADD R105, R105, -UR12 ;  /* 0x8000000c69697e21 */ /* 0x000fe20008000000 */
[----:B------:R-:W-:Y:S01]  /*3af0*/  FMUL R142, R142, UR4 ;  /* 0x000000048e8e7c20 */ /* 0x000fe20008400000 */
[----:B------:R-:W-:Y:S02]  /*3b00*/  HADD2.F32 R96, -RZ, R78.H0_H0 ;  /* 0x2000004eff607230 */ /* 0x000fe40000004100 */
[----:B------:R-:W-:Y:S01]  /*3b10*/  FMUL R140, R106, UR4 ;  /* 0x000000046a8c7c20 */ /* 0x000fe20008400000 */
[----:B------:R-:W-:Y:S01]  /*3b20*/  @P0 FMNMX R11, R11, |R135|, !PT ;  /* 0x400000870b0b0209 */ /* 0x000fe20007800000 */
[----:B------:R-:W-:-:S02]  /*3b30*/  HADD2.F32 R147, -RZ, R79.H0_H0 ;  /* 0x2000004fff937230 */ /* 0x000fc40000004100 */
[----:B------:R-:W-:Y:S01]  /*3b40*/  @P2 FADD R138, R138, 1 ;  /* 0x3f8000008a8a2421 */ /* 0x000fe20000000000 */
[----:B------:R-:W-:Y:S01]  /*3b50*/  FMUL R105, R105, UR4 ;  /* 0x0000000469697c20 */ /* 0x000fe20008400000 */
[----:B------:R-:W-:Y:S01]  /*3b60*/  FFMA R106, R142, R97, R139 ;  /* 0x000000618e6a7223 */ /* 0x000fe2000000008b */
[----:B------:R-:W-:Y:S01]  /*3b70*/  @P2 FADD R141, R141, 1 ;  /* 0x3f8000008d8d2421 */ /* 0x000fe20000000000 */
[--C-:B------:R-:W-:Y:S02]  /*3b80*/  HADD2.F32 R142, -RZ, R48.reuse.H0_H0 ;  /* 0x20000030ff8e7230 */ /* 0x100fe40000004100 */
[----:B------:R-:W-:Y:S01]  /*3b90*/  FADD R107, R107, -UR12 ;  /* 0x8000000c6b6b7e21 */ /* 0x000fe20008000000 */
[----:B------:R-:W-:Y:S02]  /*3ba0*/  HADD2.F32 R97, -RZ, R48.H1_H1 ;  /* 0x30000030ff617230 */ /* 0x000fe40000004100 */
[----:B------:R-:W-:Y:S01]  /*3bb0*/  FADD R144, R144, -UR12 ;  /* 0x8000000c90907e21 */ /* 0x000fe20008000000 */
[----:B------:R-:W-:Y:S01]  /*3bc0*/  @P0 FMNMX R11, R11, |R133|, !PT ;  /* 0x400000850b0b0209 */ /* 0x000fe20007800000 */
[----:B------:R-:W-:Y:S01]  /*3bd0*/  FFMA R138, R105, R138, R96 ;  /* 0x0000008a698a7223 */ /* 0x000fe20000000060 */
[----:B------:R-:W-:Y:S01]  /*3be0*/  FFMA R105, R140, R141, R147 ;  /* 0x0000008d8c697223 */ /* 0x000fe20000000093 */
[----:B------:R-:W-:-:S02]  /*3bf0*/  HADD2.F32 R148, -RZ, R80.H0_H0 ;  /* 0x20000050ff947230 */ /* 0x000fc40000004100 */
[----:B------:R-:W-:Y:S01]  /*3c00*/  @P2 FADD R142, R142, 1 ;  /* 0x3f8000008e8e2421 */ /* 0x000fe20000000000 */
[----:B------:R-:W-:Y:S02]  /*3c10*/  HADD2.F32 R140, -RZ, R47.H1_H1 ;  /* 0x3000002fff8c7230 */ /* 0x000fe40000004100 */
[----:B------:R-:W-:Y:S01]  /*3c20*/  FMUL R107, R107, UR4 ;  /* 0x000000046b6b7c20 */ /* 0x000fe20008400000 */
[----:B------:R-:W-:Y:S02]  /*3c30*/  HADD2.F32 R141, -RZ, R80.H1_H1 ;  /* 0x30000050ff8d7230 */ /* 0x000fe40000004100 */
[----:B------:R-:W-:Y:S01]  /*3c40*/  @P2 FADD R97, R97, 1 ;  /* 0x3f80000061612421 */ /* 0x000fe20000000000 */
[----:B------:R-:W-:Y:S01]  /*3c50*/  FADD R143, R143, -UR12 ;  /* 0x8000000c8f8f7e21 */ /* 0x000fe20008000000 */
[----:B------:R-:W-:Y:S01]  /*3c60*/  FMUL R144, R144, UR4 ;  /* 0x0000000490907c20 */ /* 0x000fe20008400000 */
[----:B------:R-:W-:Y:S01]  /*3c70*/  @P0 FMNMX R11, R11, |R137|, !PT ;  /* 0x400000890b0b0209 */ /* 0x000fe20007800000 */
[----:B------:R-:W-:-:S02]  /*3c80*/  HADD2.F32 R96, -RZ, R79.H1_H1 ;  /* 0x3000004fff607230 */ /* 0x000fc40000004100 */
[----:B------:R-:W-:Y:S01]  /*3c90*/  FFMA R139, R107, R142, R148 ;  /* 0x0000008e6b8b7223 */ /* 0x000fe20000000094 */
[----:B------:R-:W-:Y:S01]  /*3ca0*/  @P2 FADD R140, R140, 1 ;  /* 0x3f8000008c8c2421 */ /* 0x000fe20000000000 */
[----:B------:R-:W-:Y:S01]  /*3cb0*/  FMUL R143, R143, UR4 ;  /* 0x000000048f8f7c20 */ /* 0x000fe20008400000 */
[----:B------:R-:W-:Y:S01]  /*3cc0*/  FFMA R107, R144, R97, R141 ;  /* 0x00000061906b7223 */ /* 0x000fe2000000008d */
[----:B------:R-:W-:Y:S01]  /*3cd0*/  @P0 FMNMX R11, R11, |R136|, !PT ;  /* 0x400000880b0b0209 */ /* 0x000fe20007800000 */
[--C-:B------:R-:W-:Y:S02]  /*3ce0*/  HADD2.F32 R141, -RZ, R49.reuse.H0_H0 ;  /* 0x20000031ff8d7230 */ /* 0x100fe40000004100 */
[----:B------:R-:W-:Y:S01]  /*3cf0*/  FADD R108, R108, -UR12 ;  /* 0x8000000c6c6c7e21 */ /* 0x000fe20008000000 */
[----:B------:R-:W-:Y:S02]  /*3d00*/  HADD2.F32 R142, -RZ, R49.H1_H1 ;  /* 0x30000031ff8e7230 */ /* 0x000fe40000004100 */
[----:B------:R-:W-:Y:S01]  /*3d10*/  FADD R145, R145, -UR12 ;  /* 0x8000000c91917e21 */ /* 0x000fe20008000000 */
[----:B------:R-:W-:Y:S01]  /*3d20*/  FFMA R140, R143, R140, R96 ;  /* 0x0000008c8f8c7223 */ /* 0x000fe20000000060 */
[----:B------:R-:W-:Y:S01]  /*3d30*/  @P0 FMNMX R11, R11, |R104|, !PT ;  /* 0x400000680b0b0209 */ /* 0x000fe20007800000 */
[----:B------:R-:W-:-:S02]  /*3d40*/  HADD2.F32 R143, -RZ, R81.H0_H0 ;  /* 0x20000051ff8f7230 */ /* 0x000fc40000004100 */
[----:B------:R-:W-:Y:S01]  /*3d50*/  @P2 FADD R141, R141, 1 ;  /* 0x3f8000008d8d2421 */ /* 0x000fe20000000000 */
[----:B------:R-:W-:Y:S02]  /*3d60*/  HADD2.F32 R144, -RZ, R81.H1_H1 ;  /* 0x30000051ff907230 */ /* 0x000fe40000004100 */
[----:B------:R-:W-:Y:S01]  /*3d70*/  FMUL R108, R108, UR4 ;  /* 0x000000046c6c7c20 */ /* 0x000fe20008400000 */
[----:B------:R-:W-:Y:S02]  /*3d80*/  HADD2.F32 R148, -RZ, R50.H0_H0 ;  /* 0x20000032ff947230 */ /* 0x000fe40000004100 */
[----:B------:R-:W-:Y:S01]  /*3d90*/  @P2 FADD R142, R142, 1 ;  /* 0x3f8000008e8e2421 */ /* 0x000fe20000000000 */
[----:B------:R-:W-:Y:S01]  /*3da0*/  FMUL R145, R145, UR4 ;  /* 0x0000000491917c20 */ /* 0x000fe20008400000 */
[----:B------:R-:W-:Y:S01]  /*3db0*/  FADD R109, R109, -UR12 ;  /* 0x8000000c6d6d7e21 */ /* 0x000fe20008000000 */
[----:B------:R-:W-:Y:S01]  /*3dc0*/  @P0 FMNMX R11, R11, |R138|, !PT ;  /* 0x4000008a0b0b0209 */ /* 0x000fe20007800000 */
[----:B------:R-:W-:Y:S01]  /*3dd0*/  FFMA R141, R108, R141, R143 ;  /* 0x0000008d6c8d7223 */ /* 0x000fe2000000008f */
[----:B------:R-:W-:-:S02]  /*3de0*/  HADD2.F32 R150, -RZ, R82.H0_H0 ;  /* 0x20000052ff967230 */ /* 0x000fc40000004100 */
[----:B------:R-:W-:Y:S01]  /*3df0*/  FFMA R108, R145, R142, R144 ;  /* 0x0000008e916c7223 */ /* 0x000fe20000000090 */
[----:B------:R-:W-:Y:S01]  /*3e00*/  @P2 FADD R148, R148, 1 ;  /* 0x3f80000094942421 */ /* 0x000fe20000000000 */
[----:B------:R-:W-:Y:S01]  /*3e10*/  FMUL R109, R109, UR4 ;  /* 0x000000046d6d7c20 */ /* 0x000fe20008400000 */
[----:B------:R-:W-:Y:S01]  /*3e20*/  HADD2.F32 R144, -RZ, R51.H1_H1 ;  /* 0x30000033ff907230 */ /* 0x000fe20000004100 */
[----:B------:R-:W-:Y:S01]  /*3e30*/  @P0 FMNMX R11, R11, |R106|, !PT ;  /* 0x4000006a0b0b0209 */ /* 0x000fe20007800000 */
[----:B------:R-:W-:Y:S02]  /*3e40*/  HADD2.F32 R143, -RZ, R50.H1_H1 ;  /* 0x30000032ff8f7230 */ /* 0x000fe40000004100 */
[----:B------:R-:W-:Y:S01]  /*3e50*/  FADD R110, R110, -UR12 ;  /* 0x8000000c6e6e7e21 */ /* 0x000fe20008000000 */
[----:B------:R-:W-:Y:S01]  /*3e60*/  FADD R111, R111, -UR12 ;  /* 0x8000000c6f6f7e21 */ /* 0x000fe20008000000 */
[----:B------:R-:W0:Y:S01]  /*3e70*/  @!P3 LDC.64 R96, c[0x0][0x230] ;  /* 0x00008c00ff60bb82 */ /* 0x000e220000000a00 */
[----:B------:R-:W-:Y:S01]  /*3e80*/  FFMA R109, R109, R148, R150 ;  /* 0x000000946d6d7223 */ /* 0x000fe20000000096 */
[----:B------:R-:W-:Y:S01]  /*3e90*/  @P0 FMNMX R11, R11, |R105|, !PT ;  /* 0x400000690b0b0209 */ /* 0x000fe20007800000 */
[----:B------:R-:W-:-:S02]  /*3ea0*/  HADD2.F32 R145, -RZ, R82.H1_H1 ;  /* 0x30000052ff917230 */ /* 0x000fc40000004100 */
[----:B------:R-:W-:Y:S01]  /*3eb0*/  @P2 FADD R144, R144, 1 ;  /* 0x3f80000090902421 */ /* 0x000fe20000000000 */
[----:B------:R-:W-:Y:S02]  /*3ec0*/  HADD2.F32 R148, -RZ, R83.H1_H1 ;  /* 0x30000053ff947230 */ /* 0x000fe40000004100 */
[----:B------:R-:W-:Y:S01]  /*3ed0*/  @P2 FADD R143, R143, 1 ;  /* 0x3f8000008f8f2421 */ /* 0x000fe20000000000 */
[----:B------:R-:W-:Y:S01]  /*3ee0*/  FMUL R110, R110, UR4 ;  /* 0x000000046e6e7c20 */ /* 0x000fe20008400000 */
[----:B------:R-:W-:Y:S01]  /*3ef0*/  FMUL R111, R111, UR4 ;  /* 0x000000046f6f7c20 */ /* 0x000fe20008400000 */
[----:B------:R-:W-:Y:S01]  /*3f00*/  @P0 FMNMX R11, R11, |R140|, !PT ;  /* 0x4000008c0b0b0209 */ /* 0x000fe20007800000 */
[----:B------:R-:W-:Y:S01]  /*3f10*/  ULDC.U8 UR10, c[0x0][0x294] ;  /* 0x0000a500000a7ab9 */ /* 0x000fe20000000000 */
[----:B------:R-:W-:Y:S01]  /*3f20*/  FFMA R110, R110, R143, R145 ;  /* 0x0000008f6e6e7223 */ /* 0x000fe20000000091 */
[----:B------:R-:W-:Y:S01]  /*3f30*/  FFMA R111, R111, R144, R148 ;  /* 0x000000906f6f7223 */ /* 0x000fe20000000094 */
[----:B------:R-:W-:Y:S01]  /*3f40*/  @P0 FMNMX R11, R11, |R139|, !PT ;  /* 0x4000008b0b0b0209 */ /* 0x000fe20007800000 */
[----:B------:R-:W1:Y:S01]  /*3f50*/  LDC.64 R144, c[0x0][0x258] ;  /* 0x00009600ff907b82 */ /* 0x000e620000000a00 */
[----:B------:R-:W-:Y:S01]  /*3f60*/  ISETP.NE.AND P1, PT, RZ, UR10, PT ;  /* 0x0000000aff007c0c */ /* 0x000fe2000bf25270 */
[----:B------:R-:W-:Y:S01]  /*3f70*/  HADD2.F32 R147, -RZ, R51.H0_H0 ;  /* 0x20000033ff937230 */ /* 0x000fe20000004100 */
[----:B------:R-:W-:Y:S01]  /*3f80*/  @P0 FMNMX R11, R11, |R107|, !PT ;  /* 0x4000006b0b0b0209 */ /* 0x000fe20007800000 */
[----:B------:R-:W-:Y:S01]  /*3f90*/  FADD R146, R146, -UR12 ;  /* 0x8000000c92927e21 */ /* 0x000fe20008000000 */
[----:B------:R-:W-:Y:S01]  /*3fa0*/  HADD2.F32 R149, -RZ, R83.H0_H0 ;  /* 0x20000053ff957230 */ /* 0x000fe20000004100 */
[----:B------:R-:W-:Y:S01]  /*3fb0*/  MOV R151, UR4 ;  /* 0x0000000400977c02 */ /* 0x000fe20008000f00 */
[----:B------:R-:W-:Y:S01]  /*3fc0*/  @P2 FADD R147, R147, 1 ;  /* 0x3f80000093932421 */ /* 0x000fe20000000000 */
[----:B------:R-:W-:Y:S01]  /*3fd0*/  @P0 FMNMX R11, R11, |R141|, !PT ;  /* 0x4000008d0b0b0209 */ /* 0x000fe20007800000 */
[----:B------:R-:W-:Y:S01]  /*3fe0*/  FMUL R146, R146, UR4 ;  /* 0x0000000492927c20 */ /* 0x000fe20008400000 */
[----:B0-----:R-:W-:Y:S01]  /*3ff0*/  @!P3 IMAD.WIDE R96, R10, 0x4, R96 ;  /* 0x000000040a60b825 */ /* 0x001fe200078e0260 */
[----:B------:R-:W-:Y:S01]  /*4000*/  ULDC UR4, c[0x0][0x210] ;  /* 0x0000840000047ab9 */ /* 0x000fe20000000800 */
[----:B------:R-:W-:-:S02]  /*4010*/  @P0 FMNMX R11, R11, |R108|, !PT ;  /* 0x4000006c0b0b0209 */ /* 0x000fc40007800000 */
[----:B------:R-:W-:Y:S01]  /*4020*/  FFMA R142, R146, R147, R149 ;  /* 0x00000093928e7223 */ /* 0x000fe20000000095 */
        /* <DEDUP_REMOVED lines=19> */
[----:B------:R0:W-:Y:S01]  /*4160*/  @!P3 STG.E desc[UR8][R96.64], R151 ;  /* 0x000000976000b986 */ /* 0x0001e2000c101908 */
        /* <DEDUP_REMOVED lines=8> */
[----:B------:R-:W-:Y:S01]  /*41f0*/  F2FP.F16.F32.PACK_AB R99, R99, R100 ;  /* 0x000000646363723e */ /* 0x000fe200000000ff */
[----:B------:R-:W-:Y:S01]  /*4200*/  @P1 FMUL R118, R118, UR5 ;  /* 0x0000000576761c20 */ /* 0x000fe20008400000 */
[----:B------:R-:W-:Y:S01]  /*4210*/  F2FP.F16.F32.PACK_AB R100, R18, R19 ;  /* 0x000000131264723e */ /* 0x000fe200000000ff */
[----:B-1----:R-:W-:Y:S01]  /*4220*/  IMAD.WIDE.U32 R18, R6, 0x10, R144 ;  /* 0x0000001006127825 */ /* 0x002fe200078e0090 */
[----:B0-----:R-:W-:-:S03]  /*4230*/  F2FP.F16.F32.PACK_AB R97, R17, R98 ;  /* 0x000000621161723e */ /* 0x001fc600000000ff */
[----:B------:R-:W-:Y:S01]  /*4240*/  @P1 FMUL R91, R91, UR5 ;  /* 0x000000055b5b1c20 */ /* 0x000fe20008400000 */
[----:B------:R-:W-:Y:S01]  /*4250*/  F2FP.F16.F32.PACK_AB R98, R14, R16 ;  /* 0x000000100e62723e */ /* 0x000fe200000000ff */
[----:B------:R-:W-:Y:S01]  /*4260*/  IMAD.WIDE.U32 R16, R7, 0x10, R144 ;  /* 0x0000001007107825 */ /* 0x000fe200078e0090 */
[----:B------:R-:W-:-:S03]  /*4270*/  F2FP.F16.F32.PACK_AB R96, R2, R15 ;  /* 0x0000000f0260723e */ /* 0x000fc600000000ff */
[----:B------:R-:W-:Y:S01]  /*4280*/  @P1 FMUL R90, R90, UR5 ;  /* 0x000000055a5a1c20 */ /* 0x000fe20008400000 */
[----:B------:R-:W-:Y:S01]  /*4290*/  F2FP.F16.F32.PACK_AB R101, R101, R102 ;  /* 0x000000666565723e */ /* 0x000fe200000000ff */
[----:B------:R-:W-:Y:S01]  /*42a0*/  IMAD.WIDE.U32 R6, R5, 0x10, R144 ;  /* 0x0000001005067825 */ /* 0x000fe200078e0090 */
[----:B------:R-:W-:-:S03]  /*42b0*/  F2FP.F16.F32.PACK_AB R102, R84, R85 ;  /* 0x000000555466723e */ /* 0x000fc600000000ff */
[----:B------:R-:W-:Y:S01]  /*42c0*/  @P1 FMUL R92, R92, UR5 ;  /* 0x000000055c5c1c20 */ /* 0x000fe20008400000 */
[----:B------:R-:W-:Y:S01]  /*42d0*/  F2FP.F16.F32.PACK_AB R103, R103, R112 ;  /* 0x000000706767723e */ /* 0x000fe200000000ff */
[----:B------:R-:W-:Y:S01]  /*42e0*/  @P1 FMUL R93, R93, UR5 ;  /* 0x000000055d5d1c20 */ /* 0x000fe20008400000 */
[----:B------:R-:W-:Y:S01]  /*42f0*/  F2FP.F16.F32.PACK_AB R113, R113, R114 ;  /* 0x000000727171723e */ /* 0x000fe200000000ff */
        /* <DEDUP_REMOVED lines=9> */
[----:B------:R-:W-:Y:S01]  /*4390*/  F2FP.F16.F32.PACK_AB R115, R115, R116 ;  /* 0x000000747373723e */ /* 0x000fe200000000ff */
[----:B------:R-:W-:Y:S01]  /*43a0*/  @P1 FMUL R123, R123, UR5 ;  /* 0x000000057b7b1c20 */ /* 0x000fe20008400000 */
[----:B------:R-:W-:Y:S01]  /*43b0*/  IADD3 R149, R0, 0x800, RZ ;  /* 0x0000080000957810 */ /* 0x000fe20007ffe0ff */
        /* <DEDUP_REMOVED lines=13> */
[----:B------:R0:W-:Y:S01]  /*4490*/  STG.E.128 desc[UR8][R16.64], R96 ;  /* 0x0000006010007986 */ /* 0x0001e2000c101d08 */
        /* <DEDUP_REMOVED lines=9> */
[----:B------:R-:W-:Y:S01]  /*4530*/  IMAD.WIDE.U32 R146, R3, 0x10, R144 ;  /* 0x0000001003927825 */ /* 0x000fe200078e0090 */
[----:B------:R1:W-:Y:S01]  /*4540*/  STG.E.128 desc[UR8][R18.64], R100 ;  /* 0x0000006412007986 */ /* 0x0003e2000c101d08 */
[----:B------:R-:W-:-:S02]  /*4550*/  F2FP.F16.F32.PACK_AB R117, R118, R117 ;  /* 0x000000757675723e */ /* 0x000fc400000000ff */
        /* <DEDUP_REMOVED lines=8> */
[----:B------:R-:W-:Y:S01]  /*45e0*/  IMAD.WIDE.U32 R14, R4, 0x10, R144 ;  /* 0x00000010040e7825 */ /* 0x000fe200078e0090 */
[----:B------:R2:W-:Y:S01]  /*45f0*/  STG.E.128 desc[UR8][R6.64], R112 ;  /* 0x0000007006007986 */ /* 0x0005e2000c101d08 */
[----:B------:R-:W-:-:S02]  /*4600*/  F2FP.F16.F32.PACK_AB R116, R90, R91 ;  /* 0x0000005b5a74723e */ /* 0x000fc400000000ff */
[--C-:B------:R-:W-:Y:S01]  /*4610*/  IMAD.WIDE.U32 R2, R5, 0x10, R144.reuse ;  /* 0x0000001005027825 */ /* 0x100fe200078e0090 */
[----:B------:R-:W-:Y:S02]  /*4620*/  F2FP.F16.F32.PACK_AB R118, R93, R92 ;  /* 0x0000005c5d76723e */ /* 0x000fe400000000ff */
[----:B------:R-:W-:Y:S01]  /*4630*/  F2FP.F16.F32.PACK_AB R119, R119, R120 ;  /* 0x000000787777723e */ /* 0x000fe200000000ff */
[--C-:B------:R-:W-:Y:S01]  /*4640*/  IMAD.WIDE.U32 R148, R149, 0x10, R144.reuse ;  /* 0x0000001095947825 */ /* 0x100fe200078e0090 */
[----:B------:R-:W-:Y:S02]  /*4650*/  F2FP.F16.F32.PACK_AB R4, R94, R95 ;  /* 0x0000005f5e04723e */ /* 0x000fe400000000ff */
[----:B------:R-:W-:Y:S01]  /*4660*/  F2FP.F16.F32.PACK_AB R5, R123, R124 ;  /* 0x0000007c7b05723e */ /* 0x000fe200000000ff */
[----:B------:R-:W-:Y:S01]  /*4670*/  IMAD.WIDE.U32 R144, R85, 0x10, R144 ;  /* 0x0000001055907825 */ /* 0x000fe200078e0090 */
[----:B0-----:R-:W-:Y:S01]  /*4680*/  F2FP.F16.F32.PACK_AB R16, R125, R126 ;  /* 0x0000007e7d10723e */ /* 0x001fe200000000ff */
[----:B------:R3:W-:Y:S01]  /*4690*/  STG.E.128 desc[UR8][R14.64], R116 ;  /* 0x000000740e007986 */ /* 0x0007e2000c101d08 */
[----:B------:R-:W-:-:S02]  /*46a0*/  F2FP.F16.F32.PACK_AB R17, R131, R132 ;  /* 0x000000848311723e */ /* 0x000fc400000000ff */
[----:B-1----:R-:W-:Y:S02]  /*46b0*/  F2FP.F16.F32.PACK_AB R18, R129, R130 ;  /* 0x000000828112723e */ /* 0x002fe400000000ff */
[----:B--2---:R-:W-:Y:S02]  /*46c0*/  F2FP.F16.F32.PACK_AB R6, R121, R122 ;  /* 0x0000007a7906723e */ /* 0x004fe400000000ff */
[----:B------:R-:W-:Y:S02]  /*46d0*/  F2FP.F16.F32.PACK_AB R7, R127, R128 ;  /* 0x000000807f07723e */ /* 0x000fe400000000ff */
[----:B------:R-:W-:Y:S02]  /*46e0*/  F2FP.F16.F32.PACK_AB R19, R135, R134 ;  /* 0x000000868713723e */ /* 0x000fe400000000ff */
[----:B------:R-:W-:Y:S01]  /*46f0*/  F2FP.F16.F32.PACK_AB R84, R137, R133 ;  /* 0x000000858954723e */ /* 0x000fe200000000ff */
[----:B------:R3:W-:Y:S01]  /*4700*/  STG.E.128 desc[UR8][R148.64], R4 ;  /* 0x0000000494007986 */ /* 0x0007e2000c101d08 */
[----:B------:R-:W-:-:S02]  /*4710*/  F2FP.F16.F32.PACK_AB R85, R104, R136 ;  /* 0x000000886855723e */ /* 0x000fc400000000ff */
[----:B------:R-:W-:Y:S01]  /*4720*/  F2FP.F16.F32.PACK_AB R86, R106, R138 ;  /* 0x0000008a6a56723e */ /* 0x000fe200000000ff */
[----:B------:R3:W-:Y:S01]  /*4730*/  STG.E.128 desc[UR8][R146.64], R16 ;  /* 0x0000001092007986 */ /* 0x0007e2000c101d08 */
[----:B------:R-:W-:Y:S02]  /*4740*/  F2FP.F16.F32.PACK_AB R87, R140, R105 ;  /* 0x000000698c57723e */ /* 0x000fe400000000ff */
[----:B------:R-:W-:Y:S02]  /*4750*/  F2FP.F16.F32.PACK_AB R88, R107, R139 ;  /* 0x0000008b6b58723e */ /* 0x000fe400000000ff */
[----:B------:R-:W-:Y:S01]  /*4760*/  F2FP.F16.F32.PACK_AB R89, R108, R141 ;  /* 0x0000008d6c59723e */ /* 0x000fe200000000ff */
[----:B------:R3:W-:Y:S01]  /*4770*/  STG.E.128 desc[UR8][R2.64], R84 ;  /* 0x0000005402007986 */ /* 0x0007e2000c101d08 */
[----:B------:R-:W-:Y:S02]  /*4780*/  F2FP.F16.F32.PACK_AB R90, R110, R109 ;  /* 0x0000006d6e5a723e */ /* 0x000fe400000000ff */
[----:B------:R-:W-:-:S02]  /*4790*/  F2FP.F16.F32.PACK_AB R91, R111, R142 ;  /* 0x0000008e6f5b723e */ /* 0x000fc400000000ff */
[----:B------:R-:W-:Y:S01]  /*47a0*/  IADD3 R10, R10, UR4, RZ ;  /* 0x000000040a0a7c10 */ /* 0x000fe2000fffe0ff */
[----:B------:R-:W-:Y:S01]  /*47b0*/  ULDC UR4, c[0x0][0x218] ;  /* 0x0000860000047ab9 */ /* 0x000fe20000000800 */
[----:B------:R-:W-:Y:S01]  /*47c0*/  LOP3.LUT P2, RZ, R8, 0xff, RZ, 0xc0, !PT ;  /* 0x000000ff08ff7812 */ /* 0x000fe2000784c0ff */
[----:B------:R3:W-:Y:S01]  /*47d0*/  STG.E.128 desc[UR8][R144.64], R88 ;  /* 0x0000005890007986 */ /* 0x0007e2000c101d08 */
[----:B------:R-:W-:Y:S02]  /*47e0*/  ISETP.GE.AND P0, PT, R10, UR4, PT ;  /* 0x000000040a007c0c */ /* 0x000fe4000bf06270 */
[----:B------:R-:W-:-:S11]  /*47f0*/  SEL R8, RZ, 0x1, P2 ;  /* 0x00000001ff087807 */ /* 0x000fd60001000000 */
[----:B------:R-:W-:Y:S05]  /*4800*/  @!P0 BRA `(.L_x_6340) ;  /* 0xffffffb800b08947 */ /* 0x000fea000383ffff */
.L_x_6324:
        /* <DEDUP_REMOVED lines=8> */
[----:B---3--:R-:W0:Y:S02]  /*4890*/  SHFL.DOWN PT, R3, R0, 0x8, 0x1f ;  /* 0x09001f0000037f89 */ /* 0x008e2400000e0000 */
[----:B0-----:R-:W-:-:S05]  /*48a0*/  FMNMX R3, R0, R3, !PT ;  /* 0x0000000300037209 */ /* 0x001fca0007800000 */
[----:B------:R-:W0:Y:S02]  /*48b0*/  SHFL.DOWN PT, R2, R3, 0x4, 0x1f ;  /* 0x08801f0003027f89 */ /* 0x000e2400000e0000 */
[----:B0-----:R-:W-:-:S05]  /*48c0*/  FMNMX R2, R3, R2, !PT ;  /* 0x0000000203027209 */ /* 0x001fca0007800000 */
[----:B------:R-:W0:Y:S02]  /*48d0*/  SHFL.DOWN PT, R5, R2, 0x2, 0x1f ;  /* 0x08401f0002057f89 */ /* 0x000e2400000e0000 */
[----:B0-----:R-:W-:-:S05]  /*48e0*/  FMNMX R5, R2, R5, !PT ;  /* 0x0000000502057209 */ /* 0x001fca0007800000 */
[----:B------:R0:W1:Y:S02]  /*48f0*/  SHFL.DOWN PT, R4, R5, 0x1, 0x1f ;  /* 0x08201f0005047f89 */ /* 0x00006400000e0000 */
.L_x_6365:
        /* <DEDUP_REMOVED lines=28> */
.L_x_6368:
[----:B-1----:R-:W-:-:S07]  /*4ac0*/  FMNMX R5, R3, R2, !PT ;  /* 0x0000000203057209 */ /* 0x002fce0007800000 */
.L_x_6344:
[----:B------:R-:W-:Y:S05]  /*4ad0*/  BSYNC B0 ;  /* 0x0000000000007941 */ /* 0x000fea0003800000 */
.L_x_6343:
[----:B------:R-:W-:Y:S01]  /*4ae0*/  ISETP.NE.AND P0, PT, R13, RZ, PT ;  /* 0x000000ff0d00720c */ /* 0x000fe20003f05270 */
[----:B------:R-:W-:-:S12]  /*4af0*/  BSSY B0, `(.L_x_6341) ;  /* 0x0000004000007945 */ /* 0x000fd80003800000 */
[----:B------:R-:W-:Y:S05]  /*4b00*/  @P0 BRA `(.L_x_6346) ;  /* 0x0000000000080947 */ /* 0x000fea0003800000 */
[----:B0-----:R-:W0:Y:S02]  /*4b10*/  LDC.64 R2, c[0x0][0x288] ;  /* 0x0000a200ff027b82 */ /* 0x001e240000000a00 */
[----:B0-----:R1:W-:Y:S02]  /*4b20*/  REDG.E.MAX.S32.STRONG.GPU desc[UR8][R2.64], R5 ;  /* 0x000000050200798e */ /* 0x0013e4000d10e388 */
.L_x_6346:
[----:B------:R-:W-:Y:S05]  /*4b30*/  BSYNC B0 ;  /* 0x0000000000007941 */ /* 0x000fea0003800000 */
.L_x_6341:
        /* <DEDUP_REMOVED lines=13> */
[----:B01-3--:R-:W-:Y:S05]  /*4c10*/  CALL.REL.NOINC `($__internal_58_$__cuda_sm20_rcp_rn_f32_slowpath) ;  /* 0x0000001000187944 */ /* 0x00bfea0003c00000 */
[----:B------:R-:W-:Y:S05]  /*4c20*/  BRA `(.L_x_6348) ;  /* 0x0000000000147947 */ /* 0x000fea0003800000 */
.L_x_6347:
[----:B------:R-:W2:Y:S01]  /*4c30*/  MUFU.RCP R0, UR5 ;  /* 0x0000000500007d08 */ /* 0x000ea20008001000 */
[----:B01-3--:R-:W-:-:S05]  /*4c40*/  MOV R3, UR5 ;  /* 0x0000000500037c02 */ /* 0x00bfca0008000f00 */
[----:B--2---:R-:W-:-:S04]  /*4c50*/  FFMA R2, R0, R3, -1 ;  /* 0xbf80000000027423 */ /* 0x004fc80000000003 */
[----:B------:R-:W-:-:S04]  /*4c60*/  FADD.FTZ R3, -R2, -RZ ;  /* 0x800000ff02037221 */ /* 0x000fc80000010100 */
[----:B------:R-:W-:-:S07]  /*4c70*/  FFMA R0, R0, R3, R0 ;  /* 0x0000000300007223 */ /* 0x000fce0000000000 */
.L_x_6348:
[----:B------:R-:W0:Y:S02]  /*4c80*/  LDC.64 R2, c[0x0][0x280] ;  /* 0x0000a000ff027b82 */ /* 0x000e240000000a00 */
[----:B0-----:R-:W-:Y:S01]  /*4c90*/  STG.E desc[UR8][R2.64], R0 ;  /* 0x0000000002007986 */ /* 0x001fe2000c101908 */
[----:B------:R-:W-:Y:S05]  /*4ca0*/  EXIT ;  /* 0x000000000000794d */ /* 0x000fea0003800000 */
.L_x_6325:
[----:B------:R-:W-:Y:S01]  /*4cb0*/  HFMA2.MMA R151, -RZ, RZ, 0, 5.9604644775390625e-08 ;  /* 0x00000001ff977435 */ /* 0x000fe200000001ff */
[----:B------:R-:W-:Y:S02]  /*4cc0*/  MOV R152, R0 ;  /* 0x0000000000987202 */ /* 0x000fe40000000f00 */
[----:B------:R-:W-:Y:S02]  /*4cd0*/  MOV R154, 0x1f ;  /* 0x0000001f009a7802 */ /* 0x000fe40000000f00 */
[----:B------:R-:W-:-:S07]  /*4ce0*/  MOV R149, 0xffffffff ;  /* 0xffffffff00957802 */ /* 0x000fce0000000f00 */
[----:B-----5:R-:W-:Y:S05]  /*4cf0*/  WARPSYNC.COLLECTIVE R149, `(.L_x_6349) ;  /* 0x0000000095087348 */ /* 0x020fea0003c00000 */
[----:B------:R0:W1:Y:S02]  /*4d00*/  SHFL.BFLY P0, R150, R152, R151, R154 ;  /* 0x0c00009798967389 */ /* 0x000064000000009a */
[----:B01---5:R-:W-:Y:S01]  /*4d10*/  ENDCOLLECTIVE ;  /* 0x000000000000791b */ /* 0x023fe20003800000 */
.L_x_6349:
[----:B------:R-:W-:Y:S01]  /*4d20*/  HFMA2.MMA R151, -RZ, RZ, 0, 1.1920928955078125e-07 ;  /* 0x00000002ff977435 */ /* 0x000fe200000001ff */
[----:B------:R-:W-:-:S05]  /*4d30*/  MOV R101, R150 ;  /* 0x0000009600657202 */ /* 0x000fca0000000f00 */
[----:B------:R-:W-:-:S05]  /*4d40*/  FADD R101, R0, R101 ;  /* 0x0000006500657221 */ /* 0x000fca0000000000 */
[----:B------:R-:W-:-:S07]  /*4d50*/  MOV R152, R101 ;  /* 0x0000006500987202 */ /* 0x000fce0000000f00 */
[----:B------:R-:W-:Y:S05]  /*4d60*/  WARPSYNC.COLLECTIVE R149, `(.L_x_6350) ;  /* 0x0000000095087348 */ /* 0x000fea0003c00000 */
[----:B------:R0:W1:Y:S02]  /*4d70*/  SHFL.BFLY P0, R150, R152, R151, R154 ;  /* 0x0c00009798967389 */ /* 0x000064000000009a */
[----:B01----:R-:W-:Y:S01]  /*4d80*/  ENDCOLLECTIVE ;  /* 0x000000000000791b */ /* 0x003fe20003800000 */
.L_x_6350:
[----:B------:R-:W-:Y:S01]  /*4d90*/  HFMA2.MMA R151, -RZ, RZ, 0, 2.384185791015625e-07 ;  /* 0x00000004ff977435 */ /* 0x000fe200000001ff */
[----:B------:R-:W-:-:S05]  /*4da0*/  MOV R100, R150 ;  /* 0x0000009600647202 */ /* 0x000fca0000000f00 */
[----:B------:R-:W-:-:S05]  /*4db0*/  FADD R102, R101, R100 ;  /* 0x0000006465667221 */ /* 0x000fca0000000000 */
[----:B------:R-:W-:-:S07]  /*4dc0*/  MOV R152, R102 ;  /* 0x0000006600987202 */ /* 0x000fce0000000f00 */
[----:B------:R-:W-:Y:S05]  /*4dd0*/  WARPSYNC.COLLECTIVE R149, `(.L_x_6351) ;  /* 0x0000000095087348 */ /* 0x000fea0003c00000 */
[----:B------:R0:W1:Y:S02]  /*4de0*/  SHFL.BFLY P0, R150, R152, R151, R154 ;  /* 0x0c00009798967389 */ /* 0x000064000000009a */
[----:B01----:R-:W-:Y:S01]  /*4df0*/  ENDCOLLECTIVE ;  /* 0x000000000000791b */ /* 0x003fe20003800000 */
.L_x_6351:
[----:B------:R-:W-:Y:S01]  /*4e00*/  HFMA2.MMA R151, -RZ, RZ, 0, 4.76837158203125e-07 ;  /* 0x00000008ff977435 */ /* 0x000fe200000001ff */
[----:B------:R-:W-:-:S05]  /*4e10*/  MOV R103, R150 ;  /* 0x0000009600677202 */ /* 0x000fca0000000f00 */
[----:B------:R-:W-:-:S05]  /*4e20*/  FADD R103, R102, R103 ;  /* 0x0000006766677221 */ /* 0x000fca0000000000 */
[----:B------:R-:W-:-:S07]  /*4e30*/  MOV R152, R103 ;  /* 0x0000006700987202 */ /* 0x000fce0000000f00 */
[----:B------:R-:W-:Y:S05]  /*4e40*/  WARPSYNC.COLLECTIVE R149, `(.L_x_6352) ;  /* 0x0000000095087348 */ /* 0x000fea0003c00000 */
[----:B------:R0:W1:Y:S02]  /*4e50*/  SHFL.BFLY P0, R150, R152, R151, R154 ;  /* 0x0c00009798967389 */ /* 0x000064000000009a */
[----:B01----:R-:W-:Y:S01]  /*4e60*/  ENDCOLLECTIVE ;  /* 0x000000000000791b */ /* 0x003fe20003800000 */
.L_x_6352:
[----:B------:R-:W-:Y:S01]  /*4e70*/  HFMA2.MMA R151, -RZ, RZ, 0, 9.5367431640625e-07 ;  /* 0x00000010ff977435 */ /* 0x000fe200000001ff */
[----:B------:R-:W-:-:S05]  /*4e80*/  MOV R100, R150 ;  /* 0x0000009600647202 */ /* 0x000fca0000000f00 */
[----:B------:R-:W-:-:S05]  /*4e90*/  FADD R147, R103, R100 ;  /* 0x0000006467937221 */ /* 0x000fca0000000000 */
[----:B------:R-:W-:-:S07]  /*4ea0*/  MOV R152, R147 ;  /* 0x0000009300987202 */ /* 0x000fce0000000f00 */
[----:B------:R-:W-:Y:S05]  /*4eb0*/  WARPSYNC.COLLECTIVE R149, `(.L_x_6353) ;  /* 0x0000000095087348 */ /* 0x000fea0003c00000 */
[----:B------:R0:W1:Y:S02]  /*4ec0*/  SHFL.BFLY P0, R150, R152, R151, R154 ;  /* 0x0c00009798967389 */ /* 0x000064000000009a */
[----:B01----:R-:W-:Y:S01]  /*4ed0*/  ENDCOLLECTIVE ;  /* 0x000000000000791b */ /* 0x003fe20003800000 */
.L_x_6353:
        /* <DEDUP_REMOVED lines=136> */
.L_x_6354:
[----:B------:R-:W-:Y:S01]  /*5760*/  HFMA2.MMA R151, -RZ, RZ, 0, 1.1920928955078125e-07 ;  /* 0x00000002ff977435 */ /* 0x000fe200000001ff */
[----:B------:R-:W-:-:S05]  /*5770*/  MOV R101, R150 ;  /* 0x0000009600657202 */ /* 0x000fca0000000f00 */
[----:B------:R-:W-:-:S05]  /*5780*/  FADD R101, R0, R101 ;  /* 0x0000006500657221 */ /* 0x000fca0000000000 */
[----:B------:R-:W-:-:S07]  /*5790*/  MOV R152, R101 ;  /* 0x0000006500987202 */ /* 0x000fce0000000f00 */
[----:B------:R-:W-:Y:S05]  /*57a0*/  WARPSYNC.COLLECTIVE R149, `(.L_x_6355) ;  /* 0x0000000095087348 */ /* 0x000fea0003c00000 */
[----:B------:R0:W1:Y:S02]  /*57b0*/  SHFL.BFLY P0, R150, R152, R151, R154 ;  /* 0x0c00009798967389 */ /* 0x000064000000009a */
[----:B01----:R-:W-:Y:S01]  /*57c0*/  ENDCOLLECTIVE ;  /* 0x000000000000791b */ /* 0x003fe20003800000 */
.L_x_6355:
[----:B------:R-:W-:Y:S01]  /*57d0*/  HFMA2.MMA R151, -RZ, RZ, 0, 2.384185791015625e-07 ;  /* 0x00000004ff977435 */ /* 0x000fe200000001ff */
[----:B------:R-:W-:-:S05]  /*57e0*/  MOV R102, R150 ;  /* 0x0000009600667202 */ /* 0x000fca0000000f00 */
[----:B------:R-:W-:-:S05]  /*57f0*/  FADD R102, R101, R102 ;  /* 0x0000006665667221 */ /* 0x000fca0000000000 */
[----:B------:R-:W-:-:S07]  /*5800*/  MOV R152, R102 ;  /* 0x0000006600987202 */ /* 0x000fce0000000f00 */
[----:B------:R-:W-:Y:S05]  /*5810*/  WARPSYNC.COLLECTIVE R149, `(.L_x_6356) ;  /* 0x0000000095087348 */ /* 0x000fea0003c00000 */
[----:B------:R0:W1:Y:S02]  /*5820*/  SHFL.BFLY P0, R150, R152, R151, R154 ;  /* 0x0c00009798967389 */ /* 0x000064000000009a */
[----:B01----:R-:W-:Y:S01]  /*5830*/  ENDCOLLECTIVE ;  /* 0x000000000000791b */ /* 0x003fe20003800000 */
.L_x_6356:
[----:B------:R-:W-:Y:S01]  /*5840*/  HFMA2.MMA R151, -RZ, RZ, 0, 4.76837158203125e-07 ;  /* 0x00000008ff977435 */ /* 0x000fe200000001ff */
[----:B------:R-:W-:-:S05]  /*5850*/  MOV R103, R150 ;  /* 0x0000009600677202 */ /* 0x000fca0000000f00 */
[----:B------:R-:W-:-:S05]  /*5860*/  FADD R103, R102, R103 ;  /* 0x0000006766677221 */ /* 0x000fca0000000000 */
[----:B------:R-:W-:-:S07]  /*5870*/  MOV R152, R103 ;  /* 0x0000006700987202 */ /* 0x000fce0000000f00 */
[----:B------:R-:W-:Y:S05]  /*5880*/  WARPSYNC.COLLECTIVE R149, `(.L_x_6357) ;  /* 0x0000000095087348 */ /* 0x000fea0003c00000 */
[----:B------:R0:W1:Y:S02]  /*5890*/  SHFL.BFLY P0, R150, R152, R151, R154 ;  /* 0x0c00009798967389 */ /* 0x000064000000009a */
[----:B01----:R-:W-:Y:S01]  /*58a0*/  ENDCOLLECTIVE ;  /* 0x000000000000791b */ /* 0x003fe20003800000 */
.L_x_6357:
[----:B------:R-:W-:Y:S01]  /*58b0*/  HFMA2.MMA R151, -RZ, RZ, 0, 9.5367431640625e-07 ;  /* 0x00000010ff977435 */ /* 0x000fe200000001ff */
[----:B------:R-:W-:-:S05]  /*58c0*/  MOV R148, R150 ;  /* 0x0000009600947202 */ /* 0x000fca0000000f00 */
[----:B------:R-:W-:-:S05]  /*58d0*/  FADD R148, R103, R148 ;  /* 0x0000009467947221 */ /* 0x000fca0000000000 */
[----:B------:R-:W-:-:S07]  /*58e0*/  MOV R152, R148 ;  /* 0x0000009400987202 */ /* 0x000fce0000000f00 */
[----:B------:R-:W-:Y:S05]  /*58f0*/  WARPSYNC.COLLECTIVE R149, `(.L_x_6358) ;  /* 0x0000000095087348 */ /* 0x000fea0003c00000 */
[----:B------:R0:W1:Y:S02]  /*5900*/  SHFL.BFLY P0, R150, R152, R151, R154 ;  /* 0x0c00009798967389 */ /* 0x000064000000009a */
[----:B01----:R-:W-:Y:S01]  /*5910*/  ENDCOLLECTIVE ;  /* 0x000000000000791b */ /* 0x003fe20003800000 */
.L_x_6358:
[----:B------:R-:W-:Y:S01]  /*5920*/  MOV R147, R150 ;  /* 0x0000009600937202 */ /* 0x000fe20000000f00 */
[----:B------:R-:W-:Y:S06]  /*5930*/  BRA `(.L_x_6359) ;  /* 0xffffffbc00487947 */ /* 0x000fec000383ffff */
.L_x_6342:
[----:B---3--:R-:W-:Y:S01]  /*5940*/  HFMA2.MMA R7, -RZ, RZ, 0, 9.5367431640625e-07 ;  /* 0x00000010ff077435 */ /* 0x008fe200000001ff */
[----:B------:R-:W-:Y:S02]  /*5950*/  MOV R6, R11 ;  /* 0x0000000b00067202 */ /* 0x000fe40000000f00 */
[----:B------:R-:W-:Y:S02]  /*5960*/  MOV R8, 0x1f ;  /* 0x0000001f00087802 */ /* 0x000fe40000000f00 */
[----:B------:R-:W-:-:S07]  /*5970*/  MOV R149, 0xffffffff ;  /* 0xffffffff00957802 */ /* 0x000fce0000000f00 */
[----:B------:R-:W-:Y:S05]  /*5980*/  WARPSYNC.COLLECTIVE R149, `(.L_x_6360) ;  /* 0x0000000095087348 */ /* 0x000fea0003c00000 */
[----:B------:R0:W1:Y:S02]  /*5990*/  SHFL.DOWN P0, R4, R6, R7, R8 ;  /* 0x0800000706047389 */ /* 0x0000640000000008 */
[----:B01----:R-:W-:Y:S01]  /*59a0*/  ENDCOLLECTIVE ;  /* 0x000000000000791b */ /* 0x003fe20003800000 */
.L_x_6360:
[----:B------:R-:W-:Y:S01]  /*59b0*/  HFMA2.MMA R7, -RZ, RZ, 0, 4.76837158203125e-07 ;  /* 0x00000008ff077435 */ /* 0x000fe200000001ff */
[----:B------:R-:W-:-:S04]  /*59c0*/  MOV R0, R4 ;  /* 0x0000000400007202 */ /* 0x000fc80000000f00 */
[----:B------:R-:W-:-:S04]  /*59d0*/  FMNMX R0, R0, R11, !PT ;  /* 0x0000000b00007209 */ /* 0x000fc80007800000 */
[----:B------:R-:W-:-:S07]  /*59e0*/  MOV R6, R0 ;  /* 0x0000000000067202 */ /* 0x000fce0000000f00 */
[----:B------:R-:W-:Y:S05]  /*59f0*/  WARPSYNC.COLLECTIVE R149, `(.L_x_6361) ;  /* 0x0000000095087348 */ /* 0x000fea0003c00000 */
[----:B------:R0:W1:Y:S02]  /*5a00*/  SHFL.DOWN P0, R4, R6, R7, R8 ;  /* 0x0800000706047389 */ /* 0x0000640000000008 */
[----:B01----:R-:W-:Y:S01]  /*5a10*/  ENDCOLLECTIVE ;  /* 0x000000000000791b */ /* 0x003fe20003800000 */
.L_x_6361:
[----:B------:R-:W-:Y:S01]  /*5a20*/  HFMA2.MMA R7, -RZ, RZ, 0, 2.384185791015625e-07 ;  /* 0x00000004ff077435 */ /* 0x000fe200000001ff */
[----:B------:R-:W-:-:S04]  /*5a30*/  MOV R3, R4 ;  /* 0x0000000400037202 */ /* 0x000fc80000000f00 */
[----:B------:R-:W-:-:S04]  /*5a40*/  FMNMX R3, R0, R3, !PT ;  /* 0x0000000300037209 */ /* 0x000fc80007800000 */
[----:B------:R-:W-:-:S07]  /*5a50*/  MOV R6, R3 ;  /* 0x0000000300067202 */ /* 0x000fce0000000f00 */
[----:B------:R-:W-:Y:S05]  /*5a60*/  WARPSYNC.COLLECTIVE R149, `(.L_x_6362) ;  /* 0x0000000095087348 */ /* 0x000fea0003c00000 */
[----:B------:R0:W1:Y:S02]  /*5a70*/  SHFL.DOWN P0, R4, R6, R7, R8 ;  /* 0x0800000706047389 */ /* 0x0000640000000008 */
[----:B01----:R-:W-:Y:S01]  /*5a80*/  ENDCOLLECTIVE ;  /* 0x000000000000791b */ /* 0x003fe20003800000 */
.L_x_6362:
[----:B------:R-:W-:Y:S01]  /*5a90*/  HFMA2.MMA R7, -RZ, RZ, 0, 1.1920928955078125e-07 ;  /* 0x00000002ff077435 */ /* 0x000fe200000001ff */
[----:B------:R-:W-:-:S04]  /*5aa0*/  MOV R2, R4 ;  /* 0x0000000400027202 */ /* 0x000fc80000000f00 */
[----:B------:R-:W-:-:S04]  /*5ab0*/  FMNMX R2, R3, R2, !PT ;  /* 0x0000000203027209 */ /* 0x000fc80007800000 */
[----:B------:R-:W-:-:S07]  /*5ac0*/  MOV R6, R2 ;  /* 0x0000000200067202 */ /* 0x000fce0000000f00 */
[----:B------:R-:W-:Y:S05]  /*5ad0*/  WARPSYNC.COLLECTIVE R149, `(.L_x_6363) ;  /* 0x0000000095087348 */ /* 0x000fea0003c00000 */
[----:B------:R0:W1:Y:S02]  /*5ae0*/  SHFL.DOWN P0, R4, R6, R7, R8 ;  /* 0x0800000706047389 */ /* 0x0000640000000008 */
[----:B01----:R-:W-:Y:S01]  /*5af0*/  ENDCOLLECTIVE ;  /* 0x000000000000791b */ /* 0x003fe20003800000 */
.L_x_6363:
[----:B------:R-:W-:Y:S01]  /*5b00*/  HFMA2.MMA R7, -RZ, RZ, 0, 5.9604644775390625e-08 ;  /* 0x00000001ff077435 */ /* 0x000fe200000001ff */
[----:B------:R-:W-:-:S04]  /*5b10*/  MOV R5, R4 ;  /* 0x0000000400057202 */ /* 0x000fc80000000f00 */
[----:B------:R-:W-:-:S04]  /*5b20*/  FMNMX R5, R2, R5, !PT ;  /* 0x0000000502057209 */ /* 0x000fc80007800000 */
[----:B------:R-:W-:-:S07]  /*5b30*/  MOV R6, R5 ;  /* 0x0000000500067202 */ /* 0x000fce0000000f00 */
[----:B------:R-:W-:Y:S05]  /*5b40*/  WARPSYNC.COLLECTIVE R149, `(.L_x_6364) ;  /* 0x0000000095087348 */ /* 0x000fea0003c00000 */
[----:B------:R0:W1:Y:S02]  /*5b50*/  SHFL.DOWN P0, R4, R6, R7, R8 ;  /* 0x0800000706047389 */ /* 0x0000640000000008 */
[----:B01----:R-:W-:Y:S01]  /*5b60*/  ENDCOLLECTIVE ;  /* 0x000000000000791b */ /* 0x003fe20003800000 */
.L_x_6364:
[----:B------:R-:W-:Y:S05]  /*5b70*/  BRA `(.L_x_6365) ;  /* 0xffffffec00607947 */ /* 0x000fea000383ffff */
.L_x_6345:
[----:B------:R-:W-:Y:S01]  /*5b80*/  HFMA2.MMA R7, -RZ, RZ, 0, 1.1920928955078125e-07 ;  /* 0x00000002ff077435 */ /* 0x000fe200000001ff */
[----:B-1----:R-:W-:Y:S02]  /*5b90*/  MOV R6, R0 ;  /* 0x0000000000067202 */ /* 0x002fe40000000f00 */
[----:B------:R-:W-:Y:S02]  /*5ba0*/  MOV R8, 0x1f ;  /* 0x0000001f00087802 */ /* 0x000fe40000000f00 */
[----:B------:R-:W-:-:S07]  /*5bb0*/  MOV R149, 0xffffffff ;  /* 0xffffffff00957802 */ /* 0x000fce0000000f00 */
[----:B0-----:R-:W-:Y:S05]  /*5bc0*/  WARPSYNC.COLLECTIVE R149, `(.L_x_6366) ;  /* 0x0000000095087348 */ /* 0x001fea0003c00000 */
[----:B------:R1:W2:Y:S02]  /*5bd0*/  SHFL.DOWN P0, R4, R6, R7, R8 ;  /* 0x0800000706047389 */ /* 0x0002a40000000008 */
[----:B012---:R-:W-:Y:S01]  /*5be0*/  ENDCOLLECTIVE ;  /* 0x000000000000791b */ /* 0x007fe20003800000 */
.L_x_6366:
[----:B------:R-:W-:Y:S01]  /*5bf0*/  HFMA2.MMA R7, -RZ, RZ, 0, 5.9604644775390625e-08 ;  /* 0x00000001ff077435 */ /* 0x000fe200000001ff */
[----:B------:R-:W-:-:S04]  /*5c00*/  MOV R3, R4 ;  /* 0x0000000400037202 */ /* 0x000fc80000000f00 */
[----:B------:R-:W-:-:S04]  /*5c10*/  FMNMX R3, R3, R0, !PT ;  /* 0x0000000003037209 */ /* 0x000fc80007800000 */
[----:B------:R-:W-:-:S07]  /*5c20*/  MOV R6, R3 ;  /* 0x0000000300067202 */ /* 0x000fce0000000f00 */
[----:B------:R-:W-:Y:S05]  /*5c30*/  WARPSYNC.COLLECTIVE R149, `(.L_x_6367) ;  /* 0x0000000095087348 */ /* 0x000fea0003c00000 */
[----:B------:R0:W1:Y:S02]  /*5c40*/  SHFL.DOWN P0, R4, R6, R7, R8 ;  /* 0x0800000706047389 */ /* 0x0000640000000008 */
[----:B01----:R-:W-:Y:S01]  /*5c50*/  ENDCOLLECTIVE ;  /* 0x000000000000791b */ /* 0x003fe20003800000 */
.L_x_6367:
[----:B------:R-:W-:Y:S01]  /*5c60*/  MOV R2, R4 ;  /* 0x0000000400027202 */ /* 0x000fe20000000f00 */
[----:B------:R-:W-:Y:S06]  /*5c70*/  BRA `(.L_x_6368) ;  /* 0xffffffec00907947 */ /* 0x000fec000383ffff */
        .weak           $__internal_58_$__cuda_sm20_rcp_rn_f32_slowpath
        .type           $__internal_58_$__cuda_sm20_rcp_rn_f32_slowpath,@function
        .size           $__internal_58_$__cuda_sm20_rcp_rn_f32_slowpath,(.L_x_14394 - $__internal_58_$__cuda_sm20_rcp_rn_f32_slowpath)
$__internal_58_$__cuda_sm20_rcp_rn_f32_slowpath:
        /* <DEDUP_REMOVED lines=15> */
.L_x_6370:
        /* <DEDUP_REMOVED lines=33> */
.L_x_6372:
[----:B------:R-:W0:Y:S02]  /*5f80*/  MUFU.RCP R0, R0 ;  /* 0x0000000000007308 */ /* 0x000e240000001000 */
.L_x_6371:
[----:B------:R-:W-:Y:S05]  /*5f90*/  BSYNC B1 ;  /* 0x0000000000017941 */ /* 0x000fea0003800000 */
.L_x_6369:
[----:B------:R-:W-:-:S04]  /*5fa0*/  MOV R101, 0x0 ;  /* 0x0000000000657802 */ /* 0x000fc80000000f00 */
[----:B0-----:R-:W-:Y:S05]  /*5fb0*/  RET.REL.NODEC R100 `(_ZN18transformer_engine13normalization19ln_fwd_tuned_kernelINS0_13Kernel_traitsI6__halfS3_S3_fjLj32768ELj4ELj1ELj4ELj16ENS0_18Kernel_traits_baseILj32768ES3_S3_S3_fjLj128EEEEEEEvNS0_19ForwardKernelParamsE) ;  /* 0xffffffa064107950 */ /* 0x001fea0003c3ffff */
.L_x_6373:
        /* <DEDUP_REMOVED lines=12> */
.L_x_14394:


//--------------------- .text._ZN18transformer_engine13normalization19ln_fwd_tuned_kernelINS0_13Kernel_traitsIffffjLj32768ELj4ELj1ELj4ELj16ENS0_18Kernel_traits_baseILj32768EffffjLj128EEEEEEEvNS0_19ForwardKernelParamsE --------------------------
	.section	.text._ZN18transformer_engine13normalization19ln_fwd_tuned_kernelINS0_13Kernel_traitsIffffjLj32768ELj4ELj1ELj4ELj16ENS0_18Kernel_traits_baseILj32768EffffjLj128EEEEEEEvNS0_19ForwardKernelParamsE,"ax",@progbits
	.align	128
        .global         _ZN18transformer_engine13normalization19ln_fwd_tuned_kernelINS0_13Kernel_traitsIffffjLj32768ELj4ELj1ELj4ELj16ENS0_18Kernel_traits_baseILj32768EffffjLj128EEEEEEEvNS0_19ForwardKernelParamsE
        .type           _ZN18transformer_engine13normalization19ln_fwd_tuned_kernelINS0_13Kernel_traitsIffffjLj32768ELj4ELj1ELj4ELj16ENS0_18Kernel_traits_baseILj32768EffffjLj128EEEEEEEvNS0_19ForwardKernelParamsE,@function
        .size           _ZN18transformer_engine13normalization19ln_fwd_tuned_kernelINS0_13Kernel_traitsIffffjLj32768ELj4ELj1ELj4ELj16ENS0_18Kernel_traits_baseILj32768EffffjLj128EEEEEEEvNS0_19ForwardKernelParamsE,(.L_x_14395 - _ZN18transformer_engine13normalization19ln_fwd_tuned_kernelINS0_13Kernel_traitsIffffjLj32768ELj4ELj1ELj4ELj16ENS0_18Kernel_traits_baseILj32768EffffjLj128EEEEEEEvNS0_19ForwardKernelParamsE)
        .other          _ZN18transformer_engine13normalization19ln_fwd_tuned_kernelINS0_13Kernel_traitsIffffjLj32768ELj4ELj1ELj4ELj16ENS0_18Kernel_traits_baseILj32768EffffjLj128EEEEEEEvNS0_19ForwardKernelParamsE,@"STO_CUDA_ENTRY STV_DEFAULT"
_ZN18transformer_engine13normalization19ln_fwd_tuned_kernelINS0_13Kernel_traitsIffffjLj32768ELj4ELj1ELj4ELj16ENS0_18Kernel_traits_baseILj32768EffffjLj128EEEEEEEvNS0_19ForwardKernelParamsE:
.text._ZN18transformer_engine13normalization19ln_fwd_tuned_kernelINS0_13Kernel_traitsIffffjLj32768ELj4ELj1ELj4ELj16ENS0_18Kernel_traits_baseILj32768EffffjLj128EEEEEEEvNS0_19ForwardKernelParamsE:
        /* <DEDUP_REMOVED lines=58> */
[----:B0-----:R-:W-:-:S02]  /*03a0*/  MOV R9, R12 ;  /* 0x0000000c00097202 */ /* 0x001fc40000000f00 */
[----:B------:R-:W-:-:S07]  /*03b0*/  MOV R8, RZ ;  /* 0x000000ff00087202 */ /* 0x000fce0000000f00 */
.L_x_6390:
        /* <DEDUP_REMOVED lines=272> */
.L_x_6409:
        /* <DEDUP_REMOVED lines=9> */
[----:B------:R-:W-:-:S04]  /*1550*/  @!P3 MOV R216, 0x400 ;  /* 0x0000040000d8b802 */ /* 0x000fc80000000f00 */
[----:B------:R-:W-:Y:S02]  /*1560*/  @!P3 IADD3 R216, R216, 0x10, RZ ;  /* 0x00000010d8d8b810 */ /* 0x000fe40007ffe0ff */
[----:B--2---:R-:W-:Y:S02]  /*1570*/  @!P1 LEA R215, R215, R10, 0x18 ;  /* 0x0000000ad7d79211 */ /* 0x004fe400078ec0ff */
[----:B------:R-:W-:-:S04]  /*1580*/  @!P1 IADD3 R10, R217, R213, RZ ;  /* 0x000000d5d90a9210 */ /* 0x000fc80007ffe0ff */
[----:B------:R-:W-:Y:S01]  /*1590*/  @!P1 LEA R10, R10, R215, 0x3 ;  /* 0x000000d70a0a9211 */ /* 0x000fe200078e18ff */
[----:B-1----:R-:W-:Y:S01]  /*15a0*/  FADD R215, R218, R221 ;  /* 0x000000dddad77221 */ /* 0x002fe20000000000 */
[----:B------:R-:W-:-:S04]  /*15b0*/  HFMA2.MMA R221, -RZ, RZ, 0, 0 ;  /* 0x00000000ffdd7435 */ /* 0x000fc800000001ff */
[----:B------:R-:W-:Y:S02]  /*15c0*/  @!P1 STS.64 [R10], R214 ;  /* 0x000000d60a009388 */ /* 0x000fe40000000a00 */
[----:B------:R-:W-:Y:S02]  /*15d0*/  @!P3 MOV R221, 0x45000000 ;  /* 0x4500000000ddb802 */ /* 0x000fe40000000f00 */
[----:B---3--:R-:W-:Y:S02]  /*15e0*/  @!P3 LEA R219, R219, R216, 0x18 ;  /* 0x000000d8dbdbb211 */ /* 0x008fe400078ec0ff */
[----:B------:R-:W-:Y:S01]  /*15f0*/  @!P3 IADD3 R216, R4, R217, RZ ;  /* 0x000000d904d8b210 */ /* 0x000fe20007ffe0ff */
[----:B------:R-:W0:Y:S03]  /*1600*/  SHFL.DOWN PT, R220, R221, 0x2, 0x1f ;  /* 0x08401f00dddc7f89 */ /* 0x000e2600000e0000 */
[----:B------:R-:W-:-:S02]  /*1610*/  @!P3 LEA R219, R216, R219, 0x3 ;  /* 0x000000dbd8dbb211 */ /* 0x000fc400078e18ff */
[----:B------:R-:W-:Y:S01]  /*1620*/  CS2R R216, SRZ ;  /* 0x0000000000d87805 */ /* 0x000fe2000001ff00 */
        /* <DEDUP_REMOVED lines=11> */
[----:B012--5:R-:W-:Y:S05]  /*16e0*/  CALL.REL.NOINC `($__internal_59_$__cuda_sm20_rcp_rn_f32_slowpath) ;  /* 0x0000003c00987944 */ /* 0x027fea0003c00000 */
[----:B------:R-:W-:Y:S05]  /*16f0*/  BRA `(.L_x_6378) ;  /* 0x0000000000107947 */ /* 0x000fea0003800000 */
.L_x_6377:
[----:B------:R-:W3:Y:S02]  /*1700*/  MUFU.RCP R213, R218 ;  /* 0x000000da00d57308 */ /* 0x000ee40000001000 */
[----:B---3--:R-:W-:-:S04]  /*1710*/  FFMA R10, R218, R213, -1 ;  /* 0xbf800000da0a7423 */ /* 0x008fc800000000d5 */
[----:B------:R-:W-:-:S04]  /*1720*/  FADD.FTZ R10, -R10, -RZ ;  /* 0x800000ff0a0a7221 */ /* 0x000fc80000010100 */
[----:B------:R-:W-:-:S07]  /*1730*/  FFMA R10, R213, R10, R213 ;  /* 0x0000000ad50a7223 */ /* 0x000fce00000000d5 */
.L_x_6378:
[----:B------:R-:W-:Y:S05]  /*1740*/  BSYNC B0 ;  /* 0x0000000000007941 */ /* 0x000fea0003800000 */
.L_x_6376:
        /* <DEDUP_REMOVED lines=20> */
[----:B-----5:R-:W-:Y:S05]  /*1890*/  CALL.REL.NOINC `($__internal_59_$__cuda_sm20_rcp_rn_f32_slowpath) ;  /* 0x0000003c002c7944 */ /* 0x020fea0003c00000 */
[----:B------:R-:W-:Y:S05]  /*18a0*/  BRA `(.L_x_6381) ;  /* 0x0000000000107947 */ /* 0x000fea0003800000 */
.L_x_6380:
[----:B------:R-:W0:Y:S02]  /*18b0*/  MUFU.RCP R10, R215 ;  /* 0x000000d7000a7308 */ /* 0x000e240000001000 */
[----:B0-----:R-:W-:-:S04]  /*18c0*/  FFMA R213, R215, R10, -1 ;  /* 0xbf800000d7d57423 */ /* 0x001fc8000000000a */
[----:B------:R-:W-:-:S04]  /*18d0*/  FADD.FTZ R213, -R213, -RZ ;  /* 0x800000ffd5d57221 */ /* 0x000fc80000010100 */
[----:B------:R-:W-:-:S07]  /*18e0*/  FFMA R10, R10, R213, R10 ;  /* 0x000000d50a0a7223 */ /* 0x000fce000000000a */
.L_x_6381:
[----:B------:R-:W-:Y:S05]  /*18f0*/  BSYNC B0 ;  /* 0x0000000000007941 */ /* 0x000fea0003800000 */
.L_x_6379:
        /* <DEDUP_REMOVED lines=12> */
[----:B------:R-:W-:Y:S01]  /*19c0*/  FFMA R219, R218, R10, R221 ;  /* 0x0000000adadb7223 */ /* 0x000fe200000000dd */
[----:B------:R-:W-:Y:S01]  /*19d0*/  @!P4 LOP3.LUT R10, R3, 0x3, RZ, 0xc0, !PT ;  /* 0x00000003030ac812 */ /* 0x000fe200078ec0ff */
[----:B------:R-:W-:Y:S01]  /*19e0*/  SHFL.IDX PT, R218, R213, RZ, 0x1f ;  /* 0x00001fffd5da7589 */ /* 0x000fe200000e0000 */
[----:B------:R-:W2:Y:S03]  /*19f0*/  @!P4 LDC.64 R214, c[0x0][0x240] ;  /* 0x00009000ffd6cb82 */ /* 0x000ea60000000a00 */
        /* <DEDUP_REMOVED lines=9> */
[----:B--2---:R-:W-:Y:S02]  /*1a90*/  @!P4 LEA R220, P1, R221, R214, 0x3 ;  /* 0x000000d6dddcc211 */ /* 0x004fe400078218ff */
[----:B------:R-:W-:-:S02]  /*1aa0*/  @!P3 IADD3 R10, P2, R4, R223, RZ ;  /* 0x000000df040ab210 */ /* 0x000fc40007f5e0ff */
[----:B------:R-:W-:Y:S02]  /*1ab0*/  @!P4 LEA.HI.X R221, R221, R215, R224, 0x3, P1 ;  /* 0x000000d7ddddc211 */ /* 0x000fe400008f1ce0 */
[----:B------:R-:W-:Y:S02]  /*1ac0*/  @!P3 IADD3.X R222, RZ, R222, RZ, P2, !PT ;  /* 0x000000deffdeb210 */ /* 0x000fe400017fe4ff */
[----:B-1----:R-:W-:Y:S01]  /*1ad0*/  @!P3 LEA R214, P2, R10, R216, 0x3 ;  /* 0x000000d80ad6b211 */ /* 0x002fe200078418ff */
        /* <DEDUP_REMOVED lines=20> */
.L_x_6383:
[----:B------:R-:W2:Y:S04]  /*1c20*/  LDG.E.STRONG.GPU R10, desc[UR4][R218.64] ;  /* 0x00000004da0a7981 */ /* 0x000ea8000c1ef900 */
[----:B--2---:R-:W-:Y:S01]  /*1c30*/  CCTL.IVALL ;  /* 0x00000000ff00798f */ /* 0x004fe20002000000 */
[----:B------:R-:W-:Y:S05]  /*1c40*/  YIELD ;  /* 0x0000000000007946 */ /* 0x000fea0003800000 */
[----:B------:R-:W-:-:S13]  /*1c50*/  ISETP.NE.AND P0, PT, R10, R221, PT ;  /* 0x000000dd0a00720c */ /* 0x000fda0003f05270 */
[----:B------:R-:W-:Y:S05]  /*1c60*/  @P0 BRA `(.L_x_6383) ;  /* 0xfffffffc00ec0947 */ /* 0x000fea000383ffff */
.L_x_6382:
        /* <DEDUP_REMOVED lines=20> */
[----:B012--5:R-:W-:Y:S05]  /*1db0*/  CALL.REL.NOINC `($__internal_59_$__cuda_sm20_rcp_rn_f32_slowpath) ;  /* 0x0000003400e47944 */ /* 0x027fea0003c00000 */
[----:B------:R-:W-:Y:S05]  /*1dc0*/  BRA `(.L_x_6386) ;  /* 0x0000000000107947 */ /* 0x000fea0003800000 */
.L_x_6385:
[----:B------:R-:W3:Y:S02]  /*1dd0*/  MUFU.RCP R213, R218 ;  /* 0x000000da00d57308 */ /* 0x000ee40000001000 */
[----:B---3--:R-:W-:-:S04]  /*1de0*/  FFMA R10, R218, R213, -1 ;  /* 0xbf800000da0a7423 */ /* 0x008fc800000000d5 */
[----:B------:R-:W-:-:S04]  /*1df0*/  FADD.FTZ R10, -R10, -RZ ;  /* 0x800000ff0a0a7221 */ /* 0x000fc80000010100 */
[----:B------:R-:W-:-:S07]  /*1e00*/  FFMA R10, R213, R10, R213 ;  /* 0x0000000ad50a7223 */ /* 0x000fce00000000d5 */
.L_x_6386:
[----:B------:R-:W-:Y:S05]  /*1e10*/  BSYNC B0 ;  /* 0x0000000000007941 */ /* 0x000fea0003800000 */
.L_x_6384:
        /* <DEDUP_REMOVED lines=21> */
[----:B------:R-:W-:Y:S01]  /*1f70*/  MOV R214, R10 ;  /* 0x0000000a00d67202 */ /* 0x000fe20000000f00 */
[----:B------:R-:W-:Y:S06]  /*1f80*/  BRA `(.L_x_6389) ;  /* 0x0000000000107947 */ /* 0x000fec0003800000 */
.L_x_6388:
[----:B------:R-:W0:Y:S02]  /*1f90*/  MUFU.RCP R214, R215 ;  /* 0x000000d700d67308 */ /* 0x000e240000001000 */
[----:B0-----:R-:W-:-:S04]  /*1fa0*/  FFMA R10, R215, R214, -1 ;  /* 0xbf800000d70a7423 */ /* 0x001fc800000000d6 */
[----:B------:R-:W-:-:S04]  /*1fb0*/  FADD.FTZ R213, -R10, -RZ ;  /* 0x800000ff0ad57221 */ /* 0x000fc80000010100 */
[----:B------:R-:W-:-:S07]  /*1fc0*/  FFMA R214, R214, R213, R214 ;  /* 0x000000d5d6d67223 */ /* 0x000fce00000000d6 */
.L_x_6389:
[----:B------:R-:W-:Y:S05]  /*1fd0*/  BSYNC B0 ;  /* 0x0000000000007941 */ /* 0x000fea0003800000 */
.L_x_6387:
[----:B------:R-:W-:Y:S01]  /*1fe0*/  FMUL R213, R219, R220 ;  /* 0x000000dcdbd57220 */ /* 0x000fe20000400000 */
[----:B------:R-:W-:Y:S01]  /*1ff0*/  FADD R221, R216, R221 ;  /* 0x000000ddd8dd7221 */ /* 0x000fe20000000000 */
[----:B------:R-:W-:Y:S01]  /*2000*/  SHF.L.U32 R215, R3, 0x7, RZ ;  /* 0x0000000703d77819 */ /* 0x000fe200000006ff */
[----:B------:R-:W-:Y:S01]  /*2010*/  ULDC.U8 UR6, c[0x0][0x250] ;  /* 0x0000940000067ab9 */ /* 0x000fe20000000000 */
[C---:B------:R-:W-:Y:S01]  /*2020*/  FFMA R213, R218.reuse, R217, R213 ;  /* 0x000000d9dad57223 */ /* 0x040fe200000000d5 */
[----:B------:R-:W-:Y:S01]  /*2030*/  FADD R217, R217, -R220 ;  /* 0x800000dcd9d97221 */ /* 0x000fe20000000000 */
[----:B------:R-:W-:Y:S01]  /*2040*/  LOP3.LUT R215, R215, 0x180, R4, 0xe2, !PT ;  /* 0x00000180d7d77812 */ /* 0x000fe200078ee204 */
[----:B------:R-:W-:Y:S01]  /*2050*/  ULDC.64 UR8, c[0x0][0x288] ;  /* 0x0000a20000087ab9 */ /* 0x000fe20000000a00 */
[----:B------:R-:W-:Y:S01]  /*2060*/  FMUL R213, R213, R214 ;  /* 0x000000d6d5d57220 */ /* 0x000fe20000400000 */
[----:B------:R-:W-:Y:S01]  /*2070*/  FMUL R217, R217, R217 ;  /* 0x000000d9d9d97220 */ /* 0x000fe20000400000 */
[----:B------:R-:W-:Y:S01]  /*2080*/  LOP3.LUT R10, R215, 0x60, R2, 0xf8, !PT ;  /* 0x00000060d70a7812 */ /* 0x000fe200078ef802 */
[----:B------:R-:W0:Y:S01]  /*2090*/  LDC.64 R226, c[0x0][0x258] ;  /* 0x00009600ffe27b82 */ /* 0x000e220000000a00 */
[----:B------:R-:W-:Y:S01]  /*20a0*/  ISETP.NE.AND P2, PT, RZ, UR6, PT ;  /* 0x00000006ff007c0c */ /* 0x000fe2000bf45270 */
[----:B------:R-:W-:Y:S01]  /*20b0*/  FMUL R218, R218, R217 ;  /* 0x000000d9dada7220 */ /* 0x000fe20000400000 */
[----:B------:R-:W1:Y:S01]  /*20c0*/  SHFL.IDX PT, R213, R213, RZ, 0x1f ;  /* 0x00001fffd5d57589 */ /* 0x000e6200000e0000 */
[----:B------:R-:W-:Y:S01]  /*20d0*/  SHF.L.U32 R217, R9, 0xd, RZ ;  /* 0x0000000d09d97819 */ /* 0x000fe200000006ff */
[----:B------:R-:W-:Y:S01]  /*20e0*/  ULDC UR6, c[0x0][0x210] ;  /* 0x0000840000067ab9 */ /* 0x000fe20000000800 */
[----:B------:R-:W-:Y:S01]  /*20f0*/  FMUL R218, R219, R218 ;  /* 0x000000dadbda7220 */ /* 0x000fe20000400000 */
[----:B------:R-:W-:Y:S01]  /*2100*/  IADD3 R243, R13, 0x800, RZ ;  /* 0x000008000df37810 */ /* 0x000fe20007ffe0ff */
[----:B------:R-:W2:Y:S01]  /*2110*/  LDC R219, c[0x0][0x268] ;  /* 0x00009a00ffdb7b82 */ /* 0x000ea20000000800 */
[----:B------:R-:W-:Y:S01]  /*2120*/  LOP3.LUT R10, R217, R10, RZ, 0xfc, !PT ;  /* 0x0000000ad90a7212 */ /* 0x000fe200078efcff */
[----:B------:R-:W-:Y:S01]  /*2130*/  FFMA R218, R218, R214, R221 ;  /* 0x000000d6dada7223 */ /* 0x000fe200000000dd */
[----:B------:R-:W-:-:S02]  /*2140*/  IADD3 R235, R13, 0x1000, RZ ;  /* 0x000010000deb7810 */ /* 0x000fc40007ffe0ff */
[----:B------:R-:W-:-:S03]  /*2150*/  IADD3 R8, R8, 0x1, RZ ;  /* 0x0000000108087810 */ /* 0x000fc60007ffe0ff */
[----:B------:R-:W2:Y:S01]  /*2160*/  SHFL.IDX PT, R218, R218, RZ, 0x1f ;  /* 0x00001fffdada7589 */ /* 0x000ea200000e0000 */
[----:B------:R-:W3:Y:S01]  /*2170*/  @!P3 LDC.64 R230, c[0x0][0x230] ;  /* 0x00008c00ffe6bb82 */ /* 0x000ee20000000a00 */
[----:B------:R-:W-:Y:S01]  /*2180*/  LOP3.LUT R8, R8, 0x3, RZ, 0xc0, !PT ;  /* 0x0000000308087812 */ /* 0x000fe200078ec0ff */
[----:B0-----:R-:W-:-:S04]  /*2190*/  IMAD.WIDE.U32 R228, R13, 0x10, R226 ;  /* 0x000000100de47825 */ /* 0x001fc800078e00e2 */
[--C-:B-1----:R-:W-:Y:S01]  /*21a0*/  FADD R214, R16, -R213.reuse ;  /* 0x800000d510d67221 */ /* 0x102fe20000000000 */
[--C-:B------:R-:W-:Y:S01]  /*21b0*/  FADD R215, R17, -R213.reuse ;  /* 0x800000d511d77221 */ /* 0x100fe20000000000 */
[--C-:B------:R-:W-:Y:S01]  /*21c0*/  FADD R216, R18, -R213.reuse ;  /* 0x800000d512d87221 */ /* 0x100fe20000000000 */
[----:B------:R-:W0:Y:S01]  /*21d0*/  @!P3 LDC.64 R16, c[0x0][0x228] ;  /* 0x00008a00ff10bb82 */ /* 0x000e220000000a00 */
[--C-:B------:R-:W-:Y:S01]  /*21e0*/  FADD R217, R19, -R213.reuse ;  /* 0x800000d513d97221 */ /* 0x100fe20000000000 */
[----:B-----5:R-:W-:Y:S01]  /*21f0*/  FADD R19, R176, 1 ;  /* 0x3f800000b0137421 */ /* 0x020fe20000000000 */
[--C-:B------:R-:W-:Y:S01]  /*2200*/  FADD R48, R48, -R213.reuse ;  /* 0x800000d530307221 */ /* 0x100fe20000000000 */
[--C-:B------:R-:W-:Y:S01]  /*2210*/  FADD R49, R49, -R213.reuse ;  /* 0x800000d531317221 */ /* 0x100fe20000000000 */
[--C-:B------:R-:W-:Y:S01]  /*2220*/  FADD R50, R50, -R213.reuse ;  /* 0x800000d532327221 */ /* 0x100fe20000000000 */
[--C-:B------:R-:W-:Y:S01]  /*2230*/  FADD R51, R51, -R213.reuse ;  /* 0x800000d533337221 */ /* 0x100fe20000000000 */
[----:B------:R-:W-:Y:S01]  /*2240*/  FSEL R19, R176, R19, !P2 ;  /* 0x00000013b0137208 */ /* 0x000fe20005000000 */
[----:B------:R-:W1:Y:S01]  /*2250*/  LDC.U8 R18, c[0x0][0x294] ;  /* 0x0000a500ff127b82 */ /* 0x000e620000000000 */
[----:B------:R-:W-:Y:S01]  /*2260*/  FADD R44, R44, -R213 ;  /* 0x800000d52c2c7221 */ /* 0x000fe20000000000 */
[----:B--2---:R-:W-:Y:S01]  /*2270*/  FFMA R219, R218, 3.0517578125e-05, R219 ;  /* 0x38000000dadb7823 */ /* 0x004fe200000000db */
[--C-:B------:R-:W-:Y:S01]  /*2280*/  FADD R218, R201, -R213.reuse ;  /* 0x800000d5c9da7221 */ /* 0x100fe20000000000 */
[----:B------:R-:W-:Y:S01]  /*2290*/  FADD R201, R178, 1 ;  /* 0x3f800000b2c97421 */ /* 0x000fe20000000000 */
[--C-:B------:R-:W-:Y:S01]  /*22a0*/  FADD R45, R45, -R213.reuse ;  /* 0x800000d52d2d7221 */ /* 0x100fe20000000000 */
        /* <DEDUP_REMOVED lines=9> */
[----:B------:R-:W-:Y:S01]  /*2340*/  FADD R181, R181, -R213 ;  /* 0x800000d5b5b57221 */ /* 0x000fe20000000000 */
[----:B0-----:R-:W-:-:S04]  /*2350*/  @!P3 IMAD.WIDE R16, R9, 0x4, R16 ;  /* 0x000000040910b825 */ /* 0x001fc800078e0210 */
[--C-:B------:R-:W-:Y:S01]  /*2360*/  FADD R36, R36, -R213.reuse ;  /* 0x800000d524247221 */ /* 0x100fe20000000000 */
[--C-:B------:R-:W-:Y:S01]  /*2370*/  FADD R182, R182, -R213.reuse ;  /* 0x800000d5b6b67221 */ /* 0x100fe20000000000 */
[--C-:B------:R-:W-:Y:S01]  /*2380*/  FADD R37, R37, -R213.reuse ;  /* 0x800000d525257221 */ /* 0x100fe20000000000 */
[----:B------:R-:W-:Y:S01]  /*2390*/  @!P0 FMUL R219, R219, 16777216 ;  /* 0x4b800000dbdb8820 */ /* 0x000fe20000400000 */
[----:B------:R0:W-:Y:S01]  /*23a0*/  @!P3 STG.E desc[UR4][R16.64], R213 ;  /* 0x000000d51000b986 */ /* 0x0001e2000c101904 */
[--C-:B------:R-:W-:Y:S01]  /*23b0*/  FADD R183, R183, -R213.reuse ;  /* 0x800000d5b7b77221 */ /* 0x100fe20000000000 */
[--C-:B------:R-:W-:Y:S01]  /*23c0*/  FADD R224, R207, -R213.reuse ;  /* 0x800000d5cfe07221 */ /* 0x100fe20000000000 */
[----:B-1----:R-:W-:Y:S01]  /*23d0*/  ISETP.NE.AND P1, PT, R18, RZ, PT ;  /* 0x000000ff1200720c */ /* 0x002fe20003f25270 */
[----:B------:R-:W-:Y:S01]  /*23e0*/  FADD R18, R177, 1 ;  /* 0x3f800000b1127421 */ /* 0x000fe20000000000 */
[----:B------:R-:W1:Y:S01]  /*23f0*/  MUFU.RSQ R219, R219 ;  /* 0x000000db00db7308 */ /* 0x000e620000001400 */
        /* <DEDUP_REMOVED lines=19> */
[----:B------:R-:W-:Y:S01]  /*2530*/  FADD R21, R21, -R213 ;  /* 0x800000d515157221 */ /* 0x000fe20000000000 */
[----:B0-----:R-:W-:Y:S01]  /*2540*/  FMUL R17, R219, R48 ;  /* 0x00000030db117220 */ /* 0x001fe20000400000 */
[----:B------:R-:W-:Y:S01]  /*2550*/  FADD R48, R179, 1 ;  /* 0x3f800000b3307421 */ /* 0x000fe20000000000 */
[----:B------:R-:W-:Y:S01]  /*2560*/  ISETP.NE.AND.EX P0, PT, RZ, UR9, PT, P0 ;  /* 0x00000009ff007c0c */ /* 0x000fe2000bf05300 */
[----:B------:R-:W-:Y:S01]  /*2570*/  FMUL R207, R219, R180 ;  /* 0x000000b4dbcf7220 */ /* 0x000fe20000400000 */
[----:B------:R-:W-:Y:S01]  /*2580*/  FFMA R16, R17, R19, R112 ;  /* 0x0000001311107223 */ /* 0x000fe20000000070 */
[----:B------:R-:W-:Y:S01]  /*2590*/  FSEL R17, R177, R18, !P2 ;  /* 0x00000012b1117208 */ /* 0x000fe20005000000 */
[----:B------:R-:W-:Y:S01]  /*25a0*/  FMUL R18, R219, R49 ;  /* 0x00000031db127220 */ /* 0x000fe20000400000 */
[----:B------:R-:W-:Y:S01]  /*25b0*/  FSEL R49, R179, R48, !P2 ;  /* 0x00000030b3317208 */ /* 0x000fe20005000000 */
[C---:B------:R-:W-:Y:S01]  /*25c0*/  FMUL R19, R219.reuse, R50 ;  /* 0x00000032db137220 */ /* 0x040fe20000400000 */
[----:B------:R-:W-:Y:S01]  /*25d0*/  FMUL R48, R219, R51 ;  /* 0x00000033db307220 */ /* 0x000fe20000400000 */
[----:B------:R-:W-:Y:S01]  /*25e0*/  FADD R51, R172, 1 ;  /* 0x3f800000ac337421 */ /* 0x000fe20000000000 */
[----:B------:R-:W-:Y:S01]  /*25f0*/  FFMA R17, R18, R17, R113 ;  /* 0x0000001112117223 */ /* 0x000fe20000000071 */
[----:B------:R-:W-:Y:S01]  /*2600*/  FFMA R18, R19, R201, R114 ;  /* 0x000000c913127223 */ /* 0x000fe20000000072 */
[----:B------:R-:W-:Y:S01]  /*2610*/  FFMA R19, R48, R49, R115 ;  /* 0x0000003130137223 */ /* 0x000fe20000000073 */
[C---:B------:R-:W-:Y:S01]  /*2620*/  FMUL R180, R219.reuse, R181 ;  /* 0x000000b5dbb47220 */ /* 0x040fe20000400000 */
[----:B------:R-:W-:Y:S01]  /*2630*/  FSEL R49, R172, R51, !P2 ;  /* 0x00000033ac317208 */ /* 0x000fe20005000000 */
        /* <DEDUP_REMOVED lines=20> */
[----:B------:R-:W-:Y:S01]  /*2780*/  @P0 FMNMX R6, R6, |R16|, !PT ;  /* 0x4000001006060209 */ /* 0x000fe20007800000 */
[--C-:B------:R-:W-:Y:S01]  /*2790*/  FADD R22, R22, -R213.reuse ;  /* 0x800000d516167221 */ /* 0x100fe20000000000 */
[--C-:B------:R-:W-:Y:S01]  /*27a0*/  FADD R192, R192, -R213.reuse ;  /* 0x800000d5c0c07221 */ /* 0x100fe20000000000 */
[C---:B------:R-:W-:Y:S01]  /*27b0*/  FMUL R33, R219.reuse, R34 ;  /* 0x00000022db217220 */ /* 0x040fe20000400000 */
[----:B------:R-:W-:Y:S01]  /*27c0*/  FMUL R187, R219, R188 ;  /* 0x000000bcdbbb7220 */ /* 0x000fe20000400000 */
        /* <DEDUP_REMOVED lines=12> */
[----:B------:R-:W-:Y:S01]  /*2890*/  @P0 FMNMX R6, R6, |R17|, !PT ;  /* 0x4000001106060209 */ /* 0x000fe20007800000 */
[--C-:B------:R-:W-:Y:S01]  /*28a0*/  FADD R26, R26, -R213.reuse ;  /* 0x800000d51a1a7221 */ /* 0x100fe20000000000 */
[--C-:B------:R-:W-:Y:S01]  /*28b0*/  FADD R196, R196, -R213.reuse ;  /* 0x800000d5c4c47221 */ /* 0x100fe20000000000 */
[C---:B------:R-:W-:Y:S01]  /*28c0*/  FMUL R29, R219.reuse, R30 ;  /* 0x0000001edb1d7220 */ /* 0x040fe20000400000 */
[C---:B------:R-:W-:Y:S01]  /*28d0*/  FMUL R48, R219.reuse, R21 ;  /* 0x00000015db307220 */ /* 0x040fe20000400000 */
[C---:B------:R-:W-:Y:S01]  /*28e0*/  FMUL R201, R219.reuse, R22 ;  /* 0x00000016dbc97220 */ /* 0x040fe20000400000 */
[----:B------:R-:W-:Y:S01]  /*28f0*/  FMUL R191, R219, R192 ;  /* 0x000000c0dbbf7220 */ /* 0x000fe20000400000 */
[--C-:B------:R-:W-:Y:S01]  /*2900*/  FADD R27, R27, -R213.reuse ;  /* 0x800000d51b1b7221 */ /* 0x100fe20000000000 */
[--C-:B------:R-:W-:Y:S01]  /*2910*/  FADD R197, R197, -R213.reuse ;  /* 0x800000d5c5c57221 */ /* 0x100fe20000000000 */
[C---:B------:R-:W-:Y:S01]  /*2920*/  FMUL R30, R219.reuse, R31 ;  /* 0x0000001fdb1e7220 */ /* 0x040fe20000400000 */
[----:B------:R-:W-:Y:S01]  /*2930*/  FMUL R192, R219, R193 ;  /* 0x000000c1dbc07220 */ /* 0x000fe20000400000 */
[----:B------:R-:W-:Y:S01]  /*2940*/  IADD3 R21, R13, 0x1800, RZ ;  /* 0x000018000d157810 */ /* 0x000fe20007ffe0ff */
[----:B------:R-:W-:Y:S01]  /*2950*/  FADD R22, R173, 1 ;  /* 0x3f800000ad167421 */ /* 0x000fe20000000000 */
[--C-:B------:R-:W-:Y:S01]  /*2960*/  FADD R20, R20, -R213.reuse ;  /* 0x800000d514147221 */ /* 0x100fe20000000000 */
[--C-:B------:R-:W-:Y:S01]  /*2970*/  FADD R198, R198, -R213.reuse ;  /* 0x800000d5c6c67221 */ /* 0x100fe20000000000 */
[C---:B------:R-:W-:Y:S01]  /*2980*/  FMUL R31, R219.reuse, R24 ;  /* 0x00000018db1f7220 */ /* 0x040fe20000400000 */
[----:B------:R-:W-:Y:S01]  /*2990*/  FMUL R193, R219, R194 ;  /* 0x000000c2dbc17220 */ /* 0x000fe20000400000 */
[----:B------:R-:W-:Y:S01]  /*29a0*/  FADD R13, R174, 1 ;  /* 0x3f800000ae0d7421 */ /* 0x000fe20000000000 */
[--C-:B------:R-:W-:Y:S01]  /*29b0*/  FADD R199, R199, -R213.reuse ;  /* 0x800000d5c7c77221 */ /* 0x100fe20000000000 */
[C---:B------:R-:W-:Y:S01]  /*29c0*/  FMUL R24, R219.reuse, R25 ;  /* 0x00000019db187220 */ /* 0x040fe20000400000 */
[C---:B------:R-:W-:Y:S01]  /*29d0*/  FMUL R194, R219.reuse, R195 ;  /* 0x000000c3dbc27220 */ /* 0x040fe20000400000 */
[----:B------:R-:W-:Y:S01]  /*29e0*/  @P0 FMNMX R6, R6, |R18|, !PT ;  /* 0x4000001206060209 */ /* 0x000fe20007800000 */
[----:B------:R-:W-:Y:S01]  /*29f0*/  FADD R200, R200, -R213 ;  /* 0x800000d5c8c87221 */ /* 0x000fe20000000000 */
[C---:B------:R-:W-:Y:S01]  /*2a00*/  FMUL R25, R219.reuse, R26 ;  /* 0x0000001adb197220 */ /* 0x040fe20000400000 */
[C---:B------:R-:W-:Y:S01]  /*2a10*/  FMUL R195, R219.reuse, R196 ;  /* 0x000000c4dbc37220 */ /* 0x040fe20000400000 */
[C---:B------:R-:W-:Y:S01]  /*2a20*/  FMUL R26, R219.reuse, R27 ;  /* 0x0000001bdb1a7220 */ /* 0x040fe20000400000 */
[C---:B------:R-:W-:Y:S01]  /*2a30*/  FMUL R196, R219.reuse, R197 ;  /* 0x000000c5dbc47220 */ /* 0x040fe20000400000 */
[C---:B------:R-:W-:Y:S01]  /*2a40*/  FMUL R27, R219.reuse, R20 ;  /* 0x00000014db1b7220 */ /* 0x040fe20000400000 */
[----:B------:R-:W-:Y:S01]  /*2a50*/  FMUL R197, R219, R198 ;  /* 0x000000c6dbc57220 */ /* 0x000fe20000400000 */
[----:B------:R-:W-:Y:S01]  /*2a60*/  FSEL R22, R173, R22, !P2 ;  /* 0x00000016ad167208 */ /* 0x000fe20005000000 */
[----:B---3--:R-:W-:-:S04]  /*2a70*/  @!P3 IMAD.WIDE R230, R9, 0x4, R230 ;  /* 0x0000000409e6b825 */ /* 0x008fc800078e02e6 */
[----:B------:R-:W-:Y:S01]  /*2a80*/  FMUL R198, R219, R199 ;  /* 0x000000c7dbc67220 */ /* 0x000fe20000400000 */
[----:B------:R-:W-:Y:S01]  /*2a90*/  @P0 FMNMX R6, R6, |R19|, !PT ;  /* 0x4000001306060209 */ /* 0x000fe20007800000 */
[----:B------:R-:W-:Y:S01]  /*2aa0*/  FFMA R20, R51, R49, R108 ;  /* 0x0000003133147223 */ /* 0x000fe2000000006c */
[----:B------:R-:W-:Y:S01]  /*2ab0*/  FSEL R13, R174, R13, !P2 ;  /* 0x0000000dae0d7208 */ /* 0x000fe20005000000 */
[----:B------:R-:W-:Y:S01]  /*2ac0*/  FMUL R199, R219, R200 ;  /* 0x000000c8dbc77220 */ /* 0x000fe20000400000 */
[-C--:B------:R-:W-:Y:S01]  /*2ad0*/  @P1 FMUL R16, R16, R0.reuse ;  /* 0x0000000010101220 */ /* 0x080fe20000400000 */
[-C--:B------:R-:W-:Y:S01]  /*2ae0*/  @P1 FMUL R17, R17, R0.reuse ;  /* 0x0000000011111220 */ /* 0x080fe20000400000 */
[-C--:B------:R-:W-:Y:S01]  /*2af0*/  @P1 FMUL R18, R18, R0.reuse ;  /* 0x0000000012121220 */ /* 0x080fe20000400000 */
[----:B------:R-:W-:Y:S01]  /*2b00*/  @P1 FMUL R19, R19, R0 ;  /* 0x0000000013131220 */ /* 0x000fe20000400000 */
[----:B------:R-:W-:Y:S01]  /*2b10*/  FADD R200, R175, 1 ;  /* 0x3f800000afc87421 */ /* 0x000fe20000000000 */
[----:B------:R-:W-:Y:S01]  /*2b20*/  IMAD.WIDE.U32 R240, R209, 0x10, R226 ;  /* 0x00000010d1f07825 */ /* 0x000fe200078e00e2 */
[----:B------:R0:W-:Y:S01]  /*2b30*/  @!P3 STG.E desc[UR4][R230.64], R219 ;  /* 0x000000dbe600b986 */ /* 0x0001e2000c101904 */
[----:B------:R-:W-:-:S02]  /*2b40*/  @P0 FMNMX R6, R6, |R20|, !PT ;  /* 0x4000001406060209 */ /* 0x000fc40007800000 */
[----:B------:R-:W-:Y:S01]  /*2b50*/  FADD R23, R23, -R213 ;  /* 0x800000d517177221 */ /* 0x000fe20000000000 */
[--C-:B------:R-:W-:Y:S01]  /*2b60*/  IMAD.WIDE.U32 R238, R208, 0x10, R226.reuse ;  /* 0x00000010d0ee7825 */ /* 0x100fe200078e00e2 */
[----:B------:R1:W-:Y:S01]  /*2b70*/  STG.E.128 desc[UR4][R228.64], R16 ;  /* 0x00000010e4007986 */ /* 0x0003e2000c101d04 */
[----:B------:R-:W-:Y:S02]  /*2b80*/  FSEL R200, R175, R200, !P2 ;  /* 0x000000c8afc87208 */ /* 0x000fe40005000000 */
[----:B------:R-:W-:Y:S01]  /*2b90*/  FMUL R50, R219, R23 ;  /* 0x00000017db327220 */ /* 0x000fe20000400000 */
[----:B------:R-:W-:-:S04]  /*2ba0*/  IMAD.WIDE.U32 R208, R21, 0x10, R226 ;  /* 0x0000001015d07825 */ /* 0x000fc800078e00e2 */
[----:B------:R-:W-:Y:S01]  /*2bb0*/  FFMA R21, R44, R22, R109 ;  /* 0x000000162c157223 */ /* 0x000fe2000000006d */
[----:B------:R-:W-:Y:S01]  /*2bc0*/  FFMA R22, R45, R13, R110 ;  /* 0x0000000d2d167223 */ /* 0x000fe2000000006e */
[----:B------:R-:W-:Y:S01]  /*2bd0*/  FADD R13, R168, 1 ;  /* 0x3f800000a80d7421 */ /* 0x000fe20000000000 */
[----:B------:R-:W-:Y:S01]  /*2be0*/  IMAD.WIDE.U32 R232, R11, 0x10, R226 ;  /* 0x000000100be87825 */ /* 0x000fe200078e00e2 */
[----:B------:R-:W-:-:S03]  /*2bf0*/  IADD3 R11, R10, 0x1c00, RZ ;  /* 0x00001c000a0b7810 */ /* 0x000fc60007ffe0ff */
[----:B------:R-:W-:Y:S01]  /*2c00*/  FFMA R23, R46, R200, R111 ;  /* 0x000000c82e177223 */ /* 0x000fe2000000006f */
[----:B------:R-:W-:Y:S01]  /*2c10*/  @P0 FMNMX R6, R6, |R21|, !PT ;  /* 0x4000001506060209 */ /* 0x000fe20007800000 */
[----:B0-----:R-:W-:Y:S01]  /*2c20*/  IMAD.WIDE.U32 R230, R15, 0x10, R226 ;  /* 0x000000100fe67825 */ /* 0x001fe200078e00e2 */
[----:B------:R-:W-:-:S03]  /*2c30*/  IADD3 R15, R10, 0x1e00, RZ ;  /* 0x00001e000a0f7810 */ /* 0x000fc60007ffe0ff */
[----:B------:R-:W-:Y:S01]  /*2c40*/  @P1 FMUL R20, R20, R0 ;  /* 0x0000000014141220 */ /* 0x000fe20000400000 */
[----:B------:R-:W-:Y:S01]  /*2c50*/  FSEL R13, R168, R13, !P2 ;  /* 0x0000000da80d7208 */ /* 0x000fe20005000000 */
[----:B------:R-:W-:Y:S01]  /*2c60*/  IMAD.WIDE.U32 R248, R210, 0x10, R226 ;  /* 0x00000010d2f87825 */ /* 0x000fe200078e00e2 */
[----:B------:R-:W-:-:S03]  /*2c70*/  @P0 FMNMX R6, R6, |R22|, !PT ;  /* 0x4000001606060209 */ /* 0x000fc60007800000 */
[----:B------:R-:W-:Y:S01]  /*2c80*/  @P1 FMUL R21, R21, R0 ;  /* 0x0000000015151220 */ /* 0x000fe20000400000 */
[----:B-1----:R-:W-:Y:S01]  /*2c90*/  IADD3 R229, R10, 0x1a00, RZ ;  /* 0x00001a000ae57810 */ /* 0x002fe20007ffe0ff */
[----:B------:R-:W-:-:S04]  /*2ca0*/  IMAD.WIDE.U32 R244, R211, 0x10, R226 ;  /* 0x00000010d3f47825 */ /* 0x000fc800078e00e2 */
[----:B------:R-:W-:Y:S01]  /*2cb0*/  FADD R16, R171, 1 ;  /* 0x3f800000ab107421 */ /* 0x000fe20000000000 */
[----:B------:R-:W-:Y:S01]  /*2cc0*/  @P0 FMNMX R6, R6, |R23|, !PT ;  /* 0x4000001706060209 */ /* 0x000fe20007800000 */
[----:B------:R-:W-:Y:S01]  /*2cd0*/  FADD R17, R164, 1 ;  /* 0x3f800000a4117421 */ /* 0x000fe20000000000 */
[----:B------:R-:W-:-:S04]  /*2ce0*/  IMAD.WIDE.U32 R210, R12, 0x10, R226 ;  /* 0x000000100cd27825 */ /* 0x000fc800078e00e2 */
[----:B------:R-:W-:Y:S01]  /*2cf0*/  FADD R12, R169, 1 ;  /* 0x3f800000a90c7421 */ /* 0x000fe20000000000 */
[----:B------:R-:W-:Y:S01]  /*2d00*/  FSEL R16, R171, R16, !P2 ;  /* 0x00000010ab107208 */ /* 0x000fe20005000000 */
[----:B------:R-:W-:Y:S01]  /*2d10*/  FADD R19, R166, 1 ;  /* 0x3f800000a6137421 */ /* 0x000fe20000000000 */
[----:B------:R-:W-:Y:S01]  /*2d20*/  IMAD.WIDE.U32 R246, R212, 0x10, R226 ;  /* 0x00000010d4f67825 */ /* 0x000fe200078e00e2 */
[----:B------:R-:W-:-:S03]  /*2d30*/  FSEL R17, R164, R17, !P2 ;  /* 0x00000011a4117208 */ /* 0x000fc60005000000 */
[-C--:B------:R-:W-:Y:S01]  /*2d40*/  @P1 FMUL R22, R22, R0.reuse ;  /* 0x0000000016161220 */ /* 0x080fe20000400000 */
[----:B------:R-:W-:Y:S01]  /*2d50*/  @P1 FMUL R23, R23, R0 ;  /* 0x0000000017171220 */ /* 0x000fe20000400000 */
[----:B------:R-:W-:Y:S01]  /*2d60*/  IMAD.WIDE.U32 R242, R243, 0x10, R226 ;  /* 0x00000010f3f27825 */ /* 0x000fe200078e00e2 */
[----:B------:R-:W-:-:S03]  /*2d70*/  FSEL R19, R166, R19, !P2 ;  /* 0x00000013a6137208 */ /* 0x000fc60005000000 */
[----:B------:R-:W-:Y:S01]  /*2d80*/  FADD R220, R203, -R213 ;  /* 0x800000d5cbdc7221 */ /* 0x000fe20000000000 */
[----:B------:R-:W-:Y:S01]  /*2d90*/  FMUL R203, R219, R214 ;  /* 0x000000d6dbcb7220 */ /* 0x000fe20000400000 */
[----:B------:R-:W-:Y:S01]  /*2da0*/  IMAD.WIDE.U32 R236, R14, 0x10, R226 ;  /* 0x000000100eec7825 */ /* 0x000fe200078e00e2 */
[----:B------:R-:W-:-:S03]  /*2db0*/  FSEL R14, R169, R12, !P2 ;  /* 0x0000000ca90e7208 */ /* 0x000fc60005000000 */
[----:B------:R-:W-:Y:S01]  /*2dc0*/  FFMA R12, R47, R13, R104 ;  /* 0x0000000d2f0c7223 */ /* 0x000fe20000000068 */
[----:B------:R0:W-:Y:S01]  /*2dd0*/  STG.E.128 desc[UR4][R248.64], R20 ;  /* 0x00000014f8007986 */ /* 0x0001e2000c101d04 */
[----:B------:R-:W-:-:S04]  /*2de0*/  IMAD.WIDE.U32 R234, R235, 0x10, R226 ;  /* 0x00000010ebea7825 */ /* 0x000fc800078e00e2 */
[----:B------:R-:W-:Y:S01]  /*2df0*/  FMUL R214, R219, R215 ;  /* 0x000000d7dbd67220 */ /* 0x000fe20000400000 */
[----:B------:R-:W-:Y:S01]  /*2e00*/  FFMA R13, R40, R14, R105 ;  /* 0x0000000e280d7223 */ /* 0x000fe20000000069 */
[----:B------:R-:W-:Y:S01]  /*2e10*/  @P0 FMNMX R6, R6, |R12|, !PT ;  /* 0x4000000c06060209 */ /* 0x000fe20007800000 */
[----:B------:R-:W-:-:S04]  /*2e20*/  IMAD.WIDE.U32 R228, R229, 0x10, R226 ;  /* 0x00000010e5e47825 */ /* 0x000fc800078e00e2 */
[----:B------:R-:W-:Y:S01]  /*2e30*/  FADD R40, R167, 1 ;  /* 0x3f800000a7287421 */ /* 0x000fe20000000000 */
[----:B------:R-:W-:Y:S01]  /*2e40*/  @P1 FMUL R12, R12, R0 ;  /* 0x000000000c0c1220 */ /* 0x000fe20000400000 */
[----:B------:R-:W-:Y:S01]  /*2e50*/  @P0 FMNMX R6, R6, |R13|, !PT ;  /* 0x4000000d06060209 */ /* 0x000fe20007800000 */
[----:B------:R-:W-:-:S04]  /*2e60*/  IMAD.WIDE.U32 R10, R11, 0x10, R226 ;  /* 0x000000100b0a7825 */ /* 0x000fc800078e00e2 */
[----:B------:R-:W-:Y:S01]  /*2e70*/  @P1 FMUL R13, R13, R0 ;  /* 0x000000000d0d1220 */ /* 0x000fe20000400000 */
[----:B------:R-:W-:Y:S01]  /*2e80*/  FSEL R40, R167, R40, !P2 ;  /* 0x00000028a7287208 */ /* 0x000fe20005000000 */
[----:B------:R-:W-:Y:S01]  /*2e90*/  FADD R222, R205, -R213 ;  /* 0x800000d5cdde7221 */ /* 0x000fe20000000000 */
[----:B------:R-:W-:-:S04]  /*2ea0*/  IMAD.WIDE.U32 R226, R15, 0x10, R226 ;  /* 0x000000100fe27825 */ /* 0x000fc800078e00e2 */
[----:B------:R-:W-:Y:S01]  /*2eb0*/  FADD R15, R170, 1 ;  /* 0x3f800000aa0f7421 */ /* 0x000fe20000000000 */
[C---:B------:R-:W-:Y:S01]  /*2ec0*/  FMUL R205, R219.reuse, R216 ;  /* 0x000000d8dbcd7220 */ /* 0x040fe20000400000 */
[----:B------:R-:W-:Y:S01]  /*2ed0*/  FMUL R216, R219, R217 ;  /* 0x000000d9dbd87220 */ /* 0x000fe20000400000 */
[----:B------:R-:W-:Y:S01]  /*2ee0*/  FADD R202, R202, -R213 ;  /* 0x800000d5caca7221 */ /* 0x000fe20000000000 */
[----:B0-----:R-:W-:Y:S01]  /*2ef0*/  FADD R21, R160, 1 ;  /* 0x3f800000a0157421 */ /* 0x001fe20000000000 */
[----:B------:R-:W-:Y:S01]  /*2f00*/  FSEL R15, R170, R15, !P2 ;  /* 0x0000000faa0f7208 */ /* 0x000fe20005000000 */
[----:B------:R-:W-:Y:S01]  /*2f10*/  FADD R20, R161, 1 ;  /* 0x3f800000a1147421 */ /* 0x000fe20000000000 */
[----:B------:R-:W-:Y:S01]  /*2f20*/  FADD R23, R162, 1 ;  /* 0x3f800000a2177421 */ /* 0x000fe20000000000 */
[----:B------:R-:W-:Y:S01]  /*2f30*/  FADD R22, R163, 1 ;  /* 0x3f800000a3167421 */ /* 0x000fe20000000000 */
[----:B------:R-:W-:Y:S01]  /*2f40*/  FSEL R21, R160, R21, !P2 ;  /* 0x00000015a0157208 */ /* 0x000fe20005000000 */
[----:B------:R-:W-:Y:S01]  /*2f50*/  FFMA R14, R41, R15, R106 ;  /* 0x0000000f290e7223 */ /* 0x000fe2000000006a */
[----:B------:R-:W-:Y:S01]  /*2f60*/  FFMA R15, R42, R16, R107 ;  /* 0x000000102a0f7223 */ /* 0x000fe2000000006b */
[----:B------:R-:W-:Y:S01]  /*2f70*/  FADD R16, R165, 1 ;  /* 0x3f800000a5107421 */ /* 0x000fe20000000000 */
[----:B------:R-:W-:Y:S01]  /*2f80*/  FSEL R20, R161, R20, !P2 ;  /* 0x00000014a1147208 */ /* 0x000fe20005000000 */
[----:B------:R-:W-:Y:S01]  /*2f90*/  FMUL R218, R219, R218 ;  /* 0x000000dadbda7220 */ /* 0x000fe20000400000 */
        /* <DEDUP_REMOVED lines=11> */
[----:B------:R0:W-:Y:S01]  /*3050*/  STG.E.128 desc[UR4][R246.64], R12 ;  /* 0x0000000cf6007986 */ /* 0x0001e2000c101d04 */
[----:B------:R-:W-:Y:S01]  /*3060*/  @P0 FMNMX R6, R6, |R17|, !PT ;  /* 0x4000001106060209 */ /* 0x000fe20007800000 */
[----:B------:R-:W-:Y:S01]  /*3070*/  @P1 FMUL R16, R16, R0 ;  /* 0x0000000010101220 */ /* 0x000fe20000400000 */
[----:B------:R-:W-:Y:S01]  /*3080*/  FSEL R22, R163, R22, !P2 ;  /* 0x00000016a3167208 */ /* 0x000fe20005000000 */
[----:B------:R-:W-:Y:S01]  /*3090*/  @P1 FMUL R17, R17, R0 ;  /* 0x0000000011111220 */ /* 0x000fe20000400000 */
[----:B------:R-:W-:Y:S01]  /*30a0*/  @P0 FMNMX R6, R6, |R18|, !PT ;  /* 0x4000001206060209 */ /* 0x000fe20007800000 */
[-C--:B------:R-:W-:Y:S01]  /*30b0*/  @P1 FMUL R18, R18, R0.reuse ;  /* 0x0000000012121220 */ /* 0x080fe20000400000 */
[--C-:B------:R-:W-:Y:S01]  /*30c0*/  FADD R204, R204, -R213.reuse ;  /* 0x800000d5cccc7221 */ /* 0x100fe20000000000 */
[----:B------:R-:W-:Y:S01]  /*30d0*/  FADD R206, R206, -R213 ;  /* 0x800000d5cece7221 */ /* 0x000fe20000000000 */
[----:B------:R-:W-:Y:S01]  /*30e0*/  @P0 FMNMX R6, R6, |R19|, !PT ;  /* 0x4000001306060209 */ /* 0x000fe20007800000 */
[----:B------:R-:W-:Y:S01]  /*30f0*/  @P1 FMUL R19, R19, R0 ;  /* 0x0000000013131220 */ /* 0x000fe20000400000 */
[C---:B------:R-:W-:Y:S01]  /*3100*/  FMUL R213, R219.reuse, R202 ;  /* 0x000000cadbd57220 */ /* 0x040fe20000400000 */
[C---:B------:R-:W-:Y:S01]  /*3110*/  FMUL R220, R219.reuse, R220 ;  /* 0x000000dcdbdc7220 */ /* 0x040fe20000400000 */
[C---:B------:R-:W-:Y:S01]  /*3120*/  FMUL R215, R219.reuse, R204 ;  /* 0x000000ccdbd77220 */ /* 0x040fe20000400000 */
[C---:B------:R-:W-:Y:S01]  /*3130*/  FMUL R222, R219.reuse, R222 ;  /* 0x000000dedbde7220 */ /* 0x040fe20000400000 */
[----:B------:R1:W-:Y:S01]  /*3140*/  STG.E.128 desc[UR4][R244.64], R16 ;  /* 0x00000010f4007986 */ /* 0x0003e2000c101d04 */
[C---:B------:R-:W-:Y:S01]  /*3150*/  FMUL R217, R219.reuse, R206 ;  /* 0x000000cedbd97220 */ /* 0x040fe20000400000 */
[----:B------:R-:W-:Y:S01]  /*3160*/  FMUL R224, R219, R224 ;  /* 0x000000e0dbe07220 */ /* 0x000fe20000400000 */
        /* <DEDUP_REMOVED lines=25> */
[C---:B------:R-:W-:Y:S01]  /*3300*/  FADD R20, R153.reuse, 1 ;  /* 0x3f80000099147421 */ /* 0x040fe20000000000 */
        /* <DEDUP_REMOVED lines=16> */
[C---:B------:R-:W-:Y:S01]  /*3410*/  FADD R29, R116.reuse, 1 ;  /* 0x3f800000741d7421 */ /* 0x040fe20000000000 */
[----:B------:R-:W-:Y:S01]  /*3420*/  FADD R32, R119, 1 ;  /* 0x3f80000077207421 */ /* 0x000fe20000000000 */
[----:B------:R-:W-:Y:S01]  /*3430*/  IADD3 R9, R9, UR6, RZ ;  /* 0x0000000609097c10 */ /* 0x000fe2000fffe0ff */
[----:B------:R1:W-:Y:S01]  /*3440*/  STG.E.128 desc[UR4][R240.64], R16 ;  /* 0x00000010f0007986 */ /* 0x0003e2000c101d04 */
[----:B------:R-:W-:Y:S01]  /*3450*/  FSEL R28, R123, R28, !P2 ;  /* 0x0000001c7b1c7208 */ /* 0x000fe20005000000 */
[----:B------:R-:W-:Y:S01]  /*3460*/  ULDC UR6, c[0x0][0x218] ;  /* 0x0000860000067ab9 */ /* 0x000fe20000000800 */
        /* <DEDUP_REMOVED lines=27> */
[C---:B------:R-:W-:Y:S01]  /*3620*/  FADD R20, R145.reuse, 1 ;  /* 0x3f80000091147421 */ /* 0x040fe20000000000 */
        /* <DEDUP_REMOVED lines=15> */
[----:B------:R-:W-:Y:S01]  /*3720*/  FADD R26, R131, 1 ;  /* 0x3f800000831a7421 */ /* 0x000fe20000000000 */
[----:B------:R-:W-:Y:S01]  /*3730*/  FADD R25, R120, 1 ;  /* 0x3f80000078197421 */ /* 0x000fe20000000000 */
[----:B------:R-:W-:Y:S01]  /*3740*/  FADD R27, R122, 1 ;  /* 0x3f8000007a1b7421 */ /* 0x000fe20000000000 */
[----:B------:R1:W-:Y:S01]  /*3750*/  STG.E.128 desc[UR4][R236.64], R16 ;  /* 0x00000010ec007986 */ /* 0x0003e2000c101d04 */
[----:B------:R-:W-:Y:S01]  /*3760*/  FSEL R24, R135, R24, !P2 ;  /* 0x0000001887187208 */ /* 0x000fe20005000000 */
[----:B------:R-:W-:Y:S01]  /*3770*/  FADD R31, R118, 1 ;  /* 0x3f800000761f7421 */ /* 0x000fe20000000000 */
        /* <DEDUP_REMOVED lines=45> */
[----:B------:R-:W-:Y:S02]  /*3a50*/  FSEL R31, R118, R31, !P2 ;  /* 0x0000001f761f7208 */ /* 0x000fe40005000000 */
[----:B------:R-:W-:Y:S01]  /*3a60*/  FSEL R32, R119, R32, !P2 ;  /* 0x0000002077207208 */ /* 0x000fe20005000000 */
[----:B0-----:R-:W-:Y:S01]  /*3a70*/  FFMA R12, R183, R21, R72 ;  /* 0x00000015b70c7223 */ /* 0x001fe20000000048 */
[----:B------:R-:W-:Y:S01]  /*3a80*/  FFMA R13, R184, R20, R73 ;  /* 0x00000014b80d7223 */ /* 0x000fe20000000049 */
[----:B------:R-:W-:Y:S01]  /*3a90*/  FADD R21, R132, 1 ;  /* 0x3f80000084157421 */ /* 0x000fe20000000000 */
[----:B------:R-:W-:Y:S01]  /*3aa0*/  FFMA R14, R185, R23, R74 ;  /* 0x00000017b90e7223 */ /* 0x000fe2000000004a */
[C---:B------:R-:W-:Y:S01]  /*3ab0*/  FADD R20, R133.reuse, 1 ;  /* 0x3f80000085147421 */ /* 0x040fe20000000000 */
[----:B------:R-:W-:Y:S01]  /*3ac0*/  @P0 FMNMX R6, R6, |R12|, !PT ;  /* 0x4000000c06060209 */ /* 0x000fe20007800000 */
[----:B------:R-:W-:Y:S01]  /*3ad0*/  FADD R23, R134, 1 ;  /* 0x3f80000086177421 */ /* 0x000fe20000000000 */
[----:B------:R-:W-:Y:S01]  /*3ae0*/  FSEL R21, R132, R21, !P2 ;  /* 0x0000001584157208 */ /* 0x000fe20005000000 */
[----:B------:R-:W-:Y:S01]  /*3af0*/  FFMA R15, R186, R22, R75 ;  /* 0x00000016ba0f7223 */ /* 0x000fe2000000004b */
        /* <DEDUP_REMOVED lines=10> */
[----:B------:R-:W-:Y:S01]  /*3ba0*/  @P1 FMUL R15, R15, R0 ;  /* 0x000000000f0f1220 */ /* 0x000fe20000400000 */
[----:B------:R-:W-:Y:S01]  /*3bb0*/  FFMA R22, R189, R23, R70 ;  /* 0x00000017bd167223 */ /* 0x000fe20000000046 */
[----:B------:R-:W-:Y:S01]  /*3bc0*/  @P0 FMNMX R6, R6, |R20|, !PT ;  /* 0x4000001406060209 */ /* 0x000fe20007800000 */
[----:B------:R-:W-:Y:S01]  /*3bd0*/  FADD R23, R128, 1 ;  /* 0x3f80000080177421 */ /* 0x000fe20000000000 */
[C---:B-1----:R-:W-:Y:S01]  /*3be0*/  FADD R18, R129.reuse, 1 ;  /* 0x3f80000081127421 */ /* 0x042fe20000000000 */
[----:B------:R-:W-:Y:S01]  /*3bf0*/  FADD R17, R130, 1 ;  /* 0x3f80000082117421 */ /* 0x000fe20000000000 */
[----:B------:R-:W-:Y:S01]  /*3c00*/  @P0 FMNMX R6, R6, |R21|, !PT ;  /* 0x4000001506060209 */ /* 0x000fe20007800000 */
[----:B------:R0:W-:Y:S01]  /*3c10*/  STG.E.128 desc[UR4][R232.64], R12 ;  /* 0x0000000ce8007986 */ /* 0x0001e2000c101d04 */
[----:B------:R-:W-:Y:S01]  /*3c20*/  FSEL R16, R128, R23, !P2 ;  /* 0x0000001780107208 */ /* 0x000fe20005000000 */
[----:B------:R-:W-:Y:S01]  /*3c30*/  FFMA R23, R190, R24, R71 ;  /* 0x00000018be177223 */ /* 0x000fe20000000047 */
[----:B------:R-:W-:Y:S01]  /*3c40*/  @P0 FMNMX R6, R6, |R22|, !PT ;  /* 0x4000001606060209 */ /* 0x000fe20007800000 */
[----:B------:R-:W-:Y:S01]  /*3c50*/  FADD R19, R126, 1 ;  /* 0x3f8000007e137421 */ /* 0x000fe20000000000 */
[----:B------:R-:W-:Y:S01]  /*3c60*/  FSEL R18, R129, R18, !P2 ;  /* 0x0000001281127208 */ /* 0x000fe20005000000 */
        /* <DEDUP_REMOVED lines=8> */
[----:B------:R-:W-:Y:S01]  /*3cf0*/  @P1 FMUL R23, R23, R0 ;  /* 0x0000000017171220 */ /* 0x000fe20000400000 */
[----:B0-----:R-:W-:Y:S01]  /*3d00*/  FFMA R12, R191, R16, R64 ;  /* 0x00000010bf0c7223 */ /* 0x001fe20000000040 */
[----:B------:R-:W-:Y:S01]  /*3d10*/  FFMA R13, R192, R18, R65 ;  /* 0x00000012c00d7223 */ /* 0x000fe20000000041 */
[----:B------:R-:W-:Y:S01]  /*3d20*/  FFMA R14, R193, R17, R66 ;  /* 0x00000011c10e7223 */ /* 0x000fe20000000042 */
[----:B------:R-:W-:Y:S01]  /*3d30*/  FADD R17, R124, 1 ;  /* 0x3f8000007c117421 */ /* 0x000fe20000000000 */
[----:B------:R-:W-:Y:S01]  /*3d40*/  FADD R16, R125, 1 ;  /* 0x3f8000007d107421 */ /* 0x000fe20000000000 */
[----:B------:R-:W-:Y:S01]  /*3d50*/  @P0 FMNMX R6, R6, |R12|, !PT ;  /* 0x4000000c06060209 */ /* 0x000fe20007800000 */
[----:B------:R-:W-:Y:S01]  /*3d60*/  FFMA R15, R194, R26, R67 ;  /* 0x0000001ac20f7223 */ /* 0x000fe20000000043 */
[-C--:B------:R-:W-:Y:S01]  /*3d70*/  @P1 FMUL R12, R12, R0.reuse ;  /* 0x000000000c0c1220 */ /* 0x080fe20000400000 */
[----:B------:R-:W-:Y:S01]  /*3d80*/  FSEL R17, R124, R17, !P2 ;  /* 0x000000117c117208 */ /* 0x000fe20005000000 */
[----:B------:R0:W-:Y:S01]  /*3d90*/  STG.E.128 desc[UR4][R210.64], R20 ;  /* 0x00000014d2007986 */ /* 0x0001e2000c101d04 */
[----:B------:R-:W-:Y:S01]  /*3da0*/  @P0 FMNMX R6, R6, |R13|, !PT ;  /* 0x4000000d06060209 */ /* 0x000fe20007800000 */
[----:B------:R-:W-:Y:S01]  /*3db0*/  @P1 FMUL R13, R13, R0 ;  /* 0x000000000d0d1220 */ /* 0x000fe20000400000 */
[----:B------:R-:W-:Y:S01]  /*3dc0*/  FSEL R18, R125, R16, !P2 ;  /* 0x000000107d127208 */ /* 0x000fe20005000000 */
[----:B------:R-:W-:Y:S01]  /*3dd0*/  FFMA R16, R195, R17, R60 ;  /* 0x00000011c3107223 */ /* 0x000fe2000000003c */
[----:B------:R-:W-:Y:S01]  /*3de0*/  @P0 FMNMX R6, R6, |R14|, !PT ;  /* 0x4000000e06060209 */ /* 0x000fe20007800000 */
[----:B------:R-:W-:-:S02]  /*3df0*/  @P1 FMUL R14, R14, R0 ;  /* 0x000000000e0e1220 */ /* 0x000fc40000400000 */
[----:B------:R-:W-:Y:S01]  /*3e00*/  FFMA R17, R196, R18, R61 ;  /* 0x00000012c4117223 */ /* 0x000fe2000000003d */
[----:B------:R-:W-:Y:S01]  /*3e10*/  @P0 FMNMX R6, R6, |R15|, !PT ;  /* 0x4000000f06060209 */ /* 0x000fe20007800000 */
[----:B------:R-:W-:Y:S01]  /*3e20*/  FFMA R18, R197, R19, R62 ;  /* 0x00000013c5127223 */ /* 0x000fe2000000003e */
[----:B------:R-:W-:Y:S01]  /*3e30*/  FFMA R19, R198, R24, R63 ;  /* 0x00000018c6137223 */ /* 0x000fe2000000003f */
[----:B------:R-:W-:Y:S01]  /*3e40*/  FADD R24, R121, 1 ;  /* 0x3f80000079187421 */ /* 0x000fe20000000000 */
[----:B------:R-:W-:Y:S01]  /*3e50*/  @P0 FMNMX R6, R6, |R16|, !PT ;  /* 0x4000001006060209 */ /* 0x000fe20007800000 */
[-C--:B------:R-:W-:Y:S01]  /*3e60*/  @P1 FMUL R15, R15, R0.reuse ;  /* 0x000000000f0f1220 */ /* 0x080fe20000400000 */
[-C--:B------:R-:W-:Y:S02]  /*3e70*/  @P1 FMUL R16, R16, R0.reuse ;  /* 0x0000000010101220 */ /* 0x080fe40000400000 */
[----:B------:R-:W-:Y:S01]  /*3e80*/  @P0 FMNMX R6, R6, |R17|, !PT ;  /* 0x4000001106060209 */ /* 0x000fe20007800000 */
[----:B------:R-:W-:Y:S01]  /*3e90*/  @P1 FMUL R17, R17, R0 ;  /* 0x0000000011111220 */ /* 0x000fe20000400000 */
[----:B------:R-:W-:Y:S01]  /*3ea0*/  FSEL R26, R121, R24, !P2 ;  /* 0x00000018791a7208 */ /* 0x000fe20005000000 */
[----:B------:R-:W-:Y:S01]  /*3eb0*/  FFMA R24, R199, R25, R56 ;  /* 0x00000019c7187223 */ /* 0x000fe20000000038 */
[----:B------:R-:W-:Y:S01]  /*3ec0*/  @P0 FMNMX R6, R6, |R18|, !PT ;  /* 0x4000001206060209 */ /* 0x000fe20007800000 */
[----:B------:R-:W-:Y:S01]  /*3ed0*/  @P1 FMUL R18, R18, R0 ;  /* 0x0000000012121220 */ /* 0x000fe20000400000 */
[----:B------:R0:W-:Y:S01]  /*3ee0*/  STG.E.128 desc[UR4][R208.64], R12 ;  /* 0x0000000cd0007986 */ /* 0x0001e2000c101d04 */
[----:B------:R-:W-:Y:S01]  /*3ef0*/  FFMA R25, R218, R26, R57 ;  /* 0x0000001ada197223 */ /* 0x000fe20000000039 */
[----:B------:R-:W-:Y:S01]  /*3f00*/  @P0 FMNMX R6, R6, |R19|, !PT ;  /* 0x4000001306060209 */ /* 0x000fe20007800000 */
[----:B------:R-:W-:Y:S01]  /*3f10*/  FFMA R26, R213, R27, R58 ;  /* 0x0000001bd51a7223 */ /* 0x000fe2000000003a */
[----:B------:R-:W-:Y:S01]  /*3f20*/  FFMA R27, R220, R28, R59 ;  /* 0x0000001cdc1b7223 */ /* 0x000fe2000000003b */
[----:B------:R-:W-:Y:S01]  /*3f30*/  FADD R28, R117, 1 ;  /* 0x3f800000751c7421 */ /* 0x000fe20000000000 */
[----:B------:R-:W-:Y:S01]  /*3f40*/  @P0 FMNMX R6, R6, |R24|, !PT ;  /* 0x4000001806060209 */ /* 0x000fe20007800000 */
[-C--:B------:R-:W-:Y:S01]  /*3f50*/  @P1 FMUL R19, R19, R0.reuse ;  /* 0x0000000013131220 */ /* 0x080fe20000400000 */
[----:B------:R-:W-:-:S02]  /*3f60*/  @P1 FMUL R24, R24, R0 ;  /* 0x0000000018181220 */ /* 0x000fc40000400000 */
        /* <DEDUP_REMOVED lines=11> */
[----:B------:R-:W-:Y:S01]  /*4020*/  @P1 FMUL R27, R27, R0 ;  /* 0x000000001b1b1220 */ /* 0x000fe20000400000 */
[----:B------:R-:W-:Y:S01]  /*4030*/  @P0 FMNMX R6, R6, |R28|, !PT ;  /* 0x4000001c06060209 */ /* 0x000fe20007800000 */
[----:B------:R-:W-:Y:S01]  /*4040*/  @P1 FMUL R28, R28, R0 ;  /* 0x000000001c1c1220 */ /* 0x000fe20000400000 */
[----:B------:R-:W-:-:S02]  /*4050*/  LOP3.LUT P2, RZ, R7, 0xff, RZ, 0xc0, !PT ;  /* 0x000000ff07ff7812 */ /* 0x000fc4000784c0ff */
[----:B------:R-:W-:Y:S01]  /*4060*/  @P0 FMNMX R6, R6, |R29|, !PT ;  /* 0x4000001d06060209 */ /* 0x000fe20007800000 */
[----:B------:R-:W-:Y:S01]  /*4070*/  @P1 FMUL R29, R29, R0 ;  /* 0x000000001d1d1220 */ /* 0x000fe20000400000 */
[----:B------:R0:W-:Y:S01]  /*4080*/  STG.E.128 desc[UR4][R10.64], R24 ;  /* 0x000000180a007986 */ /* 0x0001e2000c101d04 */
[----:B------:R-:W-:Y:S02]  /*4090*/  SEL R7, RZ, 0x1, P2 ;  /* 0x00000001ff077807 */ /* 0x000fe40001000000 */
[----:B------:R-:W-:Y:S01]  /*40a0*/  @P0 FMNMX R6, R6, |R30|, !PT ;  /* 0x4000001e06060209 */ /* 0x000fe20007800000 */
[----:B------:R-:W-:-:S03]  /*40b0*/  @P1 FMUL R30, R30, R0 ;  /* 0x000000001e1e1220 */ /* 0x000fc60000400000 */
[----:B------:R-:W-:Y:S01]  /*40c0*/  @P0 FMNMX R6, R6, |R31|, !PT ;  /* 0x4000001f06060209 */ /* 0x000fe20007800000 */
[----:B------:R-:W-:Y:S01]  /*40d0*/  @P1 FMUL R31, R31, R0 ;  /* 0x000000001f1f1220 */ /* 0x000fe20000400000 */
[----:B------:R-:W-:-:S04]  /*40e0*/  ISETP.GE.AND P0, PT, R9, UR6, PT ;  /* 0x0000000609007c0c */ /* 0x000fc8000bf06270 */
[----:B------:R0:W-:Y:S09]  /*40f0*/  STG.E.128 desc[UR4][R226.64], R28 ;  /* 0x0000001ce2007986 */ /* 0x0001f2000c101d04 */
[----:B------:R-:W-:Y:S05]  /*4100*/  @!P0 BRA `(.L_x_6390) ;  /* 0xffffffc000ac8947 */ /* 0x000fea000383ffff */
.L_x_6374:
        /* <DEDUP_REMOVED lines=12> */
[----:B0-----:R-:W0:Y:S02]  /*41d0*/  SHFL.DOWN PT, R10, R7, 0x2, 0x1f ;  /* 0x08401f00070a7f89 */ /* 0x001e2400000e0000 */
[----:B0-----:R-:W-:-:S05]  /*41e0*/  FMNMX R10, R7, R10, !PT ;  /* 0x0000000a070a7209 */ /* 0x001fca0007800000 */
[----:B------:R0:W1:Y:S02]  /*41f0*/  SHFL.DOWN PT, R9, R10, 0x1, 0x1f ;  /* 0x08201f000a097f89 */ /* 0x00006400000e0000 */
.L_x_6415:
[----:B------:R-:W-:Y:S01]  /*4200*/  ISETP.NE.AND P0, PT, R4, RZ, PT ;  /* 0x000000ff0400720c */ /* 0x000fe20003f05270 */
[----:B------:R-:W-:Y:S05]  /*4210*/  WARPSYNC.ALL ;  /* 0x0000000000007948 */ /* 0x000fea0003800000 */
[----:B-1----:R-:W-:Y:S01]  /*4220*/  FMNMX R9, R10, R9, !PT ;  /* 0x000000090a097209 */ /* 0x002fe20007800000 */
[----:B------:R-:W-:Y:S01]  /*4230*/  BSSY B0, `(.L_x_6393) ;  /* 0x000001a000007945 */ /* 0x000fe20003800000 */
[----:B------:R-:W-:-:S05]  /*4240*/  HFMA2.MMA R7, -RZ, RZ, 0, 0 ;  /* 0x00000000ff077435 */ /* 0x000fca00000001ff */
[----:B------:R-:W1:Y:S01]  /*4250*/  @!P0 S2R R6, SR_CgaCtaId ;  /* 0x0000000000068919 */ /* 0x000e620000008800 */
[----:B------:R-:W-:Y:S02]  /*4260*/  @!P0 MOV R5, 0x400 ;  /* 0x0000040000058802 */ /* 0x000fe40000000f00 */
[----:B------:R-:W-:-:S04]  /*4270*/  @!P0 SHF.R.U32.HI R4, RZ, 0x3, R2 ;  /* 0x00000003ff048819 */ /* 0x000fc80000011602 */
[----:B------:R-:W-:Y:S02]  /*4280*/  @!P0 LOP3.LUT R4, R4, 0x1ffffffc, RZ, 0xc0, !PT ;  /* 0x1ffffffc04048812 */ /* 0x000fe400078ec0ff */
[----:B-1----:R-:W-:-:S04]  /*4290*/  @!P0 LEA R5, R6, R5, 0x18 ;  /* 0x0000000506058211 */ /* 0x002fc800078ec0ff */
[----:B------:R-:W-:Y:S02]  /*42a0*/  @!P0 IADD3 R4, R4, R5, RZ ;  /* 0x0000000504048210 */ /* 0x000fe40007ffe0ff */
[----:B------:R-:W-:-:S03]  /*42b0*/  SHF.R.U32.HI R5, RZ, 0x5, R2 ;  /* 0x00000005ff057819 */ /* 0x000fc60000011602 */
        /* <DEDUP_REMOVED lines=13> */
[----:B-12---:R-:W1:Y:S02]  /*4390*/  SHFL.DOWN PT, R5, R4, 0x2, 0x1f ;  /* 0x08401f0004057f89 */ /* 0x006e6400000e0000 */
[----:B-1----:R-:W-:-:S05]  /*43a0*/  FMNMX R5, R5, R4, !PT ;  /* 0x0000000405057209 */ /* 0x002fca0007800000 */
[----:B------:R1:W2:Y:S02]  /*43b0*/  SHFL.DOWN PT, R6, R5, 0x1, 0x1f ;  /* 0x08201f0005067f89 */ /* 0x0002a400000e0000 */
.L_x_6418:
[----:B--2---:R-:W-:-:S07]  /*43c0*/  FMNMX R7, R5, R6, !PT ;  /* 0x0000000605077209 */ /* 0x004fce0007800000 */
.L_x_6394:
[----:B------:R-:W-:Y:S05]  /*43d0*/  BSYNC B0 ;  /* 0x0000000000007941 */ /* 0x000fea0003800000 */
.L_x_6393:
[----:B------:R-:W-:Y:S01]  /*43e0*/  ISETP.NE.AND P0, PT, R2, RZ, PT ;  /* 0x000000ff0200720c */ /* 0x000fe20003f05270 */
[----:B------:R-:W-:-:S12]  /*43f0*/  BSSY B0, `(.L_x_6391) ;  /* 0x0000004000007945 */ /* 0x000fd80003800000 */
[----:B------:R-:W-:Y:S05]  /*4400*/  @P0 BRA `(.L_x_6396) ;  /* 0x0000000000080947 */ /* 0x000fea0003800000 */
[----:B-1----:R-:W1:Y:S02]  /*4410*/  LDC.64 R4, c[0x0][0x288] ;  /* 0x0000a200ff047b82 */ /* 0x002e640000000a00 */
[----:B-1----:R2:W-:Y:S02]  /*4420*/  REDG.E.MAX.S32.STRONG.GPU desc[UR4][R4.64], R7 ;  /* 0x000000070400798e */ /* 0x0025e4000d10e384 */
.L_x_6396:
[----:B------:R-:W-:Y:S05]  /*4430*/  BSYNC B0 ;  /* 0x0000000000007941 */ /* 0x000fea0003800000 */
.L_x_6391:
        /* <DEDUP_REMOVED lines=10> */
[----:B0-----:R-:W-:Y:S02]  /*44e0*/  MOV R10, R0 ;  /* 0x00000000000a7202 */ /* 0x001fe40000000f00 */
[----:B------:R-:W-:-:S07]  /*44f0*/  MOV R214, 0x4510 ;  /* 0x0000451000d67802 */ /* 0x000fce0000000f00 */
[----:B-12---:R-:W-:Y:S05]  /*4500*/  CALL.REL.NOINC `($__internal_59_$__cuda_sm20_rcp_rn_f32_slowpath) ;  /* 0x0000001000107944 */ /* 0x006fea0003c00000 */
[----:B------:R-:W-:Y:S01]  /*4510*/  MOV R5, R10 ;  /* 0x0000000a00057202 */ /* 0x000fe20000000f00 */
[----:B------:R-:W-:Y:S06]  /*4520*/  BRA `(.L_x_6398) ;  /* 0x0000000000107947 */ /* 0x000fec0003800000 */
.L_x_6397:
[----:B-12---:R-:W1:Y:S02]  /*4530*/  MUFU.RCP R5, R0 ;  /* 0x0000000000057308 */ /* 0x006e640000001000 */
[----:B-1----:R-:W-:-:S04]  /*4540*/  FFMA R2, R5, R0, -1 ;  /* 0xbf80000005027423 */ /* 0x002fc80000000000 */
[----:B------:R-:W-:-:S04]  /*4550*/  FADD.FTZ R2, -R2, -RZ ;  /* 0x800000ff02027221 */ /* 0x000fc80000010100 */
[----:B------:R-:W-:-:S07]  /*4560*/  FFMA R5, R5, R2, R5 ;  /* 0x0000000205057223 */ /* 0x000fce0000000005 */
.L_x_6398:
[----:B------:R-:W1:Y:S02]  /*4570*/  LDC.64 R2, c[0x0][0x280] ;  /* 0x0000a000ff027b82 */ /* 0x000e640000000a00 */
[----:B-1----:R-:W-:Y:S01]  /*4580*/  STG.E desc[UR4][R2.64], R5 ;  /* 0x0000000502007986 */ /* 0x002fe2000c101904 */
[----:B------:R-:W-:Y:S05]  /*4590*/  EXIT ;  /* 0x000000000000794d */ /* 0x000fea0003800000 */
.L_x_6375:
[----:B------:R-:W-:Y:S01]  /*45a0*/  HFMA2.MMA R222, -RZ, RZ, 0, 5.9604644775390625e-08 ;  /* 0x00000001ffde7435 */ /* 0x000fe200000001ff */
[----:B------:R-:W-:Y:S02]  /*45b0*/  MOV R223, R10 ;  /* 0x0000000a00df7202 */ /* 0x000fe40000000f00 */
[----:B------:R-:W-:Y:S02]  /*45c0*/  MOV R225, 0x1f ;  /* 0x0000001f00e17802 */ /* 0x000fe40000000f00 */
[----:B------:R-:W-:-:S07]  /*45d0*/  MOV R220, 0xffffffff ;  /* 0xffffffff00dc7802 */ /* 0x000fce0000000f00 */
[----:B-----5:R-:W-:Y:S05]  /*45e0*/  WARPSYNC.COLLECTIVE R220, `(.L_x_6399) ;  /* 0x00000000dc087348 */ /* 0x020fea0003c00000 */
[----:B------:R0:W1:Y:S02]  /*45f0*/  SHFL.BFLY P0, R221, R223, R222, R225 ;  /* 0x0c0000dedfdd7389 */ /* 0x00006400000000e1 */
[----:B01---5:R-:W-:Y:S01]  /*4600*/  ENDCOLLECTIVE ;  /* 0x000000000000791b */ /* 0x023fe20003800000 */
.L_x_6399:
[----:B------:R-:W-:Y:S01]  /*4610*/  HFMA2.MMA R222, -RZ, RZ, 0, 1.1920928955078125e-07 ;  /* 0x00000002ffde7435 */ /* 0x000fe200000001ff */
[----:B------:R-:W-:-:S05]  /*4620*/  MOV R215, R221 ;  /* 0x000000dd00d77202 */ /* 0x000fca0000000f00 */
[----:B------:R-:W-:-:S05]  /*4630*/  FADD R215, R10, R215 ;  /* 0x000000d70ad77221 */ /* 0x000fca0000000000 */
[----:B------:R-:W-:-:S07]  /*4640*/  MOV R223, R215 ;  /* 0x000000d700df7202 */ /* 0x000fce0000000f00 */
[----:B------:R-:W-:Y:S05]  /*4650*/  WARPSYNC.COLLECTIVE R220, `(.L_x_6400) ;  /* 0x00000000dc087348 */ /* 0x000fea0003c00000 */
[----:B------:R0:W1:Y:S02]  /*4660*/  SHFL.BFLY P0, R221, R223, R222, R225 ;  /* 0x0c0000dedfdd7389 */ /* 0x00006400000000e1 */
[----:B01----:R-:W-:Y:S01]  /*4670*/  ENDCOLLECTIVE ;  /* 0x000000000000791b */ /* 0x003fe20003800000 */
.L_x_6400:
[----:B------:R-:W-:Y:S01]  /*4680*/  HFMA2.MMA R222, -RZ, RZ, 0, 2.384185791015625e-07 ;  /* 0x00000004ffde7435 */ /* 0x000fe200000001ff */
[----:B------:R-:W-:-:S05]  /*4690*/  MOV R214, R221 ;  /* 0x000000dd00d67202 */ /* 0x000fca0000000f00 */
[----:B------:R-:W-:-:S05]  /*46a0*/  FADD R216, R215, R214 ;  /* 0x000000d6d7d87221 */ /* 0x000fca0000000000 */
[----:B------:R-:W-:-:S07]  /*46b0*/  MOV R223, R216 ;  /* 0x000000d800df7202 */ /* 0x000fce0000000f00 */
[----:B------:R-:W-:Y:S05]  /*46c0*/  WARPSYNC.COLLECTIVE R220, `(.L_x_6401) ;  /* 0x00000000dc087348 */ /* 0x000fea0003c00000 */
[----:B------:R0:W1:Y:S02]  /*46d0*/  SHFL.BFLY P0, R221, R223, R222, R225 ;  /* 0x0c0000dedfdd7389 */ /* 0x00006400000000e1 */
[----:B01----:R-:W-:Y:S01]  /*46e0*/  ENDCOLLECTIVE ;  /* 0x000000000000791b */ /* 0x003fe20003800000 */
.L_x_6401:
[----:B------:R-:W-:Y:S01]  /*46f0*/  HFMA2.MMA R222, -RZ, RZ, 0, 4.76837158203125e-07 ;  /* 0x00000008ffde7435 */ /* 0x000fe200000001ff */
[----:B------:R-:W-:-:S05]  /*4700*/  MOV R219, R221 ;  /* 0x000000dd00db7202 */ /* 0x000fca0000000f00 */
[----:B------:R-:W-:-:S05]  /*4710*/  FADD R219, R216, R219 ;  /* 0x000000dbd8db7221 */ /* 0x000fca0000000000 */
[----:B------:R-:W-:-:S07]  /*4720*/  MOV R223, R219 ;  /* 0x000000db00df7202 */ /* 0x000fce0000000f00 */
[----:B------:R-:W-:Y:S05]  /*4730*/  WARPSYNC.COLLECTIVE R220, `(.L_x_6402) ;  /* 0x00000000dc087348 */ /* 0x000fea0003c00000 */
[----:B------:R0:W1:Y:S02]  /*4740*/  SHFL.BFLY P0, R221, R223, R222, R225 ;  /* 0x0c0000dedfdd7389 */ /* 0x00006400000000e1 */
[----:B01----:R-:W-:Y:S01]  /*4750*/  ENDCOLLECTIVE ;  /* 0x000000000000791b */ /* 0x003fe20003800000 */
.L_x_6402:
[----:B------:R-:W-:Y:S01]  /*4760*/  HFMA2.MMA R222, -RZ, RZ, 0, 9.5367431640625e-07 ;  /* 0x00000010ffde7435 */ /* 0x000fe200000001ff */
[----:B------:R-:W-:-:S05]  /*4770*/  MOV R214, R221 ;  /* 0x000000dd00d67202 */ /* 0x000fca0000000f00 */
[----:B------:R-:W-:-:S05]  /*4780*/  FADD R218, R219, R214 ;  /* 0x000000d6dbda7221 */ /* 0x000fca0000000000 */
[----:B------:R-:W-:-:S07]  /*4790*/  MOV R223, R218 ;  /* 0x000000da00df7202 */ /* 0x000fce0000000f00 */
[----:B------:R-:W-:Y:S05]  /*47a0*/  WARPSYNC.COLLECTIVE R220, `(.L_x_6403) ;  /* 0x00000000dc087348 */ /* 0x000fea0003c00000 */
[----:B------:R0:W1:Y:S02]  /*47b0*/  SHFL.BFLY P0, R221, R223, R222, R225 ;  /* 0x0c0000dedfdd7389 */ /* 0x00006400000000e1 */
[----:B01----:R-:W-:Y:S01]  /*47c0*/  ENDCOLLECTIVE ;  /* 0x000000000000791b */ /* 0x003fe20003800000 */
.L_x_6403:
        /* <DEDUP_REMOVED lines=135> */
.L_x_6404:
[----:B------:R-:W-:Y:S01]  /*5040*/  HFMA2.MMA R222, -RZ, RZ, 0, 1.1920928955078125e-07 ;  /* 0x00000002ffde7435 */ /* 0x000fe200000001ff */
[----:B------:R-:W-:-:S05]  /*5050*/  MOV R215, R221 ;  /* 0x000000dd00d77202 */ /* 0x000fca0000000f00 */
[----:B------:R-:W-:-:S05]  /*5060*/  FADD R215, R10, R215 ;  /* 0x000000d70ad77221 */ /* 0x000fca0000000000 */
[----:B------:R-:W-:-:S07]  /*5070*/  MOV R223, R215 ;  /* 0x000000d700df7202 */ /* 0x000fce0000000f00 */
[----:B------:R-:W-:Y:S05]  /*5080*/  WARPSYNC.COLLECTIVE R220, `(.L_x_6405) ;  /* 0x00000000dc087348 */ /* 0x000fea0003c00000 */
[----:B------:R0:W1:Y:S02]  /*5090*/  SHFL.BFLY P0, R221, R223, R222, R225 ;  /* 0x0c0000dedfdd7389 */ /* 0x00006400000000e1 */
[----:B01----:R-:W-:Y:S01]  /*50a0*/  ENDCOLLECTIVE ;  /* 0x000000000000791b */ /* 0x003fe20003800000 */
.L_x_6405:
[----:B------:R-:W-:Y:S01]  /*50b0*/  HFMA2.MMA R222, -RZ, RZ, 0, 2.384185791015625e-07 ;  /* 0x00000004ffde7435 */ /* 0x000fe200000001ff */
[----:B------:R-:W-:-:S05]  /*50c0*/  MOV R216, R221 ;  /* 0x000000dd00d87202 */ /* 0x000fca0000000f00 */
[----:B------:R-:W-:-:S05]  /*50d0*/  FADD R216, R215, R216 ;  /* 0x000000d8d7d87221 */ /* 0x000fca0000000000 */
[----:B------:R-:W-:-:S07]  /*50e0*/  MOV R223, R216 ;  /* 0x000000d800df7202 */ /* 0x000fce0000000f00 */
[----:B------:R-:W-:Y:S05]  /*50f0*/  WARPSYNC.COLLECTIVE R220, `(.L_x_6406) ;  /* 0x00000000dc087348 */ /* 0x000fea0003c00000 */
[----:B------:R0:W1:Y:S02]  /*5100*/  SHFL.BFLY P0, R221, R223, R222, R225 ;  /* 0x0c0000dedfdd7389 */ /* 0x00006400000000e1 */
[----:B01----:R-:W-:Y:S01]  /*5110*/  ENDCOLLECTIVE ;  /* 0x000000000000791b */ /* 0x003fe20003800000 */
.L_x_6406:
[----:B------:R-:W-:Y:S01]  /*5120*/  HFMA2.MMA R222, -RZ, RZ, 0, 4.76837158203125e-07 ;  /* 0x00000008ffde7435 */ /* 0x000fe200000001ff */
[----:B------:R-:W-:-:S05]  /*5130*/  MOV R219, R221 ;  /* 0x000000dd00db7202 */ /* 0x000fca0000000f00 */
[----:B------:R-:W-:-:S05]  /*5140*/  FADD R219, R216, R219 ;  /* 0x000000dbd8db7221 */ /* 0x000fca0000000000 */
[----:B------:R-:W-:-:S07]  /*5150*/  MOV R223, R219 ;  /* 0x000000db00df7202 */ /* 0x000fce0000000f00 */
[----:B------:R-:W-:Y:S05]  /*5160*/  WARPSYNC.COLLECTIVE R220, `(.L_x_6407) ;  /* 0x00000000dc087348 */ /* 0x000fea0003c00000 */
[----:B------:R0:W1:Y:S02]  /*5170*/  SHFL.BFLY P0, R221, R223, R222, R225 ;  /* 0x0c0000dedfdd7389 */ /* 0x00006400000000e1 */
[----:B01----:R-:W-:Y:S01]  /*5180*/  ENDCOLLECTIVE ;  /* 0x000000000000791b */ /* 0x003fe20003800000 */
.L_x_6407:
[----:B------:R-:W-:Y:S01]  /*5190*/  HFMA2.MMA R222, -RZ, RZ, 0, 9.5367431640625e-07 ;  /* 0x00000010ffde7435 */ /* 0x000fe200000001ff */
[----:B------:R-:W-:-:S05]  /*51a0*/  MOV R218, R221 ;  /* 0x000000dd00da7202 */ /* 0x000fca0000000f00 */
[----:B------:R-:W-:-:S05]  /*51b0*/  FADD R218, R219, R218 ;  /* 0x000000dadbda7221 */ /* 0x000fca0000000000 */
[----:B------:R-:W-:-:S07]  /*51c0*/  MOV R223, R218 ;  /* 0x000000da00df7202 */ /* 0x000fce0000000f00 */
[----:B------:R-:W-:Y:S05]  /*51d0*/  WARPSYNC.COLLECTIVE R220, `(.L_x_6408) ;  /* 0x00000000dc087348 */ /* 0x000fea0003c00000 */
[----:B------:R0:W1:Y:S02]  /*51e0*/  SHFL.BFLY P0, R221, R223, R222, R225 ;  /* 0x0c0000dedfdd7389 */ /* 0x00006400000000e1 */
[----:B01----:R-:W-:Y:S01]  /*51f0*/  ENDCOLLECTIVE ;  /* 0x000000000000791b */ /* 0x003fe20003800000 */
.L_x_6408:
[----:B------:R-:W-:Y:S05]  /*5200*/  BRA `(.L_x_6409) ;  /* 0xffffffc000ac7947 */ /* 0x000fea000383ffff */
.L_x_6392:
[----:B0-----:R-:W-:Y:S01]  /*5210*/  HFMA2.MMA R12, -RZ, RZ, 0, 9.5367431640625e-07 ;  /* 0x00000010ff0c7435 */ /* 0x001fe200000001ff */
[----:B------:R-:W-:Y:S02]  /*5220*/  MOV R11, R6 ;  /* 0x00000006000b7202 */ /* 0x000fe40000000f00 */
[----:B------:R-:W-:Y:S02]  /*5230*/  MOV R13, 0x1f ;  /* 0x0000001f000d7802 */ /* 0x000fe40000000f00 */
[----:B------:R-:W-:-:S07]  /*5240*/  MOV R220, 0xffffffff ;  /* 0xffffffff00dc7802 */ /* 0x000fce0000000f00 */
[----:B-----5:R-:W-:Y:S05]  /*5250*/  WARPSYNC.COLLECTIVE R220, `(.L_x_6410) ;  /* 0x00000000dc087348 */ /* 0x020fea0003c00000 */
[----:B------:R0:W1:Y:S02]  /*5260*/  SHFL.DOWN P0, R9, R11, R12, R13 ;  /* 0x0800000c0b097389 */ /* 0x000064000000000d */
[----:B01---5:R-:W-:Y:S01]  /*5270*/  ENDCOLLECTIVE ;  /* 0x000000000000791b */ /* 0x023fe20003800000 */
.L_x_6410:
[----:B------:R-:W-:Y:S01]  /*5280*/  HFMA2.MMA R12, -RZ, RZ, 0, 4.76837158203125e-07 ;  /* 0x00000008ff0c7435 */ /* 0x000fe200000001ff */
[----:B------:R-:W-:-:S04]  /*5290*/  MOV R5, R9 ;  /* 0x0000000900057202 */ /* 0x000fc80000000f00 */
[----:B------:R-:W-:-:S04]  /*52a0*/  FMNMX R5, R5, R6, !PT ;  /* 0x0000000605057209 */ /* 0x000fc80007800000 */
[----:B------:R-:W-:-:S07]  /*52b0*/  MOV R11, R5 ;  /* 0x00000005000b7202 */ /* 0x000fce0000000f00 */
[----:B------:R-:W-:Y:S05]  /*52c0*/  WARPSYNC.COLLECTIVE R220, `(.L_x_6411) ;  /* 0x00000000dc087348 */ /* 0x000fea0003c00000 */
[----:B------:R0:W1:Y:S02]  /*52d0*/  SHFL.DOWN P0, R9, R11, R12, R13 ;  /* 0x0800000c0b097389 */ /* 0x000064000000000d */
[----:B01----:R-:W-:Y:S01]  /*52e0*/  ENDCOLLECTIVE ;  /* 0x000000000000791b */ /* 0x003fe20003800000 */
.L_x_6411:
[----:B------:R-:W-:Y:S01]  /*52f0*/  HFMA2.MMA R12, -RZ, RZ, 0, 2.384185791015625e-07 ;  /* 0x00000004ff0c7435 */ /* 0x000fe200000001ff */
[----:B------:R-:W-:-:S04]  /*5300*/  MOV R8, R9 ;  /* 0x0000000900087202 */ /* 0x000fc80000000f00 */
[----:B------:R-:W-:-:S04]  /*5310*/  FMNMX R8, R5, R8, !PT ;  /* 0x0000000805087209 */ /* 0x000fc80007800000 */
[----:B------:R-:W-:-:S07]  /*5320*/  MOV R11, R8 ;  /* 0x00000008000b7202 */ /* 0x000fce0000000f00 */
[----:B------:R-:W-:Y:S05]  /*5330*/  WARPSYNC.COLLECTIVE R220, `(.L_x_6412) ;  /* 0x00000000dc087348 */ /* 0x000fea0003c00000 */
[----:B------:R0:W1:Y:S02]  /*5340*/  SHFL.DOWN P0, R9, R11, R12, R13 ;  /* 0x0800000c0b097389 */ /* 0x000064000000000d */
[----:B01----:R-:W-:Y:S01]  /*5350*/  ENDCOLLECTIVE ;  /* 0x000000000000791b */ /* 0x003fe20003800000 */
.L_x_6412:
[----:B------:R-:W-:Y:S01]  /*5360*/  HFMA2.MMA R12, -RZ, RZ, 0, 1.1920928955078125e-07 ;  /* 0x00000002ff0c7435 */ /* 0x000fe200000001ff */
[----:B------:R-:W-:-:S04]  /*5370*/  MOV R7, R9 ;  /* 0x0000000900077202 */ /* 0x000fc80000000f00 */
[----:B------:R-:W-:-:S04]  /*5380*/  FMNMX R7, R8, R7, !PT ;  /* 0x0000000708077209 */ /* 0x000fc80007800000 */
[----:B------:R-:W-:-:S07]  /*5390*/  MOV R11, R7 ;  /* 0x00000007000b7202 */ /* 0x000fce0000000f00 */
[----:B------:R-:W-:Y:S05]  /*53a0*/  WARPSYNC.COLLECTIVE R220, `(.L_x_6413) ;  /* 0x00000000dc087348 */ /* 0x000fea0003c00000 */
[----:B------:R0:W1:Y:S02]  /*53b0*/  SHFL.DOWN P0, R9, R11, R12, R13 ;  /* 0x0800000c0b097389 */ /* 0x000064000000000d */
[----:B01----:R-:W-:Y:S01]  /*53c0*/  ENDCOLLECTIVE ;  /* 0x000000000000791b */ /* 0x003fe20003800000 */
.L_x_6413:
[----:B------:R-:W-:Y:S01]  /*53d0*/  HFMA2.MMA R12, -RZ, RZ, 0, 5.9604644775390625e-08 ;  /* 0x00000001ff0c7435 */ /* 0x000fe200000001ff */
[----:B------:R-:W-:-:S04]  /*53e0*/  MOV R10, R9 ;  /* 0x00000009000a7202 */ /* 0x000fc80000000f00 */
[----:B------:R-:W-:-:S04]  /*53f0*/  FMNMX R10, R7, R10, !PT ;  /* 0x0000000a070a7209 */ /* 0x000fc80007800000 */
[----:B------:R-:W-:-:S07]  /*5400*/  MOV R11, R10 ;  /* 0x0000000a000b7202 */ /* 0x000fce0000000f00 */
[----:B------:R-:W-:Y:S05]  /*5410*/  WARPSYNC.COLLECTIVE R220, `(.L_x_6414) ;  /* 0x00000000dc087348 */ /* 0x000fea0003c00000 */
[----:B------:R0:W1:Y:S02]  /*5420*/  SHFL.DOWN P0, R9, R11, R12, R13 ;  /* 0x0800000c0b097389 */ /* 0x000064000000000d */
[----:B01----:R-:W-:Y:S01]  /*5430*/  ENDCOLLECTIVE ;  /* 0x000000000000791b */ /* 0x003fe20003800000 */
.L_x_6414:
[----:B------:R-:W-:Y:S05]  /*5440*/  BRA `(.L_x_6415) ;  /* 0xffffffec006c7947 */ /* 0x000fea000383ffff */
.L_x_6395:
[----:B------:R-:W-:Y:S01]  /*5450*/  HFMA2.MMA R12, -RZ, RZ, 0, 1.1920928955078125e-07 ;  /* 0x00000002ff0c7435 */ /* 0x000fe200000001ff */
[----:B--2---:R-:W-:Y:S02]  /*5460*/  MOV R11, R4 ;  /* 0x00000004000b7202 */ /* 0x004fe40000000f00 */
[----:B------:R-:W-:Y:S02]  /*5470*/  MOV R13, 0x1f ;  /* 0x0000001f000d7802 */ /* 0x000fe40000000f00 */
[----:B------:R-:W-:-:S07]  /*5480*/  MOV R220, 0xffffffff ;  /* 0xffffffff00dc7802 */ /* 0x000fce0000000f00 */
[----:B01---5:R-:W-:Y:S05]  /*5490*/  WARPSYNC.COLLECTIVE R220, `(.L_x_6416) ;  /* 0x00000000dc087348 */ /* 0x023fea0003c00000 */
[----:B------:R2:W3:Y:S02]  /*54a0*/  SHFL.DOWN P0, R9, R11, R12, R13 ;  /* 0x0800000c0b097389 */ /* 0x0004e4000000000d */
[----:B0123-5:R-:W-:Y:S01]  /*54b0*/  ENDCOLLECTIVE ;  /* 0x000000000000791b */ /* 0x02ffe20003800000 */
.L_x_6416:
[----:B------:R-:W-:Y:S01]  /*54c0*/  HFMA2.MMA R12, -RZ, RZ, 0, 5.9604644775390625e-08 ;  /* 0x00000001ff0c7435 */ /* 0x000fe200000001ff */
[----:B------:R-:W-:-:S04]  /*54d0*/  MOV R5, R9 ;  /* 0x0000000900057202 */ /* 0x000fc80000000f00 */
[----:B------:R-:W-:-:S04]  /*54e0*/  FMNMX R5, R5, R4, !PT ;  /* 0x0000000405057209 */ /* 0x000fc80007800000 */
[----:B------:R-:W-:-:S07]  /*54f0*/  MOV R11, R5 ;  /* 0x00000005000b7202 */ /* 0x000fce0000000f00 */
[----:B------:R-:W-:Y:S05]  /*5500*/  WARPSYNC.COLLECTIVE R220, `(.L_x_6417) ;  /* 0x00000000dc087348 */ /* 0x000fea0003c00000 */
[----:B------:R0:W1:Y:S02]  /*5510*/  SHFL.DOWN P0, R9, R11, R12, R13 ;  /* 0x0800000c0b097389 */ /* 0x000064000000000d */
[----:B01----:R-:W-:Y:S01]  /*5520*/  ENDCOLLECTIVE ;  /* 0x000000000000791b */ /* 0x003fe20003800000 */
.L_x_6417:
[----:B------:R-:W-:Y:S01]  /*5530*/  MOV R6, R9 ;  /* 0x0000000900067202 */ /* 0x000fe20000000f00 */
[----:B------:R-:W-:Y:S06]  /*5540*/  BRA `(.L_x_6418) ;  /* 0xffffffec009c7947 */ /* 0x000fec000383ffff */
        .weak           $__internal_59_$__cuda_sm20_rcp_rn_f32_slowpath
        .type           $__internal_59_$__cuda_sm20_rcp_rn_f32_slowpath,@function
        .size           $__internal_59_$__cuda_sm20_rcp_rn_f32_slowpath,(.L_x_14395 - $__internal_59_$__cuda_sm20_rcp_rn_f32_slowpath)
$__internal_59_$__cuda_sm20_rcp_rn_f32_slowpath:
        /* <DEDUP_REMOVED lines=15> */
.L_x_6420:
        /* <DEDUP_REMOVED lines=33> */
.L_x_6422:
[----:B------:R0:W1:Y:S02]  /*5850*/  MUFU.RCP R215, R10 ;  /* 0x0000000a00d77308 */ /* 0x0000640000001000 */
.L_x_6421:
[----:B------:R-:W-:Y:S05]  /*5860*/  BSYNC B1 ;  /* 0x0000000000017941 */ /* 0x000fea0003800000 */
.L_x_6419:
[----:B01----:R-:W-:Y:S01]  /*5870*/  MOV R10, R215 ;  /* 0x000000d7000a7202 */ /* 0x003fe20000000f00 */
[----:B------:R-:W-:-:S06]  /*5880*/  HFMA2.MMA R215, -RZ, RZ, 0, 0 ;  /* 0x00000000ffd77435 */ /* 0x000fcc00000001ff */
[----:B------:R-:W-:Y:S05]  /*5890*/  RET.REL.NODEC R214 `(_ZN18transformer_engine13normalization19ln_fwd_tuned_kernelINS0_13Kernel_traitsIffffjLj32768ELj4ELj1ELj4ELj16ENS0_18Kernel_traits_baseILj32768EffffjLj128EEEEEEEvNS0_19ForwardKernelParamsE) ;  /* 0xffffffa4d6d87950 */ /* 0x000fea0003c3ffff */
.L_x_6423:
        /* <DEDUP_REMOVED lines=14> */
.L_x_14395:


//--------------------- .text._ZN18transformer_engine13normalization19ln_fwd_tuned_kernelINS0_13Kernel_traitsIff13__nv_bfloat16fjLj30720ELj4ELj1ELj4ELj4ENS0_18Kernel_traits_baseILj30720EffS3_fjLj128EEEEEEEvNS0_19ForwardKernelParamsE --------------------------
	.section	.text._ZN18transformer_engine13normalization19ln_fwd_tuned_kernelINS0_13Kernel_traitsIff13__nv_bfloat16fjLj30720ELj4ELj1ELj4ELj4ENS0_18Kernel_traits_baseILj30720EffS3_fjLj128EEEEEEEvNS0_19ForwardKernelParamsE,"ax",@progbits
	.align	128
        .global         _ZN18transformer_engine13normalization19ln_fwd_tuned_kernelINS0_13Kernel_traitsIff13__nv_bfloat16fjLj30720ELj4ELj1ELj4ELj4ENS0_18Kernel_traits_baseILj30720EffS3_fjLj128EEEEEEEvNS0_19ForwardKernelParamsE
        .type           _ZN18transformer_engine13normalization19ln_fwd_tuned_kernelINS0_13Kernel_traitsIff13__nv_bfloat16fjLj30720ELj4ELj1ELj4ELj4ENS0_18Kernel_traits_baseILj30720EffS3_fjLj128EEEEEEEvNS0_19ForwardKernelParamsE,@function
        .size           _ZN18transformer_engine13normalization19ln_fwd_tuned_kernelINS0_13Kernel_traitsIff13__nv_bfloat16fjLj30720ELj4ELj1ELj4ELj4ENS0_18Kernel_traits_baseILj30720EffS3_fjLj128EEEEEEEvNS0_19ForwardKernelParamsE,(.L_x_14396 - _ZN18transformer_engine13normalization19ln_fwd_tuned_kernelINS0_13Kernel_traitsIff13__nv_bfloat16fjLj30720ELj4ELj1ELj4ELj4ENS0_18Kernel_traits_baseILj30720EffS3_fjLj128EEEEEEEvNS0_19ForwardKernelParamsE)
        .other          _ZN18transformer_engine13normalization19ln_fwd_tuned_kernelINS0_13Kernel_traitsIff13__nv_bfloat16fjLj30720ELj4ELj1ELj4ELj4ENS0_18Kernel_traits_baseILj30720EffS3_fjLj128EEEEEEEvNS0_19ForwardKernelParamsE,@"STO_CUDA_ENTRY STV_DEFAULT"
_ZN18transformer_engine13normalization19ln_fwd_tuned_kernelINS0_13Kernel_traitsIff13__nv_bfloat16fjLj30720ELj4ELj1ELj4ELj4ENS0_18Kernel_traits_baseILj30720EffS3_fjLj128EEEEEEEvNS0_19ForwardKernelParamsE:
.text._ZN18transformer_engine13normalization19ln_fwd_tuned_kernelINS0_13Kernel_traitsIff13__nv_bfloat16fjLj30720ELj4ELj1ELj4ELj4ENS0_18Kernel_traits_baseILj30720EffS3_fjLj128EEEEEEEvNS0_19ForwardKernelParamsE:
[----:B------:R-:W-:Y:S01]  /*0000*/  LDC R1, c[0x0][0x28] ;  /* 0x00000a00ff017b82 */ /* 0x000fe20000000800 */
[----:B------:R-:W-:Y:S01]  /*0010*/  ULDC.U8 UR6, c[0x0][0x294] ;  /* 0x0000a50000067ab9 */ /* 0x000fe20000000000 */
[----:B------:R-:W0:Y:S01]  /*0020*/  S2R R148, SR_CTAID.X ;  /* 0x0000000000947919 */ /* 0x000e220000002500 */
[----:B------:R-:W-:Y:S01]  /*0030*/  UISETP.NE.AND UP0, UPT, UR6, URZ, UPT ;  /* 0x0000003f0600728c */ /* 0x000fe2000bf05270 */
[----:B------:R-:W-:Y:S01]  /*0040*/  HFMA2.MMA R149, -RZ, RZ, 1.875, 0 ;  /* 0x3f800000ff957435 */ /* 0x000fe200000001ff */
[----:B------:R-:W-:Y:S01]  /*0050*/  ULDC.64 UR4, c[0x0][0x208] ;  /* 0x0000820000047ab9 */ /* 0x000fe20000000a00 */
[----:B------:R-:W1:Y:S02]  /*0060*/  S2R R147, SR_TID.X ;  /* 0x0000000000937919 */ /* 0x000e640000002100 */
[----:B------:R-:W2:Y:S01]  /*0070*/  LDC.64 R6, c[0x0][0x238] ;  /* 0x00008e00ff067b82 */ /* 0x000ea20000000a00 */
[----:B------:R-:W-:Y:S01]  /*0080*/  ULDC UR7, c[0x0][0x218] ;  /* 0x0000860000077ab9 */ /* 0x000fe20000000800 */
[----:B------:R-:W-:-:S13]  /*0090*/  PLOP3.LUT P1, PT, PT, PT, UP0, 0x80, 0x0 ;  /* 0x000000000000781c */ /* 0x000fda0003f2f008 */
[----:B------:R-:W3:Y:S01]  /*00a0*/  @P1 LDC.64 R2, c[0x0][0x270] ;  /* 0x00009c00ff021b82 */ /* 0x000ee20000000a00 */
[----:B0-----:R-:W-:-:S04]  /*00b0*/  LOP3.LUT R0, R148, 0x3, RZ, 0xc0, !PT ;  /* 0x0000000394007812 */ /* 0x001fc800078ec0ff */
[----:B------:R-:W-:Y:S02]  /*00c0*/  SHF.L.U32 R5, R0, 0x7, RZ ;  /* 0x0000000700057819 */ /* 0x000fe400000006ff */
[----:B------:R-:W-:Y:S01]  /*00d0*/  SHF.R.U32.HI R0, RZ, 0x2, R148 ;  /* 0x00000002ff007819 */ /* 0x000fe20000011694 */
[----:B---3--:R0:W5:Y:S01]  /*00e0*/  @P1 LDG.E R149, desc[UR4][R2.64] ;  /* 0x0000000402951981 */ /* 0x008162000c1e1900 */
[C---:B-1----:R-:W-:Y:S02]  /*00f0*/  LOP3.LUT R146, R147.reuse, 0x1f, RZ, 0xc0, !PT ;  /* 0x0000001f93927812 */ /* 0x042fe400078ec0ff */
[----:B------:R-:W-:Y:S02]  /*0100*/  LEA.HI R145, R147, R0, RZ, 0x19 ;  /* 0x0000000093917211 */ /* 0x000fe400078fc8ff */
[----:B------:R-:W-:Y:S02]  /*0110*/  LOP3.LUT R4, R5, 0x180, R146, 0xe2, !PT ;  /* 0x0000018005047812 */ /* 0x000fe400078ee292 */
[----:B------:R-:W-:-:S02]  /*0120*/  ISETP.GE.AND P0, PT, R145, UR7, PT ;  /* 0x0000000791007c0c */ /* 0x000fc4000bf06270 */
[----:B------:R-:W-:Y:S01]  /*0130*/  LOP3.LUT R117, R4, 0x60, R147, 0xf8, !PT ;  /* 0x0000006004757812 */ /* 0x000fe200078ef893 */
[----:B0-----:R-:W0:Y:S01]  /*0140*/  LDC.64 R2, c[0x0][0x260] ;  /* 0x00009800ff027b82 */ /* 0x001e220000000a00 */
[----:B------:R-:W-:Y:S02]  /*0150*/  MOV R144, RZ ;  /* 0x000000ff00907202 */ /* 0x000fe40000000f00 */
[C---:B------:R-:W-:Y:S01]  /*0160*/  LOP3.LUT R115, R117.reuse, 0x200, RZ, 0xfc, !PT ;  /* 0x0000020075737812 */ /* 0x040fe200078efcff */
[C-C-:B--2---:R-:W-:Y:S01]  /*0170*/  IMAD.WIDE.U32 R142, R117.reuse, 0x4, R6.reuse ;  /* 0x00000004758e7825 */ /* 0x144fe200078e0006 */
        /* <DEDUP_REMOVED lines=116> */
[----:B0-----:R-:W-:-:S04]  /*08c0*/  IMAD.WIDE.U32 R116, R117, 0x4, R2 ;  /* 0x0000000475747825 */ /* 0x001fc800078e0002 */
        /* <DEDUP_REMOVED lines=60> */
[----:B------:R-:W-:Y:S06]  /*0c90*/  @P0 BRA `(.L_x_6424) ;  /* 0x0000005000d40947 */ /* 0x000fec0003800000 */
[----:B------:R-:W2:Y:S01]  /*0ca0*/  LDG.E R143, desc[UR4][R142.64] ;  /* 0x000000048e8f7981 */ /* 0x000ea2000c1e1900 */
[----:B------:R-:W-:-:S03]  /*0cb0*/  ULDC.U8 UR7, c[0x0][0x250] ;  /* 0x0000940000077ab9 */ /* 0x000fc60000000000 */
[----:B------:R-:W3:Y:S04]  /*0cc0*/  LDG.E R141, desc[UR4][R140.64] ;  /* 0x000000048c8d7981 */ /* 0x000ee8000c1e1900 */
[----:B------:R-:W4:Y:S04]  /*0cd0*/  LDG.E R139, desc[UR4][R138.64] ;  /* 0x000000048a8b7981 */ /* 0x000f28000c1e1900 */
[----:B------:R-:W5:Y:S04]  /*0ce0*/  LDG.E R142, desc[UR4][R116.64] ;  /* 0x00000004748e7981 */ /* 0x000f68000c1e1900 */
[----:B------:R-:W5:Y:S04]  /*0cf0*/  LDG.E R140, desc[UR4][R114.64] ;  /* 0x00000004728c7981 */ /* 0x000f68000c1e1900 */
[----:B------:R-:W5:Y:S04]  /*0d00*/  LDG.E R138, desc[UR4][R112.64] ;  /* 0x00000004708a7981 */ /* 0x000f68000c1e1900 */
[----:B------:R-:W4:Y:S04]  /*0d10*/  LDG.E R137, desc[UR4][R110.64] ;  /* 0x000000046e897981 */ /* 0x000f28000c1e1900 */
[----:B------:R-:W5:Y:S04]  /*0d20*/  LDG.E R136, desc[UR4][R108.64] ;  /* 0x000000046c887981 */ /* 0x000f68000c1e1900 */
        /* <DEDUP_REMOVED lines=47> */
[----:B------:R-:W4:Y:S04]  /*1020*/  LDG.E R135, desc[UR4][R250.64] ;  /* 0x00000004fa877981 */ /* 0x000f28000c1e1900 */
        /* <DEDUP_REMOVED lines=54> */
[----:B------:R0:W4:Y:S04]  /*1390*/  LDG.E R15, desc[UR4][R6.64] ;  /* 0x00000004060f7981 */ /* 0x000128000c1e1900 */
[----:B------:R1:W5:Y:S04]  /*13a0*/  LDG.E R24, desc[UR4][R12.64] ;  /* 0x000000040c187981 */ /* 0x000368000c1e1900 */
[----:B------:R1:W5:Y:S04]  /*13b0*/  LDG.E R22, desc[UR4][R10.64] ;  /* 0x000000040a167981 */ /* 0x000368000c1e1900 */
[----:B------:R1:W5:Y:S04]  /*13c0*/  LDG.E R14, desc[UR4][R126.64] ;  /* 0x000000047e0e7981 */ /* 0x000368000c1e1900 */
[----:B------:R1:W5:Y:S04]  /*13d0*/  LDG.E R13, desc[UR4][R124.64] ;  /* 0x000000047c0d7981 */ /* 0x000368000c1e1900 */
[----:B------:R1:W5:Y:S04]  /*13e0*/  LDG.E R12, desc[UR4][R122.64] ;  /* 0x000000047a0c7981 */ /* 0x000368000c1e1900 */
[----:B------:R1:W5:Y:S04]  /*13f0*/  LDG.E R11, desc[UR4][R120.64] ;  /* 0x00000004780b7981 */ /* 0x000368000c1e1900 */
[----:B------:R1:W5:Y:S04]  /*1400*/  LDG.E R10, desc[UR4][R118.64] ;  /* 0x00000004760a7981 */ /* 0x000368000c1e1900 */
[----:B------:R1:W5:Y:S04]  /*1410*/  LDG.E R9, desc[UR4][R4.64] ;  /* 0x0000000404097981 */ /* 0x000368000c1e1900 */
[----:B------:R1:W5:Y:S01]  /*1420*/  LDG.E R8, desc[UR4][R2.64] ;  /* 0x0000000402087981 */ /* 0x000362000c1e1900 */
[----:B------:R-:W-:-:S02]  /*1430*/  ISETP.NE.AND P0, PT, RZ, UR7, PT ;  /* 0x00000007ff007c0c */ /* 0x000fc4000bf05270 */
[----:B------:R-:W-:Y:S02]  /*1440*/  MOV R0, 0x1 ;  /* 0x0000000100007802 */ /* 0x000fe40000000f00 */
[----:B0-----:R-:W-:Y:S02]  /*1450*/  MOV R7, RZ ;  /* 0x000000ff00077202 */ /* 0x001fe40000000f00 */
[----:B------:R-:W-:Y:S02]  /*1460*/  MOV R144, RZ ;  /* 0x000000ff00907202 */ /* 0x000fe40000000f00 */
[----:B------:R-:W-:-:S05]  /*1470*/  PRMT R6, R0, 0x7610, R6 ;  /* 0x0000761000067816 */ /* 0x000fca0000000006 */
[----:B--2---:R-:W-:Y:S01]  /*1480*/  @P0 FADD R143, R143, 1 ;  /* 0x3f8000008f8f0421 */ /* 0x004fe20000000000 */
[----:B---3--:R-:W-:Y:S01]  /*1490*/  @P0 FADD R141, R141, 1 ;  /* 0x3f8000008d8d0421 */ /* 0x008fe20000000000 */
[----:B----4-:R-:W-:Y:S01]  /*14a0*/  @P0 FADD R139, R139, 1 ;  /* 0x3f8000008b8b0421 */ /* 0x010fe20000000000 */
        /* <DEDUP_REMOVED lines=56> */
[----:B-1----:R-:W-:-:S07]  /*1830*/  @P0 FADD R15, R15, 1 ;  /* 0x3f8000000f0f0421 */ /* 0x002fce0000000000 */
.L_x_6440:
[----:B-1----:R-:W0:Y:S01]  /*1840*/  LDC.64 R118, c[0x0][0x220] ;  /* 0x00008800ff767b82 */ /* 0x002e220000000a00 */
[----:B------:R-:W-:Y:S01]  /*1850*/  SHF.L.U32 R3, R148, 0x7, RZ ;  /* 0x0000000794037819 */ /* 0x000fe200000006ff */
[----:B------:R-:W-:-:S03]  /*1860*/  IMAD R171, R145, 0x7800, RZ ;  /* 0x0000780091ab7824 */ /* 0x000fc600078e02ff */
[----:B------:R-:W-:-:S04]  /*1870*/  LOP3.LUT R0, R3, 0x180, R146, 0xe2, !PT ;  /* 0x0000018003007812 */ /* 0x000fc800078ee292 */
[----:B------:R-:W-:-:S04]  /*1880*/  LOP3.LUT R0, R0, 0x60, R147, 0xf8, !PT ;  /* 0x0000006000007812 */ /* 0x000fc800078ef893 */
[----:B------:R-:W-:-:S04]  /*1890*/  LOP3.LUT R171, R171, R0, RZ, 0xfc, !PT ;  /* 0x00000000abab7212 */ /* 0x000fc800078efcff */
[C---:B------:R-:W-:Y:S02]  /*18a0*/  IADD3 R157, R171.reuse, 0x200, RZ ;  /* 0x00000200ab9d7810 */ /* 0x040fe40007ffe0ff */
[C---:B------:R-:W-:Y:S01]  /*18b0*/  IADD3 R155, R171.reuse, 0x400, RZ ;  /* 0x00000400ab9b7810 */ /* 0x040fe20007ffe0ff */
[C---:B0-----:R-:W-:Y:S01]  /*18c0*/  IMAD.WIDE.U32 R158, R171.reuse, 0x4, R118 ;  /* 0x00000004ab9e7825 */ /* 0x041fe200078e0076 */
[----:B------:R-:W-:-:S03]  /*18d0*/  IADD3 R153, R171, 0x600, RZ ;  /* 0x00000600ab997810 */ /* 0x000fc60007ffe0ff */
[--C-:B------:R-:W-:Y:S02]  /*18e0*/  IMAD.WIDE.U32 R156, R157, 0x4, R118.reuse ;  /* 0x000000049d9c7825 */ /* 0x100fe400078e0076 */
[----:B------:R-:W2:Y:S02]  /*18f0*/  LDG.E R158, desc[UR4][R158.64] ;  /* 0x000000049e9e7981 */ /* 0x000ea4000c1e1900 */
[--C-:B------:R-:W-:Y:S01]  /*1900*/  IMAD.WIDE.U32 R154, R155, 0x4, R118.reuse ;  /* 0x000000049b9a7825 */ /* 0x100fe200078e0076 */
[----:B------:R-:W-:Y:S01]  /*1910*/  IADD3 R151, R171, 0x800, RZ ;  /* 0x00000800ab977810 */ /* 0x000fe20007ffe0ff */
[----:B------:R-:W3:Y:S02]  /*1920*/  LDG.E R156, desc[UR4][R156.64] ;  /* 0x000000049c9c7981 */ /* 0x000ee4000c1e1900 */
[--C-:B------:R-:W-:Y:S01]  /*1930*/  IMAD.WIDE.U32 R152, R153, 0x4, R118.reuse ;  /* 0x0000000499987825 */ /* 0x100fe200078e0076 */
[----:B------:R-:W-:Y:S01]  /*1940*/  IADD3 R133, R171, 0xa00, RZ ;  /* 0x00000a00ab857810 */ /* 0x000fe20007ffe0ff */
[----:B------:R-:W4:Y:S02]  /*1950*/  LDG.E R154, desc[UR4][R154.64] ;  /* 0x000000049a9a7981 */ /* 0x000f24000c1e1900 */
[--C-:B------:R-:W-:Y:S01]  /*1960*/  IMAD.WIDE.U32 R150, R151, 0x4, R118.reuse ;  /* 0x0000000497967825 */ /* 0x100fe200078e0076 */
[----:B------:R-:W-:Y:S01]  /*1970*/  IADD3 R131, R171, 0xc00, RZ ;  /* 0x00000c00ab837810 */ /* 0x000fe20007ffe0ff */
[----:B------:R-:W4:Y:S02]  /*1980*/  LDG.E R152, desc[UR4][R152.64] ;  /* 0x0000000498987981 */ /* 0x000f24000c1e1900 */
[----:B------:R-:W-:-:S02]  /*1990*/  IMAD.WIDE.U32 R132, R133, 0x4, R118 ;  /* 0x0000000485847825 */ /* 0x000fc400078e0076 */
[----:B------:R-:W4:Y:S01]  /*19a0*/  LDG.E R150, desc[UR4][R150.64] ;  /* 0x0000000496967981 */ /* 0x000f22000c1e1900 */
[----:B------:R-:W-:Y:S01]  /*19b0*/  IADD3 R121, R171, 0xe00, RZ ;  /* 0x00000e00ab797810 */ /* 0x000fe20007ffe0ff */
[--C-:B------:R-:W-:Y:S02]  /*19c0*/  IMAD.WIDE.U32 R130, R131, 0x4, R118.reuse ;  /* 0x0000000483827825 */ /* 0x100fe400078e0076 */
[----:B------:R-:W4:Y:S01]  /*19d0*/  LDG.E R132, desc[UR4][R132.64] ;  /* 0x0000000484847981 */ /* 0x000f22000c1e1900 */
[----:B------:R-:W-:Y:S01]  /*19e0*/  IADD3 R123, R171, 0x1000, RZ ;  /* 0x00001000ab7b7810 */ /* 0x000fe20007ffe0ff */
[--C-:B------:R-:W-:Y:S02]  /*19f0*/  IMAD.WIDE.U32 R120, R121, 0x4, R118.reuse ;  /* 0x0000000479787825 */ /* 0x100fe400078e0076 */
[----:B------:R-:W4:Y:S01]  /*1a00*/  LDG.E R130, desc[UR4][R130.64] ;  /* 0x0000000482827981 */ /* 0x000f22000c1e1900 */
[----:B------:R-:W-:Y:S01]  /*1a10*/  IADD3 R5, R171, 0x1200, RZ ;  /* 0x00001200ab057810 */ /* 0x000fe20007ffe0ff */
[----:B------:R-:W-:-:S02]  /*1a20*/  IMAD.WIDE.U32 R122, R123, 0x4, R118 ;  /* 0x000000047b7a7825 */ /* 0x000fc400078e0076 */
[----:B------:R0:W4:Y:S01]  /*1a30*/  LDG.E R251, desc[UR4][R120.64] ;  /* 0x0000000478fb7981 */ /* 0x000122000c1e1900 */
[----:B------:R-:W-:Y:S01]  /*1a40*/  IADD3 R125, R171, 0x1400, RZ ;  /* 0x00001400ab7d7810 */ /* 0x000fe20007ffe0ff */
[--C-:B------:R-:W-:Y:S02]  /*1a50*/  IMAD.WIDE.U32 R4, R5, 0x4, R118.reuse ;  /* 0x0000000405047825 */ /* 0x100fe400078e0076 */
[----:B------:R1:W4:Y:S01]  /*1a60*/  LDG.E R249, desc[UR4][R122.64] ;  /* 0x000000047af97981 */ /* 0x000322000c1e1900 */
[----:B------:R-:W-:Y:S01]  /*1a70*/  IADD3 R3, R171, 0x1600, RZ ;  /* 0x00001600ab037810 */ /* 0x000fe20007ffe0ff */
[--C-:B------:R-:W-:Y:S02]  /*1a80*/  IMAD.WIDE.U32 R124, R125, 0x4, R118.reuse ;  /* 0x000000047d7c7825 */ /* 0x100fe400078e0076 */
[----:B------:R1:W4:Y:S01]  /*1a90*/  LDG.E R247, desc[UR4][R4.64] ;  /* 0x0000000404f77981 */ /* 0x000322000c1e1900 */
[----:B------:R-:W-:Y:S01]  /*1aa0*/  IADD3 R127, R171, 0x1800, RZ ;  /* 0x00001800ab7f7810 */ /* 0x000fe20007ffe0ff */
[----:B------:R-:W-:-:S02]  /*1ab0*/  IMAD.WIDE.U32 R2, R3, 0x4, R118 ;  /* 0x0000000403027825 */ /* 0x000fc400078e0076 */
[----:B------:R1:W4:Y:S01]  /*1ac0*/  LDG.E R245, desc[UR4][R124.64] ;  /* 0x000000047cf57981 */ /* 0x000322000c1e1900 */
[----:B------:R-:W-:Y:S01]  /*1ad0*/  IADD3 R129, R171, 0x1a00, RZ ;  /* 0x00001a00ab817810 */ /* 0x000fe20007ffe0ff */
[--C-:B0-----:R-:W-:Y:S02]  /*1ae0*/  IMAD.WIDE.U32 R120, R127, 0x4, R118.reuse ;  /* 0x000000047f787825 */ /* 0x101fe400078e0076 */
[----:B------:R0:W4:Y:S01]  /*1af0*/  LDG.E R243, desc[UR4][R2.64] ;  /* 0x0000000402f37981 */ /* 0x000122000c1e1900 */
[----:B------:R-:W-:Y:S01]  /*1b00*/  IADD3 R127, R171, 0x1c00, RZ ;  /* 0x00001c00ab7f7810 */ /* 0x000fe20007ffe0ff */
[--C-:B-1----:R-:W-:Y:S02]  /*1b10*/  IMAD.WIDE.U32 R122, R129, 0x4, R118.reuse ;  /* 0x00000004817a7825 */ /* 0x102fe400078e0076 */
[----:B------:R1:W4:Y:S01]  /*1b20*/  LDG.E R241, desc[UR4][R120.64] ;  /* 0x0000000478f17981 */ /* 0x000322000c1e1900 */
[----:B------:R-:W-:Y:S01]  /*1b30*/  IADD3 R129, R171, 0x1e00, RZ ;  /* 0x00001e00ab817810 */ /* 0x000fe20007ffe0ff */
[----:B------:R-:W-:-:S02]  /*1b40*/  IMAD.WIDE.U32 R4, R127, 0x4, R118 ;  /* 0x000000047f047825 */ /* 0x000fc400078e0076 */
[----:B------:R1:W4:Y:S01]  /*1b50*/  LDG.E R239, desc[UR4][R122.64] ;  /* 0x000000047aef7981 */ /* 0x000322000c1e1900 */
[----:B------:R-:W-:Y:S01]  /*1b60*/  IADD3 R127, R171, 0x2000, RZ ;  /* 0x00002000ab7f7810 */ /* 0x000fe20007ffe0ff */
[--C-:B------:R-:W-:Y:S02]  /*1b70*/  IMAD.WIDE.U32 R124, R129, 0x4, R118.reuse ;  /* 0x00000004817c7825 */ /* 0x100fe400078e0076 */
[----:B------:R1:W4:Y:S01]  /*1b80*/  LDG.E R237, desc[UR4][R4.64] ;  /* 0x0000000404ed7981 */ /* 0x000322000c1e1900 */
[----:B------:R-:W-:Y:S01]  /*1b90*/  IADD3 R129, R171, 0x2200, RZ ;  /* 0x00002200ab817810 */ /* 0x000fe20007ffe0ff */
[--C-:B0-----:R-:W-:Y:S02]  /*1ba0*/  IMAD.WIDE.U32 R2, R127, 0x4, R118.reuse ;  /* 0x000000047f027825 */ /* 0x101fe400078e0076 */
[----:B------:R0:W4:Y:S01]  /*1bb0*/  LDG.E R235, desc[UR4][R124.64] ;  /* 0x000000047ceb7981 */ /* 0x000122000c1e1900 */
[----:B------:R-:W-:Y:S01]  /*1bc0*/  IADD3 R127, R171, 0x2400, RZ ;  /* 0x00002400ab7f7810 */ /* 0x000fe20007ffe0ff */
[----:B-1----:R-:W-:-:S02]  /*1bd0*/  IMAD.WIDE.U32 R120, R129, 0x4, R118 ;  /* 0x0000000481787825 */ /* 0x002fc400078e0076 */
        /* <DEDUP_REMOVED lines=8> */
[----:B0-----:R-:W-:-:S02]  /*1c60*/  IMAD.WIDE.U32 R124, R127, 0x4, R118 ;  /* 0x000000047f7c7825 */ /* 0x001fc400078e0076 */
[----:B------:R0:W4:Y:S01]  /*1c70*/  LDG.E R227, desc[UR4][R4.64] ;  /* 0x0000000404e37981 */ /* 0x000122000c1e1900 */
[----:B------:R-:W-:Y:S01]  /*1c80*/  IADD3 R127, R171, 0x2c00, RZ ;  /* 0x00002c00ab7f7810 */ /* 0x000fe20007ffe0ff */
[--C-:B-1----:R-:W-:Y:S02]  /*1c90*/  IMAD.WIDE.U32 R2, R129, 0x4, R118.reuse ;  /* 0x0000000481027825 */ /* 0x102fe400078e0076 */
        /* <DEDUP_REMOVED lines=44> */
[--C-:B------:R-:W-:Y:S02]  /*1f60*/  IMAD.WIDE.U32 R124, R5, 0x4, R118.reuse ;  /* 0x00000004057c7825 */ /* 0x100fe400078e0076 */
[----:B------:R1:W4:Y:S01]  /*1f70*/  LDG.E R195, desc[UR4][R128.64] ;  /* 0x0000000480c37981 */ /* 0x000322000c1e1900 */
[C---:B0-----:R-:W-:Y:S01]  /*1f80*/  IADD3 R3, R171.reuse, 0x4c00, RZ ;  /* 0x00004c00ab037810 */ /* 0x041fe20007ffe0ff */
[--C-:B-1----:R-:W-:Y:S02]  /*1f90*/  IMAD.WIDE.U32 R120, R4, 0x4, R118.reuse ;  /* 0x0000000404787825 */ /* 0x102fe400078e0076 */
[----:B------:R0:W4:Y:S01]  /*1fa0*/  LDG.E R193, desc[UR4][R124.64] ;  /* 0x000000047cc17981 */ /* 0x000122000c1e1900 */
[----:B------:R-:W-:Y:S01]  /*1fb0*/  IADD3 R2, R171, 0x4e00, RZ ;  /* 0x00004e00ab027810 */ /* 0x000fe20007ffe0ff */
[----:B------:R-:W-:-:S02]  /*1fc0*/  IMAD.WIDE.U32 R122, R3, 0x4, R118 ;  /* 0x00000004037a7825 */ /* 0x000fc400078e0076 */
[----:B------:R1:W4:Y:S01]  /*1fd0*/  LDG.E R191, desc[UR4][R120.64] ;  /* 0x0000000478bf7981 */ /* 0x000322000c1e1900 */
[C---:B------:R-:W-:Y:S01]  /*1fe0*/  IADD3 R0, R171.reuse, 0x5000, RZ ;  /* 0x00005000ab007810 */ /* 0x040fe20007ffe0ff */
[--C-:B------:R-:W-:Y:S02]  /*1ff0*/  IMAD.WIDE.U32 R126, R2, 0x4, R118.reuse ;  /* 0x00000004027e7825 */ /* 0x100fe400078e0076 */
[----:B------:R1:W4:Y:S01]  /*2000*/  LDG.E R189, desc[UR4][R122.64] ;  /* 0x000000047abd7981 */ /* 0x000322000c1e1900 */
[C---:B------:R-:W-:Y:S01]  /*2010*/  IADD3 R151, R171.reuse, 0x5200, RZ ;  /* 0x00005200ab977810 */ /* 0x040fe20007ffe0ff */
        /* <DEDUP_REMOVED lines=27> */
[--C-:B0-----:R-:W-:Y:S02]  /*21d0*/  IMAD.WIDE.U32 R126, R164, 0x4, R118.reuse ;  /* 0x00000004a47e7825 */ /* 0x101fe400078e0076 */
[----:B------:R0:W4:Y:S01]  /*21e0*/  LDG.E R162, desc[UR4][R122.64] ;  /* 0x000000047aa27981 */ /* 0x000122000c1e1900 */
[----:B------:R-:W-:Y:S01]  /*21f0*/  IADD3 R168, R171, 0x6600, RZ ;  /* 0x00006600aba87810 */ /* 0x000fe20007ffe0ff */
[----:B-1----:R-:W-:-:S02]  /*2200*/  IMAD.WIDE.U32 R128, R166, 0x4, R118 ;  /* 0x00000004a6807825 */ /* 0x002fc400078e0076 */
[----:B------:R1:W4:Y:S01]  /*2210*/  LDG.E R164, desc[UR4][R126.64] ;  /* 0x000000047ea47981 */ /* 0x000322000c1e1900 */
[C---:B------:R-:W-:Y:S01]  /*2220*/  IADD3 R170, R171.reuse, 0x6800, RZ ;  /* 0x00006800abaa7810 */ /* 0x040fe20007ffe0ff */
[--C-:B------:R-:W-:Y:S02]  /*2230*/  IMAD.WIDE.U32 R124, R168, 0x4, R118.reuse ;  /* 0x00000004a87c7825 */ /* 0x100fe400078e0076 */
[----:B------:R1:W4:Y:S01]  /*2240*/  LDG.E R166, desc[UR4][R128.64] ;  /* 0x0000000480a67981 */ /* 0x000322000c1e1900 */
[C---:B------:R-:W-:Y:S01]  /*2250*/  IADD3 R168, R171.reuse, 0x6a00, RZ ;  /* 0x00006a00aba87810 */ /* 0x040fe20007ffe0ff */
[--C-:B------:R-:W-:Y:S01]  /*2260*/  IMAD.WIDE.U32 R120, R170, 0x4, R118.reuse ;  /* 0x00000004aa787825 */ /* 0x100fe200078e0076 */
[C---:B------:R-:W-:Y:S01]  /*2270*/  IADD3 R170, R171.reuse, 0x6c00, RZ ;  /* 0x00006c00abaa7810 */ /* 0x040fe20007ffe0ff */
[----:B------:R1:W4:Y:S02]  /*2280*/  LDG.E R172, desc[UR4][R124.64] ;  /* 0x000000047cac7981 */ /* 0x000324000c1e1900 */
[--C-:B0-----:R-:W-:Y:S01]  /*2290*/  IMAD.WIDE.U32 R122, R168, 0x4, R118.reuse ;  /* 0x00000004a87a7825 */ /* 0x101fe200078e0076 */
[----:B------:R-:W-:Y:S01]  /*22a0*/  IADD3 R168, R171, 0x6e00, RZ ;  /* 0x00006e00aba87810 */ /* 0x000fe20007ffe0ff */
[----:B------:R0:W4:Y:S02]  /*22b0*/  LDG.E R174, desc[UR4][R120.64] ;  /* 0x0000000478ae7981 */ /* 0x000124000c1e1900 */
[----:B-1----:R-:W-:-:S02]  /*22c0*/  IMAD.WIDE.U32 R126, R170, 0x4, R118 ;  /* 0x00000004aa7e7825 */ /* 0x002fc400078e0076 */
[----:B------:R1:W4:Y:S01]  /*22d0*/  LDG.E R176, desc[UR4][R122.64] ;  /* 0x000000047ab07981 */ /* 0x000322000c1e1900 */
[C---:B------:R-:W-:Y:S01]  /*22e0*/  IADD3 R170, R171.reuse, 0x7000, RZ ;  /* 0x00007000abaa7810 */ /* 0x040fe20007ffe0ff */
[--C-:B------:R-:W-:Y:S02]  /*22f0*/  IMAD.WIDE.U32 R128, R168, 0x4, R118.reuse ;  /* 0x00000004a8807825 */ /* 0x100fe400078e0076 */
[----:B------:R-:W4:Y:S01]  /*2300*/  LDG.E R127, desc[UR4][R126.64] ;  /* 0x000000047e7f7981 */ /* 0x000f22000c1e1900 */
[C---:B------:R-:W-:Y:S01]  /*2310*/  IADD3 R168, R171.reuse, 0x7200, RZ ;  /* 0x00007200aba87810 */ /* 0x040fe20007ffe0ff */
[--C-:B------:R-:W-:Y:S02]  /*2320*/  IMAD.WIDE.U32 R124, R170, 0x4, R118.reuse ;  /* 0x00000004aa7c7825 */ /* 0x100fe400078e0076 */
[----:B------:R-:W4:Y:S01]  /*2330*/  LDG.E R129, desc[UR4][R128.64] ;  /* 0x0000000480817981 */ /* 0x000f22000c1e1900 */
[----:B------:R-:W-:Y:S01]  /*2340*/  IADD3 R170, R171, 0x7400, RZ ;  /* 0x00007400abaa7810 */ /* 0x000fe20007ffe0ff */
[----:B0-----:R-:W-:-:S02]  /*2350*/  IMAD.WIDE.U32 R120, R168, 0x4, R118 ;  /* 0x00000004a8787825 */ /* 0x001fc400078e0076 */
[----:B------:R-:W4:Y:S01]  /*2360*/  LDG.E R178, desc[UR4][R124.64] ;  /* 0x000000047cb27981 */ /* 0x000f22000c1e1900 */
[----:B------:R-:W-:Y:S01]  /*2370*/  IADD3 R168, R171, 0x7600, RZ ;  /* 0x00007600aba87810 */ /* 0x000fe20007ffe0ff */
[--C-:B-1----:R-:W-:Y:S02]  /*2380*/  IMAD.WIDE.U32 R122, R170, 0x4, R118.reuse ;  /* 0x00000004aa7a7825 */ /* 0x102fe400078e0076 */
[----:B------:R0:W4:Y:S02]  /*2390*/  LDG.E R180, desc[UR4][R120.64] ;  /* 0x0000000478b47981 */ /* 0x000124000c1e1900 */
[----:B------:R-:W-:Y:S02]  /*23a0*/  IMAD.WIDE.U32 R118, R168, 0x4, R118 ;  /* 0x00000004a8767825 */ /* 0x000fe400078e0076 */
[----:B------:R-:W4:Y:S04]  /*23b0*/  LDG.E R126, desc[UR4][R122.64] ;  /* 0x000000047a7e7981 */ /* 0x000f28000c1e1900 */
[----:B------:R1:W4:Y:S01]  /*23c0*/  LDG.E R182, desc[UR4][R118.64] ;  /* 0x0000000476b67981 */ /* 0x000322000c1e1900 */
[----:B------:R-:W-:Y:S01]  /*23d0*/  LOP3.LUT P0, RZ, R6, 0xff, RZ, 0xc0, !PT ;  /* 0x000000ff06ff7812 */ /* 0x000fe2000780c0ff */
[----:B------:R-:W-:Y:S01]  /*23e0*/  UMOV UR7, 0xffffffff ;  /* 0xffffffff00077882 */ /* 0x000fe20000000000 */
[----:B0-----:R-:W-:-:S02]  /*23f0*/  SHF.R.U32.HI R120, RZ, 0x5, R147 ;  /* 0x00000005ff787819 */ /* 0x001fc40000011693 */
[----:B------:R-:W-:Y:S02]  /*2400*/  ISETP.NE.AND P1, PT, R146, RZ, PT ;  /* 0x000000ff9200720c */ /* 0x000fe40003f25270 */
[----:B------:R-:W-:-:S07]  /*2410*/  LOP3.LUT R121, R120, 0x7fffffc, RZ, 0xc0, !PT ;  /* 0x07fffffc78797812 */ /* 0x000fce00078ec0ff */
[----:B------:R-:W-:Y:S01]  /*2420*/  @!P0 IADD3 R121, R121, 0x4, RZ ;  /* 0x0000000479798810 */ /* 0x000fe20007ffe0ff */
[----:B--2---:R-:W-:-:S04]  /*2430*/  FADD R168, RZ, R158 ;  /* 0x0000009effa87221 */ /* 0x004fc80000000000 */
[----:B---3--:R-:W-:-:S04]  /*2440*/  FADD R168, R168, R156 ;  /* 0x0000009ca8a87221 */ /* 0x008fc80000000000 */
        /* <DEDUP_REMOVED lines=44> */
[----:B-1----:R-:W-:-:S04]  /*2710*/  FADD R119, R124, R173 ;  /* 0x000000ad7c777221 */ /* 0x002fc80000000000 */
        /* <DEDUP_REMOVED lines=24> */
[----:B------:R-:W-:-:S04]  /*28a0*/  FMUL R118, R118, 0.00052083336049690842628 ;  /* 0x3a08888976767820 */ /* 0x000fc80000400000 */
        /* <DEDUP_REMOVED lines=129> */
.L_x_6459:
        /* <DEDUP_REMOVED lines=8> */
[----:B------:R-:W0:Y:S01]  /*3140*/  @!P3 S2R R124, SR_CgaCtaId ;  /* 0x00000000007cb919 */ /* 0x000e220000008800 */
[----:B--2---:R-:W-:Y:S02]  /*3150*/  @!P1 LEA R120, R122, R119, 0x18 ;  /* 0x000000777a789211 */ /* 0x004fe400078ec0ff */
[----:B------:R-:W-:Y:S02]  /*3160*/  @!P1 IADD3 R119, R121, R184, RZ ;  /* 0x000000b879779210 */ /* 0x000fe40007ffe0ff */
[----:B------:R-:W-:Y:S02]  /*3170*/  @!P3 MOV R122, 0x400 ;  /* 0x00000400007ab802 */ /* 0x000fe40000000f00 */
[----:B------:R-:W-:Y:S01]  /*3180*/  @!P1 LEA R123, R119, R120, 0x3 ;  /* 0x00000078777b9211 */ /* 0x000fe200078e18ff */
[----:B-1----:R-:W-:Y:S01]  /*3190*/  FADD R119, R125, R128 ;  /* 0x000000807d777221 */ /* 0x002fe20000000000 */
[----:B------:R-:W-:Y:S01]  /*31a0*/  HFMA2.MMA R128, -RZ, RZ, 0, 0 ;  /* 0x00000000ff807435 */ /* 0x000fe200000001ff */
[----:B------:R-:W-:-:S02]  /*31b0*/  @!P3 IADD3 R122, R122, 0x10, RZ ;  /* 0x000000107a7ab810 */ /* 0x000fc40007ffe0ff */
[----:B------:R-:W-:Y:S01]  /*31c0*/  @!P3 IADD3 R120, R146, R121, RZ ;  /* 0x000000799278b210 */ /* 0x000fe20007ffe0ff */
[----:B------:R-:W-:Y:S02]  /*31d0*/  @!P1 STS.64 [R123], R118 ;  /* 0x000000767b009388 */ /* 0x000fe40000000a00 */
[----:B------:R-:W-:Y:S02]  /*31e0*/  @!P3 MOV R128, 0x44f00000 ;  /* 0x44f000000080b802 */ /* 0x000fe40000000f00 */
[----:B0-----:R-:W-:-:S03]  /*31f0*/  @!P3 LEA R125, R124, R122, 0x18 ;  /* 0x0000007a7c7db211 */ /* 0x001fc600078ec0ff */
[----:B------:R-:W0:Y:S01]  /*3200*/  SHFL.DOWN PT, R124, R128, 0x2, 0x1f ;  /* 0x08401f00807c7f89 */ /* 0x000e2200000e0000 */
[----:B------:R-:W-:Y:S02]  /*3210*/  @!P3 LEA R125, R120, R125, 0x3 ;  /* 0x0000007d787db211 */ /* 0x000fe400078e18ff */
        /* <DEDUP_REMOVED lines=12> */
[----:B012--5:R-:W-:Y:S05]  /*32e0*/  CALL.REL.NOINC `($__internal_60_$__cuda_sm20_rcp_rn_f32_slowpath) ;  /* 0x0000004000347944 */ /* 0x027fea0003c00000 */
[----:B------:R-:W-:Y:S01]  /*32f0*/  MOV R118, R184 ;  /* 0x000000b800767202 */ /* 0x000fe20000000f00 */
[----:B------:R-:W-:Y:S06]  /*3300*/  BRA `(.L_x_6428) ;  /* 0x0000000000107947 */ /* 0x000fec0003800000 */
.L_x_6427:
[----:B------:R-:W3:Y:S02]  /*3310*/  MUFU.RCP R119, R122 ;  /* 0x0000007a00777308 */ /* 0x000ee40000001000 */
[----:B---3--:R-:W-:-:S04]  /*3320*/  FFMA R118, R122, R119, -1 ;  /* 0xbf8000007a767423 */ /* 0x008fc80000000077 */
[----:B------:R-:W-:-:S04]  /*3330*/  FADD.FTZ R118, -R118, -RZ ;  /* 0x800000ff76767221 */ /* 0x000fc80000010100 */
[----:B------:R-:W-:-:S07]  /*3340*/  FFMA R118, R119, R118, R119 ;  /* 0x0000007677767223 */ /* 0x000fce0000000077 */
.L_x_6428:
[----:B------:R-:W-:Y:S05]  /*3350*/  BSYNC B0 ;  /* 0x0000000000007941 */ /* 0x000fea0003800000 */
.L_x_6426:
        /* <DEDUP_REMOVED lines=20> */
[----:B--2--5:R-:W-:Y:S05]  /*34a0*/  CALL.REL.NOINC `($__internal_60_$__cuda_sm20_rcp_rn_f32_slowpath) ;  /* 0x0000003c00c47944 */ /* 0x024fea0003c00000 */
[----:B------:R-:W-:Y:S01]  /*34b0*/  MOV R125, R184 ;  /* 0x000000b8007d7202 */ /* 0x000fe20000000f00 */
[----:B------:R-:W-:Y:S06]  /*34c0*/  BRA `(.L_x_6431) ;  /* 0x0000000000107947 */ /* 0x000fec0003800000 */
.L_x_6430:
[----:B------:R-:W0:Y:S02]  /*34d0*/  MUFU.RCP R125, R168 ;  /* 0x000000a8007d7308 */ /* 0x000e240000001000 */
[----:B0-----:R-:W-:-:S04]  /*34e0*/  FFMA R118, R168, R125, -1 ;  /* 0xbf800000a8767423 */ /* 0x001fc8000000007d */
[----:B------:R-:W-:-:S04]  /*34f0*/  FADD.FTZ R118, -R118, -RZ ;  /* 0x800000ff76767221 */ /* 0x000fc80000010100 */
[----:B------:R-:W-:-:S07]  /*3500*/  FFMA R125, R125, R118, R125 ;  /* 0x000000767d7d7223 */ /* 0x000fce000000007d */
.L_x_6431:
[----:B------:R-:W-:Y:S05]  /*3510*/  BSYNC B0 ;  /* 0x0000000000007941 */ /* 0x000fea0003800000 */
.L_x_6429:
[----:B------:R-:W0:Y:S01]  /*3520*/  LDC R184, c[0x0][0x210] ;  /* 0x00008400ffb87b82 */ /* 0x000e220000000800 */
[----:B------:R-:W-:Y:S01]  /*3530*/  FADD R118, R121, -R128 ;  /* 0x8000008079767221 */ /* 0x000fe20000000000 */
[----:B------:R-:W-:Y:S01]  /*3540*/  FMUL R128, R123, R128 ;  /* 0x000000807b807220 */ /* 0x000fe20000400000 */
[----:B--2---:R-:W-:Y:S01]  /*3550*/  FADD R124, R124, R120 ;  /* 0x000000787c7c7221 */ /* 0x004fe20000000000 */
[----:B------:R-:W-:Y:S01]  /*3560*/  LOP3.LUT R190, R7, 0x1, RZ, 0xc0, !PT ;  /* 0x0000000107be7812 */ /* 0x000fe200078ec0ff */
[----:B------:R-:W-:Y:S01]  /*3570*/  FMUL R119, R118, R118 ;  /* 0x0000007676777220 */ /* 0x000fe20000400000 */
[C---:B------:R-:W-:Y:S01]  /*3580*/  FFMA R128, R122.reuse, R121, R128 ;  /* 0x000000797a807223 */ /* 0x040fe20000000080 */
[----:B------:R-:W-:Y:S01]  /*3590*/  SHF.R.U32.HI R188, RZ, 0x2, R148 ;  /* 0x00000002ffbc7819 */ /* 0x000fe20000011694 */
[----:B------:R-:W1:Y:S01]  /*35a0*/  @!P3 LDC.64 R120, c[0x0][0x240] ;  /* 0x00009000ff78bb82 */ /* 0x000e620000000a00 */
[----:B------:R-:W-:Y:S01]  /*35b0*/  FMUL R118, R122, R119 ;  /* 0x000000777a767220 */ /* 0x000fe20000400000 */
[----:B------:R-:W-:Y:S01]  /*35c0*/  FMUL R122, R128, R125 ;  /* 0x0000007d807a7220 */ /* 0x000fe20000400000 */
[----:B------:R-:W-:-:S02]  /*35d0*/  IADD3 R170, -R190, RZ, RZ ;  /* 0x000000ffbeaa7210 */ /* 0x000fc40007ffe1ff */
[----:B------:R-:W-:-:S03]  /*35e0*/  FMUL R123, R123, R118 ;  /* 0x000000767b7b7220 */ /* 0x000fc60000400000 */
[----:B------:R-:W2:Y:S01]  /*35f0*/  @!P4 LDC.64 R118, c[0x0][0x240] ;  /* 0x00009000ff76cb82 */ /* 0x000ea20000000a00 */
[----:B------:R-:W-:Y:S01]  /*3600*/  FFMA R123, R123, R125, R124 ;  /* 0x0000007d7b7b7223 */ /* 0x000fe2000000007c */
[----:B------:R-:W-:Y:S01]  /*3610*/  SHFL.IDX PT, R122, R122, RZ, 0x1f ;  /* 0x00001fff7a7a7589 */ /* 0x000fe200000e0000 */
[----:B------:R-:W-:-:S04]  /*3620*/  LEA.HI R125, R147, R188, RZ, 0x19 ;  /* 0x000000bc937d7211 */ /* 0x000fc800078fc8ff */
[----:B------:R-:W3:Y:S01]  /*3630*/  SHFL.IDX PT, R123, R123, RZ, 0x1f ;  /* 0x00001fff7b7b7589 */ /* 0x000ee200000e0000 */
[----:B0-----:R-:W-:-:S04]  /*3640*/  SHF.L.U32 R168, R184, 0x2, RZ ;  /* 0x00000002b8a87819 */ /* 0x001fc800000006ff */
[----:B------:R-:W-:-:S04]  /*3650*/  LOP3.LUT R168, R170, R168, RZ, 0xc0, !PT ;  /* 0x000000a8aaa87212 */ /* 0x000fc800078ec0ff */
[----:B------:R-:W-:Y:S02]  /*3660*/  LEA R168, P0, R125, R168, 0x2 ;  /* 0x000000a87da87211 */ /* 0x000fe400078010ff */
[----:B------:R-:W-:Y:S02]  /*3670*/  LOP3.LUT R125, R148, 0x3, RZ, 0xc0, !PT ;  /* 0x00000003947d7812 */ /* 0x000fe400078ec0ff */
        /* <DEDUP_REMOVED lines=29> */
.L_x_6433:
[----:B------:R-:W2:Y:S04]  /*3850*/  LDG.E.STRONG.GPU R120, desc[UR4][R122.64] ;  /* 0x000000047a787981 */ /* 0x000ea8000c1ef900 */
[----:B--2---:R-:W-:Y:S01]  /*3860*/  CCTL.IVALL ;  /* 0x00000000ff00798f */ /* 0x004fe20002000000 */
[----:B------:R-:W-:Y:S05]  /*3870*/  YIELD ;  /* 0x0000000000007946 */ /* 0x000fea0003800000 */
[----:B------:R-:W-:-:S13]  /*3880*/  ISETP.NE.AND P0, PT, R120, R124, PT ;  /* 0x0000007c7800720c */ /* 0x000fda0003f05270 */
[----:B------:R-:W-:Y:S05]  /*3890*/  @P0 BRA `(.L_x_6433) ;  /* 0xfffffffc00ec0947 */ /* 0x000fea000383ffff */
.L_x_6432:
[----:B------:R-:W-:Y:S05]  /*38a0*/  WARPSYNC.ALL ;  /* 0x0000000000007948 */ /* 0x000fea0003800000 */
[----:B------:R-:W-:Y:S01]  /*38b0*/  BAR.SYNC.DEFER_BLOCKING 0x0 ;  /* 0x0000000000007b1d */ /* 0x000fe20000010000 */
[----:B------:R-:W-:-:S06]  /*38c0*/  MOV R120, RZ ;  /* 0x000000ff00787202 */ /* 0x000fcc0000000f00 */
[----:B------:R-:W2:Y:S01]  /*38d0*/  @!P3 LDG.E.64 R120, desc[UR4][R118.64] ;  /* 0x000000047678b981 */ /* 0x000ea2000c1e1b00 */
[----:B------:R-:W-:Y:S01]  /*38e0*/  MOV R128, RZ ;  /* 0x000000ff00807202 */ /* 0x000fe20000000f00 */
[----:B------:R-:W-:Y:S01]  /*38f0*/  BSSY B0, `(.L_x_6434) ;  /* 0x0000016000007945 */ /* 0x000fe20003800000 */
[----:B------:R-:W-:Y:S02]  /*3900*/  @!P3 MOV R128, 0x45f00000 ;  /* 0x45f000000080b802 */ /* 0x000fe40000000f00 */
[----:B0-----:R-:W-:-:S03]  /*3910*/  SHF.R.U32.HI R125, RZ, 0x5, R147 ;  /* 0x00000005ff7d7819 */ /* 0x001fc60000011693 */
        /* <DEDUP_REMOVED lines=12> */
[----:B012--5:R-:W-:Y:S05]  /*39e0*/  CALL.REL.NOINC `($__internal_60_$__cuda_sm20_rcp_rn_f32_slowpath) ;  /* 0x0000003800747944 */ /* 0x027fea0003c00000 */
[----:B------:R-:W-:Y:S01]  /*39f0*/  MOV R118, R184 ;  /* 0x000000b800767202 */ /* 0x000fe20000000f00 */
[----:B------:R-:W-:Y:S06]  /*3a00*/  BRA `(.L_x_6436) ;  /* 0x0000000000107947 */ /* 0x000fec0003800000 */
.L_x_6435:
[----:B------:R-:W3:Y:S02]  /*3a10*/  MUFU.RCP R119, R122 ;  /* 0x0000007a00777308 */ /* 0x000ee40000001000 */
[----:B---3--:R-:W-:-:S04]  /*3a20*/  FFMA R118, R122, R119, -1 ;  /* 0xbf8000007a767423 */ /* 0x008fc80000000077 */
[----:B------:R-:W-:-:S04]  /*3a30*/  FADD.FTZ R118, -R118, -RZ ;  /* 0x800000ff76767221 */ /* 0x000fc80000010100 */
[----:B------:R-:W-:-:S07]  /*3a40*/  FFMA R118, R119, R118, R119 ;  /* 0x0000007677767223 */ /* 0x000fce0000000077 */
.L_x_6436:
[----:B------:R-:W-:Y:S05]  /*3a50*/  BSYNC B0 ;  /* 0x0000000000007941 */ /* 0x000fea0003800000 */
.L_x_6434:
        /* <DEDUP_REMOVED lines=23> */
.L_x_6438:
[----:B------:R-:W0:Y:S02]  /*3bd0*/  MUFU.RCP R118, R125 ;  /* 0x0000007d00767308 */ /* 0x000e240000001000 */
[----:B0-----:R-:W-:-:S04]  /*3be0*/  FFMA R119, R125, R118, -1 ;  /* 0xbf8000007d777423 */ /* 0x001fc80000000076 */
[----:B------:R-:W-:-:S04]  /*3bf0*/  FADD.FTZ R119, -R119, -RZ ;  /* 0x800000ff77777221 */ /* 0x000fc80000010100 */
[----:B------:R-:W-:-:S07]  /*3c00*/  FFMA R118, R118, R119, R118 ;  /* 0x0000007776767223 */ /* 0x000fce0000000076 */
.L_x_6439:
[----:B------:R-:W-:Y:S05]  /*3c10*/  BSYNC B0 ;  /* 0x0000000000007941 */ /* 0x000fea0003800000 */
.L_x_6437:
[----:B------:R-:W-:Y:S01]  /*3c20*/  FADD R119, R121, -R120 ;  /* 0x8000007879777221 */ /* 0x000fe20000000000 */
[----:B------:R-:W-:Y:S01]  /*3c30*/  FMUL R125, R123, R120 ;  /* 0x000000787b7d7220 */ /* 0x000fe20000400000 */
[----:B------:R-:W-:Y:S01]  /*3c40*/  SHF.L.U32 R120, R148, 0x7, RZ ;  /* 0x0000000794787819 */ /* 0x000fe200000006ff */
[----:B------:R-:W-:Y:S02]  /*3c50*/  IMAD R170, R145, 0x7800, RZ ;  /* 0x0000780091aa7824 */ /* 0x000fe400078e02ff */
[----:B------:R-:W-:Y:S01]  /*3c60*/  FMUL R119, R119, R119 ;  /* 0x0000007777777220 */ /* 0x000fe20000400000 */
[----:B------:R-:W-:Y:S01]  /*3c70*/  FFMA R125, R122, R121, R125 ;  /* 0x000000797a7d7223 */ /* 0x000fe2000000007d */
[----:B------:R-:W-:Y:S01]  /*3c80*/  LOP3.LUT R120, R120, 0x180, R146, 0xe2, !PT ;  /* 0x0000018078787812 */ /* 0x000fe200078ee292 */
[----:B------:R-:W-:Y:S01]  /*3c90*/  ULDC.64 UR8, c[0x0][0x288] ;  /* 0x0000a20000087ab9 */ /* 0x000fe20000000a00 */
[----:B------:R-:W-:Y:S01]  /*3ca0*/  FMUL R168, R122, R119 ;  /* 0x000000777aa87220 */ /* 0x000fe20000400000 */
[----:B--2---:R-:W-:Y:S01]  /*3cb0*/  FADD R119, R124, R128 ;  /* 0x000000807c777221 */ /* 0x004fe20000000000 */
[----:B------:R-:W-:Y:S01]  /*3cc0*/  FMUL R125, R125, R118 ;  /* 0x000000767d7d7220 */ /* 0x000fe20000400000 */
[----:B------:R-:W0:Y:S01]  /*3cd0*/  LDC R124, c[0x0][0x268] ;  /* 0x00009a00ff7c7b82 */ /* 0x000e220000000800 */
[----:B------:R-:W-:Y:S01]  /*3ce0*/  FMUL R168, R123, R168 ;  /* 0x000000a87ba87220 */ /* 0x000fe20000400000 */
[----:B------:R-:W-:Y:S01]  /*3cf0*/  SHF.L.U32 R123, R148, 0x7, RZ ;  /* 0x00000007947b7819 */ /* 0x000fe200000006ff */
[----:B------:R-:W-:Y:S01]  /*3d00*/  ULDC UR7, c[0x0][0x210] ;  /* 0x0000840000077ab9 */ /* 0x000fe20000000800 */
[----:B------:R-:W1:Y:S01]  /*3d10*/  SHFL.IDX PT, R128, R125, RZ, 0x1f ;  /* 0x00001fff7d807589 */ /* 0x000e6200000e0000 */
[----:B------:R-:W-:Y:S01]  /*3d20*/  FFMA R168, R168, R118, R119 ;  /* 0x00000076a8a87223 */ /* 0x000fe20000000077 */
[----:B------:R-:W-:Y:S01]  /*3d30*/  LOP3.LUT R122, R123, 0x180, R146, 0xe2, !PT ;  /* 0x000001807b7a7812 */ /* 0x000fe200078ee292 */
[----:B------:R-:W-:Y:S01]  /*3d40*/  IMAD R123, R145, 0x7800, RZ ;  /* 0x00007800917b7824 */ /* 0x000fe200078e02ff */
[--C-:B------:R-:W-:Y:S01]  /*3d50*/  LOP3.LUT R120, R120, 0x60, R147.reuse, 0xf8, !PT ;  /* 0x0000006078787812 */ /* 0x100fe200078ef893 */
[----:B------:R-:W2:Y:S01]  /*3d60*/  @!P3 LDC.64 R118, c[0x0][0x228] ;  /* 0x00008a00ff76bb82 */ /* 0x000ea20000000a00 */
[----:B------:R3:W0:Y:S01]  /*3d70*/  SHFL.IDX PT, R121, R168, RZ, 0x1f ;  /* 0x00001fffa8797589 */ /* 0x00062200000e0000 */
[----:B------:R-:W-:-:S02]  /*3d80*/  LOP3.LUT R122, R122, 0x60, R147, 0xf8, !PT ;  /* 0x000000607a7a7812 */ /* 0x000fc400078ef893 */
[----:B------:R-:W-:Y:S02]  /*3d90*/  ISETP.NE.U32.AND P0, PT, RZ, UR8, PT ;  /* 0x00000008ff007c0c */ /* 0x000fe4000bf05070 */
[----:B------:R-:W-:Y:S02]  /*3da0*/  LOP3.LUT P2, RZ, R6, 0xff, RZ, 0xc0, !PT ;  /* 0x000000ff06ff7812 */ /* 0x000fe4000784c0ff */
[----:B------:R-:W-:Y:S02]  /*3db0*/  ISETP.NE.AND.EX P0, PT, RZ, UR9, PT, P0 ;  /* 0x00000009ff007c0c */ /* 0x000fe4000bf05300 */
[----:B---3--:R-:W-:Y:S02]  /*3dc0*/  LOP3.LUT R168, R170, R122, RZ, 0xfc, !PT ;  /* 0x0000007aaaa87212 */ /* 0x008fe400078efcff */
[----:B------:R-:W-:Y:S02]  /*3dd0*/  LOP3.LUT R170, R123, R120, RZ, 0xfc, !PT ;  /* 0x000000787baa7212 */ /* 0x000fe400078efcff */
[----:B------:R-:W-:-:S02]  /*3de0*/  IADD3 R7, R7, 0x1, RZ ;  /* 0x0000000107077810 */ /* 0x000fc40007ffe0ff */
[----:B------:R-:W-:Y:S02]  /*3df0*/  SEL R6, RZ, 0x1, P2 ;  /* 0x00000001ff067807 */ /* 0x000fe40001000000 */
[----:B------:R-:W-:Y:S01]  /*3e00*/  LOP3.LUT R7, R7, 0x3, RZ, 0xc0, !PT ;  /* 0x0000000307077812 */ /* 0x000fe200078ec0ff */
[--C-:B-1----:R-:W-:Y:S01]  /*3e10*/  FADD R158, R158, -R128.reuse ;  /* 0x800000809e9e7221 */ /* 0x102fe20000000000 */
[--C-:B------:R-:W-:Y:S01]  /*3e20*/  FADD R156, R156, -R128.reuse ;  /* 0x800000809c9c7221 */ /* 0x100fe20000000000 */
[--C-:B------:R-:W-:Y:S01]  /*3e30*/  FADD R154, R154, -R128.reuse ;  /* 0x800000809a9a7221 */ /* 0x100fe20000000000 */
[--C-:B------:R-:W-:Y:S01]  /*3e40*/  FADD R152, R152, -R128.reuse ;  /* 0x8000008098987221 */ /* 0x100fe20000000000 */
[--C-:B------:R-:W-:Y:S01]  /*3e50*/  FADD R150, R150, -R128.reuse ;  /* 0x8000008096967221 */ /* 0x100fe20000000000 */
[----:B------:R-:W-:Y:S01]  /*3e60*/  FADD R132, R132, -R128 ;  /* 0x8000008084847221 */ /* 0x000fe20000000000 */
[----:B0-----:R-:W-:Y:S01]  /*3e70*/  FFMA R124, R121, 3.2552085031056776643e-05, R124 ;  /* 0x38088889797c7823 */ /* 0x001fe2000000007c */
[----:B--2---:R-:W-:Y:S01]  /*3e80*/  @!P3 IMAD.WIDE R122, R145, 0x4, R118 ;  /* 0x00000004917ab825 */ /* 0x004fe200078e0276 */
[----:B------:R-:W0:Y:S03]  /*3e90*/  @!P3 LDC.64 R120, c[0x0][0x230] ;  /* 0x00008c00ff78bb82 */ /* 0x000e260000000a00 */
[--C-:B------:R-:W-:Y:S01]  /*3ea0*/  FADD R130, R130, -R128.reuse ;  /* 0x8000008082827221 */ /* 0x100fe20000000000 */
[--C-:B------:R-:W-:Y:S01]  /*3eb0*/  FADD R251, R251, -R128.reuse ;  /* 0x80000080fbfb7221 */ /* 0x100fe20000000000 */
[----:B------:R-:W-:Y:S01]  /*3ec0*/  FSETP.GEU.AND P1, PT, |R124|, 1.175494350822287508e-38, PT ;  /* 0x008000007c00780b */ /* 0x000fe20003f2e200 */
[--C-:B------:R-:W-:Y:S01]  /*3ed0*/  FADD R249, R249, -R128.reuse ;  /* 0x80000080f9f97221 */ /* 0x100fe20000000000 */
[--C-:B------:R-:W-:Y:S01]  /*3ee0*/  FADD R247, R247, -R128.reuse ;  /* 0x80000080f7f77221 */ /* 0x100fe20000000000 */
[--C-:B------:R-:W-:Y:S01]  /*3ef0*/  FADD R245, R245, -R128.reuse ;  /* 0x80000080f5f57221 */ /* 0x100fe20000000000 */
[----:B------:R1:W-:Y:S01]  /*3f00*/  @!P3 STG.E desc[UR4][R122.64], R128 ;  /* 0x000000807a00b986 */ /* 0x0003e2000c101904 */
[----:B------:R-:W2:Y:S01]  /*3f10*/  LDC.64 R118, c[0x0][0x258] ;  /* 0x00009600ff767b82 */ /* 0x000ea20000000a00 */
        /* <DEDUP_REMOVED lines=10> */
[----:B-1----:R-:W-:Y:S01]  /*3fc0*/  IADD3 R123, R168, 0x200, RZ ;  /* 0x00000200a87b7810 */ /* 0x002fe20007ffe0ff */
        /* <DEDUP_REMOVED lines=18> */
[----:B------:R-:W-:Y:S01]  /*40f0*/  ISETP.NE.AND P1, PT, RZ, UR6, PT ;  /* 0x00000006ff007c0c */ /* 0x000fe2000bf25270 */
[--C-:B------:R-:W-:Y:S01]  /*4100*/  FADD R199, R199, -R128.reuse ;  /* 0x80000080c7c77221 */ /* 0x100fe20000000000 */
[----:B------:R-:W-:Y:S01]  /*4110*/  FADD R197, R197, -R128 ;  /* 0x80000080c5c57221 */ /* 0x000fe20000000000 */
[C---:B------:R-:W-:Y:S01]  /*4120*/  FMUL R158, R184.reuse, R158 ;  /* 0x0000009eb89e7220 */ /* 0x040fe20000400000 */
[C---:B------:R-:W-:Y:S01]  /*4130*/  FMUL R156, R184.reuse, R156 ;  /* 0x0000009cb89c7220 */ /* 0x040fe20000400000 */
[C---:B------:R-:W-:Y:S01]  /*4140*/  FMUL R154, R184.reuse, R154 ;  /* 0x0000009ab89a7220 */ /* 0x040fe20000400000 */
[C---:B------:R-:W-:Y:S01]  /*4150*/  FMUL R152, R184.reuse, R152 ;  /* 0x00000098b8987220 */ /* 0x040fe20000400000 */
[----:B-----5:R-:W-:Y:S01]  /*4160*/  FFMA R120, R143, R158, R142 ;  /* 0x0000009e8f787223 */ /* 0x020fe2000000008e */
[----:B------:R-:W-:Y:S01]  /*4170*/  FFMA R121, R141, R156, R140 ;  /* 0x0000009c8d797223 */ /* 0x000fe2000000008c */
[----:B------:R-:W-:Y:S01]  /*4180*/  FFMA R154, R139, R154, R138 ;  /* 0x0000009a8b9a7223 */ /* 0x000fe2000000008a */
[----:B------:R-:W-:Y:S01]  /*4190*/  FMUL R150, R184, R150 ;  /* 0x00000096b8967220 */ /* 0x000fe20000400000 */
[----:B------:R-:W-:Y:S01]  /*41a0*/  FFMA R152, R137, R152, R136 ;  /* 0x0000009889987223 */ /* 0x000fe20000000088 */
[----:B------:R-:W-:Y:S01]  /*41b0*/  @P0 FMNMX R144, R144, |R120|, !PT ;  /* 0x4000007890900209 */ /* 0x000fe20007800000 */
[C---:B------:R-:W-:Y:S01]  /*41c0*/  FMUL R132, R184.reuse, R132 ;  /* 0x00000084b8847220 */ /* 0x040fe20000400000 */
[----:B------:R-:W-:Y:S01]  /*41d0*/  FFMA R150, R135, R150, R134 ;  /* 0x0000009687967223 */ /* 0x000fe20000000086 */
[----:B------:R-:W-:Y:S01]  /*41e0*/  FMUL R130, R184, R130 ;  /* 0x00000082b8827220 */ /* 0x000fe20000400000 */
[----:B------:R-:W-:Y:S01]  /*41f0*/  @P0 FMNMX R144, R144, |R121|, !PT ;  /* 0x4000007990900209 */ /* 0x000fe20007800000 */
[----:B------:R-:W-:Y:S01]  /*4200*/  FFMA R132, R117, R132, R116 ;  /* 0x0000008475847223 */ /* 0x000fe20000000074 */
[----:B------:R-:W-:Y:S01]  /*4210*/  FMUL R251, R184, R251 ;  /* 0x000000fbb8fb7220 */ /* 0x000fe20000400000 */
[----:B------:R-:W-:Y:S01]  /*4220*/  FFMA R130, R115, R130, R114 ;  /* 0x0000008273827223 */ /* 0x000fe20000000072 */
[----:B------:R-:W-:Y:S01]  /*4230*/  @P0 FMNMX R144, R144, |R154|, !PT ;  /* 0x4000009a90900209 */ /* 0x000fe20007800000 */
[----:B------:R-:W-:Y:S01]  /*4240*/  FMUL R249, R184, R249 ;  /* 0x000000f9b8f97220 */ /* 0x000fe20000400000 */
[----:B------:R-:W-:Y:S01]  /*4250*/  FFMA R251, R113, R251, R112 ;  /* 0x000000fb71fb7223 */ /* 0x000fe20000000070 */
[-C--:B------:R-:W-:Y:S01]  /*4260*/  @P1 FMUL R120, R120, R149.reuse ;  /* 0x0000009578781220 */ /* 0x080fe20000400000 */
[----:B------:R-:W-:Y:S01]  /*4270*/  @P0 FMNMX R144, R144, |R152|, !PT ;  /* 0x4000009890900209 */ /* 0x000fe20007800000 */
[----:B------:R-:W-:Y:S01]  /*4280*/  @P1 FMUL R121, R121, R149 ;  /* 0x0000009579791220 */ /* 0x000fe20000400000 */
[----:B------:R-:W-:Y:S01]  /*4290*/  FMUL R247, R184, R247 ;  /* 0x000000f7b8f77220 */ /* 0x000fe20000400000 */
[----:B------:R-:W-:Y:S01]  /*42a0*/  FFMA R249, R111, R249, R110 ;  /* 0x000000f96ff97223 */ /* 0x000fe2000000006e */
[----:B------:R-:W-:Y:S01]  /*42b0*/  @P0 FMNMX R144, R144, |R150|, !PT ;  /* 0x4000009690900209 */ /* 0x000fe20007800000 */
[----:B------:R0:W-:Y:S01]  /*42c0*/  @!P3 STG.E desc[UR4][R124.64], R184 ;  /* 0x000000b87c00b986 */ /* 0x0001e2000c101904 */
[----:B------:R-:W-:Y:S01]  /*42d0*/  FMUL R245, R184, R245 ;  /* 0x000000f5b8f57220 */ /* 0x000fe20000400000 */
[----:B------:R-:W-:Y:S01]  /*42e0*/  F2FP.BF16.F32.PACK_AB R122, RZ, R120 ;  /* 0x00000078ff7a723e */ /* 0x000fe200000010ff */
[----:B------:R-:W-:Y:S01]  /*42f0*/  FFMA R247, R109, R247, R108 ;  /* 0x000000f76df77223 */ /* 0x000fe2000000006c */
[----:B------:R-:W-:Y:S01]  /*4300*/  @P0 FMNMX R144, R144, |R132|, !PT ;  /* 0x4000008490900209 */ /* 0x000fe20007800000 */
[--C-:B------:R-:W-:Y:S01]  /*4310*/  FADD R195, R195, -R128.reuse ;  /* 0x80000080c3c37221 */ /* 0x100fe20000000000 */
[--C-:B------:R-:W-:Y:S01]  /*4320*/  FADD R193, R193, -R128.reuse ;  /* 0x80000080c1c17221 */ /* 0x100fe20000000000 */
[--C-:B------:R-:W-:Y:S01]  /*4330*/  FADD R191, R191, -R128.reuse ;  /* 0x80000080bfbf7221 */ /* 0x100fe20000000000 */
[----:B------:R-:W-:Y:S01]  /*4340*/  @P0 FMNMX R144, R144, |R130|, !PT ;  /* 0x4000008290900209 */ /* 0x000fe20007800000 */
[--C-:B------:R-:W-:Y:S01]  /*4350*/  FADD R189, R189, -R128.reuse ;  /* 0x80000080bdbd7221 */ /* 0x100fe20000000000 */
[--C-:B------:R-:W-:Y:S01]  /*4360*/  FADD R187, R187, -R128.reuse ;  /* 0x80000080bbbb7221 */ /* 0x100fe20000000000 */
[--C-:B------:R-:W-:Y:S01]  /*4370*/  FADD R185, R185, -R128.reuse ;  /* 0x80000080b9b97221 */ /* 0x100fe20000000000 */
[----:B------:R-:W-:Y:S01]  /*4380*/  @P0 FMNMX R144, R144, |R251|, !PT ;  /* 0x400000fb90900209 */ /* 0x000fe20007800000 */
[--C-:B------:R-:W-:Y:S01]  /*4390*/  FADD R183, R183, -R128.reuse ;  /* 0x80000080b7b77221 */ /* 0x100fe20000000000 */
[----:B0-----:R-:W-:Y:S01]  /*43a0*/  F2FP.BF16.F32.PACK_AB R125, RZ, R121 ;  /* 0x00000079ff7d723e */ /* 0x001fe200000010ff */
        /* <DEDUP_REMOVED lines=18> */
[C---:B------:R-:W-:Y:S01]  /*44d0*/  FMUL R243, R184.reuse, R243 ;  /* 0x000000f3b8f37220 */ /* 0x040fe20000400000 */
[----:B------:R-:W-:Y:S01]  /*44e0*/  FMUL R158, R184, R127 ;  /* 0x0000007fb89e7220 */ /* 0x000fe20000400000 */
[----:B--2---:R-:W-:Y:S01]  /*44f0*/  IMAD.WIDE.U32 R120, R171, 0x2, R118 ;  /* 0x00000002ab787825 */ /* 0x004fe200078e0076 */
[----:B------:R-:W-:-:S03]  /*4500*/  PRMT R126, R122, 0x7610, R126 ;  /* 0x000076107a7e7816 */ /* 0x000fc6000000007e */
[----:B------:R-:W-:Y:S01]  /*4510*/  FFMA R245, R107, R245, R106 ;  /* 0x000000f56bf57223 */ /* 0x000fe2000000006a */
[----:B------:R-:W-:Y:S01]  /*4520*/  PRMT R128, R125, 0x7610, R128 ;  /* 0x000076107d807816 */ /* 0x000fe20000000080 */
[----:B------:R-:W-:-:S04]  /*4530*/  IMAD.WIDE.U32 R122, R123, 0x2, R118 ;  /* 0x000000027b7a7825 */ /* 0x000fc800078e0076 */
[-C--:B------:R-:W-:Y:S01]  /*4540*/  @P1 FMUL R154, R154, R149.reuse ;  /* 0x000000959a9a1220 */ /* 0x080fe20000400000 */
[----:B------:R-:W-:Y:S01]  /*4550*/  IADD3 R125, R168, 0x400, RZ ;  /* 0x00000400a87d7810 */ /* 0x000fe20007ffe0ff */
[----:B------:R-:W-:Y:S01]  /*4560*/  @P1 FMUL R152, R152, R149 ;  /* 0x0000009598981220 */ /* 0x000fe20000400000 */
[----:B------:R-:W-:Y:S01]  /*4570*/  IADD3 R127, R168, 0x600, RZ ;  /* 0x00000600a87f7810 */ /* 0x000fe20007ffe0ff */
[----:B------:R-:W-:Y:S01]  /*4580*/  FMUL R241, R184, R241 ;  /* 0x000000f1b8f17220 */ /* 0x000fe20000400000 */
[----:B------:R-:W-:Y:S01]  /*4590*/  @P0 FMNMX R144, R144, |R247|, !PT ;  /* 0x400000f790900209 */ /* 0x000fe20007800000 */
[----:B------:R-:W-:Y:S01]  /*45a0*/  FFMA R243, R105, R243, R104 ;  /* 0x000000f369f37223 */ /* 0x000fe20000000068 */
[----:B------:R0:W-:Y:S01]  /*45b0*/  STG.E.U16 desc[UR4][R120.64], R126 ;  /* 0x0000007e78007986 */ /* 0x0001e2000c101504 */
[----:B------:R-:W-:Y:S01]  /*45c0*/  F2FP.BF16.F32.PACK_AB R154, RZ, R154 ;  /* 0x0000009aff9a723e */ /* 0x000fe200000010ff */
[----:B------:R-:W-:Y:S01]  /*45d0*/  IMAD.WIDE.U32 R124, R125, 0x2, R118 ;  /* 0x000000027d7c7825 */ /* 0x000fe200078e0076 */
[----:B------:R-:W-:Y:S01]  /*45e0*/  @P0 FMNMX R144, R144, |R245|, !PT ;  /* 0x400000f590900209 */ /* 0x000fe20007800000 */
[----:B------:R1:W-:Y:S01]  /*45f0*/  STG.E.U16 desc[UR4][R122.64], R128 ;  /* 0x000000807a007986 */ /* 0x0003e2000c101504 */
[----:B------:R-:W-:Y:S01]  /*4600*/  F2FP.BF16.F32.PACK_AB R152, RZ, R152 ;  /* 0x00000098ff98723e */ /* 0x000fe200000010ff */
[----:B------:R-:W-:Y:S01]  /*4610*/  @P1 FMUL R150, R150, R149 ;  /* 0x0000009596961220 */ /* 0x000fe20000400000 */
[----:B------:R-:W-:Y:S01]  /*4620*/  FMUL R239, R184, R239 ;  /* 0x000000efb8ef7220 */ /* 0x000fe20000400000 */
[----:B------:R-:W-:Y:S01]  /*4630*/  @P1 FMUL R132, R132, R149 ;  /* 0x0000009584841220 */ /* 0x000fe20000400000 */
[----:B------:R-:W-:Y:S01]  /*4640*/  FFMA R241, R103, R241, R102 ;  /* 0x000000f167f17223 */ /* 0x000fe20000000066 */
[----:B------:R-:W-:Y:S01]  /*4650*/  @P0 FMNMX R144, R144, |R243|, !PT ;  /* 0x400000f390900209 */ /* 0x000fe20007800000 */
[----:B------:R2:W-:Y:S01]  /*4660*/  STG.E.U16 desc[UR4][R124.64], R154 ;  /* 0x0000009a7c007986 */ /* 0x0005e2000c101504 */
[----:B0-----:R-:W-:Y:S01]  /*4670*/  IMAD.WIDE.U32 R120, R127, 0x2, R118 ;  /* 0x000000027f787825 */ /* 0x001fe200078e0076 */
[----:B------:R-:W-:-:S03]  /*4680*/  IADD3 R127, R168, 0xa00, RZ ;  /* 0x00000a00a87f7810 */ /* 0x000fc60007ffe0ff */
[----:B------:R-:W-:Y:S01]  /*4690*/  FMUL R237, R184, R237 ;  /* 0x000000edb8ed7220 */ /* 0x000fe20000400000 */
[----:B------:R-:W-:Y:S01]  /*46a0*/  F2FP.BF16.F32.PACK_AB R150, RZ, R150 ;  /* 0x00000096ff96723e */ /* 0x000fe200000010ff */
[----:B------:R-:W-:Y:S01]  /*46b0*/  FFMA R239, R101, R239, R100 ;  /* 0x000000ef65ef7223 */ /* 0x000fe20000000064 */
[----:B-1----:R-:W-:Y:S01]  /*46c0*/  IADD3 R123, R168, 0x800, RZ ;  /* 0x00000800a87b7810 */ /* 0x002fe20007ffe0ff */
[----:B------:R0:W-:Y:S01]  /*46d0*/  STG.E.U16 desc[UR4][R120.64], R152 ;  /* 0x0000009878007986 */ /* 0x0001e2000c101504 */
[----:B------:R-:W-:Y:S01]  /*46e0*/  F2FP.BF16.F32.PACK_AB R132, RZ, R132 ;  /* 0x00000084ff84723e */ /* 0x000fe200000010ff */
[----:B------:R-:W-:Y:S01]  /*46f0*/  @P1 FMUL R130, R130, R149 ;  /* 0x0000009582821220 */ /* 0x000fe20000400000 */
[----:B------:R-:W-:Y:S01]  /*4700*/  @P0 FMNMX R144, R144, |R241|, !PT ;  /* 0x400000f190900209 */ /* 0x000fe20007800000 */
[----:B------:R-:W-:-:S04]  /*4710*/  IMAD.WIDE.U32 R122, R123, 0x2, R118 ;  /* 0x000000027b7a7825 */ /* 0x000fc800078e0076 */
[----:B------:R-:W-:Y:S01]  /*4720*/  FMUL R235, R184, R235 ;  /* 0x000000ebb8eb7220 */ /* 0x000fe20000400000 */
[----:B------:R-:W-:Y:S01]  /*4730*/  @P1 FMUL R251, R251, R149 ;  /* 0x00000095fbfb1220 */ /* 0x000fe20000400000 */
[----:B------:R-:W-:Y:S01]  /*4740*/  FFMA R237, R99, R237, R98 ;  /* 0x000000ed63ed7223 */ /* 0x000fe20000000062 */
[----:B--2---:R-:W-:Y:S01]  /*4750*/  IMAD.WIDE.U32 R124, R127, 0x2, R118 ;  /* 0x000000027f7c7825 */ /* 0x004fe200078e0076 */
[----:B------:R-:W-:Y:S01]  /*4760*/  IADD3 R127, R168, 0xe00, RZ ;  /* 0x00000e00a87f7810 */ /* 0x000fe20007ffe0ff */
[----:B------:R1:W-:Y:S01]  /*4770*/  STG.E.U16 desc[UR4][R122.64], R150 ;  /* 0x000000967a007986 */ /* 0x0003e2000c101504 */
[----:B------:R-:W-:Y:S01]  /*4780*/  @P0 FMNMX R144, R144, |R239|, !PT ;  /* 0x400000ef90900209 */ /* 0x000fe20007800000 */
[----:B------:R-:W-:Y:S01]  /*4790*/  @P1 FMUL R249, R249, R149 ;  /* 0x00000095f9f91220 */ /* 0x000fe20000400000 */
[----:B0-----:R-:W-:Y:S01]  /*47a0*/  IADD3 R121, R168, 0xc00, RZ ;  /* 0x00000c00a8797810 */ /* 0x001fe20007ffe0ff */
[----:B------:R0:W-:Y:S01]  /*47b0*/  STG.E.U16 desc[UR4][R124.64], R132 ;  /* 0x000000847c007986 */ /* 0x0001e2000c101504 */
[----:B------:R-:W-:Y:S01]  /*47c0*/  F2FP.BF16.F32.PACK_AB R130, RZ, R130 ;  /* 0x00000082ff82723e */ /* 0x000fe200000010ff */
[----:B------:R-:W-:Y:S01]  /*47d0*/  FMUL R233, R184, R233 ;  /* 0x000000e9b8e97220 */ /* 0x000fe20000400000 */
[----:B------:R-:W-:Y:S01]  /*47e0*/  FFMA R235, R97, R235, R96 ;  /* 0x000000eb61eb7223 */ /* 0x000fe20000000060 */
[----:B------:R-:W-:Y:S01]  /*47f0*/  IMAD.WIDE.U32 R120, R121, 0x2, R118 ;  /* 0x0000000279787825 */ /* 0x000fe200078e0076 */
[----:B------:R-:W-:-:S03]  /*4800*/  F2FP.BF16.F32.PACK_AB R251, RZ, R251 ;  /* 0x000000fbfffb723e */ /* 0x000fc600000010ff */
[----:B------:R-:W-:Y:S01]  /*4810*/  FMUL R231, R184, R231 ;  /* 0x000000e7b8e77220 */ /* 0x000fe20000400000 */
[----:B------:R-:W-:Y:S01]  /*4820*/  @P0 FMNMX R144, R144, |R237|, !PT ;  /* 0x400000ed90900209 */ /* 0x000fe20007800000 */
[----:B-1----:R-:W-:Y:S01]  /*4830*/  IMAD.WIDE.U32 R122, R127, 0x2, R118 ;  /* 0x000000027f7a7825 */ /* 0x002fe200078e0076 */
[C---:B------:R-:W-:Y:S01]  /*4840*/  IADD3 R127, R168.reuse, 0x1200, RZ ;  /* 0x00001200a87f7810 */ /* 0x040fe20007ffe0ff */
[----:B------:R1:W-:Y:S02]  /*4850*/  STG.E.U16 desc[UR4][R120.64], R130 ;  /* 0x0000008278007986 */ /* 0x0003e4000c101504 */
[----:B------:R-:W-:Y:S01]  /*4860*/  @P1 FMUL R247, R247, R149 ;  /* 0x00000095f7f71220 */ /* 0x000fe20000400000 */
[----:B0-----:R-:W-:Y:S01]  /*4870*/  IADD3 R125, R168, 0x1000, RZ ;  /* 0x00001000a87d7810 */ /* 0x001fe20007ffe0ff */
[----:B------:R-:W-:Y:S01]  /*4880*/  FFMA R233, R95, R233, R94 ;  /* 0x000000e95fe97223 */ /* 0x000fe2000000005e */
[----:B------:R-:W-:Y:S01]  /*4890*/  F2FP.BF16.F32.PACK_AB R249, RZ, R249 ;  /* 0x000000f9fff9723e */ /* 0x000fe200000010ff */
[----:B------:R0:W-:Y:S01]  /*48a0*/  STG.E.U16 desc[UR4][R122.64], R251 ;  /* 0x000000fb7a007986 */ /* 0x0001e2000c101504 */
[----:B------:R-:W-:Y:S01]  /*48b0*/  @P0 FMNMX R144, R144, |R235|, !PT ;  /* 0x400000eb90900209 */ /* 0x000fe20007800000 */
[----:B------:R-:W-:-:S04]  /*48c0*/  IMAD.WIDE.U32 R124, R125, 0x2, R118 ;  /* 0x000000027d7c7825 */ /* 0x000fc800078e0076 */
[----:B------:R-:W-:Y:S01]  /*48d0*/  @P1 FMUL R245, R245, R149 ;  /* 0x00000095f5f51220 */ /* 0x000fe20000400000 */
[----:B------:R-:W-:Y:S01]  /*48e0*/  FMUL R229, R184, R229 ;  /* 0x000000e5b8e57220 */ /* 0x000fe20000400000 */
[----:B------:R-:W-:Y:S01]  /*48f0*/  @P1 FMUL R243, R243, R149 ;  /* 0x00000095f3f31220 */ /* 0x000fe20000400000 */
[----:B------:R-:W-:Y:S01]  /*4900*/  FFMA R231, R93, R231, R92 ;  /* 0x000000e75de77223 */ /* 0x000fe2000000005c */
[----:B-1----:R-:W-:Y:S01]  /*4910*/  IMAD.WIDE.U32 R120, R127, 0x2, R118 ;  /* 0x000000027f787825 */ /* 0x002fe200078e0076 */
[C---:B------:R-:W-:Y:S01]  /*4920*/  IADD3 R127, R168.reuse, 0x1600, RZ ;  /* 0x00001600a87f7810 */ /* 0x040fe20007ffe0ff */
[----:B------:R1:W-:Y:S01]  /*4930*/  STG.E.U16 desc[UR4][R124.64], R249 ;  /* 0x000000f97c007986 */ /* 0x0003e2000c101504 */
[----:B------:R-:W-:Y:S01]  /*4940*/  F2FP.BF16.F32.PACK_AB R247, RZ, R247 ;  /* 0x000000f7fff7723e */ /* 0x000fe200000010ff */
[----:B------:R-:W-:Y:S01]  /*4950*/  @P1 FMUL R241, R241, R149 ;  /* 0x00000095f1f11220 */ /* 0x000fe20000400000 */
[----:B0-----:R-:W-:Y:S01]  /*4960*/  IADD3 R123, R168, 0x1400, RZ ;  /* 0x00001400a87b7810 */ /* 0x001fe20007ffe0ff */
[----:B------:R-:W-:Y:S01]  /*4970*/  FMUL R227, R184, R227 ;  /* 0x000000e3b8e37220 */ /* 0x000fe20000400000 */
[----:B------:R-:W-:Y:S01]  /*4980*/  @P0 FMNMX R144, R144, |R233|, !PT ;  /* 0x400000e990900209 */ /* 0x000fe20007800000 */
[----:B------:R-:W-:Y:S01]  /*4990*/  FFMA R229, R91, R229, R90 ;  /* 0x000000e55be57223 */ /* 0x000fe2000000005a */
[----:B------:R-:W-:Y:S01]  /*49a0*/  F2FP.BF16.F32.PACK_AB R245, RZ, R245 ;  /* 0x000000f5fff5723e */ /* 0x000fe200000010ff */
[--C-:B------:R-:W-:Y:S01]  /*49b0*/  IMAD.WIDE.U32 R122, R123, 0x2, R118.reuse ;  /* 0x000000027b7a7825 */ /* 0x100fe200078e0076 */
[----:B------:R-:W-:Y:S01]  /*49c0*/  F2FP.BF16.F32.PACK_AB R243, RZ, R243 ;  /* 0x000000f3fff3723e */ /* 0x000fe200000010ff */
[----:B------:R0:W-:Y:S01]  /*49d0*/  STG.E.U16 desc[UR4][R120.64], R247 ;  /* 0x000000f778007986 */ /* 0x0001e2000c101504 */
[----:B------:R-:W-:Y:S01]  /*49e0*/  @P0 FMNMX R144, R144, |R231|, !PT ;  /* 0x400000e790900209 */ /* 0x000fe20007800000 */
[----:B-1----:R-:W-:Y:S01]  /*49f0*/  IMAD.WIDE.U32 R124, R127, 0x2, R118 ;  /* 0x000000027f7c7825 */ /* 0x002fe200078e0076 */
[----:B------:R-:W-:-:S03]  /*4a00*/  IADD3 R127, R168, 0x1800, RZ ;  /* 0x00001800a87f7810 */ /* 0x000fc60007ffe0ff */
[----:B------:R-:W-:Y:S01]  /*4a10*/  @P1 FMUL R239, R239, R149 ;  /* 0x00000095efef1220 */ /* 0x000fe20000400000 */
[----:B------:R-:W-:Y:S01]  /*4a20*/  FMUL R225, R184, R225 ;  /* 0x000000e1b8e17220 */ /* 0x000fe20000400000 */
[----:B------:R-:W-:Y:S01]  /*4a30*/  F2FP.BF16.F32.PACK_AB R241, RZ, R241 ;  /* 0x000000f1fff1723e */ /* 0x000fe200000010ff */
[----:B------:R-:W-:Y:S01]  /*4a40*/  FFMA R227, R89, R227, R88 ;  /* 0x000000e359e37223 */ /* 0x000fe20000000058 */
[--C-:B------:R-:W-:Y:S01]  /*4a50*/  IMAD.WIDE.U32 R126, R127, 0x2, R118.reuse ;  /* 0x000000027f7e7825 */ /* 0x100fe200078e0076 */
[----:B------:R1:W-:Y:S01]  /*4a60*/  STG.E.U16 desc[UR4][R122.64], R245 ;  /* 0x000000f57a007986 */ /* 0x0003e2000c101504 */
[----:B------:R-:W-:Y:S02]  /*4a70*/  @P0 FMNMX R144, R144, |R229|, !PT ;  /* 0x400000e590900209 */ /* 0x000fe40007800000 */
[----:B------:R-:W-:Y:S01]  /*4a80*/  @P1 FMUL R237, R237, R149 ;  /* 0x00000095eded1220 */ /* 0x000fe20000400000 */
[----:B0-----:R-:W-:Y:S01]  /*4a90*/  IADD3 R121, R168, 0x1a00, RZ ;  /* 0x00001a00a8797810 */ /* 0x001fe20007ffe0ff */
[----:B------:R0:W-:Y:S01]  /*4aa0*/  STG.E.U16 desc[UR4][R124.64], R243 ;  /* 0x000000f37c007986 */ /* 0x0001e2000c101504 */
[----:B------:R-:W-:Y:S01]  /*4ab0*/  FMUL R223, R184, R223 ;  /* 0x000000dfb8df7220 */ /* 0x000fe20000400000 */
[----:B------:R-:W-:Y:S01]  /*4ac0*/  F2FP.BF16.F32.PACK_AB R239, RZ, R239 ;  /* 0x000000efffef723e */ /* 0x000fe200000010ff */
[----:B------:R-:W-:Y:S01]  /*4ad0*/  @P1 FMUL R235, R235, R149 ;  /* 0x00000095ebeb1220 */ /* 0x000fe20000400000 */
[----:B------:R-:W-:-:S04]  /*4ae0*/  IMAD.WIDE.U32 R120, R121, 0x2, R118 ;  /* 0x0000000279787825 */ /* 0x000fc800078e0076 */
[----:B------:R-:W-:Y:S01]  /*4af0*/  FFMA R225, R87, R225, R86 ;  /* 0x000000e157e17223 */ /* 0x000fe20000000056 */
[----:B------:R2:W-:Y:S01]  /*4b00*/  STG.E.U16 desc[UR4][R126.64], R241 ;  /* 0x000000f17e007986 */ /* 0x0005e2000c101504 */
[----:B------:R-:W-:Y:S01]  /*4b10*/  @P0 FMNMX R144, R144, |R227|, !PT ;  /* 0x400000e390900209 */ /* 0x000fe20007800000 */
[----:B------:R-:W-:Y:S01]  /*4b20*/  @P1 FMUL R233, R233, R149 ;  /* 0x00000095e9e91220 */ /* 0x000fe20000400000 */
[----:B-1----:R-:W-:Y:S01]  /*4b30*/  IADD3 R123, R168, 0x1e00, RZ ;  /* 0x00001e00a87b7810 */ /* 0x002fe20007ffe0ff */
[----:B------:R-:W-:Y:S01]  /*4b40*/  FMUL R221, R184, R221 ;  /* 0x000000ddb8dd7220 */ /* 0x000fe20000400000 */
[----:B------:R-:W-:Y:S01]  /*4b50*/  F2FP.BF16.F32.PACK_AB R237, RZ, R237 ;  /* 0x000000edffed723e */ /* 0x000fe200000010ff */
[----:B------:R-:W-:Y:S01]  /*4b60*/  FFMA R223, R85, R223, R84 ;  /* 0x000000df55df7223 */ /* 0x000fe20000000054 */
[----:B0-----:R-:W-:Y:S01]  /*4b70*/  IADD3 R125, R168, 0x1c00, RZ ;  /* 0x00001c00a87d7810 */ /* 0x001fe20007ffe0ff */
[----:B------:R0:W-:Y:S01]  /*4b80*/  STG.E.U16 desc[UR4][R120.64], R239 ;  /* 0x000000ef78007986 */ /* 0x0001e2000c101504 */
[----:B------:R-:W-:Y:S01]  /*4b90*/  F2FP.BF16.F32.PACK_AB R235, RZ, R235 ;  /* 0x000000ebffeb723e */ /* 0x000fe200000010ff */
[----:B------:R-:W-:Y:S01]  /*4ba0*/  IMAD.WIDE.U32 R122, R123, 0x2, R118 ;  /* 0x000000027b7a7825 */ /* 0x000fe200078e0076 */
[----:B------:R-:W-:-:S03]  /*4bb0*/  @P0 FMNMX R144, R144, |R225|, !PT ;  /* 0x400000e190900209 */ /* 0x000fc60007800000 */
[----:B------:R-:W-:Y:S01]  /*4bc0*/  @P1 FMUL R231, R231, R149 ;  /* 0x00000095e7e71220 */ /* 0x000fe20000400000 */
[----:B--2---:R-:W-:Y:S01]  /*4bd0*/  IADD3 R127, R168, 0x2000, RZ ;  /* 0x00002000a87f7810 */ /* 0x004fe20007ffe0ff */
[----:B------:R-:W-:Y:S01]  /*4be0*/  IMAD.WIDE.U32 R124, R125, 0x2, R118 ;  /* 0x000000027d7c7825 */ /* 0x000fe200078e0076 */
[----:B------:R-:W-:-:S03]  /*4bf0*/  F2FP.BF16.F32.PACK_AB R233, RZ, R233 ;  /* 0x000000e9ffe9723e */ /* 0x000fc600000010ff */
[----:B------:R-:W-:Y:S01]  /*4c00*/  FMUL R219, R184, R219 ;  /* 0x000000dbb8db7220 */ /* 0x000fe20000400000 */
[----:B------:R-:W-:Y:S01]  /*4c10*/  FFMA R221, R83, R221, R82 ;  /* 0x000000dd53dd7223 */ /* 0x000fe20000000052 */
[--C-:B------:R-:W-:Y:S01]  /*4c20*/  IMAD.WIDE.U32 R126, R127, 0x2, R118.reuse ;  /* 0x000000027f7e7825 */ /* 0x100fe200078e0076 */
[----:B------:R1:W-:Y:S01]  /*4c30*/  STG.E.U16 desc[UR4][R124.64], R237 ;  /* 0x000000ed7c007986 */ /* 0x0003e2000c101504 */
[----:B0-----:R-:W-:Y:S02]  /*4c40*/  IADD3 R121, R168, 0x2200, RZ ;  /* 0x00002200a8797810 */ /* 0x001fe40007ffe0ff */
[----:B------:R-:W-:Y:S01]  /*4c50*/  @P1 FMUL R229, R229, R149 ;  /* 0x00000095e5e51220 */ /* 0x000fe20000400000 */
[----:B------:R-:W-:Y:S01]  /*4c60*/  @P0 FMNMX R144, R144, |R223|, !PT ;  /* 0x400000df90900209 */ /* 0x000fe20007800000 */
[----:B------:R0:W-:Y:S01]  /*4c70*/  STG.E.U16 desc[UR4][R122.64], R235 ;  /* 0x000000eb7a007986 */ /* 0x0001e2000c101504 */
[----:B------:R-:W-:Y:S01]  /*4c80*/  F2FP.BF16.F32.PACK_AB R231, RZ, R231 ;  /* 0x000000e7ffe7723e */ /* 0x000fe200000010ff */
[----:B------:R-:W-:-:S04]  /*4c90*/  IMAD.WIDE.U32 R120, R121, 0x2, R118 ;  /* 0x0000000279787825 */ /* 0x000fc800078e0076 */
[----:B------:R-:W-:Y:S01]  /*4ca0*/  @P1 FMUL R227, R227, R149 ;  /* 0x00000095e3e31220 */ /* 0x000fe20000400000 */
[----:B------:R2:W-:Y:S01]  /*4cb0*/  STG.E.U16 desc[UR4][R126.64], R233 ;  /* 0x000000e97e007986 */ /* 0x0005e2000c101504 */
[----:B------:R-:W-:Y:S01]  /*4cc0*/  FFMA R219, R81, R219, R80 ;  /* 0x000000db51db7223 */ /* 0x000fe20000000050 */
[----:B------:R-:W-:Y:S01]  /*4cd0*/  FMUL R217, R184, R217 ;  /* 0x000000d9b8d97220 */ /* 0x000fe20000400000 */
[----:B------:R-:W-:Y:S01]  /*4ce0*/  @P1 FMUL R225, R225, R149 ;  /* 0x00000095e1e11220 */ /* 0x000fe20000400000 */
[----:B-1----:R-:W-:Y:S01]  /*4cf0*/  IADD3 R125, R168, 0x2600, RZ ;  /* 0x00002600a87d7810 */ /* 0x002fe20007ffe0ff */
[----:B------:R1:W-:Y:S01]  /*4d00*/  STG.E.U16 desc[UR4][R120.64], R231 ;  /* 0x000000e778007986 */ /* 0x0003e2000c101504 */
[----:B------:R-:W-:Y:S01]  /*4d10*/  @P0 FMNMX R144, R144, |R221|, !PT ;  /* 0x400000dd90900209 */ /* 0x000fe20007800000 */
[----:B------:R-:W-:Y:S01]  /*4d20*/  FFMA R217, R79, R217, R78 ;  /* 0x000000d94fd97223 */ /* 0x000fe2000000004e */
[C---:B0-----:R-:W-:Y:S01]  /*4d30*/  IADD3 R123, R168.reuse, 0x2400, RZ ;  /* 0x00002400a87b7810 */ /* 0x041fe20007ffe0ff */
[----:B------:R-:W-:Y:S01]  /*4d40*/  @P1 FMUL R223, R223, R149 ;  /* 0x00000095dfdf1220 */ /* 0x000fe20000400000 */
[----:B------:R-:W-:Y:S01]  /*4d50*/  F2FP.BF16.F32.PACK_AB R229, RZ, R229 ;  /* 0x000000e5ffe5723e */ /* 0x000fe200000010ff */
[----:B------:R-:W-:Y:S01]  /*4d60*/  @P1 FMUL R221, R221, R149 ;  /* 0x00000095dddd1220 */ /* 0x000fe20000400000 */
[----:B--2---:R-:W-:Y:S01]  /*4d70*/  IADD3 R127, R168, 0x2800, RZ ;  /* 0x00002800a87f7810 */ /* 0x004fe20007ffe0ff */
[----:B------:R-:W-:Y:S01]  /*4d80*/  IMAD.WIDE.U32 R122, R123, 0x2, R118 ;  /* 0x000000027b7a7825 */ /* 0x000fe200078e0076 */
[----:B------:R-:W-:-:S03]  /*4d90*/  F2FP.BF16.F32.PACK_AB R227, RZ, R227 ;  /* 0x000000e3ffe3723e */ /* 0x000fc600000010ff */
[----:B------:R-:W-:Y:S01]  /*4da0*/  FMUL R215, R184, R215 ;  /* 0x000000d7b8d77220 */ /* 0x000fe20000400000 */
[----:B------:R-:W-:Y:S01]  /*4db0*/  @P0 FMNMX R144, R144, |R219|, !PT ;  /* 0x400000db90900209 */ /* 0x000fe20007800000 */
[----:B-1----:R-:W-:Y:S01]  /*4dc0*/  IMAD.WIDE.U32 R120, R125, 0x2, R118 ;  /* 0x000000027d787825 */ /* 0x002fe200078e0076 */
[----:B------:R-:W-:-:S03]  /*4dd0*/  F2FP.BF16.F32.PACK_AB R225, RZ, R225 ;  /* 0x000000e1ffe1723e */ /* 0x000fc600000010ff */
[----:B------:R-:W-:Y:S01]  /*4de0*/  @P1 FMUL R219, R219, R149 ;  /* 0x00000095dbdb1220 */ /* 0x000fe20000400000 */
[----:B------:R0:W-:Y:S01]  /*4df0*/  STG.E.U16 desc[UR4][R122.64], R229 ;  /* 0x000000e57a007986 */ /* 0x0001e2000c101504 */
[----:B------:R-:W-:Y:S01]  /*4e00*/  IMAD.WIDE.U32 R124, R127, 0x2, R118 ;  /* 0x000000027f7c7825 */ /* 0x000fe200078e0076 */
[----:B------:R-:W-:-:S03]  /*4e10*/  @P0 FMNMX R144, R144, |R217|, !PT ;  /* 0x400000d990900209 */ /* 0x000fc60007800000 */
[----:B------:R-:W-:Y:S01]  /*4e20*/  @P1 FMUL R217, R217, R149 ;  /* 0x00000095d9d91220 */ /* 0x000fe20000400000 */
[----:B------:R1:W-:Y:S01]  /*4e30*/  STG.E.U16 desc[UR4][R120.64], R227 ;  /* 0x000000e378007986 */ /* 0x0003e2000c101504 */
[C---:B------:R-:W-:Y:S01]  /*4e40*/  FMUL R213, R184.reuse, R213 ;  /* 0x000000d5b8d57220 */ /* 0x040fe20000400000 */
[C---:B------:R-:W-:Y:S01]  /*4e50*/  FMUL R211, R184.reuse, R211 ;  /* 0x000000d3b8d37220 */ /* 0x040fe20000400000 */
[C---:B------:R-:W-:Y:S01]  /*4e60*/  FMUL R209, R184.reuse, R209 ;  /* 0x000000d1b8d17220 */ /* 0x040fe20000400000 */
[----:B------:R2:W-:Y:S01]  /*4e70*/  STG.E.U16 desc[UR4][R124.64], R225 ;  /* 0x000000e17c007986 */ /* 0x0005e2000c101504 */
[C---:B------:R-:W-:Y:S01]  /*4e80*/  FMUL R207, R184.reuse, R207 ;  /* 0x000000cfb8cf7220 */ /* 0x040fe20000400000 */
[C---:B------:R-:W-:Y:S01]  /*4e90*/  FMUL R205, R184.reuse, R205 ;  /* 0x000000cdb8cd7220 */ /* 0x040fe20000400000 */
[C---:B------:R-:W-:Y:S01]  /*4ea0*/  FMUL R203, R184.reuse, R203 ;  /* 0x000000cbb8cb7220 */ /* 0x040fe20000400000 */
[----:B0-----:R-:W-:Y:S01]  /*4eb0*/  F2FP.BF16.F32.PACK_AB R122, RZ, R219 ;  /* 0x000000dbff7a723e */ /* 0x001fe200000010ff */
[----:B------:R-:W-:Y:S01]  /*4ec0*/  FMUL R201, R184, R201 ;  /* 0x000000c9b8c97220 */ /* 0x000fe20000400000 */
[----:B------:R-:W-:Y:S01]  /*4ed0*/  IADD3 R219, R168, 0x2a00, RZ ;  /* 0x00002a00a8db7810 */ /* 0x000fe20007ffe0ff */
[C---:B------:R-:W-:Y:S01]  /*4ee0*/  FMUL R199, R184.reuse, R199 ;  /* 0x000000c7b8c77220 */ /* 0x040fe20000400000 */
[----:B-1----:R-:W-:Y:S01]  /*4ef0*/  F2FP.BF16.F32.PACK_AB R121, RZ, R223 ;  /* 0x000000dfff79723e */ /* 0x002fe200000010ff */
[----:B------:R-:W-:Y:S01]  /*4f00*/  FMUL R197, R184, R197 ;  /* 0x000000c5b8c57220 */ /* 0x000fe20000400000 */
[----:B------:R-:W-:Y:S01]  /*4f10*/  F2FP.BF16.F32.PACK_AB R120, RZ, R221 ;  /* 0x000000ddff78723e */ /* 0x000fe200000010ff */
[----:B------:R-:W-:Y:S01]  /*4f20*/  IMAD.WIDE.U32 R218, R219, 0x2, R118 ;  /* 0x00000002dbda7825 */ /* 0x000fe200078e0076 */
[----:B--2---:R-:W-:-:S03]  /*4f30*/  IADD3 R125, R168, 0x2c00, RZ ;  /* 0x00002c00a87d7810 */ /* 0x004fc60007ffe0ff */
[----:B------:R-:W-:Y:S01]  /*4f40*/  FMUL R195, R184, R195 ;  /* 0x000000c3b8c37220 */ /* 0x000fe20000400000 */
[----:B------:R-:W-:Y:S01]  /*4f50*/  IADD3 R223, R168, 0x2e00, RZ ;  /* 0x00002e00a8df7810 */ /* 0x000fe20007ffe0ff */
[----:B------:R-:W-:Y:S01]  /*4f60*/  FMUL R193, R184, R193 ;  /* 0x000000c1b8c17220 */ /* 0x000fe20000400000 */
[----:B------:R-:W-:Y:S01]  /*4f70*/  F2FP.BF16.F32.PACK_AB R123, RZ, R217 ;  /* 0x000000d9ff7b723e */ /* 0x000fe200000010ff */
[----:B------:R-:W-:Y:S01]  /*4f80*/  IMAD.WIDE.U32 R216, R125, 0x2, R118 ;  /* 0x000000027dd87825 */ /* 0x000fe200078e0076 */
[----:B------:R-:W-:-:S03]  /*4f90*/  PRMT R125, R120, 0x7610, R125 ;  /* 0x00007610787d7816 */ /* 0x000fc6000000007d */
        /* <DEDUP_REMOVED lines=21> */
[----:B------:R-:W-:Y:S01]  /*50f0*/  IMAD.WIDE.U32 R222, R223, 0x2, R118 ;  /* 0x00000002dfde7825 */ /* 0x000fe200078e0076 */
[----:B------:R-:W-:-:S03]  /*5100*/  PRMT R127, R122, 0x7610, R127 ;  /* 0x000076107a7f7816 */ /* 0x000fc6000000007f */
[----:B------:R-:W-:Y:S01]  /*5110*/  FFMA R184, R77, R215, R76 ;  /* 0x000000d74db87223 */ /* 0x000fe2000000004c */
[----:B------:R0:W-:Y:S01]  /*5120*/  STG.E.U16 desc[UR4][R218.64], R121 ;  /* 0x00000079da007986 */ /* 0x0001e2000c101504 */
[----:B------:R-:W-:Y:S01]  /*5130*/  IMAD.WIDE.U32 R128, R161, 0x2, R118 ;  /* 0x00000002a1807825 */ /* 0x000fe200078e0076 */
[----:B------:R-:W-:-:S03]  /*5140*/  IADD3 R161, R170, 0x6e00, RZ ;  /* 0x00006e00aaa17810 */ /* 0x000fc60007ffe0ff */
[----:B------:R-:W-:Y:S01]  /*5150*/  FFMA R207, R69, R207, R68 ;  /* 0x000000cf45cf7223 */ /* 0x000fe20000000044 */
[----:B------:R-:W-:Y:S01]  /*5160*/  STG.E.U16 desc[UR4][R216.64], R125 ;  /* 0x0000007dd8007986 */ /* 0x000fe2000c101504 */
[----:B------:R-:W-:Y:S01]  /*5170*/  @P0 FMNMX R144, R144, |R184|, !PT ;  /* 0x400000b890900209 */ /* 0x000fe20007800000 */
[----:B------:R-:W-:Y:S01]  /*5180*/  FFMA R205, R67, R205, R66 ;  /* 0x000000cd43cd7223 */ /* 0x000fe20000000042 */
[----:B------:R-:W-:Y:S01]  /*5190*/  FFMA R203, R65, R203, R64 ;  /* 0x000000cb41cb7223 */ /* 0x000fe20000000040 */
[----:B------:R1:W-:Y:S01]  /*51a0*/  STG.E.U16 desc[UR4][R222.64], R127 ;  /* 0x0000007fde007986 */ /* 0x0003e2000c101504 */
[----:B------:R-:W-:Y:S01]  /*51b0*/  FFMA R201, R63, R201, R62 ;  /* 0x000000c93fc97223 */ /* 0x000fe2000000003e */
[----:B------:R-:W-:Y:S01]  /*51c0*/  FFMA R199, R61, R199, R60 ;  /* 0x000000c73dc77223 */ /* 0x000fe2000000003c */
[----:B------:R-:W-:Y:S01]  /*51d0*/  FFMA R197, R59, R197, R58 ;  /* 0x000000c53bc57223 */ /* 0x000fe2000000003a */
[----:B0-----:R-:W-:-:S04]  /*51e0*/  IMAD.WIDE.U32 R218, R0, 0x2, R118 ;  /* 0x0000000200da7825 */ /* 0x001fc800078e0076 */
[----:B------:R-:W-:Y:S01]  /*51f0*/  FFMA R0, R75, R213, R74 ;  /* 0x000000d54b007223 */ /* 0x000fe2000000004a */
[----:B------:R-:W-:Y:S01]  /*5200*/  FFMA R195, R57, R195, R56 ;  /* 0x000000c339c37223 */ /* 0x000fe20000000038 */
[----:B------:R-:W-:Y:S01]  /*5210*/  FFMA R193, R55, R193, R54 ;  /* 0x000000c137c17223 */ /* 0x000fe20000000036 */
[----:B------:R-:W-:-:S04]  /*5220*/  IMAD.WIDE.U32 R212, R161, 0x2, R118 ;  /* 0x00000002a1d47825 */ /* 0x000fc800078e0076 */
[----:B------:R-:W-:Y:S01]  /*5230*/  FFMA R161, R73, R211, R72 ;  /* 0x000000d349a17223 */ /* 0x000fe20000000048 */
[----:B------:R-:W-:Y:S01]  /*5240*/  @P0 FMNMX R144, R144, |R0|, !PT ;  /* 0x4000000090900209 */ /* 0x000fe20007800000 */
[----:B------:R-:W-:Y:S01]  /*5250*/  FFMA R191, R53, R191, R52 ;  /* 0x000000bf35bf7223 */ /* 0x000fe20000000034 */
[----:B-1----:R-:W-:Y:S01]  /*5260*/  IMAD.WIDE.U32 R126, R163, 0x2, R118 ;  /* 0x00000002a37e7825 */ /* 0x002fe200078e0076 */
[----:B------:R-:W-:-:S03]  /*5270*/  IADD3 R163, R170, 0x7200, RZ ;  /* 0x00007200aaa37810 */ /* 0x000fc60007ffe0ff */
[----:B------:R-:W-:Y:S01]  /*5280*/  FFMA R189, R51, R189, R50 ;  /* 0x000000bd33bd7223 */ /* 0x000fe20000000032 */
[----:B------:R-:W-:Y:S01]  /*5290*/  @P0 FMNMX R144, R144, |R161|, !PT ;  /* 0x400000a190900209 */ /* 0x000fe20007800000 */
[----:B------:R-:W-:Y:S01]  /*52a0*/  FFMA R187, R49, R187, R48 ;  /* 0x000000bb31bb7223 */ /* 0x000fe20000000030 */
[----:B------:R-:W-:Y:S01]  /*52b0*/  FFMA R185, R47, R185, R46 ;  /* 0x000000b92fb97223 */ /* 0x000fe2000000002e */
[----:B------:R-:W-:-:S04]  /*52c0*/  IMAD.WIDE.U32 R210, R163, 0x2, R118 ;  /* 0x00000002a3d27825 */ /* 0x000fc800078e0076 */
[----:B------:R-:W-:Y:S01]  /*52d0*/  FFMA R163, R71, R209, R70 ;  /* 0x000000d147a37223 */ /* 0x000fe20000000046 */
[----:B------:R-:W-:Y:S01]  /*52e0*/  FFMA R183, R45, R183, R44 ;  /* 0x000000b72db77223 */ /* 0x000fe2000000002c */
[----:B------:R-:W-:Y:S01]  /*52f0*/  FFMA R181, R43, R181, R42 ;  /* 0x000000b52bb57223 */ /* 0x000fe2000000002a */
[----:B------:R-:W-:Y:S01]  /*5300*/  FFMA R179, R41, R179, R40 ;  /* 0x000000b329b37223 */ /* 0x000fe20000000028 */
[----:B------:R-:W-:Y:S01]  /*5310*/  FFMA R177, R39, R177, R38 ;  /* 0x000000b127b17223 */ /* 0x000fe20000000026 */
[----:B------:R-:W-:Y:S01]  /*5320*/  @P0 FMNMX R144, R144, |R163|, !PT ;  /* 0x400000a390900209 */ /* 0x000fe20007800000 */
        /* <DEDUP_REMOVED lines=9> */
[----:B------:R-:W-:Y:S01]  /*53c0*/  IADD3 R221, R168, 0x3000, RZ ;  /* 0x00003000a8dd7810 */ /* 0x000fe20007ffe0ff */
[----:B------:R-:W-:Y:S01]  /*53d0*/  @P1 FMUL R184, R184, R149 ;  /* 0x00000095b8b81220 */ /* 0x000fe20000400000 */
[----:B------:R-:W-:Y:S01]  /*53e0*/  @P0 FMNMX R144, R144, |R203|, !PT ;  /* 0x400000cb90900209 */ /* 0x000fe20007800000 */
[----:B------:R-:W-:Y:S01]  /*53f0*/  FFMA R174, R23, R174, R22 ;  /* 0x000000ae17ae7223 */ /* 0x000fe20000000016 */
[----:B------:R-:W-:Y:S01]  /*5400*/  IADD3 R241, R168, 0x3200, RZ ;  /* 0x00003200a8f17810 */ /* 0x000fe20007ffe0ff */
[----:B------:R-:W-:Y:S01]  /*5410*/  @P1 FMUL R0, R0, R149 ;  /* 0x0000009500001220 */ /* 0x000fe20000400000 */
[----:B------:R-:W-:Y:S01]  /*5420*/  @P0 FMNMX R144, R144, |R201|, !PT ;  /* 0x400000c990900209 */ /* 0x000fe20007800000 */
[-C--:B------:R-:W-:Y:S01]  /*5430*/  @P1 FMUL R161, R161, R149.reuse ;  /* 0x00000095a1a11220 */ /* 0x080fe20000400000 */
[----:B------:R-:W-:Y:S01]  /*5440*/  IADD3 R239, R168, 0x3400, RZ ;  /* 0x00003400a8ef7810 */ /* 0x000fe20007ffe0ff */
[----:B------:R-:W-:Y:S01]  /*5450*/  @P1 FMUL R163, R163, R149 ;  /* 0x00000095a3a31220 */ /* 0x000fe20000400000 */
[----:B------:R-:W-:Y:S01]  /*5460*/  @P0 FMNMX R144, R144, |R199|, !PT ;  /* 0x400000c790900209 */ /* 0x000fe20007800000 */
[----:B------:R-:W-:Y:S01]  /*5470*/  IMAD.WIDE.U32 R220, R221, 0x2, R118 ;  /* 0x00000002dddc7825 */ /* 0x000fe200078e0076 */
[----:B------:R-:W-:-:S03]  /*5480*/  IADD3 R237, R168, 0x3600, RZ ;  /* 0x00003600a8ed7810 */ /* 0x000fc60007ffe0ff */
[----:B------:R-:W-:Y:S01]  /*5490*/  @P1 FMUL R207, R207, R149 ;  /* 0x00000095cfcf1220 */ /* 0x000fe20000400000 */
[----:B------:R-:W-:Y:S01]  /*54a0*/  @P0 FMNMX R144, R144, |R197|, !PT ;  /* 0x400000c590900209 */ /* 0x000fe20007800000 */
[----:B------:R-:W-:Y:S01]  /*54b0*/  FFMA R176, R21, R176, R14 ;  /* 0x000000b015b07223 */ /* 0x000fe2000000000e */
[----:B------:R-:W-:Y:S01]  /*54c0*/  IADD3 R235, R168, 0x3800, RZ ;  /* 0x00003800a8eb7810 */ /* 0x000fe20007ffe0ff */
[----:B------:R-:W-:Y:S01]  /*54d0*/  IMAD.WIDE.U32 R240, R241, 0x2, R118 ;  /* 0x00000002f1f07825 */ /* 0x000fe200078e0076 */
[----:B------:R-:W-:-:S03]  /*54e0*/  @P0 FMNMX R144, R144, |R195|, !PT ;  /* 0x400000c390900209 */ /* 0x000fc60007800000 */
[----:B------:R-:W-:Y:S01]  /*54f0*/  @P1 FMUL R205, R205, R149 ;  /* 0x00000095cdcd1220 */ /* 0x000fe20000400000 */
[----:B------:R-:W-:Y:S01]  /*5500*/  F2FP.BF16.F32.PACK_AB R184, RZ, R184 ;  /* 0x000000b8ffb8723e */ /* 0x000fe200000010ff */
        /* <DEDUP_REMOVED lines=12> */
[----:B------:R-:W-:Y:S01]  /*55d0*/  FFMA R158, R20, R158, R13 ;  /* 0x0000009e149e7223 */ /* 0x000fe2000000000d */
[----:B------:R-:W-:Y:S01]  /*55e0*/  @P0 FMNMX R144, R144, |R187|, !PT ;  /* 0x400000bb90900209 */ /* 0x000fe20007800000 */
[----:B------:R0:W-:Y:S01]  /*55f0*/  STG.E.U16 desc[UR4][R220.64], R123 ;  /* 0x0000007bdc007986 */ /* 0x0001e2000c101504 */
[----:B------:R-:W-:Y:S01]  /*5600*/  IMAD.WIDE.U32 R120, R169, 0x2, R118 ;  /* 0x00000002a9787825 */ /* 0x000fe200078e0076 */
[----:B------:R-:W-:-:S03]  /*5610*/  F2FP.BF16.F32.PACK_AB R207, RZ, R207 ;  /* 0x000000cfffcf723e */ /* 0x000fc600000010ff */
[----:B------:R-:W-:Y:S01]  /*5620*/  @P1 FMUL R197, R197, R149 ;  /* 0x00000095c5c51220 */ /* 0x000fe20000400000 */
[----:B------:R-:W-:Y:S01]  /*5630*/  @P0 FMNMX R144, R144, |R185|, !PT ;  /* 0x400000b990900209 */ /* 0x000fe20007800000 */
[----:B------:R1:W-:Y:S01]  /*5640*/  STG.E.U16 desc[UR4][R240.64], R184 ;  /* 0x000000b8f0007986 */ /* 0x0003e2000c101504 */
[----:B------:R-:W-:Y:S01]  /*5650*/  F2FP.BF16.F32.PACK_AB R205, RZ, R205 ;  /* 0x000000cdffcd723e */ /* 0x000fe200000010ff */
[----:B------:R-:W-:Y:S01]  /*5660*/  @P1 FMUL R195, R195, R149 ;  /* 0x00000095c3c31220 */ /* 0x000fe20000400000 */
[----:B------:R-:W-:Y:S01]  /*5670*/  @P0 FMNMX R144, R144, |R183|, !PT ;  /* 0x400000b790900209 */ /* 0x000fe20007800000 */
[--C-:B------:R-:W-:Y:S01]  /*5680*/  IMAD.WIDE.U32 R124, R165, 0x2, R118.reuse ;  /* 0x00000002a57c7825 */ /* 0x100fe200078e0076 */
[----:B------:R1:W-:Y:S01]  /*5690*/  STG.E.U16 desc[UR4][R238.64], R0 ;  /* 0x00000000ee007986 */ /* 0x0003e2000c101504 */
[----:B------:R-:W-:Y:S02]  /*56a0*/  F2FP.BF16.F32.PACK_AB R203, RZ, R203 ;  /* 0x000000cbffcb723e */ /* 0x000fe400000010ff */
[----:B------:R-:W-:Y:S01]  /*56b0*/  @P1 FMUL R193, R193, R149 ;  /* 0x00000095c1c11220 */ /* 0x000fe20000400000 */
[----:B------:R-:W-:Y:S01]  /*56c0*/  @P0 FMNMX R144, R144, |R181|, !PT ;  /* 0x400000b590900209 */ /* 0x000fe20007800000 */
[----:B0-----:R-:W-:Y:S01]  /*56d0*/  IMAD.WIDE.U32 R122, R167, 0x2, R118 ;  /* 0x00000002a77a7825 */ /* 0x001fe200078e0076 */
[----:B------:R1:W-:Y:S01]  /*56e0*/  STG.E.U16 desc[UR4][R236.64], R161 ;  /* 0x000000a1ec007986 */ /* 0x0003e2000c101504 */
[----:B------:R-:W-:-:S02]  /*56f0*/  F2FP.BF16.F32.PACK_AB R201, RZ, R201 ;  /* 0x000000c9ffc9723e */ /* 0x000fc400000010ff */
[----:B------:R-:W-:Y:S01]  /*5700*/  @P1 FMUL R191, R191, R149 ;  /* 0x00000095bfbf1220 */ /* 0x000fe20000400000 */
[----:B------:R-:W-:Y:S01]  /*5710*/  @P0 FMNMX R144, R144, |R179|, !PT ;  /* 0x400000b390900209 */ /* 0x000fe20007800000 */
[----:B------:R-:W-:Y:S01]  /*5720*/  FFMA R186, R19, R186, R12 ;  /* 0x000000ba13ba7223 */ /* 0x000fe2000000000c */
        /* <DEDUP_REMOVED lines=9> */
[----:B------:R-:W-:Y:S01]  /*57c0*/  IMAD.WIDE.U32 R132, R133, 0x2, R118 ;  /* 0x0000000285847825 */ /* 0x000fe200078e0076 */
[----:B------:R1:W-:Y:S01]  /*57d0*/  STG.E.U16 desc[UR4][R122.64], R205 ;  /* 0x000000cd7a007986 */ /* 0x0003e2000c101504 */
[----:B------:R-:W-:-:S02]  /*57e0*/  F2FP.BF16.F32.PACK_AB R195, RZ, R195 ;  /* 0x000000c3ffc3723e */ /* 0x000fc400000010ff */
[----:B------:R-:W-:Y:S01]  /*57f0*/  @P1 FMUL R185, R185, R149 ;  /* 0x00000095b9b91220 */ /* 0x000fe20000400000 */
[----:B------:R-:W-:Y:S01]  /*5800*/  @P0 FMNMX R144, R144, |R173|, !PT ;  /* 0x400000ad90900209 */ /* 0x000fe20007800000 */
[----:B------:R-:W-:Y:S01]  /*5810*/  IMAD.WIDE.U32 R214, R5, 0x2, R118 ;  /* 0x0000000205d67825 */ /* 0x000fe200078e0076 */
[----:B------:R1:W-:Y:S01]  /*5820*/  STG.E.U16 desc[UR4][R124.64], R203 ;  /* 0x000000cb7c007986 */ /* 0x0003e2000c101504 */
[----:B------:R-:W-:Y:S02]  /*5830*/  F2FP.BF16.F32.PACK_AB R193, RZ, R193 ;  /* 0x000000c1ffc1723e */ /* 0x000fe400000010ff */
[----:B------:R-:W-:Y:S01]  /*5840*/  @P1 FMUL R183, R183, R149 ;  /* 0x00000095b7b71220 */ /* 0x000fe20000400000 */
[----:B------:R-:W-:Y:S01]  /*5850*/  @P0 FMNMX R144, R144, |R160|, !PT ;  /* 0x400000a090900209 */ /* 0x000fe20007800000 */
[----:B------:R-:W-:Y:S01]  /*5860*/  FFMA R178, R18, R178, R11 ;  /* 0x000000b212b27223 */ /* 0x000fe2000000000b */
[----:B------:R-:W-:Y:S01]  /*5870*/  IMAD.WIDE.U32 R4, R4, 0x2, R118 ;  /* 0x0000000204047825 */ /* 0x000fe200078e0076 */
[----:B------:R1:W-:Y:S01]  /*5880*/  STG.E.U16 desc[UR4][R126.64], R201 ;  /* 0x000000c97e007986 */ /* 0x0003e2000c101504 */
[----:B------:R-:W-:-:S02]  /*5890*/  @P0 FMNMX R144, R144, |R162|, !PT ;  /* 0x400000a290900209 */ /* 0x000fc40007800000 */
[----:B------:R-:W-:Y:S01]  /*58a0*/  @P1 FMUL R181, R181, R149 ;  /* 0x00000095b5b51220 */ /* 0x000fe20000400000 */
[----:B------:R-:W-:Y:S01]  /*58b0*/  F2FP.BF16.F32.PACK_AB R191, RZ, R191 ;  /* 0x000000bfffbf723e */ /* 0x000fe200000010ff */
[--C-:B------:R-:W-:Y:S01]  /*58c0*/  IMAD.WIDE.U32 R216, R3, 0x2, R118.reuse ;  /* 0x0000000203d87825 */ /* 0x100fe200078e0076 */
[----:B------:R-:W-:Y:S01]  /*58d0*/  @P0 FMNMX R144, R144, |R164|, !PT ;  /* 0x400000a490900209 */ /* 0x000fe20007800000 */
[----:B------:R1:W-:Y:S01]  /*58e0*/  STG.E.U16 desc[UR4][R128.64], R199 ;  /* 0x000000c780007986 */ /* 0x0003e2000c101504 */
[----:B------:R-:W-:Y:S01]  /*58f0*/  F2FP.BF16.F32.PACK_AB R189, RZ, R189 ;  /* 0x000000bdffbd723e */ /* 0x000fe200000010ff */
[----:B------:R-:W-:Y:S01]  /*5900*/  @P1 FMUL R179, R179, R149 ;  /* 0x00000095b3b31220 */ /* 0x000fe20000400000 */
[----:B------:R-:W-:Y:S01]  /*5910*/  @P0 FMNMX R144, R144, |R166|, !PT ;  /* 0x400000a690900209 */ /* 0x000fe20007800000 */
[----:B------:R-:W-:Y:S01]  /*5920*/  IMAD.WIDE.U32 R2, R2, 0x2, R118 ;  /* 0x0000000202027825 */ /* 0x000fe200078e0076 */
[----:B------:R1:W-:Y:S01]  /*5930*/  STG.E.U16 desc[UR4][R130.64], R197 ;  /* 0x000000c582007986 */ /* 0x0003e2000c101504 */
[----:B------:R-:W-:-:S02]  /*5940*/  F2FP.BF16.F32.PACK_AB R187, RZ, R187 ;  /* 0x000000bbffbb723e */ /* 0x000fc400000010ff */
[----:B------:R-:W-:Y:S01]  /*5950*/  @P1 FMUL R177, R177, R149 ;  /* 0x00000095b1b11220 */ /* 0x000fe20000400000 */
[----:B------:R-:W-:Y:S01]  /*5960*/  @P0 FMNMX R144, R144, |R172|, !PT ;  /* 0x400000ac90900209 */ /* 0x000fe20007800000 */
[----:B------:R1:W-:Y:S01]  /*5970*/  STG.E.U16 desc[UR4][R132.64], R195 ;  /* 0x000000c384007986 */ /* 0x0003e2000c101504 */
[----:B------:R-:W-:Y:S01]  /*5980*/  F2FP.BF16.F32.PACK_AB R185, RZ, R185 ;  /* 0x000000b9ffb9723e */ /* 0x000fe200000010ff */
[-C--:B------:R-:W-:Y:S01]  /*5990*/  @P1 FMUL R175, R175, R149.reuse ;  /* 0x00000095afaf1220 */ /* 0x080fe20000400000 */
[----:B------:R-:W-:Y:S01]  /*59a0*/  @P0 FMNMX R144, R144, |R174|, !PT ;  /* 0x400000ae90900209 */ /* 0x000fe20007800000 */
[----:B------:R-:W-:Y:S01]  /*59b0*/  FFMA R180, R17, R180, R10 ;  /* 0x000000b411b47223 */ /* 0x000fe2000000000a */
[--C-:B------:R-:W-:Y:S01]  /*59c0*/  IMAD.WIDE.U32 R150, R151, 0x2, R118.reuse ;  /* 0x0000000297967825 */ /* 0x100fe200078e0076 */
[----:B------:R-:W-:Y:S01]  /*59d0*/  IADD3 R233, R170, 0x5c00, RZ ;  /* 0x00005c00aae97810 */ /* 0x000fe20007ffe0ff */
[----:B------:R1:W-:Y:S01]  /*59e0*/  STG.E.U16 desc[UR4][R214.64], R193 ;  /* 0x000000c1d6007986 */ /* 0x0003e2000c101504 */
[----:B------:R-:W-:Y:S01]  /*59f0*/  @P0 FMNMX R144, R144, |R176|, !PT ;  /* 0x400000b090900209 */ /* 0x000fe20007800000 */
[----:B------:R-:W-:Y:S01]  /*5a00*/  @P1 FMUL R173, R173, R149 ;  /* 0x00000095adad1220 */ /* 0x000fe20000400000 */
[----:B------:R-:W-:Y:S01]  /*5a10*/  F2FP.BF16.F32.PACK_AB R183, RZ, R183 ;  /* 0x000000b7ffb7723e */ /* 0x000fe200000010ff */
[--C-:B------:R-:W-:Y:S01]  /*5a20*/  IMAD.WIDE.U32 R152, R153, 0x2, R118.reuse ;  /* 0x0000000299987825 */ /* 0x100fe200078e0076 */
[----:B------:R-:W-:Y:S01]  /*5a30*/  @P0 FMNMX R144, R144, |R158|, !PT ;  /* 0x4000009e90900209 */ /* 0x000fe20007800000 */
[----:B------:R1:W-:Y:S01]  /*5a40*/  STG.E.U16 desc[UR4][R4.64], R191 ;  /* 0x000000bf04007986 */ /* 0x0003e2000c101504 */
[----:B------:R-:W-:Y:S01]  /*5a50*/  IADD3 R231, R170, 0x5e00, RZ ;  /* 0x00005e00aae77810 */ /* 0x000fe20007ffe0ff */
[----:B------:R-:W-:Y:S01]  /*5a60*/  @P1 FMUL R160, R160, R149 ;  /* 0x00000095a0a01220 */ /* 0x000fe20000400000 */
[----:B------:R-:W-:Y:S01]  /*5a70*/  @P0 FMNMX R144, R144, |R186|, !PT ;  /* 0x400000ba90900209 */ /* 0x000fe20007800000 */
[--C-:B------:R-:W-:Y:S01]  /*5a80*/  IMAD.WIDE.U32 R154, R155, 0x2, R118.reuse ;  /* 0x000000029b9a7825 */ /* 0x100fe200078e0076 */
[----:B------:R-:W-:Y:S01]  /*5a90*/  F2FP.BF16.F32.PACK_AB R181, RZ, R181 ;  /* 0x000000b5ffb5723e */ /* 0x000fe200000010ff */
[----:B------:R1:W-:Y:S01]  /*5aa0*/  STG.E.U16 desc[UR4][R216.64], R189 ;  /* 0x000000bdd8007986 */ /* 0x0003e2000c101504 */
[----:B------:R-:W-:Y:S01]  /*5ab0*/  @P0 FMNMX R144, R144, |R178|, !PT ;  /* 0x400000b290900209 */ /* 0x000fe20007800000 */
[----:B------:R-:W-:Y:S01]  /*5ac0*/  @P1 FMUL R162, R162, R149 ;  /* 0x00000095a2a21220 */ /* 0x000fe20000400000 */
[C---:B------:R-:W-:Y:S01]  /*5ad0*/  IADD3 R229, R170.reuse, 0x6000, RZ ;  /* 0x00006000aae57810 */ /* 0x040fe20007ffe0ff */
[----:B------:R-:W-:Y:S01]  /*5ae0*/  IMAD.WIDE.U32 R220, R157, 0x2, R118 ;  /* 0x000000029ddc7825 */ /* 0x000fe200078e0076 */
[----:B------:R-:W-:Y:S01]  /*5af0*/  F2FP.BF16.F32.PACK_AB R179, RZ, R179 ;  /* 0x000000b3ffb3723e */ /* 0x000fe200000010ff */
[----:B------:R1:W-:Y:S01]  /*5b00*/  STG.E.U16 desc[UR4][R2.64], R187 ;  /* 0x000000bb02007986 */ /* 0x0003e2000c101504 */
[----:B------:R-:W-:Y:S01]  /*5b10*/  IADD3 R227, R170, 0x6200, RZ ;  /* 0x00006200aae37810 */ /* 0x000fe20007ffe0ff */
[----:B------:R-:W-:Y:S01]  /*5b20*/  @P1 FMUL R164, R164, R149 ;  /* 0x00000095a4a41220 */ /* 0x000fe20000400000 */
[----:B------:R-:W-:Y:S01]  /*5b30*/  F2FP.BF16.F32.PACK_AB R177, RZ, R177 ;  /* 0x000000b1ffb1723e */ /* 0x000fe200000010ff */
[----:B------:R-:W-:Y:S01]  /*5b40*/  FFMA R156, R16, R156, R9 ;  /* 0x0000009c109c7223 */ /* 0x000fe20000000009 */
[--C-:B------:R-:W-:Y:S01]  /*5b50*/  IMAD.WIDE.U32 R222, R159, 0x2, R118.reuse ;  /* 0x000000029fde7825 */ /* 0x100fe200078e0076 */
[----:B------:R-:W-:Y:S01]  /*5b60*/  IADD3 R225, R170, 0x6400, RZ ;  /* 0x00006400aae17810 */ /* 0x000fe20007ffe0ff */
[----:B------:R1:W-:Y:S01]  /*5b70*/  STG.E.U16 desc[UR4][R218.64], R185 ;  /* 0x000000b9da007986 */ /* 0x0003e2000c101504 */
[----:B------:R-:W-:Y:S01]  /*5b80*/  F2FP.BF16.F32.PACK_AB R175, RZ, R175 ;  /* 0x000000afffaf723e */ /* 0x000fe200000010ff */
[----:B------:R-:W-:Y:S01]  /*5b90*/  @P1 FMUL R166, R166, R149 ;  /* 0x00000095a6a61220 */ /* 0x000fe20000400000 */
[----:B------:R-:W-:Y:S01]  /*5ba0*/  @P0 FMNMX R144, R144, |R180|, !PT ;  /* 0x400000b490900209 */ /* 0x000fe20007800000 */
[--C-:B------:R-:W-:Y:S01]  /*5bb0*/  IMAD.WIDE.U32 R232, R233, 0x2, R118.reuse ;  /* 0x00000002e9e87825 */ /* 0x100fe200078e0076 */
[----:B------:R-:W-:Y:S01]  /*5bc0*/  IADD3 R171, R170, 0x6600, RZ ;  /* 0x00006600aaab7810 */ /* 0x000fe20007ffe0ff */
[----:B------:R1:W-:Y:S01]  /*5bd0*/  STG.E.U16 desc[UR4][R150.64], R183 ;  /* 0x000000b796007986 */ /* 0x0003e2000c101504 */
[----:B------:R-:W-:Y:S01]  /*5be0*/  F2FP.BF16.F32.PACK_AB R173, RZ, R173 ;  /* 0x000000adffad723e */ /* 0x000fe200000010ff */
[----:B------:R-:W-:Y:S01]  /*5bf0*/  @P1 FMUL R172, R172, R149 ;  /* 0x00000095acac1220 */ /* 0x000fe20000400000 */
[----:B------:R-:W-:Y:S01]  /*5c00*/  IADD3 R169, R170, 0x6800, RZ ;  /* 0x00006800aaa97810 */ /* 0x000fe20007ffe0ff */
[----:B------:R-:W-:Y:S01]  /*5c10*/  IMAD.WIDE.U32 R230, R231, 0x2, R118 ;  /* 0x00000002e7e67825 */ /* 0x000fe200078e0076 */
[----:B------:R1:W-:Y:S01]  /*5c20*/  STG.E.U16 desc[UR4][R152.64], R181 ;  /* 0x000000b598007986 */ /* 0x0003e2000c101504 */
[----:B------:R-:W-:-:S02]  /*5c30*/  F2FP.BF16.F32.PACK_AB R160, RZ, R160 ;  /* 0x000000a0ffa0723e */ /* 0x000fc400000010ff */
[-C--:B------:R-:W-:Y:S01]  /*5c40*/  @P1 FMUL R174, R174, R149.reuse ;  /* 0x00000095aeae1220 */ /* 0x080fe20000400000 */
[----:B------:R-:W-:Y:S01]  /*5c50*/  IADD3 R245, R170, 0x6a00, RZ ;  /* 0x00006a00aaf57810 */ /* 0x000fe20007ffe0ff */
[----:B------:R-:W-:Y:S01]  /*5c60*/  IMAD.WIDE.U32 R228, R229, 0x2, R118 ;  /* 0x00000002e5e47825 */ /* 0x000fe200078e0076 */
[----:B------:R1:W-:Y:S01]  /*5c70*/  STG.E.U16 desc[UR4][R154.64], R179 ;  /* 0x000000b39a007986 */ /* 0x0003e2000c101504 */
[----:B------:R-:W-:Y:S02]  /*5c80*/  F2FP.BF16.F32.PACK_AB R162, RZ, R162 ;  /* 0x000000a2ffa2723e */ /* 0x000fe400000010ff */
[----:B------:R-:W-:Y:S01]  /*5c90*/  @P1 FMUL R176, R176, R149 ;  /* 0x00000095b0b01220 */ /* 0x000fe20000400000 */
[----:B------:R-:W-:Y:S01]  /*5ca0*/  FFMA R182, R15, R182, R8 ;  /* 0x000000b60fb67223 */ /* 0x000fe20000000008 */
[----:B------:R-:W-:Y:S01]  /*5cb0*/  IADD3 R243, R170, 0x6c00, RZ ;  /* 0x00006c00aaf37810 */ /* 0x000fe20007ffe0ff */
[----:B------:R-:W-:Y:S01]  /*5cc0*/  IMAD.WIDE.U32 R226, R227, 0x2, R118 ;  /* 0x00000002e3e27825 */ /* 0x000fe200078e0076 */
[----:B------:R1:W-:Y:S01]  /*5cd0*/  STG.E.U16 desc[UR4][R220.64], R177 ;  /* 0x000000b1dc007986 */ /* 0x0003e2000c101504 */
[----:B------:R-:W-:-:S02]  /*5ce0*/  F2FP.BF16.F32.PACK_AB R164, RZ, R164 ;  /* 0x000000a4ffa4723e */ /* 0x000fc400000010ff */
[-C--:B------:R-:W-:Y:S01]  /*5cf0*/  @P1 FMUL R158, R158, R149.reuse ;  /* 0x000000959e9e1220 */ /* 0x080fe20000400000 */
[----:B------:R-:W-:Y:S01]  /*5d00*/  @P0 FMNMX R144, R144, |R156|, !PT ;  /* 0x4000009c90900209 */ /* 0x000fe20007800000 */
[--C-:B------:R-:W-:Y:S01]  /*5d10*/  IMAD.WIDE.U32 R224, R225, 0x2, R118.reuse ;  /* 0x00000002e1e07825 */ /* 0x100fe200078e0076 */
[C---:B------:R-:W-:Y:S01]  /*5d20*/  IADD3 R247, R170.reuse, 0x7000, RZ ;  /* 0x00007000aaf77810 */ /* 0x040fe20007ffe0ff */
[----:B------:R1:W-:Y:S01]  /*5d30*/  STG.E.U16 desc[UR4][R222.64], R175 ;  /* 0x000000afde007986 */ /* 0x0003e2000c101504 */
[----:B------:R-:W-:Y:S01]  /*5d40*/  IADD3 R159, R170, 0x7400, RZ ;  /* 0x00007400aa9f7810 */ /* 0x000fe20007ffe0ff */
[-C--:B------:R-:W-:Y:S01]  /*5d50*/  @P1 FMUL R186, R186, R149.reuse ;  /* 0x00000095baba1220 */ /* 0x080fe20000400000 */
[----:B------:R-:W-:Y:S01]  /*5d60*/  IADD3 R157, R170, 0x7600, RZ ;  /* 0x00007600aa9d7810 */ /* 0x000fe20007ffe0ff */
[--C-:B------:R-:W-:Y:S01]  /*5d70*/  IMAD.WIDE.U32 R170, R171, 0x2, R118.reuse ;  /* 0x00000002abaa7825 */ /* 0x100fe200078e0076 */
[----:B------:R-:W-:Y:S01]  /*5d80*/  F2FP.BF16.F32.PACK_AB R166, RZ, R166 ;  /* 0x000000a6ffa6723e */ /* 0x000fe200000010ff */
[----:B------:R1:W-:Y:S01]  /*5d90*/  STG.E.U16 desc[UR4][R232.64], R173 ;  /* 0x000000ade8007986 */ /* 0x0003e2000c101504 */
[----:B------:R-:W-:Y:S01]  /*5da0*/  F2FP.BF16.F32.PACK_AB R172, RZ, R172 ;  /* 0x000000acffac723e */ /* 0x000fe200000010ff */
[----:B------:R-:W-:Y:S01]  /*5db0*/  @P1 FMUL R178, R178, R149 ;  /* 0x00000095b2b21220 */ /* 0x000fe20000400000 */
[----:B------:R-:W-:Y:S01]  /*5dc0*/  IMAD.WIDE.U32 R168, R169, 0x2, R118 ;  /* 0x00000002a9a87825 */ /* 0x000fe200078e0076 */
[----:B------:R1:W-:Y:S01]  /*5dd0*/  STG.E.U16 desc[UR4][R230.64], R160 ;  /* 0x000000a0e6007986 */ /* 0x0003e2000c101504 */
[----:B------:R-:W-:-:S02]  /*5de0*/  F2FP.BF16.F32.PACK_AB R174, RZ, R174 ;  /* 0x000000aeffae723e */ /* 0x000fc400000010ff */
[-C--:B------:R-:W-:Y:S01]  /*5df0*/  @P1 FMUL R180, R180, R149.reuse ;  /* 0x00000095b4b41220 */ /* 0x080fe20000400000 */
[--C-:B------:R-:W-:Y:S01]  /*5e00*/  IMAD.WIDE.U32 R244, R245, 0x2, R118.reuse ;  /* 0x00000002f5f47825 */ /* 0x100fe200078e0076 */
[----:B------:R1:W-:Y:S01]  /*5e10*/  STG.E.U16 desc[UR4][R228.64], R162 ;  /* 0x000000a2e4007986 */ /* 0x0003e2000c101504 */
[----:B------:R-:W-:Y:S02]  /*5e20*/  F2FP.BF16.F32.PACK_AB R176, RZ, R176 ;  /* 0x000000b0ffb0723e */ /* 0x000fe400000010ff */
[-C--:B------:R-:W-:Y:S01]  /*5e30*/  @P1 FMUL R156, R156, R149.reuse ;  /* 0x000000959c9c1220 */ /* 0x080fe20000400000 */
[----:B------:R-:W-:Y:S01]  /*5e40*/  @P0 FMNMX R144, R144, |R182|, !PT ;  /* 0x400000b690900209 */ /* 0x000fe20007800000 */
[--C-:B------:R-:W-:Y:S01]  /*5e50*/  IMAD.WIDE.U32 R242, R243, 0x2, R118.reuse ;  /* 0x00000002f3f27825 */ /* 0x100fe200078e0076 */
[----:B------:R1:W-:Y:S01]  /*5e60*/  STG.E.U16 desc[UR4][R226.64], R164 ;  /* 0x000000a4e2007986 */ /* 0x0003e2000c101504 */
[----:B------:R-:W-:Y:S02]  /*5e70*/  F2FP.BF16.F32.PACK_AB R158, RZ, R158 ;  /* 0x0000009eff9e723e */ /* 0x000fe400000010ff */
[----:B------:R-:W-:Y:S01]  /*5e80*/  @P1 FMUL R182, R182, R149 ;  /* 0x00000095b6b61220 */ /* 0x000fe20000400000 */
[----:B------:R-:W-:Y:S01]  /*5e90*/  F2FP.BF16.F32.PACK_AB R186, RZ, R186 ;  /* 0x000000baffba723e */ /* 0x000fe200000010ff */
[----:B------:R1:W-:Y:S01]  /*5ea0*/  STG.E.U16 desc[UR4][R224.64], R166 ;  /* 0x000000a6e0007986 */ /* 0x0003e2000c101504 */
[----:B------:R-:W-:Y:S01]  /*5eb0*/  IMAD.WIDE.U32 R246, R247, 0x2, R118 ;  /* 0x00000002f7f67825 */ /* 0x000fe200078e0076 */
[----:B------:R-:W-:-:S02]  /*5ec0*/  F2FP.BF16.F32.PACK_AB R178, RZ, R178 ;  /* 0x000000b2ffb2723e */ /* 0x000fc400000010ff */
[----:B------:R1:W-:Y:S01]  /*5ed0*/  STG.E.U16 desc[UR4][R170.64], R172 ;  /* 0x000000acaa007986 */ /* 0x0003e2000c101504 */
[----:B------:R-:W-:Y:S01]  /*5ee0*/  F2FP.BF16.F32.PACK_AB R180, RZ, R180 ;  /* 0x000000b4ffb4723e */ /* 0x000fe200000010ff */
[--C-:B------:R-:W-:Y:S01]  /*5ef0*/  IMAD.WIDE.U32 R208, R159, 0x2, R118.reuse ;  /* 0x000000029fd07825 */ /* 0x100fe200078e0076 */
[----:B------:R-:W-:Y:S01]  /*5f00*/  F2FP.BF16.F32.PACK_AB R156, RZ, R156 ;  /* 0x0000009cff9c723e */ /* 0x000fe200000010ff */
[----:B------:R1:W-:Y:S01]  /*5f10*/  STG.E.U16 desc[UR4][R168.64], R174 ;  /* 0x000000aea8007986 */ /* 0x0003e2000c101504 */
[----:B------:R-:W-:Y:S01]  /*5f20*/  F2FP.BF16.F32.PACK_AB R182, RZ, R182 ;  /* 0x000000b6ffb6723e */ /* 0x000fe200000010ff */
[----:B------:R-:W-:Y:S01]  /*5f30*/  IMAD.WIDE.U32 R118, R157, 0x2, R118 ;  /* 0x000000029d767825 */ /* 0x000fe200078e0076 */
[----:B------:R-:W-:Y:S01]  /*5f40*/  IADD3 R145, R145, UR7, RZ ;  /* 0x0000000791917c10 */ /* 0x000fe2000fffe0ff */
[----:B------:R1:W-:Y:S01]  /*5f50*/  STG.E.U16 desc[UR4][R244.64], R176 ;  /* 0x000000b0f4007986 */ /* 0x0003e2000c101504 */
[----:B------:R-:W-:Y:S02]  /*5f60*/  ULDC UR7, c[0x0][0x218] ;  /* 0x0000860000077ab9 */ /* 0x000fe40000000800 */
[----:B------:R-:W-:Y:S01]  /*5f70*/  ISETP.GE.AND P0, PT, R145, UR7, PT ;  /* 0x0000000791007c0c */ /* 0x000fe2000bf06270 */
[----:B------:R1:W-:Y:S04]  /*5f80*/  STG.E.U16 desc[UR4][R242.64], R158 ;  /* 0x0000009ef2007986 */ /* 0x0003e8000c101504 */
[----:B------:R1:W-:Y:S04]  /*5f90*/  STG.E.U16 desc[UR4][R212.64], R186 ;  /* 0x000000bad4007986 */ /* 0x0003e8000c101504 */
[----:B------:R1:W-:Y:S04]  /*5fa0*/  STG.E.U16 desc[UR4][R246.64], R178 ;  /* 0x000000b2f6007986 */ /* 0x0003e8000c101504 */
[----:B------:R1:W-:Y:S04]  /*5fb0*/  STG.E.U16 desc[UR4][R210.64], R180 ;  /* 0x000000b4d2007986 */ /* 0x0003e8000c101504 */
[----:B------:R1:W-:Y:S04]  /*5fc0*/  STG.E.U16 desc[UR4][R208.64], R156 ;  /* 0x0000009cd0007986 */ /* 0x0003e8000c101504 */
[----:B------:R1:W-:Y:S01]  /*5fd0*/  STG.E.U16 desc[UR4][R118.64], R182 ;  /* 0x000000b676007986 */ /* 0x0003e2000c101504 */
[----:B------:R-:W-:Y:S05]  /*5fe0*/  @!P0 BRA `(.L_x_6440) ;  /* 0xffffffb800148947 */ /* 0x000fea000383ffff */
.L_x_6424:
        /* <DEDUP_REMOVED lines=15> */
.L_x_6465:
        /* <DEDUP_REMOVED lines=28> */
.L_x_6468:
[----:B-1----:R-:W-:-:S07]  /*62a0*/  FMNMX R5, R3, R2, !PT ;  /* 0x0000000203057209 */ /* 0x002fce0007800000 */
.L_x_6444:
[----:B------:R-:W-:Y:S05]  /*62b0*/  BSYNC B0 ;  /* 0x0000000000007941 */ /* 0x000fea0003800000 */
.L_x_6443:
[----:B------:R-:W-:Y:S01]  /*62c0*/  ISETP.NE.AND P0, PT, R147, RZ, PT ;  /* 0x000000ff9300720c */ /* 0x000fe20003f05270 */
[----:B------:R-:W-:-:S12]  /*62d0*/  BSSY B0, `(.L_x_6441) ;  /* 0x0000004000007945 */ /* 0x000fd80003800000 */
[----:B------:R-:W-:Y:S05]  /*62e0*/  @P0 BRA `(.L_x_6446) ;  /* 0x0000000000080947 */ /* 0x000fea0003800000 */
[----:B0-----:R-:W0:Y:S02]  /*62f0*/  LDC.64 R2, c[0x0][0x288] ;  /* 0x0000a200ff027b82 */ /* 0x001e240000000a00 */
[----:B0-----:R1:W-:Y:S02]  /*6300*/  REDG.E.MAX.S32.STRONG.GPU desc[UR4][R2.64], R5 ;  /* 0x000000050200798e */ /* 0x0013e4000d10e384 */
.L_x_6446:
[----:B------:R-:W-:Y:S05]  /*6310*/  BSYNC B0 ;  /* 0x0000000000007941 */ /* 0x000fea0003800000 */
.L_x_6441:
[----:B------:R-:W-:Y:S05]  /*6320*/  @!P1 EXIT ;  /* 0x000000000000994d */ /* 0x000fea0003800000 */
[----:B------:R-:W-:Y:S01]  /*6330*/  ULDC.64 UR8, c[0x0][0x280] ;  /* 0x0000a00000087ab9 */ /* 0x000fe20000000a00 */
[----:B------:R-:W-:Y:S02]  /*6340*/  LOP3.LUT P0, RZ, R148, R147, RZ, 0xfc, !PT ;  /* 0x0000009394ff7212 */ /* 0x000fe4000780fcff */
[----:B------:R-:W-:-:S04]  /*6350*/  ISETP.EQ.U32.AND P1, PT, RZ, UR8, PT ;  /* 0x00000008ff007c0c */ /* 0x000fc8000bf22070 */
[----:B------:R-:W-:-:S13]  /*6360*/  ISETP.EQ.OR.EX P0, PT, RZ, UR9, P0, P1 ;  /* 0x00000009ff007c0c */ /* 0x000fda0008702710 */
[----:B------:R-:W-:Y:S05]  /*6370*/  @P0 EXIT ;  /* 0x000000000000094d */ /* 0x000fea0003800000 */
[----:B-1---5:R-:W-:-:S04]  /*6380*/  IADD3 R0, R149, 0x1800000, RZ ;  /* 0x0180000095007810 */ /* 0x022fc80007ffe0ff */
[----:B------:R-:W-:-:S04]  /*6390*/  LOP3.LUT R0, R0, 0x7f800000, RZ, 0xc0, !PT ;  /* 0x7f80000000007812 */ /* 0x000fc800078ec0ff */
[----:B------:R-:W-:-:S13]  /*63a0*/  ISETP.GT.U32.AND P0, PT, R0, 0x1ffffff, PT ;  /* 0x01ffffff0000780c */ /* 0x000fda0003f04070 */
[----:B------:R-:W-:Y:S05]  /*63b0*/  @P0 BRA `(.L_x_6447) ;  /* 0x0000000000140947 */ /* 0x000fea0003800000 */
[----:B------:R-:W-:Y:S02]  /*63c0*/  MOV R118, R149 ;  /* 0x0000009500767202 */ /* 0x000fe40000000f00 */
[----:B------:R-:W-:-:S07]  /*63d0*/  MOV R125, 0x63f0 ;  /* 0x000063f0007d7802 */ /* 0x000fce0000000f00 */
[----:B0-----:R-:W-:Y:S05]  /*63e0*/  CALL.REL.NOINC `($__internal_60_$__cuda_sm20_rcp_rn_f32_slowpath) ;  /* 0x0000000c00f47944 */ /* 0x001fea0003c00000 */
[----:B------:R-:W-:Y:S01]  /*63f0*/  MOV R5, R184 ;  /* 0x000000b800057202 */ /* 0x000fe20000000f00 */
[----:B------:R-:W-:Y:S06]  /*6400*/  BRA `(.L_x_6448) ;  /* 0x0000000000107947 */ /* 0x000fec0003800000 */
.L_x_6447:
[----:B------:R-:W1:Y:S02]  /*6410*/  MUFU.RCP R0, R149 ;  /* 0x0000009500007308 */ /* 0x000e640000001000 */
[----:B-1----:R-:W-:-:S04]  /*6420*/  FFMA R2, R0, R149, -1 ;  /* 0xbf80000000027423 */ /* 0x002fc80000000095 */
[----:B------:R-:W-:-:S04]  /*6430*/  FADD.FTZ R5, -R2, -RZ ;  /* 0x800000ff02057221 */ /* 0x000fc80000010100 */
[----:B------:R-:W-:-:S07]  /*6440*/  FFMA R5, R0, R5, R0 ;  /* 0x0000000500057223 */ /* 0x000fce0000000000 */
.L_x_6448:
[----:B0-----:R-:W0:Y:S02]  /*6450*/  LDC.64 R2, c[0x0][0x280] ;  /* 0x0000a000ff027b82 */ /* 0x001e240000000a00 */
[----:B0-----:R-:W-:Y:S01]  /*6460*/  STG.E desc[UR4][R2.64], R5 ;  /* 0x0000000502007986 */ /* 0x001fe2000c101904 */
[----:B------:R-:W-:Y:S05]  /*6470*/  EXIT ;  /* 0x000000000000794d */ /* 0x000fea0003800000 */
.L_x_6425:
[----:B------:R-:W-:Y:S01]  /*6480*/  HFMA2.MMA R184, -RZ, RZ, 0, 5.9604644775390625e-08 ;  /* 0x00000001ffb87435 */ /* 0x000fe200000001ff */
[----:B------:R-:W-:Y:S02]  /*6490*/  MOV R170, R119 ;  /* 0x0000007700aa7202 */ /* 0x000fe40000000f00 */
[----:B------:R-:W-:Y:S02]  /*64a0*/  MOV R186, 0x1f ;  /* 0x0000001f00ba7802 */ /* 0x000fe40000000f00 */
[----:B------:R-:W-:-:S07]  /*64b0*/  MOV R168, 0xffffffff ;  /* 0xffffffff00a87802 */ /* 0x000fce0000000f00 */
[----:B-----5:R-:W-:Y:S05]  /*64c0*/  WARPSYNC.COLLECTIVE R168, `(.L_x_6449) ;  /* 0x00000000a8087348 */ /* 0x020fea0003c00000 */
[----:B------:R0:W1:Y:S02]  /*64d0*/  SHFL.BFLY P0, R128, R170, R184, R186 ;  /* 0x0c0000b8aa807389 */ /* 0x00006400000000ba */
[----:B01---5:R-:W-:Y:S01]  /*64e0*/  ENDCOLLECTIVE ;  /* 0x000000000000791b */ /* 0x023fe20003800000 */
.L_x_6449:
[----:B------:R-:W-:Y:S01]  /*64f0*/  HFMA2.MMA R184, -RZ, RZ, 0, 1.1920928955078125e-07 ;  /* 0x00000002ffb87435 */ /* 0x000fe200000001ff */
[----:B------:R-:W-:-:S05]  /*6500*/  MOV R118, R128 ;  /* 0x0000008000767202 */ /* 0x000fca0000000f00 */
[----:B------:R-:W-:-:S05]  /*6510*/  FADD R122, R119, R118 ;  /* 0x00000076777a7221 */ /* 0x000fca0000000000 */
[----:B------:R-:W-:-:S07]  /*6520*/  MOV R170, R122 ;  /* 0x0000007a00aa7202 */ /* 0x000fce0000000f00 */
[----:B------:R-:W-:Y:S05]  /*6530*/  WARPSYNC.COLLECTIVE R168, `(.L_x_6450) ;  /* 0x00000000a8087348 */ /* 0x000fea0003c00000 */
[----:B------:R0:W1:Y:S02]  /*6540*/  SHFL.BFLY P0, R128, R170, R184, R186 ;  /* 0x0c0000b8aa807389 */ /* 0x00006400000000ba */
[----:B01----:R-:W-:Y:S01]  /*6550*/  ENDCOLLECTIVE ;  /* 0x000000000000791b */ /* 0x003fe20003800000 */
.L_x_6450:
[----:B------:R-:W-:Y:S01]  /*6560*/  HFMA2.MMA R184, -RZ, RZ, 0, 2.384185791015625e-07 ;  /* 0x00000004ffb87435 */ /* 0x000fe200000001ff */
[----:B------:R-:W-:-:S05]  /*6570*/  MOV R123, R128 ;  /* 0x00000080007b7202 */ /* 0x000fca0000000f00 */
[----:B------:R-:W-:-:S05]  /*6580*/  FADD R123, R122, R123 ;  /* 0x0000007b7a7b7221 */ /* 0x000fca0000000000 */
[----:B------:R-:W-:-:S07]  /*6590*/  MOV R170, R123 ;  /* 0x0000007b00aa7202 */ /* 0x000fce0000000f00 */
[----:B------:R-:W-:Y:S05]  /*65a0*/  WARPSYNC.COLLECTIVE R168, `(.L_x_6451) ;  /* 0x00000000a8087348 */ /* 0x000fea0003c00000 */
[----:B------:R0:W1:Y:S02]  /*65b0*/  SHFL.BFLY P0, R128, R170, R184, R186 ;  /* 0x0c0000b8aa807389 */ /* 0x00006400000000ba */
[----:B01----:R-:W-:Y:S01]  /*65c0*/  ENDCOLLECTIVE ;  /* 0x000000000000791b */ /* 0x003fe20003800000 */
.L_x_6451:
[----:B------:R-:W-:Y:S01]  /*65d0*/  HFMA2.MMA R184, -RZ, RZ, 0, 4.76837158203125e-07 ;  /* 0x00000008ffb87435 */ /* 0x000fe200000001ff */
[----:B------:R-:W-:-:S05]  /*65e0*/  MOV R118, R128 ;  /* 0x0000008000767202 */ /* 0x000fca0000000f00 */
[----:B------:R-:W-:-:S05]  /*65f0*/  FADD R124, R123, R118 ;  /* 0x000000767b7c7221 */ /* 0x000fca0000000000 */
[----:B------:R-:W-:-:S07]  /*6600*/  MOV R170, R124 ;  /* 0x0000007c00aa7202 */ /* 0x000fce0000000f00 */
[----:B------:R-:W-:Y:S05]  /*6610*/  WARPSYNC.COLLECTIVE R168, `(.L_x_6452) ;  /* 0x00000000a8087348 */ /* 0x000fea0003c00000 */
[----:B------:R0:W1:Y:S02]  /*6620*/  SHFL.BFLY P0, R128, R170, R184, R186 ;  /* 0x0c0000b8aa807389 */ /* 0x00006400000000ba */
[----:B01----:R-:W-:Y:S01]  /*6630*/  ENDCOLLECTIVE ;  /* 0x000000000000791b */ /* 0x003fe20003800000 */
.L_x_6452:
[----:B------:R-:W-:Y:S01]  /*6640*/  HFMA2.MMA R184, -RZ, RZ, 0, 9.5367431640625e-07 ;  /* 0x00000010ffb87435 */ /* 0x000fe200000001ff */
[----:B------:R-:W-:-:S05]  /*6650*/  MOV R125, R128 ;  /* 0x00000080007d7202 */ /* 0x000fca0000000f00 */
[----:B------:R-:W-:-:S05]  /*6660*/  FADD R125, R124, R125 ;  /* 0x0000007d7c7d7221 */ /* 0x000fca0000000000 */
[----:B------:R-:W-:-:S07]  /*6670*/  MOV R170, R125 ;  /* 0x0000007d00aa7202 */ /* 0x000fce0000000f00 */
[----:B------:R-:W-:Y:S05]  /*6680*/  WARPSYNC.COLLECTIVE R168, `(.L_x_6453) ;  /* 0x00000000a8087348 */ /* 0x000fea0003c00000 */
[----:B------:R0:W1:Y:S02]  /*6690*/  SHFL.BFLY P0, R128, R170, R184, R186 ;  /* 0x0c0000b8aa807389 */ /* 0x00006400000000ba */
[----:B01----:R-:W-:Y:S01]  /*66a0*/  ENDCOLLECTIVE ;  /* 0x000000000000791b */ /* 0x003fe20003800000 */
.L_x_6453:
[----:B------:R-:W-:Y:S01]  /*66b0*/  HFMA2.MMA R184, -RZ, RZ, 0, 5.9604644775390625e-08 ;  /* 0x00000001ffb87435 */ /* 0x000fe200000001ff */
[----:B------:R-:W-:-:S05]  /*66c0*/  MOV R118, R128 ;  /* 0x0000008000767202 */ /* 0x000fca0000000f00 */
[----:B------:R-:W-:-:S04]  /*66d0*/  FADD R118, R125, R118 ;  /* 0x000000767d767221 */ /* 0x000fc80000000000 */
[----:B------:R-:W-:-:S04]  /*66e0*/  FMUL R118, R118, 0.00052083336049690842628 ;  /* 0x3a08888976767820 */ /* 0x000fc80000400000 */
        /* <DEDUP_REMOVED lines=124> */
.L_x_6454:
[----:B------:R-:W-:Y:S01]  /*6eb0*/  HFMA2.MMA R184, -RZ, RZ, 0, 1.1920928955078125e-07 ;  /* 0x00000002ffb87435 */ /* 0x000fe200000001ff */
[----:B------:R-:W-:-:S05]  /*6ec0*/  MOV R122, R128 ;  /* 0x00000080007a7202 */ /* 0x000fca0000000f00 */
[----:B------:R-:W-:-:S05]  /*6ed0*/  FADD R122, R119, R122 ;  /* 0x0000007a777a7221 */ /* 0x000fca0000000000 */
[----:B------:R-:W-:-:S07]  /*6ee0*/  MOV R170, R122 ;  /* 0x0000007a00aa7202 */ /* 0x000fce0000000f00 */
[----:B------:R-:W-:Y:S05]  /*6ef0*/  WARPSYNC.COLLECTIVE R168, `(.L_x_6455) ;  /* 0x00000000a8087348 */ /* 0x000fea0003c00000 */
[----:B------:R0:W1:Y:S02]  /*6f00*/  SHFL.BFLY P0, R128, R170, R184, R186 ;  /* 0x0c0000b8aa807389 */ /* 0x00006400000000ba */
[----:B01----:R-:W-:Y:S01]  /*6f10*/  ENDCOLLECTIVE ;  /* 0x000000000000791b */ /* 0x003fe20003800000 */
.L_x_6455:
[----:B------:R-:W-:Y:S01]  /*6f20*/  HFMA2.MMA R184, -RZ, RZ, 0, 2.384185791015625e-07 ;  /* 0x00000004ffb87435 */ /* 0x000fe200000001ff */
[----:B------:R-:W-:-:S05]  /*6f30*/  MOV R123, R128 ;  /* 0x00000080007b7202 */ /* 0x000fca0000000f00 */
[----:B------:R-:W-:-:S05]  /*6f40*/  FADD R123, R122, R123 ;  /* 0x0000007b7a7b7221 */ /* 0x000fca0000000000 */
[----:B------:R-:W-:-:S07]  /*6f50*/  MOV R170, R123 ;  /* 0x0000007b00aa7202 */ /* 0x000fce0000000f00 */
[----:B------:R-:W-:Y:S05]  /*6f60*/  WARPSYNC.COLLECTIVE R168, `(.L_x_6456) ;  /* 0x00000000a8087348 */ /* 0x000fea0003c00000 */
[----:B------:R0:W1:Y:S02]  /*6f70*/  SHFL.BFLY P0, R128, R170, R184, R186 ;  /* 0x0c0000b8aa807389 */ /* 0x00006400000000ba */
[----:B01----:R-:W-:Y:S01]  /*6f80*/  ENDCOLLECTIVE ;  /* 0x000000000000791b */ /* 0x003fe20003800000 */
.L_x_6456:
[----:B------:R-:W-:Y:S01]  /*6f90*/  HFMA2.MMA R184, -RZ, RZ, 0, 4.76837158203125e-07 ;  /* 0x00000008ffb87435 */ /* 0x000fe200000001ff */
[----:B------:R-:W-:-:S05]  /*6fa0*/  MOV R124, R128 ;  /* 0x00000080007c7202 */ /* 0x000fca0000000f00 */
[----:B------:R-:W-:-:S05]  /*6fb0*/  FADD R124, R123, R124 ;  /* 0x0000007c7b7c7221 */ /* 0x000fca0000000000 */
[----:B------:R-:W-:-:S07]  /*6fc0*/  MOV R170, R124 ;  /* 0x0000007c00aa7202 */ /* 0x000fce0000000f00 */
[----:B------:R-:W-:Y:S05]  /*6fd0*/  WARPSYNC.COLLECTIVE R168, `(.L_x_6457) ;  /* 0x00000000a8087348 */ /* 0x000fea0003c00000 */
[----:B------:R0:W1:Y:S02]  /*6fe0*/  SHFL.BFLY P0, R128, R170, R184, R186 ;  /* 0x0c0000b8aa807389 */ /* 0x00006400000000ba */
[----:B01----:R-:W-:Y:S01]  /*6ff0*/  ENDCOLLECTIVE ;  /* 0x000000000000791b */ /* 0x003fe20003800000 */
.L_x_6457:
[----:B------:R-:W-:Y:S01]  /*7000*/  HFMA2.MMA R184, -RZ, RZ, 0, 9.5367431640625e-07 ;  /* 0x00000010ffb87435 */ /* 0x000fe200000001ff */
[----:B------:R-:W-:-:S05]  /*7010*/  MOV R125, R128 ;  /* 0x00000080007d7202 */ /* 0x000fca0000000f00 */
[----:B------:R-:W-:-:S05]  /*7020*/  FADD R125, R124, R125 ;  /* 0x0000007d7c7d7221 */ /* 0x000fca0000000000 */
[----:B------:R-:W-:-:S07]  /*7030*/  MOV R170, R125 ;  /* 0x0000007d00aa7202 */ /* 0x000fce0000000f00 */
[----:B------:R-:W-:Y:S05]  /*7040*/  WARPSYNC.COLLECTIVE R168, `(.L_x_6458) ;  /* 0x00000000a8087348 */ /* 0x000fea0003c00000 */
[----:B------:R0:W1:Y:S02]  /*7050*/  SHFL.BFLY P0, R128, R170, R184, R186 ;  /* 0x0c0000b8aa807389 */ /* 0x00006400000000ba */
[----:B01----:R-:W-:Y:S01]  /*7060*/  ENDCOLLECTIVE ;  /* 0x000000000000791b */ /* 0x003fe20003800000 */
.L_x_6458:
[----:B------:R-:W-:Y:S05]  /*7070*/  BRA `(.L_x_6459) ;  /* 0xffffffc000107947 */ /* 0x000fea000383ffff */
.L_x_6442:
[----:B-1----:R-:W-:Y:S01]  /*7080*/  HFMA2.MMA R4, -RZ, RZ, 0, 9.5367431640625e-07 ;  /* 0x00000010ff047435 */ /* 0x002fe200000001ff */
[----:B------:R-:W-:Y:S02]  /*7090*/  MOV R9, R144 ;  /* 0x0000009000097202 */ /* 0x000fe40000000f00 */
[----:B------:R-:W-:Y:S02]  /*70a0*/  MOV R11, 0x1f ;  /* 0x0000001f000b7802 */ /* 0x000fe40000000f00 */
[----:B------:R-:W-:-:S07]  /*70b0*/  MOV R168, 0xffffffff ;  /* 0xffffffff00a87802 */ /* 0x000fce0000000f00 */
[----:B-----5:R-:W-:Y:S05]  /*70c0*/  WARPSYNC.COLLECTIVE R168, `(.L_x_6460) ;  /* 0x00000000a8087348 */ /* 0x020fea0003c00000 */
[----:B------:R0:W1:Y:S02]  /*70d0*/  SHFL.DOWN P0, R7, R9, R4, R11 ;  /* 0x0800000409077389 */ /* 0x000064000000000b */
[----:B01---5:R-:W-:Y:S01]  /*70e0*/  ENDCOLLECTIVE ;  /* 0x000000000000791b */ /* 0x023fe20003800000 */
.L_x_6460:
[----:B------:R-:W-:Y:S01]  /*70f0*/  HFMA2.MMA R4, -RZ, RZ, 0, 4.76837158203125e-07 ;  /* 0x00000008ff047435 */ /* 0x000fe200000001ff */
[----:B------:R-:W-:-:S04]  /*7100*/  MOV R3, R7 ;  /* 0x0000000700037202 */ /* 0x000fc80000000f00 */
[----:B------:R-:W-:-:S04]  /*7110*/  FMNMX R3, R3, R144, !PT ;  /* 0x0000009003037209 */ /* 0x000fc80007800000 */
[----:B------:R-:W-:-:S07]  /*7120*/  MOV R9, R3 ;  /* 0x0000000300097202 */ /* 0x000fce0000000f00 */
[----:B------:R-:W-:Y:S05]  /*7130*/  WARPSYNC.COLLECTIVE R168, `(.L_x_6461) ;  /* 0x00000000a8087348 */ /* 0x000fea0003c00000 */
[----:B------:R0:W1:Y:S02]  /*7140*/  SHFL.DOWN P0, R7, R9, R4, R11 ;  /* 0x0800000409077389 */ /* 0x000064000000000b */
[----:B01----:R-:W-:Y:S01]  /*7150*/  ENDCOLLECTIVE ;  /* 0x000000000000791b */ /* 0x003fe20003800000 */
.L_x_6461:
[----:B------:R-:W-:Y:S01]  /*7160*/  HFMA2.MMA R4, -RZ, RZ, 0, 2.384185791015625e-07 ;  /* 0x00000004ff047435 */ /* 0x000fe200000001ff */
[----:B------:R-:W-:-:S04]  /*7170*/  MOV R0, R7 ;  /* 0x0000000700007202 */ /* 0x000fc80000000f00 */
[----:B------:R-:W-:-:S04]  /*7180*/  FMNMX R0, R3, R0, !PT ;  /* 0x0000000003007209 */ /* 0x000fc80007800000 */
[----:B------:R-:W-:-:S07]  /*7190*/  MOV R9, R0 ;  /* 0x0000000000097202 */ /* 0x000fce0000000f00 */
[----:B------:R-:W-:Y:S05]  /*71a0*/  WARPSYNC.COLLECTIVE R168, `(.L_x_6462) ;  /* 0x00000000a8087348 */ /* 0x000fea0003c00000 */
[----:B------:R0:W1:Y:S02]  /*71b0*/  SHFL.DOWN P0, R7, R9, R4, R11 ;  /* 0x0800000409077389 */ /* 0x000064000000000b */
[----:B01----:R-:W-:Y:S01]  /*71c0*/  ENDCOLLECTIVE ;  /* 0x000000000000791b */ /* 0x003fe20003800000 */
.L_x_6462:
[----:B------:R-:W-:Y:S01]  /*71d0*/  HFMA2.MMA R4, -RZ, RZ, 0, 1.1920928955078125e-07 ;  /* 0x00000002ff047435 */ /* 0x000fe200000001ff */
[----:B------:R-:W-:-:S04]  /*71e0*/  MOV R5, R7 ;  /* 0x0000000700057202 */ /* 0x000fc80000000f00 */
[----:B------:R-:W-:-:S04]  /*71f0*/  FMNMX R5, R0, R5, !PT ;  /* 0x0000000500057209 */ /* 0x000fc80007800000 */
[----:B------:R-:W-:-:S07]  /*7200*/  MOV R9, R5 ;  /* 0x0000000500097202 */ /* 0x000fce0000000f00 */
[----:B------:R-:W-:Y:S05]  /*7210*/  WARPSYNC.COLLECTIVE R168, `(.L_x_6463) ;  /* 0x00000000a8087348 */ /* 0x000fea0003c00000 */
[----:B------:R0:W1:Y:S02]  /*7220*/  SHFL.DOWN P0, R7, R9, R4, R11 ;  /* 0x0800000409077389 */ /* 0x000064000000000b */
[----:B01----:R-:W-:Y:S01]  /*7230*/  ENDCOLLECTIVE ;  /* 0x000000000000791b */ /* 0x003fe20003800000 */
.L_x_6463:
[----:B------:R-:W-:Y:S01]  /*7240*/  HFMA2.MMA R4, -RZ, RZ, 0, 5.9604644775390625e-08 ;  /* 0x00000001ff047435 */ /* 0x000fe200000001ff */
[----:B------:R-:W-:-:S04]  /*7250*/  MOV R2, R7 ;  /* 0x0000000700027202 */ /* 0x000fc80000000f00 */
[----:B------:R-:W-:-:S04]  /*7260*/  FMNMX R2, R5, R2, !PT ;  /* 0x0000000205027209 */ /* 0x000fc80007800000 */
[----:B------:R-:W-:-:S07]  /*7270*/  MOV R9, R2 ;  /* 0x0000000200097202 */ /* 0x000fce0000000f00 */
[----:B------:R-:W-:Y:S05]  /*7280*/  WARPSYNC.COLLECTIVE R168, `(.L_x_6464) ;  /* 0x00000000a8087348 */ /* 0x000fea0003c00000 */
[----:B------:R0:W1:Y:S02]  /*7290*/  SHFL.DOWN P0, R7, R9, R4, R11 ;  /* 0x0800000409077389 */ /* 0x000064000000000b */
[----:B01----:R-:W-:Y:S01]  /*72a0*/  ENDCOLLECTIVE ;  /* 0x000000000000791b */ /* 0x003fe20003800000 */
.L_x_6464:
[----:B------:R-:W-:Y:S05]  /*72b0*/  BRA `(.L_x_6465) ;  /* 0xffffffec00887947 */ /* 0x000fea000383ffff */
.L_x_6445:
[----:B------:R-:W-:Y:S01]  /*72c0*/  HFMA2.MMA R4, -RZ, RZ, 0, 1.1920928955078125e-07 ;  /* 0x00000002ff047435 */ /* 0x000fe200000001ff */
[----:B-1----:R-:W-:Y:S02]  /*72d0*/  MOV R9, R0 ;  /* 0x0000000000097202 */ /* 0x002fe40000000f00 */
[----:B------:R-:W-:Y:S02]  /*72e0*/  MOV R11, 0x1f ;  /* 0x0000001f000b7802 */ /* 0x000fe40000000f00 */
[----:B------:R-:W-:-:S07]  /*72f0*/  MOV R168, 0xffffffff ;  /* 0xffffffff00a87802 */ /* 0x000fce0000000f00 */
[----:B0----5:R-:W-:Y:S05]  /*7300*/  WARPSYNC.COLLECTIVE R168, `(.L_x_6466) ;  /* 0x00000000a8087348 */ /* 0x021fea0003c00000 */
[----:B------:R1:W2:Y:S02]  /*7310*/  SHFL.DOWN P0, R7, R9, R4, R11 ;  /* 0x0800000409077389 */ /* 0x0002a4000000000b */
[----:B012--5:R-:W-:Y:S01]  /*7320*/  ENDCOLLECTIVE ;  /* 0x000000000000791b */ /* 0x027fe20003800000 */
.L_x_6466:
[----:B------:R-:W-:Y:S01]  /*7330*/  HFMA2.MMA R4, -RZ, RZ, 0, 5.9604644775390625e-08 ;  /* 0x00000001ff047435 */ /* 0x000fe200000001ff */
[----:B------:R-:W-:-:S04]  /*7340*/  MOV R3, R7 ;  /* 0x0000000700037202 */ /* 0x000fc80000000f00 */
[----:B------:R-:W-:-:S04]  /*7350*/  FMNMX R3, R3, R0, !PT ;  /* 0x0000000003037209 */ /* 0x000fc80007800000 */
[----:B------:R-:W-:-:S07]  /*7360*/  MOV R9, R3 ;  /* 0x0000000300097202 */ /* 0x000fce0000000f00 */
[----:B------:R-:W-:Y:S05]  /*7370*/  WARPSYNC.COLLECTIVE R168, `(.L_x_6467) ;  /* 0x00000000a8087348 */ /* 0x000fea0003c00000 */
[----:B------:R0:W1:Y:S02]  /*7380*/  SHFL.DOWN P0, R7, R9, R4, R11 ;  /* 0x0800000409077389 */ /* 0x000064000000000b */
[----:B01----:R-:W-:Y:S01]  /*7390*/  ENDCOLLECTIVE ;  /* 0x000000000000791b */ /* 0x003fe20003800000 */
.L_x_6467:
[----:B------:R-:W-:Y:S01]  /*73a0*/  MOV R2, R7 ;  /* 0x0000000700027202 */ /* 0x000fe20000000f00 */
[----:B------:R-:W-:Y:S06]  /*73b0*/  BRA `(.L_x_6468) ;  /* 0xffffffec00b87947 */ /* 0x000fec000383ffff */
        .weak           $__internal_60_$__cuda_sm20_rcp_rn_f32_slowpath
        .type           $__internal_60_$__cuda_sm20_rcp_rn_f32_slowpath,@function
        .size           $__internal_60_$__cuda_sm20_rcp_rn_f32_slowpath,(.L_x_14396 - $__internal_60_$__cuda_sm20_rcp_rn_f32_slowpath)
$__internal_60_$__cuda_sm20_rcp_rn_f32_slowpath:
        /* <DEDUP_REMOVED lines=15> */
.L_x_6470:
        /* <DEDUP_REMOVED lines=33> */
.L_x_6472:
[----:B------:R0:W1:Y:S02]  /*76c0*/  MUFU.RCP R184, R118 ;  /* 0x0000007600b87308 */ /* 0x0000640000001000 */
.L_x_6471:
[----:B------:R-:W-:Y:S05]  /*76d0*/  BSYNC B1 ;  /* 0x0000000000017941 */ /* 0x000fea0003800000 */
.L_x_6469:
[----:B------:R-:W-:Y:S01]  /*76e0*/  HFMA2.MMA R119, -RZ, RZ, 0, 0 ;  /* 0x00000000ff777435 */ /* 0x000fe200000001ff */
[----:B0-----:R-:W-:-:S05]  /*76f0*/  MOV R118, R125 ;  /* 0x0000007d00767202 */ /* 0x001fca0000000f00 */
[----:B-1----:R-:W-:Y:S05]  /*7700*/  RET.REL.NODEC R118 `(_ZN18transformer_engine13normalization19ln_fwd_tuned_kernelINS0_13Kernel_traitsIff13__nv_bfloat16fjLj30720ELj4ELj1ELj4ELj4ENS0_18Kernel_traits_baseILj30720EffS3_fjLj128EEEEEEEvNS0_19ForwardKernelParamsE) ;  /* 0xffffff88763c7950 */ /* 0x002fea0003c3ffff */
.L_x_6473:
        /* <DEDUP_REMOVED lines=15> */
.L_x_14396:


//--------------------- .text._ZN18transformer_engine13normalization19ln_fwd_tuned_kernelINS0_13Kernel_traitsI13__nv_bfloat16S3_S3_fjLj30720ELj4ELj1ELj4ELj4ENS0_18Kernel_traits_baseILj30720ES3_S3_S3_fjLj128EEEEEEEvNS0_19ForwardKernelParamsE --------------------------
	.section	.text._ZN18transformer_engine13normalization19ln_fwd_tuned_kernelINS0_13Kernel_traitsI13__nv_bfloat16S3_S3_fjLj30720ELj4ELj1ELj4ELj4ENS0_18Kernel_traits_baseILj30720ES3_S3_S3_fjLj128EEEEEEEvNS0_19ForwardKernelParamsE,"ax",@progbits
	.align	128
        .global         _ZN18transformer_engine13normalization19ln_fwd_tuned_kernelINS0_13Kernel_traitsI13__nv_bfloat16S3_S3_fjLj30720ELj4ELj1ELj4ELj4ENS0_18Kernel_traits_baseILj30720ES3_S3_S3_fjLj128EEEEEEEvNS0_19ForwardKernelParamsE
        .type           _ZN18transformer_engine13normalization19ln_fwd_tuned_kernelINS0_13Kernel_traitsI13__nv_bfloat16S3_S3_fjLj30720ELj4ELj1ELj4ELj4ENS0_18Kernel_traits_baseILj30720ES3_S3_S3_fjLj128EEEEEEEvNS0_19ForwardKernelParamsE,@function
        .size           _ZN18transformer_engine13normalization19ln_fwd_tuned_kernelINS0_13Kernel_traitsI13__nv_bfloat16S3_S3_fjLj30720ELj4ELj1ELj4ELj4ENS0_18Kernel_traits_baseILj30720ES3_S3_S3_fjLj128EEEEEEEvNS0_19ForwardKernelParamsE,(.L_x_14397 - _ZN18transformer_engine13normalization19ln_fwd_tuned_kernelINS0_13Kernel_traitsI13__nv_bfloat16S3_S3_fjLj30720ELj4ELj1ELj4ELj4ENS0_18Kernel_traits_baseILj30720ES3_S3_S3_fjLj128EEEEEEEvNS0_19ForwardKernelParamsE)
        .other          _ZN18transformer_engine13normalization19ln_fwd_tuned_kernelINS0_13Kernel_traitsI13__nv_bfloat16S3_S3_fjLj30720ELj4ELj1ELj4ELj4ENS0_18Kernel_traits_baseILj30720ES3_S3_S3_fjLj128EEEEEEEvNS0_19ForwardKernelParamsE,@"STO_CUDA_ENTRY STV_DEFAULT"
_ZN18transformer_engine13normalization19ln_fwd_tuned_kernelINS0_13Kernel_traitsI13__nv_bfloat16S3_S3_fjLj30720ELj4ELj1ELj4ELj4ENS0_18Kernel_traits_baseILj30720ES3_S3_S3_fjLj128EEEEEEEvNS0_19ForwardKernelParamsE:
.text._ZN18transformer_engine13normalization19ln_fwd_tuned_kernelINS0_13Kernel_traitsI13__nv_bfloat16S3_S3_fjLj30720ELj4ELj1ELj4ELj4ENS0_18Kernel_traits_baseILj30720ES3_S3_S3_fjLj128EEEEEEEvNS0_19ForwardKernelParamsE:
        /* <DEDUP_REMOVED lines=12> */
[----:B0-----:R-:W-:Y:S02]  /*00c0*/  LOP3.LUT R4, R2, 0x3, RZ, 0xc0, !PT ;  /* 0x0000000302047812 */ /* 0x001fe400078ec0ff */
[----:B------:R-:W-:Y:S02]  /*00d0*/  SHF.R.U32.HI R6, RZ, 0x2, R2 ;  /* 0x00000002ff067819 */ /* 0x000fe40000011602 */
[C---:B--2---:R-:W-:Y:S02]  /*00e0*/  LOP3.LUT R5, R3.reuse, 0x1f, RZ, 0xc0, !PT ;  /* 0x0000001f03057812 */ /* 0x044fe400078ec0ff */
[----:B------:R-:W-:Y:S02]  /*00f0*/  SHF.L.U32 R10, R4, 0x7, RZ ;  /* 0x00000007040a7819 */ /* 0x000fe400000006ff */
[----:B------:R-:W-:Y:S02]  /*0100*/  LEA.HI R7, R3, R6, RZ, 0x19 ;  /* 0x0000000603077211 */ /* 0x000fe400078fc8ff */
[----:B------:R-:W-:-:S02]  /*0110*/  LOP3.LUT R10, R10, 0x180, R5, 0xe2, !PT ;  /* 0x000001800a0a7812 */ /* 0x000fc400078ee205 */
[----:B------:R-:W-:Y:S02]  /*0120*/  ISETP.GE.AND P0, PT, R7, UR7, PT ;  /* 0x0000000707007c0c */ /* 0x000fe4000bf06270 */
[----:B------:R-:W-:Y:S01]  /*0130*/  LOP3.LUT R51, R10, 0x60, R3, 0xf8, !PT ;  /* 0x000000600a337812 */ /* 0x000fe200078ef803 */
[----:B----4-:R0:W5:Y:S03]  /*0140*/  @P1 LDG.E R0, desc[UR4][R8.64] ;  /* 0x0000000408001981 */ /* 0x010166000c1e1900 */
[C---:B------:R-:W-:Y:S01]  /*0150*/  LOP3.LUT R55, R51.reuse, 0x200, RZ, 0xfc, !PT ;  /* 0x0000020033377812 */ /* 0x040fe200078efcff */
[C-C-:B-1----:R-:W-:Y:S01]  /*0160*/  IMAD.WIDE.U32 R48, R51.reuse, 0x4, R40.reuse ;  /* 0x0000000433307825 */ /* 0x142fe200078e0028 */
        /* <DEDUP_REMOVED lines=40> */
[----:B0-----:R-:W-:Y:S01]  /*03f0*/  LOP3.LUT R9, R51, 0x3a00, RZ, 0xfc, !PT ;  /* 0x00003a0033097812 */ /* 0x001fe200078efcff */
[----:B------:R-:W-:Y:S01]  /*0400*/  IMAD.WIDE.U32 R10, R105, 0x4, R40 ;  /* 0x00000004690a7825 */ /* 0x000fe200078e0028 */
[----:B------:R-:W-:-:S03]  /*0410*/  MOV R8, RZ ;  /* 0x000000ff00087202 */ /* 0x000fc60000000f00 */
        /* <DEDUP_REMOVED lines=47> */
[----:B------:R-:W0:Y:S03]  /*0710*/  LDC.U8 R9, c[0x0][0x250] ;  /* 0x00009400ff097b82 */ /* 0x000e260000000000 */
[----:B------:R-:W3:Y:S04]  /*0720*/  LDG.E R50, desc[UR4][R50.64] ;  /* 0x0000000432327981 */ /* 0x000ee8000c1e1900 */
        /* <DEDUP_REMOVED lines=45> */
[----:B------:R4:W4:Y:S04]  /*0a00*/  LDG.E R122, desc[UR4][R122.64] ;  /* 0x000000047a7a7981 */ /* 0x000928000c1e1900 */
[----:B------:R4:W4:Y:S04]  /*0a10*/  LDG.E R69, desc[UR4][R30.64] ;  /* 0x000000041e457981 */ /* 0x000928000c1e1900 */
[----:B------:R4:W4:Y:S04]  /*0a20*/  LDG.E R124, desc[UR4][R124.64] ;  /* 0x000000047c7c7981 */ /* 0x000928000c1e1900 */
[----:B------:R-:W4:Y:S04]  /*0a30*/  LDG.E R71, desc[UR4][R32.64] ;  /* 0x0000000420477981 */ /* 0x000f28000c1e1900 */
[----:B------:R4:W4:Y:S04]  /*0a40*/  LDG.E R126, desc[UR4][R126.64] ;  /* 0x000000047e7e7981 */ /* 0x000928000c1e1900 */
[----:B------:R-:W4:Y:S04]  /*0a50*/  LDG.E R73, desc[UR4][R34.64] ;  /* 0x0000000422497981 */ /* 0x000f28000c1e1900 */
[----:B------:R4:W4:Y:S04]  /*0a60*/  LDG.E R128, desc[UR4][R128.64] ;  /* 0x0000000480807981 */ /* 0x000928000c1e1900 */
[----:B------:R4:W4:Y:S04]  /*0a70*/  LDG.E R75, desc[UR4][R36.64] ;  /* 0x00000004244b7981 */ /* 0x000928000c1e1900 */
[----:B------:R-:W4:Y:S04]  /*0a80*/  LDG.E R77, desc[UR4][R42.64] ;  /* 0x000000042a4d7981 */ /* 0x000f28000c1e1900 */
[----:B------:R-:W4:Y:S04]  /*0a90*/  LDG.E R79, desc[UR4][R38.64] ;  /* 0x00000004264f7981 */ /* 0x000f28000c1e1900 */
[----:B------:R-:W4:Y:S04]  /*0aa0*/  LDG.E R81, desc[UR4][R44.64] ;  /* 0x000000042c517981 */ /* 0x000f28000c1e1900 */
[----:B------:R4:W4:Y:S04]  /*0ab0*/  LDG.E R83, desc[UR4][R40.64] ;  /* 0x0000000428537981 */ /* 0x000928000c1e1900 */
[----:B------:R4:W4:Y:S01]  /*0ac0*/  LDG.E R85, desc[UR4][R46.64] ;  /* 0x000000042e557981 */ /* 0x000922000c1e1900 */
[----:B-1----:R-:W-:-:S02]  /*0ad0*/  MOV R11, 0x1 ;  /* 0x00000001000b7802 */ /* 0x002fc40000000f00 */
[----:B------:R-:W-:Y:S02]  /*0ae0*/  MOV R10, RZ ;  /* 0x000000ff000a7202 */ /* 0x000fe40000000f00 */
[----:B------:R-:W-:Y:S02]  /*0af0*/  MOV R8, RZ ;  /* 0x000000ff00087202 */ /* 0x000fe40000000f00 */
[C---:B--2---:R-:W-:Y:S02]  /*0b00*/  PRMT R87, R48.reuse, 0x7632, R87 ;  /* 0x0000763230577816 */ /* 0x044fe40000000057 */
[----:B0-----:R-:W-:Y:S02]  /*0b10*/  SHF.L.U32 R12, R48, 0x10, RZ ;  /* 0x00000010300c7819 */ /* 0x001fe400000006ff */
[C---:B---3--:R-:W-:Y:S02]  /*0b20*/  PRMT R89, R50.reuse, 0x7632, R89 ;  /* 0x0000763232597816 */ /* 0x048fe40000000059 */
[----:B------:R-:W-:-:S02]  /*0b30*/  SHF.L.U32 R13, R50, 0x10, RZ ;  /* 0x00000010320d7819 */ /* 0x000fc400000006ff */
[C---:B----4-:R-:W-:Y:S02]  /*0b40*/  PRMT R91, R52.reuse, 0x7632, R91 ;  /* 0x00007632345b7816 */ /* 0x050fe4000000005b */
[----:B------:R-:W-:Y:S02]  /*0b50*/  SHF.L.U32 R14, R52, 0x10, RZ ;  /* 0x00000010340e7819 */ /* 0x000fe400000006ff */
[C---:B------:R-:W-:Y:S02]  /*0b60*/  PRMT R93, R54.reuse, 0x7632, R93 ;  /* 0x00007632365d7816 */ /* 0x040fe4000000005d */
[----:B------:R-:W-:Y:S02]  /*0b70*/  SHF.L.U32 R15, R54, 0x10, RZ ;  /* 0x00000010360f7819 */ /* 0x000fe400000006ff */
[C---:B------:R-:W-:Y:S02]  /*0b80*/  PRMT R95, R56.reuse, 0x7632, R95 ;  /* 0x00007632385f7816 */ /* 0x040fe4000000005f */
[----:B------:R-:W-:-:S02]  /*0b90*/  SHF.L.U32 R16, R56, 0x10, RZ ;  /* 0x0000001038107819 */ /* 0x000fc400000006ff */
[C---:B------:R-:W-:Y:S02]  /*0ba0*/  PRMT R97, R58.reuse, 0x7632, R97 ;  /* 0x000076323a617816 */ /* 0x040fe40000000061 */
        /* <DEDUP_REMOVED lines=37> */
[----:B------:R-:W-:Y:S02]  /*0e00*/  PRMT R156, R96, 0x7632, R156 ;  /* 0x00007632609c7816 */ /* 0x000fe4000000009c */
[----:B------:R-:W-:Y:S02]  /*0e10*/  SHF.L.U32 R72, R87, 0x10, RZ ;  /* 0x0000001057487819 */ /* 0x000fe400000006ff */
[----:B------:R-:W-:Y:S02]  /*0e20*/  PRMT R157, R98, 0x7632, R157 ;  /* 0x00007632629d7816 */ /* 0x000fe4000000009d */
[----:B------:R-:W-:-:S02]  /*0e30*/  SHF.L.U32 R74, R91, 0x10, RZ ;  /* 0x000000105b4a7819 */ /* 0x000fc400000006ff */
[----:B------:R-:W-:Y:S02]  /*0e40*/  PRMT R158, R100, 0x7632, R158 ;  /* 0x00007632649e7816 */ /* 0x000fe4000000009e */
[----:B------:R-:W-:Y:S02]  /*0e50*/  SHF.L.U32 R76, R95, 0x10, RZ ;  /* 0x000000105f4c7819 */ /* 0x000fe400000006ff */
[----:B------:R-:W-:Y:S02]  /*0e60*/  PRMT R159, R102, 0x7632, R159 ;  /* 0x00007632669f7816 */ /* 0x000fe4000000009f */
[----:B------:R-:W-:Y:S02]  /*0e70*/  SHF.L.U32 R36, R96, 0x10, RZ ;  /* 0x0000001060247819 */ /* 0x000fe400000006ff */
[C---:B------:R-:W-:Y:S02]  /*0e80*/  PRMT R160, R49.reuse, 0x7632, R160 ;  /* 0x0000763231a07816 */ /* 0x040fe400000000a0 */
[----:B------:R-:W-:-:S02]  /*0e90*/  SHF.L.U32 R40, R49, 0x10, RZ ;  /* 0x0000001031287819 */ /* 0x000fc400000006ff */
[----:B------:R-:W-:Y:S02]  /*0ea0*/  PRMT R161, R104, 0x7632, R161 ;  /* 0x0000763268a17816 */ /* 0x000fe400000000a1 */
[----:B------:R-:W-:Y:S02]  /*0eb0*/  SHF.L.U32 R37, R98, 0x10, RZ ;  /* 0x0000001062257819 */ /* 0x000fe400000006ff */
[C---:B------:R-:W-:Y:S02]  /*0ec0*/  PRMT R162, R51.reuse, 0x7632, R162 ;  /* 0x0000763233a27816 */ /* 0x040fe400000000a2 */
[----:B------:R-:W-:Y:S02]  /*0ed0*/  SHF.L.U32 R42, R51, 0x10, RZ ;  /* 0x00000010332a7819 */ /* 0x000fe400000006ff */
[----:B------:R-:W-:Y:S02]  /*0ee0*/  PRMT R163, R106, 0x7632, R163 ;  /* 0x000076326aa37816 */ /* 0x000fe400000000a3 */
[----:B------:R-:W-:-:S02]  /*0ef0*/  SHF.L.U32 R38, R100, 0x10, RZ ;  /* 0x0000001064267819 */ /* 0x000fc400000006ff */
[C---:B------:R-:W-:Y:S02]  /*0f00*/  PRMT R164, R53.reuse, 0x7632, R164 ;  /* 0x0000763235a47816 */ /* 0x040fe400000000a4 */
        /* <DEDUP_REMOVED lines=55> */
[----:B------:R-:W-:Y:S02]  /*1280*/  SHF.L.U32 R75, R93, 0x10, RZ ;  /* 0x000000105d4b7819 */ /* 0x000fe400000006ff */
[----:B------:R-:W-:Y:S02]  /*1290*/  SHF.L.U32 R59, R122, 0x10, RZ ;  /* 0x000000107a3b7819 */ /* 0x000fe400000006ff */
[----:B------:R-:W-:Y:S02]  /*12a0*/  SHF.L.U32 R61, R124, 0x10, RZ ;  /* 0x000000107c3d7819 */ /* 0x000fe400000006ff */
[----:B------:R-:W-:-:S02]  /*12b0*/  SHF.L.U32 R63, R126, 0x10, RZ ;  /* 0x000000107e3f7819 */ /* 0x000fc400000006ff */
[----:B------:R-:W-:Y:S02]  /*12c0*/  SHF.L.U32 R65, R128, 0x10, RZ ;  /* 0x0000001080417819 */ /* 0x000fe400000006ff */
        /* <DEDUP_REMOVED lines=54> */
[----:B------:R-:W-:-:S07]  /*1630*/  SHF.L.U32 R191, R191, 0x10, RZ ;  /* 0x00000010bfbf7819 */ /* 0x000fce00000006ff */
.L_x_6490:
[----:B--2---:R-:W0:Y:S01]  /*1640*/  LDC.64 R96, c[0x0][0x220] ;  /* 0x00008800ff607b82 */ /* 0x004e220000000a00 */
[----:B------:R-:W-:-:S04]  /*1650*/  SHF.L.U32 R98, R2, 0x7, RZ ;  /* 0x0000000702627819 */ /* 0x000fc800000006ff */
[----:B------:R-:W-:-:S04]  /*1660*/  LOP3.LUT R98, R98, 0x180, R5, 0xe2, !PT ;  /* 0x0000018062627812 */ /* 0x000fc800078ee205 */
[----:B------:R-:W-:-:S05]  /*1670*/  LOP3.LUT R98, R98, 0x60, R3, 0xf8, !PT ;  /* 0x0000006062627812 */ /* 0x000fca00078ef803 */
[----:B------:R-:W-:-:S05]  /*1680*/  IMAD R153, R7, 0x3c00, R98 ;  /* 0x00003c0007997824 */ /* 0x000fca00078e0262 */
[C---:B------:R-:W-:Y:S01]  /*1690*/  IADD3 R151, R153.reuse, 0x200, RZ ;  /* 0x0000020099977810 */ /* 0x040fe20007ffe0ff */
[----:B0-----:R-:W-:-:S05]  /*16a0*/  IMAD.WIDE.U32 R106, R153, 0x4, R96 ;  /* 0x00000004996a7825 */ /* 0x001fca00078e0060 */
[----:B------:R0:W2:Y:S01]  /*16b0*/  LDG.E R192, desc[UR4][R106.64] ;  /* 0x000000046ac07981 */ /* 0x0000a2000c1e1900 */
[----:B------:R-:W-:Y:S01]  /*16c0*/  IMAD.WIDE.U32 R98, R151, 0x4, R96 ;  /* 0x0000000497627825 */ /* 0x000fe200078e0060 */
[----:B------:R-:W-:-:S04]  /*16d0*/  IADD3 R149, R153, 0x400, RZ ;  /* 0x0000040099957810 */ /* 0x000fc80007ffe0ff */
[----:B------:R1:W3:Y:S01]  /*16e0*/  LDG.E R152, desc[UR4][R98.64] ;  /* 0x0000000462987981 */ /* 0x0002e2000c1e1900 */
        /* <DEDUP_REMOVED lines=9> */
[----:B0-----:R-:W-:Y:S01]  /*1780*/  IMAD.WIDE.U32 R106, R143, 0x4, R96 ;  /* 0x000000048f6a7825 */ /* 0x001fe200078e0060 */
[----:B------:R-:W-:-:S04]  /*1790*/  IADD3 R141, R153, 0xc00, RZ ;  /* 0x00000c00998d7810 */ /* 0x000fc80007ffe0ff */
[----:B------:R0:W3:Y:S01]  /*17a0*/  LDG.E R144, desc[UR4][R106.64] ;  /* 0x000000046a907981 */ /* 0x0000e2000c1e1900 */
[----:B-1----:R-:W-:Y:S01]  /*17b0*/  IMAD.WIDE.U32 R98, R141, 0x4, R96 ;  /* 0x000000048d627825 */ /* 0x002fe200078e0060 */
[----:B------:R-:W-:-:S04]  /*17c0*/  IADD3 R139, R153, 0xe00, RZ ;  /* 0x00000e00998b7810 */ /* 0x000fc80007ffe0ff */
[----:B------:R1:W3:Y:S01]  /*17d0*/  LDG.E R138, desc[UR4][R98.64] ;  /* 0x00000004628a7981 */ /* 0x0002e2000c1e1900 */
[----:B----4-:R-:W-:Y:S01]  /*17e0*/  IMAD.WIDE.U32 R100, R139, 0x4, R96 ;  /* 0x000000048b647825 */ /* 0x010fe200078e0060 */
        /* <DEDUP_REMOVED lines=51> */
[----:B0-----:R-:W-:-:S05]  /*1b20*/  IADD3 R107, R153, 0x3200, RZ ;  /* 0x00003200996b7810 */ /* 0x001fca0007ffe0ff */
[----:B------:R-:W3:Y:S01]  /*1b30*/  LDG.E R105, desc[UR4][R104.64] ;  /* 0x0000000468697981 */ /* 0x000ee2000c1e1900 */
[----:B------:R-:W-:Y:S01]  /*1b40*/  IMAD.WIDE.U32 R106, R107, 0x4, R96 ;  /* 0x000000046b6a7825 */ /* 0x000fe200078e0060 */
[----:B-1----:R-:W-:-:S05]  /*1b50*/  IADD3 R99, R153, 0x3400, RZ ;  /* 0x0000340099637810 */ /* 0x002fca0007ffe0ff */
[----:B------:R-:W3:Y:S01]  /*1b60*/  LDG.E R107, desc[UR4][R106.64] ;  /* 0x000000046a6b7981 */ /* 0x000ee2000c1e1900 */
[----:B------:R-:W-:Y:S01]  /*1b70*/  IMAD.WIDE.U32 R98, R99, 0x4, R96 ;  /* 0x0000000463627825 */ /* 0x000fe200078e0060 */
[----:B----4-:R-:W-:-:S05]  /*1b80*/  IADD3 R101, R153, 0x3600, RZ ;  /* 0x0000360099657810 */ /* 0x010fca0007ffe0ff */
[----:B------:R0:W4:Y:S01]  /*1b90*/  LDG.E R98, desc[UR4][R98.64] ;  /* 0x0000000462627981 */ /* 0x000122000c1e1900 */
[----:B------:R-:W-:Y:S01]  /*1ba0*/  IMAD.WIDE.U32 R100, R101, 0x4, R96 ;  /* 0x0000000465647825 */ /* 0x000fe200078e0060 */
[----:B------:R-:W-:-:S05]  /*1bb0*/  IADD3 R103, R153, 0x3800, RZ ;  /* 0x0000380099677810 */ /* 0x000fca0007ffe0ff */
[----:B------:R-:W4:Y:S01]  /*1bc0*/  LDG.E R100, desc[UR4][R100.64] ;  /* 0x0000000464647981 */ /* 0x000f22000c1e1900 */
[----:B------:R-:W-:Y:S01]  /*1bd0*/  IMAD.WIDE.U32 R102, R103, 0x4, R96 ;  /* 0x0000000467667825 */ /* 0x000fe200078e0060 */
[----:B------:R-:W-:-:S05]  /*1be0*/  IADD3 R155, R153, 0x3a00, RZ ;  /* 0x00003a00999b7810 */ /* 0x000fca0007ffe0ff */
[----:B------:R-:W4:Y:S01]  /*1bf0*/  LDG.E R102, desc[UR4][R102.64] ;  /* 0x0000000466667981 */ /* 0x000f22000c1e1900 */
[----:B------:R-:W-:-:S06]  /*1c00*/  IMAD.WIDE.U32 R96, R155, 0x4, R96 ;  /* 0x000000049b607825 */ /* 0x000fcc00078e0060 */
[----:B------:R1:W4:Y:S01]  /*1c10*/  LDG.E R96, desc[UR4][R96.64] ;  /* 0x0000000460607981 */ /* 0x000322000c1e1900 */
[----:B------:R-:W-:Y:S01]  /*1c20*/  LOP3.LUT P0, RZ, R11, 0xff, RZ, 0xc0, !PT ;  /* 0x000000ff0bff7812 */ /* 0x000fe2000780c0ff */
[----:B------:R-:W-:Y:S01]  /*1c30*/  UMOV UR7, 0xffffffff ;  /* 0xffffffff00077882 */ /* 0x000fe20000000000 */
[----:B------:R-:W-:Y:S02]  /*1c40*/  ISETP.NE.AND P1, PT, R5, RZ, PT ;  /* 0x000000ff0500720c */ /* 0x000fe40003f25270 */
[C---:B--2---:R-:W-:Y:S02]  /*1c50*/  PRMT R154, R192.reuse, 0x7632, R154 ;  /* 0x00007632c09a7816 */ /* 0x044fe4000000009a */
[----:B------:R-:W-:Y:S02]  /*1c60*/  SHF.L.U32 R192, R192, 0x10, RZ ;  /* 0x00000010c0c07819 */ /* 0x000fe400000006ff */
[----:B------:R-:W-:Y:S02]  /*1c70*/  SHF.L.U32 R154, R154, 0x10, RZ ;  /* 0x000000109a9a7819 */ /* 0x000fe400000006ff */
[C---:B---3--:R-:W-:Y:S01]  /*1c80*/  PRMT R150, R152.reuse, 0x7632, R150 ;  /* 0x0000763298967816 */ /* 0x048fe20000000096 */
[----:B0-----:R-:W-:Y:S01]  /*1c90*/  FADD R99, RZ, R192 ;  /* 0x000000c0ff637221 */ /* 0x001fe20000000000 */
[----:B------:R-:W-:-:S02]  /*1ca0*/  SHF.L.U32 R152, R152, 0x10, RZ ;  /* 0x0000001098987819 */ /* 0x000fc400000006ff */
[----:B------:R-:W-:Y:S01]  /*1cb0*/  SHF.L.U32 R150, R150, 0x10, RZ ;  /* 0x0000001096967819 */ /* 0x000fe200000006ff */
[----:B------:R-:W-:Y:S01]  /*1cc0*/  FADD R99, R154, R99 ;  /* 0x000000639a637221 */ /* 0x000fe20000000000 */
[C---:B------:R-:W-:Y:S02]  /*1cd0*/  PRMT R146, R148.reuse, 0x7632, R146 ;  /* 0x0000763294927816 */ /* 0x040fe40000000092 */
        /* <DEDUP_REMOVED lines=48> */
[C---:B------:R-:W-:Y:S01]  /*1fe0*/  PRMT R251, R247.reuse, 0x7632, R251 ;  /* 0x00007632f7fb7816 */ /* 0x040fe200000000fb */
        /* <DEDUP_REMOVED lines=21> */
[----:B------:R-:W-:-:S04]  /*2140*/  FADD R106, R104, R99 ;  /* 0x00000063686a7221 */ /* 0x000fc80000000000 */
[----:B------:R-:W-:Y:S01]  /*2150*/  FADD R106, R247, R106 ;  /* 0x0000006af76a7221 */ /* 0x000fe20000000000 */
[----:B------:R-:W-:-:S03]  /*2160*/  PRMT R239, R213, 0x7632, R239 ;  /* 0x00007632d5ef7816 */ /* 0x000fc600000000ef */
[----:B------:R-:W-:Y:S01]  /*2170*/  FADD R106, R251, R106 ;  /* 0x0000006afb6a7221 */ /* 0x000fe20000000000 */
[----:B------:R-:W-:Y:S02]  /*2180*/  SHF.L.U32 R213, R213, 0x10, RZ ;  /* 0x00000010d5d57819 */ /* 0x000fe400000006ff */
        /* <DEDUP_REMOVED lines=19> */
[--C-:B------:R-:W-:Y:S01]  /*22c0*/  FADD R194, R215, R106.reuse ;  /* 0x0000006ad7c27221 */ /* 0x100fe20000000000 */
[C---:B------:R-:W-:Y:S02]  /*22d0*/  PRMT R106, R243.reuse, 0x7632, R106 ;  /* 0x00007632f36a7816 */ /* 0x040fe4000000006a */
[----:B------:R-:W-:Y:S01]  /*22e0*/  SHF.L.U32 R243, R243, 0x10, RZ ;  /* 0x00000010f3f37819 */ /* 0x000fe200000006ff */
[----:B------:R-:W-:Y:S01]  /*22f0*/  FADD R194, R241, R194 ;  /* 0x000000c2f1c27221 */ /* 0x000fe20000000000 */
[----:B------:R-:W-:Y:S02]  /*2300*/  SHF.L.U32 R106, R106, 0x10, RZ ;  /* 0x000000106a6a7819 */ /* 0x000fe400000006ff */
[----:B------:R-:W-:Y:S01]  /*2310*/  SHF.L.U32 R203, R105, 0x10, RZ ;  /* 0x0000001069cb7819 */ /* 0x000fe200000006ff */
[----:B-1----:R-:W-:Y:S01]  /*2320*/  FADD R97, R243, R194 ;  /* 0x000000c2f3617221 */ /* 0x002fe20000000000 */
[----:B------:R-:W-:-:S02]  /*2330*/  PRMT R193, R107, 0x7632, R193 ;  /* 0x000076326bc17816 */ /* 0x000fc400000000c1 */
[----:B------:R-:W-:Y:S01]  /*2340*/  SHF.L.U32 R155, R107, 0x10, RZ ;  /* 0x000000106b9b7819 */ /* 0x000fe200000006ff */
[--C-:B------:R-:W-:Y:S01]  /*2350*/  FADD R194, R106, R97.reuse ;  /* 0x000000616ac27221 */ /* 0x100fe20000000000 */
[----:B------:R-:W-:Y:S02]  /*2360*/  PRMT R97, R105, 0x7632, R97 ;  /* 0x0000763269617816 */ /* 0x000fe40000000061 */
[----:B------:R-:W-:Y:S01]  /*2370*/  SHF.L.U32 R193, R193, 0x10, RZ ;  /* 0x00000010c1c17819 */ /* 0x000fe200000006ff */
[----:B------:R-:W-:Y:S01]  /*2380*/  FADD R194, R213, R194 ;  /* 0x000000c2d5c27221 */ /* 0x000fe20000000000 */
[----:B------:R-:W-:Y:S02]  /*2390*/  SHF.L.U32 R105, R97, 0x10, RZ ;  /* 0x0000001061697819 */ /* 0x000fe400000006ff */
[C---:B----4-:R-:W-:Y:S01]  /*23a0*/  PRMT R201, R98.reuse, 0x7632, R201 ;  /* 0x0000763262c97816 */ /* 0x050fe200000000c9 */
        /* <DEDUP_REMOVED lines=16> */
[----:B------:R-:W-:Y:S02]  /*24b0*/  SHF.R.U32.HI R98, RZ, 0x5, R3 ;  /* 0x00000005ff627819 */ /* 0x000fe40000011603 */
        /* <DEDUP_REMOVED lines=159> */
.L_x_6509:
        /* <DEDUP_REMOVED lines=9> */
[----:B------:R-:W-:-:S04]  /*2f40*/  @!P3 MOV R99, 0x400 ;  /* 0x000004000063b802 */ /* 0x000fc80000000f00 */
[----:B------:R-:W-:Y:S02]  /*2f50*/  @!P3 IADD3 R99, R99, 0x10, RZ ;  /* 0x000000106363b810 */ /* 0x000fe40007ffe0ff */
[----:B--2---:R-:W-:Y:S02]  /*2f60*/  @!P1 LEA R98, R102, R97, 0x18 ;  /* 0x0000006166629211 */ /* 0x004fe400078ec0ff */
[----:B------:R-:W-:Y:S02]  /*2f70*/  @!P1 IADD3 R97, R100, R103, RZ ;  /* 0x0000006764619210 */ /* 0x000fe40007ffe0ff */
[----:B------:R-:W-:Y:S02]  /*2f80*/  @!P3 IADD3 R100, R5, R100, RZ ;  /* 0x000000640564b210 */ /* 0x000fe40007ffe0ff */
[----:B------:R-:W-:Y:S01]  /*2f90*/  @!P1 LEA R198, R97, R98, 0x3 ;  /* 0x0000006261c69211 */ /* 0x000fe200078e18ff */
[----:B-1----:R-:W-:-:S05]  /*2fa0*/  FADD R97, R101, R196 ;  /* 0x000000c465617221 */ /* 0x002fca0000000000 */
[----:B------:R-:W-:Y:S01]  /*2fb0*/  @!P1 STS.64 [R198], R96 ;  /* 0x00000060c6009388 */ /* 0x000fe20000000a00 */
[----:B0-----:R-:W-:Y:S01]  /*2fc0*/  @!P3 LEA R101, R194, R99, 0x18 ;  /* 0x00000063c265b211 */ /* 0x001fe200078ec0ff */
[----:B------:R-:W-:Y:S01]  /*2fd0*/  HFMA2.MMA R194, -RZ, RZ, 0, 0 ;  /* 0x00000000ffc27435 */ /* 0x000fe200000001ff */
[----:B------:R-:W-:Y:S02]  /*2fe0*/  CS2R R98, SRZ ;  /* 0x0000000000627805 */ /* 0x000fe4000001ff00 */
[----:B------:R-:W-:Y:S01]  /*2ff0*/  @!P3 LEA R101, R100, R101, 0x3 ;  /* 0x000000656465b211 */ /* 0x000fe200078e18ff */
[----:B------:R-:W-:Y:S02]  /*3000*/  BAR.SYNC.DEFER_BLOCKING 0x0 ;  /* 0x0000000000007b1d */ /* 0x000fe40000010000 */
        /* <DEDUP_REMOVED lines=12> */
[----:B012--5:R-:W-:Y:S05]  /*30d0*/  CALL.REL.NOINC `($__internal_61_$__cuda_sm20_rcp_rn_f32_slowpath) ;  /* 0x0000003c00f07944 */ /* 0x027fea0003c00000 */
[----:B------:R-:W-:Y:S01]  /*30e0*/  MOV R96, R200 ;  /* 0x000000c800607202 */ /* 0x000fe20000000f00 */
[----:B------:R-:W-:Y:S06]  /*30f0*/  BRA `(.L_x_6478) ;  /* 0x0000000000107947 */ /* 0x000fec0003800000 */
.L_x_6477:
[----:B------:R-:W3:Y:S02]  /*3100*/  MUFU.RCP R97, R100 ;  /* 0x0000006400617308 */ /* 0x000ee40000001000 */
[----:B---3--:R-:W-:-:S04]  /*3110*/  FFMA R96, R100, R97, -1 ;  /* 0xbf80000064607423 */ /* 0x008fc80000000061 */
[----:B------:R-:W-:-:S04]  /*3120*/  FADD.FTZ R96, -R96, -RZ ;  /* 0x800000ff60607221 */ /* 0x000fc80000010100 */
[----:B------:R-:W-:-:S07]  /*3130*/  FFMA R96, R97, R96, R97 ;  /* 0x0000006061607223 */ /* 0x000fce0000000061 */
.L_x_6478:
[----:B------:R-:W-:Y:S05]  /*3140*/  BSYNC B0 ;  /* 0x0000000000007941 */ /* 0x000fea0003800000 */
.L_x_6476:
        /* <DEDUP_REMOVED lines=20> */
[----:B--2--5:R-:W-:Y:S05]  /*3290*/  CALL.REL.NOINC `($__internal_61_$__cuda_sm20_rcp_rn_f32_slowpath) ;  /* 0x0000003c00807944 */ /* 0x024fea0003c00000 */
[----:B------:R-:W-:Y:S01]  /*32a0*/  MOV R103, R200 ;  /* 0x000000c800677202 */ /* 0x000fe20000000f00 */
[----:B------:R-:W-:Y:S06]  /*32b0*/  BRA `(.L_x_6481) ;  /* 0x0000000000107947 */ /* 0x000fec0003800000 */
.L_x_6480:
[----:B------:R-:W0:Y:S02]  /*32c0*/  MUFU.RCP R103, R196 ;  /* 0x000000c400677308 */ /* 0x000e240000001000 */
[----:B0-----:R-:W-:-:S04]  /*32d0*/  FFMA R96, R196, R103, -1 ;  /* 0xbf800000c4607423 */ /* 0x001fc80000000067 */
[----:B------:R-:W-:-:S04]  /*32e0*/  FADD.FTZ R96, -R96, -RZ ;  /* 0x800000ff60607221 */ /* 0x000fc80000010100 */
[----:B------:R-:W-:-:S07]  /*32f0*/  FFMA R103, R103, R96, R103 ;  /* 0x0000006067677223 */ /* 0x000fce0000000067 */
.L_x_6481:
[----:B------:R-:W-:Y:S05]  /*3300*/  BSYNC B0 ;  /* 0x0000000000007941 */ /* 0x000fea0003800000 */
.L_x_6479:
[----:B------:R-:W0:Y:S01]  /*3310*/  LDC R196, c[0x0][0x210] ;  /* 0x00008400ffc47b82 */ /* 0x000e220000000800 */
[----:B------:R-:W-:Y:S01]  /*3320*/  FADD R96, R99, -R194 ;  /* 0x800000c263607221 */ /* 0x000fe20000000000 */
[C---:B------:R-:W-:Y:S01]  /*3330*/  FMUL R194, R101.reuse, R194 ;  /* 0x000000c265c27220 */ /* 0x040fe20000400000 */
[----:B--2---:R-:W-:Y:S01]  /*3340*/  FADD R102, R98, R102 ;  /* 0x0000006662667221 */ /* 0x004fe20000000000 */
[----:B------:R-:W-:Y:S01]  /*3350*/  LOP3.LUT R204, R10, 0x1, RZ, 0xc0, !PT ;  /* 0x000000010acc7812 */ /* 0x000fe200078ec0ff */
[----:B------:R-:W-:Y:S01]  /*3360*/  FMUL R97, R96, R96 ;  /* 0x0000006060617220 */ /* 0x000fe20000400000 */
[----:B------:R-:W-:Y:S02]  /*3370*/  FFMA R194, R100, R99, R194 ;  /* 0x0000006364c27223 */ /* 0x000fe400000000c2 */
[----:B------:R-:W-:Y:S01]  /*3380*/  IADD3 R200, -R204, RZ, RZ ;  /* 0x000000ffccc87210 */ /* 0x000fe20007ffe1ff */
[----:B------:R-:W-:Y:S01]  /*3390*/  FMUL R96, R100, R97 ;  /* 0x0000006164607220 */ /* 0x000fe20000400000 */
[----:B------:R-:W-:Y:S01]  /*33a0*/  FMUL R100, R194, R103 ;  /* 0x00000067c2647220 */ /* 0x000fe20000400000 */
[----:B------:R-:W1:Y:S02]  /*33b0*/  @!P3 LDC.64 R98, c[0x0][0x240] ;  /* 0x00009000ff62bb82 */ /* 0x000e640000000a00 */
[----:B------:R-:W-:-:S03]  /*33c0*/  FMUL R101, R101, R96 ;  /* 0x0000006065657220 */ /* 0x000fc60000400000 */
[----:B------:R-:W-:Y:S01]  /*33d0*/  SHFL.IDX PT, R100, R100, RZ, 0x1f ;  /* 0x00001fff64647589 */ /* 0x000fe200000e0000 */
[----:B------:R-:W-:Y:S01]  /*33e0*/  FFMA R101, R101, R103, R102 ;  /* 0x0000006765657223 */ /* 0x000fe20000000066 */
[----:B------:R-:W-:Y:S01]  /*33f0*/  LEA.HI R103, R3, R6, RZ, 0x19 ;  /* 0x0000000603677211 */ /* 0x000fe200078fc8ff */
[----:B------:R-:W2:Y:S04]  /*3400*/  @!P4 LDC.64 R96, c[0x0][0x240] ;  /* 0x00009000ff60cb82 */ /* 0x000ea80000000a00 */
        /* <DEDUP_REMOVED lines=33> */
.L_x_6483:
[----:B------:R-:W2:Y:S04]  /*3620*/  LDG.E.STRONG.GPU R98, desc[UR4][R100.64] ;  /* 0x0000000464627981 */ /* 0x000ea8000c1ef900 */
[----:B--2---:R-:W-:Y:S01]  /*3630*/  CCTL.IVALL ;  /* 0x00000000ff00798f */ /* 0x004fe20002000000 */
[----:B------:R-:W-:Y:S05]  /*3640*/  YIELD ;  /* 0x0000000000007946 */ /* 0x000fea0003800000 */
[----:B------:R-:W-:-:S13]  /*3650*/  ISETP.NE.AND P0, PT, R98, R102, PT ;  /* 0x000000666200720c */ /* 0x000fda0003f05270 */
[----:B------:R-:W-:Y:S05]  /*3660*/  @P0 BRA `(.L_x_6483) ;  /* 0xfffffffc00ec0947 */ /* 0x000fea000383ffff */
.L_x_6482:
        /* <DEDUP_REMOVED lines=20> */
[----:B012--5:R-:W-:Y:S05]  /*37b0*/  CALL.REL.NOINC `($__internal_61_$__cuda_sm20_rcp_rn_f32_slowpath) ;  /* 0x0000003800387944 */ /* 0x027fea0003c00000 */
[----:B------:R-:W-:Y:S01]  /*37c0*/  MOV R96, R200 ;  /* 0x000000c800607202 */ /* 0x000fe20000000f00 */
[----:B------:R-:W-:Y:S06]  /*37d0*/  BRA `(.L_x_6486) ;  /* 0x0000000000107947 */ /* 0x000fec0003800000 */
.L_x_6485:
[----:B------:R-:W3:Y:S02]  /*37e0*/  MUFU.RCP R97, R100 ;  /* 0x0000006400617308 */ /* 0x000ee40000001000 */
[----:B---3--:R-:W-:-:S04]  /*37f0*/  FFMA R96, R100, R97, -1 ;  /* 0xbf80000064607423 */ /* 0x008fc80000000061 */
[----:B------:R-:W-:-:S04]  /*3800*/  FADD.FTZ R96, -R96, -RZ ;  /* 0x800000ff60607221 */ /* 0x000fc80000010100 */
[----:B------:R-:W-:-:S07]  /*3810*/  FFMA R96, R97, R96, R97 ;  /* 0x0000006061607223 */ /* 0x000fce0000000061 */
.L_x_6486:
[----:B------:R-:W-:Y:S05]  /*3820*/  BSYNC B0 ;  /* 0x0000000000007941 */ /* 0x000fea0003800000 */
.L_x_6484:
        /* <DEDUP_REMOVED lines=23> */
.L_x_6488:
[----:B------:R-:W0:Y:S02]  /*39a0*/  MUFU.RCP R96, R103 ;  /* 0x0000006700607308 */ /* 0x000e240000001000 */
[----:B0-----:R-:W-:-:S04]  /*39b0*/  FFMA R97, R103, R96, -1 ;  /* 0xbf80000067617423 */ /* 0x001fc80000000060 */
[----:B------:R-:W-:-:S04]  /*39c0*/  FADD.FTZ R97, -R97, -RZ ;  /* 0x800000ff61617221 */ /* 0x000fc80000010100 */
[----:B------:R-:W-:-:S07]  /*39d0*/  FFMA R96, R96, R97, R96 ;  /* 0x0000006160607223 */ /* 0x000fce0000000060 */
.L_x_6489:
[----:B------:R-:W-:Y:S05]  /*39e0*/  BSYNC B0 ;  /* 0x0000000000007941 */ /* 0x000fea0003800000 */
.L_x_6487:
[----:B------:R-:W-:Y:S01]  /*39f0*/  FADD R97, R99, -R98 ;  /* 0x8000006263617221 */ /* 0x000fe20000000000 */
[----:B------:R-:W-:Y:S01]  /*3a00*/  ISETP.NE.AND P2, PT, R9, RZ, PT ;  /* 0x000000ff0900720c */ /* 0x000fe20003f45270 */
[----:B------:R-:W-:Y:S01]  /*3a10*/  ULDC.64 UR8, c[0x0][0x288] ;  /* 0x0000a20000087ab9 */ /* 0x000fe20000000a00 */
[----:B------:R-:W-:Y:S01]  /*3a20*/  ISETP.NE.AND P1, PT, RZ, UR6, PT ;  /* 0x00000006ff007c0c */ /* 0x000fe2000bf25270 */
[----:B------:R-:W-:Y:S01]  /*3a30*/  FMUL R97, R97, R97 ;  /* 0x0000006161617220 */ /* 0x000fe20000400000 */
[----:B------:R-:W-:Y:S01]  /*3a40*/  ULDC UR7, c[0x0][0x210] ;  /* 0x0000840000077ab9 */ /* 0x000fe20000000800 */
[----:B------:R-:W-:Y:S02]  /*3a50*/  IADD3 R10, R10, 0x1, RZ ;  /* 0x000000010a0a7810 */ /* 0x000fe40007ffe0ff */
[----:B------:R-:W-:Y:S01]  /*3a60*/  FMUL R196, R100, R97 ;  /* 0x0000006164c47220 */ /* 0x000fe20000400000 */
[----:B--2---:R-:W-:Y:S01]  /*3a70*/  FADD R97, R102, R194 ;  /* 0x000000c266617221 */ /* 0x004fe20000000000 */
[----:B------:R-:W-:Y:S01]  /*3a80*/  FADD R194, R48, 1 ;  /* 0x3f80000030c27421 */ /* 0x000fe20000000000 */
[----:B------:R-:W0:Y:S01]  /*3a90*/  LDC R102, c[0x0][0x268] ;  /* 0x00009a00ff667b82 */ /* 0x000e220000000800 */
[C---:B------:R-:W-:Y:S01]  /*3aa0*/  FMUL R196, R101.reuse, R196 ;  /* 0x000000c465c47220 */ /* 0x040fe20000400000 */
[----:B------:R-:W-:Y:S01]  /*3ab0*/  FMUL R101, R101, R98 ;  /* 0x0000006265657220 */ /* 0x000fe20000400000 */
[----:B------:R-:W-:-:S02]  /*3ac0*/  LOP3.LUT R10, R10, 0x3, RZ, 0xc0, !PT ;  /* 0x000000030a0a7812 */ /* 0x000fc400078ec0ff */
[----:B------:R-:W-:Y:S01]  /*3ad0*/  FFMA R97, R196, R96, R97 ;  /* 0x00000060c4617223 */ /* 0x000fe20000000061 */
[----:B------:R-:W-:Y:S01]  /*3ae0*/  FFMA R101, R100, R99, R101 ;  /* 0x0000006364657223 */ /* 0x000fe20000000065 */
[----:B------:R-:W-:Y:S01]  /*3af0*/  FADD R99, R12, 1 ;  /* 0x3f8000000c637421 */ /* 0x000fe20000000000 */
[----:B------:R-:W-:Y:S01]  /*3b00*/  FADD R100, R14, 1 ;  /* 0x3f8000000e647421 */ /* 0x000fe20000000000 */
[----:B------:R-:W-:Y:S01]  /*3b10*/  FSEL R194, R48, R194, !P2 ;  /* 0x000000c230c27208 */ /* 0x000fe20005000000 */
[----:B------:R-:W-:Y:S01]  /*3b20*/  FMUL R103, R101, R96 ;  /* 0x0000006065677220 */ /* 0x000fe20000400000 */
[----:B------:R-:W0:Y:S01]  /*3b30*/  SHFL.IDX PT, R97, R97, RZ, 0x1f ;  /* 0x00001fff61617589 */ /* 0x000e2200000e0000 */
[----:B------:R-:W-:Y:S01]  /*3b40*/  FSEL R99, R12, R99, !P2 ;  /* 0x000000630c637208 */ /* 0x000fe20005000000 */
[----:B------:R-:W-:Y:S01]  /*3b50*/  FADD R96, R72, 1 ;  /* 0x3f80000048607421 */ /* 0x000fe20000000000 */
[----:B------:R-:W-:Y:S02]  /*3b60*/  FSEL R100, R14, R100, !P2 ;  /* 0x000000640e647208 */ /* 0x000fe40005000000 */
[----:B------:R-:W1:Y:S02]  /*3b70*/  SHFL.IDX PT, R103, R103, RZ, 0x1f ;  /* 0x00001fff67677589 */ /* 0x000e6400000e0000 */
[----:B------:R-:W-:Y:S01]  /*3b80*/  FSEL R96, R72, R96, !P2 ;  /* 0x0000006048607208 */ /* 0x000fe20005000000 */
[----:B0-----:R-:W-:-:S05]  /*3b90*/  FFMA R98, R97, 3.2552085031056776643e-05, R102 ;  /* 0x3808888961627823 */ /* 0x001fca0000000066 */
[----:B------:R-:W-:Y:S01]  /*3ba0*/  FSETP.GEU.AND P0, PT, |R98|, 1.175494350822287508e-38, PT ;  /* 0x008000006200780b */ /* 0x000fe20003f0e200 */
        /* <DEDUP_REMOVED lines=30> */
[----:B0-----:R-:W-:Y:S01]  /*3d90*/  @!P0 FMUL R101, R101, 4096 ;  /* 0x4580000065658820 */ /* 0x001fe20000400000 */
[----:B------:R-:W-:-:S03]  /*3da0*/  ISETP.NE.U32.AND P0, PT, RZ, UR8, PT ;  /* 0x00000008ff007c0c */ /* 0x000fc6000bf05070 */
[C---:B------:R-:W-:Y:S01]  /*3db0*/  FMUL R192, R101.reuse, R192 ;  /* 0x000000c065c07220 */ /* 0x040fe20000400000 */
[C---:B------:R-:W-:Y:S01]  /*3dc0*/  FMUL R150, R101.reuse, R150 ;  /* 0x0000009665967220 */ /* 0x040fe20000400000 */
[C---:B------:R-:W-:Y:S01]  /*3dd0*/  FMUL R154, R101.reuse, R154 ;  /* 0x0000009a659a7220 */ /* 0x040fe20000400000 */
[C---:B------:R-:W-:Y:S01]  /*3de0*/  FMUL R148, R101.reuse, R148 ;  /* 0x0000009465947220 */ /* 0x040fe20000400000 */
[----:B------:R-:W-:Y:S01]  /*3df0*/  FFMA R97, R192, R99, R13 ;  /* 0x00000063c0617223 */ /* 0x000fe2000000000d */
[----:B------:R-:W-:Y:S01]  /*3e00*/  FADD R99, R74, 1 ;  /* 0x3f8000004a637421 */ /* 0x000fe20000000000 */
[----:B------:R-:W-:Y:S01]  /*3e10*/  FADD R192, R16, 1 ;  /* 0x3f80000010c07421 */ /* 0x000fe20000000000 */
[----:B------:R-:W-:Y:S01]  /*3e20*/  FFMA R102, R154, R96, R73 ;  /* 0x000000609a667223 */ /* 0x000fe20000000049 */
[C---:B------:R-:W-:Y:S01]  /*3e30*/  FMUL R146, R101.reuse, R146 ;  /* 0x0000009265927220 */ /* 0x040fe20000400000 */
[C---:B------:R-:W-:Y:S01]  /*3e40*/  FMUL R136, R101.reuse, R136 ;  /* 0x0000008865887220 */ /* 0x040fe20000400000 */
[----:B------:R-:W-:Y:S01]  /*3e50*/  FSEL R99, R74, R99, !P2 ;  /* 0x000000634a637208 */ /* 0x000fe20005000000 */
[C---:B------:R-:W-:Y:S01]  /*3e60*/  FMUL R134, R101.reuse, R134 ;  /* 0x0000008665867220 */ /* 0x040fe20000400000 */
[----:B------:R-:W-:Y:S01]  /*3e70*/  FSEL R192, R16, R192, !P2 ;  /* 0x000000c010c07208 */ /* 0x000fe20005000000 */
[C---:B------:R-:W-:Y:S01]  /*3e80*/  FMUL R152, R101.reuse, R152 ;  /* 0x0000009865987220 */ /* 0x040fe20000400000 */
[----:B------:R-:W-:Y:S01]  /*3e90*/  ISETP.NE.AND.EX P0, PT, RZ, UR9, PT, P0 ;  /* 0x00000009ff007c0c */ /* 0x000fe2000bf05300 */
[----:B------:R-:W-:Y:S01]  /*3ea0*/  FFMA R98, R150, R99, R75 ;  /* 0x0000006396627223 */ /* 0x000fe2000000004b */
[----:B------:R-:W-:Y:S01]  /*3eb0*/  FADD R99, R76, 1 ;  /* 0x3f8000004c637421 */ /* 0x000fe20000000000 */
[----:B------:R-:W-:Y:S01]  /*3ec0*/  FADD R150, R18, 1 ;  /* 0x3f80000012967421 */ /* 0x000fe20000000000 */
[----:B------:R-:W-:Y:S01]  /*3ed0*/  FFMA R96, R148, R192, R17 ;  /* 0x000000c094607223 */ /* 0x000fe20000000011 */
[C---:B------:R-:W-:Y:S01]  /*3ee0*/  FMUL R148, R101.reuse, R132 ;  /* 0x0000008465947220 */ /* 0x040fe20000400000 */
[----:B------:R-:W-:Y:S01]  /*3ef0*/  FFMA R100, R152, R100, R15 ;  /* 0x0000006498647223 */ /* 0x000fe2000000000f */
[----:B------:R-:W-:Y:S01]  /*3f00*/  FSEL R99, R76, R99, !P2 ;  /* 0x000000634c637208 */ /* 0x000fe20005000000 */
[----:B------:R-:W-:Y:S01]  /*3f10*/  FADD R152, R78, 1 ;  /* 0x3f8000004e987421 */ /* 0x000fe20000000000 */
[----:B------:R-:W-:Y:S01]  /*3f20*/  FSEL R150, R18, R150, !P2 ;  /* 0x0000009612967208 */ /* 0x000fe20005000000 */
[C---:B------:R-:W-:Y:S01]  /*3f30*/  FMUL R142, R101.reuse, R142 ;  /* 0x0000008e658e7220 */ /* 0x040fe20000400000 */
[C---:B------:R-:W-:Y:S01]  /*3f40*/  FMUL R138, R101.reuse, R138 ;  /* 0x0000008a658a7220 */ /* 0x040fe20000400000 */
[----:B------:R-:W-:Y:S01]  /*3f50*/  FFMA R132, R146, R99, R77 ;  /* 0x0000006392847223 */ /* 0x000fe2000000004d */
[----:B------:R-:W-:Y:S01]  /*3f60*/  FADD R146, R20, 1 ;  /* 0x3f80000014927421 */ /* 0x000fe20000000000 */
[----:B------:R-:W-:Y:S01]  /*3f70*/  FFMA R99, R148, R150, R19 ;  /* 0x0000009694637223 */ /* 0x000fe20000000013 */
[----:B------:R-:W-:Y:S01]  /*3f80*/  FADD R148, R80, 1 ;  /* 0x3f80000050947421 */ /* 0x000fe20000000000 */
[----:B------:R-:W-:Y:S01]  /*3f90*/  FADD R150, R22, 1 ;  /* 0x3f80000016967421 */ /* 0x000fe20000000000 */
[----:B------:R-:W-:Y:S01]  /*3fa0*/  FSEL R152, R78, R152, !P2 ;  /* 0x000000984e987208 */ /* 0x000fe20005000000 */
[C---:B------:R-:W-:Y:S01]  /*3fb0*/  FMUL R140, R101.reuse, R140 ;  /* 0x0000008c658c7220 */ /* 0x040fe20000400000 */
[----:B------:R-:W-:Y:S01]  /*3fc0*/  FSEL R146, R20, R146, !P2 ;  /* 0x0000009214927208 */ /* 0x000fe20005000000 */
[C---:B------:R-:W-:Y:S01]  /*3fd0*/  FMUL R144, R101.reuse, R144 ;  /* 0x0000009065907220 */ /* 0x040fe20000400000 */
[----:B------:R-:W-:Y:S01]  /*3fe0*/  FSEL R148, R80, R148, !P2 ;  /* 0x0000009450947208 */ /* 0x000fe20005000000 */
[----:B------:R-:W-:Y:S01]  /*3ff0*/  FFMA R140, R140, R152, R79 ;  /* 0x000000988c8c7223 */ /* 0x000fe2000000004f */
[----:B------:R-:W-:Y:S01]  /*4000*/  FSEL R150, R22, R150, !P2 ;  /* 0x0000009616967208 */ /* 0x000fe20005000000 */
[----:B------:R-:W-:Y:S01]  /*4010*/  FFMA R136, R136, R146, R21 ;  /* 0x0000009288887223 */ /* 0x000fe20000000015 */
[----:B------:R-:W-:Y:S01]  /*4020*/  FADD R146, R82, 1 ;  /* 0x3f80000052927421 */ /* 0x000fe20000000000 */
[----:B------:R-:W-:Y:S01]  /*4030*/  FFMA R134, R134, R148, R81 ;  /* 0x0000009486867223 */ /* 0x000fe20000000051 */
[----:B------:R-:W-:Y:S01]  /*4040*/  FADD R148, R24, 1 ;  /* 0x3f80000018947421 */ /* 0x000fe20000000000 */
[----:B------:R-:W-:Y:S01]  /*4050*/  @P0 FMNMX R8, R8, |R97|, !PT ;  /* 0x4000006108080209 */ /* 0x000fe20007800000 */
[----:B------:R-:W-:Y:S01]  /*4060*/  FADD R152, R86, 1 ;  /* 0x3f80000056987421 */ /* 0x000fe20000000000 */
[----:B------:R-:W-:Y:S01]  /*4070*/  FSEL R146, R82, R146, !P2 ;  /* 0x0000009252927208 */ /* 0x000fe20005000000 */
[----:B------:R-:W-:Y:S01]  /*4080*/  FFMA R144, R144, R150, R23 ;  /* 0x0000009690907223 */ /* 0x000fe20000000017 */
[----:B------:R-:W-:Y:S01]  /*4090*/  FSEL R148, R24, R148, !P2 ;  /* 0x0000009418947208 */ /* 0x000fe20005000000 */
[----:B------:R-:W-:Y:S01]  /*40a0*/  FADD R150, R130, -R103 ;  /* 0x8000006782967221 */ /* 0x000fe20000000000 */
[----:B------:R-:W-:Y:S01]  /*40b0*/  @P0 FMNMX R8, R8, |R102|, !PT ;  /* 0x4000006608080209 */ /* 0x000fe20007800000 */
[----:B------:R-:W-:Y:S01]  /*40c0*/  FFMA R142, R142, R146, R83 ;  /* 0x000000928e8e7223 */ /* 0x000fe20000000053 */
[----:B------:R-:W-:Y:S01]  /*40d0*/  FADD R146, R84, 1 ;  /* 0x3f80000054927421 */ /* 0x000fe20000000000 */
[----:B------:R-:W-:Y:S01]  /*40e0*/  FFMA R138, R138, R148, R25 ;  /* 0x000000948a8a7223 */ /* 0x000fe20000000019 */
[----:B------:R-:W-:Y:S01]  /*40f0*/  FADD R148, R26, 1 ;  /* 0x3f8000001a947421 */ /* 0x000fe20000000000 */
[C---:B------:R-:W-:Y:S01]  /*4100*/  FMUL R126, R101.reuse, R126 ;  /* 0x0000007e657e7220 */ /* 0x040fe20000400000 */
[C---:B------:R-:W-:Y:S01]  /*4110*/  FMUL R130, R101.reuse, R128 ;  /* 0x0000008065827220 */ /* 0x040fe20000400000 */
[----:B------:R-:W-:Y:S01]  /*4120*/  FSEL R146, R84, R146, !P2 ;  /* 0x0000009254927208 */ /* 0x000fe20005000000 */
[C---:B------:R-:W-:Y:S01]  /*4130*/  FMUL R150, R101.reuse, R150 ;  /* 0x0000009665967220 */ /* 0x040fe20000400000 */
[----:B------:R-:W-:Y:S01]  /*4140*/  FSEL R148, R26, R148, !P2 ;  /* 0x000000941a947208 */ /* 0x000fe20005000000 */
[----:B------:R-:W-:Y:S01]  /*4150*/  FADD R154, R28, 1 ;  /* 0x3f8000001c9a7421 */ /* 0x000fe20000000000 */
[----:B------:R-:W-:Y:S01]  /*4160*/  @P0 FMNMX R8, R8, |R100|, !PT ;  /* 0x4000006408080209 */ /* 0x000fe20007800000 */
[----:B------:R-:W-:Y:S01]  /*4170*/  FFMA R128, R126, R146, R85 ;  /* 0x000000927e807223 */ /* 0x000fe20000000055 */
[----:B------:R-:W-:Y:S01]  /*4180*/  FSEL R152, R86, R152, !P2 ;  /* 0x0000009856987208 */ /* 0x000fe20005000000 */
[----:B------:R-:W-:Y:S01]  /*4190*/  FFMA R126, R130, R148, R27 ;  /* 0x00000094827e7223 */ /* 0x000fe2000000001b */
[----:B------:R-:W-:Y:S01]  /*41a0*/  @P0 FMNMX R8, R8, |R98|, !PT ;  /* 0x4000006208080209 */ /* 0x000fe20007800000 */
[----:B------:R-:W-:Y:S01]  /*41b0*/  FADD R146, R124, -R103 ;  /* 0x800000677c927221 */ /* 0x000fe20000000000 */
[----:B------:R-:W-:Y:S01]  /*41c0*/  FADD R148, R88, 1 ;  /* 0x3f80000058947421 */ /* 0x000fe20000000000 */
[----:B------:R-:W-:Y:S01]  /*41d0*/  FFMA R124, R150, R152, R87 ;  /* 0x00000098967c7223 */ /* 0x000fe20000000057 */
[----:B------:R-:W-:Y:S01]  /*41e0*/  FADD R150, R30, 1 ;  /* 0x3f8000001e967421 */ /* 0x000fe20000000000 */
[----:B------:R-:W-:Y:S01]  /*41f0*/  FADD R130, R122, -R103 ;  /* 0x800000677a827221 */ /* 0x000fe20000000000 */
[----:B------:R-:W-:Y:S01]  /*4200*/  @P0 FMNMX R8, R8, |R96|, !PT ;  /* 0x4000006008080209 */ /* 0x000fe20007800000 */
[C---:B------:R-:W-:Y:S01]  /*4210*/  FMUL R146, R101.reuse, R146 ;  /* 0x0000009265927220 */ /* 0x040fe20000400000 */
[----:B------:R-:W-:Y:S01]  /*4220*/  FSEL R154, R28, R154, !P2 ;  /* 0x0000009a1c9a7208 */ /* 0x000fe20005000000 */
[C---:B------:R-:W-:Y:S01]  /*4230*/  FMUL R130, R101.reuse, R130 ;  /* 0x0000008265827220 */ /* 0x040fe20000400000 */
[----:B------:R-:W-:Y:S01]  /*4240*/  FSEL R148, R88, R148, !P2 ;  /* 0x0000009458947208 */ /* 0x000fe20005000000 */
[C---:B------:R-:W-:Y:S01]  /*4250*/  FMUL R120, R101.reuse, R120 ;  /* 0x0000007865787220 */ /* 0x040fe20000400000 */
[----:B------:R-:W-:Y:S01]  /*4260*/  FSEL R150, R30, R150, !P2 ;  /* 0x000000961e967208 */ /* 0x000fe20005000000 */
[----:B------:R-:W-:Y:S01]  /*4270*/  FFMA R122, R146, R154, R29 ;  /* 0x0000009a927a7223 */ /* 0x000fe2000000001d */
[----:B------:R-:W-:Y:S01]  /*4280*/  @P0 FMNMX R8, R8, |R132|, !PT ;  /* 0x4000008408080209 */ /* 0x000fe20007800000 */
[----:B------:R-:W-:Y:S01]  /*4290*/  FADD R146, R90, 1 ;  /* 0x3f8000005a927421 */ /* 0x000fe20000000000 */
[----:B------:R-:W-:Y:S01]  /*42a0*/  FFMA R130, R130, R148, R89 ;  /* 0x0000009482827223 */ /* 0x000fe20000000059 */
[----:B------:R-:W-:Y:S01]  /*42b0*/  FADD R148, R32, 1 ;  /* 0x3f80000020947421 */ /* 0x000fe20000000000 */
[----:B------:R-:W-:Y:S01]  /*42c0*/  @P0 FMNMX R8, R8, |R99|, !PT ;  /* 0x4000006308080209 */ /* 0x000fe20007800000 */
[----:B------:R-:W-:Y:S01]  /*42d0*/  FFMA R120, R120, R150, R31 ;  /* 0x0000009678787223 */ /* 0x000fe2000000001f */
[----:B------:R-:W-:Y:S01]  /*42e0*/  FADD R150, R92, 1 ;  /* 0x3f8000005c967421 */ /* 0x000fe20000000000 */
[----:B------:R-:W-:Y:S01]  /*42f0*/  FSEL R146, R90, R146, !P2 ;  /* 0x000000925a927208 */ /* 0x000fe20005000000 */
[C---:B------:R-:W-:Y:S01]  /*4300*/  FMUL R114, R101.reuse, R114 ;  /* 0x0000007265727220 */ /* 0x040fe20000400000 */
[----:B------:R-:W-:Y:S01]  /*4310*/  @P0 FMNMX R8, R8, |R140|, !PT ;  /* 0x4000008c08080209 */ /* 0x000fe20007800000 */
[C---:B------:R-:W-:Y:S01]  /*4320*/  FMUL R116, R101.reuse, R116 ;  /* 0x0000007465747220 */ /* 0x040fe20000400000 */
[----:B------:R-:W-:Y:S01]  /*4330*/  FSEL R148, R32, R148, !P2 ;  /* 0x0000009420947208 */ /* 0x000fe20005000000 */
[C---:B------:R-:W-:Y:S01]  /*4340*/  FMUL R108, R101.reuse, R108 ;  /* 0x0000006c656c7220 */ /* 0x040fe20000400000 */
[----:B------:R-:W-:Y:S01]  /*4350*/  FSEL R152, R92, R150, !P2 ;  /* 0x000000965c987208 */ /* 0x000fe20005000000 */
[C---:B------:R-:W-:Y:S01]  /*4360*/  FMUL R150, R101.reuse, R118 ;  /* 0x0000007665967220 */ /* 0x040fe20000400000 */
[----:B------:R-:W-:Y:S01]  /*4370*/  @P0 FMNMX R8, R8, |R136|, !PT ;  /* 0x4000008808080209 */ /* 0x000fe20007800000 */
[----:B------:R-:W-:Y:S01]  /*4380*/  FFMA R118, R114, R146, R91 ;  /* 0x0000009272767223 */ /* 0x000fe2000000005b */
[----:B------:R-:W-:Y:S01]  /*4390*/  FADD R146, R34, 1 ;  /* 0x3f80000022927421 */ /* 0x000fe20000000000 */
[----:B------:R-:W-:Y:S01]  /*43a0*/  FFMA R116, R116, R148, R33 ;  /* 0x0000009474747223 */ /* 0x000fe20000000021 */
[----:B------:R-:W-:Y:S01]  /*43b0*/  FADD R148, R94, 1 ;  /* 0x3f8000005e947421 */ /* 0x000fe20000000000 */
[----:B------:R-:W-:Y:S01]  /*43c0*/  FFMA R114, R150, R152, R93 ;  /* 0x0000009896727223 */ /* 0x000fe2000000005d */
[----:B------:R-:W-:Y:S01]  /*43d0*/  @P0 FMNMX R8, R8, |R134|, !PT ;  /* 0x4000008608080209 */ /* 0x000fe20007800000 */
[----:B------:R-:W-:Y:S01]  /*43e0*/  FADD R150, R36, 1 ;  /* 0x3f80000024967421 */ /* 0x000fe20000000000 */
[----:B------:R-:W-:Y:S01]  /*43f0*/  FSEL R146, R34, R146, !P2 ;  /* 0x0000009222927208 */ /* 0x000fe20005000000 */
[C---:B------:R-:W-:Y:S01]  /*4400*/  FMUL R110, R101.reuse, R110 ;  /* 0x0000006e656e7220 */ /* 0x040fe20000400000 */
[----:B------:R-:W-:Y:S01]  /*4410*/  FSEL R148, R94, R148, !P2 ;  /* 0x000000945e947208 */ /* 0x000fe20005000000 */
[C---:B------:R-:W-:Y:S01]  /*4420*/  FMUL R104, R101.reuse, R104 ;  /* 0x0000006865687220 */ /* 0x040fe20000400000 */
[----:B------:R-:W-:Y:S01]  /*4430*/  @P0 FMNMX R8, R8, |R144|, !PT ;  /* 0x4000009008080209 */ /* 0x000fe20007800000 */
[----:B------:R-:W-:Y:S01]  /*4440*/  FADD R192, R40, 1 ;  /* 0x3f80000028c07421 */ /* 0x000fe20000000000 */
[----:B------:R-:W-:Y:S01]  /*4450*/  FSEL R152, R36, R150, !P2 ;  /* 0x0000009624987208 */ /* 0x000fe20005000000 */
[----:B------:R-:W-:Y:S01]  /*4460*/  FMUL R150, R101, R112 ;  /* 0x0000007065967220 */ /* 0x000fe20000400000 */
[----:B------:R-:W-:Y:S01]  /*4470*/  FFMA R112, R108, R146, R35 ;  /* 0x000000926c707223 */ /* 0x000fe20000000023 */
[----:B------:R-:W-:Y:S01]  /*4480*/  @P0 FMNMX R8, R8, |R142|, !PT ;  /* 0x4000008e08080209 */ /* 0x000fe20007800000 */
[----:B------:R-:W-:Y:S01]  /*4490*/  FFMA R110, R110, R148, R95 ;  /* 0x000000946e6e7223 */ /* 0x000fe2000000005f */
[----:B------:R-:W-:Y:S01]  /*44a0*/  FADD R146, R156, 1 ;  /* 0x3f8000009c927421 */ /* 0x000fe20000000000 */
[----:B------:R-:W-:Y:S01]  /*44b0*/  FADD R148, R38, 1 ;  /* 0x3f80000026947421 */ /* 0x000fe20000000000 */
[----:B------:R-:W-:Y:S01]  /*44c0*/  @P0 FMNMX R8, R8, |R138|, !PT ;  /* 0x4000008a08080209 */ /* 0x000fe20007800000 */
[----:B------:R-:W-:Y:S01]  /*44d0*/  FFMA R108, R150, R152, R37 ;  /* 0x00000098966c7223 */ /* 0x000fe20000000025 */
[--C-:B------:R-:W-:Y:S01]  /*44e0*/  FADD R152, R251, -R103.reuse ;  /* 0x80000067fb987221 */ /* 0x100fe20000000000 */
[----:B------:R-:W-:Y:S01]  /*44f0*/  FSEL R146, R156, R146, !P2 ;  /* 0x000000929c927208 */ /* 0x000fe20005000000 */
[----:B------:R-:W-:Y:S01]  /*4500*/  FADD R154, R158, 1 ;  /* 0x3f8000009e9a7421 */ /* 0x000fe20000000000 */
[----:B------:R-:W-:Y:S01]  /*4510*/  FSEL R150, R38, R148, !P2 ;  /* 0x0000009426967208 */ /* 0x000fe20005000000 */
[----:B------:R-:W-:Y:S01]  /*4520*/  FADD R148, R247, -R103 ;  /* 0x80000067f7947221 */ /* 0x000fe20000000000 */
[----:B------:R-:W-:Y:S01]  /*4530*/  @P0 FMNMX R8, R8, |R128|, !PT ;  /* 0x4000008008080209 */ /* 0x000fe20007800000 */
[----:B------:R-:W-:Y:S01]  /*4540*/  FFMA R104, R104, R146, R157 ;  /* 0x0000009268687223 */ /* 0x000fe2000000009d */
[----:B------:R-:W-:Y:S01]  /*4550*/  FADD R146, R223, -R103 ;  /* 0x80000067df927221 */ /* 0x000fe20000000000 */
[C---:B------:R-:W-:Y:S01]  /*4560*/  FMUL R148, R101.reuse, R148 ;  /* 0x0000009465947220 */ /* 0x040fe20000400000 */
[----:B------:R-:W-:Y:S01]  /*4570*/  @P0 FMNMX R8, R8, |R126|, !PT ;  /* 0x4000007e08080209 */ /* 0x000fe20007800000 */
[----:B------:R-:W-:Y:S01]  /*4580*/  FADD R223, R160, 1 ;  /* 0x3f800000a0df7421 */ /* 0x000fe20000000000 */
[----:B------:R-:W-:Y:S01]  /*4590*/  FSEL R192, R40, R192, !P2 ;  /* 0x000000c028c07208 */ /* 0x000fe20005000000 */
[----:B------:R-:W-:Y:S01]  /*45a0*/  FFMA R251, R148, R150, R39 ;  /* 0x0000009694fb7223 */ /* 0x000fe20000000027 */
[----:B------:R-:W-:Y:S01]  /*45b0*/  FMUL R146, R101, R146 ;  /* 0x0000009265927220 */ /* 0x000fe20000400000 */
[----:B------:R-:W-:Y:S01]  /*45c0*/  @P0 FMNMX R8, R8, |R124|, !PT ;  /* 0x4000007c08080209 */ /* 0x000fe20007800000 */
[----:B------:R-:W-:Y:S01]  /*45d0*/  FADD R148, R221, -R103 ;  /* 0x80000067dd947221 */ /* 0x000fe20000000000 */
[----:B------:R-:W-:Y:S01]  /*45e0*/  FADD R150, R42, 1 ;  /* 0x3f8000002a967421 */ /* 0x000fe20000000000 */
[----:B------:R-:W-:Y:S01]  /*45f0*/  FFMA R221, R146, R192, R41 ;  /* 0x000000c092dd7223 */ /* 0x000fe20000000029 */
[----:B------:R-:W-:Y:S01]  /*4600*/  FSEL R223, R160, R223, !P2 ;  /* 0x000000dfa0df7208 */ /* 0x000fe20005000000 */
[----:B------:R-:W-:Y:S01]  /*4610*/  FADD R146, R249, -R103 ;  /* 0x80000067f9927221 */ /* 0x000fe20000000000 */
[----:B------:R-:W-:Y:S01]  /*4620*/  @P0 FMNMX R8, R8, |R122|, !PT ;  /* 0x4000007a08080209 */ /* 0x000fe20007800000 */
[C---:B------:R-:W-:Y:S01]  /*4630*/  FMUL R148, R101.reuse, R148 ;  /* 0x0000009465947220 */ /* 0x040fe20000400000 */
[----:B------:R-:W-:Y:S01]  /*4640*/  FSEL R154, R158, R154, !P2 ;  /* 0x0000009a9e9a7208 */ /* 0x000fe20005000000 */
[C---:B------:R-:W-:Y:S01]  /*4650*/  FMUL R152, R101.reuse, R152 ;  /* 0x0000009865987220 */ /* 0x040fe20000400000 */
[----:B------:R-:W-:Y:S01]  /*4660*/  FSEL R150, R42, R150, !P2 ;  /* 0x000000962a967208 */ /* 0x000fe20005000000 */
[----:B------:R-:W-:Y:S01]  /*4670*/  FMUL R146, R101, R146 ;  /* 0x0000009265927220 */ /* 0x000fe20000400000 */
[----:B------:R-:W-:Y:S01]  /*4680*/  @P0 FMNMX R8, R8, |R130|, !PT ;  /* 0x4000008208080209 */ /* 0x000fe20007800000 */
[----:B------:R-:W-:Y:S01]  /*4690*/  FFMA R249, R148, R223, R161 ;  /* 0x000000df94f97223 */ /* 0x000fe200000000a1 */
[----:B------:R-:W-:Y:S01]  /*46a0*/  FADD R148, R44, 1 ;  /* 0x3f8000002c947421 */ /* 0x000fe20000000000 */
[----:B------:R-:W-:Y:S01]  /*46b0*/  FFMA R247, R152, R154, R159 ;  /* 0x0000009a98f77223 */ /* 0x000fe2000000009f */
[----:B------:R-:W-:Y:S01]  /*46c0*/  @P0 FMNMX R8, R8, |R120|, !PT ;  /* 0x4000007808080209 */ /* 0x000fe20007800000 */
[----:B------:R-:W-:Y:S01]  /*46d0*/  FADD R152, R162, 1 ;  /* 0x3f800000a2987421 */ /* 0x000fe20000000000 */
[----:B------:R-:W-:Y:S01]  /*46e0*/  FFMA R223, R146, R150, R43 ;  /* 0x0000009692df7223 */ /* 0x000fe2000000002b */
[----:B------:R-:W-:Y:S01]  /*46f0*/  FADD R150, R164, 1 ;  /* 0x3f800000a4967421 */ /* 0x000fe20000000000 */
[--C-:B------:R-:W-:Y:S01]  /*4700*/  FADD R146, R219, -R103.reuse ;  /* 0x80000067db927221 */ /* 0x100fe20000000000 */
[----:B------:R-:W-:Y:S01]  /*4710*/  FSEL R154, R44, R148, !P2 ;  /* 0x000000942c9a7208 */ /* 0x000fe20005000000 */
[--C-:B------:R-:W-:Y:S01]  /*4720*/  FADD R148, R217, -R103.reuse ;  /* 0x80000067d9947221 */ /* 0x100fe20000000000 */
[----:B------:R-:W-:Y:S01]  /*4730*/  @P0 FMNMX R8, R8, |R118|, !PT ;  /* 0x4000007608080209 */ /* 0x000fe20007800000 */
[----:B------:R-:W-:Y:S01]  /*4740*/  FADD R192, R245, -R103 ;  /* 0x80000067f5c07221 */ /* 0x000fe20000000000 */
[----:B------:R-:W-:Y:S01]  /*4750*/  FSEL R152, R162, R152, !P2 ;  /* 0x00000098a2987208 */ /* 0x000fe20005000000 */
[C---:B------:R-:W-:Y:S01]  /*4760*/  FMUL R146, R101.reuse, R146 ;  /* 0x0000009265927220 */ /* 0x040fe20000400000 */
[----:B------:R-:W-:Y:S01]  /*4770*/  FSEL R245, R164, R150, !P2 ;  /* 0x00000096a4f57208 */ /* 0x000fe20005000000 */
[C---:B------:R-:W-:Y:S01]  /*4780*/  FMUL R150, R101.reuse, R148 ;  /* 0x0000009465967220 */ /* 0x040fe20000400000 */
[----:B------:R-:W-:Y:S01]  /*4790*/  @P0 FMNMX R8, R8, |R116|, !PT ;  /* 0x4000007408080209 */ /* 0x000fe20007800000 */
[----:B------:R-:W-:Y:S01]  /*47a0*/  FMUL R192, R101, R192 ;  /* 0x000000c065c07220 */ /* 0x000fe20000400000 */
[----:B------:R-:W-:Y:S01]  /*47b0*/  FFMA R148, R146, R152, R163 ;  /* 0x0000009892947223 */ /* 0x000fe200000000a3 */
[----:B------:R-:W-:Y:S01]  /*47c0*/  FADD R217, R46, 1 ;  /* 0x3f8000002ed97421 */ /* 0x000fe20000000000 */
[----:B------:R-:W-:Y:S01]  /*47d0*/  FFMA R146, R150, R154, R45 ;  /* 0x0000009a96927223 */ /* 0x000fe2000000002d */
[----:B------:R-:W-:Y:S01]  /*47e0*/  FADD R219, R166, 1 ;  /* 0x3f800000a6db7421 */ /* 0x000fe20000000000 */
[----:B------:R-:W-:Y:S01]  /*47f0*/  @P0 FMNMX R8, R8, |R114|, !PT ;  /* 0x4000007208080209 */ /* 0x000fe20007800000 */
[--C-:B------:R-:W-:Y:S01]  /*4800*/  FADD R150, R215, -R103.reuse ;  /* 0x80000067d7967221 */ /* 0x100fe20000000000 */
[----:B------:R-:W-:Y:S01]  /*4810*/  FADD R152, R241, -R103 ;  /* 0x80000067f1987221 */ /* 0x000fe20000000000 */
[----:B------:R-:W-:Y:S01]  /*4820*/  FFMA R245, R192, R245, R165 ;  /* 0x000000f5c0f57223 */ /* 0x000fe200000000a5 */
[----:B------:R-:W-:Y:S01]  /*4830*/  FSEL R217, R46, R217, !P2 ;  /* 0x000000d92ed97208 */ /* 0x000fe20005000000 */
[----:B------:R-:W-:Y:S01]  /*4840*/  FADD R192, R243, -R103 ;  /* 0x80000067f3c07221 */ /* 0x000fe20000000000 */
[----:B------:R-:W-:Y:S01]  /*4850*/  @P0 FMNMX R8, R8, |R112|, !PT ;  /* 0x4000007008080209 */ /* 0x000fe20007800000 */
[C---:B------:R-:W-:Y:S01]  /*4860*/  FMUL R150, R101.reuse, R150 ;  /* 0x0000009665967220 */ /* 0x040fe20000400000 */
[----:B------:R-:W-:Y:S01]  /*4870*/  FSEL R219, R166, R219, !P2 ;  /* 0x000000dba6db7208 */ /* 0x000fe20005000000 */
[C---:B------:R-:W-:Y:S01]  /*4880*/  FMUL R154, R101.reuse, R152 ;  /* 0x00000098659a7220 */ /* 0x040fe20000400000 */
[----:B------:R-:W-:Y:S01]  /*4890*/  FADD R215, R168, 1 ;  /* 0x3f800000a8d77421 */ /* 0x000fe20000000000 */
[C---:B------:R-:W-:Y:S01]  /*48a0*/  FMUL R192, R101.reuse, R192 ;  /* 0x000000c065c07220 */ /* 0x040fe20000400000 */
[----:B------:R-:W-:Y:S01]  /*48b0*/  @P0 FMNMX R8, R8, |R110|, !PT ;  /* 0x4000006e08080209 */ /* 0x000fe20007800000 */
[----:B------:R-:W-:Y:S01]  /*48c0*/  FFMA R152, R150, R217, R47 ;  /* 0x000000d996987223 */ /* 0x000fe2000000002f */
[----:B------:R-:W-:Y:S01]  /*48d0*/  FFMA R150, R154, R219, R167 ;  /* 0x000000db9a967223 */ /* 0x000fe200000000a7 */
[----:B------:R-:W-:Y:S01]  /*48e0*/  FADD R219, R170, 1 ;  /* 0x3f800000aadb7421 */ /* 0x000fe20000000000 */
[----:B------:R-:W-:Y:S01]  /*48f0*/  FSEL R215, R168, R215, !P2 ;  /* 0x000000d7a8d77208 */ /* 0x000fe20005000000 */
[----:B------:R-:W-:Y:S01]  /*4900*/  FFMA R241, R192, R194, R49 ;  /* 0x000000c2c0f17223 */ /* 0x000fe20000000031 */
[----:B------:R-:W-:Y:S01]  /*4910*/  FMUL R106, R101, R106 ;  /* 0x0000006a656a7220 */ /* 0x000fe20000400000 */
[----:B------:R-:W-:Y:S01]  /*4920*/  @P0 FMNMX R8, R8, |R108|, !PT ;  /* 0x4000006c08080209 */ /* 0x000fe20007800000 */
[----:B------:R-:W-:Y:S01]  /*4930*/  FADD R192, R239, -R103 ;  /* 0x80000067efc07221 */ /* 0x000fe20000000000 */
[----:B------:R-:W-:Y:S01]  /*4940*/  FSEL R219, R170, R219, !P2 ;  /* 0x000000dbaadb7208 */ /* 0x000fe20005000000 */
[----:B------:R-:W-:Y:S01]  /*4950*/  FFMA R202, R106, R215, R169 ;  /* 0x000000d76aca7223 */ /* 0x000fe200000000a9 */
[----:B------:R-:W-:Y:S01]  /*4960*/  @P0 FMNMX R8, R8, |R104|, !PT ;  /* 0x4000006808080209 */ /* 0x000fe20007800000 */
[----:B------:R-:W-:Y:S01]  /*4970*/  FMUL R192, R101, R192 ;  /* 0x000000c065c07220 */ /* 0x000fe20000400000 */
[--C-:B------:R-:W-:Y:S01]  /*4980*/  FADD R106, R197, -R103.reuse ;  /* 0x80000067c56a7221 */ /* 0x100fe20000000000 */
[----:B------:R-:W-:Y:S01]  /*4990*/  FADD R197, R54, 1 ;  /* 0x3f80000036c57421 */ /* 0x000fe20000000000 */
[----:B------:R-:W-:Y:S01]  /*49a0*/  FADD R215, R172, 1 ;  /* 0x3f800000acd77421 */ /* 0x000fe20000000000 */
[----:B------:R-:W-:Y:S01]  /*49b0*/  FADD R194, R209, -R103 ;  /* 0x80000067d1c27221 */ /* 0x000fe20000000000 */
[----:B------:R-:W-:Y:S01]  /*49c0*/  @P0 FMNMX R8, R8, |R251|, !PT ;  /* 0x400000fb08080209 */ /* 0x000fe20007800000 */
[----:B------:R-:W-:Y:S01]  /*49d0*/  FFMA R239, R192, R219, R171 ;  /* 0x000000dbc0ef7223 */ /* 0x000fe200000000ab */
[--C-:B------:R-:W-:Y:S01]  /*49e0*/  FADD R192, R237, -R103.reuse ;  /* 0x80000067edc07221 */ /* 0x100fe20000000000 */
[----:B------:R-:W-:Y:S01]  /*49f0*/  FSEL R197, R54, R197, !P2 ;  /* 0x000000c536c57208 */ /* 0x000fe20005000000 */
[----:B------:R-:W-:Y:S01]  /*4a00*/  FADD R154, R213, -R103 ;  /* 0x80000067d59a7221 */ /* 0x000fe20000000000 */
[C---:B------:R-:W-:Y:S01]  /*4a10*/  FMUL R194, R101.reuse, R194 ;  /* 0x000000c265c27220 */ /* 0x040fe20000400000 */
[----:B------:R-:W-:Y:S01]  /*4a20*/  @P0 FMNMX R8, R8, |R247|, !PT ;  /* 0x400000f708080209 */ /* 0x000fe20007800000 */
[----:B------:R-:W-:Y:S01]  /*4a30*/  FADD R213, R52, 1 ;  /* 0x3f80000034d57421 */ /* 0x000fe20000000000 */
[----:B------:R-:W-:Y:S01]  /*4a40*/  FSEL R215, R172, R215, !P2 ;  /* 0x000000d7acd77208 */ /* 0x000fe20005000000 */
[C---:B------:R-:W-:Y:S01]  /*4a50*/  FMUL R192, R101.reuse, R192 ;  /* 0x000000c065c07220 */ /* 0x040fe20000400000 */
[----:B------:R-:W-:Y:S01]  /*4a60*/  FFMA R237, R194, R197, R55 ;  /* 0x000000c5c2ed7223 */ /* 0x000fe20000000037 */
[----:B------:R-:W-:Y:S01]  /*4a70*/  @P0 FMNMX R8, R8, |R221|, !PT ;  /* 0x400000dd08080209 */ /* 0x000fe20007800000 */
[----:B------:R-:W-:Y:S01]  /*4a80*/  FADD R197, R56, 1 ;  /* 0x3f80000038c57421 */ /* 0x000fe20000000000 */
[----:B------:R-:W-:Y:S01]  /*4a90*/  FSEL R213, R52, R213, !P2 ;  /* 0x000000d534d57208 */ /* 0x000fe20005000000 */
[----:B------:R-:W-:Y:S01]  /*4aa0*/  FFMA R208, R192, R215, R173 ;  /* 0x000000d7c0d07223 */ /* 0x000fe200000000ad */
[----:B------:R-:W-:Y:S01]  /*4ab0*/  FMUL R106, R101, R106 ;  /* 0x0000006a656a7220 */ /* 0x000fe20000400000 */
[----:B------:R-:W-:Y:S01]  /*4ac0*/  FADD R192, R207, -R103 ;  /* 0x80000067cfc07221 */ /* 0x000fe20000000000 */
        /* <DEDUP_REMOVED lines=11> */
[----:B------:R-:W-:Y:S01]  /*4b80*/  FADD R197, R58, 1 ;  /* 0x3f8000003ac57421 */ /* 0x000fe20000000000 */
[----:B------:R-:W-:Y:S01]  /*4b90*/  @P0 FMNMX R8, R8, |R148|, !PT ;  /* 0x4000009408080209 */ /* 0x000fe20007800000 */
[----:B------:R-:W-:Y:S01]  /*4ba0*/  FADD R192, R205, -R103 ;  /* 0x80000067cdc07221 */ /* 0x000fe20000000000 */
[----:B------:R-:W-:Y:S01]  /*4bb0*/  FFMA R235, R106, R209, R175 ;  /* 0x000000d16aeb7223 */ /* 0x000fe200000000af */
[----:B------:R-:W-:Y:S01]  /*4bc0*/  FADD R106, R233, -R103 ;  /* 0x80000067e96a7221 */ /* 0x000fe20000000000 */
        /* <DEDUP_REMOVED lines=8> */
[----:B------:R-:W-:Y:S01]  /*4c50*/  FADD R197, R60, 1 ;  /* 0x3f8000003cc57421 */ /* 0x000fe20000000000 */
[----:B------:R-:W-:Y:S01]  /*4c60*/  FADD R217, R50, 1 ;  /* 0x3f80000032d97421 */ /* 0x000fe20000000000 */
[----:B------:R-:W-:Y:S01]  /*4c70*/  @P0 FMNMX R8, R8, |R152|, !PT ;  /* 0x4000009808080209 */ /* 0x000fe20007800000 */
[----:B------:R-:W-:Y:S01]  /*4c80*/  FFMA R212, R106, R207, R177 ;  /* 0x000000cf6ad47223 */ /* 0x000fe200000000b1 */
[--C-:B------:R-:W-:Y:S01]  /*4c90*/  FADD R192, R203, -R103.reuse ;  /* 0x80000067cbc07221 */ /* 0x100fe20000000000 */
[----:B------:R-:W-:Y:S01]  /*4ca0*/  FADD R106, R231, -R103 ;  /* 0x80000067e76a7221 */ /* 0x000fe20000000000 */
[----:B------:R-:W-:Y:S01]  /*4cb0*/  FSEL R197, R60, R197, !P2 ;  /* 0x000000c53cc57208 */ /* 0x000fe20005000000 */
[C---:B------:R-:W-:Y:S01]  /*4cc0*/  FMUL R154, R101.reuse, R154 ;  /* 0x0000009a659a7220 */ /* 0x040fe20000400000 */
        /* <DEDUP_REMOVED lines=8> */
[----:B------:R-:W-:Y:S01]  /*4d50*/  FFMA R216, R106, R205, R179 ;  /* 0x000000cd6ad87223 */ /* 0x000fe200000000b3 */
[----:B------:R-:W-:Y:S01]  /*4d60*/  FADD R197, R62, 1 ;  /* 0x3f8000003ec57421 */ /* 0x000fe20000000000 */
[----:B------:R-:W-:Y:S01]  /*4d70*/  FFMA R154, R154, R217, R51 ;  /* 0x000000d99a9a7223 */ /* 0x000fe20000000033 */
[--C-:B------:R-:W-:Y:S01]  /*4d80*/  FADD R106, R105, -R103.reuse ;  /* 0x80000067696a7221 */ /* 0x100fe20000000000 */
[----:B------:R-:W-:Y:S01]  /*4d90*/  FADD R192, R155, -R103 ;  /* 0x800000679bc07221 */ /* 0x000fe20000000000 */
[----:B------:R-:W-:Y:S01]  /*4da0*/  @P0 FMNMX R8, R8, |R202|, !PT ;  /* 0x400000ca08080209 */ /* 0x000fe20007800000 */
[----:B------:R-:W-:Y:S01]  /*4db0*/  FADD R105, R182, 1 ;  /* 0x3f800000b6697421 */ /* 0x000fe20000000000 */
        /* <DEDUP_REMOVED lines=9> */
[----:B------:R-:W-:Y:S01]  /*4e50*/  FADD R194, R193, -R103 ;  /* 0x80000067c1c27221 */ /* 0x000fe20000000000 */
[----:B------:R-:W-:Y:S01]  /*4e60*/  FSEL R105, R182, R105, !P2 ;  /* 0x00000069b6697208 */ /* 0x000fe20005000000 */
[C---:B------:R-:W-:Y:S01]  /*4e70*/  FMUL R196, R101.reuse, R196 ;  /* 0x000000c465c47220 */ /* 0x040fe20000400000 */
[----:B------:R-:W-:Y:S01]  /*4e80*/  @P0 FMNMX R8, R8, |R210|, !PT ;  /* 0x400000d208080209 */ /* 0x000fe20007800000 */
[----:B------:R-:W-:Y:S01]  /*4e90*/  FMUL R194, R101, R194 ;  /* 0x000000c265c27220 */ /* 0x000fe20000400000 */
[----:B------:R-:W-:Y:S01]  /*4ea0*/  FSEL R155, R64, R155, !P2 ;  /* 0x0000009b409b7208 */ /* 0x000fe20005000000 */
[----:B------:R-:W-:Y:S01]  /*4eb0*/  FADD R193, R186, 1 ;  /* 0x3f800000bac17421 */ /* 0x000fe20000000000 */
[----:B------:R-:W-:Y:S01]  /*4ec0*/  @P0 FMNMX R8, R8, |R208|, !PT ;  /* 0x400000d008080209 */ /* 0x000fe20007800000 */
[----:B------:R-:W-:Y:S01]  /*4ed0*/  FFMA R200, R194, R105, R183 ;  /* 0x00000069c2c87223 */ /* 0x000fe200000000b7 */
[----:B------:R-:W-:Y:S01]  /*4ee0*/  FADD R105, R184, 1 ;  /* 0x3f800000b8697421 */ /* 0x000fe20000000000 */
[----:B------:R-:W-:Y:S01]  /*4ef0*/  FFMA R194, R196, R155, R65 ;  /* 0x0000009bc4c27223 */ /* 0x000fe20000000041 */
[----:B------:R-:W-:Y:S01]  /*4f00*/  FADD R196, R201, -R103 ;  /* 0x80000067c9c47221 */ /* 0x000fe20000000000 */
[----:B------:R-:W-:Y:S01]  /*4f10*/  @P0 FMNMX R8, R8, |R237|, !PT ;  /* 0x400000ed08080209 */ /* 0x000fe20007800000 */
[----:B------:R-:W-:Y:S01]  /*4f20*/  FADD R155, R66, 1 ;  /* 0x3f800000429b7421 */ /* 0x000fe20000000000 */
[----:B------:R-:W-:Y:S01]  /*4f30*/  FSEL R105, R184, R105, !P2 ;  /* 0x00000069b8697208 */ /* 0x000fe20005000000 */
[----:B------:R-:W-:Y:S01]  /*4f40*/  FMUL R196, R101, R196 ;  /* 0x000000c465c47220 */ /* 0x000fe20000400000 */
[----:B------:R-:W-:Y:S01]  /*4f50*/  @P0 FMNMX R8, R8, |R235|, !PT ;  /* 0x400000eb08080209 */ /* 0x000fe20007800000 */
[----:B------:R-:W-:Y:S01]  /*4f60*/  FADD R197, R68, 1 ;  /* 0x3f80000044c57421 */ /* 0x000fe20000000000 */
[----:B------:R-:W-:Y:S01]  /*4f70*/  FSEL R155, R66, R155, !P2 ;  /* 0x0000009b429b7208 */ /* 0x000fe20005000000 */
[----:B------:R-:W-:Y:S01]  /*4f80*/  FFMA R198, R196, R105, R185 ;  /* 0x00000069c4c67223 */ /* 0x000fe200000000b9 */
[----:B------:R-:W-:Y:S01]  /*4f90*/  @P0 FMNMX R8, R8, |R206|, !PT ;  /* 0x400000ce08080209 */ /* 0x000fe20007800000 */
[----:B------:R-:W-:Y:S01]  /*4fa0*/  FADD R196, R195, -R103 ;  /* 0x80000067c3c47221 */ /* 0x000fe20000000000 */
[----:B------:R-:W-:Y:S01]  /*4fb0*/  FSEL R193, R186, R193, !P2 ;  /* 0x000000c1bac17208 */ /* 0x000fe20005000000 */
[C---:B------:R-:W-:Y:S01]  /*4fc0*/  FMUL R204, R101.reuse, R204 ;  /* 0x000000cc65cc7220 */ /* 0x040fe20000400000 */
[----:B------:R-:W-:Y:S01]  /*4fd0*/  @P0 FMNMX R8, R8, |R212|, !PT ;  /* 0x400000d408080209 */ /* 0x000fe20007800000 */
[C---:B------:R-:W-:Y:S01]  /*4fe0*/  FMUL R196, R101.reuse, R196 ;  /* 0x000000c465c47220 */ /* 0x040fe20000400000 */
[----:B------:R-:W-:Y:S01]  /*4ff0*/  FMUL R222, R101, R218 ;  /* 0x000000da65de7220 */ /* 0x000fe20000400000 */
[----:B------:R-:W-:Y:S01]  /*5000*/  FFMA R220, R204, R193, R187 ;  /* 0x000000c1ccdc7223 */ /* 0x000fe200000000bb */
[----:B------:R-:W-:Y:S01]  /*5010*/  @P0 FMNMX R8, R8, |R214|, !PT ;  /* 0x400000d608080209 */ /* 0x000fe20007800000 */
[----:B------:R-:W-:Y:S01]  /*5020*/  FFMA R218, R196, R155, R67 ;  /* 0x0000009bc4da7223 */ /* 0x000fe20000000043 */
[----:B------:R-:W-:Y:S01]  /*5030*/  FADD R155, R188, 1 ;  /* 0x3f800000bc9b7421 */ /* 0x000fe20000000000 */
[----:B------:R-:W-:Y:S01]  /*5040*/  FADD R195, R190, 1 ;  /* 0x3f800000bec37421 */ /* 0x000fe20000000000 */
[----:B------:R-:W-:Y:S01]  /*5050*/  FSEL R197, R68, R197, !P2 ;  /* 0x000000c544c57208 */ /* 0x000fe20005000000 */
[----:B------:R-:W-:Y:S01]  /*5060*/  FADD R193, R70, 1 ;  /* 0x3f80000046c17421 */ /* 0x000fe20000000000 */
[--C-:B------:R-:W-:Y:S01]  /*5070*/  FADD R196, R107, -R103.reuse ;  /* 0x800000676bc47221 */ /* 0x100fe20000000000 */
[----:B------:R-:W-:Y:S01]  /*5080*/  @P0 FMNMX R8, R8, |R216|, !PT ;  /* 0x400000d808080209 */ /* 0x000fe20007800000 */
[----:B------:R-:W-:Y:S01]  /*5090*/  FADD R204, R225, -R103 ;  /* 0x80000067e1cc7221 */ /* 0x000fe20000000000 */
[----:B------:R-:W-:Y:S01]  /*50a0*/  FSEL R155, R188, R155, !P2 ;  /* 0x0000009bbc9b7208 */ /* 0x000fe20005000000 */
[C---:B------:R-:W-:Y:S01]  /*50b0*/  FMUL R196, R101.reuse, R196 ;  /* 0x000000c465c47220 */ /* 0x040fe20000400000 */
[----:B------:R-:W-:Y:S01]  /*50c0*/  FSEL R195, R190, R195, !P2 ;  /* 0x000000c3bec37208 */ /* 0x000fe20005000000 */
[----:B------:R-:W-:Y:S01]  /*50d0*/  FFMA R105, R222, R197, R69 ;  /* 0x000000c5de697223 */ /* 0x000fe20000000045 */
[----:B------:R-:W-:Y:S01]  /*50e0*/  @P0 FMNMX R8, R8, |R243|, !PT ;  /* 0x400000f308080209 */ /* 0x000fe20007800000 */
[----:B------:R-:W-:Y:S01]  /*50f0*/  FMUL R224, R101, R224 ;  /* 0x000000e065e07220 */ /* 0x000fe20000400000 */
[----:B------:R-:W-:Y:S01]  /*5100*/  FSEL R193, R70, R193, !P2 ;  /* 0x000000c146c17208 */ /* 0x000fe20005000000 */
[-C--:B-----5:R-:W-:Y:S01]  /*5110*/  @P1 FMUL R100, R100, R0.reuse ;  /* 0x0000000064641220 */ /* 0x0a0fe20000400000 */
[-C--:B------:R-:W-:Y:S01]  /*5120*/  @P1 FMUL R98, R98, R0.reuse ;  /* 0x0000000062621220 */ /* 0x080fe20000400000 */
[-C--:B------:R-:W-:Y:S01]  /*5130*/  @P1 FMUL R99, R99, R0.reuse ;  /* 0x0000000063631220 */ /* 0x080fe20000400000 */
[----:B------:R-:W-:Y:S01]  /*5140*/  @P1 FMUL R140, R140, R0 ;  /* 0x000000008c8c1220 */ /* 0x000fe20000400000 */
[----:B------:R-:W-:Y:S01]  /*5150*/  FMUL R222, R101, R204 ;  /* 0x000000cc65de7220 */ /* 0x000fe20000400000 */
[-C--:B------:R-:W-:Y:S01]  /*5160*/  @P1 FMUL R97, R97, R0.reuse ;  /* 0x0000000061611220 */ /* 0x080fe20000400000 */
[-C--:B------:R-:W-:Y:S01]  /*5170*/  @P1 FMUL R102, R102, R0.reuse ;  /* 0x0000000066661220 */ /* 0x080fe20000400000 */
[-C--:B------:R-:W-:Y:S01]  /*5180*/  @P1 FMUL R96, R96, R0.reuse ;  /* 0x0000000060601220 */ /* 0x080fe20000400000 */
[-C--:B------:R-:W-:Y:S01]  /*5190*/  @P1 FMUL R132, R132, R0.reuse ;  /* 0x0000000084841220 */ /* 0x080fe20000400000 */
[-C--:B------:R-:W-:Y:S01]  /*51a0*/  @P1 FMUL R154, R154, R0.reuse ;  /* 0x000000009a9a1220 */ /* 0x080fe20000400000 */
[----:B------:R-:W-:Y:S01]  /*51b0*/  @P1 FMUL R239, R239, R0 ;  /* 0x00000000efef1220 */ /* 0x000fe20000400000 */
[----:B------:R-:W-:Y:S01]  /*51c0*/  FFMA R204, R196, R155, R189 ;  /* 0x0000009bc4cc7223 */ /* 0x000fe200000000bd */
[----:B------:R-:W-:Y:S01]  /*51d0*/  @P0 FMNMX R8, R8, |R192|, !PT ;  /* 0x400000c008080209 */ /* 0x000fe20007800000 */
[----:B------:R-:W-:Y:S01]  /*51e0*/  FFMA R196, R224, R195, R191 ;  /* 0x000000c3e0c47223 */ /* 0x000fe200000000bf */
[----:B------:R-:W-:Y:S01]  /*51f0*/  FFMA R107, R222, R193, R71 ;  /* 0x000000c1de6b7223 */ /* 0x000fe20000000047 */
[----:B------:R-:W-:Y:S01]  /*5200*/  F2FP.BF16.F32.PACK_AB R195, R98, R100 ;  /* 0x0000006462c3723e */ /* 0x000fe200000010ff */
[-C--:B------:R-:W-:Y:S01]  /*5210*/  @P1 FMUL R152, R152, R0.reuse ;  /* 0x0000000098981220 */ /* 0x080fe20000400000 */
[----:B------:R-:W-:Y:S01]  /*5220*/  F2FP.BF16.F32.PACK_AB R199, R140, R99 ;  /* 0x000000638cc7723e */ /* 0x000fe200000010ff */
[----:B------:R-:W-:Y:S01]  /*5230*/  @P1 FMUL R150, R150, R0 ;  /* 0x0000000096961220 */ /* 0x000fe20000400000 */
[----:B------:R-:W-:Y:S01]  /*5240*/  F2FP.BF16.F32.PACK_AB R193, R102, R97 ;  /* 0x0000006166c1723e */ /* 0x000fe200000010ff */
[----:B------:R-:W0:Y:S01]  /*5250*/  @!P3 LDC.64 R98, c[0x0][0x228] ;  /* 0x00008a00ff62bb82 */ /* 0x000e220000000a00 */
[----:B------:R-:W-:Y:S01]  /*5260*/  F2FP.BF16.F32.PACK_AB R197, R132, R96 ;  /* 0x0000006084c5723e */ /* 0x000fe200000010ff */
[----:B------:R-:W-:Y:S01]  /*5270*/  @P1 FMUL R223, R223, R0 ;  /* 0x00000000dfdf1220 */ /* 0x000fe20000400000 */
[----:B------:R-:W-:Y:S01]  /*5280*/  F2FP.BF16.F32.PACK_AB R231, R239, R154 ;  /* 0x0000009aefe7723e */ /* 0x000fe200000010ff */
[----:B------:R-:W-:Y:S01]  /*5290*/  @P1 FMUL R148, R148, R0 ;  /* 0x0000000094941220 */ /* 0x000fe20000400000 */
[----:B------:R-:W-:Y:S01]  /*52a0*/  @P0 FMNMX R8, R8, |R106|, !PT ;  /* 0x4000006a08080209 */ /* 0x000fe20007800000 */
[-C--:B------:R-:W-:Y:S01]  /*52b0*/  @P1 FMUL R146, R146, R0.reuse ;  /* 0x0000000092921220 */ /* 0x080fe20000400000 */
[----:B------:R-:W-:Y:S01]  /*52c0*/  @P1 FMUL R245, R245, R0 ;  /* 0x00000000f5f51220 */ /* 0x000fe20000400000 */
[----:B------:R-:W1:Y:S01]  /*52d0*/  @!P3 LDC.64 R96, c[0x0][0x230] ;  /* 0x00008c00ff60bb82 */ /* 0x000e620000000a00 */
[----:B------:R-:W-:Y:S01]  /*52e0*/  @P0 FMNMX R8, R8, |R200|, !PT ;  /* 0x400000c808080209 */ /* 0x000fe20007800000 */
[-C--:B------:R-:W-:Y:S01]  /*52f0*/  @P1 FMUL R144, R144, R0.reuse ;  /* 0x0000000090901220 */ /* 0x080fe20000400000 */
[-C--:B------:R-:W-:Y:S01]  /*5300*/  @P1 FMUL R142, R142, R0.reuse ;  /* 0x000000008e8e1220 */ /* 0x080fe20000400000 */
[----:B------:R-:W-:Y:S01]  /*5310*/  @P1 FMUL R136, R136, R0 ;  /* 0x0000000088881220 */ /* 0x000fe20000400000 */
[----:B------:R-:W-:Y:S01]  /*5320*/  @P0 FMNMX R8, R8, |R194|, !PT ;  /* 0x400000c208080209 */ /* 0x000fe20007800000 */
[----:B------:R-:W-:Y:S01]  /*5330*/  @P1 FMUL R134, R134, R0 ;  /* 0x0000000086861220 */ /* 0x000fe20000400000 */
[----:B------:R-:W-:Y:S01]  /*5340*/  F2FP.BF16.F32.PACK_AB R227, R150, R152 ;  /* 0x0000009896e3723e */ /* 0x000fe200000010ff */
[----:B------:R-:W2:Y:S01]  /*5350*/  LDC.64 R154, c[0x0][0x258] ;  /* 0x00009600ff9a7b82 */ /* 0x000ea20000000a00 */
[----:B------:R-:W-:Y:S01]  /*5360*/  @P0 FMNMX R8, R8, |R198|, !PT ;  /* 0x400000c608080209 */ /* 0x000fe20007800000 */
[-C--:B------:R-:W-:Y:S01]  /*5370*/  @P1 FMUL R138, R138, R0.reuse ;  /* 0x000000008a8a1220 */ /* 0x080fe20000400000 */
[----:B------:R-:W-:Y:S01]  /*5380*/  SHF.L.U32 R100, R2, 0x7, RZ ;  /* 0x0000000702647819 */ /* 0x000fe200000006ff */
[----:B------:R-:W-:Y:S01]  /*5390*/  @P1 FMUL R128, R128, R0 ;  /* 0x0000000080801220 */ /* 0x000fe20000400000 */
[----:B------:R-:W-:Y:S01]  /*53a0*/  @P0 FMNMX R8, R8, |R218|, !PT ;  /* 0x400000da08080209 */ /* 0x000fe20007800000 */
[----:B------:R-:W-:Y:S01]  /*53b0*/  @P1 FMUL R126, R126, R0 ;  /* 0x000000007e7e1220 */ /* 0x000fe20000400000 */
[----:B------:R-:W-:Y:S01]  /*53c0*/  F2FP.BF16.F32.PACK_AB R223, R148, R223 ;  /* 0x000000df94df723e */ /* 0x000fe200000010ff */
[----:B0-----:R-:W-:Y:S01]  /*53d0*/  @!P3 IMAD.WIDE R98, R7, 0x4, R98 ;  /* 0x000000040762b825 */ /* 0x001fe200078e0262 */
[----:B------:R-:W-:-:S03]  /*53e0*/  @P0 FMNMX R8, R8, |R220|, !PT ;  /* 0x400000dc08080209 */ /* 0x000fc60007800000 */
[----:B------:R-:W-:Y:S01]  /*53f0*/  @P1 FMUL R124, R124, R0 ;  /* 0x000000007c7c1220 */ /* 0x000fe20000400000 */
[----:B------:R-:W-:Y:S01]  /*5400*/  F2FP.BF16.F32.PACK_AB R225, R245, R146 ;  /* 0x00000092f5e1723e */ /* 0x000fe200000010ff */
[-C--:B------:R-:W-:Y:S01]  /*5410*/  @P1 FMUL R122, R122, R0.reuse ;  /* 0x000000007a7a1220 */ /* 0x080fe20000400000 */
[----:B------:R-:W-:Y:S01]  /*5420*/  @P0 FMNMX R8, R8, |R105|, !PT ;  /* 0x4000006908080209 */ /* 0x000fe20007800000 */
[----:B------:R-:W-:Y:S01]  /*5430*/  @P1 FMUL R130, R130, R0 ;  /* 0x0000000082821220 */ /* 0x000fe20000400000 */
[----:B------:R-:W-:Y:S01]  /*5440*/  F2FP.BF16.F32.PACK_AB R203, R142, R144 ;  /* 0x000000908ecb723e */ /* 0x000fe200000010ff */
[----:B-1----:R-:W-:Y:S01]  /*5450*/  @!P3 IMAD.WIDE R96, R7, 0x4, R96 ;  /* 0x000000040760b825 */ /* 0x002fe200078e0260 */
[----:B------:R-:W-:Y:S01]  /*5460*/  @P0 FMNMX R8, R8, |R204|, !PT ;  /* 0x400000cc08080209 */ /* 0x000fe20007800000 */
[----:B------:R0:W-:Y:S01]  /*5470*/  @!P3 STG.E desc[UR4][R98.64], R103 ;  /* 0x000000676200b986 */ /* 0x0001e2000c101904 */
[----:B------:R-:W-:Y:S01]  /*5480*/  F2FP.BF16.F32.PACK_AB R201, R134, R136 ;  /* 0x0000008886c9723e */ /* 0x000fe200000010ff */
[-C--:B------:R-:W-:Y:S01]  /*5490*/  @P1 FMUL R120, R120, R0.reuse ;  /* 0x0000000078781220 */ /* 0x080fe20000400000 */
[----:B------:R-:W-:Y:S01]  /*54a0*/  @P1 FMUL R118, R118, R0 ;  /* 0x0000000076761220 */ /* 0x000fe20000400000 */
[----:B------:R1:W-:Y:S01]  /*54b0*/  @!P3 STG.E desc[UR4][R96.64], R101 ;  /* 0x000000656000b986 */ /* 0x0003e2000c101904 */
[----:B------:R-:W-:Y:S01]  /*54c0*/  LOP3.LUT R100, R100, 0x180, R5, 0xe2, !PT ;  /* 0x0000018064647812 */ /* 0x000fe200078ee205 */
[----:B--2---:R-:W-:-:S04]  /*54d0*/  IMAD.WIDE.U32 R152, R153, 0x4, R154 ;  /* 0x0000000499987825 */ /* 0x004fc800078e009a */
[-C--:B------:R-:W-:Y:S01]  /*54e0*/  @P1 FMUL R116, R116, R0.reuse ;  /* 0x0000000074741220 */ /* 0x080fe20000400000 */
[----:B------:R-:W-:Y:S01]  /*54f0*/  @P1 FMUL R114, R114, R0 ;  /* 0x0000000072721220 */ /* 0x000fe20000400000 */
[----:B------:R-:W-:Y:S01]  /*5500*/  F2FP.BF16.F32.PACK_AB R205, R128, R138 ;  /* 0x0000008a80cd723e */ /* 0x000fe200000010ff */
[--C-:B------:R-:W-:Y:S01]  /*5510*/  IMAD.WIDE.U32 R150, R151, 0x4, R154.reuse ;  /* 0x0000000497967825 */ /* 0x100fe200078e009a */
[----:B------:R2:W-:Y:S03]  /*5520*/  STG.E desc[UR4][R152.64], R193 ;  /* 0x000000c198007986 */ /* 0x0005e6000c101904 */
[-C--:B------:R-:W-:Y:S01]  /*5530*/  @P1 FMUL R112, R112, R0.reuse ;  /* 0x0000000070701220 */ /* 0x080fe20000400000 */
[----:B------:R-:W-:Y:S01]  /*5540*/  @P1 FMUL R110, R110, R0 ;  /* 0x000000006e6e1220 */ /* 0x000fe20000400000 */
[----:B------:R-:W-:Y:S01]  /*5550*/  IMAD.WIDE.U32 R148, R149, 0x4, R154 ;  /* 0x0000000495947825 */ /* 0x000fe200078e009a */
[----:B------:R2:W-:Y:S01]  /*5560*/  STG.E desc[UR4][R150.64], R195 ;  /* 0x000000c396007986 */ /* 0x0005e2000c101904 */
[----:B------:R-:W-:-:S02]  /*5570*/  F2FP.BF16.F32.PACK_AB R207, R124, R126 ;  /* 0x0000007e7ccf723e */ /* 0x000fc400000010ff */
[----:B------:R-:W-:Y:S01]  /*5580*/  @P1 FMUL R108, R108, R0 ;  /* 0x000000006c6c1220 */ /* 0x000fe20000400000 */
[----:B------:R-:W-:-:S04]  /*5590*/  IMAD.WIDE.U32 R146, R147, 0x4, R154 ;  /* 0x0000000493927825 */ /* 0x000fc800078e009a */
[----:B------:R-:W-:Y:S01]  /*55a0*/  @P1 FMUL R104, R104, R0 ;  /* 0x0000000068681220 */ /* 0x000fe20000400000 */
[----:B------:R-:W-:Y:S01]  /*55b0*/  @P0 FMNMX R8, R8, |R107|, !PT ;  /* 0x4000006b08080209 */ /* 0x000fe20007800000 */
[----:B------:R2:W-:Y:S01]  /*55c0*/  STG.E desc[UR4][R148.64], R197 ;  /* 0x000000c594007986 */ /* 0x0005e2000c101904 */
[----:B------:R-:W-:Y:S01]  /*55d0*/  IMAD.WIDE.U32 R144, R145, 0x4, R154 ;  /* 0x0000000491907825 */ /* 0x000fe200078e009a */
[----:B------:R-:W-:-:S03]  /*55e0*/  F2FP.BF16.F32.PACK_AB R209, R130, R122 ;  /* 0x0000007a82d1723e */ /* 0x000fc600000010ff */
[-C--:B------:R-:W-:Y:S01]  /*55f0*/  @P1 FMUL R251, R251, R0.reuse ;  /* 0x00000000fbfb1220 */ /* 0x080fe20000400000 */
[----:B------:R-:W-:Y:S01]  /*5600*/  @P1 FMUL R247, R247, R0 ;  /* 0x00000000f7f71220 */ /* 0x000fe20000400000 */
[----:B------:R-:W-:Y:S01]  /*5610*/  IMAD.WIDE.U32 R142, R143, 0x4, R154 ;  /* 0x000000048f8e7825 */ /* 0x000fe200078e009a */
[----:B------:R-:W-:Y:S01]  /*5620*/  LOP3.LUT R100, R100, 0x60, R3, 0xf8, !PT ;  /* 0x0000006064647812 */ /* 0x000fe200078ef803 */
[----:B------:R2:W-:Y:S01]  /*5630*/  STG.E desc[UR4][R146.64], R199 ;  /* 0x000000c792007986 */ /* 0x0005e2000c101904 */
[----:B------:R-:W-:Y:S01]  /*5640*/  F2FP.BF16.F32.PACK_AB R211, R118, R120 ;  /* 0x0000007876d3723e */ /* 0x000fe200000010ff */
[----:B------:R-:W-:-:S04]  /*5650*/  IMAD.WIDE.U32 R140, R141, 0x4, R154 ;  /* 0x000000048d8c7825 */ /* 0x000fc800078e009a */
[-C--:B------:R-:W-:Y:S01]  /*5660*/  @P1 FMUL R221, R221, R0.reuse ;  /* 0x00000000dddd1220 */ /* 0x080fe20000400000 */
[----:B------:R-:W-:Y:S01]  /*5670*/  @P1 FMUL R249, R249, R0 ;  /* 0x00000000f9f91220 */ /* 0x000fe20000400000 */
[----:B------:R2:W-:Y:S01]  /*5680*/  STG.E desc[UR4][R144.64], R201 ;  /* 0x000000c990007986 */ /* 0x0005e2000c101904 */
[----:B------:R-:W-:Y:S01]  /*5690*/  IMAD.WIDE.U32 R138, R139, 0x4, R154 ;  /* 0x000000048b8a7825 */ /* 0x000fe200078e009a */
[----:B------:R-:W-:-:S03]  /*56a0*/  F2FP.BF16.F32.PACK_AB R213, R114, R116 ;  /* 0x0000007472d5723e */ /* 0x000fc600000010ff */
[----:B------:R-:W-:Y:S01]  /*56b0*/  @P1 FMUL R107, R107, R0 ;  /* 0x000000006b6b1220 */ /* 0x000fe20000400000 */
[----:B------:R2:W-:Y:S01]  /*56c0*/  STG.E desc[UR4][R142.64], R203 ;  /* 0x000000cb8e007986 */ /* 0x0005e2000c101904 */
[----:B------:R-:W-:Y:S01]  /*56d0*/  IMAD.WIDE.U32 R136, R137, 0x4, R154 ;  /* 0x0000000489887825 */ /* 0x000fe200078e009a */
[----:B------:R-:W-:-:S03]  /*56e0*/  F2FP.BF16.F32.PACK_AB R215, R110, R112 ;  /* 0x000000706ed7723e */ /* 0x000fc600000010ff */
[----:B------:R-:W-:Y:S01]  /*56f0*/  @P1 FMUL R241, R241, R0 ;  /* 0x00000000f1f11220 */ /* 0x000fe20000400000 */
[----:B------:R-:W-:Y:S01]  /*5700*/  @P0 FMNMX R8, R8, |R196|, !PT ;  /* 0x400000c408080209 */ /* 0x000fe20007800000 */
[--C-:B------:R-:W-:Y:S01]  /*5710*/  IMAD.WIDE.U32 R134, R135, 0x4, R154.reuse ;  /* 0x0000000487867825 */ /* 0x100fe200078e009a */
[----:B------:R2:W-:Y:S01]  /*5720*/  STG.E desc[UR4][R140.64], R205 ;  /* 0x000000cd8c007986 */ /* 0x0005e2000c101904 */
[----:B------:R-:W-:Y:S02]  /*5730*/  F2FP.BF16.F32.PACK_AB R217, R104, R108 ;  /* 0x0000006c68d9723e */ /* 0x000fe400000010ff */
[-C--:B------:R-:W-:Y:S01]  /*5740*/  @P1 FMUL R196, R196, R0.reuse ;  /* 0x00000000c4c41220 */ /* 0x080fe20000400000 */
[--C-:B------:R-:W-:Y:S01]  /*5750*/  IMAD.WIDE.U32 R132, R133, 0x4, R154.reuse ;  /* 0x0000000485847825 */ /* 0x100fe200078e009a */
[----:B------:R2:W-:Y:S01]  /*5760*/  STG.E desc[UR4][R138.64], R207 ;  /* 0x000000cf8a007986 */ /* 0x0005e2000c101904 */
[----:B------:R-:W-:Y:S02]  /*5770*/  F2FP.BF16.F32.PACK_AB R219, R247, R251 ;  /* 0x000000fbf7db723e */ /* 0x000fe400000010ff */
[----:B------:R-:W-:Y:S01]  /*5780*/  @P1 FMUL R202, R202, R0 ;  /* 0x00000000caca1220 */ /* 0x000fe20000400000 */
        /* <DEDUP_REMOVED lines=8> */
[----:B------:R-:W-:-:S04]  /*5810*/  IMAD.WIDE.U32 R126, R127, 0x4, R154 ;  /* 0x000000047f7e7825 */ /* 0x000fc800078e009a */
[-C--:B------:R-:W-:Y:S01]  /*5820*/  @P1 FMUL R208, R208, R0.reuse ;  /* 0x00000000d0d01220 */ /* 0x080fe20000400000 */
[-C--:B------:R-:W-:Y:S01]  /*5830*/  @P1 FMUL R237, R237, R0.reuse ;  /* 0x00000000eded1220 */ /* 0x080fe20000400000 */
[----:B------:R2:W-:Y:S01]  /*5840*/  STG.E desc[UR4][R132.64], R213 ;  /* 0x000000d584007986 */ /* 0x0005e2000c101904 */
[----:B------:R-:W-:Y:S02]  /*5850*/  IMAD R100, R7, 0x3c00, R100 ;  /* 0x00003c0007647824 */ /* 0x000fe400078e0264 */
[----:B------:R-:W-:Y:S01]  /*5860*/  @P1 FMUL R235, R235, R0 ;  /* 0x00000000ebeb1220 */ /* 0x000fe20000400000 */
[----:B------:R-:W-:-:S04]  /*5870*/  IMAD.WIDE.U32 R124, R125, 0x4, R154 ;  /* 0x000000047d7c7825 */ /* 0x000fc800078e009a */
[-C--:B------:R-:W-:Y:S01]  /*5880*/  @P1 FMUL R243, R243, R0.reuse ;  /* 0x00000000f3f31220 */ /* 0x080fe20000400000 */
[----:B------:R-:W-:Y:S01]  /*5890*/  @P1 FMUL R192, R192, R0 ;  /* 0x00000000c0c01220 */ /* 0x000fe20000400000 */
[----:B------:R2:W-:Y:S01]  /*58a0*/  STG.E desc[UR4][R130.64], R215 ;  /* 0x000000d782007986 */ /* 0x0005e2000c101904 */
[----:B------:R-:W-:-:S04]  /*58b0*/  IMAD.WIDE.U32 R122, R123, 0x4, R154 ;  /* 0x000000047b7a7825 */ /* 0x000fc800078e009a */
[-C--:B------:R-:W-:Y:S01]  /*58c0*/  @P1 FMUL R206, R206, R0.reuse ;  /* 0x00000000cece1220 */ /* 0x080fe20000400000 */
[-C--:B------:R-:W-:Y:S01]  /*58d0*/  @P1 FMUL R212, R212, R0.reuse ;  /* 0x00000000d4d41220 */ /* 0x080fe20000400000 */
[----:B------:R-:W-:Y:S01]  /*58e0*/  @P1 FMUL R106, R106, R0 ;  /* 0x000000006a6a1220 */ /* 0x000fe20000400000 */
[----:B------:R-:W-:-:S04]  /*58f0*/  IMAD.WIDE.U32 R120, R121, 0x4, R154 ;  /* 0x0000000479787825 */ /* 0x000fc800078e009a */
[----:B------:R-:W-:Y:S01]  /*5900*/  @P1 FMUL R200, R200, R0 ;  /* 0x00000000c8c81220 */ /* 0x000fe20000400000 */
[----:B------:R-:W-:Y:S01]  /*5910*/  F2FP.BF16.F32.PACK_AB R251, R196, R107 ;  /* 0x0000006bc4fb723e */ /* 0x000fe200000010ff */
[----:B------:R2:W-:Y:S01]  /*5920*/  STG.E desc[UR4][R128.64], R217 ;  /* 0x000000d980007986 */ /* 0x0005e2000c101904 */
[----:B------:R-:W-:Y:S01]  /*5930*/  IMAD.WIDE.U32 R118, R119, 0x4, R154 ;  /* 0x0000000477767825 */ /* 0x000fe200078e009a */
[----:B------:R-:W-:-:S03]  /*5940*/  F2FP.BF16.F32.PACK_AB R229, R202, R241 ;  /* 0x000000f1cae5723e */ /* 0x000fc600000010ff */
[-C--:B------:R-:W-:Y:S01]  /*5950*/  @P1 FMUL R214, R214, R0.reuse ;  /* 0x00000000d6d61220 */ /* 0x080fe20000400000 */
[----:B------:R-:W-:Y:S01]  /*5960*/  @P1 FMUL R216, R216, R0 ;  /* 0x00000000d8d81220 */ /* 0x000fe20000400000 */
[----:B------:R-:W-:Y:S01]  /*5970*/  F2FP.BF16.F32.PACK_AB R249, R204, R105 ;  /* 0x00000069ccf9723e */ /* 0x000fe200000010ff */
[--C-:B------:R-:W-:Y:S01]  /*5980*/  IMAD.WIDE.U32 R116, R117, 0x4, R154.reuse ;  /* 0x0000000475747825 */ /* 0x100fe200078e009a */
[C---:B------:R-:W-:Y:S01]  /*5990*/  IADD3 R107, R100.reuse, 0x2e00, RZ ;  /* 0x00002e00646b7810 */ /* 0x040fe20007ffe0ff */
[----:B------:R2:W-:Y:S01]  /*59a0*/  STG.E desc[UR4][R126.64], R219 ;  /* 0x000000db7e007986 */ /* 0x0005e2000c101904 */
[----:B------:R-:W-:Y:S01]  /*59b0*/  IADD3 R105, R100, 0x3000, RZ ;  /* 0x0000300064697810 */ /* 0x000fe20007ffe0ff */
[--C-:B------:R-:W-:Y:S01]  /*59c0*/  IMAD.WIDE.U32 R114, R115, 0x4, R154.reuse ;  /* 0x0000000473727825 */ /* 0x100fe200078e009a */
[----:B------:R-:W-:Y:S01]  /*59d0*/  F2FP.BF16.F32.PACK_AB R233, R208, R210 ;  /* 0x000000d2d0e9723e */ /* 0x000fe200000010ff */
[----:B------:R2:W-:Y:S01]  /*59e0*/  STG.E desc[UR4][R124.64], R221 ;  /* 0x000000dd7c007986 */ /* 0x0005e2000c101904 */
[----:B0-----:R-:W-:Y:S01]  /*59f0*/  IADD3 R103, R100, 0x3200, RZ ;  /* 0x0000320064677810 */ /* 0x001fe20007ffe0ff */
[--C-:B------:R-:W-:Y:S01]  /*5a00*/  IMAD.WIDE.U32 R112, R113, 0x4, R154.reuse ;  /* 0x0000000471707825 */ /* 0x100fe200078e009a */
[----:B------:R-:W-:Y:S01]  /*5a10*/  F2FP.BF16.F32.PACK_AB R235, R235, R237 ;  /* 0x000000edebeb723e */ /* 0x000fe200000010ff */
[----:B------:R2:W-:Y:S02]  /*5a20*/  STG.E desc[UR4][R122.64], R223 ;  /* 0x000000df7a007986 */ /* 0x0005e4000c101904 */
[-C--:B------:R-:W-:Y:S01]  /*5a30*/  @P1 FMUL R194, R194, R0.reuse ;  /* 0x00000000c2c21220 */ /* 0x080fe20000400000 */
[----:B------:R-:W-:Y:S01]  /*5a40*/  @P1 FMUL R198, R198, R0 ;  /* 0x00000000c6c61220 */ /* 0x000fe20000400000 */
[----:B------:R-:W-:Y:S01]  /*5a50*/  F2FP.BF16.F32.PACK_AB R241, R192, R243 ;  /* 0x000000f3c0f1723e */ /* 0x000fe200000010ff */
[--C-:B------:R-:W-:Y:S01]  /*5a60*/  IMAD.WIDE.U32 R110, R111, 0x4, R154.reuse ;  /* 0x000000046f6e7825 */ /* 0x100fe200078e009a */
[----:B-1----:R-:W-:Y:S01]  /*5a70*/  IADD3 R101, R100, 0x3400, RZ ;  /* 0x0000340064657810 */ /* 0x002fe20007ffe0ff */
[----:B------:R2:W-:Y:S01]  /*5a80*/  STG.E desc[UR4][R120.64], R225 ;  /* 0x000000e178007986 */ /* 0x0005e2000c101904 */
[----:B------:R-:W-:Y:S01]  /*5a90*/  F2FP.BF16.F32.PACK_AB R237, R212, R206 ;  /* 0x000000ced4ed723e */ /* 0x000fe200000010ff */
[-C--:B------:R-:W-:Y:S01]  /*5aa0*/  @P1 FMUL R218, R218, R0.reuse ;  /* 0x00000000dada1220 */ /* 0x080fe20000400000 */
[----:B------:R-:W-:Y:S01]  /*5ab0*/  @P1 FMUL R220, R220, R0 ;  /* 0x00000000dcdc1220 */ /* 0x000fe20000400000 */
[----:B------:R-:W-:Y:S01]  /*5ac0*/  F2FP.BF16.F32.PACK_AB R243, R200, R106 ;  /* 0x0000006ac8f3723e */ /* 0x000fe200000010ff */
[--C-:B------:R-:W-:Y:S01]  /*5ad0*/  IMAD.WIDE.U32 R108, R109, 0x4, R154.reuse ;  /* 0x000000046d6c7825 */ /* 0x100fe200078e009a */
[----:B------:R-:W-:Y:S01]  /*5ae0*/  IADD3 R99, R100, 0x3600, RZ ;  /* 0x0000360064637810 */ /* 0x000fe20007ffe0ff */
[----:B------:R2:W-:Y:S01]  /*5af0*/  STG.E desc[UR4][R118.64], R227 ;  /* 0x000000e376007986 */ /* 0x0005e2000c101904 */
        /* <DEDUP_REMOVED lines=8> */
[----:B------:R-:W-:Y:S01]  /*5b80*/  F2FP.BF16.F32.PACK_AB R247, R220, R218 ;  /* 0x000000dadcf7723e */ /* 0x000fe200000010ff */
[--C-:B------:R-:W-:Y:S01]  /*5b90*/  IMAD.WIDE.U32 R102, R103, 0x4, R154.reuse ;  /* 0x0000000467667825 */ /* 0x100fe200078e009a */
[----:B------:R-:W-:Y:S01]  /*5ba0*/  IADD3 R7, R7, UR7, RZ ;  /* 0x0000000707077c10 */ /* 0x000fe2000fffe0ff */
[----:B------:R2:W-:Y:S01]  /*5bb0*/  STG.E desc[UR4][R112.64], R233 ;  /* 0x000000e970007986 */ /* 0x0005e2000c101904 */
[----:B------:R-:W-:Y:S01]  /*5bc0*/  ULDC UR7, c[0x0][0x218] ;  /* 0x0000860000077ab9 */ /* 0x000fe20000000800 */
[--C-:B------:R-:W-:Y:S01]  /*5bd0*/  IMAD.WIDE.U32 R100, R101, 0x4, R154.reuse ;  /* 0x0000000465647825 */ /* 0x100fe200078e009a */
[----:B------:R-:W-:Y:S01]  /*5be0*/  ISETP.GE.AND P0, PT, R7, UR7, PT ;  /* 0x0000000707007c0c */ /* 0x000fe2000bf06270 */
[----:B------:R2:W-:Y:S01]  /*5bf0*/  STG.E desc[UR4][R110.64], R235 ;  /* 0x000000eb6e007986 */ /* 0x0005e2000c101904 */
[----:B------:R-:W-:Y:S01]  /*5c00*/  LOP3.LUT P2, RZ, R11, 0xff, RZ, 0xc0, !PT ;  /* 0x000000ff0bff7812 */ /* 0x000fe2000784c0ff */
[----:B------:R-:W-:-:S02]  /*5c10*/  IMAD.WIDE.U32 R98, R99, 0x4, R154 ;  /* 0x0000000463627825 */ /* 0x000fc400078e009a */
[----:B------:R2:W-:Y:S01]  /*5c20*/  STG.E desc[UR4][R108.64], R237 ;  /* 0x000000ed6c007986 */ /* 0x0005e2000c101904 */
[----:B------:R-:W-:Y:S01]  /*5c30*/  SEL R11, RZ, 0x1, P2 ;  /* 0x00000001ff0b7807 */ /* 0x000fe20001000000 */
[--C-:B------:R-:W-:Y:S02]  /*5c40*/  IMAD.WIDE.U32 R96, R97, 0x4, R154.reuse ;  /* 0x0000000461607825 */ /* 0x100fe400078e009a */
[----:B------:R2:W-:Y:S02]  /*5c50*/  STG.E desc[UR4][R106.64], R239 ;  /* 0x000000ef6a007986 */ /* 0x0005e4000c101904 */
[----:B------:R-:W-:Y:S02]  /*5c60*/  IMAD.WIDE.U32 R154, R192, 0x4, R154 ;  /* 0x00000004c09a7825 */ /* 0x000fe400078e009a */
[----:B------:R2:W-:Y:S04]  /*5c70*/  STG.E desc[UR4][R104.64], R241 ;  /* 0x000000f168007986 */ /* 0x0005e8000c101904 */
[----:B------:R2:W-:Y:S04]  /*5c80*/  STG.E desc[UR4][R102.64], R243 ;  /* 0x000000f366007986 */ /* 0x0005e8000c101904 */
[----:B------:R2:W-:Y:S04]  /*5c90*/  STG.E desc[UR4][R100.64], R245 ;  /* 0x000000f564007986 */ /* 0x0005e8000c101904 */
[----:B------:R2:W-:Y:S04]  /*5ca0*/  STG.E desc[UR4][R98.64], R247 ;  /* 0x000000f762007986 */ /* 0x0005e8000c101904 */
[----:B------:R2:W-:Y:S04]  /*5cb0*/  STG.E desc[UR4][R96.64], R249 ;  /* 0x000000f960007986 */ /* 0x0005e8000c101904 */
[----:B------:R2:W-:Y:S01]  /*5cc0*/  STG.E desc[UR4][R154.64], R251 ;  /* 0x000000fb9a007986 */ /* 0x0005e2000c101904 */
[----:B------:R-:W-:Y:S05]  /*5cd0*/  @!P0 BRA `(.L_x_6490) ;  /* 0xffffffb800588947 */ /* 0x000fea000383ffff */
.L_x_6474:
        /* <DEDUP_REMOVED lines=15> */
.L_x_6515:
        /* <DEDUP_REMOVED lines=25> */
[----:B01----:R-:W0:Y:S02]  /*5f60*/  SHFL.DOWN PT, R5, R4, 0x2, 0x1f ;  /* 0x08401f0004057f89 */ /* 0x003e2400000e0000 */
[----:B0-----:R-:W-:-:S05]  /*5f70*/  FMNMX R5, R5, R4, !PT ;  /* 0x0000000405057209 */ /* 0x001fca0007800000 */
[----:B------:R0:W1:Y:S02]  /*5f80*/  SHFL.DOWN PT, R6, R5, 0x1, 0x1f ;  /* 0x08201f0005067f89 */ /* 0x00006400000e0000 */
.L_x_6518:
[----:B-1----:R-:W-:-:S07]  /*5f90*/  FMNMX R7, R5, R6, !PT ;  /* 0x0000000605077209 */ /* 0x002fce0007800000 */
.L_x_6494:
[----:B------:R-:W-:Y:S05]  /*5fa0*/  BSYNC B0 ;  /* 0x0000000000007941 */ /* 0x000fea0003800000 */
.L_x_6493:
[----:B------:R-:W-:Y:S01]  /*5fb0*/  ISETP.NE.AND P0, PT, R3, RZ, PT ;  /* 0x000000ff0300720c */ /* 0x000fe20003f05270 */
[----:B------:R-:W-:-:S12]  /*5fc0*/  BSSY B0, `(.L_x_6491) ;  /* 0x0000004000007945 */ /* 0x000fd80003800000 */
[----:B------:R-:W-:Y:S05]  /*5fd0*/  @P0 BRA `(.L_x_6496) ;  /* 0x0000000000080947 */ /* 0x000fea0003800000 */
[----:B0-----:R-:W0:Y:S02]  /*5fe0*/  LDC.64 R4, c[0x0][0x288] ;  /* 0x0000a200ff047b82 */ /* 0x001e240000000a00 */
[----:B0-----:R1:W-:Y:S02]  /*5ff0*/  REDG.E.MAX.S32.STRONG.GPU desc[UR4][R4.64], R7 ;  /* 0x000000070400798e */ /* 0x0013e4000d10e384 */
.L_x_6496:
[----:B------:R-:W-:Y:S05]  /*6000*/  BSYNC B0 ;  /* 0x0000000000007941 */ /* 0x000fea0003800000 */
.L_x_6491:
        /* <DEDUP_REMOVED lines=12> */
[----:B01----:R-:W-:Y:S05]  /*60d0*/  CALL.REL.NOINC `($__internal_61_$__cuda_sm20_rcp_rn_f32_slowpath) ;  /* 0x0000000c00f07944 */ /* 0x003fea0003c00000 */
[----:B------:R-:W-:Y:S01]  /*60e0*/  MOV R5, R200 ;  /* 0x000000c800057202 */ /* 0x000fe20000000f00 */
[----:B------:R-:W-:Y:S06]  /*60f0*/  BRA `(.L_x_6498) ;  /* 0x0000000000107947 */ /* 0x000fec0003800000 */
.L_x_6497:
[----:B01----:R-:W0:Y:S02]  /*6100*/  MUFU.RCP R5, R0 ;  /* 0x0000000000057308 */ /* 0x003e240000001000 */
[----:B0-----:R-:W-:-:S04]  /*6110*/  FFMA R2, R5, R0, -1 ;  /* 0xbf80000005027423 */ /* 0x001fc80000000000 */
[----:B------:R-:W-:-:S04]  /*6120*/  FADD.FTZ R2, -R2, -RZ ;  /* 0x800000ff02027221 */ /* 0x000fc80000010100 */
[----:B------:R-:W-:-:S07]  /*6130*/  FFMA R5, R5, R2, R5 ;  /* 0x0000000205057223 */ /* 0x000fce0000000005 */
.L_x_6498:
[----:B------:R-:W0:Y:S02]  /*6140*/  LDC.64 R2, c[0x0][0x280] ;  /* 0x0000a000ff027b82 */ /* 0x000e240000000a00 */
[----:B0-----:R-:W-:Y:S01]  /*6150*/  STG.E desc[UR4][R2.64], R5 ;  /* 0x0000000502007986 */ /* 0x001fe2000c101904 */
[----:B------:R-:W-:Y:S05]  /*6160*/  EXIT ;  /* 0x000000000000794d */ /* 0x000fea0003800000 */
.L_x_6475:
[----:B------:R-:W-:Y:S01]  /*6170*/  HFMA2.MMA R200, -RZ, RZ, 0, 5.9604644775390625e-08 ;  /* 0x00000001ffc87435 */ /* 0x000fe200000001ff */
[----:B------:R-:W-:Y:S02]  /*6180*/  MOV R103, R194 ;  /* 0x000000c200677202 */ /* 0x000fe40000000f00 */
[----:B------:R-:W-:Y:S02]  /*6190*/  MOV R202, 0x1f ;  /* 0x0000001f00ca7802 */ /* 0x000fe40000000f00 */
[----:B------:R-:W-:-:S07]  /*61a0*/  MOV R198, 0xffffffff ;  /* 0xffffffff00c67802 */ /* 0x000fce0000000f00 */
[----:B-----5:R-:W-:Y:S05]  /*61b0*/  WARPSYNC.COLLECTIVE R198, `(.L_x_6499) ;  /* 0x00000000c6087348 */ /* 0x020fea0003c00000 */
[----:B------:R0:W1:Y:S02]  /*61c0*/  SHFL.BFLY P0, R196, R103, R200, R202 ;  /* 0x0c0000c867c47389 */ /* 0x00006400000000ca */
[----:B01---5:R-:W-:Y:S01]  /*61d0*/  ENDCOLLECTIVE ;  /* 0x000000000000791b */ /* 0x023fe20003800000 */
.L_x_6499:
[----:B------:R-:W-:Y:S01]  /*61e0*/  HFMA2.MMA R200, -RZ, RZ, 0, 1.1920928955078125e-07 ;  /* 0x00000002ffc87435 */ /* 0x000fe200000001ff */
[----:B------:R-:W-:-:S05]  /*61f0*/  MOV R97, R196 ;  /* 0x000000c400617202 */ /* 0x000fca0000000f00 */
[----:B------:R-:W-:-:S05]  /*6200*/  FADD R99, R194, R97 ;  /* 0x00000061c2637221 */ /* 0x000fca0000000000 */
[----:B------:R-:W-:-:S07]  /*6210*/  MOV R103, R99 ;  /* 0x0000006300677202 */ /* 0x000fce0000000f00 */
[----:B------:R-:W-:Y:S05]  /*6220*/  WARPSYNC.COLLECTIVE R198, `(.L_x_6500) ;  /* 0x00000000c6087348 */ /* 0x000fea0003c00000 */
[----:B------:R0:W1:Y:S02]  /*6230*/  SHFL.BFLY P0, R196, R103, R200, R202 ;  /* 0x0c0000c867c47389 */ /* 0x00006400000000ca */
[----:B01----:R-:W-:Y:S01]  /*6240*/  ENDCOLLECTIVE ;  /* 0x000000000000791b */ /* 0x003fe20003800000 */
.L_x_6500:
[----:B------:R-:W-:Y:S01]  /*6250*/  HFMA2.MMA R200, -RZ, RZ, 0, 2.384185791015625e-07 ;  /* 0x00000004ffc87435 */ /* 0x000fe200000001ff */
[----:B------:R-:W-:-:S05]  /*6260*/  MOV R96, R196 ;  /* 0x000000c400607202 */ /* 0x000fca0000000f00 */
[----:B------:R-:W-:-:S05]  /*6270*/  FADD R101, R99, R96 ;  /* 0x0000006063657221 */ /* 0x000fca0000000000 */
[----:B------:R-:W-:-:S07]  /*6280*/  MOV R103, R101 ;  /* 0x0000006500677202 */ /* 0x000fce0000000f00 */
[----:B------:R-:W-:Y:S05]  /*6290*/  WARPSYNC.COLLECTIVE R198, `(.L_x_6501) ;  /* 0x00000000c6087348 */ /* 0x000fea0003c00000 */
[----:B------:R0:W1:Y:S02]  /*62a0*/  SHFL.BFLY P0, R196, R103, R200, R202 ;  /* 0x0c0000c867c47389 */ /* 0x00006400000000ca */
[----:B01----:R-:W-:Y:S01]  /*62b0*/  ENDCOLLECTIVE ;  /* 0x000000000000791b */ /* 0x003fe20003800000 */
.L_x_6501:
[----:B------:R-:W-:Y:S01]  /*62c0*/  HFMA2.MMA R200, -RZ, RZ, 0, 4.76837158203125e-07 ;  /* 0x00000008ffc87435 */ /* 0x000fe200000001ff */
[----:B------:R-:W-:-:S05]  /*62d0*/  MOV R96, R196 ;  /* 0x000000c400607202 */ /* 0x000fca0000000f00 */
[----:B------:R-:W-:-:S05]  /*62e0*/  FADD R102, R101, R96 ;  /* 0x0000006065667221 */ /* 0x000fca0000000000 */
[----:B------:R-:W-:-:S07]  /*62f0*/  MOV R103, R102 ;  /* 0x0000006600677202 */ /* 0x000fce0000000f00 */
[----:B------:R-:W-:Y:S05]  /*6300*/  WARPSYNC.COLLECTIVE R198, `(.L_x_6502) ;  /* 0x00000000c6087348 */ /* 0x000fea0003c00000 */
[----:B------:R0:W1:Y:S02]  /*6310*/  SHFL.BFLY P0, R196, R103, R200, R202 ;  /* 0x0c0000c867c47389 */ /* 0x00006400000000ca */
[----:B01----:R-:W-:Y:S01]  /*6320*/  ENDCOLLECTIVE ;  /* 0x000000000000791b */ /* 0x003fe20003800000 */
.L_x_6502:
[----:B------:R-:W-:Y:S01]  /*6330*/  HFMA2.MMA R200, -RZ, RZ, 0, 9.5367431640625e-07 ;  /* 0x00000010ffc87435 */ /* 0x000fe200000001ff */
[----:B------:R-:W-:-:S05]  /*6340*/  MOV R97, R196 ;  /* 0x000000c400617202 */ /* 0x000fca0000000f00 */
[----:B------:R-:W-:-:S07]  /*6350*/  FADD R103, R102, R97 ;  /* 0x0000006166677221 */ /* 0x000fce0000000000 */
[----:B------:R-:W-:Y:S05]  /*6360*/  WARPSYNC.COLLECTIVE R198, `(.L_x_6503) ;  /* 0x00000000c6087348 */ /* 0x000fea0003c00000 */
[----:B------:R0:W1:Y:S02]  /*6370*/  SHFL.BFLY P0, R196, R103, R200, R202 ;  /* 0x0c0000c867c47389 */ /* 0x00006400000000ca */
[----:B01----:R-:W-:Y:S01]  /*6380*/  ENDCOLLECTIVE ;  /* 0x000000000000791b */ /* 0x003fe20003800000 */
.L_x_6503:
        /* <DEDUP_REMOVED lines=128> */
.L_x_6504:
[----:B------:R-:W-:Y:S01]  /*6b90*/  HFMA2.MMA R200, -RZ, RZ, 0, 1.1920928955078125e-07 ;  /* 0x00000002ffc87435 */ /* 0x000fe200000001ff */
[----:B------:R-:W-:-:S05]  /*6ba0*/  MOV R102, R196 ;  /* 0x000000c400667202 */ /* 0x000fca0000000f00 */
[----:B------:R-:W-:-:S05]  /*6bb0*/  FADD R102, R97, R102 ;  /* 0x0000006661667221 */ /* 0x000fca0000000000 */
[----:B------:R-:W-:-:S07]  /*6bc0*/  MOV R103, R102 ;  /* 0x0000006600677202 */ /* 0x000fce0000000f00 */
[----:B------:R-:W-:Y:S05]  /*6bd0*/  WARPSYNC.COLLECTIVE R198, `(.L_x_6505) ;  /* 0x00000000c6087348 */ /* 0x000fea0003c00000 */
[----:B------:R0:W1:Y:S02]  /*6be0*/  SHFL.BFLY P0, R196, R103, R200, R202 ;  /* 0x0c0000c867c47389 */ /* 0x00006400000000ca */
[----:B01----:R-:W-:Y:S01]  /*6bf0*/  ENDCOLLECTIVE ;  /* 0x000000000000791b */ /* 0x003fe20003800000 */
.L_x_6505:
[----:B------:R-:W-:Y:S01]  /*6c00*/  HFMA2.MMA R200, -RZ, RZ, 0, 2.384185791015625e-07 ;  /* 0x00000004ffc87435 */ /* 0x000fe200000001ff */
[----:B------:R-:W-:-:S05]  /*6c10*/  MOV R99, R196 ;  /* 0x000000c400637202 */ /* 0x000fca0000000f00 */
[----:B------:R-:W-:-:S05]  /*6c20*/  FADD R99, R102, R99 ;  /* 0x0000006366637221 */ /* 0x000fca0000000000 */
[----:B------:R-:W-:-:S07]  /*6c30*/  MOV R103, R99 ;  /* 0x0000006300677202 */ /* 0x000fce0000000f00 */
[----:B------:R-:W-:Y:S05]  /*6c40*/  WARPSYNC.COLLECTIVE R198, `(.L_x_6506) ;  /* 0x00000000c6087348 */ /* 0x000fea0003c00000 */
[----:B------:R0:W1:Y:S02]  /*6c50*/  SHFL.BFLY P0, R196, R103, R200, R202 ;  /* 0x0c0000c867c47389 */ /* 0x00006400000000ca */
[----:B01----:R-:W-:Y:S01]  /*6c60*/  ENDCOLLECTIVE ;  /* 0x000000000000791b */ /* 0x003fe20003800000 */
.L_x_6506:
[----:B------:R-:W-:Y:S01]  /*6c70*/  HFMA2.MMA R200, -RZ, RZ, 0, 4.76837158203125e-07 ;  /* 0x00000008ffc87435 */ /* 0x000fe200000001ff */
[----:B------:R-:W-:-:S05]  /*6c80*/  MOV R194, R196 ;  /* 0x000000c400c27202 */ /* 0x000fca0000000f00 */
[----:B------:R-:W-:-:S05]  /*6c90*/  FADD R194, R99, R194 ;  /* 0x000000c263c27221 */ /* 0x000fca0000000000 */
[----:B------:R-:W-:-:S07]  /*6ca0*/  MOV R103, R194 ;  /* 0x000000c200677202 */ /* 0x000fce0000000f00 */
[----:B------:R-:W-:Y:S05]  /*6cb0*/  WARPSYNC.COLLECTIVE R198, `(.L_x_6507) ;  /* 0x00000000c6087348 */ /* 0x000fea0003c00000 */
[----:B------:R0:W1:Y:S02]  /*6cc0*/  SHFL.BFLY P0, R196, R103, R200, R202 ;  /* 0x0c0000c867c47389 */ /* 0x00006400000000ca */
[----:B01----:R-:W-:Y:S01]  /*6cd0*/  ENDCOLLECTIVE ;  /* 0x000000000000791b */ /* 0x003fe20003800000 */
.L_x_6507:
[----:B------:R-:W-:Y:S01]  /*6ce0*/  HFMA2.MMA R200, -RZ, RZ, 0, 9.5367431640625e-07 ;  /* 0x00000010ffc87435 */ /* 0x000fe200000001ff */
[----:B------:R-:W-:-:S05]  /*6cf0*/  MOV R101, R196 ;  /* 0x000000c400657202 */ /* 0x000fca0000000f00 */
[----:B------:R-:W-:-:S05]  /*6d00*/  FADD R101, R194, R101 ;  /* 0x00000065c2657221 */ /* 0x000fca0000000000 */
[----:B------:R-:W-:-:S07]  /*6d10*/  MOV R103, R101 ;  /* 0x0000006500677202 */ /* 0x000fce0000000f00 */
[----:B------:R-:W-:Y:S05]  /*6d20*/  WARPSYNC.COLLECTIVE R198, `(.L_x_6508) ;  /* 0x00000000c6087348 */ /* 0x000fea0003c00000 */
[----:B------:R0:W1:Y:S02]  /*6d30*/  SHFL.BFLY P0, R196, R103, R200, R202 ;  /* 0x0c0000c867c47389 */ /* 0x00006400000000ca */
[----:B01----:R-:W-:Y:S01]  /*6d40*/  ENDCOLLECTIVE ;  /* 0x000000000000791b */ /* 0x003fe20003800000 */
.L_x_6508:
[----:B------:R-:W-:Y:S05]  /*6d50*/  BRA `(.L_x_6509) ;  /* 0xffffffc000547947 */ /* 0x000fea000383ffff */
.L_x_6492:
[----:B------:R-:W-:Y:S01]  /*6d60*/  HFMA2.MMA R10, -RZ, RZ, 0, 9.5367431640625e-07 ;  /* 0x00000010ff0a7435 */ /* 0x000fe200000001ff */
[----:B------:R-:W-:Y:S02]  /*6d70*/  MOV R13, R8 ;  /* 0x00000008000d7202 */ /* 0x000fe40000000f00 */
[----:B------:R-:W-:Y:S02]  /*6d80*/  MOV R15, 0x1f ;  /* 0x0000001f000f7802 */ /* 0x000fe40000000f00 */
[----:B------:R-:W-:-:S07]  /*6d90*/  MOV R198, 0xffffffff ;  /* 0xffffffff00c67802 */ /* 0x000fce0000000f00 */
[----:B--2--5:R-:W-:Y:S05]  /*6da0*/  WARPSYNC.COLLECTIVE R198, `(.L_x_6510) ;  /* 0x00000000c6087348 */ /* 0x024fea0003c00000 */
[----:B------:R0:W1:Y:S02]  /*6db0*/  SHFL.DOWN P0, R11, R13, R10, R15 ;  /* 0x0800000a0d0b7389 */ /* 0x000064000000000f */
[----:B012--5:R-:W-:Y:S01]  /*6dc0*/  ENDCOLLECTIVE ;  /* 0x000000000000791b */ /* 0x027fe20003800000 */
.L_x_6510:
[----:B------:R-:W-:Y:S01]  /*6dd0*/  HFMA2.MMA R10, -RZ, RZ, 0, 4.76837158203125e-07 ;  /* 0x00000008ff0a7435 */ /* 0x000fe200000001ff */
[----:B------:R-:W-:-:S04]  /*6de0*/  MOV R7, R11 ;  /* 0x0000000b00077202 */ /* 0x000fc80000000f00 */
[----:B------:R-:W-:-:S04]  /*6df0*/  FMNMX R7, R7, R8, !PT ;  /* 0x0000000807077209 */ /* 0x000fc80007800000 */
[----:B------:R-:W-:-:S07]  /*6e00*/  MOV R13, R7 ;  /* 0x00000007000d7202 */ /* 0x000fce0000000f00 */
[----:B------:R-:W-:Y:S05]  /*6e10*/  WARPSYNC.COLLECTIVE R198, `(.L_x_6511) ;  /* 0x00000000c6087348 */ /* 0x000fea0003c00000 */
[----:B------:R0:W1:Y:S02]  /*6e20*/  SHFL.DOWN P0, R11, R13, R10, R15 ;  /* 0x0800000a0d0b7389 */ /* 0x000064000000000f */
[----:B01----:R-:W-:Y:S01]  /*6e30*/  ENDCOLLECTIVE ;  /* 0x000000000000791b */ /* 0x003fe20003800000 */
.L_x_6511:
[----:B------:R-:W-:Y:S01]  /*6e40*/  HFMA2.MMA R10, -RZ, RZ, 0, 2.384185791015625e-07 ;  /* 0x00000004ff0a7435 */ /* 0x000fe200000001ff */
[----:B------:R-:W-:-:S04]  /*6e50*/  MOV R4, R11 ;  /* 0x0000000b00047202 */ /* 0x000fc80000000f00 */
[----:B------:R-:W-:-:S04]  /*6e60*/  FMNMX R4, R7, R4, !PT ;  /* 0x0000000407047209 */ /* 0x000fc80007800000 */
[----:B------:R-:W-:-:S07]  /*6e70*/  MOV R13, R4 ;  /* 0x00000004000d7202 */ /* 0x000fce0000000f00 */
[----:B------:R-:W-:Y:S05]  /*6e80*/  WARPSYNC.COLLECTIVE R198, `(.L_x_6512) ;  /* 0x00000000c6087348 */ /* 0x000fea0003c00000 */
[----:B------:R0:W1:Y:S02]  /*6e90*/  SHFL.DOWN P0, R11, R13, R10, R15 ;  /* 0x0800000a0d0b7389 */ /* 0x000064000000000f */
[----:B01----:R-:W-:Y:S01]  /*6ea0*/  ENDCOLLECTIVE ;  /* 0x000000000000791b */ /* 0x003fe20003800000 */
.L_x_6512:
[----:B------:R-:W-:Y:S01]  /*6eb0*/  HFMA2.MMA R10, -RZ, RZ, 0, 1.1920928955078125e-07 ;  /* 0x00000002ff0a7435 */ /* 0x000fe200000001ff */
[----:B------:R-:W-:-:S04]  /*6ec0*/  MOV R9, R11 ;  /* 0x0000000b00097202 */ /* 0x000fc80000000f00 */
[----:B------:R-:W-:-:S04]  /*6ed0*/  FMNMX R9, R4, R9, !PT ;  /* 0x0000000904097209 */ /* 0x000fc80007800000 */
[----:B------:R-:W-:-:S07]  /*6ee0*/  MOV R13, R9 ;  /* 0x00000009000d7202 */ /* 0x000fce0000000f00 */
[----:B------:R-:W-:Y:S05]  /*6ef0*/  WARPSYNC.COLLECTIVE R198, `(.L_x_6513) ;  /* 0x00000000c6087348 */ /* 0x000fea0003c00000 */
[----:B------:R0:W1:Y:S02]  /*6f00*/  SHFL.DOWN P0, R11, R13, R10, R15 ;  /* 0x0800000a0d0b7389 */ /* 0x000064000000000f */
[----:B01----:R-:W-:Y:S01]  /*6f10*/  ENDCOLLECTIVE ;  /* 0x000000000000791b */ /* 0x003fe20003800000 */
.L_x_6513:
[----:B------:R-:W-:Y:S01]  /*6f20*/  HFMA2.MMA R10, -RZ, RZ, 0, 5.9604644775390625e-08 ;  /* 0x00000001ff0a7435 */ /* 0x000fe200000001ff */
[----:B------:R-:W-:-:S04]  /*6f30*/  MOV R6, R11 ;  /* 0x0000000b00067202 */ /* 0x000fc80000000f00 */
[----:B------:R-:W-:-:S04]  /*6f40*/  FMNMX R6, R9, R6, !PT ;  /* 0x0000000609067209 */ /* 0x000fc80007800000 */
[----:B------:R-:W-:-:S07]  /*6f50*/  MOV R13, R6 ;  /* 0x00000006000d7202 */ /* 0x000fce0000000f00 */
[----:B------:R-:W-:Y:S05]  /*6f60*/  WARPSYNC.COLLECTIVE R198, `(.L_x_6514) ;  /* 0x00000000c6087348 */ /* 0x000fea0003c00000 */
[----:B------:R0:W1:Y:S02]  /*6f70*/  SHFL.DOWN P0, R11, R13, R10, R15 ;  /* 0x0800000a0d0b7389 */ /* 0x000064000000000f */
[----:B01----:R-:W-:Y:S01]  /*6f80*/  ENDCOLLECTIVE ;  /* 0x000000000000791b */ /* 0x003fe20003800000 */
.L_x_6514:
[----:B------:R-:W-:Y:S05]  /*6f90*/  BRA `(.L_x_6515) ;  /* 0xffffffec008c7947 */ /* 0x000fea000383ffff */
.L_x_6495:
[----:B------:R-:W-:Y:S01]  /*6fa0*/  HFMA2.MMA R10, -RZ, RZ, 0, 1.1920928955078125e-07 ;  /* 0x00000002ff0a7435 */ /* 0x000fe200000001ff */
[----:B-1----:R-:W-:Y:S02]  /*6fb0*/  MOV R13, R4 ;  /* 0x00000004000d7202 */ /* 0x002fe40000000f00 */
[----:B------:R-:W-:Y:S02]  /*6fc0*/  MOV R15, 0x1f ;  /* 0x0000001f000f7802 */ /* 0x000fe40000000f00 */
[----:B------:R-:W-:-:S07]  /*6fd0*/  MOV R198, 0xffffffff ;  /* 0xffffffff00c67802 */ /* 0x000fce0000000f00 */
[----:B0-2--5:R-:W-:Y:S05]  /*6fe0*/  WARPSYNC.COLLECTIVE R198, `(.L_x_6516) ;  /* 0x00000000c6087348 */ /* 0x025fea0003c00000 */
[----:B------:R1:W3:Y:S02]  /*6ff0*/  SHFL.DOWN P0, R11, R13, R10, R15 ;  /* 0x0800000a0d0b7389 */ /* 0x0002e4000000000f */
[----:B0123-5:R-:W-:Y:S01]  /*7000*/  ENDCOLLECTIVE ;  /* 0x000000000000791b */ /* 0x02ffe20003800000 */
.L_x_6516:
[----:B------:R-:W-:Y:S01]  /*7010*/  HFMA2.MMA R10, -RZ, RZ, 0, 5.9604644775390625e-08 ;  /* 0x00000001ff0a7435 */ /* 0x000fe200000001ff */
[----:B------:R-:W-:-:S04]  /*7020*/  MOV R5, R11 ;  /* 0x0000000b00057202 */ /* 0x000fc80000000f00 */
[----:B------:R-:W-:-:S04]  /*7030*/  FMNMX R5, R5, R4, !PT ;  /* 0x0000000405057209 */ /* 0x000fc80007800000 */
[----:B------:R-:W-:-:S07]  /*7040*/  MOV R13, R5 ;  /* 0x00000005000d7202 */ /* 0x000fce0000000f00 */
[----:B------:R-:W-:Y:S05]  /*7050*/  WARPSYNC.COLLECTIVE R198, `(.L_x_6517) ;  /* 0x00000000c6087348 */ /* 0x000fea0003c00000 */
[----:B------:R0:W1:Y:S02]  /*7060*/  SHFL.DOWN P0, R11, R13, R10, R15 ;  /* 0x0800000a0d0b7389 */ /* 0x000064000000000f */
[----:B01----:R-:W-:Y:S01]  /*7070*/  ENDCOLLECTIVE ;  /* 0x000000000000791b */ /* 0x003fe20003800000 */
.L_x_6517:
[----:B------:R-:W-:Y:S01]  /*7080*/  MOV R6, R11 ;  /* 0x0000000b00067202 */ /* 0x000fe20000000f00 */
[----:B------:R-:W-:Y:S06]  /*7090*/  BRA `(.L_x_6518) ;  /* 0xffffffec00bc7947 */ /* 0x000fec000383ffff */
        .weak           $__internal_61_$__cuda_sm20_rcp_rn_f32_slowpath
        .type           $__internal_61_$__cuda_sm20_rcp_rn_f32_slowpath,@function
        .size           $__internal_61_$__cuda_sm20_rcp_rn_f32_slowpath,(.L_x_14397 - $__internal_61_$__cuda_sm20_rcp_rn_f32_slowpath)
$__internal_61_$__cuda_sm20_rcp_rn_f32_slowpath:
        /* <DEDUP_REMOVED lines=15> */
.L_x_6520:
        /* <DEDUP_REMOVED lines=33> */
.L_x_6522:
[----:B------:R0:W1:Y:S02]  /*73a0*/  MUFU.RCP R200, R96 ;  /* 0x0000006000c87308 */ /* 0x0000640000001000 */
.L_x_6521:
[----:B------:R-:W-:Y:S05]  /*73b0*/  BSYNC B1 ;  /* 0x0000000000017941 */ /* 0x000fea0003800000 */
.L_x_6519:
[----:B------:R-:W-:Y:S01]  /*73c0*/  HFMA2.MMA R97, -RZ, RZ, 0, 0 ;  /* 0x00000000ff617435 */ /* 0x000fe200000001ff */
[----:B0-----:R-:W-:-:S05]  /*73d0*/  MOV R96, R103 ;  /* 0x0000006700607202 */ /* 0x001fca0000000f00 */
[----:B-1----:R-:W-:Y:S05]  /*73e0*/  RET.REL.NODEC R96 `(_ZN18transformer_engine13normalization19ln_fwd_tuned_kernelINS0_13Kernel_traitsI13__nv_bfloat16S3_S3_fjLj30720ELj4ELj1ELj4ELj4ENS0_18Kernel_traits_baseILj30720ES3_S3_S3_fjLj128EEEEEEEvNS0_19ForwardKernelParamsE) ;  /* 0xffffff8c60047950 */ /* 0x002fea0003c3ffff */
.L_x_6523:
        /* <DEDUP_REMOVED lines=9> */
.L_x_14397:


//--------------------- .text._ZN18transformer_engine13normalization19ln_fwd_tuned_kernelINS0_13Kernel_traitsIff6__halffjLj30720ELj4ELj1ELj4ELj4ENS0_18Kernel_traits_baseILj30720EffS3_fjLj128EEEEEEEvNS0_19ForwardKernelParamsE --------------------------
	.section	.text._ZN18transformer_engine13normalization19ln_fwd_tuned_kernelINS0_13Kernel_traitsIff6__halffjLj30720ELj4ELj1ELj4ELj4ENS0_18Kernel_traits_baseILj30720EffS3_fjLj128EEEEEEEvNS0_19ForwardKernelParamsE,"ax",@progbits
	.align	128
        .global         _ZN18transformer_engine13normalization19ln_fwd_tuned_kernelINS0_13Kernel_traitsIff6__halffjLj30720ELj4ELj1ELj4ELj4ENS0_18Kernel_traits_baseILj30720EffS3_fjLj128EEEEEEEvNS0_19ForwardKernelParamsE
        .type           _ZN18transformer_engine13normalization19ln_fwd_tuned_kernelINS0_13Kernel_traitsIff6__halffjLj30720ELj4ELj1ELj4ELj4ENS0_18Kernel_traits_baseILj30720EffS3_fjLj128EEEEEEEvNS0_19ForwardKernelParamsE,@function
        .size           _ZN18transformer_engine13normalization19ln_fwd_tuned_kernelINS0_13Kernel_traitsIff6__halffjLj30720ELj4ELj1ELj4ELj4ENS0_18Kernel_traits_baseILj30720EffS3_fjLj128EEEEEEEvNS0_19ForwardKernelParamsE,(.L_x_14398 - _ZN18transformer_engine13normalization19ln_fwd_tuned_kernelINS0_13Kernel_traitsIff6__halffjLj30720ELj4ELj1ELj4ELj4ENS0_18Kernel_traits_baseILj30720EffS3_fjLj128EEEEEEEvNS0_19ForwardKernelParamsE)
        .other          _ZN18transformer_engine13normalization19ln_fwd_tuned_kernelINS0_13Kernel_traitsIff6__halffjLj30720ELj4ELj1ELj4ELj4ENS0_18Kernel_traits_baseILj30720EffS3_fjLj128EEEEEEEvNS0_19ForwardKernelParamsE,@"STO_CUDA_ENTRY STV_DEFAULT"
_ZN18transformer_engine13normalization19ln_fwd_tuned_kernelINS0_13Kernel_traitsIff6__halffjLj30720ELj4ELj1ELj4ELj4ENS0_18Kernel_traits_baseILj30720EffS3_fjLj128EEEEEEEvNS0_19ForwardKernelParamsE:
.text._ZN18transformer_engine13normalization19ln_fwd_tuned_kernelINS0_13Kernel_traitsIff6__halffjLj30720ELj4ELj1ELj4ELj4ENS0_18Kernel_traits_baseILj30720EffS3_fjLj128EEEEEEEvNS0_19ForwardKernelParamsE:
        /* <DEDUP_REMOVED lines=388> */
.L_x_6540:
        /* <DEDUP_REMOVED lines=392> */
.L_x_6559:
        /* <DEDUP_REMOVED lines=34> */
[----:B012--5:R-:W-:Y:S05]  /*32e0*/  CALL.REL.NOINC `($__internal_62_$__cuda_sm20_rcp_rn_f32_slowpath) ;  /* 0x0000004000347944 */ /* 0x027fea0003c00000 */
[----:B------:R-:W-:Y:S01]  /*32f0*/  MOV R118, R184 ;  /* 0x000000b800767202 */ /* 0x000fe20000000f00 */
[----:B------:R-:W-:Y:S06]  /*3300*/  BRA `(.L_x_6528) ;  /* 0x0000000000107947 */ /* 0x000fec0003800000 */
.L_x_6527:
[----:B------:R-:W3:Y:S02]  /*3310*/  MUFU.RCP R119, R122 ;  /* 0x0000007a00777308 */ /* 0x000ee40000001000 */
[----:B---3--:R-:W-:-:S04]  /*3320*/  FFMA R118, R122, R119, -1 ;  /* 0xbf8000007a767423 */ /* 0x008fc80000000077 */
[----:B------:R-:W-:-:S04]  /*3330*/  FADD.FTZ R118, -R118, -RZ ;  /* 0x800000ff76767221 */ /* 0x000fc80000010100 */
[----:B------:R-:W-:-:S07]  /*3340*/  FFMA R118, R119, R118, R119 ;  /* 0x0000007677767223 */ /* 0x000fce0000000077 */
.L_x_6528:
[----:B------:R-:W-:Y:S05]  /*3350*/  BSYNC B0 ;  /* 0x0000000000007941 */ /* 0x000fea0003800000 */
.L_x_6526:
        /* <DEDUP_REMOVED lines=20> */
[----:B--2--5:R-:W-:Y:S05]  /*34a0*/  CALL.REL.NOINC `($__internal_62_$__cuda_sm20_rcp_rn_f32_slowpath) ;  /* 0x0000003c00c47944 */ /* 0x024fea0003c00000 */
[----:B------:R-:W-:Y:S01]  /*34b0*/  MOV R125, R184 ;  /* 0x000000b8007d7202 */ /* 0x000fe20000000f00 */
[----:B------:R-:W-:Y:S06]  /*34c0*/  BRA `(.L_x_6531) ;  /* 0x0000000000107947 */ /* 0x000fec0003800000 */
.L_x_6530:
[----:B------:R-:W0:Y:S02]  /*34d0*/  MUFU.RCP R125, R168 ;  /* 0x000000a8007d7308 */ /* 0x000e240000001000 */
[----:B0-----:R-:W-:-:S04]  /*34e0*/  FFMA R118, R168, R125, -1 ;  /* 0xbf800000a8767423 */ /* 0x001fc8000000007d */
[----:B------:R-:W-:-:S04]  /*34f0*/  FADD.FTZ R118, -R118, -RZ ;  /* 0x800000ff76767221 */ /* 0x000fc80000010100 */
[----:B------:R-:W-:-:S07]  /*3500*/  FFMA R125, R125, R118, R125 ;  /* 0x000000767d7d7223 */ /* 0x000fce000000007d */
.L_x_6531:
[----:B------:R-:W-:Y:S05]  /*3510*/  BSYNC B0 ;  /* 0x0000000000007941 */ /* 0x000fea0003800000 */
.L_x_6529:
        /* <DEDUP_REMOVED lines=51> */
.L_x_6533:
[----:B------:R-:W2:Y:S04]  /*3850*/  LDG.E.STRONG.GPU R120, desc[UR4][R122.64] ;  /* 0x000000047a787981 */ /* 0x000ea8000c1ef900 */
[----:B--2---:R-:W-:Y:S01]  /*3860*/  CCTL.IVALL ;  /* 0x00000000ff00798f */ /* 0x004fe20002000000 */
[----:B------:R-:W-:Y:S05]  /*3870*/  YIELD ;  /* 0x0000000000007946 */ /* 0x000fea0003800000 */
[----:B------:R-:W-:-:S13]  /*3880*/  ISETP.NE.AND P0, PT, R120, R124, PT ;  /* 0x0000007c7800720c */ /* 0x000fda0003f05270 */
[----:B------:R-:W-:Y:S05]  /*3890*/  @P0 BRA `(.L_x_6533) ;  /* 0xfffffffc00ec0947 */ /* 0x000fea000383ffff */
.L_x_6532:
        /* <DEDUP_REMOVED lines=20> */
[----:B012--5:R-:W-:Y:S05]  /*39e0*/  CALL.REL.NOINC `($__internal_62_$__cuda_sm20_rcp_rn_f32_slowpath) ;  /* 0x0000003800747944 */ /* 0x027fea0003c00000 */
[----:B------:R-:W-:Y:S01]  /*39f0*/  MOV R118, R184 ;  /* 0x000000b800767202 */ /* 0x000fe20000000f00 */
[----:B------:R-:W-:Y:S06]  /*3a00*/  BRA `(.L_x_6536) ;  /* 0x0000000000107947 */ /* 0x000fec0003800000 */
.L_x_6535:
[----:B------:R-:W3:Y:S02]  /*3a10*/  MUFU.RCP R119, R122 ;  /* 0x0000007a00777308 */ /* 0x000ee40000001000 */
[----:B---3--:R-:W-:-:S04]  /*3a20*/  FFMA R118, R122, R119, -1 ;  /* 0xbf8000007a767423 */ /* 0x008fc80000000077 */
[----:B------:R-:W-:-:S04]  /*3a30*/  FADD.FTZ R118, -R118, -RZ ;  /* 0x800000ff76767221 */ /* 0x000fc80000010100 */
[----:B------:R-:W-:-:S07]  /*3a40*/  FFMA R118, R119, R118, R119 ;  /* 0x0000007677767223 */ /* 0x000fce0000000077 */
.L_x_6536:
[----:B------:R-:W-:Y:S05]  /*3a50*/  BSYNC B0 ;  /* 0x0000000000007941 */ /* 0x000fea0003800000 */
.L_x_6534:
        /* <DEDUP_REMOVED lines=23> */
.L_x_6538:
[----:B------:R-:W0:Y:S02]  /*3bd0*/  MUFU.RCP R118, R125 ;  /* 0x0000007d00767308 */ /* 0x000e240000001000 */
[----:B0-----:R-:W-:-:S04]  /*3be0*/  FFMA R119, R125, R118, -1 ;  /* 0xbf8000007d777423 */ /* 0x001fc80000000076 */
[----:B------:R-:W-:-:S04]  /*3bf0*/  FADD.FTZ R119, -R119, -RZ ;  /* 0x800000ff77777221 */ /* 0x000fc80000010100 */
[----:B------:R-:W-:-:S07]  /*3c00*/  FFMA R118, R118, R119, R118 ;  /* 0x0000007776767223 */ /* 0x000fce0000000076 */
.L_x_6539:
[----:B------:R-:W-:Y:S05]  /*3c10*/  BSYNC B0 ;  /* 0x0000000000007941 */ /* 0x000fea0003800000 */
.L_x_6537:
        /* <DEDUP_REMOVED lines=108> */
[----:B------:R-:W-:Y:S01]  /*42e0*/  F2FP.F16.F32.PACK_AB R122, RZ, R120 ;  /* 0x00000078ff7a723e */ /* 0x000fe200000000ff */
        /* <DEDUP_REMOVED lines=11> */
[----:B0-----:R-:W-:Y:S01]  /*43a0*/  F2FP.F16.F32.PACK_AB R125, RZ, R121 ;  /* 0x00000079ff7d723e */ /* 0x001fe200000000ff */
        /* <DEDUP_REMOVED lines=33> */
[----:B------:R-:W-:Y:S01]  /*45c0*/  F2FP.F16.F32.PACK_AB R154, RZ, R154 ;  /* 0x0000009aff9a723e */ /* 0x000fe200000000ff */
[----:B------:R-:W-:Y:S01]  /*45d0*/  IMAD.WIDE.U32 R124, R125, 0x2, R118 ;  /* 0x000000027d7c7825 */ /* 0x000fe200078e0076 */
[----:B------:R-:W-:Y:S01]  /*45e0*/  @P0 FMNMX R144, R144, |R245|, !PT ;  /* 0x400000f590900209 */ /* 0x000fe20007800000 */
[----:B------:R1:W-:Y:S01]  /*45f0*/  STG.E.U16 desc[UR4][R122.64], R128 ;  /* 0x000000807a007986 */ /* 0x0003e2000c101504 */
[----:B------:R-:W-:Y:S01]  /*4600*/  F2FP.F16.F32.PACK_AB R152, RZ, R152 ;  /* 0x00000098ff98723e */ /* 0x000fe200000000ff */
        /* <DEDUP_REMOVED lines=9> */
[----:B------:R-:W-:Y:S01]  /*46a0*/  F2FP.F16.F32.PACK_AB R150, RZ, R150 ;  /* 0x00000096ff96723e */ /* 0x000fe200000000ff */
[----:B------:R-:W-:Y:S01]  /*46b0*/  FFMA R239, R101, R239, R100 ;  /* 0x000000ef65ef7223 */ /* 0x000fe20000000064 */
[----:B-1----:R-:W-:Y:S01]  /*46c0*/  IADD3 R123, R168, 0x800, RZ ;  /* 0x00000800a87b7810 */ /* 0x002fe20007ffe0ff */
[----:B------:R0:W-:Y:S01]  /*46d0*/  STG.E.U16 desc[UR4][R120.64], R152 ;  /* 0x0000009878007986 */ /* 0x0001e2000c101504 */
[----:B------:R-:W-:Y:S01]  /*46e0*/  F2FP.F16.F32.PACK_AB R132, RZ, R132 ;  /* 0x00000084ff84723e */ /* 0x000fe200000000ff */
        /* <DEDUP_REMOVED lines=13> */
[----:B------:R-:W-:Y:S01]  /*47c0*/  F2FP.F16.F32.PACK_AB R130, RZ, R130 ;  /* 0x00000082ff82723e */ /* 0x000fe200000000ff */
[----:B------:R-:W-:Y:S01]  /*47d0*/  FMUL R233, R184, R233 ;  /* 0x000000e9b8e97220 */ /* 0x000fe20000400000 */
[----:B------:R-:W-:Y:S01]  /*47e0*/  FFMA R235, R97, R235, R96 ;  /* 0x000000eb61eb7223 */ /* 0x000fe20000000060 */
[----:B------:R-:W-:Y:S01]  /*47f0*/  IMAD.WIDE.U32 R120, R121, 0x2, R118 ;  /* 0x0000000279787825 */ /* 0x000fe200078e0076 */
[----:B------:R-:W-:-:S03]  /*4800*/  F2FP.F16.F32.PACK_AB R251, RZ, R251 ;  /* 0x000000fbfffb723e */ /* 0x000fc600000000ff */
        /* <DEDUP_REMOVED lines=8> */
[----:B------:R-:W-:Y:S01]  /*4890*/  F2FP.F16.F32.PACK_AB R249, RZ, R249 ;  /* 0x000000f9fff9723e */ /* 0x000fe200000000ff */
        /* <DEDUP_REMOVED lines=10> */
[----:B------:R-:W-:Y:S01]  /*4940*/  F2FP.F16.F32.PACK_AB R247, RZ, R247 ;  /* 0x000000f7fff7723e */ /* 0x000fe200000000ff */
[----:B------:R-:W-:Y:S01]  /*4950*/  @P1 FMUL R241, R241, R149 ;  /* 0x00000095f1f11220 */ /* 0x000fe20000400000 */
[----:B0-----:R-:W-:Y:S01]  /*4960*/  IADD3 R123, R168, 0x1400, RZ ;  /* 0x00001400a87b7810 */ /* 0x001fe20007ffe0ff */
[----:B------:R-:W-:Y:S01]  /*4970*/  FMUL R227, R184, R227 ;  /* 0x000000e3b8e37220 */ /* 0x000fe20000400000 */
[----:B------:R-:W-:Y:S01]  /*4980*/  @P0 FMNMX R144, R144, |R233|, !PT ;  /* 0x400000e990900209 */ /* 0x000fe20007800000 */
[----:B------:R-:W-:Y:S01]  /*4990*/  FFMA R229, R91, R229, R90 ;  /* 0x000000e55be57223 */ /* 0x000fe2000000005a */
[----:B------:R-:W-:Y:S01]  /*49a0*/  F2FP.F16.F32.PACK_AB R245, RZ, R245 ;  /* 0x000000f5fff5723e */ /* 0x000fe200000000ff */
[--C-:B------:R-:W-:Y:S01]  /*49b0*/  IMAD.WIDE.U32 R122, R123, 0x2, R118.reuse ;  /* 0x000000027b7a7825 */ /* 0x100fe200078e0076 */
[----:B------:R-:W-:Y:S01]  /*49c0*/  F2FP.F16.F32.PACK_AB R243, RZ, R243 ;  /* 0x000000f3fff3723e */ /* 0x000fe200000000ff */
[----:B------:R0:W-:Y:S01]  /*49d0*/  STG.E.U16 desc[UR4][R120.64], R247 ;  /* 0x000000f778007986 */ /* 0x0001e2000c101504 */
[----:B------:R-:W-:Y:S01]  /*49e0*/  @P0 FMNMX R144, R144, |R231|, !PT ;  /* 0x400000e790900209 */ /* 0x000fe20007800000 */
[----:B-1----:R-:W-:Y:S01]  /*49f0*/  IMAD.WIDE.U32 R124, R127, 0x2, R118 ;  /* 0x000000027f7c7825 */ /* 0x002fe200078e0076 */
[----:B------:R-:W-:-:S03]  /*4a00*/  IADD3 R127, R168, 0x1800, RZ ;  /* 0x00001800a87f7810 */ /* 0x000fc60007ffe0ff */
[----:B------:R-:W-:Y:S01]  /*4a10*/  @P1 FMUL R239, R239, R149 ;  /* 0x00000095efef1220 */ /* 0x000fe20000400000 */
[----:B------:R-:W-:Y:S01]  /*4a20*/  FMUL R225, R184, R225 ;  /* 0x000000e1b8e17220 */ /* 0x000fe20000400000 */
[----:B------:R-:W-:Y:S01]  /*4a30*/  F2FP.F16.F32.PACK_AB R241, RZ, R241 ;  /* 0x000000f1fff1723e */ /* 0x000fe200000000ff */
        /* <DEDUP_REMOVED lines=8> */
[----:B------:R-:W-:Y:S01]  /*4ac0*/  F2FP.F16.F32.PACK_AB R239, RZ, R239 ;  /* 0x000000efffef723e */ /* 0x000fe200000000ff */
        /* <DEDUP_REMOVED lines=8> */
[----:B------:R-:W-:Y:S01]  /*4b50*/  F2FP.F16.F32.PACK_AB R237, RZ, R237 ;  /* 0x000000edffed723e */ /* 0x000fe200000000ff */
[----:B------:R-:W-:Y:S01]  /*4b60*/  FFMA R223, R85, R223, R84 ;  /* 0x000000df55df7223 */ /* 0x000fe20000000054 */
[----:B0-----:R-:W-:Y:S01]  /*4b70*/  IADD3 R125, R168, 0x1c00, RZ ;  /* 0x00001c00a87d7810 */ /* 0x001fe20007ffe0ff */
[----:B------:R0:W-:Y:S01]  /*4b80*/  STG.E.U16 desc[UR4][R120.64], R239 ;  /* 0x000000ef78007986 */ /* 0x0001e2000c101504 */
[----:B------:R-:W-:Y:S01]  /*4b90*/  F2FP.F16.F32.PACK_AB R235, RZ, R235 ;  /* 0x000000ebffeb723e */ /* 0x000fe200000000ff */
[----:B------:R-:W-:Y:S01]  /*4ba0*/  IMAD.WIDE.U32 R122, R123, 0x2, R118 ;  /* 0x000000027b7a7825 */ /* 0x000fe200078e0076 */
[----:B------:R-:W-:-:S03]  /*4bb0*/  @P0 FMNMX R144, R144, |R225|, !PT ;  /* 0x400000e190900209 */ /* 0x000fc60007800000 */
[----:B------:R-:W-:Y:S01]  /*4bc0*/  @P1 FMUL R231, R231, R149 ;  /* 0x00000095e7e71220 */ /* 0x000fe20000400000 */
[----:B--2---:R-:W-:Y:S01]  /*4bd0*/  IADD3 R127, R168, 0x2000, RZ ;  /* 0x00002000a87f7810 */ /* 0x004fe20007ffe0ff */
[----:B------:R-:W-:Y:S01]  /*4be0*/  IMAD.WIDE.U32 R124, R125, 0x2, R118 ;  /* 0x000000027d7c7825 */ /* 0x000fe200078e0076 */
[----:B------:R-:W-:-:S03]  /*4bf0*/  F2FP.F16.F32.PACK_AB R233, RZ, R233 ;  /* 0x000000e9ffe9723e */ /* 0x000fc600000000ff */
        /* <DEDUP_REMOVED lines=8> */
[----:B------:R-:W-:Y:S01]  /*4c80*/  F2FP.F16.F32.PACK_AB R231, RZ, R231 ;  /* 0x000000e7ffe7723e */ /* 0x000fe200000000ff */
        /* <DEDUP_REMOVED lines=12> */
[----:B------:R-:W-:Y:S01]  /*4d50*/  F2FP.F16.F32.PACK_AB R229, RZ, R229 ;  /* 0x000000e5ffe5723e */ /* 0x000fe200000000ff */
[----:B------:R-:W-:Y:S01]  /*4d60*/  @P1 FMUL R221, R221, R149 ;  /* 0x00000095dddd1220 */ /* 0x000fe20000400000 */
[----:B--2---:R-:W-:Y:S01]  /*4d70*/  IADD3 R127, R168, 0x2800, RZ ;  /* 0x00002800a87f7810 */ /* 0x004fe20007ffe0ff */
[----:B------:R-:W-:Y:S01]  /*4d80*/  IMAD.WIDE.U32 R122, R123, 0x2, R118 ;  /* 0x000000027b7a7825 */ /* 0x000fe200078e0076 */
[----:B------:R-:W-:-:S03]  /*4d90*/  F2FP.F16.F32.PACK_AB R227, RZ, R227 ;  /* 0x000000e3ffe3723e */ /* 0x000fc600000000ff */
[----:B------:R-:W-:Y:S01]  /*4da0*/  FMUL R215, R184, R215 ;  /* 0x000000d7b8d77220 */ /* 0x000fe20000400000 */
[----:B------:R-:W-:Y:S01]  /*4db0*/  @P0 FMNMX R144, R144, |R219|, !PT ;  /* 0x400000db90900209 */ /* 0x000fe20007800000 */
[----:B-1----:R-:W-:Y:S01]  /*4dc0*/  IMAD.WIDE.U32 R120, R125, 0x2, R118 ;  /* 0x000000027d787825 */ /* 0x002fe200078e0076 */
[----:B------:R-:W-:-:S03]  /*4dd0*/  F2FP.F16.F32.PACK_AB R225, RZ, R225 ;  /* 0x000000e1ffe1723e */ /* 0x000fc600000000ff */
        /* <DEDUP_REMOVED lines=13> */
[----:B0-----:R-:W-:Y:S01]  /*4eb0*/  F2FP.F16.F32.PACK_AB R122, RZ, R219 ;  /* 0x000000dbff7a723e */ /* 0x001fe200000000ff */
[----:B------:R-:W-:Y:S01]  /*4ec0*/  FMUL R201, R184, R201 ;  /* 0x000000c9b8c97220 */ /* 0x000fe20000400000 */
[----:B------:R-:W-:Y:S01]  /*4ed0*/  IADD3 R219, R168, 0x2a00, RZ ;  /* 0x00002a00a8db7810 */ /* 0x000fe20007ffe0ff */
[C---:B------:R-:W-:Y:S01]  /*4ee0*/  FMUL R199, R184.reuse, R199 ;  /* 0x000000c7b8c77220 */ /* 0x040fe20000400000 */
[----:B-1----:R-:W-:Y:S01]  /*4ef0*/  F2FP.F16.F32.PACK_AB R121, RZ, R223 ;  /* 0x000000dfff79723e */ /* 0x002fe200000000ff */
[----:B------:R-:W-:Y:S01]  /*4f00*/  FMUL R197, R184, R197 ;  /* 0x000000c5b8c57220 */ /* 0x000fe20000400000 */
[----:B------:R-:W-:Y:S01]  /*4f10*/  F2FP.F16.F32.PACK_AB R120, RZ, R221 ;  /* 0x000000ddff78723e */ /* 0x000fe200000000ff */
[----:B------:R-:W-:Y:S01]  /*4f20*/  IMAD.WIDE.U32 R218, R219, 0x2, R118 ;  /* 0x00000002dbda7825 */ /* 0x000fe200078e0076 */
[----:B--2---:R-:W-:-:S03]  /*4f30*/  IADD3 R125, R168, 0x2c00, RZ ;  /* 0x00002c00a87d7810 */ /* 0x004fc60007ffe0ff */
[----:B------:R-:W-:Y:S01]  /*4f40*/  FMUL R195, R184, R195 ;  /* 0x000000c3b8c37220 */ /* 0x000fe20000400000 */
[----:B------:R-:W-:Y:S01]  /*4f50*/  IADD3 R223, R168, 0x2e00, RZ ;  /* 0x00002e00a8df7810 */ /* 0x000fe20007ffe0ff */
[----:B------:R-:W-:Y:S01]  /*4f60*/  FMUL R193, R184, R193 ;  /* 0x000000c1b8c17220 */ /* 0x000fe20000400000 */
[----:B------:R-:W-:Y:S01]  /*4f70*/  F2FP.F16.F32.PACK_AB R123, RZ, R217 ;  /* 0x000000d9ff7b723e */ /* 0x000fe200000000ff */
        /* <DEDUP_REMOVED lines=88> */
[----:B------:R-:W-:Y:S01]  /*5500*/  F2FP.F16.F32.PACK_AB R184, RZ, R184 ;  /* 0x000000b8ffb8723e */ /* 0x000fe200000000ff */
        /* <DEDUP_REMOVED lines=12> */
[----:B------:R-:W-:Y:S01]  /*55d0*/  FFMA R158, R20, R158, R13 ;  /* 0x0000009e149e7223 */ /* 0x000fe2000000000d */
[----:B------:R-:W-:Y:S01]  /*55e0*/  @P0 FMNMX R144, R144, |R187|, !PT ;  /* 0x400000bb90900209 */ /* 0x000fe20007800000 */
[----:B------:R0:W-:Y:S01]  /*55f0*/  STG.E.U16 desc[UR4][R220.64], R123 ;  /* 0x0000007bdc007986 */ /* 0x0001e2000c101504 */
[----:B------:R-:W-:Y:S01]  /*5600*/  IMAD.WIDE.U32 R120, R169, 0x2, R118 ;  /* 0x00000002a9787825 */ /* 0x000fe200078e0076 */
[----:B------:R-:W-:-:S03]  /*5610*/  F2FP.F16.F32.PACK_AB R207, RZ, R207 ;  /* 0x000000cfffcf723e */ /* 0x000fc600000000ff */
[----:B------:R-:W-:Y:S01]  /*5620*/  @P1 FMUL R197, R197, R149 ;  /* 0x00000095c5c51220 */ /* 0x000fe20000400000 */
[----:B------:R-:W-:Y:S01]  /*5630*/  @P0 FMNMX R144, R144, |R185|, !PT ;  /* 0x400000b990900209 */ /* 0x000fe20007800000 */
[----:B------:R1:W-:Y:S01]  /*5640*/  STG.E.U16 desc[UR4][R240.64], R184 ;  /* 0x000000b8f0007986 */ /* 0x0003e2000c101504 */
[----:B------:R-:W-:Y:S01]  /*5650*/  F2FP.F16.F32.PACK_AB R205, RZ, R205 ;  /* 0x000000cdffcd723e */ /* 0x000fe200000000ff */
[----:B------:R-:W-:Y:S01]  /*5660*/  @P1 FMUL R195, R195, R149 ;  /* 0x00000095c3c31220 */ /* 0x000fe20000400000 */
[----:B------:R-:W-:Y:S01]  /*5670*/  @P0 FMNMX R144, R144, |R183|, !PT ;  /* 0x400000b790900209 */ /* 0x000fe20007800000 */
[--C-:B------:R-:W-:Y:S01]  /*5680*/  IMAD.WIDE.U32 R124, R165, 0x2, R118.reuse ;  /* 0x00000002a57c7825 */ /* 0x100fe200078e0076 */
[----:B------:R1:W-:Y:S01]  /*5690*/  STG.E.U16 desc[UR4][R238.64], R0 ;  /* 0x00000000ee007986 */ /* 0x0003e2000c101504 */
[----:B------:R-:W-:Y:S02]  /*56a0*/  F2FP.F16.F32.PACK_AB R203, RZ, R203 ;  /* 0x000000cbffcb723e */ /* 0x000fe400000000ff */
[----:B------:R-:W-:Y:S01]  /*56b0*/  @P1 FMUL R193, R193, R149 ;  /* 0x00000095c1c11220 */ /* 0x000fe20000400000 */
[----:B------:R-:W-:Y:S01]  /*56c0*/  @P0 FMNMX R144, R144, |R181|, !PT ;  /* 0x400000b590900209 */ /* 0x000fe20007800000 */
[----:B0-----:R-:W-:Y:S01]  /*56d0*/  IMAD.WIDE.U32 R122, R167, 0x2, R118 ;  /* 0x00000002a77a7825 */ /* 0x001fe200078e0076 */
[----:B------:R1:W-:Y:S01]  /*56e0*/  STG.E.U16 desc[UR4][R236.64], R161 ;  /* 0x000000a1ec007986 */ /* 0x0003e2000c101504 */
[----:B------:R-:W-:-:S02]  /*56f0*/  F2FP.F16.F32.PACK_AB R201, RZ, R201 ;  /* 0x000000c9ffc9723e */ /* 0x000fc400000000ff */
[----:B------:R-:W-:Y:S01]  /*5700*/  @P1 FMUL R191, R191, R149 ;  /* 0x00000095bfbf1220 */ /* 0x000fe20000400000 */
[----:B------:R-:W-:Y:S01]  /*5710*/  @P0 FMNMX R144, R144, |R179|, !PT ;  /* 0x400000b390900209 */ /* 0x000fe20007800000 */
[----:B------:R-:W-:Y:S01]  /*5720*/  FFMA R186, R19, R186, R12 ;  /* 0x000000ba13ba7223 */ /* 0x000fe2000000000c */
        /* <DEDUP_REMOVED lines=9> */
[----:B------:R-:W-:Y:S01]  /*57c0*/  IMAD.WIDE.U32 R132, R133, 0x2, R118 ;  /* 0x0000000285847825 */ /* 0x000fe200078e0076 */
[----:B------:R1:W-:Y:S01]  /*57d0*/  STG.E.U16 desc[UR4][R122.64], R205 ;  /* 0x000000cd7a007986 */ /* 0x0003e2000c101504 */
[----:B------:R-:W-:-:S02]  /*57e0*/  F2FP.F16.F32.PACK_AB R195, RZ, R195 ;  /* 0x000000c3ffc3723e */ /* 0x000fc400000000ff */
[----:B------:R-:W-:Y:S01]  /*57f0*/  @P1 FMUL R185, R185, R149 ;  /* 0x00000095b9b91220 */ /* 0x000fe20000400000 */
[----:B------:R-:W-:Y:S01]  /*5800*/  @P0 FMNMX R144, R144, |R173|, !PT ;  /* 0x400000ad90900209 */ /* 0x000fe20007800000 */
[----:B------:R-:W-:Y:S01]  /*5810*/  IMAD.WIDE.U32 R214, R5, 0x2, R118 ;  /* 0x0000000205d67825 */ /* 0x000fe200078e0076 */
[----:B------:R1:W-:Y:S01]  /*5820*/  STG.E.U16 desc[UR4][R124.64], R203 ;  /* 0x000000cb7c007986 */ /* 0x0003e2000c101504 */
[----:B------:R-:W-:Y:S02]  /*5830*/  F2FP.F16.F32.PACK_AB R193, RZ, R193 ;  /* 0x000000c1ffc1723e */ /* 0x000fe400000000ff */
[----:B------:R-:W-:Y:S01]  /*5840*/  @P1 FMUL R183, R183, R149 ;  /* 0x00000095b7b71220 */ /* 0x000fe20000400000 */
[----:B------:R-:W-:Y:S01]  /*5850*/  @P0 FMNMX R144, R144, |R160|, !PT ;  /* 0x400000a090900209 */ /* 0x000fe20007800000 */
[----:B------:R-:W-:Y:S01]  /*5860*/  FFMA R178, R18, R178, R11 ;  /* 0x000000b212b27223 */ /* 0x000fe2000000000b */
[----:B------:R-:W-:Y:S01]  /*5870*/  IMAD.WIDE.U32 R4, R4, 0x2, R118 ;  /* 0x0000000204047825 */ /* 0x000fe200078e0076 */
[----:B------:R1:W-:Y:S01]  /*5880*/  STG.E.U16 desc[UR4][R126.64], R201 ;  /* 0x000000c97e007986 */ /* 0x0003e2000c101504 */
[----:B------:R-:W-:-:S02]  /*5890*/  @P0 FMNMX R144, R144, |R162|, !PT ;  /* 0x400000a290900209 */ /* 0x000fc40007800000 */
[----:B------:R-:W-:Y:S01]  /*58a0*/  @P1 FMUL R181, R181, R149 ;  /* 0x00000095b5b51220 */ /* 0x000fe20000400000 */
[----:B------:R-:W-:Y:S01]  /*58b0*/  F2FP.F16.F32.PACK_AB R191, RZ, R191 ;  /* 0x000000bfffbf723e */ /* 0x000fe200000000ff */
[--C-:B------:R-:W-:Y:S01]  /*58c0*/  IMAD.WIDE.U32 R216, R3, 0x2, R118.reuse ;  /* 0x0000000203d87825 */ /* 0x100fe200078e0076 */
[----:B------:R-:W-:Y:S01]  /*58d0*/  @P0 FMNMX R144, R144, |R164|, !PT ;  /* 0x400000a490900209 */ /* 0x000fe20007800000 */
[----:B------:R1:W-:Y:S01]  /*58e0*/  STG.E.U16 desc[UR4][R128.64], R199 ;  /* 0x000000c780007986 */ /* 0x0003e2000c101504 */
[----:B------:R-:W-:Y:S01]  /*58f0*/  F2FP.F16.F32.PACK_AB R189, RZ, R189 ;  /* 0x000000bdffbd723e */ /* 0x000fe200000000ff */
[----:B------:R-:W-:Y:S01]  /*5900*/  @P1 FMUL R179, R179, R149 ;  /* 0x00000095b3b31220 */ /* 0x000fe20000400000 */
[----:B------:R-:W-:Y:S01]  /*5910*/  @P0 FMNMX R144, R144, |R166|, !PT ;  /* 0x400000a690900209 */ /* 0x000fe20007800000 */
[----:B------:R-:W-:Y:S01]  /*5920*/  IMAD.WIDE.U32 R2, R2, 0x2, R118 ;  /* 0x0000000202027825 */ /* 0x000fe200078e0076 */
[----:B------:R1:W-:Y:S01]  /*5930*/  STG.E.U16 desc[UR4][R130.64], R197 ;  /* 0x000000c582007986 */ /* 0x0003e2000c101504 */
[----:B------:R-:W-:-:S02]  /*5940*/  F2FP.F16.F32.PACK_AB R187, RZ, R187 ;  /* 0x000000bbffbb723e */ /* 0x000fc400000000ff */
[----:B------:R-:W-:Y:S01]  /*5950*/  @P1 FMUL R177, R177, R149 ;  /* 0x00000095b1b11220 */ /* 0x000fe20000400000 */
[----:B------:R-:W-:Y:S01]  /*5960*/  @P0 FMNMX R144, R144, |R172|, !PT ;  /* 0x400000ac90900209 */ /* 0x000fe20007800000 */
[----:B------:R1:W-:Y:S01]  /*5970*/  STG.E.U16 desc[UR4][R132.64], R195 ;  /* 0x000000c384007986 */ /* 0x0003e2000c101504 */
[----:B------:R-:W-:Y:S01]  /*5980*/  F2FP.F16.F32.PACK_AB R185, RZ, R185 ;  /* 0x000000b9ffb9723e */ /* 0x000fe200000000ff */
        /* <DEDUP_REMOVED lines=8> */
[----:B------:R-:W-:Y:S01]  /*5a10*/  F2FP.F16.F32.PACK_AB R183, RZ, R183 ;  /* 0x000000b7ffb7723e */ /* 0x000fe200000000ff */
[--C-:B------:R-:W-:Y:S01]  /*5a20*/  IMAD.WIDE.U32 R152, R153, 0x2, R118.reuse ;  /* 0x0000000299987825 */ /* 0x100fe200078e0076 */
[----:B------:R-:W-:Y:S01]  /*5a30*/  @P0 FMNMX R144, R144, |R158|, !PT ;  /* 0x4000009e90900209 */ /* 0x000fe20007800000 */
[----:B------:R1:W-:Y:S01]  /*5a40*/  STG.E.U16 desc[UR4][R4.64], R191 ;  /* 0x000000bf04007986 */ /* 0x0003e2000c101504 */
[----:B------:R-:W-:Y:S01]  /*5a50*/  IADD3 R231, R170, 0x5e00, RZ ;  /* 0x00005e00aae77810 */ /* 0x000fe20007ffe0ff */
[----:B------:R-:W-:Y:S01]  /*5a60*/  @P1 FMUL R160, R160, R149 ;  /* 0x00000095a0a01220 */ /* 0x000fe20000400000 */
[----:B------:R-:W-:Y:S01]  /*5a70*/  @P0 FMNMX R144, R144, |R186|, !PT ;  /* 0x400000ba90900209 */ /* 0x000fe20007800000 */
[--C-:B------:R-:W-:Y:S01]  /*5a80*/  IMAD.WIDE.U32 R154, R155, 0x2, R118.reuse ;  /* 0x000000029b9a7825 */ /* 0x100fe200078e0076 */
[----:B------:R-:W-:Y:S01]  /*5a90*/  F2FP.F16.F32.PACK_AB R181, RZ, R181 ;  /* 0x000000b5ffb5723e */ /* 0x000fe200000000ff */
[----:B------:R1:W-:Y:S01]  /*5aa0*/  STG.E.U16 desc[UR4][R216.64], R189 ;  /* 0x000000bdd8007986 */ /* 0x0003e2000c101504 */
[----:B------:R-:W-:Y:S01]  /*5ab0*/  @P0 FMNMX R144, R144, |R178|, !PT ;  /* 0x400000b290900209 */ /* 0x000fe20007800000 */
[----:B------:R-:W-:Y:S01]  /*5ac0*/  @P1 FMUL R162, R162, R149 ;  /* 0x00000095a2a21220 */ /* 0x000fe20000400000 */
[C---:B------:R-:W-:Y:S01]  /*5ad0*/  IADD3 R229, R170.reuse, 0x6000, RZ ;  /* 0x00006000aae57810 */ /* 0x040fe20007ffe0ff */
[----:B------:R-:W-:Y:S01]  /*5ae0*/  IMAD.WIDE.U32 R220, R157, 0x2, R118 ;  /* 0x000000029ddc7825 */ /* 0x000fe200078e0076 */
[----:B------:R-:W-:Y:S01]  /*5af0*/  F2FP.F16.F32.PACK_AB R179, RZ, R179 ;  /* 0x000000b3ffb3723e */ /* 0x000fe200000000ff */
[----:B------:R1:W-:Y:S01]  /*5b00*/  STG.E.U16 desc[UR4][R2.64], R187 ;  /* 0x000000bb02007986 */ /* 0x0003e2000c101504 */
[----:B------:R-:W-:Y:S01]  /*5b10*/  IADD3 R227, R170, 0x6200, RZ ;  /* 0x00006200aae37810 */ /* 0x000fe20007ffe0ff */
[----:B------:R-:W-:Y:S01]  /*5b20*/  @P1 FMUL R164, R164, R149 ;  /* 0x00000095a4a41220 */ /* 0x000fe20000400000 */
[----:B------:R-:W-:Y:S01]  /*5b30*/  F2FP.F16.F32.PACK_AB R177, RZ, R177 ;  /* 0x000000b1ffb1723e */ /* 0x000fe200000000ff */
[----:B------:R-:W-:Y:S01]  /*5b40*/  FFMA R156, R16, R156, R9 ;  /* 0x0000009c109c7223 */ /* 0x000fe20000000009 */
[--C-:B------:R-:W-:Y:S01]  /*5b50*/  IMAD.WIDE.U32 R222, R159, 0x2, R118.reuse ;  /* 0x000000029fde7825 */ /* 0x100fe200078e0076 */
[----:B------:R-:W-:Y:S01]  /*5b60*/  IADD3 R225, R170, 0x6400, RZ ;  /* 0x00006400aae17810 */ /* 0x000fe20007ffe0ff */
[----:B------:R1:W-:Y:S01]  /*5b70*/  STG.E.U16 desc[UR4][R218.64], R185 ;  /* 0x000000b9da007986 */ /* 0x0003e2000c101504 */
[----:B------:R-:W-:Y:S01]  /*5b80*/  F2FP.F16.F32.PACK_AB R175, RZ, R175 ;  /* 0x000000afffaf723e */ /* 0x000fe200000000ff */
[----:B------:R-:W-:Y:S01]  /*5b90*/  @P1 FMUL R166, R166, R149 ;  /* 0x00000095a6a61220 */ /* 0x000fe20000400000 */
[----:B------:R-:W-:Y:S01]  /*5ba0*/  @P0 FMNMX R144, R144, |R180|, !PT ;  /* 0x400000b490900209 */ /* 0x000fe20007800000 */
[--C-:B------:R-:W-:Y:S01]  /*5bb0*/  IMAD.WIDE.U32 R232, R233, 0x2, R118.reuse ;  /* 0x00000002e9e87825 */ /* 0x100fe200078e0076 */
[----:B------:R-:W-:Y:S01]  /*5bc0*/  IADD3 R171, R170, 0x6600, RZ ;  /* 0x00006600aaab7810 */ /* 0x000fe20007ffe0ff */
[----:B------:R1:W-:Y:S01]  /*5bd0*/  STG.E.U16 desc[UR4][R150.64], R183 ;  /* 0x000000b796007986 */ /* 0x0003e2000c101504 */
[----:B------:R-:W-:Y:S01]  /*5be0*/  F2FP.F16.F32.PACK_AB R173, RZ, R173 ;  /* 0x000000adffad723e */ /* 0x000fe200000000ff */
[----:B------:R-:W-:Y:S01]  /*5bf0*/  @P1 FMUL R172, R172, R149 ;  /* 0x00000095acac1220 */ /* 0x000fe20000400000 */
[----:B------:R-:W-:Y:S01]  /*5c00*/  IADD3 R169, R170, 0x6800, RZ ;  /* 0x00006800aaa97810 */ /* 0x000fe20007ffe0ff */
[----:B------:R-:W-:Y:S01]  /*5c10*/  IMAD.WIDE.U32 R230, R231, 0x2, R118 ;  /* 0x00000002e7e67825 */ /* 0x000fe200078e0076 */
[----:B------:R1:W-:Y:S01]  /*5c20*/  STG.E.U16 desc[UR4][R152.64], R181 ;  /* 0x000000b598007986 */ /* 0x0003e2000c101504 */
[----:B------:R-:W-:-:S02]  /*5c30*/  F2FP.F16.F32.PACK_AB R160, RZ, R160 ;  /* 0x000000a0ffa0723e */ /* 0x000fc400000000ff */
[-C--:B------:R-:W-:Y:S01]  /*5c40*/  @P1 FMUL R174, R174, R149.reuse ;  /* 0x00000095aeae1220 */ /* 0x080fe20000400000 */
[----:B------:R-:W-:Y:S01]  /*5c50*/  IADD3 R245, R170, 0x6a00, RZ ;  /* 0x00006a00aaf57810 */ /* 0x000fe20007ffe0ff */
[----:B------:R-:W-:Y:S01]  /*5c60*/  IMAD.WIDE.U32 R228, R229, 0x2, R118 ;  /* 0x00000002e5e47825 */ /* 0x000fe200078e0076 */
[----:B------:R1:W-:Y:S01]  /*5c70*/  STG.E.U16 desc[UR4][R154.64], R179 ;  /* 0x000000b39a007986 */ /* 0x0003e2000c101504 */
[----:B------:R-:W-:Y:S02]  /*5c80*/  F2FP.F16.F32.PACK_AB R162, RZ, R162 ;  /* 0x000000a2ffa2723e */ /* 0x000fe400000000ff */
[----:B------:R-:W-:Y:S01]  /*5c90*/  @P1 FMUL R176, R176, R149 ;  /* 0x00000095b0b01220 */ /* 0x000fe20000400000 */
[----:B------:R-:W-:Y:S01]  /*5ca0*/  FFMA R182, R15, R182, R8 ;  /* 0x000000b60fb67223 */ /* 0x000fe20000000008 */
[----:B------:R-:W-:Y:S01]  /*5cb0*/  IADD3 R243, R170, 0x6c00, RZ ;  /* 0x00006c00aaf37810 */ /* 0x000fe20007ffe0ff */
[----:B------:R-:W-:Y:S01]  /*5cc0*/  IMAD.WIDE.U32 R226, R227, 0x2, R118 ;  /* 0x00000002e3e27825 */ /* 0x000fe200078e0076 */
[----:B------:R1:W-:Y:S01]  /*5cd0*/  STG.E.U16 desc[UR4][R220.64], R177 ;  /* 0x000000b1dc007986 */ /* 0x0003e2000c101504 */
[----:B------:R-:W-:-:S02]  /*5ce0*/  F2FP.F16.F32.PACK_AB R164, RZ, R164 ;  /* 0x000000a4ffa4723e */ /* 0x000fc400000000ff */
        /* <DEDUP_REMOVED lines=9> */
[----:B------:R-:W-:Y:S01]  /*5d80*/  F2FP.F16.F32.PACK_AB R166, RZ, R166 ;  /* 0x000000a6ffa6723e */ /* 0x000fe200000000ff */
[----:B------:R1:W-:Y:S01]  /*5d90*/  STG.E.U16 desc[UR4][R232.64], R173 ;  /* 0x000000ade8007986 */ /* 0x0003e2000c101504 */
[----:B------:R-:W-:Y:S01]  /*5da0*/  F2FP.F16.F32.PACK_AB R172, RZ, R172 ;  /* 0x000000acffac723e */ /* 0x000fe200000000ff */
[----:B------:R-:W-:Y:S01]  /*5db0*/  @P1 FMUL R178, R178, R149 ;  /* 0x00000095b2b21220 */ /* 0x000fe20000400000 */
[----:B------:R-:W-:Y:S01]  /*5dc0*/  IMAD.WIDE.U32 R168, R169, 0x2, R118 ;  /* 0x00000002a9a87825 */ /* 0x000fe200078e0076 */
[----:B------:R1:W-:Y:S01]  /*5dd0*/  STG.E.U16 desc[UR4][R230.64], R160 ;  /* 0x000000a0e6007986 */ /* 0x0003e2000c101504 */
[----:B------:R-:W-:-:S02]  /*5de0*/  F2FP.F16.F32.PACK_AB R174, RZ, R174 ;  /* 0x000000aeffae723e */ /* 0x000fc400000000ff */
[-C--:B------:R-:W-:Y:S01]  /*5df0*/  @P1 FMUL R180, R180, R149.reuse ;  /* 0x00000095b4b41220 */ /* 0x080fe20000400000 */
[--C-:B------:R-:W-:Y:S01]  /*5e00*/  IMAD.WIDE.U32 R244, R245, 0x2, R118.reuse ;  /* 0x00000002f5f47825 */ /* 0x100fe200078e0076 */
[----:B------:R1:W-:Y:S01]  /*5e10*/  STG.E.U16 desc[UR4][R228.64], R162 ;  /* 0x000000a2e4007986 */ /* 0x0003e2000c101504 */
[----:B------:R-:W-:Y:S02]  /*5e20*/  F2FP.F16.F32.PACK_AB R176, RZ, R176 ;  /* 0x000000b0ffb0723e */ /* 0x000fe400000000ff */
[-C--:B------:R-:W-:Y:S01]  /*5e30*/  @P1 FMUL R156, R156, R149.reuse ;  /* 0x000000959c9c1220 */ /* 0x080fe20000400000 */
[----:B------:R-:W-:Y:S01]  /*5e40*/  @P0 FMNMX R144, R144, |R182|, !PT ;  /* 0x400000b690900209 */ /* 0x000fe20007800000 */
[--C-:B------:R-:W-:Y:S01]  /*5e50*/  IMAD.WIDE.U32 R242, R243, 0x2, R118.reuse ;  /* 0x00000002f3f27825 */ /* 0x100fe200078e0076 */
[----:B------:R1:W-:Y:S01]  /*5e60*/  STG.E.U16 desc[UR4][R226.64], R164 ;  /* 0x000000a4e2007986 */ /* 0x0003e2000c101504 */
[----:B------:R-:W-:Y:S02]  /*5e70*/  F2FP.F16.F32.PACK_AB R158, RZ, R158 ;  /* 0x0000009eff9e723e */ /* 0x000fe400000000ff */
[----:B------:R-:W-:Y:S01]  /*5e80*/  @P1 FMUL R182, R182, R149 ;  /* 0x00000095b6b61220 */ /* 0x000fe20000400000 */
[----:B------:R-:W-:Y:S01]  /*5e90*/  F2FP.F16.F32.PACK_AB R186, RZ, R186 ;  /* 0x000000baffba723e */ /* 0x000fe200000000ff */
[----:B------:R1:W-:Y:S01]  /*5ea0*/  STG.E.U16 desc[UR4][R224.64], R166 ;  /* 0x000000a6e0007986 */ /* 0x0003e2000c101504 */
[----:B------:R-:W-:Y:S01]  /*5eb0*/  IMAD.WIDE.U32 R246, R247, 0x2, R118 ;  /* 0x00000002f7f67825 */ /* 0x000fe200078e0076 */
[----:B------:R-:W-:-:S02]  /*5ec0*/  F2FP.F16.F32.PACK_AB R178, RZ, R178 ;  /* 0x000000b2ffb2723e */ /* 0x000fc400000000ff */
[----:B------:R1:W-:Y:S01]  /*5ed0*/  STG.E.U16 desc[UR4][R170.64], R172 ;  /* 0x000000acaa007986 */ /* 0x0003e2000c101504 */
[----:B------:R-:W-:Y:S01]  /*5ee0*/  F2FP.F16.F32.PACK_AB R180, RZ, R180 ;  /* 0x000000b4ffb4723e */ /* 0x000fe200000000ff */
[--C-:B------:R-:W-:Y:S01]  /*5ef0*/  IMAD.WIDE.U32 R208, R159, 0x2, R118.reuse ;  /* 0x000000029fd07825 */ /* 0x100fe200078e0076 */
[----:B------:R-:W-:Y:S01]  /*5f00*/  F2FP.F16.F32.PACK_AB R156, RZ, R156 ;  /* 0x0000009cff9c723e */ /* 0x000fe200000000ff */
[----:B------:R1:W-:Y:S01]  /*5f10*/  STG.E.U16 desc[UR4][R168.64], R174 ;  /* 0x000000aea8007986 */ /* 0x0003e2000c101504 */
[----:B------:R-:W-:Y:S01]  /*5f20*/  F2FP.F16.F32.PACK_AB R182, RZ, R182 ;  /* 0x000000b6ffb6723e */ /* 0x000fe200000000ff */
        /* <DEDUP_REMOVED lines=12> */
.L_x_6524:
        /* <DEDUP_REMOVED lines=15> */
.L_x_6565:
        /* <DEDUP_REMOVED lines=28> */
.L_x_6568:
[----:B-1----:R-:W-:-:S07]  /*62a0*/  FMNMX R5, R3, R2, !PT ;  /* 0x0000000203057209 */ /* 0x002fce0007800000 */
.L_x_6544:
[----:B------:R-:W-:Y:S05]  /*62b0*/  BSYNC B0 ;  /* 0x0000000000007941 */ /* 0x000fea0003800000 */
.L_x_6543:
[----:B------:R-:W-:Y:S01]  /*62c0*/  ISETP.NE.AND P0, PT, R147, RZ, PT ;  /* 0x000000ff9300720c */ /* 0x000fe20003f05270 */
[----:B------:R-:W-:-:S12]  /*62d0*/  BSSY B0, `(.L_x_6541) ;  /* 0x0000004000007945 */ /* 0x000fd80003800000 */
[----:B------:R-:W-:Y:S05]  /*62e0*/  @P0 BRA `(.L_x_6546) ;  /* 0x0000000000080947 */ /* 0x000fea0003800000 */
[----:B0-----:R-:W0:Y:S02]  /*62f0*/  LDC.64 R2, c[0x0][0x288] ;  /* 0x0000a200ff027b82 */ /* 0x001e240000000a00 */
[----:B0-----:R1:W-:Y:S02]  /*6300*/  REDG.E.MAX.S32.STRONG.GPU desc[UR4][R2.64], R5 ;  /* 0x000000050200798e */ /* 0x0013e4000d10e384 */
.L_x_6546:
[----:B------:R-:W-:Y:S05]  /*6310*/  BSYNC B0 ;  /* 0x0000000000007941 */ /* 0x000fea0003800000 */
.L_x_6541:
        /* <DEDUP_REMOVED lines=12> */
[----:B0-----:R-:W-:Y:S05]  /*63e0*/  CALL.REL.NOINC `($__internal_62_$__cuda_sm20_rcp_rn_f32_slowpath) ;  /* 0x0000000c00f47944 */ /* 0x001fea0003c00000 */
[----:B------:R-:W-:Y:S01]  /*63f0*/  MOV R5, R184 ;  /* 0x000000b800057202 */ /* 0x000fe20000000f00 */
[----:B------:R-:W-:Y:S06]  /*6400*/  BRA `(.L_x_6548) ;  /* 0x0000000000107947 */ /* 0x000fec0003800000 */
.L_x_6547:
[----:B------:R-:W1:Y:S02]  /*6410*/  MUFU.RCP R0, R149 ;  /* 0x0000009500007308 */ /* 0x000e640000001000 */
[----:B-1----:R-:W-:-:S04]  /*6420*/  FFMA R2, R0, R149, -1 ;  /* 0xbf80000000027423 */ /* 0x002fc80000000095 */
[----:B------:R-:W-:-:S04]  /*6430*/  FADD.FTZ R5, -R2, -RZ ;  /* 0x800000ff02057221 */ /* 0x000fc80000010100 */
[----:B------:R-:W-:-:S07]  /*6440*/  FFMA R5, R0, R5, R0 ;  /* 0x0000000500057223 */ /* 0x000fce0000000000 */
.L_x_6548:
[----:B0-----:R-:W0:Y:S02]  /*6450*/  LDC.64 R2, c[0x0][0x280] ;  /* 0x0000a000ff027b82 */ /* 0x001e240000000a00 */
[----:B0-----:R-:W-:Y:S01]  /*6460*/  STG.E desc[UR4][R2.64], R5 ;  /* 0x0000000502007986 */ /* 0x001fe2000c101904 */
[----:B------:R-:W-:Y:S05]  /*6470*/  EXIT ;  /* 0x000000000000794d */ /* 0x000fea0003800000 */
.L_x_6525:
[----:B------:R-:W-:Y:S01]  /*6480*/  HFMA2.MMA R184, -RZ, RZ, 0, 5.9604644775390625e-08 ;  /* 0x00000001ffb87435 */ /* 0x000fe200000001ff */
[----:B------:R-:W-:Y:S02]  /*6490*/  MOV R170, R119 ;  /* 0x0000007700aa7202 */ /* 0x000fe40000000f00 */
[----:B------:R-:W-:Y:S02]  /*64a0*/  MOV R186, 0x1f ;  /* 0x0000001f00ba7802 */ /* 0x000fe40000000f00 */
[----:B------:R-:W-:-:S07]  /*64b0*/  MOV R168, 0xffffffff ;  /* 0xffffffff00a87802 */ /* 0x000fce0000000f00 */
[----:B-----5:R-:W-:Y:S05]  /*64c0*/  WARPSYNC.COLLECTIVE R168, `(.L_x_6549) ;  /* 0x00000000a8087348 */ /* 0x020fea0003c00000 */
[----:B------:R0:W1:Y:S02]  /*64d0*/  SHFL.BFLY P0, R128, R170, R184, R186 ;  /* 0x0c0000b8aa807389 */ /* 0x00006400000000ba */
[----:B01---5:R-:W-:Y:S01]  /*64e0*/  ENDCOLLECTIVE ;  /* 0x000000000000791b */ /* 0x023fe20003800000 */
.L_x_6549:
[----:B------:R-:W-:Y:S01]  /*64f0*/  HFMA2.MMA R184, -RZ, RZ, 0, 1.1920928955078125e-07 ;  /* 0x00000002ffb87435 */ /* 0x000fe200000001ff */
[----:B------:R-:W-:-:S05]  /*6500*/  MOV R118, R128 ;  /* 0x0000008000767202 */ /* 0x000fca0000000f00 */
[----:B------:R-:W-:-:S05]  /*6510*/  FADD R122, R119, R118 ;  /* 0x00000076777a7221 */ /* 0x000fca0000000000 */
[----:B------:R-:W-:-:S07]  /*6520*/  MOV R170, R122 ;  /* 0x0000007a00aa7202 */ /* 0x000fce0000000f00 */
[----:B------:R-:W-:Y:S05]  /*6530*/  WARPSYNC.COLLECTIVE R168, `(.L_x_6550) ;  /* 0x00000000a8087348 */ /* 0x000fea0003c00000 */
[----:B------:R0:W1:Y:S02]  /*6540*/  SHFL.BFLY P0, R128, R170, R184, R186 ;  /* 0x0c0000b8aa807389 */ /* 0x00006400000000ba */
[----:B01----:R-:W-:Y:S01]  /*6550*/  ENDCOLLECTIVE ;  /* 0x000000000000791b */ /* 0x003fe20003800000 */
.L_x_6550:
[----:B------:R-:W-:Y:S01]  /*6560*/  HFMA2.MMA R184, -RZ, RZ, 0, 2.384185791015625e-07 ;  /* 0x00000004ffb87435 */ /* 0x000fe200000001ff */
[----:B------:R-:W-:-:S05]  /*6570*/  MOV R123, R128 ;  /* 0x00000080007b7202 */ /* 0x000fca0000000f00 */
[----:B------:R-:W-:-:S05]  /*6580*/  FADD R123, R122, R123 ;  /* 0x0000007b7a7b7221 */ /* 0x000fca0000000000 */
[----:B------:R-:W-:-:S07]  /*6590*/  MOV R170, R123 ;  /* 0x0000007b00aa7202 */ /* 0x000fce0000000f00 */
[----:B------:R-:W-:Y:S05]  /*65a0*/  WARPSYNC.COLLECTIVE R168, `(.L_x_6551) ;  /* 0x00000000a8087348 */ /* 0x000fea0003c00000 */
[----:B------:R0:W1:Y:S02]  /*65b0*/  SHFL.BFLY P0, R128, R170, R184, R186 ;  /* 0x0c0000b8aa807389 */ /* 0x00006400000000ba */
[----:B01----:R-:W-:Y:S01]  /*65c0*/  ENDCOLLECTIVE ;  /* 0x000000000000791b */ /* 0x003fe20003800000 */
.L_x_6551:
[----:B------:R-:W-:Y:S01]  /*65d0*/  HFMA2.MMA R184, -RZ, RZ, 0, 4.76837158203125e-07 ;  /* 0x00000008ffb87435 */ /* 0x000fe200000001ff */
[----:B------:R-:W-:-:S05]  /*65e0*/  MOV R118, R128 ;  /* 0x0000008000767202 */ /* 0x000fca0000000f00 */
[----:B------:R-:W-:-:S05]  /*65f0*/  FADD R124, R123, R118 ;  /* 0x000000767b7c7221 */ /* 0x000fca0000000000 */
[----:B------:R-:W-:-:S07]  /*6600*/  MOV R170, R124 ;  /* 0x0000007c00aa7202 */ /* 0x000fce0000000f00 */
[----:B------:R-:W-:Y:S05]  /*6610*/  WARPSYNC.COLLECTIVE R168, `(.L_x_6552) ;  /* 0x00000000a8087348 */ /* 0x000fea0003c00000 */
[----:B------:R0:W1:Y:S02]  /*6620*/  SHFL.BFLY P0, R128, R170, R184, R186 ;  /* 0x0c0000b8aa807389 */ /* 0x00006400000000ba */
[----:B01----:R-:W-:Y:S01]  /*6630*/  ENDCOLLECTIVE ;  /* 0x000000000000791b */ /* 0x003fe20003800000 */
.L_x_6552:
[----:B------:R-:W-:Y:S01]  /*6640*/  HFMA2.MMA R184, -RZ, RZ, 0, 9.5367431640625e-07 ;  /* 0x00000010ffb87435 */ /* 0x000fe200000001ff */
[----:B------:R-:W-:-:S05]  /*6650*/  MOV R125, R128 ;  /* 0x00000080007d7202 */ /* 0x000fca0000000f00 */
[----:B------:R-:W-:-:S05]  /*6660*/  FADD R125, R124, R125 ;  /* 0x0000007d7c7d7221 */ /* 0x000fca0000000000 */
[----:B------:R-:W-:-:S07]  /*6670*/  MOV R170, R125 ;  /* 0x0000007d00aa7202 */ /* 0x000fce0000000f00 */
[----:B------:R-:W-:Y:S05]  /*6680*/  WARPSYNC.COLLECTIVE R168, `(.L_x_6553) ;  /* 0x00000000a8087348 */ /* 0x000fea0003c00000 */
[----:B------:R0:W1:Y:S02]  /*6690*/  SHFL.BFLY P0, R128, R170, R184, R186 ;  /* 0x0c0000b8aa807389 */ /* 0x00006400000000ba */
[----:B01----:R-:W-:Y:S01]  /*66a0*/  ENDCOLLECTIVE ;  /* 0x000000000000791b */ /* 0x003fe20003800000 */
.L_x_6553:
        /* <DEDUP_REMOVED lines=128> */
.L_x_6554:
[----:B------:R-:W-:Y:S01]  /*6eb0*/  HFMA2.MMA R184, -RZ, RZ, 0, 1.1920928955078125e-07 ;  /* 0x00000002ffb87435 */ /* 0x000fe200000001ff */
[----:B------:R-:W-:-:S05]  /*6ec0*/  MOV R122, R128 ;  /* 0x00000080007a7202 */ /* 0x000fca0000000f00 */
[----:B------:R-:W-:-:S05]  /*6ed0*/  FADD R122, R119, R122 ;  /* 0x0000007a777a7221 */ /* 0x000fca0000000000 */
[----:B------:R-:W-:-:S07]  /*6ee0*/  MOV R170, R122 ;  /* 0x0000007a00aa7202 */ /* 0x000fce0000000f00 */
[----:B------:R-:W-:Y:S05]  /*6ef0*/  WARPSYNC.COLLECTIVE R168, `(.L_x_6555) ;  /* 0x00000000a8087348 */ /* 0x000fea0003c00000 */
[----:B------:R0:W1:Y:S02]  /*6f00*/  SHFL.BFLY P0, R128, R170, R184, R186 ;  /* 0x0c0000b8aa807389 */ /* 0x00006400000000ba */
[----:B01----:R-:W-:Y:S01]  /*6f10*/  ENDCOLLECTIVE ;  /* 0x000000000000791b */ /* 0x003fe20003800000 */
.L_x_6555:
[----:B------:R-:W-:Y:S01]  /*6f20*/  HFMA2.MMA R184, -RZ, RZ, 0, 2.384185791015625e-07 ;  /* 0x00000004ffb87435 */ /* 0x000fe200000001ff */
[----:B------:R-:W-:-:S05]  /*6f30*/  MOV R123, R128 ;  /* 0x00000080007b7202 */ /* 0x000fca0000000f00 */
[----:B------:R-:W-:-:S05]  /*6f40*/  FADD R123, R122, R123 ;  /* 0x0000007b7a7b7221 */ /* 0x000fca0000000000 */
[----:B------:R-:W-:-:S07]  /*6f50*/  MOV R170, R123 ;  /* 0x0000007b00aa7202 */ /* 0x000fce0000000f00 */
[----:B------:R-:W-:Y:S05]  /*6f60*/  WARPSYNC.COLLECTIVE R168, `(.L_x_6556) ;  /* 0x00000000a8087348 */ /* 0x000fea0003c00000 */
[----:B------:R0:W1:Y:S02]  /*6f70*/  SHFL.BFLY P0, R128, R170, R184, R186 ;  /* 0x0c0000b8aa807389 */ /* 0x00006400000000ba */
[----:B01----:R-:W-:Y:S01]  /*6f80*/  ENDCOLLECTIVE ;  /* 0x000000000000791b */ /* 0x003fe20003800000 */
.L_x_6556:
[----:B------:R-:W-:Y:S01]  /*6f90*/  HFMA2.MMA R184, -RZ, RZ, 0, 4.76837158203125e-07 ;  /* 0x00000008ffb87435 */ /* 0x000fe200000001ff */
[----:B------:R-:W-:-:S05]  /*6fa0*/  MOV R124, R128 ;  /* 0x00000080007c7202 */ /* 0x000fca0000000f00 */
[----:B------:R-:W-:-:S05]  /*6fb0*/  FADD R124, R123, R124 ;  /* 0x0000007c7b7c7221 */ /* 0x000fca0000000000 */
[----:B------:R-:W-:-:S07]  /*6fc0*/  MOV R170, R124 ;  /* 0x0000007c00aa7202 */ /* 0x000fce0000000f00 */
[----:B------:R-:W-:Y:S05]  /*6fd0*/  WARPSYNC.COLLECTIVE R168, `(.L_x_6557) ;  /* 0x00000000a8087348 */ /* 0x000fea0003c00000 */
[----:B------:R0:W1:Y:S02]  /*6fe0*/  SHFL.BFLY P0, R128, R170, R184, R186 ;  /* 0x0c0000b8aa807389 */ /* 0x00006400000000ba */
[----:B01----:R-:W-:Y:S01]  /*6ff0*/  ENDCOLLECTIVE ;  /* 0x000000000000791b */ /* 0x003fe20003800000 */
.L_x_6557:
[----:B------:R-:W-:Y:S01]  /*7000*/  HFMA2.MMA R184, -RZ, RZ, 0, 9.5367431640625e-07 ;  /* 0x00000010ffb87435 */ /* 0x000fe200000001ff */
[----:B------:R-:W-:-:S05]  /*7010*/  MOV R125, R128 ;  /* 0x00000080007d7202 */ /* 0x000fca0000000f00 */
[----:B------:R-:W-:-:S05]  /*7020*/  FADD R125, R124, R125 ;  /* 0x0000007d7c7d7221 */ /* 0x000fca0000000000 */
[----:B------:R-:W-:-:S07]  /*7030*/  MOV R170, R125 ;  /* 0x0000007d00aa7202 */ /* 0x000fce0000000f00 */
[----:B------:R-:W-:Y:S05]  /*7040*/  WARPSYNC.COLLECTIVE R168, `(.L_x_6558) ;  /* 0x00000000a8087348 */ /* 0x000fea0003c00000 */
[----:B------:R0:W1:Y:S02]  /*7050*/  SHFL.BFLY P0, R128, R170, R184, R186 ;  /* 0x0c0000b8aa807389 */ /* 0x00006400000000ba */
[----:B01----:R-:W-:Y:S01]  /*7060*/  ENDCOLLECTIVE ;  /* 0x000000000000791b */ /* 0x003fe20003800000 */
.L_x_6558:
[----:B------:R-:W-:Y:S05]  /*7070*/  BRA `(.L_x_6559) ;  /* 0xffffffc000107947 */ /* 0x000fea000383ffff */
.L_x_6542:
[----:B-1----:R-:W-:Y:S01]  /*7080*/  HFMA2.MMA R4, -RZ, RZ, 0, 9.5367431640625e-07 ;  /* 0x00000010ff047435 */ /* 0x002fe200000001ff */
[----:B------:R-:W-:Y:S02]  /*7090*/  MOV R9, R144 ;  /* 0x0000009000097202 */ /* 0x000fe40000000f00 */
[----:B------:R-:W-:Y:S02]  /*70a0*/  MOV R11, 0x1f ;  /* 0x0000001f000b7802 */ /* 0x000fe40000000f00 */
[----:B------:R-:W-:-:S07]  /*70b0*/  MOV R168, 0xffffffff ;  /* 0xffffffff00a87802 */ /* 0x000fce0000000f00 */
[----:B-----5:R-:W-:Y:S05]  /*70c0*/  WARPSYNC.COLLECTIVE R168, `(.L_x_6560) ;  /* 0x00000000a8087348 */ /* 0x020fea0003c00000 */
[----:B------:R0:W1:Y:S02]  /*70d0*/  SHFL.DOWN P0, R7, R9, R4, R11 ;  /* 0x0800000409077389 */ /* 0x000064000000000b */
[----:B01---5:R-:W-:Y:S01]  /*70e0*/  ENDCOLLECTIVE ;  /* 0x000000000000791b */ /* 0x023fe20003800000 */
.L_x_6560:
[----:B------:R-:W-:Y:S01]  /*70f0*/  HFMA2.MMA R4, -RZ, RZ, 0, 4.76837158203125e-07 ;  /* 0x00000008ff047435 */ /* 0x000fe200000001ff */
[----:B------:R-:W-:-:S04]  /*7100*/  MOV R3, R7 ;  /* 0x0000000700037202 */ /* 0x000fc80000000f00 */
[----:B------:R-:W-:-:S04]  /*7110*/  FMNMX R3, R3, R144, !PT ;  /* 0x0000009003037209 */ /* 0x000fc80007800000 */
[----:B------:R-:W-:-:S07]  /*7120*/  MOV R9, R3 ;  /* 0x0000000300097202 */ /* 0x000fce0000000f00 */
[----:B------:R-:W-:Y:S05]  /*7130*/  WARPSYNC.COLLECTIVE R168, `(.L_x_6561) ;  /* 0x00000000a8087348 */ /* 0x000fea0003c00000 */
[----:B------:R0:W1:Y:S02]  /*7140*/  SHFL.DOWN P0, R7, R9, R4, R11 ;  /* 0x0800000409077389 */ /* 0x000064000000000b */
[----:B01----:R-:W-:Y:S01]  /*7150*/  ENDCOLLECTIVE ;  /* 0x000000000000791b */ /* 0x003fe20003800000 */
.L_x_6561:
[----:B------:R-:W-:Y:S01]  /*7160*/  HFMA2.MMA R4, -RZ, RZ, 0, 2.384185791015625e-07 ;  /* 0x00000004ff047435 */ /* 0x000fe200000001ff */
[----:B------:R-:W-:-:S04]  /*7170*/  MOV R0, R7 ;  /* 0x0000000700007202 */ /* 0x000fc80000000f00 */
[----:B------:R-:W-:-:S04]  /*7180*/  FMNMX R0, R3, R0, !PT ;  /* 0x0000000003007209 */ /* 0x000fc80007800000 */
[----:B------:R-:W-:-:S07]  /*7190*/  MOV R9, R0 ;  /* 0x0000000000097202 */ /* 0x000fce0000000f00 */
[----:B------:R-:W-:Y:S05]  /*71a0*/  WARPSYNC.COLLECTIVE R168, `(.L_x_6562) ;  /* 0x00000000a8087348 */ /* 0x000fea0003c00000 */
[----:B------:R0:W1:Y:S02]  /*71b0*/  SHFL.DOWN P0, R7, R9, R4, R11 ;  /* 0x0800000409077389 */ /* 0x000064000000000b */
[----:B01----:R-:W-:Y:S01]  /*71c0*/  ENDCOLLECTIVE ;  /* 0x000000000000791b */ /* 0x003fe20003800000 */
.L_x_6562:
[----:B------:R-:W-:Y:S01]  /*71d0*/  HFMA2.MMA R4, -RZ, RZ, 0, 1.1920928955078125e-07 ;  /* 0x00000002ff047435 */ /* 0x000fe200000001ff */
[----:B------:R-:W-:-:S04]  /*71e0*/  MOV R5, R7 ;  /* 0x0000000700057202 */ /* 0x000fc80000000f00 */
[----:B------:R-:W-:-:S04]  /*71f0*/  FMNMX R5, R0, R5, !PT ;  /* 0x0000000500057209 */ /* 0x000fc80007800000 */
[----:B------:R-:W-:-:S07]  /*7200*/  MOV R9, R5 ;  /* 0x0000000500097202 */ /* 0x000fce0000000f00 */
[----:B------:R-:W-:Y:S05]  /*7210*/  WARPSYNC.COLLECTIVE R168, `(.L_x_6563) ;  /* 0x00000000a8087348 */ /* 0x000fea0003c00000 */
[----:B------:R0:W1:Y:S02]  /*7220*/  SHFL.DOWN P0, R7, R9, R4, R11 ;  /* 0x0800000409077389 */ /* 0x000064000000000b */
[----:B01----:R-:W-:Y:S01]  /*7230*/  ENDCOLLECTIVE ;  /* 0x000000000000791b */ /* 0x003fe20003800000 */
.L_x_6563:
[----:B------:R-:W-:Y:S01]  /*7240*/  HFMA2.MMA R4, -RZ, RZ, 0, 5.9604644775390625e-08 ;  /* 0x00000001ff047435 */ /* 0x000fe200000001ff */
[----:B------:R-:W-:-:S04]  /*7250*/  MOV R2, R7 ;  /* 0x0000000700027202 */ /* 0x000fc80000000f00 */
[----:B------:R-:W-:-:S04]  /*7260*/  FMNMX R2, R5, R2, !PT ;  /* 0x0000000205027209 */ /* 0x000fc80007800000 */
[----:B------:R-:W-:-:S07]  /*7270*/  MOV R9, R2 ;  /* 0x0000000200097202 */ /* 0x000fce0000000f00 */
[----:B------:R-:W-:Y:S05]  /*7280*/  WARPSYNC.COLLECTIVE R168, `(.L_x_6564) ;  /* 0x00000000a8087348 */ /* 0x000fea0003c00000 */
[----:B------:R0:W1:Y:S02]  /*7290*/  SHFL.DOWN P0, R7, R9, R4, R11 ;  /* 0x0800000409077389 */ /* 0x000064000000000b */
[----:B01----:R-:W-:Y:S01]  /*72a0*/  ENDCOLLECTIVE ;  /* 0x000000000000791b */ /* 0x003fe20003800000 */
.L_x_6564:
[----:B------:R-:W-:Y:S05]  /*72b0*/  BRA `(.L_x_6565) ;  /* 0xffffffec00887947 */ /* 0x000fea000383ffff */
.L_x_6545:
[----:B------:R-:W-:Y:S01]  /*72c0*/  HFMA2.MMA R4, -RZ, RZ, 0, 1.1920928955078125e-07 ;  /* 0x00000002ff047435 */ /* 0x000fe200000001ff */
[----:B-1----:R-:W-:Y:S02]  /*72d0*/  MOV R9, R0 ;  /* 0x0000000000097202 */ /* 0x002fe40000000f00 */
[----:B------:R-:W-:Y:S02]  /*72e0*/  MOV R11, 0x1f ;  /* 0x0000001f000b7802 */ /* 0x000fe40000000f00 */
[----:B------:R-:W-:-:S07]  /*72f0*/  MOV R168, 0xffffffff ;  /* 0xffffffff00a87802 */ /* 0x000fce0000000f00 */
[----:B0----5:R-:W-:Y:S05]  /*7300*/  WARPSYNC.COLLECTIVE R168, `(.L_x_6566) ;  /* 0x00000000a8087348 */ /* 0x021fea0003c00000 */
[----:B------:R1:W2:Y:S02]  /*7310*/  SHFL.DOWN P0, R7, R9, R4, R11 ;  /* 0x0800000409077389 */ /* 0x0002a4000000000b */
[----:B012--5:R-:W-:Y:S01]  /*7320*/  ENDCOLLECTIVE ;  /* 0x000000000000791b */ /* 0x027fe20003800000 */
.L_x_6566:
[----:B------:R-:W-:Y:S01]  /*7330*/  HFMA2.MMA R4, -RZ, RZ, 0, 5.9604644775390625e-08 ;  /* 0x00000001ff047435 */ /* 0x000fe200000001ff */
[----:B------:R-:W-:-:S04]  /*7340*/  MOV R3, R7 ;  /* 0x0000000700037202 */ /* 0x000fc80000000f00 */
[----:B------:R-:W-:-:S04]  /*7350*/  FMNMX R3, R3, R0, !PT ;  /* 0x0000000003037209 */ /* 0x000fc80007800000 */
[----:B------:R-:W-:-:S07]  /*7360*/  MOV R9, R3 ;  /* 0x0000000300097202 */ /* 0x000fce0000000f00 */
[----:B------:R-:W-:Y:S05]  /*7370*/  WARPSYNC.COLLECTIVE R168, `(.L_x_6567) ;  /* 0x00000000a8087348 */ /* 0x000fea0003c00000 */
[----:B------:R0:W1:Y:S02]  /*7380*/  SHFL.DOWN P0, R7, R9, R4, R11 ;  /* 0x0800000409077389 */ /* 0x000064000000000b */
[----:B01----:R-:W-:Y:S01]  /*7390*/  ENDCOLLECTIVE ;  /* 0x000000000000791b */ /* 0x003fe20003800000 */
.L_x_6567:
[----:B------:R-:W-:Y:S01]  /*73a0*/  MOV R2, R7 ;  /* 0x0000000700027202 */ /* 0x000fe20000000f00 */
[----:B------:R-:W-:Y:S06]  /*73b0*/  BRA `(.L_x_6568) ;  /* 0xffffffec00b87947 */ /* 0x000fec000383ffff */
        .weak           $__internal_62_$__cuda_sm20_rcp_rn_f32_slowpath
        .type           $__internal_62_$__cuda_sm20_rcp_rn_f32_slowpath,@function
        .size           $__internal_62_$__cuda_sm20_rcp_rn_f32_slowpath,(.L_x_14398 - $__internal_62_$__cuda_sm20_rcp_rn_f32_slowpath)
$__internal_62_$__cuda_sm20_rcp_rn_f32_slowpath:
        /* <DEDUP_REMOVED lines=15> */
.L_x_6570:
        /* <DEDUP_REMOVED lines=33> */
.L_x_6572:
[----:B------:R0:W1:Y:S02]  /*76c0*/  MUFU.RCP R184, R118 ;  /* 0x0000007600b87308 */ /* 0x0000640000001000 */
.L_x_6571:
[----:B------:R-:W-:Y:S05]  /*76d0*/  BSYNC B1 ;  /* 0x0000000000017941 */ /* 0x000fea0003800000 */
.L_x_6569:
[----:B------:R-:W-:Y:S01]  /*76e0*/  HFMA2.MMA R119, -RZ, RZ, 0, 0 ;  /* 0x00000000ff777435 */ /* 0x000fe200000001ff */
[----:B0-----:R-:W-:-:S05]  /*76f0*/  MOV R118, R125 ;  /* 0x0000007d00767202 */ /* 0x001fca0000000f00 */
[----:B-1----:R-:W-:Y:S05]  /*7700*/  RET.REL.NODEC R118 `(_ZN18transformer_engine13normalization19ln_fwd_tuned_kernelINS0_13Kernel_traitsIff6__halffjLj30720ELj4ELj1ELj4ELj4ENS0_18Kernel_traits_baseILj30720EffS3_fjLj128EEEEEEEvNS0_19ForwardKernelParamsE) ;  /* 0xffffff88763c7950 */ /* 0x002fea0003c3ffff */
.L_x_6573:
        /* <DEDUP_REMOVED lines=15> */
.L_x_14398:


//--------------------- .text._ZN18transformer_engine13normalization19ln_fwd_tuned_kernelINS0_13Kernel_traitsI6__halfS3_S3_fjLj30720ELj4ELj1ELj4ELj4ENS0_18Kernel_traits_baseILj30720ES3_S3_S3_fjLj128EEEEEEEvNS0_19ForwardKernelParamsE --------------------------
	.section	.text._ZN18transformer_engine13normalization19ln_fwd_tuned_kernelINS0_13Kernel_traitsI6__halfS3_S3_fjLj30720ELj4ELj1ELj4ELj4ENS0_18Kernel_traits_baseILj30720ES3_S3_S3_fjLj128EEEEEEEvNS0_19ForwardKernelParamsE,"ax",@progbits
	.align	128
        .global         _ZN18transformer_engine13normalization19ln_fwd_tuned_kernelINS0_13Kernel_traitsI6__halfS3_S3_fjLj30720ELj4ELj1ELj4ELj4ENS0_18Kernel_traits_baseILj30720ES3_S3_S3_fjLj128EEEEEEEvNS0_19ForwardKernelParamsE
        .type           _ZN18transformer_engine13normalization19ln_fwd_tuned_kernelINS0_13Kernel_traitsI6__halfS3_S3_fjLj30720ELj4ELj1ELj4ELj4ENS0_18Kernel_traits_baseILj30720ES3_S3_S3_fjLj128EEEEEEEvNS0_19ForwardKernelParamsE,@function
        .size           _ZN18transformer_engine13normalization19ln_fwd_tuned_kernelINS0_13Kernel_traitsI6__halfS3_S3_fjLj30720ELj4ELj1ELj4ELj4ENS0_18Kernel_traits_baseILj30720ES3_S3_S3_fjLj128EEEEEEEvNS0_19ForwardKernelParamsE,(.L_x_14399 - _ZN18transformer_engine13normalization19ln_fwd_tuned_kernelINS0_13Kernel_traitsI6__halfS3_S3_fjLj30720ELj4ELj1ELj4ELj4ENS0_18Kernel_traits_baseILj30720ES3_S3_S3_fjLj128EEEEEEEvNS0_19ForwardKernelParamsE)
        .other          _ZN18transformer_engine13normalization19ln_fwd_tuned_kernelINS0_13Kernel_traitsI6__halfS3_S3_fjLj30720ELj4ELj1ELj4ELj4ENS0_18Kernel_traits_baseILj30720ES3_S3_S3_fjLj128EEEEEEEvNS0_19ForwardKernelParamsE,@"STO_CUDA_ENTRY STV_DEFAULT"
_ZN18transformer_engine13normalization19ln_fwd_tuned_kernelINS0_13Kernel_traitsI6__halfS3_S3_fjLj30720ELj4ELj1ELj4ELj4ENS0_18Kernel_traits_baseILj30720ES3_S3_S3_fjLj128EEEEEEEvNS0_19ForwardKernelParamsE:
.text._ZN18transformer_engine13normalization19ln_fwd_tuned_kernelINS0_13Kernel_traitsI6__halfS3_S3_fjLj30720ELj4ELj1ELj4ELj4ENS0_18Kernel_traits_baseILj30720ES3_S3_S3_fjLj128EEEEEEEvNS0_19ForwardKernelParamsE:
        /* <DEDUP_REMOVED lines=147> */
[----:B------:R4:W4:Y:S04]  /*0930*/  LDG.E R169, desc[UR4][R20.64] ;  /* 0x0000000414a97981 */ /* 0x000928000c1e1900 */
[----:B------:R-:W4:Y:S04]  /*0940*/  LDG.E R173, desc[UR4][R26.64] ;  /* 0x000000041aad7981 */ /* 0x000f28000c1e1900 */
[----:B------:R-:W4:Y:S04]  /*0950*/  LDG.E R177, desc[UR4][R34.64] ;  /* 0x0000000422b17981 */ /* 0x000f28000c1e1900 */
        /* <DEDUP_REMOVED lines=22> */
[----:B------:R-:W4:Y:S01]  /*0ac0*/  LDG.E R128, desc[UR4][R128.64] ;  /* 0x0000000480807981 */ /* 0x000f22000c1e1900 */
[----:B-1----:R-:W-:-:S02]  /*0ad0*/  MOV R11, 0x1 ;  /* 0x00000001000b7802 */ /* 0x002fc40000000f00 */
[----:B------:R-:W-:Y:S02]  /*0ae0*/  MOV R10, RZ ;  /* 0x000000ff000a7202 */ /* 0x000fe40000000f00 */
[----:B------:R-:W-:Y:S01]  /*0af0*/  MOV R8, RZ ;  /* 0x000000ff00087202 */ /* 0x000fe20000000f00 */
[--C-:B--2---:R-:W-:Y:S02]  /*0b00*/  HADD2.F32 R12, -RZ, R48.reuse.H0_H0 ;  /* 0x20000030ff0c7230 */ /* 0x104fe40000004100 */
[----:B------:R-:W-:Y:S02]  /*0b10*/  HADD2.F32 R13, -RZ, R48.H1_H1 ;  /* 0x30000030ff0d7230 */ /* 0x000fe40000004100 */
[--C-:B---3--:R-:W-:Y:S02]  /*0b20*/  HADD2.F32 R16, -RZ, R52.reuse.H0_H0 ;  /* 0x20000034ff107230 */ /* 0x108fe40000004100 */
[----:B------:R-:W-:Y:S02]  /*0b30*/  HADD2.F32 R17, -RZ, R52.H1_H1 ;  /* 0x30000034ff117230 */ /* 0x000fe40000004100 */
[----:B----4-:R-:W-:-:S02]  /*0b40*/  HADD2.F32 R20, -RZ, R56.H0_H0 ;  /* 0x20000038ff147230 */ /* 0x010fc40000004100 */
[----:B------:R-:W-:Y:S02]  /*0b50*/  HADD2.F32 R21, -RZ, R56.H1_H1 ;  /* 0x30000038ff157230 */ /* 0x000fe40000004100 */
[--C-:B------:R-:W-:Y:S02]  /*0b60*/  HADD2.F32 R14, -RZ, R50.reuse.H0_H0 ;  /* 0x20000032ff0e7230 */ /* 0x100fe40000004100 */
[----:B------:R-:W-:Y:S02]  /*0b70*/  HADD2.F32 R15, -RZ, R50.H1_H1 ;  /* 0x30000032ff0f7230 */ /* 0x000fe40000004100 */
[--C-:B0-----:R-:W-:Y:S02]  /*0b80*/  HADD2.F32 R18, -RZ, R54.reuse.H0_H0 ;  /* 0x20000036ff127230 */ /* 0x101fe40000004100 */
        /* <DEDUP_REMOVED lines=110> */
[----:B------:R-:W-:-:S07]  /*1270*/  HADD2.F32 R179, -RZ, R128.H1_H1 ;  /* 0x30000080ffb37230 */ /* 0x000fce0000004100 */
.L_x_6590:
        /* <DEDUP_REMOVED lines=96> */
[----:B------:R-:W-:Y:S01]  /*1880*/  ISETP.NE.AND P1, PT, R5, RZ, PT ;  /* 0x000000ff0500720c */ /* 0x000fe20003f25270 */
[--C-:B--2---:R-:W-:Y:S02]  /*1890*/  HADD2.F32 R192, -RZ, R154.reuse.H0_H0 ;  /* 0x2000009affc07230 */ /* 0x104fe40000004100 */
[----:B------:R-:W-:-:S03]  /*18a0*/  HADD2.F32 R154, -RZ, R154.H1_H1 ;  /* 0x3000009aff9a7230 */ /* 0x000fc60000004100 */
[----:B0-----:R-:W-:Y:S01]  /*18b0*/  FADD R99, RZ, R192 ;  /* 0x000000c0ff637221 */ /* 0x001fe20000000000 */
[--C-:B---3--:R-:W-:Y:S02]  /*18c0*/  HADD2.F32 R152, -RZ, R150.reuse.H0_H0 ;  /* 0x20000096ff987230 */ /* 0x108fe40000004100 */
[----:B------:R-:W-:Y:S02]  /*18d0*/  HADD2.F32 R150, -RZ, R150.H1_H1 ;  /* 0x30000096ff967230 */ /* 0x000fe40000004100 */
[----:B------:R-:W-:Y:S01]  /*18e0*/  FADD R99, R154, R99 ;  /* 0x000000639a637221 */ /* 0x000fe20000000000 */
[----:B------:R-:W-:-:S03]  /*18f0*/  HADD2.F32 R148, -RZ, R146.H0_H0 ;  /* 0x20000092ff947230 */ /* 0x000fc60000004100 */
[----:B------:R-:W-:Y:S01]  /*1900*/  FADD R99, R152, R99 ;  /* 0x0000006398637221 */ /* 0x000fe20000000000 */
[----:B------:R-:W-:-:S03]  /*1910*/  HADD2.F32 R146, -RZ, R146.H1_H1 ;  /* 0x30000092ff927230 */ /* 0x000fc60000004100 */
[----:B------:R-:W-:Y:S01]  /*1920*/  FADD R99, R150, R99 ;  /* 0x0000006396637221 */ /* 0x000fe20000000000 */
[--C-:B------:R-:W-:Y:S02]  /*1930*/  HADD2.F32 R132, -RZ, R136.reuse.H0_H0 ;  /* 0x20000088ff847230 */ /* 0x100fe40000004100 */
        /* <DEDUP_REMOVED lines=52> */
[----:B------:R-:W-:-:S04]  /*1c80*/  FADD R106, R247, R106 ;  /* 0x0000006af76a7221 */ /* 0x000fc80000000000 */
        /* <DEDUP_REMOVED lines=17> */
[----:B------:R-:W-:-:S04]  /*1da0*/  FADD R106, R215, R106 ;  /* 0x0000006ad76a7221 */ /* 0x000fc80000000000 */
[----:B------:R-:W-:Y:S01]  /*1db0*/  FADD R194, R241, R106 ;  /* 0x0000006af1c27221 */ /* 0x000fe20000000000 */
[----:B------:R-:W-:Y:S02]  /*1dc0*/  HADD2.F32 R106, -RZ, R155.H1_H1 ;  /* 0x3000009bff6a7230 */ /* 0x000fe40000004100 */
[--C-:B------:R-:W-:Y:S02]  /*1dd0*/  HADD2.F32 R203, -RZ, R105.reuse.H0_H0 ;  /* 0x20000069ffcb7230 */ /* 0x100fe40000004100 */
[----:B-1----:R-:W-:Y:S01]  /*1de0*/  FADD R97, R243, R194 ;  /* 0x000000c2f3617221 */ /* 0x002fe20000000000 */
[----:B------:R-:W-:Y:S02]  /*1df0*/  HADD2.F32 R105, -RZ, R105.H1_H1 ;  /* 0x30000069ff697230 */ /* 0x000fe40000004100 */
[--C-:B------:R-:W-:Y:S02]  /*1e00*/  HADD2.F32 R155, -RZ, R107.reuse.H0_H0 ;  /* 0x2000006bff9b7230 */ /* 0x100fe40000004100 */
[----:B------:R-:W-:Y:S01]  /*1e10*/  FADD R194, R106, R97 ;  /* 0x000000616ac27221 */ /* 0x000fe20000000000 */
[----:B------:R-:W-:-:S03]  /*1e20*/  HADD2.F32 R193, -RZ, R107.H1_H1 ;  /* 0x3000006bffc17230 */ /* 0x000fc60000004100 */
[----:B------:R-:W-:Y:S01]  /*1e30*/  FADD R194, R213, R194 ;  /* 0x000000c2d5c27221 */ /* 0x000fe20000000000 */
[----:B----4-:R-:W-:-:S03]  /*1e40*/  HADD2.F32 R199, -RZ, R98.H0_H0 ;  /* 0x20000062ffc77230 */ /* 0x010fc60000004100 */
[----:B------:R-:W-:Y:S01]  /*1e50*/  FADD R194, R239, R194 ;  /* 0x000000c2efc27221 */ /* 0x000fe20000000000 */
[----:B------:R-:W-:Y:S01]  /*1e60*/  HADD2.F32 R201, -RZ, R98.H1_H1 ;  /* 0x30000062ffc97230 */ /* 0x000fe20000004100 */
[----:B------:R-:W-:Y:S02]  /*1e70*/  SHF.R.U32.HI R98, RZ, 0x5, R3 ;  /* 0x00000005ff627819 */ /* 0x000fe40000011603 */
[----:B------:R-:W-:Y:S01]  /*1e80*/  FADD R194, R197, R194 ;  /* 0x000000c2c5c27221 */ /* 0x000fe20000000000 */
[--C-:B------:R-:W-:Y:S02]  /*1e90*/  HADD2.F32 R195, -RZ, R100.reuse.H0_H0 ;  /* 0x20000064ffc37230 */ /* 0x100fe40000004100 */
[----:B------:R-:W-:Y:S02]  /*1ea0*/  HADD2.F32 R229, -RZ, R100.H1_H1 ;  /* 0x30000064ffe57230 */ /* 0x000fe40000004100 */
[----:B------:R-:W-:Y:S01]  /*1eb0*/  FADD R194, R237, R194 ;  /* 0x000000c2edc27221 */ /* 0x000fe20000000000 */
[----:B------:R-:W-:-:S03]  /*1ec0*/  LOP3.LUT R100, R98, 0x7fffffc, RZ, 0xc0, !PT ;  /* 0x07fffffc62647812 */ /* 0x000fc600078ec0ff */
[----:B------:R-:W-:Y:S01]  /*1ed0*/  FADD R194, R209, R194 ;  /* 0x000000c2d1c27221 */ /* 0x000fe20000000000 */
[--C-:B------:R-:W-:Y:S01]  /*1ee0*/  HADD2.F32 R211, -RZ, R102.reuse.H0_H0 ;  /* 0x20000066ffd37230 */ /* 0x100fe20000004100 */
[----:B------:R-:W-:Y:S01]  /*1ef0*/  @!P0 IADD3 R100, R100, 0x4, RZ ;  /* 0x0000000464648810 */ /* 0x000fe20007ffe0ff */
[----:B------:R-:W-:Y:S02]  /*1f00*/  HADD2.F32 R107, -RZ, R102.H1_H1 ;  /* 0x30000066ff6b7230 */ /* 0x000fe40000004100 */
[----:B------:R-:W-:Y:S01]  /*1f10*/  FADD R194, R235, R194 ;  /* 0x000000c2ebc27221 */ /* 0x000fe20000000000 */
[----:B------:R-:W-:-:S03]  /*1f20*/  HADD2.F32 R225, -RZ, R96.H0_H0 ;  /* 0x20000060ffe17230 */ /* 0x000fc60000004100 */
        /* <DEDUP_REMOVED lines=158> */
.L_x_6609:
        /* <DEDUP_REMOVED lines=34> */
[----:B012--5:R-:W-:Y:S05]  /*2b30*/  CALL.REL.NOINC `($__internal_63_$__cuda_sm20_rcp_rn_f32_slowpath) ;  /* 0x0000003c00f07944 */ /* 0x027fea0003c00000 */
[----:B------:R-:W-:Y:S01]  /*2b40*/  MOV R96, R200 ;  /* 0x000000c800607202 */ /* 0x000fe20000000f00 */
[----:B------:R-:W-:Y:S06]  /*2b50*/  BRA `(.L_x_6578) ;  /* 0x0000000000107947 */ /* 0x000fec0003800000 */
.L_x_6577:
[----:B------:R-:W3:Y:S02]  /*2b60*/  MUFU.RCP R97, R100 ;  /* 0x0000006400617308 */ /* 0x000ee40000001000 */
[----:B---3--:R-:W-:-:S04]  /*2b70*/  FFMA R96, R100, R97, -1 ;  /* 0xbf80000064607423 */ /* 0x008fc80000000061 */
[----:B------:R-:W-:-:S04]  /*2b80*/  FADD.FTZ R96, -R96, -RZ ;  /* 0x800000ff60607221 */ /* 0x000fc80000010100 */
[----:B------:R-:W-:-:S07]  /*2b90*/  FFMA R96, R97, R96, R97 ;  /* 0x0000006061607223 */ /* 0x000fce0000000061 */
.L_x_6578:
[----:B------:R-:W-:Y:S05]  /*2ba0*/  BSYNC B0 ;  /* 0x0000000000007941 */ /* 0x000fea0003800000 */
.L_x_6576:
        /* <DEDUP_REMOVED lines=20> */
[----:B--2--5:R-:W-:Y:S05]  /*2cf0*/  CALL.REL.NOINC `($__internal_63_$__cuda_sm20_rcp_rn_f32_slowpath) ;  /* 0x0000003c00807944 */ /* 0x024fea0003c00000 */
[----:B------:R-:W-:Y:S01]  /*2d00*/  MOV R103, R200 ;  /* 0x000000c800677202 */ /* 0x000fe20000000f00 */
[----:B------:R-:W-:Y:S06]  /*2d10*/  BRA `(.L_x_6581) ;  /* 0x0000000000107947 */ /* 0x000fec0003800000 */
.L_x_6580:
[----:B------:R-:W0:Y:S02]  /*2d20*/  MUFU.RCP R103, R196 ;  /* 0x000000c400677308 */ /* 0x000e240000001000 */
[----:B0-----:R-:W-:-:S04]  /*2d30*/  FFMA R96, R196, R103, -1 ;  /* 0xbf800000c4607423 */ /* 0x001fc80000000067 */
[----:B------:R-:W-:-:S04]  /*2d40*/  FADD.FTZ R96, -R96, -RZ ;  /* 0x800000ff60607221 */ /* 0x000fc80000010100 */
[----:B------:R-:W-:-:S07]  /*2d50*/  FFMA R103, R103, R96, R103 ;  /* 0x0000006067677223 */ /* 0x000fce0000000067 */
.L_x_6581:
[----:B------:R-:W-:Y:S05]  /*2d60*/  BSYNC B0 ;  /* 0x0000000000007941 */ /* 0x000fea0003800000 */
.L_x_6579:
        /* <DEDUP_REMOVED lines=49> */
.L_x_6583:
[----:B------:R-:W2:Y:S04]  /*3080*/  LDG.E.STRONG.GPU R98, desc[UR4][R100.64] ;  /* 0x0000000464627981 */ /* 0x000ea8000c1ef900 */
[----:B--2---:R-:W-:Y:S01]  /*3090*/  CCTL.IVALL ;  /* 0x00000000ff00798f */ /* 0x004fe20002000000 */
[----:B------:R-:W-:Y:S05]  /*30a0*/  YIELD ;  /* 0x0000000000007946 */ /* 0x000fea0003800000 */
[----:B------:R-:W-:-:S13]  /*30b0*/  ISETP.NE.AND P0, PT, R98, R102, PT ;  /* 0x000000666200720c */ /* 0x000fda0003f05270 */
[----:B------:R-:W-:Y:S05]  /*30c0*/  @P0 BRA `(.L_x_6583) ;  /* 0xfffffffc00ec0947 */ /* 0x000fea000383ffff */
.L_x_6582:
        /* <DEDUP_REMOVED lines=20> */
[----:B012--5:R-:W-:Y:S05]  /*3210*/  CALL.REL.NOINC `($__internal_63_$__cuda_sm20_rcp_rn_f32_slowpath) ;  /* 0x0000003800387944 */ /* 0x027fea0003c00000 */
[----:B------:R-:W-:Y:S01]  /*3220*/  MOV R96, R200 ;  /* 0x000000c800607202 */ /* 0x000fe20000000f00 */
[----:B------:R-:W-:Y:S06]  /*3230*/  BRA `(.L_x_6586) ;  /* 0x0000000000107947 */ /* 0x000fec0003800000 */
.L_x_6585:
[----:B------:R-:W3:Y:S02]  /*3240*/  MUFU.RCP R97, R100 ;  /* 0x0000006400617308 */ /* 0x000ee40000001000 */
[----:B---3--:R-:W-:-:S04]  /*3250*/  FFMA R96, R100, R97, -1 ;  /* 0xbf80000064607423 */ /* 0x008fc80000000061 */
[----:B------:R-:W-:-:S04]  /*3260*/  FADD.FTZ R96, -R96, -RZ ;  /* 0x800000ff60607221 */ /* 0x000fc80000010100 */
[----:B------:R-:W-:-:S07]  /*3270*/  FFMA R96, R97, R96, R97 ;  /* 0x0000006061607223 */ /* 0x000fce0000000061 */
.L_x_6586:
[----:B------:R-:W-:Y:S05]  /*3280*/  BSYNC B0 ;  /* 0x0000000000007941 */ /* 0x000fea0003800000 */
.L_x_6584:
        /* <DEDUP_REMOVED lines=23> */
.L_x_6588:
[----:B------:R-:W0:Y:S02]  /*3400*/  MUFU.RCP R96, R103 ;  /* 0x0000006700607308 */ /* 0x000e240000001000 */
[----:B0-----:R-:W-:-:S04]  /*3410*/  FFMA R97, R103, R96, -1 ;  /* 0xbf80000067617423 */ /* 0x001fc80000000060 */
[----:B------:R-:W-:-:S04]  /*3420*/  FADD.FTZ R97, -R97, -RZ ;  /* 0x800000ff61617221 */ /* 0x000fc80000010100 */
[----:B------:R-:W-:-:S07]  /*3430*/  FFMA R96, R96, R97, R96 ;  /* 0x0000006160607223 */ /* 0x000fce0000000060 */
.L_x_6589:
[----:B------:R-:W-:Y:S05]  /*3440*/  BSYNC B0 ;  /* 0x0000000000007941 */ /* 0x000fea0003800000 */
.L_x_6587:
[----:B------:R-:W-:Y:S01]  /*3450*/  FADD R97, R99, -R98 ;  /* 0x8000006263617221 */ /* 0x000fe20000000000 */
[----:B------:R-:W-:Y:S01]  /*3460*/  ISETP.NE.AND P2, PT, R9, RZ, PT ;  /* 0x000000ff0900720c */ /* 0x000fe20003f45270 */
[----:B------:R-:W-:Y:S01]  /*3470*/  ULDC.64 UR8, c[0x0][0x288] ;  /* 0x0000a20000087ab9 */ /* 0x000fe20000000a00 */
[----:B------:R-:W-:Y:S01]  /*3480*/  FADD R204, R181, 1 ;  /* 0x3f800000b5cc7421 */ /* 0x000fe20000000000 */
[----:B------:R-:W-:Y:S01]  /*3490*/  FMUL R97, R97, R97 ;  /* 0x0000006161617220 */ /* 0x000fe20000400000 */
[----:B------:R-:W-:Y:S01]  /*34a0*/  ISETP.NE.AND P1, PT, RZ, UR6, PT ;  /* 0x00000006ff007c0c */ /* 0x000fe2000bf25270 */
[----:B------:R-:W-:Y:S01]  /*34b0*/  ULDC UR7, c[0x0][0x210] ;  /* 0x0000840000077ab9 */ /* 0x000fe20000000800 */
[----:B------:R-:W-:Y:S01]  /*34c0*/  IADD3 R10, R10, 0x1, RZ ;  /* 0x000000010a0a7810 */ /* 0x000fe20007ffe0ff */
[----:B------:R-:W-:Y:S01]  /*34d0*/  FMUL R196, R100, R97 ;  /* 0x0000006164c47220 */ /* 0x000fe20000400000 */
[----:B--2---:R-:W-:Y:S01]  /*34e0*/  FADD R97, R102, R194 ;  /* 0x000000c266617221 */ /* 0x004fe20000000000 */
[----:B------:R-:W-:Y:S01]  /*34f0*/  FSEL R220, R181, R204, !P2 ;  /* 0x000000ccb5dc7208 */ /* 0x000fe20005000000 */
[----:B------:R-:W0:Y:S01]  /*3500*/  LDC R102, c[0x0][0x268] ;  /* 0x00009a00ff667b82 */ /* 0x000e220000000800 */
[C---:B------:R-:W-:Y:S01]  /*3510*/  FMUL R196, R101.reuse, R196 ;  /* 0x000000c465c47220 */ /* 0x040fe20000400000 */
[----:B------:R-:W-:Y:S01]  /*3520*/  FMUL R101, R101, R98 ;  /* 0x0000006265657220 */ /* 0x000fe20000400000 */
[----:B------:R-:W-:-:S02]  /*3530*/  LOP3.LUT R10, R10, 0x3, RZ, 0xc0, !PT ;  /* 0x000000030a0a7812 */ /* 0x000fc400078ec0ff */
[-C--:B------:R-:W-:Y:S01]  /*3540*/  FFMA R97, R196, R96.reuse, R97 ;  /* 0x00000060c4617223 */ /* 0x080fe20000000061 */
[----:B------:R-:W-:Y:S01]  /*3550*/  FFMA R101, R100, R99, R101 ;  /* 0x0000006364657223 */ /* 0x000fe20000000065 */
[----:B------:R-:W-:Y:S01]  /*3560*/  FADD R99, R12, 1 ;  /* 0x3f8000000c637421 */ /* 0x000fe20000000000 */
[----:B------:R-:W-:Y:S01]  /*3570*/  FADD R100, R16, 1 ;  /* 0x3f80000010647421 */ /* 0x000fe20000000000 */
[----:B------:R-:W-:Y:S01]  /*3580*/  FADD R196, R89, 1 ;  /* 0x3f80000059c47421 */ /* 0x000fe20000000000 */
[----:B------:R-:W-:Y:S01]  /*3590*/  FMUL R103, R101, R96 ;  /* 0x0000006065677220 */ /* 0x000fe20000400000 */
[----:B------:R-:W0:Y:S01]  /*35a0*/  SHFL.IDX PT, R97, R97, RZ, 0x1f ;  /* 0x00001fff61617589 */ /* 0x000e2200000e0000 */
[----:B------:R-:W-:Y:S01]  /*35b0*/  FSEL R99, R12, R99, !P2 ;  /* 0x000000630c637208 */ /* 0x000fe20005000000 */
[----:B------:R-:W-:Y:S01]  /*35c0*/  FADD R96, R13, 1 ;  /* 0x3f8000000d607421 */ /* 0x000fe20000000000 */
[----:B------:R-:W-:Y:S02]  /*35d0*/  FSEL R100, R16, R100, !P2 ;  /* 0x0000006410647208 */ /* 0x000fe40005000000 */
[----:B------:R-:W1:Y:S01]  /*35e0*/  SHFL.IDX PT, R103, R103, RZ, 0x1f ;  /* 0x00001fff67677589 */ /* 0x000e6200000e0000 */
[----:B------:R-:W-:-:S02]  /*35f0*/  FSEL R196, R89, R196, !P2 ;  /* 0x000000c459c47208 */ /* 0x000fc40005000000 */
[----:B------:R-:W-:Y:S01]  /*3600*/  FSEL R96, R13, R96, !P2 ;  /* 0x000000600d607208 */ /* 0x000fe20005000000 */
[----:B0-----:R-:W-:Y:S01]  /*3610*/  FFMA R98, R97, 3.2552085031056776643e-05, R102 ;  /* 0x3808888961627823 */ /* 0x001fe20000000066 */
[----:B------:R-:W-:-:S04]  /*3620*/  FADD R102, R17, 1 ;  /* 0x3f80000011667421 */ /* 0x000fc80000000000 */
        /* <DEDUP_REMOVED lines=26> */
[----:B0-----:R-:W-:Y:S01]  /*37d0*/  FSEL R98, R17, R102, !P2 ;  /* 0x0000006611627208 */ /* 0x001fe20005000000 */
[--C-:B------:R-:W-:Y:S01]  /*37e0*/  FADD R106, R106, -R103.reuse ;  /* 0x800000676a6a7221 */ /* 0x100fe20000000000 */
[--C-:B------:R-:W-:Y:S01]  /*37f0*/  FADD R194, R239, -R103.reuse ;  /* 0x80000067efc27221 */ /* 0x100fe20000000000 */
[--C-:B------:R-:W-:Y:S01]  /*3800*/  FADD R198, R199, -R103.reuse ;  /* 0x80000067c7c67221 */ /* 0x100fe20000000000 */
[--C-:B------:R-:W-:Y:S01]  /*3810*/  FADD R204, R229, -R103.reuse ;  /* 0x80000067e5cc7221 */ /* 0x100fe20000000000 */
[--C-:B------:R-:W-:Y:S01]  /*3820*/  FADD R222, R211, -R103.reuse ;  /* 0x80000067d3de7221 */ /* 0x100fe20000000000 */
[----:B------:R-:W-:Y:S01]  /*3830*/  FADD R224, R227, -R103 ;  /* 0x80000067e3e07221 */ /* 0x000fe20000000000 */
[----:B-1----:R-:W-:Y:S01]  /*3840*/  @!P0 FMUL R101, R101, 4096 ;  /* 0x4580000065658820 */ /* 0x002fe20000400000 */
[----:B------:R-:W-:-:S03]  /*3850*/  ISETP.NE.U32.AND P0, PT, RZ, UR8, PT ;  /* 0x00000008ff007c0c */ /* 0x000fc6000bf05070 */
[C---:B------:R-:W-:Y:S01]  /*3860*/  FMUL R97, R101.reuse, R192 ;  /* 0x000000c065617220 */ /* 0x040fe20000400000 */
[C---:B------:R-:W-:Y:S01]  /*3870*/  FADD R192, R20.reuse, 1 ;  /* 0x3f80000014c07421 */ /* 0x040fe20000000000 */
[C---:B------:R-:W-:Y:S01]  /*3880*/  FMUL R150, R101.reuse, R150 ;  /* 0x0000009665967220 */ /* 0x040fe20000400000 */
[----:B------:R-:W-:Y:S01]  /*3890*/  FMUL R154, R101, R154 ;  /* 0x0000009a659a7220 */ /* 0x000fe20000400000 */
[----:B------:R-:W-:Y:S01]  /*38a0*/  FFMA R97, R97, R99, R14 ;  /* 0x0000006361617223 */ /* 0x000fe2000000000e */
[C---:B------:R-:W-:Y:S01]  /*38b0*/  FMUL R99, R101.reuse, R152 ;  /* 0x0000009865637220 */ /* 0x040fe20000400000 */
[----:B------:R-:W-:Y:S01]  /*38c0*/  FSEL R192, R20, R192, !P2 ;  /* 0x000000c014c07208 */ /* 0x000fe20005000000 */
[----:B------:R-:W-:Y:S01]  /*38d0*/  FFMA R98, R150, R98, R19 ;  /* 0x0000006296627223 */ /* 0x000fe20000000013 */
[----:B------:R-:W-:Y:S01]  /*38e0*/  FMUL R146, R101, R146 ;  /* 0x0000009265927220 */ /* 0x000fe20000400000 */
[----:B------:R-:W-:Y:S01]  /*38f0*/  FFMA R100, R99, R100, R18 ;  /* 0x0000006463647223 */ /* 0x000fe20000000012 */
[----:B------:R-:W-:Y:S01]  /*3900*/  FMUL R99, R101, R148 ;  /* 0x0000009465637220 */ /* 0x000fe20000400000 */
[----:B------:R-:W-:Y:S01]  /*3910*/  FADD R148, R21, 1 ;  /* 0x3f80000015947421 */ /* 0x000fe20000000000 */
[----:B------:R-:W-:Y:S01]  /*3920*/  FFMA R102, R154, R96, R15 ;  /* 0x000000609a667223 */ /* 0x000fe2000000000f */
[C---:B------:R-:W-:Y:S01]  /*3930*/  FADD R150, R24.reuse, 1 ;  /* 0x3f80000018967421 */ /* 0x040fe20000000000 */
[----:B------:R-:W-:Y:S01]  /*3940*/  FFMA R96, R99, R192, R22 ;  /* 0x000000c063607223 */ /* 0x000fe20000000016 */
[----:B------:R-:W-:Y:S01]  /*3950*/  FMUL R99, R101, R132 ;  /* 0x0000008465637220 */ /* 0x000fe20000400000 */
[----:B------:R-:W-:Y:S01]  /*3960*/  FSEL R148, R21, R148, !P2 ;  /* 0x0000009415947208 */ /* 0x000fe20005000000 */
[----:B------:R-:W-:Y:S01]  /*3970*/  FADD R152, R25, 1 ;  /* 0x3f80000019987421 */ /* 0x000fe20000000000 */
[----:B------:R-:W-:Y:S01]  /*3980*/  FSEL R150, R24, R150, !P2 ;  /* 0x0000009618967208 */ /* 0x000fe20005000000 */
[C---:B------:R-:W-:Y:S01]  /*3990*/  FMUL R136, R101.reuse, R136 ;  /* 0x0000008865887220 */ /* 0x040fe20000400000 */
[----:B------:R-:W-:Y:S01]  /*39a0*/  FMUL R134, R101, R134 ;  /* 0x0000008665867220 */ /* 0x000fe20000400000 */
[----:B------:R-:W-:Y:S01]  /*39b0*/  FFMA R132, R146, R148, R23 ;  /* 0x0000009492847223 */ /* 0x000fe20000000017 */
[C---:B------:R-:W-:Y:S01]  /*39c0*/  FADD R146, R28.reuse, 1 ;  /* 0x3f8000001c927421 */ /* 0x040fe20000000000 */
[----:B------:R-:W-:Y:S01]  /*39d0*/  FADD R148, R29, 1 ;  /* 0x3f8000001d947421 */ /* 0x000fe20000000000 */
[----:B------:R-:W-:Y:S01]  /*39e0*/  FSEL R152, R25, R152, !P2 ;  /* 0x0000009819987208 */ /* 0x000fe20005000000 */
[----:B------:R-:W-:Y:S01]  /*39f0*/  FFMA R99, R99, R150, R26 ;  /* 0x0000009663637223 */ /* 0x000fe2000000001a */
[----:B------:R-:W-:Y:S01]  /*3a00*/  ISETP.NE.AND.EX P0, PT, RZ, UR9, PT, P0 ;  /* 0x00000009ff007c0c */ /* 0x000fe2000bf05300 */
[C---:B------:R-:W-:Y:S01]  /*3a10*/  FMUL R142, R101.reuse, R142 ;  /* 0x0000008e658e7220 */ /* 0x040fe20000400000 */
[----:B------:R-:W-:Y:S01]  /*3a20*/  FSEL R146, R28, R146, !P2 ;  /* 0x000000921c927208 */ /* 0x000fe20005000000 */
[----:B------:R-:W-:Y:S01]  /*3a30*/  FMUL R144, R101, R144 ;  /* 0x0000009065907220 */ /* 0x000fe20000400000 */
[----:B------:R-:W-:Y:S01]  /*3a40*/  FSEL R150, R29, R148, !P2 ;  /* 0x000000941d967208 */ /* 0x000fe20005000000 */
[----:B------:R-:W-:Y:S01]  /*3a50*/  FMUL R148, R101, R140 ;  /* 0x0000008c65947220 */ /* 0x000fe20000400000 */
[----:B------:R-:W-:Y:S01]  /*3a60*/  FFMA R140, R136, R152, R27 ;  /* 0x00000098888c7223 */ /* 0x000fe2000000001b */
[----:B------:R-:W-:Y:S01]  /*3a70*/  FFMA R136, R134, R146, R30 ;  /* 0x0000009286887223 */ /* 0x000fe2000000001e */
[----:B------:R-:W-:Y:S01]  /*3a80*/  FADD R146, R33, 1 ;  /* 0x3f80000021927421 */ /* 0x000fe20000000000 */
[----:B------:R-:W-:Y:S01]  /*3a90*/  FFMA R134, R148, R150, R31 ;  /* 0x0000009694867223 */ /* 0x000fe2000000001f */
[----:B------:R-:W-:Y:S01]  /*3aa0*/  FADD R152, R32, 1 ;  /* 0x3f80000020987421 */ /* 0x000fe20000000000 */
[----:B------:R-:W-:Y:S01]  /*3ab0*/  FADD R148, R36, 1 ;  /* 0x3f80000024947421 */ /* 0x000fe20000000000 */
[----:B------:R-:W-:Y:S01]  /*3ac0*/  FMUL R138, R101, R138 ;  /* 0x0000008a658a7220 */ /* 0x000fe20000400000 */
[----:B------:R-:W-:Y:S01]  /*3ad0*/  FSEL R146, R33, R146, !P2 ;  /* 0x0000009221927208 */ /* 0x000fe20005000000 */
[----:B------:R-:W-:Y:S01]  /*3ae0*/  FADD R150, R130, -R103 ;  /* 0x8000006782967221 */ /* 0x000fe20000000000 */
[----:B------:R-:W-:Y:S01]  /*3af0*/  FSEL R152, R32, R152, !P2 ;  /* 0x0000009820987208 */ /* 0x000fe20005000000 */
[----:B------:R-:W-:Y:S01]  /*3b00*/  FMUL R126, R101, R126 ;  /* 0x0000007e657e7220 */ /* 0x000fe20000400000 */
[----:B------:R-:W-:Y:S01]  /*3b10*/  FSEL R148, R36, R148, !P2 ;  /* 0x0000009424947208 */ /* 0x000fe20005000000 */
[----:B------:R-:W-:Y:S01]  /*3b20*/  FFMA R142, R142, R146, R35 ;  /* 0x000000928e8e7223 */ /* 0x000fe20000000023 */
[----:B------:R-:W-:Y:S01]  /*3b30*/  @P0 FMNMX R8, R8, |R97|, !PT ;  /* 0x4000006108080209 */ /* 0x000fe20007800000 */
[----:B------:R-:W-:Y:S01]  /*3b40*/  FADD R146, R37, 1 ;  /* 0x3f80000025927421 */ /* 0x000fe20000000000 */
[----:B------:R-:W-:Y:S01]  /*3b50*/  FFMA R144, R144, R152, R34 ;  /* 0x0000009890907223 */ /* 0x000fe20000000022 */
[----:B------:R-:W-:Y:S01]  /*3b60*/  FFMA R138, R138, R148, R38 ;  /* 0x000000948a8a7223 */ /* 0x000fe20000000026 */
[----:B------:R-:W-:Y:S01]  /*3b70*/  FADD R148, R40, 1 ;  /* 0x3f80000028947421 */ /* 0x000fe20000000000 */
[----:B------:R-:W-:Y:S01]  /*3b80*/  FADD R152, R41, 1 ;  /* 0x3f80000029987421 */ /* 0x000fe20000000000 */
[----:B------:R-:W-:Y:S01]  /*3b90*/  @P0 FMNMX R8, R8, |R102|, !PT ;  /* 0x4000006608080209 */ /* 0x000fe20007800000 */
[----:B------:R-:W-:Y:S01]  /*3ba0*/  FMUL R130, R101, R128 ;  /* 0x0000008065827220 */ /* 0x000fe20000400000 */
[----:B------:R-:W-:Y:S01]  /*3bb0*/  FSEL R146, R37, R146, !P2 ;  /* 0x0000009225927208 */ /* 0x000fe20005000000 */
[----:B------:R-:W-:Y:S01]  /*3bc0*/  FMUL R150, R101, R150 ;  /* 0x0000009665967220 */ /* 0x000fe20000400000 */
[----:B------:R-:W-:Y:S01]  /*3bd0*/  FSEL R148, R40, R148, !P2 ;  /* 0x0000009428947208 */ /* 0x000fe20005000000 */
[----:B------:R-:W-:Y:S01]  /*3be0*/  FADD R154, R44, 1 ;  /* 0x3f8000002c9a7421 */ /* 0x000fe20000000000 */
[----:B------:R-:W-:Y:S01]  /*3bf0*/  FSEL R152, R41, R152, !P2 ;  /* 0x0000009829987208 */ /* 0x000fe20005000000 */
[----:B------:R-:W-:Y:S01]  /*3c00*/  FFMA R128, R126, R146, R39 ;  /* 0x000000927e807223 */ /* 0x000fe20000000027 */
[----:B------:R-:W-:Y:S01]  /*3c10*/  @P0 FMNMX R8, R8, |R100|, !PT ;  /* 0x4000006408080209 */ /* 0x000fe20007800000 */
[----:B------:R-:W-:Y:S01]  /*3c20*/  FADD R146, R124, -R103 ;  /* 0x800000677c927221 */ /* 0x000fe20000000000 */
[----:B------:R-:W-:Y:S01]  /*3c30*/  FFMA R126, R130, R148, R42 ;  /* 0x00000094827e7223 */ /* 0x000fe2000000002a */
[----:B------:R-:W-:Y:S01]  /*3c40*/  FFMA R124, R150, R152, R43 ;  /* 0x00000098967c7223 */ /* 0x000fe2000000002b */
        /* <DEDUP_REMOVED lines=15> */
[----:B------:R-:W-:Y:S01]  /*3d40*/  FFMA R120, R120, R150, R50 ;  /* 0x0000009678787223 */ /* 0x000fe20000000032 */
[----:B------:R-:W-:Y:S01]  /*3d50*/  @P0 FMNMX R8, R8, |R99|, !PT ;  /* 0x4000006308080209 */ /* 0x000fe20007800000 */
[----:B------:R-:W-:Y:S01]  /*3d60*/  FADD R148, R52, 1 ;  /* 0x3f80000034947421 */ /* 0x000fe20000000000 */
[----:B------:R-:W-:Y:S01]  /*3d70*/  FADD R150, R53, 1 ;  /* 0x3f80000035967421 */ /* 0x000fe20000000000 */
[----:B------:R-:W-:Y:S01]  /*3d80*/  FSEL R146, R49, R146, !P2 ;  /* 0x0000009231927208 */ /* 0x000fe20005000000 */
[C---:B------:R-:W-:Y:S01]  /*3d90*/  FMUL R114, R101.reuse, R114 ;  /* 0x0000007265727220 */ /* 0x040fe20000400000 */
[----:B------:R-:W-:Y:S01]  /*3da0*/  @P0 FMNMX R8, R8, |R140|, !PT ;  /* 0x4000008c08080209 */ /* 0x000fe20007800000 */
[C---:B------:R-:W-:Y:S01]  /*3db0*/  FMUL R116, R101.reuse, R116 ;  /* 0x0000007465747220 */ /* 0x040fe20000400000 */
[----:B------:R-:W-:Y:S01]  /*3dc0*/  FSEL R148, R52, R148, !P2 ;  /* 0x0000009434947208 */ /* 0x000fe20005000000 */
[----:B------:R-:W-:Y:S01]  /*3dd0*/  FMUL R108, R101, R108 ;  /* 0x0000006c656c7220 */ /* 0x000fe20000400000 */
[----:B------:R-:W-:Y:S01]  /*3de0*/  FSEL R152, R53, R150, !P2 ;  /* 0x0000009635987208 */ /* 0x000fe20005000000 */
[----:B------:R-:W-:Y:S01]  /*3df0*/  FMUL R150, R101, R118 ;  /* 0x0000007665967220 */ /* 0x000fe20000400000 */
        /* <DEDUP_REMOVED lines=8> */
[C---:B------:R-:W-:Y:S01]  /*3e80*/  FMUL R110, R101.reuse, R110 ;  /* 0x0000006e656e7220 */ /* 0x040fe20000400000 */
[----:B------:R-:W-:Y:S01]  /*3e90*/  FSEL R146, R56, R146, !P2 ;  /* 0x0000009238927208 */ /* 0x000fe20005000000 */
[----:B------:R-:W-:Y:S01]  /*3ea0*/  FMUL R104, R101, R104 ;  /* 0x0000006865687220 */ /* 0x000fe20000400000 */
[----:B------:R-:W-:Y:S01]  /*3eb0*/  @P0 FMNMX R8, R8, |R144|, !PT ;  /* 0x4000009008080209 */ /* 0x000fe20007800000 */
[----:B------:R-:W-:Y:S01]  /*3ec0*/  FADD R154, R65, 1 ;  /* 0x3f800000419a7421 */ /* 0x000fe20000000000 */
[----:B------:R-:W-:Y:S01]  /*3ed0*/  FSEL R148, R57, R148, !P2 ;  /* 0x0000009439947208 */ /* 0x000fe20005000000 */
[----:B------:R-:W-:Y:S01]  /*3ee0*/  FADD R192, R68, 1 ;  /* 0x3f80000044c07421 */ /* 0x000fe20000000000 */
[----:B------:R-:W-:Y:S01]  /*3ef0*/  FSEL R152, R60, R150, !P2 ;  /* 0x000000963c987208 */ /* 0x000fe20005000000 */
[----:B------:R-:W-:Y:S01]  /*3f00*/  FMUL R150, R101, R112 ;  /* 0x0000007065967220 */ /* 0x000fe20000400000 */
[----:B------:R-:W-:Y:S01]  /*3f10*/  FFMA R112, R108, R146, R58 ;  /* 0x000000926c707223 */ /* 0x000fe2000000003a */
[----:B------:R-:W-:Y:S01]  /*3f20*/  FADD R146, R61, 1 ;  /* 0x3f8000003d927421 */ /* 0x000fe20000000000 */
[----:B------:R-:W-:Y:S01]  /*3f30*/  @P0 FMNMX R8, R8, |R142|, !PT ;  /* 0x4000008e08080209 */ /* 0x000fe20007800000 */
[----:B------:R-:W-:Y:S01]  /*3f40*/  FFMA R110, R110, R148, R59 ;  /* 0x000000946e6e7223 */ /* 0x000fe2000000003b */
[----:B------:R-:W-:Y:S01]  /*3f50*/  FADD R148, R64, 1 ;  /* 0x3f80000040947421 */ /* 0x000fe20000000000 */
[----:B------:R-:W-:Y:S01]  /*3f60*/  FFMA R108, R150, R152, R62 ;  /* 0x00000098966c7223 */ /* 0x000fe2000000003e */
[----:B------:R-:W-:Y:S01]  /*3f70*/  @P0 FMNMX R8, R8, |R138|, !PT ;  /* 0x4000008a08080209 */ /* 0x000fe20007800000 */
[--C-:B------:R-:W-:Y:S01]  /*3f80*/  FADD R152, R251, -R103.reuse ;  /* 0x80000067fb987221 */ /* 0x100fe20000000000 */
[----:B------:R-:W-:Y:S01]  /*3f90*/  FSEL R146, R61, R146, !P2 ;  /* 0x000000923d927208 */ /* 0x000fe20005000000 */
[----:B------:R-:W-:Y:S01]  /*3fa0*/  FMUL R106, R101, R106 ;  /* 0x0000006a656a7220 */ /* 0x000fe20000400000 */
[----:B------:R-:W-:Y:S01]  /*3fb0*/  FSEL R150, R64, R148, !P2 ;  /* 0x0000009440967208 */ /* 0x000fe20005000000 */
[----:B------:R-:W-:Y:S01]  /*3fc0*/  FADD R148, R247, -R103 ;  /* 0x80000067f7947221 */ /* 0x000fe20000000000 */
[----:B------:R-:W-:Y:S01]  /*3fd0*/  @P0 FMNMX R8, R8, |R128|, !PT ;  /* 0x4000008008080209 */ /* 0x000fe20007800000 */
[----:B------:R-:W-:Y:S01]  /*3fe0*/  FFMA R104, R104, R146, R63 ;  /* 0x0000009268687223 */ /* 0x000fe2000000003f */
[--C-:B------:R-:W-:Y:S01]  /*3ff0*/  FADD R146, R223, -R103.reuse ;  /* 0x80000067df927221 */ /* 0x100fe20000000000 */
[----:B------:R-:W-:Y:S01]  /*4000*/  FSEL R154, R65, R154, !P2 ;  /* 0x0000009a419a7208 */ /* 0x000fe20005000000 */
[C---:B------:R-:W-:Y:S01]  /*4010*/  FMUL R251, R101.reuse, R148 ;  /* 0x0000009465fb7220 */ /* 0x040fe20000400000 */
[----:B------:R-:W-:Y:S01]  /*4020*/  @P0 FMNMX R8, R8, |R126|, !PT ;  /* 0x4000007e08080209 */ /* 0x000fe20007800000 */
[----:B------:R-:W-:Y:S01]  /*4030*/  FMUL R152, R101, R152 ;  /* 0x0000009865987220 */ /* 0x000fe20000400000 */
[----:B------:R-:W-:Y:S01]  /*4040*/  FADD R148, R69, 1 ;  /* 0x3f80000045947421 */ /* 0x000fe20000000000 */
[----:B------:R-:W-:Y:S01]  /*4050*/  FMUL R223, R101, R146 ;  /* 0x0000009265df7220 */ /* 0x000fe20000400000 */
[----:B------:R-:W-:Y:S01]  /*4060*/  FADD R146, R221, -R103 ;  /* 0x80000067dd927221 */ /* 0x000fe20000000000 */
[----:B------:R-:W-:Y:S01]  /*4070*/  @P0 FMNMX R8, R8, |R124|, !PT ;  /* 0x4000007c08080209 */ /* 0x000fe20007800000 */
[----:B------:R-:W-:Y:S01]  /*4080*/  FFMA R247, R152, R154, R67 ;  /* 0x0000009a98f77223 */ /* 0x000fe20000000043 */
[----:B------:R-:W-:Y:S01]  /*4090*/  FSEL R192, R68, R192, !P2 ;  /* 0x000000c044c07208 */ /* 0x000fe20005000000 */
[----:B------:R-:W-:Y:S01]  /*40a0*/  FADD R152, R72, 1 ;  /* 0x3f80000048987421 */ /* 0x000fe20000000000 */
[----:B------:R-:W-:Y:S01]  /*40b0*/  FSEL R148, R69, R148, !P2 ;  /* 0x0000009445947208 */ /* 0x000fe20005000000 */
[----:B------:R-:W-:Y:S01]  /*40c0*/  FFMA R251, R251, R150, R66 ;  /* 0x00000096fbfb7223 */ /* 0x000fe20000000042 */
[----:B------:R-:W-:Y:S01]  /*40d0*/  FMUL R146, R101, R146 ;  /* 0x0000009265927220 */ /* 0x000fe20000400000 */
[----:B------:R-:W-:Y:S01]  /*40e0*/  @P0 FMNMX R8, R8, |R122|, !PT ;  /* 0x4000007a08080209 */ /* 0x000fe20007800000 */
[----:B------:R-:W-:Y:S01]  /*40f0*/  FADD R150, R249, -R103 ;  /* 0x80000067f9967221 */ /* 0x000fe20000000000 */
[----:B------:R-:W-:Y:S01]  /*4100*/  FFMA R221, R223, R192, R70 ;  /* 0x000000c0dfdd7223 */ /* 0x000fe20000000046 */
[----:B------:R-:W-:Y:S01]  /*4110*/  FSEL R152, R72, R152, !P2 ;  /* 0x0000009848987208 */ /* 0x000fe20005000000 */
[----:B------:R-:W-:Y:S01]  /*4120*/  FFMA R249, R146, R148, R71 ;  /* 0x0000009492f97223 */ /* 0x000fe20000000047 */
[----:B------:R-:W-:Y:S01]  /*4130*/  @P0 FMNMX R8, R8, |R130|, !PT ;  /* 0x4000008208080209 */ /* 0x000fe20007800000 */
[----:B------:R-:W-:Y:S01]  /*4140*/  FMUL R223, R101, R150 ;  /* 0x0000009665df7220 */ /* 0x000fe20000400000 */
[----:B------:R-:W-:Y:S01]  /*4150*/  FADD R148, R76, 1 ;  /* 0x3f8000004c947421 */ /* 0x000fe20000000000 */
[----:B------:R-:W-:Y:S01]  /*4160*/  FADD R192, R77, 1 ;  /* 0x3f8000004dc07421 */ /* 0x000fe20000000000 */
[----:B------:R-:W-:Y:S01]  /*4170*/  FADD R150, R73, 1 ;  /* 0x3f80000049967421 */ /* 0x000fe20000000000 */
[----:B------:R-:W-:Y:S01]  /*4180*/  @P0 FMNMX R8, R8, |R120|, !PT ;  /* 0x4000007808080209 */ /* 0x000fe20007800000 */
[----:B------:R-:W-:Y:S01]  /*4190*/  FFMA R223, R223, R152, R74 ;  /* 0x00000098dfdf7223 */ /* 0x000fe2000000004a */
[--C-:B------:R-:W-:Y:S01]  /*41a0*/  FADD R154, R245, -R103.reuse ;  /* 0x80000067f59a7221 */ /* 0x100fe20000000000 */
[--C-:B------:R-:W-:Y:S01]  /*41b0*/  FADD R146, R219, -R103.reuse ;  /* 0x80000067db927221 */ /* 0x100fe20000000000 */
[----:B------:R-:W-:Y:S01]  /*41c0*/  FSEL R152, R76, R148, !P2 ;  /* 0x000000944c987208 */ /* 0x000fe20005000000 */
[----:B------:R-:W-:Y:S01]  /*41d0*/  FADD R148, R217, -R103 ;  /* 0x80000067d9947221 */ /* 0x000fe20000000000 */
[----:B------:R-:W-:Y:S01]  /*41e0*/  FSEL R192, R77, R192, !P2 ;  /* 0x000000c04dc07208 */ /* 0x000fe20005000000 */
[C---:B------:R-:W-:Y:S01]  /*41f0*/  FMUL R154, R101.reuse, R154 ;  /* 0x0000009a659a7220 */ /* 0x040fe20000400000 */
[----:B------:R-:W-:Y:S01]  /*4200*/  @P0 FMNMX R8, R8, |R118|, !PT ;  /* 0x4000007608080209 */ /* 0x000fe20007800000 */
[----:B------:R-:W-:Y:S01]  /*4210*/  FMUL R146, R101, R146 ;  /* 0x0000009265927220 */ /* 0x000fe20000400000 */
[----:B------:R-:W-:Y:S01]  /*4220*/  FSEL R150, R73, R150, !P2 ;  /* 0x0000009649967208 */ /* 0x000fe20005000000 */
[----:B------:R-:W-:Y:S01]  /*4230*/  FMUL R217, R101, R148 ;  /* 0x0000009465d97220 */ /* 0x000fe20000400000 */
[----:B------:R-:W-:Y:S01]  /*4240*/  @P0 FMNMX R8, R8, |R116|, !PT ;  /* 0x4000007408080209 */ /* 0x000fe20007800000 */
[----:B------:R-:W-:Y:S01]  /*4250*/  FFMA R245, R154, R192, R79 ;  /* 0x000000c09af57223 */ /* 0x000fe2000000004f */
[----:B------:R-:W-:Y:S01]  /*4260*/  FADD R154, R81, 1 ;  /* 0x3f800000519a7421 */ /* 0x000fe20000000000 */
[----:B------:R-:W-:Y:S01]  /*4270*/  FFMA R148, R146, R150, R75 ;  /* 0x0000009692947223 */ /* 0x000fe2000000004b */
[----:B------:R-:W-:Y:S01]  /*4280*/  FADD R219, R80, 1 ;  /* 0x3f80000050db7421 */ /* 0x000fe20000000000 */
[----:B------:R-:W-:Y:S01]  /*4290*/  FFMA R146, R217, R152, R78 ;  /* 0x00000098d9927223 */ /* 0x000fe2000000004e */
[--C-:B------:R-:W-:Y:S01]  /*42a0*/  FADD R150, R215, -R103.reuse ;  /* 0x80000067d7967221 */ /* 0x100fe20000000000 */
[--C-:B------:R-:W-:Y:S01]  /*42b0*/  FADD R152, R241, -R103.reuse ;  /* 0x80000067f1987221 */ /* 0x100fe20000000000 */
[----:B------:R-:W-:Y:S01]  /*42c0*/  @P0 FMNMX R8, R8, |R114|, !PT ;  /* 0x4000007208080209 */ /* 0x000fe20007800000 */
[--C-:B------:R-:W-:Y:S01]  /*42d0*/  FADD R192, R243, -R103.reuse ;  /* 0x80000067f3c07221 */ /* 0x100fe20000000000 */
[----:B------:R-:W-:Y:S01]  /*42e0*/  FSEL R154, R81, R154, !P2 ;  /* 0x0000009a519a7208 */ /* 0x000fe20005000000 */
[C---:B------:R-:W-:Y:S01]  /*42f0*/  FMUL R215, R101.reuse, R150 ;  /* 0x0000009665d77220 */ /* 0x040fe20000400000 */
[----:B------:R-:W-:Y:S01]  /*4300*/  FSEL R219, R80, R219, !P2 ;  /* 0x000000db50db7208 */ /* 0x000fe20005000000 */
[C---:B------:R-:W-:Y:S01]  /*4310*/  FMUL R150, R101.reuse, R152 ;  /* 0x0000009865967220 */ /* 0x040fe20000400000 */
[----:B------:R-:W-:Y:S01]  /*4320*/  @P0 FMNMX R8, R8, |R112|, !PT ;  /* 0x4000007008080209 */ /* 0x000fe20007800000 */
[----:B------:R-:W-:Y:S01]  /*4330*/  FMUL R241, R101, R192 ;  /* 0x000000c065f17220 */ /* 0x000fe20000400000 */
[----:B------:R-:W-:Y:S01]  /*4340*/  FADD R192, R213, -R103 ;  /* 0x80000067d5c07221 */ /* 0x000fe20000000000 */
[----:B------:R-:W-:Y:S01]  /*4350*/  FFMA R150, R150, R154, R83 ;  /* 0x0000009a96967223 */ /* 0x000fe20000000053 */
[----:B------:R-:W-:Y:S01]  /*4360*/  @P0 FMNMX R8, R8, |R110|, !PT ;  /* 0x4000006e08080209 */ /* 0x000fe20007800000 */
[----:B------:R-:W-:Y:S01]  /*4370*/  FFMA R152, R215, R219, R82 ;  /* 0x000000dbd7987223 */ /* 0x000fe20000000052 */
[----:B------:R-:W-:Y:S01]  /*4380*/  FADD R154, R85, 1 ;  /* 0x3f800000559a7421 */ /* 0x000fe20000000000 */
[----:B------:R-:W-:Y:S01]  /*4390*/  FADD R215, R88, 1 ;  /* 0x3f80000058d77421 */ /* 0x000fe20000000000 */
[----:B------:R-:W-:Y:S01]  /*43a0*/  @P0 FMNMX R8, R8, |R108|, !PT ;  /* 0x4000006c08080209 */ /* 0x000fe20007800000 */
[C---:B------:R-:W-:Y:S01]  /*43b0*/  FMUL R194, R101.reuse, R194 ;  /* 0x000000c265c27220 */ /* 0x040fe20000400000 */
[----:B------:R-:W-:Y:S01]  /*43c0*/  FMUL R213, R101, R192 ;  /* 0x000000c065d57220 */ /* 0x000fe20000400000 */
[----:B------:R-:W-:Y:S01]  /*43d0*/  FSEL R154, R85, R154, !P2 ;  /* 0x0000009a559a7208 */ /* 0x000fe20005000000 */
[----:B------:R-:W-:Y:S01]  /*43e0*/  FADD R192, R237, -R103 ;  /* 0x80000067edc07221 */ /* 0x000fe20000000000 */
[----:B------:R-:W-:Y:S01]  /*43f0*/  FSEL R215, R88, R215, !P2 ;  /* 0x000000d758d77208 */ /* 0x000fe20005000000 */
[----:B------:R-:W-:Y:S01]  /*4400*/  FFMA R239, R194, R196, R91 ;  /* 0x000000c4c2ef7223 */ /* 0x000fe2000000005b */
[----:B------:R-:W-:Y:S01]  /*4410*/  @P0 FMNMX R8, R8, |R104|, !PT ;  /* 0x4000006808080209 */ /* 0x000fe20007800000 */
[----:B------:R-:W-:Y:S01]  /*4420*/  FFMA R202, R106, R154, R87 ;  /* 0x0000009a6aca7223 */ /* 0x000fe20000000057 */
[----:B------:R-:W-:Y:S01]  /*4430*/  FADD R194, R93, 1 ;  /* 0x3f8000005dc27421 */ /* 0x000fe20000000000 */
[----:B------:R-:W-:Y:S01]  /*4440*/  FFMA R154, R213, R215, R90 ;  /* 0x000000d7d59a7223 */ /* 0x000fe2000000005a */
[----:B------:R-:W-:Y:S01]  /*4450*/  @P0 FMNMX R8, R8, |R251|, !PT ;  /* 0x400000fb08080209 */ /* 0x000fe20007800000 */
[----:B------:R-:W-:Y:S01]  /*4460*/  FADD R213, R92, 1 ;  /* 0x3f8000005cd57421 */ /* 0x000fe20000000000 */
[--C-:B------:R-:W-:Y:S01]  /*4470*/  FADD R106, R197, -R103.reuse ;  /* 0x80000067c56a7221 */ /* 0x100fe20000000000 */
[----:B------:R-:W-:Y:S01]  /*4480*/  FSEL R194, R93, R194, !P2 ;  /* 0x000000c25dc27208 */ /* 0x000fe20005000000 */
[C---:B------:R-:W-:Y:S01]  /*4490*/  FMUL R192, R101.reuse, R192 ;  /* 0x000000c065c07220 */ /* 0x040fe20000400000 */
[----:B------:R-:W-:Y:S01]  /*44a0*/  @P0 FMNMX R8, R8, |R247|, !PT ;  /* 0x400000f708080209 */ /* 0x000fe20007800000 */
[----:B------:R-:W-:Y:S01]  /*44b0*/  FMUL R197, R101, R106 ;  /* 0x0000006a65c57220 */ /* 0x000fe20000400000 */
[----:B------:R-:W-:Y:S01]  /*44c0*/  FSEL R213, R92, R213, !P2 ;  /* 0x000000d55cd57208 */ /* 0x000fe20005000000 */
[----:B------:R-:W-:Y:S01]  /*44d0*/  FADD R106, R209, -R103 ;  /* 0x80000067d16a7221 */ /* 0x000fe20000000000 */
[----:B------:R-:W-:Y:S01]  /*44e0*/  @P0 FMNMX R8, R8, |R221|, !PT ;  /* 0x400000dd08080209 */ /* 0x000fe20007800000 */
[----:B------:R-:W-:Y:S01]  /*44f0*/  FFMA R208, R192, R194, R95 ;  /* 0x000000c2c0d07223 */ /* 0x000fe2000000005f */
[----:B------:R-:W-:Y:S01]  /*4500*/  FADD R192, R157, 1 ;  /* 0x3f8000009dc07421 */ /* 0x000fe20000000000 */
[----:B------:R-:W-:Y:S01]  /*4510*/  FFMA R210, R197, R213, R94 ;  /* 0x000000d5c5d27223 */ /* 0x000fe2000000005e */
[----:B------:R-:W-:Y:S01]  /*4520*/  FMUL R237, R101, R106 ;  /* 0x0000006a65ed7220 */ /* 0x000fe20000400000 */
[----:B------:R-:W-:Y:S01]  /*4530*/  FADD R197, R160, 1 ;  /* 0x3f800000a0c57421 */ /* 0x000fe20000000000 */
[----:B------:R-:W-:Y:S01]  /*4540*/  @P0 FMNMX R8, R8, |R249|, !PT ;  /* 0x400000f908080209 */ /* 0x000fe20007800000 */
[--C-:B------:R-:W-:Y:S01]  /*4550*/  FADD R106, R235, -R103.reuse ;  /* 0x80000067eb6a7221 */ /* 0x100fe20000000000 */
[----:B------:R-:W-:Y:S01]  /*4560*/  FADD R194, R207, -R103 ;  /* 0x80000067cfc27221 */ /* 0x000fe20000000000 */
[----:B------:R-:W-:Y:S01]  /*4570*/  FSEL R192, R157, R192, !P2 ;  /* 0x000000c09dc07208 */ /* 0x000fe20005000000 */
[----:B------:R-:W-:Y:S01]  /*4580*/  FADD R217, R84, 1 ;  /* 0x3f80000054d97421 */ /* 0x000fe20000000000 */
[----:B------:R-:W-:Y:S01]  /*4590*/  @P0 FMNMX R8, R8, |R223|, !PT ;  /* 0x400000df08080209 */ /* 0x000fe20007800000 */
[C---:B------:R-:W-:Y:S01]  /*45a0*/  FMUL R106, R101.reuse, R106 ;  /* 0x0000006a656a7220 */ /* 0x040fe20000400000 */
[----:B------:R-:W-:Y:S01]  /*45b0*/  FSEL R206, R160, R197, !P2 ;  /* 0x000000c5a0ce7208 */ /* 0x000fe20005000000 */
[----:B------:R-:W-:Y:S01]  /*45c0*/  FMUL R197, R101, R194 ;  /* 0x000000c265c57220 */ /* 0x000fe20000400000 */
[----:B------:R-:W-:Y:S01]  /*45d0*/  @P0 FMNMX R8, R8, |R148|, !PT ;  /* 0x4000009408080209 */ /* 0x000fe20007800000 */
[----:B------:R-:W-:Y:S01]  /*45e0*/  FFMA R235, R106, R192, R159 ;  /* 0x000000c06aeb7223 */ /* 0x000fe2000000009f */
[----:B------:R-:W-:Y:S01]  /*45f0*/  FADD R192, R161, 1 ;  /* 0x3f800000a1c07421 */ /* 0x000fe20000000000 */
[----:B------:R-:W-:Y:S01]  /*4600*/  FFMA R206, R197, R206, R162 ;  /* 0x000000cec5ce7223 */ /* 0x000fe200000000a2 */
[----:B------:R-:W-:Y:S01]  /*4610*/  FADD R197, R164, 1 ;  /* 0x3f800000a4c57421 */ /* 0x000fe20000000000 */
[--C-:B------:R-:W-:Y:S01]  /*4620*/  FADD R106, R233, -R103.reuse ;  /* 0x80000067e96a7221 */ /* 0x100fe20000000000 */
[----:B------:R-:W-:Y:S01]  /*4630*/  @P0 FMNMX R8, R8, |R146|, !PT ;  /* 0x4000009208080209 */ /* 0x000fe20007800000 */
[----:B------:R-:W-:Y:S01]  /*4640*/  FADD R194, R205, -R103 ;  /* 0x80000067cdc27221 */ /* 0x000fe20000000000 */
[----:B------:R-:W-:Y:S01]  /*4650*/  FSEL R192, R161, R192, !P2 ;  /* 0x000000c0a1c07208 */ /* 0x000fe20005000000 */
[C---:B------:R-:W-:Y:S01]  /*4660*/  FMUL R106, R101.reuse, R106 ;  /* 0x0000006a656a7220 */ /* 0x040fe20000400000 */
[----:B------:R-:W-:Y:S01]  /*4670*/  FSEL R214, R164, R197, !P2 ;  /* 0x000000c5a4d67208 */ /* 0x000fe20005000000 */
[----:B------:R-:W-:Y:S01]  /*4680*/  FMUL R197, R101, R194 ;  /* 0x000000c265c57220 */ /* 0x000fe20000400000 */
[----:B------:R-:W-:Y:S01]  /*4690*/  @P0 FMNMX R8, R8, |R245|, !PT ;  /* 0x400000f508080209 */ /* 0x000fe20007800000 */
[----:B------:R-:W-:Y:S01]  /*46a0*/  FFMA R212, R106, R192, R163 ;  /* 0x000000c06ad47223 */ /* 0x000fe200000000a3 */
[----:B------:R-:W-:Y:S01]  /*46b0*/  FSEL R217, R84, R217, !P2 ;  /* 0x000000d954d97208 */ /* 0x000fe20005000000 */
[----:B------:R-:W-:Y:S01]  /*46c0*/  FADD R192, R165, 1 ;  /* 0x3f800000a5c07421 */ /* 0x000fe20000000000 */
[----:B------:R-:W-:Y:S01]  /*46d0*/  @P0 FMNMX R8, R8, |R152|, !PT ;  /* 0x4000009808080209 */ /* 0x000fe20007800000 */
        /* <DEDUP_REMOVED lines=27> */
[----:B------:R-:W-:Y:S01]  /*4890*/  FSEL R215, R156, R215, !P2 ;  /* 0x000000d79cd77208 */ /* 0x000fe20005000000 */
[----:B------:R-:W-:Y:S01]  /*48a0*/  FFMA R106, R105, R197, R174 ;  /* 0x000000c5696a7223 */ /* 0x000fe200000000ae */
[----:B------:R-:W-:Y:S01]  /*48b0*/  FADD R105, R176, 1 ;  /* 0x3f800000b0697421 */ /* 0x000fe20000000000 */
[----:B------:R-:W-:Y:S01]  /*48c0*/  FADD R194, R193, -R103 ;  /* 0x80000067c1c27221 */ /* 0x000fe20000000000 */
[----:B------:R-:W-:Y:S01]  /*48d0*/  @P0 FMNMX R8, R8, |R210|, !PT ;  /* 0x400000d208080209 */ /* 0x000fe20007800000 */
[----:B------:R-:W-:Y:S01]  /*48e0*/  FFMA R237, R237, R215, R158 ;  /* 0x000000d7eded7223 */ /* 0x000fe2000000009e */
[----:B------:R-:W-:Y:S01]  /*48f0*/  FSEL R196, R173, R196, !P2 ;  /* 0x000000c4adc47208 */ /* 0x000fe20005000000 */
[C---:B------:R-:W-:Y:S01]  /*4900*/  FMUL R194, R101.reuse, R194 ;  /* 0x000000c265c27220 */ /* 0x040fe20000400000 */
[----:B------:R-:W-:Y:S01]  /*4910*/  @P0 FMNMX R8, R8, |R208|, !PT ;  /* 0x400000d008080209 */ /* 0x000fe20007800000 */
[C---:B------:R-:W-:Y:S01]  /*4920*/  FMUL R204, R101.reuse, R204 ;  /* 0x000000cc65cc7220 */ /* 0x040fe20000400000 */
[----:B------:R-:W-:Y:S01]  /*4930*/  FSEL R155, R176, R105, !P2 ;  /* 0x00000069b09b7208 */ /* 0x000fe20005000000 */
[----:B------:R-:W-:Y:S01]  /*4940*/  FMUL R105, R101, R198 ;  /* 0x000000c665697220 */ /* 0x000fe20000400000 */
[----:B------:R-:W-:Y:S01]  /*4950*/  FADD R198, R177, 1 ;  /* 0x3f800000b1c67421 */ /* 0x000fe20000000000 */
[----:B------:R-:W-:Y:S01]  /*4960*/  FFMA R200, R194, R196, R175 ;  /* 0x000000c4c2c87223 */ /* 0x000fe200000000af */
[----:B------:R-:W-:Y:S01]  /*4970*/  @P0 FMNMX R8, R8, |R237|, !PT ;  /* 0x400000ed08080209 */ /* 0x000fe20007800000 */
[----:B------:R-:W-:Y:S01]  /*4980*/  FADD R196, R201, -R103 ;  /* 0x80000067c9c47221 */ /* 0x000fe20000000000 */
[----:B------:R-:W-:Y:S01]  /*4990*/  FFMA R194, R105, R155, R178 ;  /* 0x0000009b69c27223 */ /* 0x000fe200000000b2 */
[----:B------:R-:W-:Y:S01]  /*49a0*/  FSEL R198, R177, R198, !P2 ;  /* 0x000000c6b1c67208 */ /* 0x000fe20005000000 */
[----:B------:R-:W-:Y:S01]  /*49b0*/  FADD R105, R180, 1 ;  /* 0x3f800000b4697421 */ /* 0x000fe20000000000 */
[----:B------:R-:W-:Y:S01]  /*49c0*/  @P0 FMNMX R8, R8, |R235|, !PT ;  /* 0x400000eb08080209 */ /* 0x000fe20007800000 */
[----:B------:R-:W-:Y:S01]  /*49d0*/  FMUL R196, R101, R196 ;  /* 0x000000c465c47220 */ /* 0x000fe20000400000 */
[----:B------:R-:W-:Y:S01]  /*49e0*/  FADD R155, R184, 1 ;  /* 0x3f800000b89b7421 */ /* 0x000fe20000000000 */
[----:B------:R-:W-:Y:S01]  /*49f0*/  FFMA R220, R204, R220, R183 ;  /* 0x000000dcccdc7223 */ /* 0x000fe200000000b7 */
[----:B------:R-:W-:Y:S01]  /*4a00*/  @P0 FMNMX R8, R8, |R206|, !PT ;  /* 0x400000ce08080209 */ /* 0x000fe20007800000 */
[----:B------:R-:W-:Y:S01]  /*4a10*/  FFMA R198, R196, R198, R179 ;  /* 0x000000c6c4c67223 */ /* 0x000fe200000000b3 */
[--C-:B------:R-:W-:Y:S01]  /*4a20*/  FADD R196, R195, -R103.reuse ;  /* 0x80000067c3c47221 */ /* 0x100fe20000000000 */
[----:B------:R-:W-:Y:S01]  /*4a30*/  FSEL R218, R180, R105, !P2 ;  /* 0x00000069b4da7208 */ /* 0x000fe20005000000 */
[----:B-----5:R-:W-:Y:S01]  /*4a40*/  @P1 FMUL R100, R100, R0 ;  /* 0x0000000064641220 */ /* 0x020fe20000400000 */
[----:B------:R-:W-:Y:S01]  /*4a50*/  @P0 FMNMX R8, R8, |R212|, !PT ;  /* 0x400000d408080209 */ /* 0x000fe20007800000 */
[----:B------:R-:W-:Y:S01]  /*4a60*/  FMUL R105, R101, R196 ;  /* 0x000000c465697220 */ /* 0x000fe20000400000 */
[----:B------:R-:W-:Y:S01]  /*4a70*/  FADD R196, R185, 1 ;  /* 0x3f800000b9c47421 */ /* 0x000fe20000000000 */
[----:B------:R-:W-:Y:S01]  /*4a80*/  FSEL R193, R184, R155, !P2 ;  /* 0x0000009bb8c17208 */ /* 0x000fe20005000000 */
[----:B------:R-:W-:Y:S01]  /*4a90*/  FMUL R155, R101, R222 ;  /* 0x000000de659b7220 */ /* 0x000fe20000400000 */
[----:B------:R-:W-:Y:S01]  /*4aa0*/  @P0 FMNMX R8, R8, |R214|, !PT ;  /* 0x400000d608080209 */ /* 0x000fe20007800000 */
[----:B------:R-:W-:Y:S01]  /*4ab0*/  FADD R222, R189, 1 ;  /* 0x3f800000bdde7421 */ /* 0x000fe20000000000 */
[----:B------:R-:W-:Y:S01]  /*4ac0*/  FFMA R218, R105, R218, R182 ;  /* 0x000000da69da7223 */ /* 0x000fe200000000b6 */
[----:B------:R-:W-:Y:S01]  /*4ad0*/  FSEL R204, R185, R196, !P2 ;  /* 0x000000c4b9cc7208 */ /* 0x000fe20005000000 */
[----:B------:R-:W-:Y:S01]  /*4ae0*/  FFMA R105, R155, R193, R186 ;  /* 0x000000c19b697223 */ /* 0x000fe200000000ba */
[----:B------:R-:W-:Y:S01]  /*4af0*/  @P0 FMNMX R8, R8, |R216|, !PT ;  /* 0x400000d808080209 */ /* 0x000fe20007800000 */
[--C-:B------:R-:W-:Y:S01]  /*4b00*/  FADD R196, R107, -R103.reuse ;  /* 0x800000676bc47221 */ /* 0x100fe20000000000 */
[----:B------:R-:W-:Y:S01]  /*4b10*/  FADD R155, R188, 1 ;  /* 0x3f800000bc9b7421 */ /* 0x000fe20000000000 */
[----:B------:R-:W-:Y:S01]  /*4b20*/  FSEL R193, R189, R222, !P2 ;  /* 0x000000debdc17208 */ /* 0x000fe20005000000 */
[----:B------:R-:W-:Y:S01]  /*4b30*/  FADD R222, R225, -R103 ;  /* 0x80000067e1de7221 */ /* 0x000fe20000000000 */
[----:B------:R-:W-:Y:S01]  /*4b40*/  @P0 FMNMX R8, R8, |R243|, !PT ;  /* 0x400000f308080209 */ /* 0x000fe20007800000 */
[----:B------:R-:W-:Y:S01]  /*4b50*/  FMUL R196, R101, R196 ;  /* 0x000000c465c47220 */ /* 0x000fe20000400000 */
        /* <DEDUP_REMOVED lines=8> */
[----:B------:R-:W-:Y:S01]  /*4be0*/  FSEL R155, R188, R155, !P2 ;  /* 0x0000009bbc9b7208 */ /* 0x000fe20005000000 */
[-C--:B------:R-:W-:Y:S01]  /*4bf0*/  @P1 FMUL R154, R154, R0.reuse ;  /* 0x000000009a9a1220 */ /* 0x080fe20000400000 */
[----:B------:R-:W-:Y:S01]  /*4c00*/  @P1 FMUL R239, R239, R0 ;  /* 0x00000000efef1220 */ /* 0x000fe20000400000 */
[----:B------:R-:W-:Y:S01]  /*4c10*/  FMUL R107, R101, R222 ;  /* 0x000000de656b7220 */ /* 0x000fe20000400000 */
[----:B------:R-:W-:Y:S01]  /*4c20*/  @P0 FMNMX R8, R8, |R192|, !PT ;  /* 0x400000c008080209 */ /* 0x000fe20007800000 */
[----:B------:R-:W-:Y:S01]  /*4c30*/  FFMA R204, R196, R204, R187 ;  /* 0x000000ccc4cc7223 */ /* 0x000fe200000000bb */
[----:B------:R-:W-:Y:S01]  /*4c40*/  FFMA R196, R224, R193, R191 ;  /* 0x000000c1e0c47223 */ /* 0x000fe200000000bf */
[----:B------:R-:W-:Y:S01]  /*4c50*/  F2FP.F16.F32.PACK_AB R195, R98, R100 ;  /* 0x0000006462c3723e */ /* 0x000fe200000000ff */
[----:B------:R-:W-:Y:S01]  /*4c60*/  FFMA R107, R107, R155, R190 ;  /* 0x0000009b6b6b7223 */ /* 0x000fe200000000be */
[----:B------:R-:W-:Y:S01]  /*4c70*/  F2FP.F16.F32.PACK_AB R199, R140, R99 ;  /* 0x000000638cc7723e */ /* 0x000fe200000000ff */
[----:B------:R-:W-:Y:S01]  /*4c80*/  @P1 FMUL R152, R152, R0 ;  /* 0x0000000098981220 */ /* 0x000fe20000400000 */
[----:B------:R-:W-:Y:S01]  /*4c90*/  F2FP.F16.F32.PACK_AB R193, R102, R97 ;  /* 0x0000006166c1723e */ /* 0x000fe200000000ff */
[----:B------:R-:W0:Y:S01]  /*4ca0*/  @!P3 LDC.64 R98, c[0x0][0x228] ;  /* 0x00008a00ff62bb82 */ /* 0x000e220000000a00 */
[----:B------:R-:W-:Y:S01]  /*4cb0*/  F2FP.F16.F32.PACK_AB R197, R132, R96 ;  /* 0x0000006084c5723e */ /* 0x000fe200000000ff */
[----:B------:R-:W-:Y:S01]  /*4cc0*/  @P1 FMUL R150, R150, R0 ;  /* 0x0000000096961220 */ /* 0x000fe20000400000 */
[----:B------:R-:W-:Y:S01]  /*4cd0*/  F2FP.F16.F32.PACK_AB R231, R239, R154 ;  /* 0x0000009aefe7723e */ /* 0x000fe200000000ff */
        /* <DEDUP_REMOVED lines=10> */
[-C--:B------:R-:W-:Y:S01]  /*4d80*/  @P1 FMUL R136, R136, R0.reuse ;  /* 0x0000000088881220 */ /* 0x080fe20000400000 */
[----:B------:R-:W-:Y:S01]  /*4d90*/  @P1 FMUL R134, R134, R0 ;  /* 0x0000000086861220 */ /* 0x000fe20000400000 */
[----:B------:R-:W2:Y:S01]  /*4da0*/  LDC.64 R154, c[0x0][0x258] ;  /* 0x00009600ff9a7b82 */ /* 0x000ea20000000a00 */
[----:B------:R-:W-:Y:S01]  /*4db0*/  @P0 FMNMX R8, R8, |R198|, !PT ;  /* 0x400000c608080209 */ /* 0x000fe20007800000 */
[----:B------:R-:W-:Y:S01]  /*4dc0*/  @P1 FMUL R138, R138, R0 ;  /* 0x000000008a8a1220 */ /* 0x000fe20000400000 */
[----:B------:R-:W-:Y:S01]  /*4dd0*/  F2FP.F16.F32.PACK_AB R227, R150, R152 ;  /* 0x0000009896e3723e */ /* 0x000fe200000000ff */
[----:B------:R-:W-:Y:S01]  /*4de0*/  @P1 FMUL R128, R128, R0 ;  /* 0x0000000080801220 */ /* 0x000fe20000400000 */
[----:B------:R-:W-:Y:S01]  /*4df0*/  @P0 FMNMX R8, R8, |R218|, !PT ;  /* 0x400000da08080209 */ /* 0x000fe20007800000 */
[----:B------:R-:W-:Y:S01]  /*4e00*/  @P1 FMUL R126, R126, R0 ;  /* 0x000000007e7e1220 */ /* 0x000fe20000400000 */
[----:B------:R-:W-:Y:S01]  /*4e10*/  SHF.L.U32 R100, R2, 0x7, RZ ;  /* 0x0000000702647819 */ /* 0x000fe200000006ff */
[----:B0-----:R-:W-:Y:S01]  /*4e20*/  @!P3 IMAD.WIDE R98, R7, 0x4, R98 ;  /* 0x000000040762b825 */ /* 0x001fe200078e0262 */
[----:B------:R-:W-:-:S03]  /*4e30*/  @P0 FMNMX R8, R8, |R220|, !PT ;  /* 0x400000dc08080209 */ /* 0x000fc60007800000 */
[-C--:B------:R-:W-:Y:S01]  /*4e40*/  @P1 FMUL R124, R124, R0.reuse ;  /* 0x000000007c7c1220 */ /* 0x080fe20000400000 */
[----:B------:R-:W-:Y:S01]  /*4e50*/  F2FP.F16.F32.PACK_AB R223, R148, R223 ;  /* 0x000000df94df723e */ /* 0x000fe200000000ff */
[-C--:B------:R-:W-:Y:S01]  /*4e60*/  @P1 FMUL R122, R122, R0.reuse ;  /* 0x000000007a7a1220 */ /* 0x080fe20000400000 */
[----:B------:R-:W-:Y:S01]  /*4e70*/  @P0 FMNMX R8, R8, |R105|, !PT ;  /* 0x4000006908080209 */ /* 0x000fe20007800000 */
[----:B------:R-:W-:Y:S01]  /*4e80*/  @P1 FMUL R130, R130, R0 ;  /* 0x0000000082821220 */ /* 0x000fe20000400000 */
[----:B------:R-:W-:Y:S01]  /*4e90*/  F2FP.F16.F32.PACK_AB R225, R245, R146 ;  /* 0x00000092f5e1723e */ /* 0x000fe200000000ff */
[----:B-1----:R-:W-:Y:S01]  /*4ea0*/  @!P3 IMAD.WIDE R96, R7, 0x4, R96 ;  /* 0x000000040760b825 */ /* 0x002fe200078e0260 */
[----:B------:R-:W-:Y:S01]  /*4eb0*/  F2FP.F16.F32.PACK_AB R203, R142, R144 ;  /* 0x000000908ecb723e */ /* 0x000fe200000000ff */
[----:B------:R0:W-:Y:S01]  /*4ec0*/  @!P3 STG.E desc[UR4][R98.64], R103 ;  /* 0x000000676200b986 */ /* 0x0001e2000c101904 */
[----:B------:R-:W-:Y:S01]  /*4ed0*/  @P0 FMNMX R8, R8, |R204|, !PT ;  /* 0x400000cc08080209 */ /* 0x000fe20007800000 */
[----:B------:R-:W-:Y:S01]  /*4ee0*/  @P1 FMUL R120, R120, R0 ;  /* 0x0000000078781220 */ /* 0x000fe20000400000 */
[----:B------:R-:W-:Y:S01]  /*4ef0*/  F2FP.F16.F32.PACK_AB R201, R134, R136 ;  /* 0x0000008886c9723e */ /* 0x000fe200000000ff */
[----:B------:R-:W-:Y:S01]  /*4f00*/  @P1 FMUL R118, R118, R0 ;  /* 0x0000000076761220 */ /* 0x000fe20000400000 */
[----:B------:R1:W-:Y:S01]  /*4f10*/  @!P3 STG.E desc[UR4][R96.64], R101 ;  /* 0x000000656000b986 */ /* 0x0003e2000c101904 */
[----:B--2---:R-:W-:Y:S01]  /*4f20*/  IMAD.WIDE.U32 R152, R153, 0x4, R154 ;  /* 0x0000000499987825 */ /* 0x004fe200078e009a */
[----:B------:R-:W-:-:S03]  /*4f30*/  LOP3.LUT R100, R100, 0x180, R5, 0xe2, !PT ;  /* 0x0000018064647812 */ /* 0x000fc600078ee205 */
[-C--:B------:R-:W-:Y:S01]  /*4f40*/  @P1 FMUL R116, R116, R0.reuse ;  /* 0x0000000074741220 */ /* 0x080fe20000400000 */
[----:B------:R-:W-:Y:S01]  /*4f50*/  @P1 FMUL R114, R114, R0 ;  /* 0x0000000072721220 */ /* 0x000fe20000400000 */
[--C-:B------:R-:W-:Y:S01]  /*4f60*/  IMAD.WIDE.U32 R150, R151, 0x4, R154.reuse ;  /* 0x0000000497967825 */ /* 0x100fe200078e009a */
[----:B------:R2:W-:Y:S01]  /*4f70*/  STG.E desc[UR4][R152.64], R193 ;  /* 0x000000c198007986 */ /* 0x0005e2000c101904 */
[----:B------:R-:W-:Y:S02]  /*4f80*/  F2FP.F16.F32.PACK_AB R205, R128, R138 ;  /* 0x0000008a80cd723e */ /* 0x000fe400000000ff */
[----:B------:R-:W-:Y:S01]  /*4f90*/  @P1 FMUL R112, R112, R0 ;  /* 0x0000000070701220 */ /* 0x000fe20000400000 */
[----:B------:R-:W-:-:S04]  /*4fa0*/  IMAD.WIDE.U32 R148, R149, 0x4, R154 ;  /* 0x0000000495947825 */ /* 0x000fc800078e009a */
[----:B------:R-:W-:Y:S01]  /*4fb0*/  @P1 FMUL R110, R110, R0 ;  /* 0x000000006e6e1220 */ /* 0x000fe20000400000 */
[----:B------:R2:W-:Y:S01]  /*4fc0*/  STG.E desc[UR4][R150.64], R195 ;  /* 0x000000c396007986 */ /* 0x0005e2000c101904 */
[----:B------:R-:W-:Y:S01]  /*4fd0*/  F2FP.F16.F32.PACK_AB R207, R124, R126 ;  /* 0x0000007e7ccf723e */ /* 0x000fe200000000ff */
[----:B------:R-:W-:-:S04]  /*4fe0*/  IMAD.WIDE.U32 R146, R147, 0x4, R154 ;  /* 0x0000000493927825 */ /* 0x000fc800078e009a */
[-C--:B------:R-:W-:Y:S01]  /*4ff0*/  @P1 FMUL R108, R108, R0.reuse ;  /* 0x000000006c6c1220 */ /* 0x080fe20000400000 */
[----:B------:R-:W-:Y:S01]  /*5000*/  @P1 FMUL R104, R104, R0 ;  /* 0x0000000068681220 */ /* 0x000fe20000400000 */
[----:B------:R-:W-:Y:S01]  /*5010*/  @P0 FMNMX R8, R8, |R107|, !PT ;  /* 0x4000006b08080209 */ /* 0x000fe20007800000 */
[--C-:B------:R-:W-:Y:S01]  /*5020*/  IMAD.WIDE.U32 R144, R145, 0x4, R154.reuse ;  /* 0x0000000491907825 */ /* 0x100fe200078e009a */
[----:B------:R2:W-:Y:S01]  /*5030*/  STG.E desc[UR4][R148.64], R197 ;  /* 0x000000c594007986 */ /* 0x0005e2000c101904 */
[----:B------:R-:W-:Y:S02]  /*5040*/  F2FP.F16.F32.PACK_AB R209, R130, R122 ;  /* 0x0000007a82d1723e */ /* 0x000fe400000000ff */
[----:B------:R-:W-:Y:S01]  /*5050*/  @P1 FMUL R251, R251, R0 ;  /* 0x00000000fbfb1220 */ /* 0x000fe20000400000 */
[----:B------:R-:W-:-:S04]  /*5060*/  IMAD.WIDE.U32 R142, R143, 0x4, R154 ;  /* 0x000000048f8e7825 */ /* 0x000fc800078e009a */
[----:B------:R-:W-:Y:S01]  /*5070*/  @P1 FMUL R247, R247, R0 ;  /* 0x00000000f7f71220 */ /* 0x000fe20000400000 */
[----:B------:R-:W-:Y:S01]  /*5080*/  LOP3.LUT R100, R100, 0x60, R3, 0xf8, !PT ;  /* 0x0000006064647812 */ /* 0x000fe200078ef803 */
[----:B------:R2:W-:Y:S01]  /*5090*/  STG.E desc[UR4][R146.64], R199 ;  /* 0x000000c792007986 */ /* 0x0005e2000c101904 */
[----:B------:R-:W-:Y:S01]  /*50a0*/  IMAD.WIDE.U32 R140, R141, 0x4, R154 ;  /* 0x000000048d8c7825 */ /* 0x000fe200078e009a */
[----:B------:R-:W-:-:S03]  /*50b0*/  F2FP.F16.F32.PACK_AB R211, R118, R120 ;  /* 0x0000007876d3723e */ /* 0x000fc600000000ff */
[-C--:B------:R-:W-:Y:S01]  /*50c0*/  @P1 FMUL R221, R221, R0.reuse ;  /* 0x00000000dddd1220 */ /* 0x080fe20000400000 */
[----:B------:R-:W-:Y:S01]  /*50d0*/  @P1 FMUL R249, R249, R0 ;  /* 0x00000000f9f91220 */ /* 0x000fe20000400000 */
[--C-:B------:R-:W-:Y:S01]  /*50e0*/  IMAD.WIDE.U32 R138, R139, 0x4, R154.reuse ;  /* 0x000000048b8a7825 */ /* 0x100fe200078e009a */
[----:B------:R2:W-:Y:S01]  /*50f0*/  STG.E desc[UR4][R144.64], R201 ;  /* 0x000000c990007986 */ /* 0x0005e2000c101904 */
[----:B------:R-:W-:Y:S02]  /*5100*/  F2FP.F16.F32.PACK_AB R213, R114, R116 ;  /* 0x0000007472d5723e */ /* 0x000fe400000000ff */
[----:B------:R-:W-:Y:S01]  /*5110*/  @P1 FMUL R107, R107, R0 ;  /* 0x000000006b6b1220 */ /* 0x000fe20000400000 */
[--C-:B------:R-:W-:Y:S01]  /*5120*/  IMAD.WIDE.U32 R136, R137, 0x4, R154.reuse ;  /* 0x0000000489887825 */ /* 0x100fe200078e009a */
[----:B------:R2:W-:Y:S01]  /*5130*/  STG.E desc[UR4][R142.64], R203 ;  /* 0x000000cb8e007986 */ /* 0x0005e2000c101904 */
[----:B------:R-:W-:Y:S02]  /*5140*/  F2FP.F16.F32.PACK_AB R215, R110, R112 ;  /* 0x000000706ed7723e */ /* 0x000fe400000000ff */
[----:B------:R-:W-:Y:S01]  /*5150*/  @P1 FMUL R241, R241, R0 ;  /* 0x00000000f1f11220 */ /* 0x000fe20000400000 */
[--C-:B------:R-:W-:Y:S01]  /*5160*/  IMAD.WIDE.U32 R134, R135, 0x4, R154.reuse ;  /* 0x0000000487867825 */ /* 0x100fe200078e009a */
[----:B------:R-:W-:Y:S01]  /*5170*/  @P0 FMNMX R8, R8, |R196|, !PT ;  /* 0x400000c408080209 */ /* 0x000fe20007800000 */
[----:B------:R2:W-:Y:S01]  /*5180*/  STG.E desc[UR4][R140.64], R205 ;  /* 0x000000cd8c007986 */ /* 0x0005e2000c101904 */
[----:B------:R-:W-:Y:S01]  /*5190*/  F2FP.F16.F32.PACK_AB R217, R104, R108 ;  /* 0x0000006c68d9723e */ /* 0x000fe200000000ff */
[----:B------:R-:W-:-:S04]  /*51a0*/  IMAD.WIDE.U32 R132, R133, 0x4, R154 ;  /* 0x0000000485847825 */ /* 0x000fc800078e009a */
[----:B------:R-:W-:Y:S01]  /*51b0*/  @P1 FMUL R196, R196, R0 ;  /* 0x00000000c4c41220 */ /* 0x000fe20000400000 */
[----:B------:R2:W-:Y:S01]  /*51c0*/  STG.E desc[UR4][R138.64], R207 ;  /* 0x000000cf8a007986 */ /* 0x0005e2000c101904 */
[----:B------:R-:W-:Y:S01]  /*51d0*/  F2FP.F16.F32.PACK_AB R219, R247, R251 ;  /* 0x000000fbf7db723e */ /* 0x000fe200000000ff */
[----:B------:R-:W-:-:S04]  /*51e0*/  IMAD.WIDE.U32 R130, R131, 0x4, R154 ;  /* 0x0000000483827825 */ /* 0x000fc800078e009a */
[-C--:B------:R-:W-:Y:S01]  /*51f0*/  @P1 FMUL R202, R202, R0.reuse ;  /* 0x00000000caca1220 */ /* 0x080fe20000400000 */
[-C--:B------:R-:W-:Y:S01]  /*5200*/  @P1 FMUL R105, R105, R0.reuse ;  /* 0x0000000069691220 */ /* 0x080fe20000400000 */
[-C--:B------:R-:W-:Y:S01]  /*5210*/  @P1 FMUL R204, R204, R0.reuse ;  /* 0x00000000cccc1220 */ /* 0x080fe20000400000 */
[--C-:B------:R-:W-:Y:S01]  /*5220*/  IMAD.WIDE.U32 R128, R129, 0x4, R154.reuse ;  /* 0x0000000481807825 */ /* 0x100fe200078e009a */
[----:B------:R2:W-:Y:S01]  /*5230*/  STG.E desc[UR4][R136.64], R209 ;  /* 0x000000d188007986 */ /* 0x0005e2000c101904 */
[----:B------:R-:W-:Y:S02]  /*5240*/  F2FP.F16.F32.PACK_AB R221, R249, R221 ;  /* 0x000000ddf9dd723e */ /* 0x000fe400000000ff */
[-C--:B------:R-:W-:Y:S01]  /*5250*/  @P1 FMUL R210, R210, R0.reuse ;  /* 0x00000000d2d21220 */ /* 0x080fe20000400000 */
[----:B------:R-:W-:Y:S01]  /*5260*/  IMAD.WIDE.U32 R126, R127, 0x4, R154 ;  /* 0x000000047f7e7825 */ /* 0x000fe200078e009a */
[----:B------:R2:W-:Y:S03]  /*5270*/  STG.E desc[UR4][R134.64], R211 ;  /* 0x000000d386007986 */ /* 0x0005e6000c101904 */
[-C--:B------:R-:W-:Y:S01]  /*5280*/  @P1 FMUL R208, R208, R0.reuse ;  /* 0x00000000d0d01220 */ /* 0x080fe20000400000 */
[----:B------:R-:W-:Y:S01]  /*5290*/  @P1 FMUL R237, R237, R0 ;  /* 0x00000000eded1220 */ /* 0x000fe20000400000 */
[----:B------:R-:W-:Y:S01]  /*52a0*/  IMAD R100, R7, 0x3c00, R100 ;  /* 0x00003c0007647824 */ /* 0x000fe200078e0264 */
[----:B------:R2:W-:Y:S01]  /*52b0*/  STG.E desc[UR4][R132.64], R213 ;  /* 0x000000d584007986 */ /* 0x0005e2000c101904 */
[----:B------:R-:W-:-:S04]  /*52c0*/  IMAD.WIDE.U32 R124, R125, 0x4, R154 ;  /* 0x000000047d7c7825 */ /* 0x000fc800078e009a */
[-C--:B------:R-:W-:Y:S01]  /*52d0*/  @P1 FMUL R235, R235, R0.reuse ;  /* 0x00000000ebeb1220 */ /* 0x080fe20000400000 */
[-C--:B------:R-:W-:Y:S01]  /*52e0*/  @P1 FMUL R243, R243, R0.reuse ;  /* 0x00000000f3f31220 */ /* 0x080fe20000400000 */
[-C--:B------:R-:W-:Y:S01]  /*52f0*/  @P1 FMUL R192, R192, R0.reuse ;  /* 0x00000000c0c01220 */ /* 0x080fe20000400000 */
[--C-:B------:R-:W-:Y:S01]  /*5300*/  IMAD.WIDE.U32 R122, R123, 0x4, R154.reuse ;  /* 0x000000047b7a7825 */ /* 0x100fe200078e009a */
[----:B------:R2:W-:Y:S03]  /*5310*/  STG.E desc[UR4][R130.64], R215 ;  /* 0x000000d782007986 */ /* 0x0005e6000c101904 */
[-C--:B------:R-:W-:Y:S01]  /*5320*/  @P1 FMUL R206, R206, R0.reuse ;  /* 0x00000000cece1220 */ /* 0x080fe20000400000 */
[----:B------:R-:W-:Y:S01]  /*5330*/  @P1 FMUL R212, R212, R0 ;  /* 0x00000000d4d41220 */ /* 0x000fe20000400000 */
[----:B------:R-:W-:-:S04]  /*5340*/  IMAD.WIDE.U32 R120, R121, 0x4, R154 ;  /* 0x0000000479787825 */ /* 0x000fc800078e009a */
[-C--:B------:R-:W-:Y:S01]  /*5350*/  @P1 FMUL R106, R106, R0.reuse ;  /* 0x000000006a6a1220 */ /* 0x080fe20000400000 */
[-C--:B------:R-:W-:Y:S01]  /*5360*/  @P1 FMUL R200, R200, R0.reuse ;  /* 0x00000000c8c81220 */ /* 0x080fe20000400000 */
[----:B------:R-:W-:Y:S01]  /*5370*/  F2FP.F16.F32.PACK_AB R251, R196, R107 ;  /* 0x0000006bc4fb723e */ /* 0x000fe200000000ff */
[--C-:B------:R-:W-:Y:S01]  /*5380*/  IMAD.WIDE.U32 R118, R119, 0x4, R154.reuse ;  /* 0x0000000477767825 */ /* 0x100fe200078e009a */
[----:B------:R2:W-:Y:S01]  /*5390*/  STG.E desc[UR4][R128.64], R217 ;  /* 0x000000d980007986 */ /* 0x0005e2000c101904 */
[----:B------:R-:W-:Y:S02]  /*53a0*/  F2FP.F16.F32.PACK_AB R229, R202, R241 ;  /* 0x000000f1cae5723e */ /* 0x000fe400000000ff */
[-C--:B------:R-:W-:Y:S01]  /*53b0*/  @P1 FMUL R214, R214, R0.reuse ;  /* 0x00000000d6d61220 */ /* 0x080fe20000400000 */
[----:B------:R-:W-:Y:S01]  /*53c0*/  @P1 FMUL R216, R216, R0 ;  /* 0x00000000d8d81220 */ /* 0x000fe20000400000 */
[----:B------:R-:W-:Y:S01]  /*53d0*/  F2FP.F16.F32.PACK_AB R249, R204, R105 ;  /* 0x00000069ccf9723e */ /* 0x000fe200000000ff */
[--C-:B------:R-:W-:Y:S01]  /*53e0*/  IMAD.WIDE.U32 R116, R117, 0x4, R154.reuse ;  /* 0x0000000475747825 */ /* 0x100fe200078e009a */
[C---:B------:R-:W-:Y:S01]  /*53f0*/  IADD3 R107, R100.reuse, 0x2e00, RZ ;  /* 0x00002e00646b7810 */ /* 0x040fe20007ffe0ff */
[----:B------:R2:W-:Y:S01]  /*5400*/  STG.E desc[UR4][R126.64], R219 ;  /* 0x000000db7e007986 */ /* 0x0005e2000c101904 */
[----:B------:R-:W-:Y:S01]  /*5410*/  IADD3 R105, R100, 0x3000, RZ ;  /* 0x0000300064697810 */ /* 0x000fe20007ffe0ff */
[--C-:B------:R-:W-:Y:S01]  /*5420*/  IMAD.WIDE.U32 R114, R115, 0x4, R154.reuse ;  /* 0x0000000473727825 */ /* 0x100fe200078e009a */
[----:B------:R-:W-:Y:S01]  /*5430*/  F2FP.F16.F32.PACK_AB R233, R208, R210 ;  /* 0x000000d2d0e9723e */ /* 0x000fe200000000ff */
[----:B------:R2:W-:Y:S01]  /*5440*/  STG.E desc[UR4][R124.64], R221 ;  /* 0x000000dd7c007986 */ /* 0x0005e2000c101904 */
[----:B0-----:R-:W-:Y:S01]  /*5450*/  IADD3 R103, R100, 0x3200, RZ ;  /* 0x0000320064677810 */ /* 0x001fe20007ffe0ff */
[--C-:B------:R-:W-:Y:S01]  /*5460*/  IMAD.WIDE.U32 R112, R113, 0x4, R154.reuse ;  /* 0x0000000471707825 */ /* 0x100fe200078e009a */
[----:B------:R-:W-:Y:S01]  /*5470*/  F2FP.F16.F32.PACK_AB R235, R235, R237 ;  /* 0x000000edebeb723e */ /* 0x000fe200000000ff */
[----:B------:R2:W-:Y:S02]  /*5480*/  STG.E desc[UR4][R122.64], R223 ;  /* 0x000000df7a007986 */ /* 0x0005e4000c101904 */
[-C--:B------:R-:W-:Y:S01]  /*5490*/  @P1 FMUL R194, R194, R0.reuse ;  /* 0x00000000c2c21220 */ /* 0x080fe20000400000 */
[----:B------:R-:W-:Y:S01]  /*54a0*/  @P1 FMUL R198, R198, R0 ;  /* 0x00000000c6c61220 */ /* 0x000fe20000400000 */
[----:B------:R-:W-:Y:S01]  /*54b0*/  F2FP.F16.F32.PACK_AB R241, R192, R243 ;  /* 0x000000f3c0f1723e */ /* 0x000fe200000000ff */
[--C-:B------:R-:W-:Y:S01]  /*54c0*/  IMAD.WIDE.U32 R110, R111, 0x4, R154.reuse ;  /* 0x000000046f6e7825 */ /* 0x100fe200078e009a */
[----:B-1----:R-:W-:Y:S01]  /*54d0*/  IADD3 R101, R100, 0x3400, RZ ;  /* 0x0000340064657810 */ /* 0x002fe20007ffe0ff */
[----:B------:R2:W-:Y:S01]  /*54e0*/  STG.E desc[UR4][R120.64], R225 ;  /* 0x000000e178007986 */ /* 0x0005e2000c101904 */
[----:B------:R-:W-:Y:S01]  /*54f0*/  F2FP.F16.F32.PACK_AB R237, R212, R206 ;  /* 0x000000ced4ed723e */ /* 0x000fe200000000ff */
[-C--:B------:R-:W-:Y:S01]  /*5500*/  @P1 FMUL R218, R218, R0.reuse ;  /* 0x00000000dada1220 */ /* 0x080fe20000400000 */
[----:B------:R-:W-:Y:S01]  /*5510*/  @P1 FMUL R220, R220, R0 ;  /* 0x00000000dcdc1220 */ /* 0x000fe20000400000 */
[----:B------:R-:W-:Y:S01]  /*5520*/  F2FP.F16.F32.PACK_AB R243, R200, R106 ;  /* 0x0000006ac8f3723e */ /* 0x000fe200000000ff */
[--C-:B------:R-:W-:Y:S01]  /*5530*/  IMAD.WIDE.U32 R108, R109, 0x4, R154.reuse ;  /* 0x000000046d6c7825 */ /* 0x100fe200078e009a */
[----:B------:R-:W-:Y:S01]  /*5540*/  IADD3 R99, R100, 0x3600, RZ ;  /* 0x0000360064637810 */ /* 0x000fe20007ffe0ff */
[----:B------:R2:W-:Y:S01]  /*5550*/  STG.E desc[UR4][R118.64], R227 ;  /* 0x000000e376007986 */ /* 0x0005e2000c101904 */
        /* <DEDUP_REMOVED lines=8> */
[----:B------:R-:W-:Y:S01]  /*55e0*/  F2FP.F16.F32.PACK_AB R247, R220, R218 ;  /* 0x000000dadcf7723e */ /* 0x000fe200000000ff */
        /* <DEDUP_REMOVED lines=21> */
.L_x_6574:
        /* <DEDUP_REMOVED lines=15> */
.L_x_6615:
        /* <DEDUP_REMOVED lines=28> */
.L_x_6618:
[----:B-1----:R-:W-:-:S07]  /*59f0*/  FMNMX R7, R5, R6, !PT ;  /* 0x0000000605077209 */ /* 0x002fce0007800000 */
.L_x_6594:
[----:B------:R-:W-:Y:S05]  /*5a00*/  BSYNC B0 ;  /* 0x0000000000007941 */ /* 0x000fea0003800000 */
.L_x_6593:
[----:B------:R-:W-:Y:S01]  /*5a10*/  ISETP.NE.AND P0, PT, R3, RZ, PT ;  /* 0x000000ff0300720c */ /* 0x000fe20003f05270 */
[----:B------:R-:W-:-:S12]  /*5a20*/  BSSY B0, `(.L_x_6591) ;  /* 0x0000004000007945 */ /* 0x000fd80003800000 */
[----:B------:R-:W-:Y:S05]  /*5a30*/  @P0 BRA `(.L_x_6596) ;  /* 0x0000000000080947 */ /* 0x000fea0003800000 */
[----:B0-----:R-:W0:Y:S02]  /*5a40*/  LDC.64 R4, c[0x0][0x288] ;  /* 0x0000a200ff047b82 */ /* 0x001e240000000a00 */
[----:B0-----:R1:W-:Y:S02]  /*5a50*/  REDG.E.MAX.S32.STRONG.GPU desc[UR4][R4.64], R7 ;  /* 0x000000070400798e */ /* 0x0013e4000d10e384 */
.L_x_6596:
[----:B------:R-:W-:Y:S05]  /*5a60*/  BSYNC B0 ;  /* 0x0000000000007941 */ /* 0x000fea0003800000 */
.L_x_6591:
        /* <DEDUP_REMOVED lines=12> */
[----:B01----:R-:W-:Y:S05]  /*5b30*/  CALL.REL.NOINC `($__internal_63_$__cuda_sm20_rcp_rn_f32_slowpath) ;  /* 0x0000000c00f07944 */ /* 0x003fea0003c00000 */
[----:B------:R-:W-:Y:S01]  /*5b40*/  MOV R5, R200 ;  /* 0x000000c800057202 */ /* 0x000fe20000000f00 */
[----:B------:R-:W-:Y:S06]  /*5b50*/  BRA `(.L_x_6598) ;  /* 0x0000000000107947 */ /* 0x000fec0003800000 */
.L_x_6597:
[----:B01----:R-:W0:Y:S02]  /*5b60*/  MUFU.RCP R5, R0 ;  /* 0x0000000000057308 */ /* 0x003e240000001000 */
[----:B0-----:R-:W-:-:S04]  /*5b70*/  FFMA R2, R5, R0, -1 ;  /* 0xbf80000005027423 */ /* 0x001fc80000000000 */
[----:B------:R-:W-:-:S04]  /*5b80*/  FADD.FTZ R2, -R2, -RZ ;  /* 0x800000ff02027221 */ /* 0x000fc80000010100 */
[----:B------:R-:W-:-:S07]  /*5b90*/  FFMA R5, R5, R2, R5 ;  /* 0x0000000205057223 */ /* 0x000fce0000000005 */
.L_x_6598:
[----:B------:R-:W0:Y:S02]  /*5ba0*/  LDC.64 R2, c[0x0][0x280] ;  /* 0x0000a000ff027b82 */ /* 0x000e240000000a00 */
[----:B0-----:R-:W-:Y:S01]  /*5bb0*/  STG.E desc[UR4][R2.64], R5 ;  /* 0x0000000502007986 */ /* 0x001fe2000c101904 */
[----:B------:R-:W-:Y:S05]  /*5bc0*/  EXIT ;  /* 0x000000000000794d */ /* 0x000fea0003800000 */
.L_x_6575:
[----:B------:R-:W-:Y:S01]  /*5bd0*/  HFMA2.MMA R200, -RZ, RZ, 0, 5.9604644775390625e-08 ;  /* 0x00000001ffc87435 */ /* 0x000fe200000001ff */
[----:B------:R-:W-:Y:S02]  /*5be0*/  MOV R103, R194 ;  /* 0x000000c200677202 */ /* 0x000fe40000000f00 */
[----:B------:R-:W-:Y:S02]  /*5bf0*/  MOV R202, 0x1f ;  /* 0x0000001f00ca7802 */ /* 0x000fe40000000f00 */
[----:B------:R-:W-:-:S07]  /*5c00*/  MOV R198, 0xffffffff ;  /* 0xffffffff00c67802 */ /* 0x000fce0000000f00 */
[----:B-----5:R-:W-:Y:S05]  /*5c10*/  WARPSYNC.COLLECTIVE R198, `(.L_x_6599) ;  /* 0x00000000c6087348 */ /* 0x020fea0003c00000 */
[----:B------:R0:W1:Y:S02]  /*5c20*/  SHFL.BFLY P0, R196, R103, R200, R202 ;  /* 0x0c0000c867c47389 */ /* 0x00006400000000ca */
[----:B01---5:R-:W-:Y:S01]  /*5c30*/  ENDCOLLECTIVE ;  /* 0x000000000000791b */ /* 0x023fe20003800000 */
.L_x_6599:
[----:B------:R-:W-:Y:S01]  /*5c40*/  HFMA2.MMA R200, -RZ, RZ, 0, 1.1920928955078125e-07 ;  /* 0x00000002ffc87435 */ /* 0x000fe200000001ff */
[----:B------:R-:W-:-:S05]  /*5c50*/  MOV R97, R196 ;  /* 0x000000c400617202 */ /* 0x000fca0000000f00 */
[----:B------:R-:W-:-:S05]  /*5c60*/  FADD R99, R194, R97 ;  /* 0x00000061c2637221 */ /* 0x000fca0000000000 */
[----:B------:R-:W-:-:S07]  /*5c70*/  MOV R103, R99 ;  /* 0x0000006300677202 */ /* 0x000fce0000000f00 */
[----:B------:R-:W-:Y:S05]  /*5c80*/  WARPSYNC.COLLECTIVE R198, `(.L_x_6600) ;  /* 0x00000000c6087348 */ /* 0x000fea0003c00000 */
[----:B------:R0:W1:Y:S02]  /*5c90*/  SHFL.BFLY P0, R196, R103, R200, R202 ;  /* 0x0c0000c867c47389 */ /* 0x00006400000000ca */
[----:B01----:R-:W-:Y:S01]  /*5ca0*/  ENDCOLLECTIVE ;  /* 0x000000000000791b */ /* 0x003fe20003800000 */
.L_x_6600:
[----:B------:R-:W-:Y:S01]  /*5cb0*/  HFMA2.MMA R200, -RZ, RZ, 0, 2.384185791015625e-07 ;  /* 0x00000004ffc87435 */ /* 0x000fe200000001ff */
[----:B------:R-:W-:-:S05]  /*5cc0*/  MOV R96, R196 ;  /* 0x000000c400607202 */ /* 0x000fca0000000f00 */
[----:B------:R-:W-:-:S05]  /*5cd0*/  FADD R101, R99, R96 ;  /* 0x0000006063657221 */ /* 0x000fca0000000000 */
[----:B------:R-:W-:-:S07]  /*5ce0*/  MOV R103, R101 ;  /* 0x0000006500677202 */ /* 0x000fce0000000f00 */
[----:B------:R-:W-:Y:S05]  /*5cf0*/  WARPSYNC.COLLECTIVE R198, `(.L_x_6601) ;  /* 0x00000000c6087348 */ /* 0x000fea0003c00000 */
[----:B------:R0:W1:Y:S02]  /*5d00*/  SHFL.BFLY P0, R196, R103, R200, R202 ;  /* 0x0c0000c867c47389 */ /* 0x00006400000000ca */
[----:B01----:R-:W-:Y:S01]  /*5d10*/  ENDCOLLECTIVE ;  /* 0x000000000000791b */ /* 0x003fe20003800000 */
.L_x_6601:
[----:B------:R-:W-:Y:S01]  /*5d20*/  HFMA2.MMA R200, -RZ, RZ, 0, 4.76837158203125e-07 ;  /* 0x00000008ffc87435 */ /* 0x000fe200000001ff */
[----:B------:R-:W-:-:S05]  /*5d30*/  MOV R96, R196 ;  /* 0x000000c400607202 */ /* 0x000fca0000000f00 */
[----:B------:R-:W-:-:S05]  /*5d40*/  FADD R102, R101, R96 ;  /* 0x0000006065667221 */ /* 0x000fca0000000000 */
[----:B------:R-:W-:-:S07]  /*5d50*/  MOV R103, R102 ;  /* 0x0000006600677202 */ /* 0x000fce0000000f00 */
[----:B------:R-:W-:Y:S05]  /*5d60*/  WARPSYNC.COLLECTIVE R198, `(.L_x_6602) ;  /* 0x00000000c6087348 */ /* 0x000fea0003c00000 */
[----:B------:R0:W1:Y:S02]  /*5d70*/  SHFL.BFLY P0, R196, R103, R200, R202 ;  /* 0x0c0000c867c47389 */ /* 0x00006400000000ca */
[----:B01----:R-:W-:Y:S01]  /*5d80*/  ENDCOLLECTIVE ;  /* 0x000000000000791b */ /* 0x003fe20003800000 */
.L_x_6602:
[----:B------:R-:W-:Y:S01]  /*5d90*/  HFMA2.MMA R200, -RZ, RZ, 0, 9.5367431640625e-07 ;  /* 0x00000010ffc87435 */ /* 0x000fe200000001ff */
[----:B------:R-:W-:-:S05]  /*5da0*/  MOV R97, R196 ;  /* 0x000000c400617202 */ /* 0x000fca0000000f00 */
[----:B------:R-:W-:-:S07]  /*5db0*/  FADD R103, R102, R97 ;  /* 0x0000006166677221 */ /* 0x000fce0000000000 */
[----:B------:R-:W-:Y:S05]  /*5dc0*/  WARPSYNC.COLLECTIVE R198, `(.L_x_6603) ;  /* 0x00000000c6087348 */ /* 0x000fea0003c00000 */
[----:B------:R0:W1:Y:S02]  /*5dd0*/  SHFL.BFLY P0, R196, R103, R200, R202 ;  /* 0x0c0000c867c47389 */ /* 0x00006400000000ca */
[----:B01----:R-:W-:Y:S01]  /*5de0*/  ENDCOLLECTIVE ;  /* 0x000000000000791b */ /* 0x003fe20003800000 */
.L_x_6603:
        /* <DEDUP_REMOVED lines=128> */
.L_x_6604:
[----:B------:R-:W-:Y:S01]  /*65f0*/  HFMA2.MMA R200, -RZ, RZ, 0, 1.1920928955078125e-07 ;  /* 0x00000002ffc87435 */ /* 0x000fe200000001ff */
[----:B------:R-:W-:-:S05]  /*6600*/  MOV R102, R196 ;  /* 0x000000c400667202 */ /* 0x000fca0000000f00 */
[----:B------:R-:W-:-:S05]  /*6610*/  FADD R102, R97, R102 ;  /* 0x0000006661667221 */ /* 0x000fca0000000000 */
[----:B------:R-:W-:-:S07]  /*6620*/  MOV R103, R102 ;  /* 0x0000006600677202 */ /* 0x000fce0000000f00 */
[----:B------:R-:W-:Y:S05]  /*6630*/  WARPSYNC.COLLECTIVE R198, `(.L_x_6605) ;  /* 0x00000000c6087348 */ /* 0x000fea0003c00000 */
[----:B------:R0:W1:Y:S02]  /*6640*/  SHFL.BFLY P0, R196, R103, R200, R202 ;  /* 0x0c0000c867c47389 */ /* 0x00006400000000ca */
[----:B01----:R-:W-:Y:S01]  /*6650*/  ENDCOLLECTIVE ;  /* 0x000000000000791b */ /* 0x003fe20003800000 */
.L_x_6605:
[----:B------:R-:W-:Y:S01]  /*6660*/  HFMA2.MMA R200, -RZ, RZ, 0, 2.384185791015625e-07 ;  /* 0x00000004ffc87435 */ /* 0x000fe200000001ff */
[----:B------:R-:W-:-:S05]  /*6670*/  MOV R99, R196 ;  /* 0x000000c400637202 */ /* 0x000fca0000000f00 */
[----:B------:R-:W-:-:S05]  /*6680*/  FADD R99, R102, R99 ;  /* 0x0000006366637221 */ /* 0x000fca0000000000 */
[----:B------:R-:W-:-:S07]  /*6690*/  MOV R103, R99 ;  /* 0x0000006300677202 */ /* 0x000fce0000000f00 */
[----:B------:R-:W-:Y:S05]  /*66a0*/  WARPSYNC.COLLECTIVE R198, `(.L_x_6606) ;  /* 0x00000000c6087348 */ /* 0x000fea0003c00000 */
[----:B------:R0:W1:Y:S02]  /*66b0*/  SHFL.BFLY P0, R196, R103, R200, R202 ;  /* 0x0c0000c867c47389 */ /* 0x00006400000000ca */
[----:B01----:R-:W-:Y:S01]  /*66c0*/  ENDCOLLECTIVE ;  /* 0x000000000000791b */ /* 0x003fe20003800000 */
.L_x_6606:
[----:B------:R-:W-:Y:S01]  /*66d0*/  HFMA2.MMA R200, -RZ, RZ, 0, 4.76837158203125e-07 ;  /* 0x00000008ffc87435 */ /* 0x000fe200000001ff */
[----:B------:R-:W-:-:S05]  /*66e0*/  MOV R194, R196 ;  /* 0x000000c400c27202 */ /* 0x000fca0000000f00 */
[----:B------:R-:W-:-:S05]  /*66f0*/  FADD R194, R99, R194 ;  /* 0x000000c263c27221 */ /* 0x000fca0000000000 */
[----:B------:R-:W-:-:S07]  /*6700*/  MOV R103, R194 ;  /* 0x000000c200677202 */ /* 0x000fce0000000f00 */
[----:B------:R-:W-:Y:S05]  /*6710*/  WARPSYNC.COLLECTIVE R198, `(.L_x_6607) ;  /* 0x00000000c6087348 */ /* 0x000fea0003c00000 */
[----:B------:R0:W1:Y:S02]  /*6720*/  SHFL.BFLY P0, R196, R103, R200, R202 ;  /* 0x0c0000c867c47389 */ /* 0x00006400000000ca */
[----:B01----:R-:W-:Y:S01]  /*6730*/  ENDCOLLECTIVE ;  /* 0x000000000000791b */ /* 0x003fe20003800000 */
.L_x_6607:
[----:B------:R-:W-:Y:S01]  /*6740*/  HFMA2.MMA R200, -RZ, RZ, 0, 9.5367431640625e-07 ;  /* 0x00000010ffc87435 */ /* 0x000fe200000001ff */
[----:B------:R-:W-:-:S05]  /*6750*/  MOV R101, R196 ;  /* 0x000000c400657202 */ /* 0x000fca0000000f00 */
[----:B------:R-:W-:-:S05]  /*6760*/  FADD R101, R194, R101 ;  /* 0x00000065c2657221 */ /* 0x000fca0000000000 */
[----:B------:R-:W-:-:S07]  /*6770*/  MOV R103, R101 ;  /* 0x0000006500677202 */ /* 0x000fce0000000f00 */
[----:B------:R-:W-:Y:S05]  /*6780*/  WARPSYNC.COLLECTIVE R198, `(.L_x_6608) ;  /* 0x00000000c6087348 */ /* 0x000fea0003c00000 */
[----:B------:R0:W1:Y:S02]  /*6790*/  SHFL.BFLY P0, R196, R103, R200, R202 ;  /* 0x0c0000c867c47389 */ /* 0x00006400000000ca */
[----:B01----:R-:W-:Y:S01]  /*67a0*/  ENDCOLLECTIVE ;  /* 0x000000000000791b */ /* 0x003fe20003800000 */
.L_x_6608:
[----:B------:R-:W-:Y:S05]  /*67b0*/  BRA `(.L_x_6609) ;  /* 0xffffffc000547947 */ /* 0x000fea000383ffff */
.L_x_6592:
[----:B------:R-:W-:Y:S01]  /*67c0*/  HFMA2.MMA R10, -RZ, RZ, 0, 9.5367431640625e-07 ;  /* 0x00000010ff0a7435 */ /* 0x000fe200000001ff */
[----:B------:R-:W-:Y:S02]  /*67d0*/  MOV R13, R8 ;  /* 0x00000008000d7202 */ /* 0x000fe40000000f00 */
[----:B------:R-:W-:Y:S02]  /*67e0*/  MOV R15, 0x1f ;  /* 0x0000001f000f7802 */ /* 0x000fe40000000f00 */
[----:B------:R-:W-:-:S07]  /*67f0*/  MOV R198, 0xffffffff ;  /* 0xffffffff00c67802 */ /* 0x000fce0000000f00 */
[----:B--2--5:R-:W-:Y:S05]  /*6800*/  WARPSYNC.COLLECTIVE R198, `(.L_x_6610) ;  /* 0x00000000c6087348 */ /* 0x024fea0003c00000 */
[----:B------:R0:W1:Y:S02]  /*6810*/  SHFL.DOWN P0, R11, R13, R10, R15 ;  /* 0x0800000a0d0b7389 */ /* 0x000064000000000f */
[----:B012--5:R-:W-:Y:S01]  /*6820*/  ENDCOLLECTIVE ;  /* 0x000000000000791b */ /* 0x027fe20003800000 */
.L_x_6610:
[----:B------:R-:W-:Y:S01]  /*6830*/  HFMA2.MMA R10, -RZ, RZ, 0, 4.76837158203125e-07 ;  /* 0x00000008ff0a7435 */ /* 0x000fe200000001ff */
[----:B------:R-:W-:-:S04]  /*6840*/  MOV R7, R11 ;  /* 0x0000000b00077202 */ /* 0x000fc80000000f00 */
[----:B------:R-:W-:-:S04]  /*6850*/  FMNMX R7, R7, R8, !PT ;  /* 0x0000000807077209 */ /* 0x000fc80007800000 */
[----:B------:R-:W-:-:S07]  /*6860*/  MOV R13, R7 ;  /* 0x00000007000d7202 */ /* 0x000fce0000000f00 */
[----:B------:R-:W-:Y:S05]  /*6870*/  WARPSYNC.COLLECTIVE R198, `(.L_x_6611) ;  /* 0x00000000c6087348 */ /* 0x000fea0003c00000 */
[----:B------:R0:W1:Y:S02]  /*6880*/  SHFL.DOWN P0, R11, R13, R10, R15 ;  /* 0x0800000a0d0b7389 */ /* 0x000064000000000f */
[----:B01----:R-:W-:Y:S01]  /*6890*/  ENDCOLLECTIVE ;  /* 0x000000000000791b */ /* 0x003fe20003800000 */
.L_x_6611:
[----:B------:R-:W-:Y:S01]  /*68a0*/  HFMA2.MMA R10, -RZ, RZ, 0, 2.384185791015625e-07 ;  /* 0x00000004ff0a7435 */ /* 0x000fe200000001ff */
[----:B------:R-:W-:-:S04]  /*68b0*/  MOV R4, R11 ;  /* 0x0000000b00047202 */ /* 0x000fc80000000f00 */
[----:B------:R-:W-:-:S04]  /*68c0*/  FMNMX R4, R7, R4, !PT ;  /* 0x0000000407047209 */ /* 0x000fc80007800000 */
[----:B------:R-:W-:-:S07]  /*68d0*/  MOV R13, R4 ;  /* 0x00000004000d7202 */ /* 0x000fce0000000f00 */
[----:B------:R-:W-:Y:S05]  /*68e0*/  WARPSYNC.COLLECTIVE R198, `(.L_x_6612) ;  /* 0x00000000c6087348 */ /* 0x000fea0003c00000 */
[----:B------:R0:W1:Y:S02]  /*68f0*/  SHFL.DOWN P0, R11, R13, R10, R15 ;  /* 0x0800000a0d0b7389 */ /* 0x000064000000000f */
[----:B01----:R-:W-:Y:S01]  /*6900*/  ENDCOLLECTIVE ;  /* 0x000000000000791b */ /* 0x003fe20003800000 */
.L_x_6612:
[----:B------:R-:W-:Y:S01]  /*6910*/  HFMA2.MMA R10, -RZ, RZ, 0, 1.1920928955078125e-07 ;  /* 0x00000002ff0a7435 */ /* 0x000fe200000001ff */
[----:B------:R-:W-:-:S04]  /*6920*/  MOV R9, R11 ;  /* 0x0000000b00097202 */ /* 0x000fc80000000f00 */
[----:B------:R-:W-:-:S04]  /*6930*/  FMNMX R9, R4, R9, !PT ;  /* 0x0000000904097209 */ /* 0x000fc80007800000 */
[----:B------:R-:W-:-:S07]  /*6940*/  MOV R13, R9 ;  /* 0x00000009000d7202 */ /* 0x000fce0000000f00 */
[----:B------:R-:W-:Y:S05]  /*6950*/  WARPSYNC.COLLECTIVE R198, `(.L_x_6613) ;  /* 0x00000000c6087348 */ /* 0x000fea0003c00000 */
[----:B------:R0:W1:Y:S02]  /*6960*/  SHFL.DOWN P0, R11, R13, R10, R15 ;  /* 0x0800000a0d0b7389 */ /* 0x000064000000000f */
[----:B01----:R-:W-:Y:S01]  /*6970*/  ENDCOLLECTIVE ;  /* 0x000000000000791b */ /* 0x003fe20003800000 */
.L_x_6613:
[----:B------:R-:W-:Y:S01]  /*6980*/  HFMA2.MMA R10, -RZ, RZ, 0, 5.9604644775390625e-08 ;  /* 0x00000001ff0a7435 */ /* 0x000fe200000001ff */
[----:B------:R-:W-:-:S04]  /*6990*/  MOV R6, R11 ;  /* 0x0000000b00067202 */ /* 0x000fc80000000f00 */
[----:B------:R-:W-:-:S04]  /*69a0*/  FMNMX R6, R9, R6, !PT ;  /* 0x0000000609067209 */ /* 0x000fc80007800000 */
[----:B------:R-:W-:-:S07]  /*69b0*/  MOV R13, R6 ;  /* 0x00000006000d7202 */ /* 0x000fce0000000f00 */
[----:B------:R-:W-:Y:S05]  /*69c0*/  WARPSYNC.COLLECTIVE R198, `(.L_x_6614) ;  /* 0x00000000c6087348 */ /* 0x000fea0003c00000 */
[----:B------:R0:W1:Y:S02]  /*69d0*/  SHFL.DOWN P0, R11, R13, R10, R15 ;  /* 0x0800000a0d0b7389 */ /* 0x000064000000000f */
[----:B01----:R-:W-:Y:S01]  /*69e0*/  ENDCOLLECTIVE ;  /* 0x000000000000791b */ /* 0x003fe20003800000 */
.L_x_6614:
[----:B------:R-:W-:Y:S05]  /*69f0*/  BRA `(.L_x_6615) ;  /* 0xffffffec008c7947 */ /* 0x000fea000383ffff */
.L_x_6595:
[----:B------:R-:W-:Y:S01]  /*6a00*/  HFMA2.MMA R10, -RZ, RZ, 0, 1.1920928955078125e-07 ;  /* 0x00000002ff0a7435 */ /* 0x000fe200000001ff */
[----:B-1----:R-:W-:Y:S02]  /*6a10*/  MOV R13, R4 ;  /* 0x00000004000d7202 */ /* 0x002fe40000000f00 */
[----:B------:R-:W-:Y:S02]  /*6a20*/  MOV R15, 0x1f ;  /* 0x0000001f000f7802 */ /* 0x000fe40000000f00 */
[----:B------:R-:W-:-:S07]  /*6a30*/  MOV R198, 0xffffffff ;  /* 0xffffffff00c67802 */ /* 0x000fce0000000f00 */
[----:B0-2--5:R-:W-:Y:S05]  /*6a40*/  WARPSYNC.COLLECTIVE R198, `(.L_x_6616) ;  /* 0x00000000c6087348 */ /* 0x025fea0003c00000 */
[----:B------:R1:W3:Y:S02]  /*6a50*/  SHFL.DOWN P0, R11, R13, R10, R15 ;  /* 0x0800000a0d0b7389 */ /* 0x0002e4000000000f */
[----:B0123-5:R-:W-:Y:S01]  /*6a60*/  ENDCOLLECTIVE ;  /* 0x000000000000791b */ /* 0x02ffe20003800000 */
.L_x_6616:
[----:B------:R-:W-:Y:S01]  /*6a70*/  HFMA2.MMA R10, -RZ, RZ, 0, 5.9604644775390625e-08 ;  /* 0x00000001ff0a7435 */ /* 0x000fe200000001ff */
[----:B------:R-:W-:-:S04]  /*6a80*/  MOV R5, R11 ;  /* 0x0000000b00057202 */ /* 0x000fc80000000f00 */
[----:B------:R-:W-:-:S04]  /*6a90*/  FMNMX R5, R5, R4, !PT ;  /* 0x0000000405057209 */ /* 0x000fc80007800000 */
[----:B------:R-:W-:-:S07]  /*6aa0*/  MOV R13, R5 ;  /* 0x00000005000d7202 */ /* 0x000fce0000000f00 */
[----:B------:R-:W-:Y:S05]  /*6ab0*/  WARPSYNC.COLLECTIVE R198, `(.L_x_6617) ;  /* 0x00000000c6087348 */ /* 0x000fea0003c00000 */
[----:B------:R0:W1:Y:S02]  /*6ac0*/  SHFL.DOWN P0, R11, R13, R10, R15 ;  /* 0x0800000a0d0b7389 */ /* 0x000064000000000f */
[----:B01----:R-:W-:Y:S01]  /*6ad0*/  ENDCOLLECTIVE ;  /* 0x000000000000791b */ /* 0x003fe20003800000 */
.L_x_6617:
[----:B------:R-:W-:Y:S01]  /*6ae0*/  MOV R6, R11 ;  /* 0x0000000b00067202 */ /* 0x000fe20000000f00 */
[----:B------:R-:W-:Y:S06]  /*6af0*/  BRA `(.L_x_6618) ;  /* 0xffffffec00bc7947 */ /* 0x000fec000383ffff */
        .weak           $__internal_63_$__cuda_sm20_rcp_rn_f32_slowpath
        .type           $__internal_63_$__cuda_sm20_rcp_rn_f32_slowpath,@function
        .size           $__internal_63_$__cuda_sm20_rcp_rn_f32_slowpath,(.L_x_14399 - $__internal_63_$__cuda_sm20_rcp_rn_f32_slowpath)
$__internal_63_$__cuda_sm20_rcp_rn_f32_slowpath:
        /* <DEDUP_REMOVED lines=15> */
.L_x_6620:
        /* <DEDUP_REMOVED lines=33> */
.L_x_6622:
[----:B------:R0:W1:Y:S02]  /*6e00*/  MUFU.RCP R200, R96 ;  /* 0x0000006000c87308 */ /* 0x0000640000001000 */
.L_x_6621:
[----:B------:R-:W-:Y:S05]  /*6e10*/  BSYNC B1 ;  /* 0x0000000000017941 */ /* 0x000fea0003800000 */
.L_x_6619:
[----:B------:R-:W-:Y:S01]  /*6e20*/  HFMA2.MMA R97, -RZ, RZ, 0, 0 ;  /* 0x00000000ff617435 */ /* 0x000fe200000001ff */
[----:B0-----:R-:W-:-:S05]  /*6e30*/  MOV R96, R103 ;  /* 0x0000006700607202 */ /* 0x001fca0000000f00 */
[----:B-1----:R-:W-:Y:S05]  /*6e40*/  RET.REL.NODEC R96 `(_ZN18transformer_engine13normalization19ln_fwd_tuned_kernelINS0_13Kernel_traitsI6__halfS3_S3_fjLj30720ELj4ELj1ELj4ELj4ENS0_18Kernel_traits_baseILj30720ES3_S3_S3_fjLj128EEEEEEEvNS0_19ForwardKernelParamsE) ;  /* 0xffffff90606c7950 */ /* 0x002fea0003c3ffff */
.L_x_6623:
        /* <DEDUP_REMOVED lines=11> */
.L_x_14399:


//--------------------- .text._ZN18transformer_engine13normalization19ln_fwd_tuned_kernelINS0_13Kernel_traitsIffffjLj30720ELj4ELj1ELj4ELj4ENS0_18Kernel_traits_baseILj30720EffffjLj128EEEEEEEvNS0_19ForwardKernelParamsE --------------------------
	.section	.text._ZN18transformer_engine13normalization19ln_fwd_tuned_kernelINS0_13Kernel_traitsIffffjLj30720ELj4ELj1ELj4ELj4ENS0_18Kernel_traits_baseILj30720EffffjLj128EEEEEEEvNS0_19ForwardKernelParamsE,"ax",@progbits
	.align	128
        .global         _ZN18transformer_engine13normalization19ln_fwd_tuned_kernelINS0_13Kernel_traitsIffffjLj30720ELj4ELj1ELj4ELj4ENS0_18Kernel_traits_baseILj30720EffffjLj128EEEEEEEvNS0_19ForwardKernelParamsE
        .type           _ZN18transformer_engine13normalization19ln_fwd_tuned_kernelINS0_13Kernel_traitsIffffjLj30720ELj4ELj1ELj4ELj4ENS0_18Kernel_traits_baseILj30720EffffjLj128EEEEEEEvNS0_19ForwardKernelParamsE,@function
        .size           _ZN18transformer_engine13normalization19ln_fwd_tuned_kernelINS0_13Kernel_traitsIffffjLj30720ELj4ELj1ELj4ELj4ENS0_18Kernel_traits_baseILj30720EffffjLj128EEEEEEEvNS0_19ForwardKernelParamsE,(.L_x_14400 - _ZN18transformer_engine13normalization19ln_fwd_tuned_kernelINS0_13Kernel_traitsIffffjLj30720ELj4ELj1ELj4ELj4ENS0_18Kernel_traits_baseILj30720EffffjLj128EEEEEEEvNS0_19ForwardKernelParamsE)
        .other          _ZN18transformer_engine13normalization19ln_fwd_tuned_kernelINS0_13Kernel_traitsIffffjLj30720ELj4ELj1ELj4ELj4ENS0_18Kernel_traits_baseILj30720EffffjLj128EEEEEEEvNS0_19ForwardKernelParamsE,@"STO_CUDA_ENTRY STV_DEFAULT"
_ZN18transformer_engine13normalization19ln_fwd_tuned_kernelINS0_13Kernel_traitsIffffjLj30720ELj4ELj1ELj4ELj4ENS0_18Kernel_traits_baseILj30720EffffjLj128EEEEEEEvNS0_19ForwardKernelParamsE:
.text._ZN18transformer_engine13normalization19ln_fwd_tuned_kernelINS0_13Kernel_traitsIffffjLj30720ELj4ELj1ELj4ELj4ENS0_18Kernel_traits_baseILj30720EffffjLj128EEEEEEEvNS0_19ForwardKernelParamsE:
        /* <DEDUP_REMOVED lines=14> */
[----:B--2---:R-:W-:Y:S02]  /*00e0*/  LOP3.LUT R136, R138, 0x1f, RZ, 0xc0, !PT ;  /* 0x0000001f8a887812 */ /* 0x004fe400078ec0ff */
[----:B------:R-:W-:Y:S02]  /*00f0*/  SHF.L.U32 R5, R0, 0x7, RZ ;  /* 0x0000000700057819 */ /* 0x000fe400000006ff */
[----:B------:R-:W-:Y:S02]  /*0100*/  LEA.HI R137, R138, R137, RZ, 0x19 ;  /* 0x000000898a897211 */ /* 0x000fe400078fc8ff */
[----:B------:R-:W-:-:S02]  /*0110*/  LOP3.LUT R5, R5, 0x180, R136, 0xe2, !PT ;  /* 0x0000018005057812 */ /* 0x000fc400078ee288 */
[----:B------:R-:W-:Y:S02]  /*0120*/  ISETP.GE.AND P0, PT, R137, UR7, PT ;  /* 0x0000000789007c0c */ /* 0x000fe4000bf06270 */
[----:B------:R-:W-:Y:S01]  /*0130*/  LOP3.LUT R5, R5, 0x60, R138, 0xf8, !PT ;  /* 0x0000006005057812 */ /* 0x000fe200078ef88a */
[----:B----4-:R0:W5:Y:S01]  /*0140*/  @P1 LDG.E R140, desc[UR4][R2.64] ;  /* 0x00000004028c1981 */ /* 0x010162000c1e1900 */
[----:B------:R-:W-:Y:S02]  /*0150*/  MOV R135, RZ ;  /* 0x000000ff00877202 */ /* 0x000fe40000000f00 */
[C---:B------:R-:W-:Y:S01]  /*0160*/  LOP3.LUT R119, R5.reuse, 0x200, RZ, 0xfc, !PT ;  /* 0x0000020005777812 */ /* 0x040fe200078efcff */
[C---:B-1----:R-:W-:Y:S01]  /*0170*/  IMAD.WIDE.U32 R112, R5.reuse, 0x4, R144 ;  /* 0x0000000405707825 */ /* 0x042fe200078e0090 */
[C---:B------:R-:W-:Y:S02]  /*0180*/  LOP3.LUT R117, R5.reuse, 0x400, RZ, 0xfc, !PT ;  /* 0x0000040005757812 */ /* 0x040fe400078efcff */
[C---:B------:R-:W-:Y:S01]  /*0190*/  LOP3.LUT R105, R5.reuse, 0x600, RZ, 0xfc, !PT ;  /* 0x0000060005697812 */ /* 0x040fe200078efcff */
[C---:B---3--:R-:W-:Y:S01]  /*01a0*/  IMAD.WIDE.U32 R132, R5.reuse, 0x4, R120 ;  /* 0x0000000405847825 */ /* 0x048fe200078e0078 */
        /* <DEDUP_REMOVED lines=175> */
[----:B------:R-:W5:Y:S01]  /*0ca0*/  LDG.E R133, desc[UR4][R132.64] ;  /* 0x0000000484857981 */ /* 0x000f62000c1e1900 */
[----:B------:R-:W-:-:S03]  /*0cb0*/  ULDC.U8 UR7, c[0x0][0x250] ;  /* 0x0000940000077ab9 */ /* 0x000fc60000000000 */
[----:B------:R-:W5:Y:S04]  /*0cc0*/  LDG.E R119, desc[UR4][R118.64] ;  /* 0x0000000476777981 */ /* 0x000f68000c1e1900 */
[----:B------:R-:W5:Y:S04]  /*0cd0*/  LDG.E R117, desc[UR4][R116.64] ;  /* 0x0000000474757981 */ /* 0x000f68000c1e1900 */
[----:B------:R-:W2:Y:S04]  /*0ce0*/  LDG.E R134, desc[UR4][R112.64] ;  /* 0x0000000470867981 */ /* 0x000ea8000c1e1900 */
[----:B------:R-:W3:Y:S04]  /*0cf0*/  LDG.E R132, desc[UR4][R110.64] ;  /* 0x000000046e847981 */ /* 0x000ee8000c1e1900 */
[----:B------:R-:W4:Y:S04]  /*0d00*/  LDG.E R118, desc[UR4][R108.64] ;  /* 0x000000046c767981 */ /* 0x000f28000c1e1900 */
[----:B------:R-:W4:Y:S04]  /*0d10*/  LDG.E R116, desc[UR4][R106.64] ;  /* 0x000000046a747981 */ /* 0x000f28000c1e1900 */
        /* <DEDUP_REMOVED lines=116> */
[----:B------:R-:W-:-:S07]  /*1460*/  MOV R135, RZ ;  /* 0x000000ff00877202 */ /* 0x000fce0000000f00 */
        /* <DEDUP_REMOVED lines=60> */
.L_x_6640:
[----:B0-----:R-:W0:Y:S01]  /*1830*/  LDC.64 R120, c[0x0][0x220] ;  /* 0x00008800ff787b82 */ /* 0x001e220000000a00 */
        /* <DEDUP_REMOVED lines=9> */
[--C-:B------:R-:W-:Y:S01]  /*18d0*/  IMAD.WIDE.U32 R122, R123, 0x4, R120.reuse ;  /* 0x000000047b7a7825 */ /* 0x100fe200078e0078 */
[----:B------:R0:W2:Y:S03]  /*18e0*/  LDG.E R189, desc[UR4][R124.64] ;  /* 0x000000047cbd7981 */ /* 0x0000a6000c1e1900 */
[--C-:B------:R-:W-:Y:S01]  /*18f0*/  IMAD.WIDE.U32 R146, R147, 0x4, R120.reuse ;  /* 0x0000000493927825 */ /* 0x100fe200078e0078 */
[----:B------:R1:W3:Y:S01]  /*1900*/  LDG.E R187, desc[UR4][R122.64] ;  /* 0x000000047abb7981 */ /* 0x0002e2000c1e1900 */
[----:B------:R-:W-:Y:S02]  /*1910*/  IADD3 R155, R173, 0x800, RZ ;  /* 0x00000800ad9b7810 */ /* 0x000fe40007ffe0ff */
        /* <DEDUP_REMOVED lines=8> */
[----:B0-----:R-:W-:Y:S01]  /*19a0*/  IADD3 R125, R173, 0xe00, RZ ;  /* 0x00000e00ad7d7810 */ /* 0x001fe20007ffe0ff */
[--C-:B------:R-:W-:Y:S02]  /*19b0*/  IMAD.WIDE.U32 R148, R149, 0x4, R120.reuse ;  /* 0x0000000495947825 */ /* 0x100fe400078e0078 */
[----:B------:R-:W4:Y:S01]  /*19c0*/  LDG.E R152, desc[UR4][R152.64] ;  /* 0x0000000498987981 */ /* 0x000f22000c1e1900 */
[----:B------:R-:W-:Y:S01]  /*19d0*/  IADD3 R127, R173, 0x1000, RZ ;  /* 0x00001000ad7f7810 */ /* 0x000fe20007ffe0ff */
[--C-:B-1----:R-:W-:Y:S01]  /*19e0*/  IMAD.WIDE.U32 R122, R125, 0x4, R120.reuse ;  /* 0x000000047d7a7825 */ /* 0x102fe200078e0078 */
[----:B------:R-:W-:Y:S01]  /*19f0*/  IADD3 R145, R173, 0x1200, RZ ;  /* 0x00001200ad917810 */ /* 0x000fe20007ffe0ff */
[----:B------:R-:W4:Y:S02]  /*1a00*/  LDG.E R148, desc[UR4][R148.64] ;  /* 0x0000000494947981 */ /* 0x000f24000c1e1900 */
[--C-:B------:R-:W-:Y:S01]  /*1a10*/  IMAD.WIDE.U32 R124, R127, 0x4, R120.reuse ;  /* 0x000000047f7c7825 */ /* 0x100fe200078e0078 */
[----:B------:R-:W-:Y:S01]  /*1a20*/  IADD3 R143, R173, 0x1400, RZ ;  /* 0x00001400ad8f7810 */ /* 0x000fe20007ffe0ff */
[----:B------:R0:W4:Y:S02]  /*1a30*/  LDG.E R247, desc[UR4][R122.64] ;  /* 0x000000047af77981 */ /* 0x000124000c1e1900 */
[----:B------:R-:W-:-:S02]  /*1a40*/  IMAD.WIDE.U32 R144, R145, 0x4, R120 ;  /* 0x0000000491907825 */ /* 0x000fc400078e0078 */
[----:B------:R1:W4:Y:S01]  /*1a50*/  LDG.E R251, desc[UR4][R124.64] ;  /* 0x000000047cfb7981 */ /* 0x000322000c1e1900 */
[----:B------:R-:W-:Y:S01]  /*1a60*/  IADD3 R127, R173, 0x1600, RZ ;  /* 0x00001600ad7f7810 */ /* 0x000fe20007ffe0ff */
[--C-:B------:R-:W-:Y:S02]  /*1a70*/  IMAD.WIDE.U32 R142, R143, 0x4, R120.reuse ;  /* 0x000000048f8e7825 */ /* 0x100fe400078e0078 */
[----:B------:R-:W4:Y:S01]  /*1a80*/  LDG.E R144, desc[UR4][R144.64] ;  /* 0x0000000490907981 */ /* 0x000f22000c1e1900 */
        /* <DEDUP_REMOVED lines=114> */
[C---:B------:R-:W-:Y:S01]  /*21b0*/  IADD3 R164, R173.reuse, 0x6400, RZ ;  /* 0x00006400ada47810 */ /* 0x040fe20007ffe0ff */
[--C-:B-1----:R-:W-:Y:S02]  /*21c0*/  IMAD.WIDE.U32 R128, R162, 0x4, R120.reuse ;  /* 0x00000004a2807825 */ /* 0x102fe400078e0078 */
[----:B------:R1:W4:Y:S01]  /*21d0*/  LDG.E R160, desc[UR4][R124.64] ;  /* 0x000000047ca07981 */ /* 0x000322000c1e1900 */
[C---:B------:R-:W-:Y:S01]  /*21e0*/  IADD3 R166, R173.reuse, 0x6600, RZ ;  /* 0x00006600ada67810 */ /* 0x040fe20007ffe0ff */
[--C-:B------:R-:W-:Y:S02]  /*21f0*/  IMAD.WIDE.U32 R130, R164, 0x4, R120.reuse ;  /* 0x00000004a4827825 */ /* 0x100fe400078e0078 */
[----:B------:R1:W4:Y:S01]  /*2200*/  LDG.E R162, desc[UR4][R128.64] ;  /* 0x0000000480a27981 */ /* 0x000322000c1e1900 */
[----:B------:R-:W-:Y:S01]  /*2210*/  IADD3 R164, R173, 0x6800, RZ ;  /* 0x00006800ada47810 */ /* 0x000fe20007ffe0ff */
[----:B------:R-:W-:-:S02]  /*2220*/  IMAD.WIDE.U32 R126, R166, 0x4, R120 ;  /* 0x00000004a67e7825 */ /* 0x000fc400078e0078 */
[----:B------:R1:W4:Y:S01]  /*2230*/  LDG.E R168, desc[UR4][R130.64] ;  /* 0x0000000482a87981 */ /* 0x000322000c1e1900 */
[C---:B------:R-:W-:Y:S01]  /*2240*/  IADD3 R166, R173.reuse, 0x6a00, RZ ;  /* 0x00006a00ada67810 */ /* 0x040fe20007ffe0ff */
[--C-:B0-----:R-:W-:Y:S01]  /*2250*/  IMAD.WIDE.U32 R122, R164, 0x4, R120.reuse ;  /* 0x00000004a47a7825 */ /* 0x101fe200078e0078 */
[C---:B------:R-:W-:Y:S01]  /*2260*/  IADD3 R164, R173.reuse, 0x6c00, RZ ;  /* 0x00006c00ada47810 */ /* 0x040fe20007ffe0ff */
[----:B------:R0:W4:Y:S02]  /*2270*/  LDG.E R170, desc[UR4][R126.64] ;  /* 0x000000047eaa7981 */ /* 0x000124000c1e1900 */
[--C-:B-1----:R-:W-:Y:S01]  /*2280*/  IMAD.WIDE.U32 R124, R166, 0x4, R120.reuse ;  /* 0x00000004a67c7825 */ /* 0x102fe200078e0078 */
[----:B------:R-:W-:Y:S01]  /*2290*/  IADD3 R166, R173, 0x6e00, RZ ;  /* 0x00006e00ada67810 */ /* 0x000fe20007ffe0ff */
[----:B------:R1:W4:Y:S02]  /*22a0*/  LDG.E R172, desc[UR4][R122.64] ;  /* 0x000000047aac7981 */ /* 0x000324000c1e1900 */
[----:B------:R-:W-:-:S02]  /*22b0*/  IMAD.WIDE.U32 R128, R164, 0x4, R120 ;  /* 0x00000004a4807825 */ /* 0x000fc400078e0078 */
[----:B------:R1:W4:Y:S01]  /*22c0*/  LDG.E R174, desc[UR4][R124.64] ;  /* 0x000000047cae7981 */ /* 0x000322000c1e1900 */
[C---:B------:R-:W-:Y:S01]  /*22d0*/  IADD3 R164, R173.reuse, 0x7000, RZ ;  /* 0x00007000ada47810 */ /* 0x040fe20007ffe0ff */
[--C-:B------:R-:W-:Y:S02]  /*22e0*/  IMAD.WIDE.U32 R130, R166, 0x4, R120.reuse ;  /* 0x00000004a6827825 */ /* 0x100fe400078e0078 */
[----:B------:R-:W4:Y:S01]  /*22f0*/  LDG.E R129, desc[UR4][R128.64] ;  /* 0x0000000480817981 */ /* 0x000f22000c1e1900 */
[C---:B------:R-:W-:Y:S01]  /*2300*/  IADD3 R166, R173.reuse, 0x7200, RZ ;  /* 0x00007200ada67810 */ /* 0x040fe20007ffe0ff */
[--C-:B0-----:R-:W-:Y:S02]  /*2310*/  IMAD.WIDE.U32 R126, R164, 0x4, R120.reuse ;  /* 0x00000004a47e7825 */ /* 0x101fe400078e0078 */
[----:B------:R-:W4:Y:S01]  /*2320*/  LDG.E R131, desc[UR4][R130.64] ;  /* 0x0000000482837981 */ /* 0x000f22000c1e1900 */
[----:B------:R-:W-:Y:S01]  /*2330*/  IADD3 R164, R173, 0x7400, RZ ;  /* 0x00007400ada47810 */ /* 0x000fe20007ffe0ff */
[----:B-1----:R-:W-:-:S02]  /*2340*/  IMAD.WIDE.U32 R122, R166, 0x4, R120 ;  /* 0x00000004a67a7825 */ /* 0x002fc400078e0078 */
[----:B------:R-:W4:Y:S01]  /*2350*/  LDG.E R176, desc[UR4][R126.64] ;  /* 0x000000047eb07981 */ /* 0x000f22000c1e1900 */
[----:B------:R-:W-:Y:S01]  /*2360*/  IADD3 R166, R173, 0x7600, RZ ;  /* 0x00007600ada67810 */ /* 0x000fe20007ffe0ff */
[--C-:B------:R-:W-:Y:S02]  /*2370*/  IMAD.WIDE.U32 R124, R164, 0x4, R120.reuse ;  /* 0x00000004a47c7825 */ /* 0x100fe400078e0078 */
[----:B------:R0:W4:Y:S02]  /*2380*/  LDG.E R178, desc[UR4][R122.64] ;  /* 0x000000047ab27981 */ /* 0x000124000c1e1900 */
[----:B------:R-:W-:Y:S02]  /*2390*/  IMAD.WIDE.U32 R120, R166, 0x4, R120 ;  /* 0x00000004a6787825 */ /* 0x000fe400078e0078 */
[----:B------:R-:W4:Y:S04]  /*23a0*/  LDG.E R128, desc[UR4][R124.64] ;  /* 0x000000047c807981 */ /* 0x000f28000c1e1900 */
[----:B------:R1:W4:Y:S01]  /*23b0*/  LDG.E R180, desc[UR4][R120.64] ;  /* 0x0000000478b47981 */ /* 0x000322000c1e1900 */
[----:B------:R-:W-:Y:S01]  /*23c0*/  LOP3.LUT P0, RZ, R0, 0xff, RZ, 0xc0, !PT ;  /* 0x000000ff00ff7812 */ /* 0x000fe2000780c0ff */
[----:B------:R-:W-:Y:S01]  /*23d0*/  UMOV UR7, 0xffffffff ;  /* 0xffffffff00077882 */ /* 0x000fe20000000000 */
[----:B0-----:R-:W-:-:S02]  /*23e0*/  SHF.R.U32.HI R122, RZ, 0x5, R138 ;  /* 0x00000005ff7a7819 */ /* 0x001fc4000001168a */
[----:B------:R-:W-:Y:S01]  /*23f0*/  ISETP.NE.AND P1, PT, R136, RZ, PT ;  /* 0x000000ff8800720c */ /* 0x000fe20003f25270 */
        /* <DEDUP_REMOVED lines=10> */
[----:B-1----:R-:W-:Y:S01]  /*24a0*/  FADD R120, R123, R142 ;  /* 0x0000008e7b787221 */ /* 0x002fe20000000000 */
        /* <DEDUP_REMOVED lines=192> */
.L_x_6659:
[----:B------:R-:W-:Y:S01]  /*30b0*/  ISETP.GT.U32.AND P3, PT, R136, 0x3, PT ;  /* 0x000000038800780c */ /* 0x000fe20003f64070 */
[----:B------:R-:W2:Y:S01]  /*30c0*/  @!P1 S2R R124, SR_CgaCtaId ;  /* 0x00000000007c9919 */ /* 0x000ea20000008800 */
[----:B------:R-:W-:Y:S01]  /*30d0*/  @!P1 MOV R121, 0x400 ;  /* 0x0000040000799802 */ /* 0x000fe20000000f00 */
[----:B------:R-:W-:Y:S05]  /*30e0*/  WARPSYNC.ALL ;  /* 0x0000000000007948 */ /* 0x000fea0003800000 */
[----:B------:R-:W-:Y:S01]  /*30f0*/  @!P1 IADD3 R121, R121, 0x10, RZ ;  /* 0x0000001079799810 */ /* 0x000fe20007ffe0ff */
[----:B------:R-:W-:Y:S01]  /*3100*/  BSSY B0, `(.L_x_6626) ;  /* 0x0000024000007945 */ /* 0x000fe20003800000 */
[----:B------:R-:W-:-:S03]  /*3110*/  LOP3.LUT R125, R122, 0x3, RZ, 0xc0, !PT ;  /* 0x000000037a7d7812 */ /* 0x000fc600078ec0ff */
[----:B------:R-:W0:Y:S01]  /*3120*/  @!P3 S2R R126, SR_CgaCtaId ;  /* 0x00000000007eb919 */ /* 0x000e220000008800 */
[----:B------:R-:W-:Y:S02]  /*3130*/  LOP3.LUT P4, RZ, R125, 0x1f, R138, 0xf8, !PT ;  /* 0x0000001f7dff7812 */ /* 0x000fe4000788f88a */
[----:B--2---:R-:W-:Y:S02]  /*3140*/  @!P1 LEA R122, R124, R121, 0x18 ;  /* 0x000000797c7a9211 */ /* 0x004fe400078ec0ff */
[----:B------:R-:W-:Y:S02]  /*3150*/  @!P1 IADD3 R121, R123, R125, RZ ;  /* 0x0000007d7b799210 */ /* 0x000fe40007ffe0ff */
[----:B------:R-:W-:Y:S02]  /*3160*/  @!P3 MOV R124, 0x400 ;  /* 0x00000400007cb802 */ /* 0x000fe40000000f00 */
[----:B------:R-:W-:Y:S01]  /*3170*/  @!P1 LEA R164, R121, R122, 0x3 ;  /* 0x0000007a79a49211 */ /* 0x000fe200078e18ff */
[----:B-1----:R-:W-:Y:S01]  /*3180*/  FADD R121, R127, R130 ;  /* 0x000000827f797221 */ /* 0x002fe20000000000 */
[----:B------:R-:W-:-:S02]  /*3190*/  @!P3 IADD3 R124, R124, 0x10, RZ ;  /* 0x000000107c7cb810 */ /* 0x000fc40007ffe0ff */
[----:B------:R-:W-:Y:S02]  /*31a0*/  @!P3 IADD3 R122, R136, R123, RZ ;  /* 0x0000007b887ab210 */ /* 0x000fe40007ffe0ff */
[----:B0-----:R-:W-:Y:S01]  /*31b0*/  @!P3 LEA R127, R126, R124, 0x18 ;  /* 0x0000007c7e7fb211 */ /* 0x001fe200078ec0ff */
[----:B------:R-:W-:Y:S03]  /*31c0*/  @!P1 STS.64 [R164], R120 ;  /* 0x00000078a4009388 */ /* 0x000fe60000000a00 */
[----:B------:R-:W-:Y:S01]  /*31d0*/  @!P3 LEA R130, R122, R127, 0x3 ;  /* 0x0000007f7a82b211 */ /* 0x000fe200078e18ff */
        /* <DEDUP_REMOVED lines=15> */
[----:B012--5:R-:W-:Y:S05]  /*32d0*/  CALL.REL.NOINC `($__internal_64_$__cuda_sm20_rcp_rn_f32_slowpath) ;  /* 0x0000003c00347944 */ /* 0x027fea0003c00000 */
[----:B------:R-:W-:Y:S01]  /*32e0*/  MOV R120, R182 ;  /* 0x000000b600787202 */ /* 0x000fe20000000f00 */
[----:B------:R-:W-:Y:S06]  /*32f0*/  BRA `(.L_x_6628) ;  /* 0x0000000000107947 */ /* 0x000fec0003800000 */
.L_x_6627:
[----:B------:R-:W3:Y:S02]  /*3300*/  MUFU.RCP R121, R124 ;  /* 0x0000007c00797308 */ /* 0x000ee40000001000 */
[----:B---3--:R-:W-:-:S04]  /*3310*/  FFMA R120, R124, R121, -1 ;  /* 0xbf8000007c787423 */ /* 0x008fc80000000079 */
[----:B------:R-:W-:-:S04]  /*3320*/  FADD.FTZ R120, -R120, -RZ ;  /* 0x800000ff78787221 */ /* 0x000fc80000010100 */
[----:B------:R-:W-:-:S07]  /*3330*/  FFMA R120, R121, R120, R121 ;  /* 0x0000007879787223 */ /* 0x000fce0000000079 */
.L_x_6628:
[----:B------:R-:W-:Y:S05]  /*3340*/  BSYNC B0 ;  /* 0x0000000000007941 */ /* 0x000fea0003800000 */
.L_x_6626:
        /* <DEDUP_REMOVED lines=20> */
[----:B-----5:R-:W-:Y:S05]  /*3490*/  CALL.REL.NOINC `($__internal_64_$__cuda_sm20_rcp_rn_f32_slowpath) ;  /* 0x0000003800c47944 */ /* 0x020fea0003c00000 */
[----:B------:R-:W-:Y:S01]  /*34a0*/  MOV R130, R182 ;  /* 0x000000b600827202 */ /* 0x000fe20000000f00 */
[----:B------:R-:W-:Y:S06]  /*34b0*/  BRA `(.L_x_6631) ;  /* 0x0000000000107947 */ /* 0x000fec0003800000 */
.L_x_6630:
[----:B------:R-:W0:Y:S02]  /*34c0*/  MUFU.RCP R130, R164 ;  /* 0x000000a400827308 */ /* 0x000e240000001000 */
[----:B0-----:R-:W-:-:S04]  /*34d0*/  FFMA R120, R164, R130, -1 ;  /* 0xbf800000a4787423 */ /* 0x001fc80000000082 */
[----:B------:R-:W-:-:S04]  /*34e0*/  FADD.FTZ R121, -R120, -RZ ;  /* 0x800000ff78797221 */ /* 0x000fc80000010100 */
[----:B------:R-:W-:-:S07]  /*34f0*/  FFMA R130, R130, R121, R130 ;  /* 0x0000007982827223 */ /* 0x000fce0000000082 */
.L_x_6631:
[----:B------:R-:W-:Y:S05]  /*3500*/  BSYNC B0 ;  /* 0x0000000000007941 */ /* 0x000fea0003800000 */
.L_x_6629:
[----:B------:R-:W0:Y:S01]  /*3510*/  LDC R184, c[0x0][0x210] ;  /* 0x00008400ffb87b82 */ /* 0x000e220000000800 */
[----:B------:R-:W-:Y:S01]  /*3520*/  FADD R120, R123, -R126 ;  /* 0x8000007e7b787221 */ /* 0x000fe20000000000 */
[----:B------:R-:W-:Y:S01]  /*3530*/  FMUL R126, R125, R126 ;  /* 0x0000007e7d7e7220 */ /* 0x000fe20000400000 */
[----:B------:R-:W-:Y:S01]  /*3540*/  FADD R127, R122, R127 ;  /* 0x0000007f7a7f7221 */ /* 0x000fe20000000000 */
        /* <DEDUP_REMOVED lines=12> */
[----:B------:R-:W-:Y:S04]  /*3610*/  SHFL.IDX PT, R124, R164, RZ, 0x1f ;  /* 0x00001fffa47c7589 */ /* 0x000fe800000e0000 */
        /* <DEDUP_REMOVED lines=34> */
.L_x_6633:
[----:B------:R-:W2:Y:S04]  /*3840*/  LDG.E.STRONG.GPU R122, desc[UR4][R124.64] ;  /* 0x000000047c7a7981 */ /* 0x000ea8000c1ef900 */
[----:B--2---:R-:W-:Y:S01]  /*3850*/  CCTL.IVALL ;  /* 0x00000000ff00798f */ /* 0x004fe20002000000 */
[----:B------:R-:W-:Y:S05]  /*3860*/  YIELD ;  /* 0x0000000000007946 */ /* 0x000fea0003800000 */
[----:B------:R-:W-:-:S13]  /*3870*/  ISETP.NE.AND P0, PT, R122, R126, PT ;  /* 0x0000007e7a00720c */ /* 0x000fda0003f05270 */
[----:B------:R-:W-:Y:S05]  /*3880*/  @P0 BRA `(.L_x_6633) ;  /* 0xfffffffc00ec0947 */ /* 0x000fea000383ffff */
.L_x_6632:
        /* <DEDUP_REMOVED lines=20> */
[----:B012--5:R-:W-:Y:S05]  /*39d0*/  CALL.REL.NOINC `($__internal_64_$__cuda_sm20_rcp_rn_f32_slowpath) ;  /* 0x0000003400747944 */ /* 0x027fea0003c00000 */
[----:B------:R-:W-:Y:S01]  /*39e0*/  MOV R120, R182 ;  /* 0x000000b600787202 */ /* 0x000fe20000000f00 */
[----:B------:R-:W-:Y:S06]  /*39f0*/  BRA `(.L_x_6636) ;  /* 0x0000000000107947 */ /* 0x000fec0003800000 */
.L_x_6635:
[----:B------:R-:W3:Y:S02]  /*3a00*/  MUFU.RCP R121, R124 ;  /* 0x0000007c00797308 */ /* 0x000ee40000001000 */
[----:B---3--:R-:W-:-:S04]  /*3a10*/  FFMA R120, R124, R121, -1 ;  /* 0xbf8000007c787423 */ /* 0x008fc80000000079 */
[----:B------:R-:W-:-:S04]  /*3a20*/  FADD.FTZ R120, -R120, -RZ ;  /* 0x800000ff78787221 */ /* 0x000fc80000010100 */
[----:B------:R-:W-:-:S07]  /*3a30*/  FFMA R120, R121, R120, R121 ;  /* 0x0000007879787223 */ /* 0x000fce0000000079 */
.L_x_6636:
[----:B------:R-:W-:Y:S05]  /*3a40*/  BSYNC B0 ;  /* 0x0000000000007941 */ /* 0x000fea0003800000 */
.L_x_6634:
        /* <DEDUP_REMOVED lines=23> */
.L_x_6638:
[----:B------:R-:W0:Y:S02]  /*3bc0*/  MUFU.RCP R120, R130 ;  /* 0x0000008200787308 */ /* 0x000e240000001000 */
[----:B0-----:R-:W-:-:S04]  /*3bd0*/  FFMA R121, R130, R120, -1 ;  /* 0xbf80000082797423 */ /* 0x001fc80000000078 */
[----:B------:R-:W-:-:S04]  /*3be0*/  FADD.FTZ R121, -R121, -RZ ;  /* 0x800000ff79797221 */ /* 0x000fc80000010100 */
[----:B------:R-:W-:-:S07]  /*3bf0*/  FFMA R120, R120, R121, R120 ;  /* 0x0000007978787223 */ /* 0x000fce0000000078 */
.L_x_6639:
[----:B------:R-:W-:Y:S05]  /*3c00*/  BSYNC B0 ;  /* 0x0000000000007941 */ /* 0x000fea0003800000 */
.L_x_6637:
[----:B------:R-:W-:Y:S01]  /*3c10*/  FADD R121, R123, -R122 ;  /* 0x8000007a7b797221 */ /* 0x000fe20000000000 */
[----:B------:R-:W-:Y:S01]  /*3c20*/  FADD R127, R126, R127 ;  /* 0x0000007f7e7f7221 */ /* 0x000fe20000000000 */
[----:B------:R-:W-:Y:S01]  /*3c30*/  IMAD R164, R137, 0x7800, RZ ;  /* 0x0000780089a47824 */ /* 0x000fe200078e02ff */
[----:B------:R-:W0:Y:S01]  /*3c40*/  LDC R126, c[0x0][0x268] ;  /* 0x00009a00ff7e7b82 */ /* 0x000e220000000800 */
[----:B------:R-:W-:Y:S01]  /*3c50*/  FMUL R121, R121, R121 ;  /* 0x0000007979797220 */ /* 0x000fe20000400000 */
[----:B------:R-:W-:Y:S01]  /*3c60*/  IMAD R166, R137, 0x7800, RZ ;  /* 0x0000780089a67824 */ /* 0x000fe200078e02ff */
[----:B------:R-:W-:Y:S01]  /*3c70*/  ULDC.64 UR8, c[0x0][0x288] ;  /* 0x0000a20000087ab9 */ /* 0x000fe20000000a00 */
[----:B------:R-:W-:Y:S01]  /*3c80*/  ULDC UR7, c[0x0][0x210] ;  /* 0x0000840000077ab9 */ /* 0x000fe20000000800 */
[----:B------:R-:W-:Y:S01]  /*3c90*/  FMUL R130, R124, R121 ;  /* 0x000000797c827220 */ /* 0x000fe20000400000 */
[----:B------:R-:W-:Y:S01]  /*3ca0*/  FMUL R121, R125, R122 ;  /* 0x0000007a7d797220 */ /* 0x000fe20000400000 */
[----:B------:R-:W-:-:S02]  /*3cb0*/  ISETP.NE.U32.AND P0, PT, RZ, UR8, PT ;  /* 0x00000008ff007c0c */ /* 0x000fc4000bf05070 */
[----:B------:R-:W-:Y:S01]  /*3cc0*/  FMUL R130, R125, R130 ;  /* 0x000000827d827220 */ /* 0x000fe20000400000 */
[----:B------:R-:W-:Y:S01]  /*3cd0*/  FFMA R121, R124, R123, R121 ;  /* 0x0000007b7c797223 */ /* 0x000fe20000000079 */
[----:B------:R-:W-:Y:S02]  /*3ce0*/  SHF.L.U32 R123, R139, 0x7, RZ ;  /* 0x000000078b7b7819 */ /* 0x000fe400000006ff */
[-C--:B------:R-:W-:Y:S01]  /*3cf0*/  FFMA R127, R130, R120.reuse, R127 ;  /* 0x00000078827f7223 */ /* 0x080fe2000000007f */
[----:B------:R-:W-:Y:S01]  /*3d00*/  FMUL R130, R121, R120 ;  /* 0x0000007879827220 */ /* 0x000fe20000400000 */
[----:B------:R-:W-:Y:S01]  /*3d10*/  SHF.L.U32 R125, R139, 0x7, RZ ;  /* 0x000000078b7d7819 */ /* 0x000fe200000006ff */
[----:B------:R-:W1:Y:S01]  /*3d20*/  @!P3 LDC.64 R120, c[0x0][0x228] ;  /* 0x00008a00ff78bb82 */ /* 0x000e620000000a00 */
[--C-:B------:R-:W-:Y:S02]  /*3d30*/  LOP3.LUT R123, R123, 0x180, R136.reuse, 0xe2, !PT ;  /* 0x000001807b7b7812 */ /* 0x100fe400078ee288 */
[----:B------:R-:W0:Y:S01]  /*3d40*/  SHFL.IDX PT, R127, R127, RZ, 0x1f ;  /* 0x00001fff7f7f7589 */ /* 0x000e2200000e0000 */
[----:B------:R-:W-:-:S02]  /*3d50*/  LOP3.LUT R125, R125, 0x180, R136, 0xe2, !PT ;  /* 0x000001807d7d7812 */ /* 0x000fc400078ee288 */
[--C-:B------:R-:W-:Y:S01]  /*3d60*/  LOP3.LUT R123, R123, 0x60, R138.reuse, 0xf8, !PT ;  /* 0x000000607b7b7812 */ /* 0x100fe200078ef88a */
[----:B------:R-:W2:Y:S01]  /*3d70*/  SHFL.IDX PT, R130, R130, RZ, 0x1f ;  /* 0x00001fff82827589 */ /* 0x000ea200000e0000 */
[----:B------:R-:W-:Y:S02]  /*3d80*/  LOP3.LUT R125, R125, 0x60, R138, 0xf8, !PT ;  /* 0x000000607d7d7812 */ /* 0x000fe400078ef88a */
[----:B------:R-:W-:Y:S02]  /*3d90*/  LOP3.LUT R166, R166, R123, RZ, 0xfc, !PT ;  /* 0x0000007ba6a67212 */ /* 0x000fe400078efcff */
[----:B------:R-:W-:Y:S01]  /*3da0*/  LOP3.LUT R164, R164, R125, RZ, 0xfc, !PT ;  /* 0x0000007da4a47212 */ /* 0x000fe200078efcff */
[----:B------:R-:W3:Y:S01]  /*3db0*/  @!P3 LDC.64 R122, c[0x0][0x230] ;  /* 0x00008c00ff7abb82 */ /* 0x000ee20000000a00 */
[----:B------:R-:W-:Y:S02]  /*3dc0*/  ISETP.NE.AND.EX P0, PT, RZ, UR9, PT, P0 ;  /* 0x00000009ff007c0c */ /* 0x000fe4000bf05300 */
[----:B------:R-:W-:-:S02]  /*3dd0*/  IADD3 R190, R164, 0xe00, RZ ;  /* 0x00000e00a4be7810 */ /* 0x000fc40007ffe0ff */
[C---:B------:R-:W-:Y:S02]  /*3de0*/  IADD3 R192, R164.reuse, 0x1000, RZ ;  /* 0x00001000a4c07810 */ /* 0x040fe40007ffe0ff */
[----:B------:R-:W-:Y:S02]  /*3df0*/  IADD3 R194, R164, 0x1200, RZ ;  /* 0x00001200a4c27810 */ /* 0x000fe40007ffe0ff */
[----:B------:R-:W-:Y:S01]  /*3e00*/  LOP3.LUT P2, RZ, R0, 0xff, RZ, 0xc0, !PT ;  /* 0x000000ff00ff7812 */ /* 0x000fe2000784c0ff */
[----:B-1----:R-:W-:Y:S01]  /*3e10*/  @!P3 IMAD.WIDE R124, R137, 0x4, R120 ;  /* 0x00000004897cb825 */ /* 0x002fe200078e0278 */
[----:B------:R-:W-:Y:S01]  /*3e20*/  IADD3 R2, R2, 0x1, RZ ;  /* 0x0000000102027810 */ /* 0x000fe20007ffe0ff */
[----:B------:R-:W1:Y:S02]  /*3e30*/  LDC.64 R120, c[0x0][0x258] ;  /* 0x00009600ff787b82 */ /* 0x000e640000000a00 */
[----:B0-----:R-:W-:Y:S01]  /*3e40*/  FFMA R126, R127, 3.2552085031056776643e-05, R126 ;  /* 0x380888897f7e7823 */ /* 0x001fe2000000007e */
[----:B------:R-:W-:-:S02]  /*3e50*/  SEL R0, RZ, 0x1, P2 ;  /* 0x00000001ff007807 */ /* 0x000fc40001000000 */
[----:B------:R-:W-:Y:S01]  /*3e60*/  LOP3.LUT R2, R2, 0x3, RZ, 0xc0, !PT ;  /* 0x0000000302027812 */ /* 0x000fe200078ec0ff */
[--C-:B--2---:R-:W-:Y:S01]  /*3e70*/  FADD R189, R189, -R130.reuse ;  /* 0x80000082bdbd7221 */ /* 0x104fe20000000000 */
        /* <DEDUP_REMOVED lines=9> */
[----:B------:R0:W-:Y:S01]  /*3f10*/  @!P3 STG.E desc[UR4][R124.64], R130 ;  /* 0x000000827c00b986 */ /* 0x0001e2000c101904 */
[--C-:B------:R-:W-:Y:S01]  /*3f20*/  FADD R251, R251, -R130.reuse ;  /* 0x80000082fbfb7221 */ /* 0x100fe20000000000 */
[--C-:B------:R-:W-:Y:S01]  /*3f30*/  FADD R144, R144, -R130.reuse ;  /* 0x8000008290907221 */ /* 0x100fe20000000000 */
[--C-:B------:R-:W-:Y:S01]  /*3f40*/  FADD R142, R142, -R130.reuse ;  /* 0x800000828e8e7221 */ /* 0x100fe20000000000 */
[----:B------:R-:W-:Y:S01]  /*3f50*/  @!P1 FMUL R126, R126, 16777216 ;  /* 0x4b8000007e7e9820 */ /* 0x000fe20000400000 */
[--C-:B------:R-:W-:Y:S01]  /*3f60*/  FADD R249, R249, -R130.reuse ;  /* 0x80000082f9f97221 */ /* 0x100fe20000000000 */
[--C-:B------:R-:W-:Y:S01]  /*3f70*/  FADD R237, R237, -R130.reuse ;  /* 0x80000082eded7221 */ /* 0x100fe20000000000 */
[--C-:B------:R-:W-:Y:S01]  /*3f80*/  FADD R241, R241, -R130.reuse ;  /* 0x80000082f1f17221 */ /* 0x100fe20000000000 */
[----:B------:R3:W2:Y:S01]  /*3f90*/  MUFU.RSQ R182, R126 ;  /* 0x0000007e00b67308 */ /* 0x0006a20000001400 */
[--C-:B------:R-:W-:Y:S01]  /*3fa0*/  FADD R245, R245, -R130.reuse ;  /* 0x80000082f5f57221 */ /* 0x100fe20000000000 */
[--C-:B------:R-:W-:Y:S01]  /*3fb0*/  FADD R131, R131, -R130.reuse ;  /* 0x8000008283837221 */ /* 0x100fe20000000000 */
[--C-:B------:R-:W-:Y:S01]  /*3fc0*/  FADD R243, R243, -R130.reuse ;  /* 0x80000082f3f37221 */ /* 0x100fe20000000000 */
[----:B0-----:R-:W-:Y:S01]  /*3fd0*/  IADD3 R125, R164, 0x200, RZ ;  /* 0x00000200a47d7810 */ /* 0x001fe20007ffe0ff */
[--C-:B------:R-:W-:Y:S01]  /*3fe0*/  FADD R239, R239, -R130.reuse ;  /* 0x80000082efef7221 */ /* 0x100fe20000000000 */
[--C-:B------:R-:W-:Y:S01]  /*3ff0*/  FADD R227, R227, -R130.reuse ;  /* 0x80000082e3e37221 */ /* 0x100fe20000000000 */
[--C-:B------:R-:W-:Y:S01]  /*4000*/  FADD R231, R231, -R130.reuse ;  /* 0x80000082e7e77221 */ /* 0x100fe20000000000 */
[----:B------:R-:W-:Y:S01]  /*4010*/  FADD R235, R235, -R130 ;  /* 0x80000082ebeb7221 */ /* 0x000fe20000000000 */
[----:B---3--:R-:W-:-:S04]  /*4020*/  @!P3 IMAD.WIDE R126, R137, 0x4, R122 ;  /* 0x00000004897eb825 */ /* 0x008fc800078e027a */
[--C-:B------:R-:W-:Y:S01]  /*4030*/  FADD R233, R233, -R130.reuse ;  /* 0x80000082e9e97221 */ /* 0x100fe20000000000 */
[--C-:B------:R-:W-:Y:S01]  /*4040*/  FADD R229, R229, -R130.reuse ;  /* 0x80000082e5e57221 */ /* 0x100fe20000000000 */
[----:B------:R-:W-:Y:S01]  /*4050*/  FADD R217, R217, -R130 ;  /* 0x80000082d9d97221 */ /* 0x000fe20000000000 */
[----:B-1----:R-:W-:-:S04]  /*4060*/  IMAD.WIDE.U32 R122, R173, 0x4, R120 ;  /* 0x00000004ad7a7825 */ /* 0x002fc800078e0078 */
[--C-:B------:R-:W-:Y:S01]  /*4070*/  FADD R221, R221, -R130.reuse ;  /* 0x80000082dddd7221 */ /* 0x100fe20000000000 */
[--C-:B------:R-:W-:Y:S01]  /*4080*/  FADD R225, R225, -R130.reuse ;  /* 0x80000082e1e17221 */ /* 0x100fe20000000000 */
[----:B------:R-:W-:Y:S01]  /*4090*/  FADD R223, R223, -R130 ;  /* 0x80000082dfdf7221 */ /* 0x000fe20000000000 */
[----:B--2---:R-:W-:Y:S01]  /*40a0*/  @!P1 FMUL R182, R182, 4096 ;  /* 0x45800000b6b69820 */ /* 0x004fe20000400000 */
[----:B------:R-:W-:Y:S01]  /*40b0*/  ISETP.NE.AND P1, PT, RZ, UR6, PT ;  /* 0x00000006ff007c0c */ /* 0x000fe2000bf25270 */
[----:B------:R-:W-:-:S04]  /*40c0*/  IMAD.WIDE.U32 R124, R125, 0x4, R120 ;  /* 0x000000047d7c7825 */ /* 0x000fc800078e0078 */
[----:B------:R-:W-:Y:S01]  /*40d0*/  FADD R219, R219, -R130 ;  /* 0x80000082dbdb7221 */ /* 0x000fe20000000000 */
[C---:B------:R-:W-:Y:S01]  /*40e0*/  FMUL R189, R182.reuse, R189 ;  /* 0x000000bdb6bd7220 */ /* 0x040fe20000400000 */
[C---:B------:R-:W-:Y:S01]  /*40f0*/  FMUL R187, R182.reuse, R187 ;  /* 0x000000bbb6bb7220 */ /* 0x040fe20000400000 */
[C---:B------:R-:W-:Y:S01]  /*4100*/  FMUL R146, R182.reuse, R146 ;  /* 0x00000092b6927220 */ /* 0x040fe20000400000 */
[----:B------:R-:W-:Y:S01]  /*4110*/  FMUL R150, R182, R150 ;  /* 0x00000096b6967220 */ /* 0x000fe20000400000 */
[----:B-----5:R-:W-:Y:S01]  /*4120*/  FFMA R189, R134, R189, R133 ;  /* 0x000000bd86bd7223 */ /* 0x020fe20000000085 */
[----:B------:R-:W-:Y:S01]  /*4130*/  FFMA R187, R132, R187, R119 ;  /* 0x000000bb84bb7223 */ /* 0x000fe20000000077 */
[----:B------:R-:W-:Y:S01]  /*4140*/  FFMA R173, R118, R146, R117 ;  /* 0x0000009276ad7223 */ /* 0x000fe20000000075 */
[----:B------:R-:W-:Y:S01]  /*4150*/  FMUL R154, R182, R154 ;  /* 0x0000009ab69a7220 */ /* 0x000fe20000400000 */
[----:B------:R-:W-:Y:S01]  /*4160*/  FFMA R150, R116, R150, R115 ;  /* 0x0000009674967223 */ /* 0x000fe20000000073 */
[----:B------:R-:W-:Y:S01]  /*4170*/  @P0 FMNMX R135, R135, |R189|, !PT ;  /* 0x400000bd87870209 */ /* 0x000fe20007800000 */
[----:B------:R-:W-:Y:S01]  /*4180*/  FMUL R152, R182, R152 ;  /* 0x00000098b6987220 */ /* 0x000fe20000400000 */
[----:B------:R-:W-:Y:S01]  /*4190*/  FFMA R154, R114, R154, R113 ;  /* 0x0000009a729a7223 */ /* 0x000fe20000000071 */
[----:B------:R-:W-:Y:S01]  /*41a0*/  @P1 FMUL R189, R189, R140 ;  /* 0x0000008cbdbd1220 */ /* 0x000fe20000400000 */
[----:B------:R-:W-:Y:S01]  /*41b0*/  @P0 FMNMX R135, R135, |R187|, !PT ;  /* 0x400000bb87870209 */ /* 0x000fe20007800000 */
[----:B------:R-:W-:Y:S01]  /*41c0*/  FMUL R148, R182, R148 ;  /* 0x00000094b6947220 */ /* 0x000fe20000400000 */
[----:B------:R-:W-:Y:S01]  /*41d0*/  FFMA R152, R112, R152, R111 ;  /* 0x0000009870987223 */ /* 0x000fe2000000006f */
[----:B------:R0:W-:Y:S01]  /*41e0*/  @!P3 STG.E desc[UR4][R126.64], R182 ;  /* 0x000000b67e00b986 */ /* 0x0001e2000c101904 */
[----:B------:R-:W-:Y:S01]  /*41f0*/  @P0 FMNMX R135, R135, |R173|, !PT ;  /* 0x400000ad87870209 */ /* 0x000fe20007800000 */
[C---:B------:R-:W-:Y:S01]  /*4200*/  FMUL R247, R182.reuse, R247 ;  /* 0x000000f7b6f77220 */ /* 0x040fe20000400000 */
[C---:B------:R-:W-:Y:S01]  /*4210*/  FMUL R184, R182.reuse, R129 ;  /* 0x00000081b6b87220 */ /* 0x040fe20000400000 */
[----:B------:R1:W-:Y:S01]  /*4220*/  STG.E desc[UR4][R122.64], R189 ;  /* 0x000000bd7a007986 */ /* 0x0003e2000c101904 */
[----:B------:R-:W-:Y:S01]  /*4230*/  @P0 FMNMX R135, R135, |R150|, !PT ;  /* 0x4000009687870209 */ /* 0x000fe20007800000 */
[----:B------:R-:W-:Y:S01]  /*4240*/  FMUL R251, R182, R251 ;  /* 0x000000fbb6fb7220 */ /* 0x000fe20000400000 */
[----:B------:R-:W-:Y:S01]  /*4250*/  IADD3 R129, R164, 0x400, RZ ;  /* 0x00000400a4817810 */ /* 0x000fe20007ffe0ff */
[----:B------:R-:W-:Y:S01]  /*4260*/  FFMA R247, R108, R247, R107 ;  /* 0x000000f76cf77223 */ /* 0x000fe2000000006b */
[----:B------:R-:W-:Y:S01]  /*4270*/  @P0 FMNMX R135, R135, |R154|, !PT ;  /* 0x4000009a87870209 */ /* 0x000fe20007800000 */
[-C--:B------:R-:W-:Y:S01]  /*4280*/  @P1 FMUL R187, R187, R140.reuse ;  /* 0x0000008cbbbb1220 */ /* 0x080fe20000400000 */
[----:B------:R-:W-:Y:S01]  /*4290*/  @P1 FMUL R173, R173, R140 ;  /* 0x0000008cadad1220 */ /* 0x000fe20000400000 */
[----:B0-----:R-:W-:Y:S01]  /*42a0*/  IMAD.WIDE.U32 R126, R129, 0x4, R120 ;  /* 0x00000004817e7825 */ /* 0x001fe200078e0078 */
[----:B------:R-:W-:-:S03]  /*42b0*/  @P0 FMNMX R135, R135, |R152|, !PT ;  /* 0x4000009887870209 */ /* 0x000fc60007800000 */
[----:B------:R-:W-:Y:S01]  /*42c0*/  FMUL R144, R182, R144 ;  /* 0x00000090b6907220 */ /* 0x000fe20000400000 */
[----:B------:R-:W-:Y:S01]  /*42d0*/  FFMA R251, R106, R251, R105 ;  /* 0x000000fb6afb7223 */ /* 0x000fe20000000069 */
[----:B-1----:R-:W-:Y:S01]  /*42e0*/  FFMA R189, R110, R148, R109 ;  /* 0x000000946ebd7223 */ /* 0x002fe2000000006d */
[----:B------:R0:W-:Y:S01]  /*42f0*/  STG.E desc[UR4][R124.64], R187 ;  /* 0x000000bb7c007986 */ /* 0x0001e2000c101904 */
[C---:B------:R-:W-:Y:S01]  /*4300*/  FMUL R142, R182.reuse, R142 ;  /* 0x0000008eb68e7220 */ /* 0x040fe20000400000 */
[C---:B------:R-:W-:Y:S01]  /*4310*/  FMUL R249, R182.reuse, R249 ;  /* 0x000000f9b6f97220 */ /* 0x040fe20000400000 */
[----:B------:R-:W-:Y:S01]  /*4320*/  FMUL R237, R182, R237 ;  /* 0x000000edb6ed7220 */ /* 0x000fe20000400000 */
[----:B------:R-:W-:Y:S01]  /*4330*/  @P0 FMNMX R135, R135, |R189|, !PT ;  /* 0x400000bd87870209 */ /* 0x000fe20007800000 */
[----:B------:R1:W-:Y:S01]  /*4340*/  STG.E desc[UR4][R126.64], R173 ;  /* 0x000000ad7e007986 */ /* 0x0003e2000c101904 */
[----:B------:R-:W-:Y:S01]  /*4350*/  FFMA R249, R100, R249, R99 ;  /* 0x000000f964f97223 */ /* 0x000fe20000000063 */
[----:B------:R-:W-:Y:S01]  /*4360*/  FMUL R241, R182, R241 ;  /* 0x000000f1b6f17220 */ /* 0x000fe20000400000 */
[----:B------:R-:W-:Y:S01]  /*4370*/  @P0 FMNMX R135, R135, |R247|, !PT ;  /* 0x400000f787870209 */ /* 0x000fe20007800000 */
[----:B------:R-:W-:Y:S01]  /*4380*/  FFMA R237, R98, R237, R97 ;  /* 0x000000ed62ed7223 */ /* 0x000fe20000000061 */
[----:B------:R-:W-:Y:S01]  /*4390*/  FMUL R245, R182, R245 ;  /* 0x000000f5b6f57220 */ /* 0x000fe20000400000 */
[----:B------:R-:W-:Y:S01]  /*43a0*/  FFMA R241, R96, R241, R95 ;  /* 0x000000f160f17223 */ /* 0x000fe2000000005f */
[----:B------:R-:W-:Y:S01]  /*43b0*/  @P0 FMNMX R135, R135, |R251|, !PT ;  /* 0x400000fb87870209 */ /* 0x000fe20007800000 */
[----:B0-----:R-:W-:Y:S01]  /*43c0*/  FFMA R187, R102, R142, R101 ;  /* 0x0000008e66bb7223 */ /* 0x001fe20000000065 */
[--C-:B------:R-:W-:Y:S01]  /*43d0*/  FADD R195, R195, -R130.reuse ;  /* 0x80000082c3c37221 */ /* 0x100fe20000000000 */
[--C-:B------:R-:W-:Y:S01]  /*43e0*/  FADD R191, R191, -R130.reuse ;  /* 0x80000082bfbf7221 */ /* 0x100fe20000000000 */
[--C-:B------:R-:W-:Y:S01]  /*43f0*/  FADD R175, R175, -R130.reuse ;  /* 0x80000082afaf7221 */ /* 0x100fe20000000000 */
[----:B-1----:R-:W-:Y:S01]  /*4400*/  FFMA R173, R104, R144, R103 ;  /* 0x0000009068ad7223 */ /* 0x002fe20000000067 */
[--C-:B------:R-:W-:Y:S01]  /*4410*/  FADD R181, R181, -R130.reuse ;  /* 0x80000082b5b57221 */ /* 0x100fe20000000000 */
        /* <DEDUP_REMOVED lines=32> */
[----:B------:R-:W-:Y:S01]  /*4620*/  FMUL R243, R182, R243 ;  /* 0x000000f3b6f37220 */ /* 0x000fe20000400000 */
[----:B------:R-:W-:Y:S01]  /*4630*/  IADD3 R131, R164, 0x600, RZ ;  /* 0x00000600a4837810 */ /* 0x000fe20007ffe0ff */
[----:B------:R-:W-:Y:S01]  /*4640*/  FFMA R245, R94, R245, R93 ;  /* 0x000000f55ef57223 */ /* 0x000fe2000000005d */
[----:B------:R-:W-:Y:S01]  /*4650*/  IADD3 R130, R164, 0x800, RZ ;  /* 0x00000800a4827810 */ /* 0x000fe20007ffe0ff */
[C---:B------:R-:W-:Y:S01]  /*4660*/  FMUL R239, R182.reuse, R239 ;  /* 0x000000efb6ef7220 */ /* 0x040fe20000400000 */
        /* <DEDUP_REMOVED lines=42> */
[----:B------:R-:W-:Y:S01]  /*4910*/  IADD3 R146, R164, 0xa00, RZ ;  /* 0x00000a00a4927810 */ /* 0x000fe20007ffe0ff */
[----:B------:R-:W-:Y:S01]  /*4920*/  FFMA R243, R92, R243, R91 ;  /* 0x000000f35cf37223 */ /* 0x000fe2000000005b */
[----:B------:R-:W-:Y:S01]  /*4930*/  IADD3 R182, R164, 0xc00, RZ ;  /* 0x00000c00a4b67810 */ /* 0x000fe20007ffe0ff */
[----:B------:R-:W-:-:S04]  /*4940*/  IMAD.WIDE.U32 R128, R131, 0x4, R120 ;  /* 0x0000000483807825 */ /* 0x000fc800078e0078 */
[-C--:B------:R-:W-:Y:S01]  /*4950*/  @P1 FMUL R150, R150, R140.reuse ;  /* 0x0000008c96961220 */ /* 0x080fe20000400000 */
[----:B------:R-:W-:Y:S01]  /*4960*/  @P0 FMNMX R135, R135, |R245|, !PT ;  /* 0x400000f587870209 */ /* 0x000fe20007800000 */
[----:B------:R-:W-:Y:S01]  /*4970*/  @P1 FMUL R154, R154, R140 ;  /* 0x0000008c9a9a1220 */ /* 0x000fe20000400000 */
[----:B------:R-:W-:-:S04]  /*4980*/  IMAD.WIDE.U32 R130, R130, 0x4, R120 ;  /* 0x0000000482827825 */ /* 0x000fc800078e0078 */
[-C--:B------:R-:W-:Y:S01]  /*4990*/  @P1 FMUL R152, R152, R140.reuse ;  /* 0x0000008c98981220 */ /* 0x080fe20000400000 */
[----:B------:R-:W-:Y:S01]  /*49a0*/  FFMA R239, R90, R239, R89 ;  /* 0x000000ef5aef7223 */ /* 0x000fe20000000059 */
[-C--:B------:R-:W-:Y:S01]  /*49b0*/  @P1 FMUL R189, R189, R140.reuse ;  /* 0x0000008cbdbd1220 */ /* 0x080fe20000400000 */
[--C-:B------:R-:W-:Y:S01]  /*49c0*/  IMAD.WIDE.U32 R122, R146, 0x4, R120.reuse ;  /* 0x00000004927a7825 */ /* 0x100fe200078e0078 */
[----:B------:R-:W-:Y:S01]  /*49d0*/  @P0 FMNMX R135, R135, |R243|, !PT ;  /* 0x400000f387870209 */ /* 0x000fe20007800000 */
[----:B------:R0:W-:Y:S02]  /*49e0*/  STG.E desc[UR4][R128.64], R150 ;  /* 0x0000009680007986 */ /* 0x0001e4000c101904 */
[----:B------:R-:W-:Y:S01]  /*49f0*/  @P1 FMUL R247, R247, R140 ;  /* 0x0000008cf7f71220 */ /* 0x000fe20000400000 */
[----:B------:R-:W-:-:S04]  /*4a00*/  IMAD.WIDE.U32 R124, R182, 0x4, R120 ;  /* 0x00000004b67c7825 */ /* 0x000fc800078e0078 */
[----:B------:R-:W-:Y:S01]  /*4a10*/  @P1 FMUL R251, R251, R140 ;  /* 0x0000008cfbfb1220 */ /* 0x000fe20000400000 */
[----:B------:R1:W-:Y:S01]  /*4a20*/  STG.E desc[UR4][R130.64], R154 ;  /* 0x0000009a82007986 */ /* 0x0003e2000c101904 */
[----:B------:R-:W-:Y:S01]  /*4a30*/  IADD3 R144, R164, 0x1400, RZ ;  /* 0x00001400a4907810 */ /* 0x000fe20007ffe0ff */
[----:B------:R-:W-:-:S04]  /*4a40*/  IMAD.WIDE.U32 R126, R190, 0x4, R120 ;  /* 0x00000004be7e7825 */ /* 0x000fc800078e0078 */
[-C--:B------:R-:W-:Y:S01]  /*4a50*/  @P1 FMUL R173, R173, R140.reuse ;  /* 0x0000008cadad1220 */ /* 0x080fe20000400000 */
[----:B------:R-:W-:Y:S01]  /*4a60*/  IADD3 R146, R164, 0x1600, RZ ;  /* 0x00001600a4927810 */ /* 0x000fe20007ffe0ff */
[----:B------:R-:W-:Y:S01]  /*4a70*/  FFMA R227, R88, R227, R87 ;  /* 0x000000e358e37223 */ /* 0x000fe20000000057 */
[----:B------:R2:W-:Y:S01]  /*4a80*/  STG.E desc[UR4][R122.64], R152 ;  /* 0x000000987a007986 */ /* 0x0005e2000c101904 */
[----:B------:R-:W-:Y:S01]  /*4a90*/  @P0 FMNMX R135, R135, |R239|, !PT ;  /* 0x400000ef87870209 */ /* 0x000fe20007800000 */
[--C-:B0-----:R-:W-:Y:S01]  /*4aa0*/  IMAD.WIDE.U32 R128, R192, 0x4, R120.reuse ;  /* 0x00000004c0807825 */ /* 0x101fe200078e0078 */
[----:B------:R-:W-:Y:S01]  /*4ab0*/  IADD3 R142, R164, 0x1800, RZ ;  /* 0x00001800a48e7810 */ /* 0x000fe20007ffe0ff */
[----:B------:R0:W-:Y:S02]  /*4ac0*/  STG.E desc[UR4][R124.64], R189 ;  /* 0x000000bd7c007986 */ /* 0x0001e4000c101904 */
[----:B------:R-:W-:Y:S01]  /*4ad0*/  @P1 FMUL R187, R187, R140 ;  /* 0x0000008cbbbb1220 */ /* 0x000fe20000400000 */
[----:B-1----:R-:W-:-:S04]  /*4ae0*/  IMAD.WIDE.U32 R130, R194, 0x4, R120 ;  /* 0x00000004c2827825 */ /* 0x002fc800078e0078 */
[----:B------:R-:W-:Y:S01]  /*4af0*/  FFMA R231, R86, R231, R85 ;  /* 0x000000e756e77223 */ /* 0x000fe20000000055 */
[----:B------:R1:W-:Y:S01]  /*4b00*/  STG.E desc[UR4][R126.64], R247 ;  /* 0x000000f77e007986 */ /* 0x0003e2000c101904 */
[----:B------:R-:W-:Y:S01]  /*4b10*/  IADD3 R148, R164, 0x1a00, RZ ;  /* 0x00001a00a4947810 */ /* 0x000fe20007ffe0ff */
[----:B------:R-:W-:Y:S01]  /*4b20*/  @P1 FMUL R249, R249, R140 ;  /* 0x0000008cf9f91220 */ /* 0x000fe20000400000 */
[----:B------:R-:W-:Y:S01]  /*4b30*/  @P0 FMNMX R135, R135, |R227|, !PT ;  /* 0x400000e387870209 */ /* 0x000fe20007800000 */
[----:B------:R3:W-:Y:S01]  /*4b40*/  STG.E desc[UR4][R128.64], R251 ;  /* 0x000000fb80007986 */ /* 0x0007e2000c101904 */
[----:B--2---:R-:W-:Y:S01]  /*4b50*/  IMAD.WIDE.U32 R122, R144, 0x4, R120 ;  /* 0x00000004907a7825 */ /* 0x004fe200078e0078 */
[----:B------:R-:W-:-:S03]  /*4b60*/  IADD3 R150, R164, 0x1c00, RZ ;  /* 0x00001c00a4967810 */ /* 0x000fc60007ffe0ff */
[----:B------:R-:W-:Y:S01]  /*4b70*/  FFMA R235, R84, R235, R83 ;  /* 0x000000eb54eb7223 */ /* 0x000fe20000000053 */
[----:B------:R2:W-:Y:S01]  /*4b80*/  STG.E desc[UR4][R130.64], R173 ;  /* 0x000000ad82007986 */ /* 0x0005e2000c101904 */
[----:B0-----:R-:W-:Y:S01]  /*4b90*/  IMAD.WIDE.U32 R124, R146, 0x4, R120 ;  /* 0x00000004927c7825 */ /* 0x001fe200078e0078 */
[----:B------:R-:W-:-:S03]  /*4ba0*/  IADD3 R189, R164, 0x2000, RZ ;  /* 0x00002000a4bd7810 */ /* 0x000fc60007ffe0ff */
[----:B------:R-:W-:Y:S01]  /*4bb0*/  @P1 FMUL R237, R237, R140 ;  /* 0x0000008ceded1220 */ /* 0x000fe20000400000 */
[----:B------:R0:W-:Y:S01]  /*4bc0*/  STG.E desc[UR4][R122.64], R187 ;  /* 0x000000bb7a007986 */ /* 0x0001e2000c101904 */
[----:B-1----:R-:W-:Y:S01]  /*4bd0*/  IMAD.WIDE.U32 R126, R142, 0x4, R120 ;  /* 0x000000048e7e7825 */ /* 0x002fe200078e0078 */
[----:B------:R-:W-:-:S03]  /*4be0*/  @P0 FMNMX R135, R135, |R231|, !PT ;  /* 0x400000e787870209 */ /* 0x000fc60007800000 */
[----:B------:R-:W-:Y:S01]  /*4bf0*/  @P1 FMUL R241, R241, R140 ;  /* 0x0000008cf1f11220 */ /* 0x000fe20000400000 */
[----:B------:R1:W-:Y:S01]  /*4c00*/  STG.E desc[UR4][R124.64], R249 ;  /* 0x000000f97c007986 */ /* 0x0003e2000c101904 */
[----:B---3--:R-:W-:Y:S01]  /*4c10*/  IMAD.WIDE.U32 R128, R148, 0x4, R120 ;  /* 0x0000000494807825 */ /* 0x008fe200078e0078 */
[----:B------:R-:W-:-:S03]  /*4c20*/  IADD3 R247, R164, 0x2200, RZ ;  /* 0x00002200a4f77810 */ /* 0x000fc60007ffe0ff */
[----:B------:R-:W-:Y:S01]  /*4c30*/  @P1 FMUL R245, R245, R140 ;  /* 0x0000008cf5f51220 */ /* 0x000fe20000400000 */
[----:B--2---:R-:W-:Y:S01]  /*4c40*/  IADD3 R173, R164, 0x1e00, RZ ;  /* 0x00001e00a4ad7810 */ /* 0x004fe20007ffe0ff */
[--C-:B------:R-:W-:Y:S01]  /*4c50*/  IMAD.WIDE.U32 R130, R150, 0x4, R120.reuse ;  /* 0x0000000496827825 */ /* 0x100fe200078e0078 */
[C---:B------:R-:W-:Y:S01]  /*4c60*/  IADD3 R251, R164.reuse, 0x2400, RZ ;  /* 0x00002400a4fb7810 */ /* 0x040fe20007ffe0ff */
[----:B------:R2:W-:Y:S01]  /*4c70*/  STG.E desc[UR4][R126.64], R237 ;  /* 0x000000ed7e007986 */ /* 0x0005e2000c101904 */
[----:B------:R-:W-:Y:S01]  /*4c80*/  IADD3 R142, R164, 0x2600, RZ ;  /* 0x00002600a48e7810 */ /* 0x000fe20007ffe0ff */
[----:B0-----:R-:W-:Y:S01]  /*4c90*/  IMAD.WIDE.U32 R122, R189, 0x4, R120 ;  /* 0x00000004bd7a7825 */ /* 0x001fe200078e0078 */
[----:B------:R-:W-:-:S03]  /*4ca0*/  @P0 FMNMX R135, R135, |R235|, !PT ;  /* 0x400000eb87870209 */ /* 0x000fc60007800000 */
[----:B------:R-:W-:Y:S01]  /*4cb0*/  @P1 FMUL R243, R243, R140 ;  /* 0x0000008cf3f31220 */ /* 0x000fe20000400000 */
[----:B------:R-:W-:Y:S01]  /*4cc0*/  IADD3 R189, R164, 0x2800, RZ ;  /* 0x00002800a4bd7810 */ /* 0x000fe20007ffe0ff */
[----:B-1----:R-:W-:-:S04]  /*4cd0*/  IMAD.WIDE.U32 R124, R173, 0x4, R120 ;  /* 0x00000004ad7c7825 */ /* 0x002fc800078e0078 */
[----:B------:R-:W-:Y:S01]  /*4ce0*/  FFMA R173, R82, R233, R81 ;  /* 0x000000e952ad7223 */ /* 0x000fe20000000051 */
[----:B------:R0:W-:Y:S01]  /*4cf0*/  STG.E desc[UR4][R128.64], R241 ;  /* 0x000000f180007986 */ /* 0x0001e2000c101904 */
[-C--:B------:R-:W-:Y:S01]  /*4d00*/  @P1 FMUL R239, R239, R140.reuse ;  /* 0x0000008cefef1220 */ /* 0x080fe20000400000 */
[----:B------:R-:W-:Y:S01]  /*4d10*/  @P1 FMUL R227, R227, R140 ;  /* 0x0000008ce3e31220 */ /* 0x000fe20000400000 */
[----:B------:R-:W-:Y:S01]  /*4d20*/  FFMA R187, R80, R229, R79 ;  /* 0x000000e550bb7223 */ /* 0x000fe2000000004f */
[----:B------:R1:W-:Y:S01]  /*4d30*/  STG.E desc[UR4][R130.64], R245 ;  /* 0x000000f582007986 */ /* 0x0003e2000c101904 */
[----:B--2---:R-:W-:-:S04]  /*4d40*/  IMAD.WIDE.U32 R126, R251, 0x4, R120 ;  /* 0x00000004fb7e7825 */ /* 0x004fc800078e0078 */
[-C--:B------:R-:W-:Y:S01]  /*4d50*/  @P1 FMUL R231, R231, R140.reuse ;  /* 0x0000008ce7e71220 */ /* 0x080fe20000400000 */
[----:B------:R-:W-:Y:S01]  /*4d60*/  @P0 FMNMX R135, R135, |R173|, !PT ;  /* 0x400000ad87870209 */ /* 0x000fe20007800000 */
[----:B------:R-:W-:Y:S01]  /*4d70*/  @P1 FMUL R235, R235, R140 ;  /* 0x0000008cebeb1220 */ /* 0x000fe20000400000 */
[----:B------:R2:W-:Y:S01]  /*4d80*/  STG.E desc[UR4][R124.64], R243 ;  /* 0x000000f37c007986 */ /* 0x0005e2000c101904 */
[----:B------:R-:W-:-:S04]  /*4d90*/  IMAD.WIDE.U32 R228, R189, 0x4, R120 ;  /* 0x00000004bde47825 */ /* 0x000fc800078e0078 */
[----:B------:R-:W-:Y:S01]  /*4da0*/  FFMA R189, R78, R217, R77 ;  /* 0x000000d94ebd7223 */ /* 0x000fe2000000004d */
[----:B------:R-:W-:Y:S01]  /*4db0*/  @P0 FMNMX R135, R135, |R187|, !PT ;  /* 0x400000bb87870209 */ /* 0x000fe20007800000 */
[----:B------:R-:W-:Y:S01]  /*4dc0*/  STG.E desc[UR4][R122.64], R239 ;  /* 0x000000ef7a007986 */ /* 0x000fe2000c101904 */
[----:B0-----:R-:W-:Y:S01]  /*4dd0*/  IMAD.WIDE.U32 R128, R247, 0x4, R120 ;  /* 0x00000004f7807825 */ /* 0x001fe200078e0078 */
[----:B------:R-:W-:-:S03]  /*4de0*/  IADD3 R237, R164, 0x2a00, RZ ;  /* 0x00002a00a4ed7810 */ /* 0x000fc60007ffe0ff */
[----:B------:R-:W-:Y:S01]  /*4df0*/  FFMA R225, R74, R225, R73 ;  /* 0x000000e14ae17223 */ /* 0x000fe20000000049 */
[----:B------:R-:W-:Y:S01]  /*4e00*/  @P0 FMNMX R135, R135, |R189|, !PT ;  /* 0x400000bd87870209 */ /* 0x000fe20007800000 */
[--C-:B-1----:R-:W-:Y:S01]  /*4e10*/  IMAD.WIDE.U32 R130, R142, 0x4, R120.reuse ;  /* 0x000000048e827825 */ /* 0x102fe200078e0078 */
[----:B------:R0:W-:Y:S01]  /*4e20*/  STG.E desc[UR4][R128.64], R227 ;  /* 0x000000e380007986 */ /* 0x0001e2000c101904 */
[C---:B------:R-:W-:Y:S02]  /*4e30*/  IADD3 R233, R164.reuse, 0x2c00, RZ ;  /* 0x00002c00a4e97810 */ /* 0x040fe40007ffe0ff */
[-C--:B------:R-:W-:Y:S01]  /*4e40*/  @P1 FMUL R173, R173, R140.reuse ;  /* 0x0000008cadad1220 */ /* 0x080fe20000400000 */
[C---:B------:R-:W-:Y:S01]  /*4e50*/  IADD3 R241, R164.reuse, 0x2e00, RZ ;  /* 0x00002e00a4f17810 */ /* 0x040fe20007ffe0ff */
[----:B------:R1:W-:Y:S01]  /*4e60*/  STG.E desc[UR4][R126.64], R231 ;  /* 0x000000e77e007986 */ /* 0x0003e2000c101904 */
[----:B------:R-:W-:Y:S01]  /*4e70*/  IADD3 R245, R164, 0x3000, RZ ;  /* 0x00003000a4f57810 */ /* 0x000fe20007ffe0ff */
[-C--:B------:R-:W-:Y:S01]  /*4e80*/  @P1 FMUL R187, R187, R140.reuse ;  /* 0x0000008cbbbb1220 */ /* 0x080fe20000400000 */
[----:B------:R-:W-:Y:S01]  /*4e90*/  IMAD.WIDE.U32 R232, R233, 0x4, R120 ;  /* 0x00000004e9e87825 */ /* 0x000fe200078e0078 */
[----:B------:R3:W-:Y:S03]  /*4ea0*/  STG.E desc[UR4][R130.64], R235 ;  /* 0x000000eb82007986 */ /* 0x0007e6000c101904 */
[----:B------:R-:W-:Y:S01]  /*4eb0*/  @P1 FMUL R189, R189, R140 ;  /* 0x0000008cbdbd1220 */ /* 0x000fe20000400000 */
[----:B------:R-:W-:Y:S01]  /*4ec0*/  FFMA R175, R64, R175, R63 ;  /* 0x000000af40af7223 */ /* 0x000fe2000000003f */
[----:B--2---:R-:W-:Y:S01]  /*4ed0*/  IMAD.WIDE.U32 R124, R169, 0x4, R120 ;  /* 0x00000004a97c7825 */ /* 0x004fe200078e0078 */
[----:B------:R-:W-:Y:S01]  /*4ee0*/  STG.E desc[UR4][R228.64], R173 ;  /* 0x000000ade4007986 */ /* 0x000fe2000c101904 */
[----:B------:R-:W-:-:S02]  /*4ef0*/  IADD3 R169, R166, 0x7200, RZ ;  /* 0x00007200a6a97810 */ /* 0x000fc40007ffe0ff */
[----:B------:R-:W-:Y:S01]  /*4f00*/  FFMA R181, R62, R181, R61 ;  /* 0x000000b53eb57223 */ /* 0x000fe2000000003d */
[----:B0-----:R-:W-:-:S04]  /*4f10*/  IMAD.WIDE.U32 R226, R237, 0x4, R120 ;  /* 0x00000004ede27825 */ /* 0x001fc800078e0078 */
[----:B------:R-:W-:Y:S01]  /*4f20*/  FFMA R177, R60, R177, R59 ;  /* 0x000000b13cb17223 */ /* 0x000fe2000000003b */
[----:B------:R-:W-:Y:S01]  /*4f30*/  FFMA R199, R58, R199, R57 ;  /* 0x000000c73ac77223 */ /* 0x000fe20000000039 */
[----:B------:R-:W-:Y:S01]  /*4f40*/  FFMA R179, R56, R179, R55 ;  /* 0x000000b338b37223 */ /* 0x000fe20000000037 */
[----:B-1----:R-:W-:-:S04]  /*4f50*/  IMAD.WIDE.U32 R230, R241, 0x4, R120 ;  /* 0x00000004f1e67825 */ /* 0x002fc800078e0078 */
[----:B---3--:R-:W-:Y:S01]  /*4f60*/  FFMA R235, R76, R221, R75 ;  /* 0x000000dd4ceb7223 */ /* 0x008fe2000000004b */
[----:B------:R0:W-:Y:S01]  /*4f70*/  STG.E desc[UR4][R226.64], R187 ;  /* 0x000000bbe2007986 */ /* 0x0001e2000c101904 */
[----:B------:R-:W-:Y:S01]  /*4f80*/  FFMA R185, R54, R185, R53 ;  /* 0x000000b936b97223 */ /* 0x000fe20000000035 */
[----:B------:R-:W-:-:S04]  /*4f90*/  IMAD.WIDE.U32 R220, R245, 0x4, R120 ;  /* 0x00000004f5dc7825 */ /* 0x000fc800078e0078 */
[----:B------:R-:W-:Y:S01]  /*4fa0*/  FFMA R183, R52, R183, R51 ;  /* 0x000000b734b77223 */ /* 0x000fe20000000033 */
[----:B------:R-:W-:Y:S01]  /*4fb0*/  @P0 FMNMX R135, R135, |R235|, !PT ;  /* 0x400000eb87870209 */ /* 0x000fe20007800000 */
[----:B------:R-:W-:Y:S01]  /*4fc0*/  @P1 FMUL R235, R235, R140 ;  /* 0x0000008cebeb1220 */ /* 0x000fe20000400000 */
[----:B------:R-:W-:Y:S01]  /*4fd0*/  STG.E desc[UR4][R232.64], R189 ;  /* 0x000000bde8007986 */ /* 0x000fe2000c101904 */
[----:B------:R-:W-:Y:S01]  /*4fe0*/  IMAD.WIDE.U32 R130, R163, 0x4, R120 ;  /* 0x00000004a3827825 */ /* 0x000fe200078e0078 */
[----:B------:R-:W-:-:S03]  /*4ff0*/  @P0 FMNMX R135, R135, |R225|, !PT ;  /* 0x400000e187870209 */ /* 0x000fc60007800000 */
[----:B------:R-:W-:Y:S01]  /*5000*/  @P1 FMUL R225, R225, R140 ;  /* 0x0000008ce1e11220 */ /* 0x000fe20000400000 */
[----:B------:R1:W-:Y:S01]  /*5010*/  STG.E desc[UR4][R230.64], R235 ;  /* 0x000000ebe6007986 */ /* 0x0003e2000c101904 */
[C---:B------:R-:W-:Y:S01]  /*5020*/  IADD3 R163, R166.reuse, 0x6e00, RZ ;  /* 0x00006e00a6a37810 */ /* 0x040fe20007ffe0ff */
[----:B0-----:R-:W-:Y:S01]  /*5030*/  IMAD.WIDE.U32 R226, R161, 0x4, R120 ;  /* 0x00000004a1e27825 */ /* 0x001fe200078e0078 */
[----:B------:R-:W-:Y:S01]  /*5040*/  IADD3 R161, R166, 0x6a00, RZ ;  /* 0x00006a00a6a17810 */ /* 0x000fe20007ffe0ff */
[----:B------:R0:W-:Y:S02]  /*5050*/  STG.E desc[UR4][R220.64], R225 ;  /* 0x000000e1dc007986 */ /* 0x0001e4000c101904 */
[----:B------:R-:W-:Y:S01]  /*5060*/  FFMA R193, R50, R193, R49 ;  /* 0x000000c132c17223 */ /* 0x000fe20000000031 */
[----:B------:R-:W-:Y:S01]  /*5070*/  FFMA R215, R48, R215, R47 ;  /* 0x000000d730d77223 */ /* 0x000fe2000000002f */
[----:B------:R-:W-:Y:S01]  /*5080*/  FFMA R211, R46, R211, R45 ;  /* 0x000000d32ed37223 */ /* 0x000fe2000000002d */
[----:B------:R-:W-:Y:S01]  /*5090*/  FFMA R197, R44, R197, R43 ;  /* 0x000000c52cc57223 */ /* 0x000fe2000000002b */
[----:B------:R-:W-:Y:S01]  /*50a0*/  FFMA R213, R42, R213, R41 ;  /* 0x000000d52ad57223 */ /* 0x000fe20000000029 */
[----:B------:R-:W-:Y:S01]  /*50b0*/  IADD3 R243, R164, 0x3200, RZ ;  /* 0x00003200a4f37810 */ /* 0x000fe20007ffe0ff */
[----:B------:R-:W-:Y:S01]  /*50c0*/  FFMA R205, R40, R205, R39 ;  /* 0x000000cd28cd7223 */ /* 0x000fe20000000027 */
[----:B------:R-:W-:Y:S01]  /*50d0*/  IADD3 R241, R164, 0x3400, RZ ;  /* 0x00003400a4f17810 */ /* 0x000fe20007ffe0ff */
[----:B------:R-:W-:Y:S01]  /*50e0*/  FFMA R209, R38, R209, R37 ;  /* 0x000000d126d17223 */ /* 0x000fe20000000025 */
[C---:B------:R-:W-:Y:S01]  /*50f0*/  IADD3 R239, R164.reuse, 0x3600, RZ ;  /* 0x00003600a4ef7810 */ /* 0x040fe20007ffe0ff */
[----:B------:R-:W-:Y:S01]  /*5100*/  IMAD.WIDE.U32 R242, R243, 0x4, R120 ;  /* 0x00000004f3f27825 */ /* 0x000fe200078e0078 */
[----:B------:R-:W-:-:S03]  /*5110*/  IADD3 R237, R164, 0x3800, RZ ;  /* 0x00003800a4ed7810 */ /* 0x000fc60007ffe0ff */
[----:B------:R-:W-:Y:S01]  /*5120*/  FFMA R207, R36, R207, R35 ;  /* 0x000000cf24cf7223 */ /* 0x000fe20000000023 */
[----:B-1----:R-:W-:Y:S01]  /*5130*/  IADD3 R235, R164, 0x3a00, RZ ;  /* 0x00003a00a4eb7810 */ /* 0x002fe20007ffe0ff */
[----:B0-----:R-:W-:-:S04]  /*5140*/  IMAD.WIDE.U32 R224, R159, 0x4, R120 ;  /* 0x000000049fe07825 */ /* 0x001fc800078e0078 */
[----:B------:R-:W-:Y:S01]  /*5150*/  FFMA R159, R72, R223, R71 ;  /* 0x000000df489f7223 */ /* 0x000fe20000000047 */
[----:B------:R-:W-:Y:S01]  /*5160*/  FFMA R201, R34, R201, R33 ;  /* 0x000000c922c97223 */ /* 0x000fe20000000021 */
[----:B------:R-:W-:Y:S01]  /*5170*/  FFMA R203, R30, R203, R29 ;  /* 0x000000cb1ecb7223 */ /* 0x000fe2000000001d */
[----:B------:R-:W-:-:S04]  /*5180*/  IMAD.WIDE.U32 R222, R161, 0x4, R120 ;  /* 0x00000004a1de7825 */ /* 0x000fc800078e0078 */
[----:B------:R-:W-:Y:S01]  /*5190*/  FFMA R161, R70, R219, R69 ;  /* 0x000000db46a17223 */ /* 0x000fe20000000045 */
[----:B------:R-:W-:Y:S01]  /*51a0*/  @P0 FMNMX R135, R135, |R159|, !PT ;  /* 0x4000009f87870209 */ /* 0x000fe20007800000 */
[----:B------:R-:W-:Y:S01]  /*51b0*/  @P1 FMUL R159, R159, R140 ;  /* 0x0000008c9f9f1220 */ /* 0x000fe20000400000 */
[----:B------:R-:W-:-:S04]  /*51c0*/  IMAD.WIDE.U32 R218, R163, 0x4, R120 ;  /* 0x00000004a3da7825 */ /* 0x000fc800078e0078 */
[----:B------:R-:W-:Y:S01]  /*51d0*/  FFMA R163, R68, R195, R67 ;  /* 0x000000c344a37223 */ /* 0x000fe20000000043 */
[----:B------:R-:W-:Y:S01]  /*51e0*/  @P0 FMNMX R135, R135, |R161|, !PT ;  /* 0x400000a187870209 */ /* 0x000fe20007800000 */
[----:B------:R-:W-:Y:S01]  /*51f0*/  @P1 FMUL R161, R161, R140 ;  /* 0x0000008ca1a11220 */ /* 0x000fe20000400000 */
[----:B------:R-:W-:-:S04]  /*5200*/  IMAD.WIDE.U32 R194, R169, 0x4, R120 ;  /* 0x00000004a9c27825 */ /* 0x000fc800078e0078 */
[----:B------:R-:W-:Y:S01]  /*5210*/  FFMA R169, R66, R191, R65 ;  /* 0x000000bf42a97223 */ /* 0x000fe20000000041 */
[----:B------:R-:W-:Y:S01]  /*5220*/  @P0 FMNMX R135, R135, |R163|, !PT ;  /* 0x400000a387870209 */ /* 0x000fe20007800000 */
[-C--:B------:R-:W-:Y:S01]  /*5230*/  @P1 FMUL R163, R163, R140.reuse ;  /* 0x0000008ca3a31220 */ /* 0x080fe20000400000 */
[--C-:B------:R-:W-:Y:S01]  /*5240*/  IMAD.WIDE.U32 R240, R241, 0x4, R120.reuse ;  /* 0x00000004f1f07825 */ /* 0x100fe200078e0078 */
[----:B------:R-:W-:Y:S01]  /*5250*/  STG.E desc[UR4][R242.64], R159 ;  /* 0x0000009ff2007986 */ /* 0x000fe2000c101904 */
[----:B------:R-:W-:Y:S02]  /*5260*/  @P0 FMNMX R135, R135, |R169|, !PT ;  /* 0x400000a987870209 */ /* 0x000fe40007800000 */
[----:B------:R-:W-:Y:S01]  /*5270*/  @P1 FMUL R169, R169, R140 ;  /* 0x0000008ca9a91220 */ /* 0x000fe20000400000 */
[----:B------:R-:W-:Y:S01]  /*5280*/  IMAD.WIDE.U32 R238, R239, 0x4, R120 ;  /* 0x00000004efee7825 */ /* 0x000fe200078e0078 */
[----:B------:R-:W-:Y:S01]  /*5290*/  STG.E desc[UR4][R240.64], R161 ;  /* 0x000000a1f0007986 */ /* 0x000fe2000c101904 */
[----:B------:R-:W-:-:S02]  /*52a0*/  @P0 FMNMX R135, R135, |R175|, !PT ;  /* 0x400000af87870209 */ /* 0x000fc40007800000 */
[-C--:B------:R-:W-:Y:S01]  /*52b0*/  @P1 FMUL R175, R175, R140.reuse ;  /* 0x0000008cafaf1220 */ /* 0x080fe20000400000 */
[--C-:B------:R-:W-:Y:S01]  /*52c0*/  IMAD.WIDE.U32 R236, R237, 0x4, R120.reuse ;  /* 0x00000004edec7825 */ /* 0x100fe200078e0078 */
[----:B------:R-:W-:Y:S01]  /*52d0*/  STG.E desc[UR4][R238.64], R163 ;  /* 0x000000a3ee007986 */ /* 0x000fe2000c101904 */
[----:B------:R-:W-:Y:S02]  /*52e0*/  @P0 FMNMX R135, R135, |R181|, !PT ;  /* 0x400000b587870209 */ /* 0x000fe40007800000 */
        /* <DEDUP_REMOVED lines=10> */
[----:B------:R0:W-:Y:S01]  /*5390*/  STG.E desc[UR4][R122.64], R181 ;  /* 0x000000b57a007986 */ /* 0x0001e2000c101904 */
[----:B------:R-:W-:Y:S02]  /*53a0*/  @P0 FMNMX R135, R135, |R179|, !PT ;  /* 0x400000b387870209 */ /* 0x000fe40007800000 */
[-C--:B------:R-:W-:Y:S01]  /*53b0*/  @P1 FMUL R179, R179, R140.reuse ;  /* 0x0000008cb3b31220 */ /* 0x080fe20000400000 */
[--C-:B------:R-:W-:Y:S01]  /*53c0*/  IMAD.WIDE.U32 R128, R165, 0x4, R120.reuse ;  /* 0x00000004a5807825 */ /* 0x100fe200078e0078 */
[----:B------:R1:W-:Y:S01]  /*53d0*/  STG.E desc[UR4][R124.64], R177 ;  /* 0x000000b17c007986 */ /* 0x0003e2000c101904 */
[----:B------:R-:W-:Y:S02]  /*53e0*/  @P0 FMNMX R135, R135, |R185|, !PT ;  /* 0x400000b987870209 */ /* 0x000fe40007800000 */
[----:B------:R-:W-:Y:S01]  /*53f0*/  @P1 FMUL R185, R185, R140 ;  /* 0x0000008cb9b91220 */ /* 0x000fe20000400000 */
[----:B------:R-:W-:Y:S01]  /*5400*/  IMAD.WIDE.U32 R216, R141, 0x4, R120 ;  /* 0x000000048dd87825 */ /* 0x000fe200078e0078 */
[----:B------:R2:W-:Y:S01]  /*5410*/  STG.E desc[UR4][R126.64], R199 ;  /* 0x000000c77e007986 */ /* 0x0005e2000c101904 */
[----:B------:R-:W-:-:S02]  /*5420*/  @P0 FMNMX R135, R135, |R183|, !PT ;  /* 0x400000b787870209 */ /* 0x000fc40007800000 */
[----:B------:R-:W-:Y:S01]  /*5430*/  @P1 FMUL R183, R183, R140 ;  /* 0x0000008cb7b71220 */ /* 0x000fe20000400000 */
[----:B------:R-:W-:-:S04]  /*5440*/  IMAD.WIDE.U32 R220, R157, 0x4, R120 ;  /* 0x000000049ddc7825 */ /* 0x000fc800078e0078 */
[----:B0-----:R-:W-:Y:S01]  /*5450*/  FFMA R123, R32, R156, R31 ;  /* 0x0000009c207b7223 */ /* 0x001fe2000000001f */
[----:B------:R-:W-:Y:S01]  /*5460*/  @P0 FMNMX R135, R135, |R193|, !PT ;  /* 0x400000c187870209 */ /* 0x000fe20007800000 */
[----:B------:R0:W-:Y:S01]  /*5470*/  STG.E desc[UR4][R128.64], R179 ;  /* 0x000000b380007986 */ /* 0x0001e2000c101904 */
[----:B------:R-:W-:-:S04]  /*5480*/  IMAD.WIDE.U32 R142, R143, 0x4, R120 ;  /* 0x000000048f8e7825 */ /* 0x000fc800078e0078 */
[----:B-1----:R-:W-:Y:S01]  /*5490*/  FFMA R125, R28, R158, R27 ;  /* 0x0000009e1c7d7223 */ /* 0x002fe2000000001b */
[----:B------:R-:W-:Y:S01]  /*54a0*/  @P0 FMNMX R135, R135, |R215|, !PT ;  /* 0x400000d787870209 */ /* 0x000fe20007800000 */
[----:B------:R-:W-:Y:S01]  /*54b0*/  @P1 FMUL R193, R193, R140 ;  /* 0x0000008cc1c11220 */ /* 0x000fe20000400000 */
[----:B------:R-:W-:Y:S01]  /*54c0*/  IADD3 R233, R166, 0x5c00, RZ ;  /* 0x00005c00a6e97810 */ /* 0x000fe20007ffe0ff */
[----:B--2---:R-:W-:Y:S01]  /*54d0*/  FFMA R127, R26, R160, R25 ;  /* 0x000000a01a7f7223 */ /* 0x004fe20000000019 */
[----:B------:R-:W-:Y:S01]  /*54e0*/  @P0 FMNMX R135, R135, |R211|, !PT ;  /* 0x400000d387870209 */ /* 0x000fe20007800000 */
[----:B------:R-:W-:Y:S01]  /*54f0*/  IMAD.WIDE.U32 R144, R145, 0x4, R120 ;  /* 0x0000000491907825 */ /* 0x000fe200078e0078 */
[----:B------:R-:W-:-:S03]  /*5500*/  IADD3 R231, R166, 0x5e00, RZ ;  /* 0x00005e00a6e77810 */ /* 0x000fc60007ffe0ff */
[----:B------:R-:W-:Y:S01]  /*5510*/  @P1 FMUL R215, R215, R140 ;  /* 0x0000008cd7d71220 */ /* 0x000fe20000400000 */
[----:B------:R-:W-:Y:S01]  /*5520*/  @P0 FMNMX R135, R135, |R197|, !PT ;  /* 0x400000c587870209 */ /* 0x000fe20007800000 */
[----:B0-----:R-:W-:Y:S01]  /*5530*/  FFMA R129, R24, R162, R23 ;  /* 0x000000a218817223 */ /* 0x001fe20000000017 */
[C---:B------:R-:W-:Y:S01]  /*5540*/  IADD3 R229, R166.reuse, 0x6000, RZ ;  /* 0x00006000a6e57810 */ /* 0x040fe20007ffe0ff */
[--C-:B------:R-:W-:Y:S01]  /*5550*/  IMAD.WIDE.U32 R146, R147, 0x4, R120.reuse ;  /* 0x0000000493927825 */ /* 0x100fe200078e0078 */
[----:B------:R-:W-:Y:S01]  /*5560*/  @P0 FMNMX R135, R135, |R213|, !PT ;  /* 0x400000d587870209 */ /* 0x000fe20007800000 */
[----:B------:R0:W-:Y:S01]  /*5570*/  STG.E desc[UR4][R130.64], R185 ;  /* 0x000000b982007986 */ /* 0x0001e2000c101904 */
[C---:B------:R-:W-:Y:S01]  /*5580*/  IADD3 R167, R166.reuse, 0x6200, RZ ;  /* 0x00006200a6a77810 */ /* 0x040fe20007ffe0ff */
[----:B------:R-:W-:Y:S01]  /*5590*/  @P1 FMUL R211, R211, R140 ;  /* 0x0000008cd3d31220 */ /* 0x000fe20000400000 */
[----:B------:R-:W-:Y:S01]  /*55a0*/  @P0 FMNMX R135, R135, |R205|, !PT ;  /* 0x400000cd87870209 */ /* 0x000fe20007800000 */
[----:B------:R-:W-:Y:S01]  /*55b0*/  IMAD.WIDE.U32 R148, R149, 0x4, R120 ;  /* 0x0000000495947825 */ /* 0x000fe200078e0078 */
[----:B------:R-:W-:-:S03]  /*55c0*/  IADD3 R165, R166, 0x6400, RZ ;  /* 0x00006400a6a57810 */ /* 0x000fc60007ffe0ff */
[----:B------:R-:W-:Y:S01]  /*55d0*/  @P1 FMUL R197, R197, R140 ;  /* 0x0000008cc5c51220 */ /* 0x000fe20000400000 */
[----:B------:R-:W-:Y:S01]  /*55e0*/  @P0 FMNMX R135, R135, |R209|, !PT ;  /* 0x400000d187870209 */ /* 0x000fe20007800000 */
[----:B------:R-:W-:Y:S01]  /*55f0*/  IMAD.WIDE.U32 R150, R151, 0x4, R120 ;  /* 0x0000000497967825 */ /* 0x000fe200078e0078 */
[----:B------:R-:W-:Y:S01]  /*5600*/  IADD3 R247, R166, 0x6600, RZ ;  /* 0x00006600a6f77810 */ /* 0x000fe20007ffe0ff */
[----:B------:R-:W-:Y:S01]  /*5610*/  STG.E desc[UR4][R216.64], R183 ;  /* 0x000000b7d8007986 */ /* 0x000fe2000c101904 */
[----:B------:R-:W-:Y:S01]  /*5620*/  @P0 FMNMX R135, R135, |R207|, !PT ;  /* 0x400000cf87870209 */ /* 0x000fe20007800000 */
[----:B0-----:R-:W-:Y:S01]  /*5630*/  FFMA R131, R22, R168, R21 ;  /* 0x000000a816837223 */ /* 0x001fe20000000015 */
[C---:B------:R-:W-:Y:S01]  /*5640*/  IADD3 R245, R166.reuse, 0x6800, RZ ;  /* 0x00006800a6f57810 */ /* 0x040fe20007ffe0ff */
[----:B------:R-:W-:Y:S01]  /*5650*/  @P1 FMUL R213, R213, R140 ;  /* 0x0000008cd5d51220 */ /* 0x000fe20000400000 */
[----:B------:R-:W-:Y:S01]  /*5660*/  @P0 FMNMX R135, R135, |R201|, !PT ;  /* 0x400000c987870209 */ /* 0x000fe20007800000 */
[--C-:B------:R-:W-:Y:S01]  /*5670*/  IMAD.WIDE.U32 R152, R153, 0x4, R120.reuse ;  /* 0x0000000499987825 */ /* 0x100fe200078e0078 */
[C---:B------:R-:W-:Y:S01]  /*5680*/  IADD3 R249, R166.reuse, 0x6c00, RZ ;  /* 0x00006c00a6f97810 */ /* 0x040fe20007ffe0ff */
[----:B------:R0:W-:Y:S01]  /*5690*/  STG.E desc[UR4][R142.64], R193 ;  /* 0x000000c18e007986 */ /* 0x0001e2000c101904 */
[----:B------:R-:W-:Y:S01]  /*56a0*/  @P0 FMNMX R135, R135, |R123|, !PT ;  /* 0x4000007b87870209 */ /* 0x000fe20007800000 */
[----:B------:R-:W-:Y:S01]  /*56b0*/  IMAD.WIDE.U32 R154, R155, 0x4, R120 ;  /* 0x000000049b9a7825 */ /* 0x000fe200078e0078 */
[----:B------:R-:W-:-:S03]  /*56c0*/  IADD3 R251, R166, 0x7000, RZ ;  /* 0x00007000a6fb7810 */ /* 0x000fc60007ffe0ff */
        /* <DEDUP_REMOVED lines=8> */
[-C--:B------:R-:W-:Y:S01]  /*5750*/  @P1 FMUL R209, R209, R140.reuse ;  /* 0x0000008cd1d11220 */ /* 0x080fe20000400000 */
[----:B------:R-:W-:Y:S01]  /*5760*/  @P0 FMNMX R135, R135, |R127|, !PT ;  /* 0x4000007f87870209 */ /* 0x000fe20007800000 */
[--C-:B------:R-:W-:Y:S01]  /*5770*/  IMAD.WIDE.U32 R228, R229, 0x4, R120.reuse ;  /* 0x00000004e5e47825 */ /* 0x100fe200078e0078 */
[----:B------:R2:W-:Y:S03]  /*5780*/  STG.E desc[UR4][R146.64], R211 ;  /* 0x000000d392007986 */ /* 0x0005e6000c101904 */
[-C--:B------:R-:W-:Y:S01]  /*5790*/  @P1 FMUL R207, R207, R140.reuse ;  /* 0x0000008ccfcf1220 */ /* 0x080fe20000400000 */
[----:B------:R-:W-:Y:S01]  /*57a0*/  @P0 FMNMX R135, R135, |R129|, !PT ;  /* 0x4000008187870209 */ /* 0x000fe20007800000 */
[--C-:B------:R-:W-:Y:S01]  /*57b0*/  IMAD.WIDE.U32 R166, R167, 0x4, R120.reuse ;  /* 0x00000004a7a67825 */ /* 0x100fe200078e0078 */
[----:B------:R-:W-:Y:S03]  /*57c0*/  STG.E desc[UR4][R148.64], R197 ;  /* 0x000000c594007986 */ /* 0x000fe6000c101904 */
[-C--:B------:R-:W-:Y:S01]  /*57d0*/  @P1 FMUL R201, R201, R140.reuse ;  /* 0x0000008cc9c91220 */ /* 0x080fe20000400000 */
[----:B------:R-:W-:Y:S01]  /*57e0*/  @P0 FMNMX R135, R135, |R131|, !PT ;  /* 0x4000008387870209 */ /* 0x000fe20007800000 */
[----:B------:R-:W-:Y:S01]  /*57f0*/  IMAD.WIDE.U32 R164, R165, 0x4, R120 ;  /* 0x00000004a5a47825 */ /* 0x000fe200078e0078 */
[----:B------:R-:W-:Y:S03]  /*5800*/  STG.E desc[UR4][R150.64], R213 ;  /* 0x000000d596007986 */ /* 0x000fe6000c101904 */
[----:B------:R-:W-:Y:S01]  /*5810*/  @P1 FMUL R123, R123, R140 ;  /* 0x0000008c7b7b1220 */ /* 0x000fe20000400000 */
[----:B0-----:R-:W-:Y:S01]  /*5820*/  FFMA R143, R18, R172, R17 ;  /* 0x000000ac128f7223 */ /* 0x001fe20000000011 */
[--C-:B------:R-:W-:Y:S01]  /*5830*/  IMAD.WIDE.U32 R246, R247, 0x4, R120.reuse ;  /* 0x00000004f7f67825 */ /* 0x100fe200078e0078 */
[----:B------:R-:W-:Y:S03]  /*5840*/  STG.E desc[UR4][R152.64], R205 ;  /* 0x000000cd98007986 */ /* 0x000fe6000c101904 */
[-C--:B------:R-:W-:Y:S01]  /*5850*/  @P1 FMUL R203, R203, R140.reuse ;  /* 0x0000008ccbcb1220 */ /* 0x080fe20000400000 */
[----:B------:R-:W-:Y:S01]  /*5860*/  @P1 FMUL R125, R125, R140 ;  /* 0x0000008c7d7d1220 */ /* 0x000fe20000400000 */
[----:B------:R-:W-:Y:S01]  /*5870*/  IMAD.WIDE.U32 R244, R245, 0x4, R120 ;  /* 0x00000004f5f47825 */ /* 0x000fe200078e0078 */
[----:B------:R-:W-:Y:S03]  /*5880*/  STG.E desc[UR4][R154.64], R209 ;  /* 0x000000d19a007986 */ /* 0x000fe6000c101904 */
[----:B-1----:R-:W-:Y:S01]  /*5890*/  FFMA R145, R15, R184, R8 ;  /* 0x000000b80f917223 */ /* 0x002fe20000000008 */
[-C--:B------:R-:W-:Y:S01]  /*58a0*/  @P1 FMUL R127, R127, R140.reuse ;  /* 0x0000008c7f7f1220 */ /* 0x080fe20000400000 */
[----:B------:R-:W-:Y:S01]  /*58b0*/  IMAD.WIDE.U32 R248, R249, 0x4, R120 ;  /* 0x00000004f9f87825 */ /* 0x000fe200078e0078 */
[----:B------:R-:W-:Y:S03]  /*58c0*/  STG.E desc[UR4][R220.64], R207 ;  /* 0x000000cfdc007986 */ /* 0x000fe6000c101904 */
[----:B------:R-:W-:Y:S01]  /*58d0*/  @P1 FMUL R129, R129, R140 ;  /* 0x0000008c81811220 */ /* 0x000fe20000400000 */
[----:B--2---:R-:W-:Y:S01]  /*58e0*/  FFMA R147, R12, R178, R5 ;  /* 0x000000b20c937223 */ /* 0x004fe20000000005 */
[--C-:B------:R-:W-:Y:S01]  /*58f0*/  IMAD.WIDE.U32 R250, R251, 0x4, R120.reuse ;  /* 0x00000004fbfa7825 */ /* 0x100fe200078e0078 */
[----:B------:R-:W-:Y:S03]  /*5900*/  STG.E desc[UR4][R224.64], R201 ;  /* 0x000000c9e0007986 */ /* 0x000fe6000c101904 */
[----:B------:R-:W-:Y:S01]  /*5910*/  @P1 FMUL R131, R131, R140 ;  /* 0x0000008c83831220 */ /* 0x000fe20000400000 */
[----:B------:R-:W-:Y:S01]  /*5920*/  IADD3 R137, R137, UR7, RZ ;  /* 0x0000000789897c10 */ /* 0x000fe2000fffe0ff */
[----:B------:R-:W-:Y:S01]  /*5930*/  IMAD.WIDE.U32 R190, R157, 0x4, R120 ;  /* 0x000000049dbe7825 */ /* 0x000fe200078e0078 */
[----:B------:R0:W-:Y:S01]  /*5940*/  STG.E desc[UR4][R226.64], R123 ;  /* 0x0000007be2007986 */ /* 0x0001e2000c101904 */
[----:B------:R-:W-:-:S02]  /*5950*/  ULDC UR7, c[0x0][0x218] ;  /* 0x0000860000077ab9 */ /* 0x000fc40000000800 */
[----:B------:R-:W-:-:S04]  /*5960*/  IMAD.WIDE.U32 R120, R141, 0x4, R120 ;  /* 0x000000048d787825 */ /* 0x000fc800078e0078 */
[----:B------:R-:W-:Y:S01]  /*5970*/  FFMA R141, R20, R170, R19 ;  /* 0x000000aa148d7223 */ /* 0x000fe20000000013 */
[----:B------:R-:W-:Y:S04]  /*5980*/  STG.E desc[UR4][R232.64], R203 ;  /* 0x000000cbe8007986 */ /* 0x000fe8000c101904 */
[----:B------:R-:W-:Y:S01]  /*5990*/  @P0 FMNMX R135, R135, |R141|, !PT ;  /* 0x4000008d87870209 */ /* 0x000fe20007800000 */
[----:B------:R1:W-:Y:S01]  /*59a0*/  STG.E desc[UR4][R230.64], R125 ;  /* 0x0000007de6007986 */ /* 0x0003e2000c101904 */
[----:B------:R-:W-:Y:S01]  /*59b0*/  @P1 FMUL R141, R141, R140 ;  /* 0x0000008c8d8d1220 */ /* 0x000fe20000400000 */
[----:B0-----:R-:W-:Y:S01]  /*59c0*/  FFMA R123, R16, R174, R9 ;  /* 0x000000ae107b7223 */ /* 0x001fe20000000009 */
[----:B------:R-:W-:Y:S01]  /*59d0*/  @P0 FMNMX R135, R135, |R143|, !PT ;  /* 0x4000008f87870209 */ /* 0x000fe20007800000 */
[----:B------:R0:W-:Y:S01]  /*59e0*/  STG.E desc[UR4][R228.64], R127 ;  /* 0x0000007fe4007986 */ /* 0x0001e2000c101904 */
[----:B------:R-:W-:-:S02]  /*59f0*/  @P1 FMUL R143, R143, R140 ;  /* 0x0000008c8f8f1220 */ /* 0x000fc40000400000 */
[----:B------:R-:W-:Y:S01]  /*5a00*/  @P0 FMNMX R135, R135, |R123|, !PT ;  /* 0x4000007b87870209 */ /* 0x000fe20007800000 */
[----:B------:R2:W-:Y:S01]  /*5a10*/  STG.E desc[UR4][R166.64], R129 ;  /* 0x00000081a6007986 */ /* 0x0005e2000c101904 */
[----:B------:R-:W-:Y:S02]  /*5a20*/  @P1 FMUL R123, R123, R140 ;  /* 0x0000008c7b7b1220 */ /* 0x000fe40000400000 */
[----:B------:R-:W-:Y:S01]  /*5a30*/  @P0 FMNMX R135, R135, |R145|, !PT ;  /* 0x4000009187870209 */ /* 0x000fe20007800000 */
[----:B-1----:R-:W-:Y:S01]  /*5a40*/  FFMA R125, R14, R186, R7 ;  /* 0x000000ba0e7d7223 */ /* 0x002fe20000000007 */
[----:B------:R1:W-:Y:S01]  /*5a50*/  STG.E desc[UR4][R164.64], R131 ;  /* 0x00000083a4007986 */ /* 0x0003e2000c101904 */
[----:B------:R-:W-:Y:S01]  /*5a60*/  @P1 FMUL R145, R145, R140 ;  /* 0x0000008c91911220 */ /* 0x000fe20000400000 */
[----:B0-----:R-:W-:Y:S02]  /*5a70*/  FFMA R127, R13, R176, R6 ;  /* 0x000000b00d7f7223 */ /* 0x001fe40000000006 */
[----:B------:R-:W-:Y:S01]  /*5a80*/  @P0 FMNMX R135, R135, |R125|, !PT ;  /* 0x4000007d87870209 */ /* 0x000fe20007800000 */
[----:B------:R-:W-:Y:S01]  /*5a90*/  @P1 FMUL R125, R125, R140 ;  /* 0x0000008c7d7d1220 */ /* 0x000fe20000400000 */
[----:B------:R0:W-:Y:S01]  /*5aa0*/  STG.E desc[UR4][R246.64], R141 ;  /* 0x0000008df6007986 */ /* 0x0001e2000c101904 */
[----:B--2---:R-:W-:Y:S01]  /*5ab0*/  FFMA R129, R11, R188, R4 ;  /* 0x000000bc0b817223 */ /* 0x004fe20000000004 */
[----:B------:R-:W-:Y:S01]  /*5ac0*/  @P0 FMNMX R135, R135, |R127|, !PT ;  /* 0x4000007f87870209 */ /* 0x000fe20007800000 */
[----:B------:R-:W-:Y:S01]  /*5ad0*/  @P1 FMUL R127, R127, R140 ;  /* 0x0000008c7f7f1220 */ /* 0x000fe20000400000 */
[----:B------:R0:W-:Y:S02]  /*5ae0*/  STG.E desc[UR4][R244.64], R143 ;  /* 0x0000008ff4007986 */ /* 0x0001e4000c101904 */
[----:B------:R-:W-:Y:S01]  /*5af0*/  @P0 FMNMX R135, R135, |R147|, !PT ;  /* 0x4000009387870209 */ /* 0x000fe20007800000 */
[----:B-1----:R-:W-:Y:S01]  /*5b00*/  FFMA R131, R10, R180, R3 ;  /* 0x000000b40a837223 */ /* 0x002fe20000000003 */
[-C--:B------:R-:W-:Y:S01]  /*5b10*/  @P1 FMUL R147, R147, R140.reuse ;  /* 0x0000008c93931220 */ /* 0x080fe20000400000 */
[----:B------:R0:W-:Y:S01]  /*5b20*/  STG.E desc[UR4][R222.64], R123 ;  /* 0x0000007bde007986 */ /* 0x0001e2000c101904 */
[----:B------:R-:W-:Y:S01]  /*5b30*/  @P0 FMNMX R135, R135, |R129|, !PT ;  /* 0x4000008187870209 */ /* 0x000fe20007800000 */
[----:B------:R-:W-:-:S02]  /*5b40*/  @P1 FMUL R129, R129, R140 ;  /* 0x0000008c81811220 */ /* 0x000fc40000400000 */
[----:B------:R0:W-:Y:S01]  /*5b50*/  STG.E desc[UR4][R248.64], R145 ;  /* 0x00000091f8007986 */ /* 0x0001e2000c101904 */
[----:B------:R-:W-:Y:S01]  /*5b60*/  @P0 FMNMX R135, R135, |R131|, !PT ;  /* 0x4000008387870209 */ /* 0x000fe20007800000 */
[----:B------:R-:W-:Y:S01]  /*5b70*/  @P1 FMUL R131, R131, R140 ;  /* 0x0000008c83831220 */ /* 0x000fe20000400000 */
[----:B------:R-:W-:Y:S01]  /*5b80*/  ISETP.GE.AND P0, PT, R137, UR7, PT ;  /* 0x0000000789007c0c */ /* 0x000fe2000bf06270 */
[----:B------:R0:W-:Y:S04]  /*5b90*/  STG.E desc[UR4][R218.64], R125 ;  /* 0x0000007dda007986 */ /* 0x0001e8000c101904 */
[----:B------:R0:W-:Y:S04]  /*5ba0*/  STG.E desc[UR4][R250.64], R127 ;  /* 0x0000007ffa007986 */ /* 0x0001e8000c101904 */
[----:B------:R0:W-:Y:S04]  /*5bb0*/  STG.E desc[UR4][R194.64], R147 ;  /* 0x00000093c2007986 */ /* 0x0001e8000c101904 */
[----:B------:R0:W-:Y:S04]  /*5bc0*/  STG.E desc[UR4][R190.64], R129 ;  /* 0x00000081be007986 */ /* 0x0001e8000c101904 */
[----:B------:R0:W-:Y:S01]  /*5bd0*/  STG.E desc[UR4][R120.64], R131 ;  /* 0x0000008378007986 */ /* 0x0001e2000c101904 */
[----:B------:R-:W-:Y:S05]  /*5be0*/  @!P0 BRA `(.L_x_6640) ;  /* 0xffffffbc00108947 */ /* 0x000fea000383ffff */
.L_x_6624:
        /* <DEDUP_REMOVED lines=15> */
.L_x_6665:
[----:B------:R-:W-:Y:S01]  /*5ce0*/  ISETP.NE.AND P0, PT, R136, RZ, PT ;  /* 0x000000ff8800720c */ /* 0x000fe20003f05270 */
[----:B------:R-:W-:Y:S05]  /*5cf0*/  WARPSYNC.ALL ;  /* 0x0000000000007948 */ /* 0x000fea0003800000 */
[----:B--2---:R-:W-:Y:S01]  /*5d00*/  FMNMX R7, R5, R4, !PT ;  /* 0x0000000405077209 */ /* 0x004fe20007800000 */
[----:B------:R-:W-:Y:S01]  /*5d10*/  BSSY B0, `(.L_x_6643) ;  /* 0x000001a000007945 */ /* 0x000fe20003800000 */
[----:B-1----:R-:W-:-:S05]  /*5d20*/  HFMA2.MMA R5, -RZ, RZ, 0, 0 ;  /* 0x00000000ff057435 */ /* 0x002fca00000001ff */
        /* <DEDUP_REMOVED lines=23> */
.L_x_6668:
[----:B--2---:R-:W-:-:S07]  /*5ea0*/  FMNMX R5, R3, R2, !PT ;  /* 0x0000000203057209 */ /* 0x004fce0007800000 */
.L_x_6644:
[----:B------:R-:W-:Y:S05]  /*5eb0*/  BSYNC B0 ;  /* 0x0000000000007941 */ /* 0x000fea0003800000 */
.L_x_6643:
[----:B------:R-:W-:Y:S01]  /*5ec0*/  ISETP.NE.AND P0, PT, R138, RZ, PT ;  /* 0x000000ff8a00720c */ /* 0x000fe20003f05270 */
[----:B------:R-:W-:-:S12]  /*5ed0*/  BSSY B0, `(.L_x_6641) ;  /* 0x0000004000007945 */ /* 0x000fd80003800000 */
[----:B------:R-:W-:Y:S05]  /*5ee0*/  @P0 BRA `(.L_x_6646) ;  /* 0x0000000000080947 */ /* 0x000fea0003800000 */
[----:B-1----:R-:W1:Y:S02]  /*5ef0*/  LDC.64 R2, c[0x0][0x288] ;  /* 0x0000a200ff027b82 */ /* 0x002e640000000a00 */
[----:B-1----:R2:W-:Y:S02]  /*5f00*/  REDG.E.MAX.S32.STRONG.GPU desc[UR4][R2.64], R5 ;  /* 0x000000050200798e */ /* 0x0025e4000d10e384 */
.L_x_6646:
[----:B------:R-:W-:Y:S05]  /*5f10*/  BSYNC B0 ;  /* 0x0000000000007941 */ /* 0x000fea0003800000 */
.L_x_6641:
        /* <DEDUP_REMOVED lines=12> */
[----:B-12---:R-:W-:Y:S05]  /*5fe0*/  CALL.REL.NOINC `($__internal_64_$__cuda_sm20_rcp_rn_f32_slowpath) ;  /* 0x0000000c00f07944 */ /* 0x006fea0003c00000 */
[----:B------:R-:W-:Y:S01]  /*5ff0*/  MOV R5, R182 ;  /* 0x000000b600057202 */ /* 0x000fe20000000f00 */
[----:B------:R-:W-:Y:S06]  /*6000*/  BRA `(.L_x_6648) ;  /* 0x0000000000107947 */ /* 0x000fec0003800000 */
.L_x_6647:
[----:B--2---:R-:W2:Y:S02]  /*6010*/  MUFU.RCP R5, R140 ;  /* 0x0000008c00057308 */ /* 0x004ea40000001000 */
[----:B--2---:R-:W-:-:S04]  /*6020*/  FFMA R0, R5, R140, -1 ;  /* 0xbf80000005007423 */ /* 0x004fc8000000008c */
[----:B------:R-:W-:-:S04]  /*6030*/  FADD.FTZ R0, -R0, -RZ ;  /* 0x800000ff00007221 */ /* 0x000fc80000010100 */
[----:B------:R-:W-:-:S07]  /*6040*/  FFMA R5, R5, R0, R5 ;  /* 0x0000000005057223 */ /* 0x000fce0000000005 */
.L_x_6648:
[----:B-1----:R-:W1:Y:S02]  /*6050*/  LDC.64 R2, c[0x0][0x280] ;  /* 0x0000a000ff027b82 */ /* 0x002e640000000a00 */
[----:B-1----:R-:W-:Y:S01]  /*6060*/  STG.E desc[UR4][R2.64], R5 ;  /* 0x0000000502007986 */ /* 0x002fe2000c101904 */
[----:B------:R-:W-:Y:S05]  /*6070*/  EXIT ;  /* 0x000000000000794d */ /* 0x000fea0003800000 */
.L_x_6625:
[----:B------:R-:W-:Y:S01]  /*6080*/  HFMA2.MMA R182, -RZ, RZ, 0, 5.9604644775390625e-08 ;  /* 0x00000001ffb67435 */ /* 0x000fe200000001ff */
[----:B------:R-:W-:Y:S02]  /*6090*/  MOV R166, R121 ;  /* 0x0000007900a67202 */ /* 0x000fe40000000f00 */
[----:B------:R-:W-:Y:S02]  /*60a0*/  MOV R184, 0x1f ;  /* 0x0000001f00b87802 */ /* 0x000fe40000000f00 */
[----:B------:R-:W-:-:S07]  /*60b0*/  MOV R164, 0xffffffff ;  /* 0xffffffff00a47802 */ /* 0x000fce0000000f00 */
[----:B-----5:R-:W-:Y:S05]  /*60c0*/  WARPSYNC.COLLECTIVE R164, `(.L_x_6649) ;  /* 0x00000000a4087348 */ /* 0x020fea0003c00000 */
[----:B------:R0:W1:Y:S02]  /*60d0*/  SHFL.BFLY P0, R130, R166, R182, R184 ;  /* 0x0c0000b6a6827389 */ /* 0x00006400000000b8 */
[----:B01---5:R-:W-:Y:S01]  /*60e0*/  ENDCOLLECTIVE ;  /* 0x000000000000791b */ /* 0x023fe20003800000 */
.L_x_6649:
[----:B------:R-:W-:Y:S01]  /*60f0*/  HFMA2.MMA R182, -RZ, RZ, 0, 1.1920928955078125e-07 ;  /* 0x00000002ffb67435 */ /* 0x000fe200000001ff */
[----:B------:R-:W-:-:S05]  /*6100*/  MOV R120, R130 ;  /* 0x0000008200787202 */ /* 0x000fca0000000f00 */
[----:B------:R-:W-:-:S05]  /*6110*/  FADD R124, R121, R120 ;  /* 0x00000078797c7221 */ /* 0x000fca0000000000 */
[----:B------:R-:W-:-:S07]  /*6120*/  MOV R166, R124 ;  /* 0x0000007c00a67202 */ /* 0x000fce0000000f00 */
[----:B------:R-:W-:Y:S05]  /*6130*/  WARPSYNC.COLLECTIVE R164, `(.L_x_6650) ;  /* 0x00000000a4087348 */ /* 0x000fea0003c00000 */
[----:B------:R0:W1:Y:S02]  /*6140*/  SHFL.BFLY P0, R130, R166, R182, R184 ;  /* 0x0c0000b6a6827389 */ /* 0x00006400000000b8 */
[----:B01----:R-:W-:Y:S01]  /*6150*/  ENDCOLLECTIVE ;  /* 0x000000000000791b */ /* 0x003fe20003800000 */
.L_x_6650:
[----:B------:R-:W-:Y:S01]  /*6160*/  HFMA2.MMA R182, -RZ, RZ, 0, 2.384185791015625e-07 ;  /* 0x00000004ffb67435 */ /* 0x000fe200000001ff */
[----:B------:R-:W-:-:S05]  /*6170*/  MOV R125, R130 ;  /* 0x00000082007d7202 */ /* 0x000fca0000000f00 */
[----:B------:R-:W-:-:S05]  /*6180*/  FADD R125, R124, R125 ;  /* 0x0000007d7c7d7221 */ /* 0x000fca0000000000 */
[----:B------:R-:W-:-:S07]  /*6190*/  MOV R166, R125 ;  /* 0x0000007d00a67202 */ /* 0x000fce0000000f00 */
[----:B------:R-:W-:Y:S05]  /*61a0*/  WARPSYNC.COLLECTIVE R164, `(.L_x_6651) ;  /* 0x00000000a4087348 */ /* 0x000fea0003c00000 */
[----:B------:R0:W1:Y:S02]  /*61b0*/  SHFL.BFLY P0, R130, R166, R182, R184 ;  /* 0x0c0000b6a6827389 */ /* 0x00006400000000b8 */
[----:B01----:R-:W-:Y:S01]  /*61c0*/  ENDCOLLECTIVE ;  /* 0x000000000000791b */ /* 0x003fe20003800000 */
.L_x_6651:
[----:B------:R-:W-:Y:S01]  /*61d0*/  HFMA2.MMA R182, -RZ, RZ, 0, 4.76837158203125e-07 ;  /* 0x00000008ffb67435 */ /* 0x000fe200000001ff */
[----:B------:R-:W-:-:S05]  /*61e0*/  MOV R120, R130 ;  /* 0x0000008200787202 */ /* 0x000fca0000000f00 */
[----:B------:R-:W-:-:S05]  /*61f0*/  FADD R126, R125, R120 ;  /* 0x000000787d7e7221 */ /* 0x000fca0000000000 */
[----:B------:R-:W-:-:S07]  /*6200*/  MOV R166, R126 ;  /* 0x0000007e00a67202 */ /* 0x000fce0000000f00 */
[----:B------:R-:W-:Y:S05]  /*6210*/  WARPSYNC.COLLECTIVE R164, `(.L_x_6652) ;  /* 0x00000000a4087348 */ /* 0x000fea0003c00000 */
[----:B------:R0:W1:Y:S02]  /*6220*/  SHFL.BFLY P0, R130, R166, R182, R184 ;  /* 0x0c0000b6a6827389 */ /* 0x00006400000000b8 */
[----:B01----:R-:W-:Y:S01]  /*6230*/  ENDCOLLECTIVE ;  /* 0x000000000000791b */ /* 0x003fe20003800000 */
.L_x_6652:
[----:B------:R-:W-:Y:S01]  /*6240*/  HFMA2.MMA R182, -RZ, RZ, 0, 9.5367431640625e-07 ;  /* 0x00000010ffb67435 */ /* 0x000fe200000001ff */
[----:B------:R-:W-:-:S05]  /*6250*/  MOV R127, R130 ;  /* 0x00000082007f7202 */ /* 0x000fca0000000f00 */
[----:B------:R-:W-:-:S05]  /*6260*/  FADD R127, R126, R127 ;  /* 0x0000007f7e7f7221 */ /* 0x000fca0000000000 */
[----:B------:R-:W-:-:S07]  /*6270*/  MOV R166, R127 ;  /* 0x0000007f00a67202 */ /* 0x000fce0000000f00 */
[----:B------:R-:W-:Y:S05]  /*6280*/  WARPSYNC.COLLECTIVE R164, `(.L_x_6653) ;  /* 0x00000000a4087348 */ /* 0x000fea0003c00000 */
[----:B------:R0:W1:Y:S02]  /*6290*/  SHFL.BFLY P0, R130, R166, R182, R184 ;  /* 0x0c0000b6a6827389 */ /* 0x00006400000000b8 */
[----:B01----:R-:W-:Y:S01]  /*62a0*/  ENDCOLLECTIVE ;  /* 0x000000000000791b */ /* 0x003fe20003800000 */
.L_x_6653:
        /* <DEDUP_REMOVED lines=128> */
.L_x_6654:
[----:B------:R-:W-:Y:S01]  /*6ab0*/  HFMA2.MMA R182, -RZ, RZ, 0, 1.1920928955078125e-07 ;  /* 0x00000002ffb67435 */ /* 0x000fe200000001ff */
[----:B------:R-:W-:-:S05]  /*6ac0*/  MOV R124, R130 ;  /* 0x00000082007c7202 */ /* 0x000fca0000000f00 */
[----:B------:R-:W-:-:S05]  /*6ad0*/  FADD R124, R121, R124 ;  /* 0x0000007c797c7221 */ /* 0x000fca0000000000 */
[----:B------:R-:W-:-:S07]  /*6ae0*/  MOV R166, R124 ;  /* 0x0000007c00a67202 */ /* 0x000fce0000000f00 */
[----:B------:R-:W-:Y:S05]  /*6af0*/  WARPSYNC.COLLECTIVE R164, `(.L_x_6655) ;  /* 0x00000000a4087348 */ /* 0x000fea0003c00000 */
[----:B------:R0:W1:Y:S02]  /*6b00*/  SHFL.BFLY P0, R130, R166, R182, R184 ;  /* 0x0c0000b6a6827389 */ /* 0x00006400000000b8 */
[----:B01----:R-:W-:Y:S01]  /*6b10*/  ENDCOLLECTIVE ;  /* 0x000000000000791b */ /* 0x003fe20003800000 */
.L_x_6655:
[----:B------:R-:W-:Y:S01]  /*6b20*/  HFMA2.MMA R182, -RZ, RZ, 0, 2.384185791015625e-07 ;  /* 0x00000004ffb67435 */ /* 0x000fe200000001ff */
[----:B------:R-:W-:-:S05]  /*6b30*/  MOV R125, R130 ;  /* 0x00000082007d7202 */ /* 0x000fca0000000f00 */
[----:B------:R-:W-:-:S05]  /*6b40*/  FADD R125, R124, R125 ;  /* 0x0000007d7c7d7221 */ /* 0x000fca0000000000 */
[----:B------:R-:W-:-:S07]  /*6b50*/  MOV R166, R125 ;  /* 0x0000007d00a67202 */ /* 0x000fce0000000f00 */
[----:B------:R-:W-:Y:S05]  /*6b60*/  WARPSYNC.COLLECTIVE R164, `(.L_x_6656) ;  /* 0x00000000a4087348 */ /* 0x000fea0003c00000 */
[----:B------:R0:W1:Y:S02]  /*6b70*/  SHFL.BFLY P0, R130, R166, R182, R184 ;  /* 0x0c0000b6a6827389 */ /* 0x00006400000000b8 */
[----:B01----:R-:W-:Y:S01]  /*6b80*/  ENDCOLLECTIVE ;  /* 0x000000000000791b */ /* 0x003fe20003800000 */
.L_x_6656:
[----:B------:R-:W-:Y:S01]  /*6b90*/  HFMA2.MMA R182, -RZ, RZ, 0, 4.76837158203125e-07 ;  /* 0x00000008ffb67435 */ /* 0x000fe200000001ff */
[----:B------:R-:W-:-:S05]  /*6ba0*/  MOV R126, R130 ;  /* 0x00000082007e7202 */ /* 0x000fca0000000f00 */
[----:B------:R-:W-:-:S05]  /*6bb0*/  FADD R126, R125, R126 ;  /* 0x0000007e7d7e7221 */ /* 0x000fca0000000000 */
[----:B------:R-:W-:-:S07]  /*6bc0*/  MOV R166, R126 ;  /* 0x0000007e00a67202 */ /* 0x000fce0000000f00 */
[----:B------:R-:W-:Y:S05]  /*6bd0*/  WARPSYNC.COLLECTIVE R164, `(.L_x_6657) ;  /* 0x00000000a4087348 */ /* 0x000fea0003c00000 */
[----:B------:R0:W1:Y:S02]  /*6be0*/  SHFL.BFLY P0, R130, R166, R182, R184 ;  /* 0x0c0000b6a6827389 */ /* 0x00006400000000b8 */
[----:B01----:R-:W-:Y:S01]  /*6bf0*/  ENDCOLLECTIVE ;  /* 0x000000000000791b */ /* 0x003fe20003800000 */
.L_x_6657:
[----:B------:R-:W-:Y:S01]  /*6c00*/  HFMA2.MMA R182, -RZ, RZ, 0, 9.5367431640625e-07 ;  /* 0x00000010ffb67435 */ /* 0x000fe200000001ff */
[----:B------:R-:W-:-:S05]  /*6c10*/  MOV R127, R130 ;  /* 0x00000082007f7202 */ /* 0x000fca0000000f00 */
[----:B------:R-:W-:-:S05]  /*6c20*/  FADD R127, R126, R127 ;  /* 0x0000007f7e7f7221 */ /* 0x000fca0000000000 */
[----:B------:R-:W-:-:S07]  /*6c30*/  MOV R166, R127 ;  /* 0x0000007f00a67202 */ /* 0x000fce0000000f00 */
[----:B------:R-:W-:Y:S05]  /*6c40*/  WARPSYNC.COLLECTIVE R164, `(.L_x_6658) ;  /* 0x00000000a4087348 */ /* 0x000fea0003c00000 */
[----:B------:R0:W1:Y:S02]  /*6c50*/  SHFL.BFLY P0, R130, R166, R182, R184 ;  /* 0x0c0000b6a6827389 */ /* 0x00006400000000b8 */
[----:B01----:R-:W-:Y:S01]  /*6c60*/  ENDCOLLECTIVE ;  /* 0x000000000000791b */ /* 0x003fe20003800000 */
.L_x_6658:
[----:B------:R-:W-:Y:S05]  /*6c70*/  BRA `(.L_x_6659) ;  /* 0xffffffc4000c7947 */ /* 0x000fea000383ffff */
.L_x_6642:
[----:B------:R-:W-:Y:S01]  /*6c80*/  HFMA2.MMA R7, -RZ, RZ, 0, 1.847743988037109375e-06 ;  /* 0x0000001fff077435 */ /* 0x000fe200000001ff */
[----:B------:R-:W-:Y:S02]  /*6c90*/  MOV R6, 0x10 ;  /* 0x0000001000067802 */ /* 0x000fe40000000f00 */
[----:B------:R-:W-:-:S08]  /*6ca0*/  MOV R164, 0xffffffff ;  /* 0xffffffff00a47802 */ /* 0x000fd00000000f00 */
[----:B0----5:R-:W-:Y:S05]  /*6cb0*/  WARPSYNC.COLLECTIVE R164, `(.L_x_6660) ;  /* 0x00000000a4087348 */ /* 0x021fea0003c00000 */
[----:B------:R1:W2:Y:S02]  /*6cc0*/  SHFL.DOWN P0, R4, R135, R6, R7 ;  /* 0x0800000687047389 */ /* 0x0002a40000000007 */
[----:B012--5:R-:W-:Y:S01]  /*6cd0*/  ENDCOLLECTIVE ;  /* 0x000000000000791b */ /* 0x027fe20003800000 */
.L_x_6660:
[----:B------:R-:W-:Y:S01]  /*6ce0*/  HFMA2.MMA R6, -RZ, RZ, 0, 4.76837158203125e-07 ;  /* 0x00000008ff067435 */ /* 0x000fe200000001ff */
[----:B------:R-:W-:-:S04]  /*6cf0*/  MOV R0, R4 ;  /* 0x0000000400007202 */ /* 0x000fc80000000f00 */
[----:B------:R-:W-:-:S04]  /*6d00*/  FMNMX R0, R0, R135, !PT ;  /* 0x0000008700007209 */ /* 0x000fc80007800000 */
[----:B------:R-:W-:-:S07]  /*6d10*/  MOV R135, R0 ;  /* 0x0000000000877202 */ /* 0x000fce0000000f00 */
[----:B------:R-:W-:Y:S05]  /*6d20*/  WARPSYNC.COLLECTIVE R164, `(.L_x_6661) ;  /* 0x00000000a4087348 */ /* 0x000fea0003c00000 */
[----:B------:R0:W1:Y:S02]  /*6d30*/  SHFL.DOWN P0, R4, R135, R6, R7 ;  /* 0x0800000687047389 */ /* 0x0000640000000007 */
[----:B01----:R-:W-:Y:S01]  /*6d40*/  ENDCOLLECTIVE ;  /* 0x000000000000791b */ /* 0x003fe20003800000 */
.L_x_6661:
[----:B------:R-:W-:Y:S01]  /*6d50*/  HFMA2.MMA R6, -RZ, RZ, 0, 2.384185791015625e-07 ;  /* 0x00000004ff067435 */ /* 0x000fe200000001ff */
[----:B------:R-:W-:-:S04]  /*6d60*/  MOV R3, R4 ;  /* 0x0000000400037202 */ /* 0x000fc80000000f00 */
[----:B------:R-:W-:-:S04]  /*6d70*/  FMNMX R3, R0, R3, !PT ;  /* 0x0000000300037209 */ /* 0x000fc80007800000 */
[----:B------:R-:W-:-:S07]  /*6d80*/  MOV R135, R3 ;  /* 0x0000000300877202 */ /* 0x000fce0000000f00 */
[----:B------:R-:W-:Y:S05]  /*6d90*/  WARPSYNC.COLLECTIVE R164, `(.L_x_6662) ;  /* 0x00000000a4087348 */ /* 0x000fea0003c00000 */
[----:B------:R0:W1:Y:S02]  /*6da0*/  SHFL.DOWN P0, R4, R135, R6, R7 ;  /* 0x0800000687047389 */ /* 0x0000640000000007 */
[----:B01----:R-:W-:Y:S01]  /*6db0*/  ENDCOLLECTIVE ;  /* 0x000000000000791b */ /* 0x003fe20003800000 */
.L_x_6662:
[----:B------:R-:W-:Y:S01]  /*6dc0*/  HFMA2.MMA R6, -RZ, RZ, 0, 1.1920928955078125e-07 ;  /* 0x00000002ff067435 */ /* 0x000fe200000001ff */
[----:B------:R-:W-:-:S04]  /*6dd0*/  MOV R2, R4 ;  /* 0x0000000400027202 */ /* 0x000fc80000000f00 */
[----:B------:R-:W-:-:S04]  /*6de0*/  FMNMX R2, R3, R2, !PT ;  /* 0x0000000203027209 */ /* 0x000fc80007800000 */
[----:B------:R-:W-:-:S07]  /*6df0*/  MOV R135, R2 ;  /* 0x0000000200877202 */ /* 0x000fce0000000f00 */
[----:B------:R-:W-:Y:S05]  /*6e00*/  WARPSYNC.COLLECTIVE R164, `(.L_x_6663) ;  /* 0x00000000a4087348 */ /* 0x000fea0003c00000 */
[----:B------:R0:W1:Y:S02]  /*6e10*/  SHFL.DOWN P0, R4, R135, R6, R7 ;  /* 0x0800000687047389 */ /* 0x0000640000000007 */
[----:B01----:R-:W-:Y:S01]  /*6e20*/  ENDCOLLECTIVE ;  /* 0x000000000000791b */ /* 0x003fe20003800000 */
.L_x_6663:
[----:B------:R-:W-:Y:S01]  /*6e30*/  HFMA2.MMA R6, -RZ, RZ, 0, 5.9604644775390625e-08 ;  /* 0x00000001ff067435 */ /* 0x000fe200000001ff */
[----:B------:R-:W-:-:S04]  /*6e40*/  MOV R5, R4 ;  /* 0x0000000400057202 */ /* 0x000fc80000000f00 */
[----:B------:R-:W-:-:S04]  /*6e50*/  FMNMX R5, R2, R5, !PT ;  /* 0x0000000502057209 */ /* 0x000fc80007800000 */
[----:B------:R-:W-:-:S07]  /*6e60*/  MOV R135, R5 ;  /* 0x0000000500877202 */ /* 0x000fce0000000f00 */
[----:B------:R-:W-:Y:S05]  /*6e70*/  WARPSYNC.COLLECTIVE R164, `(.L_x_6664) ;  /* 0x00000000a4087348 */ /* 0x000fea0003c00000 */
[----:B------:R0:W1:Y:S02]  /*6e80*/  SHFL.DOWN P0, R4, R135, R6, R7 ;  /* 0x0800000687047389 */ /* 0x0000640000000007 */
[----:B01----:R-:W-:Y:S01]  /*6e90*/  ENDCOLLECTIVE ;  /* 0x000000000000791b */ /* 0x003fe20003800000 */
.L_x_6664:
[----:B------:R-:W-:Y:S05]  /*6ea0*/  BRA `(.L_x_6665) ;  /* 0xffffffec008c7947 */ /* 0x000fea000383ffff */
.L_x_6645:
[----:B------:R-:W-:Y:S01]  /*6eb0*/  HFMA2.MMA R6, -RZ, RZ, 0, 1.1920928955078125e-07 ;  /* 0x00000002ff067435 */ /* 0x000fe200000001ff */
[----:B--2---:R-:W-:Y:S02]  /*6ec0*/  MOV R135, R0 ;  /* 0x0000000000877202 */ /* 0x004fe40000000f00 */
[----:B------:R-:W-:Y:S02]  /*6ed0*/  MOV R7, 0x1f ;  /* 0x0000001f00077802 */ /* 0x000fe40000000f00 */
[----:B------:R-:W-:-:S07]  /*6ee0*/  MOV R164, 0xffffffff ;  /* 0xffffffff00a47802 */ /* 0x000fce0000000f00 */
[----:B01---5:R-:W-:Y:S05]  /*6ef0*/  WARPSYNC.COLLECTIVE R164, `(.L_x_6666) ;  /* 0x00000000a4087348 */ /* 0x023fea0003c00000 */
[----:B------:R2:W3:Y:S02]  /*6f00*/  SHFL.DOWN P0, R4, R135, R6, R7 ;  /* 0x0800000687047389 */ /* 0x0004e40000000007 */
[----:B0123-5:R-:W-:Y:S01]  /*6f10*/  ENDCOLLECTIVE ;  /* 0x000000000000791b */ /* 0x02ffe20003800000 */
.L_x_6666:
[----:B------:R-:W-:Y:S01]  /*6f20*/  HFMA2.MMA R6, -RZ, RZ, 0, 5.9604644775390625e-08 ;  /* 0x00000001ff067435 */ /* 0x000fe200000001ff */
[----:B------:R-:W-:-:S04]  /*6f30*/  MOV R3, R4 ;  /* 0x0000000400037202 */ /* 0x000fc80000000f00 */
[----:B------:R-:W-:-:S04]  /*6f40*/  FMNMX R3, R3, R0, !PT ;  /* 0x0000000003037209 */ /* 0x000fc80007800000 */
[----:B------:R-:W-:-:S07]  /*6f50*/  MOV R135, R3 ;  /* 0x0000000300877202 */ /* 0x000fce0000000f00 */
[----:B------:R-:W-:Y:S05]  /*6f60*/  WARPSYNC.COLLECTIVE R164, `(.L_x_6667) ;  /* 0x00000000a4087348 */ /* 0x000fea0003c00000 */
[----:B------:R0:W1:Y:S02]  /*6f70*/  SHFL.DOWN P0, R4, R135, R6, R7 ;  /* 0x0800000687047389 */ /* 0x0000640000000007 */
[----:B01----:R-:W-:Y:S01]  /*6f80*/  ENDCOLLECTIVE ;  /* 0x000000000000791b */ /* 0x003fe20003800000 */
.L_x_6667:
[----:B------:R-:W-:Y:S01]  /*6f90*/  MOV R2, R4 ;  /* 0x0000000400027202 */ /* 0x000fe20000000f00 */
[----:B------:R-:W-:Y:S06]  /*6fa0*/  BRA `(.L_x_6668) ;  /* 0xffffffec00bc7947 */ /* 0x000fec000383ffff */
        .weak           $__internal_64_$__cuda_sm20_rcp_rn_f32_slowpath
        .type           $__internal_64_$__cuda_sm20_rcp_rn_f32_slowpath,@function
        .size           $__internal_64_$__cuda_sm20_rcp_rn_f32_slowpath,(.L_x_14400 - $__internal_64_$__cuda_sm20_rcp_rn_f32_slowpath)
$__internal_64_$__cuda_sm20_rcp_rn_f32_slowpath:
        /* <DEDUP_REMOVED lines=15> */
.L_x_6670:
        /* <DEDUP_REMOVED lines=33> */
.L_x_6672:
[----:B------:R0:W1:Y:S02]  /*72b0*/  MUFU.RCP R182, R120 ;  /* 0x0000007800b67308 */ /* 0x0000640000001000 */
.L_x_6671:
[----:B------:R-:W-:Y:S05]  /*72c0*/  BSYNC B1 ;  /* 0x0000000000017941 */ /* 0x000fea0003800000 */
.L_x_6669:
[----:B------:R-:W-:Y:S01]  /*72d0*/  HFMA2.MMA R121, -RZ, RZ, 0, 0 ;  /* 0x00000000ff797435 */ /* 0x000fe200000001ff */
[----:B0-----:R-:W-:-:S05]  /*72e0*/  MOV R120, R130 ;  /* 0x0000008200787202 */ /* 0x001fca0000000f00 */
[----:B-1----:R-:W-:Y:S05]  /*72f0*/  RET.REL.NODEC R120 `(_ZN18transformer_engine13normalization19ln_fwd_tuned_kernelINS0_13Kernel_traitsIffffjLj30720ELj4ELj1ELj4ELj4ENS0_18Kernel_traits_baseILj30720EffffjLj128EEEEEEEvNS0_19ForwardKernelParamsE) ;  /* 0xffffff8c78407950 */ /* 0x002fea0003c3ffff */
.L_x_6673:
        /* <DEDUP_REMOVED lines=16> */
.L_x_14400:


//--------------------- .text._ZN18transformer_engine13normalization19ln_fwd_tuned_kernelINS0_13Kernel_traitsIff13__nv_bfloat16fjLj25600ELj4ELj1ELj4ELj4ENS0_18Kernel_traits_baseILj25600EffS3_fjLj128EEEEEEEvNS0_19ForwardKernelParamsE --------------------------
	.section	.text._ZN18transformer_engine13normalization19ln_fwd_tuned_kernelINS0_13Kernel_traitsIff13__nv_bfloat16fjLj25600ELj4ELj1ELj4ELj4ENS0_18Kernel_traits_baseILj25600EffS3_fjLj128EEEEEEEvNS0_19ForwardKernelParamsE,"ax",@progbits
	.align	128
        .global         _ZN18transformer_engine13normalization19ln_fwd_tuned_kernelINS0_13Kernel_traitsIff13__nv_bfloat16fjLj25600ELj4ELj1ELj4ELj4ENS0_18Kernel_traits_baseILj25600EffS3_fjLj128EEEEEEEvNS0_19ForwardKernelParamsE
        .type           _ZN18transformer_engine13normalization19ln_fwd_tuned_kernelINS0_13Kernel_traitsIff13__nv_bfloat16fjLj25600ELj4ELj1ELj4ELj4ENS0_18Kernel_traits_baseILj25600EffS3_fjLj128EEEEEEEvNS0_19ForwardKernelParamsE,@function
        .size           _ZN18transformer_engine13normalization19ln_fwd_tuned_kernelINS0_13Kernel_traitsIff13__nv_bfloat16fjLj25600ELj4ELj1ELj4ELj4ENS0_18Kernel_traits_baseILj25600EffS3_fjLj128EEEEEEEvNS0_19ForwardKernelParamsE,(.L_x_14401 - _ZN18transformer_engine13normalization19ln_fwd_tuned_kernelINS0_13Kernel_traitsIff13__nv_bfloat16fjLj25600ELj4ELj1ELj4ELj4ENS0_18Kernel_traits_baseILj25600EffS3_fjLj128EEEEEEEvNS0_19ForwardKernelParamsE)
        .other          _ZN18transformer_engine13normalization19ln_fwd_tuned_kernelINS0_13Kernel_traitsIff13__nv_bfloat16fjLj25600ELj4ELj1ELj4ELj4ENS0_18Kernel_traits_baseILj25600EffS3_fjLj128EEEEEEEvNS0_19ForwardKernelParamsE,@"STO_CUDA_ENTRY STV_DEFAULT"
_ZN18transformer_engine13normalization19ln_fwd_tuned_kernelINS0_13Kernel_traitsIff13__nv_bfloat16fjLj25600ELj4ELj1ELj4ELj4ENS0_18Kernel_traits_baseILj25600EffS3_fjLj128EEEEEEEvNS0_19ForwardKernelParamsE:
.text._ZN18transformer_engine13normalization19ln_fwd_tuned_kernelINS0_13Kernel_traitsIff13__nv_bfloat16fjLj25600ELj4ELj1ELj4ELj4ENS0_18Kernel_traits_baseILj25600EffS3_fjLj128EEEEEEEvNS0_19ForwardKernelParamsE:
        /* <DEDUP_REMOVED lines=94> */
[----:B0-----:R-:W-:Y:S01]  /*05e0*/  LOP3.LUT R9, R11, 0x6200, RZ, 0xfc, !PT ;  /* 0x000062000b097812 */ /* 0x001fe200078efcff */
        /* <DEDUP_REMOVED lines=77> */
[----:B------:R0:W5:Y:S01]  /*0ac0*/  LDG.E R9, desc[UR4][R20.64] ;  /* 0x0000000414097981 */ /* 0x000162000c1e1900 */
[----:B------:R-:W-:-:S03]  /*0ad0*/  ULDC.U8 UR7, c[0x0][0x250] ;  /* 0x0000940000077ab9 */ /* 0x000fc60000000000 */
[----:B------:R-:W2:Y:S04]  /*0ae0*/  LDG.E R10, desc[UR4][R22.64] ;  /* 0x00000004160a7981 */ /* 0x000ea8000c1e1900 */
[----:B------:R-:W3:Y:S04]  /*0af0*/  LDG.E R12, desc[UR4][R24.64] ;  /* 0x00000004180c7981 */ /* 0x000ee8000c1e1900 */
[----:B------:R-:W4:Y:S04]  /*0b00*/  LDG.E R14, desc[UR4][R26.64] ;  /* 0x000000041a0e7981 */ /* 0x000f28000c1e1900 */
[----:B------:R-:W4:Y:S04]  /*0b10*/  LDG.E R16, desc[UR4][R28.64] ;  /* 0x000000041c107981 */ /* 0x000f28000c1e1900 */
[----:B------:R-:W4:Y:S04]  /*0b20*/  LDG.E R18, desc[UR4][R30.64] ;  /* 0x000000041e127981 */ /* 0x000f28000c1e1900 */
[----:B------:R-:W0:Y:S04]  /*0b30*/  LDG.E R20, desc[UR4][R32.64] ;  /* 0x0000000420147981 */ /* 0x000e28000c1e1900 */
[----:B------:R-:W5:Y:S04]  /*0b40*/  LDG.E R23, desc[UR4][R34.64] ;  /* 0x0000000422177981 */ /* 0x000f68000c1e1900 */
[----:B------:R-:W5:Y:S04]  /*0b50*/  LDG.E R25, desc[UR4][R36.64] ;  /* 0x0000000424197981 */ /* 0x000f68000c1e1900 */
[----:B------:R-:W5:Y:S04]  /*0b60*/  LDG.E R27, desc[UR4][R38.64] ;  /* 0x00000004261b7981 */ /* 0x000f68000c1e1900 */
[----:B------:R-:W5:Y:S04]  /*0b70*/  LDG.E R29, desc[UR4][R40.64] ;  /* 0x00000004281d7981 */ /* 0x000f68000c1e1900 */
[----:B------:R-:W5:Y:S04]  /*0b80*/  LDG.E R31, desc[UR4][R42.64] ;  /* 0x000000042a1f7981 */ /* 0x000f68000c1e1900 */
        /* <DEDUP_REMOVED lines=15> */
[----:B------:R-:W1:Y:S04]  /*0c80*/  LDG.E R44, desc[UR4][R182.64] ;  /* 0x00000004b62c7981 */ /* 0x000e68000c1e1900 */
[----:B------:R-:W4:Y:S04]  /*0c90*/  LDG.E R46, desc[UR4][R180.64] ;  /* 0x00000004b42e7981 */ /* 0x000f28000c1e1900 */
[----:B------:R-:W4:Y:S04]  /*0ca0*/  LDG.E R48, desc[UR4][R178.64] ;  /* 0x00000004b2307981 */ /* 0x000f28000c1e1900 */
[----:B------:R-:W4:Y:S04]  /*0cb0*/  LDG.E R50, desc[UR4][R176.64] ;  /* 0x00000004b0327981 */ /* 0x000f28000c1e1900 */
        /* <DEDUP_REMOVED lines=71> */
[----:B------:R-:W-:Y:S02]  /*1130*/  MOV R190, RZ ;  /* 0x000000ff00be7202 */ /* 0x000fe40000000f00 */
[----:B------:R-:W-:-:S07]  /*1140*/  MOV R0, RZ ;  /* 0x000000ff00007202 */ /* 0x000fce0000000f00 */
[----:B--2---:R-:W-:Y:S01]  /*1150*/  @P0 FADD R10, R10, 1 ;  /* 0x3f8000000a0a0421 */ /* 0x004fe20000000000 */
[----:B---3--:R-:W-:Y:S01]  /*1160*/  @P0 FADD R12, R12, 1 ;  /* 0x3f8000000c0c0421 */ /* 0x008fe20000000000 */
[----:B----4-:R-:W-:Y:S01]  /*1170*/  @P0 FADD R14, R14, 1 ;  /* 0x3f8000000e0e0421 */ /* 0x010fe20000000000 */
[----:B------:R-:W-:Y:S01]  /*1180*/  @P0 FADD R16, R16, 1 ;  /* 0x3f80000010100421 */ /* 0x000fe20000000000 */
[----:B------:R-:W-:Y:S01]  /*1190*/  @P0 FADD R18, R18, 1 ;  /* 0x3f80000012120421 */ /* 0x000fe20000000000 */
[----:B0-----:R-:W-:Y:S01]  /*11a0*/  @P0 FADD R20, R20, 1 ;  /* 0x3f80000014140421 */ /* 0x001fe20000000000 */
[----:B-1----:R-:W-:Y:S01]  /*11b0*/  @P0 FADD R44, R44, 1 ;  /* 0x3f8000002c2c0421 */ /* 0x002fe20000000000 */
        /* <DEDUP_REMOVED lines=43> */
.L_x_6690:
[----:B-1----:R-:W0:Y:S01]  /*1470*/  LDC.64 R86, c[0x0][0x220] ;  /* 0x00008800ff567b82 */ /* 0x002e220000000a00 */
[----:B------:R-:W-:-:S04]  /*1480*/  SHF.L.U32 R88, R3, 0x7, RZ ;  /* 0x0000000703587819 */ /* 0x000fc800000006ff */
[----:B------:R-:W-:-:S04]  /*1490*/  LOP3.LUT R89, R88, 0x180, R5, 0xe2, !PT ;  /* 0x0000018058597812 */ /* 0x000fc800078ee205 */
[----:B------:R-:W-:-:S05]  /*14a0*/  LOP3.LUT R88, R89, 0x60, R4, 0xf8, !PT ;  /* 0x0000006059587812 */ /* 0x000fca00078ef804 */
[----:B------:R-:W-:-:S05]  /*14b0*/  IMAD R167, R191, 0x6400, R88 ;  /* 0x00006400bfa77824 */ /* 0x000fca00078e0258 */
        /* <DEDUP_REMOVED lines=9> */
[----:B------:R-:W-:Y:S01]  /*1550*/  IMAD.WIDE.U32 R96, R237, 0x4, R86 ;  /* 0x00000004ed607825 */ /* 0x000fe200078e0056 */
[----:B------:R4:W3:Y:S01]  /*1560*/  LDG.E R199, desc[UR4][R94.64] ;  /* 0x000000045ec77981 */ /* 0x0008e2000c1e1900 */
[----:B------:R-:W-:-:S02]  /*1570*/  IADD3 R233, R167, 0xa00, RZ ;  /* 0x00000a00a7e97810 */ /* 0x000fc40007ffe0ff */
[--C-:B------:R-:W-:Y:S01]  /*1580*/  IMAD.WIDE.U32 R98, R235, 0x4, R86.reuse ;  /* 0x00000004eb627825 */ /* 0x100fe200078e0056 */
[----:B------:R4:W3:Y:S01]  /*1590*/  LDG.E R201, desc[UR4][R96.64] ;  /* 0x0000000460c97981 */ /* 0x0008e2000c1e1900 */
[----:B------:R-:W-:Y:S02]  /*15a0*/  IADD3 R107, R167, 0xc00, RZ ;  /* 0x00000c00a76b7810 */ /* 0x000fe40007ffe0ff */
[--C-:B------:R-:W-:Y:S01]  /*15b0*/  IMAD.WIDE.U32 R92, R233, 0x4, R86.reuse ;  /* 0x00000004e95c7825 */ /* 0x100fe200078e0056 */
[----:B------:R-:W3:Y:S01]  /*15c0*/  LDG.E R203, desc[UR4][R98.64] ;  /* 0x0000000462cb7981 */ /* 0x000ee2000c1e1900 */
[----:B------:R-:W-:Y:S02]  /*15d0*/  IADD3 R105, R167, 0xe00, RZ ;  /* 0x00000e00a7697810 */ /* 0x000fe40007ffe0ff */
[----:B0-----:R-:W-:Y:S01]  /*15e0*/  IMAD.WIDE.U32 R88, R107, 0x4, R86 ;  /* 0x000000046b587825 */ /* 0x001fe200078e0056 */
[----:B------:R0:W3:Y:S01]  /*15f0*/  LDG.E R205, desc[UR4][R92.64] ;  /* 0x000000045ccd7981 */ /* 0x0000e2000c1e1900 */
[----:B------:R-:W-:-:S02]  /*1600*/  IADD3 R103, R167, 0x1000, RZ ;  /* 0x00001000a7677810 */ /* 0x000fc40007ffe0ff */
[--C-:B-1----:R-:W-:Y:S01]  /*1610*/  IMAD.WIDE.U32 R90, R105, 0x4, R86.reuse ;  /* 0x00000004695a7825 */ /* 0x102fe200078e0056 */
[----:B------:R1:W3:Y:S01]  /*1620*/  LDG.E R207, desc[UR4][R88.64] ;  /* 0x0000000458cf7981 */ /* 0x0002e2000c1e1900 */
[----:B------:R-:W-:Y:S02]  /*1630*/  IADD3 R165, R167, 0x1200, RZ ;  /* 0x00001200a7a57810 */ /* 0x000fe40007ffe0ff */
[--C-:B----4-:R-:W-:Y:S01]  /*1640*/  IMAD.WIDE.U32 R94, R103, 0x4, R86.reuse ;  /* 0x00000004675e7825 */ /* 0x110fe200078e0056 */
[----:B------:R4:W3:Y:S01]  /*1650*/  LDG.E R209, desc[UR4][R90.64] ;  /* 0x000000045ad17981 */ /* 0x0008e2000c1e1900 */
[----:B------:R-:W-:Y:S02]  /*1660*/  IADD3 R163, R167, 0x1400, RZ ;  /* 0x00001400a7a37810 */ /* 0x000fe40007ffe0ff */
[----:B------:R-:W-:Y:S01]  /*1670*/  IMAD.WIDE.U32 R96, R165, 0x4, R86 ;  /* 0x00000004a5607825 */ /* 0x000fe200078e0056 */
[----:B------:R4:W3:Y:S01]  /*1680*/  LDG.E R211, desc[UR4][R94.64] ;  /* 0x000000045ed37981 */ /* 0x0008e2000c1e1900 */
[----:B------:R-:W-:-:S02]  /*1690*/  IADD3 R159, R167, 0x1600, RZ ;  /* 0x00001600a79f7810 */ /* 0x000fc40007ffe0ff */
[--C-:B0-----:R-:W-:Y:S01]  /*16a0*/  IMAD.WIDE.U32 R92, R163, 0x4, R86.reuse ;  /* 0x00000004a35c7825 */ /* 0x101fe200078e0056 */
[----:B------:R0:W3:Y:S01]  /*16b0*/  LDG.E R213, desc[UR4][R96.64] ;  /* 0x0000000460d57981 */ /* 0x0000e2000c1e1900 */
[----:B------:R-:W-:Y:S02]  /*16c0*/  IADD3 R161, R167, 0x1800, RZ ;  /* 0x00001800a7a17810 */ /* 0x000fe40007ffe0ff */
[--C-:B-1----:R-:W-:Y:S01]  /*16d0*/  IMAD.WIDE.U32 R88, R159, 0x4, R86.reuse ;  /* 0x000000049f587825 */ /* 0x102fe200078e0056 */
[----:B------:R1:W3:Y:S01]  /*16e0*/  LDG.E R215, desc[UR4][R92.64] ;  /* 0x000000045cd77981 */ /* 0x0002e2000c1e1900 */
[----:B------:R-:W-:Y:S02]  /*16f0*/  IADD3 R157, R167, 0x1a00, RZ ;  /* 0x00001a00a79d7810 */ /* 0x000fe40007ffe0ff */
[----:B----4-:R-:W-:Y:S01]  /*1700*/  IMAD.WIDE.U32 R90, R161, 0x4, R86 ;  /* 0x00000004a15a7825 */ /* 0x010fe200078e0056 */
[----:B------:R4:W3:Y:S01]  /*1710*/  LDG.E R217, desc[UR4][R88.64] ;  /* 0x0000000458d97981 */ /* 0x0008e2000c1e1900 */
[----:B------:R-:W-:-:S02]  /*1720*/  IADD3 R155, R167, 0x1c00, RZ ;  /* 0x00001c00a79b7810 */ /* 0x000fc40007ffe0ff */
[--C-:B------:R-:W-:Y:S01]  /*1730*/  IMAD.WIDE.U32 R94, R157, 0x4, R86.reuse ;  /* 0x000000049d5e7825 */ /* 0x100fe200078e0056 */
[----:B------:R4:W3:Y:S01]  /*1740*/  LDG.E R219, desc[UR4][R90.64] ;  /* 0x000000045adb7981 */ /* 0x0008e2000c1e1900 */
[----:B------:R-:W-:Y:S02]  /*1750*/  IADD3 R153, R167, 0x1e00, RZ ;  /* 0x00001e00a7997810 */ /* 0x000fe40007ffe0ff */
[--C-:B0-----:R-:W-:Y:S01]  /*1760*/  IMAD.WIDE.U32 R96, R155, 0x4, R86.reuse ;  /* 0x000000049b607825 */ /* 0x101fe200078e0056 */
[----:B------:R0:W3:Y:S01]  /*1770*/  LDG.E R221, desc[UR4][R94.64] ;  /* 0x000000045edd7981 */ /* 0x0000e2000c1e1900 */
[----:B------:R-:W-:Y:S02]  /*1780*/  IADD3 R151, R167, 0x2000, RZ ;  /* 0x00002000a7977810 */ /* 0x000fe40007ffe0ff */
[----:B-1----:R-:W-:Y:S01]  /*1790*/  IMAD.WIDE.U32 R92, R153, 0x4, R86 ;  /* 0x00000004995c7825 */ /* 0x002fe200078e0056 */
[----:B------:R1:W3:Y:S01]  /*17a0*/  LDG.E R223, desc[UR4][R96.64] ;  /* 0x0000000460df7981 */ /* 0x0002e2000c1e1900 */
[----:B------:R-:W-:-:S02]  /*17b0*/  IADD3 R145, R167, 0x2200, RZ ;  /* 0x00002200a7917810 */ /* 0x000fc40007ffe0ff */
[--C-:B----4-:R-:W-:Y:S01]  /*17c0*/  IMAD.WIDE.U32 R88, R151, 0x4, R86.reuse ;  /* 0x0000000497587825 */ /* 0x110fe200078e0056 */
[----:B------:R4:W3:Y:S01]  /*17d0*/  LDG.E R225, desc[UR4][R92.64] ;  /* 0x000000045ce17981 */ /* 0x0008e2000c1e1900 */
[----:B------:R-:W-:Y:S02]  /*17e0*/  IADD3 R149, R167, 0x2400, RZ ;  /* 0x00002400a7957810 */ /* 0x000fe40007ffe0ff */
[--C-:B------:R-:W-:Y:S01]  /*17f0*/  IMAD.WIDE.U32 R90, R145, 0x4, R86.reuse ;  /* 0x00000004915a7825 */ /* 0x100fe200078e0056 */
[----:B------:R4:W3:Y:S01]  /*1800*/  LDG.E R227, desc[UR4][R88.64] ;  /* 0x0000000458e37981 */ /* 0x0008e2000c1e1900 */
        /* <DEDUP_REMOVED lines=63> */
[C---:B------:R-:W-:Y:S02]  /*1c00*/  IADD3 R124, R167.reuse, 0x5000, RZ ;  /* 0x00005000a77c7810 */ /* 0x040fe40007ffe0ff */
[--C-:B-1----:R-:W-:Y:S02]  /*1c10*/  IMAD.WIDE.U32 R96, R122, 0x4, R86.reuse ;  /* 0x000000047a607825 */ /* 0x102fe400078e0056 */
[----:B------:R1:W3:Y:S01]  /*1c20*/  LDG.E R122, desc[UR4][R94.64] ;  /* 0x000000045e7a7981 */ /* 0x0002e2000c1e1900 */
[----:B------:R-:W-:Y:S01]  /*1c30*/  IADD3 R126, R167, 0x5200, RZ ;  /* 0x00005200a77e7810 */ /* 0x000fe20007ffe0ff */
[----:B----4-:R-:W-:-:S02]  /*1c40*/  IMAD.WIDE.U32 R92, R124, 0x4, R86 ;  /* 0x000000047c5c7825 */ /* 0x010fc400078e0056 */
[----:B------:R4:W3:Y:S01]  /*1c50*/  LDG.E R124, desc[UR4][R96.64] ;  /* 0x00000004607c7981 */ /* 0x0008e2000c1e1900 */
[C---:B------:R-:W-:Y:S01]  /*1c60*/  IADD3 R128, R167.reuse, 0x5400, RZ ;  /* 0x00005400a7807810 */ /* 0x040fe20007ffe0ff */
[--C-:B------:R-:W-:Y:S02]  /*1c70*/  IMAD.WIDE.U32 R88, R126, 0x4, R86.reuse ;  /* 0x000000047e587825 */ /* 0x100fe400078e0056 */
[----:B------:R4:W3:Y:S01]  /*1c80*/  LDG.E R126, desc[UR4][R92.64] ;  /* 0x000000045c7e7981 */ /* 0x0008e2000c1e1900 */
[C---:B------:R-:W-:Y:S01]  /*1c90*/  IADD3 R130, R167.reuse, 0x5600, RZ ;  /* 0x00005600a7827810 */ /* 0x040fe20007ffe0ff */
[--C-:B0-----:R-:W-:Y:S01]  /*1ca0*/  IMAD.WIDE.U32 R90, R128, 0x4, R86.reuse ;  /* 0x00000004805a7825 */ /* 0x101fe200078e0056 */
[----:B------:R-:W-:Y:S01]  /*1cb0*/  IADD3 R132, R167, 0x5800, RZ ;  /* 0x00005800a7847810 */ /* 0x000fe20007ffe0ff */
[----:B------:R0:W3:Y:S02]  /*1cc0*/  LDG.E R128, desc[UR4][R88.64] ;  /* 0x0000000458807981 */ /* 0x0000e4000c1e1900 */
[----:B-1----:R-:W-:-:S02]  /*1cd0*/  IMAD.WIDE.U32 R94, R130, 0x4, R86 ;  /* 0x00000004825e7825 */ /* 0x002fc400078e0056 */
[----:B------:R1:W3:Y:S01]  /*1ce0*/  LDG.E R130, desc[UR4][R90.64] ;  /* 0x000000045a827981 */ /* 0x0002e2000c1e1900 */
[C---:B------:R-:W-:Y:S01]  /*1cf0*/  IADD3 R134, R167.reuse, 0x5a00, RZ ;  /* 0x00005a00a7867810 */ /* 0x040fe20007ffe0ff */
[--C-:B----4-:R-:W-:Y:S02]  /*1d00*/  IMAD.WIDE.U32 R96, R132, 0x4, R86.reuse ;  /* 0x0000000484607825 */ /* 0x110fe400078e0056 */
[----:B------:R4:W3:Y:S01]  /*1d10*/  LDG.E R132, desc[UR4][R94.64] ;  /* 0x000000045e847981 */ /* 0x0008e2000c1e1900 */
[C---:B------:R-:W-:Y:S01]  /*1d20*/  IADD3 R136, R167.reuse, 0x5c00, RZ ;  /* 0x00005c00a7887810 */ /* 0x040fe20007ffe0ff */
[--C-:B------:R-:W-:Y:S02]  /*1d30*/  IMAD.WIDE.U32 R92, R134, 0x4, R86.reuse ;  /* 0x00000004865c7825 */ /* 0x100fe400078e0056 */
[----:B------:R-:W3:Y:S01]  /*1d40*/  LDG.E R97, desc[UR4][R96.64] ;  /* 0x0000000460617981 */ /* 0x000ee2000c1e1900 */
[C---:B------:R-:W-:Y:S01]  /*1d50*/  IADD3 R138, R167.reuse, 0x5e00, RZ ;  /* 0x00005e00a78a7810 */ /* 0x040fe20007ffe0ff */
[--C-:B0-----:R-:W-:Y:S01]  /*1d60*/  IMAD.WIDE.U32 R88, R136, 0x4, R86.reuse ;  /* 0x0000000488587825 */ /* 0x101fe200078e0056 */
[----:B------:R-:W-:Y:S01]  /*1d70*/  IADD3 R140, R167, 0x6000, RZ ;  /* 0x00006000a78c7810 */ /* 0x000fe20007ffe0ff */
[----:B------:R-:W3:Y:S02]  /*1d80*/  LDG.E R134, desc[UR4][R92.64] ;  /* 0x000000045c867981 */ /* 0x000ee4000c1e1900 */
[----:B-1----:R-:W-:-:S02]  /*1d90*/  IMAD.WIDE.U32 R90, R138, 0x4, R86 ;  /* 0x000000048a5a7825 */ /* 0x002fc400078e0056 */
[----:B------:R0:W3:Y:S01]  /*1da0*/  LDG.E R136, desc[UR4][R88.64] ;  /* 0x0000000458887981 */ /* 0x0000e2000c1e1900 */
[----:B------:R-:W-:Y:S01]  /*1db0*/  IADD3 R167, R167, 0x6200, RZ ;  /* 0x00006200a7a77810 */ /* 0x000fe20007ffe0ff */
[--C-:B----4-:R-:W-:Y:S02]  /*1dc0*/  IMAD.WIDE.U32 R94, R140, 0x4, R86.reuse ;  /* 0x000000048c5e7825 */ /* 0x110fe400078e0056 */
        /* <DEDUP_REMOVED lines=8> */
[----:B-1----:R-:W-:-:S07]  /*1e50*/  LOP3.LUT R90, R88, 0x7fffffc, RZ, 0xc0, !PT ;  /* 0x07fffffc585a7812 */ /* 0x002fce00078ec0ff */
[----:B------:R-:W-:Y:S01]  /*1e60*/  @!P0 IADD3 R90, R90, 0x4, RZ ;  /* 0x000000045a5a8810 */ /* 0x000fe20007ffe0ff */
[----:B--2---:R-:W-:-:S04]  /*1e70*/  FADD R140, RZ, R195 ;  /* 0x000000c3ff8c7221 */ /* 0x004fc80000000000 */
[----:B---3--:R-:W-:-:S04]  /*1e80*/  FADD R140, R140, R197 ;  /* 0x000000c58c8c7221 */ /* 0x008fc80000000000 */
        /* <DEDUP_REMOVED lines=45> */
[----:B----4-:R-:W-:-:S04]  /*2160*/  FADD R86, R87, R138 ;  /* 0x0000008a57567221 */ /* 0x010fc80000000000 */
        /* <DEDUP_REMOVED lines=13> */
[----:B------:R-:W-:-:S04]  /*2240*/  FMUL R86, R86, 0.00062499998603016138077 ;  /* 0x3a23d70a56567820 */ /* 0x000fc80000400000 */
        /* <DEDUP_REMOVED lines=109> */
.L_x_6709:
        /* <DEDUP_REMOVED lines=9> */
[----:B------:R-:W0:Y:S01]  /*29b0*/  @!P3 S2R R142, SR_CgaCtaId ;  /* 0x00000000008eb919 */ /* 0x000e220000008800 */
[----:B------:R-:W-:Y:S02]  /*29c0*/  @!P3 MOV R89, 0x400 ;  /* 0x000004000059b802 */ /* 0x000fe40000000f00 */
[----:B------:R-:W-:Y:S02]  /*29d0*/  @!P3 MOV R93, 0x44c80000 ;  /* 0x44c80000005db802 */ /* 0x000fe40000000f00 */
[----:B------:R-:W-:Y:S02]  /*29e0*/  @!P3 IADD3 R89, R89, 0x10, RZ ;  /* 0x000000105959b810 */ /* 0x000fe40007ffe0ff */
[----:B--2---:R-:W-:Y:S02]  /*29f0*/  @!P1 LEA R88, R92, R87, 0x18 ;  /* 0x000000575c589211 */ /* 0x004fe400078ec0ff */
[----:B------:R-:W-:Y:S01]  /*2a00*/  @!P1 IADD3 R87, R90, R167, RZ ;  /* 0x000000a75a579210 */ /* 0x000fe20007ffe0ff */
[----:B------:R-:W2:Y:S01]  /*2a10*/  SHFL.DOWN PT, R92, R93, 0x2, 0x1f ;  /* 0x08401f005d5c7f89 */ /* 0x000ea200000e0000 */
[----:B------:R-:W-:-:S02]  /*2a20*/  @!P3 IADD3 R90, R5, R90, RZ ;  /* 0x0000005a055ab210 */ /* 0x000fc40007ffe0ff */
[----:B------:R-:W-:Y:S01]  /*2a30*/  @!P1 LEA R94, R87, R88, 0x3 ;  /* 0x00000058575e9211 */ /* 0x000fe200078e18ff */
[----:B-1----:R-:W-:-:S05]  /*2a40*/  FADD R87, R91, R140 ;  /* 0x0000008c5b577221 */ /* 0x002fca0000000000 */
[----:B------:R1:W-:Y:S01]  /*2a50*/  @!P1 STS.64 [R94], R86 ;  /* 0x000000565e009388 */ /* 0x0003e20000000a00 */
[----:B0-----:R-:W-:Y:S02]  /*2a60*/  @!P3 LEA R91, R142, R89, 0x18 ;  /* 0x000000598e5bb211 */ /* 0x001fe400078ec0ff */
[----:B------:R-:W-:Y:S02]  /*2a70*/  CS2R R88, SRZ ;  /* 0x0000000000587805 */ /* 0x000fe4000001ff00 */
[----:B------:R-:W-:Y:S01]  /*2a80*/  @!P3 LEA R91, R90, R91, 0x3 ;  /* 0x0000005b5a5bb211 */ /* 0x000fe200078e18ff */
[----:B------:R-:W-:Y:S01]  /*2a90*/  BAR.SYNC.DEFER_BLOCKING 0x0 ;  /* 0x0000000000007b1d */ /* 0x000fe20000010000 */
[----:B--2---:R-:W-:-:S05]  /*2aa0*/  FADD R90, R92, R93 ;  /* 0x0000005d5c5a7221 */ /* 0x004fca0000000000 */
[----:B-1----:R-:W-:-:S04]  /*2ab0*/  IADD3 R86, R90, 0x1800000, RZ ;  /* 0x018000005a567810 */ /* 0x002fc80007ffe0ff */
        /* <DEDUP_REMOVED lines=8> */
[----:B012--5:R-:W-:Y:S05]  /*2b40*/  CALL.REL.NOINC `($__internal_65_$__cuda_sm20_rcp_rn_f32_slowpath) ;  /* 0x0000003400f07944 */ /* 0x027fea0003c00000 */
[----:B------:R-:W-:Y:S01]  /*2b50*/  MOV R86, R142 ;  /* 0x0000008e00567202 */ /* 0x000fe20000000f00 */
[----:B------:R-:W-:Y:S06]  /*2b60*/  BRA `(.L_x_6678) ;  /* 0x0000000000107947 */ /* 0x000fec0003800000 */
.L_x_6677:
[----:B------:R-:W3:Y:S02]  /*2b70*/  MUFU.RCP R87, R90 ;  /* 0x0000005a00577308 */ /* 0x000ee40000001000 */
[----:B---3--:R-:W-:-:S04]  /*2b80*/  FFMA R86, R90, R87, -1 ;  /* 0xbf8000005a567423 */ /* 0x008fc80000000057 */
[----:B------:R-:W-:-:S04]  /*2b90*/  FADD.FTZ R86, -R86, -RZ ;  /* 0x800000ff56567221 */ /* 0x000fc80000010100 */
[----:B------:R-:W-:-:S07]  /*2ba0*/  FFMA R86, R87, R86, R87 ;  /* 0x0000005657567223 */ /* 0x000fce0000000057 */
.L_x_6678:
[----:B------:R-:W-:Y:S05]  /*2bb0*/  BSYNC B0 ;  /* 0x0000000000007941 */ /* 0x000fea0003800000 */
.L_x_6676:
        /* <DEDUP_REMOVED lines=18> */
[----:B------:R-:W-:-:S07]  /*2ce0*/  MOV R94, 0x2d00 ;  /* 0x00002d00005e7802 */ /* 0x000fce0000000f00 */
[----:B-----5:R-:W-:Y:S05]  /*2cf0*/  CALL.REL.NOINC `($__internal_65_$__cuda_sm20_rcp_rn_f32_slowpath) ;  /* 0x0000003400847944 */ /* 0x020fea0003c00000 */
[----:B------:R-:W-:Y:S01]  /*2d00*/  MOV R92, R142 ;  /* 0x0000008e005c7202 */ /* 0x000fe20000000f00 */
[----:B------:R-:W-:Y:S06]  /*2d10*/  BRA `(.L_x_6681) ;  /* 0x0000000000107947 */ /* 0x000fec0003800000 */
.L_x_6680:
[----:B------:R-:W0:Y:S02]  /*2d20*/  MUFU.RCP R92, R87 ;  /* 0x00000057005c7308 */ /* 0x000e240000001000 */
[----:B0-----:R-:W-:-:S04]  /*2d30*/  FFMA R86, R87, R92, -1 ;  /* 0xbf80000057567423 */ /* 0x001fc8000000005c */
[----:B------:R-:W-:-:S04]  /*2d40*/  FADD.FTZ R87, -R86, -RZ ;  /* 0x800000ff56577221 */ /* 0x000fc80000010100 */
[----:B------:R-:W-:-:S07]  /*2d50*/  FFMA R92, R92, R87, R92 ;  /* 0x000000575c5c7223 */ /* 0x000fce000000005c */
.L_x_6681:
[----:B------:R-:W-:Y:S05]  /*2d60*/  BSYNC B0 ;  /* 0x0000000000007941 */ /* 0x000fea0003800000 */
.L_x_6679:
[----:B------:R-:W0:Y:S01]  /*2d70*/  LDC R144, c[0x0][0x210] ;  /* 0x00008400ff907b82 */ /* 0x000e220000000800 */
[----:B------:R-:W-:Y:S01]  /*2d80*/  FADD R86, R89, -R88 ;  /* 0x8000005859567221 */ /* 0x000fe20000000000 */
[----:B------:R-:W-:Y:S01]  /*2d90*/  FMUL R167, R91, R88 ;  /* 0x000000585ba77220 */ /* 0x000fe20000400000 */
[----:B------:R-:W-:Y:S01]  /*2da0*/  FADD R93, R93, R140 ;  /* 0x0000008c5d5d7221 */ /* 0x000fe20000000000 */
[----:B------:R-:W-:Y:S01]  /*2db0*/  LOP3.LUT R146, R190, 0x1, RZ, 0xc0, !PT ;  /* 0x00000001be927812 */ /* 0x000fe200078ec0ff */
[----:B------:R-:W-:Y:S01]  /*2dc0*/  FMUL R87, R86, R86 ;  /* 0x0000005656577220 */ /* 0x000fe20000400000 */
[----:B------:R-:W-:Y:S02]  /*2dd0*/  FFMA R167, R90, R89, R167 ;  /* 0x000000595aa77223 */ /* 0x000fe400000000a7 */
[----:B------:R-:W-:Y:S01]  /*2de0*/  IADD3 R140, -R146, RZ, RZ ;  /* 0x000000ff928c7210 */ /* 0x000fe20007ffe1ff */
[----:B------:R-:W-:Y:S01]  /*2df0*/  FMUL R86, R90, R87 ;  /* 0x000000575a567220 */ /* 0x000fe20000400000 */
[----:B------:R-:W-:Y:S01]  /*2e00*/  FMUL R167, R167, R92 ;  /* 0x0000005ca7a77220 */ /* 0x000fe20000400000 */
[----:B------:R-:W1:Y:S02]  /*2e10*/  @!P3 LDC.64 R88, c[0x0][0x240] ;  /* 0x00009000ff58bb82 */ /* 0x000e640000000a00 */
[----:B------:R-:W-:-:S04]  /*2e20*/  FMUL R90, R91, R86 ;  /* 0x000000565b5a7220 */ /* 0x000fc80000400000 */
[----:B------:R-:W-:Y:S01]  /*2e30*/  FFMA R91, R90, R92, R93 ;  /* 0x0000005c5a5b7223 */ /* 0x000fe2000000005d */
[----:B------:R-:W-:Y:S01]  /*2e40*/  LEA.HI R93, R4, R7, RZ, 0x19 ;  /* 0x00000007045d7211 */ /* 0x000fe200078fc8ff */
[----:B------:R-:W2:Y:S01]  /*2e50*/  @!P4 LDC.64 R86, c[0x0][0x240] ;  /* 0x00009000ff56cb82 */ /* 0x000ea20000000a00 */
[----:B------:R-:W-:Y:S01]  /*2e60*/  SHFL.IDX PT, R90, R167, RZ, 0x1f ;  /* 0x00001fffa75a7589 */ /* 0x000fe200000e0000 */
[----:B0-----:R-:W-:-:S03]  /*2e70*/  SHF.L.U32 R94, R144, 0x2, RZ ;  /* 0x00000002905e7819 */ /* 0x001fc600000006ff */
[----:B------:R-:W0:Y:S01]  /*2e80*/  SHFL.IDX PT, R91, R91, RZ, 0x1f ;  /* 0x00001fff5b5b7589 */ /* 0x000e2200000e0000 */
[----:B------:R-:W-:-:S04]  /*2e90*/  LOP3.LUT R94, R140, R94, RZ, 0xc0, !PT ;  /* 0x0000005e8c5e7212 */ /* 0x000fc800078ec0ff */
[----:B------:R-:W-:Y:S02]  /*2ea0*/  LEA R94, P0, R93, R94, 0x2 ;  /* 0x0000005e5d5e7211 */ /* 0x000fe400078010ff */
[----:B------:R-:W-:Y:S02]  /*2eb0*/  LOP3.LUT R93, R3, 0x3, RZ, 0xc0, !PT ;  /* 0x00000003035d7812 */ /* 0x000fe400078ec0ff */
[----:B------:R-:W-:Y:S02]  /*2ec0*/  IADD3.X R140, RZ, RZ, RZ, P0, !PT ;  /* 0x000000ffff8c7210 */ /* 0x000fe400007fe4ff */
[----:B------:R-:W-:Y:S02]  /*2ed0*/  @!P4 IADD3 R93, P1, R93, R94, RZ ;  /* 0x0000005e5d5dc210 */ /* 0x000fe40007f3e0ff */
[----:B------:R-:W-:Y:S02]  /*2ee0*/  ISETP.NE.AND P0, PT, R4, RZ, PT ;  /* 0x000000ff0400720c */ /* 0x000fe40003f05270 */
[----:B------:R-:W-:-:S02]  /*2ef0*/  @!P4 IADD3.X R142, RZ, R140, RZ, P1, !PT ;  /* 0x0000008cff8ec210 */ /* 0x000fc40000ffe4ff */
[----:B--2---:R-:W-:Y:S02]  /*2f00*/  @!P4 LEA R92, P1, R93, R86, 0x3 ;  /* 0x000000565d5cc211 */ /* 0x004fe400078218ff */
[----:B------:R-:W-:Y:S02]  /*2f10*/  @!P3 IADD3 R94, P2, R5, R94, RZ ;  /* 0x0000005e055eb210 */ /* 0x000fe40007f5e0ff */
[----:B------:R-:W-:Y:S02]  /*2f20*/  @!P4 LEA.HI.X R93, R93, R87, R142, 0x3, P1 ;  /* 0x000000575d5dc211 */ /* 0x000fe400008f1c8e */
[----:B------:R-:W-:Y:S02]  /*2f30*/  @!P3 IADD3.X R140, RZ, R140, RZ, P2, !PT ;  /* 0x0000008cff8cb210 */ /* 0x000fe400017fe4ff */
[----:B-1----:R-:W-:Y:S01]  /*2f40*/  @!P3 LEA R86, P2, R94, R88, 0x3 ;  /* 0x000000585e56b211 */ /* 0x002fe200078418ff */
[----:B0-----:R0:W-:Y:S01]  /*2f50*/  @!P4 STG.E.64 desc[UR4][R92.64], R90 ;  /* 0x0000005a5c00c986 */ /* 0x0011e2000c101b04 */
        /* <DEDUP_REMOVED lines=19> */
.L_x_6683:
[----:B------:R-:W2:Y:S04]  /*3090*/  LDG.E.STRONG.GPU R88, desc[UR4][R90.64] ;  /* 0x000000045a587981 */ /* 0x000ea8000c1ef900 */
[----:B--2---:R-:W-:Y:S01]  /*30a0*/  CCTL.IVALL ;  /* 0x00000000ff00798f */ /* 0x004fe20002000000 */
[----:B------:R-:W-:Y:S05]  /*30b0*/  YIELD ;  /* 0x0000000000007946 */ /* 0x000fea0003800000 */
[----:B------:R-:W-:-:S13]  /*30c0*/  ISETP.NE.AND P0, PT, R88, R167, PT ;  /* 0x000000a75800720c */ /* 0x000fda0003f05270 */
[----:B------:R-:W-:Y:S05]  /*30d0*/  @P0 BRA `(.L_x_6683) ;  /* 0xfffffffc00ec0947 */ /* 0x000fea000383ffff */
.L_x_6682:
        /* <DEDUP_REMOVED lines=20> */
[----:B012--5:R-:W-:Y:S05]  /*3220*/  CALL.REL.NOINC `($__internal_65_$__cuda_sm20_rcp_rn_f32_slowpath) ;  /* 0x0000003000387944 */ /* 0x027fea0003c00000 */
[----:B------:R-:W-:Y:S01]  /*3230*/  MOV R86, R142 ;  /* 0x0000008e00567202 */ /* 0x000fe20000000f00 */
[----:B------:R-:W-:Y:S06]  /*3240*/  BRA `(.L_x_6686) ;  /* 0x0000000000107947 */ /* 0x000fec0003800000 */
.L_x_6685:
[----:B------:R-:W3:Y:S02]  /*3250*/  MUFU.RCP R87, R90 ;  /* 0x0000005a00577308 */ /* 0x000ee40000001000 */
[----:B---3--:R-:W-:-:S04]  /*3260*/  FFMA R86, R90, R87, -1 ;  /* 0xbf8000005a567423 */ /* 0x008fc80000000057 */
[----:B------:R-:W-:-:S04]  /*3270*/  FADD.FTZ R86, -R86, -RZ ;  /* 0x800000ff56567221 */ /* 0x000fc80000010100 */
[----:B------:R-:W-:-:S07]  /*3280*/  FFMA R86, R87, R86, R87 ;  /* 0x0000005657567223 */ /* 0x000fce0000000057 */
.L_x_6686:
[----:B------:R-:W-:Y:S05]  /*3290*/  BSYNC B0 ;  /* 0x0000000000007941 */ /* 0x000fea0003800000 */
.L_x_6684:
        /* <DEDUP_REMOVED lines=20> */
[----:B-----5:R-:W-:Y:S05]  /*33e0*/  CALL.REL.NOINC `($__internal_65_$__cuda_sm20_rcp_rn_f32_slowpath) ;  /* 0x0000002c00c87944 */ /* 0x020fea0003c00000 */
[----:B------:R-:W-:Y:S01]  /*33f0*/  MOV R86, R142 ;  /* 0x0000008e00567202 */ /* 0x000fe20000000f00 */
[----:B------:R-:W-:Y:S06]  /*3400*/  BRA `(.L_x_6689) ;  /* 0x0000000000107947 */ /* 0x000fec0003800000 */
.L_x_6688:
[----:B------:R-:W0:Y:S02]  /*3410*/  MUFU.RCP R86, R167 ;  /* 0x000000a700567308 */ /* 0x000e240000001000 */
[----:B0-----:R-:W-:-:S04]  /*3420*/  FFMA R87, R167, R86, -1 ;  /* 0xbf800000a7577423 */ /* 0x001fc80000000056 */
[----:B------:R-:W-:-:S04]  /*3430*/  FADD.FTZ R87, -R87, -RZ ;  /* 0x800000ff57577221 */ /* 0x000fc80000010100 */
[----:B------:R-:W-:-:S07]  /*3440*/  FFMA R86, R86, R87, R86 ;  /* 0x0000005756567223 */ /* 0x000fce0000000056 */
.L_x_6689:
[----:B------:R-:W-:Y:S05]  /*3450*/  BSYNC B0 ;  /* 0x0000000000007941 */ /* 0x000fea0003800000 */
.L_x_6687:
[----:B------:R-:W-:Y:S01]  /*3460*/  FADD R87, R89, -R140 ;  /* 0x8000008c59577221 */ /* 0x000fe20000000000 */
[----:B------:R-:W-:Y:S01]  /*3470*/  ULDC.64 UR8, c[0x0][0x288] ;  /* 0x0000a20000087ab9 */ /* 0x000fe20000000a00 */
[----:B------:R-:W0:Y:S01]  /*3480*/  LDC.64 R166, c[0x0][0x258] ;  /* 0x00009600ffa67b82 */ /* 0x000e220000000a00 */
[----:B------:R-:W-:Y:S01]  /*3490*/  ISETP.NE.U32.AND P0, PT, RZ, UR8, PT ;  /* 0x00000008ff007c0c */ /* 0x000fe2000bf05070 */
[----:B------:R-:W-:Y:S01]  /*34a0*/  FMUL R87, R87, R87 ;  /* 0x0000005757577220 */ /* 0x000fe20000400000 */
[----:B------:R-:W-:Y:S01]  /*34b0*/  SHF.L.U32 R94, R3, 0x7, RZ ;  /* 0x00000007035e7819 */ /* 0x000fe200000006ff */
[----:B------:R-:W-:Y:S01]  /*34c0*/  ULDC UR7, c[0x0][0x210] ;  /* 0x0000840000077ab9 */ /* 0x000fe20000000800 */
[----:B------:R-:W-:Y:S01]  /*34d0*/  ISETP.NE.AND.EX P0, PT, RZ, UR9, PT, P0 ;  /* 0x00000009ff007c0c */ /* 0x000fe2000bf05300 */
[----:B------:R-:W-:Y:S01]  /*34e0*/  FMUL R88, R90, R87 ;  /* 0x000000575a587220 */ /* 0x000fe20000400000 */
[----:B------:R-:W-:Y:S01]  /*34f0*/  FADD R87, R92, R93 ;  /* 0x0000005d5c577221 */ /* 0x000fe20000000000 */
[----:B------:R-:W-:Y:S01]  /*3500*/  ISETP.NE.AND P1, PT, RZ, UR6, PT ;  /* 0x00000006ff007c0c */ /* 0x000fe2000bf25270 */
[----:B------:R-:W1:Y:S01]  /*3510*/  LDC R92, c[0x0][0x268] ;  /* 0x00009a00ff5c7b82 */ /* 0x000e620000000800 */
[C---:B------:R-:W-:Y:S01]  /*3520*/  FMUL R88, R91.reuse, R88 ;  /* 0x000000585b587220 */ /* 0x040fe20000400000 */
[----:B------:R-:W-:Y:S01]  /*3530*/  FMUL R91, R91, R140 ;  /* 0x0000008c5b5b7220 */ /* 0x000fe20000400000 */
[----:B------:R-:W-:-:S02]  /*3540*/  LOP3.LUT R94, R94, 0x180, R5, 0xe2, !PT ;  /* 0x000001805e5e7812 */ /* 0x000fc400078ee205 */
[-C--:B------:R-:W-:Y:S01]  /*3550*/  FFMA R87, R88, R86.reuse, R87 ;  /* 0x0000005658577223 */ /* 0x080fe20000000057 */
[----:B------:R-:W-:Y:S01]  /*3560*/  FFMA R91, R90, R89, R91 ;  /* 0x000000595a5b7223 */ /* 0x000fe2000000005b */
[----:B------:R-:W-:Y:S01]  /*3570*/  IADD3 R190, R190, 0x1, RZ ;  /* 0x00000001bebe7810 */ /* 0x000fe20007ffe0ff */
[----:B------:R-:W2:Y:S02]  /*3580*/  @!P3 LDC.64 R88, c[0x0][0x228] ;  /* 0x00008a00ff58bb82 */ /* 0x000ea40000000a00 */
[----:B------:R-:W-:Y:S01]  /*3590*/  FMUL R91, R91, R86 ;  /* 0x000000565b5b7220 */ /* 0x000fe20000400000 */
[----:B------:R-:W1:Y:S01]  /*35a0*/  SHFL.IDX PT, R87, R87, RZ, 0x1f ;  /* 0x00001fff57577589 */ /* 0x000e6200000e0000 */
[----:B------:R-:W-:-:S03]  /*35b0*/  LOP3.LUT R190, R190, 0x3, RZ, 0xc0, !PT ;  /* 0x00000003bebe7812 */ /* 0x000fc600078ec0ff */
[----:B------:R-:W3:Y:S01]  /*35c0*/  SHFL.IDX PT, R144, R91, RZ, 0x1f ;  /* 0x00001fff5b907589 */ /* 0x000ee200000e0000 */
[----:B-1----:R-:W-:Y:S01]  /*35d0*/  FFMA R90, R87, 3.9062499126885086298e-05, R92 ;  /* 0x3823d70a575a7823 */ /* 0x002fe2000000005c */
[----:B--2---:R-:W-:Y:S01]  /*35e0*/  @!P3 IMAD.WIDE R92, R191, 0x4, R88 ;  /* 0x00000004bf5cb825 */ /* 0x004fe200078e0258 */
[----:B------:R-:W1:Y:S01]  /*35f0*/  @!P3 LDC.64 R86, c[0x0][0x230] ;  /* 0x00008c00ff56bb82 */ /* 0x000e620000000a00 */
[----:B------:R-:W-:Y:S02]  /*3600*/  LOP3.LUT R88, R94, 0x60, R4, 0xf8, !PT ;  /* 0x000000605e587812 */ /* 0x000fe400078ef804 */
[--C-:B---3--:R-:W-:Y:S01]  /*3610*/  FADD R200, R241, -R144.reuse ;  /* 0x80000090f1c87221 */ /* 0x108fe20000000000 */
        /* <DEDUP_REMOVED lines=9> */
[----:B------:R-:W-:-:S02]  /*36b0*/  IMAD R101, R191, 0x6400, R88 ;  /* 0x00006400bf657824 */ /* 0x000fc400078e0258 */
[--C-:B------:R-:W-:Y:S01]  /*36c0*/  FADD R164, R98, -R144.reuse ;  /* 0x8000009062a47221 */ /* 0x100fe20000000000 */
[--C-:B------:R-:W-:Y:S01]  /*36d0*/  FADD R98, R95, -R144.reuse ;  /* 0x800000905f627221 */ /* 0x100fe20000000000 */
[--C-:B------:R-:W-:Y:S01]  /*36e0*/  FADD R232, R243, -R144.reuse ;  /* 0x80000090f3e87221 */ /* 0x100fe20000000000 */
[----:B------:R-:W-:Y:S01]  /*36f0*/  @!P2 FMUL R90, R90, 16777216 ;  /* 0x4b8000005a5aa820 */ /* 0x000fe20000400000 */
[----:B------:R2:W-:Y:S01]  /*3700*/  @!P3 STG.E desc[UR4][R92.64], R144 ;  /* 0x000000905c00b986 */ /* 0x0005e2000c101904 */
[--C-:B------:R-:W-:Y:S01]  /*3710*/  FADD R146, R205, -R144.reuse ;  /* 0x80000090cd927221 */ /* 0x100fe20000000000 */
[--C-:B------:R-:W-:Y:S01]  /*3720*/  FADD R202, R245, -R144.reuse ;  /* 0x80000090f5ca7221 */ /* 0x100fe20000000000 */
[----:B------:R-:W3:Y:S01]  /*3730*/  MUFU.RSQ R241, R90 ;  /* 0x0000005a00f17308 */ /* 0x000ee20000001400 */
[--C-:B------:R-:W-:Y:S01]  /*3740*/  FADD R148, R207, -R144.reuse ;  /* 0x80000090cf947221 */ /* 0x100fe20000000000 */
[--C-:B------:R-:W-:Y:S01]  /*3750*/  FADD R150, R209, -R144.reuse ;  /* 0x80000090d1967221 */ /* 0x100fe20000000000 */
[----:B------:R-:W-:Y:S01]  /*3760*/  FADD R152, R211, -R144 ;  /* 0x80000090d3987221 */ /* 0x000fe20000000000 */
[----:B-1----:R-:W-:-:S04]  /*3770*/  @!P3 IMAD.WIDE R86, R191, 0x4, R86 ;  /* 0x00000004bf56b825 */ /* 0x002fc800078e0256 */
        /* <DEDUP_REMOVED lines=12> */
[----:B---3--:R-:W-:Y:S01]  /*3840*/  @!P2 FMUL R241, R241, 4096 ;  /* 0x45800000f1f1a820 */ /* 0x008fe20000400000 */
[--C-:B------:R-:W-:Y:S01]  /*3850*/  FADD R102, R102, -R144.reuse ;  /* 0x8000009066667221 */ /* 0x100fe20000000000 */
        /* <DEDUP_REMOVED lines=12> */
[----:B------:R-:W-:Y:S01]  /*3920*/  @P1 FMUL R89, R89, R2 ;  /* 0x0000000259591220 */ /* 0x000fe20000400000 */
[----:B------:R-:W-:Y:S01]  /*3930*/  FMUL R146, R241, R146 ;  /* 0x00000092f1927220 */ /* 0x000fe20000400000 */
[----:B------:R1:W-:Y:S01]  /*3940*/  @!P3 STG.E desc[UR4][R86.64], R241 ;  /* 0x000000f15600b986 */ /* 0x0003e2000c101904 */
[----:B------:R-:W-:Y:S01]  /*3950*/  @P0 FMNMX R0, R0, |R91|, !PT ;  /* 0x4000005b00000209 */ /* 0x000fe20007800000 */
[----:B------:R-:W-:Y:S01]  /*3960*/  @P1 FMUL R91, R91, R2 ;  /* 0x000000025b5b1220 */ /* 0x000fe20000400000 */
[----:B--2---:R-:W-:Y:S01]  /*3970*/  F2FP.BF16.F32.PACK_AB R93, RZ, R89 ;  /* 0x00000059ff5d723e */ /* 0x004fe200000010ff */
[----:B0-----:R-:W-:Y:S01]  /*3980*/  IMAD.WIDE.U32 R88, R193, 0x2, R166 ;  /* 0x00000002c1587825 */ /* 0x001fe200078e00a6 */
[----:B------:R-:W-:-:S03]  /*3990*/  @P0 FMNMX R0, R0, |R97|, !PT ;  /* 0x4000006100000209 */ /* 0x000fc60007800000 */
[----:B------:R-:W-:Y:S01]  /*39a0*/  FFMA R245, R16, R142, R17 ;  /* 0x0000008e10f57223 */ /* 0x000fe20000000011 */
[----:B------:R-:W-:Y:S01]  /*39b0*/  F2FP.BF16.F32.PACK_AB R95, RZ, R91 ;  /* 0x0000005bff5f723e */ /* 0x000fe200000010ff */
[----:B------:R-:W-:Y:S01]  /*39c0*/  IMAD.WIDE.U32 R90, R101, 0x2, R166 ;  /* 0x00000002655a7825 */ /* 0x000fe200078e00a6 */
[----:B------:R-:W-:-:S03]  /*39d0*/  @P0 FMNMX R0, R0, |R243|, !PT ;  /* 0x400000f300000209 */ /* 0x000fc60007800000 */
[C---:B------:R-:W-:Y:S01]  /*39e0*/  FMUL R148, R241.reuse, R148 ;  /* 0x00000094f1947220 */ /* 0x040fe20000400000 */
[----:B------:R-:W-:Y:S01]  /*39f0*/  FMUL R150, R241, R150 ;  /* 0x00000096f1967220 */ /* 0x000fe20000400000 */
[----:B------:R-:W-:Y:S01]  /*3a00*/  @P1 FMUL R97, R97, R2 ;  /* 0x0000000261611220 */ /* 0x000fe20000400000 */
[----:B------:R0:W-:Y:S01]  /*3a10*/  STG.E.U16 desc[UR4][R90.64], R93 ;  /* 0x0000005d5a007986 */ /* 0x0001e2000c101504 */
[----:B------:R-:W-:Y:S01]  /*3a20*/  @P0 FMNMX R0, R0, |R245|, !PT ;  /* 0x400000f500000209 */ /* 0x000fe20007800000 */
[----:B-1----:R-:W-:Y:S01]  /*3a30*/  FFMA R87, R20, R148, R21 ;  /* 0x0000009414577223 */ /* 0x002fe20000000015 */
[----:B------:R-:W-:Y:S01]  /*3a40*/  FMUL R152, R241, R152 ;  /* 0x00000098f1987220 */ /* 0x000fe20000400000 */
[----:B------:R1:W-:Y:S01]  /*3a50*/  STG.E.U16 desc[UR4][R88.64], R95 ;  /* 0x0000005f58007986 */ /* 0x0003e2000c101504 */
[-C--:B------:R-:W-:Y:S01]  /*3a60*/  @P1 FMUL R243, R243, R2.reuse ;  /* 0x00000002f3f31220 */ /* 0x080fe20000400000 */
[----:B------:R-:W-:Y:S01]  /*3a70*/  F2FP.BF16.F32.PACK_AB R97, RZ, R97 ;  /* 0x00000061ff61723e */ /* 0x000fe200000010ff */
[----:B------:R-:W-:Y:S01]  /*3a80*/  @P1 FMUL R245, R245, R2 ;  /* 0x00000002f5f51220 */ /* 0x000fe20000400000 */
[C---:B------:R-:W-:Y:S01]  /*3a90*/  FMUL R154, R241.reuse, R154 ;  /* 0x0000009af19a7220 */ /* 0x040fe20000400000 */
[C---:B------:R-:W-:Y:S01]  /*3aa0*/  FMUL R231, R241.reuse, R236 ;  /* 0x000000ecf1e77220 */ /* 0x040fe20000400000 */
[----:B------:R-:W-:Y:S01]  /*3ab0*/  F2FP.BF16.F32.PACK_AB R243, RZ, R243 ;  /* 0x000000f3fff3723e */ /* 0x000fe200000010ff */
[----:B------:R-:W-:Y:S01]  /*3ac0*/  FMUL R201, R241, R232 ;  /* 0x000000e8f1c97220 */ /* 0x000fe20000400000 */
[----:B0-----:R-:W-:-:S04]  /*3ad0*/  IMAD.WIDE.U32 R92, R239, 0x2, R166 ;  /* 0x00000002ef5c7825 */ /* 0x001fc800078e00a6 */
[----:B------:R-:W-:Y:S01]  /*3ae0*/  FFMA R91, R24, R152, R25 ;  /* 0x00000098185b7223 */ /* 0x000fe20000000019 */
[----:B------:R-:W-:Y:S01]  /*3af0*/  F2FP.BF16.F32.PACK_AB R245, RZ, R245 ;  /* 0x000000f5fff5723e */ /* 0x000fe200000010ff */
[----:B------:R-:W-:Y:S01]  /*3b00*/  FMUL R192, R241, R192 ;  /* 0x000000c0f1c07220 */ /* 0x000fe20000400000 */
[----:B-1----:R-:W-:-:S04]  /*3b10*/  IMAD.WIDE.U32 R94, R237, 0x2, R166 ;  /* 0x00000002ed5e7825 */ /* 0x002fc800078e00a6 */
[----:B------:R-:W-:Y:S01]  /*3b20*/  FFMA R237, R18, R146, R19 ;  /* 0x0000009212ed7223 */ /* 0x000fe20000000013 */
[----:B------:R-:W-:Y:S01]  /*3b30*/  FFMA R89, R22, R150, R23 ;  /* 0x0000009616597223 */ /* 0x000fe20000000017 */
[----:B------:R0:W-:Y:S01]  /*3b40*/  STG.E.U16 desc[UR4][R92.64], R97 ;  /* 0x000000615c007986 */ /* 0x0001e2000c101504 */
[----:B------:R-:W-:Y:S01]  /*3b50*/  FMUL R225, R241, R100 ;  /* 0x00000064f1e17220 */ /* 0x000fe20000400000 */
[----:B------:R-:W-:Y:S01]  /*3b60*/  FFMA R231, R28, R231, R29 ;  /* 0x000000e71ce77223 */ /* 0x000fe2000000001d */
[----:B------:R-:W-:Y:S01]  /*3b70*/  @P0 FMNMX R0, R0, |R237|, !PT ;  /* 0x400000ed00000209 */ /* 0x000fe20007800000 */
[----:B------:R-:W-:Y:S01]  /*3b80*/  @P1 FMUL R237, R237, R2 ;  /* 0x00000002eded1220 */ /* 0x000fe20000400000 */
[----:B------:R1:W-:Y:S01]  /*3b90*/  STG.E.U16 desc[UR4][R94.64], R243 ;  /* 0x000000f35e007986 */ /* 0x0003e2000c101504 */
[----:B------:R-:W-:Y:S01]  /*3ba0*/  FMUL R193, R241, R156 ;  /* 0x0000009cf1c17220 */ /* 0x000fe20000400000 */
[----:B------:R-:W-:Y:S01]  /*3bb0*/  @P0 FMNMX R0, R0, |R87|, !PT ;  /* 0x4000005700000209 */ /* 0x000fe20007800000 */
[-C--:B------:R-:W-:Y:S01]  /*3bc0*/  @P1 FMUL R87, R87, R2.reuse ;  /* 0x0000000257571220 */ /* 0x080fe20000400000 */
[----:B------:R-:W-:Y:S01]  /*3bd0*/  F2FP.BF16.F32.PACK_AB R237, RZ, R237 ;  /* 0x000000edffed723e */ /* 0x000fe200000010ff */
[----:B------:R-:W-:Y:S01]  /*3be0*/  FADD R114, R114, -R144 ;  /* 0x8000009072727221 */ /* 0x000fe20000000000 */
[----:B------:R-:W-:Y:S01]  /*3bf0*/  @P0 FMNMX R0, R0, |R89|, !PT ;  /* 0x4000005900000209 */ /* 0x000fe20007800000 */
[----:B------:R-:W-:Y:S01]  /*3c00*/  @P1 FMUL R89, R89, R2 ;  /* 0x0000000259591220 */ /* 0x000fe20000400000 */
[----:B0-----:R-:W-:Y:S01]  /*3c10*/  IMAD.WIDE.U32 R96, R235, 0x2, R166 ;  /* 0x00000002eb607825 */ /* 0x001fe200078e00a6 */
[----:B------:R-:W-:-:S03]  /*3c20*/  IADD3 R235, R101, 0x6200, RZ ;  /* 0x0000620065eb7810 */ /* 0x000fc60007ffe0ff */
[----:B------:R-:W-:Y:S01]  /*3c30*/  FADD R118, R118, -R144 ;  /* 0x8000009076767221 */ /* 0x000fe20000000000 */
[----:B------:R-:W-:Y:S01]  /*3c40*/  @P0 FMNMX R0, R0, |R91|, !PT ;  /* 0x4000005b00000209 */ /* 0x000fe20007800000 */
[----:B------:R-:W-:Y:S01]  /*3c50*/  @P1 FMUL R91, R91, R2 ;  /* 0x000000025b5b1220 */ /* 0x000fe20000400000 */
[----:B-1----:R-:W-:Y:S01]  /*3c60*/  F2FP.BF16.F32.PACK_AB R95, RZ, R89 ;  /* 0x00000059ff5f723e */ /* 0x002fe200000010ff */
[----:B------:R-:W-:Y:S01]  /*3c70*/  IMAD.WIDE.U32 R88, R107, 0x2, R166 ;  /* 0x000000026b587825 */ /* 0x000fe200078e00a6 */
[----:B------:R-:W-:-:S03]  /*3c80*/  F2FP.BF16.F32.PACK_AB R94, RZ, R87 ;  /* 0x00000057ff5e723e */ /* 0x000fc600000010ff */
[----:B------:R-:W-:Y:S01]  /*3c90*/  FFMA R107, R26, R154, R27 ;  /* 0x0000009a1a6b7223 */ /* 0x000fe2000000001b */
[----:B------:R0:W-:Y:S01]  /*3ca0*/  STG.E.U16 desc[UR4][R96.64], R245 ;  /* 0x000000f560007986 */ /* 0x0001e2000c101504 */
[----:B------:R-:W-:Y:S01]  /*3cb0*/  IMAD.WIDE.U32 R86, R233, 0x2, R166 ;  /* 0x00000002e9567825 */ /* 0x000fe200078e00a6 */
[----:B------:R-:W-:-:S03]  /*3cc0*/  IADD3 R233, R101, 0x6000, RZ ;  /* 0x0000600065e97810 */ /* 0x000fc60007ffe0ff */
[----:B------:R-:W-:Y:S01]  /*3cd0*/  FADD R122, R122, -R144 ;  /* 0x800000907a7a7221 */ /* 0x000fe20000000000 */
[----:B------:R-:W-:Y:S01]  /*3ce0*/  @P0 FMNMX R0, R0, |R107|, !PT ;  /* 0x4000006b00000209 */ /* 0x000fe20007800000 */
[----:B------:R-:W-:-:S04]  /*3cf0*/  IMAD.WIDE.U32 R92, R103, 0x2, R166 ;  /* 0x00000002675c7825 */ /* 0x000fc800078e00a6 */
[----:B------:R-:W-:Y:S01]  /*3d00*/  @P1 FMUL R107, R107, R2 ;  /* 0x000000026b6b1220 */ /* 0x000fe20000400000 */
[----:B------:R1:W-:Y:S01]  /*3d10*/  STG.E.U16 desc[UR4][R86.64], R237 ;  /* 0x000000ed56007986 */ /* 0x0003e2000c101504 */
[----:B------:R-:W-:Y:S01]  /*3d20*/  IADD3 R103, R101, 0x5000, RZ ;  /* 0x0000500065677810 */ /* 0x000fe20007ffe0ff */
[--C-:B------:R-:W-:Y:S01]  /*3d30*/  FADD R126, R126, -R144.reuse ;  /* 0x800000907e7e7221 */ /* 0x100fe20000000000 */
[----:B------:R-:W-:Y:S01]  /*3d40*/  FADD R130, R130, -R144 ;  /* 0x8000009082827221 */ /* 0x000fe20000000000 */
[----:B------:R2:W-:Y:S01]  /*3d50*/  STG.E.U16 desc[UR4][R88.64], R94 ;  /* 0x0000005e58007986 */ /* 0x0005e2000c101504 */
[----:B0-----:R-:W-:Y:S01]  /*3d60*/  F2FP.BF16.F32.PACK_AB R97, RZ, R91 ;  /* 0x0000005bff61723e */ /* 0x001fe200000010ff */
[----:B------:R-:W-:Y:S01]  /*3d70*/  IMAD.WIDE.U32 R90, R105, 0x2, R166 ;  /* 0x00000002695a7825 */ /* 0x000fe200078e00a6 */
[----:B------:R-:W-:-:S03]  /*3d80*/  F2FP.BF16.F32.PACK_AB R232, RZ, R107 ;  /* 0x0000006bffe8723e */ /* 0x000fc600000010ff */
[--C-:B------:R-:W-:Y:S01]  /*3d90*/  FADD R136, R136, -R144.reuse ;  /* 0x8000009088887221 */ /* 0x100fe20000000000 */
[C---:B------:R-:W-:Y:S01]  /*3da0*/  IADD3 R107, R101.reuse, 0x4e00, RZ ;  /* 0x00004e00656b7810 */ /* 0x040fe20007ffe0ff */
[--C-:B------:R-:W-:Y:S01]  /*3db0*/  FADD R138, R138, -R144.reuse ;  /* 0x800000908a8a7221 */ /* 0x100fe20000000000 */
[----:B------:R0:W-:Y:S01]  /*3dc0*/  STG.E.U16 desc[UR4][R90.64], R95 ;  /* 0x0000005f5a007986 */ /* 0x0001e2000c101504 */
[----:B-1----:R-:W-:Y:S01]  /*3dd0*/  IADD3 R87, R101, 0x5600, RZ ;  /* 0x0000560065577810 */ /* 0x002fe20007ffe0ff */
[----:B------:R-:W-:Y:S01]  /*3de0*/  FADD R198, R229, -R144 ;  /* 0x80000090e5c67221 */ /* 0x000fe20000000000 */
[----:B------:R-:W-:Y:S01]  /*3df0*/  IADD3 R105, R101, 0x5200, RZ ;  /* 0x0000520065697810 */ /* 0x000fe20007ffe0ff */
[----:B------:R1:W-:Y:S01]  /*3e00*/  STG.E.U16 desc[UR4][R92.64], R97 ;  /* 0x000000615c007986 */ /* 0x0003e2000c101504 */
[----:B--2---:R-:W-:Y:S01]  /*3e10*/  IMAD.WIDE.U32 R88, R99, 0x2, R166 ;  /* 0x0000000263587825 */ /* 0x004fe200078e00a6 */
[----:B------:R-:W-:-:S03]  /*3e20*/  IADD3 R99, R101, 0x5400, RZ ;  /* 0x0000540065637810 */ /* 0x000fc60007ffe0ff */
[C---:B------:R-:W-:Y:S01]  /*3e30*/  FMUL R194, R241.reuse, R194 ;  /* 0x000000c2f1c27220 */ /* 0x040fe20000400000 */
[----:B------:R-:W-:Y:S01]  /*3e40*/  @P0 FMNMX R0, R0, |R231|, !PT ;  /* 0x400000e700000209 */ /* 0x000fe20007800000 */
[----:B------:R-:W-:Y:S01]  /*3e50*/  FMUL R203, R241, R228 ;  /* 0x000000e4f1cb7220 */ /* 0x000fe20000400000 */
[----:B------:R-:W-:Y:S01]  /*3e60*/  FFMA R193, R32, R193, R33 ;  /* 0x000000c120c17223 */ /* 0x000fe20000000021 */
[--C-:B------:R-:W-:Y:S01]  /*3e70*/  FADD R204, R249, -R144.reuse ;  /* 0x80000090f9cc7221 */ /* 0x100fe20000000000 */
[C---:B0-----:R-:W-:Y:S01]  /*3e80*/  IADD3 R91, R101.reuse, 0x5a00, RZ ;  /* 0x00005a00655b7810 */ /* 0x041fe20007ffe0ff */
[--C-:B------:R-:W-:Y:S01]  /*3e90*/  FADD R210, R104, -R144.reuse ;  /* 0x8000009068d27221 */ /* 0x100fe20000000000 */
[C---:B------:R-:W-:Y:S01]  /*3ea0*/  IADD3 R95, R101.reuse, 0x5800, RZ ;  /* 0x00005800655f7810 */ /* 0x040fe20007ffe0ff */
[--C-:B------:R-:W-:Y:S01]  /*3eb0*/  FADD R212, R108, -R144.reuse ;  /* 0x800000906cd47221 */ /* 0x100fe20000000000 */
[C---:B-1----:R-:W-:Y:S01]  /*3ec0*/  IADD3 R97, R101.reuse, 0x5c00, RZ ;  /* 0x00005c0065617810 */ /* 0x042fe20007ffe0ff */
[----:B------:R-:W-:Y:S01]  /*3ed0*/  FADD R214, R112, -R144 ;  /* 0x8000009070d67221 */ /* 0x000fe20000000000 */
[----:B------:R-:W-:Y:S01]  /*3ee0*/  IADD3 R93, R101, 0x5e00, RZ ;  /* 0x00005e00655d7810 */ /* 0x000fe20007ffe0ff */
[----:B------:R-:W-:-:S04]  /*3ef0*/  IMAD.WIDE.U32 R100, R87, 0x2, R166 ;  /* 0x0000000257647825 */ /* 0x000fc800078e00a6 */
[--C-:B------:R-:W-:Y:S01]  /*3f00*/  FADD R216, R116, -R144.reuse ;  /* 0x8000009074d87221 */ /* 0x100fe20000000000 */
[--C-:B------:R-:W-:Y:S01]  /*3f10*/  FADD R218, R120, -R144.reuse ;  /* 0x8000009078da7221 */ /* 0x100fe20000000000 */
[----:B------:R-:W-:Y:S01]  /*3f20*/  FADD R220, R124, -R144 ;  /* 0x800000907cdc7221 */ /* 0x000fe20000000000 */
[----:B------:R-:W-:-:S04]  /*3f30*/  IMAD.WIDE.U32 R86, R91, 0x2, R166 ;  /* 0x000000025b567825 */ /* 0x000fc800078e00a6 */
[--C-:B------:R-:W-:Y:S01]  /*3f40*/  FADD R222, R128, -R144.reuse ;  /* 0x8000009080de7221 */ /* 0x100fe20000000000 */
[--C-:B------:R-:W-:Y:S01]  /*3f50*/  FADD R224, R132, -R144.reuse ;  /* 0x8000009084e07221 */ /* 0x100fe20000000000 */
[----:B------:R-:W-:Y:S01]  /*3f60*/  FADD R226, R134, -R144 ;  /* 0x8000009086e27221 */ /* 0x000fe20000000000 */
[----:B------:R-:W-:-:S04]  /*3f70*/  IMAD.WIDE.U32 R90, R233, 0x2, R166 ;  /* 0x00000002e95a7825 */ /* 0x000fc800078e00a6 */
[----:B------:R-:W-:Y:S01]  /*3f80*/  FFMA R233, R30, R192, R31 ;  /* 0x000000c01ee97223 */ /* 0x000fe2000000001f */
        /* <DEDUP_REMOVED lines=16> */
[----:B------:R-:W-:-:S04]  /*4090*/  IMAD.WIDE.U32 R164, R165, 0x2, R166 ;  /* 0x00000002a5a47825 */ /* 0x000fc800078e00a6 */
[----:B------:R-:W-:Y:S01]  /*40a0*/  FMUL R196, R241, R196 ;  /* 0x000000c4f1c47220 */ /* 0x000fe20000400000 */
[----:B------:R-:W-:Y:S01]  /*40b0*/  @P1 FMUL R231, R231, R2 ;  /* 0x00000002e7e71220 */ /* 0x000fe20000400000 */
[----:B------:R-:W-:Y:S01]  /*40c0*/  @P0 FMNMX R0, R0, |R193|, !PT ;  /* 0x400000c100000209 */ /* 0x000fe20007800000 */
[----:B------:R-:W-:-:S04]  /*40d0*/  IMAD.WIDE.U32 R162, R163, 0x2, R166 ;  /* 0x00000002a3a27825 */ /* 0x000fc800078e00a6 */
[----:B------:R-:W-:Y:S01]  /*40e0*/  FFMA R195, R36, R195, R37 ;  /* 0x000000c324c37223 */ /* 0x000fe20000000025 */
[----:B------:R-:W-:Y:S01]  /*40f0*/  @P1 FMUL R233, R233, R2 ;  /* 0x00000002e9e91220 */ /* 0x000fe20000400000 */
[----:B------:R0:W-:Y:S01]  /*4100*/  STG.E.U16 desc[UR4][R164.64], R232 ;  /* 0x000000e8a4007986 */ /* 0x0001e2000c101504 */
[----:B------:R-:W-:Y:S01]  /*4110*/  IMAD.WIDE.U32 R158, R159, 0x2, R166 ;  /* 0x000000029f9e7825 */ /* 0x000fe200078e00a6 */
[----:B------:R-:W-:-:S03]  /*4120*/  F2FP.BF16.F32.PACK_AB R231, RZ, R231 ;  /* 0x000000e7ffe7723e */ /* 0x000fc600000010ff */
[----:B------:R-:W-:Y:S01]  /*4130*/  FMUL R198, R241, R198 ;  /* 0x000000c6f1c67220 */ /* 0x000fe20000400000 */
[----:B------:R-:W-:Y:S01]  /*4140*/  F2FP.BF16.F32.PACK_AB R233, RZ, R233 ;  /* 0x000000e9ffe9723e */ /* 0x000fe200000010ff */
[----:B------:R-:W-:-:S04]  /*4150*/  IMAD.WIDE.U32 R160, R161, 0x2, R166 ;  /* 0x00000002a1a07825 */ /* 0x000fc800078e00a6 */
[----:B------:R-:W-:Y:S01]  /*4160*/  @P1 FMUL R193, R193, R2 ;  /* 0x00000002c1c11220 */ /* 0x000fe20000400000 */
[----:B------:R-:W-:Y:S01]  /*4170*/  FFMA R197, R40, R197, R41 ;  /* 0x000000c528c57223 */ /* 0x000fe20000000029 */
[----:B------:R-:W-:Y:S01]  /*4180*/  STG.E.U16 desc[UR4][R162.64], R231 ;  /* 0x000000e7a2007986 */ /* 0x000fe2000c101504 */
[----:B------:R-:W-:-:S04]  /*4190*/  IMAD.WIDE.U32 R156, R157, 0x2, R166 ;  /* 0x000000029d9c7825 */ /* 0x000fc800078e00a6 */
[----:B------:R-:W-:Y:S01]  /*41a0*/  FMUL R199, R241, R234 ;  /* 0x000000eaf1c77220 */ /* 0x000fe20000400000 */
[----:B------:R-:W-:Y:S01]  /*41b0*/  F2FP.BF16.F32.PACK_AB R193, RZ, R193 ;  /* 0x000000c1ffc1723e */ /* 0x000fe200000010ff */
[----:B0-----:R-:W-:Y:S01]  /*41c0*/  FFMA R165, R38, R196, R39 ;  /* 0x000000c426a57223 */ /* 0x001fe20000000027 */
[----:B------:R-:W-:Y:S01]  /*41d0*/  IMAD.WIDE.U32 R154, R155, 0x2, R166 ;  /* 0x000000029b9a7825 */ /* 0x000fe200078e00a6 */
[----:B------:R0:W-:Y:S03]  /*41e0*/  STG.E.U16 desc[UR4][R158.64], R233 ;  /* 0x000000e99e007986 */ /* 0x0001e6000c101504 */
[----:B------:R-:W-:Y:S01]  /*41f0*/  FMUL R200, R241, R200 ;  /* 0x000000c8f1c87220 */ /* 0x000fe20000400000 */
[----:B------:R-:W-:Y:S01]  /*4200*/  FFMA R199, R44, R199, R45 ;  /* 0x000000c72cc77223 */ /* 0x000fe2000000002d */
[----:B------:R-:W-:Y:S01]  /*4210*/  IMAD.WIDE.U32 R152, R153, 0x2, R166 ;  /* 0x0000000299987825 */ /* 0x000fe200078e00a6 */
[----:B------:R-:W-:Y:S03]  /*4220*/  STG.E.U16 desc[UR4][R160.64], R193 ;  /* 0x000000c1a0007986 */ /* 0x000fe6000c101504 */
[----:B------:R-:W-:Y:S01]  /*4230*/  FMUL R202, R241, R202 ;  /* 0x000000caf1ca7220 */ /* 0x000fe20000400000 */
[----:B------:R-:W-:Y:S01]  /*4240*/  FFMA R201, R48, R201, R49 ;  /* 0x000000c930c97223 */ /* 0x000fe20000000031 */
[----:B------:R-:W-:-:S04]  /*4250*/  IMAD.WIDE.U32 R150, R151, 0x2, R166 ;  /* 0x0000000297967825 */ /* 0x000fc800078e00a6 */
[C---:B------:R-:W-:Y:S01]  /*4260*/  FMUL R204, R241.reuse, R204 ;  /* 0x000000ccf1cc7220 */ /* 0x040fe20000400000 */
[----:B------:R-:W-:Y:S01]  /*4270*/  FFMA R203, R52, R203, R53 ;  /* 0x000000cb34cb7223 */ /* 0x000fe20000000035 */
[----:B------:R-:W-:Y:S01]  /*4280*/  FMUL R206, R241, R206 ;  /* 0x000000cef1ce7220 */ /* 0x000fe20000400000 */
[----:B------:R-:W-:-:S04]  /*4290*/  IMAD.WIDE.U32 R144, R145, 0x2, R166 ;  /* 0x0000000291907825 */ /* 0x000fc800078e00a6 */
[----:B0-----:R-:W-:Y:S01]  /*42a0*/  FFMA R159, R42, R198, R43 ;  /* 0x000000c62a9f7223 */ /* 0x001fe2000000002b */
[----:B------:R-:W-:Y:S01]  /*42b0*/  FFMA R205, R56, R205, R57 ;  /* 0x000000cd38cd7223 */ /* 0x000fe20000000039 */
[----:B------:R-:W-:Y:S01]  /*42c0*/  FMUL R208, R241, R208 ;  /* 0x000000d0f1d07220 */ /* 0x000fe20000400000 */
[----:B------:R-:W-:-:S04]  /*42d0*/  IMAD.WIDE.U32 R148, R149, 0x2, R166 ;  /* 0x0000000295947825 */ /* 0x000fc800078e00a6 */
[----:B------:R-:W-:Y:S01]  /*42e0*/  FFMA R207, R60, R207, R61 ;  /* 0x000000cf3ccf7223 */ /* 0x000fe2000000003d */
[----:B------:R-:W-:Y:S01]  /*42f0*/  FMUL R210, R241, R210 ;  /* 0x000000d2f1d27220 */ /* 0x000fe20000400000 */
[----:B------:R-:W-:Y:S01]  /*4300*/  FFMA R209, R64, R209, R65 ;  /* 0x000000d140d17223 */ /* 0x000fe20000000041 */
[----:B------:R-:W-:-:S04]  /*4310*/  IMAD.WIDE.U32 R146, R147, 0x2, R166 ;  /* 0x0000000293927825 */ /* 0x000fc800078e00a6 */
[C---:B------:R-:W-:Y:S01]  /*4320*/  FMUL R212, R241.reuse, R212 ;  /* 0x000000d4f1d47220 */ /* 0x040fe20000400000 */
        /* <DEDUP_REMOVED lines=20> */
[----:B------:R-:W-:Y:S01]  /*4470*/  FFMA R227, R179, R227, R186 ;  /* 0x000000e3b3e37223 */ /* 0x000fe200000000ba */
[----:B------:R-:W-:Y:S01]  /*4480*/  FMUL R230, R241, R230 ;  /* 0x000000e6f1e67220 */ /* 0x000fe20000400000 */
[----:B------:R-:W-:-:S04]  /*4490*/  IMAD.WIDE.U32 R132, R133, 0x2, R166 ;  /* 0x0000000285847825 */ /* 0x000fc800078e00a6 */
[----:B------:R-:W-:Y:S01]  /*44a0*/  FFMA R229, R181, R229, R188 ;  /* 0x000000e5b5e57223 */ /* 0x000fe200000000bc */
[----:B------:R-:W-:Y:S01]  /*44b0*/  IADD3 R191, R191, UR7, RZ ;  /* 0x00000007bfbf7c10 */ /* 0x000fe2000fffe0ff */
[----:B------:R-:W-:Y:S01]  /*44c0*/  ULDC UR7, c[0x0][0x218] ;  /* 0x0000860000077ab9 */ /* 0x000fe20000000800 */
[----:B------:R-:W-:Y:S01]  /*44d0*/  IMAD.WIDE.U32 R126, R127, 0x2, R166 ;  /* 0x000000027f7e7825 */ /* 0x000fe200078e00a6 */
[----:B------:R-:W-:-:S03]  /*44e0*/  LOP3.LUT P2, RZ, R6, 0xff, RZ, 0xc0, !PT ;  /* 0x000000ff06ff7812 */ /* 0x000fc6000784c0ff */
[----:B------:R-:W-:Y:S01]  /*44f0*/  IMAD.WIDE.U32 R130, R131, 0x2, R166 ;  /* 0x0000000283827825 */ /* 0x000fe200078e00a6 */
[----:B------:R-:W-:-:S03]  /*4500*/  SEL R6, RZ, 0x1, P2 ;  /* 0x00000001ff067807 */ /* 0x000fc60001000000 */
        /* <DEDUP_REMOVED lines=18> */
[----:B------:R-:W-:-:S05]  /*4630*/  FFMA R235, R34, R194, R35 ;  /* 0x000000c222eb7223 */ /* 0x000fca0000000023 */
[----:B------:R-:W-:Y:S01]  /*4640*/  @P0 FMNMX R0, R0, |R235|, !PT ;  /* 0x400000eb00000209 */ /* 0x000fe20007800000 */
[----:B------:R-:W-:-:S03]  /*4650*/  @P1 FMUL R235, R235, R2 ;  /* 0x00000002ebeb1220 */ /* 0x000fc60000400000 */
[----:B------:R-:W-:Y:S01]  /*4660*/  @P0 FMNMX R0, R0, |R195|, !PT ;  /* 0x400000c300000209 */ /* 0x000fe20007800000 */
[-C--:B------:R-:W-:Y:S01]  /*4670*/  @P1 FMUL R195, R195, R2.reuse ;  /* 0x00000002c3c31220 */ /* 0x080fe20000400000 */
[----:B------:R-:W-:Y:S02]  /*4680*/  F2FP.BF16.F32.PACK_AB R235, RZ, R235 ;  /* 0x000000ebffeb723e */ /* 0x000fe400000010ff */
[----:B------:R-:W-:Y:S01]  /*4690*/  @P0 FMNMX R0, R0, |R165|, !PT ;  /* 0x400000a500000209 */ /* 0x000fe20007800000 */
[-C--:B------:R-:W-:Y:S01]  /*46a0*/  @P1 FMUL R165, R165, R2.reuse ;  /* 0x00000002a5a51220 */ /* 0x080fe20000400000 */
[----:B------:R-:W-:Y:S01]  /*46b0*/  F2FP.BF16.F32.PACK_AB R195, RZ, R195 ;  /* 0x000000c3ffc3723e */ /* 0x000fe200000010ff */
[----:B------:R0:W-:Y:S01]  /*46c0*/  STG.E.U16 desc[UR4][R156.64], R235 ;  /* 0x000000eb9c007986 */ /* 0x0001e2000c101504 */
[----:B------:R-:W-:Y:S01]  /*46d0*/  @P0 FMNMX R0, R0, |R197|, !PT ;  /* 0x400000c500000209 */ /* 0x000fe20007800000 */
[-C--:B------:R-:W-:Y:S01]  /*46e0*/  @P1 FMUL R197, R197, R2.reuse ;  /* 0x00000002c5c51220 */ /* 0x080fe20000400000 */
[----:B------:R-:W-:Y:S01]  /*46f0*/  F2FP.BF16.F32.PACK_AB R165, RZ, R165 ;  /* 0x000000a5ffa5723e */ /* 0x000fe200000010ff */
[----:B------:R1:W-:Y:S01]  /*4700*/  STG.E.U16 desc[UR4][R154.64], R195 ;  /* 0x000000c39a007986 */ /* 0x0003e2000c101504 */
[----:B------:R-:W-:Y:S01]  /*4710*/  @P0 FMNMX R0, R0, |R159|, !PT ;  /* 0x4000009f00000209 */ /* 0x000fe20007800000 */
[-C--:B------:R-:W-:Y:S01]  /*4720*/  @P1 FMUL R159, R159, R2.reuse ;  /* 0x000000029f9f1220 */ /* 0x080fe20000400000 */
[----:B------:R-:W-:Y:S01]  /*4730*/  F2FP.BF16.F32.PACK_AB R197, RZ, R197 ;  /* 0x000000c5ffc5723e */ /* 0x000fe200000010ff */
[----:B------:R-:W-:Y:S01]  /*4740*/  STG.E.U16 desc[UR4][R152.64], R165 ;  /* 0x000000a598007986 */ /* 0x000fe2000c101504 */
[----:B------:R-:W-:Y:S01]  /*4750*/  @P0 FMNMX R0, R0, |R199|, !PT ;  /* 0x400000c700000209 */ /* 0x000fe20007800000 */
[----:B------:R-:W-:Y:S01]  /*4760*/  @P1 FMUL R199, R199, R2 ;  /* 0x00000002c7c71220 */ /* 0x000fe20000400000 */
[----:B------:R-:W-:Y:S01]  /*4770*/  F2FP.BF16.F32.PACK_AB R159, RZ, R159 ;  /* 0x0000009fff9f723e */ /* 0x000fe200000010ff */
[----:B0-----:R-:W-:Y:S01]  /*4780*/  FFMA R157, R46, R200, R47 ;  /* 0x000000c82e9d7223 */ /* 0x001fe2000000002f */
[----:B------:R-:W-:Y:S02]  /*4790*/  STG.E.U16 desc[UR4][R150.64], R197 ;  /* 0x000000c596007986 */ /* 0x000fe4000c101504 */
[----:B------:R-:W-:Y:S01]  /*47a0*/  F2FP.BF16.F32.PACK_AB R199, RZ, R199 ;  /* 0x000000c7ffc7723e */ /* 0x000fe200000010ff */
[----:B-1----:R-:W-:Y:S01]  /*47b0*/  FFMA R155, R50, R202, R51 ;  /* 0x000000ca329b7223 */ /* 0x002fe20000000033 */
[----:B------:R-:W-:Y:S01]  /*47c0*/  @P0 FMNMX R0, R0, |R157|, !PT ;  /* 0x4000009d00000209 */ /* 0x000fe20007800000 */
[-C--:B------:R-:W-:Y:S01]  /*47d0*/  @P1 FMUL R157, R157, R2.reuse ;  /* 0x000000029d9d1220 */ /* 0x080fe20000400000 */
[----:B------:R0:W-:Y:S02]  /*47e0*/  STG.E.U16 desc[UR4][R144.64], R159 ;  /* 0x0000009f90007986 */ /* 0x0001e4000c101504 */
[----:B------:R-:W-:Y:S01]  /*47f0*/  @P0 FMNMX R0, R0, |R201|, !PT ;  /* 0x400000c900000209 */ /* 0x000fe20007800000 */
[-C--:B------:R-:W-:Y:S01]  /*4800*/  @P1 FMUL R201, R201, R2.reuse ;  /* 0x00000002c9c91220 */ /* 0x080fe20000400000 */
[----:B------:R-:W-:Y:S01]  /*4810*/  F2FP.BF16.F32.PACK_AB R157, RZ, R157 ;  /* 0x0000009dff9d723e */ /* 0x000fe200000010ff */
[----:B------:R-:W-:Y:S01]  /*4820*/  STG.E.U16 desc[UR4][R148.64], R199 ;  /* 0x000000c794007986 */ /* 0x000fe2000c101504 */
[----:B------:R-:W-:Y:S01]  /*4830*/  @P0 FMNMX R0, R0, |R155|, !PT ;  /* 0x4000009b00000209 */ /* 0x000fe20007800000 */
[-C--:B------:R-:W-:Y:S01]  /*4840*/  @P1 FMUL R155, R155, R2.reuse ;  /* 0x000000029b9b1220 */ /* 0x080fe20000400000 */
[----:B------:R-:W-:Y:S01]  /*4850*/  F2FP.BF16.F32.PACK_AB R201, RZ, R201 ;  /* 0x000000c9ffc9723e */ /* 0x000fe200000010ff */
[----:B------:R1:W-:Y:S01]  /*4860*/  STG.E.U16 desc[UR4][R146.64], R157 ;  /* 0x0000009d92007986 */ /* 0x0003e2000c101504 */
[----:B------:R-:W-:Y:S01]  /*4870*/  @P0 FMNMX R0, R0, |R203|, !PT ;  /* 0x400000cb00000209 */ /* 0x000fe20007800000 */
[----:B------:R-:W-:Y:S01]  /*4880*/  @P1 FMUL R203, R203, R2 ;  /* 0x00000002cbcb1220 */ /* 0x000fe20000400000 */
[----:B0-----:R-:W-:Y:S01]  /*4890*/  FFMA R145, R54, R204, R55 ;  /* 0x000000cc36917223 */ /* 0x001fe20000000037 */
[----:B------:R0:W-:Y:S01]  /*48a0*/  STG.E.U16 desc[UR4][R140.64], R201 ;  /* 0x000000c98c007986 */ /* 0x0001e2000c101504 */
[----:B------:R-:W-:-:S02]  /*48b0*/  F2FP.BF16.F32.PACK_AB R155, RZ, R155 ;  /* 0x0000009bff9b723e */ /* 0x000fc400000010ff */
[----:B------:R-:W-:Y:S02]  /*48c0*/  F2FP.BF16.F32.PACK_AB R203, RZ, R203 ;  /* 0x000000cbffcb723e */ /* 0x000fe400000010ff */
[----:B------:R-:W-:Y:S01]  /*48d0*/  @P0 FMNMX R0, R0, |R145|, !PT ;  /* 0x4000009100000209 */ /* 0x000fe20007800000 */
[----:B------:R-:W-:Y:S01]  /*48e0*/  @P1 FMUL R145, R145, R2 ;  /* 0x0000000291911220 */ /* 0x000fe20000400000 */
[----:B------:R-:W-:Y:S01]  /*48f0*/  STG.E.U16 desc[UR4][R142.64], R155 ;  /* 0x0000009b8e007986 */ /* 0x000fe2000c101504 */
[----:B-1----:R-:W-:Y:S01]  /*4900*/  FFMA R147, R58, R206, R59 ;  /* 0x000000ce3a937223 */ /* 0x002fe2000000003b */
[----:B------:R-:W-:Y:S01]  /*4910*/  @P0 FMNMX R0, R0, |R205|, !PT ;  /* 0x400000cd00000209 */ /* 0x000fe20007800000 */
[----:B------:R-:W-:Y:S01]  /*4920*/  @P1 FMUL R205, R205, R2 ;  /* 0x00000002cdcd1220 */ /* 0x000fe20000400000 */
[----:B------:R-:W-:Y:S01]  /*4930*/  F2FP.BF16.F32.PACK_AB R145, RZ, R145 ;  /* 0x00000091ff91723e */ /* 0x000fe200000010ff */
[----:B0-----:R-:W-:Y:S01]  /*4940*/  FFMA R141, R62, R208, R63 ;  /* 0x000000d03e8d7223 */ /* 0x001fe2000000003f */
[----:B------:R-:W-:Y:S01]  /*4950*/  @P0 FMNMX R0, R0, |R147|, !PT ;  /* 0x4000009300000209 */ /* 0x000fe20007800000 */
[----:B------:R-:W-:Y:S01]  /*4960*/  @P1 FMUL R147, R147, R2 ;  /* 0x0000000293931220 */ /* 0x000fe20000400000 */
[----:B------:R-:W-:Y:S01]  /*4970*/  STG.E.U16 desc[UR4][R138.64], R203 ;  /* 0x000000cb8a007986 */ /* 0x000fe2000c101504 */
[----:B------:R-:W-:-:S02]  /*4980*/  F2FP.BF16.F32.PACK_AB R205, RZ, R205 ;  /* 0x000000cdffcd723e */ /* 0x000fc400000010ff */
[----:B------:R-:W-:Y:S01]  /*4990*/  @P0 FMNMX R0, R0, |R207|, !PT ;  /* 0x400000cf00000209 */ /* 0x000fe20007800000 */
[----:B------:R0:W-:Y:S01]  /*49a0*/  STG.E.U16 desc[UR4][R136.64], R145 ;  /* 0x0000009188007986 */ /* 0x0001e2000c101504 */
[----:B------:R-:W-:Y:S01]  /*49b0*/  F2FP.BF16.F32.PACK_AB R147, RZ, R147 ;  /* 0x00000093ff93723e */ /* 0x000fe200000010ff */
[-C--:B------:R-:W-:Y:S01]  /*49c0*/  @P1 FMUL R207, R207, R2.reuse ;  /* 0x00000002cfcf1220 */ /* 0x080fe20000400000 */
[----:B------:R-:W-:Y:S01]  /*49d0*/  @P0 FMNMX R0, R0, |R141|, !PT ;  /* 0x4000008d00000209 */ /* 0x000fe20007800000 */
[----:B------:R-:W-:Y:S01]  /*49e0*/  STG.E.U16 desc[UR4][R134.64], R205 ;  /* 0x000000cd86007986 */ /* 0x000fe2000c101504 */
[-C--:B------:R-:W-:Y:S02]  /*49f0*/  @P1 FMUL R141, R141, R2.reuse ;  /* 0x000000028d8d1220 */ /* 0x080fe40000400000 */
[----:B------:R-:W-:Y:S01]  /*4a00*/  @P0 FMNMX R0, R0, |R209|, !PT ;  /* 0x400000d100000209 */ /* 0x000fe20007800000 */
[----:B------:R1:W-:Y:S01]  /*4a10*/  STG.E.U16 desc[UR4][R132.64], R147 ;  /* 0x0000009384007986 */ /* 0x0003e2000c101504 */
[----:B------:R-:W-:Y:S01]  /*4a20*/  F2FP.BF16.F32.PACK_AB R207, RZ, R207 ;  /* 0x000000cfffcf723e */ /* 0x000fe200000010ff */
[----:B------:R-:W-:Y:S01]  /*4a30*/  @P1 FMUL R209, R209, R2 ;  /* 0x00000002d1d11220 */ /* 0x000fe20000400000 */
[----:B------:R-:W-:Y:S01]  /*4a40*/  F2FP.BF16.F32.PACK_AB R141, RZ, R141 ;  /* 0x0000008dff8d723e */ /* 0x000fe200000010ff */
[----:B0-----:R-:W-:-:S02]  /*4a50*/  FFMA R137, R66, R210, R67 ;  /* 0x000000d242897223 */ /* 0x001fc40000000043 */
[----:B------:R0:W-:Y:S01]  /*4a60*/  STG.E.U16 desc[UR4][R126.64], R207 ;  /* 0x000000cf7e007986 */ /* 0x0001e2000c101504 */
        /* <DEDUP_REMOVED lines=8> */
[----:B------:R-:W-:Y:S01]  /*4af0*/  STG.E.U16 desc[UR4][R128.64], R209 ;  /* 0x000000d180007986 */ /* 0x000fe2000c101504 */
[----:B------:R-:W-:Y:S01]  /*4b00*/  @P0 FMNMX R0, R0, |R133|, !PT ;  /* 0x4000008500000209 */ /* 0x000fe20007800000 */
[----:B0-----:R-:W-:Y:S01]  /*4b10*/  FFMA R127, R74, R214, R75 ;  /* 0x000000d64a7f7223 */ /* 0x001fe2000000004b */
[-C--:B------:R-:W-:Y:S01]  /*4b20*/  @P1 FMUL R133, R133, R2.reuse ;  /* 0x0000000285851220 */ /* 0x080fe20000400000 */
[----:B------:R0:W-:Y:S01]  /*4b30*/  STG.E.U16 desc[UR4][R122.64], R137 ;  /* 0x000000897a007986 */ /* 0x0001e2000c101504 */
[----:B------:R-:W-:Y:S01]  /*4b40*/  @P0 FMNMX R0, R0, |R213|, !PT ;  /* 0x400000d500000209 */ /* 0x000fe20007800000 */
[----:B------:R-:W-:Y:S01]  /*4b50*/  @P1 FMUL R213, R213, R2 ;  /* 0x00000002d5d51220 */ /* 0x000fe20000400000 */
[----:B------:R-:W-:-:S02]  /*4b60*/  F2FP.BF16.F32.PACK_AB R211, RZ, R211 ;  /* 0x000000d3ffd3723e */ /* 0x000fc400000010ff */
        /* <DEDUP_REMOVED lines=8> */
[----:B------:R0:W-:Y:S01]  /*4bf0*/  STG.E.U16 desc[UR4][R120.64], R133 ;  /* 0x0000008578007986 */ /* 0x0001e2000c101504 */
[----:B------:R-:W-:Y:S02]  /*4c00*/  F2FP.BF16.F32.PACK_AB R127, RZ, R127 ;  /* 0x0000007fff7f723e */ /* 0x000fe400000010ff */
[----:B------:R-:W-:Y:S01]  /*4c10*/  F2FP.BF16.F32.PACK_AB R215, RZ, R215 ;  /* 0x000000d7ffd7723e */ /* 0x000fe200000010ff */
[----:B------:R1:W-:Y:S01]  /*4c20*/  STG.E.U16 desc[UR4][R118.64], R213 ;  /* 0x000000d576007986 */ /* 0x0003e2000c101504 */
[----:B------:R-:W-:Y:S01]  /*4c30*/  @P0 FMNMX R0, R0, |R123|, !PT ;  /* 0x4000007b00000209 */ /* 0x000fe20007800000 */
[----:B------:R-:W-:-:S02]  /*4c40*/  @P1 FMUL R123, R123, R2 ;  /* 0x000000027b7b1220 */ /* 0x000fc40000400000 */
        /* <DEDUP_REMOVED lines=31> */
[----:B------:R1:W-:Y:S01]  /*4e40*/  STG.E.U16 desc[UR4][R102.64], R221 ;  /* 0x000000dd66007986 */ /* 0x0003e2000c101504 */
[----:B0-----:R-:W-:Y:S01]  /*4e50*/  FFMA R89, R178, R226, R185 ;  /* 0x000000e2b2597223 */ /* 0x001fe200000000b9 */
[----:B------:R-:W-:Y:S01]  /*4e60*/  @P0 FMNMX R0, R0, |R111|, !PT ;  /* 0x4000006f00000209 */ /* 0x000fe20007800000 */
[----:B------:R-:W-:Y:S01]  /*4e70*/  @P1 FMUL R111, R111, R2 ;  /* 0x000000026f6f1220 */ /* 0x000fe20000400000 */
[----:B------:R-:W-:-:S02]  /*4e80*/  F2FP.BF16.F32.PACK_AB R109, RZ, R109 ;  /* 0x0000006dff6d723e */ /* 0x000fc400000010ff */
[----:B------:R-:W-:Y:S01]  /*4e90*/  @P0 FMNMX R0, R0, |R225|, !PT ;  /* 0x400000e100000209 */ /* 0x000fe20007800000 */
[-C--:B------:R-:W-:Y:S01]  /*4ea0*/  @P1 FMUL R225, R225, R2.reuse ;  /* 0x00000002e1e11220 */ /* 0x080fe20000400000 */
[----:B------:R-:W-:Y:S01]  /*4eb0*/  F2FP.BF16.F32.PACK_AB R223, RZ, R223 ;  /* 0x000000dfffdf723e */ /* 0x000fe200000010ff */
[----:B------:R0:W-:Y:S01]  /*4ec0*/  STG.E.U16 desc[UR4][R104.64], R109 ;  /* 0x0000006d68007986 */ /* 0x0001e2000c101504 */
[----:B------:R-:W-:Y:S01]  /*4ed0*/  @P0 FMNMX R0, R0, |R89|, !PT ;  /* 0x4000005900000209 */ /* 0x000fe20007800000 */
[----:B------:R-:W-:Y:S01]  /*4ee0*/  @P1 FMUL R89, R89, R2 ;  /* 0x0000000259591220 */ /* 0x000fe20000400000 */
[----:B-1----:R-:W-:Y:S01]  /*4ef0*/  FFMA R103, R180, R228, R187 ;  /* 0x000000e4b4677223 */ /* 0x002fe200000000bb */
[----:B------:R-:W-:Y:S01]  /*4f00*/  F2FP.BF16.F32.PACK_AB R111, RZ, R111 ;  /* 0x0000006fff6f723e */ /* 0x000fe200000010ff */
[----:B------:R1:W-:Y:S01]  /*4f10*/  STG.E.U16 desc[UR4][R98.64], R223 ;  /* 0x000000df62007986 */ /* 0x0003e2000c101504 */
[----:B------:R-:W-:Y:S01]  /*4f20*/  @P0 FMNMX R0, R0, |R227|, !PT ;  /* 0x400000e300000209 */ /* 0x000fe20007800000 */
[-C--:B------:R-:W-:Y:S01]  /*4f30*/  @P1 FMUL R227, R227, R2.reuse ;  /* 0x00000002e3e31220 */ /* 0x080fe20000400000 */
[----:B------:R-:W-:Y:S01]  /*4f40*/  F2FP.BF16.F32.PACK_AB R225, RZ, R225 ;  /* 0x000000e1ffe1723e */ /* 0x000fe200000010ff */
[----:B------:R1:W-:Y:S01]  /*4f50*/  STG.E.U16 desc[UR4][R100.64], R111 ;  /* 0x0000006f64007986 */ /* 0x0003e2000c101504 */
[----:B------:R-:W-:Y:S01]  /*4f60*/  @P0 FMNMX R0, R0, |R103|, !PT ;  /* 0x4000006700000209 */ /* 0x000fe20007800000 */
[----:B------:R-:W-:Y:S01]  /*4f70*/  @P1 FMUL R103, R103, R2 ;  /* 0x0000000267671220 */ /* 0x000fe20000400000 */
[----:B0-----:R-:W-:Y:S01]  /*4f80*/  FFMA R105, R182, R230, R189 ;  /* 0x000000e6b6697223 */ /* 0x001fe200000000bd */
        /* <DEDUP_REMOVED lines=8> */
[----:B------:R-:W-:Y:S01]  /*5010*/  F2FP.BF16.F32.PACK_AB R103, RZ, R103 ;  /* 0x00000067ff67723e */ /* 0x000fe200000010ff */
[----:B------:R1:W-:Y:S01]  /*5020*/  STG.E.U16 desc[UR4][R96.64], R227 ;  /* 0x000000e360007986 */ /* 0x0003e2000c101504 */
[----:B------:R-:W-:-:S02]  /*5030*/  F2FP.BF16.F32.PACK_AB R229, RZ, R229 ;  /* 0x000000e5ffe5723e */ /* 0x000fc400000010ff */
[----:B------:R-:W-:Y:S01]  /*5040*/  F2FP.BF16.F32.PACK_AB R105, RZ, R105 ;  /* 0x00000069ff69723e */ /* 0x000fe200000010ff */
[----:B------:R1:W-:Y:S01]  /*5050*/  STG.E.U16 desc[UR4][R92.64], R103 ;  /* 0x000000675c007986 */ /* 0x0003e2000c101504 */
[----:B------:R-:W-:-:S03]  /*5060*/  ISETP.GE.AND P0, PT, R191, UR7, PT ;  /* 0x00000007bf007c0c */ /* 0x000fc6000bf06270 */
[----:B------:R1:W-:Y:S04]  /*5070*/  STG.E.U16 desc[UR4][R90.64], R229 ;  /* 0x000000e55a007986 */ /* 0x0003e8000c101504 */
[----:B------:R1:W-:Y:S06]  /*5080*/  STG.E.U16 desc[UR4][R166.64], R105 ;  /* 0x00000069a6007986 */ /* 0x0003ec000c101504 */
[----:B------:R-:W-:Y:S05]  /*5090*/  @!P0 BRA `(.L_x_6690) ;  /* 0xffffffc000f48947 */ /* 0x000fea000383ffff */
.L_x_6674:
        /* <DEDUP_REMOVED lines=15> */
.L_x_6715:
[----:B------:R-:W-:Y:S01]  /*5190*/  ISETP.NE.AND P0, PT, R5, RZ, PT ;  /* 0x000000ff0500720c */ /* 0x000fe20003f05270 */
[----:B------:R-:W-:Y:S05]  /*51a0*/  WARPSYNC.ALL ;  /* 0x0000000000007948 */ /* 0x000fea0003800000 */
[----:B--2---:R-:W-:Y:S01]  /*51b0*/  FMNMX R11, R8, R11, !PT ;  /* 0x0000000b080b7209 */ /* 0x004fe20007800000 */
[----:B------:R-:W-:Y:S06]  /*51c0*/  BSSY B0, `(.L_x_6693) ;  /* 0x000001a000007945 */ /* 0x000fec0003800000 */
[----:B------:R-:W2:Y:S01]  /*51d0*/  @!P0 S2R R6, SR_CgaCtaId ;  /* 0x0000000000068919 */ /* 0x000ea20000008800 */
[----:B------:R-:W-:-:S02]  /*51e0*/  @!P0 MOV R5, 0x400 ;  /* 0x0000040000058802 */ /* 0x000fc40000000f00 */
[----:B------:R-:W-:-:S04]  /*51f0*/  @!P0 SHF.R.U32.HI R0, RZ, 0x3, R4 ;  /* 0x00000003ff008819 */ /* 0x000fc80000011604 */
[----:B------:R-:W-:Y:S02]  /*5200*/  @!P0 LOP3.LUT R0, R0, 0x1ffffffc, RZ, 0xc0, !PT ;  /* 0x1ffffffc00008812 */ /* 0x000fe400078ec0ff */
[----:B--2---:R-:W-:-:S04]  /*5210*/  @!P0 LEA R5, R6, R5, 0x18 ;  /* 0x0000000506058211 */ /* 0x004fc800078ec0ff */
[----:B------:R-:W-:Y:S02]  /*5220*/  @!P0 IADD3 R0, R0, R5, RZ ;  /* 0x0000000500008210 */ /* 0x000fe40007ffe0ff */
[----:B------:R-:W-:-:S03]  /*5230*/  SHF.R.U32.HI R5, RZ, 0x5, R4 ;  /* 0x00000005ff057819 */ /* 0x000fc60000011604 */
        /* <DEDUP_REMOVED lines=9> */
[----:B--2---:R-:W-:Y:S02]  /*52d0*/  @!P0 LEA R5, R5, R0, 0x18 ;  /* 0x0000000005058211 */ /* 0x004fe400078ec0ff */
[----:B------:R-:W-:Y:S02]  /*52e0*/  MOV R0, RZ ;  /* 0x000000ff00007202 */ /* 0x000fe40000000f00 */
[----:B------:R-:W-:-:S05]  /*52f0*/  @!P0 LEA R5, R4, R5, 0x2 ;  /* 0x0000000504058211 */ /* 0x000fca00078e10ff */
[----:B------:R2:W3:Y:S01]  /*5300*/  @!P0 LDS R0, [R5] ;  /* 0x0000000005008984 */ /* 0x0004e20000000800 */
[----:B------:R-:W-:Y:S05]  /*5310*/  BRA.DIV UR7, `(.L_x_6695) ;  /* 0x0000000e07c07947 */ /* 0x000fea000b800000 */
[----:B--23--:R-:W2:Y:S02]  /*5320*/  SHFL.DOWN PT, R5, R0, 0x2, 0x1f ;  /* 0x08401f0000057f89 */ /* 0x00cea400000e0000 */
[----:B--2---:R-:W-:-:S05]  /*5330*/  FMNMX R5, R5, R0, !PT ;  /* 0x0000000005057209 */ /* 0x004fca0007800000 */
[----:B------:R2:W3:Y:S02]  /*5340*/  SHFL.DOWN PT, R6, R5, 0x1, 0x1f ;  /* 0x08201f0005067f89 */ /* 0x0004e400000e0000 */
.L_x_6718:
[----:B--23--:R-:W-:-:S07]  /*5350*/  FMNMX R5, R5, R6, !PT ;  /* 0x0000000605057209 */ /* 0x00cfce0007800000 */
.L_x_6694:
[----:B------:R-:W-:Y:S05]  /*5360*/  BSYNC B0 ;  /* 0x0000000000007941 */ /* 0x000fea0003800000 */
.L_x_6693:
[----:B------:R-:W-:Y:S01]  /*5370*/  ISETP.NE.AND P0, PT, R4, RZ, PT ;  /* 0x000000ff0400720c */ /* 0x000fe20003f05270 */
[----:B------:R-:W-:-:S12]  /*5380*/  BSSY B0, `(.L_x_6691) ;  /* 0x0000004000007945 */ /* 0x000fd80003800000 */
[----:B------:R-:W-:Y:S05]  /*5390*/  @P0 BRA `(.L_x_6696) ;  /* 0x0000000000080947 */ /* 0x000fea0003800000 */
[----:B------:R-:W2:Y:S02]  /*53a0*/  LDC.64 R6, c[0x0][0x288] ;  /* 0x0000a200ff067b82 */ /* 0x000ea40000000a00 */
[----:B--2---:R2:W-:Y:S02]  /*53b0*/  REDG.E.MAX.S32.STRONG.GPU desc[UR4][R6.64], R5 ;  /* 0x000000050600798e */ /* 0x0045e4000d10e384 */
.L_x_6696:
[----:B------:R-:W-:Y:S05]  /*53c0*/  BSYNC B0 ;  /* 0x0000000000007941 */ /* 0x000fea0003800000 */
.L_x_6691:
        /* <DEDUP_REMOVED lines=10> */
[----:B-1----:R-:W-:Y:S02]  /*5470*/  MOV R87, R2 ;  /* 0x0000000200577202 */ /* 0x002fe40000000f00 */
[----:B------:R-:W-:-:S07]  /*5480*/  MOV R94, 0x54a0 ;  /* 0x000054a0005e7802 */ /* 0x000fce0000000f00 */
[----:B0-2---:R-:W-:Y:S05]  /*5490*/  CALL.REL.NOINC `($__internal_65_$__cuda_sm20_rcp_rn_f32_slowpath) ;  /* 0x0000000c009c7944 */ /* 0x005fea0003c00000 */
[----:B------:R-:W-:Y:S01]  /*54a0*/  MOV R5, R142 ;  /* 0x0000008e00057202 */ /* 0x000fe20000000f00 */
[----:B------:R-:W-:Y:S06]  /*54b0*/  BRA `(.L_x_6698) ;  /* 0x0000000000107947 */ /* 0x000fec0003800000 */
.L_x_6697:
[----:B--2---:R-:W2:Y:S02]  /*54c0*/  MUFU.RCP R5, R2 ;  /* 0x0000000200057308 */ /* 0x004ea40000001000 */
[----:B--2---:R-:W-:-:S04]  /*54d0*/  FFMA R0, R5, R2, -1 ;  /* 0xbf80000005007423 */ /* 0x004fc80000000002 */
[----:B------:R-:W-:-:S04]  /*54e0*/  FADD.FTZ R0, -R0, -RZ ;  /* 0x800000ff00007221 */ /* 0x000fc80000010100 */
[----:B------:R-:W-:-:S07]  /*54f0*/  FFMA R5, R5, R0, R5 ;  /* 0x0000000005057223 */ /* 0x000fce0000000005 */
.L_x_6698:
[----:B------:R-:W2:Y:S02]  /*5500*/  LDC.64 R2, c[0x0][0x280] ;  /* 0x0000a000ff027b82 */ /* 0x000ea40000000a00 */
[----:B--2---:R-:W-:Y:S01]  /*5510*/  STG.E desc[UR4][R2.64], R5 ;  /* 0x0000000502007986 */ /* 0x004fe2000c101904 */
[----:B------:R-:W-:Y:S05]  /*5520*/  EXIT ;  /* 0x000000000000794d */ /* 0x000fea0003800000 */
.L_x_6675:
[----:B------:R-:W-:Y:S01]  /*5530*/  HFMA2.MMA R144, -RZ, RZ, 0, 5.9604644775390625e-08 ;  /* 0x00000001ff907435 */ /* 0x000fe200000001ff */
[----:B------:R-:W-:Y:S02]  /*5540*/  MOV R167, R87 ;  /* 0x0000005700a77202 */ /* 0x000fe40000000f00 */
[----:B------:R-:W-:Y:S02]  /*5550*/  MOV R146, 0x1f ;  /* 0x0000001f00927802 */ /* 0x000fe40000000f00 */
[----:B------:R-:W-:-:S07]  /*5560*/  MOV R142, 0xffffffff ;  /* 0xffffffff008e7802 */ /* 0x000fce0000000f00 */
[----:B-----5:R-:W-:Y:S05]  /*5570*/  WARPSYNC.COLLECTIVE R142, `(.L_x_6699) ;  /* 0x000000008e087348 */ /* 0x020fea0003c00000 */
[----:B------:R0:W1:Y:S02]  /*5580*/  SHFL.BFLY P0, R140, R167, R144, R146 ;  /* 0x0c000090a78c7389 */ /* 0x0000640000000092 */
[----:B01---5:R-:W-:Y:S01]  /*5590*/  ENDCOLLECTIVE ;  /* 0x000000000000791b */ /* 0x023fe20003800000 */
.L_x_6699:
[----:B------:R-:W-:Y:S01]  /*55a0*/  HFMA2.MMA R144, -RZ, RZ, 0, 1.1920928955078125e-07 ;  /* 0x00000002ff907435 */ /* 0x000fe200000001ff */
[----:B------:R-:W-:-:S05]  /*55b0*/  MOV R86, R140 ;  /* 0x0000008c00567202 */ /* 0x000fca0000000f00 */
[----:B------:R-:W-:-:S05]  /*55c0*/  FADD R89, R87, R86 ;  /* 0x0000005657597221 */ /* 0x000fca0000000000 */
[----:B------:R-:W-:-:S07]  /*55d0*/  MOV R167, R89 ;  /* 0x0000005900a77202 */ /* 0x000fce0000000f00 */
[----:B------:R-:W-:Y:S05]  /*55e0*/  WARPSYNC.COLLECTIVE R142, `(.L_x_6700) ;  /* 0x000000008e087348 */ /* 0x000fea0003c00000 */
[----:B------:R0:W1:Y:S02]  /*55f0*/  SHFL.BFLY P0, R140, R167, R144, R146 ;  /* 0x0c000090a78c7389 */ /* 0x0000640000000092 */
[----:B01----:R-:W-:Y:S01]  /*5600*/  ENDCOLLECTIVE ;  /* 0x000000000000791b */ /* 0x003fe20003800000 */
.L_x_6700:
[----:B------:R-:W-:Y:S01]  /*5610*/  HFMA2.MMA R144, -RZ, RZ, 0, 2.384185791015625e-07 ;  /* 0x00000004ff907435 */ /* 0x000fe200000001ff */
[----:B------:R-:W-:-:S05]  /*5620*/  MOV R86, R140 ;  /* 0x0000008c00567202 */ /* 0x000fca0000000f00 */
[----:B------:R-:W-:-:S05]  /*5630*/  FADD R91, R89, R86 ;  /* 0x00000056595b7221 */ /* 0x000fca0000000000 */
[----:B------:R-:W-:-:S07]  /*5640*/  MOV R167, R91 ;  /* 0x0000005b00a77202 */ /* 0x000fce0000000f00 */
[----:B------:R-:W-:Y:S05]  /*5650*/  WARPSYNC.COLLECTIVE R142, `(.L_x_6701) ;  /* 0x000000008e087348 */ /* 0x000fea0003c00000 */
[----:B------:R0:W1:Y:S02]  /*5660*/  SHFL.BFLY P0, R140, R167, R144, R146 ;  /* 0x0c000090a78c7389 */ /* 0x0000640000000092 */
[----:B01----:R-:W-:Y:S01]  /*5670*/  ENDCOLLECTIVE ;  /* 0x000000000000791b */ /* 0x003fe20003800000 */
.L_x_6701:
[----:B------:R-:W-:Y:S01]  /*5680*/  HFMA2.MMA R144, -RZ, RZ, 0, 4.76837158203125e-07 ;  /* 0x00000008ff907435 */ /* 0x000fe200000001ff */
[----:B------:R-:W-:-:S05]  /*5690*/  MOV R86, R140 ;  /* 0x0000008c00567202 */ /* 0x000fca0000000f00 */
[----:B------:R-:W-:-:S05]  /*56a0*/  FADD R92, R91, R86 ;  /* 0x000000565b5c7221 */ /* 0x000fca0000000000 */
[----:B------:R-:W-:-:S07]  /*56b0*/  MOV R167, R92 ;  /* 0x0000005c00a77202 */ /* 0x000fce0000000f00 */
[----:B------:R-:W-:Y:S05]  /*56c0*/  WARPSYNC.COLLECTIVE R142, `(.L_x_6702) ;  /* 0x000000008e087348 */ /* 0x000fea0003c00000 */
[----:B------:R0:W1:Y:S02]  /*56d0*/  SHFL.BFLY P0, R140, R167, R144, R146 ;  /* 0x0c000090a78c7389 */ /* 0x0000640000000092 */
[----:B01----:R-:W-:Y:S01]  /*56e0*/  ENDCOLLECTIVE ;  /* 0x000000000000791b */ /* 0x003fe20003800000 */
.L_x_6702:
[----:B------:R-:W-:Y:S01]  /*56f0*/  HFMA2.MMA R144, -RZ, RZ, 0, 9.5367431640625e-07 ;  /* 0x00000010ff907435 */ /* 0x000fe200000001ff */
[----:B------:R-:W-:-:S05]  /*5700*/  MOV R93, R140 ;  /* 0x0000008c005d7202 */ /* 0x000fca0000000f00 */
[----:B------:R-:W-:-:S05]  /*5710*/  FADD R93, R92, R93 ;  /* 0x0000005d5c5d7221 */ /* 0x000fca0000000000 */
[----:B------:R-:W-:-:S07]  /*5720*/  MOV R167, R93 ;  /* 0x0000005d00a77202 */ /* 0x000fce0000000f00 */
[----:B------:R-:W-:Y:S05]  /*5730*/  WARPSYNC.COLLECTIVE R142, `(.L_x_6703) ;  /* 0x000000008e087348 */ /* 0x000fea0003c00000 */
[----:B------:R0:W1:Y:S02]  /*5740*/  SHFL.BFLY P0, R140, R167, R144, R146 ;  /* 0x0c000090a78c7389 */ /* 0x0000640000000092 */
[----:B01----:R-:W-:Y:S01]  /*5750*/  ENDCOLLECTIVE ;  /* 0x000000000000791b */ /* 0x003fe20003800000 */
.L_x_6703:
[----:B------:R-:W-:Y:S01]  /*5760*/  HFMA2.MMA R144, -RZ, RZ, 0, 5.9604644775390625e-08 ;  /* 0x00000001ff907435 */ /* 0x000fe200000001ff */
[----:B------:R-:W-:-:S05]  /*5770*/  MOV R86, R140 ;  /* 0x0000008c00567202 */ /* 0x000fca0000000f00 */
[----:B------:R-:W-:-:S04]  /*5780*/  FADD R86, R93, R86 ;  /* 0x000000565d567221 */ /* 0x000fc80000000000 */
[----:B------:R-:W-:-:S04]  /*5790*/  FMUL R86, R86, 0.00062499998603016138077 ;  /* 0x3a23d70a56567820 */ /* 0x000fc80000400000 */
        /* <DEDUP_REMOVED lines=104> */
.L_x_6704:
[----:B------:R-:W-:Y:S01]  /*5e20*/  HFMA2.MMA R144, -RZ, RZ, 0, 1.1920928955078125e-07 ;  /* 0x00000002ff907435 */ /* 0x000fe200000001ff */
[----:B------:R-:W-:-:S05]  /*5e30*/  MOV R92, R140 ;  /* 0x0000008c005c7202 */ /* 0x000fca0000000f00 */
[----:B------:R-:W-:-:S05]  /*5e40*/  FADD R92, R87, R92 ;  /* 0x0000005c575c7221 */ /* 0x000fca0000000000 */
[----:B------:R-:W-:-:S07]  /*5e50*/  MOV R167, R92 ;  /* 0x0000005c00a77202 */ /* 0x000fce0000000f00 */
[----:B------:R-:W-:Y:S05]  /*5e60*/  WARPSYNC.COLLECTIVE R142, `(.L_x_6705) ;  /* 0x000000008e087348 */ /* 0x000fea0003c00000 */
[----:B------:R0:W1:Y:S02]  /*5e70*/  SHFL.BFLY P0, R140, R167, R144, R146 ;  /* 0x0c000090a78c7389 */ /* 0x0000640000000092 */
[----:B01----:R-:W-:Y:S01]  /*5e80*/  ENDCOLLECTIVE ;  /* 0x000000000000791b */ /* 0x003fe20003800000 */
.L_x_6705:
[----:B------:R-:W-:Y:S01]  /*5e90*/  HFMA2.MMA R144, -RZ, RZ, 0, 2.384185791015625e-07 ;  /* 0x00000004ff907435 */ /* 0x000fe200000001ff */
[----:B------:R-:W-:-:S05]  /*5ea0*/  MOV R89, R140 ;  /* 0x0000008c00597202 */ /* 0x000fca0000000f00 */
[----:B------:R-:W-:-:S05]  /*5eb0*/  FADD R89, R92, R89 ;  /* 0x000000595c597221 */ /* 0x000fca0000000000 */
[----:B------:R-:W-:-:S07]  /*5ec0*/  MOV R167, R89 ;  /* 0x0000005900a77202 */ /* 0x000fce0000000f00 */
[----:B------:R-:W-:Y:S05]  /*5ed0*/  WARPSYNC.COLLECTIVE R142, `(.L_x_6706) ;  /* 0x000000008e087348 */ /* 0x000fea0003c00000 */
[----:B------:R0:W1:Y:S02]  /*5ee0*/  SHFL.BFLY P0, R140, R167, R144, R146 ;  /* 0x0c000090a78c7389 */ /* 0x0000640000000092 */
[----:B01----:R-:W-:Y:S01]  /*5ef0*/  ENDCOLLECTIVE ;  /* 0x000000000000791b */ /* 0x003fe20003800000 */
.L_x_6706:
[----:B------:R-:W-:Y:S01]  /*5f00*/  HFMA2.MMA R144, -RZ, RZ, 0, 4.76837158203125e-07 ;  /* 0x00000008ff907435 */ /* 0x000fe200000001ff */
[----:B------:R-:W-:-:S05]  /*5f10*/  MOV R94, R140 ;  /* 0x0000008c005e7202 */ /* 0x000fca0000000f00 */
[----:B------:R-:W-:-:S05]  /*5f20*/  FADD R94, R89, R94 ;  /* 0x0000005e595e7221 */ /* 0x000fca0000000000 */
[----:B------:R-:W-:-:S07]  /*5f30*/  MOV R167, R94 ;  /* 0x0000005e00a77202 */ /* 0x000fce0000000f00 */
[----:B------:R-:W-:Y:S05]  /*5f40*/  WARPSYNC.COLLECTIVE R142, `(.L_x_6707) ;  /* 0x000000008e087348 */ /* 0x000fea0003c00000 */
[----:B------:R0:W1:Y:S02]  /*5f50*/  SHFL.BFLY P0, R140, R167, R144, R146 ;  /* 0x0c000090a78c7389 */ /* 0x0000640000000092 */
[----:B01----:R-:W-:Y:S01]  /*5f60*/  ENDCOLLECTIVE ;  /* 0x000000000000791b */ /* 0x003fe20003800000 */
.L_x_6707:
[----:B------:R-:W-:Y:S01]  /*5f70*/  HFMA2.MMA R144, -RZ, RZ, 0, 9.5367431640625e-07 ;  /* 0x00000010ff907435 */ /* 0x000fe200000001ff */
[----:B------:R-:W-:-:S05]  /*5f80*/  MOV R91, R140 ;  /* 0x0000008c005b7202 */ /* 0x000fca0000000f00 */
[----:B------:R-:W-:-:S05]  /*5f90*/  FADD R91, R94, R91 ;  /* 0x0000005b5e5b7221 */ /* 0x000fca0000000000 */
[----:B------:R-:W-:-:S07]  /*5fa0*/  MOV R167, R91 ;  /* 0x0000005b00a77202 */ /* 0x000fce0000000f00 */
[----:B------:R-:W-:Y:S05]  /*5fb0*/  WARPSYNC.COLLECTIVE R142, `(.L_x_6708) ;  /* 0x000000008e087348 */ /* 0x000fea0003c00000 */
[----:B------:R0:W1:Y:S02]  /*5fc0*/  SHFL.BFLY P0, R140, R167, R144, R146 ;  /* 0x0c000090a78c7389 */ /* 0x0000640000000092 */
[----:B01----:R-:W-:Y:S01]  /*5fd0*/  ENDCOLLECTIVE ;  /* 0x000000000000791b */ /* 0x003fe20003800000 */
.L_x_6708:
[----:B------:R-:W-:Y:S05]  /*5fe0*/  BRA `(.L_x_6709) ;  /* 0xffffffc8004c7947 */ /* 0x000fea000383ffff */
.L_x_6692:
[----:B------:R-:W-:Y:S01]  /*5ff0*/  HFMA2.MMA R15, -RZ, RZ, 0, 1.847743988037109375e-06 ;  /* 0x0000001fff0f7435 */ /* 0x000fe200000001ff */
[----:B------:R-:W-:Y:S02]  /*6000*/  MOV R13, 0x10 ;  /* 0x00000010000d7802 */ /* 0x000fe40000000f00 */
[----:B------:R-:W-:-:S08]  /*6010*/  MOV R142, 0xffffffff ;  /* 0xffffffff008e7802 */ /* 0x000fd00000000f00 */
[----:B-1---5:R-:W-:Y:S05]  /*6020*/  WARPSYNC.COLLECTIVE R142, `(.L_x_6710) ;  /* 0x000000008e087348 */ /* 0x022fea0003c00000 */
[----:B------:R0:W2:Y:S02]  /*6030*/  SHFL.DOWN P0, R11, R0, R13, R15 ;  /* 0x0800000d000b7389 */ /* 0x0000a4000000000f */
[----:B012--5:R-:W-:Y:S01]  /*6040*/  ENDCOLLECTIVE ;  /* 0x000000000000791b */ /* 0x027fe20003800000 */
.L_x_6710:
[----:B------:R-:W-:Y:S01]  /*6050*/  HFMA2.MMA R13, -RZ, RZ, 0, 4.76837158203125e-07 ;  /* 0x00000008ff0d7435 */ /* 0x000fe200000001ff */
[----:B------:R-:W-:-:S04]  /*6060*/  MOV R7, R11 ;  /* 0x0000000b00077202 */ /* 0x000fc80000000f00 */
[----:B------:R-:W-:-:S04]  /*6070*/  FMNMX R7, R7, R0, !PT ;  /* 0x0000000007077209 */ /* 0x000fc80007800000 */
[----:B------:R-:W-:-:S07]  /*6080*/  MOV R0, R7 ;  /* 0x0000000700007202 */ /* 0x000fce0000000f00 */
[----:B------:R-:W-:Y:S05]  /*6090*/  WARPSYNC.COLLECTIVE R142, `(.L_x_6711) ;  /* 0x000000008e087348 */ /* 0x000fea0003c00000 */
[----:B------:R0:W1:Y:S02]  /*60a0*/  SHFL.DOWN P0, R11, R0, R13, R15 ;  /* 0x0800000d000b7389 */ /* 0x000064000000000f */
[----:B01----:R-:W-:Y:S01]  /*60b0*/  ENDCOLLECTIVE ;  /* 0x000000000000791b */ /* 0x003fe20003800000 */
.L_x_6711:
[----:B------:R-:W-:Y:S01]  /*60c0*/  HFMA2.MMA R13, -RZ, RZ, 0, 2.384185791015625e-07 ;  /* 0x00000004ff0d7435 */ /* 0x000fe200000001ff */
[----:B------:R-:W-:-:S04]  /*60d0*/  MOV R6, R11 ;  /* 0x0000000b00067202 */ /* 0x000fc80000000f00 */
[----:B------:R-:W-:-:S04]  /*60e0*/  FMNMX R6, R7, R6, !PT ;  /* 0x0000000607067209 */ /* 0x000fc80007800000 */
[----:B------:R-:W-:-:S07]  /*60f0*/  MOV R0, R6 ;  /* 0x0000000600007202 */ /* 0x000fce0000000f00 */
[----:B------:R-:W-:Y:S05]  /*6100*/  WARPSYNC.COLLECTIVE R142, `(.L_x_6712) ;  /* 0x000000008e087348 */ /* 0x000fea0003c00000 */
[----:B------:R0:W1:Y:S02]  /*6110*/  SHFL.DOWN P0, R11, R0, R13, R15 ;  /* 0x0800000d000b7389 */ /* 0x000064000000000f */
[----:B01----:R-:W-:Y:S01]  /*6120*/  ENDCOLLECTIVE ;  /* 0x000000000000791b */ /* 0x003fe20003800000 */
.L_x_6712:
[----:B------:R-:W-:Y:S01]  /*6130*/  HFMA2.MMA R13, -RZ, RZ, 0, 1.1920928955078125e-07 ;  /* 0x00000002ff0d7435 */ /* 0x000fe200000001ff */
[----:B------:R-:W-:-:S04]  /*6140*/  MOV R9, R11 ;  /* 0x0000000b00097202 */ /* 0x000fc80000000f00 */
[----:B------:R-:W-:-:S04]  /*6150*/  FMNMX R9, R6, R9, !PT ;  /* 0x0000000906097209 */ /* 0x000fc80007800000 */
[----:B------:R-:W-:-:S07]  /*6160*/  MOV R0, R9 ;  /* 0x0000000900007202 */ /* 0x000fce0000000f00 */
[----:B------:R-:W-:Y:S05]  /*6170*/  WARPSYNC.COLLECTIVE R142, `(.L_x_6713) ;  /* 0x000000008e087348 */ /* 0x000fea0003c00000 */
[----:B------:R0:W1:Y:S02]  /*6180*/  SHFL.DOWN P0, R11, R0, R13, R15 ;  /* 0x0800000d000b7389 */ /* 0x000064000000000f */
[----:B01----:R-:W-:Y:S01]  /*6190*/  ENDCOLLECTIVE ;  /* 0x000000000000791b */ /* 0x003fe20003800000 */
.L_x_6713:
[----:B------:R-:W-:Y:S01]  /*61a0*/  HFMA2.MMA R13, -RZ, RZ, 0, 5.9604644775390625e-08 ;  /* 0x00000001ff0d7435 */ /* 0x000fe200000001ff */
[----:B------:R-:W-:-:S04]  /*61b0*/  MOV R8, R11 ;  /* 0x0000000b00087202 */ /* 0x000fc80000000f00 */
[----:B------:R-:W-:-:S04]  /*61c0*/  FMNMX R8, R9, R8, !PT ;  /* 0x0000000809087209 */ /* 0x000fc80007800000 */
[----:B------:R-:W-:-:S07]  /*61d0*/  MOV R0, R8 ;  /* 0x0000000800007202 */ /* 0x000fce0000000f00 */
[----:B------:R-:W-:Y:S05]  /*61e0*/  WARPSYNC.COLLECTIVE R142, `(.L_x_6714) ;  /* 0x000000008e087348 */ /* 0x000fea0003c00000 */
[----:B------:R0:W1:Y:S02]  /*61f0*/  SHFL.DOWN P0, R11, R0, R13, R15 ;  /* 0x0800000d000b7389 */ /* 0x000064000000000f */
[----:B01----:R-:W-:Y:S01]  /*6200*/  ENDCOLLECTIVE ;  /* 0x000000000000791b */ /* 0x003fe20003800000 */
.L_x_6714:
[----:B------:R-:W-:Y:S05]  /*6210*/  BRA `(.L_x_6715) ;  /* 0xffffffec00dc7947 */ /* 0x000fea000383ffff */
.L_x_6695:
[----:B------:R-:W-:Y:S01]  /*6220*/  HFMA2.MMA R15, -RZ, RZ, 0, 1.847743988037109375e-06 ;  /* 0x0000001fff0f7435 */ /* 0x000fe200000001ff */
[----:B------:R-:W-:Y:S02]  /*6230*/  MOV R13, 0x2 ;  /* 0x00000002000d7802 */ /* 0x000fe40000000f00 */
[----:B------:R-:W-:-:S08]  /*6240*/  MOV R142, 0xffffffff ;  /* 0xffffffff008e7802 */ /* 0x000fd00000000f00 */
[----:B0123-5:R-:W-:Y:S05]  /*6250*/  WARPSYNC.COLLECTIVE R142, `(.L_x_6716) ;  /* 0x000000008e087348 */ /* 0x02ffea0003c00000 */
[----:B---3--:R3:W4:Y:S02]  /*6260*/  SHFL.DOWN P0, R11, R0, R13, R15 ;  /* 0x0800000d000b7389 */ /* 0x008724000000000f */
[----:B012345:R-:W-:Y:S01]  /*6270*/  ENDCOLLECTIVE ;  /* 0x000000000000791b */ /* 0x03ffe20003800000 */
.L_x_6716:
[----:B------:R-:W-:Y:S01]  /*6280*/  HFMA2.MMA R13, -RZ, RZ, 0, 5.9604644775390625e-08 ;  /* 0x00000001ff0d7435 */ /* 0x000fe200000001ff */
[----:B------:R-:W-:-:S04]  /*6290*/  MOV R5, R11 ;  /* 0x0000000b00057202 */ /* 0x000fc80000000f00 */
[----:B------:R-:W-:-:S04]  /*62a0*/  FMNMX R5, R5, R0, !PT ;  /* 0x0000000005057209 */ /* 0x000fc80007800000 */
[----:B------:R-:W-:-:S07]  /*62b0*/  MOV R0, R5 ;  /* 0x0000000500007202 */ /* 0x000fce0000000f00 */
[----:B------:R-:W-:Y:S05]  /*62c0*/  WARPSYNC.COLLECTIVE R142, `(.L_x_6717) ;  /* 0x000000008e087348 */ /* 0x000fea0003c00000 */
[----:B------:R0:W1:Y:S02]  /*62d0*/  SHFL.DOWN P0, R11, R0, R13, R15 ;  /* 0x0800000d000b7389 */ /* 0x000064000000000f */
[----:B01----:R-:W-:Y:S01]  /*62e0*/  ENDCOLLECTIVE ;  /* 0x000000000000791b */ /* 0x003fe20003800000 */
.L_x_6717:
[----:B------:R-:W-:Y:S01]  /*62f0*/  MOV R6, R11 ;  /* 0x0000000b00067202 */ /* 0x000fe20000000f00 */
[----:B------:R-:W-:Y:S06]  /*6300*/  BRA `(.L_x_6718) ;  /* 0xfffffff000107947 */ /* 0x000fec000383ffff */
        .weak           $__internal_65_$__cuda_sm20_rcp_rn_f32_slowpath
        .type           $__internal_65_$__cuda_sm20_rcp_rn_f32_slowpath,@function
        .size           $__internal_65_$__cuda_sm20_rcp_rn_f32_slowpath,(.L_x_14401 - $__internal_65_$__cuda_sm20_rcp_rn_f32_slowpath)
$__internal_65_$__cuda_sm20_rcp_rn_f32_slowpath:
        /* <DEDUP_REMOVED lines=15> */
.L_x_6720:
        /* <DEDUP_REMOVED lines=33> */
.L_x_6722:
[----:B------:R0:W1:Y:S02]  /*6610*/  MUFU.RCP R142, R87 ;  /* 0x00000057008e7308 */ /* 0x0000640000001000 */
.L_x_6721:
[----:B------:R-:W-:Y:S05]  /*6620*/  BSYNC B1 ;  /* 0x0000000000017941 */ /* 0x000fea0003800000 */
.L_x_6719:
[----:B0-----:R-:W-:Y:S01]  /*6630*/  HFMA2.MMA R87, -RZ, RZ, 0, 0 ;  /* 0x00000000ff577435 */ /* 0x001fe200000001ff */
[----:B------:R-:W-:-:S05]  /*6640*/  MOV R86, R94 ;  /* 0x0000005e00567202 */ /* 0x000fca0000000f00 */
[----:B-1----:R-:W-:Y:S05]  /*6650*/  RET.REL.NODEC R86 `(_ZN18transformer_engine13normalization19ln_fwd_tuned_kernelINS0_13Kernel_traitsIff13__nv_bfloat16fjLj25600ELj4ELj1ELj4ELj4ENS0_18Kernel_traits_baseILj25600EffS3_fjLj128EEEEEEEvNS0_19ForwardKernelParamsE) ;  /* 0xffffff9856687950 */ /* 0x002fea0003c3ffff */
.L_x_6723:
        /* <DEDUP_REMOVED lines=10> */
.L_x_14401:


//--------------------- .text._ZN18transformer_engine13normalization19ln_fwd_tuned_kernelINS0_13Kernel_traitsI13__nv_bfloat16S3_S3_fjLj25600ELj2ELj1ELj4ELj8ENS0_18Kernel_traits_baseILj25600ES3_S3_S3_fjLj128EEEEEEEvNS0_19ForwardKernelParamsE --------------------------
	.section	.text._ZN18transformer_engine13normalization19ln_fwd_tuned_kernelINS0_13Kernel_traitsI13__nv_bfloat16S3_S3_fjLj25600ELj2ELj1ELj4ELj8ENS0_18Kernel_traits_baseILj25600ES3_S3_S3_fjLj128EEEEEEEvNS0_19ForwardKernelParamsE,"ax",@progbits
	.align	128
        .global         _ZN18transformer_engine13normalization19ln_fwd_tuned_kernelINS0_13Kernel_traitsI13__nv_bfloat16S3_S3_fjLj25600ELj2ELj1ELj4ELj8ENS0_18Kernel_traits_baseILj25600ES3_S3_S3_fjLj128EEEEEEEvNS0_19ForwardKernelParamsE
        .type           _ZN18transformer_engine13normalization19ln_fwd_tuned_kernelINS0_13Kernel_traitsI13__nv_bfloat16S3_S3_fjLj25600ELj2ELj1ELj4ELj8ENS0_18Kernel_traits_baseILj25600ES3_S3_S3_fjLj128EEEEEEEvNS0_19ForwardKernelParamsE,@function
        .size           _ZN18transformer_engine13normalization19ln_fwd_tuned_kernelINS0_13Kernel_traitsI13__nv_bfloat16S3_S3_fjLj25600ELj2ELj1ELj4ELj8ENS0_18Kernel_traits_baseILj25600ES3_S3_S3_fjLj128EEEEEEEvNS0_19ForwardKernelParamsE,(.L_x_14402 - _ZN18transformer_engine13normalization19ln_fwd_tuned_kernelINS0_13Kernel_traitsI13__nv_bfloat16S3_S3_fjLj25600ELj2ELj1ELj4ELj8ENS0_18Kernel_traits_baseILj25600ES3_S3_S3_fjLj128EEEEEEEvNS0_19ForwardKernelParamsE)
        .other          _ZN18transformer_engine13normalization19ln_fwd_tuned_kernelINS0_13Kernel_traitsI13__nv_bfloat16S3_S3_fjLj25600ELj2ELj1ELj4ELj8ENS0_18Kernel_traits_baseILj25600ES3_S3_S3_fjLj128EEEEEEEvNS0_19ForwardKernelParamsE,@"STO_CUDA_ENTRY STV_DEFAULT"
_ZN18transformer_engine13normalization19ln_fwd_tuned_kernelINS0_13Kernel_traitsI13__nv_bfloat16S3_S3_fjLj25600ELj2ELj1ELj4ELj8ENS0_18Kernel_traits_baseILj25600ES3_S3_S3_fjLj128EEEEEEEvNS0_19ForwardKernelParamsE:
.text._ZN18transformer_engine13normalization19ln_fwd_tuned_kernelINS0_13Kernel_traitsI13__nv_bfloat16S3_S3_fjLj25600ELj2ELj1ELj4ELj8ENS0_18Kernel_traits_baseILj25600ES3_S3_S3_fjLj128EEEEEEEvNS0_19ForwardKernelParamsE:
[----:B------:R-:W0:Y:S01]  /*0000*/  LDC R1, c[0x0][0x28] ;  /* 0x00000a00ff017b82 */ /* 0x000e220000000800 */
[----:B------:R-:W-:Y:S01]  /*0010*/  ULDC.U8 UR11, c[0x0][0x294] ;  /* 0x0000a500000b7ab9 */ /* 0x000fe20000000000 */
[----:B------:R-:W-:Y:S01]  /*0020*/  ULDC.64 UR8, c[0x0][0x208] ;  /* 0x0000820000087ab9 */ /* 0x000fe20000000a00 */
[----:B------:R-:W-:-:S05]  /*0030*/  UISETP.NE.AND UP0, UPT, UR11, URZ, UPT ;  /* 0x0000003f0b00728c */ /* 0x000fca000bf05270 */
[----:B------:R-:W1:Y:S01]  /*0040*/  S2UR UR10, SR_CTAID.X ;  /* 0x00000000000a79c3 */ /* 0x000e620000002500 */
[----:B0-----:R-:W-:Y:S02]  /*0050*/  IADD3 R1, R1, -0x170, RZ ;  /* 0xfffffe9001017810 */ /* 0x001fe40007ffe0ff */
[----:B------:R-:W-:Y:S01]  /*0060*/  PLOP3.LUT P1, PT, PT, PT, UP0, 0x80, 0x0 ;  /* 0x000000000000781c */ /* 0x000fe20003f2f008 */
[----:B------:R-:W0:Y:S04]  /*0070*/  S2R R5, SR_TID.X ;  /* 0x0000000000057919 */ /* 0x000e280000002100 */
[----:B------:R-:W2:Y:S08]  /*0080*/  LDC.64 R34, c[0x0][0x238] ;  /* 0x00008e00ff227b82 */ /* 0x000eb00000000a00 */
[----:B------:R-:W3:Y:S08]  /*0090*/  LDC.64 R94, c[0x0][0x260] ;  /* 0x00009800ff5e7b82 */ /* 0x000ef00000000a00 */
[----:B------:R-:W4:Y:S02]  /*00a0*/  @P1 LDC.64 R2, c[0x0][0x270] ;  /* 0x00009c00ff021b82 */ /* 0x000f240000000a00 */
[----:B----4-:R4:W5:Y:S01]  /*00b0*/  @P1 LDG.E R2, desc[UR8][R2.64] ;  /* 0x0000000802021981 */ /* 0x010962000c1e1900 */
[----:B-1----:R-:W-:Y:S01]  /*00c0*/  ULOP3.LUT UR5, UR10, 0x1, URZ, 0xc0, !UPT ;  /* 0x000000010a057892 */ /* 0x002fe2000f8ec03f */
[----:B0-----:R-:W-:Y:S01]  /*00d0*/  LOP3.LUT R0, R5, 0x1f, RZ, 0xc0, !PT ;  /* 0x0000001f05007812 */ /* 0x001fe200078ec0ff */
[----:B------:R-:W-:-:S02]  /*00e0*/  USHF.R.U32.HI UR6, URZ, 0x1, UR10 ;  /* 0x000000013f067899 */ /* 0x000fc4000801160a */
[----:B------:R-:W-:Y:S01]  /*00f0*/  USHF.L.U32 UR4, UR5, 0x7, URZ ;  /* 0x0000000705047899 */ /* 0x000fe2000800063f */
[----:B------:R-:W-:-:S05]  /*0100*/  UMOV UR7, 0x3f800000 ;  /* 0x3f80000000077882 */ /* 0x000fca0000000000 */
[----:B------:R-:W-:Y:S01]  /*0110*/  MOV R4, UR4 ;  /* 0x0000000400047c02 */ /* 0x000fe20008000f00 */
[----:B------:R-:W-:-:S03]  /*0120*/  ULDC UR4, c[0x0][0x218] ;  /* 0x0000860000047ab9 */ /* 0x000fc60000000800 */
[----:B------:R-:W-:Y:S02]  /*0130*/  LOP3.LUT R4, R4, 0x80, R0, 0xe2, !PT ;  /* 0x0000008004047812 */ /* 0x000fe400078ee200 */
[----:B------:R-:W-:Y:S02]  /*0140*/  LEA.HI R0, R5, UR6, RZ, 0x19 ;  /* 0x0000000605007c11 */ /* 0x000fe4000f8fc8ff */
[----:B------:R-:W-:Y:S02]  /*0150*/  LOP3.LUT R7, R4, 0x60, R5, 0xf8, !PT ;  /* 0x0000006004077812 */ /* 0x000fe400078ef805 */
[----:B------:R-:W-:Y:S02]  /*0160*/  ISETP.GE.AND P0, PT, R0, UR4, PT ;  /* 0x0000000400007c0c */ /* 0x000fe4000bf06270 */
[C---:B------:R-:W-:Y:S01]  /*0170*/  LOP3.LUT R11, R7.reuse, 0x100, RZ, 0xfc, !PT ;  /* 0x00000100070b7812 */ /* 0x040fe200078efcff */
[C---:B--2---:R-:W-:Y:S01]  /*0180*/  IMAD.WIDE.U32 R4, R7.reuse, 0x8, R34 ;  /* 0x0000000807047825 */ /* 0x044fe200078e0022 */
        /* <DEDUP_REMOVED lines=32> */
[----:B------:R-:W-:Y:S01]  /*0390*/  IMAD.WIDE.U32 R24, R63, 0x8, R34 ;  /* 0x000000083f187825 */ /* 0x000fe200078e0022 */
[----:B----4-:R-:W-:-:S03]  /*03a0*/  LOP3.LUT R3, R7, 0x1800, RZ, 0xfc, !PT ;  /* 0x0000180007037812 */ /* 0x010fc600078efcff */
        /* <DEDUP_REMOVED lines=41> */
[----:B------:R-:W2:Y:S04]  /*0640*/  LDG.E.64 R96, desc[UR8][R6.64] ;  /* 0x0000000806607981 */ /* 0x000ea8000c1e1b00 */
[----:B------:R-:W3:Y:S04]  /*0650*/  LDG.E.64 R98, desc[UR8][R10.64] ;  /* 0x000000080a627981 */ /* 0x000ee8000c1e1b00 */
[----:B------:R-:W4:Y:S04]  /*0660*/  LDG.E.64 R100, desc[UR8][R14.64] ;  /* 0x000000080e647981 */ /* 0x000f28000c1e1b00 */
[----:B------:R-:W5:Y:S04]  /*0670*/  LDG.E.64 R78, desc[UR8][R78.64] ;  /* 0x000000084e4e7981 */ /* 0x000f68000c1e1b00 */
        /* <DEDUP_REMOVED lines=37> */
[----:B------:R2:W5:Y:S04]  /*08d0*/  LDG.E.64 R22, desc[UR8][R80.64] ;  /* 0x0000000850167981 */ /* 0x000568000c1e1b00 */
[----:B------:R-:W5:Y:S04]  /*08e0*/  LDG.E.64 R24, desc[UR8][R82.64] ;  /* 0x0000000852187981 */ /* 0x000f68000c1e1b00 */
[----:B------:R-:W5:Y:S04]  /*08f0*/  LDG.E.64 R26, desc[UR8][R84.64] ;  /* 0x00000008541a7981 */ /* 0x000f68000c1e1b00 */
[----:B------:R-:W5:Y:S04]  /*0900*/  LDG.E.64 R28, desc[UR8][R86.64] ;  /* 0x00000008561c7981 */ /* 0x000f68000c1e1b00 */
[----:B------:R-:W5:Y:S04]  /*0910*/  LDG.E.64 R30, desc[UR8][R88.64] ;  /* 0x00000008581e7981 */ /* 0x000f68000c1e1b00 */
[----:B------:R-:W5:Y:S04]  /*0920*/  LDG.E.64 R32, desc[UR8][R32.64] ;  /* 0x0000000820207981 */ /* 0x000f68000c1e1b00 */
[----:B------:R-:W5:Y:S04]  /*0930*/  LDG.E.64 R38, desc[UR8][R92.64] ;  /* 0x000000085c267981 */ /* 0x000f68000c1e1b00 */
[----:B------:R-:W5:Y:S04]  /*0940*/  LDG.E.64 R34, desc[UR8][R34.64] ;  /* 0x0000000822227981 */ /* 0x000f68000c1e1b00 */
[----:B------:R0:W5:Y:S01]  /*0950*/  LDG.E.64 R36, desc[UR8][R94.64] ;  /* 0x000000085e247981 */ /* 0x000162000c1e1b00 */
[----:B--2---:R-:W-:-:S02]  /*0960*/  SHF.L.U32 R81, R96, 0x10, RZ ;  /* 0x0000001060517819 */ /* 0x004fc400000006ff */
[----:B------:R-:W-:-:S03]  /*0970*/  SHF.L.U32 R80, R97, 0x10, RZ ;  /* 0x0000001061507819 */ /* 0x000fc600000006ff */
[----:B------:R3:W-:Y:S04]  /*0980*/  STL [R1+0x16c], R81 ;  /* 0x00016c5101007387 */ /* 0x0007e80000100800 */
[----:B------:R1:W-:Y:S01]  /*0990*/  STL [R1+0x164], R80 ;  /* 0x0001645001007387 */ /* 0x0003e20000100800 */
[----:B---3--:R-:W-:Y:S02]  /*09a0*/  SHF.L.U32 R81, R98, 0x10, RZ ;  /* 0x0000001062517819 */ /* 0x008fe400000006ff */
[----:B-1----:R-:W-:-:S03]  /*09b0*/  SHF.L.U32 R80, R99, 0x10, RZ ;  /* 0x0000001063507819 */ /* 0x002fc600000006ff */
[----:B------:R4:W-:Y:S04]  /*09c0*/  STL [R1+0x15c], R81 ;  /* 0x00015c5101007387 */ /* 0x0009e80000100800 */
[----:B------:R1:W-:Y:S01]  /*09d0*/  STL [R1+0x154], R80 ;  /* 0x0001545001007387 */ /* 0x0003e20000100800 */
[----:B----4-:R-:W-:Y:S02]  /*09e0*/  SHF.L.U32 R81, R100, 0x10, RZ ;  /* 0x0000001064517819 */ /* 0x010fe400000006ff */
[----:B-1----:R-:W-:-:S03]  /*09f0*/  SHF.L.U32 R80, R101, 0x10, RZ ;  /* 0x0000001065507819 */ /* 0x002fc600000006ff */
[----:B------:R-:W-:Y:S01]  /*0a00*/  STL [R1+0x14c], R81 ;  /* 0x00014c5101007387 */ /* 0x000fe20000100800 */
[----:B-----5:R-:W-:-:S03]  /*0a10*/  SHF.R.U64 R121, R78, 0x10, R79 ;  /* 0x000000104e797819 */ /* 0x020fc6000000124f */
[----:B------:R1:W-:Y:S01]  /*0a20*/  STL [R1+0x144], R80 ;  /* 0x0001445001007387 */ /* 0x0003e20000100800 */
[----:B------:R-:W-:Y:S02]  /*0a30*/  SHF.R.U64 R117, R76, 0x10, R77 ;  /* 0x000000104c757819 */ /* 0x000fe4000000124d */
[----:B-1----:R-:W-:Y:S02]  /*0a40*/  SHF.L.U32 R80, R78, 0x10, RZ ;  /* 0x000000104e507819 */ /* 0x002fe400000006ff */
[----:B------:R-:W-:-:S03]  /*0a50*/  SHF.L.U32 R78, R79, 0x10, RZ ;  /* 0x000000104f4e7819 */ /* 0x000fc600000006ff */
[----:B------:R-:W-:Y:S04]  /*0a60*/  STL [R1+0x13c], R80 ;  /* 0x00013c5001007387 */ /* 0x000fe80000100800 */
[----:B------:R1:W-:Y:S01]  /*0a70*/  STL [R1+0x134], R78 ;  /* 0x0001344e01007387 */ /* 0x0003e20000100800 */
[----:B------:R-:W-:Y:S02]  /*0a80*/  SHF.R.U64 R113, R74, 0x10, R75 ;  /* 0x000000104a717819 */ /* 0x000fe4000000124b */
[----:B-1----:R-:W-:Y:S02]  /*0a90*/  SHF.L.U32 R78, R76, 0x10, RZ ;  /* 0x000000104c4e7819 */ /* 0x002fe400000006ff */
[----:B------:R-:W-:-:S03]  /*0aa0*/  SHF.L.U32 R76, R77, 0x10, RZ ;  /* 0x000000104d4c7819 */ /* 0x000fc600000006ff */
[----:B------:R-:W-:Y:S01]  /*0ab0*/  STL [R1+0x12c], R78 ;  /* 0x00012c4e01007387 */ /* 0x000fe20000100800 */
[----:B------:R-:W-:-:S03]  /*0ac0*/  SHF.R.U64 R109, R52, 0x10, R53 ;  /* 0x00000010346d7819 */ /* 0x000fc60000001235 */
[----:B------:R1:W-:Y:S01]  /*0ad0*/  STL [R1+0x124], R76 ;  /* 0x0001244c01007387 */ /* 0x0003e20000100800 */
[C---:B------:R-:W-:Y:S02]  /*0ae0*/  SHF.R.U64 R135, R242.reuse, 0x10, R243 ;  /* 0x00000010f2877819 */ /* 0x040fe400000012f3 */
[----:B------:R-:W-:Y:S02]  /*0af0*/  SHF.L.U32 R244, R242, 0x10, RZ ;  /* 0x00000010f2f47819 */ /* 0x000fe400000006ff */
[----:B------:R-:W-:Y:S02]  /*0b00*/  SHF.L.U32 R52, R52, 0x10, RZ ;  /* 0x0000001034347819 */ /* 0x000fe400000006ff */
[----:B------:R-:W-:Y:S02]  /*0b10*/  SHF.R.U32.HI R108, RZ, 0x10, R53 ;  /* 0x00000010ff6c7819 */ /* 0x000fe40000011635 */
[----:B-1----:R-:W-:Y:S02]  /*0b20*/  SHF.L.U32 R76, R74, 0x10, RZ ;  /* 0x000000104a4c7819 */ /* 0x002fe400000006ff */
[----:B------:R-:W-:-:S02]  /*0b30*/  SHF.L.U32 R74, R75, 0x10, RZ ;  /* 0x000000104b4a7819 */ /* 0x000fc400000006ff */
[C---:B------:R-:W-:Y:S02]  /*0b40*/  SHF.R.U64 R131, R240.reuse, 0x10, R241 ;  /* 0x00000010f0837819 */ /* 0x040fe400000012f1 */
[----:B------:R-:W-:Y:S02]  /*0b50*/  SHF.L.U32 R242, R240, 0x10, RZ ;  /* 0x00000010f0f27819 */ /* 0x000fe400000006ff */
[----:B------:R-:W-:Y:S02]  /*0b60*/  SHF.L.U32 R53, R53, 0x10, RZ ;  /* 0x0000001035357819 */ /* 0x000fe400000006ff */
[----:B------:R-:W-:Y:S01]  /*0b70*/  SHF.R.U64 R107, R54, 0x10, R55 ;  /* 0x00000010366b7819 */ /* 0x000fe20000001237 */
[----:B------:R-:W-:Y:S01]  /*0b80*/  STL [R1+0x11c], R76 ;  /* 0x00011c4c01007387 */ /* 0x000fe20000100800 */
[C---:B------:R-:W-:Y:S02]  /*0b90*/  SHF.R.U64 R127, R238.reuse, 0x10, R239 ;  /* 0x00000010ee7f7819 */ /* 0x040fe400000012ef */
[----:B------:R-:W-:-:S02]  /*0ba0*/  SHF.L.U32 R240, R238, 0x10, RZ ;  /* 0x00000010eef07819 */ /* 0x000fc400000006ff */
[----:B------:R-:W-:Y:S01]  /*0bb0*/  SHF.L.U32 R54, R54, 0x10, RZ ;  /* 0x0000001036367819 */ /* 0x000fe200000006ff */
[----:B------:R-:W-:Y:S01]  /*0bc0*/  STL [R1+0x114], R74 ;  /* 0x0001144a01007387 */ /* 0x000fe20000100800 */
[C---:B------:R-:W-:Y:S02]  /*0bd0*/  SHF.R.U64 R123, R236.reuse, 0x10, R237 ;  /* 0x00000010ec7b7819 */ /* 0x040fe400000012ed */
[----:B------:R-:W-:Y:S01]  /*0be0*/  SHF.L.U32 R238, R236, 0x10, RZ ;  /* 0x00000010ecee7819 */ /* 0x000fe200000006ff */
[----:B------:R1:W-:Y:S01]  /*0bf0*/  STL [R1+0x10c], R52 ;  /* 0x00010c3401007387 */ /* 0x0003e20000100800 */
[C---:B------:R-:W-:Y:S02]  /*0c00*/  SHF.R.U64 R119, R234.reuse, 0x10, R235 ;  /* 0x00000010ea777819 */ /* 0x040fe400000012eb */
[----:B------:R-:W-:Y:S01]  /*0c10*/  SHF.L.U32 R236, R234, 0x10, RZ ;  /* 0x00000010eaec7819 */ /* 0x000fe200000006ff */
[----:B------:R-:W-:Y:S01]  /*0c20*/  STL [R1+0x104], R53 ;  /* 0x0001043501007387 */ /* 0x000fe20000100800 */
[----:B------:R-:W-:-:S02]  /*0c30*/  SHF.R.U64 R115, R232, 0x10, R233 ;  /* 0x00000010e8737819 */ /* 0x000fc400000012e9 */
[----:B------:R-:W-:Y:S01]  /*0c40*/  SHF.L.U32 R234, R232, 0x10, RZ ;  /* 0x00000010e8ea7819 */ /* 0x000fe200000006ff */
[----:B------:R2:W-:Y:S01]  /*0c50*/  STL [R1+0xfc], R54 ;  /* 0x0000fc3601007387 */ /* 0x0005e20000100800 */
[C---:B------:R-:W-:Y:S02]  /*0c60*/  SHF.R.U64 R111, R230.reuse, 0x10, R231 ;  /* 0x00000010e66f7819 */ /* 0x040fe400000012e7 */
[----:B------:R-:W-:Y:S02]  /*0c70*/  SHF.L.U32 R232, R230, 0x10, RZ ;  /* 0x00000010e6e87819 */ /* 0x000fe400000006ff */
[----:B------:R-:W-:Y:S02]  /*0c80*/  SHF.R.U32.HI R106, RZ, 0x10, R55 ;  /* 0x00000010ff6a7819 */ /* 0x000fe40000011637 */
[C---:B-1----:R-:W-:Y:S02]  /*0c90*/  SHF.R.U64 R52, R228.reuse, 0x10, R229 ;  /* 0x00000010e4347819 */ /* 0x042fe400000012e5 */
[----:B------:R-:W-:-:S02]  /*0ca0*/  SHF.L.U32 R230, R228, 0x10, RZ ;  /* 0x00000010e4e67819 */ /* 0x000fc400000006ff */
[----:B------:R-:W-:Y:S02]  /*0cb0*/  SHF.L.U32 R55, R55, 0x10, RZ ;  /* 0x0000001037377819 */ /* 0x000fe400000006ff */
[----:B------:R-:W-:Y:S02]  /*0cc0*/  SHF.R.U64 R105, R56, 0x10, R57 ;  /* 0x0000001038697819 */ /* 0x000fe40000001239 */
[C---:B--2---:R-:W-:Y:S02]  /*0cd0*/  SHF.R.U64 R54, R2.reuse, 0x10, R3 ;  /* 0x0000001002367819 */ /* 0x044fe40000001203 */
[----:B------:R-:W-:Y:S02]  /*0ce0*/  SHF.L.U32 R228, R2, 0x10, RZ ;  /* 0x0000001002e47819 */ /* 0x000fe400000006ff */
[----:B------:R-:W-:Y:S02]  /*0cf0*/  SHF.L.U32 R56, R56, 0x10, RZ ;  /* 0x0000001038387819 */ /* 0x000fe400000006ff */
[----:B------:R-:W-:Y:S01]  /*0d00*/  SHF.L.U32 R2, R57, 0x10, RZ ;  /* 0x0000001039027819 */ /* 0x000fe200000006ff */
[----:B------:R-:W-:Y:S01]  /*0d10*/  STL [R1+0xf4], R55 ;  /* 0x0000f43701007387 */ /* 0x000fe20000100800 */
[----:B------:R-:W-:-:S02]  /*0d20*/  SHF.R.U64 R103, R58, 0x10, R59 ;  /* 0x000000103a677819 */ /* 0x000fc4000000123b */
[----:B------:R-:W-:Y:S01]  /*0d30*/  SHF.L.U32 R58, R58, 0x10, RZ ;  /* 0x000000103a3a7819 */ /* 0x000fe200000006ff */
[----:B------:R-:W-:Y:S04]  /*0d40*/  STL [R1+0xec], R56 ;  /* 0x0000ec3801007387 */ /* 0x000fe80000100800 */
[----:B------:R1:W-:Y:S01]  /*0d50*/  STL [R1+0xe4], R2 ;  /* 0x0000e40201007387 */ /* 0x0003e20000100800 */
[--C-:B------:R-:W-:Y:S02]  /*0d60*/  SHF.R.U64 R125, R100, 0x10, R101.reuse ;  /* 0x00000010647d7819 */ /* 0x100fe40000001265 */
[----:B------:R-:W-:Y:S01]  /*0d70*/  SHF.R.U32.HI R124, RZ, 0x10, R101 ;  /* 0x00000010ff7c7819 */ /* 0x000fe20000011665 */
[----:B------:R-:W-:Y:S01]  /*0d80*/  STL [R1+0xdc], R58 ;  /* 0x0000dc3a01007387 */ /* 0x000fe20000100800 */
[----:B------:R-:W-:-:S02]  /*0d90*/  SHF.R.U64 R101, R60, 0x10, R61 ;  /* 0x000000103c657819 */ /* 0x000fc4000000123d */
[----:B-1----:R-:W-:Y:S02]  /*0da0*/  SHF.L.U32 R2, R59, 0x10, RZ ;  /* 0x000000103b027819 */ /* 0x002fe400000006ff */
[----:B------:R-:W-:-:S03]  /*0db0*/  SHF.L.U32 R60, R60, 0x10, RZ ;  /* 0x000000103c3c7819 */ /* 0x000fc600000006ff */
[----:B------:R1:W-:Y:S01]  /*0dc0*/  STL [R1+0xd4], R2 ;  /* 0x0000d40201007387 */ /* 0x0003e20000100800 */
[--C-:B------:R-:W-:Y:S02]  /*0dd0*/  SHF.R.U64 R129, R98, 0x10, R99.reuse ;  /* 0x0000001062817819 */ /* 0x100fe40000001263 */
[----:B------:R-:W-:Y:S01]  /*0de0*/  SHF.R.U32.HI R128, RZ, 0x10, R99 ;  /* 0x00000010ff807819 */ /* 0x000fe20000011663 */
[----:B------:R-:W-:Y:S01]  /*0df0*/  STL [R1+0xcc], R60 ;  /* 0x0000cc3c01007387 */ /* 0x000fe20000100800 */
[C---:B------:R-:W-:Y:S02]  /*0e00*/  SHF.R.U64 R99, R62.reuse, 0x10, R63 ;  /* 0x000000103e637819 */ /* 0x040fe4000000123f */
        /* <DEDUP_REMOVED lines=10> */
[C---:B0-----:R-:W-:Y:S02]  /*0eb0*/  SHF.R.U64 R95, R66.reuse, 0x10, R67 ;  /* 0x00000010425f7819 */ /* 0x041fe40000001243 */
[----:B------:R-:W-:Y:S01]  /*0ec0*/  SHF.L.U32 R66, R66, 0x10, RZ ;  /* 0x0000001042427819 */ /* 0x000fe200000006ff */
[----:B------:R-:W-:Y:S01]  /*0ed0*/  STL [R1+0xac], R64 ;  /* 0x0000ac4001007387 */ /* 0x000fe20000100800 */
[----:B-1----:R-:W-:-:S05]  /*0ee0*/  SHF.L.U32 R2, R65, 0x10, RZ ;  /* 0x0000001041027819 */ /* 0x002fca00000006ff */
[----:B------:R0:W-:Y:S01]  /*0ef0*/  STL [R1+0xa4], R2 ;  /* 0x0000a40201007387 */ /* 0x0001e20000100800 */
[C---:B------:R-:W-:Y:S02]  /*0f00*/  SHF.R.U64 R93, R68.reuse, 0x10, R69 ;  /* 0x00000010445d7819 */ /* 0x040fe40000001245 */
[----:B------:R-:W-:Y:S01]  /*0f10*/  SHF.L.U32 R68, R68, 0x10, RZ ;  /* 0x0000001044447819 */ /* 0x000fe200000006ff */
[----:B------:R-:W-:Y:S01]  /*0f20*/  STL [R1+0x9c], R66 ;  /* 0x00009c4201007387 */ /* 0x000fe20000100800 */
[----:B0-----:R-:W-:-:S05]  /*0f30*/  SHF.L.U32 R2, R67, 0x10, RZ ;  /* 0x0000001043027819 */ /* 0x001fca00000006ff */
        /* <DEDUP_REMOVED lines=31> */
[----:B------:R-:W-:Y:S02]  /*1130*/  SHF.R.U32.HI R120, RZ, 0x10, R79 ;  /* 0x00000010ff787819 */ /* 0x000fe4000001164f */
[C---:B------:R-:W-:Y:S01]  /*1140*/  SHF.R.U64 R79, R42.reuse, 0x10, R43 ;  /* 0x000000102a4f7819 */ /* 0x040fe2000000122b */
[----:B------:R-:W-:Y:S01]  /*1150*/  STL [R1+0x2c], R44 ;  /* 0x00002c2c01007387 */ /* 0x000fe20000100800 */
[----:B------:R-:W-:Y:S02]  /*1160*/  SHF.L.U32 R42, R42, 0x10, RZ ;  /* 0x000000102a2a7819 */ /* 0x000fe400000006ff */
[----:B0-----:R-:W-:-:S05]  /*1170*/  SHF.L.U32 R2, R45, 0x10, RZ ;  /* 0x000000102d027819 */ /* 0x001fca00000006ff */
[----:B------:R0:W-:Y:S01]  /*1180*/  STL [R1+0x24], R2 ;  /* 0x0000240201007387 */ /* 0x0001e20000100800 */
[----:B------:R-:W-:Y:S02]  /*1190*/  SHF.R.U32.HI R116, RZ, 0x10, R77 ;  /* 0x00000010ff747819 */ /* 0x000fe4000001164d */
[C-C-:B------:R-:W-:Y:S01]  /*11a0*/  SHF.R.U64 R77, R40.reuse, 0x10, R41.reuse ;  /* 0x00000010284d7819 */ /* 0x140fe20000001229 */
[----:B------:R1:W-:Y:S01]  /*11b0*/  STL [R1+0x1c], R42 ;  /* 0x00001c2a01007387 */ /* 0x0003e20000100800 */
[----:B------:R-:W-:Y:S02]  /*11c0*/  SHF.L.U32 R40, R40, 0x10, RZ ;  /* 0x0000001028287819 */ /* 0x000fe400000006ff */
[----:B0-----:R-:W-:Y:S02]  /*11d0*/  SHF.L.U32 R2, R43, 0x10, RZ ;  /* 0x000000102b027819 */ /* 0x001fe400000006ff */
[----:B------:R-:W-:-:S03]  /*11e0*/  SHF.R.U32.HI R76, RZ, 0x10, R41 ;  /* 0x00000010ff4c7819 */ /* 0x000fc60000011629 */
[----:B------:R0:W-:Y:S01]  /*11f0*/  STL [R1+0x14], R2 ;  /* 0x0000140201007387 */ /* 0x0001e20000100800 */
[----:B------:R-:W-:Y:S02]  /*1200*/  SHF.R.U32.HI R78, RZ, 0x10, R43 ;  /* 0x00000010ff4e7819 */ /* 0x000fe4000001162b */
[----:B-1----:R-:W-:Y:S01]  /*1210*/  SHF.L.U32 R42, R132, 0x10, RZ ;  /* 0x00000010842a7819 */ /* 0x002fe200000006ff */
[----:B------:R-:W-:Y:S01]  /*1220*/  STL [R1+0xc], R40 ;  /* 0x00000c2801007387 */ /* 0x000fe20000100800 */
[----:B------:R-:W-:Y:S02]  /*1230*/  SHF.L.U32 R43, R129, 0x10, RZ ;  /* 0x00000010812b7819 */ /* 0x000fe400000006ff */
[----:B0-----:R-:W-:Y:S02]  /*1240*/  SHF.L.U32 R2, R41, 0x10, RZ ;  /* 0x0000001029027819 */ /* 0x001fe400000006ff */
[----:B------:R-:W-:Y:S02]  /*1250*/  SHF.L.U32 R41, R133, 0x10, RZ ;  /* 0x0000001085297819 */ /* 0x000fe400000006ff */
[----:B------:R-:W-:Y:S01]  /*1260*/  SHF.R.U32.HI R80, RZ, 0x10, R45 ;  /* 0x00000010ff507819 */ /* 0x000fe2000001162d */
[----:B------:R0:W-:Y:S01]  /*1270*/  STL [R1+0x4], R2 ;  /* 0x0000040201007387 */ /* 0x0001e20000100800 */
[----:B------:R-:W-:-:S02]  /*1280*/  SHF.L.U32 R44, R128, 0x10, RZ ;  /* 0x00000010802c7819 */ /* 0x000fc400000006ff */
[----:B------:R-:W-:Y:S01]  /*1290*/  SHF.L.U32 R45, R125, 0x10, RZ ;  /* 0x000000107d2d7819 */ /* 0x000fe200000006ff */
[----:B------:R1:W-:Y:S01]  /*12a0*/  STL [R1+0x168], R41 ;  /* 0x0001682901007387 */ /* 0x0003e20000100800 */
[----:B------:R-:W-:Y:S02]  /*12b0*/  SHF.R.U32.HI R82, RZ, 0x10, R47 ;  /* 0x00000010ff527819 */ /* 0x000fe4000001162f */
[----:B------:R-:W-:Y:S01]  /*12c0*/  SHF.L.U32 R46, R124, 0x10, RZ ;  /* 0x000000107c2e7819 */ /* 0x000fe200000006ff */
[----:B------:R2:W-:Y:S01]  /*12d0*/  STL [R1+0x160], R42 ;  /* 0x0001602a01007387 */ /* 0x0005e20000100800 */
[----:B------:R-:W-:Y:S02]  /*12e0*/  SHF.L.U32 R47, R121, 0x10, RZ ;  /* 0x00000010792f7819 */ /* 0x000fe400000006ff */
[----:B------:R-:W-:Y:S01]  /*12f0*/  SHF.R.U32.HI R112, RZ, 0x10, R75 ;  /* 0x00000010ff707819 */ /* 0x000fe2000001164b */
[----:B------:R3:W-:Y:S01]  /*1300*/  STL [R1+0x158], R43 ;  /* 0x0001582b01007387 */ /* 0x0007e20000100800 */
[----:B------:R-:W-:-:S02]  /*1310*/  SHF.R.U32.HI R84, RZ, 0x10, R49 ;  /* 0x00000010ff547819 */ /* 0x000fc40000011631 */
[----:B------:R-:W-:Y:S01]  /*1320*/  SHF.L.U32 R48, R120, 0x10, RZ ;  /* 0x0000001078307819 */ /* 0x000fe200000006ff */
[----:B------:R4:W-:Y:S01]  /*1330*/  STL [R1+0x150], R44 ;  /* 0x0001502c01007387 */ /* 0x0009e20000100800 */
[----:B------:R-:W-:Y:S02]  /*1340*/  SHF.L.U32 R49, R117, 0x10, RZ ;  /* 0x0000001075317819 */ /* 0x000fe400000006ff */
[----:B------:R-:W-:Y:S01]  /*1350*/  SHF.R.U32.HI R86, RZ, 0x10, R51 ;  /* 0x00000010ff567819 */ /* 0x000fe20000011633 */
[----:B------:R5:W-:Y:S01]  /*1360*/  STL [R1+0x148], R45 ;  /* 0x0001482d01007387 */ /* 0x000be20000100800 */
[----:B------:R-:W-:Y:S02]  /*1370*/  SHF.L.U32 R50, R116, 0x10, RZ ;  /* 0x0000001074327819 */ /* 0x000fe400000006ff */
[----:B------:R-:W-:Y:S01]  /*1380*/  SHF.L.U32 R51, R113, 0x10, RZ ;  /* 0x0000001071337819 */ /* 0x000fe200000006ff */
[----:B------:R5:W-:Y:S01]  /*1390*/  STL [R1+0x140], R46 ;  /* 0x0001402e01007387 */ /* 0x000be20000100800 */
[----:B------:R-:W-:-:S02]  /*13a0*/  SHF.L.U32 R112, R112, 0x10, RZ ;  /* 0x0000001070707819 */ /* 0x000fc400000006ff */
[----:B------:R-:W-:Y:S01]  /*13b0*/  SHF.L.U32 R109, R109, 0x10, RZ ;  /* 0x000000106d6d7819 */ /* 0x000fe200000006ff */
[----:B------:R5:W-:Y:S01]  /*13c0*/  STL [R1+0x138], R47 ;  /* 0x0001382f01007387 */ /* 0x000be20000100800 */
[----:B------:R-:W-:Y:S02]  /*13d0*/  SHF.R.U32.HI R104, RZ, 0x10, R57 ;  /* 0x00000010ff687819 */ /* 0x000fe40000011639 */
[----:B------:R-:W-:Y:S01]  /*13e0*/  SHF.L.U32 R108, R108, 0x10, RZ ;  /* 0x000000106c6c7819 */ /* 0x000fe200000006ff */
[----:B------:R5:W-:Y:S01]  /*13f0*/  STL [R1+0x130], R48 ;  /* 0x0001303001007387 */ /* 0x000be20000100800 */
[----:B------:R-:W-:-:S03]  /*1400*/  SHF.L.U32 R107, R107, 0x10, RZ ;  /* 0x000000106b6b7819 */ /* 0x000fc600000006ff */
        /* <DEDUP_REMOVED lines=70> */
[----:B------:R0:W-:Y:S04]  /*1870*/  STL [R1+0x30], R82 ;  /* 0x0000305201007387 */ /* 0x0001e80000100800 */
[----:B------:R0:W-:Y:S04]  /*1880*/  STL [R1+0x28], R81 ;  /* 0x0000285101007387 */ /* 0x0001e80000100800 */
[----:B------:R0:W-:Y:S04]  /*1890*/  STL [R1+0x20], R80 ;  /* 0x0000205001007387 */ /* 0x0001e80000100800 */
[----:B------:R0:W-:Y:S04]  /*18a0*/  STL [R1+0x18], R79 ;  /* 0x0000184f01007387 */ /* 0x0001e80000100800 */
[----:B------:R0:W-:Y:S04]  /*18b0*/  STL [R1+0x10], R78 ;  /* 0x0000104e01007387 */ /* 0x0001e80000100800 */
[----:B------:R0:W-:Y:S04]  /*18c0*/  STL [R1+0x8], R77 ;  /* 0x0000084d01007387 */ /* 0x0001e80000100800 */
[----:B------:R0:W-:Y:S01]  /*18d0*/  STL [R1], R76 ;  /* 0x0000004c01007387 */ /* 0x0001e20000100800 */
[----:B------:R-:W-:-:S02]  /*18e0*/  SHF.R.U32.HI R134, RZ, 0x10, R243 ;  /* 0x00000010ff867819 */ /* 0x000fc400000116f3 */
[----:B------:R-:W-:Y:S02]  /*18f0*/  SHF.R.U32.HI R130, RZ, 0x10, R241 ;  /* 0x00000010ff827819 */ /* 0x000fe400000116f1 */
[----:B------:R-:W-:Y:S02]  /*1900*/  SHF.R.U32.HI R126, RZ, 0x10, R239 ;  /* 0x00000010ff7e7819 */ /* 0x000fe400000116ef */
[----:B------:R-:W-:Y:S02]  /*1910*/  SHF.R.U32.HI R122, RZ, 0x10, R237 ;  /* 0x00000010ff7a7819 */ /* 0x000fe400000116ed */
[----:B------:R-:W-:Y:S02]  /*1920*/  SHF.R.U32.HI R118, RZ, 0x10, R235 ;  /* 0x00000010ff767819 */ /* 0x000fe400000116eb */
[----:B------:R-:W-:Y:S02]  /*1930*/  SHF.R.U32.HI R114, RZ, 0x10, R233 ;  /* 0x00000010ff727819 */ /* 0x000fe400000116e9 */
[----:B------:R-:W-:-:S02]  /*1940*/  SHF.R.U32.HI R110, RZ, 0x10, R231 ;  /* 0x00000010ff6e7819 */ /* 0x000fc400000116e7 */
[----:B------:R-:W-:Y:S02]  /*1950*/  SHF.R.U32.HI R53, RZ, 0x10, R229 ;  /* 0x00000010ff357819 */ /* 0x000fe400000116e5 */
[----:B------:R-:W-:Y:S02]  /*1960*/  SHF.R.U32.HI R55, RZ, 0x10, R3 ;  /* 0x00000010ff377819 */ /* 0x000fe40000011603 */
[--C-:B------:R-:W-:Y:S02]  /*1970*/  SHF.R.U64 R56, R4, 0x10, R5.reuse ;  /* 0x0000001004387819 */ /* 0x100fe40000001205 */
[----:B------:R-:W-:Y:S02]  /*1980*/  SHF.R.U32.HI R57, RZ, 0x10, R5 ;  /* 0x00000010ff397819 */ /* 0x000fe40000011605 */
[--C-:B------:R-:W-:Y:S02]  /*1990*/  SHF.R.U64 R58, R6, 0x10, R7.reuse ;  /* 0x00000010063a7819 */ /* 0x100fe40000001207 */
[----:B------:R-:W-:-:S02]  /*19a0*/  SHF.R.U32.HI R59, RZ, 0x10, R7 ;  /* 0x00000010ff3b7819 */ /* 0x000fc40000011607 */
[--C-:B------:R-:W-:Y:S02]  /*19b0*/  SHF.R.U64 R60, R8, 0x10, R9.reuse ;  /* 0x00000010083c7819 */ /* 0x100fe40000001209 */
        /* <DEDUP_REMOVED lines=76> */
[----:B------:R-:W-:-:S02]  /*1e80*/  MOV R37, 0x1 ;  /* 0x0000000100257802 */ /* 0x000fc40000000f00 */
[----:B------:R-:W-:Y:S02]  /*1e90*/  MOV R36, RZ ;  /* 0x000000ff00247202 */ /* 0x000fe40000000f00 */
[----:B0-----:R-:W-:Y:S02]  /*1ea0*/  MOV R2, RZ ;  /* 0x000000ff00027202 */ /* 0x001fe40000000f00 */
[----:B------:R-:W-:Y:S02]  /*1eb0*/  SHF.L.U32 R38, R135, 0x10, RZ ;  /* 0x0000001087267819 */ /* 0x000fe400000006ff */
[----:B------:R-:W-:Y:S02]  /*1ec0*/  SHF.L.U32 R39, R134, 0x10, RZ ;  /* 0x0000001086277819 */ /* 0x000fe400000006ff */
[----:B------:R-:W-:Y:S02]  /*1ed0*/  SHF.L.U32 R40, R131, 0x10, RZ ;  /* 0x0000001083287819 */ /* 0x000fe400000006ff */
[----:B-1----:R-:W-:-:S02]  /*1ee0*/  SHF.L.U32 R41, R130, 0x10, RZ ;  /* 0x0000001082297819 */ /* 0x002fc400000006ff */
[----:B--2---:R-:W-:Y:S02]  /*1ef0*/  SHF.L.U32 R42, R127, 0x10, RZ ;  /* 0x000000107f2a7819 */ /* 0x004fe400000006ff */
[----:B---3--:R-:W-:Y:S02]  /*1f00*/  SHF.L.U32 R43, R126, 0x10, RZ ;  /* 0x000000107e2b7819 */ /* 0x008fe400000006ff */
[----:B----4-:R-:W-:Y:S02]  /*1f10*/  SHF.L.U32 R44, R123, 0x10, RZ ;  /* 0x000000107b2c7819 */ /* 0x010fe400000006ff */
[----:B-----5:R-:W-:Y:S02]  /*1f20*/  SHF.L.U32 R45, R122, 0x10, RZ ;  /* 0x000000107a2d7819 */ /* 0x020fe400000006ff */
        /* <DEDUP_REMOVED lines=46> */
.L_x_6737:
[----:B------:R-:W0:Y:S01]  /*2210*/  S2R R76, SR_TID.X ;  /* 0x00000000004c7919 */ /* 0x000e220000002100 */
[----:B------:R-:W1:Y:S01]  /*2220*/  LDC.64 R78, c[0x0][0x220] ;  /* 0x00008800ff4e7b82 */ /* 0x000e620000000a00 */
[----:B------:R-:W-:Y:S01]  /*2230*/  USHF.L.U32 UR4, UR5, 0x7, URZ ;  /* 0x0000000705047899 */ /* 0x000fe2000800063f */
[----:B------:R-:W2:Y:S01]  /*2240*/  S2R R216, SR_TID.X ;  /* 0x0000000000d87919 */ /* 0x000ea20000002100 */
[----:B0-----:R-:W-:-:S04]  /*2250*/  LOP3.LUT R217, R76, 0x1f, RZ, 0xc0, !PT ;  /* 0x0000001f4cd97812 */ /* 0x001fc800078ec0ff */
[----:B------:R-:W-:-:S04]  /*2260*/  MOV R76, UR4 ;  /* 0x00000004004c7c02 */ /* 0x000fc80008000f00 */
[----:B------:R-:W-:-:S04]  /*2270*/  LOP3.LUT R76, R76, 0x80, R217, 0xe2, !PT ;  /* 0x000000804c4c7812 */ /* 0x000fc800078ee2d9 */
[----:B--2---:R-:W-:-:S05]  /*2280*/  LOP3.LUT R77, R76, 0x60, R216, 0xf8, !PT ;  /* 0x000000604c4d7812 */ /* 0x004fca00078ef8d8 */
[----:B------:R-:W-:-:S04]  /*2290*/  IMAD R172, R0, 0x1900, R77 ;  /* 0x0000190000ac7824 */ /* 0x000fc800078e024d */
[C---:B-1----:R-:W-:Y:S01]  /*22a0*/  IMAD.WIDE.U32 R90, R172.reuse, 0x8, R78 ;  /* 0x00000008ac5a7825 */ /* 0x042fe200078e004e */
[----:B------:R-:W-:-:S05]  /*22b0*/  IADD3 R168, R172, 0x100, RZ ;  /* 0x00000100aca87810 */ /* 0x000fca0007ffe0ff */
[----:B------:R-:W2:Y:S01]  /*22c0*/  LDG.E.64 R90, desc[UR8][R90.64] ;  /* 0x000000085a5a7981 */ /* 0x000ea2000c1e1b00 */
[----:B------:R-:W-:Y:S01]  /*22d0*/  IMAD.WIDE.U32 R130, R168, 0x8, R78 ;  /* 0x00000008a8827825 */ /* 0x000fe200078e004e */
[----:B------:R-:W-:-:S05]  /*22e0*/  IADD3 R164, R172, 0x200, RZ ;  /* 0x00000200aca47810 */ /* 0x000fca0007ffe0ff */
[----:B------:R-:W3:Y:S01]  /*22f0*/  LDG.E.64 R130, desc[UR8][R130.64] ;  /* 0x0000000882827981 */ /* 0x000ee2000c1e1b00 */
[----:B------:R-:W-:Y:S01]  /*2300*/  IMAD.WIDE.U32 R76, R164, 0x8, R78 ;  /* 0x00000008a44c7825 */ /* 0x000fe200078e004e */
[----:B------:R-:W-:-:S05]  /*2310*/  IADD3 R160, R172, 0x300, RZ ;  /* 0x00000300aca07810 */ /* 0x000fca0007ffe0ff */
[----:B------:R-:W4:Y:S01]  /*2320*/  LDG.E.64 R76, desc[UR8][R76.64] ;  /* 0x000000084c4c7981 */ /* 0x000f22000c1e1b00 */
[----:B------:R-:W-:Y:S01]  /*2330*/  IMAD.WIDE.U32 R80, R160, 0x8, R78 ;  /* 0x00000008a0507825 */ /* 0x000fe200078e004e */
[----:B------:R-:W-:-:S05]  /*2340*/  IADD3 R156, R172, 0x400, RZ ;  /* 0x00000400ac9c7810 */ /* 0x000fca0007ffe0ff */
[----:B------:R-:W5:Y:S01]  /*2350*/  LDG.E.64 R80, desc[UR8][R80.64] ;  /* 0x0000000850507981 */ /* 0x000f62000c1e1b00 */
        /* <DEDUP_REMOVED lines=45> */
[----:B------:R-:W-:-:S06]  /*2630*/  IMAD.WIDE.U32 R94, R94, 0x8, R78 ;  /* 0x000000085e5e7825 */ /* 0x000fcc00078e004e */
[----:B------:R-:W5:Y:S01]  /*2640*/  LDG.E.64 R94, desc[UR8][R94.64] ;  /* 0x000000085e5e7981 */ /* 0x000f62000c1e1b00 */
[----:B------:R-:W-:Y:S02]  /*2650*/  IADD3 R147, R172, 0x1800, RZ ;  /* 0x00001800ac937810 */ /* 0x000fe40007ffe0ff */
[C---:B--2---:R-:W-:Y:S02]  /*2660*/  SHF.L.U32 R105, R90.reuse, 0x10, RZ ;  /* 0x000000105a697819 */ /* 0x044fe400000006ff */
[----:B------:R-:W-:-:S03]  /*2670*/  SHF.R.U64 R113, R90, 0x10, R91 ;  /* 0x000000105a717819 */ /* 0x000fc6000000125b */
[----:B------:R-:W-:Y:S01]  /*2680*/  FADD R117, RZ, R105 ;  /* 0x00000069ff757221 */ /* 0x000fe20000000000 */
[----:B------:R-:W-:Y:S02]  /*2690*/  SHF.L.U32 R113, R113, 0x10, RZ ;  /* 0x0000001071717819 */ /* 0x000fe400000006ff */
[----:B------:R-:W-:Y:S02]  /*26a0*/  SHF.L.U32 R109, R91, 0x10, RZ ;  /* 0x000000105b6d7819 */ /* 0x000fe400000006ff */
[----:B------:R-:W-:Y:S01]  /*26b0*/  SHF.R.U32.HI R121, RZ, 0x10, R91 ;  /* 0x00000010ff797819 */ /* 0x000fe2000001165b */
[----:B------:R-:W-:Y:S01]  /*26c0*/  FADD R117, R113, R117 ;  /* 0x0000007571757221 */ /* 0x000fe20000000000 */
[----:B------:R-:W-:Y:S02]  /*26d0*/  IADD3 R90, R172, 0x1400, RZ ;  /* 0x00001400ac5a7810 */ /* 0x000fe40007ffe0ff */
[----:B------:R-:W-:Y:S01]  /*26e0*/  SHF.L.U32 R121, R121, 0x10, RZ ;  /* 0x0000001079797819 */ /* 0x000fe200000006ff */
[----:B------:R-:W-:-:S02]  /*26f0*/  FADD R133, R109, R117 ;  /* 0x000000756d857221 */ /* 0x000fc40000000000 */
[----:B------:R-:W-:Y:S01]  /*2700*/  IMAD.WIDE.U32 R90, R90, 0x8, R78 ;  /* 0x000000085a5a7825 */ /* 0x000fe200078e004e */
[----:B---3--:R-:W-:-:S03]  /*2710*/  SHF.L.U32 R117, R130, 0x10, RZ ;  /* 0x0000001082757819 */ /* 0x008fc600000006ff */
[----:B------:R-:W-:Y:S01]  /*2720*/  FADD R133, R121, R133 ;  /* 0x0000008579857221 */ /* 0x000fe20000000000 */
[----:B------:R-:W-:Y:S01]  /*2730*/  SHF.R.U64 R129, R130, 0x10, R131 ;  /* 0x0000001082817819 */ /* 0x000fe20000001283 */
[----:B------:R-:W2:Y:S03]  /*2740*/  LDG.E.64 R90, desc[UR8][R90.64] ;  /* 0x000000085a5a7981 */ /* 0x000ea6000c1e1b00 */
[----:B------:R-:W-:Y:S01]  /*2750*/  SHF.L.U32 R129, R129, 0x10, RZ ;  /* 0x0000001081817819 */ /* 0x000fe200000006ff */
[----:B------:R-:W-:Y:S01]  /*2760*/  FADD R133, R117, R133 ;  /* 0x0000008575857221 */ /* 0x000fe20000000000 */
[----:B------:R-:W-:Y:S02]  /*2770*/  SHF.L.U32 R125, R131, 0x10, RZ ;  /* 0x00000010837d7819 */ /* 0x000fe400000006ff */
[----:B------:R-:W-:Y:S01]  /*2780*/  SHF.R.U32.HI R134, RZ, 0x10, R131 ;  /* 0x00000010ff867819 */ /* 0x000fe20000011683 */
[----:B------:R-:W-:Y:S01]  /*2790*/  FADD R133, R129, R133 ;  /* 0x0000008581857221 */ /* 0x000fe20000000000 */
[----:B------:R-:W-:-:S02]  /*27a0*/  IADD3 R130, R172, 0x1500, RZ ;  /* 0x00001500ac827810 */ /* 0x000fc40007ffe0ff */
[----:B------:R-:W-:Y:S01]  /*27b0*/  SHF.L.U32 R134, R134, 0x10, RZ ;  /* 0x0000001086867819 */ /* 0x000fe200000006ff */
[----:B------:R-:W-:Y:S02]  /*27c0*/  FADD R138, R125, R133 ;  /* 0x000000857d8a7221 */ /* 0x000fe40000000000 */
[----:B------:R-:W-:Y:S01]  /*27d0*/  IMAD.WIDE.U32 R130, R130, 0x8, R78 ;  /* 0x0000000882827825 */ /* 0x000fe200078e004e */
[----:B----4-:R-:W-:-:S03]  /*27e0*/  SHF.L.U32 R133, R76, 0x10, RZ ;  /* 0x000000104c857819 */ /* 0x010fc600000006ff */
[----:B------:R-:W-:Y:S01]  /*27f0*/  FADD R138, R134, R138 ;  /* 0x0000008a868a7221 */ /* 0x000fe20000000000 */
[--C-:B------:R-:W-:Y:S01]  /*2800*/  SHF.R.U64 R137, R76, 0x10, R77.reuse ;  /* 0x000000104c897819 */ /* 0x100fe2000000124d */
[----:B------:R-:W3:Y:S03]  /*2810*/  LDG.E.64 R130, desc[UR8][R130.64] ;  /* 0x0000000882827981 */ /* 0x000ee6000c1e1b00 */
        /* <DEDUP_REMOVED lines=9> */
[----:B-----5:R-:W-:-:S03]  /*28b0*/  SHF.L.U32 R138, R80, 0x10, RZ ;  /* 0x00000010508a7819 */ /* 0x020fc600000006ff */
[----:B------:R-:W-:Y:S01]  /*28c0*/  FADD R143, R139, R143 ;  /* 0x0000008f8b8f7221 */ /* 0x000fe20000000000 */
[----:B------:R-:W-:Y:S01]  /*28d0*/  SHF.R.U64 R142, R80, 0x10, R81 ;  /* 0x00000010508e7819 */ /* 0x000fe20000001251 */
[----:B------:R-:W4:Y:S03]  /*28e0*/  LDG.E.64 R76, desc[UR8][R76.64] ;  /* 0x000000084c4c7981 */ /* 0x000f26000c1e1b00 */
        /* <DEDUP_REMOVED lines=9> */
[----:B------:R-:W-:-:S03]  /*2980*/  SHF.L.U32 R143, R84, 0x10, RZ ;  /* 0x00000010548f7819 */ /* 0x000fc600000006ff */
[----:B------:R-:W-:Y:S01]  /*2990*/  FADD R149, R145, R149 ;  /* 0x0000009591957221 */ /* 0x000fe20000000000 */
[----:B------:R-:W-:Y:S01]  /*29a0*/  SHF.R.U64 R146, R84, 0x10, R85 ;  /* 0x0000001054927819 */ /* 0x000fe20000001255 */
[----:B------:R-:W5:Y:S03]  /*29b0*/  LDG.E.64 R80, desc[UR8][R80.64] ;  /* 0x0000000850507981 */ /* 0x000f66000c1e1b00 */
[----:B------:R-:W-:Y:S01]  /*29c0*/  SHF.L.U32 R146, R146, 0x10, RZ ;  /* 0x0000001092927819 */ /* 0x000fe200000006ff */
[----:B------:R-:W-:Y:S01]  /*29d0*/  FADD R149, R143, R149 ;  /* 0x000000958f957221 */ /* 0x000fe20000000000 */
[----:B------:R-:W-:Y:S02]  /*29e0*/  SHF.L.U32 R84, R85, 0x10, RZ ;  /* 0x0000001055547819 */ /* 0x000fe400000006ff */
[----:B------:R-:W-:Y:S01]  /*29f0*/  SHF.R.U32.HI R85, RZ, 0x10, R85 ;  /* 0x00000010ff557819 */ /* 0x000fe20000011655 */
[----:B------:R-:W-:Y:S01]  /*2a00*/  FADD R149, R146, R149 ;  /* 0x0000009592957221 */ /* 0x000fe20000000000 */
[----:B------:R-:W-:-:S02]  /*2a10*/  IMAD.WIDE.U32 R78, R147, 0x8, R78 ;  /* 0x00000008934e7825 */ /* 0x000fc400078e004e */
[----:B------:R-:W-:Y:S02]  /*2a20*/  SHF.L.U32 R85, R85, 0x10, RZ ;  /* 0x0000001055557819 */ /* 0x000fe400000006ff */
[----:B------:R-:W-:Y:S01]  /*2a30*/  FADD R149, R84, R149 ;  /* 0x0000009554957221 */ /* 0x000fe20000000000 */
[C---:B------:R-:W-:Y:S02]  /*2a40*/  SHF.L.U32 R147, R88.reuse, 0x10, RZ ;  /* 0x0000001058937819 */ /* 0x040fe400000006ff */
[----:B------:R-:W-:Y:S01]  /*2a50*/  SHF.R.U64 R88, R88, 0x10, R89 ;  /* 0x0000001058587819 */ /* 0x000fe20000001259 */
[----:B------:R-:W-:Y:S01]  /*2a60*/  FADD R150, R85, R149 ;  /* 0x0000009555967221 */ /* 0x000fe20000000000 */
[----:B------:R-:W5:Y:S02]  /*2a70*/  LDG.E.64 R78, desc[UR8][R78.64] ;  /* 0x000000084e4e7981 */ /* 0x000f64000c1e1b00 */
[----:B------:R-:W-:Y:S01]  /*2a80*/  SHF.L.U32 R149, R88, 0x10, RZ ;  /* 0x0000001058957819 */ /* 0x000fe200000006ff */
[----:B------:R-:W-:Y:S01]  /*2a90*/  FADD R150, R147, R150 ;  /* 0x0000009693967221 */ /* 0x000fe20000000000 */
[----:B------:R-:W-:-:S02]  /*2aa0*/  SHF.L.U32 R88, R89, 0x10, RZ ;  /* 0x0000001059587819 */ /* 0x000fc400000006ff */
[----:B------:R-:W-:Y:S01]  /*2ab0*/  SHF.R.U32.HI R89, RZ, 0x10, R89 ;  /* 0x00000010ff597819 */ /* 0x000fe20000011659 */
[----:B------:R-:W-:-:S03]  /*2ac0*/  FADD R151, R149, R150 ;  /* 0x0000009695977221 */ /* 0x000fc60000000000 */
[----:B------:R-:W-:Y:S01]  /*2ad0*/  SHF.L.U32 R150, R89, 0x10, RZ ;  /* 0x0000001059967819 */ /* 0x000fe200000006ff */
[----:B------:R-:W-:Y:S01]  /*2ae0*/  FADD R151, R88, R151 ;  /* 0x0000009758977221 */ /* 0x000fe20000000000 */
[C---:B------:R-:W-:Y:S02]  /*2af0*/  SHF.L.U32 R89, R92.reuse, 0x10, RZ ;  /* 0x000000105c597819 */ /* 0x040fe400000006ff */
[----:B------:R-:W-:Y:S01]  /*2b00*/  SHF.R.U64 R92, R92, 0x10, R93 ;  /* 0x000000105c5c7819 */ /* 0x000fe2000000125d */
[----:B------:R-:W-:-:S03]  /*2b10*/  FADD R153, R150, R151 ;  /* 0x0000009796997221 */ /* 0x000fc60000000000 */
[----:B------:R-:W-:Y:S01]  /*2b20*/  SHF.L.U32 R151, R92, 0x10, RZ ;  /* 0x000000105c977819 */ /* 0x000fe200000006ff */
[----:B------:R-:W-:Y:S01]  /*2b30*/  FADD R153, R89, R153 ;  /* 0x0000009959997221 */ /* 0x000fe20000000000 */
[----:B------:R-:W-:Y:S02]  /*2b40*/  SHF.L.U32 R92, R93, 0x10, RZ ;  /* 0x000000105d5c7819 */ /* 0x000fe400000006ff */
        /* <DEDUP_REMOVED lines=134> */
[C---:B--2---:R-:W-:Y:S02]  /*33b0*/  SHF.L.U32 R95, R90.reuse, 0x10, RZ ;  /* 0x000000105a5f7819 */ /* 0x044fe400000006ff */
        /* <DEDUP_REMOVED lines=9> */
[C---:B---3--:R-:W-:Y:S02]  /*3450*/  SHF.L.U32 R198, R130.reuse, 0x10, RZ ;  /* 0x0000001082c67819 */ /* 0x048fe400000006ff */
        /* <DEDUP_REMOVED lines=9> */
[C---:B----4-:R-:W-:Y:S02]  /*34f0*/  SHF.L.U32 R200, R76.reuse, 0x10, RZ ;  /* 0x000000104cc87819 */ /* 0x050fe400000006ff */
        /* <DEDUP_REMOVED lines=9> */
[C---:B-----5:R-:W-:Y:S02]  /*3590*/  SHF.L.U32 R203, R80.reuse, 0x10, RZ ;  /* 0x0000001050cb7819 */ /* 0x060fe400000006ff */
        /* <DEDUP_REMOVED lines=11> */
[----:B------:R-:W-:Y:S01]  /*3650*/  FADD R76, R81, R76 ;  /* 0x0000004c514c7221 */ /* 0x000fe20000000000 */
[----:B------:R-:W-:Y:S02]  /*3660*/  LOP3.LUT P0, RZ, R37, 0xff, RZ, 0xc0, !PT ;  /* 0x000000ff25ff7812 */ /* 0x000fe4000780c0ff */
[----:B------:R-:W-:Y:S01]  /*3670*/  SHF.L.U32 R207, R207, 0x10, RZ ;  /* 0x00000010cfcf7819 */ /* 0x000fe200000006ff */
[----:B------:R-:W-:Y:S01]  /*3680*/  FADD R76, R206, R76 ;  /* 0x0000004cce4c7221 */ /* 0x000fe20000000000 */
[----:B------:R-:W-:-:S02]  /*3690*/  SHF.L.U32 R208, R79, 0x10, RZ ;  /* 0x000000104fd07819 */ /* 0x000fc400000006ff */
[----:B------:R-:W-:Y:S01]  /*36a0*/  SHF.R.U32.HI R209, RZ, 0x10, R79 ;  /* 0x00000010ffd17819 */ /* 0x000fe2000001164f */
[----:B------:R-:W-:Y:S01]  /*36b0*/  FADD R76, R207, R76 ;  /* 0x0000004ccf4c7221 */ /* 0x000fe20000000000 */
[----:B------:R-:W-:Y:S01]  /*36c0*/  SHF.R.U32.HI R220, RZ, 0x5, R216 ;  /* 0x00000005ffdc7819 */ /* 0x000fe200000116d8 */
[----:B------:R-:W-:Y:S01]  /*36d0*/  UMOV UR4, 0xffffffff ;  /* 0xffffffff00047882 */ /* 0x000fe20000000000 */
[----:B------:R-:W-:Y:S01]  /*36e0*/  SHF.L.U32 R209, R209, 0x10, RZ ;  /* 0x00000010d1d17819 */ /* 0x000fe200000006ff */
        /* <DEDUP_REMOVED lines=16> */
[----:B------:R-:W-:-:S04]  /*37f0*/  FMUL R76, R76, 0.00031249999301508069038 ;  /* 0x39a3d70a4c4c7820 */ /* 0x000fc80000400000 */
        /* <DEDUP_REMOVED lines=209> */
.L_x_6756:
[----:B------:R-:W2:Y:S01]  /*4510*/  @!P1 S2R R79, SR_CgaCtaId ;  /* 0x00000000004f9919 */ /* 0x000ea20000008800 */
[----:B------:R-:W-:Y:S01]  /*4520*/  @!P1 MOV R210, 0x400 ;  /* 0x0000040000d29802 */ /* 0x000fe20000000f00 */
[----:B-1----:R-:W-:Y:S01]  /*4530*/  FADD R77, R211, R77 ;  /* 0x0000004dd34d7221 */ /* 0x002fe20000000000 */
[----:B------:R-:W-:Y:S01]  /*4540*/  LOP3.LUT R213, R220, 0x3, RZ, 0xc0, !PT ;  /* 0x00000003dcd57812 */ /* 0x000fe200078ec0ff */
[----:B------:R-:W-:Y:S05]  /*4550*/  WARPSYNC.ALL ;  /* 0x0000000000007948 */ /* 0x000fea0003800000 */
[----:B------:R-:W-:Y:S01]  /*4560*/  @!P1 IADD3 R210, R210, 0x10, RZ ;  /* 0x00000010d2d29810 */ /* 0x000fe20007ffe0ff */
[----:B0-----:R-:W-:Y:S01]  /*4570*/  HFMA2.MMA R211, -RZ, RZ, 0, 0 ;  /* 0x00000000ffd37435 */ /* 0x001fe200000001ff */
[----:B------:R-:W-:Y:S01]  /*4580*/  ISETP.GT.U32.AND P0, PT, R217, 0x3, PT ;  /* 0x00000003d900780c */ /* 0x000fe20003f04070 */
[----:B------:R-:W-:Y:S01]  /*4590*/  BSSY B0, `(.L_x_6726) ;  /* 0x0000020000007945 */ /* 0x000fe20003800000 */
[----:B------:R-:W-:-:S11]  /*45a0*/  LOP3.LUT P3, RZ, R213, 0x1f, R216, 0xf8, !PT ;  /* 0x0000001fd5ff7812 */ /* 0x000fd6000786f8d8 */
[----:B------:R-:W-:-:S05]  /*45b0*/  @!P0 MOV R211, 0x45480000 ;  /* 0x4548000000d38802 */ /* 0x000fca0000000f00 */
[----:B------:R-:W0:Y:S01]  /*45c0*/  SHFL.DOWN PT, R212, R211, 0x2, 0x1f ;  /* 0x08401f00d3d47f89 */ /* 0x000e2200000e0000 */
[----:B--2---:R-:W-:Y:S02]  /*45d0*/  @!P1 LEA R79, R79, R210, 0x18 ;  /* 0x000000d24f4f9211 */ /* 0x004fe400078ec0ff */
[----:B------:R-:W-:Y:S02]  /*45e0*/  @!P1 IADD3 R210, R78, R213, RZ ;  /* 0x000000d54ed29210 */ /* 0x000fe40007ffe0ff */
[----:B------:R-:W-:Y:S02]  /*45f0*/  @!P0 IADD3 R78, R217, R78, RZ ;  /* 0x0000004ed94e8210 */ /* 0x000fe40007ffe0ff */
[----:B------:R-:W-:-:S05]  /*4600*/  @!P1 LEA R79, R210, R79, 0x3 ;  /* 0x0000004fd24f9211 */ /* 0x000fca00078e18ff */
[----:B------:R1:W-:Y:S01]  /*4610*/  @!P1 STS.64 [R79], R76 ;  /* 0x0000004c4f009388 */ /* 0x0003e20000000a00 */
[----:B0-----:R-:W-:Y:S01]  /*4620*/  FADD R210, R212, R211 ;  /* 0x000000d3d4d27221 */ /* 0x001fe20000000000 */
[----:B-1----:R-:W0:Y:S01]  /*4630*/  @!P0 S2R R76, SR_CgaCtaId ;  /* 0x00000000004c8919 */ /* 0x002e220000008800 */
[----:B------:R-:W-:-:S04]  /*4640*/  @!P0 MOV R77, 0x400 ;  /* 0x00000400004d8802 */ /* 0x000fc80000000f00 */
[----:B------:R-:W-:-:S04]  /*4650*/  @!P0 IADD3 R77, R77, 0x10, RZ ;  /* 0x000000104d4d8810 */ /* 0x000fc80007ffe0ff */
[----:B0-----:R-:W-:-:S04]  /*4660*/  @!P0 LEA R76, R76, R77, 0x18 ;  /* 0x0000004d4c4c8211 */ /* 0x001fc800078ec0ff */
[----:B------:R-:W-:Y:S02]  /*4670*/  @!P0 LEA R78, R78, R76, 0x3 ;  /* 0x0000004c4e4e8211 */ /* 0x000fe400078e18ff */
[----:B------:R-:W-:Y:S01]  /*4680*/  CS2R R76, SRZ ;  /* 0x00000000004c7805 */ /* 0x000fe2000001ff00 */
        /* <DEDUP_REMOVED lines=10> */
[----:B012---:R-:W-:Y:S05]  /*4730*/  CALL.REL.NOINC `($__internal_66_$__cuda_sm20_rcp_rn_f32_slowpath) ;  /* 0x0000006800287944 */ /* 0x007fea0003c00000 */
[----:B------:R-:W-:Y:S05]  /*4740*/  BRA `(.L_x_6728) ;  /* 0x0000000000107947 */ /* 0x000fea0003800000 */
.L_x_6727:
[----:B------:R-:W3:Y:S02]  /*4750*/  MUFU.RCP R215, R210 ;  /* 0x000000d200d77308 */ /* 0x000ee40000001000 */
[----:B---3--:R-:W-:-:S04]  /*4760*/  FFMA R78, R210, R215, -1 ;  /* 0xbf800000d24e7423 */ /* 0x008fc800000000d7 */
[----:B------:R-:W-:-:S04]  /*4770*/  FADD.FTZ R78, -R78, -RZ ;  /* 0x800000ff4e4e7221 */ /* 0x000fc80000010100 */
[----:B------:R-:W-:-:S07]  /*4780*/  FFMA R215, R215, R78, R215 ;  /* 0x0000004ed7d77223 */ /* 0x000fce00000000d7 */
.L_x_6728:
[----:B------:R-:W-:Y:S05]  /*4790*/  BSYNC B0 ;  /* 0x0000000000007941 */ /* 0x000fea0003800000 */
.L_x_6726:
[----:B-1----:R-:W-:Y:S01]  /*47a0*/  FADD R78, -R213, R76 ;  /* 0x0000004cd54e7221 */ /* 0x002fe20000000100 */
[----:B0-2---:R-:W-:Y:S01]  /*47b0*/  FADD R77, R214, R77 ;  /* 0x0000004dd64d7221 */ /* 0x005fe20000000000 */
[----:B------:R-:W-:Y:S02]  /*47c0*/  BSSY B0, `(.L_x_6729) ;  /* 0x0000019000007945 */ /* 0x000fe40003800000 */
[----:B------:R-:W-:-:S04]  /*47d0*/  FMUL R78, R78, R78 ;  /* 0x0000004e4e4e7220 */ /* 0x000fc80000400000 */
[----:B------:R-:W-:-:S04]  /*47e0*/  FMUL R78, R78, R211 ;  /* 0x000000d34e4e7220 */ /* 0x000fc80000400000 */
[C---:B------:R-:W-:Y:S01]  /*47f0*/  FMUL R78, R212.reuse, R78 ;  /* 0x0000004ed44e7220 */ /* 0x040fe20000400000 */
[----:B------:R-:W-:-:S03]  /*4800*/  FMUL R212, R212, R213 ;  /* 0x000000d5d4d47220 */ /* 0x000fc60000400000 */
[-C--:B------:R-:W-:Y:S01]  /*4810*/  FFMA R77, R78, R215.reuse, R77 ;  /* 0x000000d74e4d7223 */ /* 0x080fe2000000004d */
        /* <DEDUP_REMOVED lines=12> */
[----:B------:R-:W-:Y:S05]  /*48e0*/  CALL.REL.NOINC `($__internal_66_$__cuda_sm20_rcp_rn_f32_slowpath) ;  /* 0x0000006400bc7944 */ /* 0x000fea0003c00000 */
[----:B------:R-:W-:Y:S01]  /*48f0*/  MOV R78, R215 ;  /* 0x000000d7004e7202 */ /* 0x000fe20000000f00 */
[----:B------:R-:W-:Y:S06]  /*4900*/  BRA `(.L_x_6731) ;  /* 0x0000000000107947 */ /* 0x000fec0003800000 */
.L_x_6730:
[----:B------:R-:W0:Y:S02]  /*4910*/  MUFU.RCP R78, R79 ;  /* 0x0000004f004e7308 */ /* 0x000e240000001000 */
[----:B0-----:R-:W-:-:S04]  /*4920*/  FFMA R79, R79, R78, -1 ;  /* 0xbf8000004f4f7423 */ /* 0x001fc8000000004e */
[----:B------:R-:W-:-:S04]  /*4930*/  FADD.FTZ R79, -R79, -RZ ;  /* 0x800000ff4f4f7221 */ /* 0x000fc80000010100 */
[----:B------:R-:W-:-:S07]  /*4940*/  FFMA R78, R78, R79, R78 ;  /* 0x0000004f4e4e7223 */ /* 0x000fce000000004e */
.L_x_6731:
[----:B------:R-:W-:Y:S05]  /*4950*/  BSYNC B0 ;  /* 0x0000000000007941 */ /* 0x000fea0003800000 */
.L_x_6729:
[----:B------:R-:W-:Y:S01]  /*4960*/  FADD R213, R77, R213 ;  /* 0x000000d54dd57221 */ /* 0x000fe20000000000 */
[----:B------:R-:W0:Y:S01]  /*4970*/  S2R R215, SR_TID.X ;  /* 0x0000000000d77919 */ /* 0x000e220000002100 */
[----:B------:R-:W-:Y:S01]  /*4980*/  FMUL R77, R76, R212 ;  /* 0x000000d44c4d7220 */ /* 0x000fe20000400000 */
[----:B------:R-:W-:Y:S01]  /*4990*/  FADD R212, R211, -R212 ;  /* 0x800000d4d3d47221 */ /* 0x000fe20000000000 */
[----:B------:R-:W1:Y:S01]  /*49a0*/  LDC R214, c[0x0][0x210] ;  /* 0x00008400ffd67b82 */ /* 0x000e620000000800 */
[----:B------:R-:W2:Y:S01]  /*49b0*/  S2R R216, SR_TID.X ;  /* 0x0000000000d87919 */ /* 0x000ea20000002100 */
[----:B------:R-:W-:Y:S01]  /*49c0*/  FFMA R77, R210, R211, R77 ;  /* 0x000000d3d24d7223 */ /* 0x000fe2000000004d */
[----:B------:R-:W-:-:S04]  /*49d0*/  FMUL R212, R212, R212 ;  /* 0x000000d4d4d47220 */ /* 0x000fc80000400000 */
[----:B------:R-:W-:Y:S01]  /*49e0*/  FMUL R212, R210, R212 ;  /* 0x000000d4d2d47220 */ /* 0x000fe20000400000 */
[----:B------:R-:W-:-:S03]  /*49f0*/  LOP3.LUT R210, R36, 0x1, RZ, 0xc0, !PT ;  /* 0x0000000124d27812 */ /* 0x000fc600078ec0ff */
[----:B------:R-:W-:Y:S01]  /*4a00*/  FMUL R79, R76, R212 ;  /* 0x000000d44c4f7220 */ /* 0x000fe20000400000 */
[C---:B------:R-:W-:Y:S02]  /*4a10*/  ISETP.NE.AND P1, PT, R210.reuse, RZ, PT ;  /* 0x000000ffd200720c */ /* 0x040fe40003f25270 */
[----:B------:R-:W-:Y:S01]  /*4a20*/  IADD3 R210, -R210, RZ, RZ ;  /* 0x000000ffd2d27210 */ /* 0x000fe20007ffe1ff */
[-C--:B------:R-:W-:Y:S01]  /*4a30*/  FFMA R79, R79, R78.reuse, R213 ;  /* 0x0000004e4f4f7223 */ /* 0x080fe200000000d5 */
[----:B------:R-:W-:Y:S02]  /*4a40*/  FMUL R78, R77, R78 ;  /* 0x0000004e4d4e7220 */ /* 0x000fe40000400000 */
[----:B------:R-:W3:Y:S03]  /*4a50*/  @!P3 LDC.64 R76, c[0x0][0x240] ;  /* 0x00009000ff4cbb82 */ /* 0x000ee60000000a00 */
[----:B------:R-:W-:Y:S01]  /*4a60*/  SHFL.IDX PT, R79, R79, RZ, 0x1f ;  /* 0x00001fff4f4f7589 */ /* 0x000fe200000e0000 */
[----:B-1----:R-:W-:-:S03]  /*4a70*/  SHF.L.U32 R211, R214, 0x1, RZ ;  /* 0x00000001d6d37819 */ /* 0x002fc600000006ff */
[----:B------:R-:W1:Y:S01]  /*4a80*/  SHFL.IDX PT, R78, R78, RZ, 0x1f ;  /* 0x00001fff4e4e7589 */ /* 0x000e6200000e0000 */
[----:B------:R-:W-:Y:S02]  /*4a90*/  LOP3.LUT R210, R210, R211, RZ, 0xc0, !PT ;  /* 0x000000d3d2d27212 */ /* 0x000fe400078ec0ff */
[----:B0-----:R-:W-:Y:S02]  /*4aa0*/  LEA.HI R211, R215, UR6, RZ, 0x19 ;  /* 0x00000006d7d37c11 */ /* 0x001fe4000f8fc8ff */
[----:B--2---:R-:W-:Y:S02]  /*4ab0*/  LOP3.LUT R216, R216, 0x1f, RZ, 0xc0, !PT ;  /* 0x0000001fd8d87812 */ /* 0x004fe400078ec0ff */
[----:B------:R-:W-:-:S04]  /*4ac0*/  LEA R210, P0, R211, R210, 0x1 ;  /* 0x000000d2d3d27211 */ /* 0x000fc800078008ff */
[----:B------:R-:W-:Y:S02]  /*4ad0*/  @!P3 IADD3 R212, P2, R210, UR5, RZ ;  /* 0x00000005d2d4bc10 */ /* 0x000fe4000ff5e0ff */
[----:B------:R-:W-:Y:S02]  /*4ae0*/  IADD3.X R211, RZ, RZ, RZ, P0, !PT ;  /* 0x000000ffffd37210 */ /* 0x000fe400007fe4ff */
[C---:B---3--:R-:W-:Y:S02]  /*4af0*/  @!P3 LEA R76, P0, R212.reuse, R76, 0x3 ;  /* 0x0000004cd44cb211 */ /* 0x048fe400078018ff */
[----:B------:R-:W-:Y:S02]  /*4b00*/  @!P3 IADD3.X R213, RZ, R211, RZ, P2, !PT ;  /* 0x000000d3ffd5b210 */ /* 0x000fe400017fe4ff */
[----:B------:R-:W-:Y:S02]  /*4b10*/  ISETP.NE.AND P2, PT, R215, RZ, PT ;  /* 0x000000ffd700720c */ /* 0x000fe40003f45270 */
[----:B------:R-:W-:-:S02]  /*4b20*/  @!P3 LEA.HI.X R77, R212, R77, R213, 0x3, P0 ;  /* 0x0000004dd44db211 */ /* 0x000fc400000f1cd5 */
[----:B------:R-:W-:-:S03]  /*4b30*/  ISETP.GT.U32.AND P0, PT, R216, 0x1, PT ;  /* 0x00000001d800780c */ /* 0x000fc60003f04070 */
[----:B-1----:R0:W-:Y:S10]  /*4b40*/  @!P3 STG.E.64 desc[UR8][R76.64], R78 ;  /* 0x0000004e4c00b986 */ /* 0x0021f4000c101b08 */
[----:B------:R-:W-:Y:S01]  /*4b50*/  @!P0 IADD3 R210, P3, R216, R210, RZ ;  /* 0x000000d2d8d28210 */ /* 0x000fe20007f7e0ff */
[----:B0-----:R-:W0:Y:S03]  /*4b60*/  @!P0 LDC.64 R78, c[0x0][0x240] ;  /* 0x00009000ff4e8b82 */ /* 0x001e260000000a00 */
[----:B------:R-:W-:-:S02]  /*4b70*/  @!P0 IADD3.X R211, RZ, R211, RZ, P3, !PT ;  /* 0x000000d3ffd38210 */ /* 0x000fc40001ffe4ff */
        /* <DEDUP_REMOVED lines=16> */
[----:B0-----:R-:W-:-:S07]  /*4c80*/  LOP3.LUT R210, R36, 0x2, RZ, 0xc, !PT ;  /* 0x0000000224d27812 */ /* 0x001fce00078e0cff */
.L_x_6733:
[----:B------:R-:W2:Y:S04]  /*4c90*/  LDG.E.STRONG.GPU R211, desc[UR8][R76.64] ;  /* 0x000000084cd37981 */ /* 0x000ea8000c1ef900 */
[----:B--2---:R-:W-:Y:S01]  /*4ca0*/  CCTL.IVALL ;  /* 0x00000000ff00798f */ /* 0x004fe20002000000 */
[----:B------:R-:W-:Y:S05]  /*4cb0*/  YIELD ;  /* 0x0000000000007946 */ /* 0x000fea0003800000 */
[----:B------:R-:W-:-:S13]  /*4cc0*/  ISETP.NE.AND P1, PT, R211, R210, PT ;  /* 0x000000d2d300720c */ /* 0x000fda0003f25270 */
[----:B------:R-:W-:Y:S05]  /*4cd0*/  @P1 BRA `(.L_x_6733) ;  /* 0xfffffffc00ec1947 */ /* 0x000fea000383ffff */
.L_x_6732:
[----:B------:R-:W-:Y:S05]  /*4ce0*/  WARPSYNC.ALL ;  /* 0x0000000000007948 */ /* 0x000fea0003800000 */
[----:B------:R-:W-:Y:S01]  /*4cf0*/  BAR.SYNC.DEFER_BLOCKING 0x0 ;  /* 0x0000000000007b1d */ /* 0x000fe20000010000 */
[----:B------:R-:W-:-:S05]  /*4d00*/  CS2R R76, SRZ ;  /* 0x00000000004c7805 */ /* 0x000fca000001ff00 */
[----:B------:R-:W0:Y:S01]  /*4d10*/  S2R R211, SR_TID.X ;  /* 0x0000000000d37919 */ /* 0x000e220000002100 */
[----:B------:R1:W2:Y:S01]  /*4d20*/  @!P0 LDG.E.64 R76, desc[UR8][R78.64] ;  /* 0x000000084e4c8981 */ /* 0x0002a2000c1e1b00 */
[----:B------:R-:W-:Y:S01]  /*4d30*/  MOV R210, RZ ;  /* 0x000000ff00d27202 */ /* 0x000fe20000000f00 */
[----:B------:R-:W-:Y:S01]  /*4d40*/  BSSY B0, `(.L_x_6734) ;  /* 0x0000016000007945 */ /* 0x000fe20003800000 */
[----:B------:R-:W-:Y:S02]  /*4d50*/  @!P0 MOV R210, 0x46480000 ;  /* 0x4648000000d28802 */ /* 0x000fe40000000f00 */
[----:B-1----:R-:W-:Y:S02]  /*4d60*/  MOV R78, UR10 ;  /* 0x0000000a004e7c02 */ /* 0x002fe40008000f00 */
[----:B0-----:R-:W-:Y:S02]  /*4d70*/  LOP3.LUT R212, R211, 0x1f, RZ, 0xc0, !PT ;  /* 0x0000001fd3d47812 */ /* 0x001fe400078ec0ff */
[----:B------:R-:W0:Y:S02]  /*4d80*/  SHFL.DOWN PT, R211, R210, 0x1, 0x1f ;  /* 0x08201f00d2d37f89 */ /* 0x000e2400000e0000 */
        /* <DEDUP_REMOVED lines=9> */
[----:B------:R-:W-:-:S07]  /*4e20*/  MOV R79, 0x4e40 ;  /* 0x00004e40004f7802 */ /* 0x000fce0000000f00 */
[----:B012---:R-:W-:Y:S05]  /*4e30*/  CALL.REL.NOINC `($__internal_66_$__cuda_sm20_rcp_rn_f32_slowpath) ;  /* 0x0000006000687944 */ /* 0x007fea0003c00000 */
[----:B------:R-:W-:Y:S01]  /*4e40*/  MOV R78, R215 ;  /* 0x000000d7004e7202 */ /* 0x000fe20000000f00 */
[----:B------:R-:W-:Y:S06]  /*4e50*/  BRA `(.L_x_6736) ;  /* 0x0000000000107947 */ /* 0x000fec0003800000 */
.L_x_6735:
[----:B------:R-:W3:Y:S02]  /*4e60*/  MUFU.RCP R79, R78 ;  /* 0x0000004e004f7308 */ /* 0x000ee40000001000 */
[----:B---3--:R-:W-:-:S04]  /*4e70*/  FFMA R78, R78, R79, -1 ;  /* 0xbf8000004e4e7423 */ /* 0x008fc8000000004f */
[----:B------:R-:W-:-:S04]  /*4e80*/  FADD.FTZ R78, -R78, -RZ ;  /* 0x800000ff4e4e7221 */ /* 0x000fc80000010100 */
[----:B------:R-:W-:-:S07]  /*4e90*/  FFMA R78, R79, R78, R79 ;  /* 0x0000004e4f4e7223 */ /* 0x000fce000000004f */
.L_x_6736:
[----:B------:R-:W-:Y:S05]  /*4ea0*/  BSYNC B0 ;  /* 0x0000000000007941 */ /* 0x000fea0003800000 */
.L_x_6734:
[----:B------:R-:W3:Y:S01]  /*4eb0*/  LDL R214, [R1+0x16c] ;  /* 0x00016c0001d67983 */ /* 0x000ee20000100800 */
[----:B--2---:R-:W-:Y:S01]  /*4ec0*/  FADD R213, R213, R77 ;  /* 0x0000004dd5d57221 */ /* 0x004fe20000000000 */
[----:B01----:R-:W-:Y:S01]  /*4ed0*/  FADD R77, -R212, R76 ;  /* 0x0000004cd44d7221 */ /* 0x003fe20000000100 */
[----:B------:R-:W0:Y:S01]  /*4ee0*/  LDC.U8 R215, c[0x0][0x250] ;  /* 0x00009400ffd77b82 */ /* 0x000e220000000000 */
[----:B------:R-:W2:Y:S01]  /*4ef0*/  LDL R79, [R1+0x168] ;  /* 0x00016800014f7983 */ /* 0x000ea20000100800 */
[----:B------:R-:W-:Y:S01]  /*4f00*/  ULDC.64 UR12, c[0x0][0x288] ;  /* 0x0000a200000c7ab9 */ /* 0x000fe20000000a00 */
[----:B------:R-:W-:Y:S02]  /*4f10*/  FMUL R77, R77, R77 ;  /* 0x0000004d4d4d7220 */ /* 0x000fe40000400000 */
[----:B------:R-:W4:Y:S02]  /*4f20*/  LDL R217, [R1+0x164] ;  /* 0x0001640001d97983 */ /* 0x000f240000100800 */
[----:B------:R-:W-:-:S02]  /*4f30*/  FMUL R77, R77, R210 ;  /* 0x000000d24d4d7220 */ /* 0x000fc40000400000 */
[----:B------:R-:W5:Y:S02]  /*4f40*/  LDL R216, [R1+0x160] ;  /* 0x0001600001d87983 */ /* 0x000f640000100800 */
[C---:B------:R-:W-:Y:S01]  /*4f50*/  FMUL R77, R211.reuse, R77 ;  /* 0x0000004dd34d7220 */ /* 0x040fe20000400000 */
[----:B------:R-:W-:Y:S02]  /*4f60*/  FMUL R211, R211, R212 ;  /* 0x000000d4d3d37220 */ /* 0x000fe40000400000 */
[----:B------:R-:W5:Y:S01]  /*4f70*/  LDL R212, [R1+0x148] ;  /* 0x0001480001d47983 */ /* 0x000f620000100800 */
[----:B------:R-:W-:Y:S01]  /*4f80*/  FFMA R77, R77, R78, R213 ;  /* 0x0000004e4d4d7223 */ /* 0x000fe200000000d5 */
[----:B------:R-:W-:Y:S02]  /*4f90*/  FFMA R211, R210, R76, R211 ;  /* 0x0000004cd2d37223 */ /* 0x000fe400000000d3 */
[----:B------:R-:W1:Y:S01]  /*4fa0*/  LDC R76, c[0x0][0x268] ;  /* 0x00009a00ff4c7b82 */ /* 0x000e620000000800 */
[----:B------:R-:W5:Y:S01]  /*4fb0*/  LDL R210, [R1+0x150] ;  /* 0x0001500001d27983 */ /* 0x000f620000100800 */
[----:B------:R-:W-:-:S03]  /*4fc0*/  FMUL R78, R211, R78 ;  /* 0x0000004ed34e7220 */ /* 0x000fc60000400000 */
[----:B------:R-:W1:Y:S01]  /*4fd0*/  SHFL.IDX PT, R77, R77, RZ, 0x1f ;  /* 0x00001fff4d4d7589 */ /* 0x000e6200000e0000 */
[----:B0-----:R-:W-:-:S03]  /*4fe0*/  ISETP.NE.AND P2, PT, R215, RZ, PT ;  /* 0x000000ffd700720c */ /* 0x001fc60003f45270 */
[----:B------:R-:W0:Y:S04]  /*4ff0*/  SHFL.IDX PT, R78, R78, RZ, 0x1f ;  /* 0x00001fff4e4e7589 */ /* 0x000e2800000e0000 */
[----:B------:R-:W5:Y:S04]  /*5000*/  LDL R215, [R1+0x15c] ;  /* 0x00015c0001d77983 */ /* 0x000f680000100800 */
[----:B------:R-:W5:Y:S04]  /*5010*/  LDL R211, [R1+0x158] ;  /* 0x0001580001d37983 */ /* 0x000f680000100800 */
[----:B------:R-:W5:Y:S01]  /*5020*/  LDL R213, [R1+0x14c] ;  /* 0x00014c0001d57983 */ /* 0x000f620000100800 */
[----:B-1----:R-:W-:Y:S01]  /*5030*/  FFMA R76, R77, 3.9062499126885086298e-05, R76 ;  /* 0x3823d70a4d4c7823 */ /* 0x002fe2000000004c */
[----:B0-----:R-:W-:-:S04]  /*5040*/  R2UR UR14, R78 ;  /* 0x000000004e0e72ca */ /* 0x001fc800000e0000 */
[----:B------:R-:W-:-:S13]  /*5050*/  FSETP.GEU.AND P0, PT, |R76|, 1.175494350822287508e-38, PT ;  /* 0x008000004c00780b */ /* 0x000fda0003f0e200 */
[----:B------:R-:W-:-:S06]  /*5060*/  @!P0 FMUL R76, R76, 16777216 ;  /* 0x4b8000004c4c8820 */ /* 0x000fcc0000400000 */
[----:B------:R-:W0:Y:S02]  /*5070*/  MUFU.RSQ R76, R76 ;  /* 0x0000004c004c7308 */ /* 0x000e240000001400 */
[----:B0-----:R-:W-:Y:S02]  /*5080*/  R2UR UR4, R76 ;  /* 0x000000004c0472ca */ /* 0x001fe400000e0000 */
[----:B------:R-:W0:Y:S11]  /*5090*/  @!P3 LDC.64 R76, c[0x0][0x228] ;  /* 0x00008a00ff4cbb82 */ /* 0x000e360000000a00 */
[----:B------:R-:W-:-:S05]  /*50a0*/  MOV R78, UR4 ;  /* 0x00000004004e7c02 */ /* 0x000fca0008000f00 */
[----:B------:R-:W-:-:S05]  /*50b0*/  @!P0 FMUL R78, R78, 4096 ;  /* 0x458000004e4e8820 */ /* 0x000fca0000400000 */
[----:B------:R-:W-:Y:S02]  /*50c0*/  @!P0 R2UR UR4, R78 ;  /* 0x000000004e0482ca */ /* 0x000fe400000e0000 */
[----:B------:R-:W-:Y:S01]  /*50d0*/  MOV R78, UR14 ;  /* 0x0000000e004e7c02 */ /* 0x000fe20008000f00 */
[----:B0-----:R-:W-:-:S04]  /*50e0*/  @!P3 IMAD.WIDE R76, R0, 0x4, R76 ;  /* 0x00000004004cb825 */ /* 0x001fc800078e024c */
[----:B------:R-:W-:Y:S01]  /*50f0*/  FADD R105, R105, -UR14 ;  /* 0x8000000e69697e21 */ /* 0x000fe20008000000 */
[----:B------:R0:W-:Y:S05]  /*5100*/  @!P3 STG.E desc[UR8][R76.64], R78 ;  /* 0x0000004e4c00b986 */ /* 0x0001ea000c101908 */
[----:B------:R-:W-:Y:S01]  /*5110*/  FMUL R105, R105, UR4 ;  /* 0x0000000469697c20 */ /* 0x000fe20008400000 */
[----:B0-----:R-:W-:-:S05]  /*5120*/  FADD R77, R244, 1 ;  /* 0x3f800000f44d7421 */ /* 0x001fca0000000000 */
[----:B------:R-:W-:-:S05]  /*5130*/  FSEL R77, R244, R77, !P2 ;  /* 0x0000004df44d7208 */ /* 0x000fca0005000000 */
[----:B---3--:R-:W-:Y:S02]  /*5140*/  FFMA R77, R105, R77, R214 ;  /* 0x0000004d694d7223 */ /* 0x008fe400000000d6 */
[----:B------:R-:W3:Y:S01]  /*5150*/  LDL R214, [R1+0x154] ;  /* 0x0001540001d67983 */ /* 0x000ee20000100800 */
[----:B------:R-:W-:Y:S01]  /*5160*/  FADD R76, R38, 1 ;  /* 0x3f800000264c7421 */ /* 0x000fe20000000000 */
[----:B------:R-:W-:-:S04]  /*5170*/  FADD R113, R113, -UR14 ;  /* 0x8000000e71717e21 */ /* 0x000fc80008000000 */
[----:B------:R-:W-:Y:S01]  /*5180*/  FSEL R76, R38, R76, !P2 ;  /* 0x0000004c264c7208 */ /* 0x000fe20005000000 */
[----:B------:R-:W-:Y:S01]  /*5190*/  FMUL R113, R113, UR4 ;  /* 0x0000000471717c20 */ /* 0x000fe20008400000 */
[----:B------:R-:W-:-:S03]  /*51a0*/  FADD R109, R109, -UR14 ;  /* 0x8000000e6d6d7e21 */ /* 0x000fc60008000000 */
[----:B--2---:R-:W-:Y:S01]  /*51b0*/  FFMA R78, R113, R76, R79 ;  /* 0x0000004c714e7223 */ /* 0x004fe2000000004f */
[----:B------:R-:W-:Y:S01]  /*51c0*/  FADD R79, R243, 1 ;  /* 0x3f800000f34f7421 */ /* 0x000fe20000000000 */
[----:B------:R-:W-:-:S04]  /*51d0*/  FMUL R109, R109, UR4 ;  /* 0x000000046d6d7c20 */ /* 0x000fc80008400000 */
[----:B------:R-:W-:Y:S01]  /*51e0*/  FSEL R79, R243, R79, !P2 ;  /* 0x0000004ff34f7208 */ /* 0x000fe20005000000 */
[----:B------:R-:W-:Y:S01]  /*51f0*/  FADD R105, R242, 1 ;  /* 0x3f800000f2697421 */ /* 0x000fe20000000000 */
[----:B------:R-:W-:-:S03]  /*5200*/  FADD R117, R117, -UR14 ;  /* 0x8000000e75757e21 */ /* 0x000fc60008000000 */
[----:B----4-:R-:W-:Y:S01]  /*5210*/  FFMA R113, R109, R79, R217 ;  /* 0x0000004f6d717223 */ /* 0x010fe200000000d9 */
[----:B------:R-:W-:Y:S01]  /*5220*/  FADD R79, R40, 1 ;  /* 0x3f800000284f7421 */ /* 0x000fe20000000000 */
[----:B------:R-:W-:Y:S01]  /*5230*/  FADD R129, R129, -UR14 ;  /* 0x8000000e81817e21 */ /* 0x000fe20008000000 */
[----:B------:R-:W-:Y:S01]  /*5240*/  FSEL R105, R242, R105, !P2 ;  /* 0x00000069f2697208 */ /* 0x000fe20005000000 */
[----:B------:R-:W-:Y:S02]  /*5250*/  FMUL R117, R117, UR4 ;  /* 0x0000000475757c20 */ /* 0x000fe40008400000 */
[----:B------:R-:W-:Y:S01]  /*5260*/  FSEL R79, R40, R79, !P2 ;  /* 0x0000004f284f7208 */ /* 0x000fe20005000000 */
[----:B------:R-:W-:Y:S01]  /*5270*/  FMUL R129, R129, UR4 ;  /* 0x0000000481817c20 */ /* 0x000fe20008400000 */
[----:B------:R-:W-:Y:S01]  /*5280*/  FADD R76, R39, 1 ;  /* 0x3f800000274c7421 */ /* 0x000fe20000000000 */
[----:B-----5:R-:W-:Y:S01]  /*5290*/  FFMA R105, R117, R105, R215 ;  /* 0x0000006975697223 */ /* 0x020fe200000000d7 */
[----:B------:R-:W-:Y:S01]  /*52a0*/  FADD R117, R241, 1 ;  /* 0x3f800000f1757421 */ /* 0x000fe20000000000 */
[----:B------:R-:W2:Y:S01]  /*52b0*/  LDL R215, [R1+0x144] ;  /* 0x0001440001d77983 */ /* 0x000ea20000100800 */
[----:B------:R-:W-:Y:S01]  /*52c0*/  FFMA R109, R129, R79, R211 ;  /* 0x0000004f816d7223 */ /* 0x000fe200000000d3 */
[----:B------:R-:W-:-:S02]  /*52d0*/  FADD R79, R41, 1 ;  /* 0x3f800000294f7421 */ /* 0x000fc40000000000 */
[----:B------:R-:W4:Y:S01]  /*52e0*/  LDL R211, [R1+0x140] ;  /* 0x0001400001d37983 */ /* 0x000f220000100800 */
[----:B------:R-:W-:Y:S01]  /*52f0*/  FADD R125, R125, -UR14 ;  /* 0x8000000e7d7d7e21 */ /* 0x000fe20008000000 */
[----:B------:R-:W-:Y:S01]  /*5300*/  FADD R121, R121, -UR14 ;  /* 0x8000000e79797e21 */ /* 0x000fe20008000000 */
[----:B------:R-:W-:Y:S01]  /*5310*/  FADD R134, R134, -UR14 ;  /* 0x8000000e86867e21 */ /* 0x000fe20008000000 */
[----:B------:R-:W-:Y:S01]  /*5320*/  FSEL R117, R241, R117, !P2 ;  /* 0x00000075f1757208 */ /* 0x000fe20005000000 */
[----:B------:R-:W-:Y:S01]  /*5330*/  FMUL R125, R125, UR4 ;  /* 0x000000047d7d7c20 */ /* 0x000fe20008400000 */
[----:B------:R-:W-:Y:S01]  /*5340*/  FSEL R76, R39, R76, !P2 ;  /* 0x0000004c274c7208 */ /* 0x000fe20005000000 */
[----:B------:R-:W-:Y:S01]  /*5350*/  FMUL R121, R121, UR4 ;  /* 0x0000000479797c20 */ /* 0x000fe20008400000 */
[----:B------:R-:W-:Y:S01]  /*5360*/  FSEL R79, R41, R79, !P2 ;  /* 0x0000004f294f7208 */ /* 0x000fe20005000000 */
[----:B------:R-:W-:Y:S02]  /*5370*/  FMUL R134, R134, UR4 ;  /* 0x0000000486867c20 */ /* 0x000fe40008400000 */
[----:B------:R-:W-:Y:S01]  /*5380*/  FFMA R76, R121, R76, R216 ;  /* 0x0000004c794c7223 */ /* 0x000fe200000000d8 */
[----:B------:R-:W-:Y:S01]  /*5390*/  FADD R121, R240, 1 ;  /* 0x3f800000f0797421 */ /* 0x000fe20000000000 */
[----:B------:R-:W-:Y:S01]  /*53a0*/  FFMA R79, R134, R79, R210 ;  /* 0x0000004f864f7223 */ /* 0x000fe200000000d2 */
[----:B------:R-:W-:Y:S01]  /*53b0*/  FADD R133, R133, -UR14 ;  /* 0x8000000e85857e21 */ /* 0x000fe20008000000 */
[----:B------:R-:W5:Y:S01]  /*53c0*/  LDL R210, [R1+0x138] ;  /* 0x0001380001d27983 */ /* 0x000f620000100800 */
[----:B------:R-:W-:Y:S01]  /*53d0*/  FADD R137, R137, -UR14 ;  /* 0x8000000e89897e21 */ /* 0x000fe20008000000 */
[----:B------:R-:W-:Y:S01]  /*53e0*/  FSEL R121, R240, R121, !P2 ;  /* 0x00000079f0797208 */ /* 0x000fe20005000000 */
[----:B------:R-:W-:Y:S01]  /*53f0*/  FMUL R133, R133, UR4 ;  /* 0x0000000485857c20 */ /* 0x000fe20008400000 */
[----:B------:R-:W-:Y:S01]  /*5400*/  FADD R129, R43, 1 ;  /* 0x3f8000002b817421 */ /* 0x000fe20000000000 */
[----:B------:R-:W-:Y:S01]  /*5410*/  FMUL R137, R137, UR4 ;  /* 0x0000000489897c20 */ /* 0x000fe20008400000 */
[----:B------:R-:W-:Y:S01]  /*5420*/  FADD R135, R135, -UR14 ;  /* 0x8000000e87877e21 */ /* 0x000fe20008000000 */
[----:B------:R-:W-:Y:S01]  /*5430*/  FFMA R121, R133, R121, R213 ;  /* 0x0000007985797223 */ /* 0x000fe200000000d5 */
[----:B------:R-:W-:Y:S01]  /*5440*/  FADD R139, R139, -UR14 ;  /* 0x8000000e8b8b7e21 */ /* 0x000fe20008000000 */
[----:B------:R-:W5:Y:S01]  /*5450*/  LDL R213, [R1+0x134] ;  /* 0x0001340001d57983 */ /* 0x000f620000100800 */
[----:B---3--:R-:W-:Y:S01]  /*5460*/  FFMA R125, R125, R117, R214 ;  /* 0x000000757d7d7223 */ /* 0x008fe200000000d6 */
[----:B------:R-:W-:-:S02]  /*5470*/  FADD R138, R138, -UR14 ;  /* 0x8000000e8a8a7e21 */ /* 0x000fc40008000000 */
[----:B------:R-:W3:Y:S01]  /*5480*/  LDL R214, [R1+0x13c] ;  /* 0x00013c0001d67983 */ /* 0x000ee20000100800 */
[----:B------:R-:W-:Y:S01]  /*5490*/  FADD R117, R42, 1 ;  /* 0x3f8000002a757421 */ /* 0x000fe20000000000 */
[----:B------:R-:W-:Y:S01]  /*54a0*/  FADD R142, R142, -UR14 ;  /* 0x8000000e8e8e7e21 */ /* 0x000fe20008000000 */
[----:B------:R-:W-:Y:S01]  /*54b0*/  FADD R141, R141, -UR14 ;  /* 0x8000000e8d8d7e21 */ /* 0x000fe20008000000 */
[----:B------:R-:W-:Y:S01]  /*54c0*/  FADD R145, R145, -UR14 ;  /* 0x8000000e91917e21 */ /* 0x000fe20008000000 */
[----:B------:R-:W-:Y:S01]  /*54d0*/  FADD R143, R143, -UR14 ;  /* 0x8000000e8f8f7e21 */ /* 0x000fe20008000000 */
[----:B------:R-:W-:Y:S01]  /*54e0*/  FSEL R117, R42, R117, !P2 ;  /* 0x000000752a757208 */ /* 0x000fe20005000000 */
[----:B------:R-:W-:Y:S01]  /*54f0*/  FADD R146, R146, -UR14 ;  /* 0x8000000e92927e21 */ /* 0x000fe20008000000 */
[----:B------:R-:W-:Y:S01]  /*5500*/  FADD R84, R84, -UR14 ;  /* 0x8000000e54547e21 */ /* 0x000fe20008000000 */
[----:B------:R-:W-:Y:S01]  /*5510*/  FADD R85, R85, -UR14 ;  /* 0x8000000e55557e21 */ /* 0x000fe20008000000 */
[----:B------:R-:W-:Y:S01]  /*5520*/  FADD R147, R147, -UR14 ;  /* 0x8000000e93937e21 */ /* 0x000fe20008000000 */
[----:B------:R-:W-:Y:S01]  /*5530*/  FFMA R117, R137, R117, R212 ;  /* 0x0000007589757223 */ /* 0x000fe200000000d4 */
[----:B------:R-:W-:Y:S01]  /*5540*/  FADD R149, R149, -UR14 ;  /* 0x8000000e95957e21 */ /* 0x000fe20008000000 */
[----:B------:R-:W3:Y:S01]  /*5550*/  LDL R212, [R1+0x130] ;  /* 0x0001300001d47983 */ /* 0x000ee20000100800 */
[----:B------:R-:W-:Y:S01]  /*5560*/  FADD R133, R239, 1 ;  /* 0x3f800000ef857421 */ /* 0x000fe20000000000 */
[----:B------:R-:W-:Y:S01]  /*5570*/  FSEL R129, R43, R129, !P2 ;  /* 0x000000812b817208 */ /* 0x000fe20005000000 */
[----:B------:R-:W-:Y:S01]  /*5580*/  FMUL R135, R135, UR4 ;  /* 0x0000000487877c20 */ /* 0x000fe20008400000 */
[----:B------:R-:W-:Y:S01]  /*5590*/  FMUL R139, R139, UR4 ;  /* 0x000000048b8b7c20 */ /* 0x000fe20008400000 */
[----:B------:R-:W-:Y:S01]  /*55a0*/  FADD R88, R88, -UR14 ;  /* 0x8000000e58587e21 */ /* 0x000fe20008000000 */
[----:B------:R-:W-:Y:S01]  /*55b0*/  FSEL R133, R239, R133, !P2 ;  /* 0x00000085ef857208 */ /* 0x000fe20005000000 */
[----:B------:R-:W-:Y:S01]  /*55c0*/  FMUL R138, R138, UR4 ;  /* 0x000000048a8a7c20 */ /* 0x000fe20008400000 */
        /* <DEDUP_REMOVED lines=11> */
[----:B--2---:R-:W-:Y:S01]  /*5680*/  FFMA R135, R135, R133, R215 ;  /* 0x0000008587877223 */ /* 0x004fe200000000d7 */
[----:B------:R-:W-:Y:S01]  /*5690*/  FADD R133, R238, 1 ;  /* 0x3f800000ee857421 */ /* 0x000fe20000000000 */
[----:B------:R-:W2:Y:S01]  /*56a0*/  LDL R215, [R1+0x12c] ;  /* 0x00012c0001d77983 */ /* 0x000ea20000100800 */
[----:B----4-:R-:W-:Y:S01]  /*56b0*/  FFMA R134, R139, R129, R211 ;  /* 0x000000818b867223 */ /* 0x010fe200000000d3 */
[----:B------:R-:W-:-:S02]  /*56c0*/  FADD R129, R44, 1 ;  /* 0x3f8000002c817421 */ /* 0x000fc40000000000 */
[----:B------:R-:W4:Y:S01]  /*56d0*/  LDL R211, [R1+0x128] ;  /* 0x0001280001d37983 */ /* 0x000f220000100800 */
[----:B------:R-:W-:Y:S02]  /*56e0*/  FSEL R137, R238, R133, !P2 ;  /* 0x00000085ee897208 */ /* 0x000fe40005000000 */
[----:B------:R-:W-:Y:S01]  /*56f0*/  FSEL R133, R44, R129, !P2 ;  /* 0x000000812c857208 */ /* 0x000fe20005000000 */
[----:B------:R-:W-:Y:S01]  /*5700*/  FMUL R141, R141, UR4 ;  /* 0x000000048d8d7c20 */ /* 0x000fe20008400000 */
[----:B------:R-:W-:Y:S01]  /*5710*/  FADD R157, R157, -UR14 ;  /* 0x8000000e9d9d7e21 */ /* 0x000fe20008000000 */
[----:B------:R-:W-:Y:S01]  /*5720*/  FADD R158, R158, -UR14 ;  /* 0x8000000e9e9e7e21 */ /* 0x000fe20008000000 */
[----:B------:R-:W-:Y:S01]  /*5730*/  FADD R100, R100, -UR14 ;  /* 0x8000000e64647e21 */ /* 0x000fe20008000000 */
[----:B------:R-:W4:Y:S01]  /*5740*/  LDL R216, [R1+0xcc] ;  /* 0x0000cc0001d87983 */ /* 0x000f220000100800 */
[----:B-----5:R-:W-:-:S03]  /*5750*/  FFMA R133, R142, R133, R210 ;  /* 0x000000858e857223 */ /* 0x020fc600000000d2 */
[----:B------:R-:W5:Y:S01]  /*5760*/  LDL R210, [R1+0x120] ;  /* 0x0001200001d27983 */ /* 0x000f620000100800 */
[----:B------:R-:W-:Y:S01]  /*5770*/  FMUL R145, R145, UR4 ;  /* 0x0000000491917c20 */ /* 0x000fe20008400000 */
[----:B---3--:R-:W-:Y:S01]  /*5780*/  FFMA R129, R138, R137, R214 ;  /* 0x000000898a817223 */ /* 0x008fe200000000d6 */
[----:B------:R-:W-:Y:S01]  /*5790*/  FADD R138, R237, 1 ;  /* 0x3f800000ed8a7421 */ /* 0x000fe20000000000 */
[----:B------:R-:W3:Y:S01]  /*57a0*/  LDL R214, [R1+0x124] ;  /* 0x0001240001d67983 */ /* 0x000ee20000100800 */
[----:B------:R-:W-:-:S03]  /*57b0*/  FADD R137, R45, 1 ;  /* 0x3f8000002d897421 */ /* 0x000fc60000000000 */
[----:B------:R-:W-:Y:S02]  /*57c0*/  FSEL R138, R237, R138, !P2 ;  /* 0x0000008aed8a7208 */ /* 0x000fe40005000000 */
[----:B------:R-:W-:-:S03]  /*57d0*/  FSEL R137, R45, R137, !P2 ;  /* 0x000000892d897208 */ /* 0x000fc60005000000 */
[----:B------:R-:W-:Y:S02]  /*57e0*/  FFMA R141, R141, R138, R213 ;  /* 0x0000008a8d8d7223 */ /* 0x000fe400000000d5 */
[----:B------:R-:W-:Y:S01]  /*57f0*/  FFMA R139, R145, R137, R212 ;  /* 0x00000089918b7223 */ /* 0x000fe200000000d4 */
[----:B------:R-:W5:Y:S04]  /*5800*/  LDL R213, [R1+0x11c] ;  /* 0x00011c0001d57983 */ /* 0x000f680000100800 */
[----:B------:R-:W5:Y:S01]  /*5810*/  LDL R212, [R1+0x118] ;  /* 0x0001180001d47983 */ /* 0x000f620000100800 */
[----:B------:R-:W-:Y:S01]  /*5820*/  FADD R138, R236, 1 ;  /* 0x3f800000ec8a7421 */ /* 0x000fe20000000000 */
[----:B------:R-:W-:Y:S01]  /*5830*/  FADD R137, R46, 1 ;  /* 0x3f8000002e897421 */ /* 0x000fe20000000000 */
[----:B------:R-:W-:Y:S01]  /*5840*/  FMUL R143, R143, UR4 ;  /* 0x000000048f8f7c20 */ /* 0x000fe20008400000 */
[----:B------:R-:W-:-:S02]  /*5850*/  FMUL R146, R146, UR4 ;  /* 0x0000000492927c20 */ /* 0x000fc40008400000 */
[----:B------:R-:W-:Y:S02]  /*5860*/  FSEL R142, R236, R138, !P2 ;  /* 0x0000008aec8e7208 */ /* 0x000fe40005000000 */
[----:B------:R-:W-:Y:S01]  /*5870*/  FSEL R138, R46, R137, !P2 ;  /* 0x000000892e8a7208 */ /* 0x000fe20005000000 */
[----:B------:R-:W-:Y:S02]  /*5880*/  FMUL R84, R84, UR4 ;  /* 0x0000000454547c20 */ /* 0x000fe40008400000 */
[----:B--2---:R-:W-:Y:S01]  /*5890*/  FFMA R137, R143, R142, R215 ;  /* 0x0000008e8f897223 */ /* 0x004fe200000000d7 */
[----:B------:R-:W-:Y:S01]  /*58a0*/  FADD R143, R235, 1 ;  /* 0x3f800000eb8f7421 */ /* 0x000fe20000000000 */
[----:B------:R-:W2:Y:S01]  /*58b0*/  LDL R215, [R1+0x114] ;  /* 0x0001140001d77983 */ /* 0x000ea20000100800 */
[----:B------:R-:W-:Y:S01]  /*58c0*/  FADD R142, R47, 1 ;  /* 0x3f8000002f8e7421 */ /* 0x000fe20000000000 */
[----:B----4-:R-:W-:Y:S02]  /*58d0*/  FFMA R138, R146, R138, R211 ;  /* 0x0000008a928a7223 */ /* 0x010fe400000000d3 */
[----:B------:R-:W4:Y:S01]  /*58e0*/  LDL R211, [R1+0x110] ;  /* 0x0001100001d37983 */ /* 0x000f220000100800 */
[----:B------:R-:W-:Y:S01]  /*58f0*/  FSEL R143, R235, R143, !P2 ;  /* 0x0000008feb8f7208 */ /* 0x000fe20005000000 */
[----:B------:R-:W-:Y:S01]  /*5900*/  FMUL R85, R85, UR4 ;  /* 0x0000000455557c20 */ /* 0x000fe20008400000 */
[----:B------:R-:W-:Y:S01]  /*5910*/  FSEL R142, R47, R142, !P2 ;  /* 0x0000008e2f8e7208 */ /* 0x000fe20005000000 */
[----:B------:R-:W-:Y:S01]  /*5920*/  FMUL R147, R147, UR4 ;  /* 0x0000000493937c20 */ /* 0x000fe20008400000 */
[----:B------:R-:W-:Y:S01]  /*5930*/  FMUL R149, R149, UR4 ;  /* 0x0000000495957c20 */ /* 0x000fe20008400000 */
[----:B---3--:R-:W-:-:S02]  /*5940*/  FFMA R145, R84, R143, R214 ;  /* 0x0000008f54917223 */ /* 0x008fc400000000d6 */
[----:B-----5:R-:W-:Y:S01]  /*5950*/  FFMA R84, R85, R142, R210 ;  /* 0x0000008e55547223 */ /* 0x020fe200000000d2 */
[----:B------:R-:W3:Y:S01]  /*5960*/  LDL R214, [R1+0x10c] ;  /* 0x00010c0001d67983 */ /* 0x000ee20000100800 */
[----:B------:R-:W-:Y:S01]  /*5970*/  FADD R142, R234, 1 ;  /* 0x3f800000ea8e7421 */ /* 0x000fe20000000000 */
[----:B------:R-:W-:Y:S02]  /*5980*/  FADD R85, R48, 1 ;  /* 0x3f80000030557421 */ /* 0x000fe40000000000 */
[----:B------:R-:W5:Y:S02]  /*5990*/  LDL R210, [R1+0x108] ;  /* 0x0001080001d27983 */ /* 0x000f640000100800 */
[----:B------:R-:W-:Y:S02]  /*59a0*/  FSEL R142, R234, R142, !P2 ;  /* 0x0000008eea8e7208 */ /* 0x000fe40005000000 */
[----:B------:R-:W-:-:S03]  /*59b0*/  FSEL R85, R48, R85, !P2 ;  /* 0x0000005530557208 */ /* 0x000fc60005000000 */
[----:B------:R-:W-:Y:S02]  /*59c0*/  FFMA R142, R147, R142, R213 ;  /* 0x0000008e938e7223 */ /* 0x000fe400000000d5 */
[----:B------:R-:W5:Y:S01]  /*59d0*/  LDL R213, [R1+0x104] ;  /* 0x0001040001d57983 */ /* 0x000f620000100800 */
[----:B------:R-:W-:-:S03]  /*59e0*/  FFMA R143, R149, R85, R212 ;  /* 0x00000055958f7223 */ /* 0x000fc600000000d4 */
[----:B------:R-:W5:Y:S01]  /*59f0*/  LDL R212, [R1+0x100] ;  /* 0x0001000001d47983 */ /* 0x000f620000100800 */
[----:B------:R-:W-:Y:S01]  /*5a00*/  FADD R146, R233, 1 ;  /* 0x3f800000e9927421 */ /* 0x000fe20000000000 */
[----:B------:R-:W-:Y:S01]  /*5a10*/  FADD R85, R49, 1 ;  /* 0x3f80000031557421 */ /* 0x000fe20000000000 */
[----:B------:R-:W-:Y:S01]  /*5a20*/  FMUL R88, R88, UR4 ;  /* 0x0000000458587c20 */ /* 0x000fe20008400000 */
[----:B------:R-:W-:Y:S02]  /*5a30*/  FMUL R150, R150, UR4 ;  /* 0x0000000496967c20 */ /* 0x000fe40008400000 */
[----:B------:R-:W-:Y:S02]  /*5a40*/  FSEL R146, R233, R146, !P2 ;  /* 0x00000092e9927208 */ /* 0x000fe40005000000 */
[----:B------:R-:W-:Y:S01]  /*5a50*/  FSEL R85, R49, R85, !P2 ;  /* 0x0000005531557208 */ /* 0x000fe20005000000 */
[----:B------:R-:W-:Y:S02]  /*5a60*/  FADD R147, R232, 1 ;  /* 0x3f800000e8937421 */ /* 0x000fe40000000000 */
[----:B--2---:R-:W-:-:S02]  /*5a70*/  FFMA R146, R88, R146, R215 ;  /* 0x0000009258927223 */ /* 0x004fc400000000d7 */
[----:B------:R-:W2:Y:S01]  /*5a80*/  LDL R215, [R1+0xfc] ;  /* 0x0000fc0001d77983 */ /* 0x000ea20000100800 */
[----:B----4-:R-:W-:Y:S01]  /*5a90*/  FFMA R85, R150, R85, R211 ;  /* 0x0000005596557223 */ /* 0x010fe200000000d3 */
[----:B------:R-:W-:Y:S02]  /*5aa0*/  FADD R88, R50, 1 ;  /* 0x3f80000032587421 */ /* 0x000fe40000000000 */
[----:B------:R-:W4:Y:S01]  /*5ab0*/  LDL R211, [R1+0xf8] ;  /* 0x0000f80001d37983 */ /* 0x000f220000100800 */
[----:B------:R-:W-:Y:S01]  /*5ac0*/  FSEL R149, R232, R147, !P2 ;  /* 0x00000093e8957208 */ /* 0x000fe20005000000 */
[----:B------:R-:W-:Y:S01]  /*5ad0*/  FMUL R89, R89, UR4 ;  /* 0x0000000459597c20 */ /* 0x000fe20008400000 */
[----:B------:R-:W-:Y:S01]  /*5ae0*/  FMUL R151, R151, UR4 ;  /* 0x0000000497977c20 */ /* 0x000fe20008400000 */
[----:B------:R-:W-:Y:S01]  /*5af0*/  FSEL R147, R50, R88, !P2 ;  /* 0x0000005832937208 */ /* 0x000fe20005000000 */
[----:B------:R-:W-:Y:S01]  /*5b00*/  FMUL R92, R92, UR4 ;  /* 0x000000045c5c7c20 */ /* 0x000fe20008400000 */
[----:B------:R-:W-:Y:S01]  /*5b10*/  FMUL R153, R153, UR4 ;  /* 0x0000000499997c20 */ /* 0x000fe20008400000 */
[----:B---3--:R-:W-:Y:S01]  /*5b20*/  FFMA R88, R89, R149, R214 ;  /* 0x0000009559587223 */ /* 0x008fe200000000d6 */
[----:B------:R-:W-:Y:S01]  /*5b30*/  FADD R149, R231, 1 ;  /* 0x3f800000e7957421 */ /* 0x000fe20000000000 */
[----:B------:R-:W3:Y:S01]  /*5b40*/  LDL R214, [R1+0xf0] ;  /* 0x0000f00001d67983 */ /* 0x000ee20000100800 */
[----:B-----5:R-:W-:Y:S01]  /*5b50*/  FFMA R89, R151, R147, R210 ;  /* 0x0000009397597223 */ /* 0x020fe200000000d2 */
[----:B------:R-:W-:-:S02]  /*5b60*/  FADD R147, R51, 1 ;  /* 0x3f80000033937421 */ /* 0x000fc40000000000 */
[----:B------:R-:W5:Y:S01]  /*5b70*/  LDL R210, [R1+0xf4] ;  /* 0x0000f40001d27983 */ /* 0x000f620000100800 */
        /* <DEDUP_REMOVED lines=11> */
[----:B------:R-:W-:-:S03]  /*5c30*/  FSEL R150, R52, R92, !P2 ;  /* 0x0000005c34967208 */ /* 0x000fc60005000000 */
[----:B--2---:R-:W-:Y:S01]  /*5c40*/  FFMA R92, R93, R151, R215 ;  /* 0x000000975d5c7223 */ /* 0x004fe200000000d7 */
[----:B------:R-:W-:Y:S01]  /*5c50*/  FADD R151, R229, 1 ;  /* 0x3f800000e5977421 */ /* 0x000fe20000000000 */
[----:B------:R-:W2:Y:S01]  /*5c60*/  LDL R215, [R1+0xe0] ;  /* 0x0000e00001d77983 */ /* 0x000ea20000100800 */
[----:B----4-:R-:W-:Y:S01]  /*5c70*/  FFMA R93, R154, R150, R211 ;  /* 0x000000969a5d7223 */ /* 0x010fe200000000d3 */
[----:B------:R-:W-:Y:S02]  /*5c80*/  FADD R150, R53, 1 ;  /* 0x3f80000035967421 */ /* 0x000fe40000000000 */
[----:B------:R-:W4:Y:S01]  /*5c90*/  LDL R211, [R1+0xe4] ;  /* 0x0000e40001d37983 */ /* 0x000f220000100800 */
[----:B------:R-:W-:Y:S01]  /*5ca0*/  FSEL R151, R229, R151, !P2 ;  /* 0x00000097e5977208 */ /* 0x000fe20005000000 */
[----:B------:R-:W-:Y:S01]  /*5cb0*/  FMUL R155, R155, UR4 ;  /* 0x000000049b9b7c20 */ /* 0x000fe20008400000 */
[----:B------:R-:W-:Y:S01]  /*5cc0*/  FSEL R150, R53, R150, !P2 ;  /* 0x0000009635967208 */ /* 0x000fe20005000000 */
[----:B------:R-:W-:Y:S01]  /*5cd0*/  FMUL R96, R96, UR4 ;  /* 0x0000000460607c20 */ /* 0x000fe20008400000 */
[----:B------:R-:W4:Y:S01]  /*5ce0*/  LDL R154, [R1+0xd8] ;  /* 0x0000d800019a7983 */ /* 0x000f220000100800 */
[----:B------:R-:W-:Y:S01]  /*5cf0*/  FMUL R97, R97, UR4 ;  /* 0x0000000461617c20 */ /* 0x000fe20008400000 */
[----:B------:R-:W-:Y:S01]  /*5d00*/  FMUL R157, R157, UR4 ;  /* 0x000000049d9d7c20 */ /* 0x000fe20008400000 */
[----:B---3--:R-:W-:Y:S01]  /*5d10*/  FFMA R153, R155, R150, R214 ;  /* 0x000000969b997223 */ /* 0x008fe200000000d6 */
[----:B------:R-:W-:Y:S01]  /*5d20*/  FADD R150, R228, 1 ;  /* 0x3f800000e4967421 */ /* 0x000fe20000000000 */
[----:B------:R-:W3:Y:S01]  /*5d30*/  LDL R214, [R1+0xdc] ;  /* 0x0000dc0001d67983 */ /* 0x000ee20000100800 */
[----:B-----5:R-:W-:Y:S01]  /*5d40*/  FFMA R210, R96, R151, R210 ;  /* 0x0000009760d27223 */ /* 0x020fe200000000d2 */
[----:B------:R-:W-:-:S02]  /*5d50*/  FADD R96, R54, 1 ;  /* 0x3f80000036607421 */ /* 0x000fc40000000000 */
[----:B------:R-:W-:Y:S01]  /*5d60*/  FSEL R151, R228, R150, !P2 ;  /* 0x00000096e4977208 */ /* 0x000fe20005000000 */
[----:B------:R-:W-:Y:S01]  /*5d70*/  FMUL R158, R158, UR4 ;  /* 0x000000049e9e7c20 */ /* 0x000fe20008400000 */
[----:B------:R-:W-:Y:S01]  /*5d80*/  FMUL R100, R100, UR4 ;  /* 0x0000000464647c20 */ /* 0x000fe20008400000 */
[----:B------:R-:W-:Y:S01]  /*5d90*/  FADD R101, R101, -UR14 ;  /* 0x8000000e65657e21 */ /* 0x000fe20008000000 */
[----:B------:R-:W-:Y:S01]  /*5da0*/  FSEL R150, R54, R96, !P2 ;  /* 0x0000006036967208 */ /* 0x000fe20005000000 */
[----:B------:R-:W-:Y:S01]  /*5db0*/  FADD R159, R159, -UR14 ;  /* 0x8000000e9f9f7e21 */ /* 0x000fe20008000000 */
[----:B------:R-:W5:Y:S01]  /*5dc0*/  LDL R155, [R1+0xc4] ;  /* 0x0000c400019b7983 */ /* 0x000f620000100800 */
[----:B------:R-:W-:Y:S02]  /*5dd0*/  FFMA R96, R97, R151, R213 ;  /* 0x0000009761607223 */ /* 0x000fe400000000d5 */
[----:B------:R-:W-:Y:S01]  /*5de0*/  FFMA R97, R157, R150, R212 ;  /* 0x000000969d617223 */ /* 0x000fe200000000d4 */
[----:B------:R-:W5:Y:S04]  /*5df0*/  LDL R213, [R1+0xd0] ;  /* 0x0000d00001d57983 */ /* 0x000f680000100800 */
[----:B------:R-:W5:Y:S01]  /*5e00*/  LDL R212, [R1+0xd4] ;  /* 0x0000d40001d47983 */ /* 0x000f620000100800 */
[----:B------:R-:W-:Y:S01]  /*5e10*/  FADD R150, R55, 1 ;  /* 0x3f80000037967421 */ /* 0x000fe20000000000 */
[----:B------:R-:W-:-:S04]  /*5e20*/  FADD R151, R3, 1 ;  /* 0x3f80000003977421 */ /* 0x000fc80000000000 */
[----:B------:R-:W-:Y:S02]  /*5e30*/  FSEL R150, R55, R150, !P2 ;  /* 0x0000009637967208 */ /* 0x000fe40005000000 */
[----:B------:R-:W-:-:S03]  /*5e40*/  FSEL R151, R3, R151, !P2 ;  /* 0x0000009703977208 */ /* 0x000fc60005000000 */
[----:B--2---:R-:W-:Y:S01]  /*5e50*/  FFMA R157, R158, R150, R215 ;  /* 0x000000969e9d7223 */ /* 0x004fe200000000d7 */
[----:B------:R-:W-:Y:S01]  /*5e60*/  FADD R150, R4, 1 ;  /* 0x3f80000004967421 */ /* 0x000fe20000000000 */
[----:B------:R-:W-:Y:S01]  /*5e70*/  FMUL R101, R101, UR4 ;  /* 0x0000000465657c20 */ /* 0x000fe20008400000 */
[----:B------:R-:W-:Y:S01]  /*5e80*/  FMUL R159, R159, UR4 ;  /* 0x000000049f9f7c20 */ /* 0x000fe20008400000 */
[----:B----4-:R-:W-:Y:S01]  /*5e90*/  FFMA R211, R100, R151, R211 ;  /* 0x0000009764d37223 */ /* 0x010fe200000000d3 */
[----:B------:R-:W-:Y:S01]  /*5ea0*/  FADD R100, R56, 1 ;  /* 0x3f80000038647421 */ /* 0x000fe20000000000 */
[----:B------:R-:W-:Y:S01]  /*5eb0*/  FSEL R151, R4, R150, !P2 ;  /* 0x0000009604977208 */ /* 0x000fe20005000000 */
[----:B------:R-:W2:Y:S03]  /*5ec0*/  LDL R215, [R1+0xc8] ;  /* 0x0000c80001d77983 */ /* 0x000ea60000100800 */
[----:B------:R-:W-:Y:S01]  /*5ed0*/  FSEL R150, R56, R100, !P2 ;  /* 0x0000006438967208 */ /* 0x000fe20005000000 */
[----:B------:R-:W-:Y:S01]  /*5ee0*/  FADD R106, R106, -UR14 ;  /* 0x8000000e6a6a7e21 */ /* 0x000fe20008000000 */
[----:B------:R-:W4:Y:S03]  /*5ef0*/  LDL R158, [R1+0xb0] ;  /* 0x0000b000019e7983 */ /* 0x000f260000100800 */
[----:B------:R-:W-:Y:S01]  /*5f00*/  FMUL R106, R106, UR4 ;  /* 0x000000046a6a7c20 */ /* 0x000fe20008400000 */
[----:B---3--:R-:W-:Y:S01]  /*5f10*/  FFMA R100, R101, R151, R214 ;  /* 0x0000009765647223 */ /* 0x008fe200000000d6 */
[----:B------:R-:W-:Y:S01]  /*5f20*/  FFMA R101, R159, R150, R154 ;  /* 0x000000969f657223 */ /* 0x000fe2000000009a */
[C---:B------:R-:W-:Y:S01]  /*5f30*/  FADD R151, R5.reuse, 1 ;  /* 0x3f80000005977421 */ /* 0x040fe20000000000 */
[----:B------:R-:W3:Y:S04]  /*5f40*/  LDL R154, [R1+0xc0] ;  /* 0x0000c000019a7983 */ /* 0x000ee80000100800 */
[----:B------:R-:W-:Y:S01]  /*5f50*/  FSEL R151, R5, R151, !P2 ;  /* 0x0000009705977208 */ /* 0x000fe20005000000 */
[----:B------:R-:W4:Y:S04]  /*5f60*/  LDL R214, [R1+0xbc] ;  /* 0x0000bc0001d67983 */ /* 0x000f280000100800 */
[----:B------:R-:W4:Y:S01]  /*5f70*/  LDL R159, [R1+0xb4] ;  /* 0x0000b400019f7983 */ /* 0x000f220000100800 */
[----:B-----5:R-:W-:-:S03]  /*5f80*/  FFMA R212, R106, R151, R212 ;  /* 0x000000976ad47223 */ /* 0x020fc600000000d4 */
[----:B------:R-:W5:Y:S01]  /*5f90*/  LDL R151, [R1+0xb8] ;  /* 0x0000b80001977983 */ /* 0x000f620000100800 */
[----:B------:R-:W-:Y:S01]  /*5fa0*/  FADD R150, R57, 1 ;  /* 0x3f80000039967421 */ /* 0x000fe20000000000 */
[----:B------:R-:W-:-:S04]  /*5fb0*/  FADD R161, R161, -UR14 ;  /* 0x8000000ea1a17e21 */ /* 0x000fc80008000000 */
[----:B------:R-:W-:Y:S01]  /*5fc0*/  FSEL R150, R57, R150, !P2 ;  /* 0x0000009639967208 */ /* 0x000fe20005000000 */
[----:B------:R-:W-:Y:S01]  /*5fd0*/  FMUL R161, R161, UR4 ;  /* 0x00000004a1a17c20 */ /* 0x000fe20008400000 */
[----:B------:R-:W-:-:S03]  /*5fe0*/  FADD R107, R107, -UR14 ;  /* 0x8000000e6b6b7e21 */ /* 0x000fc60008000000 */
        /* <DEDUP_REMOVED lines=8> */
[----:B------:R-:W-:Y:S01]  /*6070*/  FADD R107, R59, 1 ;  /* 0x3f8000003b6b7421 */ /* 0x000fe20000000000 */
[----:B------:R-:W-:Y:S01]  /*6080*/  FADD R162, R162, -UR14 ;  /* 0x8000000ea2a27e21 */ /* 0x000fe20008000000 */
[----:B------:R-:W-:Y:S01]  /*6090*/  FADD R114, R114, -UR14 ;  /* 0x8000000e72727e21 */ /* 0x000fe20008000000 */
[----:B------:R-:W-:Y:S01]  /*60a0*/  FADD R163, R163, -UR14 ;  /* 0x8000000ea3a37e21 */ /* 0x000fe20008000000 */
[----:B------:R-:W-:Y:S01]  /*60b0*/  FSEL R150, R7, R150, !P2 ;  /* 0x0000009607967208 */ /* 0x000fe20005000000 */
[----:B------:R-:W-:Y:S01]  /*60c0*/  FMUL R162, R162, UR4 ;  /* 0x00000004a2a27c20 */ /* 0x000fe20008400000 */
[----:B------:R-:W-:Y:S01]  /*60d0*/  FSEL R107, R59, R107, !P2 ;  /* 0x0000006b3b6b7208 */ /* 0x000fe20005000000 */
[----:B------:R-:W-:Y:S01]  /*60e0*/  FMUL R114, R114, UR4 ;  /* 0x0000000472727c20 */ /* 0x000fe20008400000 */
[----:B------:R-:W-:Y:S01]  /*60f0*/  FMUL R163, R163, UR4 ;  /* 0x00000004a3a37c20 */ /* 0x000fe20008400000 */
[----:B--2---:R-:W-:-:S02]  /*6100*/  FFMA R213, R162, R213, R215 ;  /* 0x000000d5a2d57223 */ /* 0x004fc400000000d7 */
[----:B------:R-:W-:Y:S01]  /*6110*/  FFMA R216, R114, R150, R155 ;  /* 0x0000009672d87223 */ /* 0x000fe2000000009b */
[----:B------:R-:W-:Y:S01]  /*6120*/  FADD R165, R165, -UR14 ;  /* 0x8000000ea5a57e21 */ /* 0x000fe20008000000 */
[----:B------:R-:W2:Y:S03]  /*6130*/  LDL R155, [R1+0xac] ;  /* 0x0000ac00019b7983 */ /* 0x000ea60000100800 */
[----:B------:R-:W-:Y:S01]  /*6140*/  FMUL R165, R165, UR4 ;  /* 0x00000004a5a57c20 */ /* 0x000fe20008400000 */
[----:B------:R-:W2:Y:S01]  /*6150*/  LDL R162, [R1+0xa4] ;  /* 0x0000a40001a27983 */ /* 0x000ea20000100800 */
[----:B------:R-:W-:Y:S01]  /*6160*/  FADD R114, R8, 1 ;  /* 0x3f80000008727421 */ /* 0x000fe20000000000 */
[----:B------:R-:W-:-:S04]  /*6170*/  FADD R115, R115, -UR14 ;  /* 0x8000000e73737e21 */ /* 0x000fc80008000000 */
[----:B------:R-:W-:Y:S01]  /*6180*/  FSEL R114, R8, R114, !P2 ;  /* 0x0000007208727208 */ /* 0x000fe20005000000 */
[----:B------:R-:W-:Y:S01]  /*6190*/  FMUL R115, R115, UR4 ;  /* 0x0000000473737c20 */ /* 0x000fe20008400000 */
[----:B------:R-:W-:Y:S01]  /*61a0*/  FADD R150, R9, 1 ;  /* 0x3f80000009967421 */ /* 0x000fe20000000000 */
[----:B------:R-:W-:Y:S01]  /*61b0*/  FADD R118, R118, -UR14 ;  /* 0x8000000e76767e21 */ /* 0x000fe20008000000 */
[----:B------:R-:W-:-:S03]  /*61c0*/  FADD R166, R166, -UR14 ;  /* 0x8000000ea6a67e21 */ /* 0x000fc60008000000 */
[----:B------:R-:W-:Y:S01]  /*61d0*/  FSEL R150, R9, R150, !P2 ;  /* 0x0000009609967208 */ /* 0x000fe20005000000 */
[----:B------:R-:W-:Y:S01]  /*61e0*/  FMUL R118, R118, UR4 ;  /* 0x0000000476767c20 */ /* 0x000fe20008400000 */
[----:B------:R-:W-:Y:S01]  /*61f0*/  FMUL R166, R166, UR4 ;  /* 0x00000004a6a67c20 */ /* 0x000fe20008400000 */
[----:B---3--:R-:W-:Y:S01]  /*6200*/  FFMA R215, R163, R107, R154 ;  /* 0x0000006ba3d77223 */ /* 0x008fe2000000009a */
[C---:B------:R-:W-:Y:S01]  /*6210*/  FADD R107, R60.reuse, 1 ;  /* 0x3f8000003c6b7421 */ /* 0x040fe20000000000 */
[----:B------:R-:W3:Y:S04]  /*6220*/  LDL R154, [R1+0xa8] ;  /* 0x0000a800019a7983 */ /* 0x000ee80000100800 */
[----:B------:R-:W-:-:S05]  /*6230*/  FSEL R107, R60, R107, !P2 ;  /* 0x0000006b3c6b7208 */ /* 0x000fca0005000000 */
[----:B-----5:R-:W-:Y:S02]  /*6240*/  FFMA R107, R165, R107, R151 ;  /* 0x0000006ba56b7223 */ /* 0x020fe40000000097 */
[----:B------:R-:W5:Y:S01]  /*6250*/  LDL R151, [R1+0xa0] ;  /* 0x0000a00001977983 */ /* 0x000f620000100800 */
[----:B----4-:R-:W-:Y:S01]  /*6260*/  FFMA R114, R115, R114, R214 ;  /* 0x0000007273727223 */ /* 0x010fe200000000d6 */
[C---:B------:R-:W-:Y:S01]  /*6270*/  FADD R115, R61.reuse, 1 ;  /* 0x3f8000003d737421 */ /* 0x040fe20000000000 */
[----:B------:R-:W-:Y:S02]  /*6280*/  FFMA R214, R118, R150, R159 ;  /* 0x0000009676d67223 */ /* 0x000fe4000000009f */
[----:B------:R-:W4:Y:S02]  /*6290*/  LDL R159, [R1+0x9c] ;  /* 0x00009c00019f7983 */ /* 0x000f240000100800 */
[----:B------:R-:W-:-:S05]  /*62a0*/  FSEL R115, R61, R115, !P2 ;  /* 0x000000733d737208 */ /* 0x000fca0005000000 */
[----:B------:R-:W-:Y:S02]  /*62b0*/  FFMA R165, R166, R115, R158 ;  /* 0x00000073a6a57223 */ /* 0x000fe4000000009e */
        /* <DEDUP_REMOVED lines=8> */
[----:B------:R-:W-:Y:S01]  /*6340*/  FMUL R167, R167, UR4 ;  /* 0x00000004a7a77c20 */ /* 0x000fe20008400000 */
[----:B------:R-:W-:Y:S01]  /*6350*/  FADD R150, R11, 1 ;  /* 0x3f8000000b967421 */ /* 0x000fe20000000000 */
[----:B------:R-:W-:Y:S01]  /*6360*/  FADD R169, R169, -UR14 ;  /* 0x8000000ea9a97e21 */ /* 0x000fe20008000000 */
[----:B------:R-:W-:Y:S01]  /*6370*/  FADD R126, R126, -UR14 ;  /* 0x8000000e7e7e7e21 */ /* 0x000fe20008000000 */
[----:B--2---:R-:W-:Y:S01]  /*6380*/  FFMA R118, R119, R118, R155 ;  /* 0x0000007677767223 */ /* 0x004fe2000000009b */
[----:B------:R-:W-:Y:S01]  /*6390*/  FADD R119, R63, 1 ;  /* 0x3f8000003f777421 */ /* 0x000fe20000000000 */
[----:B------:R-:W2:Y:S01]  /*63a0*/  LDL R155, [R1+0x94] ;  /* 0x00009400019b7983 */ /* 0x000ea20000100800 */
[----:B------:R-:W-:Y:S01]  /*63b0*/  FSEL R150, R11, R150, !P2 ;  /* 0x000000960b967208 */ /* 0x000fe20005000000 */
[----:B------:R-:W-:-:S02]  /*63c0*/  FMUL R169, R169, UR4 ;  /* 0x00000004a9a97c20 */ /* 0x000fc40008400000 */
[----:B------:R-:W-:Y:S01]  /*63d0*/  FSEL R119, R63, R119, !P2 ;  /* 0x000000773f777208 */ /* 0x000fe20005000000 */
[----:B------:R-:W-:-:S04]  /*63e0*/  FMUL R126, R126, UR4 ;  /* 0x000000047e7e7c20 */ /* 0x000fc80008400000 */
[----:B------:R-:W-:Y:S02]  /*63f0*/  FFMA R218, R126, R150, R162 ;  /* 0x000000967eda7223 */ /* 0x000fe400000000a2 */
[----:B------:R-:W2:Y:S01]  /*6400*/  LDL R150, [R1+0x88] ;  /* 0x0000880001967983 */ /* 0x000ea20000100800 */
[----:B------:R-:W-:Y:S01]  /*6410*/  FADD R126, R12, 1 ;  /* 0x3f8000000c7e7421 */ /* 0x000fe20000000000 */
[----:B------:R-:W-:Y:S01]  /*6420*/  FADD R127, R127, -UR14 ;  /* 0x8000000e7f7f7e21 */ /* 0x000fe20008000000 */
[----:B------:R-:W-:-:S03]  /*6430*/  FADD R170, R170, -UR14 ;  /* 0x8000000eaaaa7e21 */ /* 0x000fc60008000000 */
[----:B------:R-:W-:Y:S01]  /*6440*/  FSEL R126, R12, R126, !P2 ;  /* 0x0000007e0c7e7208 */ /* 0x000fe20005000000 */
[----:B------:R-:W-:Y:S01]  /*6450*/  FMUL R127, R127, UR4 ;  /* 0x000000047f7f7c20 */ /* 0x000fe20008400000 */
[----:B------:R-:W-:Y:S01]  /*6460*/  FMUL R170, R170, UR4 ;  /* 0x00000004aaaa7c20 */ /* 0x000fe20008400000 */
[----:B---3--:R-:W-:Y:S02]  /*6470*/  FFMA R115, R167, R115, R154 ;  /* 0x00000073a7737223 */ /* 0x008fe4000000009a */
[----:B------:R-:W3:Y:S01]  /*6480*/  LDL R154, [R1+0x90] ;  /* 0x00009000019a7983 */ /* 0x000ee20000100800 */
[----:B-----5:R-:W-:-:S03]  /*6490*/  FFMA R217, R169, R119, R151 ;  /* 0x00000077a9d97223 */ /* 0x020fc60000000097 */
[----:B------:R-:W5:Y:S01]  /*64a0*/  LDL R151, [R1+0x8c] ;  /* 0x00008c0001977983 */ /* 0x000f620000100800 */
[----:B------:R-:W-:-:S05]  /*64b0*/  FADD R119, R64, 1 ;  /* 0x3f80000040777421 */ /* 0x000fca0000000000 */
[----:B------:R-:W-:Y:S01]  /*64c0*/  FSEL R169, R64, R119, !P2 ;  /* 0x0000007740a97208 */ /* 0x000fe20005000000 */
[----:B----4-:R-:W-:Y:S02]  /*64d0*/  FFMA R119, R127, R126, R159 ;  /* 0x0000007e7f777223 */ /* 0x010fe4000000009f */
[----:B------:R-:W4:Y:S02]  /*64e0*/  LDL R159, [R1+0x84] ;  /* 0x00008400019f7983 */ /* 0x000f240000100800 */
[----:B------:R-:W-:Y:S02]  /*64f0*/  FFMA R169, R170, R169, R158 ;  /* 0x000000a9aaa97223 */ /* 0x000fe4000000009e */
[----:B------:R-:W4:Y:S01]  /*6500*/  LDL R158, [R1+0x80] ;  /* 0x00008000019e7983 */ /* 0x000f220000100800 */
[----:B------:R-:W-:Y:S01]  /*6510*/  FADD R127, R13, 1 ;  /* 0x3f8000000d7f7421 */ /* 0x000fe20000000000 */
[----:B------:R-:W-:Y:S01]  /*6520*/  FADD R126, R65, 1 ;  /* 0x3f800000417e7421 */ /* 0x000fe20000000000 */
[----:B------:R-:W-:Y:S01]  /*6530*/  FADD R82, R82, -UR14 ;  /* 0x8000000e52527e21 */ /* 0x000fe20008000000 */
[----:B------:R-:W-:-:S02]  /*6540*/  FADD R171, R171, -UR14 ;  /* 0x8000000eabab7e21 */ /* 0x000fc40008000000 */
[----:B------:R-:W-:Y:S01]  /*6550*/  FSEL R127, R13, R127, !P2 ;  /* 0x0000007f0d7f7208 */ /* 0x000fe20005000000 */
[----:B------:R-:W-:Y:S01]  /*6560*/  FMUL R82, R82, UR4 ;  /* 0x0000000452527c20 */ /* 0x000fe20008400000 */
[----:B------:R-:W-:Y:S01]  /*6570*/  FSEL R126, R65, R126, !P2 ;  /* 0x0000007e417e7208 */ /* 0x000fe20005000000 */
[----:B------:R-:W-:Y:S01]  /*6580*/  FMUL R171, R171, UR4 ;  /* 0x00000004abab7c20 */ /* 0x000fe20008400000 */
[----:B------:R-:W-:Y:S01]  /*6590*/  FADD R83, R83, -UR14 ;  /* 0x8000000e53537e21 */ /* 0x000fe20008000000 */
[----:B------:R-:W-:Y:S01]  /*65a0*/  FADD R86, R86, -UR14 ;  /* 0x8000000e56567e21 */ /* 0x000fe20008000000 */
[----:B--2---:R-:W-:Y:S02]  /*65b0*/  FFMA R220, R82, R127, R155 ;  /* 0x0000007f52dc7223 */ /* 0x004fe4000000009b */
[----:B------:R-:W2:Y:S01]  /*65c0*/  LDL R155, [R1+0x7c] ;  /* 0x00007c00019b7983 */ /* 0x000ea20000100800 */
[----:B------:R-:W-:Y:S01]  /*65d0*/  FADD R82, R66, 1 ;  /* 0x3f80000042527421 */ /* 0x000fe20000000000 */
[----:B------:R-:W-:Y:S01]  /*65e0*/  FMUL R83, R83, UR4 ;  /* 0x0000000453537c20 */ /* 0x000fe20008400000 */
[----:B------:R-:W-:Y:S01]  /*65f0*/  FMUL R86, R86, UR4 ;  /* 0x0000000456567c20 */ /* 0x000fe20008400000 */
[----:B------:R-:W-:Y:S01]  /*6600*/  FADD R173, R173, -UR14 ;  /* 0x8000000eadad7e21 */ /* 0x000fe20008000000 */
[----:B------:R-:W-:-:S03]  /*6610*/  FADD R174, R174, -UR14 ;  /* 0x8000000eaeae7e21 */ /* 0x000fc60008000000 */
[----:B------:R-:W-:Y:S01]  /*6620*/  FMUL R173, R173, UR4 ;  /* 0x00000004adad7c20 */ /* 0x000fe20008400000 */
[----:B---3--:R-:W-:Y:S01]  /*6630*/  FFMA R219, R171, R126, R154 ;  /* 0x0000007eabdb7223 */ /* 0x008fe2000000009a */
[C---:B------:R-:W-:Y:S01]  /*6640*/  FADD R126, R14.reuse, 1 ;  /* 0x3f8000000e7e7421 */ /* 0x040fe20000000000 */
[----:B------:R-:W3:Y:S04]  /*6650*/  LDL R154, [R1+0x78] ;  /* 0x00007800019a7983 */ /* 0x000ee80000100800 */
[----:B------:R-:W-:Y:S02]  /*6660*/  FSEL R127, R14, R126, !P2 ;  /* 0x0000007e0e7f7208 */ /* 0x000fe40005000000 */
[----:B------:R-:W-:-:S03]  /*6670*/  FSEL R126, R66, R82, !P2 ;  /* 0x00000052427e7208 */ /* 0x000fc60005000000 */
[----:B-----5:R-:W-:Y:S02]  /*6680*/  FFMA R82, R83, R127, R151 ;  /* 0x0000007f53527223 */ /* 0x020fe40000000097 */
[----:B------:R-:W-:Y:S01]  /*6690*/  FFMA R83, R86, R126, R150 ;  /* 0x0000007e56537223 */ /* 0x000fe20000000096 */
[----:B------:R-:W5:Y:S04]  /*66a0*/  LDL R151, [R1+0x74] ;  /* 0x0000740001977983 */ /* 0x000f680000100800 */
[----:B------:R-:W5:Y:S01]  /*66b0*/  LDL R150, [R1+0x70] ;  /* 0x0000700001967983 */ /* 0x000f620000100800 */
[----:B------:R-:W-:Y:S01]  /*66c0*/  FADD R126, R15, 1 ;  /* 0x3f8000000f7e7421 */ /* 0x000fe20000000000 */
[----:B------:R-:W-:Y:S01]  /*66d0*/  FADD R86, R67, 1 ;  /* 0x3f80000043567421 */ /* 0x000fe20000000000 */
[----:B------:R-:W-:-:S03]  /*66e0*/  FMUL R127, R174, UR4 ;  /* 0x00000004ae7f7c20 */ /* 0x000fc60008400000 */
[----:B------:R-:W-:Y:S02]  /*66f0*/  FSEL R126, R15, R126, !P2 ;  /* 0x0000007e0f7e7208 */ /* 0x000fe40005000000 */
[----:B------:R-:W-:-:S03]  /*6700*/  FSEL R86, R67, R86, !P2 ;  /* 0x0000005643567208 */ /* 0x000fc60005000000 */
[----:B----4-:R-:W-:Y:S02]  /*6710*/  FFMA R174, R173, R126, R159 ;  /* 0x0000007eadae7223 */ /* 0x010fe4000000009f */
[----:B------:R-:W-:Y:S01]  /*6720*/  FFMA R173, R127, R86, R158 ;  /* 0x000000567fad7223 */ /* 0x000fe2000000009e */
[----:B------:R-:W4:Y:S04]  /*6730*/  LDL R159, [R1+0x6c] ;  /* 0x00006c00019f7983 */ /* 0x000f280000100800 */
        /* <DEDUP_REMOVED lines=8> */
[----:B------:R-:W-:Y:S02]  /*67c0*/  FMUL R102, R102, UR4 ;  /* 0x0000000466667c20 */ /* 0x000fe40008400000 */
[----:B--2---:R-:W-:Y:S01]  /*67d0*/  FFMA R86, R87, R127, R155 ;  /* 0x0000007f57567223 */ /* 0x004fe2000000009b */
[----:B------:R-:W-:Y:S01]  /*67e0*/  FADD R175, R175, -UR14 ;  /* 0x8000000eafaf7e21 */ /* 0x000fe20008000000 */
[----:B------:R-:W2:Y:S01]  /*67f0*/  LDL R155, [R1+0x64] ;  /* 0x00006400019b7983 */ /* 0x000ea20000100800 */
[----:B------:R-:W-:Y:S02]  /*6800*/  FADD R188, R188, -UR14 ;  /* 0x8000000ebcbc7e21 */ /* 0x000fe40008000000 */
[----:B------:R-:W-:-:S02]  /*6810*/  FMUL R175, R175, UR4 ;  /* 0x00000004afaf7c20 */ /* 0x000fc40008400000 */
[----:B------:R-:W-:Y:S01]  /*6820*/  FMUL R127, R188, UR4 ;  /* 0x00000004bc7f7c20 */ /* 0x000fe20008400000 */
[----:B------:R-:W-:Y:S01]  /*6830*/  FADD R103, R103, -UR14 ;  /* 0x8000000e67677e21 */ /* 0x000fe20008000000 */
[----:B------:R-:W-:-:S03]  /*6840*/  FADD R189, R189, -UR14 ;  /* 0x8000000ebdbd7e21 */ /* 0x000fc60008000000 */
[----:B------:R-:W-:Y:S01]  /*6850*/  FMUL R103, R103, UR4 ;  /* 0x0000000467677c20 */ /* 0x000fe20008400000 */
[----:B------:R-:W-:Y:S01]  /*6860*/  FMUL R189, R189, UR4 ;  /* 0x00000004bdbd7c20 */ /* 0x000fe20008400000 */
[----:B---3--:R-:W-:Y:S01]  /*6870*/  FFMA R87, R102, R126, R154 ;  /* 0x0000007e66577223 */ /* 0x008fe2000000009a */
[----:B------:R-:W-:Y:S01]  /*6880*/  FADD R126, R17, 1 ;  /* 0x3f800000117e7421 */ /* 0x000fe20000000000 */
[----:B------:R-:W3:Y:S01]  /*6890*/  LDL R154, [R1+0x60] ;  /* 0x00006000019a7983 */ /* 0x000ee20000100800 */
[----:B------:R-:W-:-:S03]  /*68a0*/  FADD R102, R69, 1 ;  /* 0x3f80000045667421 */ /* 0x000fc60000000000 */
[----:B------:R-:W-:Y:S02]  /*68b0*/  FSEL R126, R17, R126, !P2 ;  /* 0x0000007e117e7208 */ /* 0x000fe40005000000 */
[----:B------:R-:W-:-:S03]  /*68c0*/  FSEL R102, R69, R102, !P2 ;  /* 0x0000006645667208 */ /* 0x000fc60005000000 */
[----:B-----5:R-:W-:Y:S02]  /*68d0*/  FFMA R188, R175, R126, R151 ;  /* 0x0000007eafbc7223 */ /* 0x020fe40000000097 */
[----:B------:R-:W5:Y:S01]  /*68e0*/  LDL R151, [R1+0x5c] ;  /* 0x00005c0001977983 */ /* 0x000f620000100800 */
[----:B------:R-:W-:-:S03]  /*68f0*/  FFMA R175, R127, R102, R150 ;  /* 0x000000667faf7223 */ /* 0x000fc60000000096 */
[----:B------:R-:W5:Y:S01]  /*6900*/  LDL R150, [R1+0x58] ;  /* 0x0000580001967983 */ /* 0x000f620000100800 */
[----:B------:R-:W-:Y:S01]  /*6910*/  FADD R126, R18, 1 ;  /* 0x3f800000127e7421 */ /* 0x000fe20000000000 */
[----:B------:R-:W-:-:S04]  /*6920*/  FADD R102, R70, 1 ;  /* 0x3f80000046667421 */ /* 0x000fc80000000000 */
        /* <DEDUP_REMOVED lines=15> */
[----:B------:R-:W-:Y:S01]  /*6a20*/  FADD R98, R72, 1 ;  /* 0x3f80000048627421 */ /* 0x000fe20000000000 */
[----:B------:R-:W2:Y:S01]  /*6a30*/  LDL R155, [R1+0x4c] ;  /* 0x00004c00019b7983 */ /* 0x000ea20000100800 */
[----:B------:R-:W-:Y:S01]  /*6a40*/  FADD R99, R99, -UR14 ;  /* 0x8000000e63637e21 */ /* 0x000fe20008000000 */
[----:B------:R-:W-:Y:S02]  /*6a50*/  FADD R110, R110, -UR14 ;  /* 0x8000000e6e6e7e21 */ /* 0x000fe40008000000 */
[----:B------:R-:W-:Y:S01]  /*6a60*/  FSEL R221, R72, R98, !P2 ;  /* 0x0000006248dd7208 */ /* 0x000fe20005000000 */
[----:B------:R-:W-:Y:S01]  /*6a70*/  FMUL R99, R99, UR4 ;  /* 0x0000000463637c20 */ /* 0x000fe20008400000 */
[----:B------:R-:W-:Y:S01]  /*6a80*/  FMUL R110, R110, UR4 ;  /* 0x000000046e6e7c20 */ /* 0x000fe20008400000 */
[----:B------:R-:W2:Y:S01]  /*6a90*/  LDL R127, [R1+0x38] ;  /* 0x00003800017f7983 */ /* 0x000ea20000100800 */
[----:B------:R-:W-:-:S04]  /*6aa0*/  FADD R111, R111, -UR14 ;  /* 0x8000000e6f6f7e21 */ /* 0x000fc80008000000 */
[----:B------:R-:W-:Y:S01]  /*6ab0*/  FMUL R111, R111, UR4 ;  /* 0x000000046f6f7c20 */ /* 0x000fe20008400000 */
[----:B---3--:R-:W-:Y:S01]  /*6ac0*/  FFMA R189, R190, R126, R154 ;  /* 0x0000007ebebd7223 */ /* 0x008fe2000000009a */
[C---:B------:R-:W-:Y:S01]  /*6ad0*/  FADD R126, R20.reuse, 1 ;  /* 0x3f800000147e7421 */ /* 0x040fe20000000000 */
[----:B------:R-:W3:Y:S04]  /*6ae0*/  LDL R154, [R1+0x48] ;  /* 0x00004800019a7983 */ /* 0x000ee80000100800 */
[----:B------:R-:W-:-:S05]  /*6af0*/  FSEL R126, R20, R126, !P2 ;  /* 0x0000007e147e7208 */ /* 0x000fca0005000000 */
[----:B-----5:R-:W-:Y:S02]  /*6b00*/  FFMA R98, R99, R126, R151 ;  /* 0x0000007e63627223 */ /* 0x020fe40000000097 */
[----:B------:R-:W5:Y:S01]  /*6b10*/  LDL R151, [R1+0x44] ;  /* 0x0000440001977983 */ /* 0x000f620000100800 */
[----:B------:R-:W-:-:S03]  /*6b20*/  FFMA R221, R110, R221, R150 ;  /* 0x000000dd6edd7223 */ /* 0x000fc60000000096 */
[----:B------:R-:W5:Y:S01]  /*6b30*/  LDL R150, [R1+0x40] ;  /* 0x0000400001967983 */ /* 0x000f620000100800 */
[----:B------:R-:W-:-:S05]  /*6b40*/  FADD R99, R73, 1 ;  /* 0x3f80000049637421 */ /* 0x000fca0000000000 */
[----:B------:R-:W-:-:S05]  /*6b50*/  FSEL R99, R73, R99, !P2 ;  /* 0x0000006349637208 */ /* 0x000fca0005000000 */
[----:B----4-:R-:W-:Y:S02]  /*6b60*/  FFMA R223, R111, R99, R158 ;  /* 0x000000636fdf7223 */ /* 0x010fe4000000009e */
[----:B------:R-:W4:Y:S01]  /*6b70*/  LDL R158, [R1+0x3c] ;  /* 0x00003c00019e7983 */ /* 0x000f220000100800 */
[----:B------:R-:W-:Y:S01]  /*6b80*/  FADD R110, R21, 1 ;  /* 0x3f800000156e7421 */ /* 0x000fe20000000000 */
[----:B------:R-:W-:-:S04]  /*6b90*/  FADD R191, R191, -UR14 ;  /* 0x8000000ebfbf7e21 */ /* 0x000fc80008000000 */
[----:B------:R-:W-:Y:S01]  /*6ba0*/  FSEL R110, R21, R110, !P2 ;  /* 0x0000006e156e7208 */ /* 0x000fe20005000000 */
[----:B------:R-:W-:Y:S01]  /*6bb0*/  FMUL R191, R191, UR4 ;  /* 0x00000004bfbf7c20 */ /* 0x000fe20008400000 */
[----:B------:R-:W-:-:S03]  /*6bc0*/  FADD R99, R74, 1 ;  /* 0x3f8000004a637421 */ /* 0x000fc60000000000 */
[----:B------:R-:W-:Y:S01]  /*6bd0*/  FFMA R224, R191, R110, R159 ;  /* 0x0000006ebfe07223 */ /* 0x000fe2000000009f */
[----:B------:R-:W-:Y:S01]  /*6be0*/  FADD R110, R22, 1 ;  /* 0x3f800000166e7421 */ /* 0x000fe20000000000 */
[----:B------:R-:W-:Y:S01]  /*6bf0*/  FADD R192, R192, -UR14 ;  /* 0x8000000ec0c07e21 */ /* 0x000fe20008000000 */
[----:B------:R-:W-:Y:S01]  /*6c00*/  FADD R193, R193, -UR14 ;  /* 0x8000000ec1c17e21 */ /* 0x000fe20008000000 */
[----:B------:R-:W-:Y:S02]  /*6c10*/  FSEL R190, R74, R99, !P2 ;  /* 0x000000634abe7208 */ /* 0x000fe40005000000 */
[----:B------:R-:W-:Y:S01]  /*6c20*/  FSEL R110, R22, R110, !P2 ;  /* 0x0000006e166e7208 */ /* 0x000fe20005000000 */
[----:B------:R-:W-:Y:S01]  /*6c30*/  FMUL R192, R192, UR4 ;  /* 0x00000004c0c07c20 */ /* 0x000fe20008400000 */
[----:B------:R-:W-:Y:S01]  /*6c40*/  FMUL R193, R193, UR4 ;  /* 0x00000004c1c17c20 */ /* 0x000fe20008400000 */
[----:B------:R-:W-:Y:S02]  /*6c50*/  FADD R111, R23, 1 ;  /* 0x3f800000176f7421 */ /* 0x000fe40000000000 */
[----:B--2---:R-:W-:Y:S01]  /*6c60*/  FFMA R99, R192, R110, R155 ;  /* 0x0000006ec0637223 */ /* 0x004fe2000000009b */
[----:B------:R-:W-:Y:S01]  /*6c70*/  FADD R110, R75, 1 ;  /* 0x3f8000004b6e7421 */ /* 0x000fe20000000000 */
[----:B------:R-:W2:Y:S01]  /*6c80*/  LDL R155, [R1+0x34] ;  /* 0x00003400019b7983 */ /* 0x000ea20000100800 */
[----:B------:R-:W-:Y:S01]  /*6c90*/  FADD R122, R122, -UR14 ;  /* 0x8000000e7a7a7e21 */ /* 0x000fe20008000000 */
[----:B------:R-:W-:Y:S01]  /*6ca0*/  FADD R194, R194, -UR14 ;  /* 0x8000000ec2c27e21 */ /* 0x000fe20008000000 */
[----:B------:R-:W-:-:S02]  /*6cb0*/  FSEL R111, R23, R111, !P2 ;  /* 0x0000006f176f7208 */ /* 0x000fc40005000000 */
[----:B------:R-:W-:Y:S01]  /*6cc0*/  FSEL R110, R75, R110, !P2 ;  /* 0x0000006e4b6e7208 */ /* 0x000fe20005000000 */
[----:B------:R-:W-:Y:S01]  /*6cd0*/  FMUL R122, R122, UR4 ;  /* 0x000000047a7a7c20 */ /* 0x000fe20008400000 */
[----:B------:R-:W-:-:S04]  /*6ce0*/  FADD R195, R195, -UR14 ;  /* 0x8000000ec3c37e21 */ /* 0x000fc80008000000 */
[----:B------:R-:W-:Y:S01]  /*6cf0*/  FMUL R195, R195, UR4 ;  /* 0x00000004c3c37c20 */ /* 0x000fe20008400000 */
[----:B------:R-:W-:-:S04]  /*6d00*/  FADD R123, R123, -UR14 ;  /* 0x8000000e7b7b7e21 */ /* 0x000fc80008000000 */
[----:B------:R-:W-:Y:S01]  /*6d10*/  FMUL R123, R123, UR4 ;  /* 0x000000047b7b7c20 */ /* 0x000fe20008400000 */
[----:B---3--:R-:W-:Y:S02]  /*6d20*/  FFMA R190, R193, R190, R154 ;  /* 0x000000bec1be7223 */ /* 0x008fe4000000009a */
[----:B------:R-:W3:Y:S01]  /*6d30*/  LDL R154, [R1+0x30] ;  /* 0x00003000019a7983 */ /* 0x000ee20000100800 */
[----:B------:R-:W-:Y:S01]  /*6d40*/  FMUL R193, R194, UR4 ;  /* 0x00000004c2c17c20 */ /* 0x000fe20008400000 */
[----:B-----5:R-:W-:Y:S02]  /*6d50*/  FFMA R194, R122, R111, R151 ;  /* 0x0000006f7ac27223 */ /* 0x020fe40000000097 */
[----:B------:R-:W5:Y:S01]  /*6d60*/  LDL R151, [R1+0x2c] ;  /* 0x00002c0001977983 */ /* 0x000f620000100800 */
[----:B------:R-:W-:Y:S01]  /*6d70*/  FFMA R193, R193, R110, R150 ;  /* 0x0000006ec1c17223 */ /* 0x000fe20000000096 */
[C---:B------:R-:W-:Y:S02]  /*6d80*/  FADD R110, R176.reuse, 1 ;  /* 0x3f800000b06e7421 */ /* 0x040fe40000000000 */
[----:B------:R-:W5:Y:S03]  /*6d90*/  LDL R150, [R1+0x28] ;  /* 0x0000280001967983 */ /* 0x000f660000100800 */
[----:B------:R-:W-:Y:S01]  /*6da0*/  FSEL R110, R176, R110, !P2 ;  /* 0x0000006eb06e7208 */ /* 0x000fe20005000000 */
[----:B------:R-:W-:Y:S01]  /*6db0*/  FADD R111, R24, 1 ;  /* 0x3f800000186f7421 */ /* 0x000fe20000000000 */
[----:B------:R-:W5:Y:S03]  /*6dc0*/  LDL R122, [R1+0x20] ;  /* 0x00002000017a7983 */ /* 0x000f660000100800 */
[----:B------:R-:W-:-:S02]  /*6dd0*/  FFMA R191, R195, R110, R127 ;  /* 0x0000006ec3bf7223 */ /* 0x000fc4000000007f */
[----:B------:R-:W5:Y:S01]  /*6de0*/  LDL R127, [R1+0x24] ;  /* 0x00002400017f7983 */ /* 0x000f620000100800 */
[----:B------:R-:W-:-:S05]  /*6df0*/  FSEL R111, R24, R111, !P2 ;  /* 0x0000006f186f7208 */ /* 0x000fca0005000000 */
[----:B----4-:R-:W-:Y:S02]  /*6e00*/  FFMA R192, R123, R111, R158 ;  /* 0x0000006f7bc07223 */ /* 0x010fe4000000009e */
        /* <DEDUP_REMOVED lines=9> */
[----:B------:R-:W-:Y:S01]  /*6ea0*/  FADD R95, R95, -UR14 ;  /* 0x8000000e5f5f7e21 */ /* 0x000fe20008000000 */
[----:B------:R-:W-:-:S03]  /*6eb0*/  FADD R197, R197, -UR14 ;  /* 0x8000000ec5c57e21 */ /* 0x000fc60008000000 */
[----:B------:R-:W-:Y:S01]  /*6ec0*/  FMUL R95, R95, UR4 ;  /* 0x000000045f5f7c20 */ /* 0x000fe20008400000 */
[----:B--2---:R-:W-:Y:S01]  /*6ed0*/  FFMA R195, R94, R111, R155 ;  /* 0x0000006f5ec37223 */ /* 0x004fe2000000009b */
[----:B------:R-:W-:Y:S01]  /*6ee0*/  FADD R111, R26, 1 ;  /* 0x3f8000001a6f7421 */ /* 0x000fe20000000000 */
[----:B------:R-:W2:Y:S01]  /*6ef0*/  LDL R155, [R1+0x18] ;  /* 0x00001800019b7983 */ /* 0x000ea20000100800 */
[----:B------:R-:W-:-:S03]  /*6f00*/  FMUL R197, R197, UR4 ;  /* 0x00000004c5c57c20 */ /* 0x000fc60008400000 */
[----:B------:R-:W-:Y:S01]  /*6f10*/  FSEL R111, R26, R111, !P2 ;  /* 0x0000006f1a6f7208 */ /* 0x000fe20005000000 */
[----:B------:R-:W-:Y:S01]  /*6f20*/  FADD R90, R90, -UR14 ;  /* 0x8000000e5a5a7e21 */ /* 0x000fe20008000000 */
[----:B------:R-:W-:-:S03]  /*6f30*/  FADD R91, R91, -UR14 ;  /* 0x8000000e5b5b7e21 */ /* 0x000fc60008000000 */
[----:B------:R-:W-:Y:S01]  /*6f40*/  FMUL R90, R90, UR4 ;  /* 0x000000045a5a7c20 */ /* 0x000fe20008400000 */
[----:B------:R-:W-:Y:S01]  /*6f50*/  FMUL R91, R91, UR4 ;  /* 0x000000045b5b7c20 */ /* 0x000fe20008400000 */
[----:B------:R-:W-:-:S04]  /*6f60*/  FADD R198, R198, -UR14 ;  /* 0x8000000ec6c67e21 */ /* 0x000fc80008000000 */
[----:B------:R-:W-:Y:S01]  /*6f70*/  FMUL R198, R198, UR4 ;  /* 0x00000004c6c67c20 */ /* 0x000fe20008400000 */
[----:B------:R-:W-:-:S04]  /*6f80*/  ISETP.NE.U32.AND P0, PT, RZ, UR12, PT ;  /* 0x0000000cff007c0c */ /* 0x000fc8000bf05070 */
[----:B------:R-:W-:-:S13]  /*6f90*/  ISETP.NE.AND.EX P0, PT, RZ, UR13, PT, P0 ;  /* 0x0000000dff007c0c */ /* 0x000fda000bf05300 */
        /* <DEDUP_REMOVED lines=16> */
[----:B---3--:R-:W-:Y:S01]  /*70a0*/  FFMA R94, R196, R110, R154 ;  /* 0x0000006ec45e7223 */ /* 0x008fe2000000009a */
[C---:B------:R-:W-:Y:S01]  /*70b0*/  FADD R110, R178.reuse, 1 ;  /* 0x3f800000b26e7421 */ /* 0x040fe20000000000 */
[----:B------:R-:W3:Y:S04]  /*70c0*/  LDL R154, [R1+0x14] ;  /* 0x00001400019a7983 */ /* 0x000ee80000100800 */
[----:B------:R-:W-:Y:S01]  /*70d0*/  FSEL R110, R178, R110, !P2 ;  /* 0x0000006eb26e7208 */ /* 0x000fe20005000000 */
[----:B-----5:R-:W-:Y:S01]  /*70e0*/  FFMA R95, R95, R111, R151 ;  /* 0x0000006f5f5f7223 */ /* 0x020fe20000000097 */
[----:B------:R-:W-:Y:S01]  /*70f0*/  FADD R111, R27, 1 ;  /* 0x3f8000001b6f7421 */ /* 0x000fe20000000000 */
[----:B------:R-:W5:Y:S02]  /*7100*/  LDL R151, [R1+0x10] ;  /* 0x0000100001977983 */ /* 0x000f640000100800 */
[----:B------:R-:W-:Y:S01]  /*7110*/  FFMA R225, R197, R110, R150 ;  /* 0x0000006ec5e17223 */ /* 0x000fe20000000096 */
[----:B------:R-:W-:Y:S01]  /*7120*/  FADD R110, R179, 1 ;  /* 0x3f800000b36e7421 */ /* 0x000fe20000000000 */
[----:B------:R-:W-:Y:S01]  /*7130*/  FSEL R111, R27, R111, !P2 ;  /* 0x0000006f1b6f7208 */ /* 0x000fe20005000000 */
[----:B------:R-:W5:Y:S03]  /*7140*/  LDL R150, [R1+0xc] ;  /* 0x00000c0001967983 */ /* 0x000f660000100800 */
[----:B------:R-:W-:Y:S01]  /*7150*/  FSEL R110, R179, R110, !P2 ;  /* 0x0000006eb36e7208 */ /* 0x000fe20005000000 */
[----:B------:R-:W-:-:S04]  /*7160*/  FFMA R227, R90, R111, R127 ;  /* 0x0000006f5ae37223 */ /* 0x000fc8000000007f */
[----:B------:R-:W-:Y:S01]  /*7170*/  FFMA R90, R91, R110, R122 ;  /* 0x0000006e5b5a7223 */ /* 0x000fe2000000007a */
[C---:B------:R-:W-:Y:S01]  /*7180*/  FADD R110, R28.reuse, 1 ;  /* 0x3f8000001c6e7421 */ /* 0x040fe20000000000 */
[----:B------:R-:W5:Y:S04]  /*7190*/  LDL R122, [R1+0x8] ;  /* 0x00000800017a7983 */ /* 0x000f680000100800 */
[----:B------:R-:W-:Y:S01]  /*71a0*/  FSEL R110, R28, R110, !P2 ;  /* 0x0000006e1c6e7208 */ /* 0x000fe20005000000 */
[----:B------:R-:W5:Y:S04]  /*71b0*/  LDL R127, [R1+0x4] ;  /* 0x00000400017f7983 */ /* 0x000f680000100800 */
[----:B----4-:R-:W-:-:S02]  /*71c0*/  FFMA R197, R198, R110, R123 ;  /* 0x0000006ec6c57223 */ /* 0x010fc4000000007b */
[----:B------:R-:W4:Y:S01]  /*71d0*/  LDL R123, [R1] ;  /* 0x00000000017b7983 */ /* 0x000f220000100800 */
        /* <DEDUP_REMOVED lines=30> */
[----:B------:R-:W-:Y:S02]  /*73c0*/  @P0 FMNMX R2, R2, |R214|, !PT ;  /* 0x400000d602020209 */ /* 0x000fe40007800000 */
[----:B------:R-:W-:Y:S02]  /*73d0*/  ISETP.NE.AND P1, PT, RZ, UR11, PT ;  /* 0x0000000bff007c0c */ /* 0x000fe4000bf25270 */
[----:B------:R-:W-:-:S04]  /*73e0*/  @P0 FMNMX R2, R2, |R165|, !PT ;  /* 0x400000a502020209 */ /* 0x000fc80007800000 */
[----:B------:R-:W-:-:S04]  /*73f0*/  @P0 FMNMX R2, R2, |R118|, !PT ;  /* 0x4000007602020209 */ /* 0x000fc80007800000 */
[----:B------:R-:W-:-:S03]  /*7400*/  @P0 FMNMX R2, R2, |R115|, !PT ;  /* 0x4000007302020209 */ /* 0x000fc60007800000 */
[----:B------:R-:W-:Y:S01]  /*7410*/  @P1 FMUL R113, R113, UR7 ;  /* 0x0000000771711c20 */ /* 0x000fe20008400000 */
[----:B------:R-:W-:Y:S01]  /*7420*/  @P1 FMUL R76, R76, UR7 ;  /* 0x000000074c4c1c20 */ /* 0x000fe20008400000 */
[----:B------:R-:W-:Y:S01]  /*7430*/  @P0 FMNMX R2, R2, |R218|, !PT ;  /* 0x400000da02020209 */ /* 0x000fe20007800000 */
[----:B------:R-:W-:-:S03]  /*7440*/  @P1 FMUL R78, R78, UR7 ;  /* 0x000000074e4e1c20 */ /* 0x000fc60008400000 */
[----:B------:R-:W-:Y:S01]  /*7450*/  @P0 FMNMX R2, R2, |R217|, !PT ;  /* 0x400000d902020209 */ /* 0x000fe20007800000 */
[----:B------:R-:W0:Y:S01]  /*7460*/  F2F.BF16.F32 R113, R113 ;  /* 0x0000007100717304 */ /* 0x000e220000202000 */
[----:B------:R-:W-:Y:S01]  /*7470*/  @P1 FMUL R77, R77, UR7 ;  /* 0x000000074d4d1c20 */ /* 0x000fe20008400000 */
[----:B------:R-:W-:Y:S01]  /*7480*/  F2FP.BF16.F32.PACK_AB R78, RZ, R78 ;  /* 0x0000004eff4e723e */ /* 0x000fe200000010ff */
[----:B------:R-:W-:Y:S01]  /*7490*/  @P1 FMUL R141, R141, UR7 ;  /* 0x000000078d8d1c20 */ /* 0x000fe20008400000 */
[----:B------:R-:W-:Y:S01]  /*74a0*/  @P0 FMNMX R2, R2, |R119|, !PT ;  /* 0x4000007702020209 */ /* 0x000fe20007800000 */
[----:B------:R-:W-:-:S03]  /*74b0*/  @P1 FMUL R139, R139, UR7 ;  /* 0x000000078b8b1c20 */ /* 0x000fc60008400000 */
[----:B------:R-:W1:Y:S01]  /*74c0*/  F2F.BF16.F32 R76, R76 ;  /* 0x0000004c004c7304 */ /* 0x000e620000202000 */
[----:B------:R-:W-:Y:S01]  /*74d0*/  F2FP.BF16.F32.PACK_AB R77, RZ, R77 ;  /* 0x0000004dff4d723e */ /* 0x000fe200000010ff */
[----:B------:R-:W-:Y:S01]  /*74e0*/  FADD R91, R180, 1 ;  /* 0x3f800000b45b7421 */ /* 0x000fe20000000000 */
[----:B------:R-:W-:Y:S01]  /*74f0*/  @P0 FMNMX R2, R2, |R169|, !PT ;  /* 0x400000a902020209 */ /* 0x000fe20007800000 */
[----:B------:R-:W-:Y:S01]  /*7500*/  @P1 FMUL R133, R133, UR7 ;  /* 0x0000000785851c20 */ /* 0x000fe20008400000 */
[----:B------:R-:W-:Y:S01]  /*7510*/  LOP3.LUT R170, R78, 0xffff, RZ, 0xc0, !PT ;  /* 0x0000ffff4eaa7812 */ /* 0x000fe200078ec0ff */
[----:B------:R-:W-:Y:S01]  /*7520*/  FADD R130, R130, -UR14 ;  /* 0x8000000e82827e21 */ /* 0x000fe20008000000 */
[----:B------:R-:W-:Y:S01]  /*7530*/  PRMT R171, R77, 0x7610, R171 ;  /* 0x000076104dab7816 */ /* 0x000fe200000000ab */
[----:B------:R-:W2:Y:S01]  /*7540*/  F2F.BF16.F32 R141, R141 ;  /* 0x0000008d008d7304 */ /* 0x000ea20000202000 */
[----:B------:R-:W-:Y:S01]  /*7550*/  @P0 FMNMX R2, R2, |R220|, !PT ;  /* 0x400000dc02020209 */ /* 0x000fe20007800000 */
[----:B------:R-:W-:Y:S01]  /*7560*/  @P1 FMUL R145, R145, UR7 ;  /* 0x0000000791911c20 */ /* 0x000fe20008400000 */
[----:B------:R-:W-:Y:S01]  /*7570*/  SHF.L.U64.HI R77, R170, 0x10, RZ ;  /* 0x00000010aa4d7819 */ /* 0x000fe200000102ff */
[----:B------:R-:W-:Y:S01]  /*7580*/  FMUL R130, R130, UR4 ;  /* 0x0000000482827c20 */ /* 0x000fe20008400000 */
[----:B------:R-:W-:-:S03]  /*7590*/  FSEL R91, R180, R91, !P2 ;  /* 0x0000005bb45b7208 */ /* 0x000fc60005000000 */
[----:B------:R-:W2:Y:S01]  /*75a0*/  F2F.BF16.F32 R139, R139 ;  /* 0x0000008b008b7304 */ /* 0x000ea20000202000 */
[----:B------:R-:W-:Y:S01]  /*75b0*/  F2FP.BF16.F32.PACK_AB R133, RZ, R133 ;  /* 0x00000085ff85723e */ /* 0x000fe200000010ff */
[----:B------:R-:W-:Y:S01]  /*75c0*/  FADD R110, R29, 1 ;  /* 0x3f8000001d6e7421 */ /* 0x000fe20000000000 */
[----:B------:R-:W-:Y:S01]  /*75d0*/  @P0 FMNMX R2, R2, |R219|, !PT ;  /* 0x400000db02020209 */ /* 0x000fe20007800000 */
[----:B------:R-:W-:Y:S01]  /*75e0*/  FADD R199, R199, -UR14 ;  /* 0x8000000ec7c77e21 */ /* 0x000fe20008000000 */
[----:B0-----:R-:W-:Y:S01]  /*75f0*/  LOP3.LUT R113, R77, R113, RZ, 0xfc, !PT ;  /* 0x000000714d717212 */ /* 0x001fe200078efcff */
[----:B------:R-:W-:Y:S01]  /*7600*/  @P1 FMUL R138, R138, UR7 ;  /* 0x000000078a8a1c20 */ /* 0x000fe20008400000 */
[----:B-1----:R-:W-:Y:S01]  /*7610*/  SHF.L.U32 R76, R76, 0x10, RZ ;  /* 0x000000104c4c7819 */ /* 0x002fe200000006ff */
[----:B--2---:R-:W-:Y:S01]  /*7620*/  FFMA R198, R130, R91, R155 ;  /* 0x0000005b82c67223 */ /* 0x004fe2000000009b */
[----:B------:R-:W-:Y:S01]  /*7630*/  LOP3.LUT R158, R133, 0xffff, RZ, 0xc0, !PT ;  /* 0x0000ffff859e7812 */ /* 0x000fe200078ec0ff */
[----:B------:R-:W-:Y:S01]  /*7640*/  FADD R91, R181, 1 ;  /* 0x3f800000b55b7421 */ /* 0x000fe20000000000 */
[----:B------:R-:W-:Y:S01]  /*7650*/  PRMT R170, R171, 0x5410, R170 ;  /* 0x00005410abaa7816 */ /* 0x000fe200000000aa */
[----:B------:R-:W0:Y:S01]  /*7660*/  F2F.BF16.F32 R145, R145 ;  /* 0x0000009100917304 */ /* 0x000e220000202000 */
[----:B------:R-:W-:Y:S01]  /*7670*/  @P0 FMNMX R2, R2, |R82|, !PT ;  /* 0x4000005202020209 */ /* 0x000fe20007800000 */
[----:B------:R-:W-:Y:S01]  /*7680*/  FMUL R199, R199, UR4 ;  /* 0x00000004c7c77c20 */ /* 0x000fe20008400000 */
[----:B------:R-:W-:-:S02]  /*7690*/  FSEL R110, R29, R110, !P2 ;  /* 0x0000006e1d6e7208 */ /* 0x000fc40005000000 */
[----:B------:R-:W-:Y:S02]  /*76a0*/  LOP3.LUT R171, R113, R76, RZ, 0xfc, !PT ;  /* 0x0000004c71ab7212 */ /* 0x000fe400078efcff */
[----:B------:R-:W-:Y:S02]  /*76b0*/  SHF.L.U64.HI R76, R158, 0x10, RZ ;  /* 0x000000109e4c7819 */ /* 0x000fe400000102ff */
[----:B------:R-:W-:Y:S02]  /*76c0*/  F2FP.BF16.F32.PACK_AB R138, RZ, R138 ;  /* 0x0000008aff8a723e */ /* 0x000fe400000010ff */
[----:B------:R-:W-:Y:S01]  /*76d0*/  @P0 FMNMX R2, R2, |R83|, !PT ;  /* 0x4000005302020209 */ /* 0x000fe20007800000 */
[----:B------:R-:W-:Y:S01]  /*76e0*/  @P1 FMUL R143, R143, UR7 ;  /* 0x000000078f8f1c20 */ /* 0x000fe20008400000 */
[----:B------:R-:W-:Y:S01]  /*76f0*/  FSEL R226, R181, R91, !P2 ;  /* 0x0000005bb5e27208 */ /* 0x000fe20005000000 */
[----:B------:R-:W-:Y:S01]  /*7700*/  @P1 FMUL R210, R210, UR7 ;  /* 0x00000007d2d21c20 */ /* 0x000fe20008400000 */
[----:B------:R-:W-:Y:S01]  /*7710*/  LOP3.LUT R76, R76, R141, RZ, 0xfc, !PT ;  /* 0x0000008d4c4c7212 */ /* 0x000fe200078efcff */
[----:B------:R-:W-:Y:S01]  /*7720*/  @P1 FMUL R153, R153, UR7 ;  /* 0x0000000799991c20 */ /* 0x000fe20008400000 */
[----:B------:R-:W-:Y:S01]  /*7730*/  SHF.L.U32 R139, R139, 0x10, RZ ;  /* 0x000000108b8b7819 */ /* 0x000fe200000006ff */
[----:B------:R-:W-:Y:S01]  /*7740*/  FADD R111, R30, 1 ;  /* 0x3f8000001e6f7421 */ /* 0x000fe20000000000 */
[----:B------:R-:W-:Y:S01]  /*7750*/  @P0 FMNMX R2, R2, |R174|, !PT ;  /* 0x400000ae02020209 */ /* 0x000fe20007800000 */
[----:B------:R-:W-:Y:S01]  /*7760*/  FADD R200, R200, -UR14 ;  /* 0x8000000ec8c87e21 */ /* 0x000fe20008000000 */
[----:B------:R-:W-:Y:S01]  /*7770*/  LOP3.LUT R159, R76, R139, RZ, 0xfc, !PT ;  /* 0x0000008b4c9f7212 */ /* 0x000fe200078efcff */
[----:B------:R-:W-:Y:S01]  /*7780*/  @P1 FMUL R142, R142, UR7 ;  /* 0x000000078e8e1c20 */ /* 0x000fe20008400000 */
[----:B------:R-:W-:Y:S01]  /*7790*/  @P1 FMUL R146, R146, UR7 ;  /* 0x0000000792921c20 */ /* 0x000fe20008400000 */
[----:B------:R-:W-:Y:S01]  /*77a0*/  F2FP.BF16.F32.PACK_AB R143, RZ, R143 ;  /* 0x0000008fff8f723e */ /* 0x000fe200000010ff */
[----:B------:R-:W-:Y:S01]  /*77b0*/  @P1 FMUL R93, R93, UR7 ;  /* 0x000000075d5d1c20 */ /* 0x000fe20008400000 */
[----:B------:R-:W-:Y:S01]  /*77c0*/  @P0 FMNMX R2, R2, |R173|, !PT ;  /* 0x400000ad02020209 */ /* 0x000fe20007800000 */
[----:B------:R-:W-:Y:S01]  /*77d0*/  FADD R201, R201, -UR14 ;  /* 0x8000000ec9c97e21 */ /* 0x000fe20008000000 */
[----:B------:R-:W-:Y:S01]  /*77e0*/  FSEL R111, R30, R111, !P2 ;  /* 0x0000006f1e6f7208 */ /* 0x000fe20005000000 */
[----:B------:R-:W-:Y:S01]  /*77f0*/  F2F.BF16.F32 R210, R210 ;  /* 0x000000d200d27304 */ /* 0x000fe20000202000 */
[----:B------:R-:W-:Y:S01]  /*7800*/  FMUL R200, R200, UR4 ;  /* 0x00000004c8c87c20 */ /* 0x000fe20008400000 */
[----:B------:R-:W-:-:S02]  /*7810*/  F2FP.BF16.F32.PACK_AB R142, RZ, R142 ;  /* 0x0000008eff8e723e */ /* 0x000fc400000010ff */
[----:B------:R-:W-:-:S04]  /*7820*/  LOP3.LUT R143, R143, 0xffff, RZ, 0xc0, !PT ;  /* 0x0000ffff8f8f7812 */ /* 0x000fc800078ec0ff */
[----:B------:R-:W1:Y:S01]  /*7830*/  F2F.BF16.F32 R153, R153 ;  /* 0x0000009900997304 */ /* 0x000e620000202000 */
[----:B------:R-:W-:Y:S01]  /*7840*/  @P0 FMNMX R2, R2, |R86|, !PT ;  /* 0x4000005602020209 */ /* 0x000fe20007800000 */
[----:B------:R-:W-:Y:S01]  /*7850*/  FMUL R201, R201, UR4 ;  /* 0x00000004c9c97c20 */ /* 0x000fe20008400000 */
[----:B------:R-:W-:-:S05]  /*7860*/  @P1 FMUL R135, R135, UR7 ;  /* 0x0000000787871c20 */ /* 0x000fca0008400000 */
[----:B------:R-:W2:Y:S01]  /*7870*/  F2F.BF16.F32 R146, R146 ;  /* 0x0000009200927304 */ /* 0x000ea20000202000 */
[----:B------:R-:W-:Y:S01]  /*7880*/  @P0 FMNMX R2, R2, |R87|, !PT ;  /* 0x4000005702020209 */ /* 0x000fe20007800000 */
[----:B------:R-:W-:Y:S01]  /*7890*/  @P1 FMUL R134, R134, UR7 ;  /* 0x0000000786861c20 */ /* 0x000fe20008400000 */
[----:B------:R-:W-:Y:S01]  /*78a0*/  FADD R202, R202, -UR14 ;  /* 0x8000000ecaca7e21 */ /* 0x000fe20008000000 */
[----:B------:R-:W-:Y:S01]  /*78b0*/  FADD R204, R204, -UR14 ;  /* 0x8000000ecccc7e21 */ /* 0x000fe20008000000 */
[----:B------:R-:W-:Y:S01]  /*78c0*/  @P1 FMUL R117, R117, UR7 ;  /* 0x0000000775751c20 */ /* 0x000fe20008400000 */
[----:B------:R-:W-:Y:S01]  /*78d0*/  @P0 FMNMX R2, R2, |R188|, !PT ;  /* 0x400000bc02020209 */ /* 0x000fe20007800000 */
[----:B------:R-:W-:Y:S01]  /*78e0*/  @P1 FMUL R211, R211, UR7 ;  /* 0x00000007d3d31c20 */ /* 0x000fe20008400000 */
[----:B------:R-:W-:Y:S01]  /*78f0*/  @P1 FMUL R157, R157, UR7 ;  /* 0x000000079d9d1c20 */ /* 0x000fe20008400000 */
[----:B------:R-:W-:Y:S01]  /*7900*/  FMUL R202, R202, UR4 ;  /* 0x00000004caca7c20 */ /* 0x000fe20008400000 */
[----:B---3--:R-:W-:Y:S01]  /*7910*/  FFMA R91, R199, R110, R154 ;  /* 0x0000006ec75b7223 */ /* 0x008fe2000000009a */
[----:B------:R-:W-:Y:S01]  /*7920*/  LOP3.LUT R154, R138, 0xffff, RZ, 0xc0, !PT ;  /* 0x0000ffff8a9a7812 */ /* 0x000fe200078ec0ff */
[----:B------:R-:W-:-:S03]  /*7930*/  FADD R110, R182, 1 ;  /* 0x3f800000b66e7421 */ /* 0x000fc60000000000 */
[----:B------:R-:W-:Y:S02]  /*7940*/  SHF.L.U64.HI R76, R154, 0x10, RZ ;  /* 0x000000109a4c7819 */ /* 0x000fe400000102ff */
[----:B------:R-:W-:Y:S02]  /*7950*/  FSEL R110, R182, R110, !P2 ;  /* 0x0000006eb66e7208 */ /* 0x000fe40005000000 */
[----:B0-----:R-:W-:Y:S02]  /*7960*/  LOP3.LUT R145, R76, R145, RZ, 0xfc, !PT ;  /* 0x000000914c917212 */ /* 0x001fe400078efcff */
[----:B------:R-:W-:Y:S01]  /*7970*/  F2FP.BF16.F32.PACK_AB R76, RZ, R93 ;  /* 0x0000005dff4c723e */ /* 0x000fe200000010ff */
[----:B------:R-:W0:Y:S01]  /*7980*/  F2F.BF16.F32 R135, R135 ;  /* 0x0000008700877304 */ /* 0x000e220000202000 */
[----:B------:R-:W-:Y:S01]  /*7990*/  @P1 FMUL R121, R121, UR7 ;  /* 0x0000000779791c20 */ /* 0x000fe20008400000 */
[----:B-1----:R-:W-:Y:S01]  /*79a0*/  SHF.L.U32 R153, R153, 0x10, RZ ;  /* 0x0000001099997819 */ /* 0x002fe200000006ff */
[----:B-----5:R-:W-:Y:S01]  /*79b0*/  FFMA R199, R200, R111, R150 ;  /* 0x0000006fc8c77223 */ /* 0x020fe20000000096 */
[----:B------:R-:W-:Y:S01]  /*79c0*/  PRMT R150, R142, 0x5410, R143 ;  /* 0x000054108e967816 */ /* 0x000fe2000000008f */
[----:B------:R-:W-:Y:S01]  /*79d0*/  FADD R111, R31, 1 ;  /* 0x3f8000001f6f7421 */ /* 0x000fe20000000000 */
[----:B------:R-:W-:-:S02]  /*79e0*/  LOP3.LUT R142, R76, 0xffff, RZ, 0xc0, !PT ;  /* 0x0000ffff4c8e7812 */ /* 0x000fc400078ec0ff */
[----:B------:R-:W1:Y:S02]  /*79f0*/  F2F.BF16.F32 R134, R134 ;  /* 0x0000008600867304 */ /* 0x000e640000202000 */
[----:B------:R-:W-:Y:S01]  /*7a00*/  SHF.L.U64.HI R76, R142, 0x10, RZ ;  /* 0x000000108e4c7819 */ /* 0x000fe200000102ff */
[----:B------:R-:W-:Y:S01]  /*7a10*/  FFMA R200, R201, R110, R122 ;  /* 0x0000006ec9c87223 */ /* 0x000fe2000000007a */
[----:B------:R-:W-:Y:S01]  /*7a20*/  FADD R110, R183, 1 ;  /* 0x3f800000b76e7421 */ /* 0x000fe20000000000 */
[----:B------:R-:W-:Y:S01]  /*7a30*/  FSEL R111, R31, R111, !P2 ;  /* 0x0000006f1f6f7208 */ /* 0x000fe20005000000 */
[----:B------:R-:W-:Y:S01]  /*7a40*/  FMUL R122, R204, UR4 ;  /* 0x00000004cc7a7c20 */ /* 0x000fe20008400000 */
[----:B------:R-:W-:Y:S01]  /*7a50*/  SHF.L.U64.HI R143, R143, 0x10, RZ ;  /* 0x000000108f8f7819 */ /* 0x000fe200000102ff */
[----:B------:R-:W-:Y:S01]  /*7a60*/  @P1 FMUL R97, R97, UR7 ;  /* 0x0000000761611c20 */ /* 0x000fe20008400000 */
[----:B------:R-:W-:Y:S02]  /*7a70*/  FSEL R110, R183, R110, !P2 ;  /* 0x0000006eb76e7208 */ /* 0x000fe40005000000 */
[----:B------:R-:W-:-:S02]  /*7a80*/  LOP3.LUT R76, R76, R210, RZ, 0xfc, !PT ;  /* 0x000000d24c4c7212 */ /* 0x000fc400078efcff */
[----:B------:R-:W-:Y:S02]  /*7a90*/  @P0 FMNMX R2, R2, |R175|, !PT ;  /* 0x400000af02020209 */ /* 0x000fe40007800000 */
[----:B------:R-:W-:Y:S01]  /*7aa0*/  F2FP.BF16.F32.PACK_AB R117, RZ, R117 ;  /* 0x00000075ff75723e */ /* 0x000fe200000010ff */
[----:B------:R-:W-:Y:S01]  /*7ab0*/  FFMA R204, R202, R111, R127 ;  /* 0x0000006fcacc7223 */ /* 0x000fe2000000007f */
[----:B--2---:R-:W-:Y:S01]  /*7ac0*/  LOP3.LUT R146, R143, R146, RZ, 0xfc, !PT ;  /* 0x000000928f927212 */ /* 0x004fe200078efcff */
[----:B------:R-:W2:Y:S01]  /*7ad0*/  F2F.BF16.F32 R211, R211 ;  /* 0x000000d300d37304 */ /* 0x000ea20000202000 */
[----:B----4-:R-:W-:Y:S01]  /*7ae0*/  FFMA R202, R122, R110, R123 ;  /* 0x0000006e7aca7223 */ /* 0x010fe2000000007b */
[----:B------:R-:W-:Y:S01]  /*7af0*/  FADD R111, R32, 1 ;  /* 0x3f800000206f7421 */ /* 0x000fe20000000000 */
[----:B------:R-:W-:Y:S01]  /*7b00*/  LOP3.LUT R143, R76, R153, RZ, 0xfc, !PT ;  /* 0x000000994c8f7212 */ /* 0x000fe200078efcff */
[----:B------:R-:W-:Y:S01]  /*7b10*/  @P1 FMUL R96, R96, UR7 ;  /* 0x0000000760601c20 */ /* 0x000fe20008400000 */
[----:B------:R-:W-:Y:S01]  /*7b20*/  @P0 FMNMX R2, R2, |R102|, !PT ;  /* 0x4000006602020209 */ /* 0x000fe20007800000 */
[----:B------:R-:W-:-:S02]  /*7b30*/  FADD R110, R184, 1 ;  /* 0x3f800000b86e7421 */ /* 0x000fc40000000000 */
[----:B------:R-:W3:Y:S01]  /*7b40*/  F2F.BF16.F32 R157, R157 ;  /* 0x0000009d009d7304 */ /* 0x000ee20000202000 */
[----:B------:R-:W-:Y:S01]  /*7b50*/  F2FP.BF16.F32.PACK_AB R121, RZ, R121 ;  /* 0x00000079ff79723e */ /* 0x000fe200000010ff */
[----:B------:R-:W-:Y:S01]  /*7b60*/  FADD R203, R203, -UR14 ;  /* 0x8000000ecbcb7e21 */ /* 0x000fe20008000000 */
[----:B------:R-:W-:Y:S01]  /*7b70*/  LOP3.LUT R117, R117, 0xffff, RZ, 0xc0, !PT ;  /* 0x0000ffff75757812 */ /* 0x000fe200078ec0ff */
[----:B------:R-:W-:Y:S01]  /*7b80*/  @P1 FMUL R212, R212, UR7 ;  /* 0x00000007d4d41c20 */ /* 0x000fe20008400000 */
[----:B------:R-:W-:Y:S01]  /*7b90*/  F2FP.BF16.F32.PACK_AB R76, RZ, R97 ;  /* 0x00000061ff4c723e */ /* 0x000fe200000010ff */
[----:B------:R-:W-:Y:S01]  /*7ba0*/  @P1 FMUL R161, R161, UR7 ;  /* 0x00000007a1a11c20 */ /* 0x000fe20008400000 */
[----:B------:R-:W-:Y:S01]  /*7bb0*/  @P1 FMUL R216, R216, UR7 ;  /* 0x00000007d8d81c20 */ /* 0x000fe20008400000 */
[----:B------:R-:W-:Y:S01]  /*7bc0*/  @P1 FMUL R213, R213, UR7 ;  /* 0x00000007d5d51c20 */ /* 0x000fe20008400000 */
[----:B------:R-:W-:Y:S01]  /*7bd0*/  @P1 FMUL R215, R215, UR7 ;  /* 0x00000007d7d71c20 */ /* 0x000fe20008400000 */
[----:B------:R-:W-:Y:S01]  /*7be0*/  FADD R205, R205, -UR14 ;  /* 0x8000000ecdcd7e21 */ /* 0x000fe20008000000 */
[----:B------:R-:W-:Y:S01]  /*7bf0*/  @P0 FMNMX R2, R2, |R103|, !PT ;  /* 0x4000006702020209 */ /* 0x000fe20007800000 */
[----:B------:R-:W-:Y:S01]  /*7c00*/  FMUL R203, R203, UR4 ;  /* 0x00000004cbcb7c20 */ /* 0x000fe20008400000 */
[----:B------:R-:W-:Y:S01]  /*7c10*/  FSEL R111, R32, R111, !P2 ;  /* 0x0000006f206f7208 */ /* 0x000fe20005000000 */
[----:B------:R-:W-:Y:S01]  /*7c20*/  @P1 FMUL R101, R101, UR7 ;  /* 0x0000000765651c20 */ /* 0x000fe20008400000 */
[----:B------:R-:W-:-:S02]  /*7c30*/  PRMT R162, R121, 0x5410, R117 ;  /* 0x0000541079a27816 */ /* 0x000fc40000000075 */
[----:B------:R-:W-:Y:S02]  /*7c40*/  F2FP.BF16.F32.PACK_AB R138, RZ, R96 ;  /* 0x00000060ff8a723e */ /* 0x000fe400000010ff */
[----:B------:R-:W-:Y:S01]  /*7c50*/  LOP3.LUT R76, R76, 0xffff, RZ, 0xc0, !PT ;  /* 0x0000ffff4c4c7812 */ /* 0x000fe200078ec0ff */
[----:B------:R-:W-:Y:S01]  /*7c60*/  FMUL R205, R205, UR4 ;  /* 0x00000004cdcd7c20 */ /* 0x000fe20008400000 */
[----:B------:R-:W-:Y:S02]  /*7c70*/  FSEL R110, R184, R110, !P2 ;  /* 0x0000006eb86e7208 */ /* 0x000fe40005000000 */
[----:B------:R-:W-:Y:S01]  /*7c80*/  SHF.L.U64.HI R117, R117, 0x10, RZ ;  /* 0x0000001075757819 */ /* 0x000fe200000102ff */
[----:B------:R-:W4:Y:S01]  /*7c90*/  F2F.BF16.F32 R212, R212 ;  /* 0x000000d400d47304 */ /* 0x000f220000202000 */
[----:B------:R-:W-:Y:S02]  /*7ca0*/  F2FP.BF16.F32.PACK_AB R213, RZ, R213 ;  /* 0x000000d5ffd5723e */ /* 0x000fe400000010ff */
[----:B------:R-:W-:Y:S01]  /*7cb0*/  @P0 FMNMX R2, R2, |R222|, !PT ;  /* 0x400000de02020209 */ /* 0x000fe20007800000 */
[----:B------:R-:W-:Y:S01]  /*7cc0*/  FFMA R196, R203, R111, R252 ;  /* 0x0000006fcbc47223 */ /* 0x000fe200000000fc */
[----:B------:R-:W-:-:S03]  /*7cd0*/  PRMT R138, R138, 0x5410, R76 ;  /* 0x000054108a8a7816 */ /* 0x000fc6000000004c */
[----:B------:R-:W5:Y:S01]  /*7ce0*/  F2F.BF16.F32 R161, R161 ;  /* 0x000000a100a17304 */ /* 0x000f620000202000 */
[----:B0-----:R-:W-:Y:S01]  /*7cf0*/  LOP3.LUT R117, R117, R135, RZ, 0xfc, !PT ;  /* 0x0000008775757212 */ /* 0x001fe200078efcff */
[----:B------:R-:W-:Y:S01]  /*7d00*/  FFMA R203, R205, R110, R251 ;  /* 0x0000006ecdcb7223 */ /* 0x000fe200000000fb */
[----:B-1----:R-:W-:Y:S01]  /*7d10*/  SHF.L.U32 R134, R134, 0x10, RZ ;  /* 0x0000001086867819 */ /* 0x002fe200000006ff */
[----:B------:R-:W-:Y:S01]  /*7d20*/  FADD R111, R33, 1 ;  /* 0x3f800000216f7421 */ /* 0x000fe20000000000 */
[----:B------:R-:W-:-:S03]  /*7d30*/  SHF.L.U64.HI R76, R76, 0x10, RZ ;  /* 0x000000104c4c7819 */ /* 0x000fc600000102ff */
[----:B------:R-:W0:Y:S01]  /*7d40*/  F2F.BF16.F32 R216, R216 ;  /* 0x000000d800d87304 */ /* 0x000e220000202000 */
[----:B------:R-:W-:Y:S01]  /*7d50*/  F2FP.BF16.F32.PACK_AB R101, RZ, R101 ;  /* 0x00000065ff65723e */ /* 0x000fe200000010ff */
[----:B------:R-:W-:Y:S01]  /*7d60*/  FADD R110, R185, 1 ;  /* 0x3f800000b96e7421 */ /* 0x000fe20000000000 */
[----:B------:R-:W-:-:S05]  /*7d70*/  PRMT R130, R213, 0x7610, R130 ;  /* 0x00007610d5827816 */ /* 0x000fca0000000082 */
[----:B------:R-:W1:Y:S01]  /*7d80*/  F2F.BF16.F32 R215, R215 ;  /* 0x000000d700d77304 */ /* 0x000e620000202000 */
[----:B------:R-:W-:Y:S01]  /*7d90*/  @P0 FMNMX R2, R2, |R189|, !PT ;  /* 0x400000bd02020209 */ /* 0x000fe20007800000 */
[----:B------:R-:W-:Y:S01]  /*7da0*/  FADD R80, R80, -UR14 ;  /* 0x8000000e50507e21 */ /* 0x000fe20008000000 */
[----:B------:R-:W-:Y:S01]  /*7db0*/  FADD R81, R81, -UR14 ;  /* 0x8000000e51517e21 */ /* 0x000fe20008000000 */
[----:B------:R-:W-:Y:S02]  /*7dc0*/  LOP3.LUT R163, R117, R134, RZ, 0xfc, !PT ;  /* 0x0000008675a37212 */ /* 0x000fe400078efcff */
[----:B--2---:R-:W-:Y:S02]  /*7dd0*/  LOP3.LUT R76, R76, R211, RZ, 0xfc, !PT ;  /* 0x000000d34c4c7212 */ /* 0x004fe400078efcff */
[----:B---3--:R-:W-:Y:S02]  /*7de0*/  SHF.L.U32 R157, R157, 0x10, RZ ;  /* 0x000000109d9d7819 */ /* 0x008fe400000006ff */
[----:B------:R-:W-:-:S02]  /*7df0*/  LOP3.LUT R134, R101, 0xffff, RZ, 0xc0, !PT ;  /* 0x0000ffff65867812 */ /* 0x000fc400078ec0ff */
[----:B------:R-:W-:Y:S01]  /*7e00*/  LOP3.LUT R130, R130, 0xffff, RZ, 0xc0, !PT ;  /* 0x0000ffff82827812 */ /* 0x000fe200078ec0ff */
[----:B------:R-:W-:Y:S01]  /*7e10*/  FMUL R80, R80, UR4 ;  /* 0x0000000450507c20 */ /* 0x000fe20008400000 */
[----:B------:R-:W-:Y:S01]  /*7e20*/  FSEL R111, R33, R111, !P2 ;  /* 0x0000006f216f7208 */ /* 0x000fe20005000000 */
[----:B------:R-:W-:Y:S01]  /*7e30*/  @P1 FMUL R100, R100, UR7 ;  /* 0x0000000764641c20 */ /* 0x000fe20008400000 */
[----:B------:R-:W-:Y:S01]  /*7e40*/  @P0 FMNMX R2, R2, |R98|, !PT ;  /* 0x4000006202020209 */ /* 0x000fe20007800000 */
[----:B------:R-:W-:Y:S01]  /*7e50*/  FADD R131, R131, -UR14 ;  /* 0x8000000e83837e21 */ /* 0x000fe20008000000 */
[----:B------:R-:W-:Y:S01]  /*7e60*/  FSEL R110, R185, R110, !P2 ;  /* 0x0000006eb96e7208 */ /* 0x000fe20005000000 */
[----:B------:R-:W-:Y:S01]  /*7e70*/  FMUL R122, R81, UR4 ;  /* 0x00000004517a7c20 */ /* 0x000fe20008400000 */
[----:B------:R-:W-:Y:S01]  /*7e80*/  LOP3.LUT R139, R76, R157, RZ, 0xfc, !PT ;  /* 0x0000009d4c8b7212 */ /* 0x000fe200078efcff */
[----:B------:R-:W-:Y:S01]  /*7e90*/  @P1 FMUL R107, R107, UR7 ;  /* 0x000000076b6b1c20 */ /* 0x000fe20008400000 */
[----:B------:R-:W-:Y:S01]  /*7ea0*/  SHF.L.U64.HI R76, R134, 0x10, RZ ;  /* 0x00000010864c7819 */ /* 0x000fe200000102ff */
[----:B------:R-:W-:Y:S01]  /*7eb0*/  @P1 FMUL R115, R115, UR7 ;  /* 0x0000000773731c20 */ /* 0x000fe20008400000 */
[----:B------:R-:W-:Y:S01]  /*7ec0*/  SHF.L.U64.HI R77, R130, 0x10, RZ ;  /* 0x00000010824d7819 */ /* 0x000fe200000102ff */
[----:B------:R-:W-:Y:S01]  /*7ed0*/  @P1 FMUL R214, R214, UR7 ;  /* 0x00000007d6d61c20 */ /* 0x000fe20008400000 */
[----:B------:R-:W-:Y:S01]  /*7ee0*/  @P1 FMUL R165, R165, UR7 ;  /* 0x00000007a5a51c20 */ /* 0x000fe20008400000 */
[----:B------:R-:W-:Y:S01]  /*7ef0*/  @P0 FMNMX R2, R2, |R221|, !PT ;  /* 0x400000dd02020209 */ /* 0x000fe20007800000 */
[----:B------:R-:W-:Y:S01]  /*7f00*/  FFMA R81, R80, R111, R250 ;  /* 0x0000006f50517223 */ /* 0x000fe200000000fa */
[----:B------:R-:W-:Y:S01]  /*7f10*/  FMUL R131, R131, UR4 ;  /* 0x0000000483837c20 */ /* 0x000fe20008400000 */
[----:B------:R-:W-:Y:S01]  /*7f20*/  FFMA R80, R122, R110, R249 ;  /* 0x0000006e7a507223 */ /* 0x000fe200000000f9 */
[----:B------:R-:W-:Y:S01]  /*7f30*/  F2FP.BF16.F32.PACK_AB R135, RZ, R100 ;  /* 0x00000064ff87723e */ /* 0x000fe200000010ff */
[----:B------:R-:W-:Y:S01]  /*7f40*/  FADD R110, R34, 1 ;  /* 0x3f800000226e7421 */ /* 0x000fe20000000000 */
[----:B----4-:R-:W-:-:S02]  /*7f50*/  LOP3.LUT R76, R76, R212, RZ, 0xfc, !PT ;  /* 0x000000d44c4c7212 */ /* 0x010fc400078efcff */
[----:B-----5:R-:W-:Y:S02]  /*7f60*/  SHF.L.U32 R161, R161, 0x10, RZ ;  /* 0x00000010a1a17819 */ /* 0x020fe400000006ff */
[----:B0-----:R-:W-:Y:S02]  /*7f70*/  LOP3.LUT R77, R77, R216, RZ, 0xfc, !PT ;  /* 0x000000d84d4d7212 */ /* 0x001fe400078efcff */
[----:B-1----:R-:W-:Y:S01]  /*7f80*/  SHF.L.U32 R215, R215, 0x10, RZ ;  /* 0x00000010d7d77819 */ /* 0x002fe200000006ff */
[----:B------:R-:W-:Y:S01]  /*7f90*/  FADD R206, R206, -UR14 ;  /* 0x8000000ecece7e21 */ /* 0x000fe20008000000 */
[----:B------:R-:W-:Y:S01]  /*7fa0*/  F2FP.BF16.F32.PACK_AB R107, RZ, R107 ;  /* 0x0000006bff6b723e */ /* 0x000fe200000010ff */
[----:B------:R-:W-:Y:S01]  /*7fb0*/  @P1 FMUL R218, R218, UR7 ;  /* 0x00000007dada1c20 */ /* 0x000fe20008400000 */
[----:B------:R-:W-:Y:S02]  /*7fc0*/  F2FP.BF16.F32.PACK_AB R115, RZ, R115 ;  /* 0x00000073ff73723e */ /* 0x000fe400000010ff */
[----:B------:R-:W-:Y:S01]  /*7fd0*/  @P0 FMNMX R2, R2, |R224|, !PT ;  /* 0x400000e002020209 */ /* 0x000fe20007800000 */
[----:B------:R-:W-:Y:S01]  /*7fe0*/  FFMA R226, R131, R226, R151 ;  /* 0x000000e283e27223 */ /* 0x000fe20000000097 */
[----:B------:R-:W-:Y:S01]  /*7ff0*/  PRMT R134, R135, 0x5410, R134 ;  /* 0x0000541087867816 */ /* 0x000fe20000000086 */
[----:B------:R-:W0:Y:S01]  /*8000*/  F2F.BF16.F32 R214, R214 ;  /* 0x000000d600d67304 */ /* 0x000e220000202000 */
[----:B------:R-:W-:Y:S01]  /*8010*/  LOP3.LUT R135, R76, R161, RZ, 0xfc, !PT ;  /* 0x000000a14c877212 */ /* 0x000fe200078efcff */
[----:B------:R-:W-:Y:S01]  /*8020*/  @P1 FMUL R114, R114, UR7 ;  /* 0x0000000772721c20 */ /* 0x000fe20008400000 */
[----:B------:R-:W-:Y:S01]  /*8030*/  LOP3.LUT R131, R77, R215, RZ, 0xfc, !PT ;  /* 0x000000d74d837212 */ /* 0x000fe200078efcff */
[----:B------:R-:W-:Y:S01]  /*8040*/  @P1 FMUL R118, R118, UR7 ;  /* 0x0000000776761c20 */ /* 0x000fe20008400000 */
[----:B------:R-:W-:-:S03]  /*8050*/  FSEL R110, R34, R110, !P2 ;  /* 0x0000006e226e7208 */ /* 0x000fc60005000000 */
[----:B------:R-:W1:Y:S01]  /*8060*/  F2F.BF16.F32 R165, R165 ;  /* 0x000000a500a57304 */ /* 0x000e620000202000 */
[----:B------:R-:W-:Y:S01]  /*8070*/  PRMT R76, R107, 0x7610, R76 ;  /* 0x000076106b4c7816 */ /* 0x000fe2000000004c */
[----:B------:R-:W-:Y:S01]  /*8080*/  FMUL R206, R206, UR4 ;  /* 0x00000004cece7c20 */ /* 0x000fe20008400000 */
[----:B------:R-:W-:Y:S01]  /*8090*/  PRMT R77, R115, 0x7610, R77 ;  /* 0x00007610734d7816 */ /* 0x000fe2000000004d */
[----:B------:R-:W-:Y:S01]  /*80a0*/  @P1 FMUL R169, R169, UR7 ;  /* 0x00000007a9a91c20 */ /* 0x000fe20008400000 */
[----:B------:R-:W-:Y:S01]  /*80b0*/  @P0 FMNMX R2, R2, |R223|, !PT ;  /* 0x400000df02020209 */ /* 0x000fe20007800000 */
[----:B------:R-:W-:Y:S01]  /*80c0*/  @P1 FMUL R220, R220, UR7 ;  /* 0x00000007dcdc1c20 */ /* 0x000fe20008400000 */
[----:B------:R-:W-:Y:S01]  /*80d0*/  @P1 FMUL R219, R219, UR7 ;  /* 0x00000007dbdb1c20 */ /* 0x000fe20008400000 */
[----:B------:R-:W2:Y:S01]  /*80e0*/  F2F.BF16.F32 R218, R218 ;  /* 0x000000da00da7304 */ /* 0x000ea20000202000 */
[----:B------:R-:W-:Y:S01]  /*80f0*/  F2FP.BF16.F32.PACK_AB R126, RZ, R114 ;  /* 0x00000072ff7e723e */ /* 0x000fe200000010ff */
[----:B------:R-:W-:Y:S01]  /*8100*/  @P1 FMUL R119, R119, UR7 ;  /* 0x0000000777771c20 */ /* 0x000fe20008400000 */
[----:B------:R-:W-:Y:S01]  /*8110*/  LOP3.LUT R76, R76, 0xffff, RZ, 0xc0, !PT ;  /* 0x0000ffff4c4c7812 */ /* 0x000fe200078ec0ff */
[----:B------:R-:W-:Y:S01]  /*8120*/  FFMA R201, R206, R110, R248 ;  /* 0x0000006ecec97223 */ /* 0x000fe200000000f8 */
[----:B------:R-:W-:-:S02]  /*8130*/  F2FP.BF16.F32.PACK_AB R118, RZ, R118 ;  /* 0x00000076ff76723e */ /* 0x000fc400000010ff */
[----:B------:R-:W-:Y:S02]  /*8140*/  LOP3.LUT R77, R77, 0xffff, RZ, 0xc0, !PT ;  /* 0x0000ffff4d4d7812 */ /* 0x000fe400078ec0ff */
[----:B------:R-:W-:Y:S01]  /*8150*/  @P0 FMNMX R2, R2, |R99|, !PT ;  /* 0x4000006302020209 */ /* 0x000fe20007800000 */
[----:B------:R-:W-:Y:S01]  /*8160*/  FADD R110, R35, 1 ;  /* 0x3f800000236e7421 */ /* 0x000fe20000000000 */
[----:B------:R-:W-:Y:S01]  /*8170*/  F2FP.BF16.F32.PACK_AB R169, RZ, R169 ;  /* 0x000000a9ffa9723e */ /* 0x000fe200000010ff */
[----:B------:R-:W3:Y:S01]  /*8180*/  F2F.BF16.F32 R220, R220 ;  /* 0x000000dc00dc7304 */ /* 0x000ee20000202000 */
[----:B------:R-:W-:Y:S01]  /*8190*/  FADD R208, R208, -UR14 ;  /* 0x8000000ed0d07e21 */ /* 0x000fe20008000000 */
[----:B------:R-:W-:Y:S02]  /*81a0*/  PRMT R126, R126, 0x5410, R76 ;  /* 0x000054107e7e7816 */ /* 0x000fe4000000004c */
[----:B------:R-:W-:Y:S02]  /*81b0*/  PRMT R122, R118, 0x5410, R77 ;  /* 0x00005410767a7816 */ /* 0x000fe4000000004d */
[----:B------:R-:W-:-:S02]  /*81c0*/  @P0 FMNMX R2, R2, |R190|, !PT ;  /* 0x400000be02020209 */ /* 0x000fc40007800000 */
[----:B------:R-:W4:Y:S01]  /*81d0*/  F2F.BF16.F32 R219, R219 ;  /* 0x000000db00db7304 */ /* 0x000f220000202000 */
[----:B------:R-:W-:Y:S01]  /*81e0*/  SHF.L.U64.HI R76, R76, 0x10, RZ ;  /* 0x000000104c4c7819 */ /* 0x000fe200000102ff */
[----:B------:R-:W-:Y:S01]  /*81f0*/  @P1 FMUL R174, R174, UR7 ;  /* 0x00000007aeae1c20 */ /* 0x000fe20008400000 */
[----:B------:R-:W-:Y:S02]  /*8200*/  F2FP.BF16.F32.PACK_AB R118, RZ, R119 ;  /* 0x00000077ff76723e */ /* 0x000fe400000010ff */
[----:B------:R-:W-:Y:S01]  /*8210*/  PRMT R119, R169, 0x7610, R119 ;  /* 0x00007610a9777816 */ /* 0x000fe20000000077 */
[----:B------:R-:W-:Y:S01]  /*8220*/  FMUL R208, R208, UR4 ;  /* 0x00000004d0d07c20 */ /* 0x000fe20008400000 */
[----:B------:R-:W-:Y:S02]  /*8230*/  FSEL R110, R35, R110, !P2 ;  /* 0x0000006e236e7208 */ /* 0x000fe40005000000 */
[----:B------:R-:W-:Y:S01]  /*8240*/  @P0 FMNMX R2, R2, |R194|, !PT ;  /* 0x400000c202020209 */ /* 0x000fe20007800000 */
[----:B------:R-:W-:Y:S01]  /*8250*/  @P1 FMUL R83, R83, UR7 ;  /* 0x0000000753531c20 */ /* 0x000fe20008400000 */
[----:B0-----:R-:W-:-:S02]  /*8260*/  LOP3.LUT R76, R76, R214, RZ, 0xfc, !PT ;  /* 0x000000d64c4c7212 */ /* 0x001fc400078efcff */
[----:B-1----:R-:W-:Y:S01]  /*8270*/  SHF.L.U32 R165, R165, 0x10, RZ ;  /* 0x00000010a5a57819 */ /* 0x002fe200000006ff */
[----:B------:R-:W-:Y:S01]  /*8280*/  @P1 FMUL R188, R188, UR7 ;  /* 0x00000007bcbc1c20 */ /* 0x000fe20008400000 */
[----:B------:R-:W-:Y:S01]  /*8290*/  SHF.L.U64.HI R77, R77, 0x10, RZ ;  /* 0x000000104d4d7819 */ /* 0x000fe200000102ff */
[----:B------:R-:W-:Y:S01]  /*82a0*/  @P1 FMUL R175, R175, UR7 ;  /* 0x00000007afaf1c20 */ /* 0x000fe20008400000 */
[----:B------:R-:W-:Y:S01]  /*82b0*/  LOP3.LUT R119, R119, 0xffff, RZ, 0xc0, !PT ;  /* 0x0000ffff77777812 */ /* 0x000fe200078ec0ff */
[----:B------:R-:W-:Y:S01]  /*82c0*/  FFMA R206, R208, R110, R246 ;  /* 0x0000006ed0ce7223 */ /* 0x000fe200000000f6 */
[----:B------:R-:W0:Y:S01]  /*82d0*/  F2F.BF16.F32 R174, R174 ;  /* 0x000000ae00ae7304 */ /* 0x000e220000202000 */
[----:B------:R-:W-:Y:S01]  /*82e0*/  @P0 FMNMX R2, R2, |R193|, !PT ;  /* 0x400000c102020209 */ /* 0x000fe20007800000 */
[----:B------:R-:W-:Y:S01]  /*82f0*/  FADD R110, R187, 1 ;  /* 0x3f800000bb6e7421 */ /* 0x000fe20000000000 */
[----:B------:R-:W-:Y:S01]  /*8300*/  LOP3.LUT R127, R76, R165, RZ, 0xfc, !PT ;  /* 0x000000a54c7f7212 */ /* 0x000fe200078efcff */
[----:B------:R-:W-:Y:S01]  /*8310*/  FADD R209, R209, -UR14 ;  /* 0x8000000ed1d17e21 */ /* 0x000fe20008000000 */
[----:B--2---:R-:W-:Y:S01]  /*8320*/  LOP3.LUT R218, R77, R218, RZ, 0xfc, !PT ;  /* 0x000000da4dda7212 */ /* 0x004fe200078efcff */
[----:B------:R-:W-:Y:S01]  /*8330*/  @P1 FMUL R87, R87, UR7 ;  /* 0x0000000757571c20 */ /* 0x000fe20008400000 */
[----:B------:R-:W-:-:S02]  /*8340*/  SHF.L.U64.HI R76, R119, 0x10, RZ ;  /* 0x00000010774c7819 */ /* 0x000fc400000102ff */
[----:B------:R-:W-:Y:S01]  /*8350*/  F2FP.BF16.F32.PACK_AB R77, RZ, R83 ;  /* 0x00000053ff4d723e */ /* 0x000fe200000010ff */
[----:B------:R-:W1:Y:S01]  /*8360*/  F2F.BF16.F32 R188, R188 ;  /* 0x000000bc00bc7304 */ /* 0x000e620000202000 */
[----:B------:R-:W-:Y:S01]  /*8370*/  @P0 FMNMX R2, R2, |R192|, !PT ;  /* 0x400000c002020209 */ /* 0x000fe20007800000 */
[----:B------:R-:W-:Y:S01]  /*8380*/  FMUL R209, R209, UR4 ;  /* 0x00000004d1d17c20 */ /* 0x000fe20008400000 */
[----:B------:R-:W-:Y:S02]  /*8390*/  FSEL R110, R187, R110, !P2 ;  /* 0x0000006ebb6e7208 */ /* 0x000fe40005000000 */
[----:B---3--:R-:W-:Y:S02]  /*83a0*/  LOP3.LUT R76, R76, R220, RZ, 0xfc, !PT ;  /* 0x000000dc4c4c7212 */ /* 0x008fe400078efcff */
[----:B----4-:R-:W-:Y:S01]  /*83b0*/  SHF.L.U32 R219, R219, 0x10, RZ ;  /* 0x00000010dbdb7819 */ /* 0x010fe200000006ff */
[----:B------:R-:W2:Y:S01]  /*83c0*/  F2F.BF16.F32 R175, R175 ;  /* 0x000000af00af7304 */ /* 0x000ea20000202000 */
[----:B------:R-:W-:Y:S01]  /*83d0*/  LOP3.LUT R77, R77, 0xffff, RZ, 0xc0, !PT ;  /* 0x0000ffff4d4d7812 */ /* 0x000fe200078ec0ff */
[----:B------:R-:W-:Y:S01]  /*83e0*/  FADD R111, R186, 1 ;  /* 0x3f800000ba6f7421 */ /* 0x000fe20000000000 */
[----:B------:R-:W-:Y:S01]  /*83f0*/  F2FP.BF16.F32.PACK_AB R87, RZ, R87 ;  /* 0x00000057ff57723e */ /* 0x000fe200000010ff */
[----:B------:R-:W-:Y:S01]  /*8400*/  @P1 FMUL R222, R222, UR7 ;  /* 0x00000007dede1c20 */ /* 0x000fe20008400000 */
[----:B------:R-:W-:Y:S01]  /*8410*/  @P1 FMUL R189, R189, UR7 ;  /* 0x00000007bdbd1c20 */ /* 0x000fe20008400000 */
[----:B------:R-:W-:Y:S01]  /*8420*/  @P0 FMNMX R2, R2, |R191|, !PT ;  /* 0x400000bf02020209 */ /* 0x000fe20007800000 */
[----:B------:R-:W-:Y:S01]  /*8430*/  FADD R207, R207, -UR14 ;  /* 0x8000000ecfcf7e21 */ /* 0x000fe20008000000 */
[----:B------:R-:W-:Y:S01]  /*8440*/  PRMT R118, R118, 0x5410, R119 ;  /* 0x0000541076767816 */ /* 0x000fe20000000077 */
[----:B------:R-:W-:Y:S01]  /*8450*/  FFMA R205, R209, R110, R245 ;  /* 0x0000006ed1cd7223 */ /* 0x000fe200000000f5 */
[----:B------:R-:W-:Y:S01]  /*8460*/  LOP3.LUT R119, R76, R219, RZ, 0xfc, !PT ;  /* 0x000000db4c777212 */ /* 0x000fe200078efcff */
[----:B------:R-:W-:Y:S01]  /*8470*/  @P1 FMUL R103, R103, UR7 ;  /* 0x0000000767671c20 */ /* 0x000fe20008400000 */
[----:B------:R-:W-:-:S02]  /*8480*/  SHF.L.U64.HI R76, R77, 0x10, RZ ;  /* 0x000000104d4c7819 */ /* 0x000fc400000102ff */
[----:B------:R-:W-:Y:S02]  /*8490*/  LOP3.LUT R110, R87, 0xffff, RZ, 0xc0, !PT ;  /* 0x0000ffff576e7812 */ /* 0x000fe400078ec0ff */
[----:B------:R-:W-:Y:S01]  /*84a0*/  @P0 FMNMX R2, R2, |R195|, !PT ;  /* 0x400000c302020209 */ /* 0x000fe20007800000 */
[----:B------:R-:W-:Y:S01]  /*84b0*/  FMUL R207, R207, UR4 ;  /* 0x00000004cfcf7c20 */ /* 0x000fe20008400000 */
[----:B------:R-:W-:Y:S01]  /*84c0*/  FSEL R111, R186, R111, !P2 ;  /* 0x0000006fba6f7208 */ /* 0x000fe20005000000 */
[----:B------:R-:W-:Y:S01]  /*84d0*/  @P1 FMUL R86, R86, UR7 ;  /* 0x0000000756561c20 */ /* 0x000fe20008400000 */
[----:B------:R-:W3:Y:S01]  /*84e0*/  F2F.BF16.F32 R222, R222 ;  /* 0x000000de00de7304 */ /* 0x000ee20000202000 */
[----:B0-----:R-:W-:Y:S02]  /*84f0*/  LOP3.LUT R174, R76, R174, RZ, 0xfc, !PT ;  /* 0x000000ae4cae7212 */ /* 0x001fe400078efcff */
[----:B------:R-:W-:Y:S02]  /*8500*/  SHF.L.U64.HI R76, R110, 0x10, RZ ;  /* 0x000000106e4c7819 */ /* 0x000fe400000102ff */
[----:B------:R-:W-:-:S03]  /*8510*/  @P0 FMNMX R2, R2, |R94|, !PT ;  /* 0x4000005e02020209 */ /* 0x000fc60007800000 */
[----:B------:R-:W0:Y:S01]  /*8520*/  F2F.BF16.F32 R189, R189 ;  /* 0x000000bd00bd7304 */ /* 0x000e220000202000 */
[----:B------:R-:W-:Y:S01]  /*8530*/  F2FP.BF16.F32.PACK_AB R103, RZ, R103 ;  /* 0x00000067ff67723e */ /* 0x000fe200000010ff */
[----:B------:R-:W-:Y:S01]  /*8540*/  FFMA R207, R207, R111, R247 ;  /* 0x0000006fcfcf7223 */ /* 0x000fe200000000f7 */
[----:B------:R-:W-:Y:S01]  /*8550*/  @P1 FMUL R106, R106, UR7 ;  /* 0x000000076a6a1c20 */ /* 0x000fe20008400000 */
[----:B------:R-:W-:Y:S01]  /*8560*/  @P1 FMUL R82, R82, UR7 ;  /* 0x0000000752521c20 */ /* 0x000fe20008400000 */
[----:B------:R-:W-:Y:S02]  /*8570*/  F2FP.BF16.F32.PACK_AB R111, RZ, R86 ;  /* 0x00000056ff6f723e */ /* 0x000fe400000010ff */
[----:B-1----:R-:W-:Y:S02]  /*8580*/  LOP3.LUT R76, R76, R188, RZ, 0xfc, !PT ;  /* 0x000000bc4c4c7212 */ /* 0x002fe400078efcff */
[----:B--2---:R-:W-:Y:S02]  /*8590*/  SHF.L.U32 R175, R175, 0x10, RZ ;  /* 0x00000010afaf7819 */ /* 0x004fe400000006ff */
[----:B------:R-:W-:-:S02]  /*85a0*/  @P0 FMNMX R2, R2, |R95|, !PT ;  /* 0x4000005f02020209 */ /* 0x000fc40007800000 */
[----:B------:R-:W-:Y:S01]  /*85b0*/  LOP3.LUT R107, R103, 0xffff, RZ, 0xc0, !PT ;  /* 0x0000ffff676b7812 */ /* 0x000fe200078ec0ff */
[----:B------:R-:W-:Y:S01]  /*85c0*/  @P1 FMUL R102, R102, UR7 ;  /* 0x0000000766661c20 */ /* 0x000fe20008400000 */
[----:B------:R-:W-:Y:S01]  /*85d0*/  F2FP.BF16.F32.PACK_AB R106, RZ, R106 ;  /* 0x0000006aff6a723e */ /* 0x000fe200000010ff */
[----:B------:R-:W-:Y:S01]  /*85e0*/  @P1 FMUL R221, R221, UR7 ;  /* 0x00000007dddd1c20 */ /* 0x000fe20008400000 */
[----:B------:R-:W-:Y:S02]  /*85f0*/  PRMT R110, R111, 0x5410, R110 ;  /* 0x000054106f6e7816 */ /* 0x000fe4000000006e */
[----:B------:R-:W-:Y:S02]  /*8600*/  F2FP.BF16.F32.PACK_AB R82, RZ, R82 ;  /* 0x00000052ff52723e */ /* 0x000fe400000010ff */
[----:B------:R-:W-:Y:S02]  /*8610*/  LOP3.LUT R111, R76, R175, RZ, 0xfc, !PT ;  /* 0x000000af4c6f7212 */ /* 0x000fe400078efcff */
[----:B------:R-:W-:Y:S01]  /*8620*/  @P0 FMNMX R2, R2, |R225|, !PT ;  /* 0x400000e102020209 */ /* 0x000fe20007800000 */
[----:B------:R-:W-:Y:S01]  /*8630*/  @P1 FMUL R194, R194, UR7 ;  /* 0x00000007c2c21c20 */ /* 0x000fe20008400000 */
[----:B------:R-:W-:Y:S01]  /*8640*/  SHF.L.U64.HI R76, R107, 0x10, RZ ;  /* 0x000000106b4c7819 */ /* 0x000fe200000102ff */
[----:B------:R-:W-:Y:S01]  /*8650*/  @P1 FMUL R193, R193, UR7 ;  /* 0x00000007c1c11c20 */ /* 0x000fe20008400000 */
[----:B------:R-:W-:Y:S01]  /*8660*/  PRMT R130, R106, 0x5410, R130 ;  /* 0x000054106a827816 */ /* 0x000fe20000000082 */
[----:B------:R-:W-:Y:S01]  /*8670*/  @P1 FMUL R98, R98, UR7 ;  /* 0x0000000762621c20 */ /* 0x000fe20008400000 */
[----:B------:R-:W-:Y:S01]  /*8680*/  PRMT R114, R82, 0x5410, R77 ;  /* 0x0000541052727816 */ /* 0x000fe2000000004d */
[----:B------:R-:W-:Y:S01]  /*8690*/  @P1 FMUL R190, R190, UR7 ;  /* 0x00000007bebe1c20 */ /* 0x000fe20008400000 */
[----:B------:R-:W-:-:S02]  /*86a0*/  F2FP.BF16.F32.PACK_AB R106, RZ, R102 ;  /* 0x00000066ff6a723e */ /* 0x000fc400000010ff */
[----:B------:R-:W-:Y:S02]  /*86b0*/  @P0 FMNMX R2, R2, |R227|, !PT ;  /* 0x400000e302020209 */ /* 0x000fe40007800000 */
[----:B------:R-:W-:Y:S02]  /*86c0*/  F2FP.BF16.F32.PACK_AB R77, RZ, R221 ;  /* 0x000000ddff4d723e */ /* 0x000fe400000010ff */
[----:B---3--:R-:W-:Y:S02]  /*86d0*/  LOP3.LUT R76, R76, R222, RZ, 0xfc, !PT ;  /* 0x000000de4c4c7212 */ /* 0x008fe400078efcff */
[----:B0-----:R-:W-:Y:S01]  /*86e0*/  SHF.L.U32 R189, R189, 0x10, RZ ;  /* 0x00000010bdbd7819 */ /* 0x001fe200000006ff */
[----:B------:R-:W0:Y:S01]  /*86f0*/  F2F.BF16.F32 R194, R194 ;  /* 0x000000c200c27304 */ /* 0x000e220000202000 */
[----:B------:R-:W-:Y:S01]  /*8700*/  PRMT R106, R106, 0x5410, R107 ;  /* 0x000054106a6a7816 */ /* 0x000fe2000000006b */
[----:B------:R-:W-:Y:S01]  /*8710*/  @P1 FMUL R99, R99, UR7 ;  /* 0x0000000763631c20 */ /* 0x000fe20008400000 */
[----:B------:R-:W-:-:S02]  /*8720*/  @P0 FMNMX R2, R2, |R90|, !PT ;  /* 0x4000005a02020209 */ /* 0x000fc40007800000 */
[----:B------:R-:W-:Y:S02]  /*8730*/  F2FP.BF16.F32.PACK_AB R98, RZ, R98 ;  /* 0x00000062ff62723e */ /* 0x000fe400000010ff */
[----:B------:R-:W-:Y:S01]  /*8740*/  LOP3.LUT R77, R77, 0xffff, RZ, 0xc0, !PT ;  /* 0x0000ffff4d4d7812 */ /* 0x000fe200078ec0ff */
[----:B------:R-:W1:Y:S01]  /*8750*/  F2F.BF16.F32 R193, R193 ;  /* 0x000000c100c17304 */ /* 0x000e620000202000 */
[----:B------:R-:W-:Y:S02]  /*8760*/  LOP3.LUT R107, R76, R189, RZ, 0xfc, !PT ;  /* 0x000000bd4c6b7212 */ /* 0x000fe400078efcff */
[----:B------:R-:W-:Y:S01]  /*8770*/  F2FP.BF16.F32.PACK_AB R76, RZ, R190 ;  /* 0x000000beff4c723e */ /* 0x000fe200000010ff */
[----:B------:R-:W-:Y:S01]  /*8780*/  @P1 FMUL R224, R224, UR7 ;  /* 0x00000007e0e01c20 */ /* 0x000fe20008400000 */
[----:B------:R-:W-:Y:S01]  /*8790*/  @P0 FMNMX R2, R2, |R197|, !PT ;  /* 0x400000c502020209 */ /* 0x000fe20007800000 */
[----:B------:R-:W-:Y:S01]  /*87a0*/  @P1 FMUL R223, R223, UR7 ;  /* 0x00000007dfdf1c20 */ /* 0x000fe20008400000 */
[----:B------:R-:W-:-:S02]  /*87b0*/  PRMT R102, R98, 0x5410, R77 ;  /* 0x0000541062667816 */ /* 0x000fc4000000004d */
[----:B------:R-:W-:Y:S02]  /*87c0*/  F2FP.BF16.F32.PACK_AB R98, RZ, R99 ;  /* 0x00000063ff62723e */ /* 0x000fe400000010ff */
[----:B------:R-:W-:Y:S02]  /*87d0*/  LOP3.LUT R76, R76, 0xffff, RZ, 0xc0, !PT ;  /* 0x0000ffff4c4c7812 */ /* 0x000fe400078ec0ff */
[----:B------:R-:W-:Y:S01]  /*87e0*/  @P0 FMNMX R2, R2, |R198|, !PT ;  /* 0x400000c602020209 */ /* 0x000fe20007800000 */
[----:B------:R-:W-:Y:S01]  /*87f0*/  @P1 FMUL R195, R195, UR7 ;  /* 0x00000007c3c31c20 */ /* 0x000fe20008400000 */
[----:B------:R-:W-:Y:S01]  /*8800*/  PRMT R98, R98, 0x5410, R76 ;  /* 0x0000541062627816 */ /* 0x000fe2000000004c */
[----:B------:R-:W2:Y:S01]  /*8810*/  F2F.BF16.F32 R224, R224 ;  /* 0x000000e000e07304 */ /* 0x000ea20000202000 */
[----:B------:R-:W-:Y:S01]  /*8820*/  SHF.L.U64.HI R76, R76, 0x10, RZ ;  /* 0x000000104c4c7819 */ /* 0x000fe200000102ff */
[----:B------:R-:W-:Y:S01]  /*8830*/  @P1 FMUL R94, R94, UR7 ;  /* 0x000000075e5e1c20 */ /* 0x000fe20008400000 */
[----:B------:R-:W-:Y:S01]  /*8840*/  @P0 FMNMX R2, R2, |R91|, !PT ;  /* 0x4000005b02020209 */ /* 0x000fe20007800000 */
[----:B------:R-:W-:-:S04]  /*8850*/  @P1 FMUL R191, R191, UR7 ;  /* 0x00000007bfbf1c20 */ /* 0x000fc80008400000 */
[----:B------:R-:W3:Y:S01]  /*8860*/  F2F.BF16.F32 R223, R223 ;  /* 0x000000df00df7304 */ /* 0x000ee20000202000 */
[----:B------:R-:W-:Y:S02]  /*8870*/  SHF.L.U64.HI R78, R77, 0x10, RZ ;  /* 0x000000104d4e7819 */ /* 0x000fe400000102ff */
[----:B0-----:R-:W-:Y:S01]  /*8880*/  LOP3.LUT R76, R76, R194, RZ, 0xfc, !PT ;  /* 0x000000c24c4c7212 */ /* 0x001fe200078efcff */
[----:B------:R-:W-:Y:S01]  /*8890*/  @P1 FMUL R192, R192, UR7 ;  /* 0x00000007c0c01c20 */ /* 0x000fe20008400000 */
[----:B-1----:R-:W-:Y:S01]  /*88a0*/  SHF.L.U32 R193, R193, 0x10, RZ ;  /* 0x00000010c1c17819 */ /* 0x002fe200000006ff */
[----:B------:R-:W-:Y:S01]  /*88b0*/  @P1 FMUL R90, R90, UR7 ;  /* 0x000000075a5a1c20 */ /* 0x000fe20008400000 */
[----:B------:R-:W-:Y:S01]  /*88c0*/  @P0 FMNMX R2, R2, |R226|, !PT ;  /* 0x400000e202020209 */ /* 0x000fe20007800000 */
[----:B------:R-:W0:Y:S01]  /*88d0*/  F2F.BF16.F32 R195, R195 ;  /* 0x000000c300c37304 */ /* 0x000e220000202000 */
[----:B------:R-:W-:Y:S01]  /*88e0*/  F2FP.BF16.F32.PACK_AB R191, RZ, R191 ;  /* 0x000000bfffbf723e */ /* 0x000fe200000010ff */
[----:B------:R-:W-:Y:S01]  /*88f0*/  @P1 FMUL R225, R225, UR7 ;  /* 0x00000007e1e11c20 */ /* 0x000fe20008400000 */
[----:B------:R-:W-:-:S05]  /*8900*/  LOP3.LUT R99, R76, R193, RZ, 0xfc, !PT ;  /* 0x000000c14c637212 */ /* 0x000fca00078efcff */
[----:B------:R1:W4:Y:S01]  /*8910*/  F2F.BF16.F32 R77, R94 ;  /* 0x0000005e004d7304 */ /* 0x0003220000202000 */
[----:B------:R-:W-:Y:S01]  /*8920*/  @P0 FMNMX R2, R2, |R199|, !PT ;  /* 0x400000c702020209 */ /* 0x000fe20007800000 */
[----:B------:R-:W-:Y:S01]  /*8930*/  @P1 FMUL R227, R227, UR7 ;  /* 0x00000007e3e31c20 */ /* 0x000fe20008400000 */
[----:B------:R-:W-:Y:S02]  /*8940*/  F2FP.BF16.F32.PACK_AB R192, RZ, R192 ;  /* 0x000000c0ffc0723e */ /* 0x000fe400000010ff */
[----:B------:R-:W-:-:S03]  /*8950*/  LOP3.LUT R191, R191, 0xffff, RZ, 0xc0, !PT ;  /* 0x0000ffffbfbf7812 */ /* 0x000fc600078ec0ff */
[----:B------:R5:W5:Y:S01]  /*8960*/  F2F.BF16.F32 R76, R90 ;  /* 0x0000005a004c7304 */ /* 0x000b620000202000 */
[----:B------:R-:W-:Y:S01]  /*8970*/  @P0 FMNMX R2, R2, |R200|, !PT ;  /* 0x400000c802020209 */ /* 0x000fe20007800000 */
[----:B------:R-:W-:Y:S01]  /*8980*/  @P1 FMUL R95, R95, UR7 ;  /* 0x000000075f5f1c20 */ /* 0x000fe20008400000 */
[----:B--2---:R-:W-:Y:S02]  /*8990*/  LOP3.LUT R78, R78, R224, RZ, 0xfc, !PT ;  /* 0x000000e04e4e7212 */ /* 0x004fe400078efcff */
[----:B---3--:R-:W-:Y:S02]  /*89a0*/  SHF.L.U32 R223, R223, 0x10, RZ ;  /* 0x00000010dfdf7819 */ /* 0x008fe400000006ff */
[----:B------:R-:W-:Y:S02]  /*89b0*/  F2FP.BF16.F32.PACK_AB R225, RZ, R225 ;  /* 0x000000e1ffe1723e */ /* 0x000fe400000010ff */
[----:B-1----:R-:W-:Y:S01]  /*89c0*/  PRMT R94, R192, 0x5410, R191 ;  /* 0x00005410c05e7816 */ /* 0x002fe200000000bf */
[----:B------:R-:W1:Y:S01]  /*89d0*/  F2F.BF16.F32 R227, R227 ;  /* 0x000000e300e37304 */ /* 0x000e620000202000 */
[----:B------:R-:W-:-:S02]  /*89e0*/  SHF.L.U64.HI R191, R191, 0x10, RZ ;  /* 0x00000010bfbf7819 */ /* 0x000fc400000102ff */
[----:B------:R-:W-:Y:S02]  /*89f0*/  @P0 FMNMX R2, R2, |R204|, !PT ;  /* 0x400000cc02020209 */ /* 0x000fe40007800000 */
[----:B------:R-:W-:Y:S02]  /*8a00*/  LOP3.LUT R103, R78, R223, RZ, 0xfc, !PT ;  /* 0x000000df4e677212 */ /* 0x000fe400078efcff */
[----:B------:R-:W-:Y:S02]  /*8a10*/  F2FP.BF16.F32.PACK_AB R95, RZ, R95 ;  /* 0x0000005fff5f723e */ /* 0x000fe400000010ff */
[----:B------:R-:W-:Y:S01]  /*8a20*/  LOP3.LUT R225, R225, 0xffff, RZ, 0xc0, !PT ;  /* 0x0000ffffe1e17812 */ /* 0x000fe200078ec0ff */
[----:B------:R-:W-:Y:S01]  /*8a30*/  @P1 FMUL R226, R226, UR7 ;  /* 0x00000007e2e21c20 */ /* 0x000fe20008400000 */
[----:B0-----:R-:W-:Y:S02]  /*8a40*/  LOP3.LUT R191, R191, R195, RZ, 0xfc, !PT ;  /* 0x000000c3bfbf7212 */ /* 0x001fe400078efcff */
[----:B----4-:R-:W-:Y:S01]  /*8a50*/  SHF.L.U32 R78, R77, 0x10, RZ ;  /* 0x000000104d4e7819 */ /* 0x010fe200000006ff */
[----:B------:R-:W-:Y:S01]  /*8a60*/  @P1 FMUL R91, R91, UR7 ;  /* 0x000000075b5b1c20 */ /* 0x000fe20008400000 */
[----:B------:R-:W-:Y:S01]  /*8a70*/  @P0 FMNMX R2, R2, |R202|, !PT ;  /* 0x400000ca02020209 */ /* 0x000fe20007800000 */
[----:B------:R-:W-:Y:S01]  /*8a80*/  @P1 FMUL R198, R198, UR7 ;  /* 0x00000007c6c61c20 */ /* 0x000fe20008400000 */
[----:B-----5:R-:W-:-:S02]  /*8a90*/  PRMT R90, R95, 0x5410, R225 ;  /* 0x000054105f5a7816 */ /* 0x020fc400000000e1 */
[----:B------:R-:W-:Y:S02]  /*8aa0*/  LOP3.LUT R95, R191, R78, RZ, 0xfc, !PT ;  /* 0x0000004ebf5f7212 */ /* 0x000fe400078efcff */
[----:B------:R-:W-:Y:S02]  /*8ab0*/  SHF.L.U32 R78, R76, 0x10, RZ ;  /* 0x000000104c4e7819 */ /* 0x000fe400000006ff */
[----:B------:R-:W-:Y:S01]  /*8ac0*/  @P0 FMNMX R2, R2, |R196|, !PT ;  /* 0x400000c402020209 */ /* 0x000fe20007800000 */
[----:B------:R0:W2:Y:S01]  /*8ad0*/  F2F.BF16.F32 R76, R91 ;  /* 0x0000005b004c7304 */ /* 0x0000a20000202000 */
[----:B------:R-:W-:Y:S02]  /*8ae0*/  SHF.L.U64.HI R77, R225, 0x10, RZ ;  /* 0x00000010e14d7819 */ /* 0x000fe400000102ff */
[----:B------:R-:W-:Y:S02]  /*8af0*/  F2FP.BF16.F32.PACK_AB R198, RZ, R198 ;  /* 0x000000c6ffc6723e */ /* 0x000fe400000010ff */
[----:B------:R-:W-:-:S03]  /*8b00*/  @P0 FMNMX R2, R2, |R203|, !PT ;  /* 0x400000cb02020209 */ /* 0x000fc60007800000 */
[----:B------:R-:W3:Y:S01]  /*8b10*/  F2F.BF16.F32 R226, R226 ;  /* 0x000000e200e27304 */ /* 0x000ee20000202000 */
[----:B-1----:R-:W-:Y:S01]  /*8b20*/  LOP3.LUT R77, R77, R227, RZ, 0xfc, !PT ;  /* 0x000000e34d4d7212 */ /* 0x002fe200078efcff */
[----:B------:R-:W-:Y:S01]  /*8b30*/  @P1 FMUL R84, R84, UR7 ;  /* 0x0000000754541c20 */ /* 0x000fe20008400000 */
[----:B------:R-:W-:Y:S02]  /*8b40*/  LOP3.LUT R198, R198, 0xffff, RZ, 0xc0, !PT ;  /* 0x0000ffffc6c67812 */ /* 0x000fe400078ec0ff */
[----:B------:R-:W-:Y:S02]  /*8b50*/  @P0 FMNMX R2, R2, |R81|, !PT ;  /* 0x4000005102020209 */ /* 0x000fe40007800000 */
[----:B0-----:R-:W-:Y:S02]  /*8b60*/  LOP3.LUT R91, R77, R78, RZ, 0xfc, !PT ;  /* 0x0000004e4d5b7212 */ /* 0x001fe400078efcff */
[----:B------:R-:W-:Y:S02]  /*8b70*/  SHF.L.U64.HI R77, R198, 0x10, RZ ;  /* 0x00000010c64d7819 */ /* 0x000fe400000102ff */
[----:B------:R-:W-:Y:S01]  /*8b80*/  @P0 FMNMX R2, R2, |R80|, !PT ;  /* 0x4000005002020209 */ /* 0x000fe20007800000 */
[----:B------:R-:W0:Y:S01]  /*8b90*/  F2F.BF16.F32 R84, R84 ;  /* 0x0000005400547304 */ /* 0x000e220000202000 */
[----:B------:R-:W-:Y:S01]  /*8ba0*/  @P1 FMUL R85, R85, UR7 ;  /* 0x0000000755551c20 */ /* 0x000fe20008400000 */
[----:B--2---:R-:W-:Y:S01]  /*8bb0*/  LOP3.LUT R76, R77, R76, RZ, 0xfc, !PT ;  /* 0x0000004c4d4c7212 */ /* 0x004fe200078efcff */
[----:B------:R-:W-:Y:S01]  /*8bc0*/  @P1 FMUL R81, R81, UR7 ;  /* 0x0000000751511c20 */ /* 0x000fe20008400000 */
[----:B------:R-:W-:Y:S01]  /*8bd0*/  @P0 FMNMX R2, R2, |R201|, !PT ;  /* 0x400000c902020209 */ /* 0x000fe20007800000 */
[----:B------:R-:W-:Y:S01]  /*8be0*/  @P1 FMUL R80, R80, UR7 ;  /* 0x0000000750501c20 */ /* 0x000fe20008400000 */
[----:B---3--:R-:W-:Y:S01]  /*8bf0*/  SHF.L.U32 R226, R226, 0x10, RZ ;  /* 0x00000010e2e27819 */ /* 0x008fe200000006ff */
[----:B------:R-:W1:Y:S01]  /*8c00*/  S2R R208, SR_TID.X ;  /* 0x0000000000d07919 */ /* 0x000e620000002100 */
[----:B------:R-:W-:Y:S01]  /*8c10*/  @P0 FMNMX R2, R2, |R207|, !PT ;  /* 0x400000cf02020209 */ /* 0x000fe20007800000 */
[----:B------:R-:W2:Y:S01]  /*8c20*/  F2F.BF16.F32 R85, R85 ;  /* 0x0000005500557304 */ /* 0x000ea20000202000 */
[----:B------:R-:W-:-:S02]  /*8c30*/  LOP3.LUT R87, R76, R226, RZ, 0xfc, !PT ;  /* 0x000000e24c577212 */ /* 0x000fc400078efcff */
[----:B------:R-:W-:Y:S01]  /*8c40*/  @P0 FMNMX R2, R2, |R206|, !PT ;  /* 0x400000ce02020209 */ /* 0x000fe20007800000 */
[----:B------:R-:W-:-:S04]  /*8c50*/  @P1 FMUL R206, R206, UR7 ;  /* 0x00000007cece1c20 */ /* 0x000fc80008400000 */
[----:B------:R-:W-:Y:S01]  /*8c60*/  F2F.BF16.F32 R76, R81 ;  /* 0x00000051004c7304 */ /* 0x000fe20000202000 */
[----:B------:R-:W-:-:S07]  /*8c70*/  @P1 FMUL R89, R89, UR7 ;  /* 0x0000000759591c20 */ /* 0x000fce0008400000 */
[----:B------:R3:W-:Y:S01]  /*8c80*/  F2F.BF16.F32 R77, R80 ;  /* 0x00000050004d7304 */ /* 0x0007e20000202000 */
[----:B0-----:R-:W-:Y:S01]  /*8c90*/  SHF.L.U32 R84, R84, 0x10, RZ ;  /* 0x0000001054547819 */ /* 0x001fe200000006ff */
[----:B------:R-:W-:Y:S01]  /*8ca0*/  @P1 FMUL R207, R207, UR7 ;  /* 0x00000007cfcf1c20 */ /* 0x000fe20008400000 */
[----:B---3--:R-:W0:Y:S05]  /*8cb0*/  @!P3 LDC.64 R80, c[0x0][0x230] ;  /* 0x00008c00ff50bb82 */ /* 0x008e2a0000000a00 */
[----:B------:R-:W3:Y:S01]  /*8cc0*/  F2F.BF16.F32 R206, R206 ;  /* 0x000000ce00ce7304 */ /* 0x000ee20000202000 */
[----:B------:R-:W-:Y:S01]  /*8cd0*/  @P1 FMUL R88, R88, UR7 ;  /* 0x0000000758581c20 */ /* 0x000fe20008400000 */
[----:B------:R-:W-:-:S02]  /*8ce0*/  LOP3.LUT R155, R145, R84, RZ, 0xfc, !PT ;  /* 0x00000054919b7212 */ /* 0x000fc400078efcff */
[----:B------:R-:W-:Y:S02]  /*8cf0*/  F2FP.BF16.F32.PACK_AB R89, RZ, R89 ;  /* 0x00000059ff59723e */ /* 0x000fe400000010ff */
[----:B------:R-:W-:Y:S01]  /*8d00*/  F2FP.BF16.F32.PACK_AB R84, RZ, R207 ;  /* 0x000000cfff54723e */ /* 0x000fe200000010ff */
[----:B------:R-:W-:Y:S01]  /*8d10*/  @P1 FMUL R173, R173, UR7 ;  /* 0x00000007adad1c20 */ /* 0x000fe20008400000 */
[----:B--2---:R-:W-:Y:S02]  /*8d20*/  SHF.L.U32 R85, R85, 0x10, RZ ;  /* 0x0000001055557819 */ /* 0x004fe400000006ff */
[----:B------:R-:W-:Y:S02]  /*8d30*/  F2FP.BF16.F32.PACK_AB R88, RZ, R88 ;  /* 0x00000058ff58723e */ /* 0x000fe400000010ff */
[----:B------:R-:W-:Y:S02]  /*8d40*/  LOP3.LUT R89, R89, 0xffff, RZ, 0xc0, !PT ;  /* 0x0000ffff59597812 */ /* 0x000fe400078ec0ff */
[----:B------:R-:W-:-:S02]  /*8d50*/  LOP3.LUT R84, R84, 0xffff, RZ, 0xc0, !PT ;  /* 0x0000ffff54547812 */ /* 0x000fc400078ec0ff */
[----:B------:R-:W-:Y:S02]  /*8d60*/  LOP3.LUT R151, R146, R85, RZ, 0xfc, !PT ;  /* 0x0000005592977212 */ /* 0x000fe400078efcff */
[----:B------:R-:W-:Y:S01]  /*8d70*/  PRMT R146, R88, 0x5410, R89 ;  /* 0x0000541058927816 */ /* 0x000fe20000000059 */
[----:B------:R-:W2:Y:S01]  /*8d80*/  F2F.BF16.F32 R173, R173 ;  /* 0x000000ad00ad7304 */ /* 0x000ea20000202000 */
[----:B------:R-:W-:Y:S01]  /*8d90*/  SHF.L.U64.HI R88, R84, 0x10, RZ ;  /* 0x0000001054587819 */ /* 0x000fe200000102ff */
[----:B------:R-:W-:Y:S01]  /*8da0*/  USHF.L.U32 UR12, UR5, 0x7, URZ ;  /* 0x00000007050c7899 */ /* 0x000fe2000800063f */
[----:B0-----:R-:W-:Y:S02]  /*8db0*/  @!P3 IMAD.WIDE R80, R0, 0x4, R80 ;  /* 0x000000040050b825 */ /* 0x001fe400078e0250 */
[----:B---3--:R-:W-:Y:S02]  /*8dc0*/  LOP3.LUT R206, R88, R206, RZ, 0xfc, !PT ;  /* 0x000000ce58ce7212 */ /* 0x008fe400078efcff */
[----:B------:R-:W-:Y:S01]  /*8dd0*/  MOV R88, UR4 ;  /* 0x0000000400587c02 */ /* 0x000fe20008000f00 */
[----:B------:R-:W-:Y:S01]  /*8de0*/  @P1 FMUL R125, R125, UR7 ;  /* 0x000000077d7d1c20 */ /* 0x000fe20008400000 */
[----:B-1----:R-:W-:Y:S01]  /*8df0*/  LOP3.LUT R208, R208, 0x1f, RZ, 0xc0, !PT ;  /* 0x0000001fd0d07812 */ /* 0x002fe200078ec0ff */
[----:B------:R-:W-:Y:S01]  /*8e00*/  @P1 FMUL R79, R79, UR7 ;  /* 0x000000074f4f1c20 */ /* 0x000fe20008400000 */
[----:B------:R-:W-:Y:S01]  /*8e10*/  @P1 FMUL R109, R109, UR7 ;  /* 0x000000076d6d1c20 */ /* 0x000fe20008400000 */
[----:B------:R0:W-:Y:S01]  /*8e20*/  @!P3 STG.E desc[UR8][R80.64], R88 ;  /* 0x000000585000b986 */ /* 0x0001e2000c101908 */
[----:B------:R-:W-:Y:S01]  /*8e30*/  @P1 FMUL R105, R105, UR7 ;  /* 0x0000000769691c20 */ /* 0x000fe20008400000 */
[----:B--2---:R-:W-:Y:S01]  /*8e40*/  SHF.L.U32 R173, R173, 0x10, RZ ;  /* 0x00000010adad7819 */ /* 0x004fe200000006ff */
        /* <DEDUP_REMOVED lines=8> */
[----:B0-----:R-:W-:Y:S01]  /*8ed0*/  MOV R80, UR12 ;  /* 0x0000000c00507c02 */ /* 0x001fe20008000f00 */
[----:B------:R-:W-:Y:S01]  /*8ee0*/  @P1 FMUL R199, R199, UR7 ;  /* 0x00000007c7c71c20 */ /* 0x000fe20008400000 */
[----:B------:R-:W-:Y:S01]  /*8ef0*/  @P1 FMUL R202, R202, UR7 ;  /* 0x00000007caca1c20 */ /* 0x000fe20008400000 */
[----:B------:R-:W-:Y:S01]  /*8f00*/  SHF.L.U64.HI R89, R89, 0x10, RZ ;  /* 0x0000001059597819 */ /* 0x000fe200000102ff */
[----:B------:R-:W-:Y:S01]  /*8f10*/  @P1 FMUL R92, R92, UR7 ;  /* 0x000000075c5c1c20 */ /* 0x000fe20008400000 */
[----:B------:R-:W-:Y:S01]  /*8f20*/  LOP3.LUT R80, R80, 0x80, R208, 0xe2, !PT ;  /* 0x0000008050507812 */ /* 0x000fe200078ee2d0 */
[----:B------:R-:W-:Y:S01]  /*8f30*/  @P1 FMUL R196, R196, UR7 ;  /* 0x00000007c4c41c20 */ /* 0x000fe20008400000 */
[----:B------:R-:W0:Y:S01]  /*8f40*/  S2R R208, SR_TID.X ;  /* 0x0000000000d07919 */ /* 0x000e220000002100 */
[----:B------:R-:W-:Y:S01]  /*8f50*/  LOP3.LUT R115, R174, R173, RZ, 0xfc, !PT ;  /* 0x000000adae737212 */ /* 0x000fe200078efcff */
[----:B------:R-:W1:Y:S01]  /*8f60*/  F2F.BF16.F32 R125, R125 ;  /* 0x0000007d007d7304 */ /* 0x000e620000202000 */
[----:B------:R-:W2:Y:S01]  /*8f70*/  LDC.64 R174, c[0x0][0x258] ;  /* 0x00009600ffae7b82 */ /* 0x000ea20000000a00 */
[----:B------:R-:W-:Y:S01]  /*8f80*/  F2FP.BF16.F32.PACK_AB R109, RZ, R109 ;  /* 0x0000006dff6d723e */ /* 0x000fe200000010ff */
[----:B------:R-:W-:Y:S01]  /*8f90*/  @P1 FMUL R201, R201, UR7 ;  /* 0x00000007c9c91c20 */ /* 0x000fe20008400000 */
[----:B------:R-:W-:Y:S01]  /*8fa0*/  @P0 FMNMX R2, R2, |R205|, !PT ;  /* 0x400000cd02020209 */ /* 0x000fe20007800000 */
[----:B------:R-:W-:Y:S01]  /*8fb0*/  @P1 FMUL R197, R197, UR7 ;  /* 0x00000007c5c51c20 */ /* 0x000fe20008400000 */
[----:B------:R-:W-:Y:S01]  /*8fc0*/  SHF.L.U32 R77, R77, 0x10, RZ ;  /* 0x000000104d4d7819 */ /* 0x000fe200000006ff */
[----:B------:R-:W-:Y:S01]  /*8fd0*/  ULDC UR4, c[0x0][0x210] ;  /* 0x0000840000047ab9 */ /* 0x000fe20000000800 */
[----:B------:R-:W3:Y:S01]  /*8fe0*/  F2F.BF16.F32 R79, R79 ;  /* 0x0000004f004f7304 */ /* 0x000ee20000202000 */
[----:B------:R-:W-:-:S02]  /*8ff0*/  F2FP.BF16.F32.PACK_AB R105, RZ, R105 ;  /* 0x00000069ff69723e */ /* 0x000fc400000010ff */
[----:B------:R-:W-:-:S04]  /*9000*/  LOP3.LUT R109, R109, 0xffff, RZ, 0xc0, !PT ;  /* 0x0000ffff6d6d7812 */ /* 0x000fc800078ec0ff */
[----:B------:R-:W-:Y:S01]  /*9010*/  PRMT R166, R105, 0x5410, R109 ;  /* 0x0000541069a67816 */ /* 0x000fe2000000006d */
[----:B------:R-:W4:Y:S01]  /*9020*/  F2F.BF16.F32 R149, R149 ;  /* 0x0000009500957304 */ /* 0x000f220000202000 */
[----:B------:R-:W-:Y:S02]  /*9030*/  SHF.L.U64.HI R109, R109, 0x10, RZ ;  /* 0x000000106d6d7819 */ /* 0x000fe400000102ff */
[----:B------:R-:W-:-:S05]  /*9040*/  F2FP.BF16.F32.PACK_AB R200, RZ, R200 ;  /* 0x000000c8ffc8723e */ /* 0x000fca00000010ff */
[----:B------:R-:W5:Y:S01]  /*9050*/  F2F.BF16.F32 R147, R147 ;  /* 0x0000009300937304 */ /* 0x000f620000202000 */
[----:B-1----:R-:W-:Y:S02]  /*9060*/  LOP3.LUT R125, R109, R125, RZ, 0xfc, !PT ;  /* 0x0000007d6d7d7212 */ /* 0x002fe400078efcff */
[----:B---3--:R-:W-:-:S05]  /*9070*/  SHF.L.U32 R79, R79, 0x10, RZ ;  /* 0x000000104f4f7819 */ /* 0x008fca00000006ff */
[----:B------:R-:W1:Y:S01]  /*9080*/  F2F.BF16.F32 R217, R217 ;  /* 0x000000d900d97304 */ /* 0x000e620000202000 */
[----:B------:R-:W-:Y:S02]  /*9090*/  LOP3.LUT R167, R125, R79, RZ, 0xfc, !PT ;  /* 0x0000004f7da77212 */ /* 0x000fe400078efcff */
[----:B------:R-:W-:-:S05]  /*90a0*/  PRMT R79, R200, 0x7610, R79 ;  /* 0x00007610c84f7816 */ /* 0x000fca000000004f */
[----:B------:R-:W3:Y:S01]  /*90b0*/  F2F.BF16.F32 R204, R204 ;  /* 0x000000cc00cc7304 */ /* 0x000ee20000202000 */
[----:B------:R-:W-:Y:S01]  /*90c0*/  F2FP.BF16.F32.PACK_AB R129, RZ, R129 ;  /* 0x00000081ff81723e */ /* 0x000fe200000010ff */
[----:B------:R-:W-:Y:S01]  /*90d0*/  @P1 FMUL R205, R205, UR7 ;  /* 0x00000007cdcd1c20 */ /* 0x000fe20008400000 */
[----:B------:R-:W-:Y:S01]  /*90e0*/  F2FP.BF16.F32.PACK_AB R78, RZ, R203 ;  /* 0x000000cbff4e723e */ /* 0x000fe200000010ff */
[--C-:B--2---:R-:W-:Y:S01]  /*90f0*/  IMAD.WIDE.U32 R172, R172, 0x8, R174.reuse ;  /* 0x00000008acac7825 */ /* 0x104fe200078e00ae */
[----:B------:R-:W-:Y:S02]  /*9100*/  F2FP.BF16.F32.PACK_AB R137, RZ, R137 ;  /* 0x00000089ff89723e */ /* 0x000fe400000010ff */
[----:B------:R-:W-:Y:S01]  /*9110*/  F2FP.BF16.F32.PACK_AB R82, RZ, R199 ;  /* 0x000000c7ff52723e */ /* 0x000fe200000010ff */
[--C-:B------:R-:W-:Y:S01]  /*9120*/  IMAD.WIDE.U32 R168, R168, 0x8, R174.reuse ;  /* 0x00000008a8a87825 */ /* 0x100fe200078e00ae */
[----:B------:R-:W-:Y:S01]  /*9130*/  LOP3.LUT R79, R79, 0xffff, RZ, 0xc0, !PT ;  /* 0x0000ffff4f4f7812 */ /* 0x000fe200078ec0ff */
[----:B------:R-:W2:Y:S01]  /*9140*/  F2F.BF16.F32 R202, R202 ;  /* 0x000000ca00ca7304 */ /* 0x000ea20000202000 */
[----:B----4-:R-:W-:Y:S01]  /*9150*/  LOP3.LUT R89, R89, R149, RZ, 0xfc, !PT ;  /* 0x0000009559597212 */ /* 0x010fe200078efcff */
[----:B------:R-:W-:Y:S01]  /*9160*/  IMAD.WIDE.U32 R164, R164, 0x8, R174 ;  /* 0x00000008a4a47825 */ /* 0x000fe200078e00ae */
[----:B-----5:R-:W-:-:S02]  /*9170*/  SHF.L.U32 R147, R147, 0x10, RZ ;  /* 0x0000001093937819 */ /* 0x020fc400000006ff */
[----:B------:R-:W-:Y:S01]  /*9180*/  PRMT R158, R129, 0x5410, R158 ;  /* 0x00005410819e7816 */ /* 0x000fe2000000009e */
[--C-:B------:R-:W-:Y:S01]  /*9190*/  IMAD.WIDE.U32 R160, R160, 0x8, R174.reuse ;  /* 0x00000008a0a07825 */ /* 0x100fe200078e00ae */
[----:B------:R-:W-:Y:S02]  /*91a0*/  F2FP.BF16.F32.PACK_AB R92, RZ, R92 ;  /* 0x0000005cff5c723e */ /* 0x000fe400000010ff */
[----:B------:R-:W-:Y:S01]  /*91b0*/  LOP3.LUT R78, R78, 0xffff, RZ, 0xc0, !PT ;  /* 0x0000ffff4e4e7812 */ /* 0x000fe200078ec0ff */
[----:B------:R-:W-:Y:S01]  /*91c0*/  IMAD.WIDE.U32 R156, R156, 0x8, R174 ;  /* 0x000000089c9c7825 */ /* 0x000fe200078e00ae */
[----:B0-----:R-:W-:Y:S01]  /*91d0*/  LOP3.LUT R188, R80, 0x60, R208, 0xf8, !PT ;  /* 0x0000006050bc7812 */ /* 0x001fe200078ef8d0 */
[----:B------:R-:W0:Y:S01]  /*91e0*/  F2F.BF16.F32 R205, R205 ;  /* 0x000000cd00cd7304 */ /* 0x000e220000202000 */
[----:B------:R-:W-:Y:S01]  /*91f0*/  PRMT R154, R137, 0x5410, R154 ;  /* 0x00005410899a7816 */ /* 0x000fe2000000009a */
[----:B------:R-:W-:Y:S01]  /*9200*/  IMAD.WIDE.U32 R152, R152, 0x8, R174 ;  /* 0x0000000898987825 */ /* 0x000fe200078e00ae */
[----:B------:R-:W-:Y:S01]  /*9210*/  PRMT R82, R82, 0x5410, R79 ;  /* 0x0000541052527816 */ /* 0x000fe2000000004f */
[----:B------:R4:W-:Y:S01]  /*9220*/  STG.E.64 desc[UR8][R172.64], R170 ;  /* 0x000000aaac007986 */ /* 0x0009e2000c101b08 */
[----:B------:R-:W-:Y:S01]  /*9230*/  SHF.L.U64.HI R79, R79, 0x10, RZ ;  /* 0x000000104f4f7819 */ /* 0x000fe200000102ff */
[----:B------:R-:W-:Y:S01]  /*9240*/  IMAD.WIDE.U32 R148, R148, 0x8, R174 ;  /* 0x0000000894947825 */ /* 0x000fe200078e00ae */
[----:B------:R-:W-:Y:S01]  /*9250*/  LOP3.LUT R147, R89, R147, RZ, 0xfc, !PT ;  /* 0x0000009359937212 */ /* 0x000fe200078efcff */
[----:B------:R4:W-:Y:S01]  /*9260*/  STG.E.64 desc[UR8][R168.64], R166 ;  /* 0x000000a6a8007986 */ /* 0x0009e2000c101b08 */
[----:B------:R-:W-:Y:S01]  /*9270*/  PRMT R142, R92, 0x5410, R142 ;  /* 0x000054105c8e7816 */ /* 0x000fe2000000008e */
[--C-:B------:R-:W-:Y:S01]  /*9280*/  IMAD.WIDE.U32 R144, R144, 0x8, R174.reuse ;  /* 0x0000000890907825 */ /* 0x100fe200078e00ae */
[----:B------:R-:W-:Y:S01]  /*9290*/  SHF.L.U64.HI R89, R78, 0x10, RZ ;  /* 0x000000104e597819 */ /* 0x000fe200000102ff */
[----:B------:R4:W-:Y:S01]  /*92a0*/  STG.E.64 desc[UR8][R164.64], R162 ;  /* 0x000000a2a4007986 */ /* 0x0009e2000c101b08 */
[----:B-1----:R-:W-:Y:S01]  /*92b0*/  SHF.L.U32 R217, R217, 0x10, RZ ;  /* 0x00000010d9d97819 */ /* 0x002fe200000006ff */
[----:B------:R-:W-:Y:S01]  /*92c0*/  IMAD.WIDE.U32 R140, R140, 0x8, R174 ;  /* 0x000000088c8c7825 */ /* 0x000fe200078e00ae */
[----:B---3--:R-:W-:Y:S01]  /*92d0*/  LOP3.LUT R204, R79, R204, RZ, 0xfc, !PT ;  /* 0x000000cc4fcc7212 */ /* 0x008fe200078efcff */
[----:B------:R4:W-:Y:S02]  /*92e0*/  STG.E.64 desc[UR8][R160.64], R158 ;  /* 0x0000009ea0007986 */ /* 0x0009e4000c101b08 */
[----:B------:R-:W-:Y:S01]  /*92f0*/  IMAD R188, R0, 0x1900, R188 ;  /* 0x0000190000bc7824 */ /* 0x000fe200078e02bc */
[----:B------:R-:W-:Y:S01]  /*9300*/  F2FP.BF16.F32.PACK_AB R79, RZ, R196 ;  /* 0x000000c4ff4f723e */ /* 0x000fe200000010ff */
[----:B------:R-:W-:Y:S01]  /*9310*/  IMAD.WIDE.U32 R136, R136, 0x8, R174 ;  /* 0x0000000888887825 */ /* 0x000fe200078e00ae */
[----:B------:R4:W-:Y:S01]  /*9320*/  STG.E.64 desc[UR8][R156.64], R154 ;  /* 0x0000009a9c007986 */ /* 0x0009e2000c101b08 */
[----:B------:R-:W-:-:S02]  /*9330*/  LOP3.LUT R76, R89, R76, RZ, 0xfc, !PT ;  /* 0x0000004c594c7212 */ /* 0x000fc400078efcff */
[--C-:B------:R-:W-:Y:S01]  /*9340*/  IMAD.WIDE.U32 R132, R132, 0x8, R174.reuse ;  /* 0x0000000884847825 */ /* 0x100fe200078e00ae */
[----:B------:R4:W-:Y:S01]  /*9350*/  STG.E.64 desc[UR8][R152.64], R150 ;  /* 0x0000009698007986 */ /* 0x0009e2000c101b08 */
[----:B------:R-:W-:Y:S02]  /*9360*/  LOP3.LUT R123, R218, R217, RZ, 0xfc, !PT ;  /* 0x000000d9da7b7212 */ /* 0x000fe400078efcff */
[--C-:B------:R-:W-:Y:S01]  /*9370*/  IMAD.WIDE.U32 R128, R128, 0x8, R174.reuse ;  /* 0x0000000880807825 */ /* 0x100fe200078e00ae */
[----:B------:R4:W-:Y:S01]  /*9380*/  STG.E.64 desc[UR8][R148.64], R146 ;  /* 0x0000009294007986 */ /* 0x0009e2000c101b08 */
[----:B------:R-:W-:Y:S02]  /*9390*/  F2FP.BF16.F32.PACK_AB R85, RZ, R201 ;  /* 0x000000c9ff55723e */ /* 0x000fe400000010ff */
[----:B------:R-:W-:Y:S01]  /*93a0*/  IMAD.WIDE.U32 R124, R124, 0x8, R174 ;  /* 0x000000087c7c7825 */ /* 0x000fe200078e00ae */
[----:B------:R4:W-:Y:S01]  /*93b0*/  STG.E.64 desc[UR8][R144.64], R142 ;  /* 0x0000008e90007986 */ /* 0x0009e2000c101b08 */
[----:B------:R-:W-:-:S02]  /*93c0*/  IADD3 R100, R188, 0x1200, RZ ;  /* 0x00001200bc647810 */ /* 0x000fc40007ffe0ff */
[----:B------:R-:W-:Y:S01]  /*93d0*/  IMAD.WIDE.U32 R120, R120, 0x8, R174 ;  /* 0x0000000878787825 */ /* 0x000fe200078e00ae */
[----:B------:R4:W-:Y:S01]  /*93e0*/  STG.E.64 desc[UR8][R140.64], R138 ;  /* 0x0000008a8c007986 */ /* 0x0009e2000c101b08 */
[----:B------:R-:W-:Y:S02]  /*93f0*/  PRMT R78, R79, 0x5410, R78 ;  /* 0x000054104f4e7816 */ /* 0x000fe4000000004e */
[--C-:B------:R-:W-:Y:S01]  /*9400*/  IMAD.WIDE.U32 R116, R116, 0x8, R174.reuse ;  /* 0x0000000874747825 */ /* 0x100fe200078e00ae */
[----:B------:R-:W-:Y:S01]  /*9410*/  IADD3 R96, R188, 0x1300, RZ ;  /* 0x00001300bc607810 */ /* 0x000fe20007ffe0ff */
[----:B------:R4:W-:Y:S01]  /*9420*/  STG.E.64 desc[UR8][R136.64], R134 ;  /* 0x0000008688007986 */ /* 0x0009e2000c101b08 */
[----:B------:R-:W-:Y:S01]  /*9430*/  LOP3.LUT R79, R76, R77, RZ, 0xfc, !PT ;  /* 0x0000004d4c4f7212 */ /* 0x000fe200078efcff */
[----:B------:R-:W-:Y:S01]  /*9440*/  IMAD.WIDE.U32 R112, R112, 0x8, R174 ;  /* 0x0000000870707825 */ /* 0x000fe200078e00ae */
[----:B------:R-:W-:Y:S01]  /*9450*/  IADD3 R92, R188, 0x1400, RZ ;  /* 0x00001400bc5c7810 */ /* 0x000fe20007ffe0ff */
[----:B------:R4:W-:Y:S01]  /*9460*/  STG.E.64 desc[UR8][R132.64], R130 ;  /* 0x0000008284007986 */ /* 0x0009e2000c101b08 */
[----:B------:R-:W-:Y:S01]  /*9470*/  PRMT R76, R85, 0x5410, R84 ;  /* 0x00005410554c7816 */ /* 0x000fe20000000054 */
[--C-:B------:R-:W-:Y:S01]  /*9480*/  IMAD.WIDE.U32 R108, R108, 0x8, R174.reuse ;  /* 0x000000086c6c7825 */ /* 0x100fe200078e00ae */
[----:B------:R-:W-:Y:S01]  /*9490*/  IADD3 R88, R188, 0x1500, RZ ;  /* 0x00001500bc587810 */ /* 0x000fe20007ffe0ff */
[----:B------:R4:W-:Y:S01]  /*94a0*/  STG.E.64 desc[UR8][R128.64], R126 ;  /* 0x0000007e80007986 */ /* 0x0009e2000c101b08 */
[----:B------:R-:W-:Y:S01]  /*94b0*/  F2FP.BF16.F32.PACK_AB R197, RZ, R197 ;  /* 0x000000c5ffc5723e */ /* 0x000fe200000010ff */
[--C-:B------:R-:W-:Y:S01]  /*94c0*/  IMAD.WIDE.U32 R104, R104, 0x8, R174.reuse ;  /* 0x0000000868687825 */ /* 0x100fe200078e00ae */
[----:B------:R-:W-:Y:S01]  /*94d0*/  IADD3 R84, R188, 0x1600, RZ ;  /* 0x00001600bc547810 */ /* 0x000fe20007ffe0ff */
[----:B------:R4:W-:Y:S01]  /*94e0*/  STG.E.64 desc[UR8][R124.64], R122 ;  /* 0x0000007a7c007986 */ /* 0x0009e2000c101b08 */
[----:B--2---:R-:W-:Y:S01]  /*94f0*/  SHF.L.U32 R202, R202, 0x10, RZ ;  /* 0x00000010caca7819 */ /* 0x004fe200000006ff */
[--C-:B------:R-:W-:Y:S01]  /*9500*/  IMAD.WIDE.U32 R100, R100, 0x8, R174.reuse ;  /* 0x0000000864647825 */ /* 0x100fe200078e00ae */
[C---:B------:R-:W-:Y:S01]  /*9510*/  IADD3 R80, R188.reuse, 0x1700, RZ ;  /* 0x00001700bc507810 */ /* 0x040fe20007ffe0ff */
[----:B------:R4:W-:Y:S01]  /*9520*/  STG.E.64 desc[UR8][R120.64], R118 ;  /* 0x0000007678007986 */ /* 0x0009e2000c101b08 */
[----:B------:R-:W-:Y:S01]  /*9530*/  IADD3 R188, R188, 0x1800, RZ ;  /* 0x00001800bcbc7810 */ /* 0x000fe20007ffe0ff */
[----:B------:R-:W-:Y:S01]  /*9540*/  IMAD.WIDE.U32 R96, R96, 0x8, R174 ;  /* 0x0000000860607825 */ /* 0x000fe200078e00ae */
[----:B0-----:R-:W-:Y:S01]  /*9550*/  SHF.L.U32 R205, R205, 0x10, RZ ;  /* 0x00000010cdcd7819 */ /* 0x001fe200000006ff */
[----:B------:R4:W-:Y:S01]  /*9560*/  STG.E.64 desc[UR8][R116.64], R114 ;  /* 0x0000007274007986 */ /* 0x0009e2000c101b08 */
[----:B------:R-:W-:Y:S01]  /*9570*/  PRMT R86, R197, 0x5410, R198 ;  /* 0x00005410c5567816 */ /* 0x000fe200000000c6 */
[----:B------:R-:W-:-:S02]  /*9580*/  IMAD.WIDE.U32 R92, R92, 0x8, R174 ;  /* 0x000000085c5c7825 */ /* 0x000fc400078e00ae */
[----:B------:R4:W-:Y:S01]  /*9590*/  STG.E.64 desc[UR8][R112.64], R110 ;  /* 0x0000006e70007986 */ /* 0x0009e2000c101b08 */
[----:B------:R-:W-:Y:S01]  /*95a0*/  LOP3.LUT R83, R204, R202, RZ, 0xfc, !PT ;  /* 0x000000cacc537212 */ /* 0x000fe200078efcff */
[--C-:B------:R-:W-:Y:S02]  /*95b0*/  IMAD.WIDE.U32 R88, R88, 0x8, R174.reuse ;  /* 0x0000000858587825 */ /* 0x100fe400078e00ae */
[----:B------:R4:W-:Y:S02]  /*95c0*/  STG.E.64 desc[UR8][R108.64], R106 ;  /* 0x0000006a6c007986 */ /* 0x0009e4000c101b08 */
[--C-:B------:R-:W-:Y:S02]  /*95d0*/  IMAD.WIDE.U32 R84, R84, 0x8, R174.reuse ;  /* 0x0000000854547825 */ /* 0x100fe400078e00ae */
[----:B------:R4:W-:Y:S01]  /*95e0*/  STG.E.64 desc[UR8][R104.64], R102 ;  /* 0x0000006668007986 */ /* 0x0009e2000c101b08 */
[----:B------:R-:W-:Y:S01]  /*95f0*/  LOP3.LUT R77, R206, R205, RZ, 0xfc, !PT ;  /* 0x000000cdce4d7212 */ /* 0x000fe200078efcff */
[----:B------:R-:W-:-:S02]  /*9600*/  IMAD.WIDE.U32 R80, R80, 0x8, R174 ;  /* 0x0000000850507825 */ /* 0x000fc400078e00ae */
[----:B------:R4:W-:Y:S02]  /*9610*/  STG.E.64 desc[UR8][R100.64], R98 ;  /* 0x0000006264007986 */ /* 0x0009e4000c101b08 */
[----:B------:R-:W-:Y:S02]  /*9620*/  IMAD.WIDE.U32 R174, R188, 0x8, R174 ;  /* 0x00000008bcae7825 */ /* 0x000fe400078e00ae */
        /* <DEDUP_REMOVED lines=13> */
[----:B----4-:R-:W-:Y:S05]  /*9700*/  @!P0 BRA `(.L_x_6737) ;  /* 0xffffff8800c08947 */ /* 0x010fea000383ffff */
.L_x_6724:
        /* <DEDUP_REMOVED lines=15> */
.L_x_6762:
        /* <DEDUP_REMOVED lines=31> */
.L_x_6765:
[----:B--2---:R-:W-:-:S07]  /*99f0*/  FMNMX R5, R3, R2, !PT ;  /* 0x0000000203057209 */ /* 0x004fce0007800000 */
.L_x_6741:
[----:B------:R-:W-:Y:S05]  /*9a00*/  BSYNC B0 ;  /* 0x0000000000007941 */ /* 0x000fea0003800000 */
.L_x_6740:
[----:B------:R-:W-:Y:S01]  /*9a10*/  ISETP.NE.AND P0, PT, R10, RZ, PT ;  /* 0x000000ff0a00720c */ /* 0x000fe20003f05270 */
[----:B------:R-:W-:-:S12]  /*9a20*/  BSSY B0, `(.L_x_6738) ;  /* 0x0000004000007945 */ /* 0x000fd80003800000 */
[----:B------:R-:W-:Y:S05]  /*9a30*/  @P0 BRA `(.L_x_6743) ;  /* 0x0000000000080947 */ /* 0x000fea0003800000 */
[----:B-1----:R-:W1:Y:S02]  /*9a40*/  LDC.64 R2, c[0x0][0x288] ;  /* 0x0000a200ff027b82 */ /* 0x002e640000000a00 */
[----:B-1----:R2:W-:Y:S02]  /*9a50*/  REDG.E.MAX.S32.STRONG.GPU desc[UR8][R2.64], R5 ;  /* 0x000000050200798e */ /* 0x0025e4000d10e388 */
.L_x_6743:
[----:B------:R-:W-:Y:S05]  /*9a60*/  BSYNC B0 ;  /* 0x0000000000007941 */ /* 0x000fea0003800000 */
.L_x_6738:
[----:B------:R-:W-:Y:S05]  /*9a70*/  @!P1 EXIT ;  /* 0x000000000000994d */ /* 0x000fea0003800000 */
[----:B------:R-:W3:Y:S01]  /*9a80*/  S2R R0, SR_TID.X ;  /* 0x0000000000007919 */ /* 0x000ee20000002100 */
        /* <DEDUP_REMOVED lines=13> */
[----:B012---:R-:W-:Y:S05]  /*9b60*/  CALL.REL.NOINC `($__internal_66_$__cuda_sm20_rcp_rn_f32_slowpath) ;  /* 0x00000014001c7944 */ /* 0x007fea0003c00000 */
[----:B------:R-:W-:Y:S05]  /*9b70*/  BRA `(.L_x_6745) ;  /* 0x0000000000147947 */ /* 0x000fea0003800000 */
.L_x_6744:
[----:B------:R-:W3:Y:S01]  /*9b80*/  MUFU.RCP R215, UR7 ;  /* 0x0000000700d77d08 */ /* 0x000ee20008001000 */
[----:B------:R-:W-:-:S05]  /*9b90*/  MOV R0, UR7 ;  /* 0x0000000700007c02 */ /* 0x000fca0008000f00 */
[----:B---3--:R-:W-:-:S04]  /*9ba0*/  FFMA R0, R215, R0, -1 ;  /* 0xbf800000d7007423 */ /* 0x008fc80000000000 */
[----:B------:R-:W-:-:S04]  /*9bb0*/  FADD.FTZ R0, -R0, -RZ ;  /* 0x800000ff00007221 */ /* 0x000fc80000010100 */
[----:B------:R-:W-:-:S07]  /*9bc0*/  FFMA R215, R215, R0, R215 ;  /* 0x00000000d7d77223 */ /* 0x000fce00000000d7 */
.L_x_6745:
[----:B-12---:R-:W1:Y:S02]  /*9bd0*/  LDC.64 R2, c[0x0][0x280] ;  /* 0x0000a000ff027b82 */ /* 0x006e640000000a00 */
[----:B-1----:R-:W-:Y:S01]  /*9be0*/  STG.E desc[UR8][R2.64], R215 ;  /* 0x000000d702007986 */ /* 0x002fe2000c101908 */
[----:B------:R-:W-:Y:S05]  /*9bf0*/  EXIT ;  /* 0x000000000000794d */ /* 0x000fea0003800000 */
.L_x_6725:
[----:B------:R-:W-:Y:S01]  /*9c00*/  HFMA2.MMA R210, -RZ, RZ, 0, 5.9604644775390625e-08 ;  /* 0x00000001ffd27435 */ /* 0x000fe200000001ff */
[----:B------:R-:W-:Y:S02]  /*9c10*/  MOV R214, R76 ;  /* 0x0000004c00d67202 */ /* 0x000fe40000000f00 */
[----:B------:R-:W-:Y:S02]  /*9c20*/  MOV R79, 0x1f ;  /* 0x0000001f004f7802 */ /* 0x000fe40000000f00 */
[----:B------:R-:W-:-:S07]  /*9c30*/  MOV R77, 0xffffffff ;  /* 0xffffffff004d7802 */ /* 0x000fce0000000f00 */
[----:B------:R-:W-:Y:S05]  /*9c40*/  WARPSYNC.COLLECTIVE R77, `(.L_x_6746) ;  /* 0x000000004d087348 */ /* 0x000fea0003c00000 */
[----:B------:R0:W1:Y:S02]  /*9c50*/  SHFL.BFLY P0, R212, R214, R210, R79 ;  /* 0x0c0000d2d6d47389 */ /* 0x000064000000004f */
[----:B01----:R-:W-:Y:S01]  /*9c60*/  ENDCOLLECTIVE ;  /* 0x000000000000791b */ /* 0x003fe20003800000 */
.L_x_6746:
[----:B------:R-:W-:Y:S01]  /*9c70*/  HFMA2.MMA R210, -RZ, RZ, 0, 1.1920928955078125e-07 ;  /* 0x00000002ffd27435 */ /* 0x000fe200000001ff */
[----:B------:R-:W-:-:S05]  /*9c80*/  FADD R76, R76, R212 ;  /* 0x000000d44c4c7221 */ /* 0x000fca0000000000 */
[----:B------:R-:W-:-:S07]  /*9c90*/  MOV R214, R76 ;  /* 0x0000004c00d67202 */ /* 0x000fce0000000f00 */
[----:B------:R-:W-:Y:S05]  /*9ca0*/  WARPSYNC.COLLECTIVE R77, `(.L_x_6747) ;  /* 0x000000004d087348 */ /* 0x000fea0003c00000 */
[----:B------:R0:W1:Y:S02]  /*9cb0*/  SHFL.BFLY P0, R212, R214, R210, R79 ;  /* 0x0c0000d2d6d47389 */ /* 0x000064000000004f */
[----:B01----:R-:W-:Y:S01]  /*9cc0*/  ENDCOLLECTIVE ;  /* 0x000000000000791b */ /* 0x003fe20003800000 */
.L_x_6747:
[----:B------:R-:W-:Y:S01]  /*9cd0*/  HFMA2.MMA R210, -RZ, RZ, 0, 2.384185791015625e-07 ;  /* 0x00000004ffd27435 */ /* 0x000fe200000001ff */
[----:B------:R-:W-:-:S05]  /*9ce0*/  FADD R76, R76, R212 ;  /* 0x000000d44c4c7221 */ /* 0x000fca0000000000 */
[----:B------:R-:W-:-:S07]  /*9cf0*/  MOV R214, R76 ;  /* 0x0000004c00d67202 */ /* 0x000fce0000000f00 */
[----:B------:R-:W-:Y:S05]  /*9d00*/  WARPSYNC.COLLECTIVE R77, `(.L_x_6748) ;  /* 0x000000004d087348 */ /* 0x000fea0003c00000 */
[----:B------:R0:W1:Y:S02]  /*9d10*/  SHFL.BFLY P0, R212, R214, R210, R79 ;  /* 0x0c0000d2d6d47389 */ /* 0x000064000000004f */
[----:B01----:R-:W-:Y:S01]  /*9d20*/  ENDCOLLECTIVE ;  /* 0x000000000000791b */ /* 0x003fe20003800000 */
.L_x_6748:
[----:B------:R-:W-:Y:S01]  /*9d30*/  HFMA2.MMA R210, -RZ, RZ, 0, 4.76837158203125e-07 ;  /* 0x00000008ffd27435 */ /* 0x000fe200000001ff */
[----:B------:R-:W-:-:S05]  /*9d40*/  FADD R76, R76, R212 ;  /* 0x000000d44c4c7221 */ /* 0x000fca0000000000 */
[----:B------:R-:W-:-:S07]  /*9d50*/  MOV R214, R76 ;  /* 0x0000004c00d67202 */ /* 0x000fce0000000f00 */
[----:B------:R-:W-:Y:S05]  /*9d60*/  WARPSYNC.COLLECTIVE R77, `(.L_x_6749) ;  /* 0x000000004d087348 */ /* 0x000fea0003c00000 */
[----:B------:R0:W1:Y:S02]  /*9d70*/  SHFL.BFLY P0, R212, R214, R210, R79 ;  /* 0x0c0000d2d6d47389 */ /* 0x000064000000004f */
[----:B01----:R-:W-:Y:S01]  /*9d80*/  ENDCOLLECTIVE ;  /* 0x000000000000791b */ /* 0x003fe20003800000 */
.L_x_6749:
[----:B------:R-:W-:Y:S01]  /*9d90*/  HFMA2.MMA R210, -RZ, RZ, 0, 9.5367431640625e-07 ;  /* 0x00000010ffd27435 */ /* 0x000fe200000001ff */
[----:B------:R-:W-:-:S05]  /*9da0*/  FADD R76, R76, R212 ;  /* 0x000000d44c4c7221 */ /* 0x000fca0000000000 */
[----:B------:R-:W-:-:S07]  /*9db0*/  MOV R214, R76 ;  /* 0x0000004c00d67202 */ /* 0x000fce0000000f00 */
[----:B------:R-:W-:Y:S05]  /*9dc0*/  WARPSYNC.COLLECTIVE R77, `(.L_x_6750) ;  /* 0x000000004d087348 */ /* 0x000fea0003c00000 */
[----:B------:R0:W1:Y:S02]  /*9dd0*/  SHFL.BFLY P0, R212, R214, R210, R79 ;  /* 0x0c0000d2d6d47389 */ /* 0x000064000000004f */
[----:B01----:R-:W-:Y:S01]  /*9de0*/  ENDCOLLECTIVE ;  /* 0x000000000000791b */ /* 0x003fe20003800000 */
.L_x_6750:
[----:B------:R-:W-:Y:S01]  /*9df0*/  HFMA2.MMA R210, -RZ, RZ, 0, 5.9604644775390625e-08 ;  /* 0x00000001ffd27435 */ /* 0x000fe200000001ff */
[----:B------:R-:W-:-:S04]  /*9e00*/  FADD R76, R76, R212 ;  /* 0x000000d44c4c7221 */ /* 0x000fc80000000000 */
[----:B------:R-:W-:-:S04]  /*9e10*/  FMUL R76, R76, 0.00031249999301508069038 ;  /* 0x39a3d70a4c4c7820 */ /* 0x000fc80000400000 */
        /* <DEDUP_REMOVED lines=206> */
.L_x_6751:
[----:B------:R-:W-:Y:S01]  /*ab00*/  HFMA2.MMA R210, -RZ, RZ, 0, 1.1920928955078125e-07 ;  /* 0x00000002ffd27435 */ /* 0x000fe200000001ff */
[----:B------:R-:W-:-:S05]  /*ab10*/  FADD R211, R211, R212 ;  /* 0x000000d4d3d37221 */ /* 0x000fca0000000000 */
[----:B------:R-:W-:-:S07]  /*ab20*/  MOV R214, R211 ;  /* 0x000000d300d67202 */ /* 0x000fce0000000f00 */
[----:B------:R-:W-:Y:S05]  /*ab30*/  WARPSYNC.COLLECTIVE R77, `(.L_x_6752) ;  /* 0x000000004d087348 */ /* 0x000fea0003c00000 */
[----:B------:R0:W1:Y:S02]  /*ab40*/  SHFL.BFLY P0, R212, R214, R210, R79 ;  /* 0x0c0000d2d6d47389 */ /* 0x000064000000004f */
[----:B01----:R-:W-:Y:S01]  /*ab50*/  ENDCOLLECTIVE ;  /* 0x000000000000791b */ /* 0x003fe20003800000 */
.L_x_6752:
[----:B------:R-:W-:Y:S01]  /*ab60*/  HFMA2.MMA R210, -RZ, RZ, 0, 2.384185791015625e-07 ;  /* 0x00000004ffd27435 */ /* 0x000fe200000001ff */
[----:B------:R-:W-:-:S05]  /*ab70*/  FADD R211, R211, R212 ;  /* 0x000000d4d3d37221 */ /* 0x000fca0000000000 */
[----:B------:R-:W-:-:S07]  /*ab80*/  MOV R214, R211 ;  /* 0x000000d300d67202 */ /* 0x000fce0000000f00 */
[----:B------:R-:W-:Y:S05]  /*ab90*/  WARPSYNC.COLLECTIVE R77, `(.L_x_6753) ;  /* 0x000000004d087348 */ /* 0x000fea0003c00000 */
[----:B------:R0:W1:Y:S02]  /*aba0*/  SHFL.BFLY P0, R212, R214, R210, R79 ;  /* 0x0c0000d2d6d47389 */ /* 0x000064000000004f */
[----:B01----:R-:W-:Y:S01]  /*abb0*/  ENDCOLLECTIVE ;  /* 0x000000000000791b */ /* 0x003fe20003800000 */
.L_x_6753:
[----:B------:R-:W-:Y:S01]  /*abc0*/  HFMA2.MMA R210, -RZ, RZ, 0, 4.76837158203125e-07 ;  /* 0x00000008ffd27435 */ /* 0x000fe200000001ff */
[----:B------:R-:W-:-:S05]  /*abd0*/  FADD R211, R211, R212 ;  /* 0x000000d4d3d37221 */ /* 0x000fca0000000000 */
[----:B------:R-:W-:-:S07]  /*abe0*/  MOV R214, R211 ;  /* 0x000000d300d67202 */ /* 0x000fce0000000f00 */
[----:B------:R-:W-:Y:S05]  /*abf0*/  WARPSYNC.COLLECTIVE R77, `(.L_x_6754) ;  /* 0x000000004d087348 */ /* 0x000fea0003c00000 */
[----:B------:R0:W1:Y:S02]  /*ac00*/  SHFL.BFLY P0, R212, R214, R210, R79 ;  /* 0x0c0000d2d6d47389 */ /* 0x000064000000004f */
[----:B01----:R-:W-:Y:S01]  /*ac10*/  ENDCOLLECTIVE ;  /* 0x000000000000791b */ /* 0x003fe20003800000 */
.L_x_6754:
[----:B------:R-:W-:Y:S01]  /*ac20*/  HFMA2.MMA R210, -RZ, RZ, 0, 9.5367431640625e-07 ;  /* 0x00000010ffd27435 */ /* 0x000fe200000001ff */
[----:B------:R-:W-:-:S05]  /*ac30*/  FADD R211, R211, R212 ;  /* 0x000000d4d3d37221 */ /* 0x000fca0000000000 */
[----:B------:R-:W-:-:S07]  /*ac40*/  MOV R214, R211 ;  /* 0x000000d300d67202 */ /* 0x000fce0000000f00 */
[----:B------:R-:W-:Y:S05]  /*ac50*/  WARPSYNC.COLLECTIVE R77, `(.L_x_6755) ;  /* 0x000000004d087348 */ /* 0x000fea0003c00000 */
[----:B------:R0:W1:Y:S02]  /*ac60*/  SHFL.BFLY P0, R212, R214, R210, R79 ;  /* 0x0c0000d2d6d47389 */ /* 0x000064000000004f */
[----:B01----:R-:W-:Y:S01]  /*ac70*/  ENDCOLLECTIVE ;  /* 0x000000000000791b */ /* 0x003fe20003800000 */
.L_x_6755:
[----:B------:R-:W-:Y:S01]  /*ac80*/  MOV R77, R212 ;  /* 0x000000d4004d7202 */ /* 0x000fe20000000f00 */
[----:B------:R-:W-:Y:S06]  /*ac90*/  BRA `(.L_x_6756) ;  /* 0xffffff98001c7947 */ /* 0x000fec000383ffff */
.L_x_6739:
[----:B------:R-:W-:Y:S01]  /*aca0*/  HFMA2.MMA R8, -RZ, RZ, 0, 9.5367431640625e-07 ;  /* 0x00000010ff087435 */ /* 0x000fe200000001ff */
[----:B------:R-:W-:Y:S02]  /*acb0*/  MOV R6, R2 ;  /* 0x0000000200067202 */ /* 0x000fe40000000f00 */
[----:B------:R-:W-:Y:S02]  /*acc0*/  MOV R9, 0x1f ;  /* 0x0000001f00097802 */ /* 0x000fe40000000f00 */
[----:B------:R-:W-:-:S07]  /*acd0*/  MOV R77, 0xffffffff ;  /* 0xffffffff004d7802 */ /* 0x000fce0000000f00 */
[----:B------:R-:W-:Y:S05]  /*ace0*/  WARPSYNC.COLLECTIVE R77, `(.L_x_6757) ;  /* 0x000000004d087348 */ /* 0x000fea0003c00000 */
[----:B------:R0:W1:Y:S02]  /*acf0*/  SHFL.DOWN P0, R7, R6, R8, R9 ;  /* 0x0800000806077389 */ /* 0x0000640000000009 */
[----:B01----:R-:W-:Y:S01]  /*ad00*/  ENDCOLLECTIVE ;  /* 0x000000000000791b */ /* 0x003fe20003800000 */
.L_x_6757:
[----:B------:R-:W-:Y:S01]  /*ad10*/  HFMA2.MMA R8, -RZ, RZ, 0, 4.76837158203125e-07 ;  /* 0x00000008ff087435 */ /* 0x000fe200000001ff */
[----:B------:R-:W-:-:S04]  /*ad20*/  MOV R3, R7 ;  /* 0x0000000700037202 */ /* 0x000fc80000000f00 */
[----:B------:R-:W-:-:S04]  /*ad30*/  FMNMX R3, R3, R2, !PT ;  /* 0x0000000203037209 */ /* 0x000fc80007800000 */
[----:B------:R-:W-:-:S07]  /*ad40*/  MOV R6, R3 ;  /* 0x0000000300067202 */ /* 0x000fce0000000f00 */
[----:B------:R-:W-:Y:S05]  /*ad50*/  WARPSYNC.COLLECTIVE R77, `(.L_x_6758) ;  /* 0x000000004d087348 */ /* 0x000fea0003c00000 */
[----:B------:R0:W1:Y:S02]  /*ad60*/  SHFL.DOWN P0, R7, R6, R8, R9 ;  /* 0x0800000806077389 */ /* 0x0000640000000009 */
[----:B01----:R-:W-:Y:S01]  /*ad70*/  ENDCOLLECTIVE ;  /* 0x000000000000791b */ /* 0x003fe20003800000 */
.L_x_6758:
[----:B------:R-:W-:Y:S01]  /*ad80*/  HFMA2.MMA R8, -RZ, RZ, 0, 2.384185791015625e-07 ;  /* 0x00000004ff087435 */ /* 0x000fe200000001ff */
[----:B------:R-:W-:-:S04]  /*ad90*/  MOV R0, R7 ;  /* 0x0000000700007202 */ /* 0x000fc80000000f00 */
[----:B------:R-:W-:-:S04]  /*ada0*/  FMNMX R0, R3, R0, !PT ;  /* 0x0000000003007209 */ /* 0x000fc80007800000 */
[----:B------:R-:W-:-:S07]  /*adb0*/  MOV R6, R0 ;  /* 0x0000000000067202 */ /* 0x000fce0000000f00 */
[----:B------:R-:W-:Y:S05]  /*adc0*/  WARPSYNC.COLLECTIVE R77, `(.L_x_6759) ;  /* 0x000000004d087348 */ /* 0x000fea0003c00000 */
[----:B------:R0:W1:Y:S02]  /*add0*/  SHFL.DOWN P0, R7, R6, R8, R9 ;  /* 0x0800000806077389 */ /* 0x0000640000000009 */
[----:B01----:R-:W-:Y:S01]  /*ade0*/  ENDCOLLECTIVE ;  /* 0x000000000000791b */ /* 0x003fe20003800000 */
.L_x_6759:
[----:B------:R-:W-:Y:S01]  /*adf0*/  HFMA2.MMA R8, -RZ, RZ, 0, 1.1920928955078125e-07 ;  /* 0x00000002ff087435 */ /* 0x000fe200000001ff */
[----:B------:R-:W-:-:S04]  /*ae00*/  MOV R5, R7 ;  /* 0x0000000700057202 */ /* 0x000fc80000000f00 */
[----:B------:R-:W-:-:S04]  /*ae10*/  FMNMX R5, R0, R5, !PT ;  /* 0x0000000500057209 */ /* 0x000fc80007800000 */
[----:B------:R-:W-:-:S07]  /*ae20*/  MOV R6, R5 ;  /* 0x0000000500067202 */ /* 0x000fce0000000f00 */
[----:B------:R-:W-:Y:S05]  /*ae30*/  WARPSYNC.COLLECTIVE R77, `(.L_x_6760) ;  /* 0x000000004d087348 */ /* 0x000fea0003c00000 */
[----:B------:R0:W1:Y:S02]  /*ae40*/  SHFL.DOWN P0, R7, R6, R8, R9 ;  /* 0x0800000806077389 */ /* 0x0000640000000009 */
[----:B01----:R-:W-:Y:S01]  /*ae50*/  ENDCOLLECTIVE ;  /* 0x000000000000791b */ /* 0x003fe20003800000 */
.L_x_6760:
[----:B------:R-:W-:Y:S01]  /*ae60*/  HFMA2.MMA R8, -RZ, RZ, 0, 5.9604644775390625e-08 ;  /* 0x00000001ff087435 */ /* 0x000fe200000001ff */
[----:B------:R-:W-:-:S04]  /*ae70*/  MOV R4, R7 ;  /* 0x0000000700047202 */ /* 0x000fc80000000f00 */
[----:B------:R-:W-:-:S04]  /*ae80*/  FMNMX R4, R5, R4, !PT ;  /* 0x0000000405047209 */ /* 0x000fc80007800000 */
[----:B------:R-:W-:-:S07]  /*ae90*/  MOV R6, R4 ;  /* 0x0000000400067202 */ /* 0x000fce0000000f00 */
[----:B------:R-:W-:Y:S05]  /*aea0*/  WARPSYNC.COLLECTIVE R77, `(.L_x_6761) ;  /* 0x000000004d087348 */ /* 0x000fea0003c00000 */
[----:B------:R0:W1:Y:S02]  /*aeb0*/  SHFL.DOWN P0, R7, R6, R8, R9 ;  /* 0x0800000806077389 */ /* 0x0000640000000009 */
[----:B01----:R-:W-:Y:S01]  /*aec0*/  ENDCOLLECTIVE ;  /* 0x000000000000791b */ /* 0x003fe20003800000 */
.L_x_6761:
[----:B------:R-:W-:Y:S05]  /*aed0*/  BRA `(.L_x_6762) ;  /* 0xffffffe800487947 */ /* 0x000fea000383ffff */
.L_x_6742:
[----:B------:R-:W-:Y:S01]  /*aee0*/  HFMA2.MMA R8, -RZ, RZ, 0, 1.1920928955078125e-07 ;  /* 0x00000002ff087435 */ /* 0x000fe200000001ff */
[----:B--2---:R-:W-:Y:S02]  /*aef0*/  MOV R6, R0 ;  /* 0x0000000000067202 */ /* 0x004fe40000000f00 */
[----:B------:R-:W-:Y:S02]  /*af00*/  MOV R9, 0x1f ;  /* 0x0000001f00097802 */ /* 0x000fe40000000f00 */
[----:B------:R-:W-:-:S07]  /*af10*/  MOV R77, 0xffffffff ;  /* 0xffffffff004d7802 */ /* 0x000fce0000000f00 */
[----:B01----:R-:W-:Y:S05]  /*af20*/  WARPSYNC.COLLECTIVE R77, `(.L_x_6763) ;  /* 0x000000004d087348 */ /* 0x003fea0003c00000 */
[----:B------:R2:W3:Y:S02]  /*af30*/  SHFL.DOWN P0, R7, R6, R8, R9 ;  /* 0x0800000806077389 */ /* 0x0004e40000000009 */
[----:B0123--:R-:W-:Y:S01]  /*af40*/  ENDCOLLECTIVE ;  /* 0x000000000000791b */ /* 0x00ffe20003800000 */
.L_x_6763:
[----:B------:R-:W-:Y:S01]  /*af50*/  HFMA2.MMA R8, -RZ, RZ, 0, 5.9604644775390625e-08 ;  /* 0x00000001ff087435 */ /* 0x000fe200000001ff */
[----:B------:R-:W-:-:S04]  /*af60*/  MOV R3, R7 ;  /* 0x0000000700037202 */ /* 0x000fc80000000f00 */
[----:B------:R-:W-:-:S04]  /*af70*/  FMNMX R3, R3, R0, !PT ;  /* 0x0000000003037209 */ /* 0x000fc80007800000 */
[----:B------:R-:W-:-:S07]  /*af80*/  MOV R6, R3 ;  /* 0x0000000300067202 */ /* 0x000fce0000000f00 */
[----:B------:R-:W-:Y:S05]  /*af90*/  WARPSYNC.COLLECTIVE R77, `(.L_x_6764) ;  /* 0x000000004d087348 */ /* 0x000fea0003c00000 */
[----:B------:R0:W1:Y:S02]  /*afa0*/  SHFL.DOWN P0, R7, R6, R8, R9 ;  /* 0x0800000806077389 */ /* 0x0000640000000009 */
[----:B01----:R-:W-:Y:S01]  /*afb0*/  ENDCOLLECTIVE ;  /* 0x000000000000791b */ /* 0x003fe20003800000 */
.L_x_6764:
[----:B------:R-:W-:Y:S01]  /*afc0*/  MOV R2, R7 ;  /* 0x0000000700027202 */ /* 0x000fe20000000f00 */
[----:B------:R-:W-:Y:S06]  /*afd0*/  BRA `(.L_x_6765) ;  /* 0xffffffe800847947 */ /* 0x000fec000383ffff */
        .weak           $__internal_66_$__cuda_sm20_rcp_rn_f32_slowpath
        .type           $__internal_66_$__cuda_sm20_rcp_rn_f32_slowpath,@function
        .size           $__internal_66_$__cuda_sm20_rcp_rn_f32_slowpath,(.L_x_14402 - $__internal_66_$__cuda_sm20_rcp_rn_f32_slowpath)
$__internal_66_$__cuda_sm20_rcp_rn_f32_slowpath:
        /* <DEDUP_REMOVED lines=15> */
.L_x_6767:
        /* <DEDUP_REMOVED lines=13> */
[----:B------:R-:W-:Y:S02]  /*b1a0*/  LOP3.LUT R216, R219, 0x7fffff, RZ, 0xc0, !PT ;  /* 0x007fffffdbd87812 */ /* 0x000fe400078ec0ff */
[----:B------:R-:W-:Y:S02]  /*b1b0*/  SEL R219, RZ, 0xffffffff, !P0 ;  /* 0xffffffffffdb7807 */ /* 0x000fe40004000000 */
[----:B------:R-:W-:Y:S02]  /*b1c0*/  SHF.L.U32 R218, R218, R215, RZ ;  /* 0x000000d7dada7219 */ /* 0x000fe400000006ff */
[----:B------:R-:W-:Y:S02]  /*b1d0*/  LOP3.LUT R216, R216, 0x800000, RZ, 0xfc, !PT ;  /* 0x00800000d8d87812 */ /* 0x000fe400078efcff */
[----:B------:R-:W-:-:S02]  /*b1e0*/  IADD3 R219, -R219, RZ, RZ ;  /* 0x000000ffdbdb7210 */ /* 0x000fc40007ffe1ff */
[----:B------:R-:W-:Y:S02]  /*b1f0*/  LOP3.LUT R218, R218, R216, RZ, 0xc0, !PT ;  /* 0x000000d8dada7212 */ /* 0x000fe400078ec0ff */
[-C--:B------:R-:W-:Y:S02]  /*b200*/  LOP3.LUT P1, RZ, R219, R215.reuse, R216, 0xf8, !PT ;  /* 0x000000d7dbff7212 */ /* 0x080fe4000782f8d8 */
[----:B------:R-:W-:Y:S02]  /*b210*/  SHF.R.U32.HI R218, RZ, R215, R218 ;  /* 0x000000d7ffda7219 */ /* 0x000fe400000116da */
[----:B------:R-:W-:Y:S02]  /*b220*/  SHF.R.U32.HI R217, RZ, R217, R216 ;  /* 0x000000d9ffd97219 */ /* 0x000fe400000116d8 */
        /* <DEDUP_REMOVED lines=11> */
.L_x_6769:
[----:B------:R0:W1:Y:S02]  /*b2e0*/  MUFU.RCP R217, R78 ;  /* 0x0000004e00d97308 */ /* 0x0000640000001000 */
.L_x_6768:
[----:B------:R-:W-:Y:S05]  /*b2f0*/  BSYNC B1 ;  /* 0x0000000000017941 */ /* 0x000fea0003800000 */
.L_x_6766:
[----:B0-----:R-:W-:Y:S01]  /*b300*/  MOV R78, R79 ;  /* 0x0000004f004e7202 */ /* 0x001fe20000000f00 */
[----:B------:R-:W-:Y:S01]  /*b310*/  HFMA2.MMA R79, -RZ, RZ, 0, 0 ;  /* 0x00000000ff4f7435 */ /* 0x000fe200000001ff */
[----:B-1----:R-:W-:-:S05]  /*b320*/  MOV R215, R217 ;  /* 0x000000d900d77202 */ /* 0x002fca0000000f00 */
[----:B------:R-:W-:Y:S05]  /*b330*/  RET.REL.NODEC R78 `(_ZN18transformer_engine13normalization19ln_fwd_tuned_kernelINS0_13Kernel_traitsI13__nv_bfloat16S3_S3_fjLj25600ELj2ELj1ELj4ELj8ENS0_18Kernel_traits_baseILj25600ES3_S3_S3_fjLj128EEEEEEEvNS0_19ForwardKernelParamsE) ;  /* 0xffffff4c4e307950 */ /* 0x000fea0003c3ffff */
.L_x_6770:
        /* <DEDUP_REMOVED lines=12> */
.L_x_14402:


//--------------------- .text._ZN18transformer_engine13normalization19ln_fwd_tuned_kernelINS0_13Kernel_traitsIff6__halffjLj25600ELj4ELj1ELj4ELj4ENS0_18Kernel_traits_baseILj25600EffS3_fjLj128EEEEEEEvNS0_19ForwardKernelParamsE --------------------------
	.section	.text._ZN18transformer_engine13normalization19ln_fwd_tuned_kernelINS0_13Kernel_traitsIff6__halffjLj25600ELj4ELj1ELj4ELj4ENS0_18Kernel_traits_baseILj25600EffS3_fjLj128EEEEEEEvNS0_19ForwardKernelParamsE,"ax",@progbits
	.align	128
        .global         _ZN18transformer_engine13normalization19ln_fwd_tuned_kernelINS0_13Kernel_traitsIff6__halffjLj25600ELj4ELj1ELj4ELj4ENS0_18Kernel_traits_baseILj25600EffS3_fjLj128EEEEEEEvNS0_19ForwardKernelParamsE
        .type           _ZN18transformer_engine13normalization19ln_fwd_tuned_kernelINS0_13Kernel_traitsIff6__halffjLj25600ELj4ELj1ELj4ELj4ENS0_18Kernel_traits_baseILj25600EffS3_fjLj128EEEEEEEvNS0_19ForwardKernelParamsE,@function
        .size           _ZN18transformer_engine13normalization19ln_fwd_tuned_kernelINS0_13Kernel_traitsIff6__halffjLj25600ELj4ELj1ELj4ELj4ENS0_18Kernel_traits_baseILj25600EffS3_fjLj128EEEEEEEvNS0_19ForwardKernelParamsE,(.L_x_14403 - _ZN18transformer_engine13normalization19ln_fwd_tuned_kernelINS0_13Kernel_traitsIff6__halffjLj25600ELj4ELj1ELj4ELj4ENS0_18Kernel_traits_baseILj25600EffS3_fjLj128EEEEEEEvNS0_19ForwardKernelParamsE)
        .other          _ZN18transformer_engine13normalization19ln_fwd_tuned_kernelINS0_13Kernel_traitsIff6__halffjLj25600ELj4ELj1ELj4ELj4ENS0_18Kernel_traits_baseILj25600EffS3_fjLj128EEEEEEEvNS0_19ForwardKernelParamsE,@"STO_CUDA_ENTRY STV_DEFAULT"
_ZN18transformer_engine13normalization19ln_fwd_tuned_kernelINS0_13Kernel_traitsIff6__halffjLj25600ELj4ELj1ELj4ELj4ENS0_18Kernel_traits_baseILj25600EffS3_fjLj128EEEEEEEvNS0_19ForwardKernelParamsE:
.text._ZN18transformer_engine13normalization19ln_fwd_tuned_kernelINS0_13Kernel_traitsIff6__halffjLj25600ELj4ELj1ELj4ELj4ENS0_18Kernel_traits_baseILj25600EffS3_fjLj128EEEEEEEvNS0_19ForwardKernelParamsE:
        /* <DEDUP_REMOVED lines=327> */
.L_x_6787:
        /* <DEDUP_REMOVED lines=331> */
.L_x_6806:
        /* <DEDUP_REMOVED lines=34> */
[----:B012--5:R-:W-:Y:S05]  /*2b40*/  CALL.REL.NOINC `($__internal_67_$__cuda_sm20_rcp_rn_f32_slowpath) ;  /* 0x0000003400f07944 */ /* 0x027fea0003c00000 */
[----:B------:R-:W-:Y:S01]  /*2b50*/  MOV R86, R142 ;  /* 0x0000008e00567202 */ /* 0x000fe20000000f00 */
[----:B------:R-:W-:Y:S06]  /*2b60*/  BRA `(.L_x_6775) ;  /* 0x0000000000107947 */ /* 0x000fec0003800000 */
.L_x_6774:
[----:B------:R-:W3:Y:S02]  /*2b70*/  MUFU.RCP R87, R90 ;  /* 0x0000005a00577308 */ /* 0x000ee40000001000 */
[----:B---3--:R-:W-:-:S04]  /*2b80*/  FFMA R86, R90, R87, -1 ;  /* 0xbf8000005a567423 */ /* 0x008fc80000000057 */
[----:B------:R-:W-:-:S04]  /*2b90*/  FADD.FTZ R86, -R86, -RZ ;  /* 0x800000ff56567221 */ /* 0x000fc80000010100 */
[----:B------:R-:W-:-:S07]  /*2ba0*/  FFMA R86, R87, R86, R87 ;  /* 0x0000005657567223 */ /* 0x000fce0000000057 */
.L_x_6775:
[----:B------:R-:W-:Y:S05]  /*2bb0*/  BSYNC B0 ;  /* 0x0000000000007941 */ /* 0x000fea0003800000 */
.L_x_6773:
        /* <DEDUP_REMOVED lines=19> */
[----:B-----5:R-:W-:Y:S05]  /*2cf0*/  CALL.REL.NOINC `($__internal_67_$__cuda_sm20_rcp_rn_f32_slowpath) ;  /* 0x0000003400847944 */ /* 0x020fea0003c00000 */
[----:B------:R-:W-:Y:S01]  /*2d00*/  MOV R92, R142 ;  /* 0x0000008e005c7202 */ /* 0x000fe20000000f00 */
[----:B------:R-:W-:Y:S06]  /*2d10*/  BRA `(.L_x_6778) ;  /* 0x0000000000107947 */ /* 0x000fec0003800000 */
.L_x_6777:
[----:B------:R-:W0:Y:S02]  /*2d20*/  MUFU.RCP R92, R87 ;  /* 0x00000057005c7308 */ /* 0x000e240000001000 */
[----:B0-----:R-:W-:-:S04]  /*2d30*/  FFMA R86, R87, R92, -1 ;  /* 0xbf80000057567423 */ /* 0x001fc8000000005c */
[----:B------:R-:W-:-:S04]  /*2d40*/  FADD.FTZ R87, -R86, -RZ ;  /* 0x800000ff56577221 */ /* 0x000fc80000010100 */
[----:B------:R-:W-:-:S07]  /*2d50*/  FFMA R92, R92, R87, R92 ;  /* 0x000000575c5c7223 */ /* 0x000fce000000005c */
.L_x_6778:
[----:B------:R-:W-:Y:S05]  /*2d60*/  BSYNC B0 ;  /* 0x0000000000007941 */ /* 0x000fea0003800000 */
.L_x_6776:
        /* <DEDUP_REMOVED lines=50> */
.L_x_6780:
[----:B------:R-:W2:Y:S04]  /*3090*/  LDG.E.STRONG.GPU R88, desc[UR4][R90.64] ;  /* 0x000000045a587981 */ /* 0x000ea8000c1ef900 */
[----:B--2---:R-:W-:Y:S01]  /*30a0*/  CCTL.IVALL ;  /* 0x00000000ff00798f */ /* 0x004fe20002000000 */
[----:B------:R-:W-:Y:S05]  /*30b0*/  YIELD ;  /* 0x0000000000007946 */ /* 0x000fea0003800000 */
[----:B------:R-:W-:-:S13]  /*30c0*/  ISETP.NE.AND P0, PT, R88, R167, PT ;  /* 0x000000a75800720c */ /* 0x000fda0003f05270 */
[----:B------:R-:W-:Y:S05]  /*30d0*/  @P0 BRA `(.L_x_6780) ;  /* 0xfffffffc00ec0947 */ /* 0x000fea000383ffff */
.L_x_6779:
        /* <DEDUP_REMOVED lines=20> */
[----:B012--5:R-:W-:Y:S05]  /*3220*/  CALL.REL.NOINC `($__internal_67_$__cuda_sm20_rcp_rn_f32_slowpath) ;  /* 0x0000003000387944 */ /* 0x027fea0003c00000 */
[----:B------:R-:W-:Y:S01]  /*3230*/  MOV R86, R142 ;  /* 0x0000008e00567202 */ /* 0x000fe20000000f00 */
[----:B------:R-:W-:Y:S06]  /*3240*/  BRA `(.L_x_6783) ;  /* 0x0000000000107947 */ /* 0x000fec0003800000 */
.L_x_6782:
[----:B------:R-:W3:Y:S02]  /*3250*/  MUFU.RCP R87, R90 ;  /* 0x0000005a00577308 */ /* 0x000ee40000001000 */
[----:B---3--:R-:W-:-:S04]  /*3260*/  FFMA R86, R90, R87, -1 ;  /* 0xbf8000005a567423 */ /* 0x008fc80000000057 */
[----:B------:R-:W-:-:S04]  /*3270*/  FADD.FTZ R86, -R86, -RZ ;  /* 0x800000ff56567221 */ /* 0x000fc80000010100 */
[----:B------:R-:W-:-:S07]  /*3280*/  FFMA R86, R87, R86, R87 ;  /* 0x0000005657567223 */ /* 0x000fce0000000057 */
.L_x_6783:
[----:B------:R-:W-:Y:S05]  /*3290*/  BSYNC B0 ;  /* 0x0000000000007941 */ /* 0x000fea0003800000 */
.L_x_6781:
        /* <DEDUP_REMOVED lines=20> */
[----:B-----5:R-:W-:Y:S05]  /*33e0*/  CALL.REL.NOINC `($__internal_67_$__cuda_sm20_rcp_rn_f32_slowpath) ;  /* 0x0000002c00c87944 */ /* 0x020fea0003c00000 */
[----:B------:R-:W-:Y:S01]  /*33f0*/  MOV R86, R142 ;  /* 0x0000008e00567202 */ /* 0x000fe20000000f00 */
[----:B------:R-:W-:Y:S06]  /*3400*/  BRA `(.L_x_6786) ;  /* 0x0000000000107947 */ /* 0x000fec0003800000 */
.L_x_6785:
[----:B------:R-:W0:Y:S02]  /*3410*/  MUFU.RCP R86, R167 ;  /* 0x000000a700567308 */ /* 0x000e240000001000 */
[----:B0-----:R-:W-:-:S04]  /*3420*/  FFMA R87, R167, R86, -1 ;  /* 0xbf800000a7577423 */ /* 0x001fc80000000056 */
[----:B------:R-:W-:-:S04]  /*3430*/  FADD.FTZ R87, -R87, -RZ ;  /* 0x800000ff57577221 */ /* 0x000fc80000010100 */
[----:B------:R-:W-:-:S07]  /*3440*/  FFMA R86, R86, R87, R86 ;  /* 0x0000005756567223 */ /* 0x000fce0000000056 */
.L_x_6786:
[----:B------:R-:W-:Y:S05]  /*3450*/  BSYNC B0 ;  /* 0x0000000000007941 */ /* 0x000fea0003800000 */
.L_x_6784:
        /* <DEDUP_REMOVED lines=81> */
[----:B--2---:R-:W-:Y:S01]  /*3970*/  F2FP.F16.F32.PACK_AB R93, RZ, R89 ;  /* 0x00000059ff5d723e */ /* 0x004fe200000000ff */
[----:B0-----:R-:W-:Y:S01]  /*3980*/  IMAD.WIDE.U32 R88, R193, 0x2, R166 ;  /* 0x00000002c1587825 */ /* 0x001fe200078e00a6 */
[----:B------:R-:W-:-:S03]  /*3990*/  @P0 FMNMX R0, R0, |R97|, !PT ;  /* 0x4000006100000209 */ /* 0x000fc60007800000 */
[----:B------:R-:W-:Y:S01]  /*39a0*/  FFMA R245, R16, R142, R17 ;  /* 0x0000008e10f57223 */ /* 0x000fe20000000011 */
[----:B------:R-:W-:Y:S01]  /*39b0*/  F2FP.F16.F32.PACK_AB R95, RZ, R91 ;  /* 0x0000005bff5f723e */ /* 0x000fe200000000ff */
        /* <DEDUP_REMOVED lines=11> */
[----:B------:R-:W-:Y:S01]  /*3a70*/  F2FP.F16.F32.PACK_AB R97, RZ, R97 ;  /* 0x00000061ff61723e */ /* 0x000fe200000000ff */
[----:B------:R-:W-:Y:S01]  /*3a80*/  @P1 FMUL R245, R245, R2 ;  /* 0x00000002f5f51220 */ /* 0x000fe20000400000 */
[C---:B------:R-:W-:Y:S01]  /*3a90*/  FMUL R154, R241.reuse, R154 ;  /* 0x0000009af19a7220 */ /* 0x040fe20000400000 */
[C---:B------:R-:W-:Y:S01]  /*3aa0*/  FMUL R231, R241.reuse, R236 ;  /* 0x000000ecf1e77220 */ /* 0x040fe20000400000 */
[----:B------:R-:W-:Y:S01]  /*3ab0*/  F2FP.F16.F32.PACK_AB R243, RZ, R243 ;  /* 0x000000f3fff3723e */ /* 0x000fe200000000ff */
[----:B------:R-:W-:Y:S01]  /*3ac0*/  FMUL R201, R241, R232 ;  /* 0x000000e8f1c97220 */ /* 0x000fe20000400000 */
[----:B0-----:R-:W-:-:S04]  /*3ad0*/  IMAD.WIDE.U32 R92, R239, 0x2, R166 ;  /* 0x00000002ef5c7825 */ /* 0x001fc800078e00a6 */
[----:B------:R-:W-:Y:S01]  /*3ae0*/  FFMA R91, R24, R152, R25 ;  /* 0x00000098185b7223 */ /* 0x000fe20000000019 */
[----:B------:R-:W-:Y:S01]  /*3af0*/  F2FP.F16.F32.PACK_AB R245, RZ, R245 ;  /* 0x000000f5fff5723e */ /* 0x000fe200000000ff */
        /* <DEDUP_REMOVED lines=13> */
[----:B------:R-:W-:Y:S01]  /*3bd0*/  F2FP.F16.F32.PACK_AB R237, RZ, R237 ;  /* 0x000000edffed723e */ /* 0x000fe200000000ff */
        /* <DEDUP_REMOVED lines=8> */
[----:B-1----:R-:W-:Y:S01]  /*3c60*/  F2FP.F16.F32.PACK_AB R95, RZ, R89 ;  /* 0x00000059ff5f723e */ /* 0x002fe200000000ff */
[----:B------:R-:W-:Y:S01]  /*3c70*/  IMAD.WIDE.U32 R88, R107, 0x2, R166 ;  /* 0x000000026b587825 */ /* 0x000fe200078e00a6 */
[----:B------:R-:W-:-:S03]  /*3c80*/  F2FP.F16.F32.PACK_AB R94, RZ, R87 ;  /* 0x00000057ff5e723e */ /* 0x000fc600000000ff */
        /* <DEDUP_REMOVED lines=13> */
[----:B0-----:R-:W-:Y:S01]  /*3d60*/  F2FP.F16.F32.PACK_AB R97, RZ, R91 ;  /* 0x0000005bff61723e */ /* 0x001fe200000000ff */
[----:B------:R-:W-:Y:S01]  /*3d70*/  IMAD.WIDE.U32 R90, R105, 0x2, R166 ;  /* 0x00000002695a7825 */ /* 0x000fe200078e00a6 */
[----:B------:R-:W-:-:S03]  /*3d80*/  F2FP.F16.F32.PACK_AB R232, RZ, R107 ;  /* 0x0000006bffe8723e */ /* 0x000fc600000000ff */
        /* <DEDUP_REMOVED lines=57> */
[----:B------:R-:W-:-:S03]  /*4120*/  F2FP.F16.F32.PACK_AB R231, RZ, R231 ;  /* 0x000000e7ffe7723e */ /* 0x000fc600000000ff */
[----:B------:R-:W-:Y:S01]  /*4130*/  FMUL R198, R241, R198 ;  /* 0x000000c6f1c67220 */ /* 0x000fe20000400000 */
[----:B------:R-:W-:Y:S01]  /*4140*/  F2FP.F16.F32.PACK_AB R233, RZ, R233 ;  /* 0x000000e9ffe9723e */ /* 0x000fe200000000ff */
[----:B------:R-:W-:-:S04]  /*4150*/  IMAD.WIDE.U32 R160, R161, 0x2, R166 ;  /* 0x00000002a1a07825 */ /* 0x000fc800078e00a6 */
[----:B------:R-:W-:Y:S01]  /*4160*/  @P1 FMUL R193, R193, R2 ;  /* 0x00000002c1c11220 */ /* 0x000fe20000400000 */
[----:B------:R-:W-:Y:S01]  /*4170*/  FFMA R197, R40, R197, R41 ;  /* 0x000000c528c57223 */ /* 0x000fe20000000029 */
[----:B------:R-:W-:Y:S01]  /*4180*/  STG.E.U16 desc[UR4][R162.64], R231 ;  /* 0x000000e7a2007986 */ /* 0x000fe2000c101504 */
[----:B------:R-:W-:-:S04]  /*4190*/  IMAD.WIDE.U32 R156, R157, 0x2, R166 ;  /* 0x000000029d9c7825 */ /* 0x000fc800078e00a6 */
[----:B------:R-:W-:Y:S01]  /*41a0*/  FMUL R199, R241, R234 ;  /* 0x000000eaf1c77220 */ /* 0x000fe20000400000 */
[----:B------:R-:W-:Y:S01]  /*41b0*/  F2FP.F16.F32.PACK_AB R193, RZ, R193 ;  /* 0x000000c1ffc1723e */ /* 0x000fe200000000ff */
        /* <DEDUP_REMOVED lines=76> */
[----:B------:R-:W-:Y:S02]  /*4680*/  F2FP.F16.F32.PACK_AB R235, RZ, R235 ;  /* 0x000000ebffeb723e */ /* 0x000fe400000000ff */
[----:B------:R-:W-:Y:S01]  /*4690*/  @P0 FMNMX R0, R0, |R165|, !PT ;  /* 0x400000a500000209 */ /* 0x000fe20007800000 */
[-C--:B------:R-:W-:Y:S01]  /*46a0*/  @P1 FMUL R165, R165, R2.reuse ;  /* 0x00000002a5a51220 */ /* 0x080fe20000400000 */
[----:B------:R-:W-:Y:S01]  /*46b0*/  F2FP.F16.F32.PACK_AB R195, RZ, R195 ;  /* 0x000000c3ffc3723e */ /* 0x000fe200000000ff */
[----:B------:R0:W-:Y:S01]  /*46c0*/  STG.E.U16 desc[UR4][R156.64], R235 ;  /* 0x000000eb9c007986 */ /* 0x0001e2000c101504 */
[----:B------:R-:W-:Y:S01]  /*46d0*/  @P0 FMNMX R0, R0, |R197|, !PT ;  /* 0x400000c500000209 */ /* 0x000fe20007800000 */
[-C--:B------:R-:W-:Y:S01]  /*46e0*/  @P1 FMUL R197, R197, R2.reuse ;  /* 0x00000002c5c51220 */ /* 0x080fe20000400000 */
[----:B------:R-:W-:Y:S01]  /*46f0*/  F2FP.F16.F32.PACK_AB R165, RZ, R165 ;  /* 0x000000a5ffa5723e */ /* 0x000fe200000000ff */
[----:B------:R1:W-:Y:S01]  /*4700*/  STG.E.U16 desc[UR4][R154.64], R195 ;  /* 0x000000c39a007986 */ /* 0x0003e2000c101504 */
[----:B------:R-:W-:Y:S01]  /*4710*/  @P0 FMNMX R0, R0, |R159|, !PT ;  /* 0x4000009f00000209 */ /* 0x000fe20007800000 */
[-C--:B------:R-:W-:Y:S01]  /*4720*/  @P1 FMUL R159, R159, R2.reuse ;  /* 0x000000029f9f1220 */ /* 0x080fe20000400000 */
[----:B------:R-:W-:Y:S01]  /*4730*/  F2FP.F16.F32.PACK_AB R197, RZ, R197 ;  /* 0x000000c5ffc5723e */ /* 0x000fe200000000ff */
[----:B------:R-:W-:Y:S01]  /*4740*/  STG.E.U16 desc[UR4][R152.64], R165 ;  /* 0x000000a598007986 */ /* 0x000fe2000c101504 */
[----:B------:R-:W-:Y:S01]  /*4750*/  @P0 FMNMX R0, R0, |R199|, !PT ;  /* 0x400000c700000209 */ /* 0x000fe20007800000 */
[----:B------:R-:W-:Y:S01]  /*4760*/  @P1 FMUL R199, R199, R2 ;  /* 0x00000002c7c71220 */ /* 0x000fe20000400000 */
[----:B------:R-:W-:Y:S01]  /*4770*/  F2FP.F16.F32.PACK_AB R159, RZ, R159 ;  /* 0x0000009fff9f723e */ /* 0x000fe200000000ff */
[----:B0-----:R-:W-:Y:S01]  /*4780*/  FFMA R157, R46, R200, R47 ;  /* 0x000000c82e9d7223 */ /* 0x001fe2000000002f */
[----:B------:R-:W-:Y:S02]  /*4790*/  STG.E.U16 desc[UR4][R150.64], R197 ;  /* 0x000000c596007986 */ /* 0x000fe4000c101504 */
[----:B------:R-:W-:Y:S01]  /*47a0*/  F2FP.F16.F32.PACK_AB R199, RZ, R199 ;  /* 0x000000c7ffc7723e */ /* 0x000fe200000000ff */
[----:B-1----:R-:W-:Y:S01]  /*47b0*/  FFMA R155, R50, R202, R51 ;  /* 0x000000ca329b7223 */ /* 0x002fe20000000033 */
[----:B------:R-:W-:Y:S01]  /*47c0*/  @P0 FMNMX R0, R0, |R157|, !PT ;  /* 0x4000009d00000209 */ /* 0x000fe20007800000 */
[-C--:B------:R-:W-:Y:S01]  /*47d0*/  @P1 FMUL R157, R157, R2.reuse ;  /* 0x000000029d9d1220 */ /* 0x080fe20000400000 */
[----:B------:R0:W-:Y:S02]  /*47e0*/  STG.E.U16 desc[UR4][R144.64], R159 ;  /* 0x0000009f90007986 */ /* 0x0001e4000c101504 */
[----:B------:R-:W-:Y:S01]  /*47f0*/  @P0 FMNMX R0, R0, |R201|, !PT ;  /* 0x400000c900000209 */ /* 0x000fe20007800000 */
[-C--:B------:R-:W-:Y:S01]  /*4800*/  @P1 FMUL R201, R201, R2.reuse ;  /* 0x00000002c9c91220 */ /* 0x080fe20000400000 */
[----:B------:R-:W-:Y:S01]  /*4810*/  F2FP.F16.F32.PACK_AB R157, RZ, R157 ;  /* 0x0000009dff9d723e */ /* 0x000fe200000000ff */
[----:B------:R-:W-:Y:S01]  /*4820*/  STG.E.U16 desc[UR4][R148.64], R199 ;  /* 0x000000c794007986 */ /* 0x000fe2000c101504 */
[----:B------:R-:W-:Y:S01]  /*4830*/  @P0 FMNMX R0, R0, |R155|, !PT ;  /* 0x4000009b00000209 */ /* 0x000fe20007800000 */
[-C--:B------:R-:W-:Y:S01]  /*4840*/  @P1 FMUL R155, R155, R2.reuse ;  /* 0x000000029b9b1220 */ /* 0x080fe20000400000 */
[----:B------:R-:W-:Y:S01]  /*4850*/  F2FP.F16.F32.PACK_AB R201, RZ, R201 ;  /* 0x000000c9ffc9723e */ /* 0x000fe200000000ff */
[----:B------:R1:W-:Y:S01]  /*4860*/  STG.E.U16 desc[UR4][R146.64], R157 ;  /* 0x0000009d92007986 */ /* 0x0003e2000c101504 */
[----:B------:R-:W-:Y:S01]  /*4870*/  @P0 FMNMX R0, R0, |R203|, !PT ;  /* 0x400000cb00000209 */ /* 0x000fe20007800000 */
[----:B------:R-:W-:Y:S01]  /*4880*/  @P1 FMUL R203, R203, R2 ;  /* 0x00000002cbcb1220 */ /* 0x000fe20000400000 */
[----:B0-----:R-:W-:Y:S01]  /*4890*/  FFMA R145, R54, R204, R55 ;  /* 0x000000cc36917223 */ /* 0x001fe20000000037 */
[----:B------:R0:W-:Y:S01]  /*48a0*/  STG.E.U16 desc[UR4][R140.64], R201 ;  /* 0x000000c98c007986 */ /* 0x0001e2000c101504 */
[----:B------:R-:W-:-:S02]  /*48b0*/  F2FP.F16.F32.PACK_AB R155, RZ, R155 ;  /* 0x0000009bff9b723e */ /* 0x000fc400000000ff */
[----:B------:R-:W-:Y:S02]  /*48c0*/  F2FP.F16.F32.PACK_AB R203, RZ, R203 ;  /* 0x000000cbffcb723e */ /* 0x000fe400000000ff */
[----:B------:R-:W-:Y:S01]  /*48d0*/  @P0 FMNMX R0, R0, |R145|, !PT ;  /* 0x4000009100000209 */ /* 0x000fe20007800000 */
[----:B------:R-:W-:Y:S01]  /*48e0*/  @P1 FMUL R145, R145, R2 ;  /* 0x0000000291911220 */ /* 0x000fe20000400000 */
[----:B------:R-:W-:Y:S01]  /*48f0*/  STG.E.U16 desc[UR4][R142.64], R155 ;  /* 0x0000009b8e007986 */ /* 0x000fe2000c101504 */
[----:B-1----:R-:W-:Y:S01]  /*4900*/  FFMA R147, R58, R206, R59 ;  /* 0x000000ce3a937223 */ /* 0x002fe2000000003b */
[----:B------:R-:W-:Y:S01]  /*4910*/  @P0 FMNMX R0, R0, |R205|, !PT ;  /* 0x400000cd00000209 */ /* 0x000fe20007800000 */
[----:B------:R-:W-:Y:S01]  /*4920*/  @P1 FMUL R205, R205, R2 ;  /* 0x00000002cdcd1220 */ /* 0x000fe20000400000 */
[----:B------:R-:W-:Y:S01]  /*4930*/  F2FP.F16.F32.PACK_AB R145, RZ, R145 ;  /* 0x00000091ff91723e */ /* 0x000fe200000000ff */
[----:B0-----:R-:W-:Y:S01]  /*4940*/  FFMA R141, R62, R208, R63 ;  /* 0x000000d03e8d7223 */ /* 0x001fe2000000003f */
[----:B------:R-:W-:Y:S01]  /*4950*/  @P0 FMNMX R0, R0, |R147|, !PT ;  /* 0x4000009300000209 */ /* 0x000fe20007800000 */
[----:B------:R-:W-:Y:S01]  /*4960*/  @P1 FMUL R147, R147, R2 ;  /* 0x0000000293931220 */ /* 0x000fe20000400000 */
[----:B------:R-:W-:Y:S01]  /*4970*/  STG.E.U16 desc[UR4][R138.64], R203 ;  /* 0x000000cb8a007986 */ /* 0x000fe2000c101504 */
[----:B------:R-:W-:-:S02]  /*4980*/  F2FP.F16.F32.PACK_AB R205, RZ, R205 ;  /* 0x000000cdffcd723e */ /* 0x000fc400000000ff */
[----:B------:R-:W-:Y:S01]  /*4990*/  @P0 FMNMX R0, R0, |R207|, !PT ;  /* 0x400000cf00000209 */ /* 0x000fe20007800000 */
[----:B------:R0:W-:Y:S01]  /*49a0*/  STG.E.U16 desc[UR4][R136.64], R145 ;  /* 0x0000009188007986 */ /* 0x0001e2000c101504 */
[----:B------:R-:W-:Y:S01]  /*49b0*/  F2FP.F16.F32.PACK_AB R147, RZ, R147 ;  /* 0x00000093ff93723e */ /* 0x000fe200000000ff */
[-C--:B------:R-:W-:Y:S01]  /*49c0*/  @P1 FMUL R207, R207, R2.reuse ;  /* 0x00000002cfcf1220 */ /* 0x080fe20000400000 */
[----:B------:R-:W-:Y:S01]  /*49d0*/  @P0 FMNMX R0, R0, |R141|, !PT ;  /* 0x4000008d00000209 */ /* 0x000fe20007800000 */
[----:B------:R-:W-:Y:S01]  /*49e0*/  STG.E.U16 desc[UR4][R134.64], R205 ;  /* 0x000000cd86007986 */ /* 0x000fe2000c101504 */
[-C--:B------:R-:W-:Y:S02]  /*49f0*/  @P1 FMUL R141, R141, R2.reuse ;  /* 0x000000028d8d1220 */ /* 0x080fe40000400000 */
[----:B------:R-:W-:Y:S01]  /*4a00*/  @P0 FMNMX R0, R0, |R209|, !PT ;  /* 0x400000d100000209 */ /* 0x000fe20007800000 */
[----:B------:R1:W-:Y:S01]  /*4a10*/  STG.E.U16 desc[UR4][R132.64], R147 ;  /* 0x0000009384007986 */ /* 0x0003e2000c101504 */
[----:B------:R-:W-:Y:S01]  /*4a20*/  F2FP.F16.F32.PACK_AB R207, RZ, R207 ;  /* 0x000000cfffcf723e */ /* 0x000fe200000000ff */
[----:B------:R-:W-:Y:S01]  /*4a30*/  @P1 FMUL R209, R209, R2 ;  /* 0x00000002d1d11220 */ /* 0x000fe20000400000 */
[----:B------:R-:W-:Y:S01]  /*4a40*/  F2FP.F16.F32.PACK_AB R141, RZ, R141 ;  /* 0x0000008dff8d723e */ /* 0x000fe200000000ff */
[----:B0-----:R-:W-:-:S02]  /*4a50*/  FFMA R137, R66, R210, R67 ;  /* 0x000000d242897223 */ /* 0x001fc40000000043 */
[----:B------:R0:W-:Y:S01]  /*4a60*/  STG.E.U16 desc[UR4][R126.64], R207 ;  /* 0x000000cf7e007986 */ /* 0x0001e2000c101504 */
        /* <DEDUP_REMOVED lines=8> */
[----:B------:R-:W-:Y:S01]  /*4af0*/  STG.E.U16 desc[UR4][R128.64], R209 ;  /* 0x000000d180007986 */ /* 0x000fe2000c101504 */
[----:B------:R-:W-:Y:S01]  /*4b00*/  @P0 FMNMX R0, R0, |R133|, !PT ;  /* 0x4000008500000209 */ /* 0x000fe20007800000 */
[----:B0-----:R-:W-:Y:S01]  /*4b10*/  FFMA R127, R74, R214, R75 ;  /* 0x000000d64a7f7223 */ /* 0x001fe2000000004b */
[-C--:B------:R-:W-:Y:S01]  /*4b20*/  @P1 FMUL R133, R133, R2.reuse ;  /* 0x0000000285851220 */ /* 0x080fe20000400000 */
[----:B------:R0:W-:Y:S01]  /*4b30*/  STG.E.U16 desc[UR4][R122.64], R137 ;  /* 0x000000897a007986 */ /* 0x0001e2000c101504 */
[----:B------:R-:W-:Y:S01]  /*4b40*/  @P0 FMNMX R0, R0, |R213|, !PT ;  /* 0x400000d500000209 */ /* 0x000fe20007800000 */
[----:B------:R-:W-:Y:S01]  /*4b50*/  @P1 FMUL R213, R213, R2 ;  /* 0x00000002d5d51220 */ /* 0x000fe20000400000 */
[----:B------:R-:W-:-:S02]  /*4b60*/  F2FP.F16.F32.PACK_AB R211, RZ, R211 ;  /* 0x000000d3ffd3723e */ /* 0x000fc400000000ff */
        /* <DEDUP_REMOVED lines=8> */
[----:B------:R0:W-:Y:S01]  /*4bf0*/  STG.E.U16 desc[UR4][R120.64], R133 ;  /* 0x0000008578007986 */ /* 0x0001e2000c101504 */
[----:B------:R-:W-:Y:S02]  /*4c00*/  F2FP.F16.F32.PACK_AB R127, RZ, R127 ;  /* 0x0000007fff7f723e */ /* 0x000fe400000000ff */
[----:B------:R-:W-:Y:S01]  /*4c10*/  F2FP.F16.F32.PACK_AB R215, RZ, R215 ;  /* 0x000000d7ffd7723e */ /* 0x000fe200000000ff */
[----:B------:R1:W-:Y:S01]  /*4c20*/  STG.E.U16 desc[UR4][R118.64], R213 ;  /* 0x000000d576007986 */ /* 0x0003e2000c101504 */
[----:B------:R-:W-:Y:S01]  /*4c30*/  @P0 FMNMX R0, R0, |R123|, !PT ;  /* 0x4000007b00000209 */ /* 0x000fe20007800000 */
[----:B------:R-:W-:-:S02]  /*4c40*/  @P1 FMUL R123, R123, R2 ;  /* 0x000000027b7b1220 */ /* 0x000fc40000400000 */
        /* <DEDUP_REMOVED lines=35> */
[----:B------:R-:W-:-:S02]  /*4e80*/  F2FP.F16.F32.PACK_AB R109, RZ, R109 ;  /* 0x0000006dff6d723e */ /* 0x000fc400000000ff */
[----:B------:R-:W-:Y:S01]  /*4e90*/  @P0 FMNMX R0, R0, |R225|, !PT ;  /* 0x400000e100000209 */ /* 0x000fe20007800000 */
[-C--:B------:R-:W-:Y:S01]  /*4ea0*/  @P1 FMUL R225, R225, R2.reuse ;  /* 0x00000002e1e11220 */ /* 0x080fe20000400000 */
[----:B------:R-:W-:Y:S01]  /*4eb0*/  F2FP.F16.F32.PACK_AB R223, RZ, R223 ;  /* 0x000000dfffdf723e */ /* 0x000fe200000000ff */
[----:B------:R0:W-:Y:S01]  /*4ec0*/  STG.E.U16 desc[UR4][R104.64], R109 ;  /* 0x0000006d68007986 */ /* 0x0001e2000c101504 */
[----:B------:R-:W-:Y:S01]  /*4ed0*/  @P0 FMNMX R0, R0, |R89|, !PT ;  /* 0x4000005900000209 */ /* 0x000fe20007800000 */
[----:B------:R-:W-:Y:S01]  /*4ee0*/  @P1 FMUL R89, R89, R2 ;  /* 0x0000000259591220 */ /* 0x000fe20000400000 */
[----:B-1----:R-:W-:Y:S01]  /*4ef0*/  FFMA R103, R180, R228, R187 ;  /* 0x000000e4b4677223 */ /* 0x002fe200000000bb */
[----:B------:R-:W-:Y:S01]  /*4f00*/  F2FP.F16.F32.PACK_AB R111, RZ, R111 ;  /* 0x0000006fff6f723e */ /* 0x000fe200000000ff */
[----:B------:R1:W-:Y:S01]  /*4f10*/  STG.E.U16 desc[UR4][R98.64], R223 ;  /* 0x000000df62007986 */ /* 0x0003e2000c101504 */
[----:B------:R-:W-:Y:S01]  /*4f20*/  @P0 FMNMX R0, R0, |R227|, !PT ;  /* 0x400000e300000209 */ /* 0x000fe20007800000 */
[-C--:B------:R-:W-:Y:S01]  /*4f30*/  @P1 FMUL R227, R227, R2.reuse ;  /* 0x00000002e3e31220 */ /* 0x080fe20000400000 */
[----:B------:R-:W-:Y:S01]  /*4f40*/  F2FP.F16.F32.PACK_AB R225, RZ, R225 ;  /* 0x000000e1ffe1723e */ /* 0x000fe200000000ff */
[----:B------:R1:W-:Y:S01]  /*4f50*/  STG.E.U16 desc[UR4][R100.64], R111 ;  /* 0x0000006f64007986 */ /* 0x0003e2000c101504 */
[----:B------:R-:W-:Y:S01]  /*4f60*/  @P0 FMNMX R0, R0, |R103|, !PT ;  /* 0x4000006700000209 */ /* 0x000fe20007800000 */
[----:B------:R-:W-:Y:S01]  /*4f70*/  @P1 FMUL R103, R103, R2 ;  /* 0x0000000267671220 */ /* 0x000fe20000400000 */
[----:B0-----:R-:W-:Y:S01]  /*4f80*/  FFMA R105, R182, R230, R189 ;  /* 0x000000e6b6697223 */ /* 0x001fe200000000bd */
        /* <DEDUP_REMOVED lines=8> */
[----:B------:R-:W-:Y:S01]  /*5010*/  F2FP.F16.F32.PACK_AB R103, RZ, R103 ;  /* 0x00000067ff67723e */ /* 0x000fe200000000ff */
[----:B------:R1:W-:Y:S01]  /*5020*/  STG.E.U16 desc[UR4][R96.64], R227 ;  /* 0x000000e360007986 */ /* 0x0003e2000c101504 */
[----:B------:R-:W-:-:S02]  /*5030*/  F2FP.F16.F32.PACK_AB R229, RZ, R229 ;  /* 0x000000e5ffe5723e */ /* 0x000fc400000000ff */
[----:B------:R-:W-:Y:S01]  /*5040*/  F2FP.F16.F32.PACK_AB R105, RZ, R105 ;  /* 0x00000069ff69723e */ /* 0x000fe200000000ff */
[----:B------:R1:W-:Y:S01]  /*5050*/  STG.E.U16 desc[UR4][R92.64], R103 ;  /* 0x000000675c007986 */ /* 0x0003e2000c101504 */
[----:B------:R-:W-:-:S03]  /*5060*/  ISETP.GE.AND P0, PT, R191, UR7, PT ;  /* 0x00000007bf007c0c */ /* 0x000fc6000bf06270 */
[----:B------:R1:W-:Y:S04]  /*5070*/  STG.E.U16 desc[UR4][R90.64], R229 ;  /* 0x000000e55a007986 */ /* 0x0003e8000c101504 */
[----:B------:R1:W-:Y:S06]  /*5080*/  STG.E.U16 desc[UR4][R166.64], R105 ;  /* 0x00000069a6007986 */ /* 0x0003ec000c101504 */
[----:B------:R-:W-:Y:S05]  /*5090*/  @!P0 BRA `(.L_x_6787) ;  /* 0xffffffc000f48947 */ /* 0x000fea000383ffff */
.L_x_6771:
        /* <DEDUP_REMOVED lines=15> */
.L_x_6812:
        /* <DEDUP_REMOVED lines=28> */
.L_x_6815:
[----:B--23--:R-:W-:-:S07]  /*5350*/  FMNMX R5, R5, R6, !PT ;  /* 0x0000000605057209 */ /* 0x00cfce0007800000 */
.L_x_6791:
[----:B------:R-:W-:Y:S05]  /*5360*/  BSYNC B0 ;  /* 0x0000000000007941 */ /* 0x000fea0003800000 */
.L_x_6790:
[----:B------:R-:W-:Y:S01]  /*5370*/  ISETP.NE.AND P0, PT, R4, RZ, PT ;  /* 0x000000ff0400720c */ /* 0x000fe20003f05270 */
[----:B------:R-:W-:-:S12]  /*5380*/  BSSY B0, `(.L_x_6788) ;  /* 0x0000004000007945 */ /* 0x000fd80003800000 */
[----:B------:R-:W-:Y:S05]  /*5390*/  @P0 BRA `(.L_x_6793) ;  /* 0x0000000000080947 */ /* 0x000fea0003800000 */
[----:B------:R-:W2:Y:S02]  /*53a0*/  LDC.64 R6, c[0x0][0x288] ;  /* 0x0000a200ff067b82 */ /* 0x000ea40000000a00 */
[----:B--2---:R2:W-:Y:S02]  /*53b0*/  REDG.E.MAX.S32.STRONG.GPU desc[UR4][R6.64], R5 ;  /* 0x000000050600798e */ /* 0x0045e4000d10e384 */
.L_x_6793:
[----:B------:R-:W-:Y:S05]  /*53c0*/  BSYNC B0 ;  /* 0x0000000000007941 */ /* 0x000fea0003800000 */
.L_x_6788:
        /* <DEDUP_REMOVED lines=12> */
[----:B0-2---:R-:W-:Y:S05]  /*5490*/  CALL.REL.NOINC `($__internal_67_$__cuda_sm20_rcp_rn_f32_slowpath) ;  /* 0x0000000c009c7944 */ /* 0x005fea0003c00000 */
[----:B------:R-:W-:Y:S01]  /*54a0*/  MOV R5, R142 ;  /* 0x0000008e00057202 */ /* 0x000fe20000000f00 */
[----:B------:R-:W-:Y:S06]  /*54b0*/  BRA `(.L_x_6795) ;  /* 0x0000000000107947 */ /* 0x000fec0003800000 */
.L_x_6794:
[----:B--2---:R-:W2:Y:S02]  /*54c0*/  MUFU.RCP R5, R2 ;  /* 0x0000000200057308 */ /* 0x004ea40000001000 */
[----:B--2---:R-:W-:-:S04]  /*54d0*/  FFMA R0, R5, R2, -1 ;  /* 0xbf80000005007423 */ /* 0x004fc80000000002 */
[----:B------:R-:W-:-:S04]  /*54e0*/  FADD.FTZ R0, -R0, -RZ ;  /* 0x800000ff00007221 */ /* 0x000fc80000010100 */
[----:B------:R-:W-:-:S07]  /*54f0*/  FFMA R5, R5, R0, R5 ;  /* 0x0000000005057223 */ /* 0x000fce0000000005 */
.L_x_6795:
[----:B------:R-:W2:Y:S02]  /*5500*/  LDC.64 R2, c[0x0][0x280] ;  /* 0x0000a000ff027b82 */ /* 0x000ea40000000a00 */
[----:B--2---:R-:W-:Y:S01]  /*5510*/  STG.E desc[UR4][R2.64], R5 ;  /* 0x0000000502007986 */ /* 0x004fe2000c101904 */
[----:B------:R-:W-:Y:S05]  /*5520*/  EXIT ;  /* 0x000000000000794d */ /* 0x000fea0003800000 */
.L_x_6772:
[----:B------:R-:W-:Y:S01]  /*5530*/  HFMA2.MMA R144, -RZ, RZ, 0, 5.9604644775390625e-08 ;  /* 0x00000001ff907435 */ /* 0x000fe200000001ff */
[----:B------:R-:W-:Y:S02]  /*5540*/  MOV R167, R87 ;  /* 0x0000005700a77202 */ /* 0x000fe40000000f00 */
[----:B------:R-:W-:Y:S02]  /*5550*/  MOV R146, 0x1f ;  /* 0x0000001f00927802 */ /* 0x000fe40000000f00 */
[----:B------:R-:W-:-:S07]  /*5560*/  MOV R142, 0xffffffff ;  /* 0xffffffff008e7802 */ /* 0x000fce0000000f00 */
[----:B-----5:R-:W-:Y:S05]  /*5570*/  WARPSYNC.COLLECTIVE R142, `(.L_x_6796) ;  /* 0x000000008e087348 */ /* 0x020fea0003c00000 */
[----:B------:R0:W1:Y:S02]  /*5580*/  SHFL.BFLY P0, R140, R167, R144, R146 ;  /* 0x0c000090a78c7389 */ /* 0x0000640000000092 */
[----:B01---5:R-:W-:Y:S01]  /*5590*/  ENDCOLLECTIVE ;  /* 0x000000000000791b */ /* 0x023fe20003800000 */
.L_x_6796:
[----:B------:R-:W-:Y:S01]  /*55a0*/  HFMA2.MMA R144, -RZ, RZ, 0, 1.1920928955078125e-07 ;  /* 0x00000002ff907435 */ /* 0x000fe200000001ff */
[----:B------:R-:W-:-:S05]  /*55b0*/  MOV R86, R140 ;  /* 0x0000008c00567202 */ /* 0x000fca0000000f00 */
[----:B------:R-:W-:-:S05]  /*55c0*/  FADD R89, R87, R86 ;  /* 0x0000005657597221 */ /* 0x000fca0000000000 */
[----:B------:R-:W-:-:S07]  /*55d0*/  MOV R167, R89 ;  /* 0x0000005900a77202 */ /* 0x000fce0000000f00 */
[----:B------:R-:W-:Y:S05]  /*55e0*/  WARPSYNC.COLLECTIVE R142, `(.L_x_6797) ;  /* 0x000000008e087348 */ /* 0x000fea0003c00000 */
[----:B------:R0:W1:Y:S02]  /*55f0*/  SHFL.BFLY P0, R140, R167, R144, R146 ;  /* 0x0c000090a78c7389 */ /* 0x0000640000000092 */
[----:B01----:R-:W-:Y:S01]  /*5600*/  ENDCOLLECTIVE ;  /* 0x000000000000791b */ /* 0x003fe20003800000 */
.L_x_6797:
[----:B------:R-:W-:Y:S01]  /*5610*/  HFMA2.MMA R144, -RZ, RZ, 0, 2.384185791015625e-07 ;  /* 0x00000004ff907435 */ /* 0x000fe200000001ff */
[----:B------:R-:W-:-:S05]  /*5620*/  MOV R86, R140 ;  /* 0x0000008c00567202 */ /* 0x000fca0000000f00 */
[----:B------:R-:W-:-:S05]  /*5630*/  FADD R91, R89, R86 ;  /* 0x00000056595b7221 */ /* 0x000fca0000000000 */
[----:B------:R-:W-:-:S07]  /*5640*/  MOV R167, R91 ;  /* 0x0000005b00a77202 */ /* 0x000fce0000000f00 */
[----:B------:R-:W-:Y:S05]  /*5650*/  WARPSYNC.COLLECTIVE R142, `(.L_x_6798) ;  /* 0x000000008e087348 */ /* 0x000fea0003c00000 */
[----:B------:R0:W1:Y:S02]  /*5660*/  SHFL.BFLY P0, R140, R167, R144, R146 ;  /* 0x0c000090a78c7389 */ /* 0x0000640000000092 */
[----:B01----:R-:W-:Y:S01]  /*5670*/  ENDCOLLECTIVE ;  /* 0x000000000000791b */ /* 0x003fe20003800000 */
.L_x_6798:
[----:B------:R-:W-:Y:S01]  /*5680*/  HFMA2.MMA R144, -RZ, RZ, 0, 4.76837158203125e-07 ;  /* 0x00000008ff907435 */ /* 0x000fe200000001ff */
[----:B------:R-:W-:-:S05]  /*5690*/  MOV R86, R140 ;  /* 0x0000008c00567202 */ /* 0x000fca0000000f00 */
[----:B------:R-:W-:-:S05]  /*56a0*/  FADD R92, R91, R86 ;  /* 0x000000565b5c7221 */ /* 0x000fca0000000000 */
[----:B------:R-:W-:-:S07]  /*56b0*/  MOV R167, R92 ;  /* 0x0000005c00a77202 */ /* 0x000fce0000000f00 */
[----:B------:R-:W-:Y:S05]  /*56c0*/  WARPSYNC.COLLECTIVE R142, `(.L_x_6799) ;  /* 0x000000008e087348 */ /* 0x000fea0003c00000 */
[----:B------:R0:W1:Y:S02]  /*56d0*/  SHFL.BFLY P0, R140, R167, R144, R146 ;  /* 0x0c000090a78c7389 */ /* 0x0000640000000092 */
[----:B01----:R-:W-:Y:S01]  /*56e0*/  ENDCOLLECTIVE ;  /* 0x000000000000791b */ /* 0x003fe20003800000 */
.L_x_6799:
[----:B------:R-:W-:Y:S01]  /*56f0*/  HFMA2.MMA R144, -RZ, RZ, 0, 9.5367431640625e-07 ;  /* 0x00000010ff907435 */ /* 0x000fe200000001ff */
[----:B------:R-:W-:-:S05]  /*5700*/  MOV R93, R140 ;  /* 0x0000008c005d7202 */ /* 0x000fca0000000f00 */
[----:B------:R-:W-:-:S05]  /*5710*/  FADD R93, R92, R93 ;  /* 0x0000005d5c5d7221 */ /* 0x000fca0000000000 */
[----:B------:R-:W-:-:S07]  /*5720*/  MOV R167, R93 ;  /* 0x0000005d00a77202 */ /* 0x000fce0000000f00 */
[----:B------:R-:W-:Y:S05]  /*5730*/  WARPSYNC.COLLECTIVE R142, `(.L_x_6800) ;  /* 0x000000008e087348 */ /* 0x000fea0003c00000 */
[----:B------:R0:W1:Y:S02]  /*5740*/  SHFL.BFLY P0, R140, R167, R144, R146 ;  /* 0x0c000090a78c7389 */ /* 0x0000640000000092 */
[----:B01----:R-:W-:Y:S01]  /*5750*/  ENDCOLLECTIVE ;  /* 0x000000000000791b */ /* 0x003fe20003800000 */
.L_x_6800:
        /* <DEDUP_REMOVED lines=108> */
.L_x_6801:
[----:B------:R-:W-:Y:S01]  /*5e20*/  HFMA2.MMA R144, -RZ, RZ, 0, 1.1920928955078125e-07 ;  /* 0x00000002ff907435 */ /* 0x000fe200000001ff */
[----:B------:R-:W-:-:S05]  /*5e30*/  MOV R92, R140 ;  /* 0x0000008c005c7202 */ /* 0x000fca0000000f00 */
[----:B------:R-:W-:-:S05]  /*5e40*/  FADD R92, R87, R92 ;  /* 0x0000005c575c7221 */ /* 0x000fca0000000000 */
[----:B------:R-:W-:-:S07]  /*5e50*/  MOV R167, R92 ;  /* 0x0000005c00a77202 */ /* 0x000fce0000000f00 */
[----:B------:R-:W-:Y:S05]  /*5e60*/  WARPSYNC.COLLECTIVE R142, `(.L_x_6802) ;  /* 0x000000008e087348 */ /* 0x000fea0003c00000 */
[----:B------:R0:W1:Y:S02]  /*5e70*/  SHFL.BFLY P0, R140, R167, R144, R146 ;  /* 0x0c000090a78c7389 */ /* 0x0000640000000092 */
[----:B01----:R-:W-:Y:S01]  /*5e80*/  ENDCOLLECTIVE ;  /* 0x000000000000791b */ /* 0x003fe20003800000 */
.L_x_6802:
[----:B------:R-:W-:Y:S01]  /*5e90*/  HFMA2.MMA R144, -RZ, RZ, 0, 2.384185791015625e-07 ;  /* 0x00000004ff907435 */ /* 0x000fe200000001ff */
[----:B------:R-:W-:-:S05]  /*5ea0*/  MOV R89, R140 ;  /* 0x0000008c00597202 */ /* 0x000fca0000000f00 */
[----:B------:R-:W-:-:S05]  /*5eb0*/  FADD R89, R92, R89 ;  /* 0x000000595c597221 */ /* 0x000fca0000000000 */
[----:B------:R-:W-:-:S07]  /*5ec0*/  MOV R167, R89 ;  /* 0x0000005900a77202 */ /* 0x000fce0000000f00 */
[----:B------:R-:W-:Y:S05]  /*5ed0*/  WARPSYNC.COLLECTIVE R142, `(.L_x_6803) ;  /* 0x000000008e087348 */ /* 0x000fea0003c00000 */
[----:B------:R0:W1:Y:S02]  /*5ee0*/  SHFL.BFLY P0, R140, R167, R144, R146 ;  /* 0x0c000090a78c7389 */ /* 0x0000640000000092 */
[----:B01----:R-:W-:Y:S01]  /*5ef0*/  ENDCOLLECTIVE ;  /* 0x000000000000791b */ /* 0x003fe20003800000 */
.L_x_6803:
[----:B------:R-:W-:Y:S01]  /*5f00*/  HFMA2.MMA R144, -RZ, RZ, 0, 4.76837158203125e-07 ;  /* 0x00000008ff907435 */ /* 0x000fe200000001ff */
[----:B------:R-:W-:-:S05]  /*5f10*/  MOV R94, R140 ;  /* 0x0000008c005e7202 */ /* 0x000fca0000000f00 */
[----:B------:R-:W-:-:S05]  /*5f20*/  FADD R94, R89, R94 ;  /* 0x0000005e595e7221 */ /* 0x000fca0000000000 */
[----:B------:R-:W-:-:S07]  /*5f30*/  MOV R167, R94 ;  /* 0x0000005e00a77202 */ /* 0x000fce0000000f00 */
[----:B------:R-:W-:Y:S05]  /*5f40*/  WARPSYNC.COLLECTIVE R142, `(.L_x_6804) ;  /* 0x000000008e087348 */ /* 0x000fea0003c00000 */
[----:B------:R0:W1:Y:S02]  /*5f50*/  SHFL.BFLY P0, R140, R167, R144, R146 ;  /* 0x0c000090a78c7389 */ /* 0x0000640000000092 */
[----:B01----:R-:W-:Y:S01]  /*5f60*/  ENDCOLLECTIVE ;  /* 0x000000000000791b */ /* 0x003fe20003800000 */
.L_x_6804:
[----:B------:R-:W-:Y:S01]  /*5f70*/  HFMA2.MMA R144, -RZ, RZ, 0, 9.5367431640625e-07 ;  /* 0x00000010ff907435 */ /* 0x000fe200000001ff */
[----:B------:R-:W-:-:S05]  /*5f80*/  MOV R91, R140 ;  /* 0x0000008c005b7202 */ /* 0x000fca0000000f00 */
[----:B------:R-:W-:-:S05]  /*5f90*/  FADD R91, R94, R91 ;  /* 0x0000005b5e5b7221 */ /* 0x000fca0000000000 */
[----:B------:R-:W-:-:S07]  /*5fa0*/  MOV R167, R91 ;  /* 0x0000005b00a77202 */ /* 0x000fce0000000f00 */
[----:B------:R-:W-:Y:S05]  /*5fb0*/  WARPSYNC.COLLECTIVE R142, `(.L_x_6805) ;  /* 0x000000008e087348 */ /* 0x000fea0003c00000 */
[----:B------:R0:W1:Y:S02]  /*5fc0*/  SHFL.BFLY P0, R140, R167, R144, R146 ;  /* 0x0c000090a78c7389 */ /* 0x0000640000000092 */
[----:B01----:R-:W-:Y:S01]  /*5fd0*/  ENDCOLLECTIVE ;  /* 0x000000000000791b */ /* 0x003fe20003800000 */
.L_x_6805:
[----:B------:R-:W-:Y:S05]  /*5fe0*/  BRA `(.L_x_6806) ;  /* 0xffffffc8004c7947 */ /* 0x000fea000383ffff */
.L_x_6789:
[----:B------:R-:W-:Y:S01]  /*5ff0*/  HFMA2.MMA R15, -RZ, RZ, 0, 1.847743988037109375e-06 ;  /* 0x0000001fff0f7435 */ /* 0x000fe200000001ff */
[----:B------:R-:W-:Y:S02]  /*6000*/  MOV R13, 0x10 ;  /* 0x00000010000d7802 */ /* 0x000fe40000000f00 */
[----:B------:R-:W-:-:S08]  /*6010*/  MOV R142, 0xffffffff ;  /* 0xffffffff008e7802 */ /* 0x000fd00000000f00 */
[----:B-1---5:R-:W-:Y:S05]  /*6020*/  WARPSYNC.COLLECTIVE R142, `(.L_x_6807) ;  /* 0x000000008e087348 */ /* 0x022fea0003c00000 */
[----:B------:R0:W2:Y:S02]  /*6030*/  SHFL.DOWN P0, R11, R0, R13, R15 ;  /* 0x0800000d000b7389 */ /* 0x0000a4000000000f */
[----:B012--5:R-:W-:Y:S01]  /*6040*/  ENDCOLLECTIVE ;  /* 0x000000000000791b */ /* 0x027fe20003800000 */
.L_x_6807:
[----:B------:R-:W-:Y:S01]  /*6050*/  HFMA2.MMA R13, -RZ, RZ, 0, 4.76837158203125e-07 ;  /* 0x00000008ff0d7435 */ /* 0x000fe200000001ff */
[----:B------:R-:W-:-:S04]  /*6060*/  MOV R7, R11 ;  /* 0x0000000b00077202 */ /* 0x000fc80000000f00 */
[----:B------:R-:W-:-:S04]  /*6070*/  FMNMX R7, R7, R0, !PT ;  /* 0x0000000007077209 */ /* 0x000fc80007800000 */
[----:B------:R-:W-:-:S07]  /*6080*/  MOV R0, R7 ;  /* 0x0000000700007202 */ /* 0x000fce0000000f00 */
[----:B------:R-:W-:Y:S05]  /*6090*/  WARPSYNC.COLLECTIVE R142, `(.L_x_6808) ;  /* 0x000000008e087348 */ /* 0x000fea0003c00000 */
[----:B------:R0:W1:Y:S02]  /*60a0*/  SHFL.DOWN P0, R11, R0, R13, R15 ;  /* 0x0800000d000b7389 */ /* 0x000064000000000f */
[----:B01----:R-:W-:Y:S01]  /*60b0*/  ENDCOLLECTIVE ;  /* 0x000000000000791b */ /* 0x003fe20003800000 */
.L_x_6808:
[----:B------:R-:W-:Y:S01]  /*60c0*/  HFMA2.MMA R13, -RZ, RZ, 0, 2.384185791015625e-07 ;  /* 0x00000004ff0d7435 */ /* 0x000fe200000001ff */
[----:B------:R-:W-:-:S04]  /*60d0*/  MOV R6, R11 ;  /* 0x0000000b00067202 */ /* 0x000fc80000000f00 */
[----:B------:R-:W-:-:S04]  /*60e0*/  FMNMX R6, R7, R6, !PT ;  /* 0x0000000607067209 */ /* 0x000fc80007800000 */
[----:B------:R-:W-:-:S07]  /*60f0*/  MOV R0, R6 ;  /* 0x0000000600007202 */ /* 0x000fce0000000f00 */
[----:B------:R-:W-:Y:S05]  /*6100*/  WARPSYNC.COLLECTIVE R142, `(.L_x_6809) ;  /* 0x000000008e087348 */ /* 0x000fea0003c00000 */
[----:B------:R0:W1:Y:S02]  /*6110*/  SHFL.DOWN P0, R11, R0, R13, R15 ;  /* 0x0800000d000b7389 */ /* 0x000064000000000f */
[----:B01----:R-:W-:Y:S01]  /*6120*/  ENDCOLLECTIVE ;  /* 0x000000000000791b */ /* 0x003fe20003800000 */
.L_x_6809:
[----:B------:R-:W-:Y:S01]  /*6130*/  HFMA2.MMA R13, -RZ, RZ, 0, 1.1920928955078125e-07 ;  /* 0x00000002ff0d7435 */ /* 0x000fe200000001ff */
[----:B------:R-:W-:-:S04]  /*6140*/  MOV R9, R11 ;  /* 0x0000000b00097202 */ /* 0x000fc80000000f00 */
[----:B------:R-:W-:-:S04]  /*6150*/  FMNMX R9, R6, R9, !PT ;  /* 0x0000000906097209 */ /* 0x000fc80007800000 */
[----:B------:R-:W-:-:S07]  /*6160*/  MOV R0, R9 ;  /* 0x0000000900007202 */ /* 0x000fce0000000f00 */
[----:B------:R-:W-:Y:S05]  /*6170*/  WARPSYNC.COLLECTIVE R142, `(.L_x_6810) ;  /* 0x000000008e087348 */ /* 0x000fea0003c00000 */
[----:B------:R0:W1:Y:S02]  /*6180*/  SHFL.DOWN P0, R11, R0, R13, R15 ;  /* 0x0800000d000b7389 */ /* 0x000064000000000f */
[----:B01----:R-:W-:Y:S01]  /*6190*/  ENDCOLLECTIVE ;  /* 0x000000000000791b */ /* 0x003fe20003800000 */
.L_x_6810:
[----:B------:R-:W-:Y:S01]  /*61a0*/  HFMA2.MMA R13, -RZ, RZ, 0, 5.9604644775390625e-08 ;  /* 0x00000001ff0d7435 */ /* 0x000fe200000001ff */
[----:B------:R-:W-:-:S04]  /*61b0*/  MOV R8, R11 ;  /* 0x0000000b00087202 */ /* 0x000fc80000000f00 */
[----:B------:R-:W-:-:S04]  /*61c0*/  FMNMX R8, R9, R8, !PT ;  /* 0x0000000809087209 */ /* 0x000fc80007800000 */
[----:B------:R-:W-:-:S07]  /*61d0*/  MOV R0, R8 ;  /* 0x0000000800007202 */ /* 0x000fce0000000f00 */
[----:B------:R-:W-:Y:S05]  /*61e0*/  WARPSYNC.COLLECTIVE R142, `(.L_x_6811) ;  /* 0x000000008e087348 */ /* 0x000fea0003c00000 */
[----:B------:R0:W1:Y:S02]  /*61f0*/  SHFL.DOWN P0, R11, R0, R13, R15 ;  /* 0x0800000d000b7389 */ /* 0x000064000000000f */
[----:B01----:R-:W-:Y:S01]  /*6200*/  ENDCOLLECTIVE ;  /* 0x000000000000791b */ /* 0x003fe20003800000 */
.L_x_6811:
[----:B------:R-:W-:Y:S05]  /*6210*/  BRA `(.L_x_6812) ;  /* 0xffffffec00dc7947 */ /* 0x000fea000383ffff */
.L_x_6792:
[----:B------:R-:W-:Y:S01]  /*6220*/  HFMA2.MMA R15, -RZ, RZ, 0, 1.847743988037109375e-06 ;  /* 0x0000001fff0f7435 */ /* 0x000fe200000001ff */
[----:B------:R-:W-:Y:S02]  /*6230*/  MOV R13, 0x2 ;  /* 0x00000002000d7802 */ /* 0x000fe40000000f00 */
[----:B------:R-:W-:-:S08]  /*6240*/  MOV R142, 0xffffffff ;  /* 0xffffffff008e7802 */ /* 0x000fd00000000f00 */
[----:B0123-5:R-:W-:Y:S05]  /*6250*/  WARPSYNC.COLLECTIVE R142, `(.L_x_6813) ;  /* 0x000000008e087348 */ /* 0x02ffea0003c00000 */
[----:B---3--:R3:W4:Y:S02]  /*6260*/  SHFL.DOWN P0, R11, R0, R13, R15 ;  /* 0x0800000d000b7389 */ /* 0x008724000000000f */
[----:B012345:R-:W-:Y:S01]  /*6270*/  ENDCOLLECTIVE ;  /* 0x000000000000791b */ /* 0x03ffe20003800000 */
.L_x_6813:
[----:B------:R-:W-:Y:S01]  /*6280*/  HFMA2.MMA R13, -RZ, RZ, 0, 5.9604644775390625e-08 ;  /* 0x00000001ff0d7435 */ /* 0x000fe200000001ff */
[----:B------:R-:W-:-:S04]  /*6290*/  MOV R5, R11 ;  /* 0x0000000b00057202 */ /* 0x000fc80000000f00 */
[----:B------:R-:W-:-:S04]  /*62a0*/  FMNMX R5, R5, R0, !PT ;  /* 0x0000000005057209 */ /* 0x000fc80007800000 */
[----:B------:R-:W-:-:S07]  /*62b0*/  MOV R0, R5 ;  /* 0x0000000500007202 */ /* 0x000fce0000000f00 */
[----:B------:R-:W-:Y:S05]  /*62c0*/  WARPSYNC.COLLECTIVE R142, `(.L_x_6814) ;  /* 0x000000008e087348 */ /* 0x000fea0003c00000 */
[----:B------:R0:W1:Y:S02]  /*62d0*/  SHFL.DOWN P0, R11, R0, R13, R15 ;  /* 0x0800000d000b7389 */ /* 0x000064000000000f */
[----:B01----:R-:W-:Y:S01]  /*62e0*/  ENDCOLLECTIVE ;  /* 0x000000000000791b */ /* 0x003fe20003800000 */
.L_x_6814:
[----:B------:R-:W-:Y:S01]  /*62f0*/  MOV R6, R11 ;  /* 0x0000000b00067202 */ /* 0x000fe20000000f00 */
[----:B------:R-:W-:Y:S06]  /*6300*/  BRA `(.L_x_6815) ;  /* 0xfffffff000107947 */ /* 0x000fec000383ffff */
        .weak           $__internal_67_$__cuda_sm20_rcp_rn_f32_slowpath
        .type           $__internal_67_$__cuda_sm20_rcp_rn_f32_slowpath,@function
        .size           $__internal_67_$__cuda_sm20_rcp_rn_f32_slowpath,(.L_x_14403 - $__internal_67_$__cuda_sm20_rcp_rn_f32_slowpath)
$__internal_67_$__cuda_sm20_rcp_rn_f32_slowpath:
        /* <DEDUP_REMOVED lines=15> */
.L_x_6817:
        /* <DEDUP_REMOVED lines=33> */
.L_x_6819:
[----:B------:R0:W1:Y:S02]  /*6610*/  MUFU.RCP R142, R87 ;  /* 0x00000057008e7308 */ /* 0x0000640000001000 */
.L_x_6818:
[----:B------:R-:W-:Y:S05]  /*6620*/  BSYNC B1 ;  /* 0x0000000000017941 */ /* 0x000fea0003800000 */
.L_x_6816:
[----:B0-----:R-:W-:Y:S01]  /*6630*/  HFMA2.MMA R87, -RZ, RZ, 0, 0 ;  /* 0x00000000ff577435 */ /* 0x001fe200000001ff */
[----:B------:R-:W-:-:S05]  /*6640*/  MOV R86, R94 ;  /* 0x0000005e00567202 */ /* 0x000fca0000000f00 */
[----:B-1----:R-:W-:Y:S05]  /*6650*/  RET.REL.NODEC R86 `(_ZN18transformer_engine13normalization19ln_fwd_tuned_kernelINS0_13Kernel_traitsIff6__halffjLj25600ELj4ELj1ELj4ELj4ENS0_18Kernel_traits_baseILj25600EffS3_fjLj128EEEEEEEvNS0_19ForwardKernelParamsE) ;  /* 0xffffff9856687950 */ /* 0x002fea0003c3ffff */
.L_x_6820:
        /* <DEDUP_REMOVED lines=10> */
.L_x_14403:


//--------------------- .text._ZN18transformer_engine13normalization19ln_fwd_tuned_kernelINS0_13Kernel_traitsI6__halfS3_S3_fjLj25600ELj2ELj1ELj4ELj8ENS0_18Kernel_traits_baseILj25600ES3_S3_S3_fjLj128EEEEEEEvNS0_19ForwardKernelParamsE --------------------------
	.section	.text._ZN18transformer_engine13normalization19ln_fwd_tuned_kernelINS0_13Kernel_traitsI6__halfS3_S3_fjLj25600ELj2ELj1ELj4ELj8ENS0_18Kernel_traits_baseILj25600ES3_S3_S3_fjLj128EEEEEEEvNS0_19ForwardKernelParamsE,"ax",@progbits
	.align	128
        .global         _ZN18transformer_engine13normalization19ln_fwd_tuned_kernelINS0_13Kernel_traitsI6__halfS3_S3_fjLj25600ELj2ELj1ELj4ELj8ENS0_18Kernel_traits_baseILj25600ES3_S3_S3_fjLj128EEEEEEEvNS0_19ForwardKernelParamsE
        .type           _ZN18transformer_engine13normalization19ln_fwd_tuned_kernelINS0_13Kernel_traitsI6__halfS3_S3_fjLj25600ELj2ELj1ELj4ELj8ENS0_18Kernel_traits_baseILj25600ES3_S3_S3_fjLj128EEEEEEEvNS0_19ForwardKernelParamsE,@function
        .size           _ZN18transformer_engine13normalization19ln_fwd_tuned_kernelINS0_13Kernel_traitsI6__halfS3_S3_fjLj25600ELj2ELj1ELj4ELj8ENS0_18Kernel_traits_baseILj25600ES3_S3_S3_fjLj128EEEEEEEvNS0_19ForwardKernelParamsE,(.L_x_14404 - _ZN18transformer_engine13normalization19ln_fwd_tuned_kernelINS0_13Kernel_traitsI6__halfS3_S3_fjLj25600ELj2ELj1ELj4ELj8ENS0_18Kernel_traits_baseILj25600ES3_S3_S3_fjLj128EEEEEEEvNS0_19ForwardKernelParamsE)
        .other          _ZN18transformer_engine13normalization19ln_fwd_tuned_kernelINS0_13Kernel_traitsI6__halfS3_S3_fjLj25600ELj2ELj1ELj4ELj8ENS0_18Kernel_traits_baseILj25600ES3_S3_S3_fjLj128EEEEEEEvNS0_19ForwardKernelParamsE,@"STO_CUDA_ENTRY STV_DEFAULT"
_ZN18transformer_engine13normalization19ln_fwd_tuned_kernelINS0_13Kernel_traitsI6__halfS3_S3_fjLj25600ELj2ELj1ELj4ELj8ENS0_18Kernel_traits_baseILj25600ES3_S3_S3_fjLj128EEEEEEEvNS0_19ForwardKernelParamsE:
.text._ZN18transformer_engine13normalization19ln_fwd_tuned_kernelINS0_13Kernel_traitsI6__halfS3_S3_fjLj25600ELj2ELj1ELj4ELj8ENS0_18Kernel_traits_baseILj25600ES3_S3_S3_fjLj128EEEEEEEvNS0_19ForwardKernelParamsE:
        /* <DEDUP_REMOVED lines=147> */
[----:B------:R0:W5:Y:S04]  /*0930*/  LDG.E.64 R30, desc[UR8][R96.64] ;  /* 0x00000008601e7981 */ /* 0x000168000c1e1b00 */
[----:B------:R-:W5:Y:S04]  /*0940*/  LDG.E.64 R32, desc[UR8][R32.64] ;  /* 0x0000000820207981 */ /* 0x000f68000c1e1b00 */
[----:B------:R-:W5:Y:S01]  /*0950*/  LDG.E.64 R34, desc[UR8][R34.64] ;  /* 0x0000000822227981 */ /* 0x000f62000c1e1b00 */
[----:B--2---:R-:W-:-:S02]  /*0960*/  HADD2.F32 R83, -RZ, R100.H0_H0 ;  /* 0x20000064ff537230 */ /* 0x004fc40000004100 */
[----:B------:R-:W-:-:S03]  /*0970*/  HADD2.F32 R82, -RZ, R101.H0_H0 ;  /* 0x20000065ff527230 */ /* 0x000fc60000004100 */
[----:B------:R3:W-:Y:S04]  /*0980*/  STL [R1+0x160], R83 ;  /* 0x0001605301007387 */ /* 0x0007e80000100800 */
[----:B------:R1:W-:Y:S01]  /*0990*/  STL [R1+0x158], R82 ;  /* 0x0001585201007387 */ /* 0x0003e20000100800 */
[----:B---3--:R-:W-:Y:S02]  /*09a0*/  HADD2.F32 R83, -RZ, R104.H0_H0 ;  /* 0x20000068ff537230 */ /* 0x008fe40000004100 */
[----:B-1----:R-:W-:-:S03]  /*09b0*/  HADD2.F32 R82, -RZ, R105.H0_H0 ;  /* 0x20000069ff527230 */ /* 0x002fc60000004100 */
[----:B------:R4:W-:Y:S04]  /*09c0*/  STL [R1+0x150], R83 ;  /* 0x0001505301007387 */ /* 0x0009e80000100800 */
[----:B------:R1:W-:Y:S01]  /*09d0*/  STL [R1+0x148], R82 ;  /* 0x0001485201007387 */ /* 0x0003e20000100800 */
[----:B----4-:R-:W-:Y:S02]  /*09e0*/  HADD2.F32 R83, -RZ, R108.H0_H0 ;  /* 0x2000006cff537230 */ /* 0x010fe40000004100 */
[----:B-1----:R-:W-:-:S03]  /*09f0*/  HADD2.F32 R82, -RZ, R109.H0_H0 ;  /* 0x2000006dff527230 */ /* 0x002fc60000004100 */
[----:B------:R-:W-:Y:S01]  /*0a00*/  STL [R1+0x140], R83 ;  /* 0x0001405301007387 */ /* 0x000fe20000100800 */
[----:B-----5:R-:W-:Y:S01]  /*0a10*/  SHF.R.U64 R117, R80, 0x10, R81 ;  /* 0x0000001050757819 */ /* 0x020fe20000001251 */
[----:B------:R-:W-:Y:S02]  /*0a20*/  HADD2.F32 R233, -RZ, R78.H0_H0 ;  /* 0x2000004effe97230 */ /* 0x000fe40000004100 */
[----:B------:R1:W-:Y:S01]  /*0a30*/  STL [R1+0x138], R82 ;  /* 0x0001385201007387 */ /* 0x0003e20000100800 */
[----:B------:R-:W-:Y:S01]  /*0a40*/  SHF.R.U64 R115, R78, 0x10, R79 ;  /* 0x000000104e737819 */ /* 0x000fe2000000124f */
[----:B------:R-:W-:Y:S01]  /*0a50*/  HADD2.F32 R78, -RZ, R76.H0_H0 ;  /* 0x2000004cff4e7230 */ /* 0x000fe20000004100 */
[--C-:B------:R-:W-:Y:S02]  /*0a60*/  SHF.R.U64 R121, R108, 0x10, R109.reuse ;  /* 0x000000106c797819 */ /* 0x100fe4000000126d */
[----:B------:R-:W-:Y:S02]  /*0a70*/  SHF.R.U32.HI R120, RZ, 0x10, R109 ;  /* 0x00000010ff787819 */ /* 0x000fe4000001166d */
[----:B------:R-:W-:Y:S01]  /*0a80*/  SHF.R.U64 R113, R76, 0x10, R77 ;  /* 0x000000104c717819 */ /* 0x000fe2000000124d */
[----:B-1----:R-:W-:-:S02]  /*0a90*/  HADD2.F32 R82, -RZ, R80.H0_H0 ;  /* 0x20000050ff527230 */ /* 0x002fc40000004100 */
[----:B------:R-:W-:Y:S01]  /*0aa0*/  HADD2.F32 R80, -RZ, R81.H0_H0 ;  /* 0x20000051ff507230 */ /* 0x000fe20000004100 */
[----:B------:R-:W-:Y:S01]  /*0ab0*/  SHF.R.U64 R109, R50, 0x10, R51 ;  /* 0x00000010326d7819 */ /* 0x000fe20000001233 */
[----:B------:R-:W-:Y:S01]  /*0ac0*/  HADD2.F32 R76, -RZ, R77.H0_H0 ;  /* 0x2000004dff4c7230 */ /* 0x000fe20000004100 */
[--C-:B------:R-:W-:Y:S01]  /*0ad0*/  SHF.R.U64 R123, R106, 0x10, R107.reuse ;  /* 0x000000106a7b7819 */ /* 0x100fe2000000126b */
[----:B------:R-:W-:Y:S01]  /*0ae0*/  HADD2.F32 R236, -RZ, R107.H0_H0 ;  /* 0x2000006bffec7230 */ /* 0x000fe20000004100 */
[----:B------:R-:W-:Y:S01]  /*0af0*/  SHF.R.U32.HI R122, RZ, 0x10, R107 ;  /* 0x00000010ff7a7819 */ /* 0x000fe2000001166b */
[----:B------:R-:W-:Y:S01]  /*0b00*/  HADD2.F32 R50, -RZ, R50.H0_H0 ;  /* 0x20000032ff327230 */ /* 0x000fe20000004100 */
[----:B------:R-:W-:Y:S01]  /*0b10*/  SHF.R.U32.HI R108, RZ, 0x10, R51 ;  /* 0x00000010ff6c7819 */ /* 0x000fe20000011633 */
[----:B------:R-:W-:Y:S01]  /*0b20*/  HADD2.F32 R237, -RZ, R106.H0_H0 ;  /* 0x2000006affed7230 */ /* 0x000fe20000004100 */
[----:B------:R-:W-:Y:S01]  /*0b30*/  STL [R1+0x130], R82 ;  /* 0x0001305201007387 */ /* 0x000fe20000100800 */
[----:B------:R-:W-:Y:S01]  /*0b40*/  HADD2.F32 R51, -RZ, R51.H0_H0 ;  /* 0x20000033ff337230 */ /* 0x000fe20000004100 */
[----:B------:R-:W-:Y:S01]  /*0b50*/  SHF.R.U64 R107, R52, 0x10, R53 ;  /* 0x00000010346b7819 */ /* 0x000fe20000001235 */
[----:B------:R-:W-:Y:S01]  /*0b60*/  HADD2.F32 R52, -RZ, R52.H0_H0 ;  /* 0x20000034ff347230 */ /* 0x000fe20000004100 */
[--C-:B------:R-:W-:Y:S01]  /*0b70*/  SHF.R.U64 R125, R104, 0x10, R105.reuse ;  /* 0x00000010687d7819 */ /* 0x100fe20000001269 */
[----:B------:R-:W-:Y:S01]  /*0b80*/  STL [R1+0x128], R80 ;  /* 0x0001285001007387 */ /* 0x000fe20000100800 */
[----:B------:R-:W-:-:S02]  /*0b90*/  SHF.R.U32.HI R124, RZ, 0x10, R105 ;  /* 0x00000010ff7c7819 */ /* 0x000fc40000011669 */
[----:B------:R-:W-:Y:S01]  /*0ba0*/  SHF.R.U32.HI R106, RZ, 0x10, R53 ;  /* 0x00000010ff6a7819 */ /* 0x000fe20000011635 */
[----:B------:R-:W-:Y:S01]  /*0bb0*/  STL [R1+0x120], R78 ;  /* 0x0001204e01007387 */ /* 0x000fe20000100800 */
[----:B------:R-:W-:Y:S01]  /*0bc0*/  HADD2.F32 R53, -RZ, R53.H0_H0 ;  /* 0x20000035ff357230 */ /* 0x000fe20000004100 */
[----:B------:R-:W-:Y:S01]  /*0bd0*/  SHF.R.U64 R105, R54, 0x10, R55 ;  /* 0x0000001036697819 */ /* 0x000fe20000001237 */
[----:B------:R-:W-:Y:S01]  /*0be0*/  HADD2.F32 R54, -RZ, R54.H0_H0 ;  /* 0x20000036ff367230 */ /* 0x000fe20000004100 */
[----:B------:R-:W-:Y:S01]  /*0bf0*/  STL [R1+0x118], R76 ;  /* 0x0001184c01007387 */ /* 0x000fe20000100800 */
[----:B------:R-:W-:-:S03]  /*0c00*/  SHF.R.U64 R127, R102, 0x10, R103 ;  /* 0x00000010667f7819 */ /* 0x000fc60000001267 */
[----:B------:R-:W-:Y:S01]  /*0c10*/  STL [R1+0x110], R50 ;  /* 0x0001103201007387 */ /* 0x000fe20000100800 */
[----:B------:R-:W-:Y:S01]  /*0c20*/  SHF.R.U32.HI R126, RZ, 0x10, R103 ;  /* 0x00000010ff7e7819 */ /* 0x000fe20000011667 */
[----:B------:R-:W-:Y:S02]  /*0c30*/  HADD2.F32 R238, -RZ, R103.H0_H0 ;  /* 0x20000067ffee7230 */ /* 0x000fe40000004100 */
[----:B------:R-:W-:Y:S01]  /*0c40*/  STL [R1+0x108], R51 ;  /* 0x0001083301007387 */ /* 0x000fe20000100800 */
[----:B------:R-:W-:Y:S01]  /*0c50*/  SHF.R.U32.HI R104, RZ, 0x10, R55 ;  /* 0x00000010ff687819 */ /* 0x000fe20000011637 */
[----:B------:R-:W-:Y:S02]  /*0c60*/  HADD2.F32 R55, -RZ, R55.H0_H0 ;  /* 0x20000037ff377230 */ /* 0x000fe40000004100 */
[----:B------:R-:W-:Y:S01]  /*0c70*/  STL [R1+0x100], R52 ;  /* 0x0001003401007387 */ /* 0x000fe20000100800 */
[----:B------:R-:W-:Y:S01]  /*0c80*/  SHF.R.U64 R103, R56, 0x10, R57 ;  /* 0x0000001038677819 */ /* 0x000fe20000001239 */
[----:B------:R-:W-:-:S02]  /*0c90*/  HADD2.F32 R225, -RZ, R2.H0_H0 ;  /* 0x20000002ffe17230 */ /* 0x000fc40000004100 */
[----:B------:R-:W-:Y:S01]  /*0ca0*/  STL [R1+0xf8], R53 ;  /* 0x0000f83501007387 */ /* 0x000fe20000100800 */
[----:B------:R-:W-:-:S03]  /*0cb0*/  HADD2.F32 R56, -RZ, R56.H0_H0 ;  /* 0x20000038ff387230 */ /* 0x000fc60000004100 */
[----:B------:R1:W-:Y:S01]  /*0cc0*/  STL [R1+0xf0], R54 ;  /* 0x0000f03601007387 */ /* 0x0003e20000100800 */
[--C-:B------:R-:W-:Y:S02]  /*0cd0*/  SHF.R.U64 R129, R100, 0x10, R101.reuse ;  /* 0x0000001064817819 */ /* 0x100fe40000001265 */
[----:B------:R-:W-:Y:S01]  /*0ce0*/  SHF.R.U32.HI R128, RZ, 0x10, R101 ;  /* 0x00000010ff807819 */ /* 0x000fe20000011665 */
[----:B------:R-:W-:Y:S01]  /*0cf0*/  STL [R1+0xe8], R55 ;  /* 0x0000e83701007387 */ /* 0x000fe20000100800 */
[----:B------:R-:W-:Y:S02]  /*0d00*/  SHF.R.U64 R101, R58, 0x10, R59 ;  /* 0x000000103a657819 */ /* 0x000fe4000000123b */
[----:B-1----:R-:W-:Y:S01]  /*0d10*/  SHF.R.U64 R54, R2, 0x10, R3 ;  /* 0x0000001002367819 */ /* 0x002fe20000001203 */
[----:B------:R-:W-:Y:S01]  /*0d20*/  HADD2.F32 R2, -RZ, R57.H0_H0 ;  /* 0x20000039ff027230 */ /* 0x000fe20000004100 */
[----:B------:R-:W-:Y:S01]  /*0d30*/  STL [R1+0xe0], R56 ;  /* 0x0000e03801007387 */ /* 0x000fe20000100800 */
[----:B------:R-:W-:-:S03]  /*0d40*/  HADD2.F32 R58, -RZ, R58.H0_H0 ;  /* 0x2000003aff3a7230 */ /* 0x000fc60000004100 */
[----:B------:R1:W-:Y:S01]  /*0d50*/  STL [R1+0xd8], R2 ;  /* 0x0000d80201007387 */ /* 0x0003e20000100800 */
[--C-:B------:R-:W-:Y:S01]  /*0d60*/  SHF.R.U64 R131, R98, 0x10, R99.reuse ;  /* 0x0000001062837819 */ /* 0x100fe20000001263 */
[----:B------:R-:W-:Y:S01]  /*0d70*/  HADD2.F32 R240, -RZ, R99.H0_H0 ;  /* 0x20000063fff07230 */ /* 0x000fe20000004100 */
[----:B------:R-:W-:Y:S01]  /*0d80*/  SHF.R.U32.HI R130, RZ, 0x10, R99 ;  /* 0x00000010ff827819 */ /* 0x000fe20000011663 */
[----:B------:R-:W-:Y:S01]  /*0d90*/  STL [R1+0xd0], R58 ;  /* 0x0000d03a01007387 */ /* 0x000fe20000100800 */
[----:B------:R-:W-:Y:S01]  /*0da0*/  SHF.R.U64 R99, R60, 0x10, R61 ;  /* 0x000000103c637819 */ /* 0x000fe2000000123d */
[----:B-1----:R-:W-:Y:S02]  /*0db0*/  HADD2.F32 R2, -RZ, R59.H0_H0 ;  /* 0x2000003bff027230 */ /* 0x002fe40000004100 */
[----:B------:R-:W-:-:S03]  /*0dc0*/  HADD2.F32 R60, -RZ, R60.H0_H0 ;  /* 0x2000003cff3c7230 */ /* 0x000fc60000004100 */
[----:B------:R1:W-:Y:S01]  /*0dd0*/  STL [R1+0xc8], R2 ;  /* 0x0000c80201007387 */ /* 0x0003e20000100800 */
[----:B0-----:R-:W-:Y:S01]  /*0de0*/  SHF.R.U64 R97, R62, 0x10, R63 ;  /* 0x000000103e617819 */ /* 0x001fe2000000123f */
[----:B------:R-:W-:Y:S02]  /*0df0*/  HADD2.F32 R62, -RZ, R62.H0_H0 ;  /* 0x2000003eff3e7230 */ /* 0x000fe40000004100 */
[----:B------:R-:W-:Y:S01]  /*0e00*/  STL [R1+0xc0], R60 ;  /* 0x0000c03c01007387 */ /* 0x000fe20000100800 */
[----:B-1----:R-:W-:-:S05]  /*0e10*/  HADD2.F32 R2, -RZ, R61.H0_H0 ;  /* 0x2000003dff027230 */ /* 0x002fca0000004100 */
[----:B------:R0:W-:Y:S01]  /*0e20*/  STL [R1+0xb8], R2 ;  /* 0x0000b80201007387 */ /* 0x0001e20000100800 */
[----:B------:R-:W-:Y:S01]  /*0e30*/  SHF.R.U64 R95, R64, 0x10, R65 ;  /* 0x00000010405f7819 */ /* 0x000fe20000001241 */
[----:B------:R-:W-:Y:S02]  /*0e40*/  HADD2.F32 R64, -RZ, R64.H0_H0 ;  /* 0x20000040ff407230 */ /* 0x000fe40000004100 */
[----:B------:R-:W-:Y:S01]  /*0e50*/  STL [R1+0xb0], R62 ;  /* 0x0000b03e01007387 */ /* 0x000fe20000100800 */
[----:B0-----:R-:W-:-:S05]  /*0e60*/  HADD2.F32 R2, -RZ, R63.H0_H0 ;  /* 0x2000003fff027230 */ /* 0x001fca0000004100 */
        /* <DEDUP_REMOVED lines=29> */
[----:B0-----:R-:W-:Y:S01]  /*1040*/  HADD2.F32 R2, -RZ, R45.H0_H0 ;  /* 0x2000002dff027230 */ /* 0x001fe20000004100 */
[----:B------:R-:W-:-:S04]  /*1050*/  SHF.R.U32.HI R116, RZ, 0x10, R81 ;  /* 0x00000010ff747819 */ /* 0x000fc80000011651 */
[----:B------:R0:W-:Y:S01]  /*1060*/  STL [R1+0x48], R2 ;  /* 0x0000480201007387 */ /* 0x0001e20000100800 */
[----:B------:R-:W-:Y:S01]  /*1070*/  SHF.R.U64 R81, R40, 0x10, R41 ;  /* 0x0000001028517819 */ /* 0x000fe20000001229 */
[----:B------:R-:W-:Y:S02]  /*1080*/  HADD2.F32 R40, -RZ, R40.H0_H0 ;  /* 0x20000028ff287230 */ /* 0x000fe40000004100 */
[----:B------:R-:W-:Y:S01]  /*1090*/  STL [R1+0x40], R42 ;  /* 0x0000402a01007387 */ /* 0x000fe20000100800 */
[----:B0-----:R-:W-:Y:S01]  /*10a0*/  HADD2.F32 R2, -RZ, R43.H0_H0 ;  /* 0x2000002bff027230 */ /* 0x001fe20000004100 */
[----:B------:R-:W-:-:S04]  /*10b0*/  SHF.R.U32.HI R114, RZ, 0x10, R79 ;  /* 0x00000010ff727819 */ /* 0x000fc8000001164f */
[----:B------:R0:W-:Y:S01]  /*10c0*/  STL [R1+0x38], R2 ;  /* 0x0000380201007387 */ /* 0x0001e20000100800 */
[----:B------:R-:W-:Y:S01]  /*10d0*/  HADD2.F32 R232, -RZ, R79.H0_H0 ;  /* 0x2000004fffe87230 */ /* 0x000fe20000004100 */
[----:B------:R-:W-:Y:S01]  /*10e0*/  SHF.R.U64 R79, R38, 0x10, R39 ;  /* 0x00000010264f7819 */ /* 0x000fe20000001227 */
[----:B------:R-:W-:Y:S01]  /*10f0*/  HADD2.F32 R38, -RZ, R38.H0_H0 ;  /* 0x20000026ff267230 */ /* 0x000fe20000004100 */
[----:B------:R-:W-:Y:S01]  /*1100*/  STL [R1+0x30], R40 ;  /* 0x0000302801007387 */ /* 0x000fe20000100800 */
[----:B0-----:R-:W-:Y:S01]  /*1110*/  HADD2.F32 R2, -RZ, R41.H0_H0 ;  /* 0x20000029ff027230 */ /* 0x001fe20000004100 */
[----:B------:R-:W-:-:S04]  /*1120*/  SHF.R.U32.HI R112, RZ, 0x10, R77 ;  /* 0x00000010ff707819 */ /* 0x000fc8000001164d */
[----:B------:R0:W-:Y:S01]  /*1130*/  STL [R1+0x28], R2 ;  /* 0x0000280201007387 */ /* 0x0001e20000100800 */
[----:B------:R-:W-:Y:S01]  /*1140*/  SHF.R.U64 R77, R36, 0x10, R37 ;  /* 0x00000010244d7819 */ /* 0x000fe20000001225 */
[----:B------:R-:W-:Y:S02]  /*1150*/  HADD2.F32 R36, -RZ, R36.H0_H0 ;  /* 0x20000024ff247230 */ /* 0x000fe40000004100 */
[----:B------:R-:W-:Y:S01]  /*1160*/  STL [R1+0x20], R38 ;  /* 0x0000202601007387 */ /* 0x000fe20000100800 */
[----:B0-----:R-:W-:-:S05]  /*1170*/  HADD2.F32 R2, -RZ, R39.H0_H0 ;  /* 0x20000027ff027230 */ /* 0x001fca0000004100 */
[----:B------:R0:W-:Y:S01]  /*1180*/  STL [R1+0x18], R2 ;  /* 0x0000180201007387 */ /* 0x0001e20000100800 */
[----:B------:R-:W-:-:S03]  /*1190*/  SHF.R.U32.HI R80, RZ, 0x10, R41 ;  /* 0x00000010ff507819 */ /* 0x000fc60000011629 */
[----:B------:R-:W-:Y:S01]  /*11a0*/  STL [R1+0x10], R36 ;  /* 0x0000102401007387 */ /* 0x000fe20000100800 */
[----:B0-----:R-:W-:Y:S01]  /*11b0*/  HADD2.F32 R2, -RZ, R37.H0_H0 ;  /* 0x20000025ff027230 */ /* 0x001fe20000004100 */
[----:B------:R-:W-:Y:S01]  /*11c0*/  SHF.R.U32.HI R82, RZ, 0x10, R43 ;  /* 0x00000010ff527819 */ /* 0x000fe2000001162b */
[----:B------:R-:W-:-:S03]  /*11d0*/  HADD2.F32 R41, -RZ, R129.H0_H0 ;  /* 0x20000081ff297230 */ /* 0x000fc60000004100 */
[----:B------:R0:W-:Y:S01]  /*11e0*/  STL [R1+0x8], R2 ;  /* 0x0000080201007387 */ /* 0x0001e20000100800 */
[----:B------:R-:W-:Y:S01]  /*11f0*/  HADD2.F32 R42, -RZ, R128.H0_H0 ;  /* 0x20000080ff2a7230 */ /* 0x000fe20000004100 */
[----:B------:R-:W-:Y:S01]  /*1200*/  SHF.R.U32.HI R84, RZ, 0x10, R45 ;  /* 0x00000010ff547819 */ /* 0x000fe2000001162d */
[----:B------:R-:W-:Y:S02]  /*1210*/  HADD2.F32 R43, -RZ, R125.H0_H0 ;  /* 0x2000007dff2b7230 */ /* 0x000fe40000004100 */
[----:B------:R-:W-:Y:S02]  /*1220*/  HADD2.F32 R44, -RZ, R124.H0_H0 ;  /* 0x2000007cff2c7230 */ /* 0x000fe40000004100 */
[----:B0-----:R-:W-:Y:S01]  /*1230*/  HADD2.F32 R2, -RZ, R250.H0_H0 ;  /* 0x200000faff027230 */ /* 0x001fe20000004100 */
[----:B------:R-:W-:Y:S01]  /*1240*/  SHF.R.U32.HI R86, RZ, 0x10, R47 ;  /* 0x00000010ff567819 */ /* 0x000fe2000001162f */
[----:B------:R-:W-:Y:S02]  /*1250*/  HADD2.F32 R45, -RZ, R121.H0_H0 ;  /* 0x20000079ff2d7230 */ /* 0x000fe40000004100 */
[----:B------:R-:W-:Y:S01]  /*1260*/  HADD2.F32 R46, -RZ, R120.H0_H0 ;  /* 0x20000078ff2e7230 */ /* 0x000fe20000004100 */
[----:B------:R0:W-:Y:S01]  /*1270*/  STL [R1], R2 ;  /* 0x0000000201007387 */ /* 0x0001e20000100800 */
[----:B------:R-:W-:Y:S01]  /*1280*/  HADD2.F32 R47, -RZ, R117.H0_H0 ;  /* 0x20000075ff2f7230 */ /* 0x000fe20000004100 */
[----:B------:R-:W-:-:S02]  /*1290*/  SHF.R.U32.HI R88, RZ, 0x10, R49 ;  /* 0x00000010ff587819 */ /* 0x000fc40000011631 */
[----:B------:R1:W-:Y:S01]  /*12a0*/  STL [R1+0x15c], R41 ;  /* 0x00015c2901007387 */ /* 0x0003e20000100800 */
[----:B------:R-:W-:-:S03]  /*12b0*/  HADD2.F32 R48, -RZ, R116.H0_H0 ;  /* 0x20000074ff307230 */ /* 0x000fc60000004100 */
[----:B------:R2:W-:Y:S01]  /*12c0*/  STL [R1+0x154], R42 ;  /* 0x0001542a01007387 */ /* 0x0005e20000100800 */
[----:B------:R-:W-:-:S03]  /*12d0*/  HADD2.F32 R49, -RZ, R113.H0_H0 ;  /* 0x20000071ff317230 */ /* 0x000fc60000004100 */
[----:B------:R3:W-:Y:S01]  /*12e0*/  STL [R1+0x14c], R43 ;  /* 0x00014c2b01007387 */ /* 0x0007e20000100800 */
[----:B------:R-:W-:-:S03]  /*12f0*/  HADD2.F32 R112, -RZ, R112.H0_H0 ;  /* 0x20000070ff707230 */ /* 0x000fc60000004100 */
[----:B------:R4:W-:Y:S01]  /*1300*/  STL [R1+0x144], R44 ;  /* 0x0001442c01007387 */ /* 0x0009e20000100800 */
[----:B------:R-:W-:-:S03]  /*1310*/  HADD2.F32 R109, -RZ, R109.H0_H0 ;  /* 0x2000006dff6d7230 */ /* 0x000fc60000004100 */
[----:B------:R5:W-:Y:S01]  /*1320*/  STL [R1+0x13c], R45 ;  /* 0x00013c2d01007387 */ /* 0x000be20000100800 */
[----:B------:R-:W-:Y:S01]  /*1330*/  HADD2.F32 R239, -RZ, R102.H0_H0 ;  /* 0x20000066ffef7230 */ /* 0x000fe20000004100 */
[----:B------:R-:W-:Y:S01]  /*1340*/  SHF.R.U32.HI R102, RZ, 0x10, R57 ;  /* 0x00000010ff667819 */ /* 0x000fe20000011639 */
[----:B------:R-:W-:Y:S01]  /*1350*/  HADD2.F32 R108, -RZ, R108.H0_H0 ;  /* 0x2000006cff6c7230 */ /* 0x000fe20000004100 */
[----:B------:R5:W-:Y:S01]  /*1360*/  STL [R1+0x134], R46 ;  /* 0x0001342e01007387 */ /* 0x000be20000100800 */
[----:B------:R-:W-:-:S03]  /*1370*/  HADD2.F32 R107, -RZ, R107.H0_H0 ;  /* 0x2000006bff6b7230 */ /* 0x000fc60000004100 */
[----:B------:R5:W-:Y:S01]  /*1380*/  STL [R1+0x12c], R47 ;  /* 0x00012c2f01007387 */ /* 0x000be20000100800 */
[----:B------:R-:W-:Y:S01]  /*1390*/  HADD2.F32 R106, -RZ, R106.H0_H0 ;  /* 0x2000006aff6a7230 */ /* 0x000fe20000004100 */
[----:B------:R-:W-:Y:S02]  /*13a0*/  SHF.R.U32.HI R100, RZ, 0x10, R59 ;  /* 0x00000010ff647819 */ /* 0x000fe4000001163b */
        /* <DEDUP_REMOVED lines=68> */
[----:B------:R0:W-:Y:S04]  /*17f0*/  STL [R1+0x34], R82 ;  /* 0x0000345201007387 */ /* 0x0001e80000100800 */
[----:B------:R0:W-:Y:S04]  /*1800*/  STL [R1+0x2c], R81 ;  /* 0x00002c5101007387 */ /* 0x0001e80000100800 */
[----:B------:R0:W-:Y:S04]  /*1810*/  STL [R1+0x24], R80 ;  /* 0x0000245001007387 */ /* 0x0001e80000100800 */
[----:B------:R0:W-:Y:S04]  /*1820*/  STL [R1+0x1c], R79 ;  /* 0x00001c4f01007387 */ /* 0x0001e80000100800 */
[----:B------:R0:W-:Y:S04]  /*1830*/  STL [R1+0x14], R78 ;  /* 0x0000144e01007387 */ /* 0x0001e80000100800 */
[----:B------:R0:W-:Y:S04]  /*1840*/  STL [R1+0xc], R77 ;  /* 0x00000c4d01007387 */ /* 0x0001e80000100800 */
[----:B------:R0:W-:Y:S01]  /*1850*/  STL [R1+0x4], R76 ;  /* 0x0000044c01007387 */ /* 0x0001e20000100800 */
[--C-:B------:R-:W-:Y:S01]  /*1860*/  SHF.R.U64 R119, R110, 0x10, R111.reuse ;  /* 0x000000106e777819 */ /* 0x100fe2000000126f */
[----:B------:R-:W-:Y:S01]  /*1870*/  HADD2.F32 R235, -RZ, R110.H0_H0 ;  /* 0x2000006effeb7230 */ /* 0x000fe20000004100 */
[----:B------:R-:W-:Y:S01]  /*1880*/  SHF.R.U32.HI R118, RZ, 0x10, R111 ;  /* 0x00000010ff767819 */ /* 0x000fe2000001166f */
[----:B------:R-:W-:Y:S01]  /*1890*/  HADD2.F32 R234, -RZ, R111.H0_H0 ;  /* 0x2000006fffea7230 */ /* 0x000fe20000004100 */
        /* <DEDUP_REMOVED lines=12> */
[----:B------:R-:W-:Y:S01]  /*1960*/  SHF.R.U64 R252, R250, 0x10, R251 ;  /* 0x00000010fafc7819 */ /* 0x000fe200000012fb */
[----:B------:R-:W-:Y:S01]  /*1970*/  HADD2.F32 R249, -RZ, R246.H0_H0 ;  /* 0x200000f6fff97230 */ /* 0x000fe20000004100 */
[----:B------:R-:W-:Y:S01]  /*1980*/  SHF.R.U64 R248, R246, 0x10, R247 ;  /* 0x00000010f6f87819 */ /* 0x000fe200000012f7 */
[----:B------:R-:W-:Y:S01]  /*1990*/  HADD2.F32 R245, -RZ, R242.H0_H0 ;  /* 0x200000f2fff57230 */ /* 0x000fe20000004100 */
[----:B------:R-:W-:-:S02]  /*19a0*/  SHF.R.U64 R244, R242, 0x10, R243 ;  /* 0x00000010f2f47819 */ /* 0x000fc400000012f3 */
[----:B------:R-:W-:Y:S02]  /*19b0*/  SHF.R.U32.HI R55, RZ, 0x10, R3 ;  /* 0x00000010ff377819 */ /* 0x000fe40000011603 */
[--C-:B------:R-:W-:Y:S02]  /*19c0*/  SHF.R.U64 R56, R4, 0x10, R5.reuse ;  /* 0x0000001004387819 */ /* 0x100fe40000001205 */
[----:B------:R-:W-:Y:S02]  /*19d0*/  SHF.R.U32.HI R57, RZ, 0x10, R5 ;  /* 0x00000010ff397819 */ /* 0x000fe40000011605 */
[--C-:B------:R-:W-:Y:S02]  /*19e0*/  SHF.R.U64 R58, R6, 0x10, R7.reuse ;  /* 0x00000010063a7819 */ /* 0x100fe40000001207 */
[----:B------:R-:W-:Y:S02]  /*19f0*/  SHF.R.U32.HI R59, RZ, 0x10, R7 ;  /* 0x00000010ff3b7819 */ /* 0x000fe40000011607 */
        /* <DEDUP_REMOVED lines=24> */
[----:B------:R-:W-:-:S02]  /*1b80*/  SHF.R.U32.HI R250, RZ, 0x10, R251 ;  /* 0x00000010fffa7819 */ /* 0x000fc400000116fb */
[--C-:B------:R-:W-:Y:S02]  /*1b90*/  SHF.R.U64 R184, R32, 0x10, R33.reuse ;  /* 0x0000001020b87819 */ /* 0x100fe40000001221 */
[----:B------:R-:W-:Y:S02]  /*1ba0*/  SHF.R.U32.HI R185, RZ, 0x10, R33 ;  /* 0x00000010ffb97819 */ /* 0x000fe40000011621 */
[----:B------:R-:W-:Y:S02]  /*1bb0*/  SHF.R.U32.HI R246, RZ, 0x10, R247 ;  /* 0x00000010fff67819 */ /* 0x000fe400000116f7 */
[--C-:B------:R-:W-:Y:S02]  /*1bc0*/  SHF.R.U64 R186, R34, 0x10, R35.reuse ;  /* 0x0000001022ba7819 */ /* 0x100fe40000001223 */
[----:B------:R-:W-:Y:S02]  /*1bd0*/  SHF.R.U32.HI R187, RZ, 0x10, R35 ;  /* 0x00000010ffbb7819 */ /* 0x000fe40000011623 */
[----:B------:R-:W-:Y:S01]  /*1be0*/  SHF.R.U32.HI R242, RZ, 0x10, R243 ;  /* 0x00000010fff27819 */ /* 0x000fe200000116f3 */
[----:B------:R-:W-:Y:S01]  /*1bf0*/  HADD2.F32 R3, -RZ, R3.H0_H0 ;  /* 0x20000003ff037230 */ /* 0x000fe20000004100 */
[----:B------:R-:W-:Y:S01]  /*1c00*/  MOV R37, 0x1 ;  /* 0x0000000100257802 */ /* 0x000fe20000000f00 */
[----:B------:R-:W-:Y:S01]  /*1c10*/  HADD2.F32 R4, -RZ, R4.H0_H0 ;  /* 0x20000004ff047230 */ /* 0x000fe20000004100 */
[----:B------:R-:W-:Y:S01]  /*1c20*/  MOV R36, RZ ;  /* 0x000000ff00247202 */ /* 0x000fe20000000f00 */
[----:B------:R-:W-:Y:S01]  /*1c30*/  HADD2.F32 R5, -RZ, R5.H0_H0 ;  /* 0x20000005ff057230 */ /* 0x000fe20000004100 */
[----:B0-----:R-:W-:Y:S01]  /*1c40*/  MOV R2, RZ ;  /* 0x000000ff00027202 */ /* 0x001fe20000000f00 */
[----:B------:R-:W-:-:S02]  /*1c50*/  HADD2.F32 R6, -RZ, R6.H0_H0 ;  /* 0x20000006ff067230 */ /* 0x000fc40000004100 */
[----:B------:R-:W-:Y:S02]  /*1c60*/  HADD2.F32 R7, -RZ, R7.H0_H0 ;  /* 0x20000007ff077230 */ /* 0x000fe40000004100 */
[----:B------:R-:W-:Y:S02]  /*1c70*/  HADD2.F32 R8, -RZ, R8.H0_H0 ;  /* 0x20000008ff087230 */ /* 0x000fe40000004100 */
[----:B------:R-:W-:Y:S02]  /*1c80*/  HADD2.F32 R9, -RZ, R9.H0_H0 ;  /* 0x20000009ff097230 */ /* 0x000fe40000004100 */
[----:B------:R-:W-:Y:S02]  /*1c90*/  HADD2.F32 R10, -RZ, R10.H0_H0 ;  /* 0x2000000aff0a7230 */ /* 0x000fe40000004100 */
[----:B------:R-:W-:Y:S02]  /*1ca0*/  HADD2.F32 R11, -RZ, R11.H0_H0 ;  /* 0x2000000bff0b7230 */ /* 0x000fe40000004100 */
        /* <DEDUP_REMOVED lines=30> */
[----:B-1----:R-:W-:-:S02]  /*1e90*/  HADD2.F32 R41, -RZ, R126.H0_H0 ;  /* 0x2000007eff297230 */ /* 0x002fc40000004100 */
[----:B--2---:R-:W-:Y:S02]  /*1ea0*/  HADD2.F32 R42, -RZ, R123.H0_H0 ;  /* 0x2000007bff2a7230 */ /* 0x004fe40000004100 */
[----:B---3--:R-:W-:Y:S02]  /*1eb0*/  HADD2.F32 R43, -RZ, R122.H0_H0 ;  /* 0x2000007aff2b7230 */ /* 0x008fe40000004100 */
[----:B----4-:R-:W-:Y:S02]  /*1ec0*/  HADD2.F32 R44, -RZ, R119.H0_H0 ;  /* 0x20000077ff2c7230 */ /* 0x010fe40000004100 */
[----:B-----5:R-:W-:Y:S02]  /*1ed0*/  HADD2.F32 R45, -RZ, R118.H0_H0 ;  /* 0x20000076ff2d7230 */ /* 0x020fe40000004100 */
        /* <DEDUP_REMOVED lines=47> */
[----:B------:R-:W-:-:S07]  /*21d0*/  HADD2.F32 R242, -RZ, R242.H0_H0 ;  /* 0x200000f2fff27230 */ /* 0x000fce0000004100 */
.L_x_6834:
        /* <DEDUP_REMOVED lines=69> */
[----:B--2---:R-:W-:Y:S01]  /*2630*/  SHF.R.U64 R113, R88, 0x10, R89 ;  /* 0x0000001058717819 */ /* 0x004fe20000001259 */
[----:B------:R-:W-:Y:S02]  /*2640*/  HADD2.F32 R105, -RZ, R88.H0_H0 ;  /* 0x20000058ff697230 */ /* 0x000fe40000004100 */
[----:B------:R-:W-:Y:S02]  /*2650*/  HADD2.F32 R109, -RZ, R89.H0_H0 ;  /* 0x20000059ff6d7230 */ /* 0x000fe40000004100 */
[----:B------:R-:W-:Y:S02]  /*2660*/  HADD2.F32 R113, -RZ, R113.H0_H0 ;  /* 0x20000071ff717230 */ /* 0x000fe40000004100 */
[----:B------:R-:W-:Y:S01]  /*2670*/  FADD R117, RZ, R105 ;  /* 0x00000069ff757221 */ /* 0x000fe20000000000 */
[----:B------:R-:W-:-:S02]  /*2680*/  SHF.R.U32.HI R89, RZ, 0x10, R89 ;  /* 0x00000010ff597819 */ /* 0x000fc40000011659 */
[----:B------:R-:W-:Y:S01]  /*2690*/  IADD3 R88, R172, 0x1400, RZ ;  /* 0x00001400ac587810 */ /* 0x000fe20007ffe0ff */
[----:B------:R-:W-:Y:S02]  /*26a0*/  FADD R125, R113, R117 ;  /* 0x00000075717d7221 */ /* 0x000fe40000000000 */
[----:B------:R-:W-:Y:S02]  /*26b0*/  HADD2.F32 R117, -RZ, R89.H0_H0 ;  /* 0x20000059ff757230 */ /* 0x000fe40000004100 */
[----:B------:R-:W-:Y:S01]  /*26c0*/  FADD R125, R109, R125 ;  /* 0x0000007d6d7d7221 */ /* 0x000fe20000000000 */
[----:B------:R-:W-:Y:S01]  /*26d0*/  IMAD.WIDE.U32 R88, R88, 0x8, R84 ;  /* 0x0000000858587825 */ /* 0x000fe200078e0054 */
[----:B---3--:R-:W-:-:S03]  /*26e0*/  SHF.R.U64 R129, R130, 0x10, R131 ;  /* 0x0000001082817819 */ /* 0x008fc60000001283 */
[----:B------:R-:W-:Y:S01]  /*26f0*/  FADD R125, R117, R125 ;  /* 0x0000007d757d7221 */ /* 0x000fe20000000000 */
[----:B------:R-:W-:Y:S01]  /*2700*/  HADD2.F32 R121, -RZ, R130.H0_H0 ;  /* 0x20000082ff797230 */ /* 0x000fe20000004100 */
[----:B------:R-:W2:Y:S01]  /*2710*/  LDG.E.64 R88, desc[UR8][R88.64] ;  /* 0x0000000858587981 */ /* 0x000ea2000c1e1b00 */
[----:B------:R-:W-:-:S03]  /*2720*/  HADD2.F32 R129, -RZ, R129.H0_H0 ;  /* 0x20000081ff817230 */ /* 0x000fc60000004100 */
[----:B------:R-:W-:Y:S01]  /*2730*/  FADD R133, R121, R125 ;  /* 0x0000007d79857221 */ /* 0x000fe20000000000 */
[----:B------:R-:W-:Y:S01]  /*2740*/  HADD2.F32 R125, -RZ, R131.H0_H0 ;  /* 0x20000083ff7d7230 */ /* 0x000fe20000004100 */
[----:B------:R-:W-:Y:S02]  /*2750*/  SHF.R.U32.HI R131, RZ, 0x10, R131 ;  /* 0x00000010ff837819 */ /* 0x000fe40000011683 */
[----:B------:R-:W-:Y:S01]  /*2760*/  IADD3 R130, R172, 0x1500, RZ ;  /* 0x00001500ac827810 */ /* 0x000fe20007ffe0ff */
[----:B------:R-:W-:Y:S02]  /*2770*/  FADD R135, R129, R133 ;  /* 0x0000008581877221 */ /* 0x000fe40000000000 */
[----:B------:R-:W-:Y:S02]  /*2780*/  HADD2.F32 R133, -RZ, R131.H0_H0 ;  /* 0x20000083ff857230 */ /* 0x000fe40000004100 */
[----:B------:R-:W-:Y:S01]  /*2790*/  FADD R135, R125, R135 ;  /* 0x000000877d877221 */ /* 0x000fe20000000000 */
[----:B------:R-:W-:Y:S01]  /*27a0*/  IMAD.WIDE.U32 R130, R130, 0x8, R84 ;  /* 0x0000000882827825 */ /* 0x000fe200078e0054 */
[----:B----4-:R-:W-:-:S03]  /*27b0*/  SHF.R.U64 R137, R76, 0x10, R77 ;  /* 0x000000104c897819 */ /* 0x010fc6000000124d */
[----:B------:R-:W-:Y:S02]  /*27c0*/  HADD2.F32 R134, -RZ, R76.H0_H0 ;  /* 0x2000004cff867230 */ /* 0x000fe40000004100 */
[----:B------:R-:W-:Y:S01]  /*27d0*/  FADD R76, R133, R135 ;  /* 0x00000087854c7221 */ /* 0x000fe20000000000 */
[----:B------:R-:W3:Y:S01]  /*27e0*/  LDG.E.64 R130, desc[UR8][R130.64] ;  /* 0x0000000882827981 */ /* 0x000ee2000c1e1b00 */
[----:B------:R-:W-:Y:S02]  /*27f0*/  HADD2.F32 R137, -RZ, R137.H0_H0 ;  /* 0x20000089ff897230 */ /* 0x000fe40000004100 */
[----:B------:R-:W-:Y:S01]  /*2800*/  FADD R138, R134, R76 ;  /* 0x0000004c868a7221 */ /* 0x000fe20000000000 */
[----:B------:R-:W-:Y:S01]  /*2810*/  HADD2.F32 R135, -RZ, R77.H0_H0 ;  /* 0x2000004dff877230 */ /* 0x000fe20000004100 */
[----:B------:R-:W-:Y:S02]  /*2820*/  SHF.R.U32.HI R77, RZ, 0x10, R77 ;  /* 0x00000010ff4d7819 */ /* 0x000fe4000001164d */
[----:B------:R-:W-:Y:S01]  /*2830*/  IADD3 R76, R172, 0x1600, RZ ;  /* 0x00001600ac4c7810 */ /* 0x000fe20007ffe0ff */
[----:B------:R-:W-:-:S02]  /*2840*/  FADD R141, R137, R138 ;  /* 0x0000008a898d7221 */ /* 0x000fc40000000000 */
[----:B------:R-:W-:Y:S02]  /*2850*/  HADD2.F32 R138, -RZ, R77.H0_H0 ;  /* 0x2000004dff8a7230 */ /* 0x000fe40000004100 */
[----:B------:R-:W-:Y:S01]  /*2860*/  FADD R141, R135, R141 ;  /* 0x0000008d878d7221 */ /* 0x000fe20000000000 */
[----:B------:R-:W-:Y:S01]  /*2870*/  IMAD.WIDE.U32 R76, R76, 0x8, R84 ;  /* 0x000000084c4c7825 */ /* 0x000fe200078e0054 */
[----:B-----5:R-:W-:-:S03]  /*2880*/  SHF.R.U64 R142, R82, 0x10, R83 ;  /* 0x00000010528e7819 */ /* 0x020fc60000001253 */
[----:B------:R-:W-:Y:S02]  /*2890*/  HADD2.F32 R139, -RZ, R82.H0_H0 ;  /* 0x20000052ff8b7230 */ /* 0x000fe40000004100 */
[----:B------:R-:W-:Y:S01]  /*28a0*/  FADD R82, R138, R141 ;  /* 0x0000008d8a527221 */ /* 0x000fe20000000000 */
[----:B------:R-:W4:Y:S01]  /*28b0*/  LDG.E.64 R76, desc[UR8][R76.64] ;  /* 0x000000084c4c7981 */ /* 0x000f22000c1e1b00 */
        /* <DEDUP_REMOVED lines=9> */
[----:B------:R-:W-:-:S03]  /*2950*/  SHF.R.U64 R146, R114, 0x10, R115 ;  /* 0x0000001072927819 */ /* 0x000fc60000001273 */
[----:B------:R-:W-:Y:S01]  /*2960*/  FADD R145, R143, R145 ;  /* 0x000000918f917221 */ /* 0x000fe20000000000 */
[----:B------:R-:W-:Y:S01]  /*2970*/  HADD2.F32 R114, -RZ, R114.H0_H0 ;  /* 0x20000072ff727230 */ /* 0x000fe20000004100 */
[----:B------:R-:W5:Y:S01]  /*2980*/  LDG.E.64 R82, desc[UR8][R82.64] ;  /* 0x0000000852527981 */ /* 0x000f62000c1e1b00 */
[----:B------:R-:W-:-:S03]  /*2990*/  HADD2.F32 R146, -RZ, R146.H0_H0 ;  /* 0x20000092ff927230 */ /* 0x000fc60000004100 */
[----:B------:R-:W-:Y:S01]  /*29a0*/  FADD R149, R114, R145 ;  /* 0x0000009172957221 */ /* 0x000fe20000000000 */
[----:B------:R-:W-:Y:S01]  /*29b0*/  HADD2.F32 R145, -RZ, R115.H0_H0 ;  /* 0x20000073ff917230 */ /* 0x000fe20000004100 */
[----:B------:R-:W-:Y:S02]  /*29c0*/  SHF.R.U32.HI R115, RZ, 0x10, R115 ;  /* 0x00000010ff737819 */ /* 0x000fe40000011673 */
[----:B------:R-:W-:Y:S01]  /*29d0*/  FADD R149, R146, R149 ;  /* 0x0000009592957221 */ /* 0x000fe20000000000 */
[----:B------:R-:W-:-:S04]  /*29e0*/  IMAD.WIDE.U32 R84, R147, 0x8, R84 ;  /* 0x0000000893547825 */ /* 0x000fc800078e0054 */
[----:B------:R-:W-:Y:S01]  /*29f0*/  FADD R150, R145, R149 ;  /* 0x0000009591967221 */ /* 0x000fe20000000000 */
[----:B------:R-:W-:Y:S01]  /*2a00*/  HADD2.F32 R115, -RZ, R115.H0_H0 ;  /* 0x20000073ff737230 */ /* 0x000fe20000004100 */
[----:B------:R-:W-:Y:S01]  /*2a10*/  SHF.R.U64 R149, R78, 0x10, R79 ;  /* 0x000000104e957819 */ /* 0x000fe2000000124f */
[----:B------:R-:W-:Y:S01]  /*2a20*/  HADD2.F32 R147, -RZ, R78.H0_H0 ;  /* 0x2000004eff937230 */ /* 0x000fe20000004100 */
[----:B------:R-:W5:Y:S02]  /*2a30*/  LDG.E.64 R84, desc[UR8][R84.64] ;  /* 0x0000000854547981 */ /* 0x000f64000c1e1b00 */
[----:B------:R-:W-:Y:S01]  /*2a40*/  FADD R150, R115, R150 ;  /* 0x0000009673967221 */ /* 0x000fe20000000000 */
[----:B------:R-:W-:-:S03]  /*2a50*/  HADD2.F32 R149, -RZ, R149.H0_H0 ;  /* 0x20000095ff957230 */ /* 0x000fc60000004100 */
[----:B------:R-:W-:Y:S01]  /*2a60*/  FADD R78, R147, R150 ;  /* 0x00000096934e7221 */ /* 0x000fe20000000000 */
[----:B------:R-:W-:Y:S01]  /*2a70*/  SHF.R.U32.HI R150, RZ, 0x10, R79 ;  /* 0x00000010ff967819 */ /* 0x000fe2000001164f */
[----:B------:R-:W-:Y:S02]  /*2a80*/  HADD2.F32 R151, -RZ, R79.H0_H0 ;  /* 0x2000004fff977230 */ /* 0x000fe40000004100 */
[----:B------:R-:W-:Y:S02]  /*2a90*/  FADD R78, R149, R78 ;  /* 0x0000004e954e7221 */ /* 0x000fe40000000000 */
[----:B------:R-:W-:Y:S02]  /*2aa0*/  HADD2.F32 R150, -RZ, R150.H0_H0 ;  /* 0x20000096ff967230 */ /* 0x000fe40000004100 */
[----:B------:R-:W-:Y:S01]  /*2ab0*/  FADD R79, R151, R78 ;  /* 0x0000004e974f7221 */ /* 0x000fe20000000000 */
[----:B------:R-:W-:Y:S01]  /*2ac0*/  SHF.R.U64 R78, R90, 0x10, R91 ;  /* 0x000000105a4e7819 */ /* 0x000fe2000000125b */
[----:B------:R-:W-:-:S02]  /*2ad0*/  HADD2.F32 R153, -RZ, R90.H0_H0 ;  /* 0x2000005aff997230 */ /* 0x000fc40000004100 */
[----:B------:R-:W-:Y:S02]  /*2ae0*/  FADD R79, R150, R79 ;  /* 0x0000004f964f7221 */ /* 0x000fe40000000000 */
[----:B------:R-:W-:Y:S02]  /*2af0*/  HADD2.F32 R90, -RZ, R78.H0_H0 ;  /* 0x2000004eff5a7230 */ /* 0x000fe40000004100 */
[----:B------:R-:W-:Y:S01]  /*2b00*/  FADD R79, R153, R79 ;  /* 0x0000004f994f7221 */ /* 0x000fe20000000000 */
[----:B------:R-:W-:Y:S01]  /*2b10*/  SHF.R.U32.HI R78, RZ, 0x10, R91 ;  /* 0x00000010ff4e7819 */ /* 0x000fe2000001165b */
[----:B------:R-:W-:Y:S02]  /*2b20*/  HADD2.F32 R154, -RZ, R91.H0_H0 ;  /* 0x2000005bff9a7230 */ /* 0x000fe40000004100 */
[----:B------:R-:W-:Y:S02]  /*2b30*/  FADD R79, R90, R79 ;  /* 0x0000004f5a4f7221 */ /* 0x000fe40000000000 */
[----:B------:R-:W-:-:S02]  /*2b40*/  HADD2.F32 R91, -RZ, R78.H0_H0 ;  /* 0x2000004eff5b7230 */ /* 0x000fc40000004100 */
[----:B------:R-:W-:Y:S01]  /*2b50*/  FADD R79, R154, R79 ;  /* 0x0000004f9a4f7221 */ /* 0x000fe20000000000 */
[----:B------:R-:W-:Y:S01]  /*2b60*/  SHF.R.U64 R78, R94, 0x10, R95 ;  /* 0x000000105e4e7819 */ /* 0x000fe2000000125f */
[----:B------:R-:W-:Y:S02]  /*2b70*/  HADD2.F32 R155, -RZ, R94.H0_H0 ;  /* 0x2000005eff9b7230 */ /* 0x000fe40000004100 */
[----:B------:R-:W-:Y:S02]  /*2b80*/  FADD R79, R91, R79 ;  /* 0x0000004f5b4f7221 */ /* 0x000fe40000000000 */
[----:B------:R-:W-:Y:S02]  /*2b90*/  HADD2.F32 R94, -RZ, R78.H0_H0 ;  /* 0x2000004eff5e7230 */ /* 0x000fe40000004100 */
[----:B------:R-:W-:Y:S01]  /*2ba0*/  FADD R79, R155, R79 ;  /* 0x0000004f9b4f7221 */ /* 0x000fe20000000000 */
[----:B------:R-:W-:Y:S01]  /*2bb0*/  SHF.R.U32.HI R78, RZ, 0x10, R95 ;  /* 0x00000010ff4e7819 */ /* 0x000fe2000001165f */
[----:B------:R-:W-:-:S02]  /*2bc0*/  HADD2.F32 R157, -RZ, R95.H0_H0 ;  /* 0x2000005fff9d7230 */ /* 0x000fc40000004100 */
[----:B------:R-:W-:Y:S02]  /*2bd0*/  FADD R79, R94, R79 ;  /* 0x0000004f5e4f7221 */ /* 0x000fe40000000000 */
[----:B------:R-:W-:Y:S02]  /*2be0*/  HADD2.F32 R95, -RZ, R78.H0_H0 ;  /* 0x2000004eff5f7230 */ /* 0x000fe40000004100 */
[----:B------:R-:W-:Y:S01]  /*2bf0*/  FADD R79, R157, R79 ;  /* 0x0000004f9d4f7221 */ /* 0x000fe20000000000 */
[----:B------:R-:W-:Y:S01]  /*2c00*/  SHF.R.U64 R78, R98, 0x10, R99 ;  /* 0x00000010624e7819 */ /* 0x000fe20000001263 */
[----:B------:R-:W-:Y:S02]  /*2c10*/  HADD2.F32 R158, -RZ, R98.H0_H0 ;  /* 0x20000062ff9e7230 */ /* 0x000fe40000004100 */
[----:B------:R-:W-:Y:S02]  /*2c20*/  FADD R79, R95, R79 ;  /* 0x0000004f5f4f7221 */ /* 0x000fe40000000000 */
[----:B------:R-:W-:-:S02]  /*2c30*/  HADD2.F32 R98, -RZ, R78.H0_H0 ;  /* 0x2000004eff627230 */ /* 0x000fc40000004100 */
        /* <DEDUP_REMOVED lines=76> */
[--C-:B------:R-:W-:Y:S01]  /*3100*/  SHF.R.U64 R190, R96, 0x10, R97.reuse ;  /* 0x0000001060be7819 */ /* 0x100fe20000001261 */
        /* <DEDUP_REMOVED lines=39> */
[----:B--2---:R-:W-:Y:S01]  /*3380*/  SHF.R.U64 R78, R88, 0x10, R89 ;  /* 0x00000010584e7819 */ /* 0x004fe20000001259 */
        /* <DEDUP_REMOVED lines=9> */
[----:B---3--:R-:W-:Y:S01]  /*3420*/  SHF.R.U64 R78, R130, 0x10, R131 ;  /* 0x00000010824e7819 */ /* 0x008fe20000001283 */
        /* <DEDUP_REMOVED lines=9> */
[--C-:B----4-:R-:W-:Y:S01]  /*34c0*/  SHF.R.U64 R202, R76, 0x10, R77.reuse ;  /* 0x000000104cca7819 */ /* 0x110fe2000000124d */
        /* <DEDUP_REMOVED lines=9> */
[----:B-----5:R-:W-:Y:S01]  /*3560*/  SHF.R.U64 R206, R82, 0x10, R83 ;  /* 0x0000001052ce7819 */ /* 0x020fe20000001253 */
        /* <DEDUP_REMOVED lines=11> */
[----:B------:R-:W-:Y:S01]  /*3620*/  FADD R76, R83, R76 ;  /* 0x0000004c534c7221 */ /* 0x000fe20000000000 */
[----:B------:R-:W-:Y:S01]  /*3630*/  LOP3.LUT P0, RZ, R37, 0xff, RZ, 0xc0, !PT ;  /* 0x000000ff25ff7812 */ /* 0x000fe2000780c0ff */
[----:B------:R-:W-:Y:S02]  /*3640*/  HADD2.F32 R208, -RZ, R208.H0_H0 ;  /* 0x200000d0ffd07230 */ /* 0x000fe40000004100 */
[----:B------:R-:W-:Y:S01]  /*3650*/  FADD R76, R84, R76 ;  /* 0x0000004c544c7221 */ /* 0x000fe20000000000 */
[----:B------:R-:W-:Y:S01]  /*3660*/  HADD2.F32 R209, -RZ, R85.H0_H0 ;  /* 0x20000055ffd17230 */ /* 0x000fe20000004100 */
[----:B------:R-:W-:Y:S02]  /*3670*/  SHF.R.U32.HI R85, RZ, 0x10, R85 ;  /* 0x00000010ff557819 */ /* 0x000fe40000011655 */
[----:B------:R-:W-:Y:S01]  /*3680*/  FADD R76, R208, R76 ;  /* 0x0000004cd04c7221 */ /* 0x000fe20000000000 */
[----:B------:R-:W-:Y:S01]  /*3690*/  SHF.R.U32.HI R220, RZ, 0x5, R216 ;  /* 0x00000005ffdc7819 */ /* 0x000fe200000116d8 */
[----:B------:R-:W-:Y:S01]  /*36a0*/  UMOV UR4, 0xffffffff ;  /* 0xffffffff00047882 */ /* 0x000fe20000000000 */
[----:B------:R-:W-:-:S02]  /*36b0*/  HADD2.F32 R85, -RZ, R85.H0_H0 ;  /* 0x20000055ff557230 */ /* 0x000fc40000004100 */
        /* <DEDUP_REMOVED lines=226> */
.L_x_6853:
        /* <DEDUP_REMOVED lines=34> */
[----:B012---:R-:W-:Y:S05]  /*4700*/  CALL.REL.NOINC `($__internal_68_$__cuda_sm20_rcp_rn_f32_slowpath) ;  /* 0x0000006800207944 */ /* 0x007fea0003c00000 */
[----:B------:R-:W-:Y:S05]  /*4710*/  BRA `(.L_x_6825) ;  /* 0x0000000000107947 */ /* 0x000fea0003800000 */
.L_x_6824:
[----:B------:R-:W3:Y:S02]  /*4720*/  MUFU.RCP R215, R210 ;  /* 0x000000d200d77308 */ /* 0x000ee40000001000 */
[----:B---3--:R-:W-:-:S04]  /*4730*/  FFMA R78, R210, R215, -1 ;  /* 0xbf800000d24e7423 */ /* 0x008fc800000000d7 */
[----:B------:R-:W-:-:S04]  /*4740*/  FADD.FTZ R78, -R78, -RZ ;  /* 0x800000ff4e4e7221 */ /* 0x000fc80000010100 */
[----:B------:R-:W-:-:S07]  /*4750*/  FFMA R215, R215, R78, R215 ;  /* 0x0000004ed7d77223 */ /* 0x000fce00000000d7 */
.L_x_6825:
[----:B------:R-:W-:Y:S05]  /*4760*/  BSYNC B0 ;  /* 0x0000000000007941 */ /* 0x000fea0003800000 */
.L_x_6823:
        /* <DEDUP_REMOVED lines=20> */
[----:B------:R-:W-:Y:S05]  /*48b0*/  CALL.REL.NOINC `($__internal_68_$__cuda_sm20_rcp_rn_f32_slowpath) ;  /* 0x0000006400b47944 */ /* 0x000fea0003c00000 */
[----:B------:R-:W-:Y:S01]  /*48c0*/  MOV R78, R215 ;  /* 0x000000d7004e7202 */ /* 0x000fe20000000f00 */
[----:B------:R-:W-:Y:S06]  /*48d0*/  BRA `(.L_x_6828) ;  /* 0x0000000000107947 */ /* 0x000fec0003800000 */
.L_x_6827:
[----:B------:R-:W0:Y:S02]  /*48e0*/  MUFU.RCP R78, R79 ;  /* 0x0000004f004e7308 */ /* 0x000e240000001000 */
[----:B0-----:R-:W-:-:S04]  /*48f0*/  FFMA R79, R79, R78, -1 ;  /* 0xbf8000004f4f7423 */ /* 0x001fc8000000004e */
[----:B------:R-:W-:-:S04]  /*4900*/  FADD.FTZ R79, -R79, -RZ ;  /* 0x800000ff4f4f7221 */ /* 0x000fc80000010100 */
[----:B------:R-:W-:-:S07]  /*4910*/  FFMA R78, R78, R79, R78 ;  /* 0x0000004f4e4e7223 */ /* 0x000fce000000004e */
.L_x_6828:
[----:B------:R-:W-:Y:S05]  /*4920*/  BSYNC B0 ;  /* 0x0000000000007941 */ /* 0x000fea0003800000 */
.L_x_6826:
        /* <DEDUP_REMOVED lines=51> */
.L_x_6830:
[----:B------:R-:W2:Y:S04]  /*4c60*/  LDG.E.STRONG.GPU R211, desc[UR8][R76.64] ;  /* 0x000000084cd37981 */ /* 0x000ea8000c1ef900 */
[----:B--2---:R-:W-:Y:S01]  /*4c70*/  CCTL.IVALL ;  /* 0x00000000ff00798f */ /* 0x004fe20002000000 */
[----:B------:R-:W-:Y:S05]  /*4c80*/  YIELD ;  /* 0x0000000000007946 */ /* 0x000fea0003800000 */
[----:B------:R-:W-:-:S13]  /*4c90*/  ISETP.NE.AND P1, PT, R211, R210, PT ;  /* 0x000000d2d300720c */ /* 0x000fda0003f25270 */
[----:B------:R-:W-:Y:S05]  /*4ca0*/  @P1 BRA `(.L_x_6830) ;  /* 0xfffffffc00ec1947 */ /* 0x000fea000383ffff */
.L_x_6829:
        /* <DEDUP_REMOVED lines=21> */
[----:B012---:R-:W-:Y:S05]  /*4e00*/  CALL.REL.NOINC `($__internal_68_$__cuda_sm20_rcp_rn_f32_slowpath) ;  /* 0x0000006000607944 */ /* 0x007fea0003c00000 */
[----:B------:R-:W-:Y:S01]  /*4e10*/  MOV R78, R215 ;  /* 0x000000d7004e7202 */ /* 0x000fe20000000f00 */
[----:B------:R-:W-:Y:S06]  /*4e20*/  BRA `(.L_x_6833) ;  /* 0x0000000000107947 */ /* 0x000fec0003800000 */
.L_x_6832:
[----:B------:R-:W3:Y:S02]  /*4e30*/  MUFU.RCP R79, R78 ;  /* 0x0000004e004f7308 */ /* 0x000ee40000001000 */
[----:B---3--:R-:W-:-:S04]  /*4e40*/  FFMA R78, R78, R79, -1 ;  /* 0xbf8000004e4e7423 */ /* 0x008fc8000000004f */
[----:B------:R-:W-:-:S04]  /*4e50*/  FADD.FTZ R78, -R78, -RZ ;  /* 0x800000ff4e4e7221 */ /* 0x000fc80000010100 */
[----:B------:R-:W-:-:S07]  /*4e60*/  FFMA R78, R79, R78, R79 ;  /* 0x0000004e4f4e7223 */ /* 0x000fce000000004f */
.L_x_6833:
[----:B------:R-:W-:Y:S05]  /*4e70*/  BSYNC B0 ;  /* 0x0000000000007941 */ /* 0x000fea0003800000 */
.L_x_6831:
        /* <DEDUP_REMOVED lines=53> */
[----:B------:R-:W-:-:S03]  /*51d0*/  FADD R105, R239, 1 ;  /* 0x3f800000ef697421 */ /* 0x000fc60000000000 */
[----:B----4-:R-:W-:Y:S01]  /*51e0*/  FFMA R113, R109, R79, R217 ;  /* 0x0000004f6d717223 */ /* 0x010fe200000000d9 */
[C---:B------:R-:W-:Y:S01]  /*51f0*/  FADD R79, R40.reuse, 1 ;  /* 0x3f800000284f7421 */ /* 0x040fe20000000000 */
        /* <DEDUP_REMOVED lines=8> */
[----:B------:R-:W-:Y:S01]  /*5280*/  FMUL R129, R129, UR4 ;  /* 0x0000000481817c20 */ /* 0x000fe20008400000 */
[----:B-----5:R-:W-:Y:S01]  /*5290*/  FFMA R76, R117, R76, R216 ;  /* 0x0000004c754c7223 */ /* 0x020fe200000000d8 */
[----:B------:R-:W-:Y:S01]  /*52a0*/  FFMA R105, R121, R105, R211 ;  /* 0x0000006979697223 */ /* 0x000fe200000000d3 */
[----:B------:R-:W-:Y:S01]  /*52b0*/  FADD R117, R238, 1 ;  /* 0x3f800000ee757421 */ /* 0x000fe20000000000 */
[----:B------:R-:W-:Y:S01]  /*52c0*/  FFMA R109, R129, R79, R210 ;  /* 0x0000004f816d7223 */ /* 0x000fe200000000d2 */
[----:B------:R-:W2:Y:S01]  /*52d0*/  LDL R211, [R1+0x138] ;  /* 0x0001380001d37983 */ /* 0x000ea20000100800 */
[----:B------:R-:W-:Y:S01]  /*52e0*/  FADD R79, R41, 1 ;  /* 0x3f800000294f7421 */ /* 0x000fe20000000000 */
[----:B------:R-:W-:-:S02]  /*52f0*/  FADD R125, R125, -UR14 ;  /* 0x8000000e7d7d7e21 */ /* 0x000fc40008000000 */
[----:B------:R-:W4:Y:S01]  /*5300*/  LDL R210, [R1+0x134] ;  /* 0x0001340001d27983 */ /* 0x000f220000100800 */
[----:B------:R-:W-:Y:S01]  /*5310*/  FADD R133, R133, -UR14 ;  /* 0x8000000e85857e21 */ /* 0x000fe20008000000 */
[----:B------:R-:W-:Y:S01]  /*5320*/  FSEL R117, R238, R117, !P2 ;  /* 0x00000075ee757208 */ /* 0x000fe20005000000 */
[----:B------:R-:W-:Y:S01]  /*5330*/  FMUL R125, R125, UR4 ;  /* 0x000000047d7d7c20 */ /* 0x000fe20008400000 */
[----:B------:R-:W-:Y:S01]  /*5340*/  FSEL R79, R41, R79, !P2 ;  /* 0x0000004f294f7208 */ /* 0x000fe20005000000 */
[----:B------:R-:W-:Y:S02]  /*5350*/  FMUL R133, R133, UR4 ;  /* 0x0000000485857c20 */ /* 0x000fe40008400000 */
[----:B------:R-:W-:Y:S02]  /*5360*/  FFMA R125, R125, R117, R215 ;  /* 0x000000757d7d7223 */ /* 0x000fe400000000d7 */
[----:B------:R-:W5:Y:S01]  /*5370*/  LDL R215, [R1+0x130] ;  /* 0x0001300001d77983 */ /* 0x000f620000100800 */
[----:B------:R-:W-:Y:S01]  /*5380*/  FADD R117, R42, 1 ;  /* 0x3f8000002a757421 */ /* 0x000fe20000000000 */
[----:B------:R-:W-:-:S04]  /*5390*/  FADD R137, R137, -UR14 ;  /* 0x8000000e89897e21 */ /* 0x000fc80008000000 */
[----:B------:R-:W-:Y:S01]  /*53a0*/  FSEL R117, R42, R117, !P2 ;  /* 0x000000752a757208 */ /* 0x000fe20005000000 */
[----:B------:R-:W-:-:S04]  /*53b0*/  FMUL R137, R137, UR4 ;  /* 0x0000000489897c20 */ /* 0x000fc80008400000 */
[----:B------:R-:W-:Y:S02]  /*53c0*/  FFMA R117, R137, R117, R212 ;  /* 0x0000007589757223 */ /* 0x000fe400000000d4 */
[----:B------:R-:W5:Y:S01]  /*53d0*/  LDL R212, [R1+0x124] ;  /* 0x0001240001d47983 */ /* 0x000f620000100800 */
[----:B---3--:R-:W-:-:S03]  /*53e0*/  FFMA R79, R133, R79, R214 ;  /* 0x0000004f854f7223 */ /* 0x008fc600000000d6 */
[----:B------:R-:W3:Y:S01]  /*53f0*/  LDL R214, [R1+0x12c] ;  /* 0x00012c0001d67983 */ /* 0x000ee20000100800 */
[----:B------:R-:W-:Y:S01]  /*5400*/  FADD R121, R237, 1 ;  /* 0x3f800000ed797421 */ /* 0x000fe20000000000 */
[----:B------:R-:W-:-:S04]  /*5410*/  FADD R134, R134, -UR14 ;  /* 0x8000000e86867e21 */ /* 0x000fc80008000000 */
[----:B------:R-:W-:Y:S01]  /*5420*/  FSEL R121, R237, R121, !P2 ;  /* 0x00000079ed797208 */ /* 0x000fe20005000000 */
[----:B------:R-:W-:Y:S01]  /*5430*/  FMUL R134, R134, UR4 ;  /* 0x0000000486867c20 */ /* 0x000fe20008400000 */
[----:B------:R-:W-:Y:S01]  /*5440*/  FADD R133, R236, 1 ;  /* 0x3f800000ec857421 */ /* 0x000fe20000000000 */
[----:B------:R-:W-:Y:S02]  /*5450*/  FADD R129, R43, 1 ;  /* 0x3f8000002b817421 */ /* 0x000fe40000000000 */
[----:B------:R-:W-:Y:S02]  /*5460*/  FFMA R121, R134, R121, R213 ;  /* 0x0000007986797223 */ /* 0x000fe400000000d5 */
[----:B------:R-:W3:Y:S01]  /*5470*/  LDL R213, [R1+0x128] ;  /* 0x0001280001d57983 */ /* 0x000ee20000100800 */
[----:B------:R-:W-:Y:S01]  /*5480*/  FADD R135, R135, -UR14 ;  /* 0x8000000e87877e21 */ /* 0x000fe20008000000 */
[----:B------:R-:W-:Y:S01]  /*5490*/  FADD R138, R138, -UR14 ;  /* 0x8000000e8a8a7e21 */ /* 0x000fe20008000000 */
[----:B------:R-:W-:-:S02]  /*54a0*/  FSEL R133, R236, R133, !P2 ;  /* 0x00000085ec857208 */ /* 0x000fc40005000000 */
[----:B------:R-:W-:Y:S01]  /*54b0*/  FSEL R129, R43, R129, !P2 ;  /* 0x000000812b817208 */ /* 0x000fe20005000000 */
[----:B------:R-:W-:Y:S01]  /*54c0*/  FMUL R135, R135, UR4 ;  /* 0x0000000487877c20 */ /* 0x000fe20008400000 */
[----:B------:R-:W-:Y:S01]  /*54d0*/  FMUL R138, R138, UR4 ;  /* 0x000000048a8a7c20 */ /* 0x000fe20008400000 */
[----:B------:R-:W-:Y:S01]  /*54e0*/  FADD R139, R139, -UR14 ;  /* 0x8000000e8b8b7e21 */ /* 0x000fe20008000000 */
[----:B------:R-:W-:-:S03]  /*54f0*/  FADD R142, R142, -UR14 ;  /* 0x8000000e8e8e7e21 */ /* 0x000fc60008000000 */
[----:B------:R-:W-:Y:S01]  /*5500*/  FMUL R139, R139, UR4 ;  /* 0x000000048b8b7c20 */ /* 0x000fe20008400000 */
[----:B------:R-:W-:Y:S01]  /*5510*/  FMUL R142, R142, UR4 ;  /* 0x000000048e8e7c20 */ /* 0x000fe20008400000 */
[----:B--2---:R-:W-:Y:S01]  /*5520*/  FFMA R135, R135, R133, R211 ;  /* 0x0000008587877223 */ /* 0x004fe200000000d3 */
[C---:B------:R-:W-:Y:S01]  /*5530*/  FADD R133, R235.reuse, 1 ;  /* 0x3f800000eb857421 */ /* 0x040fe20000000000 */
[----:B------:R-:W2:Y:S01]  /*5540*/  LDL R211, [R1+0x120] ;  /* 0x0001200001d37983 */ /* 0x000ea20000100800 */
[----:B----4-:R-:W-:Y:S01]  /*5550*/  FFMA R134, R138, R129, R210 ;  /* 0x000000818a867223 */ /* 0x010fe200000000d2 */
[C---:B------:R-:W-:Y:S02]  /*5560*/  FADD R129, R44.reuse, 1 ;  /* 0x3f8000002c817421 */ /* 0x040fe40000000000 */
[----:B------:R-:W4:Y:S01]  /*5570*/  LDL R210, [R1+0x11c] ;  /* 0x00011c0001d27983 */ /* 0x000f220000100800 */
[----:B------:R-:W-:Y:S02]  /*5580*/  FSEL R137, R235, R133, !P2 ;  /* 0x00000085eb897208 */ /* 0x000fe40005000000 */
[----:B------:R-:W-:-:S03]  /*5590*/  FSEL R133, R44, R129, !P2 ;  /* 0x000000812c857208 */ /* 0x000fc60005000000 */
[----:B-----5:R-:W-:Y:S02]  /*55a0*/  FFMA R129, R139, R137, R215 ;  /* 0x000000898b817223 */ /* 0x020fe400000000d7 */
        /* <DEDUP_REMOVED lines=13> */
[----:B------:R-:W-:-:S03]  /*5680*/  FADD R137, R46, 1 ;  /* 0x3f8000002e897421 */ /* 0x000fc60000000000 */
[----:B------:R-:W-:Y:S01]  /*5690*/  FFMA R141, R141, R138, R213 ;  /* 0x0000008a8d8d7223 */ /* 0x000fe200000000d5 */
[C---:B------:R-:W-:Y:S01]  /*56a0*/  FADD R138, R233.reuse, 1 ;  /* 0x3f800000e98a7421 */ /* 0x040fe20000000000 */
[----:B------:R-:W3:Y:S01]  /*56b0*/  LDL R213, [R1+0x110] ;  /* 0x0001100001d57983 */ /* 0x000ee20000100800 */
        /* <DEDUP_REMOVED lines=9> */
[----:B------:R-:W-:Y:S01]  /*5750*/  FMUL R115, R115, UR4 ;  /* 0x0000000473737c20 */ /* 0x000fe20008400000 */
[----:B--2---:R-:W-:Y:S01]  /*5760*/  FFMA R137, R114, R142, R211 ;  /* 0x0000008e72897223 */ /* 0x004fe200000000d3 */
[----:B------:R-:W-:Y:S01]  /*5770*/  FADD R142, R232, 1 ;  /* 0x3f800000e88e7421 */ /* 0x000fe20000000000 */
        /* <DEDUP_REMOVED lines=8> */
[----:B------:R-:W-:-:S04]  /*5800*/  FADD R149, R149, -UR14 ;  /* 0x8000000e95957e21 */ /* 0x000fc80008000000 */
[----:B------:R-:W-:Y:S01]  /*5810*/  FMUL R149, R149, UR4 ;  /* 0x0000000495957c20 */ /* 0x000fe20008400000 */
[----:B---3--:R-:W-:Y:S01]  /*5820*/  FFMA R114, R115, R114, R214 ;  /* 0x0000007273727223 */ /* 0x008fe200000000d6 */
[C---:B------:R-:W-:Y:S01]  /*5830*/  FADD R115, R48.reuse, 1 ;  /* 0x3f80000030737421 */ /* 0x040fe20000000000 */
[----:B------:R-:W3:Y:S04]  /*5840*/  LDL R214, [R1+0xfc] ;  /* 0x0000fc0001d67983 */ /* 0x000ee80000100800 */
[----:B------:R-:W-:-:S05]  /*5850*/  FSEL R115, R48, R115, !P2 ;  /* 0x0000007330737208 */ /* 0x000fca0005000000 */
[----:B------:R-:W-:Y:S02]  /*5860*/  FFMA R143, R149, R115, R212 ;  /* 0x00000073958f7223 */ /* 0x000fe400000000d4 */
        /* <DEDUP_REMOVED lines=15> */
[----:B------:R-:W-:Y:S02]  /*5960*/  FADD R149, R229, 1 ;  /* 0x3f800000e5957421 */ /* 0x000fe40000000000 */
[----:B--2---:R-:W-:Y:S01]  /*5970*/  FFMA R147, R151, R146, R211 ;  /* 0x0000009297937223 */ /* 0x004fe200000000d3 */
[----:B------:R-:W-:Y:S01]  /*5980*/  FADD R146, R50, 1 ;  /* 0x3f80000032927421 */ /* 0x000fe20000000000 */
[----:B------:R-:W2:Y:S01]  /*5990*/  LDL R211, [R1+0xf0] ;  /* 0x0000f00001d37983 */ /* 0x000ea20000100800 */
[----:B----4-:R-:W-:-:S03]  /*59a0*/  FFMA R115, R150, R115, R210 ;  /* 0x0000007396737223 */ /* 0x010fc600000000d2 */
[----:B------:R-:W4:Y:S01]  /*59b0*/  LDL R210, [R1+0xec] ;  /* 0x0000ec0001d27983 */ /* 0x000f220000100800 */
[----:B------:R-:W-:Y:S01]  /*59c0*/  FADD R153, R153, -UR14 ;  /* 0x8000000e99997e21 */ /* 0x000fe20008000000 */
[----:B------:R-:W-:Y:S01]  /*59d0*/  FADD R90, R90, -UR14 ;  /* 0x8000000e5a5a7e21 */ /* 0x000fe20008000000 */
[----:B------:R-:W-:Y:S02]  /*59e0*/  FSEL R149, R229, R149, !P2 ;  /* 0x00000095e5957208 */ /* 0x000fe40005000000 */
[----:B------:R-:W-:Y:S01]  /*59f0*/  FSEL R146, R50, R146, !P2 ;  /* 0x0000009232927208 */ /* 0x000fe20005000000 */
[----:B------:R-:W-:Y:S01]  /*5a00*/  FMUL R153, R153, UR4 ;  /* 0x0000000499997c20 */ /* 0x000fe20008400000 */
[----:B------:R-:W-:-:S03]  /*5a10*/  FMUL R150, R90, UR4 ;  /* 0x000000045a967c20 */ /* 0x000fc60008400000 */
[----:B-----5:R-:W-:Y:S02]  /*5a20*/  FFMA R90, R153, R149, R215 ;  /* 0x00000095995a7223 */ /* 0x020fe400000000d7 */
[----:B------:R-:W5:Y:S01]  /*5a30*/  LDL R215, [R1+0xe8] ;  /* 0x0000e80001d77983 */ /* 0x000f620000100800 */
[----:B------:R-:W-:Y:S01]  /*5a40*/  FADD R149, R51, 1 ;  /* 0x3f80000033957421 */ /* 0x000fe20000000000 */
[----:B------:R-:W-:-:S04]  /*5a50*/  FADD R91, R91, -UR14 ;  /* 0x8000000e5b5b7e21 */ /* 0x000fc80008000000 */
[----:B------:R-:W-:Y:S01]  /*5a60*/  FSEL R149, R51, R149, !P2 ;  /* 0x0000009533957208 */ /* 0x000fe20005000000 */
[----:B------:R-:W-:Y:S01]  /*5a70*/  FMUL R91, R91, UR4 ;  /* 0x000000045b5b7c20 */ /* 0x000fe20008400000 */
[----:B---3--:R-:W-:Y:S02]  /*5a80*/  FFMA R146, R150, R146, R214 ;  /* 0x0000009296927223 */ /* 0x008fe400000000d6 */
[----:B------:R-:W3:Y:S01]  /*5a90*/  LDL R214, [R1+0xe4] ;  /* 0x0000e40001d67983 */ /* 0x000ee20000100800 */
[----:B------:R-:W-:-:S03]  /*5aa0*/  FFMA R149, R91, R149, R212 ;  /* 0x000000955b957223 */ /* 0x000fc600000000d4 */
[----:B------:R-:W3:Y:S01]  /*5ab0*/  LDL R212, [R1+0xdc] ;  /* 0x0000dc0001d47983 */ /* 0x000ee20000100800 */
[----:B------:R-:W-:Y:S01]  /*5ac0*/  FADD R150, R228, 1 ;  /* 0x3f800000e4967421 */ /* 0x000fe20000000000 */
[----:B------:R-:W-:-:S04]  /*5ad0*/  FADD R154, R154, -UR14 ;  /* 0x8000000e9a9a7e21 */ /* 0x000fc80008000000 */
[----:B------:R-:W-:Y:S01]  /*5ae0*/  FSEL R150, R228, R150, !P2 ;  /* 0x00000096e4967208 */ /* 0x000fe20005000000 */
[----:B------:R-:W-:Y:S01]  /*5af0*/  FMUL R154, R154, UR4 ;  /* 0x000000049a9a7c20 */ /* 0x000fe20008400000 */
[----:B------:R-:W-:-:S03]  /*5b00*/  FADD R91, R52, 1 ;  /* 0x3f800000345b7421 */ /* 0x000fc60000000000 */
[----:B------:R-:W-:Y:S01]  /*5b10*/  FFMA R151, R154, R150, R213 ;  /* 0x000000969a977223 */ /* 0x000fe200000000d5 */
[----:B------:R-:W-:Y:S01]  /*5b20*/  FADD R150, R227, 1 ;  /* 0x3f800000e3967421 */ /* 0x000fe20000000000 */
        /* <DEDUP_REMOVED lines=8> */
[----:B--2---:R-:W-:Y:S01]  /*5bb0*/  FFMA R91, R155, R153, R211 ;  /* 0x000000999b5b7223 */ /* 0x004fe200000000d3 */
[----:B------:R-:W-:Y:S01]  /*5bc0*/  FADD R153, R226, 1 ;  /* 0x3f800000e2997421 */ /* 0x000fe20000000000 */
[----:B------:R-:W2:Y:S01]  /*5bd0*/  LDL R211, [R1+0xd8] ;  /* 0x0000d80001d37983 */ /* 0x000ea20000100800 */
[----:B----4-:R-:W-:Y:S01]  /*5be0*/  FFMA R94, R94, R150, R210 ;  /* 0x000000965e5e7223 */ /* 0x010fe200000000d2 */
[----:B------:R-:W-:-:S02]  /*5bf0*/  FADD R150, R53, 1 ;  /* 0x3f80000035967421 */ /* 0x000fc40000000000 */
[----:B------:R-:W4:Y:S01]  /*5c00*/  LDL R210, [R1+0xd4] ;  /* 0x0000d40001d27983 */ /* 0x000f220000100800 */
[----:B------:R-:W-:Y:S01]  /*5c10*/  FADD R95, R95, -UR14 ;  /* 0x8000000e5f5f7e21 */ /* 0x000fe20008000000 */
[----:B------:R-:W-:Y:S01]  /*5c20*/  FSEL R153, R226, R153, !P2 ;  /* 0x00000099e2997208 */ /* 0x000fe20005000000 */
[----:B------:R-:W-:Y:S01]  /*5c30*/  FMUL R157, R157, UR4 ;  /* 0x000000049d9d7c20 */ /* 0x000fe20008400000 */
[----:B------:R-:W-:Y:S01]  /*5c40*/  FSEL R150, R53, R150, !P2 ;  /* 0x0000009635967208 */ /* 0x000fe20005000000 */
[----:B------:R-:W-:Y:S01]  /*5c50*/  FMUL R95, R95, UR4 ;  /* 0x000000045f5f7c20 */ /* 0x000fe20008400000 */
[----:B------:R-:W4:Y:S01]  /*5c60*/  LDL R155, [R1+0xcc] ;  /* 0x0000cc00019b7983 */ /* 0x000f220000100800 */
[----:B-----5:R-:W-:Y:S01]  /*5c70*/  FFMA R157, R157, R153, R215 ;  /* 0x000000999d9d7223 */ /* 0x020fe200000000d7 */
[----:B------:R-:W-:Y:S01]  /*5c80*/  FADD R98, R98, -UR14 ;  /* 0x8000000e62627e21 */ /* 0x000fe20008000000 */
[----:B------:R-:W-:Y:S01]  /*5c90*/  FADD R158, R158, -UR14 ;  /* 0x8000000e9e9e7e21 */ /* 0x000fe20008000000 */
[----:B------:R-:W-:Y:S01]  /*5ca0*/  FADD R159, R159, -UR14 ;  /* 0x8000000e9f9f7e21 */ /* 0x000fe20008000000 */
[----:B------:R-:W-:Y:S01]  /*5cb0*/  FADD R99, R99, -UR14 ;  /* 0x8000000e63637e21 */ /* 0x000fe20008000000 */
[----:B------:R-:W-:Y:S01]  /*5cc0*/  FMUL R98, R98, UR4 ;  /* 0x0000000462627c20 */ /* 0x000fe20008400000 */
[----:B---3--:R-:W-:Y:S01]  /*5cd0*/  FFMA R153, R95, R150, R214 ;  /* 0x000000965f997223 */ /* 0x008fe200000000d6 */
[----:B------:R-:W-:Y:S01]  /*5ce0*/  FADD R150, R225, 1 ;  /* 0x3f800000e1967421 */ /* 0x000fe20000000000 */
[----:B------:R-:W3:Y:S01]  /*5cf0*/  LDL R214, [R1+0xd0] ;  /* 0x0000d00001d67983 */ /* 0x000ee20000100800 */
[----:B------:R-:W-:-:S03]  /*5d00*/  FADD R95, R54, 1 ;  /* 0x3f800000365f7421 */ /* 0x000fc60000000000 */
[----:B------:R-:W-:Y:S01]  /*5d10*/  FSEL R154, R225, R150, !P2 ;  /* 0x00000096e19a7208 */ /* 0x000fe20005000000 */
[----:B------:R-:W5:Y:S01]  /*5d20*/  LDL R215, [R1+0xc0] ;  /* 0x0000c00001d77983 */ /* 0x000f620000100800 */
[----:B------:R-:W-:-:S05]  /*5d30*/  FSEL R150, R54, R95, !P2 ;  /* 0x0000005f36967208 */ /* 0x000fca0005000000 */
[----:B------:R-:W-:Y:S02]  /*5d40*/  FFMA R98, R98, R150, R212 ;  /* 0x0000009662627223 */ /* 0x000fe400000000d4 */
[----:B------:R-:W5:Y:S01]  /*5d50*/  LDL R212, [R1+0xc8] ;  /* 0x0000c80001d47983 */ /* 0x000f620000100800 */
[----:B------:R-:W-:Y:S01]  /*5d60*/  FMUL R158, R158, UR4 ;  /* 0x000000049e9e7c20 */ /* 0x000fe20008400000 */
[----:B------:R-:W-:Y:S01]  /*5d70*/  FADD R150, R55, 1 ;  /* 0x3f80000037967421 */ /* 0x000fe20000000000 */
[----:B------:R-:W-:Y:S02]  /*5d80*/  FMUL R159, R159, UR4 ;  /* 0x000000049f9f7c20 */ /* 0x000fe40008400000 */
[----:B------:R-:W-:Y:S01]  /*5d90*/  FFMA R95, R158, R154, R213 ;  /* 0x0000009a9e5f7223 */ /* 0x000fe200000000d5 */
[----:B------:R-:W-:Y:S01]  /*5da0*/  FADD R154, R3, 1 ;  /* 0x3f800000039a7421 */ /* 0x000fe20000000000 */
[----:B------:R-:W5:Y:S01]  /*5db0*/  LDL R213, [R1+0xc4] ;  /* 0x0000c40001d57983 */ /* 0x000f620000100800 */
[----:B------:R-:W-:Y:S01]  /*5dc0*/  FSEL R150, R55, R150, !P2 ;  /* 0x0000009637967208 */ /* 0x000fe20005000000 */
[----:B------:R-:W-:-:S02]  /*5dd0*/  FMUL R99, R99, UR4 ;  /* 0x0000000463637c20 */ /* 0x000fc40008400000 */
[----:B------:R-:W-:Y:S01]  /*5de0*/  FSEL R154, R3, R154, !P2 ;  /* 0x0000009a039a7208 */ /* 0x000fe20005000000 */
[----:B------:R-:W-:Y:S01]  /*5df0*/  FADD R102, R102, -UR14 ;  /* 0x8000000e66667e21 */ /* 0x000fe20008000000 */
[----:B------:R-:W-:Y:S01]  /*5e00*/  FADD R161, R161, -UR14 ;  /* 0x8000000ea1a17e21 */ /* 0x000fe20008000000 */
[----:B------:R-:W5:Y:S02]  /*5e10*/  LDL R158, [R1+0xb8] ;  /* 0x0000b800019e7983 */ /* 0x000f640000100800 */
[----:B--2---:R-:W-:Y:S02]  /*5e20*/  FFMA R211, R159, R154, R211 ;  /* 0x0000009a9fd37223 */ /* 0x004fe400000000d3 */
[----:B------:R-:W2:Y:S01]  /*5e30*/  LDL R159, [R1+0xbc] ;  /* 0x0000bc00019f7983 */ /* 0x000ea20000100800 */
[----:B----4-:R-:W-:Y:S01]  /*5e40*/  FFMA R210, R99, R150, R210 ;  /* 0x0000009663d27223 */ /* 0x010fe200000000d2 */
[----:B------:R-:W-:Y:S01]  /*5e50*/  FADD R150, R4, 1 ;  /* 0x3f80000004967421 */ /* 0x000fe20000000000 */
[----:B------:R-:W-:Y:S01]  /*5e60*/  FADD R99, R56, 1 ;  /* 0x3f80000038637421 */ /* 0x000fe20000000000 */
[----:B------:R-:W-:-:S03]  /*5e70*/  FMUL R102, R102, UR4 ;  /* 0x0000000466667c20 */ /* 0x000fc60008400000 */
[----:B------:R-:W-:Y:S02]  /*5e80*/  FSEL R154, R4, R150, !P2 ;  /* 0x00000096049a7208 */ /* 0x000fe40005000000 */
[----:B------:R-:W-:Y:S01]  /*5e90*/  FSEL R150, R56, R99, !P2 ;  /* 0x0000006338967208 */ /* 0x000fe20005000000 */
[----:B------:R-:W-:-:S04]  /*5ea0*/  FMUL R161, R161, UR4 ;  /* 0x00000004a1a17c20 */ /* 0x000fc80008400000 */
[----:B------:R-:W-:Y:S02]  /*5eb0*/  FFMA R102, R102, R150, R155 ;  /* 0x0000009666667223 */ /* 0x000fe4000000009b */
[----:B------:R-:W4:Y:S01]  /*5ec0*/  LDL R155, [R1+0xb4] ;  /* 0x0000b400019b7983 */ /* 0x000f220000100800 */
[----:B------:R-:W-:-:S04]  /*5ed0*/  FADD R162, R162, -UR14 ;  /* 0x8000000ea2a27e21 */ /* 0x000fc80008000000 */
[----:B------:R-:W-:Y:S01]  /*5ee0*/  FMUL R162, R162, UR4 ;  /* 0x00000004a2a27c20 */ /* 0x000fe20008400000 */
[----:B---3--:R-:W-:Y:S01]  /*5ef0*/  FFMA R99, R161, R154, R214 ;  /* 0x0000009aa1637223 */ /* 0x008fe200000000d6 */
[----:B------:R-:W-:Y:S01]  /*5f00*/  FADD R154, R5, 1 ;  /* 0x3f800000059a7421 */ /* 0x000fe20000000000 */
[----:B------:R-:W-:Y:S01]  /*5f10*/  FADD R150, R57, 1 ;  /* 0x3f80000039967421 */ /* 0x000fe20000000000 */
[----:B------:R-:W-:Y:S01]  /*5f20*/  FADD R103, R103, -UR14 ;  /* 0x8000000e67677e21 */ /* 0x000fe20008000000 */
[----:B------:R-:W-:Y:S01]  /*5f30*/  FADD R163, R163, -UR14 ;  /* 0x8000000ea3a37e21 */ /* 0x000fe20008000000 */
[----:B------:R-:W-:Y:S01]  /*5f40*/  FADD R110, R110, -UR14 ;  /* 0x8000000e6e6e7e21 */ /* 0x000fe20008000000 */
[----:B------:R-:W-:Y:S01]  /*5f50*/  FSEL R154, R5, R154, !P2 ;  /* 0x0000009a059a7208 */ /* 0x000fe20005000000 */
[----:B------:R-:W3:Y:S04]  /*5f60*/  LDL R214, [R1+0xb0] ;  /* 0x0000b00001d67983 */ /* 0x000ee80000100800 */
[----:B-----5:R-:W-:-:S02]  /*5f70*/  FFMA R212, R162, R154, R212 ;  /* 0x0000009aa2d47223 */ /* 0x020fc400000000d4 */
[----:B------:R-:W5:Y:S01]  /*5f80*/  LDL R154, [R1+0xac] ;  /* 0x0000ac00019a7983 */ /* 0x000f620000100800 */
[----:B------:R-:W-:Y:S01]  /*5f90*/  FSEL R150, R57, R150, !P2 ;  /* 0x0000009639967208 */ /* 0x000fe20005000000 */
[----:B------:R-:W-:Y:S01]  /*5fa0*/  FMUL R103, R103, UR4 ;  /* 0x0000000467677c20 */ /* 0x000fe20008400000 */
[----:B------:R-:W-:Y:S01]  /*5fb0*/  FMUL R163, R163, UR4 ;  /* 0x00000004a3a37c20 */ /* 0x000fe20008400000 */
[----:B------:R-:W-:Y:S01]  /*5fc0*/  FMUL R110, R110, UR4 ;  /* 0x000000046e6e7c20 */ /* 0x000fe20008400000 */
[----:B------:R-:W3:Y:S01]  /*5fd0*/  LDL R162, [R1+0xa8] ;  /* 0x0000a80001a27983 */ /* 0x000ee20000100800 */
[----:B------:R-:W-:Y:S01]  /*5fe0*/  FFMA R161, R103, R150, R213 ;  /* 0x0000009667a17223 */ /* 0x000fe200000000d5 */
[----:B------:R-:W-:Y:S01]  /*5ff0*/  FADD R150, R6, 1 ;  /* 0x3f80000006967421 */ /* 0x000fe20000000000 */
[----:B------:R-:W-:-:S04]  /*6000*/  FADD R103, R58, 1 ;  /* 0x3f8000003a677421 */ /* 0x000fc80000000000 */
[----:B------:R-:W-:Y:S02]  /*6010*/  FSEL R150, R6, R150, !P2 ;  /* 0x0000009606967208 */ /* 0x000fe40005000000 */
[----:B------:R-:W-:-:S03]  /*6020*/  FSEL R213, R58, R103, !P2 ;  /* 0x000000673ad57208 */ /* 0x000fc60005000000 */
[----:B------:R-:W-:Y:S01]  /*6030*/  FFMA R103, R163, R150, R215 ;  /* 0x00000096a3677223 */ /* 0x000fe200000000d7 */
[----:B------:R-:W-:Y:S01]  /*6040*/  FADD R150, R7, 1 ;  /* 0x3f80000007967421 */ /* 0x000fe20000000000 */
[----:B--2---:R-:W-:Y:S01]  /*6050*/  FFMA R213, R110, R213, R159 ;  /* 0x000000d56ed57223 */ /* 0x004fe2000000009f */
[----:B------:R-:W-:Y:S01]  /*6060*/  FADD R110, R59, 1 ;  /* 0x3f8000003b6e7421 */ /* 0x000fe20000000000 */
[----:B------:R-:W2:Y:S01]  /*6070*/  LDL R159, [R1+0xa4] ;  /* 0x0000a400019f7983 */ /* 0x000ea20000100800 */
[----:B------:R-:W-:Y:S01]  /*6080*/  FADD R165, R165, -UR14 ;  /* 0x8000000ea5a57e21 */ /* 0x000fe20008000000 */
[----:B------:R-:W-:Y:S01]  /*6090*/  FADD R111, R111, -UR14 ;  /* 0x8000000e6f6f7e21 */ /* 0x000fe20008000000 */
[----:B------:R-:W-:Y:S01]  /*60a0*/  FSEL R150, R7, R150, !P2 ;  /* 0x0000009607967208 */ /* 0x000fe20005000000 */
[----:B------:R-:W-:Y:S01]  /*60b0*/  FADD R118, R118, -UR14 ;  /* 0x8000000e76767e21 */ /* 0x000fe20008000000 */
[----:B------:R-:W-:Y:S01]  /*60c0*/  FSEL R110, R59, R110, !P2 ;  /* 0x0000006e3b6e7208 */ /* 0x000fe20005000000 */
[----:B------:R-:W-:Y:S01]  /*60d0*/  FMUL R165, R165, UR4 ;  /* 0x00000004a5a57c20 */ /* 0x000fe20008400000 */
[----:B------:R-:W-:Y:S01]  /*60e0*/  FMUL R111, R111, UR4 ;  /* 0x000000046f6f7c20 */ /* 0x000fe20008400000 */
[----:B------:R-:W2:Y:S02]  /*60f0*/  LDL R163, [R1+0x98] ;  /* 0x0000980001a37983 */ /* 0x000ea40000100800 */
[----:B------:R-:W-:-:S02]  /*6100*/  FFMA R216, R165, R150, R158 ;  /* 0x00000096a5d87223 */ /* 0x000fc4000000009e */
[----:B------:R-:W2:Y:S01]  /*6110*/  LDL R158, [R1+0xa0] ;  /* 0x0000a000019e7983 */ /* 0x000ea20000100800 */
[----:B----4-:R-:W-:Y:S01]  /*6120*/  FFMA R215, R111, R110, R155 ;  /* 0x0000006e6fd77223 */ /* 0x010fe2000000009b */
[----:B------:R-:W-:Y:S02]  /*6130*/  FADD R110, R60, 1 ;  /* 0x3f8000003c6e7421 */ /* 0x000fe40000000000 */
[----:B------:R-:W4:Y:S01]  /*6140*/  LDL R155, [R1+0x9c] ;  /* 0x00009c00019b7983 */ /* 0x000f220000100800 */
[----:B------:R-:W-:Y:S02]  /*6150*/  FMUL R118, R118, UR4 ;  /* 0x0000000476767c20 */ /* 0x000fe40008400000 */
[----:B------:R-:W-:-:S05]  /*6160*/  FSEL R110, R60, R110, !P2 ;  /* 0x0000006e3c6e7208 */ /* 0x000fca0005000000 */
[----:B-----5:R-:W-:Y:S02]  /*6170*/  FFMA R110, R118, R110, R154 ;  /* 0x0000006e766e7223 */ /* 0x020fe4000000009a */
[----:B------:R-:W5:Y:S01]  /*6180*/  LDL R154, [R1+0x94] ;  /* 0x00009400019a7983 */ /* 0x000f620000100800 */
[----:B------:R-:W-:Y:S01]  /*6190*/  FADD R111, R8, 1 ;  /* 0x3f800000086f7421 */ /* 0x000fe20000000000 */
        /* <DEDUP_REMOVED lines=11> */
[----:B---3--:R-:W-:Y:S01]  /*6250*/  FFMA R111, R166, R111, R214 ;  /* 0x0000006fa66f7223 */ /* 0x008fe200000000d6 */
[----:B------:R-:W-:-:S02]  /*6260*/  FFMA R214, R167, R150, R162 ;  /* 0x00000096a7d67223 */ /* 0x000fc400000000a2 */
[----:B------:R-:W3:Y:S01]  /*6270*/  LDL R162, [R1+0x90] ;  /* 0x0000900001a27983 */ /* 0x000ee20000100800 */
[----:B------:R-:W-:Y:S01]  /*6280*/  FADD R169, R169, -UR14 ;  /* 0x8000000ea9a97e21 */ /* 0x000fe20008000000 */
[----:B------:R-:W-:Y:S01]  /*6290*/  FADD R126, R126, -UR14 ;  /* 0x8000000e7e7e7e21 */ /* 0x000fe20008000000 */
[----:B--2---:R-:W-:Y:S01]  /*62a0*/  FFMA R165, R119, R118, R159 ;  /* 0x0000007677a57223 */ /* 0x004fe2000000009f */
[----:B------:R-:W-:Y:S01]  /*62b0*/  FADD R119, R10, 1 ;  /* 0x3f8000000a777421 */ /* 0x000fe20000000000 */
[----:B------:R-:W2:Y:S01]  /*62c0*/  LDL R159, [R1+0x8c] ;  /* 0x00008c00019f7983 */ /* 0x000ea20000100800 */
[----:B------:R-:W-:Y:S01]  /*62d0*/  FADD R118, R62, 1 ;  /* 0x3f8000003e767421 */ /* 0x000fe20000000000 */
[----:B------:R-:W-:Y:S02]  /*62e0*/  FMUL R169, R169, UR4 ;  /* 0x00000004a9a97c20 */ /* 0x000fe40008400000 */
[----:B------:R-:W-:Y:S01]  /*62f0*/  FSEL R119, R10, R119, !P2 ;  /* 0x000000770a777208 */ /* 0x000fe20005000000 */
[----:B------:R-:W-:Y:S01]  /*6300*/  FMUL R126, R126, UR4 ;  /* 0x000000047e7e7c20 */ /* 0x000fe20008400000 */
[----:B------:R-:W-:-:S03]  /*6310*/  FSEL R118, R62, R118, !P2 ;  /* 0x000000763e767208 */ /* 0x000fc60005000000 */
[----:B------:R-:W-:Y:S02]  /*6320*/  FFMA R119, R169, R119, R158 ;  /* 0x00000077a9777223 */ /* 0x000fe4000000009e */
[----:B------:R-:W2:Y:S01]  /*6330*/  LDL R158, [R1+0x88] ;  /* 0x00008800019e7983 */ /* 0x000ea20000100800 */
[----:B----4-:R-:W-:Y:S01]  /*6340*/  FFMA R118, R126, R118, R155 ;  /* 0x000000767e767223 */ /* 0x010fe2000000009b */
[----:B------:R-:W-:Y:S02]  /*6350*/  FADD R126, R63, 1 ;  /* 0x3f8000003f7e7421 */ /* 0x000fe40000000000 */
[----:B------:R-:W4:Y:S01]  /*6360*/  LDL R155, [R1+0x84] ;  /* 0x00008400019b7983 */ /* 0x000f220000100800 */
[----:B------:R-:W-:Y:S02]  /*6370*/  FADD R127, R127, -UR14 ;  /* 0x8000000e7f7f7e21 */ /* 0x000fe40008000000 */
[----:B------:R-:W-:Y:S02]  /*6380*/  FSEL R126, R63, R126, !P2 ;  /* 0x0000007e3f7e7208 */ /* 0x000fe40005000000 */
[----:B------:R-:W-:-:S04]  /*6390*/  FMUL R217, R127, UR4 ;  /* 0x000000047fd97c20 */ /* 0x000fc80008400000 */
[----:B-----5:R-:W-:Y:S02]  /*63a0*/  FFMA R217, R217, R126, R154 ;  /* 0x0000007ed9d97223 */ /* 0x020fe4000000009a */
[----:B------:R-:W5:Y:S01]  /*63b0*/  LDL R154, [R1+0x7c] ;  /* 0x00007c00019a7983 */ /* 0x000f620000100800 */
[----:B------:R-:W-:Y:S01]  /*63c0*/  FADD R150, R11, 1 ;  /* 0x3f8000000b967421 */ /* 0x000fe20000000000 */
[----:B------:R-:W-:-:S04]  /*63d0*/  FADD R170, R170, -UR14 ;  /* 0x8000000eaaaa7e21 */ /* 0x000fc80008000000 */
[----:B------:R-:W-:Y:S01]  /*63e0*/  FSEL R150, R11, R150, !P2 ;  /* 0x000000960b967208 */ /* 0x000fe20005000000 */
[----:B------:R-:W-:Y:S01]  /*63f0*/  FMUL R170, R170, UR4 ;  /* 0x00000004aaaa7c20 */ /* 0x000fe20008400000 */
[----:B------:R-:W-:-:S03]  /*6400*/  FADD R126, R64, 1 ;  /* 0x3f800000407e7421 */ /* 0x000fc60000000000 */
[----:B------:R-:W-:Y:S01]  /*6410*/  FFMA R127, R170, R150, R163 ;  /* 0x00000096aa7f7223 */ /* 0x000fe200000000a3 */
[----:B------:R-:W-:Y:S01]  /*6420*/  FADD R150, R12, 1 ;  /* 0x3f8000000c967421 */ /* 0x000fe20000000000 */
[----:B------:R-:W5:Y:S01]  /*6430*/  LDL R163, [R1+0x80] ;  /* 0x0000800001a37983 */ /* 0x000f620000100800 */
[----:B------:R-:W-:Y:S01]  /*6440*/  FADD R171, R171, -UR14 ;  /* 0x8000000eabab7e21 */ /* 0x000fe20008000000 */
[----:B------:R-:W-:Y:S01]  /*6450*/  FADD R92, R92, -UR14 ;  /* 0x8000000e5c5c7e21 */ /* 0x000fe20008000000 */
[----:B------:R-:W-:Y:S02]  /*6460*/  FSEL R126, R64, R126, !P2 ;  /* 0x0000007e407e7208 */ /* 0x000fe40005000000 */
[----:B------:R-:W-:Y:S01]  /*6470*/  FSEL R150, R12, R150, !P2 ;  /* 0x000000960c967208 */ /* 0x000fe20005000000 */
[----:B------:R-:W-:Y:S01]  /*6480*/  FMUL R171, R171, UR4 ;  /* 0x00000004abab7c20 */ /* 0x000fe20008400000 */
[----:B------:R-:W-:-:S03]  /*6490*/  FMUL R169, R92, UR4 ;  /* 0x000000045ca97c20 */ /* 0x000fc60008400000 */
[----:B---3--:R-:W-:Y:S01]  /*64a0*/  FFMA R92, R171, R150, R162 ;  /* 0x00000096ab5c7223 */ /* 0x008fe200000000a2 */
[----:B--2---:R-:W-:Y:S01]  /*64b0*/  FFMA R169, R169, R126, R159 ;  /* 0x0000007ea9a97223 */ /* 0x004fe2000000009f */
[----:B------:R-:W2:Y:S01]  /*64c0*/  LDL R162, [R1+0x78] ;  /* 0x0000780001a27983 */ /* 0x000ea20000100800 */
[----:B------:R-:W-:Y:S01]  /*64d0*/  FADD R150, R13, 1 ;  /* 0x3f8000000d967421 */ /* 0x000fe20000000000 */
[----:B------:R-:W-:Y:S01]  /*64e0*/  FADD R126, R65, 1 ;  /* 0x3f800000417e7421 */ /* 0x000fe20000000000 */
[----:B------:R-:W-:Y:S01]  /*64f0*/  FADD R173, R173, -UR14 ;  /* 0x8000000eadad7e21 */ /* 0x000fe20008000000 */
[----:B------:R-:W3:Y:S01]  /*6500*/  LDL R159, [R1+0x74] ;  /* 0x00007400019f7983 */ /* 0x000ee20000100800 */
[----:B------:R-:W-:Y:S01]  /*6510*/  FADD R93, R93, -UR14 ;  /* 0x8000000e5d5d7e21 */ /* 0x000fe20008000000 */
[----:B------:R-:W-:Y:S01]  /*6520*/  FSEL R150, R13, R150, !P2 ;  /* 0x000000960d967208 */ /* 0x000fe20005000000 */
[----:B------:R-:W-:Y:S01]  /*6530*/  FMUL R173, R173, UR4 ;  /* 0x00000004adad7c20 */ /* 0x000fe20008400000 */
[----:B------:R-:W-:Y:S01]  /*6540*/  FSEL R126, R65, R126, !P2 ;  /* 0x0000007e417e7208 */ /* 0x000fe20005000000 */
[----:B------:R-:W-:-:S02]  /*6550*/  FMUL R93, R93, UR4 ;  /* 0x000000045d5d7c20 */ /* 0x000fc40008400000 */
[----:B------:R-:W-:Y:S02]  /*6560*/  FFMA R218, R173, R150, R158 ;  /* 0x00000096adda7223 */ /* 0x000fe4000000009e */
[----:B------:R-:W3:Y:S01]  /*6570*/  LDL R158, [R1+0x70] ;  /* 0x00007000019e7983 */ /* 0x000ee20000100800 */
[----:B----4-:R-:W-:Y:S01]  /*6580*/  FFMA R173, R93, R126, R155 ;  /* 0x0000007e5dad7223 */ /* 0x010fe2000000009b */
[----:B------:R-:W-:Y:S01]  /*6590*/  FADD R126, R14, 1 ;  /* 0x3f8000000e7e7421 */ /* 0x000fe20000000000 */
[----:B------:R-:W-:Y:S01]  /*65a0*/  FADD R93, R66, 1 ;  /* 0x3f800000425d7421 */ /* 0x000fe20000000000 */
[----:B------:R-:W4:Y:S01]  /*65b0*/  LDL R155, [R1+0x6c] ;  /* 0x00006c00019b7983 */ /* 0x000f220000100800 */
[----:B------:R-:W-:Y:S02]  /*65c0*/  FADD R100, R100, -UR14 ;  /* 0x8000000e64647e21 */ /* 0x000fe40008000000 */
[----:B------:R-:W-:Y:S02]  /*65d0*/  FSEL R150, R14, R126, !P2 ;  /* 0x0000007e0e967208 */ /* 0x000fe40005000000 */
[----:B------:R-:W-:Y:S01]  /*65e0*/  FSEL R126, R66, R93, !P2 ;  /* 0x0000005d427e7208 */ /* 0x000fe20005000000 */
[----:B------:R-:W-:-:S04]  /*65f0*/  FMUL R100, R100, UR4 ;  /* 0x0000000464647c20 */ /* 0x000fc80008400000 */
[----:B-----5:R-:W-:Y:S02]  /*6600*/  FFMA R100, R100, R126, R154 ;  /* 0x0000007e64647223 */ /* 0x020fe4000000009a */
[----:B------:R-:W5:Y:S01]  /*6610*/  LDL R154, [R1+0x64] ;  /* 0x00006400019a7983 */ /* 0x000f620000100800 */
[----:B------:R-:W-:-:S04]  /*6620*/  FADD R174, R174, -UR14 ;  /* 0x8000000eaeae7e21 */ /* 0x000fc80008000000 */
[----:B------:R-:W-:Y:S01]  /*6630*/  FMUL R174, R174, UR4 ;  /* 0x00000004aeae7c20 */ /* 0x000fe20008400000 */
[----:B------:R-:W-:Y:S01]  /*6640*/  FADD R126, R67, 1 ;  /* 0x3f800000437e7421 */ /* 0x000fe20000000000 */
[----:B------:R-:W-:Y:S02]  /*6650*/  FADD R101, R101, -UR14 ;  /* 0x8000000e65657e21 */ /* 0x000fe40008000000 */
[----:B------:R-:W-:Y:S01]  /*6660*/  FFMA R93, R174, R150, R163 ;  /* 0x00000096ae5d7223 */ /* 0x000fe200000000a3 */
[----:B------:R-:W-:Y:S01]  /*6670*/  FADD R150, R15, 1 ;  /* 0x3f8000000f967421 */ /* 0x000fe20000000000 */
[----:B------:R-:W5:Y:S01]  /*6680*/  LDL R163, [R1+0x68] ;  /* 0x0000680001a37983 */ /* 0x000f620000100800 */
[----:B------:R-:W-:Y:S01]  /*6690*/  FADD R175, R175, -UR14 ;  /* 0x8000000eafaf7e21 */ /* 0x000fe20008000000 */
[----:B------:R-:W-:Y:S01]  /*66a0*/  FSEL R126, R67, R126, !P2 ;  /* 0x0000007e437e7208 */ /* 0x000fe20005000000 */
[----:B------:R-:W-:Y:S01]  /*66b0*/  FMUL R101, R101, UR4 ;  /* 0x0000000465657c20 */ /* 0x000fe20008400000 */
[----:B------:R-:W-:Y:S01]  /*66c0*/  FSEL R150, R15, R150, !P2 ;  /* 0x000000960f967208 */ /* 0x000fe20005000000 */
[----:B------:R-:W-:Y:S01]  /*66d0*/  FMUL R174, R175, UR4 ;  /* 0x00000004afae7c20 */ /* 0x000fe20008400000 */
[----:B------:R-:W-:-:S03]  /*66e0*/  FADD R86, R86, -UR14 ;  /* 0x8000000e56567e21 */ /* 0x000fc60008000000 */
[----:B--2---:R-:W-:Y:S01]  /*66f0*/  FFMA R175, R101, R150, R162 ;  /* 0x0000009665af7223 */ /* 0x004fe200000000a2 */
[----:B------:R-:W-:Y:S01]  /*6700*/  FADD R101, R68, 1 ;  /* 0x3f80000044657421 */ /* 0x000fe20000000000 */
[----:B------:R-:W2:Y:S01]  /*6710*/  LDL R162, [R1+0x60] ;  /* 0x0000600001a27983 */ /* 0x000ea20000100800 */
[----:B---3--:R-:W-:Y:S01]  /*6720*/  FFMA R174, R174, R126, R159 ;  /* 0x0000007eaeae7223 */ /* 0x008fe2000000009f */
[----:B------:R-:W-:Y:S02]  /*6730*/  FADD R126, R16, 1 ;  /* 0x3f800000107e7421 */ /* 0x000fe40000000000 */
[----:B------:R-:W3:Y:S01]  /*6740*/  LDL R159, [R1+0x5c] ;  /* 0x00005c00019f7983 */ /* 0x000ee20000100800 */
[----:B------:R-:W-:Y:S01]  /*6750*/  FADD R188, R188, -UR14 ;  /* 0x8000000ebcbc7e21 */ /* 0x000fe20008000000 */
[----:B------:R-:W-:Y:S01]  /*6760*/  FSEL R101, R68, R101, !P2 ;  /* 0x0000006544657208 */ /* 0x000fe20005000000 */
[----:B------:R-:W-:Y:S01]  /*6770*/  FMUL R150, R86, UR4 ;  /* 0x0000000456967c20 */ /* 0x000fe20008400000 */
[----:B------:R-:W-:Y:S01]  /*6780*/  FSEL R126, R16, R126, !P2 ;  /* 0x0000007e107e7208 */ /* 0x000fe20005000000 */
[----:B------:R-:W-:Y:S01]  /*6790*/  FMUL R188, R188, UR4 ;  /* 0x00000004bcbc7c20 */ /* 0x000fe20008400000 */
[----:B------:R-:W-:-:S03]  /*67a0*/  FADD R87, R87, -UR14 ;  /* 0x8000000e57577e21 */ /* 0x000fc60008000000 */
[----:B------:R-:W-:Y:S01]  /*67b0*/  FFMA R86, R188, R126, R158 ;  /* 0x0000007ebc567223 */ /* 0x000fe2000000009e */
[----:B----4-:R-:W-:Y:S01]  /*67c0*/  FFMA R101, R150, R101, R155 ;  /* 0x0000006596657223 */ /* 0x010fe2000000009b */
[----:B------:R-:W4:Y:S01]  /*67d0*/  LDL R158, [R1+0x58] ;  /* 0x00005800019e7983 */ /* 0x000f220000100800 */
[----:B------:R-:W-:-:S03]  /*67e0*/  FADD R126, R69, 1 ;  /* 0x3f800000457e7421 */ /* 0x000fc60000000000 */
[----:B------:R-:W4:Y:S01]  /*67f0*/  LDL R155, [R1+0x54] ;  /* 0x00005400019b7983 */ /* 0x000f220000100800 */
[----:B------:R-:W-:Y:S01]  /*6800*/  FMUL R87, R87, UR4 ;  /* 0x0000000457577c20 */ /* 0x000fe20008400000 */
[----:B------:R-:W-:-:S05]  /*6810*/  FSEL R126, R69, R126, !P2 ;  /* 0x0000007e457e7208 */ /* 0x000fca0005000000 */
[----:B-----5:R-:W-:Y:S02]  /*6820*/  FFMA R188, R87, R126, R154 ;  /* 0x0000007e57bc7223 */ /* 0x020fe4000000009a */
[----:B------:R-:W5:Y:S01]  /*6830*/  LDL R154, [R1+0x4c] ;  /* 0x00004c00019a7983 */ /* 0x000f620000100800 */
[----:B------:R-:W-:Y:S01]  /*6840*/  FADD R150, R17, 1 ;  /* 0x3f80000011967421 */ /* 0x000fe20000000000 */
[----:B------:R-:W-:-:S04]  /*6850*/  FADD R189, R189, -UR14 ;  /* 0x8000000ebdbd7e21 */ /* 0x000fc80008000000 */
[----:B------:R-:W-:Y:S01]  /*6860*/  FSEL R150, R17, R150, !P2 ;  /* 0x0000009611967208 */ /* 0x000fe20005000000 */
[----:B------:R-:W-:Y:S01]  /*6870*/  FMUL R189, R189, UR4 ;  /* 0x00000004bdbd7c20 */ /* 0x000fe20008400000 */
[----:B------:R-:W-:Y:S01]  /*6880*/  FADD R126, R18, 1 ;  /* 0x3f800000127e7421 */ /* 0x000fe20000000000 */
[----:B------:R-:W-:Y:S02]  /*6890*/  FADD R87, R70, 1 ;  /* 0x3f80000046577421 */ /* 0x000fe40000000000 */
[----:B------:R-:W-:Y:S01]  /*68a0*/  FFMA R189, R189, R150, R163 ;  /* 0x00000096bdbd7223 */ /* 0x000fe200000000a3 */
[----:B------:R-:W-:Y:S01]  /*68b0*/  FADD R96, R96, -UR14 ;  /* 0x8000000e60607e21 */ /* 0x000fe20008000000 */
[----:B------:R-:W5:Y:S01]  /*68c0*/  LDL R163, [R1+0x50] ;  /* 0x0000500001a37983 */ /* 0x000f620000100800 */
[----:B------:R-:W-:Y:S01]  /*68d0*/  FADD R190, R190, -UR14 ;  /* 0x8000000ebebe7e21 */ /* 0x000fe20008000000 */
        /* <DEDUP_REMOVED lines=8> */
[----:B---3--:R-:W-:Y:S01]  /*6960*/  FFMA R96, R190, R126, R159 ;  /* 0x0000007ebe607223 */ /* 0x008fe2000000009f */
[----:B------:R-:W-:-:S02]  /*6970*/  FADD R126, R71, 1 ;  /* 0x3f800000477e7421 */ /* 0x000fc40000000000 */
[----:B------:R-:W3:Y:S01]  /*6980*/  LDL R159, [R1+0x44] ;  /* 0x00004400019f7983 */ /* 0x000ee20000100800 */
[----:B------:R-:W-:Y:S01]  /*6990*/  FADD R97, R97, -UR14 ;  /* 0x8000000e61617e21 */ /* 0x000fe20008000000 */
[----:B------:R-:W-:Y:S01]  /*69a0*/  FSEL R150, R19, R150, !P2 ;  /* 0x0000009613967208 */ /* 0x000fe20005000000 */
[----:B------:R-:W-:Y:S01]  /*69b0*/  FMUL R191, R191, UR4 ;  /* 0x00000004bfbf7c20 */ /* 0x000fe20008400000 */
[----:B------:R-:W-:Y:S01]  /*69c0*/  FSEL R126, R71, R126, !P2 ;  /* 0x0000007e477e7208 */ /* 0x000fe20005000000 */
[----:B------:R-:W-:Y:S01]  /*69d0*/  FMUL R97, R97, UR4 ;  /* 0x0000000461617c20 */ /* 0x000fe20008400000 */
[----:B------:R-:W-:-:S03]  /*69e0*/  FADD R106, R106, -UR14 ;  /* 0x8000000e6a6a7e21 */ /* 0x000fc60008000000 */
[----:B----4-:R-:W-:Y:S01]  /*69f0*/  FFMA R219, R97, R150, R158 ;  /* 0x0000009661db7223 */ /* 0x010fe2000000009e */
[----:B------:R-:W-:Y:S01]  /*6a00*/  FADD R97, R72, 1 ;  /* 0x3f80000048617421 */ /* 0x000fe20000000000 */
[----:B------:R-:W4:Y:S01]  /*6a10*/  LDL R158, [R1+0x40] ;  /* 0x00004000019e7983 */ /* 0x000f220000100800 */
[----:B------:R-:W-:Y:S01]  /*6a20*/  FFMA R190, R191, R126, R155 ;  /* 0x0000007ebfbe7223 */ /* 0x000fe2000000009b */
[----:B------:R-:W-:Y:S02]  /*6a30*/  FADD R126, R20, 1 ;  /* 0x3f800000147e7421 */ /* 0x000fe40000000000 */
[----:B------:R-:W4:Y:S01]  /*6a40*/  LDL R155, [R1+0x3c] ;  /* 0x00003c00019b7983 */ /* 0x000f220000100800 */
[----:B------:R-:W-:Y:S02]  /*6a50*/  FMUL R106, R106, UR4 ;  /* 0x000000046a6a7c20 */ /* 0x000fe40008400000 */
[----:B------:R-:W-:Y:S02]  /*6a60*/  FSEL R150, R20, R126, !P2 ;  /* 0x0000007e14967208 */ /* 0x000fe40005000000 */
[----:B------:R-:W-:-:S05]  /*6a70*/  FSEL R126, R72, R97, !P2 ;  /* 0x00000061487e7208 */ /* 0x000fca0005000000 */
        /* <DEDUP_REMOVED lines=15> */
[----:B--2---:R-:W-:Y:S02]  /*6b70*/  FFMA R220, R193, R150, R162 ;  /* 0x00000096c1dc7223 */ /* 0x004fe400000000a2 */
[----:B------:R-:W2:Y:S01]  /*6b80*/  LDL R162, [R1+0x30] ;  /* 0x0000300001a27983 */ /* 0x000ea20000100800 */
[----:B---3--:R-:W-:Y:S01]  /*6b90*/  FFMA R107, R107, R126, R159 ;  /* 0x0000007e6b6b7223 */ /* 0x008fe2000000009f */
[----:B------:R-:W-:Y:S02]  /*6ba0*/  FADD R126, R74, 1 ;  /* 0x3f8000004a7e7421 */ /* 0x000fe40000000000 */
[----:B------:R-:W3:Y:S01]  /*6bb0*/  LDL R159, [R1+0x2c] ;  /* 0x00002c00019f7983 */ /* 0x000ee20000100800 */
[----:B------:R-:W-:Y:S01]  /*6bc0*/  FADD R150, R22, 1 ;  /* 0x3f80000016967421 */ /* 0x000fe20000000000 */
[----:B------:R-:W-:Y:S01]  /*6bd0*/  FADD R194, R194, -UR14 ;  /* 0x8000000ec2c27e21 */ /* 0x000fe20008000000 */
[----:B------:R-:W-:Y:S01]  /*6be0*/  FMUL R122, R122, UR4 ;  /* 0x000000047a7a7c20 */ /* 0x000fe20008400000 */
[----:B------:R-:W-:-:S02]  /*6bf0*/  FSEL R126, R74, R126, !P2 ;  /* 0x0000007e4a7e7208 */ /* 0x000fc40005000000 */
[----:B------:R-:W-:Y:S01]  /*6c00*/  FSEL R150, R22, R150, !P2 ;  /* 0x0000009616967208 */ /* 0x000fe20005000000 */
[----:B------:R-:W-:Y:S01]  /*6c10*/  FMUL R194, R194, UR4 ;  /* 0x00000004c2c27c20 */ /* 0x000fe20008400000 */
[----:B------:R-:W-:-:S03]  /*6c20*/  FADD R195, R195, -UR14 ;  /* 0x8000000ec3c37e21 */ /* 0x000fc60008000000 */
[----:B----4-:R-:W-:Y:S02]  /*6c30*/  FFMA R191, R194, R150, R158 ;  /* 0x00000096c2bf7223 */ /* 0x010fe4000000009e */
[----:B------:R-:W4:Y:S01]  /*6c40*/  LDL R158, [R1+0x28] ;  /* 0x00002800019e7983 */ /* 0x000f220000100800 */
[----:B------:R-:W-:Y:S01]  /*6c50*/  FFMA R192, R122, R126, R155 ;  /* 0x0000007e7ac07223 */ /* 0x000fe2000000009b */
[----:B------:R-:W-:Y:S02]  /*6c60*/  FADD R122, R75, 1 ;  /* 0x3f8000004b7a7421 */ /* 0x000fe40000000000 */
[----:B------:R-:W4:Y:S01]  /*6c70*/  LDL R155, [R1+0x24] ;  /* 0x00002400019b7983 */ /* 0x000f220000100800 */
[----:B------:R-:W-:Y:S02]  /*6c80*/  FMUL R194, R195, UR4 ;  /* 0x00000004c3c27c20 */ /* 0x000fe40008400000 */
[----:B------:R-:W-:Y:S01]  /*6c90*/  FSEL R122, R75, R122, !P2 ;  /* 0x0000007a4b7a7208 */ /* 0x000fe20005000000 */
[----:B------:R-:W4:Y:S04]  /*6ca0*/  LDL R150, [R1+0x1c] ;  /* 0x00001c0001967983 */ /* 0x000f280000100800 */
[----:B-----5:R-:W-:-:S02]  /*6cb0*/  FFMA R194, R194, R122, R154 ;  /* 0x0000007ac2c27223 */ /* 0x020fc4000000009a */
        /* <DEDUP_REMOVED lines=13> */
[----:B------:R-:W-:-:S03]  /*6d90*/  FMUL R196, R196, UR4 ;  /* 0x00000004c4c47c20 */ /* 0x000fc60008400000 */
[----:B--2---:R-:W-:Y:S01]  /*6da0*/  FFMA R193, R80, R123, R162 ;  /* 0x0000007b50c17223 */ /* 0x004fe200000000a2 */
[----:B------:R-:W-:Y:S01]  /*6db0*/  FADD R123, R25, 1 ;  /* 0x3f800000197b7421 */ /* 0x000fe20000000000 */
[----:B------:R-:W2:Y:S01]  /*6dc0*/  LDL R162, [R1+0x18] ;  /* 0x0000180001a27983 */ /* 0x000ea20000100800 */
[----:B---3--:R-:W-:Y:S01]  /*6dd0*/  FFMA R80, R196, R122, R159 ;  /* 0x0000007ac4507223 */ /* 0x008fe2000000009f */
[----:B------:R-:W-:Y:S01]  /*6de0*/  FADD R122, R177, 1 ;  /* 0x3f800000b17a7421 */ /* 0x000fe20000000000 */
[----:B------:R-:W-:Y:S01]  /*6df0*/  FADD R197, R197, -UR14 ;  /* 0x8000000ec5c57e21 */ /* 0x000fe20008000000 */
[----:B------:R-:W-:Y:S01]  /*6e00*/  FADD R81, R81, -UR14 ;  /* 0x8000000e51517e21 */ /* 0x000fe20008000000 */
[----:B------:R-:W3:Y:S02]  /*6e10*/  LDL R159, [R1+0x14] ;  /* 0x00001400019f7983 */ /* 0x000ee40000100800 */
[----:B------:R-:W-:Y:S01]  /*6e20*/  FSEL R122, R177, R122, !P2 ;  /* 0x0000007ab17a7208 */ /* 0x000fe20005000000 */
[----:B------:R-:W-:Y:S01]  /*6e30*/  FMUL R196, R197, UR4 ;  /* 0x00000004c5c47c20 */ /* 0x000fe20008400000 */
[----:B------:R-:W-:Y:S01]  /*6e40*/  FSEL R123, R25, R123, !P2 ;  /* 0x0000007b197b7208 */ /* 0x000fe20005000000 */
[----:B------:R-:W-:Y:S01]  /*6e50*/  FMUL R81, R81, UR4 ;  /* 0x0000000451517c20 */ /* 0x000fe20008400000 */
[----:B------:R-:W-:-:S03]  /*6e60*/  FADD R198, R198, -UR14 ;  /* 0x8000000ec6c67e21 */ /* 0x000fc60008000000 */
[----:B----4-:R-:W-:Y:S02]  /*6e70*/  FFMA R197, R81, R123, R158 ;  /* 0x0000007b51c57223 */ /* 0x010fe4000000009e */
[----:B------:R-:W4:Y:S01]  /*6e80*/  LDL R158, [R1+0x10] ;  /* 0x00001000019e7983 */ /* 0x000f220000100800 */
[----:B------:R-:W-:Y:S01]  /*6e90*/  FFMA R196, R196, R122, R155 ;  /* 0x0000007ac4c47223 */ /* 0x000fe2000000009b */
[----:B------:R-:W-:Y:S01]  /*6ea0*/  FADD R122, R26, 1 ;  /* 0x3f8000001a7a7421 */ /* 0x000fe20000000000 */
[----:B------:R-:W-:Y:S01]  /*6eb0*/  FADD R81, R178, 1 ;  /* 0x3f800000b2517421 */ /* 0x000fe20000000000 */
[----:B------:R-:W4:Y:S01]  /*6ec0*/  LDL R155, [R1+0xc] ;  /* 0x00000c00019b7983 */ /* 0x000f220000100800 */
[----:B------:R-:W-:Y:S02]  /*6ed0*/  FMUL R198, R198, UR4 ;  /* 0x00000004c6c67c20 */ /* 0x000fe40008400000 */
[----:B------:R-:W-:Y:S01]  /*6ee0*/  FSEL R122, R26, R122, !P2 ;  /* 0x0000007a1a7a7208 */ /* 0x000fe20005000000 */
[----:B------:R-:W-:Y:S01]  /*6ef0*/  FADD R88, R88, -UR14 ;  /* 0x8000000e58587e21 */ /* 0x000fe20008000000 */
[----:B------:R-:W-:Y:S01]  /*6f00*/  FSEL R221, R178, R81, !P2 ;  /* 0x00000051b2dd7208 */ /* 0x000fe20005000000 */
[----:B------:R-:W4:Y:S02]  /*6f10*/  LDL R123, [R1] ;  /* 0x00000000017b7983 */ /* 0x000f240000100800 */
[----:B------:R-:W-:-:S04]  /*6f20*/  FMUL R88, R88, UR4 ;  /* 0x0000000458587c20 */ /* 0x000fc80008400000 */
[----:B------:R-:W-:Y:S02]  /*6f30*/  FFMA R221, R88, R221, R150 ;  /* 0x000000dd58dd7223 */ /* 0x000fe40000000096 */
[----:B------:R-:W4:Y:S01]  /*6f40*/  LDL R150, [R1+0x4] ;  /* 0x0000040001967983 */ /* 0x000f220000100800 */
        /* <DEDUP_REMOVED lines=18> */
[----:B-----5:R-:W-:Y:S02]  /*7070*/  FFMA R81, R198, R122, R154 ;  /* 0x0000007ac6517223 */ /* 0x020fe4000000009a */
[----:B------:R-:W5:Y:S01]  /*7080*/  LDL R154, [R1+0x8] ;  /* 0x00000800019a7983 */ /* 0x000f620000100800 */
        /* <DEDUP_REMOVED lines=27> */
[----:B------:R-:W-:Y:S01]  /*7240*/  @P0 FMNMX R2, R2, |R216|, !PT ;  /* 0x400000d802020209 */ /* 0x000fe20007800000 */
[----:B------:R-:W-:Y:S02]  /*7250*/  FADD R122, R27, 1 ;  /* 0x3f8000001b7a7421 */ /* 0x000fe40000000000 */
[----:B------:R-:W-:Y:S01]  /*7260*/  @P1 FMUL R113, R113, UR7 ;  /* 0x0000000771711c20 */ /* 0x000fe20008400000 */
[----:B------:R-:W-:Y:S01]  /*7270*/  @P1 FMUL R76, R76, UR7 ;  /* 0x000000074c4c1c20 */ /* 0x000fe20008400000 */
[----:B------:R-:W-:Y:S01]  /*7280*/  @P0 FMNMX R2, R2, |R215|, !PT ;  /* 0x400000d702020209 */ /* 0x000fe20007800000 */
[----:B------:R-:W-:Y:S01]  /*7290*/  FADD R89, R89, -UR14 ;  /* 0x8000000e59597e21 */ /* 0x000fe20008000000 */
[----:B------:R-:W-:Y:S01]  /*72a0*/  FADD R88, R179, 1 ;  /* 0x3f800000b3587421 */ /* 0x000fe20000000000 */
[----:B------:R-:W-:Y:S01]  /*72b0*/  @P1 FMUL R78, R78, UR7 ;  /* 0x000000074e4e1c20 */ /* 0x000fe20008400000 */
[----:B------:R-:W-:Y:S01]  /*72c0*/  @P0 FMNMX R2, R2, |R111|, !PT ;  /* 0x4000006f02020209 */ /* 0x000fe20007800000 */
[----:B------:R-:W-:Y:S01]  /*72d0*/  FADD R199, R199, -UR14 ;  /* 0x8000000ec7c77e21 */ /* 0x000fe20008000000 */
[----:B------:R-:W-:Y:S01]  /*72e0*/  FSEL R122, R27, R122, !P2 ;  /* 0x0000007a1b7a7208 */ /* 0x000fe20005000000 */
[----:B------:R-:W-:Y:S01]  /*72f0*/  FMUL R89, R89, UR4 ;  /* 0x0000000459597c20 */ /* 0x000fe20008400000 */
[----:B------:R-:W0:Y:S01]  /*7300*/  F2F.F16.F32 R113, R113 ;  /* 0x0000007100717304 */ /* 0x000e220000200800 */
[----:B------:R-:W-:Y:S01]  /*7310*/  @P1 FMUL R77, R77, UR7 ;  /* 0x000000074d4d1c20 */ /* 0x000fe20008400000 */
[----:B------:R-:W-:Y:S01]  /*7320*/  @P0 FMNMX R2, R2, |R110|, !PT ;  /* 0x4000006e02020209 */ /* 0x000fe20007800000 */
[----:B------:R-:W-:Y:S01]  /*7330*/  @P1 FMUL R141, R141, UR7 ;  /* 0x000000078d8d1c20 */ /* 0x000fe20008400000 */
[----:B------:R-:W-:Y:S01]  /*7340*/  FSEL R88, R179, R88, !P2 ;  /* 0x00000058b3587208 */ /* 0x000fe20005000000 */
[----:B------:R-:W-:-:S03]  /*7350*/  @P1 FMUL R139, R139, UR7 ;  /* 0x000000078b8b1c20 */ /* 0x000fc60008400000 */
[----:B------:R-:W1:Y:S01]  /*7360*/  F2F.F16.F32 R76, R76 ;  /* 0x0000004c004c7304 */ /* 0x000e620000200800 */
[----:B------:R-:W-:Y:S01]  /*7370*/  F2FP.F16.F32.PACK_AB R78, RZ, R78 ;  /* 0x0000004eff4e723e */ /* 0x000fe200000000ff */
[----:B------:R-:W-:Y:S01]  /*7380*/  FMUL R199, R199, UR4 ;  /* 0x00000004c7c77c20 */ /* 0x000fe20008400000 */
[----:B--2---:R-:W-:Y:S01]  /*7390*/  FFMA R224, R89, R122, R162 ;  /* 0x0000007a59e07223 */ /* 0x004fe200000000a2 */
[----:B------:R-:W-:Y:S01]  /*73a0*/  FADD R89, R28, 1 ;  /* 0x3f8000001c597421 */ /* 0x000fe20000000000 */
[----:B------:R-:W-:Y:S01]  /*73b0*/  F2FP.F16.F32.PACK_AB R77, RZ, R77 ;  /* 0x0000004dff4d723e */ /* 0x000fe200000000ff */
[----:B------:R-:W-:Y:S01]  /*73c0*/  FADD R200, R200, -UR14 ;  /* 0x8000000ec8c87e21 */ /* 0x000fe20008000000 */
[----:B------:R-:W-:Y:S01]  /*73d0*/  @P0 FMNMX R2, R2, |R214|, !PT ;  /* 0x400000d602020209 */ /* 0x000fe20007800000 */
[----:B------:R-:W-:Y:S01]  /*73e0*/  @P1 FMUL R133, R133, UR7 ;  /* 0x0000000785851c20 */ /* 0x000fe20008400000 */
[----:B------:R-:W-:Y:S01]  /*73f0*/  LOP3.LUT R170, R78, 0xffff, RZ, 0xc0, !PT ;  /* 0x0000ffff4eaa7812 */ /* 0x000fe200078ec0ff */
[----:B---3--:R-:W-:Y:S01]  /*7400*/  FFMA R199, R199, R88, R159 ;  /* 0x00000058c7c77223 */ /* 0x008fe2000000009f */
[----:B------:R-:W-:Y:S01]  /*7410*/  FADD R88, R180, 1 ;  /* 0x3f800000b4587421 */ /* 0x000fe20000000000 */
[----:B------:R-:W2:Y:S01]  /*7420*/  F2F.F16.F32 R141, R141 ;  /* 0x0000008d008d7304 */ /* 0x000ea20000200800 */
[----:B------:R-:W-:Y:S01]  /*7430*/  FSEL R89, R28, R89, !P2 ;  /* 0x000000591c597208 */ /* 0x000fe20005000000 */
[----:B------:R-:W-:Y:S01]  /*7440*/  FADD R130, R130, -UR14 ;  /* 0x8000000e82827e21 */ /* 0x000fe20008000000 */
[----:B------:R-:W-:Y:S01]  /*7450*/  PRMT R171, R77, 0x7610, R171 ;  /* 0x000076104dab7816 */ /* 0x000fe200000000ab */
[----:B------:R-:W-:Y:S01]  /*7460*/  FMUL R200, R200, UR4 ;  /* 0x00000004c8c87c20 */ /* 0x000fe20008400000 */
[----:B------:R-:W-:-:S03]  /*7470*/  @P0 FMNMX R2, R2, |R165|, !PT ;  /* 0x400000a502020209 */ /* 0x000fc60007800000 */
[----:B------:R-:W3:Y:S01]  /*7480*/  F2F.F16.F32 R139, R139 ;  /* 0x0000008b008b7304 */ /* 0x000ee20000200800 */
[----:B------:R-:W-:Y:S01]  /*7490*/  SHF.L.U64.HI R77, R170, 0x10, RZ ;  /* 0x00000010aa4d7819 */ /* 0x000fe200000102ff */
[----:B------:R-:W-:Y:S01]  /*74a0*/  @P1 FMUL R145, R145, UR7 ;  /* 0x0000000791911c20 */ /* 0x000fe20008400000 */
[----:B------:R-:W-:Y:S01]  /*74b0*/  F2FP.F16.F32.PACK_AB R133, RZ, R133 ;  /* 0x00000085ff85723e */ /* 0x000fe200000000ff */
[----:B------:R-:W-:Y:S01]  /*74c0*/  FADD R122, R29, 1 ;  /* 0x3f8000001d7a7421 */ /* 0x000fe20000000000 */
[----:B------:R-:W-:Y:S01]  /*74d0*/  FSEL R88, R180, R88, !P2 ;  /* 0x00000058b4587208 */ /* 0x000fe20005000000 */
[----:B------:R-:W-:Y:S01]  /*74e0*/  FMUL R130, R130, UR4 ;  /* 0x0000000482827c20 */ /* 0x000fe20008400000 */
[----:B------:R-:W-:Y:S01]  /*74f0*/  @P0 FMNMX R2, R2, |R119|, !PT ;  /* 0x4000007702020209 */ /* 0x000fe20007800000 */
[----:B----4-:R-:W-:Y:S01]  /*7500*/  FFMA R89, R200, R89, R158 ;  /* 0x00000059c8597223 */ /* 0x010fe2000000009e */
[----:B0-----:R-:W-:Y:S01]  /*7510*/  LOP3.LUT R113, R77, R113, RZ, 0xfc, !PT ;  /* 0x000000714d717212 */ /* 0x001fe200078efcff */
[----:B------:R-:W-:Y:S01]  /*7520*/  FADD R201, R201, -UR14 ;  /* 0x8000000ec9c97e21 */ /* 0x000fe20008000000 */
[----:B-1----:R-:W-:Y:S01]  /*7530*/  SHF.L.U32 R76, R76, 0x10, RZ ;  /* 0x000000104c4c7819 */ /* 0x002fe200000006ff */
[----:B------:R-:W-:Y:S01]  /*7540*/  @P1 FMUL R138, R138, UR7 ;  /* 0x000000078a8a1c20 */ /* 0x000fe20008400000 */
[----:B------:R-:W-:Y:S01]  /*7550*/  LOP3.LUT R158, R133, 0xffff, RZ, 0xc0, !PT ;  /* 0x0000ffff859e7812 */ /* 0x000fe200078ec0ff */
[----:B------:R-:W-:Y:S01]  /*7560*/  FFMA R198, R130, R88, R155 ;  /* 0x0000005882c67223 */ /* 0x000fe2000000009b */
[----:B------:R-:W-:Y:S01]  /*7570*/  PRMT R170, R171, 0x5410, R170 ;  /* 0x00005410abaa7816 */ /* 0x000fe200000000aa */
[----:B------:R-:W-:Y:S01]  /*7580*/  F2F.F16.F32 R145, R145 ;  /* 0x0000009100917304 */ /* 0x000fe20000200800 */
[----:B------:R-:W-:Y:S01]  /*7590*/  @P0 FMNMX R2, R2, |R118|, !PT ;  /* 0x4000007602020209 */ /* 0x000fe20007800000 */
[----:B------:R-:W-:Y:S01]  /*75a0*/  FADD R88, R181, 1 ;  /* 0x3f800000b5587421 */ /* 0x000fe20000000000 */
[----:B------:R-:W-:Y:S01]  /*75b0*/  FSEL R122, R29, R122, !P2 ;  /* 0x0000007a1d7a7208 */ /* 0x000fe20005000000 */
[----:B------:R-:W-:Y:S01]  /*75c0*/  FMUL R201, R201, UR4 ;  /* 0x00000004c9c97c20 */ /* 0x000fe20008400000 */
[----:B------:R-:W-:-:S02]  /*75d0*/  LOP3.LUT R171, R113, R76, RZ, 0xfc, !PT ;  /* 0x0000004c71ab7212 */ /* 0x000fc400078efcff */
[----:B------:R-:W-:Y:S01]  /*75e0*/  SHF.L.U64.HI R76, R158, 0x10, RZ ;  /* 0x000000109e4c7819 */ /* 0x000fe200000102ff */
[----:B------:R-:W-:Y:S01]  /*75f0*/  FADD R131, R131, -UR14 ;  /* 0x8000000e83837e21 */ /* 0x000fe20008000000 */
[----:B------:R-:W-:Y:S02]  /*7600*/  F2FP.F16.F32.PACK_AB R138, RZ, R138 ;  /* 0x0000008aff8a723e */ /* 0x000fe400000000ff */
[----:B------:R-:W-:Y:S02]  /*7610*/  @P0 FMNMX R2, R2, |R127|, !PT ;  /* 0x4000007f02020209 */ /* 0x000fe40007800000 */
[----:B--2---:R-:W-:Y:S02]  /*7620*/  LOP3.LUT R76, R76, R141, RZ, 0xfc, !PT ;  /* 0x0000008d4c4c7212 */ /* 0x004fe400078efcff */
[----:B---3--:R-:W-:Y:S01]  /*7630*/  SHF.L.U32 R139, R139, 0x10, RZ ;  /* 0x000000108b8b7819 */ /* 0x008fe200000006ff */
[----:B------:R-:W-:Y:S01]  /*7640*/  FMUL R131, R131, UR4 ;  /* 0x0000000483837c20 */ /* 0x000fe20008400000 */
[----:B------:R-:W-:-:S02]  /*7650*/  FSEL R88, R181, R88, !P2 ;  /* 0x00000058b5587208 */ /* 0x000fc40005000000 */
[----:B------:R-:W-:Y:S01]  /*7660*/  @P0 FMNMX R2, R2, |R217|, !PT ;  /* 0x400000d902020209 */ /* 0x000fe20007800000 */
[----:B------:R-:W-:Y:S01]  /*7670*/  @P1 FMUL R147, R147, UR7 ;  /* 0x0000000793931c20 */ /* 0x000fe20008400000 */
[----:B------:R-:W-:Y:S01]  /*7680*/  LOP3.LUT R159, R76, R139, RZ, 0xfc, !PT ;  /* 0x0000008b4c9f7212 */ /* 0x000fe200078efcff */
[----:B------:R-:W-:Y:S01]  /*7690*/  @P1 FMUL R115, R115, UR7 ;  /* 0x0000000773731c20 */ /* 0x000fe20008400000 */
[----:B------:R-:W-:Y:S01]  /*76a0*/  @P1 FMUL R149, R149, UR7 ;  /* 0x0000000795951c20 */ /* 0x000fe20008400000 */
[----:B------:R-:W-:Y:S01]  /*76b0*/  FFMA R222, R131, R88, R150 ;  /* 0x0000005883de7223 */ /* 0x000fe20000000096 */
[----:B------:R-:W-:Y:S01]  /*76c0*/  @P0 FMNMX R2, R2, |R92|, !PT ;  /* 0x4000005c02020209 */ /* 0x000fe20007800000 */
[----:B------:R-:W-:Y:S01]  /*76d0*/  FADD R88, R182, 1 ;  /* 0x3f800000b6587421 */ /* 0x000fe20000000000 */
[----:B------:R-:W-:Y:S01]  /*76e0*/  @P1 FMUL R143, R143, UR7 ;  /* 0x000000078f8f1c20 */ /* 0x000fe20008400000 */
[----:B------:R-:W-:Y:S01]  /*76f0*/  @P1 FMUL R151, R151, UR7 ;  /* 0x0000000797971c20 */ /* 0x000fe20008400000 */
[----:B------:R-:W-:Y:S01]  /*7700*/  FADD R203, R203, -UR14 ;  /* 0x8000000ecbcb7e21 */ /* 0x000fe20008000000 */
[----:B------:R-:W-:Y:S01]  /*7710*/  @P1 FMUL R146, R146, UR7 ;  /* 0x0000000792921c20 */ /* 0x000fe20008400000 */
[----:B------:R-:W-:Y:S01]  /*7720*/  FADD R202, R202, -UR14 ;  /* 0x8000000ecaca7e21 */ /* 0x000fe20008000000 */
[----:B------:R-:W0:Y:S01]  /*7730*/  F2F.F16.F32 R147, R147 ;  /* 0x0000009300937304 */ /* 0x000e220000200800 */
[----:B------:R-:W-:Y:S01]  /*7740*/  @P0 FMNMX R2, R2, |R169|, !PT ;  /* 0x400000a902020209 */ /* 0x000fe20007800000 */
[----:B------:R-:W-:Y:S01]  /*7750*/  @P1 FMUL R142, R142, UR7 ;  /* 0x000000078e8e1c20 */ /* 0x000fe20008400000 */
[----:B------:R-:W-:Y:S01]  /*7760*/  FSEL R88, R182, R88, !P2 ;  /* 0x00000058b6587208 */ /* 0x000fe20005000000 */
[----:B------:R-:W-:Y:S01]  /*7770*/  FMUL R203, R203, UR4 ;  /* 0x00000004cbcb7c20 */ /* 0x000fe20008400000 */
[----:B------:R-:W-:Y:S01]  /*7780*/  F2FP.F16.F32.PACK_AB R143, RZ, R143 ;  /* 0x0000008fff8f723e */ /* 0x000fe200000000ff */
[----:B------:R-:W-:-:S02]  /*7790*/  @P1 FMUL R90, R90, UR7 ;  /* 0x000000075a5a1c20 */ /* 0x000fc40008400000 */
[----:B------:R-:W1:Y:S01]  /*77a0*/  F2F.F16.F32 R115, R115 ;  /* 0x0000007300737304 */ /* 0x000e620000200800 */
[----:B------:R-:W-:Y:S01]  /*77b0*/  FMUL R202, R202, UR4 ;  /* 0x00000004caca7c20 */ /* 0x000fe20008400000 */
[----:B------:R-:W-:Y:S02]  /*77c0*/  F2FP.F16.F32.PACK_AB R146, RZ, R146 ;  /* 0x00000092ff92723e */ /* 0x000fe400000000ff */
[----:B------:R-:W-:-:S04]  /*77d0*/  @P0 FMNMX R2, R2, |R218|, !PT ;  /* 0x400000da02020209 */ /* 0x000fc80007800000 */
[----:B------:R-:W2:Y:S01]  /*77e0*/  F2F.F16.F32 R149, R149 ;  /* 0x0000009500957304 */ /* 0x000ea20000200800 */
[----:B------:R-:W-:Y:S02]  /*77f0*/  F2FP.F16.F32.PACK_AB R142, RZ, R142 ;  /* 0x0000008eff8e723e */ /* 0x000fe400000000ff */
[----:B------:R-:W-:Y:S02]  /*7800*/  LOP3.LUT R143, R143, 0xffff, RZ, 0xc0, !PT ;  /* 0x0000ffff8f8f7812 */ /* 0x000fe400078ec0ff */
[----:B------:R-:W-:Y:S02]  /*7810*/  F2FP.F16.F32.PACK_AB R90, RZ, R90 ;  /* 0x0000005aff5a723e */ /* 0x000fe400000000ff */
[----:B------:R-:W-:Y:S01]  /*7820*/  LOP3.LUT R77, R146, 0xffff, RZ, 0xc0, !PT ;  /* 0x0000ffff924d7812 */ /* 0x000fe200078ec0ff */
[----:B------:R-:W-:Y:S01]  /*7830*/  FADD R205, R205, -UR14 ;  /* 0x8000000ecdcd7e21 */ /* 0x000fe20008000000 */
[----:B------:R-:W-:Y:S01]  /*7840*/  @P0 FMNMX R2, R2, |R173|, !PT ;  /* 0x400000ad02020209 */ /* 0x000fe20007800000 */
[----:B------:R-:W-:Y:S01]  /*7850*/  FADD R204, R204, -UR14 ;  /* 0x8000000ecccc7e21 */ /* 0x000fe20008000000 */
[----:B------:R-:W-:Y:S01]  /*7860*/  PRMT R150, R142, 0x5410, R143 ;  /* 0x000054108e967816 */ /* 0x000fe2000000008f */
[----:B------:R-:W-:Y:S01]  /*7870*/  @P1 FMUL R157, R157, UR7 ;  /* 0x000000079d9d1c20 */ /* 0x000fe20008400000 */
[----:B------:R-:W-:Y:S01]  /*7880*/  SHF.L.U64.HI R143, R143, 0x10, RZ ;  /* 0x000000108f8f7819 */ /* 0x000fe200000102ff */
[----:B------:R-:W-:Y:S01]  /*7890*/  @P1 FMUL R153, R153, UR7 ;  /* 0x0000000799991c20 */ /* 0x000fe20008400000 */
[----:B------:R-:W-:Y:S01]  /*78a0*/  PRMT R146, R90, 0x5410, R77 ;  /* 0x000054105a927816 */ /* 0x000fe2000000004d */
[----:B------:R-:W-:Y:S01]  /*78b0*/  FMUL R205, R205, UR4 ;  /* 0x00000004cdcd7c20 */ /* 0x000fe20008400000 */
[----:B------:R-:W-:-:S02]  /*78c0*/  SHF.L.U64.HI R77, R77, 0x10, RZ ;  /* 0x000000104d4d7819 */ /* 0x000fc400000102ff */
[----:B------:R-:W-:Y:S01]  /*78d0*/  @P0 FMNMX R2, R2, |R93|, !PT ;  /* 0x4000005d02020209 */ /* 0x000fe20007800000 */
[----:B------:R-:W-:Y:S01]  /*78e0*/  FMUL R204, R204, UR4 ;  /* 0x00000004cccc7c20 */ /* 0x000fe20008400000 */
[----:B0-----:R-:W-:Y:S01]  /*78f0*/  LOP3.LUT R147, R143, R147, RZ, 0xfc, !PT ;  /* 0x000000938f937212 */ /* 0x001fe200078efcff */
[----:B------:R-:W-:Y:S01]  /*7900*/  @P1 FMUL R94, R94, UR7 ;  /* 0x000000075e5e1c20 */ /* 0x000fe20008400000 */
[----:B-1----:R-:W-:Y:S02]  /*7910*/  SHF.L.U32 R115, R115, 0x10, RZ ;  /* 0x0000001073737819 */ /* 0x002fe400000006ff */
[----:B--2---:R-:W-:Y:S02]  /*7920*/  SHF.L.U32 R149, R149, 0x10, RZ ;  /* 0x0000001095957819 */ /* 0x004fe400000006ff */
[----:B------:R-:W-:Y:S01]  /*7930*/  @P0 FMNMX R2, R2, |R100|, !PT ;  /* 0x4000006402020209 */ /* 0x000fe20007800000 */
[----:B------:R-:W-:Y:S01]  /*7940*/  F2F.F16.F32 R157, R157 ;  /* 0x0000009d009d7304 */ /* 0x000fe20000200800 */
[----:B------:R-:W-:Y:S01]  /*7950*/  FADD R82, R82, -UR14 ;  /* 0x8000000e52527e21 */ /* 0x000fe20008000000 */
[----:B------:R-:W-:Y:S01]  /*7960*/  FADD R206, R206, -UR14 ;  /* 0x8000000ecece7e21 */ /* 0x000fe20008000000 */
[----:B------:R-:W-:-:S05]  /*7970*/  @P0 FMNMX R2, R2, |R175|, !PT ;  /* 0x400000af02020209 */ /* 0x000fca0007800000 */
[----:B------:R-:W-:Y:S01]  /*7980*/  F2F.F16.F32 R153, R153 ;  /* 0x0000009900997304 */ /* 0x000fe20000200800 */
[----:B------:R-:W-:Y:S01]  /*7990*/  FMUL R82, R82, UR4 ;  /* 0x0000000452527c20 */ /* 0x000fe20008400000 */
[----:B------:R-:W-:Y:S01]  /*79a0*/  @P0 FMNMX R2, R2, |R174|, !PT ;  /* 0x400000ae02020209 */ /* 0x000fe20007800000 */
[----:B------:R-:W-:Y:S01]  /*79b0*/  FMUL R206, R206, UR4 ;  /* 0x00000004cece7c20 */ /* 0x000fe20008400000 */
[----:B------:R-:W-:Y:S01]  /*79c0*/  @P1 FMUL R135, R135, UR7 ;  /* 0x0000000787871c20 */ /* 0x000fe20008400000 */
[----:B------:R-:W-:Y:S01]  /*79d0*/  @P1 FMUL R134, R134, UR7 ;  /* 0x0000000786861c20 */ /* 0x000fe20008400000 */
[----:B------:R-:W-:Y:S01]  /*79e0*/  @P0 FMNMX R2, R2, |R86|, !PT ;  /* 0x4000005602020209 */ /* 0x000fe20007800000 */
[----:B------:R-:W-:Y:S01]  /*79f0*/  @P1 FMUL R117, R117, UR7 ;  /* 0x0000000775751c20 */ /* 0x000fe20008400000 */
[----:B------:R-:W-:Y:S01]  /*7a00*/  @P1 FMUL R211, R211, UR7 ;  /* 0x00000007d3d31c20 */ /* 0x000fe20008400000 */
[----:B------:R-:W-:Y:S01]  /*7a10*/  @P1 FMUL R210, R210, UR7 ;  /* 0x00000007d2d21c20 */ /* 0x000fe20008400000 */
[----:B------:R-:W-:Y:S01]  /*7a20*/  FADD R83, R83, -UR14 ;  /* 0x8000000e53537e21 */ /* 0x000fe20008000000 */
[----:B------:R-:W-:Y:S01]  /*7a30*/  F2F.F16.F32 R135, R135 ;  /* 0x0000008700877304 */ /* 0x000fe20000200800 */
[----:B------:R-:W-:Y:S01]  /*7a40*/  @P0 FMNMX R2, R2, |R101|, !PT ;  /* 0x4000006502020209 */ /* 0x000fe20007800000 */
[----:B-----5:R-:W-:Y:S01]  /*7a50*/  FFMA R223, R201, R122, R154 ;  /* 0x0000007ac9df7223 */ /* 0x020fe2000000009a */
[----:B------:R-:W-:Y:S01]  /*7a60*/  LOP3.LUT R154, R138, 0xffff, RZ, 0xc0, !PT ;  /* 0x0000ffff8a9a7812 */ /* 0x000fe200078ec0ff */
[----:B------:R-:W-:-:S03]  /*7a70*/  FADD R122, R30, 1 ;  /* 0x3f8000001e7a7421 */ /* 0x000fc60000000000 */
[----:B------:R-:W-:Y:S02]  /*7a80*/  SHF.L.U64.HI R76, R154, 0x10, RZ ;  /* 0x000000109a4c7819 */ /* 0x000fe400000102ff */
[----:B------:R-:W-:Y:S02]  /*7a90*/  FSEL R122, R30, R122, !P2 ;  /* 0x0000007a1e7a7208 */ /* 0x000fe40005000000 */
[----:B------:R-:W-:Y:S02]  /*7aa0*/  LOP3.LUT R145, R76, R145, RZ, 0xfc, !PT ;  /* 0x000000914c917212 */ /* 0x000fe400078efcff */
[----:B------:R-:W0:Y:S01]  /*7ab0*/  F2F.F16.F32 R76, R151 ;  /* 0x00000097004c7304 */ /* 0x000e220000200800 */
[----:B------:R-:W-:Y:S01]  /*7ac0*/  FFMA R200, R203, R122, R123 ;  /* 0x0000007acbc87223 */ /* 0x000fe2000000007b */
[----:B------:R-:W-:Y:S01]  /*7ad0*/  FFMA R201, R202, R88, R252 ;  /* 0x00000058cac97223 */ /* 0x000fe200000000fc */
[----:B------:R-:W-:Y:S01]  /*7ae0*/  FADD R122, R31, 1 ;  /* 0x3f8000001f7a7421 */ /* 0x000fe20000000000 */
[----:B------:R-:W-:-:S04]  /*7af0*/  FADD R88, R183, 1 ;  /* 0x3f800000b7587421 */ /* 0x000fc80000000000 */
[----:B------:R-:W-:Y:S02]  /*7b00*/  FSEL R122, R31, R122, !P2 ;  /* 0x0000007a1f7a7208 */ /* 0x000fe40005000000 */
[----:B------:R-:W-:-:S03]  /*7b10*/  FSEL R88, R183, R88, !P2 ;  /* 0x00000058b7587208 */ /* 0x000fc60005000000 */
[----:B------:R-:W-:Y:S01]  /*7b20*/  FFMA R203, R205, R122, R251 ;  /* 0x0000007acdcb7223 */ /* 0x000fe200000000fb */
[----:B0-----:R-:W-:Y:S01]  /*7b30*/  LOP3.LUT R76, R77, R76, RZ, 0xfc, !PT ;  /* 0x0000004c4d4c7212 */ /* 0x001fe200078efcff */
[----:B------:R-:W-:Y:S01]  /*7b40*/  FFMA R202, R204, R88, R250 ;  /* 0x00000058ccca7223 */ /* 0x000fe200000000fa */
[----:B------:R-:W-:Y:S01]  /*7b50*/  FADD R122, R32, 1 ;  /* 0x3f800000207a7421 */ /* 0x000fe20000000000 */
[----:B------:R-:W-:Y:S01]  /*7b60*/  FADD R88, R184, 1 ;  /* 0x3f800000b8587421 */ /* 0x000fe20000000000 */
[----:B------:R-:W-:Y:S02]  /*7b70*/  LOP3.LUT R151, R147, R115, RZ, 0xfc, !PT ;  /* 0x0000007393977212 */ /* 0x000fe400078efcff */
[----:B------:R-:W-:Y:S02]  /*7b80*/  LOP3.LUT R147, R76, R149, RZ, 0xfc, !PT ;  /* 0x000000954c937212 */ /* 0x000fe400078efcff */
[----:B------:R-:W-:Y:S02]  /*7b90*/  F2FP.F16.F32.PACK_AB R76, RZ, R94 ;  /* 0x0000005eff4c723e */ /* 0x000fe400000000ff */
[----:B------:R-:W-:-:S02]  /*7ba0*/  FSEL R123, R32, R122, !P2 ;  /* 0x0000007a207b7208 */ /* 0x000fc40005000000 */
[----:B------:R-:W-:Y:S02]  /*7bb0*/  FSEL R122, R184, R88, !P2 ;  /* 0x00000058b87a7208 */ /* 0x000fe40005000000 */
[----:B------:R-:W-:Y:S01]  /*7bc0*/  LOP3.LUT R142, R76, 0xffff, RZ, 0xc0, !PT ;  /* 0x0000ffff4c8e7812 */ /* 0x000fe200078ec0ff */
[----:B------:R-:W-:Y:S02]  /*7bd0*/  FFMA R88, R82, R123, R249 ;  /* 0x0000007b52587223 */ /* 0x000fe400000000f9 */
[----:B------:R-:W-:Y:S01]  /*7be0*/  FFMA R82, R206, R122, R248 ;  /* 0x0000007ace527223 */ /* 0x000fe200000000f8 */
[----:B------:R-:W-:Y:S01]  /*7bf0*/  SHF.L.U64.HI R76, R142, 0x10, RZ ;  /* 0x000000108e4c7819 */ /* 0x000fe200000102ff */
[----:B------:R-:W-:Y:S01]  /*7c00*/  FADD R122, R185, 1 ;  /* 0x3f800000b97a7421 */ /* 0x000fe20000000000 */
[----:B------:R-:W0:Y:S01]  /*7c10*/  F2F.F16.F32 R134, R134 ;  /* 0x0000008600867304 */ /* 0x000e220000200800 */
[----:B------:R-:W-:Y:S01]  /*7c20*/  @P1 FMUL R121, R121, UR7 ;  /* 0x0000000779791c20 */ /* 0x000fe20008400000 */
[----:B------:R-:W-:Y:S01]  /*7c30*/  LOP3.LUT R76, R76, R157, RZ, 0xfc, !PT ;  /* 0x0000009d4c4c7212 */ /* 0x000fe200078efcff */
[----:B------:R-:W-:Y:S01]  /*7c40*/  @P1 FMUL R98, R98, UR7 ;  /* 0x0000000762621c20 */ /* 0x000fe20008400000 */
[----:B------:R-:W-:-:S02]  /*7c50*/  SHF.L.U32 R153, R153, 0x10, RZ ;  /* 0x0000001099997819 */ /* 0x000fc400000006ff */
[----:B------:R-:W-:Y:S01]  /*7c60*/  F2FP.F16.F32.PACK_AB R117, RZ, R117 ;  /* 0x00000075ff75723e */ /* 0x000fe200000000ff */
[----:B------:R-:W-:Y:S01]  /*7c70*/  FMUL R83, R83, UR4 ;  /* 0x0000000453537c20 */ /* 0x000fe20008400000 */
[----:B------:R-:W-:Y:S01]  /*7c80*/  FSEL R122, R185, R122, !P2 ;  /* 0x0000007ab97a7208 */ /* 0x000fe20005000000 */
[----:B------:R-:W1:Y:S01]  /*7c90*/  F2F.F16.F32 R211, R211 ;  /* 0x000000d300d37304 */ /* 0x000e620000200800 */
[----:B------:R-:W-:Y:S01]  /*7ca0*/  @P0 FMNMX R2, R2, |R189|, !PT ;  /* 0x400000bd02020209 */ /* 0x000fe20007800000 */
[----:B------:R-:W-:Y:S01]  /*7cb0*/  @P1 FMUL R95, R95, UR7 ;  /* 0x000000075f5f1c20 */ /* 0x000fe20008400000 */
[----:B------:R-:W-:Y:S01]  /*7cc0*/  LOP3.LUT R143, R76, R153, RZ, 0xfc, !PT ;  /* 0x000000994c8f7212 */ /* 0x000fe200078efcff */
[----:B------:R-:W-:Y:S01]  /*7cd0*/  @P1 FMUL R216, R216, UR7 ;  /* 0x00000007d8d81c20 */ /* 0x000fe20008400000 */
[----:B------:R-:W-:Y:S01]  /*7ce0*/  @P1 FMUL R213, R213, UR7 ;  /* 0x00000007d5d51c20 */ /* 0x000fe20008400000 */
[----:B------:R-:W-:Y:S02]  /*7cf0*/  F2FP.F16.F32.PACK_AB R121, RZ, R121 ;  /* 0x00000079ff79723e */ /* 0x000fe400000000ff */
[----:B------:R-:W2:Y:S01]  /*7d00*/  F2F.F16.F32 R210, R210 ;  /* 0x000000d200d27304 */ /* 0x000ea20000200800 */
[----:B------:R-:W-:Y:S01]  /*7d10*/  LOP3.LUT R117, R117, 0xffff, RZ, 0xc0, !PT ;  /* 0x0000ffff75757812 */ /* 0x000fe200078ec0ff */
[----:B------:R-:W-:Y:S01]  /*7d20*/  @P1 FMUL R215, R215, UR7 ;  /* 0x00000007d7d71c20 */ /* 0x000fe20008400000 */
[----:B------:R-:W-:Y:S01]  /*7d30*/  F2FP.F16.F32.PACK_AB R76, RZ, R98 ;  /* 0x00000062ff4c723e */ /* 0x000fe200000000ff */
[----:B------:R-:W-:Y:S01]  /*7d40*/  @P1 FMUL R212, R212, UR7 ;  /* 0x00000007d4d41c20 */ /* 0x000fe20008400000 */
[----:B------:R-:W-:Y:S01]  /*7d50*/  @P1 FMUL R161, R161, UR7 ;  /* 0x00000007a1a11c20 */ /* 0x000fe20008400000 */
[----:B------:R-:W-:Y:S01]  /*7d60*/  FFMA R83, R83, R122, R246 ;  /* 0x0000007a53537223 */ /* 0x000fe200000000f6 */
[----:B------:R-:W-:Y:S01]  /*7d70*/  @P0 FMNMX R2, R2, |R188|, !PT ;  /* 0x400000bc02020209 */ /* 0x000fe20007800000 */
[----:B------:R-:W-:Y:S01]  /*7d80*/  FADD R122, R34, 1 ;  /* 0x3f800000227a7421 */ /* 0x000fe20000000000 */
[----:B------:R-:W-:Y:S01]  /*7d90*/  PRMT R162, R121, 0x5410, R117 ;  /* 0x0000541079a27816 */ /* 0x000fe20000000075 */
[----:B------:R-:W-:Y:S01]  /*7da0*/  FADD R84, R84, -UR14 ;  /* 0x8000000e54547e21 */ /* 0x000fe20008000000 */
[----:B------:R-:W-:Y:S01]  /*7db0*/  F2FP.F16.F32.PACK_AB R138, RZ, R95 ;  /* 0x0000005fff8a723e */ /* 0x000fe200000000ff */
[----:B------:R-:W-:Y:S01]  /*7dc0*/  @P1 FMUL R102, R102, UR7 ;  /* 0x0000000766661c20 */ /* 0x000fe20008400000 */
[----:B------:R-:W-:Y:S01]  /*7dd0*/  LOP3.LUT R76, R76, 0xffff, RZ, 0xc0, !PT ;  /* 0x0000ffff4c4c7812 */ /* 0x000fe200078ec0ff */
[----:B------:R-:W3:Y:S01]  /*7de0*/  F2F.F16.F32 R216, R216 ;  /* 0x000000d800d87304 */ /* 0x000ee20000200800 */
[----:B------:R-:W-:-:S02]  /*7df0*/  F2FP.F16.F32.PACK_AB R213, RZ, R213 ;  /* 0x000000d5ffd5723e */ /* 0x000fc400000000ff */
[----:B------:R-:W-:Y:S02]  /*7e00*/  SHF.L.U64.HI R117, R117, 0x10, RZ ;  /* 0x0000001075757819 */ /* 0x000fe400000102ff */
[----:B------:R-:W-:-:S03]  /*7e10*/  @P0 FMNMX R2, R2, |R87|, !PT ;  /* 0x4000005702020209 */ /* 0x000fc60007800000 */
[----:B------:R-:W4:Y:S01]  /*7e20*/  F2F.F16.F32 R215, R215 ;  /* 0x000000d700d77304 */ /* 0x000f220000200800 */
[----:B------:R-:W-:Y:S01]  /*7e30*/  FSEL R122, R34, R122, !P2 ;  /* 0x0000007a227a7208 */ /* 0x000fe20005000000 */
[----:B------:R-:W-:Y:S01]  /*7e40*/  FMUL R84, R84, UR4 ;  /* 0x0000000454547c20 */ /* 0x000fe20008400000 */
[----:B------:R-:W-:Y:S02]  /*7e50*/  PRMT R138, R138, 0x5410, R76 ;  /* 0x000054108a8a7816 */ /* 0x000fe4000000004c */
[----:B------:R-:W-:-:S03]  /*7e60*/  PRMT R130, R213, 0x7610, R130 ;  /* 0x00007610d5827816 */ /* 0x000fc60000000082 */
[----:B------:R-:W5:Y:S01]  /*7e70*/  F2F.F16.F32 R212, R212 ;  /* 0x000000d400d47304 */ /* 0x000f620000200800 */
[----:B------:R-:W-:Y:S02]  /*7e80*/  LOP3.LUT R117, R117, R135, RZ, 0xfc, !PT ;  /* 0x0000008775757212 */ /* 0x000fe400078efcff */
[----:B0-----:R-:W-:Y:S02]  /*7e90*/  SHF.L.U32 R134, R134, 0x10, RZ ;  /* 0x0000001086867819 */ /* 0x001fe400000006ff */
[----:B------:R-:W-:-:S03]  /*7ea0*/  SHF.L.U64.HI R76, R76, 0x10, RZ ;  /* 0x000000104c4c7819 */ /* 0x000fc600000102ff */
[----:B------:R-:W0:Y:S01]  /*7eb0*/  F2F.F16.F32 R161, R161 ;  /* 0x000000a100a17304 */ /* 0x000e220000200800 */
[----:B------:R-:W-:Y:S02]  /*7ec0*/  F2FP.F16.F32.PACK_AB R102, RZ, R102 ;  /* 0x00000066ff66723e */ /* 0x000fe400000000ff */
[----:B------:R-:W-:Y:S01]  /*7ed0*/  @P0 FMNMX R2, R2, |R96|, !PT ;  /* 0x4000006002020209 */ /* 0x000fe20007800000 */
[----:B------:R-:W-:Y:S01]  /*7ee0*/  FFMA R84, R84, R122, R245 ;  /* 0x0000007a54547223 */ /* 0x000fe200000000f5 */
[----:B------:R-:W-:Y:S01]  /*7ef0*/  LOP3.LUT R130, R130, 0xffff, RZ, 0xc0, !PT ;  /* 0x0000ffff82827812 */ /* 0x000fe200078ec0ff */
[----:B------:R-:W-:Y:S01]  /*7f00*/  FADD R122, R35, 1 ;  /* 0x3f800000237a7421 */ /* 0x000fe20000000000 */
[----:B------:R-:W-:Y:S02]  /*7f10*/  LOP3.LUT R163, R117, R134, RZ, 0xfc, !PT ;  /* 0x0000008675a37212 */ /* 0x000fe400078efcff */
[----:B-1----:R-:W-:Y:S02]  /*7f20*/  LOP3.LUT R76, R76, R211, RZ, 0xfc, !PT ;  /* 0x000000d34c4c7212 */ /* 0x002fe400078efcff */
[----:B--2---:R-:W-:-:S02]  /*7f30*/  SHF.L.U32 R210, R210, 0x10, RZ ;  /* 0x00000010d2d27819 */ /* 0x004fc400000006ff */
[----:B------:R-:W-:Y:S02]  /*7f40*/  LOP3.LUT R134, R102, 0xffff, RZ, 0xc0, !PT ;  /* 0x0000ffff66867812 */ /* 0x000fe400078ec0ff */
[----:B------:R-:W-:Y:S01]  /*7f50*/  @P0 FMNMX R2, R2, |R219|, !PT ;  /* 0x400000db02020209 */ /* 0x000fe20007800000 */
[----:B------:R-:W-:Y:S01]  /*7f60*/  FADD R209, R209, -UR14 ;  /* 0x8000000ed1d17e21 */ /* 0x000fe20008000000 */
[----:B------:R-:W-:Y:S01]  /*7f70*/  @P1 FMUL R99, R99, UR7 ;  /* 0x0000000763631c20 */ /* 0x000fe20008400000 */
[----:B------:R-:W-:Y:S01]  /*7f80*/  SHF.L.U64.HI R77, R130, 0x10, RZ ;  /* 0x00000010824d7819 */ /* 0x000fe200000102ff */
[----:B------:R-:W-:Y:S01]  /*7f90*/  @P1 FMUL R110, R110, UR7 ;  /* 0x000000076e6e1c20 */ /* 0x000fe20008400000 */
[----:B------:R-:W-:Y:S01]  /*7fa0*/  LOP3.LUT R139, R76, R210, RZ, 0xfc, !PT ;  /* 0x000000d24c8b7212 */ /* 0x000fe200078efcff */
[----:B------:R-:W-:Y:S01]  /*7fb0*/  @P1 FMUL R214, R214, UR7 ;  /* 0x00000007d6d61c20 */ /* 0x000fe20008400000 */
[----:B------:R-:W-:Y:S01]  /*7fc0*/  SHF.L.U64.HI R76, R134, 0x10, RZ ;  /* 0x00000010864c7819 */ /* 0x000fe200000102ff */
[----:B------:R-:W-:Y:S01]  /*7fd0*/  @P1 FMUL R165, R165, UR7 ;  /* 0x00000007a5a51c20 */ /* 0x000fe20008400000 */
[----:B------:R-:W-:Y:S01]  /*7fe0*/  @P0 FMNMX R2, R2, |R190|, !PT ;  /* 0x400000be02020209 */ /* 0x000fe20007800000 */
[----:B------:R-:W-:Y:S01]  /*7ff0*/  @P1 FMUL R118, R118, UR7 ;  /* 0x0000000776761c20 */ /* 0x000fe20008400000 */
[----:B------:R-:W-:Y:S01]  /*8000*/  FSEL R122, R35, R122, !P2 ;  /* 0x0000007a237a7208 */ /* 0x000fe20005000000 */
[----:B------:R-:W-:Y:S01]  /*8010*/  FMUL R209, R209, UR4 ;  /* 0x00000004d1d17c20 */ /* 0x000fe20008400000 */
[----:B---3--:R-:W-:Y:S01]  /*8020*/  LOP3.LUT R77, R77, R216, RZ, 0xfc, !PT ;  /* 0x000000d84d4d7212 */ /* 0x008fe200078efcff */
[----:B------:R-:W-:Y:S01]  /*8030*/  @P1 FMUL R217, R217, UR7 ;  /* 0x00000007d9d91c20 */ /* 0x000fe20008400000 */
[----:B------:R-:W-:Y:S01]  /*8040*/  F2FP.F16.F32.PACK_AB R135, RZ, R99 ;  /* 0x00000063ff87723e */ /* 0x000fe200000000ff */
[----:B------:R-:W-:Y:S01]  /*8050*/  @P1 FMUL R127, R127, UR7 ;  /* 0x000000077f7f1c20 */ /* 0x000fe20008400000 */
[----:B----4-:R-:W-:Y:S01]  /*8060*/  SHF.L.U32 R215, R215, 0x10, RZ ;  /* 0x00000010d7d77819 */ /* 0x010fe200000006ff */
[----:B------:R-:W-:Y:S01]  /*8070*/  FADD R123, R33, 1 ;  /* 0x3f800000217b7421 */ /* 0x000fe20000000000 */
[----:B-----5:R-:W-:-:S02]  /*8080*/  LOP3.LUT R76, R76, R212, RZ, 0xfc, !PT ;  /* 0x000000d44c4c7212 */ /* 0x020fc400078efcff */
[----:B0-----:R-:W-:Y:S02]  /*8090*/  SHF.L.U32 R161, R161, 0x10, RZ ;  /* 0x00000010a1a17819 */ /* 0x001fe400000006ff */
[----:B------:R-:W-:Y:S01]  /*80a0*/  @P0 FMNMX R2, R2, |R97|, !PT ;  /* 0x4000006102020209 */ /* 0x000fe20007800000 */
[----:B------:R-:W-:Y:S01]  /*80b0*/  FFMA R204, R209, R122, R243 ;  /* 0x0000007ad1cc7223 */ /* 0x000fe200000000f3 */
[----:B------:R-:W-:Y:S01]  /*80c0*/  F2FP.F16.F32.PACK_AB R110, RZ, R110 ;  /* 0x0000006eff6e723e */ /* 0x000fe200000000ff */
[----:B------:R-:W-:Y:S01]  /*80d0*/  FADD R207, R207, -UR14 ;  /* 0x8000000ecfcf7e21 */ /* 0x000fe20008000000 */
[----:B------:R-:W-:Y:S01]  /*80e0*/  F2FP.F16.F32.PACK_AB R118, RZ, R118 ;  /* 0x00000076ff76723e */ /* 0x000fe200000000ff */
[----:B------:R-:W-:Y:S01]  /*80f0*/  FADD R122, R187, 1 ;  /* 0x3f800000bb7a7421 */ /* 0x000fe20000000000 */
[----:B------:R-:W-:Y:S01]  /*8100*/  PRMT R134, R135, 0x5410, R134 ;  /* 0x0000541087867816 */ /* 0x000fe20000000086 */
[----:B------:R-:W0:Y:S01]  /*8110*/  F2F.F16.F32 R214, R214 ;  /* 0x000000d600d67304 */ /* 0x000e220000200800 */
[----:B------:R-:W-:Y:S01]  /*8120*/  LOP3.LUT R131, R77, R215, RZ, 0xfc, !PT ;  /* 0x000000d74d837212 */ /* 0x000fe200078efcff */
[----:B------:R-:W-:Y:S01]  /*8130*/  @P1 FMUL R111, R111, UR7 ;  /* 0x000000076f6f1c20 */ /* 0x000fe20008400000 */
[----:B------:R-:W-:Y:S01]  /*8140*/  LOP3.LUT R135, R76, R161, RZ, 0xfc, !PT ;  /* 0x000000a14c877212 */ /* 0x000fe200078efcff */
[----:B------:R-:W-:Y:S01]  /*8150*/  FADD R85, R85, -UR14 ;  /* 0x8000000e55557e21 */ /* 0x000fe20008000000 */
[----:B------:R-:W-:Y:S01]  /*8160*/  @P0 FMNMX R2, R2, |R106|, !PT ;  /* 0x4000006a02020209 */ /* 0x000fe20007800000 */
[----:B------:R-:W-:-:S02]  /*8170*/  @P1 FMUL R119, R119, UR7 ;  /* 0x0000000777771c20 */ /* 0x000fc40008400000 */
[----:B------:R-:W1:Y:S01]  /*8180*/  F2F.F16.F32 R165, R165 ;  /* 0x000000a500a57304 */ /* 0x000e620000200800 */
[----:B------:R-:W-:Y:S01]  /*8190*/  PRMT R76, R110, 0x7610, R76 ;  /* 0x000076106e4c7816 */ /* 0x000fe2000000004c */
[----:B------:R-:W-:Y:S01]  /*81a0*/  @P1 FMUL R169, R169, UR7 ;  /* 0x00000007a9a91c20 */ /* 0x000fe20008400000 */
[----:B------:R-:W-:Y:S01]  /*81b0*/  FSEL R123, R33, R123, !P2 ;  /* 0x0000007b217b7208 */ /* 0x000fe20005000000 */
[----:B------:R-:W-:Y:S01]  /*81c0*/  @P1 FMUL R218, R218, UR7 ;  /* 0x00000007dada1c20 */ /* 0x000fe20008400000 */
[----:B------:R-:W-:Y:S01]  /*81d0*/  PRMT R78, R118, 0x7610, R78 ;  /* 0x00007610764e7816 */ /* 0x000fe2000000004e */
[----:B------:R-:W-:Y:S02]  /*81e0*/  @P1 FMUL R173, R173, UR7 ;  /* 0x00000007adad1c20 */ /* 0x000fe40008400000 */
[----:B------:R-:W2:Y:S01]  /*81f0*/  F2F.F16.F32 R77, R127 ;  /* 0x0000007f004d7304 */ /* 0x000ea20000200800 */
[----:B------:R-:W-:Y:S01]  /*8200*/  FMUL R207, R207, UR4 ;  /* 0x00000004cfcf7c20 */ /* 0x000fe20008400000 */
[----:B------:R-:W-:Y:S01]  /*8210*/  FSEL R122, R187, R122, !P2 ;  /* 0x0000007abb7a7208 */ /* 0x000fe20005000000 */
[----:B------:R-:W-:Y:S01]  /*8220*/  FMUL R85, R85, UR4 ;  /* 0x0000000455557c20 */ /* 0x000fe20008400000 */
[----:B------:R-:W-:-:S04]  /*8230*/  @P0 FMNMX R2, R2, |R220|, !PT ;  /* 0x400000dc02020209 */ /* 0x000fc80007800000 */
[----:B------:R-:W3:Y:S01]  /*8240*/  F2F.F16.F32 R217, R217 ;  /* 0x000000d900d97304 */ /* 0x000ee20000200800 */
[----:B------:R-:W-:Y:S02]  /*8250*/  F2FP.F16.F32.PACK_AB R126, RZ, R111 ;  /* 0x0000006fff7e723e */ /* 0x000fe400000000ff */
[----:B------:R-:W-:Y:S01]  /*8260*/  LOP3.LUT R76, R76, 0xffff, RZ, 0xc0, !PT ;  /* 0x0000ffff4c4c7812 */ /* 0x000fe200078ec0ff */
[----:B------:R-:W-:Y:S01]  /*8270*/  FFMA R205, R207, R123, R247 ;  /* 0x0000007bcfcd7223 */ /* 0x000fe200000000f7 */
[----:B------:R-:W-:Y:S02]  /*8280*/  F2FP.F16.F32.PACK_AB R119, RZ, R119 ;  /* 0x00000077ff77723e */ /* 0x000fe400000000ff */
[----:B------:R-:W-:Y:S01]  /*8290*/  LOP3.LUT R78, R78, 0xffff, RZ, 0xc0, !PT ;  /* 0x0000ffff4e4e7812 */ /* 0x000fe200078ec0ff */
[----:B------:R-:W-:Y:S01]  /*82a0*/  FADD R123, R186, 1 ;  /* 0x3f800000ba7b7421 */ /* 0x000fe20000000000 */
[----:B------:R-:W-:Y:S01]  /*82b0*/  F2FP.F16.F32.PACK_AB R169, RZ, R169 ;  /* 0x000000a9ffa9723e */ /* 0x000fe200000000ff */
[----:B------:R-:W4:Y:S01]  /*82c0*/  F2F.F16.F32 R218, R218 ;  /* 0x000000da00da7304 */ /* 0x000f220000200800 */
[----:B------:R-:W-:Y:S01]  /*82d0*/  @P0 FMNMX R2, R2, |R107|, !PT ;  /* 0x4000006b02020209 */ /* 0x000fe20007800000 */
[----:B------:R-:W-:Y:S01]  /*82e0*/  FFMA R85, R85, R122, R242 ;  /* 0x0000007a55557223 */ /* 0x000fe200000000f2 */
[----:B------:R-:W-:Y:S01]  /*82f0*/  PRMT R126, R126, 0x5410, R76 ;  /* 0x000054107e7e7816 */ /* 0x000fe2000000004c */
[----:B------:R-:W-:Y:S01]  /*8300*/  FADD R208, R208, -UR14 ;  /* 0x8000000ed0d07e21 */ /* 0x000fe20008000000 */
[----:B------:R-:W-:-:S03]  /*8310*/  SHF.L.U64.HI R76, R76, 0x10, RZ ;  /* 0x000000104c4c7819 */ /* 0x000fc600000102ff */
[----:B------:R-:W5:Y:S01]  /*8320*/  F2F.F16.F32 R173, R173 ;  /* 0x000000ad00ad7304 */ /* 0x000f620000200800 */
[----:B------:R-:W-:Y:S01]  /*8330*/  PRMT R122, R119, 0x5410, R78 ;  /* 0x00005410777a7816 */ /* 0x000fe2000000004e */
[----:B------:R-:W-:Y:S01]  /*8340*/  @P1 FMUL R175, R175, UR7 ;  /* 0x00000007afaf1c20 */ /* 0x000fe20008400000 */
[----:B------:R-:W-:Y:S02]  /*8350*/  SHF.L.U64.HI R78, R78, 0x10, RZ ;  /* 0x000000104e4e7819 */ /* 0x000fe400000102ff */
[----:B------:R-:W-:Y:S02]  /*8360*/  PRMT R119, R169, 0x7610, R119 ;  /* 0x00007610a9777816 */ /* 0x000fe40000000077 */
[----:B------:R-:W-:Y:S01]  /*8370*/  @P0 FMNMX R2, R2, |R191|, !PT ;  /* 0x400000bf02020209 */ /* 0x000fe20007800000 */
[----:B------:R-:W-:Y:S01]  /*8380*/  FMUL R208, R208, UR4 ;  /* 0x00000004d0d07c20 */ /* 0x000fe20008400000 */
[----:B------:R-:W-:Y:S01]  /*8390*/  FSEL R123, R186, R123, !P2 ;  /* 0x0000007bba7b7208 */ /* 0x000fe20005000000 */
[----:B------:R-:W-:Y:S01]  /*83a0*/  @P1 FMUL R100, R100, UR7 ;  /* 0x0000000764641c20 */ /* 0x000fe20008400000 */
[----:B0-----:R-:W-:-:S02]  /*83b0*/  LOP3.LUT R76, R76, R214, RZ, 0xfc, !PT ;  /* 0x000000d64c4c7212 */ /* 0x001fc400078efcff */
[----:B-1----:R-:W-:Y:S01]  /*83c0*/  SHF.L.U32 R165, R165, 0x10, RZ ;  /* 0x00000010a5a57819 */ /* 0x002fe200000006ff */
[----:B------:R-:W-:Y:S01]  /*83d0*/  @P1 FMUL R189, R189, UR7 ;  /* 0x00000007bdbd1c20 */ /* 0x000fe20008400000 */
[----:B--2---:R-:W-:Y:S02]  /*83e0*/  LOP3.LUT R77, R78, R77, RZ, 0xfc, !PT ;  /* 0x0000004d4e4d7212 */ /* 0x004fe400078efcff */
[----:B------:R-:W-:Y:S02]  /*83f0*/  LOP3.LUT R119, R119, 0xffff, RZ, 0xc0, !PT ;  /* 0x0000ffff77777812 */ /* 0x000fe400078ec0ff */
[----:B---3--:R-:W-:Y:S01]  /*8400*/  SHF.L.U32 R217, R217, 0x10, RZ ;  /* 0x00000010d9d97819 */ /* 0x008fe200000006ff */
[----:B------:R-:W-:Y:S01]  /*8410*/  @P1 FMUL R92, R92, UR7 ;  /* 0x000000075c5c1c20 */ /* 0x000fe20008400000 */
[----:B------:R-:W-:Y:S01]  /*8420*/  @P0 FMNMX R2, R2, |R192|, !PT ;  /* 0x400000c002020209 */ /* 0x000fe20007800000 */
[----:B------:R-:W0:Y:S01]  /*8430*/  F2F.F16.F32 R175, R175 ;  /* 0x000000af00af7304 */ /* 0x000e220000200800 */
[----:B------:R-:W-:Y:S01]  /*8440*/  @P1 FMUL R188, R188, UR7 ;  /* 0x00000007bcbc1c20 */ /* 0x000fe20008400000 */
[----:B------:R-:W-:Y:S01]  /*8450*/  FFMA R206, R208, R123, R244 ;  /* 0x0000007bd0ce7223 */ /* 0x000fe200000000f4 */
[----:B------:R-:W-:Y:S01]  /*8460*/  LOP3.LUT R127, R76, R165, RZ, 0xfc, !PT ;  /* 0x000000a54c7f7212 */ /* 0x000fe200078efcff */
[----:B------:R-:W-:Y:S01]  /*8470*/  @P1 FMUL R101, R101, UR7 ;  /* 0x0000000765651c20 */ /* 0x000fe20008400000 */
[----:B------:R-:W-:-:S02]  /*8480*/  SHF.L.U64.HI R76, R119, 0x10, RZ ;  /* 0x00000010774c7819 */ /* 0x000fc400000102ff */
[----:B------:R-:W-:Y:S02]  /*8490*/  LOP3.LUT R123, R77, R217, RZ, 0xfc, !PT ;  /* 0x000000d94d7b7212 */ /* 0x000fe400078efcff */
[----:B------:R-:W-:Y:S02]  /*84a0*/  F2FP.F16.F32.PACK_AB R77, RZ, R100 ;  /* 0x00000064ff4d723e */ /* 0x000fe400000000ff */
[----:B------:R-:W-:Y:S01]  /*84b0*/  @P0 FMNMX R2, R2, |R195|, !PT ;  /* 0x400000c302020209 */ /* 0x000fe20007800000 */
[----:B------:R-:W-:Y:S01]  /*84c0*/  @P1 FMUL R114, R114, UR7 ;  /* 0x0000000772721c20 */ /* 0x000fe20008400000 */
[----:B------:R-:W-:Y:S01]  /*84d0*/  F2FP.F16.F32.PACK_AB R118, RZ, R92 ;  /* 0x0000005cff76723e */ /* 0x000fe200000000ff */
[----:B------:R-:W1:Y:S01]  /*84e0*/  F2F.F16.F32 R189, R189 ;  /* 0x000000bd00bd7304 */ /* 0x000e620000200800 */
[----:B----4-:R-:W-:Y:S02]  /*84f0*/  LOP3.LUT R76, R76, R218, RZ, 0xfc, !PT ;  /* 0x000000da4c4c7212 */ /* 0x010fe400078efcff */
[----:B-----5:R-:W-:-:S02]  /*8500*/  SHF.L.U32 R173, R173, 0x10, RZ ;  /* 0x00000010adad7819 */ /* 0x020fc400000006ff */
[----:B------:R-:W-:Y:S02]  /*8510*/  LOP3.LUT R77, R77, 0xffff, RZ, 0xc0, !PT ;  /* 0x0000ffff4d4d7812 */ /* 0x000fe400078ec0ff */
[----:B------:R-:W-:Y:S01]  /*8520*/  @P0 FMNMX R2, R2, |R194|, !PT ;  /* 0x400000c202020209 */ /* 0x000fe20007800000 */
[----:B------:R-:W2:Y:S01]  /*8530*/  F2F.F16.F32 R188, R188 ;  /* 0x000000bc00bc7304 */ /* 0x000ea20000200800 */
[----:B------:R-:W-:Y:S02]  /*8540*/  F2FP.F16.F32.PACK_AB R101, RZ, R101 ;  /* 0x00000065ff65723e */ /* 0x000fe400000000ff */
[----:B------:R-:W-:Y:S02]  /*8550*/  PRMT R118, R118, 0x5410, R119 ;  /* 0x0000541076767816 */ /* 0x000fe40000000077 */
[----:B------:R-:W-:Y:S02]  /*8560*/  LOP3.LUT R119, R76, R173, RZ, 0xfc, !PT ;  /* 0x000000ad4c777212 */ /* 0x000fe400078efcff */
[----:B------:R-:W-:Y:S01]  /*8570*/  SHF.L.U64.HI R76, R77, 0x10, RZ ;  /* 0x000000104d4c7819 */ /* 0x000fe200000102ff */
[----:B------:R-:W3:Y:S01]  /*8580*/  F2F.F16.F32 R114, R114 ;  /* 0x0000007200727304 */ /* 0x000ee20000200800 */
[----:B------:R-:W-:-:S02]  /*8590*/  @P0 FMNMX R2, R2, |R193|, !PT ;  /* 0x400000c102020209 */ /* 0x000fc40007800000 */
[----:B------:R-:W-:Y:S01]  /*85a0*/  LOP3.LUT R110, R101, 0xffff, RZ, 0xc0, !PT ;  /* 0x0000ffff656e7812 */ /* 0x000fe200078ec0ff */
[----:B------:R-:W-:Y:S01]  /*85b0*/  @P1 FMUL R86, R86, UR7 ;  /* 0x0000000756561c20 */ /* 0x000fe20008400000 */
[----:B0-----:R-:W-:Y:S02]  /*85c0*/  LOP3.LUT R175, R76, R175, RZ, 0xfc, !PT ;  /* 0x000000af4caf7212 */ /* 0x001fe400078efcff */
[----:B------:R-:W-:Y:S02]  /*85d0*/  @P0 FMNMX R2, R2, |R80|, !PT ;  /* 0x4000005002020209 */ /* 0x000fe40007800000 */
[----:B------:R-:W-:Y:S01]  /*85e0*/  SHF.L.U64.HI R76, R110, 0x10, RZ ;  /* 0x000000106e4c7819 */ /* 0x000fe200000102ff */
[----:B------:R-:W-:Y:S01]  /*85f0*/  @P1 FMUL R96, R96, UR7 ;  /* 0x0000000760601c20 */ /* 0x000fe20008400000 */
[----:B------:R-:W-:Y:S01]  /*8600*/  @P0 FMNMX R2, R2, |R197|, !PT ;  /* 0x400000c502020209 */ /* 0x000fe20007800000 */
[----:B------:R-:W-:Y:S01]  /*8610*/  @P1 FMUL R220, R220, UR7 ;  /* 0x00000007dcdc1c20 */ /* 0x000fe20008400000 */
[----:B------:R-:W-:-:S02]  /*8620*/  F2FP.F16.F32.PACK_AB R111, RZ, R86 ;  /* 0x00000056ff6f723e */ /* 0x000fc400000000ff */
[----:B-1----:R-:W-:Y:S01]  /*8630*/  LOP3.LUT R76, R76, R189, RZ, 0xfc, !PT ;  /* 0x000000bd4c4c7212 */ /* 0x002fe200078efcff */
[----:B------:R-:W-:Y:S01]  /*8640*/  @P1 FMUL R93, R93, UR7 ;  /* 0x000000075d5d1c20 */ /* 0x000fe20008400000 */
[----:B--2---:R-:W-:Y:S01]  /*8650*/  SHF.L.U32 R188, R188, 0x10, RZ ;  /* 0x00000010bcbc7819 */ /* 0x004fe200000006ff */
[----:B------:R-:W-:Y:S01]  /*8660*/  @P1 FMUL R107, R107, UR7 ;  /* 0x000000076b6b1c20 */ /* 0x000fe20008400000 */
[----:B------:R-:W-:Y:S01]  /*8670*/  @P0 FMNMX R2, R2, |R196|, !PT ;  /* 0x400000c402020209 */ /* 0x000fe20007800000 */
[----:B------:R-:W-:Y:S01]  /*8680*/  @P1 FMUL R106, R106, UR7 ;  /* 0x000000076a6a1c20 */ /* 0x000fe20008400000 */
[----:B------:R-:W-:Y:S02]  /*8690*/  PRMT R110, R111, 0x5410, R110 ;  /* 0x000054106f6e7816 */ /* 0x000fe4000000006e */
[----:B------:R-:W-:Y:S01]  /*86a0*/  F2FP.F16.F32.PACK_AB R96, RZ, R96 ;  /* 0x00000060ff60723e */ /* 0x000fe200000000ff */
[----:B------:R-:W0:Y:S01]  /*86b0*/  F2F.F16.F32 R220, R220 ;  /* 0x000000dc00dc7304 */ /* 0x000e220000200800 */
[----:B------:R-:W-:Y:S01]  /*86c0*/  LOP3.LUT R111, R76, R188, RZ, 0xfc, !PT ;  /* 0x000000bc4c6f7212 */ /* 0x000fe200078efcff */
[----:B------:R-:W-:Y:S01]  /*86d0*/  @P1 FMUL R87, R87, UR7 ;  /* 0x0000000757571c20 */ /* 0x000fe20008400000 */
[----:B---3--:R-:W-:-:S02]  /*86e0*/  SHF.L.U32 R114, R114, 0x10, RZ ;  /* 0x0000001072727819 */ /* 0x008fc400000006ff */
[----:B------:R-:W-:Y:S02]  /*86f0*/  F2FP.F16.F32.PACK_AB R93, RZ, R93 ;  /* 0x0000005dff5d723e */ /* 0x000fe400000000ff */
[----:B------:R-:W-:Y:S01]  /*8700*/  @P0 FMNMX R2, R2, |R81|, !PT ;  /* 0x4000005102020209 */ /* 0x000fe20007800000 */
[----:B------:R-:W1:Y:S01]  /*8710*/  F2F.F16.F32 R76, R107 ;  /* 0x0000006b004c7304 */ /* 0x000e620000200800 */
[----:B------:R-:W-:Y:S02]  /*8720*/  PRMT R78, R96, 0x7610, R78 ;  /* 0x00007610604e7816 */ /* 0x000fe4000000004e */
[----:B------:R-:W-:Y:S02]  /*8730*/  F2FP.F16.F32.PACK_AB R86, RZ, R106 ;  /* 0x0000006aff56723e */ /* 0x000fe400000000ff */
[----:B------:R-:W-:Y:S02]  /*8740*/  LOP3.LUT R155, R145, R114, RZ, 0xfc, !PT ;  /* 0x00000072919b7212 */ /* 0x000fe400078efcff */
[----:B------:R-:W-:-:S02]  /*8750*/  PRMT R114, R93, 0x5410, R77 ;  /* 0x000054105d727816 */ /* 0x000fc4000000004d */
[----:B------:R-:W-:Y:S02]  /*8760*/  @P0 FMNMX R2, R2, |R221|, !PT ;  /* 0x400000dd02020209 */ /* 0x000fe40007800000 */
[----:B------:R-:W-:Y:S02]  /*8770*/  F2FP.F16.F32.PACK_AB R77, RZ, R87 ;  /* 0x00000057ff4d723e */ /* 0x000fe400000000ff */
[----:B------:R-:W-:Y:S02]  /*8780*/  LOP3.LUT R78, R78, 0xffff, RZ, 0xc0, !PT ;  /* 0x0000ffff4e4e7812 */ /* 0x000fe400078ec0ff */
[----:B------:R-:W-:Y:S01]  /*8790*/  LOP3.LUT R86, R86, 0xffff, RZ, 0xc0, !PT ;  /* 0x0000ffff56567812 */ /* 0x000fe200078ec0ff */
[----:B------:R-:W-:Y:S01]  /*87a0*/  @P1 FMUL R103, R103, UR7 ;  /* 0x0000000767671c20 */ /* 0x000fe20008400000 */
[----:B------:R-:W-:Y:S02]  /*87b0*/  @P0 FMNMX R2, R2, |R224|, !PT ;  /* 0x400000e002020209 */ /* 0x000fe40007800000 */
[----:B------:R-:W-:Y:S01]  /*87c0*/  PRMT R106, R77, 0x5410, R78 ;  /* 0x000054104d6a7816 */ /* 0x000fe2000000004e */
[----:B------:R-:W-:Y:S01]  /*87d0*/  @P1 FMUL R195, R195, UR7 ;  /* 0x00000007c3c31c20 */ /* 0x000fe20008400000 */
[----:B------:R-:W-:Y:S01]  /*87e0*/  SHF.L.U64.HI R77, R86, 0x10, RZ ;  /* 0x00000010564d7819 */ /* 0x000fe200000102ff */
[----:B------:R-:W-:Y:S01]  /*87f0*/  @P1 FMUL R194, R194, UR7 ;  /* 0x00000007c2c21c20 */ /* 0x000fe20008400000 */
[----:B------:R-:W-:Y:S01]  /*8800*/  @P0 FMNMX R2, R2, |R199|, !PT ;  /* 0x400000c702020209 */ /* 0x000fe20007800000 */
[----:B------:R-:W-:Y:S01]  /*8810*/  @P1 FMUL R192, R192, UR7 ;  /* 0x00000007c0c01c20 */ /* 0x000fe20008400000 */
[----:B------:R-:W-:Y:S01]  /*8820*/  F2FP.F16.F32.PACK_AB R103, RZ, R103 ;  /* 0x00000067ff67723e */ /* 0x000fe200000000ff */
[----:B------:R-:W-:Y:S01]  /*8830*/  @P1 FMUL R197, R197, UR7 ;  /* 0x00000007c5c51c20 */ /* 0x000fe20008400000 */
[----:B0-----:R-:W-:-:S02]  /*8840*/  LOP3.LUT R77, R77, R220, RZ, 0xfc, !PT ;  /* 0x000000dc4d4d7212 */ /* 0x001fc400078efcff */
[----:B-1----:R-:W-:Y:S01]  /*8850*/  SHF.L.U32 R76, R76, 0x10, RZ ;  /* 0x000000104c4c7819 */ /* 0x002fe200000006ff */
[----:B------:R-:W-:Y:S01]  /*8860*/  @P1 FMUL R125, R125, UR7 ;  /* 0x000000077d7d1c20 */ /* 0x000fe20008400000 */
[----:B------:R-:W-:Y:S01]  /*8870*/  @P1 FMUL R79, R79, UR7 ;  /* 0x000000074f4f1c20 */ /* 0x000fe20008400000 */
[----:B------:R-:W-:Y:S01]  /*8880*/  @P1 FMUL R196, R196, UR7 ;  /* 0x00000007c4c41c20 */ /* 0x000fe20008400000 */
[----:B------:R-:W-:Y:S01]  /*8890*/  @P0 FMNMX R2, R2, |R89|, !PT ;  /* 0x4000005902020209 */ /* 0x000fe20007800000 */
[----:B------:R-:W0:Y:S01]  /*88a0*/  F2F.F16.F32 R195, R195 ;  /* 0x000000c300c37304 */ /* 0x000e220000200800 */
[----:B------:R-:W-:Y:S01]  /*88b0*/  PRMT R130, R103, 0x5410, R130 ;  /* 0x0000541067827816 */ /* 0x000fe20000000082 */
[----:B------:R-:W-:Y:S01]  /*88c0*/  @P1 FMUL R191, R191, UR7 ;  /* 0x00000007bfbf1c20 */ /* 0x000fe20008400000 */
[----:B------:R-:W-:Y:S01]  /*88d0*/  LOP3.LUT R103, R77, R76, RZ, 0xfc, !PT ;  /* 0x0000004c4d677212 */ /* 0x000fe200078efcff */
[----:B------:R-:W-:Y:S01]  /*88e0*/  @P1 FMUL R80, R80, UR7 ;  /* 0x0000000750501c20 */ /* 0x000fe20008400000 */
[----:B------:R-:W-:Y:S01]  /*88f0*/  @P1 FMUL R109, R109, UR7 ;  /* 0x000000076d6d1c20 */ /* 0x000fe20008400000 */
[----:B------:R-:W-:-:S02]  /*8900*/  F2FP.F16.F32.PACK_AB R76, RZ, R192 ;  /* 0x000000c0ff4c723e */ /* 0x000fc400000000ff */
[----:B------:R-:W1:Y:S01]  /*8910*/  F2F.F16.F32 R194, R194 ;  /* 0x000000c200c27304 */ /* 0x000e620000200800 */
[----:B------:R-:W-:Y:S01]  /*8920*/  @P1 FMUL R224, R224, UR7 ;  /* 0x00000007e0e01c20 */ /* 0x000fe20008400000 */
[----:B------:R-:W-:Y:S01]  /*8930*/  @P1 FMUL R199, R199, UR7 ;  /* 0x00000007c7c71c20 */ /* 0x000fe20008400000 */
[----:B------:R-:W-:Y:S01]  /*8940*/  @P0 FMNMX R2, R2, |R198|, !PT ;  /* 0x400000c602020209 */ /* 0x000fe20007800000 */
        /* <DEDUP_REMOVED lines=8> */
[----:B------:R-:W-:-:S03]  /*89d0*/  F2FP.F16.F32.PACK_AB R109, RZ, R109 ;  /* 0x0000006dff6d723e */ /* 0x000fc600000000ff */
[----:B------:R-:W3:Y:S01]  /*89e0*/  F2F.F16.F32 R125, R125 ;  /* 0x0000007d007d7304 */ /* 0x000ee20000200800 */
[----:B------:R-:W-:Y:S01]  /*89f0*/  @P0 FMNMX R2, R2, |R223|, !PT ;  /* 0x400000df02020209 */ /* 0x000fe20007800000 */
[----:B------:R-:W-:Y:S01]  /*8a00*/  @P1 FMUL R190, R190, UR7 ;  /* 0x00000007bebe1c20 */ /* 0x000fe20008400000 */
[----:B------:R-:W-:-:S05]  /*8a10*/  PRMT R98, R98, 0x5410, R76 ;  /* 0x0000541062627816 */ /* 0x000fca000000004c */
[----:B------:R-:W4:Y:S01]  /*8a20*/  F2F.F16.F32 R79, R79 ;  /* 0x0000004f004f7304 */ /* 0x000f220000200800 */
[----:B------:R-:W-:Y:S02]  /*8a30*/  F2FP.F16.F32.PACK_AB R193, RZ, R193 ;  /* 0x000000c1ffc1723e */ /* 0x000fe400000000ff */
[----:B------:R-:W-:-:S05]  /*8a40*/  LOP3.LUT R80, R80, 0xffff, RZ, 0xc0, !PT ;  /* 0x0000ffff50507812 */ /* 0x000fca00078ec0ff */
[----:B------:R-:W5:Y:S01]  /*8a50*/  F2F.F16.F32 R196, R196 ;  /* 0x000000c400c47304 */ /* 0x000f620000200800 */
[----:B------:R-:W-:Y:S01]  /*8a60*/  F2FP.F16.F32.PACK_AB R105, RZ, R105 ;  /* 0x00000069ff69723e */ /* 0x000fe200000000ff */
[----:B------:R-:W-:Y:S01]  /*8a70*/  @P1 FMUL R223, R223, UR7 ;  /* 0x00000007dfdf1c20 */ /* 0x000fe20008400000 */
[----:B------:R-:W-:Y:S02]  /*8a80*/  LOP3.LUT R109, R109, 0xffff, RZ, 0xc0, !PT ;  /* 0x0000ffff6d6d7812 */ /* 0x000fe400078ec0ff */
[----:B------:R-:W-:-:S03]  /*8a90*/  SHF.L.U64.HI R76, R76, 0x10, RZ ;  /* 0x000000104c4c7819 */ /* 0x000fc600000102ff */
[----:B------:R-:W5:Y:S01]  /*8aa0*/  F2F.F16.F32 R224, R224 ;  /* 0x000000e000e07304 */ /* 0x000f620000200800 */
[----:B------:R-:W-:Y:S01]  /*8ab0*/  @P0 FMNMX R2, R2, |R222|, !PT ;  /* 0x400000de02020209 */ /* 0x000fe20007800000 */
[----:B------:R-:W-:Y:S01]  /*8ac0*/  @P1 FMUL R222, R222, UR7 ;  /* 0x00000007dede1c20 */ /* 0x000fe20008400000 */
[----:B------:R-:W-:-:S05]  /*8ad0*/  F2FP.F16.F32.PACK_AB R221, RZ, R221 ;  /* 0x000000ddffdd723e */ /* 0x000fca00000000ff */
[----:B------:R-:W5:Y:S01]  /*8ae0*/  F2F.F16.F32 R199, R199 ;  /* 0x000000c700c77304 */ /* 0x000f620000200800 */
[----:B------:R-:W-:Y:S01]  /*8af0*/  @P1 FMUL R81, R81, UR7 ;  /* 0x0000000751511c20 */ /* 0x000fe20008400000 */
[----:B------:R-:W-:Y:S01]  /*8b00*/  PRMT R94, R193, 0x5410, R80 ;  /* 0x00005410c15e7816 */ /* 0x000fe20000000050 */
[----:B------:R-:W-:Y:S01]  /*8b10*/  @P1 FMUL R198, R198, UR7 ;  /* 0x00000007c6c61c20 */ /* 0x000fe20008400000 */
[----:B------:R-:W-:Y:S02]  /*8b20*/  PRMT R166, R105, 0x5410, R109 ;  /* 0x0000541069a67816 */ /* 0x000fe4000000006d */
[----:B0-----:R-:W-:Y:S02]  /*8b30*/  LOP3.LUT R76, R76, R195, RZ, 0xfc, !PT ;  /* 0x000000c34c4c7212 */ /* 0x001fe400078efcff */
[----:B------:R-:W0:Y:S01]  /*8b40*/  F2F.F16.F32 R219, R219 ;  /* 0x000000db00db7304 */ /* 0x000e220000200800 */
[----:B-1----:R-:W-:Y:S02]  /*8b50*/  SHF.L.U32 R194, R194, 0x10, RZ ;  /* 0x00000010c2c27819 */ /* 0x002fe400000006ff */
[----:B------:R-:W-:-:S02]  /*8b60*/  SHF.L.U64.HI R80, R80, 0x10, RZ ;  /* 0x0000001050507819 */ /* 0x000fc400000102ff */
[----:B------:R-:W-:-:S03]  /*8b70*/  @P0 FMNMX R2, R2, |R200|, !PT ;  /* 0x400000c802020209 */ /* 0x000fc60007800000 */
[----:B------:R-:W1:Y:S01]  /*8b80*/  F2F.F16.F32 R190, R190 ;  /* 0x000000be00be7304 */ /* 0x000e620000200800 */
[----:B------:R-:W-:Y:S02]  /*8b90*/  SHF.L.U64.HI R109, R109, 0x10, RZ ;  /* 0x000000106d6d7819 */ /* 0x000fe400000102ff */
[----:B------:R-:W-:Y:S01]  /*8ba0*/  LOP3.LUT R221, R221, 0xffff, RZ, 0xc0, !PT ;  /* 0x0000ffffdddd7812 */ /* 0x000fe200078ec0ff */
[----:B------:R-:W-:Y:S01]  /*8bb0*/  @P1 FMUL R91, R91, UR7 ;  /* 0x000000075b5b1c20 */ /* 0x000fe20008400000 */
[----:B------:R-:W-:Y:S02]  /*8bc0*/  LOP3.LUT R99, R76, R194, RZ, 0xfc, !PT ;  /* 0x000000c24c637212 */ /* 0x000fe400078efcff */
[----:B--2---:R-:W-:Y:S01]  /*8bd0*/  LOP3.LUT R80, R80, R197, RZ, 0xfc, !PT ;  /* 0x000000c550507212 */ /* 0x004fe200078efcff */
[----:B------:R-:W2:Y:S01]  /*8be0*/  F2F.F16.F32 R223, R223 ;  /* 0x000000df00df7304 */ /* 0x000ea20000200800 */
[----:B------:R-:W-:Y:S02]  /*8bf0*/  F2FP.F16.F32.PACK_AB R81, RZ, R81 ;  /* 0x00000051ff51723e */ /* 0x000fe400000000ff */
[----:B------:R-:W-:-:S02]  /*8c00*/  @P0 FMNMX R2, R2, |R201|, !PT ;  /* 0x400000c902020209 */ /* 0x000fc40007800000 */
[----:B---3--:R-:W-:-:S03]  /*8c10*/  LOP3.LUT R125, R109, R125, RZ, 0xfc, !PT ;  /* 0x0000007d6d7d7212 */ /* 0x008fc600078efcff */
[----:B------:R-:W3:Y:S01]  /*8c20*/  F2F.F16.F32 R222, R222 ;  /* 0x000000de00de7304 */ /* 0x000ee20000200800 */
[----:B----4-:R-:W-:Y:S02]  /*8c30*/  SHF.L.U32 R79, R79, 0x10, RZ ;  /* 0x000000104f4f7819 */ /* 0x010fe400000006ff */
[----:B-----5:R-:W-:Y:S02]  /*8c40*/  SHF.L.U32 R196, R196, 0x10, RZ ;  /* 0x00000010c4c47819 */ /* 0x020fe400000006ff */
[----:B------:R-:W-:Y:S01]  /*8c50*/  SHF.L.U64.HI R76, R221, 0x10, RZ ;  /* 0x00000010dd4c7819 */ /* 0x000fe200000102ff */
[----:B------:R-:W4:Y:S01]  /*8c60*/  S2R R207, SR_TID.X ;  /* 0x0000000000cf7919 */ /* 0x000f220000002100 */
[----:B------:R-:W-:Y:S02]  /*8c70*/  F2FP.F16.F32.PACK_AB R198, RZ, R198 ;  /* 0x000000c6ffc6723e */ /* 0x000fe400000000ff */
[----:B------:R-:W-:Y:S02]  /*8c80*/  F2FP.F16.F32.PACK_AB R91, RZ, R91 ;  /* 0x0000005bff5b723e */ /* 0x000fe400000000ff */
[----:B------:R-:W-:Y:S01]  /*8c90*/  @P0 FMNMX R2, R2, |R203|, !PT ;  /* 0x400000cb02020209 */ /* 0x000fe20007800000 */
[----:B------:R-:W-:Y:S01]  /*8ca0*/  @P1 FMUL R201, R201, UR7 ;  /* 0x00000007c9c91c20 */ /* 0x000fe20008400000 */
[----:B------:R-:W-:-:S02]  /*8cb0*/  LOP3.LUT R167, R125, R79, RZ, 0xfc, !PT ;  /* 0x0000004f7da77212 */ /* 0x000fc400078efcff */
[----:B------:R-:W-:Y:S02]  /*8cc0*/  LOP3.LUT R95, R80, R196, RZ, 0xfc, !PT ;  /* 0x000000c4505f7212 */ /* 0x000fe400078efcff */
[----:B------:R-:W-:Y:S02]  /*8cd0*/  PRMT R90, R81, 0x5410, R221 ;  /* 0x00005410515a7816 */ /* 0x000fe400000000dd */
[----:B------:R-:W-:Y:S01]  /*8ce0*/  LOP3.LUT R76, R76, R224, RZ, 0xfc, !PT ;  /* 0x000000e04c4c7212 */ /* 0x000fe200078efcff */
[----:B------:R-:W5:Y:S01]  /*8cf0*/  @!P3 LDC.64 R80, c[0x0][0x230] ;  /* 0x00008c00ff50bb82 */ /* 0x000f620000000a00 */
[----:B------:R-:W-:Y:S01]  /*8d00*/  SHF.L.U32 R199, R199, 0x10, RZ ;  /* 0x00000010c7c77819 */ /* 0x000fe200000006ff */
[----:B------:R-:W-:Y:S01]  /*8d10*/  @P1 FMUL R203, R203, UR7 ;  /* 0x00000007cbcb1c20 */ /* 0x000fe20008400000 */
[----:B------:R-:W-:Y:S02]  /*8d20*/  SHF.L.U64.HI R79, R78, 0x10, RZ ;  /* 0x000000104e4f7819 */ /* 0x000fe400000102ff */
[----:B------:R-:W-:-:S02]  /*8d30*/  LOP3.LUT R198, R198, 0xffff, RZ, 0xc0, !PT ;  /* 0x0000ffffc6c67812 */ /* 0x000fc400078ec0ff */
[----:B------:R-:W-:Y:S02]  /*8d40*/  PRMT R142, R91, 0x5410, R142 ;  /* 0x000054105b8e7816 */ /* 0x000fe4000000008e */
[----:B------:R-:W-:Y:S02]  /*8d50*/  @P0 FMNMX R2, R2, |R202|, !PT ;  /* 0x400000ca02020209 */ /* 0x000fe40007800000 */
[----:B------:R-:W-:Y:S02]  /*8d60*/  LOP3.LUT R91, R76, R199, RZ, 0xfc, !PT ;  /* 0x000000c74c5b7212 */ /* 0x000fe400078efcff */
[----:B0-----:R-:W-:Y:S02]  /*8d70*/  LOP3.LUT R79, R79, R219, RZ, 0xfc, !PT ;  /* 0x000000db4f4f7212 */ /* 0x001fe400078efcff */
[----:B-1----:R-:W-:Y:S02]  /*8d80*/  SHF.L.U32 R190, R190, 0x10, RZ ;  /* 0x00000010bebe7819 */ /* 0x002fe400000006ff */
[----:B------:R-:W-:-:S02]  /*8d90*/  SHF.L.U64.HI R76, R198, 0x10, RZ ;  /* 0x00000010c64c7819 */ /* 0x000fc400000102ff */
[----:B------:R-:W-:Y:S01]  /*8da0*/  F2FP.F16.F32.PACK_AB R201, RZ, R201 ;  /* 0x000000c9ffc9723e */ /* 0x000fe200000000ff */
[----:B------:R-:W0:Y:S01]  /*8db0*/  F2F.F16.F32 R203, R203 ;  /* 0x000000cb00cb7304 */ /* 0x000e220000200800 */
[----:B------:R-:W-:Y:S01]  /*8dc0*/  @P0 FMNMX R2, R2, |R88|, !PT ;  /* 0x4000005802020209 */ /* 0x000fe20007800000 */
[----:B------:R-:W-:Y:S01]  /*8dd0*/  @P1 FMUL R200, R200, UR7 ;  /* 0x00000007c8c81c20 */ /* 0x000fe20008400000 */
[----:B------:R-:W-:Y:S02]  /*8de0*/  LOP3.LUT R107, R79, R190, RZ, 0xfc, !PT ;  /* 0x000000be4f6b7212 */ /* 0x000fe400078efcff */
[----:B--2---:R-:W-:Y:S02]  /*8df0*/  LOP3.LUT R76, R76, R223, RZ, 0xfc, !PT ;  /* 0x000000df4c4c7212 */ /* 0x004fe400078efcff */
[----:B---3--:R-:W-:Y:S02]  /*8e00*/  SHF.L.U32 R222, R222, 0x10, RZ ;  /* 0x00000010dede7819 */ /* 0x008fe400000006ff */
[----:B------:R-:W-:-:S02]  /*8e10*/  PRMT R79, R201, 0x7610, R79 ;  /* 0x00007610c94f7816 */ /* 0x000fc4000000004f */
[----:B------:R-:W-:Y:S01]  /*8e20*/  @P0 FMNMX R2, R2, |R82|, !PT ;  /* 0x4000005202020209 */ /* 0x000fe20007800000 */
[----:B------:R-:W-:Y:S01]  /*8e30*/  @P1 FMUL R82, R82, UR7 ;  /* 0x0000000752521c20 */ /* 0x000fe20008400000 */
[----:B------:R-:W-:Y:S01]  /*8e40*/  LOP3.LUT R87, R76, R222, RZ, 0xfc, !PT ;  /* 0x000000de4c577212 */ /* 0x000fe200078efcff */
[----:B------:R-:W-:Y:S01]  /*8e50*/  @P1 FMUL R174, R174, UR7 ;  /* 0x00000007aeae1c20 */ /* 0x000fe20008400000 */
[----:B------:R-:W-:Y:S02]  /*8e60*/  F2FP.F16.F32.PACK_AB R76, RZ, R200 ;  /* 0x000000c8ff4c723e */ /* 0x000fe400000000ff */
[----:B------:R-:W-:Y:S02]  /*8e70*/  LOP3.LUT R79, R79, 0xffff, RZ, 0xc0, !PT ;  /* 0x0000ffff4f4f7812 */ /* 0x000fe400078ec0ff */
[----:B------:R-:W-:Y:S01]  /*8e80*/  F2FP.F16.F32.PACK_AB R78, RZ, R82 ;  /* 0x00000052ff4e723e */ /* 0x000fe200000000ff */
[----:B------:R-:W-:Y:S01]  /*8e90*/  @P1 FMUL R88, R88, UR7 ;  /* 0x0000000758581c20 */ /* 0x000fe20008400000 */
[----:B------:R-:W-:Y:S01]  /*8ea0*/  PRMT R82, R76, 0x5410, R79 ;  /* 0x000054104c527816 */ /* 0x000fe2000000004f */
[----:B------:R-:W1:Y:S01]  /*8eb0*/  F2F.F16.F32 R174, R174 ;  /* 0x000000ae00ae7304 */ /* 0x000e620000200800 */
[----:B------:R-:W-:Y:S01]  /*8ec0*/  SHF.L.U64.HI R79, R79, 0x10, RZ ;  /* 0x000000104f4f7819 */ /* 0x000fe200000102ff */
[----:B------:R-:W-:Y:S01]  /*8ed0*/  USHF.L.U32 UR12, UR5, 0x7, URZ ;  /* 0x00000007050c7899 */ /* 0x000fe2000800063f */
[----:B-----5:R-:W-:-:S02]  /*8ee0*/  @!P3 IMAD.WIDE R80, R0, 0x4, R80 ;  /* 0x000000040050b825 */ /* 0x020fc400078e0250 */
[----:B0-----:R-:W-:Y:S02]  /*8ef0*/  LOP3.LUT R203, R79, R203, RZ, 0xfc, !PT ;  /* 0x000000cb4fcb7212 */ /* 0x001fe400078efcff */
[----:B------:R-:W-:Y:S02]  /*8f00*/  F2FP.F16.F32.PACK_AB R79, RZ, R88 ;  /* 0x00000058ff4f723e */ /* 0x000fe400000000ff */
[----:B------:R-:W-:Y:S02]  /*8f10*/  MOV R88, UR4 ;  /* 0x0000000400587c02 */ /* 0x000fe40008000f00 */
[----:B----4-:R-:W-:Y:S01]  /*8f20*/  LOP3.LUT R207, R207, 0x1f, RZ, 0xc0, !PT ;  /* 0x0000001fcfcf7812 */ /* 0x010fe200078ec0ff */
[----:B------:R-:W-:Y:S01]  /*8f30*/  @P1 FMUL R129, R129, UR7 ;  /* 0x0000000781811c20 */ /* 0x000fe20008400000 */
[----:B------:R-:W-:Y:S01]  /*8f40*/  @P0 FMNMX R2, R2, |R205|, !PT ;  /* 0x400000cd02020209 */ /* 0x000fe20007800000 */
[----:B------:R0:W-:Y:S01]  /*8f50*/  @!P3 STG.E desc[UR8][R80.64], R88 ;  /* 0x000000585000b986 */ /* 0x0001e2000c101908 */
[----:B-1----:R-:W-:Y:S01]  /*8f60*/  SHF.L.U32 R174, R174, 0x10, RZ ;  /* 0x00000010aeae7819 */ /* 0x002fe200000006ff */
[----:B------:R-:W-:Y:S01]  /*8f70*/  @P1 FMUL R137, R137, UR7 ;  /* 0x0000000789891c20 */ /* 0x000fe20008400000 */
[----:B------:R-:W-:Y:S01]  /*8f80*/  @P1 FMUL R202, R202, UR7 ;  /* 0x00000007caca1c20 */ /* 0x000fe20008400000 */
[----:B------:R-:W-:Y:S01]  /*8f90*/  @P1 FMUL R97, R97, UR7 ;  /* 0x0000000761611c20 */ /* 0x000fe20008400000 */
[----:B------:R-:W-:Y:S01]  /*8fa0*/  @P1 FMUL R89, R89, UR7 ;  /* 0x0000000759591c20 */ /* 0x000fe20008400000 */
[----:B------:R-:W-:Y:S01]  /*8fb0*/  LOP3.LUT R78, R78, 0xffff, RZ, 0xc0, !PT ;  /* 0x0000ffff4e4e7812 */ /* 0x000fe200078ec0ff */
[----:B------:R-:W-:Y:S01]  /*8fc0*/  ULDC UR4, c[0x0][0x210] ;  /* 0x0000840000047ab9 */ /* 0x000fe20000000800 */
[----:B0-----:R-:W-:-:S04]  /*8fd0*/  MOV R80, UR12 ;  /* 0x0000000c00507c02 */ /* 0x001fc80008000f00 */
[----:B------:R-:W-:Y:S02]  /*8fe0*/  LOP3.LUT R80, R80, 0x80, R207, 0xe2, !PT ;  /* 0x0000008050507812 */ /* 0x000fe400078ee2cf */
[----:B------:R-:W0:Y:S01]  /*8ff0*/  S2R R207, SR_TID.X ;  /* 0x0000000000cf7919 */ /* 0x000e220000002100 */
[----:B------:R-:W-:Y:S02]  /*9000*/  LOP3.LUT R115, R175, R174, RZ, 0xfc, !PT ;  /* 0x000000aeaf737212 */ /* 0x000fe400078efcff */
[----:B------:R-:W1:Y:S01]  /*9010*/  LDC.64 R174, c[0x0][0x258] ;  /* 0x00009600ffae7b82 */ /* 0x000e620000000a00 */
[----:B------:R-:W-:-:S04]  /*9020*/  @P0 FMNMX R2, R2, |R83|, !PT ;  /* 0x4000005302020209 */ /* 0x000fc80007800000 */
[----:B------:R-:W-:Y:S01]  /*9030*/  @P0 FMNMX R2, R2, |R84|, !PT ;  /* 0x4000005402020209 */ /* 0x000fe20007800000 */
[----:B------:R-:W-:-:S03]  /*9040*/  @P1 FMUL R205, R205, UR7 ;  /* 0x00000007cdcd1c20 */ /* 0x000fc60008400000 */
[----:B------:R-:W-:Y:S01]  /*9050*/  @P0 FMNMX R2, R2, |R206|, !PT ;  /* 0x400000ce02020209 */ /* 0x000fe20007800000 */
[----:B------:R-:W-:-:S03]  /*9060*/  @P1 FMUL R83, R83, UR7 ;  /* 0x0000000753531c20 */ /* 0x000fc60008400000 */
[----:B------:R-:W-:Y:S01]  /*9070*/  @P0 FMNMX R2, R2, |R204|, !PT ;  /* 0x400000cc02020209 */ /* 0x000fe20007800000 */
[----:B------:R-:W2:Y:S01]  /*9080*/  F2F.F16.F32 R205, R205 ;  /* 0x000000cd00cd7304 */ /* 0x000ea20000200800 */
[----:B------:R-:W-:Y:S02]  /*9090*/  @P1 FMUL R204, R204, UR7 ;  /* 0x00000007cccc1c20 */ /* 0x000fe40008400000 */
[----:B------:R-:W-:Y:S01]  /*90a0*/  @P0 FMNMX R2, R2, |R85|, !PT ;  /* 0x4000005502020209 */ /* 0x000fe20007800000 */
[----:B------:R-:W-:Y:S01]  /*90b0*/  @P1 FMUL R85, R85, UR7 ;  /* 0x0000000755551c20 */ /* 0x000fe20008400000 */
[----:B------:R-:W-:-:S03]  /*90c0*/  F2FP.F16.F32.PACK_AB R129, RZ, R129 ;  /* 0x00000081ff81723e */ /* 0x000fc600000000ff */
[----:B------:R-:W3:Y:S01]  /*90d0*/  F2F.F16.F32 R76, R83 ;  /* 0x00000053004c7304 */ /* 0x000ee20000200800 */
[----:B------:R-:W-:Y:S01]  /*90e0*/  F2FP.F16.F32.PACK_AB R137, RZ, R137 ;  /* 0x00000089ff89723e */ /* 0x000fe200000000ff */
[----:B------:R-:W-:Y:S01]  /*90f0*/  @P1 FMUL R206, R206, UR7 ;  /* 0x00000007cece1c20 */ /* 0x000fe20008400000 */
[----:B-1----:R-:W-:Y:S01]  /*9100*/  IMAD.WIDE.U32 R172, R172, 0x8, R174 ;  /* 0x00000008acac7825 */ /* 0x002fe200078e00ae */
[----:B------:R-:W-:-:S03]  /*9110*/  PRMT R158, R129, 0x5410, R158 ;  /* 0x00005410819e7816 */ /* 0x000fc6000000009e */
[----:B------:R-:W-:Y:S01]  /*9120*/  IMAD.WIDE.U32 R168, R168, 0x8, R174 ;  /* 0x00000008a8a87825 */ /* 0x000fe200078e00ae */
[----:B------:R-:W1:Y:S01]  /*9130*/  F2F.F16.F32 R204, R204 ;  /* 0x000000cc00cc7304 */ /* 0x000e620000200800 */
[----:B0-----:R-:W-:Y:S02]  /*9140*/  LOP3.LUT R188, R80, 0x60, R207, 0xf8, !PT ;  /* 0x0000006050bc7812 */ /* 0x001fe400078ef8cf */
[----:B------:R-:W-:Y:S01]  /*9150*/  IMAD.WIDE.U32 R164, R164, 0x8, R174 ;  /* 0x00000008a4a47825 */ /* 0x000fe200078e00ae */
[----:B------:R-:W-:Y:S01]  /*9160*/  PRMT R154, R137, 0x5410, R154 ;  /* 0x00005410899a7816 */ /* 0x000fe2000000009a */
[----:B------:R0:W-:Y:S02]  /*9170*/  STG.E.64 desc[UR8][R172.64], R170 ;  /* 0x000000aaac007986 */ /* 0x0001e4000c101b08 */
[----:B------:R-:W-:Y:S01]  /*9180*/  IMAD.WIDE.U32 R160, R160, 0x8, R174 ;  /* 0x00000008a0a07825 */ /* 0x000fe200078e00ae */
[----:B------:R-:W4:Y:S01]  /*9190*/  F2F.F16.F32 R85, R85 ;  /* 0x0000005500557304 */ /* 0x000f220000200800 */
[----:B------:R-:W-:-:S02]  /*91a0*/  F2FP.F16.F32.PACK_AB R77, RZ, R206 ;  /* 0x000000ceff4d723e */ /* 0x000fc400000000ff */
[--C-:B------:R-:W-:Y:S01]  /*91b0*/  IMAD.WIDE.U32 R156, R156, 0x8, R174.reuse ;  /* 0x000000089c9c7825 */ /* 0x100fe200078e00ae */
[----:B------:R0:W-:Y:S04]  /*91c0*/  STG.E.64 desc[UR8][R168.64], R166 ;  /* 0x000000a6a8007986 */ /* 0x0001e8000c101b08 */
[----:B------:R-:W5:Y:S01]  /*91d0*/  F2F.F16.F32 R202, R202 ;  /* 0x000000ca00ca7304 */ /* 0x000f620000200800 */
[----:B------:R-:W-:Y:S01]  /*91e0*/  IMAD.WIDE.U32 R152, R152, 0x8, R174 ;  /* 0x0000000898987825 */ /* 0x000fe200078e00ae */
[----:B------:R-:W-:-:S03]  /*91f0*/  F2FP.F16.F32.PACK_AB R97, RZ, R97 ;  /* 0x00000061ff61723e */ /* 0x000fc600000000ff */
[----:B------:R-:W-:Y:S01]  /*9200*/  @P1 FMUL R84, R84, UR7 ;  /* 0x0000000754541c20 */ /* 0x000fe20008400000 */
[----:B------:R-:W-:Y:S01]  /*9210*/  SHF.L.U64.HI R92, R78, 0x10, RZ ;  /* 0x000000104e5c7819 */ /* 0x000fe200000102ff */
[--C-:B------:R-:W-:Y:S01]  /*9220*/  IMAD.WIDE.U32 R148, R148, 0x8, R174.reuse ;  /* 0x0000000894947825 */ /* 0x100fe200078e00ae */
[----:B------:R0:W-:Y:S01]  /*9230*/  STG.E.64 desc[UR8][R164.64], R162 ;  /* 0x000000a2a4007986 */ /* 0x0001e2000c101b08 */
[----:B------:R-:W-:Y:S02]  /*9240*/  F2FP.F16.F32.PACK_AB R89, RZ, R89 ;  /* 0x00000059ff59723e */ /* 0x000fe400000000ff */
[--C-:B------:R-:W-:Y:S01]  /*9250*/  IMAD.WIDE.U32 R144, R144, 0x8, R174.reuse ;  /* 0x0000000890907825 */ /* 0x100fe200078e00ae */
[----:B------:R0:W-:Y:S01]  /*9260*/  STG.E.64 desc[UR8][R160.64], R158 ;  /* 0x0000009ea0007986 */ /* 0x0001e2000c101b08 */
[----:B------:R-:W-:Y:S02]  /*9270*/  LOP3.LUT R77, R77, 0xffff, RZ, 0xc0, !PT ;  /* 0x0000ffff4d4d7812 */ /* 0x000fe400078ec0ff */
[----:B------:R-:W-:Y:S01]  /*9280*/  IMAD.WIDE.U32 R140, R140, 0x8, R174 ;  /* 0x000000088c8c7825 */ /* 0x000fe200078e00ae */
[----:B------:R0:W-:Y:S03]  /*9290*/  STG.E.64 desc[UR8][R156.64], R154 ;  /* 0x0000009a9c007986 */ /* 0x0001e6000c101b08 */
[----:B------:R-:W-:Y:S01]  /*92a0*/  IMAD R188, R0, 0x1900, R188 ;  /* 0x0000190000bc7824 */ /* 0x000fe200078e02bc */
[----:B------:R0:W-:Y:S01]  /*92b0*/  STG.E.64 desc[UR8][R152.64], R150 ;  /* 0x0000009698007986 */ /* 0x0001e2000c101b08 */
[----:B------:R-:W-:Y:S01]  /*92c0*/  IMAD.WIDE.U32 R136, R136, 0x8, R174 ;  /* 0x0000000888887825 */ /* 0x000fe200078e00ae */
[----:B------:R-:W-:-:S02]  /*92d0*/  PRMT R102, R97, 0x5410, R86 ;  /* 0x0000541061667816 */ /* 0x000fc40000000056 */
[----:B--2---:R-:W-:Y:S01]  /*92e0*/  LOP3.LUT R205, R92, R205, RZ, 0xfc, !PT ;  /* 0x000000cd5ccd7212 */ /* 0x004fe200078efcff */
[----:B------:R-:W-:Y:S01]  /*92f0*/  IMAD.WIDE.U32 R132, R132, 0x8, R174 ;  /* 0x0000000884847825 */ /* 0x000fe200078e00ae */
[----:B---3--:R-:W-:Y:S01]  /*9300*/  SHF.L.U32 R76, R76, 0x10, RZ ;  /* 0x000000104c4c7819 */ /* 0x008fe200000006ff */
[----:B------:R0:W-:Y:S01]  /*9310*/  STG.E.64 desc[UR8][R148.64], R146 ;  /* 0x0000009294007986 */ /* 0x0001e2000c101b08 */
[----:B------:R-:W-:Y:S01]  /*9320*/  PRMT R86, R89, 0x5410, R198 ;  /* 0x0000541059567816 */ /* 0x000fe200000000c6 */
[--C-:B------:R-:W-:Y:S01]  /*9330*/  IMAD.WIDE.U32 R128, R128, 0x8, R174.reuse ;  /* 0x0000000880807825 */ /* 0x100fe200078e00ae */
[----:B------:R-:W-:Y:S01]  /*9340*/  F2FP.F16.F32.PACK_AB R84, RZ, R84 ;  /* 0x00000054ff54723e */ /* 0x000fe200000000ff */
[----:B------:R0:W-:Y:S01]  /*9350*/  STG.E.64 desc[UR8][R144.64], R142 ;  /* 0x0000008e90007986 */ /* 0x0001e2000c101b08 */
[----:B------:R-:W-:Y:S01]  /*9360*/  SHF.L.U64.HI R89, R77, 0x10, RZ ;  /* 0x000000104d597819 */ /* 0x000fe200000102ff */
[----:B------:R-:W-:Y:S01]  /*9370*/  IMAD.WIDE.U32 R124, R124, 0x8, R174 ;  /* 0x000000087c7c7825 */ /* 0x000fe200078e00ae */
[----:B------:R-:W-:Y:S01]  /*9380*/  IADD3 R100, R188, 0x1200, RZ ;  /* 0x00001200bc647810 */ /* 0x000fe20007ffe0ff */
[----:B------:R0:W-:Y:S01]  /*9390*/  STG.E.64 desc[UR8][R140.64], R138 ;  /* 0x0000008a8c007986 */ /* 0x0001e2000c101b08 */
[----:B------:R-:W-:Y:S01]  /*93a0*/  PRMT R78, R79, 0x5410, R78 ;  /* 0x000054104f4e7816 */ /* 0x000fe2000000004e */
        /* <DEDUP_REMOVED lines=11> */
[----:B-1----:R-:W-:Y:S01]  /*9460*/  LOP3.LUT R204, R89, R204, RZ, 0xfc, !PT ;  /* 0x000000cc59cc7212 */ /* 0x002fe200078efcff */
[--C-:B------:R-:W-:Y:S01]  /*9470*/  IMAD.WIDE.U32 R108, R108, 0x8, R174.reuse ;  /* 0x000000086c6c7825 */ /* 0x100fe200078e00ae */
[----:B----4-:R-:W-:Y:S01]  /*9480*/  SHF.L.U32 R85, R85, 0x10, RZ ;  /* 0x0000001055557819 */ /* 0x010fe200000006ff */
[----:B------:R0:W-:Y:S01]  /*9490*/  STG.E.64 desc[UR8][R124.64], R122 ;  /* 0x0000007a7c007986 */ /* 0x0001e2000c101b08 */
[----:B------:R-:W-:Y:S01]  /*94a0*/  IADD3 R84, R188, 0x1600, RZ ;  /* 0x00001600bc547810 */ /* 0x000fe20007ffe0ff */
[--C-:B------:R-:W-:Y:S01]  /*94b0*/  IMAD.WIDE.U32 R104, R104, 0x8, R174.reuse ;  /* 0x0000000868687825 */ /* 0x100fe200078e00ae */
[----:B-----5:R-:W-:Y:S01]  /*94c0*/  SHF.L.U32 R202, R202, 0x10, RZ ;  /* 0x00000010caca7819 */ /* 0x020fe200000006ff */
[----:B------:R0:W-:Y:S01]  /*94d0*/  STG.E.64 desc[UR8][R120.64], R118 ;  /* 0x0000007678007986 */ /* 0x0001e2000c101b08 */
[----:B------:R-:W-:Y:S01]  /*94e0*/  IADD3 R80, R188, 0x1700, RZ ;  /* 0x00001700bc507810 */ /* 0x000fe20007ffe0ff */
[--C-:B------:R-:W-:Y:S01]  /*94f0*/  IMAD.WIDE.U32 R100, R100, 0x8, R174.reuse ;  /* 0x0000000864647825 */ /* 0x100fe200078e00ae */
[----:B------:R-:W-:Y:S01]  /*9500*/  IADD3 R188, R188, 0x1800, RZ ;  /* 0x00001800bcbc7810 */ /* 0x000fe20007ffe0ff */
[----:B------:R0:W-:Y:S02]  /*9510*/  STG.E.64 desc[UR8][R116.64], R114 ;  /* 0x0000007274007986 */ /* 0x0001e4000c101b08 */
[--C-:B------:R-:W-:Y:S01]  /*9520*/  IMAD.WIDE.U32 R96, R96, 0x8, R174.reuse ;  /* 0x0000000860607825 */ /* 0x100fe200078e00ae */
[----:B------:R-:W-:Y:S01]  /*9530*/  LOP3.LUT R77, R204, R85, RZ, 0xfc, !PT ;  /* 0x00000055cc4d7212 */ /* 0x000fe200078efcff */
[----:B------:R0:W-:Y:S02]  /*9540*/  STG.E.64 desc[UR8][R112.64], R110 ;  /* 0x0000006e70007986 */ /* 0x0001e4000c101b08 */
[--C-:B------:R-:W-:Y:S01]  /*9550*/  IMAD.WIDE.U32 R92, R92, 0x8, R174.reuse ;  /* 0x000000085c5c7825 */ /* 0x100fe200078e00ae */
[----:B------:R-:W-:Y:S01]  /*9560*/  LOP3.LUT R83, R203, R202, RZ, 0xfc, !PT ;  /* 0x000000cacb537212 */ /* 0x000fe200078efcff */
        /* <DEDUP_REMOVED lines=20> */
[----:B0-----:R-:W-:Y:S05]  /*96b0*/  @!P0 BRA `(.L_x_6834) ;  /* 0xffffff8800c88947 */ /* 0x001fea000383ffff */
.L_x_6821:
        /* <DEDUP_REMOVED lines=15> */
.L_x_6859:
        /* <DEDUP_REMOVED lines=31> */
.L_x_6862:
[----:B--2---:R-:W-:-:S07]  /*99a0*/  FMNMX R5, R3, R2, !PT ;  /* 0x0000000203057209 */ /* 0x004fce0007800000 */
.L_x_6838:
[----:B------:R-:W-:Y:S05]  /*99b0*/  BSYNC B0 ;  /* 0x0000000000007941 */ /* 0x000fea0003800000 */
.L_x_6837:
[----:B------:R-:W-:Y:S01]  /*99c0*/  ISETP.NE.AND P0, PT, R10, RZ, PT ;  /* 0x000000ff0a00720c */ /* 0x000fe20003f05270 */
[----:B------:R-:W-:-:S12]  /*99d0*/  BSSY B0, `(.L_x_6835) ;  /* 0x0000004000007945 */ /* 0x000fd80003800000 */
[----:B------:R-:W-:Y:S05]  /*99e0*/  @P0 BRA `(.L_x_6840) ;  /* 0x0000000000080947 */ /* 0x000fea0003800000 */
[----:B-1----:R-:W1:Y:S02]  /*99f0*/  LDC.64 R2, c[0x0][0x288] ;  /* 0x0000a200ff027b82 */ /* 0x002e640000000a00 */
[----:B-1----:R2:W-:Y:S02]  /*9a00*/  REDG.E.MAX.S32.STRONG.GPU desc[UR8][R2.64], R5 ;  /* 0x000000050200798e */ /* 0x0025e4000d10e388 */
.L_x_6840:
[----:B------:R-:W-:Y:S05]  /*9a10*/  BSYNC B0 ;  /* 0x0000000000007941 */ /* 0x000fea0003800000 */
.L_x_6835:
        /* <DEDUP_REMOVED lines=15> */
[----:B012---:R-:W-:Y:S05]  /*9b10*/  CALL.REL.NOINC `($__internal_68_$__cuda_sm20_rcp_rn_f32_slowpath) ;  /* 0x00000014001c7944 */ /* 0x007fea0003c00000 */
[----:B------:R-:W-:Y:S05]  /*9b20*/  BRA `(.L_x_6842) ;  /* 0x0000000000147947 */ /* 0x000fea0003800000 */
.L_x_6841:
[----:B------:R-:W3:Y:S01]  /*9b30*/  MUFU.RCP R215, UR7 ;  /* 0x0000000700d77d08 */ /* 0x000ee20008001000 */
[----:B------:R-:W-:-:S05]  /*9b40*/  MOV R0, UR7 ;  /* 0x0000000700007c02 */ /* 0x000fca0008000f00 */
[----:B---3--:R-:W-:-:S04]  /*9b50*/  FFMA R0, R215, R0, -1 ;  /* 0xbf800000d7007423 */ /* 0x008fc80000000000 */
[----:B------:R-:W-:-:S04]  /*9b60*/  FADD.FTZ R0, -R0, -RZ ;  /* 0x800000ff00007221 */ /* 0x000fc80000010100 */
[----:B------:R-:W-:-:S07]  /*9b70*/  FFMA R215, R215, R0, R215 ;  /* 0x00000000d7d77223 */ /* 0x000fce00000000d7 */
.L_x_6842:
[----:B-12---:R-:W1:Y:S02]  /*9b80*/  LDC.64 R2, c[0x0][0x280] ;  /* 0x0000a000ff027b82 */ /* 0x006e640000000a00 */
[----:B-1----:R-:W-:Y:S01]  /*9b90*/  STG.E desc[UR8][R2.64], R215 ;  /* 0x000000d702007986 */ /* 0x002fe2000c101908 */
[----:B------:R-:W-:Y:S05]  /*9ba0*/  EXIT ;  /* 0x000000000000794d */ /* 0x000fea0003800000 */
.L_x_6822:
[----:B------:R-:W-:Y:S01]  /*9bb0*/  HFMA2.MMA R210, -RZ, RZ, 0, 5.9604644775390625e-08 ;  /* 0x00000001ffd27435 */ /* 0x000fe200000001ff */
[----:B------:R-:W-:Y:S02]  /*9bc0*/  MOV R214, R76 ;  /* 0x0000004c00d67202 */ /* 0x000fe40000000f00 */
[----:B------:R-:W-:Y:S02]  /*9bd0*/  MOV R79, 0x1f ;  /* 0x0000001f004f7802 */ /* 0x000fe40000000f00 */
[----:B------:R-:W-:-:S07]  /*9be0*/  MOV R77, 0xffffffff ;  /* 0xffffffff004d7802 */ /* 0x000fce0000000f00 */
[----:B------:R-:W-:Y:S05]  /*9bf0*/  WARPSYNC.COLLECTIVE R77, `(.L_x_6843) ;  /* 0x000000004d087348 */ /* 0x000fea0003c00000 */
[----:B------:R0:W1:Y:S02]  /*9c00*/  SHFL.BFLY P0, R212, R214, R210, R79 ;  /* 0x0c0000d2d6d47389 */ /* 0x000064000000004f */
[----:B01----:R-:W-:Y:S01]  /*9c10*/  ENDCOLLECTIVE ;  /* 0x000000000000791b */ /* 0x003fe20003800000 */
.L_x_6843:
[----:B------:R-:W-:Y:S01]  /*9c20*/  HFMA2.MMA R210, -RZ, RZ, 0, 1.1920928955078125e-07 ;  /* 0x00000002ffd27435 */ /* 0x000fe200000001ff */
[----:B------:R-:W-:-:S05]  /*9c30*/  FADD R76, R76, R212 ;  /* 0x000000d44c4c7221 */ /* 0x000fca0000000000 */
[----:B------:R-:W-:-:S07]  /*9c40*/  MOV R214, R76 ;  /* 0x0000004c00d67202 */ /* 0x000fce0000000f00 */
[----:B------:R-:W-:Y:S05]  /*9c50*/  WARPSYNC.COLLECTIVE R77, `(.L_x_6844) ;  /* 0x000000004d087348 */ /* 0x000fea0003c00000 */
[----:B------:R0:W1:Y:S02]  /*9c60*/  SHFL.BFLY P0, R212, R214, R210, R79 ;  /* 0x0c0000d2d6d47389 */ /* 0x000064000000004f */
[----:B01----:R-:W-:Y:S01]  /*9c70*/  ENDCOLLECTIVE ;  /* 0x000000000000791b */ /* 0x003fe20003800000 */
.L_x_6844:
[----:B------:R-:W-:Y:S01]  /*9c80*/  HFMA2.MMA R210, -RZ, RZ, 0, 2.384185791015625e-07 ;  /* 0x00000004ffd27435 */ /* 0x000fe200000001ff */
[----:B------:R-:W-:-:S05]  /*9c90*/  FADD R76, R76, R212 ;  /* 0x000000d44c4c7221 */ /* 0x000fca0000000000 */
[----:B------:R-:W-:-:S07]  /*9ca0*/  MOV R214, R76 ;  /* 0x0000004c00d67202 */ /* 0x000fce0000000f00 */
[----:B------:R-:W-:Y:S05]  /*9cb0*/  WARPSYNC.COLLECTIVE R77, `(.L_x_6845) ;  /* 0x000000004d087348 */ /* 0x000fea0003c00000 */
[----:B------:R0:W1:Y:S02]  /*9cc0*/  SHFL.BFLY P0, R212, R214, R210, R79 ;  /* 0x0c0000d2d6d47389 */ /* 0x000064000000004f */
[----:B01----:R-:W-:Y:S01]  /*9cd0*/  ENDCOLLECTIVE ;  /* 0x000000000000791b */ /* 0x003fe20003800000 */
.L_x_6845:
[----:B------:R-:W-:Y:S01]  /*9ce0*/  HFMA2.MMA R210, -RZ, RZ, 0, 4.76837158203125e-07 ;  /* 0x00000008ffd27435 */ /* 0x000fe200000001ff */
[----:B------:R-:W-:-:S05]  /*9cf0*/  FADD R76, R76, R212 ;  /* 0x000000d44c4c7221 */ /* 0x000fca0000000000 */
[----:B------:R-:W-:-:S07]  /*9d00*/  MOV R214, R76 ;  /* 0x0000004c00d67202 */ /* 0x000fce0000000f00 */
[----:B------:R-:W-:Y:S05]  /*9d10*/  WARPSYNC.COLLECTIVE R77, `(.L_x_6846) ;  /* 0x000000004d087348 */ /* 0x000fea0003c00000 */
[----:B------:R0:W1:Y:S02]  /*9d20*/  SHFL.BFLY P0, R212, R214, R210, R79 ;  /* 0x0c0000d2d6d47389 */ /* 0x000064000000004f */
[----:B01----:R-:W-:Y:S01]  /*9d30*/  ENDCOLLECTIVE ;  /* 0x000000000000791b */ /* 0x003fe20003800000 */
.L_x_6846:
[----:B------:R-:W-:Y:S01]  /*9d40*/  HFMA2.MMA R210, -RZ, RZ, 0, 9.5367431640625e-07 ;  /* 0x00000010ffd27435 */ /* 0x000fe200000001ff */
[----:B------:R-:W-:-:S05]  /*9d50*/  FADD R76, R76, R212 ;  /* 0x000000d44c4c7221 */ /* 0x000fca0000000000 */
[----:B------:R-:W-:-:S07]  /*9d60*/  MOV R214, R76 ;  /* 0x0000004c00d67202 */ /* 0x000fce0000000f00 */
[----:B------:R-:W-:Y:S05]  /*9d70*/  WARPSYNC.COLLECTIVE R77, `(.L_x_6847) ;  /* 0x000000004d087348 */ /* 0x000fea0003c00000 */
[----:B------:R0:W1:Y:S02]  /*9d80*/  SHFL.BFLY P0, R212, R214, R210, R79 ;  /* 0x0c0000d2d6d47389 */ /* 0x000064000000004f */
[----:B01----:R-:W-:Y:S01]  /*9d90*/  ENDCOLLECTIVE ;  /* 0x000000000000791b */ /* 0x003fe20003800000 */
.L_x_6847:
        /* <DEDUP_REMOVED lines=209> */
.L_x_6848:
[----:B------:R-:W-:Y:S01]  /*aab0*/  HFMA2.MMA R210, -RZ, RZ, 0, 1.1920928955078125e-07 ;  /* 0x00000002ffd27435 */ /* 0x000fe200000001ff */
[----:B------:R-:W-:-:S05]  /*aac0*/  FADD R211, R211, R212 ;  /* 0x000000d4d3d37221 */ /* 0x000fca0000000000 */
[----:B------:R-:W-:-:S07]  /*aad0*/  MOV R214, R211 ;  /* 0x000000d300d67202 */ /* 0x000fce0000000f00 */
[----:B------:R-:W-:Y:S05]  /*aae0*/  WARPSYNC.COLLECTIVE R77, `(.L_x_6849) ;  /* 0x000000004d087348 */ /* 0x000fea0003c00000 */
[----:B------:R0:W1:Y:S02]  /*aaf0*/  SHFL.BFLY P0, R212, R214, R210, R79 ;  /* 0x0c0000d2d6d47389 */ /* 0x000064000000004f */
[----:B01----:R-:W-:Y:S01]  /*ab00*/  ENDCOLLECTIVE ;  /* 0x000000000000791b */ /* 0x003fe20003800000 */
.L_x_6849:
[----:B------:R-:W-:Y:S01]  /*ab10*/  HFMA2.MMA R210, -RZ, RZ, 0, 2.384185791015625e-07 ;  /* 0x00000004ffd27435 */ /* 0x000fe200000001ff */
[----:B------:R-:W-:-:S05]  /*ab20*/  FADD R211, R211, R212 ;  /* 0x000000d4d3d37221 */ /* 0x000fca0000000000 */
[----:B------:R-:W-:-:S07]  /*ab30*/  MOV R214, R211 ;  /* 0x000000d300d67202 */ /* 0x000fce0000000f00 */
[----:B------:R-:W-:Y:S05]  /*ab40*/  WARPSYNC.COLLECTIVE R77, `(.L_x_6850) ;  /* 0x000000004d087348 */ /* 0x000fea0003c00000 */
[----:B------:R0:W1:Y:S02]  /*ab50*/  SHFL.BFLY P0, R212, R214, R210, R79 ;  /* 0x0c0000d2d6d47389 */ /* 0x000064000000004f */
[----:B01----:R-:W-:Y:S01]  /*ab60*/  ENDCOLLECTIVE ;  /* 0x000000000000791b */ /* 0x003fe20003800000 */
.L_x_6850:
[----:B------:R-:W-:Y:S01]  /*ab70*/  HFMA2.MMA R210, -RZ, RZ, 0, 4.76837158203125e-07 ;  /* 0x00000008ffd27435 */ /* 0x000fe200000001ff */
[----:B------:R-:W-:-:S05]  /*ab80*/  FADD R211, R211, R212 ;  /* 0x000000d4d3d37221 */ /* 0x000fca0000000000 */
[----:B------:R-:W-:-:S07]  /*ab90*/  MOV R214, R211 ;  /* 0x000000d300d67202 */ /* 0x000fce0000000f00 */
[----:B------:R-:W-:Y:S05]  /*aba0*/  WARPSYNC.COLLECTIVE R77, `(.L_x_6851) ;  /* 0x000000004d087348 */ /* 0x000fea0003c00000 */
[----:B------:R0:W1:Y:S02]  /*abb0*/  SHFL.BFLY P0, R212, R214, R210, R79 ;  /* 0x0c0000d2d6d47389 */ /* 0x000064000000004f */
[----:B01----:R-:W-:Y:S01]  /*abc0*/  ENDCOLLECTIVE ;  /* 0x000000000000791b */ /* 0x003fe20003800000 */
.L_x_6851:
[----:B------:R-:W-:Y:S01]  /*abd0*/  HFMA2.MMA R210, -RZ, RZ, 0, 9.5367431640625e-07 ;  /* 0x00000010ffd27435 */ /* 0x000fe200000001ff */
[----:B------:R-:W-:-:S05]  /*abe0*/  FADD R211, R211, R212 ;  /* 0x000000d4d3d37221 */ /* 0x000fca0000000000 */
[----:B------:R-:W-:-:S07]  /*abf0*/  MOV R214, R211 ;  /* 0x000000d300d67202 */ /* 0x000fce0000000f00 */
[----:B------:R-:W-:Y:S05]  /*ac00*/  WARPSYNC.COLLECTIVE R77, `(.L_x_6852) ;  /* 0x000000004d087348 */ /* 0x000fea0003c00000 */
[----:B------:R0:W1:Y:S02]  /*ac10*/  SHFL.BFLY P0, R212, R214, R210, R79 ;  /* 0x0c0000d2d6d47389 */ /* 0x000064000000004f */
[----:B01----:R-:W-:Y:S01]  /*ac20*/  ENDCOLLECTIVE ;  /* 0x000000000000791b */ /* 0x003fe20003800000 */
.L_x_6852:
[----:B------:R-:W-:Y:S01]  /*ac30*/  MOV R77, R212 ;  /* 0x000000d4004d7202 */ /* 0x000fe20000000f00 */
[----:B------:R-:W-:Y:S06]  /*ac40*/  BRA `(.L_x_6853) ;  /* 0xffffff9800247947 */ /* 0x000fec000383ffff */
.L_x_6836:
[----:B------:R-:W-:Y:S01]  /*ac50*/  HFMA2.MMA R8, -RZ, RZ, 0, 9.5367431640625e-07 ;  /* 0x00000010ff087435 */ /* 0x000fe200000001ff */
[----:B------:R-:W-:Y:S02]  /*ac60*/  MOV R6, R2 ;  /* 0x0000000200067202 */ /* 0x000fe40000000f00 */
[----:B------:R-:W-:Y:S02]  /*ac70*/  MOV R9, 0x1f ;  /* 0x0000001f00097802 */ /* 0x000fe40000000f00 */
[----:B------:R-:W-:-:S07]  /*ac80*/  MOV R77, 0xffffffff ;  /* 0xffffffff004d7802 */ /* 0x000fce0000000f00 */
[----:B------:R-:W-:Y:S05]  /*ac90*/  WARPSYNC.COLLECTIVE R77, `(.L_x_6854) ;  /* 0x000000004d087348 */ /* 0x000fea0003c00000 */
[----:B------:R0:W1:Y:S02]  /*aca0*/  SHFL.DOWN P0, R7, R6, R8, R9 ;  /* 0x0800000806077389 */ /* 0x0000640000000009 */
[----:B01----:R-:W-:Y:S01]  /*acb0*/  ENDCOLLECTIVE ;  /* 0x000000000000791b */ /* 0x003fe20003800000 */
.L_x_6854:
[----:B------:R-:W-:Y:S01]  /*acc0*/  HFMA2.MMA R8, -RZ, RZ, 0, 4.76837158203125e-07 ;  /* 0x00000008ff087435 */ /* 0x000fe200000001ff */
[----:B------:R-:W-:-:S04]  /*acd0*/  MOV R3, R7 ;  /* 0x0000000700037202 */ /* 0x000fc80000000f00 */
[----:B------:R-:W-:-:S04]  /*ace0*/  FMNMX R3, R3, R2, !PT ;  /* 0x0000000203037209 */ /* 0x000fc80007800000 */
[----:B------:R-:W-:-:S07]  /*acf0*/  MOV R6, R3 ;  /* 0x0000000300067202 */ /* 0x000fce0000000f00 */
[----:B------:R-:W-:Y:S05]  /*ad00*/  WARPSYNC.COLLECTIVE R77, `(.L_x_6855) ;  /* 0x000000004d087348 */ /* 0x000fea0003c00000 */
[----:B------:R0:W1:Y:S02]  /*ad10*/  SHFL.DOWN P0, R7, R6, R8, R9 ;  /* 0x0800000806077389 */ /* 0x0000640000000009 */
[----:B01----:R-:W-:Y:S01]  /*ad20*/  ENDCOLLECTIVE ;  /* 0x000000000000791b */ /* 0x003fe20003800000 */
.L_x_6855:
[----:B------:R-:W-:Y:S01]  /*ad30*/  HFMA2.MMA R8, -RZ, RZ, 0, 2.384185791015625e-07 ;  /* 0x00000004ff087435 */ /* 0x000fe200000001ff */
[----:B------:R-:W-:-:S04]  /*ad40*/  MOV R0, R7 ;  /* 0x0000000700007202 */ /* 0x000fc80000000f00 */
[----:B------:R-:W-:-:S04]  /*ad50*/  FMNMX R0, R3, R0, !PT ;  /* 0x0000000003007209 */ /* 0x000fc80007800000 */
[----:B------:R-:W-:-:S07]  /*ad60*/  MOV R6, R0 ;  /* 0x0000000000067202 */ /* 0x000fce0000000f00 */
[----:B------:R-:W-:Y:S05]  /*ad70*/  WARPSYNC.COLLECTIVE R77, `(.L_x_6856) ;  /* 0x000000004d087348 */ /* 0x000fea0003c00000 */
[----:B------:R0:W1:Y:S02]  /*ad80*/  SHFL.DOWN P0, R7, R6, R8, R9 ;  /* 0x0800000806077389 */ /* 0x0000640000000009 */
[----:B01----:R-:W-:Y:S01]  /*ad90*/  ENDCOLLECTIVE ;  /* 0x000000000000791b */ /* 0x003fe20003800000 */
.L_x_6856:
[----:B------:R-:W-:Y:S01]  /*ada0*/  HFMA2.MMA R8, -RZ, RZ, 0, 1.1920928955078125e-07 ;  /* 0x00000002ff087435 */ /* 0x000fe200000001ff */
[----:B------:R-:W-:-:S04]  /*adb0*/  MOV R5, R7 ;  /* 0x0000000700057202 */ /* 0x000fc80000000f00 */
[----:B------:R-:W-:-:S04]  /*adc0*/  FMNMX R5, R0, R5, !PT ;  /* 0x0000000500057209 */ /* 0x000fc80007800000 */
[----:B------:R-:W-:-:S07]  /*add0*/  MOV R6, R5 ;  /* 0x0000000500067202 */ /* 0x000fce0000000f00 */
[----:B------:R-:W-:Y:S05]  /*ade0*/  WARPSYNC.COLLECTIVE R77, `(.L_x_6857) ;  /* 0x000000004d087348 */ /* 0x000fea0003c00000 */
[----:B------:R0:W1:Y:S02]  /*adf0*/  SHFL.DOWN P0, R7, R6, R8, R9 ;  /* 0x0800000806077389 */ /* 0x0000640000000009 */
[----:B01----:R-:W-:Y:S01]  /*ae00*/  ENDCOLLECTIVE ;  /* 0x000000000000791b */ /* 0x003fe20003800000 */
.L_x_6857:
[----:B------:R-:W-:Y:S01]  /*ae10*/  HFMA2.MMA R8, -RZ, RZ, 0, 5.9604644775390625e-08 ;  /* 0x00000001ff087435 */ /* 0x000fe200000001ff */
[----:B------:R-:W-:-:S04]  /*ae20*/  MOV R4, R7 ;  /* 0x0000000700047202 */ /* 0x000fc80000000f00 */
[----:B------:R-:W-:-:S04]  /*ae30*/  FMNMX R4, R5, R4, !PT ;  /* 0x0000000405047209 */ /* 0x000fc80007800000 */
[----:B------:R-:W-:-:S07]  /*ae40*/  MOV R6, R4 ;  /* 0x0000000400067202 */ /* 0x000fce0000000f00 */
[----:B------:R-:W-:Y:S05]  /*ae50*/  WARPSYNC.COLLECTIVE R77, `(.L_x_6858) ;  /* 0x000000004d087348 */ /* 0x000fea0003c00000 */
[----:B------:R0:W1:Y:S02]  /*ae60*/  SHFL.DOWN P0, R7, R6, R8, R9 ;  /* 0x0800000806077389 */ /* 0x0000640000000009 */
[----:B01----:R-:W-:Y:S01]  /*ae70*/  ENDCOLLECTIVE ;  /* 0x000000000000791b */ /* 0x003fe20003800000 */
.L_x_6858:
[----:B------:R-:W-:Y:S05]  /*ae80*/  BRA `(.L_x_6859) ;  /* 0xffffffe800487947 */ /* 0x000fea000383ffff */
.L_x_6839:
[----:B------:R-:W-:Y:S01]  /*ae90*/  HFMA2.MMA R8, -RZ, RZ, 0, 1.1920928955078125e-07 ;  /* 0x00000002ff087435 */ /* 0x000fe200000001ff */
[----:B--2---:R-:W-:Y:S02]  /*aea0*/  MOV R6, R0 ;  /* 0x0000000000067202 */ /* 0x004fe40000000f00 */
[----:B------:R-:W-:Y:S02]  /*aeb0*/  MOV R9, 0x1f ;  /* 0x0000001f00097802 */ /* 0x000fe40000000f00 */
[----:B------:R-:W-:-:S07]  /*aec0*/  MOV R77, 0xffffffff ;  /* 0xffffffff004d7802 */ /* 0x000fce0000000f00 */
[----:B01----:R-:W-:Y:S05]  /*aed0*/  WARPSYNC.COLLECTIVE R77, `(.L_x_6860) ;  /* 0x000000004d087348 */ /* 0x003fea0003c00000 */
[----:B------:R2:W3:Y:S02]  /*aee0*/  SHFL.DOWN P0, R7, R6, R8, R9 ;  /* 0x0800000806077389 */ /* 0x0004e40000000009 */
[----:B0123--:R-:W-:Y:S01]  /*aef0*/  ENDCOLLECTIVE ;  /* 0x000000000000791b */ /* 0x00ffe20003800000 */
.L_x_6860:
[----:B------:R-:W-:Y:S01]  /*af00*/  HFMA2.MMA R8, -RZ, RZ, 0, 5.9604644775390625e-08 ;  /* 0x00000001ff087435 */ /* 0x000fe200000001ff */
[----:B------:R-:W-:-:S04]  /*af10*/  MOV R3, R7 ;  /* 0x0000000700037202 */ /* 0x000fc80000000f00 */
[----:B------:R-:W-:-:S04]  /*af20*/  FMNMX R3, R3, R0, !PT ;  /* 0x0000000003037209 */ /* 0x000fc80007800000 */
[----:B------:R-:W-:-:S07]  /*af30*/  MOV R6, R3 ;  /* 0x0000000300067202 */ /* 0x000fce0000000f00 */
[----:B------:R-:W-:Y:S05]  /*af40*/  WARPSYNC.COLLECTIVE R77, `(.L_x_6861) ;  /* 0x000000004d087348 */ /* 0x000fea0003c00000 */
[----:B------:R0:W1:Y:S02]  /*af50*/  SHFL.DOWN P0, R7, R6, R8, R9 ;  /* 0x0800000806077389 */ /* 0x0000640000000009 */
[----:B01----:R-:W-:Y:S01]  /*af60*/  ENDCOLLECTIVE ;  /* 0x000000000000791b */ /* 0x003fe20003800000 */
.L_x_6861:
[----:B------:R-:W-:Y:S01]  /*af70*/  MOV R2, R7 ;  /* 0x0000000700027202 */ /* 0x000fe20000000f00 */
[----:B------:R-:W-:Y:S06]  /*af80*/  BRA `(.L_x_6862) ;  /* 0xffffffe800847947 */ /* 0x000fec000383ffff */
        .weak           $__internal_68_$__cuda_sm20_rcp_rn_f32_slowpath
        .type           $__internal_68_$__cuda_sm20_rcp_rn_f32_slowpath,@function
        .size           $__internal_68_$__cuda_sm20_rcp_rn_f32_slowpath,(.L_x_14404 - $__internal_68_$__cuda_sm20_rcp_rn_f32_slowpath)
$__internal_68_$__cuda_sm20_rcp_rn_f32_slowpath:
        /* <DEDUP_REMOVED lines=15> */
.L_x_6864:
        /* <DEDUP_REMOVED lines=33> */
.L_x_6866:
[----:B------:R0:W1:Y:S02]  /*b290*/  MUFU.RCP R217, R78 ;  /* 0x0000004e00d97308 */ /* 0x0000640000001000 */
.L_x_6865:
[----:B------:R-:W-:Y:S05]  /*b2a0*/  BSYNC B1 ;  /* 0x0000000000017941 */ /* 0x000fea0003800000 */
.L_x_6863:
[----:B0-----:R-:W-:Y:S01]  /*b2b0*/  MOV R78, R79 ;  /* 0x0000004f004e7202 */ /* 0x001fe20000000f00 */
[----:B------:R-:W-:Y:S01]  /*b2c0*/  HFMA2.MMA R79, -RZ, RZ, 0, 0 ;  /* 0x00000000ff4f7435 */ /* 0x000fe200000001ff */
[----:B-1----:R-:W-:-:S05]  /*b2d0*/  MOV R215, R217 ;  /* 0x000000d900d77202 */ /* 0x002fca0000000f00 */
[----:B------:R-:W-:Y:S05]  /*b2e0*/  RET.REL.NODEC R78 `(_ZN18transformer_engine13normalization19ln_fwd_tuned_kernelINS0_13Kernel_traitsI6__halfS3_S3_fjLj25600ELj2ELj1ELj4ELj8ENS0_18Kernel_traits_baseILj25600ES3_S3_S3_fjLj128EEEEEEEvNS0_19ForwardKernelParamsE) ;  /* 0xffffff4c4e447950 */ /* 0x000fea0003c3ffff */
.L_x_6867:
        /* <DEDUP_REMOVED lines=9> */
.L_x_14404:


//--------------------- .text._ZN18transformer_engine13normalization19ln_fwd_tuned_kernelINS0_13Kernel_traitsIffffjLj25600ELj4ELj1ELj4ELj4ENS0_18Kernel_traits_baseILj25600EffffjLj128EEEEEEEvNS0_19ForwardKernelParamsE --------------------------
	.section	.text._ZN18transformer_engine13normalization19ln_fwd_tuned_kernelINS0_13Kernel_traitsIffffjLj25600ELj4ELj1ELj4ELj4ENS0_18Kernel_traits_baseILj25600EffffjLj128EEEEEEEvNS0_19ForwardKernelParamsE,"ax",@progbits
	.align	128
        .global         _ZN18transformer_engine13normalization19ln_fwd_tuned_kernelINS0_13Kernel_traitsIffffjLj25600ELj4ELj1ELj4ELj4ENS0_18Kernel_traits_baseILj25600EffffjLj128EEEEEEEvNS0_19ForwardKernelParamsE
        .type           _ZN18transformer_engine13normalization19ln_fwd_tuned_kernelINS0_13Kernel_traitsIffffjLj25600ELj4ELj1ELj4ELj4ENS0_18Kernel_traits_baseILj25600EffffjLj128EEEEEEEvNS0_19ForwardKernelParamsE,@function
        .size           _ZN18transformer_engine13normalization19ln_fwd_tuned_kernelINS0_13Kernel_traitsIffffjLj25600ELj4ELj1ELj4ELj4ENS0_18Kernel_traits_baseILj25600EffffjLj128EEEEEEEvNS0_19ForwardKernelParamsE,(.L_x_14405 - _ZN18transformer_engine13normalization19ln_fwd_tuned_kernelINS0_13Kernel_traitsIffffjLj25600ELj4ELj1ELj4ELj4ENS0_18Kernel_traits_baseILj25600EffffjLj128EEEEEEEvNS0_19ForwardKernelParamsE)
        .other          _ZN18transformer_engine13normalization19ln_fwd_tuned_kernelINS0_13Kernel_traitsIffffjLj25600ELj4ELj1ELj4ELj4ENS0_18Kernel_traits_baseILj25600EffffjLj128EEEEEEEvNS0_19ForwardKernelParamsE,@"STO_CUDA_ENTRY STV_DEFAULT"
_ZN18transformer_engine13normalization19ln_fwd_tuned_kernelINS0_13Kernel_traitsIffffjLj25600ELj4ELj1ELj4ELj4ENS0_18Kernel_traits_baseILj25600EffffjLj128EEEEEEEvNS0_19ForwardKernelParamsE:
.text._ZN18transformer_engine13normalization19ln_fwd_tuned_kernelINS0_13Kernel_traitsIffffjLj25600ELj4ELj1ELj4ELj4ENS0_18Kernel_traits_baseILj25600EffffjLj128EEEEEEEvNS0_19ForwardKernelParamsE:
        /* <DEDUP_REMOVED lines=23> */
[C---:B---3--:R-:W-:Y:S01]  /*0170*/  IMAD.WIDE.U32 R218, R11.reuse, 0x4, R86 ;  /* 0x000000040bda7825 */ /* 0x048fe200078e0056 */
[C---:B------:R-:W-:Y:S02]  /*0180*/  LOP3.LUT R215, R11.reuse, 0x400, RZ, 0xfc, !PT ;  /* 0x000004000bd77812 */ /* 0x040fe400078efcff */
[----:B------:R-:W-:Y:S01]  /*0190*/  LOP3.LUT R213, R11, 0x600, RZ, 0xfc, !PT ;  /* 0x000006000bd57812 */ /* 0x000fe200078efcff */
[----:B-1----:R-:W-:Y:S01]  /*01a0*/  IMAD.WIDE.U32 R20, R217, 0x4, R100 ;  /* 0x00000004d9147825 */ /* 0x002fe200078e0064 */
        /* <DEDUP_REMOVED lines=247> */
[----:B0-----:R-:W-:Y:S02]  /*1120*/  MOV R6, 0x1 ;  /* 0x0000000100067802 */ /* 0x001fe40000000f00 */
[----:B-1----:R-:W-:Y:S02]  /*1130*/  MOV R189, RZ ;  /* 0x000000ff00bd7202 */ /* 0x002fe40000000f00 */
        /* <DEDUP_REMOVED lines=51> */
.L_x_6884:
[----:B--2---:R-:W0:Y:S01]  /*1470*/  LDC.64 R86, c[0x0][0x220] ;  /* 0x00008800ff567b82 */ /* 0x004e220000000a00 */
        /* <DEDUP_REMOVED lines=11> */
[----:B------:R-:W3:Y:S01]  /*1530*/  LDG.E R197, desc[UR4][R90.64] ;  /* 0x000000045ac57981 */ /* 0x000ee2000c1e1900 */
[----:B------:R-:W-:Y:S02]  /*1540*/  IADD3 R231, R191, 0x800, RZ ;  /* 0x00000800bfe77810 */ /* 0x000fe40007ffe0ff */
[----:B------:R-:W-:Y:S01]  /*1550*/  IMAD.WIDE.U32 R94, R233, 0x4, R86 ;  /* 0x00000004e95e7825 */ /* 0x000fe200078e0056 */
[----:B------:R1:W4:Y:S01]  /*1560*/  LDG.E R199, desc[UR4][R92.64] ;  /* 0x000000045cc77981 */ /* 0x000322000c1e1900 */
[----:B------:R-:W-:-:S02]  /*1570*/  IADD3 R109, R191, 0xa00, RZ ;  /* 0x00000a00bf6d7810 */ /* 0x000fc40007ffe0ff */
[--C-:B------:R-:W-:Y:S01]  /*1580*/  IMAD.WIDE.U32 R104, R231, 0x4, R86.reuse ;  /* 0x00000004e7687825 */ /* 0x100fe200078e0056 */
[----:B------:R1:W4:Y:S01]  /*1590*/  LDG.E R201, desc[UR4][R94.64] ;  /* 0x000000045ec97981 */ /* 0x000322000c1e1900 */
[----:B------:R-:W-:Y:S02]  /*15a0*/  IADD3 R103, R191, 0xc00, RZ ;  /* 0x00000c00bf677810 */ /* 0x000fe40007ffe0ff */
[--C-:B------:R-:W-:Y:S01]  /*15b0*/  IMAD.WIDE.U32 R106, R109, 0x4, R86.reuse ;  /* 0x000000046d6a7825 */ /* 0x100fe200078e0056 */
[----:B------:R-:W4:Y:S01]  /*15c0*/  LDG.E R203, desc[UR4][R104.64] ;  /* 0x0000000468cb7981 */ /* 0x000f22000c1e1900 */
[----:B------:R-:W-:Y:S02]  /*15d0*/  IADD3 R101, R191, 0xe00, RZ ;  /* 0x00000e00bf657810 */ /* 0x000fe40007ffe0ff */
[----:B0-----:R-:W-:Y:S01]  /*15e0*/  IMAD.WIDE.U32 R88, R103, 0x4, R86 ;  /* 0x0000000467587825 */ /* 0x001fe200078e0056 */
[----:B------:R-:W4:Y:S01]  /*15f0*/  LDG.E R205, desc[UR4][R106.64] ;  /* 0x000000046acd7981 */ /* 0x000f22000c1e1900 */
[----:B------:R-:W-:-:S02]  /*1600*/  IADD3 R99, R191, 0x1000, RZ ;  /* 0x00001000bf637810 */ /* 0x000fc40007ffe0ff */
[--C-:B-1----:R-:W-:Y:S01]  /*1610*/  IMAD.WIDE.U32 R92, R101, 0x4, R86.reuse ;  /* 0x00000004655c7825 */ /* 0x102fe200078e0056 */
[----:B------:R0:W4:Y:S01]  /*1620*/  LDG.E R207, desc[UR4][R88.64] ;  /* 0x0000000458cf7981 */ /* 0x000122000c1e1900 */
[----:B------:R-:W-:Y:S02]  /*1630*/  IADD3 R161, R191, 0x1200, RZ ;  /* 0x00001200bfa17810 */ /* 0x000fe40007ffe0ff */
[--C-:B------:R-:W-:Y:S01]  /*1640*/  IMAD.WIDE.U32 R96, R99, 0x4, R86.reuse ;  /* 0x0000000463607825 */ /* 0x100fe200078e0056 */
[----:B------:R1:W4:Y:S01]  /*1650*/  LDG.E R209, desc[UR4][R92.64] ;  /* 0x000000045cd17981 */ /* 0x000322000c1e1900 */
[----:B------:R-:W-:Y:S02]  /*1660*/  IADD3 R165, R191, 0x1400, RZ ;  /* 0x00001400bfa57810 */ /* 0x000fe40007ffe0ff */
[----:B------:R-:W-:Y:S01]  /*1670*/  IMAD.WIDE.U32 R94, R161, 0x4, R86 ;  /* 0x00000004a15e7825 */ /* 0x000fe200078e0056 */
[----:B------:R1:W4:Y:S01]  /*1680*/  LDG.E R211, desc[UR4][R96.64] ;  /* 0x0000000460d37981 */ /* 0x000322000c1e1900 */
[----:B------:R-:W-:-:S02]  /*1690*/  IADD3 R159, R191, 0x1600, RZ ;  /* 0x00001600bf9f7810 */ /* 0x000fc40007ffe0ff */
[--C-:B------:R-:W-:Y:S01]  /*16a0*/  IMAD.WIDE.U32 R90, R165, 0x4, R86.reuse ;  /* 0x00000004a55a7825 */ /* 0x100fe200078e0056 */
[----:B------:R1:W4:Y:S01]  /*16b0*/  LDG.E R213, desc[UR4][R94.64] ;  /* 0x000000045ed57981 */ /* 0x000322000c1e1900 */
[----:B------:R-:W-:Y:S02]  /*16c0*/  IADD3 R155, R191, 0x1800, RZ ;  /* 0x00001800bf9b7810 */ /* 0x000fe40007ffe0ff */
[--C-:B0-----:R-:W-:Y:S01]  /*16d0*/  IMAD.WIDE.U32 R88, R159, 0x4, R86.reuse ;  /* 0x000000049f587825 */ /* 0x101fe200078e0056 */
[----:B------:R0:W4:Y:S01]  /*16e0*/  LDG.E R215, desc[UR4][R90.64] ;  /* 0x000000045ad77981 */ /* 0x000122000c1e1900 */
[----:B------:R-:W-:Y:S02]  /*16f0*/  IADD3 R163, R191, 0x1a00, RZ ;  /* 0x00001a00bfa37810 */ /* 0x000fe40007ffe0ff */
[----:B-1----:R-:W-:Y:S01]  /*1700*/  IMAD.WIDE.U32 R92, R155, 0x4, R86 ;  /* 0x000000049b5c7825 */ /* 0x002fe200078e0056 */
[----:B------:R1:W4:Y:S01]  /*1710*/  LDG.E R217, desc[UR4][R88.64] ;  /* 0x0000000458d97981 */ /* 0x000322000c1e1900 */
[----:B------:R-:W-:-:S02]  /*1720*/  IADD3 R153, R191, 0x1c00, RZ ;  /* 0x00001c00bf997810 */ /* 0x000fc40007ffe0ff */
[--C-:B------:R-:W-:Y:S01]  /*1730*/  IMAD.WIDE.U32 R96, R163, 0x4, R86.reuse ;  /* 0x00000004a3607825 */ /* 0x100fe200078e0056 */
[----:B------:R1:W4:Y:S01]  /*1740*/  LDG.E R219, desc[UR4][R92.64] ;  /* 0x000000045cdb7981 */ /* 0x000322000c1e1900 */
[----:B------:R-:W-:Y:S02]  /*1750*/  IADD3 R149, R191, 0x1e00, RZ ;  /* 0x00001e00bf957810 */ /* 0x000fe40007ffe0ff */
[--C-:B------:R-:W-:Y:S01]  /*1760*/  IMAD.WIDE.U32 R94, R153, 0x4, R86.reuse ;  /* 0x00000004995e7825 */ /* 0x100fe200078e0056 */
[----:B------:R1:W4:Y:S01]  /*1770*/  LDG.E R221, desc[UR4][R96.64] ;  /* 0x0000000460dd7981 */ /* 0x000322000c1e1900 */
[----:B------:R-:W-:Y:S02]  /*1780*/  IADD3 R157, R191, 0x2000, RZ ;  /* 0x00002000bf9d7810 */ /* 0x000fe40007ffe0ff */
[----:B0-----:R-:W-:Y:S01]  /*1790*/  IMAD.WIDE.U32 R90, R149, 0x4, R86 ;  /* 0x00000004955a7825 */ /* 0x001fe200078e0056 */
[----:B------:R0:W4:Y:S01]  /*17a0*/  LDG.E R223, desc[UR4][R94.64] ;  /* 0x000000045edf7981 */ /* 0x000122000c1e1900 */
        /* <DEDUP_REMOVED lines=10> */
[--C-:B0-----:R-:W-:Y:S01]  /*1850*/  IMAD.WIDE.U32 R94, R151, 0x4, R86.reuse ;  /* 0x00000004975e7825 */ /* 0x101fe200078e0056 */
[----:B------:R0:W4:Y:S01]  /*1860*/  LDG.E R239, desc[UR4][R96.64] ;  /* 0x0000000460ef7981 */ /* 0x000122000c1e1900 */
[----:B------:R-:W-:Y:S02]  /*1870*/  IADD3 R137, R191, 0x2a00, RZ ;  /* 0x00002a00bf897810 */ /* 0x000fe40007ffe0ff */
[--C-:B-1----:R-:W-:Y:S01]  /*1880*/  IMAD.WIDE.U32 R90, R141, 0x4, R86.reuse ;  /* 0x000000048d5a7825 */ /* 0x102fe200078e0056 */
        /* <DEDUP_REMOVED lines=59> */
[--C-:B-1----:R-:W-:Y:S02]  /*1c40*/  IMAD.WIDE.U32 R90, R124, 0x4, R86.reuse ;  /* 0x000000047c5a7825 */ /* 0x102fe400078e0056 */
        /* <DEDUP_REMOVED lines=13> */
[----:B------:R-:W-:Y:S01]  /*1d20*/  IADD3 R136, R191, 0x5c00, RZ ;  /* 0x00005c00bf887810 */ /* 0x000fe20007ffe0ff */
[--C-:B------:R-:W-:Y:S02]  /*1d30*/  IMAD.WIDE.U32 R90, R167, 0x4, R86.reuse ;  /* 0x00000004a75a7825 */ /* 0x100fe400078e0056 */
[----:B------:R-:W4:Y:S01]  /*1d40*/  LDG.E R134, desc[UR4][R94.64] ;  /* 0x000000045e867981 */ /* 0x000f22000c1e1900 */
[C---:B------:R-:W-:Y:S01]  /*1d50*/  IADD3 R167, R191.reuse, 0x5e00, RZ ;  /* 0x00005e00bfa77810 */ /* 0x040fe20007ffe0ff */
[--C-:B------:R-:W-:Y:S01]  /*1d60*/  IMAD.WIDE.U32 R88, R136, 0x4, R86.reuse ;  /* 0x0000000488587825 */ /* 0x100fe200078e0056 */
[----:B------:R-:W-:Y:S01]  /*1d70*/  IADD3 R140, R191, 0x6000, RZ ;  /* 0x00006000bf8c7810 */ /* 0x000fe20007ffe0ff */
[----:B------:R-:W4:Y:S02]  /*1d80*/  LDG.E R136, desc[UR4][R90.64] ;  /* 0x000000045a887981 */ /* 0x000f24000c1e1900 */
[----:B0-----:R-:W-:-:S02]  /*1d90*/  IMAD.WIDE.U32 R92, R167, 0x4, R86 ;  /* 0x00000004a75c7825 */ /* 0x001fc400078e0056 */
[----:B------:R0:W4:Y:S01]  /*1da0*/  LDG.E R138, desc[UR4][R88.64] ;  /* 0x00000004588a7981 */ /* 0x000122000c1e1900 */
[----:B------:R-:W-:Y:S01]  /*1db0*/  IADD3 R167, R191, 0x6200, RZ ;  /* 0x00006200bfa77810 */ /* 0x000fe20007ffe0ff */
[--C-:B-1----:R-:W-:Y:S02]  /*1dc0*/  IMAD.WIDE.U32 R96, R140, 0x4, R86.reuse ;  /* 0x000000048c607825 */ /* 0x102fe400078e0056 */
[----:B------:R-:W4:Y:S02]  /*1dd0*/  LDG.E R140, desc[UR4][R92.64] ;  /* 0x000000045c8c7981 */ /* 0x000f24000c1e1900 */
        /* <DEDUP_REMOVED lines=180> */
.L_x_6903:
        /* <DEDUP_REMOVED lines=34> */
[----:B012--5:R-:W-:Y:S05]  /*2b40*/  CALL.REL.NOINC `($__internal_69_$__cuda_sm20_rcp_rn_f32_slowpath) ;  /* 0x00000034002c7944 */ /* 0x027fea0003c00000 */
[----:B------:R-:W-:Y:S01]  /*2b50*/  MOV R86, R95 ;  /* 0x0000005f00567202 */ /* 0x000fe20000000f00 */
[----:B------:R-:W-:Y:S06]  /*2b60*/  BRA `(.L_x_6872) ;  /* 0x0000000000107947 */ /* 0x000fec0003800000 */
.L_x_6871:
[----:B------:R-:W3:Y:S02]  /*2b70*/  MUFU.RCP R87, R90 ;  /* 0x0000005a00577308 */ /* 0x000ee40000001000 */
[----:B---3--:R-:W-:-:S04]  /*2b80*/  FFMA R86, R90, R87, -1 ;  /* 0xbf8000005a567423 */ /* 0x008fc80000000057 */
[----:B------:R-:W-:-:S04]  /*2b90*/  FADD.FTZ R86, -R86, -RZ ;  /* 0x800000ff56567221 */ /* 0x000fc80000010100 */
[----:B------:R-:W-:-:S07]  /*2ba0*/  FFMA R86, R87, R86, R87 ;  /* 0x0000005657567223 */ /* 0x000fce0000000057 */
.L_x_6872:
[----:B------:R-:W-:Y:S05]  /*2bb0*/  BSYNC B0 ;  /* 0x0000000000007941 */ /* 0x000fea0003800000 */
.L_x_6870:
        /* <DEDUP_REMOVED lines=19> */
[----:B-----5:R-:W-:Y:S05]  /*2cf0*/  CALL.REL.NOINC `($__internal_69_$__cuda_sm20_rcp_rn_f32_slowpath) ;  /* 0x0000003000c07944 */ /* 0x020fea0003c00000 */
[----:B------:R-:W-:Y:S01]  /*2d00*/  MOV R92, R95 ;  /* 0x0000005f005c7202 */ /* 0x000fe20000000f00 */
[----:B------:R-:W-:Y:S06]  /*2d10*/  BRA `(.L_x_6875) ;  /* 0x0000000000107947 */ /* 0x000fec0003800000 */
.L_x_6874:
[----:B------:R-:W0:Y:S02]  /*2d20*/  MUFU.RCP R92, R87 ;  /* 0x00000057005c7308 */ /* 0x000e240000001000 */
[----:B0-----:R-:W-:-:S04]  /*2d30*/  FFMA R86, R87, R92, -1 ;  /* 0xbf80000057567423 */ /* 0x001fc8000000005c */
[----:B------:R-:W-:-:S04]  /*2d40*/  FADD.FTZ R87, -R86, -RZ ;  /* 0x800000ff56577221 */ /* 0x000fc80000010100 */
[----:B------:R-:W-:-:S07]  /*2d50*/  FFMA R92, R92, R87, R92 ;  /* 0x000000575c5c7223 */ /* 0x000fce000000005c */
.L_x_6875:
[----:B------:R-:W-:Y:S05]  /*2d60*/  BSYNC B0 ;  /* 0x0000000000007941 */ /* 0x000fea0003800000 */
.L_x_6873:
        /* <DEDUP_REMOVED lines=51> */
.L_x_6877:
[----:B------:R-:W2:Y:S04]  /*30a0*/  LDG.E.STRONG.GPU R88, desc[UR4][R90.64] ;  /* 0x000000045a587981 */ /* 0x000ea8000c1ef900 */
[----:B--2---:R-:W-:Y:S01]  /*30b0*/  CCTL.IVALL ;  /* 0x00000000ff00798f */ /* 0x004fe20002000000 */
[----:B------:R-:W-:Y:S05]  /*30c0*/  YIELD ;  /* 0x0000000000007946 */ /* 0x000fea0003800000 */
[----:B------:R-:W-:-:S13]  /*30d0*/  ISETP.NE.AND P0, PT, R88, R95, PT ;  /* 0x0000005f5800720c */ /* 0x000fda0003f05270 */
[----:B------:R-:W-:Y:S05]  /*30e0*/  @P0 BRA `(.L_x_6877) ;  /* 0xfffffffc00ec0947 */ /* 0x000fea000383ffff */
.L_x_6876:
        /* <DEDUP_REMOVED lines=20> */
[----:B012--5:R-:W-:Y:S05]  /*3230*/  CALL.REL.NOINC `($__internal_69_$__cuda_sm20_rcp_rn_f32_slowpath) ;  /* 0x0000002c00707944 */ /* 0x027fea0003c00000 */
[----:B------:R-:W-:Y:S01]  /*3240*/  MOV R86, R95 ;  /* 0x0000005f00567202 */ /* 0x000fe20000000f00 */
[----:B------:R-:W-:Y:S06]  /*3250*/  BRA `(.L_x_6880) ;  /* 0x0000000000107947 */ /* 0x000fec0003800000 */
.L_x_6879:
[----:B------:R-:W3:Y:S02]  /*3260*/  MUFU.RCP R87, R90 ;  /* 0x0000005a00577308 */ /* 0x000ee40000001000 */
[----:B---3--:R-:W-:-:S04]  /*3270*/  FFMA R86, R90, R87, -1 ;  /* 0xbf8000005a567423 */ /* 0x008fc80000000057 */
[----:B------:R-:W-:-:S04]  /*3280*/  FADD.FTZ R86, -R86, -RZ ;  /* 0x800000ff56567221 */ /* 0x000fc80000010100 */
[----:B------:R-:W-:-:S07]  /*3290*/  FFMA R86, R87, R86, R87 ;  /* 0x0000005657567223 */ /* 0x000fce0000000057 */
.L_x_6880:
[----:B------:R-:W-:Y:S05]  /*32a0*/  BSYNC B0 ;  /* 0x0000000000007941 */ /* 0x000fea0003800000 */
.L_x_6878:
        /* <DEDUP_REMOVED lines=20> */
[----:B-----5:R-:W-:Y:S05]  /*33f0*/  CALL.REL.NOINC `($__internal_69_$__cuda_sm20_rcp_rn_f32_slowpath) ;  /* 0x0000002c00007944 */ /* 0x020fea0003c00000 */
[----:B------:R-:W-:Y:S01]  /*3400*/  MOV R86, R95 ;  /* 0x0000005f00567202 */ /* 0x000fe20000000f00 */
[----:B------:R-:W-:Y:S06]  /*3410*/  BRA `(.L_x_6883) ;  /* 0x0000000000107947 */ /* 0x000fec0003800000 */
.L_x_6882:
[----:B------:R-:W0:Y:S02]  /*3420*/  MUFU.RCP R86, R95 ;  /* 0x0000005f00567308 */ /* 0x000e240000001000 */
[----:B0-----:R-:W-:-:S04]  /*3430*/  FFMA R87, R95, R86, -1 ;  /* 0xbf8000005f577423 */ /* 0x001fc80000000056 */
[----:B------:R-:W-:-:S04]  /*3440*/  FADD.FTZ R87, -R87, -RZ ;  /* 0x800000ff57577221 */ /* 0x000fc80000010100 */
[----:B------:R-:W-:-:S07]  /*3450*/  FFMA R86, R86, R87, R86 ;  /* 0x0000005756567223 */ /* 0x000fce0000000056 */
.L_x_6883:
[----:B------:R-:W-:Y:S05]  /*3460*/  BSYNC B0 ;  /* 0x0000000000007941 */ /* 0x000fea0003800000 */
.L_x_6881:
[----:B------:R-:W-:Y:S01]  /*3470*/  FADD R87, R89, -R96 ;  /* 0x8000006059577221 */ /* 0x000fe20000000000 */
[----:B------:R-:W-:Y:S01]  /*3480*/  ULDC.64 UR8, c[0x0][0x288] ;  /* 0x0000a20000087ab9 */ /* 0x000fe20000000a00 */
[----:B------:R-:W0:Y:S01]  /*3490*/  LDC.64 R166, c[0x0][0x258] ;  /* 0x00009600ffa67b82 */ /* 0x000e220000000a00 */
[----:B------:R-:W-:Y:S01]  /*34a0*/  ISETP.NE.U32.AND P0, PT, RZ, UR8, PT ;  /* 0x00000008ff007c0c */ /* 0x000fe2000bf05070 */
[----:B------:R-:W-:Y:S01]  /*34b0*/  FMUL R87, R87, R87 ;  /* 0x0000005757577220 */ /* 0x000fe20000400000 */
[----:B------:R-:W-:Y:S01]  /*34c0*/  ULDC UR7, c[0x0][0x210] ;  /* 0x0000840000077ab9 */ /* 0x000fe20000000800 */
[----:B------:R-:W-:Y:S02]  /*34d0*/  LOP3.LUT P2, RZ, R6, 0xff, RZ, 0xc0, !PT ;  /* 0x000000ff06ff7812 */ /* 0x000fe4000784c0ff */
[----:B------:R-:W-:Y:S01]  /*34e0*/  FMUL R88, R90, R87 ;  /* 0x000000575a587220 */ /* 0x000fe20000400000 */
[----:B------:R-:W-:Y:S01]  /*34f0*/  FADD R87, R92, R93 ;  /* 0x0000005d5c577221 */ /* 0x000fe20000000000 */
[C---:B------:R-:W-:Y:S01]  /*3500*/  FMUL R93, R91.reuse, R96 ;  /* 0x000000605b5d7220 */ /* 0x040fe20000400000 */
[----:B------:R-:W-:Y:S01]  /*3510*/  ISETP.NE.AND.EX P0, PT, RZ, UR9, PT, P0 ;  /* 0x00000009ff007c0c */ /* 0x000fe2000bf05300 */
[----:B------:R-:W-:Y:S01]  /*3520*/  FMUL R88, R91, R88 ;  /* 0x000000585b587220 */ /* 0x000fe20000400000 */
[----:B------:R-:W1:Y:S01]  /*3530*/  @!P3 LDC.64 R94, c[0x0][0x230] ;  /* 0x00008c00ff5ebb82 */ /* 0x000e620000000a00 */
[----:B------:R-:W-:Y:S01]  /*3540*/  FFMA R93, R90, R89, R93 ;  /* 0x000000595a5d7223 */ /* 0x000fe2000000005d */
[----:B------:R-:W-:Y:S01]  /*3550*/  IADD3 R189, R189, 0x1, RZ ;  /* 0x00000001bdbd7810 */ /* 0x000fe20007ffe0ff */
[-C--:B------:R-:W-:Y:S01]  /*3560*/  FFMA R91, R88, R86.reuse, R87 ;  /* 0x00000056585b7223 */ /* 0x080fe20000000057 */
[----:B------:R-:W-:Y:S01]  /*3570*/  SEL R6, RZ, 0x1, P2 ;  /* 0x00000001ff067807 */ /* 0x000fe20001000000 */
[----:B------:R-:W-:Y:S01]  /*3580*/  FMUL R92, R93, R86 ;  /* 0x000000565d5c7220 */ /* 0x000fe20000400000 */
[----:B------:R-:W-:-:S02]  /*3590*/  LOP3.LUT R189, R189, 0x3, RZ, 0xc0, !PT ;  /* 0x00000003bdbd7812 */ /* 0x000fc400078ec0ff */
[----:B------:R-:W2:Y:S01]  /*35a0*/  LDC R89, c[0x0][0x268] ;  /* 0x00009a00ff597b82 */ /* 0x000ea20000000800 */
[----:B------:R-:W2:Y:S04]  /*35b0*/  SHFL.IDX PT, R88, R91, RZ, 0x1f ;  /* 0x00001fff5b587589 */ /* 0x000ea800000e0000 */
[----:B------:R-:W3:Y:S03]  /*35c0*/  SHFL.IDX PT, R92, R92, RZ, 0x1f ;  /* 0x00001fff5c5c7589 */ /* 0x000ee600000e0000 */
[----:B------:R-:W4:Y:S01]  /*35d0*/  @!P3 LDC.64 R86, c[0x0][0x228] ;  /* 0x00008a00ff56bb82 */ /* 0x000f220000000a00 */
[----:B-1----:R-:W-:-:S04]  /*35e0*/  @!P3 IMAD.WIDE R94, R190, 0x4, R94 ;  /* 0x00000004be5eb825 */ /* 0x002fc800078e025e */
[----:B--2---:R-:W-:Y:S01]  /*35f0*/  FFMA R89, R88, 3.9062499126885086298e-05, R89 ;  /* 0x3823d70a58597823 */ /* 0x004fe20000000059 */
[----:B---3--:R-:W-:-:S04]  /*3600*/  FADD R196, R239, -R92 ;  /* 0x8000005cefc47221 */ /* 0x008fc80000000000 */
        /* <DEDUP_REMOVED lines=9> */
[----:B----4-:R-:W-:-:S04]  /*36a0*/  @!P3 IMAD.WIDE R86, R190, 0x4, R86 ;  /* 0x00000004be56b825 */ /* 0x010fc800078e0256 */
[--C-:B------:R-:W-:Y:S01]  /*36b0*/  FADD R150, R205, -R92.reuse ;  /* 0x8000005ccd967221 */ /* 0x100fe20000000000 */
[--C-:B------:R-:W-:Y:S01]  /*36c0*/  FADD R204, R98, -R92.reuse ;  /* 0x8000005c62cc7221 */ /* 0x100fe20000000000 */
[--C-:B------:R-:W-:Y:S01]  /*36d0*/  FADD R152, R207, -R92.reuse ;  /* 0x8000005ccf987221 */ /* 0x100fe20000000000 */
[----:B------:R-:W-:Y:S01]  /*36e0*/  @!P1 FMUL R89, R89, 16777216 ;  /* 0x4b80000059599820 */ /* 0x000fe20000400000 */
[--C-:B------:R-:W-:Y:S01]  /*36f0*/  FADD R238, R209, -R92.reuse ;  /* 0x8000005cd1ee7221 */ /* 0x100fe20000000000 */
[--C-:B------:R-:W-:Y:S01]  /*3700*/  FADD R234, R211, -R92.reuse ;  /* 0x8000005cd3ea7221 */ /* 0x100fe20000000000 */
[--C-:B------:R-:W-:Y:S01]  /*3710*/  FADD R236, R213, -R92.reuse ;  /* 0x8000005cd5ec7221 */ /* 0x100fe20000000000 */
        /* <DEDUP_REMOVED lines=28> */
[----:B0-----:R-:W-:-:S04]  /*38e0*/  IMAD.WIDE.U32 R88, R235, 0x4, R166 ;  /* 0x00000004eb587825 */ /* 0x001fc800078e00a6 */
[----:B------:R-:W-:Y:S01]  /*38f0*/  FMUL R148, R239, R148 ;  /* 0x00000094ef947220 */ /* 0x000fe20000400000 */
[----:B------:R-:W-:Y:S01]  /*3900*/  @P0 FMNMX R0, R0, |R241|, !PT ;  /* 0x400000f100000209 */ /* 0x000fe20007800000 */
[----:B------:R-:W-:Y:S01]  /*3910*/  FFMA R235, R13, R146, R14 ;  /* 0x000000920deb7223 */ /* 0x000fe2000000000e */
        /* <DEDUP_REMOVED lines=19> */
[----:B------:R0:W-:Y:S01]  /*3a50*/  @!P3 STG.E desc[UR4][R86.64], R92 ;  /* 0x0000005c5600b986 */ /* 0x0001e2000c101904 */
[----:B------:R-:W-:Y:S01]  /*3a60*/  FMUL R150, R239, R150 ;  /* 0x00000096ef967220 */ /* 0x000fe20000400000 */
[----:B------:R-:W-:Y:S01]  /*3a70*/  @P0 FMNMX R0, R0, |R235|, !PT ;  /* 0x400000eb00000209 */ /* 0x000fe20007800000 */
[----:B------:R-:W-:-:S04]  /*3a80*/  IMAD.WIDE.U32 R90, R233, 0x4, R166 ;  /* 0x00000004e95a7825 */ /* 0x000fc800078e00a6 */
[----:B------:R-:W-:Y:S01]  /*3a90*/  FMUL R152, R239, R152 ;  /* 0x00000098ef987220 */ /* 0x000fe20000400000 */
[----:B------:R-:W-:Y:S01]  /*3aa0*/  FFMA R233, R17, R150, R18 ;  /* 0x0000009611e97223 */ /* 0x000fe20000000012 */
[----:B------:R-:W-:Y:S01]  /*3ab0*/  @P1 FMUL R241, R241, R2 ;  /* 0x00000002f1f11220 */ /* 0x000fe20000400000 */
[----:B------:R-:W-:-:S04]  /*3ac0*/  IMAD.WIDE.U32 R96, R191, 0x4, R166 ;  /* 0x00000004bf607825 */ /* 0x000fc800078e00a6 */
[----:B------:R-:W-:Y:S01]  /*3ad0*/  FMUL R238, R239, R238 ;  /* 0x000000eeefee7220 */ /* 0x000fe20000400000 */
[-C--:B------:R-:W-:Y:S01]  /*3ae0*/  @P1 FMUL R243, R243, R2.reuse ;  /* 0x00000002f3f31220 */ /* 0x080fe20000400000 */
[----:B------:R1:W-:Y:S01]  /*3af0*/  @!P3 STG.E desc[UR4][R94.64], R239 ;  /* 0x000000ef5e00b986 */ /* 0x0003e2000c101904 */
[----:B------:R-:W-:Y:S01]  /*3b00*/  @P1 FMUL R245, R245, R2 ;  /* 0x00000002f5f51220 */ /* 0x000fe20000400000 */
[----:B0-----:R-:W-:-:S04]  /*3b10*/  IMAD.WIDE.U32 R92, R231, 0x4, R166 ;  /* 0x00000004e75c7825 */ /* 0x001fc800078e00a6 */
[----:B------:R-:W-:Y:S01]  /*3b20*/  FFMA R231, R15, R148, R16 ;  /* 0x000000940fe77223 */ /* 0x000fe20000000010 */
[----:B------:R0:W-:Y:S01]  /*3b30*/  STG.E desc[UR4][R96.64], R241 ;  /* 0x000000f160007986 */ /* 0x0001e2000c101904 */
[----:B------:R-:W-:Y:S01]  /*3b40*/  FMUL R100, R239, R234 ;  /* 0x000000eaef647220 */ /* 0x000fe20000400000 */
[----:B------:R-:W-:-:S04]  /*3b50*/  IMAD.WIDE.U32 R86, R237, 0x4, R166 ;  /* 0x00000004ed567825 */ /* 0x000fc800078e00a6 */
[----:B------:R-:W-:Y:S01]  /*3b60*/  FFMA R237, R19, R152, R20 ;  /* 0x0000009813ed7223 */ /* 0x000fe20000000014 */
[----:B------:R-:W-:Y:S01]  /*3b70*/  @P0 FMNMX R0, R0, |R231|, !PT ;  /* 0x400000e700000209 */ /* 0x000fe20007800000 */
[-C--:B------:R-:W-:Y:S01]  /*3b80*/  @P1 FMUL R235, R235, R2.reuse ;  /* 0x00000002ebeb1220 */ /* 0x080fe20000400000 */
[----:B------:R-:W-:Y:S01]  /*3b90*/  @P1 FMUL R231, R231, R2 ;  /* 0x00000002e7e71220 */ /* 0x000fe20000400000 */
[----:B------:R-:W-:Y:S01]  /*3ba0*/  STG.E desc[UR4][R86.64], R243 ;  /* 0x000000f356007986 */ /* 0x000fe2000c101904 */
[----:B------:R-:W-:Y:S01]  /*3bb0*/  @P0 FMNMX R0, R0, |R233|, !PT ;  /* 0x400000e900000209 */ /* 0x000fe20007800000 */
[----:B------:R-:W-:Y:S01]  /*3bc0*/  FMUL R102, R239, R236 ;  /* 0x000000ecef667220 */ /* 0x000fe20000400000 */
[--C-:B-1----:R-:W-:Y:S01]  /*3bd0*/  IMAD.WIDE.U32 R94, R109, 0x4, R166.reuse ;  /* 0x000000046d5e7825 */ /* 0x102fe200078e00a6 */
[----:B------:R1:W-:Y:S01]  /*3be0*/  STG.E desc[UR4][R88.64], R245 ;  /* 0x000000f558007986 */ /* 0x0003e2000c101904 */
[----:B------:R-:W-:Y:S02]  /*3bf0*/  @P0 FMNMX R0, R0, |R237|, !PT ;  /* 0x400000ed00000209 */ /* 0x000fe40007800000 */
[----:B------:R-:W-:Y:S01]  /*3c00*/  @P1 FMUL R233, R233, R2 ;  /* 0x00000002e9e91220 */ /* 0x000fe20000400000 */
[----:B0-----:R-:W-:-:S04]  /*3c10*/  IMAD.WIDE.U32 R96, R103, 0x4, R166 ;  /* 0x0000000467607825 */ /* 0x001fc800078e00a6 */
[----:B------:R-:W-:Y:S01]  /*3c20*/  FFMA R103, R21, R238, R22 ;  /* 0x000000ee15677223 */ /* 0x000fe20000000016 */
[----:B------:R0:W-:Y:S01]  /*3c30*/  STG.E desc[UR4][R90.64], R235 ;  /* 0x000000eb5a007986 */ /* 0x0001e2000c101904 */
[----:B------:R-:W-:Y:S01]  /*3c40*/  FMUL R230, R239, R230 ;  /* 0x000000e6efe67220 */ /* 0x000fe20000400000 */
[----:B------:R-:W-:Y:S01]  /*3c50*/  @P1 FMUL R237, R237, R2 ;  /* 0x00000002eded1220 */ /* 0x000fe20000400000 */
[C---:B------:R-:W-:Y:S01]  /*3c60*/  FMUL R229, R239.reuse, R154 ;  /* 0x0000009aefe57220 */ /* 0x040fe20000400000 */
[----:B------:R-:W-:Y:S01]  /*3c70*/  @P0 FMNMX R0, R0, |R103|, !PT ;  /* 0x4000006700000209 */ /* 0x000fe20007800000 */
[----:B------:R2:W-:Y:S01]  /*3c80*/  STG.E desc[UR4][R92.64], R231 ;  /* 0x000000e75c007986 */ /* 0x0005e2000c101904 */
[----:B------:R-:W-:Y:S01]  /*3c90*/  FMUL R205, R239, R98 ;  /* 0x00000062efcd7220 */ /* 0x000fe20000400000 */
[----:B-1----:R-:W-:Y:S01]  /*3ca0*/  SHF.L.U32 R88, R3, 0x7, RZ ;  /* 0x0000000703587819 */ /* 0x002fe200000006ff */
[----:B------:R-:W-:Y:S01]  /*3cb0*/  FFMA R89, R23, R100, R24 ;  /* 0x0000006417597223 */ /* 0x000fe20000000018 */
[----:B------:R1:W-:Y:S01]  /*3cc0*/  STG.E desc[UR4][R94.64], R233 ;  /* 0x000000e95e007986 */ /* 0x0003e2000c101904 */
[----:B------:R-:W-:-:S04]  /*3cd0*/  IMAD.WIDE.U32 R86, R101, 0x4, R166 ;  /* 0x0000000465567825 */ /* 0x000fc800078e00a6 */
[----:B------:R-:W-:Y:S01]  /*3ce0*/  @P1 FMUL R103, R103, R2 ;  /* 0x0000000267671220 */ /* 0x000fe20000400000 */
[----:B0-----:R-:W-:Y:S01]  /*3cf0*/  LOP3.LUT R91, R88, 0x180, R5, 0xe2, !PT ;  /* 0x00000180585b7812 */ /* 0x001fe200078ee205 */
[----:B------:R0:W-:Y:S01]  /*3d00*/  STG.E desc[UR4][R96.64], R237 ;  /* 0x000000ed60007986 */ /* 0x0001e2000c101904 */
[----:B------:R-:W-:Y:S01]  /*3d10*/  @P0 FMNMX R0, R0, |R89|, !PT ;  /* 0x4000005900000209 */ /* 0x000fe20007800000 */
[----:B------:R-:W-:Y:S01]  /*3d20*/  IMAD.WIDE.U32 R98, R99, 0x4, R166 ;  /* 0x0000000463627825 */ /* 0x000fe200078e00a6 */
[----:B------:R-:W-:-:S03]  /*3d30*/  LOP3.LUT R91, R91, 0x60, R4, 0xf8, !PT ;  /* 0x000000605b5b7812 */ /* 0x000fc600078ef804 */
[----:B--2---:R-:W-:Y:S01]  /*3d40*/  FFMA R231, R25, R102, R26 ;  /* 0x0000006619e77223 */ /* 0x004fe2000000001a */
[----:B------:R-:W-:Y:S01]  /*3d50*/  @P1 FMUL R89, R89, R2 ;  /* 0x0000000259591220 */ /* 0x000fe20000400000 */
[----:B------:R-:W-:Y:S01]  /*3d60*/  FMUL R228, R239, R228 ;  /* 0x000000e4efe47220 */ /* 0x000fe20000400000 */
[----:B------:R-:W-:Y:S01]  /*3d70*/  FFMA R229, R29, R229, R30 ;  /* 0x000000e51de57223 */ /* 0x000fe2000000001e */
[----:B-1----:R-:W-:Y:S01]  /*3d80*/  FFMA R233, R27, R230, R28 ;  /* 0x000000e61be97223 */ /* 0x002fe2000000001c */
[----:B------:R-:W-:Y:S01]  /*3d90*/  @P0 FMNMX R0, R0, |R231|, !PT ;  /* 0x400000e700000209 */ /* 0x000fe20007800000 */
[----:B------:R1:W-:Y:S01]  /*3da0*/  STG.E desc[UR4][R86.64], R103 ;  /* 0x0000006756007986 */ /* 0x0003e2000c101904 */
[----:B------:R-:W-:Y:S01]  /*3db0*/  FMUL R191, R239, R156 ;  /* 0x0000009cefbf7220 */ /* 0x000fe20000400000 */
[----:B0-----:R-:W-:Y:S01]  /*3dc0*/  IMAD R237, R190, 0x6400, R91 ;  /* 0x00006400beed7824 */ /* 0x001fe200078e025b */
[----:B------:R-:W-:Y:S01]  /*3dd0*/  @P0 FMNMX R0, R0, |R233|, !PT ;  /* 0x400000e900000209 */ /* 0x000fe20007800000 */
[----:B------:R0:W-:Y:S01]  /*3de0*/  STG.E desc[UR4][R98.64], R89 ;  /* 0x0000005962007986 */ /* 0x0001e2000c101904 */
[----:B------:R-:W-:Y:S01]  /*3df0*/  FFMA R235, R31, R228, R32 ;  /* 0x000000e41feb7223 */ /* 0x000fe20000000020 */
[----:B------:R-:W-:Y:S01]  /*3e00*/  FMUL R192, R239, R192 ;  /* 0x000000c0efc07220 */ /* 0x000fe20000400000 */
[----:B------:R-:W-:Y:S01]  /*3e10*/  IADD3 R101, R237, 0x4e00, RZ ;  /* 0x00004e00ed657810 */ /* 0x000fe20007ffe0ff */
[----:B------:R-:W-:Y:S01]  /*3e20*/  FMUL R201, R239, R222 ;  /* 0x000000deefc97220 */ /* 0x000fe20000400000 */
[----:B------:R-:W-:Y:S01]  /*3e30*/  IADD3 R109, R237, 0x5000, RZ ;  /* 0x00005000ed6d7810 */ /* 0x000fe20007ffe0ff */
[----:B------:R-:W-:Y:S01]  /*3e40*/  FFMA R191, R33, R191, R34 ;  /* 0x000000bf21bf7223 */ /* 0x000fe20000000022 */
[----:B------:R-:W-:Y:S01]  /*3e50*/  IADD3 R93, R237, 0x5400, RZ ;  /* 0x00005400ed5d7810 */ /* 0x000fe20007ffe0ff */
[----:B------:R-:W-:Y:S01]  /*3e60*/  FMUL R193, R239, R158 ;  /* 0x0000009eefc17220 */ /* 0x000fe20000400000 */
[----:B-1----:R-:W-:Y:S01]  /*3e70*/  IADD3 R103, R237, 0x5600, RZ ;  /* 0x00005600ed677810 */ /* 0x002fe20007ffe0ff */
[----:B------:R-:W-:Y:S01]  /*3e80*/  FMUL R195, R239, R160 ;  /* 0x000000a0efc37220 */ /* 0x000fe20000400000 */
[----:B------:R-:W-:Y:S01]  /*3e90*/  IADD3 R87, R237, 0x5a00, RZ ;  /* 0x00005a00ed577810 */ /* 0x000fe20007ffe0ff */
[----:B------:R-:W-:Y:S01]  /*3ea0*/  FMUL R199, R239, R164 ;  /* 0x000000a4efc77220 */ /* 0x000fe20000400000 */
[----:B0-----:R-:W-:Y:S01]  /*3eb0*/  IADD3 R99, R237, 0x5200, RZ ;  /* 0x00005200ed637810 */ /* 0x001fe20007ffe0ff */
[----:B------:R-:W-:Y:S01]  /*3ec0*/  FMUL R203, R239, R162 ;  /* 0x000000a2efcb7220 */ /* 0x000fe20000400000 */
[----:B------:R-:W-:Y:S01]  /*3ed0*/  IADD3 R89, R237, 0x5800, RZ ;  /* 0x00005800ed597810 */ /* 0x000fe20007ffe0ff */
[----:B------:R-:W-:Y:S01]  /*3ee0*/  FMUL R207, R239, R104 ;  /* 0x00000068efcf7220 */ /* 0x000fe20000400000 */
[----:B------:R-:W-:Y:S01]  /*3ef0*/  IADD3 R97, R237, 0x5c00, RZ ;  /* 0x00005c00ed617810 */ /* 0x000fe20007ffe0ff */
[----:B------:R-:W-:Y:S01]  /*3f00*/  FMUL R209, R239, R108 ;  /* 0x0000006cefd17220 */ /* 0x000fe20000400000 */
[----:B------:R-:W-:Y:S01]  /*3f10*/  IADD3 R95, R237, 0x5e00, RZ ;  /* 0x00005e00ed5f7810 */ /* 0x000fe20007ffe0ff */
[----:B------:R-:W-:Y:S01]  /*3f20*/  FMUL R211, R239, R112 ;  /* 0x00000070efd37220 */ /* 0x000fe20000400000 */
[----:B------:R-:W-:Y:S01]  /*3f30*/  IADD3 R91, R237, 0x6000, RZ ;  /* 0x00006000ed5b7810 */ /* 0x000fe20007ffe0ff */
[C---:B------:R-:W-:Y:S01]  /*3f40*/  FMUL R213, R239.reuse, R116 ;  /* 0x00000074efd57220 */ /* 0x040fe20000400000 */
[----:B------:R-:W-:Y:S01]  /*3f50*/  @P0 FMNMX R0, R0, |R229|, !PT ;  /* 0x400000e500000209 */ /* 0x000fe20007800000 */
[----:B------:R-:W-:Y:S01]  /*3f60*/  FMUL R215, R239, R120 ;  /* 0x00000078efd77220 */ /* 0x000fe20000400000 */
[----:B------:R-:W-:Y:S01]  /*3f70*/  IADD3 R237, R237, 0x6200, RZ ;  /* 0x00006200eded7810 */ /* 0x000fe20007ffe0ff */
        /* <DEDUP_REMOVED lines=10> */
[----:B------:R-:W-:Y:S01]  /*4020*/  FFMA R193, R37, R193, R38 ;  /* 0x000000c125c17223 */ /* 0x000fe20000000026 */
[----:B------:R-:W-:Y:S01]  /*4030*/  @P0 FMNMX R0, R0, |R191|, !PT ;  /* 0x400000bf00000209 */ /* 0x000fe20007800000 */
[----:B------:R-:W-:-:S04]  /*4040*/  IMAD.WIDE.U32 R164, R165, 0x4, R166 ;  /* 0x00000004a5a47825 */ /* 0x000fc800078e00a6 */
[C---:B------:R-:W-:Y:S01]  /*4050*/  FMUL R196, R239.reuse, R196 ;  /* 0x000000c4efc47220 */ /* 0x040fe20000400000 */
[C---:B------:R-:W-:Y:S01]  /*4060*/  FMUL R197, R239.reuse, R232 ;  /* 0x000000e8efc57220 */ /* 0x040fe20000400000 */
[----:B------:R-:W-:Y:S01]  /*4070*/  FMUL R198, R239, R198 ;  /* 0x000000c6efc67220 */ /* 0x000fe20000400000 */
        /* <DEDUP_REMOVED lines=17> */
[----:B------:R-:W-:Y:S01]  /*4190*/  FMUL R226, R239, R226 ;  /* 0x000000e2efe27220 */ /* 0x000fe20000400000 */
[----:B------:R-:W-:Y:S01]  /*41a0*/  FFMA R239, R39, R194, R40 ;  /* 0x000000c227ef7223 */ /* 0x000fe20000000028 */
[----:B------:R-:W-:Y:S01]  /*41b0*/  @P1 FMUL R231, R231, R2 ;  /* 0x00000002e7e71220 */ /* 0x000fe20000400000 */
[----:B------:R-:W-:-:S04]  /*41c0*/  IMAD.WIDE.U32 R156, R157, 0x4, R166 ;  /* 0x000000049d9c7825 */ /* 0x000fc800078e00a6 */
[----:B------:R-:W-:Y:S01]  /*41d0*/  FFMA R195, R41, R195, R42 ;  /* 0x000000c329c37223 */ /* 0x000fe2000000002a */
[-C--:B------:R-:W-:Y:S01]  /*41e0*/  @P1 FMUL R233, R233, R2.reuse ;  /* 0x00000002e9e91220 */ /* 0x080fe20000400000 */
[-C--:B------:R-:W-:Y:S01]  /*41f0*/  @P1 FMUL R229, R229, R2.reuse ;  /* 0x00000002e5e51220 */ /* 0x080fe20000400000 */
[----:B------:R-:W-:Y:S01]  /*4200*/  IMAD.WIDE.U32 R146, R147, 0x4, R166 ;  /* 0x0000000493927825 */ /* 0x000fe200078e00a6 */
[----:B------:R0:W-:Y:S03]  /*4210*/  STG.E desc[UR4][R160.64], R231 ;  /* 0x000000e7a0007986 */ /* 0x0001e6000c101904 */
[----:B------:R-:W-:Y:S01]  /*4220*/  FFMA R197, R45, R197, R46 ;  /* 0x000000c52dc57223 */ /* 0x000fe2000000002e */
[-C--:B------:R-:W-:Y:S01]  /*4230*/  @P1 FMUL R235, R235, R2.reuse ;  /* 0x00000002ebeb1220 */ /* 0x080fe20000400000 */
[----:B------:R-:W-:Y:S01]  /*4240*/  IMAD.WIDE.U32 R142, R143, 0x4, R166 ;  /* 0x000000048f8e7825 */ /* 0x000fe200078e00a6 */
[----:B------:R-:W-:Y:S03]  /*4250*/  STG.E desc[UR4][R164.64], R233 ;  /* 0x000000e9a4007986 */ /* 0x000fe6000c101904 */
[----:B------:R-:W-:Y:S01]  /*4260*/  @P1 FMUL R191, R191, R2 ;  /* 0x00000002bfbf1220 */ /* 0x000fe20000400000 */
[----:B------:R-:W-:Y:S01]  /*4270*/  FFMA R199, R49, R199, R50 ;  /* 0x000000c731c77223 */ /* 0x000fe20000000032 */
[----:B------:R-:W-:Y:S01]  /*4280*/  IMAD.WIDE.U32 R150, R151, 0x4, R166 ;  /* 0x0000000497967825 */ /* 0x000fe200078e00a6 */
[----:B------:R1:W-:Y:S03]  /*4290*/  STG.E desc[UR4][R158.64], R229 ;  /* 0x000000e59e007986 */ /* 0x0003e6000c101904 */
[----:B------:R-:W-:Y:S01]  /*42a0*/  FFMA R201, R53, R201, R54 ;  /* 0x000000c935c97223 */ /* 0x000fe20000000036 */
[----:B------:R-:W-:Y:S01]  /*42b0*/  FFMA R203, R57, R203, R58 ;  /* 0x000000cb39cb7223 */ /* 0x000fe2000000003a */
[----:B------:R-:W-:-:S04]  /*42c0*/  IMAD.WIDE.U32 R140, R141, 0x4, R166 ;  /* 0x000000048d8c7825 */ /* 0x000fc800078e00a6 */
[----:B0-----:R-:W-:Y:S01]  /*42d0*/  FFMA R161, R43, R196, R44 ;  /* 0x000000c42ba17223 */ /* 0x001fe2000000002c */
[----:B------:R-:W-:Y:S01]  /*42e0*/  STG.E desc[UR4][R154.64], R235 ;  /* 0x000000eb9a007986 */ /* 0x000fe2000c101904 */
[----:B------:R-:W-:Y:S01]  /*42f0*/  FFMA R205, R61, R205, R62 ;  /* 0x000000cd3dcd7223 */ /* 0x000fe2000000003e */
[----:B------:R-:W-:-:S04]  /*4300*/  IMAD.WIDE.U32 R136, R137, 0x4, R166 ;  /* 0x0000000489887825 */ /* 0x000fc800078e00a6 */
[----:B------:R-:W-:Y:S01]  /*4310*/  FFMA R207, R65, R207, R66 ;  /* 0x000000cf41cf7223 */ /* 0x000fe20000000042 */
[----:B------:R-:W-:Y:S01]  /*4320*/  STG.E desc[UR4][R162.64], R191 ;  /* 0x000000bfa2007986 */ /* 0x000fe2000c101904 */
[----:B------:R-:W-:Y:S01]  /*4330*/  FFMA R209, R69, R209, R70 ;  /* 0x000000d145d17223 */ /* 0x000fe20000000046 */
[----:B------:R-:W-:-:S04]  /*4340*/  IMAD.WIDE.U32 R144, R145, 0x4, R166 ;  /* 0x0000000491907825 */ /* 0x000fc800078e00a6 */
[----:B-1----:R-:W-:Y:S01]  /*4350*/  FFMA R159, R47, R198, R48 ;  /* 0x000000c62f9f7223 */ /* 0x002fe20000000030 */
[----:B------:R-:W-:Y:S01]  /*4360*/  FFMA R211, R73, R211, R74 ;  /* 0x000000d349d37223 */ /* 0x000fe2000000004a */
[----:B------:R-:W-:Y:S01]  /*4370*/  FFMA R213, R77, R213, R78 ;  /* 0x000000d54dd57223 */ /* 0x000fe2000000004e */
[----:B------:R-:W-:-:S04]  /*4380*/  IMAD.WIDE.U32 R134, R135, 0x4, R166 ;  /* 0x0000000487867825 */ /* 0x000fc800078e00a6 */
[----:B------:R-:W-:Y:S01]  /*4390*/  FFMA R215, R81, R215, R82 ;  /* 0x000000d751d77223 */ /* 0x000fe20000000052 */
        /* <DEDUP_REMOVED lines=8> */
[----:B------:R-:W-:Y:S01]  /*4420*/  IADD3 R190, R190, UR7, RZ ;  /* 0x00000007bebe7c10 */ /* 0x000fe2000fffe0ff */
[----:B------:R-:W-:Y:S01]  /*4430*/  ULDC UR7, c[0x0][0x218] ;  /* 0x0000860000077ab9 */ /* 0x000fe20000000800 */
        /* <DEDUP_REMOVED lines=29> */
[----:B------:R0:W-:Y:S02]  /*4610*/  STG.E desc[UR4][R152.64], R237 ;  /* 0x000000ed98007986 */ /* 0x0001e4000c101904 */
[----:B------:R-:W-:Y:S01]  /*4620*/  @P0 FMNMX R0, R0, |R239|, !PT ;  /* 0x400000ef00000209 */ /* 0x000fe20007800000 */
[-C--:B------:R-:W-:Y:S01]  /*4630*/  @P1 FMUL R239, R239, R2.reuse ;  /* 0x00000002efef1220 */ /* 0x080fe20000400000 */
[----:B------:R1:W-:Y:S02]  /*4640*/  STG.E desc[UR4][R148.64], R193 ;  /* 0x000000c194007986 */ /* 0x0003e4000c101904 */
[----:B------:R-:W-:Y:S01]  /*4650*/  @P0 FMNMX R0, R0, |R195|, !PT ;  /* 0x400000c300000209 */ /* 0x000fe20007800000 */
[-C--:B------:R-:W-:Y:S01]  /*4660*/  @P1 FMUL R195, R195, R2.reuse ;  /* 0x00000002c3c31220 */ /* 0x080fe20000400000 */
[----:B------:R-:W-:Y:S02]  /*4670*/  STG.E desc[UR4][R156.64], R239 ;  /* 0x000000ef9c007986 */ /* 0x000fe4000c101904 */
[----:B------:R-:W-:Y:S01]  /*4680*/  @P0 FMNMX R0, R0, |R161|, !PT ;  /* 0x400000a100000209 */ /* 0x000fe20007800000 */
[----:B------:R-:W-:Y:S01]  /*4690*/  @P1 FMUL R161, R161, R2 ;  /* 0x00000002a1a11220 */ /* 0x000fe20000400000 */
[----:B0-----:R-:W-:Y:S01]  /*46a0*/  FFMA R153, R51, R200, R52 ;  /* 0x000000c833997223 */ /* 0x001fe20000000034 */
[----:B------:R0:W-:Y:S01]  /*46b0*/  STG.E desc[UR4][R146.64], R195 ;  /* 0x000000c392007986 */ /* 0x0001e2000c101904 */
[----:B------:R-:W-:Y:S01]  /*46c0*/  @P0 FMNMX R0, R0, |R197|, !PT ;  /* 0x400000c500000209 */ /* 0x000fe20007800000 */
[----:B------:R-:W-:Y:S01]  /*46d0*/  @P1 FMUL R197, R197, R2 ;  /* 0x00000002c5c51220 */ /* 0x000fe20000400000 */
[----:B-1----:R-:W-:Y:S01]  /*46e0*/  FFMA R149, R55, R202, R56 ;  /* 0x000000ca37957223 */ /* 0x002fe20000000038 */
[----:B------:R-:W-:Y:S01]  /*46f0*/  STG.E desc[UR4][R142.64], R161 ;  /* 0x000000a18e007986 */ /* 0x000fe2000c101904 */
[----:B------:R-:W-:Y:S01]  /*4700*/  @P0 FMNMX R0, R0, |R159|, !PT ;  /* 0x4000009f00000209 */ /* 0x000fe20007800000 */
[----:B------:R-:W-:-:S02]  /*4710*/  @P1 FMUL R159, R159, R2 ;  /* 0x000000029f9f1220 */ /* 0x000fc40000400000 */
[----:B------:R-:W-:Y:S01]  /*4720*/  STG.E desc[UR4][R150.64], R197 ;  /* 0x000000c596007986 */ /* 0x000fe2000c101904 */
[----:B------:R-:W-:Y:S01]  /*4730*/  @P0 FMNMX R0, R0, |R199|, !PT ;  /* 0x400000c700000209 */ /* 0x000fe20007800000 */
[----:B------:R-:W-:Y:S01]  /*4740*/  @P1 FMUL R199, R199, R2 ;  /* 0x00000002c7c71220 */ /* 0x000fe20000400000 */
[----:B0-----:R-:W-:Y:S02]  /*4750*/  FFMA R147, R59, R204, R60 ;  /* 0x000000cc3b937223 */ /* 0x001fe4000000003c */
[----:B------:R-:W-:Y:S01]  /*4760*/  @P0 FMNMX R0, R0, |R153|, !PT ;  /* 0x4000009900000209 */ /* 0x000fe20007800000 */
[----:B------:R0:W-:Y:S01]  /*4770*/  STG.E desc[UR4][R140.64], R159 ;  /* 0x0000009f8c007986 */ /* 0x0001e2000c101904 */
[-C--:B------:R-:W-:Y:S02]  /*4780*/  @P1 FMUL R153, R153, R2.reuse ;  /* 0x0000000299991220 */ /* 0x080fe40000400000 */
[----:B------:R-:W-:Y:S01]  /*4790*/  @P0 FMNMX R0, R0, |R201|, !PT ;  /* 0x400000c900000209 */ /* 0x000fe20007800000 */
[----:B------:R1:W-:Y:S01]  /*47a0*/  STG.E desc[UR4][R136.64], R199 ;  /* 0x000000c788007986 */ /* 0x0003e2000c101904 */
[----:B------:R-:W-:-:S02]  /*47b0*/  @P1 FMUL R201, R201, R2 ;  /* 0x00000002c9c91220 */ /* 0x000fc40000400000 */
[----:B------:R-:W-:Y:S01]  /*47c0*/  @P0 FMNMX R0, R0, |R149|, !PT ;  /* 0x4000009500000209 */ /* 0x000fe20007800000 */
[----:B------:R-:W-:Y:S01]  /*47d0*/  STG.E desc[UR4][R144.64], R153 ;  /* 0x0000009990007986 */ /* 0x000fe2000c101904 */
[----:B------:R-:W-:Y:S02]  /*47e0*/  @P1 FMUL R149, R149, R2 ;  /* 0x0000000295951220 */ /* 0x000fe40000400000 */
[----:B------:R-:W-:Y:S01]  /*47f0*/  @P0 FMNMX R0, R0, |R203|, !PT ;  /* 0x400000cb00000209 */ /* 0x000fe20007800000 */
[----:B0-----:R-:W-:Y:S01]  /*4800*/  FFMA R141, R63, R206, R64 ;  /* 0x000000ce3f8d7223 */ /* 0x001fe20000000040 */
[----:B------:R0:W-:Y:S01]  /*4810*/  STG.E desc[UR4][R134.64], R201 ;  /* 0x000000c986007986 */ /* 0x0001e2000c101904 */
[----:B------:R-:W-:Y:S01]  /*4820*/  @P1 FMUL R203, R203, R2 ;  /* 0x00000002cbcb1220 */ /* 0x000fe20000400000 */
[----:B------:R-:W-:Y:S01]  /*4830*/  @P0 FMNMX R0, R0, |R147|, !PT ;  /* 0x4000009300000209 */ /* 0x000fe20007800000 */
[----:B-1----:R-:W-:Y:S01]  /*4840*/  FFMA R137, R67, R208, R68 ;  /* 0x000000d043897223 */ /* 0x002fe20000000044 */
[-C--:B------:R-:W-:Y:S01]  /*4850*/  @P1 FMUL R147, R147, R2.reuse ;  /* 0x0000000293931220 */ /* 0x080fe20000400000 */
[----:B------:R-:W-:Y:S01]  /*4860*/  STG.E desc[UR4][R130.64], R149 ;  /* 0x0000009582007986 */ /* 0x000fe2000c101904 */
[----:B------:R-:W-:Y:S01]  /*4870*/  @P0 FMNMX R0, R0, |R205|, !PT ;  /* 0x400000cd00000209 */ /* 0x000fe20007800000 */
[----:B------:R-:W-:-:S02]  /*4880*/  @P1 FMUL R205, R205, R2 ;  /* 0x00000002cdcd1220 */ /* 0x000fc40000400000 */
[----:B------:R-:W-:Y:S01]  /*4890*/  STG.E desc[UR4][R138.64], R203 ;  /* 0x000000cb8a007986 */ /* 0x000fe2000c101904 */
[----:B------:R-:W-:Y:S01]  /*48a0*/  @P0 FMNMX R0, R0, |R141|, !PT ;  /* 0x4000008d00000209 */ /* 0x000fe20007800000 */
[----:B------:R-:W-:Y:S01]  /*48b0*/  @P1 FMUL R141, R141, R2 ;  /* 0x000000028d8d1220 */ /* 0x000fe20000400000 */
[----:B0-----:R-:W-:Y:S01]  /*48c0*/  FFMA R135, R71, R210, R72 ;  /* 0x000000d247877223 */ /* 0x001fe20000000048 */
[----:B------:R0:W-:Y:S01]  /*48d0*/  STG.E desc[UR4][R128.64], R147 ;  /* 0x0000009380007986 */ /* 0x0001e2000c101904 */
[----:B------:R-:W-:Y:S01]  /*48e0*/  @P0 FMNMX R0, R0, |R207|, !PT ;  /* 0x400000cf00000209 */ /* 0x000fe20007800000 */
[-C--:B------:R-:W-:Y:S02]  /*48f0*/  @P1 FMUL R207, R207, R2.reuse ;  /* 0x00000002cfcf1220 */ /* 0x080fe40000400000 */
[----:B------:R1:W-:Y:S01]  /*4900*/  STG.E desc[UR4][R124.64], R205 ;  /* 0x000000cd7c007986 */ /* 0x0003e2000c101904 */
        /* <DEDUP_REMOVED lines=8> */
[----:B------:R-:W-:Y:S01]  /*4990*/  @P1 FMUL R135, R135, R2 ;  /* 0x0000000287871220 */ /* 0x000fe20000400000 */
[----:B-1----:R-:W-:Y:S01]  /*49a0*/  FFMA R125, R79, R214, R80 ;  /* 0x000000d64f7d7223 */ /* 0x002fe20000000050 */
[----:B------:R-:W-:Y:S01]  /*49b0*/  @P0 FMNMX R0, R0, |R211|, !PT ;  /* 0x400000d300000209 */ /* 0x000fe20007800000 */
[----:B------:R-:W-:Y:S01]  /*49c0*/  STG.E desc[UR4][R118.64], R137 ;  /* 0x0000008976007986 */ /* 0x000fe2000c101904 */
[----:B------:R-:W-:-:S02]  /*49d0*/  @P1 FMUL R211, R211, R2 ;  /* 0x00000002d3d31220 */ /* 0x000fc40000400000 */
[----:B------:R-:W-:Y:S01]  /*49e0*/  @P0 FMNMX R0, R0, |R129|, !PT ;  /* 0x4000008100000209 */ /* 0x000fe20007800000 */
[----:B------:R-:W-:Y:S01]  /*49f0*/  STG.E desc[UR4][R126.64], R209 ;  /* 0x000000d17e007986 */ /* 0x000fe2000c101904 */
[----:B------:R-:W-:Y:S02]  /*4a00*/  @P1 FMUL R129, R129, R2 ;  /* 0x0000000281811220 */ /* 0x000fe40000400000 */
[----:B------:R-:W-:Y:S01]  /*4a10*/  @P0 FMNMX R0, R0, |R213|, !PT ;  /* 0x400000d500000209 */ /* 0x000fe20007800000 */
[----:B0-----:R-:W-:Y:S01]  /*4a20*/  FFMA R123, R83, R216, R84 ;  /* 0x000000d8537b7223 */ /* 0x001fe20000000054 */
[----:B------:R0:W-:Y:S01]  /*4a30*/  STG.E desc[UR4][R116.64], R135 ;  /* 0x0000008774007986 */ /* 0x0001e2000c101904 */
[-C--:B------:R-:W-:Y:S01]  /*4a40*/  @P1 FMUL R213, R213, R2.reuse ;  /* 0x00000002d5d51220 */ /* 0x080fe20000400000 */
        /* <DEDUP_REMOVED lines=27> */
[----:B------:R-:W-:Y:S01]  /*4c00*/  @P1 FMUL R111, R111, R2 ;  /* 0x000000026f6f1220 */ /* 0x000fe20000400000 */
[----:B------:R2:W-:Y:S02]  /*4c10*/  STG.E desc[UR4][R108.64], R117 ;  /* 0x000000756c007986 */ /* 0x0005e4000c101904 */
[----:B------:R-:W-:Y:S01]  /*4c20*/  @P0 FMNMX R0, R0, |R223|, !PT ;  /* 0x400000df00000209 */ /* 0x000fe20007800000 */
[----:B0-----:R-:W-:Y:S01]  /*4c30*/  FFMA R105, R178, R224, R185 ;  /* 0x000000e0b2697223 */ /* 0x001fe200000000b9 */
[----:B------:R-:W-:Y:S01]  /*4c40*/  @P1 FMUL R223, R223, R2 ;  /* 0x00000002dfdf1220 */ /* 0x000fe20000400000 */
[----:B------:R2:W-:Y:S01]  /*4c50*/  STG.E desc[UR4][R98.64], R219 ;  /* 0x000000db62007986 */ /* 0x0005e2000c101904 */
[----:B-1----:R-:W-:Y:S02]  /*4c60*/  FFMA R101, R180, R226, R187 ;  /* 0x000000e2b4657223 */ /* 0x002fe400000000bb */
        /* <DEDUP_REMOVED lines=8> */
[----:B------:R2:W-:Y:S02]  /*4cf0*/  STG.E desc[UR4][R88.64], R111 ;  /* 0x0000006f58007986 */ /* 0x0005e4000c101904 */
[----:B------:R-:W-:Y:S01]  /*4d00*/  @P0 FMNMX R0, R0, |R227|, !PT ;  /* 0x400000e300000209 */ /* 0x000fe20007800000 */
[----:B------:R-:W-:Y:S01]  /*4d10*/  @P1 FMUL R227, R227, R2 ;  /* 0x00000002e3e31220 */ /* 0x000fe20000400000 */
[----:B------:R2:W-:Y:S01]  /*4d20*/  STG.E desc[UR4][R86.64], R223 ;  /* 0x000000df56007986 */ /* 0x0005e2000c101904 */
[----:B------:R-:W-:-:S03]  /*4d30*/  ISETP.GE.AND P0, PT, R190, UR7, PT ;  /* 0x00000007be007c0c */ /* 0x000fc6000bf06270 */
[----:B------:R2:W-:Y:S04]  /*4d40*/  STG.E desc[UR4][R96.64], R105 ;  /* 0x0000006960007986 */ /* 0x0005e8000c101904 */
[----:B------:R2:W-:Y:S04]  /*4d50*/  STG.E desc[UR4][R94.64], R225 ;  /* 0x000000e15e007986 */ /* 0x0005e8000c101904 */
[----:B------:R2:W-:Y:S04]  /*4d60*/  STG.E desc[UR4][R90.64], R101 ;  /* 0x000000655a007986 */ /* 0x0005e8000c101904 */
[----:B------:R2:W-:Y:S01]  /*4d70*/  STG.E desc[UR4][R166.64], R227 ;  /* 0x000000e3a6007986 */ /* 0x0005e2000c101904 */
[----:B------:R-:W-:Y:S05]  /*4d80*/  @!P0 BRA `(.L_x_6884) ;  /* 0xffffffc400b88947 */ /* 0x000fea000383ffff */
.L_x_6868:
        /* <DEDUP_REMOVED lines=15> */
.L_x_6909:
[----:B------:R-:W-:Y:S01]  /*4e80*/  ISETP.NE.AND P0, PT, R5, RZ, PT ;  /* 0x000000ff0500720c */ /* 0x000fe20003f05270 */
[----:B------:R-:W-:Y:S05]  /*4e90*/  WARPSYNC.ALL ;  /* 0x0000000000007948 */ /* 0x000fea0003800000 */
[----:B-1----:R-:W-:Y:S01]  /*4ea0*/  FMNMX R11, R8, R11, !PT ;  /* 0x0000000b080b7209 */ /* 0x002fe20007800000 */
[----:B------:R-:W-:Y:S06]  /*4eb0*/  BSSY B0, `(.L_x_6887) ;  /* 0x000001a000007945 */ /* 0x000fec0003800000 */
[----:B------:R-:W1:Y:S01]  /*4ec0*/  @!P0 S2R R6, SR_CgaCtaId ;  /* 0x0000000000068919 */ /* 0x000e620000008800 */
[----:B------:R-:W-:-:S02]  /*4ed0*/  @!P0 MOV R5, 0x400 ;  /* 0x0000040000058802 */ /* 0x000fc40000000f00 */
[----:B------:R-:W-:-:S04]  /*4ee0*/  @!P0 SHF.R.U32.HI R0, RZ, 0x3, R4 ;  /* 0x00000003ff008819 */ /* 0x000fc80000011604 */
[----:B------:R-:W-:Y:S02]  /*4ef0*/  @!P0 LOP3.LUT R0, R0, 0x1ffffffc, RZ, 0xc0, !PT ;  /* 0x1ffffffc00008812 */ /* 0x000fe400078ec0ff */
[----:B-1----:R-:W-:-:S04]  /*4f00*/  @!P0 LEA R5, R6, R5, 0x18 ;  /* 0x0000000506058211 */ /* 0x002fc800078ec0ff */
[----:B------:R-:W-:Y:S02]  /*4f10*/  @!P0 IADD3 R0, R0, R5, RZ ;  /* 0x0000000500008210 */ /* 0x000fe40007ffe0ff */
[----:B------:R-:W-:-:S03]  /*4f20*/  SHF.R.U32.HI R5, RZ, 0x5, R4 ;  /* 0x00000005ff057819 */ /* 0x000fc60000011604 */
[----:B------:R1:W-:Y:S01]  /*4f30*/  @!P0 STS [R0], R11 ;  /* 0x0000000b00008388 */ /* 0x0003e20000000800 */
[----:B------:R-:W-:Y:S01]  /*4f40*/  BAR.SYNC.DEFER_BLOCKING 0x0 ;  /* 0x0000000000007b1d */ /* 0x000fe20000010000 */
[----:B------:R-:W-:Y:S01]  /*4f50*/  ISETP.NE.AND P0, PT, R5, RZ, PT ;  /* 0x000000ff0500720c */ /* 0x000fe20003f05270 */
[----:B------:R-:W-:-:S12]  /*4f60*/  HFMA2.MMA R5, -RZ, RZ, 0, 0 ;  /* 0x00000000ff057435 */ /* 0x000fd800000001ff */
        /* <DEDUP_REMOVED lines=8> */
[----:B------:R1:W3:Y:S01]  /*4ff0*/  @!P0 LDS R0, [R5] ;  /* 0x0000000005008984 */ /* 0x0002e20000000800 */
[----:B------:R-:W-:Y:S05]  /*5000*/  BRA.DIV UR7, `(.L_x_6889) ;  /* 0x0000000e07c07947 */ /* 0x000fea000b800000 */
[----:B-1-3--:R-:W1:Y:S02]  /*5010*/  SHFL.DOWN PT, R5, R0, 0x2, 0x1f ;  /* 0x08401f0000057f89 */ /* 0x00ae6400000e0000 */
[----:B-1----:R-:W-:-:S05]  /*5020*/  FMNMX R5, R5, R0, !PT ;  /* 0x0000000005057209 */ /* 0x002fca0007800000 */
[----:B------:R1:W3:Y:S02]  /*5030*/  SHFL.DOWN PT, R6, R5, 0x1, 0x1f ;  /* 0x08201f0005067f89 */ /* 0x0002e400000e0000 */
.L_x_6912:
[----:B-1-3--:R-:W-:-:S07]  /*5040*/  FMNMX R5, R5, R6, !PT ;  /* 0x0000000605057209 */ /* 0x00afce0007800000 */
.L_x_6888:
[----:B------:R-:W-:Y:S05]  /*5050*/  BSYNC B0 ;  /* 0x0000000000007941 */ /* 0x000fea0003800000 */
.L_x_6887:
[----:B------:R-:W-:Y:S01]  /*5060*/  ISETP.NE.AND P0, PT, R4, RZ, PT ;  /* 0x000000ff0400720c */ /* 0x000fe20003f05270 */
[----:B------:R-:W-:-:S12]  /*5070*/  BSSY B0, `(.L_x_6885) ;  /* 0x0000004000007945 */ /* 0x000fd80003800000 */
[----:B------:R-:W-:Y:S05]  /*5080*/  @P0 BRA `(.L_x_6890) ;  /* 0x0000000000080947 */ /* 0x000fea0003800000 */
[----:B------:R-:W1:Y:S02]  /*5090*/  LDC.64 R6, c[0x0][0x288] ;  /* 0x0000a200ff067b82 */ /* 0x000e640000000a00 */
[----:B-1----:R1:W-:Y:S02]  /*50a0*/  REDG.E.MAX.S32.STRONG.GPU desc[UR4][R6.64], R5 ;  /* 0x000000050600798e */ /* 0x0023e4000d10e384 */
.L_x_6890:
[----:B------:R-:W-:Y:S05]  /*50b0*/  BSYNC B0 ;  /* 0x0000000000007941 */ /* 0x000fea0003800000 */
.L_x_6885:
        /* <DEDUP_REMOVED lines=12> */
[----:B01----:R-:W-:Y:S05]  /*5180*/  CALL.REL.NOINC `($__internal_69_$__cuda_sm20_rcp_rn_f32_slowpath) ;  /* 0x0000000c009c7944 */ /* 0x003fea0003c00000 */
[----:B------:R-:W-:Y:S01]  /*5190*/  MOV R5, R95 ;  /* 0x0000005f00057202 */ /* 0x000fe20000000f00 */
[----:B------:R-:W-:Y:S06]  /*51a0*/  BRA `(.L_x_6892) ;  /* 0x0000000000107947 */ /* 0x000fec0003800000 */
.L_x_6891:
[----:B-1----:R-:W1:Y:S02]  /*51b0*/  MUFU.RCP R5, R2 ;  /* 0x0000000200057308 */ /* 0x002e640000001000 */
[----:B-1----:R-:W-:-:S04]  /*51c0*/  FFMA R0, R5, R2, -1 ;  /* 0xbf80000005007423 */ /* 0x002fc80000000002 */
[----:B------:R-:W-:-:S04]  /*51d0*/  FADD.FTZ R0, -R0, -RZ ;  /* 0x800000ff00007221 */ /* 0x000fc80000010100 */
[----:B------:R-:W-:-:S07]  /*51e0*/  FFMA R5, R5, R0, R5 ;  /* 0x0000000005057223 */ /* 0x000fce0000000005 */
.L_x_6892:
[----:B------:R-:W1:Y:S02]  /*51f0*/  LDC.64 R2, c[0x0][0x280] ;  /* 0x0000a000ff027b82 */ /* 0x000e640000000a00 */
[----:B-1----:R-:W-:Y:S01]  /*5200*/  STG.E desc[UR4][R2.64], R5 ;  /* 0x0000000502007986 */ /* 0x002fe2000c101904 */
[----:B------:R-:W-:Y:S05]  /*5210*/  EXIT ;  /* 0x000000000000794d */ /* 0x000fea0003800000 */
.L_x_6869:
[----:B------:R-:W-:Y:S01]  /*5220*/  HFMA2.MMA R146, -RZ, RZ, 0, 5.9604644775390625e-08 ;  /* 0x00000001ff927435 */ /* 0x000fe200000001ff */
[----:B------:R-:W-:Y:S02]  /*5230*/  MOV R144, R87 ;  /* 0x0000005700907202 */ /* 0x000fe40000000f00 */
[----:B------:R-:W-:Y:S02]  /*5240*/  MOV R167, 0x1f ;  /* 0x0000001f00a77802 */ /* 0x000fe40000000f00 */
[----:B------:R-:W-:-:S07]  /*5250*/  MOV R95, 0xffffffff ;  /* 0xffffffff005f7802 */ /* 0x000fce0000000f00 */
[----:B-----5:R-:W-:Y:S05]  /*5260*/  WARPSYNC.COLLECTIVE R95, `(.L_x_6893) ;  /* 0x000000005f087348 */ /* 0x020fea0003c00000 */
[----:B------:R0:W1:Y:S02]  /*5270*/  SHFL.BFLY P0, R96, R144, R146, R167 ;  /* 0x0c00009290607389 */ /* 0x00006400000000a7 */
[----:B01---5:R-:W-:Y:S01]  /*5280*/  ENDCOLLECTIVE ;  /* 0x000000000000791b */ /* 0x023fe20003800000 */
.L_x_6893:
[----:B------:R-:W-:Y:S01]  /*5290*/  HFMA2.MMA R146, -RZ, RZ, 0, 1.1920928955078125e-07 ;  /* 0x00000002ff927435 */ /* 0x000fe200000001ff */
[----:B------:R-:W-:-:S05]  /*52a0*/  MOV R86, R96 ;  /* 0x0000006000567202 */ /* 0x000fca0000000f00 */
[----:B------:R-:W-:-:S05]  /*52b0*/  FADD R89, R87, R86 ;  /* 0x0000005657597221 */ /* 0x000fca0000000000 */
[----:B------:R-:W-:-:S07]  /*52c0*/  MOV R144, R89 ;  /* 0x0000005900907202 */ /* 0x000fce0000000f00 */
[----:B------:R-:W-:Y:S05]  /*52d0*/  WARPSYNC.COLLECTIVE R95, `(.L_x_6894) ;  /* 0x000000005f087348 */ /* 0x000fea0003c00000 */
[----:B------:R0:W1:Y:S02]  /*52e0*/  SHFL.BFLY P0, R96, R144, R146, R167 ;  /* 0x0c00009290607389 */ /* 0x00006400000000a7 */
[----:B01----:R-:W-:Y:S01]  /*52f0*/  ENDCOLLECTIVE ;  /* 0x000000000000791b */ /* 0x003fe20003800000 */
.L_x_6894:
[----:B------:R-:W-:Y:S01]  /*5300*/  HFMA2.MMA R146, -RZ, RZ, 0, 2.384185791015625e-07 ;  /* 0x00000004ff927435 */ /* 0x000fe200000001ff */
[----:B------:R-:W-:-:S05]  /*5310*/  MOV R86, R96 ;  /* 0x0000006000567202 */ /* 0x000fca0000000f00 */
[----:B------:R-:W-:-:S05]  /*5320*/  FADD R91, R89, R86 ;  /* 0x00000056595b7221 */ /* 0x000fca0000000000 */
[----:B------:R-:W-:-:S07]  /*5330*/  MOV R144, R91 ;  /* 0x0000005b00907202 */ /* 0x000fce0000000f00 */
[----:B------:R-:W-:Y:S05]  /*5340*/  WARPSYNC.COLLECTIVE R95, `(.L_x_6895) ;  /* 0x000000005f087348 */ /* 0x000fea0003c00000 */
[----:B------:R0:W1:Y:S02]  /*5350*/  SHFL.BFLY P0, R96, R144, R146, R167 ;  /* 0x0c00009290607389 */ /* 0x00006400000000a7 */
[----:B01----:R-:W-:Y:S01]  /*5360*/  ENDCOLLECTIVE ;  /* 0x000000000000791b */ /* 0x003fe20003800000 */
.L_x_6895:
[----:B------:R-:W-:Y:S01]  /*5370*/  HFMA2.MMA R146, -RZ, RZ, 0, 4.76837158203125e-07 ;  /* 0x00000008ff927435 */ /* 0x000fe200000001ff */
[----:B------:R-:W-:-:S05]  /*5380*/  MOV R86, R96 ;  /* 0x0000006000567202 */ /* 0x000fca0000000f00 */
[----:B------:R-:W-:-:S05]  /*5390*/  FADD R92, R91, R86 ;  /* 0x000000565b5c7221 */ /* 0x000fca0000000000 */
[----:B------:R-:W-:-:S07]  /*53a0*/  MOV R144, R92 ;  /* 0x0000005c00907202 */ /* 0x000fce0000000f00 */
[----:B------:R-:W-:Y:S05]  /*53b0*/  WARPSYNC.COLLECTIVE R95, `(.L_x_6896) ;  /* 0x000000005f087348 */ /* 0x000fea0003c00000 */
[----:B------:R0:W1:Y:S02]  /*53c0*/  SHFL.BFLY P0, R96, R144, R146, R167 ;  /* 0x0c00009290607389 */ /* 0x00006400000000a7 */
[----:B01----:R-:W-:Y:S01]  /*53d0*/  ENDCOLLECTIVE ;  /* 0x000000000000791b */ /* 0x003fe20003800000 */
.L_x_6896:
[----:B------:R-:W-:Y:S01]  /*53e0*/  HFMA2.MMA R146, -RZ, RZ, 0, 9.5367431640625e-07 ;  /* 0x00000010ff927435 */ /* 0x000fe200000001ff */
[----:B------:R-:W-:-:S05]  /*53f0*/  MOV R93, R96 ;  /* 0x00000060005d7202 */ /* 0x000fca0000000f00 */
[----:B------:R-:W-:-:S05]  /*5400*/  FADD R93, R92, R93 ;  /* 0x0000005d5c5d7221 */ /* 0x000fca0000000000 */
[----:B------:R-:W-:-:S07]  /*5410*/  MOV R144, R93 ;  /* 0x0000005d00907202 */ /* 0x000fce0000000f00 */
[----:B------:R-:W-:Y:S05]  /*5420*/  WARPSYNC.COLLECTIVE R95, `(.L_x_6897) ;  /* 0x000000005f087348 */ /* 0x000fea0003c00000 */
[----:B------:R0:W1:Y:S02]  /*5430*/  SHFL.BFLY P0, R96, R144, R146, R167 ;  /* 0x0c00009290607389 */ /* 0x00006400000000a7 */
[----:B01----:R-:W-:Y:S01]  /*5440*/  ENDCOLLECTIVE ;  /* 0x000000000000791b */ /* 0x003fe20003800000 */
.L_x_6897:
        /* <DEDUP_REMOVED lines=108> */
.L_x_6898:
[----:B------:R-:W-:Y:S01]  /*5b10*/  HFMA2.MMA R146, -RZ, RZ, 0, 1.1920928955078125e-07 ;  /* 0x00000002ff927435 */ /* 0x000fe200000001ff */
[----:B------:R-:W-:-:S05]  /*5b20*/  MOV R92, R96 ;  /* 0x00000060005c7202 */ /* 0x000fca0000000f00 */
[----:B------:R-:W-:-:S05]  /*5b30*/  FADD R92, R87, R92 ;  /* 0x0000005c575c7221 */ /* 0x000fca0000000000 */
[----:B------:R-:W-:-:S07]  /*5b40*/  MOV R144, R92 ;  /* 0x0000005c00907202 */ /* 0x000fce0000000f00 */
[----:B------:R-:W-:Y:S05]  /*5b50*/  WARPSYNC.COLLECTIVE R95, `(.L_x_6899) ;  /* 0x000000005f087348 */ /* 0x000fea0003c00000 */
[----:B------:R0:W1:Y:S02]  /*5b60*/  SHFL.BFLY P0, R96, R144, R146, R167 ;  /* 0x0c00009290607389 */ /* 0x00006400000000a7 */
[----:B01----:R-:W-:Y:S01]  /*5b70*/  ENDCOLLECTIVE ;  /* 0x000000000000791b */ /* 0x003fe20003800000 */
.L_x_6899:
[----:B------:R-:W-:Y:S01]  /*5b80*/  HFMA2.MMA R146, -RZ, RZ, 0, 2.384185791015625e-07 ;  /* 0x00000004ff927435 */ /* 0x000fe200000001ff */
[----:B------:R-:W-:-:S05]  /*5b90*/  MOV R89, R96 ;  /* 0x0000006000597202 */ /* 0x000fca0000000f00 */
[----:B------:R-:W-:-:S05]  /*5ba0*/  FADD R89, R92, R89 ;  /* 0x000000595c597221 */ /* 0x000fca0000000000 */
[----:B------:R-:W-:-:S07]  /*5bb0*/  MOV R144, R89 ;  /* 0x0000005900907202 */ /* 0x000fce0000000f00 */
[----:B------:R-:W-:Y:S05]  /*5bc0*/  WARPSYNC.COLLECTIVE R95, `(.L_x_6900) ;  /* 0x000000005f087348 */ /* 0x000fea0003c00000 */
[----:B------:R0:W1:Y:S02]  /*5bd0*/  SHFL.BFLY P0, R96, R144, R146, R167 ;  /* 0x0c00009290607389 */ /* 0x00006400000000a7 */
[----:B01----:R-:W-:Y:S01]  /*5be0*/  ENDCOLLECTIVE ;  /* 0x000000000000791b */ /* 0x003fe20003800000 */
.L_x_6900:
[----:B------:R-:W-:Y:S01]  /*5bf0*/  HFMA2.MMA R146, -RZ, RZ, 0, 4.76837158203125e-07 ;  /* 0x00000008ff927435 */ /* 0x000fe200000001ff */
[----:B------:R-:W-:-:S05]  /*5c00*/  MOV R94, R96 ;  /* 0x00000060005e7202 */ /* 0x000fca0000000f00 */
[----:B------:R-:W-:-:S05]  /*5c10*/  FADD R94, R89, R94 ;  /* 0x0000005e595e7221 */ /* 0x000fca0000000000 */
[----:B------:R-:W-:-:S07]  /*5c20*/  MOV R144, R94 ;  /* 0x0000005e00907202 */ /* 0x000fce0000000f00 */
[----:B------:R-:W-:Y:S05]  /*5c30*/  WARPSYNC.COLLECTIVE R95, `(.L_x_6901) ;  /* 0x000000005f087348 */ /* 0x000fea0003c00000 */
[----:B------:R0:W1:Y:S02]  /*5c40*/  SHFL.BFLY P0, R96, R144, R146, R167 ;  /* 0x0c00009290607389 */ /* 0x00006400000000a7 */
[----:B01----:R-:W-:Y:S01]  /*5c50*/  ENDCOLLECTIVE ;  /* 0x000000000000791b */ /* 0x003fe20003800000 */
.L_x_6901:
[----:B------:R-:W-:Y:S01]  /*5c60*/  HFMA2.MMA R146, -RZ, RZ, 0, 9.5367431640625e-07 ;  /* 0x00000010ff927435 */ /* 0x000fe200000001ff */
[----:B------:R-:W-:-:S05]  /*5c70*/  MOV R91, R96 ;  /* 0x00000060005b7202 */ /* 0x000fca0000000f00 */
[----:B------:R-:W-:-:S05]  /*5c80*/  FADD R91, R94, R91 ;  /* 0x0000005b5e5b7221 */ /* 0x000fca0000000000 */
[----:B------:R-:W-:-:S07]  /*5c90*/  MOV R144, R91 ;  /* 0x0000005b00907202 */ /* 0x000fce0000000f00 */
[----:B------:R-:W-:Y:S05]  /*5ca0*/  WARPSYNC.COLLECTIVE R95, `(.L_x_6902) ;  /* 0x000000005f087348 */ /* 0x000fea0003c00000 */
[----:B------:R0:W1:Y:S02]  /*5cb0*/  SHFL.BFLY P0, R96, R144, R146, R167 ;  /* 0x0c00009290607389 */ /* 0x00006400000000a7 */
[----:B01----:R-:W-:Y:S01]  /*5cc0*/  ENDCOLLECTIVE ;  /* 0x000000000000791b */ /* 0x003fe20003800000 */
.L_x_6902:
[----:B------:R-:W-:Y:S05]  /*5cd0*/  BRA `(.L_x_6903) ;  /* 0xffffffcc00107947 */ /* 0x000fea000383ffff */
.L_x_6886:
[----:B------:R-:W-:Y:S01]  /*5ce0*/  HFMA2.MMA R13, -RZ, RZ, 0, 1.847743988037109375e-06 ;  /* 0x0000001fff0d7435 */ /* 0x000fe200000001ff */
[----:B------:R-:W-:Y:S02]  /*5cf0*/  MOV R10, 0x10 ;  /* 0x00000010000a7802 */ /* 0x000fe40000000f00 */
[----:B--2---:R-:W-:-:S08]  /*5d00*/  MOV R95, 0xffffffff ;  /* 0xffffffff005f7802 */ /* 0x004fd00000000f00 */
[----:B-----5:R-:W-:Y:S05]  /*5d10*/  WARPSYNC.COLLECTIVE R95, `(.L_x_6904) ;  /* 0x000000005f087348 */ /* 0x020fea0003c00000 */
[----:B------:R0:W1:Y:S02]  /*5d20*/  SHFL.DOWN P0, R11, R0, R10, R13 ;  /* 0x0800000a000b7389 */ /* 0x000064000000000d */
[----:B01---5:R-:W-:Y:S01]  /*5d30*/  ENDCOLLECTIVE ;  /* 0x000000000000791b */ /* 0x023fe20003800000 */
.L_x_6904:
[----:B------:R-:W-:Y:S01]  /*5d40*/  HFMA2.MMA R10, -RZ, RZ, 0, 4.76837158203125e-07 ;  /* 0x00000008ff0a7435 */ /* 0x000fe200000001ff */
[----:B------:R-:W-:-:S04]  /*5d50*/  MOV R7, R11 ;  /* 0x0000000b00077202 */ /* 0x000fc80000000f00 */
[----:B------:R-:W-:-:S04]  /*5d60*/  FMNMX R7, R7, R0, !PT ;  /* 0x0000000007077209 */ /* 0x000fc80007800000 */
[----:B------:R-:W-:-:S07]  /*5d70*/  MOV R0, R7 ;  /* 0x0000000700007202 */ /* 0x000fce0000000f00 */
[----:B------:R-:W-:Y:S05]  /*5d80*/  WARPSYNC.COLLECTIVE R95, `(.L_x_6905) ;  /* 0x000000005f087348 */ /* 0x000fea0003c00000 */
[----:B------:R0:W1:Y:S02]  /*5d90*/  SHFL.DOWN P0, R11, R0, R10, R13 ;  /* 0x0800000a000b7389 */ /* 0x000064000000000d */
[----:B01----:R-:W-:Y:S01]  /*5da0*/  ENDCOLLECTIVE ;  /* 0x000000000000791b */ /* 0x003fe20003800000 */
.L_x_6905:
[----:B------:R-:W-:Y:S01]  /*5db0*/  HFMA2.MMA R10, -RZ, RZ, 0, 2.384185791015625e-07 ;  /* 0x00000004ff0a7435 */ /* 0x000fe200000001ff */
[----:B------:R-:W-:-:S04]  /*5dc0*/  MOV R6, R11 ;  /* 0x0000000b00067202 */ /* 0x000fc80000000f00 */
[----:B------:R-:W-:-:S04]  /*5dd0*/  FMNMX R6, R7, R6, !PT ;  /* 0x0000000607067209 */ /* 0x000fc80007800000 */
[----:B------:R-:W-:-:S07]  /*5de0*/  MOV R0, R6 ;  /* 0x0000000600007202 */ /* 0x000fce0000000f00 */
[----:B------:R-:W-:Y:S05]  /*5df0*/  WARPSYNC.COLLECTIVE R95, `(.L_x_6906) ;  /* 0x000000005f087348 */ /* 0x000fea0003c00000 */
[----:B------:R0:W1:Y:S02]  /*5e00*/  SHFL.DOWN P0, R11, R0, R10, R13 ;  /* 0x0800000a000b7389 */ /* 0x000064000000000d */
[----:B01----:R-:W-:Y:S01]  /*5e10*/  ENDCOLLECTIVE ;  /* 0x000000000000791b */ /* 0x003fe20003800000 */
.L_x_6906:
[----:B------:R-:W-:Y:S01]  /*5e20*/  HFMA2.MMA R10, -RZ, RZ, 0, 1.1920928955078125e-07 ;  /* 0x00000002ff0a7435 */ /* 0x000fe200000001ff */
[----:B------:R-:W-:-:S04]  /*5e30*/  MOV R9, R11 ;  /* 0x0000000b00097202 */ /* 0x000fc80000000f00 */
[----:B------:R-:W-:-:S04]  /*5e40*/  FMNMX R9, R6, R9, !PT ;  /* 0x0000000906097209 */ /* 0x000fc80007800000 */
[----:B------:R-:W-:-:S07]  /*5e50*/  MOV R0, R9 ;  /* 0x0000000900007202 */ /* 0x000fce0000000f00 */
[----:B------:R-:W-:Y:S05]  /*5e60*/  WARPSYNC.COLLECTIVE R95, `(.L_x_6907) ;  /* 0x000000005f087348 */ /* 0x000fea0003c00000 */
[----:B------:R0:W1:Y:S02]  /*5e70*/  SHFL.DOWN P0, R11, R0, R10, R13 ;  /* 0x0800000a000b7389 */ /* 0x000064000000000d */
[----:B01----:R-:W-:Y:S01]  /*5e80*/  ENDCOLLECTIVE ;  /* 0x000000000000791b */ /* 0x003fe20003800000 */
.L_x_6907:
[----:B------:R-:W-:Y:S01]  /*5e90*/  HFMA2.MMA R10, -RZ, RZ, 0, 5.9604644775390625e-08 ;  /* 0x00000001ff0a7435 */ /* 0x000fe200000001ff */
[----:B------:R-:W-:-:S04]  /*5ea0*/  MOV R8, R11 ;  /* 0x0000000b00087202 */ /* 0x000fc80000000f00 */
[----:B------:R-:W-:-:S04]  /*5eb0*/  FMNMX R8, R9, R8, !PT ;  /* 0x0000000809087209 */ /* 0x000fc80007800000 */
[----:B------:R-:W-:-:S07]  /*5ec0*/  MOV R0, R8 ;  /* 0x0000000800007202 */ /* 0x000fce0000000f00 */
[----:B------:R-:W-:Y:S05]  /*5ed0*/  WARPSYNC.COLLECTIVE R95, `(.L_x_6908) ;  /* 0x000000005f087348 */ /* 0x000fea0003c00000 */
[----:B------:R0:W1:Y:S02]  /*5ee0*/  SHFL.DOWN P0, R11, R0, R10, R13 ;  /* 0x0800000a000b7389 */ /* 0x000064000000000d */
[----:B01----:R-:W-:Y:S01]  /*5ef0*/  ENDCOLLECTIVE ;  /* 0x000000000000791b */ /* 0x003fe20003800000 */
.L_x_6908:
[----:B------:R-:W-:Y:S05]  /*5f00*/  BRA `(.L_x_6909) ;  /* 0xffffffec00dc7947 */ /* 0x000fea000383ffff */
.L_x_6889:
[----:B------:R-:W-:Y:S01]  /*5f10*/  HFMA2.MMA R13, -RZ, RZ, 0, 1.847743988037109375e-06 ;  /* 0x0000001fff0d7435 */ /* 0x000fe200000001ff */
[----:B------:R-:W-:Y:S02]  /*5f20*/  MOV R10, 0x2 ;  /* 0x00000002000a7802 */ /* 0x000fe40000000f00 */
[----:B--2---:R-:W-:-:S08]  /*5f30*/  MOV R95, 0xffffffff ;  /* 0xffffffff005f7802 */ /* 0x004fd00000000f00 */
[----:B01-3-5:R-:W-:Y:S05]  /*5f40*/  WARPSYNC.COLLECTIVE R95, `(.L_x_6910) ;  /* 0x000000005f087348 */ /* 0x02bfea0003c00000 */
[----:B---3--:R2:W3:Y:S02]  /*5f50*/  SHFL.DOWN P0, R11, R0, R10, R13 ;  /* 0x0800000a000b7389 */ /* 0x0084e4000000000d */
[----:B0123-5:R-:W-:Y:S01]  /*5f60*/  ENDCOLLECTIVE ;  /* 0x000000000000791b */ /* 0x02ffe20003800000 */
.L_x_6910:
[----:B------:R-:W-:Y:S01]  /*5f70*/  HFMA2.MMA R10, -RZ, RZ, 0, 5.9604644775390625e-08 ;  /* 0x00000001ff0a7435 */ /* 0x000fe200000001ff */
[----:B------:R-:W-:-:S04]  /*5f80*/  MOV R5, R11 ;  /* 0x0000000b00057202 */ /* 0x000fc80000000f00 */
[----:B------:R-:W-:-:S04]  /*5f90*/  FMNMX R5, R5, R0, !PT ;  /* 0x0000000005057209 */ /* 0x000fc80007800000 */
[----:B------:R-:W-:-:S07]  /*5fa0*/  MOV R0, R5 ;  /* 0x0000000500007202 */ /* 0x000fce0000000f00 */
[----:B------:R-:W-:Y:S05]  /*5fb0*/  WARPSYNC.COLLECTIVE R95, `(.L_x_6911) ;  /* 0x000000005f087348 */ /* 0x000fea0003c00000 */
[----:B------:R0:W1:Y:S02]  /*5fc0*/  SHFL.DOWN P0, R11, R0, R10, R13 ;  /* 0x0800000a000b7389 */ /* 0x000064000000000d */
[----:B01----:R-:W-:Y:S01]  /*5fd0*/  ENDCOLLECTIVE ;  /* 0x000000000000791b */ /* 0x003fe20003800000 */
.L_x_6911:
[----:B------:R-:W-:Y:S01]  /*5fe0*/  MOV R6, R11 ;  /* 0x0000000b00067202 */ /* 0x000fe20000000f00 */
[----:B------:R-:W-:Y:S06]  /*5ff0*/  BRA `(.L_x_6912) ;  /* 0xfffffff000107947 */ /* 0x000fec000383ffff */
        .weak           $__internal_69_$__cuda_sm20_rcp_rn_f32_slowpath
        .type           $__internal_69_$__cuda_sm20_rcp_rn_f32_slowpath,@function
        .size           $__internal_69_$__cuda_sm20_rcp_rn_f32_slowpath,(.L_x_14405 - $__internal_69_$__cuda_sm20_rcp_rn_f32_slowpath)
$__internal_69_$__cuda_sm20_rcp_rn_f32_slowpath:
        /* <DEDUP_REMOVED lines=15> */
.L_x_6914:
        /* <DEDUP_REMOVED lines=33> */
.L_x_6916:
[----:B------:R0:W1:Y:S02]  /*6300*/  MUFU.RCP R95, R87 ;  /* 0x00000057005f7308 */ /* 0x0000640000001000 */
.L_x_6915:
[----:B------:R-:W-:Y:S05]  /*6310*/  BSYNC B1 ;  /* 0x0000000000017941 */ /* 0x000fea0003800000 */
.L_x_6913:
[----:B0-----:R-:W-:Y:S01]  /*6320*/  HFMA2.MMA R87, -RZ, RZ, 0, 0 ;  /* 0x00000000ff577435 */ /* 0x001fe200000001ff */
[----:B------:R-:W-:-:S05]  /*6330*/  MOV R86, R94 ;  /* 0x0000005e00567202 */ /* 0x000fca0000000f00 */
[----:B-1----:R-:W-:Y:S05]  /*6340*/  RET.REL.NODEC R86 `(_ZN18transformer_engine13normalization19ln_fwd_tuned_kernelINS0_13Kernel_traitsIffffjLj25600ELj4ELj1ELj4ELj4ENS0_18Kernel_traits_baseILj25600EffffjLj128EEEEEEEvNS0_19ForwardKernelParamsE) ;  /* 0xffffff9c562c7950 */ /* 0x002fea0003c3ffff */
.L_x_6917:
        /* <DEDUP_REMOVED lines=11> */
.L_x_14405:


//--------------------- .text._ZN18transformer_engine13normalization19ln_fwd_tuned_kernelINS0_13Kernel_traitsIff13__nv_bfloat16fjLj24576ELj2ELj1ELj4ELj16ENS0_18Kernel_traits_baseILj24576EffS3_fjLj128EEEEEEEvNS0_19ForwardKernelParamsE --------------------------
	.section	.text._ZN18transformer_engine13normalization19ln_fwd_tuned_kernelINS0_13Kernel_traitsIff13__nv_bfloat16fjLj24576ELj2ELj1ELj4ELj16ENS0_18Kernel_traits_baseILj24576EffS3_fjLj128EEEEEEEvNS0_19ForwardKernelParamsE,"ax",@progbits
	.align	128
        .global         _ZN18transformer_engine13normalization19ln_fwd_tuned_kernelINS0_13Kernel_traitsIff13__nv_bfloat16fjLj24576ELj2ELj1ELj4ELj16ENS0_18Kernel_traits_baseILj24576EffS3_fjLj128EEEEEEEvNS0_19ForwardKernelParamsE
        .type           _ZN18transformer_engine13normalization19ln_fwd_tuned_kernelINS0_13Kernel_traitsIff13__nv_bfloat16fjLj24576ELj2ELj1ELj4ELj16ENS0_18Kernel_traits_baseILj24576EffS3_fjLj128EEEEEEEvNS0_19ForwardKernelParamsE,@function
        .size           _ZN18transformer_engine13normalization19ln_fwd_tuned_kernelINS0_13Kernel_traitsIff13__nv_bfloat16fjLj24576ELj2ELj1ELj4ELj16ENS0_18Kernel_traits_baseILj24576EffS3_fjLj128EEEEEEEvNS0_19ForwardKernelParamsE,(.L_x_14406 - _ZN18transformer_engine13normalization19ln_fwd_tuned_kernelINS0_13Kernel_traitsIff13__nv_bfloat16fjLj24576ELj2ELj1ELj4ELj16ENS0_18Kernel_traits_baseILj24576EffS3_fjLj128EEEEEEEvNS0_19ForwardKernelParamsE)
        .other          _ZN18transformer_engine13normalization19ln_fwd_tuned_kernelINS0_13Kernel_traitsIff13__nv_bfloat16fjLj24576ELj2ELj1ELj4ELj16ENS0_18Kernel_traits_baseILj24576EffS3_fjLj128EEEEEEEvNS0_19ForwardKernelParamsE,@"STO_CUDA_ENTRY STV_DEFAULT"
_ZN18transformer_engine13normalization19ln_fwd_tuned_kernelINS0_13Kernel_traitsIff13__nv_bfloat16fjLj24576ELj2ELj1ELj4ELj16ENS0_18Kernel_traits_baseILj24576EffS3_fjLj128EEEEEEEvNS0_19ForwardKernelParamsE:
.text._ZN18transformer_engine13normalization19ln_fwd_tuned_kernelINS0_13Kernel_traitsIff13__nv_bfloat16fjLj24576ELj2ELj1ELj4ELj16ENS0_18Kernel_traits_baseILj24576EffS3_fjLj128EEEEEEEvNS0_19ForwardKernelParamsE:
        /* <DEDUP_REMOVED lines=16> */
[----:B------:R-:W-:-:S03]  /*0100*/  UMOV UR6, 0x3f800000 ;  /* 0x3f80000000067882 */ /* 0x000fc60000000000 */
[----:B----4-:R-:W-:Y:S02]  /*0110*/  LEA.HI R3, R4, UR7, RZ, 0x19 ;  /* 0x0000000704037c11 */ /* 0x010fe4000f8fc8ff */
[----:B------:R-:W-:Y:S01]  /*0120*/  MOV R0, UR4 ;  /* 0x0000000400007c02 */ /* 0x000fe20008000f00 */
[----:B------:R-:W-:Y:S02]  /*0130*/  ULDC UR4, c[0x0][0x218] ;  /* 0x0000860000047ab9 */ /* 0x000fe40000000800 */
[----:B------:R-:W-:Y:S02]  /*0140*/  ISETP.GE.AND P0, PT, R3, UR4, PT ;  /* 0x0000000403007c0c */ /* 0x000fe4000bf06270 */
[----:B------:R-:W-:-:S04]  /*0150*/  LOP3.LUT R0, R0, 0x80, R5, 0xe2, !PT ;  /* 0x0000008000007812 */ /* 0x000fc800078ee205 */
[----:B------:R-:W-:Y:S01]  /*0160*/  LOP3.LUT R5, R0, 0x60, R4, 0xf8, !PT ;  /* 0x0000006000057812 */ /* 0x000fe200078ef804 */
[----:B------:R-:W-:-:S03]  /*0170*/  HFMA2.MMA R0, -RZ, RZ, 0, 0 ;  /* 0x00000000ff007435 */ /* 0x000fc600000001ff */
[C---:B------:R-:W-:Y:S01]  /*0180*/  LOP3.LUT R7, R5.reuse, 0x100, RZ, 0xfc, !PT ;  /* 0x0000010005077812 */ /* 0x040fe200078efcff */
[C-C-:B--2---:R-:W-:Y:S01]  /*0190*/  IMAD.WIDE.U32 R8, R5.reuse, 0x10, R128.reuse ;  /* 0x0000001005087825 */ /* 0x144fe200078e0080 */
        /* <DEDUP_REMOVED lines=70> */
[----:B------:R-:W-:-:S14]  /*0600*/  @P0 BRA `(.L_x_6918) ;  /* 0x0000006c00540947 */ /* 0x000fdc0003800000 */
        /* <DEDUP_REMOVED lines=50> */
[----:B--2---:R-:W-:Y:S04]  /*0930*/  STL.64 [R1+0xd8], R184 ;  /* 0x0000d8b801007387 */ /* 0x004fe80000100a00 */
[----:B------:R-:W-:Y:S04]  /*0940*/  STL.64 [R1+0xe0], R186 ;  /* 0x0000e0ba01007387 */ /* 0x000fe80000100a00 */
[----:B---3--:R-:W-:Y:S04]  /*0950*/  STL.64 [R1+0xc8], R180 ;  /* 0x0000c8b401007387 */ /* 0x008fe80000100a00 */
[----:B------:R-:W-:Y:S04]  /*0960*/  STL.64 [R1+0xd0], R182 ;  /* 0x0000d0b601007387 */ /* 0x000fe80000100a00 */
[----:B----4-:R-:W-:Y:S04]  /*0970*/  STL.64 [R1+0xb8], R176 ;  /* 0x0000b8b001007387 */ /* 0x010fe80000100a00 */
[----:B------:R-:W-:Y:S04]  /*0980*/  STL.64 [R1+0xc0], R178 ;  /* 0x0000c0b201007387 */ /* 0x000fe80000100a00 */
        /* <DEDUP_REMOVED lines=10> */
[----:B------:R0:W-:Y:S04]  /*0a30*/  STL.64 [R1+0x58], R4 ;  /* 0x0000580401007387 */ /* 0x0001e80000100a00 */
[----:B------:R1:W-:Y:S04]  /*0a40*/  STL.64 [R1+0x60], R6 ;  /* 0x0000600601007387 */ /* 0x0003e80000100a00 */
[----:B------:R1:W-:Y:S01]  /*0a50*/  STL.64 [R1+0x48], R152 ;  /* 0x0000489801007387 */ /* 0x0003e20000100a00 */
[----:B0-----:R-:W-:-:S03]  /*0a60*/  MOV R4, 0x1 ;  /* 0x0000000100047802 */ /* 0x001fc60000000f00 */
[----:B------:R1:W-:Y:S04]  /*0a70*/  STL.64 [R1+0x50], R154 ;  /* 0x0000509a01007387 */ /* 0x0003e80000100a00 */
[----:B------:R1:W-:Y:S04]  /*0a80*/  STL.64 [R1+0x38], R148 ;  /* 0x0000389401007387 */ /* 0x0003e80000100a00 */
[----:B------:R1:W-:Y:S04]  /*0a90*/  STL.64 [R1+0x40], R150 ;  /* 0x0000409601007387 */ /* 0x0003e80000100a00 */
[----:B------:R1:W-:Y:S04]  /*0aa0*/  STL.S16 [R1+0x20], R4 ;  /* 0x0000200401007387 */ /* 0x0003e80000100600 */
[----:B------:R1:W-:Y:S04]  /*0ab0*/  STL.64 [R1+0x28], R144 ;  /* 0x0000289001007387 */ /* 0x0003e80000100a00 */
[----:B------:R1:W-:Y:S04]  /*0ac0*/  STL.64 [R1+0x30], R146 ;  /* 0x0000309201007387 */ /* 0x0003e80000100a00 */
[----:B------:R1:W-:Y:S04]  /*0ad0*/  STL.64 [R1], R136 ;  /* 0x0000008801007387 */ /* 0x0003e80000100a00 */
[----:B------:R1:W-:Y:S04]  /*0ae0*/  STL.64 [R1+0x8], R138 ;  /* 0x0000088a01007387 */ /* 0x0003e80000100a00 */
[----:B------:R1:W-:Y:S04]  /*0af0*/  STL.64 [R1+0x10], R140 ;  /* 0x0000108c01007387 */ /* 0x0003e80000100a00 */
[----:B------:R1:W-:Y:S02]  /*0b00*/  STL.64 [R1+0x18], R142 ;  /* 0x0000188e01007387 */ /* 0x0003e40000100a00 */
.L_x_6931:
[----:B-1----:R-:W0:Y:S01]  /*0b10*/  S2R R4, SR_TID.X ;  /* 0x0000000000047919 */ /* 0x002e220000002100 */
[----:B------:R-:W1:Y:S01]  /*0b20*/  LDC.64 R6, c[0x0][0x220] ;  /* 0x00008800ff067b82 */ /* 0x000e620000000a00 */
[----:B------:R-:W2:Y:S01]  /*0b30*/  S2R R238, SR_TID.X ;  /* 0x0000000000ee7919 */ /* 0x000ea20000002100 */
[----:B------:R-:W-:Y:S01]  /*0b40*/  USHF.L.U32 UR4, UR5, 0x7, URZ ;  /* 0x0000000705047899 */ /* 0x000fe2000800063f */
[----:B------:R-:W3:Y:S05]  /*0b50*/  LDL R232, [R1+0x20] ;  /* 0x0000200001e87983 */ /* 0x000eea0000100800 */
[----:B------:R-:W-:Y:S02]  /*0b60*/  MOV R5, UR4 ;  /* 0x0000000400057c02 */ /* 0x000fe40008000f00 */
[----:B0-----:R-:W-:Y:S01]  /*0b70*/  LOP3.LUT R237, R4, 0x1f, RZ, 0xc0, !PT ;  /* 0x0000001f04ed7812 */ /* 0x001fe200078ec0ff */
[----:B------:R-:W-:-:S03]  /*0b80*/  IMAD R4, R3, 0x1800, RZ ;  /* 0x0000180003047824 */ /* 0x000fc600078e02ff */
[----:B------:R-:W-:-:S04]  /*0b90*/  LOP3.LUT R5, R5, 0x80, R237, 0xe2, !PT ;  /* 0x0000008005057812 */ /* 0x000fc800078ee2ed */
[----:B--2---:R-:W-:-:S04]  /*0ba0*/  LOP3.LUT R5, R5, 0x60, R238, 0xf8, !PT ;  /* 0x0000006005057812 */ /* 0x004fc800078ef8ee */
[----:B------:R-:W-:-:S05]  /*0bb0*/  LOP3.LUT R4, R4, R5, RZ, 0xfc, !PT ;  /* 0x0000000504047212 */ /* 0x000fca00078efcff */
[C---:B-1----:R-:W-:Y:S01]  /*0bc0*/  IMAD.WIDE.U32 R136, R4.reuse, 0x10, R6 ;  /* 0x0000001004887825 */ /* 0x042fe200078e0006 */
[----:B------:R-:W-:-:S05]  /*0bd0*/  IADD3 R229, R4, 0x100, RZ ;  /* 0x0000010004e57810 */ /* 0x000fca0007ffe0ff */
[----:B------:R-:W2:Y:S01]  /*0be0*/  LDG.E.128 R136, desc[UR8][R136.64] ;  /* 0x0000000888887981 */ /* 0x000ea2000c1e1d00 */
[----:B------:R-:W-:Y:S01]  /*0bf0*/  IMAD.WIDE.U32 R228, R229, 0x10, R6 ;  /* 0x00000010e5e47825 */ /* 0x000fe200078e0006 */
[----:B------:R-:W-:-:S05]  /*0c00*/  IADD3 R225, R4, 0x200, RZ ;  /* 0x0000020004e17810 */ /* 0x000fca0007ffe0ff */
[----:B------:R-:W4:Y:S01]  /*0c10*/  LDG.E.128 R228, desc[UR8][R228.64] ;  /* 0x00000008e4e47981 */ /* 0x000f22000c1e1d00 */
[----:B------:R-:W-:Y:S01]  /*0c20*/  IMAD.WIDE.U32 R224, R225, 0x10, R6 ;  /* 0x00000010e1e07825 */ /* 0x000fe200078e0006 */
[----:B------:R-:W-:-:S05]  /*0c30*/  IADD3 R221, R4, 0x300, RZ ;  /* 0x0000030004dd7810 */ /* 0x000fca0007ffe0ff */
[----:B------:R-:W3:Y:S01]  /*0c40*/  LDG.E.128 R224, desc[UR8][R224.64] ;  /* 0x00000008e0e07981 */ /* 0x000ee2000c1e1d00 */
[----:B------:R-:W-:Y:S01]  /*0c50*/  IMAD.WIDE.U32 R220, R221, 0x10, R6 ;  /* 0x00000010dddc7825 */ /* 0x000fe200078e0006 */
[----:B------:R-:W-:-:S05]  /*0c60*/  LOP3.LUT R217, R4, 0x400, RZ, 0xfc, !PT ;  /* 0x0000040004d97812 */ /* 0x000fca00078efcff */
[----:B------:R-:W3:Y:S01]  /*0c70*/  LDG.E.128 R220, desc[UR8][R220.64] ;  /* 0x00000008dcdc7981 */ /* 0x000ee2000c1e1d00 */
[----:B------:R-:W-:Y:S01]  /*0c80*/  IMAD.WIDE.U32 R216, R217, 0x10, R6 ;  /* 0x00000010d9d87825 */ /* 0x000fe200078e0006 */
[----:B------:R-:W-:-:S05]  /*0c90*/  IADD3 R213, R4, 0x500, RZ ;  /* 0x0000050004d57810 */ /* 0x000fca0007ffe0ff */
        /* <DEDUP_REMOVED lines=19> */
[----:B------:R-:W-:-:S06]  /*0dd0*/  IMAD.WIDE.U32 R188, R189, 0x10, R6 ;  /* 0x00000010bdbc7825 */ /* 0x000fcc00078e0006 */
[----:B------:R-:W3:Y:S01]  /*0de0*/  LDG.E.128 R188, desc[UR8][R188.64] ;  /* 0x00000008bcbc7981 */ /* 0x000ee2000c1e1d00 */
[----:B------:R-:W-:-:S05]  /*0df0*/  IADD3 R141, R4, 0xc00, RZ ;  /* 0x00000c00048d7810 */ /* 0x000fca0007ffe0ff */
[----:B------:R-:W-:-:S05]  /*0e00*/  IMAD.WIDE.U32 R140, R141, 0x10, R6 ;  /* 0x000000108d8c7825 */ /* 0x000fca00078e0006 */
[----:B------:R0:W3:Y:S02]  /*0e10*/  LDG.E.128 R184, desc[UR8][R140.64] ;  /* 0x000000088cb87981 */ /* 0x0000e4000c1e1d00 */
[----:B0-----:R-:W-:-:S05]  /*0e20*/  IADD3 R140, R4, 0xd00, RZ ;  /* 0x00000d00048c7810 */ /* 0x001fca0007ffe0ff */
[----:B------:R-:W-:-:S05]  /*0e30*/  IMAD.WIDE.U32 R140, R140, 0x10, R6 ;  /* 0x000000108c8c7825 */ /* 0x000fca00078e0006 */
[----:B------:R0:W3:Y:S01]  /*0e40*/  LDG.E.128 R180, desc[UR8][R140.64] ;  /* 0x000000088cb47981 */ /* 0x0000e2000c1e1d00 */
[----:B------:R-:W-:-:S05]  /*0e50*/  IADD3 R5, R4, 0xe00, RZ ;  /* 0x00000e0004057810 */ /* 0x000fca0007ffe0ff */
[----:B0-----:R-:W-:-:S05]  /*0e60*/  IMAD.WIDE.U32 R140, R5, 0x10, R6 ;  /* 0x00000010058c7825 */ /* 0x001fca00078e0006 */
        /* <DEDUP_REMOVED lines=12> */
[----:B------:R0:W3:Y:S02]  /*0f30*/  LDG.E.128 R160, desc[UR8][R140.64] ;  /* 0x000000088ca07981 */ /* 0x0000e4000c1e1d00 */
[----:B0-----:R-:W-:-:S05]  /*0f40*/  IADD3 R140, R4, 0x1300, RZ ;  /* 0x00001300048c7810 */ /* 0x001fca0007ffe0ff */
[----:B------:R-:W-:-:S05]  /*0f50*/  IMAD.WIDE.U32 R140, R140, 0x10, R6 ;  /* 0x000000108c8c7825 */ /* 0x000fca00078e0006 */
[----:B------:R0:W3:Y:S02]  /*0f60*/  LDG.E.128 R156, desc[UR8][R140.64] ;  /* 0x000000088c9c7981 */ /* 0x0000e4000c1e1d00 */
[----:B0-----:R-:W-:-:S05]  /*0f70*/  IADD3 R140, R4, 0x1400, RZ ;  /* 0x00001400048c7810 */ /* 0x001fca0007ffe0ff */
[----:B------:R-:W-:-:S05]  /*0f80*/  IMAD.WIDE.U32 R140, R140, 0x10, R6 ;  /* 0x000000108c8c7825 */ /* 0x000fca00078e0006 */
[----:B------:R0:W3:Y:S02]  /*0f90*/  LDG.E.128 R152, desc[UR8][R140.64] ;  /* 0x000000088c987981 */ /* 0x0000e4000c1e1d00 */
[----:B0-----:R-:W-:-:S05]  /*0fa0*/  IADD3 R140, R4, 0x1500, RZ ;  /* 0x00001500048c7810 */ /* 0x001fca0007ffe0ff */
[----:B------:R-:W-:-:S05]  /*0fb0*/  IMAD.WIDE.U32 R140, R140, 0x10, R6 ;  /* 0x000000108c8c7825 */ /* 0x000fca00078e0006 */
[----:B------:R0:W3:Y:S02]  /*0fc0*/  LDG.E.128 R148, desc[UR8][R140.64] ;  /* 0x000000088c947981 */ /* 0x0000e4000c1e1d00 */
[----:B0-----:R-:W-:Y:S01]  /*0fd0*/  IADD3 R140, R4, 0x1600, RZ ;  /* 0x00001600048c7810 */ /* 0x001fe20007ffe0ff */
[----:B--2---:R-:W-:-:S04]  /*0fe0*/  FADD R5, RZ, R136 ;  /* 0x00000088ff057221 */ /* 0x004fc80000000000 */
[----:B------:R-:W-:-:S04]  /*0ff0*/  FADD R5, R137, R5 ;  /* 0x0000000589057221 */ /* 0x000fc80000000000 */
[----:B------:R-:W-:-:S04]  /*1000*/  FADD R5, R138, R5 ;  /* 0x000000058a057221 */ /* 0x000fc80000000000 */
[----:B------:R-:W-:-:S04]  /*1010*/  FADD R5, R139, R5 ;  /* 0x000000058b057221 */ /* 0x000fc80000000000 */
[----:B----4-:R-:W-:-:S04]  /*1020*/  FADD R5, R228, R5 ;  /* 0x00000005e4057221 */ /* 0x010fc80000000000 */
[----:B------:R-:W-:-:S04]  /*1030*/  FADD R5, R229, R5 ;  /* 0x00000005e5057221 */ /* 0x000fc80000000000 */
[----:B------:R-:W-:-:S04]  /*1040*/  FADD R5, R230, R5 ;  /* 0x00000005e6057221 */ /* 0x000fc80000000000 */
[----:B------:R-:W-:-:S04]  /*1050*/  FADD R5, R231, R5 ;  /* 0x00000005e7057221 */ /* 0x000fc80000000000 */
[----:B---3--:R-:W-:-:S04]  /*1060*/  FADD R5, R224, R5 ;  /* 0x00000005e0057221 */ /* 0x008fc80000000000 */
[----:B------:R-:W-:-:S04]  /*1070*/  FADD R5, R225, R5 ;  /* 0x00000005e1057221 */ /* 0x000fc80000000000 */
[----:B------:R-:W-:Y:S01]  /*1080*/  FADD R5, R226, R5 ;  /* 0x00000005e2057221 */ /* 0x000fe20000000000 */
[----:B------:R-:W-:-:S04]  /*1090*/  IMAD.WIDE.U32 R140, R140, 0x10, R6 ;  /* 0x000000108c8c7825 */ /* 0x000fc800078e0006 */
[----:B------:R-:W-:Y:S02]  /*10a0*/  FADD R5, R227, R5 ;  /* 0x00000005e3057221 */ /* 0x000fe40000000000 */
[----:B------:R-:W2:Y:S02]  /*10b0*/  LDG.E.128 R140, desc[UR8][R140.64] ;  /* 0x000000088c8c7981 */ /* 0x000ea4000c1e1d00 */
[----:B------:R-:W-:-:S04]  /*10c0*/  FADD R5, R220, R5 ;  /* 0x00000005dc057221 */ /* 0x000fc80000000000 */
[----:B------:R-:W-:Y:S01]  /*10d0*/  FADD R5, R221, R5 ;  /* 0x00000005dd057221 */ /* 0x000fe20000000000 */
[----:B------:R-:W-:-:S03]  /*10e0*/  IADD3 R144, R4, 0x1700, RZ ;  /* 0x0000170004907810 */ /* 0x000fc60007ffe0ff */
[----:B------:R-:W-:-:S04]  /*10f0*/  FADD R5, R222, R5 ;  /* 0x00000005de057221 */ /* 0x000fc80000000000 */
[----:B------:R-:W-:Y:S01]  /*1100*/  FADD R5, R223, R5 ;  /* 0x00000005df057221 */ /* 0x000fe20000000000 */
[----:B------:R-:W-:-:S04]  /*1110*/  IMAD.WIDE.U32 R6, R144, 0x10, R6 ;  /* 0x0000001090067825 */ /* 0x000fc800078e0006 */
[----:B------:R-:W-:Y:S01]  /*1120*/  FADD R5, R216, R5 ;  /* 0x00000005d8057221 */ /* 0x000fe20000000000 */
[----:B------:R-:W3:Y:S03]  /*1130*/  LDG.E.128 R144, desc[UR8][R6.64] ;  /* 0x0000000806907981 */ /* 0x000ee6000c1e1d00 */
        /* <DEDUP_REMOVED lines=74> */
[----:B------:R-:W-:Y:S01]  /*15e0*/  FADD R5, R143, R5 ;  /* 0x000000058f057221 */ /* 0x000fe20000000000 */
[----:B------:R-:W-:-:S03]  /*15f0*/  LOP3.LUT P0, RZ, R232, 0xff, RZ, 0xc0, !PT ;  /* 0x000000ffe8ff7812 */ /* 0x000fc6000780c0ff */
[----:B---3--:R-:W-:Y:S01]  /*1600*/  FADD R5, R144, R5 ;  /* 0x0000000590057221 */ /* 0x008fe20000000000 */
        /* <DEDUP_REMOVED lines=221> */
.L_x_6950:
        /* <DEDUP_REMOVED lines=10> */
[----:B------:R-:W-:Y:S02]  /*2480*/  @!P0 MOV R234, 0x45400000 ;  /* 0x4540000000ea8802 */ /* 0x000fe40000000f00 */
[----:B--2---:R-:W-:Y:S02]  /*2490*/  @!P1 LEA R232, R233, R232, 0x18 ;  /* 0x000000e8e9e89211 */ /* 0x004fe400078ec0ff */
[----:B------:R-:W-:Y:S02]  /*24a0*/  @!P1 IADD3 R233, R5, R235, RZ ;  /* 0x000000eb05e99210 */ /* 0x000fe40007ffe0ff */
[----:B------:R-:W-:Y:S02]  /*24b0*/  @!P0 IADD3 R5, R237, R5, RZ ;  /* 0x00000005ed058210 */ /* 0x000fe40007ffe0ff */
[----:B------:R-:W-:Y:S02]  /*24c0*/  CS2R R236, SRZ ;  /* 0x0000000000ec7805 */ /* 0x000fe4000001ff00 */
[----:B------:R-:W-:-:S02]  /*24d0*/  @!P1 LEA R232, R233, R232, 0x3 ;  /* 0x000000e8e9e89211 */ /* 0x000fc400078e18ff */
[----:B------:R-:W0:Y:S04]  /*24e0*/  SHFL.DOWN PT, R233, R234, 0x2, 0x1f ;  /* 0x08401f00eae97f89 */ /* 0x000e2800000e0000 */
[----:B------:R1:W-:Y:S02]  /*24f0*/  @!P1 STS.64 [R232], R6 ;  /* 0x00000006e8009388 */ /* 0x0003e40000000a00 */
[----:B-1----:R-:W1:Y:S01]  /*2500*/  @!P0 S2R R6, SR_CgaCtaId ;  /* 0x0000000000068919 */ /* 0x002e620000008800 */
[----:B------:R-:W-:-:S04]  /*2510*/  @!P0 MOV R7, 0x400 ;  /* 0x0000040000078802 */ /* 0x000fc80000000f00 */
[----:B------:R-:W-:-:S04]  /*2520*/  @!P0 IADD3 R7, R7, 0x10, RZ ;  /* 0x0000001007078810 */ /* 0x000fc80007ffe0ff */
[----:B-1----:R-:W-:-:S04]  /*2530*/  @!P0 LEA R6, R6, R7, 0x18 ;  /* 0x0000000706068211 */ /* 0x002fc800078ec0ff */
[----:B------:R-:W-:Y:S01]  /*2540*/  @!P0 LEA R5, R5, R6, 0x3 ;  /* 0x0000000605058211 */ /* 0x000fe200078e18ff */
[----:B------:R-:W-:Y:S01]  /*2550*/  BAR.SYNC.DEFER_BLOCKING 0x0 ;  /* 0x0000000000007b1d */ /* 0x000fe20000010000 */
[----:B0-----:R-:W-:-:S05]  /*2560*/  FADD R6, R233, R234 ;  /* 0x000000eae9067221 */ /* 0x001fca0000000000 */
        /* <DEDUP_REMOVED lines=9> */
[----:B012--5:R-:W-:Y:S05]  /*2600*/  CALL.REL.NOINC `($__internal_70_$__cuda_sm20_rcp_rn_f32_slowpath) ;  /* 0x0000006400a47944 */ /* 0x027fea0003c00000 */
[----:B------:R-:W-:Y:S05]  /*2610*/  BRA `(.L_x_6922) ;  /* 0x0000000000107947 */ /* 0x000fea0003800000 */
.L_x_6921:
[----:B------:R-:W3:Y:S02]  /*2620*/  MUFU.RCP R5, R6 ;  /* 0x0000000600057308 */ /* 0x000ee40000001000 */
[----:B---3--:R-:W-:-:S04]  /*2630*/  FFMA R7, R6, R5, -1 ;  /* 0xbf80000006077423 */ /* 0x008fc80000000005 */
[----:B------:R-:W-:-:S04]  /*2640*/  FADD.FTZ R7, -R7, -RZ ;  /* 0x800000ff07077221 */ /* 0x000fc80000010100 */
[----:B------:R-:W-:-:S07]  /*2650*/  FFMA R5, R5, R7, R5 ;  /* 0x0000000705057223 */ /* 0x000fce0000000005 */
.L_x_6922:
[----:B------:R-:W-:Y:S05]  /*2660*/  BSYNC B0 ;  /* 0x0000000000007941 */ /* 0x000fea0003800000 */
.L_x_6920:
[----:B-1----:R-:W-:Y:S01]  /*2670*/  FADD R235, -R232, R236 ;  /* 0x000000ece8eb7221 */ /* 0x002fe20000000100 */
[----:B------:R-:W-:Y:S01]  /*2680*/  FMUL R232, R233, R232 ;  /* 0x000000e8e9e87220 */ /* 0x000fe20000400000 */
[----:B--2---:R-:W-:Y:S01]  /*2690*/  FADD R7, R252, R237 ;  /* 0x000000edfc077221 */ /* 0x004fe20000000000 */
[----:B------:R-:W-:Y:S01]  /*26a0*/  BSSY B0, `(.L_x_6923) ;  /* 0x0000017000007945 */ /* 0x000fe20003800000 */
[----:B------:R-:W-:-:S04]  /*26b0*/  FMUL R235, R235, R235 ;  /* 0x000000ebebeb7220 */ /* 0x000fc80000400000 */
[----:B------:R-:W-:-:S04]  /*26c0*/  FMUL R235, R235, R234 ;  /* 0x000000eaebeb7220 */ /* 0x000fc80000400000 */
[----:B------:R-:W-:Y:S01]  /*26d0*/  FMUL R235, R233, R235 ;  /* 0x000000ebe9eb7220 */ /* 0x000fe20000400000 */
[----:B------:R-:W-:Y:S02]  /*26e0*/  FFMA R233, R234, R236, R232 ;  /* 0x000000eceae97223 */ /* 0x000fe400000000e8 */
[----:B------:R-:W1:Y:S01]  /*26f0*/  SHFL.DOWN PT, R232, R6, 0x1, 0x1f ;  /* 0x08201f0006e87f89 */ /* 0x000e6200000e0000 */
[-C--:B------:R-:W-:Y:S01]  /*2700*/  FFMA R7, R235, R5.reuse, R7 ;  /* 0x00000005eb077223 */ /* 0x080fe20000000007 */
[----:B------:R-:W-:-:S04]  /*2710*/  FMUL R233, R233, R5 ;  /* 0x00000005e9e97220 */ /* 0x000fc80000400000 */
[----:B0-----:R0:W2:Y:S04]  /*2720*/  SHFL.DOWN PT, R236, R7, 0x1, 0x1f ;  /* 0x08201f0007ec7f89 */ /* 0x0010a800000e0000 */
[----:B------:R0:W3:Y:S01]  /*2730*/  SHFL.DOWN PT, R234, R233, 0x1, 0x1f ;  /* 0x08201f00e9ea7f89 */ /* 0x0000e200000e0000 */
[----:B-1----:R-:W-:-:S05]  /*2740*/  FADD R235, R6, R232 ;  /* 0x000000e806eb7221 */ /* 0x002fca0000000000 */
[----:B------:R-:W-:-:S04]  /*2750*/  IADD3 R5, R235, 0x1800000, RZ ;  /* 0x01800000eb057810 */ /* 0x000fc80007ffe0ff */
[----:B------:R-:W-:-:S04]  /*2760*/  LOP3.LUT R5, R5, 0x7f800000, RZ, 0xc0, !PT ;  /* 0x7f80000005057812 */ /* 0x000fc800078ec0ff */
[----:B------:R-:W-:-:S13]  /*2770*/  ISETP.GT.U32.AND P0, PT, R5, 0x1ffffff, PT ;  /* 0x01ffffff0500780c */ /* 0x000fda0003f04070 */
[----:B0-23--:R-:W-:Y:S05]  /*2780*/  @P0 BRA `(.L_x_6924) ;  /* 0x0000000000100947 */ /* 0x00dfea0003800000 */
[----:B------:R-:W-:Y:S02]  /*2790*/  MOV R5, R235 ;  /* 0x000000eb00057202 */ /* 0x000fe40000000f00 */
[----:B------:R-:W-:-:S07]  /*27a0*/  MOV R235, 0x27c0 ;  /* 0x000027c000eb7802 */ /* 0x000fce0000000f00 */
[----:B-----5:R-:W-:Y:S05]  /*27b0*/  CALL.REL.NOINC `($__internal_70_$__cuda_sm20_rcp_rn_f32_slowpath) ;  /* 0x0000006400387944 */ /* 0x020fea0003c00000 */
[----:B------:R-:W-:Y:S05]  /*27c0*/  BRA `(.L_x_6925) ;  /* 0x0000000000107947 */ /* 0x000fea0003800000 */
.L_x_6924:
[----:B------:R-:W0:Y:S02]  /*27d0*/  MUFU.RCP R5, R235 ;  /* 0x000000eb00057308 */ /* 0x000e240000001000 */
[----:B0-----:R-:W-:-:S04]  /*27e0*/  FFMA R235, R235, R5, -1 ;  /* 0xbf800000ebeb7423 */ /* 0x001fc80000000005 */
[----:B------:R-:W-:-:S04]  /*27f0*/  FADD.FTZ R235, -R235, -RZ ;  /* 0x800000ffebeb7221 */ /* 0x000fc80000010100 */
[----:B------:R-:W-:-:S07]  /*2800*/  FFMA R5, R5, R235, R5 ;  /* 0x000000eb05057223 */ /* 0x000fce0000000005 */
.L_x_6925:
[----:B------:R-:W-:Y:S05]  /*2810*/  BSYNC B0 ;  /* 0x0000000000007941 */ /* 0x000fea0003800000 */
.L_x_6923:
[----:B------:R-:W-:Y:S01]  /*2820*/  FADD R235, R233, -R234 ;  /* 0x800000eae9eb7221 */ /* 0x000fe20000000000 */
[----:B------:R-:W0:Y:S01]  /*2830*/  S2R R238, SR_TID.X ;  /* 0x0000000000ee7919 */ /* 0x000e220000002100 */
[----:B------:R-:W1:Y:S01]  /*2840*/  LDC R237, c[0x0][0x210] ;  /* 0x00008400ffed7b82 */ /* 0x000e620000000800 */
[----:B------:R-:W-:Y:S01]  /*2850*/  FADD R7, R7, R236 ;  /* 0x000000ec07077221 */ /* 0x000fe20000000000 */
[----:B------:R-:W-:Y:S01]  /*2860*/  FMUL R235, R235, R235 ;  /* 0x000000ebebeb7220 */ /* 0x000fe20000400000 */
[----:B------:R-:W2:Y:S03]  /*2870*/  S2R R239, SR_TID.X ;  /* 0x0000000000ef7919 */ /* 0x000ea60000002100 */
        /* <DEDUP_REMOVED lines=20> */
[----:B------:R-:W-:Y:S02]  /*29c0*/  ISETP.NE.AND P2, PT, R238, RZ, PT ;  /* 0x000000ffee00720c */ /* 0x000fe40003f45270 */
[----:B0-----:R-:W-:-:S04]  /*29d0*/  @!P3 LEA R6, P1, R234, R6, 0x3 ;  /* 0x00000006ea06b211 */ /* 0x001fc800078218ff */
[----:B------:R-:W-:Y:S02]  /*29e0*/  @!P3 LEA.HI.X R7, R234, R7, R235, 0x3, P1 ;  /* 0x00000007ea07b211 */ /* 0x000fe400008f1ceb */
[----:B------:R-:W-:-:S03]  /*29f0*/  ISETP.GT.U32.AND P1, PT, R239, 0x1, PT ;  /* 0x00000001ef00780c */ /* 0x000fc60003f24070 */
[----:B---3--:R0:W-:Y:S10]  /*2a00*/  @!P3 STG.E.64 desc[UR8][R6.64], R232 ;  /* 0x000000e80600b986 */ /* 0x0081f4000c101b08 */
        /* <DEDUP_REMOVED lines=20> */
.L_x_6927:
[----:B------:R-:W2:Y:S04]  /*2b50*/  LDG.E.STRONG.GPU R234, desc[UR8][R6.64] ;  /* 0x0000000806ea7981 */ /* 0x000ea8000c1ef900 */
[----:B--2---:R-:W-:Y:S01]  /*2b60*/  CCTL.IVALL ;  /* 0x00000000ff00798f */ /* 0x004fe20002000000 */
[----:B------:R-:W-:Y:S05]  /*2b70*/  YIELD ;  /* 0x0000000000007946 */ /* 0x000fea0003800000 */
[----:B------:R-:W-:-:S13]  /*2b80*/  ISETP.NE.AND P0, PT, R234, R5, PT ;  /* 0x00000005ea00720c */ /* 0x000fda0003f05270 */
[----:B------:R-:W-:Y:S05]  /*2b90*/  @P0 BRA `(.L_x_6927) ;  /* 0xfffffffc00ec0947 */ /* 0x000fea000383ffff */
.L_x_6926:
[----:B------:R-:W-:Y:S05]  /*2ba0*/  WARPSYNC.ALL ;  /* 0x0000000000007948 */ /* 0x000fea0003800000 */
[----:B------:R-:W-:Y:S01]  /*2bb0*/  BAR.SYNC.DEFER_BLOCKING 0x0 ;  /* 0x0000000000007b1d */ /* 0x000fe20000010000 */
[----:B------:R-:W-:-:S05]  /*2bc0*/  CS2R R6, SRZ ;  /* 0x0000000000067805 */ /* 0x000fca000001ff00 */
[----:B------:R-:W0:Y:S01]  /*2bd0*/  S2R R234, SR_TID.X ;  /* 0x0000000000ea7919 */ /* 0x000e220000002100 */
[----:B------:R1:W2:Y:S01]  /*2be0*/  @!P1 LDG.E.64 R6, desc[UR8][R232.64] ;  /* 0x00000008e8069981 */ /* 0x0002a2000c1e1b00 */
[----:B------:R-:W-:Y:S01]  /*2bf0*/  MOV R5, UR10 ;  /* 0x0000000a00057c02 */ /* 0x000fe20008000f00 */
[----:B------:R-:W-:Y:S01]  /*2c00*/  BSSY B0, `(.L_x_6928) ;  /* 0x0000018000007945 */ /* 0x000fe20003800000 */
[----:B-1----:R-:W-:Y:S02]  /*2c10*/  MOV R232, RZ ;  /* 0x000000ff00e87202 */ /* 0x002fe40000000f00 */
[----:B------:R-:W-:Y:S02]  /*2c20*/  @!P1 MOV R232, 0x46400000 ;  /* 0x4640000000e89802 */ /* 0x000fe40000000f00 */
[----:B0-----:R-:W-:-:S03]  /*2c30*/  LOP3.LUT R235, R234, 0x1f, RZ, 0xc0, !PT ;  /* 0x0000001feaeb7812 */ /* 0x001fc600078ec0ff */
[----:B------:R-:W0:Y:S01]  /*2c40*/  SHFL.DOWN PT, R233, R232, 0x1, 0x1f ;  /* 0x08201f00e8e97f89 */ /* 0x000e2200000e0000 */
[----:B------:R-:W-:Y:S02]  /*2c50*/  SHF.R.U32.HI R234, RZ, 0x5, R234 ;  /* 0x00000005ffea7819 */ /* 0x000fe400000116ea */
        /* <DEDUP_REMOVED lines=11> */
[----:B012--5:R-:W-:Y:S05]  /*2d10*/  CALL.REL.NOINC `($__internal_70_$__cuda_sm20_rcp_rn_f32_slowpath) ;  /* 0x0000005c00e07944 */ /* 0x027fea0003c00000 */
[----:B------:R-:W-:Y:S01]  /*2d20*/  MOV R235, R5 ;  /* 0x0000000500eb7202 */ /* 0x000fe20000000f00 */
[----:B------:R-:W-:Y:S06]  /*2d30*/  BRA `(.L_x_6930) ;  /* 0x0000000000107947 */ /* 0x000fec0003800000 */
.L_x_6929:
[----:B------:R-:W3:Y:S02]  /*2d40*/  MUFU.RCP R5, R235 ;  /* 0x000000eb00057308 */ /* 0x000ee40000001000 */
[----:B---3--:R-:W-:-:S04]  /*2d50*/  FFMA R235, R235, R5, -1 ;  /* 0xbf800000ebeb7423 */ /* 0x008fc80000000005 */
[----:B------:R-:W-:-:S04]  /*2d60*/  FADD.FTZ R235, -R235, -RZ ;  /* 0x800000ffebeb7221 */ /* 0x000fc80000010100 */
[----:B------:R-:W-:-:S07]  /*2d70*/  FFMA R235, R5, R235, R5 ;  /* 0x000000eb05eb7223 */ /* 0x000fce0000000005 */
.L_x_6930:
[----:B------:R-:W-:Y:S05]  /*2d80*/  BSYNC B0 ;  /* 0x0000000000007941 */ /* 0x000fea0003800000 */
.L_x_6928:
[----:B------:R-:W3:Y:S01]  /*2d90*/  LDL R252, [R1+0xdc] ;  /* 0x0000dc0001fc7983 */ /* 0x000ee20000100800 */
[----:B--2---:R-:W-:Y:S01]  /*2da0*/  FADD R5, R236, R7 ;  /* 0x00000007ec057221 */ /* 0x004fe20000000000 */
[----:B------:R-:W-:Y:S01]  /*2db0*/  ULDC.U8 UR11, c[0x0][0x250] ;  /* 0x00009400000b7ab9 */ /* 0x000fe20000000000 */
[----:B------:R-:W-:Y:S01]  /*2dc0*/  ULDC.64 UR12, c[0x0][0x288] ;  /* 0x0000a200000c7ab9 */ /* 0x000fe20000000a00 */
[----:B------:R-:W2:Y:S04]  /*2dd0*/  LDL R237, [R1+0xe4] ;  /* 0x0000e40001ed7983 */ /* 0x000ea80000100800 */
[----:B------:R-:W4:Y:S04]  /*2de0*/  LDL R236, [R1+0xd8] ;  /* 0x0000d80001ec7983 */ /* 0x000f280000100800 */
[----:B------:R-:W2:Y:S01]  /*2df0*/  LDL R238, [R1+0xe0] ;  /* 0x0000e00001ee7983 */ /* 0x000ea20000100800 */
[----:B01----:R-:W-:-:S03]  /*2e00*/  FADD R7, -R234, R6 ;  /* 0x00000006ea077221 */ /* 0x003fc60000000100 */
[----:B------:R-:W2:Y:S01]  /*2e10*/  LDL R247, [R1+0xc8] ;  /* 0x0000c80001f77983 */ /* 0x000ea20000100800 */
[----:B------:R-:W-:-:S03]  /*2e20*/  FMUL R7, R7, R7 ;  /* 0x0000000707077220 */ /* 0x000fc60000400000 */
[----:B------:R-:W2:Y:S01]  /*2e30*/  LDL R246, [R1+0xcc] ;  /* 0x0000cc0001f67983 */ /* 0x000ea20000100800 */
[----:B------:R-:W-:-:S03]  /*2e40*/  FMUL R7, R7, R232 ;  /* 0x000000e807077220 */ /* 0x000fc60000400000 */
[----:B------:R-:W2:Y:S01]  /*2e50*/  LDL R245, [R1+0xd0] ;  /* 0x0000d00001f57983 */ /* 0x000ea20000100800 */
[----:B------:R-:W-:-:S03]  /*2e60*/  FMUL R7, R233, R7 ;  /* 0x00000007e9077220 */ /* 0x000fc60000400000 */
[----:B------:R-:W2:Y:S01]  /*2e70*/  LDL R244, [R1+0xd4] ;  /* 0x0000d40001f47983 */ /* 0x000ea20000100800 */
[-C--:B------:R-:W-:Y:S01]  /*2e80*/  FFMA R5, R7, R235.reuse, R5 ;  /* 0x000000eb07057223 */ /* 0x080fe20000000005 */
[----:B------:R-:W-:Y:S01]  /*2e90*/  FMUL R7, R233, R234 ;  /* 0x000000eae9077220 */ /* 0x000fe20000400000 */
[----:B------:R-:W-:Y:S01]  /*2ea0*/  ISETP.NE.AND P2, PT, RZ, UR11, PT ;  /* 0x0000000bff007c0c */ /* 0x000fe2000bf45270 */
[----:B------:R-:W2:Y:S01]  /*2eb0*/  LDL R239, [R1+0xb8] ;  /* 0x0000b80001ef7983 */ /* 0x000ea20000100800 */
[----:B------:R-:W-:Y:S01]  /*2ec0*/  ULDC.U8 UR11, c[0x0][0x294] ;  /* 0x0000a500000b7ab9 */ /* 0x000fe20000000000 */
[----:B------:R-:W-:Y:S02]  /*2ed0*/  FFMA R7, R232, R6, R7 ;  /* 0x00000006e8077223 */ /* 0x000fe40000000007 */
[----:B------:R-:W-:Y:S02]  /*2ee0*/  SHFL.IDX PT, R5, R5, RZ, 0x1f ;  /* 0x00001fff05057589 */ /* 0x000fe400000e0000 */
[----:B------:R-:W-:-:S02]  /*2ef0*/  FMUL R7, R7, R235 ;  /* 0x000000eb07077220 */ /* 0x000fc40000400000 */
[----:B------:R-:W2:Y:S04]  /*2f00*/  LDL R235, [R1+0xc4] ;  /* 0x0000c40001eb7983 */ /* 0x000ea80000100800 */
[----:B------:R0:W1:Y:S04]  /*2f10*/  SHFL.IDX PT, R232, R7, RZ, 0x1f ;  /* 0x00001fff07e87589 */ /* 0x00006800000e0000 */
[----:B------:R-:W2:Y:S01]  /*2f20*/  LDL R234, [R1+0xac] ;  /* 0x0000ac0001ea7983 */ /* 0x000ea20000100800 */
[----:B0-----:R-:W0:Y:S03]  /*2f30*/  @!P3 LDC.64 R6, c[0x0][0x228] ;  /* 0x00008a00ff06bb82 */ /* 0x001e260000000a00 */
[----:B------:R-:W2:Y:S01]  /*2f40*/  LDL R233, [R1+0xb0] ;  /* 0x0000b00001e97983 */ /* 0x000ea20000100800 */
[----:B-1----:R-:W-:Y:S01]  /*2f50*/  R2UR UR14, R232 ;  /* 0x00000000e80e72ca */ /* 0x002fe200000e0000 */
[----:B0-----:R-:W-:-:S12]  /*2f60*/  @!P3 IMAD.WIDE R6, R3, 0x4, R6 ;  /* 0x000000040306b825 */ /* 0x001fd800078e0206 */
[----:B------:R-:W-:-:S05]  /*2f70*/  MOV R232, UR14 ;  /* 0x0000000e00e87c02 */ /* 0x000fca0008000f00 */
[----:B------:R0:W-:Y:S02]  /*2f80*/  @!P3 STG.E desc[UR8][R6.64], R232 ;  /* 0x000000e80600b986 */ /* 0x0001e4000c101908 */
[----:B0-----:R-:W0:Y:S01]  /*2f90*/  LDC R6, c[0x0][0x268] ;  /* 0x00009a00ff067b82 */ /* 0x001e220000000800 */
[----:B------:R-:W-:Y:S01]  /*2fa0*/  FADD R137, R137, -UR14 ;  /* 0x8000000e89897e21 */ /* 0x000fe20008000000 */
[----:B------:R-:W-:Y:S01]  /*2fb0*/  FADD R139, R139, -UR14 ;  /* 0x8000000e8b8b7e21 */ /* 0x000fe20008000000 */
[----:B------:R-:W-:Y:S01]  /*2fc0*/  FADD R138, R138, -UR14 ;  /* 0x8000000e8a8a7e21 */ /* 0x000fe20008000000 */
[----:B------:R-:W2:Y:S01]  /*2fd0*/  LDL R232, [R1+0xb4] ;  /* 0x0000b40001e87983 */ /* 0x000ea20000100800 */
[----:B0-----:R-:W-:-:S05]  /*2fe0*/  FFMA R5, R5, 4.0690105379326269031e-05, R6 ;  /* 0x382aaaab05057823 */ /* 0x001fca0000000006 */
[----:B------:R-:W-:-:S13]  /*2ff0*/  FSETP.GEU.AND P0, PT, |R5|, 1.175494350822287508e-38, PT ;  /* 0x008000000500780b */ /* 0x000fda0003f0e200 */
[----:B------:R-:W-:-:S06]  /*3000*/  @!P0 FMUL R5, R5, 16777216 ;  /* 0x4b80000005058820 */ /* 0x000fcc0000400000 */
[----:B------:R-:W0:Y:S02]  /*3010*/  MUFU.RSQ R5, R5 ;  /* 0x0000000500057308 */ /* 0x000e240000001400 */
[----:B0-----:R-:W-:-:S13]  /*3020*/  R2UR UR4, R5 ;  /* 0x00000000050472ca */ /* 0x001fda00000e0000 */
[----:B------:R-:W-:-:S05]  /*3030*/  MOV R5, UR4 ;  /* 0x0000000400057c02 */ /* 0x000fca0008000f00 */
[----:B------:R-:W-:-:S05]  /*3040*/  @!P0 FMUL R5, R5, 4096 ;  /* 0x4580000005058820 */ /* 0x000fca0000400000 */
[----:B------:R-:W-:Y:S01]  /*3050*/  @!P0 R2UR UR4, R5 ;  /* 0x00000000050482ca */ /* 0x000fe200000e0000 */
[----:B-----5:R-:W-:-:S05]  /*3060*/  FADD R7, R9, 1 ;  /* 0x3f80000009077421 */ /* 0x020fca0000000000 */
[----:B------:R-:W-:Y:S01]  /*3070*/  FSEL R7, R9, R7, !P2 ;  /* 0x0000000709077208 */ /* 0x000fe20005000000 */
[----:B------:R-:W-:-:S06]  /*3080*/  FADD R5, R8, 1 ;  /* 0x3f80000008057421 */ /* 0x000fcc0000000000 */
[----:B------:R-:W-:Y:S01]  /*3090*/  FMUL R137, R137, UR4 ;  /* 0x0000000489897c20 */ /* 0x000fe20008400000 */
[----:B------:R-:W-:Y:S01]  /*30a0*/  FADD R6, R136, -UR14 ;  /* 0x8000000e88067e21 */ /* 0x000fe20008000000 */
[----:B------:R-:W-:Y:S01]  /*30b0*/  FSEL R5, R8, R5, !P2 ;  /* 0x0000000508057208 */ /* 0x000fe20005000000 */
[----:B------:R-:W-:Y:S02]  /*30c0*/  FMUL R139, R139, UR4 ;  /* 0x000000048b8b7c20 */ /* 0x000fe40008400000 */
[----:B------:R-:W-:Y:S01]  /*30d0*/  FMUL R6, R6, UR4 ;  /* 0x0000000406067c20 */ /* 0x000fe20008400000 */
[----:B------:R-:W-:Y:S01]  /*30e0*/  FMUL R138, R138, UR4 ;  /* 0x000000048a8a7c20 */ /* 0x000fe20008400000 */
[----:B---3--:R-:W-:Y:S01]  /*30f0*/  FFMA R7, R137, R7, R252 ;  /* 0x0000000789077223 */ /* 0x008fe200000000fc */
[----:B------:R-:W-:-:S05]  /*3100*/  FADD R137, R11, 1 ;  /* 0x3f8000000b897421 */ /* 0x000fca0000000000 */
[----:B------:R-:W-:Y:S01]  /*3110*/  FSEL R137, R11, R137, !P2 ;  /* 0x000000890b897208 */ /* 0x000fe20005000000 */
[----:B----4-:R-:W-:Y:S01]  /*3120*/  FFMA R5, R6, R5, R236 ;  /* 0x0000000506057223 */ /* 0x010fe200000000ec */
[C---:B------:R-:W-:Y:S01]  /*3130*/  FADD R6, R10.reuse, 1 ;  /* 0x3f8000000a067421 */ /* 0x040fe20000000000 */
[----:B------:R-:W3:Y:S02]  /*3140*/  LDL R236, [R1+0xc0] ;  /* 0x0000c00001ec7983 */ /* 0x000ee40000100800 */
[----:B--2---:R-:W-:Y:S02]  /*3150*/  FFMA R137, R139, R137, R237 ;  /* 0x000000898b897223 */ /* 0x004fe400000000ed */
[----:B------:R-:W2:Y:S01]  /*3160*/  LDL R237, [R1+0xbc] ;  /* 0x0000bc0001ed7983 */ /* 0x000ea20000100800 */
[----:B------:R-:W-:-:S05]  /*3170*/  FSEL R6, R10, R6, !P2 ;  /* 0x000000060a067208 */ /* 0x000fca0005000000 */
[----:B------:R-:W-:Y:S02]  /*3180*/  FFMA R6, R138, R6, R238 ;  /* 0x000000068a067223 */ /* 0x000fe400000000ee */
[----:B------:R-:W4:Y:S01]  /*3190*/  LDL R238, [R1+0xa8] ;  /* 0x0000a80001ee7983 */ /* 0x000f220000100800 */
[----:B------:R-:W-:Y:S01]  /*31a0*/  FADD R136, R12, 1 ;  /* 0x3f8000000c887421 */ /* 0x000fe20000000000 */
[----:B------:R-:W-:Y:S01]  /*31b0*/  FADD R138, R228, -UR14 ;  /* 0x8000000ee48a7e21 */ /* 0x000fe20008000000 */
[----:B------:R-:W-:-:S03]  /*31c0*/  FADD R139, R13, 1 ;  /* 0x3f8000000d8b7421 */ /* 0x000fc60000000000 */
[----:B------:R-:W-:Y:S01]  /*31d0*/  FSEL R136, R12, R136, !P2 ;  /* 0x000000880c887208 */ /* 0x000fe20005000000 */
[----:B------:R-:W-:Y:S01]  /*31e0*/  FMUL R138, R138, UR4 ;  /* 0x000000048a8a7c20 */ /* 0x000fe20008400000 */
[----:B------:R-:W-:Y:S01]  /*31f0*/  FADD R229, R229, -UR14 ;  /* 0x8000000ee5e57e21 */ /* 0x000fe20008000000 */
[----:B------:R-:W-:Y:S02]  /*3200*/  FSEL R139, R13, R139, !P2 ;  /* 0x0000008b0d8b7208 */ /* 0x000fe40005000000 */
[----:B------:R-:W-:Y:S01]  /*3210*/  FFMA R136, R138, R136, R247 ;  /* 0x000000888a887223 */ /* 0x000fe200000000f7 */
[----:B------:R-:W-:Y:S01]  /*3220*/  FADD R138, R14, 1 ;  /* 0x3f8000000e8a7421 */ /* 0x000fe20000000000 */
[----:B------:R-:W-:Y:S01]  /*3230*/  FMUL R229, R229, UR4 ;  /* 0x00000004e5e57c20 */ /* 0x000fe20008400000 */
[----:B------:R-:W-:Y:S01]  /*3240*/  FADD R230, R230, -UR14 ;  /* 0x8000000ee6e67e21 */ /* 0x000fe20008000000 */
[----:B------:R-:W-:Y:S02]  /*3250*/  FADD R228, R16, 1 ;  /* 0x3f80000010e47421 */ /* 0x000fe40000000000 */
[----:B------:R-:W-:Y:S01]  /*3260*/  FSEL R138, R14, R138, !P2 ;  /* 0x0000008a0e8a7208 */ /* 0x000fe20005000000 */
[----:B------:R-:W-:Y:S01]  /*3270*/  FFMA R139, R229, R139, R246 ;  /* 0x0000008be58b7223 */ /* 0x000fe200000000f6 */
[----:B------:R-:W-:Y:S01]  /*3280*/  FMUL R230, R230, UR4 ;  /* 0x00000004e6e67c20 */ /* 0x000fe20008400000 */
[----:B------:R-:W-:Y:S01]  /*3290*/  FADD R229, R15, 1 ;  /* 0x3f8000000fe57421 */ /* 0x000fe20000000000 */
[----:B------:R-:W-:Y:S01]  /*32a0*/  FADD R231, R231, -UR14 ;  /* 0x8000000ee7e77e21 */ /* 0x000fe20008000000 */
[----:B------:R-:W-:Y:S01]  /*32b0*/  FADD R224, R224, -UR14 ;  /* 0x8000000ee0e07e21 */ /* 0x000fe20008000000 */
[----:B------:R-:W-:-:S02]  /*32c0*/  FFMA R138, R230, R138, R245 ;  /* 0x0000008ae68a7223 */ /* 0x000fc400000000f5 */
[----:B------:R-:W-:Y:S01]  /*32d0*/  FSEL R230, R15, R229, !P2 ;  /* 0x000000e50fe67208 */ /* 0x000fe20005000000 */
[----:B------:R-:W-:Y:S01]  /*32e0*/  FMUL R231, R231, UR4 ;  /* 0x00000004e7e77c20 */ /* 0x000fe20008400000 */
[----:B------:R-:W-:Y:S01]  /*32f0*/  FSEL R229, R16, R228, !P2 ;  /* 0x000000e410e57208 */ /* 0x000fe20005000000 */
[----:B------:R-:W-:Y:S02]  /*3300*/  FMUL R224, R224, UR4 ;  /* 0x00000004e0e07c20 */ /* 0x000fe40008400000 */
[----:B------:R-:W-:Y:S01]  /*3310*/  FFMA R228, R231, R230, R244 ;  /* 0x000000e6e7e47223 */ /* 0x000fe200000000f4 */
[----:B------:R-:W-:Y:S01]  /*3320*/  FADD R230, R17, 1 ;  /* 0x3f80000011e67421 */ /* 0x000fe20000000000 */
[----:B------:R-:W-:Y:S01]  /*3330*/  FFMA R224, R224, R229, R239 ;  /* 0x000000e5e0e07223 */ /* 0x000fe200000000ef */
[----:B------:R-:W4:Y:S01]  /*3340*/  LDL R244, [R1+0x98] ;  /* 0x0000980001f47983 */ /* 0x000f220000100800 */
        /* <DEDUP_REMOVED lines=9> */
[----:B------:R-:W-:Y:S01]  /*33e0*/  FMUL R227, R227, UR4 ;  /* 0x00000004e3e37c20 */ /* 0x000fe20008400000 */
[----:B------:R-:W4:Y:S02]  /*33f0*/  LDL R239, [R1+0x88] ;  /* 0x0000880001ef7983 */ /* 0x000f240000100800 */
[----:B------:R-:W-:Y:S01]  /*3400*/  FMUL R220, R220, UR4 ;  /* 0x00000004dcdc7c20 */ /* 0x000fe20008400000 */
[----:B------:R-:W-:Y:S01]  /*3410*/  FADD R221, R221, -UR14 ;  /* 0x8000000edddd7e21 */ /* 0x000fe20008000000 */
[----:B------:R-:W-:-:S03]  /*3420*/  FADD R222, R222, -UR14 ;  /* 0x8000000edede7e21 */ /* 0x000fc60008000000 */
[----:B------:R-:W-:Y:S01]  /*3430*/  FMUL R221, R221, UR4 ;  /* 0x00000004dddd7c20 */ /* 0x000fe20008400000 */
[----:B------:R-:W-:Y:S01]  /*3440*/  FMUL R231, R222, UR4 ;  /* 0x00000004dee77c20 */ /* 0x000fe20008400000 */
[----:B------:R-:W-:-:S04]  /*3450*/  FADD R223, R223, -UR14 ;  /* 0x8000000edfdf7e21 */ /* 0x000fc80008000000 */
[----:B------:R-:W-:Y:S01]  /*3460*/  FMUL R223, R223, UR4 ;  /* 0x00000004dfdf7c20 */ /* 0x000fe20008400000 */
[----:B---3--:R-:W-:Y:S01]  /*3470*/  FFMA R226, R226, R229, R236 ;  /* 0x000000e5e2e27223 */ /* 0x008fe200000000ec */
[C---:B------:R-:W-:Y:S01]  /*3480*/  FADD R229, R20.reuse, 1 ;  /* 0x3f80000014e57421 */ /* 0x040fe20000000000 */
[----:B------:R-:W3:Y:S01]  /*3490*/  LDL R236, [R1+0xa0] ;  /* 0x0000a00001ec7983 */ /* 0x000ee20000100800 */
[----:B--2---:R-:W-:Y:S01]  /*34a0*/  FFMA R225, R225, R230, R237 ;  /* 0x000000e6e1e17223 */ /* 0x004fe200000000ed */
[C---:B------:R-:W-:Y:S02]  /*34b0*/  FADD R230, R19.reuse, 1 ;  /* 0x3f80000013e67421 */ /* 0x040fe40000000000 */
[----:B------:R-:W2:Y:S01]  /*34c0*/  LDL R237, [R1+0x9c] ;  /* 0x00009c0001ed7983 */ /* 0x000ea20000100800 */
[----:B------:R-:W-:Y:S02]  /*34d0*/  FSEL R229, R20, R229, !P2 ;  /* 0x000000e514e57208 */ /* 0x000fe40005000000 */
[----:B------:R-:W-:-:S03]  /*34e0*/  FSEL R230, R19, R230, !P2 ;  /* 0x000000e613e67208 */ /* 0x000fc60005000000 */
[----:B----4-:R-:W-:Y:S01]  /*34f0*/  FFMA R220, R220, R229, R238 ;  /* 0x000000e5dcdc7223 */ /* 0x010fe200000000ee */
[----:B------:R-:W-:Y:S01]  /*3500*/  FADD R229, R22, 1 ;  /* 0x3f80000016e57421 */ /* 0x000fe20000000000 */
[----:B------:R-:W-:Y:S01]  /*3510*/  FADD R216, R216, -UR14 ;  /* 0x8000000ed8d87e21 */ /* 0x000fe20008000000 */
[----:B------:R-:W-:Y:S01]  /*3520*/  FFMA R227, R227, R230, R235 ;  /* 0x000000e6e3e37223 */ /* 0x000fe200000000eb */
[----:B------:R-:W-:Y:S01]  /*3530*/  FADD R230, R21, 1 ;  /* 0x3f80000015e67421 */ /* 0x000fe20000000000 */
[----:B------:R-:W4:Y:S01]  /*3540*/  LDL R235, [R1+0xa4] ;  /* 0x0000a40001eb7983 */ /* 0x000f220000100800 */
[----:B------:R-:W-:-:S03]  /*3550*/  FSEL R229, R22, R229, !P2 ;  /* 0x000000e516e57208 */ /* 0x000fc60005000000 */
[----:B------:R-:W-:Y:S01]  /*3560*/  FSEL R230, R21, R230, !P2 ;  /* 0x000000e615e67208 */ /* 0x000fe20005000000 */
[----:B------:R-:W4:Y:S04]  /*3570*/  LDL R238, [R1+0x78] ;  /* 0x0000780001ee7983 */ /* 0x000f280000100800 */
[----:B------:R-:W-:Y:S01]  /*3580*/  FFMA R222, R221, R230, R234 ;  /* 0x000000e6ddde7223 */ /* 0x000fe200000000ea */
[----:B------:R-:W-:Y:S01]  /*3590*/  FFMA R221, R231, R229, R233 ;  /* 0x000000e5e7dd7223 */ /* 0x000fe200000000e9 */
[C---:B------:R-:W-:Y:S01]  /*35a0*/  FADD R230, R23.reuse, 1 ;  /* 0x3f80000017e67421 */ /* 0x040fe20000000000 */
[----:B------:R-:W4:Y:S04]  /*35b0*/  LDL R234, [R1+0x8c] ;  /* 0x00008c0001ea7983 */ /* 0x000f280000100800 */
[----:B------:R-:W4:Y:S01]  /*35c0*/  LDL R233, [R1+0x90] ;  /* 0x0000900001e97983 */ /* 0x000f220000100800 */
[----:B------:R-:W-:-:S05]  /*35d0*/  FSEL R230, R23, R230, !P2 ;  /* 0x000000e617e67208 */ /* 0x000fca0005000000 */
[----:B------:R-:W-:Y:S02]  /*35e0*/  FFMA R223, R223, R230, R232 ;  /* 0x000000e6dfdf7223 */ /* 0x000fe400000000e8 */
[----:B------:R-:W4:Y:S01]  /*35f0*/  LDL R232, [R1+0x94] ;  /* 0x0000940001e87983 */ /* 0x000f220000100800 */
[----:B------:R-:W-:Y:S01]  /*3600*/  FADD R229, R24, 1 ;  /* 0x3f80000018e57421 */ /* 0x000fe20000000000 */
[----:B------:R-:W-:-:S04]  /*3610*/  FMUL R216, R216, UR4 ;  /* 0x00000004d8d87c20 */ /* 0x000fc80008400000 */
[----:B------:R-:W-:Y:S01]  /*3620*/  FSEL R229, R24, R229, !P2 ;  /* 0x000000e518e57208 */ /* 0x000fe20005000000 */
[----:B------:R-:W-:Y:S01]  /*3630*/  FADD R230, R25, 1 ;  /* 0x3f80000019e67421 */ /* 0x000fe20000000000 */
[----:B------:R-:W-:-:S03]  /*3640*/  FADD R217, R217, -UR14 ;  /* 0x8000000ed9d97e21 */ /* 0x000fc60008000000 */
[----:B------:R-:W-:Y:S01]  /*3650*/  FFMA R216, R216, R229, R244 ;  /* 0x000000e5d8d87223 */ /* 0x000fe200000000f4 */
[----:B------:R-:W-:Y:S01]  /*3660*/  FADD R229, R26, 1 ;  /* 0x3f8000001ae57421 */ /* 0x000fe20000000000 */
[----:B------:R-:W-:Y:S01]  /*3670*/  FADD R218, R218, -UR14 ;  /* 0x8000000edada7e21 */ /* 0x000fe20008000000 */
[----:B------:R-:W-:Y:S01]  /*3680*/  FSEL R230, R25, R230, !P2 ;  /* 0x000000e619e67208 */ /* 0x000fe20005000000 */
[----:B------:R-:W-:Y:S01]  /*3690*/  FMUL R217, R217, UR4 ;  /* 0x00000004d9d97c20 */ /* 0x000fe20008400000 */
[----:B------:R-:W-:Y:S01]  /*36a0*/  FADD R219, R219, -UR14 ;  /* 0x8000000edbdb7e21 */ /* 0x000fe20008000000 */
[----:B------:R-:W-:Y:S01]  /*36b0*/  FSEL R229, R26, R229, !P2 ;  /* 0x000000e51ae57208 */ /* 0x000fe20005000000 */
        /* <DEDUP_REMOVED lines=11> */
[----:B--2---:R-:W-:Y:S01]  /*3770*/  FFMA R218, R217, R230, R237 ;  /* 0x000000e6d9da7223 */ /* 0x004fe200000000ed */
[----:B---3--:R-:W-:Y:S01]  /*3780*/  FFMA R217, R231, R229, R236 ;  /* 0x000000e5e7d97223 */ /* 0x008fe200000000ec */
[----:B------:R-:W-:Y:S01]  /*3790*/  FADD R230, R27, 1 ;  /* 0x3f8000001be67421 */ /* 0x000fe20000000000 */
[----:B------:R-:W2:Y:S01]  /*37a0*/  LDL R237, [R1+0x7c] ;  /* 0x00007c0001ed7983 */ /* 0x000ea20000100800 */
[----:B------:R-:W-:-:S03]  /*37b0*/  FADD R229, R28, 1 ;  /* 0x3f8000001ce57421 */ /* 0x000fc60000000000 */
[----:B------:R-:W3:Y:S01]  /*37c0*/  LDL R236, [R1+0x80] ;  /* 0x0000800001ec7983 */ /* 0x000ee20000100800 */
[----:B------:R-:W-:Y:S02]  /*37d0*/  FSEL R230, R27, R230, !P2 ;  /* 0x000000e61be67208 */ /* 0x000fe40005000000 */
[----:B------:R-:W-:-:S03]  /*37e0*/  FSEL R229, R28, R229, !P2 ;  /* 0x000000e51ce57208 */ /* 0x000fc60005000000 */
[----:B----4-:R-:W-:Y:S01]  /*37f0*/  FFMA R219, R219, R230, R235 ;  /* 0x000000e6dbdb7223 */ /* 0x010fe200000000eb */
[C---:B------:R-:W-:Y:S01]  /*3800*/  FADD R230, R29.reuse, 1 ;  /* 0x3f8000001de67421 */ /* 0x040fe20000000000 */
[----:B------:R-:W4:Y:S01]  /*3810*/  LDL R235, [R1+0x84] ;  /* 0x0000840001eb7983 */ /* 0x000f220000100800 */
[----:B------:R-:W-:Y:S01]  /*3820*/  FFMA R212, R212, R229, R239 ;  /* 0x000000e5d4d47223 */ /* 0x000fe200000000ef */
[----:B------:R-:W-:Y:S02]  /*3830*/  FADD R229, R30, 1 ;  /* 0x3f8000001ee57421 */ /* 0x000fe40000000000 */
[----:B------:R-:W-:Y:S01]  /*3840*/  FSEL R230, R29, R230, !P2 ;  /* 0x000000e61de67208 */ /* 0x000fe20005000000 */
[----:B------:R-:W-:Y:S01]  /*3850*/  FADD R208, R208, -UR14 ;  /* 0x8000000ed0d07e21 */ /* 0x000fe20008000000 */
[----:B------:R-:W4:Y:S01]  /*3860*/  LDL R239, [R1+0x58] ;  /* 0x0000580001ef7983 */ /* 0x000f220000100800 */
[----:B------:R-:W-:Y:S02]  /*3870*/  FSEL R229, R30, R229, !P2 ;  /* 0x000000e51ee57208 */ /* 0x000fe40005000000 */
[----:B------:R-:W-:Y:S01]  /*3880*/  FFMA R213, R213, R230, R234 ;  /* 0x000000e6d5d57223 */ /* 0x000fe200000000ea */
[----:B------:R-:W-:Y:S01]  /*3890*/  FADD R230, R31, 1 ;  /* 0x3f8000001fe67421 */ /* 0x000fe20000000000 */
[----:B------:R-:W4:Y:S01]  /*38a0*/  LDL R234, [R1+0x6c] ;  /* 0x00006c0001ea7983 */ /* 0x000f220000100800 */
[----:B------:R-:W-:-:S03]  /*38b0*/  FFMA R214, R214, R229, R233 ;  /* 0x000000e5d6d67223 */ /* 0x000fc600000000e9 */
        /* <DEDUP_REMOVED lines=28> */
[----:B------:R-:W-:Y:S01]  /*3a80*/  FADD R230, R35, 1 ;  /* 0x3f80000023e67421 */ /* 0x000fe20000000000 */
[----:B------:R-:W2:Y:S01]  /*3a90*/  LDL R237, [R1+0x5c] ;  /* 0x00005c0001ed7983 */ /* 0x000ea20000100800 */
[----:B---3--:R-:W-:Y:S01]  /*3aa0*/  FFMA R209, R231, R229, R236 ;  /* 0x000000e5e7d17223 */ /* 0x008fe200000000ec */
[C---:B------:R-:W-:Y:S02]  /*3ab0*/  FADD R229, R36.reuse, 1 ;  /* 0x3f80000024e57421 */ /* 0x040fe40000000000 */
        /* <DEDUP_REMOVED lines=56> */
[----:B------:R-:W-:Y:S01]  /*3e40*/  FMUL R231, R198, UR4 ;  /* 0x00000004c6e77c20 */ /* 0x000fe20008400000 */
[----:B------:R-:W-:Y:S01]  /*3e50*/  FADD R192, R192, -UR14 ;  /* 0x8000000ec0c07e21 */ /* 0x000fe20008000000 */
[----:B------:R-:W-:Y:S01]  /*3e60*/  FSEL R229, R46, R229, !P2 ;  /* 0x000000e52ee57208 */ /* 0x000fe20005000000 */
[----:B------:R-:W4:Y:S01]  /*3e70*/  LDL R238, [R1+0x10] ;  /* 0x0000100001ee7983 */ /* 0x000f220000100800 */
[----:B------:R-:W-:Y:S01]  /*3e80*/  FFMA R198, R197, R230, R234 ;  /* 0x000000e6c5c67223 */ /* 0x000fe200000000ea */
[----:B------:R-:W-:-:S02]  /*3e90*/  FADD R230, R47, 1 ;  /* 0x3f8000002fe67421 */ /* 0x000fc40000000000 */
        /* <DEDUP_REMOVED lines=15> */
[----:B------:R-:W-:Y:S02]  /*3f90*/  FMUL R193, R193, UR4 ;  /* 0x00000004c1c17c20 */ /* 0x000fe40008400000 */
[----:B------:R-:W-:Y:S01]  /*3fa0*/  FSEL R229, R50, R229, !P2 ;  /* 0x000000e532e57208 */ /* 0x000fe20005000000 */
[----:B------:R-:W-:Y:S01]  /*3fb0*/  FMUL R231, R194, UR4 ;  /* 0x00000004c2e77c20 */ /* 0x000fe20008400000 */
[----:B------:R-:W-:Y:S01]  /*3fc0*/  FADD R195, R195, -UR14 ;  /* 0x8000000ec3c37e21 */ /* 0x000fe20008000000 */
[----:B------:R-:W-:-:S03]  /*3fd0*/  FADD R188, R188, -UR14 ;  /* 0x8000000ebcbc7e21 */ /* 0x000fc60008000000 */
[----:B------:R-:W-:Y:S01]  /*3fe0*/  FMUL R195, R195, UR4 ;  /* 0x00000004c3c37c20 */ /* 0x000fe20008400000 */
        /* <DEDUP_REMOVED lines=14> */
[----:B------:R-:W-:Y:S01]  /*40d0*/  FSEL R229, R52, R229, !P2 ;  /* 0x000000e534e57208 */ /* 0x000fe20005000000 */
[----:B------:R-:W3:Y:S02]  /*40e0*/  LDL R231, [R1] ;  /* 0x0000000001e77983 */ /* 0x000ee40000100800 */
[----:B----4-:R-:W-:Y:S01]  /*40f0*/  FFMA R195, R195, R230, R235 ;  /* 0x000000e6c3c37223 */ /* 0x010fe200000000eb */
[----:B------:R-:W-:Y:S01]  /*4100*/  FADD R230, R53, 1 ;  /* 0x3f80000035e67421 */ /* 0x000fe20000000000 */
[----:B------:R-:W4:Y:S01]  /*4110*/  LDL R235, [R1+0x1c] ;  /* 0x00001c0001eb7983 */ /* 0x000f220000100800 */
[----:B------:R-:W-:Y:S01]  /*4120*/  FFMA R188, R188, R229, R239 ;  /* 0x000000e5bcbc7223 */ /* 0x000fe200000000ef */
[----:B------:R-:W-:-:S02]  /*4130*/  FADD R229, R54, 1 ;  /* 0x3f80000036e57421 */ /* 0x000fc40000000000 */
[----:B------:R-:W-:-:S03]  /*4140*/  FSEL R230, R53, R230, !P2 ;  /* 0x000000e635e67208 */ /* 0x000fc60005000000 */
        /* <DEDUP_REMOVED lines=10> */
[----:B------:R-:W-:-:S04]  /*41f0*/  FADD R184, R184, -UR14 ;  /* 0x8000000eb8b87e21 */ /* 0x000fc80008000000 */
[----:B------:R-:W-:Y:S01]  /*4200*/  FSEL R229, R56, R229, !P2 ;  /* 0x000000e538e57208 */ /* 0x000fe20005000000 */
[----:B------:R-:W-:Y:S01]  /*4210*/  FMUL R184, R184, UR4 ;  /* 0x00000004b8b87c20 */ /* 0x000fe20008400000 */
[----:B------:R-:W-:Y:S01]  /*4220*/  FADD R230, R57, 1 ;  /* 0x3f80000039e67421 */ /* 0x000fe20000000000 */
[----:B------:R-:W-:Y:S02]  /*4230*/  FADD R185, R185, -UR14 ;  /* 0x8000000eb9b97e21 */ /* 0x000fe40008000000 */
        /* <DEDUP_REMOVED lines=41> */
[----:B------:R-:W-:Y:S01]  /*44d0*/  ISETP.NE.U32.AND P0, PT, RZ, UR12, PT ;  /* 0x0000000cff007c0c */ /* 0x000fe2000bf05070 */
[----:B------:R-:W-:Y:S01]  /*44e0*/  FADD R165, R165, -UR14 ;  /* 0x8000000ea5a57e21 */ /* 0x000fe20008000000 */
[----:B------:R-:W-:Y:S02]  /*44f0*/  FADD R166, R166, -UR14 ;  /* 0x8000000ea6a67e21 */ /* 0x000fe40008000000 */
[----:B------:R-:W-:Y:S01]  /*4500*/  ISETP.NE.AND.EX P0, PT, RZ, UR13, PT, P0 ;  /* 0x0000000dff007c0c */ /* 0x000fe2000bf05300 */
[----:B------:R-:W-:Y:S01]  /*4510*/  FMUL R165, R165, UR4 ;  /* 0x00000004a5a57c20 */ /* 0x000fe20008400000 */
[----:B------:R-:W-:Y:S01]  /*4520*/  FMUL R166, R166, UR4 ;  /* 0x00000004a6a67c20 */ /* 0x000fe20008400000 */
[----:B------:R-:W-:Y:S01]  /*4530*/  FADD R167, R167, -UR14 ;  /* 0x8000000ea7a77e21 */ /* 0x000fe20008000000 */
[----:B------:R-:W-:-:S03]  /*4540*/  FADD R160, R160, -UR14 ;  /* 0x8000000ea0a07e21 */ /* 0x000fc60008000000 */
[----:B------:R-:W-:Y:S01]  /*4550*/  FMUL R167, R167, UR4 ;  /* 0x00000004a7a77c20 */ /* 0x000fe20008400000 */
[----:B------:R-:W-:-:S05]  /*4560*/  FMUL R160, R160, UR4 ;  /* 0x00000004a0a07c20 */ /* 0x000fca0008400000 */
[----:B------:R-:W-:Y:S01]  /*4570*/  @P0 FMNMX R0, R0, |R5|, !PT ;  /* 0x4000000500000209 */ /* 0x000fe20007800000 */
[----:B------:R-:W-:-:S03]  /*4580*/  FADD R161, R161, -UR14 ;  /* 0x8000000ea1a17e21 */ /* 0x000fc60008000000 */
[----:B------:R-:W-:Y:S01]  /*4590*/  @P0 FMNMX R0, R0, |R7|, !PT ;  /* 0x4000000700000209 */ /* 0x000fe20007800000 */
[----:B------:R-:W-:Y:S01]  /*45a0*/  FADD R162, R162, -UR14 ;  /* 0x8000000ea2a27e21 */ /* 0x000fe20008000000 */
[----:B------:R-:W-:Y:S02]  /*45b0*/  FMUL R161, R161, UR4 ;  /* 0x00000004a1a17c20 */ /* 0x000fe40008400000 */
[----:B------:R-:W-:Y:S01]  /*45c0*/  @P0 FMNMX R0, R0, |R6|, !PT ;  /* 0x4000000600000209 */ /* 0x000fe20007800000 */
[----:B------:R-:W-:-:S03]  /*45d0*/  FMUL R162, R162, UR4 ;  /* 0x00000004a2a27c20 */ /* 0x000fc60008400000 */
[----:B------:R-:W-:Y:S01]  /*45e0*/  @P0 FMNMX R0, R0, |R137|, !PT ;  /* 0x4000008900000209 */ /* 0x000fe20007800000 */
[----:B------:R-:W-:Y:S01]  /*45f0*/  FADD R163, R163, -UR14 ;  /* 0x8000000ea3a37e21 */ /* 0x000fe20008000000 */
[----:B------:R-:W-:Y:S02]  /*4600*/  FADD R156, R156, -UR14 ;  /* 0x8000000e9c9c7e21 */ /* 0x000fe40008000000 */
[----:B------:R-:W-:Y:S01]  /*4610*/  @P0 FMNMX R0, R0, |R136|, !PT ;  /* 0x4000008800000209 */ /* 0x000fe20007800000 */
[----:B------:R-:W-:Y:S01]  /*4620*/  FMUL R163, R163, UR4 ;  /* 0x00000004a3a37c20 */ /* 0x000fe20008400000 */
[----:B------:R-:W-:Y:S02]  /*4630*/  FMUL R156, R156, UR4 ;  /* 0x000000049c9c7c20 */ /* 0x000fe40008400000 */
[----:B------:R-:W-:-:S04]  /*4640*/  @P0 FMNMX R0, R0, |R139|, !PT ;  /* 0x4000008b00000209 */ /* 0x000fc80007800000 */
[----:B------:R-:W-:Y:S01]  /*4650*/  @P0 FMNMX R0, R0, |R138|, !PT ;  /* 0x4000008a00000209 */ /* 0x000fe20007800000 */
[----:B------:R-:W-:Y:S01]  /*4660*/  FADD R157, R157, -UR14 ;  /* 0x8000000e9d9d7e21 */ /* 0x000fe20008000000 */
[----:B------:R-:W-:Y:S02]  /*4670*/  FADD R158, R158, -UR14 ;  /* 0x8000000e9e9e7e21 */ /* 0x000fe40008000000 */
[----:B------:R-:W-:Y:S01]  /*4680*/  @P0 FMNMX R0, R0, |R228|, !PT ;  /* 0x400000e400000209 */ /* 0x000fe20007800000 */
[----:B--2---:R-:W-:Y:S01]  /*4690*/  FFMA R185, R185, R230, R237 ;  /* 0x000000e6b9b97223 */ /* 0x004fe200000000ed */
[----:B------:R-:W-:Y:S01]  /*46a0*/  FADD R230, R59, 1 ;  /* 0x3f8000003be67421 */ /* 0x000fe20000000000 */
[----:B---3--:R-:W-:Y:S01]  /*46b0*/  FFMA R186, R186, R229, R236 ;  /* 0x000000e5baba7223 */ /* 0x008fe200000000ec */
[----:B------:R-:W-:-:S03]  /*46c0*/  FADD R229, R60, 1 ;  /* 0x3f8000003ce57421 */ /* 0x000fc60000000000 */
[----:B------:R-:W-:Y:S02]  /*46d0*/  FSEL R230, R59, R230, !P2 ;  /* 0x000000e63be67208 */ /* 0x000fe40005000000 */
[----:B------:R-:W-:-:S03]  /*46e0*/  FSEL R229, R60, R229, !P2 ;  /* 0x000000e53ce57208 */ /* 0x000fc60005000000 */
[----:B----4-:R-:W-:Y:S01]  /*46f0*/  FFMA R187, R187, R230, R235 ;  /* 0x000000e6bbbb7223 */ /* 0x010fe200000000eb */
[C---:B------:R-:W-:Y:S01]  /*4700*/  FADD R230, R61.reuse, 1 ;  /* 0x3f8000003de67421 */ /* 0x040fe20000000000 */
[----:B------:R-:W-:Y:S01]  /*4710*/  FFMA R180, R180, R229, R231 ;  /* 0x000000e5b4b47223 */ /* 0x000fe200000000e7 */
[----:B------:R-:W-:Y:S01]  /*4720*/  FADD R229, R62, 1 ;  /* 0x3f8000003ee57421 */ /* 0x000fe20000000000 */
[----:B------:R-:W-:Y:S02]  /*4730*/  FMUL R231, R182, UR4 ;  /* 0x00000004b6e77c20 */ /* 0x000fe40008400000 */
[----:B------:R-:W-:Y:S02]  /*4740*/  FSEL R230, R61, R230, !P2 ;  /* 0x000000e63de67208 */ /* 0x000fe40005000000 */
[----:B------:R-:W-:-:S03]  /*4750*/  FSEL R229, R62, R229, !P2 ;  /* 0x000000e53ee57208 */ /* 0x000fc60005000000 */
[----:B------:R-:W-:Y:S01]  /*4760*/  FFMA R182, R181, R230, R234 ;  /* 0x000000e6b5b67223 */ /* 0x000fe200000000ea */
[----:B------:R-:W-:Y:S01]  /*4770*/  FADD R230, R63, 1 ;  /* 0x3f8000003fe67421 */ /* 0x000fe20000000000 */
[----:B------:R-:W-:Y:S01]  /*4780*/  FFMA R181, R231, R229, R233 ;  /* 0x000000e5e7b57223 */ /* 0x000fe200000000e9 */
[----:B------:R-:W-:-:S03]  /*4790*/  FADD R229, R64, 1 ;  /* 0x3f80000040e57421 */ /* 0x000fc60000000000 */
        /* <DEDUP_REMOVED lines=18> */
[----:B------:R-:W-:Y:S01]  /*48c0*/  FSEL R230, R69, R230, !P2 ;  /* 0x000000e645e67208 */ /* 0x000fe20005000000 */
[----:B------:R-:W-:Y:S01]  /*48d0*/  FMUL R231, R174, UR4 ;  /* 0x00000004aee77c20 */ /* 0x000fe20008400000 */
        /* <DEDUP_REMOVED lines=46> */
[----:B------:R-:W-:Y:S01]  /*4bc0*/  FADD R229, R98, 1 ;  /* 0x3f80000062e57421 */ /* 0x000fe20000000000 */
[----:B------:R-:W-:Y:S02]  /*4bd0*/  FMUL R157, R157, UR4 ;  /* 0x000000049d9d7c20 */ /* 0x000fe40008400000 */
[----:B------:R-:W-:Y:S01]  /*4be0*/  FSEL R230, R97, R230, !P2 ;  /* 0x000000e661e67208 */ /* 0x000fe20005000000 */
[----:B------:R-:W-:Y:S01]  /*4bf0*/  FMUL R231, R158, UR4 ;  /* 0x000000049ee77c20 */ /* 0x000fe20008400000 */
[----:B------:R-:W-:Y:S02]  /*4c00*/  @P0 FMNMX R0, R0, |R224|, !PT ;  /* 0x400000e000000209 */ /* 0x000fe40007800000 */
[----:B------:R-:W-:Y:S01]  /*4c10*/  FSEL R229, R98, R229, !P2 ;  /* 0x000000e562e57208 */ /* 0x000fe20005000000 */
[----:B------:R-:W-:Y:S01]  /*4c20*/  FFMA R158, R157, R230, R101 ;  /* 0x000000e69d9e7223 */ /* 0x000fe20000000065 */
[----:B------:R-:W-:Y:S01]  /*4c30*/  @P0 FMNMX R0, R0, |R225|, !PT ;  /* 0x400000e100000209 */ /* 0x000fe20007800000 */
[----:B------:R-:W-:-:S02]  /*4c40*/  FADD R230, R99, 1 ;  /* 0x3f80000063e67421 */ /* 0x000fc40000000000 */
[----:B------:R-:W-:Y:S01]  /*4c50*/  FFMA R157, R231, R229, R102 ;  /* 0x000000e5e79d7223 */ /* 0x000fe20000000066 */
[----:B------:R-:W-:Y:S01]  /*4c60*/  FADD R229, R104, 1 ;  /* 0x3f80000068e57421 */ /* 0x000fe20000000000 */
[----:B------:R-:W-:Y:S01]  /*4c70*/  FADD R159, R159, -UR14 ;  /* 0x8000000e9f9f7e21 */ /* 0x000fe20008000000 */
[----:B------:R-:W-:Y:S01]  /*4c80*/  FADD R152, R152, -UR14 ;  /* 0x8000000e98987e21 */ /* 0x000fe20008000000 */
[----:B------:R-:W-:Y:S02]  /*4c90*/  @P0 FMNMX R0, R0, |R226|, !PT ;  /* 0x400000e200000209 */ /* 0x000fe40007800000 */
[----:B------:R-:W-:Y:S01]  /*4ca0*/  FSEL R230, R99, R230, !P2 ;  /* 0x000000e663e67208 */ /* 0x000fe20005000000 */
[----:B------:R-:W-:Y:S01]  /*4cb0*/  FMUL R159, R159, UR4 ;  /* 0x000000049f9f7c20 */ /* 0x000fe20008400000 */
[----:B------:R-:W-:Y:S01]  /*4cc0*/  FSEL R229, R104, R229, !P2 ;  /* 0x000000e568e57208 */ /* 0x000fe20005000000 */
[----:B------:R-:W-:Y:S01]  /*4cd0*/  FMUL R152, R152, UR4 ;  /* 0x0000000498987c20 */ /* 0x000fe20008400000 */
[----:B------:R-:W-:Y:S01]  /*4ce0*/  @P0 FMNMX R0, R0, |R227|, !PT ;  /* 0x400000e300000209 */ /* 0x000fe20007800000 */
[----:B------:R-:W-:Y:S01]  /*4cf0*/  FFMA R159, R159, R230, R103 ;  /* 0x000000e69f9f7223 */ /* 0x000fe20000000067 */
[----:B------:R-:W-:Y:S01]  /*4d00*/  FADD R230, R105, 1 ;  /* 0x3f80000069e67421 */ /* 0x000fe20000000000 */
[----:B------:R-:W-:Y:S01]  /*4d10*/  FFMA R152, R152, R229, R108 ;  /* 0x000000e598987223 */ /* 0x000fe2000000006c */
[----:B------:R-:W-:Y:S01]  /*4d20*/  @P0 FMNMX R0, R0, |R220|, !PT ;  /* 0x400000dc00000209 */ /* 0x000fe20007800000 */
[----:B------:R-:W-:Y:S01]  /*4d30*/  FADD R229, R106, 1 ;  /* 0x3f8000006ae57421 */ /* 0x000fe20000000000 */
[----:B------:R-:W-:Y:S01]  /*4d40*/  FADD R153, R153, -UR14 ;  /* 0x8000000e99997e21 */ /* 0x000fe20008000000 */
[----:B------:R-:W-:Y:S01]  /*4d50*/  FADD R154, R154, -UR14 ;  /* 0x8000000e9a9a7e21 */ /* 0x000fe20008000000 */
[----:B------:R-:W-:-:S02]  /*4d60*/  @P0 FMNMX R0, R0, |R222|, !PT ;  /* 0x400000de00000209 */ /* 0x000fc40007800000 */
        /* <DEDUP_REMOVED lines=8> */
[----:B------:R-:W-:Y:S01]  /*4df0*/  FADD R229, R112, 1 ;  /* 0x3f80000070e57421 */ /* 0x000fe20000000000 */
[----:B------:R-:W-:Y:S01]  /*4e00*/  @P0 FMNMX R0, R0, |R223|, !PT ;  /* 0x400000df00000209 */ /* 0x000fe20007800000 */
[----:B------:R-:W-:Y:S01]  /*4e10*/  FADD R155, R155, -UR14 ;  /* 0x8000000e9b9b7e21 */ /* 0x000fe20008000000 */
[----:B------:R-:W-:Y:S01]  /*4e20*/  FADD R148, R148, -UR14 ;  /* 0x8000000e94947e21 */ /* 0x000fe20008000000 */
[----:B------:R-:W-:-:S02]  /*4e30*/  FSEL R231, R107, R230, !P2 ;  /* 0x000000e66be77208 */ /* 0x000fc40005000000 */
[----:B------:R-:W-:Y:S01]  /*4e40*/  @P0 FMNMX R0, R0, |R216|, !PT ;  /* 0x400000d800000209 */ /* 0x000fe20007800000 */
[----:B------:R-:W-:Y:S01]  /*4e50*/  FMUL R155, R155, UR4 ;  /* 0x000000049b9b7c20 */ /* 0x000fe20008400000 */
[----:B------:R-:W-:Y:S01]  /*4e60*/  FSEL R230, R112, R229, !P2 ;  /* 0x000000e570e67208 */ /* 0x000fe20005000000 */
[----:B------:R-:W-:Y:S01]  /*4e70*/  FMUL R148, R148, UR4 ;  /* 0x0000000494947c20 */ /* 0x000fe20008400000 */
[----:B------:R-:W-:Y:S01]  /*4e80*/  @P0 FMNMX R0, R0, |R218|, !PT ;  /* 0x400000da00000209 */ /* 0x000fe20007800000 */
[----:B------:R-:W-:Y:S02]  /*4e90*/  FFMA R229, R155, R231, R111 ;  /* 0x000000e79be57223 */ /* 0x000fe4000000006f */
[----:B------:R-:W-:Y:S01]  /*4ea0*/  FFMA R155, R148, R230, R116 ;  /* 0x000000e6949b7223 */ /* 0x000fe20000000074 */
[----:B------:R-:W-:Y:S01]  /*4eb0*/  FADD R148, R114, 1 ;  /* 0x3f80000072947421 */ /* 0x000fe20000000000 */
[----:B------:R-:W-:Y:S01]  /*4ec0*/  @P0 FMNMX R0, R0, |R217|, !PT ;  /* 0x400000d900000209 */ /* 0x000fe20007800000 */
[----:B------:R-:W-:-:S03]  /*4ed0*/  FADD R150, R150, -UR14 ;  /* 0x8000000e96967e21 */ /* 0x000fc60008000000 */
[----:B------:R-:W-:Y:S01]  /*4ee0*/  FSEL R148, R114, R148, !P2 ;  /* 0x0000009472947208 */ /* 0x000fe20005000000 */
[----:B------:R-:W-:Y:S01]  /*4ef0*/  FMUL R150, R150, UR4 ;  /* 0x0000000496967c20 */ /* 0x000fe20008400000 */
[----:B------:R-:W-:-:S03]  /*4f00*/  @P0 FMNMX R0, R0, |R219|, !PT ;  /* 0x400000db00000209 */ /* 0x000fc60007800000 */
[----:B------:R-:W-:Y:S01]  /*4f10*/  FFMA R231, R150, R148, R118 ;  /* 0x0000009496e77223 */ /* 0x000fe20000000076 */
[----:B------:R-:W-:Y:S01]  /*4f20*/  @P0 FMNMX R0, R0, |R212|, !PT ;  /* 0x400000d400000209 */ /* 0x000fe20007800000 */
[----:B------:R-:W-:Y:S01]  /*4f30*/  FADD R148, R120, 1 ;  /* 0x3f80000078947421 */ /* 0x000fe20000000000 */
[----:B------:R-:W-:Y:S02]  /*4f40*/  FADD R140, R140, -UR14 ;  /* 0x8000000e8c8c7e21 */ /* 0x000fe40008000000 */
[----:B------:R-:W-:Y:S02]  /*4f50*/  @P0 FMNMX R0, R0, |R213|, !PT ;  /* 0x400000d500000209 */ /* 0x000fe40007800000 */
[----:B------:R-:W-:Y:S01]  /*4f60*/  FSEL R148, R120, R148, !P2 ;  /* 0x0000009478947208 */ /* 0x000fe20005000000 */
[----:B------:R-:W-:Y:S01]  /*4f70*/  FMUL R140, R140, UR4 ;  /* 0x000000048c8c7c20 */ /* 0x000fe20008400000 */
[----:B------:R-:W-:-:S03]  /*4f80*/  @P0 FMNMX R0, R0, |R214|, !PT ;  /* 0x400000d600000209 */ /* 0x000fc60007800000 */
[----:B------:R-:W-:Y:S01]  /*4f90*/  FFMA R232, R140, R148, R124 ;  /* 0x000000948ce87223 */ /* 0x000fe2000000007c */
[----:B------:R-:W-:Y:S01]  /*4fa0*/  @P0 FMNMX R0, R0, |R215|, !PT ;  /* 0x400000d700000209 */ /* 0x000fe20007800000 */
[----:B------:R-:W-:Y:S01]  /*4fb0*/  FADD R140, R122, 1 ;  /* 0x3f8000007a8c7421 */ /* 0x000fe20000000000 */
[----:B------:R-:W-:Y:S01]  /*4fc0*/  FADD R148, R121, 1 ;  /* 0x3f80000079947421 */ /* 0x000fe20000000000 */
[----:B------:R-:W-:Y:S01]  /*4fd0*/  FADD R142, R142, -UR14 ;  /* 0x8000000e8e8e7e21 */ /* 0x000fe20008000000 */
[----:B------:R-:W-:Y:S01]  /*4fe0*/  @P0 FMNMX R0, R0, |R208|, !PT ;  /* 0x400000d000000209 */ /* 0x000fe20007800000 */
[----:B------:R-:W-:Y:S01]  /*4ff0*/  FADD R141, R141, -UR14 ;  /* 0x8000000e8d8d7e21 */ /* 0x000fe20008000000 */
        /* <DEDUP_REMOVED lines=22> */
[----:B------:R-:W-:Y:S01]  /*5160*/  FADD R141, R145, -UR14 ;  /* 0x8000000e918d7e21 */ /* 0x000fe20008000000 */
[----:B------:R-:W-:-:S02]  /*5170*/  ISETP.NE.AND P1, PT, RZ, UR11, PT ;  /* 0x0000000bff007c0c */ /* 0x000fc4000bf25270 */
        /* <DEDUP_REMOVED lines=10> */
[----:B------:R-:W-:Y:S01]  /*5220*/  @P0 FMNMX R0, R0, |R202|, !PT ;  /* 0x400000ca00000209 */ /* 0x000fe20007800000 */
[----:B------:R-:W-:-:S02]  /*5230*/  @P1 FMUL R213, R213, UR6 ;  /* 0x00000006d5d51c20 */ /* 0x000fc40008400000 */
[----:B------:R-:W-:Y:S01]  /*5240*/  FFMA R239, R141, R140, R134 ;  /* 0x0000008c8def7223 */ /* 0x000fe20000000086 */
[----:B------:R-:W-:Y:S01]  /*5250*/  @P0 FMNMX R0, R0, |R201|, !PT ;  /* 0x400000c900000209 */ /* 0x000fe20007800000 */
[----:B------:R-:W-:Y:S01]  /*5260*/  FADD R141, R147, -UR14 ;  /* 0x8000000e938d7e21 */ /* 0x000fe20008000000 */
[----:B------:R-:W-:Y:S02]  /*5270*/  F2FP.BF16.F32.PACK_AB R147, RZ, R213 ;  /* 0x000000d5ff93723e */ /* 0x000fe400000010ff */
[----:B------:R-:W2:Y:S01]  /*5280*/  LDL.LU R213, [R1+0x20] ;  /* 0x0000200001d57983 */ /* 0x000ea20000300800 */
        /* <DEDUP_REMOVED lines=9> */
[----:B------:R-:W-:Y:S01]  /*5320*/  @P1 FMUL R6, R6, UR6 ;  /* 0x0000000606061c20 */ /* 0x000fe20008400000 */
[----:B------:R-:W-:Y:S02]  /*5330*/  @P1 FMUL R5, R5, UR6 ;  /* 0x0000000605051c20 */ /* 0x000fe40008400000 */
[----:B------:R-:W-:Y:S01]  /*5340*/  @P0 FMNMX R0, R0, |R195|, !PT ;  /* 0x400000c300000209 */ /* 0x000fe20007800000 */
[----:B------:R-:W-:Y:S01]  /*5350*/  @P1 FMUL R137, R137, UR6 ;  /* 0x0000000689891c20 */ /* 0x000fe20008400000 */
[----:B------:R-:W-:Y:S02]  /*5360*/  F2FP.BF16.F32.PACK_AB R140, RZ, R7 ;  /* 0x00000007ff8c723e */ /* 0x000fe400000010ff */
[----:B------:R-:W-:Y:S01]  /*5370*/  @P0 FMNMX R0, R0, |R188|, !PT ;  /* 0x400000bc00000209 */ /* 0x000fe20007800000 */
[----:B------:R0:W-:Y:S01]  /*5380*/  F2F.BF16.F32 R7, R6 ;  /* 0x0000000600077304 */ /* 0x0001e20000202000 */
[----:B------:R-:W-:Y:S01]  /*5390*/  F2FP.BF16.F32.PACK_AB R5, RZ, R5 ;  /* 0x00000005ff05723e */ /* 0x000fe200000010ff */
[----:B------:R-:W-:Y:S01]  /*53a0*/  @P1 FMUL R139, R139, UR6 ;  /* 0x000000068b8b1c20 */ /* 0x000fe20008400000 */
[----:B------:R-:W-:-:S02]  /*53b0*/  @P0 FMNMX R0, R0, |R189|, !PT ;  /* 0x400000bd00000209 */ /* 0x000fc40007800000 */
[----:B------:R-:W-:Y:S01]  /*53c0*/  PRMT R142, R140, 0x7610, R142 ;  /* 0x000076108c8e7816 */ /* 0x000fe2000000008e */
[----:B0-----:R-:W-:Y:S02]  /*53d0*/  FADD R6, R131, 1 ;  /* 0x3f80000083067421 */ /* 0x001fe40000000000 */
[----:B------:R-:W0:Y:S01]  /*53e0*/  F2F.BF16.F32 R137, R137 ;  /* 0x0000008900897304 */ /* 0x000e220000202000 */
[----:B------:R-:W-:Y:S01]  /*53f0*/  PRMT R140, R5, 0x7610, R140 ;  /* 0x00007610058c7816 */ /* 0x000fe2000000008c */
[----:B------:R-:W-:Y:S01]  /*5400*/  FMUL R5, R141, UR4 ;  /* 0x000000048d057c20 */ /* 0x000fe20008400000 */
[----:B------:R-:W-:Y:S02]  /*5410*/  @P0 FMNMX R0, R0, |R190|, !PT ;  /* 0x400000be00000209 */ /* 0x000fe40007800000 */
[----:B------:R-:W-:Y:S01]  /*5420*/  FSEL R6, R131, R6, !P2 ;  /* 0x0000000683067208 */ /* 0x000fe20005000000 */
[----:B------:R-:W-:Y:S01]  /*5430*/  @P1 FMUL R138, R138, UR6 ;  /* 0x000000068a8a1c20 */ /* 0x000fe20008400000 */
[----:B------:R-:W-:-:S02]  /*5440*/  LOP3.LUT R142, R142, 0xffff, RZ, 0xc0, !PT ;  /* 0x0000ffff8e8e7812 */ /* 0x000fc400078ec0ff */
[----:B------:R-:W-:Y:S01]  /*5450*/  F2FP.BF16.F32.PACK_AB R139, RZ, R139 ;  /* 0x0000008bff8b723e */ /* 0x000fe200000010ff */
[----:B------:R-:W-:Y:S01]  /*5460*/  @P1 FMUL R228, R228, UR6 ;  /* 0x00000006e4e41c20 */ /* 0x000fe20008400000 */
[----:B------:R-:W-:Y:S01]  /*5470*/  FFMA R5, R5, R6, R135 ;  /* 0x0000000605057223 */ /* 0x000fe20000000087 */
[----:B------:R-:W-:Y:S02]  /*5480*/  @P0 FMNMX R0, R0, |R191|, !PT ;  /* 0x400000bf00000209 */ /* 0x000fe40007800000 */
[----:B------:R-:W-:Y:S02]  /*5490*/  PRMT R6, R140, 0x5410, R142 ;  /* 0x000054108c067816 */ /* 0x000fe4000000008e */
[----:B------:R-:W-:Y:S01]  /*54a0*/  PRMT R140, R139, 0x7610, R140 ;  /* 0x000076108b8c7816 */ /* 0x000fe2000000008c */
[----:B------:R-:W-:Y:S01]  /*54b0*/  F2F.BF16.F32 R138, R138 ;  /* 0x0000008a008a7304 */ /* 0x000fe20000202000 */
[----:B------:R-:W-:Y:S01]  /*54c0*/  @P0 FMNMX R0, R0, |R184|, !PT ;  /* 0x400000b800000209 */ /* 0x000fe20007800000 */
[----:B------:R-:W-:-:S06]  /*54d0*/  @P1 FMUL R136, R136, UR6 ;  /* 0x0000000688881c20 */ /* 0x000fcc0008400000 */
[----:B------:R-:W1:Y:S01]  /*54e0*/  F2F.BF16.F32 R139, R228 ;  /* 0x000000e4008b7304 */ /* 0x000e620000202000 */
[----:B------:R-:W-:Y:S02]  /*54f0*/  @P0 FMNMX R0, R0, |R185|, !PT ;  /* 0x400000b900000209 */ /* 0x000fe40007800000 */
[----:B0-----:R-:W-:Y:S02]  /*5500*/  SHF.L.U32 R141, R137, 0x10, RZ ;  /* 0x00000010898d7819 */ /* 0x001fe400000006ff */
[----:B------:R-:W-:Y:S02]  /*5510*/  F2FP.BF16.F32.PACK_AB R136, RZ, R136 ;  /* 0x00000088ff88723e */ /* 0x000fe400000010ff */
[----:B------:R-:W-:Y:S02]  /*5520*/  LOP3.LUT R137, R140, 0xffff, RZ, 0xc0, !PT ;  /* 0x0000ffff8c897812 */ /* 0x000fe400078ec0ff */
[----:B------:R-:W-:Y:S02]  /*5530*/  @P0 FMNMX R0, R0, |R186|, !PT ;  /* 0x400000ba00000209 */ /* 0x000fe40007800000 */
[----:B------:R-:W-:-:S02]  /*5540*/  PRMT R136, R136, 0x5410, R137 ;  /* 0x0000541088887816 */ /* 0x000fc40000000089 */
[----:B------:R-:W-:Y:S02]  /*5550*/  SHF.L.U64.HI R137, R137, 0x10, RZ ;  /* 0x0000001089897819 */ /* 0x000fe400000102ff */
[----:B------:R-:W-:Y:S02]  /*5560*/  @P0 FMNMX R0, R0, |R187|, !PT ;  /* 0x400000bb00000209 */ /* 0x000fe40007800000 */
[----:B-1----:R-:W-:Y:S01]  /*5570*/  SHF.L.U32 R139, R139, 0x10, RZ ;  /* 0x000000108b8b7819 */ /* 0x002fe200000006ff */
[----:B------:R-:W-:Y:S01]  /*5580*/  @P1 FMUL R226, R226, UR6 ;  /* 0x00000006e2e21c20 */ /* 0x000fe20008400000 */
[----:B------:R-:W-:Y:S01]  /*5590*/  LOP3.LUT R137, R137, R138, RZ, 0xfc, !PT ;  /* 0x0000008a89897212 */ /* 0x000fe200078efcff */
[----:B------:R-:W-:Y:S01]  /*55a0*/  @P1 FMUL R227, R227, UR6 ;  /* 0x00000006e3e31c20 */ /* 0x000fe20008400000 */
[----:B------:R-:W-:Y:S01]  /*55b0*/  @P0 FMNMX R0, R0, |R180|, !PT ;  /* 0x400000b400000209 */ /* 0x000fe20007800000 */
[----:B------:R-:W-:Y:S01]  /*55c0*/  @P1 FMUL R225, R225, UR6 ;  /* 0x00000006e1e11c20 */ /* 0x000fe20008400000 */
[----:B------:R-:W-:Y:S01]  /*55d0*/  SHF.L.U64.HI R142, R142, 0x10, RZ ;  /* 0x000000108e8e7819 */ /* 0x000fe200000102ff */
[----:B------:R-:W-:Y:S01]  /*55e0*/  F2F.BF16.F32 R140, R227 ;  /* 0x000000e3008c7304 */ /* 0x000fe20000202000 */
[----:B------:R-:W-:Y:S01]  /*55f0*/  LOP3.LUT R137, R137, R139, RZ, 0xfc, !PT ;  /* 0x0000008b89897212 */ /* 0x000fe200078efcff */
[----:B------:R-:W-:Y:S01]  /*5600*/  @P1 FMUL R224, R224, UR6 ;  /* 0x00000006e0e01c20 */ /* 0x000fe20008400000 */
[----:B------:R-:W-:-:S02]  /*5610*/  @P0 FMNMX R0, R0, |R182|, !PT ;  /* 0x400000b600000209 */ /* 0x000fc40007800000 */
[----:B------:R-:W-:-:S03]  /*5620*/  LOP3.LUT R7, R142, R7, RZ, 0xfc, !PT ;  /* 0x000000078e077212 */ /* 0x000fc600078efcff */
[----:B------:R-:W0:Y:S01]  /*5630*/  F2F.BF16.F32 R139, R226 ;  /* 0x000000e2008b7304 */ /* 0x000e220000202000 */
[----:B------:R-:W-:Y:S02]  /*5640*/  F2FP.BF16.F32.PACK_AB R138, RZ, R225 ;  /* 0x000000e1ff8a723e */ /* 0x000fe400000010ff */
[----:B------:R-:W-:Y:S02]  /*5650*/  @P0 FMNMX R0, R0, |R181|, !PT ;  /* 0x400000b500000209 */ /* 0x000fe40007800000 */
[----:B------:R-:W-:Y:S02]  /*5660*/  LOP3.LUT R7, R7, R141, RZ, 0xfc, !PT ;  /* 0x0000008d07077212 */ /* 0x000fe400078efcff */
[----:B------:R-:W-:Y:S02]  /*5670*/  F2FP.BF16.F32.PACK_AB R141, RZ, R224 ;  /* 0x000000e0ff8d723e */ /* 0x000fe400000010ff */
[----:B------:R-:W-:Y:S02]  /*5680*/  LOP3.LUT R138, R138, 0xffff, RZ, 0xc0, !PT ;  /* 0x0000ffff8a8a7812 */ /* 0x000fe400078ec0ff */
[----:B------:R-:W-:-:S02]  /*5690*/  @P0 FMNMX R0, R0, |R183|, !PT ;  /* 0x400000b700000209 */ /* 0x000fc40007800000 */
[----:B------:R-:W-:Y:S02]  /*56a0*/  PRMT R142, R141, 0x7610, R142 ;  /* 0x000076108d8e7816 */ /* 0x000fe4000000008e */
[----:B------:R-:W-:Y:S02]  /*56b0*/  SHF.L.U64.HI R141, R138, 0x10, RZ ;  /* 0x000000108a8d7819 */ /* 0x000fe400000102ff */
[----:B------:R-:W-:Y:S01]  /*56c0*/  @P0 FMNMX R0, R0, |R176|, !PT ;  /* 0x400000b000000209 */ /* 0x000fe20007800000 */
[----:B------:R-:W-:Y:S01]  /*56d0*/  @P1 FMUL R221, R221, UR6 ;  /* 0x00000006dddd1c20 */ /* 0x000fe20008400000 */
[----:B0-----:R-:W-:Y:S01]  /*56e0*/  LOP3.LUT R139, R141, R139, RZ, 0xfc, !PT ;  /* 0x0000008b8d8b7212 */ /* 0x001fe200078efcff */
[----:B------:R-:W-:Y:S01]  /*56f0*/  @P1 FMUL R222, R222, UR6 ;  /* 0x00000006dede1c20 */ /* 0x000fe20008400000 */
[----:B------:R-:W-:Y:S02]  /*5700*/  SHF.L.U32 R140, R140, 0x10, RZ ;  /* 0x000000108c8c7819 */ /* 0x000fe400000006ff */
[----:B------:R-:W-:Y:S01]  /*5710*/  @P0 FMNMX R0, R0, |R177|, !PT ;  /* 0x400000b100000209 */ /* 0x000fe20007800000 */
[----:B------:R-:W0:Y:S01]  /*5720*/  F2F.BF16.F32 R141, R221 ;  /* 0x000000dd008d7304 */ /* 0x000e220000202000 */
[----:B------:R-:W-:Y:S01]  /*5730*/  @P1 FMUL R220, R220, UR6 ;  /* 0x00000006dcdc1c20 */ /* 0x000fe20008400000 */
[----:B------:R-:W-:-:S02]  /*5740*/  LOP3.LUT R139, R139, R140, RZ, 0xfc, !PT ;  /* 0x0000008c8b8b7212 */ /* 0x000fc400078efcff */
[----:B------:R-:W-:Y:S02]  /*5750*/  F2FP.BF16.F32.PACK_AB R140, RZ, R222 ;  /* 0x000000deff8c723e */ /* 0x000fe400000010ff */
[----:B------:R-:W-:Y:S02]  /*5760*/  @P0 FMNMX R0, R0, |R178|, !PT ;  /* 0x400000b200000209 */ /* 0x000fe40007800000 */
[----:B------:R-:W-:Y:S02]  /*5770*/  PRMT R138, R142, 0x5410, R138 ;  /* 0x000054108e8a7816 */ /* 0x000fe4000000008a */
[----:B------:R-:W-:Y:S02]  /*5780*/  F2FP.BF16.F32.PACK_AB R142, RZ, R220 ;  /* 0x000000dcff8e723e */ /* 0x000fe400000010ff */
[----:B------:R-:W-:Y:S02]  /*5790*/  LOP3.LUT R140, R140, 0xffff, RZ, 0xc0, !PT ;  /* 0x0000ffff8c8c7812 */ /* 0x000fe400078ec0ff */
[----:B------:R-:W-:-:S02]  /*57a0*/  @P0 FMNMX R0, R0, |R179|, !PT ;  /* 0x400000b300000209 */ /* 0x000fc40007800000 */
[----:B------:R-:W-:Y:S02]  /*57b0*/  PRMT R143, R142, 0x7610, R143 ;  /* 0x000076108e8f7816 */ /* 0x000fe4000000008f */
[----:B------:R-:W-:Y:S02]  /*57c0*/  SHF.L.U64.HI R142, R140, 0x10, RZ ;  /* 0x000000108c8e7819 */ /* 0x000fe400000102ff */
[----:B------:R-:W-:Y:S01]  /*57d0*/  @P0 FMNMX R0, R0, |R172|, !PT ;  /* 0x400000ac00000209 */ /* 0x000fe20007800000 */
[----:B------:R-:W-:Y:S01]  /*57e0*/  @P1 FMUL R223, R223, UR6 ;  /* 0x00000006dfdf1c20 */ /* 0x000fe20008400000 */
[----:B0-----:R-:W-:Y:S02]  /*57f0*/  LOP3.LUT R141, R142, R141, RZ, 0xfc, !PT ;  /* 0x0000008d8e8d7212 */ /* 0x001fe400078efcff */
[----:B------:R-:W-:Y:S01]  /*5800*/  @P0 FMNMX R0, R0, |R174|, !PT ;  /* 0x400000ae00000209 */ /* 0x000fe20007800000 */
[----:B------:R-:W0:Y:S03]  /*5810*/  F2F.BF16.F32 R142, R223 ;  /* 0x000000df008e7304 */ /* 0x000e260000202000 */
[----:B------:R-:W-:Y:S01]  /*5820*/  @P0 FMNMX R0, R0, |R173|, !PT ;  /* 0x400000ad00000209 */ /* 0x000fe20007800000 */
[----:B------:R-:W-:Y:S01]  /*5830*/  @P1 FMUL R217, R217, UR6 ;  /* 0x00000006d9d91c20 */ /* 0x000fe20008400000 */
[----:B------:R-:W-:-:S02]  /*5840*/  @P1 FMUL R218, R218, UR6 ;  /* 0x00000006dada1c20 */ /* 0x000fc40008400000 */
[----:B------:R-:W-:Y:S01]  /*5850*/  @P0 FMNMX R0, R0, |R175|, !PT ;  /* 0x400000af00000209 */ /* 0x000fe20007800000 */
[----:B------:R-:W1:Y:S01]  /*5860*/  F2F.BF16.F32 R144, R217 ;  /* 0x000000d900907304 */ /* 0x000e620000202000 */
[----:B------:R-:W-:Y:S01]  /*5870*/  PRMT R140, R143, 0x5410, R140 ;  /* 0x000054108f8c7816 */ /* 0x000fe2000000008c */
[----:B------:R-:W-:Y:S01]  /*5880*/  @P1 FMUL R216, R216, UR6 ;  /* 0x00000006d8d81c20 */ /* 0x000fe20008400000 */
[----:B------:R-:W-:Y:S02]  /*5890*/  @P0 FMNMX R0, R0, |R168|, !PT ;  /* 0x400000a800000209 */ /* 0x000fe40007800000 */
[----:B------:R-:W-:Y:S02]  /*58a0*/  F2FP.BF16.F32.PACK_AB R143, RZ, R218 ;  /* 0x000000daff8f723e */ /* 0x000fe400000010ff */
[----:B------:R-:W-:Y:S02]  /*58b0*/  @P0 FMNMX R0, R0, |R169|, !PT ;  /* 0x400000a900000209 */ /* 0x000fe40007800000 */
[----:B0-----:R-:W-:-:S02]  /*58c0*/  SHF.L.U32 R142, R142, 0x10, RZ ;  /* 0x000000108e8e7819 */ /* 0x001fc400000006ff */
[----:B------:R-:W-:Y:S02]  /*58d0*/  F2FP.BF16.F32.PACK_AB R145, RZ, R216 ;  /* 0x000000d8ff91723e */ /* 0x000fe400000010ff */
[----:B------:R-:W-:Y:S02]  /*58e0*/  LOP3.LUT R143, R143, 0xffff, RZ, 0xc0, !PT ;  /* 0x0000ffff8f8f7812 */ /* 0x000fe400078ec0ff */
[----:B------:R-:W-:Y:S02]  /*58f0*/  @P0 FMNMX R0, R0, |R170|, !PT ;  /* 0x400000aa00000209 */ /* 0x000fe40007800000 */
[----:B------:R-:W-:Y:S02]  /*5900*/  LOP3.LUT R141, R141, R142, RZ, 0xfc, !PT ;  /* 0x0000008e8d8d7212 */ /* 0x000fe400078efcff */
[----:B------:R-:W-:Y:S01]  /*5910*/  PRMT R142, R145, 0x5410, R143 ;  /* 0x00005410918e7816 */ /* 0x000fe2000000008f */
[----:B------:R-:W-:Y:S01]  /*5920*/  @P1 FMUL R219, R219, UR6 ;  /* 0x00000006dbdb1c20 */ /* 0x000fe20008400000 */
[----:B------:R-:W-:-:S02]  /*5930*/  SHF.L.U64.HI R143, R143, 0x10, RZ ;  /* 0x000000108f8f7819 */ /* 0x000fc400000102ff */
[----:B------:R-:W-:Y:S02]  /*5940*/  @P0 FMNMX R0, R0, |R171|, !PT ;  /* 0x400000ab00000209 */ /* 0x000fe40007800000 */
[----:B-1----:R-:W-:Y:S02]  /*5950*/  LOP3.LUT R143, R143, R144, RZ, 0xfc, !PT ;  /* 0x000000908f8f7212 */ /* 0x002fe400078efcff */
[----:B------:R-:W0:Y:S01]  /*5960*/  F2F.BF16.F32 R144, R219 ;  /* 0x000000db00907304 */ /* 0x000e220000202000 */
[----:B------:R-:W-:Y:S01]  /*5970*/  @P0 FMNMX R0, R0, |R164|, !PT ;  /* 0x400000a400000209 */ /* 0x000fe20007800000 */
[----:B------:R-:W-:Y:S01]  /*5980*/  @P1 FMUL R214, R214, UR6 ;  /* 0x00000006d6d61c20 */ /* 0x000fe20008400000 */
[----:B------:R-:W-:Y:S02]  /*5990*/  @P1 FMUL R215, R215, UR6 ;  /* 0x00000006d7d71c20 */ /* 0x000fe40008400000 */
[----:B------:R-:W-:Y:S01]  /*59a0*/  @P0 FMNMX R0, R0, |R165|, !PT ;  /* 0x400000a500000209 */ /* 0x000fe20007800000 */
[----:B------:R-:W-:-:S03]  /*59b0*/  FADD R230, R113, 1 ;  /* 0x3f80000071e67421 */ /* 0x000fc60000000000 */
[----:B------:R-:W-:Y:S01]  /*59c0*/  @P0 FMNMX R0, R0, |R166|, !PT ;  /* 0x400000a600000209 */ /* 0x000fe20007800000 */
[----:B------:R-:W1:Y:S01]  /*59d0*/  F2F.BF16.F32 R145, R214 ;  /* 0x000000d600917304 */ /* 0x000e620000202000 */
[----:B------:R-:W-:Y:S01]  /*59e0*/  @P1 FMUL R212, R212, UR6 ;  /* 0x00000006d4d41c20 */ /* 0x000fe20008400000 */
[----:B------:R-:W-:Y:S01]  /*59f0*/  FADD R149, R149, -UR14 ;  /* 0x8000000e95957e21 */ /* 0x000fe20008000000 */
[----:B------:R-:W-:-:S05]  /*5a00*/  @P0 FMNMX R0, R0, |R167|, !PT ;  /* 0x400000a700000209 */ /* 0x000fca0007800000 */
[----:B------:R-:W3:Y:S01]  /*5a10*/  F2F.BF16.F32 R146, R215 ;  /* 0x000000d700927304 */ /* 0x000ee20000202000 */
[----:B0-----:R-:W-:Y:S01]  /*5a20*/  SHF.L.U32 R144, R144, 0x10, RZ ;  /* 0x0000001090907819 */ /* 0x001fe200000006ff */
[----:B------:R-:W-:Y:S01]  /*5a30*/  FMUL R149, R149, UR4 ;  /* 0x0000000495957c20 */ /* 0x000fe20008400000 */
[----:B------:R-:W-:Y:S02]  /*5a40*/  FSEL R230, R113, R230, !P2 ;  /* 0x000000e671e67208 */ /* 0x000fe40005000000 */
[----:B------:R-:W-:Y:S02]  /*5a50*/  F2FP.BF16.F32.PACK_AB R148, RZ, R212 ;  /* 0x000000d4ff94723e */ /* 0x000fe400000010ff */
[----:B------:R-:W-:Y:S02]  /*5a60*/  LOP3.LUT R147, R147, 0xffff, RZ, 0xc0, !PT ;  /* 0x0000ffff93937812 */ /* 0x000fe400078ec0ff */
[----:B------:R-:W-:Y:S02]  /*5a70*/  @P0 FMNMX R0, R0, |R160|, !PT ;  /* 0x400000a000000209 */ /* 0x000fe40007800000 */
[----:B------:R-:W-:Y:S01]  /*5a80*/  LOP3.LUT R143, R143, R144, RZ, 0xfc, !PT ;  /* 0x000000908f8f7212 */ /* 0x000fe200078efcff */
[----:B------:R-:W-:Y:S01]  /*5a90*/  FFMA R230, R149, R230, R117 ;  /* 0x000000e695e67223 */ /* 0x000fe20000000075 */
[----:B------:R-:W-:-:S02]  /*5aa0*/  PRMT R144, R148, 0x5410, R147 ;  /* 0x0000541094907816 */ /* 0x000fc40000000093 */
[----:B------:R-:W-:Y:S01]  /*5ab0*/  @P0 FMNMX R0, R0, |R161|, !PT ;  /* 0x400000a100000209 */ /* 0x000fe20007800000 */
[----:B------:R-:W-:Y:S01]  /*5ac0*/  FADD R149, R115, 1 ;  /* 0x3f80000073957421 */ /* 0x000fe20000000000 */
[----:B------:R-:W-:Y:S01]  /*5ad0*/  SHF.L.U64.HI R147, R147, 0x10, RZ ;  /* 0x0000001093937819 */ /* 0x000fe200000102ff */
[----:B------:R-:W-:Y:S01]  /*5ae0*/  @P1 FMUL R209, R209, UR6 ;  /* 0x00000006d1d11c20 */ /* 0x000fe20008400000 */
[----:B------:R-:W-:Y:S01]  /*5af0*/  @P1 FMUL R211, R211, UR6 ;  /* 0x00000006d3d31c20 */ /* 0x000fe20008400000 */
[----:B------:R-:W-:Y:S01]  /*5b00*/  @P1 FMUL R181, R181, UR6 ;  /* 0x00000006b5b51c20 */ /* 0x000fe20008400000 */
[----:B------:R-:W-:Y:S01]  /*5b10*/  FADD R151, R151, -UR14 ;  /* 0x8000000e97977e21 */ /* 0x000fe20008000000 */
[----:B------:R-:W-:Y:S01]  /*5b20*/  @P0 FMNMX R0, R0, |R162|, !PT ;  /* 0x400000a200000209 */ /* 0x000fe20007800000 */
[----:B------:R-:W-:Y:S01]  /*5b30*/  @P1 FMUL R210, R210, UR6 ;  /* 0x00000006d2d21c20 */ /* 0x000fe20008400000 */
[----:B-1----:R-:W-:Y:S01]  /*5b40*/  LOP3.LUT R145, R147, R145, RZ, 0xfc, !PT ;  /* 0x0000009193917212 */ /* 0x002fe200078efcff */
[----:B------:R-:W-:Y:S01]  /*5b50*/  @P1 FMUL R182, R182, UR6 ;  /* 0x00000006b6b61c20 */ /* 0x000fe20008400000 */
[----:B---3--:R-:W-:Y:S01]  /*5b60*/  SHF.L.U32 R146, R146, 0x10, RZ ;  /* 0x0000001092927819 */ /* 0x008fe200000006ff */
[----:B------:R-:W-:Y:S01]  /*5b70*/  @P1 FMUL R183, R183, UR6 ;  /* 0x00000006b7b71c20 */ /* 0x000fe20008400000 */
[----:B------:R-:W-:Y:S01]  /*5b80*/  FSEL R149, R115, R149, !P2 ;  /* 0x0000009573957208 */ /* 0x000fe20005000000 */
[----:B------:R-:W0:Y:S01]  /*5b90*/  F2F.BF16.F32 R147, R209 ;  /* 0x000000d100937304 */ /* 0x000e220000202000 */
[----:B------:R-:W-:Y:S01]  /*5ba0*/  FMUL R151, R151, UR4 ;  /* 0x0000000497977c20 */ /* 0x000fe20008400000 */
[----:B------:R-:W-:Y:S01]  /*5bb0*/  @P1 FMUL R208, R208, UR6 ;  /* 0x00000006d0d01c20 */ /* 0x000fe20008400000 */
[----:B------:R-:W-:Y:S01]  /*5bc0*/  @P0 FMNMX R0, R0, |R163|, !PT ;  /* 0x400000a300000209 */ /* 0x000fe20007800000 */
[----:B------:R-:W1:Y:S01]  /*5bd0*/  S2R R244, SR_TID.X ;  /* 0x0000000000f47919 */ /* 0x000e620000002100 */
[----:B------:R-:W-:-:S03]  /*5be0*/  LOP3.LUT R145, R145, R146, RZ, 0xfc, !PT ;  /* 0x0000009291917212 */ /* 0x000fc600078efcff */
[----:B------:R-:W3:Y:S01]  /*5bf0*/  F2F.BF16.F32 R148, R211 ;  /* 0x000000d300947304 */ /* 0x000ee20000202000 */
[----:B------:R-:W-:Y:S01]  /*5c00*/  F2FP.BF16.F32.PACK_AB R146, RZ, R210 ;  /* 0x000000d2ff92723e */ /* 0x000fe200000010ff */
[----:B------:R-:W-:Y:S01]  /*5c10*/  @P1 FMUL R180, R180, UR6 ;  /* 0x00000006b4b41c20 */ /* 0x000fe20008400000 */
[----:B------:R-:W-:Y:S01]  /*5c20*/  F2FP.BF16.F32.PACK_AB R182, RZ, R182 ;  /* 0x000000b6ffb6723e */ /* 0x000fe200000010ff */
[----:B------:R-:W-:Y:S01]  /*5c30*/  FFMA R233, R151, R149, R119 ;  /* 0x0000009597e97223 */ /* 0x000fe20000000077 */
[----:B------:R-:W-:-:S03]  /*5c40*/  @P0 FMNMX R0, R0, |R156|, !PT ;  /* 0x4000009c00000209 */ /* 0x000fc60007800000 */
[----:B------:R-:W4:Y:S01]  /*5c50*/  F2F.BF16.F32 R181, R181 ;  /* 0x000000b500b57304 */ /* 0x000f220000202000 */
[----:B------:R-:W-:Y:S02]  /*5c60*/  F2FP.BF16.F32.PACK_AB R149, RZ, R208 ;  /* 0x000000d0ff95723e */ /* 0x000fe400000010ff */
[----:B------:R-:W-:Y:S01]  /*5c70*/  LOP3.LUT R146, R146, 0xffff, RZ, 0xc0, !PT ;  /* 0x0000ffff92927812 */ /* 0x000fe200078ec0ff */
[----:B------:R-:W-:Y:S01]  /*5c80*/  @P1 FMUL R177, R177, UR6 ;  /* 0x00000006b1b11c20 */ /* 0x000fe20008400000 */
[----:B------:R-:W-:-:S03]  /*5c90*/  F2FP.BF16.F32.PACK_AB R180, RZ, R180 ;  /* 0x000000b4ffb4723e */ /* 0x000fc600000010ff */
[----:B------:R-:W1:Y:S01]  /*5ca0*/  F2F.BF16.F32 R183, R183 ;  /* 0x000000b700b77304 */ /* 0x000e620000202000 */
[----:B------:R-:W-:Y:S01]  /*5cb0*/  LOP3.LUT R182, R182, 0xffff, RZ, 0xc0, !PT ;  /* 0x0000ffffb6b67812 */ /* 0x000fe200078ec0ff */
[----:B------:R-:W-:Y:S01]  /*5cc0*/  @P1 FMUL R176, R176, UR6 ;  /* 0x00000006b0b01c20 */ /* 0x000fe20008400000 */
[----:B------:R-:W-:Y:S02]  /*5cd0*/  @P0 FMNMX R0, R0, |R158|, !PT ;  /* 0x4000009e00000209 */ /* 0x000fe40007800000 */
[----:B------:R-:W-:Y:S02]  /*5ce0*/  PRMT R150, R149, 0x7610, R150 ;  /* 0x0000761095967816 */ /* 0x000fe40000000096 */
[----:B------:R-:W-:Y:S01]  /*5cf0*/  SHF.L.U64.HI R149, R146, 0x10, RZ ;  /* 0x0000001092957819 */ /* 0x000fe200000102ff */
[----:B------:R-:W-:Y:S01]  /*5d00*/  @P1 FMUL R206, R206, UR6 ;  /* 0x00000006cece1c20 */ /* 0x000fe20008400000 */
[----:B------:R-:W-:Y:S01]  /*5d10*/  PRMT R180, R180, 0x5410, R182 ;  /* 0x00005410b4b47816 */ /* 0x000fe200000000b6 */
[----:B------:R-:W-:Y:S01]  /*5d20*/  @P1 FMUL R178, R178, UR6 ;  /* 0x00000006b2b21c20 */ /* 0x000fe20008400000 */
[----:B------:R-:W-:Y:S01]  /*5d30*/  SHF.L.U64.HI R182, R182, 0x10, RZ ;  /* 0x00000010b6b67819 */ /* 0x000fe200000102ff */
[----:B------:R-:W-:Y:S01]  /*5d40*/  @P1 FMUL R207, R207, UR6 ;  /* 0x00000006cfcf1c20 */ /* 0x000fe20008400000 */
[----:B------:R-:W-:Y:S01]  /*5d50*/  @P0 FMNMX R0, R0, |R157|, !PT ;  /* 0x4000009d00000209 */ /* 0x000fe20007800000 */
[----:B------:R-:W-:Y:S01]  /*5d60*/  @P1 FMUL R205, R205, UR6 ;  /* 0x00000006cdcd1c20 */ /* 0x000fe20008400000 */
[----:B------:R-:W-:Y:S01]  /*5d70*/  F2FP.BF16.F32.PACK_AB R177, RZ, R177 ;  /* 0x000000b1ffb1723e */ /* 0x000fe200000010ff */
[----:B------:R-:W-:Y:S01]  /*5d80*/  @P1 FMUL R174, R174, UR6 ;  /* 0x00000006aeae1c20 */ /* 0x000fe20008400000 */
[----:B0-----:R-:W-:-:S02]  /*5d90*/  LOP3.LUT R147, R149, R147, RZ, 0xfc, !PT ;  /* 0x0000009395937212 */ /* 0x001fc400078efcff */
[----:B---3--:R-:W-:Y:S02]  /*5da0*/  SHF.L.U32 R148, R148, 0x10, RZ ;  /* 0x0000001094947819 */ /* 0x008fe400000006ff */
[----:B------:R-:W-:Y:S01]  /*5db0*/  F2FP.BF16.F32.PACK_AB R176, RZ, R176 ;  /* 0x000000b0ffb0723e */ /* 0x000fe200000010ff */
[----:B------:R-:W0:Y:S01]  /*5dc0*/  F2F.BF16.F32 R149, R206 ;  /* 0x000000ce00957304 */ /* 0x000e220000202000 */
[----:B------:R-:W-:Y:S01]  /*5dd0*/  PRMT R146, R150, 0x5410, R146 ;  /* 0x0000541096927816 */ /* 0x000fe20000000092 */
[----:B------:R-:W-:Y:S01]  /*5de0*/  @P1 FMUL R204, R204, UR6 ;  /* 0x00000006cccc1c20 */ /* 0x000fe20008400000 */
[----:B----4-:R-:W-:Y:S02]  /*5df0*/  LOP3.LUT R181, R182, R181, RZ, 0xfc, !PT ;  /* 0x000000b5b6b57212 */ /* 0x010fe400078efcff */
[----:B------:R-:W-:Y:S02]  /*5e00*/  @P0 FMNMX R0, R0, |R159|, !PT ;  /* 0x4000009f00000209 */ /* 0x000fe40007800000 */
[----:B------:R-:W-:Y:S01]  /*5e10*/  PRMT R182, R177, 0x7610, R182 ;  /* 0x00007610b1b67816 */ /* 0x000fe200000000b6 */
[----:B------:R-:W3:Y:S01]  /*5e20*/  F2F.BF16.F32 R150, R207 ;  /* 0x000000cf00967304 */ /* 0x000ee20000202000 */
[----:B------:R-:W-:Y:S01]  /*5e30*/  LOP3.LUT R147, R147, R148, RZ, 0xfc, !PT ;  /* 0x0000009493937212 */ /* 0x000fe200078efcff */
[----:B------:R-:W-:Y:S01]  /*5e40*/  @P1 FMUL R173, R173, UR6 ;  /* 0x00000006adad1c20 */ /* 0x000fe20008400000 */
[----:B------:R-:W-:-:S02]  /*5e50*/  PRMT R177, R176, 0x7610, R177 ;  /* 0x00007610b0b17816 */ /* 0x000fc400000000b1 */
[----:B------:R-:W-:Y:S02]  /*5e60*/  F2FP.BF16.F32.PACK_AB R148, RZ, R205 ;  /* 0x000000cdff94723e */ /* 0x000fe400000010ff */
[----:B-1----:R-:W-:Y:S01]  /*5e70*/  SHF.L.U32 R183, R183, 0x10, RZ ;  /* 0x00000010b7b77819 */ /* 0x002fe200000006ff */
[----:B------:R-:W1:Y:S01]  /*5e80*/  F2F.BF16.F32 R178, R178 ;  /* 0x000000b200b27304 */ /* 0x000e620000202000 */
[----:B------:R-:W-:Y:S01]  /*5e90*/  F2FP.BF16.F32.PACK_AB R176, RZ, R174 ;  /* 0x000000aeffb0723e */ /* 0x000fe200000010ff */
[----:B------:R-:W-:Y:S01]  /*5ea0*/  @P1 FMUL R175, R175, UR6 ;  /* 0x00000006afaf1c20 */ /* 0x000fe20008400000 */
[----:B------:R-:W-:Y:S01]  /*5eb0*/  @P0 FMNMX R0, R0, |R152|, !PT ;  /* 0x4000009800000209 */ /* 0x000fe20007800000 */
[----:B------:R-:W-:Y:S01]  /*5ec0*/  @P1 FMUL R170, R170, UR6 ;  /* 0x00000006aaaa1c20 */ /* 0x000fe20008400000 */
[----:B------:R-:W-:Y:S02]  /*5ed0*/  F2FP.BF16.F32.PACK_AB R151, RZ, R204 ;  /* 0x000000ccff97723e */ /* 0x000fe400000010ff */
[----:B------:R-:W-:-:S02]  /*5ee0*/  LOP3.LUT R148, R148, 0xffff, RZ, 0xc0, !PT ;  /* 0x0000ffff94947812 */ /* 0x000fc400078ec0ff */
[----:B------:R-:W-:Y:S01]  /*5ef0*/  LOP3.LUT R181, R181, R183, RZ, 0xfc, !PT ;  /* 0x000000b7b5b57212 */ /* 0x000fe200078efcff */
[----:B------:R-:W4:Y:S01]  /*5f00*/  F2F.BF16.F32 R173, R173 ;  /* 0x000000ad00ad7304 */ /* 0x000f220000202000 */
[----:B------:R-:W-:Y:S01]  /*5f10*/  LOP3.LUT R174, R182, 0xffff, RZ, 0xc0, !PT ;  /* 0x0000ffffb6ae7812 */ /* 0x000fe200078ec0ff */
[----:B------:R-:W-:Y:S01]  /*5f20*/  @P1 FMUL R172, R172, UR6 ;  /* 0x00000006acac1c20 */ /* 0x000fe20008400000 */
[----:B------:R-:W-:Y:S01]  /*5f30*/  PRMT R183, R176, 0x7610, R183 ;  /* 0x00007610b0b77816 */ /* 0x000fe200000000b7 */
[----:B------:R-:W-:Y:S01]  /*5f40*/  @P1 FMUL R171, R171, UR6 ;  /* 0x00000006abab1c20 */ /* 0x000fe20008400000 */
[----:B------:R-:W-:Y:S01]  /*5f50*/  @P0 FMNMX R0, R0, |R154|, !PT ;  /* 0x4000009a00000209 */ /* 0x000fe20007800000 */
[----:B------:R-:W-:Y:S01]  /*5f60*/  @P1 FMUL R157, R157, UR6 ;  /* 0x000000069d9d1c20 */ /* 0x000fe20008400000 */
[----:B------:R-:W-:Y:S01]  /*5f70*/  PRMT R204, R151, 0x7610, R204 ;  /* 0x0000761097cc7816 */ /* 0x000fe200000000cc */
[----:B------:R1:W2:Y:S01]  /*5f80*/  F2F.BF16.F32 R176, R175 ;  /* 0x000000af00b07304 */ /* 0x0002a20000202000 */
[----:B------:R-:W-:Y:S01]  /*5f90*/  @P1 FMUL R169, R169, UR6 ;  /* 0x00000006a9a91c20 */ /* 0x000fe20008400000 */
[----:B------:R-:W-:Y:S01]  /*5fa0*/  @P1 FMUL R200, R200, UR6 ;  /* 0x00000006c8c81c20 */ /* 0x000fe20008400000 */
[----:B------:R-:W-:Y:S01]  /*5fb0*/  SHF.L.U64.HI R151, R148, 0x10, RZ ;  /* 0x0000001094977819 */ /* 0x000fe200000102ff */
[----:B------:R-:W-:Y:S01]  /*5fc0*/  @P1 FMUL R158, R158, UR6 ;  /* 0x000000069e9e1c20 */ /* 0x000fe20008400000 */
[----:B------:R-:W-:Y:S01]  /*5fd0*/  SHF.L.U64.HI R182, R174, 0x10, RZ ;  /* 0x00000010aeb67819 */ /* 0x000fe200000102ff */
[----:B------:R-:W-:Y:S01]  /*5fe0*/  USHF.L.U32 UR11, UR5, 0x7, URZ ;  /* 0x00000007050b7899 */ /* 0x000fe2000800063f */
[----:B------:R-:W-:Y:S01]  /*5ff0*/  @P0 FMNMX R0, R0, |R153|, !PT ;  /* 0x4000009900000209 */ /* 0x000fe20007800000 */
[----:B------:R-:W2:Y:S01]  /*6000*/  F2F.BF16.F32 R170, R170 ;  /* 0x000000aa00aa7304 */ /* 0x000ea20000202000 */
[----:B------:R-:W-:Y:S01]  /*6010*/  PRMT R174, R177, 0x5410, R174 ;  /* 0x00005410b1ae7816 */ /* 0x000fe200000000ae */
[----:B------:R-:W-:Y:S01]  /*6020*/  @P1 FMUL R159, R159, UR6 ;  /* 0x000000069f9f1c20 */ /* 0x000fe20008400000 */
[----:B------:R-:W-:-:S02]  /*6030*/  F2FP.BF16.F32.PACK_AB R172, RZ, R172 ;  /* 0x000000acffac723e */ /* 0x000fc400000010ff */
[----:B------:R-:W-:Y:S01]  /*6040*/  LOP3.LUT R177, R183, 0xffff, RZ, 0xc0, !PT ;  /* 0x0000ffffb7b17812 */ /* 0x000fe200078ec0ff */
[----:B------:R-:W-:Y:S01]  /*6050*/  @P1 FMUL R156, R156, UR6 ;  /* 0x000000069c9c1c20 */ /* 0x000fe20008400000 */
[----:B0-----:R-:W-:Y:S01]  /*6060*/  LOP3.LUT R149, R151, R149, RZ, 0xfc, !PT ;  /* 0x0000009597957212 */ /* 0x001fe200078efcff */
[----:B------:R-:W-:Y:S01]  /*6070*/  F2F.BF16.F32 R171, R171 ;  /* 0x000000ab00ab7304 */ /* 0x000fe20000202000 */
[----:B------:R-:W-:Y:S02]  /*6080*/  F2FP.BF16.F32.PACK_AB R169, RZ, R169 ;  /* 0x000000a9ffa9723e */ /* 0x000fe400000010ff */
[----:B------:R-:W-:Y:S02]  /*6090*/  F2FP.BF16.F32.PACK_AB R151, RZ, R200 ;  /* 0x000000c8ff97723e */ /* 0x000fe400000010ff */
[----:B---3--:R-:W-:Y:S02]  /*60a0*/  SHF.L.U32 R150, R150, 0x10, RZ ;  /* 0x0000001096967819 */ /* 0x008fe400000006ff */
[----:B------:R-:W-:Y:S01]  /*60b0*/  @P0 FMNMX R0, R0, |R229|, !PT ;  /* 0x400000e500000209 */ /* 0x000fe20007800000 */
[----:B------:R-:W0:Y:S01]  /*60c0*/  F2F.BF16.F32 R157, R157 ;  /* 0x0000009d009d7304 */ /* 0x000e220000202000 */
[----:B-1----:R-:W-:Y:S01]  /*60d0*/  LOP3.LUT R175, R182, R178, RZ, 0xfc, !PT ;  /* 0x000000b2b6af7212 */ /* 0x002fe200078efcff */
[----:B------:R-:W-:Y:S01]  /*60e0*/  @P1 FMUL R201, R201, UR6 ;  /* 0x00000006c9c91c20 */ /* 0x000fe20008400000 */
[----:B------:R-:W-:Y:S01]  /*60f0*/  F2FP.BF16.F32.PACK_AB R158, RZ, R158 ;  /* 0x0000009eff9e723e */ /* 0x000fe200000010ff */
[----:B------:R-:W-:Y:S01]  /*6100*/  @P1 FMUL R168, R168, UR6 ;  /* 0x00000006a8a81c20 */ /* 0x000fe20008400000 */
[----:B------:R-:W-:-:S02]  /*6110*/  LOP3.LUT R244, R244, 0x1f, RZ, 0xc0, !PT ;  /* 0x0000001ff4f47812 */ /* 0x000fc400078ec0ff */
[----:B------:R-:W-:Y:S01]  /*6120*/  SHF.L.U64.HI R178, R177, 0x10, RZ ;  /* 0x00000010b1b27819 */ /* 0x000fe200000102ff */
[----:B------:R-:W1:Y:S01]  /*6130*/  F2F.BF16.F32 R159, R159 ;  /* 0x0000009f009f7304 */ /* 0x000e620000202000 */
[----:B------:R-:W-:Y:S02]  /*6140*/  PRMT R172, R172, 0x5410, R177 ;  /* 0x00005410acac7816 */ /* 0x000fe400000000b1 */
[----:B------:R-:W-:Y:S02]  /*6150*/  MOV R200, UR11 ;  /* 0x0000000b00c87c02 */ /* 0x000fe40008000f00 */
[----:B------:R-:W-:Y:S02]  /*6160*/  LOP3.LUT R177, R169, 0xffff, RZ, 0xc0, !PT ;  /* 0x0000ffffa9b17812 */ /* 0x000fe400078ec0ff */
[----:B------:R-:W-:Y:S02]  /*6170*/  LOP3.LUT R149, R149, R150, RZ, 0xfc, !PT ;  /* 0x0000009695957212 */ /* 0x000fe400078efcff */
[----:B------:R-:W-:Y:S01]  /*6180*/  @P0 FMNMX R0, R0, |R155|, !PT ;  /* 0x4000009b00000209 */ /* 0x000fe20007800000 */
[----:B------:R-:W-:Y:S01]  /*6190*/  @P1 FMUL R154, R154, UR6 ;  /* 0x000000069a9a1c20 */ /* 0x000fe20008400000 */
[----:B------:R-:W-:Y:S01]  /*61a0*/  PRMT R150, R151, 0x7610, R150 ;  /* 0x0000761097967816 */ /* 0x000fe20000000096 */
[----:B------:R-:W-:Y:S01]  /*61b0*/  @P1 FMUL R153, R153, UR6 ;  /* 0x0000000699991c20 */ /* 0x000fe20008400000 */
[----:B------:R-:W-:Y:S01]  /*61c0*/  F2FP.BF16.F32.PACK_AB R156, RZ, R156 ;  /* 0x0000009cff9c723e */ /* 0x000fe200000010ff */
[----:B------:R3:W-:Y:S01]  /*61d0*/  F2F.BF16.F32 R151, R201 ;  /* 0x000000c900977304 */ /* 0x0007e20000202000 */
[----:B------:R-:W-:Y:S01]  /*61e0*/  LOP3.LUT R158, R158, 0xffff, RZ, 0xc0, !PT ;  /* 0x0000ffff9e9e7812 */ /* 0x000fe200078ec0ff */
[----:B------:R-:W-:Y:S01]  /*61f0*/  @P1 FMUL R165, R165, UR6 ;  /* 0x00000006a5a51c20 */ /* 0x000fe20008400000 */
[----:B------:R-:W-:Y:S01]  /*6200*/  SHF.L.U64.HI R169, R177, 0x10, RZ ;  /* 0x00000010b1a97819 */ /* 0x000fe200000102ff */
[----:B------:R-:W-:Y:S01]  /*6210*/  @P1 FMUL R167, R167, UR6 ;  /* 0x00000006a7a71c20 */ /* 0x000fe20008400000 */
[----:B----4-:R-:W-:-:S02]  /*6220*/  LOP3.LUT R173, R178, R173, RZ, 0xfc, !PT ;  /* 0x000000adb2ad7212 */ /* 0x010fc400078efcff */
[----:B--2---:R-:W-:Y:S02]  /*6230*/  SHF.L.U32 R176, R176, 0x10, RZ ;  /* 0x00000010b0b07819 */ /* 0x004fe400000006ff */
[----:B---3--:R-:W-:Y:S02]  /*6240*/  LOP3.LUT R201, R200, 0x80, R244, 0xe2, !PT ;  /* 0x00000080c8c97812 */ /* 0x008fe400078ee2f4 */
[----:B------:R-:W2:Y:S01]  /*6250*/  S2R R244, SR_TID.X ;  /* 0x0000000000f47919 */ /* 0x000ea20000002100 */
[----:B------:R-:W-:Y:S02]  /*6260*/  F2FP.BF16.F32.PACK_AB R168, RZ, R168 ;  /* 0x000000a8ffa8723e */ /* 0x000fe400000010ff */
[----:B------:R-:W-:Y:S01]  /*6270*/  @P0 FMNMX R0, R0, |R230|, !PT ;  /* 0x400000e600000209 */ /* 0x000fe20007800000 */
[----:B------:R-:W-:Y:S01]  /*6280*/  @P1 FMUL R166, R166, UR6 ;  /* 0x00000006a6a61c20 */ /* 0x000fe20008400000 */
[----:B------:R-:W-:Y:S02]  /*6290*/  PRMT R156, R156, 0x5410, R158 ;  /* 0x000054109c9c7816 */ /* 0x000fe4000000009e */
[----:B------:R-:W-:Y:S01]  /*62a0*/  SHF.L.U64.HI R158, R158, 0x10, RZ ;  /* 0x000000109e9e7819 */ /* 0x000fe200000102ff */
[----:B------:R-:W-:Y:S01]  /*62b0*/  @P1 FMUL R164, R164, UR6 ;  /* 0x00000006a4a41c20 */ /* 0x000fe20008400000 */
[----:B------:R-:W-:Y:S01]  /*62c0*/  LOP3.LUT R169, R169, R170, RZ, 0xfc, !PT ;  /* 0x000000aaa9a97212 */ /* 0x000fe200078efcff */
[----:B------:R-:W3:Y:S01]  /*62d0*/  F2F.BF16.F32 R153, R153 ;  /* 0x0000009900997304 */ /* 0x000ee20000202000 */
[----:B------:R-:W-:Y:S01]  /*62e0*/  F2FP.BF16.F32.PACK_AB R154, RZ, R154 ;  /* 0x0000009aff9a723e */ /* 0x000fe200000010ff */
[----:B------:R-:W-:Y:S01]  /*62f0*/  @P1 FMUL R161, R161, UR6 ;  /* 0x00000006a1a11c20 */ /* 0x000fe20008400000 */
[----:B------:R-:W-:-:S02]  /*6300*/  LOP3.LUT R173, R173, R176, RZ, 0xfc, !PT ;  /* 0x000000b0adad7212 */ /* 0x000fc400078efcff */
[----:B------:R-:W-:Y:S02]  /*6310*/  F2FP.BF16.F32.PACK_AB R170, RZ, R165 ;  /* 0x000000a5ffaa723e */ /* 0x000fe400000010ff */
[----:B------:R-:W-:Y:S01]  /*6320*/  @P0 FMNMX R0, R0, |R231|, !PT ;  /* 0x400000e700000209 */ /* 0x000fe20007800000 */
[----:B------:R4:W-:Y:S01]  /*6330*/  F2F.BF16.F32 R165, R167 ;  /* 0x000000a700a57304 */ /* 0x0009e20000202000 */
[----:B------:R-:W-:Y:S01]  /*6340*/  PRMT R176, R168, 0x7610, R176 ;  /* 0x00007610a8b07816 */ /* 0x000fe200000000b0 */
[----:B------:R-:W-:Y:S01]  /*6350*/  @P1 FMUL R162, R162, UR6 ;  /* 0x00000006a2a21c20 */ /* 0x000fe20008400000 */
[----:B0-----:R-:W-:Y:S01]  /*6360*/  LOP3.LUT R157, R158, R157, RZ, 0xfc, !PT ;  /* 0x0000009d9e9d7212 */ /* 0x001fe200078efcff */
[----:B------:R-:W-:Y:S01]  /*6370*/  @P1 FMUL R229, R229, UR6 ;  /* 0x00000006e5e51c20 */ /* 0x000fe20008400000 */
[----:B------:R-:W-:-:S03]  /*6380*/  PRMT R158, R154, 0x7610, R158 ;  /* 0x000076109a9e7816 */ /* 0x000fc6000000009e */
[----:B------:R-:W0:Y:S01]  /*6390*/  F2F.BF16.F32 R168, R166 ;  /* 0x000000a600a87304 */ /* 0x000e220000202000 */
[----:B----4-:R-:W-:Y:S02]  /*63a0*/  SHF.L.U32 R167, R171, 0x10, RZ ;  /* 0x00000010aba77819 */ /* 0x010fe400000006ff */
[----:B------:R-:W-:Y:S02]  /*63b0*/  @P0 FMNMX R0, R0, |R233|, !PT ;  /* 0x400000e900000209 */ /* 0x000fe40007800000 */
[----:B------:R-:W-:Y:S02]  /*63c0*/  F2FP.BF16.F32.PACK_AB R164, RZ, R164 ;  /* 0x000000a4ffa4723e */ /* 0x000fe400000010ff */
[----:B------:R-:W-:Y:S02]  /*63d0*/  LOP3.LUT R167, R169, R167, RZ, 0xfc, !PT ;  /* 0x000000a7a9a77212 */ /* 0x000fe400078efcff */
[----:B------:R-:W-:Y:S01]  /*63e0*/  F2FP.BF16.F32.PACK_AB R161, RZ, R161 ;  /* 0x000000a1ffa1723e */ /* 0x000fe200000010ff */
[----:B------:R4:W-:Y:S01]  /*63f0*/  F2F.BF16.F32 R169, R162 ;  /* 0x000000a200a97304 */ /* 0x0009e20000202000 */
[----:B-1----:R-:W-:Y:S01]  /*6400*/  SHF.L.U32 R159, R159, 0x10, RZ ;  /* 0x000000109f9f7819 */ /* 0x002fe200000006ff */
[----:B------:R-:W-:Y:S01]  /*6410*/  @P1 FMUL R163, R163, UR6 ;  /* 0x00000006a3a31c20 */ /* 0x000fe20008400000 */
[----:B------:R-:W-:Y:S01]  /*6420*/  LOP3.LUT R158, R158, 0xffff, RZ, 0xc0, !PT ;  /* 0x0000ffff9e9e7812 */ /* 0x000fe200078ec0ff */
[----:B------:R-:W-:Y:S01]  /*6430*/  @P1 FMUL R152, R152, UR6 ;  /* 0x0000000698981c20 */ /* 0x000fe20008400000 */
[----:B------:R-:W-:Y:S01]  /*6440*/  @P0 FMNMX R0, R0, |R232|, !PT ;  /* 0x400000e800000209 */ /* 0x000fe20007800000 */
[----:B------:R-:W-:-:S02]  /*6450*/  @P1 FMUL R160, R160, UR6 ;  /* 0x00000006a0a01c20 */ /* 0x000fc40008400000 */
[----:B------:R-:W1:Y:S01]  /*6460*/  F2F.BF16.F32 R154, R229 ;  /* 0x000000e5009a7304 */ /* 0x000e620000202000 */
[----:B----4-:R-:W-:Y:S02]  /*6470*/  LOP3.LUT R162, R170, 0xffff, RZ, 0xc0, !PT ;  /* 0x0000ffffaaa27812 */ /* 0x010fe400078ec0ff */
[----:B------:R-:W-:Y:S01]  /*6480*/  PRMT R170, R164, 0x7610, R170 ;  /* 0x00007610a4aa7816 */ /* 0x000fe200000000aa */
[----:B------:R-:W-:Y:S01]  /*6490*/  @P1 FMUL R230, R230, UR6 ;  /* 0x00000006e6e61c20 */ /* 0x000fe20008400000 */
[----:B------:R-:W-:Y:S02]  /*64a0*/  PRMT R164, R161, 0x7610, R164 ;  /* 0x00007610a1a47816 */ /* 0x000fe400000000a4 */
[----:B------:R-:W-:Y:S01]  /*64b0*/  LOP3.LUT R157, R157, R159, RZ, 0xfc, !PT ;  /* 0x0000009f9d9d7212 */ /* 0x000fe200078efcff */
[----:B------:R4:W2:Y:S01]  /*64c0*/  F2F.BF16.F32 R161, R163 ;  /* 0x000000a300a17304 */ /* 0x0008a20000202000 */
[----:B------:R-:W-:Y:S01]  /*64d0*/  SHF.L.U64.HI R159, R158, 0x10, RZ ;  /* 0x000000109e9f7819 */ /* 0x000fe200000102ff */
[----:B------:R-:W-:Y:S01]  /*64e0*/  @P1 FMUL R202, R202, UR6 ;  /* 0x00000006caca1c20 */ /* 0x000fe20008400000 */
[----:B------:R-:W-:Y:S01]  /*64f0*/  @P0 FMNMX R0, R0, |R234|, !PT ;  /* 0x400000ea00000209 */ /* 0x000fe20007800000 */
[----:B------:R-:W-:Y:S01]  /*6500*/  @P1 FMUL R231, R231, UR6 ;  /* 0x00000006e7e71c20 */ /* 0x000fe20008400000 */
[----:B------:R-:W-:Y:S01]  /*6510*/  F2FP.BF16.F32.PACK_AB R152, RZ, R152 ;  /* 0x00000098ff98723e */ /* 0x000fe200000010ff */
[----:B------:R-:W-:Y:S01]  /*6520*/  @P1 FMUL R155, R155, UR6 ;  /* 0x000000069b9b1c20 */ /* 0x000fe20008400000 */
[----:B------:R-:W-:-:S02]  /*6530*/  LOP3.LUT R164, R164, 0xffff, RZ, 0xc0, !PT ;  /* 0x0000ffffa4a47812 */ /* 0x000fc400078ec0ff */
[----:B----4-:R-:W-:Y:S02]  /*6540*/  SHF.L.U64.HI R163, R162, 0x10, RZ ;  /* 0x00000010a2a37819 */ /* 0x010fe400000102ff */
[----:B------:R-:W-:Y:S02]  /*6550*/  F2FP.BF16.F32.PACK_AB R160, RZ, R160 ;  /* 0x000000a0ffa0723e */ /* 0x000fe400000010ff */
[----:B---3--:R-:W-:Y:S02]  /*6560*/  LOP3.LUT R153, R159, R153, RZ, 0xfc, !PT ;  /* 0x000000999f997212 */ /* 0x008fe400078efcff */
[----:B------:R-:W-:Y:S02]  /*6570*/  F2FP.BF16.F32.PACK_AB R159, RZ, R230 ;  /* 0x000000e6ff9f723e */ /* 0x000fe400000010ff */
[----:B------:R-:W-:Y:S02]  /*6580*/  @P0 FMNMX R0, R0, |R235|, !PT ;  /* 0x400000eb00000209 */ /* 0x000fe40007800000 */
[----:B0-----:R-:W-:-:S02]  /*6590*/  LOP3.LUT R163, R163, R168, RZ, 0xfc, !PT ;  /* 0x000000a8a3a37212 */ /* 0x001fc400078efcff */
[----:B------:R-:W-:Y:S02]  /*65a0*/  PRMT R152, R152, 0x5410, R158 ;  /* 0x0000541098987816 */ /* 0x000fe4000000009e */
[----:B------:R-:W-:Y:S01]  /*65b0*/  F2FP.BF16.F32.PACK_AB R202, RZ, R202 ;  /* 0x000000caffca723e */ /* 0x000fe200000010ff */
[----:B------:R-:W0:Y:S01]  /*65c0*/  F2F.BF16.F32 R158, R231 ;  /* 0x000000e7009e7304 */ /* 0x000e220000202000 */
[----:B------:R-:W-:Y:S02]  /*65d0*/  SHF.L.U64.HI R168, R164, 0x10, RZ ;  /* 0x00000010a4a87819 */ /* 0x000fe400000102ff */
[----:B------:R-:W-:Y:S01]  /*65e0*/  PRMT R160, R160, 0x5410, R164 ;  /* 0x00005410a0a07816 */ /* 0x000fe200000000a4 */
[----:B------:R-:W-:Y:S01]  /*65f0*/  @P1 FMUL R197, R197, UR6 ;  /* 0x00000006c5c51c20 */ /* 0x000fe20008400000 */
[----:B------:R-:W-:Y:S02]  /*6600*/  F2FP.BF16.F32.PACK_AB R164, RZ, R155 ;  /* 0x0000009bffa4723e */ /* 0x000fe400000010ff */
[----:B------:R-:W-:-:S02]  /*6610*/  PRMT R155, R159, 0x7610, R155 ;  /* 0x000076109f9b7816 */ /* 0x000fc4000000009b */
[----:B------:R-:W-:Y:S01]  /*6620*/  @P0 FMNMX R0, R0, |R237|, !PT ;  /* 0x400000ed00000209 */ /* 0x000fe20007800000 */
[----:B------:R-:W-:Y:S01]  /*6630*/  @P1 FMUL R179, R179, UR6 ;  /* 0x00000006b3b31c20 */ /* 0x000fe20008400000 */
[----:B------:R-:W-:Y:S01]  /*6640*/  LOP3.LUT R200, R202, 0xffff, RZ, 0xc0, !PT ;  /* 0x0000ffffcac87812 */ /* 0x000fe200078ec0ff */
[----:B------:R-:W-:Y:S01]  /*6650*/  @P1 FMUL R198, R198, UR6 ;  /* 0x00000006c6c61c20 */ /* 0x000fe20008400000 */
[----:B------:R-:W-:Y:S02]  /*6660*/  SHF.L.U32 R165, R165, 0x10, RZ ;  /* 0x00000010a5a57819 */ /* 0x000fe400000006ff */
[----:B-1----:R-:W-:Y:S02]  /*6670*/  SHF.L.U32 R154, R154, 0x10, RZ ;  /* 0x000000109a9a7819 */ /* 0x002fe400000006ff */
[----:B------:R-:W-:Y:S02]  /*6680*/  PRMT R159, R164, 0x7610, R159 ;  /* 0x00007610a49f7816 */ /* 0x000fe4000000009f */
[----:B------:R-:W-:-:S02]  /*6690*/  LOP3.LUT R155, R155, 0xffff, RZ, 0xc0, !PT ;  /* 0x0000ffff9b9b7812 */ /* 0x000fc400078ec0ff */
[----:B------:R-:W-:Y:S01]  /*66a0*/  @P0 FMNMX R0, R0, |R236|, !PT ;  /* 0x400000ec00000209 */ /* 0x000fe20007800000 */
[----:B------:R-:W1:Y:S01]  /*66b0*/  F2F.BF16.F32 R197, R197 ;  /* 0x000000c500c57304 */ /* 0x000e620000202000 */
[----:B------:R-:W-:Y:S02]  /*66c0*/  PRMT R150, R150, 0x5410, R200 ;  /* 0x0000541096967816 */ /* 0x000fe400000000c8 */
[----:B------:R-:W-:Y:S01]  /*66d0*/  SHF.L.U64.HI R202, R200, 0x10, RZ ;  /* 0x00000010c8ca7819 */ /* 0x000fe200000102ff */
[----:B------:R-:W-:Y:S01]  /*66e0*/  IMAD R200, R3, 0x1800, RZ ;  /* 0x0000180003c87824 */ /* 0x000fe200078e02ff */
[----:B------:R-:W-:Y:S01]  /*66f0*/  LOP3.LUT R163, R163, R165, RZ, 0xfc, !PT ;  /* 0x000000a5a3a37212 */ /* 0x000fe200078efcff */
[----:B------:R-:W-:Y:S01]  /*6700*/  @P1 FMUL R233, R233, UR6 ;  /* 0x00000006e9e91c20 */ /* 0x000fe20008400000 */
[----:B------:R-:W-:Y:S01]  /*6710*/  LOP3.LUT R153, R153, R154, RZ, 0xfc, !PT ;  /* 0x0000009a99997212 */ /* 0x000fe200078efcff */
[----:B------:R-:W3:Y:S01]  /*6720*/  F2F.BF16.F32 R179, R179 ;  /* 0x000000b300b37304 */ /* 0x000ee20000202000 */
[----:B--2---:R-:W-:Y:S01]  /*6730*/  LOP3.LUT R201, R201, 0x60, R244, 0xf8, !PT ;  /* 0x00000060c9c97812 */ /* 0x004fe200078ef8f4 */
[----:B------:R-:W-:Y:S01]  /*6740*/  @P1 FMUL R193, R193, UR6 ;  /* 0x00000006c1c11c20 */ /* 0x000fe20008400000 */
[----:B------:R-:W-:Y:S01]  /*6750*/  LOP3.LUT R165, R168, R169, RZ, 0xfc, !PT ;  /* 0x000000a9a8a57212 */ /* 0x000fe200078efcff */
[----:B------:R-:W-:Y:S01]  /*6760*/  @P1 FMUL R234, R234, UR6 ;  /* 0x00000006eaea1c20 */ /* 0x000fe20008400000 */
[----:B------:R-:W-:-:S02]  /*6770*/  PRMT R154, R159, 0x5410, R155 ;  /* 0x000054109f9a7816 */ /* 0x000fc4000000009b */
[----:B------:R-:W-:Y:S01]  /*6780*/  @P0 FMNMX R0, R0, |R238|, !PT ;  /* 0x400000ee00000209 */ /* 0x000fe20007800000 */
[----:B------:R-:W-:Y:S01]  /*6790*/  @P1 FMUL R238, R238, UR6 ;  /* 0x00000006eeee1c20 */ /* 0x000fe20008400000 */
[----:B------:R-:W-:Y:S02]  /*67a0*/  F2FP.BF16.F32.PACK_AB R198, RZ, R198 ;  /* 0x000000c6ffc6723e */ /* 0x000fe400000010ff */
[----:B------:R-:W-:Y:S02]  /*67b0*/  SHF.L.U32 R161, R161, 0x10, RZ ;  /* 0x00000010a1a17819 */ /* 0x000fe400000006ff */
[----:B------:R-:W-:Y:S01]  /*67c0*/  SHF.L.U64.HI R155, R155, 0x10, RZ ;  /* 0x000000109b9b7819 */ /* 0x000fe200000102ff */
[----:B------:R-:W-:Y:S01]  /*67d0*/  @P1 FMUL R195, R195, UR6 ;  /* 0x00000006c3c31c20 */ /* 0x000fe20008400000 */
[----:B------:R-:W-:Y:S01]  /*67e0*/  LOP3.LUT R200, R200, R201, RZ, 0xfc, !PT ;  /* 0x000000c9c8c87212 */ /* 0x000fe200078efcff */
[----:B------:R-:W-:Y:S01]  /*67f0*/  @P1 FMUL R199, R199, UR6 ;  /* 0x00000006c7c71c20 */ /* 0x000fe20008400000 */
[----:B------:R-:W2:Y:S01]  /*6800*/  F2F.BF16.F32 R168, R233 ;  /* 0x000000e900a87304 */ /* 0x000ea20000202000 */
[----:B------:R-:W-:Y:S01]  /*6810*/  LOP3.LUT R201, R198, 0xffff, RZ, 0xc0, !PT ;  /* 0x0000ffffc6c97812 */ /* 0x000fe200078ec0ff */
[----:B------:R-:W-:Y:S01]  /*6820*/  @P1 FMUL R194, R194, UR6 ;  /* 0x00000006c2c21c20 */ /* 0x000fe20008400000 */
[----:B------:R-:W-:-:S02]  /*6830*/  LOP3.LUT R161, R165, R161, RZ, 0xfc, !PT ;  /* 0x000000a1a5a17212 */ /* 0x000fc400078efcff */
[----:B0-----:R-:W-:Y:S01]  /*6840*/  LOP3.LUT R155, R155, R158, RZ, 0xfc, !PT ;  /* 0x0000009e9b9b7212 */ /* 0x001fe200078efcff */
[----:B------:R-:W0:Y:S01]  /*6850*/  @!P3 LDC.64 R164, c[0x0][0x230] ;  /* 0x00008c00ffa4bb82 */ /* 0x000e220000000a00 */
[----:B------:R-:W-:Y:S01]  /*6860*/  @P0 FMNMX R0, R0, |R239|, !PT ;  /* 0x400000ef00000209 */ /* 0x000fe20007800000 */
[----:B------:R-:W4:Y:S01]  /*6870*/  F2F.BF16.F32 R193, R193 ;  /* 0x000000c100c17304 */ /* 0x000f220000202000 */
[----:B------:R-:W-:Y:S02]  /*6880*/  F2FP.BF16.F32.PACK_AB R158, RZ, R234 ;  /* 0x000000eaff9e723e */ /* 0x000fe400000010ff */
[----:B------:R-:W-:Y:S01]  /*6890*/  F2FP.BF16.F32.PACK_AB R159, RZ, R238 ;  /* 0x000000eeff9f723e */ /* 0x000fe200000010ff */
[----:B------:R-:W-:Y:S01]  /*68a0*/  @P1 FMUL R237, R237, UR6 ;  /* 0x00000006eded1c20 */ /* 0x000fe20008400000 */
[----:B------:R-:W-:Y:S01]  /*68b0*/  SHF.L.U64.HI R198, R201, 0x10, RZ ;  /* 0x00000010c9c67819 */ /* 0x000fe200000102ff */
[----:B------:R-:W-:Y:S01]  /*68c0*/  @P1 FMUL R239, R239, UR6 ;  /* 0x00000006efef1c20 */ /* 0x000fe20008400000 */
[----:B------:R-:W-:Y:S01]  /*68d0*/  @P0 FMNMX R0, R0, |R5|, !PT ;  /* 0x4000000500000209 */ /* 0x000fe20007800000 */
[----:B------:R-:W-:Y:S01]  /*68e0*/  F2F.BF16.F32 R195, R195 ;  /* 0x000000c300c37304 */ /* 0x000fe20000202000 */
[----:B------:R-:W-:Y:S01]  /*68f0*/  F2FP.BF16.F32.PACK_AB R194, RZ, R194 ;  /* 0x000000c2ffc2723e */ /* 0x000fe200000010ff */
[----:B------:R-:W-:Y:S01]  /*6900*/  @P1 FMUL R5, R5, UR6 ;  /* 0x0000000605051c20 */ /* 0x000fe20008400000 */
[----:B------:R-:W-:Y:S01]  /*6910*/  PRMT R166, R176, 0x5410, R177 ;  /* 0x00005410b0a67816 */ /* 0x000fe200000000b1 */
[----:B------:R-:W-:Y:S01]  /*6920*/  @P1 FMUL R235, R235, UR6 ;  /* 0x00000006ebeb1c20 */ /* 0x000fe20008400000 */
[----:B------:R-:W-:-:S02]  /*6930*/  PRMT R176, R158, 0x7610, R176 ;  /* 0x000076109eb07816 */ /* 0x000fc400000000b0 */
[----:B------:R-:W-:Y:S01]  /*6940*/  PRMT R178, R159, 0x7610, R178 ;  /* 0x000076109fb27816 */ /* 0x000fe200000000b2 */
[----:B------:R-:W4:Y:S01]  /*6950*/  F2F.BF16.F32 R199, R199 ;  /* 0x000000c700c77304 */ /* 0x000f220000202000 */
[----:B------:R-:W0:Y:S01]  /*6960*/  LDC.64 R158, c[0x0][0x258] ;  /* 0x00009600ff9e7b82 */ /* 0x000e220000000a00 */
[----:B-1----:R-:W-:Y:S02]  /*6970*/  LOP3.LUT R197, R198, R197, RZ, 0xfc, !PT ;  /* 0x000000c5c6c57212 */ /* 0x002fe400078efcff */
[----:B------:R-:W-:Y:S01]  /*6980*/  PRMT R162, R170, 0x5410, R162 ;  /* 0x00005410aaa27816 */ /* 0x000fe200000000a2 */
[----:B------:R-:W-:Y:S01]  /*6990*/  @P1 FMUL R232, R232, UR6 ;  /* 0x00000006e8e81c20 */ /* 0x000fe20008400000 */
[----:B------:R-:W-:Y:S02]  /*69a0*/  LOP3.LUT R198, R194, 0xffff, RZ, 0xc0, !PT ;  /* 0x0000ffffc2c67812 */ /* 0x000fe400078ec0ff */
[----:B------:R-:W-:Y:S01]  /*69b0*/  F2F.BF16.F32 R170, R237 ;  /* 0x000000ed00aa7304 */ /* 0x000fe20000202000 */
[----:B---3--:R-:W-:Y:S01]  /*69c0*/  SHF.L.U32 R179, R179, 0x10, RZ ;  /* 0x00000010b3b37819 */ /* 0x008fe200000006ff */
[----:B------:R-:W-:Y:S01]  /*69d0*/  @P1 FMUL R191, R191, UR6 ;  /* 0x00000006bfbf1c20 */ /* 0x000fe20008400000 */
[----:B------:R-:W-:-:S05]  /*69e0*/  SHF.L.U64.HI R194, R198, 0x10, RZ ;  /* 0x00000010c6c27819 */ /* 0x000fca00000102ff */
[----:B------:R-:W1:Y:S01]  /*69f0*/  F2F.BF16.F32 R171, R239 ;  /* 0x000000ef00ab7304 */ /* 0x000e620000202000 */
[----:B------:R-:W-:Y:S01]  /*6a00*/  LOP3.LUT R175, R175, R179, RZ, 0xfc, !PT ;  /* 0x000000b3afaf7212 */ /* 0x000fe200078efcff */
[----:B------:R-:W-:Y:S01]  /*6a10*/  @P1 FMUL R192, R192, UR6 ;  /* 0x00000006c0c01c20 */ /* 0x000fe20008400000 */
[----:B--2---:R-:W-:-:S05]  /*6a20*/  SHF.L.U32 R168, R168, 0x10, RZ ;  /* 0x00000010a8a87819 */ /* 0x004fca00000006ff */
[----:B------:R-:W2:Y:S01]  /*6a30*/  F2F.BF16.F32 R169, R235 ;  /* 0x000000eb00a97304 */ /* 0x000ea20000202000 */
[----:B------:R-:W-:Y:S02]  /*6a40*/  F2FP.BF16.F32.PACK_AB R177, RZ, R232 ;  /* 0x000000e8ffb1723e */ /* 0x000fe400000010ff */
[----:B------:R-:W-:-:S05]  /*6a50*/  LOP3.LUT R179, R176, 0xffff, RZ, 0xc0, !PT ;  /* 0x0000ffffb0b37812 */ /* 0x000fca00078ec0ff */
[----:B------:R-:W3:Y:S01]  /*6a60*/  F2F.BF16.F32 R5, R5 ;  /* 0x0000000500057304 */ /* 0x000ee20000202000 */
[----:B------:R-:W-:Y:S01]  /*6a70*/  LOP3.LUT R176, R178, 0xffff, RZ, 0xc0, !PT ;  /* 0x0000ffffb2b07812 */ /* 0x000fe200078ec0ff */
[----:B------:R-:W-:Y:S01]  /*6a80*/  @P1 FMUL R236, R236, UR6 ;  /* 0x00000006ecec1c20 */ /* 0x000fe20008400000 */
[----:B----4-:R-:W-:Y:S01]  /*6a90*/  LOP3.LUT R194, R194, R193, RZ, 0xfc, !PT ;  /* 0x000000c1c2c27212 */ /* 0x010fe200078efcff */
[----:B------:R-:W-:Y:S01]  /*6aa0*/  @P1 FMUL R188, R188, UR6 ;  /* 0x00000006bcbc1c20 */ /* 0x000fe20008400000 */
[----:B------:R-:W-:Y:S01]  /*6ab0*/  LOP3.LUT R155, R155, R168, RZ, 0xfc, !PT ;  /* 0x000000a89b9b7212 */ /* 0x000fe200078efcff */
[----:B------:R-:W-:Y:S01]  /*6ac0*/  @P1 FMUL R189, R189, UR6 ;  /* 0x00000006bdbd1c20 */ /* 0x000fe20008400000 */
[----:B------:R-:W-:Y:S01]  /*6ad0*/  PRMT R168, R177, 0x5410, R179 ;  /* 0x00005410b1a87816 */ /* 0x000fe200000000b3 */
[----:B------:R4:W-:Y:S01]  /*6ae0*/  F2F.BF16.F32 R193, R191 ;  /* 0x000000bf00c17304 */ /* 0x0009e20000202000 */
[----:B------:R-:W-:Y:S02]  /*6af0*/  SHF.L.U32 R199, R199, 0x10, RZ ;  /* 0x00000010c7c77819 */ /* 0x000fe400000006ff */
[----:B------:R-:W-:-:S02]  /*6b00*/  F2FP.BF16.F32.PACK_AB R192, RZ, R192 ;  /* 0x000000c0ffc0723e */ /* 0x000fc400000010ff */
[----:B------:R-:W-:Y:S01]  /*6b10*/  SHF.L.U64.HI R177, R176, 0x10, RZ ;  /* 0x00000010b0b17819 */ /* 0x000fe200000102ff */
[----:B------:R-:W-:Y:S01]  /*6b20*/  @P1 FMUL R190, R190, UR6 ;  /* 0x00000006bebe1c20 */ /* 0x000fe20008400000 */
[----:B------:R-:W-:Y:S02]  /*6b30*/  SHF.L.U64.HI R182, R179, 0x10, RZ ;  /* 0x00000010b3b67819 */ /* 0x000fe400000102ff */
[----:B----4-:R-:W-:Y:S01]  /*6b40*/  SHF.L.U32 R191, R195, 0x10, RZ ;  /* 0x00000010c3bf7819 */ /* 0x010fe200000006ff */
[----:B------:R-:W-:Y:S01]  /*6b50*/  @P1 FMUL R186, R186, UR6 ;  /* 0x00000006baba1c20 */ /* 0x000fe20008400000 */
[----:B------:R-:W-:Y:S02]  /*6b60*/  F2FP.BF16.F32.PACK_AB R178, RZ, R236 ;  /* 0x000000ecffb2723e */ /* 0x000fe400000010ff */
[----:B------:R-:W-:Y:S01]  /*6b70*/  LOP3.LUT R191, R194, R191, RZ, 0xfc, !PT ;  /* 0x000000bfc2bf7212 */ /* 0x000fe200078efcff */
[----:B------:R-:W-:Y:S01]  /*6b80*/  @P1 FMUL R185, R185, UR6 ;  /* 0x00000006b9b91c20 */ /* 0x000fe20008400000 */
[----:B------:R-:W-:-:S02]  /*6b90*/  LOP3.LUT R197, R197, R199, RZ, 0xfc, !PT ;  /* 0x000000c7c5c57212 */ /* 0x000fc400078efcff */
[----:B------:R-:W-:Y:S02]  /*6ba0*/  F2FP.BF16.F32.PACK_AB R194, RZ, R188 ;  /* 0x000000bcffc2723e */ /* 0x000fe400000010ff */
[----:B-1----:R-:W-:Y:S02]  /*6bb0*/  LOP3.LUT R177, R177, R171, RZ, 0xfc, !PT ;  /* 0x000000abb1b17212 */ /* 0x002fe400078efcff */
[----:B------:R-:W-:Y:S01]  /*6bc0*/  SHF.L.U32 R179, R170, 0x10, RZ ;  /* 0x00000010aab37819 */ /* 0x000fe200000006ff */
[----:B0-----:R-:W-:Y:S01]  /*6bd0*/  @!P3 IMAD.WIDE R170, R3, 0x4, R164 ;  /* 0x0000000403aab825 */ /* 0x001fe200078e02a4 */
[----:B------:R-:W-:-:S03]  /*6be0*/  PRMT R199, R192, 0x7610, R199 ;  /* 0x00007610c0c77816 */ /* 0x000fc600000000c7 */
[----:B------:R-:W-:Y:S01]  /*6bf0*/  @P1 FMUL R203, R203, UR6 ;  /* 0x00000006cbcb1c20 */ /* 0x000fe20008400000 */
[----:B------:R-:W-:Y:S01]  /*6c00*/  F2FP.BF16.F32.PACK_AB R189, RZ, R189 ;  /* 0x000000bdffbd723e */ /* 0x000fe200000010ff */
[----:B------:R-:W0:Y:S01]  /*6c10*/  F2F.BF16.F32 R192, R190 ;  /* 0x000000be00c07304 */ /* 0x000e220000202000 */
[----:B--2---:R-:W-:Y:S01]  /*6c20*/  LOP3.LUT R169, R182, R169, RZ, 0xfc, !PT ;  /* 0x000000a9b6a97212 */ /* 0x004fe200078efcff */
[----:B------:R-:W-:Y:S01]  /*6c30*/  @P1 FMUL R187, R187, UR6 ;  /* 0x00000006bbbb1c20 */ /* 0x000fe20008400000 */
[----:B---3--:R-:W-:Y:S02]  /*6c40*/  SHF.L.U32 R5, R5, 0x10, RZ ;  /* 0x0000001005057819 */ /* 0x008fe400000006ff */
[----:B------:R-:W-:Y:S01]  /*6c50*/  MOV R182, UR4 ;  /* 0x0000000400b67c02 */ /* 0x000fe20008000f00 */
[----:B------:R-:W-:Y:S01]  /*6c60*/  @P1 FMUL R196, R196, UR6 ;  /* 0x00000006c4c41c20 */ /* 0x000fe20008400000 */
[----:B------:R-:W-:Y:S01]  /*6c70*/  PRMT R164, R178, 0x5410, R176 ;  /* 0x00005410b2a47816 */ /* 0x000fe200000000b0 */
[----:B------:R1:W2:Y:S01]  /*6c80*/  F2F.BF16.F32 R188, R186 ;  /* 0x000000ba00bc7304 */ /* 0x0002a20000202000 */
[----:B------:R-:W-:Y:S01]  /*6c90*/  IADD3 R178, R200, 0x100, RZ ;  /* 0x00000100c8b27810 */ /* 0x000fe20007ffe0ff */
[----:B------:R3:W-:Y:S01]  /*6ca0*/  @!P3 STG.E desc[UR8][R170.64], R182 ;  /* 0x000000b6aa00b986 */ /* 0x0007e2000c101908 */
[----:B------:R-:W-:Y:S01]  /*6cb0*/  LOP3.LUT R165, R177, R5, RZ, 0xfc, !PT ;  /* 0x00000005b1a57212 */ /* 0x000fe200078efcff */
[----:B------:R-:W-:Y:S01]  /*6cc0*/  IMAD.WIDE.U32 R176, R4, 0x8, R158 ;  /* 0x0000000804b07825 */ /* 0x000fe200078e009e */
[----:B------:R-:W-:-:S03]  /*6cd0*/  LOP3.LUT R169, R169, R179, RZ, 0xfc, !PT ;  /* 0x000000b3a9a97212 */ /* 0x000fc600078efcff */
[----:B------:R-:W-:Y:S01]  /*6ce0*/  @P1 FMUL R184, R184, UR6 ;  /* 0x00000006b8b81c20 */ /* 0x000fe20008400000 */
[----:B------:R-:W-:Y:S01]  /*6cf0*/  F2F.BF16.F32 R203, R203 ;  /* 0x000000cb00cb7304 */ /* 0x000fe20000202000 */
[----:B-1----:R-:W-:Y:S01]  /*6d00*/  PRMT R186, R194, 0x7610, R186 ;  /* 0x00007610c2ba7816 */ /* 0x002fe200000000ba */
[----:B------:R-:W-:Y:S01]  /*6d10*/  ULDC UR4, c[0x0][0x210] ;  /* 0x0000840000047ab9 */ /* 0x000fe20000000800 */
[----:B------:R-:W-:Y:S02]  /*6d20*/  LOP3.LUT R194, R189, 0xffff, RZ, 0xc0, !PT ;  /* 0x0000ffffbdc27812 */ /* 0x000fe400078ec0ff */
[----:B------:R-:W-:Y:S01]  /*6d30*/  F2FP.BF16.F32.PACK_AB R189, RZ, R185 ;  /* 0x000000b9ffbd723e */ /* 0x000fe200000010ff */
[----:B---3--:R-:W-:Y:S01]  /*6d40*/  IMAD.WIDE.U32 R170, R178, 0x8, R158 ;  /* 0x00000008b2aa7825 */ /* 0x008fe200078e009e */
[C---:B------:R-:W-:Y:S01]  /*6d50*/  IADD3 R179, R200.reuse, 0x200, RZ ;  /* 0x00000200c8b37810 */ /* 0x040fe20007ffe0ff */
[----:B------:R1:W3:Y:S01]  /*6d60*/  F2F.BF16.F32 R185, R187 ;  /* 0x000000bb00b97304 */ /* 0x0002e20000202000 */
[----:B------:R-:W-:Y:S01]  /*6d70*/  IADD3 R5, R200, 0x300, RZ ;  /* 0x00000300c8057810 */ /* 0x000fe20007ffe0ff */
[----:B------:R4:W-:Y:S01]  /*6d80*/  STG.E.64 desc[UR8][R176.64], R6 ;  /* 0x00000006b0007986 */ /* 0x0009e2000c101b08 */
[----:B------:R-:W-:-:S03]  /*6d90*/  LOP3.LUT R189, R189, 0xffff, RZ, 0xc0, !PT ;  /* 0x0000ffffbdbd7812 */ /* 0x000fc600078ec0ff */
[----:B------:R2:W-:Y:S01]  /*6da0*/  STG.E.64 desc[UR8][R170.64], R136 ;  /* 0x00000088aa007986 */ /* 0x0005e2000c101b08 */
[----:B-1----:R-:W-:Y:S01]  /*6db0*/  SHF.L.U64.HI R187, R194, 0x10, RZ ;  /* 0x00000010c2bb7819 */ /* 0x002fe200000102ff */
[----:B----4-:R-:W-:-:S03]  /*6dc0*/  IMAD.WIDE.U32 R6, R179, 0x8, R158 ;  /* 0x00000008b3067825 */ /* 0x010fc600078e009e */
[----:B0-----:R-:W-:Y:S01]  /*6dd0*/  LOP3.LUT R187, R187, R192, RZ, 0xfc, !PT ;  /* 0x000000c0bbbb7212 */ /* 0x001fe200078efcff */
[----:B--2---:R-:W-:Y:S01]  /*6de0*/  IMAD.WIDE.U32 R136, R5, 0x8, R158 ;  /* 0x0000000805887825 */ /* 0x004fe200078e009e */
[----:B------:R-:W-:Y:S01]  /*6df0*/  SHF.L.U64.HI R192, R189, 0x10, RZ ;  /* 0x00000010bdc07819 */ /* 0x000fe200000102ff */
[----:B------:R0:W-:Y:S01]  /*6e00*/  STG.E.64 desc[UR8][R6.64], R138 ;  /* 0x0000008a06007986 */ /* 0x0001e2000c101b08 */
[----:B------:R-:W-:-:S03]  /*6e10*/  IADD3 R5, R4, 0x400, RZ ;  /* 0x0000040004057810 */ /* 0x000fc60007ffe0ff */
[----:B------:R1:W-:Y:S01]  /*6e20*/  STG.E.64 desc[UR8][R136.64], R140 ;  /* 0x0000008c88007986 */ /* 0x0003e2000c101b08 */
[----:B------:R-:W-:Y:S01]  /*6e30*/  LOP3.LUT R188, R192, R188, RZ, 0xfc, !PT ;  /* 0x000000bcc0bc7212 */ /* 0x000fe200078efcff */
[----:B------:R-:W-:Y:S01]  /*6e40*/  IMAD.WIDE.U32 R4, R5, 0x8, R158 ;  /* 0x0000000805047825 */ /* 0x000fe200078e009e */
[----:B---3--:R-:W-:Y:S02]  /*6e50*/  SHF.L.U32 R185, R185, 0x10, RZ ;  /* 0x00000010b9b97819 */ /* 0x008fe400000006ff */
[----:B------:R-:W-:Y:S02]  /*6e60*/  LOP3.LUT R151, R202, R151, RZ, 0xfc, !PT ;  /* 0x00000097ca977212 */ /* 0x000fe400078efcff */
[C---:B0-----:R-:W-:Y:S02]  /*6e70*/  IADD3 R6, R200.reuse, 0x500, RZ ;  /* 0x00000500c8067810 */ /* 0x041fe40007ffe0ff */
[C---:B------:R-:W-:Y:S02]  /*6e80*/  IADD3 R138, R200.reuse, 0x700, RZ ;  /* 0x00000700c88a7810 */ /* 0x040fe40007ffe0ff */
[----:B-1----:R-:W-:-:S02]  /*6e90*/  IADD3 R136, R200, 0x600, RZ ;  /* 0x00000600c8887810 */ /* 0x002fc40007ffe0ff */
[----:B------:R-:W-:Y:S01]  /*6ea0*/  IADD3 R140, R200, 0x800, RZ ;  /* 0x00000800c88c7810 */ /* 0x000fe20007ffe0ff */
[--C-:B------:R-:W-:Y:S01]  /*6eb0*/  IMAD.WIDE.U32 R6, R6, 0x8, R158.reuse ;  /* 0x0000000806067825 */ /* 0x100fe200078e009e */
[----:B------:R-:W-:Y:S02]  /*6ec0*/  SHF.L.U32 R203, R203, 0x10, RZ ;  /* 0x00000010cbcb7819 */ /* 0x000fe400000006ff */
[----:B------:R-:W-:Y:S01]  /*6ed0*/  IADD3 R170, R200, 0x900, RZ ;  /* 0x00000900c8aa7810 */ /* 0x000fe20007ffe0ff */
[--C-:B------:R-:W-:Y:S01]  /*6ee0*/  IMAD.WIDE.U32 R136, R136, 0x8, R158.reuse ;  /* 0x0000000888887825 */ /* 0x100fe200078e009e */
[----:B------:R-:W-:Y:S02]  /*6ef0*/  F2FP.BF16.F32.PACK_AB R196, RZ, R196 ;  /* 0x000000c4ffc4723e */ /* 0x000fe400000010ff */
[----:B------:R-:W-:Y:S01]  /*6f00*/  IADD3 R176, R200, 0xa00, RZ ;  /* 0x00000a00c8b07810 */ /* 0x000fe20007ffe0ff */
[----:B------:R-:W-:Y:S01]  /*6f10*/  IMAD.WIDE.U32 R138, R138, 0x8, R158 ;  /* 0x000000088a8a7825 */ /* 0x000fe200078e009e */
[----:B------:R-:W-:-:S02]  /*6f20*/  IADD3 R178, R200, 0xb00, RZ ;  /* 0x00000b00c8b27810 */ /* 0x000fc40007ffe0ff */
[----:B------:R-:W-:Y:S01]  /*6f30*/  PRMT R148, R204, 0x5410, R148 ;  /* 0x00005410cc947816 */ /* 0x000fe20000000094 */
[--C-:B------:R-:W-:Y:S01]  /*6f40*/  IMAD.WIDE.U32 R140, R140, 0x8, R158.reuse ;  /* 0x000000088c8c7825 */ /* 0x100fe200078e009e */
[----:B------:R-:W-:Y:S02]  /*6f50*/  SHF.L.U32 R193, R193, 0x10, RZ ;  /* 0x00000010c1c17819 */ /* 0x000fe400000006ff */
[----:B------:R-:W-:Y:S02]  /*6f60*/  LOP3.LUT R185, R188, R185, RZ, 0xfc, !PT ;  /* 0x000000b9bcb97212 */ /* 0x000fe400078efcff */
[----:B------:R-:W-:Y:S01]  /*6f70*/  IADD3 R182, R200, 0xc00, RZ ;  /* 0x00000c00c8b67810 */ /* 0x000fe20007ffe0ff */
[----:B------:R-:W-:Y:S01]  /*6f80*/  IMAD.WIDE.U32 R170, R170, 0x8, R158 ;  /* 0x00000008aaaa7825 */ /* 0x000fe200078e009e */
[----:B------:R-:W-:Y:S01]  /*6f90*/  LOP3.LUT R151, R151, R203, RZ, 0xfc, !PT ;  /* 0x000000cb97977212 */ /* 0x000fe200078efcff */
[----:B------:R0:W-:Y:S01]  /*6fa0*/  STG.E.64 desc[UR8][R4.64], R142 ;  /* 0x0000008e04007986 */ /* 0x0001e2000c101b08 */
[----:B------:R-:W-:-:S02]  /*6fb0*/  F2FP.BF16.F32.PACK_AB R184, RZ, R184 ;  /* 0x000000b8ffb8723e */ /* 0x000fc400000010ff */
[----:B------:R-:W-:Y:S01]  /*6fc0*/  IADD3 R188, R200, 0xd00, RZ ;  /* 0x00000d00c8bc7810 */ /* 0x000fe20007ffe0ff */
[----:B------:R-:W-:Y:S01]  /*6fd0*/  IMAD.WIDE.U32 R176, R176, 0x8, R158 ;  /* 0x00000008b0b07825 */ /* 0x000fe200078e009e */
[----:B------:R-:W-:Y:S01]  /*6fe0*/  PRMT R196, R196, 0x5410, R201 ;  /* 0x00005410c4c47816 */ /* 0x000fe200000000c9 */
[----:B------:R2:W-:Y:S01]  /*6ff0*/  STG.E.64 desc[UR8][R6.64], R144 ;  /* 0x0000009006007986 */ /* 0x0005e2000c101b08 */
[----:B------:R-:W-:Y:S02]  /*7000*/  PRMT R186, R186, 0x5410, R194 ;  /* 0x00005410baba7816 */ /* 0x000fe400000000c2 */
[----:B------:R-:W-:Y:S01]  /*7010*/  IADD3 R192, R200, 0xe00, RZ ;  /* 0x00000e00c8c07810 */ /* 0x000fe20007ffe0ff */
[----:B------:R-:W-:Y:S01]  /*7020*/  IMAD.WIDE.U32 R178, R178, 0x8, R158 ;  /* 0x00000008b2b27825 */ /* 0x000fe200078e009e */
[----:B------:R-:W-:Y:S01]  /*7030*/  PRMT R190, R199, 0x5410, R198 ;  /* 0x00005410c7be7816 */ /* 0x000fe200000000c6 */
[----:B------:R2:W-:Y:S01]  /*7040*/  STG.E.64 desc[UR8][R136.64], R146 ;  /* 0x0000009288007986 */ /* 0x0005e2000c101b08 */
[----:B------:R-:W-:Y:S01]  /*7050*/  IADD3 R194, R200, 0xf00, RZ ;  /* 0x00000f00c8c27810 */ /* 0x000fe20007ffe0ff */
[----:B------:R-:W-:Y:S01]  /*7060*/  IMAD.WIDE.U32 R182, R182, 0x8, R158 ;  /* 0x00000008b6b67825 */ /* 0x000fe200078e009e */
[----:B------:R-:W-:Y:S01]  /*7070*/  LOP3.LUT R187, R187, R193, RZ, 0xfc, !PT ;  /* 0x000000c1bbbb7212 */ /* 0x000fe200078efcff */
[----:B------:R2:W-:Y:S01]  /*7080*/  STG.E.64 desc[UR8][R138.64], R148 ;  /* 0x000000948a007986 */ /* 0x0005e2000c101b08 */
[----:B------:R-:W-:-:S02]  /*7090*/  IADD3 R198, R200, 0x1000, RZ ;  /* 0x00001000c8c67810 */ /* 0x000fc40007ffe0ff */
[----:B------:R-:W-:Y:S01]  /*70a0*/  PRMT R184, R184, 0x5410, R189 ;  /* 0x00005410b8b87816 */ /* 0x000fe200000000bd */
        /* <DEDUP_REMOVED lines=13> */
[----:B------:R-:W-:Y:S01]  /*7180*/  IADD3 R212, R200, 0x1700, RZ ;  /* 0x00001700c8d47810 */ /* 0x000fe20007ffe0ff */
[----:B------:R2:W-:Y:S02]  /*7190*/  STG.E.64 desc[UR8][R178.64], R186 ;  /* 0x000000bab2007986 */ /* 0x0005e4000c101b08 */
[----:B------:R-:W-:-:S02]  /*71a0*/  IMAD.WIDE.U32 R200, R201, 0x8, R158 ;  /* 0x00000008c9c87825 */ /* 0x000fc400078e009e */
[----:B------:R2:W-:Y:S01]  /*71b0*/  STG.E.64 desc[UR8][R182.64], R184 ;  /* 0x000000b8b6007986 */ /* 0x0005e2000c101b08 */
[----:B------:R-:W-:Y:S01]  /*71c0*/  LOP3.LUT P2, RZ, R213, 0xff, RZ, 0xc0, !PT ;  /* 0x000000ffd5ff7812 */ /* 0x000fe2000784c0ff */
[--C-:B------:R-:W-:Y:S02]  /*71d0*/  IMAD.WIDE.U32 R202, R202, 0x8, R158.reuse ;  /* 0x00000008caca7825 */ /* 0x100fe400078e009e */
[----:B------:R2:W-:Y:S02]  /*71e0*/  STG.E.64 desc[UR8][R188.64], R180 ;  /* 0x000000b4bc007986 */ /* 0x0005e4000c101b08 */
[--C-:B------:R-:W-:Y:S02]  /*71f0*/  IMAD.WIDE.U32 R204, R204, 0x8, R158.reuse ;  /* 0x00000008cccc7825 */ /* 0x100fe400078e009e */
[----:B------:R2:W-:Y:S02]  /*7200*/  STG.E.64 desc[UR8][R192.64], R174 ;  /* 0x000000aec0007986 */ /* 0x0005e4000c101b08 */
[----:B------:R-:W-:-:S02]  /*7210*/  IMAD.WIDE.U32 R206, R206, 0x8, R158 ;  /* 0x00000008cece7825 */ /* 0x000fc400078e009e */
[----:B------:R2:W-:Y:S02]  /*7220*/  STG.E.64 desc[UR8][R194.64], R172 ;  /* 0x000000acc2007986 */ /* 0x0005e4000c101b08 */
[--C-:B------:R-:W-:Y:S02]  /*7230*/  IMAD.WIDE.U32 R208, R208, 0x8, R158.reuse ;  /* 0x00000008d0d07825 */ /* 0x100fe400078e009e */
[----:B------:R2:W-:Y:S01]  /*7240*/  STG.E.64 desc[UR8][R198.64], R166 ;  /* 0x000000a6c6007986 */ /* 0x0005e2000c101b08 */
[----:B0-----:R-:W-:Y:S01]  /*7250*/  SEL R4, RZ, 0x1, P2 ;  /* 0x00000001ff047807 */ /* 0x001fe20001000000 */
        /* <DEDUP_REMOVED lines=10> */
[----:B------:R2:W-:Y:S04]  /*7300*/  STG.E.64 desc[UR8][R158.64], R164 ;  /* 0x000000a49e007986 */ /* 0x0005e8000c101b08 */
[----:B------:R2:W-:Y:S01]  /*7310*/  STL.S16 [R1+0x20], R4 ;  /* 0x0000200401007387 */ /* 0x0005e20000100600 */
[----:B------:R-:W-:-:S02]  /*7320*/  ISETP.GE.AND P0, PT, R3, UR4, PT ;  /* 0x0000000403007c0c */ /* 0x000fc4000bf06270 */
[----:B------:R-:W-:-:S04]  /*7330*/  IADD3 R2, R2, 0x1, RZ ;  /* 0x0000000102027810 */ /* 0x000fc80007ffe0ff */
[----:B------:R-:W-:-:S07]  /*7340*/  LOP3.LUT R2, R2, 0x3, RZ, 0xc0, !PT ;  /* 0x0000000302027812 */ /* 0x000fce00078ec0ff */
[----:B--2---:R-:W-:Y:S05]  /*7350*/  @!P0 BRA `(.L_x_6931) ;  /* 0xffffff9400ec8947 */ /* 0x004fea000383ffff */
.L_x_6918:
        /* <DEDUP_REMOVED lines=15> */
.L_x_6956:
        /* <DEDUP_REMOVED lines=31> */
.L_x_6959:
[----:B--2---:R-:W-:-:S07]  /*7640*/  FMNMX R5, R3, R2, !PT ;  /* 0x0000000203057209 */ /* 0x004fce0007800000 */
.L_x_6935:
[----:B------:R-:W-:Y:S05]  /*7650*/  BSYNC B0 ;  /* 0x0000000000007941 */ /* 0x000fea0003800000 */
.L_x_6934:
[----:B------:R-:W-:Y:S01]  /*7660*/  ISETP.NE.AND P0, PT, R8, RZ, PT ;  /* 0x000000ff0800720c */ /* 0x000fe20003f05270 */
[----:B------:R-:W-:-:S12]  /*7670*/  BSSY B0, `(.L_x_6932) ;  /* 0x0000004000007945 */ /* 0x000fd80003800000 */
[----:B------:R-:W-:Y:S05]  /*7680*/  @P0 BRA `(.L_x_6937) ;  /* 0x0000000000080947 */ /* 0x000fea0003800000 */
[----:B-1----:R-:W1:Y:S02]  /*7690*/  LDC.64 R2, c[0x0][0x288] ;  /* 0x0000a200ff027b82 */ /* 0x002e640000000a00 */
[----:B-1----:R2:W-:Y:S02]  /*76a0*/  REDG.E.MAX.S32.STRONG.GPU desc[UR8][R2.64], R5 ;  /* 0x000000050200798e */ /* 0x0025e4000d10e388 */
.L_x_6937:
[----:B------:R-:W-:Y:S05]  /*76b0*/  BSYNC B0 ;  /* 0x0000000000007941 */ /* 0x000fea0003800000 */
.L_x_6932:
        /* <DEDUP_REMOVED lines=13> */
[----:B--2---:R-:W-:Y:S02]  /*7790*/  MOV R5, UR6 ;  /* 0x0000000600057c02 */ /* 0x004fe40008000f00 */
[----:B------:R-:W-:-:S07]  /*77a0*/  MOV R235, 0x77c0 ;  /* 0x000077c000eb7802 */ /* 0x000fce0000000f00 */
[----:B01----:R-:W-:Y:S05]  /*77b0*/  CALL.REL.NOINC `($__internal_70_$__cuda_sm20_rcp_rn_f32_slowpath) ;  /* 0x0000001400387944 */ /* 0x003fea0003c00000 */
[----:B------:R-:W-:Y:S05]  /*77c0*/  BRA `(.L_x_6939) ;  /* 0x0000000000147947 */ /* 0x000fea0003800000 */
.L_x_6938:
[----:B--2---:R-:W2:Y:S01]  /*77d0*/  MUFU.RCP R5, UR6 ;  /* 0x0000000600057d08 */ /* 0x004ea20008001000 */
[----:B------:R-:W-:-:S05]  /*77e0*/  MOV R0, UR6 ;  /* 0x0000000600007c02 */ /* 0x000fca0008000f00 */
[----:B--2---:R-:W-:-:S04]  /*77f0*/  FFMA R0, R5, R0, -1 ;  /* 0xbf80000005007423 */ /* 0x004fc80000000000 */
[----:B------:R-:W-:-:S04]  /*7800*/  FADD.FTZ R0, -R0, -RZ ;  /* 0x800000ff00007221 */ /* 0x000fc80000010100 */
[----:B------:R-:W-:-:S07]  /*7810*/  FFMA R5, R5, R0, R5 ;  /* 0x0000000005057223 */ /* 0x000fce0000000005 */
.L_x_6939:
[----:B-1----:R-:W1:Y:S02]  /*7820*/  LDC.64 R2, c[0x0][0x280] ;  /* 0x0000a000ff027b82 */ /* 0x002e640000000a00 */
[----:B-1----:R-:W-:Y:S01]  /*7830*/  STG.E desc[UR8][R2.64], R5 ;  /* 0x0000000502007986 */ /* 0x002fe2000c101908 */
[----:B------:R-:W-:Y:S05]  /*7840*/  EXIT ;  /* 0x000000000000794d */ /* 0x000fea0003800000 */
.L_x_6919:
[----:B------:R-:W-:Y:S01]  /*7850*/  HFMA2.MMA R233, -RZ, RZ, 0, 5.9604644775390625e-08 ;  /* 0x00000001ffe97435 */ /* 0x000fe200000001ff */
[----:B------:R-:W-:Y:S02]  /*7860*/  MOV R236, R6 ;  /* 0x0000000600ec7202 */ /* 0x000fe40000000f00 */
[----:B------:R-:W-:Y:S02]  /*7870*/  MOV R232, 0x1f ;  /* 0x0000001f00e87802 */ /* 0x000fe40000000f00 */
[----:B------:R-:W-:-:S07]  /*7880*/  MOV R7, 0xffffffff ;  /* 0xffffffff00077802 */ /* 0x000fce0000000f00 */
[----:B-----5:R-:W-:Y:S05]  /*7890*/  WARPSYNC.COLLECTIVE R7, `(.L_x_6940) ;  /* 0x0000000007087348 */ /* 0x020fea0003c00000 */
[----:B------:R0:W1:Y:S02]  /*78a0*/  SHFL.BFLY P0, R235, R236, R233, R232 ;  /* 0x0c0000e9eceb7389 */ /* 0x00006400000000e8 */
[----:B01---5:R-:W-:Y:S01]  /*78b0*/  ENDCOLLECTIVE ;  /* 0x000000000000791b */ /* 0x023fe20003800000 */
.L_x_6940:
        /* <DEDUP_REMOVED lines=8> */
.L_x_6941:
        /* <DEDUP_REMOVED lines=8> */
.L_x_6942:
        /* <DEDUP_REMOVED lines=8> */
.L_x_6943:
        /* <DEDUP_REMOVED lines=8> */
.L_x_6944:
        /* <DEDUP_REMOVED lines=202> */
.L_x_6945:
        /* <DEDUP_REMOVED lines=8> */
.L_x_6946:
        /* <DEDUP_REMOVED lines=8> */
.L_x_6947:
        /* <DEDUP_REMOVED lines=8> */
.L_x_6948:
        /* <DEDUP_REMOVED lines=8> */
.L_x_6949:
[----:B------:R-:W-:Y:S01]  /*8960*/  MOV R7, R235 ;  /* 0x000000eb00077202 */ /* 0x000fe20000000f00 */
[----:B------:R-:W-:Y:S06]  /*8970*/  BRA `(.L_x_6950) ;  /* 0xffffff9800987947 */ /* 0x000fec000383ffff */
.L_x_6933:
[----:B------:R-:W-:Y:S01]  /*8980*/  HFMA2.MMA R6, -RZ, RZ, 0, 9.5367431640625e-07 ;  /* 0x00000010ff067435 */ /* 0x000fe200000001ff */
[----:B------:R-:W-:Y:S02]  /*8990*/  MOV R11, 0x1f ;  /* 0x0000001f000b7802 */ /* 0x000fe40000000f00 */
[----:B------:R-:W-:-:S08]  /*89a0*/  MOV R7, 0xffffffff ;  /* 0xffffffff00077802 */ /* 0x000fd00000000f00 */
[----:B------:R-:W-:Y:S05]  /*89b0*/  WARPSYNC.COLLECTIVE R7, `(.L_x_6951) ;  /* 0x0000000007087348 */ /* 0x000fea0003c00000 */
[----:B------:R0:W1:Y:S02]  /*89c0*/  SHFL.DOWN P0, R9, R0, R6, R11 ;  /* 0x0800000600097389 */ /* 0x000064000000000b */
[----:B01----:R-:W-:Y:S01]  /*89d0*/  ENDCOLLECTIVE ;  /* 0x000000000000791b */ /* 0x003fe20003800000 */
.L_x_6951:
[----:B------:R-:W-:Y:S01]  /*89e0*/  HFMA2.MMA R6, -RZ, RZ, 0, 4.76837158203125e-07 ;  /* 0x00000008ff067435 */ /* 0x000fe200000001ff */
[----:B------:R-:W-:-:S04]  /*89f0*/  MOV R3, R9 ;  /* 0x0000000900037202 */ /* 0x000fc80000000f00 */
[----:B------:R-:W-:-:S04]  /*8a00*/  FMNMX R3, R3, R0, !PT ;  /* 0x0000000003037209 */ /* 0x000fc80007800000 */
[----:B------:R-:W-:-:S07]  /*8a10*/  MOV R0, R3 ;  /* 0x0000000300007202 */ /* 0x000fce0000000f00 */
[----:B------:R-:W-:Y:S05]  /*8a20*/  WARPSYNC.COLLECTIVE R7, `(.L_x_6952) ;  /* 0x0000000007087348 */ /* 0x000fea0003c00000 */
[----:B------:R0:W1:Y:S02]  /*8a30*/  SHFL.DOWN P0, R9, R0, R6, R11 ;  /* 0x0800000600097389 */ /* 0x000064000000000b */
[----:B01----:R-:W-:Y:S01]  /*8a40*/  ENDCOLLECTIVE ;  /* 0x000000000000791b */ /* 0x003fe20003800000 */
.L_x_6952:
[----:B------:R-:W-:Y:S01]  /*8a50*/  HFMA2.MMA R6, -RZ, RZ, 0, 2.384185791015625e-07 ;  /* 0x00000004ff067435 */ /* 0x000fe200000001ff */
[----:B------:R-:W-:-:S04]  /*8a60*/  MOV R2, R9 ;  /* 0x0000000900027202 */ /* 0x000fc80000000f00 */
[----:B------:R-:W-:-:S04]  /*8a70*/  FMNMX R2, R3, R2, !PT ;  /* 0x0000000203027209 */ /* 0x000fc80007800000 */
[----:B------:R-:W-:-:S07]  /*8a80*/  MOV R0, R2 ;  /* 0x0000000200007202 */ /* 0x000fce0000000f00 */
[----:B------:R-:W-:Y:S05]  /*8a90*/  WARPSYNC.COLLECTIVE R7, `(.L_x_6953) ;  /* 0x0000000007087348 */ /* 0x000fea0003c00000 */
[----:B------:R0:W1:Y:S02]  /*8aa0*/  SHFL.DOWN P0, R9, R0, R6, R11 ;  /* 0x0800000600097389 */ /* 0x000064000000000b */
[----:B01----:R-:W-:Y:S01]  /*8ab0*/  ENDCOLLECTIVE ;  /* 0x000000000000791b */ /* 0x003fe20003800000 */
.L_x_6953:
[----:B------:R-:W-:Y:S01]  /*8ac0*/  HFMA2.MMA R6, -RZ, RZ, 0, 1.1920928955078125e-07 ;  /* 0x00000002ff067435 */ /* 0x000fe200000001ff */
[----:B------:R-:W-:-:S04]  /*8ad0*/  MOV R5, R9 ;  /* 0x0000000900057202 */ /* 0x000fc80000000f00 */
[----:B------:R-:W-:-:S04]  /*8ae0*/  FMNMX R5, R2, R5, !PT ;  /* 0x0000000502057209 */ /* 0x000fc80007800000 */
[----:B------:R-:W-:-:S07]  /*8af0*/  MOV R0, R5 ;  /* 0x0000000500007202 */ /* 0x000fce0000000f00 */
[----:B------:R-:W-:Y:S05]  /*8b00*/  WARPSYNC.COLLECTIVE R7, `(.L_x_6954) ;  /* 0x0000000007087348 */ /* 0x000fea0003c00000 */
[----:B------:R0:W1:Y:S02]  /*8b10*/  SHFL.DOWN P0, R9, R0, R6, R11 ;  /* 0x0800000600097389 */ /* 0x000064000000000b */
[----:B01----:R-:W-:Y:S01]  /*8b20*/  ENDCOLLECTIVE ;  /* 0x000000000000791b */ /* 0x003fe20003800000 */
.L_x_6954:
[----:B------:R-:W-:Y:S01]  /*8b30*/  HFMA2.MMA R6, -RZ, RZ, 0, 5.9604644775390625e-08 ;  /* 0x00000001ff067435 */ /* 0x000fe200000001ff */
[----:B------:R-:W-:-:S04]  /*8b40*/  MOV R4, R9 ;  /* 0x0000000900047202 */ /* 0x000fc80000000f00 */
[----:B------:R-:W-:-:S04]  /*8b50*/  FMNMX R4, R5, R4, !PT ;  /* 0x0000000405047209 */ /* 0x000fc80007800000 */
[----:B------:R-:W-:-:S07]  /*8b60*/  MOV R0, R4 ;  /* 0x0000000400007202 */ /* 0x000fce0000000f00 */
[----:B------:R-:W-:Y:S05]  /*8b70*/  WARPSYNC.COLLECTIVE R7, `(.L_x_6955) ;  /* 0x0000000007087348 */ /* 0x000fea0003c00000 */
[----:B------:R0:W1:Y:S02]  /*8b80*/  SHFL.DOWN P0, R9, R0, R6, R11 ;  /* 0x0800000600097389 */ /* 0x000064000000000b */
[----:B01----:R-:W-:Y:S01]  /*8b90*/  ENDCOLLECTIVE ;  /* 0x000000000000791b */ /* 0x003fe20003800000 */
.L_x_6955:
[----:B------:R-:W-:Y:S05]  /*8ba0*/  BRA `(.L_x_6956) ;  /* 0xffffffe800287947 */ /* 0x000fea000383ffff */
.L_x_6936:
[----:B------:R-:W-:Y:S01]  /*8bb0*/  HFMA2.MMA R11, -RZ, RZ, 0, 1.847743988037109375e-06 ;  /* 0x0000001fff0b7435 */ /* 0x000fe200000001ff */
[----:B------:R-:W-:Y:S02]  /*8bc0*/  MOV R6, 0x2 ;  /* 0x0000000200067802 */ /* 0x000fe40000000f00 */
[----:B------:R-:W-:-:S08]  /*8bd0*/  MOV R7, 0xffffffff ;  /* 0xffffffff00077802 */ /* 0x000fd00000000f00 */
[----:B012---:R-:W-:Y:S05]  /*8be0*/  WARPSYNC.COLLECTIVE R7, `(.L_x_6957) ;  /* 0x0000000007087348 */ /* 0x007fea0003c00000 */
[----:B--2---:R2:W3:Y:S02]  /*8bf0*/  SHFL.DOWN P0, R9, R0, R6, R11 ;  /* 0x0800000600097389 */ /* 0x0044e4000000000b */
[----:B0123--:R-:W-:Y:S01]  /*8c00*/  ENDCOLLECTIVE ;  /* 0x000000000000791b */ /* 0x00ffe20003800000 */
.L_x_6957:
[----:B------:R-:W-:Y:S01]  /*8c10*/  HFMA2.MMA R6, -RZ, RZ, 0, 5.9604644775390625e-08 ;  /* 0x00000001ff067435 */ /* 0x000fe200000001ff */
[----:B------:R-:W-:-:S04]  /*8c20*/  MOV R3, R9 ;  /* 0x0000000900037202 */ /* 0x000fc80000000f00 */
[----:B------:R-:W-:-:S04]  /*8c30*/  FMNMX R3, R3, R0, !PT ;  /* 0x0000000003037209 */ /* 0x000fc80007800000 */
[----:B------:R-:W-:-:S07]  /*8c40*/  MOV R0, R3 ;  /* 0x0000000300007202 */ /* 0x000fce0000000f00 */
[----:B------:R-:W-:Y:S05]  /*8c50*/  WARPSYNC.COLLECTIVE R7, `(.L_x_6958) ;  /* 0x0000000007087348 */ /* 0x000fea0003c00000 */
[----:B------:R0:W1:Y:S02]  /*8c60*/  SHFL.DOWN P0, R9, R0, R6, R11 ;  /* 0x0800000600097389 */ /* 0x000064000000000b */
[----:B01----:R-:W-:Y:S01]  /*8c70*/  ENDCOLLECTIVE ;  /* 0x000000000000791b */ /* 0x003fe20003800000 */
.L_x_6958:
[----:B------:R-:W-:Y:S01]  /*8c80*/  MOV R2, R9 ;  /* 0x0000000900027202 */ /* 0x000fe20000000f00 */
[----:B------:R-:W-:Y:S06]  /*8c90*/  BRA `(.L_x_6959) ;  /* 0xffffffe800687947 */ /* 0x000fec000383ffff */
        .weak           $__internal_70_$__cuda_sm20_rcp_rn_f32_slowpath
        .type           $__internal_70_$__cuda_sm20_rcp_rn_f32_slowpath,@function
        .size           $__internal_70_$__cuda_sm20_rcp_rn_f32_slowpath,(.L_x_14406 - $__internal_70_$__cuda_sm20_rcp_rn_f32_slowpath)
$__internal_70_$__cuda_sm20_rcp_rn_f32_slowpath:
        /* <DEDUP_REMOVED lines=15> */
.L_x_6961:
        /* <DEDUP_REMOVED lines=12> */
[----:B------:R-:W-:-:S05]  /*8e50*/  FFMA.RP R239, R239, R244, R239 ;  /* 0x000000f4efef7223 */ /* 0x000fca00000080ef */
[C---:B------:R-:W-:Y:S02]  /*8e60*/  FSETP.NEU.FTZ.AND P0, PT, R245.reuse, R239, PT ;  /* 0x000000eff500720b */ /* 0x040fe40003f1d000 */
[----:B------:R-:W-:Y:S02]  /*8e70*/  LOP3.LUT R239, R245, 0x7fffff, RZ, 0xc0, !PT ;  /* 0x007ffffff5ef7812 */ /* 0x000fe400078ec0ff */
[----:B------:R-:W-:Y:S02]  /*8e80*/  SEL R244, RZ, 0xffffffff, !P0 ;  /* 0xfffffffffff47807 */ /* 0x000fe40004000000 */
[----:B------:R-:W-:Y:S02]  /*8e90*/  LOP3.LUT R239, R239, 0x800000, RZ, 0xfc, !PT ;  /* 0x00800000efef7812 */ /* 0x000fe400078efcff */
[----:B------:R-:W-:Y:S02]  /*8ea0*/  IADD3 R245, -R244, RZ, RZ ;  /* 0x000000fff4f57210 */ /* 0x000fe40007ffe1ff */
[----:B------:R-:W-:-:S02]  /*8eb0*/  LOP3.LUT R247, R247, R239, RZ, 0xc0, !PT ;  /* 0x000000eff7f77212 */ /* 0x000fc400078ec0ff */
        /* <DEDUP_REMOVED lines=14> */
.L_x_6963:
[----:B------:R-:W0:Y:S02]  /*8fa0*/  MUFU.RCP R5, R5 ;  /* 0x0000000500057308 */ /* 0x000e240000001000 */
.L_x_6962:
[----:B------:R-:W-:Y:S05]  /*8fb0*/  BSYNC B1 ;  /* 0x0000000000017941 */ /* 0x000fea0003800000 */
.L_x_6960:
[----:B------:R-:W-:Y:S01]  /*8fc0*/  HFMA2.MMA R239, -RZ, RZ, 0, 0 ;  /* 0x00000000ffef7435 */ /* 0x000fe200000001ff */
[----:B------:R-:W-:-:S05]  /*8fd0*/  MOV R238, R235 ;  /* 0x000000eb00ee7202 */ /* 0x000fca0000000f00 */
[----:B0-----:R-:W-:Y:S05]  /*8fe0*/  RET.REL.NODEC R238 `(_ZN18transformer_engine13normalization19ln_fwd_tuned_kernelINS0_13Kernel_traitsIff13__nv_bfloat16fjLj24576ELj2ELj1ELj4ELj16ENS0_18Kernel_traits_baseILj24576EffS3_fjLj128EEEEEEEvNS0_19ForwardKernelParamsE) ;  /* 0xffffff70ee047950 */ /* 0x001fea0003c3ffff */
.L_x_6964:
        /* <DEDUP_REMOVED lines=9> */
.L_x_14406:


//--------------------- .text._ZN18transformer_engine13normalization19ln_fwd_tuned_kernelINS0_13Kernel_traitsI13__nv_bfloat16S3_S3_fjLj24576ELj2ELj1ELj4ELj16ENS0_18Kernel_traits_baseILj24576ES3_S3_S3_fjLj128EEEEEEEvNS0_19ForwardKernelParamsE --------------------------
	.section	.text._ZN18transformer_engine13normalization19ln_fwd_tuned_kernelINS0_13Kernel_traitsI13__nv_bfloat16S3_S3_fjLj24576ELj2ELj1ELj4ELj16ENS0_18Kernel_traits_baseILj24576ES3_S3_S3_fjLj128EEEEEEEvNS0_19ForwardKernelParamsE,"ax",@progbits
	.align	128
        .global         _ZN18transformer_engine13normalization19ln_fwd_tuned_kernelINS0_13Kernel_traitsI13__nv_bfloat16S3_S3_fjLj24576ELj2ELj1ELj4ELj16ENS0_18Kernel_traits_baseILj24576ES3_S3_S3_fjLj128EEEEEEEvNS0_19ForwardKernelParamsE
        .type           _ZN18transformer_engine13normalization19ln_fwd_tuned_kernelINS0_13Kernel_traitsI13__nv_bfloat16S3_S3_fjLj24576ELj2ELj1ELj4ELj16ENS0_18Kernel_traits_baseILj24576ES3_S3_S3_fjLj128EEEEEEEvNS0_19ForwardKernelParamsE,@function
        .size           _ZN18transformer_engine13normalization19ln_fwd_tuned_kernelINS0_13Kernel_traitsI13__nv_bfloat16S3_S3_fjLj24576ELj2ELj1ELj4ELj16ENS0_18Kernel_traits_baseILj24576ES3_S3_S3_fjLj128EEEEEEEvNS0_19ForwardKernelParamsE,(.L_x_14407 - _ZN18transformer_engine13normalization19ln_fwd_tuned_kernelINS0_13Kernel_traitsI13__nv_bfloat16S3_S3_fjLj24576ELj2ELj1ELj4ELj16ENS0_18Kernel_traits_baseILj24576ES3_S3_S3_fjLj128EEEEEEEvNS0_19ForwardKernelParamsE)
        .other          _ZN18transformer_engine13normalization19ln_fwd_tuned_kernelINS0_13Kernel_traitsI13__nv_bfloat16S3_S3_fjLj24576ELj2ELj1ELj4ELj16ENS0_18Kernel_traits_baseILj24576ES3_S3_S3_fjLj128EEEEEEEvNS0_19ForwardKernelParamsE,@"STO_CUDA_ENTRY STV_DEFAULT"
_ZN18transformer_engine13normalization19ln_fwd_tuned_kernelINS0_13Kernel_traitsI13__nv_bfloat16S3_S3_fjLj24576ELj2ELj1ELj4ELj16ENS0_18Kernel_traits_baseILj24576ES3_S3_S3_fjLj128EEEEEEEvNS0_19ForwardKernelParamsE:
.text._ZN18transformer_engine13normalization19ln_fwd_tuned_kernelINS0_13Kernel_traitsI13__nv_bfloat16S3_S3_fjLj24576ELj2ELj1ELj4ELj16ENS0_18Kernel_traits_baseILj24576ES3_S3_S3_fjLj128EEEEEEEvNS0_19ForwardKernelParamsE:
        /* <DEDUP_REMOVED lines=52> */
.L_x_6978:
        /* <DEDUP_REMOVED lines=57> */
[C---:B---3--:R-:W-:Y:S02]  /*06d0*/  PRMT R27, R124.reuse, 0x7632, R27 ;  /* 0x000076327c1b7816 */ /* 0x048fe4000000001b */
[----:B------:R-:W-:Y:S01]  /*06e0*/  SHF.L.U32 R124, R124, 0x10, RZ ;  /* 0x000000107c7c7819 */ /* 0x000fe200000006ff */
[----:B------:R-:W-:Y:S01]  /*06f0*/  FADD R165, R0, R165 ;  /* 0x000000a500a57221 */ /* 0x000fe20000000000 */
[----:B------:R-:W-:-:S03]  /*0700*/  SHF.L.U32 R27, R27, 0x10, RZ ;  /* 0x000000101b1b7819 */ /* 0x000fc600000006ff */
[----:B------:R-:W-:Y:S01]  /*0710*/  FADD R166, R124, R165 ;  /* 0x000000a57ca67221 */ /* 0x000fe20000000000 */
        /* <DEDUP_REMOVED lines=438> */
.L_x_6997:
        /* <DEDUP_REMOVED lines=15> */
[----:B------:R-:W-:Y:S01]  /*2370*/  HFMA2.MMA R219, -RZ, RZ, 0, 0 ;  /* 0x00000000ffdb7435 */ /* 0x000fe200000001ff */
[----:B------:R-:W-:-:S03]  /*2380*/  @!P0 IADD3 R148, R22, R149, RZ ;  /* 0x0000009516948210 */ /* 0x000fc60007ffe0ff */
[----:B------:R-:W-:Y:S02]  /*2390*/  @!P1 STS.64 [R220], R150 ;  /* 0x00000096dc009388 */ /* 0x000fe40000000a00 */
[----:B------:R-:W-:Y:S02]  /*23a0*/  @!P0 MOV R219, 0x45400000 ;  /* 0x4540000000db8802 */ /* 0x000fe40000000f00 */
[----:B---3--:R-:W-:-:S03]  /*23b0*/  @!P0 LEA R221, R221, R152, 0x18 ;  /* 0x00000098dddd8211 */ /* 0x008fc600078ec0ff */
[----:B0-----:R-:W0:Y:S01]  /*23c0*/  SHFL.DOWN PT, R218, R219, 0x2, 0x1f ;  /* 0x08401f00dbda7f89 */ /* 0x001e2200000e0000 */
        /* <DEDUP_REMOVED lines=13> */
[----:B012--5:R-:W-:Y:S05]  /*24a0*/  CALL.REL.NOINC `($__internal_71_$__cuda_sm20_rcp_rn_f32_slowpath) ;  /* 0x0000005c00507944 */ /* 0x027fea0003c00000 */
[----:B------:R-:W-:Y:S01]  /*24b0*/  MOV R150, R223 ;  /* 0x000000df00967202 */ /* 0x000fe20000000f00 */
[----:B------:R-:W-:Y:S06]  /*24c0*/  BRA `(.L_x_6969) ;  /* 0x0000000000107947 */ /* 0x000fec0003800000 */
.L_x_6968:
[----:B------:R-:W3:Y:S02]  /*24d0*/  MUFU.RCP R151, R152 ;  /* 0x0000009800977308 */ /* 0x000ee40000001000 */
[----:B---3--:R-:W-:-:S04]  /*24e0*/  FFMA R150, R152, R151, -1 ;  /* 0xbf80000098967423 */ /* 0x008fc80000000097 */
[----:B------:R-:W-:-:S04]  /*24f0*/  FADD.FTZ R150, -R150, -RZ ;  /* 0x800000ff96967221 */ /* 0x000fc80000010100 */
[----:B------:R-:W-:-:S07]  /*2500*/  FFMA R150, R151, R150, R151 ;  /* 0x0000009697967223 */ /* 0x000fce0000000097 */
.L_x_6969:
[----:B------:R-:W-:Y:S05]  /*2510*/  BSYNC B0 ;  /* 0x0000000000007941 */ /* 0x000fea0003800000 */
.L_x_6967:
        /* <DEDUP_REMOVED lines=20> */
[----:B-----5:R-:W-:Y:S05]  /*2660*/  CALL.REL.NOINC `($__internal_71_$__cuda_sm20_rcp_rn_f32_slowpath) ;  /* 0x0000005800e07944 */ /* 0x020fea0003c00000 */
[----:B------:R-:W-:Y:S01]  /*2670*/  MOV R220, R223 ;  /* 0x000000df00dc7202 */ /* 0x000fe20000000f00 */
[----:B------:R-:W-:Y:S06]  /*2680*/  BRA `(.L_x_6972) ;  /* 0x0000000000107947 */ /* 0x000fec0003800000 */
.L_x_6971:
[----:B------:R-:W0:Y:S02]  /*2690*/  MUFU.RCP R220, R221 ;  /* 0x000000dd00dc7308 */ /* 0x000e240000001000 */
[----:B0-----:R-:W-:-:S04]  /*26a0*/  FFMA R150, R221, R220, -1 ;  /* 0xbf800000dd967423 */ /* 0x001fc800000000dc */
[----:B------:R-:W-:-:S04]  /*26b0*/  FADD.FTZ R151, -R150, -RZ ;  /* 0x800000ff96977221 */ /* 0x000fc80000010100 */
[----:B------:R-:W-:-:S07]  /*26c0*/  FFMA R220, R220, R151, R220 ;  /* 0x00000097dcdc7223 */ /* 0x000fce00000000dc */
.L_x_6972:
[----:B------:R-:W-:Y:S05]  /*26d0*/  BSYNC B0 ;  /* 0x0000000000007941 */ /* 0x000fea0003800000 */
.L_x_6970:
[----:B------:R-:W0:Y:S01]  /*26e0*/  LDC R224, c[0x0][0x210] ;  /* 0x00008400ffe07b82 */ /* 0x000e220000000800 */
[----:B------:R-:W-:Y:S01]  /*26f0*/  FADD R150, R149, -R218 ;  /* 0x800000da95967221 */ /* 0x000fe20000000000 */
[----:B------:R-:W-:Y:S01]  /*2700*/  FMUL R221, R153, R218 ;  /* 0x000000da99dd7220 */ /* 0x000fe20000400000 */
[----:B------:R-:W-:Y:S01]  /*2710*/  FADD R219, R148, R219 ;  /* 0x000000db94db7221 */ /* 0x000fe20000000000 */
[----:B------:R-:W-:Y:S01]  /*2720*/  LOP3.LUT R225, R18, 0x1, RZ, 0xc0, !PT ;  /* 0x0000000112e17812 */ /* 0x000fe200078ec0ff */
[----:B------:R-:W-:Y:S01]  /*2730*/  FMUL R151, R150, R150 ;  /* 0x0000009696977220 */ /* 0x000fe20000400000 */
[----:B------:R-:W-:Y:S01]  /*2740*/  FFMA R221, R152, R149, R221 ;  /* 0x0000009598dd7223 */ /* 0x000fe200000000dd */
[----:B------:R-:W-:Y:S01]  /*2750*/  ISETP.GT.U32.AND P0, PT, R22, 0x1, PT ;  /* 0x000000011600780c */ /* 0x000fe20003f04070 */
[----:B------:R-:W1:Y:S01]  /*2760*/  @!P3 LDC.64 R148, c[0x0][0x240] ;  /* 0x00009000ff94bb82 */ /* 0x000e620000000a00 */
[----:B------:R-:W-:Y:S01]  /*2770*/  FMUL R150, R152, R151 ;  /* 0x0000009798967220 */ /* 0x000fe20000400000 */
[----:B------:R-:W-:Y:S01]  /*2780*/  FMUL R221, R221, R220 ;  /* 0x000000dcdddd7220 */ /* 0x000fe20000400000 */
[----:B------:R-:W-:-:S02]  /*2790*/  IADD3 R223, -R225, RZ, RZ ;  /* 0x000000ffe1df7210 */ /* 0x000fc40007ffe1ff */
[----:B------:R-:W-:-:S04]  /*27a0*/  FMUL R152, R153, R150 ;  /* 0x0000009699987220 */ /* 0x000fc80000400000 */
[----:B------:R-:W-:Y:S01]  /*27b0*/  FFMA R153, R152, R220, R219 ;  /* 0x000000dc98997223 */ /* 0x000fe200000000db */
[----:B------:R-:W-:Y:S01]  /*27c0*/  LEA.HI R219, R24, R21, RZ, 0x19 ;  /* 0x0000001518db7211 */ /* 0x000fe200078fc8ff */
[----:B------:R-:W-:Y:S01]  /*27d0*/  SHFL.IDX PT, R152, R221, RZ, 0x1f ;  /* 0x00001fffdd987589 */ /* 0x000fe200000e0000 */
[----:B------:R-:W2:Y:S03]  /*27e0*/  @!P0 LDC.64 R150, c[0x0][0x240] ;  /* 0x00009000ff968b82 */ /* 0x000ea60000000a00 */
[----:B------:R-:W3:Y:S01]  /*27f0*/  SHFL.IDX PT, R153, R153, RZ, 0x1f ;  /* 0x00001fff99997589 */ /* 0x000ee200000e0000 */
[----:B0-----:R-:W-:-:S04]  /*2800*/  SHF.L.U32 R218, R224, 0x1, RZ ;  /* 0x00000001e0da7819 */ /* 0x001fc800000006ff */
[----:B------:R-:W-:-:S04]  /*2810*/  LOP3.LUT R218, R223, R218, RZ, 0xc0, !PT ;  /* 0x000000dadfda7212 */ /* 0x000fc800078ec0ff */
[----:B------:R-:W-:-:S04]  /*2820*/  LEA R218, P1, R219, R218, 0x1 ;  /* 0x000000dadbda7211 */ /* 0x000fc800078208ff */
[-C--:B------:R-:W-:Y:S02]  /*2830*/  @!P3 IADD3 R219, P2, R23, R218.reuse, RZ ;  /* 0x000000da17dbb210 */ /* 0x080fe40007f5e0ff */
[----:B------:R-:W-:Y:S02]  /*2840*/  IADD3.X R223, RZ, RZ, RZ, P1, !PT ;  /* 0x000000ffffdf7210 */ /* 0x000fe40000ffe4ff */
[----:B------:R-:W-:Y:S02]  /*2850*/  @!P0 IADD3 R220, P4, R22, R218, RZ ;  /* 0x000000da16dc8210 */ /* 0x000fe40007f9e0ff */
[----:B------:R-:W-:Y:S02]  /*2860*/  @!P3 IADD3.X R222, RZ, R223, RZ, P2, !PT ;  /* 0x000000dfffdeb210 */ /* 0x000fe400017fe4ff */
[----:B-1----:R-:W-:Y:S02]  /*2870*/  @!P3 LEA R218, P1, R219, R148, 0x3 ;  /* 0x00000094dbdab211 */ /* 0x002fe400078218ff */
[----:B------:R-:W-:-:S02]  /*2880*/  ISETP.NE.AND P2, PT, R24, RZ, PT ;  /* 0x000000ff1800720c */ /* 0x000fc40003f45270 */
[----:B------:R-:W-:Y:S01]  /*2890*/  @!P3 LEA.HI.X R219, R219, R149, R222, 0x3, P1 ;  /* 0x00000095dbdbb211 */ /* 0x000fe200008f1cde */
[----:B------:R-:W-:Y:S01]  /*28a0*/  HFMA2.MMA R149, -RZ, RZ, 0, 0 ;  /* 0x00000000ff957435 */ /* 0x000fe200000001ff */
[----:B------:R-:W-:Y:S02]  /*28b0*/  @!P0 IADD3.X R148, RZ, R223, RZ, P4, !PT ;  /* 0x000000dfff948210 */ /* 0x000fe400027fe4ff */
[C---:B--2---:R-:W-:Y:S01]  /*28c0*/  @!P0 LEA R150, P4, R220.reuse, R150, 0x3 ;  /* 0x00000096dc968211 */ /* 0x044fe200078818ff */
[----:B---3--:R0:W-:Y:S01]  /*28d0*/  @!P3 STG.E.64 desc[UR4][R218.64], R152 ;  /* 0x00000098da00b986 */ /* 0x0081e2000c101b04 */
[----:B------:R-:W-:Y:S02]  /*28e0*/  ISETP.NE.AND P1, PT, R225, RZ, PT ;  /* 0x000000ffe100720c */ /* 0x000fe40003f25270 */
[----:B------:R-:W-:-:S03]  /*28f0*/  @!P0 LEA.HI.X R151, R220, R151, R148, 0x3, P4 ;  /* 0x00000097dc978211 */ /* 0x000fc600020f1c94 */
[----:B------:R-:W-:Y:S08]  /*2900*/  @P2 BRA `(.L_x_6973) ;  /* 0x00000000004c2947 */ /* 0x000ff00003800000 */
        /* <DEDUP_REMOVED lines=13> */
[----:B------:R-:W-:-:S07]  /*29e0*/  LOP3.LUT R221, R18, 0x2, RZ, 0xc, !PT ;  /* 0x0000000212dd7812 */ /* 0x000fce00078e0cff */
.L_x_6974:
[----:B------:R-:W2:Y:S04]  /*29f0*/  LDG.E.STRONG.GPU R148, desc[UR4][R152.64] ;  /* 0x0000000498947981 */ /* 0x000ea8000c1ef900 */
[----:B--2---:R-:W-:Y:S01]  /*2a00*/  CCTL.IVALL ;  /* 0x00000000ff00798f */ /* 0x004fe20002000000 */
[----:B------:R-:W-:Y:S05]  /*2a10*/  YIELD ;  /* 0x0000000000007946 */ /* 0x000fea0003800000 */
[----:B------:R-:W-:-:S13]  /*2a20*/  ISETP.NE.AND P1, PT, R148, R221, PT ;  /* 0x000000dd9400720c */ /* 0x000fda0003f25270 */
[----:B------:R-:W-:Y:S05]  /*2a30*/  @P1 BRA `(.L_x_6974) ;  /* 0xfffffffc00ec1947 */ /* 0x000fea000383ffff */
.L_x_6973:
        /* <DEDUP_REMOVED lines=19> */
[----:B012--5:R-:W-:Y:S05]  /*2b70*/  CALL.REL.NOINC `($__internal_71_$__cuda_sm20_rcp_rn_f32_slowpath) ;  /* 0x00000054009c7944 */ /* 0x027fea0003c00000 */
[----:B------:R-:W-:Y:S01]  /*2b80*/  MOV R150, R223 ;  /* 0x000000df00967202 */ /* 0x000fe20000000f00 */
[----:B------:R-:W-:Y:S06]  /*2b90*/  BRA `(.L_x_6977) ;  /* 0x0000000000107947 */ /* 0x000fec0003800000 */
.L_x_6976:
[----:B------:R-:W3:Y:S02]  /*2ba0*/  MUFU.RCP R150, R223 ;  /* 0x000000df00967308 */ /* 0x000ee40000001000 */
[----:B---3--:R-:W-:-:S04]  /*2bb0*/  FFMA R151, R223, R150, -1 ;  /* 0xbf800000df977423 */ /* 0x008fc80000000096 */
[----:B------:R-:W-:-:S04]  /*2bc0*/  FADD.FTZ R151, -R151, -RZ ;  /* 0x800000ff97977221 */ /* 0x000fc80000010100 */
[----:B------:R-:W-:-:S07]  /*2bd0*/  FFMA R150, R150, R151, R150 ;  /* 0x0000009796967223 */ /* 0x000fce0000000096 */
.L_x_6977:
[----:B------:R-:W-:Y:S05]  /*2be0*/  BSYNC B0 ;  /* 0x0000000000007941 */ /* 0x000fea0003800000 */
.L_x_6975:
[----:B-1----:R-:W-:Y:S01]  /*2bf0*/  FADD R151, -R219, R148 ;  /* 0x00000094db977221 */ /* 0x002fe20000000100 */
[----:B0-2---:R-:W-:Y:S01]  /*2c00*/  FADD R149, R218, R149 ;  /* 0x00000095da957221 */ /* 0x005fe20000000000 */
[----:B------:R-:W-:Y:S01]  /*2c10*/  SHF.L.U32 R217, R23, 0x7, RZ ;  /* 0x0000000717d97819 */ /* 0x000fe200000006ff */
[----:B------:R-:W-:Y:S01]  /*2c20*/  ULDC.U8 UR6, c[0x0][0x250] ;  /* 0x0000940000067ab9 */ /* 0x000fe20000000000 */
[----:B------:R-:W-:Y:S01]  /*2c30*/  FMUL R220, R151, R151 ;  /* 0x0000009797dc7220 */ /* 0x000fe20000400000 */
[----:B------:R-:W-:Y:S01]  /*2c40*/  ISETP.NE.AND P2, PT, RZ, UR6, PT ;  /* 0x00000006ff007c0c */ /* 0x000fe2000bf45270 */
[----:B------:R-:W-:Y:S01]  /*2c50*/  ULDC.64 UR6, c[0x0][0x288] ;  /* 0x0000a20000067ab9 */ /* 0x000fe20000000a00 */
[----:B------:R-:W-:Y:S01]  /*2c60*/  LOP3.LUT R217, R217, 0x80, R22, 0xe2, !PT ;  /* 0x00000080d9d97812 */ /* 0x000fe200078ee216 */
[----:B------:R-:W-:Y:S01]  /*2c70*/  FMUL R151, R220, R153 ;  /* 0x00000099dc977220 */ /* 0x000fe20000400000 */
[----:B-----5:R-:W-:Y:S02]  /*2c80*/  SHF.L.U32 R224, R121, 0x10, RZ ;  /* 0x0000001079e07819 */ /* 0x020fe400000006ff */
[----:B------:R-:W-:Y:S01]  /*2c90*/  SHF.L.U32 R226, R73, 0x10, RZ ;  /* 0x0000001049e27819 */ /* 0x000fe200000006ff */
[C---:B------:R-:W-:Y:S01]  /*2ca0*/  FMUL R218, R152.reuse, R151 ;  /* 0x0000009798da7220 */ /* 0x040fe20000400000 */
[----:B------:R-:W-:Y:S01]  /*2cb0*/  FMUL R152, R152, R219 ;  /* 0x000000db98987220 */ /* 0x000fe20000400000 */
[----:B------:R-:W0:Y:S01]  /*2cc0*/  LDC R151, c[0x0][0x268] ;  /* 0x00009a00ff977b82 */ /* 0x000e220000000800 */
[----:B------:R-:W-:Y:S01]  /*2cd0*/  PRMT R219, R121, 0x7632, R219 ;  /* 0x0000763279db7816 */ /* 0x000fe200000000db */
[----:B------:R-:W-:Y:S01]  /*2ce0*/  FFMA R218, R218, R150, R149 ;  /* 0x00000096dada7223 */ /* 0x000fe20000000095 */
[----:B------:R-:W-:Y:S01]  /*2cf0*/  FFMA R153, R153, R148, R152 ;  /* 0x0000009499997223 */ /* 0x000fe20000000098 */
[----:B------:R-:W-:Y:S01]  /*2d00*/  LOP3.LUT R148, R217, 0x60, R24, 0xf8, !PT ;  /* 0x00000060d9947812 */ /* 0x000fe200078ef818 */
[----:B------:R-:W-:Y:S01]  /*2d10*/  @P2 FADD R224, R224, 1 ;  /* 0x3f800000e0e02421 */ /* 0x000fe20000000000 */
[----:B------:R-:W-:Y:S01]  /*2d20*/  SHF.L.U32 R152, R120, 0x10, RZ ;  /* 0x0000001078987819 */ /* 0x000fe200000006ff */
[----:B------:R-:W-:Y:S01]  /*2d30*/  FMUL R149, R153, R150 ;  /* 0x0000009699957220 */ /* 0x000fe20000400000 */
[----:B------:R-:W0:Y:S01]  /*2d40*/  SHFL.IDX PT, R218, R218, RZ, 0x1f ;  /* 0x00001fffdada7589 */ /* 0x000e2200000e0000 */
[----:B------:R-:W-:Y:S01]  /*2d50*/  IMAD R153, R19, 0xc00, RZ ;  /* 0x00000c0013997824 */ /* 0x000fe200078e02ff */
[----:B------:R-:W-:Y:S01]  /*2d60*/  PRMT R217, R72, 0x7632, R217 ;  /* 0x0000763248d97816 */ /* 0x000fe200000000d9 */
[----:B------:R-:W-:Y:S01]  /*2d70*/  @P2 FADD R152, R152, 1 ;  /* 0x3f80000098982421 */ /* 0x000fe20000000000 */
[----:B------:R-:W-:Y:S01]  /*2d80*/  PRMT R221, R73, 0x7632, R221 ;  /* 0x0000763249dd7816 */ /* 0x000fe200000000dd */
[----:B------:R-:W1:Y:S01]  /*2d90*/  SHFL.IDX PT, R149, R149, RZ, 0x1f ;  /* 0x00001fff95957589 */ /* 0x000e6200000e0000 */
[----:B------:R-:W-:-:S02]  /*2da0*/  LOP3.LUT R148, R153, R148, RZ, 0xfc, !PT ;  /* 0x0000009499947212 */ /* 0x000fc400078efcff */
[----:B------:R-:W-:Y:S02]  /*2db0*/  PRMT R153, R120, 0x7632, R153 ;  /* 0x0000763278997816 */ /* 0x000fe40000000099 */
[----:B------:R-:W-:Y:S02]  /*2dc0*/  SHF.L.U32 R222, R217, 0x10, RZ ;  /* 0x00000010d9de7819 */ /* 0x000fe400000006ff */
[----:B------:R-:W-:Y:S02]  /*2dd0*/  SHF.L.U32 R220, R153, 0x10, RZ ;  /* 0x0000001099dc7819 */ /* 0x000fe400000006ff */
[----:B------:R-:W-:Y:S02]  /*2de0*/  SHF.L.U32 R228, R219, 0x10, RZ ;  /* 0x00000010dbe47819 */ /* 0x000fe400000006ff */
[----:B------:R-:W-:Y:S01]  /*2df0*/  SHF.L.U32 R230, R221, 0x10, RZ ;  /* 0x00000010dde67819 */ /* 0x000fe200000006ff */
[----:B------:R-:W-:Y:S01]  /*2e00*/  @P2 FADD R220, R220, 1 ;  /* 0x3f800000dcdc2421 */ /* 0x000fe20000000000 */
[----:B------:R-:W-:Y:S01]  /*2e10*/  PRMT R217, R123, 0x7632, R217 ;  /* 0x000076327bd97816 */ /* 0x000fe200000000d9 */
[----:B------:R-:W-:Y:S01]  /*2e20*/  @P2 FADD R228, R228, 1 ;  /* 0x3f800000e4e42421 */ /* 0x000fe20000000000 */
[----:B------:R-:W-:-:S02]  /*2e30*/  PRMT R219, R75, 0x7632, R219 ;  /* 0x000076324bdb7816 */ /* 0x000fc400000000db */
[----:B------:R-:W-:Y:S01]  /*2e40*/  PRMT R221, R119, 0x7632, R221 ;  /* 0x0000763277dd7816 */ /* 0x000fe200000000dd */
[----:B0-----:R-:W-:Y:S01]  /*2e50*/  FFMA R151, R218, 4.0690105379326269031e-05, R151 ;  /* 0x382aaaabda977823 */ /* 0x001fe20000000097 */
[----:B------:R-:W-:Y:S02]  /*2e60*/  SHF.L.U32 R218, R72, 0x10, RZ ;  /* 0x0000001048da7819 */ /* 0x000fe400000006ff */
[----:B------:R-:W-:Y:S02]  /*2e70*/  PRMT R223, R71, 0x7632, R223 ;  /* 0x0000763247df7816 */ /* 0x000fe400000000df */
        /* <DEDUP_REMOVED lines=8> */
[----:B------:R-:W-:Y:S01]  /*2f00*/  SHF.L.U32 R225, R221, 0x10, RZ ;  /* 0x00000010dde17819 */ /* 0x000fe200000006ff */
[--C-:B------:R-:W-:Y:S01]  /*2f10*/  FADD R221, R170, -R149.reuse ;  /* 0x80000095aadd7221 */ /* 0x100fe20000000000 */
[--C-:B------:R-:W-:Y:S01]  /*2f20*/  FADD R127, R127, -R149.reuse ;  /* 0x800000957f7f7221 */ /* 0x100fe20000000000 */
[----:B------:R-:W-:Y:S01]  /*2f30*/  SHF.L.U32 R223, R223, 0x10, RZ ;  /* 0x00000010dfdf7819 */ /* 0x000fe200000006ff */
[--C-:B------:R-:W-:Y:S01]  /*2f40*/  FADD R171, R171, -R149.reuse ;  /* 0x80000095abab7221 */ /* 0x100fe20000000000 */
[----:B------:R-:W-:Y:S01]  /*2f50*/  @!P0 FMUL R151, R151, 16777216 ;  /* 0x4b80000097978820 */ /* 0x000fe20000400000 */
[----:B------:R-:W-:Y:S01]  /*2f60*/  @P2 FADD R225, R225, 1 ;  /* 0x3f800000e1e12421 */ /* 0x000fe20000000000 */
        /* <DEDUP_REMOVED lines=11> */
[--C-:B0-----:R-:W-:Y:S01]  /*3020*/  FADD R151, R8, -R149.reuse ;  /* 0x8000009508977221 */ /* 0x101fe20000000000 */
        /* <DEDUP_REMOVED lines=16> */
[----:B------:R-:W-:Y:S01]  /*3130*/  PRMT R153, R74, 0x7632, R153 ;  /* 0x000076324a997816 */ /* 0x000fe20000000099 */
[----:B------:R-:W-:Y:S01]  /*3140*/  FFMA R8, R151, R152, R218 ;  /* 0x0000009897087223 */ /* 0x000fe200000000da */
[----:B------:R-:W-:Y:S01]  /*3150*/  FMUL R5, R150, R5 ;  /* 0x0000000596057220 */ /* 0x000fe20000400000 */
[----:B------:R-:W-:Y:S01]  /*3160*/  FFMA R7, R7, R220, R222 ;  /* 0x000000dc07077223 */ /* 0x000fe200000000de */
[----:B------:R-:W-:Y:S01]  /*3170*/  PRMT R151, R122, 0x7632, R151 ;  /* 0x000076327a977816 */ /* 0x000fe20000000097 */
[----:B------:R-:W-:Y:S01]  /*3180*/  FMUL R3, R150, R3 ;  /* 0x0000000396037220 */ /* 0x000fe20000400000 */
        /* <DEDUP_REMOVED lines=18> */
[----:B------:R-:W-:Y:S01]  /*32b0*/  @P2 FADD R228, R228, 1 ;  /* 0x3f800000e4e42421 */ /* 0x000fe20000000000 */
[----:B------:R-:W-:Y:S01]  /*32c0*/  FMUL R217, R150, R217 ;  /* 0x000000d996d97220 */ /* 0x000fe20000400000 */
[----:B------:R-:W-:Y:S01]  /*32d0*/  FFMA R2, R153, R224, R226 ;  /* 0x000000e099027223 */ /* 0x000fe200000000e2 */
[----:B------:R-:W-:Y:S01]  /*32e0*/  @P0 FMNMX R20, R20, |R7|, !PT ;  /* 0x4000000714140209 */ /* 0x000fe20007800000 */
[----:B------:R-:W-:Y:S01]  /*32f0*/  FFMA R4, R151, R152, R218 ;  /* 0x0000009897047223 */ /* 0x000fe200000000da */
[----:B------:R-:W-:Y:S01]  /*3300*/  PRMT R153, R68, 0x7632, R153 ;  /* 0x0000763244997816 */ /* 0x000fe20000000099 */
[----:B------:R-:W-:Y:S01]  /*3310*/  FFMA R3, R3, R220, R222 ;  /* 0x000000dc03037223 */ /* 0x000fe200000000de */
[----:B------:R-:W-:Y:S01]  /*3320*/  FFMA R0, R217, R228, R230 ;  /* 0x000000e4d9007223 */ /* 0x000fe200000000e6 */
[----:B------:R-:W-:Y:S01]  /*3330*/  PRMT R151, R116, 0x7632, R151 ;  /* 0x0000763274977816 */ /* 0x000fe20000000097 */
[----:B------:R-:W-:Y:S01]  /*3340*/  FMUL R27, R150, R27 ;  /* 0x0000001b961b7220 */ /* 0x000fe20000400000 */
[----:B------:R-:W-:Y:S01]  /*3350*/  @P0 FMNMX R20, R20, |R6|, !PT ;  /* 0x4000000614140209 */ /* 0x000fe20007800000 */
[C---:B------:R-:W-:Y:S01]  /*3360*/  FMUL R169, R150.reuse, R169 ;  /* 0x000000a996a97220 */ /* 0x040fe20000400000 */
[C---:B------:R-:W-:Y:S01]  /*3370*/  SHF.L.U32 R224, R117.reuse, 0x10, RZ ;  /* 0x0000001075e07819 */ /* 0x040fe200000006ff */
[C---:B------:R-:W-:Y:S01]  /*3380*/  FMUL R221, R150.reuse, R221 ;  /* 0x000000dd96dd7220 */ /* 0x040fe20000400000 */
[----:B------:R-:W-:Y:S01]  /*3390*/  PRMT R217, R117, 0x7632, R217 ;  /* 0x0000763275d97816 */ /* 0x000fe200000000d9 */
[----:B------:R-:W-:Y:S01]  /*33a0*/  FMUL R170, R150, R127 ;  /* 0x0000007f96aa7220 */ /* 0x000fe20000400000 */
[----:B------:R-:W-:Y:S01]  /*33b0*/  SHF.L.U32 R222, R153, 0x10, RZ ;  /* 0x0000001099de7819 */ /* 0x000fe200000006ff */
[--C-:B------:R-:W-:Y:S01]  /*33c0*/  FADD R153, R168, -R149.reuse ;  /* 0x80000095a8997221 */ /* 0x100fe20000000000 */
[----:B------:R-:W-:Y:S01]  /*33d0*/  SHF.L.U32 R152, R116, 0x10, RZ ;  /* 0x0000001074987819 */ /* 0x000fe200000006ff */
[----:B------:R-:W-:Y:S01]  /*33e0*/  @P2 FADD R224, R224, 1 ;  /* 0x3f800000e0e02421 */ /* 0x000fe20000000000 */
[----:B------:R-:W-:Y:S01]  /*33f0*/  SHF.L.U32 R220, R151, 0x10, RZ ;  /* 0x0000001097dc7819 */ /* 0x000fe200000006ff */
[----:B------:R-:W-:Y:S01]  /*3400*/  FADD R151, R124, -R149 ;  /* 0x800000957c977221 */ /* 0x000fe20000000000 */
[----:B------:R-:W-:Y:S01]  /*3410*/  @P0 FMNMX R20, R20, |R5|, !PT ;  /* 0x4000000514140209 */ /* 0x000fe20007800000 */
[----:B------:R-:W-:Y:S01]  /*3420*/  FMUL R153, R150, R153 ;  /* 0x0000009996997220 */ /* 0x000fe20000400000 */
[C---:B------:R-:W-:Y:S01]  /*3430*/  SHF.L.U32 R226, R69.reuse, 0x10, RZ ;  /* 0x0000001045e27819 */ /* 0x040fe200000006ff */
[----:B------:R-:W-:Y:S01]  /*3440*/  @P2 FADD R152, R152, 1 ;  /* 0x3f80000098982421 */ /* 0x000fe20000000000 */
[----:B------:R-:W-:Y:S01]  /*3450*/  PRMT R219, R69, 0x7632, R219 ;  /* 0x0000763245db7816 */ /* 0x000fe200000000db */
        /* <DEDUP_REMOVED lines=9> */
[----:B------:R-:W-:Y:S01]  /*34f0*/  PRMT R153, R118, 0x7632, R153 ;  /* 0x0000763276997816 */ /* 0x000fe20000000099 */
[----:B------:R-:W-:Y:S01]  /*3500*/  FFMA R151, R151, R152, R218 ;  /* 0x0000009897977223 */ /* 0x000fe200000000da */
[----:B------:R-:W-:Y:S01]  /*3510*/  @P0 FMNMX R20, R20, |R3|, !PT ;  /* 0x4000000314140209 */ /* 0x000fe20007800000 */
[----:B------:R-:W-:Y:S01]  /*3520*/  FFMA R125, R27, R220, R222 ;  /* 0x000000dc1b7d7223 */ /* 0x000fe200000000de */
[----:B------:R-:W-:Y:S01]  /*3530*/  FFMA R27, R168, R217, R219 ;  /* 0x000000d9a81b7223 */ /* 0x000fe200000000db */
[----:B------:R-:W-:Y:S01]  /*3540*/  SHF.L.U32 R152, R118, 0x10, RZ ;  /* 0x0000001076987819 */ /* 0x000fe200000006ff */
[----:B------:R-:W-:Y:S01]  /*3550*/  FMUL R171, R150, R171 ;  /* 0x000000ab96ab7220 */ /* 0x000fe20000400000 */
[----:B------:R-:W-:Y:S01]  /*3560*/  PRMT R218, R70, 0x7632, R218 ;  /* 0x0000763246da7816 */ /* 0x000fe200000000da */
[----:B------:R-:W-:Y:S01]  /*3570*/  FMUL R173, R150, R173 ;  /* 0x000000ad96ad7220 */ /* 0x000fe20000400000 */
        /* <DEDUP_REMOVED lines=11> */
[----:B------:R-:W-:Y:S01]  /*3630*/  @P2 FADD R220, R220, 1 ;  /* 0x3f800000dcdc2421 */ /* 0x000fe20000000000 */
[----:B------:R-:W-:Y:S01]  /*3640*/  SHF.L.U32 R222, R71, 0x10, RZ ;  /* 0x0000001047de7819 */ /* 0x000fe200000006ff */
[----:B------:R-:W-:Y:S01]  /*3650*/  FFMA R152, R126, R217, R219 ;  /* 0x000000d97e987223 */ /* 0x000fe200000000db */
[----:B------:R-:W-:Y:S01]  /*3660*/  @P0 FMNMX R20, R20, |R151|, !PT ;  /* 0x4000009714140209 */ /* 0x000fe20007800000 */
[----:B------:R-:W-:Y:S01]  /*3670*/  FFMA R126, R170, R225, R223 ;  /* 0x000000e1aa7e7223 */ /* 0x000fe200000000df */
[C---:B------:R-:W-:Y:S01]  /*3680*/  SHF.L.U32 R168, R112.reuse, 0x10, RZ ;  /* 0x0000001070a87819 */ /* 0x040fe200000006ff */
[----:B------:R-:W-:Y:S01]  /*3690*/  FFMA R127, R221, R220, R222 ;  /* 0x000000dcdd7f7223 */ /* 0x000fe200000000de */
[----:B------:R-:W-:Y:S01]  /*36a0*/  PRMT R169, R112, 0x7632, R169 ;  /* 0x0000763270a97816 */ /* 0x000fe200000000a9 */
[----:B------:R-:W-:Y:S01]  /*36b0*/  FMUL R175, R150, R175 ;  /* 0x000000af96af7220 */ /* 0x000fe20000400000 */
[----:B------:R-:W-:Y:S01]  /*36c0*/  PRMT R217, R64, 0x7632, R217 ;  /* 0x0000763240d97816 */ /* 0x000fe200000000d9 */
[----:B------:R-:W-:Y:S01]  /*36d0*/  @P2 FADD R168, R168, 1 ;  /* 0x3f800000a8a82421 */ /* 0x000fe20000000000 */
[C---:B------:R-:W-:Y:S01]  /*36e0*/  PRMT R219, R113.reuse, 0x7632, R219 ;  /* 0x0000763271db7816 */ /* 0x040fe200000000db */
[----:B------:R-:W-:Y:S01]  /*36f0*/  FMUL R133, R150, R133 ;  /* 0x0000008596857220 */ /* 0x000fe20000400000 */
[----:B------:R-:W-:Y:S01]  /*3700*/  @P0 FMNMX R20, R20, |R125|, !PT ;  /* 0x4000007d14140209 */ /* 0x000fe20007800000 */
[----:B------:R-:W-:Y:S01]  /*3710*/  FMUL R177, R150, R177 ;  /* 0x000000b196b17220 */ /* 0x000fe20000400000 */
[----:B------:R-:W-:Y:S01]  /*3720*/  SHF.L.U32 R170, R64, 0x10, RZ ;  /* 0x0000001040aa7819 */ /* 0x000fe200000006ff */
[C---:B------:R-:W-:Y:S01]  /*3730*/  FMUL R135, R150.reuse, R135 ;  /* 0x0000008796877220 */ /* 0x040fe20000400000 */
[----:B------:R-:W-:Y:S01]  /*3740*/  SHF.L.U32 R222, R113, 0x10, RZ ;  /* 0x0000001071de7819 */ /* 0x000fe200000006ff */
[----:B------:R-:W-:Y:S01]  /*3750*/  FMUL R179, R150, R179 ;  /* 0x000000b396b37220 */ /* 0x000fe20000400000 */
[----:B------:R-:W-:Y:S01]  /*3760*/  PRMT R221, R65, 0x7632, R221 ;  /* 0x0000763241dd7816 */ /* 0x000fe200000000dd */
[----:B------:R-:W-:Y:S01]  /*3770*/  FFMA R168, R171, R168, R170 ;  /* 0x000000a8aba87223 */ /* 0x000fe200000000aa */
[----:B------:R-:W-:Y:S01]  /*3780*/  SHF.L.U32 R218, R169, 0x10, RZ ;  /* 0x00000010a9da7819 */ /* 0x000fe200000006ff */
[--C-:B------:R-:W-:Y:S01]  /*3790*/  FADD R169, R128, -R149.reuse ;  /* 0x8000009580a97221 */ /* 0x100fe20000000000 */
[----:B------:R-:W-:Y:S01]  /*37a0*/  SHF.L.U32 R220, R217, 0x10, RZ ;  /* 0x00000010d9dc7819 */ /* 0x000fe200000006ff */
[----:B------:R-:W-:Y:S01]  /*37b0*/  FADD R217, R172, -R149 ;  /* 0x80000095acd97221 */ /* 0x000fe20000000000 */
[----:B------:R-:W-:Y:S01]  /*37c0*/  SHF.L.U32 R219, R219, 0x10, RZ ;  /* 0x00000010dbdb7819 */ /* 0x000fe200000006ff */
[----:B------:R-:W-:Y:S01]  /*37d0*/  @P2 FADD R218, R218, 1 ;  /* 0x3f800000dada2421 */ /* 0x000fe20000000000 */
[----:B------:R-:W-:Y:S01]  /*37e0*/  @P0 FMNMX R20, R20, |R124|, !PT ;  /* 0x4000007c14140209 */ /* 0x000fe20007800000 */
[----:B------:R-:W-:Y:S01]  /*37f0*/  @P2 FADD R222, R222, 1 ;  /* 0x3f800000dede2421 */ /* 0x000fe20000000000 */
[----:B------:R-:W-:Y:S01]  /*3800*/  SHF.L.U32 R224, R65, 0x10, RZ ;  /* 0x0000001041e07819 */ /* 0x000fe200000006ff */
[----:B------:R-:W-:Y:S01]  /*3810*/  @P2 FADD R219, R219, 1 ;  /* 0x3f800000dbdb2421 */ /* 0x000fe20000000000 */
[----:B------:R-:W-:Y:S01]  /*3820*/  SHF.L.U32 R221, R221, 0x10, RZ ;  /* 0x00000010dddd7819 */ /* 0x000fe200000006ff */
[C---:B------:R-:W-:Y:S01]  /*3830*/  FMUL R169, R150.reuse, R169 ;  /* 0x000000a996a97220 */ /* 0x040fe20000400000 */
[C---:B------:R-:W-:Y:S01]  /*3840*/  FMUL R217, R150.reuse, R217 ;  /* 0x000000d996d97220 */ /* 0x040fe20000400000 */
[----:B------:R-:W-:Y:S01]  /*3850*/  FMUL R128, R150, R129 ;  /* 0x0000008196807220 */ /* 0x000fe20000400000 */
[----:B------:R-:W-:Y:S01]  /*3860*/  PRMT R171, R114, 0x7632, R171 ;  /* 0x0000763272ab7816 */ /* 0x000fe200000000ab */
[----:B------:R-:W-:Y:S01]  /*3870*/  FFMA R169, R169, R218, R220 ;  /* 0x000000daa9a97223 */ /* 0x000fe200000000dc */
[----:B------:R-:W-:Y:S01]  /*3880*/  @P0 FMNMX R20, R20, |R27|, !PT ;  /* 0x4000001b14140209 */ /* 0x000fe20007800000 */
[----:B------:R-:W-:Y:S01]  /*3890*/  FFMA R129, R217, R222, R224 ;  /* 0x000000ded9817223 */ /* 0x000fe200000000e0 */
[--C-:B------:R-:W-:Y:S01]  /*38a0*/  FFMA R128, R128, R219, R221.reuse ;  /* 0x000000db80807223 */ /* 0x100fe200000000dd */
[----:B------:R-:W-:Y:S01]  /*38b0*/  SHF.L.U32 R170, R114, 0x10, RZ ;  /* 0x0000001072aa7819 */ /* 0x000fe200000006ff */
[----:B------:R-:W-:Y:S01]  /*38c0*/  FMUL R181, R150, R181 ;  /* 0x000000b596b57220 */ /* 0x000fe20000400000 */
[----:B------:R-:W-:Y:S01]  /*38d0*/  PRMT R218, R66, 0x7632, R218 ;  /* 0x0000763242da7816 */ /* 0x000fe200000000da */
[----:B------:R-:W-:Y:S01]  /*38e0*/  FMUL R183, R150, R183 ;  /* 0x000000b796b77220 */ /* 0x000fe20000400000 */
[----:B------:R-:W-:Y:S01]  /*38f0*/  PRMT R221, R115, 0x7632, R221 ;  /* 0x0000763273dd7816 */ /* 0x000fe200000000dd */
[----:B------:R-:W-:Y:S01]  /*3900*/  @P2 FADD R170, R170, 1 ;  /* 0x3f800000aaaa2421 */ /* 0x000fe20000000000 */
[----:B------:R-:W-:Y:S01]  /*3910*/  SHF.L.U32 R217, R171, 0x10, RZ ;  /* 0x00000010abd97819 */ /* 0x000fe200000006ff */
[--C-:B------:R-:W-:Y:S01]  /*3920*/  FADD R171, R130, -R149.reuse ;  /* 0x8000009582ab7221 */ /* 0x100fe20000000000 */
[----:B------:R-:W-:Y:S01]  /*3930*/  @P0 FMNMX R20, R20, |R153|, !PT ;  /* 0x4000009914140209 */ /* 0x000fe20007800000 */
[----:B------:R-:W-:Y:S01]  /*3940*/  FMUL R137, R150, R137 ;  /* 0x0000008996897220 */ /* 0x000fe20000400000 */
        /* <DEDUP_REMOVED lines=10> */
[C---:B------:R-:W-:Y:S01]  /*39f0*/  PRMT R223, R67.reuse, 0x7632, R223 ;  /* 0x0000763243df7816 */ /* 0x040fe200000000df */
[----:B------:R-:W-:Y:S01]  /*3a00*/  FMUL R221, R150, R221 ;  /* 0x000000dd96dd7220 */ /* 0x000fe20000400000 */
[----:B------:R-:W-:Y:S01]  /*3a10*/  SHF.L.U32 R222, R67, 0x10, RZ ;  /* 0x0000001043de7819 */ /* 0x000fe200000006ff */
[--C-:B------:R-:W-:Y:S01]  /*3a20*/  FFMA R170, R130, R217, R219.reuse ;  /* 0x000000d982aa7223 */ /* 0x100fe200000000db */
[----:B------:R-:W-:Y:S01]  /*3a30*/  @P0 FMNMX R20, R20, |R127|, !PT ;  /* 0x4000007f14140209 */ /* 0x000fe20007800000 */
[----:B------:R-:W-:Y:S01]  /*3a40*/  @P2 FADD R225, R225, 1 ;  /* 0x3f800000e1e12421 */ /* 0x000fe20000000000 */
[----:B------:R-:W-:Y:S01]  /*3a50*/  PRMT R219, R109, 0x7632, R219 ;  /* 0x000076326ddb7816 */ /* 0x000fe200000000db */
[----:B------:R-:W-:Y:S01]  /*3a60*/  FMUL R174, R150, R131 ;  /* 0x0000008396ae7220 */ /* 0x000fe20000400000 */
[----:B------:R-:W-:Y:S01]  /*3a70*/  SHF.L.U32 R223, R223, 0x10, RZ ;  /* 0x00000010dfdf7819 */ /* 0x000fe200000006ff */
[----:B------:R-:W-:Y:S01]  /*3a80*/  FFMA R131, R221, R220, R222 ;  /* 0x000000dcdd837223 */ /* 0x000fe200000000de */
[----:B------:R-:W-:Y:S01]  /*3a90*/  SHF.L.U32 R172, R108, 0x10, RZ ;  /* 0x000000106cac7819 */ /* 0x000fe200000006ff */
[----:B------:R-:W-:Y:S01]  /*3aa0*/  FMUL R139, R150, R139 ;  /* 0x0000008b968b7220 */ /* 0x000fe20000400000 */
[----:B------:R-:W-:Y:S01]  /*3ab0*/  PRMT R173, R108, 0x7632, R173 ;  /* 0x000076326cad7816 */ /* 0x000fe200000000ad */
[----:B------:R-:W-:Y:S01]  /*3ac0*/  FFMA R130, R174, R225, R223 ;  /* 0x000000e1ae827223 */ /* 0x000fe200000000df */
[----:B------:R-:W-:Y:S01]  /*3ad0*/  @P0 FMNMX R20, R20, |R126|, !PT ;  /* 0x4000007e14140209 */ /* 0x000fe20007800000 */
[----:B------:R-:W-:Y:S01]  /*3ae0*/  @P2 FADD R172, R172, 1 ;  /* 0x3f800000acac2421 */ /* 0x000fe20000000000 */
[----:B------:R-:W-:Y:S01]  /*3af0*/  PRMT R217, R60, 0x7632, R217 ;  /* 0x000076323cd97816 */ /* 0x000fe200000000d9 */
[C---:B------:R-:W-:Y:S01]  /*3b00*/  FMUL R185, R150.reuse, R185 ;  /* 0x000000b996b97220 */ /* 0x040fe20000400000 */
[----:B------:R-:W-:Y:S01]  /*3b10*/  PRMT R221, R61, 0x7632, R221 ;  /* 0x000076323ddd7816 */ /* 0x000fe200000000dd */
[C---:B------:R-:W-:Y:S01]  /*3b20*/  FMUL R141, R150.reuse, R141 ;  /* 0x0000008d968d7220 */ /* 0x040fe20000400000 */
[----:B------:R-:W-:Y:S01]  /*3b30*/  SHF.L.U32 R226, R219, 0x10, RZ ;  /* 0x00000010dbe27819 */ /* 0x000fe200000006ff */
        /* <DEDUP_REMOVED lines=11> */
[----:B------:R-:W-:Y:S01]  /*3bf0*/  SHF.L.U32 R228, R221, 0x10, RZ ;  /* 0x00000010dde47819 */ /* 0x000fe200000006ff */
[----:B------:R-:W-:Y:S01]  /*3c00*/  FMUL R173, R150, R173 ;  /* 0x000000ad96ad7220 */ /* 0x000fe20000400000 */
[----:B------:R-:W-:Y:S01]  /*3c10*/  @P0 FMNMX R20, R20, |R169|, !PT ;  /* 0x400000a914140209 */ /* 0x000fe20007800000 */
[----:B------:R-:W-:Y:S01]  /*3c20*/  FFMA R175, R175, R172, R174 ;  /* 0x000000acafaf7223 */ /* 0x000fe200000000ae */
[----:B------:R-:W-:Y:S01]  /*3c30*/  SHF.L.U32 R224, R61, 0x10, RZ ;  /* 0x000000103de07819 */ /* 0x000fe200000006ff */
[----:B------:R-:W-:Y:S01]  /*3c40*/  @P2 FADD R222, R222, 1 ;  /* 0x3f800000dede2421 */ /* 0x000fe20000000000 */
[----:B------:R-:W-:Y:S01]  /*3c50*/  FMUL R217, R150, R217 ;  /* 0x000000d996d97220 */ /* 0x000fe20000400000 */
        /* <DEDUP_REMOVED lines=8> */
[--C-:B------:R-:W-:Y:S01]  /*3ce0*/  FADD R191, R191, -R149.reuse ;  /* 0x80000095bfbf7221 */ /* 0x100fe20000000000 */
[----:B------:R-:W-:Y:S01]  /*3cf0*/  SHF.L.U32 R218, R133, 0x10, RZ ;  /* 0x0000001085da7819 */ /* 0x000fe200000006ff */
[--C-:B------:R-:W-:Y:S01]  /*3d00*/  FADD R133, R134, -R149.reuse ;  /* 0x8000009586857221 */ /* 0x100fe20000000000 */
[----:B------:R-:W-:Y:S01]  /*3d10*/  @P0 FMNMX R20, R20, |R128|, !PT ;  /* 0x4000008014140209 */ /* 0x000fe20007800000 */
[----:B------:R-:W-:Y:S01]  /*3d20*/  FADD R193, R193, -R149 ;  /* 0x80000095c1c17221 */ /* 0x000fe20000000000 */
[----:B------:R-:W-:Y:S01]  /*3d30*/  SHF.L.U32 R132, R110, 0x10, RZ ;  /* 0x000000106e847819 */ /* 0x000fe200000006ff */
[----:B------:R-:W-:Y:S01]  /*3d40*/  @P2 FADD R218, R218, 1 ;  /* 0x3f800000dada2421 */ /* 0x000fe20000000000 */
[----:B------:R-:W-:Y:S01]  /*3d50*/  SHF.L.U32 R219, R111, 0x10, RZ ;  /* 0x000000106fdb7819 */ /* 0x000fe200000006ff */
[----:B------:R-:W-:Y:S01]  /*3d60*/  FMUL R133, R150, R133 ;  /* 0x0000008596857220 */ /* 0x000fe20000400000 */
[----:B------:R-:W-:Y:S01]  /*3d70*/  PRMT R223, R63, 0x7632, R223 ;  /* 0x000076323fdf7816 */ /* 0x000fe200000000df */
[----:B------:R-:W-:Y:S01]  /*3d80*/  @P2 FADD R132, R132, 1 ;  /* 0x3f80000084842421 */ /* 0x000fe20000000000 */
[----:B------:R-:W-:Y:S01]  /*3d90*/  SHF.L.U32 R220, R217, 0x10, RZ ;  /* 0x00000010d9dc7819 */ /* 0x000fe200000006ff */
        /* <DEDUP_REMOVED lines=8> */
[----:B------:R-:W-:Y:S01]  /*3e20*/  FFMA R178, R133, R218, R220 ;  /* 0x000000da85b27223 */ /* 0x000fe200000000dc */
[----:B------:R-:W-:Y:S01]  /*3e30*/  SHF.L.U32 R224, R223, 0x10, RZ ;  /* 0x00000010dfe07819 */ /* 0x000fe200000006ff */
[----:B------:R-:W-:Y:S01]  /*3e40*/  FFMA R217, R177, R132, R176 ;  /* 0x00000084b1d97223 */ /* 0x000fe200000000b0 */
[----:B------:R-:W-:Y:S01]  /*3e50*/  @P0 FMNMX R20, R20, |R170|, !PT ;  /* 0x400000aa14140209 */ /* 0x000fe20007800000 */
[----:B------:R-:W-:Y:S01]  /*3e60*/  FFMA R177, R134, R219, R221 ;  /* 0x000000db86b17223 */ /* 0x000fe200000000dd */
[C---:B------:R-:W-:Y:S01]  /*3e70*/  PRMT R133, R104.reuse, 0x7632, R133 ;  /* 0x0000763268857816 */ /* 0x040fe20000000085 */
[----:B------:R-:W-:Y:S01]  /*3e80*/  FFMA R176, R135, R222, R224 ;  /* 0x000000de87b07223 */ /* 0x000fe200000000e0 */
[----:B------:R-:W-:Y:S01]  /*3e90*/  SHF.L.U32 R132, R104, 0x10, RZ ;  /* 0x0000001068847819 */ /* 0x000fe200000006ff */
[----:B------:R-:W-:Y:S01]  /*3ea0*/  FMUL R191, R150, R191 ;  /* 0x000000bf96bf7220 */ /* 0x000fe20000400000 */
[----:B------:R-:W-:Y:S01]  /*3eb0*/  @P0 FMNMX R20, R20, |R131|, !PT ;  /* 0x4000008314140209 */ /* 0x000fe20007800000 */
[----:B------:R-:W-:Y:S01]  /*3ec0*/  FADD R197, R197, -R149 ;  /* 0x80000095c5c57221 */ /* 0x000fe20000000000 */
[----:B------:R-:W-:Y:S01]  /*3ed0*/  PRMT R135, R56, 0x7632, R135 ;  /* 0x0000763238877816 */ /* 0x000fe20000000087 */
        /* <DEDUP_REMOVED lines=8> */
[----:B------:R-:W-:Y:S01]  /*3f60*/  @P2 FADD R218, R218, 1 ;  /* 0x3f800000dada2421 */ /* 0x000fe20000000000 */
[----:B------:R-:W-:Y:S01]  /*3f70*/  PRMT R221, R57, 0x7632, R221 ;  /* 0x0000763239dd7816 */ /* 0x000fe200000000dd */
[----:B------:R-:W-:Y:S01]  /*3f80*/  FMUL R133, R150, R133 ;  /* 0x0000008596857220 */ /* 0x000fe20000400000 */
        /* <DEDUP_REMOVED lines=8> */
[----:B------:R-:W-:Y:S01]  /*4010*/  FFMA R179, R133, R218, R220 ;  /* 0x000000da85b37223 */ /* 0x000fe200000000dc */
[----:B------:R-:W-:Y:S01]  /*4020*/  PRMT R133, R106, 0x7632, R133 ;  /* 0x000076326a857816 */ /* 0x000fe20000000085 */
[----:B------:R-:W-:Y:S01]  /*4030*/  FMUL R195, R150, R195 ;  /* 0x000000c396c37220 */ /* 0x000fe20000400000 */
[----:B------:R-:W-:Y:S01]  /*4040*/  @P0 FMNMX R20, R20, |R174|, !PT ;  /* 0x400000ae14140209 */ /* 0x000fe20007800000 */
[----:B------:R-:W-:Y:S01]  /*4050*/  FFMA R136, R135, R226, R228 ;  /* 0x000000e287887223 */ /* 0x000fe200000000e4 */
[----:B------:R-:W-:Y:S01]  /*4060*/  SHF.L.U32 R132, R106, 0x10, RZ ;  /* 0x000000106a847819 */ /* 0x000fe200000006ff */
[----:B------:R-:W-:Y:S01]  /*4070*/  FADD R199, R199, -R149 ;  /* 0x80000095c7c77221 */ /* 0x000fe20000000000 */
[----:B------:R-:W-:Y:S01]  /*4080*/  PRMT R135, R58, 0x7632, R135 ;  /* 0x000076323a877816 */ /* 0x000fe20000000087 */
[----:B------:R-:W-:Y:S01]  /*4090*/  FADD R201, R201, -R149 ;  /* 0x80000095c9c97221 */ /* 0x000fe20000000000 */
[----:B------:R-:W-:Y:S01]  /*40a0*/  PRMT R219, R107, 0x7632, R219 ;  /* 0x000076326bdb7816 */ /* 0x000fe200000000db */
[----:B------:R-:W-:Y:S01]  /*40b0*/  @P2 FADD R132, R132, 1 ;  /* 0x3f80000084842421 */ /* 0x000fe20000000000 */
[----:B------:R-:W-:Y:S01]  /*40c0*/  SHF.L.U32 R218, R133, 0x10, RZ ;  /* 0x0000001085da7819 */ /* 0x000fe200000006ff */
[----:B------:R-:W-:Y:S01]  /*40d0*/  FADD R133, R138, -R149 ;  /* 0x800000958a857221 */ /* 0x000fe20000000000 */
[----:B------:R-:W-:Y:S01]  /*40e0*/  @P0 FMNMX R20, R20, |R173|, !PT ;  /* 0x400000ad14140209 */ /* 0x000fe20007800000 */
[----:B------:R-:W-:Y:S01]  /*40f0*/  FMUL R199, R150, R199 ;  /* 0x000000c796c77220 */ /* 0x000fe20000400000 */
[----:B------:R-:W-:Y:S01]  /*4100*/  SHF.L.U32 R134, R58, 0x10, RZ ;  /* 0x000000103a867819 */ /* 0x000fe200000006ff */
[----:B------:R-:W-:Y:S01]  /*4110*/  @P2 FADD R218, R218, 1 ;  /* 0x3f800000dada2421 */ /* 0x000fe20000000000 */
[----:B------:R-:W-:Y:S01]  /*4120*/  PRMT R221, R59, 0x7632, R221 ;  /* 0x000076323bdd7816 */ /* 0x000fe200000000dd */
[----:B------:R-:W-:Y:S01]  /*4130*/  FMUL R133, R150, R133 ;  /* 0x0000008596857220 */ /* 0x000fe20000400000 */
[----:B------:R-:W-:Y:S01]  /*4140*/  SHF.L.U32 R220, R135, 0x10, RZ ;  /* 0x0000001087dc7819 */ /* 0x000fe200000006ff */
[--C-:B------:R-:W-:Y:S01]  /*4150*/  FADD R135, R182, -R149.reuse ;  /* 0x80000095b6877221 */ /* 0x100fe20000000000 */
[----:B------:R-:W-:Y:S01]  /*4160*/  SHF.L.U32 R226, R219, 0x10, RZ ;  /* 0x00000010dbe27819 */ /* 0x000fe200000006ff */
[----:B------:R-:W-:Y:S01]  /*4170*/  FFMA R182, R181, R132, R134 ;  /* 0x00000084b5b67223 */ /* 0x000fe20000000086 */
[----:B------:R-:W-:Y:S01]  /*4180*/  @P0 FMNMX R20, R20, |R172|, !PT ;  /* 0x400000ac14140209 */ /* 0x000fe20007800000 */
[----:B------:R-:W-:Y:S01]  /*4190*/  FMUL R135, R150, R135 ;  /* 0x0000008796877220 */ /* 0x000fe20000400000 */
[----:B------:R-:W-:Y:S01]  /*41a0*/  SHF.L.U32 R228, R221, 0x10, RZ ;  /* 0x00000010dde47819 */ /* 0x000fe200000006ff */
[----:B------:R-:W-:Y:S01]  /*41b0*/  @P2 FADD R226, R226, 1 ;  /* 0x3f800000e2e22421 */ /* 0x000fe20000000000 */
[----:B------:R-:W-:Y:S01]  /*41c0*/  FFMA R181, R133, R218, R220 ;  /* 0x000000da85b57223 */ /* 0x000fe200000000dc */
[----:B------:R-:W-:Y:S01]  /*41d0*/  @P0 FMNMX R20, R20, |R217|, !PT ;  /* 0x400000d914140209 */ /* 0x000fe20007800000 */
[----:B------:R-:W-:Y:S01]  /*41e0*/  FADD R203, R203, -R149 ;  /* 0x80000095cbcb7221 */ /* 0x000fe20000000000 */
[C---:B------:R-:W-:Y:S01]  /*41f0*/  PRMT R133, R100.reuse, 0x7632, R133 ;  /* 0x0000763264857816 */ /* 0x040fe20000000085 */
[----:B------:R-:W-:Y:S01]  /*4200*/  FFMA R138, R135, R226, R228 ;  /* 0x000000e2878a7223 */ /* 0x000fe200000000e4 */
[----:B------:R-:W-:Y:S01]  /*4210*/  SHF.L.U32 R132, R100, 0x10, RZ ;  /* 0x0000001064847819 */ /* 0x000fe200000006ff */
[----:B------:R-:W-:Y:S01]  /*4220*/  FMUL R203, R150, R203 ;  /* 0x000000cb96cb7220 */ /* 0x000fe20000400000 */
[----:B------:R-:W-:Y:S01]  /*4230*/  @P0 FMNMX R20, R20, |R178|, !PT ;  /* 0x400000b214140209 */ /* 0x000fe20007800000 */
[----:B------:R-:W-:Y:S01]  /*4240*/  FADD R205, R205, -R149 ;  /* 0x80000095cdcd7221 */ /* 0x000fe20000000000 */
[----:B------:R-:W-:Y:S01]  /*4250*/  SHF.L.U32 R222, R105, 0x10, RZ ;  /* 0x0000001069de7819 */ /* 0x000fe200000006ff */
[----:B------:R-:W-:Y:S01]  /*4260*/  @P2 FADD R132, R132, 1 ;  /* 0x3f80000084842421 */ /* 0x000fe20000000000 */
[----:B------:R-:W-:Y:S01]  /*4270*/  PRMT R135, R52, 0x7632, R135 ;  /* 0x0000763234877816 */ /* 0x000fe20000000087 */
[----:B------:R-:W-:Y:S01]  /*4280*/  FADD R155, R155, -R149 ;  /* 0x800000959b9b7221 */ /* 0x000fe20000000000 */
        /* <DEDUP_REMOVED lines=9> */
[C---:B------:R-:W-:Y:S01]  /*4320*/  FMUL R133, R150.reuse, R133 ;  /* 0x0000008596857220 */ /* 0x040fe20000400000 */
[----:B------:R-:W-:Y:S01]  /*4330*/  PRMT R221, R53, 0x7632, R221 ;  /* 0x0000763235dd7816 */ /* 0x000fe200000000dd */
[----:B------:R-:W-:Y:S01]  /*4340*/  FMUL R205, R150, R205 ;  /* 0x000000cd96cd7220 */ /* 0x000fe20000400000 */
[----:B------:R-:W-:Y:S01]  /*4350*/  SHF.L.U32 R220, R135, 0x10, RZ ;  /* 0x0000001087dc7819 */ /* 0x000fe200000006ff */
[----:B------:R-:W-:Y:S01]  /*4360*/  FADD R135, R184, -R149 ;  /* 0x80000095b8877221 */ /* 0x000fe20000000000 */
[----:B------:R-:W-:Y:S01]  /*4370*/  SHF.L.U32 R226, R219, 0x10, RZ ;  /* 0x00000010dbe27819 */ /* 0x000fe200000006ff */
[----:B------:R-:W-:Y:S01]  /*4380*/  FFMA R184, R183, R132, R134 ;  /* 0x00000084b7b87223 */ /* 0x000fe20000000086 */
[----:B------:R-:W-:Y:S01]  /*4390*/  @P0 FMNMX R20, R20, |R176|, !PT ;  /* 0x400000b014140209 */ /* 0x000fe20007800000 */
[----:B------:R-:W-:Y:S01]  /*43a0*/  FFMA R137, R137, R222, R224 ;  /* 0x000000de89897223 */ /* 0x000fe200000000e0 */
[----:B------:R-:W-:Y:S01]  /*43b0*/  SHF.L.U32 R228, R221, 0x10, RZ ;  /* 0x00000010dde47819 */ /* 0x000fe200000006ff */
[----:B------:R-:W-:Y:S01]  /*43c0*/  @P2 FADD R226, R226, 1 ;  /* 0x3f800000e2e22421 */ /* 0x000fe20000000000 */
[C---:B------:R-:W-:Y:S01]  /*43d0*/  FMUL R135, R150.reuse, R135 ;  /* 0x0000008796877220 */ /* 0x040fe20000400000 */
[----:B------:R-:W-:Y:S01]  /*43e0*/  FFMA R183, R133, R218, R220 ;  /* 0x000000da85b77223 */ /* 0x000fe200000000dc */
[----:B------:R-:W-:Y:S01]  /*43f0*/  SHF.L.U32 R222, R107, 0x10, RZ ;  /* 0x000000106bde7819 */ /* 0x000fe200000006ff */
[----:B------:R-:W-:Y:S01]  /*4400*/  FMUL R155, R150, R155 ;  /* 0x0000009b969b7220 */ /* 0x000fe20000400000 */
        /* <DEDUP_REMOVED lines=8> */
[----:B------:R-:W-:Y:S01]  /*4490*/  PRMT R135, R54, 0x7632, R135 ;  /* 0x0000763236877816 */ /* 0x000fe20000000087 */
        /* <DEDUP_REMOVED lines=25> */
[----:B------:R-:W-:Y:S01]  /*4630*/  PRMT R133, R96, 0x7632, R133 ;  /* 0x0000763260857816 */ /* 0x000fe20000000085 */
[----:B------:R-:W-:Y:S01]  /*4640*/  FMUL R161, R150, R161 ;  /* 0x000000a196a17220 */ /* 0x000fe20000400000 */
[----:B------:R-:W-:Y:S01]  /*4650*/  @P0 FMNMX R20, R20, |R182|, !PT ;  /* 0x400000b614140209 */ /* 0x000fe20007800000 */
[----:B------:R-:W-:Y:S01]  /*4660*/  FFMA R141, R141, R222, R224 ;  /* 0x000000de8d8d7223 */ /* 0x000fe200000000e0 */
[----:B------:R-:W-:Y:S01]  /*4670*/  SHF.L.U32 R132, R96, 0x10, RZ ;  /* 0x0000001060847819 */ /* 0x000fe200000006ff */
[--C-:B------:R-:W-:Y:S01]  /*4680*/  FADD R211, R211, -R149.reuse ;  /* 0x80000095d3d37221 */ /* 0x100fe20000000000 */
[----:B------:R-:W-:Y:S01]  /*4690*/  SHF.L.U32 R135, R133, 0x10, RZ ;  /* 0x0000001085877819 */ /* 0x000fe200000006ff */
[----:B------:R-:W-:Y:S01]  /*46a0*/  FADD R133, R144, -R149 ;  /* 0x8000009590857221 */ /* 0x000fe20000000000 */
[----:B------:R-:W-:Y:S01]  /*46b0*/  SHF.L.U32 R222, R103, 0x10, RZ ;  /* 0x0000001067de7819 */ /* 0x000fe200000006ff */
[----:B------:R-:W-:Y:S01]  /*46c0*/  @P2 FADD R132, R132, 1 ;  /* 0x3f80000084842421 */ /* 0x000fe20000000000 */
[----:B------:R-:W-:Y:S01]  /*46d0*/  PRMT R221, R97, 0x7632, R221 ;  /* 0x0000763261dd7816 */ /* 0x000fe200000000dd */
[----:B------:R-:W-:Y:S01]  /*46e0*/  FMUL R133, R150, R133 ;  /* 0x0000008596857220 */ /* 0x000fe20000400000 */
[----:B------:R-:W-:Y:S01]  /*46f0*/  @P0 FMNMX R20, R20, |R181|, !PT ;  /* 0x400000b514140209 */ /* 0x000fe20007800000 */
[----:B------:R-:W-:Y:S01]  /*4700*/  @P2 FADD R222, R222, 1 ;  /* 0x3f800000dede2421 */ /* 0x000fe20000000000 */
[C---:B------:R-:W-:Y:S01]  /*4710*/  SHF.L.U32 R134, R48.reuse, 0x10, RZ ;  /* 0x0000001030867819 */ /* 0x040fe200000006ff */
[----:B------:R-:W-:Y:S01]  /*4720*/  @P2 FADD R135, R135, 1 ;  /* 0x3f80000087872421 */ /* 0x000fe20000000000 */
[----:B------:R-:W-:Y:S01]  /*4730*/  PRMT R218, R48, 0x7632, R218 ;  /* 0x0000763230da7816 */ /* 0x000fe200000000da */
[C---:B------:R-:W-:Y:S01]  /*4740*/  FMUL R144, R150.reuse, R145 ;  /* 0x0000009196907220 */ /* 0x040fe20000400000 */
[----:B------:R-:W-:Y:S01]  /*4750*/  SHF.L.U32 R224, R55, 0x10, RZ ;  /* 0x0000001037e07819 */ /* 0x000fe200000006ff */
[----:B------:R-:W-:Y:S01]  /*4760*/  FMUL R211, R150, R211 ;  /* 0x000000d396d37220 */ /* 0x000fe20000400000 */
[----:B------:R-:W-:Y:S01]  /*4770*/  SHF.L.U32 R223, R221, 0x10, RZ ;  /* 0x00000010dddf7819 */ /* 0x000fe200000006ff */
[----:B------:R-:W-:Y:S01]  /*4780*/  FADD R221, R188, -R149 ;  /* 0x80000095bcdd7221 */ /* 0x000fe20000000000 */
        /* <DEDUP_REMOVED lines=9> */
[----:B------:R-:W-:Y:S01]  /*4820*/  FMUL R221, R150, R221 ;  /* 0x000000dd96dd7220 */ /* 0x000fe20000400000 */
[----:B------:R-:W-:Y:S01]  /*4830*/  SHF.L.U32 R222, R49, 0x10, RZ ;  /* 0x0000001031de7819 */ /* 0x000fe200000006ff */
[----:B------:R-:W-:Y:S01]  /*4840*/  FFMA R188, R188, R135, R219 ;  /* 0x00000087bcbc7223 */ /* 0x000fe200000000db */
[----:B------:R-:W-:Y:S01]  /*4850*/  SHF.L.U32 R132, R98, 0x10, RZ ;  /* 0x0000001062847819 */ /* 0x000fe200000006ff */
[----:B------:R-:W-:Y:S01]  /*4860*/  @P2 FADD R223, R223, 1 ;  /* 0x3f800000dfdf2421 */ /* 0x000fe20000000000 */
[----:B------:R-:W-:Y:S01]  /*4870*/  PRMT R135, R50, 0x7632, R135 ;  /* 0x0000763232877816 */ /* 0x000fe20000000087 */
[----:B------:R-:W-:Y:S01]  /*4880*/  FFMA R145, R221, R220, R222 ;  /* 0x000000dcdd917223 */ /* 0x000fe200000000de */
[----:B------:R-:W-:Y:S01]  /*4890*/  PRMT R219, R99, 0x7632, R219 ;  /* 0x0000763263db7816 */ /* 0x000fe200000000db */
[----:B------:R-:W-:Y:S01]  /*48a0*/  @P2 FADD R132, R132, 1 ;  /* 0x3f80000084842421 */ /* 0x000fe20000000000 */
        /* <DEDUP_REMOVED lines=14> */
[----:B------:R-:W-:Y:S01]  /*4990*/  PRMT R224, R49, 0x7632, R224 ;  /* 0x0000763231e07816 */ /* 0x000fe200000000e0 */
[----:B------:R-:W-:Y:S01]  /*49a0*/  @P2 FADD R226, R226, 1 ;  /* 0x3f800000e2e22421 */ /* 0x000fe20000000000 */
[----:B------:R-:W-:Y:S01]  /*49b0*/  SHF.L.U32 R222, R99, 0x10, RZ ;  /* 0x0000001063de7819 */ /* 0x000fe200000006ff */
[----:B------:R-:W-:Y:S01]  /*49c0*/  FFMA R189, R133, R218, R220 ;  /* 0x000000da85bd7223 */ /* 0x000fe200000000dc */
[----:B------:R-:W-:Y:S01]  /*49d0*/  SHF.L.U32 R228, R221, 0x10, RZ ;  /* 0x00000010dde47819 */ /* 0x000fe200000006ff */
[----:B------:R-:W-:Y:S01]  /*49e0*/  FMUL R163, R150, R163 ;  /* 0x000000a396a37220 */ /* 0x000fe20000400000 */
[----:B------:R-:W-:Y:S01]  /*49f0*/  @P0 FMNMX R20, R20, |R141|, !PT ;  /* 0x4000008d14140209 */ /* 0x000fe20007800000 */
[----:B------:R-:W-:Y:S01]  /*4a00*/  @P2 FADD R222, R222, 1 ;  /* 0x3f800000dede2421 */ /* 0x000fe20000000000 */
[----:B------:R-:W-:Y:S01]  /*4a10*/  PRMT R133, R92, 0x7632, R133 ;  /* 0x000076325c857816 */ /* 0x000fe20000000085 */
[----:B------:R-:W-:Y:S01]  /*4a20*/  FFMA R146, R135, R226, R228 ;  /* 0x000000e287927223 */ /* 0x000fe200000000e4 */
        /* <DEDUP_REMOVED lines=8> */
[----:B------:R-:W-:Y:S01]  /*4ab0*/  PRMT R219, R93, 0x7632, R219 ;  /* 0x000076325ddb7816 */ /* 0x000fe200000000db */
[----:B------:R-:W-:Y:S01]  /*4ac0*/  FMUL R165, R150, R165 ;  /* 0x000000a596a57220 */ /* 0x000fe20000400000 */
[----:B------:R-:W-:Y:S01]  /*4ad0*/  SHF.L.U32 R218, R133, 0x10, RZ ;  /* 0x0000001085da7819 */ /* 0x000fe200000006ff */
[----:B------:R-:W-:Y:S01]  /*4ae0*/  FADD R133, R192, -R149 ;  /* 0x80000095c0857221 */ /* 0x000fe20000000000 */
[----:B------:R-:W-:Y:S01]  /*4af0*/  SHF.L.U32 R132, R92, 0x10, RZ ;  /* 0x000000105c847819 */ /* 0x000fe200000006ff */
[----:B------:R-:W0:Y:S01]  /*4b00*/  LDC.U8 R225, c[0x0][0x294] ;  /* 0x0000a500ffe17b82 */ /* 0x000e220000000000 */
[----:B------:R-:W-:Y:S01]  /*4b10*/  @P0 FMNMX R20, R20, |R186|, !PT ;  /* 0x400000ba14140209 */ /* 0x000fe20007800000 */
        /* <DEDUP_REMOVED lines=8> */
[----:B------:R-:W-:Y:S01]  /*4ba0*/  FMUL R219, R150, R193 ;  /* 0x000000c196db7220 */ /* 0x000fe20000400000 */
[----:B------:R-:W-:Y:S01]  /*4bb0*/  SHF.L.U32 R134, R44, 0x10, RZ ;  /* 0x000000102c867819 */ /* 0x000fe200000006ff */
[----:B------:R-:W-:Y:S01]  /*4bc0*/  @P2 FADD R222, R222, 1 ;  /* 0x3f800000dede2421 */ /* 0x000fe20000000000 */
[----:B------:R-:W-:Y:S01]  /*4bd0*/  @P0 FMNMX R20, R20, |R185|, !PT ;  /* 0x400000b914140209 */ /* 0x000fe20007800000 */
[----:B------:R-:W-:Y:S01]  /*4be0*/  @P2 FADD R226, R226, 1 ;  /* 0x3f800000e2e22421 */ /* 0x000fe20000000000 */
[----:B------:R-:W-:Y:S01]  /*4bf0*/  SHF.L.U32 R224, R45, 0x10, RZ ;  /* 0x000000102de07819 */ /* 0x000fe200000006ff */
[----:B------:R-:W-:Y:S01]  /*4c00*/  FMUL R135, R150, R135 ;  /* 0x0000008796877220 */ /* 0x000fe20000400000 */
        /* <DEDUP_REMOVED lines=10> */
[----:B------:R-:W-:Y:S01]  /*4cb0*/  FADD R167, R167, -R149 ;  /* 0x80000095a7a77221 */ /* 0x000fe20000000000 */
        /* <DEDUP_REMOVED lines=25> */
[----:B------:R-:W-:Y:S01]  /*4e50*/  FFMA R197, R135, R226, R228 ;  /* 0x000000e287c57223 */ /* 0x000fe200000000e4 */
[----:B------:R-:W-:Y:S01]  /*4e60*/  @P0 FMNMX R20, R20, |R145|, !PT ;  /* 0x4000009114140209 */ /* 0x000fe20007800000 */
[----:B------:R-:W-:Y:S01]  /*4e70*/  FADD R215, R215, -R149 ;  /* 0x80000095d7d77221 */ /* 0x000fe20000000000 */
[----:B------:R-:W-:Y:S01]  /*4e80*/  SHF.L.U32 R132, R88, 0x10, RZ ;  /* 0x0000001058847819 */ /* 0x000fe200000006ff */
[----:B------:R-:W-:Y:S01]  /*4e90*/  ULDC UR6, c[0x0][0x210] ;  /* 0x0000840000067ab9 */ /* 0x000fe20000000800 */
        /* <DEDUP_REMOVED lines=10> */
[----:B------:R-:W-:Y:S01]  /*4f40*/  SHF.L.U32 R219, R89, 0x10, RZ ;  /* 0x0000001059db7819 */ /* 0x000fe200000006ff */
[----:B------:R-:W-:Y:S01]  /*4f50*/  @P2 FADD R218, R218, 1 ;  /* 0x3f800000dada2421 */ /* 0x000fe20000000000 */
[----:B------:R-:W-:-:S02]  /*4f60*/  PRMT R223, R41, 0x7632, R223 ;  /* 0x0000763229df7816 */ /* 0x000fc400000000df */
        /* <DEDUP_REMOVED lines=15> */
[----:B------:R-:W-:-:S02]  /*5060*/  SHF.L.U32 R132, R90, 0x10, RZ ;  /* 0x000000105a847819 */ /* 0x000fc400000006ff */
[----:B------:R-:W-:Y:S02]  /*5070*/  PRMT R135, R42, 0x7632, R135 ;  /* 0x000076322a877816 */ /* 0x000fe40000000087 */
[----:B------:R-:W-:Y:S01]  /*5080*/  PRMT R219, R91, 0x7632, R219 ;  /* 0x000076325bdb7816 */ /* 0x000fe200000000db */
[----:B------:R-:W-:Y:S01]  /*5090*/  @P2 FADD R132, R132, 1 ;  /* 0x3f80000084842421 */ /* 0x000fe20000000000 */
[----:B------:R-:W-:Y:S01]  /*50a0*/  SHF.L.U32 R218, R133, 0x10, RZ ;  /* 0x0000001085da7819 */ /* 0x000fe200000006ff */
[----:B------:R-:W-:Y:S01]  /*50b0*/  FADD R133, R154, -R149 ;  /* 0x800000959a857221 */ /* 0x000fe20000000000 */
[----:B------:R-:W-:Y:S02]  /*50c0*/  @P0 FMNMX R20, R20, |R147|, !PT ;  /* 0x4000009314140209 */ /* 0x000fe40007800000 */
        /* <DEDUP_REMOVED lines=13> */
[----:B------:R-:W-:-:S02]  /*51a0*/  @P0 FMNMX R20, R20, |R194|, !PT ;  /* 0x400000c214140209 */ /* 0x000fc40007800000 */
[C---:B------:R-:W-:Y:S01]  /*51b0*/  PRMT R133, R84.reuse, 0x7632, R133 ;  /* 0x0000763254857816 */ /* 0x040fe20000000085 */
[----:B------:R-:W-:Y:S01]  /*51c0*/  FFMA R154, R135, R226, R228 ;  /* 0x000000e2879a7223 */ /* 0x000fe200000000e4 */
[----:B------:R-:W-:Y:S02]  /*51d0*/  SHF.L.U32 R132, R84, 0x10, RZ ;  /* 0x0000001054847819 */ /* 0x000fe400000006ff */
[----:B------:R-:W-:Y:S02]  /*51e0*/  @P0 FMNMX R20, R20, |R193|, !PT ;  /* 0x400000c114140209 */ /* 0x000fe40007800000 */
        /* <DEDUP_REMOVED lines=18> */
[----:B------:R-:W-:-:S02]  /*5310*/  PRMT R132, R85, 0x7632, R132 ;  /* 0x0000763255847816 */ /* 0x000fc40000000084 */
[----:B------:R-:W-:Y:S02]  /*5320*/  PRMT R133, R37, 0x7632, R133 ;  /* 0x0000763225857816 */ /* 0x000fe40000000085 */
[----:B------:R-:W-:Y:S02]  /*5330*/  SHF.L.U32 R219, R85, 0x10, RZ ;  /* 0x0000001055db7819 */ /* 0x000fe400000006ff */
[----:B------:R-:W-:Y:S02]  /*5340*/  @P0 FMNMX R20, R20, |R196|, !PT ;  /* 0x400000c414140209 */ /* 0x000fe40007800000 */
[----:B------:R-:W-:Y:S01]  /*5350*/  SHF.L.U32 R222, R134, 0x10, RZ ;  /* 0x0000001086de7819 */ /* 0x000fe200000006ff */
[----:B------:R-:W-:Y:S01]  /*5360*/  @P2 FADD R219, R219, 1 ;  /* 0x3f800000dbdb2421 */ /* 0x000fe20000000000 */
[----:B------:R-:W-:Y:S02]  /*5370*/  PRMT R135, R38, 0x7632, R135 ;  /* 0x0000763226877816 */ /* 0x000fe40000000087 */
[----:B------:R-:W-:Y:S01]  /*5380*/  SHF.L.U32 R132, R132, 0x10, RZ ;  /* 0x0000001084847819 */ /* 0x000fe200000006ff */
        /* <DEDUP_REMOVED lines=9> */
[----:B------:R-:W-:Y:S01]  /*5420*/  SHF.L.U32 R224, R135, 0x10, RZ ;  /* 0x0000001087e07819 */ /* 0x000fe200000006ff */
[--C-:B------:R-:W-:Y:S01]  /*5430*/  FADD R135, R158, -R149.reuse ;  /* 0x800000959e877221 */ /* 0x100fe20000000000 */
[----:B------:R-:W-:Y:S01]  /*5440*/  @P0 FMNMX R20, R20, |R198|, !PT ;  /* 0x400000c614140209 */ /* 0x000fe20007800000 */
[--C-:B------:R-:W-:Y:S01]  /*5450*/  FADD R219, R159, -R149.reuse ;  /* 0x800000959fdb7221 */ /* 0x100fe20000000000 */
[----:B------:R-:W-:Y:S01]  /*5460*/  SHF.L.U32 R220, R38, 0x10, RZ ;  /* 0x0000001026dc7819 */ /* 0x000fe200000006ff */
[----:B------:R-:W-:Y:S01]  /*5470*/  FMUL R159, R150, R207 ;  /* 0x000000cf969f7220 */ /* 0x000fe20000400000 */
[----:B------:R-:W-:Y:S01]  /*5480*/  @P2 FADD R218, R218, 1 ;  /* 0x3f800000dada2421 */ /* 0x000fe20000000000 */
[----:B------:R-:W-:Y:S01]  /*5490*/  FMUL R135, R150, R135 ;  /* 0x0000008796877220 */ /* 0x000fe20000400000 */
[----:B------:R-:W-:Y:S01]  /*54a0*/  FFMA R207, R133, R132, R134 ;  /* 0x0000008485cf7223 */ /* 0x000fe20000000086 */
[----:B------:R-:W-:Y:S01]  /*54b0*/  @P0 FMNMX R20, R20, |R197|, !PT ;  /* 0x400000c514140209 */ /* 0x000fe20007800000 */
[----:B------:R-:W-:Y:S01]  /*54c0*/  FADD R221, R160, -R149 ;  /* 0x80000095a0dd7221 */ /* 0x000fe20000000000 */
[----:B------:R-:W-:Y:S01]  /*54d0*/  PRMT R132, R87, 0x7632, R132 ;  /* 0x0000763257847816 */ /* 0x000fe20000000084 */
[----:B------:R-:W-:Y:S01]  /*54e0*/  FFMA R206, R135, R218, R220 ;  /* 0x000000da87ce7223 */ /* 0x000fe200000000dc */
[----:B------:R-:W-:Y:S01]  /*54f0*/  PRMT R133, R39, 0x7632, R133 ;  /* 0x0000763227857816 */ /* 0x000fe20000000085 */
[----:B------:R-:W-:Y:S01]  /*5500*/  FMUL R219, R150, R219 ;  /* 0x000000db96db7220 */ /* 0x000fe20000400000 */
[----:B------:R-:W-:Y:S01]  /*5510*/  @P0 FMNMX R20, R20, |R202|, !PT ;  /* 0x400000ca14140209 */ /* 0x000fe20007800000 */
[----:B------:R-:W-:Y:S01]  /*5520*/  FMUL R221, R150, R221 ;  /* 0x000000dd96dd7220 */ /* 0x000fe20000400000 */
[----:B------:R-:W-:Y:S01]  /*5530*/  PRMT R218, R80, 0x7632, R218 ;  /* 0x0000763250da7816 */ /* 0x000fe200000000da */
[----:B------:R-:W-:Y:S01]  /*5540*/  FFMA R159, R159, R222, R224 ;  /* 0x000000de9f9f7223 */ /* 0x000fe200000000e0 */
[----:B------:R-:W-:-:S02]  /*5550*/  SHF.L.U32 R132, R132, 0x10, RZ ;  /* 0x0000001084847819 */ /* 0x000fc400000006ff */
[----:B------:R-:W-:Y:S01]  /*5560*/  SHF.L.U32 R134, R133, 0x10, RZ ;  /* 0x0000001085867819 */ /* 0x000fe200000006ff */
[----:B------:R-:W-:Y:S01]  /*5570*/  FADD R133, R208, -R149 ;  /* 0x80000095d0857221 */ /* 0x000fe20000000000 */
[----:B------:R-:W-:Y:S01]  /*5580*/  SHF.L.U32 R226, R87, 0x10, RZ ;  /* 0x0000001057e27819 */ /* 0x000fe200000006ff */
[----:B------:R-:W-:Y:S01]  /*5590*/  @P2 FADD R132, R132, 1 ;  /* 0x3f80000084842421 */ /* 0x000fe20000000000 */
[----:B------:R-:W-:Y:S01]  /*55a0*/  @P0 FMNMX R20, R20, |R201|, !PT ;  /* 0x400000c914140209 */ /* 0x000fe20007800000 */
[----:B------:R-:W-:Y:S01]  /*55b0*/  FMUL R133, R150, R133 ;  /* 0x0000008596857220 */ /* 0x000fe20000400000 */
[----:B------:R-:W-:Y:S01]  /*55c0*/  PRMT R220, R32, 0x7632, R220 ;  /* 0x0000763220dc7816 */ /* 0x000fe200000000dc */
        /* <DEDUP_REMOVED lines=9> */
[----:B------:R-:W-:-:S02]  /*5660*/  SHF.L.U32 R135, R80, 0x10, RZ ;  /* 0x0000001050877819 */ /* 0x000fc400000006ff */
[----:B------:R-:W-:Y:S01]  /*5670*/  PRMT R133, R81, 0x7632, R133 ;  /* 0x0000763251857816 */ /* 0x000fe20000000085 */
[----:B------:R-:W-:Y:S01]  /*5680*/  FFMA R160, R221, R218, R220 ;  /* 0x000000dadda07223 */ /* 0x000fe200000000dc */
[----:B------:R-:W-:Y:S01]  /*5690*/  @P0 FMNMX R20, R20, |R199|, !PT ;  /* 0x400000c714140209 */ /* 0x000fe20007800000 */
[----:B------:R-:W-:Y:S01]  /*56a0*/  @P2 FADD R135, R135, 1 ;  /* 0x3f80000087872421 */ /* 0x000fe20000000000 */
[----:B------:R-:W-:Y:S02]  /*56b0*/  SHF.L.U32 R219, R32, 0x10, RZ ;  /* 0x0000001020db7819 */ /* 0x000fe400000006ff */
[----:B------:R-:W-:Y:S02]  /*56c0*/  SHF.L.U32 R132, R81, 0x10, RZ ;  /* 0x0000001051847819 */ /* 0x000fe400000006ff */
[----:B------:R-:W-:Y:S01]  /*56d0*/  SHF.L.U32 R218, R133, 0x10, RZ ;  /* 0x0000001085da7819 */ /* 0x000fe200000006ff */
[----:B------:R-:W-:Y:S01]  /*56e0*/  FADD R133, R210, -R149 ;  /* 0x80000095d2857221 */ /* 0x000fe20000000000 */
[----:B------:R-:W-:Y:S01]  /*56f0*/  @P0 FMNMX R20, R20, |R204|, !PT ;  /* 0x400000cc14140209 */ /* 0x000fe20007800000 */
[----:B------:R-:W-:Y:S01]  /*5700*/  FFMA R208, R208, R135, R219 ;  /* 0x00000087d0d07223 */ /* 0x000fe200000000db */
[C---:B------:R-:W-:Y:S01]  /*5710*/  SHF.L.U32 R134, R33.reuse, 0x10, RZ ;  /* 0x0000001021867819 */ /* 0x040fe200000006ff */
[----:B------:R-:W-:Y:S01]  /*5720*/  @P2 FADD R132, R132, 1 ;  /* 0x3f80000084842421 */ /* 0x000fe20000000000 */
[----:B------:R-:W-:Y:S01]  /*5730*/  PRMT R135, R33, 0x7632, R135 ;  /* 0x0000763221877816 */ /* 0x000fe20000000087 */
[----:B------:R-:W-:Y:S01]  /*5740*/  FMUL R133, R150, R133 ;  /* 0x0000008596857220 */ /* 0x000fe20000400000 */
[----:B------:R-:W-:Y:S01]  /*5750*/  @P0 FMNMX R20, R20, |R203|, !PT ;  /* 0x400000cb14140209 */ /* 0x000fe20007800000 */
[----:B------:R-:W-:Y:S01]  /*5760*/  @P2 FADD R218, R218, 1 ;  /* 0x3f800000dada2421 */ /* 0x000fe20000000000 */
[----:B------:R-:W-:Y:S01]  /*5770*/  SHF.L.U32 R220, R135, 0x10, RZ ;  /* 0x0000001087dc7819 */ /* 0x000fe200000006ff */
[----:B------:R-:W-:Y:S01]  /*5780*/  FFMA R210, R133, R132, R134 ;  /* 0x0000008485d27223 */ /* 0x000fe20000000086 */
[----:B------:R-:W-:Y:S01]  /*5790*/  @P0 FMNMX R20, R20, |R155|, !PT ;  /* 0x4000009b14140209 */ /* 0x000fe20007800000 */
[----:B------:R-:W-:Y:S01]  /*57a0*/  FADD R135, R162, -R149 ;  /* 0x80000095a2877221 */ /* 0x000fe20000000000 */
[----:B------:R-:W-:Y:S01]  /*57b0*/  PRMT R132, R82, 0x7632, R132 ;  /* 0x0000763252847816 */ /* 0x000fe20000000084 */
[----:B------:R-:W-:Y:S01]  /*57c0*/  FFMA R162, R161, R218, R220 ;  /* 0x000000daa1a27223 */ /* 0x000fe200000000dc */
[----:B------:R-:W-:Y:S01]  /*57d0*/  PRMT R133, R34, 0x7632, R133 ;  /* 0x0000763222857816 */ /* 0x000fe20000000085 */
[----:B------:R-:W-:Y:S01]  /*57e0*/  FMUL R135, R150, R135 ;  /* 0x0000008796877220 */ /* 0x000fe20000400000 */
[----:B------:R-:W-:-:S02]  /*57f0*/  SHF.L.U32 R222, R82, 0x10, RZ ;  /* 0x0000001052de7819 */ /* 0x000fc400000006ff */
[----:B------:R-:W-:Y:S02]  /*5800*/  @P0 FMNMX R20, R20, |R154|, !PT ;  /* 0x4000009a14140209 */ /* 0x000fe40007800000 */
[----:B------:R-:W-:Y:S01]  /*5810*/  SHF.L.U32 R132, R132, 0x10, RZ ;  /* 0x0000001084847819 */ /* 0x000fe200000006ff */
[----:B------:R-:W-:Y:S01]  /*5820*/  @P2 FADD R222, R222, 1 ;  /* 0x3f800000dede2421 */ /* 0x000fe20000000000 */
[----:B------:R-:W-:Y:S02]  /*5830*/  SHF.L.U32 R218, R83, 0x10, RZ ;  /* 0x0000001053da7819 */ /* 0x000fe400000006ff */
[----:B------:R-:W-:Y:S01]  /*5840*/  SHF.L.U32 R134, R133, 0x10, RZ ;  /* 0x0000001085867819 */ /* 0x000fe200000006ff */
[----:B------:R-:W-:Y:S01]  /*5850*/  FADD R133, R212, -R149 ;  /* 0x80000095d4857221 */ /* 0x000fe20000000000 */
[----:B------:R-:W-:Y:S01]  /*5860*/  SHF.L.U32 R224, R34, 0x10, RZ ;  /* 0x0000001022e07819 */ /* 0x000fe200000006ff */
[----:B------:R-:W-:Y:S01]  /*5870*/  @P2 FADD R132, R132, 1 ;  /* 0x3f80000084842421 */ /* 0x000fe20000000000 */
        /* <DEDUP_REMOVED lines=8> */
[----:B------:R-:W-:Y:S01]  /*5900*/  FFMA R211, R133, R218, R220 ;  /* 0x000000da85d37223 */ /* 0x000fe200000000dc */
[----:B------:R-:W-:-:S02]  /*5910*/  PRMT R133, R76, 0x7632, R133 ;  /* 0x000076324c857816 */ /* 0x000fc40000000085 */
[----:B------:R-:W-:Y:S02]  /*5920*/  @P0 FMNMX R20, R20, |R156|, !PT ;  /* 0x4000009c14140209 */ /* 0x000fe40007800000 */
[----:B------:R-:W-:Y:S02]  /*5930*/  PRMT R219, R35, 0x7632, R219 ;  /* 0x0000763223db7816 */ /* 0x000fe400000000db */
[----:B------:R-:W-:Y:S02]  /*5940*/  SHF.L.U32 R222, R135, 0x10, RZ ;  /* 0x0000001087de7819 */ /* 0x000fe400000006ff */
[----:B------:R-:W-:Y:S02]  /*5950*/  PRMT R135, R28, 0x7632, R135 ;  /* 0x000076321c877816 */ /* 0x000fe40000000087 */
        /* <DEDUP_REMOVED lines=12> */
[----:B------:R-:W-:-:S02]  /*5a20*/  @P0 FMNMX R20, R20, |R159|, !PT ;  /* 0x4000009f14140209 */ /* 0x000fc40007800000 */
[----:B------:R-:W-:Y:S01]  /*5a30*/  PRMT R218, R77, 0x7632, R218 ;  /* 0x000076324dda7816 */ /* 0x000fe200000000da */
[----:B------:R-:W-:Y:S01]  /*5a40*/  @P2 FADD R222, R222, 1 ;  /* 0x3f800000dede2421 */ /* 0x000fe20000000000 */
[C---:B------:R-:W-:Y:S02]  /*5a50*/  PRMT R219, R29.reuse, 0x7632, R219 ;  /* 0x000076321ddb7816 */ /* 0x040fe400000000db */
[----:B------:R-:W-:Y:S02]  /*5a60*/  SHF.L.U32 R224, R29, 0x10, RZ ;  /* 0x000000101de07819 */ /* 0x000fe400000006ff */
[----:B------:R-:W-:Y:S02]  /*5a70*/  @P0 FMNMX R20, R20, |R158|, !PT ;  /* 0x4000009e14140209 */ /* 0x000fe40007800000 */
[----:B------:R-:W-:Y:S01]  /*5a80*/  PRMT R221, R78, 0x7632, R221 ;  /* 0x000076324edd7816 */ /* 0x000fe200000000dd */
[----:B------:R-:W-:Y:S01]  /*5a90*/  FFMA R165, R165, R222, R224 ;  /* 0x000000dea5a57223 */ /* 0x000fe200000000e0 */
[----:B------:R-:W-:-:S02]  /*5aa0*/  SHF.L.U32 R218, R218, 0x10, RZ ;  /* 0x00000010dada7819 */ /* 0x000fc400000006ff */
[----:B------:R-:W-:Y:S01]  /*5ab0*/  SHF.L.U32 R220, R219, 0x10, RZ ;  /* 0x00000010dbdc7819 */ /* 0x000fe200000006ff */
[--C-:B------:R-:W-:Y:S01]  /*5ac0*/  FADD R219, R214, -R149.reuse ;  /* 0x80000095d6db7221 */ /* 0x100fe20000000000 */
[----:B------:R-:W-:Y:S01]  /*5ad0*/  @P0 FMNMX R20, R20, |R209|, !PT ;  /* 0x400000d114140209 */ /* 0x000fe20007800000 */
[----:B------:R-:W-:Y:S01]  /*5ae0*/  @P2 FADD R218, R218, 1 ;  /* 0x3f800000dada2421 */ /* 0x000fe20000000000 */
        /* <DEDUP_REMOVED lines=9> */
[----:B------:R-:W-:Y:S01]  /*5b80*/  FFMA R166, R219, R218, R220 ;  /* 0x000000dadba67223 */ /* 0x000fe200000000dc */
[----:B------:R-:W-:Y:S01]  /*5b90*/  PRMT R219, R79, 0x7632, R219 ;  /* 0x000076324fdb7816 */ /* 0x000fe200000000db */
[----:B------:R-:W-:Y:S01]  /*5ba0*/  @P2 FADD R132, R132, 1 ;  /* 0x3f80000084842421 */ /* 0x000fe20000000000 */
[----:B------:R-:W-:Y:S01]  /*5bb0*/  @P0 FMNMX R20, R20, |R160|, !PT ;  /* 0x400000a014140209 */ /* 0x000fe20007800000 */
[----:B------:R-:W-:Y:S01]  /*5bc0*/  FFMA R214, R221, R222, R224 ;  /* 0x000000deddd67223 */ /* 0x000fe200000000e0 */
[----:B------:R-:W-:Y:S01]  /*5bd0*/  SHF.L.U32 R134, R28, 0x10, RZ ;  /* 0x000000101c867819 */ /* 0x000fe200000006ff */
[----:B------:R-:W-:Y:S01]  /*5be0*/  @P2 FADD R226, R226, 1 ;  /* 0x3f800000e2e22421 */ /* 0x000fe20000000000 */
[----:B------:R-:W-:-:S02]  /*5bf0*/  SHF.L.U32 R218, R79, 0x10, RZ ;  /* 0x000000104fda7819 */ /* 0x000fc400000006ff */
[----:B------:R-:W-:Y:S01]  /*5c00*/  SHF.L.U32 R222, R219, 0x10, RZ ;  /* 0x00000010dbde7819 */ /* 0x000fe200000006ff */
[----:B------:R-:W-:Y:S01]  /*5c10*/  FADD R219, R216, -R149 ;  /* 0x80000095d8db7221 */ /* 0x000fe20000000000 */
[----:B------:R-:W-:Y:S01]  /*5c20*/  @P0 FMNMX R20, R20, |R210|, !PT ;  /* 0x400000d214140209 */ /* 0x000fe20007800000 */
[----:B------:R-:W-:Y:S01]  /*5c30*/  FFMA R213, R213, R132, R134 ;  /* 0x00000084d5d57223 */ /* 0x000fe20000000086 */
[C---:B------:R-:W-:Y:S01]  /*5c40*/  PRMT R221, R31.reuse, 0x7632, R221 ;  /* 0x000076321fdd7816 */ /* 0x040fe200000000dd */
[----:B------:R-:W1:Y:S01]  /*5c50*/  @!P3 LDC.64 R134, c[0x0][0x228] ;  /* 0x00008a00ff86bb82 */ /* 0x000e620000000a00 */
[----:B------:R-:W-:Y:S01]  /*5c60*/  SHF.L.U32 R220, R31, 0x10, RZ ;  /* 0x000000101fdc7819 */ /* 0x000fe200000006ff */
[----:B------:R-:W-:Y:S01]  /*5c70*/  @P2 FADD R218, R218, 1 ;  /* 0x3f800000dada2421 */ /* 0x000fe20000000000 */
[----:B------:R-:W-:Y:S01]  /*5c80*/  @P0 FMNMX R20, R20, |R162|, !PT ;  /* 0x400000a214140209 */ /* 0x000fe20007800000 */
[----:B------:R-:W-:Y:S01]  /*5c90*/  FMUL R219, R150, R219 ;  /* 0x000000db96db7220 */ /* 0x000fe20000400000 */
[----:B------:R-:W-:Y:S01]  /*5ca0*/  SHF.L.U32 R224, R221, 0x10, RZ ;  /* 0x00000010dde07819 */ /* 0x000fe200000006ff */
[----:B------:R-:W-:Y:S01]  /*5cb0*/  @P2 FADD R222, R222, 1 ;  /* 0x3f800000dede2421 */ /* 0x000fe20000000000 */
[----:B------:R-:W-:Y:S01]  /*5cc0*/  @P0 FMNMX R20, R20, |R161|, !PT ;  /* 0x400000a114140209 */ /* 0x000fe20007800000 */
[----:B------:R-:W2:Y:S01]  /*5cd0*/  @!P3 LDC.64 R132, c[0x0][0x230] ;  /* 0x00008c00ff84bb82 */ /* 0x000ea20000000a00 */
[----:B------:R-:W-:Y:S01]  /*5ce0*/  FFMA R216, R167, R218, R220 ;  /* 0x000000daa7d87223 */ /* 0x000fe200000000dc */
[----:B------:R-:W-:Y:S01]  /*5cf0*/  FFMA R167, R219, R222, R224 ;  /* 0x000000dedba77223 */ /* 0x000fe200000000e0 */
[----:B------:R-:W-:-:S02]  /*5d00*/  @P0 FMNMX R20, R20, |R212|, !PT ;  /* 0x400000d414140209 */ /* 0x000fc40007800000 */
[----:B0-----:R-:W-:Y:S02]  /*5d10*/  ISETP.NE.AND P1, PT, R225, RZ, PT ;  /* 0x000000ffe100720c */ /* 0x001fe40003f25270 */
[----:B------:R-:W-:Y:S01]  /*5d20*/  @P0 FMNMX R20, R20, |R211|, !PT ;  /* 0x400000d314140209 */ /* 0x000fe20007800000 */
[----:B------:R-:W0:Y:S01]  /*5d30*/  LDC.64 R218, c[0x0][0x258] ;  /* 0x00009600ffda7b82 */ /* 0x000e220000000a00 */
[----:B------:R-:W-:Y:S02]  /*5d40*/  PRMT R223, R30, 0x7632, R223 ;  /* 0x000076321edf7816 */ /* 0x000fe400000000df */
[----:B------:R-:W-:Y:S02]  /*5d50*/  @P0 FMNMX R20, R20, |R163|, !PT ;  /* 0x400000a314140209 */ /* 0x000fe40007800000 */
[----:B------:R-:W-:Y:S02]  /*5d60*/  SHF.L.U32 R228, R223, 0x10, RZ ;  /* 0x00000010dfe47819 */ /* 0x000fe400000006ff */
[----:B------:R-:W-:Y:S01]  /*5d70*/  @P0 FMNMX R20, R20, |R213|, !PT ;  /* 0x400000d514140209 */ /* 0x000fe20007800000 */
[----:B-1----:R-:W-:Y:S01]  /*5d80*/  @!P3 IMAD.WIDE R134, R19, 0x4, R134 ;  /* 0x000000041386b825 */ /* 0x002fe200078e0286 */
[----:B------:R-:W-:-:S03]  /*5d90*/  LOP3.LUT P2, RZ, R17, 0xff, RZ, 0xc0, !PT ;  /* 0x000000ff11ff7812 */ /* 0x000fc6000784c0ff */
[----:B------:R-:W-:Y:S01]  /*5da0*/  @P1 FMUL R8, R8, R26 ;  /* 0x0000001a08081220 */ /* 0x000fe20000400000 */
[----:B------:R-:W-:Y:S01]  /*5db0*/  @P0 FMNMX R20, R20, |R164|, !PT ;  /* 0x400000a414140209 */ /* 0x000fe20007800000 */
[-C--:B------:R-:W-:Y:S01]  /*5dc0*/  @P1 FMUL R7, R7, R26.reuse ;  /* 0x0000001a07071220 */ /* 0x080fe20000400000 */
[-C--:B------:R-:W-:Y:S01]  /*5dd0*/  @P1 FMUL R6, R6, R26.reuse ;  /* 0x0000001a06061220 */ /* 0x080fe20000400000 */
[-C--:B------:R-:W-:Y:S01]  /*5de0*/  @P1 FMUL R5, R5, R26.reuse ;  /* 0x0000001a05051220 */ /* 0x080fe20000400000 */
[----:B------:R-:W-:Y:S01]  /*5df0*/  @P1 FMUL R4, R4, R26 ;  /* 0x0000001a04041220 */ /* 0x000fe20000400000 */
        /* <DEDUP_REMOVED lines=14> */
[----:B------:R-:W-:Y:S01]  /*5ee0*/  FFMA R215, R215, R226, R228 ;  /* 0x000000e2d7d77223 */ /* 0x000fe200000000e4 */
[----:B0-----:R-:W-:-:S04]  /*5ef0*/  IMAD.WIDE.U32 R226, R16, 0x10, R218 ;  /* 0x0000001010e27825 */ /* 0x001fc800078e00da */
[-C--:B------:R-:W-:Y:S01]  /*5f00*/  @P1 FMUL R168, R168, R26.reuse ;  /* 0x0000001aa8a81220 */ /* 0x080fe20000400000 */
[----:B------:R0:W-:Y:S01]  /*5f10*/  @!P3 STG.E desc[UR4][R132.64], R150 ;  /* 0x000000968400b986 */ /* 0x0001e2000c101904 */
[-C--:B------:R-:W-:Y:S01]  /*5f20*/  @P1 FMUL R169, R169, R26.reuse ;  /* 0x0000001aa9a91220 */ /* 0x080fe20000400000 */
[-C--:B------:R-:W-:Y:S01]  /*5f30*/  @P1 FMUL R171, R171, R26.reuse ;  /* 0x0000001aabab1220 */ /* 0x080fe20000400000 */
[----:B------:R-:W-:Y:S01]  /*5f40*/  @P1 FMUL R170, R170, R26 ;  /* 0x0000001aaaaa1220 */ /* 0x000fe20000400000 */
[----:B------:R-:W-:-:S04]  /*5f50*/  IMAD.WIDE.U32 R228, R15, 0x10, R218 ;  /* 0x000000100fe47825 */ /* 0x000fc800078e00da */
[-C--:B------:R-:W-:Y:S01]  /*5f60*/  @P1 FMUL R129, R129, R26.reuse ;  /* 0x0000001a81811220 */ /* 0x080fe20000400000 */
[-C--:B------:R-:W-:Y:S01]  /*5f70*/  @P1 FMUL R128, R128, R26.reuse ;  /* 0x0000001a80801220 */ /* 0x080fe20000400000 */
[----:B------:R-:W-:Y:S01]  /*5f80*/  @P1 FMUL R131, R131, R26 ;  /* 0x0000001a83831220 */ /* 0x000fe20000400000 */
[----:B-1----:R-:W-:Y:S01]  /*5f90*/  F2FP.BF16.F32.PACK_AB R134, R3, R4 ;  /* 0x000000040386723e */ /* 0x002fe200000010ff */
[----:B------:R-:W-:Y:S01]  /*5fa0*/  @P1 FMUL R130, R130, R26 ;  /* 0x0000001a82821220 */ /* 0x000fe20000400000 */
[----:B------:R-:W-:Y:S01]  /*5fb0*/  F2FP.BF16.F32.PACK_AB R135, R0, R2 ;  /* 0x000000020087723e */ /* 0x000fe200000010ff */
        /* <DEDUP_REMOVED lines=9> */
[----:B------:R-:W-:Y:S01]  /*6050*/  F2FP.BF16.F32.PACK_AB R6, R152, R153 ;  /* 0x000000999806723e */ /* 0x000fe200000010ff */
[-C--:B------:R-:W-:Y:S01]  /*6060*/  @P1 FMUL R178, R178, R26.reuse ;  /* 0x0000001ab2b21220 */ /* 0x080fe20000400000 */
[----:B------:R-:W-:Y:S01]  /*6070*/  F2FP.BF16.F32.PACK_AB R7, R126, R127 ;  /* 0x0000007f7e07723e */ /* 0x000fe200000010ff */
[----:B------:R-:W-:Y:S01]  /*6080*/  @P1 FMUL R177, R177, R26 ;  /* 0x0000001ab1b11220 */ /* 0x000fe20000400000 */
[----:B------:R-:W-:Y:S01]  /*6090*/  @P0 FMNMX R20, R20, |R166|, !PT ;  /* 0x400000a614140209 */ /* 0x000fe20007800000 */
[-C--:B------:R-:W-:Y:S01]  /*60a0*/  @P1 FMUL R176, R176, R26.reuse ;  /* 0x0000001ab0b01220 */ /* 0x080fe20000400000 */
[--C-:B------:R-:W-:Y:S01]  /*60b0*/  IMAD.WIDE.U32 R2, R9, 0x10, R218.reuse ;  /* 0x0000001009027825 */ /* 0x100fe200078e00da */
[C---:B------:R-:W-:Y:S01]  /*60c0*/  IADD3 R149, R148.reuse, 0x800, RZ ;  /* 0x0000080094957810 */ /* 0x040fe20007ffe0ff */
[----:B------:R-:W-:Y:S01]  /*60d0*/  STG.E.128 desc[UR4][R226.64], R132 ;  /* 0x00000084e2007986 */ /* 0x000fe2000c101d04 */
[----:B------:R-:W-:Y:S01]  /*60e0*/  IADD3 R127, R148, 0x900, RZ ;  /* 0x00000900947f7810 */ /* 0x000fe20007ffe0ff */
[--C-:B------:R-:W-:Y:S01]  /*60f0*/  IMAD.WIDE.U32 R150, R14, 0x10, R218.reuse ;  /* 0x000000100e967825 */ /* 0x100fe200078e00da */
[C---:B------:R-:W-:Y:S01]  /*6100*/  IADD3 R125, R148.reuse, 0xa00, RZ ;  /* 0x00000a00947d7810 */ /* 0x040fe20007ffe0ff */
[----:B------:R0:W-:Y:S01]  /*6110*/  STG.E.128 desc[UR4][R228.64], R4 ;  /* 0x00000004e4007986 */ /* 0x0001e2000c101d04 */
[----:B------:R-:W-:Y:S01]  /*6120*/  IADD3 R9, R148, 0xb00, RZ ;  /* 0x00000b0094097810 */ /* 0x000fe20007ffe0ff */
[----:B------:R-:W-:Y:S01]  /*6130*/  @P1 FMUL R180, R180, R26 ;  /* 0x0000001ab4b41220 */ /* 0x000fe20000400000 */
[----:B------:R-:W-:Y:S01]  /*6140*/  F2FP.BF16.F32.PACK_AB R168, R169, R168 ;  /* 0x000000a8a9a8723e */ /* 0x000fe200000010ff */
[-C--:B------:R-:W-:Y:S01]  /*6150*/  @P1 FMUL R179, R179, R26.reuse ;  /* 0x0000001ab3b31220 */ /* 0x080fe20000400000 */
[----:B------:R-:W-:Y:S01]  /*6160*/  F2FP.BF16.F32.PACK_AB R170, R170, R171 ;  /* 0x000000abaaaa723e */ /* 0x000fe200000010ff */
[----:B------:R-:W-:Y:S01]  /*6170*/  @P1 FMUL R137, R137, R26 ;  /* 0x0000001a89891220 */ /* 0x000fe20000400000 */
[----:B------:R-:W-:Y:S01]  /*6180*/  @P0 FMNMX R20, R20, |R214|, !PT ;  /* 0x400000d614140209 */ /* 0x000fe20007800000 */
[-C--:B------:R-:W-:Y:S01]  /*6190*/  @P1 FMUL R136, R136, R26.reuse ;  /* 0x0000001a88881220 */ /* 0x080fe20000400000 */
[----:B------:R-:W-:Y:S01]  /*61a0*/  F2FP.BF16.F32.PACK_AB R169, R128, R129 ;  /* 0x0000008180a9723e */ /* 0x000fe200000010ff */
[-C--:B------:R-:W-:Y:S01]  /*61b0*/  @P1 FMUL R182, R182, R26.reuse ;  /* 0x0000001ab6b61220 */ /* 0x080fe20000400000 */
[----:B------:R-:W-:Y:S01]  /*61c0*/  F2FP.BF16.F32.PACK_AB R171, R130, R131 ;  /* 0x0000008382ab723e */ /* 0x000fe200000010ff */
[-C--:B------:R-:W-:Y:S01]  /*61d0*/  @P1 FMUL R181, R181, R26.reuse ;  /* 0x0000001ab5b51220 */ /* 0x080fe20000400000 */
[-C--:B------:R-:W-:Y:S01]  /*61e0*/  @P1 FMUL R139, R139, R26.reuse ;  /* 0x0000001a8b8b1220 */ /* 0x080fe20000400000 */
[----:B------:R-:W-:Y:S01]  /*61f0*/  @P1 FMUL R138, R138, R26 ;  /* 0x0000001a8a8a1220 */ /* 0x000fe20000400000 */
[----:B------:R-:W-:-:S04]  /*6200*/  IMAD.WIDE.U32 R152, R13, 0x10, R218 ;  /* 0x000000100d987825 */ /* 0x000fc800078e00da */
[-C--:B------:R-:W-:Y:S01]  /*6210*/  @P1 FMUL R184, R184, R26.reuse ;  /* 0x0000001ab8b81220 */ /* 0x080fe20000400000 */
[-C--:B------:R-:W-:Y:S01]  /*6220*/  @P1 FMUL R183, R183, R26.reuse ;  /* 0x0000001ab7b71220 */ /* 0x080fe20000400000 */
[----:B0-----:R-:W-:Y:S01]  /*6230*/  F2FP.BF16.F32.PACK_AB R4, R174, R175 ;  /* 0x000000afae04723e */ /* 0x001fe200000010ff */
[-C--:B------:R-:W-:Y:S01]  /*6240*/  @P1 FMUL R141, R141, R26.reuse ;  /* 0x0000001a8d8d1220 */ /* 0x080fe20000400000 */
[----:B------:R-:W-:Y:S01]  /*6250*/  F2FP.BF16.F32.PACK_AB R5, R172, R173 ;  /* 0x000000adac05723e */ /* 0x000fe200000010ff */
[-C--:B------:R-:W-:Y:S01]  /*6260*/  @P1 FMUL R140, R140, R26.reuse ;  /* 0x0000001a8c8c1220 */ /* 0x080fe20000400000 */
[----:B------:R-:W-:Y:S01]  /*6270*/  F2FP.BF16.F32.PACK_AB R6, R178, R217 ;  /* 0x000000d9b206723e */ /* 0x000fe200000010ff */
[-C--:B------:R-:W-:Y:S01]  /*6280*/  @P1 FMUL R186, R186, R26.reuse ;  /* 0x0000001ababa1220 */ /* 0x080fe20000400000 */
        /* <DEDUP_REMOVED lines=13> */
[----:B------:R-:W-:Y:S01]  /*6360*/  @P0 FMNMX R20, R20, |R215|, !PT ;  /* 0x400000d714140209 */ /* 0x000fe20007800000 */
[----:B------:R-:W-:Y:S01]  /*6370*/  STG.E.128 desc[UR4][R150.64], R168 ;  /* 0x000000a896007986 */ /* 0x000fe2000c101d04 */
[----:B------:R-:W-:Y:S01]  /*6380*/  F2FP.BF16.F32.PACK_AB R8, R179, R180 ;  /* 0x000000b4b308723e */ /* 0x000fe200000010ff */
[--C-:B------:R-:W-:Y:S01]  /*6390*/  IMAD.WIDE.U32 R224, R11, 0x10, R218.reuse ;  /* 0x000000100be07825 */ /* 0x100fe200078e00da */
[----:B------:R-:W-:Y:S01]  /*63a0*/  F2FP.BF16.F32.PACK_AB R11, R138, R139 ;  /* 0x0000008b8a0b723e */ /* 0x000fe200000010ff */
[----:B------:R0:W-:Y:S01]  /*63b0*/  STG.E.128 desc[UR4][R152.64], R4 ;  /* 0x0000000498007986 */ /* 0x0001e2000c101d04 */
[----:B------:R-:W-:Y:S01]  /*63c0*/  F2FP.BF16.F32.PACK_AB R12, R183, R184 ;  /* 0x000000b8b70c723e */ /* 0x000fe200000010ff */
[----:B------:R-:W-:Y:S01]  /*63d0*/  IMAD.WIDE.U32 R220, R10, 0x10, R218 ;  /* 0x000000100adc7825 */ /* 0x000fe200078e00da */
[----:B------:R-:W-:-:S03]  /*63e0*/  F2FP.BF16.F32.PACK_AB R10, R181, R182 ;  /* 0x000000b6b50a723e */ /* 0x000fc600000010ff */
[----:B------:R-:W-:Y:S01]  /*63f0*/  @P1 FMUL R204, R204, R26 ;  /* 0x0000001acccc1220 */ /* 0x000fe20000400000 */
[----:B------:R-:W-:Y:S01]  /*6400*/  F2FP.BF16.F32.PACK_AB R13, R140, R141 ;  /* 0x0000008d8c0d723e */ /* 0x000fe200000010ff */
[----:B------:R-:W-:Y:S01]  /*6410*/  IMAD.WIDE.U32 R148, R149, 0x10, R218 ;  /* 0x0000001095947825 */ /* 0x000fe200078e00da */
[----:B------:R-:W-:-:S03]  /*6420*/  F2FP.BF16.F32.PACK_AB R14, R185, R186 ;  /* 0x000000bab90e723e */ /* 0x000fc600000010ff */
[----:B------:R-:W-:Y:S01]  /*6430*/  @P1 FMUL R203, R203, R26 ;  /* 0x0000001acbcb1220 */ /* 0x000fe20000400000 */
[----:B------:R-:W-:Y:S01]  /*6440*/  F2FP.BF16.F32.PACK_AB R15, R142, R143 ;  /* 0x0000008f8e0f723e */ /* 0x000fe200000010ff */
[----:B------:R-:W-:-:S04]  /*6450*/  IMAD.WIDE.U32 R126, R127, 0x10, R218 ;  /* 0x000000107f7e7825 */ /* 0x000fc800078e00da */
[-C--:B------:R-:W-:Y:S01]  /*6460*/  @P1 FMUL R205, R205, R26.reuse ;  /* 0x0000001acdcd1220 */ /* 0x080fe20000400000 */
[----:B------:R-:W-:Y:S01]  /*6470*/  @P1 FMUL R157, R157, R26 ;  /* 0x0000001a9d9d1220 */ /* 0x000fe20000400000 */
[----:B------:R-:W-:Y:S01]  /*6480*/  @P0 FMNMX R20, R20, |R216|, !PT ;  /* 0x400000d814140209 */ /* 0x000fe20007800000 */
[----:B------:R-:W-:-:S04]  /*6490*/  IMAD.WIDE.U32 R124, R125, 0x10, R218 ;  /* 0x000000107d7c7825 */ /* 0x000fc800078e00da */
[-C--:B------:R-:W-:Y:S01]  /*64a0*/  @P1 FMUL R194, R194, R26.reuse ;  /* 0x0000001ac2c21220 */ /* 0x080fe20000400000 */
[-C--:B------:R-:W-:Y:S01]  /*64b0*/  @P1 FMUL R193, R193, R26.reuse ;  /* 0x0000001ac1c11220 */ /* 0x080fe20000400000 */
[----:B------:R-:W-:Y:S01]  /*64c0*/  @P1 FMUL R192, R192, R26 ;  /* 0x0000001ac0c01220 */ /* 0x000fe20000400000 */
[----:B------:R-:W-:Y:S01]  /*64d0*/  IMAD.WIDE.U32 R218, R9, 0x10, R218 ;  /* 0x0000001009da7825 */ /* 0x000fe200078e00da */
[----:B------:R-:W-:-:S03]  /*64e0*/  F2FP.BF16.F32.PACK_AB R9, R136, R137 ;  /* 0x000000898809723e */ /* 0x000fc600000010ff */
[-C--:B------:R-:W-:Y:S01]  /*64f0*/  @P1 FMUL R191, R191, R26.reuse ;  /* 0x0000001abfbf1220 */ /* 0x080fe20000400000 */
[----:B0-----:R-:W-:Y:S01]  /*6500*/  F2FP.BF16.F32.PACK_AB R4, R188, R187 ;  /* 0x000000bbbc04723e */ /* 0x001fe200000010ff */
[-C--:B------:R-:W-:Y:S01]  /*6510*/  @P1 FMUL R196, R196, R26.reuse ;  /* 0x0000001ac4c41220 */ /* 0x080fe20000400000 */
[----:B------:R-:W-:Y:S01]  /*6520*/  F2FP.BF16.F32.PACK_AB R5, R144, R145 ;  /* 0x000000919005723e */ /* 0x000fe200000010ff */
[----:B------:R-:W-:Y:S01]  /*6530*/  @P1 FMUL R195, R195, R26 ;  /* 0x0000001ac3c31220 */ /* 0x000fe20000400000 */
        /* <DEDUP_REMOVED lines=29> */
[----:B------:R1:W-:Y:S01]  /*6710*/  STG.E.128 desc[UR4][R220.64], R4 ;  /* 0x00000004dc007986 */ /* 0x0003e2000c101d04 */
[-C--:B------:R-:W-:Y:S01]  /*6720*/  @P1 FMUL R213, R213, R26.reuse ;  /* 0x0000001ad5d51220 */ /* 0x080fe20000400000 */
[----:B------:R-:W-:Y:S01]  /*6730*/  @P1 FMUL R164, R164, R26 ;  /* 0x0000001aa4a41220 */ /* 0x000fe20000400000 */
[----:B0-----:R-:W-:Y:S01]  /*6740*/  F2FP.BF16.F32.PACK_AB R10, R203, R204 ;  /* 0x000000cccb0a723e */ /* 0x001fe200000010ff */
[-C--:B------:R-:W-:Y:S01]  /*6750*/  @P1 FMUL R214, R214, R26.reuse ;  /* 0x0000001ad6d61220 */ /* 0x080fe20000400000 */
[----:B------:R-:W-:Y:S01]  /*6760*/  F2FP.BF16.F32.PACK_AB R204, R157, R205 ;  /* 0x000000cd9dcc723e */ /* 0x000fe200000010ff */
[-C--:B------:R-:W-:Y:S01]  /*6770*/  @P1 FMUL R215, R215, R26.reuse ;  /* 0x0000001ad7d71220 */ /* 0x080fe20000400000 */
[-C--:B------:R-:W-:Y:S01]  /*6780*/  @P1 FMUL R216, R216, R26.reuse ;  /* 0x0000001ad8d81220 */ /* 0x080fe20000400000 */
[----:B------:R-:W-:Y:S01]  /*6790*/  @P1 FMUL R167, R167, R26 ;  /* 0x0000001aa7a71220 */ /* 0x000fe20000400000 */
[----:B------:R-:W-:-:S02]  /*67a0*/  F2FP.BF16.F32.PACK_AB R205, R207, R156 ;  /* 0x0000009ccfcd723e */ /* 0x000fc400000010ff */
[----:B------:R-:W-:Y:S02]  /*67b0*/  F2FP.BF16.F32.PACK_AB R8, R201, R202 ;  /* 0x000000cac908723e */ /* 0x000fe400000010ff */
[----:B------:R-:W-:Y:S02]  /*67c0*/  F2FP.BF16.F32.PACK_AB R9, R199, R200 ;  /* 0x000000c8c709723e */ /* 0x000fe400000010ff */
[----:B------:R-:W-:Y:S02]  /*67d0*/  F2FP.BF16.F32.PACK_AB R11, R154, R155 ;  /* 0x0000009b9a0b723e */ /* 0x000fe400000010ff */
[----:B------:R-:W-:Y:S02]  /*67e0*/  F2FP.BF16.F32.PACK_AB R207, R209, R158 ;  /* 0x0000009ed1cf723e */ /* 0x000fe400000010ff */
[----:B-1----:R-:W-:Y:S02]  /*67f0*/  F2FP.BF16.F32.PACK_AB R4, R193, R194 ;  /* 0x000000c2c104723e */ /* 0x002fe400000010ff */
[----:B------:R-:W-:-:S02]  /*6800*/  F2FP.BF16.F32.PACK_AB R5, R191, R192 ;  /* 0x000000c0bf05723e */ /* 0x000fc400000010ff */
[----:B------:R-:W-:Y:S02]  /*6810*/  F2FP.BF16.F32.PACK_AB R6, R195, R196 ;  /* 0x000000c4c306723e */ /* 0x000fe400000010ff */
[----:B------:R-:W-:Y:S02]  /*6820*/  F2FP.BF16.F32.PACK_AB R7, R197, R198 ;  /* 0x000000c6c507723e */ /* 0x000fe400000010ff */
        /* <DEDUP_REMOVED lines=13> */
[----:B------:R-:W-:Y:S01]  /*6900*/  IADD3 R19, R19, UR6, RZ ;  /* 0x0000000613137c10 */ /* 0x000fe2000fffe0ff */
[----:B------:R-:W-:Y:S01]  /*6910*/  ULDC UR6, c[0x0][0x218] ;  /* 0x0000860000067ab9 */ /* 0x000fe20000000800 */
[----:B------:R-:W-:Y:S01]  /*6920*/  IADD3 R18, R18, 0x1, RZ ;  /* 0x0000000112127810 */ /* 0x000fe20007ffe0ff */
[----:B------:R1:W-:Y:S01]  /*6930*/  STG.E.128 desc[UR4][R218.64], R164 ;  /* 0x000000a4da007986 */ /* 0x0003e2000c101d04 */
[----:B------:R-:W-:-:S02]  /*6940*/  ISETP.GE.AND P0, PT, R19, UR6, PT ;  /* 0x0000000613007c0c */ /* 0x000fc4000bf06270 */
[----:B------:R-:W-:Y:S02]  /*6950*/  SEL R17, RZ, 0x1, P2 ;  /* 0x00000001ff117807 */ /* 0x000fe40001000000 */
[----:B------:R-:W-:-:S09]  /*6960*/  LOP3.LUT R18, R18, 0x3, RZ, 0xc0, !PT ;  /* 0x0000000312127812 */ /* 0x000fd200078ec0ff */
[----:B------:R-:W-:Y:S05]  /*6970*/  @!P0 BRA `(.L_x_6978) ;  /* 0xffffff9800708947 */ /* 0x000fea000383ffff */
.L_x_6965:
        /* <DEDUP_REMOVED lines=15> */
.L_x_7003:
        /* <DEDUP_REMOVED lines=28> */
.L_x_7006:
[----:B-1----:R-:W-:-:S07]  /*6c30*/  FMNMX R5, R3, R2, !PT ;  /* 0x0000000203057209 */ /* 0x002fce0007800000 */
.L_x_6982:
[----:B------:R-:W-:Y:S05]  /*6c40*/  BSYNC B0 ;  /* 0x0000000000007941 */ /* 0x000fea0003800000 */
.L_x_6981:
[----:B------:R-:W-:Y:S01]  /*6c50*/  ISETP.NE.AND P0, PT, R24, RZ, PT ;  /* 0x000000ff1800720c */ /* 0x000fe20003f05270 */
[----:B------:R-:W-:-:S12]  /*6c60*/  BSSY B0, `(.L_x_6979) ;  /* 0x0000004000007945 */ /* 0x000fd80003800000 */
[----:B------:R-:W-:Y:S05]  /*6c70*/  @P0 BRA `(.L_x_6984) ;  /* 0x0000000000080947 */ /* 0x000fea0003800000 */
[----:B0-----:R-:W0:Y:S02]  /*6c80*/  LDC.64 R2, c[0x0][0x288] ;  /* 0x0000a200ff027b82 */ /* 0x001e240000000a00 */
[----:B0-----:R1:W-:Y:S02]  /*6c90*/  REDG.E.MAX.S32.STRONG.GPU desc[UR4][R2.64], R5 ;  /* 0x000000050200798e */ /* 0x0013e4000d10e384 */
.L_x_6984:
[----:B------:R-:W-:Y:S05]  /*6ca0*/  BSYNC B0 ;  /* 0x0000000000007941 */ /* 0x000fea0003800000 */
.L_x_6979:
[----:B------:R-:W-:Y:S05]  /*6cb0*/  @!P1 EXIT ;  /* 0x000000000000994d */ /* 0x000fea0003800000 */
[----:B------:R-:W2:Y:S01]  /*6cc0*/  S2UR UR8, SR_CTAID.X ;  /* 0x00000000000879c3 */ /* 0x000ea20000002500 */
[----:B------:R-:W-:Y:S02]  /*6cd0*/  ULDC.64 UR6, c[0x0][0x280] ;  /* 0x0000a00000067ab9 */ /* 0x000fe40000000a00 */
[----:B------:R-:W-:Y:S02]  /*6ce0*/  ISETP.EQ.U32.AND P1, PT, RZ, UR6, PT ;  /* 0x00000006ff007c0c */ /* 0x000fe4000bf22070 */
[----:B--2---:R-:W-:-:S04]  /*6cf0*/  LOP3.LUT P0, RZ, R24, UR8, RZ, 0xfc, !PT ;  /* 0x0000000818ff7c12 */ /* 0x004fc8000f80fcff */
        /* <DEDUP_REMOVED lines=8> */
[----:B01----:R-:W-:Y:S05]  /*6d80*/  CALL.REL.NOINC `($__internal_71_$__cuda_sm20_rcp_rn_f32_slowpath) ;  /* 0x0000001400187944 */ /* 0x003fea0003c00000 */
[----:B------:R-:W-:Y:S01]  /*6d90*/  MOV R5, R223 ;  /* 0x000000df00057202 */ /* 0x000fe20000000f00 */
[----:B------:R-:W-:Y:S06]  /*6da0*/  BRA `(.L_x_6986) ;  /* 0x0000000000107947 */ /* 0x000fec0003800000 */
.L_x_6985:
[----:B-1----:R-:W1:Y:S02]  /*6db0*/  MUFU.RCP R5, R26 ;  /* 0x0000001a00057308 */ /* 0x002e640000001000 */
[----:B-1----:R-:W-:-:S04]  /*6dc0*/  FFMA R0, R5, R26, -1 ;  /* 0xbf80000005007423 */ /* 0x002fc8000000001a */
[----:B------:R-:W-:-:S04]  /*6dd0*/  FADD.FTZ R0, -R0, -RZ ;  /* 0x800000ff00007221 */ /* 0x000fc80000010100 */
[----:B------:R-:W-:-:S07]  /*6de0*/  FFMA R5, R5, R0, R5 ;  /* 0x0000000005057223 */ /* 0x000fce0000000005 */
.L_x_6986:
[----:B0-----:R-:W0:Y:S02]  /*6df0*/  LDC.64 R2, c[0x0][0x280] ;  /* 0x0000a000ff027b82 */ /* 0x001e240000000a00 */
[----:B0-----:R-:W-:Y:S01]  /*6e00*/  STG.E desc[UR4][R2.64], R5 ;  /* 0x0000000502007986 */ /* 0x001fe2000c101904 */
[----:B------:R-:W-:Y:S05]  /*6e10*/  EXIT ;  /* 0x000000000000794d */ /* 0x000fea0003800000 */
.L_x_6966:
[----:B------:R-:W-:Y:S01]  /*6e20*/  HFMA2.MMA R222, -RZ, RZ, 0, 5.9604644775390625e-08 ;  /* 0x00000001ffde7435 */ /* 0x000fe200000001ff */
[----:B------:R-:W-:Y:S02]  /*6e30*/  MOV R223, R151 ;  /* 0x0000009700df7202 */ /* 0x000fe40000000f00 */
[----:B------:R-:W-:Y:S02]  /*6e40*/  MOV R225, 0x1f ;  /* 0x0000001f00e17802 */ /* 0x000fe40000000f00 */
[----:B------:R-:W-:-:S07]  /*6e50*/  MOV R220, 0xffffffff ;  /* 0xffffffff00dc7802 */ /* 0x000fce0000000f00 */
[----:B-----5:R-:W-:Y:S05]  /*6e60*/  WARPSYNC.COLLECTIVE R220, `(.L_x_6987) ;  /* 0x00000000dc087348 */ /* 0x020fea0003c00000 */
[----:B------:R0:W1:Y:S02]  /*6e70*/  SHFL.BFLY P0, R221, R223, R222, R225 ;  /* 0x0c0000dedfdd7389 */ /* 0x00006400000000e1 */
[----:B01---5:R-:W-:Y:S01]  /*6e80*/  ENDCOLLECTIVE ;  /* 0x000000000000791b */ /* 0x023fe20003800000 */
.L_x_6987:
[----:B------:R-:W-:Y:S01]  /*6e90*/  HFMA2.MMA R222, -RZ, RZ, 0, 1.1920928955078125e-07 ;  /* 0x00000002ffde7435 */ /* 0x000fe200000001ff */
[----:B------:R-:W-:-:S05]  /*6ea0*/  MOV R148, R221 ;  /* 0x000000dd00947202 */ /* 0x000fca0000000f00 */
[----:B------:R-:W-:-:S05]  /*6eb0*/  FADD R152, R151, R148 ;  /* 0x0000009497987221 */ /* 0x000fca0000000000 */
[----:B------:R-:W-:-:S07]  /*6ec0*/  MOV R223, R152 ;  /* 0x0000009800df7202 */ /* 0x000fce0000000f00 */
[----:B------:R-:W-:Y:S05]  /*6ed0*/  WARPSYNC.COLLECTIVE R220, `(.L_x_6988) ;  /* 0x00000000dc087348 */ /* 0x000fea0003c00000 */
[----:B------:R0:W1:Y:S02]  /*6ee0*/  SHFL.BFLY P0, R221, R223, R222, R225 ;  /* 0x0c0000dedfdd7389 */ /* 0x00006400000000e1 */
[----:B01----:R-:W-:Y:S01]  /*6ef0*/  ENDCOLLECTIVE ;  /* 0x000000000000791b */ /* 0x003fe20003800000 */
.L_x_6988:
[----:B------:R-:W-:Y:S01]  /*6f00*/  HFMA2.MMA R222, -RZ, RZ, 0, 2.384185791015625e-07 ;  /* 0x00000004ffde7435 */ /* 0x000fe200000001ff */
[----:B------:R-:W-:-:S05]  /*6f10*/  MOV R153, R221 ;  /* 0x000000dd00997202 */ /* 0x000fca0000000f00 */
[----:B------:R-:W-:-:S05]  /*6f20*/  FADD R153, R152, R153 ;  /* 0x0000009998997221 */ /* 0x000fca0000000000 */
[----:B------:R-:W-:-:S07]  /*6f30*/  MOV R223, R153 ;  /* 0x0000009900df7202 */ /* 0x000fce0000000f00 */
[----:B------:R-:W-:Y:S05]  /*6f40*/  WARPSYNC.COLLECTIVE R220, `(.L_x_6989) ;  /* 0x00000000dc087348 */ /* 0x000fea0003c00000 */
[----:B------:R0:W1:Y:S02]  /*6f50*/  SHFL.BFLY P0, R221, R223, R222, R225 ;  /* 0x0c0000dedfdd7389 */ /* 0x00006400000000e1 */
[----:B01----:R-:W-:Y:S01]  /*6f60*/  ENDCOLLECTIVE ;  /* 0x000000000000791b */ /* 0x003fe20003800000 */
.L_x_6989:
[----:B------:R-:W-:Y:S01]  /*6f70*/  HFMA2.MMA R222, -RZ, RZ, 0, 4.76837158203125e-07 ;  /* 0x00000008ffde7435 */ /* 0x000fe200000001ff */
[----:B------:R-:W-:-:S05]  /*6f80*/  MOV R148, R221 ;  /* 0x000000dd00947202 */ /* 0x000fca0000000f00 */
[----:B------:R-:W-:-:S05]  /*6f90*/  FADD R218, R153, R148 ;  /* 0x0000009499da7221 */ /* 0x000fca0000000000 */
[----:B------:R-:W-:-:S07]  /*6fa0*/  MOV R223, R218 ;  /* 0x000000da00df7202 */ /* 0x000fce0000000f00 */
[----:B------:R-:W-:Y:S05]  /*6fb0*/  WARPSYNC.COLLECTIVE R220, `(.L_x_6990) ;  /* 0x00000000dc087348 */ /* 0x000fea0003c00000 */
[----:B------:R0:W1:Y:S02]  /*6fc0*/  SHFL.BFLY P0, R221, R223, R222, R225 ;  /* 0x0c0000dedfdd7389 */ /* 0x00006400000000e1 */
[----:B01----:R-:W-:Y:S01]  /*6fd0*/  ENDCOLLECTIVE ;  /* 0x000000000000791b */ /* 0x003fe20003800000 */
.L_x_6990:
[----:B------:R-:W-:Y:S01]  /*6fe0*/  HFMA2.MMA R222, -RZ, RZ, 0, 9.5367431640625e-07 ;  /* 0x00000010ffde7435 */ /* 0x000fe200000001ff */
[----:B------:R-:W-:-:S05]  /*6ff0*/  MOV R219, R221 ;  /* 0x000000dd00db7202 */ /* 0x000fca0000000f00 */
[----:B------:R-:W-:-:S05]  /*7000*/  FADD R219, R218, R219 ;  /* 0x000000dbdadb7221 */ /* 0x000fca0000000000 */
[----:B------:R-:W-:-:S07]  /*7010*/  MOV R223, R219 ;  /* 0x000000db00df7202 */ /* 0x000fce0000000f00 */
[----:B------:R-:W-:Y:S05]  /*7020*/  WARPSYNC.COLLECTIVE R220, `(.L_x_6991) ;  /* 0x00000000dc087348 */ /* 0x000fea0003c00000 */
[----:B------:R0:W1:Y:S02]  /*7030*/  SHFL.BFLY P0, R221, R223, R222, R225 ;  /* 0x0c0000dedfdd7389 */ /* 0x00006400000000e1 */
[----:B01----:R-:W-:Y:S01]  /*7040*/  ENDCOLLECTIVE ;  /* 0x000000000000791b */ /* 0x003fe20003800000 */
.L_x_6991:
        /* <DEDUP_REMOVED lines=200> */
.L_x_6992:
[----:B------:R-:W-:Y:S01]  /*7cd0*/  HFMA2.MMA R222, -RZ, RZ, 0, 1.1920928955078125e-07 ;  /* 0x00000002ffde7435 */ /* 0x000fe200000001ff */
[----:B------:R-:W-:-:S05]  /*7ce0*/  MOV R151, R221 ;  /* 0x000000dd00977202 */ /* 0x000fca0000000f00 */
[----:B------:R-:W-:-:S05]  /*7cf0*/  FADD R151, R148, R151 ;  /* 0x0000009794977221 */ /* 0x000fca0000000000 */
[----:B------:R-:W-:-:S07]  /*7d00*/  MOV R223, R151 ;  /* 0x0000009700df7202 */ /* 0x000fce0000000f00 */
[----:B------:R-:W-:Y:S05]  /*7d10*/  WARPSYNC.COLLECTIVE R220, `(.L_x_6993) ;  /* 0x00000000dc087348 */ /* 0x000fea0003c00000 */
[----:B------:R0:W1:Y:S02]  /*7d20*/  SHFL.BFLY P0, R221, R223, R222, R225 ;  /* 0x0c0000dedfdd7389 */ /* 0x00006400000000e1 */
[----:B01----:R-:W-:Y:S01]  /*7d30*/  ENDCOLLECTIVE ;  /* 0x000000000000791b */ /* 0x003fe20003800000 */
.L_x_6993:
[----:B------:R-:W-:Y:S01]  /*7d40*/  HFMA2.MMA R222, -RZ, RZ, 0, 2.384185791015625e-07 ;  /* 0x00000004ffde7435 */ /* 0x000fe200000001ff */
[----:B------:R-:W-:-:S05]  /*7d50*/  MOV R152, R221 ;  /* 0x000000dd00987202 */ /* 0x000fca0000000f00 */
[----:B------:R-:W-:-:S05]  /*7d60*/  FADD R152, R151, R152 ;  /* 0x0000009897987221 */ /* 0x000fca0000000000 */
[----:B------:R-:W-:-:S07]  /*7d70*/  MOV R223, R152 ;  /* 0x0000009800df7202 */ /* 0x000fce0000000f00 */
[----:B------:R-:W-:Y:S05]  /*7d80*/  WARPSYNC.COLLECTIVE R220, `(.L_x_6994) ;  /* 0x00000000dc087348 */ /* 0x000fea0003c00000 */
[----:B------:R0:W1:Y:S02]  /*7d90*/  SHFL.BFLY P0, R221, R223, R222, R225 ;  /* 0x0c0000dedfdd7389 */ /* 0x00006400000000e1 */
[----:B01----:R-:W-:Y:S01]  /*7da0*/  ENDCOLLECTIVE ;  /* 0x000000000000791b */ /* 0x003fe20003800000 */
.L_x_6994:
[----:B------:R-:W-:Y:S01]  /*7db0*/  HFMA2.MMA R222, -RZ, RZ, 0, 4.76837158203125e-07 ;  /* 0x00000008ffde7435 */ /* 0x000fe200000001ff */
[----:B------:R-:W-:-:S05]  /*7dc0*/  MOV R153, R221 ;  /* 0x000000dd00997202 */ /* 0x000fca0000000f00 */
[----:B------:R-:W-:-:S05]  /*7dd0*/  FADD R153, R152, R153 ;  /* 0x0000009998997221 */ /* 0x000fca0000000000 */
[----:B------:R-:W-:-:S07]  /*7de0*/  MOV R223, R153 ;  /* 0x0000009900df7202 */ /* 0x000fce0000000f00 */
[----:B------:R-:W-:Y:S05]  /*7df0*/  WARPSYNC.COLLECTIVE R220, `(.L_x_6995) ;  /* 0x00000000dc087348 */ /* 0x000fea0003c00000 */
[----:B------:R0:W1:Y:S02]  /*7e00*/  SHFL.BFLY P0, R221, R223, R222, R225 ;  /* 0x0c0000dedfdd7389 */ /* 0x00006400000000e1 */
[----:B01----:R-:W-:Y:S01]  /*7e10*/  ENDCOLLECTIVE ;  /* 0x000000000000791b */ /* 0x003fe20003800000 */
.L_x_6995:
[----:B------:R-:W-:Y:S01]  /*7e20*/  HFMA2.MMA R222, -RZ, RZ, 0, 9.5367431640625e-07 ;  /* 0x00000010ffde7435 */ /* 0x000fe200000001ff */
[----:B------:R-:W-:-:S05]  /*7e30*/  MOV R218, R221 ;  /* 0x000000dd00da7202 */ /* 0x000fca0000000f00 */
[----:B------:R-:W-:-:S05]  /*7e40*/  FADD R218, R153, R218 ;  /* 0x000000da99da7221 */ /* 0x000fca0000000000 */
[----:B------:R-:W-:-:S07]  /*7e50*/  MOV R223, R218 ;  /* 0x000000da00df7202 */ /* 0x000fce0000000f00 */
[----:B------:R-:W-:Y:S05]  /*7e60*/  WARPSYNC.COLLECTIVE R220, `(.L_x_6996) ;  /* 0x00000000dc087348 */ /* 0x000fea0003c00000 */
[----:B------:R0:W1:Y:S02]  /*7e70*/  SHFL.BFLY P0, R221, R223, R222, R225 ;  /* 0x0c0000dedfdd7389 */ /* 0x00006400000000e1 */
[----:B01----:R-:W-:Y:S01]  /*7e80*/  ENDCOLLECTIVE ;  /* 0x000000000000791b */ /* 0x003fe20003800000 */
.L_x_6996:
[----:B------:R-:W-:Y:S01]  /*7e90*/  MOV R219, R221 ;  /* 0x000000dd00db7202 */ /* 0x000fe20000000f00 */
[----:B------:R-:W-:Y:S06]  /*7ea0*/  BRA `(.L_x_6997) ;  /* 0xffffffa000f47947 */ /* 0x000fec000383ffff */
.L_x_6980:
[----:B-1----:R-:W-:Y:S01]  /*7eb0*/  HFMA2.MMA R4, -RZ, RZ, 0, 9.5367431640625e-07 ;  /* 0x00000010ff047435 */ /* 0x002fe200000001ff */
[----:B------:R-:W-:Y:S02]  /*7ec0*/  MOV R9, R20 ;  /* 0x0000001400097202 */ /* 0x000fe40000000f00 */
[----:B------:R-:W-:Y:S02]  /*7ed0*/  MOV R11, 0x1f ;  /* 0x0000001f000b7802 */ /* 0x000fe40000000f00 */
[----:B------:R-:W-:-:S07]  /*7ee0*/  MOV R220, 0xffffffff ;  /* 0xffffffff00dc7802 */ /* 0x000fce0000000f00 */
[----:B-----5:R-:W-:Y:S05]  /*7ef0*/  WARPSYNC.COLLECTIVE R220, `(.L_x_6998) ;  /* 0x00000000dc087348 */ /* 0x020fea0003c00000 */
[----:B------:R0:W1:Y:S02]  /*7f00*/  SHFL.DOWN P0, R7, R9, R4, R11 ;  /* 0x0800000409077389 */ /* 0x000064000000000b */
[----:B01---5:R-:W-:Y:S01]  /*7f10*/  ENDCOLLECTIVE ;  /* 0x000000000000791b */ /* 0x023fe20003800000 */
.L_x_6998:
[----:B------:R-:W-:Y:S01]  /*7f20*/  HFMA2.MMA R4, -RZ, RZ, 0, 4.76837158203125e-07 ;  /* 0x00000008ff047435 */ /* 0x000fe200000001ff */
[----:B------:R-:W-:-:S04]  /*7f30*/  MOV R3, R7 ;  /* 0x0000000700037202 */ /* 0x000fc80000000f00 */
[----:B------:R-:W-:-:S04]  /*7f40*/  FMNMX R3, R3, R20, !PT ;  /* 0x0000001403037209 */ /* 0x000fc80007800000 */
[----:B------:R-:W-:-:S07]  /*7f50*/  MOV R9, R3 ;  /* 0x0000000300097202 */ /* 0x000fce0000000f00 */
[----:B------:R-:W-:Y:S05]  /*7f60*/  WARPSYNC.COLLECTIVE R220, `(.L_x_6999) ;  /* 0x00000000dc087348 */ /* 0x000fea0003c00000 */
[----:B------:R0:W1:Y:S02]  /*7f70*/  SHFL.DOWN P0, R7, R9, R4, R11 ;  /* 0x0800000409077389 */ /* 0x000064000000000b */
[----:B01----:R-:W-:Y:S01]  /*7f80*/  ENDCOLLECTIVE ;  /* 0x000000000000791b */ /* 0x003fe20003800000 */
.L_x_6999:
[----:B------:R-:W-:Y:S01]  /*7f90*/  HFMA2.MMA R4, -RZ, RZ, 0, 2.384185791015625e-07 ;  /* 0x00000004ff047435 */ /* 0x000fe200000001ff */
[----:B------:R-:W-:-:S04]  /*7fa0*/  MOV R0, R7 ;  /* 0x0000000700007202 */ /* 0x000fc80000000f00 */
[----:B------:R-:W-:-:S04]  /*7fb0*/  FMNMX R0, R3, R0, !PT ;  /* 0x0000000003007209 */ /* 0x000fc80007800000 */
[----:B------:R-:W-:-:S07]  /*7fc0*/  MOV R9, R0 ;  /* 0x0000000000097202 */ /* 0x000fce0000000f00 */
[----:B------:R-:W-:Y:S05]  /*7fd0*/  WARPSYNC.COLLECTIVE R220, `(.L_x_7000) ;  /* 0x00000000dc087348 */ /* 0x000fea0003c00000 */
[----:B------:R0:W1:Y:S02]  /*7fe0*/  SHFL.DOWN P0, R7, R9, R4, R11 ;  /* 0x0800000409077389 */ /* 0x000064000000000b */
[----:B01----:R-:W-:Y:S01]  /*7ff0*/  ENDCOLLECTIVE ;  /* 0x000000000000791b */ /* 0x003fe20003800000 */
.L_x_7000:
[----:B------:R-:W-:Y:S01]  /*8000*/  HFMA2.MMA R4, -RZ, RZ, 0, 1.1920928955078125e-07 ;  /* 0x00000002ff047435 */ /* 0x000fe200000001ff */
[----:B------:R-:W-:-:S04]  /*8010*/  MOV R5, R7 ;  /* 0x0000000700057202 */ /* 0x000fc80000000f00 */
[----:B------:R-:W-:-:S04]  /*8020*/  FMNMX R5, R0, R5, !PT ;  /* 0x0000000500057209 */ /* 0x000fc80007800000 */
[----:B------:R-:W-:-:S07]  /*8030*/  MOV R9, R5 ;  /* 0x0000000500097202 */ /* 0x000fce0000000f00 */
[----:B------:R-:W-:Y:S05]  /*8040*/  WARPSYNC.COLLECTIVE R220, `(.L_x_7001) ;  /* 0x00000000dc087348 */ /* 0x000fea0003c00000 */
[----:B------:R0:W1:Y:S02]  /*8050*/  SHFL.DOWN P0, R7, R9, R4, R11 ;  /* 0x0800000409077389 */ /* 0x000064000000000b */
[----:B01----:R-:W-:Y:S01]  /*8060*/  ENDCOLLECTIVE ;  /* 0x000000000000791b */ /* 0x003fe20003800000 */
.L_x_7001:
[----:B------:R-:W-:Y:S01]  /*8070*/  HFMA2.MMA R4, -RZ, RZ, 0, 5.9604644775390625e-08 ;  /* 0x00000001ff047435 */ /* 0x000fe200000001ff */
[----:B------:R-:W-:-:S04]  /*8080*/  MOV R2, R7 ;  /* 0x0000000700027202 */ /* 0x000fc80000000f00 */
[----:B------:R-:W-:-:S04]  /*8090*/  FMNMX R2, R5, R2, !PT ;  /* 0x0000000205027209 */ /* 0x000fc80007800000 */
[----:B------:R-:W-:-:S07]  /*80a0*/  MOV R9, R2 ;  /* 0x0000000200097202 */ /* 0x000fce0000000f00 */
[----:B------:R-:W-:Y:S05]  /*80b0*/  WARPSYNC.COLLECTIVE R220, `(.L_x_7002) ;  /* 0x00000000dc087348 */ /* 0x000fea0003c00000 */
[----:B------:R0:W1:Y:S02]  /*80c0*/  SHFL.DOWN P0, R7, R9, R4, R11 ;  /* 0x0800000409077389 */ /* 0x000064000000000b */
[----:B01----:R-:W-:Y:S01]  /*80d0*/  ENDCOLLECTIVE ;  /* 0x000000000000791b */ /* 0x003fe20003800000 */
.L_x_7002:
[----:B------:R-:W-:Y:S05]  /*80e0*/  BRA `(.L_x_7003) ;  /* 0xffffffe800607947 */ /* 0x000fea000383ffff */
.L_x_6983:
[----:B------:R-:W-:Y:S01]  /*80f0*/  HFMA2.MMA R4, -RZ, RZ, 0, 1.1920928955078125e-07 ;  /* 0x00000002ff047435 */ /* 0x000fe200000001ff */
[----:B-1----:R-:W-:Y:S02]  /*8100*/  MOV R9, R0 ;  /* 0x0000000000097202 */ /* 0x002fe40000000f00 */
[----:B------:R-:W-:Y:S02]  /*8110*/  MOV R11, 0x1f ;  /* 0x0000001f000b7802 */ /* 0x000fe40000000f00 */
[----:B------:R-:W-:-:S07]  /*8120*/  MOV R220, 0xffffffff ;  /* 0xffffffff00dc7802 */ /* 0x000fce0000000f00 */
[----:B0----5:R-:W-:Y:S05]  /*8130*/  WARPSYNC.COLLECTIVE R220, `(.L_x_7004) ;  /* 0x00000000dc087348 */ /* 0x021fea0003c00000 */
[----:B------:R1:W2:Y:S02]  /*8140*/  SHFL.DOWN P0, R7, R9, R4, R11 ;  /* 0x0800000409077389 */ /* 0x0002a4000000000b */
[----:B012--5:R-:W-:Y:S01]  /*8150*/  ENDCOLLECTIVE ;  /* 0x000000000000791b */ /* 0x027fe20003800000 */
.L_x_7004:
[----:B------:R-:W-:Y:S01]  /*8160*/  HFMA2.MMA R4, -RZ, RZ, 0, 5.9604644775390625e-08 ;  /* 0x00000001ff047435 */ /* 0x000fe200000001ff */
[----:B------:R-:W-:-:S04]  /*8170*/  MOV R3, R7 ;  /* 0x0000000700037202 */ /* 0x000fc80000000f00 */
[----:B------:R-:W-:-:S04]  /*8180*/  FMNMX R3, R3, R0, !PT ;  /* 0x0000000003037209 */ /* 0x000fc80007800000 */
[----:B------:R-:W-:-:S07]  /*8190*/  MOV R9, R3 ;  /* 0x0000000300097202 */ /* 0x000fce0000000f00 */
[----:B------:R-:W-:Y:S05]  /*81a0*/  WARPSYNC.COLLECTIVE R220, `(.L_x_7005) ;  /* 0x00000000dc087348 */ /* 0x000fea0003c00000 */
[----:B------:R0:W1:Y:S02]  /*81b0*/  SHFL.DOWN P0, R7, R9, R4, R11 ;  /* 0x0800000409077389 */ /* 0x000064000000000b */
[----:B01----:R-:W-:Y:S01]  /*81c0*/  ENDCOLLECTIVE ;  /* 0x000000000000791b */ /* 0x003fe20003800000 */
.L_x_7005:
[----:B------:R-:W-:Y:S01]  /*81d0*/  MOV R2, R7 ;  /* 0x0000000700027202 */ /* 0x000fe20000000f00 */
[----:B------:R-:W-:Y:S06]  /*81e0*/  BRA `(.L_x_7006) ;  /* 0xffffffe800907947 */ /* 0x000fec000383ffff */
        .weak           $__internal_71_$__cuda_sm20_rcp_rn_f32_slowpath
        .type           $__internal_71_$__cuda_sm20_rcp_rn_f32_slowpath,@function
        .size           $__internal_71_$__cuda_sm20_rcp_rn_f32_slowpath,(.L_x_14407 - $__internal_71_$__cuda_sm20_rcp_rn_f32_slowpath)
$__internal_71_$__cuda_sm20_rcp_rn_f32_slowpath:
        /* <DEDUP_REMOVED lines=15> */
.L_x_7008:
        /* <DEDUP_REMOVED lines=33> */
.L_x_7010:
[----:B------:R0:W1:Y:S02]  /*84f0*/  MUFU.RCP R223, R150 ;  /* 0x0000009600df7308 */ /* 0x0000640000001000 */
.L_x_7009:
[----:B------:R-:W-:Y:S05]  /*8500*/  BSYNC B1 ;  /* 0x0000000000017941 */ /* 0x000fea0003800000 */
.L_x_7007:
[----:B------:R-:W-:Y:S01]  /*8510*/  HFMA2.MMA R151, -RZ, RZ, 0, 0 ;  /* 0x00000000ff977435 */ /* 0x000fe200000001ff */
[----:B0-----:R-:W-:-:S05]  /*8520*/  MOV R150, R222 ;  /* 0x000000de00967202 */ /* 0x001fca0000000f00 */
[----:B-1----:R-:W-:Y:S05]  /*8530*/  RET.REL.NODEC R150 `(_ZN18transformer_engine13normalization19ln_fwd_tuned_kernelINS0_13Kernel_traitsI13__nv_bfloat16S3_S3_fjLj24576ELj2ELj1ELj4ELj16ENS0_18Kernel_traits_baseILj24576ES3_S3_S3_fjLj128EEEEEEEvNS0_19ForwardKernelParamsE) ;  /* 0xffffff7896b07950 */ /* 0x002fea0003c3ffff */
.L_x_7011:
        /* <DEDUP_REMOVED lines=12> */
.L_x_14407:


//--------------------- .text._ZN18transformer_engine13normalization19ln_fwd_tuned_kernelINS0_13Kernel_traitsIff6__halffjLj24576ELj2ELj1ELj4ELj16ENS0_18Kernel_traits_baseILj24576EffS3_fjLj128EEEEEEEvNS0_19ForwardKernelParamsE --------------------------
	.section	.text._ZN18transformer_engine13normalization19ln_fwd_tuned_kernelINS0_13Kernel_traitsIff6__halffjLj24576ELj2ELj1ELj4ELj16ENS0_18Kernel_traits_baseILj24576EffS3_fjLj128EEEEEEEvNS0_19ForwardKernelParamsE,"ax",@progbits
	.align	128
        .global         _ZN18transformer_engine13normalization19ln_fwd_tuned_kernelINS0_13Kernel_traitsIff6__halffjLj24576ELj2ELj1ELj4ELj16ENS0_18Kernel_traits_baseILj24576EffS3_fjLj128EEEEEEEvNS0_19ForwardKernelParamsE
        .type           _ZN18transformer_engine13normalization19ln_fwd_tuned_kernelINS0_13Kernel_traitsIff6__halffjLj24576ELj2ELj1ELj4ELj16ENS0_18Kernel_traits_baseILj24576EffS3_fjLj128EEEEEEEvNS0_19ForwardKernelParamsE,@function
        .size           _ZN18transformer_engine13normalization19ln_fwd_tuned_kernelINS0_13Kernel_traitsIff6__halffjLj24576ELj2ELj1ELj4ELj16ENS0_18Kernel_traits_baseILj24576EffS3_fjLj128EEEEEEEvNS0_19ForwardKernelParamsE,(.L_x_14408 - _ZN18transformer_engine13normalization19ln_fwd_tuned_kernelINS0_13Kernel_traitsIff6__halffjLj24576ELj2ELj1ELj4ELj16ENS0_18Kernel_traits_baseILj24576EffS3_fjLj128EEEEEEEvNS0_19ForwardKernelParamsE)
        .other          _ZN18transformer_engine13normalization19ln_fwd_tuned_kernelINS0_13Kernel_traitsIff6__halffjLj24576ELj2ELj1ELj4ELj16ENS0_18Kernel_traits_baseILj24576EffS3_fjLj128EEEEEEEvNS0_19ForwardKernelParamsE,@"STO_CUDA_ENTRY STV_DEFAULT"
_ZN18transformer_engine13normalization19ln_fwd_tuned_kernelINS0_13Kernel_traitsIff6__halffjLj24576ELj2ELj1ELj4ELj16ENS0_18Kernel_traits_baseILj24576EffS3_fjLj128EEEEEEEvNS0_19ForwardKernelParamsE:
.text._ZN18transformer_engine13normalization19ln_fwd_tuned_kernelINS0_13Kernel_traitsIff6__halffjLj24576ELj2ELj1ELj4ELj16ENS0_18Kernel_traits_baseILj24576EffS3_fjLj128EEEEEEEvNS0_19ForwardKernelParamsE:
        /* <DEDUP_REMOVED lines=177> */
.L_x_7025:
        /* <DEDUP_REMOVED lines=397> */
.L_x_7044:
        /* <DEDUP_REMOVED lines=34> */
[----:B012--5:R-:W-:Y:S05]  /*2600*/  CALL.REL.NOINC `($__internal_72_$__cuda_sm20_rcp_rn_f32_slowpath) ;  /* 0x0000006400a47944 */ /* 0x027fea0003c00000 */
[----:B------:R-:W-:Y:S05]  /*2610*/  BRA `(.L_x_7016) ;  /* 0x0000000000107947 */ /* 0x000fea0003800000 */
.L_x_7015:
[----:B------:R-:W3:Y:S02]  /*2620*/  MUFU.RCP R5, R6 ;  /* 0x0000000600057308 */ /* 0x000ee40000001000 */
[----:B---3--:R-:W-:-:S04]  /*2630*/  FFMA R7, R6, R5, -1 ;  /* 0xbf80000006077423 */ /* 0x008fc80000000005 */
[----:B------:R-:W-:-:S04]  /*2640*/  FADD.FTZ R7, -R7, -RZ ;  /* 0x800000ff07077221 */ /* 0x000fc80000010100 */
[----:B------:R-:W-:-:S07]  /*2650*/  FFMA R5, R5, R7, R5 ;  /* 0x0000000705057223 */ /* 0x000fce0000000005 */
.L_x_7016:
[----:B------:R-:W-:Y:S05]  /*2660*/  BSYNC B0 ;  /* 0x0000000000007941 */ /* 0x000fea0003800000 */
.L_x_7014:
        /* <DEDUP_REMOVED lines=20> */
[----:B-----5:R-:W-:Y:S05]  /*27b0*/  CALL.REL.NOINC `($__internal_72_$__cuda_sm20_rcp_rn_f32_slowpath) ;  /* 0x0000006400387944 */ /* 0x020fea0003c00000 */
[----:B------:R-:W-:Y:S05]  /*27c0*/  BRA `(.L_x_7019) ;  /* 0x0000000000107947 */ /* 0x000fea0003800000 */
.L_x_7018:
[----:B------:R-:W0:Y:S02]  /*27d0*/  MUFU.RCP R5, R235 ;  /* 0x000000eb00057308 */ /* 0x000e240000001000 */
[----:B0-----:R-:W-:-:S04]  /*27e0*/  FFMA R235, R235, R5, -1 ;  /* 0xbf800000ebeb7423 */ /* 0x001fc80000000005 */
[----:B------:R-:W-:-:S04]  /*27f0*/  FADD.FTZ R235, -R235, -RZ ;  /* 0x800000ffebeb7221 */ /* 0x000fc80000010100 */
[----:B------:R-:W-:-:S07]  /*2800*/  FFMA R5, R5, R235, R5 ;  /* 0x000000eb05057223 */ /* 0x000fce0000000005 */
.L_x_7019:
[----:B------:R-:W-:Y:S05]  /*2810*/  BSYNC B0 ;  /* 0x0000000000007941 */ /* 0x000fea0003800000 */
.L_x_7017:
        /* <DEDUP_REMOVED lines=51> */
.L_x_7021:
[----:B------:R-:W2:Y:S04]  /*2b50*/  LDG.E.STRONG.GPU R234, desc[UR8][R6.64] ;  /* 0x0000000806ea7981 */ /* 0x000ea8000c1ef900 */
[----:B--2---:R-:W-:Y:S01]  /*2b60*/  CCTL.IVALL ;  /* 0x00000000ff00798f */ /* 0x004fe20002000000 */
[----:B------:R-:W-:Y:S05]  /*2b70*/  YIELD ;  /* 0x0000000000007946 */ /* 0x000fea0003800000 */
[----:B------:R-:W-:-:S13]  /*2b80*/  ISETP.NE.AND P0, PT, R234, R5, PT ;  /* 0x00000005ea00720c */ /* 0x000fda0003f05270 */
[----:B------:R-:W-:Y:S05]  /*2b90*/  @P0 BRA `(.L_x_7021) ;  /* 0xfffffffc00ec0947 */ /* 0x000fea000383ffff */
.L_x_7020:
        /* <DEDUP_REMOVED lines=23> */
[----:B012--5:R-:W-:Y:S05]  /*2d10*/  CALL.REL.NOINC `($__internal_72_$__cuda_sm20_rcp_rn_f32_slowpath) ;  /* 0x0000005c00e07944 */ /* 0x027fea0003c00000 */
[----:B------:R-:W-:Y:S01]  /*2d20*/  MOV R235, R5 ;  /* 0x0000000500eb7202 */ /* 0x000fe20000000f00 */
[----:B------:R-:W-:Y:S06]  /*2d30*/  BRA `(.L_x_7024) ;  /* 0x0000000000107947 */ /* 0x000fec0003800000 */
.L_x_7023:
[----:B------:R-:W3:Y:S02]  /*2d40*/  MUFU.RCP R5, R235 ;  /* 0x000000eb00057308 */ /* 0x000ee40000001000 */
[----:B---3--:R-:W-:-:S04]  /*2d50*/  FFMA R235, R235, R5, -1 ;  /* 0xbf800000ebeb7423 */ /* 0x008fc80000000005 */
[----:B------:R-:W-:-:S04]  /*2d60*/  FADD.FTZ R235, -R235, -RZ ;  /* 0x800000ffebeb7221 */ /* 0x000fc80000010100 */
[----:B------:R-:W-:-:S07]  /*2d70*/  FFMA R235, R5, R235, R5 ;  /* 0x000000eb05eb7223 */ /* 0x000fce0000000005 */
.L_x_7024:
[----:B------:R-:W-:Y:S05]  /*2d80*/  BSYNC B0 ;  /* 0x0000000000007941 */ /* 0x000fea0003800000 */
.L_x_7022:
        /* <DEDUP_REMOVED lines=590> */
[----:B------:R-:W-:Y:S02]  /*5270*/  F2FP.F16.F32.PACK_AB R147, RZ, R213 ;  /* 0x000000d5ff93723e */ /* 0x000fe400000000ff */
        /* <DEDUP_REMOVED lines=14> */
[----:B------:R-:W-:Y:S02]  /*5360*/  F2FP.F16.F32.PACK_AB R140, RZ, R7 ;  /* 0x00000007ff8c723e */ /* 0x000fe400000000ff */
[----:B------:R-:W-:Y:S01]  /*5370*/  @P0 FMNMX R0, R0, |R188|, !PT ;  /* 0x400000bc00000209 */ /* 0x000fe20007800000 */
[----:B------:R0:W-:Y:S01]  /*5380*/  F2F.F16.F32 R7, R6 ;  /* 0x0000000600077304 */ /* 0x0001e20000200800 */
[----:B------:R-:W-:Y:S01]  /*5390*/  F2FP.F16.F32.PACK_AB R5, RZ, R5 ;  /* 0x00000005ff05723e */ /* 0x000fe200000000ff */
[----:B------:R-:W-:Y:S01]  /*53a0*/  @P1 FMUL R139, R139, UR6 ;  /* 0x000000068b8b1c20 */ /* 0x000fe20008400000 */
[----:B------:R-:W-:-:S02]  /*53b0*/  @P0 FMNMX R0, R0, |R189|, !PT ;  /* 0x400000bd00000209 */ /* 0x000fc40007800000 */
[----:B------:R-:W-:Y:S01]  /*53c0*/  PRMT R142, R140, 0x7610, R142 ;  /* 0x000076108c8e7816 */ /* 0x000fe2000000008e */
[----:B0-----:R-:W-:Y:S02]  /*53d0*/  FADD R6, R131, 1 ;  /* 0x3f80000083067421 */ /* 0x001fe40000000000 */
[----:B------:R-:W0:Y:S01]  /*53e0*/  F2F.F16.F32 R137, R137 ;  /* 0x0000008900897304 */ /* 0x000e220000200800 */
[----:B------:R-:W-:Y:S01]  /*53f0*/  PRMT R140, R5, 0x7610, R140 ;  /* 0x00007610058c7816 */ /* 0x000fe2000000008c */
[----:B------:R-:W-:Y:S01]  /*5400*/  FMUL R5, R141, UR4 ;  /* 0x000000048d057c20 */ /* 0x000fe20008400000 */
[----:B------:R-:W-:Y:S02]  /*5410*/  @P0 FMNMX R0, R0, |R190|, !PT ;  /* 0x400000be00000209 */ /* 0x000fe40007800000 */
[----:B------:R-:W-:Y:S01]  /*5420*/  FSEL R6, R131, R6, !P2 ;  /* 0x0000000683067208 */ /* 0x000fe20005000000 */
[----:B------:R-:W-:Y:S01]  /*5430*/  @P1 FMUL R138, R138, UR6 ;  /* 0x000000068a8a1c20 */ /* 0x000fe20008400000 */
[----:B------:R-:W-:-:S02]  /*5440*/  LOP3.LUT R142, R142, 0xffff, RZ, 0xc0, !PT ;  /* 0x0000ffff8e8e7812 */ /* 0x000fc400078ec0ff */
[----:B------:R-:W-:Y:S01]  /*5450*/  F2FP.F16.F32.PACK_AB R139, RZ, R139 ;  /* 0x0000008bff8b723e */ /* 0x000fe200000000ff */
[----:B------:R-:W-:Y:S01]  /*5460*/  @P1 FMUL R228, R228, UR6 ;  /* 0x00000006e4e41c20 */ /* 0x000fe20008400000 */
[----:B------:R-:W-:Y:S01]  /*5470*/  FFMA R5, R5, R6, R135 ;  /* 0x0000000605057223 */ /* 0x000fe20000000087 */
[----:B------:R-:W-:Y:S02]  /*5480*/  @P0 FMNMX R0, R0, |R191|, !PT ;  /* 0x400000bf00000209 */ /* 0x000fe40007800000 */
[----:B------:R-:W-:Y:S02]  /*5490*/  PRMT R6, R140, 0x5410, R142 ;  /* 0x000054108c067816 */ /* 0x000fe4000000008e */
[----:B------:R-:W-:Y:S01]  /*54a0*/  PRMT R140, R139, 0x7610, R140 ;  /* 0x000076108b8c7816 */ /* 0x000fe2000000008c */
[----:B------:R-:W-:Y:S01]  /*54b0*/  F2F.F16.F32 R138, R138 ;  /* 0x0000008a008a7304 */ /* 0x000fe20000200800 */
[----:B------:R-:W-:Y:S01]  /*54c0*/  @P0 FMNMX R0, R0, |R184|, !PT ;  /* 0x400000b800000209 */ /* 0x000fe20007800000 */
[----:B------:R-:W-:-:S06]  /*54d0*/  @P1 FMUL R136, R136, UR6 ;  /* 0x0000000688881c20 */ /* 0x000fcc0008400000 */
[----:B------:R-:W1:Y:S01]  /*54e0*/  F2F.F16.F32 R139, R228 ;  /* 0x000000e4008b7304 */ /* 0x000e620000200800 */
[----:B------:R-:W-:Y:S02]  /*54f0*/  @P0 FMNMX R0, R0, |R185|, !PT ;  /* 0x400000b900000209 */ /* 0x000fe40007800000 */
[----:B0-----:R-:W-:Y:S02]  /*5500*/  SHF.L.U32 R141, R137, 0x10, RZ ;  /* 0x00000010898d7819 */ /* 0x001fe400000006ff */
[----:B------:R-:W-:Y:S02]  /*5510*/  F2FP.F16.F32.PACK_AB R136, RZ, R136 ;  /* 0x00000088ff88723e */ /* 0x000fe400000000ff */
        /* <DEDUP_REMOVED lines=12> */
[----:B------:R-:W-:Y:S01]  /*55e0*/  F2F.F16.F32 R140, R227 ;  /* 0x000000e3008c7304 */ /* 0x000fe20000200800 */
[----:B------:R-:W-:Y:S01]  /*55f0*/  LOP3.LUT R137, R137, R139, RZ, 0xfc, !PT ;  /* 0x0000008b89897212 */ /* 0x000fe200078efcff */
[----:B------:R-:W-:Y:S01]  /*5600*/  @P1 FMUL R224, R224, UR6 ;  /* 0x00000006e0e01c20 */ /* 0x000fe20008400000 */
[----:B------:R-:W-:-:S02]  /*5610*/  @P0 FMNMX R0, R0, |R182|, !PT ;  /* 0x400000b600000209 */ /* 0x000fc40007800000 */
[----:B------:R-:W-:-:S03]  /*5620*/  LOP3.LUT R7, R142, R7, RZ, 0xfc, !PT ;  /* 0x000000078e077212 */ /* 0x000fc600078efcff */
[----:B------:R-:W0:Y:S01]  /*5630*/  F2F.F16.F32 R139, R226 ;  /* 0x000000e2008b7304 */ /* 0x000e220000200800 */
[----:B------:R-:W-:Y:S02]  /*5640*/  F2FP.F16.F32.PACK_AB R138, RZ, R225 ;  /* 0x000000e1ff8a723e */ /* 0x000fe400000000ff */
[----:B------:R-:W-:Y:S02]  /*5650*/  @P0 FMNMX R0, R0, |R181|, !PT ;  /* 0x400000b500000209 */ /* 0x000fe40007800000 */
[----:B------:R-:W-:Y:S02]  /*5660*/  LOP3.LUT R7, R7, R141, RZ, 0xfc, !PT ;  /* 0x0000008d07077212 */ /* 0x000fe400078efcff */
[----:B------:R-:W-:Y:S02]  /*5670*/  F2FP.F16.F32.PACK_AB R141, RZ, R224 ;  /* 0x000000e0ff8d723e */ /* 0x000fe400000000ff */
        /* <DEDUP_REMOVED lines=10> */
[----:B------:R-:W0:Y:S01]  /*5720*/  F2F.F16.F32 R141, R221 ;  /* 0x000000dd008d7304 */ /* 0x000e220000200800 */
[----:B------:R-:W-:Y:S01]  /*5730*/  @P1 FMUL R220, R220, UR6 ;  /* 0x00000006dcdc1c20 */ /* 0x000fe20008400000 */
[----:B------:R-:W-:-:S02]  /*5740*/  LOP3.LUT R139, R139, R140, RZ, 0xfc, !PT ;  /* 0x0000008c8b8b7212 */ /* 0x000fc400078efcff */
[----:B------:R-:W-:Y:S02]  /*5750*/  F2FP.F16.F32.PACK_AB R140, RZ, R222 ;  /* 0x000000deff8c723e */ /* 0x000fe400000000ff */
[----:B------:R-:W-:Y:S02]  /*5760*/  @P0 FMNMX R0, R0, |R178|, !PT ;  /* 0x400000b200000209 */ /* 0x000fe40007800000 */
[----:B------:R-:W-:Y:S02]  /*5770*/  PRMT R138, R142, 0x5410, R138 ;  /* 0x000054108e8a7816 */ /* 0x000fe4000000008a */
[----:B------:R-:W-:Y:S02]  /*5780*/  F2FP.F16.F32.PACK_AB R142, RZ, R220 ;  /* 0x000000dcff8e723e */ /* 0x000fe400000000ff */
        /* <DEDUP_REMOVED lines=8> */
[----:B------:R-:W0:Y:S03]  /*5810*/  F2F.F16.F32 R142, R223 ;  /* 0x000000df008e7304 */ /* 0x000e260000200800 */
[----:B------:R-:W-:Y:S01]  /*5820*/  @P0 FMNMX R0, R0, |R173|, !PT ;  /* 0x400000ad00000209 */ /* 0x000fe20007800000 */
[----:B------:R-:W-:Y:S01]  /*5830*/  @P1 FMUL R217, R217, UR6 ;  /* 0x00000006d9d91c20 */ /* 0x000fe20008400000 */
[----:B------:R-:W-:-:S02]  /*5840*/  @P1 FMUL R218, R218, UR6 ;  /* 0x00000006dada1c20 */ /* 0x000fc40008400000 */
[----:B------:R-:W-:Y:S01]  /*5850*/  @P0 FMNMX R0, R0, |R175|, !PT ;  /* 0x400000af00000209 */ /* 0x000fe20007800000 */
[----:B------:R-:W1:Y:S01]  /*5860*/  F2F.F16.F32 R144, R217 ;  /* 0x000000d900907304 */ /* 0x000e620000200800 */
[----:B------:R-:W-:Y:S01]  /*5870*/  PRMT R140, R143, 0x5410, R140 ;  /* 0x000054108f8c7816 */ /* 0x000fe2000000008c */
[----:B------:R-:W-:Y:S01]  /*5880*/  @P1 FMUL R216, R216, UR6 ;  /* 0x00000006d8d81c20 */ /* 0x000fe20008400000 */
[----:B------:R-:W-:Y:S02]  /*5890*/  @P0 FMNMX R0, R0, |R168|, !PT ;  /* 0x400000a800000209 */ /* 0x000fe40007800000 */
[----:B------:R-:W-:Y:S02]  /*58a0*/  F2FP.F16.F32.PACK_AB R143, RZ, R218 ;  /* 0x000000daff8f723e */ /* 0x000fe400000000ff */
[----:B------:R-:W-:Y:S02]  /*58b0*/  @P0 FMNMX R0, R0, |R169|, !PT ;  /* 0x400000a900000209 */ /* 0x000fe40007800000 */
[----:B0-----:R-:W-:-:S02]  /*58c0*/  SHF.L.U32 R142, R142, 0x10, RZ ;  /* 0x000000108e8e7819 */ /* 0x001fc400000006ff */
[----:B------:R-:W-:Y:S02]  /*58d0*/  F2FP.F16.F32.PACK_AB R145, RZ, R216 ;  /* 0x000000d8ff91723e */ /* 0x000fe400000000ff */
        /* <DEDUP_REMOVED lines=8> */
[----:B------:R-:W0:Y:S01]  /*5960*/  F2F.F16.F32 R144, R219 ;  /* 0x000000db00907304 */ /* 0x000e220000200800 */
[----:B------:R-:W-:Y:S01]  /*5970*/  @P0 FMNMX R0, R0, |R164|, !PT ;  /* 0x400000a400000209 */ /* 0x000fe20007800000 */
[----:B------:R-:W-:Y:S01]  /*5980*/  @P1 FMUL R214, R214, UR6 ;  /* 0x00000006d6d61c20 */ /* 0x000fe20008400000 */
[----:B------:R-:W-:Y:S02]  /*5990*/  @P1 FMUL R215, R215, UR6 ;  /* 0x00000006d7d71c20 */ /* 0x000fe40008400000 */
[----:B------:R-:W-:Y:S01]  /*59a0*/  @P0 FMNMX R0, R0, |R165|, !PT ;  /* 0x400000a500000209 */ /* 0x000fe20007800000 */
[----:B------:R-:W-:-:S03]  /*59b0*/  FADD R230, R113, 1 ;  /* 0x3f80000071e67421 */ /* 0x000fc60000000000 */
[----:B------:R-:W-:Y:S01]  /*59c0*/  @P0 FMNMX R0, R0, |R166|, !PT ;  /* 0x400000a600000209 */ /* 0x000fe20007800000 */
[----:B------:R-:W1:Y:S01]  /*59d0*/  F2F.F16.F32 R145, R214 ;  /* 0x000000d600917304 */ /* 0x000e620000200800 */
[----:B------:R-:W-:Y:S01]  /*59e0*/  @P1 FMUL R212, R212, UR6 ;  /* 0x00000006d4d41c20 */ /* 0x000fe20008400000 */
[----:B------:R-:W-:Y:S01]  /*59f0*/  FADD R149, R149, -UR14 ;  /* 0x8000000e95957e21 */ /* 0x000fe20008000000 */
[----:B------:R-:W-:-:S05]  /*5a00*/  @P0 FMNMX R0, R0, |R167|, !PT ;  /* 0x400000a700000209 */ /* 0x000fca0007800000 */
[----:B------:R-:W3:Y:S01]  /*5a10*/  F2F.F16.F32 R146, R215 ;  /* 0x000000d700927304 */ /* 0x000ee20000200800 */
[----:B0-----:R-:W-:Y:S01]  /*5a20*/  SHF.L.U32 R144, R144, 0x10, RZ ;  /* 0x0000001090907819 */ /* 0x001fe200000006ff */
[----:B------:R-:W-:Y:S01]  /*5a30*/  FMUL R149, R149, UR4 ;  /* 0x0000000495957c20 */ /* 0x000fe20008400000 */
[----:B------:R-:W-:Y:S02]  /*5a40*/  FSEL R230, R113, R230, !P2 ;  /* 0x000000e671e67208 */ /* 0x000fe40005000000 */
[----:B------:R-:W-:Y:S02]  /*5a50*/  F2FP.F16.F32.PACK_AB R148, RZ, R212 ;  /* 0x000000d4ff94723e */ /* 0x000fe400000000ff */
        /* <DEDUP_REMOVED lines=19> */
[----:B------:R-:W0:Y:S01]  /*5b90*/  F2F.F16.F32 R147, R209 ;  /* 0x000000d100937304 */ /* 0x000e220000200800 */
[----:B------:R-:W-:Y:S01]  /*5ba0*/  FMUL R151, R151, UR4 ;  /* 0x0000000497977c20 */ /* 0x000fe20008400000 */
[----:B------:R-:W-:Y:S01]  /*5bb0*/  @P1 FMUL R208, R208, UR6 ;  /* 0x00000006d0d01c20 */ /* 0x000fe20008400000 */
[----:B------:R-:W-:Y:S01]  /*5bc0*/  @P0 FMNMX R0, R0, |R163|, !PT ;  /* 0x400000a300000209 */ /* 0x000fe20007800000 */
[----:B------:R-:W1:Y:S01]  /*5bd0*/  S2R R244, SR_TID.X ;  /* 0x0000000000f47919 */ /* 0x000e620000002100 */
[----:B------:R-:W-:-:S03]  /*5be0*/  LOP3.LUT R145, R145, R146, RZ, 0xfc, !PT ;  /* 0x0000009291917212 */ /* 0x000fc600078efcff */
[----:B------:R-:W3:Y:S01]  /*5bf0*/  F2F.F16.F32 R148, R211 ;  /* 0x000000d300947304 */ /* 0x000ee20000200800 */
[----:B------:R-:W-:Y:S01]  /*5c00*/  F2FP.F16.F32.PACK_AB R146, RZ, R210 ;  /* 0x000000d2ff92723e */ /* 0x000fe200000000ff */
[----:B------:R-:W-:Y:S01]  /*5c10*/  @P1 FMUL R180, R180, UR6 ;  /* 0x00000006b4b41c20 */ /* 0x000fe20008400000 */
[----:B------:R-:W-:Y:S01]  /*5c20*/  F2FP.F16.F32.PACK_AB R182, RZ, R182 ;  /* 0x000000b6ffb6723e */ /* 0x000fe200000000ff */
[----:B------:R-:W-:Y:S01]  /*5c30*/  FFMA R233, R151, R149, R119 ;  /* 0x0000009597e97223 */ /* 0x000fe20000000077 */
[----:B------:R-:W-:-:S03]  /*5c40*/  @P0 FMNMX R0, R0, |R156|, !PT ;  /* 0x4000009c00000209 */ /* 0x000fc60007800000 */
[----:B------:R-:W4:Y:S01]  /*5c50*/  F2F.F16.F32 R181, R181 ;  /* 0x000000b500b57304 */ /* 0x000f220000200800 */
[----:B------:R-:W-:Y:S02]  /*5c60*/  F2FP.F16.F32.PACK_AB R149, RZ, R208 ;  /* 0x000000d0ff95723e */ /* 0x000fe400000000ff */
[----:B------:R-:W-:Y:S01]  /*5c70*/  LOP3.LUT R146, R146, 0xffff, RZ, 0xc0, !PT ;  /* 0x0000ffff92927812 */ /* 0x000fe200078ec0ff */
[----:B------:R-:W-:Y:S01]  /*5c80*/  @P1 FMUL R177, R177, UR6 ;  /* 0x00000006b1b11c20 */ /* 0x000fe20008400000 */
[----:B------:R-:W-:-:S03]  /*5c90*/  F2FP.F16.F32.PACK_AB R180, RZ, R180 ;  /* 0x000000b4ffb4723e */ /* 0x000fc600000000ff */
[----:B------:R-:W1:Y:S01]  /*5ca0*/  F2F.F16.F32 R183, R183 ;  /* 0x000000b700b77304 */ /* 0x000e620000200800 */
        /* <DEDUP_REMOVED lines=15> */
[----:B---3--:R-:W-:Y:S02]  /*5da0*/  SHF.L.U32 R148, R148, 0x10, RZ ;  /* 0x0000001094947819 */ /* 0x008fe400000006ff */
[----:B------:R-:W-:Y:S01]  /*5db0*/  F2FP.F16.F32.PACK_AB R176, RZ, R176 ;  /* 0x000000b0ffb0723e */ /* 0x000fe200000000ff */
[----:B------:R-:W0:Y:S01]  /*5dc0*/  F2F.F16.F32 R149, R206 ;  /* 0x000000ce00957304 */ /* 0x000e220000200800 */
[----:B------:R-:W-:Y:S01]  /*5dd0*/  PRMT R146, R150, 0x5410, R146 ;  /* 0x0000541096927816 */ /* 0x000fe20000000092 */
[----:B------:R-:W-:Y:S01]  /*5de0*/  @P1 FMUL R204, R204, UR6 ;  /* 0x00000006cccc1c20 */ /* 0x000fe20008400000 */
[----:B----4-:R-:W-:Y:S02]  /*5df0*/  LOP3.LUT R181, R182, R181, RZ, 0xfc, !PT ;  /* 0x000000b5b6b57212 */ /* 0x010fe400078efcff */
[----:B------:R-:W-:Y:S02]  /*5e00*/  @P0 FMNMX R0, R0, |R159|, !PT ;  /* 0x4000009f00000209 */ /* 0x000fe40007800000 */
[----:B------:R-:W-:Y:S01]  /*5e10*/  PRMT R182, R177, 0x7610, R182 ;  /* 0x00007610b1b67816 */ /* 0x000fe200000000b6 */
[----:B------:R-:W3:Y:S01]  /*5e20*/  F2F.F16.F32 R150, R207 ;  /* 0x000000cf00967304 */ /* 0x000ee20000200800 */
[----:B------:R-:W-:Y:S01]  /*5e30*/  LOP3.LUT R147, R147, R148, RZ, 0xfc, !PT ;  /* 0x0000009493937212 */ /* 0x000fe200078efcff */
[----:B------:R-:W-:Y:S01]  /*5e40*/  @P1 FMUL R173, R173, UR6 ;  /* 0x00000006adad1c20 */ /* 0x000fe20008400000 */
[----:B------:R-:W-:-:S02]  /*5e50*/  PRMT R177, R176, 0x7610, R177 ;  /* 0x00007610b0b17816 */ /* 0x000fc400000000b1 */
[----:B------:R-:W-:Y:S02]  /*5e60*/  F2FP.F16.F32.PACK_AB R148, RZ, R205 ;  /* 0x000000cdff94723e */ /* 0x000fe400000000ff */
[----:B-1----:R-:W-:Y:S01]  /*5e70*/  SHF.L.U32 R183, R183, 0x10, RZ ;  /* 0x00000010b7b77819 */ /* 0x002fe200000006ff */
[----:B------:R-:W1:Y:S01]  /*5e80*/  F2F.F16.F32 R178, R178 ;  /* 0x000000b200b27304 */ /* 0x000e620000200800 */
[----:B------:R-:W-:Y:S01]  /*5e90*/  F2FP.F16.F32.PACK_AB R176, RZ, R174 ;  /* 0x000000aeffb0723e */ /* 0x000fe200000000ff */
[----:B------:R-:W-:Y:S01]  /*5ea0*/  @P1 FMUL R175, R175, UR6 ;  /* 0x00000006afaf1c20 */ /* 0x000fe20008400000 */
[----:B------:R-:W-:Y:S01]  /*5eb0*/  @P0 FMNMX R0, R0, |R152|, !PT ;  /* 0x4000009800000209 */ /* 0x000fe20007800000 */
[----:B------:R-:W-:Y:S01]  /*5ec0*/  @P1 FMUL R170, R170, UR6 ;  /* 0x00000006aaaa1c20 */ /* 0x000fe20008400000 */
[----:B------:R-:W-:Y:S02]  /*5ed0*/  F2FP.F16.F32.PACK_AB R151, RZ, R204 ;  /* 0x000000ccff97723e */ /* 0x000fe400000000ff */
[----:B------:R-:W-:-:S02]  /*5ee0*/  LOP3.LUT R148, R148, 0xffff, RZ, 0xc0, !PT ;  /* 0x0000ffff94947812 */ /* 0x000fc400078ec0ff */
[----:B------:R-:W-:Y:S01]  /*5ef0*/  LOP3.LUT R181, R181, R183, RZ, 0xfc, !PT ;  /* 0x000000b7b5b57212 */ /* 0x000fe200078efcff */
[----:B------:R-:W4:Y:S01]  /*5f00*/  F2F.F16.F32 R173, R173 ;  /* 0x000000ad00ad7304 */ /* 0x000f220000200800 */
[----:B------:R-:W-:Y:S01]  /*5f10*/  LOP3.LUT R174, R182, 0xffff, RZ, 0xc0, !PT ;  /* 0x0000ffffb6ae7812 */ /* 0x000fe200078ec0ff */
[----:B------:R-:W-:Y:S01]  /*5f20*/  @P1 FMUL R172, R172, UR6 ;  /* 0x00000006acac1c20 */ /* 0x000fe20008400000 */
[----:B------:R-:W-:Y:S01]  /*5f30*/  PRMT R183, R176, 0x7610, R183 ;  /* 0x00007610b0b77816 */ /* 0x000fe200000000b7 */
[----:B------:R-:W-:Y:S01]  /*5f40*/  @P1 FMUL R171, R171, UR6 ;  /* 0x00000006abab1c20 */ /* 0x000fe20008400000 */
[----:B------:R-:W-:Y:S01]  /*5f50*/  @P0 FMNMX R0, R0, |R154|, !PT ;  /* 0x4000009a00000209 */ /* 0x000fe20007800000 */
[----:B------:R-:W-:Y:S01]  /*5f60*/  @P1 FMUL R157, R157, UR6 ;  /* 0x000000069d9d1c20 */ /* 0x000fe20008400000 */
[----:B------:R-:W-:Y:S01]  /*5f70*/  PRMT R204, R151, 0x7610, R204 ;  /* 0x0000761097cc7816 */ /* 0x000fe200000000cc */
[----:B------:R1:W2:Y:S01]  /*5f80*/  F2F.F16.F32 R176, R175 ;  /* 0x000000af00b07304 */ /* 0x0002a20000200800 */
[----:B------:R-:W-:Y:S01]  /*5f90*/  @P1 FMUL R169, R169, UR6 ;  /* 0x00000006a9a91c20 */ /* 0x000fe20008400000 */
[----:B------:R-:W-:Y:S01]  /*5fa0*/  @P1 FMUL R200, R200, UR6 ;  /* 0x00000006c8c81c20 */ /* 0x000fe20008400000 */
[----:B------:R-:W-:Y:S01]  /*5fb0*/  SHF.L.U64.HI R151, R148, 0x10, RZ ;  /* 0x0000001094977819 */ /* 0x000fe200000102ff */
[----:B------:R-:W-:Y:S01]  /*5fc0*/  @P1 FMUL R158, R158, UR6 ;  /* 0x000000069e9e1c20 */ /* 0x000fe20008400000 */
[----:B------:R-:W-:Y:S01]  /*5fd0*/  SHF.L.U64.HI R182, R174, 0x10, RZ ;  /* 0x00000010aeb67819 */ /* 0x000fe200000102ff */
[----:B------:R-:W-:Y:S01]  /*5fe0*/  USHF.L.U32 UR11, UR5, 0x7, URZ ;  /* 0x00000007050b7899 */ /* 0x000fe2000800063f */
[----:B------:R-:W-:Y:S01]  /*5ff0*/  @P0 FMNMX R0, R0, |R153|, !PT ;  /* 0x4000009900000209 */ /* 0x000fe20007800000 */
[----:B------:R-:W2:Y:S01]  /*6000*/  F2F.F16.F32 R170, R170 ;  /* 0x000000aa00aa7304 */ /* 0x000ea20000200800 */
[----:B------:R-:W-:Y:S01]  /*6010*/  PRMT R174, R177, 0x5410, R174 ;  /* 0x00005410b1ae7816 */ /* 0x000fe200000000ae */
[----:B------:R-:W-:Y:S01]  /*6020*/  @P1 FMUL R159, R159, UR6 ;  /* 0x000000069f9f1c20 */ /* 0x000fe20008400000 */
[----:B------:R-:W-:-:S02]  /*6030*/  F2FP.F16.F32.PACK_AB R172, RZ, R172 ;  /* 0x000000acffac723e */ /* 0x000fc400000000ff */
[----:B------:R-:W-:Y:S01]  /*6040*/  LOP3.LUT R177, R183, 0xffff, RZ, 0xc0, !PT ;  /* 0x0000ffffb7b17812 */ /* 0x000fe200078ec0ff */
[----:B------:R-:W-:Y:S01]  /*6050*/  @P1 FMUL R156, R156, UR6 ;  /* 0x000000069c9c1c20 */ /* 0x000fe20008400000 */
[----:B0-----:R-:W-:Y:S01]  /*6060*/  LOP3.LUT R149, R151, R149, RZ, 0xfc, !PT ;  /* 0x0000009597957212 */ /* 0x001fe200078efcff */
[----:B------:R-:W-:Y:S01]  /*6070*/  F2F.F16.F32 R171, R171 ;  /* 0x000000ab00ab7304 */ /* 0x000fe20000200800 */
[----:B------:R-:W-:Y:S02]  /*6080*/  F2FP.F16.F32.PACK_AB R169, RZ, R169 ;  /* 0x000000a9ffa9723e */ /* 0x000fe400000000ff */
[----:B------:R-:W-:Y:S02]  /*6090*/  F2FP.F16.F32.PACK_AB R151, RZ, R200 ;  /* 0x000000c8ff97723e */ /* 0x000fe400000000ff */
[----:B---3--:R-:W-:Y:S02]  /*60a0*/  SHF.L.U32 R150, R150, 0x10, RZ ;  /* 0x0000001096967819 */ /* 0x008fe400000006ff */
[----:B------:R-:W-:Y:S01]  /*60b0*/  @P0 FMNMX R0, R0, |R229|, !PT ;  /* 0x400000e500000209 */ /* 0x000fe20007800000 */
[----:B------:R-:W0:Y:S01]  /*60c0*/  F2F.F16.F32 R157, R157 ;  /* 0x0000009d009d7304 */ /* 0x000e220000200800 */
[----:B-1----:R-:W-:Y:S01]  /*60d0*/  LOP3.LUT R175, R182, R178, RZ, 0xfc, !PT ;  /* 0x000000b2b6af7212 */ /* 0x002fe200078efcff */
[----:B------:R-:W-:Y:S01]  /*60e0*/  @P1 FMUL R201, R201, UR6 ;  /* 0x00000006c9c91c20 */ /* 0x000fe20008400000 */
[----:B------:R-:W-:Y:S01]  /*60f0*/  F2FP.F16.F32.PACK_AB R158, RZ, R158 ;  /* 0x0000009eff9e723e */ /* 0x000fe200000000ff */
[----:B------:R-:W-:Y:S01]  /*6100*/  @P1 FMUL R168, R168, UR6 ;  /* 0x00000006a8a81c20 */ /* 0x000fe20008400000 */
[----:B------:R-:W-:-:S02]  /*6110*/  LOP3.LUT R244, R244, 0x1f, RZ, 0xc0, !PT ;  /* 0x0000001ff4f47812 */ /* 0x000fc400078ec0ff */
[----:B------:R-:W-:Y:S01]  /*6120*/  SHF.L.U64.HI R178, R177, 0x10, RZ ;  /* 0x00000010b1b27819 */ /* 0x000fe200000102ff */
[----:B------:R-:W1:Y:S01]  /*6130*/  F2F.F16.F32 R159, R159 ;  /* 0x0000009f009f7304 */ /* 0x000e620000200800 */
        /* <DEDUP_REMOVED lines=8> */
[----:B------:R-:W-:Y:S01]  /*61c0*/  F2FP.F16.F32.PACK_AB R156, RZ, R156 ;  /* 0x0000009cff9c723e */ /* 0x000fe200000000ff */
[----:B------:R3:W-:Y:S01]  /*61d0*/  F2F.F16.F32 R151, R201 ;  /* 0x000000c900977304 */ /* 0x0007e20000200800 */
        /* <DEDUP_REMOVED lines=8> */
[----:B------:R-:W-:Y:S02]  /*6260*/  F2FP.F16.F32.PACK_AB R168, RZ, R168 ;  /* 0x000000a8ffa8723e */ /* 0x000fe400000000ff */
[----:B------:R-:W-:Y:S01]  /*6270*/  @P0 FMNMX R0, R0, |R230|, !PT ;  /* 0x400000e600000209 */ /* 0x000fe20007800000 */
[----:B------:R-:W-:Y:S01]  /*6280*/  @P1 FMUL R166, R166, UR6 ;  /* 0x00000006a6a61c20 */ /* 0x000fe20008400000 */
[----:B------:R-:W-:Y:S02]  /*6290*/  PRMT R156, R156, 0x5410, R158 ;  /* 0x000054109c9c7816 */ /* 0x000fe4000000009e */
[----:B------:R-:W-:Y:S01]  /*62a0*/  SHF.L.U64.HI R158, R158, 0x10, RZ ;  /* 0x000000109e9e7819 */ /* 0x000fe200000102ff */
[----:B------:R-:W-:Y:S01]  /*62b0*/  @P1 FMUL R164, R164, UR6 ;  /* 0x00000006a4a41c20 */ /* 0x000fe20008400000 */
[----:B------:R-:W-:Y:S01]  /*62c0*/  LOP3.LUT R169, R169, R170, RZ, 0xfc, !PT ;  /* 0x000000aaa9a97212 */ /* 0x000fe200078efcff */
[----:B------:R-:W3:Y:S01]  /*62d0*/  F2F.F16.F32 R153, R153 ;  /* 0x0000009900997304 */ /* 0x000ee20000200800 */
[----:B------:R-:W-:Y:S01]  /*62e0*/  F2FP.F16.F32.PACK_AB R154, RZ, R154 ;  /* 0x0000009aff9a723e */ /* 0x000fe200000000ff */
[----:B------:R-:W-:Y:S01]  /*62f0*/  @P1 FMUL R161, R161, UR6 ;  /* 0x00000006a1a11c20 */ /* 0x000fe20008400000 */
[----:B------:R-:W-:-:S02]  /*6300*/  LOP3.LUT R173, R173, R176, RZ, 0xfc, !PT ;  /* 0x000000b0adad7212 */ /* 0x000fc400078efcff */
[----:B------:R-:W-:Y:S02]  /*6310*/  F2FP.F16.F32.PACK_AB R170, RZ, R165 ;  /* 0x000000a5ffaa723e */ /* 0x000fe400000000ff */
[----:B------:R-:W-:Y:S01]  /*6320*/  @P0 FMNMX R0, R0, |R231|, !PT ;  /* 0x400000e700000209 */ /* 0x000fe20007800000 */
[----:B------:R4:W-:Y:S01]  /*6330*/  F2F.F16.F32 R165, R167 ;  /* 0x000000a700a57304 */ /* 0x0009e20000200800 */
[----:B------:R-:W-:Y:S01]  /*6340*/  PRMT R176, R168, 0x7610, R176 ;  /* 0x00007610a8b07816 */ /* 0x000fe200000000b0 */
[----:B------:R-:W-:Y:S01]  /*6350*/  @P1 FMUL R162, R162, UR6 ;  /* 0x00000006a2a21c20 */ /* 0x000fe20008400000 */
[----:B0-----:R-:W-:Y:S01]  /*6360*/  LOP3.LUT R157, R158, R157, RZ, 0xfc, !PT ;  /* 0x0000009d9e9d7212 */ /* 0x001fe200078efcff */
[----:B------:R-:W-:Y:S01]  /*6370*/  @P1 FMUL R229, R229, UR6 ;  /* 0x00000006e5e51c20 */ /* 0x000fe20008400000 */
[----:B------:R-:W-:-:S03]  /*6380*/  PRMT R158, R154, 0x7610, R158 ;  /* 0x000076109a9e7816 */ /* 0x000fc6000000009e */
[----:B------:R-:W0:Y:S01]  /*6390*/  F2F.F16.F32 R168, R166 ;  /* 0x000000a600a87304 */ /* 0x000e220000200800 */
[----:B----4-:R-:W-:Y:S02]  /*63a0*/  SHF.L.U32 R167, R171, 0x10, RZ ;  /* 0x00000010aba77819 */ /* 0x010fe400000006ff */
[----:B------:R-:W-:Y:S02]  /*63b0*/  @P0 FMNMX R0, R0, |R233|, !PT ;  /* 0x400000e900000209 */ /* 0x000fe40007800000 */
[----:B------:R-:W-:Y:S02]  /*63c0*/  F2FP.F16.F32.PACK_AB R164, RZ, R164 ;  /* 0x000000a4ffa4723e */ /* 0x000fe400000000ff */
[----:B------:R-:W-:Y:S02]  /*63d0*/  LOP3.LUT R167, R169, R167, RZ, 0xfc, !PT ;  /* 0x000000a7a9a77212 */ /* 0x000fe400078efcff */
[----:B------:R-:W-:Y:S01]  /*63e0*/  F2FP.F16.F32.PACK_AB R161, RZ, R161 ;  /* 0x000000a1ffa1723e */ /* 0x000fe200000000ff */
[----:B------:R4:W-:Y:S01]  /*63f0*/  F2F.F16.F32 R169, R162 ;  /* 0x000000a200a97304 */ /* 0x0009e20000200800 */
[----:B-1----:R-:W-:Y:S01]  /*6400*/  SHF.L.U32 R159, R159, 0x10, RZ ;  /* 0x000000109f9f7819 */ /* 0x002fe200000006ff */
[----:B------:R-:W-:Y:S01]  /*6410*/  @P1 FMUL R163, R163, UR6 ;  /* 0x00000006a3a31c20 */ /* 0x000fe20008400000 */
[----:B------:R-:W-:Y:S01]  /*6420*/  LOP3.LUT R158, R158, 0xffff, RZ, 0xc0, !PT ;  /* 0x0000ffff9e9e7812 */ /* 0x000fe200078ec0ff */
[----:B------:R-:W-:Y:S01]  /*6430*/  @P1 FMUL R152, R152, UR6 ;  /* 0x0000000698981c20 */ /* 0x000fe20008400000 */
[----:B------:R-:W-:Y:S01]  /*6440*/  @P0 FMNMX R0, R0, |R232|, !PT ;  /* 0x400000e800000209 */ /* 0x000fe20007800000 */
[----:B------:R-:W-:-:S02]  /*6450*/  @P1 FMUL R160, R160, UR6 ;  /* 0x00000006a0a01c20 */ /* 0x000fc40008400000 */
[----:B------:R-:W1:Y:S01]  /*6460*/  F2F.F16.F32 R154, R229 ;  /* 0x000000e5009a7304 */ /* 0x000e620000200800 */
[----:B----4-:R-:W-:Y:S02]  /*6470*/  LOP3.LUT R162, R170, 0xffff, RZ, 0xc0, !PT ;  /* 0x0000ffffaaa27812 */ /* 0x010fe400078ec0ff */
[----:B------:R-:W-:Y:S01]  /*6480*/  PRMT R170, R164, 0x7610, R170 ;  /* 0x00007610a4aa7816 */ /* 0x000fe200000000aa */
[----:B------:R-:W-:Y:S01]  /*6490*/  @P1 FMUL R230, R230, UR6 ;  /* 0x00000006e6e61c20 */ /* 0x000fe20008400000 */
[----:B------:R-:W-:Y:S02]  /*64a0*/  PRMT R164, R161, 0x7610, R164 ;  /* 0x00007610a1a47816 */ /* 0x000fe400000000a4 */
[----:B------:R-:W-:Y:S01]  /*64b0*/  LOP3.LUT R157, R157, R159, RZ, 0xfc, !PT ;  /* 0x0000009f9d9d7212 */ /* 0x000fe200078efcff */
[----:B------:R4:W2:Y:S01]  /*64c0*/  F2F.F16.F32 R161, R163 ;  /* 0x000000a300a17304 */ /* 0x0008a20000200800 */
[----:B------:R-:W-:Y:S01]  /*64d0*/  SHF.L.U64.HI R159, R158, 0x10, RZ ;  /* 0x000000109e9f7819 */ /* 0x000fe200000102ff */
[----:B------:R-:W-:Y:S01]  /*64e0*/  @P1 FMUL R202, R202, UR6 ;  /* 0x00000006caca1c20 */ /* 0x000fe20008400000 */
[----:B------:R-:W-:Y:S01]  /*64f0*/  @P0 FMNMX R0, R0, |R234|, !PT ;  /* 0x400000ea00000209 */ /* 0x000fe20007800000 */
[----:B------:R-:W-:Y:S01]  /*6500*/  @P1 FMUL R231, R231, UR6 ;  /* 0x00000006e7e71c20 */ /* 0x000fe20008400000 */
[----:B------:R-:W-:Y:S01]  /*6510*/  F2FP.F16.F32.PACK_AB R152, RZ, R152 ;  /* 0x00000098ff98723e */ /* 0x000fe200000000ff */
[----:B------:R-:W-:Y:S01]  /*6520*/  @P1 FMUL R155, R155, UR6 ;  /* 0x000000069b9b1c20 */ /* 0x000fe20008400000 */
[----:B------:R-:W-:-:S02]  /*6530*/  LOP3.LUT R164, R164, 0xffff, RZ, 0xc0, !PT ;  /* 0x0000ffffa4a47812 */ /* 0x000fc400078ec0ff */
[----:B----4-:R-:W-:Y:S02]  /*6540*/  SHF.L.U64.HI R163, R162, 0x10, RZ ;  /* 0x00000010a2a37819 */ /* 0x010fe400000102ff */
[----:B------:R-:W-:Y:S02]  /*6550*/  F2FP.F16.F32.PACK_AB R160, RZ, R160 ;  /* 0x000000a0ffa0723e */ /* 0x000fe400000000ff */
[----:B---3--:R-:W-:Y:S02]  /*6560*/  LOP3.LUT R153, R159, R153, RZ, 0xfc, !PT ;  /* 0x000000999f997212 */ /* 0x008fe400078efcff */
[----:B------:R-:W-:Y:S02]  /*6570*/  F2FP.F16.F32.PACK_AB R159, RZ, R230 ;  /* 0x000000e6ff9f723e */ /* 0x000fe400000000ff */
[----:B------:R-:W-:Y:S02]  /*6580*/  @P0 FMNMX R0, R0, |R235|, !PT ;  /* 0x400000eb00000209 */ /* 0x000fe40007800000 */
[----:B0-----:R-:W-:-:S02]  /*6590*/  LOP3.LUT R163, R163, R168, RZ, 0xfc, !PT ;  /* 0x000000a8a3a37212 */ /* 0x001fc400078efcff */
[----:B------:R-:W-:Y:S02]  /*65a0*/  PRMT R152, R152, 0x5410, R158 ;  /* 0x0000541098987816 */ /* 0x000fe4000000009e */
[----:B------:R-:W-:Y:S01]  /*65b0*/  F2FP.F16.F32.PACK_AB R202, RZ, R202 ;  /* 0x000000caffca723e */ /* 0x000fe200000000ff */
[----:B------:R-:W0:Y:S01]  /*65c0*/  F2F.F16.F32 R158, R231 ;  /* 0x000000e7009e7304 */ /* 0x000e220000200800 */
[----:B------:R-:W-:Y:S02]  /*65d0*/  SHF.L.U64.HI R168, R164, 0x10, RZ ;  /* 0x00000010a4a87819 */ /* 0x000fe400000102ff */
[----:B------:R-:W-:Y:S01]  /*65e0*/  PRMT R160, R160, 0x5410, R164 ;  /* 0x00005410a0a07816 */ /* 0x000fe200000000a4 */
[----:B------:R-:W-:Y:S01]  /*65f0*/  @P1 FMUL R197, R197, UR6 ;  /* 0x00000006c5c51c20 */ /* 0x000fe20008400000 */
[----:B------:R-:W-:Y:S02]  /*6600*/  F2FP.F16.F32.PACK_AB R164, RZ, R155 ;  /* 0x0000009bffa4723e */ /* 0x000fe400000000ff */
        /* <DEDUP_REMOVED lines=10> */
[----:B------:R-:W1:Y:S01]  /*66b0*/  F2F.F16.F32 R197, R197 ;  /* 0x000000c500c57304 */ /* 0x000e620000200800 */
[----:B------:R-:W-:Y:S02]  /*66c0*/  PRMT R150, R150, 0x5410, R200 ;  /* 0x0000541096967816 */ /* 0x000fe400000000c8 */
[----:B------:R-:W-:Y:S01]  /*66d0*/  SHF.L.U64.HI R202, R200, 0x10, RZ ;  /* 0x00000010c8ca7819 */ /* 0x000fe200000102ff */
[----:B------:R-:W-:Y:S01]  /*66e0*/  IMAD R200, R3, 0x1800, RZ ;  /* 0x0000180003c87824 */ /* 0x000fe200078e02ff */
[----:B------:R-:W-:Y:S01]  /*66f0*/  LOP3.LUT R163, R163, R165, RZ, 0xfc, !PT ;  /* 0x000000a5a3a37212 */ /* 0x000fe200078efcff */
[----:B------:R-:W-:Y:S01]  /*6700*/  @P1 FMUL R233, R233, UR6 ;  /* 0x00000006e9e91c20 */ /* 0x000fe20008400000 */
[----:B------:R-:W-:Y:S01]  /*6710*/  LOP3.LUT R153, R153, R154, RZ, 0xfc, !PT ;  /* 0x0000009a99997212 */ /* 0x000fe200078efcff */
[----:B------:R-:W3:Y:S01]  /*6720*/  F2F.F16.F32 R179, R179 ;  /* 0x000000b300b37304 */ /* 0x000ee20000200800 */
[----:B--2---:R-:W-:Y:S01]  /*6730*/  LOP3.LUT R201, R201, 0x60, R244, 0xf8, !PT ;  /* 0x00000060c9c97812 */ /* 0x004fe200078ef8f4 */
[----:B------:R-:W-:Y:S01]  /*6740*/  @P1 FMUL R193, R193, UR6 ;  /* 0x00000006c1c11c20 */ /* 0x000fe20008400000 */
[----:B------:R-:W-:Y:S01]  /*6750*/  LOP3.LUT R165, R168, R169, RZ, 0xfc, !PT ;  /* 0x000000a9a8a57212 */ /* 0x000fe200078efcff */
[----:B------:R-:W-:Y:S01]  /*6760*/  @P1 FMUL R234, R234, UR6 ;  /* 0x00000006eaea1c20 */ /* 0x000fe20008400000 */
[----:B------:R-:W-:-:S02]  /*6770*/  PRMT R154, R159, 0x5410, R155 ;  /* 0x000054109f9a7816 */ /* 0x000fc4000000009b */
[----:B------:R-:W-:Y:S01]  /*6780*/  @P0 FMNMX R0, R0, |R238|, !PT ;  /* 0x400000ee00000209 */ /* 0x000fe20007800000 */
[----:B------:R-:W-:Y:S01]  /*6790*/  @P1 FMUL R238, R238, UR6 ;  /* 0x00000006eeee1c20 */ /* 0x000fe20008400000 */
[----:B------:R-:W-:Y:S02]  /*67a0*/  F2FP.F16.F32.PACK_AB R198, RZ, R198 ;  /* 0x000000c6ffc6723e */ /* 0x000fe400000000ff */
[----:B------:R-:W-:Y:S02]  /*67b0*/  SHF.L.U32 R161, R161, 0x10, RZ ;  /* 0x00000010a1a17819 */ /* 0x000fe400000006ff */
[----:B------:R-:W-:Y:S01]  /*67c0*/  SHF.L.U64.HI R155, R155, 0x10, RZ ;  /* 0x000000109b9b7819 */ /* 0x000fe200000102ff */
[----:B------:R-:W-:Y:S01]  /*67d0*/  @P1 FMUL R195, R195, UR6 ;  /* 0x00000006c3c31c20 */ /* 0x000fe20008400000 */
[----:B------:R-:W-:Y:S01]  /*67e0*/  LOP3.LUT R200, R200, R201, RZ, 0xfc, !PT ;  /* 0x000000c9c8c87212 */ /* 0x000fe200078efcff */
[----:B------:R-:W-:Y:S01]  /*67f0*/  @P1 FMUL R199, R199, UR6 ;  /* 0x00000006c7c71c20 */ /* 0x000fe20008400000 */
[----:B------:R-:W2:Y:S01]  /*6800*/  F2F.F16.F32 R168, R233 ;  /* 0x000000e900a87304 */ /* 0x000ea20000200800 */
[----:B------:R-:W-:Y:S01]  /*6810*/  LOP3.LUT R201, R198, 0xffff, RZ, 0xc0, !PT ;  /* 0x0000ffffc6c97812 */ /* 0x000fe200078ec0ff */
[----:B------:R-:W-:Y:S01]  /*6820*/  @P1 FMUL R194, R194, UR6 ;  /* 0x00000006c2c21c20 */ /* 0x000fe20008400000 */
[----:B------:R-:W-:-:S02]  /*6830*/  LOP3.LUT R161, R165, R161, RZ, 0xfc, !PT ;  /* 0x000000a1a5a17212 */ /* 0x000fc400078efcff */
[----:B0-----:R-:W-:Y:S01]  /*6840*/  LOP3.LUT R155, R155, R158, RZ, 0xfc, !PT ;  /* 0x0000009e9b9b7212 */ /* 0x001fe200078efcff */
[----:B------:R-:W0:Y:S01]  /*6850*/  @!P3 LDC.64 R164, c[0x0][0x230] ;  /* 0x00008c00ffa4bb82 */ /* 0x000e220000000a00 */
[----:B------:R-:W-:Y:S01]  /*6860*/  @P0 FMNMX R0, R0, |R239|, !PT ;  /* 0x400000ef00000209 */ /* 0x000fe20007800000 */
[----:B------:R-:W4:Y:S01]  /*6870*/  F2F.F16.F32 R193, R193 ;  /* 0x000000c100c17304 */ /* 0x000f220000200800 */
[----:B------:R-:W-:Y:S02]  /*6880*/  F2FP.F16.F32.PACK_AB R158, RZ, R234 ;  /* 0x000000eaff9e723e */ /* 0x000fe400000000ff */
[----:B------:R-:W-:Y:S01]  /*6890*/  F2FP.F16.F32.PACK_AB R159, RZ, R238 ;  /* 0x000000eeff9f723e */ /* 0x000fe200000000ff */
[----:B------:R-:W-:Y:S01]  /*68a0*/  @P1 FMUL R237, R237, UR6 ;  /* 0x00000006eded1c20 */ /* 0x000fe20008400000 */
[----:B------:R-:W-:Y:S01]  /*68b0*/  SHF.L.U64.HI R198, R201, 0x10, RZ ;  /* 0x00000010c9c67819 */ /* 0x000fe200000102ff */
[----:B------:R-:W-:Y:S01]  /*68c0*/  @P1 FMUL R239, R239, UR6 ;  /* 0x00000006efef1c20 */ /* 0x000fe20008400000 */
[----:B------:R-:W-:Y:S01]  /*68d0*/  @P0 FMNMX R0, R0, |R5|, !PT ;  /* 0x4000000500000209 */ /* 0x000fe20007800000 */
[----:B------:R-:W-:Y:S01]  /*68e0*/  F2F.F16.F32 R195, R195 ;  /* 0x000000c300c37304 */ /* 0x000fe20000200800 */
[----:B------:R-:W-:Y:S01]  /*68f0*/  F2FP.F16.F32.PACK_AB R194, RZ, R194 ;  /* 0x000000c2ffc2723e */ /* 0x000fe200000000ff */
[----:B------:R-:W-:Y:S01]  /*6900*/  @P1 FMUL R5, R5, UR6 ;  /* 0x0000000605051c20 */ /* 0x000fe20008400000 */
[----:B------:R-:W-:Y:S01]  /*6910*/  PRMT R166, R176, 0x5410, R177 ;  /* 0x00005410b0a67816 */ /* 0x000fe200000000b1 */
[----:B------:R-:W-:Y:S01]  /*6920*/  @P1 FMUL R235, R235, UR6 ;  /* 0x00000006ebeb1c20 */ /* 0x000fe20008400000 */
[----:B------:R-:W-:-:S02]  /*6930*/  PRMT R176, R158, 0x7610, R176 ;  /* 0x000076109eb07816 */ /* 0x000fc400000000b0 */
[----:B------:R-:W-:Y:S01]  /*6940*/  PRMT R178, R159, 0x7610, R178 ;  /* 0x000076109fb27816 */ /* 0x000fe200000000b2 */
[----:B------:R-:W4:Y:S01]  /*6950*/  F2F.F16.F32 R199, R199 ;  /* 0x000000c700c77304 */ /* 0x000f220000200800 */
[----:B------:R-:W0:Y:S01]  /*6960*/  LDC.64 R158, c[0x0][0x258] ;  /* 0x00009600ff9e7b82 */ /* 0x000e220000000a00 */
[----:B-1----:R-:W-:Y:S02]  /*6970*/  LOP3.LUT R197, R198, R197, RZ, 0xfc, !PT ;  /* 0x000000c5c6c57212 */ /* 0x002fe400078efcff */
[----:B------:R-:W-:Y:S01]  /*6980*/  PRMT R162, R170, 0x5410, R162 ;  /* 0x00005410aaa27816 */ /* 0x000fe200000000a2 */
[----:B------:R-:W-:Y:S01]  /*6990*/  @P1 FMUL R232, R232, UR6 ;  /* 0x00000006e8e81c20 */ /* 0x000fe20008400000 */
[----:B------:R-:W-:Y:S02]  /*69a0*/  LOP3.LUT R198, R194, 0xffff, RZ, 0xc0, !PT ;  /* 0x0000ffffc2c67812 */ /* 0x000fe400078ec0ff */
[----:B------:R-:W-:Y:S01]  /*69b0*/  F2F.F16.F32 R170, R237 ;  /* 0x000000ed00aa7304 */ /* 0x000fe20000200800 */
[----:B---3--:R-:W-:Y:S01]  /*69c0*/  SHF.L.U32 R179, R179, 0x10, RZ ;  /* 0x00000010b3b37819 */ /* 0x008fe200000006ff */
[----:B------:R-:W-:Y:S01]  /*69d0*/  @P1 FMUL R191, R191, UR6 ;  /* 0x00000006bfbf1c20 */ /* 0x000fe20008400000 */
[----:B------:R-:W-:-:S05]  /*69e0*/  SHF.L.U64.HI R194, R198, 0x10, RZ ;  /* 0x00000010c6c27819 */ /* 0x000fca00000102ff */
[----:B------:R-:W1:Y:S01]  /*69f0*/  F2F.F16.F32 R171, R239 ;  /* 0x000000ef00ab7304 */ /* 0x000e620000200800 */
[----:B------:R-:W-:Y:S01]  /*6a00*/  LOP3.LUT R175, R175, R179, RZ, 0xfc, !PT ;  /* 0x000000b3afaf7212 */ /* 0x000fe200078efcff */
[----:B------:R-:W-:Y:S01]  /*6a10*/  @P1 FMUL R192, R192, UR6 ;  /* 0x00000006c0c01c20 */ /* 0x000fe20008400000 */
[----:B--2---:R-:W-:-:S05]  /*6a20*/  SHF.L.U32 R168, R168, 0x10, RZ ;  /* 0x00000010a8a87819 */ /* 0x004fca00000006ff */
[----:B------:R-:W2:Y:S01]  /*6a30*/  F2F.F16.F32 R169, R235 ;  /* 0x000000eb00a97304 */ /* 0x000ea20000200800 */
[----:B------:R-:W-:Y:S02]  /*6a40*/  F2FP.F16.F32.PACK_AB R177, RZ, R232 ;  /* 0x000000e8ffb1723e */ /* 0x000fe400000000ff */
[----:B------:R-:W-:-:S05]  /*6a50*/  LOP3.LUT R179, R176, 0xffff, RZ, 0xc0, !PT ;  /* 0x0000ffffb0b37812 */ /* 0x000fca00078ec0ff */
[----:B------:R-:W3:Y:S01]  /*6a60*/  F2F.F16.F32 R5, R5 ;  /* 0x0000000500057304 */ /* 0x000ee20000200800 */
[----:B------:R-:W-:Y:S01]  /*6a70*/  LOP3.LUT R176, R178, 0xffff, RZ, 0xc0, !PT ;  /* 0x0000ffffb2b07812 */ /* 0x000fe200078ec0ff */
[----:B------:R-:W-:Y:S01]  /*6a80*/  @P1 FMUL R236, R236, UR6 ;  /* 0x00000006ecec1c20 */ /* 0x000fe20008400000 */
[----:B----4-:R-:W-:Y:S01]  /*6a90*/  LOP3.LUT R194, R194, R193, RZ, 0xfc, !PT ;  /* 0x000000c1c2c27212 */ /* 0x010fe200078efcff */
[----:B------:R-:W-:Y:S01]  /*6aa0*/  @P1 FMUL R188, R188, UR6 ;  /* 0x00000006bcbc1c20 */ /* 0x000fe20008400000 */
[----:B------:R-:W-:Y:S01]  /*6ab0*/  LOP3.LUT R155, R155, R168, RZ, 0xfc, !PT ;  /* 0x000000a89b9b7212 */ /* 0x000fe200078efcff */
[----:B------:R-:W-:Y:S01]  /*6ac0*/  @P1 FMUL R189, R189, UR6 ;  /* 0x00000006bdbd1c20 */ /* 0x000fe20008400000 */
[----:B------:R-:W-:Y:S01]  /*6ad0*/  PRMT R168, R177, 0x5410, R179 ;  /* 0x00005410b1a87816 */ /* 0x000fe200000000b3 */
[----:B------:R4:W-:Y:S01]  /*6ae0*/  F2F.F16.F32 R193, R191 ;  /* 0x000000bf00c17304 */ /* 0x0009e20000200800 */
[----:B------:R-:W-:Y:S02]  /*6af0*/  SHF.L.U32 R199, R199, 0x10, RZ ;  /* 0x00000010c7c77819 */ /* 0x000fe400000006ff */
[----:B------:R-:W-:-:S02]  /*6b00*/  F2FP.F16.F32.PACK_AB R192, RZ, R192 ;  /* 0x000000c0ffc0723e */ /* 0x000fc400000000ff */
[----:B------:R-:W-:Y:S01]  /*6b10*/  SHF.L.U64.HI R177, R176, 0x10, RZ ;  /* 0x00000010b0b17819 */ /* 0x000fe200000102ff */
[----:B------:R-:W-:Y:S01]  /*6b20*/  @P1 FMUL R190, R190, UR6 ;  /* 0x00000006bebe1c20 */ /* 0x000fe20008400000 */
[----:B------:R-:W-:Y:S02]  /*6b30*/  SHF.L.U64.HI R182, R179, 0x10, RZ ;  /* 0x00000010b3b67819 */ /* 0x000fe400000102ff */
[----:B----4-:R-:W-:Y:S01]  /*6b40*/  SHF.L.U32 R191, R195, 0x10, RZ ;  /* 0x00000010c3bf7819 */ /* 0x010fe200000006ff */
[----:B------:R-:W-:Y:S01]  /*6b50*/  @P1 FMUL R186, R186, UR6 ;  /* 0x00000006baba1c20 */ /* 0x000fe20008400000 */
[----:B------:R-:W-:Y:S02]  /*6b60*/  F2FP.F16.F32.PACK_AB R178, RZ, R236 ;  /* 0x000000ecffb2723e */ /* 0x000fe400000000ff */
[----:B------:R-:W-:Y:S01]  /*6b70*/  LOP3.LUT R191, R194, R191, RZ, 0xfc, !PT ;  /* 0x000000bfc2bf7212 */ /* 0x000fe200078efcff */
[----:B------:R-:W-:Y:S01]  /*6b80*/  @P1 FMUL R185, R185, UR6 ;  /* 0x00000006b9b91c20 */ /* 0x000fe20008400000 */
[----:B------:R-:W-:-:S02]  /*6b90*/  LOP3.LUT R197, R197, R199, RZ, 0xfc, !PT ;  /* 0x000000c7c5c57212 */ /* 0x000fc400078efcff */
[----:B------:R-:W-:Y:S02]  /*6ba0*/  F2FP.F16.F32.PACK_AB R194, RZ, R188 ;  /* 0x000000bcffc2723e */ /* 0x000fe400000000ff */
[----:B-1----:R-:W-:Y:S02]  /*6bb0*/  LOP3.LUT R177, R177, R171, RZ, 0xfc, !PT ;  /* 0x000000abb1b17212 */ /* 0x002fe400078efcff */
[----:B------:R-:W-:Y:S01]  /*6bc0*/  SHF.L.U32 R179, R170, 0x10, RZ ;  /* 0x00000010aab37819 */ /* 0x000fe200000006ff */
[----:B0-----:R-:W-:Y:S01]  /*6bd0*/  @!P3 IMAD.WIDE R170, R3, 0x4, R164 ;  /* 0x0000000403aab825 */ /* 0x001fe200078e02a4 */
[----:B------:R-:W-:-:S03]  /*6be0*/  PRMT R199, R192, 0x7610, R199 ;  /* 0x00007610c0c77816 */ /* 0x000fc600000000c7 */
[----:B------:R-:W-:Y:S01]  /*6bf0*/  @P1 FMUL R203, R203, UR6 ;  /* 0x00000006cbcb1c20 */ /* 0x000fe20008400000 */
[----:B------:R-:W-:Y:S01]  /*6c00*/  F2FP.F16.F32.PACK_AB R189, RZ, R189 ;  /* 0x000000bdffbd723e */ /* 0x000fe200000000ff */
[----:B------:R-:W0:Y:S01]  /*6c10*/  F2F.F16.F32 R192, R190 ;  /* 0x000000be00c07304 */ /* 0x000e220000200800 */
[----:B--2---:R-:W-:Y:S01]  /*6c20*/  LOP3.LUT R169, R182, R169, RZ, 0xfc, !PT ;  /* 0x000000a9b6a97212 */ /* 0x004fe200078efcff */
[----:B------:R-:W-:Y:S01]  /*6c30*/  @P1 FMUL R187, R187, UR6 ;  /* 0x00000006bbbb1c20 */ /* 0x000fe20008400000 */
[----:B---3--:R-:W-:Y:S02]  /*6c40*/  SHF.L.U32 R5, R5, 0x10, RZ ;  /* 0x0000001005057819 */ /* 0x008fe400000006ff */
[----:B------:R-:W-:Y:S01]  /*6c50*/  MOV R182, UR4 ;  /* 0x0000000400b67c02 */ /* 0x000fe20008000f00 */
[----:B------:R-:W-:Y:S01]  /*6c60*/  @P1 FMUL R196, R196, UR6 ;  /* 0x00000006c4c41c20 */ /* 0x000fe20008400000 */
[----:B------:R-:W-:Y:S01]  /*6c70*/  PRMT R164, R178, 0x5410, R176 ;  /* 0x00005410b2a47816 */ /* 0x000fe200000000b0 */
[----:B------:R1:W2:Y:S01]  /*6c80*/  F2F.F16.F32 R188, R186 ;  /* 0x000000ba00bc7304 */ /* 0x0002a20000200800 */
[----:B------:R-:W-:Y:S01]  /*6c90*/  IADD3 R178, R200, 0x100, RZ ;  /* 0x00000100c8b27810 */ /* 0x000fe20007ffe0ff */
[----:B------:R3:W-:Y:S01]  /*6ca0*/  @!P3 STG.E desc[UR8][R170.64], R182 ;  /* 0x000000b6aa00b986 */ /* 0x0007e2000c101908 */
[----:B------:R-:W-:Y:S01]  /*6cb0*/  LOP3.LUT R165, R177, R5, RZ, 0xfc, !PT ;  /* 0x00000005b1a57212 */ /* 0x000fe200078efcff */
[----:B------:R-:W-:Y:S01]  /*6cc0*/  IMAD.WIDE.U32 R176, R4, 0x8, R158 ;  /* 0x0000000804b07825 */ /* 0x000fe200078e009e */
[----:B------:R-:W-:-:S03]  /*6cd0*/  LOP3.LUT R169, R169, R179, RZ, 0xfc, !PT ;  /* 0x000000b3a9a97212 */ /* 0x000fc600078efcff */
[----:B------:R-:W-:Y:S01]  /*6ce0*/  @P1 FMUL R184, R184, UR6 ;  /* 0x00000006b8b81c20 */ /* 0x000fe20008400000 */
[----:B------:R-:W-:Y:S01]  /*6cf0*/  F2F.F16.F32 R203, R203 ;  /* 0x000000cb00cb7304 */ /* 0x000fe20000200800 */
[----:B-1----:R-:W-:Y:S01]  /*6d00*/  PRMT R186, R194, 0x7610, R186 ;  /* 0x00007610c2ba7816 */ /* 0x002fe200000000ba */
[----:B------:R-:W-:Y:S01]  /*6d10*/  ULDC UR4, c[0x0][0x210] ;  /* 0x0000840000047ab9 */ /* 0x000fe20000000800 */
[----:B------:R-:W-:Y:S02]  /*6d20*/  LOP3.LUT R194, R189, 0xffff, RZ, 0xc0, !PT ;  /* 0x0000ffffbdc27812 */ /* 0x000fe400078ec0ff */
[----:B------:R-:W-:Y:S01]  /*6d30*/  F2FP.F16.F32.PACK_AB R189, RZ, R185 ;  /* 0x000000b9ffbd723e */ /* 0x000fe200000000ff */
[----:B---3--:R-:W-:Y:S01]  /*6d40*/  IMAD.WIDE.U32 R170, R178, 0x8, R158 ;  /* 0x00000008b2aa7825 */ /* 0x008fe200078e009e */
[C---:B------:R-:W-:Y:S01]  /*6d50*/  IADD3 R179, R200.reuse, 0x200, RZ ;  /* 0x00000200c8b37810 */ /* 0x040fe20007ffe0ff */
[----:B------:R1:W3:Y:S01]  /*6d60*/  F2F.F16.F32 R185, R187 ;  /* 0x000000bb00b97304 */ /* 0x0002e20000200800 */
        /* <DEDUP_REMOVED lines=24> */
[----:B------:R-:W-:Y:S02]  /*6ef0*/  F2FP.F16.F32.PACK_AB R196, RZ, R196 ;  /* 0x000000c4ffc4723e */ /* 0x000fe400000000ff */
        /* <DEDUP_REMOVED lines=11> */
[----:B------:R-:W-:-:S02]  /*6fb0*/  F2FP.F16.F32.PACK_AB R184, RZ, R184 ;  /* 0x000000b8ffb8723e */ /* 0x000fc400000000ff */
        /* <DEDUP_REMOVED lines=58> */
.L_x_7012:
        /* <DEDUP_REMOVED lines=15> */
.L_x_7050:
        /* <DEDUP_REMOVED lines=31> */
.L_x_7053:
[----:B--2---:R-:W-:-:S07]  /*7640*/  FMNMX R5, R3, R2, !PT ;  /* 0x0000000203057209 */ /* 0x004fce0007800000 */
.L_x_7029:
[----:B------:R-:W-:Y:S05]  /*7650*/  BSYNC B0 ;  /* 0x0000000000007941 */ /* 0x000fea0003800000 */
.L_x_7028:
[----:B------:R-:W-:Y:S01]  /*7660*/  ISETP.NE.AND P0, PT, R8, RZ, PT ;  /* 0x000000ff0800720c */ /* 0x000fe20003f05270 */
[----:B------:R-:W-:-:S12]  /*7670*/  BSSY B0, `(.L_x_7026) ;  /* 0x0000004000007945 */ /* 0x000fd80003800000 */
[----:B------:R-:W-:Y:S05]  /*7680*/  @P0 BRA `(.L_x_7031) ;  /* 0x0000000000080947 */ /* 0x000fea0003800000 */
[----:B-1----:R-:W1:Y:S02]  /*7690*/  LDC.64 R2, c[0x0][0x288] ;  /* 0x0000a200ff027b82 */ /* 0x002e640000000a00 */
[----:B-1----:R2:W-:Y:S02]  /*76a0*/  REDG.E.MAX.S32.STRONG.GPU desc[UR8][R2.64], R5 ;  /* 0x000000050200798e */ /* 0x0025e4000d10e388 */
.L_x_7031:
[----:B------:R-:W-:Y:S05]  /*76b0*/  BSYNC B0 ;  /* 0x0000000000007941 */ /* 0x000fea0003800000 */
.L_x_7026:
        /* <DEDUP_REMOVED lines=15> */
[----:B01----:R-:W-:Y:S05]  /*77b0*/  CALL.REL.NOINC `($__internal_72_$__cuda_sm20_rcp_rn_f32_slowpath) ;  /* 0x0000001400387944 */ /* 0x003fea0003c00000 */
[----:B------:R-:W-:Y:S05]  /*77c0*/  BRA `(.L_x_7033) ;  /* 0x0000000000147947 */ /* 0x000fea0003800000 */
.L_x_7032:
[----:B--2---:R-:W2:Y:S01]  /*77d0*/  MUFU.RCP R5, UR6 ;  /* 0x0000000600057d08 */ /* 0x004ea20008001000 */
[----:B------:R-:W-:-:S05]  /*77e0*/  MOV R0, UR6 ;  /* 0x0000000600007c02 */ /* 0x000fca0008000f00 */
[----:B--2---:R-:W-:-:S04]  /*77f0*/  FFMA R0, R5, R0, -1 ;  /* 0xbf80000005007423 */ /* 0x004fc80000000000 */
[----:B------:R-:W-:-:S04]  /*7800*/  FADD.FTZ R0, -R0, -RZ ;  /* 0x800000ff00007221 */ /* 0x000fc80000010100 */
[----:B------:R-:W-:-:S07]  /*7810*/  FFMA R5, R5, R0, R5 ;  /* 0x0000000005057223 */ /* 0x000fce0000000005 */
.L_x_7033:
[----:B-1----:R-:W1:Y:S02]  /*7820*/  LDC.64 R2, c[0x0][0x280] ;  /* 0x0000a000ff027b82 */ /* 0x002e640000000a00 */
[----:B-1----:R-:W-:Y:S01]  /*7830*/  STG.E desc[UR8][R2.64], R5 ;  /* 0x0000000502007986 */ /* 0x002fe2000c101908 */
[----:B------:R-:W-:Y:S05]  /*7840*/  EXIT ;  /* 0x000000000000794d */ /* 0x000fea0003800000 */
.L_x_7013:
[----:B------:R-:W-:Y:S01]  /*7850*/  HFMA2.MMA R233, -RZ, RZ, 0, 5.9604644775390625e-08 ;  /* 0x00000001ffe97435 */ /* 0x000fe200000001ff */
[----:B------:R-:W-:Y:S02]  /*7860*/  MOV R236, R6 ;  /* 0x0000000600ec7202 */ /* 0x000fe40000000f00 */
[----:B------:R-:W-:Y:S02]  /*7870*/  MOV R232, 0x1f ;  /* 0x0000001f00e87802 */ /* 0x000fe40000000f00 */
[----:B------:R-:W-:-:S07]  /*7880*/  MOV R7, 0xffffffff ;  /* 0xffffffff00077802 */ /* 0x000fce0000000f00 */
[----:B-----5:R-:W-:Y:S05]  /*7890*/  WARPSYNC.COLLECTIVE R7, `(.L_x_7034) ;  /* 0x0000000007087348 */ /* 0x020fea0003c00000 */
[----:B------:R0:W1:Y:S02]  /*78a0*/  SHFL.BFLY P0, R235, R236, R233, R232 ;  /* 0x0c0000e9eceb7389 */ /* 0x00006400000000e8 */
[----:B01---5:R-:W-:Y:S01]  /*78b0*/  ENDCOLLECTIVE ;  /* 0x000000000000791b */ /* 0x023fe20003800000 */
.L_x_7034:
        /* <DEDUP_REMOVED lines=8> */
.L_x_7035:
        /* <DEDUP_REMOVED lines=8> */
.L_x_7036:
        /* <DEDUP_REMOVED lines=8> */
.L_x_7037:
        /* <DEDUP_REMOVED lines=8> */
.L_x_7038:
        /* <DEDUP_REMOVED lines=202> */
.L_x_7039:
        /* <DEDUP_REMOVED lines=8> */
.L_x_7040:
        /* <DEDUP_REMOVED lines=8> */
.L_x_7041:
        /* <DEDUP_REMOVED lines=8> */
.L_x_7042:
        /* <DEDUP_REMOVED lines=8> */
.L_x_7043:
[----:B------:R-:W-:Y:S01]  /*8960*/  MOV R7, R235 ;  /* 0x000000eb00077202 */ /* 0x000fe20000000f00 */
[----:B------:R-:W-:Y:S06]  /*8970*/  BRA `(.L_x_7044) ;  /* 0xffffff9800987947 */ /* 0x000fec000383ffff */
.L_x_7027:
[----:B------:R-:W-:Y:S01]  /*8980*/  HFMA2.MMA R6, -RZ, RZ, 0, 9.5367431640625e-07 ;  /* 0x00000010ff067435 */ /* 0x000fe200000001ff */
[----:B------:R-:W-:Y:S02]  /*8990*/  MOV R11, 0x1f ;  /* 0x0000001f000b7802 */ /* 0x000fe40000000f00 */
[----:B------:R-:W-:-:S08]  /*89a0*/  MOV R7, 0xffffffff ;  /* 0xffffffff00077802 */ /* 0x000fd00000000f00 */
[----:B------:R-:W-:Y:S05]  /*89b0*/  WARPSYNC.COLLECTIVE R7, `(.L_x_7045) ;  /* 0x0000000007087348 */ /* 0x000fea0003c00000 */
[----:B------:R0:W1:Y:S02]  /*89c0*/  SHFL.DOWN P0, R9, R0, R6, R11 ;  /* 0x0800000600097389 */ /* 0x000064000000000b */
[----:B01----:R-:W-:Y:S01]  /*89d0*/  ENDCOLLECTIVE ;  /* 0x000000000000791b */ /* 0x003fe20003800000 */
.L_x_7045:
[----:B------:R-:W-:Y:S01]  /*89e0*/  HFMA2.MMA R6, -RZ, RZ, 0, 4.76837158203125e-07 ;  /* 0x00000008ff067435 */ /* 0x000fe200000001ff */
[----:B------:R-:W-:-:S04]  /*89f0*/  MOV R3, R9 ;  /* 0x0000000900037202 */ /* 0x000fc80000000f00 */
[----:B------:R-:W-:-:S04]  /*8a00*/  FMNMX R3, R3, R0, !PT ;  /* 0x0000000003037209 */ /* 0x000fc80007800000 */
[----:B------:R-:W-:-:S07]  /*8a10*/  MOV R0, R3 ;  /* 0x0000000300007202 */ /* 0x000fce0000000f00 */
[----:B------:R-:W-:Y:S05]  /*8a20*/  WARPSYNC.COLLECTIVE R7, `(.L_x_7046) ;  /* 0x0000000007087348 */ /* 0x000fea0003c00000 */
[----:B------:R0:W1:Y:S02]  /*8a30*/  SHFL.DOWN P0, R9, R0, R6, R11 ;  /* 0x0800000600097389 */ /* 0x000064000000000b */
[----:B01----:R-:W-:Y:S01]  /*8a40*/  ENDCOLLECTIVE ;  /* 0x000000000000791b */ /* 0x003fe20003800000 */
.L_x_7046:
[----:B------:R-:W-:Y:S01]  /*8a50*/  HFMA2.MMA R6, -RZ, RZ, 0, 2.384185791015625e-07 ;  /* 0x00000004ff067435 */ /* 0x000fe200000001ff */
[----:B------:R-:W-:-:S04]  /*8a60*/  MOV R2, R9 ;  /* 0x0000000900027202 */ /* 0x000fc80000000f00 */
[----:B------:R-:W-:-:S04]  /*8a70*/  FMNMX R2, R3, R2, !PT ;  /* 0x0000000203027209 */ /* 0x000fc80007800000 */
[----:B------:R-:W-:-:S07]  /*8a80*/  MOV R0, R2 ;  /* 0x0000000200007202 */ /* 0x000fce0000000f00 */
[----:B------:R-:W-:Y:S05]  /*8a90*/  WARPSYNC.COLLECTIVE R7, `(.L_x_7047) ;  /* 0x0000000007087348 */ /* 0x000fea0003c00000 */
[----:B------:R0:W1:Y:S02]  /*8aa0*/  SHFL.DOWN P0, R9, R0, R6, R11 ;  /* 0x0800000600097389 */ /* 0x000064000000000b */
[----:B01----:R-:W-:Y:S01]  /*8ab0*/  ENDCOLLECTIVE ;  /* 0x000000000000791b */ /* 0x003fe20003800000 */
.L_x_7047:
[----:B------:R-:W-:Y:S01]  /*8ac0*/  HFMA2.MMA R6, -RZ, RZ, 0, 1.1920928955078125e-07 ;  /* 0x00000002ff067435 */ /* 0x000fe200000001ff */
[----:B------:R-:W-:-:S04]  /*8ad0*/  MOV R5, R9 ;  /* 0x0000000900057202 */ /* 0x000fc80000000f00 */
[----:B------:R-:W-:-:S04]  /*8ae0*/  FMNMX R5, R2, R5, !PT ;  /* 0x0000000502057209 */ /* 0x000fc80007800000 */
[----:B------:R-:W-:-:S07]  /*8af0*/  MOV R0, R5 ;  /* 0x0000000500007202 */ /* 0x000fce0000000f00 */
[----:B------:R-:W-:Y:S05]  /*8b00*/  WARPSYNC.COLLECTIVE R7, `(.L_x_7048) ;  /* 0x0000000007087348 */ /* 0x000fea0003c00000 */
[----:B------:R0:W1:Y:S02]  /*8b10*/  SHFL.DOWN P0, R9, R0, R6, R11 ;  /* 0x0800000600097389 */ /* 0x000064000000000b */
[----:B01----:R-:W-:Y:S01]  /*8b20*/  ENDCOLLECTIVE ;  /* 0x000000000000791b */ /* 0x003fe20003800000 */
.L_x_7048:
[----:B------:R-:W-:Y:S01]  /*8b30*/  HFMA2.MMA R6, -RZ, RZ, 0, 5.9604644775390625e-08 ;  /* 0x00000001ff067435 */ /* 0x000fe200000001ff */
[----:B------:R-:W-:-:S04]  /*8b40*/  MOV R4, R9 ;  /* 0x0000000900047202 */ /* 0x000fc80000000f00 */
[----:B------:R-:W-:-:S04]  /*8b50*/  FMNMX R4, R5, R4, !PT ;  /* 0x0000000405047209 */ /* 0x000fc80007800000 */
[----:B------:R-:W-:-:S07]  /*8b60*/  MOV R0, R4 ;  /* 0x0000000400007202 */ /* 0x000fce0000000f00 */
[----:B------:R-:W-:Y:S05]  /*8b70*/  WARPSYNC.COLLECTIVE R7, `(.L_x_7049) ;  /* 0x0000000007087348 */ /* 0x000fea0003c00000 */
[----:B------:R0:W1:Y:S02]  /*8b80*/  SHFL.DOWN P0, R9, R0, R6, R11 ;  /* 0x0800000600097389 */ /* 0x000064000000000b */
[----:B01----:R-:W-:Y:S01]  /*8b90*/  ENDCOLLECTIVE ;  /* 0x000000000000791b */ /* 0x003fe20003800000 */
.L_x_7049:
[----:B------:R-:W-:Y:S05]  /*8ba0*/  BRA `(.L_x_7050) ;  /* 0xffffffe800287947 */ /* 0x000fea000383ffff */
.L_x_7030:
[----:B------:R-:W-:Y:S01]  /*8bb0*/  HFMA2.MMA R11, -RZ, RZ, 0, 1.847743988037109375e-06 ;  /* 0x0000001fff0b7435 */ /* 0x000fe200000001ff */
[----:B------:R-:W-:Y:S02]  /*8bc0*/  MOV R6, 0x2 ;  /* 0x0000000200067802 */ /* 0x000fe40000000f00 */
[----:B------:R-:W-:-:S08]  /*8bd0*/  MOV R7, 0xffffffff ;  /* 0xffffffff00077802 */ /* 0x000fd00000000f00 */
[----:B012---:R-:W-:Y:S05]  /*8be0*/  WARPSYNC.COLLECTIVE R7, `(.L_x_7051) ;  /* 0x0000000007087348 */ /* 0x007fea0003c00000 */
[----:B--2---:R2:W3:Y:S02]  /*8bf0*/  SHFL.DOWN P0, R9, R0, R6, R11 ;  /* 0x0800000600097389 */ /* 0x0044e4000000000b */
[----:B0123--:R-:W-:Y:S01]  /*8c00*/  ENDCOLLECTIVE ;  /* 0x000000000000791b */ /* 0x00ffe20003800000 */
.L_x_7051:
[----:B------:R-:W-:Y:S01]  /*8c10*/  HFMA2.MMA R6, -RZ, RZ, 0, 5.9604644775390625e-08 ;  /* 0x00000001ff067435 */ /* 0x000fe200000001ff */
[----:B------:R-:W-:-:S04]  /*8c20*/  MOV R3, R9 ;  /* 0x0000000900037202 */ /* 0x000fc80000000f00 */
[----:B------:R-:W-:-:S04]  /*8c30*/  FMNMX R3, R3, R0, !PT ;  /* 0x0000000003037209 */ /* 0x000fc80007800000 */
[----:B------:R-:W-:-:S07]  /*8c40*/  MOV R0, R3 ;  /* 0x0000000300007202 */ /* 0x000fce0000000f00 */
[----:B------:R-:W-:Y:S05]  /*8c50*/  WARPSYNC.COLLECTIVE R7, `(.L_x_7052) ;  /* 0x0000000007087348 */ /* 0x000fea0003c00000 */
[----:B------:R0:W1:Y:S02]  /*8c60*/  SHFL.DOWN P0, R9, R0, R6, R11 ;  /* 0x0800000600097389 */ /* 0x000064000000000b */
[----:B01----:R-:W-:Y:S01]  /*8c70*/  ENDCOLLECTIVE ;  /* 0x000000000000791b */ /* 0x003fe20003800000 */
.L_x_7052:
[----:B------:R-:W-:Y:S01]  /*8c80*/  MOV R2, R9 ;  /* 0x0000000900027202 */ /* 0x000fe20000000f00 */
[----:B------:R-:W-:Y:S06]  /*8c90*/  BRA `(.L_x_7053) ;  /* 0xffffffe800687947 */ /* 0x000fec000383ffff */
        .weak           $__internal_72_$__cuda_sm20_rcp_rn_f32_slowpath
        .type           $__internal_72_$__cuda_sm20_rcp_rn_f32_slowpath,@function
        .size           $__internal_72_$__cuda_sm20_rcp_rn_f32_slowpath,(.L_x_14408 - $__internal_72_$__cuda_sm20_rcp_rn_f32_slowpath)
$__internal_72_$__cuda_sm20_rcp_rn_f32_slowpath:
        /* <DEDUP_REMOVED lines=15> */
.L_x_7055:
        /* <DEDUP_REMOVED lines=33> */
.L_x_7057:
[----:B------:R-:W0:Y:S02]  /*8fa0*/  MUFU.RCP R5, R5 ;  /* 0x0000000500057308 */ /* 0x000e240000001000 */
.L_x_7056:
[----:B------:R-:W-:Y:S05]  /*8fb0*/  BSYNC B1 ;  /* 0x0000000000017941 */ /* 0x000fea0003800000 */
.L_x_7054:
[----:B------:R-:W-:Y:S01]  /*8fc0*/  HFMA2.MMA R239, -RZ, RZ, 0, 0 ;  /* 0x00000000ffef7435 */ /* 0x000fe200000001ff */
[----:B------:R-:W-:-:S05]  /*8fd0*/  MOV R238, R235 ;  /* 0x000000eb00ee7202 */ /* 0x000fca0000000f00 */
[----:B0-----:R-:W-:Y:S05]  /*8fe0*/  RET.REL.NODEC R238 `(_ZN18transformer_engine13normalization19ln_fwd_tuned_kernelINS0_13Kernel_traitsIff6__halffjLj24576ELj2ELj1ELj4ELj16ENS0_18Kernel_traits_baseILj24576EffS3_fjLj128EEEEEEEvNS0_19ForwardKernelParamsE) ;  /* 0xffffff70ee047950 */ /* 0x001fea0003c3ffff */
.L_x_7058:
        /* <DEDUP_REMOVED lines=9> */
.L_x_14408:


//--------------------- .text._ZN18transformer_engine13normalization19ln_fwd_tuned_kernelINS0_13Kernel_traitsI6__halfS3_S3_fjLj24576ELj2ELj1ELj4ELj16ENS0_18Kernel_traits_baseILj24576ES3_S3_S3_fjLj128EEEEEEEvNS0_19ForwardKernelParamsE --------------------------
	.section	.text._ZN18transformer_engine13normalization19ln_fwd_tuned_kernelINS0_13Kernel_traitsI6__halfS3_S3_fjLj24576ELj2ELj1ELj4ELj16ENS0_18Kernel_traits_baseILj24576ES3_S3_S3_fjLj128EEEEEEEvNS0_19ForwardKernelParamsE,"ax",@progbits
	.align	128
        .global         _ZN18transformer_engine13normalization19ln_fwd_tuned_kernelINS0_13Kernel_traitsI6__halfS3_S3_fjLj24576ELj2ELj1ELj4ELj16ENS0_18Kernel_traits_baseILj24576ES3_S3_S3_fjLj128EEEEEEEvNS0_19ForwardKernelParamsE
        .type           _ZN18transformer_engine13normalization19ln_fwd_tuned_kernelINS0_13Kernel_traitsI6__halfS3_S3_fjLj24576ELj2ELj1ELj4ELj16ENS0_18Kernel_traits_baseILj24576ES3_S3_S3_fjLj128EEEEEEEvNS0_19ForwardKernelParamsE,@function
        .size           _ZN18transformer_engine13normalization19ln_fwd_tuned_kernelINS0_13Kernel_traitsI6__halfS3_S3_fjLj24576ELj2ELj1ELj4ELj16ENS0_18Kernel_traits_baseILj24576ES3_S3_S3_fjLj128EEEEEEEvNS0_19ForwardKernelParamsE,(.L_x_14409 - _ZN18transformer_engine13normalization19ln_fwd_tuned_kernelINS0_13Kernel_traitsI6__halfS3_S3_fjLj24576ELj2ELj1ELj4ELj16ENS0_18Kernel_traits_baseILj24576ES3_S3_S3_fjLj128EEEEEEEvNS0_19ForwardKernelParamsE)
        .other          _ZN18transformer_engine13normalization19ln_fwd_tuned_kernelINS0_13Kernel_traitsI6__halfS3_S3_fjLj24576ELj2ELj1ELj4ELj16ENS0_18Kernel_traits_baseILj24576ES3_S3_S3_fjLj128EEEEEEEvNS0_19ForwardKernelParamsE,@"STO_CUDA_ENTRY STV_DEFAULT"
_ZN18transformer_engine13normalization19ln_fwd_tuned_kernelINS0_13Kernel_traitsI6__halfS3_S3_fjLj24576ELj2ELj1ELj4ELj16ENS0_18Kernel_traits_baseILj24576ES3_S3_S3_fjLj128EEEEEEEvNS0_19ForwardKernelParamsE:
.text._ZN18transformer_engine13normalization19ln_fwd_tuned_kernelINS0_13Kernel_traitsI6__halfS3_S3_fjLj24576ELj2ELj1ELj4ELj16ENS0_18Kernel_traits_baseILj24576ES3_S3_S3_fjLj128EEEEEEEvNS0_19ForwardKernelParamsE:
        /* <DEDUP_REMOVED lines=52> */
.L_x_7072:
        /* <DEDUP_REMOVED lines=60> */
[----:B------:R-:W-:Y:S02]  /*0700*/  HADD2.F32 R169, -RZ, R125.H1_H1 ;  /* 0x3000007dffa97230 */ /* 0x000fe40000004100 */
[----:B------:R-:W-:-:S04]  /*0710*/  IMAD.WIDE.U32 R164, R165, 0x10, R170 ;  /* 0x00000010a5a47825 */ /* 0x000fc800078e00aa */
[----:B------:R-:W-:Y:S01]  /*0720*/  FADD R166, R124, R167 ;  /* 0x000000a77ca67221 */ /* 0x000fe20000000000 */
[----:B------:R-:W-:-:S03]  /*0730*/  HADD2.F32 R125, -RZ, R126.H0_H0 ;  /* 0x2000007eff7d7230 */ /* 0x000fc60000004100 */
[----:B------:R-:W-:Y:S01]  /*0740*/  FADD R172, R169, R166 ;  /* 0x000000a6a9ac7221 */ /* 0x000fe20000000000 */
[----:B------:R-:W-:Y:S01]  /*0750*/  HADD2.F32 R170, -RZ, R126.H1_H1 ;  /* 0x3000007effaa7230 */ /* 0x000fe20000004100 */
[----:B------:R-:W2:Y:S02]  /*0760*/  LDG.E.128 R164, desc[UR4][R164.64] ;  /* 0x00000004a4a47981 */ /* 0x000ea4000c1e1d00 */
        /* <DEDUP_REMOVED lines=385> */
.L_x_7091:
        /* <DEDUP_REMOVED lines=10> */
[----:B------:R-:W-:Y:S01]  /*2020*/  @!P0 IADD3 R218, R151, 0x10, RZ ;  /* 0x0000001097da8810 */ /* 0x000fe20007ffe0ff */
[----:B-1----:R-:W-:Y:S01]  /*2030*/  FADD R151, R220, R153 ;  /* 0x00000099dc977221 */ /* 0x002fe20000000000 */
[----:B--2---:R-:W-:Y:S02]  /*2040*/  @!P1 LEA R149, R149, R148, 0x18 ;  /* 0x0000009495959211 */ /* 0x004fe400078ec0ff */
[----:B------:R-:W-:Y:S02]  /*2050*/  @!P1 IADD3 R148, R152, R222, RZ ;  /* 0x000000de98949210 */ /* 0x000fe40007ffe0ff */
[----:B------:R-:W-:Y:S02]  /*2060*/  @!P0 IADD3 R152, R23, R152, RZ ;  /* 0x0000009817988210 */ /* 0x000fe40007ffe0ff */
[----:B------:R-:W-:Y:S02]  /*2070*/  @!P1 LEA R221, R148, R149, 0x3 ;  /* 0x0000009594dd9211 */ /* 0x000fe400078e18ff */
[----:B------:R-:W-:-:S03]  /*2080*/  CS2R R148, SRZ ;  /* 0x0000000000947805 */ /* 0x000fc6000001ff00 */
        /* <DEDUP_REMOVED lines=13> */
[----:B0-----:R1:W0:Y:S08]  /*2160*/  SHFL.DOWN PT, R220, R149, 0x2, 0x1f ;  /* 0x08401f0095dc7f89 */ /* 0x00123000000e0000 */
[----:B------:R-:W-:Y:S05]  /*2170*/  @P0 BRA `(.L_x_7062) ;  /* 0x0000000000140947 */ /* 0x000fea0003800000 */
[----:B------:R-:W-:Y:S02]  /*2180*/  MOV R150, R152 ;  /* 0x0000009800967202 */ /* 0x000fe40000000f00 */
[----:B------:R-:W-:-:S07]  /*2190*/  MOV R222, 0x21b0 ;  /* 0x000021b000de7802 */ /* 0x000fce0000000f00 */
[----:B012--5:R-:W-:Y:S05]  /*21a0*/  CALL.REL.NOINC `($__internal_73_$__cuda_sm20_rcp_rn_f32_slowpath) ;  /* 0x0000005400cc7944 */ /* 0x027fea0003c00000 */
[----:B------:R-:W-:Y:S01]  /*21b0*/  MOV R150, R223 ;  /* 0x000000df00967202 */ /* 0x000fe20000000f00 */
[----:B------:R-:W-:Y:S06]  /*21c0*/  BRA `(.L_x_7063) ;  /* 0x0000000000107947 */ /* 0x000fec0003800000 */
.L_x_7062:
[----:B------:R-:W3:Y:S02]  /*21d0*/  MUFU.RCP R151, R152 ;  /* 0x0000009800977308 */ /* 0x000ee40000001000 */
[----:B---3--:R-:W-:-:S04]  /*21e0*/  FFMA R150, R152, R151, -1 ;  /* 0xbf80000098967423 */ /* 0x008fc80000000097 */
[----:B------:R-:W-:-:S04]  /*21f0*/  FADD.FTZ R150, -R150, -RZ ;  /* 0x800000ff96967221 */ /* 0x000fc80000010100 */
[----:B------:R-:W-:-:S07]  /*2200*/  FFMA R150, R151, R150, R151 ;  /* 0x0000009697967223 */ /* 0x000fce0000000097 */
.L_x_7063:
[----:B------:R-:W-:Y:S05]  /*2210*/  BSYNC B0 ;  /* 0x0000000000007941 */ /* 0x000fea0003800000 */
.L_x_7061:
[----:B------:R-:W3:Y:S01]  /*2220*/  SHFL.DOWN PT, R153, R152, 0x1, 0x1f ;  /* 0x08201f0098997f89 */ /* 0x000ee200000e0000 */
[----:B--2---:R-:W-:Y:S01]  /*2230*/  FADD R151, -R221, R148 ;  /* 0x00000094dd977221 */ /* 0x004fe20000000100 */
[----:B------:R-:W-:Y:S01]  /*2240*/  FMUL R224, R218, R221 ;  /* 0x000000dddae07220 */ /* 0x000fe20000400000 */
[----:B------:R-:W-:Y:S02]  /*2250*/  BSSY B0, `(.L_x_7064) ;  /* 0x0000018000007945 */ /* 0x000fe40003800000 */
[----:B------:R-:W-:Y:S01]  /*2260*/  FMUL R222, R151, R151 ;  /* 0x0000009797de7220 */ /* 0x000fe20000400000 */
[----:B0-----:R-:W-:Y:S01]  /*2270*/  FADD R151, R220, R149 ;  /* 0x00000095dc977221 */ /* 0x001fe20000000000 */
[----:B-1----:R-:W-:Y:S02]  /*2280*/  FFMA R149, R219, R148, R224 ;  /* 0x00000094db957223 */ /* 0x002fe400000000e0 */
        /* <DEDUP_REMOVED lines=13> */
[----:B-----5:R-:W-:Y:S05]  /*2360*/  CALL.REL.NOINC `($__internal_73_$__cuda_sm20_rcp_rn_f32_slowpath) ;  /* 0x00000054005c7944 */ /* 0x020fea0003c00000 */
[----:B------:R-:W-:Y:S01]  /*2370*/  MOV R220, R223 ;  /* 0x000000df00dc7202 */ /* 0x000fe20000000f00 */
[----:B------:R-:W-:Y:S06]  /*2380*/  BRA `(.L_x_7066) ;  /* 0x0000000000107947 */ /* 0x000fec0003800000 */
.L_x_7065:
[----:B------:R-:W0:Y:S02]  /*2390*/  MUFU.RCP R220, R221 ;  /* 0x000000dd00dc7308 */ /* 0x000e240000001000 */
[----:B0-----:R-:W-:-:S04]  /*23a0*/  FFMA R150, R221, R220, -1 ;  /* 0xbf800000dd967423 */ /* 0x001fc800000000dc */
[----:B------:R-:W-:-:S04]  /*23b0*/  FADD.FTZ R151, -R150, -RZ ;  /* 0x800000ff96977221 */ /* 0x000fc80000010100 */
[----:B------:R-:W-:-:S07]  /*23c0*/  FFMA R220, R220, R151, R220 ;  /* 0x00000097dcdc7223 */ /* 0x000fce00000000dc */
.L_x_7066:
[----:B------:R-:W-:Y:S05]  /*23d0*/  BSYNC B0 ;  /* 0x0000000000007941 */ /* 0x000fea0003800000 */
.L_x_7064:
        /* <DEDUP_REMOVED lines=49> */
.L_x_7068:
[----:B------:R-:W2:Y:S04]  /*26f0*/  LDG.E.STRONG.GPU R148, desc[UR4][R152.64] ;  /* 0x0000000498947981 */ /* 0x000ea8000c1ef900 */
[----:B--2---:R-:W-:Y:S01]  /*2700*/  CCTL.IVALL ;  /* 0x00000000ff00798f */ /* 0x004fe20002000000 */
[----:B------:R-:W-:Y:S05]  /*2710*/  YIELD ;  /* 0x0000000000007946 */ /* 0x000fea0003800000 */
[----:B------:R-:W-:-:S13]  /*2720*/  ISETP.NE.AND P1, PT, R148, R221, PT ;  /* 0x000000dd9400720c */ /* 0x000fda0003f25270 */
[----:B------:R-:W-:Y:S05]  /*2730*/  @P1 BRA `(.L_x_7068) ;  /* 0xfffffffc00ec1947 */ /* 0x000fea000383ffff */
.L_x_7067:
        /* <DEDUP_REMOVED lines=19> */
[----:B012--5:R-:W-:Y:S05]  /*2870*/  CALL.REL.NOINC `($__internal_73_$__cuda_sm20_rcp_rn_f32_slowpath) ;  /* 0x0000005000187944 */ /* 0x027fea0003c00000 */
[----:B------:R-:W-:Y:S01]  /*2880*/  MOV R150, R223 ;  /* 0x000000df00967202 */ /* 0x000fe20000000f00 */
[----:B------:R-:W-:Y:S06]  /*2890*/  BRA `(.L_x_7071) ;  /* 0x0000000000107947 */ /* 0x000fec0003800000 */
.L_x_7070:
[----:B------:R-:W3:Y:S02]  /*28a0*/  MUFU.RCP R150, R223 ;  /* 0x000000df00967308 */ /* 0x000ee40000001000 */
[----:B---3--:R-:W-:-:S04]  /*28b0*/  FFMA R151, R223, R150, -1 ;  /* 0xbf800000df977423 */ /* 0x008fc80000000096 */
[----:B------:R-:W-:-:S04]  /*28c0*/  FADD.FTZ R151, -R151, -RZ ;  /* 0x800000ff97977221 */ /* 0x000fc80000010100 */
[----:B------:R-:W-:-:S07]  /*28d0*/  FFMA R150, R150, R151, R150 ;  /* 0x0000009796967223 */ /* 0x000fce0000000096 */
.L_x_7071:
[----:B------:R-:W-:Y:S05]  /*28e0*/  BSYNC B0 ;  /* 0x0000000000007941 */ /* 0x000fea0003800000 */
.L_x_7069:
[----:B-1----:R-:W-:Y:S01]  /*28f0*/  FADD R151, -R219, R148 ;  /* 0x00000094db977221 */ /* 0x002fe20000000100 */
[----:B0-2---:R-:W-:Y:S01]  /*2900*/  FADD R149, R218, R149 ;  /* 0x00000095da957221 */ /* 0x005fe20000000000 */
[----:B------:R-:W-:Y:S01]  /*2910*/  ULDC.U8 UR6, c[0x0][0x250] ;  /* 0x0000940000067ab9 */ /* 0x000fe20000000000 */
[----:B-----5:R-:W-:Y:S02]  /*2920*/  HADD2.F32 R217, -RZ, R72.H0_H0 ;  /* 0x20000048ffd97230 */ /* 0x020fe40000004100 */
[----:B------:R-:W-:Y:S01]  /*2930*/  FMUL R220, R151, R151 ;  /* 0x0000009797dc7220 */ /* 0x000fe20000400000 */
[----:B------:R-:W-:Y:S01]  /*2940*/  ISETP.NE.AND P2, PT, RZ, UR6, PT ;  /* 0x00000006ff007c0c */ /* 0x000fe2000bf45270 */
[----:B------:R-:W-:Y:S01]  /*2950*/  ULDC.64 UR6, c[0x0][0x288] ;  /* 0x0000a20000067ab9 */ /* 0x000fe20000000a00 */
[----:B------:R-:W-:Y:S02]  /*2960*/  HADD2.F32 R221, -RZ, R121.H1_H1 ;  /* 0x30000079ffdd7230 */ /* 0x000fe40000004100 */
[----:B------:R-:W-:Y:S01]  /*2970*/  FMUL R151, R220, R153 ;  /* 0x00000099dc977220 */ /* 0x000fe20000400000 */
[----:B------:R-:W-:Y:S01]  /*2980*/  HADD2.F32 R223, -RZ, R73.H1_H1 ;  /* 0x30000049ffdf7230 */ /* 0x000fe20000004100 */
[----:B------:R-:W-:Y:S01]  /*2990*/  IADD3 R19, R19, 0x1, RZ ;  /* 0x0000000113137810 */ /* 0x000fe20007ffe0ff */
[----:B------:R-:W-:-:S02]  /*29a0*/  HADD2.F32 R225, -RZ, R122.H0_H0 ;  /* 0x2000007affe17230 */ /* 0x000fc40000004100 */
[C---:B------:R-:W-:Y:S01]  /*29b0*/  FMUL R218, R152.reuse, R151 ;  /* 0x0000009798da7220 */ /* 0x040fe20000400000 */
[----:B------:R-:W-:Y:S01]  /*29c0*/  FMUL R152, R152, R219 ;  /* 0x000000db98987220 */ /* 0x000fe20000400000 */
[----:B------:R-:W0:Y:S01]  /*29d0*/  LDC R151, c[0x0][0x268] ;  /* 0x00009a00ff977b82 */ /* 0x000e220000000800 */
[----:B------:R-:W-:Y:S02]  /*29e0*/  HADD2.F32 R219, -RZ, R73.H0_H0 ;  /* 0x20000049ffdb7230 */ /* 0x000fe40000004100 */
[----:B------:R-:W-:Y:S01]  /*29f0*/  FFMA R218, R218, R150, R149 ;  /* 0x00000096dada7223 */ /* 0x000fe20000000095 */
[----:B------:R-:W-:Y:S01]  /*2a00*/  FFMA R153, R153, R148, R152 ;  /* 0x0000009499997223 */ /* 0x000fe20000000098 */
[----:B------:R-:W-:Y:S01]  /*2a10*/  SHF.L.U32 R152, R24, 0x7, RZ ;  /* 0x0000000718987819 */ /* 0x000fe200000006ff */
[----:B------:R-:W-:Y:S01]  /*2a20*/  @P2 FADD R221, R221, 1 ;  /* 0x3f800000dddd2421 */ /* 0x000fe20000000000 */
[----:B------:R-:W-:Y:S02]  /*2a30*/  HADD2.F32 R227, -RZ, R74.H0_H0 ;  /* 0x2000004affe37230 */ /* 0x000fe40000004100 */
[----:B------:R-:W-:Y:S01]  /*2a40*/  FMUL R148, R153, R150 ;  /* 0x0000009699947220 */ /* 0x000fe20000400000 */
[----:B------:R-:W0:Y:S01]  /*2a50*/  SHFL.IDX PT, R218, R218, RZ, 0x1f ;  /* 0x00001fffdada7589 */ /* 0x000e2200000e0000 */
[----:B------:R-:W-:Y:S01]  /*2a60*/  HADD2.F32 R153, -RZ, R120.H0_H0 ;  /* 0x20000078ff997230 */ /* 0x000fe20000004100 */
[----:B------:R-:W-:Y:S01]  /*2a70*/  LOP3.LUT R152, R152, 0x80, R23, 0xe2, !PT ;  /* 0x0000008098987812 */ /* 0x000fe200078ee217 */
[----:B------:R-:W-:Y:S01]  /*2a80*/  @P2 FADD R225, R225, 1 ;  /* 0x3f800000e1e12421 */ /* 0x000fe20000000000 */
[----:B------:R-:W-:Y:S01]  /*2a90*/  HADD2.F32 R220, -RZ, R69.H1_H1 ;  /* 0x30000045ffdc7230 */ /* 0x000fe20000004100 */
[----:B------:R-:W1:Y:S01]  /*2aa0*/  SHFL.IDX PT, R148, R148, RZ, 0x1f ;  /* 0x00001fff94947589 */ /* 0x000e6200000e0000 */
[----:B------:R-:W-:Y:S01]  /*2ab0*/  @P2 FADD R153, R153, 1 ;  /* 0x3f80000099992421 */ /* 0x000fe20000000000 */
[----:B------:R-:W-:Y:S01]  /*2ac0*/  HADD2.F32 R229, -RZ, R58.H0_H0 ;  /* 0x2000003affe57230 */ /* 0x000fe20000004100 */
[----:B------:R-:W-:Y:S01]  /*2ad0*/  LOP3.LUT R19, R19, 0x3, RZ, 0xc0, !PT ;  /* 0x0000000313137812 */ /* 0x000fe200078ec0ff */
[----:B0-----:R-:W-:Y:S01]  /*2ae0*/  FFMA R151, R218, 4.0690105379326269031e-05, R151 ;  /* 0x382aaaabda977823 */ /* 0x001fe20000000097 */
[----:B------:R-:W-:-:S04]  /*2af0*/  IMAD R218, R20, 0xc00, RZ ;  /* 0x00000c0014da7824 */ /* 0x000fc800078e02ff */
[----:B------:R-:W-:Y:S01]  /*2b00*/  FSETP.GEU.AND P0, PT, |R151|, 1.175494350822287508e-38, PT ;  /* 0x008000009700780b */ /* 0x000fe20003f0e200 */
[--C-:B-1----:R-:W-:Y:S01]  /*2b10*/  FADD R150, R9, -R148.reuse ;  /* 0x8000009409967221 */ /* 0x102fe20000000000 */
[--C-:B------:R-:W-:Y:S01]  /*2b20*/  FADD R8, R8, -R148.reuse ;  /* 0x8000009408087221 */ /* 0x100fe20000000000 */
[----:B------:R-:W-:Y:S01]  /*2b30*/  LOP3.LUT R9, R152, 0x60, R25, 0xf8, !PT ;  /* 0x0000006098097812 */ /* 0x000fe200078ef819 */
[--C-:B------:R-:W-:Y:S01]  /*2b40*/  FADD R152, R7, -R148.reuse ;  /* 0x8000009407987221 */ /* 0x100fe20000000000 */
[--C-:B------:R-:W-:Y:S01]  /*2b50*/  FADD R6, R6, -R148.reuse ;  /* 0x8000009406067221 */ /* 0x100fe20000000000 */
[--C-:B------:R-:W-:Y:S01]  /*2b60*/  FADD R4, R4, -R148.reuse ;  /* 0x8000009404047221 */ /* 0x100fe20000000000 */
[----:B------:R-:W-:Y:S01]  /*2b70*/  LOP3.LUT R9, R218, R9, RZ, 0xfc, !PT ;  /* 0x00000009da097212 */ /* 0x000fe200078efcff */
        /* <DEDUP_REMOVED lines=18> */
[----:B0-----:R-:W-:-:S02]  /*2ca0*/  HADD2.F32 R151, -RZ, R120.H1_H1 ;  /* 0x30000078ff977230 */ /* 0x001fc40000004100 */
[--C-:B------:R-:W-:Y:S01]  /*2cb0*/  FADD R180, R180, -R148.reuse ;  /* 0x80000094b4b47221 */ /* 0x100fe20000000000 */
[--C-:B------:R-:W-:Y:S01]  /*2cc0*/  FADD R136, R136, -R148.reuse ;  /* 0x8000009488887221 */ /* 0x100fe20000000000 */
[--C-:B------:R-:W-:Y:S01]  /*2cd0*/  FADD R138, R138, -R148.reuse ;  /* 0x800000948a8a7221 */ /* 0x100fe20000000000 */
[--C-:B------:R-:W-:Y:S01]  /*2ce0*/  FADD R182, R182, -R148.reuse ;  /* 0x80000094b6b67221 */ /* 0x100fe20000000000 */
[----:B------:R-:W-:Y:S01]  /*2cf0*/  @P2 FADD R151, R151, 1 ;  /* 0x3f80000097972421 */ /* 0x000fe20000000000 */
        /* <DEDUP_REMOVED lines=12> */
[C---:B------:R-:W-:Y:S01]  /*2dc0*/  FMUL R6, R149.reuse, R6 ;  /* 0x0000000695067220 */ /* 0x040fe20000400000 */
[----:B------:R-:W-:Y:S02]  /*2dd0*/  HADD2.F32 R217, -RZ, R121.H0_H0 ;  /* 0x20000079ffd97230 */ /* 0x000fe40000004100 */
[C---:B------:R-:W-:Y:S01]  /*2de0*/  FMUL R218, R149.reuse, R218 ;  /* 0x000000da95da7220 */ /* 0x040fe20000400000 */
[----:B------:R-:W-:Y:S01]  /*2df0*/  FMUL R4, R149, R4 ;  /* 0x0000000495047220 */ /* 0x000fe20000400000 */
[----:B------:R-:W-:Y:S01]  /*2e00*/  FFMA R8, R8, R151, R153 ;  /* 0x0000009708087223 */ /* 0x000fe20000000099 */
[----:B------:R-:W-:Y:S02]  /*2e10*/  HADD2.F32 R151, -RZ, R122.H1_H1 ;  /* 0x3000007aff977230 */ /* 0x000fe40000004100 */
[----:B------:R-:W-:Y:S01]  /*2e20*/  @P2 FADD R217, R217, 1 ;  /* 0x3f800000d9d92421 */ /* 0x000fe20000000000 */
[----:B------:R-:W-:Y:S01]  /*2e30*/  FFMA R6, R6, R221, R223 ;  /* 0x000000dd06067223 */ /* 0x000fe200000000df */
[----:B------:R-:W-:Y:S01]  /*2e40*/  @P0 FMNMX R21, R21, |R150|, !PT ;  /* 0x4000009615150209 */ /* 0x000fe20007800000 */
[----:B------:R-:W-:-:S02]  /*2e50*/  HADD2.F32 R153, -RZ, R74.H1_H1 ;  /* 0x3000004aff997230 */ /* 0x000fc40000004100 */
[----:B------:R-:W-:Y:S01]  /*2e60*/  FFMA R7, R152, R217, R219 ;  /* 0x000000d998077223 */ /* 0x000fe200000000db */
[----:B------:R-:W-:Y:S01]  /*2e70*/  HADD2.F32 R217, -RZ, R123.H0_H0 ;  /* 0x2000007bffd97230 */ /* 0x000fe20000004100 */
[----:B------:R-:W-:Y:S01]  /*2e80*/  @P0 FMNMX R21, R21, |R8|, !PT ;  /* 0x4000000815150209 */ /* 0x000fe20007800000 */
[----:B------:R-:W-:Y:S01]  /*2e90*/  FFMA R5, R218, R225, R227 ;  /* 0x000000e1da057223 */ /* 0x000fe200000000e3 */
[----:B------:R-:W-:Y:S01]  /*2ea0*/  @P2 FADD R151, R151, 1 ;  /* 0x3f80000097972421 */ /* 0x000fe20000000000 */
[----:B------:R-:W-:Y:S01]  /*2eb0*/  FADD R152, R3, -R148 ;  /* 0x8000009403987221 */ /* 0x000fe20000000000 */
[----:B------:R-:W-:Y:S01]  /*2ec0*/  @P0 FMNMX R21, R21, |R7|, !PT ;  /* 0x4000000715150209 */ /* 0x000fe20007800000 */
[----:B------:R-:W-:Y:S02]  /*2ed0*/  HADD2.F32 R219, -RZ, R75.H0_H0 ;  /* 0x2000004bffdb7230 */ /* 0x000fe40000004100 */
[----:B------:R-:W-:Y:S01]  /*2ee0*/  @P2 FADD R217, R217, 1 ;  /* 0x3f800000d9d92421 */ /* 0x000fe20000000000 */
[----:B------:R-:W-:Y:S01]  /*2ef0*/  HADD2.F32 R221, -RZ, R123.H1_H1 ;  /* 0x3000007bffdd7230 */ /* 0x000fe20000004100 */
[----:B------:R-:W-:Y:S01]  /*2f00*/  @P0 FMNMX R21, R21, |R6|, !PT ;  /* 0x4000000615150209 */ /* 0x000fe20007800000 */
[----:B------:R-:W-:Y:S01]  /*2f10*/  FMUL R152, R149, R152 ;  /* 0x0000009895987220 */ /* 0x000fe20000400000 */
[----:B------:R-:W-:Y:S01]  /*2f20*/  FFMA R4, R4, R151, R153 ;  /* 0x0000009704047223 */ /* 0x000fe20000000099 */
[----:B------:R-:W-:Y:S01]  /*2f30*/  HADD2.F32 R223, -RZ, R75.H1_H1 ;  /* 0x3000004bffdf7230 */ /* 0x000fe20000004100 */
[----:B------:R-:W-:Y:S01]  /*2f40*/  @P0 FMNMX R21, R21, |R5|, !PT ;  /* 0x4000000515150209 */ /* 0x000fe20007800000 */
[----:B------:R-:W-:-:S02]  /*2f50*/  HADD2.F32 R225, -RZ, R116.H0_H0 ;  /* 0x20000074ffe17230 */ /* 0x000fc40000004100 */
[----:B------:R-:W-:Y:S01]  /*2f60*/  @P2 FADD R221, R221, 1 ;  /* 0x3f800000dddd2421 */ /* 0x000fe20000000000 */
        /* <DEDUP_REMOVED lines=20> */
[----:B------:R-:W-:Y:S01]  /*30b0*/  FMUL R124, R149, R124 ;  /* 0x0000007c957c7220 */ /* 0x000fe20000400000 */
[----:B------:R-:W-:Y:S01]  /*30c0*/  FFMA R152, R168, R151, R153 ;  /* 0x00000097a8987223 */ /* 0x000fe20000000099 */
[----:B------:R-:W-:Y:S01]  /*30d0*/  @P0 FMNMX R21, R21, |R0|, !PT ;  /* 0x4000000015150209 */ /* 0x000fe20007800000 */
[----:B------:R-:W-:Y:S02]  /*30e0*/  HADD2.F32 R221, -RZ, R118.H0_H0 ;  /* 0x20000076ffdd7230 */ /* 0x000fe40000004100 */
[----:B------:R-:W-:Y:S01]  /*30f0*/  @P2 FADD R218, R218, 1 ;  /* 0x3f800000dada2421 */ /* 0x000fe20000000000 */
[----:B------:R-:W-:Y:S01]  /*3100*/  FFMA R151, R124, R217, R219 ;  /* 0x000000d97c977223 */ /* 0x000fe200000000db */
[----:B------:R-:W-:Y:S01]  /*3110*/  @P0 FMNMX R21, R21, |R152|, !PT ;  /* 0x4000009815150209 */ /* 0x000fe20007800000 */
[----:B------:R-:W-:Y:S02]  /*3120*/  HADD2.F32 R223, -RZ, R70.H0_H0 ;  /* 0x20000046ffdf7230 */ /* 0x000fe40000004100 */
[----:B------:R-:W-:Y:S01]  /*3130*/  @P2 FADD R221, R221, 1 ;  /* 0x3f800000dddd2421 */ /* 0x000fe20000000000 */
[----:B------:R-:W-:-:S02]  /*3140*/  HADD2.F32 R153, -RZ, R118.H1_H1 ;  /* 0x30000076ff997230 */ /* 0x000fc40000004100 */
[----:B------:R-:W-:Y:S01]  /*3150*/  FMUL R222, R149, R222 ;  /* 0x000000de95de7220 */ /* 0x000fe20000400000 */
[----:B------:R-:W-:Y:S01]  /*3160*/  FFMA R125, R125, R218, R220 ;  /* 0x000000da7d7d7223 */ /* 0x000fe200000000dc */
[----:B------:R-:W-:Y:S01]  /*3170*/  @P0 FMNMX R21, R21, |R151|, !PT ;  /* 0x4000009715150209 */ /* 0x000fe20007800000 */
[----:B------:R-:W-:Y:S02]  /*3180*/  HADD2.F32 R169, -RZ, R70.H1_H1 ;  /* 0x30000046ffa97230 */ /* 0x000fe40000004100 */
[--C-:B------:R-:W-:Y:S01]  /*3190*/  FADD R168, R171, -R148.reuse ;  /* 0x80000094aba87221 */ /* 0x100fe20000000000 */
[----:B------:R-:W-:Y:S02]  /*31a0*/  HADD2.F32 R217, -RZ, R119.H0_H0 ;  /* 0x20000077ffd97230 */ /* 0x000fe40000004100 */
[----:B------:R-:W-:Y:S01]  /*31b0*/  FFMA R124, R222, R221, R223 ;  /* 0x000000ddde7c7223 */ /* 0x000fe200000000df */
[----:B------:R-:W-:Y:S01]  /*31c0*/  @P2 FADD R153, R153, 1 ;  /* 0x3f80000099992421 */ /* 0x000fe20000000000 */
[----:B------:R-:W-:Y:S01]  /*31d0*/  FMUL R170, R149, R170 ;  /* 0x000000aa95aa7220 */ /* 0x000fe20000400000 */
[----:B------:R-:W-:Y:S01]  /*31e0*/  @P0 FMNMX R21, R21, |R125|, !PT ;  /* 0x4000007d15150209 */ /* 0x000fe20007800000 */
[----:B------:R-:W-:Y:S01]  /*31f0*/  FADD R222, R127, -R148 ;  /* 0x800000947fde7221 */ /* 0x000fe20000000000 */
[----:B------:R-:W-:-:S02]  /*3200*/  HADD2.F32 R219, -RZ, R71.H0_H0 ;  /* 0x20000047ffdb7230 */ /* 0x000fc40000004100 */
[----:B------:R-:W-:Y:S01]  /*3210*/  FMUL R127, R149, R168 ;  /* 0x000000a8957f7220 */ /* 0x000fe20000400000 */
[----:B------:R-:W-:Y:S02]  /*3220*/  HADD2.F32 R218, -RZ, R119.H1_H1 ;  /* 0x30000077ffda7230 */ /* 0x000fe40000004100 */
[----:B------:R-:W-:Y:S01]  /*3230*/  @P2 FADD R217, R217, 1 ;  /* 0x3f800000d9d92421 */ /* 0x000fe20000000000 */
[----:B------:R-:W-:Y:S01]  /*3240*/  FMUL R126, R149, R126 ;  /* 0x0000007e957e7220 */ /* 0x000fe20000400000 */
[----:B------:R-:W-:Y:S01]  /*3250*/  FFMA R168, R170, R153, R169 ;  /* 0x00000099aaa87223 */ /* 0x000fe200000000a9 */
[----:B------:R-:W-:Y:S01]  /*3260*/  @P0 FMNMX R21, R21, |R124|, !PT ;  /* 0x4000007c15150209 */ /* 0x000fe20007800000 */
[----:B------:R-:W-:Y:S02]  /*3270*/  HADD2.F32 R220, -RZ, R71.H1_H1 ;  /* 0x30000047ffdc7230 */ /* 0x000fe40000004100 */
[----:B------:R-:W-:Y:S01]  /*3280*/  @P2 FADD R218, R218, 1 ;  /* 0x3f800000dada2421 */ /* 0x000fe20000000000 */
[----:B------:R-:W-:-:S02]  /*3290*/  HADD2.F32 R221, -RZ, R112.H0_H0 ;  /* 0x20000070ffdd7230 */ /* 0x000fc40000004100 */
[----:B------:R-:W-:Y:S01]  /*32a0*/  FFMA R153, R126, R217, R219 ;  /* 0x000000d97e997223 */ /* 0x000fe200000000db */
        /* <DEDUP_REMOVED lines=8> */
[--C-:B------:R-:W-:Y:S01]  /*3330*/  FADD R170, R173, -R148.reuse ;  /* 0x80000094adaa7221 */ /* 0x100fe20000000000 */
[----:B------:R-:W-:Y:S02]  /*3340*/  HADD2.F32 R217, -RZ, R113.H0_H0 ;  /* 0x20000071ffd97230 */ /* 0x000fe40000004100 */
[----:B------:R-:W-:Y:S01]  /*3350*/  FFMA R126, R222, R221, R223 ;  /* 0x000000ddde7e7223 */ /* 0x000fe200000000df */
[----:B------:R-:W-:Y:S01]  /*3360*/  @P2 FADD R169, R169, 1 ;  /* 0x3f800000a9a92421 */ /* 0x000fe20000000000 */
[----:B------:R-:W-:Y:S01]  /*3370*/  FMUL R172, R149, R172 ;  /* 0x000000ac95ac7220 */ /* 0x000fe20000400000 */
[----:B------:R-:W-:Y:S01]  /*3380*/  @P0 FMNMX R21, R21, |R127|, !PT ;  /* 0x4000007f15150209 */ /* 0x000fe20007800000 */
[----:B------:R-:W-:Y:S01]  /*3390*/  FADD R222, R129, -R148 ;  /* 0x8000009481de7221 */ /* 0x000fe20000000000 */
[----:B------:R-:W-:Y:S02]  /*33a0*/  HADD2.F32 R219, -RZ, R65.H0_H0 ;  /* 0x20000041ffdb7230 */ /* 0x000fe40000004100 */
[----:B------:R-:W-:Y:S01]  /*33b0*/  FMUL R129, R149, R170 ;  /* 0x000000aa95817220 */ /* 0x000fe20000400000 */
[----:B------:R-:W-:-:S02]  /*33c0*/  HADD2.F32 R218, -RZ, R113.H1_H1 ;  /* 0x30000071ffda7230 */ /* 0x000fc40000004100 */
[----:B------:R-:W-:Y:S01]  /*33d0*/  @P2 FADD R217, R217, 1 ;  /* 0x3f800000d9d92421 */ /* 0x000fe20000000000 */
[----:B------:R-:W-:Y:S01]  /*33e0*/  FMUL R128, R149, R128 ;  /* 0x0000008095807220 */ /* 0x000fe20000400000 */
[----:B------:R-:W-:Y:S01]  /*33f0*/  FFMA R170, R172, R169, R171 ;  /* 0x000000a9acaa7223 */ /* 0x000fe200000000ab */
[----:B------:R-:W-:Y:S01]  /*3400*/  @P0 FMNMX R21, R21, |R126|, !PT ;  /* 0x4000007e15150209 */ /* 0x000fe20007800000 */
[----:B------:R-:W-:Y:S02]  /*3410*/  HADD2.F32 R220, -RZ, R65.H1_H1 ;  /* 0x30000041ffdc7230 */ /* 0x000fe40000004100 */
[----:B------:R-:W-:Y:S01]  /*3420*/  @P2 FADD R218, R218, 1 ;  /* 0x3f800000dada2421 */ /* 0x000fe20000000000 */
[----:B------:R-:W-:Y:S02]  /*3430*/  HADD2.F32 R221, -RZ, R114.H0_H0 ;  /* 0x20000072ffdd7230 */ /* 0x000fe40000004100 */
[----:B------:R-:W-:Y:S01]  /*3440*/  FFMA R169, R128, R217, R219 ;  /* 0x000000d980a97223 */ /* 0x000fe200000000db */
        /* <DEDUP_REMOVED lines=40> */
[----:B------:R-:W-:Y:S01]  /*36d0*/  @P2 FADD R217, R217, 1 ;  /* 0x3f800000d9d92421 */ /* 0x000fe20000000000 */
[----:B------:R-:W-:Y:S02]  /*36e0*/  HADD2.F32 R221, -RZ, R109.H1_H1 ;  /* 0x3000006dffdd7230 */ /* 0x000fe40000004100 */
[----:B------:R-:W-:Y:S01]  /*36f0*/  FADD R174, R177, -R148 ;  /* 0x80000094b1ae7221 */ /* 0x000fe20000000000 */
        /* <DEDUP_REMOVED lines=27> */
[----:B------:R-:W-:Y:S01]  /*38b0*/  FFMA R217, R178, R217, R133 ;  /* 0x000000d9b2d97223 */ /* 0x000fe20000000085 */
[----:B------:R-:W-:Y:S01]  /*38c0*/  @P0 FMNMX R21, R21, |R173|, !PT ;  /* 0x400000ad15150209 */ /* 0x000fe20007800000 */
[----:B------:R-:W-:Y:S02]  /*38d0*/  HADD2.F32 R223, -RZ, R63.H1_H1 ;  /* 0x3000003fffdf7230 */ /* 0x000fe40000004100 */
[----:B------:R-:W-:Y:S01]  /*38e0*/  @P2 FADD R221, R221, 1 ;  /* 0x3f800000dddd2421 */ /* 0x000fe20000000000 */
[----:B------:R-:W-:-:S02]  /*38f0*/  HADD2.F32 R225, -RZ, R104.H0_H0 ;  /* 0x20000068ffe17230 */ /* 0x000fc40000004100 */
[----:B------:R-:W-:Y:S01]  /*3900*/  FADD R218, R135, -R148 ;  /* 0x8000009487da7221 */ /* 0x000fe20000000000 */
        /* <DEDUP_REMOVED lines=16> */
[----:B------:R-:W-:Y:S01]  /*3a10*/  FADD R132, R181, -R148 ;  /* 0x80000094b5847221 */ /* 0x000fe20000000000 */
[----:B------:R-:W-:Y:S02]  /*3a20*/  HADD2.F32 R223, -RZ, R105.H1_H1 ;  /* 0x30000069ffdf7230 */ /* 0x000fe40000004100 */
[----:B------:R-:W-:Y:S01]  /*3a30*/  @P2 FADD R219, R219, 1 ;  /* 0x3f800000dbdb2421 */ /* 0x000fe20000000000 */
[----:B------:R-:W-:Y:S01]  /*3a40*/  FMUL R136, R149, R136 ;  /* 0x0000008895887220 */ /* 0x000fe20000400000 */
[----:B------:R-:W-:Y:S01]  /*3a50*/  FFMA R181, R180, R133, R135 ;  /* 0x00000085b4b57223 */ /* 0x000fe20000000087 */
[----:B------:R-:W-:Y:S01]  /*3a60*/  @P0 FMNMX R21, R21, |R177|, !PT ;  /* 0x400000b115150209 */ /* 0x000fe20007800000 */
[----:B------:R-:W-:-:S02]  /*3a70*/  HADD2.F32 R225, -RZ, R57.H1_H1 ;  /* 0x30000039ffe17230 */ /* 0x000fc40000004100 */
[----:B------:R-:W-:Y:S01]  /*3a80*/  @P2 FADD R223, R223, 1 ;  /* 0x3f800000dfdf2421 */ /* 0x000fe20000000000 */
[--C-:B------:R-:W-:Y:S02]  /*3a90*/  HADD2.F32 R227, -RZ, R106.reuse.H0_H0 ;  /* 0x2000006affe37230 */ /* 0x100fe40000004100 */
        /* <DEDUP_REMOVED lines=86> */
[--C-:B------:R-:W-:Y:S01]  /*4000*/  FADD R144, R144, -R148.reuse ;  /* 0x8000009490907221 */ /* 0x100fe20000000000 */
[----:B------:R-:W-:Y:S01]  /*4010*/  @P0 FMNMX R21, R21, |R143|, !PT ;  /* 0x4000008f15150209 */ /* 0x000fe20007800000 */
[----:B------:R-:W-:Y:S02]  /*4020*/  HADD2.F32 R135, -RZ, R48.H1_H1 ;  /* 0x30000030ff877230 */ /* 0x000fe40000004100 */
[----:B------:R-:W-:Y:S01]  /*4030*/  FFMA R142, R134, R227, R229 ;  /* 0x000000e3868e7223 */ /* 0x000fe200000000e5 */
[--C-:B------:R-:W-:Y:S02]  /*4040*/  HADD2.F32 R219, -RZ, R97.reuse.H0_H0 ;  /* 0x20000061ffdb7230 */ /* 0x100fe40000004100 */
[----:B------:R-:W-:Y:S01]  /*4050*/  @P2 FADD R133, R133, 1 ;  /* 0x3f80000085852421 */ /* 0x000fe20000000000 */
[--C-:B------:R-:W-:Y:S01]  /*4060*/  FADD R188, R188, -R148.reuse ;  /* 0x80000094bcbc7221 */ /* 0x100fe20000000000 */
[----:B------:R-:W-:Y:S01]  /*4070*/  FMUL R144, R149, R144 ;  /* 0x0000009095907220 */ /* 0x000fe20000400000 */
[----:B------:R-:W-:Y:S01]  /*4080*/  HADD2.F32 R223, -RZ, R97.H1_H1 ;  /* 0x30000061ffdf7230 */ /* 0x000fe20000004100 */
[----:B------:R-:W-:Y:S01]  /*4090*/  @P0 FMNMX R21, R21, |R186|, !PT ;  /* 0x400000ba15150209 */ /* 0x000fe20007800000 */
[----:B------:R-:W-:Y:S01]  /*40a0*/  FADD R132, R145, -R148 ;  /* 0x8000009491847221 */ /* 0x000fe20000000000 */
[----:B------:R-:W-:-:S02]  /*40b0*/  HADD2.F32 R221, -RZ, R49.H0_H0 ;  /* 0x20000031ffdd7230 */ /* 0x000fc40000004100 */
[----:B------:R-:W-:Y:S01]  /*40c0*/  FADD R134, R189, -R148 ;  /* 0x80000094bd867221 */ /* 0x000fe20000000000 */
[----:B------:R-:W-:Y:S01]  /*40d0*/  @P2 FADD R219, R219, 1 ;  /* 0x3f800000dbdb2421 */ /* 0x000fe20000000000 */
[----:B------:R-:W-:Y:S01]  /*40e0*/  FMUL R188, R149, R188 ;  /* 0x000000bc95bc7220 */ /* 0x000fe20000400000 */
[----:B------:R-:W-:Y:S01]  /*40f0*/  FFMA R189, R144, R133, R135 ;  /* 0x0000008590bd7223 */ /* 0x000fe20000000087 */
[----:B------:R-:W-:Y:S01]  /*4100*/  HADD2.F32 R225, -RZ, R49.H1_H1 ;  /* 0x30000031ffe17230 */ /* 0x000fe20000004100 */
[----:B------:R-:W-:Y:S01]  /*4110*/  @P0 FMNMX R21, R21, |R142|, !PT ;  /* 0x4000008e15150209 */ /* 0x000fe20007800000 */
[--C-:B------:R-:W-:Y:S02]  /*4120*/  HADD2.F32 R227, -RZ, R98.reuse.H0_H0 ;  /* 0x20000062ffe37230 */ /* 0x100fe40000004100 */
[----:B------:R-:W-:Y:S01]  /*4130*/  @P2 FADD R223, R223, 1 ;  /* 0x3f800000dfdf2421 */ /* 0x000fe20000000000 */
[----:B------:R-:W-:Y:S01]  /*4140*/  FMUL R132, R149, R132 ;  /* 0x0000008495847220 */ /* 0x000fe20000400000 */
[----:B------:R-:W-:Y:S01]  /*4150*/  FFMA R188, R188, R219, R221 ;  /* 0x000000dbbcbc7223 */ /* 0x000fe200000000dd */
[----:B------:R-:W-:Y:S01]  /*4160*/  HADD2.F32 R133, -RZ, R98.H1_H1 ;  /* 0x30000062ff857230 */ /* 0x000fe20000004100 */
[----:B------:R-:W-:Y:S01]  /*4170*/  @P0 FMNMX R21, R21, |R189|, !PT ;  /* 0x400000bd15150209 */ /* 0x000fe20007800000 */
[----:B------:R-:W-:-:S02]  /*4180*/  HADD2.F32 R229, -RZ, R50.H0_H0 ;  /* 0x20000032ffe57230 */ /* 0x000fc40000004100 */
[----:B------:R-:W-:Y:S01]  /*4190*/  FFMA R145, R132, R223, R225 ;  /* 0x000000df84917223 */ /* 0x000fe200000000e1 */
[--C-:B------:R-:W-:Y:S02]  /*41a0*/  HADD2.F32 R219, -RZ, R99.reuse.H0_H0 ;  /* 0x20000063ffdb7230 */ /* 0x100fe40000004100 */
[--C-:B------:R-:W-:Y:S01]  /*41b0*/  FADD R146, R146, -R148.reuse ;  /* 0x8000009492927221 */ /* 0x100fe20000000000 */
[----:B------:R-:W-:Y:S01]  /*41c0*/  @P2 FADD R227, R227, 1 ;  /* 0x3f800000e3e32421 */ /* 0x000fe20000000000 */
[----:B------:R-:W-:Y:S01]  /*41d0*/  FMUL R134, R149, R134 ;  /* 0x0000008695867220 */ /* 0x000fe20000400000 */
[----:B------:R-:W-:Y:S02]  /*41e0*/  HADD2.F32 R223, -RZ, R99.H1_H1 ;  /* 0x30000063ffdf7230 */ /* 0x000fe40000004100 */
[--C-:B------:R-:W-:Y:S01]  /*41f0*/  FADD R190, R190, -R148.reuse ;  /* 0x80000094bebe7221 */ /* 0x100fe20000000000 */
[----:B------:R-:W-:Y:S01]  /*4200*/  FADD R132, R191, -R148 ;  /* 0x80000094bf847221 */ /* 0x000fe20000000000 */
[----:B------:R-:W-:Y:S01]  /*4210*/  HADD2.F32 R135, -RZ, R50.H1_H1 ;  /* 0x30000032ff877230 */ /* 0x000fe20000004100 */
[----:B------:R-:W-:Y:S01]  /*4220*/  @P0 FMNMX R21, R21, |R188|, !PT ;  /* 0x400000bc15150209 */ /* 0x000fe20007800000 */
[----:B------:R-:W-:-:S02]  /*4230*/  HADD2.F32 R221, -RZ, R51.H0_H0 ;  /* 0x20000033ffdd7230 */ /* 0x000fc40000004100 */
[----:B------:R-:W-:Y:S01]  /*4240*/  @P2 FADD R133, R133, 1 ;  /* 0x3f80000085852421 */ /* 0x000fe20000000000 */
[----:B------:R-:W-:Y:S01]  /*4250*/  FMUL R146, R149, R146 ;  /* 0x0000009295927220 */ /* 0x000fe20000400000 */
[----:B------:R-:W-:Y:S01]  /*4260*/  FFMA R144, R134, R227, R229 ;  /* 0x000000e386907223 */ /* 0x000fe200000000e5 */
[----:B------:R-:W-:Y:S02]  /*4270*/  HADD2.F32 R225, -RZ, R51.H1_H1 ;  /* 0x30000033ffe17230 */ /* 0x000fe40000004100 */
[----:B------:R-:W-:Y:S01]  /*4280*/  @P2 FADD R219, R219, 1 ;  /* 0x3f800000dbdb2421 */ /* 0x000fe20000000000 */
[----:B------:R-:W-:Y:S01]  /*4290*/  FMUL R190, R149, R190 ;  /* 0x000000be95be7220 */ /* 0x000fe20000400000 */
[--C-:B------:R-:W-:Y:S02]  /*42a0*/  HADD2.F32 R227, -RZ, R92.reuse.H0_H0 ;  /* 0x2000005cffe37230 */ /* 0x100fe40000004100 */
[----:B------:R-:W-:Y:S01]  /*42b0*/  @P2 FADD R223, R223, 1 ;  /* 0x3f800000dfdf2421 */ /* 0x000fe20000000000 */
[----:B------:R-:W-:Y:S01]  /*42c0*/  FMUL R132, R149, R132 ;  /* 0x0000008495847220 */ /* 0x000fe20000400000 */
[----:B------:R-:W-:Y:S01]  /*42d0*/  FADD R134, R147, -R148 ;  /* 0x8000009493867221 */ /* 0x000fe20000000000 */
[----:B------:R-:W-:Y:S01]  /*42e0*/  @P0 FMNMX R21, R21, |R145|, !PT ;  /* 0x4000009115150209 */ /* 0x000fe20007800000 */
[----:B------:R-:W-:Y:S01]  /*42f0*/  FFMA R191, R146, R133, R135 ;  /* 0x0000008592bf7223 */ /* 0x000fe20000000087 */
[----:B------:R-:W-:Y:S01]  /*4300*/  FFMA R190, R190, R219, R221 ;  /* 0x000000dbbebe7223 */ /* 0x000fe200000000dd */
[----:B------:R-:W-:-:S02]  /*4310*/  HADD2.F32 R133, -RZ, R92.H1_H1 ;  /* 0x3000005cff857230 */ /* 0x000fc40000004100 */
[----:B------:R-:W-:Y:S01]  /*4320*/  FFMA R147, R132, R223, R225 ;  /* 0x000000df84937223 */ /* 0x000fe200000000e1 */
[--C-:B------:R-:W-:Y:S02]  /*4330*/  HADD2.F32 R229, -RZ, R44.reuse.H0_H0 ;  /* 0x2000002cffe57230 */ /* 0x100fe40000004100 */
[--C-:B------:R-:W-:Y:S01]  /*4340*/  FADD R192, R192, -R148.reuse ;  /* 0x80000094c0c07221 */ /* 0x100fe20000000000 */
[----:B------:R-:W-:Y:S02]  /*4350*/  HADD2.F32 R219, -RZ, R93.H0_H0 ;  /* 0x2000005dffdb7230 */ /* 0x000fe40000004100 */
[----:B------:R-:W-:Y:S01]  /*4360*/  @P2 FADD R227, R227, 1 ;  /* 0x3f800000e3e32421 */ /* 0x000fe20000000000 */
[----:B------:R-:W-:Y:S01]  /*4370*/  FMUL R134, R149, R134 ;  /* 0x0000008695867220 */ /* 0x000fe20000400000 */
[----:B------:R-:W-:Y:S01]  /*4380*/  FADD R132, R193, -R148 ;  /* 0x80000094c1847221 */ /* 0x000fe20000000000 */
[----:B------:R-:W-:Y:S01]  /*4390*/  @P0 FMNMX R21, R21, |R144|, !PT ;  /* 0x4000009015150209 */ /* 0x000fe20007800000 */
[----:B------:R-:W-:-:S02]  /*43a0*/  HADD2.F32 R135, -RZ, R44.H1_H1 ;  /* 0x3000002cff877230 */ /* 0x000fc40000004100 */
[----:B------:R-:W-:Y:S01]  /*43b0*/  @P2 FADD R133, R133, 1 ;  /* 0x3f80000085852421 */ /* 0x000fe20000000000 */
[----:B------:R-:W-:Y:S02]  /*43c0*/  HADD2.F32 R221, -RZ, R45.H0_H0 ;  /* 0x2000002dffdd7230 */ /* 0x000fe40000004100 */
[----:B------:R-:W-:Y:S01]  /*43d0*/  FADD R194, R194, -R148 ;  /* 0x80000094c2c27221 */ /* 0x000fe20000000000 */
[----:B------:R-:W-:Y:S01]  /*43e0*/  FMUL R192, R149, R192 ;  /* 0x000000c095c07220 */ /* 0x000fe20000400000 */
[----:B------:R-:W-:Y:S01]  /*43f0*/  FFMA R146, R134, R227, R229 ;  /* 0x000000e386927223 */ /* 0x000fe200000000e5 */
[----:B------:R-:W-:Y:S02]  /*4400*/  HADD2.F32 R223, -RZ, R94.H0_H0 ;  /* 0x2000005effdf7230 */ /* 0x000fe40000004100 */
[----:B------:R-:W-:Y:S01]  /*4410*/  @P2 FADD R219, R219, 1 ;  /* 0x3f800000dbdb2421 */ /* 0x000fe20000000000 */
[----:B------:R-:W-:Y:S01]  /*4420*/  FMUL R132, R149, R132 ;  /* 0x0000008495847220 */ /* 0x000fe20000400000 */
[----:B------:R-:W-:Y:S01]  /*4430*/  @P0 FMNMX R21, R21, |R191|, !PT ;  /* 0x400000bf15150209 */ /* 0x000fe20007800000 */
[----:B------:R-:W-:-:S02]  /*4440*/  HADD2.F32 R134, -RZ, R93.H1_H1 ;  /* 0x3000005dff867230 */ /* 0x000fc40000004100 */
[----:B------:R-:W-:Y:S01]  /*4450*/  FADD R220, R195, -R148 ;  /* 0x80000094c3dc7221 */ /* 0x000fe20000000000 */
[----:B------:R-:W-:Y:S01]  /*4460*/  FMUL R193, R149, R194 ;  /* 0x000000c295c17220 */ /* 0x000fe20000400000 */
[----:B------:R-:W-:Y:S01]  /*4470*/  FFMA R195, R192, R133, R135 ;  /* 0x00000085c0c37223 */ /* 0x000fe20000000087 */
[----:B------:R-:W-:Y:S02]  /*4480*/  HADD2.F32 R225, -RZ, R46.H0_H0 ;  /* 0x2000002effe17230 */ /* 0x000fe40000004100 */
[----:B------:R-:W-:Y:S01]  /*4490*/  FFMA R194, R132, R219, R221 ;  /* 0x000000db84c27223 */ /* 0x000fe200000000dd */
[----:B------:R-:W-:Y:S01]  /*44a0*/  HADD2.F32 R133, -RZ, R94.H1_H1 ;  /* 0x3000005eff857230 */ /* 0x000fe20000004100 */
[----:B------:R-:W-:Y:S01]  /*44b0*/  @P0 FMNMX R21, R21, |R190|, !PT ;  /* 0x400000be15150209 */ /* 0x000fe20007800000 */
[----:B------:R-:W-:Y:S02]  /*44c0*/  HADD2.F32 R218, -RZ, R45.H1_H1 ;  /* 0x3000002dffda7230 */ /* 0x000fe40000004100 */
[----:B------:R-:W-:Y:S01]  /*44d0*/  @P2 FADD R223, R223, 1 ;  /* 0x3f800000dfdf2421 */ /* 0x000fe20000000000 */
[----:B------:R-:W-:Y:S01]  /*44e0*/  FMUL R220, R149, R220 ;  /* 0x000000dc95dc7220 */ /* 0x000fe20000400000 */
[----:B------:R-:W-:-:S02]  /*44f0*/  HADD2.F32 R219, -RZ, R95.H0_H0 ;  /* 0x2000005fffdb7230 */ /* 0x000fc40000004100 */
[--C-:B------:R-:W-:Y:S01]  /*4500*/  FADD R196, R196, -R148.reuse ;  /* 0x80000094c4c47221 */ /* 0x100fe20000000000 */
[----:B------:R-:W-:Y:S01]  /*4510*/  @P2 FADD R134, R134, 1 ;  /* 0x3f80000086862421 */ /* 0x000fe20000000000 */
[----:B------:R-:W-:Y:S02]  /*4520*/  HADD2.F32 R227, -RZ, R88.H0_H0 ;  /* 0x20000058ffe37230 */ /* 0x000fe40000004100 */
[--C-:B------:R-:W-:Y:S01]  /*4530*/  FADD R132, R197, -R148.reuse ;  /* 0x80000094c5847221 */ /* 0x100fe20000000000 */
[----:B------:R-:W-:Y:S01]  /*4540*/  FADD R198, R198, -R148 ;  /* 0x80000094c6c67221 */ /* 0x000fe20000000000 */
[----:B------:R-:W-:Y:S01]  /*4550*/  HADD2.F32 R135, -RZ, R46.H1_H1 ;  /* 0x3000002eff877230 */ /* 0x000fe20000004100 */
[----:B------:R-:W-:Y:S01]  /*4560*/  @P0 FMNMX R21, R21, |R147|, !PT ;  /* 0x4000009315150209 */ /* 0x000fe20007800000 */
[----:B------:R-:W-:Y:S01]  /*4570*/  FFMA R192, R220, R223, R225 ;  /* 0x000000dfdcc07223 */ /* 0x000fe200000000e1 */
[----:B------:R-:W-:Y:S02]  /*4580*/  HADD2.F32 R221, -RZ, R47.H0_H0 ;  /* 0x2000002fffdd7230 */ /* 0x000fe40000004100 */
[----:B------:R-:W-:Y:S01]  /*4590*/  @P2 FADD R133, R133, 1 ;  /* 0x3f80000085852421 */ /* 0x000fe20000000000 */
[----:B------:R-:W-:Y:S01]  /*45a0*/  FMUL R196, R149, R196 ;  /* 0x000000c495c47220 */ /* 0x000fe20000400000 */
[----:B------:R-:W-:Y:S01]  /*45b0*/  FFMA R193, R193, R134, R218 ;  /* 0x00000086c1c17223 */ /* 0x000fe200000000da */
[----:B------:R-:W-:-:S02]  /*45c0*/  HADD2.F32 R223, -RZ, R95.H1_H1 ;  /* 0x3000005fffdf7230 */ /* 0x000fc40000004100 */
[----:B------:R-:W-:Y:S01]  /*45d0*/  @P2 FADD R219, R219, 1 ;  /* 0x3f800000dbdb2421 */ /* 0x000fe20000000000 */
[----:B------:R-:W-:Y:S02]  /*45e0*/  HADD2.F32 R229, -RZ, R40.H0_H0 ;  /* 0x20000028ffe57230 */ /* 0x000fe40000004100 */
[----:B------:R-:W-:Y:S01]  /*45f0*/  FMUL R132, R149, R132 ;  /* 0x0000008495847220 */ /* 0x000fe20000400000 */
[----:B------:R-:W-:Y:S01]  /*4600*/  @P2 FADD R227, R227, 1 ;  /* 0x3f800000e3e32421 */ /* 0x000fe20000000000 */
[----:B------:R-:W-:Y:S01]  /*4610*/  FADD R134, R199, -R148 ;  /* 0x80000094c7867221 */ /* 0x000fe20000000000 */
[----:B------:R-:W-:Y:S01]  /*4620*/  FMUL R198, R149, R198 ;  /* 0x000000c695c67220 */ /* 0x000fe20000400000 */
[----:B------:R-:W-:Y:S01]  /*4630*/  @P0 FMNMX R21, R21, |R146|, !PT ;  /* 0x4000009215150209 */ /* 0x000fe20007800000 */
[----:B------:R-:W-:Y:S01]  /*4640*/  FFMA R196, R196, R133, R135 ;  /* 0x00000085c4c47223 */ /* 0x000fe20000000087 */
[----:B------:R-:W-:Y:S02]  /*4650*/  HADD2.F32 R225, -RZ, R47.H1_H1 ;  /* 0x3000002fffe17230 */ /* 0x000fe40000004100 */
[----:B------:R-:W-:Y:S01]  /*4660*/  FFMA R199, R132, R219, R221 ;  /* 0x000000db84c77223 */ /* 0x000fe200000000dd */
[----:B------:R-:W-:-:S02]  /*4670*/  HADD2.F32 R133, -RZ, R88.H1_H1 ;  /* 0x30000058ff857230 */ /* 0x000fc40000004100 */
[----:B------:R-:W-:Y:S01]  /*4680*/  @P2 FADD R223, R223, 1 ;  /* 0x3f800000dfdf2421 */ /* 0x000fe20000000000 */
[----:B------:R-:W-:Y:S01]  /*4690*/  FMUL R134, R149, R134 ;  /* 0x0000008695867220 */ /* 0x000fe20000400000 */
[----:B------:R-:W-:Y:S01]  /*46a0*/  FFMA R198, R198, R227, R229 ;  /* 0x000000e3c6c67223 */ /* 0x000fe200000000e5 */
[----:B------:R-:W-:Y:S02]  /*46b0*/  HADD2.F32 R219, -RZ, R89.H0_H0 ;  /* 0x20000059ffdb7230 */ /* 0x000fe40000004100 */
[--C-:B------:R-:W-:Y:S01]  /*46c0*/  FADD R200, R200, -R148.reuse ;  /* 0x80000094c8c87221 */ /* 0x100fe20000000000 */
[----:B------:R-:W-:Y:S02]  /*46d0*/  HADD2.F32 R227, -RZ, R90.H0_H0 ;  /* 0x2000005affe37230 */ /* 0x000fe40000004100 */
[--C-:B------:R-:W-:Y:S01]  /*46e0*/  FADD R132, R201, -R148.reuse ;  /* 0x80000094c9847221 */ /* 0x100fe20000000000 */
[----:B------:R-:W-:Y:S01]  /*46f0*/  @P0 FMNMX R21, R21, |R195|, !PT ;  /* 0x400000c315150209 */ /* 0x000fe20007800000 */
[----:B------:R-:W-:Y:S01]  /*4700*/  FADD R202, R202, -R148 ;  /* 0x80000094caca7221 */ /* 0x000fe20000000000 */
[----:B------:R-:W-:-:S02]  /*4710*/  HADD2.F32 R135, -RZ, R40.H1_H1 ;  /* 0x30000028ff877230 */ /* 0x000fc40000004100 */
[----:B------:R-:W-:Y:S01]  /*4720*/  FFMA R197, R134, R223, R225 ;  /* 0x000000df86c57223 */ /* 0x000fe200000000e1 */
[----:B------:R-:W-:Y:S02]  /*4730*/  HADD2.F32 R221, -RZ, R41.H0_H0 ;  /* 0x20000029ffdd7230 */ /* 0x000fe40000004100 */
[----:B------:R-:W-:Y:S01]  /*4740*/  @P2 FADD R133, R133, 1 ;  /* 0x3f80000085852421 */ /* 0x000fe20000000000 */
[----:B------:R-:W-:Y:S01]  /*4750*/  FMUL R200, R149, R200 ;  /* 0x000000c895c87220 */ /* 0x000fe20000400000 */
[----:B------:R-:W-:Y:S02]  /*4760*/  HADD2.F32 R223, -RZ, R89.H1_H1 ;  /* 0x30000059ffdf7230 */ /* 0x000fe40000004100 */
[----:B------:R-:W-:Y:S01]  /*4770*/  @P2 FADD R219, R219, 1 ;  /* 0x3f800000dbdb2421 */ /* 0x000fe20000000000 */
[----:B------:R-:W-:Y:S02]  /*4780*/  HADD2.F32 R229, -RZ, R42.H0_H0 ;  /* 0x2000002affe57230 */ /* 0x000fe40000004100 */
[----:B------:R-:W-:Y:S01]  /*4790*/  FMUL R132, R149, R132 ;  /* 0x0000008495847220 */ /* 0x000fe20000400000 */
[----:B------:R-:W-:Y:S01]  /*47a0*/  @P0 FMNMX R21, R21, |R194|, !PT ;  /* 0x400000c215150209 */ /* 0x000fe20007800000 */
[----:B------:R-:W-:Y:S01]  /*47b0*/  @P2 FADD R227, R227, 1 ;  /* 0x3f800000e3e32421 */ /* 0x000fe20000000000 */
[----:B------:R-:W-:Y:S01]  /*47c0*/  FADD R134, R203, -R148 ;  /* 0x80000094cb867221 */ /* 0x000fe20000000000 */
[----:B------:R-:W-:Y:S01]  /*47d0*/  FMUL R218, R149, R202 ;  /* 0x000000ca95da7220 */ /* 0x000fe20000400000 */
[----:B------:R-:W-:Y:S01]  /*47e0*/  FFMA R203, R200, R133, R135 ;  /* 0x00000085c8cb7223 */ /* 0x000fe20000000087 */
[----:B------:R-:W-:-:S02]  /*47f0*/  HADD2.F32 R225, -RZ, R41.H1_H1 ;  /* 0x30000029ffe17230 */ /* 0x000fc40000004100 */
[----:B------:R-:W-:Y:S01]  /*4800*/  FFMA R202, R132, R219, R221 ;  /* 0x000000db84ca7223 */ /* 0x000fe200000000dd */
[----:B------:R-:W-:Y:S01]  /*4810*/  HADD2.F32 R133, -RZ, R90.H1_H1 ;  /* 0x3000005aff857230 */ /* 0x000fe20000004100 */
[----:B------:R-:W-:Y:S01]  /*4820*/  @P0 FMNMX R21, R21, |R193|, !PT ;  /* 0x400000c115150209 */ /* 0x000fe20007800000 */
[----:B------:R-:W-:Y:S01]  /*4830*/  @P2 FADD R223, R223, 1 ;  /* 0x3f800000dfdf2421 */ /* 0x000fe20000000000 */
[----:B------:R-:W-:Y:S01]  /*4840*/  FMUL R134, R149, R134 ;  /* 0x0000008695867220 */ /* 0x000fe20000400000 */
[----:B------:R-:W-:Y:S01]  /*4850*/  FFMA R200, R218, R227, R229 ;  /* 0x000000e3dac87223 */ /* 0x000fe200000000e5 */
[--C-:B------:R-:W-:Y:S02]  /*4860*/  HADD2.F32 R219, -RZ, R91.reuse.H1_H1 ;  /* 0x3000005bffdb7230 */ /* 0x100fe40000004100 */
[--C-:B------:R-:W-:Y:S01]  /*4870*/  FADD R154, R154, -R148.reuse ;  /* 0x800000949a9a7221 */ /* 0x100fe20000000000 */
[----:B------:R-:W-:Y:S02]  /*4880*/  HADD2.F32 R132, -RZ, R91.H0_H0 ;  /* 0x2000005bff847230 */ /* 0x000fe40000004100 */
[--C-:B------:R-:W-:Y:S01]  /*4890*/  FADD R218, R155, -R148.reuse ;  /* 0x800000949bda7221 */ /* 0x100fe20000000000 */
[----:B------:R-:W-:Y:S01]  /*48a0*/  FADD R204, R204, -R148 ;  /* 0x80000094cccc7221 */ /* 0x000fe20000000000 */
[----:B------:R-:W-:Y:S01]  /*48b0*/  HADD2.F32 R135, -RZ, R42.H1_H1 ;  /* 0x3000002aff877230 */ /* 0x000fe20000004100 */
[----:B------:R-:W-:Y:S01]  /*48c0*/  @P0 FMNMX R21, R21, |R192|, !PT ;  /* 0x400000c015150209 */ /* 0x000fe20007800000 */
[----:B------:R-:W-:Y:S01]  /*48d0*/  FFMA R201, R134, R223, R225 ;  /* 0x000000df86c97223 */ /* 0x000fe200000000e1 */
[----:B------:R-:W-:-:S02]  /*48e0*/  HADD2.F32 R221, -RZ, R43.H1_H1 ;  /* 0x3000002bffdd7230 */ /* 0x000fc40000004100 */
[----:B------:R-:W-:Y:S01]  /*48f0*/  @P2 FADD R133, R133, 1 ;  /* 0x3f80000085852421 */ /* 0x000fe20000000000 */
[----:B------:R-:W-:Y:S01]  /*4900*/  FMUL R154, R149, R154 ;  /* 0x0000009a959a7220 */ /* 0x000fe20000400000 */
[----:B------:R-:W-:Y:S02]  /*4910*/  HADD2.F32 R134, -RZ, R43.H0_H0 ;  /* 0x2000002bff867230 */ /* 0x000fe40000004100 */
[----:B------:R-:W-:Y:S01]  /*4920*/  @P2 FADD R219, R219, 1 ;  /* 0x3f800000dbdb2421 */ /* 0x000fe20000000000 */
[C---:B------:R-:W-:Y:S01]  /*4930*/  FMUL R218, R149.reuse, R218 ;  /* 0x000000da95da7220 */ /* 0x040fe20000400000 */
[----:B------:R-:W-:Y:S01]  /*4940*/  @P2 FADD R132, R132, 1 ;  /* 0x3f80000084842421 */ /* 0x000fe20000000000 */
[----:B------:R-:W-:Y:S01]  /*4950*/  FMUL R155, R149, R204 ;  /* 0x000000cc959b7220 */ /* 0x000fe20000400000 */
[----:B------:R-:W-:Y:S01]  /*4960*/  @P0 FMNMX R21, R21, |R196|, !PT ;  /* 0x400000c415150209 */ /* 0x000fe20007800000 */
[----:B------:R-:W-:Y:S01]  /*4970*/  FFMA R204, R154, R133, R135 ;  /* 0x000000859acc7223 */ /* 0x000fe20000000087 */
[----:B------:R-:W-:Y:S01]  /*4980*/  FFMA R154, R218, R219, R221 ;  /* 0x000000dbda9a7223 */ /* 0x000fe200000000dd */
[----:B------:R-:W-:Y:S01]  /*4990*/  FFMA R155, R155, R132, R134 ;  /* 0x000000849b9b7223 */ /* 0x000fe20000000086 */
[----:B------:R-:W-:-:S02]  /*49a0*/  HADD2.F32 R219, -RZ, R84.H1_H1 ;  /* 0x30000054ffdb7230 */ /* 0x000fc40000004100 */
[--C-:B------:R-:W-:Y:S01]  /*49b0*/  FADD R156, R156, -R148.reuse ;  /* 0x800000949c9c7221 */ /* 0x100fe20000000000 */
[----:B------:R-:W-:Y:S01]  /*49c0*/  HADD2.F32 R133, -RZ, R84.H0_H0 ;  /* 0x20000054ff857230 */ /* 0x000fe20000004100 */
[----:B------:R-:W-:Y:S01]  /*49d0*/  @P0 FMNMX R21, R21, |R199|, !PT ;  /* 0x400000c715150209 */ /* 0x000fe20007800000 */
[----:B------:R-:W-:Y:S02]  /*49e0*/  HADD2.F32 R134, -RZ, R85.H0_H0 ;  /* 0x20000055ff867230 */ /* 0x000fe40000004100 */
[--C-:B------:R-:W-:Y:S01]  /*49f0*/  FADD R132, R205, -R148.reuse ;  /* 0x80000094cd847221 */ /* 0x100fe20000000000 */
[----:B------:R-:W-:Y:S01]  /*4a00*/  FADD R206, R206, -R148 ;  /* 0x80000094cece7221 */ /* 0x000fe20000000000 */
[--C-:B------:R-:W-:Y:S02]  /*4a10*/  HADD2.F32 R221, -RZ, R36.reuse.H1_H1 ;  /* 0x30000024ffdd7230 */ /* 0x100fe40000004100 */
[----:B------:R-:W-:Y:S01]  /*4a20*/  @P2 FADD R219, R219, 1 ;  /* 0x3f800000dbdb2421 */ /* 0x000fe20000000000 */
[----:B------:R-:W-:-:S02]  /*4a30*/  HADD2.F32 R135, -RZ, R36.H0_H0 ;  /* 0x20000024ff877230 */ /* 0x000fc40000004100 */
[----:B------:R-:W-:Y:S01]  /*4a40*/  FMUL R156, R149, R156 ;  /* 0x0000009c959c7220 */ /* 0x000fe20000400000 */
[----:B------:R-:W-:Y:S01]  /*4a50*/  HADD2.F32 R218, -RZ, R37.H0_H0 ;  /* 0x20000025ffda7230 */ /* 0x000fe20000004100 */
[----:B------:R-:W-:Y:S01]  /*4a60*/  @P0 FMNMX R21, R21, |R197|, !PT ;  /* 0x400000c515150209 */ /* 0x000fe20007800000 */
[----:B------:R-:W-:Y:S01]  /*4a70*/  @P2 FADD R133, R133, 1 ;  /* 0x3f80000085852421 */ /* 0x000fe20000000000 */
[----:B------:R-:W-:Y:S01]  /*4a80*/  @P2 FADD R134, R134, 1 ;  /* 0x3f80000086862421 */ /* 0x000fe20000000000 */
[C---:B------:R-:W-:Y:S01]  /*4a90*/  FMUL R132, R149.reuse, R132 ;  /* 0x0000008495847220 */ /* 0x040fe20000400000 */
[----:B------:R-:W-:Y:S01]  /*4aa0*/  FMUL R205, R149, R206 ;  /* 0x000000ce95cd7220 */ /* 0x000fe20000400000 */
[----:B------:R-:W-:Y:S01]  /*4ab0*/  FADD R220, R207, -R148 ;  /* 0x80000094cfdc7221 */ /* 0x000fe20000000000 */
[----:B------:R-:W-:Y:S01]  /*4ac0*/  FFMA R206, R156, R219, R221 ;  /* 0x000000db9cce7223 */ /* 0x000fe200000000dd */
[----:B------:R-:W-:Y:S01]  /*4ad0*/  @P0 FMNMX R21, R21, |R198|, !PT ;  /* 0x400000c615150209 */ /* 0x000fe20007800000 */
[----:B------:R-:W-:Y:S01]  /*4ae0*/  FFMA R207, R132, R133, R135 ;  /* 0x0000008584cf7223 */ /* 0x000fe20000000087 */
[----:B------:R-:W-:Y:S01]  /*4af0*/  FFMA R205, R205, R134, R218 ;  /* 0x00000086cdcd7223 */ /* 0x000fe200000000da */
[----:B------:R-:W-:-:S02]  /*4b00*/  HADD2.F32 R219, -RZ, R86.H1_H1 ;  /* 0x30000056ffdb7230 */ /* 0x000fc40000004100 */
[--C-:B------:R-:W-:Y:S01]  /*4b10*/  FADD R158, R158, -R148.reuse ;  /* 0x800000949e9e7221 */ /* 0x100fe20000000000 */
[----:B------:R-:W-:Y:S02]  /*4b20*/  HADD2.F32 R133, -RZ, R86.H0_H0 ;  /* 0x20000056ff857230 */ /* 0x000fe40000004100 */
[--C-:B------:R-:W-:Y:S01]  /*4b30*/  FADD R132, R157, -R148.reuse ;  /* 0x800000949d847221 */ /* 0x100fe20000000000 */
[----:B------:R-:W-:Y:S02]  /*4b40*/  HADD2.F32 R134, -RZ, R87.H0_H0 ;  /* 0x20000057ff867230 */ /* 0x000fe40000004100 */
[----:B------:R-:W-:Y:S01]  /*4b50*/  FADD R208, R208, -R148 ;  /* 0x80000094d0d07221 */ /* 0x000fe20000000000 */
[----:B------:R-:W-:Y:S01]  /*4b60*/  @P0 FMNMX R21, R21, |R203|, !PT ;  /* 0x400000cb15150209 */ /* 0x000fe20007800000 */
[--C-:B------:R-:W-:Y:S02]  /*4b70*/  HADD2.F32 R221, -RZ, R38.reuse.H1_H1 ;  /* 0x30000026ffdd7230 */ /* 0x100fe40000004100 */
[----:B------:R-:W-:Y:S01]  /*4b80*/  @P2 FADD R219, R219, 1 ;  /* 0x3f800000dbdb2421 */ /* 0x000fe20000000000 */
[----:B------:R-:W-:-:S02]  /*4b90*/  HADD2.F32 R135, -RZ, R38.H0_H0 ;  /* 0x20000026ff877230 */ /* 0x000fc40000004100 */
[----:B------:R-:W-:Y:S01]  /*4ba0*/  FMUL R158, R149, R158 ;  /* 0x0000009e959e7220 */ /* 0x000fe20000400000 */
[----:B------:R-:W-:Y:S02]  /*4bb0*/  HADD2.F32 R218, -RZ, R39.H0_H0 ;  /* 0x20000027ffda7230 */ /* 0x000fe40000004100 */
[----:B------:R-:W-:Y:S01]  /*4bc0*/  @P2 FADD R133, R133, 1 ;  /* 0x3f80000085852421 */ /* 0x000fe20000000000 */
[----:B------:R-:W-:Y:S01]  /*4bd0*/  @P2 FADD R134, R134, 1 ;  /* 0x3f80000086862421 */ /* 0x000fe20000000000 */
[C---:B------:R-:W-:Y:S01]  /*4be0*/  FMUL R132, R149.reuse, R132 ;  /* 0x0000008495847220 */ /* 0x040fe20000400000 */
[----:B------:R-:W-:Y:S01]  /*4bf0*/  FMUL R157, R149, R208 ;  /* 0x000000d0959d7220 */ /* 0x000fe20000400000 */
[----:B------:R-:W-:Y:S01]  /*4c00*/  @P0 FMNMX R21, R21, |R202|, !PT ;  /* 0x400000ca15150209 */ /* 0x000fe20007800000 */
[----:B------:R-:W-:Y:S01]  /*4c10*/  FFMA R158, R158, R219, R221 ;  /* 0x000000db9e9e7223 */ /* 0x000fe200000000dd */
[----:B------:R-:W-:Y:S01]  /*4c20*/  FFMA R208, R132, R133, R135 ;  /* 0x0000008584d07223 */ /* 0x000fe20000000087 */
[----:B------:R-:W-:Y:S01]  /*4c30*/  FFMA R157, R157, R134, R218 ;  /* 0x000000869d9d7223 */ /* 0x000fe200000000da */
[----:B------:R-:W-:-:S02]  /*4c40*/  HADD2.F32 R219, -RZ, R80.H0_H0 ;  /* 0x20000050ffdb7230 */ /* 0x000fc40000004100 */
[--C-:B------:R-:W-:Y:S01]  /*4c50*/  FADD R134, R209, -R148.reuse ;  /* 0x80000094d1867221 */ /* 0x100fe20000000000 */
[----:B------:R-:W-:Y:S01]  /*4c60*/  HADD2.F32 R133, -RZ, R87.H1_H1 ;  /* 0x30000057ff857230 */ /* 0x000fe20000004100 */
[----:B------:R-:W-:Y:S01]  /*4c70*/  @P0 FMNMX R21, R21, |R201|, !PT ;  /* 0x400000c915150209 */ /* 0x000fe20007800000 */
[--C-:B------:R-:W-:Y:S01]  /*4c80*/  FADD R132, R159, -R148.reuse ;  /* 0x800000949f847221 */ /* 0x100fe20000000000 */
[----:B------:R-:W-:Y:S02]  /*4c90*/  HADD2.F32 R223, -RZ, R85.H1_H1 ;  /* 0x30000055ffdf7230 */ /* 0x000fe40000004100 */
[----:B------:R-:W-:Y:S01]  /*4ca0*/  @P2 FADD R219, R219, 1 ;  /* 0x3f800000dbdb2421 */ /* 0x000fe20000000000 */
[----:B------:R-:W-:Y:S02]  /*4cb0*/  HADD2.F32 R221, -RZ, R32.H0_H0 ;  /* 0x20000020ffdd7230 */ /* 0x000fe40000004100 */
[----:B------:R-:W-:Y:S01]  /*4cc0*/  FADD R210, R210, -R148 ;  /* 0x80000094d2d27221 */ /* 0x000fe20000000000 */
[----:B------:R-:W-:-:S02]  /*4cd0*/  HADD2.F32 R135, -RZ, R39.H1_H1 ;  /* 0x30000027ff877230 */ /* 0x000fc40000004100 */
[----:B------:R-:W-:Y:S01]  /*4ce0*/  FMUL R134, R149, R134 ;  /* 0x0000008695867220 */ /* 0x000fe20000400000 */
[----:B------:R-:W-:Y:S01]  /*4cf0*/  @P0 FMNMX R21, R21, |R200|, !PT ;  /* 0x400000c815150209 */ /* 0x000fe20007800000 */
[----:B------:R-:W-:Y:S01]  /*4d00*/  @P2 FADD R133, R133, 1 ;  /* 0x3f80000085852421 */ /* 0x000fe20000000000 */
[----:B------:R-:W-:Y:S01]  /*4d10*/  FMUL R132, R149, R132 ;  /* 0x0000008495847220 */ /* 0x000fe20000400000 */
[----:B------:R-:W-:Y:S02]  /*4d20*/  HADD2.F32 R225, -RZ, R37.H1_H1 ;  /* 0x30000025ffe17230 */ /* 0x000fe40000004100 */
[----:B------:R-:W-:Y:S01]  /*4d30*/  @P2 FADD R223, R223, 1 ;  /* 0x3f800000dfdf2421 */ /* 0x000fe20000000000 */
[C---:B------:R-:W-:Y:S01]  /*4d40*/  FMUL R220, R149.reuse, R220 ;  /* 0x000000dc95dc7220 */ /* 0x040fe20000400000 */
[----:B------:R-:W-:Y:S01]  /*4d50*/  FMUL R159, R149, R210 ;  /* 0x000000d2959f7220 */ /* 0x000fe20000400000 */
[----:B------:R-:W-:Y:S01]  /*4d60*/  FFMA R209, R134, R219, R221 ;  /* 0x000000db86d17223 */ /* 0x000fe200000000dd */
[----:B------:R-:W-:Y:S01]  /*4d70*/  @P0 FMNMX R21, R21, |R204|, !PT ;  /* 0x400000cc15150209 */ /* 0x000fe20007800000 */
[----:B------:R-:W-:Y:S01]  /*4d80*/  FFMA R210, R132, R133, R135 ;  /* 0x0000008584d27223 */ /* 0x000fe20000000087 */
[----:B------:R-:W-:-:S02]  /*4d90*/  HADD2.F32 R219, -RZ, R81.H1_H1 ;  /* 0x30000051ffdb7230 */ /* 0x000fc40000004100 */
[--C-:B------:R-:W-:Y:S01]  /*4da0*/  FADD R132, R161, -R148.reuse ;  /* 0x80000094a1847221 */ /* 0x100fe20000000000 */
[----:B------:R-:W-:Y:S02]  /*4db0*/  HADD2.F32 R133, -RZ, R81.H0_H0 ;  /* 0x20000051ff857230 */ /* 0x000fe40000004100 */
[--C-:B------:R-:W-:Y:S01]  /*4dc0*/  FADD R160, R160, -R148.reuse ;  /* 0x80000094a0a07221 */ /* 0x100fe20000000000 */
[----:B------:R-:W-:Y:S01]  /*4dd0*/  FFMA R156, R220, R223, R225 ;  /* 0x000000dfdc9c7223 */ /* 0x000fe200000000e1 */
[----:B------:R-:W-:Y:S01]  /*4de0*/  @P0 FMNMX R21, R21, |R155|, !PT ;  /* 0x4000009b15150209 */ /* 0x000fe20007800000 */
[----:B------:R-:W-:Y:S02]  /*4df0*/  HADD2.F32 R218, -RZ, R80.H1_H1 ;  /* 0x30000050ffda7230 */ /* 0x000fe40000004100 */
[----:B------:R-:W-:Y:S01]  /*4e00*/  @P2 FADD R219, R219, 1 ;  /* 0x3f800000dbdb2421 */ /* 0x000fe20000000000 */
[----:B------:R-:W-:Y:S02]  /*4e10*/  HADD2.F32 R221, -RZ, R33.H1_H1 ;  /* 0x30000021ffdd7230 */ /* 0x000fe40000004100 */
[----:B------:R-:W-:Y:S01]  /*4e20*/  FADD R134, R211, -R148 ;  /* 0x80000094d3867221 */ /* 0x000fe20000000000 */
[----:B------:R-:W-:-:S02]  /*4e30*/  HADD2.F32 R223, -RZ, R82.H0_H0 ;  /* 0x20000052ffdf7230 */ /* 0x000fc40000004100 */
[----:B------:R-:W-:Y:S01]  /*4e40*/  FMUL R132, R149, R132 ;  /* 0x0000008495847220 */ /* 0x000fe20000400000 */
[----:B------:R-:W-:Y:S02]  /*4e50*/  HADD2.F32 R135, -RZ, R33.H0_H0 ;  /* 0x20000021ff877230 */ /* 0x000fe40000004100 */
[----:B------:R-:W-:Y:S01]  /*4e60*/  @P2 FADD R133, R133, 1 ;  /* 0x3f80000085852421 */ /* 0x000fe20000000000 */
[----:B------:R-:W-:Y:S01]  /*4e70*/  FMUL R160, R149, R160 ;  /* 0x000000a095a07220 */ /* 0x000fe20000400000 */
[----:B------:R-:W-:Y:S01]  /*4e80*/  @P0 FMNMX R21, R21, |R154|, !PT ;  /* 0x4000009a15150209 */ /* 0x000fe20007800000 */
[----:B------:R-:W-:Y:S02]  /*4e90*/  HADD2.F32 R220, -RZ, R32.H1_H1 ;  /* 0x30000020ffdc7230 */ /* 0x000fe40000004100 */
[----:B------:R-:W-:Y:S01]  /*4ea0*/  @P2 FADD R218, R218, 1 ;  /* 0x3f800000dada2421 */ /* 0x000fe20000000000 */
[----:B------:R-:W-:Y:S02]  /*4eb0*/  HADD2.F32 R225, -RZ, R34.H0_H0 ;  /* 0x20000022ffe17230 */ /* 0x000fe40000004100 */
[----:B------:R-:W-:Y:S01]  /*4ec0*/  @P2 FADD R223, R223, 1 ;  /* 0x3f800000dfdf2421 */ /* 0x000fe20000000000 */
[----:B------:R-:W-:Y:S01]  /*4ed0*/  FMUL R134, R149, R134 ;  /* 0x0000008695867220 */ /* 0x000fe20000400000 */
[----:B------:R-:W-:Y:S01]  /*4ee0*/  FFMA R161, R132, R219, R221 ;  /* 0x000000db84a17223 */ /* 0x000fe200000000dd */
[----:B------:R-:W-:Y:S01]  /*4ef0*/  FFMA R211, R160, R133, R135 ;  /* 0x00000085a0d37223 */ /* 0x000fe20000000087 */
[----:B------:R-:W-:-:S02]  /*4f00*/  HADD2.F32 R132, -RZ, R83.H0_H0 ;  /* 0x20000053ff847230 */ /* 0x000fc40000004100 */
[--C-:B------:R-:W-:Y:S01]  /*4f10*/  FADD R212, R212, -R148.reuse ;  /* 0x80000094d4d47221 */ /* 0x100fe20000000000 */
[----:B------:R-:W-:Y:S01]  /*4f20*/  HADD2.F32 R133, -RZ, R82.H1_H1 ;  /* 0x30000052ff857230 */ /* 0x000fe20000004100 */
[----:B------:R-:W-:Y:S01]  /*4f30*/  @P0 FMNMX R21, R21, |R207|, !PT ;  /* 0x400000cf15150209 */ /* 0x000fe20007800000 */
[----:B------:R-:W-:Y:S01]  /*4f40*/  FADD R162, R162, -R148 ;  /* 0x80000094a2a27221 */ /* 0x000fe20000000000 */
[----:B------:R-:W-:Y:S01]  /*4f50*/  FFMA R159, R159, R218, R220 ;  /* 0x000000da9f9f7223 */ /* 0x000fe200000000dc */
[----:B------:R-:W-:Y:S01]  /*4f60*/  FFMA R160, R134, R223, R225 ;  /* 0x000000df86a07223 */ /* 0x000fe200000000e1 */
[----:B------:R-:W-:Y:S02]  /*4f70*/  HADD2.F32 R134, -RZ, R35.H0_H0 ;  /* 0x20000023ff867230 */ /* 0x000fe40000004100 */
[----:B------:R-:W-:Y:S01]  /*4f80*/  FADD R218, R163, -R148 ;  /* 0x80000094a3da7221 */ /* 0x000fe20000000000 */
[----:B------:R-:W-:Y:S02]  /*4f90*/  HADD2.F32 R135, -RZ, R34.H1_H1 ;  /* 0x30000022ff877230 */ /* 0x000fe40000004100 */
[----:B------:R-:W-:Y:S01]  /*4fa0*/  @P2 FADD R132, R132, 1 ;  /* 0x3f80000084842421 */ /* 0x000fe20000000000 */
[----:B------:R-:W-:-:S02]  /*4fb0*/  HADD2.F32 R219, -RZ, R83.H1_H1 ;  /* 0x30000053ffdb7230 */ /* 0x000fc40000004100 */
[----:B------:R-:W-:Y:S01]  /*4fc0*/  FMUL R163, R149, R212 ;  /* 0x000000d495a37220 */ /* 0x000fe20000400000 */
[----:B------:R-:W-:Y:S01]  /*4fd0*/  @P0 FMNMX R21, R21, |R206|, !PT ;  /* 0x400000ce15150209 */ /* 0x000fe20007800000 */
[----:B------:R-:W-:Y:S01]  /*4fe0*/  @P2 FADD R133, R133, 1 ;  /* 0x3f80000085852421 */ /* 0x000fe20000000000 */
[----:B------:R-:W-:Y:S01]  /*4ff0*/  FMUL R162, R149, R162 ;  /* 0x000000a295a27220 */ /* 0x000fe20000400000 */
[----:B------:R-:W-:Y:S02]  /*5000*/  HADD2.F32 R221, -RZ, R35.H1_H1 ;  /* 0x30000023ffdd7230 */ /* 0x000fe40000004100 */
[----:B------:R-:W-:Y:S01]  /*5010*/  FFMA R163, R163, R132, R134 ;  /* 0x00000084a3a37223 */ /* 0x000fe20000000086 */
[----:B------:R-:W-:Y:S01]  /*5020*/  @P0 FMNMX R21, R21, |R205|, !PT ;  /* 0x400000cd15150209 */ /* 0x000fe20007800000 */
[----:B------:R-:W-:Y:S01]  /*5030*/  @P2 FADD R219, R219, 1 ;  /* 0x3f800000dbdb2421 */ /* 0x000fe20000000000 */
[----:B------:R-:W-:Y:S01]  /*5040*/  FMUL R218, R149, R218 ;  /* 0x000000da95da7220 */ /* 0x000fe20000400000 */
[----:B------:R-:W-:Y:S01]  /*5050*/  FFMA R212, R162, R133, R135 ;  /* 0x00000085a2d47223 */ /* 0x000fe20000000087 */
[----:B------:R-:W-:-:S02]  /*5060*/  HADD2.F32 R134, -RZ, R77.H0_H0 ;  /* 0x2000004dff867230 */ /* 0x000fc40000004100 */
[--C-:B------:R-:W-:Y:S01]  /*5070*/  FADD R132, R213, -R148.reuse ;  /* 0x80000094d5847221 */ /* 0x100fe20000000000 */
[----:B------:R-:W-:Y:S02]  /*5080*/  HADD2.F32 R133, -RZ, R76.H0_H0 ;  /* 0x2000004cff857230 */ /* 0x000fe40000004100 */
[----:B------:R-:W-:Y:S01]  /*5090*/  FADD R214, R214, -R148 ;  /* 0x80000094d6d67221 */ /* 0x000fe20000000000 */
[----:B------:R-:W-:Y:S01]  /*50a0*/  @P0 FMNMX R21, R21, |R156|, !PT ;  /* 0x4000009c15150209 */ /* 0x000fe20007800000 */
[----:B------:R-:W-:Y:S01]  /*50b0*/  FFMA R162, R218, R219, R221 ;  /* 0x000000dbdaa27223 */ /* 0x000fe200000000dd */
[----:B------:R-:W-:Y:S02]  /*50c0*/  HADD2.F32 R135, -RZ, R28.H0_H0 ;  /* 0x2000001cff877230 */ /* 0x000fe40000004100 */
[----:B------:R-:W-:Y:S01]  /*50d0*/  @P2 FADD R134, R134, 1 ;  /* 0x3f80000086862421 */ /* 0x000fe20000000000 */
[----:B------:R-:W-:Y:S02]  /*50e0*/  HADD2.F32 R218, -RZ, R29.H0_H0 ;  /* 0x2000001dffda7230 */ /* 0x000fe40000004100 */
[----:B------:R-:W-:Y:S01]  /*50f0*/  @P2 FADD R133, R133, 1 ;  /* 0x3f80000085852421 */ /* 0x000fe20000000000 */
[C---:B------:R-:W-:Y:S01]  /*5100*/  FMUL R132, R149.reuse, R132 ;  /* 0x0000008495847220 */ /* 0x040fe20000400000 */
[----:B------:R-:W-:Y:S01]  /*5110*/  FMUL R213, R149, R214 ;  /* 0x000000d695d57220 */ /* 0x000fe20000400000 */
[----:B------:R-:W-:Y:S01]  /*5120*/  @P0 FMNMX R21, R21, |R208|, !PT ;  /* 0x400000d015150209 */ /* 0x000fe20007800000 */
[----:B------:R-:W-:-:S02]  /*5130*/  HADD2.F32 R219, -RZ, R76.H1_H1 ;  /* 0x3000004cffdb7230 */ /* 0x000fc40000004100 */
[----:B------:R-:W-:Y:S01]  /*5140*/  FFMA R214, R132, R133, R135 ;  /* 0x0000008584d67223 */ /* 0x000fe20000000087 */
[----:B------:R-:W-:Y:S01]  /*5150*/  FFMA R213, R213, R134, R218 ;  /* 0x00000086d5d57223 */ /* 0x000fe200000000da */
[----:B------:R-:W-:Y:S01]  /*5160*/  @P0 FMNMX R21, R21, |R158|, !PT ;  /* 0x4000009e15150209 */ /* 0x000fe20007800000 */
[----:B------:R-:W0:Y:S01]  /*5170*/  @!P3 LDC.64 R134, c[0x0][0x228] ;  /* 0x00008a00ff86bb82 */ /* 0x000e220000000a00 */
[--C-:B------:R-:W-:Y:S01]  /*5180*/  FADD R164, R164, -R148.reuse ;  /* 0x80000094a4a47221 */ /* 0x100fe20000000000 */
[----:B------:R-:W-:Y:S01]  /*5190*/  HADD2.F32 R221, -RZ, R28.H1_H1 ;  /* 0x3000001cffdd7230 */ /* 0x000fe20000004100 */
[----:B------:R-:W-:Y:S01]  /*51a0*/  @P0 FMNMX R21, R21, |R157|, !PT ;  /* 0x4000009d15150209 */ /* 0x000fe20007800000 */
[----:B------:R-:W-:Y:S01]  /*51b0*/  @P2 FADD R219, R219, 1 ;  /* 0x3f800000dbdb2421 */ /* 0x000fe20000000000 */
[----:B------:R-:W-:Y:S01]  /*51c0*/  FMUL R164, R149, R164 ;  /* 0x000000a495a47220 */ /* 0x000fe20000400000 */
[----:B------:R-:W-:Y:S01]  /*51d0*/  FADD R218, R215, -R148 ;  /* 0x80000094d7da7221 */ /* 0x000fe20000000000 */
[----:B------:R-:W-:Y:S01]  /*51e0*/  @P0 FMNMX R21, R21, |R210|, !PT ;  /* 0x400000d215150209 */ /* 0x000fe20007800000 */
[----:B------:R-:W1:Y:S01]  /*51f0*/  @!P3 LDC.64 R132, c[0x0][0x230] ;  /* 0x00008c00ff84bb82 */ /* 0x000e620000000a00 */
[----:B------:R-:W-:Y:S01]  /*5200*/  FFMA R164, R164, R219, R221 ;  /* 0x000000dba4a47223 */ /* 0x000fe200000000dd */
[----:B------:R-:W-:Y:S01]  /*5210*/  HADD2.F32 R219, -RZ, R77.H1_H1 ;  /* 0x3000004dffdb7230 */ /* 0x000fe20000004100 */
[----:B------:R-:W-:Y:S01]  /*5220*/  @P0 FMNMX R21, R21, |R209|, !PT ;  /* 0x400000d115150209 */ /* 0x000fe20007800000 */
[----:B------:R-:W-:-:S02]  /*5230*/  HADD2.F32 R221, -RZ, R29.H1_H1 ;  /* 0x3000001dffdd7230 */ /* 0x000fc40000004100 */
[----:B------:R-:W-:Y:S01]  /*5240*/  FMUL R218, R149, R218 ;  /* 0x000000da95da7220 */ /* 0x000fe20000400000 */
[--C-:B------:R-:W-:Y:S01]  /*5250*/  FADD R220, R165, -R148.reuse ;  /* 0x80000094a5dc7221 */ /* 0x100fe20000000000 */
[----:B------:R-:W-:Y:S01]  /*5260*/  @P0 FMNMX R21, R21, |R159|, !PT ;  /* 0x4000009f15150209 */ /* 0x000fe20007800000 */
[----:B------:R-:W2:Y:S01]  /*5270*/  LDC.U8 R222, c[0x0][0x294] ;  /* 0x0000a500ffde7b82 */ /* 0x000ea20000000000 */
[----:B------:R-:W-:Y:S01]  /*5280*/  @P2 FADD R219, R219, 1 ;  /* 0x3f800000dbdb2421 */ /* 0x000fe20000000000 */
[--C-:B------:R-:W-:Y:S01]  /*5290*/  FADD R216, R216, -R148.reuse ;  /* 0x80000094d8d87221 */ /* 0x100fe20000000000 */
[----:B------:R-:W-:Y:S01]  /*52a0*/  @P0 FMNMX R21, R21, |R211|, !PT ;  /* 0x400000d315150209 */ /* 0x000fe20007800000 */
[--C-:B------:R-:W-:Y:S01]  /*52b0*/  FADD R166, R166, -R148.reuse ;  /* 0x80000094a6a67221 */ /* 0x100fe20000000000 */
[----:B------:R-:W-:Y:S01]  /*52c0*/  FFMA R165, R218, R219, R221 ;  /* 0x000000dbdaa57223 */ /* 0x000fe200000000dd */
[----:B------:R-:W-:Y:S01]  /*52d0*/  FADD R218, R167, -R148 ;  /* 0x80000094a7da7221 */ /* 0x000fe20000000000 */
[----:B------:R-:W-:Y:S01]  /*52e0*/  @P0 FMNMX R21, R21, |R161|, !PT ;  /* 0x400000a115150209 */ /* 0x000fe20007800000 */
[----:B0-----:R-:W-:-:S04]  /*52f0*/  @!P3 IMAD.WIDE R134, R20, 0x4, R134 ;  /* 0x000000041486b825 */ /* 0x001fc800078e0286 */
[C---:B------:R-:W-:Y:S01]  /*5300*/  FMUL R220, R149.reuse, R220 ;  /* 0x000000dc95dc7220 */ /* 0x040fe20000400000 */
[----:B------:R-:W-:Y:S01]  /*5310*/  FMUL R216, R149, R216 ;  /* 0x000000d895d87220 */ /* 0x000fe20000400000 */
[----:B------:R-:W-:Y:S01]  /*5320*/  @P0 FMNMX R21, R21, |R160|, !PT ;  /* 0x400000a015150209 */ /* 0x000fe20007800000 */
[C---:B------:R-:W-:Y:S01]  /*5330*/  FMUL R166, R149.reuse, R166 ;  /* 0x000000a695a67220 */ /* 0x040fe20000400000 */
[----:B------:R-:W-:Y:S01]  /*5340*/  @!P3 STG.E desc[UR4][R134.64], R148 ;  /* 0x000000948600b986 */ /* 0x000fe2000c101904 */
[----:B------:R-:W-:Y:S01]  /*5350*/  FMUL R218, R149, R218 ;  /* 0x000000da95da7220 */ /* 0x000fe20000400000 */
[----:B------:R-:W-:Y:S01]  /*5360*/  @P0 FMNMX R21, R21, |R212|, !PT ;  /* 0x400000d415150209 */ /* 0x000fe20007800000 */
[----:B-1----:R-:W-:Y:S01]  /*5370*/  @!P3 IMAD.WIDE R132, R20, 0x4, R132 ;  /* 0x000000041484b825 */ /* 0x002fe200078e0284 */
[----:B------:R-:W-:Y:S02]  /*5380*/  ULDC UR6, c[0x0][0x210] ;  /* 0x0000840000067ab9 */ /* 0x000fe40000000800 */
[----:B------:R-:W-:Y:S01]  /*5390*/  @P0 FMNMX R21, R21, |R163|, !PT ;  /* 0x400000a315150209 */ /* 0x000fe20007800000 */
[--C-:B------:R-:W-:Y:S01]  /*53a0*/  HADD2.F32 R223, -RZ, R78.reuse.H0_H0 ;  /* 0x2000004effdf7230 */ /* 0x100fe20000004100 */
[----:B------:R0:W-:Y:S01]  /*53b0*/  @!P3 STG.E desc[UR4][R132.64], R149 ;  /* 0x000000958400b986 */ /* 0x0001e2000c101904 */
[----:B------:R-:W-:Y:S01]  /*53c0*/  HADD2.F32 R227, -RZ, R78.H1_H1 ;  /* 0x3000004effe37230 */ /* 0x000fe20000004100 */
[----:B------:R-:W-:Y:S01]  /*53d0*/  @P0 FMNMX R21, R21, |R162|, !PT ;  /* 0x400000a215150209 */ /* 0x000fe20007800000 */
[--C-:B------:R-:W-:Y:S01]  /*53e0*/  HADD2.F32 R225, -RZ, R30.reuse.H0_H0 ;  /* 0x2000001effe17230 */ /* 0x100fe20000004100 */
[----:B--2---:R-:W-:Y:S01]  /*53f0*/  ISETP.NE.AND P1, PT, R222, RZ, PT ;  /* 0x000000ffde00720c */ /* 0x004fe20003f25270 */
[----:B------:R-:W-:Y:S01]  /*5400*/  @P2 FADD R223, R223, 1 ;  /* 0x3f800000dfdf2421 */ /* 0x000fe20000000000 */
[----:B------:R-:W-:Y:S01]  /*5410*/  @P0 FMNMX R21, R21, |R214|, !PT ;  /* 0x400000d615150209 */ /* 0x000fe20007800000 */
[----:B------:R-:W-:-:S02]  /*5420*/  HADD2.F32 R229, -RZ, R30.H1_H1 ;  /* 0x3000001effe57230 */ /* 0x000fc40000004100 */
[----:B------:R-:W-:Y:S01]  /*5430*/  @P2 FADD R227, R227, 1 ;  /* 0x3f800000e3e32421 */ /* 0x000fe20000000000 */
[----:B------:R-:W-:Y:S01]  /*5440*/  FFMA R215, R220, R223, R225 ;  /* 0x000000dfdcd77223 */ /* 0x000fe200000000e1 */
[----:B------:R-:W-:Y:S01]  /*5450*/  @P0 FMNMX R21, R21, |R164|, !PT ;  /* 0x400000a415150209 */ /* 0x000fe20007800000 */
[--C-:B------:R-:W-:Y:S01]  /*5460*/  HADD2.F32 R219, -RZ, R79.reuse.H0_H0 ;  /* 0x2000004fffdb7230 */ /* 0x100fe20000004100 */
[----:B0-----:R-:W0:Y:S01]  /*5470*/  LDC.64 R148, c[0x0][0x258] ;  /* 0x00009600ff947b82 */ /* 0x001e220000000a00 */
[----:B------:R-:W-:Y:S01]  /*5480*/  HADD2.F32 R223, -RZ, R79.H1_H1 ;  /* 0x3000004fffdf7230 */ /* 0x000fe20000004100 */
[----:B------:R-:W-:Y:S01]  /*5490*/  @P0 FMNMX R21, R21, |R213|, !PT ;  /* 0x400000d515150209 */ /* 0x000fe20007800000 */
[----:B------:R-:W-:Y:S01]  /*54a0*/  FFMA R216, R216, R227, R229 ;  /* 0x000000e3d8d87223 */ /* 0x000fe200000000e5 */
[----:B------:R-:W-:Y:S02]  /*54b0*/  HADD2.F32 R221, -RZ, R31.H0_H0 ;  /* 0x2000001fffdd7230 */ /* 0x000fe40000004100 */
        /* <DEDUP_REMOVED lines=16> */
[----:B------:R-:W-:Y:S01]  /*55c0*/  F2FP.F16.F32.PACK_AB R132, R8, R150 ;  /* 0x000000960884723e */ /* 0x000fe200000000ff */
[----:B------:R-:W-:Y:S01]  /*55d0*/  @P1 FMUL R126, R126, R27 ;  /* 0x0000001b7e7e1220 */ /* 0x000fe20000400000 */
[----:B------:R-:W-:Y:S01]  /*55e0*/  F2FP.F16.F32.PACK_AB R133, R6, R7 ;  /* 0x000000070685723e */ /* 0x000fe200000000ff */
[----:B0-----:R-:W-:Y:S01]  /*55f0*/  IMAD.WIDE.U32 R226, R17, 0x10, R148 ;  /* 0x0000001011e27825 */ /* 0x001fe200078e0094 */
[----:B------:R-:W-:-:S03]  /*5600*/  F2FP.F16.F32.PACK_AB R134, R4, R5 ;  /* 0x000000050486723e */ /* 0x000fc600000000ff */
[----:B------:R-:W-:Y:S01]  /*5610*/  @P1 FMUL R170, R170, R27 ;  /* 0x0000001baaaa1220 */ /* 0x000fe20000400000 */
[----:B------:R-:W-:Y:S01]  /*5620*/  F2FP.F16.F32.PACK_AB R135, R2, R3 ;  /* 0x000000030287723e */ /* 0x000fe200000000ff */
[----:B------:R-:W-:Y:S02]  /*5630*/  HADD2.F32 R225, -RZ, R31.H1_H1 ;  /* 0x3000001fffe17230 */ /* 0x000fe40000004100 */
[----:B------:R-:W-:Y:S01]  /*5640*/  @P2 FADD R219, R219, 1 ;  /* 0x3f800000dbdb2421 */ /* 0x000fe20000000000 */
[----:B------:R-:W-:Y:S01]  /*5650*/  F2FP.F16.F32.PACK_AB R4, R152, R0 ;  /* 0x000000009804723e */ /* 0x000fe200000000ff */
[----:B------:R-:W-:Y:S01]  /*5660*/  IMAD.WIDE.U32 R228, R16, 0x10, R148 ;  /* 0x0000001010e47825 */ /* 0x000fe200078e0094 */
[----:B------:R-:W-:-:S03]  /*5670*/  F2FP.F16.F32.PACK_AB R5, R125, R151 ;  /* 0x000000977d05723e */ /* 0x000fc600000000ff */
[-C--:B------:R-:W-:Y:S01]  /*5680*/  @P1 FMUL R169, R169, R27.reuse ;  /* 0x0000001ba9a91220 */ /* 0x080fe20000400000 */
[----:B------:R-:W-:Y:S01]  /*5690*/  F2FP.F16.F32.PACK_AB R6, R168, R124 ;  /* 0x0000007ca806723e */ /* 0x000fe200000000ff */
[----:B------:R-:W-:Y:S01]  /*56a0*/  @P1 FMUL R128, R128, R27 ;  /* 0x0000001b80801220 */ /* 0x000fe20000400000 */
[----:B------:R-:W-:Y:S01]  /*56b0*/  F2FP.F16.F32.PACK_AB R7, R127, R153 ;  /* 0x000000997f07723e */ /* 0x000fe200000000ff */
[-C--:B------:R-:W-:Y:S01]  /*56c0*/  @P1 FMUL R129, R129, R27.reuse ;  /* 0x0000001b81811220 */ /* 0x080fe20000400000 */
[-C--:B------:R-:W-:Y:S01]  /*56d0*/  @P1 FMUL R172, R172, R27.reuse ;  /* 0x0000001bacac1220 */ /* 0x080fe20000400000 */
[-C--:B------:R-:W-:Y:S01]  /*56e0*/  @P1 FMUL R171, R171, R27.reuse ;  /* 0x0000001babab1220 */ /* 0x080fe20000400000 */
[----:B------:R-:W-:Y:S01]  /*56f0*/  @P1 FMUL R131, R131, R27 ;  /* 0x0000001b83831220 */ /* 0x000fe20000400000 */
[----:B------:R-:W-:Y:S01]  /*5700*/  @P0 FMNMX R21, R21, |R165|, !PT ;  /* 0x400000a515150209 */ /* 0x000fe20007800000 */
[----:B------:R-:W-:Y:S01]  /*5710*/  @P2 FADD R223, R223, 1 ;  /* 0x3f800000dfdf2421 */ /* 0x000fe20000000000 */
        /* <DEDUP_REMOVED lines=8> */
[C---:B------:R-:W-:Y:S01]  /*57a0*/  IADD3 R151, R9.reuse, 0x800, RZ ;  /* 0x0000080009977810 */ /* 0x040fe20007ffe0ff */
[----:B------:R-:W-:Y:S01]  /*57b0*/  FFMA R167, R166, R219, R221 ;  /* 0x000000dba6a77223 */ /* 0x000fe200000000dd */
[C---:B------:R-:W-:Y:S01]  /*57c0*/  IADD3 R125, R9.reuse, 0x900, RZ ;  /* 0x00000900097d7810 */ /* 0x040fe20007ffe0ff */
[----:B------:R-:W-:Y:S01]  /*57d0*/  STG.E.128 desc[UR4][R226.64], R132 ;  /* 0x00000084e2007986 */ /* 0x000fe2000c101d04 */
[C---:B------:R-:W-:Y:S01]  /*57e0*/  IADD3 R17, R9.reuse, 0xa00, RZ ;  /* 0x00000a0009117810 */ /* 0x040fe20007ffe0ff */
[----:B------:R-:W-:Y:S01]  /*57f0*/  FFMA R166, R218, R223, R225 ;  /* 0x000000dfdaa67223 */ /* 0x000fe200000000e1 */
[----:B------:R-:W-:Y:S01]  /*5800*/  IADD3 R9, R9, 0xb00, RZ ;  /* 0x00000b0009097810 */ /* 0x000fe20007ffe0ff */
[--C-:B------:R-:W-:Y:S01]  /*5810*/  IMAD.WIDE.U32 R152, R15, 0x10, R148.reuse ;  /* 0x000000100f987825 */ /* 0x100fe200078e0094 */
[----:B------:R-:W-:Y:S01]  /*5820*/  F2FP.F16.F32.PACK_AB R168, R170, R126 ;  /* 0x0000007eaaa8723e */ /* 0x000fe200000000ff */
[----:B------:R0:W-:Y:S01]  /*5830*/  STG.E.128 desc[UR4][R228.64], R4 ;  /* 0x00000004e4007986 */ /* 0x0001e2000c101d04 */
[----:B------:R-:W-:Y:S01]  /*5840*/  @P0 FMNMX R21, R21, |R215|, !PT ;  /* 0x400000d715150209 */ /* 0x000fe20007800000 */
[----:B------:R-:W-:Y:S01]  /*5850*/  @P1 FMUL R177, R177, R27 ;  /* 0x0000001bb1b11220 */ /* 0x000fe20000400000 */
[----:B------:R-:W-:Y:S01]  /*5860*/  F2FP.F16.F32.PACK_AB R169, R128, R169 ;  /* 0x000000a980a9723e */ /* 0x000fe200000000ff */
[----:B------:R-:W-:Y:S01]  /*5870*/  @P1 FMUL R181, R181, R27 ;  /* 0x0000001bb5b51220 */ /* 0x000fe20000400000 */
[----:B------:R-:W-:Y:S01]  /*5880*/  F2FP.F16.F32.PACK_AB R170, R172, R129 ;  /* 0x00000081acaa723e */ /* 0x000fe200000000ff */
[----:B------:R-:W-:Y:S01]  /*5890*/  @P1 FMUL R180, R180, R27 ;  /* 0x0000001bb4b41220 */ /* 0x000fe20000400000 */
[----:B------:R-:W-:Y:S01]  /*58a0*/  F2FP.F16.F32.PACK_AB R171, R131, R171 ;  /* 0x000000ab83ab723e */ /* 0x000fe200000000ff */
        /* <DEDUP_REMOVED lines=10> */
[----:B0-----:R-:W-:Y:S01]  /*5950*/  F2FP.F16.F32.PACK_AB R4, R176, R130 ;  /* 0x00000082b004723e */ /* 0x001fe200000000ff */
        /* <DEDUP_REMOVED lines=18> */
[----:B------:R-:W-:Y:S01]  /*5a80*/  F2FP.F16.F32.PACK_AB R8, R181, R177 ;  /* 0x000000b1b508723e */ /* 0x000fe200000000ff */
[--C-:B------:R-:W-:Y:S01]  /*5a90*/  IMAD.WIDE.U32 R224, R12, 0x10, R148.reuse ;  /* 0x000000100ce07825 */ /* 0x100fe200078e0094 */
[----:B------:R-:W-:Y:S01]  /*5aa0*/  F2FP.F16.F32.PACK_AB R12, R185, R138 ;  /* 0x0000008ab90c723e */ /* 0x000fe200000000ff */
[----:B------:R0:W-:Y:S01]  /*5ab0*/  STG.E.128 desc[UR4][R218.64], R4 ;  /* 0x00000004da007986 */ /* 0x0001e2000c101d04 */
        /* <DEDUP_REMOVED lines=17> */
[----:B------:R-:W-:Y:S01]  /*5bd0*/  IMAD.WIDE.U32 R16, R17, 0x10, R148 ;  /* 0x0000001011107825 */ /* 0x000fe200078e0094 */
[----:B0-----:R-:W-:-:S03]  /*5be0*/  F2FP.F16.F32.PACK_AB R4, R189, R142 ;  /* 0x0000008ebd04723e */ /* 0x001fc600000000ff */
[----:B------:R-:W-:Y:S01]  /*5bf0*/  @P1 FMUL R197, R197, R27 ;  /* 0x0000001bc5c51220 */ /* 0x000fe20000400000 */
[----:B------:R-:W-:Y:S01]  /*5c00*/  F2FP.F16.F32.PACK_AB R5, R145, R188 ;  /* 0x000000bc9105723e */ /* 0x000fe200000000ff */
[----:B------:R-:W-:Y:S01]  /*5c10*/  IMAD.WIDE.U32 R148, R9, 0x10, R148 ;  /* 0x0000001009947825 */ /* 0x000fe200078e0094 */
[----:B------:R-:W-:-:S03]  /*5c20*/  F2FP.F16.F32.PACK_AB R9, R137, R180 ;  /* 0x000000b48909723e */ /* 0x000fc600000000ff */
[-C--:B------:R-:W-:Y:S01]  /*5c30*/  @P1 FMUL R200, R200, R27.reuse ;  /* 0x0000001bc8c81220 */ /* 0x080fe20000400000 */
        /* <DEDUP_REMOVED lines=34> */
[-C--:B------:R-:W-:Y:S01]  /*5e60*/  @P1 FMUL R165, R165, R27.reuse ;  /* 0x0000001ba5a51220 */ /* 0x080fe20000400000 */
[-C--:B------:R-:W-:Y:S01]  /*5e70*/  @P1 FMUL R167, R167, R27.reuse ;  /* 0x0000001ba7a71220 */ /* 0x080fe20000400000 */
[----:B------:R-:W-:Y:S01]  /*5e80*/  @P1 FMUL R166, R166, R27 ;  /* 0x0000001ba6a61220 */ /* 0x000fe20000400000 */
[----:B0-----:R-:W-:-:S02]  /*5e90*/  F2FP.F16.F32.PACK_AB R10, R204, R200 ;  /* 0x000000c8cc0a723e */ /* 0x001fc400000000ff */
[----:B------:R-:W-:Y:S02]  /*5ea0*/  F2FP.F16.F32.PACK_AB R8, R203, R198 ;  /* 0x000000c6cb08723e */ /* 0x000fe400000000ff */
[----:B------:R-:W-:Y:S02]  /*5eb0*/  F2FP.F16.F32.PACK_AB R9, R201, R202 ;  /* 0x000000cac909723e */ /* 0x000fe400000000ff */
[----:B------:R-:W-:Y:S02]  /*5ec0*/  F2FP.F16.F32.PACK_AB R11, R154, R155 ;  /* 0x0000009b9a0b723e */ /* 0x000fe400000000ff */
[----:B------:R-:W-:Y:S02]  /*5ed0*/  F2FP.F16.F32.PACK_AB R204, R206, R207 ;  /* 0x000000cfcecc723e */ /* 0x000fe400000000ff */
[----:B-1----:R-:W-:Y:S02]  /*5ee0*/  F2FP.F16.F32.PACK_AB R14, R212, R160 ;  /* 0x000000a0d40e723e */ /* 0x002fe400000000ff */
[----:B------:R-:W-:-:S02]  /*5ef0*/  F2FP.F16.F32.PACK_AB R205, R156, R205 ;  /* 0x000000cd9ccd723e */ /* 0x000fc400000000ff */
[----:B--2---:R-:W-:Y:S02]  /*5f00*/  F2FP.F16.F32.PACK_AB R4, R195, R146 ;  /* 0x00000092c304723e */ /* 0x004fe400000000ff */
[----:B------:R-:W-:Y:S02]  /*5f10*/  F2FP.F16.F32.PACK_AB R5, R193, R194 ;  /* 0x000000c2c105723e */ /* 0x000fe400000000ff */
[----:B------:R-:W-:Y:S02]  /*5f20*/  F2FP.F16.F32.PACK_AB R6, R196, R192 ;  /* 0x000000c0c406723e */ /* 0x000fe400000000ff */
        /* <DEDUP_REMOVED lines=8> */
[----:B------:R-:W-:Y:S01]  /*5fb0*/  F2FP.F16.F32.PACK_AB R15, R162, R163 ;  /* 0x000000a3a20f723e */ /* 0x000fe200000000ff */
[----:B------:R1:W-:Y:S01]  /*5fc0*/  STG.E.128 desc[UR4][R124.64], R204 ;  /* 0x000000cc7c007986 */ /* 0x0003e2000c101d04 */
[----:B------:R-:W-:Y:S02]  /*5fd0*/  F2FP.F16.F32.PACK_AB R214, R216, R215 ;  /* 0x000000d7d8d6723e */ /* 0x000fe400000000ff */
[----:B------:R-:W-:Y:S01]  /*5fe0*/  F2FP.F16.F32.PACK_AB R213, R165, R213 ;  /* 0x000000d5a5d5723e */ /* 0x000fe200000000ff */
[----:B------:R1:W-:Y:S01]  /*5ff0*/  STG.E.128 desc[UR4][R16.64], R12 ;  /* 0x0000000c10007986 */ /* 0x0003e2000c101d04 */
        /* <DEDUP_REMOVED lines=8> */
.L_x_7059:
        /* <DEDUP_REMOVED lines=15> */
.L_x_7097:
        /* <DEDUP_REMOVED lines=28> */
.L_x_7100:
[----:B-1----:R-:W-:-:S07]  /*6330*/  FMNMX R5, R3, R2, !PT ;  /* 0x0000000203057209 */ /* 0x002fce0007800000 */
.L_x_7076:
[----:B------:R-:W-:Y:S05]  /*6340*/  BSYNC B0 ;  /* 0x0000000000007941 */ /* 0x000fea0003800000 */
.L_x_7075:
[----:B------:R-:W-:Y:S01]  /*6350*/  ISETP.NE.AND P0, PT, R25, RZ, PT ;  /* 0x000000ff1900720c */ /* 0x000fe20003f05270 */
[----:B------:R-:W-:-:S12]  /*6360*/  BSSY B0, `(.L_x_7073) ;  /* 0x0000004000007945 */ /* 0x000fd80003800000 */
[----:B------:R-:W-:Y:S05]  /*6370*/  @P0 BRA `(.L_x_7078) ;  /* 0x0000000000080947 */ /* 0x000fea0003800000 */
[----:B0-----:R-:W0:Y:S02]  /*6380*/  LDC.64 R2, c[0x0][0x288] ;  /* 0x0000a200ff027b82 */ /* 0x001e240000000a00 */
[----:B0-----:R1:W-:Y:S02]  /*6390*/  REDG.E.MAX.S32.STRONG.GPU desc[UR4][R2.64], R5 ;  /* 0x000000050200798e */ /* 0x0013e4000d10e384 */
.L_x_7078:
[----:B------:R-:W-:Y:S05]  /*63a0*/  BSYNC B0 ;  /* 0x0000000000007941 */ /* 0x000fea0003800000 */
.L_x_7073:
        /* <DEDUP_REMOVED lines=13> */
[----:B0-----:R-:W-:Y:S05]  /*6480*/  CALL.REL.NOINC `($__internal_73_$__cuda_sm20_rcp_rn_f32_slowpath) ;  /* 0x0000001400147944 */ /* 0x001fea0003c00000 */
[----:B------:R-:W-:Y:S01]  /*6490*/  MOV R5, R223 ;  /* 0x000000df00057202 */ /* 0x000fe20000000f00 */
[----:B------:R-:W-:Y:S06]  /*64a0*/  BRA `(.L_x_7080) ;  /* 0x0000000000107947 */ /* 0x000fec0003800000 */
.L_x_7079:
[----:B------:R-:W1:Y:S02]  /*64b0*/  MUFU.RCP R0, R27 ;  /* 0x0000001b00007308 */ /* 0x000e640000001000 */
[----:B-1----:R-:W-:-:S04]  /*64c0*/  FFMA R2, R0, R27, -1 ;  /* 0xbf80000000027423 */ /* 0x002fc8000000001b */
[----:B------:R-:W-:-:S04]  /*64d0*/  FADD.FTZ R5, -R2, -RZ ;  /* 0x800000ff02057221 */ /* 0x000fc80000010100 */
[----:B------:R-:W-:-:S07]  /*64e0*/  FFMA R5, R0, R5, R0 ;  /* 0x0000000500057223 */ /* 0x000fce0000000000 */
.L_x_7080:
[----:B0-----:R-:W0:Y:S02]  /*64f0*/  LDC.64 R2, c[0x0][0x280] ;  /* 0x0000a000ff027b82 */ /* 0x001e240000000a00 */
[----:B0-----:R-:W-:Y:S01]  /*6500*/  STG.E desc[UR4][R2.64], R5 ;  /* 0x0000000502007986 */ /* 0x001fe2000c101904 */
[----:B------:R-:W-:Y:S05]  /*6510*/  EXIT ;  /* 0x000000000000794d */ /* 0x000fea0003800000 */
.L_x_7060:
[----:B------:R-:W-:Y:S01]  /*6520*/  HFMA2.MMA R223, -RZ, RZ, 0, 5.9604644775390625e-08 ;  /* 0x00000001ffdf7435 */ /* 0x000fe200000001ff */
[----:B------:R-:W-:Y:S02]  /*6530*/  MOV R222, R148 ;  /* 0x0000009400de7202 */ /* 0x000fe40000000f00 */
[----:B------:R-:W-:Y:S02]  /*6540*/  MOV R224, 0x1f ;  /* 0x0000001f00e07802 */ /* 0x000fe40000000f00 */
[----:B------:R-:W-:-:S07]  /*6550*/  MOV R221, 0xffffffff ;  /* 0xffffffff00dd7802 */ /* 0x000fce0000000f00 */
[----:B-----5:R-:W-:Y:S05]  /*6560*/  WARPSYNC.COLLECTIVE R221, `(.L_x_7081) ;  /* 0x00000000dd087348 */ /* 0x020fea0003c00000 */
[----:B------:R0:W1:Y:S02]  /*6570*/  SHFL.BFLY P0, R219, R222, R223, R224 ;  /* 0x0c0000dfdedb7389 */ /* 0x00006400000000e0 */
[----:B01---5:R-:W-:Y:S01]  /*6580*/  ENDCOLLECTIVE ;  /* 0x000000000000791b */ /* 0x023fe20003800000 */
.L_x_7081:
[----:B------:R-:W-:Y:S01]  /*6590*/  HFMA2.MMA R223, -RZ, RZ, 0, 1.1920928955078125e-07 ;  /* 0x00000002ffdf7435 */ /* 0x000fe200000001ff */
[----:B------:R-:W-:-:S05]  /*65a0*/  MOV R149, R219 ;  /* 0x000000db00957202 */ /* 0x000fca0000000f00 */
[----:B------:R-:W-:-:S05]  /*65b0*/  FADD R149, R148, R149 ;  /* 0x0000009594957221 */ /* 0x000fca0000000000 */
[----:B------:R-:W-:-:S07]  /*65c0*/  MOV R222, R149 ;  /* 0x0000009500de7202 */ /* 0x000fce0000000f00 */
[----:B------:R-:W-:Y:S05]  /*65d0*/  WARPSYNC.COLLECTIVE R221, `(.L_x_7082) ;  /* 0x00000000dd087348 */ /* 0x000fea0003c00000 */
[----:B------:R0:W1:Y:S02]  /*65e0*/  SHFL.BFLY P0, R219, R222, R223, R224 ;  /* 0x0c0000dfdedb7389 */ /* 0x00006400000000e0 */
[----:B01----:R-:W-:Y:S01]  /*65f0*/  ENDCOLLECTIVE ;  /* 0x000000000000791b */ /* 0x003fe20003800000 */
.L_x_7082:
[----:B------:R-:W-:Y:S01]  /*6600*/  HFMA2.MMA R223, -RZ, RZ, 0, 2.384185791015625e-07 ;  /* 0x00000004ffdf7435 */ /* 0x000fe200000001ff */
[----:B------:R-:W-:-:S05]  /*6610*/  MOV R150, R219 ;  /* 0x000000db00967202 */ /* 0x000fca0000000f00 */
[----:B------:R-:W-:-:S05]  /*6620*/  FADD R151, R149, R150 ;  /* 0x0000009695977221 */ /* 0x000fca0000000000 */
[----:B------:R-:W-:-:S07]  /*6630*/  MOV R222, R151 ;  /* 0x0000009700de7202 */ /* 0x000fce0000000f00 */
[----:B------:R-:W-:Y:S05]  /*6640*/  WARPSYNC.COLLECTIVE R221, `(.L_x_7083) ;  /* 0x00000000dd087348 */ /* 0x000fea0003c00000 */
[----:B------:R0:W1:Y:S02]  /*6650*/  SHFL.BFLY P0, R219, R222, R223, R224 ;  /* 0x0c0000dfdedb7389 */ /* 0x00006400000000e0 */
[----:B01----:R-:W-:Y:S01]  /*6660*/  ENDCOLLECTIVE ;  /* 0x000000000000791b */ /* 0x003fe20003800000 */
.L_x_7083:
[----:B------:R-:W-:Y:S01]  /*6670*/  HFMA2.MMA R223, -RZ, RZ, 0, 4.76837158203125e-07 ;  /* 0x00000008ffdf7435 */ /* 0x000fe200000001ff */
[----:B------:R-:W-:-:S05]  /*6680*/  MOV R150, R219 ;  /* 0x000000db00967202 */ /* 0x000fca0000000f00 */
[----:B------:R-:W-:-:S05]  /*6690*/  FADD R153, R151, R150 ;  /* 0x0000009697997221 */ /* 0x000fca0000000000 */
[----:B------:R-:W-:-:S07]  /*66a0*/  MOV R222, R153 ;  /* 0x0000009900de7202 */ /* 0x000fce0000000f00 */
[----:B------:R-:W-:Y:S05]  /*66b0*/  WARPSYNC.COLLECTIVE R221, `(.L_x_7084) ;  /* 0x00000000dd087348 */ /* 0x000fea0003c00000 */
[----:B------:R0:W1:Y:S02]  /*66c0*/  SHFL.BFLY P0, R219, R222, R223, R224 ;  /* 0x0c0000dfdedb7389 */ /* 0x00006400000000e0 */
[----:B01----:R-:W-:Y:S01]  /*66d0*/  ENDCOLLECTIVE ;  /* 0x000000000000791b */ /* 0x003fe20003800000 */
.L_x_7084:
[----:B------:R-:W-:Y:S01]  /*66e0*/  HFMA2.MMA R223, -RZ, RZ, 0, 9.5367431640625e-07 ;  /* 0x00000010ffdf7435 */ /* 0x000fe200000001ff */
[----:B------:R-:W-:-:S05]  /*66f0*/  MOV R150, R219 ;  /* 0x000000db00967202 */ /* 0x000fca0000000f00 */
[----:B------:R-:W-:-:S05]  /*6700*/  FADD R218, R153, R150 ;  /* 0x0000009699da7221 */ /* 0x000fca0000000000 */
[----:B------:R-:W-:-:S07]  /*6710*/  MOV R222, R218 ;  /* 0x000000da00de7202 */ /* 0x000fce0000000f00 */
[----:B------:R-:W-:Y:S05]  /*6720*/  WARPSYNC.COLLECTIVE R221, `(.L_x_7085) ;  /* 0x00000000dd087348 */ /* 0x000fea0003c00000 */
[----:B------:R0:W1:Y:S02]  /*6730*/  SHFL.BFLY P0, R219, R222, R223, R224 ;  /* 0x0c0000dfdedb7389 */ /* 0x00006400000000e0 */
[----:B01----:R-:W-:Y:S01]  /*6740*/  ENDCOLLECTIVE ;  /* 0x000000000000791b */ /* 0x003fe20003800000 */
.L_x_7085:
        /* <DEDUP_REMOVED lines=199> */
.L_x_7086:
[----:B------:R-:W-:Y:S01]  /*73c0*/  HFMA2.MMA R223, -RZ, RZ, 0, 1.1920928955078125e-07 ;  /* 0x00000002ffdf7435 */ /* 0x000fe200000001ff */
[----:B------:R-:W-:-:S05]  /*73d0*/  MOV R149, R219 ;  /* 0x000000db00957202 */ /* 0x000fca0000000f00 */
[----:B------:R-:W-:-:S05]  /*73e0*/  FADD R149, R148, R149 ;  /* 0x0000009594957221 */ /* 0x000fca0000000000 */
[----:B------:R-:W-:-:S07]  /*73f0*/  MOV R222, R149 ;  /* 0x0000009500de7202 */ /* 0x000fce0000000f00 */
[----:B------:R-:W-:Y:S05]  /*7400*/  WARPSYNC.COLLECTIVE R221, `(.L_x_7087) ;  /* 0x00000000dd087348 */ /* 0x000fea0003c00000 */
[----:B------:R0:W1:Y:S02]  /*7410*/  SHFL.BFLY P0, R219, R222, R223, R224 ;  /* 0x0c0000dfdedb7389 */ /* 0x00006400000000e0 */
[----:B01----:R-:W-:Y:S01]  /*7420*/  ENDCOLLECTIVE ;  /* 0x000000000000791b */ /* 0x003fe20003800000 */
.L_x_7087:
[----:B------:R-:W-:Y:S01]  /*7430*/  HFMA2.MMA R223, -RZ, RZ, 0, 2.384185791015625e-07 ;  /* 0x00000004ffdf7435 */ /* 0x000fe200000001ff */
[----:B------:R-:W-:-:S05]  /*7440*/  MOV R218, R219 ;  /* 0x000000db00da7202 */ /* 0x000fca0000000f00 */
[----:B------:R-:W-:-:S05]  /*7450*/  FADD R218, R149, R218 ;  /* 0x000000da95da7221 */ /* 0x000fca0000000000 */
[----:B------:R-:W-:-:S07]  /*7460*/  MOV R222, R218 ;  /* 0x000000da00de7202 */ /* 0x000fce0000000f00 */
[----:B------:R-:W-:Y:S05]  /*7470*/  WARPSYNC.COLLECTIVE R221, `(.L_x_7088) ;  /* 0x00000000dd087348 */ /* 0x000fea0003c00000 */
[----:B------:R0:W1:Y:S02]  /*7480*/  SHFL.BFLY P0, R219, R222, R223, R224 ;  /* 0x0c0000dfdedb7389 */ /* 0x00006400000000e0 */
[----:B01----:R-:W-:Y:S01]  /*7490*/  ENDCOLLECTIVE ;  /* 0x000000000000791b */ /* 0x003fe20003800000 */
.L_x_7088:
[----:B------:R-:W-:Y:S01]  /*74a0*/  HFMA2.MMA R223, -RZ, RZ, 0, 4.76837158203125e-07 ;  /* 0x00000008ffdf7435 */ /* 0x000fe200000001ff */
[----:B------:R-:W-:-:S05]  /*74b0*/  MOV R151, R219 ;  /* 0x000000db00977202 */ /* 0x000fca0000000f00 */
[----:B------:R-:W-:-:S05]  /*74c0*/  FADD R151, R218, R151 ;  /* 0x00000097da977221 */ /* 0x000fca0000000000 */
[----:B------:R-:W-:-:S07]  /*74d0*/  MOV R222, R151 ;  /* 0x0000009700de7202 */ /* 0x000fce0000000f00 */
[----:B------:R-:W-:Y:S05]  /*74e0*/  WARPSYNC.COLLECTIVE R221, `(.L_x_7089) ;  /* 0x00000000dd087348 */ /* 0x000fea0003c00000 */
[----:B------:R0:W1:Y:S02]  /*74f0*/  SHFL.BFLY P0, R219, R222, R223, R224 ;  /* 0x0c0000dfdedb7389 */ /* 0x00006400000000e0 */
[----:B01----:R-:W-:Y:S01]  /*7500*/  ENDCOLLECTIVE ;  /* 0x000000000000791b */ /* 0x003fe20003800000 */
.L_x_7089:
[----:B------:R-:W-:Y:S01]  /*7510*/  HFMA2.MMA R223, -RZ, RZ, 0, 9.5367431640625e-07 ;  /* 0x00000010ffdf7435 */ /* 0x000fe200000001ff */
[----:B------:R-:W-:-:S05]  /*7520*/  MOV R220, R219 ;  /* 0x000000db00dc7202 */ /* 0x000fca0000000f00 */
[----:B------:R-:W-:-:S05]  /*7530*/  FADD R220, R151, R220 ;  /* 0x000000dc97dc7221 */ /* 0x000fca0000000000 */
[----:B------:R-:W-:-:S07]  /*7540*/  MOV R222, R220 ;  /* 0x000000dc00de7202 */ /* 0x000fce0000000f00 */
[----:B------:R-:W-:Y:S05]  /*7550*/  WARPSYNC.COLLECTIVE R221, `(.L_x_7090) ;  /* 0x00000000dd087348 */ /* 0x000fea0003c00000 */
[----:B------:R0:W1:Y:S02]  /*7560*/  SHFL.BFLY P0, R219, R222, R223, R224 ;  /* 0x0c0000dfdedb7389 */ /* 0x00006400000000e0 */
[----:B01----:R-:W-:Y:S01]  /*7570*/  ENDCOLLECTIVE ;  /* 0x000000000000791b */ /* 0x003fe20003800000 */
.L_x_7090:
[----:B------:R-:W-:Y:S01]  /*7580*/  MOV R153, R219 ;  /* 0x000000db00997202 */ /* 0x000fe20000000f00 */
[----:B------:R-:W-:Y:S06]  /*7590*/  BRA `(.L_x_7091) ;  /* 0xffffffa800787947 */ /* 0x000fec000383ffff */
.L_x_7074:
[----:B-1----:R-:W-:Y:S01]  /*75a0*/  HFMA2.MMA R7, -RZ, RZ, 0, 9.5367431640625e-07 ;  /* 0x00000010ff077435 */ /* 0x002fe200000001ff */
[----:B------:R-:W-:Y:S02]  /*75b0*/  MOV R6, R21 ;  /* 0x0000001500067202 */ /* 0x000fe40000000f00 */
[----:B------:R-:W-:Y:S02]  /*75c0*/  MOV R8, 0x1f ;  /* 0x0000001f00087802 */ /* 0x000fe40000000f00 */
[----:B------:R-:W-:-:S07]  /*75d0*/  MOV R221, 0xffffffff ;  /* 0xffffffff00dd7802 */ /* 0x000fce0000000f00 */
[----:B-----5:R-:W-:Y:S05]  /*75e0*/  WARPSYNC.COLLECTIVE R221, `(.L_x_7092) ;  /* 0x00000000dd087348 */ /* 0x020fea0003c00000 */
[----:B------:R0:W1:Y:S02]  /*75f0*/  SHFL.DOWN P0, R4, R6, R7, R8 ;  /* 0x0800000706047389 */ /* 0x0000640000000008 */
[----:B01---5:R-:W-:Y:S01]  /*7600*/  ENDCOLLECTIVE ;  /* 0x000000000000791b */ /* 0x023fe20003800000 */
.L_x_7092:
[----:B------:R-:W-:Y:S01]  /*7610*/  HFMA2.MMA R7, -RZ, RZ, 0, 4.76837158203125e-07 ;  /* 0x00000008ff077435 */ /* 0x000fe200000001ff */
[----:B------:R-:W-:-:S04]  /*7620*/  MOV R0, R4 ;  /* 0x0000000400007202 */ /* 0x000fc80000000f00 */
[----:B------:R-:W-:-:S04]  /*7630*/  FMNMX R0, R0, R21, !PT ;  /* 0x0000001500007209 */ /* 0x000fc80007800000 */
[----:B------:R-:W-:-:S07]  /*7640*/  MOV R6, R0 ;  /* 0x0000000000067202 */ /* 0x000fce0000000f00 */
[----:B------:R-:W-:Y:S05]  /*7650*/  WARPSYNC.COLLECTIVE R221, `(.L_x_7093) ;  /* 0x00000000dd087348 */ /* 0x000fea0003c00000 */
[----:B------:R0:W1:Y:S02]  /*7660*/  SHFL.DOWN P0, R4, R6, R7, R8 ;  /* 0x0800000706047389 */ /* 0x0000640000000008 */
[----:B01----:R-:W-:Y:S01]  /*7670*/  ENDCOLLECTIVE ;  /* 0x000000000000791b */ /* 0x003fe20003800000 */
.L_x_7093:
[----:B------:R-:W-:Y:S01]  /*7680*/  HFMA2.MMA R7, -RZ, RZ, 0, 2.384185791015625e-07 ;  /* 0x00000004ff077435 */ /* 0x000fe200000001ff */
[----:B------:R-:W-:-:S04]  /*7690*/  MOV R3, R4 ;  /* 0x0000000400037202 */ /* 0x000fc80000000f00 */
[----:B------:R-:W-:-:S04]  /*76a0*/  FMNMX R3, R0, R3, !PT ;  /* 0x0000000300037209 */ /* 0x000fc80007800000 */
[----:B------:R-:W-:-:S07]  /*76b0*/  MOV R6, R3 ;  /* 0x0000000300067202 */ /* 0x000fce0000000f00 */
[----:B------:R-:W-:Y:S05]  /*76c0*/  WARPSYNC.COLLECTIVE R221, `(.L_x_7094) ;  /* 0x00000000dd087348 */ /* 0x000fea0003c00000 */
[----:B------:R0:W1:Y:S02]  /*76d0*/  SHFL.DOWN P0, R4, R6, R7, R8 ;  /* 0x0800000706047389 */ /* 0x0000640000000008 */
[----:B01----:R-:W-:Y:S01]  /*76e0*/  ENDCOLLECTIVE ;  /* 0x000000000000791b */ /* 0x003fe20003800000 */
.L_x_7094:
[----:B------:R-:W-:Y:S01]  /*76f0*/  HFMA2.MMA R7, -RZ, RZ, 0, 1.1920928955078125e-07 ;  /* 0x00000002ff077435 */ /* 0x000fe200000001ff */
[----:B------:R-:W-:-:S04]  /*7700*/  MOV R2, R4 ;  /* 0x0000000400027202 */ /* 0x000fc80000000f00 */
[----:B------:R-:W-:-:S04]  /*7710*/  FMNMX R2, R3, R2, !PT ;  /* 0x0000000203027209 */ /* 0x000fc80007800000 */
[----:B------:R-:W-:-:S07]  /*7720*/  MOV R6, R2 ;  /* 0x0000000200067202 */ /* 0x000fce0000000f00 */
[----:B------:R-:W-:Y:S05]  /*7730*/  WARPSYNC.COLLECTIVE R221, `(.L_x_7095) ;  /* 0x00000000dd087348 */ /* 0x000fea0003c00000 */
[----:B------:R0:W1:Y:S02]  /*7740*/  SHFL.DOWN P0, R4, R6, R7, R8 ;  /* 0x0800000706047389 */ /* 0x0000640000000008 */
[----:B01----:R-:W-:Y:S01]  /*7750*/  ENDCOLLECTIVE ;  /* 0x000000000000791b */ /* 0x003fe20003800000 */
.L_x_7095:
[----:B------:R-:W-:Y:S01]  /*7760*/  HFMA2.MMA R7, -RZ, RZ, 0, 5.9604644775390625e-08 ;  /* 0x00000001ff077435 */ /* 0x000fe200000001ff */
[----:B------:R-:W-:-:S04]  /*7770*/  MOV R5, R4 ;  /* 0x0000000400057202 */ /* 0x000fc80000000f00 */
[----:B------:R-:W-:-:S04]  /*7780*/  FMNMX R5, R2, R5, !PT ;  /* 0x0000000502057209 */ /* 0x000fc80007800000 */
[----:B------:R-:W-:-:S07]  /*7790*/  MOV R6, R5 ;  /* 0x0000000500067202 */ /* 0x000fce0000000f00 */
[----:B------:R-:W-:Y:S05]  /*77a0*/  WARPSYNC.COLLECTIVE R221, `(.L_x_7096) ;  /* 0x00000000dd087348 */ /* 0x000fea0003c00000 */
[----:B------:R0:W1:Y:S02]  /*77b0*/  SHFL.DOWN P0, R4, R6, R7, R8 ;  /* 0x0800000706047389 */ /* 0x0000640000000008 */
[----:B01----:R-:W-:Y:S01]  /*77c0*/  ENDCOLLECTIVE ;  /* 0x000000000000791b */ /* 0x003fe20003800000 */
.L_x_7096:
[----:B------:R-:W-:Y:S05]  /*77d0*/  BRA `(.L_x_7097) ;  /* 0xffffffe800647947 */ /* 0x000fea000383ffff */
.L_x_7077:
[----:B------:R-:W-:Y:S01]  /*77e0*/  HFMA2.MMA R7, -RZ, RZ, 0, 1.1920928955078125e-07 ;  /* 0x00000002ff077435 */ /* 0x000fe200000001ff */
[----:B-1----:R-:W-:Y:S02]  /*77f0*/  MOV R6, R0 ;  /* 0x0000000000067202 */ /* 0x002fe40000000f00 */
[----:B------:R-:W-:Y:S02]  /*7800*/  MOV R8, 0x1f ;  /* 0x0000001f00087802 */ /* 0x000fe40000000f00 */
[----:B------:R-:W-:-:S07]  /*7810*/  MOV R221, 0xffffffff ;  /* 0xffffffff00dd7802 */ /* 0x000fce0000000f00 */
[----:B0----5:R-:W-:Y:S05]  /*7820*/  WARPSYNC.COLLECTIVE R221, `(.L_x_7098) ;  /* 0x00000000dd087348 */ /* 0x021fea0003c00000 */
[----:B------:R1:W2:Y:S02]  /*7830*/  SHFL.DOWN P0, R4, R6, R7, R8 ;  /* 0x0800000706047389 */ /* 0x0002a40000000008 */
[----:B012--5:R-:W-:Y:S01]  /*7840*/  ENDCOLLECTIVE ;  /* 0x000000000000791b */ /* 0x027fe20003800000 */
.L_x_7098:
[----:B------:R-:W-:Y:S01]  /*7850*/  HFMA2.MMA R7, -RZ, RZ, 0, 5.9604644775390625e-08 ;  /* 0x00000001ff077435 */ /* 0x000fe200000001ff */
[----:B------:R-:W-:-:S04]  /*7860*/  MOV R3, R4 ;  /* 0x0000000400037202 */ /* 0x000fc80000000f00 */
[----:B------:R-:W-:-:S04]  /*7870*/  FMNMX R3, R3, R0, !PT ;  /* 0x0000000003037209 */ /* 0x000fc80007800000 */
[----:B------:R-:W-:-:S07]  /*7880*/  MOV R6, R3 ;  /* 0x0000000300067202 */ /* 0x000fce0000000f00 */
[----:B------:R-:W-:Y:S05]  /*7890*/  WARPSYNC.COLLECTIVE R221, `(.L_x_7099) ;  /* 0x00000000dd087348 */ /* 0x000fea0003c00000 */
[----:B------:R0:W1:Y:S02]  /*78a0*/  SHFL.DOWN P0, R4, R6, R7, R8 ;  /* 0x0800000706047389 */ /* 0x0000640000000008 */
[----:B01----:R-:W-:Y:S01]  /*78b0*/  ENDCOLLECTIVE ;  /* 0x000000000000791b */ /* 0x003fe20003800000 */
.L_x_7099:
[----:B------:R-:W-:Y:S01]  /*78c0*/  MOV R2, R4 ;  /* 0x0000000400027202 */ /* 0x000fe20000000f00 */
[----:B------:R-:W-:Y:S06]  /*78d0*/  BRA `(.L_x_7100) ;  /* 0xffffffe800947947 */ /* 0x000fec000383ffff */
        .weak           $__internal_73_$__cuda_sm20_rcp_rn_f32_slowpath
        .type           $__internal_73_$__cuda_sm20_rcp_rn_f32_slowpath,@function
        .size           $__internal_73_$__cuda_sm20_rcp_rn_f32_slowpath,(.L_x_14409 - $__internal_73_$__cuda_sm20_rcp_rn_f32_slowpath)
$__internal_73_$__cuda_sm20_rcp_rn_f32_slowpath:
        /* <DEDUP_REMOVED lines=15> */
.L_x_7102:
        /* <DEDUP_REMOVED lines=33> */
.L_x_7104:
[----:B------:R0:W1:Y:S02]  /*7be0*/  MUFU.RCP R223, R150 ;  /* 0x0000009600df7308 */ /* 0x0000640000001000 */
.L_x_7103:
[----:B------:R-:W-:Y:S05]  /*7bf0*/  BSYNC B1 ;  /* 0x0000000000017941 */ /* 0x000fea0003800000 */
.L_x_7101:
[----:B------:R-:W-:Y:S01]  /*7c00*/  HFMA2.MMA R151, -RZ, RZ, 0, 0 ;  /* 0x00000000ff977435 */ /* 0x000fe200000001ff */
[----:B0-----:R-:W-:-:S05]  /*7c10*/  MOV R150, R222 ;  /* 0x000000de00967202 */ /* 0x001fca0000000f00 */
[----:B-1----:R-:W-:Y:S05]  /*7c20*/  RET.REL.NODEC R150 `(_ZN18transformer_engine13normalization19ln_fwd_tuned_kernelINS0_13Kernel_traitsI6__halfS3_S3_fjLj24576ELj2ELj1ELj4ELj16ENS0_18Kernel_traits_baseILj24576ES3_S3_S3_fjLj128EEEEEEEvNS0_19ForwardKernelParamsE) ;  /* 0xffffff8096f47950 */ /* 0x002fea0003c3ffff */
.L_x_7105:
        /* <DEDUP_REMOVED lines=13> */
.L_x_14409:


//--------------------- .text._ZN18transformer_engine13normalization19ln_fwd_tuned_kernelINS0_13Kernel_traitsIffffjLj24576ELj4ELj1ELj4ELj16ENS0_18Kernel_traits_baseILj24576EffffjLj128EEEEEEEvNS0_19ForwardKernelParamsE --------------------------
	.section	.text._ZN18transformer_engine13normalization19ln_fwd_tuned_kernelINS0_13Kernel_traitsIffffjLj24576ELj4ELj1ELj4ELj16ENS0_18Kernel_traits_baseILj24576EffffjLj128EEEEEEEvNS0_19ForwardKernelParamsE,"ax",@progbits
	.align	128
        .global         _ZN18transformer_engine13normalization19ln_fwd_tuned_kernelINS0_13Kernel_traitsIffffjLj24576ELj4ELj1ELj4ELj16ENS0_18Kernel_traits_baseILj24576EffffjLj128EEEEEEEvNS0_19ForwardKernelParamsE
        .type           _ZN18transformer_engine13normalization19ln_fwd_tuned_kernelINS0_13Kernel_traitsIffffjLj24576ELj4ELj1ELj4ELj16ENS0_18Kernel_traits_baseILj24576EffffjLj128EEEEEEEvNS0_19ForwardKernelParamsE,@function
        .size           _ZN18transformer_engine13normalization19ln_fwd_tuned_kernelINS0_13Kernel_traitsIffffjLj24576ELj4ELj1ELj4ELj16ENS0_18Kernel_traits_baseILj24576EffffjLj128EEEEEEEvNS0_19ForwardKernelParamsE,(.L_x_14410 - _ZN18transformer_engine13normalization19ln_fwd_tuned_kernelINS0_13Kernel_traitsIffffjLj24576ELj4ELj1ELj4ELj16ENS0_18Kernel_traits_baseILj24576EffffjLj128EEEEEEEvNS0_19ForwardKernelParamsE)
        .other          _ZN18transformer_engine13normalization19ln_fwd_tuned_kernelINS0_13Kernel_traitsIffffjLj24576ELj4ELj1ELj4ELj16ENS0_18Kernel_traits_baseILj24576EffffjLj128EEEEEEEvNS0_19ForwardKernelParamsE,@"STO_CUDA_ENTRY STV_DEFAULT"
_ZN18transformer_engine13normalization19ln_fwd_tuned_kernelINS0_13Kernel_traitsIffffjLj24576ELj4ELj1ELj4ELj16ENS0_18Kernel_traits_baseILj24576EffffjLj128EEEEEEEvNS0_19ForwardKernelParamsE:
.text._ZN18transformer_engine13normalization19ln_fwd_tuned_kernelINS0_13Kernel_traitsIffffjLj24576ELj4ELj1ELj4ELj16ENS0_18Kernel_traits_baseILj24576EffffjLj128EEEEEEEvNS0_19ForwardKernelParamsE:
[----:B------:R-:W-:Y:S01]  /*0000*/  LDC R1, c[0x0][0x28] ;  /* 0x00000a00ff017b82 */ /* 0x000fe20000000800 */
[----:B------:R-:W0:Y:S01]  /*0010*/  S2R R118, SR_CTAID.X ;  /* 0x0000000000767919 */ /* 0x000e220000002500 */
[----:B------:R-:W-:-:S06]  /*0020*/  ULDC.U8 UR4, c[0x0][0x294] ;  /* 0x0000a50000047ab9 */ /* 0x000fcc0000000000 */
[----:B------:R-:W1:Y:S01]  /*0030*/  LDC.64 R4, c[0x0][0x238] ;  /* 0x00008e00ff047b82 */ /* 0x000e620000000a00 */
[----:B------:R-:W-:Y:S01]  /*0040*/  UISETP.NE.AND UP0, UPT, UR4, URZ, UPT ;  /* 0x0000003f0400728c */ /* 0x000fe2000bf05270 */
[----:B------:R-:W2:Y:S01]  /*0050*/  S2R R117, SR_TID.X ;  /* 0x0000000000757919 */ /* 0x000ea20000002100 */
[----:B------:R-:W-:Y:S01]  /*0060*/  HFMA2.MMA R116, -RZ, RZ, 1.875, 0 ;  /* 0x3f800000ff747435 */ /* 0x000fe200000001ff */
[----:B------:R-:W-:Y:S01]  /*0070*/  ULDC UR6, c[0x0][0x218] ;  /* 0x0000860000067ab9 */ /* 0x000fe20000000800 */
        /* <DEDUP_REMOVED lines=11> */
[----:B0-----:R-:W-:-:S05]  /*0130*/  LOP3.LUT R3, R0, 0x60, R117, 0xf8, !PT ;  /* 0x0000006000037812 */ /* 0x001fca00078ef875 */
[----:B-1----:R-:W-:-:S04]  /*0140*/  IMAD.WIDE.U32 R4, R3, 0x10, R4 ;  /* 0x0000001003047825 */ /* 0x002fc800078e0004 */
[----:B---3--:R-:W-:Y:S01]  /*0150*/  IMAD.WIDE.U32 R100, R3, 0x10, R100 ;  /* 0x0000001003647825 */ /* 0x008fe200078e0064 */
[----:B------:R-:W-:Y:S01]  /*0160*/  MOV R3, RZ ;  /* 0x000000ff00037202 */ /* 0x000fe20000000f00 */
        /* <DEDUP_REMOVED lines=28> */
.L_x_7122:
        /* <DEDUP_REMOVED lines=212> */
.L_x_7141:
        /* <DEDUP_REMOVED lines=15> */
[----:B------:R-:W-:Y:S01]  /*1160*/  @!P1 LEA R0, R0, R165, 0x3 ;  /* 0x000000a500009211 */ /* 0x000fe200078e18ff */
[----:B------:R-:W-:-:S04]  /*1170*/  HFMA2.MMA R165, -RZ, RZ, 0, 0 ;  /* 0x00000000ffa57435 */ /* 0x000fc800000001ff */
[----:B------:R-:W-:Y:S02]  /*1180*/  @!P1 STS.64 [R0], R166 ;  /* 0x000000a600009388 */ /* 0x000fe40000000a00 */
[----:B------:R-:W-:Y:S02]  /*1190*/  @!P3 MOV R165, 0x44c00000 ;  /* 0x44c0000000a5b802 */ /* 0x000fe40000000f00 */
[----:B---3--:R-:W-:-:S03]  /*11a0*/  @!P3 LEA R171, R171, R170, 0x18 ;  /* 0x000000aaababb211 */ /* 0x008fc600078ec0ff */
[----:B------:R-:W1:Y:S01]  /*11b0*/  SHFL.DOWN PT, R175, R165, 0x2, 0x1f ;  /* 0x08401f00a5af7f89 */ /* 0x000e6200000e0000 */
[----:B------:R-:W-:Y:S02]  /*11c0*/  @!P3 LEA R170, R168, R171, 0x3 ;  /* 0x000000aba8aab211 */ /* 0x000fe400078e18ff */
[----:B------:R-:W-:Y:S01]  /*11d0*/  CS2R R168, SRZ ;  /* 0x0000000000a87805 */ /* 0x000fe2000001ff00 */
[----:B------:R-:W-:Y:S01]  /*11e0*/  BAR.SYNC.DEFER_BLOCKING 0x0 ;  /* 0x0000000000007b1d */ /* 0x000fe20000010000 */
[----:B-1----:R-:W-:-:S05]  /*11f0*/  FADD R177, R175, R165 ;  /* 0x000000a5afb17221 */ /* 0x002fca0000000000 */
[----:B------:R-:W1:Y:S01]  /*1200*/  @!P3 LDS.64 R168, [R170] ;  /* 0x00000000aaa8b984 */ /* 0x000e620000000a00 */
[----:B------:R-:W-:-:S04]  /*1210*/  IADD3 R0, R177, 0x1800000, RZ ;  /* 0x01800000b1007810 */ /* 0x000fc80007ffe0ff */
[----:B------:R-:W-:-:S04]  /*1220*/  LOP3.LUT R0, R0, 0x7f800000, RZ, 0xc0, !PT ;  /* 0x7f80000000007812 */ /* 0x000fc800078ec0ff */
[----:B------:R-:W-:Y:S01]  /*1230*/  ISETP.GT.U32.AND P0, PT, R0, 0x1ffffff, PT ;  /* 0x01ffffff0000780c */ /* 0x000fe20003f04070 */
[----:B-1----:R1:W2:Y:S04]  /*1240*/  SHFL.DOWN PT, R166, R168, 0x2, 0x1f ;  /* 0x08401f00a8a67f89 */ /* 0x0022a800000e0000 */
[----:B------:R1:W3:Y:S08]  /*1250*/  SHFL.DOWN PT, R176, R169, 0x2, 0x1f ;  /* 0x08401f00a9b07f89 */ /* 0x0002f000000e0000 */
[----:B------:R-:W-:Y:S05]  /*1260*/  @P0 BRA `(.L_x_7109) ;  /* 0x0000000000100947 */ /* 0x000fea0003800000 */
[----:B------:R-:W-:Y:S02]  /*1270*/  MOV R2, R177 ;  /* 0x000000b100027202 */ /* 0x000fe40000000f00 */
[----:B------:R-:W-:-:S07]  /*1280*/  MOV R174, 0x12a0 ;  /* 0x000012a000ae7802 */ /* 0x000fce0000000f00 */
[----:B0123-5:R-:W-:Y:S05]  /*1290*/  CALL.REL.NOINC `($__internal_74_$__cuda_sm20_rcp_rn_f32_slowpath) ;  /* 0x0000003400387944 */ /* 0x02ffea0003c00000 */
[----:B------:R-:W-:Y:S05]  /*12a0*/  BRA `(.L_x_7110) ;  /* 0x0000000000107947 */ /* 0x000fea0003800000 */
.L_x_7109:
[----:B------:R-:W4:Y:S02]  /*12b0*/  MUFU.RCP R0, R177 ;  /* 0x000000b100007308 */ /* 0x000f240000001000 */
[----:B----4-:R-:W-:-:S04]  /*12c0*/  FFMA R2, R177, R0, -1 ;  /* 0xbf800000b1027423 */ /* 0x010fc80000000000 */
[----:B------:R-:W-:-:S04]  /*12d0*/  FADD.FTZ R167, -R2, -RZ ;  /* 0x800000ff02a77221 */ /* 0x000fc80000010100 */
[----:B------:R-:W-:-:S07]  /*12e0*/  FFMA R0, R0, R167, R0 ;  /* 0x000000a700007223 */ /* 0x000fce0000000000 */
.L_x_7110:
[----:B------:R-:W-:Y:S05]  /*12f0*/  BSYNC B0 ;  /* 0x0000000000007941 */ /* 0x000fea0003800000 */
.L_x_7108:
[----:B------:R-:W4:Y:S01]  /*1300*/  SHFL.DOWN PT, R178, R177, 0x1, 0x1f ;  /* 0x08201f00b1b27f89 */ /* 0x000f2200000e0000 */
[----:B--2---:R-:W-:Y:S01]  /*1310*/  FADD R2, -R166, R168 ;  /* 0x000000a8a6027221 */ /* 0x004fe20000000100 */
[----:B------:R-:W-:Y:S01]  /*1320*/  FMUL R166, R175, R166 ;  /* 0x000000a6afa67220 */ /* 0x000fe20000400000 */
[----:B-1-3--:R-:W-:Y:S01]  /*1330*/  FADD R169, R176, R169 ;  /* 0x000000a9b0a97221 */ /* 0x00afe20000000000 */
[----:B------:R-:W-:Y:S01]  /*1340*/  BSSY B0, `(.L_x_7111) ;  /* 0x0000016000007945 */ /* 0x000fe20003800000 */
[----:B------:R-:W-:-:S04]  /*1350*/  FMUL R2, R2, R2 ;  /* 0x0000000202027220 */ /* 0x000fc80000400000 */
[----:B------:R-:W-:Y:S01]  /*1360*/  FMUL R2, R2, R165 ;  /* 0x000000a502027220 */ /* 0x000fe20000400000 */
[----:B------:R-:W-:-:S03]  /*1370*/  FFMA R165, R165, R168, R166 ;  /* 0x000000a8a5a57223 */ /* 0x000fc600000000a6 */
[----:B------:R-:W-:Y:S01]  /*1380*/  FMUL R2, R175, R2 ;  /* 0x00000002af027220 */ /* 0x000fe20000400000 */
[----:B------:R-:W-:-:S03]  /*1390*/  FMUL R167, R165, R0 ;  /* 0x00000000a5a77220 */ /* 0x000fc60000400000 */
[----:B------:R-:W-:Y:S02]  /*13a0*/  FFMA R169, R2, R0, R169 ;  /* 0x0000000002a97223 */ /* 0x000fe400000000a9 */
[----:B------:R1:W2:Y:S04]  /*13b0*/  SHFL.DOWN PT, R166, R167, 0x1, 0x1f ;  /* 0x08201f00a7a67f89 */ /* 0x0002a800000e0000 */
        /* <DEDUP_REMOVED lines=8> */
[----:B0----5:R-:W-:Y:S05]  /*1440*/  CALL.REL.NOINC `($__internal_74_$__cuda_sm20_rcp_rn_f32_slowpath) ;  /* 0x0000003000cc7944 */ /* 0x021fea0003c00000 */
[----:B------:R-:W-:Y:S05]  /*1450*/  BRA `(.L_x_7113) ;  /* 0x0000000000107947 */ /* 0x000fea0003800000 */
.L_x_7112:
[----:B------:R-:W1:Y:S02]  /*1460*/  MUFU.RCP R0, R171 ;  /* 0x000000ab00007308 */ /* 0x000e640000001000 */
[----:B-1----:R-:W-:-:S04]  /*1470*/  FFMA R2, R171, R0, -1 ;  /* 0xbf800000ab027423 */ /* 0x002fc80000000000 */
[----:B------:R-:W-:-:S04]  /*1480*/  FADD.FTZ R165, -R2, -RZ ;  /* 0x800000ff02a57221 */ /* 0x000fc80000010100 */
[----:B------:R-:W-:-:S07]  /*1490*/  FFMA R0, R0, R165, R0 ;  /* 0x000000a500007223 */ /* 0x000fce0000000000 */
.L_x_7113:
[----:B------:R-:W-:Y:S05]  /*14a0*/  BSYNC B0 ;  /* 0x0000000000007941 */ /* 0x000fea0003800000 */
.L_x_7111:
[----:B0-----:R-:W0:Y:S01]  /*14b0*/  LDC R172, c[0x0][0x210] ;  /* 0x00008400ffac7b82 */ /* 0x001e220000000800 */
        /* <DEDUP_REMOVED lines=10> */
[----:B------:R-:W-:Y:S02]  /*1560*/  FMUL R2, R178, R2 ;  /* 0x00000002b2027220 */ /* 0x000fe40000400000 */
[----:B------:R2:W-:Y:S01]  /*1570*/  SHFL.IDX PT, R174, R167, RZ, 0x1f ;  /* 0x00001fffa7ae7589 */ /* 0x0005e200000e0000 */
[----:B------:R-:W3:Y:S01]  /*1580*/  @!P3 LDC.64 R176, c[0x0][0x240] ;  /* 0x00009000ffb0bb82 */ /* 0x000ee20000000a00 */
[----:B------:R-:W-:Y:S01]  /*1590*/  FFMA R2, R2, R0, R165 ;  /* 0x0000000002027223 */ /* 0x000fe200000000a5 */
[----:B------:R-:W-:Y:S02]  /*15a0*/  LEA.HI R165, R117, R120, RZ, 0x19 ;  /* 0x0000007875a57211 */ /* 0x000fe400078fc8ff */
[----:B------:R-:W-:Y:S02]  /*15b0*/  @!P4 LOP3.LUT R0, R118, 0x3, RZ, 0xc0, !PT ;  /* 0x000000037600c812 */ /* 0x000fe400078ec0ff */
[----:B------:R-:W4:Y:S01]  /*15c0*/  SHFL.IDX PT, R175, R2, RZ, 0x1f ;  /* 0x00001fff02af7589 */ /* 0x000f2200000e0000 */
[----:B--2---:R-:W-:Y:S01]  /*15d0*/  HFMA2.MMA R167, -RZ, RZ, 0, 0 ;  /* 0x00000000ffa77435 */ /* 0x004fe200000001ff */
        /* <DEDUP_REMOVED lines=11> */
[C---:B---3--:R-:W-:Y:S01]  /*1690*/  @!P3 LEA R170, P2, R0.reuse, R176, 0x3 ;  /* 0x000000b000aab211 */ /* 0x048fe200078418ff */
[----:B----4-:R0:W-:Y:S01]  /*16a0*/  @!P4 STG.E.64 desc[UR4][R168.64], R174 ;  /* 0x000000aea800c986 */ /* 0x0101e2000c101b04 */
[----:B------:R-:W-:Y:S02]  /*16b0*/  ISETP.NE.AND P1, PT, R179, RZ, PT ;  /* 0x000000ffb300720c */ /* 0x000fe40003f25270 */
[----:B------:R-:W-:Y:S01]  /*16c0*/  @!P3 LEA.HI.X R171, R0, R177, R165, 0x3, P2 ;  /* 0x000000b100abb211 */ /* 0x000fe200010f1ca5 */
        /* <DEDUP_REMOVED lines=16> */
.L_x_7115:
[----:B------:R-:W2:Y:S04]  /*17d0*/  LDG.E.STRONG.GPU R0, desc[UR4][R168.64] ;  /* 0x00000004a8007981 */ /* 0x000ea8000c1ef900 */
[----:B--2---:R-:W-:Y:S01]  /*17e0*/  CCTL.IVALL ;  /* 0x00000000ff00798f */ /* 0x004fe20002000000 */
[----:B------:R-:W-:Y:S05]  /*17f0*/  YIELD ;  /* 0x0000000000007946 */ /* 0x000fea0003800000 */
[----:B------:R-:W-:-:S13]  /*1800*/  ISETP.NE.AND P0, PT, R0, R173, PT ;  /* 0x000000ad0000720c */ /* 0x000fda0003f05270 */
[----:B------:R-:W-:Y:S05]  /*1810*/  @P0 BRA `(.L_x_7115) ;  /* 0xfffffffc00ec0947 */ /* 0x000fea000383ffff */
.L_x_7114:
        /* <DEDUP_REMOVED lines=20> */
[----:B012--5:R-:W-:Y:S05]  /*1960*/  CALL.REL.NOINC `($__internal_74_$__cuda_sm20_rcp_rn_f32_slowpath) ;  /* 0x0000002c00847944 */ /* 0x027fea0003c00000 */
[----:B------:R-:W-:Y:S05]  /*1970*/  BRA `(.L_x_7118) ;  /* 0x0000000000107947 */ /* 0x000fea0003800000 */
.L_x_7117:
[----:B------:R-:W3:Y:S02]  /*1980*/  MUFU.RCP R0, R177 ;  /* 0x000000b100007308 */ /* 0x000ee40000001000 */
[----:B---3--:R-:W-:-:S04]  /*1990*/  FFMA R2, R177, R0, -1 ;  /* 0xbf800000b1027423 */ /* 0x008fc80000000000 */
[----:B------:R-:W-:-:S04]  /*19a0*/  FADD.FTZ R169, -R2, -RZ ;  /* 0x800000ff02a97221 */ /* 0x000fc80000010100 */
[----:B------:R-:W-:-:S07]  /*19b0*/  FFMA R0, R0, R169, R0 ;  /* 0x000000a900007223 */ /* 0x000fce0000000000 */
.L_x_7118:
[----:B------:R-:W-:Y:S05]  /*19c0*/  BSYNC B0 ;  /* 0x0000000000007941 */ /* 0x000fea0003800000 */
.L_x_7116:
        /* <DEDUP_REMOVED lines=20> */
[----:B-----5:R-:W-:Y:S05]  /*1b10*/  CALL.REL.NOINC `($__internal_74_$__cuda_sm20_rcp_rn_f32_slowpath) ;  /* 0x0000002c00187944 */ /* 0x020fea0003c00000 */
[----:B------:R-:W-:Y:S05]  /*1b20*/  BRA `(.L_x_7121) ;  /* 0x0000000000107947 */ /* 0x000fea0003800000 */
.L_x_7120:
[----:B------:R-:W0:Y:S02]  /*1b30*/  MUFU.RCP R0, R171 ;  /* 0x000000ab00007308 */ /* 0x000e240000001000 */
[----:B0-----:R-:W-:-:S04]  /*1b40*/  FFMA R2, R171, R0, -1 ;  /* 0xbf800000ab027423 */ /* 0x001fc80000000000 */
[----:B------:R-:W-:-:S04]  /*1b50*/  FADD.FTZ R165, -R2, -RZ ;  /* 0x800000ff02a57221 */ /* 0x000fc80000010100 */
[----:B------:R-:W-:-:S07]  /*1b60*/  FFMA R0, R0, R165, R0 ;  /* 0x000000a500007223 */ /* 0x000fce0000000000 */
.L_x_7121:
[----:B------:R-:W-:Y:S05]  /*1b70*/  BSYNC B0 ;  /* 0x0000000000007941 */ /* 0x000fea0003800000 */
.L_x_7119:
[----:B------:R-:W-:Y:S01]  /*1b80*/  FMUL R2, R169, R175 ;  /* 0x000000afa9027220 */ /* 0x000fe20000400000 */
[----:B------:R-:W-:Y:S01]  /*1b90*/  ULDC.64 UR6, c[0x0][0x288] ;  /* 0x0000a20000067ab9 */ /* 0x000fe20000000a00 */
[----:B------:R-:W-:Y:S02]  /*1ba0*/  IADD3 R122, R122, 0x1, RZ ;  /* 0x000000017a7a7810 */ /* 0x000fe40007ffe0ff */
[----:B------:R-:W-:Y:S01]  /*1bb0*/  FFMA R165, R177, R168, R2 ;  /* 0x000000a8b1a57223 */ /* 0x000fe20000000002 */
[----:B------:R-:W-:Y:S01]  /*1bc0*/  FADD R2, R168, -R175 ;  /* 0x800000afa8027221 */ /* 0x000fe20000000000 */
[----:B------:R-:W-:Y:S01]  /*1bd0*/  ISETP.NE.U32.AND P0, PT, RZ, UR6, PT ;  /* 0x00000006ff007c0c */ /* 0x000fe2000bf05070 */
[----:B------:R-:W-:Y:S01]  /*1be0*/  ULDC.U8 UR6, c[0x0][0x250] ;  /* 0x0000940000067ab9 */ /* 0x000fe20000000000 */
[----:B------:R-:W-:Y:S01]  /*1bf0*/  FMUL R166, R165, R0 ;  /* 0x00000000a5a67220 */ /* 0x000fe20000400000 */
[----:B------:R-:W-:Y:S01]  /*1c00*/  FMUL R2, R2, R2 ;  /* 0x0000000202027220 */ /* 0x000fe20000400000 */
[----:B------:R-:W-:Y:S01]  /*1c10*/  FADD R165, R167, R176 ;  /* 0x000000b0a7a57221 */ /* 0x000fe20000000000 */
[----:B------:R-:W-:Y:S01]  /*1c20*/  SHF.L.U32 R168, R118, 0x7, RZ ;  /* 0x0000000776a87819 */ /* 0x000fe200000006ff */
[----:B------:R-:W-:-:S02]  /*1c30*/  IMAD R167, R123, 0x1800, RZ ;  /* 0x000018007ba77824 */ /* 0x000fc400078e02ff */
[----:B------:R-:W-:Y:S01]  /*1c40*/  FMUL R2, R177, R2 ;  /* 0x00000002b1027220 */ /* 0x000fe20000400000 */
[----:B------:R-:W0:Y:S01]  /*1c50*/  SHFL.IDX PT, R171, R166, RZ, 0x1f ;  /* 0x00001fffa6ab7589 */ /* 0x000e2200000e0000 */
[----:B------:R-:W-:Y:S02]  /*1c60*/  ISETP.NE.AND P2, PT, RZ, UR6, PT ;  /* 0x00000006ff007c0c */ /* 0x000fe4000bf45270 */
[----:B------:R-:W-:Y:S01]  /*1c70*/  FMUL R2, R169, R2 ;  /* 0x00000002a9027220 */ /* 0x000fe20000400000 */
[----:B------:R-:W-:Y:S01]  /*1c80*/  ISETP.NE.AND.EX P0, PT, RZ, UR7, PT, P0 ;  /* 0x00000007ff007c0c */ /* 0x000fe2000bf05300 */
[----:B------:R-:W-:Y:S01]  /*1c90*/  ULDC.64 UR6, c[0x0][0x258] ;  /* 0x0000960000067ab9 */ /* 0x000fe20000000a00 */
[----:B------:R-:W-:Y:S01]  /*1ca0*/  LOP3.LUT R168, R168, 0x180, R119, 0xe2, !PT ;  /* 0x00000180a8a87812 */ /* 0x000fe200078ee277 */
[----:B------:R-:W-:Y:S01]  /*1cb0*/  FFMA R2, R2, R0, R165 ;  /* 0x0000000002027223 */ /* 0x000fe200000000a5 */
[----:B------:R-:W-:Y:S01]  /*1cc0*/  LOP3.LUT R122, R122, 0x3, RZ, 0xc0, !PT ;  /* 0x000000037a7a7812 */ /* 0x000fe200078ec0ff */
[----:B------:R-:W1:Y:S01]  /*1cd0*/  LDC R165, c[0x0][0x268] ;  /* 0x00009a00ffa57b82 */ /* 0x000e620000000800 */
[----:B------:R-:W-:-:S03]  /*1ce0*/  LOP3.LUT R168, R168, 0x60, R117, 0xf8, !PT ;  /* 0x00000060a8a87812 */ /* 0x000fc600078ef875 */
[----:B------:R-:W1:Y:S01]  /*1cf0*/  SHFL.IDX PT, R2, R2, RZ, 0x1f ;  /* 0x00001fff02027589 */ /* 0x000e6200000e0000 */
[----:B------:R-:W-:Y:S01]  /*1d00*/  LOP3.LUT R0, R167, R168, RZ, 0xfc, !PT ;  /* 0x000000a8a7007212 */ /* 0x000fe200078efcff */
        /* <DEDUP_REMOVED lines=13> */
[----:B-1----:R-:W-:Y:S01]  /*1de0*/  FFMA R2, R2, 4.0690105379326269031e-05, R165 ;  /* 0x382aaaab02027823 */ /* 0x002fe200000000a5 */
        /* <DEDUP_REMOVED lines=9> */
[--C-:B------:R-:W-:Y:S01]  /*1e80*/  FADD R222, R129, -R171.reuse ;  /* 0x800000ab81de7221 */ /* 0x100fe20000000000 */
[----:B------:R-:W-:Y:S01]  /*1e90*/  FADD R129, R98, 1 ;  /* 0x3f80000062817421 */ /* 0x000fe20000000000 */
[--C-:B------:R-:W-:Y:S01]  /*1ea0*/  FADD R220, R128, -R171.reuse ;  /* 0x800000ab80dc7221 */ /* 0x100fe20000000000 */
[--C-:B------:R-:W-:Y:S01]  /*1eb0*/  FADD R230, R102, -R171.reuse ;  /* 0x800000ab66e67221 */ /* 0x100fe20000000000 */
[----:B------:R-:W-:Y:S01]  /*1ec0*/  FADD R158, R158, -R171 ;  /* 0x800000ab9e9e7221 */ /* 0x000fe20000000000 */
[----:B------:R-:W3:Y:S01]  /*1ed0*/  LDC.64 R134, c[0x0][0x258] ;  /* 0x00009600ff867b82 */ /* 0x000ee20000000a00 */
[----:B------:R-:W-:Y:S01]  /*1ee0*/  FADD R128, R99, 1 ;  /* 0x3f80000063807421 */ /* 0x000fe20000000000 */
[----:B0-----:R-:W-:-:S04]  /*1ef0*/  @!P3 IMAD.WIDE R136, R123, 0x4, R136 ;  /* 0x000000047b88b825 */ /* 0x001fc800078e0288 */
[----:B------:R-:W-:Y:S01]  /*1f00*/  @!P1 FMUL R2, R2, 16777216 ;  /* 0x4b80000002029820 */ /* 0x000fe20000400000 */
[--C-:B------:R-:W-:Y:S01]  /*1f10*/  FADD R168, R159, -R171.reuse ;  /* 0x800000ab9fa87221 */ /* 0x100fe20000000000 */
[----:B------:R-:W-:Y:S01]  /*1f20*/  FADD R210, R115, -R171 ;  /* 0x800000ab73d27221 */ /* 0x000fe20000000000 */
[----:B------:R-:W-:Y:S01]  /*1f30*/  FSEL R129, R98, R129, !P2 ;  /* 0x0000008162817208 */ /* 0x000fe20005000000 */
[----:B------:R-:W0:Y:S01]  /*1f40*/  MUFU.RSQ R113, R2 ;  /* 0x0000000200717308 */ /* 0x000e220000001400 */
[----:B--2---:R-:W-:-:S04]  /*1f50*/  @!P3 IMAD.WIDE R104, R123, 0x4, R104 ;  /* 0x000000047b68b825 */ /* 0x004fc800078e0268 */
        /* <DEDUP_REMOVED lines=12> */
[----:B------:R-:W-:Y:S01]  /*2020*/  FSEL R128, R99, R128, !P2 ;  /* 0x0000008063807208 */ /* 0x000fe20005000000 */
[--C-:B------:R-:W-:Y:S01]  /*2030*/  FADD R178, R153, -R171.reuse ;  /* 0x800000ab99b27221 */ /* 0x100fe20000000000 */
[--C-:B------:R-:W-:Y:S01]  /*2040*/  FADD R176, R147, -R171.reuse ;  /* 0x800000ab93b07221 */ /* 0x100fe20000000000 */
        /* <DEDUP_REMOVED lines=23> */
[----:B------:R-:W-:Y:S01]  /*21c0*/  @!P3 STG.E desc[UR4][R136.64], R171 ;  /* 0x000000ab8800b986 */ /* 0x000fe2000c101904 */
[----:B------:R-:W-:Y:S01]  /*21d0*/  FMUL R114, R113, R168 ;  /* 0x000000a871727220 */ /* 0x000fe20000400000 */
[C---:B------:R-:W-:Y:S01]  /*21e0*/  IADD3 R133, R0.reuse, 0x1200, RZ ;  /* 0x0000120000857810 */ /* 0x040fe20007ffe0ff */
[----:B------:R-:W-:Y:S01]  /*21f0*/  FFMA R102, R115, R129, R50 ;  /* 0x0000008173667223 */ /* 0x000fe20000000032 */
[----:B------:R0:W-:Y:S01]  /*2200*/  @!P3 STG.E desc[UR4][R104.64], R113 ;  /* 0x000000716800b986 */ /* 0x0001e2000c101904 */
        /* <DEDUP_REMOVED lines=57> */
[--C-:B------:R-:W-:Y:S01]  /*25a0*/  IMAD.WIDE.U32 R138, R160, 0x10, R134.reuse ;  /* 0x00000010a08a7825 */ /* 0x100fe200078e0086 */
[----:B------:R0:W-:Y:S03]  /*25b0*/  STG.E.128 desc[UR4][R182.64], R100 ;  /* 0x00000064b6007986 */ /* 0x0001e6000c101d04 */
[----:B------:R-:W-:Y:S01]  /*25c0*/  FADD R160, R95, 1 ;  /* 0x3f8000005fa07421 */ /* 0x000fe20000000000 */
[----:B------:R-:W-:Y:S01]  /*25d0*/  FSEL R104, R93, R104, !P2 ;  /* 0x000000685d687208 */ /* 0x000fe20005000000 */
[----:B------:R-:W-:Y:S01]  /*25e0*/  IMAD.WIDE.U32 R126, R161, 0x10, R134 ;  /* 0x00000010a17e7825 */ /* 0x000fe200078e0086 */
[----:B------:R-:W-:-:S03]  /*25f0*/  FSEL R125, R94, R125, !P2 ;  /* 0x0000007d5e7d7208 */ /* 0x000fc60005000000 */
[----:B------:R-:W-:Y:S01]  /*2600*/  FADD R161, R88, 1 ;  /* 0x3f80000058a17421 */ /* 0x000fe20000000000 */
[----:B------:R-:W-:Y:S01]  /*2610*/  FSEL R160, R95, R160, !P2 ;  /* 0x000000a05fa07208 */ /* 0x000fe20005000000 */
[----:B------:R-:W-:-:S04]  /*2620*/  IMAD.WIDE.U32 R128, R162, 0x10, R134 ;  /* 0x00000010a2807825 */ /* 0x000fc800078e0086 */
[----:B------:R-:W-:Y:S01]  /*2630*/  FADD R162, R91, 1 ;  /* 0x3f8000005ba27421 */ /* 0x000fe20000000000 */
[----:B------:R-:W-:Y:S01]  /*2640*/  FSEL R161, R88, R161, !P2 ;  /* 0x000000a158a17208 */ /* 0x000fe20005000000 */
[----:B------:R-:W-:-:S03]  /*2650*/  IMAD.WIDE.U32 R136, R163, 0x10, R134 ;  /* 0x00000010a3887825 */ /* 0x000fc600078e0086 */
[----:B------:R-:W-:Y:S01]  /*2660*/  FSEL R162, R91, R162, !P2 ;  /* 0x000000a25ba27208 */ /* 0x000fe20005000000 */
[----:B------:R-:W-:-:S04]  /*2670*/  IMAD.WIDE.U32 R130, R164, 0x10, R134 ;  /* 0x00000010a4827825 */ /* 0x000fc800078e0086 */
[----:B0-----:R-:W-:Y:S01]  /*2680*/  FFMA R101, R178, R104, R45 ;  /* 0x00000068b2657223 */ /* 0x001fe2000000002d */
[----:B------:R-:W-:-:S04]  /*2690*/  IMAD.WIDE.U32 R132, R133, 0x10, R134 ;  /* 0x0000001085847825 */ /* 0x000fc800078e0086 */
[----:B------:R-:W-:Y:S01]  /*26a0*/  FFMA R102, R179, R125, R46 ;  /* 0x0000007db3667223 */ /* 0x000fe2000000002e */
[----:B------:R-:W-:Y:S01]  /*26b0*/  FFMA R103, R180, R160, R47 ;  /* 0x000000a0b4677223 */ /* 0x000fe2000000002f */
[----:B------:R-:W-:Y:S01]  /*26c0*/  FADD R160, R89, 1 ;  /* 0x3f80000059a07421 */ /* 0x000fe20000000000 */
[----:B------:R-:W-:-:S04]  /*26d0*/  IMAD.WIDE.U32 R134, R105, 0x10, R134 ;  /* 0x0000001069867825 */ /* 0x000fc800078e0086 */
[----:B------:R-:W-:Y:S01]  /*26e0*/  FADD R105, R92, 1 ;  /* 0x3f8000005c697421 */ /* 0x000fe20000000000 */
[----:B------:R-:W-:Y:S01]  /*26f0*/  FFMA R104, R181, R161, R40 ;  /* 0x000000a1b5687223 */ /* 0x000fe20000000028 */
[----:B------:R-:W-:Y:S01]  /*2700*/  FADD R161, R84, 1 ;  /* 0x3f80000054a17421 */ /* 0x000fe20000000000 */
[----:B------:R-:W-:Y:S02]  /*2710*/  FSEL R160, R89, R160, !P2 ;  /* 0x000000a059a07208 */ /* 0x000fe40005000000 */
[----:B------:R-:W-:Y:S02]  /*2720*/  FSEL R105, R92, R105, !P2 ;  /* 0x000000695c697208 */ /* 0x000fe40005000000 */
[----:B------:R-:W-:-:S03]  /*2730*/  FSEL R161, R84, R161, !P2 ;  /* 0x000000a154a17208 */ /* 0x000fc60005000000 */
        /* <DEDUP_REMOVED lines=82> */
[-C--:B------:R-:W-:Y:S01]  /*2c60*/  @P1 FMUL R104, R104, R116.reuse ;  /* 0x0000007468681220 */ /* 0x080fe20000400000 */
[----:B------:R-:W-:Y:S01]  /*2c70*/  @P1 FMUL R105, R105, R116 ;  /* 0x0000007469691220 */ /* 0x000fe20000400000 */
        /* <DEDUP_REMOVED lines=26> */
[----:B------:R-:W-:Y:S01]  /*2e20*/  FADD R125, R64, 1 ;  /* 0x3f800000407d7421 */ /* 0x000fe20000000000 */
[----:B------:R-:W-:Y:S01]  /*2e30*/  @P0 FMNMX R3, R3, |R111|, !PT ;  /* 0x4000006f03030209 */ /* 0x000fe20007800000 */
[----:B------:R-:W-:Y:S01]  /*2e40*/  FADD R154, R65, 1 ;  /* 0x3f800000419a7421 */ /* 0x000fe20000000000 */
[----:B------:R-:W-:Y:S01]  /*2e50*/  IADD3 R158, R0, 0x1600, RZ ;  /* 0x00001600009e7810 */ /* 0x000fe20007ffe0ff */
[----:B------:R-:W-:Y:S01]  /*2e60*/  FADD R157, R66, 1 ;  /* 0x3f800000429d7421 */ /* 0x000fe20000000000 */
[----:B------:R-:W-:Y:S01]  /*2e70*/  @P0 FMNMX R3, R3, |R112|, !PT ;  /* 0x4000007003030209 */ /* 0x000fe20007800000 */
[-C--:B------:R-:W-:Y:S01]  /*2e80*/  @P1 FMUL R107, R107, R116.reuse ;  /* 0x000000746b6b1220 */ /* 0x080fe20000400000 */
[----:B------:R-:W-:Y:S01]  /*2e90*/  FSEL R0, R64, R125, !P2 ;  /* 0x0000007d40007208 */ /* 0x000fe20005000000 */
[----:B------:R-:W-:Y:S01]  /*2ea0*/  FADD R156, R67, 1 ;  /* 0x3f800000439c7421 */ /* 0x000fe20000000000 */
[----:B------:R-:W-:Y:S01]  /*2eb0*/  @P0 FMNMX R3, R3, |R113|, !PT ;  /* 0x4000007103030209 */ /* 0x000fe20007800000 */
[----:B------:R-:W-:Y:S01]  /*2ec0*/  @P1 FMUL R108, R108, R116 ;  /* 0x000000746c6c1220 */ /* 0x000fe20000400000 */
[----:B------:R-:W-:Y:S01]  /*2ed0*/  FSEL R154, R65, R154, !P2 ;  /* 0x0000009a419a7208 */ /* 0x000fe20005000000 */
[----:B0-----:R-:W-:Y:S01]  /*2ee0*/  FFMA R100, R155, R0, R16 ;  /* 0x000000009b647223 */ /* 0x001fe20000000010 */
[----:B------:R-:W-:Y:S01]  /*2ef0*/  @P0 FMNMX R3, R3, |R114|, !PT ;  /* 0x4000007203030209 */ /* 0x000fe20007800000 */
[----:B------:R0:W-:Y:S01]  /*2f00*/  STG.E.128 desc[UR4][R128.64], R104 ;  /* 0x0000006880007986 */ /* 0x0001e2000c101d04 */
[----:B------:R-:W-:Y:S01]  /*2f10*/  FSEL R157, R66, R157, !P2 ;  /* 0x0000009d429d7208 */ /* 0x000fe20005000000 */
[----:B------:R-:W-:Y:S01]  /*2f20*/  FFMA R101, R152, R154, R17 ;  /* 0x0000009a98657223 */ /* 0x000fe20000000011 */
[----:B------:R-:W-:Y:S01]  /*2f30*/  @P0 FMNMX R3, R3, |R115|, !PT ;  /* 0x4000007303030209 */ /* 0x000fe20007800000 */
[----:B------:R-:W-:Y:S01]  /*2f40*/  @P1 FMUL R109, R109, R116 ;  /* 0x000000746d6d1220 */ /* 0x000fe20000400000 */
[----:B------:R-:W-:Y:S01]  /*2f50*/  LEA R138, P3, R124, UR6, 0x4 ;  /* 0x000000067c8a7c11 */ /* 0x000fe2000f8620ff */
[----:B------:R-:W-:Y:S01]  /*2f60*/  FFMA R102, R153, R157, R18 ;  /* 0x0000009d99667223 */ /* 0x000fe20000000012 */
[----:B------:R-:W-:Y:S01]  /*2f70*/  @P0 FMNMX R3, R3, |R100|, !PT ;  /* 0x4000006403030209 */ /* 0x000fe20007800000 */
[----:B------:R-:W-:Y:S01]  /*2f80*/  @P1 FMUL R110, R110, R116 ;  /* 0x000000746e6e1220 */ /* 0x000fe20000400000 */
[----:B------:R-:W-:Y:S01]  /*2f90*/  FSEL R156, R67, R156, !P2 ;  /* 0x0000009c439c7208 */ /* 0x000fe20005000000 */
[----:B------:R-:W-:Y:S01]  /*2fa0*/  @P1 FMUL R111, R111, R116 ;  /* 0x000000746f6f1220 */ /* 0x000fe20000400000 */
[----:B------:R-:W-:Y:S01]  /*2fb0*/  LEA.HI.X R139, R124, UR7, RZ, 0x4, P3 ;  /* 0x000000077c8b7c11 */ /* 0x000fe200098f24ff */
[----:B------:R-:W-:Y:S01]  /*2fc0*/  FADD R0, R61, 1 ;  /* 0x3f8000003d007421 */ /* 0x000fe20000000000 */
[----:B------:R-:W-:Y:S01]  /*2fd0*/  @P0 FMNMX R3, R3, |R101|, !PT ;  /* 0x4000006503030209 */ /* 0x000fe20007800000 */
[----:B------:R-:W-:Y:S01]  /*2fe0*/  FFMA R103, R150, R156, R19 ;  /* 0x0000009c96677223 */ /* 0x000fe20000000013 */
[----:B------:R-:W-:Y:S01]  /*2ff0*/  @P1 FMUL R112, R112, R116 ;  /* 0x0000007470701220 */ /* 0x000fe20000400000 */
[----:B------:R1:W-:Y:S01]  /*3000*/  STG.E.128 desc[UR4][R138.64], R108 ;  /* 0x0000006c8a007986 */ /* 0x0003e2000c101d04 */
[----:B------:R-:W-:Y:S01]  /*3010*/  @P0 FMNMX R3, R3, |R102|, !PT ;  /* 0x4000006603030209 */ /* 0x000fe20007800000 */
[----:B0-----:R-:W-:Y:S01]  /*3020*/  FADD R105, R60, 1 ;  /* 0x3f8000003c697421 */ /* 0x001fe20000000000 */
[----:B------:R-:W-:Y:S01]  /*3030*/  FADD R104, R63, 1 ;  /* 0x3f8000003f687421 */ /* 0x000fe20000000000 */
[----:B------:R-:W-:Y:S01]  /*3040*/  FADD R107, R62, 1 ;  /* 0x3f8000003e6b7421 */ /* 0x000fe20000000000 */
[----:B------:R-:W-:Y:S01]  /*3050*/  FSEL R0, R61, R0, !P2 ;  /* 0x000000003d007208 */ /* 0x000fe20005000000 */
[-C--:B------:R-:W-:Y:S01]  /*3060*/  @P1 FMUL R113, R113, R116.reuse ;  /* 0x0000007471711220 */ /* 0x080fe20000400000 */
[----:B------:R-:W-:Y:S01]  /*3070*/  FSEL R105, R60, R105, !P2 ;  /* 0x000000693c697208 */ /* 0x000fe20005000000 */
[-C--:B------:R-:W-:Y:S01]  /*3080*/  @P1 FMUL R114, R114, R116.reuse ;  /* 0x0000007472721220 */ /* 0x080fe20000400000 */
[----:B------:R-:W-:Y:S01]  /*3090*/  @P0 FMNMX R3, R3, |R103|, !PT ;  /* 0x4000006703030209 */ /* 0x000fe20007800000 */
[-C--:B------:R-:W-:Y:S01]  /*30a0*/  @P1 FMUL R115, R115, R116.reuse ;  /* 0x0000007473731220 */ /* 0x080fe20000400000 */
[----:B------:R-:W-:Y:S01]  /*30b0*/  FSEL R107, R62, R107, !P2 ;  /* 0x0000006b3e6b7208 */ /* 0x000fe20005000000 */
[-C--:B------:R-:W-:Y:S01]  /*30c0*/  @P1 FMUL R100, R100, R116.reuse ;  /* 0x0000007464641220 */ /* 0x080fe20000400000 */
[----:B------:R-:W-:Y:S01]  /*30d0*/  LEA R124, P3, R158, UR6, 0x4 ;  /* 0x000000069e7c7c11 */ /* 0x000fe2000f8620ff */
[-C--:B------:R-:W-:Y:S01]  /*30e0*/  @P1 FMUL R101, R101, R116.reuse ;  /* 0x0000007465651220 */ /* 0x080fe20000400000 */
[----:B------:R0:W-:Y:S01]  /*30f0*/  STG.E.128 desc[UR4][R136.64], R112 ;  /* 0x0000007088007986 */ /* 0x0001e2000c101d04 */
[----:B------:R-:W-:Y:S01]  /*3100*/  FFMA R106, R149, R107, R14 ;  /* 0x0000006b956a7223 */ /* 0x000fe2000000000e */
        /* <DEDUP_REMOVED lines=47> */
[----:B------:R-:W-:Y:S01]  /*3400*/  @P1 FMUL R111, R111, R116 ;  /* 0x000000746f6f1220 */ /* 0x000fe20000400000 */
[----:B------:R-:W-:Y:S01]  /*3410*/  @P0 FMNMX R3, R3, |R114|, !PT ;  /* 0x4000007203030209 */ /* 0x000fe20007800000 */
[-C--:B------:R-:W-:Y:S01]  /*3420*/  @P1 FMUL R112, R112, R116.reuse ;  /* 0x0000007470701220 */ /* 0x080fe20000400000 */
[----:B------:R-:W-:Y:S01]  /*3430*/  LEA.HI.X R125, R158, UR7, RZ, 0x4, P3 ;  /* 0x000000079e7d7c11 */ /* 0x000fe200098f24ff */
[-C--:B------:R-:W-:Y:S01]  /*3440*/  @P1 FMUL R113, R113, R116.reuse ;  /* 0x0000007471711220 */ /* 0x080fe20000400000 */
[----:B------:R-:W-:Y:S01]  /*3450*/  @P0 FMNMX R3, R3, |R115|, !PT ;  /* 0x4000007303030209 */ /* 0x000fe20007800000 */
[-C--:B------:R-:W-:Y:S01]  /*3460*/  @P1 FMUL R114, R114, R116.reuse ;  /* 0x0000007472721220 */ /* 0x080fe20000400000 */
[----:B------:R-:W-:Y:S01]  /*3470*/  @P1 FMUL R115, R115, R116 ;  /* 0x0000007473731220 */ /* 0x000fe20000400000 */
[----:B------:R1:W-:Y:S01]  /*3480*/  STG.E.128 desc[UR4][R130.64], R100 ;  /* 0x0000006482007986 */ /* 0x0003e2000c101d04 */
[----:B------:R-:W-:Y:S01]  /*3490*/  ULDC UR6, c[0x0][0x210] ;  /* 0x0000840000067ab9 */ /* 0x000fe20000000800 */
[----:B------:R-:W-:-:S02]  /*34a0*/  LOP3.LUT P2, RZ, R121, 0xff, RZ, 0xc0, !PT ;  /* 0x000000ff79ff7812 */ /* 0x000fc4000784c0ff */
[----:B------:R1:W-:Y:S01]  /*34b0*/  STG.E.128 desc[UR4][R132.64], R104 ;  /* 0x0000006884007986 */ /* 0x0003e2000c101d04 */
[----:B------:R-:W-:Y:S01]  /*34c0*/  IADD3 R123, R123, UR6, RZ ;  /* 0x000000067b7b7c10 */ /* 0x000fe2000fffe0ff */
[----:B------:R-:W-:Y:S01]  /*34d0*/  ULDC UR6, c[0x0][0x218] ;  /* 0x0000860000067ab9 */ /* 0x000fe20000000800 */
[----:B------:R-:W-:Y:S01]  /*34e0*/  SEL R121, RZ, 0x1, P2 ;  /* 0x00000001ff797807 */ /* 0x000fe20001000000 */
[----:B------:R1:W-:Y:S01]  /*34f0*/  STG.E.128 desc[UR4][R134.64], R108 ;  /* 0x0000006c86007986 */ /* 0x0003e2000c101d04 */
[----:B------:R-:W-:-:S03]  /*3500*/  ISETP.GE.AND P0, PT, R123, UR6, PT ;  /* 0x000000067b007c0c */ /* 0x000fc6000bf06270 */
[----:B------:R1:W-:Y:S10]  /*3510*/  STG.E.128 desc[UR4][R124.64], R112 ;  /* 0x000000707c007986 */ /* 0x0003f4000c101d04 */
[----:B------:R-:W-:Y:S05]  /*3520*/  @!P0 BRA `(.L_x_7122) ;  /* 0xffffffcc00808947 */ /* 0x000fea000383ffff */
.L_x_7106:
        /* <DEDUP_REMOVED lines=15> */
.L_x_7147:
        /* <DEDUP_REMOVED lines=28> */
.L_x_7150:
[----:B--2---:R-:W-:-:S07]  /*37e0*/  FMNMX R5, R3, R2, !PT ;  /* 0x0000000203057209 */ /* 0x004fce0007800000 */
.L_x_7126:
[----:B------:R-:W-:Y:S05]  /*37f0*/  BSYNC B0 ;  /* 0x0000000000007941 */ /* 0x000fea0003800000 */
.L_x_7125:
[----:B------:R-:W-:Y:S01]  /*3800*/  ISETP.NE.AND P0, PT, R117, RZ, PT ;  /* 0x000000ff7500720c */ /* 0x000fe20003f05270 */
[----:B------:R-:W-:-:S12]  /*3810*/  BSSY B0, `(.L_x_7123) ;  /* 0x0000004000007945 */ /* 0x000fd80003800000 */
[----:B------:R-:W-:Y:S05]  /*3820*/  @P0 BRA `(.L_x_7128) ;  /* 0x0000000000080947 */ /* 0x000fea0003800000 */
[----:B0-----:R-:W0:Y:S02]  /*3830*/  LDC.64 R2, c[0x0][0x288] ;  /* 0x0000a200ff027b82 */ /* 0x001e240000000a00 */
[----:B0-----:R2:W-:Y:S02]  /*3840*/  REDG.E.MAX.S32.STRONG.GPU desc[UR4][R2.64], R5 ;  /* 0x000000050200798e */ /* 0x0015e4000d10e384 */
.L_x_7128:
[----:B------:R-:W-:Y:S05]  /*3850*/  BSYNC B0 ;  /* 0x0000000000007941 */ /* 0x000fea0003800000 */
.L_x_7123:
        /* <DEDUP_REMOVED lines=12> */
[----:B01----:R-:W-:Y:S05]  /*3920*/  CALL.REL.NOINC `($__internal_74_$__cuda_sm20_rcp_rn_f32_slowpath) ;  /* 0x0000000c00947944 */ /* 0x003fea0003c00000 */
[----:B------:R-:W-:Y:S01]  /*3930*/  MOV R5, R0 ;  /* 0x0000000000057202 */ /* 0x000fe20000000f00 */
[----:B------:R-:W-:Y:S06]  /*3940*/  BRA `(.L_x_7130) ;  /* 0x0000000000107947 */ /* 0x000fec0003800000 */
.L_x_7129:
[----:B--2---:R-:W2:Y:S02]  /*3950*/  MUFU.RCP R5, R116 ;  /* 0x0000007400057308 */ /* 0x004ea40000001000 */
[----:B--2---:R-:W-:-:S04]  /*3960*/  FFMA R0, R5, R116, -1 ;  /* 0xbf80000005007423 */ /* 0x004fc80000000074 */
[----:B------:R-:W-:-:S04]  /*3970*/  FADD.FTZ R0, -R0, -RZ ;  /* 0x800000ff00007221 */ /* 0x000fc80000010100 */
[----:B------:R-:W-:-:S07]  /*3980*/  FFMA R5, R5, R0, R5 ;  /* 0x0000000005057223 */ /* 0x000fce0000000005 */
.L_x_7130:
[----:B0-----:R-:W0:Y:S02]  /*3990*/  LDC.64 R2, c[0x0][0x280] ;  /* 0x0000a000ff027b82 */ /* 0x001e240000000a00 */
[----:B0-----:R-:W-:Y:S01]  /*39a0*/  STG.E desc[UR4][R2.64], R5 ;  /* 0x0000000502007986 */ /* 0x001fe2000c101904 */
[----:B------:R-:W-:Y:S05]  /*39b0*/  EXIT ;  /* 0x000000000000794d */ /* 0x000fea0003800000 */
.L_x_7107:
[----:B------:R-:W-:Y:S01]  /*39c0*/  HFMA2.MMA R175, -RZ, RZ, 0, 5.9604644775390625e-08 ;  /* 0x00000001ffaf7435 */ /* 0x000fe200000001ff */
[----:B------:R-:W-:Y:S02]  /*39d0*/  MOV R174, R0 ;  /* 0x0000000000ae7202 */ /* 0x000fe40000000f00 */
[----:B------:R-:W-:Y:S02]  /*39e0*/  MOV R176, 0x1f ;  /* 0x0000001f00b07802 */ /* 0x000fe40000000f00 */
[----:B------:R-:W-:-:S07]  /*39f0*/  MOV R173, 0xffffffff ;  /* 0xffffffff00ad7802 */ /* 0x000fce0000000f00 */
[----:B-----5:R-:W-:Y:S05]  /*3a00*/  WARPSYNC.COLLECTIVE R173, `(.L_x_7131) ;  /* 0x00000000ad087348 */ /* 0x020fea0003c00000 */
[----:B------:R0:W1:Y:S02]  /*3a10*/  SHFL.BFLY P0, R171, R174, R175, R176 ;  /* 0x0c0000afaeab7389 */ /* 0x00006400000000b0 */
[----:B01---5:R-:W-:Y:S01]  /*3a20*/  ENDCOLLECTIVE ;  /* 0x000000000000791b */ /* 0x023fe20003800000 */
.L_x_7131:
[----:B------:R-:W-:Y:S01]  /*3a30*/  HFMA2.MMA R175, -RZ, RZ, 0, 1.1920928955078125e-07 ;  /* 0x00000002ffaf7435 */ /* 0x000fe200000001ff */
[----:B------:R-:W-:-:S05]  /*3a40*/  MOV R165, R171 ;  /* 0x000000ab00a57202 */ /* 0x000fca0000000f00 */
[----:B------:R-:W-:-:S05]  /*3a50*/  FADD R165, R0, R165 ;  /* 0x000000a500a57221 */ /* 0x000fca0000000000 */
[----:B------:R-:W-:-:S07]  /*3a60*/  MOV R174, R165 ;  /* 0x000000a500ae7202 */ /* 0x000fce0000000f00 */
[----:B------:R-:W-:Y:S05]  /*3a70*/  WARPSYNC.COLLECTIVE R173, `(.L_x_7132) ;  /* 0x00000000ad087348 */ /* 0x000fea0003c00000 */
[----:B------:R0:W1:Y:S02]  /*3a80*/  SHFL.BFLY P0, R171, R174, R175, R176 ;  /* 0x0c0000afaeab7389 */ /* 0x00006400000000b0 */
[----:B01----:R-:W-:Y:S01]  /*3a90*/  ENDCOLLECTIVE ;  /* 0x000000000000791b */ /* 0x003fe20003800000 */
.L_x_7132:
[----:B------:R-:W-:Y:S01]  /*3aa0*/  HFMA2.MMA R175, -RZ, RZ, 0, 2.384185791015625e-07 ;  /* 0x00000004ffaf7435 */ /* 0x000fe200000001ff */
[----:B------:R-:W-:-:S05]  /*3ab0*/  MOV R166, R171 ;  /* 0x000000ab00a67202 */ /* 0x000fca0000000f00 */
[----:B------:R-:W-:-:S05]  /*3ac0*/  FADD R167, R165, R166 ;  /* 0x000000a6a5a77221 */ /* 0x000fca0000000000 */
[----:B------:R-:W-:-:S07]  /*3ad0*/  MOV R174, R167 ;  /* 0x000000a700ae7202 */ /* 0x000fce0000000f00 */
[----:B------:R-:W-:Y:S05]  /*3ae0*/  WARPSYNC.COLLECTIVE R173, `(.L_x_7133) ;  /* 0x00000000ad087348 */ /* 0x000fea0003c00000 */
[----:B------:R0:W1:Y:S02]  /*3af0*/  SHFL.BFLY P0, R171, R174, R175, R176 ;  /* 0x0c0000afaeab7389 */ /* 0x00006400000000b0 */
[----:B01----:R-:W-:Y:S01]  /*3b00*/  ENDCOLLECTIVE ;  /* 0x000000000000791b */ /* 0x003fe20003800000 */
.L_x_7133:
[----:B------:R-:W-:Y:S01]  /*3b10*/  HFMA2.MMA R175, -RZ, RZ, 0, 4.76837158203125e-07 ;  /* 0x00000008ffaf7435 */ /* 0x000fe200000001ff */
[----:B------:R-:W-:-:S05]  /*3b20*/  MOV R166, R171 ;  /* 0x000000ab00a67202 */ /* 0x000fca0000000f00 */
[----:B------:R-:W-:-:S05]  /*3b30*/  FADD R169, R167, R166 ;  /* 0x000000a6a7a97221 */ /* 0x000fca0000000000 */
[----:B------:R-:W-:-:S07]  /*3b40*/  MOV R174, R169 ;  /* 0x000000a900ae7202 */ /* 0x000fce0000000f00 */
[----:B------:R-:W-:Y:S05]  /*3b50*/  WARPSYNC.COLLECTIVE R173, `(.L_x_7134) ;  /* 0x00000000ad087348 */ /* 0x000fea0003c00000 */
[----:B------:R0:W1:Y:S02]  /*3b60*/  SHFL.BFLY P0, R171, R174, R175, R176 ;  /* 0x0c0000afaeab7389 */ /* 0x00006400000000b0 */
[----:B01----:R-:W-:Y:S01]  /*3b70*/  ENDCOLLECTIVE ;  /* 0x000000000000791b */ /* 0x003fe20003800000 */
.L_x_7134:
[----:B------:R-:W-:Y:S01]  /*3b80*/  HFMA2.MMA R175, -RZ, RZ, 0, 9.5367431640625e-07 ;  /* 0x00000010ffaf7435 */ /* 0x000fe200000001ff */
[----:B------:R-:W-:-:S05]  /*3b90*/  MOV R166, R171 ;  /* 0x000000ab00a67202 */ /* 0x000fca0000000f00 */
[----:B------:R-:W-:-:S05]  /*3ba0*/  FADD R170, R169, R166 ;  /* 0x000000a6a9aa7221 */ /* 0x000fca0000000000 */
[----:B------:R-:W-:-:S07]  /*3bb0*/  MOV R174, R170 ;  /* 0x000000aa00ae7202 */ /* 0x000fce0000000f00 */
[----:B------:R-:W-:Y:S05]  /*3bc0*/  WARPSYNC.COLLECTIVE R173, `(.L_x_7135) ;  /* 0x00000000ad087348 */ /* 0x000fea0003c00000 */
[----:B------:R0:W1:Y:S02]  /*3bd0*/  SHFL.BFLY P0, R171, R174, R175, R176 ;  /* 0x0c0000afaeab7389 */ /* 0x00006400000000b0 */
[----:B01----:R-:W-:Y:S01]  /*3be0*/  ENDCOLLECTIVE ;  /* 0x000000000000791b */ /* 0x003fe20003800000 */
.L_x_7135:
        /* <DEDUP_REMOVED lines=103> */
.L_x_7136:
[----:B------:R-:W-:Y:S01]  /*4260*/  HFMA2.MMA R175, -RZ, RZ, 0, 1.1920928955078125e-07 ;  /* 0x00000002ffaf7435 */ /* 0x000fe200000001ff */
[----:B------:R-:W-:-:S05]  /*4270*/  MOV R165, R171 ;  /* 0x000000ab00a57202 */ /* 0x000fca0000000f00 */
[----:B------:R-:W-:-:S05]  /*4280*/  FADD R165, R0, R165 ;  /* 0x000000a500a57221 */ /* 0x000fca0000000000 */
[----:B------:R-:W-:-:S07]  /*4290*/  MOV R174, R165 ;  /* 0x000000a500ae7202 */ /* 0x000fce0000000f00 */
[----:B------:R-:W-:Y:S05]  /*42a0*/  WARPSYNC.COLLECTIVE R173, `(.L_x_7137) ;  /* 0x00000000ad087348 */ /* 0x000fea0003c00000 */
[----:B------:R0:W1:Y:S02]  /*42b0*/  SHFL.BFLY P0, R171, R174, R175, R176 ;  /* 0x0c0000afaeab7389 */ /* 0x00006400000000b0 */
[----:B01----:R-:W-:Y:S01]  /*42c0*/  ENDCOLLECTIVE ;  /* 0x000000000000791b */ /* 0x003fe20003800000 */
.L_x_7137:
[----:B------:R-:W-:Y:S01]  /*42d0*/  HFMA2.MMA R175, -RZ, RZ, 0, 2.384185791015625e-07 ;  /* 0x00000004ffaf7435 */ /* 0x000fe200000001ff */
[----:B------:R-:W-:-:S05]  /*42e0*/  MOV R170, R171 ;  /* 0x000000ab00aa7202 */ /* 0x000fca0000000f00 */
[----:B------:R-:W-:-:S05]  /*42f0*/  FADD R170, R165, R170 ;  /* 0x000000aaa5aa7221 */ /* 0x000fca0000000000 */
[----:B------:R-:W-:-:S07]  /*4300*/  MOV R174, R170 ;  /* 0x000000aa00ae7202 */ /* 0x000fce0000000f00 */
[----:B------:R-:W-:Y:S05]  /*4310*/  WARPSYNC.COLLECTIVE R173, `(.L_x_7138) ;  /* 0x00000000ad087348 */ /* 0x000fea0003c00000 */
[----:B------:R0:W1:Y:S02]  /*4320*/  SHFL.BFLY P0, R171, R174, R175, R176 ;  /* 0x0c0000afaeab7389 */ /* 0x00006400000000b0 */
[----:B01----:R-:W-:Y:S01]  /*4330*/  ENDCOLLECTIVE ;  /* 0x000000000000791b */ /* 0x003fe20003800000 */
.L_x_7138:
[----:B------:R-:W-:Y:S01]  /*4340*/  HFMA2.MMA R175, -RZ, RZ, 0, 4.76837158203125e-07 ;  /* 0x00000008ffaf7435 */ /* 0x000fe200000001ff */
[----:B------:R-:W-:-:S05]  /*4350*/  MOV R167, R171 ;  /* 0x000000ab00a77202 */ /* 0x000fca0000000f00 */
[----:B------:R-:W-:-:S05]  /*4360*/  FADD R167, R170, R167 ;  /* 0x000000a7aaa77221 */ /* 0x000fca0000000000 */
[----:B------:R-:W-:-:S07]  /*4370*/  MOV R174, R167 ;  /* 0x000000a700ae7202 */ /* 0x000fce0000000f00 */
[----:B------:R-:W-:Y:S05]  /*4380*/  WARPSYNC.COLLECTIVE R173, `(.L_x_7139) ;  /* 0x00000000ad087348 */ /* 0x000fea0003c00000 */
[----:B------:R0:W1:Y:S02]  /*4390*/  SHFL.BFLY P0, R171, R174, R175, R176 ;  /* 0x0c0000afaeab7389 */ /* 0x00006400000000b0 */
[----:B01----:R-:W-:Y:S01]  /*43a0*/  ENDCOLLECTIVE ;  /* 0x000000000000791b */ /* 0x003fe20003800000 */
.L_x_7139:
[----:B------:R-:W-:Y:S01]  /*43b0*/  HFMA2.MMA R175, -RZ, RZ, 0, 9.5367431640625e-07 ;  /* 0x00000010ffaf7435 */ /* 0x000fe200000001ff */
[----:B------:R-:W-:-:S05]  /*43c0*/  MOV R172, R171 ;  /* 0x000000ab00ac7202 */ /* 0x000fca0000000f00 */
[----:B------:R-:W-:-:S05]  /*43d0*/  FADD R172, R167, R172 ;  /* 0x000000aca7ac7221 */ /* 0x000fca0000000000 */
[----:B------:R-:W-:-:S07]  /*43e0*/  MOV R174, R172 ;  /* 0x000000ac00ae7202 */ /* 0x000fce0000000f00 */
[----:B------:R-:W-:Y:S05]  /*43f0*/  WARPSYNC.COLLECTIVE R173, `(.L_x_7140) ;  /* 0x00000000ad087348 */ /* 0x000fea0003c00000 */
[----:B------:R0:W1:Y:S02]  /*4400*/  SHFL.BFLY P0, R171, R174, R175, R176 ;  /* 0x0c0000afaeab7389 */ /* 0x00006400000000b0 */
[----:B01----:R-:W-:Y:S01]  /*4410*/  ENDCOLLECTIVE ;  /* 0x000000000000791b */ /* 0x003fe20003800000 */
.L_x_7140:
[----:B------:R-:W-:Y:S01]  /*4420*/  MOV R169, R171 ;  /* 0x000000ab00a97202 */ /* 0x000fe20000000f00 */
[----:B------:R-:W-:Y:S06]  /*4430*/  BRA `(.L_x_7141) ;  /* 0xffffffcc000c7947 */ /* 0x000fec000383ffff */
.L_x_7124:
[----:B------:R-:W-:Y:S01]  /*4440*/  HFMA2.MMA R8, -RZ, RZ, 0, 9.5367431640625e-07 ;  /* 0x00000010ff087435 */ /* 0x000fe200000001ff */
[----:B------:R-:W-:Y:S02]  /*4450*/  MOV R6, R3 ;  /* 0x0000000300067202 */ /* 0x000fe40000000f00 */
[----:B------:R-:W-:Y:S02]  /*4460*/  MOV R9, 0x1f ;  /* 0x0000001f00097802 */ /* 0x000fe40000000f00 */
[----:B------:R-:W-:-:S07]  /*4470*/  MOV R173, 0xffffffff ;  /* 0xffffffff00ad7802 */ /* 0x000fce0000000f00 */
[----:B-1---5:R-:W-:Y:S05]  /*4480*/  WARPSYNC.COLLECTIVE R173, `(.L_x_7142) ;  /* 0x00000000ad087348 */ /* 0x022fea0003c00000 */
[----:B------:R0:W2:Y:S02]  /*4490*/  SHFL.DOWN P0, R4, R6, R8, R9 ;  /* 0x0800000806047389 */ /* 0x0000a40000000009 */
[----:B012--5:R-:W-:Y:S01]  /*44a0*/  ENDCOLLECTIVE ;  /* 0x000000000000791b */ /* 0x027fe20003800000 */
.L_x_7142:
[----:B------:R-:W-:Y:S01]  /*44b0*/  HFMA2.MMA R8, -RZ, RZ, 0, 4.76837158203125e-07 ;  /* 0x00000008ff087435 */ /* 0x000fe200000001ff */
[----:B------:R-:W-:-:S04]  /*44c0*/  MOV R0, R4 ;  /* 0x0000000400007202 */ /* 0x000fc80000000f00 */
[----:B------:R-:W-:-:S04]  /*44d0*/  FMNMX R0, R0, R3, !PT ;  /* 0x0000000300007209 */ /* 0x000fc80007800000 */
[----:B------:R-:W-:-:S07]  /*44e0*/  MOV R6, R0 ;  /* 0x0000000000067202 */ /* 0x000fce0000000f00 */
[----:B------:R-:W-:Y:S05]  /*44f0*/  WARPSYNC.COLLECTIVE R173, `(.L_x_7143) ;  /* 0x00000000ad087348 */ /* 0x000fea0003c00000 */
[----:B------:R0:W1:Y:S02]  /*4500*/  SHFL.DOWN P0, R4, R6, R8, R9 ;  /* 0x0800000806047389 */ /* 0x0000640000000009 */
[----:B01----:R-:W-:Y:S01]  /*4510*/  ENDCOLLECTIVE ;  /* 0x000000000000791b */ /* 0x003fe20003800000 */
.L_x_7143:
[----:B------:R-:W-:Y:S01]  /*4520*/  HFMA2.MMA R8, -RZ, RZ, 0, 2.384185791015625e-07 ;  /* 0x00000004ff087435 */ /* 0x000fe200000001ff */
[----:B------:R-:W-:-:S04]  /*4530*/  MOV R5, R4 ;  /* 0x0000000400057202 */ /* 0x000fc80000000f00 */
[----:B------:R-:W-:-:S04]  /*4540*/  FMNMX R5, R0, R5, !PT ;  /* 0x0000000500057209 */ /* 0x000fc80007800000 */
[----:B------:R-:W-:-:S07]  /*4550*/  MOV R6, R5 ;  /* 0x0000000500067202 */ /* 0x000fce0000000f00 */
[----:B------:R-:W-:Y:S05]  /*4560*/  WARPSYNC.COLLECTIVE R173, `(.L_x_7144) ;  /* 0x00000000ad087348 */ /* 0x000fea0003c00000 */
[----:B------:R0:W1:Y:S02]  /*4570*/  SHFL.DOWN P0, R4, R6, R8, R9 ;  /* 0x0800000806047389 */ /* 0x0000640000000009 */
[----:B01----:R-:W-:Y:S01]  /*4580*/  ENDCOLLECTIVE ;  /* 0x000000000000791b */ /* 0x003fe20003800000 */
.L_x_7144:
[----:B------:R-:W-:Y:S01]  /*4590*/  HFMA2.MMA R8, -RZ, RZ, 0, 1.1920928955078125e-07 ;  /* 0x00000002ff087435 */ /* 0x000fe200000001ff */
[----:B------:R-:W-:-:S04]  /*45a0*/  MOV R2, R4 ;  /* 0x0000000400027202 */ /* 0x000fc80000000f00 */
[----:B------:R-:W-:-:S04]  /*45b0*/  FMNMX R2, R5, R2, !PT ;  /* 0x0000000205027209 */ /* 0x000fc80007800000 */
[----:B------:R-:W-:-:S07]  /*45c0*/  MOV R6, R2 ;  /* 0x0000000200067202 */ /* 0x000fce0000000f00 */
[----:B------:R-:W-:Y:S05]  /*45d0*/  WARPSYNC.COLLECTIVE R173, `(.L_x_7145) ;  /* 0x00000000ad087348 */ /* 0x000fea0003c00000 */
[----:B------:R0:W1:Y:S02]  /*45e0*/  SHFL.DOWN P0, R4, R6, R8, R9 ;  /* 0x0800000806047389 */ /* 0x0000640000000009 */
[----:B01----:R-:W-:Y:S01]  /*45f0*/  ENDCOLLECTIVE ;  /* 0x000000000000791b */ /* 0x003fe20003800000 */
.L_x_7145:
[----:B------:R-:W-:Y:S01]  /*4600*/  HFMA2.MMA R8, -RZ, RZ, 0, 5.9604644775390625e-08 ;  /* 0x00000001ff087435 */ /* 0x000fe200000001ff */
[----:B------:R-:W-:-:S04]  /*4610*/  MOV R7, R4 ;  /* 0x0000000400077202 */ /* 0x000fc80000000f00 */
[----:B------:R-:W-:-:S04]  /*4620*/  FMNMX R7, R2, R7, !PT ;  /* 0x0000000702077209 */ /* 0x000fc80007800000 */
[----:B------:R-:W-:-:S07]  /*4630*/  MOV R6, R7 ;  /* 0x0000000700067202 */ /* 0x000fce0000000f00 */
[----:B------:R-:W-:Y:S05]  /*4640*/  WARPSYNC.COLLECTIVE R173, `(.L_x_7146) ;  /* 0x00000000ad087348 */ /* 0x000fea0003c00000 */
[----:B------:R0:W1:Y:S02]  /*4650*/  SHFL.DOWN P0, R4, R6, R8, R9 ;  /* 0x0800000806047389 */ /* 0x0000640000000009 */
[----:B01----:R-:W-:Y:S01]  /*4660*/  ENDCOLLECTIVE ;  /* 0x000000000000791b */ /* 0x003fe20003800000 */
.L_x_7146:
[----:B------:R-:W-:Y:S05]  /*4670*/  BRA `(.L_x_7147) ;  /* 0xffffffec00e87947 */ /* 0x000fea000383ffff */
.L_x_7127:
[----:B------:R-:W-:Y:S01]  /*4680*/  HFMA2.MMA R8, -RZ, RZ, 0, 1.1920928955078125e-07 ;  /* 0x00000002ff087435 */ /* 0x000fe200000001ff */
[----:B--2---:R-:W-:Y:S02]  /*4690*/  MOV R6, R0 ;  /* 0x0000000000067202 */ /* 0x004fe40000000f00 */
[----:B------:R-:W-:Y:S02]  /*46a0*/  MOV R9, 0x1f ;  /* 0x0000001f00097802 */ /* 0x000fe40000000f00 */
[----:B------:R-:W-:-:S07]  /*46b0*/  MOV R173, 0xffffffff ;  /* 0xffffffff00ad7802 */ /* 0x000fce0000000f00 */
[----:B01---5:R-:W-:Y:S05]  /*46c0*/  WARPSYNC.COLLECTIVE R173, `(.L_x_7148) ;  /* 0x00000000ad087348 */ /* 0x023fea0003c00000 */
[----:B------:R2:W3:Y:S02]  /*46d0*/  SHFL.DOWN P0, R4, R6, R8, R9 ;  /* 0x0800000806047389 */ /* 0x0004e40000000009 */
[----:B0123-5:R-:W-:Y:S01]  /*46e0*/  ENDCOLLECTIVE ;  /* 0x000000000000791b */ /* 0x02ffe20003800000 */
.L_x_7148:
[----:B------:R-:W-:Y:S01]  /*46f0*/  HFMA2.MMA R8, -RZ, RZ, 0, 5.9604644775390625e-08 ;  /* 0x00000001ff087435 */ /* 0x000fe200000001ff */
[----:B------:R-:W-:-:S04]  /*4700*/  MOV R3, R4 ;  /* 0x0000000400037202 */ /* 0x000fc80000000f00 */
[----:B------:R-:W-:-:S04]  /*4710*/  FMNMX R3, R3, R0, !PT ;  /* 0x0000000003037209 */ /* 0x000fc80007800000 */
[----:B------:R-:W-:-:S07]  /*4720*/  MOV R6, R3 ;  /* 0x0000000300067202 */ /* 0x000fce0000000f00 */
[----:B------:R-:W-:Y:S05]  /*4730*/  WARPSYNC.COLLECTIVE R173, `(.L_x_7149) ;  /* 0x00000000ad087348 */ /* 0x000fea0003c00000 */
[----:B------:R0:W1:Y:S02]  /*4740*/  SHFL.DOWN P0, R4, R6, R8, R9 ;  /* 0x0800000806047389 */ /* 0x0000640000000009 */
[----:B01----:R-:W-:Y:S01]  /*4750*/  ENDCOLLECTIVE ;  /* 0x000000000000791b */ /* 0x003fe20003800000 */
.L_x_7149:
[----:B------:R-:W-:Y:S01]  /*4760*/  MOV R2, R4 ;  /* 0x0000000400027202 */ /* 0x000fe20000000f00 */
[----:B------:R-:W-:Y:S06]  /*4770*/  BRA `(.L_x_7150) ;  /* 0xfffffff000187947 */ /* 0x000fec000383ffff */
        .weak           $__internal_74_$__cuda_sm20_rcp_rn_f32_slowpath
        .type           $__internal_74_$__cuda_sm20_rcp_rn_f32_slowpath,@function
        .size           $__internal_74_$__cuda_sm20_rcp_rn_f32_slowpath,(.L_x_14410 - $__internal_74_$__cuda_sm20_rcp_rn_f32_slowpath)
$__internal_74_$__cuda_sm20_rcp_rn_f32_slowpath:
        /* <DEDUP_REMOVED lines=15> */
.L_x_7152:
        /* <DEDUP_REMOVED lines=33> */
.L_x_7154:
[----:B------:R0:W1:Y:S02]  /*4a80*/  MUFU.RCP R170, R2 ;  /* 0x0000000200aa7308 */ /* 0x0000640000001000 */
.L_x_7153:
[----:B------:R-:W-:Y:S05]  /*4a90*/  BSYNC B1 ;  /* 0x0000000000017941 */ /* 0x000fea0003800000 */
.L_x_7151:
[----:B------:R-:W-:Y:S01]  /*4aa0*/  HFMA2.MMA R171, -RZ, RZ, 0, 0 ;  /* 0x00000000ffab7435 */ /* 0x000fe200000001ff */
[----:B-1----:R-:W-:Y:S02]  /*4ab0*/  MOV R0, R170 ;  /* 0x000000aa00007202 */ /* 0x002fe40000000f00 */
[----:B------:R-:W-:-:S04]  /*4ac0*/  MOV R170, R174 ;  /* 0x000000ae00aa7202 */ /* 0x000fc80000000f00 */
[----:B0-----:R-:W-:Y:S05]  /*4ad0*/  RET.REL.NODEC R170 `(_ZN18transformer_engine13normalization19ln_fwd_tuned_kernelINS0_13Kernel_traitsIffffjLj24576ELj4ELj1ELj4ELj16ENS0_18Kernel_traits_baseILj24576EffffjLj128EEEEEEEvNS0_19ForwardKernelParamsE) ;  /* 0xffffffb4aa487950 */ /* 0x001fea0003c3ffff */
.L_x_7155:
        /* <DEDUP_REMOVED lines=10> */
.L_x_14410:


//--------------------- .text._ZN18transformer_engine13normalization19ln_fwd_tuned_kernelINS0_13Kernel_traitsIff13__nv_bfloat16fjLj20480ELj2ELj1ELj4ELj16ENS0_18Kernel_traits_baseILj20480EffS3_fjLj128EEEEEEEvNS0_19ForwardKernelParamsE --------------------------
	.section	.text._ZN18transformer_engine13normalization19ln_fwd_tuned_kernelINS0_13Kernel_traitsIff13__nv_bfloat16fjLj20480ELj2ELj1ELj4ELj16ENS0_18Kernel_traits_baseILj20480EffS3_fjLj128EEEEEEEvNS0_19ForwardKernelParamsE,"ax",@progbits
	.align	128
        .global         _ZN18transformer_engine13normalization19ln_fwd_tuned_kernelINS0_13Kernel_traitsIff13__nv_bfloat16fjLj20480ELj2ELj1ELj4ELj16ENS0_18Kernel_traits_baseILj20480EffS3_fjLj128EEEEEEEvNS0_19ForwardKernelParamsE
        .type           _ZN18transformer_engine13normalization19ln_fwd_tuned_kernelINS0_13Kernel_traitsIff13__nv_bfloat16fjLj20480ELj2ELj1ELj4ELj16ENS0_18Kernel_traits_baseILj20480EffS3_fjLj128EEEEEEEvNS0_19ForwardKernelParamsE,@function
        .size           _ZN18transformer_engine13normalization19ln_fwd_tuned_kernelINS0_13Kernel_traitsIff13__nv_bfloat16fjLj20480ELj2ELj1ELj4ELj16ENS0_18Kernel_traits_baseILj20480EffS3_fjLj128EEEEEEEvNS0_19ForwardKernelParamsE,(.L_x_14411 - _ZN18transformer_engine13normalization19ln_fwd_tuned_kernelINS0_13Kernel_traitsIff13__nv_bfloat16fjLj20480ELj2ELj1ELj4ELj16ENS0_18Kernel_traits_baseILj20480EffS3_fjLj128EEEEEEEvNS0_19ForwardKernelParamsE)
        .other          _ZN18transformer_engine13normalization19ln_fwd_tuned_kernelINS0_13Kernel_traitsIff13__nv_bfloat16fjLj20480ELj2ELj1ELj4ELj16ENS0_18Kernel_traits_baseILj20480EffS3_fjLj128EEEEEEEvNS0_19ForwardKernelParamsE,@"STO_CUDA_ENTRY STV_DEFAULT"
_ZN18transformer_engine13normalization19ln_fwd_tuned_kernelINS0_13Kernel_traitsIff13__nv_bfloat16fjLj20480ELj2ELj1ELj4ELj16ENS0_18Kernel_traits_baseILj20480EffS3_fjLj128EEEEEEEvNS0_19ForwardKernelParamsE:
.text._ZN18transformer_engine13normalization19ln_fwd_tuned_kernelINS0_13Kernel_traitsIff13__nv_bfloat16fjLj20480ELj2ELj1ELj4ELj16ENS0_18Kernel_traits_baseILj20480EffS3_fjLj128EEEEEEEvNS0_19ForwardKernelParamsE:
        /* <DEDUP_REMOVED lines=11> */
[----:B----4-:R-:W4:Y:S01]  /*00b0*/  @P1 LDG.E R2, desc[UR8][R2.64] ;  /* 0x0000000802021981 */ /* 0x010f22000c1e1900 */
[----:B-1----:R-:W-:Y:S01]  /*00c0*/  ULOP3.LUT UR5, UR10, 0x1, URZ, 0xc0, !UPT ;  /* 0x000000010a057892 */ /* 0x002fe2000f8ec03f */
[----:B0-----:R-:W-:Y:S01]  /*00d0*/  LOP3.LUT R9, R8, 0x1f, RZ, 0xc0, !PT ;  /* 0x0000001f08097812 */ /* 0x001fe200078ec0ff */
[----:B------:R-:W-:-:S02]  /*00e0*/  USHF.R.U32.HI UR7, URZ, 0x1, UR10 ;  /* 0x000000013f077899 */ /* 0x000fc4000801160a */
[----:B------:R-:W-:Y:S01]  /*00f0*/  USHF.L.U32 UR4, UR5, 0x7, URZ ;  /* 0x0000000705047899 */ /* 0x000fe2000800063f */
[----:B------:R-:W-:-:S03]  /*0100*/  UMOV UR6, 0x3f800000 ;  /* 0x3f80000000067882 */ /* 0x000fc60000000000 */
[----:B------:R-:W-:Y:S02]  /*0110*/  LEA.HI R156, R8, UR7, RZ, 0x19 ;  /* 0x00000007089c7c11 */ /* 0x000fe4000f8fc8ff */
[----:B------:R-:W-:Y:S01]  /*0120*/  MOV R0, UR4 ;  /* 0x0000000400007c02 */ /* 0x000fe20008000f00 */
[----:B------:R-:W-:Y:S02]  /*0130*/  ULDC UR4, c[0x0][0x218] ;  /* 0x0000860000047ab9 */ /* 0x000fe40000000800 */
[----:B------:R-:W-:Y:S02]  /*0140*/  ISETP.GE.AND P0, PT, R156, UR4, PT ;  /* 0x000000049c007c0c */ /* 0x000fe4000bf06270 */
[----:B------:R-:W-:-:S04]  /*0150*/  LOP3.LUT R0, R0, 0x80, R9, 0xe2, !PT ;  /* 0x0000008000007812 */ /* 0x000fc800078ee209 */
[----:B------:R-:W-:Y:S01]  /*0160*/  LOP3.LUT R9, R0, 0x60, R8, 0xf8, !PT ;  /* 0x0000006000097812 */ /* 0x000fe200078ef808 */
[----:B------:R-:W-:Y:S01]  /*0170*/  HFMA2.MMA R0, -RZ, RZ, 0, 0 ;  /* 0x00000000ff007435 */ /* 0x000fe200000001ff */
[----:B----4-:R-:W-:-:S03]  /*0180*/  @P1 R2UR UR6, R2 ;  /* 0x00000000020612ca */ /* 0x010fc600000e0000 */
[----:B--2---:R-:W-:-:S04]  /*0190*/  IMAD.WIDE.U32 R2, R9, 0x10, R4 ;  /* 0x0000001009027825 */ /* 0x004fc800078e0004 */
[----:B---3--:R-:W-:Y:S01]  /*01a0*/  IMAD.WIDE.U32 R4, R9, 0x10, R6 ;  /* 0x0000001009047825 */ /* 0x008fe200078e0006 */
[----:B------:R-:W-:Y:S07]  /*01b0*/  @P0 BRA `(.L_x_7156) ;  /* 0x00000058004c0947 */ /* 0x000fee0003800000 */
[----:B------:R-:W2:Y:S01]  /*01c0*/  LDG.E.128 R160, desc[UR8][R4.64] ;  /* 0x0000000804a07981 */ /* 0x000ea2000c1e1d00 */
[----:B------:R-:W-:-:S03]  /*01d0*/  MOV R6, 0x1 ;  /* 0x0000000100067802 */ /* 0x000fc60000000f00 */
        /* <DEDUP_REMOVED lines=18> */
[----:B------:R0:W5:Y:S04]  /*0300*/  LDG.E.128 R152, desc[UR8][R4.64+0x13000] ;  /* 0x0130000804987981 */ /* 0x000168000c1e1d00 */
[----:B------:R-:W5:Y:S04]  /*0310*/  LDG.E.128 R8, desc[UR8][R2.64] ;  /* 0x0000000802087981 */ /* 0x000f68000c1e1d00 */
[----:B------:R-:W5:Y:S01]  /*0320*/  LDG.E.128 R12, desc[UR8][R2.64+0x1000] ;  /* 0x00100008020c7981 */ /* 0x000f62000c1e1d00 */
[----:B0-----:R-:W-:-:S03]  /*0330*/  PRMT R4, R6, 0x7610, R4 ;  /* 0x0000761006047816 */ /* 0x001fc60000000004 */
[----:B------:R-:W5:Y:S04]  /*0340*/  LDG.E.128 R16, desc[UR8][R2.64+0x2000] ;  /* 0x0020000802107981 */ /* 0x000f68000c1e1d00 */
[----:B------:R0:W-:Y:S01]  /*0350*/  STL.S16 [R1+0x10], R4 ;  /* 0x0000100401007387 */ /* 0x0001e20000100600 */
        /* <DEDUP_REMOVED lines=18> */
[----:B-1----:R-:W-:-:S02]  /*0480*/  MOV R3, R156 ;  /* 0x0000009c00037202 */ /* 0x002fc40000000f00 */
[----:B------:R-:W-:Y:S01]  /*0490*/  MOV R2, RZ ;  /* 0x000000ff00027202 */ /* 0x000fe20000000f00 */
[----:B--2---:R0:W-:Y:S04]  /*04a0*/  STL.64 [R1], R160 ;  /* 0x000000a001007387 */ /* 0x0041e80000100a00 */
[----:B------:R0:W-:Y:S02]  /*04b0*/  STL.64 [R1+0x8], R162 ;  /* 0x000008a201007387 */ /* 0x0001e40000100a00 */
.L_x_7169:
[----:B------:R-:W1:Y:S01]  /*04c0*/  S2R R6, SR_TID.X ;  /* 0x0000000000067919 */ /* 0x000e620000002100 */
[----:B0-----:R-:W0:Y:S01]  /*04d0*/  LDC.64 R4, c[0x0][0x220] ;  /* 0x00008800ff047b82 */ /* 0x001e220000000a00 */
[----:B------:R-:W2:Y:S01]  /*04e0*/  S2R R241, SR_TID.X ;  /* 0x0000000000f17919 */ /* 0x000ea20000002100 */
[----:B------:R-:W-:Y:S01]  /*04f0*/  USHF.L.U32 UR4, UR5, 0x7, URZ ;  /* 0x0000000705047899 */ /* 0x000fe2000800063f */
[----:B------:R-:W-:Y:S01]  /*0500*/  IMAD R7, R3, 0x1400, RZ ;  /* 0x0000140003077824 */ /* 0x000fe200078e02ff */
[----:B------:R-:W3:Y:S01]  /*0510*/  LDL R236, [R1+0x10] ;  /* 0x0000100001ec7983 */ /* 0x000ee20000100800 */
        /* <DEDUP_REMOVED lines=140> */
[----:B------:R-:W-:-:S04]  /*0de0*/  FADD R5, R163, R4 ;  /* 0x00000004a3057221 */ /* 0x000fc80000000000 */
[----:B------:R-:W-:Y:S01]  /*0df0*/  FADD R4, R156, R5 ;  /* 0x000000059c047221 */ /* 0x000fe20000000000 */
[----:B------:R-:W-:-:S03]  /*0e00*/  SHF.R.U32.HI R242, RZ, 0x5, R241 ;  /* 0x00000005fff27819 */ /* 0x000fc600000116f1 */
[----:B------:R-:W-:Y:S01]  /*0e10*/  FADD R5, R157, R4 ;  /* 0x000000049d057221 */ /* 0x000fe20000000000 */
[----:B------:R-:W-:Y:S01]  /*0e20*/  UMOV UR4, 0xffffffff ;  /* 0xffffffff00047882 */ /* 0x000fe20000000000 */
[----:B------:R-:W-:Y:S02]  /*0e30*/  LOP3.LUT R6, R242, 0x7fffffc, RZ, 0xc0, !PT ;  /* 0x07fffffcf2067812 */ /* 0x000fe400078ec0ff */
[----:B------:R-:W-:Y:S01]  /*0e40*/  FADD R4, R158, R5 ;  /* 0x000000059e047221 */ /* 0x000fe20000000000 */
[----:B------:R-:W-:Y:S02]  /*0e50*/  ISETP.NE.AND P1, PT, R239, RZ, PT ;  /* 0x000000ffef00720c */ /* 0x000fe40003f25270 */
        /* <DEDUP_REMOVED lines=183> */
.L_x_7188:
[----:B------:R-:W2:Y:S01]  /*19d0*/  @!P1 S2R R7, SR_CgaCtaId ;  /* 0x0000000000079919 */ /* 0x000ea20000008800 */
[----:B------:R-:W-:Y:S01]  /*19e0*/  ISETP.GT.U32.AND P0, PT, R239, 0x3, PT ;  /* 0x00000003ef00780c */ /* 0x000fe20003f04070 */
[----:B-1----:R-:W-:Y:S01]  /*19f0*/  FADD R5, R237, R238 ;  /* 0x000000eeed057221 */ /* 0x002fe20000000000 */
[----:B------:R-:W-:Y:S01]  /*1a00*/  @!P1 MOV R236, 0x400 ;  /* 0x0000040000ec9802 */ /* 0x000fe20000000f00 */
[----:B------:R-:W-:Y:S05]  /*1a10*/  WARPSYNC.ALL ;  /* 0x0000000000007948 */ /* 0x000fea0003800000 */
[----:B------:R-:W-:Y:S01]  /*1a20*/  @!P1 IADD3 R236, R236, 0x10, RZ ;  /* 0x00000010ecec9810 */ /* 0x000fe20007ffe0ff */
[----:B------:R-:W-:Y:S04]  /*1a30*/  BSSY B0, `(.L_x_7158) ;  /* 0x0000023000007945 */ /* 0x000fe80003800000 */
[----:B------:R-:W1:Y:S01]  /*1a40*/  @!P0 S2R R238, SR_CgaCtaId ;  /* 0x0000000000ee8919 */ /* 0x000e620000008800 */
[----:B--2---:R-:W-:-:S02]  /*1a50*/  @!P1 LEA R7, R7, R236, 0x18 ;  /* 0x000000ec07079211 */ /* 0x004fc400078ec0ff */
[----:B------:R-:W-:-:S04]  /*1a60*/  LOP3.LUT R236, R242, 0x3, RZ, 0xc0, !PT ;  /* 0x00000003f2ec7812 */ /* 0x000fc800078ec0ff */
[----:B0-----:R-:W-:Y:S02]  /*1a70*/  @!P1 IADD3 R237, R6, R236, RZ ;  /* 0x000000ec06ed9210 */ /* 0x001fe40007ffe0ff */
[----:B------:R-:W-:Y:S02]  /*1a80*/  @!P0 IADD3 R6, R239, R6, RZ ;  /* 0x00000006ef068210 */ /* 0x000fe40007ffe0ff */
[----:B------:R-:W-:Y:S02]  /*1a90*/  @!P1 LEA R7, R237, R7, 0x3 ;  /* 0x00000007ed079211 */ /* 0x000fe400078e18ff */
[----:B------:R-:W-:Y:S02]  /*1aa0*/  @!P0 MOV R237, 0x400 ;  /* 0x0000040000ed8802 */ /* 0x000fe40000000f00 */
[----:B------:R-:W-:Y:S01]  /*1ab0*/  LOP3.LUT P3, RZ, R236, 0x1f, R241, 0xf8, !PT ;  /* 0x0000001fecff7812 */ /* 0x000fe2000786f8f1 */
[----:B------:R0:W-:Y:S01]  /*1ac0*/  @!P1 STS.64 [R7], R4 ;  /* 0x0000000407009388 */ /* 0x0001e20000000a00 */
[----:B------:R-:W-:-:S04]  /*1ad0*/  @!P0 IADD3 R237, R237, 0x10, RZ ;  /* 0x00000010eded8810 */ /* 0x000fc80007ffe0ff */
[----:B-1----:R-:W-:Y:S02]  /*1ae0*/  @!P0 LEA R237, R238, R237, 0x18 ;  /* 0x000000edeeed8211 */ /* 0x002fe400078ec0ff */
[----:B------:R-:W-:Y:S02]  /*1af0*/  CS2R R238, SRZ ;  /* 0x0000000000ee7805 */ /* 0x000fe4000001ff00 */
[----:B------:R-:W-:Y:S01]  /*1b00*/  @!P0 LEA R6, R6, R237, 0x3 ;  /* 0x000000ed06068211 */ /* 0x000fe200078e18ff */
[----:B------:R-:W-:Y:S01]  /*1b10*/  BAR.SYNC.DEFER_BLOCKING 0x0 ;  /* 0x0000000000007b1d */ /* 0x000fe20000010000 */
[----:B0-----:R-:W-:-:S06]  /*1b20*/  HFMA2.MMA R7, -RZ, RZ, 0, 0 ;  /* 0x00000000ff077435 */ /* 0x001fcc00000001ff */
[----:B------:R-:W-:-:S05]  /*1b30*/  @!P0 MOV R7, 0x45200000 ;  /* 0x4520000000078802 */ /* 0x000fca0000000f00 */
[----:B------:R-:W0:Y:S04]  /*1b40*/  SHFL.DOWN PT, R236, R7, 0x2, 0x1f ;  /* 0x08401f0007ec7f89 */ /* 0x000e2800000e0000 */
[----:B------:R-:W1:Y:S01]  /*1b50*/  @!P0 LDS.64 R238, [R6] ;  /* 0x0000000006ee8984 */ /* 0x000e620000000a00 */
[----:B0-----:R-:W-:-:S05]  /*1b60*/  FADD R5, R236, R7 ;  /* 0x00000007ec057221 */ /* 0x001fca0000000000 */
[----:B------:R-:W-:-:S04]  /*1b70*/  IADD3 R4, R5, 0x1800000, RZ ;  /* 0x0180000005047810 */ /* 0x000fc80007ffe0ff */
        /* <DEDUP_REMOVED lines=8> */
[----:B--2--5:R-:W-:Y:S05]  /*1c00*/  CALL.REL.NOINC `($__internal_75_$__cuda_sm20_rcp_rn_f32_slowpath) ;  /* 0x0000005400387944 */ /* 0x024fea0003c00000 */
[----:B------:R-:W-:Y:S05]  /*1c10*/  BRA `(.L_x_7160) ;  /* 0x0000000000107947 */ /* 0x000fea0003800000 */
.L_x_7159:
[----:B-1----:R-:W0:Y:S02]  /*1c20*/  MUFU.RCP R4, R5 ;  /* 0x0000000500047308 */ /* 0x002e240000001000 */
[----:B0-----:R-:W-:-:S04]  /*1c30*/  FFMA R6, R5, R4, -1 ;  /* 0xbf80000005067423 */ /* 0x001fc80000000004 */
[----:B------:R-:W-:-:S04]  /*1c40*/  FADD.FTZ R6, -R6, -RZ ;  /* 0x800000ff06067221 */ /* 0x000fc80000010100 */
[----:B------:R-:W-:-:S07]  /*1c50*/  FFMA R4, R4, R6, R4 ;  /* 0x0000000604047223 */ /* 0x000fce0000000004 */
.L_x_7160:
[----:B------:R-:W-:Y:S05]  /*1c60*/  BSYNC B0 ;  /* 0x0000000000007941 */ /* 0x000fea0003800000 */
.L_x_7158:
[----:B------:R-:W3:Y:S01]  /*1c70*/  LDL.LU R6, [R1+0x14] ;  /* 0x0000140001067983 */ /* 0x000ee20000300800 */
[----:B------:R-:W-:Y:S01]  /*1c80*/  BSSY B0, `(.L_x_7161) ;  /* 0x000001a000007945 */ /* 0x000fe20003800000 */
[----:B---3--:R-:W-:Y:S01]  /*1c90*/  FADD R239, R6, R239 ;  /* 0x000000ef06ef7221 */ /* 0x008fe20000000000 */
[----:B--2---:R-:W-:-:S04]  /*1ca0*/  FADD R6, -R237, R238 ;  /* 0x000000eeed067221 */ /* 0x004fc80000000100 */
        /* <DEDUP_REMOVED lines=17> */
[----:B-----5:R-:W-:Y:S05]  /*1dc0*/  CALL.REL.NOINC `($__internal_75_$__cuda_sm20_rcp_rn_f32_slowpath) ;  /* 0x0000005000c87944 */ /* 0x020fea0003c00000 */
[----:B------:R-:W-:Y:S05]  /*1dd0*/  BRA `(.L_x_7163) ;  /* 0x0000000000107947 */ /* 0x000fea0003800000 */
.L_x_7162:
[----:B------:R-:W0:Y:S02]  /*1de0*/  MUFU.RCP R4, R6 ;  /* 0x0000000600047308 */ /* 0x000e240000001000 */
[----:B0-----:R-:W-:-:S04]  /*1df0*/  FFMA R6, R6, R4, -1 ;  /* 0xbf80000006067423 */ /* 0x001fc80000000004 */
[----:B------:R-:W-:-:S04]  /*1e00*/  FADD.FTZ R6, -R6, -RZ ;  /* 0x800000ff06067221 */ /* 0x000fc80000010100 */
[----:B------:R-:W-:-:S07]  /*1e10*/  FFMA R4, R4, R6, R4 ;  /* 0x0000000604047223 */ /* 0x000fce0000000004 */
.L_x_7163:
[----:B------:R-:W-:Y:S05]  /*1e20*/  BSYNC B0 ;  /* 0x0000000000007941 */ /* 0x000fea0003800000 */
.L_x_7161:
        /* <DEDUP_REMOVED lines=38> */
[----:B------:R-:W-:Y:S01]  /*2090*/  ULDC.64 UR12, c[0x0][0x248] ;  /* 0x00009200000c7ab9 */ /* 0x000fe20000000a00 */
[----:B------:R-:W-:Y:S02]  /*20a0*/  HFMA2.MMA R237, -RZ, RZ, 0, 5.9604644775390625e-08 ;  /* 0x00000001ffed7435 */ /* 0x000fe400000001ff */
[----:B------:R-:W-:-:S04]  /*20b0*/  IADD3 R7, P0, R236, UR7, RZ ;  /* 0x00000007ec077c10 */ /* 0x000fc8000ff1e0ff */
[----:B------:R-:W-:Y:S02]  /*20c0*/  LEA.HI.X.SX32 R236, R236, RZ, 0x1, P0 ;  /* 0x000000ffecec7211 */ /* 0x000fe400000f0eff */
[----:B------:R-:W-:-:S04]  /*20d0*/  LEA R6, P0, R7, UR12, 0x2 ;  /* 0x0000000c07067c11 */ /* 0x000fc8000f8010ff */
[----:B------:R-:W-:Y:S02]  /*20e0*/  LEA.HI.X R7, R7, UR13, R236, 0x2, P0 ;  /* 0x0000000d07077c11 */ /* 0x000fe400080f14ec */
[----:B------:R-:W-:-:S04]  /*20f0*/  LOP3.LUT P0, RZ, R2, 0x2, RZ, 0xc0, !PT ;  /* 0x0000000202ff7812 */ /* 0x000fc8000780c0ff */
[----:B------:R-:W-:Y:S01]  /*2100*/  SEL R237, R237, 0xffffffff, !P0 ;  /* 0xffffffffeded7807 */ /* 0x000fe20004000000 */
[----:B------:R-:W-:Y:S06]  /*2110*/  MEMBAR.ALL.GPU ;  /* 0x0000000000007992 */ /* 0x000fec000000a000 */
[----:B------:R-:W-:-:S00]  /*2120*/  ERRBAR ;  /* 0x00000000000079ab */ /* 0x000fc00000000000 */
[----:B------:R-:W-:Y:S06]  /*2130*/  CGAERRBAR ;  /* 0x00000000000075ab */ /* 0x000fec0000000000 */
[----:B------:R0:W-:Y:S01]  /*2140*/  REDG.E.ADD.S32.STRONG.GPU desc[UR8][R6.64], R237 ;  /* 0x000000ed0600798e */ /* 0x0001e2000c10e388 */
[----:B------:R-:W-:-:S07]  /*2150*/  LOP3.LUT R236, R2, 0x2, RZ, 0xc, !PT ;  /* 0x0000000202ec7812 */ /* 0x000fce00078e0cff */
.L_x_7165:
[----:B0-----:R-:W2:Y:S04]  /*2160*/  LDG.E.STRONG.GPU R237, desc[UR8][R6.64] ;  /* 0x0000000806ed7981 */ /* 0x001ea8000c1ef900 */
[----:B--2---:R-:W-:Y:S01]  /*2170*/  CCTL.IVALL ;  /* 0x00000000ff00798f */ /* 0x004fe20002000000 */
[----:B------:R-:W-:Y:S05]  /*2180*/  YIELD ;  /* 0x0000000000007946 */ /* 0x000fea0003800000 */
[----:B------:R-:W-:-:S13]  /*2190*/  ISETP.NE.AND P0, PT, R237, R236, PT ;  /* 0x000000eced00720c */ /* 0x000fda0003f05270 */
[----:B------:R-:W-:Y:S05]  /*21a0*/  @P0 BRA `(.L_x_7165) ;  /* 0xfffffffc00ec0947 */ /* 0x000fea000383ffff */
.L_x_7164:
        /* <DEDUP_REMOVED lines=17> */
[----:B------:R-:W-:Y:S02]  /*22c0*/  ISETP.GT.U32.AND P0, PT, R238, 0x1ffffff, PT ;  /* 0x01ffffffee00780c */ /* 0x000fe40003f04070 */
[----:B--2---:R0:W1:Y:S04]  /*22d0*/  SHFL.DOWN PT, R238, R236, 0x1, 0x1f ;  /* 0x08201f00ecee7f89 */ /* 0x00406800000e0000 */
[----:B------:R0:W2:Y:S07]  /*22e0*/  SHFL.DOWN PT, R239, R237, 0x1, 0x1f ;  /* 0x08201f00edef7f89 */ /* 0x0000ae00000e0000 */
[----:B------:R-:W-:Y:S05]  /*22f0*/  @P0 BRA `(.L_x_7167) ;  /* 0x0000000000140947 */ /* 0x000fea0003800000 */
[----:B------:R-:W-:Y:S02]  /*2300*/  MOV R4, R6 ;  /* 0x0000000600047202 */ /* 0x000fe40000000f00 */
[----:B------:R-:W-:-:S07]  /*2310*/  MOV R6, 0x2330 ;  /* 0x0000233000067802 */ /* 0x000fce0000000f00 */
[----:B012--5:R-:W-:Y:S05]  /*2320*/  CALL.REL.NOINC `($__internal_75_$__cuda_sm20_rcp_rn_f32_slowpath) ;  /* 0x0000004c00707944 */ /* 0x027fea0003c00000 */
[----:B------:R-:W-:Y:S01]  /*2330*/  MOV R6, R4 ;  /* 0x0000000400067202 */ /* 0x000fe20000000f00 */
[----:B------:R-:W-:Y:S06]  /*2340*/  BRA `(.L_x_7168) ;  /* 0x0000000000107947 */ /* 0x000fec0003800000 */
.L_x_7167:
[----:B------:R-:W3:Y:S02]  /*2350*/  MUFU.RCP R4, R6 ;  /* 0x0000000600047308 */ /* 0x000ee40000001000 */
[----:B---3--:R-:W-:-:S04]  /*2360*/  FFMA R6, R6, R4, -1 ;  /* 0xbf80000006067423 */ /* 0x008fc80000000004 */
[----:B------:R-:W-:-:S04]  /*2370*/  FADD.FTZ R6, -R6, -RZ ;  /* 0x800000ff06067221 */ /* 0x000fc80000010100 */
[----:B------:R-:W-:-:S07]  /*2380*/  FFMA R6, R4, R6, R4 ;  /* 0x0000000604067223 */ /* 0x000fce0000000004 */
.L_x_7168:
[----:B------:R-:W-:Y:S05]  /*2390*/  BSYNC B0 ;  /* 0x0000000000007941 */ /* 0x000fea0003800000 */
.L_x_7166:
[----:B------:R-:W3:Y:S04]  /*23a0*/  LDL R243, [R1] ;  /* 0x0000000001f37983 */ /* 0x000ee80000100800 */
[----:B------:R-:W4:Y:S04]  /*23b0*/  LDL R242, [R1+0x4] ;  /* 0x0000040001f27983 */ /* 0x000f280000100800 */
[----:B------:R-:W4:Y:S01]  /*23c0*/  LDL R241, [R1+0x8] ;  /* 0x0000080001f17983 */ /* 0x000f220000100800 */
[----:B--2---:R-:W-:Y:S01]  /*23d0*/  FADD R4, R239, R237 ;  /* 0x000000edef047221 */ /* 0x004fe20000000000 */
[----:B01----:R-:W-:Y:S01]  /*23e0*/  FADD R237, -R238, R236 ;  /* 0x000000eceeed7221 */ /* 0x003fe20000000100 */
[----:B------:R-:W-:Y:S01]  /*23f0*/  ULDC.U8 UR11, c[0x0][0x250] ;  /* 0x00009400000b7ab9 */ /* 0x000fe20000000000 */
[----:B------:R-:W2:Y:S01]  /*2400*/  LDL R240, [R1+0xc] ;  /* 0x00000c0001f07983 */ /* 0x000ea20000100800 */
[----:B------:R-:W-:Y:S01]  /*2410*/  FMUL R238, R7, R238 ;  /* 0x000000ee07ee7220 */ /* 0x000fe20000400000 */
[----:B------:R-:W-:Y:S01]  /*2420*/  FMUL R237, R237, R237 ;  /* 0x000000ededed7220 */ /* 0x000fe20000400000 */
[----:B------:R-:W-:Y:S01]  /*2430*/  ISETP.NE.AND P2, PT, RZ, UR11, PT ;  /* 0x0000000bff007c0c */ /* 0x000fe2000bf45270 */
[----:B------:R-:W-:Y:S01]  /*2440*/  ULDC.64 UR12, c[0x0][0x288] ;  /* 0x0000a200000c7ab9 */ /* 0x000fe20000000a00 */
[----:B------:R-:W-:Y:S01]  /*2450*/  ULDC.U8 UR11, c[0x0][0x294] ;  /* 0x0000a500000b7ab9 */ /* 0x000fe20000000000 */
[----:B------:R-:W-:Y:S01]  /*2460*/  FMUL R237, R237, R5 ;  /* 0x00000005eded7220 */ /* 0x000fe20000400000 */
[----:B------:R-:W-:Y:S01]  /*2470*/  FFMA R5, R5, R236, R238 ;  /* 0x000000ec05057223 */ /* 0x000fe200000000ee */
[----:B------:R-:W-:Y:S01]  /*2480*/  ISETP.NE.AND P1, PT, RZ, UR11, PT ;  /* 0x0000000bff007c0c */ /* 0x000fe2000bf25270 */
[----:B------:R-:W0:Y:S01]  /*2490*/  LDC R236, c[0x0][0x268] ;  /* 0x00009a00ffec7b82 */ /* 0x000e220000000800 */
[----:B------:R-:W-:Y:S01]  /*24a0*/  FMUL R237, R7, R237 ;  /* 0x000000ed07ed7220 */ /* 0x000fe20000400000 */
[----:B------:R-:W-:Y:S01]  /*24b0*/  FMUL R5, R5, R6 ;  /* 0x0000000605057220 */ /* 0x000fe20000400000 */
[----:B------:R-:W-:-:S02]  /*24c0*/  USHF.L.U32 UR11, UR5, 0x7, URZ ;  /* 0x00000007050b7899 */ /* 0x000fc4000800063f */
[----:B------:R-:W-:-:S03]  /*24d0*/  FFMA R4, R237, R6, R4 ;  /* 0x00000006ed047223 */ /* 0x000fc60000000004 */
[----:B------:R-:W1:Y:S01]  /*24e0*/  SHFL.IDX PT, R5, R5, RZ, 0x1f ;  /* 0x00001fff05057589 */ /* 0x000e6200000e0000 */
[----:B------:R-:W0:Y:S03]  /*24f0*/  @!P3 LDC.64 R6, c[0x0][0x228] ;  /* 0x00008a00ff06bb82 */ /* 0x000e260000000a00 */
[----:B------:R1:W0:Y:S02]  /*2500*/  SHFL.IDX PT, R237, R4, RZ, 0x1f ;  /* 0x00001fff04ed7589 */ /* 0x00022400000e0000 */
[----:B-1---5:R-:W-:-:S05]  /*2510*/  FADD R4, R9, 1 ;  /* 0x3f80000009047421 */ /* 0x022fca0000000000 */
[----:B------:R-:W-:Y:S02]  /*2520*/  FSEL R4, R9, R4, !P2 ;  /* 0x0000000409047208 */ /* 0x000fe40005000000 */
[----:B------:R-:W-:Y:S01]  /*2530*/  R2UR UR14, R5 ;  /* 0x00000000050e72ca */ /* 0x000fe200000e0000 */
[----:B0-----:R-:W-:-:S04]  /*2540*/  @!P3 IMAD.WIDE R6, R3, 0x4, R6 ;  /* 0x000000040306b825 */ /* 0x001fc800078e0206 */
[----:B------:R-:W-:-:S05]  /*2550*/  FFMA R236, R237, 4.8828125727595761418e-05, R236 ;  /* 0x384ccccdedec7823 */ /* 0x000fca00000000ec */
[----:B------:R-:W-:-:S03]  /*2560*/  FSETP.GEU.AND P0, PT, |R236|, 1.175494350822287508e-38, PT ;  /* 0x00800000ec00780b */ /* 0x000fc60003f0e200 */
        /* <DEDUP_REMOVED lines=50> */
[----:B------:R-:W-:-:S05]  /*2890*/  @!P0 FMUL R5, R5, 4096 ;  /* 0x4580000005058820 */ /* 0x000fca0000400000 */
[----:B------:R-:W-:Y:S01]  /*28a0*/  @!P0 R2UR UR4, R5 ;  /* 0x00000000050482ca */ /* 0x000fe200000e0000 */
[----:B------:R-:W-:Y:S01]  /*28b0*/  FADD R5, R8, 1 ;  /* 0x3f80000008057421 */ /* 0x000fe20000000000 */
[----:B------:R-:W-:-:S04]  /*28c0*/  ISETP.NE.U32.AND P0, PT, RZ, UR12, PT ;  /* 0x0000000cff007c0c */ /* 0x000fc8000bf05070 */
[----:B------:R-:W-:Y:S02]  /*28d0*/  FSEL R5, R8, R5, !P2 ;  /* 0x0000000508057208 */ /* 0x000fe40005000000 */
[----:B------:R-:W-:-:S05]  /*28e0*/  ISETP.NE.AND.EX P0, PT, RZ, UR13, PT, P0 ;  /* 0x0000000dff007c0c */ /* 0x000fca000bf05300 */
[----:B------:R-:W-:Y:S01]  /*28f0*/  FMUL R232, R232, UR4 ;  /* 0x00000004e8e87c20 */ /* 0x000fe20008400000 */
[----:B------:R-:W-:Y:S01]  /*2900*/  FMUL R233, R233, UR4 ;  /* 0x00000004e9e97c20 */ /* 0x000fe20008400000 */
[----:B------:R-:W-:Y:S01]  /*2910*/  FMUL R234, R234, UR4 ;  /* 0x00000004eaea7c20 */ /* 0x000fe20008400000 */
[----:B------:R-:W-:Y:S01]  /*2920*/  FMUL R235, R235, UR4 ;  /* 0x00000004ebeb7c20 */ /* 0x000fe20008400000 */
[----:B------:R-:W-:Y:S01]  /*2930*/  FMUL R236, R163, UR4 ;  /* 0x00000004a3ec7c20 */ /* 0x000fe20008400000 */
[----:B------:R-:W-:Y:S01]  /*2940*/  FMUL R237, R162, UR4 ;  /* 0x00000004a2ed7c20 */ /* 0x000fe20008400000 */
[----:B------:R-:W-:-:S05]  /*2950*/  FADD R162, R85, 1 ;  /* 0x3f80000055a27421 */ /* 0x000fca0000000000 */
[----:B------:R-:W-:Y:S01]  /*2960*/  FSEL R162, R85, R162, !P2 ;  /* 0x000000a255a27208 */ /* 0x000fe20005000000 */
[----:B---3--:R-:W-:Y:S01]  /*2970*/  FFMA R7, R232, R5, R243 ;  /* 0x00000005e8077223 */ /* 0x008fe200000000f3 */
[----:B------:R-:W-:Y:S01]  /*2980*/  FADD R5, R10, 1 ;  /* 0x3f8000000a057421 */ /* 0x000fe20000000000 */
[----:B------:R-:W-:Y:S01]  /*2990*/  FADD R232, R229, -UR14 ;  /* 0x8000000ee5e87e21 */ /* 0x000fe20008000000 */
[----:B------:R-:W-:Y:S01]  /*29a0*/  FMUL R229, R228, UR4 ;  /* 0x00000004e4e57c20 */ /* 0x000fe20008400000 */
[----:B----4-:R-:W-:Y:S01]  /*29b0*/  FFMA R6, R233, R4, R242 ;  /* 0x00000004e9067223 */ /* 0x010fe200000000f2 */
[----:B------:R-:W-:Y:S01]  /*29c0*/  FADD R233, R12, 1 ;  /* 0x3f8000000ce97421 */ /* 0x000fe20000000000 */
[----:B------:R-:W-:Y:S01]  /*29d0*/  FSEL R5, R10, R5, !P2 ;  /* 0x000000050a057208 */ /* 0x000fe20005000000 */
[----:B------:R-:W-:Y:S01]  /*29e0*/  FMUL R232, R232, UR4 ;  /* 0x00000004e8e87c20 */ /* 0x000fe20008400000 */
[----:B------:R-:W-:Y:S01]  /*29f0*/  FADD R4, R11, 1 ;  /* 0x3f8000000b047421 */ /* 0x000fe20000000000 */
[----:B------:R-:W-:Y:S01]  /*2a00*/  @P0 FMNMX R0, R0, |R7|, !PT ;  /* 0x4000000700000209 */ /* 0x000fe20007800000 */
[----:B------:R-:W-:Y:S01]  /*2a10*/  @P1 FMUL R7, R7, UR6 ;  /* 0x0000000607071c20 */ /* 0x000fe20008400000 */
[----:B------:R-:W-:Y:S01]  /*2a20*/  FFMA R5, R234, R5, R241 ;  /* 0x00000005ea057223 */ /* 0x000fe200000000f1 */
[----:B------:R-:W-:Y:S01]  /*2a30*/  FADD R234, R13, 1 ;  /* 0x3f8000000dea7421 */ /* 0x000fe20000000000 */
[----:B------:R-:W-:Y:S01]  /*2a40*/  FSEL R233, R12, R233, !P2 ;  /* 0x000000e90ce97208 */ /* 0x000fe20005000000 */
[----:B------:R-:W0:Y:S01]  /*2a50*/  S2R R242, SR_TID.X ;  /* 0x0000000000f27919 */ /* 0x000e220000002100 */
[----:B------:R-:W-:-:S02]  /*2a60*/  FSEL R4, R11, R4, !P2 ;  /* 0x000000040b047208 */ /* 0x000fc40005000000 */
[----:B------:R-:W-:Y:S01]  /*2a70*/  FSEL R234, R13, R234, !P2 ;  /* 0x000000ea0dea7208 */ /* 0x000fe20005000000 */
[----:B------:R-:W-:Y:S01]  /*2a80*/  FFMA R228, R229, R233, R248 ;  /* 0x000000e9e5e47223 */ /* 0x000fe200000000f8 */
[----:B------:R-:W-:Y:S01]  /*2a90*/  FADD R233, R14, 1 ;  /* 0x3f8000000ee97421 */ /* 0x000fe20000000000 */
[----:B------:R-:W-:Y:S01]  /*2aa0*/  @P0 FMNMX R0, R0, |R6|, !PT ;  /* 0x4000000600000209 */ /* 0x000fe20007800000 */
[----:B------:R-:W-:Y:S01]  /*2ab0*/  @P1 FMUL R6, R6, UR6 ;  /* 0x0000000606061c20 */ /* 0x000fe20008400000 */
[----:B------:R-:W-:Y:S01]  /*2ac0*/  FFMA R229, R232, R234, R249 ;  /* 0x000000eae8e57223 */ /* 0x000fe200000000f9 */
[----:B------:R-:W-:Y:S01]  /*2ad0*/  FADD R234, R15, 1 ;  /* 0x3f8000000fea7421 */ /* 0x000fe20000000000 */
[----:B------:R-:W-:Y:S01]  /*2ae0*/  FADD R232, R231, -UR14 ;  /* 0x8000000ee7e87e21 */ /* 0x000fe20008000000 */
[----:B------:R-:W-:Y:S01]  /*2af0*/  FSEL R233, R14, R233, !P2 ;  /* 0x000000e90ee97208 */ /* 0x000fe20005000000 */
[----:B------:R-:W-:Y:S01]  /*2b00*/  FMUL R231, R230, UR4 ;  /* 0x00000004e6e77c20 */ /* 0x000fe20008400000 */
[----:B--2---:R-:W-:Y:S01]  /*2b10*/  FFMA R4, R235, R4, R240 ;  /* 0x00000004eb047223 */ /* 0x004fe200000000f0 */
[----:B------:R-:W-:Y:S01]  /*2b20*/  FSEL R234, R15, R234, !P2 ;  /* 0x000000ea0fea7208 */ /* 0x000fe20005000000 */
[----:B------:R-:W-:Y:S01]  /*2b30*/  FMUL R232, R232, UR4 ;  /* 0x00000004e8e87c20 */ /* 0x000fe20008400000 */
[----:B------:R-:W-:Y:S01]  /*2b40*/  FFMA R231, R231, R233, R250 ;  /* 0x000000e9e7e77223 */ /* 0x000fe200000000fa */
[----:B------:R-:W-:Y:S01]  /*2b50*/  FADD R233, R16, 1 ;  /* 0x3f80000010e97421 */ /* 0x000fe20000000000 */
[----:B------:R-:W-:Y:S01]  /*2b60*/  @P0 FMNMX R0, R0, |R5|, !PT ;  /* 0x4000000500000209 */ /* 0x000fe20007800000 */
[----:B------:R-:W-:Y:S01]  /*2b70*/  FFMA R230, R232, R234, R251 ;  /* 0x000000eae8e67223 */ /* 0x000fe200000000fb */
[----:B------:R-:W-:Y:S01]  /*2b80*/  FADD R234, R17, 1 ;  /* 0x3f80000011ea7421 */ /* 0x000fe20000000000 */
[----:B------:R-:W-:Y:S01]  /*2b90*/  FADD R232, R225, -UR14 ;  /* 0x8000000ee1e87e21 */ /* 0x000fe20008000000 */
[----:B------:R-:W-:Y:S01]  /*2ba0*/  FSEL R233, R16, R233, !P2 ;  /* 0x000000e910e97208 */ /* 0x000fe20005000000 */
[----:B------:R-:W-:Y:S01]  /*2bb0*/  FMUL R225, R224, UR4 ;  /* 0x00000004e0e17c20 */ /* 0x000fe20008400000 */
[----:B------:R-:W-:Y:S01]  /*2bc0*/  @P1 FMUL R5, R5, UR6 ;  /* 0x0000000605051c20 */ /* 0x000fe20008400000 */
        /* <DEDUP_REMOVED lines=21> */
[----:B------:R-:W-:Y:S01]  /*2d20*/  F2F.BF16.F32 R5, R5 ;  /* 0x0000000500057304 */ /* 0x000fe20000202000 */
        /* <DEDUP_REMOVED lines=10> */
[----:B------:R-:W-:Y:S01]  /*2dd0*/  F2FP.BF16.F32.PACK_AB R7, RZ, R7 ;  /* 0x00000007ff07723e */ /* 0x000fe200000010ff */
[----:B------:R-:W-:Y:S01]  /*2de0*/  FMUL R232, R232, UR4 ;  /* 0x00000004e8e87c20 */ /* 0x000fe20008400000 */
        /* <DEDUP_REMOVED lines=10> */
[----:B------:R-:W-:Y:S01]  /*2e90*/  @P0 FMNMX R0, R0, |R230|, !PT ;  /* 0x400000e600000209 */ /* 0x000fe20007800000 */
[----:B------:R-:W-:Y:S01]  /*2ea0*/  FMUL R232, R232, UR4 ;  /* 0x00000004e8e87c20 */ /* 0x000fe20008400000 */
[----:B------:R-:W-:Y:S01]  /*2eb0*/  FSEL R234, R25, R234, !P2 ;  /* 0x000000ea19ea7208 */ /* 0x000fe20005000000 */
[----:B------:R-:W-:Y:S01]  /*2ec0*/  FFMA R216, R217, R233, R92 ;  /* 0x000000e9d9d87223 */ /* 0x000fe2000000005c */
[----:B------:R-:W-:Y:S01]  /*2ed0*/  FADD R233, R26, 1 ;  /* 0x3f8000001ae97421 */ /* 0x000fe20000000000 */
[----:B------:R-:W-:Y:S01]  /*2ee0*/  @P1 FMUL R230, R230, UR6 ;  /* 0x00000006e6e61c20 */ /* 0x000fe20008400000 */
[----:B------:R-:W-:Y:S01]  /*2ef0*/  @P1 FMUL R229, R229, UR6 ;  /* 0x00000006e5e51c20 */ /* 0x000fe20008400000 */
        /* <DEDUP_REMOVED lines=44> */
[----:B------:R-:W-:Y:S01]  /*31c0*/  F2F.BF16.F32 R227, R227 ;  /* 0x000000e300e37304 */ /* 0x000fe20000202000 */
        /* <DEDUP_REMOVED lines=47> */
[----:B------:R-:W1:Y:S01]  /*34c0*/  F2F.BF16.F32 R226, R226 ;  /* 0x000000e200e27304 */ /* 0x000e620000202000 */
        /* <DEDUP_REMOVED lines=71> */
[----:B------:R-:W-:Y:S01]  /*3940*/  F2F.BF16.F32 R219, R219 ;  /* 0x000000db00db7304 */ /* 0x000fe20000202000 */
[----:B------:R-:W-:Y:S01]  /*3950*/  FFMA R189, R232, R234, R121 ;  /* 0x000000eae8bd7223 */ /* 0x000fe20000000079 */
[----:B------:R-:W-:Y:S01]  /*3960*/  FADD R234, R55, 1 ;  /* 0x3f80000037ea7421 */ /* 0x000fe20000000000 */
[----:B------:R-:W-:Y:S01]  /*3970*/  FADD R232, R191, -UR14 ;  /* 0x8000000ebfe87e21 */ /* 0x000fe20008000000 */
[----:B------:R-:W-:Y:S01]  /*3980*/  FSEL R233, R54, R233, !P2 ;  /* 0x000000e936e97208 */ /* 0x000fe20005000000 */
[----:B------:R-:W-:Y:S01]  /*3990*/  FMUL R191, R190, UR4 ;  /* 0x00000004bebf7c20 */ /* 0x000fe20008400000 */
[----:B-1----:R-:W-:Y:S01]  /*39a0*/  SHF.L.U32 R226, R226, 0x10, RZ ;  /* 0x00000010e2e27819 */ /* 0x002fe200000006ff */
        /* <DEDUP_REMOVED lines=16> */
[----:B------:R-:W1:Y:S01]  /*3ab0*/  F2F.BF16.F32 R222, R222 ;  /* 0x000000de00de7304 */ /* 0x000e620000202000 */
        /* <DEDUP_REMOVED lines=32> */
[----:B------:R-:W-:Y:S01]  /*3cc0*/  F2F.BF16.F32 R214, R214 ;  /* 0x000000d600d67304 */ /* 0x000fe20000202000 */
        /* <DEDUP_REMOVED lines=11> */
[----:B0-----:R-:W-:Y:S01]  /*3d80*/  LOP3.LUT R242, R242, 0x1f, RZ, 0xc0, !PT ;  /* 0x0000001ff2f27812 */ /* 0x001fe200078ec0ff */
        /* <DEDUP_REMOVED lines=33> */
[----:B------:R-:W0:Y:S01]  /*3fa0*/  F2F.BF16.F32 R210, R210 ;  /* 0x000000d200d27304 */ /* 0x000e220000202000 */
[----:B------:R-:W-:Y:S01]  /*3fb0*/  F2FP.BF16.F32.PACK_AB R208, RZ, R208 ;  /* 0x000000d0ffd0723e */ /* 0x000fe200000010ff */
        /* <DEDUP_REMOVED lines=33> */
[----:B------:R-:W-:Y:S01]  /*41d0*/  F2FP.BF16.F32.PACK_AB R205, RZ, R205 ;  /* 0x000000cdffcd723e */ /* 0x000fe200000010ff */
[----:B------:R-:W-:Y:S01]  /*41e0*/  @P1 FMUL R204, R204, UR6 ;  /* 0x00000006cccc1c20 */ /* 0x000fe20008400000 */
[----:B------:R-:W-:Y:S01]  /*41f0*/  FFMA R165, R232, R234, R145 ;  /* 0x000000eae8a57223 */ /* 0x000fe20000000091 */
[----:B------:R-:W-:Y:S01]  /*4200*/  FADD R232, R167, -UR14 ;  /* 0x8000000ea7e87e21 */ /* 0x000fe20008000000 */
[----:B------:R-:W-:Y:S01]  /*4210*/  FSEL R167, R78, R233, !P2 ;  /* 0x000000e94ea77208 */ /* 0x000fe20005000000 */
[----:B------:R-:W-:Y:S01]  /*4220*/  FMUL R233, R166, UR4 ;  /* 0x00000004a6e97c20 */ /* 0x000fe20008400000 */
[----:B------:R-:W-:Y:S01]  /*4230*/  FADD R166, R161, -UR14 ;  /* 0x8000000ea1a67e21 */ /* 0x000fe20008000000 */
[----:B------:R-:W-:Y:S01]  /*4240*/  FMUL R161, R160, UR4 ;  /* 0x00000004a0a17c20 */ /* 0x000fe20008400000 */
[----:B------:R-:W-:Y:S01]  /*4250*/  FADD R160, R83, 1 ;  /* 0x3f80000053a07421 */ /* 0x000fe20000000000 */
[----:B------:R-:W-:Y:S01]  /*4260*/  FADD R234, R79, 1 ;  /* 0x3f8000004fea7421 */ /* 0x000fe20000000000 */
[----:B------:R-:W-:Y:S01]  /*4270*/  FMUL R232, R232, UR4 ;  /* 0x00000004e8e87c20 */ /* 0x000fe20008400000 */
[----:B------:R-:W-:Y:S01]  /*4280*/  FFMA R233, R233, R167, R146 ;  /* 0x000000a7e9e97223 */ /* 0x000fe20000000092 */
[----:B------:R-:W-:Y:S01]  /*4290*/  FADD R167, R80, 1 ;  /* 0x3f80000050a77421 */ /* 0x000fe20000000000 */
[----:B------:R-:W-:Y:S01]  /*42a0*/  FSEL R160, R83, R160, !P2 ;  /* 0x000000a053a07208 */ /* 0x000fe20005000000 */
[----:B------:R-:W-:Y:S01]  /*42b0*/  FMUL R166, R166, UR4 ;  /* 0x00000004a6a67c20 */ /* 0x000fe20008400000 */
[----:B------:R-:W-:Y:S01]  /*42c0*/  FSEL R234, R79, R234, !P2 ;  /* 0x000000ea4fea7208 */ /* 0x000fe20005000000 */
[----:B------:R-:W-:Y:S01]  /*42d0*/  @P1 FMUL R218, R218, UR6 ;  /* 0x00000006dada1c20 */ /* 0x000fe20008400000 */
[----:B------:R-:W-:Y:S01]  /*42e0*/  FSEL R167, R80, R167, !P2 ;  /* 0x000000a750a77208 */ /* 0x000fe20005000000 */
[----:B------:R-:W-:Y:S01]  /*42f0*/  FFMA R236, R236, R160, R151 ;  /* 0x000000a0ecec7223 */ /* 0x000fe20000000097 */
[----:B------:R-:W-:Y:S01]  /*4300*/  FADD R160, R157, -UR14 ;  /* 0x8000000e9da07e21 */ /* 0x000fe20008000000 */
[----:B------:R-:W-:Y:S01]  /*4310*/  FMUL R157, R156, UR4 ;  /* 0x000000049c9d7c20 */ /* 0x000fe20008400000 */
[----:B------:R-:W-:Y:S01]  /*4320*/  F2FP.BF16.F32.PACK_AB R156, RZ, R6 ;  /* 0x00000006ff9c723e */ /* 0x000fe200000010ff */
[----:B------:R-:W-:Y:S01]  /*4330*/  FADD R6, R87, 1 ;  /* 0x3f80000057067421 */ /* 0x000fe20000000000 */
[----:B------:R-:W-:Y:S01]  /*4340*/  FFMA R232, R232, R234, R147 ;  /* 0x000000eae8e87223 */ /* 0x000fe20000000093 */
[----:B------:R-:W-:Y:S01]  /*4350*/  FADD R234, R81, 1 ;  /* 0x3f80000051ea7421 */ /* 0x000fe20000000000 */
[----:B------:R-:W-:Y:S01]  /*4360*/  LOP3.LUT R156, R156, 0xffff, RZ, 0xc0, !PT ;  /* 0x0000ffff9c9c7812 */ /* 0x000fe200078ec0ff */
[----:B------:R-:W-:Y:S01]  /*4370*/  FMUL R160, R160, UR4 ;  /* 0x00000004a0a07c20 */ /* 0x000fe20008400000 */
[----:B------:R-:W-:Y:S01]  /*4380*/  FSEL R241, R87, R6, !P2 ;  /* 0x0000000657f17208 */ /* 0x000fe20005000000 */
[----:B------:R-:W-:Y:S01]  /*4390*/  @P1 FMUL R216, R216, UR6 ;  /* 0x00000006d8d81c20 */ /* 0x000fe20008400000 */
[----:B------:R2:W3:Y:S01]  /*43a0*/  F2F.BF16.F32 R6, R4 ;  /* 0x0000000400067304 */ /* 0x0004e20000202000 */
[----:B------:R-:W-:Y:S01]  /*43b0*/  FSEL R235, R81, R234, !P2 ;  /* 0x000000ea51eb7208 */ /* 0x000fe20005000000 */
[----:B------:R-:W-:Y:S01]  /*43c0*/  FFMA R234, R161, R167, R148 ;  /* 0x000000a7a1ea7223 */ /* 0x000fe20000000094 */
[----:B------:R-:W-:Y:S01]  /*43d0*/  FADD R161, R82, 1 ;  /* 0x3f80000052a17421 */ /* 0x000fe20000000000 */
[----:B------:R-:W-:Y:S01]  /*43e0*/  FFMA R239, R160, R162, R153 ;  /* 0x000000a2a0ef7223 */ /* 0x000fe20000000099 */
[----:B------:R-:W-:Y:S01]  /*43f0*/  @P0 FMNMX R0, R0, |R196|, !PT ;  /* 0x400000c400000209 */ /* 0x000fe20007800000 */
[----:B------:R-:W-:Y:S01]  /*4400*/  FFMA R235, R166, R235, R149 ;  /* 0x000000eba6eb7223 */ /* 0x000fe20000000095 */
[----:B0-----:R-:W-:Y:S01]  /*4410*/  SHF.L.U32 R210, R210, 0x10, RZ ;  /* 0x00000010d2d27819 */ /* 0x001fe200000006ff */
[----:B------:R-:W-:Y:S01]  /*4420*/  @P1 FMUL R203, R203, UR6 ;  /* 0x00000006cbcb1c20 */ /* 0x000fe20008400000 */
[----:B--2---:R-:W-:Y:S01]  /*4430*/  PRMT R4, R7, 0x5410, R156 ;  /* 0x0000541007047816 */ /* 0x004fe2000000009c */
[----:B------:R-:W-:Y:S01]  /*4440*/  @P1 FMUL R202, R202, UR6 ;  /* 0x00000006caca1c20 */ /* 0x000fe20008400000 */
[----:B------:R-:W-:Y:S01]  /*4450*/  SHF.L.U64.HI R156, R156, 0x10, RZ ;  /* 0x000000109c9c7819 */ /* 0x000fe200000102ff */
[----:B------:R-:W-:Y:S01]  /*4460*/  @P1 FMUL R200, R200, UR6 ;  /* 0x00000006c8c81c20 */ /* 0x000fe20008400000 */
[----:B------:R-:W-:Y:S01]  /*4470*/  FSEL R161, R82, R161, !P2 ;  /* 0x000000a152a17208 */ /* 0x000fe20005000000 */
[----:B------:R-:W-:Y:S01]  /*4480*/  @P1 FMUL R201, R201, UR6 ;  /* 0x00000006c9c91c20 */ /* 0x000fe20008400000 */
[----:B------:R-:W-:-:S02]  /*4490*/  LOP3.LUT R5, R156, R5, RZ, 0xfc, !PT ;  /* 0x000000059c057212 */ /* 0x000fc400078efcff */
[----:B-1----:R-:W-:Y:S01]  /*44a0*/  SHF.L.U32 R206, R206, 0x10, RZ ;  /* 0x00000010cece7819 */ /* 0x002fe200000006ff */
[----:B------:R-:W-:Y:S01]  /*44b0*/  FFMA R237, R237, R161, R150 ;  /* 0x000000a1eded7223 */ /* 0x000fe20000000096 */
[----:B---3--:R-:W-:Y:S01]  /*44c0*/  SHF.L.U32 R6, R6, 0x10, RZ ;  /* 0x0000001006067819 */ /* 0x008fe200000006ff */
[C---:B------:R-:W-:Y:S01]  /*44d0*/  FADD R161, R84.reuse, 1 ;  /* 0x3f80000054a17421 */ /* 0x040fe20000000000 */
[----:B------:R-:W-:Y:S01]  /*44e0*/  F2FP.BF16.F32.PACK_AB R7, RZ, R228 ;  /* 0x000000e4ff07723e */ /* 0x000fe200000010ff */
[----:B------:R-:W-:Y:S01]  /*44f0*/  @P1 FMUL R197, R197, UR6 ;  /* 0x00000006c5c51c20 */ /* 0x000fe20008400000 */
[----:B------:R-:W-:Y:S01]  /*4500*/  LOP3.LUT R5, R5, R6, RZ, 0xfc, !PT ;  /* 0x0000000605057212 */ /* 0x000fe200078efcff */
[----:B------:R-:W-:Y:S01]  /*4510*/  F2F.BF16.F32 R218, R218 ;  /* 0x000000da00da7304 */ /* 0x000fe20000202000 */
[----:B------:R-:W-:Y:S02]  /*4520*/  F2FP.BF16.F32.PACK_AB R6, RZ, R229 ;  /* 0x000000e5ff06723e */ /* 0x000fe400000010ff */
[----:B------:R-:W-:-:S02]  /*4530*/  FSEL R161, R84, R161, !P2 ;  /* 0x000000a154a17208 */ /* 0x000fc40005000000 */
[----:B------:R-:W-:Y:S02]  /*4540*/  LOP3.LUT R6, R6, 0xffff, RZ, 0xc0, !PT ;  /* 0x0000ffff06067812 */ /* 0x000fe400078ec0ff */
[----:B------:R-:W-:Y:S01]  /*4550*/  LOP3.LUT R205, R205, 0xffff, RZ, 0xc0, !PT ;  /* 0x0000ffffcdcd7812 */ /* 0x000fe200078ec0ff */
[----:B------:R-:W-:Y:S01]  /*4560*/  FFMA R238, R157, R161, R152 ;  /* 0x000000a19dee7223 */ /* 0x000fe20000000098 */
[----:B------:R-:W-:Y:S01]  /*4570*/  SHF.L.U64.HI R156, R6, 0x10, RZ ;  /* 0x00000010069c7819 */ /* 0x000fe200000102ff */
[----:B------:R-:W-:Y:S01]  /*4580*/  FADD R157, R86, 1 ;  /* 0x3f800000569d7421 */ /* 0x000fe20000000000 */
[----:B------:R-:W-:Y:S02]  /*4590*/  PRMT R6, R7, 0x5410, R6 ;  /* 0x0000541007067816 */ /* 0x000fe40000000006 */
[----:B------:R-:W-:Y:S02]  /*45a0*/  LOP3.LUT R156, R156, R231, RZ, 0xfc, !PT ;  /* 0x000000e79c9c7212 */ /* 0x000fe400078efcff */
[----:B------:R-:W-:-:S02]  /*45b0*/  SHF.L.U32 R7, R230, 0x10, RZ ;  /* 0x00000010e6077819 */ /* 0x000fc400000006ff */
[----:B------:R-:W-:Y:S01]  /*45c0*/  FSEL R240, R86, R157, !P2 ;  /* 0x0000009d56f07208 */ /* 0x000fe20005000000 */
[----:B------:R-:W-:Y:S01]  /*45d0*/  FMUL R157, R158, UR4 ;  /* 0x000000049e9d7c20 */ /* 0x000fe20008400000 */
[----:B------:R-:W-:Y:S01]  /*45e0*/  LOP3.LUT R7, R156, R7, RZ, 0xfc, !PT ;  /* 0x000000079c077212 */ /* 0x000fe200078efcff */
[----:B------:R-:W-:Y:S01]  /*45f0*/  FMUL R158, R159, UR4 ;  /* 0x000000049f9e7c20 */ /* 0x000fe20008400000 */
[----:B------:R-:W-:Y:S01]  /*4600*/  F2FP.BF16.F32.PACK_AB R156, RZ, R225 ;  /* 0x000000e1ff9c723e */ /* 0x000fe200000010ff */
[----:B------:R-:W-:Y:S01]  /*4610*/  FFMA R240, R157, R240, R154 ;  /* 0x000000f09df07223 */ /* 0x000fe2000000009a */
[----:B------:R-:W-:Y:S01]  /*4620*/  F2FP.BF16.F32.PACK_AB R157, RZ, R224 ;  /* 0x000000e0ff9d723e */ /* 0x000fe200000010ff */
[----:B------:R-:W-:Y:S01]  /*4630*/  FFMA R241, R158, R241, R155 ;  /* 0x000000f19ef17223 */ /* 0x000fe2000000009b */
[----:B------:R-:W-:Y:S02]  /*4640*/  LOP3.LUT R156, R156, 0xffff, RZ, 0xc0, !PT ;  /* 0x0000ffff9c9c7812 */ /* 0x000fe400078ec0ff */
[----:B------:R-:W-:-:S02]  /*4650*/  @P0 FMNMX R0, R0, |R199|, !PT ;  /* 0x400000c700000209 */ /* 0x000fc40007800000 */
[----:B------:R-:W-:Y:S02]  /*4660*/  SHF.L.U64.HI R158, R156, 0x10, RZ ;  /* 0x000000109c9e7819 */ /* 0x000fe400000102ff */
[----:B------:R-:W-:Y:S02]  /*4670*/  PRMT R156, R157, 0x5410, R156 ;  /* 0x000054109d9c7816 */ /* 0x000fe4000000009c */
[----:B------:R-:W-:Y:S02]  /*4680*/  LOP3.LUT R161, R158, R227, RZ, 0xfc, !PT ;  /* 0x000000e39ea17212 */ /* 0x000fe400078efcff */
[----:B------:R-:W-:Y:S02]  /*4690*/  F2FP.BF16.F32.PACK_AB R158, RZ, R220 ;  /* 0x000000dcff9e723e */ /* 0x000fe400000010ff */
[----:B------:R-:W2:Y:S01]  /*46a0*/  LDL.LU R220, [R1+0x10] ;  /* 0x0000100001dc7983 */ /* 0x000ea20000300800 */
[----:B------:R-:W-:Y:S01]  /*46b0*/  F2FP.BF16.F32.PACK_AB R157, RZ, R221 ;  /* 0x000000ddff9d723e */ /* 0x000fe200000010ff */
[----:B------:R-:W-:Y:S01]  /*46c0*/  F2F.BF16.F32 R203, R203 ;  /* 0x000000cb00cb7304 */ /* 0x000fe20000202000 */
[----:B------:R-:W-:-:S02]  /*46d0*/  F2FP.BF16.F32.PACK_AB R200, RZ, R200 ;  /* 0x000000c8ffc8723e */ /* 0x000fc400000010ff */
[----:B------:R-:W-:Y:S02]  /*46e0*/  LOP3.LUT R159, R157, 0xffff, RZ, 0xc0, !PT ;  /* 0x0000ffff9d9f7812 */ /* 0x000fe400078ec0ff */
[----:B------:R-:W-:Y:S02]  /*46f0*/  LOP3.LUT R157, R161, R226, RZ, 0xfc, !PT ;  /* 0x000000e2a19d7212 */ /* 0x000fe400078efcff */
[----:B------:R-:W-:Y:S02]  /*4700*/  PRMT R158, R158, 0x5410, R159 ;  /* 0x000054109e9e7816 */ /* 0x000fe4000000009f */
[----:B------:R-:W-:Y:S02]  /*4710*/  SHF.L.U64.HI R160, R159, 0x10, RZ ;  /* 0x000000109fa07819 */ /* 0x000fe400000102ff */
[----:B------:R-:W-:Y:S02]  /*4720*/  F2FP.BF16.F32.PACK_AB R159, RZ, R217 ;  /* 0x000000d9ff9f723e */ /* 0x000fe400000010ff */
[----:B------:R-:W-:-:S02]  /*4730*/  LOP3.LUT R163, R160, R223, RZ, 0xfc, !PT ;  /* 0x000000dfa0a37212 */ /* 0x000fc400078efcff */
[----:B------:R-:W-:Y:S02]  /*4740*/  LOP3.LUT R161, R159, 0xffff, RZ, 0xc0, !PT ;  /* 0x0000ffff9fa17812 */ /* 0x000fe400078ec0ff */
[----:B------:R-:W-:Y:S02]  /*4750*/  LOP3.LUT R159, R163, R222, RZ, 0xfc, !PT ;  /* 0x000000dea39f7212 */ /* 0x000fe400078efcff */
[----:B------:R-:W-:Y:S02]  /*4760*/  SHF.L.U64.HI R162, R161, 0x10, RZ ;  /* 0x00000010a1a27819 */ /* 0x000fe400000102ff */
[----:B------:R-:W-:Y:S02]  /*4770*/  F2FP.BF16.F32.PACK_AB R163, RZ, R212 ;  /* 0x000000d4ffa3723e */ /* 0x000fe400000010ff */
[----:B------:R-:W-:Y:S02]  /*4780*/  LOP3.LUT R219, R162, R219, RZ, 0xfc, !PT ;  /* 0x000000dba2db7212 */ /* 0x000fe400078efcff */
[----:B------:R-:W-:-:S02]  /*4790*/  F2FP.BF16.F32.PACK_AB R162, RZ, R213 ;  /* 0x000000d5ffa2723e */ /* 0x000fc400000010ff */
[----:B------:R-:W-:Y:S02]  /*47a0*/  @P0 FMNMX R0, R0, |R198|, !PT ;  /* 0x400000c600000209 */ /* 0x000fe40007800000 */
[----:B------:R-:W-:Y:S01]  /*47b0*/  LOP3.LUT R162, R162, 0xffff, RZ, 0xc0, !PT ;  /* 0x0000ffffa2a27812 */ /* 0x000fe200078ec0ff */
[----:B------:R-:W0:Y:S01]  /*47c0*/  F2F.BF16.F32 R202, R202 ;  /* 0x000000ca00ca7304 */ /* 0x000e220000202000 */
[----:B------:R-:W-:Y:S01]  /*47d0*/  @P1 FMUL R196, R196, UR6 ;  /* 0x00000006c4c41c20 */ /* 0x000fe20008400000 */
[----:B------:R-:W-:Y:S02]  /*47e0*/  F2FP.BF16.F32.PACK_AB R197, RZ, R197 ;  /* 0x000000c5ffc5723e */ /* 0x000fe400000010ff */
[----:B------:R-:W-:Y:S02]  /*47f0*/  SHF.L.U64.HI R166, R162, 0x10, RZ ;  /* 0x00000010a2a67819 */ /* 0x000fe400000102ff */
[----:B------:R-:W-:Y:S02]  /*4800*/  PRMT R162, R163, 0x5410, R162 ;  /* 0x00005410a3a27816 */ /* 0x000fe400000000a2 */
[----:B------:R-:W-:-:S02]  /*4810*/  LOP3.LUT R166, R166, R215, RZ, 0xfc, !PT ;  /* 0x000000d7a6a67212 */ /* 0x000fc400078efcff */
[----:B------:R-:W-:Y:S01]  /*4820*/  SHF.L.U32 R163, R214, 0x10, RZ ;  /* 0x00000010d6a37819 */ /* 0x000fe200000006ff */
[----:B------:R-:W-:Y:S01]  /*4830*/  @P1 FMUL R199, R199, UR6 ;  /* 0x00000006c7c71c20 */ /* 0x000fe20008400000 */
[----:B------:R-:W-:Y:S02]  /*4840*/  F2FP.BF16.F32.PACK_AB R160, RZ, R216 ;  /* 0x000000d8ffa0723e */ /* 0x000fe400000010ff */
[----:B------:R-:W-:Y:S02]  /*4850*/  LOP3.LUT R163, R166, R163, RZ, 0xfc, !PT ;  /* 0x000000a3a6a37212 */ /* 0x000fe400078efcff */
[----:B------:R-:W-:Y:S02]  /*4860*/  F2FP.BF16.F32.PACK_AB R166, RZ, R209 ;  /* 0x000000d1ffa6723e */ /* 0x000fe400000010ff */
[----:B------:R-:W-:Y:S02]  /*4870*/  MOV R209, UR11 ;  /* 0x0000000b00d17c02 */ /* 0x000fe40008000f00 */
[----:B------:R-:W-:-:S02]  /*4880*/  @P0 FMNMX R0, R0, |R192|, !PT ;  /* 0x400000c000000209 */ /* 0x000fc40007800000 */
[----:B------:R-:W-:Y:S02]  /*4890*/  LOP3.LUT R209, R209, 0x80, R242, 0xe2, !PT ;  /* 0x00000080d1d17812 */ /* 0x000fe400078ee2f2 */
[----:B------:R-:W1:Y:S01]  /*48a0*/  S2R R242, SR_TID.X ;  /* 0x0000000000f27919 */ /* 0x000e620000002100 */
[----:B------:R-:W-:Y:S02]  /*48b0*/  @P0 FMNMX R0, R0, |R193|, !PT ;  /* 0x400000c100000209 */ /* 0x000fe40007800000 */
[----:B------:R-:W-:Y:S02]  /*48c0*/  LOP3.LUT R167, R166, 0xffff, RZ, 0xc0, !PT ;  /* 0x0000ffffa6a77812 */ /* 0x000fe400078ec0ff */
[----:B------:R-:W-:Y:S02]  /*48d0*/  @P0 FMNMX R0, R0, |R195|, !PT ;  /* 0x400000c300000209 */ /* 0x000fe40007800000 */
[----:B------:R-:W-:Y:S02]  /*48e0*/  PRMT R166, R208, 0x5410, R167 ;  /* 0x00005410d0a67816 */ /* 0x000fe400000000a7 */
[----:B------:R-:W-:Y:S01]  /*48f0*/  @P0 FMNMX R0, R0, |R194|, !PT ;  /* 0x400000c200000209 */ /* 0x000fe20007800000 */
[----:B------:R1:W3:Y:S01]  /*4900*/  F2F.BF16.F32 R208, R207 ;  /* 0x000000cf00d07304 */ /* 0x0002e20000202000 */
[----:B------:R-:W-:-:S02]  /*4910*/  SHF.L.U64.HI R212, R167, 0x10, RZ ;  /* 0x00000010a7d47819 */ /* 0x000fc400000102ff */
[----:B------:R-:W-:Y:S02]  /*4920*/  @P0 FMNMX R0, R0, |R188|, !PT ;  /* 0x400000bc00000209 */ /* 0x000fe40007800000 */
[----:B------:R-:W-:Y:S02]  /*4930*/  LOP3.LUT R211, R212, R211, RZ, 0xfc, !PT ;  /* 0x000000d3d4d37212 */ /* 0x000fe400078efcff */
[----:B------:R-:W-:Y:S02]  /*4940*/  @P0 FMNMX R0, R0, |R189|, !PT ;  /* 0x400000bd00000209 */ /* 0x000fe40007800000 */
[----:B------:R-:W-:Y:S02]  /*4950*/  LOP3.LUT R167, R211, R210, RZ, 0xfc, !PT ;  /* 0x000000d2d3a77212 */ /* 0x000fe400078efcff */
[----:B------:R-:W-:Y:S02]  /*4960*/  @P0 FMNMX R0, R0, |R191|, !PT ;  /* 0x400000bf00000209 */ /* 0x000fe40007800000 */
[----:B------:R-:W-:Y:S01]  /*4970*/  F2FP.BF16.F32.PACK_AB R210, RZ, R204 ;  /* 0x000000ccffd2723e */ /* 0x000fe200000010ff */
[----:B------:R-:W-:Y:S01]  /*4980*/  IMAD R204, R3, 0x1400, RZ ;  /* 0x0000140003cc7824 */ /* 0x000fe200078e02ff */
[----:B------:R-:W-:-:S02]  /*4990*/  @P0 FMNMX R0, R0, |R190|, !PT ;  /* 0x400000be00000209 */ /* 0x000fc40007800000 */
[----:B------:R-:W-:Y:S02]  /*49a0*/  F2FP.BF16.F32.PACK_AB R196, RZ, R196 ;  /* 0x000000c4ffc4723e */ /* 0x000fe400000010ff */
[----:B------:R-:W-:Y:S02]  /*49b0*/  @P0 FMNMX R0, R0, |R184|, !PT ;  /* 0x400000b800000209 */ /* 0x000fe40007800000 */
[----:B0-----:R-:W-:Y:S02]  /*49c0*/  SHF.L.U32 R202, R202, 0x10, RZ ;  /* 0x00000010caca7819 */ /* 0x001fe400000006ff */
[----:B-1----:R-:W-:Y:S02]  /*49d0*/  LOP3.LUT R207, R209, 0x60, R242, 0xf8, !PT ;  /* 0x00000060d1cf7812 */ /* 0x002fe400078ef8f2 */
[----:B------:R-:W-:Y:S02]  /*49e0*/  SHF.L.U64.HI R209, R205, 0x10, RZ ;  /* 0x00000010cdd17819 */ /* 0x000fe400000102ff */
[----:B------:R-:W-:-:S02]  /*49f0*/  @P0 FMNMX R0, R0, |R185|, !PT ;  /* 0x400000b900000209 */ /* 0x000fc40007800000 */
[----:B---3--:R-:W-:Y:S02]  /*4a00*/  LOP3.LUT R209, R209, R208, RZ, 0xfc, !PT ;  /* 0x000000d0d1d17212 */ /* 0x008fe400078efcff */
[----:B------:R-:W-:Y:S02]  /*4a10*/  LOP3.LUT R207, R204, R207, RZ, 0xfc, !PT ;  /* 0x000000cfcccf7212 */ /* 0x000fe400078efcff */
[----:B------:R-:W-:Y:S02]  /*4a20*/  @P0 FMNMX R0, R0, |R187|, !PT ;  /* 0x400000bb00000209 */ /* 0x000fe40007800000 */
[----:B------:R-:W-:Y:S02]  /*4a30*/  PRMT R204, R210, 0x5410, R205 ;  /* 0x00005410d2cc7816 */ /* 0x000fe400000000cd */
[----:B------:R-:W-:Y:S02]  /*4a40*/  LOP3.LUT R205, R209, R206, RZ, 0xfc, !PT ;  /* 0x000000ced1cd7212 */ /* 0x000fe400078efcff */
[----:B------:R-:W-:-:S02]  /*4a50*/  F2FP.BF16.F32.PACK_AB R206, RZ, R201 ;  /* 0x000000c9ffce723e */ /* 0x000fc400000010ff */
[----:B------:R-:W-:Y:S02]  /*4a60*/  LOP3.LUT R201, R200, 0xffff, RZ, 0xc0, !PT ;  /* 0x0000ffffc8c97812 */ /* 0x000fe400078ec0ff */
[----:B------:R-:W-:Y:S02]  /*4a70*/  @P0 FMNMX R0, R0, |R186|, !PT ;  /* 0x400000ba00000209 */ /* 0x000fe40007800000 */
[----:B------:R-:W-:Y:S02]  /*4a80*/  PRMT R200, R206, 0x5410, R201 ;  /* 0x00005410cec87816 */ /* 0x000fe400000000c9 */
[----:B------:R-:W-:Y:S02]  /*4a90*/  @P0 FMNMX R0, R0, |R180|, !PT ;  /* 0x400000b400000209 */ /* 0x000fe40007800000 */
[----:B------:R-:W-:Y:S02]  /*4aa0*/  SHF.L.U64.HI R206, R201, 0x10, RZ ;  /* 0x00000010c9ce7819 */ /* 0x000fe400000102ff */
[----:B------:R-:W-:-:S02]  /*4ab0*/  @P0 FMNMX R0, R0, |R181|, !PT ;  /* 0x400000b500000209 */ /* 0x000fc40007800000 */
[----:B------:R-:W-:Y:S01]  /*4ac0*/  LOP3.LUT R203, R206, R203, RZ, 0xfc, !PT ;  /* 0x000000cbcecb7212 */ /* 0x000fe200078efcff */
[----:B------:R-:W-:Y:S01]  /*4ad0*/  @P1 FMUL R193, R193, UR6 ;  /* 0x00000006c1c11c20 */ /* 0x000fe20008400000 */
[----:B------:R-:W-:Y:S01]  /*4ae0*/  PRMT R206, R197, 0x7610, R206 ;  /* 0x00007610c5ce7816 */ /* 0x000fe200000000ce */
[----:B------:R-:W-:Y:S01]  /*4af0*/  @P1 FMUL R195, R195, UR6 ;  /* 0x00000006c3c31c20 */ /* 0x000fe20008400000 */
[----:B------:R-:W-:Y:S01]  /*4b00*/  LOP3.LUT R197, R196, 0xffff, RZ, 0xc0, !PT ;  /* 0x0000ffffc4c57812 */ /* 0x000fe200078ec0ff */
[----:B------:R-:W-:Y:S01]  /*4b10*/  @P1 FMUL R194, R194, UR6 ;  /* 0x00000006c2c21c20 */ /* 0x000fe20008400000 */
[----:B------:R-:W0:Y:S01]  /*4b20*/  F2F.BF16.F32 R199, R199 ;  /* 0x000000c700c77304 */ /* 0x000e220000202000 */
[----:B------:R-:W-:Y:S01]  /*4b30*/  @P0 FMNMX R0, R0, |R183|, !PT ;  /* 0x400000b700000209 */ /* 0x000fe20007800000 */
[----:B------:R-:W-:Y:S01]  /*4b40*/  @P1 FMUL R192, R192, UR6 ;  /* 0x00000006c0c01c20 */ /* 0x000fe20008400000 */
[----:B------:R-:W-:Y:S02]  /*4b50*/  LOP3.LUT R201, R203, R202, RZ, 0xfc, !PT ;  /* 0x000000cacbc97212 */ /* 0x000fe400078efcff */
[----:B------:R-:W-:-:S02]  /*4b60*/  PRMT R196, R206, 0x5410, R197 ;  /* 0x00005410cec47816 */ /* 0x000fc400000000c5 */
[----:B------:R-:W-:Y:S01]  /*4b70*/  SHF.L.U64.HI R202, R197, 0x10, RZ ;  /* 0x00000010c5ca7819 */ /* 0x000fe200000102ff */
[----:B------:R-:W1:Y:S01]  /*4b80*/  F2F.BF16.F32 R195, R195 ;  /* 0x000000c300c37304 */ /* 0x000e620000202000 */
[----:B------:R-:W-:Y:S02]  /*4b90*/  F2FP.BF16.F32.PACK_AB R197, RZ, R193 ;  /* 0x000000c1ffc5723e */ /* 0x000fe400000010ff */
[----:B------:R-:W-:Y:S01]  /*4ba0*/  @P0 FMNMX R0, R0, |R182|, !PT ;  /* 0x400000b600000209 */ /* 0x000fe20007800000 */
[----:B------:R-:W-:Y:S01]  /*4bb0*/  @P1 FMUL R191, R191, UR6 ;  /* 0x00000006bfbf1c20 */ /* 0x000fe20008400000 */
[----:B------:R-:W-:Y:S01]  /*4bc0*/  F2FP.BF16.F32.PACK_AB R193, RZ, R192 ;  /* 0x000000c0ffc1723e */ /* 0x000fe200000010ff */
[----:B------:R-:W-:Y:S01]  /*4bd0*/  @P1 FMUL R198, R198, UR6 ;  /* 0x00000006c6c61c20 */ /* 0x000fe20008400000 */
[----:B------:R-:W-:Y:S01]  /*4be0*/  MOV R215, UR4 ;  /* 0x0000000400d77c02 */ /* 0x000fe20008000f00 */
[----:B------:R-:W3:Y:S01]  /*4bf0*/  F2F.BF16.F32 R194, R194 ;  /* 0x000000c200c27304 */ /* 0x000ee20000202000 */
[----:B------:R-:W-:Y:S01]  /*4c00*/  PRMT R192, R197, 0x7610, R192 ;  /* 0x00007610c5c07816 */ /* 0x000fe200000000c0 */
[----:B------:R-:W-:Y:S01]  /*4c10*/  @P1 FMUL R190, R190, UR6 ;  /* 0x00000006bebe1c20 */ /* 0x000fe20008400000 */
[----:B------:R-:W-:Y:S01]  /*4c20*/  @P0 FMNMX R0, R0, |R176|, !PT ;  /* 0x400000b000000209 */ /* 0x000fe20007800000 */
[----:B------:R-:W-:Y:S01]  /*4c30*/  @P1 FMUL R189, R189, UR6 ;  /* 0x00000006bdbd1c20 */ /* 0x000fe20008400000 */
[----:B------:R-:W-:-:S02]  /*4c40*/  LOP3.LUT R192, R192, 0xffff, RZ, 0xc0, !PT ;  /* 0x0000ffffc0c07812 */ /* 0x000fc400078ec0ff */
[----:B0-----:R-:W-:Y:S01]  /*4c50*/  LOP3.LUT R199, R202, R199, RZ, 0xfc, !PT ;  /* 0x000000c7cac77212 */ /* 0x001fe200078efcff */
[----:B------:R-:W0:Y:S01]  /*4c60*/  F2F.BF16.F32 R191, R191 ;  /* 0x000000bf00bf7304 */ /* 0x000e220000202000 */
[----:B------:R-:W-:Y:S01]  /*4c70*/  @P0 FMNMX R0, R0, |R177|, !PT ;  /* 0x400000b100000209 */ /* 0x000fe20007800000 */
[----:B------:R-:W-:Y:S01]  /*4c80*/  @P1 FMUL R187, R187, UR6 ;  /* 0x00000006bbbb1c20 */ /* 0x000fe20008400000 */
[----:B------:R-:W-:Y:S01]  /*4c90*/  SHF.L.U64.HI R202, R192, 0x10, RZ ;  /* 0x00000010c0ca7819 */ /* 0x000fe200000102ff */
[----:B------:R-:W-:Y:S01]  /*4ca0*/  @P1 FMUL R185, R185, UR6 ;  /* 0x00000006b9b91c20 */ /* 0x000fe20008400000 */
[----:B------:R-:W-:Y:S01]  /*4cb0*/  @P0 FMNMX R0, R0, |R179|, !PT ;  /* 0x400000b300000209 */ /* 0x000fe20007800000 */
[----:B------:R-:W-:Y:S01]  /*4cc0*/  @P1 FMUL R188, R188, UR6 ;  /* 0x00000006bcbc1c20 */ /* 0x000fe20008400000 */
[----:B------:R-:W-:Y:S01]  /*4cd0*/  @P1 FMUL R186, R186, UR6 ;  /* 0x00000006baba1c20 */ /* 0x000fe20008400000 */
[----:B------:R-:W4:Y:S01]  /*4ce0*/  F2F.BF16.F32 R190, R190 ;  /* 0x000000be00be7304 */ /* 0x000f220000202000 */
[----:B------:R-:W-:Y:S01]  /*4cf0*/  F2FP.BF16.F32.PACK_AB R189, RZ, R189 ;  /* 0x000000bdffbd723e */ /* 0x000fe200000010ff */
[----:B------:R-:W-:Y:S01]  /*4d00*/  @P1 FMUL R183, R183, UR6 ;  /* 0x00000006b7b71c20 */ /* 0x000fe20008400000 */
[----:B-1----:R-:W-:Y:S01]  /*4d10*/  LOP3.LUT R195, R202, R195, RZ, 0xfc, !PT ;  /* 0x000000c3cac37212 */ /* 0x002fe200078efcff */
[----:B------:R-:W-:Y:S01]  /*4d20*/  @P1 FMUL R181, R181, UR6 ;  /* 0x00000006b5b51c20 */ /* 0x000fe20008400000 */
[----:B---3--:R-:W-:Y:S01]  /*4d30*/  SHF.L.U32 R194, R194, 0x10, RZ ;  /* 0x00000010c2c27819 */ /* 0x008fe200000006ff */
[----:B------:R-:W-:Y:S01]  /*4d40*/  @P1 FMUL R180, R180, UR6 ;  /* 0x00000006b4b41c20 */ /* 0x000fe20008400000 */
[----:B------:R-:W-:Y:S01]  /*4d50*/  @P0 FMNMX R0, R0, |R178|, !PT ;  /* 0x400000b200000209 */ /* 0x000fe20007800000 */
[----:B------:R-:W-:Y:S01]  /*4d60*/  @P1 FMUL R184, R184, UR6 ;  /* 0x00000006b8b81c20 */ /* 0x000fe20008400000 */
[----:B------:R-:W-:Y:S01]  /*4d70*/  LOP3.LUT R189, R189, 0xffff, RZ, 0xc0, !PT ;  /* 0x0000ffffbdbd7812 */ /* 0x000fe200078ec0ff */
[----:B------:R-:W1:Y:S01]  /*4d80*/  F2F.BF16.F32 R187, R187 ;  /* 0x000000bb00bb7304 */ /* 0x000e620000202000 */
[----:B------:R-:W-:Y:S01]  /*4d90*/  PRMT R192, R193, 0x5410, R192 ;  /* 0x00005410c1c07816 */ /* 0x000fe200000000c0 */
[----:B------:R-:W-:Y:S01]  /*4da0*/  @P1 FMUL R182, R182, UR6 ;  /* 0x00000006b6b61c20 */ /* 0x000fe20008400000 */
[----:B------:R-:W-:Y:S01]  /*4db0*/  LOP3.LUT R193, R195, R194, RZ, 0xfc, !PT ;  /* 0x000000c2c3c17212 */ /* 0x000fe200078efcff */
[----:B------:R-:W-:Y:S01]  /*4dc0*/  ULDC UR4, c[0x0][0x210] ;  /* 0x0000840000047ab9 */ /* 0x000fe20000000800 */
[----:B------:R-:W-:-:S02]  /*4dd0*/  @P0 FMNMX R0, R0, |R172|, !PT ;  /* 0x400000ac00000209 */ /* 0x000fc40007800000 */
[----:B------:R-:W-:Y:S02]  /*4de0*/  SHF.L.U64.HI R194, R189, 0x10, RZ ;  /* 0x00000010bdc27819 */ /* 0x000fe400000102ff */
[----:B------:R-:W-:Y:S02]  /*4df0*/  F2FP.BF16.F32.PACK_AB R185, RZ, R185 ;  /* 0x000000b9ffb9723e */ /* 0x000fe400000010ff */
[----:B------:R-:W-:Y:S02]  /*4e00*/  F2FP.BF16.F32.PACK_AB R188, RZ, R188 ;  /* 0x000000bcffbc723e */ /* 0x000fe400000010ff */
[----:B------:R-:W-:Y:S02]  /*4e10*/  @P0 FMNMX R0, R0, |R173|, !PT ;  /* 0x400000ad00000209 */ /* 0x000fe40007800000 */
[----:B0-----:R-:W-:Y:S02]  /*4e20*/  LOP3.LUT R191, R194, R191, RZ, 0xfc, !PT ;  /* 0x000000bfc2bf7212 */ /* 0x001fe400078efcff */
[----:B----4-:R-:W-:Y:S01]  /*4e30*/  SHF.L.U32 R190, R190, 0x10, RZ ;  /* 0x00000010bebe7819 */ /* 0x010fe200000006ff */
[----:B------:R-:W0:Y:S01]  /*4e40*/  F2F.BF16.F32 R186, R186 ;  /* 0x000000ba00ba7304 */ /* 0x000e220000202000 */
[----:B------:R-:W-:-:S02]  /*4e50*/  LOP3.LUT R185, R185, 0xffff, RZ, 0xc0, !PT ;  /* 0x0000ffffb9b97812 */ /* 0x000fc400078ec0ff */
[----:B------:R-:W-:Y:S02]  /*4e60*/  PRMT R188, R188, 0x5410, R189 ;  /* 0x00005410bcbc7816 */ /* 0x000fe400000000bd */
[----:B------:R-:W-:Y:S02]  /*4e70*/  @P0 FMNMX R0, R0, |R175|, !PT ;  /* 0x400000af00000209 */ /* 0x000fe40007800000 */
[----:B------:R-:W-:Y:S02]  /*4e80*/  LOP3.LUT R189, R191, R190, RZ, 0xfc, !PT ;  /* 0x000000bebfbd7212 */ /* 0x000fe400078efcff */
[----:B------:R-:W-:Y:S02]  /*4e90*/  SHF.L.U64.HI R190, R185, 0x10, RZ ;  /* 0x00000010b9be7819 */ /* 0x000fe400000102ff */
[----:B------:R-:W-:Y:S01]  /*4ea0*/  @P0 FMNMX R0, R0, |R174|, !PT ;  /* 0x400000ae00000209 */ /* 0x000fe20007800000 */
[----:B------:R-:W-:Y:S01]  /*4eb0*/  @P1 FMUL R179, R179, UR6 ;  /* 0x00000006b3b31c20 */ /* 0x000fe20008400000 */
[----:B-1----:R-:W-:Y:S01]  /*4ec0*/  LOP3.LUT R187, R190, R187, RZ, 0xfc, !PT ;  /* 0x000000bbbebb7212 */ /* 0x002fe200078efcff */
[----:B------:R-:W-:Y:S01]  /*4ed0*/  @P1 FMUL R178, R178, UR6 ;  /* 0x00000006b2b21c20 */ /* 0x000fe20008400000 */
[----:B------:R-:W-:Y:S01]  /*4ee0*/  F2FP.BF16.F32.PACK_AB R190, RZ, R181 ;  /* 0x000000b5ffbe723e */ /* 0x000fe200000010ff */
[----:B------:R-:W1:Y:S01]  /*4ef0*/  F2F.BF16.F32 R183, R183 ;  /* 0x000000b700b77304 */ /* 0x000e620000202000 */
[----:B------:R-:W-:Y:S01]  /*4f00*/  @P0 FMNMX R0, R0, |R168|, !PT ;  /* 0x400000a800000209 */ /* 0x000fe20007800000 */
[----:B------:R-:W-:Y:S01]  /*4f10*/  @P1 FMUL R177, R177, UR6 ;  /* 0x00000006b1b11c20 */ /* 0x000fe20008400000 */
[----:B------:R-:W-:-:S02]  /*4f20*/  F2FP.BF16.F32.PACK_AB R181, RZ, R180 ;  /* 0x000000b4ffb5723e */ /* 0x000fc400000010ff */
[----:B------:R-:W-:Y:S02]  /*4f30*/  PRMT R180, R190, 0x7610, R180 ;  /* 0x00007610beb47816 */ /* 0x000fe400000000b4 */
[----:B------:R-:W-:Y:S01]  /*4f40*/  @P0 FMNMX R0, R0, |R169|, !PT ;  /* 0x400000a900000209 */ /* 0x000fe20007800000 */
[----:B------:R-:W3:Y:S01]  /*4f50*/  F2F.BF16.F32 R179, R179 ;  /* 0x000000b300b37304 */ /* 0x000ee20000202000 */
[----:B------:R-:W-:Y:S02]  /*4f60*/  F2FP.BF16.F32.PACK_AB R184, RZ, R184 ;  /* 0x000000b8ffb8723e */ /* 0x000fe400000010ff */
[----:B0-----:R-:W-:Y:S02]  /*4f70*/  SHF.L.U32 R186, R186, 0x10, RZ ;  /* 0x00000010baba7819 */ /* 0x001fe400000006ff */
[----:B------:R-:W-:Y:S02]  /*4f80*/  LOP3.LUT R180, R180, 0xffff, RZ, 0xc0, !PT ;  /* 0x0000ffffb4b47812 */ /* 0x000fe400078ec0ff */
[----:B------:R-:W-:Y:S01]  /*4f90*/  SHF.L.U32 R218, R218, 0x10, RZ ;  /* 0x00000010dada7819 */ /* 0x000fe200000006ff */
[----:B------:R-:W0:Y:S01]  /*4fa0*/  F2F.BF16.F32 R178, R178 ;  /* 0x000000b200b27304 */ /* 0x000e220000202000 */
[----:B------:R-:W-:-:S02]  /*4fb0*/  F2FP.BF16.F32.PACK_AB R177, RZ, R177 ;  /* 0x000000b1ffb1723e */ /* 0x000fc400000010ff */
[----:B------:R-:W-:Y:S02]  /*4fc0*/  @P0 FMNMX R0, R0, |R171|, !PT ;  /* 0x400000ab00000209 */ /* 0x000fe40007800000 */
[----:B------:R-:W-:Y:S02]  /*4fd0*/  PRMT R184, R184, 0x5410, R185 ;  /* 0x00005410b8b87816 */ /* 0x000fe400000000b9 */
[----:B------:R-:W-:Y:S02]  /*4fe0*/  LOP3.LUT R185, R187, R186, RZ, 0xfc, !PT ;  /* 0x000000babbb97212 */ /* 0x000fe400078efcff */
[----:B------:R-:W-:Y:S02]  /*4ff0*/  SHF.L.U64.HI R186, R180, 0x10, RZ ;  /* 0x00000010b4ba7819 */ /* 0x000fe400000102ff */
[----:B------:R-:W-:Y:S02]  /*5000*/  LOP3.LUT R177, R177, 0xffff, RZ, 0xc0, !PT ;  /* 0x0000ffffb1b17812 */ /* 0x000fe400078ec0ff */
[----:B------:R-:W-:Y:S01]  /*5010*/  @P0 FMNMX R0, R0, |R170|, !PT ;  /* 0x400000aa00000209 */ /* 0x000fe20007800000 */
[----:B------:R-:W-:Y:S01]  /*5020*/  @P1 FMUL R176, R176, UR6 ;  /* 0x00000006b0b01c20 */ /* 0x000fe20008400000 */
[----:B-1----:R-:W-:Y:S01]  /*5030*/  LOP3.LUT R183, R186, R183, RZ, 0xfc, !PT ;  /* 0x000000b7bab77212 */ /* 0x002fe200078efcff */
[----:B------:R-:W-:Y:S01]  /*5040*/  @P1 FMUL R173, R173, UR6 ;  /* 0x00000006adad1c20 */ /* 0x000fe20008400000 */
[----:B------:R-:W-:-:S02]  /*5050*/  SHF.L.U64.HI R186, R177, 0x10, RZ ;  /* 0x00000010b1ba7819 */ /* 0x000fc400000102ff */
[----:B------:R-:W-:Y:S01]  /*5060*/  @P0 FMNMX R0, R0, |R164|, !PT ;  /* 0x400000a400000209 */ /* 0x000fe20007800000 */
[----:B------:R-:W-:Y:S01]  /*5070*/  @P1 FMUL R175, R175, UR6 ;  /* 0x00000006afaf1c20 */ /* 0x000fe20008400000 */
[----:B------:R-:W-:Y:S01]  /*5080*/  F2FP.BF16.F32.PACK_AB R176, RZ, R176 ;  /* 0x000000b0ffb0723e */ /* 0x000fe200000010ff */
[----:B------:R-:W-:Y:S01]  /*5090*/  @P1 FMUL R172, R172, UR6 ;  /* 0x00000006acac1c20 */ /* 0x000fe20008400000 */
[----:B---3--:R-:W-:Y:S02]  /*50a0*/  LOP3.LUT R179, R186, R179, RZ, 0xfc, !PT ;  /* 0x000000b3bab37212 */ /* 0x008fe400078efcff */
[----:B0-----:R-:W-:Y:S02]  /*50b0*/  SHF.L.U32 R178, R178, 0x10, RZ ;  /* 0x00000010b2b27819 */ /* 0x001fe400000006ff */
[----:B------:R-:W-:Y:S01]  /*50c0*/  @P0 FMNMX R0, R0, |R165|, !PT ;  /* 0x400000a500000209 */ /* 0x000fe20007800000 */
[----:B------:R-:W-:Y:S01]  /*50d0*/  @P1 FMUL R171, R171, UR6 ;  /* 0x00000006abab1c20 */ /* 0x000fe20008400000 */
[----:B------:R-:W-:Y:S01]  /*50e0*/  F2FP.BF16.F32.PACK_AB R173, RZ, R173 ;  /* 0x000000adffad723e */ /* 0x000fe200000010ff */
[----:B------:R-:W-:Y:S01]  /*50f0*/  @P1 FMUL R170, R170, UR6 ;  /* 0x00000006aaaa1c20 */ /* 0x000fe20008400000 */
[----:B------:R-:W-:Y:S01]  /*5100*/  PRMT R176, R176, 0x5410, R177 ;  /* 0x00005410b0b07816 */ /* 0x000fe200000000b1 */
[----:B------:R-:W0:Y:S01]  /*5110*/  F2F.BF16.F32 R175, R175 ;  /* 0x000000af00af7304 */ /* 0x000e220000202000 */
[----:B------:R-:W-:-:S02]  /*5120*/  LOP3.LUT R177, R179, R178, RZ, 0xfc, !PT ;  /* 0x000000b2b3b17212 */ /* 0x000fc400078efcff */
[----:B------:R-:W-:Y:S02]  /*5130*/  @P0 FMNMX R0, R0, |R233|, !PT ;  /* 0x400000e900000209 */ /* 0x000fe40007800000 */
[----:B------:R-:W-:Y:S01]  /*5140*/  F2FP.BF16.F32.PACK_AB R178, RZ, R172 ;  /* 0x000000acffb2723e */ /* 0x000fe200000010ff */
[----:B------:R-:W-:Y:S01]  /*5150*/  @P1 FMUL R169, R169, UR6 ;  /* 0x00000006a9a91c20 */ /* 0x000fe20008400000 */
[----:B------:R-:W-:Y:S01]  /*5160*/  PRMT R172, R173, 0x7610, R172 ;  /* 0x00007610adac7816 */ /* 0x000fe200000000ac */
[----:B------:R-:W1:Y:S01]  /*5170*/  F2F.BF16.F32 R171, R171 ;  /* 0x000000ab00ab7304 */ /* 0x000e620000202000 */
[----:B------:R-:W-:Y:S02]  /*5180*/  @P0 FMNMX R0, R0, |R232|, !PT ;  /* 0x400000e800000209 */ /* 0x000fe40007800000 */
[----:B------:R-:W-:Y:S01]  /*5190*/  LOP3.LUT R173, R172, 0xffff, RZ, 0xc0, !PT ;  /* 0x0000ffffacad7812 */ /* 0x000fe200078ec0ff */
[----:B------:R-:W-:Y:S01]  /*51a0*/  @P1 FMUL R233, R233, UR6 ;  /* 0x00000006e9e91c20 */ /* 0x000fe20008400000 */
[----:B------:R-:W-:-:S02]  /*51b0*/  F2FP.BF16.F32.PACK_AB R169, RZ, R169 ;  /* 0x000000a9ffa9723e */ /* 0x000fc400000010ff */
[----:B------:R-:W-:Y:S01]  /*51c0*/  PRMT R160, R160, 0x5410, R161 ;  /* 0x00005410a0a07816 */ /* 0x000fe200000000a1 */
[----:B------:R-:W3:Y:S01]  /*51d0*/  F2F.BF16.F32 R170, R170 ;  /* 0x000000aa00aa7304 */ /* 0x000ee20000202000 */
[----:B------:R-:W-:Y:S01]  /*51e0*/  @P0 FMNMX R0, R0, |R234|, !PT ;  /* 0x400000ea00000209 */ /* 0x000fe20007800000 */
[----:B------:R-:W-:Y:S01]  /*51f0*/  @P1 FMUL R174, R174, UR6 ;  /* 0x00000006aeae1c20 */ /* 0x000fe20008400000 */
[----:B------:R-:W-:Y:S01]  /*5200*/  PRMT R172, R178, 0x5410, R173 ;  /* 0x00005410b2ac7816 */ /* 0x000fe200000000ad */
[----:B------:R-:W-:Y:S01]  /*5210*/  @P1 FMUL R165, R165, UR6 ;  /* 0x00000006a5a51c20 */ /* 0x000fe20008400000 */
[----:B------:R-:W-:-:S03]  /*5220*/  SHF.L.U64.HI R178, R173, 0x10, RZ ;  /* 0x00000010adb27819 */ /* 0x000fc600000102ff */
[----:B------:R-:W4:Y:S01]  /*5230*/  F2F.BF16.F32 R182, R182 ;  /* 0x000000b600b67304 */ /* 0x000f220000202000 */
[----:B------:R-:W-:Y:S02]  /*5240*/  LOP3.LUT R169, R169, 0xffff, RZ, 0xc0, !PT ;  /* 0x0000ffffa9a97812 */ /* 0x000fe400078ec0ff */
[----:B------:R-:W-:Y:S01]  /*5250*/  @P0 FMNMX R0, R0, |R235|, !PT ;  /* 0x400000eb00000209 */ /* 0x000fe20007800000 */
[----:B------:R-:W-:Y:S01]  /*5260*/  @P1 FMUL R168, R168, UR6 ;  /* 0x00000006a8a81c20 */ /* 0x000fe20008400000 */
[----:B0-----:R-:W-:Y:S02]  /*5270*/  LOP3.LUT R175, R178, R175, RZ, 0xfc, !PT ;  /* 0x000000afb2af7212 */ /* 0x001fe400078efcff */
[----:B------:R-:W-:Y:S01]  /*5280*/  SHF.L.U64.HI R178, R169, 0x10, RZ ;  /* 0x00000010a9b27819 */ /* 0x000fe200000102ff */
[----:B------:R-:W0:Y:S01]  /*5290*/  F2F.BF16.F32 R233, R233 ;  /* 0x000000e900e97304 */ /* 0x000e220000202000 */
[----:B------:R-:W-:Y:S02]  /*52a0*/  @P0 FMNMX R0, R0, |R237|, !PT ;  /* 0x400000ed00000209 */ /* 0x000fe40007800000 */
[----:B------:R-:W-:-:S02]  /*52b0*/  F2FP.BF16.F32.PACK_AB R165, RZ, R165 ;  /* 0x000000a5ffa5723e */ /* 0x000fc400000010ff */
[----:B------:R-:W-:Y:S02]  /*52c0*/  F2FP.BF16.F32.PACK_AB R168, RZ, R168 ;  /* 0x000000a8ffa8723e */ /* 0x000fe400000010ff */
[----:B------:R-:W-:Y:S01]  /*52d0*/  PRMT R180, R181, 0x5410, R180 ;  /* 0x00005410b5b47816 */ /* 0x000fe200000000b4 */
[----:B------:R-:W2:Y:S01]  /*52e0*/  F2F.BF16.F32 R174, R174 ;  /* 0x000000ae00ae7304 */ /* 0x000ea20000202000 */
[----:B-1----:R-:W-:Y:S02]  /*52f0*/  LOP3.LUT R171, R178, R171, RZ, 0xfc, !PT ;  /* 0x000000abb2ab7212 */ /* 0x002fe400078efcff */
[----:B---3--:R-:W-:Y:S02]  /*5300*/  SHF.L.U32 R170, R170, 0x10, RZ ;  /* 0x00000010aaaa7819 */ /* 0x008fe400000006ff */
[----:B------:R-:W-:Y:S02]  /*5310*/  @P0 FMNMX R0, R0, |R236|, !PT ;  /* 0x400000ec00000209 */ /* 0x000fe40007800000 */
[----:B------:R-:W-:-:S02]  /*5320*/  LOP3.LUT R165, R165, 0xffff, RZ, 0xc0, !PT ;  /* 0x0000ffffa5a57812 */ /* 0x000fc400078ec0ff */
[----:B------:R-:W-:Y:S02]  /*5330*/  PRMT R168, R168, 0x5410, R169 ;  /* 0x00005410a8a87816 */ /* 0x000fe400000000a9 */
[----:B----4-:R-:W-:Y:S02]  /*5340*/  SHF.L.U32 R182, R182, 0x10, RZ ;  /* 0x00000010b6b67819 */ /* 0x010fe400000006ff */
[----:B------:R-:W-:Y:S02]  /*5350*/  LOP3.LUT R169, R171, R170, RZ, 0xfc, !PT ;  /* 0x000000aaaba97212 */ /* 0x000fe400078efcff */
[----:B------:R-:W-:Y:S02]  /*5360*/  @P0 FMNMX R0, R0, |R238|, !PT ;  /* 0x400000ee00000209 */ /* 0x000fe40007800000 */
[----:B------:R-:W-:Y:S02]  /*5370*/  SHF.L.U64.HI R170, R165, 0x10, RZ ;  /* 0x00000010a5aa7819 */ /* 0x000fe400000102ff */
[----:B------:R-:W-:-:S02]  /*5380*/  @P0 FMNMX R0, R0, |R239|, !PT ;  /* 0x400000ef00000209 */ /* 0x000fc40007800000 */
[----:B------:R-:W-:Y:S02]  /*5390*/  LOP3.LUT R181, R183, R182, RZ, 0xfc, !PT ;  /* 0x000000b6b7b57212 */ /* 0x000fe400078efcff */
[----:B0-----:R-:W-:Y:S01]  /*53a0*/  LOP3.LUT R233, R170, R233, RZ, 0xfc, !PT ;  /* 0x000000e9aae97212 */ /* 0x001fe200078efcff */
[----:B------:R-:W0:Y:S01]  /*53b0*/  @!P3 LDC.64 R182, c[0x0][0x230] ;  /* 0x00008c00ffb6bb82 */ /* 0x000e220000000a00 */
[----:B--2---:R-:W-:Y:S01]  /*53c0*/  SHF.L.U32 R174, R174, 0x10, RZ ;  /* 0x00000010aeae7819 */ /* 0x004fe200000006ff */
[----:B------:R-:W-:Y:S01]  /*53d0*/  @P1 FMUL R235, R235, UR6 ;  /* 0x00000006ebeb1c20 */ /* 0x000fe20008400000 */
[----:B------:R-:W-:Y:S01]  /*53e0*/  @P0 FMNMX R0, R0, |R240|, !PT ;  /* 0x400000f000000209 */ /* 0x000fe20007800000 */
[----:B------:R-:W-:Y:S01]  /*53f0*/  @P1 FMUL R237, R237, UR6 ;  /* 0x00000006eded1c20 */ /* 0x000fe20008400000 */
[----:B------:R-:W-:Y:S01]  /*5400*/  @P1 FMUL R239, R239, UR6 ;  /* 0x00000006efef1c20 */ /* 0x000fe20008400000 */
[----:B------:R-:W-:Y:S01]  /*5410*/  @P1 FMUL R240, R240, UR6 ;  /* 0x00000006f0f01c20 */ /* 0x000fe20008400000 */
[----:B------:R-:W1:Y:S01]  /*5420*/  F2F.BF16.F32 R198, R198 ;  /* 0x000000c600c67304 */ /* 0x000e620000202000 */
[----:B------:R-:W2:Y:S01]  /*5430*/  LDC.64 R170, c[0x0][0x258] ;  /* 0x00009600ffaa7b82 */ /* 0x000ea20000000a00 */
[----:B------:R-:W-:-:S02]  /*5440*/  LOP3.LUT R173, R175, R174, RZ, 0xfc, !PT ;  /* 0x000000aeafad7212 */ /* 0x000fc400078efcff */
[----:B------:R-:W-:Y:S02]  /*5450*/  F2FP.BF16.F32.PACK_AB R174, RZ, R235 ;  /* 0x000000ebffae723e */ /* 0x000fe400000010ff */
[----:B------:R-:W-:Y:S02]  /*5460*/  F2FP.BF16.F32.PACK_AB R239, RZ, R239 ;  /* 0x000000efffef723e */ /* 0x000fe400000010ff */
[----:B------:R-:W3:Y:S01]  /*5470*/  F2F.BF16.F32 R237, R237 ;  /* 0x000000ed00ed7304 */ /* 0x000ee20000202000 */
[----:B------:R-:W-:Y:S01]  /*5480*/  LOP3.LUT R178, R174, 0xffff, RZ, 0xc0, !PT ;  /* 0x0000ffffaeb27812 */ /* 0x000fe200078ec0ff */
[----:B------:R-:W-:Y:S01]  /*5490*/  @P1 FMUL R232, R232, UR6 ;  /* 0x00000006e8e81c20 */ /* 0x000fe20008400000 */
[----:B------:R-:W-:Y:S01]  /*54a0*/  PRMT R174, R239, 0x7610, R174 ;  /* 0x00007610efae7816 */ /* 0x000fe200000000ae */
[----:B------:R-:W-:Y:S01]  /*54b0*/  @P1 FMUL R236, R236, UR6 ;  /* 0x00000006ecec1c20 */ /* 0x000fe20008400000 */
[C---:B------:R-:W-:Y:S02]  /*54c0*/  IADD3 R191, R207.reuse, 0x100, RZ ;  /* 0x00000100cfbf7810 */ /* 0x040fe40007ffe0ff */
[----:B------:R-:W-:Y:S01]  /*54d0*/  IADD3 R195, R207, 0x200, RZ ;  /* 0x00000200cfc37810 */ /* 0x000fe20007ffe0ff */
[----:B------:R-:W4:Y:S01]  /*54e0*/  F2F.BF16.F32 R240, R240 ;  /* 0x000000f000f07304 */ /* 0x000f220000202000 */
[----:B------:R-:W-:-:S02]  /*54f0*/  LOP3.LUT R174, R174, 0xffff, RZ, 0xc0, !PT ;  /* 0x0000ffffaeae7812 */ /* 0x000fc400078ec0ff */
[----:B------:R-:W-:Y:S02]  /*5500*/  SHF.L.U64.HI R186, R178, 0x10, RZ ;  /* 0x00000010b2ba7819 */ /* 0x000fe400000102ff */
[----:B------:R-:W-:Y:S01]  /*5510*/  SHF.L.U64.HI R187, R174, 0x10, RZ ;  /* 0x00000010aebb7819 */ /* 0x000fe200000102ff */
[----:B------:R-:W-:Y:S01]  /*5520*/  @P1 FMUL R164, R164, UR6 ;  /* 0x00000006a4a41c20 */ /* 0x000fe20008400000 */
[----:B------:R-:W-:Y:S01]  /*5530*/  IADD3 R203, R207, 0x400, RZ ;  /* 0x00000400cfcb7810 */ /* 0x000fe20007ffe0ff */
[----:B------:R-:W2:Y:S01]  /*5540*/  F2F.BF16.F32 R232, R232 ;  /* 0x000000e800e87304 */ /* 0x000ea20000202000 */
[----:B-1----:R-:W-:Y:S02]  /*5550*/  SHF.L.U32 R198, R198, 0x10, RZ ;  /* 0x00000010c6c67819 */ /* 0x002fe400000006ff */
[----:B------:R-:W-:Y:S01]  /*5560*/  @P0 FMNMX R0, R0, |R241|, !PT ;  /* 0x400000f100000209 */ /* 0x000fe20007800000 */
[----:B------:R-:W-:Y:S01]  /*5570*/  @P1 FMUL R241, R241, UR6 ;  /* 0x00000006f1f11c20 */ /* 0x000fe20008400000 */
[----:B------:R-:W-:-:S02]  /*5580*/  IADD3 R209, R207, 0x500, RZ ;  /* 0x00000500cfd17810 */ /* 0x000fc40007ffe0ff */
[----:B------:R-:W-:Y:S01]  /*5590*/  IADD3 R211, R207, 0x600, RZ ;  /* 0x00000600cfd37810 */ /* 0x000fe20007ffe0ff */
[----:B------:R-:W1:Y:S01]  /*55a0*/  F2F.BF16.F32 R236, R236 ;  /* 0x000000ec00ec7304 */ /* 0x000e620000202000 */
[----:B---3--:R-:W-:Y:S01]  /*55b0*/  LOP3.LUT R237, R186, R237, RZ, 0xfc, !PT ;  /* 0x000000edbaed7212 */ /* 0x008fe200078efcff */
[----:B0-----:R-:W-:Y:S01]  /*55c0*/  @!P3 IMAD.WIDE R182, R3, 0x4, R182 ;  /* 0x0000000403b6b825 */ /* 0x001fe200078e02b6 */
[----:B----4-:R-:W-:Y:S02]  /*55d0*/  LOP3.LUT R240, R187, R240, RZ, 0xfc, !PT ;  /* 0x000000f0bbf07212 */ /* 0x010fe400078efcff */
[----:B------:R-:W-:Y:S01]  /*55e0*/  LOP3.LUT R197, R199, R198, RZ, 0xfc, !PT ;  /* 0x000000c6c7c57212 */ /* 0x000fe200078efcff */
[C---:B--2---:R-:W-:Y:S01]  /*55f0*/  IMAD.WIDE.U32 R186, R207.reuse, 0x8, R170 ;  /* 0x00000008cfba7825 */ /* 0x044fe200078e00aa */
[----:B------:R-:W-:-:S03]  /*5600*/  IADD3 R199, R207, 0x300, RZ ;  /* 0x00000300cfc77810 */ /* 0x000fc60007ffe0ff */
[----:B------:R-:W-:Y:S01]  /*5610*/  @P1 FMUL R234, R234, UR6 ;  /* 0x00000006eaea1c20 */ /* 0x000fe20008400000 */
[----:B------:R-:W-:Y:S01]  /*5620*/  IADD3 R213, R207, 0x700, RZ ;  /* 0x00000700cfd57810 */ /* 0x000fe20007ffe0ff */
[--C-:B------:R-:W-:Y:S01]  /*5630*/  IMAD.WIDE.U32 R190, R191, 0x8, R170.reuse ;  /* 0x00000008bfbe7825 */ /* 0x100fe200078e00aa */
[----:B------:R-:W0:Y:S01]  /*5640*/  F2F.BF16.F32 R241, R241 ;  /* 0x000000f100f17304 */ /* 0x000e220000202000 */
[----:B------:R2:W-:Y:S01]  /*5650*/  @!P3 STG.E desc[UR8][R182.64], R215 ;  /* 0x000000d7b600b986 */ /* 0x0005e2000c101908 */
[----:B------:R-:W-:Y:S01]  /*5660*/  LOP3.LUT R161, R219, R218, RZ, 0xfc, !PT ;  /* 0x000000dadba17212 */ /* 0x000fe200078efcff */
[----:B------:R-:W-:Y:S02]  /*5670*/  IMAD.WIDE.U32 R194, R195, 0x8, R170 ;  /* 0x00000008c3c27825 */ /* 0x000fe400078e00aa */
[----:B------:R3:W-:Y:S01]  /*5680*/  STG.E.64 desc[UR8][R186.64], R4 ;  /* 0x00000004ba007986 */ /* 0x0007e2000c101b08 */
[----:B------:R-:W-:-:S03]  /*5690*/  IADD3 R217, R207, 0x900, RZ ;  /* 0x00000900cfd97810 */ /* 0x000fc60007ffe0ff */
[----:B------:R4:W-:Y:S01]  /*56a0*/  STG.E.64 desc[UR8][R190.64], R6 ;  /* 0x00000006be007986 */ /* 0x0009e2000c101b08 */
[----:B------:R-:W-:Y:S02]  /*56b0*/  F2FP.BF16.F32.PACK_AB R164, RZ, R164 ;  /* 0x000000a4ffa4723e */ /* 0x000fe400000010ff */
[----:B--2---:R-:W-:Y:S01]  /*56c0*/  IADD3 R215, R207, 0x800, RZ ;  /* 0x00000800cfd77810 */ /* 0x004fe20007ffe0ff */
[----:B------:R2:W-:Y:S01]  /*56d0*/  STG.E.64 desc[UR8][R194.64], R156 ;  /* 0x0000009cc2007986 */ /* 0x0005e2000c101b08 */
[----:B------:R-:W-:Y:S01]  /*56e0*/  F2FP.BF16.F32.PACK_AB R179, RZ, R234 ;  /* 0x000000eaffb3723e */ /* 0x000fe200000010ff */
[----:B------:R-:W-:Y:S01]  /*56f0*/  IMAD.WIDE.U32 R182, R211, 0x8, R170 ;  /* 0x00000008d3b67825 */ /* 0x000fe200078e00aa */
[----:B------:R-:W-:-:S03]  /*5700*/  IADD3 R219, R207, 0xa00, RZ ;  /* 0x00000a00cfdb7810 */ /* 0x000fc60007ffe0ff */
[----:B---3--:R-:W-:Y:S01]  /*5710*/  IMAD.WIDE.U32 R4, R199, 0x8, R170 ;  /* 0x00000008c7047825 */ /* 0x008fe200078e00aa */
[----:B------:R-:W-:-:S03]  /*5720*/  SHF.L.U32 R232, R232, 0x10, RZ ;  /* 0x00000010e8e87819 */ /* 0x000fc600000006ff */
[--C-:B----4-:R-:W-:Y:S01]  /*5730*/  IMAD.WIDE.U32 R6, R203, 0x8, R170.reuse ;  /* 0x00000008cb067825 */ /* 0x110fe200078e00aa */
[----:B-1----:R-:W-:Y:S02]  /*5740*/  SHF.L.U32 R236, R236, 0x10, RZ ;  /* 0x00000010ecec7819 */ /* 0x002fe400000006ff */
[----:B------:R-:W-:Y:S01]  /*5750*/  IADD3 R221, R207, 0xb00, RZ ;  /* 0x00000b00cfdd7810 */ /* 0x000fe20007ffe0ff */
[--C-:B--2---:R-:W-:Y:S01]  /*5760*/  IMAD.WIDE.U32 R156, R209, 0x8, R170.reuse ;  /* 0x00000008d19c7825 */ /* 0x104fe200078e00aa */
[C---:B------:R-:W-:Y:S01]  /*5770*/  IADD3 R223, R207.reuse, 0xc00, RZ ;  /* 0x00000c00cfdf7810 */ /* 0x040fe20007ffe0ff */
[----:B------:R1:W-:Y:S01]  /*5780*/  STG.E.64 desc[UR8][R4.64], R158 ;  /* 0x0000009e04007986 */ /* 0x0003e2000c101b08 */
[----:B------:R-:W-:Y:S01]  /*5790*/  IADD3 R225, R207, 0xd00, RZ ;  /* 0x00000d00cfe17810 */ /* 0x000fe20007ffe0ff */
[----:B------:R-:W-:Y:S01]  /*57a0*/  IMAD.WIDE.U32 R186, R213, 0x8, R170 ;  /* 0x00000008d5ba7825 */ /* 0x000fe200078e00aa */
[----:B------:R-:W-:-:S03]  /*57b0*/  PRMT R164, R164, 0x5410, R165 ;  /* 0x00005410a4a47816 */ /* 0x000fc600000000a5 */
[----:B------:R-:W-:Y:S01]  /*57c0*/  @P1 FMUL R238, R238, UR6 ;  /* 0x00000006eeee1c20 */ /* 0x000fe20008400000 */
[----:B------:R-:W-:Y:S01]  /*57d0*/  PRMT R178, R179, 0x5410, R178 ;  /* 0x00005410b3b27816 */ /* 0x000fe200000000b2 */
[--C-:B------:R-:W-:Y:S01]  /*57e0*/  IMAD.WIDE.U32 R190, R215, 0x8, R170.reuse ;  /* 0x00000008d7be7825 */ /* 0x100fe200078e00aa */
[----:B------:R-:W-:Y:S01]  /*57f0*/  IADD3 R227, R207, 0xe00, RZ ;  /* 0x00000e00cfe37810 */ /* 0x000fe20007ffe0ff */
[----:B------:R2:W-:Y:S01]  /*5800*/  STG.E.64 desc[UR8][R6.64], R160 ;  /* 0x000000a006007986 */ /* 0x0005e2000c101b08 */
[----:B------:R-:W-:Y:S01]  /*5810*/  LOP3.LUT R165, R233, R232, RZ, 0xfc, !PT ;  /* 0x000000e8e9a57212 */ /* 0x000fe200078efcff */
[--C-:B------:R-:W-:Y:S01]  /*5820*/  IMAD.WIDE.U32 R194, R217, 0x8, R170.reuse ;  /* 0x00000008d9c27825 */ /* 0x100fe200078e00aa */
[----:B------:R-:W-:Y:S01]  /*5830*/  LOP3.LUT R179, R237, R236, RZ, 0xfc, !PT ;  /* 0x000000ecedb37212 */ /* 0x000fe200078efcff */
        /* <DEDUP_REMOVED lines=11> */
[----:B------:R-:W-:Y:S01]  /*58f0*/  F2FP.BF16.F32.PACK_AB R175, RZ, R238 ;  /* 0x000000eeffaf723e */ /* 0x000fe200000010ff */
[----:B------:R2:W-:Y:S02]  /*5900*/  STG.E.64 desc[UR8][R190.64], R200 ;  /* 0x000000c8be007986 */ /* 0x0005e4000c101b08 */
[--C-:B------:R-:W-:Y:S01]  /*5910*/  IMAD.WIDE.U32 R208, R225, 0x8, R170.reuse ;  /* 0x00000008e1d07825 */ /* 0x100fe200078e00aa */
[----:B0-----:R-:W-:Y:S01]  /*5920*/  SHF.L.U32 R241, R241, 0x10, RZ ;  /* 0x00000010f1f17819 */ /* 0x001fe200000006ff */
[----:B------:R2:W-:Y:S01]  /*5930*/  STG.E.64 desc[UR8][R194.64], R196 ;  /* 0x000000c4c2007986 */ /* 0x0005e2000c101b08 */
[----:B------:R-:W-:Y:S01]  /*5940*/  LOP3.LUT P2, RZ, R220, 0xff, RZ, 0xc0, !PT ;  /* 0x000000ffdcff7812 */ /* 0x000fe2000784c0ff */
[----:B------:R-:W-:-:S02]  /*5950*/  IMAD.WIDE.U32 R210, R227, 0x8, R170 ;  /* 0x00000008e3d27825 */ /* 0x000fc400078e00aa */
[----:B------:R2:W-:Y:S02]  /*5960*/  STG.E.64 desc[UR8][R198.64], R192 ;  /* 0x000000c0c6007986 */ /* 0x0005e4000c101b08 */
[--C-:B------:R-:W-:Y:S02]  /*5970*/  IMAD.WIDE.U32 R212, R229, 0x8, R170.reuse ;  /* 0x00000008e5d47825 */ /* 0x100fe400078e00aa */
[----:B------:R2:W-:Y:S02]  /*5980*/  STG.E.64 desc[UR8][R202.64], R188 ;  /* 0x000000bcca007986 */ /* 0x0005e4000c101b08 */
[----:B------:R-:W-:Y:S01]  /*5990*/  IMAD.WIDE.U32 R214, R231, 0x8, R170 ;  /* 0x00000008e7d67825 */ /* 0x000fe200078e00aa */
[----:B------:R-:W-:Y:S01]  /*59a0*/  PRMT R174, R175, 0x5410, R174 ;  /* 0x00005410afae7816 */ /* 0x000fe200000000ae */
[----:B------:R2:W-:Y:S02]  /*59b0*/  STG.E.64 desc[UR8][R206.64], R184 ;  /* 0x000000b8ce007986 */ /* 0x0005e4000c101b08 */
[--C-:B------:R-:W-:Y:S01]  /*59c0*/  IMAD.WIDE.U32 R216, R233, 0x8, R170.reuse ;  /* 0x00000008e9d87825 */ /* 0x100fe200078e00aa */
[----:B------:R-:W-:Y:S01]  /*59d0*/  LOP3.LUT R175, R240, R241, RZ, 0xfc, !PT ;  /* 0x000000f1f0af7212 */ /* 0x000fe200078efcff */
[----:B------:R2:W-:Y:S01]  /*59e0*/  STG.E.64 desc[UR8][R208.64], R180 ;  /* 0x000000b4d0007986 */ /* 0x0005e2000c101b08 */
[----:B-1----:R-:W-:Y:S01]  /*59f0*/  SEL R4, RZ, 0x1, P2 ;  /* 0x00000001ff047807 */ /* 0x002fe20001000000 */
[----:B------:R-:W-:-:S02]  /*5a00*/  IMAD.WIDE.U32 R218, R235, 0x8, R170 ;  /* 0x00000008ebda7825 */ /* 0x000fc400078e00aa */
[----:B------:R2:W-:Y:S02]  /*5a10*/  STG.E.64 desc[UR8][R210.64], R176 ;  /* 0x000000b0d2007986 */ /* 0x0005e4000c101b08 */
[----:B------:R-:W-:Y:S02]  /*5a20*/  IMAD.WIDE.U32 R170, R237, 0x8, R170 ;  /* 0x00000008edaa7825 */ /* 0x000fe400078e00aa */
        /* <DEDUP_REMOVED lines=12> */
.L_x_7156:
        /* <DEDUP_REMOVED lines=15> */
.L_x_7194:
        /* <DEDUP_REMOVED lines=31> */
.L_x_7197:
[----:B--2---:R-:W-:-:S07]  /*5dd0*/  FMNMX R5, R3, R2, !PT ;  /* 0x0000000203057209 */ /* 0x004fce0007800000 */
.L_x_7173:
[----:B------:R-:W-:Y:S05]  /*5de0*/  BSYNC B0 ;  /* 0x0000000000007941 */ /* 0x000fea0003800000 */
.L_x_7172:
[----:B------:R-:W-:Y:S01]  /*5df0*/  ISETP.NE.AND P0, PT, R7, RZ, PT ;  /* 0x000000ff0700720c */ /* 0x000fe20003f05270 */
[----:B------:R-:W-:-:S12]  /*5e00*/  BSSY B0, `(.L_x_7170) ;  /* 0x0000004000007945 */ /* 0x000fd80003800000 */
[----:B------:R-:W-:Y:S05]  /*5e10*/  @P0 BRA `(.L_x_7175) ;  /* 0x0000000000080947 */ /* 0x000fea0003800000 */
[----:B-1----:R-:W1:Y:S02]  /*5e20*/  LDC.64 R2, c[0x0][0x288] ;  /* 0x0000a200ff027b82 */ /* 0x002e640000000a00 */
[----:B-1----:R2:W-:Y:S02]  /*5e30*/  REDG.E.MAX.S32.STRONG.GPU desc[UR8][R2.64], R5 ;  /* 0x000000050200798e */ /* 0x0025e4000d10e388 */
.L_x_7175:
[----:B------:R-:W-:Y:S05]  /*5e40*/  BSYNC B0 ;  /* 0x0000000000007941 */ /* 0x000fea0003800000 */
.L_x_7170:
        /* <DEDUP_REMOVED lines=13> */
[----:B0-----:R-:W-:Y:S02]  /*5f20*/  MOV R4, UR6 ;  /* 0x0000000600047c02 */ /* 0x001fe40008000f00 */
[----:B------:R-:W-:-:S07]  /*5f30*/  MOV R6, 0x5f50 ;  /* 0x00005f5000067802 */ /* 0x000fce0000000f00 */
[----:B-12---:R-:W-:Y:S05]  /*5f40*/  CALL.REL.NOINC `($__internal_75_$__cuda_sm20_rcp_rn_f32_slowpath) ;  /* 0x0000001000687944 */ /* 0x006fea0003c00000 */
[----:B------:R-:W-:Y:S05]  /*5f50*/  BRA `(.L_x_7177) ;  /* 0x0000000000147947 */ /* 0x000fea0003800000 */
.L_x_7176:
[----:B0-----:R-:W0:Y:S01]  /*5f60*/  MUFU.RCP R4, UR6 ;  /* 0x0000000600047d08 */ /* 0x001e220008001000 */
[----:B-12---:R-:W-:-:S05]  /*5f70*/  MOV R3, UR6 ;  /* 0x0000000600037c02 */ /* 0x006fca0008000f00 */
[----:B0-----:R-:W-:-:S04]  /*5f80*/  FFMA R0, R4, R3, -1 ;  /* 0xbf80000004007423 */ /* 0x001fc80000000003 */
[----:B------:R-:W-:-:S04]  /*5f90*/  FADD.FTZ R3, -R0, -RZ ;  /* 0x800000ff00037221 */ /* 0x000fc80000010100 */
[----:B------:R-:W-:-:S07]  /*5fa0*/  FFMA R4, R4, R3, R4 ;  /* 0x0000000304047223 */ /* 0x000fce0000000004 */
.L_x_7177:
[----:B------:R-:W0:Y:S02]  /*5fb0*/  LDC.64 R2, c[0x0][0x280] ;  /* 0x0000a000ff027b82 */ /* 0x000e240000000a00 */
[----:B0-----:R-:W-:Y:S01]  /*5fc0*/  STG.E desc[UR8][R2.64], R4 ;  /* 0x0000000402007986 */ /* 0x001fe2000c101908 */
[----:B------:R-:W-:Y:S05]  /*5fd0*/  EXIT ;  /* 0x000000000000794d */ /* 0x000fea0003800000 */
.L_x_7157:
[----:B------:R-:W-:Y:S01]  /*5fe0*/  HFMA2.MMA R236, -RZ, RZ, 0, 5.9604644775390625e-08 ;  /* 0x00000001ffec7435 */ /* 0x000fe200000001ff */
[----:B------:R-:W-:Y:S02]  /*5ff0*/  MOV R240, R4 ;  /* 0x0000000400f07202 */ /* 0x000fe40000000f00 */
[----:B------:R-:W-:Y:S02]  /*6000*/  MOV R7, 0x1f ;  /* 0x0000001f00077802 */ /* 0x000fe40000000f00 */
[----:B------:R-:W-:-:S07]  /*6010*/  MOV R5, 0xffffffff ;  /* 0xffffffff00057802 */ /* 0x000fce0000000f00 */
[----:B-----5:R-:W-:Y:S05]  /*6020*/  WARPSYNC.COLLECTIVE R5, `(.L_x_7178) ;  /* 0x0000000005087348 */ /* 0x020fea0003c00000 */
[----:B------:R0:W1:Y:S02]  /*6030*/  SHFL.BFLY P0, R238, R240, R236, R7 ;  /* 0x0c0000ecf0ee7389 */ /* 0x0000640000000007 */
[----:B01---5:R-:W-:Y:S01]  /*6040*/  ENDCOLLECTIVE ;  /* 0x000000000000791b */ /* 0x023fe20003800000 */
.L_x_7178:
[----:B------:R-:W-:Y:S01]  /*6050*/  HFMA2.MMA R236, -RZ, RZ, 0, 1.1920928955078125e-07 ;  /* 0x00000002ffec7435 */ /* 0x000fe200000001ff */
[----:B------:R-:W-:-:S05]  /*6060*/  FADD R4, R4, R238 ;  /* 0x000000ee04047221 */ /* 0x000fca0000000000 */
[----:B------:R-:W-:-:S07]  /*6070*/  MOV R240, R4 ;  /* 0x0000000400f07202 */ /* 0x000fce0000000f00 */
[----:B------:R-:W-:Y:S05]  /*6080*/  WARPSYNC.COLLECTIVE R5, `(.L_x_7179) ;  /* 0x0000000005087348 */ /* 0x000fea0003c00000 */
[----:B------:R0:W1:Y:S02]  /*6090*/  SHFL.BFLY P0, R238, R240, R236, R7 ;  /* 0x0c0000ecf0ee7389 */ /* 0x0000640000000007 */
[----:B01----:R-:W-:Y:S01]  /*60a0*/  ENDCOLLECTIVE ;  /* 0x000000000000791b */ /* 0x003fe20003800000 */
.L_x_7179:
[----:B------:R-:W-:Y:S01]  /*60b0*/  HFMA2.MMA R236, -RZ, RZ, 0, 2.384185791015625e-07 ;  /* 0x00000004ffec7435 */ /* 0x000fe200000001ff */
[----:B------:R-:W-:-:S05]  /*60c0*/  FADD R4, R4, R238 ;  /* 0x000000ee04047221 */ /* 0x000fca0000000000 */
[----:B------:R-:W-:-:S07]  /*60d0*/  MOV R240, R4 ;  /* 0x0000000400f07202 */ /* 0x000fce0000000f00 */
[----:B------:R-:W-:Y:S05]  /*60e0*/  WARPSYNC.COLLECTIVE R5, `(.L_x_7180) ;  /* 0x0000000005087348 */ /* 0x000fea0003c00000 */
[----:B------:R0:W1:Y:S02]  /*60f0*/  SHFL.BFLY P0, R238, R240, R236, R7 ;  /* 0x0c0000ecf0ee7389 */ /* 0x0000640000000007 */
[----:B01----:R-:W-:Y:S01]  /*6100*/  ENDCOLLECTIVE ;  /* 0x000000000000791b */ /* 0x003fe20003800000 */
.L_x_7180:
[----:B------:R-:W-:Y:S01]  /*6110*/  HFMA2.MMA R236, -RZ, RZ, 0, 4.76837158203125e-07 ;  /* 0x00000008ffec7435 */ /* 0x000fe200000001ff */
[----:B------:R-:W-:-:S05]  /*6120*/  FADD R4, R4, R238 ;  /* 0x000000ee04047221 */ /* 0x000fca0000000000 */
[----:B------:R-:W-:-:S07]  /*6130*/  MOV R240, R4 ;  /* 0x0000000400f07202 */ /* 0x000fce0000000f00 */
[----:B------:R-:W-:Y:S05]  /*6140*/  WARPSYNC.COLLECTIVE R5, `(.L_x_7181) ;  /* 0x0000000005087348 */ /* 0x000fea0003c00000 */
[----:B------:R0:W1:Y:S02]  /*6150*/  SHFL.BFLY P0, R238, R240, R236, R7 ;  /* 0x0c0000ecf0ee7389 */ /* 0x0000640000000007 */
[----:B01----:R-:W-:Y:S01]  /*6160*/  ENDCOLLECTIVE ;  /* 0x000000000000791b */ /* 0x003fe20003800000 */
.L_x_7181:
[----:B------:R-:W-:Y:S01]  /*6170*/  HFMA2.MMA R236, -RZ, RZ, 0, 9.5367431640625e-07 ;  /* 0x00000010ffec7435 */ /* 0x000fe200000001ff */
[----:B------:R-:W-:-:S05]  /*6180*/  FADD R4, R4, R238 ;  /* 0x000000ee04047221 */ /* 0x000fca0000000000 */
[----:B------:R-:W-:-:S07]  /*6190*/  MOV R240, R4 ;  /* 0x0000000400f07202 */ /* 0x000fce0000000f00 */
[----:B------:R-:W-:Y:S05]  /*61a0*/  WARPSYNC.COLLECTIVE R5, `(.L_x_7182) ;  /* 0x0000000005087348 */ /* 0x000fea0003c00000 */
[----:B------:R0:W1:Y:S02]  /*61b0*/  SHFL.BFLY P0, R238, R240, R236, R7 ;  /* 0x0c0000ecf0ee7389 */ /* 0x0000640000000007 */
[----:B01----:R-:W-:Y:S01]  /*61c0*/  ENDCOLLECTIVE ;  /* 0x000000000000791b */ /* 0x003fe20003800000 */
.L_x_7182:
[----:B------:R-:W-:-:S04]  /*61d0*/  FADD R4, R4, R238 ;  /* 0x000000ee04047221 */ /* 0x000fc80000000000 */
        /* <DEDUP_REMOVED lines=9> */
[----:B------:R-:W-:-:S04]  /*6270*/  FFMA R237, R238, R238, R237 ;  /* 0x000000eeeeed7223 */ /* 0x000fc800000000ed */
        /* <DEDUP_REMOVED lines=151> */
[----:B------:R-:W-:-:S04]  /*6bf0*/  HFMA2.MMA R236, -RZ, RZ, 0, 5.9604644775390625e-08 ;  /* 0x00000001ffec7435 */ /* 0x000fc800000001ff */
[----:B------:R-:W-:-:S07]  /*6c00*/  MOV R240, R237 ;  /* 0x000000ed00f07202 */ /* 0x000fce0000000f00 */
[----:B------:R-:W-:Y:S05]  /*6c10*/  WARPSYNC.COLLECTIVE R5, `(.L_x_7183) ;  /* 0x0000000005087348 */ /* 0x000fea0003c00000 */
[----:B------:R0:W1:Y:S02]  /*6c20*/  SHFL.BFLY P0, R238, R240, R236, R7 ;  /* 0x0c0000ecf0ee7389 */ /* 0x0000640000000007 */
[----:B01----:R-:W-:Y:S01]  /*6c30*/  ENDCOLLECTIVE ;  /* 0x000000000000791b */ /* 0x003fe20003800000 */
.L_x_7183:
[----:B------:R-:W-:Y:S01]  /*6c40*/  HFMA2.MMA R236, -RZ, RZ, 0, 1.1920928955078125e-07 ;  /* 0x00000002ffec7435 */ /* 0x000fe200000001ff */
[----:B------:R-:W-:-:S05]  /*6c50*/  FADD R237, R237, R238 ;  /* 0x000000eeeded7221 */ /* 0x000fca0000000000 */
[----:B------:R-:W-:-:S07]  /*6c60*/  MOV R240, R237 ;  /* 0x000000ed00f07202 */ /* 0x000fce0000000f00 */
[----:B------:R-:W-:Y:S05]  /*6c70*/  WARPSYNC.COLLECTIVE R5, `(.L_x_7184) ;  /* 0x0000000005087348 */ /* 0x000fea0003c00000 */
[----:B------:R0:W1:Y:S02]  /*6c80*/  SHFL.BFLY P0, R238, R240, R236, R7 ;  /* 0x0c0000ecf0ee7389 */ /* 0x0000640000000007 */
[----:B01----:R-:W-:Y:S01]  /*6c90*/  ENDCOLLECTIVE ;  /* 0x000000000000791b */ /* 0x003fe20003800000 */
.L_x_7184:
[----:B------:R-:W-:Y:S01]  /*6ca0*/  HFMA2.MMA R236, -RZ, RZ, 0, 2.384185791015625e-07 ;  /* 0x00000004ffec7435 */ /* 0x000fe200000001ff */
[----:B------:R-:W-:-:S05]  /*6cb0*/  FADD R237, R237, R238 ;  /* 0x000000eeeded7221 */ /* 0x000fca0000000000 */
[----:B------:R-:W-:-:S07]  /*6cc0*/  MOV R240, R237 ;  /* 0x000000ed00f07202 */ /* 0x000fce0000000f00 */
[----:B------:R-:W-:Y:S05]  /*6cd0*/  WARPSYNC.COLLECTIVE R5, `(.L_x_7185) ;  /* 0x0000000005087348 */ /* 0x000fea0003c00000 */
[----:B------:R0:W1:Y:S02]  /*6ce0*/  SHFL.BFLY P0, R238, R240, R236, R7 ;  /* 0x0c0000ecf0ee7389 */ /* 0x0000640000000007 */
[----:B01----:R-:W-:Y:S01]  /*6cf0*/  ENDCOLLECTIVE ;  /* 0x000000000000791b */ /* 0x003fe20003800000 */
.L_x_7185:
[----:B------:R-:W-:Y:S01]  /*6d00*/  HFMA2.MMA R236, -RZ, RZ, 0, 4.76837158203125e-07 ;  /* 0x00000008ffec7435 */ /* 0x000fe200000001ff */
[----:B------:R-:W-:-:S05]  /*6d10*/  FADD R237, R237, R238 ;  /* 0x000000eeeded7221 */ /* 0x000fca0000000000 */
[----:B------:R-:W-:-:S07]  /*6d20*/  MOV R240, R237 ;  /* 0x000000ed00f07202 */ /* 0x000fce0000000f00 */
[----:B------:R-:W-:Y:S05]  /*6d30*/  WARPSYNC.COLLECTIVE R5, `(.L_x_7186) ;  /* 0x0000000005087348 */ /* 0x000fea0003c00000 */
[----:B------:R0:W1:Y:S02]  /*6d40*/  SHFL.BFLY P0, R238, R240, R236, R7 ;  /* 0x0c0000ecf0ee7389 */ /* 0x0000640000000007 */
[----:B01----:R-:W-:Y:S01]  /*6d50*/  ENDCOLLECTIVE ;  /* 0x000000000000791b */ /* 0x003fe20003800000 */
.L_x_7186:
[----:B------:R-:W-:Y:S01]  /*6d60*/  HFMA2.MMA R236, -RZ, RZ, 0, 9.5367431640625e-07 ;  /* 0x00000010ffec7435 */ /* 0x000fe200000001ff */
[----:B------:R-:W-:-:S05]  /*6d70*/  FADD R237, R237, R238 ;  /* 0x000000eeeded7221 */ /* 0x000fca0000000000 */
[----:B------:R-:W-:-:S07]  /*6d80*/  MOV R240, R237 ;  /* 0x000000ed00f07202 */ /* 0x000fce0000000f00 */
[----:B------:R-:W-:Y:S05]  /*6d90*/  WARPSYNC.COLLECTIVE R5, `(.L_x_7187) ;  /* 0x0000000005087348 */ /* 0x000fea0003c00000 */
[----:B------:R0:W1:Y:S02]  /*6da0*/  SHFL.BFLY P0, R238, R240, R236, R7 ;  /* 0x0c0000ecf0ee7389 */ /* 0x0000640000000007 */
[----:B01----:R-:W-:Y:S01]  /*6db0*/  ENDCOLLECTIVE ;  /* 0x000000000000791b */ /* 0x003fe20003800000 */
.L_x_7187:
[----:B------:R-:W-:Y:S05]  /*6dc0*/  BRA `(.L_x_7188) ;  /* 0xffffffac00007947 */ /* 0x000fea000383ffff */
.L_x_7171:
[----:B------:R-:W-:Y:S01]  /*6dd0*/  HFMA2.MMA R11, -RZ, RZ, 0, 1.847743988037109375e-06 ;  /* 0x0000001fff0b7435 */ /* 0x000fe200000001ff */
[----:B------:R-:W-:Y:S02]  /*6de0*/  MOV R6, 0x10 ;  /* 0x0000001000067802 */ /* 0x000fe40000000f00 */
[----:B------:R-:W-:-:S08]  /*6df0*/  MOV R5, 0xffffffff ;  /* 0xffffffff00057802 */ /* 0x000fd00000000f00 */
[----:B------:R-:W-:Y:S05]  /*6e00*/  WARPSYNC.COLLECTIVE R5, `(.L_x_7189) ;  /* 0x0000000005087348 */ /* 0x000fea0003c00000 */
[----:B------:R0:W1:Y:S02]  /*6e10*/  SHFL.DOWN P0, R9, R0, R6, R11 ;  /* 0x0800000600097389 */ /* 0x000064000000000b */
[----:B01----:R-:W-:Y:S01]  /*6e20*/  ENDCOLLECTIVE ;  /* 0x000000000000791b */ /* 0x003fe20003800000 */
.L_x_7189:
[----:B------:R-:W-:Y:S01]  /*6e30*/  HFMA2.MMA R6, -RZ, RZ, 0, 4.76837158203125e-07 ;  /* 0x00000008ff067435 */ /* 0x000fe200000001ff */
[----:B------:R-:W-:-:S04]  /*6e40*/  MOV R3, R9 ;  /* 0x0000000900037202 */ /* 0x000fc80000000f00 */
[----:B------:R-:W-:-:S04]  /*6e50*/  FMNMX R3, R3, R0, !PT ;  /* 0x0000000003037209 */ /* 0x000fc80007800000 */
[----:B------:R-:W-:-:S07]  /*6e60*/  MOV R0, R3 ;  /* 0x0000000300007202 */ /* 0x000fce0000000f00 */
[----:B------:R-:W-:Y:S05]  /*6e70*/  WARPSYNC.COLLECTIVE R5, `(.L_x_7190) ;  /* 0x0000000005087348 */ /* 0x000fea0003c00000 */
[----:B------:R0:W1:Y:S02]  /*6e80*/  SHFL.DOWN P0, R9, R0, R6, R11 ;  /* 0x0800000600097389 */ /* 0x000064000000000b */
[----:B01----:R-:W-:Y:S01]  /*6e90*/  ENDCOLLECTIVE ;  /* 0x000000000000791b */ /* 0x003fe20003800000 */
.L_x_7190:
[----:B------:R-:W-:Y:S01]  /*6ea0*/  HFMA2.MMA R6, -RZ, RZ, 0, 2.384185791015625e-07 ;  /* 0x00000004ff067435 */ /* 0x000fe200000001ff */
[----:B------:R-:W-:-:S04]  /*6eb0*/  MOV R2, R9 ;  /* 0x0000000900027202 */ /* 0x000fc80000000f00 */
[----:B------:R-:W-:-:S04]  /*6ec0*/  FMNMX R2, R3, R2, !PT ;  /* 0x0000000203027209 */ /* 0x000fc80007800000 */
[----:B------:R-:W-:-:S07]  /*6ed0*/  MOV R0, R2 ;  /* 0x0000000200007202 */ /* 0x000fce0000000f00 */
[----:B------:R-:W-:Y:S05]  /*6ee0*/  WARPSYNC.COLLECTIVE R5, `(.L_x_7191) ;  /* 0x0000000005087348 */ /* 0x000fea0003c00000 */
[----:B------:R0:W1:Y:S02]  /*6ef0*/  SHFL.DOWN P0, R9, R0, R6, R11 ;  /* 0x0800000600097389 */ /* 0x000064000000000b */
[----:B01----:R-:W-:Y:S01]  /*6f00*/  ENDCOLLECTIVE ;  /* 0x000000000000791b */ /* 0x003fe20003800000 */
.L_x_7191:
[----:B------:R-:W-:Y:S01]  /*6f10*/  HFMA2.MMA R6, -RZ, RZ, 0, 1.1920928955078125e-07 ;  /* 0x00000002ff067435 */ /* 0x000fe200000001ff */
[----:B------:R-:W-:-:S04]  /*6f20*/  MOV R7, R9 ;  /* 0x0000000900077202 */ /* 0x000fc80000000f00 */
[----:B------:R-:W-:-:S04]  /*6f30*/  FMNMX R7, R2, R7, !PT ;  /* 0x0000000702077209 */ /* 0x000fc80007800000 */
[----:B------:R-:W-:-:S07]  /*6f40*/  MOV R0, R7 ;  /* 0x0000000700007202 */ /* 0x000fce0000000f00 */
[----:B------:R-:W-:Y:S05]  /*6f50*/  WARPSYNC.COLLECTIVE R5, `(.L_x_7192) ;  /* 0x0000000005087348 */ /* 0x000fea0003c00000 */
[----:B------:R0:W1:Y:S02]  /*6f60*/  SHFL.DOWN P0, R9, R0, R6, R11 ;  /* 0x0800000600097389 */ /* 0x000064000000000b */
[----:B01----:R-:W-:Y:S01]  /*6f70*/  ENDCOLLECTIVE ;  /* 0x000000000000791b */ /* 0x003fe20003800000 */
.L_x_7192:
[----:B------:R-:W-:Y:S01]  /*6f80*/  HFMA2.MMA R6, -RZ, RZ, 0, 5.9604644775390625e-08 ;  /* 0x00000001ff067435 */ /* 0x000fe200000001ff */
[----:B------:R-:W-:-:S04]  /*6f90*/  MOV R4, R9 ;  /* 0x0000000900047202 */ /* 0x000fc80000000f00 */
[----:B------:R-:W-:-:S04]  /*6fa0*/  FMNMX R4, R7, R4, !PT ;  /* 0x0000000407047209 */ /* 0x000fc80007800000 */
[----:B------:R-:W-:-:S07]  /*6fb0*/  MOV R0, R4 ;  /* 0x0000000400007202 */ /* 0x000fce0000000f00 */
[----:B------:R-:W-:Y:S05]  /*6fc0*/  WARPSYNC.COLLECTIVE R5, `(.L_x_7193) ;  /* 0x0000000005087348 */ /* 0x000fea0003c00000 */
[----:B------:R0:W1:Y:S02]  /*6fd0*/  SHFL.DOWN P0, R9, R0, R6, R11 ;  /* 0x0800000600097389 */ /* 0x000064000000000b */
[----:B01----:R-:W-:Y:S01]  /*6fe0*/  ENDCOLLECTIVE ;  /* 0x000000000000791b */ /* 0x003fe20003800000 */
.L_x_7193:
[----:B------:R-:W-:Y:S05]  /*6ff0*/  BRA `(.L_x_7194) ;  /* 0xffffffe800f87947 */ /* 0x000fea000383ffff */
.L_x_7174:
[----:B------:R-:W-:Y:S01]  /*7000*/  HFMA2.MMA R11, -RZ, RZ, 0, 1.847743988037109375e-06 ;  /* 0x0000001fff0b7435 */ /* 0x000fe200000001ff */
[----:B------:R-:W-:Y:S02]  /*7010*/  MOV R6, 0x2 ;  /* 0x0000000200067802 */ /* 0x000fe40000000f00 */
[----:B------:R-:W-:-:S08]  /*7020*/  MOV R5, 0xffffffff ;  /* 0xffffffff00057802 */ /* 0x000fd00000000f00 */
[----:B012---:R-:W-:Y:S05]  /*7030*/  WARPSYNC.COLLECTIVE R5, `(.L_x_7195) ;  /* 0x0000000005087348 */ /* 0x007fea0003c00000 */
[----:B--2---:R2:W3:Y:S02]  /*7040*/  SHFL.DOWN P0, R9, R0, R6, R11 ;  /* 0x0800000600097389 */ /* 0x0044e4000000000b */
[----:B0123--:R-:W-:Y:S01]  /*7050*/  ENDCOLLECTIVE ;  /* 0x000000000000791b */ /* 0x00ffe20003800000 */
.L_x_7195:
[----:B------:R-:W-:Y:S01]  /*7060*/  HFMA2.MMA R6, -RZ, RZ, 0, 5.9604644775390625e-08 ;  /* 0x00000001ff067435 */ /* 0x000fe200000001ff */
[----:B------:R-:W-:-:S04]  /*7070*/  MOV R3, R9 ;  /* 0x0000000900037202 */ /* 0x000fc80000000f00 */
[----:B------:R-:W-:-:S04]  /*7080*/  FMNMX R3, R3, R0, !PT ;  /* 0x0000000003037209 */ /* 0x000fc80007800000 */
[----:B------:R-:W-:-:S07]  /*7090*/  MOV R0, R3 ;  /* 0x0000000300007202 */ /* 0x000fce0000000f00 */
[----:B------:R-:W-:Y:S05]  /*70a0*/  WARPSYNC.COLLECTIVE R5, `(.L_x_7196) ;  /* 0x0000000005087348 */ /* 0x000fea0003c00000 */
[----:B------:R0:W1:Y:S02]  /*70b0*/  SHFL.DOWN P0, R9, R0, R6, R11 ;  /* 0x0800000600097389 */ /* 0x000064000000000b */
[----:B01----:R-:W-:Y:S01]  /*70c0*/  ENDCOLLECTIVE ;  /* 0x000000000000791b */ /* 0x003fe20003800000 */
.L_x_7196:
[----:B------:R-:W-:Y:S01]  /*70d0*/  MOV R2, R9 ;  /* 0x0000000900027202 */ /* 0x000fe20000000f00 */
[----:B------:R-:W-:Y:S06]  /*70e0*/  BRA `(.L_x_7197) ;  /* 0xffffffec00387947 */ /* 0x000fec000383ffff */
        .weak           $__internal_75_$__cuda_sm20_rcp_rn_f32_slowpath
        .type           $__internal_75_$__cuda_sm20_rcp_rn_f32_slowpath,@function
        .size           $__internal_75_$__cuda_sm20_rcp_rn_f32_slowpath,(.L_x_14411 - $__internal_75_$__cuda_sm20_rcp_rn_f32_slowpath)
$__internal_75_$__cuda_sm20_rcp_rn_f32_slowpath:
        /* <DEDUP_REMOVED lines=15> */
.L_x_7199:
        /* <DEDUP_REMOVED lines=15> */
[----:B------:R-:W-:Y:S01]  /*72d0*/  IADD3 R243, -R242, RZ, RZ ;  /* 0x000000fff2f37210 */ /* 0x000fe20007ffe1ff */
[----:B------:R-:W-:Y:S01]  /*72e0*/  HFMA2.MMA R242, -RZ, RZ, 0, 1.78813934326171875e-07 ;  /* 0x00000003fff27435 */ /* 0x000fe200000001ff */
[----:B------:R-:W-:-:S02]  /*72f0*/  SHF.R.U32.HI R240, RZ, R240, R241 ;  /* 0x000000f0fff07219 */ /* 0x000fc400000116f1 */
[----:B------:R-:W-:-:S07]  /*7300*/  LOP3.LUT P1, RZ, R243, R252, R241, 0xf8, !PT ;  /* 0x000000fcf3ff7212 */ /* 0x000fce000782f8f1 */
        /* <DEDUP_REMOVED lines=14> */
.L_x_7201:
[----:B------:R-:W0:Y:S02]  /*73f0*/  MUFU.RCP R4, R4 ;  /* 0x0000000400047308 */ /* 0x000e240000001000 */
.L_x_7200:
[----:B------:R-:W-:Y:S05]  /*7400*/  BSYNC B1 ;  /* 0x0000000000017941 */ /* 0x000fea0003800000 */
.L_x_7198:
[----:B------:R-:W-:Y:S01]  /*7410*/  HFMA2.MMA R241, -RZ, RZ, 0, 0 ;  /* 0x00000000fff17435 */ /* 0x000fe200000001ff */
[----:B------:R-:W-:-:S05]  /*7420*/  MOV R240, R6 ;  /* 0x0000000600f07202 */ /* 0x000fca0000000f00 */
[----:B0-----:R-:W-:Y:S05]  /*7430*/  RET.REL.NODEC R240 `(_ZN18transformer_engine13normalization19ln_fwd_tuned_kernelINS0_13Kernel_traitsIff13__nv_bfloat16fjLj20480ELj2ELj1ELj4ELj16ENS0_18Kernel_traits_baseILj20480EffS3_fjLj128EEEEEEEvNS0_19ForwardKernelParamsE) ;  /* 0xffffff88f0f07950 */ /* 0x001fea0003c3ffff */
.L_x_7202:
        /* <DEDUP_REMOVED lines=12> */
.L_x_14411:


//--------------------- .text._ZN18transformer_engine13normalization19ln_fwd_tuned_kernelINS0_13Kernel_traitsI13__nv_bfloat16S3_S3_fjLj20480ELj2ELj1ELj4ELj16ENS0_18Kernel_traits_baseILj20480ES3_S3_S3_fjLj128EEEEEEEvNS0_19ForwardKernelParamsE --------------------------
	.section	.text._ZN18transformer_engine13normalization19ln_fwd_tuned_kernelINS0_13Kernel_traitsI13__nv_bfloat16S3_S3_fjLj20480ELj2ELj1ELj4ELj16ENS0_18Kernel_traits_baseILj20480ES3_S3_S3_fjLj128EEEEEEEvNS0_19ForwardKernelParamsE,"ax",@progbits
	.align	128
        .global         _ZN18transformer_engine13normalization19ln_fwd_tuned_kernelINS0_13Kernel_traitsI13__nv_bfloat16S3_S3_fjLj20480ELj2ELj1ELj4ELj16ENS0_18Kernel_traits_baseILj20480ES3_S3_S3_fjLj128EEEEEEEvNS0_19ForwardKernelParamsE
        .type           _ZN18transformer_engine13normalization19ln_fwd_tuned_kernelINS0_13Kernel_traitsI13__nv_bfloat16S3_S3_fjLj20480ELj2ELj1ELj4ELj16ENS0_18Kernel_traits_baseILj20480ES3_S3_S3_fjLj128EEEEEEEvNS0_19ForwardKernelParamsE,@function
        .size           _ZN18transformer_engine13normalization19ln_fwd_tuned_kernelINS0_13Kernel_traitsI13__nv_bfloat16S3_S3_fjLj20480ELj2ELj1ELj4ELj16ENS0_18Kernel_traits_baseILj20480ES3_S3_S3_fjLj128EEEEEEEvNS0_19ForwardKernelParamsE,(.L_x_14412 - _ZN18transformer_engine13normalization19ln_fwd_tuned_kernelINS0_13Kernel_traitsI13__nv_bfloat16S3_S3_fjLj20480ELj2ELj1ELj4ELj16ENS0_18Kernel_traits_baseILj20480ES3_S3_S3_fjLj128EEEEEEEvNS0_19ForwardKernelParamsE)
        .other          _ZN18transformer_engine13normalization19ln_fwd_tuned_kernelINS0_13Kernel_traitsI13__nv_bfloat16S3_S3_fjLj20480ELj2ELj1ELj4ELj16ENS0_18Kernel_traits_baseILj20480ES3_S3_S3_fjLj128EEEEEEEvNS0_19ForwardKernelParamsE,@"STO_CUDA_ENTRY STV_DEFAULT"
_ZN18transformer_engine13normalization19ln_fwd_tuned_kernelINS0_13Kernel_traitsI13__nv_bfloat16S3_S3_fjLj20480ELj2ELj1ELj4ELj16ENS0_18Kernel_traits_baseILj20480ES3_S3_S3_fjLj128EEEEEEEvNS0_19ForwardKernelParamsE:
.text._ZN18transformer_engine13normalization19ln_fwd_tuned_kernelINS0_13Kernel_traitsI13__nv_bfloat16S3_S3_fjLj20480ELj2ELj1ELj4ELj16ENS0_18Kernel_traits_baseILj20480ES3_S3_S3_fjLj128EEEEEEEvNS0_19ForwardKernelParamsE:
        /* <DEDUP_REMOVED lines=48> */
.L_x_7216:
[----:B0-----:R-:W0:Y:S01]  /*0300*/  LDC.64 R80, c[0x0][0x220] ;  /* 0x00008800ff507b82 */ /* 0x001e220000000a00 */
        /* <DEDUP_REMOVED lines=53> */
[C---:B---3--:R-:W-:Y:S02]  /*0660*/  PRMT R148, R132.reuse, 0x7632, R148 ;  /* 0x0000763284947816 */ /* 0x048fe40000000094 */
        /* <DEDUP_REMOVED lines=17> */
[C---:B----4-:R-:W-:Y:S02]  /*0780*/  PRMT R134, R128.reuse, 0x7632, R134 ;  /* 0x0000763280867816 */ /* 0x050fe40000000086 */
[----:B------:R-:W-:Y:S01]  /*0790*/  SHF.L.U32 R136, R128, 0x10, RZ ;  /* 0x0000001080887819 */ /* 0x000fe200000006ff */
[----:B------:R-:W-:Y:S01]  /*07a0*/  FADD R137, R142, R137 ;  /* 0x000000898e897221 */ /* 0x000fe20000000000 */
[----:B------:R-:W-:Y:S02]  /*07b0*/  SHF.L.U32 R134, R134, 0x10, RZ ;  /* 0x0000001086867819 */ /* 0x000fe400000006ff */
[----:B------:R-:W-:Y:S01]  /*07c0*/  PRMT R139, R129, 0x7632, R139 ;  /* 0x00007632818b7816 */ /* 0x000fe2000000008b */
        /* <DEDUP_REMOVED lines=120> */
[--C-:B------:R-:W-:Y:S01]  /*0f50*/  FADD R2, R217, R0.reuse ;  /* 0x00000000d9027221 */ /* 0x100fe20000000000 */
[----:B------:R-:W-:Y:S02]  /*0f60*/  PRMT R0, R107, 0x7632, R0 ;  /* 0x000076326b007816 */ /* 0x000fe40000000000 */
        /* <DEDUP_REMOVED lines=15> */
[----:B------:R-:W-:Y:S01]  /*1060*/  SHF.R.U32.HI R100, RZ, 0x5, R94 ;  /* 0x00000005ff647819 */ /* 0x000fe2000001165e */
[----:B------:R-:W-:Y:S01]  /*1070*/  FADD R2, R117, R2 ;  /* 0x0000000275027221 */ /* 0x000fe20000000000 */
[----:B------:R-:W-:Y:S02]  /*1080*/  SHF.L.U32 R183, R183, 0x10, RZ ;  /* 0x00000010b7b77819 */ /* 0x000fe400000006ff */
[----:B------:R-:W-:Y:S01]  /*1090*/  LOP3.LUT R81, R100, 0x7fffffc, RZ, 0xc0, !PT ;  /* 0x07fffffc64517812 */ /* 0x000fe200078ec0ff */
[----:B------:R-:W-:-:S03]  /*10a0*/  FADD R2, R111, R2 ;  /* 0x000000026f027221 */ /* 0x000fc60000000000 */
[----:B------:R-:W-:Y:S01]  /*10b0*/  @!P0 IADD3 R81, R81, 0x4, RZ ;  /* 0x0000000451518810 */ /* 0x000fe20007ffe0ff */
        /* <DEDUP_REMOVED lines=201> */
.L_x_7235:
        /* <DEDUP_REMOVED lines=15> */
[----:B0-----:R-:W-:Y:S02]  /*1e40*/  @!P0 IADD3 R80, R92, R81, RZ ;  /* 0x000000515c508210 */ /* 0x001fe40007ffe0ff */
[----:B---3--:R-:W-:Y:S02]  /*1e50*/  @!P0 LEA R85, R85, R84, 0x18 ;  /* 0x0000005455558211 */ /* 0x008fe400078ec0ff */
[----:B------:R-:W-:Y:S02]  /*1e60*/  @!P1 STS.64 [R2], R82 ;  /* 0x0000005202009388 */ /* 0x000fe40000000a00 */
        /* <DEDUP_REMOVED lines=16> */
[----:B012--5:R-:W-:Y:S05]  /*1f70*/  CALL.REL.NOINC `($__internal_76_$__cuda_sm20_rcp_rn_f32_slowpath) ;  /* 0x0000005000447944 */ /* 0x027fea0003c00000 */
[----:B------:R-:W-:Y:S05]  /*1f80*/  BRA `(.L_x_7207) ;  /* 0x0000000000107947 */ /* 0x000fea0003800000 */
.L_x_7206:
[----:B------:R-:W3:Y:S02]  /*1f90*/  MUFU.RCP R83, R84 ;  /* 0x0000005400537308 */ /* 0x000ee40000001000 */
[----:B---3--:R-:W-:-:S04]  /*1fa0*/  FFMA R0, R84, R83, -1 ;  /* 0xbf80000054007423 */ /* 0x008fc80000000053 */
[----:B------:R-:W-:-:S04]  /*1fb0*/  FADD.FTZ R0, -R0, -RZ ;  /* 0x800000ff00007221 */ /* 0x000fc80000010100 */
[----:B------:R-:W-:-:S07]  /*1fc0*/  FFMA R0, R83, R0, R83 ;  /* 0x0000000053007223 */ /* 0x000fce0000000053 */
.L_x_7207:
[----:B------:R-:W-:Y:S05]  /*1fd0*/  BSYNC B0 ;  /* 0x0000000000007941 */ /* 0x000fea0003800000 */
.L_x_7205:
        /* <DEDUP_REMOVED lines=20> */
[----:B-----5:R-:W-:Y:S05]  /*2120*/  CALL.REL.NOINC `($__internal_76_$__cuda_sm20_rcp_rn_f32_slowpath) ;  /* 0x0000004c00d87944 */ /* 0x020fea0003c00000 */
[----:B------:R-:W-:Y:S05]  /*2130*/  BRA `(.L_x_7210) ;  /* 0x0000000000107947 */ /* 0x000fea0003800000 */
.L_x_7209:
[----:B------:R-:W0:Y:S02]  /*2140*/  MUFU.RCP R0, R83 ;  /* 0x0000005300007308 */ /* 0x000e240000001000 */
[----:B0-----:R-:W-:-:S04]  /*2150*/  FFMA R2, R83, R0, -1 ;  /* 0xbf80000053027423 */ /* 0x001fc80000000000 */
[----:B------:R-:W-:-:S04]  /*2160*/  FADD.FTZ R81, -R2, -RZ ;  /* 0x800000ff02517221 */ /* 0x000fc80000010100 */
[----:B------:R-:W-:-:S07]  /*2170*/  FFMA R0, R0, R81, R0 ;  /* 0x0000005100007223 */ /* 0x000fce0000000000 */
.L_x_7210:
[----:B------:R-:W-:Y:S05]  /*2180*/  BSYNC B0 ;  /* 0x0000000000007941 */ /* 0x000fea0003800000 */
.L_x_7208:
[----:B------:R-:W0:Y:S01]  /*2190*/  LDC R103, c[0x0][0x210] ;  /* 0x00008400ff677b82 */ /* 0x000e220000000800 */
[----:B------:R-:W-:Y:S01]  /*21a0*/  FADD R2, R85, -R102 ;  /* 0x8000006655027221 */ /* 0x000fe20000000000 */
[----:B------:R-:W-:Y:S01]  /*21b0*/  FMUL R83, R105, R102 ;  /* 0x0000006669537220 */ /* 0x000fe20000400000 */
[----:B------:R-:W-:Y:S02]  /*21c0*/  LOP3.LUT R104, R88, 0x1, RZ, 0xc0, !PT ;  /* 0x0000000158687812 */ /* 0x000fe400078ec0ff */
[----:B------:R-:W-:Y:S01]  /*21d0*/  FMUL R81, R2, R2 ;  /* 0x0000000202517220 */ /* 0x000fe20000400000 */
[----:B------:R-:W-:Y:S01]  /*21e0*/  FFMA R85, R84, R85, R83 ;  /* 0x0000005554557223 */ /* 0x000fe20000000053 */
[----:B------:R-:W-:Y:S01]  /*21f0*/  IADD3 R101, -R104, RZ, RZ ;  /* 0x000000ff68657210 */ /* 0x000fe20007ffe1ff */
[----:B------:R-:W1:Y:S01]  /*2200*/  @!P3 LDC.64 R86, c[0x0][0x240] ;  /* 0x00009000ff56bb82 */ /* 0x000e620000000a00 */
[----:B------:R-:W-:Y:S01]  /*2210*/  FMUL R2, R84, R81 ;  /* 0x0000005154027220 */ /* 0x000fe20000400000 */
[----:B------:R-:W-:Y:S01]  /*2220*/  FADD R81, R80, R131 ;  /* 0x0000008350517221 */ /* 0x000fe20000000000 */
[----:B------:R-:W-:Y:S01]  /*2230*/  FMUL R84, R85, R0 ;  /* 0x0000000055547220 */ /* 0x000fe20000400000 */
[----:B------:R-:W-:Y:S01]  /*2240*/  ISETP.GT.U32.AND P0, PT, R92, 0x1, PT ;  /* 0x000000015c00780c */ /* 0x000fe20003f04070 */
[----:B------:R-:W-:-:S04]  /*2250*/  FMUL R2, R105, R2 ;  /* 0x0000000269027220 */ /* 0x000fc80000400000 */
[----:B------:R-:W-:Y:S01]  /*2260*/  FFMA R2, R2, R0, R81 ;  /* 0x0000000002027223 */ /* 0x000fe20000000051 */
[----:B------:R-:W-:Y:S01]  /*2270*/  SHFL.IDX PT, R84, R84, RZ, 0x1f ;  /* 0x00001fff54547589 */ /* 0x000fe200000e0000 */
[----:B------:R-:W-:-:S03]  /*2280*/  LEA.HI R81, R94, R91, RZ, 0x19 ;  /* 0x0000005b5e517211 */ /* 0x000fc600078fc8ff */
[----:B------:R-:W2:Y:S01]  /*2290*/  SHFL.IDX PT, R85, R2, RZ, 0x1f ;  /* 0x00001fff02557589 */ /* 0x000ea200000e0000 */
[----:B0-----:R-:W-:Y:S02]  /*22a0*/  SHF.L.U32 R80, R103, 0x1, RZ ;  /* 0x0000000167507819 */ /* 0x001fe400000006ff */
[----:B------:R-:W0:Y:S02]  /*22b0*/  @!P0 LDC.64 R82, c[0x0][0x240] ;  /* 0x00009000ff528b82 */ /* 0x000e240000000a00 */
[----:B------:R-:W-:-:S04]  /*22c0*/  LOP3.LUT R80, R101, R80, RZ, 0xc0, !PT ;  /* 0x0000005065507212 */ /* 0x000fc800078ec0ff */
[----:B------:R-:W-:-:S04]  /*22d0*/  LEA R80, P1, R81, R80, 0x1 ;  /* 0x0000005051507211 */ /* 0x000fc800078208ff */
[----:B------:R-:W-:Y:S02]  /*22e0*/  @!P3 IADD3 R81, P2, R93, R80, RZ ;  /* 0x000000505d51b210 */ /* 0x000fe40007f5e0ff */
[----:B------:R-:W-:Y:S02]  /*22f0*/  IADD3.X R101, RZ, RZ, RZ, P1, !PT ;  /* 0x000000ffff657210 */ /* 0x000fe40000ffe4ff */
[C---:B-1----:R-:W-:Y:S02]  /*2300*/  @!P3 LEA R86, P1, R81.reuse, R86, 0x3 ;  /* 0x000000565156b211 */ /* 0x042fe400078218ff */
[----:B------:R-:W-:Y:S02]  /*2310*/  @!P3 IADD3.X R102, RZ, R101, RZ, P2, !PT ;  /* 0x00000065ff66b210 */ /* 0x000fe400017fe4ff */
[----:B------:R-:W-:Y:S02]  /*2320*/  ISETP.NE.AND P2, PT, R94, RZ, PT ;  /* 0x000000ff5e00720c */ /* 0x000fe40003f45270 */
[----:B------:R-:W-:Y:S01]  /*2330*/  @!P3 LEA.HI.X R87, R81, R87, R102, 0x3, P1 ;  /* 0x000000575157b211 */ /* 0x000fe200008f1c66 */
[----:B------:R-:W-:Y:S01]  /*2340*/  HFMA2.MMA R81, -RZ, RZ, 0, 0 ;  /* 0x00000000ff517435 */ /* 0x000fe200000001ff */
[----:B------:R-:W-:-:S02]  /*2350*/  @!P0 IADD3 R0, P4, R92, R80, RZ ;  /* 0x000000505c008210 */ /* 0x000fc40007f9e0ff */
[----:B------:R-:W-:Y:S01]  /*2360*/  ISETP.NE.AND P1, PT, R104, RZ, PT ;  /* 0x000000ff6800720c */ /* 0x000fe20003f25270 */
[----:B--2---:R1:W-:Y:S01]  /*2370*/  @!P3 STG.E.64 desc[UR4][R86.64], R84 ;  /* 0x000000545600b986 */ /* 0x0043e2000c101b04 */
[----:B------:R-:W-:Y:S02]  /*2380*/  @!P0 IADD3.X R80, RZ, R101, RZ, P4, !PT ;  /* 0x00000065ff508210 */ /* 0x000fe400027fe4ff */
[----:B0-----:R-:W-:-:S04]  /*2390*/  @!P0 LEA R82, P4, R0, R82, 0x3 ;  /* 0x0000005200528211 */ /* 0x001fc800078818ff */
[----:B------:R-:W-:Y:S01]  /*23a0*/  @!P0 LEA.HI.X R83, R0, R83, R80, 0x3, P4 ;  /* 0x0000005300538211 */ /* 0x000fe200020f1c50 */
[----:B-1----:R-:W-:Y:S08]  /*23b0*/  @P2 BRA `(.L_x_7211) ;  /* 0x00000000004c2947 */ /* 0x002ff00003800000 */
[----:B------:R-:W-:Y:S01]  /*23c0*/  SEL R0, R103, RZ, P1 ;  /* 0x000000ff67007207 */ /* 0x000fe20000800000 */
        /* <DEDUP_REMOVED lines=13> */
.L_x_7212:
[----:B------:R-:W2:Y:S04]  /*24a0*/  LDG.E.STRONG.GPU R0, desc[UR4][R84.64] ;  /* 0x0000000454007981 */ /* 0x000ea8000c1ef900 */
[----:B--2---:R-:W-:Y:S01]  /*24b0*/  CCTL.IVALL ;  /* 0x00000000ff00798f */ /* 0x004fe20002000000 */
[----:B------:R-:W-:Y:S05]  /*24c0*/  YIELD ;  /* 0x0000000000007946 */ /* 0x000fea0003800000 */
[----:B------:R-:W-:-:S13]  /*24d0*/  ISETP.NE.AND P1, PT, R0, R101, PT ;  /* 0x000000650000720c */ /* 0x000fda0003f25270 */
[----:B------:R-:W-:Y:S05]  /*24e0*/  @P1 BRA `(.L_x_7212) ;  /* 0xfffffffc00ec1947 */ /* 0x000fea000383ffff */
.L_x_7211:
        /* <DEDUP_REMOVED lines=19> */
[----:B012--5:R-:W-:Y:S05]  /*2620*/  CALL.REL.NOINC `($__internal_76_$__cuda_sm20_rcp_rn_f32_slowpath) ;  /* 0x0000004800987944 */ /* 0x027fea0003c00000 */
[----:B------:R-:W-:Y:S05]  /*2630*/  BRA `(.L_x_7215) ;  /* 0x0000000000107947 */ /* 0x000fea0003800000 */
.L_x_7214:
[----:B------:R-:W3:Y:S02]  /*2640*/  MUFU.RCP R0, R101 ;  /* 0x0000006500007308 */ /* 0x000ee40000001000 */
[----:B---3--:R-:W-:-:S04]  /*2650*/  FFMA R2, R101, R0, -1 ;  /* 0xbf80000065027423 */ /* 0x008fc80000000000 */
[----:B------:R-:W-:-:S04]  /*2660*/  FADD.FTZ R83, -R2, -RZ ;  /* 0x800000ff02537221 */ /* 0x000fc80000010100 */
[----:B------:R-:W-:-:S07]  /*2670*/  FFMA R0, R0, R83, R0 ;  /* 0x0000005300007223 */ /* 0x000fce0000000000 */
.L_x_7215:
[----:B------:R-:W-:Y:S05]  /*2680*/  BSYNC B0 ;  /* 0x0000000000007941 */ /* 0x000fea0003800000 */
.L_x_7213:
[----:B-1----:R-:W-:Y:S01]  /*2690*/  FADD R2, -R103, R80 ;  /* 0x0000005067027221 */ /* 0x002fe20000000100 */
[----:B0-2---:R-:W-:Y:S01]  /*26a0*/  FADD R81, R102, R81 ;  /* 0x0000005166517221 */ /* 0x005fe20000000000 */
[----:B------:R-:W-:Y:S01]  /*26b0*/  FMUL R82, R84, R103 ;  /* 0x0000006754527220 */ /* 0x000fe20000400000 */
[----:B------:R-:W-:Y:S01]  /*26c0*/  ULDC.U8 UR6, c[0x0][0x250] ;  /* 0x0000940000067ab9 */ /* 0x000fe20000000000 */
[----:B------:R-:W-:Y:S01]  /*26d0*/  FMUL R2, R2, R2 ;  /* 0x0000000202027220 */ /* 0x000fe20000400000 */
[----:B------:R-:W-:Y:S01]  /*26e0*/  ISETP.NE.AND P1, PT, RZ, UR6, PT ;  /* 0x00000006ff007c0c */ /* 0x000fe2000bf25270 */
[----:B------:R-:W-:Y:S01]  /*26f0*/  ULDC.64 UR6, c[0x0][0x288] ;  /* 0x0000a20000067ab9 */ /* 0x000fe20000000a00 */
[----:B-----5:R-:W-:Y:S01]  /*2700*/  PRMT R83, R40, 0x7632, R83 ;  /* 0x0000763228537816 */ /* 0x020fe20000000053 */
[----:B------:R-:W-:Y:S01]  /*2710*/  FMUL R2, R2, R85 ;  /* 0x0000005502027220 */ /* 0x000fe20000400000 */
[----:B------:R-:W-:Y:S01]  /*2720*/  FFMA R85, R85, R80, R82 ;  /* 0x0000005055557223 */ /* 0x000fe20000000052 */
[----:B------:R-:W-:-:S02]  /*2730*/  PRMT R80, R120, 0x7632, R80 ;  /* 0x0000763278507816 */ /* 0x000fc40000000050 */
[----:B------:R-:W-:Y:S01]  /*2740*/  FMUL R2, R84, R2 ;  /* 0x0000000254027220 */ /* 0x000fe20000400000 */
[-C--:B------:R-:W-:Y:S01]  /*2750*/  FMUL R84, R85, R0.reuse ;  /* 0x0000000055547220 */ /* 0x080fe20000400000 */
[----:B------:R-:W-:Y:S02]  /*2760*/  SHF.L.U32 R80, R80, 0x10, RZ ;  /* 0x0000001050507819 */ /* 0x000fe400000006ff */
[----:B------:R-:W-:Y:S01]  /*2770*/  FFMA R2, R2, R0, R81 ;  /* 0x0000000002027223 */ /* 0x000fe20000000051 */
[----:B------:R-:W-:Y:S01]  /*2780*/  SHF.L.U32 R0, R120, 0x10, RZ ;  /* 0x0000001078007819 */ /* 0x000fe200000006ff */
[----:B------:R-:W0:Y:S01]  /*2790*/  LDC R81, c[0x0][0x268] ;  /* 0x00009a00ff517b82 */ /* 0x000e220000000800 */
[----:B------:R-:W1:Y:S01]  /*27a0*/  SHFL.IDX PT, R84, R84, RZ, 0x1f ;  /* 0x00001fff54547589 */ /* 0x000e6200000e0000 */
[----:B------:R-:W-:Y:S01]  /*27b0*/  SHF.L.U32 R86, R83, 0x10, RZ ;  /* 0x0000001053567819 */ /* 0x000fe200000006ff */
[----:B------:R-:W-:Y:S01]  /*27c0*/  @P1 FADD R80, R80, 1 ;  /* 0x3f80000050501421 */ /* 0x000fe20000000000 */
[----:B------:R-:W-:Y:S01]  /*27d0*/  @P1 FADD R0, R0, 1 ;  /* 0x3f80000000001421 */ /* 0x000fe20000000000 */
[----:B------:R-:W0:Y:S01]  /*27e0*/  SHFL.IDX PT, R2, R2, RZ, 0x1f ;  /* 0x00001fff02027589 */ /* 0x000e2200000e0000 */
[----:B------:R-:W-:-:S02]  /*27f0*/  SHF.L.U32 R100, R122, 0x10, RZ ;  /* 0x000000107a647819 */ /* 0x000fc400000006ff */
[----:B------:R-:W-:Y:S02]  /*2800*/  PRMT R83, R122, 0x7632, R83 ;  /* 0x000076327a537816 */ /* 0x000fe40000000053 */
[----:B------:R-:W-:Y:S01]  /*2810*/  SHF.L.U32 R102, R42, 0x10, RZ ;  /* 0x000000102a667819 */ /* 0x000fe200000006ff */
[----:B------:R-:W-:Y:S01]  /*2820*/  @P1 FADD R100, R100, 1 ;  /* 0x3f80000064641421 */ /* 0x000fe20000000000 */
[----:B------:R-:W-:Y:S02]  /*2830*/  PRMT R85, R42, 0x7632, R85 ;  /* 0x000076322a557816 */ /* 0x000fe40000000055 */
[----:B------:R-:W-:Y:S02]  /*2840*/  SHF.L.U32 R104, R83, 0x10, RZ ;  /* 0x0000001053687819 */ /* 0x000fe400000006ff */
[----:B------:R-:W-:Y:S02]  /*2850*/  SHF.L.U32 R106, R85, 0x10, RZ ;  /* 0x00000010556a7819 */ /* 0x000fe400000006ff */
[----:B------:R-:W-:Y:S01]  /*2860*/  PRMT R83, R4, 0x7632, R83 ;  /* 0x0000763204537816 */ /* 0x000fe20000000053 */
[----:B------:R-:W-:Y:S01]  /*2870*/  @P1 FADD R104, R104, 1 ;  /* 0x3f80000068681421 */ /* 0x000fe20000000000 */
[----:B------:R-:W-:-:S02]  /*2880*/  PRMT R85, R44, 0x7632, R85 ;  /* 0x000076322c557816 */ /* 0x000fc40000000055 */
[----:B------:R-:W-:Y:S02]  /*2890*/  PRMT R87, R46, 0x7632, R87 ;  /* 0x000076322e577816 */ /* 0x000fe40000000057 */
[----:B------:R-:W-:Y:S01]  /*28a0*/  PRMT R103, R48, 0x7632, R103 ;  /* 0x0000763230677816 */ /* 0x000fe20000000067 */
[--C-:B-1----:R-:W-:Y:S01]  /*28b0*/  FADD R155, R155, -R84.reuse ;  /* 0x800000549b9b7221 */ /* 0x102fe20000000000 */
[--C-:B------:R-:W-:Y:S01]  /*28c0*/  FADD R141, R141, -R84.reuse ;  /* 0x800000548d8d7221 */ /* 0x100fe20000000000 */
[--C-:B------:R-:W-:Y:S01]  /*28d0*/  FADD R143, R143, -R84.reuse ;  /* 0x800000548f8f7221 */ /* 0x100fe20000000000 */
[--C-:B------:R-:W-:Y:S01]  /*28e0*/  FADD R157, R157, -R84.reuse ;  /* 0x800000549d9d7221 */ /* 0x100fe20000000000 */
[----:B0-----:R-:W-:Y:S01]  /*28f0*/  FFMA R81, R2, 4.8828125727595761418e-05, R81 ;  /* 0x384ccccd02517823 */ /* 0x001fe20000000051 */
[----:B------:R-:W-:Y:S01]  /*2900*/  SHF.L.U32 R2, R40, 0x10, RZ ;  /* 0x0000001028027819 */ /* 0x000fe200000006ff */
[--C-:B------:R-:W-:Y:S01]  /*2910*/  FADD R165, R165, -R84.reuse ;  /* 0x80000054a5a57221 */ /* 0x100fe20000000000 */
[--C-:B------:R-:W-:Y:S01]  /*2920*/  FADD R163, R163, -R84.reuse ;  /* 0x80000054a3a37221 */ /* 0x100fe20000000000 */
[--C-:B------:R-:W-:Y:S01]  /*2930*/  FADD R149, R149, -R84.reuse ;  /* 0x8000005495957221 */ /* 0x100fe20000000000 */
[----:B------:R-:W-:Y:S01]  /*2940*/  FSETP.GEU.AND P0, PT, |R81|, 1.175494350822287508e-38, PT ;  /* 0x008000005100780b */ /* 0x000fe20003f0e200 */
[--C-:B------:R-:W-:Y:S01]  /*2950*/  FADD R101, R150, -R84.reuse ;  /* 0x8000005496657221 */ /* 0x100fe20000000000 */
[--C-:B------:R-:W-:Y:S01]  /*2960*/  FADD R133, R133, -R84.reuse ;  /* 0x8000005485857221 */ /* 0x100fe20000000000 */
[----:B------:R-:W-:Y:S01]  /*2970*/  SHF.L.U32 R108, R103, 0x10, RZ ;  /* 0x00000010676c7819 */ /* 0x000fe200000006ff */
        /* <DEDUP_REMOVED lines=18> */
[----:B------:R-:W-:Y:S01]  /*2aa0*/  SHF.L.U32 R134, R17, 0x10, RZ ;  /* 0x0000001011867819 */ /* 0x000fe200000006ff */
[--C-:B------:R-:W-:Y:S01]  /*2ab0*/  FADD R251, R251, -R84.reuse ;  /* 0x80000054fbfb7221 */ /* 0x100fe20000000000 */
[----:B------:R-:W-:Y:S01]  /*2ac0*/  SHF.L.U32 R130, R18, 0x10, RZ ;  /* 0x0000001012827819 */ /* 0x000fe200000006ff */
[--C-:B------:R-:W-:Y:S01]  /*2ad0*/  FADD R118, R118, -R84.reuse ;  /* 0x8000005476767221 */ /* 0x100fe20000000000 */
[----:B0-----:R-:W-:Y:S01]  /*2ae0*/  PRMT R81, R41, 0x7632, R81 ;  /* 0x0000763229517816 */ /* 0x001fe20000000051 */
[----:B------:R-:W-:Y:S01]  /*2af0*/  @P1 FADD R134, R134, 1 ;  /* 0x3f80000086861421 */ /* 0x000fe20000000000 */
[--C-:B------:R-:W-:Y:S01]  /*2b00*/  FADD R124, R124, -R84.reuse ;  /* 0x800000547c7c7221 */ /* 0x100fe20000000000 */
[----:B------:R-:W-:Y:S01]  /*2b10*/  @P1 FADD R130, R130, 1 ;  /* 0x3f80000082821421 */ /* 0x000fe20000000000 */
        /* <DEDUP_REMOVED lines=11> */
[C---:B------:R-:W-:Y:S01]  /*2bd0*/  FMUL R143, R82.reuse, R143 ;  /* 0x0000008f528f7220 */ /* 0x040fe20000400000 */
[----:B------:R-:W-:Y:S01]  /*2be0*/  FFMA R177, R155, R80, R86 ;  /* 0x000000509bb17223 */ /* 0x000fe20000000056 */
[----:B------:R-:W-:Y:S01]  /*2bf0*/  PRMT R80, R121, 0x7632, R80 ;  /* 0x0000763279507816 */ /* 0x000fe20000000050 */
[----:B------:R-:W-:Y:S01]  /*2c00*/  FFMA R179, R141, R0, R2 ;  /* 0x000000008db37223 */ /* 0x000fe20000000002 */
[----:B------:R-:W-:Y:S01]  /*2c10*/  SHF.L.U32 R0, R121, 0x10, RZ ;  /* 0x0000001079007819 */ /* 0x000fe200000006ff */
[----:B------:R-:W-:Y:S01]  /*2c20*/  FMUL R157, R82, R157 ;  /* 0x0000009d529d7220 */ /* 0x000fe20000400000 */
[----:B------:R-:W-:Y:S01]  /*2c30*/  SHF.L.U32 R80, R80, 0x10, RZ ;  /* 0x0000001050507819 */ /* 0x000fe200000006ff */
[----:B------:R-:W-:Y:S01]  /*2c40*/  FMUL R155, R82, R165 ;  /* 0x000000a5529b7220 */ /* 0x000fe20000400000 */
[----:B------:R-:W-:Y:S01]  /*2c50*/  SHF.L.U32 R2, R41, 0x10, RZ ;  /* 0x0000001029027819 */ /* 0x000fe200000006ff */
[----:B------:R-:W-:Y:S01]  /*2c60*/  @P1 FADD R0, R0, 1 ;  /* 0x3f80000000001421 */ /* 0x000fe20000000000 */
[----:B------:R-:W-:Y:S01]  /*2c70*/  SHF.L.U32 R86, R81, 0x10, RZ ;  /* 0x0000001051567819 */ /* 0x000fe200000006ff */
[----:B------:R-:W-:Y:S01]  /*2c80*/  @P1 FADD R80, R80, 1 ;  /* 0x3f80000050501421 */ /* 0x000fe20000000000 */
[----:B------:R-:W-:Y:S01]  /*2c90*/  @P0 FMNMX R90, R90, |R179|, !PT ;  /* 0x400000b35a5a0209 */ /* 0x000fe20007800000 */
[----:B------:R-:W-:Y:S01]  /*2ca0*/  FMUL R81, R82, R163 ;  /* 0x000000a352517220 */ /* 0x000fe20000400000 */
[----:B------:R-:W-:Y:S01]  /*2cb0*/  FFMA R165, R143, R0, R2 ;  /* 0x000000008fa57223 */ /* 0x000fe20000000002 */
[----:B------:R-:W-:Y:S01]  /*2cc0*/  FFMA R163, R157, R80, R86 ;  /* 0x000000509da37223 */ /* 0x000fe20000000056 */
[----:B------:R-:W-:Y:S01]  /*2cd0*/  @P0 FMNMX R90, R90, |R177|, !PT ;  /* 0x400000b15a5a0209 */ /* 0x000fe20007800000 */
[----:B------:R-:W-:Y:S01]  /*2ce0*/  FFMA R157, R81, R100, R102 ;  /* 0x00000064519d7223 */ /* 0x000fe20000000066 */
[----:B------:R-:W-:Y:S01]  /*2cf0*/  PRMT R80, R123, 0x7632, R80 ;  /* 0x000076327b507816 */ /* 0x000fe20000000050 */
[----:B------:R-:W-:Y:S01]  /*2d00*/  FFMA R155, R155, R104, R106 ;  /* 0x000000689b9b7223 */ /* 0x000fe2000000006a */
[----:B------:R-:W-:Y:S01]  /*2d10*/  PRMT R81, R43, 0x7632, R81 ;  /* 0x000076322b517816 */ /* 0x000fe20000000051 */
[----:B------:R-:W-:Y:S01]  /*2d20*/  FMUL R149, R82, R149 ;  /* 0x0000009552957220 */ /* 0x000fe20000400000 */
[----:B------:R-:W-:Y:S01]  /*2d30*/  @P0 FMNMX R90, R90, |R165|, !PT ;  /* 0x400000a55a5a0209 */ /* 0x000fe20007800000 */
        /* <DEDUP_REMOVED lines=12> */
[--C-:B------:R-:W-:Y:S01]  /*2e00*/  FADD R83, R144, -R84.reuse ;  /* 0x8000005490537221 */ /* 0x100fe20000000000 */
[----:B------:R-:W-:Y:S01]  /*2e10*/  SHF.L.U32 R106, R85, 0x10, RZ ;  /* 0x00000010556a7819 */ /* 0x000fe200000006ff */
[----:B------:R-:W-:Y:S01]  /*2e20*/  FADD R85, R148, -R84 ;  /* 0x8000005494557221 */ /* 0x000fe20000000000 */
[----:B------:R-:W-:Y:S01]  /*2e30*/  @P0 FMNMX R90, R90, |R157|, !PT ;  /* 0x4000009d5a5a0209 */ /* 0x000fe20007800000 */
[----:B------:R-:W-:Y:S01]  /*2e40*/  FMUL R81, R82, R81 ;  /* 0x0000005152517220 */ /* 0x000fe20000400000 */
[----:B------:R-:W-:Y:S01]  /*2e50*/  SHF.L.U32 R100, R4, 0x10, RZ ;  /* 0x0000001004647819 */ /* 0x000fe200000006ff */
[----:B------:R-:W-:Y:S01]  /*2e60*/  FFMA R149, R149, R0, R2 ;  /* 0x0000000095957223 */ /* 0x000fe20000000002 */
[----:B------:R-:W-:Y:S01]  /*2e70*/  FMUL R143, R82, R83 ;  /* 0x00000053528f7220 */ /* 0x000fe20000400000 */
[----:B------:R-:W-:Y:S01]  /*2e80*/  @P0 FMNMX R90, R90, |R155|, !PT ;  /* 0x4000009b5a5a0209 */ /* 0x000fe20007800000 */
[----:B------:R-:W-:Y:S01]  /*2e90*/  @P1 FADD R104, R104, 1 ;  /* 0x3f80000068681421 */ /* 0x000fe20000000000 */
[----:B------:R-:W-:Y:S01]  /*2ea0*/  FMUL R85, R82, R85 ;  /* 0x0000005552557220 */ /* 0x000fe20000400000 */
[----:B------:R-:W-:Y:S01]  /*2eb0*/  FFMA R83, R81, R80, R86 ;  /* 0x0000005051537223 */ /* 0x000fe20000000056 */
[----:B------:R-:W-:Y:S01]  /*2ec0*/  SHF.L.U32 R102, R44, 0x10, RZ ;  /* 0x000000102c667819 */ /* 0x000fe200000006ff */
[----:B------:R-:W-:Y:S01]  /*2ed0*/  @P1 FADD R100, R100, 1 ;  /* 0x3f80000064641421 */ /* 0x000fe20000000000 */
[----:B------:R-:W-:Y:S01]  /*2ee0*/  PRMT R81, R45, 0x7632, R81 ;  /* 0x000076322d517816 */ /* 0x000fe20000000051 */
[----:B------:R-:W-:Y:S01]  /*2ef0*/  FFMA R141, R85, R104, R106 ;  /* 0x00000068558d7223 */ /* 0x000fe2000000006a */
[----:B------:R-:W-:Y:S01]  /*2f00*/  @P0 FMNMX R90, R90, |R149|, !PT ;  /* 0x400000955a5a0209 */ /* 0x000fe20007800000 */
[----:B------:R-:W-:Y:S01]  /*2f10*/  FFMA R143, R143, R100, R102 ;  /* 0x000000648f8f7223 */ /* 0x000fe20000000066 */
[C---:B------:R-:W-:Y:S01]  /*2f20*/  SHF.L.U32 R0, R5.reuse, 0x10, RZ ;  /* 0x0000001005007819 */ /* 0x040fe200000006ff */
[C---:B------:R-:W-:Y:S01]  /*2f30*/  FMUL R139, R82.reuse, R139 ;  /* 0x0000008b528b7220 */ /* 0x040fe20000400000 */
[----:B------:R-:W-:Y:S01]  /*2f40*/  PRMT R80, R5, 0x7632, R80 ;  /* 0x0000763205507816 */ /* 0x000fe20000000050 */
[----:B------:R-:W-:Y:S01]  /*2f50*/  FMUL R151, R82, R151 ;  /* 0x0000009752977220 */ /* 0x000fe20000400000 */
[----:B------:R-:W-:Y:S01]  /*2f60*/  PRMT R85, R6, 0x7632, R85 ;  /* 0x0000763206557816 */ /* 0x000fe20000000055 */
[----:B------:R-:W-:Y:S01]  /*2f70*/  @P1 FADD R0, R0, 1 ;  /* 0x3f80000000001421 */ /* 0x000fe20000000000 */
[----:B------:R-:W-:Y:S01]  /*2f80*/  SHF.L.U32 R86, R81, 0x10, RZ ;  /* 0x0000001051567819 */ /* 0x000fe200000006ff */
[--C-:B------:R-:W-:Y:S01]  /*2f90*/  FADD R81, R138, -R84.reuse ;  /* 0x800000548a517221 */ /* 0x100fe20000000000 */
        /* <DEDUP_REMOVED lines=14> */
[----:B------:R-:W-:Y:S01]  /*3080*/  FFMA R135, R81, R0, R2 ;  /* 0x0000000051877223 */ /* 0x000fe20000000002 */
[----:B------:R-:W-:Y:S01]  /*3090*/  @P0 FMNMX R90, R90, |R141|, !PT ;  /* 0x4000008d5a5a0209 */ /* 0x000fe20007800000 */
[----:B------:R-:W-:Y:S01]  /*30a0*/  @P1 FADD R100, R100, 1 ;  /* 0x3f80000064641421 */ /* 0x000fe20000000000 */
[----:B------:R-:W-:Y:S01]  /*30b0*/  SHF.L.U32 R102, R46, 0x10, RZ ;  /* 0x000000102e667819 */ /* 0x000fe200000006ff */
[----:B------:R-:W-:Y:S01]  /*30c0*/  FMUL R87, R82, R87 ;  /* 0x0000005752577220 */ /* 0x000fe20000400000 */
[----:B------:R-:W-:Y:S01]  /*30d0*/  PRMT R81, R47, 0x7632, R81 ;  /* 0x000076322f517816 */ /* 0x000fe20000000051 */
[----:B------:R-:W-:Y:S01]  /*30e0*/  FFMA R85, R85, R80, R86 ;  /* 0x0000005055557223 */ /* 0x000fe20000000056 */
[----:B------:R-:W-:Y:S01]  /*30f0*/  @P0 FMNMX R90, R90, |R135|, !PT ;  /* 0x400000875a5a0209 */ /* 0x000fe20007800000 */
[----:B------:R-:W-:Y:S01]  /*3100*/  @P1 FADD R104, R104, 1 ;  /* 0x3f80000068681421 */ /* 0x000fe20000000000 */
        /* <DEDUP_REMOVED lines=26> */
[----:B------:R-:W-:Y:S01]  /*32b0*/  @P1 FADD R106, R106, 1 ;  /* 0x3f8000006a6a1421 */ /* 0x000fe20000000000 */
[----:B------:R-:W-:Y:S01]  /*32c0*/  SHF.L.U32 R0, R9, 0x10, RZ ;  /* 0x0000001009007819 */ /* 0x000fe200000006ff */
[----:B------:R-:W-:Y:S01]  /*32d0*/  FFMA R103, R101, R100, R102 ;  /* 0x0000006465677223 */ /* 0x000fe20000000066 */
[----:B------:R-:W-:Y:S01]  /*32e0*/  PRMT R80, R9, 0x7632, R80 ;  /* 0x0000763209507816 */ /* 0x000fe20000000050 */
[----:B------:R-:W-:Y:S01]  /*32f0*/  FFMA R101, R104, R106, R108 ;  /* 0x0000006a68657223 */ /* 0x000fe2000000006c */
[----:B------:R-:W-:Y:S01]  /*3300*/  @P0 FMNMX R90, R90, |R131|, !PT ;  /* 0x400000835a5a0209 */ /* 0x000fe20007800000 */
[----:B------:R-:W-:Y:S01]  /*3310*/  @P1 FADD R0, R0, 1 ;  /* 0x3f80000000001421 */ /* 0x000fe20000000000 */
[C---:B------:R-:W-:Y:S01]  /*3320*/  PRMT R81, R49.reuse, 0x7632, R81 ;  /* 0x0000763231517816 */ /* 0x040fe20000000051 */
[C---:B------:R-:W-:Y:S01]  /*3330*/  FMUL R197, R82.reuse, R197 ;  /* 0x000000c552c57220 */ /* 0x040fe20000400000 */
[----:B------:R-:W-:Y:S01]  /*3340*/  SHF.L.U32 R2, R49, 0x10, RZ ;  /* 0x0000001031027819 */ /* 0x000fe200000006ff */
[----:B------:R-:W-:Y:S01]  /*3350*/  FMUL R199, R82, R199 ;  /* 0x000000c752c77220 */ /* 0x000fe20000400000 */
[----:B------:R-:W-:Y:S01]  /*3360*/  SHF.L.U32 R80, R80, 0x10, RZ ;  /* 0x0000001050507819 */ /* 0x000fe200000006ff */
[----:B------:R-:W-:Y:S01]  /*3370*/  FMUL R128, R82, R128 ;  /* 0x0000008052807220 */ /* 0x000fe20000400000 */
[----:B------:R-:W-:Y:S01]  /*3380*/  PRMT R104, R10, 0x7632, R104 ;  /* 0x000076320a687816 */ /* 0x000fe20000000068 */
[----:B------:R-:W-:Y:S01]  /*3390*/  FMUL R251, R82, R251 ;  /* 0x000000fb52fb7220 */ /* 0x000fe20000400000 */
[----:B------:R-:W-:Y:S01]  /*33a0*/  @P0 FMNMX R90, R90, |R103|, !PT ;  /* 0x400000675a5a0209 */ /* 0x000fe20007800000 */
[----:B------:R-:W-:Y:S01]  /*33b0*/  @P1 FADD R80, R80, 1 ;  /* 0x3f80000050501421 */ /* 0x000fe20000000000 */
[----:B------:R-:W-:Y:S01]  /*33c0*/  SHF.L.U32 R86, R81, 0x10, RZ ;  /* 0x0000001051567819 */ /* 0x000fe200000006ff */
[----:B------:R-:W-:Y:S01]  /*33d0*/  FMUL R81, R82, R147 ;  /* 0x0000009352517220 */ /* 0x000fe20000400000 */
[----:B------:R-:W-:Y:S01]  /*33e0*/  SHF.L.U32 R100, R10, 0x10, RZ ;  /* 0x000000100a647819 */ /* 0x000fe200000006ff */
[----:B------:R-:W-:Y:S01]  /*33f0*/  FFMA R147, R137, R0, R2 ;  /* 0x0000000089937223 */ /* 0x000fe20000000002 */
[----:B------:R-:W-:Y:S01]  /*3400*/  PRMT R108, R50, 0x7632, R108 ;  /* 0x00007632326c7816 */ /* 0x000fe2000000006c */
[----:B------:R-:W-:Y:S01]  /*3410*/  FMUL R118, R82, R118 ;  /* 0x0000007652767220 */ /* 0x000fe20000400000 */
[----:B------:R-:W-:Y:S01]  /*3420*/  SHF.L.U32 R106, R104, 0x10, RZ ;  /* 0x00000010686a7819 */ /* 0x000fe200000006ff */
[----:B------:R-:W-:Y:S01]  /*3430*/  FMUL R104, R82, R145 ;  /* 0x0000009152687220 */ /* 0x000fe20000400000 */
[----:B------:R-:W-:Y:S01]  /*3440*/  @P0 FMNMX R90, R90, |R101|, !PT ;  /* 0x400000655a5a0209 */ /* 0x000fe20007800000 */
[----:B------:R-:W-:Y:S01]  /*3450*/  @P1 FADD R100, R100, 1 ;  /* 0x3f80000064641421 */ /* 0x000fe20000000000 */
[----:B------:R-:W-:Y:S01]  /*3460*/  SHF.L.U32 R102, R50, 0x10, RZ ;  /* 0x0000001032667819 */ /* 0x000fe200000006ff */
[----:B------:R-:W-:Y:S01]  /*3470*/  FFMA R145, R139, R80, R86 ;  /* 0x000000508b917223 */ /* 0x000fe20000000056 */
[----:B------:R-:W-:Y:S01]  /*3480*/  SHF.L.U32 R108, R108, 0x10, RZ ;  /* 0x000000106c6c7819 */ /* 0x000fe200000006ff */
[----:B------:R-:W-:Y:S01]  /*3490*/  @P1 FADD R106, R106, 1 ;  /* 0x3f8000006a6a1421 */ /* 0x000fe20000000000 */
[----:B------:R-:W-:Y:S01]  /*34a0*/  @P0 FMNMX R90, R90, |R147|, !PT ;  /* 0x400000935a5a0209 */ /* 0x000fe20007800000 */
[----:B------:R-:W-:Y:S01]  /*34b0*/  FFMA R139, R81, R100, R102 ;  /* 0x00000064518b7223 */ /* 0x000fe20000000066 */
[C---:B------:R-:W-:Y:S01]  /*34c0*/  SHF.L.U32 R0, R11.reuse, 0x10, RZ ;  /* 0x000000100b007819 */ /* 0x040fe200000006ff */
[----:B------:R-:W-:Y:S01]  /*34d0*/  FFMA R137, R104, R106, R108 ;  /* 0x0000006a68897223 */ /* 0x000fe2000000006c */
[----:B------:R-:W-:Y:S01]  /*34e0*/  PRMT R80, R11, 0x7632, R80 ;  /* 0x000076320b507816 */ /* 0x000fe20000000050 */
[----:B------:R-:W-:Y:S01]  /*34f0*/  FMUL R124, R82, R124 ;  /* 0x0000007c527c7220 */ /* 0x000fe20000400000 */
[----:B------:R-:W-:Y:S01]  /*3500*/  @P0 FMNMX R90, R90, |R145|, !PT ;  /* 0x400000915a5a0209 */ /* 0x000fe20007800000 */
[----:B------:R-:W-:Y:S01]  /*3510*/  @P1 FADD R0, R0, 1 ;  /* 0x3f80000000001421 */ /* 0x000fe20000000000 */
[----:B------:R-:W-:Y:S01]  /*3520*/  PRMT R104, R12, 0x7632, R104 ;  /* 0x000076320c687816 */ /* 0x000fe20000000068 */
[C---:B------:R-:W-:Y:S01]  /*3530*/  FMUL R243, R82.reuse, R243 ;  /* 0x000000f352f37220 */ /* 0x040fe20000400000 */
[C---:B------:R-:W-:Y:S01]  /*3540*/  SHF.L.U32 R2, R51.reuse, 0x10, RZ ;  /* 0x0000001033027819 */ /* 0x040fe200000006ff */
[----:B------:R-:W-:Y:S01]  /*3550*/  FMUL R245, R82, R245 ;  /* 0x000000f552f57220 */ /* 0x000fe20000400000 */
[----:B------:R-:W-:Y:S01]  /*3560*/  PRMT R81, R51, 0x7632, R81 ;  /* 0x0000763233517816 */ /* 0x000fe20000000051 */
[--C-:B------:R-:W-:Y:S01]  /*3570*/  FADD R239, R239, -R84.reuse ;  /* 0x80000054efef7221 */ /* 0x100fe20000000000 */
        /* <DEDUP_REMOVED lines=8> */
[----:B------:R-:W-:Y:S01]  /*3600*/  SHF.L.U32 R86, R81, 0x10, RZ ;  /* 0x0000001051567819 */ /* 0x000fe200000006ff */
[----:B------:R-:W-:Y:S01]  /*3610*/  FFMA R161, R151, R0, R2 ;  /* 0x0000000097a17223 */ /* 0x000fe20000000002 */
[----:B------:R-:W-:Y:S01]  /*3620*/  PRMT R108, R52, 0x7632, R108 ;  /* 0x00007632346c7816 */ /* 0x000fe2000000006c */
        /* <DEDUP_REMOVED lines=16> */
[--C-:B------:R-:W-:Y:S01]  /*3730*/  FADD R227, R227, -R84.reuse ;  /* 0x80000054e3e37221 */ /* 0x100fe20000000000 */
[----:B------:R-:W-:Y:S01]  /*3740*/  SHF.L.U32 R2, R53, 0x10, RZ ;  /* 0x0000001035027819 */ /* 0x000fe200000006ff */
[--C-:B------:R-:W-:Y:S01]  /*3750*/  FADD R229, R229, -R84.reuse ;  /* 0x80000054e5e57221 */ /* 0x100fe20000000000 */
        /* <DEDUP_REMOVED lines=21> */
[----:B------:R-:W-:Y:S01]  /*38b0*/  FFMA R175, R81, R100, R102 ;  /* 0x0000006451af7223 */ /* 0x000fe20000000066 */
[C---:B------:R-:W-:Y:S01]  /*38c0*/  SHF.L.U32 R2, R15.reuse, 0x10, RZ ;  /* 0x000000100f027819 */ /* 0x040fe200000006ff */
[----:B------:R-:W-:Y:S01]  /*38d0*/  FMUL R229, R82, R229 ;  /* 0x000000e552e57220 */ /* 0x000fe20000400000 */
[----:B------:R-:W-:Y:S01]  /*38e0*/  PRMT R80, R15, 0x7632, R80 ;  /* 0x000076320f507816 */ /* 0x000fe20000000050 */
[----:B------:R-:W-:Y:S01]  /*38f0*/  FFMA R173, R104, R106, R108 ;  /* 0x0000006a68ad7223 */ /* 0x000fe2000000006c */
[----:B------:R-:W-:Y:S01]  /*3900*/  PRMT R81, R55, 0x7632, R81 ;  /* 0x0000763237517816 */ /* 0x000fe20000000051 */
[----:B------:R-:W-:Y:S01]  /*3910*/  @P1 FADD R2, R2, 1 ;  /* 0x3f80000002021421 */ /* 0x000fe20000000000 */
[----:B------:R-:W-:Y:S01]  /*3920*/  @P0 FMNMX R90, R90, |R189|, !PT ;  /* 0x400000bd5a5a0209 */ /* 0x000fe20007800000 */
[--C-:B------:R-:W-:Y:S01]  /*3930*/  FADD R213, R213, -R84.reuse ;  /* 0x80000054d5d57221 */ /* 0x100fe20000000000 */
[----:B------:R-:W-:Y:S01]  /*3940*/  SHF.L.U32 R0, R55, 0x10, RZ ;  /* 0x0000001037007819 */ /* 0x000fe200000006ff */
[--C-:B------:R-:W-:Y:S01]  /*3950*/  FADD R215, R215, -R84.reuse ;  /* 0x80000054d7d77221 */ /* 0x100fe20000000000 */
[----:B------:R-:W-:Y:S01]  /*3960*/  SHF.L.U32 R80, R80, 0x10, RZ ;  /* 0x0000001050507819 */ /* 0x000fe200000006ff */
[----:B------:R-:W-:Y:S01]  /*3970*/  FADD R217, R217, -R84 ;  /* 0x80000054d9d97221 */ /* 0x000fe20000000000 */
        /* <DEDUP_REMOVED lines=9> */
[----:B------:R-:W-:Y:S01]  /*3a10*/  FMUL R81, R82, R81 ;  /* 0x0000005152517220 */ /* 0x000fe20000400000 */
[----:B------:R-:W-:Y:S01]  /*3a20*/  @P0 FMNMX R90, R90, |R173|, !PT ;  /* 0x400000ad5a5a0209 */ /* 0x000fe20007800000 */
[----:B------:R-:W-:Y:S01]  /*3a30*/  FFMA R0, R199, R80, R86 ;  /* 0x00000050c7007223 */ /* 0x000fe20000000056 */
[----:B------:R-:W-:Y:S01]  /*3a40*/  PRMT R106, R56, 0x7632, R106 ;  /* 0x00007632386a7816 */ /* 0x000fe2000000006a */
[----:B------:R-:W-:Y:S01]  /*3a50*/  FFMA R199, R81, R100, R102 ;  /* 0x0000006451c77223 */ /* 0x000fe20000000066 */
        /* <DEDUP_REMOVED lines=8> */
[----:B------:R-:W-:Y:S01]  /*3ae0*/  @P0 FMNMX R90, R90, |R0|, !PT ;  /* 0x400000005a5a0209 */ /* 0x000fe20007800000 */
[----:B------:R-:W-:Y:S01]  /*3af0*/  FFMA R197, R128, R104, R106 ;  /* 0x0000006880c57223 */ /* 0x000fe2000000006a */
[----:B------:R-:W-:Y:S01]  /*3b00*/  SHF.L.U32 R80, R57, 0x10, RZ ;  /* 0x0000001039507819 */ /* 0x000fe200000006ff */
[----:B------:R-:W-:Y:S01]  /*3b10*/  FADD R205, R205, -R84 ;  /* 0x80000054cdcd7221 */ /* 0x000fe20000000000 */
[----:B------:R-:W-:Y:S01]  /*3b20*/  PRMT R86, R57, 0x7632, R86 ;  /* 0x0000763239567816 */ /* 0x000fe20000000056 */
[--C-:B------:R-:W-:Y:S01]  /*3b30*/  FADD R207, R207, -R84.reuse ;  /* 0x80000054cfcf7221 */ /* 0x100fe20000000000 */
[----:B------:R-:W-:Y:S01]  /*3b40*/  SHF.L.U32 R132, R81, 0x10, RZ ;  /* 0x0000001051847819 */ /* 0x000fe200000006ff */
[----:B------:R-:W-:Y:S01]  /*3b50*/  FADD R81, R116, -R84 ;  /* 0x8000005474517221 */ /* 0x000fe20000000000 */
[----:B------:R-:W-:Y:S01]  /*3b60*/  PRMT R102, R18, 0x7632, R102 ;  /* 0x0000763212667816 */ /* 0x000fe20000000066 */
[----:B------:R-:W-:Y:S01]  /*3b70*/  FFMA R134, R251, R134, R80 ;  /* 0x00000086fb867223 */ /* 0x000fe20000000050 */
[----:B------:R-:W-:Y:S01]  /*3b80*/  @P0 FMNMX R90, R90, |R199|, !PT ;  /* 0x400000c75a5a0209 */ /* 0x000fe20007800000 */
[----:B------:R-:W-:Y:S01]  /*3b90*/  @P1 FADD R132, R132, 1 ;  /* 0x3f80000084841421 */ /* 0x000fe20000000000 */
[----:B------:R-:W-:Y:S01]  /*3ba0*/  SHF.L.U32 R86, R86, 0x10, RZ ;  /* 0x0000001056567819 */ /* 0x000fe200000006ff */
[----:B------:R-:W-:Y:S01]  /*3bb0*/  FMUL R81, R82, R81 ;  /* 0x0000005152517220 */ /* 0x000fe20000400000 */
[----:B------:R-:W-:Y:S01]  /*3bc0*/  PRMT R104, R58, 0x7632, R104 ;  /* 0x000076323a687816 */ /* 0x000fe20000000068 */
        /* <DEDUP_REMOVED lines=11> */
[C---:B------:R-:W-:Y:S01]  /*3c80*/  PRMT R81, R19.reuse, 0x7632, R81 ;  /* 0x0000763213517816 */ /* 0x040fe20000000051 */
[----:B------:R-:W-:Y:S01]  /*3c90*/  FFMA R251, R124, R102, R104 ;  /* 0x000000667cfb7223 */ /* 0x000fe20000000068 */
[----:B------:R-:W-:Y:S01]  /*3ca0*/  SHF.L.U32 R80, R19, 0x10, RZ ;  /* 0x0000001013507819 */ /* 0x000fe200000006ff */
[----:B------:R-:W-:Y:S01]  /*3cb0*/  FMUL R109, R82, R109 ;  /* 0x0000006d526d7220 */ /* 0x000fe20000400000 */
[----:B------:R-:W-:Y:S01]  /*3cc0*/  @P0 FMNMX R90, R90, |R132|, !PT ;  /* 0x400000845a5a0209 */ /* 0x000fe20007800000 */
[----:B------:R-:W-:Y:S01]  /*3cd0*/  FMUL R107, R82, R107 ;  /* 0x0000006b526b7220 */ /* 0x000fe20000400000 */
[----:B------:R-:W-:Y:S01]  /*3ce0*/  PRMT R100, R59, 0x7632, R100 ;  /* 0x000076323b647816 */ /* 0x000fe20000000064 */
[----:B------:R-:W-:Y:S01]  /*3cf0*/  @P1 FADD R80, R80, 1 ;  /* 0x3f80000050501421 */ /* 0x000fe20000000000 */
[----:B------:R-:W-:Y:S01]  /*3d00*/  PRMT R108, R20, 0x7632, R108 ;  /* 0x00007632146c7816 */ /* 0x000fe2000000006c */
[--C-:B------:R-:W-:Y:S01]  /*3d10*/  FADD R117, R117, -R84.reuse ;  /* 0x8000005475757221 */ /* 0x100fe20000000000 */
[----:B------:R-:W-:Y:S01]  /*3d20*/  SHF.L.U32 R102, R81, 0x10, RZ ;  /* 0x0000001051667819 */ /* 0x000fe200000006ff */
[----:B------:R-:W-:Y:S01]  /*3d30*/  FMUL R81, R82, R247 ;  /* 0x000000f752517220 */ /* 0x000fe20000400000 */
        /* <DEDUP_REMOVED lines=10> */
[C---:B------:R-:W-:Y:S01]  /*3de0*/  SHF.L.U32 R106, R60.reuse, 0x10, RZ ;  /* 0x000000103c6a7819 */ /* 0x040fe200000006ff */
[----:B------:R-:W-:Y:S01]  /*3df0*/  FFMA R249, R243, R80, R86 ;  /* 0x00000050f3f97223 */ /* 0x000fe20000000056 */
[----:B------:R-:W-:Y:S01]  /*3e00*/  PRMT R116, R60, 0x7632, R116 ;  /* 0x000076323c747816 */ /* 0x000fe20000000074 */
[----:B------:R-:W-:Y:S01]  /*3e10*/  FFMA R247, R245, R102, R100 ;  /* 0x00000066f5f77223 */ /* 0x000fe20000000064 */
[----:B------:R-:W-:Y:S01]  /*3e20*/  @P0 FMNMX R90, R90, |R251|, !PT ;  /* 0x400000fb5a5a0209 */ /* 0x000fe20007800000 */
[----:B------:R-:W-:Y:S01]  /*3e30*/  FFMA R245, R81, R104, R106 ;  /* 0x0000006851f57223 */ /* 0x000fe2000000006a */
[----:B------:R-:W-:Y:S01]  /*3e40*/  SHF.L.U32 R116, R116, 0x10, RZ ;  /* 0x0000001074747819 */ /* 0x000fe200000006ff */
[----:B------:R-:W-:Y:S01]  /*3e50*/  @P1 FADD R110, R110, 1 ;  /* 0x3f8000006e6e1421 */ /* 0x000fe20000000000 */
[C---:B------:R-:W-:Y:S01]  /*3e60*/  PRMT R81, R21.reuse, 0x7632, R81 ;  /* 0x0000763215517816 */ /* 0x040fe20000000051 */
[----:B------:R-:W-:Y:S01]  /*3e70*/  FMUL R111, R82, R111 ;  /* 0x0000006f526f7220 */ /* 0x000fe20000400000 */
[----:B------:R-:W-:Y:S01]  /*3e80*/  @P0 FMNMX R90, R90, |R249|, !PT ;  /* 0x400000f95a5a0209 */ /* 0x000fe20007800000 */
[----:B------:R-:W-:Y:S01]  /*3e90*/  FFMA R243, R108, R110, R116 ;  /* 0x0000006e6cf37223 */ /* 0x000fe20000000074 */
[----:B------:R-:W-:Y:S01]  /*3ea0*/  SHF.L.U32 R80, R21, 0x10, RZ ;  /* 0x0000001015507819 */ /* 0x000fe200000006ff */
[----:B------:R-:W-:Y:S01]  /*3eb0*/  FADD R119, R119, -R84 ;  /* 0x8000005477777221 */ /* 0x000fe20000000000 */
        /* <DEDUP_REMOVED lines=11> */
[----:B------:R-:W-:Y:S01]  /*3f70*/  @P1 FADD R104, R104, 1 ;  /* 0x3f80000068681421 */ /* 0x000fe20000000000 */
[----:B------:R-:W-:Y:S01]  /*3f80*/  SHF.L.U32 R102, R102, 0x10, RZ ;  /* 0x0000001066667819 */ /* 0x000fe200000006ff */
[----:B------:R-:W-:Y:S01]  /*3f90*/  FMUL R119, R82, R119 ;  /* 0x0000007752777220 */ /* 0x000fe20000400000 */
[----:B------:R-:W-:Y:S01]  /*3fa0*/  @P0 FMNMX R90, R90, |R245|, !PT ;  /* 0x400000f55a5a0209 */ /* 0x000fe20007800000 */
[----:B------:R-:W-:Y:S01]  /*3fb0*/  FADD R125, R125, -R84 ;  /* 0x800000547d7d7221 */ /* 0x000fe20000000000 */
[----:B------:R-:W-:Y:S01]  /*3fc0*/  SHF.L.U32 R106, R62, 0x10, RZ ;  /* 0x000000103e6a7819 */ /* 0x000fe200000006ff */
[----:B------:R-:W-:Y:S01]  /*3fd0*/  FFMA R239, R237, R100, R102 ;  /* 0x00000064edef7223 */ /* 0x000fe20000000066 */
[----:B------:R-:W-:Y:S01]  /*3fe0*/  SHF.L.U32 R110, R108, 0x10, RZ ;  /* 0x000000106c6e7819 */ /* 0x000fe200000006ff */
[----:B------:R-:W-:Y:S01]  /*3ff0*/  FMUL R108, R82, R241 ;  /* 0x000000f1526c7220 */ /* 0x000fe20000400000 */
        /* <DEDUP_REMOVED lines=16> */
[----:B------:R-:W-:Y:S01]  /*4100*/  SHF.L.U32 R104, R24, 0x10, RZ ;  /* 0x0000001018687819 */ /* 0x000fe200000006ff */
[----:B------:R-:W-:Y:S01]  /*4110*/  FMUL R81, R82, R231 ;  /* 0x000000e752517220 */ /* 0x000fe20000400000 */
[----:B------:R-:W-:Y:S01]  /*4120*/  @P0 FMNMX R90, R90, |R239|, !PT ;  /* 0x400000ef5a5a0209 */ /* 0x000fe20007800000 */
[----:B------:R-:W-:Y:S01]  /*4130*/  @P1 FADD R102, R102, 1 ;  /* 0x3f80000066661421 */ /* 0x000fe20000000000 */
[----:B------:R-:W-:Y:S01]  /*4140*/  PRMT R108, R24, 0x7632, R108 ;  /* 0x00007632186c7816 */ /* 0x000fe2000000006c */
        /* <DEDUP_REMOVED lines=8> */
[----:B------:R-:W-:Y:S01]  /*41d0*/  FFMA R231, R229, R102, R100 ;  /* 0x00000066e5e77223 */ /* 0x000fe20000000064 */
[----:B------:R-:W-:Y:S01]  /*41e0*/  SHF.L.U32 R110, R108, 0x10, RZ ;  /* 0x000000106c6e7819 */ /* 0x000fe200000006ff */
[----:B------:R-:W-:Y:S01]  /*41f0*/  FMUL R108, R82, R233 ;  /* 0x000000e9526c7220 */ /* 0x000fe20000400000 */
[----:B------:R-:W-:Y:S01]  /*4200*/  PRMT R116, R64, 0x7632, R116 ;  /* 0x0000763240747816 */ /* 0x000fe20000000074 */
[----:B------:R-:W-:Y:S01]  /*4210*/  FFMA R233, R227, R80, R86 ;  /* 0x00000050e3e97223 */ /* 0x000fe20000000056 */
[----:B------:R-:W-:Y:S01]  /*4220*/  @P0 FMNMX R90, R90, |R235|, !PT ;  /* 0x400000eb5a5a0209 */ /* 0x000fe20007800000 */
[----:B------:R-:W-:Y:S01]  /*4230*/  FFMA R229, R81, R104, R106 ;  /* 0x0000006851e57223 */ /* 0x000fe2000000006a */
[----:B------:R-:W-:Y:S01]  /*4240*/  PRMT R81, R25, 0x7632, R81 ;  /* 0x0000763219517816 */ /* 0x000fe20000000051 */
[----:B------:R-:W-:Y:S01]  /*4250*/  @P1 FADD R110, R110, 1 ;  /* 0x3f8000006e6e1421 */ /* 0x000fe20000000000 */
[----:B------:R-:W-:Y:S01]  /*4260*/  SHF.L.U32 R116, R116, 0x10, RZ ;  /* 0x0000001074747819 */ /* 0x000fe200000006ff */
[----:B------:R-:W-:Y:S01]  /*4270*/  FADD R187, R187, -R84 ;  /* 0x80000054bbbb7221 */ /* 0x000fe20000000000 */
[----:B------:R-:W-:Y:S01]  /*4280*/  @P0 FMNMX R90, R90, |R233|, !PT ;  /* 0x400000e95a5a0209 */ /* 0x000fe20007800000 */
[----:B------:R-:W-:Y:S01]  /*4290*/  FMUL R171, R82, R171 ;  /* 0x000000ab52ab7220 */ /* 0x000fe20000400000 */
[----:B------:R-:W-:Y:S01]  /*42a0*/  SHF.L.U32 R80, R25, 0x10, RZ ;  /* 0x0000001019507819 */ /* 0x000fe200000006ff */
[----:B------:R-:W-:Y:S01]  /*42b0*/  FFMA R227, R108, R110, R116 ;  /* 0x0000006e6ce37223 */ /* 0x000fe20000000074 */
[----:B------:R-:W-:Y:S01]  /*42c0*/  PRMT R102, R65, 0x7632, R102 ;  /* 0x0000763241667816 */ /* 0x000fe20000000066 */
[----:B------:R-:W-:Y:S01]  /*42d0*/  FADD R195, R195, -R84 ;  /* 0x80000054c3c37221 */ /* 0x000fe20000000000 */
        /* <DEDUP_REMOVED lines=18> */
[----:B------:R-:W-:Y:S01]  /*4400*/  FFMA R219, R213, R80, R86 ;  /* 0x00000050d5db7223 */ /* 0x000fe20000000056 */
[----:B------:R-:W-:Y:S01]  /*4410*/  FFMA R215, R81, R104, R106 ;  /* 0x0000006851d77223 */ /* 0x000fe2000000006a */
[----:B------:R-:W-:Y:S01]  /*4420*/  @P0 FMNMX R90, R90, |R227|, !PT ;  /* 0x400000e35a5a0209 */ /* 0x000fe20007800000 */
[----:B------:R-:W-:Y:S01]  /*4430*/  @P1 FADD R110, R110, 1 ;  /* 0x3f8000006e6e1421 */ /* 0x000fe20000000000 */
[----:B------:R-:W-:Y:S01]  /*4440*/  PRMT R104, R28, 0x7632, R104 ;  /* 0x000076321c687816 */ /* 0x000fe20000000068 */
[----:B------:R-:W-:Y:S01]  /*4450*/  FMUL R201, R82, R201 ;  /* 0x000000c952c97220 */ /* 0x000fe20000400000 */
        /* <DEDUP_REMOVED lines=8> */
[----:B------:R-:W-:Y:S01]  /*44e0*/  PRMT R106, R68, 0x7632, R106 ;  /* 0x00007632446a7816 */ /* 0x000fe2000000006a */
[----:B------:R-:W-:Y:S01]  /*44f0*/  FADD R209, R209, -R84 ;  /* 0x80000054d1d17221 */ /* 0x000fe20000000000 */
[----:B------:R-:W-:Y:S01]  /*4500*/  SHF.L.U32 R104, R104, 0x10, RZ ;  /* 0x0000001068687819 */ /* 0x000fe200000006ff */
[----:B------:R-:W0:Y:S01]  /*4510*/  LDC.U8 R118, c[0x0][0x294] ;  /* 0x0000a500ff767b82 */ /* 0x000e220000000000 */
[----:B------:R-:W-:Y:S01]  /*4520*/  SHF.L.U32 R116, R116, 0x10, RZ ;  /* 0x0000001074747819 */ /* 0x000fe200000006ff */
        /* <DEDUP_REMOVED lines=8> */
[----:B------:R-:W-:Y:S01]  /*45b0*/  FADD R221, R221, -R84 ;  /* 0x80000054dddd7221 */ /* 0x000fe20000000000 */
[----:B------:R-:W-:Y:S01]  /*45c0*/  SHF.L.U32 R136, R81, 0x10, RZ ;  /* 0x0000001051887819 */ /* 0x000fe200000006ff */
[----:B------:R-:W-:Y:S01]  /*45d0*/  FMUL R81, R82, R207 ;  /* 0x000000cf52517220 */ /* 0x000fe20000400000 */
[----:B------:R-:W-:Y:S01]  /*45e0*/  SHF.L.U32 R106, R106, 0x10, RZ ;  /* 0x000000106a6a7819 */ /* 0x000fe200000006ff */
[----:B------:R-:W-:Y:S01]  /*45f0*/  FFMA R207, R205, R100, R102 ;  /* 0x00000064cdcf7223 */ /* 0x000fe20000000066 */
[----:B------:R-:W-:Y:S01]  /*4600*/  SHF.L.U32 R80, R67, 0x10, RZ ;  /* 0x0000001043507819 */ /* 0x000fe200000006ff */
[----:B------:R-:W-:Y:S01]  /*4610*/  @P1 FADD R136, R136, 1 ;  /* 0x3f80000088881421 */ /* 0x000fe20000000000 */
[----:B------:R-:W-:Y:S01]  /*4620*/  @P0 FMNMX R90, R90, |R215|, !PT ;  /* 0x400000d75a5a0209 */ /* 0x000fe20007800000 */
[----:B------:R-:W-:Y:S01]  /*4630*/  FFMA R205, R81, R104, R106 ;  /* 0x0000006851cd7223 */ /* 0x000fe2000000006a */
[----:B------:R-:W-:Y:S01]  /*4640*/  SHF.L.U32 R86, R86, 0x10, RZ ;  /* 0x0000001056567819 */ /* 0x000fe200000006ff */
[----:B------:R-:W-:Y:S01]  /*4650*/  FFMA R138, R109, R138, R80 ;  /* 0x0000008a6d8a7223 */ /* 0x000fe20000000050 */
[C---:B------:R-:W-:Y:S01]  /*4660*/  SHF.L.U32 R146, R29.reuse, 0x10, RZ ;  /* 0x000000101d927819 */ /* 0x040fe200000006ff */
[----:B------:R-:W1:Y:S01]  /*4670*/  @!P3 LDC.64 R108, c[0x0][0x228] ;  /* 0x00008a00ff6cbb82 */ /* 0x000e620000000a00 */
[----:B------:R-:W-:Y:S01]  /*4680*/  PRMT R81, R29, 0x7632, R81 ;  /* 0x000076321d517816 */ /* 0x000fe20000000051 */
[----:B------:R-:W-:Y:S01]  /*4690*/  FFMA R136, R107, R136, R86 ;  /* 0x000000886b887223 */ /* 0x000fe20000000056 */
[----:B------:R-:W-:Y:S01]  /*46a0*/  @P0 FMNMX R90, R90, |R213|, !PT ;  /* 0x400000d55a5a0209 */ /* 0x000fe20007800000 */
[----:B------:R-:W-:Y:S01]  /*46b0*/  @P1 FADD R146, R146, 1 ;  /* 0x3f80000092921421 */ /* 0x000fe20000000000 */
[----:B------:R-:W-:Y:S01]  /*46c0*/  SHF.L.U32 R80, R69, 0x10, RZ ;  /* 0x0000001045507819 */ /* 0x000fe200000006ff */
[----:B------:R-:W-:Y:S01]  /*46d0*/  FADD R225, R225, -R84 ;  /* 0x80000054e1e17221 */ /* 0x000fe20000000000 */
        /* <DEDUP_REMOVED lines=12> */
[----:B------:R-:W-:Y:S01]  /*47a0*/  PRMT R102, R30, 0x7632, R102 ;  /* 0x000076321e667816 */ /* 0x000fe20000000066 */
[----:B------:R-:W-:Y:S01]  /*47b0*/  @P1 FADD R142, R142, 1 ;  /* 0x3f8000008e8e1421 */ /* 0x000fe20000000000 */
[C---:B------:R-:W-:Y:S01]  /*47c0*/  SHF.L.U32 R80, R31.reuse, 0x10, RZ ;  /* 0x000000101f507819 */ /* 0x040fe200000006ff */
[----:B------:R-:W-:Y:S01]  /*47d0*/  FMUL R223, R82, R223 ;  /* 0x000000df52df7220 */ /* 0x000fe20000400000 */
        /* <DEDUP_REMOVED lines=21> */
[--C-:B------:R-:W-:Y:S01]  /*4930*/  FFMA R150, R150, R107, R81.reuse ;  /* 0x0000006b96967223 */ /* 0x100fe20000000051 */
[----:B------:R-:W-:Y:S01]  /*4940*/  PRMT R100, R71, 0x7632, R100 ;  /* 0x0000763247647816 */ /* 0x000fe20000000064 */
[----:B------:R-:W-:Y:S01]  /*4950*/  FMUL R169, R82, R169 ;  /* 0x000000a952a97220 */ /* 0x000fe20000400000 */
[----:B------:R-:W-:Y:S01]  /*4960*/  PRMT R80, R32, 0x7632, R80 ;  /* 0x0000763220507816 */ /* 0x000fe20000000050 */
[----:B------:R-:W-:Y:S01]  /*4970*/  FFMA R140, R125, R102, R104 ;  /* 0x000000667d8c7223 */ /* 0x000fe20000000068 */
[----:B------:R-:W-:Y:S01]  /*4980*/  PRMT R86, R33, 0x7632, R86 ;  /* 0x0000763221567816 */ /* 0x000fe20000000056 */
[----:B------:R-:W-:Y:S01]  /*4990*/  FMUL R181, R82, R181 ;  /* 0x000000b552b57220 */ /* 0x000fe20000400000 */
[----:B------:R-:W-:Y:S01]  /*49a0*/  PRMT R81, R72, 0x7632, R81 ;  /* 0x0000763248517816 */ /* 0x000fe20000000051 */
[----:B------:R-:W-:Y:S01]  /*49b0*/  ULDC UR6, c[0x0][0x210] ;  /* 0x0000840000067ab9 */ /* 0x000fe20000000800 */
[----:B------:R-:W-:-:S02]  /*49c0*/  @P0 FMNMX R90, R90, |R146|, !PT ;  /* 0x400000925a5a0209 */ /* 0x000fc40007800000 */
[----:B------:R-:W-:Y:S02]  /*49d0*/  SHF.L.U32 R100, R100, 0x10, RZ ;  /* 0x0000001064647819 */ /* 0x000fe400000006ff */
[----:B------:R-:W-:Y:S02]  /*49e0*/  SHF.L.U32 R80, R80, 0x10, RZ ;  /* 0x0000001050507819 */ /* 0x000fe400000006ff */
[----:B------:R-:W-:Y:S01]  /*49f0*/  SHF.L.U32 R104, R86, 0x10, RZ ;  /* 0x0000001056687819 */ /* 0x000fe200000006ff */
[----:B------:R-:W-:Y:S01]  /*4a00*/  FFMA R148, R127, R148, R100 ;  /* 0x000000947f947223 */ /* 0x000fe20000000064 */
[----:B------:R-:W-:Y:S01]  /*4a10*/  PRMT R106, R73, 0x7632, R106 ;  /* 0x00007632496a7816 */ /* 0x000fe2000000006a */
        /* <DEDUP_REMOVED lines=10> */
[----:B------:R-:W-:Y:S01]  /*4ac0*/  FFMA R187, R171, R80, R86 ;  /* 0x00000050abbb7223 */ /* 0x000fe20000000056 */
[----:B------:R-:W-:Y:S01]  /*4ad0*/  SHF.L.U32 R102, R73, 0x10, RZ ;  /* 0x0000001049667819 */ /* 0x000fe200000006ff */
[----:B------:R-:W-:Y:S01]  /*4ae0*/  @P1 FADD R100, R100, 1 ;  /* 0x3f80000064641421 */ /* 0x000fe20000000000 */
[----:B------:R-:W-:Y:S01]  /*4af0*/  @P0 FMNMX R90, R90, |R140|, !PT ;  /* 0x4000008c5a5a0209 */ /* 0x000fe20007800000 */
[----:B------:R-:W-:Y:S01]  /*4b00*/  FFMA R171, R81, R104, R106 ;  /* 0x0000006851ab7223 */ /* 0x000fe2000000006a */
[C---:B------:R-:W-:Y:S01]  /*4b10*/  SHF.L.U32 R80, R34.reuse, 0x10, RZ ;  /* 0x0000001022507819 */ /* 0x040fe200000006ff */
[----:B------:R-:W-:Y:S01]  /*4b20*/  FFMA R185, R185, R100, R102 ;  /* 0x00000064b9b97223 */ /* 0x000fe20000000066 */
[----:B------:R-:W-:-:S02]  /*4b30*/  PRMT R81, R34, 0x7632, R81 ;  /* 0x0000763222517816 */ /* 0x000fc40000000051 */
[----:B------:R-:W-:Y:S01]  /*4b40*/  SHF.L.U32 R104, R35, 0x10, RZ ;  /* 0x0000001023687819 */ /* 0x000fe200000006ff */
[----:B------:R-:W-:Y:S01]  /*4b50*/  @P1 FADD R80, R80, 1 ;  /* 0x3f80000050501421 */ /* 0x000fe20000000000 */
[----:B------:R-:W-:Y:S02]  /*4b60*/  @P0 FMNMX R90, R90, |R167|, !PT ;  /* 0x400000a75a5a0209 */ /* 0x000fe40007800000 */
[----:B------:R-:W-:Y:S01]  /*4b70*/  SHF.L.U32 R86, R74, 0x10, RZ ;  /* 0x000000104a567819 */ /* 0x000fe200000006ff */
[----:B------:R-:W-:Y:S01]  /*4b80*/  @P1 FADD R104, R104, 1 ;  /* 0x3f80000068681421 */ /* 0x000fe20000000000 */
[----:B------:R-:W-:Y:S02]  /*4b90*/  PRMT R102, R74, 0x7632, R102 ;  /* 0x000076324a667816 */ /* 0x000fe40000000066 */
        /* <DEDUP_REMOVED lines=8> */
[----:B------:R-:W-:-:S02]  /*4c20*/  PRMT R80, R35, 0x7632, R80 ;  /* 0x0000763223507816 */ /* 0x000fc40000000050 */
[----:B------:R-:W-:Y:S01]  /*4c30*/  @P0 FMNMX R90, R90, |R150|, !PT ;  /* 0x400000965a5a0209 */ /* 0x000fe20007800000 */
[----:B------:R-:W-:Y:S01]  /*4c40*/  FFMA R195, R81, R100, R102 ;  /* 0x0000006451c37223 */ /* 0x000fe20000000066 */
[----:B------:R-:W-:Y:S02]  /*4c50*/  PRMT R104, R36, 0x7632, R104 ;  /* 0x0000763224687816 */ /* 0x000fe40000000068 */
[----:B------:R-:W-:Y:S02]  /*4c60*/  PRMT R81, R75, 0x7632, R81 ;  /* 0x000076324b517816 */ /* 0x000fe40000000051 */
[----:B------:R-:W-:Y:S02]  /*4c70*/  SHF.L.U32 R80, R80, 0x10, RZ ;  /* 0x0000001050507819 */ /* 0x000fe400000006ff */
[----:B------:R-:W-:Y:S02]  /*4c80*/  @P0 FMNMX R90, R90, |R187|, !PT ;  /* 0x400000bb5a5a0209 */ /* 0x000fe40007800000 */
[----:B------:R-:W-:Y:S01]  /*4c90*/  PRMT R106, R76, 0x7632, R106 ;  /* 0x000076324c6a7816 */ /* 0x000fe2000000006a */
[----:B------:R-:W-:Y:S01]  /*4ca0*/  @P1 FADD R80, R80, 1 ;  /* 0x3f80000050501421 */ /* 0x000fe20000000000 */
[----:B------:R-:W-:-:S02]  /*4cb0*/  SHF.L.U32 R104, R104, 0x10, RZ ;  /* 0x0000001068687819 */ /* 0x000fc400000006ff */
[----:B------:R-:W-:Y:S01]  /*4cc0*/  SHF.L.U32 R86, R81, 0x10, RZ ;  /* 0x0000001051567819 */ /* 0x000fe200000006ff */
[----:B------:R-:W-:Y:S01]  /*4cd0*/  FMUL R81, R82, R211 ;  /* 0x000000d352517220 */ /* 0x000fe20000400000 */
[----:B------:R-:W-:Y:S01]  /*4ce0*/  @P0 FMNMX R90, R90, |R185|, !PT ;  /* 0x400000b95a5a0209 */ /* 0x000fe20007800000 */
[----:B------:R-:W-:Y:S01]  /*4cf0*/  @P1 FADD R104, R104, 1 ;  /* 0x3f80000068681421 */ /* 0x000fe20000000000 */
[----:B------:R-:W-:Y:S01]  /*4d00*/  SHF.L.U32 R100, R36, 0x10, RZ ;  /* 0x0000001024647819 */ /* 0x000fe200000006ff */
[----:B------:R-:W-:Y:S01]  /*4d10*/  FFMA R211, R203, R80, R86 ;  /* 0x00000050cbd37223 */ /* 0x000fe20000000056 */
[----:B------:R-:W-:Y:S02]  /*4d20*/  SHF.L.U32 R106, R106, 0x10, RZ ;  /* 0x000000106a6a7819 */ /* 0x000fe400000006ff */
[----:B------:R-:W-:Y:S01]  /*4d30*/  @P0 FMNMX R90, R90, |R171|, !PT ;  /* 0x400000ab5a5a0209 */ /* 0x000fe20007800000 */
[----:B------:R-:W-:Y:S01]  /*4d40*/  @P1 FADD R100, R100, 1 ;  /* 0x3f80000064641421 */ /* 0x000fe20000000000 */
[----:B------:R-:W-:Y:S01]  /*4d50*/  SHF.L.U32 R102, R76, 0x10, RZ ;  /* 0x000000104c667819 */ /* 0x000fe200000006ff */
[----:B------:R-:W-:Y:S01]  /*4d60*/  FFMA R203, R81, R104, R106 ;  /* 0x0000006851cb7223 */ /* 0x000fe2000000006a */
[----:B------:R-:W-:-:S02]  /*4d70*/  SHF.L.U32 R80, R37, 0x10, RZ ;  /* 0x0000001025507819 */ /* 0x000fc400000006ff */
[----:B------:R-:W-:Y:S01]  /*4d80*/  PRMT R81, R37, 0x7632, R81 ;  /* 0x0000763225517816 */ /* 0x000fe20000000051 */
[--C-:B------:R-:W-:Y:S01]  /*4d90*/  FFMA R209, R209, R100, R102.reuse ;  /* 0x00000064d1d17223 */ /* 0x100fe20000000066 */
[----:B------:R-:W-:Y:S01]  /*4da0*/  SHF.L.U32 R104, R38, 0x10, RZ ;  /* 0x0000001026687819 */ /* 0x000fe200000006ff */
[----:B------:R-:W-:Y:S01]  /*4db0*/  @P1 FADD R80, R80, 1 ;  /* 0x3f80000050501421 */ /* 0x000fe20000000000 */
[----:B------:R-:W-:Y:S02]  /*4dc0*/  @P0 FMNMX R90, R90, |R193|, !PT ;  /* 0x400000c15a5a0209 */ /* 0x000fe40007800000 */
[C---:B------:R-:W-:Y:S01]  /*4dd0*/  SHF.L.U32 R86, R77.reuse, 0x10, RZ ;  /* 0x000000104d567819 */ /* 0x040fe200000006ff */
[----:B------:R-:W-:Y:S01]  /*4de0*/  @P1 FADD R104, R104, 1 ;  /* 0x3f80000068681421 */ /* 0x000fe20000000000 */
[----:B------:R-:W-:Y:S02]  /*4df0*/  PRMT R102, R77, 0x7632, R102 ;  /* 0x000076324d667816 */ /* 0x000fe40000000066 */
[----:B------:R-:W-:Y:S01]  /*4e00*/  SHF.L.U32 R100, R81, 0x10, RZ ;  /* 0x0000001051647819 */ /* 0x000fe200000006ff */
[----:B------:R-:W-:Y:S01]  /*4e10*/  FFMA R221, R221, R80, R86 ;  /* 0x00000050dddd7223 */ /* 0x000fe20000000056 */
[----:B------:R-:W-:Y:S01]  /*4e20*/  SHF.L.U32 R106, R78, 0x10, RZ ;  /* 0x000000104e6a7819 */ /* 0x000fe200000006ff */
[----:B------:R-:W2:Y:S01]  /*4e30*/  LDC.64 R80, c[0x0][0x258] ;  /* 0x00009600ff507b82 */ /* 0x000ea20000000a00 */
[----:B------:R-:W-:Y:S01]  /*4e40*/  PRMT R110, R39, 0x7632, R110 ;  /* 0x00007632276e7816 */ /* 0x000fe2000000006e */
[----:B------:R-:W-:Y:S01]  /*4e50*/  @P1 FADD R100, R100, 1 ;  /* 0x3f80000064641421 */ /* 0x000fe20000000000 */
[----:B------:R-:W-:Y:S01]  /*4e60*/  @P0 FMNMX R90, R90, |R195|, !PT ;  /* 0x400000c35a5a0209 */ /* 0x000fe20007800000 */
[----:B------:R-:W-:Y:S01]  /*4e70*/  FFMA R225, R225, R104, R106 ;  /* 0x00000068e1e17223 */ /* 0x000fe2000000006a */
[----:B------:R-:W-:-:S02]  /*4e80*/  SHF.L.U32 R102, R102, 0x10, RZ ;  /* 0x0000001066667819 */ /* 0x000fc400000006ff */
[----:B------:R-:W-:Y:S01]  /*4e90*/  PRMT R111, R79, 0x7632, R111 ;  /* 0x000076324f6f7816 */ /* 0x000fe2000000006f */
[----:B------:R-:W3:Y:S01]  /*4ea0*/  @!P3 LDC.64 R106, c[0x0][0x230] ;  /* 0x00008c00ff6abb82 */ /* 0x000ee20000000a00 */
[----:B------:R-:W-:Y:S01]  /*4eb0*/  SHF.L.U32 R110, R110, 0x10, RZ ;  /* 0x000000106e6e7819 */ /* 0x000fe200000006ff */
[----:B------:R-:W-:Y:S01]  /*4ec0*/  FFMA R223, R223, R100, R102 ;  /* 0x00000064dfdf7223 */ /* 0x000fe20000000066 */
[----:B------:R-:W-:Y:S02]  /*4ed0*/  @P0 FMNMX R90, R90, |R201|, !PT ;  /* 0x400000c95a5a0209 */ /* 0x000fe40007800000 */
[----:B------:R-:W-:Y:S01]  /*4ee0*/  PRMT R86, R38, 0x7632, R86 ;  /* 0x0000763226567816 */ /* 0x000fe20000000056 */
[----:B------:R-:W-:Y:S01]  /*4ef0*/  @P1 FADD R110, R110, 1 ;  /* 0x3f8000006e6e1421 */ /* 0x000fe20000000000 */
[----:B------:R-:W-:Y:S02]  /*4f00*/  SHF.L.U32 R116, R111, 0x10, RZ ;  /* 0x000000106f747819 */ /* 0x000fe400000006ff */
[----:B------:R-:W-:-:S02]  /*4f10*/  @P0 FMNMX R90, R90, |R211|, !PT ;  /* 0x400000d35a5a0209 */ /* 0x000fc40007800000 */
[----:B------:R-:W-:Y:S01]  /*4f20*/  PRMT R100, R78, 0x7632, R100 ;  /* 0x000076324e647816 */ /* 0x000fe20000000064 */
[----:B------:R-:W-:Y:S01]  /*4f30*/  FFMA R183, R183, R110, R116 ;  /* 0x0000006eb7b77223 */ /* 0x000fe20000000074 */
[----:B------:R-:W-:Y:S01]  /*4f40*/  SHF.L.U32 R86, R86, 0x10, RZ ;  /* 0x0000001056567819 */ /* 0x000fe200000006ff */
[----:B-1----:R-:W-:Y:S01]  /*4f50*/  @!P3 IMAD.WIDE R116, R89, 0x4, R108 ;  /* 0x000000045974b825 */ /* 0x002fe200078e026c */
[----:B------:R-:W-:Y:S02]  /*4f60*/  SHF.L.U32 R102, R39, 0x10, RZ ;  /* 0x0000001027667819 */ /* 0x000fe400000006ff */
[----:B------:R-:W-:Y:S01]  /*4f70*/  SHF.L.U32 R111, R93, 0x7, RZ ;  /* 0x000000075d6f7819 */ /* 0x000fe200000006ff */
[----:B------:R-:W-:Y:S01]  /*4f80*/  @P1 FADD R86, R86, 1 ;  /* 0x3f80000056561421 */ /* 0x000fe20000000000 */
[----:B------:R-:W-:Y:S01]  /*4f90*/  @P0 FMNMX R90, R90, |R209|, !PT ;  /* 0x400000d15a5a0209 */ /* 0x000fe20007800000 */
[----:B------:R-:W-:Y:S01]  /*4fa0*/  @P1 FADD R102, R102, 1 ;  /* 0x3f80000066661421 */ /* 0x000fe20000000000 */
[----:B------:R-:W-:Y:S01]  /*4fb0*/  SHF.L.U32 R100, R100, 0x10, RZ ;  /* 0x0000001064647819 */ /* 0x000fe200000006ff */
[----:B--2---:R-:W-:Y:S01]  /*4fc0*/  IMAD.WIDE.U32 R126, R112, 0x10, R80 ;  /* 0x00000010707e7825 */ /* 0x004fe200078e0050 */
[----:B------:R-:W-:Y:S01]  /*4fd0*/  LOP3.LUT R109, R111, 0x80, R92, 0xe2, !PT ;  /* 0x000000806f6d7812 */ /* 0x000fe200078ee25c */
[----:B------:R-:W-:Y:S01]  /*4fe0*/  @!P3 STG.E desc[UR4][R116.64], R84 ;  /* 0x000000547400b986 */ /* 0x000fe2000c101904 */
[----:B------:R-:W-:Y:S01]  /*4ff0*/  @P0 FMNMX R90, R90, |R203|, !PT ;  /* 0x400000cb5a5a0209 */ /* 0x000fe20007800000 */
[----:B------:R-:W-:Y:S01]  /*5000*/  FFMA R169, R169, R86, R100 ;  /* 0x00000056a9a97223 */ /* 0x000fe20000000064 */
[----:B0-----:R-:W-:Y:S01]  /*5010*/  ISETP.NE.AND P1, PT, R118, RZ, PT ;  /* 0x000000ff7600720c */ /* 0x001fe20003f25270 */
[----:B---3--:R-:W-:Y:S01]  /*5020*/  @!P3 IMAD.WIDE R106, R89, 0x4, R106 ;  /* 0x00000004596ab825 */ /* 0x008fe200078e026a */
[----:B------:R-:W-:-:S02]  /*5030*/  LOP3.LUT R86, R109, 0x60, R94, 0xf8, !PT ;  /* 0x000000606d567812 */ /* 0x000fc400078ef85e */
        /* <DEDUP_REMOVED lines=10> */
[C---:B------:R-:W-:Y:S01]  /*50e0*/  IADD3 R119, R86.reuse, 0x700, RZ ;  /* 0x0000070056777810 */ /* 0x040fe20007ffe0ff */
[-C--:B------:R-:W-:Y:S01]  /*50f0*/  @P1 FMUL R177, R177, R96.reuse ;  /* 0x00000060b1b11220 */ /* 0x080fe20000400000 */
[C---:B------:R-:W-:Y:S01]  /*5100*/  IADD3 R125, R86.reuse, 0x800, RZ ;  /* 0x00000800567d7810 */ /* 0x040fe20007ffe0ff */
        /* <DEDUP_REMOVED lines=27> */
[----:B0-----:R-:W-:Y:S01]  /*52c0*/  F2FP.BF16.F32.PACK_AB R82, R155, R157 ;  /* 0x0000009d9b52723e */ /* 0x001fe200000010ff */
[----:B------:R-:W-:Y:S01]  /*52d0*/  IMAD.WIDE.U32 R98, R98, 0x10, R80 ;  /* 0x0000001062627825 */ /* 0x000fe200078e0050 */
[----:B------:R-:W-:-:S03]  /*52e0*/  F2FP.BF16.F32.PACK_AB R83, R83, R149 ;  /* 0x000000955353723e */ /* 0x000fc600000010ff */
[----:B------:R-:W-:Y:S01]  /*52f0*/  @P1 FMUL R153, R153, R96 ;  /* 0x0000006099991220 */ /* 0x000fe20000400000 */
[----:B------:R-:W-:Y:S01]  /*5300*/  F2FP.BF16.F32.PACK_AB R86, R87, R105 ;  /* 0x000000695756723e */ /* 0x000fe200000010ff */
        /* <DEDUP_REMOVED lines=10> */
[----:B------:R-:W-:Y:S01]  /*53b0*/  F2FP.BF16.F32.PACK_AB R84, R141, R143 ;  /* 0x0000008f8d54723e */ /* 0x000fe200000010ff */
[----:B------:R-:W-:Y:S01]  /*53c0*/  @P1 FMUL R199, R199, R96 ;  /* 0x00000060c7c71220 */ /* 0x000fe20000400000 */
[----:B------:R-:W-:Y:S01]  /*53d0*/  IMAD.WIDE.U32 R128, R129, 0x10, R80 ;  /* 0x0000001081807825 */ /* 0x000fe200078e0050 */
[----:B------:R-:W-:-:S03]  /*53e0*/  F2FP.BF16.F32.PACK_AB R80, R177, R179 ;  /* 0x000000b3b150723e */ /* 0x000fc600000010ff */
        /* <DEDUP_REMOVED lines=10> */
[----:B------:R-:W-:Y:S01]  /*5490*/  @P0 FMNMX R90, R90, |R181|, !PT ;  /* 0x400000b55a5a0209 */ /* 0x000fe20007800000 */
        /* <DEDUP_REMOVED lines=31> */
[----:B------:R0:W-:Y:S01]  /*5690*/  STG.E.128 desc[UR4][R108.64], R80 ;  /* 0x000000506c007986 */ /* 0x0001e2000c101d04 */
        /* <DEDUP_REMOVED lines=16> */
[-C--:B------:R-:W-:Y:S01]  /*57a0*/  @P1 FMUL R169, R169, R96.reuse ;  /* 0x00000060a9a91220 */ /* 0x080fe20000400000 */
[----:B0-----:R-:W-:Y:S01]  /*57b0*/  F2FP.BF16.F32.PACK_AB R80, R197, R199 ;  /* 0x000000c7c550723e */ /* 0x001fe200000010ff */
[----:B------:R-:W-:Y:S01]  /*57c0*/  @P1 FMUL R181, R181, R96 ;  /* 0x00000060b5b51220 */ /* 0x000fe20000400000 */
[----:B------:R-:W-:Y:S01]  /*57d0*/  F2FP.BF16.F32.PACK_AB R81, R132, R134 ;  /* 0x000000868451723e */ /* 0x000fe200000010ff */
[----:B------:R-:W-:Y:S01]  /*57e0*/  @P1 FMUL R183, R183, R96 ;  /* 0x00000060b7b71220 */ /* 0x000fe20000400000 */
[----:B------:R-:W-:Y:S01]  /*57f0*/  F2FP.BF16.F32.PACK_AB R82, R251, R130 ;  /* 0x00000082fb52723e */ /* 0x000fe200000010ff */
[----:B------:R0:W-:Y:S01]  /*5800*/  STG.E.128 desc[UR4][R110.64], R100 ;  /* 0x000000646e007986 */ /* 0x0001e2000c101d04 */
[----:B------:R-:W-:Y:S01]  /*5810*/  F2FP.BF16.F32.PACK_AB R83, R247, R249 ;  /* 0x000000f9f753723e */ /* 0x000fe200000010ff */
[----:B------:R-:W-:Y:S01]  /*5820*/  ULDC UR6, c[0x0][0x218] ;  /* 0x0000860000067ab9 */ /* 0x000fe20000000800 */
[----:B------:R-:W-:Y:S01]  /*5830*/  F2FP.BF16.F32.PACK_AB R217, R217, R219 ;  /* 0x000000dbd9d9723e */ /* 0x000fe200000010ff */
[----:B------:R0:W-:Y:S01]  /*5840*/  STG.E.128 desc[UR4][R126.64], R104 ;  /* 0x000000687e007986 */ /* 0x0001e2000c101d04 */
[----:B------:R-:W-:-:S02]  /*5850*/  F2FP.BF16.F32.PACK_AB R216, R227, R229 ;  /* 0x000000e5e3d8723e */ /* 0x000fc400000010ff */
[----:B------:R-:W-:Y:S01]  /*5860*/  F2FP.BF16.F32.PACK_AB R218, R213, R215 ;  /* 0x000000d7d5da723e */ /* 0x000fe200000010ff */
[----:B------:R0:W-:Y:S01]  /*5870*/  STG.E.128 desc[UR4][R112.64], R80 ;  /* 0x0000005070007986 */ /* 0x0001e2000c101d04 */
        /* <DEDUP_REMOVED lines=11> */
[----:B------:R-:W-:Y:S02]  /*5930*/  F2FP.BF16.F32.PACK_AB R184, R187, R150 ;  /* 0x00000096bbb8723e */ /* 0x000fe400000010ff */
[----:B------:R-:W-:Y:S01]  /*5940*/  F2FP.BF16.F32.PACK_AB R185, R171, R185 ;  /* 0x000000b9abb9723e */ /* 0x000fe200000010ff */
[----:B------:R0:W-:Y:S01]  /*5950*/  STG.E.128 desc[UR4][R118.64], R164 ;  /* 0x000000a476007986 */ /* 0x0001e2000c101d04 */
[----:B------:R-:W-:-:S02]  /*5960*/  F2FP.BF16.F32.PACK_AB R186, R195, R193 ;  /* 0x000000c1c3ba723e */ /* 0x000fc400000010ff */
[----:B------:R-:W-:Y:S02]  /*5970*/  F2FP.BF16.F32.PACK_AB R187, R211, R201 ;  /* 0x000000c9d3bb723e */ /* 0x000fe400000010ff */
[----:B------:R-:W-:Y:S02]  /*5980*/  F2FP.BF16.F32.PACK_AB R221, R223, R221 ;  /* 0x000000dddfdd723e */ /* 0x000fe400000010ff */
[----:B------:R-:W-:Y:S01]  /*5990*/  F2FP.BF16.F32.PACK_AB R220, R203, R209 ;  /* 0x000000d1cbdc723e */ /* 0x000fe200000010ff */
[----:B------:R0:W-:Y:S01]  /*59a0*/  STG.E.128 desc[UR4][R124.64], R184 ;  /* 0x000000b87c007986 */ /* 0x0001e2000c101d04 */
[----:B------:R-:W-:Y:S02]  /*59b0*/  F2FP.BF16.F32.PACK_AB R222, R169, R225 ;  /* 0x000000e1a9de723e */ /* 0x000fe400000010ff */
[----:B------:R-:W-:Y:S02]  /*59c0*/  F2FP.BF16.F32.PACK_AB R223, R183, R181 ;  /* 0x000000b5b7df723e */ /* 0x000fe400000010ff */
[----:B------:R-:W-:-:S02]  /*59d0*/  ISETP.GE.AND P0, PT, R89, UR6, PT ;  /* 0x0000000659007c0c */ /* 0x000fc4000bf06270 */
[----:B------:R-:W-:Y:S01]  /*59e0*/  LOP3.LUT P2, RZ, R3, 0xff, RZ, 0xc0, !PT ;  /* 0x000000ff03ff7812 */ /* 0x000fe2000784c0ff */
[----:B------:R0:W-:Y:S01]  /*59f0*/  STG.E.128 desc[UR4][R128.64], R220 ;  /* 0x000000dc80007986 */ /* 0x0001e2000c101d04 */
[----:B------:R-:W-:Y:S02]  /*5a00*/  IADD3 R88, R88, 0x1, RZ ;  /* 0x0000000158587810 */ /* 0x000fe40007ffe0ff */
[----:B------:R-:W-:Y:S02]  /*5a10*/  SEL R3, RZ, 0x1, P2 ;  /* 0x00000001ff037807 */ /* 0x000fe40001000000 */
[----:B------:R-:W-:-:S05]  /*5a20*/  LOP3.LUT R88, R88, 0x3, RZ, 0xc0, !PT ;  /* 0x0000000358587812 */ /* 0x000fca00078ec0ff */
[----:B------:R-:W-:Y:S05]  /*5a30*/  @!P0 BRA `(.L_x_7216) ;  /* 0xffffffa800308947 */ /* 0x000fea000383ffff */
.L_x_7203:
        /* <DEDUP_REMOVED lines=15> */
.L_x_7241:
[----:B------:R-:W-:Y:S01]  /*5b30*/  ISETP.NE.AND P0, PT, R92, RZ, PT ;  /* 0x000000ff5c00720c */ /* 0x000fe20003f05270 */
[----:B------:R-:W-:Y:S05]  /*5b40*/  WARPSYNC.ALL ;  /* 0x0000000000007948 */ /* 0x000fea0003800000 */
[----:B--2---:R-:W-:Y:S01]  /*5b50*/  FMNMX R7, R2, R7, !PT ;  /* 0x0000000702077209 */ /* 0x004fe20007800000 */
[----:B------:R-:W-:Y:S01]  /*5b60*/  BSSY B0, `(.L_x_7219) ;  /* 0x000001a000007945 */ /* 0x000fe20003800000 */
[----:B-1----:R-:W-:Y:S01]  /*5b70*/  SHF.R.U32.HI R2, RZ, 0x5, R94 ;  /* 0x00000005ff027819 */ /* 0x002fe2000001165e */
[----:B------:R-:W-:-:S04]  /*5b80*/  HFMA2.MMA R5, -RZ, RZ, 0, 0 ;  /* 0x00000000ff057435 */ /* 0x000fc800000001ff */
[----:B------:R-:W1:Y:S01]  /*5b90*/  @!P0 S2R R4, SR_CgaCtaId ;  /* 0x0000000000048919 */ /* 0x000e620000008800 */
[----:B------:R-:W-:Y:S02]  /*5ba0*/  @!P0 MOV R3, 0x400 ;  /* 0x0000040000038802 */ /* 0x000fe40000000f00 */
[----:B------:R-:W-:-:S04]  /*5bb0*/  @!P0 SHF.R.U32.HI R0, RZ, 0x3, R94 ;  /* 0x00000003ff008819 */ /* 0x000fc8000001165e */
[----:B------:R-:W-:Y:S02]  /*5bc0*/  @!P0 LOP3.LUT R0, R0, 0x1ffffffc, RZ, 0xc0, !PT ;  /* 0x1ffffffc00008812 */ /* 0x000fe400078ec0ff */
[----:B-1----:R-:W-:-:S04]  /*5bd0*/  @!P0 LEA R3, R4, R3, 0x18 ;  /* 0x0000000304038211 */ /* 0x002fc800078ec0ff */
        /* <DEDUP_REMOVED lines=17> */
.L_x_7244:
[----:B--2---:R-:W-:-:S07]  /*5cf0*/  FMNMX R5, R3, R2, !PT ;  /* 0x0000000203057209 */ /* 0x004fce0007800000 */
.L_x_7220:
[----:B------:R-:W-:Y:S05]  /*5d00*/  BSYNC B0 ;  /* 0x0000000000007941 */ /* 0x000fea0003800000 */
.L_x_7219:
[----:B------:R-:W-:Y:S01]  /*5d10*/  ISETP.NE.AND P0, PT, R94, RZ, PT ;  /* 0x000000ff5e00720c */ /* 0x000fe20003f05270 */
[----:B------:R-:W-:-:S12]  /*5d20*/  BSSY B0, `(.L_x_7217) ;  /* 0x0000004000007945 */ /* 0x000fd80003800000 */
[----:B------:R-:W-:Y:S05]  /*5d30*/  @P0 BRA `(.L_x_7222) ;  /* 0x0000000000080947 */ /* 0x000fea0003800000 */
[----:B-1----:R-:W1:Y:S02]  /*5d40*/  LDC.64 R2, c[0x0][0x288] ;  /* 0x0000a200ff027b82 */ /* 0x002e640000000a00 */
[----:B-1----:R2:W-:Y:S02]  /*5d50*/  REDG.E.MAX.S32.STRONG.GPU desc[UR4][R2.64], R5 ;  /* 0x000000050200798e */ /* 0x0025e4000d10e384 */
.L_x_7222:
[----:B------:R-:W-:Y:S05]  /*5d60*/  BSYNC B0 ;  /* 0x0000000000007941 */ /* 0x000fea0003800000 */
.L_x_7217:
        /* <DEDUP_REMOVED lines=12> */
[----:B0-----:R-:W-:-:S07]  /*5e30*/  MOV R101, 0x5e50 ;  /* 0x00005e5000657802 */ /* 0x001fce0000000f00 */
[----:B-1----:R-:W-:Y:S05]  /*5e40*/  CALL.REL.NOINC `($__internal_76_$__cuda_sm20_rcp_rn_f32_slowpath) ;  /* 0x0000001000907944 */ /* 0x002fea0003c00000 */
[----:B------:R-:W-:Y:S01]  /*5e50*/  MOV R5, R0 ;  /* 0x0000000000057202 */ /* 0x000fe20000000f00 */
[----:B------:R-:W-:Y:S06]  /*5e60*/  BRA `(.L_x_7224) ;  /* 0x0000000000107947 */ /* 0x000fec0003800000 */
.L_x_7223:
[----:B--2---:R-:W2:Y:S02]  /*5e70*/  MUFU.RCP R5, R96 ;  /* 0x0000006000057308 */ /* 0x004ea40000001000 */
[----:B--2---:R-:W-:-:S04]  /*5e80*/  FFMA R0, R5, R96, -1 ;  /* 0xbf80000005007423 */ /* 0x004fc80000000060 */
[----:B------:R-:W-:-:S04]  /*5e90*/  FADD.FTZ R0, -R0, -RZ ;  /* 0x800000ff00007221 */ /* 0x000fc80000010100 */
[----:B------:R-:W-:-:S07]  /*5ea0*/  FFMA R5, R5, R0, R5 ;  /* 0x0000000005057223 */ /* 0x000fce0000000005 */
.L_x_7224:
[----:B-1----:R-:W1:Y:S02]  /*5eb0*/  LDC.64 R2, c[0x0][0x280] ;  /* 0x0000a000ff027b82 */ /* 0x002e640000000a00 */
[----:B-1----:R-:W-:Y:S01]  /*5ec0*/  STG.E desc[UR4][R2.64], R5 ;  /* 0x0000000502007986 */ /* 0x002fe2000c101904 */
[----:B------:R-:W-:Y:S05]  /*5ed0*/  EXIT ;  /* 0x000000000000794d */ /* 0x000fea0003800000 */
.L_x_7204:
[----:B------:R-:W-:Y:S01]  /*5ee0*/  HFMA2.MMA R102, -RZ, RZ, 0, 5.9604644775390625e-08 ;  /* 0x00000001ff667435 */ /* 0x000fe200000001ff */
[----:B------:R-:W-:Y:S02]  /*5ef0*/  MOV R101, R2 ;  /* 0x0000000200657202 */ /* 0x000fe40000000f00 */
[----:B------:R-:W-:Y:S02]  /*5f00*/  MOV R103, 0x1f ;  /* 0x0000001f00677802 */ /* 0x000fe40000000f00 */
[----:B------:R-:W-:-:S07]  /*5f10*/  MOV R86, 0xffffffff ;  /* 0xffffffff00567802 */ /* 0x000fce0000000f00 */
[----:B-----5:R-:W-:Y:S05]  /*5f20*/  WARPSYNC.COLLECTIVE R86, `(.L_x_7225) ;  /* 0x0000000056087348 */ /* 0x020fea0003c00000 */
[----:B------:R0:W1:Y:S02]  /*5f30*/  SHFL.BFLY P0, R87, R101, R102, R103 ;  /* 0x0c00006665577389 */ /* 0x0000640000000067 */
[----:B01---5:R-:W-:Y:S01]  /*5f40*/  ENDCOLLECTIVE ;  /* 0x000000000000791b */ /* 0x023fe20003800000 */
.L_x_7225:
[----:B------:R-:W-:Y:S01]  /*5f50*/  HFMA2.MMA R102, -RZ, RZ, 0, 1.1920928955078125e-07 ;  /* 0x00000002ff667435 */ /* 0x000fe200000001ff */
[----:B------:R-:W-:-:S05]  /*5f60*/  MOV R83, R87 ;  /* 0x0000005700537202 */ /* 0x000fca0000000f00 */
[----:B------:R-:W-:-:S05]  /*5f70*/  FADD R83, R2, R83 ;  /* 0x0000005302537221 */ /* 0x000fca0000000000 */
[----:B------:R-:W-:-:S07]  /*5f80*/  MOV R101, R83 ;  /* 0x0000005300657202 */ /* 0x000fce0000000f00 */
[----:B------:R-:W-:Y:S05]  /*5f90*/  WARPSYNC.COLLECTIVE R86, `(.L_x_7226) ;  /* 0x0000000056087348 */ /* 0x000fea0003c00000 */
[----:B------:R0:W1:Y:S02]  /*5fa0*/  SHFL.BFLY P0, R87, R101, R102, R103 ;  /* 0x0c00006665577389 */ /* 0x0000640000000067 */
[----:B01----:R-:W-:Y:S01]  /*5fb0*/  ENDCOLLECTIVE ;  /* 0x000000000000791b */ /* 0x003fe20003800000 */
.L_x_7226:
[----:B------:R-:W-:Y:S01]  /*5fc0*/  HFMA2.MMA R102, -RZ, RZ, 0, 2.384185791015625e-07 ;  /* 0x00000004ff667435 */ /* 0x000fe200000001ff */
[----:B------:R-:W-:-:S05]  /*5fd0*/  MOV R0, R87 ;  /* 0x0000005700007202 */ /* 0x000fca0000000f00 */
[----:B------:R-:W-:-:S05]  /*5fe0*/  FADD R80, R83, R0 ;  /* 0x0000000053507221 */ /* 0x000fca0000000000 */
[----:B------:R-:W-:-:S07]  /*5ff0*/  MOV R101, R80 ;  /* 0x0000005000657202 */ /* 0x000fce0000000f00 */
[----:B------:R-:W-:Y:S05]  /*6000*/  WARPSYNC.COLLECTIVE R86, `(.L_x_7227) ;  /* 0x0000000056087348 */ /* 0x000fea0003c00000 */
[----:B------:R0:W1:Y:S02]  /*6010*/  SHFL.BFLY P0, R87, R101, R102, R103 ;  /* 0x0c00006665577389 */ /* 0x0000640000000067 */
[----:B01----:R-:W-:Y:S01]  /*6020*/  ENDCOLLECTIVE ;  /* 0x000000000000791b */ /* 0x003fe20003800000 */
.L_x_7227:
[----:B------:R-:W-:Y:S01]  /*6030*/  HFMA2.MMA R102, -RZ, RZ, 0, 4.76837158203125e-07 ;  /* 0x00000008ff667435 */ /* 0x000fe200000001ff */
[----:B------:R-:W-:-:S05]  /*6040*/  MOV R85, R87 ;  /* 0x0000005700557202 */ /* 0x000fca0000000f00 */
[----:B------:R-:W-:-:S05]  /*6050*/  FADD R85, R80, R85 ;  /* 0x0000005550557221 */ /* 0x000fca0000000000 */
[----:B------:R-:W-:-:S07]  /*6060*/  MOV R101, R85 ;  /* 0x0000005500657202 */ /* 0x000fce0000000f00 */
[----:B------:R-:W-:Y:S05]  /*6070*/  WARPSYNC.COLLECTIVE R86, `(.L_x_7228) ;  /* 0x0000000056087348 */ /* 0x000fea0003c00000 */
[----:B------:R0:W1:Y:S02]  /*6080*/  SHFL.BFLY P0, R87, R101, R102, R103 ;  /* 0x0c00006665577389 */ /* 0x0000640000000067 */
[----:B01----:R-:W-:Y:S01]  /*6090*/  ENDCOLLECTIVE ;  /* 0x000000000000791b */ /* 0x003fe20003800000 */
.L_x_7228:
[----:B------:R-:W-:Y:S01]  /*60a0*/  HFMA2.MMA R102, -RZ, RZ, 0, 9.5367431640625e-07 ;  /* 0x00000010ff667435 */ /* 0x000fe200000001ff */
[----:B------:R-:W-:-:S05]  /*60b0*/  MOV R0, R87 ;  /* 0x0000005700007202 */ /* 0x000fca0000000f00 */
[----:B------:R-:W-:-:S05]  /*60c0*/  FADD R84, R85, R0 ;  /* 0x0000000055547221 */ /* 0x000fca0000000000 */
[----:B------:R-:W-:-:S07]  /*60d0*/  MOV R101, R84 ;  /* 0x0000005400657202 */ /* 0x000fce0000000f00 */
[----:B------:R-:W-:Y:S05]  /*60e0*/  WARPSYNC.COLLECTIVE R86, `(.L_x_7229) ;  /* 0x0000000056087348 */ /* 0x000fea0003c00000 */
[----:B------:R0:W1:Y:S02]  /*60f0*/  SHFL.BFLY P0, R87, R101, R102, R103 ;  /* 0x0c00006665577389 */ /* 0x0000640000000067 */
[----:B01----:R-:W-:Y:S01]  /*6100*/  ENDCOLLECTIVE ;  /* 0x000000000000791b */ /* 0x003fe20003800000 */
.L_x_7229:
        /* <DEDUP_REMOVED lines=167> */
.L_x_7230:
[----:B------:R-:W-:Y:S01]  /*6b80*/  HFMA2.MMA R102, -RZ, RZ, 0, 1.1920928955078125e-07 ;  /* 0x00000002ff667435 */ /* 0x000fe200000001ff */
[----:B------:R-:W-:-:S05]  /*6b90*/  MOV R83, R87 ;  /* 0x0000005700537202 */ /* 0x000fca0000000f00 */
[----:B------:R-:W-:-:S05]  /*6ba0*/  FADD R83, R0, R83 ;  /* 0x0000005300537221 */ /* 0x000fca0000000000 */
[----:B------:R-:W-:-:S07]  /*6bb0*/  MOV R101, R83 ;  /* 0x0000005300657202 */ /* 0x000fce0000000f00 */
[----:B------:R-:W-:Y:S05]  /*6bc0*/  WARPSYNC.COLLECTIVE R86, `(.L_x_7231) ;  /* 0x0000000056087348 */ /* 0x000fea0003c00000 */
[----:B------:R0:W1:Y:S02]  /*6bd0*/  SHFL.BFLY P0, R87, R101, R102, R103 ;  /* 0x0c00006665577389 */ /* 0x0000640000000067 */
[----:B01----:R-:W-:Y:S01]  /*6be0*/  ENDCOLLECTIVE ;  /* 0x000000000000791b */ /* 0x003fe20003800000 */
.L_x_7231:
[----:B------:R-:W-:Y:S01]  /*6bf0*/  HFMA2.MMA R102, -RZ, RZ, 0, 2.384185791015625e-07 ;  /* 0x00000004ff667435 */ /* 0x000fe200000001ff */
[----:B------:R-:W-:-:S05]  /*6c00*/  MOV R2, R87 ;  /* 0x0000005700027202 */ /* 0x000fca0000000f00 */
[----:B------:R-:W-:-:S05]  /*6c10*/  FADD R2, R83, R2 ;  /* 0x0000000253027221 */ /* 0x000fca0000000000 */
[----:B------:R-:W-:-:S07]  /*6c20*/  MOV R101, R2 ;  /* 0x0000000200657202 */ /* 0x000fce0000000f00 */
[----:B------:R-:W-:Y:S05]  /*6c30*/  WARPSYNC.COLLECTIVE R86, `(.L_x_7232) ;  /* 0x0000000056087348 */ /* 0x000fea0003c00000 */
[----:B------:R0:W1:Y:S02]  /*6c40*/  SHFL.BFLY P0, R87, R101, R102, R103 ;  /* 0x0c00006665577389 */ /* 0x0000640000000067 */
[----:B01----:R-:W-:Y:S01]  /*6c50*/  ENDCOLLECTIVE ;  /* 0x000000000000791b */ /* 0x003fe20003800000 */
.L_x_7232:
[----:B------:R-:W-:Y:S01]  /*6c60*/  HFMA2.MMA R102, -RZ, RZ, 0, 4.76837158203125e-07 ;  /* 0x00000008ff667435 */ /* 0x000fe200000001ff */
[----:B------:R-:W-:-:S05]  /*6c70*/  MOV R85, R87 ;  /* 0x0000005700557202 */ /* 0x000fca0000000f00 */
[----:B------:R-:W-:-:S05]  /*6c80*/  FADD R85, R2, R85 ;  /* 0x0000005502557221 */ /* 0x000fca0000000000 */
[----:B------:R-:W-:-:S07]  /*6c90*/  MOV R101, R85 ;  /* 0x0000005500657202 */ /* 0x000fce0000000f00 */
[----:B------:R-:W-:Y:S05]  /*6ca0*/  WARPSYNC.COLLECTIVE R86, `(.L_x_7233) ;  /* 0x0000000056087348 */ /* 0x000fea0003c00000 */
[----:B------:R0:W1:Y:S02]  /*6cb0*/  SHFL.BFLY P0, R87, R101, R102, R103 ;  /* 0x0c00006665577389 */ /* 0x0000640000000067 */
[----:B01----:R-:W-:Y:S01]  /*6cc0*/  ENDCOLLECTIVE ;  /* 0x000000000000791b */ /* 0x003fe20003800000 */
.L_x_7233:
[----:B------:R-:W-:Y:S01]  /*6cd0*/  HFMA2.MMA R102, -RZ, RZ, 0, 9.5367431640625e-07 ;  /* 0x00000010ff667435 */ /* 0x000fe200000001ff */
[----:B------:R-:W-:-:S05]  /*6ce0*/  MOV R80, R87 ;  /* 0x0000005700507202 */ /* 0x000fca0000000f00 */
[----:B------:R-:W-:-:S05]  /*6cf0*/  FADD R80, R85, R80 ;  /* 0x0000005055507221 */ /* 0x000fca0000000000 */
[----:B------:R-:W-:-:S07]  /*6d00*/  MOV R101, R80 ;  /* 0x0000005000657202 */ /* 0x000fce0000000f00 */
[----:B------:R-:W-:Y:S05]  /*6d10*/  WARPSYNC.COLLECTIVE R86, `(.L_x_7234) ;  /* 0x0000000056087348 */ /* 0x000fea0003c00000 */
[----:B------:R0:W1:Y:S02]  /*6d20*/  SHFL.BFLY P0, R87, R101, R102, R103 ;  /* 0x0c00006665577389 */ /* 0x0000640000000067 */
[----:B01----:R-:W-:Y:S01]  /*6d30*/  ENDCOLLECTIVE ;  /* 0x000000000000791b */ /* 0x003fe20003800000 */
.L_x_7234:
[----:B------:R-:W-:Y:S05]  /*6d40*/  BRA `(.L_x_7235) ;  /* 0xffffffb000007947 */ /* 0x000fea000383ffff */
.L_x_7218:
[----:B------:R-:W-:Y:S01]  /*6d50*/  HFMA2.MMA R4, -RZ, RZ, 0, 9.5367431640625e-07 ;  /* 0x00000010ff047435 */ /* 0x000fe200000001ff */
[----:B------:R-:W-:Y:S02]  /*6d60*/  MOV R9, R90 ;  /* 0x0000005a00097202 */ /* 0x000fe40000000f00 */
[----:B------:R-:W-:Y:S02]  /*6d70*/  MOV R11, 0x1f ;  /* 0x0000001f000b7802 */ /* 0x000fe40000000f00 */
[----:B0-----:R-:W-:-:S07]  /*6d80*/  MOV R86, 0xffffffff ;  /* 0xffffffff00567802 */ /* 0x001fce0000000f00 */
[----:B-----5:R-:W-:Y:S05]  /*6d90*/  WARPSYNC.COLLECTIVE R86, `(.L_x_7236) ;  /* 0x0000000056087348 */ /* 0x020fea0003c00000 */
[----:B------:R0:W1:Y:S02]  /*6da0*/  SHFL.DOWN P0, R7, R9, R4, R11 ;  /* 0x0800000409077389 */ /* 0x000064000000000b */
[----:B01---5:R-:W-:Y:S01]  /*6db0*/  ENDCOLLECTIVE ;  /* 0x000000000000791b */ /* 0x023fe20003800000 */
.L_x_7236:
[----:B------:R-:W-:Y:S01]  /*6dc0*/  HFMA2.MMA R4, -RZ, RZ, 0, 4.76837158203125e-07 ;  /* 0x00000008ff047435 */ /* 0x000fe200000001ff */
[----:B------:R-:W-:-:S04]  /*6dd0*/  MOV R3, R7 ;  /* 0x0000000700037202 */ /* 0x000fc80000000f00 */
[----:B------:R-:W-:-:S04]  /*6de0*/  FMNMX R3, R3, R90, !PT ;  /* 0x0000005a03037209 */ /* 0x000fc80007800000 */
[----:B------:R-:W-:-:S07]  /*6df0*/  MOV R9, R3 ;  /* 0x0000000300097202 */ /* 0x000fce0000000f00 */
[----:B------:R-:W-:Y:S05]  /*6e00*/  WARPSYNC.COLLECTIVE R86, `(.L_x_7237) ;  /* 0x0000000056087348 */ /* 0x000fea0003c00000 */
[----:B------:R0:W1:Y:S02]  /*6e10*/  SHFL.DOWN P0, R7, R9, R4, R11 ;  /* 0x0800000409077389 */ /* 0x000064000000000b */
[----:B01----:R-:W-:Y:S01]  /*6e20*/  ENDCOLLECTIVE ;  /* 0x000000000000791b */ /* 0x003fe20003800000 */
.L_x_7237:
[----:B------:R-:W-:Y:S01]  /*6e30*/  HFMA2.MMA R4, -RZ, RZ, 0, 2.384185791015625e-07 ;  /* 0x00000004ff047435 */ /* 0x000fe200000001ff */
[----:B------:R-:W-:-:S04]  /*6e40*/  MOV R0, R7 ;  /* 0x0000000700007202 */ /* 0x000fc80000000f00 */
[----:B------:R-:W-:-:S04]  /*6e50*/  FMNMX R0, R3, R0, !PT ;  /* 0x0000000003007209 */ /* 0x000fc80007800000 */
[----:B------:R-:W-:-:S07]  /*6e60*/  MOV R9, R0 ;  /* 0x0000000000097202 */ /* 0x000fce0000000f00 */
[----:B------:R-:W-:Y:S05]  /*6e70*/  WARPSYNC.COLLECTIVE R86, `(.L_x_7238) ;  /* 0x0000000056087348 */ /* 0x000fea0003c00000 */
[----:B------:R0:W1:Y:S02]  /*6e80*/  SHFL.DOWN P0, R7, R9, R4, R11 ;  /* 0x0800000409077389 */ /* 0x000064000000000b */
[----:B01----:R-:W-:Y:S01]  /*6e90*/  ENDCOLLECTIVE ;  /* 0x000000000000791b */ /* 0x003fe20003800000 */
.L_x_7238:
[----:B------:R-:W-:Y:S01]  /*6ea0*/  HFMA2.MMA R4, -RZ, RZ, 0, 1.1920928955078125e-07 ;  /* 0x00000002ff047435 */ /* 0x000fe200000001ff */
[----:B------:R-:W-:-:S04]  /*6eb0*/  MOV R5, R7 ;  /* 0x0000000700057202 */ /* 0x000fc80000000f00 */
[----:B------:R-:W-:-:S04]  /*6ec0*/  FMNMX R5, R0, R5, !PT ;  /* 0x0000000500057209 */ /* 0x000fc80007800000 */
[----:B------:R-:W-:-:S07]  /*6ed0*/  MOV R9, R5 ;  /* 0x0000000500097202 */ /* 0x000fce0000000f00 */
[----:B------:R-:W-:Y:S05]  /*6ee0*/  WARPSYNC.COLLECTIVE R86, `(.L_x_7239) ;  /* 0x0000000056087348 */ /* 0x000fea0003c00000 */
[----:B------:R0:W1:Y:S02]  /*6ef0*/  SHFL.DOWN P0, R7, R9, R4, R11 ;  /* 0x0800000409077389 */ /* 0x000064000000000b */
[----:B01----:R-:W-:Y:S01]  /*6f00*/  ENDCOLLECTIVE ;  /* 0x000000000000791b */ /* 0x003fe20003800000 */
.L_x_7239:
[----:B------:R-:W-:Y:S01]  /*6f10*/  HFMA2.MMA R4, -RZ, RZ, 0, 5.9604644775390625e-08 ;  /* 0x00000001ff047435 */ /* 0x000fe200000001ff */
[----:B------:R-:W-:-:S04]  /*6f20*/  MOV R2, R7 ;  /* 0x0000000700027202 */ /* 0x000fc80000000f00 */
[----:B------:R-:W-:-:S04]  /*6f30*/  FMNMX R2, R5, R2, !PT ;  /* 0x0000000205027209 */ /* 0x000fc80007800000 */
[----:B------:R-:W-:-:S07]  /*6f40*/  MOV R9, R2 ;  /* 0x0000000200097202 */ /* 0x000fce0000000f00 */
[----:B------:R-:W-:Y:S05]  /*6f50*/  WARPSYNC.COLLECTIVE R86, `(.L_x_7240) ;  /* 0x0000000056087348 */ /* 0x000fea0003c00000 */
[----:B------:R0:W1:Y:S02]  /*6f60*/  SHFL.DOWN P0, R7, R9, R4, R11 ;  /* 0x0800000409077389 */ /* 0x000064000000000b */
[----:B01----:R-:W-:Y:S01]  /*6f70*/  ENDCOLLECTIVE ;  /* 0x000000000000791b */ /* 0x003fe20003800000 */
.L_x_7240:
[----:B------:R-:W-:Y:S05]  /*6f80*/  BRA `(.L_x_7241) ;  /* 0xffffffe800e87947 */ /* 0x000fea000383ffff */
.L_x_7221:
[----:B------:R-:W-:Y:S01]  /*6f90*/  HFMA2.MMA R4, -RZ, RZ, 0, 1.1920928955078125e-07 ;  /* 0x00000002ff047435 */ /* 0x000fe200000001ff */
[----:B--2---:R-:W-:Y:S02]  /*6fa0*/  MOV R9, R0 ;  /* 0x0000000000097202 */ /* 0x004fe40000000f00 */
[----:B------:R-:W-:Y:S02]  /*6fb0*/  MOV R11, 0x1f ;  /* 0x0000001f000b7802 */ /* 0x000fe40000000f00 */
[----:B0-----:R-:W-:-:S07]  /*6fc0*/  MOV R86, 0xffffffff ;  /* 0xffffffff00567802 */ /* 0x001fce0000000f00 */
[----:B-1---5:R-:W-:Y:S05]  /*6fd0*/  WARPSYNC.COLLECTIVE R86, `(.L_x_7242) ;  /* 0x0000000056087348 */ /* 0x022fea0003c00000 */
[----:B------:R0:W2:Y:S02]  /*6fe0*/  SHFL.DOWN P0, R7, R9, R4, R11 ;  /* 0x0800000409077389 */ /* 0x0000a4000000000b */
[----:B012--5:R-:W-:Y:S01]  /*6ff0*/  ENDCOLLECTIVE ;  /* 0x000000000000791b */ /* 0x027fe20003800000 */
.L_x_7242:
[----:B------:R-:W-:Y:S01]  /*7000*/  HFMA2.MMA R4, -RZ, RZ, 0, 5.9604644775390625e-08 ;  /* 0x00000001ff047435 */ /* 0x000fe200000001ff */
[----:B------:R-:W-:-:S04]  /*7010*/  MOV R3, R7 ;  /* 0x0000000700037202 */ /* 0x000fc80000000f00 */
[----:B------:R-:W-:-:S04]  /*7020*/  FMNMX R3, R3, R0, !PT ;  /* 0x0000000003037209 */ /* 0x000fc80007800000 */
[----:B------:R-:W-:-:S07]  /*7030*/  MOV R9, R3 ;  /* 0x0000000300097202 */ /* 0x000fce0000000f00 */
[----:B------:R-:W-:Y:S05]  /*7040*/  WARPSYNC.COLLECTIVE R86, `(.L_x_7243) ;  /* 0x0000000056087348 */ /* 0x000fea0003c00000 */
[----:B------:R0:W1:Y:S02]  /*7050*/  SHFL.DOWN P0, R7, R9, R4, R11 ;  /* 0x0800000409077389 */ /* 0x000064000000000b */
[----:B01----:R-:W-:Y:S01]  /*7060*/  ENDCOLLECTIVE ;  /* 0x000000000000791b */ /* 0x003fe20003800000 */
.L_x_7243:
[----:B------:R-:W-:Y:S01]  /*7070*/  MOV R2, R7 ;  /* 0x0000000700027202 */ /* 0x000fe20000000f00 */
[----:B------:R-:W-:Y:S06]  /*7080*/  BRA `(.L_x_7244) ;  /* 0xffffffec00187947 */ /* 0x000fec000383ffff */
        .weak           $__internal_76_$__cuda_sm20_rcp_rn_f32_slowpath
        .type           $__internal_76_$__cuda_sm20_rcp_rn_f32_slowpath,@function
        .size           $__internal_76_$__cuda_sm20_rcp_rn_f32_slowpath,(.L_x_14412 - $__internal_76_$__cuda_sm20_rcp_rn_f32_slowpath)
$__internal_76_$__cuda_sm20_rcp_rn_f32_slowpath:
        /* <DEDUP_REMOVED lines=15> */
.L_x_7246:
        /* <DEDUP_REMOVED lines=33> */
.L_x_7248:
[----:B------:R0:W1:Y:S02]  /*7390*/  MUFU.RCP R82, R2 ;  /* 0x0000000200527308 */ /* 0x0000640000001000 */
.L_x_7247:
[----:B------:R-:W-:Y:S05]  /*73a0*/  BSYNC B1 ;  /* 0x0000000000017941 */ /* 0x000fea0003800000 */
.L_x_7245:
[----:B------:R-:W-:Y:S01]  /*73b0*/  HFMA2.MMA R83, -RZ, RZ, 0, 0 ;  /* 0x00000000ff537435 */ /* 0x000fe200000001ff */
[----:B-1----:R-:W-:Y:S02]  /*73c0*/  MOV R0, R82 ;  /* 0x0000005200007202 */ /* 0x002fe40000000f00 */
[----:B------:R-:W-:-:S04]  /*73d0*/  MOV R82, R101 ;  /* 0x0000006500527202 */ /* 0x000fc80000000f00 */
[----:B0-----:R-:W-:Y:S05]  /*73e0*/  RET.REL.NODEC R82 `(_ZN18transformer_engine13normalization19ln_fwd_tuned_kernelINS0_13Kernel_traitsI13__nv_bfloat16S3_S3_fjLj20480ELj2ELj1ELj4ELj16ENS0_18Kernel_traits_baseILj20480ES3_S3_S3_fjLj128EEEEEEEvNS0_19ForwardKernelParamsE) ;  /* 0xffffff8c52047950 */ /* 0x001fea0003c3ffff */
.L_x_7249:
        /* <DEDUP_REMOVED lines=9> */
.L_x_14412:


//--------------------- .text._ZN18transformer_engine13normalization19ln_fwd_tuned_kernelINS0_13Kernel_traitsIff6__halffjLj20480ELj2ELj1ELj4ELj16ENS0_18Kernel_traits_baseILj20480EffS3_fjLj128EEEEEEEvNS0_19ForwardKernelParamsE --------------------------
	.section	.text._ZN18transformer_engine13normalization19ln_fwd_tuned_kernelINS0_13Kernel_traitsIff6__halffjLj20480ELj2ELj1ELj4ELj16ENS0_18Kernel_traits_baseILj20480EffS3_fjLj128EEEEEEEvNS0_19ForwardKernelParamsE,"ax",@progbits
	.align	128
        .global         _ZN18transformer_engine13normalization19ln_fwd_tuned_kernelINS0_13Kernel_traitsIff6__halffjLj20480ELj2ELj1ELj4ELj16ENS0_18Kernel_traits_baseILj20480EffS3_fjLj128EEEEEEEvNS0_19ForwardKernelParamsE
        .type           _ZN18transformer_engine13normalization19ln_fwd_tuned_kernelINS0_13Kernel_traitsIff6__halffjLj20480ELj2ELj1ELj4ELj16ENS0_18Kernel_traits_baseILj20480EffS3_fjLj128EEEEEEEvNS0_19ForwardKernelParamsE,@function
        .size           _ZN18transformer_engine13normalization19ln_fwd_tuned_kernelINS0_13Kernel_traitsIff6__halffjLj20480ELj2ELj1ELj4ELj16ENS0_18Kernel_traits_baseILj20480EffS3_fjLj128EEEEEEEvNS0_19ForwardKernelParamsE,(.L_x_14413 - _ZN18transformer_engine13normalization19ln_fwd_tuned_kernelINS0_13Kernel_traitsIff6__halffjLj20480ELj2ELj1ELj4ELj16ENS0_18Kernel_traits_baseILj20480EffS3_fjLj128EEEEEEEvNS0_19ForwardKernelParamsE)
        .other          _ZN18transformer_engine13normalization19ln_fwd_tuned_kernelINS0_13Kernel_traitsIff6__halffjLj20480ELj2ELj1ELj4ELj16ENS0_18Kernel_traits_baseILj20480EffS3_fjLj128EEEEEEEvNS0_19ForwardKernelParamsE,@"STO_CUDA_ENTRY STV_DEFAULT"
_ZN18transformer_engine13normalization19ln_fwd_tuned_kernelINS0_13Kernel_traitsIff6__halffjLj20480ELj2ELj1ELj4ELj16ENS0_18Kernel_traits_baseILj20480EffS3_fjLj128EEEEEEEvNS0_19ForwardKernelParamsE:
.text._ZN18transformer_engine13normalization19ln_fwd_tuned_kernelINS0_13Kernel_traitsIff6__halffjLj20480ELj2ELj1ELj4ELj16ENS0_18Kernel_traits_baseILj20480EffS3_fjLj128EEEEEEEvNS0_19ForwardKernelParamsE:
        /* <DEDUP_REMOVED lines=76> */
.L_x_7263:
        /* <DEDUP_REMOVED lines=337> */
.L_x_7282:
        /* <DEDUP_REMOVED lines=35> */
[----:B--2--5:R-:W-:Y:S05]  /*1c00*/  CALL.REL.NOINC `($__internal_77_$__cuda_sm20_rcp_rn_f32_slowpath) ;  /* 0x0000005400387944 */ /* 0x024fea0003c00000 */
[----:B------:R-:W-:Y:S05]  /*1c10*/  BRA `(.L_x_7254) ;  /* 0x0000000000107947 */ /* 0x000fea0003800000 */
.L_x_7253:
[----:B-1----:R-:W0:Y:S02]  /*1c20*/  MUFU.RCP R4, R5 ;  /* 0x0000000500047308 */ /* 0x002e240000001000 */
[----:B0-----:R-:W-:-:S04]  /*1c30*/  FFMA R6, R5, R4, -1 ;  /* 0xbf80000005067423 */ /* 0x001fc80000000004 */
[----:B------:R-:W-:-:S04]  /*1c40*/  FADD.FTZ R6, -R6, -RZ ;  /* 0x800000ff06067221 */ /* 0x000fc80000010100 */
[----:B------:R-:W-:-:S07]  /*1c50*/  FFMA R4, R4, R6, R4 ;  /* 0x0000000604047223 */ /* 0x000fce0000000004 */
.L_x_7254:
[----:B------:R-:W-:Y:S05]  /*1c60*/  BSYNC B0 ;  /* 0x0000000000007941 */ /* 0x000fea0003800000 */
.L_x_7252:
        /* <DEDUP_REMOVED lines=21> */
[----:B-----5:R-:W-:Y:S05]  /*1dc0*/  CALL.REL.NOINC `($__internal_77_$__cuda_sm20_rcp_rn_f32_slowpath) ;  /* 0x0000005000c87944 */ /* 0x020fea0003c00000 */
[----:B------:R-:W-:Y:S05]  /*1dd0*/  BRA `(.L_x_7257) ;  /* 0x0000000000107947 */ /* 0x000fea0003800000 */
.L_x_7256:
[----:B------:R-:W0:Y:S02]  /*1de0*/  MUFU.RCP R4, R6 ;  /* 0x0000000600047308 */ /* 0x000e240000001000 */
[----:B0-----:R-:W-:-:S04]  /*1df0*/  FFMA R6, R6, R4, -1 ;  /* 0xbf80000006067423 */ /* 0x001fc80000000004 */
[----:B------:R-:W-:-:S04]  /*1e00*/  FADD.FTZ R6, -R6, -RZ ;  /* 0x800000ff06067221 */ /* 0x000fc80000010100 */
[----:B------:R-:W-:-:S07]  /*1e10*/  FFMA R4, R4, R6, R4 ;  /* 0x0000000604047223 */ /* 0x000fce0000000004 */
.L_x_7257:
[----:B------:R-:W-:Y:S05]  /*1e20*/  BSYNC B0 ;  /* 0x0000000000007941 */ /* 0x000fea0003800000 */
.L_x_7255:
        /* <DEDUP_REMOVED lines=51> */
.L_x_7259:
[----:B0-----:R-:W2:Y:S04]  /*2160*/  LDG.E.STRONG.GPU R237, desc[UR8][R6.64] ;  /* 0x0000000806ed7981 */ /* 0x001ea8000c1ef900 */
[----:B--2---:R-:W-:Y:S01]  /*2170*/  CCTL.IVALL ;  /* 0x00000000ff00798f */ /* 0x004fe20002000000 */
[----:B------:R-:W-:Y:S05]  /*2180*/  YIELD ;  /* 0x0000000000007946 */ /* 0x000fea0003800000 */
[----:B------:R-:W-:-:S13]  /*2190*/  ISETP.NE.AND P0, PT, R237, R236, PT ;  /* 0x000000eced00720c */ /* 0x000fda0003f05270 */
[----:B------:R-:W-:Y:S05]  /*21a0*/  @P0 BRA `(.L_x_7259) ;  /* 0xfffffffc00ec0947 */ /* 0x000fea000383ffff */
.L_x_7258:
        /* <DEDUP_REMOVED lines=23> */
[----:B012--5:R-:W-:Y:S05]  /*2320*/  CALL.REL.NOINC `($__internal_77_$__cuda_sm20_rcp_rn_f32_slowpath) ;  /* 0x0000004c00707944 */ /* 0x027fea0003c00000 */
[----:B------:R-:W-:Y:S01]  /*2330*/  MOV R6, R4 ;  /* 0x0000000400067202 */ /* 0x000fe20000000f00 */
[----:B------:R-:W-:Y:S06]  /*2340*/  BRA `(.L_x_7262) ;  /* 0x0000000000107947 */ /* 0x000fec0003800000 */
.L_x_7261:
[----:B------:R-:W3:Y:S02]  /*2350*/  MUFU.RCP R4, R6 ;  /* 0x0000000600047308 */ /* 0x000ee40000001000 */
[----:B---3--:R-:W-:-:S04]  /*2360*/  FFMA R6, R6, R4, -1 ;  /* 0xbf80000006067423 */ /* 0x008fc80000000004 */
[----:B------:R-:W-:-:S04]  /*2370*/  FADD.FTZ R6, -R6, -RZ ;  /* 0x800000ff06067221 */ /* 0x000fc80000010100 */
[----:B------:R-:W-:-:S07]  /*2380*/  FFMA R6, R4, R6, R4 ;  /* 0x0000000604067223 */ /* 0x000fce0000000004 */
.L_x_7262:
[----:B------:R-:W-:Y:S05]  /*2390*/  BSYNC B0 ;  /* 0x0000000000007941 */ /* 0x000fea0003800000 */
.L_x_7260:
        /* <DEDUP_REMOVED lines=152> */
[----:B------:R-:W-:Y:S01]  /*2d20*/  F2F.F16.F32 R5, R5 ;  /* 0x0000000500057304 */ /* 0x000fe20000200800 */
        /* <DEDUP_REMOVED lines=10> */
[----:B------:R-:W-:Y:S01]  /*2dd0*/  F2FP.F16.F32.PACK_AB R7, RZ, R7 ;  /* 0x00000007ff07723e */ /* 0x000fe200000000ff */
        /* <DEDUP_REMOVED lines=62> */
[----:B------:R-:W-:Y:S01]  /*31c0*/  F2F.F16.F32 R227, R227 ;  /* 0x000000e300e37304 */ /* 0x000fe20000200800 */
        /* <DEDUP_REMOVED lines=47> */
[----:B------:R-:W1:Y:S01]  /*34c0*/  F2F.F16.F32 R226, R226 ;  /* 0x000000e200e27304 */ /* 0x000e620000200800 */
        /* <DEDUP_REMOVED lines=71> */
[----:B------:R-:W-:Y:S01]  /*3940*/  F2F.F16.F32 R219, R219 ;  /* 0x000000db00db7304 */ /* 0x000fe20000200800 */
        /* <DEDUP_REMOVED lines=22> */
[----:B------:R-:W1:Y:S01]  /*3ab0*/  F2F.F16.F32 R222, R222 ;  /* 0x000000de00de7304 */ /* 0x000e620000200800 */
        /* <DEDUP_REMOVED lines=32> */
[----:B------:R-:W-:Y:S01]  /*3cc0*/  F2F.F16.F32 R214, R214 ;  /* 0x000000d600d67304 */ /* 0x000fe20000200800 */
        /* <DEDUP_REMOVED lines=45> */
[----:B------:R-:W0:Y:S01]  /*3fa0*/  F2F.F16.F32 R210, R210 ;  /* 0x000000d200d27304 */ /* 0x000e220000200800 */
[----:B------:R-:W-:Y:S01]  /*3fb0*/  F2FP.F16.F32.PACK_AB R208, RZ, R208 ;  /* 0x000000d0ffd0723e */ /* 0x000fe200000000ff */
        /* <DEDUP_REMOVED lines=33> */
[----:B------:R-:W-:Y:S01]  /*41d0*/  F2FP.F16.F32.PACK_AB R205, RZ, R205 ;  /* 0x000000cdffcd723e */ /* 0x000fe200000000ff */
        /* <DEDUP_REMOVED lines=20> */
[----:B------:R-:W-:Y:S01]  /*4320*/  F2FP.F16.F32.PACK_AB R156, RZ, R6 ;  /* 0x00000006ff9c723e */ /* 0x000fe200000000ff */
[----:B------:R-:W-:Y:S01]  /*4330*/  FADD R6, R87, 1 ;  /* 0x3f80000057067421 */ /* 0x000fe20000000000 */
[----:B------:R-:W-:Y:S01]  /*4340*/  FFMA R232, R232, R234, R147 ;  /* 0x000000eae8e87223 */ /* 0x000fe20000000093 */
[----:B------:R-:W-:Y:S01]  /*4350*/  FADD R234, R81, 1 ;  /* 0x3f80000051ea7421 */ /* 0x000fe20000000000 */
[----:B------:R-:W-:Y:S01]  /*4360*/  LOP3.LUT R156, R156, 0xffff, RZ, 0xc0, !PT ;  /* 0x0000ffff9c9c7812 */ /* 0x000fe200078ec0ff */
[----:B------:R-:W-:Y:S01]  /*4370*/  FMUL R160, R160, UR4 ;  /* 0x00000004a0a07c20 */ /* 0x000fe20008400000 */
[----:B------:R-:W-:Y:S01]  /*4380*/  FSEL R241, R87, R6, !P2 ;  /* 0x0000000657f17208 */ /* 0x000fe20005000000 */
[----:B------:R-:W-:Y:S01]  /*4390*/  @P1 FMUL R216, R216, UR6 ;  /* 0x00000006d8d81c20 */ /* 0x000fe20008400000 */
[----:B------:R2:W3:Y:S01]  /*43a0*/  F2F.F16.F32 R6, R4 ;  /* 0x0000000400067304 */ /* 0x0004e20000200800 */
        /* <DEDUP_REMOVED lines=19> */
[----:B------:R-:W-:Y:S01]  /*44e0*/  F2FP.F16.F32.PACK_AB R7, RZ, R228 ;  /* 0x000000e4ff07723e */ /* 0x000fe200000000ff */
[----:B------:R-:W-:Y:S01]  /*44f0*/  @P1 FMUL R197, R197, UR6 ;  /* 0x00000006c5c51c20 */ /* 0x000fe20008400000 */
[----:B------:R-:W-:Y:S01]  /*4500*/  LOP3.LUT R5, R5, R6, RZ, 0xfc, !PT ;  /* 0x0000000605057212 */ /* 0x000fe200078efcff */
[----:B------:R-:W-:Y:S01]  /*4510*/  F2F.F16.F32 R218, R218 ;  /* 0x000000da00da7304 */ /* 0x000fe20000200800 */
[----:B------:R-:W-:Y:S02]  /*4520*/  F2FP.F16.F32.PACK_AB R6, RZ, R229 ;  /* 0x000000e5ff06723e */ /* 0x000fe400000000ff */
        /* <DEDUP_REMOVED lines=13> */
[----:B------:R-:W-:Y:S01]  /*4600*/  F2FP.F16.F32.PACK_AB R156, RZ, R225 ;  /* 0x000000e1ff9c723e */ /* 0x000fe200000000ff */
[----:B------:R-:W-:Y:S01]  /*4610*/  FFMA R240, R157, R240, R154 ;  /* 0x000000f09df07223 */ /* 0x000fe2000000009a */
[----:B------:R-:W-:Y:S01]  /*4620*/  F2FP.F16.F32.PACK_AB R157, RZ, R224 ;  /* 0x000000e0ff9d723e */ /* 0x000fe200000000ff */
[----:B------:R-:W-:Y:S01]  /*4630*/  FFMA R241, R158, R241, R155 ;  /* 0x000000f19ef17223 */ /* 0x000fe2000000009b */
[----:B------:R-:W-:Y:S02]  /*4640*/  LOP3.LUT R156, R156, 0xffff, RZ, 0xc0, !PT ;  /* 0x0000ffff9c9c7812 */ /* 0x000fe400078ec0ff */
[----:B------:R-:W-:-:S02]  /*4650*/  @P0 FMNMX R0, R0, |R199|, !PT ;  /* 0x400000c700000209 */ /* 0x000fc40007800000 */
[----:B------:R-:W-:Y:S02]  /*4660*/  SHF.L.U64.HI R158, R156, 0x10, RZ ;  /* 0x000000109c9e7819 */ /* 0x000fe400000102ff */
[----:B------:R-:W-:Y:S02]  /*4670*/  PRMT R156, R157, 0x5410, R156 ;  /* 0x000054109d9c7816 */ /* 0x000fe4000000009c */
[----:B------:R-:W-:Y:S02]  /*4680*/  LOP3.LUT R161, R158, R227, RZ, 0xfc, !PT ;  /* 0x000000e39ea17212 */ /* 0x000fe400078efcff */
[----:B------:R-:W-:Y:S02]  /*4690*/  F2FP.F16.F32.PACK_AB R158, RZ, R220 ;  /* 0x000000dcff9e723e */ /* 0x000fe400000000ff */
[----:B------:R-:W2:Y:S01]  /*46a0*/  LDL.LU R220, [R1+0x10] ;  /* 0x0000100001dc7983 */ /* 0x000ea20000300800 */
[----:B------:R-:W-:Y:S01]  /*46b0*/  F2FP.F16.F32.PACK_AB R157, RZ, R221 ;  /* 0x000000ddff9d723e */ /* 0x000fe200000000ff */
[----:B------:R-:W-:Y:S01]  /*46c0*/  F2F.F16.F32 R203, R203 ;  /* 0x000000cb00cb7304 */ /* 0x000fe20000200800 */
[----:B------:R-:W-:-:S02]  /*46d0*/  F2FP.F16.F32.PACK_AB R200, RZ, R200 ;  /* 0x000000c8ffc8723e */ /* 0x000fc400000000ff */
[----:B------:R-:W-:Y:S02]  /*46e0*/  LOP3.LUT R159, R157, 0xffff, RZ, 0xc0, !PT ;  /* 0x0000ffff9d9f7812 */ /* 0x000fe400078ec0ff */
[----:B------:R-:W-:Y:S02]  /*46f0*/  LOP3.LUT R157, R161, R226, RZ, 0xfc, !PT ;  /* 0x000000e2a19d7212 */ /* 0x000fe400078efcff */
[----:B------:R-:W-:Y:S02]  /*4700*/  PRMT R158, R158, 0x5410, R159 ;  /* 0x000054109e9e7816 */ /* 0x000fe4000000009f */
[----:B------:R-:W-:Y:S02]  /*4710*/  SHF.L.U64.HI R160, R159, 0x10, RZ ;  /* 0x000000109fa07819 */ /* 0x000fe400000102ff */
[----:B------:R-:W-:Y:S02]  /*4720*/  F2FP.F16.F32.PACK_AB R159, RZ, R217 ;  /* 0x000000d9ff9f723e */ /* 0x000fe400000000ff */
[----:B------:R-:W-:-:S02]  /*4730*/  LOP3.LUT R163, R160, R223, RZ, 0xfc, !PT ;  /* 0x000000dfa0a37212 */ /* 0x000fc400078efcff */
[----:B------:R-:W-:Y:S02]  /*4740*/  LOP3.LUT R161, R159, 0xffff, RZ, 0xc0, !PT ;  /* 0x0000ffff9fa17812 */ /* 0x000fe400078ec0ff */
[----:B------:R-:W-:Y:S02]  /*4750*/  LOP3.LUT R159, R163, R222, RZ, 0xfc, !PT ;  /* 0x000000dea39f7212 */ /* 0x000fe400078efcff */
[----:B------:R-:W-:Y:S02]  /*4760*/  SHF.L.U64.HI R162, R161, 0x10, RZ ;  /* 0x00000010a1a27819 */ /* 0x000fe400000102ff */
[----:B------:R-:W-:Y:S02]  /*4770*/  F2FP.F16.F32.PACK_AB R163, RZ, R212 ;  /* 0x000000d4ffa3723e */ /* 0x000fe400000000ff */
[----:B------:R-:W-:Y:S02]  /*4780*/  LOP3.LUT R219, R162, R219, RZ, 0xfc, !PT ;  /* 0x000000dba2db7212 */ /* 0x000fe400078efcff */
[----:B------:R-:W-:-:S02]  /*4790*/  F2FP.F16.F32.PACK_AB R162, RZ, R213 ;  /* 0x000000d5ffa2723e */ /* 0x000fc400000000ff */
[----:B------:R-:W-:Y:S02]  /*47a0*/  @P0 FMNMX R0, R0, |R198|, !PT ;  /* 0x400000c600000209 */ /* 0x000fe40007800000 */
[----:B------:R-:W-:Y:S01]  /*47b0*/  LOP3.LUT R162, R162, 0xffff, RZ, 0xc0, !PT ;  /* 0x0000ffffa2a27812 */ /* 0x000fe200078ec0ff */
[----:B------:R-:W0:Y:S01]  /*47c0*/  F2F.F16.F32 R202, R202 ;  /* 0x000000ca00ca7304 */ /* 0x000e220000200800 */
[----:B------:R-:W-:Y:S01]  /*47d0*/  @P1 FMUL R196, R196, UR6 ;  /* 0x00000006c4c41c20 */ /* 0x000fe20008400000 */
[----:B------:R-:W-:Y:S02]  /*47e0*/  F2FP.F16.F32.PACK_AB R197, RZ, R197 ;  /* 0x000000c5ffc5723e */ /* 0x000fe400000000ff */
[----:B------:R-:W-:Y:S02]  /*47f0*/  SHF.L.U64.HI R166, R162, 0x10, RZ ;  /* 0x00000010a2a67819 */ /* 0x000fe400000102ff */
[----:B------:R-:W-:Y:S02]  /*4800*/  PRMT R162, R163, 0x5410, R162 ;  /* 0x00005410a3a27816 */ /* 0x000fe400000000a2 */
[----:B------:R-:W-:-:S02]  /*4810*/  LOP3.LUT R166, R166, R215, RZ, 0xfc, !PT ;  /* 0x000000d7a6a67212 */ /* 0x000fc400078efcff */
[----:B------:R-:W-:Y:S01]  /*4820*/  SHF.L.U32 R163, R214, 0x10, RZ ;  /* 0x00000010d6a37819 */ /* 0x000fe200000006ff */
[----:B------:R-:W-:Y:S01]  /*4830*/  @P1 FMUL R199, R199, UR6 ;  /* 0x00000006c7c71c20 */ /* 0x000fe20008400000 */
[----:B------:R-:W-:Y:S02]  /*4840*/  F2FP.F16.F32.PACK_AB R160, RZ, R216 ;  /* 0x000000d8ffa0723e */ /* 0x000fe400000000ff */
[----:B------:R-:W-:Y:S02]  /*4850*/  LOP3.LUT R163, R166, R163, RZ, 0xfc, !PT ;  /* 0x000000a3a6a37212 */ /* 0x000fe400078efcff */
[----:B------:R-:W-:Y:S02]  /*4860*/  F2FP.F16.F32.PACK_AB R166, RZ, R209 ;  /* 0x000000d1ffa6723e */ /* 0x000fe400000000ff */
        /* <DEDUP_REMOVED lines=9> */
[----:B------:R1:W3:Y:S01]  /*4900*/  F2F.F16.F32 R208, R207 ;  /* 0x000000cf00d07304 */ /* 0x0002e20000200800 */
[----:B------:R-:W-:-:S02]  /*4910*/  SHF.L.U64.HI R212, R167, 0x10, RZ ;  /* 0x00000010a7d47819 */ /* 0x000fc400000102ff */
[----:B------:R-:W-:Y:S02]  /*4920*/  @P0 FMNMX R0, R0, |R188|, !PT ;  /* 0x400000bc00000209 */ /* 0x000fe40007800000 */
[----:B------:R-:W-:Y:S02]  /*4930*/  LOP3.LUT R211, R212, R211, RZ, 0xfc, !PT ;  /* 0x000000d3d4d37212 */ /* 0x000fe400078efcff */
[----:B------:R-:W-:Y:S02]  /*4940*/  @P0 FMNMX R0, R0, |R189|, !PT ;  /* 0x400000bd00000209 */ /* 0x000fe40007800000 */
[----:B------:R-:W-:Y:S02]  /*4950*/  LOP3.LUT R167, R211, R210, RZ, 0xfc, !PT ;  /* 0x000000d2d3a77212 */ /* 0x000fe400078efcff */
[----:B------:R-:W-:Y:S02]  /*4960*/  @P0 FMNMX R0, R0, |R191|, !PT ;  /* 0x400000bf00000209 */ /* 0x000fe40007800000 */
[----:B------:R-:W-:Y:S01]  /*4970*/  F2FP.F16.F32.PACK_AB R210, RZ, R204 ;  /* 0x000000ccffd2723e */ /* 0x000fe200000000ff */
[----:B------:R-:W-:Y:S01]  /*4980*/  IMAD R204, R3, 0x1400, RZ ;  /* 0x0000140003cc7824 */ /* 0x000fe200078e02ff */
[----:B------:R-:W-:-:S02]  /*4990*/  @P0 FMNMX R0, R0, |R190|, !PT ;  /* 0x400000be00000209 */ /* 0x000fc40007800000 */
[----:B------:R-:W-:Y:S02]  /*49a0*/  F2FP.F16.F32.PACK_AB R196, RZ, R196 ;  /* 0x000000c4ffc4723e */ /* 0x000fe400000000ff */
        /* <DEDUP_REMOVED lines=10> */
[----:B------:R-:W-:-:S02]  /*4a50*/  F2FP.F16.F32.PACK_AB R206, RZ, R201 ;  /* 0x000000c9ffce723e */ /* 0x000fc400000000ff */
        /* <DEDUP_REMOVED lines=12> */
[----:B------:R-:W0:Y:S01]  /*4b20*/  F2F.F16.F32 R199, R199 ;  /* 0x000000c700c77304 */ /* 0x000e220000200800 */
[----:B------:R-:W-:Y:S01]  /*4b30*/  @P0 FMNMX R0, R0, |R183|, !PT ;  /* 0x400000b700000209 */ /* 0x000fe20007800000 */
[----:B------:R-:W-:Y:S01]  /*4b40*/  @P1 FMUL R192, R192, UR6 ;  /* 0x00000006c0c01c20 */ /* 0x000fe20008400000 */
[----:B------:R-:W-:Y:S02]  /*4b50*/  LOP3.LUT R201, R203, R202, RZ, 0xfc, !PT ;  /* 0x000000cacbc97212 */ /* 0x000fe400078efcff */
[----:B------:R-:W-:-:S02]  /*4b60*/  PRMT R196, R206, 0x5410, R197 ;  /* 0x00005410cec47816 */ /* 0x000fc400000000c5 */
[----:B------:R-:W-:Y:S01]  /*4b70*/  SHF.L.U64.HI R202, R197, 0x10, RZ ;  /* 0x00000010c5ca7819 */ /* 0x000fe200000102ff */
[----:B------:R-:W1:Y:S01]  /*4b80*/  F2F.F16.F32 R195, R195 ;  /* 0x000000c300c37304 */ /* 0x000e620000200800 */
[----:B------:R-:W-:Y:S02]  /*4b90*/  F2FP.F16.F32.PACK_AB R197, RZ, R193 ;  /* 0x000000c1ffc5723e */ /* 0x000fe400000000ff */
[----:B------:R-:W-:Y:S01]  /*4ba0*/  @P0 FMNMX R0, R0, |R182|, !PT ;  /* 0x400000b600000209 */ /* 0x000fe20007800000 */
[----:B------:R-:W-:Y:S01]  /*4bb0*/  @P1 FMUL R191, R191, UR6 ;  /* 0x00000006bfbf1c20 */ /* 0x000fe20008400000 */
[----:B------:R-:W-:Y:S01]  /*4bc0*/  F2FP.F16.F32.PACK_AB R193, RZ, R192 ;  /* 0x000000c0ffc1723e */ /* 0x000fe200000000ff */
[----:B------:R-:W-:Y:S01]  /*4bd0*/  @P1 FMUL R198, R198, UR6 ;  /* 0x00000006c6c61c20 */ /* 0x000fe20008400000 */
[----:B------:R-:W-:Y:S01]  /*4be0*/  MOV R215, UR4 ;  /* 0x0000000400d77c02 */ /* 0x000fe20008000f00 */
[----:B------:R-:W3:Y:S01]  /*4bf0*/  F2F.F16.F32 R194, R194 ;  /* 0x000000c200c27304 */ /* 0x000ee20000200800 */
[----:B------:R-:W-:Y:S01]  /*4c00*/  PRMT R192, R197, 0x7610, R192 ;  /* 0x00007610c5c07816 */ /* 0x000fe200000000c0 */
[----:B------:R-:W-:Y:S01]  /*4c10*/  @P1 FMUL R190, R190, UR6 ;  /* 0x00000006bebe1c20 */ /* 0x000fe20008400000 */
[----:B------:R-:W-:Y:S01]  /*4c20*/  @P0 FMNMX R0, R0, |R176|, !PT ;  /* 0x400000b000000209 */ /* 0x000fe20007800000 */
[----:B------:R-:W-:Y:S01]  /*4c30*/  @P1 FMUL R189, R189, UR6 ;  /* 0x00000006bdbd1c20 */ /* 0x000fe20008400000 */
[----:B------:R-:W-:-:S02]  /*4c40*/  LOP3.LUT R192, R192, 0xffff, RZ, 0xc0, !PT ;  /* 0x0000ffffc0c07812 */ /* 0x000fc400078ec0ff */
[----:B0-----:R-:W-:Y:S01]  /*4c50*/  LOP3.LUT R199, R202, R199, RZ, 0xfc, !PT ;  /* 0x000000c7cac77212 */ /* 0x001fe200078efcff */
[----:B------:R-:W0:Y:S01]  /*4c60*/  F2F.F16.F32 R191, R191 ;  /* 0x000000bf00bf7304 */ /* 0x000e220000200800 */
[----:B------:R-:W-:Y:S01]  /*4c70*/  @P0 FMNMX R0, R0, |R177|, !PT ;  /* 0x400000b100000209 */ /* 0x000fe20007800000 */
[----:B------:R-:W-:Y:S01]  /*4c80*/  @P1 FMUL R187, R187, UR6 ;  /* 0x00000006bbbb1c20 */ /* 0x000fe20008400000 */
[----:B------:R-:W-:Y:S01]  /*4c90*/  SHF.L.U64.HI R202, R192, 0x10, RZ ;  /* 0x00000010c0ca7819 */ /* 0x000fe200000102ff */
[----:B------:R-:W-:Y:S01]  /*4ca0*/  @P1 FMUL R185, R185, UR6 ;  /* 0x00000006b9b91c20 */ /* 0x000fe20008400000 */
[----:B------:R-:W-:Y:S01]  /*4cb0*/  @P0 FMNMX R0, R0, |R179|, !PT ;  /* 0x400000b300000209 */ /* 0x000fe20007800000 */
[----:B------:R-:W-:Y:S01]  /*4cc0*/  @P1 FMUL R188, R188, UR6 ;  /* 0x00000006bcbc1c20 */ /* 0x000fe20008400000 */
[----:B------:R-:W-:Y:S01]  /*4cd0*/  @P1 FMUL R186, R186, UR6 ;  /* 0x00000006baba1c20 */ /* 0x000fe20008400000 */
[----:B------:R-:W4:Y:S01]  /*4ce0*/  F2F.F16.F32 R190, R190 ;  /* 0x000000be00be7304 */ /* 0x000f220000200800 */
[----:B------:R-:W-:Y:S01]  /*4cf0*/  F2FP.F16.F32.PACK_AB R189, RZ, R189 ;  /* 0x000000bdffbd723e */ /* 0x000fe200000000ff */
        /* <DEDUP_REMOVED lines=8> */
[----:B------:R-:W1:Y:S01]  /*4d80*/  F2F.F16.F32 R187, R187 ;  /* 0x000000bb00bb7304 */ /* 0x000e620000200800 */
[----:B------:R-:W-:Y:S01]  /*4d90*/  PRMT R192, R193, 0x5410, R192 ;  /* 0x00005410c1c07816 */ /* 0x000fe200000000c0 */
[----:B------:R-:W-:Y:S01]  /*4da0*/  @P1 FMUL R182, R182, UR6 ;  /* 0x00000006b6b61c20 */ /* 0x000fe20008400000 */
[----:B------:R-:W-:Y:S01]  /*4db0*/  LOP3.LUT R193, R195, R194, RZ, 0xfc, !PT ;  /* 0x000000c2c3c17212 */ /* 0x000fe200078efcff */
[----:B------:R-:W-:Y:S01]  /*4dc0*/  ULDC UR4, c[0x0][0x210] ;  /* 0x0000840000047ab9 */ /* 0x000fe20000000800 */
[----:B------:R-:W-:-:S02]  /*4dd0*/  @P0 FMNMX R0, R0, |R172|, !PT ;  /* 0x400000ac00000209 */ /* 0x000fc40007800000 */
[----:B------:R-:W-:Y:S02]  /*4de0*/  SHF.L.U64.HI R194, R189, 0x10, RZ ;  /* 0x00000010bdc27819 */ /* 0x000fe400000102ff */
[----:B------:R-:W-:Y:S02]  /*4df0*/  F2FP.F16.F32.PACK_AB R185, RZ, R185 ;  /* 0x000000b9ffb9723e */ /* 0x000fe400000000ff */
[----:B------:R-:W-:Y:S02]  /*4e00*/  F2FP.F16.F32.PACK_AB R188, RZ, R188 ;  /* 0x000000bcffbc723e */ /* 0x000fe400000000ff */
[----:B------:R-:W-:Y:S02]  /*4e10*/  @P0 FMNMX R0, R0, |R173|, !PT ;  /* 0x400000ad00000209 */ /* 0x000fe40007800000 */
[----:B0-----:R-:W-:Y:S02]  /*4e20*/  LOP3.LUT R191, R194, R191, RZ, 0xfc, !PT ;  /* 0x000000bfc2bf7212 */ /* 0x001fe400078efcff */
[----:B----4-:R-:W-:Y:S01]  /*4e30*/  SHF.L.U32 R190, R190, 0x10, RZ ;  /* 0x00000010bebe7819 */ /* 0x010fe200000006ff */
[----:B------:R-:W0:Y:S01]  /*4e40*/  F2F.F16.F32 R186, R186 ;  /* 0x000000ba00ba7304 */ /* 0x000e220000200800 */
        /* <DEDUP_REMOVED lines=9> */
[----:B------:R-:W-:Y:S01]  /*4ee0*/  F2FP.F16.F32.PACK_AB R190, RZ, R181 ;  /* 0x000000b5ffbe723e */ /* 0x000fe200000000ff */
[----:B------:R-:W1:Y:S01]  /*4ef0*/  F2F.F16.F32 R183, R183 ;  /* 0x000000b700b77304 */ /* 0x000e620000200800 */
[----:B------:R-:W-:Y:S01]  /*4f00*/  @P0 FMNMX R0, R0, |R168|, !PT ;  /* 0x400000a800000209 */ /* 0x000fe20007800000 */
[----:B------:R-:W-:Y:S01]  /*4f10*/  @P1 FMUL R177, R177, UR6 ;  /* 0x00000006b1b11c20 */ /* 0x000fe20008400000 */
[----:B------:R-:W-:-:S02]  /*4f20*/  F2FP.F16.F32.PACK_AB R181, RZ, R180 ;  /* 0x000000b4ffb5723e */ /* 0x000fc400000000ff */
[----:B------:R-:W-:Y:S02]  /*4f30*/  PRMT R180, R190, 0x7610, R180 ;  /* 0x00007610beb47816 */ /* 0x000fe400000000b4 */
[----:B------:R-:W-:Y:S01]  /*4f40*/  @P0 FMNMX R0, R0, |R169|, !PT ;  /* 0x400000a900000209 */ /* 0x000fe20007800000 */
[----:B------:R-:W3:Y:S01]  /*4f50*/  F2F.F16.F32 R179, R179 ;  /* 0x000000b300b37304 */ /* 0x000ee20000200800 */
[----:B------:R-:W-:Y:S02]  /*4f60*/  F2FP.F16.F32.PACK_AB R184, RZ, R184 ;  /* 0x000000b8ffb8723e */ /* 0x000fe400000000ff */
[----:B0-----:R-:W-:Y:S02]  /*4f70*/  SHF.L.U32 R186, R186, 0x10, RZ ;  /* 0x00000010baba7819 */ /* 0x001fe400000006ff */
[----:B------:R-:W-:Y:S02]  /*4f80*/  LOP3.LUT R180, R180, 0xffff, RZ, 0xc0, !PT ;  /* 0x0000ffffb4b47812 */ /* 0x000fe400078ec0ff */
[----:B------:R-:W-:Y:S01]  /*4f90*/  SHF.L.U32 R218, R218, 0x10, RZ ;  /* 0x00000010dada7819 */ /* 0x000fe200000006ff */
[----:B------:R-:W0:Y:S01]  /*4fa0*/  F2F.F16.F32 R178, R178 ;  /* 0x000000b200b27304 */ /* 0x000e220000200800 */
[----:B------:R-:W-:-:S02]  /*4fb0*/  F2FP.F16.F32.PACK_AB R177, RZ, R177 ;  /* 0x000000b1ffb1723e */ /* 0x000fc400000000ff */
        /* <DEDUP_REMOVED lines=12> */
[----:B------:R-:W-:Y:S01]  /*5080*/  F2FP.F16.F32.PACK_AB R176, RZ, R176 ;  /* 0x000000b0ffb0723e */ /* 0x000fe200000000ff */
[----:B------:R-:W-:Y:S01]  /*5090*/  @P1 FMUL R172, R172, UR6 ;  /* 0x00000006acac1c20 */ /* 0x000fe20008400000 */
[----:B---3--:R-:W-:Y:S02]  /*50a0*/  LOP3.LUT R179, R186, R179, RZ, 0xfc, !PT ;  /* 0x000000b3bab37212 */ /* 0x008fe400078efcff */
[----:B0-----:R-:W-:Y:S02]  /*50b0*/  SHF.L.U32 R178, R178, 0x10, RZ ;  /* 0x00000010b2b27819 */ /* 0x001fe400000006ff */
[----:B------:R-:W-:Y:S01]  /*50c0*/  @P0 FMNMX R0, R0, |R165|, !PT ;  /* 0x400000a500000209 */ /* 0x000fe20007800000 */
[----:B------:R-:W-:Y:S01]  /*50d0*/  @P1 FMUL R171, R171, UR6 ;  /* 0x00000006abab1c20 */ /* 0x000fe20008400000 */
[----:B------:R-:W-:Y:S01]  /*50e0*/  F2FP.F16.F32.PACK_AB R173, RZ, R173 ;  /* 0x000000adffad723e */ /* 0x000fe200000000ff */
[----:B------:R-:W-:Y:S01]  /*50f0*/  @P1 FMUL R170, R170, UR6 ;  /* 0x00000006aaaa1c20 */ /* 0x000fe20008400000 */
[----:B------:R-:W-:Y:S01]  /*5100*/  PRMT R176, R176, 0x5410, R177 ;  /* 0x00005410b0b07816 */ /* 0x000fe200000000b1 */
[----:B------:R-:W0:Y:S01]  /*5110*/  F2F.F16.F32 R175, R175 ;  /* 0x000000af00af7304 */ /* 0x000e220000200800 */
[----:B------:R-:W-:-:S02]  /*5120*/  LOP3.LUT R177, R179, R178, RZ, 0xfc, !PT ;  /* 0x000000b2b3b17212 */ /* 0x000fc400078efcff */
[----:B------:R-:W-:Y:S02]  /*5130*/  @P0 FMNMX R0, R0, |R233|, !PT ;  /* 0x400000e900000209 */ /* 0x000fe40007800000 */
[----:B------:R-:W-:Y:S01]  /*5140*/  F2FP.F16.F32.PACK_AB R178, RZ, R172 ;  /* 0x000000acffb2723e */ /* 0x000fe200000000ff */
[----:B------:R-:W-:Y:S01]  /*5150*/  @P1 FMUL R169, R169, UR6 ;  /* 0x00000006a9a91c20 */ /* 0x000fe20008400000 */
[----:B------:R-:W-:Y:S01]  /*5160*/  PRMT R172, R173, 0x7610, R172 ;  /* 0x00007610adac7816 */ /* 0x000fe200000000ac */
[----:B------:R-:W1:Y:S01]  /*5170*/  F2F.F16.F32 R171, R171 ;  /* 0x000000ab00ab7304 */ /* 0x000e620000200800 */
[----:B------:R-:W-:Y:S02]  /*5180*/  @P0 FMNMX R0, R0, |R232|, !PT ;  /* 0x400000e800000209 */ /* 0x000fe40007800000 */
[----:B------:R-:W-:Y:S01]  /*5190*/  LOP3.LUT R173, R172, 0xffff, RZ, 0xc0, !PT ;  /* 0x0000ffffacad7812 */ /* 0x000fe200078ec0ff */
[----:B------:R-:W-:Y:S01]  /*51a0*/  @P1 FMUL R233, R233, UR6 ;  /* 0x00000006e9e91c20 */ /* 0x000fe20008400000 */
[----:B------:R-:W-:-:S02]  /*51b0*/  F2FP.F16.F32.PACK_AB R169, RZ, R169 ;  /* 0x000000a9ffa9723e */ /* 0x000fc400000000ff */
[----:B------:R-:W-:Y:S01]  /*51c0*/  PRMT R160, R160, 0x5410, R161 ;  /* 0x00005410a0a07816 */ /* 0x000fe200000000a1 */
[----:B------:R-:W3:Y:S01]  /*51d0*/  F2F.F16.F32 R170, R170 ;  /* 0x000000aa00aa7304 */ /* 0x000ee20000200800 */
[----:B------:R-:W-:Y:S01]  /*51e0*/  @P0 FMNMX R0, R0, |R234|, !PT ;  /* 0x400000ea00000209 */ /* 0x000fe20007800000 */
[----:B------:R-:W-:Y:S01]  /*51f0*/  @P1 FMUL R174, R174, UR6 ;  /* 0x00000006aeae1c20 */ /* 0x000fe20008400000 */
[----:B------:R-:W-:Y:S01]  /*5200*/  PRMT R172, R178, 0x5410, R173 ;  /* 0x00005410b2ac7816 */ /* 0x000fe200000000ad */
[----:B------:R-:W-:Y:S01]  /*5210*/  @P1 FMUL R165, R165, UR6 ;  /* 0x00000006a5a51c20 */ /* 0x000fe20008400000 */
[----:B------:R-:W-:-:S03]  /*5220*/  SHF.L.U64.HI R178, R173, 0x10, RZ ;  /* 0x00000010adb27819 */ /* 0x000fc600000102ff */
[----:B------:R-:W4:Y:S01]  /*5230*/  F2F.F16.F32 R182, R182 ;  /* 0x000000b600b67304 */ /* 0x000f220000200800 */
[----:B------:R-:W-:Y:S02]  /*5240*/  LOP3.LUT R169, R169, 0xffff, RZ, 0xc0, !PT ;  /* 0x0000ffffa9a97812 */ /* 0x000fe400078ec0ff */
[----:B------:R-:W-:Y:S01]  /*5250*/  @P0 FMNMX R0, R0, |R235|, !PT ;  /* 0x400000eb00000209 */ /* 0x000fe20007800000 */
[----:B------:R-:W-:Y:S01]  /*5260*/  @P1 FMUL R168, R168, UR6 ;  /* 0x00000006a8a81c20 */ /* 0x000fe20008400000 */
[----:B0-----:R-:W-:Y:S02]  /*5270*/  LOP3.LUT R175, R178, R175, RZ, 0xfc, !PT ;  /* 0x000000afb2af7212 */ /* 0x001fe400078efcff */
[----:B------:R-:W-:Y:S01]  /*5280*/  SHF.L.U64.HI R178, R169, 0x10, RZ ;  /* 0x00000010a9b27819 */ /* 0x000fe200000102ff */
[----:B------:R-:W0:Y:S01]  /*5290*/  F2F.F16.F32 R233, R233 ;  /* 0x000000e900e97304 */ /* 0x000e220000200800 */
[----:B------:R-:W-:Y:S02]  /*52a0*/  @P0 FMNMX R0, R0, |R237|, !PT ;  /* 0x400000ed00000209 */ /* 0x000fe40007800000 */
[----:B------:R-:W-:-:S02]  /*52b0*/  F2FP.F16.F32.PACK_AB R165, RZ, R165 ;  /* 0x000000a5ffa5723e */ /* 0x000fc400000000ff */
[----:B------:R-:W-:Y:S02]  /*52c0*/  F2FP.F16.F32.PACK_AB R168, RZ, R168 ;  /* 0x000000a8ffa8723e */ /* 0x000fe400000000ff */
[----:B------:R-:W-:Y:S01]  /*52d0*/  PRMT R180, R181, 0x5410, R180 ;  /* 0x00005410b5b47816 */ /* 0x000fe200000000b4 */
[----:B------:R-:W2:Y:S01]  /*52e0*/  F2F.F16.F32 R174, R174 ;  /* 0x000000ae00ae7304 */ /* 0x000ea20000200800 */
        /* <DEDUP_REMOVED lines=19> */
[----:B------:R-:W1:Y:S01]  /*5420*/  F2F.F16.F32 R198, R198 ;  /* 0x000000c600c67304 */ /* 0x000e620000200800 */
[----:B------:R-:W2:Y:S01]  /*5430*/  LDC.64 R170, c[0x0][0x258] ;  /* 0x00009600ffaa7b82 */ /* 0x000ea20000000a00 */
[----:B------:R-:W-:-:S02]  /*5440*/  LOP3.LUT R173, R175, R174, RZ, 0xfc, !PT ;  /* 0x000000aeafad7212 */ /* 0x000fc400078efcff */
[----:B------:R-:W-:Y:S02]  /*5450*/  F2FP.F16.F32.PACK_AB R174, RZ, R235 ;  /* 0x000000ebffae723e */ /* 0x000fe400000000ff */
[----:B------:R-:W-:Y:S02]  /*5460*/  F2FP.F16.F32.PACK_AB R239, RZ, R239 ;  /* 0x000000efffef723e */ /* 0x000fe400000000ff */
[----:B------:R-:W3:Y:S01]  /*5470*/  F2F.F16.F32 R237, R237 ;  /* 0x000000ed00ed7304 */ /* 0x000ee20000200800 */
[----:B------:R-:W-:Y:S01]  /*5480*/  LOP3.LUT R178, R174, 0xffff, RZ, 0xc0, !PT ;  /* 0x0000ffffaeb27812 */ /* 0x000fe200078ec0ff */
[----:B------:R-:W-:Y:S01]  /*5490*/  @P1 FMUL R232, R232, UR6 ;  /* 0x00000006e8e81c20 */ /* 0x000fe20008400000 */
[----:B------:R-:W-:Y:S01]  /*54a0*/  PRMT R174, R239, 0x7610, R174 ;  /* 0x00007610efae7816 */ /* 0x000fe200000000ae */
[----:B------:R-:W-:Y:S01]  /*54b0*/  @P1 FMUL R236, R236, UR6 ;  /* 0x00000006ecec1c20 */ /* 0x000fe20008400000 */
[C---:B------:R-:W-:Y:S02]  /*54c0*/  IADD3 R191, R207.reuse, 0x100, RZ ;  /* 0x00000100cfbf7810 */ /* 0x040fe40007ffe0ff */
[----:B------:R-:W-:Y:S01]  /*54d0*/  IADD3 R195, R207, 0x200, RZ ;  /* 0x00000200cfc37810 */ /* 0x000fe20007ffe0ff */
[----:B------:R-:W4:Y:S01]  /*54e0*/  F2F.F16.F32 R240, R240 ;  /* 0x000000f000f07304 */ /* 0x000f220000200800 */
[----:B------:R-:W-:-:S02]  /*54f0*/  LOP3.LUT R174, R174, 0xffff, RZ, 0xc0, !PT ;  /* 0x0000ffffaeae7812 */ /* 0x000fc400078ec0ff */
[----:B------:R-:W-:Y:S02]  /*5500*/  SHF.L.U64.HI R186, R178, 0x10, RZ ;  /* 0x00000010b2ba7819 */ /* 0x000fe400000102ff */
[----:B------:R-:W-:Y:S01]  /*5510*/  SHF.L.U64.HI R187, R174, 0x10, RZ ;  /* 0x00000010aebb7819 */ /* 0x000fe200000102ff */
[----:B------:R-:W-:Y:S01]  /*5520*/  @P1 FMUL R164, R164, UR6 ;  /* 0x00000006a4a41c20 */ /* 0x000fe20008400000 */
[----:B------:R-:W-:Y:S01]  /*5530*/  IADD3 R203, R207, 0x400, RZ ;  /* 0x00000400cfcb7810 */ /* 0x000fe20007ffe0ff */
[----:B------:R-:W2:Y:S01]  /*5540*/  F2F.F16.F32 R232, R232 ;  /* 0x000000e800e87304 */ /* 0x000ea20000200800 */
[----:B-1----:R-:W-:Y:S02]  /*5550*/  SHF.L.U32 R198, R198, 0x10, RZ ;  /* 0x00000010c6c67819 */ /* 0x002fe400000006ff */
[----:B------:R-:W-:Y:S01]  /*5560*/  @P0 FMNMX R0, R0, |R241|, !PT ;  /* 0x400000f100000209 */ /* 0x000fe20007800000 */
[----:B------:R-:W-:Y:S01]  /*5570*/  @P1 FMUL R241, R241, UR6 ;  /* 0x00000006f1f11c20 */ /* 0x000fe20008400000 */
[----:B------:R-:W-:-:S02]  /*5580*/  IADD3 R209, R207, 0x500, RZ ;  /* 0x00000500cfd17810 */ /* 0x000fc40007ffe0ff */
[----:B------:R-:W-:Y:S01]  /*5590*/  IADD3 R211, R207, 0x600, RZ ;  /* 0x00000600cfd37810 */ /* 0x000fe20007ffe0ff */
[----:B------:R-:W1:Y:S01]  /*55a0*/  F2F.F16.F32 R236, R236 ;  /* 0x000000ec00ec7304 */ /* 0x000e620000200800 */
        /* <DEDUP_REMOVED lines=9> */
[----:B------:R-:W0:Y:S01]  /*5640*/  F2F.F16.F32 R241, R241 ;  /* 0x000000f100f17304 */ /* 0x000e220000200800 */
[----:B------:R2:W-:Y:S01]  /*5650*/  @!P3 STG.E desc[UR8][R182.64], R215 ;  /* 0x000000d7b600b986 */ /* 0x0005e2000c101908 */
[----:B------:R-:W-:Y:S01]  /*5660*/  LOP3.LUT R161, R219, R218, RZ, 0xfc, !PT ;  /* 0x000000dadba17212 */ /* 0x000fe200078efcff */
[----:B------:R-:W-:Y:S02]  /*5670*/  IMAD.WIDE.U32 R194, R195, 0x8, R170 ;  /* 0x00000008c3c27825 */ /* 0x000fe400078e00aa */
[----:B------:R3:W-:Y:S01]  /*5680*/  STG.E.64 desc[UR8][R186.64], R4 ;  /* 0x00000004ba007986 */ /* 0x0007e2000c101b08 */
[----:B------:R-:W-:-:S03]  /*5690*/  IADD3 R217, R207, 0x900, RZ ;  /* 0x00000900cfd97810 */ /* 0x000fc60007ffe0ff */
[----:B------:R4:W-:Y:S01]  /*56a0*/  STG.E.64 desc[UR8][R190.64], R6 ;  /* 0x00000006be007986 */ /* 0x0009e2000c101b08 */
[----:B------:R-:W-:Y:S02]  /*56b0*/  F2FP.F16.F32.PACK_AB R164, RZ, R164 ;  /* 0x000000a4ffa4723e */ /* 0x000fe400000000ff */
[----:B--2---:R-:W-:Y:S01]  /*56c0*/  IADD3 R215, R207, 0x800, RZ ;  /* 0x00000800cfd77810 */ /* 0x004fe20007ffe0ff */
[----:B------:R2:W-:Y:S01]  /*56d0*/  STG.E.64 desc[UR8][R194.64], R156 ;  /* 0x0000009cc2007986 */ /* 0x0005e2000c101b08 */
[----:B------:R-:W-:Y:S01]  /*56e0*/  F2FP.F16.F32.PACK_AB R179, RZ, R234 ;  /* 0x000000eaffb3723e */ /* 0x000fe200000000ff */
        /* <DEDUP_REMOVED lines=32> */
[----:B------:R-:W-:Y:S01]  /*58f0*/  F2FP.F16.F32.PACK_AB R175, RZ, R238 ;  /* 0x000000eeffaf723e */ /* 0x000fe200000000ff */
        /* <DEDUP_REMOVED lines=31> */
.L_x_7250:
        /* <DEDUP_REMOVED lines=15> */
.L_x_7288:
        /* <DEDUP_REMOVED lines=31> */
.L_x_7291:
[----:B--2---:R-:W-:-:S07]  /*5dd0*/  FMNMX R5, R3, R2, !PT ;  /* 0x0000000203057209 */ /* 0x004fce0007800000 */
.L_x_7267:
[----:B------:R-:W-:Y:S05]  /*5de0*/  BSYNC B0 ;  /* 0x0000000000007941 */ /* 0x000fea0003800000 */
.L_x_7266:
[----:B------:R-:W-:Y:S01]  /*5df0*/  ISETP.NE.AND P0, PT, R7, RZ, PT ;  /* 0x000000ff0700720c */ /* 0x000fe20003f05270 */
[----:B------:R-:W-:-:S12]  /*5e00*/  BSSY B0, `(.L_x_7264) ;  /* 0x0000004000007945 */ /* 0x000fd80003800000 */
[----:B------:R-:W-:Y:S05]  /*5e10*/  @P0 BRA `(.L_x_7269) ;  /* 0x0000000000080947 */ /* 0x000fea0003800000 */
[----:B-1----:R-:W1:Y:S02]  /*5e20*/  LDC.64 R2, c[0x0][0x288] ;  /* 0x0000a200ff027b82 */ /* 0x002e640000000a00 */
[----:B-1----:R2:W-:Y:S02]  /*5e30*/  REDG.E.MAX.S32.STRONG.GPU desc[UR8][R2.64], R5 ;  /* 0x000000050200798e */ /* 0x0025e4000d10e388 */
.L_x_7269:
[----:B------:R-:W-:Y:S05]  /*5e40*/  BSYNC B0 ;  /* 0x0000000000007941 */ /* 0x000fea0003800000 */
.L_x_7264:
        /* <DEDUP_REMOVED lines=15> */
[----:B-12---:R-:W-:Y:S05]  /*5f40*/  CALL.REL.NOINC `($__internal_77_$__cuda_sm20_rcp_rn_f32_slowpath) ;  /* 0x0000001000687944 */ /* 0x006fea0003c00000 */
[----:B------:R-:W-:Y:S05]  /*5f50*/  BRA `(.L_x_7271) ;  /* 0x0000000000147947 */ /* 0x000fea0003800000 */
.L_x_7270:
[----:B0-----:R-:W0:Y:S01]  /*5f60*/  MUFU.RCP R4, UR6 ;  /* 0x0000000600047d08 */ /* 0x001e220008001000 */
[----:B-12---:R-:W-:-:S05]  /*5f70*/  MOV R3, UR6 ;  /* 0x0000000600037c02 */ /* 0x006fca0008000f00 */
[----:B0-----:R-:W-:-:S04]  /*5f80*/  FFMA R0, R4, R3, -1 ;  /* 0xbf80000004007423 */ /* 0x001fc80000000003 */
[----:B------:R-:W-:-:S04]  /*5f90*/  FADD.FTZ R3, -R0, -RZ ;  /* 0x800000ff00037221 */ /* 0x000fc80000010100 */
[----:B------:R-:W-:-:S07]  /*5fa0*/  FFMA R4, R4, R3, R4 ;  /* 0x0000000304047223 */ /* 0x000fce0000000004 */
.L_x_7271:
[----:B------:R-:W0:Y:S02]  /*5fb0*/  LDC.64 R2, c[0x0][0x280] ;  /* 0x0000a000ff027b82 */ /* 0x000e240000000a00 */
[----:B0-----:R-:W-:Y:S01]  /*5fc0*/  STG.E desc[UR8][R2.64], R4 ;  /* 0x0000000402007986 */ /* 0x001fe2000c101908 */
[----:B------:R-:W-:Y:S05]  /*5fd0*/  EXIT ;  /* 0x000000000000794d */ /* 0x000fea0003800000 */
.L_x_7251:
[----:B------:R-:W-:Y:S01]  /*5fe0*/  HFMA2.MMA R236, -RZ, RZ, 0, 5.9604644775390625e-08 ;  /* 0x00000001ffec7435 */ /* 0x000fe200000001ff */
[----:B------:R-:W-:Y:S02]  /*5ff0*/  MOV R240, R4 ;  /* 0x0000000400f07202 */ /* 0x000fe40000000f00 */
[----:B------:R-:W-:Y:S02]  /*6000*/  MOV R7, 0x1f ;  /* 0x0000001f00077802 */ /* 0x000fe40000000f00 */
[----:B------:R-:W-:-:S07]  /*6010*/  MOV R5, 0xffffffff ;  /* 0xffffffff00057802 */ /* 0x000fce0000000f00 */
[----:B-----5:R-:W-:Y:S05]  /*6020*/  WARPSYNC.COLLECTIVE R5, `(.L_x_7272) ;  /* 0x0000000005087348 */ /* 0x020fea0003c00000 */
[----:B------:R0:W1:Y:S02]  /*6030*/  SHFL.BFLY P0, R238, R240, R236, R7 ;  /* 0x0c0000ecf0ee7389 */ /* 0x0000640000000007 */
[----:B01---5:R-:W-:Y:S01]  /*6040*/  ENDCOLLECTIVE ;  /* 0x000000000000791b */ /* 0x023fe20003800000 */
.L_x_7272:
[----:B------:R-:W-:Y:S01]  /*6050*/  HFMA2.MMA R236, -RZ, RZ, 0, 1.1920928955078125e-07 ;  /* 0x00000002ffec7435 */ /* 0x000fe200000001ff */
[----:B------:R-:W-:-:S05]  /*6060*/  FADD R4, R4, R238 ;  /* 0x000000ee04047221 */ /* 0x000fca0000000000 */
[----:B------:R-:W-:-:S07]  /*6070*/  MOV R240, R4 ;  /* 0x0000000400f07202 */ /* 0x000fce0000000f00 */
[----:B------:R-:W-:Y:S05]  /*6080*/  WARPSYNC.COLLECTIVE R5, `(.L_x_7273) ;  /* 0x0000000005087348 */ /* 0x000fea0003c00000 */
[----:B------:R0:W1:Y:S02]  /*6090*/  SHFL.BFLY P0, R238, R240, R236, R7 ;  /* 0x0c0000ecf0ee7389 */ /* 0x0000640000000007 */
[----:B01----:R-:W-:Y:S01]  /*60a0*/  ENDCOLLECTIVE ;  /* 0x000000000000791b */ /* 0x003fe20003800000 */
.L_x_7273:
[----:B------:R-:W-:Y:S01]  /*60b0*/  HFMA2.MMA R236, -RZ, RZ, 0, 2.384185791015625e-07 ;  /* 0x00000004ffec7435 */ /* 0x000fe200000001ff */
[----:B------:R-:W-:-:S05]  /*60c0*/  FADD R4, R4, R238 ;  /* 0x000000ee04047221 */ /* 0x000fca0000000000 */
[----:B------:R-:W-:-:S07]  /*60d0*/  MOV R240, R4 ;  /* 0x0000000400f07202 */ /* 0x000fce0000000f00 */
[----:B------:R-:W-:Y:S05]  /*60e0*/  WARPSYNC.COLLECTIVE R5, `(.L_x_7274) ;  /* 0x0000000005087348 */ /* 0x000fea0003c00000 */
[----:B------:R0:W1:Y:S02]  /*60f0*/  SHFL.BFLY P0, R238, R240, R236, R7 ;  /* 0x0c0000ecf0ee7389 */ /* 0x0000640000000007 */
[----:B01----:R-:W-:Y:S01]  /*6100*/  ENDCOLLECTIVE ;  /* 0x000000000000791b */ /* 0x003fe20003800000 */
.L_x_7274:
[----:B------:R-:W-:Y:S01]  /*6110*/  HFMA2.MMA R236, -RZ, RZ, 0, 4.76837158203125e-07 ;  /* 0x00000008ffec7435 */ /* 0x000fe200000001ff */
[----:B------:R-:W-:-:S05]  /*6120*/  FADD R4, R4, R238 ;  /* 0x000000ee04047221 */ /* 0x000fca0000000000 */
[----:B------:R-:W-:-:S07]  /*6130*/  MOV R240, R4 ;  /* 0x0000000400f07202 */ /* 0x000fce0000000f00 */
[----:B------:R-:W-:Y:S05]  /*6140*/  WARPSYNC.COLLECTIVE R5, `(.L_x_7275) ;  /* 0x0000000005087348 */ /* 0x000fea0003c00000 */
[----:B------:R0:W1:Y:S02]  /*6150*/  SHFL.BFLY P0, R238, R240, R236, R7 ;  /* 0x0c0000ecf0ee7389 */ /* 0x0000640000000007 */
[----:B01----:R-:W-:Y:S01]  /*6160*/  ENDCOLLECTIVE ;  /* 0x000000000000791b */ /* 0x003fe20003800000 */
.L_x_7275:
[----:B------:R-:W-:Y:S01]  /*6170*/  HFMA2.MMA R236, -RZ, RZ, 0, 9.5367431640625e-07 ;  /* 0x00000010ffec7435 */ /* 0x000fe200000001ff */
[----:B------:R-:W-:-:S05]  /*6180*/  FADD R4, R4, R238 ;  /* 0x000000ee04047221 */ /* 0x000fca0000000000 */
[----:B------:R-:W-:-:S07]  /*6190*/  MOV R240, R4 ;  /* 0x0000000400f07202 */ /* 0x000fce0000000f00 */
[----:B------:R-:W-:Y:S05]  /*61a0*/  WARPSYNC.COLLECTIVE R5, `(.L_x_7276) ;  /* 0x0000000005087348 */ /* 0x000fea0003c00000 */
[----:B------:R0:W1:Y:S02]  /*61b0*/  SHFL.BFLY P0, R238, R240, R236, R7 ;  /* 0x0c0000ecf0ee7389 */ /* 0x0000640000000007 */
[----:B01----:R-:W-:Y:S01]  /*61c0*/  ENDCOLLECTIVE ;  /* 0x000000000000791b */ /* 0x003fe20003800000 */
.L_x_7276:
        /* <DEDUP_REMOVED lines=167> */
.L_x_7277:
[----:B------:R-:W-:Y:S01]  /*6c40*/  HFMA2.MMA R236, -RZ, RZ, 0, 1.1920928955078125e-07 ;  /* 0x00000002ffec7435 */ /* 0x000fe200000001ff */
[----:B------:R-:W-:-:S05]  /*6c50*/  FADD R237, R237, R238 ;  /* 0x000000eeeded7221 */ /* 0x000fca0000000000 */
[----:B------:R-:W-:-:S07]  /*6c60*/  MOV R240, R237 ;  /* 0x000000ed00f07202 */ /* 0x000fce0000000f00 */
[----:B------:R-:W-:Y:S05]  /*6c70*/  WARPSYNC.COLLECTIVE R5, `(.L_x_7278) ;  /* 0x0000000005087348 */ /* 0x000fea0003c00000 */
[----:B------:R0:W1:Y:S02]  /*6c80*/  SHFL.BFLY P0, R238, R240, R236, R7 ;  /* 0x0c0000ecf0ee7389 */ /* 0x0000640000000007 */
[----:B01----:R-:W-:Y:S01]  /*6c90*/  ENDCOLLECTIVE ;  /* 0x000000000000791b */ /* 0x003fe20003800000 */
.L_x_7278:
[----:B------:R-:W-:Y:S01]  /*6ca0*/  HFMA2.MMA R236, -RZ, RZ, 0, 2.384185791015625e-07 ;  /* 0x00000004ffec7435 */ /* 0x000fe200000001ff */
[----:B------:R-:W-:-:S05]  /*6cb0*/  FADD R237, R237, R238 ;  /* 0x000000eeeded7221 */ /* 0x000fca0000000000 */
[----:B------:R-:W-:-:S07]  /*6cc0*/  MOV R240, R237 ;  /* 0x000000ed00f07202 */ /* 0x000fce0000000f00 */
[----:B------:R-:W-:Y:S05]  /*6cd0*/  WARPSYNC.COLLECTIVE R5, `(.L_x_7279) ;  /* 0x0000000005087348 */ /* 0x000fea0003c00000 */
[----:B------:R0:W1:Y:S02]  /*6ce0*/  SHFL.BFLY P0, R238, R240, R236, R7 ;  /* 0x0c0000ecf0ee7389 */ /* 0x0000640000000007 */
[----:B01----:R-:W-:Y:S01]  /*6cf0*/  ENDCOLLECTIVE ;  /* 0x000000000000791b */ /* 0x003fe20003800000 */
.L_x_7279:
[----:B------:R-:W-:Y:S01]  /*6d00*/  HFMA2.MMA R236, -RZ, RZ, 0, 4.76837158203125e-07 ;  /* 0x00000008ffec7435 */ /* 0x000fe200000001ff */
[----:B------:R-:W-:-:S05]  /*6d10*/  FADD R237, R237, R238 ;  /* 0x000000eeeded7221 */ /* 0x000fca0000000000 */
[----:B------:R-:W-:-:S07]  /*6d20*/  MOV R240, R237 ;  /* 0x000000ed00f07202 */ /* 0x000fce0000000f00 */
[----:B------:R-:W-:Y:S05]  /*6d30*/  WARPSYNC.COLLECTIVE R5, `(.L_x_7280) ;  /* 0x0000000005087348 */ /* 0x000fea0003c00000 */
[----:B------:R0:W1:Y:S02]  /*6d40*/  SHFL.BFLY P0, R238, R240, R236, R7 ;  /* 0x0c0000ecf0ee7389 */ /* 0x0000640000000007 */
[----:B01----:R-:W-:Y:S01]  /*6d50*/  ENDCOLLECTIVE ;  /* 0x000000000000791b */ /* 0x003fe20003800000 */
.L_x_7280:
[----:B------:R-:W-:Y:S01]  /*6d60*/  HFMA2.MMA R236, -RZ, RZ, 0, 9.5367431640625e-07 ;  /* 0x00000010ffec7435 */ /* 0x000fe200000001ff */
[----:B------:R-:W-:-:S05]  /*6d70*/  FADD R237, R237, R238 ;  /* 0x000000eeeded7221 */ /* 0x000fca0000000000 */
[----:B------:R-:W-:-:S07]  /*6d80*/  MOV R240, R237 ;  /* 0x000000ed00f07202 */ /* 0x000fce0000000f00 */
[----:B------:R-:W-:Y:S05]  /*6d90*/  WARPSYNC.COLLECTIVE R5, `(.L_x_7281) ;  /* 0x0000000005087348 */ /* 0x000fea0003c00000 */
[----:B------:R0:W1:Y:S02]  /*6da0*/  SHFL.BFLY P0, R238, R240, R236, R7 ;  /* 0x0c0000ecf0ee7389 */ /* 0x0000640000000007 */
[----:B01----:R-:W-:Y:S01]  /*6db0*/  ENDCOLLECTIVE ;  /* 0x000000000000791b */ /* 0x003fe20003800000 */
.L_x_7281:
[----:B------:R-:W-:Y:S05]  /*6dc0*/  BRA `(.L_x_7282) ;  /* 0xffffffac00007947 */ /* 0x000fea000383ffff */
.L_x_7265:
[----:B------:R-:W-:Y:S01]  /*6dd0*/  HFMA2.MMA R11, -RZ, RZ, 0, 1.847743988037109375e-06 ;  /* 0x0000001fff0b7435 */ /* 0x000fe200000001ff */
[----:B------:R-:W-:Y:S02]  /*6de0*/  MOV R6, 0x10 ;  /* 0x0000001000067802 */ /* 0x000fe40000000f00 */
[----:B------:R-:W-:-:S08]  /*6df0*/  MOV R5, 0xffffffff ;  /* 0xffffffff00057802 */ /* 0x000fd00000000f00 */
[----:B------:R-:W-:Y:S05]  /*6e00*/  WARPSYNC.COLLECTIVE R5, `(.L_x_7283) ;  /* 0x0000000005087348 */ /* 0x000fea0003c00000 */
[----:B------:R0:W1:Y:S02]  /*6e10*/  SHFL.DOWN P0, R9, R0, R6, R11 ;  /* 0x0800000600097389 */ /* 0x000064000000000b */
[----:B01----:R-:W-:Y:S01]  /*6e20*/  ENDCOLLECTIVE ;  /* 0x000000000000791b */ /* 0x003fe20003800000 */
.L_x_7283:
[----:B------:R-:W-:Y:S01]  /*6e30*/  HFMA2.MMA R6, -RZ, RZ, 0, 4.76837158203125e-07 ;  /* 0x00000008ff067435 */ /* 0x000fe200000001ff */
[----:B------:R-:W-:-:S04]  /*6e40*/  MOV R3, R9 ;  /* 0x0000000900037202 */ /* 0x000fc80000000f00 */
[----:B------:R-:W-:-:S04]  /*6e50*/  FMNMX R3, R3, R0, !PT ;  /* 0x0000000003037209 */ /* 0x000fc80007800000 */
[----:B------:R-:W-:-:S07]  /*6e60*/  MOV R0, R3 ;  /* 0x0000000300007202 */ /* 0x000fce0000000f00 */
[----:B------:R-:W-:Y:S05]  /*6e70*/  WARPSYNC.COLLECTIVE R5, `(.L_x_7284) ;  /* 0x0000000005087348 */ /* 0x000fea0003c00000 */
[----:B------:R0:W1:Y:S02]  /*6e80*/  SHFL.DOWN P0, R9, R0, R6, R11 ;  /* 0x0800000600097389 */ /* 0x000064000000000b */
[----:B01----:R-:W-:Y:S01]  /*6e90*/  ENDCOLLECTIVE ;  /* 0x000000000000791b */ /* 0x003fe20003800000 */
.L_x_7284:
[----:B------:R-:W-:Y:S01]  /*6ea0*/  HFMA2.MMA R6, -RZ, RZ, 0, 2.384185791015625e-07 ;  /* 0x00000004ff067435 */ /* 0x000fe200000001ff */
[----:B------:R-:W-:-:S04]  /*6eb0*/  MOV R2, R9 ;  /* 0x0000000900027202 */ /* 0x000fc80000000f00 */
[----:B------:R-:W-:-:S04]  /*6ec0*/  FMNMX R2, R3, R2, !PT ;  /* 0x0000000203027209 */ /* 0x000fc80007800000 */
[----:B------:R-:W-:-:S07]  /*6ed0*/  MOV R0, R2 ;  /* 0x0000000200007202 */ /* 0x000fce0000000f00 */
[----:B------:R-:W-:Y:S05]  /*6ee0*/  WARPSYNC.COLLECTIVE R5, `(.L_x_7285) ;  /* 0x0000000005087348 */ /* 0x000fea0003c00000 */
[----:B------:R0:W1:Y:S02]  /*6ef0*/  SHFL.DOWN P0, R9, R0, R6, R11 ;  /* 0x0800000600097389 */ /* 0x000064000000000b */
[----:B01----:R-:W-:Y:S01]  /*6f00*/  ENDCOLLECTIVE ;  /* 0x000000000000791b */ /* 0x003fe20003800000 */
.L_x_7285:
[----:B------:R-:W-:Y:S01]  /*6f10*/  HFMA2.MMA R6, -RZ, RZ, 0, 1.1920928955078125e-07 ;  /* 0x00000002ff067435 */ /* 0x000fe200000001ff */
[----:B------:R-:W-:-:S04]  /*6f20*/  MOV R7, R9 ;  /* 0x0000000900077202 */ /* 0x000fc80000000f00 */
[----:B------:R-:W-:-:S04]  /*6f30*/  FMNMX R7, R2, R7, !PT ;  /* 0x0000000702077209 */ /* 0x000fc80007800000 */
[----:B------:R-:W-:-:S07]  /*6f40*/  MOV R0, R7 ;  /* 0x0000000700007202 */ /* 0x000fce0000000f00 */
[----:B------:R-:W-:Y:S05]  /*6f50*/  WARPSYNC.COLLECTIVE R5, `(.L_x_7286) ;  /* 0x0000000005087348 */ /* 0x000fea0003c00000 */
[----:B------:R0:W1:Y:S02]  /*6f60*/  SHFL.DOWN P0, R9, R0, R6, R11 ;  /* 0x0800000600097389 */ /* 0x000064000000000b */
[----:B01----:R-:W-:Y:S01]  /*6f70*/  ENDCOLLECTIVE ;  /* 0x000000000000791b */ /* 0x003fe20003800000 */
.L_x_7286:
[----:B------:R-:W-:Y:S01]  /*6f80*/  HFMA2.MMA R6, -RZ, RZ, 0, 5.9604644775390625e-08 ;  /* 0x00000001ff067435 */ /* 0x000fe200000001ff */
[----:B------:R-:W-:-:S04]  /*6f90*/  MOV R4, R9 ;  /* 0x0000000900047202 */ /* 0x000fc80000000f00 */
[----:B------:R-:W-:-:S04]  /*6fa0*/  FMNMX R4, R7, R4, !PT ;  /* 0x0000000407047209 */ /* 0x000fc80007800000 */
[----:B------:R-:W-:-:S07]  /*6fb0*/  MOV R0, R4 ;  /* 0x0000000400007202 */ /* 0x000fce0000000f00 */
[----:B------:R-:W-:Y:S05]  /*6fc0*/  WARPSYNC.COLLECTIVE R5, `(.L_x_7287) ;  /* 0x0000000005087348 */ /* 0x000fea0003c00000 */
[----:B------:R0:W1:Y:S02]  /*6fd0*/  SHFL.DOWN P0, R9, R0, R6, R11 ;  /* 0x0800000600097389 */ /* 0x000064000000000b */
[----:B01----:R-:W-:Y:S01]  /*6fe0*/  ENDCOLLECTIVE ;  /* 0x000000000000791b */ /* 0x003fe20003800000 */
.L_x_7287:
[----:B------:R-:W-:Y:S05]  /*6ff0*/  BRA `(.L_x_7288) ;  /* 0xffffffe800f87947 */ /* 0x000fea000383ffff */
.L_x_7268:
[----:B------:R-:W-:Y:S01]  /*7000*/  HFMA2.MMA R11, -RZ, RZ, 0, 1.847743988037109375e-06 ;  /* 0x0000001fff0b7435 */ /* 0x000fe200000001ff */
[----:B------:R-:W-:Y:S02]  /*7010*/  MOV R6, 0x2 ;  /* 0x0000000200067802 */ /* 0x000fe40000000f00 */
[----:B------:R-:W-:-:S08]  /*7020*/  MOV R5, 0xffffffff ;  /* 0xffffffff00057802 */ /* 0x000fd00000000f00 */
[----:B012---:R-:W-:Y:S05]  /*7030*/  WARPSYNC.COLLECTIVE R5, `(.L_x_7289) ;  /* 0x0000000005087348 */ /* 0x007fea0003c00000 */
[----:B--2---:R2:W3:Y:S02]  /*7040*/  SHFL.DOWN P0, R9, R0, R6, R11 ;  /* 0x0800000600097389 */ /* 0x0044e4000000000b */
[----:B0123--:R-:W-:Y:S01]  /*7050*/  ENDCOLLECTIVE ;  /* 0x000000000000791b */ /* 0x00ffe20003800000 */
.L_x_7289:
[----:B------:R-:W-:Y:S01]  /*7060*/  HFMA2.MMA R6, -RZ, RZ, 0, 5.9604644775390625e-08 ;  /* 0x00000001ff067435 */ /* 0x000fe200000001ff */
[----:B------:R-:W-:-:S04]  /*7070*/  MOV R3, R9 ;  /* 0x0000000900037202 */ /* 0x000fc80000000f00 */
[----:B------:R-:W-:-:S04]  /*7080*/  FMNMX R3, R3, R0, !PT ;  /* 0x0000000003037209 */ /* 0x000fc80007800000 */
[----:B------:R-:W-:-:S07]  /*7090*/  MOV R0, R3 ;  /* 0x0000000300007202 */ /* 0x000fce0000000f00 */
[----:B------:R-:W-:Y:S05]  /*70a0*/  WARPSYNC.COLLECTIVE R5, `(.L_x_7290) ;  /* 0x0000000005087348 */ /* 0x000fea0003c00000 */
[----:B------:R0:W1:Y:S02]  /*70b0*/  SHFL.DOWN P0, R9, R0, R6, R11 ;  /* 0x0800000600097389 */ /* 0x000064000000000b */
[----:B01----:R-:W-:Y:S01]  /*70c0*/  ENDCOLLECTIVE ;  /* 0x000000000000791b */ /* 0x003fe20003800000 */
.L_x_7290:
[----:B------:R-:W-:Y:S01]  /*70d0*/  MOV R2, R9 ;  /* 0x0000000900027202 */ /* 0x000fe20000000f00 */
[----:B------:R-:W-:Y:S06]  /*70e0*/  BRA `(.L_x_7291) ;  /* 0xffffffec00387947 */ /* 0x000fec000383ffff */
        .weak           $__internal_77_$__cuda_sm20_rcp_rn_f32_slowpath
        .type           $__internal_77_$__cuda_sm20_rcp_rn_f32_slowpath,@function
        .size           $__internal_77_$__cuda_sm20_rcp_rn_f32_slowpath,(.L_x_14413 - $__internal_77_$__cuda_sm20_rcp_rn_f32_slowpath)
$__internal_77_$__cuda_sm20_rcp_rn_f32_slowpath:
        /* <DEDUP_REMOVED lines=15> */
.L_x_7293:
        /* <DEDUP_REMOVED lines=33> */
.L_x_7295:
[----:B------:R-:W0:Y:S02]  /*73f0*/  MUFU.RCP R4, R4 ;  /* 0x0000000400047308 */ /* 0x000e240000001000 */
.L_x_7294:
[----:B------:R-:W-:Y:S05]  /*7400*/  BSYNC B1 ;  /* 0x0000000000017941 */ /* 0x000fea0003800000 */
.L_x_7292:
[----:B------:R-:W-:Y:S01]  /*7410*/  HFMA2.MMA R241, -RZ, RZ, 0, 0 ;  /* 0x00000000fff17435 */ /* 0x000fe200000001ff */
[----:B------:R-:W-:-:S05]  /*7420*/  MOV R240, R6 ;  /* 0x0000000600f07202 */ /* 0x000fca0000000f00 */
[----:B0-----:R-:W-:Y:S05]  /*7430*/  RET.REL.NODEC R240 `(_ZN18transformer_engine13normalization19ln_fwd_tuned_kernelINS0_13Kernel_traitsIff6__halffjLj20480ELj2ELj1ELj4ELj16ENS0_18Kernel_traits_baseILj20480EffS3_fjLj128EEEEEEEvNS0_19ForwardKernelParamsE) ;  /* 0xffffff88f0f07950 */ /* 0x001fea0003c3ffff */
.L_x_7296:
        /* <DEDUP_REMOVED lines=12> */
.L_x_14413:


//--------------------- .text._ZN18transformer_engine13normalization19ln_fwd_tuned_kernelINS0_13Kernel_traitsI6__halfS3_S3_fjLj20480ELj2ELj1ELj4ELj16ENS0_18Kernel_traits_baseILj20480ES3_S3_S3_fjLj128EEEEEEEvNS0_19ForwardKernelParamsE --------------------------
	.section	.text._ZN18transformer_engine13normalization19ln_fwd_tuned_kernelINS0_13Kernel_traitsI6__halfS3_S3_fjLj20480ELj2ELj1ELj4ELj16ENS0_18Kernel_traits_baseILj20480ES3_S3_S3_fjLj128EEEEEEEvNS0_19ForwardKernelParamsE,"ax",@progbits
	.align	128
        .global         _ZN18transformer_engine13normalization19ln_fwd_tuned_kernelINS0_13Kernel_traitsI6__halfS3_S3_fjLj20480ELj2ELj1ELj4ELj16ENS0_18Kernel_traits_baseILj20480ES3_S3_S3_fjLj128EEEEEEEvNS0_19ForwardKernelParamsE
        .type           _ZN18transformer_engine13normalization19ln_fwd_tuned_kernelINS0_13Kernel_traitsI6__halfS3_S3_fjLj20480ELj2ELj1ELj4ELj16ENS0_18Kernel_traits_baseILj20480ES3_S3_S3_fjLj128EEEEEEEvNS0_19ForwardKernelParamsE,@function
        .size           _ZN18transformer_engine13normalization19ln_fwd_tuned_kernelINS0_13Kernel_traitsI6__halfS3_S3_fjLj20480ELj2ELj1ELj4ELj16ENS0_18Kernel_traits_baseILj20480ES3_S3_S3_fjLj128EEEEEEEvNS0_19ForwardKernelParamsE,(.L_x_14414 - _ZN18transformer_engine13normalization19ln_fwd_tuned_kernelINS0_13Kernel_traitsI6__halfS3_S3_fjLj20480ELj2ELj1ELj4ELj16ENS0_18Kernel_traits_baseILj20480ES3_S3_S3_fjLj128EEEEEEEvNS0_19ForwardKernelParamsE)
        .other          _ZN18transformer_engine13normalization19ln_fwd_tuned_kernelINS0_13Kernel_traitsI6__halfS3_S3_fjLj20480ELj2ELj1ELj4ELj16ENS0_18Kernel_traits_baseILj20480ES3_S3_S3_fjLj128EEEEEEEvNS0_19ForwardKernelParamsE,@"STO_CUDA_ENTRY STV_DEFAULT"
_ZN18transformer_engine13normalization19ln_fwd_tuned_kernelINS0_13Kernel_traitsI6__halfS3_S3_fjLj20480ELj2ELj1ELj4ELj16ENS0_18Kernel_traits_baseILj20480ES3_S3_S3_fjLj128EEEEEEEvNS0_19ForwardKernelParamsE:
.text._ZN18transformer_engine13normalization19ln_fwd_tuned_kernelINS0_13Kernel_traitsI6__halfS3_S3_fjLj20480ELj2ELj1ELj4ELj16ENS0_18Kernel_traits_baseILj20480ES3_S3_S3_fjLj128EEEEEEEvNS0_19ForwardKernelParamsE:
        /* <DEDUP_REMOVED lines=21> */
[----:B0-----:R-:W-:-:S05]  /*0150*/  LOP3.LUT R5, R0, 0x60, R89, 0xf8, !PT ;  /* 0x0000006000057812 */ /* 0x001fca00078ef859 */
        /* <DEDUP_REMOVED lines=26> */
.L_x_7310:
[----:B01----:R-:W0:Y:S01]  /*0300*/  LDC.64 R80, c[0x0][0x220] ;  /* 0x00008800ff507b82 */ /* 0x003e220000000a00 */
        /* <DEDUP_REMOVED lines=44> */
[--C-:B------:R-:W-:Y:S02]  /*05d0*/  HADD2.F32 R140, -RZ, R135.reuse.H0_H0 ;  /* 0x20000087ff8c7230 */ /* 0x100fe40000004100 */
[----:B------:R-:W-:Y:S01]  /*05e0*/  FADD R0, R251, R0 ;  /* 0x00000000fb007221 */ /* 0x000fe20000000000 */
[----:B------:R-:W-:Y:S02]  /*05f0*/  HADD2.F32 R134, -RZ, R135.H1_H1 ;  /* 0x30000087ff867230 */ /* 0x000fe40000004100 */
[----:B---3--:R-:W-:-:S02]  /*0600*/  HADD2.F32 R138, -RZ, R240.H0_H0 ;  /* 0x200000f0ff8a7230 */ /* 0x008fc40000004100 */
        /* <DEDUP_REMOVED lines=11> */
[--C-:B----4-:R-:W-:Y:S02]  /*06c0*/  HADD2.F32 R231, -RZ, R128.reuse.H0_H0 ;  /* 0x20000080ffe77230 */ /* 0x110fe40000004100 */
        /* <DEDUP_REMOVED lines=61> */
[----:B------:R-:W-:Y:S01]  /*0aa0*/  HADD2.F32 R119, -RZ, R100.H1_H1 ;  /* 0x30000064ff777230 */ /* 0x000fe20000004100 */
[----:B------:R-:W-:Y:S01]  /*0ab0*/  SHF.R.U32.HI R100, RZ, 0x5, R89 ;  /* 0x00000005ff647819 */ /* 0x000fe20000011659 */
[----:B------:R-:W-:-:S02]  /*0ac0*/  HADD2.F32 R117, -RZ, R101.H0_H0 ;  /* 0x20000065ff757230 */ /* 0x000fc40000004100 */
[----:B------:R-:W-:Y:S01]  /*0ad0*/  FADD R0, R209, R0 ;  /* 0x00000000d1007221 */ /* 0x000fe20000000000 */
[----:B------:R-:W-:Y:S01]  /*0ae0*/  HADD2.F32 R101, -RZ, R101.H1_H1 ;  /* 0x30000065ff657230 */ /* 0x000fe20000004100 */
[----:B------:R-:W-:Y:S01]  /*0af0*/  LOP3.LUT R2, R100, 0x7fffffc, RZ, 0xc0, !PT ;  /* 0x07fffffc64027812 */ /* 0x000fe200078ec0ff */
[--C-:B------:R-:W-:Y:S02]  /*0b00*/  HADD2.F32 R125, -RZ, R102.reuse.H0_H0 ;  /* 0x20000066ff7d7230 */ /* 0x100fe40000004100 */
[----:B------:R-:W-:Y:S01]  /*0b10*/  FADD R0, R211, R0 ;  /* 0x00000000d3007221 */ /* 0x000fe20000000000 */
[----:B------:R-:W-:Y:S01]  /*0b20*/  HADD2.F32 R127, -RZ, R102.H1_H1 ;  /* 0x30000066ff7f7230 */ /* 0x000fe20000004100 */
[----:B------:R-:W-:Y:S01]  /*0b30*/  @!P0 IADD3 R2, R2, 0x4, RZ ;  /* 0x0000000402028810 */ /* 0x000fe20007ffe0ff */
        /* <DEDUP_REMOVED lines=249> */
.L_x_7329:
        /* <DEDUP_REMOVED lines=10> */
[----:B------:R-:W-:Y:S01]  /*1b70*/  @!P0 IADD3 R87, R83, 0x10, RZ ;  /* 0x0000001053578810 */ /* 0x000fe20007ffe0ff */
[----:B-1----:R-:W-:Y:S01]  /*1b80*/  FADD R83, R84, R85 ;  /* 0x0000005554537221 */ /* 0x002fe20000000000 */
[----:B------:R-:W-:-:S06]  /*1b90*/  HFMA2.MMA R85, -RZ, RZ, 0, 0 ;  /* 0x00000000ff557435 */ /* 0x000fcc00000001ff */
[----:B------:R-:W-:Y:S02]  /*1ba0*/  @!P0 MOV R85, 0x45200000 ;  /* 0x4520000000558802 */ /* 0x000fe40000000f00 */
[----:B--2---:R-:W-:-:S03]  /*1bb0*/  @!P1 LEA R81, R81, R80, 0x18 ;  /* 0x0000005051519211 */ /* 0x004fc600078ec0ff */
[----:B------:R-:W0:Y:S01]  /*1bc0*/  SHFL.DOWN PT, R104, R85, 0x2, 0x1f ;  /* 0x08401f0055687f89 */ /* 0x000e2200000e0000 */
[----:B------:R-:W-:Y:S02]  /*1bd0*/  @!P1 IADD3 R80, R2, R0, RZ ;  /* 0x0000000002509210 */ /* 0x000fe40007ffe0ff */
[----:B------:R-:W-:Y:S02]  /*1be0*/  @!P0 IADD3 R2, R91, R2, RZ ;  /* 0x000000025b028210 */ /* 0x000fe40007ffe0ff */
[----:B------:R-:W-:Y:S02]  /*1bf0*/  @!P1 LEA R86, R80, R81, 0x3 ;  /* 0x0000005150569211 */ /* 0x000fe400078e18ff */
[----:B------:R-:W-:-:S03]  /*1c00*/  CS2R R80, SRZ ;  /* 0x0000000000507805 */ /* 0x000fc6000001ff00 */
[----:B------:R1:W-:Y:S01]  /*1c10*/  @!P1 STS.64 [R86], R82 ;  /* 0x0000005256009388 */ /* 0x0003e20000000a00 */
[----:B---3--:R-:W-:-:S04]  /*1c20*/  @!P0 LEA R87, R102, R87, 0x18 ;  /* 0x0000005766578211 */ /* 0x008fc800078ec0ff */
[----:B------:R-:W-:Y:S01]  /*1c30*/  @!P0 LEA R2, R2, R87, 0x3 ;  /* 0x0000005702028211 */ /* 0x000fe200078e18ff */
[----:B------:R-:W-:Y:S01]  /*1c40*/  BAR.SYNC.DEFER_BLOCKING 0x0 ;  /* 0x0000000000007b1d */ /* 0x000fe20000010000 */
[----:B0-----:R-:W-:-:S05]  /*1c50*/  FADD R84, R104, R85 ;  /* 0x0000005568547221 */ /* 0x001fca0000000000 */
        /* <DEDUP_REMOVED lines=9> */
[----:B012--5:R-:W-:Y:S05]  /*1cf0*/  CALL.REL.NOINC `($__internal_78_$__cuda_sm20_rcp_rn_f32_slowpath) ;  /* 0x0000004800fc7944 */ /* 0x027fea0003c00000 */
[----:B------:R-:W-:Y:S05]  /*1d00*/  BRA `(.L_x_7301) ;  /* 0x0000000000107947 */ /* 0x000fea0003800000 */
.L_x_7300:
[----:B------:R-:W3:Y:S02]  /*1d10*/  MUFU.RCP R83, R84 ;  /* 0x0000005400537308 */ /* 0x000ee40000001000 */
[----:B---3--:R-:W-:-:S04]  /*1d20*/  FFMA R0, R84, R83, -1 ;  /* 0xbf80000054007423 */ /* 0x008fc80000000053 */
[----:B------:R-:W-:-:S04]  /*1d30*/  FADD.FTZ R0, -R0, -RZ ;  /* 0x800000ff00007221 */ /* 0x000fc80000010100 */
[----:B------:R-:W-:-:S07]  /*1d40*/  FFMA R0, R83, R0, R83 ;  /* 0x0000000053007223 */ /* 0x000fce0000000053 */
.L_x_7301:
[----:B------:R-:W-:Y:S05]  /*1d50*/  BSYNC B0 ;  /* 0x0000000000007941 */ /* 0x000fea0003800000 */
.L_x_7299:
        /* <DEDUP_REMOVED lines=20> */
[----:B-----5:R-:W-:Y:S05]  /*1ea0*/  CALL.REL.NOINC `($__internal_78_$__cuda_sm20_rcp_rn_f32_slowpath) ;  /* 0x0000004800907944 */ /* 0x020fea0003c00000 */
[----:B------:R-:W-:Y:S05]  /*1eb0*/  BRA `(.L_x_7304) ;  /* 0x0000000000107947 */ /* 0x000fea0003800000 */
.L_x_7303:
[----:B------:R-:W0:Y:S02]  /*1ec0*/  MUFU.RCP R0, R83 ;  /* 0x0000005300007308 */ /* 0x000e240000001000 */
[----:B0-----:R-:W-:-:S04]  /*1ed0*/  FFMA R2, R83, R0, -1 ;  /* 0xbf80000053027423 */ /* 0x001fc80000000000 */
[----:B------:R-:W-:-:S04]  /*1ee0*/  FADD.FTZ R81, -R2, -RZ ;  /* 0x800000ff02517221 */ /* 0x000fc80000010100 */
[----:B------:R-:W-:-:S07]  /*1ef0*/  FFMA R0, R0, R81, R0 ;  /* 0x0000005100007223 */ /* 0x000fce0000000000 */
.L_x_7304:
[----:B------:R-:W-:Y:S05]  /*1f00*/  BSYNC B0 ;  /* 0x0000000000007941 */ /* 0x000fea0003800000 */
.L_x_7302:
[----:B------:R-:W0:Y:S01]  /*1f10*/  LDC R104, c[0x0][0x210] ;  /* 0x00008400ff687b82 */ /* 0x000e220000000800 */
[----:B------:R-:W-:Y:S01]  /*1f20*/  FADD R2, R85, -R106 ;  /* 0x8000006a55027221 */ /* 0x000fe20000000000 */
[----:B------:R-:W-:Y:S01]  /*1f30*/  FMUL R83, R108, R106 ;  /* 0x0000006a6c537220 */ /* 0x000fe20000400000 */
[----:B------:R-:W-:Y:S02]  /*1f40*/  LOP3.LUT R110, R95, 0x1, RZ, 0xc0, !PT ;  /* 0x000000015f6e7812 */ /* 0x000fe400078ec0ff */
[----:B------:R-:W-:Y:S01]  /*1f50*/  FMUL R81, R2, R2 ;  /* 0x0000000202517220 */ /* 0x000fe20000400000 */
[C---:B------:R-:W-:Y:S01]  /*1f60*/  FFMA R85, R84.reuse, R85, R83 ;  /* 0x0000005554557223 */ /* 0x040fe20000000053 */
[----:B------:R-:W-:Y:S01]  /*1f70*/  ISETP.GT.U32.AND P0, PT, R91, 0x1, PT ;  /* 0x000000015b00780c */ /* 0x000fe20003f04070 */
[----:B------:R-:W1:Y:S01]  /*1f80*/  @!P3 LDC.64 R86, c[0x0][0x240] ;  /* 0x00009000ff56bb82 */ /* 0x000e620000000a00 */
[----:B------:R-:W-:Y:S01]  /*1f90*/  FMUL R2, R84, R81 ;  /* 0x0000005154027220 */ /* 0x000fe20000400000 */
[----:B------:R-:W-:Y:S01]  /*1fa0*/  FADD R81, R80, R243 ;  /* 0x000000f350517221 */ /* 0x000fe20000000000 */
[----:B------:R-:W-:Y:S01]  /*1fb0*/  FMUL R84, R85, R0 ;  /* 0x0000000055547220 */ /* 0x000fe20000400000 */
[----:B------:R-:W-:Y:S01]  /*1fc0*/  IADD3 R243, -R110, RZ, RZ ;  /* 0x000000ff6ef37210 */ /* 0x000fe20007ffe1ff */
[----:B------:R-:W-:-:S04]  /*1fd0*/  FMUL R2, R108, R2 ;  /* 0x000000026c027220 */ /* 0x000fc80000400000 */
[----:B------:R-:W-:Y:S01]  /*1fe0*/  FFMA R2, R2, R0, R81 ;  /* 0x0000000002027223 */ /* 0x000fe20000000051 */
[----:B------:R-:W-:Y:S01]  /*1ff0*/  SHFL.IDX PT, R84, R84, RZ, 0x1f ;  /* 0x00001fff54547589 */ /* 0x000fe200000e0000 */
[----:B------:R-:W-:Y:S01]  /*2000*/  LEA.HI R81, R89, R92, RZ, 0x19 ;  /* 0x0000005c59517211 */ /* 0x000fe200078fc8ff */
[----:B------:R-:W2:Y:S02]  /*2010*/  @!P0 LDC.64 R82, c[0x0][0x240] ;  /* 0x00009000ff528b82 */ /* 0x000ea40000000a00 */
[----:B------:R-:W3:Y:S01]  /*2020*/  SHFL.IDX PT, R85, R2, RZ, 0x1f ;  /* 0x00001fff02557589 */ /* 0x000ee200000e0000 */
[----:B0-----:R-:W-:-:S04]  /*2030*/  SHF.L.U32 R80, R104, 0x1, RZ ;  /* 0x0000000168507819 */ /* 0x001fc800000006ff */
[----:B------:R-:W-:-:S04]  /*2040*/  LOP3.LUT R80, R243, R80, RZ, 0xc0, !PT ;  /* 0x00000050f3507212 */ /* 0x000fc800078ec0ff */
[----:B------:R-:W-:-:S04]  /*2050*/  LEA R80, P1, R81, R80, 0x1 ;  /* 0x0000005051507211 */ /* 0x000fc800078208ff */
[----:B------:R-:W-:Y:S02]  /*2060*/  @!P3 IADD3 R81, P2, R90, R80, RZ ;  /* 0x000000505a51b210 */ /* 0x000fe40007f5e0ff */
[----:B------:R-:W-:Y:S02]  /*2070*/  IADD3.X R106, RZ, RZ, RZ, P1, !PT ;  /* 0x000000ffff6a7210 */ /* 0x000fe40000ffe4ff */
[----:B-1----:R-:W-:Y:S02]  /*2080*/  @!P3 LEA R86, P1, R81, R86, 0x3 ;  /* 0x000000565156b211 */ /* 0x002fe400078218ff */
[----:B------:R-:W-:Y:S02]  /*2090*/  @!P3 IADD3.X R102, RZ, R106, RZ, P2, !PT ;  /* 0x0000006aff66b210 */ /* 0x000fe400017fe4ff */
[----:B------:R-:W-:Y:S02]  /*20a0*/  ISETP.NE.AND P2, PT, R89, RZ, PT ;  /* 0x000000ff5900720c */ /* 0x000fe40003f45270 */
[----:B------:R-:W-:Y:S01]  /*20b0*/  @!P3 LEA.HI.X R87, R81, R87, R102, 0x3, P1 ;  /* 0x000000575157b211 */ /* 0x000fe200008f1c66 */
[----:B------:R-:W-:Y:S01]  /*20c0*/  HFMA2.MMA R81, -RZ, RZ, 0, 0 ;  /* 0x00000000ff517435 */ /* 0x000fe200000001ff */
[----:B------:R-:W-:-:S02]  /*20d0*/  @!P0 IADD3 R0, P4, R91, R80, RZ ;  /* 0x000000505b008210 */ /* 0x000fc40007f9e0ff */
[----:B------:R-:W-:Y:S01]  /*20e0*/  ISETP.NE.AND P1, PT, R110, RZ, PT ;  /* 0x000000ff6e00720c */ /* 0x000fe20003f25270 */
[----:B---3--:R0:W-:Y:S01]  /*20f0*/  @!P3 STG.E.64 desc[UR4][R86.64], R84 ;  /* 0x000000545600b986 */ /* 0x0081e2000c101b04 */
[----:B------:R-:W-:Y:S02]  /*2100*/  @!P0 IADD3.X R80, RZ, R106, RZ, P4, !PT ;  /* 0x0000006aff508210 */ /* 0x000fe400027fe4ff */
[----:B--2---:R-:W-:-:S04]  /*2110*/  @!P0 LEA R82, P4, R0, R82, 0x3 ;  /* 0x0000005200528211 */ /* 0x004fc800078818ff */
[----:B------:R-:W-:Y:S01]  /*2120*/  @!P0 LEA.HI.X R83, R0, R83, R80, 0x3, P4 ;  /* 0x0000005300538211 */ /* 0x000fe200020f1c50 */
        /* <DEDUP_REMOVED lines=15> */
.L_x_7306:
[----:B------:R-:W2:Y:S04]  /*2220*/  LDG.E.STRONG.GPU R0, desc[UR4][R84.64] ;  /* 0x0000000454007981 */ /* 0x000ea8000c1ef900 */
[----:B--2---:R-:W-:Y:S01]  /*2230*/  CCTL.IVALL ;  /* 0x00000000ff00798f */ /* 0x004fe20002000000 */
[----:B------:R-:W-:Y:S05]  /*2240*/  YIELD ;  /* 0x0000000000007946 */ /* 0x000fea0003800000 */
[----:B------:R-:W-:-:S13]  /*2250*/  ISETP.NE.AND P1, PT, R0, R243, PT ;  /* 0x000000f30000720c */ /* 0x000fda0003f25270 */
[----:B------:R-:W-:Y:S05]  /*2260*/  @P1 BRA `(.L_x_7306) ;  /* 0xfffffffc00ec1947 */ /* 0x000fea000383ffff */
.L_x_7305:
        /* <DEDUP_REMOVED lines=18> */
[----:B012--5:R-:W-:Y:S05]  /*2390*/  CALL.REL.NOINC `($__internal_78_$__cuda_sm20_rcp_rn_f32_slowpath) ;  /* 0x0000004400547944 */ /* 0x027fea0003c00000 */
[----:B------:R-:W-:Y:S05]  /*23a0*/  BRA `(.L_x_7309) ;  /* 0x0000000000107947 */ /* 0x000fea0003800000 */
.L_x_7308:
[----:B------:R-:W3:Y:S02]  /*23b0*/  MUFU.RCP R0, R2 ;  /* 0x0000000200007308 */ /* 0x000ee40000001000 */
[----:B---3--:R-:W-:-:S04]  /*23c0*/  FFMA R2, R2, R0, -1 ;  /* 0xbf80000002027423 */ /* 0x008fc80000000000 */
[----:B------:R-:W-:-:S04]  /*23d0*/  FADD.FTZ R83, -R2, -RZ ;  /* 0x800000ff02537221 */ /* 0x000fc80000010100 */
[----:B------:R-:W-:-:S07]  /*23e0*/  FFMA R0, R0, R83, R0 ;  /* 0x0000005300007223 */ /* 0x000fce0000000000 */
.L_x_7309:
[----:B------:R-:W-:Y:S05]  /*23f0*/  BSYNC B0 ;  /* 0x0000000000007941 */ /* 0x000fea0003800000 */
.L_x_7307:
[----:B-1----:R-:W-:Y:S01]  /*2400*/  FADD R2, -R243, R80 ;  /* 0x00000050f3027221 */ /* 0x002fe20000000100 */
[----:B0-2---:R-:W-:Y:S01]  /*2410*/  FADD R81, R104, R81 ;  /* 0x0000005168517221 */ /* 0x005fe20000000000 */
[----:B------:R-:W0:Y:S01]  /*2420*/  LDC R83, c[0x0][0x268] ;  /* 0x00009a00ff537b82 */ /* 0x000e220000000800 */
[----:B------:R-:W-:Y:S01]  /*2430*/  FMUL R82, R84, R243 ;  /* 0x000000f354527220 */ /* 0x000fe20000400000 */
[----:B------:R-:W-:Y:S01]  /*2440*/  FMUL R2, R2, R2 ;  /* 0x0000000202027220 */ /* 0x000fe20000400000 */
[----:B------:R-:W-:Y:S01]  /*2450*/  ULDC.U8 UR6, c[0x0][0x250] ;  /* 0x0000940000067ab9 */ /* 0x000fe20000000000 */
[----:B-----5:R-:W-:Y:S01]  /*2460*/  HADD2.F32 R87, -RZ, R40.H0_H0 ;  /* 0x20000028ff577230 */ /* 0x020fe20000004100 */
[----:B------:R-:W-:Y:S01]  /*2470*/  ISETP.NE.AND P1, PT, RZ, UR6, PT ;  /* 0x00000006ff007c0c */ /* 0x000fe2000bf25270 */
[----:B------:R-:W-:Y:S01]  /*2480*/  FMUL R2, R2, R85 ;  /* 0x0000005502027220 */ /* 0x000fe20000400000 */
[----:B------:R-:W-:Y:S01]  /*2490*/  FFMA R85, R85, R80, R82 ;  /* 0x0000005055557223 */ /* 0x000fe20000000052 */
[----:B------:R-:W-:Y:S01]  /*24a0*/  ULDC.64 UR6, c[0x0][0x288] ;  /* 0x0000a20000067ab9 */ /* 0x000fe20000000a00 */
[----:B------:R-:W-:-:S02]  /*24b0*/  HADD2.F32 R243, -RZ, R120.H1_H1 ;  /* 0x30000078fff37230 */ /* 0x000fc40000004100 */
[----:B------:R-:W-:Y:S01]  /*24c0*/  FMUL R2, R84, R2 ;  /* 0x0000000254027220 */ /* 0x000fe20000400000 */
[-C--:B------:R-:W-:Y:S01]  /*24d0*/  FMUL R85, R85, R0.reuse ;  /* 0x0000000055557220 */ /* 0x080fe20000400000 */
[----:B------:R-:W-:Y:S01]  /*24e0*/  HADD2.F32 R160, -RZ, R40.H1_H1 ;  /* 0x30000028ffa07230 */ /* 0x000fe20000004100 */
[----:B------:R-:W-:Y:S01]  /*24f0*/  LOP3.LUT P2, RZ, R96, 0xff, RZ, 0xc0, !PT ;  /* 0x000000ff60ff7812 */ /* 0x000fe2000784c0ff */
[----:B------:R-:W-:Y:S01]  /*2500*/  FFMA R2, R2, R0, R81 ;  /* 0x0000000002027223 */ /* 0x000fe20000000051 */
[----:B------:R-:W-:Y:S01]  /*2510*/  HADD2.F32 R81, -RZ, R120.H0_H0 ;  /* 0x20000078ff517230 */ /* 0x000fe20000004100 */
[----:B------:R1:W2:Y:S01]  /*2520*/  SHFL.IDX PT, R118, R85, RZ, 0x1f ;  /* 0x00001fff55767589 */ /* 0x0002a200000e0000 */
[----:B------:R-:W-:Y:S02]  /*2530*/  HADD2.F32 R154, -RZ, R121.H0_H0 ;  /* 0x20000079ff9a7230 */ /* 0x000fe40000004100 */
[----:B------:R-:W-:Y:S01]  /*2540*/  @P1 FADD R243, R243, 1 ;  /* 0x3f800000f3f31421 */ /* 0x000fe20000000000 */
[--C-:B------:R-:W-:Y:S01]  /*2550*/  HADD2.F32 R82, -RZ, R41.reuse.H0_H0 ;  /* 0x20000029ff527230 */ /* 0x100fe20000004100 */
[----:B------:R-:W0:Y:S01]  /*2560*/  SHFL.IDX PT, R2, R2, RZ, 0x1f ;  /* 0x00001fff02027589 */ /* 0x000e2200000e0000 */
[----:B------:R-:W-:Y:S01]  /*2570*/  @P1 FADD R81, R81, 1 ;  /* 0x3f80000051511421 */ /* 0x000fe20000000000 */
[----:B------:R-:W-:Y:S01]  /*2580*/  @P1 FADD R154, R154, 1 ;  /* 0x3f8000009a9a1421 */ /* 0x000fe20000000000 */
[----:B------:R-:W-:Y:S01]  /*2590*/  IADD3 R95, R95, 0x1, RZ ;  /* 0x000000015f5f7810 */ /* 0x000fe20007ffe0ff */
[----:B-1----:R-:W-:Y:S01]  /*25a0*/  HADD2.F32 R85, -RZ, R41.H1_H1 ;  /* 0x30000029ff557230 */ /* 0x002fe20000004100 */
[----:B------:R-:W-:-:S02]  /*25b0*/  SEL R96, RZ, 0x1, P2 ;  /* 0x00000001ff607807 */ /* 0x000fc40001000000 */
[----:B------:R-:W-:Y:S01]  /*25c0*/  LOP3.LUT R95, R95, 0x3, RZ, 0xc0, !PT ;  /* 0x000000035f5f7812 */ /* 0x000fe200078ec0ff */
[--C-:B--2---:R-:W-:Y:S01]  /*25d0*/  FADD R0, R245, -R118.reuse ;  /* 0x80000076f5007221 */ /* 0x104fe20000000000 */
[--C-:B------:R-:W-:Y:S01]  /*25e0*/  FADD R80, R251, -R118.reuse ;  /* 0x80000076fb507221 */ /* 0x100fe20000000000 */
[--C-:B------:R-:W-:Y:S01]  /*25f0*/  FADD R132, R132, -R118.reuse ;  /* 0x8000007684847221 */ /* 0x100fe20000000000 */
[----:B------:R-:W-:Y:S02]  /*2600*/  HADD2.F32 R245, -RZ, R122.H1_H1 ;  /* 0x3000007afff57230 */ /* 0x000fe40000004100 */
[----:B0-----:R-:W-:Y:S01]  /*2610*/  FFMA R83, R2, 4.8828125727595761418e-05, R83 ;  /* 0x384ccccd02537823 */ /* 0x001fe20000000053 */
[--C-:B------:R-:W-:Y:S01]  /*2620*/  FADD R2, R249, -R118.reuse ;  /* 0x80000076f9027221 */ /* 0x100fe20000000000 */
[----:B------:R-:W-:Y:S01]  /*2630*/  FADD R136, R136, -R118 ;  /* 0x8000007688887221 */ /* 0x000fe20000000000 */
[----:B------:R-:W-:Y:S02]  /*2640*/  HADD2.F32 R249, -RZ, R42.H1_H1 ;  /* 0x3000002afff97230 */ /* 0x000fe40000004100 */
[----:B------:R-:W-:Y:S01]  /*2650*/  @P1 FADD R245, R245, 1 ;  /* 0x3f800000f5f51421 */ /* 0x000fe20000000000 */
[----:B------:R-:W-:Y:S01]  /*2660*/  FSETP.GEU.AND P0, PT, |R83|, 1.175494350822287508e-38, PT ;  /* 0x008000005300780b */ /* 0x000fe20003f0e200 */
[----:B------:R-:W-:-:S02]  /*2670*/  HADD2.F32 R251, -RZ, R123.H0_H0 ;  /* 0x2000007bfffb7230 */ /* 0x000fc40000004100 */
[--C-:B------:R-:W-:Y:S01]  /*2680*/  FADD R140, R140, -R118.reuse ;  /* 0x800000768c8c7221 */ /* 0x100fe20000000000 */
[--C-:B------:R-:W-:Y:S01]  /*2690*/  FADD R134, R134, -R118.reuse ;  /* 0x8000007686867221 */ /* 0x100fe20000000000 */
[--C-:B------:R-:W-:Y:S01]  /*26a0*/  FADD R138, R138, -R118.reuse ;  /* 0x800000768a8a7221 */ /* 0x100fe20000000000 */
[--C-:B------:R-:W-:Y:S01]  /*26b0*/  FADD R240, R240, -R118.reuse ;  /* 0x80000076f0f07221 */ /* 0x100fe20000000000 */
[----:B------:R-:W-:Y:S01]  /*26c0*/  @P1 FADD R251, R251, 1 ;  /* 0x3f800000fbfb1421 */ /* 0x000fe20000000000 */
[--C-:B------:R-:W-:Y:S01]  /*26d0*/  FADD R142, R142, -R118.reuse ;  /* 0x800000768e8e7221 */ /* 0x100fe20000000000 */
[--C-:B------:R-:W-:Y:S01]  /*26e0*/  FADD R242, R242, -R118.reuse ;  /* 0x80000076f2f27221 */ /* 0x100fe20000000000 */
[--C-:B------:R-:W-:Y:S01]  /*26f0*/  FADD R144, R144, -R118.reuse ;  /* 0x8000007690907221 */ /* 0x100fe20000000000 */
[--C-:B------:R-:W-:Y:S01]  /*2700*/  FADD R102, R231, -R118.reuse ;  /* 0x80000076e7667221 */ /* 0x100fe20000000000 */
[--C-:B------:R-:W-:Y:S01]  /*2710*/  FADD R106, R237, -R118.reuse ;  /* 0x80000076ed6a7221 */ /* 0x100fe20000000000 */
[----:B------:R-:W-:Y:S01]  /*2720*/  FADD R108, R235, -R118 ;  /* 0x80000076eb6c7221 */ /* 0x000fe20000000000 */
[----:B------:R-:W-:Y:S01]  /*2730*/  @!P0 FMUL R83, R83, 16777216 ;  /* 0x4b80000053538820 */ /* 0x000fe20000400000 */
[----:B------:R-:W-:-:S02]  /*2740*/  HADD2.F32 R231, -RZ, R34.H0_H0 ;  /* 0x20000022ffe77230 */ /* 0x000fc40000004100 */
[--C-:B------:R-:W-:Y:S01]  /*2750*/  FADD R110, R227, -R118.reuse ;  /* 0x80000076e36e7221 */ /* 0x100fe20000000000 */
[----:B------:R-:W-:Y:S02]  /*2760*/  HADD2.F32 R235, -RZ, R34.H1_H1 ;  /* 0x30000022ffeb7230 */ /* 0x000fe40000004100 */
[--C-:B------:R-:W-:Y:S01]  /*2770*/  FADD R116, R229, -R118.reuse ;  /* 0x80000076e5747221 */ /* 0x100fe20000000000 */
[----:B------:R-:W-:Y:S01]  /*2780*/  HADD2.F32 R237, -RZ, R75.H0_H0 ;  /* 0x2000004bffed7230 */ /* 0x000fe20000004100 */
[----:B------:R-:W0:Y:S01]  /*2790*/  MUFU.RSQ R83, R83 ;  /* 0x0000005300537308 */ /* 0x000e220000001400 */
[----:B------:R-:W-:Y:S02]  /*27a0*/  HADD2.F32 R227, -RZ, R28.H1_H1 ;  /* 0x3000001cffe37230 */ /* 0x000fe40000004100 */
[--C-:B------:R-:W-:Y:S01]  /*27b0*/  FADD R126, R141, -R118.reuse ;  /* 0x800000768d7e7221 */ /* 0x100fe20000000000 */
[----:B------:R-:W-:Y:S02]  /*27c0*/  HADD2.F32 R229, -RZ, R69.H0_H0 ;  /* 0x20000045ffe57230 */ /* 0x000fe40000004100 */
[----:B------:R-:W-:Y:S01]  /*27d0*/  @P1 FADD R237, R237, 1 ;  /* 0x3f800000eded1421 */ /* 0x000fe20000000000 */
[----:B------:R-:W-:-:S02]  /*27e0*/  FADD R124, R133, -R118 ;  /* 0x80000076857c7221 */ /* 0x000fc40000000000 */
[----:B------:R-:W-:Y:S01]  /*27f0*/  @P1 FADD R229, R229, 1 ;  /* 0x3f800000e5e51421 */ /* 0x000fe20000000000 */
[----:B0-----:R-:W-:Y:S01]  /*2800*/  @!P0 FMUL R83, R83, 4096 ;  /* 0x4580000053538820 */ /* 0x001fe20000400000 */
[----:B------:R-:W-:Y:S01]  /*2810*/  ISETP.NE.U32.AND P0, PT, RZ, UR6, PT ;  /* 0x00000006ff007c0c */ /* 0x000fe2000bf05070 */
[----:B------:R-:W-:Y:S02]  /*2820*/  ULDC UR6, c[0x0][0x210] ;  /* 0x0000840000067ab9 */ /* 0x000fe40000000800 */
[C---:B------:R-:W-:Y:S01]  /*2830*/  FMUL R0, R83.reuse, R0 ;  /* 0x0000000053007220 */ /* 0x040fe20000400000 */
[----:B------:R-:W-:Y:S01]  /*2840*/  ISETP.NE.AND.EX P0, PT, RZ, UR7, PT, P0 ;  /* 0x00000007ff007c0c */ /* 0x000fe2000bf05300 */
[C---:B------:R-:W-:Y:S01]  /*2850*/  FMUL R2, R83.reuse, R2 ;  /* 0x0000000253027220 */ /* 0x040fe20000400000 */
[----:B------:R-:W-:Y:S01]  /*2860*/  FMUL R80, R83, R80 ;  /* 0x0000005053507220 */ /* 0x000fe20000400000 */
[----:B------:R-:W-:Y:S01]  /*2870*/  FFMA R162, R0, R81, R87 ;  /* 0x0000005100a27223 */ /* 0x000fe20000000057 */
[----:B------:R-:W-:-:S02]  /*2880*/  HADD2.F32 R81, -RZ, R121.H1_H1 ;  /* 0x30000079ff517230 */ /* 0x000fc40000004100 */
[----:B------:R-:W-:Y:S01]  /*2890*/  FFMA R160, R2, R243, R160 ;  /* 0x000000f302a07223 */ /* 0x000fe200000000a0 */
[----:B------:R-:W-:Y:S01]  /*28a0*/  FADD R0, R247, -R118 ;  /* 0x80000076f7007221 */ /* 0x000fe20000000000 */
[----:B------:R-:W-:Y:S02]  /*28b0*/  HADD2.F32 R87, -RZ, R122.H0_H0 ;  /* 0x2000007aff577230 */ /* 0x000fe40000004100 */
[----:B------:R-:W-:Y:S01]  /*28c0*/  FFMA R154, R80, R154, R82 ;  /* 0x0000009a509a7223 */ /* 0x000fe20000000052 */
[----:B------:R-:W-:Y:S01]  /*28d0*/  @P1 FADD R81, R81, 1 ;  /* 0x3f80000051511421 */ /* 0x000fe20000000000 */
[----:B------:R-:W-:Y:S01]  /*28e0*/  FMUL R0, R83, R0 ;  /* 0x0000000053007220 */ /* 0x000fe20000400000 */
[----:B------:R-:W-:Y:S02]  /*28f0*/  HADD2.F32 R243, -RZ, R42.H0_H0 ;  /* 0x2000002afff37230 */ /* 0x000fe40000004100 */
[----:B------:R-:W-:Y:S01]  /*2900*/  @P1 FADD R87, R87, 1 ;  /* 0x3f80000057571421 */ /* 0x000fe20000000000 */
[----:B------:R-:W-:Y:S01]  /*2910*/  @P0 FMNMX R93, R93, |R162|, !PT ;  /* 0x400000a25d5d0209 */ /* 0x000fe20007800000 */
[C---:B------:R-:W-:Y:S01]  /*2920*/  FMUL R132, R83.reuse, R132 ;  /* 0x0000008453847220 */ /* 0x040fe20000400000 */
[----:B------:R-:W-:Y:S01]  /*2930*/  FFMA R152, R0, R81, R85 ;  /* 0x0000005100987223 */ /* 0x000fe20000000055 */
[----:B------:R-:W-:Y:S01]  /*2940*/  FMUL R136, R83, R136 ;  /* 0x0000008853887220 */ /* 0x000fe20000400000 */
[----:B------:R-:W-:Y:S01]  /*2950*/  @P0 FMNMX R93, R93, |R160|, !PT ;  /* 0x400000a05d5d0209 */ /* 0x000fe20007800000 */
[----:B------:R-:W-:Y:S01]  /*2960*/  FFMA R146, R132, R87, R243 ;  /* 0x0000005784927223 */ /* 0x000fe200000000f3 */
[----:B------:R-:W-:-:S02]  /*2970*/  HADD2.F32 R2, -RZ, R43.H0_H0 ;  /* 0x2000002bff027230 */ /* 0x000fc40000004100 */
[----:B------:R-:W-:Y:S01]  /*2980*/  FMUL R140, R83, R140 ;  /* 0x0000008c538c7220 */ /* 0x000fe20000400000 */
[----:B------:R-:W-:Y:S01]  /*2990*/  @P0 FMNMX R93, R93, |R154|, !PT ;  /* 0x4000009a5d5d0209 */ /* 0x000fe20007800000 */
[----:B------:R-:W-:Y:S02]  /*29a0*/  HADD2.F32 R81, -RZ, R123.H1_H1 ;  /* 0x3000007bff517230 */ /* 0x000fe40000004100 */
[----:B------:R-:W-:Y:S01]  /*29b0*/  FFMA R82, R136, R245, R249 ;  /* 0x000000f588527223 */ /* 0x000fe200000000f9 */
[----:B------:R-:W-:Y:S01]  /*29c0*/  HADD2.F32 R85, -RZ, R43.H1_H1 ;  /* 0x3000002bff557230 */ /* 0x000fe20000004100 */
[----:B------:R-:W-:Y:S01]  /*29d0*/  @P0 FMNMX R93, R93, |R152|, !PT ;  /* 0x400000985d5d0209 */ /* 0x000fe20007800000 */
[----:B------:R-:W-:Y:S02]  /*29e0*/  HADD2.F32 R87, -RZ, R76.H0_H0 ;  /* 0x2000004cff577230 */ /* 0x000fe40000004100 */
[----:B------:R-:W-:Y:S01]  /*29f0*/  FFMA R140, R140, R251, R2 ;  /* 0x000000fb8c8c7223 */ /* 0x000fe20000000002 */
[----:B------:R-:W-:Y:S01]  /*2a00*/  @P1 FADD R81, R81, 1 ;  /* 0x3f80000051511421 */ /* 0x000fe20000000000 */
[----:B------:R-:W-:Y:S01]  /*2a10*/  @P0 FMNMX R93, R93, |R146|, !PT ;  /* 0x400000925d5d0209 */ /* 0x000fe20007800000 */
[----:B------:R-:W-:Y:S01]  /*2a20*/  FMUL R134, R83, R134 ;  /* 0x0000008653867220 */ /* 0x000fe20000400000 */
[----:B------:R-:W-:-:S02]  /*2a30*/  HADD2.F32 R243, -RZ, R36.H0_H0 ;  /* 0x20000024fff37230 */ /* 0x000fc40000004100 */
[----:B------:R-:W-:Y:S01]  /*2a40*/  FMUL R132, R83, R138 ;  /* 0x0000008a53847220 */ /* 0x000fe20000400000 */
[----:B------:R-:W-:Y:S01]  /*2a50*/  @P0 FMNMX R93, R93, |R82|, !PT ;  /* 0x400000525d5d0209 */ /* 0x000fe20007800000 */
[----:B------:R-:W-:Y:S02]  /*2a60*/  HADD2.F32 R245, -RZ, R76.H1_H1 ;  /* 0x3000004cfff57230 */ /* 0x000fe40000004100 */
[----:B------:R-:W-:Y:S01]  /*2a70*/  @P1 FADD R87, R87, 1 ;  /* 0x3f80000057571421 */ /* 0x000fe20000000000 */
[----:B------:R-:W-:Y:S01]  /*2a80*/  FFMA R138, R134, R81, R85 ;  /* 0x00000051868a7223 */ /* 0x000fe20000000055 */
[----:B------:R-:W-:Y:S01]  /*2a90*/  @P0 FMNMX R93, R93, |R140|, !PT ;  /* 0x4000008c5d5d0209 */ /* 0x000fe20007800000 */
[----:B------:R-:W-:Y:S02]  /*2aa0*/  HADD2.F32 R247, -RZ, R36.H1_H1 ;  /* 0x30000024fff77230 */ /* 0x000fe40000004100 */
[----:B------:R-:W-:Y:S01]  /*2ab0*/  @P1 FADD R245, R245, 1 ;  /* 0x3f800000f5f51421 */ /* 0x000fe20000000000 */
[----:B------:R-:W-:-:S02]  /*2ac0*/  HADD2.F32 R249, -RZ, R77.H0_H0 ;  /* 0x2000004dfff97230 */ /* 0x000fc40000004100 */
        /* <DEDUP_REMOVED lines=8> */
[----:B------:R-:W-:Y:S01]  /*2b50*/  FADD R0, R241, -R118 ;  /* 0x80000076f1007221 */ /* 0x000fe20000000000 */
[----:B------:R-:W-:Y:S01]  /*2b60*/  @P0 FMNMX R93, R93, |R132|, !PT ;  /* 0x400000845d5d0209 */ /* 0x000fe20007800000 */
[----:B------:R-:W-:-:S02]  /*2b70*/  HADD2.F32 R85, -RZ, R37.H1_H1 ;  /* 0x30000025ff557230 */ /* 0x000fc40000004100 */
[----:B------:R-:W-:Y:S01]  /*2b80*/  FFMA R104, R142, R249, R251 ;  /* 0x000000f98e687223 */ /* 0x000fe200000000fb */
[----:B------:R-:W-:Y:S02]  /*2b90*/  HADD2.F32 R87, -RZ, R78.H0_H0 ;  /* 0x2000004eff577230 */ /* 0x000fe40000004100 */
[----:B------:R-:W-:Y:S01]  /*2ba0*/  @P1 FADD R81, R81, 1 ;  /* 0x3f80000051511421 */ /* 0x000fe20000000000 */
[----:B------:R-:W-:Y:S01]  /*2bb0*/  FADD R2, R239, -R118 ;  /* 0x80000076ef027221 */ /* 0x000fe20000000000 */
[----:B------:R-:W-:Y:S01]  /*2bc0*/  FMUL R0, R83, R0 ;  /* 0x0000000053007220 */ /* 0x000fe20000400000 */
        /* <DEDUP_REMOVED lines=43> */
[--C-:B------:R-:W-:Y:S01]  /*2e80*/  FADD R80, R223, -R118.reuse ;  /* 0x80000076df507221 */ /* 0x100fe20000000000 */
[----:B------:R-:W-:Y:S01]  /*2e90*/  @P0 FMNMX R93, R93, |R130|, !PT ;  /* 0x400000825d5d0209 */ /* 0x000fe20007800000 */
[----:B------:R-:W-:Y:S01]  /*2ea0*/  FFMA R102, R108, R245, R247 ;  /* 0x000000f56c667223 */ /* 0x000fe200000000f7 */
[----:B------:R-:W-:Y:S02]  /*2eb0*/  HADD2.F32 R85, -RZ, R33.H1_H1 ;  /* 0x30000021ff557230 */ /* 0x000fe40000004100 */
[----:B------:R-:W-:Y:S01]  /*2ec0*/  @P1 FADD R81, R81, 1 ;  /* 0x3f80000051511421 */ /* 0x000fe20000000000 */
[--C-:B------:R-:W-:Y:S02]  /*2ed0*/  HADD2.F32 R87, -RZ, R74.reuse.H0_H0 ;  /* 0x2000004aff577230 */ /* 0x100fe40000004100 */
[----:B------:R-:W-:Y:S01]  /*2ee0*/  FADD R108, R225, -R118 ;  /* 0x80000076e16c7221 */ /* 0x000fe20000000000 */
[----:B------:R-:W-:Y:S01]  /*2ef0*/  FMUL R80, R83, R80 ;  /* 0x0000005053507220 */ /* 0x000fe20000400000 */
[----:B------:R-:W-:Y:S01]  /*2f00*/  @P0 FMNMX R93, R93, |R106|, !PT ;  /* 0x4000006a5d5d0209 */ /* 0x000fe20007800000 */
[----:B------:R-:W-:-:S02]  /*2f10*/  HADD2.F32 R233, -RZ, R74.H1_H1 ;  /* 0x3000004affe97230 */ /* 0x000fc40000004100 */
[----:B------:R-:W-:Y:S01]  /*2f20*/  @P1 FADD R87, R87, 1 ;  /* 0x3f80000057571421 */ /* 0x000fe20000000000 */
[----:B------:R-:W-:Y:S01]  /*2f30*/  FMUL R108, R83, R108 ;  /* 0x0000006c536c7220 */ /* 0x000fe20000400000 */
[----:B------:R-:W-:Y:S01]  /*2f40*/  FFMA R150, R80, R81, R85 ;  /* 0x0000005150967223 */ /* 0x000fe20000000055 */
[----:B------:R-:W-:Y:S01]  /*2f50*/  @P0 FMNMX R93, R93, |R102|, !PT ;  /* 0x400000665d5d0209 */ /* 0x000fe20007800000 */
[----:B------:R-:W-:Y:S01]  /*2f60*/  @P1 FADD R233, R233, 1 ;  /* 0x3f800000e9e91421 */ /* 0x000fe20000000000 */
[----:B------:R-:W-:Y:S01]  /*2f70*/  FMUL R110, R83, R110 ;  /* 0x0000006e536e7220 */ /* 0x000fe20000400000 */
[----:B------:R-:W-:Y:S01]  /*2f80*/  FFMA R144, R108, R87, R231 ;  /* 0x000000576c907223 */ /* 0x000fe200000000e7 */
[----:B------:R-:W-:Y:S01]  /*2f90*/  @P0 FMNMX R93, R93, |R150|, !PT ;  /* 0x400000965d5d0209 */ /* 0x000fe20007800000 */
[----:B------:R-:W-:Y:S02]  /*2fa0*/  HADD2.F32 R239, -RZ, R35.H0_H0 ;  /* 0x20000023ffef7230 */ /* 0x000fe40000004100 */
[----:B------:R-:W-:Y:S01]  /*2fb0*/  FMUL R116, R83, R116 ;  /* 0x0000007453747220 */ /* 0x000fe20000400000 */
[----:B------:R-:W-:-:S02]  /*2fc0*/  HADD2.F32 R81, -RZ, R75.H1_H1 ;  /* 0x3000004bff517230 */ /* 0x000fc40000004100 */
[----:B------:R-:W-:Y:S01]  /*2fd0*/  FFMA R142, R110, R233, R235 ;  /* 0x000000e96e8e7223 */ /* 0x000fe200000000eb */
[--C-:B------:R-:W-:Y:S01]  /*2fe0*/  FADD R80, R215, -R118.reuse ;  /* 0x80000076d7507221 */ /* 0x100fe20000000000 */
        /* <DEDUP_REMOVED lines=11> */
[--C-:B------:R-:W-:Y:S01]  /*30a0*/  FADD R110, R219, -R118.reuse ;  /* 0x80000076db6e7221 */ /* 0x100fe20000000000 */
[----:B------:R-:W-:Y:S01]  /*30b0*/  FMUL R108, R83, R108 ;  /* 0x0000006c536c7220 */ /* 0x000fe20000400000 */
[----:B------:R-:W-:Y:S01]  /*30c0*/  FFMA R166, R80, R81, R85 ;  /* 0x0000005150a67223 */ /* 0x000fe20000000055 */
[----:B------:R-:W-:Y:S01]  /*30d0*/  @P0 FMNMX R93, R93, |R134|, !PT ;  /* 0x400000865d5d0209 */ /* 0x000fe20007800000 */
[----:B------:R-:W-:Y:S01]  /*30e0*/  @P1 FADD R225, R225, 1 ;  /* 0x3f800000e1e11421 */ /* 0x000fe20000000000 */
[----:B------:R-:W-:Y:S01]  /*30f0*/  FADD R116, R221, -R118 ;  /* 0x80000076dd747221 */ /* 0x000fe20000000000 */
[----:B------:R-:W-:Y:S01]  /*3100*/  FMUL R110, R83, R110 ;  /* 0x0000006e536e7220 */ /* 0x000fe20000400000 */
[----:B------:R-:W-:Y:S01]  /*3110*/  FFMA R158, R108, R87, R223 ;  /* 0x000000576c9e7223 */ /* 0x000fe200000000df */
[----:B------:R-:W-:Y:S01]  /*3120*/  @P0 FMNMX R93, R93, |R166|, !PT ;  /* 0x400000a65d5d0209 */ /* 0x000fe20007800000 */
[----:B------:R-:W-:-:S02]  /*3130*/  HADD2.F32 R231, -RZ, R29.H0_H0 ;  /* 0x2000001dffe77230 */ /* 0x000fc40000004100 */
[----:B------:R-:W-:Y:S01]  /*3140*/  FMUL R116, R83, R116 ;  /* 0x0000007453747220 */ /* 0x000fe20000400000 */
[----:B------:R-:W-:Y:S02]  /*3150*/  HADD2.F32 R81, -RZ, R69.H1_H1 ;  /* 0x30000045ff517230 */ /* 0x000fe40000004100 */
        /* <DEDUP_REMOVED lines=20> */
[--C-:B------:R-:W-:Y:S01]  /*32a0*/  FADD R116, R213, -R118.reuse ;  /* 0x80000076d5747221 */ /* 0x100fe20000000000 */
        /* <DEDUP_REMOVED lines=20> */
[--C-:B------:R-:W-:Y:S01]  /*33f0*/  FADD R110, R203, -R118.reuse ;  /* 0x80000076cb6e7221 */ /* 0x100fe20000000000 */
        /* <DEDUP_REMOVED lines=21> */
[--C-:B------:R-:W-:Y:S01]  /*3550*/  FADD R108, R193, -R118.reuse ;  /* 0x80000076c16c7221 */ /* 0x100fe20000000000 */
        /* <DEDUP_REMOVED lines=79> */
[----:B------:R-:W-:Y:S02]  /*3a50*/  HADD2.F32 R87, -RZ, R56.H0_H0 ;  /* 0x20000038ff577230 */ /* 0x000fe40000004100 */
[----:B------:R-:W-:Y:S01]  /*3a60*/  FADD R108, R161, -R118 ;  /* 0x80000076a16c7221 */ /* 0x000fe20000000000 */
[----:B------:R-:W-:-:S02]  /*3a70*/  HADD2.F32 R85, -RZ, R23.H1_H1 ;  /* 0x30000017ff557230 */ /* 0x000fc40000004100 */
[----:B------:R-:W-:Y:S01]  /*3a80*/  FFMA R196, R116, R189, R191 ;  /* 0x000000bd74c47223 */ /* 0x000fe200000000bf */
[----:B------:R-:W-:Y:S01]  /*3a90*/  @P1 FADD R81, R81, 1 ;  /* 0x3f80000051511421 */ /* 0x000fe20000000000 */
[----:B------:R-:W-:Y:S01]  /*3aa0*/  FMUL R80, R83, R80 ;  /* 0x0000005053507220 */ /* 0x000fe20000400000 */
[----:B------:R-:W-:Y:S01]  /*3ab0*/  @P0 FMNMX R93, R93, |R200|, !PT ;  /* 0x400000c85d5d0209 */ /* 0x000fe20007800000 */
[----:B------:R-:W-:Y:S02]  /*3ac0*/  HADD2.F32 R175, -RZ, R16.H0_H0 ;  /* 0x20000010ffaf7230 */ /* 0x000fe40000004100 */
[----:B------:R-:W-:Y:S01]  /*3ad0*/  @P1 FADD R87, R87, 1 ;  /* 0x3f80000057571421 */ /* 0x000fe20000000000 */
[----:B------:R-:W-:Y:S02]  /*3ae0*/  HADD2.F32 R177, -RZ, R56.H1_H1 ;  /* 0x30000038ffb17230 */ /* 0x000fe40000004100 */
[----:B------:R-:W-:Y:S01]  /*3af0*/  FMUL R108, R83, R108 ;  /* 0x0000006c536c7220 */ /* 0x000fe20000400000 */
[----:B------:R-:W-:Y:S01]  /*3b00*/  FADD R110, R171, -R118 ;  /* 0x80000076ab6e7221 */ /* 0x000fe20000000000 */
[----:B------:R-:W-:Y:S01]  /*3b10*/  FFMA R214, R80, R81, R85 ;  /* 0x0000005150d67223 */ /* 0x000fe20000000055 */
[----:B------:R-:W-:Y:S01]  /*3b20*/  @P0 FMNMX R93, R93, |R196|, !PT ;  /* 0x400000c45d5d0209 */ /* 0x000fe20007800000 */
[----:B------:R-:W-:-:S02]  /*3b30*/  HADD2.F32 R179, -RZ, R16.H1_H1 ;  /* 0x30000010ffb37230 */ /* 0x000fc40000004100 */
[----:B------:R-:W-:Y:S01]  /*3b40*/  FFMA R210, R108, R87, R175 ;  /* 0x000000576cd27223 */ /* 0x000fe200000000af */
[----:B------:R-:W-:Y:S02]  /*3b50*/  HADD2.F32 R181, -RZ, R57.H0_H0 ;  /* 0x20000039ffb57230 */ /* 0x000fe40000004100 */
[----:B------:R-:W-:Y:S01]  /*3b60*/  @P1 FADD R177, R177, 1 ;  /* 0x3f800000b1b11421 */ /* 0x000fe20000000000 */
[--C-:B------:R-:W-:Y:S01]  /*3b70*/  FADD R116, R173, -R118.reuse ;  /* 0x80000076ad747221 */ /* 0x100fe20000000000 */
[----:B------:R-:W-:Y:S01]  /*3b80*/  FMUL R110, R83, R110 ;  /* 0x0000006e536e7220 */ /* 0x000fe20000400000 */
[----:B------:R-:W-:Y:S02]  /*3b90*/  HADD2.F32 R87, -RZ, R58.H0_H0 ;  /* 0x2000003aff577230 */ /* 0x000fe40000004100 */
[----:B------:R-:W-:Y:S01]  /*3ba0*/  FADD R108, R109, -R118 ;  /* 0x800000766d6c7221 */ /* 0x000fe20000000000 */
[----:B------:R-:W-:Y:S01]  /*3bb0*/  @P0 FMNMX R93, R93, |R214|, !PT ;  /* 0x400000d65d5d0209 */ /* 0x000fe20007800000 */
[----:B------:R-:W-:-:S02]  /*3bc0*/  HADD2.F32 R183, -RZ, R17.H0_H0 ;  /* 0x20000011ffb77230 */ /* 0x000fc40000004100 */
[----:B------:R-:W-:Y:S01]  /*3bd0*/  @P1 FADD R181, R181, 1 ;  /* 0x3f800000b5b51421 */ /* 0x000fe20000000000 */
[----:B------:R-:W-:Y:S02]  /*3be0*/  HADD2.F32 R81, -RZ, R57.H1_H1 ;  /* 0x30000039ff517230 */ /* 0x000fe40000004100 */
[----:B------:R-:W-:Y:S01]  /*3bf0*/  FMUL R116, R83, R116 ;  /* 0x0000007453747220 */ /* 0x000fe20000400000 */
[----:B------:R-:W-:Y:S01]  /*3c00*/  FFMA R208, R110, R177, R179 ;  /* 0x000000b16ed07223 */ /* 0x000fe200000000b3 */
[----:B------:R-:W-:Y:S02]  /*3c10*/  HADD2.F32 R159, -RZ, R18.H0_H0 ;  /* 0x20000012ff9f7230 */ /* 0x000fe40000004100 */
[----:B------:R-:W-:Y:S01]  /*3c20*/  FADD R80, R105, -R118 ;  /* 0x8000007669507221 */ /* 0x000fe20000000000 */
[----:B------:R-:W-:Y:S01]  /*3c30*/  @P1 FADD R87, R87, 1 ;  /* 0x3f80000057571421 */ /* 0x000fe20000000000 */
[----:B------:R-:W-:Y:S01]  /*3c40*/  FMUL R108, R83, R108 ;  /* 0x0000006c536c7220 */ /* 0x000fe20000400000 */
[----:B------:R-:W-:Y:S01]  /*3c50*/  @P0 FMNMX R93, R93, |R210|, !PT ;  /* 0x400000d25d5d0209 */ /* 0x000fe20007800000 */
[----:B------:R-:W-:-:S02]  /*3c60*/  HADD2.F32 R85, -RZ, R17.H1_H1 ;  /* 0x30000011ff557230 */ /* 0x000fc40000004100 */
[----:B------:R-:W-:Y:S01]  /*3c70*/  FFMA R204, R116, R181, R183 ;  /* 0x000000b574cc7223 */ /* 0x000fe200000000b7 */
[----:B------:R-:W-:Y:S01]  /*3c80*/  @P1 FADD R81, R81, 1 ;  /* 0x3f80000051511421 */ /* 0x000fe20000000000 */
[----:B------:R-:W-:Y:S01]  /*3c90*/  FMUL R80, R83, R80 ;  /* 0x0000005053507220 */ /* 0x000fe20000400000 */
[----:B------:R-:W-:Y:S01]  /*3ca0*/  FFMA R218, R108, R87, R159 ;  /* 0x000000576cda7223 */ /* 0x000fe2000000009f */
[----:B------:R-:W-:Y:S01]  /*3cb0*/  @P0 FMNMX R93, R93, |R208|, !PT ;  /* 0x400000d05d5d0209 */ /* 0x000fe20007800000 */
[----:B------:R-:W-:Y:S02]  /*3cc0*/  HADD2.F32 R87, -RZ, R52.H0_H0 ;  /* 0x20000034ff577230 */ /* 0x000fe40000004100 */
[--C-:B------:R-:W-:Y:S01]  /*3cd0*/  FADD R108, R111, -R118.reuse ;  /* 0x800000766f6c7221 */ /* 0x100fe20000000000 */
[----:B------:R-:W-:Y:S02]  /*3ce0*/  HADD2.F32 R161, -RZ, R58.H1_H1 ;  /* 0x3000003affa17230 */ /* 0x000fe40000004100 */
[----:B------:R-:W-:Y:S01]  /*3cf0*/  FADD R110, R163, -R118 ;  /* 0x80000076a36e7221 */ /* 0x000fe20000000000 */
[----:B------:R-:W-:Y:S01]  /*3d00*/  FFMA R220, R80, R81, R85 ;  /* 0x0000005150dc7223 */ /* 0x000fe20000000055 */
[----:B------:R-:W-:Y:S01]  /*3d10*/  HADD2.F32 R81, -RZ, R59.H1_H1 ;  /* 0x3000003bff517230 */ /* 0x000fe20000004100 */
[----:B------:R-:W-:Y:S01]  /*3d20*/  @P0 FMNMX R93, R93, |R204|, !PT ;  /* 0x400000cc5d5d0209 */ /* 0x000fe20007800000 */
[----:B------:R-:W-:-:S02]  /*3d30*/  HADD2.F32 R105, -RZ, R12.H0_H0 ;  /* 0x2000000cff697230 */ /* 0x000fc40000004100 */
[--C-:B------:R-:W-:Y:S01]  /*3d40*/  FADD R80, R107, -R118.reuse ;  /* 0x800000766b507221 */ /* 0x100fe20000000000 */
[----:B------:R-:W-:Y:S02]  /*3d50*/  HADD2.F32 R171, -RZ, R18.H1_H1 ;  /* 0x30000012ffab7230 */ /* 0x000fe40000004100 */
[----:B------:R-:W-:Y:S01]  /*3d60*/  @P1 FADD R87, R87, 1 ;  /* 0x3f80000057571421 */ /* 0x000fe20000000000 */
[----:B------:R-:W-:Y:S02]  /*3d70*/  HADD2.F32 R173, -RZ, R59.H0_H0 ;  /* 0x2000003bffad7230 */ /* 0x000fe40000004100 */
[----:B------:R-:W-:Y:S01]  /*3d80*/  FMUL R108, R83, R108 ;  /* 0x0000006c536c7220 */ /* 0x000fe20000400000 */
[----:B------:R-:W-:Y:S01]  /*3d90*/  @P1 FADD R161, R161, 1 ;  /* 0x3f800000a1a11421 */ /* 0x000fe20000000000 */
[----:B------:R-:W-:Y:S01]  /*3da0*/  FADD R116, R165, -R118 ;  /* 0x80000076a5747221 */ /* 0x000fe20000000000 */
[----:B------:R-:W-:Y:S01]  /*3db0*/  FMUL R110, R83, R110 ;  /* 0x0000006e536e7220 */ /* 0x000fe20000400000 */
[--C-:B------:R-:W-:Y:S01]  /*3dc0*/  HADD2.F32 R85, -RZ, R19.reuse.H1_H1 ;  /* 0x30000013ff557230 */ /* 0x100fe20000004100 */
[----:B------:R-:W-:Y:S01]  /*3dd0*/  @P0 FMNMX R93, R93, |R220|, !PT ;  /* 0x400000dc5d5d0209 */ /* 0x000fe20007800000 */
[----:B------:R-:W-:Y:S01]  /*3de0*/  @P1 FADD R81, R81, 1 ;  /* 0x3f80000051511421 */ /* 0x000fe20000000000 */
[----:B------:R-:W-:Y:S01]  /*3df0*/  FMUL R80, R83, R80 ;  /* 0x0000005053507220 */ /* 0x000fe20000400000 */
[----:B------:R-:W-:-:S02]  /*3e00*/  HADD2.F32 R175, -RZ, R19.H0_H0 ;  /* 0x20000013ffaf7230 */ /* 0x000fc40000004100 */
[----:B------:R-:W-:Y:S01]  /*3e10*/  FFMA R226, R108, R87, R105 ;  /* 0x000000576ce27223 */ /* 0x000fe20000000069 */
[----:B------:R-:W-:Y:S01]  /*3e20*/  @P1 FADD R173, R173, 1 ;  /* 0x3f800000adad1421 */ /* 0x000fe20000000000 */
[----:B------:R-:W-:Y:S01]  /*3e30*/  FMUL R116, R83, R116 ;  /* 0x0000007453747220 */ /* 0x000fe20000400000 */
[----:B------:R-:W-:Y:S01]  /*3e40*/  FFMA R216, R110, R161, R171 ;  /* 0x000000a16ed87223 */ /* 0x000fe200000000ab */
[----:B------:R-:W-:Y:S02]  /*3e50*/  HADD2.F32 R87, -RZ, R54.H0_H0 ;  /* 0x20000036ff577230 */ /* 0x000fe40000004100 */
[--C-:B------:R-:W-:Y:S01]  /*3e60*/  FADD R108, R125, -R118.reuse ;  /* 0x800000767d6c7221 */ /* 0x100fe20000000000 */
[----:B------:R-:W-:Y:S01]  /*3e70*/  HADD2.F32 R109, -RZ, R52.H1_H1 ;  /* 0x30000034ff6d7230 */ /* 0x000fe20000004100 */
[----:B------:R-:W-:Y:S01]  /*3e80*/  @P0 FMNMX R93, R93, |R218|, !PT ;  /* 0x400000da5d5d0209 */ /* 0x000fe20007800000 */
[----:B------:R-:W-:Y:S01]  /*3e90*/  FADD R110, R119, -R118 ;  /* 0x80000076776e7221 */ /* 0x000fe20000000000 */
[----:B------:R-:W-:Y:S01]  /*3ea0*/  FFMA R228, R80, R81, R85 ;  /* 0x0000005150e47223 */ /* 0x000fe20000000055 */
[----:B------:R-:W-:-:S02]  /*3eb0*/  HADD2.F32 R81, -RZ, R53.H1_H1 ;  /* 0x30000035ff517230 */ /* 0x000fc40000004100 */
[----:B------:R-:W-:Y:S01]  /*3ec0*/  FFMA R212, R116, R173, R175 ;  /* 0x000000ad74d47223 */ /* 0x000fe200000000af */
[----:B------:R-:W-:Y:S02]  /*3ed0*/  HADD2.F32 R105, -RZ, R14.H0_H0 ;  /* 0x2000000eff697230 */ /* 0x000fe40000004100 */
[----:B------:R-:W-:Y:S01]  /*3ee0*/  FADD R80, R101, -R118 ;  /* 0x8000007665507221 */ /* 0x000fe20000000000 */
[----:B------:R-:W-:Y:S02]  /*3ef0*/  HADD2.F32 R159, -RZ, R12.H1_H1 ;  /* 0x3000000cff9f7230 */ /* 0x000fe40000004100 */
[----:B------:R-:W-:Y:S01]  /*3f00*/  @P1 FADD R87, R87, 1 ;  /* 0x3f80000057571421 */ /* 0x000fe20000000000 */
[----:B------:R-:W-:Y:S01]  /*3f10*/  FMUL R108, R83, R108 ;  /* 0x0000006c536c7220 */ /* 0x000fe20000400000 */
[----:B------:R-:W-:Y:S01]  /*3f20*/  @P0 FMNMX R93, R93, |R216|, !PT ;  /* 0x400000d85d5d0209 */ /* 0x000fe20007800000 */
[----:B------:R-:W-:Y:S01]  /*3f30*/  @P1 FADD R109, R109, 1 ;  /* 0x3f8000006d6d1421 */ /* 0x000fe20000000000 */
[----:B------:R-:W-:Y:S01]  /*3f40*/  FMUL R110, R83, R110 ;  /* 0x0000006e536e7220 */ /* 0x000fe20000400000 */
[----:B------:R-:W-:-:S02]  /*3f50*/  HADD2.F32 R85, -RZ, R13.H1_H1 ;  /* 0x3000000dff557230 */ /* 0x000fc40000004100 */
[----:B------:R-:W-:Y:S01]  /*3f60*/  @P1 FADD R81, R81, 1 ;  /* 0x3f80000051511421 */ /* 0x000fe20000000000 */
[----:B------:R-:W-:Y:S01]  /*3f70*/  FMUL R80, R83, R80 ;  /* 0x0000005053507220 */ /* 0x000fe20000400000 */
[----:B------:R-:W-:Y:S01]  /*3f80*/  FFMA R232, R108, R87, R105 ;  /* 0x000000576ce87223 */ /* 0x000fe20000000069 */
[----:B------:R-:W-:Y:S01]  /*3f90*/  @P0 FMNMX R93, R93, |R212|, !PT ;  /* 0x400000d45d5d0209 */ /* 0x000fe20007800000 */
[----:B------:R-:W-:Y:S01]  /*3fa0*/  FFMA R224, R110, R109, R159 ;  /* 0x0000006d6ee07223 */ /* 0x000fe2000000009f */
[----:B------:R-:W-:Y:S02]  /*3fb0*/  HADD2.F32 R107, -RZ, R54.H1_H1 ;  /* 0x30000036ff6b7230 */ /* 0x000fe40000004100 */
[--C-:B------:R-:W-:Y:S01]  /*3fc0*/  FADD R110, R127, -R118.reuse ;  /* 0x800000767f6e7221 */ /* 0x100fe20000000000 */
[----:B------:R-:W-:Y:S02]  /*3fd0*/  HADD2.F32 R87, -RZ, R55.H1_H1 ;  /* 0x30000037ff577230 */ /* 0x000fe40000004100 */
[----:B------:R-:W-:Y:S01]  /*3fe0*/  FADD R108, R103, -R118 ;  /* 0x80000076676c7221 */ /* 0x000fe20000000000 */
[----:B------:R-:W-:-:S02]  /*3ff0*/  HADD2.F32 R161, -RZ, R53.H0_H0 ;  /* 0x20000035ffa17230 */ /* 0x000fc40000004100 */
[--C-:B------:R-:W-:Y:S01]  /*4000*/  FADD R116, R117, -R118.reuse ;  /* 0x8000007675747221 */ /* 0x100fe20000000000 */
[----:B------:R-:W-:Y:S01]  /*4010*/  FFMA R234, R80, R81, R85 ;  /* 0x0000005150ea7223 */ /* 0x000fe20000000055 */
[----:B------:R-:W-:Y:S01]  /*4020*/  HADD2.F32 R81, -RZ, R55.H0_H0 ;  /* 0x20000037ff517230 */ /* 0x000fe20000004100 */
[----:B------:R-:W-:Y:S01]  /*4030*/  @P0 FMNMX R93, R93, |R228|, !PT ;  /* 0x400000e45d5d0209 */ /* 0x000fe20007800000 */
[----:B------:R-:W-:Y:S02]  /*4040*/  HADD2.F32 R109, -RZ, R14.H1_H1 ;  /* 0x3000000eff6d7230 */ /* 0x000fe40000004100 */
[----:B------:R-:W-:Y:S01]  /*4050*/  FADD R80, R129, -R118 ;  /* 0x8000007681507221 */ /* 0x000fe20000000000 */
[----:B------:R-:W-:Y:S02]  /*4060*/  HADD2.F32 R101, -RZ, R15.H1_H1 ;  /* 0x3000000fff657230 */ /* 0x000fe40000004100 */
[----:B------:R-:W-:Y:S01]  /*4070*/  @P1 FADD R107, R107, 1 ;  /* 0x3f8000006b6b1421 */ /* 0x000fe20000000000 */
[----:B------:R-:W-:-:S02]  /*4080*/  HADD2.F32 R163, -RZ, R13.H0_H0 ;  /* 0x2000000dffa37230 */ /* 0x000fc40000004100 */
[----:B------:R-:W-:Y:S01]  /*4090*/  FMUL R110, R83, R110 ;  /* 0x0000006e536e7220 */ /* 0x000fe20000400000 */
[----:B------:R-:W-:Y:S01]  /*40a0*/  @P1 FADD R87, R87, 1 ;  /* 0x3f80000057571421 */ /* 0x000fe20000000000 */
[----:B------:R-:W-:Y:S01]  /*40b0*/  FMUL R108, R83, R108 ;  /* 0x0000006c536c7220 */ /* 0x000fe20000400000 */
[----:B------:R-:W-:Y:S01]  /*40c0*/  @P1 FADD R161, R161, 1 ;  /* 0x3f800000a1a11421 */ /* 0x000fe20000000000 */
[----:B------:R-:W-:Y:S01]  /*40d0*/  FMUL R116, R83, R116 ;  /* 0x0000007453747220 */ /* 0x000fe20000400000 */
[----:B------:R-:W-:Y:S01]  /*40e0*/  HADD2.F32 R85, -RZ, R15.H0_H0 ;  /* 0x2000000fff557230 */ /* 0x000fe20000004100 */
[----:B------:R-:W-:Y:S01]  /*40f0*/  @P0 FMNMX R93, R93, |R226|, !PT ;  /* 0x400000e25d5d0209 */ /* 0x000fe20007800000 */
[----:B------:R-:W-:Y:S01]  /*4100*/  @P1 FADD R81, R81, 1 ;  /* 0x3f80000051511421 */ /* 0x000fe20000000000 */
[----:B------:R-:W-:Y:S01]  /*4110*/  FMUL R80, R83, R80 ;  /* 0x0000005053507220 */ /* 0x000fe20000400000 */
[----:B------:R-:W-:Y:S01]  /*4120*/  FFMA R230, R110, R107, R109 ;  /* 0x0000006b6ee67223 */ /* 0x000fe2000000006d */
[----:B------:R-:W-:-:S02]  /*4130*/  HADD2.F32 R105, -RZ, R48.H0_H0 ;  /* 0x20000030ff697230 */ /* 0x000fc40000004100 */
[----:B------:R-:W-:Y:S01]  /*4140*/  FFMA R238, R108, R87, R101 ;  /* 0x000000576cee7223 */ /* 0x000fe20000000065 */
[----:B------:R-:W-:Y:S01]  /*4150*/  FFMA R222, R116, R161, R163 ;  /* 0x000000a174de7223 */ /* 0x000fe200000000a3 */
[--C-:B------:R-:W-:Y:S01]  /*4160*/  FADD R110, R131, -R118.reuse ;  /* 0x80000076836e7221 */ /* 0x100fe20000000000 */
[----:B------:R-:W-:Y:S02]  /*4170*/  HADD2.F32 R87, -RZ, R49.H0_H0 ;  /* 0x20000031ff577230 */ /* 0x000fe40000004100 */
[----:B------:R-:W-:Y:S01]  /*4180*/  FADD R108, R139, -R118 ;  /* 0x800000768b6c7221 */ /* 0x000fe20000000000 */
[----:B------:R-:W-:Y:S01]  /*4190*/  @P0 FMNMX R93, R93, |R224|, !PT ;  /* 0x400000e05d5d0209 */ /* 0x000fe20007800000 */
[----:B------:R-:W-:Y:S01]  /*41a0*/  FFMA R236, R80, R81, R85 ;  /* 0x0000005150ec7223 */ /* 0x000fe20000000055 */
[----:B------:R-:W-:Y:S02]  /*41b0*/  HADD2.F32 R107, -RZ, R8.H0_H0 ;  /* 0x20000008ff6b7230 */ /* 0x000fe40000004100 */
[----:B------:R-:W-:Y:S01]  /*41c0*/  @P1 FADD R105, R105, 1 ;  /* 0x3f80000069691421 */ /* 0x000fe20000000000 */
[----:B------:R-:W-:-:S02]  /*41d0*/  HADD2.F32 R81, -RZ, R48.H1_H1 ;  /* 0x30000030ff517230 */ /* 0x000fc40000004100 */
[----:B------:R-:W-:Y:S01]  /*41e0*/  FMUL R110, R83, R110 ;  /* 0x0000006e536e7220 */ /* 0x000fe20000400000 */
[----:B------:R-:W-:Y:S02]  /*41f0*/  HADD2.F32 R101, -RZ, R9.H0_H0 ;  /* 0x20000009ff657230 */ /* 0x000fe40000004100 */
[----:B------:R-:W-:Y:S01]  /*4200*/  FADD R80, R137, -R118 ;  /* 0x8000007689507221 */ /* 0x000fe20000000000 */
[----:B------:R-:W-:Y:S01]  /*4210*/  @P1 FADD R87, R87, 1 ;  /* 0x3f80000057571421 */ /* 0x000fe20000000000 */
[----:B------:R-:W-:Y:S01]  /*4220*/  FMUL R108, R83, R108 ;  /* 0x0000006c536c7220 */ /* 0x000fe20000400000 */
[----:B------:R-:W-:Y:S01]  /*4230*/  @P0 FMNMX R93, R93, |R222|, !PT ;  /* 0x400000de5d5d0209 */ /* 0x000fe20007800000 */
[----:B------:R-:W-:Y:S02]  /*4240*/  HADD2.F32 R85, -RZ, R8.H1_H1 ;  /* 0x30000008ff557230 */ /* 0x000fe40000004100 */
[----:B------:R-:W-:Y:S01]  /*4250*/  FFMA R240, R110, R105, R107 ;  /* 0x000000696ef07223 */ /* 0x000fe2000000006b */
[----:B------:R-:W-:-:S02]  /*4260*/  HADD2.F32 R103, -RZ, R49.H1_H1 ;  /* 0x30000031ff677230 */ /* 0x000fc40000004100 */
[----:B------:R-:W-:Y:S01]  /*4270*/  @P1 FADD R81, R81, 1 ;  /* 0x3f80000051511421 */ /* 0x000fe20000000000 */
[----:B------:R-:W-:Y:S01]  /*4280*/  FMUL R80, R83, R80 ;  /* 0x0000005053507220 */ /* 0x000fe20000400000 */
[--C-:B------:R-:W-:Y:S01]  /*4290*/  FADD R110, R145, -R118.reuse ;  /* 0x80000076916e7221 */ /* 0x100fe20000000000 */
[----:B------:R-:W-:Y:S01]  /*42a0*/  FFMA R244, R108, R87, R101 ;  /* 0x000000576cf47223 */ /* 0x000fe20000000065 */
[----:B------:R-:W-:Y:S01]  /*42b0*/  @P0 FMNMX R93, R93, |R234|, !PT ;  /* 0x400000ea5d5d0209 */ /* 0x000fe20007800000 */
[--C-:B------:R-:W-:Y:S02]  /*42c0*/  HADD2.F32 R87, -RZ, R50.reuse.H1_H1 ;  /* 0x30000032ff577230 */ /* 0x100fe40000004100 */
[----:B------:R-:W-:Y:S01]  /*42d0*/  FADD R108, R147, -R118 ;  /* 0x80000076936c7221 */ /* 0x000fe20000000000 */
[----:B------:R-:W-:Y:S02]  /*42e0*/  HADD2.F32 R105, -RZ, R9.H1_H1 ;  /* 0x30000009ff697230 */ /* 0x000fe40000004100 */
[----:B------:R-:W-:Y:S01]  /*42f0*/  FFMA R246, R80, R81, R85 ;  /* 0x0000005150f67223 */ /* 0x000fe20000000055 */
[----:B------:R-:W-:Y:S01]  /*4300*/  @P1 FADD R103, R103, 1 ;  /* 0x3f80000067671421 */ /* 0x000fe20000000000 */
[----:B------:R-:W-:Y:S01]  /*4310*/  FMUL R110, R83, R110 ;  /* 0x0000006e536e7220 */ /* 0x000fe20000400000 */
[----:B------:R-:W-:Y:S01]  /*4320*/  HADD2.F32 R81, -RZ, R50.H0_H0 ;  /* 0x20000032ff517230 */ /* 0x000fe20000004100 */
[----:B------:R-:W-:Y:S01]  /*4330*/  @P0 FMNMX R93, R93, |R232|, !PT ;  /* 0x400000e85d5d0209 */ /* 0x000fe20007800000 */
[----:B------:R-:W-:-:S02]  /*4340*/  HADD2.F32 R101, -RZ, R10.H1_H1 ;  /* 0x3000000aff657230 */ /* 0x000fc40000004100 */
[--C-:B------:R-:W-:Y:S01]  /*4350*/  FADD R80, R143, -R118.reuse ;  /* 0x800000768f507221 */ /* 0x100fe20000000000 */
[----:B------:R-:W-:Y:S01]  /*4360*/  @P1 FADD R87, R87, 1 ;  /* 0x3f80000057571421 */ /* 0x000fe20000000000 */
[----:B------:R-:W-:Y:S01]  /*4370*/  FMUL R108, R83, R108 ;  /* 0x0000006c536c7220 */ /* 0x000fe20000400000 */
[----:B------:R-:W-:Y:S01]  /*4380*/  FFMA R242, R110, R103, R105 ;  /* 0x000000676ef27223 */ /* 0x000fe20000000069 */
[----:B------:R-:W-:Y:S01]  /*4390*/  HADD2.F32 R85, -RZ, R10.H0_H0 ;  /* 0x2000000aff557230 */ /* 0x000fe20000004100 */
[----:B------:R-:W-:Y:S01]  /*43a0*/  @P0 FMNMX R93, R93, |R230|, !PT ;  /* 0x400000e65d5d0209 */ /* 0x000fe20007800000 */
[----:B------:R-:W-:Y:S02]  /*43b0*/  HADD2.F32 R103, -RZ, R51.H0_H0 ;  /* 0x20000033ff677230 */ /* 0x000fe40000004100 */
[----:B------:R-:W-:Y:S01]  /*43c0*/  @P1 FADD R81, R81, 1 ;  /* 0x3f80000051511421 */ /* 0x000fe20000000000 */
[----:B------:R-:W-:Y:S01]  /*43d0*/  FMUL R80, R83, R80 ;  /* 0x0000005053507220 */ /* 0x000fe20000400000 */
[----:B------:R-:W-:Y:S01]  /*43e0*/  FADD R110, R149, -R118 ;  /* 0x80000076956e7221 */ /* 0x000fe20000000000 */
[----:B------:R-:W-:Y:S01]  /*43f0*/  FFMA R250, R108, R87, R101 ;  /* 0x000000576cfa7223 */ /* 0x000fe20000000065 */
[----:B------:R-:W-:-:S02]  /*4400*/  HADD2.F32 R137, -RZ, R44.H0_H0 ;  /* 0x2000002cff897230 */ /* 0x000fc40000004100 */
[----:B------:R-:W-:Y:S01]  /*4410*/  FADD R108, R153, -R118 ;  /* 0x80000076996c7221 */ /* 0x000fe20000000000 */
[----:B------:R-:W-:Y:S01]  /*4420*/  @P0 FMNMX R93, R93, |R236|, !PT ;  /* 0x400000ec5d5d0209 */ /* 0x000fe20007800000 */
[----:B------:R-:W-:Y:S02]  /*4430*/  HADD2.F32 R105, -RZ, R11.H0_H0 ;  /* 0x2000000bff697230 */ /* 0x000fe40000004100 */
[----:B------:R-:W-:Y:S01]  /*4440*/  FFMA R248, R80, R81, R85 ;  /* 0x0000005150f87223 */ /* 0x000fe20000000055 */
[----:B------:R-:W-:Y:S01]  /*4450*/  @P1 FADD R103, R103, 1 ;  /* 0x3f80000067671421 */ /* 0x000fe20000000000 */
[----:B------:R-:W-:Y:S01]  /*4460*/  FMUL R110, R83, R110 ;  /* 0x0000006e536e7220 */ /* 0x000fe20000400000 */
[----:B------:R-:W-:Y:S02]  /*4470*/  HADD2.F32 R85, -RZ, R4.H0_H0 ;  /* 0x20000004ff557230 */ /* 0x000fe40000004100 */
[----:B------:R-:W-:Y:S01]  /*4480*/  @P1 FADD R137, R137, 1 ;  /* 0x3f80000089891421 */ /* 0x000fe20000000000 */
[----:B------:R-:W-:Y:S01]  /*4490*/  FMUL R108, R83, R108 ;  /* 0x0000006c536c7220 */ /* 0x000fe20000400000 */
[----:B------:R-:W-:Y:S01]  /*44a0*/  @P0 FMNMX R93, R93, |R238|, !PT ;  /* 0x400000ee5d5d0209 */ /* 0x000fe20007800000 */
[----:B------:R-:W-:Y:S01]  /*44b0*/  FFMA R252, R110, R103, R105 ;  /* 0x000000676efc7223 */ /* 0x000fe20000000069 */
[----:B------:R-:W-:-:S02]  /*44c0*/  HADD2.F32 R131, -RZ, R44.H1_H1 ;  /* 0x3000002cff837230 */ /* 0x000fc40000004100 */
[--C-:B------:R-:W-:Y:S01]  /*44d0*/  FADD R110, R157, -R118.reuse ;  /* 0x800000769d6e7221 */ /* 0x100fe20000000000 */
[----:B------:R-:W-:Y:S01]  /*44e0*/  FFMA R137, R108, R137, R85 ;  /* 0x000000896c897223 */ /* 0x000fe20000000055 */
[----:B------:R-:W-:Y:S02]  /*44f0*/  HADD2.F32 R145, -RZ, R45.H1_H1 ;  /* 0x3000002dff917230 */ /* 0x000fe40000004100 */
[----:B------:R-:W-:Y:S01]  /*4500*/  FADD R108, R167, -R118 ;  /* 0x80000076a76c7221 */ /* 0x000fe20000000000 */
[----:B------:R-:W-:Y:S01]  /*4510*/  @P0 FMNMX R93, R93, |R240|, !PT ;  /* 0x400000f05d5d0209 */ /* 0x000fe20007800000 */
[----:B------:R-:W-:Y:S02]  /*4520*/  HADD2.F32 R87, -RZ, R4.H1_H1 ;  /* 0x30000004ff577230 */ /* 0x000fe40000004100 */
[----:B------:R-:W-:Y:S01]  /*4530*/  @P1 FADD R131, R131, 1 ;  /* 0x3f80000083831421 */ /* 0x000fe20000000000 */
[----:B------:R-:W-:Y:S01]  /*4540*/  FMUL R110, R83, R110 ;  /* 0x0000006e536e7220 */ /* 0x000fe20000400000 */
[----:B------:R-:W-:-:S02]  /*4550*/  HADD2.F32 R85, -RZ, R5.H1_H1 ;  /* 0x30000005ff557230 */ /* 0x000fc40000004100 */
[----:B------:R-:W-:Y:S01]  /*4560*/  FMUL R108, R83, R108 ;  /* 0x0000006c536c7220 */ /* 0x000fe20000400000 */
[----:B------:R-:W-:Y:S01]  /*4570*/  @P0 FMNMX R93, R93, |R246|, !PT ;  /* 0x400000f65d5d0209 */ /* 0x000fe20007800000 */
[----:B------:R-:W-:Y:S01]  /*4580*/  @P1 FADD R145, R145, 1 ;  /* 0x3f80000091911421 */ /* 0x000fe20000000000 */
[----:B------:R-:W-:Y:S01]  /*4590*/  FFMA R131, R110, R131, R87 ;  /* 0x000000836e837223 */ /* 0x000fe20000000057 */
[----:B------:R-:W-:Y:S02]  /*45a0*/  HADD2.F32 R139, -RZ, R51.H1_H1 ;  /* 0x30000033ff8b7230 */ /* 0x000fe40000004100 */
[--C-:B------:R-:W-:Y:S01]  /*45b0*/  FADD R110, R169, -R118.reuse ;  /* 0x80000076a96e7221 */ /* 0x100fe20000000000 */
[----:B------:R-:W-:Y:S01]  /*45c0*/  HADD2.F32 R147, -RZ, R46.H0_H0 ;  /* 0x2000002eff937230 */ /* 0x000fe20000004100 */
[----:B------:R-:W-:Y:S01]  /*45d0*/  @P0 FMNMX R93, R93, |R244|, !PT ;  /* 0x400000f45d5d0209 */ /* 0x000fe20007800000 */
[----:B------:R-:W-:Y:S01]  /*45e0*/  FADD R80, R151, -R118 ;  /* 0x8000007697507221 */ /* 0x000fe20000000000 */
[----:B------:R-:W-:Y:S01]  /*45f0*/  FFMA R145, R108, R145, R85 ;  /* 0x000000916c917223 */ /* 0x000fe20000000055 */
[----:B------:R-:W-:Y:S01]  /*4600*/  HADD2.F32 R81, -RZ, R11.H1_H1 ;  /* 0x3000000bff517230 */ /* 0x000fe20000004100 */
[----:B------:R-:W0:Y:S01]  /*4610*/  @!P3 LDC.64 R108, c[0x0][0x230] ;  /* 0x00008c00ff6cbb82 */ /* 0x000e220000000a00 */
[----:B------:R-:W-:-:S02]  /*4620*/  HADD2.F32 R87, -RZ, R6.H0_H0 ;  /* 0x20000006ff577230 */ /* 0x000fc40000004100 */
[----:B------:R-:W-:Y:S01]  /*4630*/  FMUL R110, R83, R110 ;  /* 0x0000006e536e7220 */ /* 0x000fe20000400000 */
[----:B------:R-:W-:Y:S01]  /*4640*/  @P0 FMNMX R93, R93, |R242|, !PT ;  /* 0x400000f25d5d0209 */ /* 0x000fe20007800000 */
[----:B------:R-:W-:Y:S01]  /*4650*/  @P1 FADD R139, R139, 1 ;  /* 0x3f8000008b8b1421 */ /* 0x000fe20000000000 */
[----:B------:R-:W-:Y:S01]  /*4660*/  FMUL R80, R83, R80 ;  /* 0x0000005053507220 */ /* 0x000fe20000400000 */
[----:B------:R-:W-:Y:S01]  /*4670*/  @P1 FADD R147, R147, 1 ;  /* 0x3f80000093931421 */ /* 0x000fe20000000000 */
[----:B------:R-:W-:Y:S01]  /*4680*/  @P0 FMNMX R93, R93, |R248|, !PT ;  /* 0x400000f85d5d0209 */ /* 0x000fe20007800000 */
[----:B------:R-:W1:Y:S01]  /*4690*/  LDC.U8 R119, c[0x0][0x294] ;  /* 0x0000a500ff777b82 */ /* 0x000e620000000000 */
[----:B------:R-:W-:Y:S01]  /*46a0*/  FFMA R139, R80, R139, R81 ;  /* 0x0000008b508b7223 */ /* 0x000fe20000000051 */
[----:B------:R-:W-:Y:S01]  /*46b0*/  FFMA R147, R110, R147, R87 ;  /* 0x000000936e937223 */ /* 0x000fe20000000057 */
[----:B------:R-:W-:Y:S02]  /*46c0*/  HADD2.F32 R143, -RZ, R45.H0_H0 ;  /* 0x2000002dff8f7230 */ /* 0x000fe40000004100 */
[----:B------:R-:W-:Y:S01]  /*46d0*/  FADD R80, R155, -R118 ;  /* 0x800000769b507221 */ /* 0x000fe20000000000 */
[----:B------:R-:W-:Y:S01]  /*46e0*/  @P0 FMNMX R93, R93, |R250|, !PT ;  /* 0x400000fa5d5d0209 */ /* 0x000fe20007800000 */
[----:B------:R-:W-:-:S02]  /*46f0*/  HADD2.F32 R105, -RZ, R47.H1_H1 ;  /* 0x3000002fff697230 */ /* 0x000fc40000004100 */
[C---:B------:R-:W-:Y:S01]  /*4700*/  FMUL R126, R83.reuse, R126 ;  /* 0x0000007e537e7220 */ /* 0x040fe20000400000 */
[----:B------:R-:W2:Y:S01]  /*4710*/  @!P3 LDC.64 R110, c[0x0][0x228] ;  /* 0x00008a00ff6ebb82 */ /* 0x000ea20000000a00 */
[----:B------:R-:W-:Y:S02]  /*4720*/  HADD2.F32 R81, -RZ, R5.H0_H0 ;  /* 0x20000005ff517230 */ /* 0x000fe40000004100 */
[----:B------:R-:W-:Y:S01]  /*4730*/  FMUL R80, R83, R80 ;  /* 0x0000005053507220 */ /* 0x000fe20000400000 */
[----:B------:R-:W-:Y:S01]  /*4740*/  @P1 FADD R143, R143, 1 ;  /* 0x3f8000008f8f1421 */ /* 0x000fe20000000000 */
[----:B------:R-:W-:Y:S01]  /*4750*/  HADD2.F32 R101, -RZ, R47.H0_H0 ;  /* 0x2000002fff657230 */ /* 0x000fe20000004100 */
[----:B------:R-:W-:Y:S01]  /*4760*/  @P0 FMNMX R93, R93, |R252|, !PT ;  /* 0x400000fc5d5d0209 */ /* 0x000fe20007800000 */
[--C-:B------:R-:W-:Y:S02]  /*4770*/  HADD2.F32 R107, -RZ, R7.reuse.H1_H1 ;  /* 0x30000007ff6b7230 */ /* 0x100fe40000004100 */
[----:B------:R-:W-:Y:S01]  /*4780*/  @P1 FADD R105, R105, 1 ;  /* 0x3f80000069691421 */ /* 0x000fe20000000000 */
[----:B------:R-:W-:Y:S01]  /*4790*/  FFMA R143, R80, R143, R81 ;  /* 0x0000008f508f7223 */ /* 0x000fe20000000051 */
[----:B------:R-:W-:Y:S01]  /*47a0*/  HADD2.F32 R103, -RZ, R7.H0_H0 ;  /* 0x20000007ff677230 */ /* 0x000fe20000004100 */
[----:B------:R-:W3:Y:S01]  /*47b0*/  LDC.64 R80, c[0x0][0x258] ;  /* 0x00009600ff507b82 */ /* 0x000ee20000000a00 */
[----:B------:R-:W-:Y:S01]  /*47c0*/  @P0 FMNMX R93, R93, |R139|, !PT ;  /* 0x4000008b5d5d0209 */ /* 0x000fe20007800000 */
[----:B------:R-:W-:-:S02]  /*47d0*/  HADD2.F32 R85, -RZ, R46.H1_H1 ;  /* 0x3000002eff557230 */ /* 0x000fc40000004100 */
[----:B------:R-:W-:Y:S01]  /*47e0*/  @P1 FADD R101, R101, 1 ;  /* 0x3f80000065651421 */ /* 0x000fe20000000000 */
[----:B------:R-:W-:Y:S01]  /*47f0*/  FMUL R124, R83, R124 ;  /* 0x0000007c537c7220 */ /* 0x000fe20000400000 */
[----:B------:R-:W-:Y:S01]  /*4800*/  FADD R116, R135, -R118 ;  /* 0x8000007687747221 */ /* 0x000fe20000000000 */
[----:B------:R-:W-:Y:S01]  /*4810*/  FFMA R141, R126, R105, R107 ;  /* 0x000000697e8d7223 */ /* 0x000fe2000000006b */
[----:B------:R-:W-:Y:S01]  /*4820*/  SHF.L.U32 R126, R90, 0x7, RZ ;  /* 0x000000075a7e7819 */ /* 0x000fe200000006ff */
[----:B------:R-:W-:Y:S01]  /*4830*/  HADD2.F32 R87, -RZ, R6.H1_H1 ;  /* 0x30000006ff577230 */ /* 0x000fe20000004100 */
[----:B------:R-:W-:Y:S01]  /*4840*/  @P0 FMNMX R93, R93, |R137|, !PT ;  /* 0x400000895d5d0209 */ /* 0x000fe20007800000 */
[----:B------:R-:W-:Y:S01]  /*4850*/  FFMA R135, R124, R101, R103 ;  /* 0x000000657c877223 */ /* 0x000fe20000000067 */
[----:B------:R-:W-:Y:S01]  /*4860*/  @P1 FADD R85, R85, 1 ;  /* 0x3f80000055551421 */ /* 0x000fe20000000000 */
[----:B------:R-:W-:Y:S01]  /*4870*/  FMUL R116, R83, R116 ;  /* 0x0000007453747220 */ /* 0x000fe20000400000 */
[----:B0-----:R-:W-:Y:S01]  /*4880*/  @!P3 IMAD.WIDE R124, R94, 0x4, R108 ;  /* 0x000000045e7cb825 */ /* 0x001fe200078e026c */
[----:B------:R-:W-:-:S02]  /*4890*/  LOP3.LUT R108, R126, 0x80, R91, 0xe2, !PT ;  /* 0x000000807e6c7812 */ /* 0x000fc400078ee25b */
[----:B------:R-:W-:Y:S01]  /*48a0*/  @P0 FMNMX R93, R93, |R131|, !PT ;  /* 0x400000835d5d0209 */ /* 0x000fe20007800000 */
[----:B------:R-:W-:Y:S01]  /*48b0*/  FFMA R133, R116, R85, R87 ;  /* 0x0000005574857223 */ /* 0x000fe20000000057 */
[----:B-1----:R-:W-:Y:S01]  /*48c0*/  ISETP.NE.AND P1, PT, R119, RZ, PT ;  /* 0x000000ff7700720c */ /* 0x002fe20003f25270 */
[----:B--2---:R-:W-:Y:S01]  /*48d0*/  @!P3 IMAD.WIDE R116, R94, 0x4, R110 ;  /* 0x000000045e74b825 */ /* 0x004fe200078e026e */
[----:B------:R-:W-:Y:S02]  /*48e0*/  LOP3.LUT R85, R108, 0x60, R89, 0xf8, !PT ;  /* 0x000000606c557812 */ /* 0x000fe400078ef859 */
[----:B------:R-:W-:Y:S02]  /*48f0*/  @P0 FMNMX R93, R93, |R143|, !PT ;  /* 0x4000008f5d5d0209 */ /* 0x000fe40007800000 */
[----:B------:R-:W-:Y:S01]  /*4900*/  @!P3 STG.E desc[UR4][R116.64], R118 ;  /* 0x000000767400b986 */ /* 0x000fe2000c101904 */
[C---:B------:R-:W-:Y:S01]  /*4910*/  IMAD R85, R94.reuse, 0xa00, R85 ;  /* 0x00000a005e557824 */ /* 0x040fe200078e0255 */
[----:B------:R-:W-:Y:S01]  /*4920*/  @P0 FMNMX R93, R93, |R145|, !PT ;  /* 0x400000915d5d0209 */ /* 0x000fe20007800000 */
[--C-:B---3--:R-:W-:Y:S01]  /*4930*/  IMAD.WIDE.U32 R110, R113, 0x10, R80.reuse ;  /* 0x00000010716e7825 */ /* 0x108fe200078e0050 */
[----:B------:R0:W-:Y:S01]  /*4940*/  @!P3 STG.E desc[UR4][R124.64], R83 ;  /* 0x000000537c00b986 */ /* 0x0001e2000c101904 */
[----:B------:R-:W-:Y:S01]  /*4950*/  IADD3 R94, R94, UR6, RZ ;  /* 0x000000065e5e7c10 */ /* 0x000fe2000fffe0ff */
[----:B------:R-:W-:Y:S01]  /*4960*/  ULDC UR6, c[0x0][0x218] ;  /* 0x0000860000067ab9 */ /* 0x000fe20000000800 */
[----:B------:R-:W-:Y:S01]  /*4970*/  @P0 FMNMX R93, R93, |R147|, !PT ;  /* 0x400000935d5d0209 */ /* 0x000fe20007800000 */
[-C--:B------:R-:W-:Y:S01]  /*4980*/  @P1 FMUL R162, R162, R3.reuse ;  /* 0x00000003a2a21220 */ /* 0x080fe20000400000 */
[C---:B------:R-:W-:Y:S01]  /*4990*/  IADD3 R119, R85.reuse, 0x700, RZ ;  /* 0x0000070055777810 */ /* 0x040fe20007ffe0ff */
[-C--:B------:R-:W-:Y:S01]  /*49a0*/  @P1 FMUL R160, R160, R3.reuse ;  /* 0x00000003a0a01220 */ /* 0x080fe20000400000 */
[C---:B------:R-:W-:Y:S01]  /*49b0*/  IADD3 R129, R85.reuse, 0x900, RZ ;  /* 0x0000090055817810 */ /* 0x040fe20007ffe0ff */
[-C--:B------:R-:W-:Y:S01]  /*49c0*/  @P1 FMUL R154, R154, R3.reuse ;  /* 0x000000039a9a1220 */ /* 0x080fe20000400000 */
[-C--:B------:R-:W-:Y:S01]  /*49d0*/  @P1 FMUL R152, R152, R3.reuse ;  /* 0x0000000398981220 */ /* 0x080fe20000400000 */
[-C--:B------:R-:W-:Y:S01]  /*49e0*/  @P1 FMUL R146, R146, R3.reuse ;  /* 0x0000000392921220 */ /* 0x080fe20000400000 */
[-C--:B------:R-:W-:Y:S01]  /*49f0*/  @P1 FMUL R82, R82, R3.reuse ;  /* 0x0000000352521220 */ /* 0x080fe20000400000 */
[----:B0-----:R-:W-:Y:S01]  /*4a00*/  IADD3 R125, R85, 0x800, RZ ;  /* 0x00000800557d7810 */ /* 0x001fe20007ffe0ff */
        /* <DEDUP_REMOVED lines=25> */
[----:B------:R-:W-:-:S03]  /*4ba0*/  F2FP.F16.F32.PACK_AB R82, R82, R146 ;  /* 0x000000925252723e */ /* 0x000fc600000000ff */
[----:B------:R-:W-:Y:S01]  /*4bb0*/  @P1 FMUL R158, R158, R3 ;  /* 0x000000039e9e1220 */ /* 0x000fe20000400000 */
[----:B------:R-:W-:Y:S01]  /*4bc0*/  F2FP.F16.F32.PACK_AB R83, R138, R140 ;  /* 0x0000008c8a53723e */ /* 0x000fe200000000ff */
        /* <DEDUP_REMOVED lines=55> */
[----:B------:R-:W-:Y:S01]  /*4f40*/  F2FP.F16.F32.PACK_AB R104, R156, R158 ;  /* 0x0000009e9c68723e */ /* 0x000fe200000000ff */
[----:B------:R0:W-:Y:S01]  /*4f50*/  STG.E.128 desc[UR4][R108.64], R80 ;  /* 0x000000506c007986 */ /* 0x0001e2000c101d04 */
        /* <DEDUP_REMOVED lines=13> */
[----:B------:R-:W-:Y:S01]  /*5030*/  F2FP.F16.F32.PACK_AB R192, R192, R194 ;  /* 0x000000c2c0c0723e */ /* 0x000fe200000000ff */
[-C--:B------:R-:W-:Y:S01]  /*5040*/  @P1 FMUL R131, R131, R3.reuse ;  /* 0x0000000383831220 */ /* 0x080fe20000400000 */
[-C--:B------:R-:W-:Y:S01]  /*5050*/  @P1 FMUL R143, R143, R3.reuse ;  /* 0x000000038f8f1220 */ /* 0x080fe20000400000 */
[-C--:B------:R-:W-:Y:S01]  /*5060*/  @P1 FMUL R145, R145, R3.reuse ;  /* 0x0000000391911220 */ /* 0x080fe20000400000 */
[----:B0-----:R-:W-:Y:S01]  /*5070*/  F2FP.F16.F32.PACK_AB R80, R176, R178 ;  /* 0x000000b2b050723e */ /* 0x001fe200000000ff */
[-C--:B------:R-:W-:Y:S01]  /*5080*/  @P1 FMUL R135, R135, R3.reuse ;  /* 0x0000000387871220 */ /* 0x080fe20000400000 */
[----:B------:R-:W-:Y:S01]  /*5090*/  F2FP.F16.F32.PACK_AB R81, R190, R172 ;  /* 0x000000acbe51723e */ /* 0x000fe200000000ff */
[----:B------:R-:W-:Y:S01]  /*50a0*/  @P1 FMUL R141, R141, R3 ;  /* 0x000000038d8d1220 */ /* 0x000fe20000400000 */
        /* <DEDUP_REMOVED lines=18> */
[----:B------:R-:W-:Y:S02]  /*51d0*/  F2FP.F16.F32.PACK_AB R227, R238, R236 ;  /* 0x000000eceee3723e */ /* 0x000fe400000000ff */
[----:B------:R-:W-:-:S02]  /*51e0*/  F2FP.F16.F32.PACK_AB R241, R242, R244 ;  /* 0x000000f4f2f1723e */ /* 0x000fc400000000ff */
        /* <DEDUP_REMOVED lines=9> */
[----:B------:R-:W-:-:S03]  /*5280*/  ISETP.GE.AND P0, PT, R94, UR6, PT ;  /* 0x000000065e007c0c */ /* 0x000fc6000bf06270 */
[----:B------:R1:W-:Y:S10]  /*5290*/  STG.E.128 desc[UR4][R128.64], R144 ;  /* 0x0000009080007986 */ /* 0x0003f4000c101d04 */
[----:B------:R-:W-:Y:S05]  /*52a0*/  @!P0 BRA `(.L_x_7310) ;  /* 0xffffffb000148947 */ /* 0x000fea000383ffff */
.L_x_7297:
        /* <DEDUP_REMOVED lines=15> */
.L_x_7335:
        /* <DEDUP_REMOVED lines=28> */
.L_x_7338:
[----:B--2---:R-:W-:-:S07]  /*5560*/  FMNMX R7, R5, R2, !PT ;  /* 0x0000000205077209 */ /* 0x004fce0007800000 */
.L_x_7314:
[----:B------:R-:W-:Y:S05]  /*5570*/  BSYNC B0 ;  /* 0x0000000000007941 */ /* 0x000fea0003800000 */
.L_x_7313:
[----:B------:R-:W-:Y:S01]  /*5580*/  ISETP.NE.AND P0, PT, R89, RZ, PT ;  /* 0x000000ff5900720c */ /* 0x000fe20003f05270 */
[----:B------:R-:W-:-:S12]  /*5590*/  BSSY B0, `(.L_x_7311) ;  /* 0x0000004000007945 */ /* 0x000fd80003800000 */
[----:B------:R-:W-:Y:S05]  /*55a0*/  @P0 BRA `(.L_x_7316) ;  /* 0x0000000000080947 */ /* 0x000fea0003800000 */
[----:B0-----:R-:W0:Y:S02]  /*55b0*/  LDC.64 R4, c[0x0][0x288] ;  /* 0x0000a200ff047b82 */ /* 0x001e240000000a00 */
[----:B0-----:R2:W-:Y:S02]  /*55c0*/  REDG.E.MAX.S32.STRONG.GPU desc[UR4][R4.64], R7 ;  /* 0x000000070400798e */ /* 0x0015e4000d10e384 */
.L_x_7316:
[----:B------:R-:W-:Y:S05]  /*55d0*/  BSYNC B0 ;  /* 0x0000000000007941 */ /* 0x000fea0003800000 */
.L_x_7311:
        /* <DEDUP_REMOVED lines=12> */
[----:B-1----:R-:W-:-:S07]  /*56a0*/  MOV R102, 0x56c0 ;  /* 0x000056c000667802 */ /* 0x002fce0000000f00 */
[----:B0-2---:R-:W-:Y:S05]  /*56b0*/  CALL.REL.NOINC `($__internal_78_$__cuda_sm20_rcp_rn_f32_slowpath) ;  /* 0x00000010008c7944 */ /* 0x005fea0003c00000 */
[----:B------:R-:W-:Y:S01]  /*56c0*/  MOV R5, R0 ;  /* 0x0000000000057202 */ /* 0x000fe20000000f00 */
[----:B------:R-:W-:Y:S06]  /*56d0*/  BRA `(.L_x_7318) ;  /* 0x0000000000107947 */ /* 0x000fec0003800000 */
.L_x_7317:
[----:B------:R-:W3:Y:S02]  /*56e0*/  MUFU.RCP R0, R3 ;  /* 0x0000000300007308 */ /* 0x000ee40000001000 */
[----:B---3--:R-:W-:-:S04]  /*56f0*/  FFMA R2, R0, R3, -1 ;  /* 0xbf80000000027423 */ /* 0x008fc80000000003 */
[----:B0-2---:R-:W-:-:S04]  /*5700*/  FADD.FTZ R5, -R2, -RZ ;  /* 0x800000ff02057221 */ /* 0x005fc80000010100 */
[----:B------:R-:W-:-:S07]  /*5710*/  FFMA R5, R0, R5, R0 ;  /* 0x0000000500057223 */ /* 0x000fce0000000000 */
.L_x_7318:
[----:B------:R-:W0:Y:S02]  /*5720*/  LDC.64 R2, c[0x0][0x280] ;  /* 0x0000a000ff027b82 */ /* 0x000e240000000a00 */
[----:B0-----:R-:W-:Y:S01]  /*5730*/  STG.E desc[UR4][R2.64], R5 ;  /* 0x0000000502007986 */ /* 0x001fe2000c101904 */
[----:B------:R-:W-:Y:S05]  /*5740*/  EXIT ;  /* 0x000000000000794d */ /* 0x000fea0003800000 */
.L_x_7298:
[----:B------:R-:W-:Y:S01]  /*5750*/  HFMA2.MMA R102, -RZ, RZ, 0, 5.9604644775390625e-08 ;  /* 0x00000001ff667435 */ /* 0x000fe200000001ff */
[----:B------:R-:W-:Y:S02]  /*5760*/  MOV R87, R0 ;  /* 0x0000000000577202 */ /* 0x000fe40000000f00 */
[----:B------:R-:W-:Y:S02]  /*5770*/  MOV R243, 0x1f ;  /* 0x0000001f00f37802 */ /* 0x000fe40000000f00 */
[----:B------:R-:W-:-:S07]  /*5780*/  MOV R86, 0xffffffff ;  /* 0xffffffff00567802 */ /* 0x000fce0000000f00 */
[----:B-----5:R-:W-:Y:S05]  /*5790*/  WARPSYNC.COLLECTIVE R86, `(.L_x_7319) ;  /* 0x0000000056087348 */ /* 0x020fea0003c00000 */
[----:B------:R0:W1:Y:S02]  /*57a0*/  SHFL.BFLY P0, R85, R87, R102, R243 ;  /* 0x0c00006657557389 */ /* 0x00006400000000f3 */
[----:B01---5:R-:W-:Y:S01]  /*57b0*/  ENDCOLLECTIVE ;  /* 0x000000000000791b */ /* 0x023fe20003800000 */
.L_x_7319:
[----:B------:R-:W-:Y:S01]  /*57c0*/  HFMA2.MMA R102, -RZ, RZ, 0, 1.1920928955078125e-07 ;  /* 0x00000002ff667435 */ /* 0x000fe200000001ff */
[----:B------:R-:W-:-:S05]  /*57d0*/  MOV R81, R85 ;  /* 0x0000005500517202 */ /* 0x000fca0000000f00 */
[----:B------:R-:W-:-:S05]  /*57e0*/  FADD R81, R0, R81 ;  /* 0x0000005100517221 */ /* 0x000fca0000000000 */
[----:B------:R-:W-:-:S07]  /*57f0*/  MOV R87, R81 ;  /* 0x0000005100577202 */ /* 0x000fce0000000f00 */
[----:B------:R-:W-:Y:S05]  /*5800*/  WARPSYNC.COLLECTIVE R86, `(.L_x_7320) ;  /* 0x0000000056087348 */ /* 0x000fea0003c00000 */
[----:B------:R0:W1:Y:S02]  /*5810*/  SHFL.BFLY P0, R85, R87, R102, R243 ;  /* 0x0c00006657557389 */ /* 0x00006400000000f3 */
[----:B01----:R-:W-:Y:S01]  /*5820*/  ENDCOLLECTIVE ;  /* 0x000000000000791b */ /* 0x003fe20003800000 */
.L_x_7320:
[----:B------:R-:W-:Y:S01]  /*5830*/  HFMA2.MMA R102, -RZ, RZ, 0, 2.384185791015625e-07 ;  /* 0x00000004ff667435 */ /* 0x000fe200000001ff */
[----:B------:R-:W-:-:S05]  /*5840*/  MOV R80, R85 ;  /* 0x0000005500507202 */ /* 0x000fca0000000f00 */
[----:B------:R-:W-:-:S05]  /*5850*/  FADD R80, R81, R80 ;  /* 0x0000005051507221 */ /* 0x000fca0000000000 */
[----:B------:R-:W-:-:S07]  /*5860*/  MOV R87, R80 ;  /* 0x0000005000577202 */ /* 0x000fce0000000f00 */
[----:B------:R-:W-:Y:S05]  /*5870*/  WARPSYNC.COLLECTIVE R86, `(.L_x_7321) ;  /* 0x0000000056087348 */ /* 0x000fea0003c00000 */
[----:B------:R0:W1:Y:S02]  /*5880*/  SHFL.BFLY P0, R85, R87, R102, R243 ;  /* 0x0c00006657557389 */ /* 0x00006400000000f3 */
[----:B01----:R-:W-:Y:S01]  /*5890*/  ENDCOLLECTIVE ;  /* 0x000000000000791b */ /* 0x003fe20003800000 */
.L_x_7321:
[----:B------:R-:W-:Y:S01]  /*58a0*/  HFMA2.MMA R102, -RZ, RZ, 0, 4.76837158203125e-07 ;  /* 0x00000008ff667435 */ /* 0x000fe200000001ff */
[----:B------:R-:W-:-:S05]  /*58b0*/  MOV R83, R85 ;  /* 0x0000005500537202 */ /* 0x000fca0000000f00 */
[----:B------:R-:W-:-:S05]  /*58c0*/  FADD R83, R80, R83 ;  /* 0x0000005350537221 */ /* 0x000fca0000000000 */
[----:B------:R-:W-:-:S07]  /*58d0*/  MOV R87, R83 ;  /* 0x0000005300577202 */ /* 0x000fce0000000f00 */
[----:B------:R-:W-:Y:S05]  /*58e0*/  WARPSYNC.COLLECTIVE R86, `(.L_x_7322) ;  /* 0x0000000056087348 */ /* 0x000fea0003c00000 */
[----:B------:R0:W1:Y:S02]  /*58f0*/  SHFL.BFLY P0, R85, R87, R102, R243 ;  /* 0x0c00006657557389 */ /* 0x00006400000000f3 */
[----:B01----:R-:W-:Y:S01]  /*5900*/  ENDCOLLECTIVE ;  /* 0x000000000000791b */ /* 0x003fe20003800000 */
.L_x_7322:
[----:B------:R-:W-:Y:S01]  /*5910*/  HFMA2.MMA R102, -RZ, RZ, 0, 9.5367431640625e-07 ;  /* 0x00000010ff667435 */ /* 0x000fe200000001ff */
[----:B------:R-:W-:-:S05]  /*5920*/  MOV R82, R85 ;  /* 0x0000005500527202 */ /* 0x000fca0000000f00 */
[----:B------:R-:W-:-:S05]  /*5930*/  FADD R84, R83, R82 ;  /* 0x0000005253547221 */ /* 0x000fca0000000000 */
[----:B------:R-:W-:-:S07]  /*5940*/  MOV R87, R84 ;  /* 0x0000005400577202 */ /* 0x000fce0000000f00 */
[----:B------:R-:W-:Y:S05]  /*5950*/  WARPSYNC.COLLECTIVE R86, `(.L_x_7323) ;  /* 0x0000000056087348 */ /* 0x000fea0003c00000 */
[----:B------:R0:W1:Y:S02]  /*5960*/  SHFL.BFLY P0, R85, R87, R102, R243 ;  /* 0x0c00006657557389 */ /* 0x00006400000000f3 */
[----:B01----:R-:W-:Y:S01]  /*5970*/  ENDCOLLECTIVE ;  /* 0x000000000000791b */ /* 0x003fe20003800000 */
.L_x_7323:
        /* <DEDUP_REMOVED lines=167> */
.L_x_7324:
[----:B------:R-:W-:Y:S01]  /*63f0*/  HFMA2.MMA R102, -RZ, RZ, 0, 1.1920928955078125e-07 ;  /* 0x00000002ff667435 */ /* 0x000fe200000001ff */
[----:B------:R-:W-:-:S05]  /*6400*/  MOV R81, R85 ;  /* 0x0000005500517202 */ /* 0x000fca0000000f00 */
[----:B------:R-:W-:-:S05]  /*6410*/  FADD R81, R0, R81 ;  /* 0x0000005100517221 */ /* 0x000fca0000000000 */
[----:B------:R-:W-:-:S07]  /*6420*/  MOV R87, R81 ;  /* 0x0000005100577202 */ /* 0x000fce0000000f00 */
[----:B------:R-:W-:Y:S05]  /*6430*/  WARPSYNC.COLLECTIVE R86, `(.L_x_7325) ;  /* 0x0000000056087348 */ /* 0x000fea0003c00000 */
[----:B------:R0:W1:Y:S02]  /*6440*/  SHFL.BFLY P0, R85, R87, R102, R243 ;  /* 0x0c00006657557389 */ /* 0x00006400000000f3 */
[----:B01----:R-:W-:Y:S01]  /*6450*/  ENDCOLLECTIVE ;  /* 0x000000000000791b */ /* 0x003fe20003800000 */
.L_x_7325:
[----:B------:R-:W-:Y:S01]  /*6460*/  HFMA2.MMA R102, -RZ, RZ, 0, 2.384185791015625e-07 ;  /* 0x00000004ff667435 */ /* 0x000fe200000001ff */
[----:B------:R-:W-:-:S05]  /*6470*/  MOV R80, R85 ;  /* 0x0000005500507202 */ /* 0x000fca0000000f00 */
[----:B------:R-:W-:-:S05]  /*6480*/  FADD R80, R81, R80 ;  /* 0x0000005051507221 */ /* 0x000fca0000000000 */
[----:B------:R-:W-:-:S07]  /*6490*/  MOV R87, R80 ;  /* 0x0000005000577202 */ /* 0x000fce0000000f00 */
[----:B------:R-:W-:Y:S05]  /*64a0*/  WARPSYNC.COLLECTIVE R86, `(.L_x_7326) ;  /* 0x0000000056087348 */ /* 0x000fea0003c00000 */
[----:B------:R0:W1:Y:S02]  /*64b0*/  SHFL.BFLY P0, R85, R87, R102, R243 ;  /* 0x0c00006657557389 */ /* 0x00006400000000f3 */
[----:B01----:R-:W-:Y:S01]  /*64c0*/  ENDCOLLECTIVE ;  /* 0x000000000000791b */ /* 0x003fe20003800000 */
.L_x_7326:
[----:B------:R-:W-:Y:S01]  /*64d0*/  HFMA2.MMA R102, -RZ, RZ, 0, 4.76837158203125e-07 ;  /* 0x00000008ff667435 */ /* 0x000fe200000001ff */
[----:B------:R-:W-:-:S05]  /*64e0*/  MOV R83, R85 ;  /* 0x0000005500537202 */ /* 0x000fca0000000f00 */
[----:B------:R-:W-:-:S05]  /*64f0*/  FADD R83, R80, R83 ;  /* 0x0000005350537221 */ /* 0x000fca0000000000 */
[----:B------:R-:W-:-:S07]  /*6500*/  MOV R87, R83 ;  /* 0x0000005300577202 */ /* 0x000fce0000000f00 */
[----:B------:R-:W-:Y:S05]  /*6510*/  WARPSYNC.COLLECTIVE R86, `(.L_x_7327) ;  /* 0x0000000056087348 */ /* 0x000fea0003c00000 */
[----:B------:R0:W1:Y:S02]  /*6520*/  SHFL.BFLY P0, R85, R87, R102, R243 ;  /* 0x0c00006657557389 */ /* 0x00006400000000f3 */
[----:B01----:R-:W-:Y:S01]  /*6530*/  ENDCOLLECTIVE ;  /* 0x000000000000791b */ /* 0x003fe20003800000 */
.L_x_7327:
[----:B------:R-:W-:Y:S01]  /*6540*/  HFMA2.MMA R102, -RZ, RZ, 0, 9.5367431640625e-07 ;  /* 0x00000010ff667435 */ /* 0x000fe200000001ff */
[----:B------:R-:W-:-:S05]  /*6550*/  MOV R84, R85 ;  /* 0x0000005500547202 */ /* 0x000fca0000000f00 */
[----:B------:R-:W-:-:S05]  /*6560*/  FADD R84, R83, R84 ;  /* 0x0000005453547221 */ /* 0x000fca0000000000 */
[----:B------:R-:W-:-:S07]  /*6570*/  MOV R87, R84 ;  /* 0x0000005400577202 */ /* 0x000fce0000000f00 */
[----:B------:R-:W-:Y:S05]  /*6580*/  WARPSYNC.COLLECTIVE R86, `(.L_x_7328) ;  /* 0x0000000056087348 */ /* 0x000fea0003c00000 */
[----:B------:R0:W1:Y:S02]  /*6590*/  SHFL.BFLY P0, R85, R87, R102, R243 ;  /* 0x0c00006657557389 */ /* 0x00006400000000f3 */
[----:B01----:R-:W-:Y:S01]  /*65a0*/  ENDCOLLECTIVE ;  /* 0x000000000000791b */ /* 0x003fe20003800000 */
.L_x_7328:
[----:B------:R-:W-:Y:S05]  /*65b0*/  BRA `(.L_x_7329) ;  /* 0xffffffb400447947 */ /* 0x000fea000383ffff */
.L_x_7312:
[----:B------:R-:W-:Y:S01]  /*65c0*/  HFMA2.MMA R9, -RZ, RZ, 0, 1.847743988037109375e-06 ;  /* 0x0000001fff097435 */ /* 0x000fe200000001ff */
[----:B------:R-:W-:Y:S02]  /*65d0*/  MOV R6, 0x10 ;  /* 0x0000001000067802 */ /* 0x000fe40000000f00 */
[----:B-1----:R-:W-:-:S08]  /*65e0*/  MOV R86, 0xffffffff ;  /* 0xffffffff00567802 */ /* 0x002fd00000000f00 */
[----:B-----5:R-:W-:Y:S05]  /*65f0*/  WARPSYNC.COLLECTIVE R86, `(.L_x_7330) ;  /* 0x0000000056087348 */ /* 0x020fea0003c00000 */
[----:B------:R0:W1:Y:S02]  /*6600*/  SHFL.DOWN P0, R4, R93, R6, R9 ;  /* 0x080000065d047389 */ /* 0x0000640000000009 */
[----:B01---5:R-:W-:Y:S01]  /*6610*/  ENDCOLLECTIVE ;  /* 0x000000000000791b */ /* 0x023fe20003800000 */
.L_x_7330:
[----:B------:R-:W-:Y:S01]  /*6620*/  HFMA2.MMA R6, -RZ, RZ, 0, 4.76837158203125e-07 ;  /* 0x00000008ff067435 */ /* 0x000fe200000001ff */
[----:B------:R-:W-:-:S04]  /*6630*/  MOV R0, R4 ;  /* 0x0000000400007202 */ /* 0x000fc80000000f00 */
[----:B------:R-:W-:-:S04]  /*6640*/  FMNMX R0, R0, R93, !PT ;  /* 0x0000005d00007209 */ /* 0x000fc80007800000 */
[----:B------:R-:W-:-:S07]  /*6650*/  MOV R93, R0 ;  /* 0x00000000005d7202 */ /* 0x000fce0000000f00 */
[----:B------:R-:W-:Y:S05]  /*6660*/  WARPSYNC.COLLECTIVE R86, `(.L_x_7331) ;  /* 0x0000000056087348 */ /* 0x000fea0003c00000 */
[----:B------:R0:W1:Y:S02]  /*6670*/  SHFL.DOWN P0, R4, R93, R6, R9 ;  /* 0x080000065d047389 */ /* 0x0000640000000009 */
[----:B01----:R-:W-:Y:S01]  /*6680*/  ENDCOLLECTIVE ;  /* 0x000000000000791b */ /* 0x003fe20003800000 */
.L_x_7331:
[----:B------:R-:W-:Y:S01]  /*6690*/  HFMA2.MMA R6, -RZ, RZ, 0, 2.384185791015625e-07 ;  /* 0x00000004ff067435 */ /* 0x000fe200000001ff */
[----:B------:R-:W-:-:S04]  /*66a0*/  MOV R5, R4 ;  /* 0x0000000400057202 */ /* 0x000fc80000000f00 */
[----:B------:R-:W-:-:S04]  /*66b0*/  FMNMX R5, R0, R5, !PT ;  /* 0x0000000500057209 */ /* 0x000fc80007800000 */
[----:B------:R-:W-:-:S07]  /*66c0*/  MOV R93, R5 ;  /* 0x00000005005d7202 */ /* 0x000fce0000000f00 */
[----:B------:R-:W-:Y:S05]  /*66d0*/  WARPSYNC.COLLECTIVE R86, `(.L_x_7332) ;  /* 0x0000000056087348 */ /* 0x000fea0003c00000 */
[----:B------:R0:W1:Y:S02]  /*66e0*/  SHFL.DOWN P0, R4, R93, R6, R9 ;  /* 0x080000065d047389 */ /* 0x0000640000000009 */
[----:B01----:R-:W-:Y:S01]  /*66f0*/  ENDCOLLECTIVE ;  /* 0x000000000000791b */ /* 0x003fe20003800000 */
.L_x_7332:
[----:B------:R-:W-:Y:S01]  /*6700*/  HFMA2.MMA R6, -RZ, RZ, 0, 1.1920928955078125e-07 ;  /* 0x00000002ff067435 */ /* 0x000fe200000001ff */
[----:B------:R-:W-:-:S04]  /*6710*/  MOV R2, R4 ;  /* 0x0000000400027202 */ /* 0x000fc80000000f00 */
[----:B------:R-:W-:-:S04]  /*6720*/  FMNMX R2, R5, R2, !PT ;  /* 0x0000000205027209 */ /* 0x000fc80007800000 */
[----:B------:R-:W-:-:S07]  /*6730*/  MOV R93, R2 ;  /* 0x00000002005d7202 */ /* 0x000fce0000000f00 */
[----:B------:R-:W-:Y:S05]  /*6740*/  WARPSYNC.COLLECTIVE R86, `(.L_x_7333) ;  /* 0x0000000056087348 */ /* 0x000fea0003c00000 */
[----:B------:R0:W1:Y:S02]  /*6750*/  SHFL.DOWN P0, R4, R93, R6, R9 ;  /* 0x080000065d047389 */ /* 0x0000640000000009 */
[----:B01----:R-:W-:Y:S01]  /*6760*/  ENDCOLLECTIVE ;  /* 0x000000000000791b */ /* 0x003fe20003800000 */
.L_x_7333:
[----:B------:R-:W-:Y:S01]  /*6770*/  HFMA2.MMA R6, -RZ, RZ, 0, 5.9604644775390625e-08 ;  /* 0x00000001ff067435 */ /* 0x000fe200000001ff */
[----:B------:R-:W-:-:S04]  /*6780*/  MOV R7, R4 ;  /* 0x0000000400077202 */ /* 0x000fc80000000f00 */
[----:B------:R-:W-:-:S04]  /*6790*/  FMNMX R7, R2, R7, !PT ;  /* 0x0000000702077209 */ /* 0x000fc80007800000 */
[----:B------:R-:W-:-:S07]  /*67a0*/  MOV R93, R7 ;  /* 0x00000007005d7202 */ /* 0x000fce0000000f00 */
[----:B------:R-:W-:Y:S05]  /*67b0*/  WARPSYNC.COLLECTIVE R86, `(.L_x_7334) ;  /* 0x0000000056087348 */ /* 0x000fea0003c00000 */
[----:B------:R0:W1:Y:S02]  /*67c0*/  SHFL.DOWN P0, R4, R93, R6, R9 ;  /* 0x080000065d047389 */ /* 0x0000640000000009 */
[----:B01----:R-:W-:Y:S01]  /*67d0*/  ENDCOLLECTIVE ;  /* 0x000000000000791b */ /* 0x003fe20003800000 */
.L_x_7334:
[----:B------:R-:W-:Y:S05]  /*67e0*/  BRA `(.L_x_7335) ;  /* 0xffffffe800ec7947 */ /* 0x000fea000383ffff */
.L_x_7315:
[----:B------:R-:W-:Y:S01]  /*67f0*/  HFMA2.MMA R6, -RZ, RZ, 0, 1.1920928955078125e-07 ;  /* 0x00000002ff067435 */ /* 0x000fe200000001ff */
[----:B--2---:R-:W-:Y:S02]  /*6800*/  MOV R93, R0 ;  /* 0x00000000005d7202 */ /* 0x004fe40000000f00 */
[----:B------:R-:W-:Y:S02]  /*6810*/  MOV R9, 0x1f ;  /* 0x0000001f00097802 */ /* 0x000fe40000000f00 */
[----:B-1----:R-:W-:-:S07]  /*6820*/  MOV R86, 0xffffffff ;  /* 0xffffffff00567802 */ /* 0x002fce0000000f00 */
[----:B0----5:R-:W-:Y:S05]  /*6830*/  WARPSYNC.COLLECTIVE R86, `(.L_x_7336) ;  /* 0x0000000056087348 */ /* 0x021fea0003c00000 */
[----:B------:R1:W2:Y:S02]  /*6840*/  SHFL.DOWN P0, R4, R93, R6, R9 ;  /* 0x080000065d047389 */ /* 0x0002a40000000009 */
[----:B012--5:R-:W-:Y:S01]  /*6850*/  ENDCOLLECTIVE ;  /* 0x000000000000791b */ /* 0x027fe20003800000 */
.L_x_7336:
[----:B------:R-:W-:Y:S01]  /*6860*/  HFMA2.MMA R6, -RZ, RZ, 0, 5.9604644775390625e-08 ;  /* 0x00000001ff067435 */ /* 0x000fe200000001ff */
[----:B------:R-:W-:-:S04]  /*6870*/  MOV R5, R4 ;  /* 0x0000000400057202 */ /* 0x000fc80000000f00 */
[----:B------:R-:W-:-:S04]  /*6880*/  FMNMX R5, R5, R0, !PT ;  /* 0x0000000005057209 */ /* 0x000fc80007800000 */
[----:B------:R-:W-:-:S07]  /*6890*/  MOV R93, R5 ;  /* 0x00000005005d7202 */ /* 0x000fce0000000f00 */
[----:B------:R-:W-:Y:S05]  /*68a0*/  WARPSYNC.COLLECTIVE R86, `(.L_x_7337) ;  /* 0x0000000056087348 */ /* 0x000fea0003c00000 */
[----:B------:R0:W1:Y:S02]  /*68b0*/  SHFL.DOWN P0, R4, R93, R6, R9 ;  /* 0x080000065d047389 */ /* 0x0000640000000009 */
[----:B01----:R-:W-:Y:S01]  /*68c0*/  ENDCOLLECTIVE ;  /* 0x000000000000791b */ /* 0x003fe20003800000 */
.L_x_7337:
[----:B------:R-:W-:Y:S01]  /*68d0*/  MOV R2, R4 ;  /* 0x0000000400027202 */ /* 0x000fe20000000f00 */
[----:B------:R-:W-:Y:S06]  /*68e0*/  BRA `(.L_x_7338) ;  /* 0xffffffec001c7947 */ /* 0x000fec000383ffff */
        .weak           $__internal_78_$__cuda_sm20_rcp_rn_f32_slowpath
        .type           $__internal_78_$__cuda_sm20_rcp_rn_f32_slowpath,@function
        .size           $__internal_78_$__cuda_sm20_rcp_rn_f32_slowpath,(.L_x_14414 - $__internal_78_$__cuda_sm20_rcp_rn_f32_slowpath)
$__internal_78_$__cuda_sm20_rcp_rn_f32_slowpath:
        /* <DEDUP_REMOVED lines=15> */
.L_x_7340:
        /* <DEDUP_REMOVED lines=33> */
.L_x_7342:
[----:B------:R0:W1:Y:S02]  /*6bf0*/  MUFU.RCP R82, R2 ;  /* 0x0000000200527308 */ /* 0x0000640000001000 */
.L_x_7341:
[----:B------:R-:W-:Y:S05]  /*6c00*/  BSYNC B1 ;  /* 0x0000000000017941 */ /* 0x000fea0003800000 */
.L_x_7339:
[----:B------:R-:W-:Y:S01]  /*6c10*/  HFMA2.MMA R83, -RZ, RZ, 0, 0 ;  /* 0x00000000ff537435 */ /* 0x000fe200000001ff */
[----:B-1----:R-:W-:Y:S02]  /*6c20*/  MOV R0, R82 ;  /* 0x0000005200007202 */ /* 0x002fe40000000f00 */
[----:B------:R-:W-:-:S04]  /*6c30*/  MOV R82, R102 ;  /* 0x0000006600527202 */ /* 0x000fc80000000f00 */
[----:B0-----:R-:W-:Y:S05]  /*6c40*/  RET.REL.NODEC R82 `(_ZN18transformer_engine13normalization19ln_fwd_tuned_kernelINS0_13Kernel_traitsI6__halfS3_S3_fjLj20480ELj2ELj1ELj4ELj16ENS0_18Kernel_traits_baseILj20480ES3_S3_S3_fjLj128EEEEEEEvNS0_19ForwardKernelParamsE) ;  /* 0xffffff9052ec7950 */ /* 0x001fea0003c3ffff */
.L_x_7343:
        /* <DEDUP_REMOVED lines=11> */
.L_x_14414:


//--------------------- .text._ZN18transformer_engine13normalization19ln_fwd_tuned_kernelINS0_13Kernel_traitsIffffjLj20480ELj2ELj1ELj4ELj16ENS0_18Kernel_traits_baseILj20480EffffjLj128EEEEEEEvNS0_19ForwardKernelParamsE --------------------------
	.section	.text._ZN18transformer_engine13normalization19ln_fwd_tuned_kernelINS0_13Kernel_traitsIffffjLj20480ELj2ELj1ELj4ELj16ENS0_18Kernel_traits_baseILj20480EffffjLj128EEEEEEEvNS0_19ForwardKernelParamsE,"ax",@progbits
	.align	128
        .global         _ZN18transformer_engine13normalization19ln_fwd_tuned_kernelINS0_13Kernel_traitsIffffjLj20480ELj2ELj1ELj4ELj16ENS0_18Kernel_traits_baseILj20480EffffjLj128EEEEEEEvNS0_19ForwardKernelParamsE
        .type           _ZN18transformer_engine13normalization19ln_fwd_tuned_kernelINS0_13Kernel_traitsIffffjLj20480ELj2ELj1ELj4ELj16ENS0_18Kernel_traits_baseILj20480EffffjLj128EEEEEEEvNS0_19ForwardKernelParamsE,@function
        .size           _ZN18transformer_engine13normalization19ln_fwd_tuned_kernelINS0_13Kernel_traitsIffffjLj20480ELj2ELj1ELj4ELj16ENS0_18Kernel_traits_baseILj20480EffffjLj128EEEEEEEvNS0_19ForwardKernelParamsE,(.L_x_14415 - _ZN18transformer_engine13normalization19ln_fwd_tuned_kernelINS0_13Kernel_traitsIffffjLj20480ELj2ELj1ELj4ELj16ENS0_18Kernel_traits_baseILj20480EffffjLj128EEEEEEEvNS0_19ForwardKernelParamsE)
        .other          _ZN18transformer_engine13normalization19ln_fwd_tuned_kernelINS0_13Kernel_traitsIffffjLj20480ELj2ELj1ELj4ELj16ENS0_18Kernel_traits_baseILj20480EffffjLj128EEEEEEEvNS0_19ForwardKernelParamsE,@"STO_CUDA_ENTRY STV_DEFAULT"
_ZN18transformer_engine13normalization19ln_fwd_tuned_kernelINS0_13Kernel_traitsIffffjLj20480ELj2ELj1ELj4ELj16ENS0_18Kernel_traits_baseILj20480EffffjLj128EEEEEEEvNS0_19ForwardKernelParamsE:
.text._ZN18transformer_engine13normalization19ln_fwd_tuned_kernelINS0_13Kernel_traitsIffffjLj20480ELj2ELj1ELj4ELj16ENS0_18Kernel_traits_baseILj20480EffffjLj128EEEEEEEvNS0_19ForwardKernelParamsE:
        /* <DEDUP_REMOVED lines=22> */
[----:B------:R-:W-:-:S03]  /*0160*/  ISETP.GE.AND P0, PT, R8, UR4, PT ;  /* 0x0000000408007c0c */ /* 0x000fc6000bf06270 */
[----:B---3--:R-:W-:Y:S01]  /*0170*/  IMAD.WIDE.U32 R6, R9, 0x10, R6 ;  /* 0x0000001009067825 */ /* 0x008fe200078e0006 */
[----:B----4-:R-:W-:-:S03]  /*0180*/  @P1 R2UR UR6, R2 ;  /* 0x00000000020612ca */ /* 0x010fc600000e0000 */
[----:B--2---:R-:W-:Y:S01]  /*0190*/  IMAD.WIDE.U32 R2, R9, 0x10, R4 ;  /* 0x0000001009027825 */ /* 0x004fe200078e0004 */
[----:B------:R-:W-:-:S05]  /*01a0*/  HFMA2.MMA R5, -RZ, RZ, 0, 0 ;  /* 0x00000000ff057435 */ /* 0x000fca00000001ff */
[----:B------:R-:W-:Y:S06]  /*01b0*/  @P0 BRA `(.L_x_7344) ;  /* 0x0000004c004c0947 */ /* 0x000fec0003800000 */
        /* <DEDUP_REMOVED lines=51> */
.L_x_7357:
[----:B0-----:R-:W0:Y:S01]  /*04f0*/  S2R R0, SR_TID.X ;  /* 0x0000000000007919 */ /* 0x001e220000002100 */
[----:B------:R-:W1:Y:S01]  /*0500*/  LDC.64 R8, c[0x0][0x220] ;  /* 0x00008800ff087b82 */ /* 0x000e620000000a00 */
[----:B------:R-:W-:Y:S01]  /*0510*/  USHF.L.U32 UR4, UR5, 0x7, URZ ;  /* 0x0000000705047899 */ /* 0x000fe2000800063f */
[----:B------:R-:W-:Y:S01]  /*0520*/  IMAD R2, R4, 0x1400, RZ ;  /* 0x0000140004027824 */ /* 0x000fe200078e02ff */
[----:B------:R-:W2:Y:S01]  /*0530*/  S2R R242, SR_TID.X ;  /* 0x0000000000f27919 */ /* 0x000ea20000002100 */
[----:B0-----:R-:W-:-:S03]  /*0540*/  LOP3.LUT R241, R0, 0x1f, RZ, 0xc0, !PT ;  /* 0x0000001f00f17812 */ /* 0x001fc600078ec0ff */
[----:B------:R-:W-:-:S04]  /*0550*/  MOV R0, UR4 ;  /* 0x0000000400007c02 */ /* 0x000fc80008000f00 */
        /* <DEDUP_REMOVED lines=12> */
[--C-:B------:R-:W-:Y:S01]  /*0620*/  IMAD.WIDE.U32 R72, R6, 0x10, R8.reuse ;  /* 0x0000001006487825 */ /* 0x100fe200078e0008 */
[----:B------:R-:W-:Y:S02]  /*0630*/  IADD3 R0, R2, 0x400, RZ ;  /* 0x0000040002007810 */ /* 0x000fe40007ffe0ff */
[----:B------:R-:W-:Y:S04]  /*0640*/  STL [R1+0x14], R6 ;  /* 0x0000140601007387 */ /* 0x000fe80000100800 */
        /* <DEDUP_REMOVED lines=35> */
[C---:B0-----:R-:W-:Y:S02]  /*0880*/  IADD3 R0, R2.reuse, 0xe00, RZ ;  /* 0x00000e0002007810 */ /* 0x041fe40007ffe0ff */
[----:B------:R-:W-:-:S03]  /*0890*/  IADD3 R11, R2, 0xf00, RZ ;  /* 0x00000f00020b7810 */ /* 0x000fc60007ffe0ff */
[----:B------:R0:W-:Y:S01]  /*08a0*/  STL [R1+0x1c], R0 ;  /* 0x00001c0001007387 */ /* 0x0001e20000100800 */
[----:B-1----:R-:W-:-:S03]  /*08b0*/  IMAD.WIDE.U32 R6, R0, 0x10, R8 ;  /* 0x0000001000067825 */ /* 0x002fc600078e0008 */
[----:B------:R-:W4:Y:S04]  /*08c0*/  LDL R236, [R1+0x20] ;  /* 0x0000200001ec7983 */ /* 0x000f280000100800 */
        /* <DEDUP_REMOVED lines=282> */
.L_x_7376:
        /* <DEDUP_REMOVED lines=35> */
[----:B--2--5:R-:W-:Y:S05]  /*1ca0*/  CALL.REL.NOINC `($__internal_79_$__cuda_sm20_rcp_rn_f32_slowpath) ;  /* 0x0000004800687944 */ /* 0x024fea0003c00000 */
[----:B------:R-:W-:Y:S05]  /*1cb0*/  BRA `(.L_x_7348) ;  /* 0x0000000000107947 */ /* 0x000fea0003800000 */
.L_x_7347:
[----:B-1----:R-:W0:Y:S02]  /*1cc0*/  MUFU.RCP R0, R6 ;  /* 0x0000000600007308 */ /* 0x002e240000001000 */
[----:B0-----:R-:W-:-:S04]  /*1cd0*/  FFMA R7, R6, R0, -1 ;  /* 0xbf80000006077423 */ /* 0x001fc80000000000 */
[----:B------:R-:W-:-:S04]  /*1ce0*/  FADD.FTZ R7, -R7, -RZ ;  /* 0x800000ff07077221 */ /* 0x000fc80000010100 */
[----:B------:R-:W-:-:S07]  /*1cf0*/  FFMA R0, R0, R7, R0 ;  /* 0x0000000700007223 */ /* 0x000fce0000000000 */
.L_x_7348:
[----:B------:R-:W-:Y:S05]  /*1d00*/  BSYNC B0 ;  /* 0x0000000000007941 */ /* 0x000fea0003800000 */
.L_x_7346:
[----:B------:R-:W3:Y:S01]  /*1d10*/  LDL.LU R7, [R1+0x18] ;  /* 0x0000180001077983 */ /* 0x000ee20000300800 */
[----:B------:R-:W-:Y:S01]  /*1d20*/  BSSY B0, `(.L_x_7349) ;  /* 0x000001a000007945 */ /* 0x000fe20003800000 */
[----:B---3--:R-:W-:Y:S01]  /*1d30*/  FADD R239, R7, R241 ;  /* 0x000000f107ef7221 */ /* 0x008fe20000000000 */
[----:B--2---:R-:W-:Y:S01]  /*1d40*/  FADD R7, -R236, R240 ;  /* 0x000000f0ec077221 */ /* 0x004fe20000000100 */
[----:B------:R-:W-:-:S03]  /*1d50*/  FMUL R236, R237, R236 ;  /* 0x000000ecedec7220 */ /* 0x000fc60000400000 */
[----:B------:R-:W-:-:S04]  /*1d60*/  FMUL R7, R7, R7 ;  /* 0x0000000707077220 */ /* 0x000fc80000400000 */
[----:B------:R-:W-:-:S04]  /*1d70*/  FMUL R7, R7, R238 ;  /* 0x000000ee07077220 */ /* 0x000fc80000400000 */
[----:B------:R-:W-:Y:S01]  /*1d80*/  FMUL R7, R237, R7 ;  /* 0x00000007ed077220 */ /* 0x000fe20000400000 */
[----:B------:R-:W-:Y:S02]  /*1d90*/  FFMA R237, R238, R240, R236 ;  /* 0x000000f0eeed7223 */ /* 0x000fe400000000ec */
[----:B------:R-:W0:Y:S01]  /*1da0*/  SHFL.DOWN PT, R236, R6, 0x1, 0x1f ;  /* 0x08201f0006ec7f89 */ /* 0x000e2200000e0000 */
[-C--:B------:R-:W-:Y:S01]  /*1db0*/  FFMA R7, R7, R0.reuse, R239 ;  /* 0x0000000007077223 */ /* 0x080fe200000000ef */
[----:B------:R-:W-:-:S04]  /*1dc0*/  FMUL R237, R237, R0 ;  /* 0x00000000eded7220 */ /* 0x000fc80000400000 */
        /* <DEDUP_REMOVED lines=9> */
[----:B-----5:R-:W-:Y:S05]  /*1e60*/  CALL.REL.NOINC `($__internal_79_$__cuda_sm20_rcp_rn_f32_slowpath) ;  /* 0x0000004400f87944 */ /* 0x020fea0003c00000 */
[----:B------:R-:W-:Y:S05]  /*1e70*/  BRA `(.L_x_7351) ;  /* 0x0000000000107947 */ /* 0x000fea0003800000 */
.L_x_7350:
[----:B------:R-:W0:Y:S02]  /*1e80*/  MUFU.RCP R0, R239 ;  /* 0x000000ef00007308 */ /* 0x000e240000001000 */
[----:B0-----:R-:W-:-:S04]  /*1e90*/  FFMA R239, R239, R0, -1 ;  /* 0xbf800000efef7423 */ /* 0x001fc80000000000 */
[----:B------:R-:W-:-:S04]  /*1ea0*/  FADD.FTZ R239, -R239, -RZ ;  /* 0x800000ffefef7221 */ /* 0x000fc80000010100 */
[----:B------:R-:W-:-:S07]  /*1eb0*/  FFMA R0, R0, R239, R0 ;  /* 0x000000ef00007223 */ /* 0x000fce0000000000 */
.L_x_7351:
[----:B------:R-:W-:Y:S05]  /*1ec0*/  BSYNC B0 ;  /* 0x0000000000007941 */ /* 0x000fea0003800000 */
.L_x_7349:
        /* <DEDUP_REMOVED lines=51> */
.L_x_7353:
[----:B------:R-:W2:Y:S04]  /*2200*/  LDG.E.STRONG.GPU R238, desc[UR8][R6.64] ;  /* 0x0000000806ee7981 */ /* 0x000ea8000c1ef900 */
[----:B--2---:R-:W-:Y:S01]  /*2210*/  CCTL.IVALL ;  /* 0x00000000ff00798f */ /* 0x004fe20002000000 */
[----:B------:R-:W-:Y:S05]  /*2220*/  YIELD ;  /* 0x0000000000007946 */ /* 0x000fea0003800000 */
[----:B------:R-:W-:-:S13]  /*2230*/  ISETP.NE.AND P0, PT, R238, R0, PT ;  /* 0x00000000ee00720c */ /* 0x000fda0003f05270 */
[----:B------:R-:W-:Y:S05]  /*2240*/  @P0 BRA `(.L_x_7353) ;  /* 0xfffffffc00ec0947 */ /* 0x000fea000383ffff */
.L_x_7352:
        /* <DEDUP_REMOVED lines=23> */
[----:B012--5:R-:W-:Y:S05]  /*23c0*/  CALL.REL.NOINC `($__internal_79_$__cuda_sm20_rcp_rn_f32_slowpath) ;  /* 0x0000004000a07944 */ /* 0x027fea0003c00000 */
[----:B------:R-:W-:Y:S01]  /*23d0*/  MOV R239, R0 ;  /* 0x0000000000ef7202 */ /* 0x000fe20000000f00 */
[----:B------:R-:W-:Y:S06]  /*23e0*/  BRA `(.L_x_7356) ;  /* 0x0000000000107947 */ /* 0x000fec0003800000 */
.L_x_7355:
[----:B------:R-:W3:Y:S02]  /*23f0*/  MUFU.RCP R0, R239 ;  /* 0x000000ef00007308 */ /* 0x000ee40000001000 */
[----:B---3--:R-:W-:-:S04]  /*2400*/  FFMA R239, R239, R0, -1 ;  /* 0xbf800000efef7423 */ /* 0x008fc80000000000 */
[----:B------:R-:W-:-:S04]  /*2410*/  FADD.FTZ R239, -R239, -RZ ;  /* 0x800000ffefef7221 */ /* 0x000fc80000010100 */
[----:B------:R-:W-:-:S07]  /*2420*/  FFMA R239, R0, R239, R0 ;  /* 0x000000ef00ef7223 */ /* 0x000fce0000000000 */
.L_x_7356:
[----:B------:R-:W-:Y:S05]  /*2430*/  BSYNC B0 ;  /* 0x0000000000007941 */ /* 0x000fea0003800000 */
.L_x_7354:
[----:B------:R-:W3:Y:S04]  /*2440*/  LDL R243, [R1+0x4c] ;  /* 0x00004c0001f37983 */ /* 0x000ee80000100800 */
[----:B------:R-:W4:Y:S04]  /*2450*/  LDL R245, [R1+0x48] ;  /* 0x0000480001f57983 */ /* 0x000f280000100800 */
[----:B------:R-:W4:Y:S04]  /*2460*/  LDL R242, [R1+0x50] ;  /* 0x0000500001f27983 */ /* 0x000f280000100800 */
[----:B------:R-:W4:Y:S01]  /*2470*/  LDL R244, [R1+0x54] ;  /* 0x0000540001f47983 */ /* 0x000f220000100800 */
[----:B--2---:R-:W-:Y:S01]  /*2480*/  FADD R0, R240, R7 ;  /* 0x00000007f0007221 */ /* 0x004fe20000000000 */
[----:B01----:R-:W-:Y:S01]  /*2490*/  FADD R7, -R238, R6 ;  /* 0x00000006ee077221 */ /* 0x003fe20000000100 */
[----:B------:R-:W-:Y:S01]  /*24a0*/  ULDC.U8 UR11, c[0x0][0x250] ;  /* 0x00009400000b7ab9 */ /* 0x000fe20000000000 */
[----:B------:R-:W2:Y:S01]  /*24b0*/  LDL R241, [R1+0x40] ;  /* 0x0000400001f17983 */ /* 0x000ea20000100800 */
[----:B------:R-:W-:Y:S01]  /*24c0*/  ULDC.64 UR12, c[0x0][0x288] ;  /* 0x0000a200000c7ab9 */ /* 0x000fe20000000a00 */
[----:B------:R-:W-:-:S02]  /*24d0*/  FMUL R7, R7, R7 ;  /* 0x0000000707077220 */ /* 0x000fc40000400000 */
[----:B------:R-:W2:Y:S02]  /*24e0*/  LDL R240, [R1+0x44] ;  /* 0x0000440001f07983 */ /* 0x000ea40000100800 */
[----:B------:R-:W-:-:S04]  /*24f0*/  FMUL R7, R7, R236 ;  /* 0x000000ec07077220 */ /* 0x000fc80000400000 */
[----:B------:R-:W-:-:S04]  /*2500*/  FMUL R7, R237, R7 ;  /* 0x00000007ed077220 */ /* 0x000fc80000400000 */
[----:B------:R-:W-:Y:S01]  /*2510*/  FFMA R0, R7, R239, R0 ;  /* 0x000000ef07007223 */ /* 0x000fe20000000000 */
[----:B------:R-:W-:Y:S01]  /*2520*/  FMUL R7, R237, R238 ;  /* 0x000000eeed077220 */ /* 0x000fe20000400000 */
[----:B------:R-:W-:Y:S01]  /*2530*/  ISETP.NE.AND P2, PT, RZ, UR11, PT ;  /* 0x0000000bff007c0c */ /* 0x000fe2000bf45270 */
[----:B------:R-:W-:Y:S01]  /*2540*/  ULDC.U8 UR11, c[0x0][0x294] ;  /* 0x0000a500000b7ab9 */ /* 0x000fe20000000000 */
[----:B------:R-:W2:Y:S01]  /*2550*/  LDL R237, [R1+0x30] ;  /* 0x0000300001ed7983 */ /* 0x000ea20000100800 */
[----:B------:R-:W-:-:S03]  /*2560*/  FFMA R7, R236, R6, R7 ;  /* 0x00000006ec077223 */ /* 0x000fc60000000007 */
[----:B------:R-:W-:Y:S01]  /*2570*/  SHFL.IDX PT, R0, R0, RZ, 0x1f ;  /* 0x00001fff00007589 */ /* 0x000fe200000e0000 */
[----:B------:R-:W-:Y:S01]  /*2580*/  FMUL R7, R7, R239 ;  /* 0x000000ef07077220 */ /* 0x000fe20000400000 */
[----:B------:R-:W-:Y:S02]  /*2590*/  ISETP.NE.AND P1, PT, RZ, UR11, PT ;  /* 0x0000000bff007c0c */ /* 0x000fe4000bf25270 */
[----:B------:R-:W2:Y:S04]  /*25a0*/  LDL R239, [R1+0x28] ;  /* 0x0000280001ef7983 */ /* 0x000ea80000100800 */
[----:B------:R0:W1:Y:S04]  /*25b0*/  SHFL.IDX PT, R236, R7, RZ, 0x1f ;  /* 0x00001fff07ec7589 */ /* 0x00006800000e0000 */
[----:B------:R-:W2:Y:S01]  /*25c0*/  LDL R238, [R1+0x2c] ;  /* 0x00002c0001ee7983 */ /* 0x000ea20000100800 */
[----:B0-----:R-:W0:Y:S01]  /*25d0*/  @!P3 LDC.64 R6, c[0x0][0x228] ;  /* 0x00008a00ff06bb82 */ /* 0x001e220000000a00 */
[----:B-1----:R-:W-:Y:S01]  /*25e0*/  R2UR UR14, R236 ;  /* 0x00000000ec0e72ca */ /* 0x002fe200000e0000 */
[----:B0-----:R-:W-:-:S12]  /*25f0*/  @!P3 IMAD.WIDE R6, R4, 0x4, R6 ;  /* 0x000000040406b825 */ /* 0x001fd800078e0206 */
[----:B------:R-:W-:-:S05]  /*2600*/  MOV R236, UR14 ;  /* 0x0000000e00ec7c02 */ /* 0x000fca0008000f00 */
[----:B------:R0:W-:Y:S02]  /*2610*/  @!P3 STG.E desc[UR8][R6.64], R236 ;  /* 0x000000ec0600b986 */ /* 0x0001e4000c101908 */
[----:B0-----:R-:W0:Y:S02]  /*2620*/  LDC R6, c[0x0][0x268] ;  /* 0x00009a00ff067b82 */ /* 0x001e240000000800 */
[----:B0-----:R-:W-:-:S06]  /*2630*/  FFMA R0, R0, 4.8828125727595761418e-05, R6 ;  /* 0x384ccccd00007823 */ /* 0x001fcc0000000006 */
[----:B------:R-:W0:Y:S01]  /*2640*/  @!P3 LDC.64 R6, c[0x0][0x230] ;  /* 0x00008c00ff06bb82 */ /* 0x000e220000000a00 */
[----:B------:R-:W-:-:S13]  /*2650*/  FSETP.GEU.AND P0, PT, |R0|, 1.175494350822287508e-38, PT ;  /* 0x008000000000780b */ /* 0x000fda0003f0e200 */
[----:B------:R-:W-:-:S06]  /*2660*/  @!P0 FMUL R0, R0, 16777216 ;  /* 0x4b80000000008820 */ /* 0x000fcc0000400000 */
[----:B------:R-:W1:Y:S02]  /*2670*/  MUFU.RSQ R0, R0 ;  /* 0x0000000000007308 */ /* 0x000e640000001400 */
[----:B-1----:R-:W-:-:S13]  /*2680*/  R2UR UR4, R0 ;  /* 0x00000000000472ca */ /* 0x002fda00000e0000 */
[----:B------:R-:W-:-:S05]  /*2690*/  MOV R0, UR4 ;  /* 0x0000000400007c02 */ /* 0x000fca0008000f00 */
[----:B------:R-:W-:-:S05]  /*26a0*/  @!P0 FMUL R0, R0, 4096 ;  /* 0x4580000000008820 */ /* 0x000fca0000400000 */
[----:B------:R-:W-:Y:S01]  /*26b0*/  @!P0 R2UR UR4, R0 ;  /* 0x00000000000482ca */ /* 0x000fe200000e0000 */
[----:B0-----:R-:W-:-:S04]  /*26c0*/  @!P3 IMAD.WIDE R6, R4, 0x4, R6 ;  /* 0x000000040406b825 */ /* 0x001fc800078e0206 */
[----:B-----5:R-:W-:Y:S01]  /*26d0*/  FADD R236, R233, 1 ;  /* 0x3f800000e9ec7421 */ /* 0x020fe20000000000 */
[----:B------:R-:W-:-:S07]  /*26e0*/  FADD R85, R85, -UR14 ;  /* 0x8000000e55557e21 */ /* 0x000fce0008000000 */
[----:B------:R-:W-:-:S05]  /*26f0*/  MOV R0, UR4 ;  /* 0x0000000400007c02 */ /* 0x000fca0008000f00 */
[----:B------:R0:W-:Y:S01]  /*2700*/  @!P3 STG.E desc[UR8][R6.64], R0 ;  /* 0x000000000600b986 */ /* 0x0001e2000c101908 */
[----:B------:R-:W-:Y:S01]  /*2710*/  FMUL R85, R85, UR4 ;  /* 0x0000000455557c20 */ /* 0x000fe20008400000 */
[----:B0-----:R-:W-:Y:S01]  /*2720*/  FADD R0, R232, 1 ;  /* 0x3f800000e8007421 */ /* 0x001fe20000000000 */
[----:B------:R-:W-:-:S04]  /*2730*/  FADD R6, R84, -UR14 ;  /* 0x8000000e54067e21 */ /* 0x000fc80008000000 */
[----:B------:R-:W-:Y:S02]  /*2740*/  FSEL R7, R232, R0, !P2 ;  /* 0x00000000e8077208 */ /* 0x000fe40005000000 */
[----:B------:R-:W-:Y:S01]  /*2750*/  FSEL R0, R233, R236, !P2 ;  /* 0x000000ece9007208 */ /* 0x000fe20005000000 */
[----:B------:R-:W-:Y:S01]  /*2760*/  FMUL R6, R6, UR4 ;  /* 0x0000000406067c20 */ /* 0x000fe20008400000 */
[----:B------:R-:W-:Y:S01]  /*2770*/  ISETP.NE.U32.AND P0, PT, RZ, UR12, PT ;  /* 0x0000000cff007c0c */ /* 0x000fe2000bf05070 */
[----:B------:R-:W2:Y:S02]  /*2780*/  LDL R236, [R1+0x34] ;  /* 0x0000340001ec7983 */ /* 0x000ea40000100800 */
[----:B---3--:R-:W-:Y:S01]  /*2790*/  FFMA R85, R85, R0, R243 ;  /* 0x0000000055557223 */ /* 0x008fe200000000f3 */
[----:B------:R-:W-:Y:S01]  /*27a0*/  FADD R0, R234, 1 ;  /* 0x3f800000ea007421 */ /* 0x000fe20000000000 */
[----:B----4-:R-:W-:Y:S01]  /*27b0*/  FFMA R84, R6, R7, R245 ;  /* 0x0000000706547223 */ /* 0x010fe200000000f5 */
[----:B------:R-:W-:-:S03]  /*27c0*/  FADD R6, R86, -UR14 ;  /* 0x8000000e56067e21 */ /* 0x000fc60008000000 */
[----:B------:R-:W-:Y:S01]  /*27d0*/  FSEL R0, R234, R0, !P2 ;  /* 0x00000000ea007208 */ /* 0x000fe20005000000 */
[----:B------:R-:W3:Y:S01]  /*27e0*/  LDL R245, [R1+0x38] ;  /* 0x0000380001f57983 */ /* 0x000ee20000100800 */
[----:B------:R-:W-:-:S04]  /*27f0*/  FMUL R6, R6, UR4 ;  /* 0x0000000406067c20 */ /* 0x000fc80008400000 */
[----:B------:R-:W-:Y:S01]  /*2800*/  FFMA R86, R6, R0, R242 ;  /* 0x0000000006567223 */ /* 0x000fe200000000f2 */
[----:B------:R-:W-:Y:S01]  /*2810*/  FADD R0, R235, 1 ;  /* 0x3f800000eb007421 */ /* 0x000fe20000000000 */
[----:B------:R-:W-:Y:S01]  /*2820*/  FADD R6, R87, -UR14 ;  /* 0x8000000e57067e21 */ /* 0x000fe20008000000 */
[----:B------:R-:W0:Y:S03]  /*2830*/  LDC.64 R242, c[0x0][0x258] ;  /* 0x00009600fff27b82 */ /* 0x000e260000000a00 */
[----:B------:R-:W-:Y:S01]  /*2840*/  FSEL R0, R235, R0, !P2 ;  /* 0x00000000eb007208 */ /* 0x000fe20005000000 */
[----:B------:R-:W-:-:S04]  /*2850*/  FMUL R6, R6, UR4 ;  /* 0x0000000406067c20 */ /* 0x000fc80008400000 */
[----:B------:R-:W-:Y:S02]  /*2860*/  FFMA R87, R6, R0, R244 ;  /* 0x0000000006577223 */ /* 0x000fe400000000f4 */
[----:B------:R-:W4:Y:S01]  /*2870*/  LDL R244, [R1+0x3c] ;  /* 0x00003c0001f47983 */ /* 0x000f220000100800 */
[----:B------:R-:W-:Y:S01]  /*2880*/  ISETP.NE.AND.EX P0, PT, RZ, UR13, PT, P0 ;  /* 0x0000000dff007c0c */ /* 0x000fe2000bf05300 */
[----:B------:R-:W-:-:S12]  /*2890*/  FADD R0, R228, 1 ;  /* 0x3f800000e4007421 */ /* 0x000fd80000000000 */
[----:B------:R-:W-:Y:S01]  /*28a0*/  @P0 FMNMX R5, R5, |R84|, !PT ;  /* 0x4000005405050209 */ /* 0x000fe20007800000 */
[----:B0-----:R-:W-:-:S03]  /*28b0*/  IMAD.WIDE.U32 R6, R2, 0x10, R242 ;  /* 0x0000001002067825 */ /* 0x001fc600078e00f2 */
[----:B------:R-:W-:Y:S01]  /*28c0*/  @P0 FMNMX R5, R5, |R85|, !PT ;  /* 0x4000005505050209 */ /* 0x000fe20007800000 */
[----:B------:R-:W-:-:S03]  /*28d0*/  FADD R2, R80, -UR14 ;  /* 0x8000000e50027e21 */ /* 0x000fc60008000000 */
[----:B------:R-:W-:Y:S01]  /*28e0*/  @P0 FMNMX R5, R5, |R86|, !PT ;  /* 0x4000005605050209 */ /* 0x000fe20007800000 */
[----:B------:R-:W-:Y:S01]  /*28f0*/  FMUL R2, R2, UR4 ;  /* 0x0000000402027c20 */ /* 0x000fe20008400000 */
[----:B------:R-:W-:Y:S01]  /*2900*/  FSEL R0, R228, R0, !P2 ;  /* 0x00000000e4007208 */ /* 0x000fe20005000000 */
[----:B------:R-:W-:Y:S01]  /*2910*/  @P1 FMUL R84, R84, UR6 ;  /* 0x0000000654541c20 */ /* 0x000fe20008400000 */
[----:B------:R-:W-:Y:S01]  /*2920*/  @P0 FMNMX R5, R5, |R87|, !PT ;  /* 0x4000005705050209 */ /* 0x000fe20007800000 */
[----:B------:R-:W-:Y:S01]  /*2930*/  @P1 FMUL R85, R85, UR6 ;  /* 0x0000000655551c20 */ /* 0x000fe20008400000 */
[----:B------:R-:W-:Y:S01]  /*2940*/  @P1 FMUL R86, R86, UR6 ;  /* 0x0000000656561c20 */ /* 0x000fe20008400000 */
[----:B------:R-:W-:-:S05]  /*2950*/  @P1 FMUL R87, R87, UR6 ;  /* 0x0000000657571c20 */ /* 0x000fca0008400000 */
[----:B------:R0:W-:Y:S02]  /*2960*/  STG.E.128 desc[UR8][R6.64], R84 ;  /* 0x0000005406007986 */ /* 0x0001e4000c101d08 */
[----:B0-----:R-:W-:Y:S01]  /*2970*/  FADD R7, R82, -UR14 ;  /* 0x8000000e52077e21 */ /* 0x001fe20008000000 */
[----:B------:R-:W-:-:S03]  /*2980*/  FADD R6, R81, -UR14 ;  /* 0x8000000e51067e21 */ /* 0x000fc60008000000 */
[----:B------:R-:W-:Y:S01]  /*2990*/  FMUL R7, R7, UR4 ;  /* 0x0000000407077c20 */ /* 0x000fe20008400000 */
[----:B------:R-:W-:Y:S01]  /*29a0*/  FMUL R6, R6, UR4 ;  /* 0x0000000406067c20 */ /* 0x000fe20008400000 */
[----:B---3--:R-:W-:Y:S01]  /*29b0*/  FFMA R80, R2, R0, R245 ;  /* 0x0000000002507223 */ /* 0x008fe200000000f5 */
[----:B------:R-:W-:Y:S01]  /*29c0*/  FADD R0, R230, 1 ;  /* 0x3f800000e6007421 */ /* 0x000fe20000000000 */
[----:B------:R-:W-:-:S04]  /*29d0*/  FADD R2, R229, 1 ;  /* 0x3f800000e5027421 */ /* 0x000fc80000000000 */
[----:B------:R-:W-:Y:S02]  /*29e0*/  FSEL R0, R230, R0, !P2 ;  /* 0x00000000e6007208 */ /* 0x000fe40005000000 */
[----:B------:R-:W-:-:S03]  /*29f0*/  FSEL R2, R229, R2, !P2 ;  /* 0x00000002e5027208 */ /* 0x000fc60005000000 */
[----:B--2---:R-:W-:Y:S01]  /*2a00*/  FFMA R82, R7, R0, R241 ;  /* 0x0000000007527223 */ /* 0x004fe200000000f1 */
[----:B------:R-:W-:Y:S01]  /*2a10*/  FADD R0, R231, 1 ;  /* 0x3f800000e7007421 */ /* 0x000fe20000000000 */
[----:B------:R-:W-:Y:S01]  /*2a20*/  @P0 FMNMX R5, R5, |R80|, !PT ;  /* 0x4000005005050209 */ /* 0x000fe20007800000 */
[----:B----4-:R-:W-:Y:S01]  /*2a30*/  FFMA R81, R6, R2, R244 ;  /* 0x0000000206517223 */ /* 0x010fe200000000f4 */
[----:B------:R-:W-:Y:S02]  /*2a40*/  FADD R2, R83, -UR14 ;  /* 0x8000000e53027e21 */ /* 0x000fe40008000000 */
[----:B------:R-:W-:Y:S02]  /*2a50*/  FSEL R0, R231, R0, !P2 ;  /* 0x00000000e7007208 */ /* 0x000fe40005000000 */
[----:B------:R-:W-:Y:S01]  /*2a60*/  FMUL R2, R2, UR4 ;  /* 0x0000000402027c20 */ /* 0x000fe20008400000 */
[----:B------:R-:W-:-:S03]  /*2a70*/  @P0 FMNMX R5, R5, |R81|, !PT ;  /* 0x4000005105050209 */ /* 0x000fc60007800000 */
[----:B------:R-:W-:Y:S01]  /*2a80*/  FFMA R83, R2, R0, R240 ;  /* 0x0000000002537223 */ /* 0x000fe200000000f0 */
[----:B------:R-:W-:Y:S01]  /*2a90*/  @P0 FMNMX R5, R5, |R82|, !PT ;  /* 0x4000005205050209 */ /* 0x000fe20007800000 */
[----:B------:R-:W-:Y:S01]  /*2aa0*/  @P1 FMUL R80, R80, UR6 ;  /* 0x0000000650501c20 */ /* 0x000fe20008400000 */
[----:B------:R-:W-:Y:S01]  /*2ab0*/  @P1 FMUL R81, R81, UR6 ;  /* 0x0000000651511c20 */ /* 0x000fe20008400000 */
[----:B------:R-:W-:Y:S01]  /*2ac0*/  @P1 FMUL R82, R82, UR6 ;  /* 0x0000000652521c20 */ /* 0x000fe20008400000 */
[----:B------:R-:W-:Y:S01]  /*2ad0*/  @P0 FMNMX R5, R5, |R83|, !PT ;  /* 0x4000005305050209 */ /* 0x000fe20007800000 */
[----:B------:R-:W-:Y:S01]  /*2ae0*/  @P1 FMUL R83, R83, UR6 ;  /* 0x0000000653531c20 */ /* 0x000fe20008400000 */
[----:B------:R-:W-:-:S05]  /*2af0*/  IMAD.WIDE.U32 R6, R250, 0x10, R242 ;  /* 0x00000010fa067825 */ /* 0x000fca00078e00f2 */
[----:B------:R0:W-:Y:S04]  /*2b00*/  STG.E.128 desc[UR8][R6.64], R80 ;  /* 0x0000005006007986 */ /* 0x0001e8000c101d08 */
[----:B0-----:R-:W2:Y:S01]  /*2b10*/  LDL.LU R80, [R1+0x14] ;  /* 0x0000140001507983 */ /* 0x001ea20000300800 */
[----:B------:R-:W-:-:S03]  /*2b20*/  IMAD.WIDE.U32 R6, R252, 0x10, R242 ;  /* 0x00000010fc067825 */ /* 0x000fc600078e00f2 */
[----:B------:R-:W3:Y:S04]  /*2b30*/  LDL.LU R252, [R1+0x10] ;  /* 0x0000100001fc7983 */ /* 0x000ee80000300800 */
[----:B------:R-:W4:Y:S04]  /*2b40*/  LDL.LU R250, [R1+0xc] ;  /* 0x00000c0001fa7983 */ /* 0x000f280000300800 */
[----:B------:R-:W3:Y:S01]  /*2b50*/  LDL.LU R245, [R1+0x8] ;  /* 0x0000080001f57983 */ /* 0x000ee20000300800 */
[----:B------:R-:W-:Y:S01]  /*2b60*/  FADD R0, R224, 1 ;  /* 0x3f800000e0007421 */ /* 0x000fe20000000000 */
[----:B------:R-:W-:-:S04]  /*2b70*/  FADD R76, R76, -UR14 ;  /* 0x8000000e4c4c7e21 */ /* 0x000fc80008000000 */
[----:B------:R-:W-:Y:S01]  /*2b80*/  FSEL R0, R224, R0, !P2 ;  /* 0x00000000e0007208 */ /* 0x000fe20005000000 */
[----:B------:R-:W-:Y:S01]  /*2b90*/  FMUL R76, R76, UR4 ;  /* 0x000000044c4c7c20 */ /* 0x000fe20008400000 */
[----:B------:R-:W-:-:S03]  /*2ba0*/  FADD R78, R78, -UR14 ;  /* 0x8000000e4e4e7e21 */ /* 0x000fc60008000000 */
[----:B------:R-:W-:Y:S01]  /*2bb0*/  FFMA R76, R76, R0, R239 ;  /* 0x000000004c4c7223 */ /* 0x000fe200000000ef */
        /* <DEDUP_REMOVED lines=8> */
[----:B------:R-:W-:Y:S01]  /*2c40*/  FMUL R79, R79, UR4 ;  /* 0x000000044f4f7c20 */ /* 0x000fe20008400000 */
[----:B------:R-:W-:Y:S02]  /*2c50*/  FADD R81, R220, 1 ;  /* 0x3f800000dc517421 */ /* 0x000fe40000000000 */
[----:B------:R-:W-:Y:S01]  /*2c60*/  FSEL R0, R227, R0, !P2 ;  /* 0x00000000e3007208 */ /* 0x000fe20005000000 */
[----:B------:R-:W-:Y:S01]  /*2c70*/  FMUL R77, R77, UR4 ;  /* 0x000000044d4d7c20 */ /* 0x000fe20008400000 */
[----:B------:R-:W-:Y:S01]  /*2c80*/  FSEL R2, R225, R2, !P2 ;  /* 0x00000002e1027208 */ /* 0x000fe20005000000 */
[----:B------:R-:W-:Y:S02]  /*2c90*/  FADD R72, R72, -UR14 ;  /* 0x8000000e48487e21 */ /* 0x000fe40008000000 */
[----:B------:R-:W-:Y:S01]  /*2ca0*/  FFMA R79, R79, R0, R236 ;  /* 0x000000004f4f7223 */ /* 0x000fe200000000ec */
[----:B------:R-:W-:Y:S01]  /*2cb0*/  FSEL R0, R220, R81, !P2 ;  /* 0x00000051dc007208 */ /* 0x000fe20005000000 */
[----:B------:R-:W-:Y:S01]  /*2cc0*/  FFMA R77, R77, R2, R238 ;  /* 0x000000024d4d7223 */ /* 0x000fe200000000ee */
        /* <DEDUP_REMOVED lines=10> */
[----:B------:R-:W-:Y:S01]  /*2d70*/  @P1 FMUL R76, R76, UR6 ;  /* 0x000000064c4c1c20 */ /* 0x000fe20008400000 */
[----:B------:R-:W-:Y:S01]  /*2d80*/  @P1 FMUL R77, R77, UR6 ;  /* 0x000000064d4d1c20 */ /* 0x000fe20008400000 */
[----:B------:R-:W-:Y:S01]  /*2d90*/  @P1 FMUL R78, R78, UR6 ;  /* 0x000000064e4e1c20 */ /* 0x000fe20008400000 */
[----:B------:R-:W-:Y:S01]  /*2da0*/  @P1 FMUL R79, R79, UR6 ;  /* 0x000000064f4f1c20 */ /* 0x000fe20008400000 */
[----:B------:R-:W-:Y:S01]  /*2db0*/  FADD R81, R222, 1 ;  /* 0x3f800000de517421 */ /* 0x000fe20000000000 */
[----:B------:R-:W-:Y:S01]  /*2dc0*/  FFMA R73, R2, R0, R153 ;  /* 0x0000000002497223 */ /* 0x000fe20000000099 */
[----:B------:R-:W-:Y:S01]  /*2dd0*/  FADD R74, R74, -UR14 ;  /* 0x8000000e4a4a7e21 */ /* 0x000fe20008000000 */
[----:B------:R-:W-:Y:S01]  /*2de0*/  FADD R0, R223, 1 ;  /* 0x3f800000df007421 */ /* 0x000fe20000000000 */
[----:B------:R-:W-:Y:S01]  /*2df0*/  FADD R75, R75, -UR14 ;  /* 0x8000000e4b4b7e21 */ /* 0x000fe20008000000 */
[----:B------:R0:W-:Y:S01]  /*2e00*/  STG.E.128 desc[UR8][R6.64], R76 ;  /* 0x0000004c06007986 */ /* 0x0001e2000c101d08 */
[----:B------:R-:W-:-:S02]  /*2e10*/  FSEL R81, R222, R81, !P2 ;  /* 0x00000051de517208 */ /* 0x000fc40005000000 */
[----:B------:R-:W-:Y:S01]  /*2e20*/  FSEL R2, R223, R0, !P2 ;  /* 0x00000000df027208 */ /* 0x000fe20005000000 */
[----:B------:R-:W-:-:S04]  /*2e30*/  FMUL R0, R75, UR4 ;  /* 0x000000044b007c20 */ /* 0x000fc80008400000 */
[----:B------:R-:W-:Y:S01]  /*2e40*/  FFMA R75, R0, R2, R155 ;  /* 0x00000002004b7223 */ /* 0x000fe2000000009b */
[----:B------:R-:W-:Y:S01]  /*2e50*/  FADD R2, R50, -UR14 ;  /* 0x8000000e32027e21 */ /* 0x000fe20008000000 */
[----:B0-----:R-:W-:Y:S01]  /*2e60*/  FMUL R7, R74, UR4 ;  /* 0x000000044a077c20 */ /* 0x001fe20008400000 */
[----:B------:R-:W-:-:S03]  /*2e70*/  FADD R76, R70, -UR14 ;  /* 0x8000000e464c7e21 */ /* 0x000fc60008000000 */
[----:B------:R-:W-:Y:S01]  /*2e80*/  FFMA R74, R7, R81, R154 ;  /* 0x00000051074a7223 */ /* 0x000fe2000000009a */
[----:B------:R-:W-:Y:S01]  /*2e90*/  FADD R70, R54, -UR14 ;  /* 0x8000000e36467e21 */ /* 0x000fe20008000000 */
[----:B------:R-:W0:Y:S01]  /*2ea0*/  S2R R241, SR_TID.X ;  /* 0x0000000000f17919 */ /* 0x000e220000002100 */
[----:B------:R-:W-:Y:S01]  /*2eb0*/  USHF.L.U32 UR11, UR5, 0x7, URZ ;  /* 0x00000007050b7899 */ /* 0x000fe2000800063f */
[----:B------:R-:W-:-:S05]  /*2ec0*/  FADD R238, R56, -UR14 ;  /* 0x8000000e38ee7e21 */ /* 0x000fca0008000000 */
[----:B------:R-:W-:Y:S02]  /*2ed0*/  MOV R0, UR11 ;  /* 0x0000000b00007c02 */ /* 0x000fe40008000f00 */
[----:B0-----:R-:W-:-:S04]  /*2ee0*/  LOP3.LUT R82, R241, 0x1f, RZ, 0xc0, !PT ;  /* 0x0000001ff1527812 */ /* 0x001fc800078ec0ff */
[----:B------:R-:W-:Y:S01]  /*2ef0*/  LOP3.LUT R0, R0, 0x80, R82, 0xe2, !PT ;  /* 0x0000008000007812 */ /* 0x000fe200078ee252 */
[----:B------:R-:W-:Y:S02]  /*2f00*/  FADD R82, R57, -UR14 ;  /* 0x8000000e39527e21 */ /* 0x000fe40008000000 */
[----:B------:R-:W3:Y:S01]  /*2f10*/  LDC.64 R56, c[0x0][0x258] ;  /* 0x00009600ff387b82 */ /* 0x000ee20000000a00 */
[----:B--2---:R-:W-:-:S04]  /*2f20*/  IMAD.WIDE.U32 R6, R80, 0x10, R242 ;  /* 0x0000001050067825 */ /* 0x004fc800078e00f2 */
[----:B------:R-:W-:Y:S02]  /*2f30*/  FADD R242, R51, -UR14 ;  /* 0x8000000e33f27e21 */ /* 0x000fe40008000000 */
[----:B------:R-:W2:Y:S04]  /*2f40*/  LDL.LU R51, [R1+0x4] ;  /* 0x0000040001337983 */ /* 0x000ea80000300800 */
[----:B------:R-:W2:Y:S04]  /*2f50*/  LDL.LU R50, [R1] ;  /* 0x0000000001327983 */ /* 0x000ea80000300800 */
[----:B------:R-:W2:Y:S01]  /*2f60*/  LDL.LU R54, [R1+0x1c] ;  /* 0x00001c0001367983 */ /* 0x000ea20000300800 */
[----:B------:R-:W0:Y:S01]  /*2f70*/  S2R R80, SR_TID.X ;  /* 0x0000000000507919 */ /* 0x000e220000002100 */
[----:B------:R-:W-:Y:S01]  /*2f80*/  FADD R243, R48, -UR14 ;  /* 0x8000000e30f37e21 */ /* 0x000fe20008000000 */
[----:B------:R-:W-:-:S04]  /*2f90*/  @P0 FMNMX R5, R5, |R72|, !PT ;  /* 0x4000004805050209 */ /* 0x000fc80007800000 */
[----:B------:R-:W-:-:S04]  /*2fa0*/  @P0 FMNMX R5, R5, |R73|, !PT ;  /* 0x4000004905050209 */ /* 0x000fc80007800000 */
[----:B------:R-:W-:Y:S01]  /*2fb0*/  @P0 FMNMX R5, R5, |R74|, !PT ;  /* 0x4000004a05050209 */ /* 0x000fe20007800000 */
[----:B------:R-:W-:Y:S01]  /*2fc0*/  @P1 FMUL R72, R72, UR6 ;  /* 0x0000000648481c20 */ /* 0x000fe20008400000 */
[----:B0-----:R-:W-:Y:S01]  /*2fd0*/  LOP3.LUT R0, R0, 0x60, R80, 0xf8, !PT ;  /* 0x0000006000007812 */ /* 0x001fe200078ef850 */
[----:B------:R-:W-:Y:S01]  /*2fe0*/  FADD R80, R49, -UR14 ;  /* 0x8000000e31507e21 */ /* 0x000fe20008000000 */
[----:B---3--:R-:W-:Y:S02]  /*2ff0*/  IMAD.WIDE.U32 R48, R245, 0x10, R56 ;  /* 0x00000010f5307825 */ /* 0x008fe400078e0038 */
[----:B------:R-:W3:Y:S01]  /*3000*/  LDL.LU R245, [R1+0x20] ;  /* 0x0000200001f57983 */ /* 0x000ee20000300800 */
[----:B------:R-:W-:Y:S01]  /*3010*/  @P0 FMNMX R5, R5, |R75|, !PT ;  /* 0x4000004b05050209 */ /* 0x000fe20007800000 */
[----:B------:R-:W-:Y:S01]  /*3020*/  @P1 FMUL R73, R73, UR6 ;  /* 0x0000000649491c20 */ /* 0x000fe20008400000 */
[----:B------:R-:W-:Y:S01]  /*3030*/  @P1 FMUL R74, R74, UR6 ;  /* 0x000000064a4a1c20 */ /* 0x000fe20008400000 */
[----:B------:R-:W-:Y:S01]  /*3040*/  @P1 FMUL R75, R75, UR6 ;  /* 0x000000064b4b1c20 */ /* 0x000fe20008400000 */
[----:B------:R-:W-:-:S04]  /*3050*/  FADD R68, R68, -UR14 ;  /* 0x8000000e44447e21 */ /* 0x000fc80008000000 */
[----:B------:R0:W-:Y:S01]  /*3060*/  STG.E.128 desc[UR8][R6.64], R72 ;  /* 0x0000004806007986 */ /* 0x0001e2000c101d08 */
[----:B------:R-:W-:Y:S01]  /*3070*/  FADD R86, R36, -UR14 ;  /* 0x8000000e24567e21 */ /* 0x000fe20008000000 */
[----:B------:R-:W-:Y:S01]  /*3080*/  FADD R85, R32, -UR14 ;  /* 0x8000000e20557e21 */ /* 0x000fe20008000000 */
[----:B------:R-:W-:Y:S01]  /*3090*/  FADD R36, R25, -UR14 ;  /* 0x8000000e19247e21 */ /* 0x000fe20008000000 */
[----:B------:R-:W-:Y:S01]  /*30a0*/  FADD R32, R30, -UR14 ;  /* 0x8000000e1e207e21 */ /* 0x000fe20008000000 */
[----:B------:R-:W-:Y:S01]  /*30b0*/  FADD R25, R218, 1 ;  /* 0x3f800000da197421 */ /* 0x000fe20000000000 */
[----:B------:R-:W-:Y:S01]  /*30c0*/  FADD R83, R28, -UR14 ;  /* 0x8000000e1c537e21 */ /* 0x000fe20008000000 */
[----:B0-----:R-:W-:Y:S01]  /*30d0*/  FADD R72, R29, -UR14 ;  /* 0x8000000e1d487e21 */ /* 0x001fe20008000000 */
[----:B------:R-:W-:Y:S01]  /*30e0*/  FADD R73, R34, -UR14 ;  /* 0x8000000e22497e21 */ /* 0x000fe20008000000 */
[----:B------:R-:W-:Y:S01]  /*30f0*/  FADD R29, R216, 1 ;  /* 0x3f800000d81d7421 */ /* 0x000fe20000000000 */
[----:B------:R-:W-:Y:S01]  /*3100*/  FADD R34, R24, -UR14 ;  /* 0x8000000e18227e21 */ /* 0x000fe20008000000 */
[----:B------:R-:W-:Y:S01]  /*3110*/  FADD R24, R217, 1 ;  /* 0x3f800000d9187421 */ /* 0x000fe20000000000 */
[----:B------:R-:W-:Y:S01]  /*3120*/  FADD R75, R69, -UR14 ;  /* 0x8000000e454b7e21 */ /* 0x000fe20008000000 */
[----:B------:R-:W-:Y:S01]  /*3130*/  FADD R7, R38, -UR14 ;  /* 0x8000000e26077e21 */ /* 0x000fe20008000000 */
[----:B------:R-:W-:Y:S01]  /*3140*/  FADD R38, R27, -UR14 ;  /* 0x8000000e1b267e21 */ /* 0x000fe20008000000 */
[----:B------:R-:W-:Y:S01]  /*3150*/  FSEL R29, R216, R29, !P2 ;  /* 0x0000001dd81d7208 */ /* 0x000fe20005000000 */
[----:B------:R-:W-:Y:S01]  /*3160*/  FADD R74, R37, -UR14 ;  /* 0x8000000e254a7e21 */ /* 0x000fe20008000000 */
[----:B------:R-:W-:Y:S01]  /*3170*/  FMUL R27, R68, UR4 ;  /* 0x00000004441b7c20 */ /* 0x000fe20008400000 */
[----:B------:R-:W-:Y:S01]  /*3180*/  FADD R37, R26, -UR14 ;  /* 0x8000000e1a257e21 */ /* 0x000fe20008000000 */
[----:B------:R-:W-:Y:S01]  /*3190*/  FSEL R30, R217, R24, !P2 ;  /* 0x00000018d91e7208 */ /* 0x000fe20005000000 */
[----:B------:R-:W-:Y:S01]  /*31a0*/  FADD R26, R219, 1 ;  /* 0x3f800000db1a7421 */ /* 0x000fe20000000000 */
[----:B------:R-:W-:Y:S01]  /*31b0*/  FMUL R28, R75, UR4 ;  /* 0x000000044b1c7c20 */ /* 0x000fe20008400000 */
[----:B------:R-:W-:Y:S01]  /*31c0*/  FADD R69, R71, -UR14 ;  /* 0x8000000e47457e21 */ /* 0x000fe20008000000 */
[----:B------:R-:W-:Y:S01]  /*31d0*/  FFMA R24, R27, R29, R148 ;  /* 0x0000001d1b187223 */ /* 0x000fe20000000094 */
[----:B------:R-:W-:Y:S01]  /*31e0*/  FADD R84, R33, -UR14 ;  /* 0x8000000e21547e21 */ /* 0x000fe20008000000 */
[----:B------:R-:W-:Y:S01]  /*31f0*/  FSEL R29, R218, R25, !P2 ;  /* 0x00000019da1d7208 */ /* 0x000fe20005000000 */
[----:B------:R-:W-:Y:S01]  /*3200*/  FADD R33, R31, -UR14 ;  /* 0x8000000e1f217e21 */ /* 0x000fe20008000000 */
[----:B------:R-:W-:Y:S01]  /*3210*/  FFMA R25, R28, R30, R149 ;  /* 0x0000001e1c197223 */ /* 0x000fe20000000095 */
[----:B------:R-:W-:Y:S01]  /*3220*/  FADD R239, R40, -UR14 ;  /* 0x8000000e28ef7e21 */ /* 0x000fe20008000000 */
[----:B------:R-:W-:Y:S01]  /*3230*/  FMUL R27, R76, UR4 ;  /* 0x000000044c1b7c20 */ /* 0x000fe20008400000 */
[----:B------:R-:W-:Y:S01]  /*3240*/  FSEL R30, R219, R26, !P2 ;  /* 0x0000001adb1e7208 */ /* 0x000fe20005000000 */
[----:B------:R-:W-:Y:S01]  /*3250*/  FADD R31, R212, 1 ;  /* 0x3f800000d41f7421 */ /* 0x000fe20000000000 */
[----:B------:R-:W-:Y:S01]  /*3260*/  FMUL R28, R69, UR4 ;  /* 0x00000004451c7c20 */ /* 0x000fe20008400000 */
[----:B------:R-:W-:Y:S01]  /*3270*/  FADD R40, R213, 1 ;  /* 0x3f800000d5287421 */ /* 0x000fe20000000000 */
[----:B------:R-:W-:Y:S01]  /*3280*/  FADD R64, R64, -UR14 ;  /* 0x8000000e40407e21 */ /* 0x000fe20008000000 */
[----:B------:R-:W-:Y:S01]  /*3290*/  FADD R65, R65, -UR14 ;  /* 0x8000000e41417e21 */ /* 0x000fe20008000000 */
[----:B------:R-:W-:Y:S01]  /*32a0*/  @P0 FMNMX R5, R5, |R24|, !PT ;  /* 0x4000001805050209 */ /* 0x000fe20007800000 */
[----:B------:R-:W-:Y:S01]  /*32b0*/  FADD R87, R41, -UR14 ;  /* 0x8000000e29577e21 */ /* 0x000fe20008000000 */
[----:B------:R-:W-:Y:S01]  /*32c0*/  FFMA R26, R27, R29, R150 ;  /* 0x0000001d1b1a7223 */ /* 0x000fe20000000096 */
[----:B------:R-:W-:Y:S01]  /*32d0*/  FFMA R27, R28, R30, R151 ;  /* 0x0000001e1c1b7223 */ /* 0x000fe20000000097 */
[----:B------:R-:W-:Y:S01]  /*32e0*/  FSEL R31, R212, R31, !P2 ;  /* 0x0000001fd41f7208 */ /* 0x000fe20005000000 */
[----:B------:R-:W-:Y:S01]  /*32f0*/  FADD R41, R21, -UR14 ;  /* 0x8000000e15297e21 */ /* 0x000fe20008000000 */
[----:B------:R-:W-:Y:S01]  /*3300*/  FADD R241, R44, -UR14 ;  /* 0x8000000e2cf17e21 */ /* 0x000fe20008000000 */
[----:B------:R-:W-:Y:S01]  /*3310*/  FADD R29, R214, 1 ;  /* 0x3f800000d61d7421 */ /* 0x000fe20000000000 */
[----:B------:R-:W-:Y:S01]  /*3320*/  FSEL R30, R213, R40, !P2 ;  /* 0x00000028d51e7208 */ /* 0x000fe20005000000 */
[----:B------:R-:W-:Y:S01]  /*3330*/  FMUL R21, R64, UR4 ;  /* 0x0000000440157c20 */ /* 0x000fe20008400000 */
[----:B------:R-:W-:Y:S01]  /*3340*/  FADD R28, R215, 1 ;  /* 0x3f800000d71c7421 */ /* 0x000fe20000000000 */
[----:B------:R-:W-:Y:S01]  /*3350*/  FMUL R44, R65, UR4 ;  /* 0x00000004412c7c20 */ /* 0x000fe20008400000 */
[----:B------:R-:W-:Y:S01]  /*3360*/  @P0 FMNMX R5, R5, |R25|, !PT ;  /* 0x4000001905050209 */ /* 0x000fe20007800000 */
[----:B------:R-:W-:-:S02]  /*3370*/  IMAD R77, R4, 0x1400, RZ ;  /* 0x00001400044d7824 */ /* 0x000fc400078e02ff */
[----:B------:R-:W-:Y:S01]  /*3380*/  FADD R66, R66, -UR14 ;  /* 0x8000000e42427e21 */ /* 0x000fe20008000000 */
[----:B------:R-:W-:Y:S01]  /*3390*/  FADD R67, R67, -UR14 ;  /* 0x8000000e43437e21 */ /* 0x000fe20008000000 */
[----:B------:R-:W-:Y:S01]  /*33a0*/  FADD R40, R20, -UR14 ;  /* 0x8000000e14287e21 */ /* 0x000fe20008000000 */
[----:B------:R-:W-:Y:S01]  /*33b0*/  FADD R6, R43, -UR14 ;  /* 0x8000000e2b067e21 */ /* 0x000fe20008000000 */
[----:B------:R-:W-:Y:S01]  /*33c0*/  FFMA R20, R21, R31, R144 ;  /* 0x0000001f15147223 */ /* 0x000fe20000000090 */
[----:B------:R-:W-:Y:S01]  /*33d0*/  FADD R43, R23, -UR14 ;  /* 0x8000000e172b7e21 */ /* 0x000fe20008000000 */
[----:B------:R-:W-:Y:S01]  /*33e0*/  FFMA R21, R44, R30, R145 ;  /* 0x0000001e2c157223 */ /* 0x000fe20000000091 */
[----:B------:R-:W-:Y:S01]  /*33f0*/  FSEL R29, R214, R29, !P2 ;  /* 0x0000001dd61d7208 */ /* 0x000fe20005000000 */
[----:B------:R-:W-:Y:S01]  /*3400*/  FMUL R23, R66, UR4 ;  /* 0x0000000442177c20 */ /* 0x000fe20008400000 */
[----:B------:R-:W-:Y:S01]  /*3410*/  @P0 FMNMX R5, R5, |R26|, !PT ;  /* 0x4000001a05050209 */ /* 0x000fe20007800000 */
[----:B------:R-:W-:Y:S01]  /*3420*/  FADD R31, R208, 1 ;  /* 0x3f800000d01f7421 */ /* 0x000fe20000000000 */
[----:B------:R-:W-:Y:S01]  /*3430*/  FSEL R30, R215, R28, !P2 ;  /* 0x0000001cd71e7208 */ /* 0x000fe20005000000 */
[----:B------:R-:W-:Y:S01]  /*3440*/  FMUL R28, R67, UR4 ;  /* 0x00000004431c7c20 */ /* 0x000fe20008400000 */
[----:B------:R-:W-:Y:S01]  /*3450*/  LOP3.LUT R0, R77, R0, RZ, 0xfc, !PT ;  /* 0x000000004d007212 */ /* 0x000fe200078efcff */
[----:B------:R-:W-:Y:S01]  /*3460*/  FADD R60, R60, -UR14 ;  /* 0x8000000e3c3c7e21 */ /* 0x000fe20008000000 */
[----:B------:R-:W-:Y:S01]  /*3470*/  FADD R77, R42, -UR14 ;  /* 0x8000000e2a4d7e21 */ /* 0x000fe20008000000 */
[----:B------:R-:W-:Y:S01]  /*3480*/  FADD R42, R22, -UR14 ;  /* 0x8000000e162a7e21 */ /* 0x000fe20008000000 */
[----:B------:R-:W-:Y:S01]  /*3490*/  @P0 FMNMX R5, R5, |R27|, !PT ;  /* 0x4000001b05050209 */ /* 0x000fe20007800000 */
[----:B------:R-:W-:Y:S01]  /*34a0*/  FFMA R22, R23, R29, R146 ;  /* 0x0000001d17167223 */ /* 0x000fe20000000092 */
[----:B------:R-:W-:Y:S01]  /*34b0*/  FFMA R23, R28, R30, R147 ;  /* 0x0000001e1c177223 */ /* 0x000fe20000000093 */
[----:B------:R-:W-:Y:S01]  /*34c0*/  FSEL R31, R208, R31, !P2 ;  /* 0x0000001fd01f7208 */ /* 0x000fe20005000000 */
[----:B------:R-:W-:Y:S01]  /*34d0*/  FADD R79, R45, -UR14 ;  /* 0x8000000e2d4f7e21 */ /* 0x000fe20008000000 */
[----:B------:R-:W-:Y:S01]  /*34e0*/  FADD R30, R209, 1 ;  /* 0x3f800000d11e7421 */ /* 0x000fe20000000000 */
[----:B------:R-:W-:Y:S01]  /*34f0*/  FMUL R29, R60, UR4 ;  /* 0x000000043c1d7c20 */ /* 0x000fe20008400000 */
[----:B------:R-:W-:Y:S01]  /*3500*/  FADD R45, R210, 1 ;  /* 0x3f800000d22d7421 */ /* 0x000fe20000000000 */
[----:B------:R-:W-:Y:S01]  /*3510*/  @P0 FMNMX R5, R5, |R20|, !PT ;  /* 0x4000001405050209 */ /* 0x000fe20007800000 */
[----:B------:R-:W-:Y:S01]  /*3520*/  FADD R61, R61, -UR14 ;  /* 0x8000000e3d3d7e21 */ /* 0x000fe20008000000 */
[----:B------:R-:W-:Y:S01]  /*3530*/  FADD R44, R211, 1 ;  /* 0x3f800000d32c7421 */ /* 0x000fe20000000000 */
[----:B------:R-:W-:Y:S01]  /*3540*/  FADD R62, R62, -UR14 ;  /* 0x8000000e3e3e7e21 */ /* 0x000fe20008000000 */
[----:B------:R-:W-:Y:S01]  /*3550*/  FADD R63, R63, -UR14 ;  /* 0x8000000e3f3f7e21 */ /* 0x000fe20008000000 */
[----:B------:R-:W-:Y:S01]  /*3560*/  FFMA R28, R29, R31, R140 ;  /* 0x0000001f1d1c7223 */ /* 0x000fe2000000008c */
[----:B------:R-:W-:Y:S01]  /*3570*/  FSEL R29, R209, R30, !P2 ;  /* 0x0000001ed11d7208 */ /* 0x000fe20005000000 */
[----:B------:R-:W-:Y:S01]  /*3580*/  FADD R240, R46, -UR14 ;  /* 0x8000000e2ef07e21 */ /* 0x000fe20008000000 */
[----:B------:R-:W-:Y:S01]  /*3590*/  @P0 FMNMX R5, R5, |R21|, !PT ;  /* 0x4000001505050209 */ /* 0x000fe20007800000 */
[----:B------:R-:W-:Y:S01]  /*35a0*/  FMUL R30, R61, UR4 ;  /* 0x000000043d1e7c20 */ /* 0x000fe20008400000 */
[----:B------:R-:W-:Y:S01]  /*35b0*/  FSEL R45, R210, R45, !P2 ;  /* 0x0000002dd22d7208 */ /* 0x000fe20005000000 */
[----:B------:R-:W-:Y:S01]  /*35c0*/  FMUL R31, R62, UR4 ;  /* 0x000000043e1f7c20 */ /* 0x000fe20008400000 */
[----:B------:R-:W-:Y:S01]  /*35d0*/  FSEL R46, R211, R44, !P2 ;  /* 0x0000002cd32e7208 */ /* 0x000fe20005000000 */
[----:B------:R-:W-:Y:S01]  /*35e0*/  FMUL R44, R63, UR4 ;  /* 0x000000043f2c7c20 */ /* 0x000fe20008400000 */
[----:B------:R-:W-:Y:S01]  /*35f0*/  @P0 FMNMX R5, R5, |R22|, !PT ;  /* 0x4000001605050209 */ /* 0x000fe20007800000 */
[----:B------:R-:W-:Y:S01]  /*3600*/  FFMA R29, R30, R29, R141 ;  /* 0x0000001d1e1d7223 */ /* 0x000fe2000000008d */
[----:B------:R-:W-:Y:S01]  /*3610*/  FFMA R30, R31, R45, R142 ;  /* 0x0000002d1f1e7223 */ /* 0x000fe2000000008e */
[----:B------:R-:W-:Y:S01]  /*3620*/  FFMA R31, R44, R46, R143 ;  /* 0x0000002e2c1f7223 */ /* 0x000fe2000000008f */
[----:B------:R-:W-:Y:S01]  /*3630*/  FADD R78, R47, -UR14 ;  /* 0x8000000e2f4e7e21 */ /* 0x000fe20008000000 */
[----:B------:R-:W-:Y:S01]  /*3640*/  IMAD.WIDE.U32 R44, R252, 0x10, R56 ;  /* 0x00000010fc2c7825 */ /* 0x000fe200078e0038 */
[----:B------:R-:W-:-:S03]  /*3650*/  @P0 FMNMX R5, R5, |R23|, !PT ;  /* 0x4000001705050209 */ /* 0x000fc60007800000 */
[----:B------:R-:W-:Y:S01]  /*3660*/  @P1 FMUL R24, R24, UR6 ;  /* 0x0000000618181c20 */ /* 0x000fe20008400000 */
[----:B------:R-:W-:Y:S01]  /*3670*/  @P1 FMUL R25, R25, UR6 ;  /* 0x0000000619191c20 */ /* 0x000fe20008400000 */
[----:B------:R-:W-:Y:S01]  /*3680*/  @P1 FMUL R26, R26, UR6 ;  /* 0x000000061a1a1c20 */ /* 0x000fe20008400000 */
[----:B------:R-:W-:Y:S01]  /*3690*/  @P1 FMUL R27, R27, UR6 ;  /* 0x000000061b1b1c20 */ /* 0x000fe20008400000 */
[----:B----4-:R-:W-:-:S04]  /*36a0*/  IMAD.WIDE.U32 R46, R250, 0x10, R56 ;  /* 0x00000010fa2e7825 */ /* 0x010fc800078e0038 */
[----:B------:R-:W-:Y:S01]  /*36b0*/  @P1 FMUL R20, R20, UR6 ;  /* 0x0000000614141c20 */ /* 0x000fe20008400000 */
[----:B------:R-:W-:Y:S01]  /*36c0*/  @P1 FMUL R21, R21, UR6 ;  /* 0x0000000615151c20 */ /* 0x000fe20008400000 */
[----:B------:R-:W-:Y:S01]  /*36d0*/  @P1 FMUL R22, R22, UR6 ;  /* 0x0000000616161c20 */ /* 0x000fe20008400000 */
[----:B------:R-:W-:Y:S01]  /*36e0*/  @P1 FMUL R23, R23, UR6 ;  /* 0x0000000617171c20 */ /* 0x000fe20008400000 */
[----:B------:R-:W-:Y:S01]  /*36f0*/  STG.E.128 desc[UR8][R44.64], R24 ;  /* 0x000000182c007986 */ /* 0x000fe2000c101d08 */
[----:B------:R-:W-:-:S03]  /*3700*/  @P0 FMNMX R5, R5, |R28|, !PT ;  /* 0x4000001c05050209 */ /* 0x000fc60007800000 */
[----:B------:R0:W-:Y:S01]  /*3710*/  STG.E.128 desc[UR8][R46.64], R20 ;  /* 0x000000142e007986 */ /* 0x0001e2000c101d08 */
[----:B------:R-:W-:Y:S01]  /*3720*/  @P0 FMNMX R5, R5, |R29|, !PT ;  /* 0x4000001d05050209 */ /* 0x000fe20007800000 */
[----:B------:R-:W-:Y:S01]  /*3730*/  FADD R75, R13, -UR14 ;  /* 0x8000000e0d4b7e21 */ /* 0x000fe20008000000 */
[----:B------:R-:W-:Y:S01]  /*3740*/  FMUL R13, R238, UR4 ;  /* 0x00000004ee0d7c20 */ /* 0x000fe20008400000 */
[----:B------:R-:W-:Y:S01]  /*3750*/  FADD R71, R58, -UR14 ;  /* 0x8000000e3a477e21 */ /* 0x000fe20008000000 */
[----:B------:R-:W-:Y:S02]  /*3760*/  @P0 FMNMX R5, R5, |R30|, !PT ;  /* 0x4000001e05050209 */ /* 0x000fe40007800000 */
[C---:B------:R-:W-:Y:S02]  /*3770*/  IADD3 R58, R0.reuse, 0xf00, RZ ;  /* 0x00000f00003a7810 */ /* 0x040fe40007ffe0ff */
[C---:B------:R-:W-:Y:S02]  /*3780*/  IADD3 R60, R0.reuse, 0x1000, RZ ;  /* 0x00001000003c7810 */ /* 0x040fe40007ffe0ff */
[----:B------:R-:W-:-:S02]  /*3790*/  IADD3 R62, R0, 0x1100, RZ ;  /* 0x00001100003e7810 */ /* 0x000fc40007ffe0ff */
[----:B------:R-:W-:Y:S01]  /*37a0*/  IADD3 R64, R0, 0x1200, RZ ;  /* 0x0000120000407810 */ /* 0x000fe20007ffe0ff */
[----:B------:R-:W-:Y:S01]  /*37b0*/  FMUL R82, R82, UR4 ;  /* 0x0000000452527c20 */ /* 0x000fe20008400000 */
[----:B------:R-:W-:Y:S01]  /*37c0*/  IADD3 R66, R0, 0x1300, RZ ;  /* 0x0000130000427810 */ /* 0x000fe20007ffe0ff */
[----:B------:R-:W-:Y:S01]  /*37d0*/  FADD R237, R59, -UR14 ;  /* 0x8000000e3bed7e21 */ /* 0x000fe20008000000 */
[----:B------:R-:W-:Y:S01]  /*37e0*/  FADD R76, R14, -UR14 ;  /* 0x8000000e0e4c7e21 */ /* 0x000fe20008000000 */
[----:B0-----:R-:W-:Y:S01]  /*37f0*/  FADD R20, R204, 1 ;  /* 0x3f800000cc147421 */ /* 0x001fe20000000000 */
[----:B------:R-:W-:Y:S01]  /*3800*/  FADD R21, R205, 1 ;  /* 0x3f800000cd157421 */ /* 0x000fe20000000000 */
[----:B------:R-:W-:Y:S01]  /*3810*/  FADD R22, R206, 1 ;  /* 0x3f800000ce167421 */ /* 0x000fe20000000000 */
[----:B------:R-:W-:Y:S01]  /*3820*/  FADD R236, R52, -UR14 ;  /* 0x8000000e34ec7e21 */ /* 0x000fe20008000000 */
[----:B------:R-:W-:Y:S01]  /*3830*/  FADD R81, R53, -UR14 ;  /* 0x8000000e35517e21 */ /* 0x000fe20008000000 */
[----:B------:R-:W-:Y:S01]  /*3840*/  FSEL R20, R204, R20, !P2 ;  /* 0x00000014cc147208 */ /* 0x000fe20005000000 */
[----:B------:R-:W-:Y:S01]  /*3850*/  FADD R0, R12, -UR14 ;  /* 0x8000000e0c007e21 */ /* 0x000fe20008000000 */
[----:B------:R-:W-:Y:S01]  /*3860*/  FSEL R21, R205, R21, !P2 ;  /* 0x00000015cd157208 */ /* 0x000fe20005000000 */
[----:B------:R-:W-:Y:S01]  /*3870*/  FADD R23, R207, 1 ;  /* 0x3f800000cf177421 */ /* 0x000fe20000000000 */
[----:B------:R-:W-:Y:S01]  /*3880*/  @P0 FMNMX R5, R5, |R31|, !PT ;  /* 0x4000001f05050209 */ /* 0x000fe20007800000 */
[----:B------:R-:W-:Y:S01]  /*3890*/  FFMA R12, R13, R20, R136 ;  /* 0x000000140d0c7223 */ /* 0x000fe20000000088 */
[----:B------:R-:W-:Y:S01]  /*38a0*/  FSEL R22, R206, R22, !P2 ;  /* 0x00000016ce167208 */ /* 0x000fe20005000000 */
[----:B------:R-:W-:Y:S01]  /*38b0*/  FMUL R25, R71, UR4 ;  /* 0x0000000447197c20 */ /* 0x000fe20008400000 */
[----:B------:R-:W-:Y:S01]  /*38c0*/  FFMA R13, R82, R21, R137 ;  /* 0x00000015520d7223 */ /* 0x000fe20000000089 */
[----:B------:R-:W-:Y:S01]  /*38d0*/  FSEL R23, R207, R23, !P2 ;  /* 0x00000017cf177208 */ /* 0x000fe20005000000 */
[----:B------:R-:W-:Y:S01]  /*38e0*/  FMUL R20, R237, UR4 ;  /* 0x00000004ed147c20 */ /* 0x000fe20008400000 */
[----:B------:R-:W-:Y:S01]  /*38f0*/  @P0 FMNMX R5, R5, |R12|, !PT ;  /* 0x4000000c05050209 */ /* 0x000fe20007800000 */
[----:B------:R-:W-:Y:S01]  /*3900*/  FADD R21, R200, 1 ;  /* 0x3f800000c8157421 */ /* 0x000fe20000000000 */
[----:B------:R-:W-:Y:S01]  /*3910*/  FFMA R14, R25, R22, R138 ;  /* 0x00000016190e7223 */ /* 0x000fe2000000008a */
[----:B------:R-:W-:Y:S01]  /*3920*/  FADD R71, R15, -UR14 ;  /* 0x8000000e0f477e21 */ /* 0x000fe20008000000 */
[----:B------:R-:W-:Y:S01]  /*3930*/  @P0 FMNMX R5, R5, |R13|, !PT ;  /* 0x4000000d05050209 */ /* 0x000fe20007800000 */
[----:B------:R-:W-:Y:S01]  /*3940*/  FADD R22, R201, 1 ;  /* 0x3f800000c9167421 */ /* 0x000fe20000000000 */
[----:B------:R-:W-:Y:S01]  /*3950*/  FFMA R15, R20, R23, R139 ;  /* 0x00000017140f7223 */ /* 0x000fe2000000008b */
[----:B------:R-:W-:Y:S01]  /*3960*/  FADD R25, R202, 1 ;  /* 0x3f800000ca197421 */ /* 0x000fe20000000000 */
[----:B------:R-:W-:Y:S01]  /*3970*/  FSEL R23, R200, R21, !P2 ;  /* 0x00000015c8177208 */ /* 0x000fe20005000000 */
[----:B------:R-:W-:Y:S01]  /*3980*/  FADD R237, R9, -UR14 ;  /* 0x8000000e09ed7e21 */ /* 0x000fe20008000000 */
[----:B------:R-:W-:Y:S01]  /*3990*/  FMUL R9, R236, UR4 ;  /* 0x00000004ec097c20 */ /* 0x000fe20008400000 */
[----:B------:R-:W-:Y:S01]  /*39a0*/  @P0 FMNMX R5, R5, |R14|, !PT ;  /* 0x4000000e05050209 */ /* 0x000fe20007800000 */
[----:B------:R-:W-:Y:S01]  /*39b0*/  FADD R82, R8, -UR14 ;  /* 0x8000000e08527e21 */ /* 0x000fe20008000000 */
[----:B------:R-:W-:Y:S01]  /*39c0*/  FSEL R22, R201, R22, !P2 ;  /* 0x00000016c9167208 */ /* 0x000fe20005000000 */
[----:B------:R-:W-:Y:S01]  /*39d0*/  FADD R238, R10, -UR14 ;  /* 0x8000000e0aee7e21 */ /* 0x000fe20008000000 */
[----:B------:R-:W-:Y:S01]  /*39e0*/  FSEL R21, R202, R25, !P2 ;  /* 0x00000019ca157208 */ /* 0x000fe20005000000 */
[----:B------:R-:W-:Y:S01]  /*39f0*/  FMUL R10, R81, UR4 ;  /* 0x00000004510a7c20 */ /* 0x000fe20008400000 */
[----:B------:R-:W-:Y:S01]  /*3a00*/  FFMA R8, R9, R23, R132 ;  /* 0x0000001709087223 */ /* 0x000fe20000000084 */
[----:B------:R-:W-:Y:S01]  /*3a10*/  FMUL R25, R70, UR4 ;  /* 0x0000000446197c20 */ /* 0x000fe20008400000 */
[----:B------:R-:W-:Y:S01]  /*3a20*/  @P0 FMNMX R5, R5, |R15|, !PT ;  /* 0x4000000f05050209 */ /* 0x000fe20007800000 */
[----:B------:R-:W-:Y:S01]  /*3a30*/  FADD R20, R203, 1 ;  /* 0x3f800000cb147421 */ /* 0x000fe20000000000 */
[----:B------:R-:W0:Y:S01]  /*3a40*/  LDC.64 R26, c[0x0][0x258] ;  /* 0x00009600ff1a7b82 */ /* 0x000e220000000a00 */
[----:B------:R-:W-:Y:S01]  /*3a50*/  FADD R244, R55, -UR14 ;  /* 0x8000000e37f47e21 */ /* 0x000fe20008000000 */
[----:B------:R-:W-:Y:S01]  /*3a60*/  FFMA R9, R10, R22, R133 ;  /* 0x000000160a097223 */ /* 0x000fe20000000085 */
[----:B------:R-:W-:Y:S01]  /*3a70*/  FFMA R10, R25, R21, R134 ;  /* 0x00000015190a7223 */ /* 0x000fe20000000086 */
[----:B------:R-:W-:Y:S01]  /*3a80*/  @P0 FMNMX R5, R5, |R8|, !PT ;  /* 0x4000000805050209 */ /* 0x000fe20007800000 */
[----:B------:R-:W-:Y:S01]  /*3a90*/  FADD R21, R196, 1 ;  /* 0x3f800000c4157421 */ /* 0x000fe20000000000 */
[----:B------:R-:W-:Y:S01]  /*3aa0*/  FSEL R20, R203, R20, !P2 ;  /* 0x00000014cb147208 */ /* 0x000fe20005000000 */
[----:B------:R-:W-:Y:S01]  /*3ab0*/  FMUL R244, R244, UR4 ;  /* 0x00000004f4f47c20 */ /* 0x000fe20008400000 */
[----:B------:R-:W-:Y:S01]  /*3ac0*/  @P0 FMNMX R5, R5, |R9|, !PT ;  /* 0x4000000905050209 */ /* 0x000fe20007800000 */
[----:B------:R-:W-:Y:S01]  /*3ad0*/  FADD R22, R197, 1 ;  /* 0x3f800000c5167421 */ /* 0x000fe20000000000 */
[----:B------:R-:W-:Y:S01]  /*3ae0*/  FADD R70, R11, -UR14 ;  /* 0x8000000e0b467e21 */ /* 0x000fe20008000000 */
[----:B------:R-:W-:Y:S01]  /*3af0*/  FADD R23, R198, 1 ;  /* 0x3f800000c6177421 */ /* 0x000fe20000000000 */
[----:B------:R-:W-:Y:S01]  /*3b00*/  FSEL R21, R196, R21, !P2 ;  /* 0x00000015c4157208 */ /* 0x000fe20005000000 */
[----:B------:R-:W-:Y:S01]  /*3b10*/  FFMA R11, R244, R20, R135 ;  /* 0x00000014f40b7223 */ /* 0x000fe20000000087 */
[----:B------:R-:W-:Y:S01]  /*3b20*/  FMUL R243, R243, UR4 ;  /* 0x00000004f3f37c20 */ /* 0x000fe20008400000 */
[----:B------:R-:W-:Y:S01]  /*3b30*/  @P0 FMNMX R5, R5, |R10|, !PT ;  /* 0x4000000a05050209 */ /* 0x000fe20007800000 */
[----:B------:R-:W-:Y:S01]  /*3b40*/  FMUL R80, R80, UR4 ;  /* 0x0000000450507c20 */ /* 0x000fe20008400000 */
[----:B------:R-:W-:Y:S01]  /*3b50*/  FSEL R22, R197, R22, !P2 ;  /* 0x00000016c5167208 */ /* 0x000fe20005000000 */
[----:B------:R-:W-:Y:S01]  /*3b60*/  FFMA R20, R243, R21, R128 ;  /* 0x00000015f3147223 */ /* 0x000fe20000000080 */
[----:B------:R-:W-:Y:S01]  /*3b70*/  FSEL R23, R198, R23, !P2 ;  /* 0x00000017c6177208 */ /* 0x000fe20005000000 */
[----:B------:R-:W-:Y:S01]  /*3b80*/  FMUL R25, R2, UR4 ;  /* 0x0000000402197c20 */ /* 0x000fe20008400000 */
[----:B------:R-:W-:Y:S01]  /*3b90*/  @P0 FMNMX R5, R5, |R11|, !PT ;  /* 0x4000000b05050209 */ /* 0x000fe20007800000 */
[----:B------:R-:W-:Y:S01]  /*3ba0*/  FADD R24, R199, 1 ;  /* 0x3f800000c7187421 */ /* 0x000fe20000000000 */
[----:B------:R-:W-:Y:S01]  /*3bb0*/  FFMA R21, R80, R22, R129 ;  /* 0x0000001650157223 */ /* 0x000fe20000000081 */
[----:B------:R-:W-:Y:S01]  /*3bc0*/  FFMA R22, R25, R23, R130 ;  /* 0x0000001719167223 */ /* 0x000fe20000000082 */
[----:B------:R-:W-:Y:S01]  /*3bd0*/  @P0 FMNMX R5, R5, |R20|, !PT ;  /* 0x4000001405050209 */ /* 0x000fe20007800000 */
[----:B------:R-:W-:Y:S01]  /*3be0*/  @P1 FMUL R28, R28, UR6 ;  /* 0x000000061c1c1c20 */ /* 0x000fe20008400000 */
[----:B------:R-:W-:Y:S01]  /*3bf0*/  @P1 FMUL R29, R29, UR6 ;  /* 0x000000061d1d1c20 */ /* 0x000fe20008400000 */
[----:B------:R-:W-:Y:S01]  /*3c00*/  @P1 FMUL R30, R30, UR6 ;  /* 0x000000061e1e1c20 */ /* 0x000fe20008400000 */
[----:B------:R-:W-:Y:S01]  /*3c10*/  @P1 FMUL R31, R31, UR6 ;  /* 0x000000061f1f1c20 */ /* 0x000fe20008400000 */
[----:B------:R-:W-:Y:S01]  /*3c20*/  FADD R25, R192, 1 ;  /* 0x3f800000c0197421 */ /* 0x000fe20000000000 */
[----:B------:R-:W-:Y:S01]  /*3c30*/  FSEL R24, R199, R24, !P2 ;  /* 0x00000018c7187208 */ /* 0x000fe20005000000 */
[----:B------:R-:W-:Y:S01]  /*3c40*/  FMUL R242, R242, UR4 ;  /* 0x00000004f2f27c20 */ /* 0x000fe20008400000 */
[----:B------:R-:W-:Y:S01]  /*3c50*/  FADD R2, R193, 1 ;  /* 0x3f800000c1027421 */ /* 0x000fe20000000000 */
[----:B------:R-:W-:Y:S01]  /*3c60*/  @P0 FMNMX R5, R5, |R21|, !PT ;  /* 0x4000001505050209 */ /* 0x000fe20007800000 */
[----:B------:R1:W-:Y:S01]  /*3c70*/  STG.E.128 desc[UR8][R48.64], R28 ;  /* 0x0000001c30007986 */ /* 0x0003e2000c101d08 */
[----:B------:R-:W-:Y:S01]  /*3c80*/  FSEL R25, R192, R25, !P2 ;  /* 0x00000019c0197208 */ /* 0x000fe20005000000 */
[----:B0-----:R-:W-:-:S04]  /*3c90*/  IMAD.WIDE.U32 R68, R248, 0x10, R26 ;  /* 0x00000010f8447825 */ /* 0x001fc800078e001a */
[----:B------:R-:W-:Y:S01]  /*3ca0*/  FFMA R23, R242, R24, R131 ;  /* 0x00000018f2177223 */ /* 0x000fe20000000083 */
[----:B------:R-:W-:Y:S01]  /*3cb0*/  FMUL R241, R241, UR4 ;  /* 0x00000004f1f17c20 */ /* 0x000fe20008400000 */
[----:B------:R-:W-:Y:S01]  /*3cc0*/  @P0 FMNMX R5, R5, |R22|, !PT ;  /* 0x4000001605050209 */ /* 0x000fe20007800000 */
[----:B------:R-:W-:-:S04]  /*3cd0*/  IMAD.WIDE.U32 R52, R247, 0x10, R26 ;  /* 0x00000010f7347825 */ /* 0x000fc800078e001a */
[----:B------:R-:W-:-:S04]  /*3ce0*/  IMAD.WIDE.U32 R56, R246, 0x10, R26 ;  /* 0x00000010f6387825 */ /* 0x000fc800078e001a */
[----:B------:R-:W-:-:S04]  /*3cf0*/  IMAD.WIDE.U32 R58, R58, 0x10, R26 ;  /* 0x000000103a3a7825 */ /* 0x000fc800078e001a */
[----:B-1----:R-:W-:-:S04]  /*3d00*/  IMAD.WIDE.U32 R48, R251, 0x10, R26 ;  /* 0x00000010fb307825 */ /* 0x002fc800078e001a */
[----:B------:R-:W-:-:S04]  /*3d10*/  IMAD.WIDE.U32 R60, R60, 0x10, R26 ;  /* 0x000000103c3c7825 */ /* 0x000fc800078e001a */
[----:B------:R-:W-:-:S04]  /*3d20*/  IMAD.WIDE.U32 R62, R62, 0x10, R26 ;  /* 0x000000103e3e7825 */ /* 0x000fc800078e001a */
[----:B------:R-:W-:-:S04]  /*3d30*/  IMAD.WIDE.U32 R64, R64, 0x10, R26 ;  /* 0x0000001040407825 */ /* 0x000fc800078e001a */
[----:B--2---:R-:W-:-:S04]  /*3d40*/  IMAD.WIDE.U32 R44, R51, 0x10, R26 ;  /* 0x00000010332c7825 */ /* 0x004fc800078e001a */
[----:B------:R-:W-:-:S04]  /*3d50*/  IMAD.WIDE.U32 R46, R50, 0x10, R26 ;  /* 0x00000010322e7825 */ /* 0x000fc800078e001a */
[----:B------:R-:W-:-:S04]  /*3d60*/  IMAD.WIDE.U32 R50, R249, 0x10, R26 ;  /* 0x00000010f9327825 */ /* 0x000fc800078e001a */
[----:B------:R-:W-:-:S04]  /*3d70*/  IMAD.WIDE.U32 R54, R54, 0x10, R26 ;  /* 0x0000001036367825 */ /* 0x000fc800078e001a */
[----:B------:R-:W-:Y:S01]  /*3d80*/  IMAD.WIDE.U32 R66, R66, 0x10, R26 ;  /* 0x0000001042427825 */ /* 0x000fe200078e001a */
[----:B------:R-:W-:-:S03]  /*3d90*/  FSEL R26, R193, R2, !P2 ;  /* 0x00000002c11a7208 */ /* 0x000fc60005000000 */
[----:B------:R-:W-:Y:S01]  /*3da0*/  FADD R27, R194, 1 ;  /* 0x3f800000c21b7421 */ /* 0x000fe20000000000 */
[----:B------:R-:W-:Y:S01]  /*3db0*/  FMUL R2, R79, UR4 ;  /* 0x000000044f027c20 */ /* 0x000fe20008400000 */
[----:B------:R-:W-:Y:S01]  /*3dc0*/  FFMA R24, R241, R25, R124 ;  /* 0x00000019f1187223 */ /* 0x000fe2000000007c */
[----:B------:R-:W-:Y:S01]  /*3dd0*/  @P0 FMNMX R5, R5, |R23|, !PT ;  /* 0x4000001705050209 */ /* 0x000fe20007800000 */
[----:B------:R-:W-:Y:S01]  /*3de0*/  FADD R28, R195, 1 ;  /* 0x3f800000c31c7421 */ /* 0x000fe20000000000 */
[----:B------:R-:W-:Y:S01]  /*3df0*/  FFMA R25, R2, R26, R125 ;  /* 0x0000001a02197223 */ /* 0x000fe2000000007d */
[----:B------:R-:W-:Y:S01]  /*3e00*/  FSEL R26, R194, R27, !P2 ;  /* 0x0000001bc21a7208 */ /* 0x000fe20005000000 */
[----:B------:R-:W-:Y:S01]  /*3e10*/  FMUL R27, R240, UR4 ;  /* 0x00000004f01b7c20 */ /* 0x000fe20008400000 */
[----:B------:R-:W-:Y:S01]  /*3e20*/  FADD R29, R188, 1 ;  /* 0x3f800000bc1d7421 */ /* 0x000fe20000000000 */
[----:B------:R-:W-:Y:S01]  /*3e30*/  @P0 FMNMX R5, R5, |R24|, !PT ;  /* 0x4000001805050209 */ /* 0x000fe20007800000 */
[----:B------:R-:W-:Y:S01]  /*3e40*/  FMUL R78, R78, UR4 ;  /* 0x000000044e4e7c20 */ /* 0x000fe20008400000 */
[----:B------:R-:W-:Y:S01]  /*3e50*/  FSEL R28, R195, R28, !P2 ;  /* 0x0000001cc31c7208 */ /* 0x000fe20005000000 */
[----:B------:R-:W-:Y:S01]  /*3e60*/  FFMA R26, R27, R26, R126 ;  /* 0x0000001a1b1a7223 */ /* 0x000fe2000000007e */
[----:B------:R-:W-:Y:S01]  /*3e70*/  FSEL R29, R188, R29, !P2 ;  /* 0x0000001dbc1d7208 */ /* 0x000fe20005000000 */
[----:B------:R-:W-:Y:S01]  /*3e80*/  FADD R2, R189, 1 ;  /* 0x3f800000bd027421 */ /* 0x000fe20000000000 */
[----:B------:R-:W-:Y:S01]  /*3e90*/  @P0 FMNMX R5, R5, |R25|, !PT ;  /* 0x4000001905050209 */ /* 0x000fe20007800000 */
[----:B------:R-:W-:Y:S01]  /*3ea0*/  FMUL R239, R239, UR4 ;  /* 0x00000004efef7c20 */ /* 0x000fe20008400000 */
[----:B------:R-:W-:Y:S01]  /*3eb0*/  FADD R31, R190, 1 ;  /* 0x3f800000be1f7421 */ /* 0x000fe20000000000 */
[----:B------:R-:W-:Y:S01]  /*3ec0*/  FFMA R27, R78, R28, R127 ;  /* 0x0000001c4e1b7223 */ /* 0x000fe2000000007f */
[----:B------:R-:W-:Y:S01]  /*3ed0*/  @P0 FMNMX R5, R5, |R26|, !PT ;  /* 0x4000001a05050209 */ /* 0x000fe20007800000 */
[----:B------:R-:W-:Y:S01]  /*3ee0*/  FFMA R28, R239, R29, R120 ;  /* 0x0000001def1c7223 */ /* 0x000fe20000000078 */
[----:B------:R-:W-:Y:S01]  /*3ef0*/  FADD R30, R191, 1 ;  /* 0x3f800000bf1e7421 */ /* 0x000fe20000000000 */
[----:B------:R-:W-:Y:S01]  /*3f00*/  FSEL R29, R189, R2, !P2 ;  /* 0x00000002bd1d7208 */ /* 0x000fe20005000000 */
[----:B------:R-:W-:Y:S01]  /*3f10*/  FMUL R2, R87, UR4 ;  /* 0x0000000457027c20 */ /* 0x000fe20008400000 */
[----:B------:R-:W-:Y:S01]  /*3f20*/  FSEL R31, R190, R31, !P2 ;  /* 0x0000001fbe1f7208 */ /* 0x000fe20005000000 */
[----:B------:R-:W-:Y:S01]  /*3f30*/  FMUL R77, R77, UR4 ;  /* 0x000000044d4d7c20 */ /* 0x000fe20008400000 */
[----:B------:R-:W-:Y:S01]  /*3f40*/  @P0 FMNMX R5, R5, |R27|, !PT ;  /* 0x4000001b05050209 */ /* 0x000fe20007800000 */
[----:B------:R-:W-:Y:S01]  /*3f50*/  FFMA R29, R2, R29, R121 ;  /* 0x0000001d021d7223 */ /* 0x000fe20000000079 */
[----:B------:R-:W-:Y:S01]  /*3f60*/  FSEL R78, R191, R30, !P2 ;  /* 0x0000001ebf4e7208 */ /* 0x000fe20005000000 */
        /* <DEDUP_REMOVED lines=10> */
[----:B------:R-:W-:Y:S01]  /*4010*/  FADD R77, R184, 1 ;  /* 0x3f800000b84d7421 */ /* 0x000fe20000000000 */
[----:B------:R-:W-:Y:S01]  /*4020*/  FMUL R6, R6, UR4 ;  /* 0x0000000406067c20 */ /* 0x000fe20008400000 */
[----:B------:R-:W-:Y:S01]  /*4030*/  @P0 FMNMX R5, R5, |R29|, !PT ;  /* 0x4000001d05050209 */ /* 0x000fe20007800000 */
[----:B------:R-:W-:Y:S01]  /*4040*/  STG.E.128 desc[UR8][R44.64], R12 ;  /* 0x0000000c2c007986 */ /* 0x000fe2000c101d08 */
[----:B------:R-:W-:Y:S01]  /*4050*/  FADD R2, R185, 1 ;  /* 0x3f800000b9027421 */ /* 0x000fe20000000000 */
[----:B------:R-:W-:Y:S01]  /*4060*/  FSEL R77, R184, R77, !P2 ;  /* 0x0000004db84d7208 */ /* 0x000fe20005000000 */
[----:B------:R-:W-:Y:S01]  /*4070*/  FFMA R31, R6, R78, R123 ;  /* 0x0000004e061f7223 */ /* 0x000fe2000000007b */
[----:B------:R0:W-:Y:S01]  /*4080*/  STG.E.128 desc[UR8][R46.64], R8 ;  /* 0x000000082e007986 */ /* 0x0001e2000c101d08 */
[----:B------:R-:W-:Y:S01]  /*4090*/  @P0 FMNMX R5, R5, |R30|, !PT ;  /* 0x4000001e05050209 */ /* 0x000fe20007800000 */
[----:B------:R-:W-:Y:S01]  /*40a0*/  FADD R79, R186, 1 ;  /* 0x3f800000ba4f7421 */ /* 0x000fe20000000000 */
[----:B------:R-:W-:Y:S01]  /*40b0*/  FSEL R2, R185, R2, !P2 ;  /* 0x00000002b9027208 */ /* 0x000fe20005000000 */
[----:B------:R-:W-:Y:S01]  /*40c0*/  FMUL R74, R74, UR4 ;  /* 0x000000044a4a7c20 */ /* 0x000fe20008400000 */
[----:B------:R-:W-:Y:S01]  /*40d0*/  @P0 FMNMX R5, R5, |R31|, !PT ;  /* 0x4000001f05050209 */ /* 0x000fe20007800000 */
[----:B------:R-:W-:Y:S01]  /*40e0*/  FADD R6, R187, 1 ;  /* 0x3f800000bb067421 */ /* 0x000fe20000000000 */
[----:B------:R-:W-:Y:S01]  /*40f0*/  FSEL R79, R186, R79, !P2 ;  /* 0x0000004fba4f7208 */ /* 0x000fe20005000000 */
[----:B------:R-:W-:Y:S01]  /*4100*/  FADD R39, R39, -UR14 ;  /* 0x8000000e27277e21 */ /* 0x000fe20008000000 */
[----:B------:R-:W-:Y:S01]  /*4110*/  FMUL R7, R7, UR4 ;  /* 0x0000000407077c20 */ /* 0x000fe20008400000 */
[----:B0-----:R-:W-:-:S04]  /*4120*/  FMUL R9, R86, UR4 ;  /* 0x0000000456097c20 */ /* 0x001fc80008400000 */
[----:B------:R-:W-:Y:S01]  /*4130*/  FFMA R8, R9, R77, R116 ;  /* 0x0000004d09087223 */ /* 0x000fe20000000074 */
[----:B------:R-:W-:Y:S01]  /*4140*/  FFMA R9, R74, R2, R117 ;  /* 0x000000024a097223 */ /* 0x000fe20000000075 */
[----:B------:R-:W-:Y:S01]  /*4150*/  FADD R81, R180, 1 ;  /* 0x3f800000b4517421 */ /* 0x000fe20000000000 */
[----:B------:R-:W-:Y:S02]  /*4160*/  FSEL R11, R187, R6, !P2 ;  /* 0x00000006bb0b7208 */ /* 0x000fe40005000000 */
[----:B------:R-:W-:Y:S01]  /*4170*/  @P0 FMNMX R5, R5, |R8|, !PT ;  /* 0x4000000805050209 */ /* 0x000fe20007800000 */
[----:B------:R-:W-:Y:S01]  /*4180*/  FMUL R6, R39, UR4 ;  /* 0x0000000427067c20 */ /* 0x000fe20008400000 */
[----:B------:R-:W-:Y:S01]  /*4190*/  FFMA R10, R7, R79, R118 ;  /* 0x0000004f070a7223 */ /* 0x000fe20000000076 */
[----:B------:R-:W-:Y:S01]  /*41a0*/  FADD R2, R181, 1 ;  /* 0x3f800000b5027421 */ /* 0x000fe20000000000 */
[----:B------:R-:W-:Y:S01]  /*41b0*/  @P0 FMNMX R5, R5, |R9|, !PT ;  /* 0x4000000905050209 */ /* 0x000fe20007800000 */
        /* <DEDUP_REMOVED lines=12> */
[----:B------:R-:W-:Y:S01]  /*4280*/  FADD R35, R35, -UR14 ;  /* 0x8000000e23237e21 */ /* 0x000fe20008000000 */
[----:B------:R-:W-:Y:S01]  /*4290*/  FFMA R13, R84, R2, R113 ;  /* 0x00000002540d7223 */ /* 0x000fe20000000071 */
[----:B------:R-:W-:Y:S01]  /*42a0*/  FFMA R14, R73, R7, R114 ;  /* 0x00000007490e7223 */ /* 0x000fe20000000072 */
[----:B------:R-:W-:Y:S01]  /*42b0*/  @P0 FMNMX R5, R5, |R12|, !PT ;  /* 0x4000000c05050209 */ /* 0x000fe20007800000 */
[----:B------:R-:W-:Y:S01]  /*42c0*/  FADD R7, R176, 1 ;  /* 0x3f800000b0077421 */ /* 0x000fe20000000000 */
[----:B------:R-:W-:Y:S01]  /*42d0*/  @P1 FMUL R20, R20, UR6 ;  /* 0x0000000614141c20 */ /* 0x000fe20008400000 */
[----:B------:R-:W-:Y:S01]  /*42e0*/  @P1 FMUL R21, R21, UR6 ;  /* 0x0000000615151c20 */ /* 0x000fe20008400000 */
[----:B------:R-:W-:Y:S01]  /*42f0*/  @P1 FMUL R22, R22, UR6 ;  /* 0x0000000616161c20 */ /* 0x000fe20008400000 */
[----:B------:R-:W-:Y:S01]  /*4300*/  @P1 FMUL R23, R23, UR6 ;  /* 0x0000000617171c20 */ /* 0x000fe20008400000 */
[----:B------:R-:W-:Y:S01]  /*4310*/  FSEL R15, R183, R6, !P2 ;  /* 0x00000006b70f7208 */ /* 0x000fe20005000000 */
[----:B------:R-:W-:Y:S01]  /*4320*/  @P1 FMUL R24, R24, UR6 ;  /* 0x0000000618181c20 */ /* 0x000fe20008400000 */
[----:B------:R-:W-:Y:S01]  /*4330*/  @P1 FMUL R25, R25, UR6 ;  /* 0x0000000619191c20 */ /* 0x000fe20008400000 */
[----:B------:R-:W-:Y:S01]  /*4340*/  @P1 FMUL R26, R26, UR6 ;  /* 0x000000061a1a1c20 */ /* 0x000fe20008400000 */
[----:B------:R-:W-:Y:S01]  /*4350*/  @P1 FMUL R27, R27, UR6 ;  /* 0x000000061b1b1c20 */ /* 0x000fe20008400000 */
[----:B------:R-:W-:Y:S01]  /*4360*/  FMUL R6, R35, UR4 ;  /* 0x0000000423067c20 */ /* 0x000fe20008400000 */
        /* <DEDUP_REMOVED lines=10> */
[----:B------:R-:W-:Y:S01]  /*4410*/  FSEL R7, R176, R7, !P2 ;  /* 0x00000007b0077208 */ /* 0x000fe20005000000 */
[----:B------:R0:W-:Y:S01]  /*4420*/  STG.E.128 desc[UR8][R48.64], R20 ;  /* 0x0000001430007986 */ /* 0x0001e2000c101d08 */
[----:B------:R-:W-:Y:S01]  /*4430*/  FFMA R15, R6, R15, R115 ;  /* 0x0000000f060f7223 */ /* 0x000fe20000000073 */
[----:B------:R-:W-:Y:S01]  /*4440*/  FMUL R83, R83, UR4 ;  /* 0x0000000453537c20 */ /* 0x000fe20008400000 */
[----:B------:R-:W-:Y:S01]  /*4450*/  @P0 FMNMX R5, R5, |R14|, !PT ;  /* 0x4000000e05050209 */ /* 0x000fe20007800000 */
[----:B------:R-:W-:Y:S01]  /*4460*/  STG.E.128 desc[UR8][R50.64], R24 ;  /* 0x0000001832007986 */ /* 0x000fe2000c101d08 */
[----:B------:R-:W-:Y:S01]  /*4470*/  FSEL R2, R177, R2, !P2 ;  /* 0x00000002b1027208 */ /* 0x000fe20005000000 */
[----:B------:R-:W-:-:S02]  /*4480*/  FMUL R72, R72, UR4 ;  /* 0x0000000448487c20 */ /* 0x000fc40008400000 */
[----:B------:R-:W-:Y:S01]  /*4490*/  STG.E.128 desc[UR8][R68.64], R28 ;  /* 0x0000001c44007986 */ /* 0x000fe2000c101d08 */
[----:B------:R-:W-:-:S03]  /*44a0*/  @P0 FMNMX R5, R5, |R15|, !PT ;  /* 0x4000000f05050209 */ /* 0x000fc60007800000 */
[----:B------:R1:W-:Y:S01]  /*44b0*/  STG.E.128 desc[UR8][R52.64], R8 ;  /* 0x0000000834007986 */ /* 0x0003e2000c101d08 */
[----:B------:R-:W-:Y:S01]  /*44c0*/  FADD R6, R179, 1 ;  /* 0x3f800000b3067421 */ /* 0x000fe20000000000 */
[----:B0-----:R-:W-:-:S04]  /*44d0*/  FADD R21, R178, 1 ;  /* 0x3f800000b2157421 */ /* 0x001fc80000000000 */
[----:B------:R-:W-:Y:S02]  /*44e0*/  FSEL R6, R179, R6, !P2 ;  /* 0x00000006b3067208 */ /* 0x000fe40005000000 */
[----:B------:R-:W-:Y:S01]  /*44f0*/  FSEL R21, R178, R21, !P2 ;  /* 0x00000015b2157208 */ /* 0x000fe20005000000 */
[----:B-1----:R-:W-:Y:S01]  /*4500*/  FFMA R8, R83, R7, R108 ;  /* 0x0000000753087223 */ /* 0x002fe2000000006c */
[----:B------:R-:W-:Y:S01]  /*4510*/  FMUL R11, R32, UR4 ;  /* 0x00000004200b7c20 */ /* 0x000fe20008400000 */
[----:B------:R-:W-:-:S03]  /*4520*/  FFMA R9, R72, R2, R109 ;  /* 0x0000000248097223 */ /* 0x000fc6000000006d */
[----:B------:R-:W-:Y:S01]  /*4530*/  @P0 FMNMX R5, R5, |R8|, !PT ;  /* 0x4000000805050209 */ /* 0x000fe20007800000 */
[----:B------:R-:W-:Y:S01]  /*4540*/  FFMA R10, R11, R21, R110 ;  /* 0x000000150b0a7223 */ /* 0x000fe2000000006e */
[----:B------:R-:W-:Y:S02]  /*4550*/  FMUL R2, R33, UR4 ;  /* 0x0000000421027c20 */ /* 0x000fe40008400000 */
[----:B------:R-:W-:Y:S02]  /*4560*/  @P0 FMNMX R5, R5, |R9|, !PT ;  /* 0x4000000905050209 */ /* 0x000fe40007800000 */
[----:B------:R-:W-:Y:S01]  /*4570*/  FFMA R11, R2, R6, R111 ;  /* 0x00000006020b7223 */ /* 0x000fe2000000006f */
[----:B------:R-:W-:Y:S01]  /*4580*/  FADD R7, R172, 1 ;  /* 0x3f800000ac077421 */ /* 0x000fe20000000000 */
[----:B------:R-:W-:Y:S01]  /*4590*/  @P0 FMNMX R5, R5, |R10|, !PT ;  /* 0x4000000a05050209 */ /* 0x000fe20007800000 */
[----:B------:R-:W-:Y:S01]  /*45a0*/  @P1 FMUL R12, R12, UR6 ;  /* 0x000000060c0c1c20 */ /* 0x000fe20008400000 */
[----:B------:R-:W-:Y:S01]  /*45b0*/  @P1 FMUL R13, R13, UR6 ;  /* 0x000000060d0d1c20 */ /* 0x000fe20008400000 */
[----:B------:R-:W-:Y:S01]  /*45c0*/  @P1 FMUL R14, R14, UR6 ;  /* 0x000000060e0e1c20 */ /* 0x000fe20008400000 */
[----:B------:R-:W-:Y:S01]  /*45d0*/  @P1 FMUL R15, R15, UR6 ;  /* 0x000000060f0f1c20 */ /* 0x000fe20008400000 */
[----:B------:R-:W-:Y:S01]  /*45e0*/  @P0 FMNMX R5, R5, |R11|, !PT ;  /* 0x4000000b05050209 */ /* 0x000fe20007800000 */
[----:B------:R-:W-:Y:S01]  /*45f0*/  FADD R20, R173, 1 ;  /* 0x3f800000ad147421 */ /* 0x000fe20000000000 */
[----:B------:R-:W-:Y:S01]  /*4600*/  @P1 FMUL R8, R8, UR6 ;  /* 0x0000000608081c20 */ /* 0x000fe20008400000 */
[----:B------:R-:W-:Y:S01]  /*4610*/  @P1 FMUL R9, R9, UR6 ;  /* 0x0000000609091c20 */ /* 0x000fe20008400000 */
[----:B------:R-:W-:Y:S01]  /*4620*/  @P1 FMUL R10, R10, UR6 ;  /* 0x000000060a0a1c20 */ /* 0x000fe20008400000 */
[----:B------:R-:W-:Y:S01]  /*4630*/  @P1 FMUL R11, R11, UR6 ;  /* 0x000000060b0b1c20 */ /* 0x000fe20008400000 */
[----:B------:R-:W-:Y:S01]  /*4640*/  FSEL R2, R172, R7, !P2 ;  /* 0x00000007ac027208 */ /* 0x000fe20005000000 */
[----:B------:R-:W-:Y:S01]  /*4650*/  FMUL R7, R34, UR4 ;  /* 0x0000000422077c20 */ /* 0x000fe20008400000 */
[----:B------:R-:W-:Y:S01]  /*4660*/  STG.E.128 desc[UR8][R56.64], R12 ;  /* 0x0000000c38007986 */ /* 0x000fe2000c101d08 */
[----:B------:R-:W-:Y:S01]  /*4670*/  FADD R21, R174, 1 ;  /* 0x3f800000ae157421 */ /* 0x000fe20000000000 */
[----:B------:R-:W-:Y:S01]  /*4680*/  FSEL R20, R173, R20, !P2 ;  /* 0x00000014ad147208 */ /* 0x000fe20005000000 */
[----:B------:R-:W-:Y:S01]  /*4690*/  FMUL R36, R36, UR4 ;  /* 0x0000000424247c20 */ /* 0x000fe20008400000 */
[----:B------:R0:W-:Y:S01]  /*46a0*/  STG.E.128 desc[UR8][R54.64], R8 ;  /* 0x0000000836007986 */ /* 0x0001e2000c101d08 */
[----:B------:R-:W-:Y:S01]  /*46b0*/  FMUL R37, R37, UR4 ;  /* 0x0000000425257c20 */ /* 0x000fe20008400000 */
[----:B------:R-:W-:Y:S01]  /*46c0*/  FSEL R21, R174, R21, !P2 ;  /* 0x00000015ae157208 */ /* 0x000fe20005000000 */
[----:B------:R-:W-:Y:S01]  /*46d0*/  FMUL R38, R38, UR4 ;  /* 0x0000000426267c20 */ /* 0x000fe20008400000 */
[----:B------:R-:W-:Y:S01]  /*46e0*/  FADD R6, R169, 1 ;  /* 0x3f800000a9067421 */ /* 0x000fe20000000000 */
[----:B0-----:R-:W-:Y:S01]  /*46f0*/  FFMA R8, R7, R2, R104 ;  /* 0x0000000207087223 */ /* 0x001fe20000000068 */
[----:B------:R-:W-:Y:S01]  /*4700*/  FADD R2, R175, 1 ;  /* 0x3f800000af027421 */ /* 0x000fe20000000000 */
[----:B------:R-:W-:Y:S01]  /*4710*/  FFMA R9, R36, R20, R105 ;  /* 0x0000001424097223 */ /* 0x000fe20000000069 */
[----:B------:R-:W-:-:S02]  /*4720*/  FADD R7, R168, 1 ;  /* 0x3f800000a8077421 */ /* 0x000fc40000000000 */
[----:B------:R-:W-:Y:S01]  /*4730*/  @P0 FMNMX R5, R5, |R8|, !PT ;  /* 0x4000000805050209 */ /* 0x000fe20007800000 */
[----:B------:R-:W-:Y:S01]  /*4740*/  FFMA R10, R37, R21, R106 ;  /* 0x00000015250a7223 */ /* 0x000fe2000000006a */
[----:B------:R-:W-:Y:S02]  /*4750*/  FSEL R2, R175, R2, !P2 ;  /* 0x00000002af027208 */ /* 0x000fe40005000000 */
[----:B------:R-:W-:Y:S02]  /*4760*/  @P0 FMNMX R5, R5, |R9|, !PT ;  /* 0x4000000905050209 */ /* 0x000fe40007800000 */
[----:B------:R-:W-:Y:S01]  /*4770*/  FSEL R12, R168, R7, !P2 ;  /* 0x00000007a80c7208 */ /* 0x000fe20005000000 */
[----:B------:R-:W-:Y:S01]  /*4780*/  FMUL R7, R40, UR4 ;  /* 0x0000000428077c20 */ /* 0x000fe20008400000 */
[----:B------:R-:W-:Y:S01]  /*4790*/  FFMA R11, R38, R2, R107 ;  /* 0x00000002260b7223 */ /* 0x000fe2000000006b */
[----:B------:R-:W-:Y:S01]  /*47a0*/  @P0 FMNMX R5, R5, |R10|, !PT ;  /* 0x4000000a05050209 */ /* 0x000fe20007800000 */
[----:B------:R-:W-:Y:S01]  /*47b0*/  FADD R15, R170, 1 ;  /* 0x3f800000aa0f7421 */ /* 0x000fe20000000000 */
[----:B------:R-:W-:Y:S01]  /*47c0*/  FSEL R13, R169, R6, !P2 ;  /* 0x00000006a90d7208 */ /* 0x000fe20005000000 */
[----:B------:R-:W-:Y:S01]  /*47d0*/  FADD R20, R171, 1 ;  /* 0x3f800000ab147421 */ /* 0x000fe20000000000 */
[----:B------:R-:W-:Y:S01]  /*47e0*/  FMUL R6, R41, UR4 ;  /* 0x0000000429067c20 */ /* 0x000fe20008400000 */
[----:B------:R-:W-:Y:S01]  /*47f0*/  FFMA R12, R7, R12, R100 ;  /* 0x0000000c070c7223 */ /* 0x000fe20000000064 */
[----:B------:R-:W-:-:S02]  /*4800*/  @P0 FMNMX R5, R5, |R11|, !PT ;  /* 0x4000000b05050209 */ /* 0x000fc40007800000 */
[----:B------:R-:W-:Y:S01]  /*4810*/  FSEL R14, R170, R15, !P2 ;  /* 0x0000000faa0e7208 */ /* 0x000fe20005000000 */
[----:B------:R-:W-:Y:S01]  /*4820*/  FMUL R15, R42, UR4 ;  /* 0x000000042a0f7c20 */ /* 0x000fe20008400000 */
[----:B------:R-:W-:Y:S01]  /*4830*/  FFMA R13, R6, R13, R101 ;  /* 0x0000000d060d7223 */ /* 0x000fe20000000065 */
[----:B------:R-:W-:Y:S01]  /*4840*/  FSEL R20, R171, R20, !P2 ;  /* 0x00000014ab147208 */ /* 0x000fe20005000000 */
[----:B------:R-:W-:Y:S01]  /*4850*/  FMUL R2, R43, UR4 ;  /* 0x000000042b027c20 */ /* 0x000fe20008400000 */
[----:B------:R-:W-:Y:S01]  /*4860*/  @P0 FMNMX R5, R5, |R12|, !PT ;  /* 0x4000000c05050209 */ /* 0x000fe20007800000 */
[----:B------:R-:W-:Y:S01]  /*4870*/  FADD R7, R164, 1 ;  /* 0x3f800000a4077421 */ /* 0x000fe20000000000 */
[----:B------:R-:W-:Y:S01]  /*4880*/  FADD R16, R16, -UR14 ;  /* 0x8000000e10107e21 */ /* 0x000fe20008000000 */
[----:B------:R-:W-:Y:S01]  /*4890*/  FFMA R14, R15, R14, R102 ;  /* 0x0000000e0f0e7223 */ /* 0x000fe20000000066 */
[----:B------:R-:W-:Y:S01]  /*48a0*/  @P0 FMNMX R5, R5, |R13|, !PT ;  /* 0x4000000d05050209 */ /* 0x000fe20007800000 */
[----:B------:R-:W-:Y:S01]  /*48b0*/  FADD R6, R165, 1 ;  /* 0x3f800000a5067421 */ /* 0x000fe20000000000 */
[----:B------:R-:W-:Y:S01]  /*48c0*/  FFMA R15, R2, R20, R103 ;  /* 0x00000014020f7223 */ /* 0x000fe20000000067 */
[----:B------:R-:W-:Y:S01]  /*48d0*/  FSEL R2, R164, R7, !P2 ;  /* 0x00000007a4027208 */ /* 0x000fe20005000000 */
[----:B------:R-:W-:Y:S01]  /*48e0*/  FADD R17, R17, -UR14 ;  /* 0x8000000e11117e21 */ /* 0x000fe20008000000 */
[----:B------:R-:W-:Y:S01]  /*48f0*/  FMUL R7, R16, UR4 ;  /* 0x0000000410077c20 */ /* 0x000fe20008400000 */
[----:B------:R-:W-:Y:S01]  /*4900*/  @P0 FMNMX R5, R5, |R14|, !PT ;  /* 0x4000000e05050209 */ /* 0x000fe20007800000 */
[----:B------:R-:W-:Y:S01]  /*4910*/  FADD R21, R166, 1 ;  /* 0x3f800000a6157421 */ /* 0x000fe20000000000 */
[----:B------:R-:W-:Y:S01]  /*4920*/  FSEL R20, R165, R6, !P2 ;  /* 0x00000006a5147208 */ /* 0x000fe20005000000 */
[----:B------:R-:W-:Y:S01]  /*4930*/  FADD R18, R18, -UR14 ;  /* 0x8000000e12127e21 */ /* 0x000fe20008000000 */
[----:B------:R-:W-:Y:S01]  /*4940*/  FMUL R6, R17, UR4 ;  /* 0x0000000411067c20 */ /* 0x000fe20008400000 */
[----:B------:R-:W-:Y:S01]  /*4950*/  FFMA R16, R7, R2, R96 ;  /* 0x0000000207107223 */ /* 0x000fe20000000060 */
[----:B------:R-:W-:Y:S01]  /*4960*/  @P0 FMNMX R5, R5, |R15|, !PT ;  /* 0x4000000f05050209 */ /* 0x000fe20007800000 */
[----:B------:R-:W-:Y:S01]  /*4970*/  FADD R24, R167, 1 ;  /* 0x3f800000a7187421 */ /* 0x000fe20000000000 */
[----:B------:R-:W-:Y:S01]  /*4980*/  FSEL R22, R166, R21, !P2 ;  /* 0x00000015a6167208 */ /* 0x000fe20005000000 */
[----:B------:R-:W-:Y:S01]  /*4990*/  FADD R19, R19, -UR14 ;  /* 0x8000000e13137e21 */ /* 0x000fe20008000000 */
[----:B------:R-:W-:Y:S01]  /*49a0*/  FMUL R21, R18, UR4 ;  /* 0x0000000412157c20 */ /* 0x000fe20008400000 */
[----:B------:R-:W-:Y:S01]  /*49b0*/  FFMA R17, R6, R20, R97 ;  /* 0x0000001406117223 */ /* 0x000fe20000000061 */
[----:B------:R-:W-:Y:S01]  /*49c0*/  @P0 FMNMX R5, R5, |R16|, !PT ;  /* 0x4000001005050209 */ /* 0x000fe20007800000 */
[C---:B------:R-:W-:Y:S01]  /*49d0*/  FADD R7, R160.reuse, 1 ;  /* 0x3f800000a0077421 */ /* 0x040fe20000000000 */
[----:B------:R-:W-:Y:S01]  /*49e0*/  FSEL R24, R167, R24, !P2 ;  /* 0x00000018a7187208 */ /* 0x000fe20005000000 */
[----:B------:R-:W-:Y:S01]  /*49f0*/  FFMA R18, R21, R22, R98 ;  /* 0x0000001615127223 */ /* 0x000fe20000000062 */
[----:B------:R-:W-:Y:S01]  /*4a00*/  FMUL R2, R19, UR4 ;  /* 0x0000000413027c20 */ /* 0x000fe20008400000 */
[----:B------:R-:W-:Y:S01]  /*4a10*/  @P0 FMNMX R5, R5, |R17|, !PT ;  /* 0x4000001105050209 */ /* 0x000fe20007800000 */
[----:B------:R-:W-:Y:S01]  /*4a20*/  FADD R6, R161, 1 ;  /* 0x3f800000a1067421 */ /* 0x000fe20000000000 */
[----:B------:R-:W-:Y:S01]  /*4a30*/  FSEL R20, R160, R7, !P2 ;  /* 0x00000007a0147208 */ /* 0x000fe20005000000 */
[----:B------:R-:W-:Y:S01]  /*4a40*/  FFMA R19, R2, R24, R99 ;  /* 0x0000001802137223 */ /* 0x000fe20000000063 */
[----:B------:R-:W-:Y:S01]  /*4a50*/  FMUL R7, R0, UR4 ;  /* 0x0000000400077c20 */ /* 0x000fe20008400000 */
[----:B------:R-:W-:Y:S01]  /*4a60*/  @P0 FMNMX R5, R5, |R18|, !PT ;  /* 0x4000001205050209 */ /* 0x000fe20007800000 */
[----:B------:R-:W-:Y:S01]  /*4a70*/  FADD R23, R162, 1 ;  /* 0x3f800000a2177421 */ /* 0x000fe20000000000 */
[----:B------:R-:W-:Y:S01]  /*4a80*/  FSEL R6, R161, R6, !P2 ;  /* 0x00000006a1067208 */ /* 0x000fe20005000000 */
[----:B------:R-:W-:Y:S01]  /*4a90*/  FADD R2, R163, 1 ;  /* 0x3f800000a3027421 */ /* 0x000fe20000000000 */
[----:B------:R-:W-:Y:S01]  /*4aa0*/  FMUL R0, R75, UR4 ;  /* 0x000000044b007c20 */ /* 0x000fe20008400000 */
[----:B------:R-:W-:Y:S01]  /*4ab0*/  FFMA R20, R7, R20, R92 ;  /* 0x0000001407147223 */ /* 0x000fe2000000005c */
[----:B------:R-:W-:Y:S01]  /*4ac0*/  @P0 FMNMX R5, R5, |R19|, !PT ;  /* 0x4000001305050209 */ /* 0x000fe20007800000 */
[----:B------:R-:W-:Y:S01]  /*4ad0*/  FMUL R7, R76, UR4 ;  /* 0x000000044c077c20 */ /* 0x000fe20008400000 */
[----:B------:R-:W-:Y:S01]  /*4ae0*/  FSEL R23, R162, R23, !P2 ;  /* 0x00000017a2177208 */ /* 0x000fe20005000000 */
[----:B------:R-:W-:Y:S01]  /*4af0*/  FFMA R21, R0, R6, R93 ;  /* 0x0000000600157223 */ /* 0x000fe2000000005d */
[----:B------:R-:W-:Y:S01]  /*4b00*/  FSEL R2, R163, R2, !P2 ;  /* 0x00000002a3027208 */ /* 0x000fe20005000000 */
[----:B------:R-:W-:Y:S01]  /*4b10*/  FADD R25, R156, 1 ;  /* 0x3f8000009c197421 */ /* 0x000fe20000000000 */
[----:B------:R-:W-:Y:S01]  /*4b20*/  FMUL R0, R71, UR4 ;  /* 0x0000000447007c20 */ /* 0x000fe20008400000 */
[----:B------:R-:W-:Y:S01]  /*4b30*/  @P0 FMNMX R5, R5, |R20|, !PT ;  /* 0x4000001405050209 */ /* 0x000fe20007800000 */
[----:B------:R-:W-:Y:S01]  /*4b40*/  FFMA R22, R7, R23, R94 ;  /* 0x0000001707167223 */ /* 0x000fe2000000005e */
[----:B------:R-:W-:Y:S01]  /*4b50*/  FMUL R7, R82, UR4 ;  /* 0x0000000452077c20 */ /* 0x000fe20008400000 */
[----:B------:R-:W-:Y:S01]  /*4b60*/  FFMA R23, R0, R2, R95 ;  /* 0x0000000200177223 */ /* 0x000fe2000000005f */
[----:B------:R-:W-:Y:S01]  /*4b70*/  FSEL R25, R156, R25, !P2 ;  /* 0x000000199c197208 */ /* 0x000fe20005000000 */
[----:B------:R-:W-:Y:S01]  /*4b80*/  FADD R0, R157, 1 ;  /* 0x3f8000009d007421 */ /* 0x000fe20000000000 */
[----:B------:R-:W-:Y:S01]  /*4b90*/  @P0 FMNMX R5, R5, |R21|, !PT ;  /* 0x4000001505050209 */ /* 0x000fe20007800000 */
[----:B------:R-:W-:-:S02]  /*4ba0*/  FADD R27, R158, 1 ;  /* 0x3f8000009e1b7421 */ /* 0x000fc40000000000 */
[----:B------:R-:W-:Y:S01]  /*4bb0*/  FFMA R24, R7, R25, R88 ;  /* 0x0000001907187223 */ /* 0x000fe20000000058 */
[----:B------:R-:W-:Y:S02]  /*4bc0*/  @P0 FMNMX R5, R5, |R22|, !PT ;  /* 0x4000001605050209 */ /* 0x000fe40007800000 */
[----:B------:R-:W-:Y:S01]  /*4bd0*/  FSEL R25, R157, R0, !P2 ;  /* 0x000000009d197208 */ /* 0x000fe20005000000 */
[----:B------:R-:W-:Y:S01]  /*4be0*/  FMUL R0, R237, UR4 ;  /* 0x00000004ed007c20 */ /* 0x000fe20008400000 */
[----:B------:R-:W-:Y:S01]  /*4bf0*/  @P0 FMNMX R5, R5, |R23|, !PT ;  /* 0x4000001705050209 */ /* 0x000fe20007800000 */
[----:B------:R-:W-:Y:S01]  /*4c00*/  FADD R2, R159, 1 ;  /* 0x3f8000009f027421 */ /* 0x000fe20000000000 */
[----:B------:R-:W-:Y:S01]  /*4c10*/  FSEL R27, R158, R27, !P2 ;  /* 0x0000001b9e1b7208 */ /* 0x000fe20005000000 */
[----:B------:R-:W-:Y:S01]  /*4c20*/  FMUL R7, R238, UR4 ;  /* 0x00000004ee077c20 */ /* 0x000fe20008400000 */
[----:B------:R-:W-:Y:S01]  /*4c30*/  FFMA R25, R0, R25, R89 ;  /* 0x0000001900197223 */ /* 0x000fe20000000059 */
[----:B------:R-:W-:Y:S01]  /*4c40*/  @P0 FMNMX R5, R5, |R24|, !PT ;  /* 0x4000001805050209 */ /* 0x000fe20007800000 */
[----:B------:R-:W-:Y:S01]  /*4c50*/  FMUL R70, R70, UR4 ;  /* 0x0000000446467c20 */ /* 0x000fe20008400000 */
[----:B------:R-:W-:Y:S01]  /*4c60*/  FSEL R2, R159, R2, !P2 ;  /* 0x000000029f027208 */ /* 0x000fe20005000000 */
[----:B------:R-:W-:Y:S01]  /*4c70*/  FFMA R26, R7, R27, R90 ;  /* 0x0000001b071a7223 */ /* 0x000fe2000000005a */
[----:B------:R-:W-:Y:S01]  /*4c80*/  @P0 FMNMX R5, R5, |R25|, !PT ;  /* 0x4000001905050209 */ /* 0x000fe20007800000 */
[----:B------:R-:W-:Y:S01]  /*4c90*/  @P1 FMUL R8, R8, UR6 ;  /* 0x0000000608081c20 */ /* 0x000fe20008400000 */
[----:B------:R-:W-:Y:S01]  /*4ca0*/  @P1 FMUL R9, R9, UR6 ;  /* 0x0000000609091c20 */ /* 0x000fe20008400000 */
[----:B------:R-:W-:Y:S01]  /*4cb0*/  FFMA R27, R70, R2, R91 ;  /* 0x00000002461b7223 */ /* 0x000fe2000000005b */
[----:B------:R-:W-:Y:S01]  /*4cc0*/  @P0 FMNMX R5, R5, |R26|, !PT ;  /* 0x4000001a05050209 */ /* 0x000fe20007800000 */
[----:B------:R-:W-:Y:S01]  /*4cd0*/  @P1 FMUL R10, R10, UR6 ;  /* 0x000000060a0a1c20 */ /* 0x000fe20008400000 */
[----:B------:R-:W-:Y:S01]  /*4ce0*/  @P1 FMUL R11, R11, UR6 ;  /* 0x000000060b0b1c20 */ /* 0x000fe20008400000 */
[----:B---3--:R-:W-:Y:S01]  /*4cf0*/  LOP3.LUT P2, RZ, R245, 0xff, RZ, 0xc0, !PT ;  /* 0x000000fff5ff7812 */ /* 0x008fe2000784c0ff */
        /* <DEDUP_REMOVED lines=17> */
[----:B------:R-:W-:Y:S01]  /*4e10*/  SEL R0, RZ, 0x1, P2 ;  /* 0x00000001ff007807 */ /* 0x000fe20001000000 */
[----:B------:R1:W-:Y:S01]  /*4e20*/  STG.E.128 desc[UR8][R58.64], R8 ;  /* 0x000000083a007986 */ /* 0x0003e2000c101d08 */
[----:B------:R-:W-:-:S03]  /*4e30*/  ULDC UR4, c[0x0][0x210] ;  /* 0x0000840000047ab9 */ /* 0x000fc60000000800 */
[----:B------:R1:W-:Y:S01]  /*4e40*/  STG.E.128 desc[UR8][R60.64], R12 ;  /* 0x0000000c3c007986 */ /* 0x0003e2000c101d08 */
[----:B------:R-:W-:Y:S01]  /*4e50*/  IADD3 R4, R4, UR4, RZ ;  /* 0x0000000404047c10 */ /* 0x000fe2000fffe0ff */
[----:B------:R-:W-:Y:S02]  /*4e60*/  ULDC UR4, c[0x0][0x218] ;  /* 0x0000860000047ab9 */ /* 0x000fe40000000800 */
        /* <DEDUP_REMOVED lines=8> */
.L_x_7344:
        /* <DEDUP_REMOVED lines=15> */
.L_x_7382:
        /* <DEDUP_REMOVED lines=31> */
.L_x_7385:
[----:B-1----:R-:W-:-:S07]  /*51d0*/  FMNMX R5, R3, R2, !PT ;  /* 0x0000000203057209 */ /* 0x002fce0007800000 */
.L_x_7361:
[----:B------:R-:W-:Y:S05]  /*51e0*/  BSYNC B0 ;  /* 0x0000000000007941 */ /* 0x000fea0003800000 */
.L_x_7360:
[----:B------:R-:W-:Y:S01]  /*51f0*/  ISETP.NE.AND P0, PT, R10, RZ, PT ;  /* 0x000000ff0a00720c */ /* 0x000fe20003f05270 */
[----:B------:R-:W-:-:S12]  /*5200*/  BSSY B0, `(.L_x_7358) ;  /* 0x0000004000007945 */ /* 0x000fd80003800000 */
[----:B------:R-:W-:Y:S05]  /*5210*/  @P0 BRA `(.L_x_7363) ;  /* 0x0000000000080947 */ /* 0x000fea0003800000 */
[----:B0-----:R-:W0:Y:S02]  /*5220*/  LDC.64 R2, c[0x0][0x288] ;  /* 0x0000a200ff027b82 */ /* 0x001e240000000a00 */
[----:B0-----:R1:W-:Y:S02]  /*5230*/  REDG.E.MAX.S32.STRONG.GPU desc[UR8][R2.64], R5 ;  /* 0x000000050200798e */ /* 0x0013e4000d10e388 */
.L_x_7363:
[----:B------:R-:W-:Y:S05]  /*5240*/  BSYNC B0 ;  /* 0x0000000000007941 */ /* 0x000fea0003800000 */
.L_x_7358:
[----:B------:R-:W-:Y:S05]  /*5250*/  @!P1 EXIT ;  /* 0x000000000000994d */ /* 0x000fea0003800000 */
[----:B------:R-:W2:Y:S01]  /*5260*/  S2R R0, SR_TID.X ;  /* 0x0000000000007919 */ /* 0x000ea20000002100 */
        /* <DEDUP_REMOVED lines=13> */
[----:B01----:R-:W-:Y:S05]  /*5340*/  CALL.REL.NOINC `($__internal_79_$__cuda_sm20_rcp_rn_f32_slowpath) ;  /* 0x0000001000c07944 */ /* 0x003fea0003c00000 */
[----:B------:R-:W-:Y:S05]  /*5350*/  BRA `(.L_x_7365) ;  /* 0x0000000000147947 */ /* 0x000fea0003800000 */
.L_x_7364:
[----:B------:R-:W2:Y:S01]  /*5360*/  MUFU.RCP R0, UR6 ;  /* 0x0000000600007d08 */ /* 0x000ea20008001000 */
[----:B01----:R-:W-:-:S05]  /*5370*/  MOV R3, UR6 ;  /* 0x0000000600037c02 */ /* 0x003fca0008000f00 */
[----:B--2---:R-:W-:-:S04]  /*5380*/  FFMA R2, R0, R3, -1 ;  /* 0xbf80000000027423 */ /* 0x004fc80000000003 */
[----:B------:R-:W-:-:S04]  /*5390*/  FADD.FTZ R3, -R2, -RZ ;  /* 0x800000ff02037221 */ /* 0x000fc80000010100 */
[----:B------:R-:W-:-:S07]  /*53a0*/  FFMA R0, R0, R3, R0 ;  /* 0x0000000300007223 */ /* 0x000fce0000000000 */
.L_x_7365:
[----:B------:R-:W0:Y:S02]  /*53b0*/  LDC.64 R2, c[0x0][0x280] ;  /* 0x0000a000ff027b82 */ /* 0x000e240000000a00 */
[----:B0-----:R-:W-:Y:S01]  /*53c0*/  STG.E desc[UR8][R2.64], R0 ;  /* 0x0000000002007986 */ /* 0x001fe2000c101908 */
[----:B------:R-:W-:Y:S05]  /*53d0*/  EXIT ;  /* 0x000000000000794d */ /* 0x000fea0003800000 */
.L_x_7345:
[----:B------:R-:W-:Y:S01]  /*53e0*/  HFMA2.MMA R237, -RZ, RZ, 0, 5.9604644775390625e-08 ;  /* 0x00000001ffed7435 */ /* 0x000fe200000001ff */
[----:B------:R-:W-:Y:S02]  /*53f0*/  MOV R240, R6 ;  /* 0x0000000600f07202 */ /* 0x000fe40000000f00 */
[----:B------:R-:W-:Y:S02]  /*5400*/  MOV R236, 0x1f ;  /* 0x0000001f00ec7802 */ /* 0x000fe40000000f00 */
[----:B------:R-:W-:-:S07]  /*5410*/  MOV R7, 0xffffffff ;  /* 0xffffffff00077802 */ /* 0x000fce0000000f00 */
[----:B-----5:R-:W-:Y:S05]  /*5420*/  WARPSYNC.COLLECTIVE R7, `(.L_x_7366) ;  /* 0x0000000007087348 */ /* 0x020fea0003c00000 */
[----:B------:R0:W1:Y:S02]  /*5430*/  SHFL.BFLY P0, R239, R240, R237, R236 ;  /* 0x0c0000edf0ef7389 */ /* 0x00006400000000ec */
[----:B01---5:R-:W-:Y:S01]  /*5440*/  ENDCOLLECTIVE ;  /* 0x000000000000791b */ /* 0x023fe20003800000 */
.L_x_7366:
        /* <DEDUP_REMOVED lines=8> */
.L_x_7367:
        /* <DEDUP_REMOVED lines=8> */
.L_x_7368:
        /* <DEDUP_REMOVED lines=8> */
.L_x_7369:
        /* <DEDUP_REMOVED lines=8> */
.L_x_7370:
        /* <DEDUP_REMOVED lines=170> */
.L_x_7371:
        /* <DEDUP_REMOVED lines=8> */
.L_x_7372:
        /* <DEDUP_REMOVED lines=8> */
.L_x_7373:
        /* <DEDUP_REMOVED lines=8> */
.L_x_7374:
        /* <DEDUP_REMOVED lines=8> */
.L_x_7375:
[----:B------:R-:W-:Y:S01]  /*62f0*/  MOV R7, R239 ;  /* 0x000000ef00077202 */ /* 0x000fe20000000f00 */
[----:B------:R-:W-:Y:S06]  /*6300*/  BRA `(.L_x_7376) ;  /* 0xffffffb400d87947 */ /* 0x000fec000383ffff */
.L_x_7359:
[----:B------:R-:W-:Y:S01]  /*6310*/  HFMA2.MMA R8, -RZ, RZ, 0, 9.5367431640625e-07 ;  /* 0x00000010ff087435 */ /* 0x000fe200000001ff */
[----:B------:R-:W-:Y:S02]  /*6320*/  MOV R6, R5 ;  /* 0x0000000500067202 */ /* 0x000fe40000000f00 */
[----:B------:R-:W-:Y:S02]  /*6330*/  MOV R11, 0x1f ;  /* 0x0000001f000b7802 */ /* 0x000fe40000000f00 */
[----:B------:R-:W-:-:S07]  /*6340*/  MOV R7, 0xffffffff ;  /* 0xffffffff00077802 */ /* 0x000fce0000000f00 */
[----:B------:R-:W-:Y:S05]  /*6350*/  WARPSYNC.COLLECTIVE R7, `(.L_x_7377) ;  /* 0x0000000007087348 */ /* 0x000fea0003c00000 */
[----:B------:R0:W1:Y:S02]  /*6360*/  SHFL.DOWN P0, R4, R6, R8, R11 ;  /* 0x0800000806047389 */ /* 0x000064000000000b */
[----:B01----:R-:W-:Y:S01]  /*6370*/  ENDCOLLECTIVE ;  /* 0x000000000000791b */ /* 0x003fe20003800000 */
.L_x_7377:
[----:B------:R-:W-:Y:S01]  /*6380*/  HFMA2.MMA R8, -RZ, RZ, 0, 4.76837158203125e-07 ;  /* 0x00000008ff087435 */ /* 0x000fe200000001ff */
[----:B------:R-:W-:-:S04]  /*6390*/  MOV R0, R4 ;  /* 0x0000000400007202 */ /* 0x000fc80000000f00 */
[----:B------:R-:W-:-:S04]  /*63a0*/  FMNMX R0, R0, R5, !PT ;  /* 0x0000000500007209 */ /* 0x000fc80007800000 */
[----:B------:R-:W-:-:S07]  /*63b0*/  MOV R6, R0 ;  /* 0x0000000000067202 */ /* 0x000fce0000000f00 */
[----:B------:R-:W-:Y:S05]  /*63c0*/  WARPSYNC.COLLECTIVE R7, `(.L_x_7378) ;  /* 0x0000000007087348 */ /* 0x000fea0003c00000 */
[----:B------:R0:W1:Y:S02]  /*63d0*/  SHFL.DOWN P0, R4, R6, R8, R11 ;  /* 0x0800000806047389 */ /* 0x000064000000000b */
[----:B01----:R-:W-:Y:S01]  /*63e0*/  ENDCOLLECTIVE ;  /* 0x000000000000791b */ /* 0x003fe20003800000 */
.L_x_7378:
[----:B------:R-:W-:Y:S01]  /*63f0*/  HFMA2.MMA R8, -RZ, RZ, 0, 2.384185791015625e-07 ;  /* 0x00000004ff087435 */ /* 0x000fe200000001ff */
[----:B------:R-:W-:-:S04]  /*6400*/  MOV R3, R4 ;  /* 0x0000000400037202 */ /* 0x000fc80000000f00 */
[----:B------:R-:W-:-:S04]  /*6410*/  FMNMX R3, R0, R3, !PT ;  /* 0x0000000300037209 */ /* 0x000fc80007800000 */
[----:B------:R-:W-:-:S07]  /*6420*/  MOV R6, R3 ;  /* 0x0000000300067202 */ /* 0x000fce0000000f00 */
[----:B------:R-:W-:Y:S05]  /*6430*/  WARPSYNC.COLLECTIVE R7, `(.L_x_7379) ;  /* 0x0000000007087348 */ /* 0x000fea0003c00000 */
[----:B------:R0:W1:Y:S02]  /*6440*/  SHFL.DOWN P0, R4, R6, R8, R11 ;  /* 0x0800000806047389 */ /* 0x000064000000000b */
[----:B01----:R-:W-:Y:S01]  /*6450*/  ENDCOLLECTIVE ;  /* 0x000000000000791b */ /* 0x003fe20003800000 */
.L_x_7379:
[----:B------:R-:W-:Y:S01]  /*6460*/  HFMA2.MMA R8, -RZ, RZ, 0, 1.1920928955078125e-07 ;  /* 0x00000002ff087435 */ /* 0x000fe200000001ff */
[----:B------:R-:W-:-:S04]  /*6470*/  MOV R2, R4 ;  /* 0x0000000400027202 */ /* 0x000fc80000000f00 */
[----:B------:R-:W-:-:S04]  /*6480*/  FMNMX R2, R3, R2, !PT ;  /* 0x0000000203027209 */ /* 0x000fc80007800000 */
[----:B------:R-:W-:-:S07]  /*6490*/  MOV R6, R2 ;  /* 0x0000000200067202 */ /* 0x000fce0000000f00 */
[----:B------:R-:W-:Y:S05]  /*64a0*/  WARPSYNC.COLLECTIVE R7, `(.L_x_7380) ;  /* 0x0000000007087348 */ /* 0x000fea0003c00000 */
[----:B------:R0:W1:Y:S02]  /*64b0*/  SHFL.DOWN P0, R4, R6, R8, R11 ;  /* 0x0800000806047389 */ /* 0x000064000000000b */
[----:B01----:R-:W-:Y:S01]  /*64c0*/  ENDCOLLECTIVE ;  /* 0x000000000000791b */ /* 0x003fe20003800000 */
.L_x_7380:
[----:B------:R-:W-:Y:S01]  /*64d0*/  HFMA2.MMA R8, -RZ, RZ, 0, 5.9604644775390625e-08 ;  /* 0x00000001ff087435 */ /* 0x000fe200000001ff */
[----:B------:R-:W-:-:S04]  /*64e0*/  MOV R9, R4 ;  /* 0x0000000400097202 */ /* 0x000fc80000000f00 */
[----:B------:R-:W-:-:S04]  /*64f0*/  FMNMX R9, R2, R9, !PT ;  /* 0x0000000902097209 */ /* 0x000fc80007800000 */
[----:B------:R-:W-:-:S07]  /*6500*/  MOV R6, R9 ;  /* 0x0000000900067202 */ /* 0x000fce0000000f00 */
[----:B------:R-:W-:Y:S05]  /*6510*/  WARPSYNC.COLLECTIVE R7, `(.L_x_7381) ;  /* 0x0000000007087348 */ /* 0x000fea0003c00000 */
[----:B------:R0:W1:Y:S02]  /*6520*/  SHFL.DOWN P0, R4, R6, R8, R11 ;  /* 0x0800000806047389 */ /* 0x000064000000000b */
[----:B01----:R-:W-:Y:S01]  /*6530*/  ENDCOLLECTIVE ;  /* 0x000000000000791b */ /* 0x003fe20003800000 */
.L_x_7381:
[----:B------:R-:W-:Y:S05]  /*6540*/  BRA `(.L_x_7382) ;  /* 0xffffffe800a47947 */ /* 0x000fea000383ffff */
.L_x_7362:
[----:B------:R-:W-:Y:S01]  /*6550*/  HFMA2.MMA R8, -RZ, RZ, 0, 1.1920928955078125e-07 ;  /* 0x00000002ff087435 */ /* 0x000fe200000001ff */
[----:B-1----:R-:W-:Y:S02]  /*6560*/  MOV R6, R0 ;  /* 0x0000000000067202 */ /* 0x002fe40000000f00 */
[----:B------:R-:W-:Y:S02]  /*6570*/  MOV R11, 0x1f ;  /* 0x0000001f000b7802 */ /* 0x000fe40000000f00 */
[----:B------:R-:W-:-:S07]  /*6580*/  MOV R7, 0xffffffff ;  /* 0xffffffff00077802 */ /* 0x000fce0000000f00 */
[----:B0-----:R-:W-:Y:S05]  /*6590*/  WARPSYNC.COLLECTIVE R7, `(.L_x_7383) ;  /* 0x0000000007087348 */ /* 0x001fea0003c00000 */
[----:B------:R1:W2:Y:S02]  /*65a0*/  SHFL.DOWN P0, R4, R6, R8, R11 ;  /* 0x0800000806047389 */ /* 0x0002a4000000000b */
[----:B012---:R-:W-:Y:S01]  /*65b0*/  ENDCOLLECTIVE ;  /* 0x000000000000791b */ /* 0x007fe20003800000 */
.L_x_7383:
[----:B------:R-:W-:Y:S01]  /*65c0*/  HFMA2.MMA R8, -RZ, RZ, 0, 5.9604644775390625e-08 ;  /* 0x00000001ff087435 */ /* 0x000fe200000001ff */
[----:B------:R-:W-:-:S04]  /*65d0*/  MOV R3, R4 ;  /* 0x0000000400037202 */ /* 0x000fc80000000f00 */
[----:B------:R-:W-:-:S04]  /*65e0*/  FMNMX R3, R3, R0, !PT ;  /* 0x0000000003037209 */ /* 0x000fc80007800000 */
[----:B------:R-:W-:-:S07]  /*65f0*/  MOV R6, R3 ;  /* 0x0000000300067202 */ /* 0x000fce0000000f00 */
[----:B------:R-:W-:Y:S05]  /*6600*/  WARPSYNC.COLLECTIVE R7, `(.L_x_7384) ;  /* 0x0000000007087348 */ /* 0x000fea0003c00000 */
[----:B------:R0:W1:Y:S02]  /*6610*/  SHFL.DOWN P0, R4, R6, R8, R11 ;  /* 0x0800000806047389 */ /* 0x000064000000000b */
[----:B01----:R-:W-:Y:S01]  /*6620*/  ENDCOLLECTIVE ;  /* 0x000000000000791b */ /* 0x003fe20003800000 */
.L_x_7384:
[----:B------:R-:W-:Y:S01]  /*6630*/  MOV R2, R4 ;  /* 0x0000000400027202 */ /* 0x000fe20000000f00 */
[----:B------:R-:W-:Y:S06]  /*6640*/  BRA `(.L_x_7385) ;  /* 0xffffffe800e07947 */ /* 0x000fec000383ffff */
        .weak           $__internal_79_$__cuda_sm20_rcp_rn_f32_slowpath
        .type           $__internal_79_$__cuda_sm20_rcp_rn_f32_slowpath,@function
        .size           $__internal_79_$__cuda_sm20_rcp_rn_f32_slowpath,(.L_x_14415 - $__internal_79_$__cuda_sm20_rcp_rn_f32_slowpath)
$__internal_79_$__cuda_sm20_rcp_rn_f32_slowpath:
        /* <DEDUP_REMOVED lines=15> */
.L_x_7387:
[----:B------:R-:W-:-:S04]  /*6740*/  IADD3 R243, R242, -0xfd, RZ ;  /* 0xffffff03f2f37810 */ /* 0x000fc80007ffe0ff */
[----:B------:R-:W-:-:S13]  /*6750*/  ISETP.GT.U32.AND P0, PT, R243, 0x1, PT ;  /* 0x00000001f300780c */ /* 0x000fda0003f04070 */
[----:B------:R-:W-:Y:S05]  /*6760*/  @P0 BRA `(.L_x_7389) ;  /* 0x0000000000840947 */ /* 0x000fea0003800000 */
[----:B------:R-:W-:Y:S01]  /*6770*/  LOP3.LUT R243, R0, 0x7fffff, RZ, 0xc0, !PT ;  /* 0x007fffff00f37812 */ /* 0x000fe200078ec0ff */
[----:B------:R0:W-:Y:S03]  /*6780*/  STL [R1+0x58], R2 ;  /* 0x0000580201007387 */ /* 0x0001e60000100800 */
[----:B------:R-:W-:-:S04]  /*6790*/  LOP3.LUT R244, R243, 0x3f800000, RZ, 0xfc, !PT ;  /* 0x3f800000f3f47812 */ /* 0x000fc800078efcff */
[----:B------:R-:W1:Y:S01]  /*67a0*/  MUFU.RCP R243, R244 ;  /* 0x000000f400f37308 */ /* 0x000e620000001000 */
[C---:B0-----:R-:W-:Y:S02]  /*67b0*/  IADD3 R2, R242.reuse, -0xfd, RZ ;  /* 0xffffff03f2027810 */ /* 0x041fe40007ffe0ff */
[----:B------:R-:W-:Y:S01]  /*67c0*/  IADD3 R242, R242, -0xfc, RZ ;  /* 0xffffff04f2f27810 */ /* 0x000fe20007ffe0ff */
[----:B-1----:R-:W-:-:S04]  /*67d0*/  FFMA R244, R244, R243, -1 ;  /* 0xbf800000f4f47423 */ /* 0x002fc800000000f3 */
        /* <DEDUP_REMOVED lines=13> */
[----:B------:R-:W-:Y:S02]  /*68b0*/  SHF.R.U32.HI R244, RZ, R2, R244 ;  /* 0x00000002fff47219 */ /* 0x000fe400000116f4 */
[----:B------:R1:W5:Y:S02]  /*68c0*/  LDL.LU R2, [R1+0x58] ;  /* 0x0000580001027983 */ /* 0x0003640000300800 */
        /* <DEDUP_REMOVED lines=10> */
[----:B-1----:R-:W-:Y:S06]  /*6970*/  BRA `(.L_x_7388) ;  /* 0x0000000000047947 */ /* 0x002fec0003800000 */
.L_x_7389:
[----:B------:R-:W0:Y:S02]  /*6980*/  MUFU.RCP R0, R0 ;  /* 0x0000000000007308 */ /* 0x000e240000001000 */
.L_x_7388:
[----:B------:R-:W-:Y:S05]  /*6990*/  BSYNC B1 ;  /* 0x0000000000017941 */ /* 0x000fea0003800000 */
.L_x_7386:
[----:B------:R-:W-:Y:S01]  /*69a0*/  HFMA2.MMA R243, -RZ, RZ, 0, 0 ;  /* 0x00000000fff37435 */ /* 0x000fe200000001ff */
[----:B------:R-:W-:-:S05]  /*69b0*/  MOV R242, R239 ;  /* 0x000000ef00f27202 */ /* 0x000fca0000000f00 */
[----:B0----5:R-:W-:Y:S05]  /*69c0*/  RET.REL.NODEC R242 `(_ZN18transformer_engine13normalization19ln_fwd_tuned_kernelINS0_13Kernel_traitsIffffjLj20480ELj2ELj1ELj4ELj16ENS0_18Kernel_traits_baseILj20480EffffjLj128EEEEEEEvNS0_19ForwardKernelParamsE) ;  /* 0xffffff94f28c7950 */ /* 0x021fea0003c3ffff */
.L_x_7390:
        /* <DEDUP_REMOVED lines=11> */
.L_x_14415:


//--------------------- .text._ZN18transformer_engine13normalization19ln_fwd_tuned_kernelINS0_13Kernel_traitsIff13__nv_bfloat16fjLj18432ELj4ELj1ELj4ELj16ENS0_18Kernel_traits_baseILj18432EffS3_fjLj128EEEEEEEvNS0_19ForwardKernelParamsE --------------------------
	.section	.text._ZN18transformer_engine13normalization19ln_fwd_tuned_kernelINS0_13Kernel_traitsIff13__nv_bfloat16fjLj18432ELj4ELj1ELj4ELj16ENS0_18Kernel_traits_baseILj18432EffS3_fjLj128EEEEEEEvNS0_19ForwardKernelParamsE,"ax",@progbits
	.align	128
        .global         _ZN18transformer_engine13normalization19ln_fwd_tuned_kernelINS0_13Kernel_traitsIff13__nv_bfloat16fjLj18432ELj4ELj1ELj4ELj16ENS0_18Kernel_traits_baseILj18432EffS3_fjLj128EEEEEEEvNS0_19ForwardKernelParamsE
        .type           _ZN18transformer_engine13normalization19ln_fwd_tuned_kernelINS0_13Kernel_traitsIff13__nv_bfloat16fjLj18432ELj4ELj1ELj4ELj16ENS0_18Kernel_traits_baseILj18432EffS3_fjLj128EEEEEEEvNS0_19ForwardKernelParamsE,@function
        .size           _ZN18transformer_engine13normalization19ln_fwd_tuned_kernelINS0_13Kernel_traitsIff13__nv_bfloat16fjLj18432ELj4ELj1ELj4ELj16ENS0_18Kernel_traits_baseILj18432EffS3_fjLj128EEEEEEEvNS0_19ForwardKernelParamsE,(.L_x_14416 - _ZN18transformer_engine13normalization19ln_fwd_tuned_kernelINS0_13Kernel_traitsIff13__nv_bfloat16fjLj18432ELj4ELj1ELj4ELj16ENS0_18Kernel_traits_baseILj18432EffS3_fjLj128EEEEEEEvNS0_19ForwardKernelParamsE)
        .other          _ZN18transformer_engine13normalization19ln_fwd_tuned_kernelINS0_13Kernel_traitsIff13__nv_bfloat16fjLj18432ELj4ELj1ELj4ELj16ENS0_18Kernel_traits_baseILj18432EffS3_fjLj128EEEEEEEvNS0_19ForwardKernelParamsE,@"STO_CUDA_ENTRY STV_DEFAULT"
_ZN18transformer_engine13normalization19ln_fwd_tuned_kernelINS0_13Kernel_traitsIff13__nv_bfloat16fjLj18432ELj4ELj1ELj4ELj16ENS0_18Kernel_traits_baseILj18432EffS3_fjLj128EEEEEEEvNS0_19ForwardKernelParamsE:
.text._ZN18transformer_engine13normalization19ln_fwd_tuned_kernelINS0_13Kernel_traitsIff13__nv_bfloat16fjLj18432ELj4ELj1ELj4ELj16ENS0_18Kernel_traits_baseILj18432EffS3_fjLj128EEEEEEEvNS0_19ForwardKernelParamsE:
[----:B------:R-:W-:Y:S01]  /*0000*/  LDC R1, c[0x0][0x28] ;  /* 0x00000a00ff017b82 */ /* 0x000fe20000000800 */
[----:B------:R-:W-:Y:S01]  /*0010*/  ULDC.U8 UR6, c[0x0][0x294] ;  /* 0x0000a50000067ab9 */ /* 0x000fe20000000000 */
[----:B------:R-:W-:Y:S01]  /*0020*/  HFMA2.MMA R130, -RZ, RZ, 1.875, 0 ;  /* 0x3f800000ff827435 */ /* 0x000fe200000001ff */
[----:B------:R-:W-:Y:S01]  /*0030*/  UISETP.NE.AND UP0, UPT, UR6, URZ, UPT ;  /* 0x0000003f0600728c */ /* 0x000fe2000bf05270 */
[----:B------:R-:W-:-:S05]  /*0040*/  ULDC.64 UR4, c[0x0][0x208] ;  /* 0x0000820000047ab9 */ /* 0x000fca0000000a00 */
[----:B------:R-:W-:-:S13]  /*0050*/  PLOP3.LUT P1, PT, PT, PT, UP0, 0x80, 0x0 ;  /* 0x000000000000781c */ /* 0x000fda0003f2f008 */
[----:B------:R-:W0:Y:S02]  /*0060*/  @P1 LDC.64 R2, c[0x0][0x270] ;  /* 0x00009c00ff021b82 */ /* 0x000e240000000a00 */
[----:B0-----:R0:W5:Y:S06]  /*0070*/  @P1 LDG.E R130, desc[UR4][R2.64] ;  /* 0x0000000402821981 */ /* 0x00116c000c1e1900 */
[----:B------:R-:W1:Y:S01]  /*0080*/  S2UR UR7, SR_CTAID.X ;  /* 0x00000000000779c3 */ /* 0x000e620000002500 */
[----:B------:R-:W-:Y:S01]  /*0090*/  MOV R127, RZ ;  /* 0x000000ff007f7202 */ /* 0x000fe20000000f00 */
[----:B------:R-:W2:Y:S01]  /*00a0*/  S2R R129, SR_TID.X ;  /* 0x0000000000817919 */ /* 0x000ea20000002100 */
[----:B-1----:R-:W-:Y:S01]  /*00b0*/  MOV R94, UR7 ;  /* 0x00000007005e7c02 */ /* 0x002fe20008000f00 */
[----:B------:R-:W-:Y:S01]  /*00c0*/  ULDC UR7, c[0x0][0x218] ;  /* 0x0000860000077ab9 */ /* 0x000fe20000000800 */
[----:B--2---:R-:W-:-:S02]  /*00d0*/  SHF.R.U32.HI R5, RZ, 0x7, R129 ;  /* 0x00000007ff057819 */ /* 0x004fc40000011681 */
[----:B------:R-:W-:Y:S02]  /*00e0*/  LOP3.LUT R126, R129, 0x1f, RZ, 0xc0, !PT ;  /* 0x0000001f817e7812 */ /* 0x000fe400078ec0ff */
[----:B------:R-:W-:Y:S02]  /*00f0*/  LEA.HI R128, R94, R5, RZ, 0x1e ;  /* 0x000000055e807211 */ /* 0x000fe400078ff0ff */
[----:B------:R-:W-:Y:S02]  /*0100*/  SHF.R.U32.HI R125, RZ, 0x5, R129 ;  /* 0x00000005ff7d7819 */ /* 0x000fe40000011681 */
[----:B------:R-:W-:-:S13]  /*0110*/  ISETP.GE.AND P0, PT, R128, UR7, PT ;  /* 0x0000000780007c0c */ /* 0x000fda000bf06270 */
[----:B0-----:R-:W-:Y:S05]  /*0120*/  @P0 BRA `(.L_x_7391) ;  /* 0x00000030003c0947 */ /* 0x001fea0003800000 */
[----:B------:R-:W0:Y:S01]  /*0130*/  LDC.64 R2, c[0x0][0x238] ;  /* 0x00008e00ff027b82 */ /* 0x000e220000000a00 */
[----:B------:R-:W-:Y:S01]  /*0140*/  LOP3.LUT R124, R94, 0x3, RZ, 0xc0, !PT ;  /* 0x000000035e7c7812 */ /* 0x000fe200078ec0ff */
[----:B------:R-:W-:-:S03]  /*0150*/  ULDC.U8 UR7, c[0x0][0x250] ;  /* 0x0000940000077ab9 */ /* 0x000fc60000000000 */
[----:B------:R-:W-:-:S03]  /*0160*/  SHF.L.U32 R5, R124, 0x7, RZ ;  /* 0x000000077c057819 */ /* 0x000fc600000006ff */
[----:B------:R-:W1:Y:S01]  /*0170*/  LDC.64 R76, c[0x0][0x260] ;  /* 0x00009800ff4c7b82 */ /* 0x000e620000000a00 */
[----:B------:R-:W-:-:S04]  /*0180*/  LOP3.LUT R0, R5, 0x180, R126, 0xe2, !PT ;  /* 0x0000018005007812 */ /* 0x000fc800078ee27e */
[----:B------:R-:W-:-:S05]  /*0190*/  LOP3.LUT R123, R0, 0x60, R129, 0xf8, !PT ;  /* 0x00000060007b7812 */ /* 0x000fca00078ef881 */
[----:B0-----:R-:W-:-:S05]  /*01a0*/  IMAD.WIDE.U32 R2, R123, 0x10, R2 ;  /* 0x000000107b027825 */ /* 0x001fca00078e0002 */
[----:B------:R-:W2:Y:S01]  /*01b0*/  LDG.E.128 R72, desc[UR4][R2.64+0xe000] ;  /* 0x00e0000402487981 */ /* 0x000ea2000c1e1d00 */
[----:B-1----:R-:W-:-:S03]  /*01c0*/  IMAD.WIDE.U32 R76, R123, 0x10, R76 ;  /* 0x000000107b4c7825 */ /* 0x002fc600078e004c */
[----:B------:R-:W3:Y:S04]  /*01d0*/  LDG.E.128 R68, desc[UR4][R2.64+0x10000] ;  /* 0x0100000402447981 */ /* 0x000ee8000c1e1d00 */
        /* <DEDUP_REMOVED lines=16> */
[----:B------:R-:W-:-:S02]  /*02e0*/  ISETP.NE.AND P3, PT, RZ, UR7, PT ;  /* 0x00000007ff007c0c */ /* 0x000fc4000bf65270 */
[C---:B------:R-:W-:Y:S02]  /*02f0*/  LOP3.LUT R122, R125.reuse, 0x3, R94, 0xc8, !PT ;  /* 0x000000037d7a7812 */ /* 0x040fe400078ec85e */
[----:B------:R-:W-:Y:S02]  /*0300*/  MOV R118, 0x1 ;  /* 0x0000000100767802 */ /* 0x000fe40000000f00 */
[----:B------:R-:W-:Y:S02]  /*0310*/  LOP3.LUT R121, R125, 0x3, RZ, 0xc0, !PT ;  /* 0x000000037d797812 */ /* 0x000fe400078ec0ff */
[----:B------:R-:W-:Y:S02]  /*0320*/  SHF.L.U32 R120, R128, 0x2, RZ ;  /* 0x0000000280787819 */ /* 0x000fe400000006ff */
[----:B------:R-:W-:Y:S02]  /*0330*/  MOV R119, RZ ;  /* 0x000000ff00777202 */ /* 0x000fe40000000f00 */
[----:B------:R-:W-:Y:S01]  /*0340*/  MOV R127, RZ ;  /* 0x000000ff007f7202 */ /* 0x000fe20000000f00 */
[----:B--2---:R-:W-:Y:S01]  /*0350*/  @P3 FADD R75, R75, 1 ;  /* 0x3f8000004b4b3421 */ /* 0x004fe20000000000 */
[----:B---3--:R-:W-:Y:S01]  /*0360*/  @P3 FADD R68, R68, 1 ;  /* 0x3f80000044443421 */ /* 0x008fe20000000000 */
[----:B------:R-:W-:Y:S01]  /*0370*/  @P3 FADD R69, R69, 1 ;  /* 0x3f80000045453421 */ /* 0x000fe20000000000 */
[----:B------:R-:W-:Y:S01]  /*0380*/  @P3 FADD R70, R70, 1 ;  /* 0x3f80000046463421 */ /* 0x000fe20000000000 */
[----:B0-----:R-:W-:-:S07]  /*0390*/  @P3 FADD R71, R71, 1 ;  /* 0x3f80000047473421 */ /* 0x001fce0000000000 */
.L_x_7407:
[----:B------:R-:W0:Y:S01]  /*03a0*/  LDC.64 R108, c[0x0][0x220] ;  /* 0x00008800ff6c7b82 */ /* 0x000e220000000a00 */
[----:B------:R-:W-:-:S05]  /*03b0*/  IMAD R117, R128, 0x1200, R123 ;  /* 0x0000120080757824 */ /* 0x000fca00078e027b */
[C---:B------:R-:W-:Y:S01]  /*03c0*/  IADD3 R116, R117.reuse, 0x200, RZ ;  /* 0x0000020075747810 */ /* 0x040fe20007ffe0ff */
[----:B0-----:R-:W-:-:S06]  /*03d0*/  IMAD.WIDE.U32 R76, R117, 0x10, R108 ;  /* 0x00000010754c7825 */ /* 0x001fcc00078e006c */
        /* <DEDUP_REMOVED lines=26> */
[----:B------:R-:W-:-:S11]  /*0580*/  LOP3.LUT R2, R125, 0x7fffffc, RZ, 0xc0, !PT ;  /* 0x07fffffc7d027812 */ /* 0x000fd600078ec0ff */
        /* <DEDUP_REMOVED lines=48> */
[----:B------:R-:W-:-:S04]  /*0890*/  FMUL R134, R134, 0.00086805556202307343483 ;  /* 0x3a638e3986867820 */ /* 0x000fc80000400000 */
        /* <DEDUP_REMOVED lines=81> */
.L_x_7426:
[----:B------:R-:W-:Y:S01]  /*0db0*/  ISETP.NE.AND P0, PT, R126, RZ, PT ;  /* 0x000000ff7e00720c */ /* 0x000fe20003f05270 */
[----:B-1----:R-:W-:Y:S01]  /*0dc0*/  FADD R135, R136, R135 ;  /* 0x0000008788877221 */ /* 0x002fe20000000000 */
[----:B------:R-:W-:Y:S01]  /*0dd0*/  ISETP.GT.U32.AND P4, PT, R126, 0x3, PT ;  /* 0x000000037e00780c */ /* 0x000fe20003f84070 */
[----:B------:R-:W-:Y:S05]  /*0de0*/  WARPSYNC.ALL ;  /* 0x0000000000007948 */ /* 0x000fea0003800000 */
[----:B------:R-:W-:Y:S01]  /*0df0*/  HFMA2.MMA R138, -RZ, RZ, 0, 0 ;  /* 0x00000000ff8a7435 */ /* 0x000fe200000001ff */
[----:B------:R-:W-:Y:S04]  /*0e00*/  BSSY B0, `(.L_x_7393) ;  /* 0x0000022000007945 */ /* 0x000fe80003800000 */
[----:B------:R-:W1:Y:S01]  /*0e10*/  @!P0 S2R R131, SR_CgaCtaId ;  /* 0x0000000000838919 */ /* 0x000e620000008800 */
[----:B------:R-:W-:-:S02]  /*0e20*/  @!P0 MOV R0, 0x400 ;  /* 0x0000040000008802 */ /* 0x000fc40000000f00 */
[----:B------:R-:W-:Y:S01]  /*0e30*/  @!P4 MOV R132, 0x400 ;  /* 0x000004000084c802 */ /* 0x000fe20000000f00 */
[----:B------:R-:W2:Y:S01]  /*0e40*/  @!P4 S2R R133, SR_CgaCtaId ;  /* 0x000000000085c919 */ /* 0x000ea20000008800 */
[----:B------:R-:W-:Y:S02]  /*0e50*/  @!P0 IADD3 R0, R0, 0x10, RZ ;  /* 0x0000001000008810 */ /* 0x000fe40007ffe0ff */
[----:B------:R-:W-:Y:S02]  /*0e60*/  @!P4 IADD3 R132, R132, 0x10, RZ ;  /* 0x000000108484c810 */ /* 0x000fe40007ffe0ff */
[----:B------:R-:W-:-:S05]  /*0e70*/  @!P4 MOV R138, 0x44900000 ;  /* 0x44900000008ac802 */ /* 0x000fca0000000f00 */
[----:B------:R-:W3:Y:S01]  /*0e80*/  SHFL.DOWN PT, R137, R138, 0x2, 0x1f ;  /* 0x08401f008a897f89 */ /* 0x000ee200000e0000 */
[----:B-1----:R-:W-:Y:S02]  /*0e90*/  @!P0 LEA R131, R131, R0, 0x18 ;  /* 0x0000000083838211 */ /* 0x002fe400078ec0ff */
[----:B------:R-:W-:Y:S02]  /*0ea0*/  @!P0 IADD3 R0, R121, R2, RZ ;  /* 0x0000000279008210 */ /* 0x000fe40007ffe0ff */
[----:B--2---:R-:W-:Y:S02]  /*0eb0*/  @!P4 LEA R133, R133, R132, 0x18 ;  /* 0x000000848585c211 */ /* 0x004fe400078ec0ff */
[----:B------:R-:W-:Y:S01]  /*0ec0*/  @!P0 LEA R0, R0, R131, 0x3 ;  /* 0x0000008300008211 */ /* 0x000fe200078e18ff */
[----:B---3--:R-:W-:Y:S01]  /*0ed0*/  FADD R131, R137, R138 ;  /* 0x0000008a89837221 */ /* 0x008fe20000000000 */
[----:B------:R-:W-:-:S03]  /*0ee0*/  @!P4 IADD3 R2, R126, R2, RZ ;  /* 0x000000027e02c210 */ /* 0x000fc60007ffe0ff */
[----:B------:R1:W-:Y:S01]  /*0ef0*/  @!P0 STS.64 [R0], R134 ;  /* 0x0000008600008388 */ /* 0x0003e20000000a00 */
        /* <DEDUP_REMOVED lines=12> */
[----:B0123-5:R-:W-:Y:S05]  /*0fc0*/  CALL.REL.NOINC `($__internal_80_$__cuda_sm20_rcp_rn_f32_slowpath) ;  /* 0x0000003000c87944 */ /* 0x02ffea0003c00000 */
[----:B------:R-:W-:Y:S05]  /*0fd0*/  BRA `(.L_x_7395) ;  /* 0x0000000000107947 */ /* 0x000fea0003800000 */
.L_x_7394:
[----:B------:R-:W4:Y:S02]  /*0fe0*/  MUFU.RCP R0, R131 ;  /* 0x0000008300007308 */ /* 0x000f240000001000 */
[----:B----4-:R-:W-:-:S04]  /*0ff0*/  FFMA R2, R131, R0, -1 ;  /* 0xbf80000083027423 */ /* 0x010fc80000000000 */
[----:B------:R-:W-:-:S04]  /*1000*/  FADD.FTZ R135, -R2, -RZ ;  /* 0x800000ff02877221 */ /* 0x000fc80000010100 */
[----:B------:R-:W-:-:S07]  /*1010*/  FFMA R0, R0, R135, R0 ;  /* 0x0000008700007223 */ /* 0x000fce0000000000 */
.L_x_7395:
[----:B------:R-:W-:Y:S05]  /*1020*/  BSYNC B0 ;  /* 0x0000000000007941 */ /* 0x000fea0003800000 */
.L_x_7393:
        /* <DEDUP_REMOVED lines=20> */
[----:B-----5:R-:W-:Y:S05]  /*1170*/  CALL.REL.NOINC `($__internal_80_$__cuda_sm20_rcp_rn_f32_slowpath) ;  /* 0x00000030005c7944 */ /* 0x020fea0003c00000 */
[----:B------:R-:W-:Y:S01]  /*1180*/  MOV R2, R0 ;  /* 0x0000000000027202 */ /* 0x000fe20000000f00 */
[----:B------:R-:W-:Y:S06]  /*1190*/  BRA `(.L_x_7398) ;  /* 0x0000000000107947 */ /* 0x000fec0003800000 */
.L_x_7397:
[----:B------:R-:W0:Y:S02]  /*11a0*/  MUFU.RCP R2, R139 ;  /* 0x0000008b00027308 */ /* 0x000e240000001000 */
[----:B0-----:R-:W-:-:S04]  /*11b0*/  FFMA R0, R139, R2, -1 ;  /* 0xbf8000008b007423 */ /* 0x001fc80000000002 */
[----:B------:R-:W-:-:S04]  /*11c0*/  FADD.FTZ R135, -R0, -RZ ;  /* 0x800000ff00877221 */ /* 0x000fc80000010100 */
[----:B------:R-:W-:-:S07]  /*11d0*/  FFMA R2, R2, R135, R2 ;  /* 0x0000008702027223 */ /* 0x000fce0000000002 */
.L_x_7398:
[----:B------:R-:W-:Y:S05]  /*11e0*/  BSYNC B0 ;  /* 0x0000000000007941 */ /* 0x000fea0003800000 */
.L_x_7396:
[----:B------:R-:W0:Y:S01]  /*11f0*/  LDC R0, c[0x0][0x210] ;  /* 0x00008400ff007b82 */ /* 0x000e220000000800 */
[----:B------:R-:W-:Y:S01]  /*1200*/  LOP3.LUT P0, RZ, R121, 0x1f, R129, 0xf8, !PT ;  /* 0x0000001f79ff7812 */ /* 0x000fe2000780f881 */
[----:B------:R-:W-:Y:S01]  /*1210*/  FADD R134, R132, -R137 ;  /* 0x8000008984867221 */ /* 0x000fe20000000000 */
[----:B------:R-:W-:Y:S01]  /*1220*/  FMUL R140, R136, R137 ;  /* 0x00000089888c7220 */ /* 0x000fe20000400000 */
[----:B------:R-:W-:Y:S01]  /*1230*/  FADD R135, R133, R138 ;  /* 0x0000008a85877221 */ /* 0x000fe20000000000 */
[----:B------:R-:W-:Y:S01]  /*1240*/  LOP3.LUT R143, R119, 0x1, RZ, 0xc0, !PT ;  /* 0x00000001778f7812 */ /* 0x000fe200078ec0ff */
[----:B------:R-:W-:-:S03]  /*1250*/  FMUL R134, R134, R134 ;  /* 0x0000008686867220 */ /* 0x000fc60000400000 */
[----:B------:R-:W-:Y:S01]  /*1260*/  IADD3 R139, -R143, RZ, RZ ;  /* 0x000000ff8f8b7210 */ /* 0x000fe20007ffe1ff */
[C---:B------:R-:W-:Y:S01]  /*1270*/  FMUL R137, R131.reuse, R134 ;  /* 0x0000008683897220 */ /* 0x040fe20000400000 */
[----:B------:R-:W-:-:S03]  /*1280*/  FFMA R131, R131, R132, R140 ;  /* 0x0000008483837223 */ /* 0x000fc6000000008c */
[----:B------:R-:W-:Y:S01]  /*1290*/  FMUL R136, R136, R137 ;  /* 0x0000008988887220 */ /* 0x000fe20000400000 */
[----:B------:R-:W1:Y:S01]  /*12a0*/  @!P0 LDC.64 R132, c[0x0][0x240] ;  /* 0x00009000ff848b82 */ /* 0x000e620000000a00 */
[-C--:B------:R-:W-:Y:S02]  /*12b0*/  FMUL R131, R131, R2.reuse ;  /* 0x0000000283837220 */ /* 0x080fe40000400000 */
[----:B------:R-:W-:-:S03]  /*12c0*/  FFMA R137, R136, R2, R135 ;  /* 0x0000000288897223 */ /* 0x000fc60000000087 */
[----:B------:R2:W-:Y:S02]  /*12d0*/  SHFL.IDX PT, R136, R131, RZ, 0x1f ;  /* 0x00001fff83887589 */ /* 0x0005e400000e0000 */
[----:B------:R-:W3:Y:S01]  /*12e0*/  @!P4 LDC.64 R134, c[0x0][0x240] ;  /* 0x00009000ff86cb82 */ /* 0x000ee20000000a00 */
[----:B0-----:R-:W-:Y:S01]  /*12f0*/  SHF.L.U32 R138, R0, 0x2, RZ ;  /* 0x00000002008a7819 */ /* 0x001fe200000006ff */
[----:B------:R-:W0:Y:S03]  /*1300*/  SHFL.IDX PT, R137, R137, RZ, 0x1f ;  /* 0x00001fff89897589 */ /* 0x000e2600000e0000 */
[----:B------:R-:W-:Y:S01]  /*1310*/  LOP3.LUT R139, R139, R138, RZ, 0xc0, !PT ;  /* 0x0000008a8b8b7212 */ /* 0x000fe200078ec0ff */
[----:B--2---:R-:W2:Y:S03]  /*1320*/  S2R R131, SR_CTAID.X ;  /* 0x0000000000837919 */ /* 0x004ea60000002500 */
[----:B------:R-:W-:-:S04]  /*1330*/  IADD3 R141, P1, R120, R139, RZ ;  /* 0x0000008b788d7210 */ /* 0x000fc80007f3e0ff */
[-C--:B------:R-:W-:Y:S02]  /*1340*/  @!P0 IADD3 R139, P2, R124, R141.reuse, RZ ;  /* 0x0000008d7c8b8210 */ /* 0x080fe40007f5e0ff */
[----:B------:R-:W-:Y:S02]  /*1350*/  IADD3.X R142, RZ, RZ, RZ, P1, !PT ;  /* 0x000000ffff8e7210 */ /* 0x000fe40000ffe4ff */
[C---:B-1----:R-:W-:Y:S02]  /*1360*/  @!P0 LEA R138, P1, R139.reuse, R132, 0x3 ;  /* 0x000000848b8a8211 */ /* 0x042fe400078218ff */
[----:B------:R-:W-:Y:S02]  /*1370*/  @!P0 IADD3.X R140, RZ, R142, RZ, P2, !PT ;  /* 0x0000008eff8c8210 */ /* 0x000fe400017fe4ff */
[----:B------:R-:W-:Y:S02]  /*1380*/  @!P4 IADD3 R2, P2, R126, R141, RZ ;  /* 0x0000008d7e02c210 */ /* 0x000fe40007f5e0ff */
[----:B------:R-:W-:Y:S01]  /*1390*/  @!P0 LEA.HI.X R139, R139, R133, R140, 0x3, P1 ;  /* 0x000000858b8b8211 */ /* 0x000fe200008f1c8c */
[----:B------:R-:W-:Y:S01]  /*13a0*/  HFMA2.MMA R133, -RZ, RZ, 0, 0 ;  /* 0x00000000ff857435 */ /* 0x000fe200000001ff */
[----:B------:R-:W-:-:S02]  /*13b0*/  ISETP.NE.AND P1, PT, R129, RZ, PT ;  /* 0x000000ff8100720c */ /* 0x000fc40003f25270 */
[----:B------:R-:W-:Y:S01]  /*13c0*/  @!P4 IADD3.X R132, RZ, R142, RZ, P2, !PT ;  /* 0x0000008eff84c210 */ /* 0x000fe200017fe4ff */
[----:B0-----:R0:W-:Y:S01]  /*13d0*/  @!P0 STG.E.64 desc[UR4][R138.64], R136 ;  /* 0x000000888a008986 */ /* 0x0011e2000c101b04 */
[C---:B---3--:R-:W-:Y:S02]  /*13e0*/  @!P4 LEA R134, P5, R2.reuse, R134, 0x3 ;  /* 0x000000860286c211 */ /* 0x048fe400078a18ff */
[----:B------:R-:W-:Y:S02]  /*13f0*/  ISETP.NE.AND P2, PT, R143, RZ, PT ;  /* 0x000000ff8f00720c */ /* 0x000fe40003f45270 */
[----:B------:R-:W-:-:S05]  /*1400*/  @!P4 LEA.HI.X R135, R2, R135, R132, 0x3, P5 ;  /* 0x000000870287c211 */ /* 0x000fca00028f1c84 */
[----:B--2---:R-:W-:Y:S06]  /*1410*/  @P1 BRA `(.L_x_7399) ;  /* 0x0000000000501947 */ /* 0x004fec0003800000 */
[----:B------:R-:W-:Y:S01]  /*1420*/  SEL R0, R0, RZ, P2 ;  /* 0x000000ff00007207 */ /* 0x000fe20001000000 */
[----:B------:R-:W-:Y:S01]  /*1430*/  ULDC.64 UR8, c[0x0][0x248] ;  /* 0x0000920000087ab9 */ /* 0x000fe20000000a00 */
[----:B------:R-:W-:Y:S02]  /*1440*/  LOP3.LUT P0, RZ, R119, 0x2, RZ, 0xc0, !PT ;  /* 0x0000000277ff7812 */ /* 0x000fe4000780c0ff */
[----:B------:R-:W-:-:S04]  /*1450*/  LEA.HI R2, P1, R131, R0, RZ, 0x1e ;  /* 0x0000000083027211 */ /* 0x000fc8000783f0ff */
        /* <DEDUP_REMOVED lines=11> */
.L_x_7400:
[----:B------:R-:W2:Y:S04]  /*1510*/  LDG.E.STRONG.GPU R0, desc[UR4][R136.64] ;  /* 0x0000000488007981 */ /* 0x000ea8000c1ef900 */
[----:B--2---:R-:W-:Y:S01]  /*1520*/  CCTL.IVALL ;  /* 0x00000000ff00798f */ /* 0x004fe20002000000 */
[----:B------:R-:W-:Y:S05]  /*1530*/  YIELD ;  /* 0x0000000000007946 */ /* 0x000fea0003800000 */
[----:B------:R-:W-:-:S13]  /*1540*/  ISETP.NE.AND P0, PT, R0, R139, PT ;  /* 0x0000008b0000720c */ /* 0x000fda0003f05270 */
[----:B------:R-:W-:Y:S05]  /*1550*/  @P0 BRA `(.L_x_7400) ;  /* 0xfffffffc00ec0947 */ /* 0x000fea000383ffff */
.L_x_7399:
[----:B------:R-:W-:Y:S05]  /*1560*/  WARPSYNC.ALL ;  /* 0x0000000000007948 */ /* 0x000fea0003800000 */
[----:B------:R-:W-:Y:S01]  /*1570*/  BAR.SYNC.DEFER_BLOCKING 0x0 ;  /* 0x0000000000007b1d */ /* 0x000fe20000010000 */
[----:B------:R-:W-:-:S06]  /*1580*/  MOV R132, RZ ;  /* 0x000000ff00847202 */ /* 0x000fcc0000000f00 */
[----:B------:R-:W2:Y:S01]  /*1590*/  @!P4 LDG.E.64 R132, desc[UR4][R134.64] ;  /* 0x000000048684c981 */ /* 0x000ea2000c1e1b00 */
[----:B0-----:R-:W-:Y:S01]  /*15a0*/  MOV R138, RZ ;  /* 0x000000ff008a7202 */ /* 0x001fe20000000f00 */
[----:B------:R-:W-:Y:S01]  /*15b0*/  BSSY B0, `(.L_x_7401) ;  /* 0x0000012000007945 */ /* 0x000fe20003800000 */
        /* <DEDUP_REMOVED lines=11> */
[----:B012--5:R-:W-:Y:S05]  /*1670*/  CALL.REL.NOINC `($__internal_80_$__cuda_sm20_rcp_rn_f32_slowpath) ;  /* 0x0000002c001c7944 */ /* 0x027fea0003c00000 */
[----:B------:R-:W-:Y:S05]  /*1680*/  BRA `(.L_x_7403) ;  /* 0x0000000000107947 */ /* 0x000fea0003800000 */
.L_x_7402:
[----:B------:R-:W3:Y:S02]  /*1690*/  MUFU.RCP R0, R131 ;  /* 0x0000008300007308 */ /* 0x000ee40000001000 */
[----:B---3--:R-:W-:-:S04]  /*16a0*/  FFMA R2, R131, R0, -1 ;  /* 0xbf80000083027423 */ /* 0x008fc80000000000 */
[----:B------:R-:W-:-:S04]  /*16b0*/  FADD.FTZ R135, -R2, -RZ ;  /* 0x800000ff02877221 */ /* 0x000fc80000010100 */
[----:B------:R-:W-:-:S07]  /*16c0*/  FFMA R0, R0, R135, R0 ;  /* 0x0000008700007223 */ /* 0x000fce0000000000 */
.L_x_7403:
[----:B------:R-:W-:Y:S05]  /*16d0*/  BSYNC B0 ;  /* 0x0000000000007941 */ /* 0x000fea0003800000 */
.L_x_7401:
        /* <DEDUP_REMOVED lines=20> */
[----:B-----5:R-:W-:Y:S05]  /*1820*/  CALL.REL.NOINC `($__internal_80_$__cuda_sm20_rcp_rn_f32_slowpath) ;  /* 0x0000002800b07944 */ /* 0x020fea0003c00000 */
[----:B------:R-:W-:Y:S05]  /*1830*/  BRA `(.L_x_7406) ;  /* 0x0000000000107947 */ /* 0x000fea0003800000 */
.L_x_7405:
[----:B------:R-:W0:Y:S02]  /*1840*/  MUFU.RCP R0, R139 ;  /* 0x0000008b00007308 */ /* 0x000e240000001000 */
[----:B0-----:R-:W-:-:S04]  /*1850*/  FFMA R2, R139, R0, -1 ;  /* 0xbf8000008b027423 */ /* 0x001fc80000000000 */
[----:B------:R-:W-:-:S04]  /*1860*/  FADD.FTZ R135, -R2, -RZ ;  /* 0x800000ff02877221 */ /* 0x000fc80000010100 */
[----:B------:R-:W-:-:S07]  /*1870*/  FFMA R0, R0, R135, R0 ;  /* 0x0000008700007223 */ /* 0x000fce0000000000 */
.L_x_7406:
[----:B------:R-:W-:Y:S05]  /*1880*/  BSYNC B0 ;  /* 0x0000000000007941 */ /* 0x000fea0003800000 */
.L_x_7404:
[----:B------:R-:W-:Y:S01]  /*1890*/  FADD R2, R132, -R137 ;  /* 0x8000008984027221 */ /* 0x000fe20000000000 */
[----:B------:R-:W-:Y:S01]  /*18a0*/  FMUL R134, R136, R137 ;  /* 0x0000008988867220 */ /* 0x000fe20000400000 */
[----:B------:R-:W-:Y:S01]  /*18b0*/  FADD R133, R133, R138 ;  /* 0x0000008a85857221 */ /* 0x000fe20000000000 */
[----:B------:R-:W-:Y:S01]  /*18c0*/  ULDC.64 UR8, c[0x0][0x288] ;  /* 0x0000a20000087ab9 */ /* 0x000fe20000000a00 */
[----:B------:R-:W-:Y:S01]  /*18d0*/  FMUL R2, R2, R2 ;  /* 0x0000000202027220 */ /* 0x000fe20000400000 */
[----:B------:R-:W-:Y:S01]  /*18e0*/  ISETP.NE.AND P1, PT, RZ, UR6, PT ;  /* 0x00000006ff007c0c */ /* 0x000fe2000bf25270 */
[----:B------:R-:W-:Y:S01]  /*18f0*/  ULDC UR7, c[0x0][0x210] ;  /* 0x0000840000077ab9 */ /* 0x000fe20000000800 */
[----:B------:R-:W-:Y:S01]  /*1900*/  LOP3.LUT P2, RZ, R122, 0x1f, R129, 0xf8, !PT ;  /* 0x0000001f7aff7812 */ /* 0x000fe2000784f881 */
[C---:B------:R-:W-:Y:S01]  /*1910*/  FMUL R135, R131.reuse, R2 ;  /* 0x0000000283877220 */ /* 0x040fe20000400000 */
[----:B------:R-:W-:Y:S01]  /*1920*/  FFMA R131, R131, R132, R134 ;  /* 0x0000008483837223 */ /* 0x000fe20000000086 */
[----:B------:R-:W-:Y:S01]  /*1930*/  FADD R134, R73, 1 ;  /* 0x3f80000049867421 */ /* 0x000fe20000000000 */
[----:B------:R-:W0:Y:S01]  /*1940*/  LDC R132, c[0x0][0x268] ;  /* 0x00009a00ff847b82 */ /* 0x000e220000000800 */
[----:B------:R-:W-:Y:S01]  /*1950*/  FMUL R136, R136, R135 ;  /* 0x0000008788887220 */ /* 0x000fe20000400000 */
[----:B------:R-:W-:Y:S01]  /*1960*/  FMUL R2, R131, R0 ;  /* 0x0000000083027220 */ /* 0x000fe20000400000 */
[----:B------:R-:W-:-:S02]  /*1970*/  IADD3 R119, R119, 0x1, RZ ;  /* 0x0000000177777810 */ /* 0x000fc40007ffe0ff */
[----:B------:R-:W-:Y:S01]  /*1980*/  FFMA R136, R136, R0, R133 ;  /* 0x0000000088887223 */ /* 0x000fe20000000085 */
[----:B------:R-:W-:Y:S01]  /*1990*/  FSEL R134, R73, R134, !P3 ;  /* 0x0000008649867208 */ /* 0x000fe20005800000 */
[----:B------:R-:W1:Y:S01]  /*19a0*/  SHFL.IDX PT, R0, R2, RZ, 0x1f ;  /* 0x00001fff02007589 */ /* 0x000e6200000e0000 */
[----:B------:R-:W-:-:S03]  /*19b0*/  LOP3.LUT R119, R119, 0x3, RZ, 0xc0, !PT ;  /* 0x0000000377777812 */ /* 0x000fc600078ec0ff */
[----:B------:R-:W0:Y:S01]  /*19c0*/  SHFL.IDX PT, R133, R136, RZ, 0x1f ;  /* 0x00001fff88857589 */ /* 0x000e2200000e0000 */
[--C-:B-1----:R-:W-:Y:S01]  /*19d0*/  FADD R131, R76, -R0.reuse ;  /* 0x800000004c837221 */ /* 0x102fe20000000000 */
[--C-:B------:R-:W-:Y:S01]  /*19e0*/  FADD R149, R77, -R0.reuse ;  /* 0x800000004d957221 */ /* 0x100fe20000000000 */
[----:B------:R-:W-:Y:S01]  /*19f0*/  FADD R77, R78, -R0 ;  /* 0x800000004e4d7221 */ /* 0x000fe20000000000 */
[----:B-----5:R-:W-:Y:S01]  /*1a00*/  FADD R78, R65, 1 ;  /* 0x3f800000414e7421 */ /* 0x020fe20000000000 */
[----:B0-----:R-:W-:Y:S01]  /*1a10*/  FFMA R76, R133, 5.4253472626442089677e-05, R132 ;  /* 0x38638e39854c7823 */ /* 0x001fe20000000084 */
[--C-:B------:R-:W-:Y:S01]  /*1a20*/  FADD R159, R80, -R0.reuse ;  /* 0x80000000509f7221 */ /* 0x100fe20000000000 */
        /* <DEDUP_REMOVED lines=15> */
[--C-:B------:R-:W-:Y:S01]  /*1b20*/  FADD R147, R82, -R0.reuse ;  /* 0x8000000052937221 */ /* 0x100fe20000000000 */
[--C-:B------:R-:W-:Y:S01]  /*1b30*/  FADD R163, R87, -R0.reuse ;  /* 0x8000000057a37221 */ /* 0x100fe20000000000 */
[----:B------:R-:W-:Y:S01]  /*1b40*/  @!P0 FMUL R76, R76, 16777216 ;  /* 0x4b8000004c4c8820 */ /* 0x000fe20000400000 */
[----:B------:R-:W-:Y:S01]  /*1b50*/  FADD R96, R59, 1 ;  /* 0x3f8000003b607421 */ /* 0x000fe20000000000 */
[--C-:B------:R-:W-:Y:S01]  /*1b60*/  FADD R85, R85, -R0.reuse ;  /* 0x8000000055557221 */ /* 0x100fe20000000000 */
[--C-:B------:R-:W-:Y:S01]  /*1b70*/  FADD R87, R90, -R0.reuse ;  /* 0x800000005a577221 */ /* 0x100fe20000000000 */
[----:B------:R0:W1:Y:S01]  /*1b80*/  MUFU.RSQ R2, R76 ;  /* 0x0000004c00027308 */ /* 0x0000620000001400 */
[----:B------:R-:W-:Y:S01]  /*1b90*/  FADD R82, R66, 1 ;  /* 0x3f80000042527421 */ /* 0x000fe20000000000 */
[----:B------:R-:W-:Y:S01]  /*1ba0*/  FSEL R88, R63, R88, !P3 ;  /* 0x000000583f587208 */ /* 0x000fe20005800000 */
[--C-:B------:R-:W-:Y:S01]  /*1bb0*/  FADD R161, R94, -R0.reuse ;  /* 0x800000005ea17221 */ /* 0x100fe20000000000 */
[--C-:B------:R-:W-:Y:S01]  /*1bc0*/  FADD R165, R98, -R0.reuse ;  /* 0x8000000062a57221 */ /* 0x100fe20000000000 */
[--C-:B------:R-:W-:Y:S01]  /*1bd0*/  FADD R157, R100, -R0.reuse ;  /* 0x80000000649d7221 */ /* 0x100fe20000000000 */
[----:B------:R-:W-:Y:S01]  /*1be0*/  FSEL R94, R57, R92, !P3 ;  /* 0x0000005c395e7208 */ /* 0x000fe20005800000 */
[----:B------:R-:W-:Y:S01]  /*1bf0*/  FADD R100, R53, 1 ;  /* 0x3f80000035647421 */ /* 0x000fe20000000000 */
[----:B------:R-:W-:Y:S01]  /*1c00*/  FSEL R98, R59, R96, !P3 ;  /* 0x000000603b627208 */ /* 0x000fe20005800000 */
[----:B0-----:R-:W-:Y:S01]  /*1c10*/  FADD R76, R64, 1 ;  /* 0x3f800000404c7421 */ /* 0x001fe20000000000 */
[----:B------:R-:W-:Y:S01]  /*1c20*/  FSEL R82, R66, R82, !P3 ;  /* 0x0000005242527208 */ /* 0x000fe20005800000 */
[--C-:B------:R-:W-:Y:S01]  /*1c30*/  FADD R151, R102, -R0.reuse ;  /* 0x8000000066977221 */ /* 0x100fe20000000000 */
[----:B------:R-:W-:Y:S01]  /*1c40*/  FSEL R100, R53, R100, !P3 ;  /* 0x0000006435647208 */ /* 0x000fe20005800000 */
[----:B------:R-:W-:Y:S01]  /*1c50*/  FADD R102, R55, 1 ;  /* 0x3f80000037667421 */ /* 0x000fe20000000000 */
[----:B------:R-:W-:Y:S01]  /*1c60*/  FSEL R76, R64, R76, !P3 ;  /* 0x0000004c404c7208 */ /* 0x000fe20005800000 */
[--C-:B------:R-:W-:Y:S01]  /*1c70*/  FADD R135, R86, -R0.reuse ;  /* 0x8000000056877221 */ /* 0x100fe20000000000 */
[--C-:B------:R-:W-:Y:S01]  /*1c80*/  FADD R155, R97, -R0.reuse ;  /* 0x80000000619b7221 */ /* 0x100fe20000000000 */
[----:B-1----:R-:W-:Y:S01]  /*1c90*/  @!P0 FMUL R2, R2, 4096 ;  /* 0x4580000002028820 */ /* 0x002fe20000400000 */
[----:B------:R-:W-:Y:S01]  /*1ca0*/  ISETP.NE.U32.AND P0, PT, RZ, UR8, PT ;  /* 0x00000008ff007c0c */ /* 0x000fe2000bf05070 */
[----:B------:R-:W-:Y:S01]  /*1cb0*/  FADD R86, R61, 1 ;  /* 0x3f8000003d567421 */ /* 0x000fe20000000000 */
[----:B------:R-:W-:Y:S01]  /*1cc0*/  FADD R97, R104, -R0 ;  /* 0x8000000068617221 */ /* 0x000fe20000000000 */
[C---:B------:R-:W-:Y:S01]  /*1cd0*/  FMUL R78, R2.reuse, R149 ;  /* 0x00000095024e7220 */ /* 0x040fe20000400000 */
[----:B------:R-:W-:Y:S01]  /*1ce0*/  ISETP.NE.AND.EX P0, PT, RZ, UR9, PT, P0 ;  /* 0x00000009ff007c0c */ /* 0x000fe2000bf05300 */
[C---:B------:R-:W-:Y:S01]  /*1cf0*/  FMUL R131, R2.reuse, R131 ;  /* 0x0000008302837220 */ /* 0x040fe20000400000 */
[----:B------:R-:W-:Y:S01]  /*1d00*/  FMUL R90, R2, R143 ;  /* 0x0000008f025a7220 */ /* 0x000fe20000400000 */
[----:B------:R-:W-:Y:S01]  /*1d10*/  FFMA R78, R78, R80, R37 ;  /* 0x000000504e4e7223 */ /* 0x000fe20000000025 */
[C---:B------:R-:W-:Y:S01]  /*1d20*/  FMUL R80, R2.reuse, R137 ;  /* 0x0000008902507220 */ /* 0x040fe20000400000 */
[----:B------:R-:W-:Y:S01]  /*1d30*/  FFMA R76, R131, R76, R36 ;  /* 0x0000004c834c7223 */ /* 0x000fe20000000024 */
[C---:B------:R-:W-:Y:S01]  /*1d40*/  FMUL R145, R2.reuse, R145 ;  /* 0x0000009102917220 */ /* 0x040fe20000400000 */
[----:B------:R-:W-:Y:S01]  /*1d50*/  FMUL R92, R2, R85 ;  /* 0x00000055025c7220 */ /* 0x000fe20000400000 */
[----:B------:R-:W-:Y:S01]  /*1d60*/  FFMA R80, R80, R84, R39 ;  /* 0x0000005450507223 */ /* 0x000fe20000000027 */
[----:B------:R-:W-:Y:S01]  /*1d70*/  FMUL R84, R2, R133 ;  /* 0x0000008502547220 */ /* 0x000fe20000400000 */
[----:B------:R-:W-:Y:S01]  /*1d80*/  FADD R133, R56, 1 ;  /* 0x3f80000038857421 */ /* 0x000fe20000000000 */
[----:B------:R-:W-:Y:S01]  /*1d90*/  FADD R131, R60, 1 ;  /* 0x3f8000003c837421 */ /* 0x000fe20000000000 */
[----:B------:R-:W-:Y:S01]  /*1da0*/  FFMA R90, R90, R88, R35 ;  /* 0x000000585a5a7223 */ /* 0x000fe20000000023 */
[C---:B------:R-:W-:Y:S01]  /*1db0*/  FMUL R96, R2.reuse, R163 ;  /* 0x000000a302607220 */ /* 0x040fe20000400000 */
[----:B------:R-:W-:Y:S01]  /*1dc0*/  FMUL R77, R2, R77 ;  /* 0x0000004d024d7220 */ /* 0x000fe20000400000 */
[----:B------:R-:W-:Y:S01]  /*1dd0*/  FSEL R133, R56, R133, !P3 ;  /* 0x0000008538857208 */ /* 0x000fe20005800000 */
[----:B------:R-:W-:Y:S01]  /*1de0*/  FFMA R85, R92, R94, R29 ;  /* 0x0000005e5c557223 */ /* 0x000fe2000000001d */
[----:B------:R-:W-:Y:S01]  /*1df0*/  @P0 FMNMX R127, R127, |R76|, !PT ;  /* 0x4000004c7f7f0209 */ /* 0x000fe20007800000 */
[----:B------:R-:W-:Y:S01]  /*1e00*/  FFMA R94, R96, R98, R31 ;  /* 0x00000062605e7223 */ /* 0x000fe2000000001f */
[----:B------:R-:W-:Y:S01]  /*1e10*/  FSEL R131, R60, R131, !P3 ;  /* 0x000000833c837208 */ /* 0x000fe20005800000 */
[----:B------:R-:W-:Y:S01]  /*1e20*/  FFMA R88, R145, R133, R28 ;  /* 0x0000008591587223 */ /* 0x000fe2000000001c */
[----:B------:R-:W-:Y:S01]  /*1e30*/  FADD R133, R52, 1 ;  /* 0x3f80000034857421 */ /* 0x000fe20000000000 */
[----:B------:R-:W-:Y:S01]  /*1e40*/  FFMA R82, R77, R82, R38 ;  /* 0x000000524d527223 */ /* 0x000fe20000000026 */
[C---:B------:R-:W-:Y:S01]  /*1e50*/  FMUL R98, R2.reuse, R141 ;  /* 0x0000008d02627220 */ /* 0x040fe20000400000 */
[C---:B------:R-:W-:Y:S01]  /*1e60*/  FMUL R159, R2.reuse, R159 ;  /* 0x0000009f029f7220 */ /* 0x040fe20000400000 */
[----:B------:R-:W-:Y:S01]  /*1e70*/  @P0 FMNMX R127, R127, |R78|, !PT ;  /* 0x4000004e7f7f0209 */ /* 0x000fe20007800000 */
[----:B------:R-:W-:Y:S01]  /*1e80*/  FMUL R83, R2, R83 ;  /* 0x0000005302537220 */ /* 0x000fe20000400000 */
[----:B------:R-:W-:Y:S01]  /*1e90*/  FSEL R133, R52, R133, !P3 ;  /* 0x0000008534857208 */ /* 0x000fe20005800000 */
[----:B------:R-:W-:Y:S01]  /*1ea0*/  FFMA R98, R98, R100, R25 ;  /* 0x0000006462627223 */ /* 0x000fe20000000019 */
[----:B------:R-:W-:Y:S01]  /*1eb0*/  FSEL R102, R55, R102, !P3 ;  /* 0x0000006637667208 */ /* 0x000fe20005800000 */
[----:B------:R-:W-:Y:S01]  /*1ec0*/  FADD R104, R49, 1 ;  /* 0x3f80000031687421 */ /* 0x000fe20000000000 */
[----:B------:R-:W-:Y:S01]  /*1ed0*/  FFMA R77, R159, R131, R32 ;  /* 0x000000839f4d7223 */ /* 0x000fe20000000020 */
[----:B------:R-:W-:Y:S01]  /*1ee0*/  FMUL R100, R2, R139 ;  /* 0x0000008b02647220 */ /* 0x000fe20000400000 */
[----:B------:R-:W-:Y:S01]  /*1ef0*/  @P0 FMNMX R127, R127, |R82|, !PT ;  /* 0x400000527f7f0209 */ /* 0x000fe20007800000 */
[----:B------:R-:W-:Y:S01]  /*1f00*/  FADD R93, R93, -R0 ;  /* 0x800000005d5d7221 */ /* 0x000fe20000000000 */
[----:B------:R-:W-:Y:S01]  /*1f10*/  FADD R131, R62, 1 ;  /* 0x3f8000003e837421 */ /* 0x000fe20000000000 */
[----:B------:R-:W-:Y:S01]  /*1f20*/  FSEL R86, R61, R86, !P3 ;  /* 0x000000563d567208 */ /* 0x000fe20005800000 */
[----:B------:R-:W-:Y:S01]  /*1f30*/  FFMA R96, R83, R133, R24 ;  /* 0x0000008553607223 */ /* 0x000fe20000000018 */
[--C-:B------:R-:W-:Y:S01]  /*1f40*/  FADD R153, R106, -R0.reuse ;  /* 0x800000006a997221 */ /* 0x100fe20000000000 */
[----:B------:R-:W-:Y:S01]  /*1f50*/  FADD R83, R48, 1 ;  /* 0x3f80000030537421 */ /* 0x000fe20000000000 */
[----:B------:R-:W-:Y:S01]  /*1f60*/  FFMA R100, R100, R102, R27 ;  /* 0x0000006664647223 */ /* 0x000fe2000000001b */
[----:B------:R-:W-:Y:S01]  /*1f70*/  FSEL R104, R49, R104, !P3 ;  /* 0x0000006831687208 */ /* 0x000fe20005800000 */
[----:B------:R-:W-:Y:S01]  /*1f80*/  FADD R106, R51, 1 ;  /* 0x3f800000336a7421 */ /* 0x000fe20000000000 */
[----:B------:R-:W-:Y:S01]  /*1f90*/  @P0 FMNMX R127, R127, |R80|, !PT ;  /* 0x400000507f7f0209 */ /* 0x000fe20007800000 */
[----:B------:R-:W-:Y:S01]  /*1fa0*/  FMUL R102, R2, R93 ;  /* 0x0000005d02667220 */ /* 0x000fe20000400000 */
[--C-:B------:R-:W-:Y:S01]  /*1fb0*/  FADD R95, R95, -R0.reuse ;  /* 0x800000005f5f7221 */ /* 0x100fe20000000000 */
[----:B------:R-:W-:Y:S01]  /*1fc0*/  FSEL R131, R62, R131, !P3 ;  /* 0x000000833e837208 */ /* 0x000fe20005800000 */
[----:B------:R-:W-:Y:S01]  /*1fd0*/  FMUL R147, R2, R147 ;  /* 0x0000009302937220 */ /* 0x000fe20000400000 */
[----:B------:R-:W-:Y:S01]  /*1fe0*/  FFMA R84, R84, R86, R33 ;  /* 0x0000005654547223 */ /* 0x000fe20000000021 */
[----:B------:R-:W-:Y:S01]  /*1ff0*/  FADD R79, R108, -R0 ;  /* 0x800000006c4f7221 */ /* 0x000fe20000000000 */
[----:B------:R-:W-:Y:S01]  /*2000*/  FSEL R83, R48, R83, !P3 ;  /* 0x0000005330537208 */ /* 0x000fe20005800000 */
[----:B------:R-:W-:Y:S01]  /*2010*/  FMUL R89, R2, R89 ;  /* 0x0000005902597220 */ /* 0x000fe20000400000 */
[----:B------:R-:W-:Y:S01]  /*2020*/  @P0 FMNMX R127, R127, |R77|, !PT ;  /* 0x4000004d7f7f0209 */ /* 0x000fe20007800000 */
[----:B------:R-:W-:Y:S01]  /*2030*/  FFMA R93, R102, R104, R21 ;  /* 0x00000068665d7223 */ /* 0x000fe20000000015 */
[----:B------:R-:W-:Y:S01]  /*2040*/  FADD R108, R45, 1 ;  /* 0x3f8000002d6c7421 */ /* 0x000fe20000000000 */
[----:B------:R-:W-:Y:S01]  /*2050*/  FSEL R106, R51, R106, !P3 ;  /* 0x0000006a336a7208 */ /* 0x000fe20005800000 */
[C---:B------:R-:W-:Y:S01]  /*2060*/  FMUL R104, R2.reuse, R95 ;  /* 0x0000005f02687220 */ /* 0x040fe20000400000 */
[----:B------:R-:W-:Y:S01]  /*2070*/  FFMA R86, R147, R131, R34 ;  /* 0x0000008393567223 */ /* 0x000fe20000000022 */
[----:B------:R-:W-:Y:S01]  /*2080*/  @P0 FMNMX R127, R127, |R84|, !PT ;  /* 0x400000547f7f0209 */ /* 0x000fe20007800000 */
[----:B------:R-:W-:Y:S01]  /*2090*/  FFMA R89, R89, R83, R20 ;  /* 0x0000005359597223 */ /* 0x000fe20000000014 */
[----:B------:R-:W-:Y:S01]  /*20a0*/  FMUL R95, R2, R91 ;  /* 0x0000005b025f7220 */ /* 0x000fe20000400000 */
[----:B------:R-:W-:Y:S01]  /*20b0*/  FADD R83, R44, 1 ;  /* 0x3f8000002c537421 */ /* 0x000fe20000000000 */
[----:B------:R-:W-:Y:S01]  /*20c0*/  FFMA R91, R104, R106, R23 ;  /* 0x0000006a685b7223 */ /* 0x000fe20000000017 */
[----:B------:R-:W-:Y:S01]  /*20d0*/  FSEL R108, R45, R108, !P3 ;  /* 0x0000006c2d6c7208 */ /* 0x000fe20005800000 */
[----:B------:R-:W-:Y:S01]  /*20e0*/  FMUL R104, R2, R155 ;  /* 0x0000009b02687220 */ /* 0x000fe20000400000 */
[----:B------:R-:W-:Y:S01]  /*20f0*/  @P0 FMNMX R127, R127, |R86|, !PT ;  /* 0x400000567f7f0209 */ /* 0x000fe20007800000 */
[----:B------:R-:W-:Y:S01]  /*2100*/  FADD R131, R58, 1 ;  /* 0x3f8000003a837421 */ /* 0x000fe20000000000 */
[----:B------:R-:W-:Y:S01]  /*2110*/  FSEL R83, R44, R83, !P3 ;  /* 0x000000532c537208 */ /* 0x000fe20005800000 */
[----:B------:R-:W-:Y:S01]  /*2120*/  FFMA R104, R104, R108, R17 ;  /* 0x0000006c68687223 */ /* 0x000fe20000000011 */
[----:B------:R-:W-:Y:S01]  /*2130*/  FADD R108, R47, 1 ;  /* 0x3f8000002f6c7421 */ /* 0x000fe20000000000 */
[----:B------:R-:W-:Y:S01]  /*2140*/  @P0 FMNMX R127, R127, |R90|, !PT ;  /* 0x4000005a7f7f0209 */ /* 0x000fe20007800000 */
[----:B------:R-:W-:Y:S01]  /*2150*/  FADD R99, R99, -R0 ;  /* 0x8000000063637221 */ /* 0x000fe20000000000 */
[----:B------:R-:W-:Y:S01]  /*2160*/  FSEL R131, R58, R131, !P3 ;  /* 0x000000833a837208 */ /* 0x000fe20005800000 */
[----:B------:R-:W-:Y:S01]  /*2170*/  FMUL R135, R2, R135 ;  /* 0x0000008702877220 */ /* 0x000fe20000400000 */
[----:B------:R-:W-:Y:S01]  /*2180*/  FFMA R95, R95, R83, R16 ;  /* 0x000000535f5f7223 */ /* 0x000fe20000000010 */
[----:B------:R-:W-:Y:S01]  /*2190*/  @P0 FMNMX R127, R127, |R88|, !PT ;  /* 0x400000587f7f0209 */ /* 0x000fe20007800000 */
[----:B------:R-:W-:Y:S01]  /*21a0*/  FADD R81, R110, -R0 ;  /* 0x800000006e517221 */ /* 0x000fe20000000000 */
[----:B------:R-:W-:Y:S01]  /*21b0*/  FSEL R83, R47, R108, !P3 ;  /* 0x0000006c2f537208 */ /* 0x000fe20005800000 */
[----:B------:R-:W-:Y:S01]  /*21c0*/  FADD R110, R41, 1 ;  /* 0x3f800000296e7421 */ /* 0x000fe20000000000 */
[----:B------:R-:W-:Y:S01]  /*21d0*/  FMUL R108, R2, R99 ;  /* 0x00000063026c7220 */ /* 0x000fe20000400000 */
[----:B------:R-:W-:Y:S01]  /*21e0*/  FFMA R92, R135, R131, R30 ;  /* 0x00000083875c7223 */ /* 0x000fe2000000001e */
[--C-:B------:R-:W-:Y:S01]  /*21f0*/  FADD R101, R101, -R0.reuse ;  /* 0x8000000065657221 */ /* 0x100fe20000000000 */
[----:B------:R-:W-:Y:S01]  /*2200*/  @P0 FMNMX R127, R127, |R85|, !PT ;  /* 0x400000557f7f0209 */ /* 0x000fe20007800000 */
[----:B------:R-:W-:Y:S01]  /*2210*/  FFMA R99, R108, R83, R19 ;  /* 0x000000536c637223 */ /* 0x000fe20000000013 */
[----:B------:R-:W-:Y:S01]  /*2220*/  FSEL R83, R41, R110, !P3 ;  /* 0x0000006e29537208 */ /* 0x000fe20005800000 */
[----:B------:R-:W-:Y:S01]  /*2230*/  FMUL R110, R2, R101 ;  /* 0x00000065026e7220 */ /* 0x000fe20000400000 */
[----:B------:R-:W-:Y:S01]  /*2240*/  @P0 FMNMX R127, R127, |R92|, !PT ;  /* 0x4000005c7f7f0209 */ /* 0x000fe20007800000 */
[----:B------:R-:W-:Y:S01]  /*2250*/  FADD R131, R54, 1 ;  /* 0x3f80000036837421 */ /* 0x000fe20000000000 */
[----:B------:R-:W-:Y:S01]  /*2260*/  FADD R132, R43, 1 ;  /* 0x3f8000002b847421 */ /* 0x000fe20000000000 */
[----:B------:R-:W-:Y:S01]  /*2270*/  FADD R133, R40, 1 ;  /* 0x3f80000028857421 */ /* 0x000fe20000000000 */
[----:B------:R-:W-:Y:S01]  /*2280*/  FFMA R110, R110, R83, R13 ;  /* 0x000000536e6e7223 */ /* 0x000fe2000000000d */
[----:B------:R-:W-:Y:S01]  /*2290*/  @P0 FMNMX R127, R127, |R94|, !PT ;  /* 0x4000005e7f7f0209 */ /* 0x000fe20007800000 */
[--C-:B------:R-:W-:Y:S01]  /*22a0*/  FADD R103, R103, -R0.reuse ;  /* 0x8000000067677221 */ /* 0x100fe20000000000 */
[----:B------:R-:W-:Y:S01]  /*22b0*/  FADD R83, R74, 1 ;  /* 0x3f8000004a537421 */ /* 0x000fe20000000000 */
[----:B------:R-:W-:Y:S01]  /*22c0*/  FSEL R131, R54, R131, !P3 ;  /* 0x0000008336837208 */ /* 0x000fe20005800000 */
[----:B------:R-:W-:Y:S01]  /*22d0*/  FMUL R87, R2, R87 ;  /* 0x0000005702577220 */ /* 0x000fe20000400000 */
[----:B------:R-:W-:Y:S01]  /*22e0*/  FSEL R101, R43, R132, !P3 ;  /* 0x000000842b657208 */ /* 0x000fe20005800000 */
[----:B------:R-:W-:Y:S01]  /*22f0*/  @P1 FMUL R78, R78, R130 ;  /* 0x000000824e4e1220 */ /* 0x000fe20000400000 */
[----:B------:R-:W-:Y:S01]  /*2300*/  @P0 FMNMX R127, R127, |R96|, !PT ;  /* 0x400000607f7f0209 */ /* 0x000fe20007800000 */
[----:B------:R-:W-:Y:S01]  /*2310*/  FMUL R132, R2, R103 ;  /* 0x0000006702847220 */ /* 0x000fe20000400000 */
[----:B------:R-:W-:Y:S01]  /*2320*/  FSEL R133, R40, R133, !P3 ;  /* 0x0000008528857208 */ /* 0x000fe20005800000 */
[-C--:B------:R-:W-:Y:S01]  /*2330*/  @P1 FMUL R82, R82, R130.reuse ;  /* 0x0000008252521220 */ /* 0x080fe20000400000 */
[-C--:B------:R-:W-:Y:S01]  /*2340*/  @P1 FMUL R80, R80, R130.reuse ;  /* 0x0000008250501220 */ /* 0x080fe20000400000 */
[----:B------:R-:W-:Y:S01]  /*2350*/  FADD R105, R105, -R0 ;  /* 0x8000000069697221 */ /* 0x000fe20000000000 */
[----:B------:R-:W-:Y:S01]  /*2360*/  FMUL R157, R2, R157 ;  /* 0x0000009d029d7220 */ /* 0x000fe20000400000 */
[----:B------:R-:W-:Y:S01]  /*2370*/  FSEL R83, R74, R83, !P3 ;  /* 0x000000534a537208 */ /* 0x000fe20005800000 */
[----:B------:R-:W-:Y:S01]  /*2380*/  FFMA R87, R87, R131, R26 ;  /* 0x0000008357577223 */ /* 0x000fe2000000001a */
[----:B------:R-:W-:Y:S01]  /*2390*/  FMUL R153, R2, R153 ;  /* 0x0000009902997220 */ /* 0x000fe20000400000 */
[----:B------:R-:W-:Y:S01]  /*23a0*/  @P1 FMUL R76, R76, R130 ;  /* 0x000000824c4c1220 */ /* 0x000fe20000400000 */
[----:B------:R-:W-:Y:S01]  /*23b0*/  @P0 FMNMX R127, R127, |R98|, !PT ;  /* 0x400000627f7f0209 */ /* 0x000fe20007800000 */
[----:B------:R-:W-:Y:S01]  /*23c0*/  FFMA R101, R132, R101, R15 ;  /* 0x0000006584657223 */ /* 0x000fe2000000000f */
[----:B------:R-:W-:Y:S01]  /*23d0*/  F2FP.BF16.F32.PACK_AB R78, RZ, R78 ;  /* 0x0000004eff4e723e */ /* 0x000fe200000010ff */
[----:B------:R-:W-:Y:S01]  /*23e0*/  FFMA R108, R157, R133, R12 ;  /* 0x000000859d6c7223 */ /* 0x000fe2000000000c */
[----:B------:R-:W-:Y:S01]  /*23f0*/  FMUL R132, R2, R105 ;  /* 0x0000006902847220 */ /* 0x000fe20000400000 */
[----:B------:R-:W-:Y:S01]  /*2400*/  FADD R133, R72, 1 ;  /* 0x3f80000048857421 */ /* 0x000fe20000000000 */
[----:B------:R-:W-:Y:S01]  /*2410*/  FFMA R105, R153, R83, R10 ;  /* 0x0000005399697223 */ /* 0x000fe2000000000a */
[----:B------:R-:W0:Y:S01]  /*2420*/  F2F.BF16.F32 R82, R82 ;  /* 0x0000005200527304 */ /* 0x000e220000202000 */
[----:B------:R-:W-:Y:S01]  /*2430*/  F2FP.BF16.F32.PACK_AB R83, RZ, R76 ;  /* 0x0000004cff53723e */ /* 0x000fe200000010ff */
[----:B------:R-:W-:Y:S01]  /*2440*/  FADD R131, R50, 1 ;  /* 0x3f80000032837421 */ /* 0x000fe20000000000 */
[----:B------:R-:W-:Y:S01]  /*2450*/  @P0 FMNMX R127, R127, |R87|, !PT ;  /* 0x400000577f7f0209 */ /* 0x000fe20007800000 */
[----:B------:R-:W-:Y:S01]  /*2460*/  FMUL R97, R2, R97 ;  /* 0x0000006102617220 */ /* 0x000fe20000400000 */
[----:B------:R-:W-:Y:S01]  /*2470*/  PRMT R76, R78, 0x7610, R76 ;  /* 0x000076104e4c7816 */ /* 0x000fe2000000004c */
[----:B------:R-:W-:Y:S01]  /*2480*/  @P1 FMUL R77, R77, R130 ;  /* 0x000000824d4d1220 */ /* 0x000fe20000400000 */
[----:B------:R-:W-:Y:S01]  /*2490*/  FSEL R133, R72, R133, !P3 ;  /* 0x0000008548857208 */ /* 0x000fe20005800000 */
[----:B------:R-:W1:Y:S01]  /*24a0*/  F2F.BF16.F32 R80, R80 ;  /* 0x0000005000507304 */ /* 0x000e620000202000 */
[----:B------:R-:W-:Y:S01]  /*24b0*/  @P0 FMNMX R127, R127, |R100|, !PT ;  /* 0x400000647f7f0209 */ /* 0x000fe20007800000 */
[-C--:B------:R-:W-:Y:S01]  /*24c0*/  @P1 FMUL R84, R84, R130.reuse ;  /* 0x0000008254541220 */ /* 0x080fe20000400000 */
[----:B------:R-:W-:Y:S01]  /*24d0*/  LOP3.LUT R78, R76, 0xffff, RZ, 0xc0, !PT ;  /* 0x0000ffff4c4e7812 */ /* 0x000fe200078ec0ff */
[----:B------:R-:W-:Y:S01]  /*24e0*/  FMUL R161, R2, R161 ;  /* 0x000000a102a17220 */ /* 0x000fe20000400000 */
[----:B------:R-:W-:Y:S01]  /*24f0*/  FSEL R131, R50, R131, !P3 ;  /* 0x0000008332837208 */ /* 0x000fe20005800000 */
[----:B------:R-:W-:Y:S01]  /*2500*/  FFMA R97, R97, R133, R8 ;  /* 0x0000008561617223 */ /* 0x000fe20000000008 */
[----:B------:R-:W-:Y:S01]  /*2510*/  @P0 FMNMX R127, R127, |R89|, !PT ;  /* 0x400000597f7f0209 */ /* 0x000fe20007800000 */
[-C--:B------:R-:W-:Y:S01]  /*2520*/  @P1 FMUL R85, R85, R130.reuse ;  /* 0x0000008255551220 */ /* 0x080fe20000400000 */
[----:B------:R-:W-:Y:S01]  /*2530*/  PRMT R76, R83, 0x5410, R78 ;  /* 0x00005410534c7816 */ /* 0x000fe2000000004e */
[----:B------:R-:W-:Y:S01]  /*2540*/  FFMA R102, R161, R131, R22 ;  /* 0x00000083a1667223 */ /* 0x000fe20000000016 */
[----:B------:R-:W-:Y:S01]  /*2550*/  SHF.L.U64.HI R83, R78, 0x10, RZ ;  /* 0x000000104e537819 */ /* 0x000fe200000102ff */
[-C--:B------:R-:W-:Y:S01]  /*2560*/  @P1 FMUL R92, R92, R130.reuse ;  /* 0x000000825c5c1220 */ /* 0x080fe20000400000 */
[----:B------:R-:W-:Y:S01]  /*2570*/  F2FP.BF16.F32.PACK_AB R133, RZ, R77 ;  /* 0x0000004dff85723e */ /* 0x000fe200000010ff */
[----:B------:R-:W-:Y:S01]  /*2580*/  @P1 FMUL R94, R94, R130 ;  /* 0x000000825e5e1220 */ /* 0x000fe20000400000 */
[----:B------:R-:W-:Y:S01]  /*2590*/  F2FP.BF16.F32.PACK_AB R77, RZ, R84 ;  /* 0x00000054ff4d723e */ /* 0x000fe200000010ff */
[----:B------:R-:W-:Y:S01]  /*25a0*/  FADD R131, R46, 1 ;  /* 0x3f8000002e837421 */ /* 0x000fe20000000000 */
[----:B------:R-:W-:Y:S01]  /*25b0*/  @P0 FMNMX R127, R127, |R93|, !PT ;  /* 0x4000005d7f7f0209 */ /* 0x000fe20007800000 */
[----:B------:R-:W2:Y:S01]  /*25c0*/  F2F.BF16.F32 R92, R92 ;  /* 0x0000005c005c7304 */ /* 0x000ea20000202000 */
[----:B0-----:R-:W-:Y:S01]  /*25d0*/  LOP3.LUT R83, R83, R82, RZ, 0xfc, !PT ;  /* 0x0000005253537212 */ /* 0x001fe200078efcff */
[-C--:B------:R-:W-:Y:S01]  /*25e0*/  @P1 FMUL R86, R86, R130.reuse ;  /* 0x0000008256561220 */ /* 0x080fe20000400000 */
[----:B-1----:R-:W-:Y:S01]  /*25f0*/  SHF.L.U32 R80, R80, 0x10, RZ ;  /* 0x0000001050507819 */ /* 0x002fe200000006ff */
[----:B------:R-:W-:Y:S01]  /*2600*/  FMUL R165, R2, R165 ;  /* 0x000000a502a57220 */ /* 0x000fe20000400000 */
[----:B------:R-:W-:Y:S01]  /*2610*/  LOP3.LUT R78, R77, 0xffff, RZ, 0xc0, !PT ;  /* 0x0000ffff4d4e7812 */ /* 0x000fe200078ec0ff */
[----:B------:R-:W-:Y:S01]  /*2620*/  @P1 FMUL R88, R88, R130 ;  /* 0x0000008258581220 */ /* 0x000fe20000400000 */
[----:B------:R-:W-:Y:S01]  /*2630*/  F2FP.BF16.F32.PACK_AB R85, RZ, R85 ;  /* 0x00000055ff55723e */ /* 0x000fe200000010ff */
[----:B------:R-:W0:Y:S01]  /*2640*/  F2F.BF16.F32 R94, R94 ;  /* 0x0000005e005e7304 */ /* 0x000e220000202000 */
[----:B------:R-:W-:Y:S01]  /*2650*/  @P0 FMNMX R127, R127, |R102|, !PT ;  /* 0x400000667f7f0209 */ /* 0x000fe20007800000 */
[----:B------:R-:W-:Y:S01]  /*2660*/  @P1 FMUL R98, R98, R130 ;  /* 0x0000008262621220 */ /* 0x000fe20000400000 */
[----:B------:R-:W-:Y:S01]  /*2670*/  LOP3.LUT R77, R83, R80, RZ, 0xfc, !PT ;  /* 0x00000050534d7212 */ /* 0x000fe200078efcff */
[-C--:B------:R-:W-:Y:S01]  /*2680*/  @P1 FMUL R90, R90, R130.reuse ;  /* 0x000000825a5a1220 */ /* 0x080fe20000400000 */
[--C-:B------:R-:W-:Y:S01]  /*2690*/  PRMT R82, R133, 0x5410, R78.reuse ;  /* 0x0000541085527816 */ /* 0x100fe2000000004e */
[-C--:B------:R-:W-:Y:S01]  /*26a0*/  @P1 FMUL R96, R96, R130.reuse ;  /* 0x0000008260601220 */ /* 0x080fe20000400000 */
[----:B------:R-:W-:Y:S01]  /*26b0*/  SHF.L.U64.HI R83, R78, 0x10, RZ ;  /* 0x000000104e537819 */ /* 0x000fe200000102ff */
[----:B------:R-:W1:Y:S01]  /*26c0*/  F2F.BF16.F32 R86, R86 ;  /* 0x0000005600567304 */ /* 0x000e620000202000 */
[----:B------:R-:W-:Y:S01]  /*26d0*/  PRMT R78, R85, 0x7610, R78 ;  /* 0x00007610554e7816 */ /* 0x000fe2000000004e */
[-C--:B------:R-:W-:Y:S01]  /*26e0*/  @P1 FMUL R93, R93, R130.reuse ;  /* 0x000000825d5d1220 */ /* 0x080fe20000400000 */
[----:B------:R-:W-:Y:S01]  /*26f0*/  @P0 FMNMX R127, R127, |R91|, !PT ;  /* 0x4000005b7f7f0209 */ /* 0x000fe20007800000 */
[-C--:B------:R-:W-:Y:S01]  /*2700*/  @P1 FMUL R102, R102, R130.reuse ;  /* 0x0000008266661220 */ /* 0x080fe20000400000 */
[----:B------:R-:W-:Y:S01]  /*2710*/  FSEL R131, R46, R131, !P3 ;  /* 0x000000832e837208 */ /* 0x000fe20005800000 */
[----:B------:R-:W-:Y:S01]  /*2720*/  @P1 FMUL R91, R91, R130 ;  /* 0x000000825b5b1220 */ /* 0x000fe20000400000 */
[----:B------:R-:W-:Y:S01]  /*2730*/  LOP3.LUT R78, R78, 0xffff, RZ, 0xc0, !PT ;  /* 0x0000ffff4e4e7812 */ /* 0x000fe200078ec0ff */
[----:B------:R-:W3:Y:S01]  /*2740*/  F2F.BF16.F32 R90, R90 ;  /* 0x0000005a005a7304 */ /* 0x000ee20000202000 */
[----:B------:R-:W-:Y:S01]  /*2750*/  @P0 FMNMX R127, R127, |R95|, !PT ;  /* 0x4000005f7f7f0209 */ /* 0x000fe20007800000 */
[----:B------:R-:W-:Y:S01]  /*2760*/  FFMA R106, R165, R131, R18 ;  /* 0x00000083a56a7223 */ /* 0x000fe20000000012 */
[----:B------:R-:W-:Y:S01]  /*2770*/  F2FP.BF16.F32.PACK_AB R85, RZ, R88 ;  /* 0x00000058ff55723e */ /* 0x000fe200000010ff */
[----:B------:R-:W-:Y:S01]  /*2780*/  FADD R131, R42, 1 ;  /* 0x3f8000002a837421 */ /* 0x000fe20000000000 */
[----:B------:R-:W-:Y:S01]  /*2790*/  SHF.L.U64.HI R133, R78, 0x10, RZ ;  /* 0x000000104e857819 */ /* 0x000fe200000102ff */
[----:B------:R-:W-:Y:S01]  /*27a0*/  FMUL R151, R2, R151 ;  /* 0x0000009702977220 */ /* 0x000fe20000400000 */
[----:B------:R-:W-:Y:S01]  /*27b0*/  @P0 FMNMX R127, R127, |R104|, !PT ;  /* 0x400000687f7f0209 */ /* 0x000fe20007800000 */
[----:B------:R-:W4:Y:S01]  /*27c0*/  F2F.BF16.F32 R102, R102 ;  /* 0x0000006600667304 */ /* 0x000f220000202000 */
[----:B------:R-:W-:Y:S01]  /*27d0*/  PRMT R84, R85, 0x5410, R78 ;  /* 0x0000541055547816 */ /* 0x000fe2000000004e */
[----:B------:R-:W-:Y:S01]  /*27e0*/  @P1 FMUL R89, R89, R130 ;  /* 0x0000008259591220 */ /* 0x000fe20000400000 */
[----:B--2---:R-:W-:Y:S01]  /*27f0*/  LOP3.LUT R133, R133, R92, RZ, 0xfc, !PT ;  /* 0x0000005c85857212 */ /* 0x004fe200078efcff */
[-C--:B------:R-:W-:Y:S01]  /*2800*/  @P1 FMUL R87, R87, R130.reuse ;  /* 0x0000008257571220 */ /* 0x080fe20000400000 */
[----:B0-----:R-:W-:Y:S01]  /*2810*/  SHF.L.U32 R94, R94, 0x10, RZ ;  /* 0x000000105e5e7819 */ /* 0x001fe200000006ff */
[----:B------:R-:W-:Y:S01]  /*2820*/  @P1 FMUL R104, R104, R130 ;  /* 0x0000008268681220 */ /* 0x000fe20000400000 */
[----:B------:R-:W-:Y:S01]  /*2830*/  @P0 FMNMX R127, R127, |R106|, !PT ;  /* 0x4000006a7f7f0209 */ /* 0x000fe20007800000 */
[----:B------:R-:W0:Y:S01]  /*2840*/  F2F.BF16.F32 R91, R91 ;  /* 0x0000005b005b7304 */ /* 0x000e220000202000 */
[----:B------:R-:W-:Y:S01]  /*2850*/  F2FP.BF16.F32.PACK_AB R78, RZ, R98 ;  /* 0x00000062ff4e723e */ /* 0x000fe200000010ff */
[----:B------:R-:W-:Y:S01]  /*2860*/  @P1 FMUL R106, R106, R130 ;  /* 0x000000826a6a1220 */ /* 0x000fe20000400000 */
[----:B------:R-:W-:Y:S01]  /*2870*/  LOP3.LUT R85, R133, R94, RZ, 0xfc, !PT ;  /* 0x0000005e85557212 */ /* 0x000fe200078efcff */
[-C--:B------:R-:W-:Y:S01]  /*2880*/  @P1 FMUL R95, R95, R130.reuse ;  /* 0x000000825f5f1220 */ /* 0x080fe20000400000 */
[----:B------:R-:W-:Y:S01]  /*2890*/  @P0 FMNMX R127, R127, |R99|, !PT ;  /* 0x400000637f7f0209 */ /* 0x000fe20007800000 */
[----:B------:R-:W-:Y:S01]  /*28a0*/  @P1 FMUL R99, R99, R130 ;  /* 0x0000008263631220 */ /* 0x000fe20000400000 */
[----:B------:R-:W-:Y:S01]  /*28b0*/  F2FP.BF16.F32.PACK_AB R133, RZ, R96 ;  /* 0x00000060ff85723e */ /* 0x000fe200000010ff */
[----:B------:R-:W2:Y:S01]  /*28c0*/  F2F.BF16.F32 R106, R106 ;  /* 0x0000006a006a7304 */ /* 0x000ea20000202000 */
[----:B------:R-:W-:Y:S01]  /*28d0*/  LOP3.LUT R78, R78, 0xffff, RZ, 0xc0, !PT ;  /* 0x0000ffff4e4e7812 */ /* 0x000fe200078ec0ff */
[----:B------:R-:W-:Y:S01]  /*28e0*/  @P1 FMUL R100, R100, R130 ;  /* 0x0000008264641220 */ /* 0x000fe20000400000 */
[----:B------:R-:W-:Y:S01]  /*28f0*/  FSEL R131, R42, R131, !P3 ;  /* 0x000000832a837208 */ /* 0x000fe20005800000 */
[----:B------:R-:W-:Y:S01]  /*2900*/  FADD R107, R107, -R0 ;  /* 0x800000006b6b7221 */ /* 0x000fe20000000000 */
[----:B------:R-:W-:Y:S01]  /*2910*/  F2FP.BF16.F32.PACK_AB R93, RZ, R93 ;  /* 0x0000005dff5d723e */ /* 0x000fe200000010ff */
[----:B------:R-:W-:Y:S01]  /*2920*/  FFMA R103, R132, R134, R9 ;  /* 0x0000008684677223 */ /* 0x000fe20000000009 */
[----:B-1----:R-:W-:Y:S01]  /*2930*/  LOP3.LUT R83, R83, R86, RZ, 0xfc, !PT ;  /* 0x0000005653537212 */ /* 0x002fe200078efcff */
[----:B------:R-:W-:Y:S01]  /*2940*/  FFMA R131, R151, R131, R14 ;  /* 0x0000008397837223 */ /* 0x000fe2000000000e */
[----:B------:R-:W-:Y:S01]  /*2950*/  @P0 FMNMX R127, R127, |R108|, !PT ;  /* 0x4000006c7f7f0209 */ /* 0x000fe20007800000 */
[----:B------:R-:W1:Y:S01]  /*2960*/  F2F.BF16.F32 R87, R87 ;  /* 0x0000005700577304 */ /* 0x000e620000202000 */
[----:B------:R-:W-:Y:S01]  /*2970*/  SHF.L.U64.HI R80, R78, 0x10, RZ ;  /* 0x000000104e507819 */ /* 0x000fe200000102ff */
[----:B------:R-:W-:Y:S01]  /*2980*/  FADD R109, R109, -R0 ;  /* 0x800000006d6d7221 */ /* 0x000fe20000000000 */
[--C-:B------:R-:W-:Y:S01]  /*2990*/  PRMT R86, R133, 0x5410, R78.reuse ;  /* 0x0000541085567816 */ /* 0x100fe2000000004e */
[C---:B------:R-:W-:Y:S01]  /*29a0*/  FMUL R79, R2.reuse, R79 ;  /* 0x0000004f024f7220 */ /* 0x040fe20000400000 */
[----:B------:R-:W-:Y:S01]  /*29b0*/  PRMT R78, R93, 0x7610, R78 ;  /* 0x000076105d4e7816 */ /* 0x000fe2000000004e */
[----:B------:R-:W-:Y:S01]  /*29c0*/  FMUL R92, R2, R109 ;  /* 0x0000006d025c7220 */ /* 0x000fe20000400000 */
[----:B------:R-:W-:Y:S01]  /*29d0*/  @P0 FMNMX R127, R127, |R110|, !PT ;  /* 0x4000006e7f7f0209 */ /* 0x000fe20007800000 */
[----:B------:R-:W1:Y:S01]  /*29e0*/  F2F.BF16.F32 R99, R99 ;  /* 0x0000006300637304 */ /* 0x000e620000202000 */
[----:B------:R-:W-:Y:S01]  /*29f0*/  F2FP.BF16.F32.PACK_AB R89, RZ, R89 ;  /* 0x00000059ff59723e */ /* 0x000fe200000010ff */
[----:B------:R-:W-:Y:S01]  /*2a00*/  @P1 FMUL R110, R110, R130 ;  /* 0x000000826e6e1220 */ /* 0x000fe20000400000 */
[----:B------:R-:W-:Y:S01]  /*2a10*/  LOP3.LUT R78, R78, 0xffff, RZ, 0xc0, !PT ;  /* 0x0000ffff4e4e7812 */ /* 0x000fe200078ec0ff */
[----:B------:R-:W-:Y:S01]  /*2a20*/  FFMA R94, R69, R92, R5 ;  /* 0x0000005c455e7223 */ /* 0x000fe20000000005 */
[----:B------:R-:W-:Y:S01]  /*2a30*/  @P0 FMNMX R127, R127, |R131|, !PT ;  /* 0x400000837f7f0209 */ /* 0x000fe20007800000 */
[----:B------:R-:W-:Y:S01]  /*2a40*/  @P1 FMUL R131, R131, R130 ;  /* 0x0000008283831220 */ /* 0x000fe20000400000 */
[----:B---3--:R-:W-:Y:S01]  /*2a50*/  SHF.L.U32 R90, R90, 0x10, RZ ;  /* 0x000000105a5a7819 */ /* 0x008fe200000006ff */
[----:B------:R-:W-:Y:S01]  /*2a60*/  F2F.BF16.F32 R100, R100 ;  /* 0x0000006400647304 */ /* 0x000fe20000202000 */
[----:B------:R-:W-:Y:S01]  /*2a70*/  SHF.L.U64.HI R93, R78, 0x10, RZ ;  /* 0x000000104e5d7819 */ /* 0x000fe200000102ff */
[----:B------:R-:W-:Y:S01]  /*2a80*/  FADD R111, R111, -R0 ;  /* 0x800000006f6f7221 */ /* 0x000fe20000000000 */
[----:B------:R-:W-:Y:S01]  /*2a90*/  PRMT R88, R89, 0x5410, R78 ;  /* 0x0000541059587816 */ /* 0x000fe2000000004e */
[----:B------:R-:W-:Y:S01]  /*2aa0*/  FMUL R81, R2, R81 ;  /* 0x0000005102517220 */ /* 0x000fe20000400000 */
[----:B------:R-:W-:Y:S01]  /*2ab0*/  F2FP.BF16.F32.PACK_AB R78, RZ, R104 ;  /* 0x00000068ff4e723e */ /* 0x000fe200000010ff */
[----:B------:R-:W-:Y:S01]  /*2ac0*/  @P1 FMUL R108, R108, R130 ;  /* 0x000000826c6c1220 */ /* 0x000fe20000400000 */
[----:B------:R-:W-:Y:S01]  /*2ad0*/  LOP3.LUT R83, R83, R90, RZ, 0xfc, !PT ;  /* 0x0000005a53537212 */ /* 0x000fe200078efcff */
[----:B------:R-:W3:Y:S01]  /*2ae0*/  F2F.BF16.F32 R131, R131 ;  /* 0x0000008300837304 */ /* 0x000ee20000202000 */
[----:B----4-:R-:W-:Y:S01]  /*2af0*/  LOP3.LUT R102, R93, R102, RZ, 0xfc, !PT ;  /* 0x000000665d667212 */ /* 0x010fe200078efcff */
[----:B------:R-:W-:Y:S01]  /*2b00*/  FMUL R92, R2, R111 ;  /* 0x0000006f025c7220 */ /* 0x000fe20000400000 */
[----:B0-----:R-:W-:Y:S01]  /*2b10*/  SHF.L.U32 R91, R91, 0x10, RZ ;  /* 0x000000105b5b7819 */ /* 0x001fe200000006ff */
[----:B------:R-:W-:Y:S01]  /*2b20*/  ULDC.64 UR8, c[0x0][0x258] ;  /* 0x0000960000087ab9 */ /* 0x000fe20000000a00 */
[----:B------:R-:W-:-:S02]  /*2b30*/  LOP3.LUT R90, R78, 0xffff, RZ, 0xc0, !PT ;  /* 0x0000ffff4e5a7812 */ /* 0x000fc400078ec0ff */
[----:B------:R-:W-:Y:S01]  /*2b40*/  LOP3.LUT R89, R102, R91, RZ, 0xfc, !PT ;  /* 0x0000005b66597212 */ /* 0x000fe200078efcff */
[----:B------:R-:W-:Y:S01]  /*2b50*/  FFMA R102, R71, R92, R7 ;  /* 0x0000005c47667223 */ /* 0x000fe20000000007 */
[----:B------:R-:W-:Y:S02]  /*2b60*/  F2FP.BF16.F32.PACK_AB R78, RZ, R110 ;  /* 0x0000006eff4e723e */ /* 0x000fe400000010ff */
[----:B------:R-:W-:Y:S02]  /*2b70*/  SHF.L.U64.HI R91, R90, 0x10, RZ ;  /* 0x000000105a5b7819 */ /* 0x000fe400000102ff */
[----:B------:R-:W-:Y:S02]  /*2b80*/  F2FP.BF16.F32.PACK_AB R95, RZ, R95 ;  /* 0x0000005fff5f723e */ /* 0x000fe400000010ff */
[----:B------:R-:W-:Y:S02]  /*2b90*/  LOP3.LUT R78, R78, 0xffff, RZ, 0xc0, !PT ;  /* 0x0000ffff4e4e7812 */ /* 0x000fe400078ec0ff */
[----:B--2---:R-:W-:-:S02]  /*2ba0*/  LOP3.LUT R106, R91, R106, RZ, 0xfc, !PT ;  /* 0x0000006a5b6a7212 */ /* 0x004fc400078efcff */
[----:B------:R-:W-:Y:S01]  /*2bb0*/  PRMT R91, R95, 0x7610, R91 ;  /* 0x000076105f5b7816 */ /* 0x000fe2000000005b */
[----:B------:R-:W-:Y:S01]  /*2bc0*/  FFMA R95, R68, R79, R4 ;  /* 0x0000004f445f7223 */ /* 0x000fe20000000004 */
[----:B------:R-:W-:Y:S01]  /*2bd0*/  @P0 FMNMX R127, R127, |R101|, !PT ;  /* 0x400000657f7f0209 */ /* 0x000fe20007800000 */
[-C--:B------:R-:W-:Y:S01]  /*2be0*/  @P1 FMUL R101, R101, R130.reuse ;  /* 0x0000008265651220 */ /* 0x080fe20000400000 */
[----:B-1----:R-:W-:Y:S02]  /*2bf0*/  LOP3.LUT R87, R80, R87, RZ, 0xfc, !PT ;  /* 0x0000005750577212 */ /* 0x002fe400078efcff */
[----:B------:R-:W-:Y:S02]  /*2c00*/  SHF.L.U32 R99, R99, 0x10, RZ ;  /* 0x0000001063637819 */ /* 0x000fe400000006ff */
[----:B------:R-:W-:Y:S01]  /*2c10*/  SHF.L.U64.HI R80, R78, 0x10, RZ ;  /* 0x000000104e507819 */ /* 0x000fe200000102ff */
[----:B------:R-:W0:Y:S01]  /*2c20*/  F2F.BF16.F32 R101, R101 ;  /* 0x0000006500657304 */ /* 0x000e220000202000 */
[----:B------:R-:W-:Y:S01]  /*2c30*/  @P0 FMNMX R127, R127, |R97|, !PT ;  /* 0x400000617f7f0209 */ /* 0x000fe20007800000 */
[----:B------:R-:W-:Y:S01]  /*2c40*/  @P1 FMUL R97, R97, R130 ;  /* 0x0000008261611220 */ /* 0x000fe20000400000 */
[----:B------:R-:W-:-:S02]  /*2c50*/  PRMT R90, R91, 0x5410, R90 ;  /* 0x000054105b5a7816 */ /* 0x000fc4000000005a */
[----:B------:R-:W-:Y:S02]  /*2c60*/  LOP3.LUT R91, R106, R99, RZ, 0xfc, !PT ;  /* 0x000000636a5b7212 */ /* 0x000fe400078efcff */
[----:B---3--:R-:W-:Y:S01]  /*2c70*/  LOP3.LUT R106, R80, R131, RZ, 0xfc, !PT ;  /* 0x00000083506a7212 */ /* 0x008fe200078efcff */
[----:B------:R-:W-:Y:S01]  /*2c80*/  FMUL R80, R2, R107 ;  /* 0x0000006b02507220 */ /* 0x000fe20000400000 */
[----:B------:R-:W-:Y:S01]  /*2c90*/  @P0 FMNMX R127, R127, |R103|, !PT ;  /* 0x400000677f7f0209 */ /* 0x000fe20007800000 */
[----:B------:R-:W1:Y:S01]  /*2ca0*/  @!P2 LDC.64 R98, c[0x0][0x230] ;  /* 0x00008c00ff62ab82 */ /* 0x000e620000000a00 */
[----:B------:R-:W-:Y:S01]  /*2cb0*/  SHF.L.U32 R100, R100, 0x10, RZ ;  /* 0x0000001064647819 */ /* 0x000fe200000006ff */
[----:B------:R-:W-:Y:S01]  /*2cc0*/  FFMA R80, R75, R80, R11 ;  /* 0x000000504b507223 */ /* 0x000fe2000000000b */
[----:B------:R-:W-:Y:S01]  /*2cd0*/  @P0 FMNMX R127, R127, |R105|, !PT ;  /* 0x400000697f7f0209 */ /* 0x000fe20007800000 */
[----:B------:R-:W-:Y:S01]  /*2ce0*/  @P1 FMUL R103, R103, R130 ;  /* 0x0000008267671220 */ /* 0x000fe20000400000 */
[----:B------:R-:W-:Y:S01]  /*2cf0*/  LOP3.LUT R87, R87, R100, RZ, 0xfc, !PT ;  /* 0x0000006457577212 */ /* 0x000fe200078efcff */
[----:B------:R-:W-:Y:S01]  /*2d00*/  FFMA R100, R70, R81, R6 ;  /* 0x0000005146647223 */ /* 0x000fe20000000006 */
[----:B------:R-:W-:Y:S01]  /*2d10*/  @P0 FMNMX R127, R127, |R80|, !PT ;  /* 0x400000507f7f0209 */ /* 0x000fe20007800000 */
[----:B------:R-:W-:Y:S01]  /*2d20*/  @P1 FMUL R80, R80, R130 ;  /* 0x0000008250501220 */ /* 0x000fe20000400000 */
[----:B------:R-:W-:Y:S01]  /*2d30*/  F2FP.BF16.F32.PACK_AB R93, RZ, R108 ;  /* 0x0000006cff5d723e */ /* 0x000fe200000010ff */
[-C--:B------:R-:W-:Y:S01]  /*2d40*/  @P1 FMUL R105, R105, R130.reuse ;  /* 0x0000008269691220 */ /* 0x080fe20000400000 */
[----:B------:R-:W-:Y:S01]  /*2d50*/  @P0 FMNMX R127, R127, |R95|, !PT ;  /* 0x4000005f7f7f0209 */ /* 0x000fe20007800000 */
[----:B------:R2:W-:Y:S01]  /*2d60*/  F2F.BF16.F32 R81, R80 ;  /* 0x0000005000517304 */ /* 0x0005e20000202000 */
[----:B------:R-:W-:Y:S01]  /*2d70*/  F2FP.BF16.F32.PACK_AB R97, RZ, R97 ;  /* 0x00000061ff61723e */ /* 0x000fe200000010ff */
[----:B------:R-:W-:Y:S01]  /*2d80*/  @P1 FMUL R95, R95, R130 ;  /* 0x000000825f5f1220 */ /* 0x000fe20000400000 */
[----:B------:R-:W-:Y:S01]  /*2d90*/  @P0 FMNMX R127, R127, |R94|, !PT ;  /* 0x4000005e7f7f0209 */ /* 0x000fe20007800000 */
[----:B------:R-:W-:Y:S01]  /*2da0*/  @P1 FMUL R94, R94, R130 ;  /* 0x000000825e5e1220 */ /* 0x000fe20000400000 */
[----:B------:R-:W-:-:S02]  /*2db0*/  PRMT R78, R93, 0x5410, R78 ;  /* 0x000054105d4e7816 */ /* 0x000fc4000000004e */
[----:B------:R-:W-:Y:S01]  /*2dc0*/  @P0 FMNMX R127, R127, |R100|, !PT ;  /* 0x400000647f7f0209 */ /* 0x000fe20007800000 */
[----:B------:R-:W-:Y:S01]  /*2dd0*/  @P1 FMUL R100, R100, R130 ;  /* 0x0000008264641220 */ /* 0x000fe20000400000 */
[----:B--2---:R-:W-:Y:S01]  /*2de0*/  F2FP.BF16.F32.PACK_AB R80, RZ, R94 ;  /* 0x0000005eff50723e */ /* 0x004fe200000010ff */
[----:B------:R-:W2:Y:S01]  /*2df0*/  @!P2 LDC.64 R92, c[0x0][0x228] ;  /* 0x00008a00ff5cab82 */ /* 0x000ea20000000a00 */
[----:B------:R-:W3:Y:S01]  /*2e00*/  S2R R94, SR_CTAID.X ;  /* 0x00000000005e7919 */ /* 0x000ee20000002500 */
[----:B------:R-:W-:Y:S01]  /*2e10*/  @P0 FMNMX R127, R127, |R102|, !PT ;  /* 0x400000667f7f0209 */ /* 0x000fe20007800000 */
[----:B------:R-:W-:Y:S01]  /*2e20*/  @P1 FMUL R102, R102, R130 ;  /* 0x0000008266661220 */ /* 0x000fe20000400000 */
[----:B------:R-:W-:Y:S01]  /*2e30*/  PRMT R107, R97, 0x7610, R107 ;  /* 0x00007610616b7816 */ /* 0x000fe2000000006b */
[----:B------:R-:W4:Y:S01]  /*2e40*/  F2F.BF16.F32 R100, R100 ;  /* 0x0000006400647304 */ /* 0x000f220000202000 */
[----:B------:R-:W-:Y:S01]  /*2e50*/  F2FP.BF16.F32.PACK_AB R79, RZ, R103 ;  /* 0x00000067ff4f723e */ /* 0x000fe200000010ff */
[----:B-1----:R-:W-:Y:S01]  /*2e60*/  @!P2 IMAD.WIDE R98, R128, 0x4, R98 ;  /* 0x000000048062a825 */ /* 0x002fe200078e0262 */
[----:B------:R-:W1:Y:S01]  /*2e70*/  LDC.64 R96, c[0x0][0x258] ;  /* 0x00009600ff607b82 */ /* 0x000e620000000a00 */
[----:B0-----:R-:W-:-:S02]  /*2e80*/  SHF.L.U32 R101, R101, 0x10, RZ ;  /* 0x0000001065657819 */ /* 0x001fc400000006ff */
[----:B------:R-:W-:Y:S02]  /*2e90*/  LOP3.LUT R103, R80, 0xffff, RZ, 0xc0, !PT ;  /* 0x0000ffff50677812 */ /* 0x000fe400078ec0ff */
[----:B------:R-:W0:Y:S01]  /*2ea0*/  F2F.BF16.F32 R102, R102 ;  /* 0x0000006600667304 */ /* 0x000e220000202000 */
[----:B------:R-:W-:Y:S02]  /*2eb0*/  LOP3.LUT R104, R79, 0xffff, RZ, 0xc0, !PT ;  /* 0x0000ffff4f687812 */ /* 0x000fe400078ec0ff */
[----:B------:R-:W-:Y:S02]  /*2ec0*/  LOP3.LUT R79, R106, R101, RZ, 0xfc, !PT ;  /* 0x000000656a4f7212 */ /* 0x000fe400078efcff */
[----:B------:R-:W-:Y:S02]  /*2ed0*/  SHF.L.U64.HI R101, R103, 0x10, RZ ;  /* 0x0000001067657819 */ /* 0x000fe400000102ff */
[----:B------:R-:W-:Y:S01]  /*2ee0*/  SHF.L.U64.HI R106, R104, 0x10, RZ ;  /* 0x00000010686a7819 */ /* 0x000fe200000102ff */
[----:B------:R-:W3:Y:S01]  /*2ef0*/  F2F.BF16.F32 R105, R105 ;  /* 0x0000006900697304 */ /* 0x000ee20000202000 */
[----:B------:R-:W-:-:S02]  /*2f00*/  PRMT R80, R107, 0x5410, R104 ;  /* 0x000054106b507816 */ /* 0x000fc40000000068 */
[----:B------:R-:W-:Y:S02]  /*2f10*/  F2FP.BF16.F32.PACK_AB R104, RZ, R95 ;  /* 0x0000005fff68723e */ /* 0x000fe400000010ff */
[----:B----4-:R-:W-:Y:S01]  /*2f20*/  LOP3.LUT R95, R101, R100, RZ, 0xfc, !PT ;  /* 0x00000064655f7212 */ /* 0x010fe200078efcff */
[----:B--2---:R-:W-:Y:S01]  /*2f30*/  @!P2 IMAD.WIDE R100, R128, 0x4, R92 ;  /* 0x000000048064a825 */ /* 0x004fe200078e025c */
[----:B0-----:R-:W-:Y:S02]  /*2f40*/  SHF.L.U32 R102, R102, 0x10, RZ ;  /* 0x0000001066667819 */ /* 0x001fe400000006ff */
[----:B------:R-:W-:Y:S02]  /*2f50*/  SHF.L.U32 R81, R81, 0x10, RZ ;  /* 0x0000001051517819 */ /* 0x000fe400000006ff */
[----:B------:R-:W-:Y:S01]  /*2f60*/  LOP3.LUT R93, R95, R102, RZ, 0xfc, !PT ;  /* 0x000000665f5d7212 */ /* 0x000fe200078efcff */
[----:B-1----:R-:W-:Y:S01]  /*2f70*/  IMAD.WIDE.U32 R96, R117, 0x8, R96 ;  /* 0x0000000875607825 */ /* 0x002fe200078e0060 */
[----:B---3--:R-:W-:Y:S01]  /*2f80*/  SHF.L.U32 R95, R94, 0x7, RZ ;  /* 0x000000075e5f7819 */ /* 0x008fe200000006ff */
[----:B------:R0:W-:Y:S01]  /*2f90*/  @!P2 STG.E desc[UR4][R100.64], R0 ;  /* 0x000000006400a986 */ /* 0x0001e2000c101904 */
[----:B------:R-:W-:-:S02]  /*2fa0*/  LOP3.LUT R106, R106, R105, RZ, 0xfc, !PT ;  /* 0x000000696a6a7212 */ /* 0x000fc400078efcff */
[----:B------:R-:W-:Y:S01]  /*2fb0*/  PRMT R92, R104, 0x5410, R103 ;  /* 0x00005410685c7816 */ /* 0x000fe20000000067 */
[----:B------:R-:W-:Y:S01]  /*2fc0*/  @!P2 STG.E desc[UR4][R98.64], R2 ;  /* 0x000000026200a986 */ /* 0x000fe2000c101904 */
[----:B------:R-:W-:Y:S02]  /*2fd0*/  LEA R102, P0, R116, UR8, 0x3 ;  /* 0x0000000874667c11 */ /* 0x000fe4000f8018ff */
[----:B------:R-:W-:Y:S01]  /*2fe0*/  LEA R104, P2, R115, UR8, 0x3 ;  /* 0x0000000873687c11 */ /* 0x000fe2000f8418ff */
[----:B------:R1:W-:Y:S01]  /*2ff0*/  STG.E.64 desc[UR4][R96.64], R76 ;  /* 0x0000004c60007986 */ /* 0x0003e2000c101b04 */
[----:B------:R-:W-:Y:S02]  /*3000*/  LOP3.LUT R81, R106, R81, RZ, 0xfc, !PT ;  /* 0x000000516a517212 */ /* 0x000fe400078efcff */
[----:B------:R-:W-:Y:S02]  /*3010*/  LEA.HI.X R103, R116, UR9, RZ, 0x3, P0 ;  /* 0x0000000974677c11 */ /* 0x000fe400080f1cff */
[----:B0-----:R-:W-:-:S02]  /*3020*/  LOP3.LUT R0, R95, 0x180, R126, 0xe2, !PT ;  /* 0x000001805f007812 */ /* 0x001fc400078ee27e */
[C---:B------:R-:W-:Y:S01]  /*3030*/  LEA R106, P0, R114.reuse, UR8, 0x3 ;  /* 0x00000008726a7c11 */ /* 0x040fe2000f8018ff */
[----:B------:R0:W-:Y:S01]  /*3040*/  STG.E.64 desc[UR4][R102.64], R82 ;  /* 0x0000005266007986 */ /* 0x0001e2000c101b04 */
[----:B------:R-:W-:Y:S02]  /*3050*/  LEA.HI.X R105, R115, UR9, RZ, 0x3, P2 ;  /* 0x0000000973697c11 */ /* 0x000fe400090f1cff */
[C---:B------:R-:W-:Y:S02]  /*3060*/  LEA R100, P2, R113.reuse, UR8, 0x3 ;  /* 0x0000000871647c11 */ /* 0x040fe4000f8418ff */
[----:B------:R-:W-:Y:S01]  /*3070*/  LEA.HI.X R107, R114, UR9, RZ, 0x3, P0 ;  /* 0x00000009726b7c11 */ /* 0x000fe200080f1cff */
[----:B------:R2:W-:Y:S01]  /*3080*/  STG.E.64 desc[UR4][R104.64], R84 ;  /* 0x0000005468007986 */ /* 0x0005e2000c101b04 */
[----:B-1----:R-:W-:Y:S02]  /*3090*/  LOP3.LUT R77, R0, 0x60, R129, 0xf8, !PT ;  /* 0x00000060004d7812 */ /* 0x002fe400078ef881 */
[----:B------:R-:W-:Y:S01]  /*30a0*/  LEA R98, P0, R112, UR8, 0x3 ;  /* 0x0000000870627c11 */ /* 0x000fe2000f8018ff */
[----:B------:R2:W-:Y:S01]  /*30b0*/  STG.E.64 desc[UR4][R106.64], R86 ;  /* 0x000000566a007986 */ /* 0x0005e2000c101b04 */
[----:B------:R-:W-:Y:S01]  /*30c0*/  LEA.HI.X R101, R113, UR9, RZ, 0x3, P2 ;  /* 0x0000000971657c11 */ /* 0x000fe200090f1cff */
[----:B------:R-:W-:Y:S01]  /*30d0*/  IMAD R77, R128, 0x1200, R77 ;  /* 0x00001200804d7824 */ /* 0x000fe200078e024d */
[----:B------:R-:W-:-:S02]  /*30e0*/  LEA R2, P2, R3, UR8, 0x3 ;  /* 0x0000000803027c11 */ /* 0x000fc4000f8418ff */
[----:B------:R-:W-:Y:S01]  /*30f0*/  LEA.HI.X R99, R112, UR9, RZ, 0x3, P0 ;  /* 0x0000000970637c11 */ /* 0x000fe200080f1cff */
[----:B------:R2:W-:Y:S01]  /*3100*/  STG.E.64 desc[UR4][R100.64], R88 ;  /* 0x0000005864007986 */ /* 0x0005e2000c101b04 */
[C---:B------:R-:W-:Y:S02]  /*3110*/  IADD3 R0, R77.reuse, 0xe00, RZ ;  /* 0x00000e004d007810 */ /* 0x040fe40007ffe0ff */
[----:B0-----:R-:W-:Y:S01]  /*3120*/  IADD3 R83, R77, 0x1000, RZ ;  /* 0x000010004d537810 */ /* 0x001fe20007ffe0ff */
[----:B------:R2:W-:Y:S01]  /*3130*/  STG.E.64 desc[UR4][R98.64], R90 ;  /* 0x0000005a62007986 */ /* 0x0005e2000c101b04 */
[----:B------:R-:W-:Y:S02]  /*3140*/  LEA.HI.X R3, R3, UR9, RZ, 0x3, P2 ;  /* 0x0000000903037c11 */ /* 0x000fe400090f1cff */
[C---:B------:R-:W-:Y:S02]  /*3150*/  LEA R76, P0, R0.reuse, UR8, 0x3 ;  /* 0x00000008004c7c11 */ /* 0x040fe4000f8018ff */
[----:B------:R-:W-:Y:S01]  /*3160*/  LEA R82, P2, R83, UR8, 0x3 ;  /* 0x0000000853527c11 */ /* 0x000fe2000f8418ff */
[----:B------:R2:W-:Y:S01]  /*3170*/  STG.E.64 desc[UR4][R2.64], R78 ;  /* 0x0000004e02007986 */ /* 0x0005e2000c101b04 */
[----:B------:R-:W-:-:S02]  /*3180*/  LEA.HI.X R77, R0, UR9, RZ, 0x3, P0 ;  /* 0x00000009004d7c11 */ /* 0x000fc400080f1cff */
[----:B------:R-:W-:Y:S02]  /*3190*/  LEA.HI.X R83, R83, UR9, RZ, 0x3, P2 ;  /* 0x0000000953537c11 */ /* 0x000fe400090f1cff */
[----:B------:R-:W-:Y:S01]  /*31a0*/  IADD3 R128, R128, UR7, RZ ;  /* 0x0000000780807c10 */ /* 0x000fe2000fffe0ff */
[----:B------:R2:W-:Y:S01]  /*31b0*/  STG.E.64 desc[UR4][R76.64], R80 ;  /* 0x000000504c007986 */ /* 0x0005e2000c101b04 */
[----:B------:R-:W-:Y:S01]  /*31c0*/  ULDC UR7, c[0x0][0x218] ;  /* 0x0000860000077ab9 */ /* 0x000fe20000000800 */
[----:B------:R-:W-:Y:S02]  /*31d0*/  LOP3.LUT P2, RZ, R118, 0xff, RZ, 0xc0, !PT ;  /* 0x000000ff76ff7812 */ /* 0x000fe4000784c0ff */
[----:B------:R2:W-:Y:S01]  /*31e0*/  STG.E.64 desc[UR4][R82.64], R92 ;  /* 0x0000005c52007986 */ /* 0x0005e2000c101b04 */
[----:B------:R-:W-:Y:S02]  /*31f0*/  ISETP.GE.AND P0, PT, R128, UR7, PT ;  /* 0x0000000780007c0c */ /* 0x000fe4000bf06270 */
[----:B------:R-:W-:-:S11]  /*3200*/  SEL R118, RZ, 0x1, P2 ;  /* 0x00000001ff767807 */ /* 0x000fd60001000000 */
[----:B--2---:R-:W-:Y:S05]  /*3210*/  @!P0 BRA `(.L_x_7407) ;  /* 0xffffffd000608947 */ /* 0x004fea000383ffff */
.L_x_7391:
        /* <DEDUP_REMOVED lines=15> */
.L_x_7432:
        /* <DEDUP_REMOVED lines=27> */
.L_x_7435:
[----:B-1----:R-:W-:-:S07]  /*34c0*/  FMNMX R5, R3, R2, !PT ;  /* 0x0000000203057209 */ /* 0x002fce0007800000 */
.L_x_7411:
[----:B------:R-:W-:Y:S05]  /*34d0*/  BSYNC B0 ;  /* 0x0000000000007941 */ /* 0x000fea0003800000 */
.L_x_7410:
[----:B------:R-:W-:Y:S01]  /*34e0*/  ISETP.NE.AND P0, PT, R129, RZ, PT ;  /* 0x000000ff8100720c */ /* 0x000fe20003f05270 */
[----:B------:R-:W-:-:S12]  /*34f0*/  BSSY B0, `(.L_x_7408) ;  /* 0x0000004000007945 */ /* 0x000fd80003800000 */
[----:B------:R-:W-:Y:S05]  /*3500*/  @P0 BRA `(.L_x_7413) ;  /* 0x0000000000080947 */ /* 0x000fea0003800000 */
[----:B0-----:R-:W0:Y:S02]  /*3510*/  LDC.64 R2, c[0x0][0x288] ;  /* 0x0000a200ff027b82 */ /* 0x001e240000000a00 */
[----:B0-----:R1:W-:Y:S02]  /*3520*/  REDG.E.MAX.S32.STRONG.GPU desc[UR4][R2.64], R5 ;  /* 0x000000050200798e */ /* 0x0013e4000d10e384 */
.L_x_7413:
[----:B------:R-:W-:Y:S05]  /*3530*/  BSYNC B0 ;  /* 0x0000000000007941 */ /* 0x000fea0003800000 */
.L_x_7408:
        /* <DEDUP_REMOVED lines=12> */
[----:B01----:R-:W-:Y:S05]  /*3600*/  CALL.REL.NOINC `($__internal_80_$__cuda_sm20_rcp_rn_f32_slowpath) ;  /* 0x0000000c00387944 */ /* 0x003fea0003c00000 */
[----:B------:R-:W-:Y:S01]  /*3610*/  MOV R5, R0 ;  /* 0x0000000000057202 */ /* 0x000fe20000000f00 */
[----:B------:R-:W-:Y:S06]  /*3620*/  BRA `(.L_x_7415) ;  /* 0x0000000000107947 */ /* 0x000fec0003800000 */
.L_x_7414:
[----:B-1----:R-:W1:Y:S02]  /*3630*/  MUFU.RCP R5, R130 ;  /* 0x0000008200057308 */ /* 0x002e640000001000 */
[----:B-1----:R-:W-:-:S04]  /*3640*/  FFMA R0, R5, R130, -1 ;  /* 0xbf80000005007423 */ /* 0x002fc80000000082 */
[----:B------:R-:W-:-:S04]  /*3650*/  FADD.FTZ R0, -R0, -RZ ;  /* 0x800000ff00007221 */ /* 0x000fc80000010100 */
[----:B------:R-:W-:-:S07]  /*3660*/  FFMA R5, R5, R0, R5 ;  /* 0x0000000005057223 */ /* 0x000fce0000000005 */
.L_x_7415:
[----:B0-----:R-:W0:Y:S02]  /*3670*/  LDC.64 R2, c[0x0][0x280] ;  /* 0x0000a000ff027b82 */ /* 0x001e240000000a00 */
[----:B0-----:R-:W-:Y:S01]  /*3680*/  STG.E desc[UR4][R2.64], R5 ;  /* 0x0000000502007986 */ /* 0x001fe2000c101904 */
[----:B------:R-:W-:Y:S05]  /*3690*/  EXIT ;  /* 0x000000000000794d */ /* 0x000fea0003800000 */
.L_x_7392:
[----:B------:R-:W-:Y:S01]  /*36a0*/  HFMA2.MMA R139, -RZ, RZ, 0, 5.9604644775390625e-08 ;  /* 0x00000001ff8b7435 */ /* 0x000fe200000001ff */
[----:B------:R-:W-:Y:S02]  /*36b0*/  MOV R140, R0 ;  /* 0x00000000008c7202 */ /* 0x000fe40000000f00 */
[----:B------:R-:W-:Y:S02]  /*36c0*/  MOV R142, 0x1f ;  /* 0x0000001f008e7802 */ /* 0x000fe40000000f00 */
[----:B------:R-:W-:-:S07]  /*36d0*/  MOV R137, 0xffffffff ;  /* 0xffffffff00897802 */ /* 0x000fce0000000f00 */
[----:B-----5:R-:W-:Y:S05]  /*36e0*/  WARPSYNC.COLLECTIVE R137, `(.L_x_7416) ;  /* 0x0000000089087348 */ /* 0x020fea0003c00000 */
[----:B------:R0:W1:Y:S02]  /*36f0*/  SHFL.BFLY P0, R138, R140, R139, R142 ;  /* 0x0c00008b8c8a7389 */ /* 0x000064000000008e */
[----:B01---5:R-:W-:Y:S01]  /*3700*/  ENDCOLLECTIVE ;  /* 0x000000000000791b */ /* 0x023fe20003800000 */
.L_x_7416:
[----:B------:R-:W-:Y:S01]  /*3710*/  HFMA2.MMA R139, -RZ, RZ, 0, 1.1920928955078125e-07 ;  /* 0x00000002ff8b7435 */ /* 0x000fe200000001ff */
[----:B------:R-:W-:-:S05]  /*3720*/  MOV R131, R138 ;  /* 0x0000008a00837202 */ /* 0x000fca0000000f00 */
[----:B------:R-:W-:-:S05]  /*3730*/  FADD R131, R0, R131 ;  /* 0x0000008300837221 */ /* 0x000fca0000000000 */
[----:B------:R-:W-:-:S07]  /*3740*/  MOV R140, R131 ;  /* 0x00000083008c7202 */ /* 0x000fce0000000f00 */
[----:B------:R-:W-:Y:S05]  /*3750*/  WARPSYNC.COLLECTIVE R137, `(.L_x_7417) ;  /* 0x0000000089087348 */ /* 0x000fea0003c00000 */
[----:B------:R0:W1:Y:S02]  /*3760*/  SHFL.BFLY P0, R138, R140, R139, R142 ;  /* 0x0c00008b8c8a7389 */ /* 0x000064000000008e */
[----:B01----:R-:W-:Y:S01]  /*3770*/  ENDCOLLECTIVE ;  /* 0x000000000000791b */ /* 0x003fe20003800000 */
.L_x_7417:
[----:B------:R-:W-:Y:S01]  /*3780*/  HFMA2.MMA R139, -RZ, RZ, 0, 2.384185791015625e-07 ;  /* 0x00000004ff8b7435 */ /* 0x000fe200000001ff */
[----:B------:R-:W-:-:S05]  /*3790*/  MOV R132, R138 ;  /* 0x0000008a00847202 */ /* 0x000fca0000000f00 */
[----:B------:R-:W-:-:S05]  /*37a0*/  FADD R132, R131, R132 ;  /* 0x0000008483847221 */ /* 0x000fca0000000000 */
[----:B------:R-:W-:-:S07]  /*37b0*/  MOV R140, R132 ;  /* 0x00000084008c7202 */ /* 0x000fce0000000f00 */
[----:B------:R-:W-:Y:S05]  /*37c0*/  WARPSYNC.COLLECTIVE R137, `(.L_x_7418) ;  /* 0x0000000089087348 */ /* 0x000fea0003c00000 */
[----:B------:R0:W1:Y:S02]  /*37d0*/  SHFL.BFLY P0, R138, R140, R139, R142 ;  /* 0x0c00008b8c8a7389 */ /* 0x000064000000008e */
[----:B01----:R-:W-:Y:S01]  /*37e0*/  ENDCOLLECTIVE ;  /* 0x000000000000791b */ /* 0x003fe20003800000 */
.L_x_7418:
[----:B------:R-:W-:Y:S01]  /*37f0*/  HFMA2.MMA R139, -RZ, RZ, 0, 4.76837158203125e-07 ;  /* 0x00000008ff8b7435 */ /* 0x000fe200000001ff */
[----:B------:R-:W-:-:S05]  /*3800*/  MOV R133, R138 ;  /* 0x0000008a00857202 */ /* 0x000fca0000000f00 */
[----:B------:R-:W-:-:S05]  /*3810*/  FADD R133, R132, R133 ;  /* 0x0000008584857221 */ /* 0x000fca0000000000 */
[----:B------:R-:W-:-:S07]  /*3820*/  MOV R140, R133 ;  /* 0x00000085008c7202 */ /* 0x000fce0000000f00 */
[----:B------:R-:W-:Y:S05]  /*3830*/  WARPSYNC.COLLECTIVE R137, `(.L_x_7419) ;  /* 0x0000000089087348 */ /* 0x000fea0003c00000 */
[----:B------:R0:W1:Y:S02]  /*3840*/  SHFL.BFLY P0, R138, R140, R139, R142 ;  /* 0x0c00008b8c8a7389 */ /* 0x000064000000008e */
[----:B01----:R-:W-:Y:S01]  /*3850*/  ENDCOLLECTIVE ;  /* 0x000000000000791b */ /* 0x003fe20003800000 */
.L_x_7419:
[----:B------:R-:W-:Y:S01]  /*3860*/  HFMA2.MMA R139, -RZ, RZ, 0, 9.5367431640625e-07 ;  /* 0x00000010ff8b7435 */ /* 0x000fe200000001ff */
[----:B------:R-:W-:-:S05]  /*3870*/  MOV R134, R138 ;  /* 0x0000008a00867202 */ /* 0x000fca0000000f00 */
[----:B------:R-:W-:-:S05]  /*3880*/  FADD R135, R133, R134 ;  /* 0x0000008685877221 */ /* 0x000fca0000000000 */
[----:B------:R-:W-:-:S07]  /*3890*/  MOV R140, R135 ;  /* 0x00000087008c7202 */ /* 0x000fce0000000f00 */
[----:B------:R-:W-:Y:S05]  /*38a0*/  WARPSYNC.COLLECTIVE R137, `(.L_x_7420) ;  /* 0x0000000089087348 */ /* 0x000fea0003c00000 */
[----:B------:R0:W1:Y:S02]  /*38b0*/  SHFL.BFLY P0, R138, R140, R139, R142 ;  /* 0x0c00008b8c8a7389 */ /* 0x000064000000008e */
[----:B01----:R-:W-:Y:S01]  /*38c0*/  ENDCOLLECTIVE ;  /* 0x000000000000791b */ /* 0x003fe20003800000 */
.L_x_7420:
[----:B------:R-:W-:Y:S01]  /*38d0*/  HFMA2.MMA R139, -RZ, RZ, 0, 5.9604644775390625e-08 ;  /* 0x00000001ff8b7435 */ /* 0x000fe200000001ff */
[----:B------:R-:W-:-:S05]  /*38e0*/  MOV R134, R138 ;  /* 0x0000008a00867202 */ /* 0x000fca0000000f00 */
[----:B------:R-:W-:-:S04]  /*38f0*/  FADD R134, R135, R134 ;  /* 0x0000008687867221 */ /* 0x000fc80000000000 */
[----:B------:R-:W-:-:S04]  /*3900*/  FMUL R134, R134, 0.00086805556202307343483 ;  /* 0x3a638e3986867820 */ /* 0x000fc80000400000 */
        /* <DEDUP_REMOVED lines=76> */
.L_x_7421:
[----:B------:R-:W-:Y:S01]  /*3dd0*/  HFMA2.MMA R139, -RZ, RZ, 0, 1.1920928955078125e-07 ;  /* 0x00000002ff8b7435 */ /* 0x000fe200000001ff */
[----:B------:R-:W-:-:S05]  /*3de0*/  MOV R131, R138 ;  /* 0x0000008a00837202 */ /* 0x000fca0000000f00 */
[----:B------:R-:W-:-:S05]  /*3df0*/  FADD R131, R0, R131 ;  /* 0x0000008300837221 */ /* 0x000fca0000000000 */
[----:B------:R-:W-:-:S07]  /*3e00*/  MOV R140, R131 ;  /* 0x00000083008c7202 */ /* 0x000fce0000000f00 */
[----:B------:R-:W-:Y:S05]  /*3e10*/  WARPSYNC.COLLECTIVE R137, `(.L_x_7422) ;  /* 0x0000000089087348 */ /* 0x000fea0003c00000 */
[----:B------:R0:W1:Y:S02]  /*3e20*/  SHFL.BFLY P0, R138, R140, R139, R142 ;  /* 0x0c00008b8c8a7389 */ /* 0x000064000000008e */
[----:B01----:R-:W-:Y:S01]  /*3e30*/  ENDCOLLECTIVE ;  /* 0x000000000000791b */ /* 0x003fe20003800000 */
.L_x_7422:
[----:B------:R-:W-:Y:S01]  /*3e40*/  HFMA2.MMA R139, -RZ, RZ, 0, 2.384185791015625e-07 ;  /* 0x00000004ff8b7435 */ /* 0x000fe200000001ff */
[----:B------:R-:W-:-:S05]  /*3e50*/  MOV R132, R138 ;  /* 0x0000008a00847202 */ /* 0x000fca0000000f00 */
[----:B------:R-:W-:-:S05]  /*3e60*/  FADD R132, R131, R132 ;  /* 0x0000008483847221 */ /* 0x000fca0000000000 */
[----:B------:R-:W-:-:S07]  /*3e70*/  MOV R140, R132 ;  /* 0x00000084008c7202 */ /* 0x000fce0000000f00 */
[----:B------:R-:W-:Y:S05]  /*3e80*/  WARPSYNC.COLLECTIVE R137, `(.L_x_7423) ;  /* 0x0000000089087348 */ /* 0x000fea0003c00000 */
[----:B------:R0:W1:Y:S02]  /*3e90*/  SHFL.BFLY P0, R138, R140, R139, R142 ;  /* 0x0c00008b8c8a7389 */ /* 0x000064000000008e */
[----:B01----:R-:W-:Y:S01]  /*3ea0*/  ENDCOLLECTIVE ;  /* 0x000000000000791b */ /* 0x003fe20003800000 */
.L_x_7423:
[----:B------:R-:W-:Y:S01]  /*3eb0*/  HFMA2.MMA R139, -RZ, RZ, 0, 4.76837158203125e-07 ;  /* 0x00000008ff8b7435 */ /* 0x000fe200000001ff */
[----:B------:R-:W-:-:S05]  /*3ec0*/  MOV R133, R138 ;  /* 0x0000008a00857202 */ /* 0x000fca0000000f00 */
[----:B------:R-:W-:-:S05]  /*3ed0*/  FADD R133, R132, R133 ;  /* 0x0000008584857221 */ /* 0x000fca0000000000 */
[----:B------:R-:W-:-:S07]  /*3ee0*/  MOV R140, R133 ;  /* 0x00000085008c7202 */ /* 0x000fce0000000f00 */
[----:B------:R-:W-:Y:S05]  /*3ef0*/  WARPSYNC.COLLECTIVE R137, `(.L_x_7424) ;  /* 0x0000000089087348 */ /* 0x000fea0003c00000 */
[----:B------:R0:W1:Y:S02]  /*3f00*/  SHFL.BFLY P0, R138, R140, R139, R142 ;  /* 0x0c00008b8c8a7389 */ /* 0x000064000000008e */
[----:B01----:R-:W-:Y:S01]  /*3f10*/  ENDCOLLECTIVE ;  /* 0x000000000000791b */ /* 0x003fe20003800000 */
.L_x_7424:
[----:B------:R-:W-:Y:S01]  /*3f20*/  HFMA2.MMA R139, -RZ, RZ, 0, 9.5367431640625e-07 ;  /* 0x00000010ff8b7435 */ /* 0x000fe200000001ff */
[----:B------:R-:W-:-:S05]  /*3f30*/  MOV R136, R138 ;  /* 0x0000008a00887202 */ /* 0x000fca0000000f00 */
[----:B------:R-:W-:-:S05]  /*3f40*/  FADD R136, R133, R136 ;  /* 0x0000008885887221 */ /* 0x000fca0000000000 */
[----:B------:R-:W-:-:S07]  /*3f50*/  MOV R140, R136 ;  /* 0x00000088008c7202 */ /* 0x000fce0000000f00 */
[----:B------:R-:W-:Y:S05]  /*3f60*/  WARPSYNC.COLLECTIVE R137, `(.L_x_7425) ;  /* 0x0000000089087348 */ /* 0x000fea0003c00000 */
[----:B------:R0:W1:Y:S02]  /*3f70*/  SHFL.BFLY P0, R138, R140, R139, R142 ;  /* 0x0c00008b8c8a7389 */ /* 0x000064000000008e */
[----:B01----:R-:W-:Y:S01]  /*3f80*/  ENDCOLLECTIVE ;  /* 0x000000000000791b */ /* 0x003fe20003800000 */
.L_x_7425:
[----:B------:R-:W-:Y:S01]  /*3f90*/  MOV R135, R138 ;  /* 0x0000008a00877202 */ /* 0x000fe20000000f00 */
[----:B------:R-:W-:Y:S06]  /*3fa0*/  BRA `(.L_x_7426) ;  /* 0xffffffcc00807947 */ /* 0x000fec000383ffff */
.L_x_7409:
[----:B------:R-:W-:Y:S01]  /*3fb0*/  HFMA2.MMA R7, -RZ, RZ, 0, 9.5367431640625e-07 ;  /* 0x00000010ff077435 */ /* 0x000fe200000001ff */
[----:B------:R-:W-:Y:S02]  /*3fc0*/  MOV R6, R127 ;  /* 0x0000007f00067202 */ /* 0x000fe40000000f00 */
[----:B------:R-:W-:Y:S02]  /*3fd0*/  MOV R8, 0x1f ;  /* 0x0000001f00087802 */ /* 0x000fe40000000f00 */
[----:B------:R-:W-:-:S07]  /*3fe0*/  MOV R137, 0xffffffff ;  /* 0xffffffff00897802 */ /* 0x000fce0000000f00 */
[----:B-----5:R-:W-:Y:S05]  /*3ff0*/  WARPSYNC.COLLECTIVE R137, `(.L_x_7427) ;  /* 0x0000000089087348 */ /* 0x020fea0003c00000 */
[----:B------:R0:W1:Y:S02]  /*4000*/  SHFL.DOWN P0, R4, R6, R7, R8 ;  /* 0x0800000706047389 */ /* 0x0000640000000008 */
[----:B01---5:R-:W-:Y:S01]  /*4010*/  ENDCOLLECTIVE ;  /* 0x000000000000791b */ /* 0x023fe20003800000 */
.L_x_7427:
[----:B------:R-:W-:Y:S01]  /*4020*/  HFMA2.MMA R7, -RZ, RZ, 0, 4.76837158203125e-07 ;  /* 0x00000008ff077435 */ /* 0x000fe200000001ff */
[----:B------:R-:W-:-:S04]  /*4030*/  MOV R0, R4 ;  /* 0x0000000400007202 */ /* 0x000fc80000000f00 */
[----:B------:R-:W-:-:S04]  /*4040*/  FMNMX R0, R0, R127, !PT ;  /* 0x0000007f00007209 */ /* 0x000fc80007800000 */
[----:B------:R-:W-:-:S07]  /*4050*/  MOV R6, R0 ;  /* 0x0000000000067202 */ /* 0x000fce0000000f00 */
[----:B------:R-:W-:Y:S05]  /*4060*/  WARPSYNC.COLLECTIVE R137, `(.L_x_7428) ;  /* 0x0000000089087348 */ /* 0x000fea0003c00000 */
[----:B------:R0:W1:Y:S02]  /*4070*/  SHFL.DOWN P0, R4, R6, R7, R8 ;  /* 0x0800000706047389 */ /* 0x0000640000000008 */
[----:B01----:R-:W-:Y:S01]  /*4080*/  ENDCOLLECTIVE ;  /* 0x000000000000791b */ /* 0x003fe20003800000 */
.L_x_7428:
[----:B------:R-:W-:Y:S01]  /*4090*/  HFMA2.MMA R7, -RZ, RZ, 0, 2.384185791015625e-07 ;  /* 0x00000004ff077435 */ /* 0x000fe200000001ff */
[----:B------:R-:W-:-:S04]  /*40a0*/  MOV R3, R4 ;  /* 0x0000000400037202 */ /* 0x000fc80000000f00 */
[----:B------:R-:W-:-:S04]  /*40b0*/  FMNMX R3, R0, R3, !PT ;  /* 0x0000000300037209 */ /* 0x000fc80007800000 */
[----:B------:R-:W-:-:S07]  /*40c0*/  MOV R6, R3 ;  /* 0x0000000300067202 */ /* 0x000fce0000000f00 */
[----:B------:R-:W-:Y:S05]  /*40d0*/  WARPSYNC.COLLECTIVE R137, `(.L_x_7429) ;  /* 0x0000000089087348 */ /* 0x000fea0003c00000 */
[----:B------:R0:W1:Y:S02]  /*40e0*/  SHFL.DOWN P0, R4, R6, R7, R8 ;  /* 0x0800000706047389 */ /* 0x0000640000000008 */
[----:B01----:R-:W-:Y:S01]  /*40f0*/  ENDCOLLECTIVE ;  /* 0x000000000000791b */ /* 0x003fe20003800000 */
.L_x_7429:
[----:B------:R-:W-:Y:S01]  /*4100*/  HFMA2.MMA R7, -RZ, RZ, 0, 1.1920928955078125e-07 ;  /* 0x00000002ff077435 */ /* 0x000fe200000001ff */
[----:B------:R-:W-:-:S04]  /*4110*/  MOV R2, R4 ;  /* 0x0000000400027202 */ /* 0x000fc80000000f00 */
[----:B------:R-:W-:-:S04]  /*4120*/  FMNMX R2, R3, R2, !PT ;  /* 0x0000000203027209 */ /* 0x000fc80007800000 */
[----:B------:R-:W-:-:S07]  /*4130*/  MOV R6, R2 ;  /* 0x0000000200067202 */ /* 0x000fce0000000f00 */
[----:B------:R-:W-:Y:S05]  /*4140*/  WARPSYNC.COLLECTIVE R137, `(.L_x_7430) ;  /* 0x0000000089087348 */ /* 0x000fea0003c00000 */
[----:B------:R0:W1:Y:S02]  /*4150*/  SHFL.DOWN P0, R4, R6, R7, R8 ;  /* 0x0800000706047389 */ /* 0x0000640000000008 */
[----:B01----:R-:W-:Y:S01]  /*4160*/  ENDCOLLECTIVE ;  /* 0x000000000000791b */ /* 0x003fe20003800000 */
.L_x_7430:
[----:B------:R-:W-:Y:S01]  /*4170*/  HFMA2.MMA R7, -RZ, RZ, 0, 5.9604644775390625e-08 ;  /* 0x00000001ff077435 */ /* 0x000fe200000001ff */
[----:B------:R-:W-:-:S04]  /*4180*/  MOV R5, R4 ;  /* 0x0000000400057202 */ /* 0x000fc80000000f00 */
[----:B------:R-:W-:-:S04]  /*4190*/  FMNMX R5, R2, R5, !PT ;  /* 0x0000000502057209 */ /* 0x000fc80007800000 */
[----:B------:R-:W-:-:S07]  /*41a0*/  MOV R6, R5 ;  /* 0x0000000500067202 */ /* 0x000fce0000000f00 */
[----:B------:R-:W-:Y:S05]  /*41b0*/  WARPSYNC.COLLECTIVE R137, `(.L_x_7431) ;  /* 0x0000000089087348 */ /* 0x000fea0003c00000 */
[----:B------:R0:W1:Y:S02]  /*41c0*/  SHFL.DOWN P0, R4, R6, R7, R8 ;  /* 0x0800000706047389 */ /* 0x0000640000000008 */
[----:B01----:R-:W-:Y:S01]  /*41d0*/  ENDCOLLECTIVE ;  /* 0x000000000000791b */ /* 0x003fe20003800000 */
.L_x_7431:
[----:B------:R-:W-:Y:S05]  /*41e0*/  BRA `(.L_x_7432) ;  /* 0xfffffff000487947 */ /* 0x000fea000383ffff */
.L_x_7412:
[----:B------:R-:W-:Y:S01]  /*41f0*/  HFMA2.MMA R7, -RZ, RZ, 0, 1.1920928955078125e-07 ;  /* 0x00000002ff077435 */ /* 0x000fe200000001ff */
[----:B-1----:R-:W-:Y:S02]  /*4200*/  MOV R6, R0 ;  /* 0x0000000000067202 */ /* 0x002fe40000000f00 */
[----:B------:R-:W-:Y:S02]  /*4210*/  MOV R8, 0x1f ;  /* 0x0000001f00087802 */ /* 0x000fe40000000f00 */
[----:B------:R-:W-:-:S07]  /*4220*/  MOV R137, 0xffffffff ;  /* 0xffffffff00897802 */ /* 0x000fce0000000f00 */
[----:B0----5:R-:W-:Y:S05]  /*4230*/  WARPSYNC.COLLECTIVE R137, `(.L_x_7433) ;  /* 0x0000000089087348 */ /* 0x021fea0003c00000 */
[----:B------:R1:W2:Y:S02]  /*4240*/  SHFL.DOWN P0, R4, R6, R7, R8 ;  /* 0x0800000706047389 */ /* 0x0002a40000000008 */
[----:B012--5:R-:W-:Y:S01]  /*4250*/  ENDCOLLECTIVE ;  /* 0x000000000000791b */ /* 0x027fe20003800000 */
.L_x_7433:
[----:B------:R-:W-:Y:S01]  /*4260*/  HFMA2.MMA R7, -RZ, RZ, 0, 5.9604644775390625e-08 ;  /* 0x00000001ff077435 */ /* 0x000fe200000001ff */
[----:B------:R-:W-:-:S04]  /*4270*/  MOV R3, R4 ;  /* 0x0000000400037202 */ /* 0x000fc80000000f00 */
[----:B------:R-:W-:-:S04]  /*4280*/  FMNMX R3, R3, R0, !PT ;  /* 0x0000000003037209 */ /* 0x000fc80007800000 */
[----:B------:R-:W-:-:S07]  /*4290*/  MOV R6, R3 ;  /* 0x0000000300067202 */ /* 0x000fce0000000f00 */
[----:B------:R-:W-:Y:S05]  /*42a0*/  WARPSYNC.COLLECTIVE R137, `(.L_x_7434) ;  /* 0x0000000089087348 */ /* 0x000fea0003c00000 */
[----:B------:R0:W1:Y:S02]  /*42b0*/  SHFL.DOWN P0, R4, R6, R7, R8 ;  /* 0x0800000706047389 */ /* 0x0000640000000008 */
[----:B01----:R-:W-:Y:S01]  /*42c0*/  ENDCOLLECTIVE ;  /* 0x000000000000791b */ /* 0x003fe20003800000 */
.L_x_7434:
[----:B------:R-:W-:Y:S01]  /*42d0*/  MOV R2, R4 ;  /* 0x0000000400027202 */ /* 0x000fe20000000f00 */
[----:B------:R-:W-:Y:S06]  /*42e0*/  BRA `(.L_x_7435) ;  /* 0xfffffff000747947 */ /* 0x000fec000383ffff */
        .weak           $__internal_80_$__cuda_sm20_rcp_rn_f32_slowpath
        .type           $__internal_80_$__cuda_sm20_rcp_rn_f32_slowpath,@function
        .size           $__internal_80_$__cuda_sm20_rcp_rn_f32_slowpath,(.L_x_14416 - $__internal_80_$__cuda_sm20_rcp_rn_f32_slowpath)
$__internal_80_$__cuda_sm20_rcp_rn_f32_slowpath:
        /* <DEDUP_REMOVED lines=15> */
.L_x_7437:
        /* <DEDUP_REMOVED lines=33> */
.L_x_7439:
[----:B------:R0:W1:Y:S02]  /*45f0*/  MUFU.RCP R135, R0 ;  /* 0x0000000000877308 */ /* 0x0000640000001000 */
.L_x_7438:
[----:B------:R-:W-:Y:S05]  /*4600*/  BSYNC B1 ;  /* 0x0000000000017941 */ /* 0x000fea0003800000 */
.L_x_7436:
[----:B01----:R-:W-:Y:S01]  /*4610*/  MOV R0, R135 ;  /* 0x0000008700007202 */ /* 0x003fe20000000f00 */
[----:B------:R-:W-:-:S06]  /*4620*/  HFMA2.MMA R135, -RZ, RZ, 0, 0 ;  /* 0x00000000ff877435 */ /* 0x000fcc00000001ff */
[----:B------:R-:W-:Y:S05]  /*4630*/  RET.REL.NODEC R134 `(_ZN18transformer_engine13normalization19ln_fwd_tuned_kernelINS0_13Kernel_traitsIff13__nv_bfloat16fjLj18432ELj4ELj1ELj4ELj16ENS0_18Kernel_traits_baseILj18432EffS3_fjLj128EEEEEEEvNS0_19ForwardKernelParamsE) ;  /* 0xffffffb886707950 */ /* 0x000fea0003c3ffff */
.L_x_7440:
        /* <DEDUP_REMOVED lines=12> */
.L_x_14416:


//--------------------- .text._ZN18transformer_engine13normalization19ln_fwd_tuned_kernelINS0_13Kernel_traitsI13__nv_bfloat16S3_S3_fjLj18432ELj2ELj1ELj4ELj16ENS0_18Kernel_traits_baseILj18432ES3_S3_S3_fjLj128EEEEEEEvNS0_19ForwardKernelParamsE --------------------------
	.section	.text._ZN18transformer_engine13normalization19ln_fwd_tuned_kernelINS0_13Kernel_traitsI13__nv_bfloat16S3_S3_fjLj18432ELj2ELj1ELj4ELj16ENS0_18Kernel_traits_baseILj18432ES3_S3_S3_fjLj128EEEEEEEvNS0_19ForwardKernelParamsE,"ax",@progbits
	.align	128
        .global         _ZN18transformer_engine13normalization19ln_fwd_tuned_kernelINS0_13Kernel_traitsI13__nv_bfloat16S3_S3_fjLj18432ELj2ELj1ELj4ELj16ENS0_18Kernel_traits_baseILj18432ES3_S3_S3_fjLj128EEEEEEEvNS0_19ForwardKernelParamsE
        .type           _ZN18transformer_engine13normalization19ln_fwd_tuned_kernelINS0_13Kernel_traitsI13__nv_bfloat16S3_S3_fjLj18432ELj2ELj1ELj4ELj16ENS0_18Kernel_traits_baseILj18432ES3_S3_S3_fjLj128EEEEEEEvNS0_19ForwardKernelParamsE,@function
        .size           _ZN18transformer_engine13normalization19ln_fwd_tuned_kernelINS0_13Kernel_traitsI13__nv_bfloat16S3_S3_fjLj18432ELj2ELj1ELj4ELj16ENS0_18Kernel_traits_baseILj18432ES3_S3_S3_fjLj128EEEEEEEvNS0_19ForwardKernelParamsE,(.L_x_14417 - _ZN18transformer_engine13normalization19ln_fwd_tuned_kernelINS0_13Kernel_traitsI13__nv_bfloat16S3_S3_fjLj18432ELj2ELj1ELj4ELj16ENS0_18Kernel_traits_baseILj18432ES3_S3_S3_fjLj128EEEEEEEvNS0_19ForwardKernelParamsE)
        .other          _ZN18transformer_engine13normalization19ln_fwd_tuned_kernelINS0_13Kernel_traitsI13__nv_bfloat16S3_S3_fjLj18432ELj2ELj1ELj4ELj16ENS0_18Kernel_traits_baseILj18432ES3_S3_S3_fjLj128EEEEEEEvNS0_19ForwardKernelParamsE,@"STO_CUDA_ENTRY STV_DEFAULT"
_ZN18transformer_engine13normalization19ln_fwd_tuned_kernelINS0_13Kernel_traitsI13__nv_bfloat16S3_S3_fjLj18432ELj2ELj1ELj4ELj16ENS0_18Kernel_traits_baseILj18432ES3_S3_S3_fjLj128EEEEEEEvNS0_19ForwardKernelParamsE:
.text._ZN18transformer_engine13normalization19ln_fwd_tuned_kernelINS0_13Kernel_traitsI13__nv_bfloat16S3_S3_fjLj18432ELj2ELj1ELj4ELj16ENS0_18Kernel_traits_baseILj18432ES3_S3_S3_fjLj128EEEEEEEvNS0_19ForwardKernelParamsE:
        /* <DEDUP_REMOVED lines=46> */
.L_x_7454:
        /* <DEDUP_REMOVED lines=228> */
[----:B------:R-:W-:-:S04]  /*1120*/  FMUL R2, R2, 0.00043402778101153671741 ;  /* 0x39e38e3902027820 */ /* 0x000fc80000400000 */
        /* <DEDUP_REMOVED lines=153> */
.L_x_7473:
        /* <DEDUP_REMOVED lines=12> */
[----:B------:R-:W-:Y:S02]  /*1b80*/  @!P1 IADD3 R3, R72, R0, RZ ;  /* 0x0000000048039210 */ /* 0x000fe40007ffe0ff */
[----:B------:R-:W-:-:S02]  /*1b90*/  @!P0 IADD3 R72, R105, R72, RZ ;  /* 0x0000004869488210 */ /* 0x000fc40007ffe0ff */
[----:B------:R-:W-:Y:S01]  /*1ba0*/  @!P1 LEA R74, R3, R74, 0x3 ;  /* 0x0000004a034a9211 */ /* 0x000fe200078e18ff */
[----:B-1----:R-:W-:Y:S01]  /*1bb0*/  FADD R3, R76, R75 ;  /* 0x0000004b4c037221 */ /* 0x002fe20000000000 */
[----:B---3--:R-:W-:-:S04]  /*1bc0*/  @!P0 LEA R75, R80, R73, 0x18 ;  /* 0x00000049504b8211 */ /* 0x008fc800078ec0ff */
[----:B------:R-:W-:Y:S01]  /*1bd0*/  @!P1 STS.64 [R74], R2 ;  /* 0x000000024a009388 */ /* 0x000fe20000000a00 */
        /* <DEDUP_REMOVED lines=16> */
[----:B012--5:R-:W-:Y:S05]  /*1ce0*/  CALL.REL.NOINC `($__internal_81_$__cuda_sm20_rcp_rn_f32_slowpath) ;  /* 0x0000004800d07944 */ /* 0x027fea0003c00000 */
[----:B------:R-:W-:Y:S05]  /*1cf0*/  BRA `(.L_x_7445) ;  /* 0x0000000000107947 */ /* 0x000fea0003800000 */
.L_x_7444:
[----:B------:R-:W3:Y:S02]  /*1d00*/  MUFU.RCP R0, R88 ;  /* 0x0000005800007308 */ /* 0x000ee40000001000 */
[----:B---3--:R-:W-:-:S04]  /*1d10*/  FFMA R2, R88, R0, -1 ;  /* 0xbf80000058027423 */ /* 0x008fc80000000000 */
[----:B------:R-:W-:-:S04]  /*1d20*/  FADD.FTZ R3, -R2, -RZ ;  /* 0x800000ff02037221 */ /* 0x000fc80000010100 */
[----:B------:R-:W-:-:S07]  /*1d30*/  FFMA R0, R0, R3, R0 ;  /* 0x0000000300007223 */ /* 0x000fce0000000000 */
.L_x_7445:
[----:B------:R-:W-:Y:S05]  /*1d40*/  BSYNC B0 ;  /* 0x0000000000007941 */ /* 0x000fea0003800000 */
.L_x_7443:
        /* <DEDUP_REMOVED lines=20> */
[----:B-----5:R-:W-:Y:S05]  /*1e90*/  CALL.REL.NOINC `($__internal_81_$__cuda_sm20_rcp_rn_f32_slowpath) ;  /* 0x0000004800647944 */ /* 0x020fea0003c00000 */
[----:B------:R-:W-:Y:S05]  /*1ea0*/  BRA `(.L_x_7448) ;  /* 0x0000000000107947 */ /* 0x000fea0003800000 */
.L_x_7447:
[----:B------:R-:W0:Y:S02]  /*1eb0*/  MUFU.RCP R0, R77 ;  /* 0x0000004d00007308 */ /* 0x000e240000001000 */
[----:B0-----:R-:W-:-:S04]  /*1ec0*/  FFMA R2, R77, R0, -1 ;  /* 0xbf8000004d027423 */ /* 0x001fc80000000000 */
[----:B------:R-:W-:-:S04]  /*1ed0*/  FADD.FTZ R3, -R2, -RZ ;  /* 0x800000ff02037221 */ /* 0x000fc80000010100 */
[----:B------:R-:W-:-:S07]  /*1ee0*/  FFMA R0, R0, R3, R0 ;  /* 0x0000000300007223 */ /* 0x000fce0000000000 */
.L_x_7448:
[----:B------:R-:W-:Y:S05]  /*1ef0*/  BSYNC B0 ;  /* 0x0000000000007941 */ /* 0x000fea0003800000 */
.L_x_7446:
        /* <DEDUP_REMOVED lines=12> */
[----:B------:R-:W-:-:S03]  /*1fc0*/  FMUL R72, R245, R2 ;  /* 0x00000002f5487220 */ /* 0x000fc60000400000 */
[----:B------:R-:W-:Y:S01]  /*1fd0*/  SHFL.IDX PT, R74, R74, RZ, 0x1f ;  /* 0x00001fff4a4a7589 */ /* 0x000fe200000e0000 */
[----:B------:R-:W-:Y:S01]  /*1fe0*/  FFMA R72, R72, R0, R73 ;  /* 0x0000000048487223 */ /* 0x000fe20000000049 */
[----:B------:R-:W-:Y:S02]  /*1ff0*/  LEA.HI R73, R103, R106, RZ, 0x19 ;  /* 0x0000006a67497211 */ /* 0x000fe400078fc8ff */
[----:B------:R-:W2:Y:S02]  /*2000*/  @!P0 LDC.64 R2, c[0x0][0x240] ;  /* 0x00009000ff028b82 */ /* 0x000ea40000000a00 */
[----:B------:R-:W3:Y:S01]  /*2010*/  SHFL.IDX PT, R75, R72, RZ, 0x1f ;  /* 0x00001fff484b7589 */ /* 0x000ee200000e0000 */
[----:B0-----:R-:W-:-:S04]  /*2020*/  SHF.L.U32 R80, R84, 0x1, RZ ;  /* 0x0000000154507819 */ /* 0x001fc800000006ff */
[----:B------:R-:W-:-:S04]  /*2030*/  LOP3.LUT R80, R243, R80, RZ, 0xc0, !PT ;  /* 0x00000050f3507212 */ /* 0x000fc800078ec0ff */
[----:B------:R-:W-:-:S04]  /*2040*/  LEA R0, P1, R73, R80, 0x1 ;  /* 0x0000005049007211 */ /* 0x000fc800078208ff */
[----:B------:R-:W-:Y:S02]  /*2050*/  @!P3 IADD3 R80, P2, R104, R0, RZ ;  /* 0x000000006850b210 */ /* 0x000fe40007f5e0ff */
[----:B------:R-:W-:Y:S02]  /*2060*/  IADD3.X R73, RZ, RZ, RZ, P1, !PT ;  /* 0x000000ffff497210 */ /* 0x000fe40000ffe4ff */
[C---:B-1----:R-:W-:Y:S02]  /*2070*/  @!P3 LEA R76, P1, R80.reuse, R76, 0x3 ;  /* 0x0000004c504cb211 */ /* 0x042fe400078218ff */
        /* <DEDUP_REMOVED lines=25> */
.L_x_7450:
[----:B------:R-:W2:Y:S04]  /*2210*/  LDG.E.STRONG.GPU R0, desc[UR4][R74.64] ;  /* 0x000000044a007981 */ /* 0x000ea8000c1ef900 */
[----:B--2---:R-:W-:Y:S01]  /*2220*/  CCTL.IVALL ;  /* 0x00000000ff00798f */ /* 0x004fe20002000000 */
[----:B------:R-:W-:Y:S05]  /*2230*/  YIELD ;  /* 0x0000000000007946 */ /* 0x000fea0003800000 */
[----:B------:R-:W-:-:S13]  /*2240*/  ISETP.NE.AND P1, PT, R0, R243, PT ;  /* 0x000000f30000720c */ /* 0x000fda0003f25270 */
[----:B------:R-:W-:Y:S05]  /*2250*/  @P1 BRA `(.L_x_7450) ;  /* 0xfffffffc00ec1947 */ /* 0x000fea000383ffff */
.L_x_7449:
        /* <DEDUP_REMOVED lines=19> */
[----:B012--5:R-:W-:Y:S05]  /*2390*/  CALL.REL.NOINC `($__internal_81_$__cuda_sm20_rcp_rn_f32_slowpath) ;  /* 0x0000004400247944 */ /* 0x027fea0003c00000 */
[----:B------:R-:W-:Y:S05]  /*23a0*/  BRA `(.L_x_7453) ;  /* 0x0000000000107947 */ /* 0x000fea0003800000 */
.L_x_7452:
[----:B------:R-:W3:Y:S02]  /*23b0*/  MUFU.RCP R0, R245 ;  /* 0x000000f500007308 */ /* 0x000ee40000001000 */
[----:B---3--:R-:W-:-:S04]  /*23c0*/  FFMA R2, R245, R0, -1 ;  /* 0xbf800000f5027423 */ /* 0x008fc80000000000 */
[----:B------:R-:W-:-:S04]  /*23d0*/  FADD.FTZ R3, -R2, -RZ ;  /* 0x800000ff02037221 */ /* 0x000fc80000010100 */
[----:B------:R-:W-:-:S07]  /*23e0*/  FFMA R0, R0, R3, R0 ;  /* 0x0000000300007223 */ /* 0x000fce0000000000 */
.L_x_7453:
[----:B------:R-:W-:Y:S05]  /*23f0*/  BSYNC B0 ;  /* 0x0000000000007941 */ /* 0x000fea0003800000 */
.L_x_7451:
[----:B-1----:R-:W-:Y:S01]  /*2400*/  FADD R2, -R243, R72 ;  /* 0x00000048f3027221 */ /* 0x002fe20000000100 */
[----:B0-2---:R-:W-:Y:S01]  /*2410*/  FADD R73, R86, R73 ;  /* 0x0000004956497221 */ /* 0x005fe20000000000 */
[----:B------:R-:W0:Y:S01]  /*2420*/  LDC R3, c[0x0][0x268] ;  /* 0x00009a00ff037b82 */ /* 0x000e220000000800 */
[----:B------:R-:W-:Y:S01]  /*2430*/  FMUL R74, R84, R243 ;  /* 0x000000f3544a7220 */ /* 0x000fe20000400000 */
[----:B------:R-:W-:Y:S01]  /*2440*/  FMUL R2, R2, R2 ;  /* 0x0000000202027220 */ /* 0x000fe20000400000 */
[----:B------:R-:W-:Y:S01]  /*2450*/  ULDC.U8 UR6, c[0x0][0x250] ;  /* 0x0000940000067ab9 */ /* 0x000fe20000000000 */
[----:B-----5:R-:W-:Y:S02]  /*2460*/  PRMT R77, R36, 0x7632, R77 ;  /* 0x00007632244d7816 */ /* 0x020fe4000000004d */
[----:B------:R-:W-:Y:S01]  /*2470*/  FMUL R2, R2, R75 ;  /* 0x0000004b02027220 */ /* 0x000fe20000400000 */
[----:B------:R-:W-:Y:S01]  /*2480*/  FFMA R75, R75, R72, R74 ;  /* 0x000000484b4b7223 */ /* 0x000fe2000000004a */
[----:B------:R-:W-:Y:S01]  /*2490*/  ISETP.NE.AND P2, PT, RZ, UR6, PT ;  /* 0x00000006ff007c0c */ /* 0x000fe2000bf45270 */
[----:B------:R-:W-:Y:S01]  /*24a0*/  ULDC.64 UR6, c[0x0][0x288] ;  /* 0x0000a20000067ab9 */ /* 0x000fe20000000a00 */
[----:B------:R-:W-:Y:S01]  /*24b0*/  FMUL R2, R84, R2 ;  /* 0x0000000254027220 */ /* 0x000fe20000400000 */
[----:B------:R-:W-:-:S02]  /*24c0*/  SHF.L.U32 R72, R36, 0x10, RZ ;  /* 0x0000001024487819 */ /* 0x000fc400000006ff */
[----:B------:R-:W-:Y:S01]  /*24d0*/  SHF.L.U32 R78, R37, 0x10, RZ ;  /* 0x00000010254e7819 */ /* 0x000fe200000006ff */
[-CC-:B------:R-:W-:Y:S01]  /*24e0*/  FFMA R2, R2, R0.reuse, R73.reuse ;  /* 0x0000000002027223 */ /* 0x180fe20000000049 */
[----:B------:R-:W-:Y:S01]  /*24f0*/  FMUL R0, R75, R0 ;  /* 0x000000004b007220 */ /* 0x000fe20000400000 */
[----:B------:R-:W-:Y:S02]  /*2500*/  PRMT R73, R116, 0x7632, R73 ;  /* 0x0000763274497816 */ /* 0x000fe40000000049 */
[----:B------:R-:W-:Y:S02]  /*2510*/  SHF.L.U32 R84, R118, 0x10, RZ ;  /* 0x0000001076547819 */ /* 0x000fe400000006ff */
[----:B------:R-:W0:Y:S01]  /*2520*/  SHFL.IDX PT, R2, R2, RZ, 0x1f ;  /* 0x00001fff02027589 */ /* 0x000e2200000e0000 */
[----:B------:R-:W-:Y:S02]  /*2530*/  SHF.L.U32 R76, R73, 0x10, RZ ;  /* 0x00000010494c7819 */ /* 0x000fe400000006ff */
[----:B------:R-:W-:Y:S01]  /*2540*/  SHF.L.U32 R86, R38, 0x10, RZ ;  /* 0x0000001026567819 */ /* 0x000fe200000006ff */
[----:B------:R-:W1:Y:S01]  /*2550*/  SHFL.IDX PT, R0, R0, RZ, 0x1f ;  /* 0x00001fff00007589 */ /* 0x000e6200000e0000 */
[----:B------:R-:W-:Y:S01]  /*2560*/  @P2 FADD R84, R84, 1 ;  /* 0x3f80000054542421 */ /* 0x000fe20000000000 */
[----:B------:R-:W-:Y:S01]  /*2570*/  @P2 FADD R76, R76, 1 ;  /* 0x3f8000004c4c2421 */ /* 0x000fe20000000000 */
[----:B------:R-:W-:-:S02]  /*2580*/  SHF.L.U32 R90, R68, 0x10, RZ ;  /* 0x00000010445a7819 */ /* 0x000fc400000006ff */
[----:B------:R-:W-:Y:S02]  /*2590*/  PRMT R73, R39, 0x7632, R73 ;  /* 0x0000763227497816 */ /* 0x000fe40000000049 */
[----:B------:R-:W-:Y:S01]  /*25a0*/  SHF.L.U32 R92, R32, 0x10, RZ ;  /* 0x00000010205c7819 */ /* 0x000fe200000006ff */
[----:B------:R-:W-:Y:S01]  /*25b0*/  @P2 FADD R90, R90, 1 ;  /* 0x3f8000005a5a2421 */ /* 0x000fe20000000000 */
[----:B------:R-:W-:Y:S02]  /*25c0*/  SHF.L.U32 R88, R73, 0x10, RZ ;  /* 0x0000001049587819 */ /* 0x000fe400000006ff */
[----:B------:R-:W-:Y:S02]  /*25d0*/  SHF.L.U32 R94, R70, 0x10, RZ ;  /* 0x00000010465e7819 */ /* 0x000fe400000006ff */
[----:B------:R-:W-:Y:S02]  /*25e0*/  PRMT R73, R33, 0x7632, R73 ;  /* 0x0000763221497816 */ /* 0x000fe40000000049 */
[----:B------:R-:W-:Y:S01]  /*25f0*/  SHF.L.U32 R96, R34, 0x10, RZ ;  /* 0x0000001022607819 */ /* 0x000fe200000006ff */
[----:B------:R-:W-:Y:S01]  /*2600*/  @P2 FADD R94, R94, 1 ;  /* 0x3f8000005e5e2421 */ /* 0x000fe20000000000 */
[----:B------:R-:W-:-:S02]  /*2610*/  SHF.L.U32 R98, R64, 0x10, RZ ;  /* 0x0000001040627819 */ /* 0x000fc400000006ff */
[----:B------:R-:W-:Y:S01]  /*2620*/  SHF.L.U32 R120, R28, 0x10, RZ ;  /* 0x000000101c787819 */ /* 0x000fe200000006ff */
[----:B0-----:R-:W-:Y:S01]  /*2630*/  FFMA R3, R2, 5.4253472626442089677e-05, R3 ;  /* 0x38638e3902037823 */ /* 0x001fe20000000003 */
[----:B------:R-:W-:Y:S01]  /*2640*/  SHF.L.U32 R2, R116, 0x10, RZ ;  /* 0x0000001074027819 */ /* 0x000fe200000006ff */
[----:B------:R-:W-:Y:S01]  /*2650*/  @P2 FADD R98, R98, 1 ;  /* 0x3f80000062622421 */ /* 0x000fe20000000000 */
[----:B------:R-:W-:Y:S01]  /*2660*/  SHF.L.U32 R122, R66, 0x10, RZ ;  /* 0x00000010427a7819 */ /* 0x000fe200000006ff */
[--C-:B-1----:R-:W-:Y:S01]  /*2670*/  FADD R129, R129, -R0.reuse ;  /* 0x8000000081817221 */ /* 0x102fe20000000000 */
[----:B------:R-:W-:Y:S01]  /*2680*/  FSETP.GEU.AND P0, PT, |R3|, 1.175494350822287508e-38, PT ;  /* 0x008000000300780b */ /* 0x000fe20003f0e200 */
[----:B------:R-:W-:Y:S01]  /*2690*/  @P2 FADD R2, R2, 1 ;  /* 0x3f80000002022421 */ /* 0x000fe20000000000 */
        /* <DEDUP_REMOVED lines=21> */
[----:B------:R-:W-:Y:S01]  /*27f0*/  SHF.L.U32 R124, R30, 0x10, RZ ;  /* 0x000000101e7c7819 */ /* 0x000fe200000006ff */
[--C-:B------:R-:W-:Y:S01]  /*2800*/  FADD R195, R195, -R0.reuse ;  /* 0x80000000c3c37221 */ /* 0x100fe20000000000 */
[----:B------:R-:W-:Y:S01]  /*2810*/  @P2 FADD R122, R122, 1 ;  /* 0x3f8000007a7a2421 */ /* 0x000fe20000000000 */
[----:B0-----:R-:W-:Y:S01]  /*2820*/  PRMT R3, R37, 0x7632, R3 ;  /* 0x0000763225037816 */ /* 0x001fe20000000003 */
[--C-:B------:R-:W-:Y:S01]  /*2830*/  FADD R139, R139, -R0.reuse ;  /* 0x800000008b8b7221 */ /* 0x100fe20000000000 */
[----:B------:R-:W-:Y:S01]  /*2840*/  SHF.L.U32 R126, R60, 0x10, RZ ;  /* 0x000000103c7e7819 */ /* 0x000fe200000006ff */
[--C-:B------:R-:W-:Y:S01]  /*2850*/  FADD R167, R167, -R0.reuse ;  /* 0x80000000a7a77221 */ /* 0x100fe20000000000 */
[----:B------:R-:W-:Y:S01]  /*2860*/  SHF.L.U32 R82, R3, 0x10, RZ ;  /* 0x0000001003527819 */ /* 0x000fe200000006ff */
[--C-:B------:R-:W-:Y:S01]  /*2870*/  FADD R225, R225, -R0.reuse ;  /* 0x80000000e1e17221 */ /* 0x100fe20000000000 */
[----:B------:R-:W-:Y:S01]  /*2880*/  PRMT R3, R38, 0x7632, R3 ;  /* 0x0000763226037816 */ /* 0x000fe20000000003 */
[----:B------:R-:W-:Y:S01]  /*2890*/  FADD R197, R197, -R0 ;  /* 0x80000000c5c57221 */ /* 0x000fe20000000000 */
[----:B-1----:R-:W-:Y:S01]  /*28a0*/  @!P0 FMUL R74, R74, 4096 ;  /* 0x458000004a4a8820 */ /* 0x002fe20000400000 */
[----:B------:R-:W-:Y:S01]  /*28b0*/  ISETP.NE.U32.AND P0, PT, RZ, UR6, PT ;  /* 0x00000006ff007c0c */ /* 0x000fe2000bf05070 */
[----:B------:R-:W-:Y:S01]  /*28c0*/  @P2 FADD R126, R126, 1 ;  /* 0x3f8000007e7e2421 */ /* 0x000fe20000000000 */
[----:B------:R-:W-:Y:S01]  /*28d0*/  SHF.L.U32 R128, R24, 0x10, RZ ;  /* 0x0000001018807819 */ /* 0x000fe200000006ff */
[C---:B------:R-:W-:Y:S01]  /*28e0*/  FMUL R129, R74.reuse, R129 ;  /* 0x000000814a817220 */ /* 0x040fe20000400000 */
[----:B------:R-:W-:Y:S01]  /*28f0*/  ISETP.NE.AND.EX P0, PT, RZ, UR7, PT, P0 ;  /* 0x00000007ff007c0c */ /* 0x000fe2000bf05300 */
[C---:B------:R-:W-:Y:S01]  /*2900*/  FMUL R131, R74.reuse, R131 ;  /* 0x000000834a837220 */ /* 0x040fe20000400000 */
[C---:B------:R-:W-:Y:S01]  /*2910*/  FMUL R157, R74.reuse, R157 ;  /* 0x0000009d4a9d7220 */ /* 0x040fe20000400000 */
[----:B------:R-:W-:Y:S01]  /*2920*/  FFMA R75, R129, R2, R72 ;  /* 0x00000002814b7223 */ /* 0x000fe20000000048 */
[C---:B------:R-:W-:Y:S01]  /*2930*/  PRMT R2, R117.reuse, 0x7632, R2 ;  /* 0x0000763275027816 */ /* 0x040fe20000000002 */
[C---:B------:R-:W-:Y:S01]  /*2940*/  FMUL R187, R74.reuse, R187 ;  /* 0x000000bb4abb7220 */ /* 0x040fe20000400000 */
[----:B------:R-:W-:Y:S01]  /*2950*/  SHF.L.U32 R72, R117, 0x10, RZ ;  /* 0x0000001075487819 */ /* 0x000fe200000006ff */
[----:B------:R-:W-:Y:S01]  /*2960*/  FMUL R215, R74, R215 ;  /* 0x000000d74ad77220 */ /* 0x000fe20000400000 */
[----:B------:R-:W-:Y:S01]  /*2970*/  SHF.L.U32 R80, R2, 0x10, RZ ;  /* 0x0000001002507819 */ /* 0x000fe200000006ff */
[----:B------:R-:W-:Y:S01]  /*2980*/  FMUL R133, R74, R133 ;  /* 0x000000854a857220 */ /* 0x000fe20000400000 */
[----:B------:R-:W-:Y:S01]  /*2990*/  SHF.L.U32 R2, R77, 0x10, RZ ;  /* 0x000000104d027819 */ /* 0x000fe200000006ff */
[----:B------:R-:W-:Y:S01]  /*29a0*/  @P2 FADD R72, R72, 1 ;  /* 0x3f80000048482421 */ /* 0x000fe20000000000 */
[----:B------:R-:W-:Y:S01]  /*29b0*/  FMUL R159, R74, R159 ;  /* 0x0000009f4a9f7220 */ /* 0x000fe20000400000 */
[----:B------:R-:W-:Y:S01]  /*29c0*/  @P0 FMNMX R100, R100, |R75|, !PT ;  /* 0x4000004b64640209 */ /* 0x000fe20007800000 */
[----:B------:R-:W-:Y:S01]  /*29d0*/  @P2 FADD R80, R80, 1 ;  /* 0x3f80000050502421 */ /* 0x000fe20000000000 */
[--C-:B------:R-:W-:Y:S01]  /*29e0*/  FFMA R76, R131, R76, R2.reuse ;  /* 0x0000004c834c7223 */ /* 0x100fe20000000002 */
[----:B------:R-:W-:Y:S01]  /*29f0*/  PRMT R2, R118, 0x7632, R2 ;  /* 0x0000763276027816 */ /* 0x000fe20000000002 */
[----:B------:R-:W-:Y:S01]  /*2a00*/  FFMA R77, R157, R72, R78 ;  /* 0x000000489d4d7223 */ /* 0x000fe2000000004e */
[----:B------:R-:W-:Y:S01]  /*2a10*/  PRMT R72, R119, 0x7632, R72 ;  /* 0x0000763277487816 */ /* 0x000fe20000000048 */
[----:B------:R-:W-:Y:S01]  /*2a20*/  FFMA R78, R187, R80, R82 ;  /* 0x00000050bb4e7223 */ /* 0x000fe20000000052 */
[----:B------:R-:W-:Y:S01]  /*2a30*/  @P0 FMNMX R100, R100, |R76|, !PT ;  /* 0x4000004c64640209 */ /* 0x000fe20007800000 */
[----:B------:R-:W-:Y:S01]  /*2a40*/  FFMA R80, R215, R84, R86 ;  /* 0x00000054d7507223 */ /* 0x000fe20000000056 */
[----:B------:R-:W-:Y:S01]  /*2a50*/  SHF.L.U32 R2, R2, 0x10, RZ ;  /* 0x0000001002027819 */ /* 0x000fe200000006ff */
[----:B------:R-:W-:Y:S01]  /*2a60*/  FMUL R217, R74, R217 ;  /* 0x000000d94ad97220 */ /* 0x000fe20000400000 */
[----:B------:R-:W-:Y:S01]  /*2a70*/  @P0 FMNMX R100, R100, |R77|, !PT ;  /* 0x4000004d64640209 */ /* 0x000fe20007800000 */
[----:B------:R-:W-:Y:S01]  /*2a80*/  FMUL R189, R74, R189 ;  /* 0x000000bd4abd7220 */ /* 0x000fe20000400000 */
[----:B------:R-:W-:Y:S01]  /*2a90*/  SHF.L.U32 R86, R72, 0x10, RZ ;  /* 0x0000001048567819 */ /* 0x000fe200000006ff */
[----:B------:R-:W-:Y:S01]  /*2aa0*/  @P2 FADD R2, R2, 1 ;  /* 0x3f80000002022421 */ /* 0x000fe20000000000 */
[----:B------:R-:W-:Y:S01]  /*2ab0*/  SHF.L.U32 R82, R119, 0x10, RZ ;  /* 0x0000001077527819 */ /* 0x000fe200000006ff */
[----:B------:R-:W-:Y:S01]  /*2ac0*/  FMUL R127, R74, R127 ;  /* 0x0000007f4a7f7220 */ /* 0x000fe20000400000 */
[----:B------:R-:W-:Y:S01]  /*2ad0*/  SHF.L.U32 R72, R3, 0x10, RZ ;  /* 0x0000001003487819 */ /* 0x000fe200000006ff */
[----:B------:R-:W-:Y:S01]  /*2ae0*/  @P2 FADD R86, R86, 1 ;  /* 0x3f80000056562421 */ /* 0x000fe20000000000 */
        /* <DEDUP_REMOVED lines=8> */
[----:B------:R-:W-:Y:S01]  /*2b70*/  PRMT R72, R69, 0x7632, R72 ;  /* 0x0000763245487816 */ /* 0x000fe20000000048 */
[----:B------:R-:W-:Y:S01]  /*2b80*/  FFMA R84, R217, R90, R92 ;  /* 0x0000005ad9547223 */ /* 0x000fe2000000005c */
[----:B------:R-:W-:Y:S01]  /*2b90*/  PRMT R3, R32, 0x7632, R3 ;  /* 0x0000763220037816 */ /* 0x000fe20000000003 */
[----:B------:R-:W-:Y:S01]  /*2ba0*/  FMUL R161, R74, R161 ;  /* 0x000000a14aa17220 */ /* 0x000fe20000400000 */
        /* <DEDUP_REMOVED lines=20> */
[----:B------:R-:W-:Y:S01]  /*2cf0*/  PRMT R72, R71, 0x7632, R72 ;  /* 0x0000763247487816 */ /* 0x000fe20000000048 */
[----:B------:R-:W-:Y:S01]  /*2d00*/  FFMA R88, R219, R94, R96 ;  /* 0x0000005edb587223 */ /* 0x000fe20000000060 */
        /* <DEDUP_REMOVED lines=15> */
[----:B------:R-:W-:Y:S01]  /*2e00*/  FFMA R135, R135, R2, R72 ;  /* 0x0000000287877223 */ /* 0x000fe20000000048 */
[C---:B------:R-:W-:Y:S01]  /*2e10*/  SHF.L.U32 R92, R35.reuse, 0x10, RZ ;  /* 0x00000010235c7819 */ /* 0x040fe200000006ff */
[----:B------:R-:W-:Y:S01]  /*2e20*/  @P2 FADD R90, R90, 1 ;  /* 0x3f8000005a5a2421 */ /* 0x000fe20000000000 */
[----:B------:R-:W-:Y:S01]  /*2e30*/  PRMT R73, R35, 0x7632, R73 ;  /* 0x0000763223497816 */ /* 0x000fe20000000049 */
[----:B------:R-:W-:Y:S01]  /*2e40*/  FMUL R195, R74, R195 ;  /* 0x000000c34ac37220 */ /* 0x000fe20000400000 */
        /* <DEDUP_REMOVED lines=21> */
[----:B------:R-:W-:Y:S01]  /*2fa0*/  FFMA R137, R137, R2, R72 ;  /* 0x0000000289897223 */ /* 0x000fe20000000048 */
[----:B------:R-:W-:Y:S01]  /*2fb0*/  @P0 FMNMX R100, R100, |R90|, !PT ;  /* 0x4000005a64640209 */ /* 0x000fe20007800000 */
[----:B------:R-:W-:Y:S01]  /*2fc0*/  FMUL R141, R74, R141 ;  /* 0x0000008d4a8d7220 */ /* 0x000fe20000400000 */
[C---:B------:R-:W-:Y:S01]  /*2fd0*/  SHF.L.U32 R96, R29.reuse, 0x10, RZ ;  /* 0x000000101d607819 */ /* 0x040fe200000006ff */
[----:B------:R-:W-:Y:S01]  /*2fe0*/  @P2 FADD R94, R94, 1 ;  /* 0x3f8000005e5e2421 */ /* 0x000fe20000000000 */
[----:B------:R-:W-:Y:S01]  /*2ff0*/  PRMT R73, R29, 0x7632, R73 ;  /* 0x000076321d497816 */ /* 0x000fe20000000049 */
[----:B------:R-:W-:Y:S01]  /*3000*/  FADD R169, R169, -R0 ;  /* 0x80000000a9a97221 */ /* 0x000fe20000000000 */
[----:B------:R-:W-:Y:S01]  /*3010*/  PRMT R2, R66, 0x7632, R2 ;  /* 0x0000763242027816 */ /* 0x000fe20000000002 */
[----:B------:R-:W-:Y:S01]  /*3020*/  FFMA R94, R165, R94, R96 ;  /* 0x0000005ea55e7223 */ /* 0x000fe20000000060 */
        /* <DEDUP_REMOVED lines=29> */
[----:B------:R-:W-:Y:S01]  /*3200*/  FMUL R143, R74, R143 ;  /* 0x0000008f4a8f7220 */ /* 0x000fe20000400000 */
[----:B------:R-:W-:Y:S01]  /*3210*/  SHF.L.U32 R124, R73, 0x10, RZ ;  /* 0x00000010497c7819 */ /* 0x000fe200000006ff */
[--C-:B------:R-:W-:Y:S01]  /*3220*/  FADD R171, R171, -R0.reuse ;  /* 0x80000000abab7221 */ /* 0x100fe20000000000 */
[----:B------:R-:W-:Y:S01]  /*3230*/  PRMT R3, R24, 0x7632, R3 ;  /* 0x0000763218037816 */ /* 0x000fe20000000003 */
[----:B------:R-:W-:Y:S01]  /*3240*/  FADD R229, R229, -R0 ;  /* 0x80000000e5e57221 */ /* 0x000fe20000000000 */
[----:B------:R-:W-:Y:S01]  /*3250*/  SHF.L.U32 R2, R2, 0x10, RZ ;  /* 0x0000001002027819 */ /* 0x000fe200000006ff */
[----:B------:R-:W-:Y:S01]  /*3260*/  FFMA R161, R197, R122, R124 ;  /* 0x0000007ac5a17223 */ /* 0x000fe2000000007c */
[----:B------:R-:W-:Y:S01]  /*3270*/  @P0 FMNMX R100, R100, |R159|, !PT ;  /* 0x4000009f64640209 */ /* 0x000fe20007800000 */
        /* <DEDUP_REMOVED lines=12> */
[----:B------:R-:W-:Y:S01]  /*3340*/  @P2 FADD R122, R122, 1 ;  /* 0x3f8000007a7a2421 */ /* 0x000fe20000000000 */
[C---:B------:R-:W-:Y:S01]  /*3350*/  SHF.L.U32 R124, R25.reuse, 0x10, RZ ;  /* 0x00000010197c7819 */ /* 0x040fe200000006ff */
[----:B------:R-:W-:Y:S01]  /*3360*/  @P2 FADD R130, R130, 1 ;  /* 0x3f80000082822421 */ /* 0x000fe20000000000 */
[----:B------:R-:W-:Y:S01]  /*3370*/  PRMT R73, R25, 0x7632, R73 ;  /* 0x0000763219497816 */ /* 0x000fe20000000049 */
[----:B------:R-:W-:Y:S01]  /*3380*/  FMUL R201, R74, R201 ;  /* 0x000000c94ac97220 */ /* 0x000fe20000400000 */
[----:B------:R-:W-:Y:S01]  /*3390*/  PRMT R2, R62, 0x7632, R2 ;  /* 0x000076323e027816 */ /* 0x000fe20000000002 */
[----:B------:R-:W-:Y:S01]  /*33a0*/  FFMA R122, R169, R122, R124 ;  /* 0x0000007aa97a7223 */ /* 0x000fe2000000007c */
[----:B------:R-:W-:Y:S01]  /*33b0*/  SHF.L.U32 R132, R26, 0x10, RZ ;  /* 0x000000101a847819 */ /* 0x000fe200000006ff */
[--C-:B------:R-:W-:Y:S01]  /*33c0*/  FADD R145, R145, -R0.reuse ;  /* 0x8000000091917221 */ /* 0x100fe20000000000 */
[----:B------:R-:W-:Y:S01]  /*33d0*/  @P0 FMNMX R100, R100, |R120|, !PT ;  /* 0x4000007864640209 */ /* 0x000fe20007800000 */
[----:B------:R-:W-:Y:S01]  /*33e0*/  FADD R173, R173, -R0 ;  /* 0x80000000adad7221 */ /* 0x000fe20000000000 */
[----:B------:R-:W-:Y:S01]  /*33f0*/  PRMT R72, R63, 0x7632, R72 ;  /* 0x000076323f487816 */ /* 0x000fe20000000048 */
[----:B------:R-:W-:Y:S01]  /*3400*/  FFMA R124, R227, R130, R132 ;  /* 0x00000082e37c7223 */ /* 0x000fe20000000084 */
[----:B------:R-:W-:Y:S01]  /*3410*/  SHF.L.U32 R128, R73, 0x10, RZ ;  /* 0x0000001049807819 */ /* 0x000fe200000006ff */
[----:B------:R-:W-:Y:S01]  /*3420*/  FMUL R145, R74, R145 ;  /* 0x000000914a917220 */ /* 0x000fe20000400000 */
        /* <DEDUP_REMOVED lines=16> */
[C---:B------:R-:W-:Y:S01]  /*3530*/  SHF.L.U32 R128, R27.reuse, 0x10, RZ ;  /* 0x000000101b807819 */ /* 0x040fe200000006ff */
[----:B------:R-:W-:Y:S01]  /*3540*/  FMUL R231, R74, R231 ;  /* 0x000000e74ae77220 */ /* 0x000fe20000400000 */
[----:B------:R-:W-:Y:S01]  /*3550*/  PRMT R73, R27, 0x7632, R73 ;  /* 0x000076321b497816 */ /* 0x000fe20000000049 */
[----:B------:R-:W-:Y:S01]  /*3560*/  @P2 FADD R134, R134, 1 ;  /* 0x3f80000086862421 */ /* 0x000fe20000000000 */
[----:B------:R-:W-:Y:S01]  /*3570*/  PRMT R2, R56, 0x7632, R2 ;  /* 0x0000763238027816 */ /* 0x000fe20000000002 */
[----:B------:R-:W-:Y:S01]  /*3580*/  FFMA R126, R171, R126, R128 ;  /* 0x0000007eab7e7223 */ /* 0x000fe20000000080 */
[----:B------:R-:W-:Y:S01]  /*3590*/  @P0 FMNMX R100, R100, |R141|, !PT ;  /* 0x4000008d64640209 */ /* 0x000fe20007800000 */
[----:B------:R-:W-:Y:S01]  /*35a0*/  FMUL R203, R74, R203 ;  /* 0x000000cb4acb7220 */ /* 0x000fe20000400000 */
[C---:B------:R-:W-:Y:S01]  /*35b0*/  SHF.L.U32 R136, R20.reuse, 0x10, RZ ;  /* 0x0000001014887819 */ /* 0x040fe200000006ff */
[----:B------:R-:W-:Y:S01]  /*35c0*/  FADD R147, R147, -R0 ;  /* 0x8000000093937221 */ /* 0x000fe20000000000 */
[----:B------:R-:W-:Y:S01]  /*35d0*/  PRMT R72, R57, 0x7632, R72 ;  /* 0x0000763239487816 */ /* 0x000fe20000000048 */
[----:B------:R-:W-:Y:S01]  /*35e0*/  FADD R175, R175, -R0 ;  /* 0x80000000afaf7221 */ /* 0x000fe20000000000 */
[----:B------:R-:W-:Y:S01]  /*35f0*/  SHF.L.U32 R132, R73, 0x10, RZ ;  /* 0x0000001049847819 */ /* 0x000fe200000006ff */
[----:B------:R-:W-:Y:S01]  /*3600*/  FFMA R128, R229, R134, R136 ;  /* 0x00000086e5807223 */ /* 0x000fe20000000088 */
[----:B------:R-:W-:Y:S01]  /*3610*/  PRMT R3, R20, 0x7632, R3 ;  /* 0x0000763214037816 */ /* 0x000fe20000000003 */
[----:B------:R-:W-:Y:S01]  /*3620*/  FMUL R147, R74, R147 ;  /* 0x000000934a937220 */ /* 0x000fe20000400000 */
[----:B------:R-:W-:Y:S01]  /*3630*/  SHF.L.U32 R2, R2, 0x10, RZ ;  /* 0x0000001002027819 */ /* 0x000fe200000006ff */
[----:B------:R-:W-:Y:S01]  /*3640*/  FFMA R165, R201, R130, R132 ;  /* 0x00000082c9a57223 */ /* 0x000fe20000000084 */
[----:B------:R-:W-:Y:S01]  /*3650*/  @P0 FMNMX R100, R100, |R122|, !PT ;  /* 0x4000007a64640209 */ /* 0x000fe20007800000 */
[--C-:B------:R-:W-:Y:S01]  /*3660*/  FADD R233, R233, -R0.reuse ;  /* 0x80000000e9e97221 */ /* 0x100fe20000000000 */
        /* <DEDUP_REMOVED lines=50> */
[----:B------:R-:W-:Y:S01]  /*3990*/  SHF.L.U32 R144, R16, 0x10, RZ ;  /* 0x0000001010907819 */ /* 0x000fe200000006ff */
[----:B------:R-:W-:Y:S01]  /*39a0*/  FMUL R235, R74, R235 ;  /* 0x000000eb4aeb7220 */ /* 0x000fe20000400000 */
[----:B------:R-:W-:Y:S01]  /*39b0*/  PRMT R72, R53, 0x7632, R72 ;  /* 0x0000763235487816 */ /* 0x000fe20000000048 */
[----:B------:R-:W-:Y:S01]  /*39c0*/  FADD R151, R151, -R0 ;  /* 0x8000000097977221 */ /* 0x000fe20000000000 */
[----:B------:R-:W-:Y:S01]  /*39d0*/  SHF.L.U32 R140, R73, 0x10, RZ ;  /* 0x00000010498c7819 */ /* 0x000fe200000006ff */
[----:B------:R-:W-:Y:S01]  /*39e0*/  FFMA R136, R233, R142, R144 ;  /* 0x0000008ee9887223 */ /* 0x000fe20000000090 */
        /* <DEDUP_REMOVED lines=14> */
[C---:B------:R-:W-:Y:S01]  /*3ad0*/  PRMT R73, R17.reuse, 0x7632, R73 ;  /* 0x0000763211497816 */ /* 0x040fe20000000049 */
[----:B------:R-:W-:Y:S01]  /*3ae0*/  FMUL R179, R74, R179 ;  /* 0x000000b34ab37220 */ /* 0x000fe20000400000 */
[----:B------:R-:W-:Y:S01]  /*3af0*/  SHF.L.U32 R146, R54, 0x10, RZ ;  /* 0x0000001036927819 */ /* 0x000fe200000006ff */
[----:B------:R-:W-:Y:S01]  /*3b00*/  @P2 FADD R138, R138, 1 ;  /* 0x3f8000008a8a2421 */ /* 0x000fe20000000000 */
[----:B------:R-:W-:Y:S01]  /*3b10*/  @P0 FMNMX R100, R100, |R167|, !PT ;  /* 0x400000a764640209 */ /* 0x000fe20007800000 */
[----:B------:R-:W-:Y:S01]  /*3b20*/  FMUL R237, R74, R237 ;  /* 0x000000ed4aed7220 */ /* 0x000fe20000400000 */
[----:B------:R-:W-:Y:S01]  /*3b30*/  SHF.L.U32 R140, R17, 0x10, RZ ;  /* 0x00000010118c7819 */ /* 0x000fe200000006ff */
[----:B------:R-:W-:Y:S01]  /*3b40*/  @P2 FADD R146, R146, 1 ;  /* 0x3f80000092922421 */ /* 0x000fe20000000000 */
[----:B------:R-:W-:Y:S01]  /*3b50*/  PRMT R2, R54, 0x7632, R2 ;  /* 0x0000763236027816 */ /* 0x000fe20000000002 */
[----:B------:R-:W-:Y:S01]  /*3b60*/  FADD R209, R209, -R0 ;  /* 0x80000000d1d17221 */ /* 0x000fe20000000000 */
[----:B------:R-:W-:Y:S01]  /*3b70*/  SHF.L.U32 R148, R18, 0x10, RZ ;  /* 0x0000001012947819 */ /* 0x000fe200000006ff */
[----:B------:R-:W-:Y:S01]  /*3b80*/  FFMA R138, R177, R138, R140 ;  /* 0x0000008ab18a7223 */ /* 0x000fe2000000008c */
[----:B------:R-:W-:Y:S01]  /*3b90*/  SHF.L.U32 R144, R73, 0x10, RZ ;  /* 0x0000001049907819 */ /* 0x000fe200000006ff */
[----:B------:R-:W-:Y:S01]  /*3ba0*/  FADD R153, R153, -R0 ;  /* 0x8000000099997221 */ /* 0x000fe20000000000 */
[----:B------:R-:W-:Y:S01]  /*3bb0*/  @P0 FMNMX R100, R100, |R132|, !PT ;  /* 0x4000008464640209 */ /* 0x000fe20007800000 */
[----:B------:R-:W-:Y:S01]  /*3bc0*/  FFMA R140, R235, R146, R148 ;  /* 0x00000092eb8c7223 */ /* 0x000fe20000000094 */
[----:B------:R-:W-:Y:S01]  /*3bd0*/  PRMT R72, R55, 0x7632, R72 ;  /* 0x0000763237487816 */ /* 0x000fe20000000048 */
[----:B------:R-:W-:Y:S01]  /*3be0*/  FFMA R171, R207, R142, R144 ;  /* 0x0000008ecfab7223 */ /* 0x000fe20000000090 */
[----:B------:R-:W-:Y:S01]  /*3bf0*/  PRMT R3, R18, 0x7632, R3 ;  /* 0x0000763212037816 */ /* 0x000fe20000000003 */
[----:B------:R-:W-:Y:S01]  /*3c00*/  FADD R211, R211, -R0 ;  /* 0x80000000d3d37221 */ /* 0x000fe20000000000 */
        /* <DEDUP_REMOVED lines=10> */
[----:B------:R-:W-:Y:S01]  /*3cb0*/  SHF.L.U32 R72, R3, 0x10, RZ ;  /* 0x0000001003487819 */ /* 0x000fe200000006ff */
[----:B------:R-:W-:Y:S01]  /*3cc0*/  @P2 FADD R146, R146, 1 ;  /* 0x3f80000092922421 */ /* 0x000fe20000000000 */
[----:B------:R-:W-:Y:S01]  /*3cd0*/  @P0 FMNMX R100, R100, |R134|, !PT ;  /* 0x4000008664640209 */ /* 0x000fe20007800000 */
[----:B------:R-:W-:Y:S01]  /*3ce0*/  @P2 FADD R150, R150, 1 ;  /* 0x3f80000096962421 */ /* 0x000fe20000000000 */
[----:B------:R-:W-:Y:S01]  /*3cf0*/  SHF.L.U32 R144, R19, 0x10, RZ ;  /* 0x0000001013907819 */ /* 0x000fe200000006ff */
[----:B------:R-:W-:Y:S01]  /*3d00*/  FFMA R151, R151, R2, R72 ;  /* 0x0000000297977223 */ /* 0x000fe20000000048 */
[----:B------:R-:W-:Y:S01]  /*3d10*/  SHF.L.U32 R152, R12, 0x10, RZ ;  /* 0x000000100c987819 */ /* 0x000fe200000006ff */
[----:B------:R-:W-:Y:S01]  /*3d20*/  FADD R181, R181, -R0 ;  /* 0x80000000b5b57221 */ /* 0x000fe20000000000 */
[----:B------:R-:W-:Y:S01]  /*3d30*/  PRMT R73, R19, 0x7632, R73 ;  /* 0x0000763213497816 */ /* 0x000fe20000000049 */
[----:B------:R-:W-:Y:S01]  /*3d40*/  FFMA R142, R179, R142, R144 ;  /* 0x0000008eb38e7223 */ /* 0x000fe20000000090 */
[----:B------:R-:W-:Y:S01]  /*3d50*/  PRMT R2, R48, 0x7632, R2 ;  /* 0x0000763230027816 */ /* 0x000fe20000000002 */
[----:B------:R-:W-:Y:S01]  /*3d60*/  FFMA R144, R237, R150, R152 ;  /* 0x00000096ed907223 */ /* 0x000fe20000000098 */
[----:B------:R-:W-:Y:S01]  /*3d70*/  PRMT R72, R49, 0x7632, R72 ;  /* 0x0000763231487816 */ /* 0x000fe20000000048 */
[--C-:B------:R-:W-:Y:S01]  /*3d80*/  FADD R239, R239, -R0.reuse ;  /* 0x80000000efef7221 */ /* 0x100fe20000000000 */
[----:B------:R-:W-:Y:S01]  /*3d90*/  @P0 FMNMX R100, R100, |R169|, !PT ;  /* 0x400000a964640209 */ /* 0x000fe20007800000 */
[----:B------:R-:W-:Y:S01]  /*3da0*/  FADD R183, R183, -R0 ;  /* 0x80000000b7b77221 */ /* 0x000fe20000000000 */
[----:B------:R-:W-:Y:S01]  /*3db0*/  SHF.L.U32 R148, R73, 0x10, RZ ;  /* 0x0000001049947819 */ /* 0x000fe200000006ff */
[----:B------:R-:W-:Y:S01]  /*3dc0*/  FMUL R181, R74, R181 ;  /* 0x000000b54ab57220 */ /* 0x000fe20000400000 */
[----:B------:R-:W-:Y:S01]  /*3dd0*/  PRMT R3, R12, 0x7632, R3 ;  /* 0x000076320c037816 */ /* 0x000fe20000000003 */
[----:B------:R-:W-:Y:S01]  /*3de0*/  FMUL R239, R74, R239 ;  /* 0x000000ef4aef7220 */ /* 0x000fe20000400000 */
[----:B------:R-:W-:Y:S01]  /*3df0*/  PRMT R73, R13, 0x7632, R73 ;  /* 0x000076320d497816 */ /* 0x000fe20000000049 */
[----:B------:R-:W-:Y:S01]  /*3e00*/  FFMA R173, R209, R146, R148 ;  /* 0x00000092d1ad7223 */ /* 0x000fe20000000094 */
[----:B------:R-:W-:Y:S01]  /*3e10*/  SHF.L.U32 R2, R2, 0x10, RZ ;  /* 0x0000001002027819 */ /* 0x000fe200000006ff */
[--C-:B------:R-:W-:Y:S01]  /*3e20*/  FADD R155, R155, -R0.reuse ;  /* 0x800000009b9b7221 */ /* 0x100fe20000000000 */
[----:B------:R-:W-:Y:S01]  /*3e30*/  SHF.L.U32 R150, R72, 0x10, RZ ;  /* 0x0000001048967819 */ /* 0x000fe200000006ff */
[----:B------:R-:W-:Y:S01]  /*3e40*/  FMUL R183, R74, R183 ;  /* 0x000000b74ab77220 */ /* 0x000fe20000400000 */
        /* <DEDUP_REMOVED lines=23> */
[----:B------:R-:W-:Y:S01]  /*3fc0*/  FFMA R146, R181, R146, R148 ;  /* 0x00000092b5927223 */ /* 0x000fe20000000094 */
[----:B------:R-:W-:Y:S01]  /*3fd0*/  PRMT R3, R14, 0x7632, R3 ;  /* 0x000076320e037816 */ /* 0x000fe20000000003 */
[----:B------:R-:W-:Y:S01]  /*3fe0*/  FFMA R148, R239, R154, R156 ;  /* 0x0000009aef947223 */ /* 0x000fe2000000009c */
[----:B------:R-:W-:Y:S01]  /*3ff0*/  SHF.L.U32 R152, R15, 0x10, RZ ;  /* 0x000000100f987819 */ /* 0x000fe200000006ff */
[----:B------:R-:W-:Y:S01]  /*4000*/  FADD R83, R83, -R0 ;  /* 0x8000000053537221 */ /* 0x000fe20000000000 */
[----:B------:R-:W-:Y:S01]  /*4010*/  PRMT R73, R51, 0x7632, R73 ;  /* 0x0000763233497816 */ /* 0x000fe20000000049 */
[----:B------:R-:W-:Y:S01]  /*4020*/  FMUL R81, R74, R81 ;  /* 0x000000514a517220 */ /* 0x000fe20000400000 */
[----:B------:R-:W-:Y:S01]  /*4030*/  SHF.L.U32 R2, R2, 0x10, RZ ;  /* 0x0000001002027819 */ /* 0x000fe200000006ff */
[----:B------:R-:W-:Y:S01]  /*4040*/  FFMA R150, R183, R150, R152 ;  /* 0x00000096b7967223 */ /* 0x000fe20000000098 */
[----:B------:R-:W-:Y:S01]  /*4050*/  @P0 FMNMX R100, R100, |R140|, !PT ;  /* 0x4000008c64640209 */ /* 0x000fe20007800000 */
[----:B------:R-:W-:Y:S01]  /*4060*/  FADD R185, R185, -R0 ;  /* 0x80000000b9b97221 */ /* 0x000fe20000000000 */
[----:B------:R-:W-:Y:S01]  /*4070*/  PRMT R154, R15, 0x7632, R154 ;  /* 0x000076320f9a7816 */ /* 0x000fe2000000009a */
[----:B------:R-:W-:Y:S01]  /*4080*/  @P2 FADD R2, R2, 1 ;  /* 0x3f80000002022421 */ /* 0x000fe20000000000 */
[----:B------:R-:W-:Y:S01]  /*4090*/  SHF.L.U32 R72, R3, 0x10, RZ ;  /* 0x0000001003487819 */ /* 0x000fe200000006ff */
[----:B------:R-:W-:Y:S01]  /*40a0*/  FMUL R83, R74, R83 ;  /* 0x000000534a537220 */ /* 0x000fe20000400000 */
[----:B------:R-:W-:Y:S01]  /*40b0*/  SHF.L.U32 R156, R73, 0x10, RZ ;  /* 0x00000010499c7819 */ /* 0x000fe200000006ff */
[----:B------:R-:W-:Y:S01]  /*40c0*/  FADD R87, R87, -R0 ;  /* 0x8000000057577221 */ /* 0x000fe20000000000 */
[C---:B------:R-:W-:Y:S01]  /*40d0*/  SHF.L.U32 R152, R44.reuse, 0x10, RZ ;  /* 0x000000102c987819 */ /* 0x040fe200000006ff */
[----:B------:R-:W-:Y:S01]  /*40e0*/  FFMA R155, R155, R2, R72 ;  /* 0x000000029b9b7223 */ /* 0x000fe20000000048 */
[----:B------:R-:W-:Y:S01]  /*40f0*/  PRMT R3, R44, 0x7632, R3 ;  /* 0x000076322c037816 */ /* 0x000fe20000000003 */
[----:B------:R-:W-:Y:S01]  /*4100*/  @P2 FADD R156, R156, 1 ;  /* 0x3f8000009c9c2421 */ /* 0x000fe20000000000 */
[----:B------:R-:W-:Y:S01]  /*4110*/  @P0 FMNMX R100, R100, |R151|, !PT ;  /* 0x4000009764640209 */ /* 0x000fe20007800000 */
[----:B------:R-:W-:Y:S01]  /*4120*/  @P2 FADD R152, R152, 1 ;  /* 0x3f80000098982421 */ /* 0x000fe20000000000 */
[----:B------:R-:W-:Y:S01]  /*4130*/  SHF.L.U32 R154, R154, 0x10, RZ ;  /* 0x000000109a9a7819 */ /* 0x000fe200000006ff */
[----:B------:R-:W-:Y:S01]  /*4140*/  FADD R241, R241, -R0 ;  /* 0x80000000f1f17221 */ /* 0x000fe20000000000 */
[----:B------:R-:W-:Y:S01]  /*4150*/  SHF.L.U32 R2, R8, 0x10, RZ ;  /* 0x0000001008027819 */ /* 0x000fe200000006ff */
[----:B------:R-:W-:Y:S01]  /*4160*/  FMUL R185, R74, R185 ;  /* 0x000000b94ab97220 */ /* 0x000fe20000400000 */
[----:B------:R-:W-:Y:S01]  /*4170*/  PRMT R73, R8, 0x7632, R73 ;  /* 0x0000763208497816 */ /* 0x000fe20000000049 */
[----:B------:R-:W-:Y:S01]  /*4180*/  FFMA R177, R213, R156, R154 ;  /* 0x0000009cd5b17223 */ /* 0x000fe2000000009a */
[----:B------:R-:W-:Y:S01]  /*4190*/  SHF.L.U32 R72, R3, 0x10, RZ ;  /* 0x0000001003487819 */ /* 0x000fe200000006ff */
[----:B------:R-:W-:Y:S01]  /*41a0*/  FFMA R152, R81, R152, R2 ;  /* 0x0000009851987223 */ /* 0x000fe20000000002 */
[----:B------:R-:W-:Y:S01]  /*41b0*/  @P0 FMNMX R100, R100, |R142|, !PT ;  /* 0x4000008e64640209 */ /* 0x000fe20007800000 */
[----:B------:R-:W-:Y:S01]  /*41c0*/  FADD R85, R85, -R0 ;  /* 0x8000000055557221 */ /* 0x000fe20000000000 */
[C---:B------:R-:W-:Y:S01]  /*41d0*/  SHF.L.U32 R156, R45.reuse, 0x10, RZ ;  /* 0x000000102d9c7819 */ /* 0x040fe200000006ff */
[----:B------:R-:W-:Y:S01]  /*41e0*/  @P2 FADD R72, R72, 1 ;  /* 0x3f80000048482421 */ /* 0x000fe20000000000 */
[----:B------:R-:W-:Y:S01]  /*41f0*/  PRMT R160, R45, 0x7632, R160 ;  /* 0x000076322da07816 */ /* 0x000fe200000000a0 */
[----:B------:R-:W-:Y:S01]  /*4200*/  FMUL R87, R74, R87 ;  /* 0x000000574a577220 */ /* 0x000fe20000400000 */
[----:B------:R-:W-:Y:S01]  /*4210*/  SHF.L.U32 R154, R73, 0x10, RZ ;  /* 0x00000010499a7819 */ /* 0x000fe200000006ff */
[----:B------:R-:W-:Y:S01]  /*4220*/  @P2 FADD R156, R156, 1 ;  /* 0x3f8000009c9c2421 */ /* 0x000fe20000000000 */
[----:B------:R-:W-:Y:S01]  /*4230*/  @P0 FMNMX R100, R100, |R173|, !PT ;  /* 0x400000ad64640209 */ /* 0x000fe20007800000 */
[----:B------:R-:W-:Y:S01]  /*4240*/  FMUL R241, R74, R241 ;  /* 0x000000f14af17220 */ /* 0x000fe20000400000 */
[C---:B------:R-:W-:Y:S01]  /*4250*/  SHF.L.U32 R2, R46.reuse, 0x10, RZ ;  /* 0x000000102e027819 */ /* 0x040fe200000006ff */
[----:B------:R-:W-:Y:S01]  /*4260*/  FFMA R179, R83, R72, R154 ;  /* 0x0000004853b37223 */ /* 0x000fe2000000009a */
[----:B------:R-:W-:Y:S01]  /*4270*/  PRMT R3, R46, 0x7632, R3 ;  /* 0x000076322e037816 */ /* 0x000fe20000000003 */
[----:B------:R-:W-:Y:S01]  /*4280*/  FADD R93, R93, -R0 ;  /* 0x800000005d5d7221 */ /* 0x000fe20000000000 */
[C---:B------:R-:W-:Y:S01]  /*4290*/  SHF.L.U32 R158, R9.reuse, 0x10, RZ ;  /* 0x00000010099e7819 */ /* 0x040fe200000006ff */
[----:B------:R-:W-:Y:S01]  /*42a0*/  @P2 FADD R2, R2, 1 ;  /* 0x3f80000002022421 */ /* 0x000fe20000000000 */
        /* <DEDUP_REMOVED lines=20> */
[----:B------:R-:W-:Y:S01]  /*43f0*/  PRMT R2, R47, 0x7632, R2 ;  /* 0x000076322f027816 */ /* 0x000fe20000000002 */
[----:B------:R-:W-:Y:S01]  /*4400*/  @P2 FADD R158, R158, 1 ;  /* 0x3f8000009e9e2421 */ /* 0x000fe20000000000 */
[----:B------:R-:W-:Y:S01]  /*4410*/  @P0 FMNMX R100, R100, |R146|, !PT ;  /* 0x4000009264640209 */ /* 0x000fe20007800000 */
[----:B------:R-:W-:Y:S01]  /*4420*/  FFMA R156, R156, R3, R73 ;  /* 0x000000039c9c7223 */ /* 0x000fe20000000049 */
[C---:B------:R-:W-:Y:S01]  /*4430*/  SHF.L.U32 R160, R11.reuse, 0x10, RZ ;  /* 0x000000100ba07819 */ /* 0x040fe200000006ff */
        /* <DEDUP_REMOVED lines=29> */
[C---:B------:R-:W-:Y:S01]  /*4610*/  SHF.L.U32 R72, R5.reuse, 0x10, RZ ;  /* 0x0000001005487819 */ /* 0x040fe200000006ff */
[----:B------:R-:W0:Y:S01]  /*4620*/  LDC.U8 R81, c[0x0][0x294] ;  /* 0x0000a500ff517b82 */ /* 0x000e220000000000 */
[----:B------:R-:W-:Y:S01]  /*4630*/  PRMT R73, R5, 0x7632, R73 ;  /* 0x0000763205497816 */ /* 0x000fe20000000049 */
[----:B------:R-:W-:Y:S01]  /*4640*/  FFMA R160, R97, R162, R164 ;  /* 0x000000a261a07223 */ /* 0x000fe200000000a4 */
[----:B------:R-:W-:Y:S01]  /*4650*/  PRMT R3, R41, 0x7632, R3 ;  /* 0x0000763229037816 */ /* 0x000fe20000000003 */
[----:B------:R-:W-:Y:S01]  /*4660*/  FFMA R95, R123, R2, R72 ;  /* 0x000000027b5f7223 */ /* 0x000fe20000000048 */
[----:B------:R-:W-:Y:S01]  /*4670*/  @P0 FMNMX R100, R100, |R177|, !PT ;  /* 0x400000b164640209 */ /* 0x000fe20007800000 */
[----:B------:R-:W-:Y:S01]  /*4680*/  FMUL R125, R74, R125 ;  /* 0x0000007d4a7d7220 */ /* 0x000fe20000400000 */
[----:B------:R-:W-:Y:S01]  /*4690*/  SHF.L.U32 R164, R73, 0x10, RZ ;  /* 0x0000001049a47819 */ /* 0x000fe200000006ff */
[--C-:B------:R-:W-:Y:S01]  /*46a0*/  FADD R79, R79, -R0.reuse ;  /* 0x800000004f4f7221 */ /* 0x100fe20000000000 */
[----:B------:R-:W-:Y:S01]  /*46b0*/  SHF.L.U32 R162, R3, 0x10, RZ ;  /* 0x0000001003a27819 */ /* 0x000fe200000006ff */
[----:B------:R-:W1:Y:S01]  /*46c0*/  @!P3 LDC.64 R72, c[0x0][0x228] ;  /* 0x00008a00ff48bb82 */ /* 0x000e620000000a00 */
[----:B------:R-:W-:Y:S01]  /*46d0*/  @P0 FMNMX R100, R100, |R152|, !PT ;  /* 0x4000009864640209 */ /* 0x000fe20007800000 */
[--C-:B------:R-:W-:Y:S01]  /*46e0*/  FADD R89, R89, -R0.reuse ;  /* 0x8000000059597221 */ /* 0x100fe20000000000 */
[----:B------:R-:W-:Y:S01]  /*46f0*/  SHF.L.U32 R166, R42, 0x10, RZ ;  /* 0x000000102aa67819 */ /* 0x000fe200000006ff */
[----:B------:R-:W-:Y:S01]  /*4700*/  @P2 FADD R162, R162, 1 ;  /* 0x3f800000a2a22421 */ /* 0x000fe20000000000 */
[----:B------:R-:W-:Y:S01]  /*4710*/  @P0 FMNMX R100, R100, |R179|, !PT ;  /* 0x400000b364640209 */ /* 0x000fe20007800000 */
[----:B------:R-:W-:Y:S01]  /*4720*/  FADD R91, R91, -R0 ;  /* 0x800000005b5b7221 */ /* 0x000fe20000000000 */
[----:B------:R-:W-:Y:S01]  /*4730*/  SHF.L.U32 R168, R6, 0x10, RZ ;  /* 0x0000001006a87819 */ /* 0x000fe200000006ff */
[----:B------:R-:W2:Y:S01]  /*4740*/  @!P3 LDC.64 R2, c[0x0][0x230] ;  /* 0x00008c00ff02bb82 */ /* 0x000ea20000000a00 */
[----:B------:R-:W-:Y:S01]  /*4750*/  @P0 FMNMX R100, R100, |R154|, !PT ;  /* 0x4000009a64640209 */ /* 0x000fe20007800000 */
[----:B------:R-:W-:Y:S01]  /*4760*/  @P2 FADD R166, R166, 1 ;  /* 0x3f800000a6a62421 */ /* 0x000fe20000000000 */
[----:B------:R-:W-:Y:S01]  /*4770*/  FFMA R162, R121, R162, R164 ;  /* 0x000000a279a27223 */ /* 0x000fe200000000a4 */
[----:B------:R-:W-:Y:S01]  /*4780*/  PRMT R83, R6, 0x7632, R83 ;  /* 0x0000763206537816 */ /* 0x000fe20000000053 */
[----:B------:R-:W-:Y:S01]  /*4790*/  FMUL R79, R74, R79 ;  /* 0x0000004f4a4f7220 */ /* 0x000fe20000400000 */
[----:B------:R-:W-:Y:S01]  /*47a0*/  @P0 FMNMX R100, R100, |R181|, !PT ;  /* 0x400000b564640209 */ /* 0x000fe20007800000 */
[----:B------:R-:W-:Y:S01]  /*47b0*/  FFMA R125, R125, R166, R168 ;  /* 0x000000a67d7d7223 */ /* 0x000fe200000000a8 */
[----:B0-----:R-:W-:Y:S01]  /*47c0*/  ISETP.NE.AND P1, PT, R81, RZ, PT ;  /* 0x000000ff5100720c */ /* 0x001fe20003f25270 */
[----:B------:R-:W-:Y:S01]  /*47d0*/  FMUL R89, R74, R89 ;  /* 0x000000594a597220 */ /* 0x000fe20000400000 */
[----:B------:R-:W-:Y:S01]  /*47e0*/  @P0 FMNMX R100, R100, |R85|, !PT ;  /* 0x4000005564640209 */ /* 0x000fe20007800000 */
[----:B------:R-:W-:Y:S01]  /*47f0*/  FMUL R91, R74, R91 ;  /* 0x0000005b4a5b7220 */ /* 0x000fe20000400000 */
[----:B------:R-:W-:Y:S01]  /*4800*/  PRMT R81, R42, 0x7632, R81 ;  /* 0x000076322a517816 */ /* 0x000fe20000000051 */
[----:B------:R-:W-:Y:S01]  /*4810*/  ULDC UR6, c[0x0][0x210] ;  /* 0x0000840000067ab9 */ /* 0x000fe20000000800 */
[----:B------:R-:W-:Y:S01]  /*4820*/  @P0 FMNMX R100, R100, |R156|, !PT ;  /* 0x4000009c64640209 */ /* 0x000fe20007800000 */
[----:B-1----:R-:W-:Y:S01]  /*4830*/  @!P3 IMAD.WIDE R182, R109, 0x4, R72 ;  /* 0x000000046db6b825 */ /* 0x002fe200078e0248 */
[----:B------:R-:W-:-:S02]  /*4840*/  SHF.L.U32 R164, R81, 0x10, RZ ;  /* 0x0000001051a47819 */ /* 0x000fc400000006ff */
[----:B------:R-:W-:Y:S02]  /*4850*/  @P0 FMNMX R100, R100, |R87|, !PT ;  /* 0x4000005764640209 */ /* 0x000fe40007800000 */
[----:B------:R0:W-:Y:S01]  /*4860*/  @!P3 STG.E desc[UR4][R182.64], R0 ;  /* 0x00000000b600b986 */ /* 0x0001e2000c101904 */
[----:B------:R-:W-:Y:S01]  /*4870*/  PRMT R97, R43, 0x7632, R97 ;  /* 0x000076322b617816 */ /* 0x000fe20000000061 */
[----:B------:R-:W-:Y:S01]  /*4880*/  @P2 FADD R164, R164, 1 ;  /* 0x3f800000a4a42421 */ /* 0x000fe20000000000 */
[----:B--2---:R-:W-:Y:S01]  /*4890*/  @!P3 IMAD.WIDE R2, R109, 0x4, R2 ;  /* 0x000000046d02b825 */ /* 0x004fe200078e0202 */
[----:B------:R-:W-:-:S03]  /*48a0*/  @P0 FMNMX R100, R100, |R158|, !PT ;  /* 0x4000009e64640209 */ /* 0x000fc60007800000 */
[-C--:B------:R-:W-:Y:S01]  /*48b0*/  @P1 FMUL R75, R75, R101.reuse ;  /* 0x000000654b4b1220 */ /* 0x080fe20000400000 */
[----:B------:R-:W-:Y:S01]  /*48c0*/  SHF.L.U32 R168, R43, 0x10, RZ ;  /* 0x000000102ba87819 */ /* 0x000fe200000006ff */
[----:B------:R-:W-:Y:S01]  /*48d0*/  @P1 FMUL R76, R76, R101 ;  /* 0x000000654c4c1220 */ /* 0x000fe20000400000 */
[----:B------:R1:W-:Y:S01]  /*48e0*/  @!P3 STG.E desc[UR4][R2.64], R74 ;  /* 0x0000004a0200b986 */ /* 0x0003e2000c101904 */
[----:B------:R-:W-:Y:S01]  /*48f0*/  @P0 FMNMX R100, R100, |R93|, !PT ;  /* 0x4000005d64640209 */ /* 0x000fe20007800000 */
[-C--:B------:R-:W-:Y:S01]  /*4900*/  @P1 FMUL R82, R82, R101.reuse ;  /* 0x0000006552521220 */ /* 0x080fe20000400000 */
[----:B------:R-:W-:Y:S01]  /*4910*/  SHF.L.U32 R166, R83, 0x10, RZ ;  /* 0x0000001053a67819 */ /* 0x000fe200000006ff */
[----:B------:R-:W-:Y:S01]  /*4920*/  @P2 FADD R168, R168, 1 ;  /* 0x3f800000a8a82421 */ /* 0x000fe20000000000 */
[----:B------:R-:W-:Y:S01]  /*4930*/  @P0 FMNMX R100, R100, |R160|, !PT ;  /* 0x400000a064640209 */ /* 0x000fe20007800000 */
[----:B------:R-:W-:Y:S01]  /*4940*/  @P1 FMUL R131, R131, R101 ;  /* 0x0000006583831220 */ /* 0x000fe20000400000 */
[----:B0-----:R-:W-:Y:S01]  /*4950*/  SHF.L.U32 R0, R104, 0x7, RZ ;  /* 0x0000000768007819 */ /* 0x001fe200000006ff */
[----:B------:R-:W-:Y:S01]  /*4960*/  FFMA R164, R79, R164, R166 ;  /* 0x000000a44fa47223 */ /* 0x000fe200000000a6 */
[----:B------:R-:W-:Y:S01]  /*4970*/  @P0 FMNMX R100, R100, |R95|, !PT ;  /* 0x4000005f64640209 */ /* 0x000fe20007800000 */
[-C--:B------:R-:W-:Y:S01]  /*4980*/  @P1 FMUL R90, R90, R101.reuse ;  /* 0x000000655a5a1220 */ /* 0x080fe20000400000 */
[----:B------:R-:W-:Y:S01]  /*4990*/  PRMT R99, R7, 0x7632, R99 ;  /* 0x0000763207637816 */ /* 0x000fe20000000063 */
[----:B-1----:R-:W0:Y:S01]  /*49a0*/  LDC.64 R2, c[0x0][0x258] ;  /* 0x00009600ff027b82 */ /* 0x002e220000000a00 */
[----:B------:R-:W-:Y:S01]  /*49b0*/  @P0 FMNMX R100, R100, |R162|, !PT ;  /* 0x400000a264640209 */ /* 0x000fe20007800000 */
[-C--:B------:R-:W-:Y:S01]  /*49c0*/  @P1 FMUL R157, R157, R101.reuse ;  /* 0x000000659d9d1220 */ /* 0x080fe20000400000 */
[----:B------:R-:W-:Y:S01]  /*49d0*/  SHF.L.U32 R172, R97, 0x10, RZ ;  /* 0x0000001061ac7819 */ /* 0x000fe200000006ff */
[-C--:B------:R-:W-:Y:S01]  /*49e0*/  @P1 FMUL R77, R77, R101.reuse ;  /* 0x000000654d4d1220 */ /* 0x080fe20000400000 */
[----:B------:R-:W-:Y:S01]  /*49f0*/  LOP3.LUT R0, R0, 0x80, R105, 0xe2, !PT ;  /* 0x0000008000007812 */ /* 0x000fe200078ee269 */
[----:B------:R-:W-:Y:S01]  /*4a00*/  @P1 FMUL R78, R78, R101 ;  /* 0x000000654e4e1220 */ /* 0x000fe20000400000 */
[----:B------:R-:W-:Y:S01]  /*4a10*/  SHF.L.U32 R170, R7, 0x10, RZ ;  /* 0x0000001007aa7819 */ /* 0x000fe200000006ff */
[----:B------:R-:W-:Y:S01]  /*4a20*/  @P2 FADD R172, R172, 1 ;  /* 0x3f800000acac2421 */ /* 0x000fe20000000000 */
[----:B------:R-:W-:Y:S01]  /*4a30*/  @P0 FMNMX R100, R100, |R125|, !PT ;  /* 0x4000007d64640209 */ /* 0x000fe20007800000 */
[-C--:B------:R-:W-:Y:S01]  /*4a40*/  @P1 FMUL R80, R80, R101.reuse ;  /* 0x0000006550501220 */ /* 0x080fe20000400000 */
[----:B------:R-:W-:Y:S01]  /*4a50*/  SHF.L.U32 R174, R99, 0x10, RZ ;  /* 0x0000001063ae7819 */ /* 0x000fe200000006ff */
[-C--:B------:R-:W-:Y:S01]  /*4a60*/  @P1 FMUL R129, R129, R101.reuse ;  /* 0x0000006581811220 */ /* 0x080fe20000400000 */
[----:B------:R-:W-:Y:S01]  /*4a70*/  LOP3.LUT R0, R0, 0x60, R103, 0xf8, !PT ;  /* 0x0000006000007812 */ /* 0x000fe200078ef867 */
[-C--:B------:R-:W-:Y:S01]  /*4a80*/  @P1 FMUL R96, R96, R101.reuse ;  /* 0x0000006560601220 */ /* 0x080fe20000400000 */
[-C--:B------:R-:W-:Y:S01]  /*4a90*/  @P1 FMUL R139, R139, R101.reuse ;  /* 0x000000658b8b1220 */ /* 0x080fe20000400000 */
[----:B------:R-:W-:Y:S01]  /*4aa0*/  FFMA R168, R89, R168, R170 ;  /* 0x000000a859a87223 */ /* 0x000fe200000000aa */
        /* <DEDUP_REMOVED lines=8> */
[----:B------:R-:W-:Y:S01]  /*4b30*/  F2FP.BF16.F32.PACK_AB R72, R76, R75 ;  /* 0x0000004b4c48723e */ /* 0x000fe200000010ff */
[----:B------:R-:W-:Y:S01]  /*4b40*/  IMAD R0, R109, 0x900, R0 ;  /* 0x000009006d007824 */ /* 0x000fe200078e0200 */
        /* <DEDUP_REMOVED lines=9> */
[----:B------:R-:W-:Y:S01]  /*4be0*/  @P1 FMUL R161, R161, R101 ;  /* 0x00000065a1a11220 */ /* 0x000fe20000400000 */
[----:B------:R-:W-:Y:S01]  /*4bf0*/  F2FP.BF16.F32.PACK_AB R82, R139, R96 ;  /* 0x000000608b52723e */ /* 0x000fe200000010ff */
[----:B0-----:R-:W-:Y:S01]  /*4c00*/  IMAD.WIDE.U32 R90, R114, 0x10, R2 ;  /* 0x00000010725a7825 */ /* 0x001fe200078e0002 */
[----:B------:R-:W-:-:S03]  /*4c10*/  F2FP.BF16.F32.PACK_AB R76, R127, R84 ;  /* 0x000000547f4c723e */ /* 0x000fc600000010ff */
[----:B------:R-:W-:Y:S01]  /*4c20*/  @P1 FMUL R98, R98, R101 ;  /* 0x0000006562621220 */ /* 0x000fe20000400000 */
[----:B------:R-:W-:Y:S01]  /*4c30*/  F2FP.BF16.F32.PACK_AB R77, R133, R86 ;  /* 0x00000056854d723e */ /* 0x000fe200000010ff */
[----:B------:R-:W-:Y:S01]  /*4c40*/  IMAD.WIDE.U32 R96, R110, 0x10, R2 ;  /* 0x000000106e607825 */ /* 0x000fe200078e0002 */
[----:B------:R-:W-:-:S03]  /*4c50*/  F2FP.BF16.F32.PACK_AB R78, R135, R88 ;  /* 0x00000058874e723e */ /* 0x000fc600000010ff */
        /* <DEDUP_REMOVED lines=35> */
[----:B------:R-:W-:Y:S01]  /*4e90*/  F2FP.BF16.F32.PACK_AB R80, R137, R92 ;  /* 0x0000005c8950723e */ /* 0x000fe200000010ff */
[--C-:B------:R-:W-:Y:S01]  /*4ea0*/  IMAD.WIDE.U32 R110, R111, 0x10, R2.reuse ;  /* 0x000000106f6e7825 */ /* 0x100fe200078e0002 */
[----:B------:R-:W-:Y:S01]  /*4eb0*/  F2FP.BF16.F32.PACK_AB R81, R159, R94 ;  /* 0x0000005e9f51723e */ /* 0x000fe200000010ff */
[----:B------:R0:W-:Y:S01]  /*4ec0*/  STG.E.128 desc[UR4][R90.64], R72 ;  /* 0x000000485a007986 */ /* 0x0001e2000c101d04 */
[----:B------:R-:W-:Y:S01]  /*4ed0*/  F2FP.BF16.F32.PACK_AB R83, R161, R120 ;  /* 0x00000078a153723e */ /* 0x000fe200000010ff */
[-C--:B------:R-:W-:Y:S01]  /*4ee0*/  @P1 FMUL R152, R152, R101.reuse ;  /* 0x0000006598981220 */ /* 0x080fe20000400000 */
[----:B------:R-:W-:Y:S01]  /*4ef0*/  IADD3 R183, R0, 0x700, RZ ;  /* 0x0000070000b77810 */ /* 0x000fe20007ffe0ff */
[-C--:B------:R-:W-:Y:S01]  /*4f00*/  @P1 FMUL R179, R179, R101.reuse ;  /* 0x00000065b3b31220 */ /* 0x080fe20000400000 */
[-C--:B------:R-:W-:Y:S01]  /*4f10*/  @P1 FMUL R85, R85, R101.reuse ;  /* 0x0000006555551220 */ /* 0x080fe20000400000 */
[-C--:B------:R-:W-:Y:S01]  /*4f20*/  @P1 FMUL R156, R156, R101.reuse ;  /* 0x000000659c9c1220 */ /* 0x080fe20000400000 */
[-C--:B------:R-:W-:Y:S01]  /*4f30*/  @P1 FMUL R87, R87, R101.reuse ;  /* 0x0000006557571220 */ /* 0x080fe20000400000 */
[----:B------:R-:W-:Y:S01]  /*4f40*/  @P1 FMUL R158, R158, R101 ;  /* 0x000000659e9e1220 */ /* 0x000fe20000400000 */
[----:B------:R-:W-:Y:S01]  /*4f50*/  @P0 FMNMX R100, R100, |R99|, !PT ;  /* 0x4000006364640209 */ /* 0x000fe20007800000 */
[--C-:B------:R-:W-:Y:S01]  /*4f60*/  IMAD.WIDE.U32 R114, R115, 0x10, R2.reuse ;  /* 0x0000001073727825 */ /* 0x100fe200078e0002 */
[----:B------:R-:W-:Y:S01]  /*4f70*/  IADD3 R123, R0, 0x800, RZ ;  /* 0x00000800007b7810 */ /* 0x000fe20007ffe0ff */
[----:B------:R1:W-:Y:S02]  /*4f80*/  STG.E.128 desc[UR4][R96.64], R76 ;  /* 0x0000004c60007986 */ /* 0x0003e4000c101d04 */
[-C--:B------:R-:W-:Y:S01]  /*4f90*/  @P1 FMUL R93, R93, R101.reuse ;  /* 0x000000655d5d1220 */ /* 0x080fe20000400000 */
[-C--:B------:R-:W-:Y:S01]  /*4fa0*/  @P1 FMUL R160, R160, R101.reuse ;  /* 0x00000065a0a01220 */ /* 0x080fe20000400000 */
[-C--:B------:R-:W-:Y:S01]  /*4fb0*/  @P1 FMUL R95, R95, R101.reuse ;  /* 0x000000655f5f1220 */ /* 0x080fe20000400000 */
[-C--:B------:R-:W-:Y:S01]  /*4fc0*/  @P1 FMUL R162, R162, R101.reuse ;  /* 0x00000065a2a21220 */ /* 0x080fe20000400000 */
[-C--:B------:R-:W-:Y:S01]  /*4fd0*/  @P1 FMUL R125, R125, R101.reuse ;  /* 0x000000657d7d1220 */ /* 0x080fe20000400000 */
[----:B0-----:R-:W-:Y:S01]  /*4fe0*/  F2FP.BF16.F32.PACK_AB R72, R141, R98 ;  /* 0x000000628d48723e */ /* 0x001fe200000010ff */
[-C--:B------:R-:W-:Y:S01]  /*4ff0*/  @P1 FMUL R164, R164, R101.reuse ;  /* 0x00000065a4a41220 */ /* 0x080fe20000400000 */
[----:B------:R-:W-:Y:S01]  /*5000*/  F2FP.BF16.F32.PACK_AB R73, R163, R122 ;  /* 0x0000007aa349723e */ /* 0x000fe200000010ff */
[-C--:B------:R-:W-:Y:S01]  /*5010*/  @P1 FMUL R168, R168, R101.reuse ;  /* 0x00000065a8a81220 */ /* 0x080fe20000400000 */
[----:B------:R-:W-:Y:S01]  /*5020*/  F2FP.BF16.F32.PACK_AB R74, R143, R124 ;  /* 0x0000007c8f4a723e */ /* 0x000fe200000010ff */
[----:B------:R-:W-:Y:S01]  /*5030*/  @P1 FMUL R99, R99, R101 ;  /* 0x0000006563631220 */ /* 0x000fe20000400000 */
[----:B------:R-:W-:Y:S01]  /*5040*/  F2FP.BF16.F32.PACK_AB R75, R165, R126 ;  /* 0x0000007ea54b723e */ /* 0x000fe200000010ff */
[--C-:B------:R-:W-:Y:S01]  /*5050*/  IMAD.WIDE.U32 R88, R113, 0x10, R2.reuse ;  /* 0x0000001071587825 */ /* 0x100fe200078e0002 */
[----:B------:R-:W-:Y:S01]  /*5060*/  F2FP.BF16.F32.PACK_AB R137, R171, R138 ;  /* 0x0000008aab89723e */ /* 0x000fe200000010ff */
[----:B------:R2:W-:Y:S01]  /*5070*/  STG.E.128 desc[UR4][R110.64], R80 ;  /* 0x000000506e007986 */ /* 0x0005e2000c101d04 */
[----:B------:R-:W-:Y:S01]  /*5080*/  F2FP.BF16.F32.PACK_AB R136, R149, R136 ;  /* 0x000000889588723e */ /* 0x000fe200000010ff */
[--C-:B------:R-:W-:Y:S01]  /*5090*/  IMAD.WIDE.U32 R112, R112, 0x10, R2.reuse ;  /* 0x0000001070707825 */ /* 0x100fe200078e0002 */
[----:B-1----:R-:W-:Y:S01]  /*50a0*/  F2FP.BF16.F32.PACK_AB R76, R145, R128 ;  /* 0x00000080914c723e */ /* 0x002fe200000010ff */
[----:B------:R2:W-:Y:S01]  /*50b0*/  STG.E.128 desc[UR4][R114.64], R72 ;  /* 0x0000004872007986 */ /* 0x0005e2000c101d04 */
[----:B------:R-:W-:Y:S01]  /*50c0*/  F2FP.BF16.F32.PACK_AB R77, R167, R130 ;  /* 0x00000082a74d723e */ /* 0x000fe200000010ff */
[----:B------:R-:W-:Y:S01]  /*50d0*/  IMAD.WIDE.U32 R120, R121, 0x10, R2 ;  /* 0x0000001079787825 */ /* 0x000fe200078e0002 */
[----:B------:R-:W-:-:S02]  /*50e0*/  F2FP.BF16.F32.PACK_AB R78, R147, R132 ;  /* 0x00000084934e723e */ /* 0x000fc400000010ff */
[----:B------:R-:W-:Y:S01]  /*50f0*/  F2FP.BF16.F32.PACK_AB R79, R169, R134 ;  /* 0x00000086a94f723e */ /* 0x000fe200000010ff */
[--C-:B------:R-:W-:Y:S01]  /*5100*/  IMAD.WIDE.U32 R182, R183, 0x10, R2.reuse ;  /* 0x00000010b7b67825 */ /* 0x100fe200078e0002 */
[----:B------:R-:W-:Y:S02]  /*5110*/  F2FP.BF16.F32.PACK_AB R138, R151, R140 ;  /* 0x0000008c978a723e */ /* 0x000fe400000010ff */
[----:B------:R-:W-:Y:S01]  /*5120*/  F2FP.BF16.F32.PACK_AB R139, R173, R142 ;  /* 0x0000008ead8b723e */ /* 0x000fe200000010ff */
[----:B------:R-:W-:Y:S01]  /*5130*/  IMAD.WIDE.U32 R2, R123, 0x10, R2 ;  /* 0x000000107b027825 */ /* 0x000fe200078e0002 */
[----:B------:R-:W-:Y:S01]  /*5140*/  F2FP.BF16.F32.PACK_AB R144, R153, R144 ;  /* 0x000000909990723e */ /* 0x000fe200000010ff */
[----:B------:R2:W-:Y:S01]  /*5150*/  STG.E.128 desc[UR4][R88.64], R76 ;  /* 0x0000004c58007986 */ /* 0x0005e2000c101d04 */
[----:B------:R-:W-:Y:S02]  /*5160*/  F2FP.BF16.F32.PACK_AB R145, R175, R146 ;  /* 0x00000092af91723e */ /* 0x000fe400000010ff */
[----:B------:R-:W-:Y:S01]  /*5170*/  F2FP.BF16.F32.PACK_AB R146, R155, R148 ;  /* 0x000000949b92723e */ /* 0x000fe200000010ff */
[----:B------:R2:W-:Y:S01]  /*5180*/  STG.E.128 desc[UR4][R112.64], R136 ;  /* 0x0000008870007986 */ /* 0x0005e2000c101d04 */
[----:B------:R-:W-:-:S02]  /*5190*/  F2FP.BF16.F32.PACK_AB R147, R177, R150 ;  /* 0x00000096b193723e */ /* 0x000fc400000010ff */
[----:B------:R-:W-:Y:S02]  /*51a0*/  F2FP.BF16.F32.PACK_AB R153, R181, R154 ;  /* 0x0000009ab599723e */ /* 0x000fe400000010ff */
[----:B------:R-:W-:Y:S01]  /*51b0*/  F2FP.BF16.F32.PACK_AB R152, R179, R152 ;  /* 0x00000098b398723e */ /* 0x000fe200000010ff */
[----:B------:R2:W-:Y:S01]  /*51c0*/  STG.E.128 desc[UR4][R120.64], R144 ;  /* 0x0000009078007986 */ /* 0x0005e2000c101d04 */
[----:B------:R-:W-:Y:S02]  /*51d0*/  F2FP.BF16.F32.PACK_AB R154, R156, R85 ;  /* 0x000000559c9a723e */ /* 0x000fe400000010ff */
[----:B------:R-:W-:Y:S02]  /*51e0*/  F2FP.BF16.F32.PACK_AB R155, R158, R87 ;  /* 0x000000579e9b723e */ /* 0x000fe400000010ff */
[----:B------:R-:W-:Y:S02]  /*51f0*/  F2FP.BF16.F32.PACK_AB R96, R160, R93 ;  /* 0x0000005da060723e */ /* 0x000fe400000010ff */
[----:B------:R-:W-:Y:S01]  /*5200*/  F2FP.BF16.F32.PACK_AB R97, R162, R95 ;  /* 0x0000005fa261723e */ /* 0x000fe200000010ff */
[----:B------:R2:W-:Y:S01]  /*5210*/  STG.E.128 desc[UR4][R182.64], R152 ;  /* 0x00000098b6007986 */ /* 0x0005e2000c101d04 */
[----:B------:R-:W-:-:S02]  /*5220*/  F2FP.BF16.F32.PACK_AB R98, R164, R125 ;  /* 0x0000007da462723e */ /* 0x000fc400000010ff */
[----:B------:R-:W-:Y:S02]  /*5230*/  F2FP.BF16.F32.PACK_AB R99, R99, R168 ;  /* 0x000000a86363723e */ /* 0x000fe400000010ff */
[----:B------:R-:W-:Y:S01]  /*5240*/  IADD3 R109, R109, UR6, RZ ;  /* 0x000000066d6d7c10 */ /* 0x000fe2000fffe0ff */
[----:B------:R-:W-:Y:S01]  /*5250*/  ULDC UR6, c[0x0][0x218] ;  /* 0x0000860000067ab9 */ /* 0x000fe20000000800 */
[----:B------:R-:W-:Y:S01]  /*5260*/  LOP3.LUT P2, RZ, R107, 0xff, RZ, 0xc0, !PT ;  /* 0x000000ff6bff7812 */ /* 0x000fe2000784c0ff */
[----:B------:R2:W-:Y:S01]  /*5270*/  STG.E.128 desc[UR4][R2.64], R96 ;  /* 0x0000006002007986 */ /* 0x0005e2000c101d04 */
[----:B------:R-:W-:Y:S02]  /*5280*/  ISETP.GE.AND P0, PT, R109, UR6, PT ;  /* 0x000000066d007c0c */ /* 0x000fe4000bf06270 */
[----:B------:R-:W-:Y:S02]  /*5290*/  IADD3 R108, R108, 0x1, RZ ;  /* 0x000000016c6c7810 */ /* 0x000fe40007ffe0ff */
[----:B------:R-:W-:-:S02]  /*52a0*/  SEL R107, RZ, 0x1, P2 ;  /* 0x00000001ff6b7807 */ /* 0x000fc40001000000 */
[----:B------:R-:W-:-:S07]  /*52b0*/  LOP3.LUT R108, R108, 0x3, RZ, 0xc0, !PT ;  /* 0x000000036c6c7812 */ /* 0x000fce00078ec0ff */
[----:B------:R-:W-:Y:S05]  /*52c0*/  @!P0 BRA `(.L_x_7454) ;  /* 0xffffffb000048947 */ /* 0x000fea000383ffff */
.L_x_7441:
[----:B------:R-:W-:Y:S02]  /*52d0*/  ULDC.64 UR6, c[0x0][0x288] ;  /* 0x0000a20000067ab9 */ /* 0x000fe40000000a00 */
[----:B------:R-:W-:-:S04]  /*52e0*/  ISETP.NE.U32.AND P0, PT, RZ, UR6, PT ;  /* 0x00000006ff007c0c */ /* 0x000fc8000bf05070 */
[----:B------:R-:W-:-:S13]  /*52f0*/  ISETP.NE.AND.EX P0, PT, RZ, UR7, PT, P0 ;  /* 0x00000007ff007c0c */ /* 0x000fda000bf05300 */
[----:B------:R-:W-:Y:S05]  /*5300*/  @!P0 BRA `(.L_x_7455) ;  /* 0x0000000000bc8947 */ /* 0x000fea0003800000 */
[----:B------:R-:W-:-:S03]  /*5310*/  UMOV UR6, 0xffffffff ;  /* 0xffffffff00067882 */ /* 0x000fc60000000000 */
[----:B------:R-:W-:Y:S05]  /*5320*/  BRA.DIV UR6, `(.L_x_7456) ;  /* 0x0000001206747947 */ /* 0x000fea000b800000 */
[----:B--2---:R-:W0:Y:S02]  /*5330*/  SHFL.DOWN PT, R3, R100, 0x10, 0x1f ;  /* 0x0a001f0064037f89 */ /* 0x004e2400000e0000 */
        /* <DEDUP_REMOVED lines=8> */
.L_x_7479:
        /* <DEDUP_REMOVED lines=28> */
.L_x_7482:
[----:B-1----:R-:W-:-:S07]  /*5580*/  FMNMX R5, R3, R2, !PT ;  /* 0x0000000203057209 */ /* 0x002fce0007800000 */
.L_x_7458:
[----:B------:R-:W-:Y:S05]  /*5590*/  BSYNC B0 ;  /* 0x0000000000007941 */ /* 0x000fea0003800000 */
.L_x_7457:
[----:B------:R-:W-:Y:S01]  /*55a0*/  ISETP.NE.AND P0, PT, R103, RZ, PT ;  /* 0x000000ff6700720c */ /* 0x000fe20003f05270 */
[----:B------:R-:W-:-:S12]  /*55b0*/  BSSY B0, `(.L_x_7455) ;  /* 0x0000004000007945 */ /* 0x000fd80003800000 */
[----:B------:R-:W-:Y:S05]  /*55c0*/  @P0 BRA `(.L_x_7460) ;  /* 0x0000000000080947 */ /* 0x000fea0003800000 */
[----:B0-----:R-:W0:Y:S02]  /*55d0*/  LDC.64 R2, c[0x0][0x288] ;  /* 0x0000a200ff027b82 */ /* 0x001e240000000a00 */
[----:B0-----:R1:W-:Y:S02]  /*55e0*/  REDG.E.MAX.S32.STRONG.GPU desc[UR4][R2.64], R5 ;  /* 0x000000050200798e */ /* 0x0013e4000d10e384 */
.L_x_7460:
[----:B------:R-:W-:Y:S05]  /*55f0*/  BSYNC B0 ;  /* 0x0000000000007941 */ /* 0x000fea0003800000 */
.L_x_7455:
        /* <DEDUP_REMOVED lines=11> */
[----:B-12---:R-:W-:Y:S02]  /*56b0*/  MOV R2, R101 ;  /* 0x0000006500027202 */ /* 0x006fe40000000f00 */
[----:B------:R-:W-:-:S07]  /*56c0*/  MOV R82, 0x56e0 ;  /* 0x000056e000527802 */ /* 0x000fce0000000f00 */
[----:B0-----:R-:W-:Y:S05]  /*56d0*/  CALL.REL.NOINC `($__internal_81_$__cuda_sm20_rcp_rn_f32_slowpath) ;  /* 0x0000001000547944 */ /* 0x001fea0003c00000 */
[----:B------:R-:W-:Y:S01]  /*56e0*/  MOV R5, R0 ;  /* 0x0000000000057202 */ /* 0x000fe20000000f00 */
[----:B------:R-:W-:Y:S06]  /*56f0*/  BRA `(.L_x_7462) ;  /* 0x0000000000107947 */ /* 0x000fec0003800000 */
.L_x_7461:
[----:B------:R-:W1:Y:S02]  /*5700*/  MUFU.RCP R0, R101 ;  /* 0x0000006500007308 */ /* 0x000e640000001000 */
[----:B-12---:R-:W-:-:S04]  /*5710*/  FFMA R2, R0, R101, -1 ;  /* 0xbf80000000027423 */ /* 0x006fc80000000065 */
[----:B------:R-:W-:-:S04]  /*5720*/  FADD.FTZ R5, -R2, -RZ ;  /* 0x800000ff02057221 */ /* 0x000fc80000010100 */
[----:B------:R-:W-:-:S07]  /*5730*/  FFMA R5, R0, R5, R0 ;  /* 0x0000000500057223 */ /* 0x000fce0000000000 */
.L_x_7462:
[----:B0-----:R-:W0:Y:S02]  /*5740*/  LDC.64 R2, c[0x0][0x280] ;  /* 0x0000a000ff027b82 */ /* 0x001e240000000a00 */
[----:B0-----:R-:W-:Y:S01]  /*5750*/  STG.E desc[UR4][R2.64], R5 ;  /* 0x0000000502007986 */ /* 0x001fe2000c101904 */
[----:B------:R-:W-:Y:S05]  /*5760*/  EXIT ;  /* 0x000000000000794d */ /* 0x000fea0003800000 */
.L_x_7442:
[----:B------:R-:W-:Y:S01]  /*5770*/  HFMA2.MMA R84, -RZ, RZ, 0, 5.9604644775390625e-08 ;  /* 0x00000001ff547435 */ /* 0x000fe200000001ff */
[----:B------:R-:W-:Y:S02]  /*5780*/  MOV R82, R0 ;  /* 0x0000000000527202 */ /* 0x000fe40000000f00 */
[----:B------:R-:W-:Y:S02]  /*5790*/  MOV R243, 0x1f ;  /* 0x0000001f00f37802 */ /* 0x000fe40000000f00 */
[----:B------:R-:W-:-:S07]  /*57a0*/  MOV R77, 0xffffffff ;  /* 0xffffffff004d7802 */ /* 0x000fce0000000f00 */
[----:B-----5:R-:W-:Y:S05]  /*57b0*/  WARPSYNC.COLLECTIVE R77, `(.L_x_7463) ;  /* 0x000000004d087348 */ /* 0x020fea0003c00000 */
[----:B------:R0:W1:Y:S02]  /*57c0*/  SHFL.BFLY P0, R80, R82, R84, R243 ;  /* 0x0c00005452507389 */ /* 0x00006400000000f3 */
[----:B01---5:R-:W-:Y:S01]  /*57d0*/  ENDCOLLECTIVE ;  /* 0x000000000000791b */ /* 0x023fe20003800000 */
.L_x_7463:
[----:B------:R-:W-:Y:S01]  /*57e0*/  HFMA2.MMA R84, -RZ, RZ, 0, 1.1920928955078125e-07 ;  /* 0x00000002ff547435 */ /* 0x000fe200000001ff */
[----:B------:R-:W-:-:S05]  /*57f0*/  MOV R3, R80 ;  /* 0x0000005000037202 */ /* 0x000fca0000000f00 */
[----:B------:R-:W-:-:S05]  /*5800*/  FADD R3, R0, R3 ;  /* 0x0000000300037221 */ /* 0x000fca0000000000 */
[----:B------:R-:W-:-:S07]  /*5810*/  MOV R82, R3 ;  /* 0x0000000300527202 */ /* 0x000fce0000000f00 */
[----:B------:R-:W-:Y:S05]  /*5820*/  WARPSYNC.COLLECTIVE R77, `(.L_x_7464) ;  /* 0x000000004d087348 */ /* 0x000fea0003c00000 */
[----:B------:R0:W1:Y:S02]  /*5830*/  SHFL.BFLY P0, R80, R82, R84, R243 ;  /* 0x0c00005452507389 */ /* 0x00006400000000f3 */
[----:B01----:R-:W-:Y:S01]  /*5840*/  ENDCOLLECTIVE ;  /* 0x000000000000791b */ /* 0x003fe20003800000 */
.L_x_7464:
[----:B------:R-:W-:Y:S01]  /*5850*/  HFMA2.MMA R84, -RZ, RZ, 0, 2.384185791015625e-07 ;  /* 0x00000004ff547435 */ /* 0x000fe200000001ff */
[----:B------:R-:W-:-:S05]  /*5860*/  MOV R2, R80 ;  /* 0x0000005000027202 */ /* 0x000fca0000000f00 */
[----:B------:R-:W-:-:S05]  /*5870*/  FADD R73, R3, R2 ;  /* 0x0000000203497221 */ /* 0x000fca0000000000 */
[----:B------:R-:W-:-:S07]  /*5880*/  MOV R82, R73 ;  /* 0x0000004900527202 */ /* 0x000fce0000000f00 */
[----:B------:R-:W-:Y:S05]  /*5890*/  WARPSYNC.COLLECTIVE R77, `(.L_x_7465) ;  /* 0x000000004d087348 */ /* 0x000fea0003c00000 */
[----:B------:R0:W1:Y:S02]  /*58a0*/  SHFL.BFLY P0, R80, R82, R84, R243 ;  /* 0x0c00005452507389 */ /* 0x00006400000000f3 */
[----:B01----:R-:W-:Y:S01]  /*58b0*/  ENDCOLLECTIVE ;  /* 0x000000000000791b */ /* 0x003fe20003800000 */
.L_x_7465:
[----:B------:R-:W-:Y:S01]  /*58c0*/  HFMA2.MMA R84, -RZ, RZ, 0, 4.76837158203125e-07 ;  /* 0x00000008ff547435 */ /* 0x000fe200000001ff */
[----:B------:R-:W-:-:S05]  /*58d0*/  MOV R2, R80 ;  /* 0x0000005000027202 */ /* 0x000fca0000000f00 */
[----:B------:R-:W-:-:S05]  /*58e0*/  FADD R74, R73, R2 ;  /* 0x00000002494a7221 */ /* 0x000fca0000000000 */
[----:B------:R-:W-:-:S07]  /*58f0*/  MOV R82, R74 ;  /* 0x0000004a00527202 */ /* 0x000fce0000000f00 */
[----:B------:R-:W-:Y:S05]  /*5900*/  WARPSYNC.COLLECTIVE R77, `(.L_x_7466) ;  /* 0x000000004d087348 */ /* 0x000fea0003c00000 */
[----:B------:R0:W1:Y:S02]  /*5910*/  SHFL.BFLY P0, R80, R82, R84, R243 ;  /* 0x0c00005452507389 */ /* 0x00006400000000f3 */
[----:B01----:R-:W-:Y:S01]  /*5920*/  ENDCOLLECTIVE ;  /* 0x000000000000791b */ /* 0x003fe20003800000 */
.L_x_7466:
[----:B------:R-:W-:Y:S01]  /*5930*/  HFMA2.MMA R84, -RZ, RZ, 0, 9.5367431640625e-07 ;  /* 0x00000010ff547435 */ /* 0x000fe200000001ff */
[----:B------:R-:W-:-:S05]  /*5940*/  MOV R75, R80 ;  /* 0x00000050004b7202 */ /* 0x000fca0000000f00 */
[----:B------:R-:W-:-:S05]  /*5950*/  FADD R75, R74, R75 ;  /* 0x0000004b4a4b7221 */ /* 0x000fca0000000000 */
[----:B------:R-:W-:-:S07]  /*5960*/  MOV R82, R75 ;  /* 0x0000004b00527202 */ /* 0x000fce0000000f00 */
[----:B------:R-:W-:Y:S05]  /*5970*/  WARPSYNC.COLLECTIVE R77, `(.L_x_7467) ;  /* 0x000000004d087348 */ /* 0x000fea0003c00000 */
[----:B------:R0:W1:Y:S02]  /*5980*/  SHFL.BFLY P0, R80, R82, R84, R243 ;  /* 0x0c00005452507389 */ /* 0x00006400000000f3 */
[----:B01----:R-:W-:Y:S01]  /*5990*/  ENDCOLLECTIVE ;  /* 0x000000000000791b */ /* 0x003fe20003800000 */
.L_x_7467:
[----:B------:R-:W-:Y:S01]  /*59a0*/  HFMA2.MMA R84, -RZ, RZ, 0, 5.9604644775390625e-08 ;  /* 0x00000001ff547435 */ /* 0x000fe200000001ff */
[----:B------:R-:W-:-:S05]  /*59b0*/  MOV R2, R80 ;  /* 0x0000005000027202 */ /* 0x000fca0000000f00 */
[----:B------:R-:W-:-:S04]  /*59c0*/  FADD R2, R75, R2 ;  /* 0x000000024b027221 */ /* 0x000fc80000000000 */
[----:B------:R-:W-:-:S04]  /*59d0*/  FMUL R2, R2, 0.00043402778101153671741 ;  /* 0x39e38e3902027820 */ /* 0x000fc80000400000 */
        /* <DEDUP_REMOVED lines=148> */
.L_x_7468:
[----:B------:R-:W-:Y:S01]  /*6320*/  HFMA2.MMA R84, -RZ, RZ, 0, 1.1920928955078125e-07 ;  /* 0x00000002ff547435 */ /* 0x000fe200000001ff */
[----:B------:R-:W-:-:S05]  /*6330*/  MOV R3, R80 ;  /* 0x0000005000037202 */ /* 0x000fca0000000f00 */
[----:B------:R-:W-:-:S05]  /*6340*/  FADD R3, R0, R3 ;  /* 0x0000000300037221 */ /* 0x000fca0000000000 */
[----:B------:R-:W-:-:S07]  /*6350*/  MOV R82, R3 ;  /* 0x0000000300527202 */ /* 0x000fce0000000f00 */
[----:B------:R-:W-:Y:S05]  /*6360*/  WARPSYNC.COLLECTIVE R77, `(.L_x_7469) ;  /* 0x000000004d087348 */ /* 0x000fea0003c00000 */
[----:B------:R0:W1:Y:S02]  /*6370*/  SHFL.BFLY P0, R80, R82, R84, R243 ;  /* 0x0c00005452507389 */ /* 0x00006400000000f3 */
[----:B01----:R-:W-:Y:S01]  /*6380*/  ENDCOLLECTIVE ;  /* 0x000000000000791b */ /* 0x003fe20003800000 */
.L_x_7469:
[----:B------:R-:W-:Y:S01]  /*6390*/  HFMA2.MMA R84, -RZ, RZ, 0, 2.384185791015625e-07 ;  /* 0x00000004ff547435 */ /* 0x000fe200000001ff */
[----:B------:R-:W-:-:S05]  /*63a0*/  MOV R74, R80 ;  /* 0x00000050004a7202 */ /* 0x000fca0000000f00 */
[----:B------:R-:W-:-:S05]  /*63b0*/  FADD R74, R3, R74 ;  /* 0x0000004a034a7221 */ /* 0x000fca0000000000 */
[----:B------:R-:W-:-:S07]  /*63c0*/  MOV R82, R74 ;  /* 0x0000004a00527202 */ /* 0x000fce0000000f00 */
[----:B------:R-:W-:Y:S05]  /*63d0*/  WARPSYNC.COLLECTIVE R77, `(.L_x_7470) ;  /* 0x000000004d087348 */ /* 0x000fea0003c00000 */
[----:B------:R0:W1:Y:S02]  /*63e0*/  SHFL.BFLY P0, R80, R82, R84, R243 ;  /* 0x0c00005452507389 */ /* 0x00006400000000f3 */
[----:B01----:R-:W-:Y:S01]  /*63f0*/  ENDCOLLECTIVE ;  /* 0x000000000000791b */ /* 0x003fe20003800000 */
.L_x_7470:
[----:B------:R-:W-:Y:S01]  /*6400*/  HFMA2.MMA R84, -RZ, RZ, 0, 4.76837158203125e-07 ;  /* 0x00000008ff547435 */ /* 0x000fe200000001ff */
[----:B------:R-:W-:-:S05]  /*6410*/  MOV R73, R80 ;  /* 0x0000005000497202 */ /* 0x000fca0000000f00 */
[----:B------:R-:W-:-:S05]  /*6420*/  FADD R73, R74, R73 ;  /* 0x000000494a497221 */ /* 0x000fca0000000000 */
[----:B------:R-:W-:-:S07]  /*6430*/  MOV R82, R73 ;  /* 0x0000004900527202 */ /* 0x000fce0000000f00 */
[----:B------:R-:W-:Y:S05]  /*6440*/  WARPSYNC.COLLECTIVE R77, `(.L_x_7471) ;  /* 0x000000004d087348 */ /* 0x000fea0003c00000 */
[----:B------:R0:W1:Y:S02]  /*6450*/  SHFL.BFLY P0, R80, R82, R84, R243 ;  /* 0x0c00005452507389 */ /* 0x00006400000000f3 */
[----:B01----:R-:W-:Y:S01]  /*6460*/  ENDCOLLECTIVE ;  /* 0x000000000000791b */ /* 0x003fe20003800000 */
.L_x_7471:
[----:B------:R-:W-:Y:S01]  /*6470*/  HFMA2.MMA R84, -RZ, RZ, 0, 9.5367431640625e-07 ;  /* 0x00000010ff547435 */ /* 0x000fe200000001ff */
[----:B------:R-:W-:-:S05]  /*6480*/  MOV R76, R80 ;  /* 0x00000050004c7202 */ /* 0x000fca0000000f00 */
[----:B------:R-:W-:-:S05]  /*6490*/  FADD R76, R73, R76 ;  /* 0x0000004c494c7221 */ /* 0x000fca0000000000 */
[----:B------:R-:W-:-:S07]  /*64a0*/  MOV R82, R76 ;  /* 0x0000004c00527202 */ /* 0x000fce0000000f00 */
[----:B------:R-:W-:Y:S05]  /*64b0*/  WARPSYNC.COLLECTIVE R77, `(.L_x_7472) ;  /* 0x000000004d087348 */ /* 0x000fea0003c00000 */
[----:B------:R0:W1:Y:S02]  /*64c0*/  SHFL.BFLY P0, R80, R82, R84, R243 ;  /* 0x0c00005452507389 */ /* 0x00006400000000f3 */
[----:B01----:R-:W-:Y:S01]  /*64d0*/  ENDCOLLECTIVE ;  /* 0x000000000000791b */ /* 0x003fe20003800000 */
.L_x_7472:
[----:B------:R-:W-:Y:S01]  /*64e0*/  MOV R75, R80 ;  /* 0x00000050004b7202 */ /* 0x000fe20000000f00 */
[----:B------:R-:W-:Y:S06]  /*64f0*/  BRA `(.L_x_7473) ;  /* 0xffffffb400707947 */ /* 0x000fec000383ffff */
.L_x_7456:
[----:B------:R-:W-:Y:S01]  /*6500*/  HFMA2.MMA R4, -RZ, RZ, 0, 9.5367431640625e-07 ;  /* 0x00000010ff047435 */ /* 0x000fe200000001ff */
[----:B------:R-:W-:Y:S02]  /*6510*/  MOV R9, 0x1f ;  /* 0x0000001f00097802 */ /* 0x000fe40000000f00 */
[----:B--2---:R-:W-:-:S08]  /*6520*/  MOV R77, 0xffffffff ;  /* 0xffffffff004d7802 */ /* 0x004fd00000000f00 */
[----:B-----5:R-:W-:Y:S05]  /*6530*/  WARPSYNC.COLLECTIVE R77, `(.L_x_7474) ;  /* 0x000000004d087348 */ /* 0x020fea0003c00000 */
[----:B------:R0:W1:Y:S02]  /*6540*/  SHFL.DOWN P0, R7, R100, R4, R9 ;  /* 0x0800000464077389 */ /* 0x0000640000000009 */
[----:B01---5:R-:W-:Y:S01]  /*6550*/  ENDCOLLECTIVE ;  /* 0x000000000000791b */ /* 0x023fe20003800000 */
.L_x_7474:
[----:B------:R-:W-:Y:S01]  /*6560*/  HFMA2.MMA R4, -RZ, RZ, 0, 4.76837158203125e-07 ;  /* 0x00000008ff047435 */ /* 0x000fe200000001ff */
[----:B------:R-:W-:-:S04]  /*6570*/  MOV R3, R7 ;  /* 0x0000000700037202 */ /* 0x000fc80000000f00 */
[----:B------:R-:W-:-:S04]  /*6580*/  FMNMX R3, R3, R100, !PT ;  /* 0x0000006403037209 */ /* 0x000fc80007800000 */
[----:B------:R-:W-:-:S07]  /*6590*/  MOV R100, R3 ;  /* 0x0000000300647202 */ /* 0x000fce0000000f00 */
[----:B------:R-:W-:Y:S05]  /*65a0*/  WARPSYNC.COLLECTIVE R77, `(.L_x_7475) ;  /* 0x000000004d087348 */ /* 0x000fea0003c00000 */
[----:B------:R0:W1:Y:S02]  /*65b0*/  SHFL.DOWN P0, R7, R100, R4, R9 ;  /* 0x0800000464077389 */ /* 0x0000640000000009 */
[----:B01----:R-:W-:Y:S01]  /*65c0*/  ENDCOLLECTIVE ;  /* 0x000000000000791b */ /* 0x003fe20003800000 */
.L_x_7475:
[----:B------:R-:W-:Y:S01]  /*65d0*/  HFMA2.MMA R4, -RZ, RZ, 0, 2.384185791015625e-07 ;  /* 0x00000004ff047435 */ /* 0x000fe200000001ff */
[----:B------:R-:W-:-:S04]  /*65e0*/  MOV R0, R7 ;  /* 0x0000000700007202 */ /* 0x000fc80000000f00 */
[----:B------:R-:W-:-:S04]  /*65f0*/  FMNMX R0, R3, R0, !PT ;  /* 0x0000000003007209 */ /* 0x000fc80007800000 */
[----:B------:R-:W-:-:S07]  /*6600*/  MOV R100, R0 ;  /* 0x0000000000647202 */ /* 0x000fce0000000f00 */
[----:B------:R-:W-:Y:S05]  /*6610*/  WARPSYNC.COLLECTIVE R77, `(.L_x_7476) ;  /* 0x000000004d087348 */ /* 0x000fea0003c00000 */
[----:B------:R0:W1:Y:S02]  /*6620*/  SHFL.DOWN P0, R7, R100, R4, R9 ;  /* 0x0800000464077389 */ /* 0x0000640000000009 */
[----:B01----:R-:W-:Y:S01]  /*6630*/  ENDCOLLECTIVE ;  /* 0x000000000000791b */ /* 0x003fe20003800000 */
.L_x_7476:
[----:B------:R-:W-:Y:S01]  /*6640*/  HFMA2.MMA R4, -RZ, RZ, 0, 1.1920928955078125e-07 ;  /* 0x00000002ff047435 */ /* 0x000fe200000001ff */
[----:B------:R-:W-:-:S04]  /*6650*/  MOV R5, R7 ;  /* 0x0000000700057202 */ /* 0x000fc80000000f00 */
[----:B------:R-:W-:-:S04]  /*6660*/  FMNMX R5, R0, R5, !PT ;  /* 0x0000000500057209 */ /* 0x000fc80007800000 */
[----:B------:R-:W-:-:S07]  /*6670*/  MOV R100, R5 ;  /* 0x0000000500647202 */ /* 0x000fce0000000f00 */
[----:B------:R-:W-:Y:S05]  /*6680*/  WARPSYNC.COLLECTIVE R77, `(.L_x_7477) ;  /* 0x000000004d087348 */ /* 0x000fea0003c00000 */
[----:B------:R0:W1:Y:S02]  /*6690*/  SHFL.DOWN P0, R7, R100, R4, R9 ;  /* 0x0800000464077389 */ /* 0x0000640000000009 */
[----:B01----:R-:W-:Y:S01]  /*66a0*/  ENDCOLLECTIVE ;  /* 0x000000000000791b */ /* 0x003fe20003800000 */
.L_x_7477:
[----:B------:R-:W-:Y:S01]  /*66b0*/  HFMA2.MMA R4, -RZ, RZ, 0, 5.9604644775390625e-08 ;  /* 0x00000001ff047435 */ /* 0x000fe200000001ff */
[----:B------:R-:W-:-:S04]  /*66c0*/  MOV R2, R7 ;  /* 0x0000000700027202 */ /* 0x000fc80000000f00 */
[----:B------:R-:W-:-:S04]  /*66d0*/  FMNMX R2, R5, R2, !PT ;  /* 0x0000000205027209 */ /* 0x000fc80007800000 */
[----:B------:R-:W-:-:S07]  /*66e0*/  MOV R100, R2 ;  /* 0x0000000200647202 */ /* 0x000fce0000000f00 */
[----:B------:R-:W-:Y:S05]  /*66f0*/  WARPSYNC.COLLECTIVE R77, `(.L_x_7478) ;  /* 0x000000004d087348 */ /* 0x000fea0003c00000 */
[----:B------:R0:W1:Y:S02]  /*6700*/  SHFL.DOWN P0, R7, R100, R4, R9 ;  /* 0x0800000464077389 */ /* 0x0000640000000009 */
[----:B01----:R-:W-:Y:S01]  /*6710*/  ENDCOLLECTIVE ;  /* 0x000000000000791b */ /* 0x003fe20003800000 */
.L_x_7478:
[----:B------:R-:W-:Y:S05]  /*6720*/  BRA `(.L_x_7479) ;  /* 0xffffffec00247947 */ /* 0x000fea000383ffff */
.L_x_7459:
[----:B------:R-:W-:Y:S01]  /*6730*/  HFMA2.MMA R4, -RZ, RZ, 0, 1.1920928955078125e-07 ;  /* 0x00000002ff047435 */ /* 0x000fe200000001ff */
[----:B-1----:R-:W-:Y:S02]  /*6740*/  MOV R100, R0 ;  /* 0x0000000000647202 */ /* 0x002fe40000000f00 */
[----:B------:R-:W-:Y:S02]  /*6750*/  MOV R9, 0x1f ;  /* 0x0000001f00097802 */ /* 0x000fe40000000f00 */
[----:B------:R-:W-:-:S07]  /*6760*/  MOV R77, 0xffffffff ;  /* 0xffffffff004d7802 */ /* 0x000fce0000000f00 */
[----:B0----5:R-:W-:Y:S05]  /*6770*/  WARPSYNC.COLLECTIVE R77, `(.L_x_7480) ;  /* 0x000000004d087348 */ /* 0x021fea0003c00000 */
[----:B------:R1:W2:Y:S02]  /*6780*/  SHFL.DOWN P0, R7, R100, R4, R9 ;  /* 0x0800000464077389 */ /* 0x0002a40000000009 */
[----:B012--5:R-:W-:Y:S01]  /*6790*/  ENDCOLLECTIVE ;  /* 0x000000000000791b */ /* 0x027fe20003800000 */
.L_x_7480:
[----:B------:R-:W-:Y:S01]  /*67a0*/  HFMA2.MMA R4, -RZ, RZ, 0, 5.9604644775390625e-08 ;  /* 0x00000001ff047435 */ /* 0x000fe200000001ff */
[----:B------:R-:W-:-:S04]  /*67b0*/  MOV R3, R7 ;  /* 0x0000000700037202 */ /* 0x000fc80000000f00 */
[----:B------:R-:W-:-:S04]  /*67c0*/  FMNMX R3, R3, R0, !PT ;  /* 0x0000000003037209 */ /* 0x000fc80007800000 */
[----:B------:R-:W-:-:S07]  /*67d0*/  MOV R100, R3 ;  /* 0x0000000300647202 */ /* 0x000fce0000000f00 */
[----:B------:R-:W-:Y:S05]  /*67e0*/  WARPSYNC.COLLECTIVE R77, `(.L_x_7481) ;  /* 0x000000004d087348 */ /* 0x000fea0003c00000 */
[----:B------:R0:W1:Y:S02]  /*67f0*/  SHFL.DOWN P0, R7, R100, R4, R9 ;  /* 0x0800000464077389 */ /* 0x0000640000000009 */
[----:B01----:R-:W-:Y:S01]  /*6800*/  ENDCOLLECTIVE ;  /* 0x000000000000791b */ /* 0x003fe20003800000 */
.L_x_7481:
[----:B------:R-:W-:Y:S01]  /*6810*/  MOV R2, R7 ;  /* 0x0000000700027202 */ /* 0x000fe20000000f00 */
[----:B------:R-:W-:Y:S06]  /*6820*/  BRA `(.L_x_7482) ;  /* 0xffffffec00547947 */ /* 0x000fec000383ffff */
        .weak           $__internal_81_$__cuda_sm20_rcp_rn_f32_slowpath
        .type           $__internal_81_$__cuda_sm20_rcp_rn_f32_slowpath,@function
        .size           $__internal_81_$__cuda_sm20_rcp_rn_f32_slowpath,(.L_x_14417 - $__internal_81_$__cuda_sm20_rcp_rn_f32_slowpath)
$__internal_81_$__cuda_sm20_rcp_rn_f32_slowpath:
        /* <DEDUP_REMOVED lines=15> */
.L_x_7484:
        /* <DEDUP_REMOVED lines=33> */
.L_x_7486:
[----:B------:R0:W1:Y:S02]  /*6b30*/  MUFU.RCP R3, R2 ;  /* 0x0000000200037308 */ /* 0x0000640000001000 */
.L_x_7485:
[----:B------:R-:W-:Y:S05]  /*6b40*/  BSYNC B1 ;  /* 0x0000000000017941 */ /* 0x000fea0003800000 */
.L_x_7483:
[----:B-1----:R-:W-:Y:S01]  /*6b50*/  MOV R0, R3 ;  /* 0x0000000300007202 */ /* 0x002fe20000000f00 */
[----:B------:R-:W-:Y:S01]  /*6b60*/  HFMA2.MMA R3, -RZ, RZ, 0, 0 ;  /* 0x00000000ff037435 */ /* 0x000fe200000001ff */
[----:B0-----:R-:W-:-:S05]  /*6b70*/  MOV R2, R82 ;  /* 0x0000005200027202 */ /* 0x001fca0000000f00 */
[----:B------:R-:W-:Y:S05]  /*6b80*/  RET.REL.NODEC R2 `(_ZN18transformer_engine13normalization19ln_fwd_tuned_kernelINS0_13Kernel_traitsI13__nv_bfloat16S3_S3_fjLj18432ELj2ELj1ELj4ELj16ENS0_18Kernel_traits_baseILj18432ES3_S3_S3_fjLj128EEEEEEEvNS0_19ForwardKernelParamsE) ;  /* 0xffffff94021c7950 */ /* 0x000fea0003c3ffff */
.L_x_7487:
        /* <DEDUP_REMOVED lines=15> */
.L_x_14417:


//--------------------- .text._ZN18transformer_engine13normalization19ln_fwd_tuned_kernelINS0_13Kernel_traitsIff6__halffjLj18432ELj2ELj1ELj4ELj16ENS0_18Kernel_traits_baseILj18432EffS3_fjLj128EEEEEEEvNS0_19ForwardKernelParamsE --------------------------
	.section	.text._ZN18transformer_engine13normalization19ln_fwd_tuned_kernelINS0_13Kernel_traitsIff6__halffjLj18432ELj2ELj1ELj4ELj16ENS0_18Kernel_traits_baseILj18432EffS3_fjLj128EEEEEEEvNS0_19ForwardKernelParamsE,"ax",@progbits
	.align	128
        .global         _ZN18transformer_engine13normalization19ln_fwd_tuned_kernelINS0_13Kernel_traitsIff6__halffjLj18432ELj2ELj1ELj4ELj16ENS0_18Kernel_traits_baseILj18432EffS3_fjLj128EEEEEEEvNS0_19ForwardKernelParamsE
        .type           _ZN18transformer_engine13normalization19ln_fwd_tuned_kernelINS0_13Kernel_traitsIff6__halffjLj18432ELj2ELj1ELj4ELj16ENS0_18Kernel_traits_baseILj18432EffS3_fjLj128EEEEEEEvNS0_19ForwardKernelParamsE,@function
        .size           _ZN18transformer_engine13normalization19ln_fwd_tuned_kernelINS0_13Kernel_traitsIff6__halffjLj18432ELj2ELj1ELj4ELj16ENS0_18Kernel_traits_baseILj18432EffS3_fjLj128EEEEEEEvNS0_19ForwardKernelParamsE,(.L_x_14418 - _ZN18transformer_engine13normalization19ln_fwd_tuned_kernelINS0_13Kernel_traitsIff6__halffjLj18432ELj2ELj1ELj4ELj16ENS0_18Kernel_traits_baseILj18432EffS3_fjLj128EEEEEEEvNS0_19ForwardKernelParamsE)
        .other          _ZN18transformer_engine13normalization19ln_fwd_tuned_kernelINS0_13Kernel_traitsIff6__halffjLj18432ELj2ELj1ELj4ELj16ENS0_18Kernel_traits_baseILj18432EffS3_fjLj128EEEEEEEvNS0_19ForwardKernelParamsE,@"STO_CUDA_ENTRY STV_DEFAULT"
_ZN18transformer_engine13normalization19ln_fwd_tuned_kernelINS0_13Kernel_traitsIff6__halffjLj18432ELj2ELj1ELj4ELj16ENS0_18Kernel_traits_baseILj18432EffS3_fjLj128EEEEEEEvNS0_19ForwardKernelParamsE:
.text._ZN18transformer_engine13normalization19ln_fwd_tuned_kernelINS0_13Kernel_traitsIff6__halffjLj18432ELj2ELj1ELj4ELj16ENS0_18Kernel_traits_baseILj18432EffS3_fjLj128EEEEEEEvNS0_19ForwardKernelParamsE:
        /* <DEDUP_REMOVED lines=64> */
.L_x_7501:
[----:B-1----:R-:W0:Y:S01]  /*0400*/  LDC.64 R216, c[0x0][0x220] ;  /* 0x00008800ffd87b82 */ /* 0x002e220000000a00 */
[----:B------:R-:W-:-:S04]  /*0410*/  SHF.L.U32 R0, R222, 0x7, RZ ;  /* 0x00000007de007819 */ /* 0x000fc800000006ff */
[----:B------:R-:W-:-:S04]  /*0420*/  LOP3.LUT R0, R0, 0x80, R223, 0xe2, !PT ;  /* 0x0000008000007812 */ /* 0x000fc800078ee2df */
[----:B------:R-:W-:-:S05]  /*0430*/  LOP3.LUT R219, R0, 0x60, R221, 0xf8, !PT ;  /* 0x0000006000db7812 */ /* 0x000fca00078ef8dd */
[----:B------:R-:W-:-:S04]  /*0440*/  IMAD R219, R228, 0x1200, R219 ;  /* 0x00001200e4db7824 */ /* 0x000fc800078e02db */
        /* <DEDUP_REMOVED lines=296> */
.L_x_7520:
        /* <DEDUP_REMOVED lines=10> */
[----:B0-----:R-:W-:-:S02]  /*1770*/  @!P0 MOV R234, 0x400 ;  /* 0x0000040000ea8802 */ /* 0x001fc40000000f00 */
[----:B------:R-:W-:Y:S02]  /*1780*/  @!P0 MOV R239, 0x45100000 ;  /* 0x4510000000ef8802 */ /* 0x000fe40000000f00 */
[----:B------:R-:W-:Y:S02]  /*1790*/  @!P0 IADD3 R234, R234, 0x10, RZ ;  /* 0x00000010eaea8810 */ /* 0x000fe40007ffe0ff */
[----:B------:R-:W-:Y:S01]  /*17a0*/  LOP3.LUT P3, RZ, R0, 0x1f, R221, 0xf8, !PT ;  /* 0x0000001f00ff7812 */ /* 0x000fe2000786f8dd */
[----:B------:R-:W0:Y:S01]  /*17b0*/  SHFL.DOWN PT, R238, R239, 0x2, 0x1f ;  /* 0x08401f00efee7f89 */ /* 0x000e2200000e0000 */
[----:B--2---:R-:W-:Y:S02]  /*17c0*/  @!P1 LEA R231, R231, R230, 0x18 ;  /* 0x000000e6e7e79211 */ /* 0x004fe400078ec0ff */
[----:B------:R-:W-:Y:S02]  /*17d0*/  @!P1 IADD3 R230, R2, R0, RZ ;  /* 0x0000000002e69210 */ /* 0x000fe40007ffe0ff */
[----:B------:R-:W-:-:S02]  /*17e0*/  @!P0 IADD3 R2, R223, R2, RZ ;  /* 0x00000002df028210 */ /* 0x000fc40007ffe0ff */
[----:B------:R-:W-:Y:S02]  /*17f0*/  @!P1 LEA R235, R230, R231, 0x3 ;  /* 0x000000e7e6eb9211 */ /* 0x000fe400078e18ff */
[----:B------:R-:W-:-:S03]  /*1800*/  CS2R R230, SRZ ;  /* 0x0000000000e67805 */ /* 0x000fc6000001ff00 */
[----:B------:R2:W-:Y:S01]  /*1810*/  @!P1 STS.64 [R235], R232 ;  /* 0x000000e8eb009388 */ /* 0x0005e20000000a00 */
[----:B-1----:R-:W-:Y:S01]  /*1820*/  @!P0 LEA R237, R237, R234, 0x18 ;  /* 0x000000eaeded8211 */ /* 0x002fe200078ec0ff */
[----:B0-----:R-:W-:-:S03]  /*1830*/  FADD R234, R238, R239 ;  /* 0x000000efeeea7221 */ /* 0x001fc60000000000 */
[----:B------:R-:W-:Y:S01]  /*1840*/  @!P0 LEA R2, R2, R237, 0x3 ;  /* 0x000000ed02028211 */ /* 0x000fe200078e18ff */
[----:B------:R-:W-:Y:S01]  /*1850*/  BAR.SYNC.DEFER_BLOCKING 0x0 ;  /* 0x0000000000007b1d */ /* 0x000fe20000010000 */
        /* <DEDUP_REMOVED lines=9> */
[----:B012--5:R-:W-:Y:S05]  /*18f0*/  CALL.REL.NOINC `($__internal_82_$__cuda_sm20_rcp_rn_f32_slowpath) ;  /* 0x0000004c00587944 */ /* 0x027fea0003c00000 */
[----:B------:R-:W-:Y:S01]  /*1900*/  MOV R0, R2 ;  /* 0x0000000200007202 */ /* 0x000fe20000000f00 */
[----:B------:R-:W-:Y:S06]  /*1910*/  BRA `(.L_x_7492) ;  /* 0x0000000000107947 */ /* 0x000fec0003800000 */
.L_x_7491:
[----:B------:R-:W3:Y:S02]  /*1920*/  MUFU.RCP R233, R234 ;  /* 0x000000ea00e97308 */ /* 0x000ee40000001000 */
[----:B---3--:R-:W-:-:S04]  /*1930*/  FFMA R0, R234, R233, -1 ;  /* 0xbf800000ea007423 */ /* 0x008fc800000000e9 */
[----:B------:R-:W-:-:S04]  /*1940*/  FADD.FTZ R0, -R0, -RZ ;  /* 0x800000ff00007221 */ /* 0x000fc80000010100 */
[----:B------:R-:W-:-:S07]  /*1950*/  FFMA R0, R233, R0, R233 ;  /* 0x00000000e9007223 */ /* 0x000fce00000000e9 */
.L_x_7492:
[----:B------:R-:W-:Y:S05]  /*1960*/  BSYNC B0 ;  /* 0x0000000000007941 */ /* 0x000fea0003800000 */
.L_x_7490:
[----:B------:R-:W3:Y:S01]  /*1970*/  SHFL.DOWN PT, R235, R234, 0x1, 0x1f ;  /* 0x08201f00eaeb7f89 */ /* 0x000ee200000e0000 */
[----:B-1----:R-:W-:Y:S01]  /*1980*/  FADD R2, -R237, R230 ;  /* 0x000000e6ed027221 */ /* 0x002fe20000000100 */
[----:B------:R-:W-:Y:S01]  /*1990*/  FMUL R232, R238, R237 ;  /* 0x000000edeee87220 */ /* 0x000fe20000400000 */
[----:B--2---:R-:W-:Y:S01]  /*19a0*/  FADD R233, R236, R231 ;  /* 0x000000e7ece97221 */ /* 0x004fe20000000000 */
[----:B------:R-:W-:Y:S01]  /*19b0*/  BSSY B0, `(.L_x_7493) ;  /* 0x0000016000007945 */ /* 0x000fe20003800000 */
[----:B------:R-:W-:-:S04]  /*19c0*/  FMUL R2, R2, R2 ;  /* 0x0000000202027220 */ /* 0x000fc80000400000 */
[----:B------:R-:W-:Y:S01]  /*19d0*/  FMUL R237, R2, R239 ;  /* 0x000000ef02ed7220 */ /* 0x000fe20000400000 */
[----:B------:R-:W-:-:S03]  /*19e0*/  FFMA R239, R239, R230, R232 ;  /* 0x000000e6efef7223 */ /* 0x000fc600000000e8 */
[----:B0-----:R-:W-:Y:S01]  /*19f0*/  FMUL R230, R238, R237 ;  /* 0x000000edeee67220 */ /* 0x001fe20000400000 */
        /* <DEDUP_REMOVED lines=11> */
[----:B-----5:R-:W-:Y:S05]  /*1ab0*/  CALL.REL.NOINC `($__internal_82_$__cuda_sm20_rcp_rn_f32_slowpath) ;  /* 0x0000004800e87944 */ /* 0x020fea0003c00000 */
[----:B------:R-:W-:Y:S05]  /*1ac0*/  BRA `(.L_x_7495) ;  /* 0x0000000000107947 */ /* 0x000fea0003800000 */
.L_x_7494:
[----:B------:R-:W0:Y:S02]  /*1ad0*/  MUFU.RCP R2, R239 ;  /* 0x000000ef00027308 */ /* 0x000e240000001000 */
[----:B0-----:R-:W-:-:S04]  /*1ae0*/  FFMA R0, R239, R2, -1 ;  /* 0xbf800000ef007423 */ /* 0x001fc80000000002 */
[----:B------:R-:W-:-:S04]  /*1af0*/  FADD.FTZ R233, -R0, -RZ ;  /* 0x800000ff00e97221 */ /* 0x000fc80000010100 */
[----:B------:R-:W-:-:S07]  /*1b00*/  FFMA R2, R2, R233, R2 ;  /* 0x000000e902027223 */ /* 0x000fce0000000002 */
.L_x_7495:
[----:B------:R-:W-:Y:S05]  /*1b10*/  BSYNC B0 ;  /* 0x0000000000007941 */ /* 0x000fea0003800000 */
.L_x_7493:
[----:B------:R-:W-:Y:S01]  /*1b20*/  FADD R232, R231, -R236 ;  /* 0x800000ece7e87221 */ /* 0x000fe20000000000 */
[----:B------:R-:W0:Y:S01]  /*1b30*/  LDC R0, c[0x0][0x210] ;  /* 0x00008400ff007b82 */ /* 0x000e220000000800 */
[----:B------:R-:W-:Y:S01]  /*1b40*/  FADD R237, R230, R237 ;  /* 0x000000ede6ed7221 */ /* 0x000fe20000000000 */
[----:B------:R-:W-:Y:S01]  /*1b50*/  LOP3.LUT R239, R227, 0x1, RZ, 0xc0, !PT ;  /* 0x00000001e3ef7812 */ /* 0x000fe200078ec0ff */
[----:B------:R-:W-:Y:S01]  /*1b60*/  FMUL R233, R232, R232 ;  /* 0x000000e8e8e97220 */ /* 0x000fe20000400000 */
[----:B------:R-:W-:-:S03]  /*1b70*/  ISETP.GT.U32.AND P0, PT, R223, 0x1, PT ;  /* 0x00000001df00780c */ /* 0x000fc60003f04070 */
[----:B------:R-:W-:Y:S01]  /*1b80*/  FMUL R230, R234, R233 ;  /* 0x000000e9eae67220 */ /* 0x000fe20000400000 */
[----:B------:R-:W-:-:S03]  /*1b90*/  FMUL R233, R235, R236 ;  /* 0x000000ecebe97220 */ /* 0x000fc60000400000 */
[----:B------:R-:W-:Y:S01]  /*1ba0*/  FMUL R230, R235, R230 ;  /* 0x000000e6ebe67220 */ /* 0x000fe20000400000 */
[----:B------:R-:W-:-:S03]  /*1bb0*/  FFMA R235, R234, R231, R233 ;  /* 0x000000e7eaeb7223 */ /* 0x000fc600000000e9 */
[-C--:B------:R-:W-:Y:S01]  /*1bc0*/  FFMA R233, R230, R2.reuse, R237 ;  /* 0x00000002e6e97223 */ /* 0x080fe200000000ed */
[----:B------:R-:W-:Y:S01]  /*1bd0*/  FMUL R232, R235, R2 ;  /* 0x00000002ebe87220 */ /* 0x000fe20000400000 */
[----:B------:R-:W1:Y:S01]  /*1be0*/  @!P3 LDC.64 R230, c[0x0][0x240] ;  /* 0x00009000ffe6bb82 */ /* 0x000e620000000a00 */
[----:B------:R-:W-:-:S03]  /*1bf0*/  IADD3 R235, -R239, RZ, RZ ;  /* 0x000000ffefeb7210 */ /* 0x000fc60007ffe1ff */
[----:B------:R-:W-:Y:S01]  /*1c00*/  SHFL.IDX PT, R233, R233, RZ, 0x1f ;  /* 0x00001fffe9e97589 */ /* 0x000fe200000e0000 */
[----:B0-----:R-:W-:-:S03]  /*1c10*/  SHF.L.U32 R2, R0, 0x1, RZ ;  /* 0x0000000100027819 */ /* 0x001fc600000006ff */
[----:B------:R-:W0:Y:S01]  /*1c20*/  SHFL.IDX PT, R232, R232, RZ, 0x1f ;  /* 0x00001fffe8e87589 */ /* 0x000e2200000e0000 */
[----:B------:R-:W-:Y:S02]  /*1c30*/  LOP3.LUT R2, R235, R2, RZ, 0xc0, !PT ;  /* 0x00000002eb027212 */ /* 0x000fe400078ec0ff */
[----:B------:R-:W-:-:S04]  /*1c40*/  LEA.HI R235, R221, R224, RZ, 0x19 ;  /* 0x000000e0ddeb7211 */ /* 0x000fc800078fc8ff */
[----:B------:R-:W-:Y:S02]  /*1c50*/  LEA R238, P1, R235, R2, 0x1 ;  /* 0x00000002ebee7211 */ /* 0x000fe400078208ff */
[----:B------:R-:W2:Y:S02]  /*1c60*/  @!P0 LDC.64 R234, c[0x0][0x240] ;  /* 0x00009000ffea8b82 */ /* 0x000ea40000000a00 */
[----:B------:R-:W-:Y:S02]  /*1c70*/  @!P3 IADD3 R2, P2, R222, R238, RZ ;  /* 0x000000eede02b210 */ /* 0x000fe40007f5e0ff */
[----:B------:R-:W-:Y:S02]  /*1c80*/  IADD3.X R240, RZ, RZ, RZ, P1, !PT ;  /* 0x000000fffff07210 */ /* 0x000fe40000ffe4ff */
[----:B-1----:R-:W-:Y:S02]  /*1c90*/  @!P3 LEA R236, P1, R2, R230, 0x3 ;  /* 0x000000e602ecb211 */ /* 0x002fe400078218ff */
[----:B------:R-:W-:-:S02]  /*1ca0*/  @!P3 IADD3.X R230, RZ, R240, RZ, P2, !PT ;  /* 0x000000f0ffe6b210 */ /* 0x000fc400017fe4ff */
[----:B------:R-:W-:Y:S02]  /*1cb0*/  ISETP.NE.AND P2, PT, R221, RZ, PT ;  /* 0x000000ffdd00720c */ /* 0x000fe40003f45270 */
[----:B------:R-:W-:Y:S01]  /*1cc0*/  @!P3 LEA.HI.X R237, R2, R231, R230, 0x3, P1 ;  /* 0x000000e702edb211 */ /* 0x000fe200008f1ce6 */
[----:B------:R-:W-:Y:S01]  /*1cd0*/  HFMA2.MMA R231, -RZ, RZ, 0, 0 ;  /* 0x00000000ffe77435 */ /* 0x000fe200000001ff */
[----:B------:R-:W-:-:S03]  /*1ce0*/  @!P0 IADD3 R2, P1, R223, R238, RZ ;  /* 0x000000eedf028210 */ /* 0x000fc60007f3e0ff */
[----:B0-----:R0:W-:Y:S01]  /*1cf0*/  @!P3 STG.E.64 desc[UR4][R236.64], R232 ;  /* 0x000000e8ec00b986 */ /* 0x0011e2000c101b04 */
[----:B------:R-:W-:Y:S02]  /*1d00*/  @!P0 IADD3.X R230, RZ, R240, RZ, P1, !PT ;  /* 0x000000f0ffe68210 */ /* 0x000fe40000ffe4ff */
[----:B--2---:R-:W-:-:S04]  /*1d10*/  @!P0 LEA R234, P1, R2, R234, 0x3 ;  /* 0x000000ea02ea8211 */ /* 0x004fc800078218ff */
[----:B------:R-:W-:Y:S02]  /*1d20*/  @!P0 LEA.HI.X R235, R2, R235, R230, 0x3, P1 ;  /* 0x000000eb02eb8211 */ /* 0x000fe400008f1ce6 */
[----:B------:R-:W-:Y:S01]  /*1d30*/  ISETP.NE.AND P1, PT, R239, RZ, PT ;  /* 0x000000ffef00720c */ /* 0x000fe20003f25270 */
[----:B0-----:R-:W-:-:S12]  /*1d40*/  @P2 BRA `(.L_x_7496) ;  /* 0x00000000004c2947 */ /* 0x001fd80003800000 */
        /* <DEDUP_REMOVED lines=14> */
.L_x_7497:
[----:B------:R-:W2:Y:S04]  /*1e30*/  LDG.E.STRONG.GPU R0, desc[UR4][R232.64] ;  /* 0x00000004e8007981 */ /* 0x000ea8000c1ef900 */
[----:B--2---:R-:W-:Y:S01]  /*1e40*/  CCTL.IVALL ;  /* 0x00000000ff00798f */ /* 0x004fe20002000000 */
[----:B------:R-:W-:Y:S05]  /*1e50*/  YIELD ;  /* 0x0000000000007946 */ /* 0x000fea0003800000 */
[----:B------:R-:W-:-:S13]  /*1e60*/  ISETP.NE.AND P1, PT, R0, R239, PT ;  /* 0x000000ef0000720c */ /* 0x000fda0003f25270 */
[----:B------:R-:W-:Y:S05]  /*1e70*/  @P1 BRA `(.L_x_7497) ;  /* 0xfffffffc00ec1947 */ /* 0x000fea000383ffff */
.L_x_7496:
        /* <DEDUP_REMOVED lines=19> */
[----:B012--5:R-:W-:Y:S05]  /*1fb0*/  CALL.REL.NOINC `($__internal_82_$__cuda_sm20_rcp_rn_f32_slowpath) ;  /* 0x0000004400a87944 */ /* 0x027fea0003c00000 */
[----:B------:R-:W-:Y:S05]  /*1fc0*/  BRA `(.L_x_7500) ;  /* 0x0000000000107947 */ /* 0x000fea0003800000 */
.L_x_7499:
[----:B------:R-:W3:Y:S02]  /*1fd0*/  MUFU.RCP R2, R239 ;  /* 0x000000ef00027308 */ /* 0x000ee40000001000 */
[----:B---3--:R-:W-:-:S04]  /*1fe0*/  FFMA R0, R239, R2, -1 ;  /* 0xbf800000ef007423 */ /* 0x008fc80000000002 */
[----:B------:R-:W-:-:S04]  /*1ff0*/  FADD.FTZ R233, -R0, -RZ ;  /* 0x800000ff00e97221 */ /* 0x000fc80000010100 */
[----:B------:R-:W-:-:S07]  /*2000*/  FFMA R2, R2, R233, R2 ;  /* 0x000000e902027223 */ /* 0x000fce0000000002 */
.L_x_7500:
[----:B------:R-:W-:Y:S05]  /*2010*/  BSYNC B0 ;  /* 0x0000000000007941 */ /* 0x000fea0003800000 */
.L_x_7498:
[----:B-1----:R-:W-:Y:S01]  /*2020*/  FMUL R0, R236, R229 ;  /* 0x000000e5ec007220 */ /* 0x002fe20000400000 */
[----:B------:R-:W-:Y:S01]  /*2030*/  FADD R229, -R229, R230 ;  /* 0x000000e6e5e57221 */ /* 0x000fe20000000100 */
[----:B0-2---:R-:W-:Y:S01]  /*2040*/  FADD R231, R238, R231 ;  /* 0x000000e7eee77221 */ /* 0x005fe20000000000 */
[----:B------:R-:W-:Y:S01]  /*2050*/  ULDC.U8 UR6, c[0x0][0x250] ;  /* 0x0000940000067ab9 */ /* 0x000fe20000000000 */
[----:B------:R-:W-:Y:S01]  /*2060*/  FFMA R233, R237, R230, R0 ;  /* 0x000000e6ede97223 */ /* 0x000fe20000000000 */
[----:B------:R-:W-:Y:S01]  /*2070*/  FMUL R230, R229, R229 ;  /* 0x000000e5e5e67220 */ /* 0x000fe20000400000 */
[----:B------:R-:W-:Y:S01]  /*2080*/  ISETP.NE.AND P2, PT, RZ, UR6, PT ;  /* 0x00000006ff007c0c */ /* 0x000fe2000bf45270 */
[----:B-----5:R-:W-:Y:S01]  /*2090*/  FADD R248, R5, 1 ;  /* 0x3f80000005f87421 */ /* 0x020fe20000000000 */
[----:B------:R-:W-:Y:S01]  /*20a0*/  FMUL R0, R233, R2 ;  /* 0x00000002e9007220 */ /* 0x000fe20000400000 */
[----:B------:R-:W-:Y:S01]  /*20b0*/  FMUL R237, R230, R237 ;  /* 0x000000ede6ed7220 */ /* 0x000fe20000400000 */
[----:B------:R-:W-:Y:S01]  /*20c0*/  FADD R250, R7, 1 ;  /* 0x3f80000007fa7421 */ /* 0x000fe20000000000 */
[----:B------:R-:W-:Y:S01]  /*20d0*/  ULDC.64 UR6, c[0x0][0x288] ;  /* 0x0000a20000067ab9 */ /* 0x000fe20000000a00 */
[----:B------:R-:W-:Y:S01]  /*20e0*/  FSEL R248, R5, R248, !P2 ;  /* 0x000000f805f87208 */ /* 0x000fe20005000000 */
[----:B------:R-:W-:Y:S01]  /*20f0*/  FMUL R236, R236, R237 ;  /* 0x000000edecec7220 */ /* 0x000fe20000400000 */
[----:B------:R-:W0:Y:S01]  /*2100*/  SHFL.IDX PT, R0, R0, RZ, 0x1f ;  /* 0x00001fff00007589 */ /* 0x000e2200000e0000 */
[----:B------:R-:W-:-:S02]  /*2110*/  IADD3 R227, R227, 0x1, RZ ;  /* 0x00000001e3e37810 */ /* 0x000fc40007ffe0ff */
[----:B------:R-:W-:Y:S02]  /*2120*/  FFMA R231, R236, R2, R231 ;  /* 0x00000002ece77223 */ /* 0x000fe400000000e7 */
[----:B------:R-:W1:Y:S01]  /*2130*/  LDC R2, c[0x0][0x268] ;  /* 0x00009a00ff027b82 */ /* 0x000e620000000800 */
[----:B------:R-:W-:-:S03]  /*2140*/  LOP3.LUT R227, R227, 0x3, RZ, 0xc0, !PT ;  /* 0x00000003e3e37812 */ /* 0x000fc600078ec0ff */
[----:B------:R-:W1:Y:S01]  /*2150*/  SHFL.IDX PT, R231, R231, RZ, 0x1f ;  /* 0x00001fffe7e77589 */ /* 0x000e6200000e0000 */
[--C-:B0-----:R-:W-:Y:S01]  /*2160*/  FADD R230, R203, -R0.reuse ;  /* 0x80000000cbe67221 */ /* 0x101fe20000000000 */
[----:B------:R-:W-:Y:S01]  /*2170*/  FADD R203, R4, 1 ;  /* 0x3f80000004cb7421 */ /* 0x000fe20000000000 */
[--C-:B------:R-:W-:Y:S01]  /*2180*/  FADD R148, R148, -R0.reuse ;  /* 0x8000000094947221 */ /* 0x100fe20000000000 */
[--C-:B------:R-:W-:Y:S01]  /*2190*/  FADD R149, R149, -R0.reuse ;  /* 0x8000000095957221 */ /* 0x100fe20000000000 */
[--C-:B------:R-:W-:Y:S01]  /*21a0*/  FADD R234, R207, -R0.reuse ;  /* 0x80000000cfea7221 */ /* 0x100fe20000000000 */
[--C-:B------:R-:W-:Y:S01]  /*21b0*/  FADD R150, R150, -R0.reuse ;  /* 0x8000000096967221 */ /* 0x100fe20000000000 */
[----:B------:R-:W-:Y:S01]  /*21c0*/  FSEL R244, R4, R203, !P2 ;  /* 0x000000cb04f47208 */ /* 0x000fe20005000000 */
[----:B------:R-:W-:Y:S01]  /*21d0*/  FADD R207, R8, 1 ;  /* 0x3f80000008cf7421 */ /* 0x000fe20000000000 */
[----:B------:R-:W-:Y:S01]  /*21e0*/  FADD R151, R151, -R0 ;  /* 0x8000000097977221 */ /* 0x000fe20000000000 */
[----:B-1----:R-:W-:Y:S01]  /*21f0*/  FFMA R229, R231, 5.4253472626442089677e-05, R2 ;  /* 0x38638e39e7e57823 */ /* 0x002fe20000000002 */
[--C-:B------:R-:W-:Y:S01]  /*2200*/  FADD R2, R201, -R0.reuse ;  /* 0x80000000c9027221 */ /* 0x100fe20000000000 */
[--C-:B------:R-:W-:Y:S01]  /*2210*/  FADD R152, R152, -R0.reuse ;  /* 0x8000000098987221 */ /* 0x100fe20000000000 */
[--C-:B------:R-:W-:Y:S01]  /*2220*/  FADD R232, R205, -R0.reuse ;  /* 0x80000000cde87221 */ /* 0x100fe20000000000 */
        /* <DEDUP_REMOVED lines=16> */
[----:B------:R-:W-:Y:S01]  /*2330*/  FADD R209, R9, 1 ;  /* 0x3f80000009d17421 */ /* 0x000fe20000000000 */
        /* <DEDUP_REMOVED lines=28> */
[----:B------:R-:W-:Y:S01]  /*2500*/  FADD R203, R6, 1 ;  /* 0x3f80000006cb7421 */ /* 0x000fe20000000000 */
[C---:B------:R-:W-:Y:S01]  /*2510*/  FMUL R151, R201.reuse, R152 ;  /* 0x00000098c9977220 */ /* 0x040fe20000400000 */
[----:B------:R-:W-:Y:S01]  /*2520*/  FFMA R252, R252, R248, R77 ;  /* 0x000000f8fcfc7223 */ /* 0x000fe2000000004d */
[----:B------:R-:W-:Y:S01]  /*2530*/  FFMA R248, R150, R205, R79 ;  /* 0x000000cd96f87223 */ /* 0x000fe2000000004f */
[----:B------:R-:W-:Y:S01]  /*2540*/  FMUL R152, R201, R153 ;  /* 0x00000099c9987220 */ /* 0x000fe20000400000 */
[----:B------:R-:W-:Y:S01]  /*2550*/  FSEL R203, R6, R203, !P2 ;  /* 0x000000cb06cb7208 */ /* 0x000fe20005000000 */
[----:B------:R-:W-:Y:S01]  /*2560*/  FFMA R150, R151, R207, R80 ;  /* 0x000000cf97967223 */ /* 0x000fe20000000050 */
[----:B------:R-:W-:Y:S01]  /*2570*/  FADD R151, R11, 1 ;  /* 0x3f8000000b977421 */ /* 0x000fe20000000000 */
[----:B------:R-:W-:Y:S01]  /*2580*/  FADD R205, R13, 1 ;  /* 0x3f8000000dcd7421 */ /* 0x000fe20000000000 */
[----:B------:R-:W-:Y:S01]  /*2590*/  FADD R207, R14, 1 ;  /* 0x3f8000000ecf7421 */ /* 0x000fe20000000000 */
[----:B------:R-:W-:Y:S01]  /*25a0*/  FFMA R250, R149, R203, R78 ;  /* 0x000000cb95fa7223 */ /* 0x000fe2000000004e */
[----:B------:R-:W-:Y:S01]  /*25b0*/  FADD R149, R10, 1 ;  /* 0x3f8000000a957421 */ /* 0x000fe20000000000 */
[----:B------:R-:W-:Y:S01]  /*25c0*/  FADD R203, R12, 1 ;  /* 0x3f8000000ccb7421 */ /* 0x000fe20000000000 */
[----:B------:R-:W-:Y:S01]  /*25d0*/  FSEL R153, R11, R151, !P2 ;  /* 0x000000970b997208 */ /* 0x000fe20005000000 */
[C---:B------:R-:W-:Y:S01]  /*25e0*/  FMUL R151, R201.reuse, R154 ;  /* 0x0000009ac9977220 */ /* 0x040fe20000400000 */
[C---:B------:R-:W-:Y:S01]  /*25f0*/  FMUL R154, R201.reuse, R155 ;  /* 0x0000009bc99a7220 */ /* 0x040fe20000400000 */
[----:B------:R-:W-:Y:S01]  /*2600*/  FSEL R149, R10, R149, !P2 ;  /* 0x000000950a957208 */ /* 0x000fe20005000000 */
[C---:B------:R-:W-:Y:S01]  /*2610*/  FMUL R155, R201.reuse, R156 ;  /* 0x0000009cc99b7220 */ /* 0x040fe20000400000 */
[----:B------:R-:W-:Y:S01]  /*2620*/  FSEL R203, R12, R203, !P2 ;  /* 0x000000cb0ccb7208 */ /* 0x000fe20005000000 */
[----:B------:R-:W-:Y:S01]  /*2630*/  FMUL R156, R201, R157 ;  /* 0x0000009dc99c7220 */ /* 0x000fe20000400000 */
[----:B------:R-:W-:Y:S01]  /*2640*/  FSEL R205, R13, R205, !P2 ;  /* 0x000000cd0dcd7208 */ /* 0x000fe20005000000 */
[----:B------:R-:W-:Y:S01]  /*2650*/  FFMA R151, R151, R149, R82 ;  /* 0x0000009597977223 */ /* 0x000fe20000000052 */
[----:B------:R-:W-:Y:S01]  /*2660*/  FFMA R149, R154, R153, R83 ;  /* 0x000000999a957223 */ /* 0x000fe20000000053 */
[----:B------:R-:W-:Y:S01]  /*2670*/  FFMA R154, R155, R203, R84 ;  /* 0x000000cb9b9a7223 */ /* 0x000fe20000000054 */
[----:B------:R-:W-:Y:S01]  /*2680*/  FADD R155, R15, 1 ;  /* 0x3f8000000f9b7421 */ /* 0x000fe20000000000 */
[----:B------:R-:W-:Y:S01]  /*2690*/  FSEL R207, R14, R207, !P2 ;  /* 0x000000cf0ecf7208 */ /* 0x000fe20005000000 */
[----:B------:R-:W-:Y:S01]  /*26a0*/  FMUL R153, R201, R158 ;  /* 0x0000009ec9997220 */ /* 0x000fe20000400000 */
[----:B------:R-:W-:Y:S01]  /*26b0*/  FADD R157, R16, 1 ;  /* 0x3f800000109d7421 */ /* 0x000fe20000000000 */
[----:B------:R-:W-:Y:S01]  /*26c0*/  FFMA R158, R156, R205, R85 ;  /* 0x000000cd9c9e7223 */ /* 0x000fe20000000055 */
[----:B------:R-:W-:Y:S01]  /*26d0*/  FADD R205, R17, 1 ;  /* 0x3f80000011cd7421 */ /* 0x000fe20000000000 */
[----:B------:R-:W-:Y:S01]  /*26e0*/  FSEL R155, R15, R155, !P2 ;  /* 0x0000009b0f9b7208 */ /* 0x000fe20005000000 */
[----:B------:R-:W-:Y:S01]  /*26f0*/  FFMA R156, R153, R207, R86 ;  /* 0x000000cf999c7223 */ /* 0x000fe20000000056 */
[C---:B------:R-:W-:Y:S01]  /*2700*/  FMUL R159, R201.reuse, R159 ;  /* 0x0000009fc99f7220 */ /* 0x040fe20000400000 */
[----:B------:R-:W-:Y:S01]  /*2710*/  FADD R207, R18, 1 ;  /* 0x3f80000012cf7421 */ /* 0x000fe20000000000 */
[----:B------:R-:W-:Y:S01]  /*2720*/  FSEL R203, R16, R157, !P2 ;  /* 0x0000009d10cb7208 */ /* 0x000fe20005000000 */
[----:B------:R-:W-:Y:S01]  /*2730*/  FMUL R157, R201, R160 ;  /* 0x000000a0c99d7220 */ /* 0x000fe20000400000 */
[----:B------:R-:W-:Y:S01]  /*2740*/  FFMA R153, R159, R155, R87 ;  /* 0x0000009b9f997223 */ /* 0x000fe20000000057 */
[----:B------:R-:W-:Y:S01]  /*2750*/  FSEL R205, R17, R205, !P2 ;  /* 0x000000cd11cd7208 */ /* 0x000fe20005000000 */
[C---:B------:R-:W-:Y:S01]  /*2760*/  FMUL R161, R201.reuse, R161 ;  /* 0x000000a1c9a17220 */ /* 0x040fe20000400000 */
[----:B------:R-:W-:Y:S01]  /*2770*/  FADD R159, R20, 1 ;  /* 0x3f800000149f7421 */ /* 0x000fe20000000000 */
[----:B------:R-:W-:Y:S01]  /*2780*/  FSEL R207, R18, R207, !P2 ;  /* 0x000000cf12cf7208 */ /* 0x000fe20005000000 */
[----:B------:R-:W-:Y:S01]  /*2790*/  FMUL R155, R201, R162 ;  /* 0x000000a2c99b7220 */ /* 0x000fe20000400000 */
[----:B------:R-:W-:Y:S01]  /*27a0*/  FFMA R160, R157, R203, R88 ;  /* 0x000000cb9da07223 */ /* 0x000fe20000000058 */
[----:B------:R-:W-:Y:S01]  /*27b0*/  FFMA R157, R161, R205, R89 ;  /* 0x000000cda19d7223 */ /* 0x000fe20000000059 */
[----:B------:R-:W-:Y:S01]  /*27c0*/  FSEL R161, R20, R159, !P2 ;  /* 0x0000009f14a17208 */ /* 0x000fe20005000000 */
[----:B------:R-:W-:Y:S01]  /*27d0*/  FFMA R155, R155, R207, R90 ;  /* 0x000000cf9b9b7223 */ /* 0x000fe2000000005a */
[----:B------:R-:W-:Y:S01]  /*27e0*/  FMUL R159, R201, R164 ;  /* 0x000000a4c99f7220 */ /* 0x000fe20000400000 */
[----:B------:R-:W-:Y:S01]  /*27f0*/  FADD R205, R23, 1 ;  /* 0x3f80000017cd7421 */ /* 0x000fe20000000000 */
[C---:B------:R-:W-:Y:S01]  /*2800*/  FADD R207, R24.reuse, 1 ;  /* 0x3f80000018cf7421 */ /* 0x040fe20000000000 */
[----:B------:R-:W-:Y:S01]  /*2810*/  FMUL R162, R201, R163 ;  /* 0x000000a3c9a27220 */ /* 0x000fe20000400000 */
[----:B------:R-:W-:Y:S01]  /*2820*/  FADD R163, R21, 1 ;  /* 0x3f80000015a37421 */ /* 0x000fe20000000000 */
[----:B------:R-:W-:Y:S01]  /*2830*/  FFMA R164, R159, R161, R92 ;  /* 0x000000a19fa47223 */ /* 0x000fe2000000005c */
[----:B------:R-:W-:Y:S01]  /*2840*/  FSEL R205, R23, R205, !P2 ;  /* 0x000000cd17cd7208 */ /* 0x000fe20005000000 */
[C---:B------:R-:W-:Y:S01]  /*2850*/  FMUL R159, R201.reuse, R166 ;  /* 0x000000a6c99f7220 */ /* 0x040fe20000400000 */
[----:B------:R-:W-:Y:S01]  /*2860*/  FSEL R207, R24, R207, !P2 ;  /* 0x000000cf18cf7208 */ /* 0x000fe20005000000 */
[C---:B------:R-:W-:Y:S01]  /*2870*/  FMUL R166, R201.reuse, R167 ;  /* 0x000000a7c9a67220 */ /* 0x040fe20000400000 */
[----:B------:R-:W-:Y:S01]  /*2880*/  FFMA R152, R152, R209, R81 ;  /* 0x000000d198987223 */ /* 0x000fe20000000051 */
[----:B------:R-:W-:Y:S01]  /*2890*/  FMUL R167, R201, R168 ;  /* 0x000000a8c9a77220 */ /* 0x000fe20000400000 */
[----:B------:R-:W-:Y:S01]  /*28a0*/  FADD R209, R19, 1 ;  /* 0x3f80000013d17421 */ /* 0x000fe20000000000 */
[----:B------:R-:W-:Y:S01]  /*28b0*/  FSEL R163, R21, R163, !P2 ;  /* 0x000000a315a37208 */ /* 0x000fe20005000000 */
[----:B------:R-:W-:Y:S01]  /*28c0*/  FMUL R165, R201, R165 ;  /* 0x000000a5c9a57220 */ /* 0x000fe20000400000 */
[----:B------:R-:W-:Y:S01]  /*28d0*/  FADD R203, R22, 1 ;  /* 0x3f80000016cb7421 */ /* 0x000fe20000000000 */
[----:B------:R-:W-:Y:S01]  /*28e0*/  FFMA R168, R166, R205, R95 ;  /* 0x000000cda6a87223 */ /* 0x000fe2000000005f */
[----:B------:R-:W-:Y:S01]  /*28f0*/  FFMA R166, R167, R207, R96 ;  /* 0x000000cfa7a67223 */ /* 0x000fe20000000060 */
[----:B------:R-:W-:Y:S01]  /*2900*/  FADD R167, R27, 1 ;  /* 0x3f8000001ba77421 */ /* 0x000fe20000000000 */
[----:B------:R-:W-:Y:S01]  /*2910*/  FSEL R209, R19, R209, !P2 ;  /* 0x000000d113d17208 */ /* 0x000fe20005000000 */
[----:B------:R-:W-:Y:S01]  /*2920*/  FFMA R161, R165, R163, R93 ;  /* 0x000000a3a5a17223 */ /* 0x000fe2000000005d */
[----:B------:R-:W-:Y:S01]  /*2930*/  FADD R163, R25, 1 ;  /* 0x3f80000019a37421 */ /* 0x000fe20000000000 */
[----:B------:R-:W-:Y:S01]  /*2940*/  FADD R207, R28, 1 ;  /* 0x3f8000001ccf7421 */ /* 0x000fe20000000000 */
[----:B------:R-:W-:Y:S01]  /*2950*/  FSEL R203, R22, R203, !P2 ;  /* 0x000000cb16cb7208 */ /* 0x000fe20005000000 */
[----:B------:R-:W-:Y:S01]  /*2960*/  FADD R165, R26, 1 ;  /* 0x3f8000001aa57421 */ /* 0x000fe20000000000 */
[----:B------:R-:W-:Y:S01]  /*2970*/  FSEL R205, R27, R167, !P2 ;  /* 0x000000a71bcd7208 */ /* 0x000fe20005000000 */
[----:B------:R-:W-:Y:S01]  /*2980*/  FFMA R162, R162, R209, R91 ;  /* 0x000000d1a2a27223 */ /* 0x000fe2000000005b */
[----:B------:R-:W-:Y:S01]  /*2990*/  FMUL R167, R201, R170 ;  /* 0x000000aac9a77220 */ /* 0x000fe20000400000 */
[----:B------:R-:W-:Y:S01]  /*29a0*/  FADD R209, R29, 1 ;  /* 0x3f8000001dd17421 */ /* 0x000fe20000000000 */
[----:B------:R-:W-:Y:S01]  /*29b0*/  FSEL R163, R25, R163, !P2 ;  /* 0x000000a319a37208 */ /* 0x000fe20005000000 */
[----:B------:R-:W-:Y:S01]  /*29c0*/  FMUL R170, R201, R171 ;  /* 0x000000abc9aa7220 */ /* 0x000fe20000400000 */
[----:B------:R-:W-:Y:S01]  /*29d0*/  FSEL R207, R28, R207, !P2 ;  /* 0x000000cf1ccf7208 */ /* 0x000fe20005000000 */
[----:B------:R-:W-:Y:S01]  /*29e0*/  FFMA R159, R159, R203, R94 ;  /* 0x000000cb9f9f7223 */ /* 0x000fe2000000005e */
[C---:B------:R-:W-:Y:S01]  /*29f0*/  FMUL R169, R201.reuse, R169 ;  /* 0x000000a9c9a97220 */ /* 0x040fe20000400000 */
[----:B------:R-:W-:Y:S01]  /*2a00*/  FMUL R171, R201, R172 ;  /* 0x000000acc9ab7220 */ /* 0x000fe20000400000 */
[----:B------:R-:W-:Y:S01]  /*2a10*/  FSEL R203, R26, R165, !P2 ;  /* 0x000000a51acb7208 */ /* 0x000fe20005000000 */
[----:B------:R-:W-:Y:S01]  /*2a20*/  FFMA R172, R170, R205, R99 ;  /* 0x000000cdaaac7223 */ /* 0x000fe20000000063 */
[----:B------:R-:W-:Y:S01]  /*2a30*/  FFMA R165, R169, R163, R97 ;  /* 0x000000a3a9a57223 */ /* 0x000fe20000000061 */
[----:B------:R-:W-:Y:S01]  /*2a40*/  FFMA R170, R171, R207, R100 ;  /* 0x000000cfabaa7223 */ /* 0x000fe20000000064 */
[----:B------:R-:W-:Y:S01]  /*2a50*/  FSEL R209, R29, R209, !P2 ;  /* 0x000000d11dd17208 */ /* 0x000fe20005000000 */
[----:B------:R-:W-:Y:S01]  /*2a60*/  FMUL R173, R201, R173 ;  /* 0x000000adc9ad7220 */ /* 0x000fe20000400000 */
[----:B------:R-:W-:Y:S01]  /*2a70*/  FADD R169, R30, 1 ;  /* 0x3f8000001ea97421 */ /* 0x000fe20000000000 */
[----:B------:R-:W-:Y:S01]  /*2a80*/  FADD R171, R31, 1 ;  /* 0x3f8000001fab7421 */ /* 0x000fe20000000000 */
[----:B------:R-:W-:Y:S01]  /*2a90*/  FFMA R163, R167, R203, R98 ;  /* 0x000000cba7a37223 */ /* 0x000fe20000000062 */
[----:B------:R-:W-:Y:S01]  /*2aa0*/  FADD R203, R32, 1 ;  /* 0x3f80000020cb7421 */ /* 0x000fe20000000000 */
[----:B------:R-:W-:Y:S01]  /*2ab0*/  FFMA R167, R173, R209, R101 ;  /* 0x000000d1ada77223 */ /* 0x000fe20000000065 */
[----:B------:R-:W-:Y:S01]  /*2ac0*/  FSEL R169, R30, R169, !P2 ;  /* 0x000000a91ea97208 */ /* 0x000fe20005000000 */
[----:B------:R-:W-:Y:S01]  /*2ad0*/  FADD R205, R33, 1 ;  /* 0x3f80000021cd7421 */ /* 0x000fe20000000000 */
[----:B------:R-:W-:Y:S01]  /*2ae0*/  FSEL R173, R31, R171, !P2 ;  /* 0x000000ab1fad7208 */ /* 0x000fe20005000000 */
[C---:B------:R-:W-:Y:S01]  /*2af0*/  FMUL R171, R201.reuse, R174 ;  /* 0x000000aec9ab7220 */ /* 0x040fe20000400000 */
[----:B------:R-:W-:Y:S01]  /*2b00*/  FSEL R203, R32, R203, !P2 ;  /* 0x000000cb20cb7208 */ /* 0x000fe20005000000 */
[C---:B------:R-:W-:Y:S01]  /*2b10*/  FMUL R174, R201.reuse, R175 ;  /* 0x000000afc9ae7220 */ /* 0x040fe20000400000 */
[----:B------:R-:W-:Y:S01]  /*2b20*/  FADD R207, R34, 1 ;  /* 0x3f80000022cf7421 */ /* 0x000fe20000000000 */
[----:B------:R-:W-:Y:S01]  /*2b30*/  ISETP.NE.AND.EX P0, PT, RZ, UR7, PT, P0 ;  /* 0x00000007ff007c0c */ /* 0x000fe2000bf05300 */
[----:B------:R-:W-:Y:S01]  /*2b40*/  FMUL R175, R201, R176 ;  /* 0x000000b0c9af7220 */ /* 0x000fe20000400000 */
[----:B------:R-:W-:Y:S01]  /*2b50*/  FFMA R171, R171, R169, R102 ;  /* 0x000000a9abab7223 */ /* 0x000fe20000000066 */
[----:B------:R-:W-:Y:S01]  /*2b60*/  FFMA R169, R174, R173, R103 ;  /* 0x000000adaea97223 */ /* 0x000fe20000000067 */
[----:B------:R-:W-:Y:S01]  /*2b70*/  FSEL R205, R33, R205, !P2 ;  /* 0x000000cd21cd7208 */ /* 0x000fe20005000000 */
        /* <DEDUP_REMOVED lines=14> */
[----:B------:R-:W-:Y:S01]  /*2c60*/  FADD R183, R183, -R0 ;  /* 0x80000000b7b77221 */ /* 0x000fe20000000000 */
[----:B------:R-:W-:Y:S01]  /*2c70*/  FADD R179, R38, 1 ;  /* 0x3f80000026b37421 */ /* 0x000fe20000000000 */
[----:B------:R-:W-:Y:S01]  /*2c80*/  FFMA R203, R174, R178, R107 ;  /* 0x000000b2aecb7223 */ /* 0x000fe2000000006b */
[----:B------:R-:W-:Y:S01]  /*2c90*/  FFMA R180, R175, R205, R108 ;  /* 0x000000cdafb47223 */ /* 0x000fe2000000006c */
[----:B------:R-:W-:Y:S01]  /*2ca0*/  FSEL R207, R37, R207, !P2 ;  /* 0x000000cf25cf7208 */ /* 0x000fe20005000000 */
[----:B------:R-:W-:Y:S01]  /*2cb0*/  FMUL R174, R201, R181 ;  /* 0x000000b5c9ae7220 */ /* 0x000fe20000400000 */
[----:B------:R-:W-:Y:S01]  /*2cc0*/  FADD R175, R40, 1 ;  /* 0x3f80000028af7421 */ /* 0x000fe20000000000 */
[----:B------:R-:W-:Y:S01]  /*2cd0*/  @P0 FMNMX R225, R225, |R252|, !PT ;  /* 0x400000fce1e10209 */ /* 0x000fe20007800000 */
[--C-:B------:R-:W-:Y:S01]  /*2ce0*/  FADD R184, R184, -R0.reuse ;  /* 0x80000000b8b87221 */ /* 0x100fe20000000000 */
[C---:B------:R-:W-:Y:S01]  /*2cf0*/  FMUL R181, R201.reuse, R182 ;  /* 0x000000b6c9b57220 */ /* 0x040fe20000400000 */
[----:B------:R-:W-:Y:S01]  /*2d00*/  FMUL R182, R201, R183 ;  /* 0x000000b7c9b67220 */ /* 0x000fe20000400000 */
[----:B------:R-:W-:Y:S01]  /*2d10*/  FSEL R179, R38, R179, !P2 ;  /* 0x000000b326b37208 */ /* 0x000fe20005000000 */
[----:B------:R-:W-:Y:S01]  /*2d20*/  FFMA R183, R174, R207, R109 ;  /* 0x000000cfaeb77223 */ /* 0x000fe2000000006d */
[----:B------:R-:W-:Y:S01]  /*2d30*/  @P0 FMNMX R225, R225, |R250|, !PT ;  /* 0x400000fae1e10209 */ /* 0x000fe20007800000 */
[----:B------:R-:W-:Y:S01]  /*2d40*/  FADD R178, R41, 1 ;  /* 0x3f80000029b27421 */ /* 0x000fe20000000000 */
[----:B------:R-:W-:Y:S01]  /*2d50*/  FSEL R174, R40, R175, !P2 ;  /* 0x000000af28ae7208 */ /* 0x000fe20005000000 */
[----:B------:R-:W-:Y:S01]  /*2d60*/  FMUL R175, R201, R184 ;  /* 0x000000b8c9af7220 */ /* 0x000fe20000400000 */
[--C-:B------:R-:W-:Y:S01]  /*2d70*/  FADD R185, R185, -R0.reuse ;  /* 0x80000000b9b97221 */ /* 0x100fe20000000000 */
[----:B------:R-:W-:Y:S01]  /*2d80*/  FADD R205, R43, 1 ;  /* 0x3f8000002bcd7421 */ /* 0x000fe20000000000 */
[--C-:B------:R-:W-:Y:S01]  /*2d90*/  FADD R186, R186, -R0.reuse ;  /* 0x80000000baba7221 */ /* 0x100fe20000000000 */
[----:B------:R-:W-:Y:S01]  /*2da0*/  FADD R207, R44, 1 ;  /* 0x3f8000002ccf7421 */ /* 0x000fe20000000000 */
[----:B------:R-:W-:Y:S01]  /*2db0*/  @P0 FMNMX R225, R225, |R248|, !PT ;  /* 0x400000f8e1e10209 */ /* 0x000fe20007800000 */
[----:B------:R-:W-:Y:S01]  /*2dc0*/  FADD R187, R187, -R0 ;  /* 0x80000000bbbb7221 */ /* 0x000fe20000000000 */
[----:B------:R-:W-:Y:S01]  /*2dd0*/  FFMA R181, R181, R179, R110 ;  /* 0x000000b3b5b57223 */ /* 0x000fe2000000006e */
[----:B------:R-:W-:Y:S01]  /*2de0*/  FADD R188, R188, -R0 ;  /* 0x80000000bcbc7221 */ /* 0x000fe20000000000 */
[----:B------:R-:W-:Y:S01]  /*2df0*/  FADD R179, R42, 1 ;  /* 0x3f8000002ab37421 */ /* 0x000fe20000000000 */
[----:B------:R-:W-:Y:S01]  /*2e00*/  FFMA R184, R175, R174, R112 ;  /* 0x000000aeafb87223 */ /* 0x000fe20000000070 */
[----:B------:R-:W-:Y:S01]  /*2e10*/  FSEL R178, R41, R178, !P2 ;  /* 0x000000b229b27208 */ /* 0x000fe20005000000 */
[----:B------:R-:W-:Y:S01]  /*2e20*/  FMUL R174, R201, R185 ;  /* 0x000000b9c9ae7220 */ /* 0x000fe20000400000 */
[----:B------:R-:W-:Y:S01]  /*2e30*/  FSEL R205, R43, R205, !P2 ;  /* 0x000000cd2bcd7208 */ /* 0x000fe20005000000 */
[----:B------:R-:W-:Y:S01]  /*2e40*/  FMUL R185, R201, R186 ;  /* 0x000000bac9b97220 */ /* 0x000fe20000400000 */
[----:B------:R-:W-:Y:S01]  /*2e50*/  @P0 FMNMX R225, R225, |R150|, !PT ;  /* 0x40000096e1e10209 */ /* 0x000fe20007800000 */
[----:B------:R-:W-:Y:S01]  /*2e60*/  FADD R209, R39, 1 ;  /* 0x3f80000027d17421 */ /* 0x000fe20000000000 */
[----:B------:R-:W-:Y:S01]  /*2e70*/  FSEL R207, R44, R207, !P2 ;  /* 0x000000cf2ccf7208 */ /* 0x000fe20005000000 */
[C---:B------:R-:W-:Y:S01]  /*2e80*/  FMUL R186, R201.reuse, R187 ;  /* 0x000000bbc9ba7220 */ /* 0x040fe20000400000 */
[----:B------:R-:W-:Y:S01]  /*2e90*/  FMUL R175, R201, R188 ;  /* 0x000000bcc9af7220 */ /* 0x000fe20000400000 */
[----:B------:R-:W-:Y:S01]  /*2ea0*/  FSEL R179, R42, R179, !P2 ;  /* 0x000000b32ab37208 */ /* 0x000fe20005000000 */
[----:B------:R-:W-:Y:S01]  /*2eb0*/  FFMA R187, R174, R178, R113 ;  /* 0x000000b2aebb7223 */ /* 0x000fe20000000071 */
[----:B------:R-:W-:Y:S01]  /*2ec0*/  FADD R178, R47, 1 ;  /* 0x3f8000002fb27421 */ /* 0x000fe20000000000 */
[----:B------:R-:W-:Y:S01]  /*2ed0*/  @P0 FMNMX R225, R225, |R152|, !PT ;  /* 0x40000098e1e10209 */ /* 0x000fe20007800000 */
[----:B------:R-:W-:Y:S01]  /*2ee0*/  FFMA R188, R186, R205, R115 ;  /* 0x000000cdbabc7223 */ /* 0x000fe20000000073 */
[----:B------:R-:W-:Y:S01]  /*2ef0*/  FADD R174, R45, 1 ;  /* 0x3f8000002dae7421 */ /* 0x000fe20000000000 */
[----:B------:R-:W-:Y:S01]  /*2f00*/  FADD R191, R191, -R0 ;  /* 0x80000000bfbf7221 */ /* 0x000fe20000000000 */
[----:B------:R-:W-:Y:S01]  /*2f10*/  FSEL R209, R39, R209, !P2 ;  /* 0x000000d127d17208 */ /* 0x000fe20005000000 */
[----:B------:R-:W-:Y:S01]  /*2f20*/  FFMA R186, R175, R207, R116 ;  /* 0x000000cfafba7223 */ /* 0x000fe20000000074 */
[----:B------:R-:W-:Y:S01]  /*2f30*/  FADD R189, R189, -R0 ;  /* 0x80000000bdbd7221 */ /* 0x000fe20000000000 */
[----:B------:R-:W-:Y:S01]  /*2f40*/  FADD R207, R48, 1 ;  /* 0x3f80000030cf7421 */ /* 0x000fe20000000000 */
[----:B------:R-:W-:Y:S01]  /*2f50*/  FFMA R185, R185, R179, R114 ;  /* 0x000000b3b9b97223 */ /* 0x000fe20000000072 */
[----:B------:R-:W-:Y:S01]  /*2f60*/  @P0 FMNMX R225, R225, |R151|, !PT ;  /* 0x40000097e1e10209 */ /* 0x000fe20007800000 */
[--C-:B------:R-:W-:Y:S01]  /*2f70*/  FADD R192, R192, -R0.reuse ;  /* 0x80000000c0c07221 */ /* 0x100fe20000000000 */
[--C-:B------:R-:W-:Y:S01]  /*2f80*/  FADD R238, R211, -R0.reuse ;  /* 0x80000000d3ee7221 */ /* 0x100fe20000000000 */
[----:B------:R-:W-:Y:S01]  /*2f90*/  FADD R179, R46, 1 ;  /* 0x3f8000002eb37421 */ /* 0x000fe20000000000 */
[----:B------:R-:W-:Y:S01]  /*2fa0*/  FSEL R205, R47, R178, !P2 ;  /* 0x000000b22fcd7208 */ /* 0x000fe20005000000 */
[----:B------:R-:W-:Y:S01]  /*2fb0*/  FADD R211, R49, 1 ;  /* 0x3f80000031d37421 */ /* 0x000fe20000000000 */
[----:B------:R-:W-:Y:S01]  /*2fc0*/  FSEL R175, R45, R174, !P2 ;  /* 0x000000ae2daf7208 */ /* 0x000fe20005000000 */
[C---:B------:R-:W-:Y:S01]  /*2fd0*/  FMUL R178, R201.reuse, R191 ;  /* 0x000000bfc9b27220 */ /* 0x040fe20000400000 */
[--C-:B------:R-:W-:Y:S01]  /*2fe0*/  FADD R190, R190, -R0.reuse ;  /* 0x80000000bebe7221 */ /* 0x100fe20000000000 */
[----:B------:R-:W-:Y:S01]  /*2ff0*/  FFMA R182, R182, R209, R111 ;  /* 0x000000d1b6b67223 */ /* 0x000fe2000000006f */
[----:B------:R-:W-:Y:S01]  /*3000*/  FMUL R174, R201, R189 ;  /* 0x000000bdc9ae7220 */ /* 0x000fe20000400000 */
[--C-:B------:R-:W-:Y:S01]  /*3010*/  FADD R193, R193, -R0.reuse ;  /* 0x80000000c1c17221 */ /* 0x100fe20000000000 */
[----:B------:R-:W-:Y:S01]  /*3020*/  FSEL R209, R48, R207, !P2 ;  /* 0x000000cf30d17208 */ /* 0x000fe20005000000 */
[----:B------:R-:W-:Y:S01]  /*3030*/  FMUL R207, R201, R192 ;  /* 0x000000c0c9cf7220 */ /* 0x000fe20000400000 */
[----:B------:R-:W-:Y:S01]  /*3040*/  @P0 FMNMX R225, R225, |R149|, !PT ;  /* 0x40000095e1e10209 */ /* 0x000fe20007800000 */
[----:B------:R-:W-:Y:S01]  /*3050*/  FFMA R192, R178, R205, R119 ;  /* 0x000000cdb2c07223 */ /* 0x000fe20000000077 */
[----:B------:R-:W-:Y:S01]  /*3060*/  FSEL R179, R46, R179, !P2 ;  /* 0x000000b32eb37208 */ /* 0x000fe20005000000 */
[----:B------:R-:W-:Y:S01]  /*3070*/  FMUL R189, R201, R190 ;  /* 0x000000bec9bd7220 */ /* 0x000fe20000400000 */
[----:B------:R-:W-:Y:S01]  /*3080*/  FFMA R191, R174, R175, R117 ;  /* 0x000000afaebf7223 */ /* 0x000fe20000000075 */
[----:B------:R-:W-:Y:S01]  /*3090*/  FSEL R211, R49, R211, !P2 ;  /* 0x000000d331d37208 */ /* 0x000fe20005000000 */
[----:B------:R-:W-:Y:S01]  /*30a0*/  FADD R178, R51, 1 ;  /* 0x3f80000033b27421 */ /* 0x000fe20000000000 */
[----:B------:R-:W-:Y:S01]  /*30b0*/  FMUL R174, R201, R193 ;  /* 0x000000c1c9ae7220 */ /* 0x000fe20000400000 */
[----:B------:R-:W-:Y:S01]  /*30c0*/  FADD R175, R50, 1 ;  /* 0x3f80000032af7421 */ /* 0x000fe20000000000 */
[----:B------:R-:W-:Y:S01]  /*30d0*/  @P0 FMNMX R225, R225, |R154|, !PT ;  /* 0x4000009ae1e10209 */ /* 0x000fe20007800000 */
[--C-:B------:R-:W-:Y:S01]  /*30e0*/  FADD R195, R195, -R0.reuse ;  /* 0x80000000c3c37221 */ /* 0x100fe20000000000 */
[----:B------:R-:W-:Y:S01]  /*30f0*/  FADD R194, R194, -R0 ;  /* 0x80000000c2c27221 */ /* 0x000fe20000000000 */
[----:B------:R-:W-:Y:S01]  /*3100*/  FADD R205, R52, 1 ;  /* 0x3f80000034cd7421 */ /* 0x000fe20000000000 */
[----:B------:R-:W-:Y:S01]  /*3110*/  FFMA R189, R189, R179, R118 ;  /* 0x000000b3bdbd7223 */ /* 0x000fe20000000076 */
[----:B------:R-:W-:Y:S01]  /*3120*/  FADD R196, R196, -R0 ;  /* 0x80000000c4c47221 */ /* 0x000fe20000000000 */
[----:B------:R-:W-:Y:S01]  /*3130*/  FFMA R193, R174, R211, R121 ;  /* 0x000000d3aec17223 */ /* 0x000fe20000000079 */
[----:B------:R-:W-:Y:S01]  /*3140*/  FSEL R179, R51, R178, !P2 ;  /* 0x000000b233b37208 */ /* 0x000fe20005000000 */
[----:B------:R-:W-:Y:S01]  /*3150*/  FMUL R178, R201, R195 ;  /* 0x000000c3c9b27220 */ /* 0x000fe20000400000 */
[----:B------:R-:W-:Y:S01]  /*3160*/  @P0 FMNMX R225, R225, |R158|, !PT ;  /* 0x4000009ee1e10209 */ /* 0x000fe20007800000 */
[----:B------:R-:W-:Y:S01]  /*3170*/  FADD R211, R54, 1 ;  /* 0x3f80000036d37421 */ /* 0x000fe20000000000 */
[----:B------:R-:W-:Y:S01]  /*3180*/  FSEL R174, R50, R175, !P2 ;  /* 0x000000af32ae7208 */ /* 0x000fe20005000000 */
[----:B------:R-:W-:Y:S01]  /*3190*/  FFMA R190, R207, R209, R120 ;  /* 0x000000d1cfbe7223 */ /* 0x000fe20000000078 */
[C---:B------:R-:W-:Y:S01]  /*31a0*/  FMUL R175, R201.reuse, R194 ;  /* 0x000000c2c9af7220 */ /* 0x040fe20000400000 */
[----:B------:R-:W-:Y:S01]  /*31b0*/  FADD R198, R198, -R0 ;  /* 0x80000000c6c67221 */ /* 0x000fe20000000000 */
[----:B------:R-:W-:Y:S01]  /*31c0*/  FSEL R207, R52, R205, !P2 ;  /* 0x000000cd34cf7208 */ /* 0x000fe20005000000 */
[----:B------:R-:W-:Y:S01]  /*31d0*/  FMUL R205, R201, R196 ;  /* 0x000000c4c9cd7220 */ /* 0x000fe20000400000 */
[----:B------:R-:W-:Y:S01]  /*31e0*/  @P0 FMNMX R225, R225, |R156|, !PT ;  /* 0x4000009ce1e10209 */ /* 0x000fe20007800000 */
[----:B------:R-:W-:Y:S01]  /*31f0*/  FADD R209, R53, 1 ;  /* 0x3f80000035d17421 */ /* 0x000fe20000000000 */
[----:B------:R-:W-:Y:S01]  /*3200*/  FFMA R196, R178, R179, R123 ;  /* 0x000000b3b2c47223 */ /* 0x000fe2000000007b */
[----:B------:R-:W-:Y:S01]  /*3210*/  FFMA R195, R175, R174, R122 ;  /* 0x000000aeafc37223 */ /* 0x000fe2000000007a */
[----:B------:R-:W-:Y:S01]  /*3220*/  FSEL R211, R54, R211, !P2 ;  /* 0x000000d336d37208 */ /* 0x000fe20005000000 */
[----:B------:R-:W-:Y:S01]  /*3230*/  FADD R179, R56, 1 ;  /* 0x3f80000038b37421 */ /* 0x000fe20000000000 */
[--C-:B------:R-:W-:Y:S01]  /*3240*/  FADD R197, R197, -R0.reuse ;  /* 0x80000000c5c57221 */ /* 0x100fe20000000000 */
[----:B------:R-:W-:Y:S01]  /*3250*/  FMUL R175, R201, R198 ;  /* 0x000000c6c9af7220 */ /* 0x000fe20000400000 */
[----:B------:R-:W-:Y:S01]  /*3260*/  FADD R200, R200, -R0 ;  /* 0x80000000c8c87221 */ /* 0x000fe20000000000 */
[----:B------:R-:W-:Y:S01]  /*3270*/  @P0 FMNMX R225, R225, |R153|, !PT ;  /* 0x40000099e1e10209 */ /* 0x000fe20007800000 */
[----:B------:R-:W-:Y:S01]  /*3280*/  FFMA R194, R205, R207, R124 ;  /* 0x000000cfcdc27223 */ /* 0x000fe2000000007c */
[----:B------:R-:W-:Y:S01]  /*3290*/  FSEL R209, R53, R209, !P2 ;  /* 0x000000d135d17208 */ /* 0x000fe20005000000 */
[----:B------:R-:W-:Y:S01]  /*32a0*/  FMUL R174, R201, R197 ;  /* 0x000000c5c9ae7220 */ /* 0x000fe20000400000 */
[----:B------:R-:W-:Y:S01]  /*32b0*/  FADD R178, R55, 1 ;  /* 0x3f80000037b27421 */ /* 0x000fe20000000000 */
[----:B------:R-:W-:Y:S01]  /*32c0*/  FFMA R198, R175, R211, R126 ;  /* 0x000000d3afc67223 */ /* 0x000fe2000000007e */
[----:B------:R-:W-:Y:S01]  /*32d0*/  FSEL R179, R56, R179, !P2 ;  /* 0x000000b338b37208 */ /* 0x000fe20005000000 */
[----:B------:R-:W-:Y:S01]  /*32e0*/  FADD R207, R58, 1 ;  /* 0x3f8000003acf7421 */ /* 0x000fe20000000000 */
[----:B------:R-:W-:Y:S01]  /*32f0*/  FMUL R175, R201, R200 ;  /* 0x000000c8c9af7220 */ /* 0x000fe20000400000 */
[----:B------:R-:W-:Y:S01]  /*3300*/  @P0 FMNMX R225, R225, |R160|, !PT ;  /* 0x400000a0e1e10209 */ /* 0x000fe20007800000 */
[--C-:B------:R-:W-:Y:S01]  /*3310*/  FADD R199, R199, -R0.reuse ;  /* 0x80000000c7c77221 */ /* 0x100fe20000000000 */
[----:B------:R-:W-:Y:S01]  /*3320*/  FADD R202, R202, -R0 ;  /* 0x80000000caca7221 */ /* 0x000fe20000000000 */
[----:B------:R-:W-:Y:S01]  /*3330*/  FFMA R197, R174, R209, R125 ;  /* 0x000000d1aec57223 */ /* 0x000fe2000000007d */
[----:B------:R-:W-:Y:S01]  /*3340*/  FADD R205, R57, 1 ;  /* 0x3f80000039cd7421 */ /* 0x000fe20000000000 */
[----:B------:R-:W-:Y:S01]  /*3350*/  FSEL R178, R55, R178, !P2 ;  /* 0x000000b237b27208 */ /* 0x000fe20005000000 */
[----:B------:R-:W-:Y:S01]  /*3360*/  FADD R209, R59, 1 ;  /* 0x3f8000003bd17421 */ /* 0x000fe20000000000 */
[----:B------:R-:W-:Y:S01]  /*3370*/  FFMA R200, R175, R179, R128 ;  /* 0x000000b3afc87223 */ /* 0x000fe20000000080 */
[----:B------:R-:W-:Y:S01]  /*3380*/  FSEL R207, R58, R207, !P2 ;  /* 0x000000cf3acf7208 */ /* 0x000fe20005000000 */
[----:B------:R-:W-:Y:S01]  /*3390*/  FMUL R174, R201, R199 ;  /* 0x000000c7c9ae7220 */ /* 0x000fe20000400000 */
[----:B------:R-:W-:Y:S01]  /*33a0*/  @P0 FMNMX R225, R225, |R157|, !PT ;  /* 0x4000009de1e10209 */ /* 0x000fe20007800000 */
[----:B------:R-:W-:Y:S01]  /*33b0*/  FMUL R175, R201, R202 ;  /* 0x000000cac9af7220 */ /* 0x000fe20000400000 */
[----:B------:R-:W-:Y:S01]  /*33c0*/  FSEL R205, R57, R205, !P2 ;  /* 0x000000cd39cd7208 */ /* 0x000fe20005000000 */
[----:B------:R-:W-:Y:S01]  /*33d0*/  FADD R179, R60, 1 ;  /* 0x3f8000003cb37421 */ /* 0x000fe20000000000 */
[----:B------:R-:W-:Y:S01]  /*33e0*/  @P0 FMNMX R225, R225, |R155|, !PT ;  /* 0x4000009be1e10209 */ /* 0x000fe20007800000 */
[----:B------:R-:W-:Y:S01]  /*33f0*/  FFMA R199, R174, R178, R127 ;  /* 0x000000b2aec77223 */ /* 0x000fe2000000007f */
[----:B------:R-:W-:Y:S01]  /*3400*/  FSEL R209, R59, R209, !P2 ;  /* 0x000000d13bd17208 */ /* 0x000fe20005000000 */
[----:B------:R-:W-:Y:S01]  /*3410*/  FMUL R2, R201, R2 ;  /* 0x00000002c9027220 */ /* 0x000fe20000400000 */
[----:B------:R-:W-:Y:S01]  /*3420*/  FFMA R202, R175, R207, R130 ;  /* 0x000000cfafca7223 */ /* 0x000fe20000000082 */
[--C-:B------:R-:W-:Y:S01]  /*3430*/  FADD R204, R204, -R0.reuse ;  /* 0x80000000cccc7221 */ /* 0x100fe20000000000 */
[----:B------:R-:W-:Y:S01]  /*3440*/  FMUL R174, R201, R230 ;  /* 0x000000e6c9ae7220 */ /* 0x000fe20000400000 */
[----:B------:R-:W-:Y:S01]  /*3450*/  FADD R207, R64, 1 ;  /* 0x3f80000040cf7421 */ /* 0x000fe20000000000 */
[--C-:B------:R-:W-:Y:S01]  /*3460*/  FADD R208, R208, -R0.reuse ;  /* 0x80000000d0d07221 */ /* 0x100fe20000000000 */
[----:B------:R-:W-:Y:S01]  /*3470*/  @P0 FMNMX R225, R225, |R162|, !PT ;  /* 0x400000a2e1e10209 */ /* 0x000fe20007800000 */
[----:B------:R-:W-:Y:S01]  /*3480*/  FFMA R230, R2, R205, R129 ;  /* 0x000000cd02e67223 */ /* 0x000fe20000000081 */
        /* <DEDUP_REMOVED lines=9> */
[C---:B------:R-:W-:Y:S01]  /*3520*/  FADD R205, R62.reuse, 1 ;  /* 0x3f8000003ecd7421 */ /* 0x040fe20000000000 */
[----:B------:R-:W-:Y:S01]  /*3530*/  FMUL R175, R201, R206 ;  /* 0x000000cec9af7220 */ /* 0x000fe20000400000 */
[----:B------:R-:W-:Y:S01]  /*3540*/  FFMA R206, R207, R209, R136 ;  /* 0x000000d1cfce7223 */ /* 0x000fe20000000088 */
[----:B------:R-:W-:Y:S01]  /*3550*/  @P0 FMNMX R225, R225, |R161|, !PT ;  /* 0x400000a1e1e10209 */ /* 0x000fe20007800000 */
[----:B------:R-:W-:Y:S01]  /*3560*/  FADD R178, R63, 1 ;  /* 0x3f8000003fb27421 */ /* 0x000fe20000000000 */
[----:B------:R-:W0:Y:S01]  /*3570*/  LDC.U8 R209, c[0x0][0x294] ;  /* 0x0000a500ffd17b82 */ /* 0x000e220000000000 */
[----:B------:R-:W-:Y:S01]  /*3580*/  FSEL R174, R61, R174, !P2 ;  /* 0x000000ae3dae7208 */ /* 0x000fe20005000000 */
[----:B------:R-:W-:Y:S01]  /*3590*/  FMUL R232, R201, R232 ;  /* 0x000000e8c9e87220 */ /* 0x000fe20000400000 */
[----:B------:R-:W-:Y:S01]  /*35a0*/  FSEL R205, R62, R205, !P2 ;  /* 0x000000cd3ecd7208 */ /* 0x000fe20005000000 */
[----:B------:R-:W-:Y:S01]  /*35b0*/  FADD R210, R210, -R0 ;  /* 0x80000000d2d27221 */ /* 0x000fe20000000000 */
[----:B------:R-:W-:Y:S01]  /*35c0*/  @P0 FMNMX R225, R225, |R159|, !PT ;  /* 0x4000009fe1e10209 */ /* 0x000fe20007800000 */
[----:B------:R-:W-:Y:S01]  /*35d0*/  FMUL R236, R201, R236 ;  /* 0x000000ecc9ec7220 */ /* 0x000fe20000400000 */
        /* <DEDUP_REMOVED lines=9> */
[----:B------:R-:W-:Y:S01]  /*3670*/  FADD R179, R67, 1 ;  /* 0x3f80000043b37421 */ /* 0x000fe20000000000 */
[----:B------:R-:W-:Y:S01]  /*3680*/  FSEL R174, R65, R174, !P2 ;  /* 0x000000ae41ae7208 */ /* 0x000fe20005000000 */
[----:B------:R-:W-:Y:S01]  /*3690*/  FADD R205, R68, 1 ;  /* 0x3f80000044cd7421 */ /* 0x000fe20000000000 */
[----:B------:R-:W-:Y:S01]  /*36a0*/  FSEL R178, R66, R175, !P2 ;  /* 0x000000af42b27208 */ /* 0x000fe20005000000 */
[----:B------:R-:W-:Y:S01]  /*36b0*/  FMUL R175, R201, R210 ;  /* 0x000000d2c9af7220 */ /* 0x000fe20000400000 */
[----:B------:R-:W-:Y:S01]  /*36c0*/  @P0 FMNMX R225, R225, |R165|, !PT ;  /* 0x400000a5e1e10209 */ /* 0x000fe20007800000 */
[----:B------:R-:W-:Y:S01]  /*36d0*/  FMUL R210, R201, R238 ;  /* 0x000000eec9d27220 */ /* 0x000fe20000400000 */
[----:B------:R-:W-:Y:S01]  /*36e0*/  FFMA R238, R236, R174, R137 ;  /* 0x000000aeecee7223 */ /* 0x000fe20000000089 */
[----:B------:R-:W-:Y:S01]  /*36f0*/  FFMA R236, R175, R178, R138 ;  /* 0x000000b2afec7223 */ /* 0x000fe2000000008a */
[----:B------:R-:W-:Y:S01]  /*3700*/  @P0 FMNMX R225, R225, |R163|, !PT ;  /* 0x400000a3e1e10209 */ /* 0x000fe20007800000 */
[----:B------:R-:W-:Y:S01]  /*3710*/  FADD R175, R70, 1 ;  /* 0x3f80000046af7421 */ /* 0x000fe20000000000 */
[--C-:B------:R-:W-:Y:S01]  /*3720*/  FADD R212, R212, -R0.reuse ;  /* 0x80000000d4d47221 */ /* 0x100fe20000000000 */
[--C-:B------:R-:W-:Y:S01]  /*3730*/  FADD R214, R214, -R0.reuse ;  /* 0x80000000d6d67221 */ /* 0x100fe20000000000 */
[----:B------:R-:W-:Y:S01]  /*3740*/  FSEL R179, R67, R179, !P2 ;  /* 0x000000b343b37208 */ /* 0x000fe20005000000 */
[--C-:B------:R-:W-:Y:S01]  /*3750*/  FADD R242, R215, -R0.reuse ;  /* 0x80000000d7f27221 */ /* 0x100fe20000000000 */
[----:B------:R-:W-:Y:S01]  /*3760*/  @P0 FMNMX R225, R225, |R172|, !PT ;  /* 0x400000ace1e10209 */ /* 0x000fe20007800000 */
[----:B------:R-:W-:Y:S01]  /*3770*/  FADD R174, R69, 1 ;  /* 0x3f80000045ae7421 */ /* 0x000fe20000000000 */
[----:B0-----:R-:W-:Y:S01]  /*3780*/  ISETP.NE.AND P1, PT, R209, RZ, PT ;  /* 0x000000ffd100720c */ /* 0x001fe20003f25270 */
[----:B------:R-:W-:Y:S01]  /*3790*/  FADD R240, R213, -R0 ;  /* 0x80000000d5f07221 */ /* 0x000fe20000000000 */
[----:B------:R-:W-:Y:S01]  /*37a0*/  FSEL R207, R68, R205, !P2 ;  /* 0x000000cd44cf7208 */ /* 0x000fe20005000000 */
[C---:B------:R-:W-:Y:S01]  /*37b0*/  FMUL R205, R201.reuse, R212 ;  /* 0x000000d4c9cd7220 */ /* 0x040fe20000400000 */
[----:B------:R-:W-:Y:S01]  /*37c0*/  FSEL R178, R70, R175, !P2 ;  /* 0x000000af46b27208 */ /* 0x000fe20005000000 */
[----:B------:R-:W-:Y:S01]  /*37d0*/  FMUL R175, R201, R214 ;  /* 0x000000d6c9af7220 */ /* 0x000fe20000400000 */
[----:B------:R-:W-:Y:S01]  /*37e0*/  FFMA R212, R210, R179, R139 ;  /* 0x000000b3d2d47223 */ /* 0x000fe2000000008b */
[----:B------:R-:W-:Y:S01]  /*37f0*/  @P0 FMNMX R225, R225, |R170|, !PT ;  /* 0x400000aae1e10209 */ /* 0x000fe20007800000 */
[----:B------:R-:W-:Y:S01]  /*3800*/  FADD R179, R71, 1 ;  /* 0x3f80000047b37421 */ /* 0x000fe20000000000 */
[----:B------:R-:W-:Y:S01]  /*3810*/  FMUL R214, R201, R242 ;  /* 0x000000f2c9d67220 */ /* 0x000fe20000400000 */
[----:B------:R-:W-:Y:S01]  /*3820*/  FFMA R242, R175, R178, R142 ;  /* 0x000000b2aff27223 */ /* 0x000fe2000000008e */
[----:B------:R-:W-:Y:S01]  /*3830*/  FADD R178, R73, 1 ;  /* 0x3f80000049b27421 */ /* 0x000fe20000000000 */
[----:B------:R-:W-:Y:S01]  /*3840*/  @P0 FMNMX R225, R225, |R167|, !PT ;  /* 0x400000a7e1e10209 */ /* 0x000fe20007800000 */
[--C-:B------:R-:W-:Y:S01]  /*3850*/  FADD R148, R217, -R0.reuse ;  /* 0x80000000d9947221 */ /* 0x100fe20000000000 */
[----:B------:R-:W-:Y:S01]  /*3860*/  FSEL R179, R71, R179, !P2 ;  /* 0x000000b347b37208 */ /* 0x000fe20005000000 */
[----:B------:R-:W-:Y:S01]  /*3870*/  FMUL R240, R201, R240 ;  /* 0x000000f0c9f07220 */ /* 0x000fe20000400000 */
[----:B------:R-:W-:Y:S01]  /*3880*/  FSEL R174, R69, R174, !P2 ;  /* 0x000000ae45ae7208 */ /* 0x000fe20005000000 */
[----:B------:R-:W-:Y:S01]  /*3890*/  FADD R175, R72, 1 ;  /* 0x3f80000048af7421 */ /* 0x000fe20000000000 */
[----:B------:R-:W-:Y:S01]  /*38a0*/  @P0 FMNMX R225, R225, |R171|, !PT ;  /* 0x400000abe1e10209 */ /* 0x000fe20007800000 */
[----:B------:R-:W-:Y:S01]  /*38b0*/  FADD R216, R216, -R0 ;  /* 0x80000000d8d87221 */ /* 0x000fe20000000000 */
[----:B------:R-:W-:Y:S01]  /*38c0*/  FSEL R178, R73, R178, !P2 ;  /* 0x000000b249b27208 */ /* 0x000fe20005000000 */
[----:B------:R-:W-:Y:S01]  /*38d0*/  FMUL R148, R201, R148 ;  /* 0x00000094c9947220 */ /* 0x000fe20000400000 */
[----:B------:R-:W-:Y:S01]  /*38e0*/  @P1 FMUL R252, R252, R3 ;  /* 0x00000003fcfc1220 */ /* 0x000fe20000400000 */
[----:B------:R-:W-:Y:S01]  /*38f0*/  FFMA R214, R214, R179, R143 ;  /* 0x000000b3d6d67223 */ /* 0x000fe2000000008f */
[----:B------:R-:W-:Y:S01]  /*3900*/  FFMA R240, R240, R174, R141 ;  /* 0x000000aef0f07223 */ /* 0x000fe2000000008d */
[----:B------:R-:W-:Y:S01]  /*3910*/  FADD R179, R74, 1 ;  /* 0x3f8000004ab37421 */ /* 0x000fe20000000000 */
[----:B------:R-:W-:Y:S01]  /*3920*/  @P0 FMNMX R225, R225, |R169|, !PT ;  /* 0x400000a9e1e10209 */ /* 0x000fe20007800000 */
[----:B------:R-:W-:Y:S01]  /*3930*/  FFMA R210, R205, R207, R140 ;  /* 0x000000cfcdd27223 */ /* 0x000fe2000000008c */
[----:B------:R-:W-:Y:S01]  /*3940*/  FSEL R174, R72, R175, !P2 ;  /* 0x000000af48ae7208 */ /* 0x000fe20005000000 */
[----:B------:R-:W-:Y:S01]  /*3950*/  FADD R218, R218, -R0 ;  /* 0x80000000dada7221 */ /* 0x000fe20000000000 */
[----:B------:R-:W-:Y:S01]  /*3960*/  FMUL R175, R201, R216 ;  /* 0x000000d8c9af7220 */ /* 0x000fe20000400000 */
[----:B------:R-:W-:Y:S01]  /*3970*/  FFMA R205, R148, R178, R145 ;  /* 0x000000b294cd7223 */ /* 0x000fe20000000091 */
[-C--:B------:R-:W-:Y:S01]  /*3980*/  @P1 FMUL R244, R244, R3.reuse ;  /* 0x00000003f4f41220 */ /* 0x080fe20000400000 */
[-C--:B------:R-:W-:Y:S01]  /*3990*/  @P1 FMUL R250, R250, R3.reuse ;  /* 0x00000003fafa1220 */ /* 0x080fe20000400000 */
[----:B------:R-:W-:Y:S01]  /*39a0*/  F2FP.F16.F32.PACK_AB R148, RZ, R252 ;  /* 0x000000fcff94723e */ /* 0x000fe200000000ff */
[-C--:B------:R-:W-:Y:S01]  /*39b0*/  @P1 FMUL R248, R248, R3.reuse ;  /* 0x00000003f8f81220 */ /* 0x080fe20000400000 */
[-C--:B------:R-:W-:Y:S01]  /*39c0*/  @P1 FMUL R151, R151, R3.reuse ;  /* 0x0000000397971220 */ /* 0x080fe20000400000 */
[----:B------:R-:W-:Y:S01]  /*39d0*/  @P1 FMUL R149, R149, R3 ;  /* 0x0000000395951220 */ /* 0x000fe20000400000 */
[----:B------:R-:W-:Y:S01]  /*39e0*/  @P0 FMNMX R225, R225, |R176|, !PT ;  /* 0x400000b0e1e10209 */ /* 0x000fe20007800000 */
[----:B------:R-:W-:Y:S01]  /*39f0*/  FFMA R216, R175, R174, R144 ;  /* 0x000000aeafd87223 */ /* 0x000fe20000000090 */
[----:B------:R-:W-:Y:S01]  /*3a00*/  FSEL R207, R74, R179, !P2 ;  /* 0x000000b34acf7208 */ /* 0x000fe20005000000 */
[----:B------:R-:W-:Y:S01]  /*3a10*/  FMUL R179, R201, R218 ;  /* 0x000000dac9b37220 */ /* 0x000fe20000400000 */
[----:B------:R-:W-:Y:S01]  /*3a20*/  F2FP.F16.F32.PACK_AB R175, RZ, R244 ;  /* 0x000000f4ffaf723e */ /* 0x000fe200000000ff */
[----:B------:R-:W-:Y:S01]  /*3a30*/  @P1 FMUL R152, R152, R3 ;  /* 0x0000000398981220 */ /* 0x000fe20000400000 */
[----:B------:R-:W-:Y:S01]  /*3a40*/  LOP3.LUT R148, R148, 0xffff, RZ, 0xc0, !PT ;  /* 0x0000ffff94947812 */ /* 0x000fe200078ec0ff */
[----:B------:R-:W0:Y:S01]  /*3a50*/  F2F.F16.F32 R250, R250 ;  /* 0x000000fa00fa7304 */ /* 0x000e220000200800 */
[----:B------:R-:W-:Y:S01]  /*3a60*/  @P0 FMNMX R225, R225, |R177|, !PT ;  /* 0x400000b1e1e10209 */ /* 0x000fe20007800000 */
[----:B------:R-:W-:Y:S01]  /*3a70*/  FFMA R218, R179, R207, R146 ;  /* 0x000000cfb3da7223 */ /* 0x000fe20000000092 */
[-C--:B------:R-:W-:Y:S01]  /*3a80*/  @P1 FMUL R150, R150, R3.reuse ;  /* 0x0000000396961220 */ /* 0x080fe20000400000 */
[----:B------:R-:W-:Y:S01]  /*3a90*/  SHF.L.U64.HI R179, R148, 0x10, RZ ;  /* 0x0000001094b37819 */ /* 0x000fe200000102ff */
[-C--:B------:R-:W-:Y:S01]  /*3aa0*/  @P1 FMUL R156, R156, R3.reuse ;  /* 0x000000039c9c1220 */ /* 0x080fe20000400000 */
[----:B------:R-:W-:Y:S01]  /*3ab0*/  PRMT R174, R175, 0x5410, R148 ;  /* 0x00005410afae7816 */ /* 0x000fe20000000094 */
[-C--:B------:R-:W-:Y:S01]  /*3ac0*/  @P1 FMUL R153, R153, R3.reuse ;  /* 0x0000000399991220 */ /* 0x080fe20000400000 */
[----:B------:R-:W1:Y:S01]  /*3ad0*/  F2F.F16.F32 R248, R248 ;  /* 0x000000f800f87304 */ /* 0x000e620000200800 */
[----:B------:R-:W-:Y:S01]  /*3ae0*/  F2FP.F16.F32.PACK_AB R148, RZ, R152 ;  /* 0x00000098ff94723e */ /* 0x000fe200000000ff */
[----:B------:R-:W-:Y:S01]  /*3af0*/  @P1 FMUL R155, R155, R3 ;  /* 0x000000039b9b1220 */ /* 0x000fe20000400000 */
[----:B------:R-:W-:Y:S01]  /*3b00*/  @P0 FMNMX R225, R225, |R173|, !PT ;  /* 0x400000ade1e10209 */ /* 0x000fe20007800000 */
[-C--:B------:R-:W-:Y:S01]  /*3b10*/  @P1 FMUL R158, R158, R3.reuse ;  /* 0x000000039e9e1220 */ /* 0x080fe20000400000 */
[----:B------:R-:W-:Y:S01]  /*3b20*/  F2FP.F16.F32.PACK_AB R207, RZ, R150 ;  /* 0x00000096ffcf723e */ /* 0x000fe200000000ff */
[----:B------:R-:W-:Y:S01]  /*3b30*/  @P1 FMUL R157, R157, R3 ;  /* 0x000000039d9d1220 */ /* 0x000fe20000400000 */
[----:B------:R-:W-:Y:S01]  /*3b40*/  LOP3.LUT R148, R148, 0xffff, RZ, 0xc0, !PT ;  /* 0x0000ffff94947812 */ /* 0x000fe200078ec0ff */
[----:B------:R-:W2:Y:S01]  /*3b50*/  F2F.F16.F32 R151, R151 ;  /* 0x0000009700977304 */ /* 0x000ea20000200800 */
[----:B------:R-:W-:Y:S01]  /*3b60*/  @P0 FMNMX R225, R225, |R203|, !PT ;  /* 0x400000cbe1e10209 */ /* 0x000fe20007800000 */
[-C--:B------:R-:W-:Y:S01]  /*3b70*/  @P1 FMUL R159, R159, R3.reuse ;  /* 0x000000039f9f1220 */ /* 0x080fe20000400000 */
[----:B------:R-:W-:Y:S01]  /*3b80*/  PRMT R178, R207, 0x5410, R148 ;  /* 0x00005410cfb27816 */ /* 0x000fe20000000094 */
[-C--:B------:R-:W-:Y:S01]  /*3b90*/  @P1 FMUL R161, R161, R3.reuse ;  /* 0x00000003a1a11220 */ /* 0x080fe20000400000 */
[----:B------:R-:W-:Y:S01]  /*3ba0*/  @P0 FMNMX R225, R225, |R180|, !PT ;  /* 0x400000b4e1e10209 */ /* 0x000fe20007800000 */
[-C--:B------:R-:W-:Y:S01]  /*3bb0*/  @P1 FMUL R154, R154, R3.reuse ;  /* 0x000000039a9a1220 */ /* 0x080fe20000400000 */
[----:B------:R-:W-:Y:S01]  /*3bc0*/  SHF.L.U64.HI R148, R148, 0x10, RZ ;  /* 0x0000001094947819 */ /* 0x000fe200000102ff */
[----:B------:R-:W3:Y:S01]  /*3bd0*/  F2F.F16.F32 R149, R149 ;  /* 0x0000009500957304 */ /* 0x000ee20000200800 */
[----:B0-----:R-:W-:Y:S01]  /*3be0*/  LOP3.LUT R179, R179, R250, RZ, 0xfc, !PT ;  /* 0x000000fab3b37212 */ /* 0x001fe200078efcff */
[-C--:B------:R-:W-:Y:S01]  /*3bf0*/  @P1 FMUL R164, R164, R3.reuse ;  /* 0x00000003a4a41220 */ /* 0x080fe20000400000 */
[----:B-1----:R-:W-:Y:S01]  /*3c00*/  SHF.L.U32 R248, R248, 0x10, RZ ;  /* 0x00000010f8f87819 */ /* 0x002fe200000006ff */
[----:B------:R-:W-:Y:S01]  /*3c10*/  @P1 FMUL R165, R165, R3 ;  /* 0x00000003a5a51220 */ /* 0x000fe20000400000 */
[----:B------:R-:W-:Y:S01]  /*3c20*/  @P0 FMNMX R225, R225, |R183|, !PT ;  /* 0x400000b7e1e10209 */ /* 0x000fe20007800000 */
[----:B------:R-:W-:Y:S01]  /*3c30*/  @P1 FMUL R163, R163, R3 ;  /* 0x00000003a3a31220 */ /* 0x000fe20000400000 */
[----:B--2---:R-:W-:Y:S01]  /*3c40*/  LOP3.LUT R150, R148, R151, RZ, 0xfc, !PT ;  /* 0x0000009794967212 */ /* 0x004fe200078efcff */
[----:B------:R-:W0:Y:S01]  /*3c50*/  F2F.F16.F32 R156, R156 ;  /* 0x0000009c009c7304 */ /* 0x000e220000200800 */
[----:B------:R-:W-:Y:S01]  /*3c60*/  LOP3.LUT R175, R179, R248, RZ, 0xfc, !PT ;  /* 0x000000f8b3af7212 */ /* 0x000fe200078efcff */
[----:B------:R-:W-:Y:S01]  /*3c70*/  @P1 FMUL R168, R168, R3 ;  /* 0x00000003a8a81220 */ /* 0x000fe20000400000 */
[----:B------:R-:W-:Y:S01]  /*3c80*/  @P0 FMNMX R225, R225, |R181|, !PT ;  /* 0x400000b5e1e10209 */ /* 0x000fe20007800000 */
[-C--:B------:R-:W-:Y:S01]  /*3c90*/  @P1 FMUL R171, R171, R3.reuse ;  /* 0x00000003abab1220 */ /* 0x080fe20000400000 */
[----:B------:R-:W-:Y:S01]  /*3ca0*/  F2FP.F16.F32.PACK_AB R148, RZ, R158 ;  /* 0x0000009eff94723e */ /* 0x000fe200000000ff */
[-C--:B------:R-:W-:Y:S01]  /*3cb0*/  @P1 FMUL R169, R169, R3.reuse ;  /* 0x00000003a9a91220 */ /* 0x080fe20000400000 */
[----:B---3--:R-:W-:Y:S01]  /*3cc0*/  SHF.L.U32 R149, R149, 0x10, RZ ;  /* 0x0000001095957819 */ /* 0x008fe200000006ff */
[----:B------:R-:W1:Y:S01]  /*3cd0*/  F2F.F16.F32 R153, R153 ;  /* 0x0000009900997304 */ /* 0x000e620000200800 */
[----:B------:R-:W-:Y:S01]  /*3ce0*/  @P0 FMNMX R225, R225, |R182|, !PT ;  /* 0x400000b6e1e10209 */ /* 0x000fe20007800000 */
[----:B------:R-:W-:Y:S01]  /*3cf0*/  @P1 FMUL R167, R167, R3 ;  /* 0x00000003a7a71220 */ /* 0x000fe20000400000 */
[----:B------:R-:W-:Y:S01]  /*3d00*/  LOP3.LUT R179, R150, R149, RZ, 0xfc, !PT ;  /* 0x0000009596b37212 */ /* 0x000fe200078efcff */
[----:B------:R-:W-:Y:S01]  /*3d10*/  @P1 FMUL R162, R162, R3 ;  /* 0x00000003a2a21220 */ /* 0x000fe20000400000 */
[----:B------:R-:W-:Y:S01]  /*3d20*/  F2FP.F16.F32.PACK_AB R150, RZ, R157 ;  /* 0x0000009dff96723e */ /* 0x000fe200000000ff */
[-C--:B------:R-:W-:Y:S01]  /*3d30*/  @P1 FMUL R170, R170, R3.reuse ;  /* 0x00000003aaaa1220 */ /* 0x080fe20000400000 */
[----:B------:R-:W-:Y:S01]  /*3d40*/  LOP3.LUT R148, R148, 0xffff, RZ, 0xc0, !PT ;  /* 0x0000ffff94947812 */ /* 0x000fe200078ec0ff */
[----:B------:R-:W2:Y:S01]  /*3d50*/  F2F.F16.F32 R155, R155 ;  /* 0x0000009b009b7304 */ /* 0x000ea20000200800 */
[----:B------:R-:W-:Y:S01]  /*3d60*/  LOP3.LUT R150, R150, 0xffff, RZ, 0xc0, !PT ;  /* 0x0000ffff96967812 */ /* 0x000fe200078ec0ff */
[-C--:B------:R-:W-:Y:S01]  /*3d70*/  @P1 FMUL R173, R173, R3.reuse ;  /* 0x00000003adad1220 */ /* 0x080fe20000400000 */
[----:B------:R-:W-:Y:S01]  /*3d80*/  @P0 FMNMX R225, R225, |R184|, !PT ;  /* 0x400000b8e1e10209 */ /* 0x000fe20007800000 */
[-C--:B------:R-:W-:Y:S01]  /*3d90*/  @P1 FMUL R203, R203, R3.reuse ;  /* 0x00000003cbcb1220 */ /* 0x080fe20000400000 */
[----:B------:R-:W-:Y:S01]  /*3da0*/  SHF.L.U64.HI R207, R148, 0x10, RZ ;  /* 0x0000001094cf7819 */ /* 0x000fe200000102ff */
[----:B------:R-:W-:Y:S01]  /*3db0*/  @P1 FMUL R177, R177, R3 ;  /* 0x00000003b1b11220 */ /* 0x000fe20000400000 */
[----:B------:R-:W-:Y:S01]  /*3dc0*/  SHF.L.U64.HI R152, R150, 0x10, RZ ;  /* 0x0000001096987819 */ /* 0x000fe200000102ff */
[----:B------:R-:W3:Y:S01]  /*3dd0*/  F2F.F16.F32 R159, R159 ;  /* 0x0000009f009f7304 */ /* 0x000ee20000200800 */
[----:B------:R-:W-:Y:S01]  /*3de0*/  @P0 FMNMX R225, R225, |R187|, !PT ;  /* 0x400000bbe1e10209 */ /* 0x000fe20007800000 */
[-C--:B------:R-:W-:Y:S01]  /*3df0*/  @P1 FMUL R160, R160, R3.reuse ;  /* 0x00000003a0a01220 */ /* 0x080fe20000400000 */
[----:B0-----:R-:W-:Y:S01]  /*3e00*/  LOP3.LUT R156, R207, R156, RZ, 0xfc, !PT ;  /* 0x0000009ccf9c7212 */ /* 0x001fe200078efcff */
[-C--:B------:R-:W-:Y:S01]  /*3e10*/  @P1 FMUL R176, R176, R3.reuse ;  /* 0x00000003b0b01220 */ /* 0x080fe20000400000 */
[----:B-1----:R-:W-:Y:S01]  /*3e20*/  SHF.L.U32 R153, R153, 0x10, RZ ;  /* 0x0000001099997819 */ /* 0x002fe200000006ff */
[----:B------:R-:W-:Y:S01]  /*3e30*/  @P1 FMUL R181, R181, R3 ;  /* 0x00000003b5b51220 */ /* 0x000fe20000400000 */
[----:B--2---:R-:W-:Y:S01]  /*3e40*/  LOP3.LUT R155, R152, R155, RZ, 0xfc, !PT ;  /* 0x0000009b989b7212 */ /* 0x004fe200078efcff */
[----:B------:R-:W0:Y:S01]  /*3e50*/  F2F.F16.F32 R163, R163 ;  /* 0x000000a300a37304 */ /* 0x000e220000200800 */
[----:B------:R-:W-:Y:S01]  /*3e60*/  F2FP.F16.F32.PACK_AB R152, RZ, R161 ;  /* 0x000000a1ff98723e */ /* 0x000fe200000000ff */
[----:B------:R-:W-:Y:S01]  /*3e70*/  @P1 FMUL R183, R183, R3 ;  /* 0x00000003b7b71220 */ /* 0x000fe20000400000 */
[----:B------:R-:W-:Y:S01]  /*3e80*/  @P0 FMNMX R225, R225, |R185|, !PT ;  /* 0x400000b9e1e10209 */ /* 0x000fe20007800000 */
[-C--:B------:R-:W-:Y:S01]  /*3e90*/  @P1 FMUL R185, R185, R3.reuse ;  /* 0x00000003b9b91220 */ /* 0x080fe20000400000 */
[----:B------:R-:W-:Y:S01]  /*3ea0*/  F2FP.F16.F32.PACK_AB R151, RZ, R154 ;  /* 0x0000009aff97723e */ /* 0x000fe200000000ff */
[----:B------:R-:W-:Y:S01]  /*3eb0*/  @P1 FMUL R187, R187, R3 ;  /* 0x00000003bbbb1220 */ /* 0x000fe20000400000 */
[----:B------:R-:W-:Y:S01]  /*3ec0*/  LOP3.LUT R149, R156, R153, RZ, 0xfc, !PT ;  /* 0x000000999c957212 */ /* 0x000fe200078efcff */
[----:B------:R-:W1:Y:S01]  /*3ed0*/  F2F.F16.F32 R168, R168 ;  /* 0x000000a800a87304 */ /* 0x000e620000200800 */
[----:B------:R-:W-:Y:S01]  /*3ee0*/  F2FP.F16.F32.PACK_AB R154, RZ, R164 ;  /* 0x000000a4ff9a723e */ /* 0x000fe200000000ff */
[-C--:B------:R-:W-:Y:S01]  /*3ef0*/  @P1 FMUL R166, R166, R3.reuse ;  /* 0x00000003a6a61220 */ /* 0x080fe20000400000 */
[----:B------:R-:W-:Y:S01]  /*3f00*/  LOP3.LUT R153, R152, 0xffff, RZ, 0xc0, !PT ;  /* 0x0000ffff98997812 */ /* 0x000fe200078ec0ff */
[-C--:B------:R-:W-:Y:S01]  /*3f10*/  @P1 FMUL R172, R172, R3.reuse ;  /* 0x00000003acac1220 */ /* 0x080fe20000400000 */
[----:B------:R-:W-:Y:S01]  /*3f20*/  @P0 FMNMX R225, R225, |R188|, !PT ;  /* 0x400000bce1e10209 */ /* 0x000fe20007800000 */
[----:B------:R-:W-:Y:S01]  /*3f30*/  @P1 FMUL R182, R182, R3 ;  /* 0x00000003b6b61220 */ /* 0x000fe20000400000 */
[----:B------:R-:W-:Y:S01]  /*3f40*/  F2FP.F16.F32.PACK_AB R165, RZ, R165 ;  /* 0x000000a5ffa5723e */ /* 0x000fe200000000ff */
[----:B------:R-:W2:Y:S01]  /*3f50*/  F2F.F16.F32 R171, R171 ;  /* 0x000000ab00ab7304 */ /* 0x000ea20000200800 */
[--C-:B------:R-:W-:Y:S01]  /*3f60*/  PRMT R152, R154, 0x5410, R153.reuse ;  /* 0x000054109a987816 */ /* 0x100fe20000000099 */
[-C--:B------:R-:W-:Y:S01]  /*3f70*/  @P1 FMUL R180, R180, R3.reuse ;  /* 0x00000003b4b41220 */ /* 0x080fe20000400000 */
[----:B------:R-:W-:Y:S01]  /*3f80*/  SHF.L.U64.HI R154, R153, 0x10, RZ ;  /* 0x00000010999a7819 */ /* 0x000fe200000102ff */
[-C--:B------:R-:W-:Y:S01]  /*3f90*/  @P1 FMUL R188, R188, R3.reuse ;  /* 0x00000003bcbc1220 */ /* 0x080fe20000400000 */
[----:B------:R-:W-:Y:S01]  /*3fa0*/  @P0 FMNMX R225, R225, |R186|, !PT ;  /* 0x400000bae1e10209 */ /* 0x000fe20007800000 */
[----:B------:R-:W-:Y:S01]  /*3fb0*/  @P1 FMUL R186, R186, R3 ;  /* 0x00000003baba1220 */ /* 0x000fe20000400000 */
[----:B------:R-:W-:Y:S01]  /*3fc0*/  PRMT R153, R165, 0x7610, R153 ;  /* 0x00007610a5997816 */ /* 0x000fe20000000099 */
[----:B------:R-:W4:Y:S01]  /*3fd0*/  F2F.F16.F32 R169, R169 ;  /* 0x000000a900a97304 */ /* 0x000f220000200800 */
[----:B---3--:R-:W-:Y:S01]  /*3fe0*/  LOP3.LUT R159, R154, R159, RZ, 0xfc, !PT ;  /* 0x0000009f9a9f7212 */ /* 0x008fe200078efcff */
[----:B------:R-:W-:Y:S01]  /*3ff0*/  FADD R209, R75, 1 ;  /* 0x3f8000004bd17421 */ /* 0x000fe20000000000 */
[----:B------:R-:W-:Y:S01]  /*4000*/  @P0 FMNMX R225, R225, |R191|, !PT ;  /* 0x400000bfe1e10209 */ /* 0x000fe20007800000 */
[----:B------:R-:W-:Y:S01]  /*4010*/  @P1 FMUL R191, R191, R3 ;  /* 0x00000003bfbf1220 */ /* 0x000fe20000400000 */
[----:B------:R-:W-:Y:S01]  /*4020*/  LOP3.LUT R154, R153, 0xffff, RZ, 0xc0, !PT ;  /* 0x0000ffff999a7812 */ /* 0x000fe200078ec0ff */
[----:B------:R-:W-:Y:S01]  /*4030*/  FADD R246, R219, -R0 ;  /* 0x80000000dbf67221 */ /* 0x000fe20000000000 */
[----:B------:R-:W-:Y:S01]  /*4040*/  @P0 FMNMX R225, R225, |R189|, !PT ;  /* 0x400000bde1e10209 */ /* 0x000fe20007800000 */
[----:B------:R-:W3:Y:S01]  /*4050*/  F2F.F16.F32 R162, R162 ;  /* 0x000000a200a27304 */ /* 0x000ee20000200800 */
[----:B------:R-:W-:Y:S01]  /*4060*/  SHF.L.U64.HI R156, R154, 0x10, RZ ;  /* 0x000000109a9c7819 */ /* 0x000fe200000102ff */
[-C--:B------:R-:W-:Y:S01]  /*4070*/  @P1 FMUL R189, R189, R3.reuse ;  /* 0x00000003bdbd1220 */ /* 0x080fe20000400000 */
[----:B------:R-:W-:Y:S01]  /*4080*/  @P0 FMNMX R225, R225, |R192|, !PT ;  /* 0x400000c0e1e10209 */ /* 0x000fe20007800000 */
[----:B------:R-:W-:Y:S01]  /*4090*/  @P1 FMUL R184, R184, R3 ;  /* 0x00000003b8b81220 */ /* 0x000fe20000400000 */
[----:B0-----:R-:W-:Y:S01]  /*40a0*/  LOP3.LUT R163, R156, R163, RZ, 0xfc, !PT ;  /* 0x000000a39ca37212 */ /* 0x001fe200078efcff */
[----:B------:R-:W-:Y:S01]  /*40b0*/  FMUL R246, R201, R246 ;  /* 0x000000f6c9f67220 */ /* 0x000fe20000400000 */
[----:B------:R-:W-:Y:S01]  /*40c0*/  F2FP.F16.F32.PACK_AB R156, RZ, R167 ;  /* 0x000000a7ff9c723e */ /* 0x000fe200000000ff */
[----:B------:R-:W0:Y:S01]  /*40d0*/  F2F.F16.F32 R173, R173 ;  /* 0x000000ad00ad7304 */ /* 0x000e220000200800 */
[----:B------:R-:W-:Y:S01]  /*40e0*/  @P0 FMNMX R225, R225, |R190|, !PT ;  /* 0x400000bee1e10209 */ /* 0x000fe20007800000 */
[-C--:B------:R-:W-:Y:S01]  /*40f0*/  @P1 FMUL R190, R190, R3.reuse ;  /* 0x00000003bebe1220 */ /* 0x080fe20000400000 */
[----:B------:R-:W-:Y:S01]  /*4100*/  LOP3.LUT R156, R156, 0xffff, RZ, 0xc0, !PT ;  /* 0x0000ffff9c9c7812 */ /* 0x000fe200078ec0ff */
[----:B------:R-:W-:Y:S01]  /*4110*/  @P1 FMUL R192, R192, R3 ;  /* 0x00000003c0c01220 */ /* 0x000fe20000400000 */
[----:B------:R-:W-:Y:S01]  /*4120*/  F2FP.F16.F32.PACK_AB R157, RZ, R170 ;  /* 0x000000aaff9d723e */ /* 0x000fe200000000ff */
[----:B------:R-:W-:Y:S01]  /*4130*/  ULDC UR6, c[0x0][0x210] ;  /* 0x0000840000067ab9 */ /* 0x000fe20000000800 */
[----:B------:R-:W-:Y:S01]  /*4140*/  @P0 FMNMX R225, R225, |R193|, !PT ;  /* 0x400000c1e1e10209 */ /* 0x000fe20007800000 */
[----:B------:R-:W0:Y:S01]  /*4150*/  F2F.F16.F32 R203, R203 ;  /* 0x000000cb00cb7304 */ /* 0x000e220000200800 */
[----:B------:R-:W-:Y:S01]  /*4160*/  SHF.L.U64.HI R158, R156, 0x10, RZ ;  /* 0x000000109c9e7819 */ /* 0x000fe200000102ff */
[----:B------:R-:W-:Y:S01]  /*4170*/  @P1 FMUL R193, R193, R3 ;  /* 0x00000003c1c11220 */ /* 0x000fe20000400000 */
[----:B-1----:R-:W-:-:S02]  /*4180*/  SHF.L.U32 R168, R168, 0x10, RZ ;  /* 0x00000010a8a87819 */ /* 0x002fc400000006ff */
[----:B------:R-:W-:Y:S02]  /*4190*/  PRMT R156, R157, 0x5410, R156 ;  /* 0x000054109d9c7816 */ /* 0x000fe4000000009c */
[----:B------:R-:W-:Y:S01]  /*41a0*/  F2FP.F16.F32.PACK_AB R157, RZ, R177 ;  /* 0x000000b1ff9d723e */ /* 0x000fe200000000ff */
[----:B------:R-:W1:Y:S01]  /*41b0*/  F2F.F16.F32 R181, R181 ;  /* 0x000000b500b57304 */ /* 0x000e620000200800 */
[----:B------:R-:W-:Y:S01]  /*41c0*/  @P0 FMNMX R225, R225, |R195|, !PT ;  /* 0x400000c3e1e10209 */ /* 0x000fe20007800000 */
[----:B------:R-:W-:Y:S01]  /*41d0*/  @P1 FMUL R195, R195, R3 ;  /* 0x00000003c3c31220 */ /* 0x000fe20000400000 */
[----:B------:R-:W-:Y:S02]  /*41e0*/  PRMT R148, R151, 0x5410, R148 ;  /* 0x0000541097947816 */ /* 0x000fe40000000094 */
[----:B------:R-:W-:Y:S02]  /*41f0*/  F2FP.F16.F32.PACK_AB R151, RZ, R160 ;  /* 0x000000a0ff97723e */ /* 0x000fe400000000ff */
[----:B------:R-:W-:Y:S01]  /*4200*/  LOP3.LUT R153, R159, R168, RZ, 0xfc, !PT ;  /* 0x000000a89f997212 */ /* 0x000fe200078efcff */
[----:B------:R-:W1:Y:S01]  /*4210*/  F2F.F16.F32 R185, R185 ;  /* 0x000000b900b97304 */ /* 0x000e620000200800 */
[----:B--2---:R-:W-:-:S02]  /*4220*/  LOP3.LUT R158, R158, R171, RZ, 0xfc, !PT ;  /* 0x000000ab9e9e7212 */ /* 0x004fc400078efcff */
[----:B----4-:R-:W-:Y:S02]  /*4230*/  SHF.L.U32 R169, R169, 0x10, RZ ;  /* 0x00000010a9a97819 */ /* 0x010fe400000006ff */
[----:B------:R-:W-:Y:S02]  /*4240*/  F2FP.F16.F32.PACK_AB R160, RZ, R176 ;  /* 0x000000b0ffa0723e */ /* 0x000fe400000000ff */
[----:B------:R-:W-:Y:S01]  /*4250*/  LOP3.LUT R159, R157, 0xffff, RZ, 0xc0, !PT ;  /* 0x0000ffff9d9f7812 */ /* 0x000fe200078ec0ff */
[----:B------:R-:W2:Y:S01]  /*4260*/  F2F.F16.F32 R189, R189 ;  /* 0x000000bd00bd7304 */ /* 0x000ea20000200800 */
[----:B------:R-:W-:Y:S01]  /*4270*/  @P0 FMNMX R225, R225, |R196|, !PT ;  /* 0x400000c4e1e10209 */ /* 0x000fe20007800000 */
[----:B------:R-:W-:Y:S01]  /*4280*/  @P1 FMUL R196, R196, R3 ;  /* 0x00000003c4c41220 */ /* 0x000fe20000400000 */
[----:B------:R-:W-:Y:S02]  /*4290*/  LOP3.LUT R157, R158, R169, RZ, 0xfc, !PT ;  /* 0x000000a99e9d7212 */ /* 0x000fe400078efcff */
[----:B---3--:R-:W-:-:S02]  /*42a0*/  SHF.L.U32 R162, R162, 0x10, RZ ;  /* 0x00000010a2a27819 */ /* 0x008fc400000006ff */
[----:B------:R-:W-:Y:S01]  /*42b0*/  PRMT R158, R160, 0x5410, R159 ;  /* 0x00005410a09e7816 */ /* 0x000fe2000000009f */
[----:B------:R-:W3:Y:S01]  /*42c0*/  F2F.F16.F32 R195, R195 ;  /* 0x000000c300c37304 */ /* 0x000ee20000200800 */
[----:B------:R-:W-:Y:S01]  /*42d0*/  @P0 FMNMX R225, R225, |R194|, !PT ;  /* 0x400000c2e1e10209 */ /* 0x000fe20007800000 */
[----:B------:R-:W-:Y:S01]  /*42e0*/  @P1 FMUL R194, R194, R3 ;  /* 0x00000003c2c21220 */ /* 0x000fe20000400000 */
[----:B------:R-:W-:Y:S02]  /*42f0*/  SHF.L.U64.HI R160, R159, 0x10, RZ ;  /* 0x000000109fa07819 */ /* 0x000fe400000102ff */
[----:B------:R-:W-:Y:S02]  /*4300*/  PRMT R150, R151, 0x5410, R150 ;  /* 0x0000541097967816 */ /* 0x000fe40000000096 */
[----:B------:R-:W-:Y:S01]  /*4310*/  LOP3.LUT R151, R155, R162, RZ, 0xfc, !PT ;  /* 0x000000a29b977212 */ /* 0x000fe200078efcff */
[----:B------:R-:W-:Y:S01]  /*4320*/  F2F.F16.F32 R172, R172 ;  /* 0x000000ac00ac7304 */ /* 0x000fe20000200800 */
[----:B------:R-:W-:-:S02]  /*4330*/  F2FP.F16.F32.PACK_AB R159, RZ, R183 ;  /* 0x000000b7ff9f723e */ /* 0x000fc400000000ff */
[----:B------:R-:W-:Y:S01]  /*4340*/  @P0 FMNMX R225, R225, |R197|, !PT ;  /* 0x400000c5e1e10209 */ /* 0x000fe20007800000 */
[----:B------:R-:W-:Y:S01]  /*4350*/  @P1 FMUL R197, R197, R3 ;  /* 0x00000003c5c51220 */ /* 0x000fe20000400000 */
[----:B0-----:R-:W-:Y:S02]  /*4360*/  LOP3.LUT R162, R160, R173, RZ, 0xfc, !PT ;  /* 0x000000ada0a27212 */ /* 0x001fe400078efcff */
[----:B------:R-:W-:Y:S01]  /*4370*/  SHF.L.U32 R203, R203, 0x10, RZ ;  /* 0x00000010cbcb7819 */ /* 0x000fe200000006ff */
[----:B------:R-:W-:Y:S01]  /*4380*/  F2F.F16.F32 R182, R182 ;  /* 0x000000b600b67304 */ /* 0x000fe20000200800 */
[----:B------:R-:W-:Y:S02]  /*4390*/  LOP3.LUT R160, R159, 0xffff, RZ, 0xc0, !PT ;  /* 0x0000ffff9fa07812 */ /* 0x000fe400078ec0ff */
[----:B------:R-:W-:Y:S01]  /*43a0*/  @P0 FMNMX R225, R225, |R198|, !PT ;  /* 0x400000c6e1e10209 */ /* 0x000fe20007800000 */
[----:B------:R-:W-:Y:S01]  /*43b0*/  @P1 FMUL R198, R198, R3 ;  /* 0x00000003c6c61220 */ /* 0x000fe20000400000 */
[----:B------:R-:W-:-:S02]  /*43c0*/  LOP3.LUT R159, R162, R203, RZ, 0xfc, !PT ;  /* 0x000000cba29f7212 */ /* 0x000fc400078efcff */
[----:B------:R-:W-:Y:S01]  /*43d0*/  F2FP.F16.F32.PACK_AB R162, RZ, R187 ;  /* 0x000000bbffa2723e */ /* 0x000fe200000000ff */
[----:B------:R-:W-:Y:S01]  /*43e0*/  F2F.F16.F32 R188, R188 ;  /* 0x000000bc00bc7304 */ /* 0x000fe20000200800 */
[----:B------:R-:W-:Y:S01]  /*43f0*/  @P0 FMNMX R225, R225, |R199|, !PT ;  /* 0x400000c7e1e10209 */ /* 0x000fe20007800000 */
[----:B------:R-:W-:Y:S01]  /*4400*/  @P1 FMUL R199, R199, R3 ;  /* 0x00000003c7c71220 */ /* 0x000fe20000400000 */
[----:B------:R-:W-:Y:S02]  /*4410*/  SHF.L.U64.HI R164, R160, 0x10, RZ ;  /* 0x00000010a0a47819 */ /* 0x000fe400000102ff */
[----:B------:R-:W-:Y:S02]  /*4420*/  LOP3.LUT R162, R162, 0xffff, RZ, 0xc0, !PT ;  /* 0x0000ffffa2a27812 */ /* 0x000fe400078ec0ff */
[----:B------:R-:W-:Y:S01]  /*4430*/  @P0 FMNMX R225, R225, |R200|, !PT ;  /* 0x400000c8e1e10209 */ /* 0x000fe20007800000 */
[----:B------:R-:W0:Y:S01]  /*4440*/  F2F.F16.F32 R198, R198 ;  /* 0x000000c600c67304 */ /* 0x000e220000200800 */
[----:B-1----:R-:W-:Y:S01]  /*4450*/  LOP3.LUT R181, R164, R181, RZ, 0xfc, !PT ;  /* 0x000000b5a4b57212 */ /* 0x002fe200078efcff */
[----:B------:R-:W-:Y:S01]  /*4460*/  @P1 FMUL R200, R200, R3 ;  /* 0x00000003c8c81220 */ /* 0x000fe20000400000 */
[----:B------:R-:W-:-:S02]  /*4470*/  SHF.L.U64.HI R164, R162, 0x10, RZ ;  /* 0x00000010a2a47819 */ /* 0x000fc400000102ff */
[----:B------:R-:W-:Y:S01]  /*4480*/  @P0 FMNMX R225, R225, |R230|, !PT ;  /* 0x400000e6e1e10209 */ /* 0x000fe20007800000 */
[----:B------:R-:W-:Y:S01]  /*4490*/  @P1 FMUL R230, R230, R3 ;  /* 0x00000003e6e61220 */ /* 0x000fe20000400000 */
[----:B------:R-:W-:Y:S01]  /*44a0*/  LOP3.LUT R185, R164, R185, RZ, 0xfc, !PT ;  /* 0x000000b9a4b97212 */ /* 0x000fe200078efcff */
[----:B------:R-:W-:Y:S01]  /*44b0*/  F2F.F16.F32 R196, R196 ;  /* 0x000000c400c47304 */ /* 0x000fe20000200800 */
[----:B------:R-:W-:Y:S02]  /*44c0*/  F2FP.F16.F32.PACK_AB R164, RZ, R191 ;  /* 0x000000bfffa4723e */ /* 0x000fe400000000ff */
[----:B------:R-:W-:Y:S01]  /*44d0*/  @P0 FMNMX R225, R225, |R202|, !PT ;  /* 0x400000cae1e10209 */ /* 0x000fe20007800000 */
[-C--:B------:R-:W-:Y:S01]  /*44e0*/  @P1 FMUL R202, R202, R3.reuse ;  /* 0x00000003caca1220 */ /* 0x080fe20000400000 */
[----:B------:R-:W-:Y:S02]  /*44f0*/  F2FP.F16.F32.PACK_AB R155, RZ, R166 ;  /* 0x000000a6ff9b723e */ /* 0x000fe400000000ff */
[----:B------:R-:W-:Y:S01]  /*4500*/  F2FP.F16.F32.PACK_AB R166, RZ, R186 ;  /* 0x000000baffa6723e */ /* 0x000fe200000000ff */
[----:B------:R-:W-:Y:S01]  /*4510*/  F2F.F16.F32 R192, R192 ;  /* 0x000000c000c07304 */ /* 0x000fe20000200800 */
[----:B------:R-:W-:Y:S01]  /*4520*/  LOP3.LUT R165, R164, 0xffff, RZ, 0xc0, !PT ;  /* 0x0000ffffa4a57812 */ /* 0x000fe200078ec0ff */
[----:B------:R-:W1:Y:S01]  /*4530*/  @!P3 LDC.64 R186, c[0x0][0x228] ;  /* 0x00008a00ffbabb82 */ /* 0x000e620000000a00 */
[----:B------:R-:W-:Y:S01]  /*4540*/  @P0 FMNMX R225, R225, |R2|, !PT ;  /* 0x40000002e1e10209 */ /* 0x000fe20007800000 */
[----:B------:R-:W-:Y:S01]  /*4550*/  @P1 FMUL R2, R2, R3 ;  /* 0x0000000302021220 */ /* 0x000fe20000400000 */
[----:B------:R-:W-:-:S02]  /*4560*/  F2FP.F16.F32.PACK_AB R193, RZ, R193 ;  /* 0x000000c1ffc1723e */ /* 0x000fc400000000ff */
[--C-:B------:R-:W-:Y:S01]  /*4570*/  PRMT R164, R166, 0x5410, R165.reuse ;  /* 0x00005410a6a47816 */ /* 0x100fe200000000a5 */
[----:B------:R-:W4:Y:S01]  /*4580*/  F2F.F16.F32 R202, R202 ;  /* 0x000000ca00ca7304 */ /* 0x000f220000200800 */
[----:B------:R-:W-:Y:S02]  /*4590*/  SHF.L.U64.HI R166, R165, 0x10, RZ ;  /* 0x00000010a5a67819 */ /* 0x000fe400000102ff */
[----:B------:R-:W-:Y:S01]  /*45a0*/  @P0 FMNMX R225, R225, |R204|, !PT ;  /* 0x400000cce1e10209 */ /* 0x000fe20007800000 */
[----:B------:R-:W-:Y:S01]  /*45b0*/  @P1 FMUL R204, R204, R3 ;  /* 0x00000003cccc1220 */ /* 0x000fe20000400000 */
[----:B------:R-:W-:Y:S02]  /*45c0*/  PRMT R165, R193, 0x7610, R165 ;  /* 0x00007610c1a57816 */ /* 0x000fe400000000a5 */
[----:B--2---:R-:W-:Y:S01]  /*45d0*/  LOP3.LUT R189, R166, R189, RZ, 0xfc, !PT ;  /* 0x000000bda6bd7212 */ /* 0x004fe200078efcff */
[----:B------:R-:W2:Y:S01]  /*45e0*/  F2F.F16.F32 R2, R2 ;  /* 0x0000000200027304 */ /* 0x000ea20000200800 */
[----:B------:R-:W-:Y:S01]  /*45f0*/  @P0 FMNMX R225, R225, |R234|, !PT ;  /* 0x400000eae1e10209 */ /* 0x000fe20007800000 */
[----:B------:R-:W-:Y:S01]  /*4600*/  @P1 FMUL R234, R234, R3 ;  /* 0x00000003eaea1220 */ /* 0x000fe20000400000 */
[----:B------:R-:W-:-:S02]  /*4610*/  LOP3.LUT R166, R165, 0xffff, RZ, 0xc0, !PT ;  /* 0x0000ffffa5a67812 */ /* 0x000fc400078ec0ff */
[----:B------:R-:W-:Y:S01]  /*4620*/  @P0 FMNMX R225, R225, |R232|, !PT ;  /* 0x400000e8e1e10209 */ /* 0x000fe20007800000 */
[-C--:B------:R-:W-:Y:S01]  /*4630*/  @P1 FMUL R232, R232, R3.reuse ;  /* 0x00000003e8e81220 */ /* 0x080fe20000400000 */
[----:B------:R-:W-:Y:S01]  /*4640*/  SHF.L.U64.HI R168, R166, 0x10, RZ ;  /* 0x00000010a6a87819 */ /* 0x000fe200000102ff */
[----:B------:R-:W-:Y:S01]  /*4650*/  F2F.F16.F32 R199, R199 ;  /* 0x000000c700c77304 */ /* 0x000fe20000200800 */
[----:B------:R-:W-:Y:S01]  /*4660*/  @P0 FMNMX R225, R225, |R208|, !PT ;  /* 0x400000d0e1e10209 */ /* 0x000fe20007800000 */
[----:B------:R-:W-:Y:S01]  /*4670*/  @P1 FMUL R208, R208, R3 ;  /* 0x00000003d0d01220 */ /* 0x000fe20000400000 */
[----:B---3--:R-:W-:Y:S01]  /*4680*/  LOP3.LUT R195, R168, R195, RZ, 0xfc, !PT ;  /* 0x000000c3a8c37212 */ /* 0x008fe200078efcff */
[----:B-1----:R-:W-:Y:S01]  /*4690*/  @!P3 IMAD.WIDE R186, R228, 0x4, R186 ;  /* 0x00000004e4bab825 */ /* 0x002fe200078e02ba */
[----:B------:R-:W-:Y:S02]  /*46a0*/  F2FP.F16.F32.PACK_AB R168, RZ, R197 ;  /* 0x000000c5ffa8723e */ /* 0x000fe400000000ff */
[----:B------:R-:W-:Y:S01]  /*46b0*/  @P0 FMNMX R225, R225, |R206|, !PT ;  /* 0x400000cee1e10209 */ /* 0x000fe20007800000 */
[----:B------:R-:W1:Y:S01]  /*46c0*/  F2F.F16.F32 R232, R232 ;  /* 0x000000e800e87304 */ /* 0x000e620000200800 */
[----:B------:R-:W-:Y:S01]  /*46d0*/  LOP3.LUT R168, R168, 0xffff, RZ, 0xc0, !PT ;  /* 0x0000ffffa8a87812 */ /* 0x000fe200078ec0ff */
[-C--:B------:R-:W-:Y:S01]  /*46e0*/  @P1 FMUL R206, R206, R3.reuse ;  /* 0x00000003cece1220 */ /* 0x080fe20000400000 */
[----:B------:R-:W-:Y:S01]  /*46f0*/  F2FP.F16.F32.PACK_AB R169, RZ, R194 ;  /* 0x000000c2ffa9723e */ /* 0x000fe200000000ff */
[----:B------:R3:W-:Y:S01]  /*4700*/  @!P3 STG.E desc[UR4][R186.64], R0 ;  /* 0x00000000ba00b986 */ /* 0x0007e2000c101904 */
[----:B------:R-:W-:Y:S01]  /*4710*/  @P0 FMNMX R225, R225, |R238|, !PT ;  /* 0x400000eee1e10209 */ /* 0x000fe20007800000 */
[----:B------:R-:W-:Y:S01]  /*4720*/  @P1 FMUL R238, R238, R3 ;  /* 0x00000003eeee1220 */ /* 0x000fe20000400000 */
[----:B------:R-:W-:Y:S01]  /*4730*/  SHF.L.U64.HI R171, R168, 0x10, RZ ;  /* 0x00000010a8ab7819 */ /* 0x000fe200000102ff */
[----:B------:R-:W3:Y:S01]  /*4740*/  F2F.F16.F32 R208, R208 ;  /* 0x000000d000d07304 */ /* 0x000ee20000200800 */
[----:B------:R-:W-:-:S02]  /*4750*/  PRMT R168, R169, 0x5410, R168 ;  /* 0x00005410a9a87816 */ /* 0x000fc400000000a8 */
[----:B------:R-:W-:Y:S02]  /*4760*/  F2FP.F16.F32.PACK_AB R169, RZ, R230 ;  /* 0x000000e6ffa9723e */ /* 0x000fe400000000ff */
[----:B------:R-:W-:Y:S01]  /*4770*/  @P0 FMNMX R225, R225, |R236|, !PT ;  /* 0x400000ece1e10209 */ /* 0x000fe20007800000 */
[-C--:B------:R-:W-:Y:S01]  /*4780*/  @P1 FMUL R236, R236, R3.reuse ;  /* 0x00000003ecec1220 */ /* 0x080fe20000400000 */
[----:B0-----:R-:W-:Y:S02]  /*4790*/  LOP3.LUT R198, R171, R198, RZ, 0xfc, !PT ;  /* 0x000000c6abc67212 */ /* 0x001fe400078efcff */
[----:B------:R-:W-:Y:S02]  /*47a0*/  F2FP.F16.F32.PACK_AB R170, RZ, R200 ;  /* 0x000000c8ffaa723e */ /* 0x000fe400000000ff */
[----:B------:R-:W-:Y:S01]  /*47b0*/  LOP3.LUT R171, R169, 0xffff, RZ, 0xc0, !PT ;  /* 0x0000ffffa9ab7812 */ /* 0x000fe200078ec0ff */
[----:B------:R-:W0:Y:S01]  /*47c0*/  F2F.F16.F32 R236, R236 ;  /* 0x000000ec00ec7304 */ /* 0x000e220000200800 */
[----:B------:R-:W-:Y:S01]  /*47d0*/  @P0 FMNMX R225, R225, |R212|, !PT ;  /* 0x400000d4e1e10209 */ /* 0x000fe20007800000 */
[----:B------:R-:W-:Y:S01]  /*47e0*/  @P1 FMUL R212, R212, R3 ;  /* 0x00000003d4d41220 */ /* 0x000fe20000400000 */
[----:B------:R-:W-:-:S02]  /*47f0*/  PRMT R170, R170, 0x5410, R171 ;  /* 0x00005410aaaa7816 */ /* 0x000fc400000000ab */
[----:B------:R-:W-:Y:S01]  /*4800*/  @P0 FMNMX R225, R225, |R210|, !PT ;  /* 0x400000d2e1e10209 */ /* 0x000fe20007800000 */
[-C--:B------:R-:W-:Y:S01]  /*4810*/  @P1 FMUL R210, R210, R3.reuse ;  /* 0x00000003d2d21220 */ /* 0x080fe20000400000 */
[----:B------:R-:W-:Y:S01]  /*4820*/  SHF.L.U64.HI R171, R171, 0x10, RZ ;  /* 0x00000010abab7819 */ /* 0x000fe200000102ff */
[----:B------:R-:W0:Y:S01]  /*4830*/  F2F.F16.F32 R212, R212 ;  /* 0x000000d400d47304 */ /* 0x000e220000200800 */
[----:B------:R-:W-:Y:S01]  /*4840*/  @P0 FMNMX R225, R225, |R240|, !PT ;  /* 0x400000f0e1e10209 */ /* 0x000fe20007800000 */
[----:B------:R-:W-:Y:S01]  /*4850*/  @P1 FMUL R240, R240, R3 ;  /* 0x00000003f0f01220 */ /* 0x000fe20000400000 */
[----:B------:R-:W-:Y:S02]  /*4860*/  SHF.L.U32 R172, R172, 0x10, RZ ;  /* 0x00000010acac7819 */ /* 0x000fe400000006ff */
[----:B----4-:R-:W-:Y:S02]  /*4870*/  LOP3.LUT R173, R171, R202, RZ, 0xfc, !PT ;  /* 0x000000caabad7212 */ /* 0x010fe400078efcff */
[----:B------:R-:W-:-:S02]  /*4880*/  F2FP.F16.F32.PACK_AB R171, RZ, R234 ;  /* 0x000000eaffab723e */ /* 0x000fc400000000ff */
[----:B------:R-:W-:Y:S02]  /*4890*/  PRMT R154, R155, 0x5410, R154 ;  /* 0x000054109b9a7816 */ /* 0x000fe4000000009a */
[----:B------:R-:W-:Y:S02]  /*48a0*/  F2FP.F16.F32.PACK_AB R161, RZ, R180 ;  /* 0x000000b4ffa1723e */ /* 0x000fe400000000ff */
[----:B------:R-:W-:Y:S01]  /*48b0*/  @P0 FMNMX R225, R225, |R242|, !PT ;  /* 0x400000f2e1e10209 */ /* 0x000fe20007800000 */
[----:B------:R-:W-:Y:S01]  /*48c0*/  @P1 FMUL R242, R242, R3 ;  /* 0x00000003f2f21220 */ /* 0x000fe20000400000 */
[----:B------:R-:W-:Y:S02]  /*48d0*/  LOP3.LUT R155, R163, R172, RZ, 0xfc, !PT ;  /* 0x000000aca39b7212 */ /* 0x000fe400078efcff */
[----:B------:R-:W-:Y:S02]  /*48e0*/  SHF.L.U32 R182, R182, 0x10, RZ ;  /* 0x00000010b6b67819 */ /* 0x000fe400000006ff */
[----:B------:R-:W-:Y:S01]  /*48f0*/  LOP3.LUT R172, R171, 0xffff, RZ, 0xc0, !PT ;  /* 0x0000ffffabac7812 */ /* 0x000fe200078ec0ff */
[----:B------:R-:W-:Y:S01]  /*4900*/  F2F.F16.F32 R242, R242 ;  /* 0x000000f200f27304 */ /* 0x000fe20000200800 */
[----:B--2---:R-:W-:-:S02]  /*4910*/  SHF.L.U32 R2, R2, 0x10, RZ ;  /* 0x0000001002027819 */ /* 0x004fc400000006ff */
[----:B------:R-:W-:Y:S02]  /*4920*/  PRMT R160, R161, 0x5410, R160 ;  /* 0x00005410a1a07816 */ /* 0x000fe400000000a0 */
[----:B------:R-:W-:Y:S01]  /*4930*/  @P0 FMNMX R225, R225, |R214|, !PT ;  /* 0x400000d6e1e10209 */ /* 0x000fe20007800000 */
[----:B------:R-:W-:Y:S01]  /*4940*/  @P1 FMUL R214, R214, R3 ;  /* 0x00000003d6d61220 */ /* 0x000fe20000400000 */
[----:B------:R-:W-:Y:S02]  /*4950*/  LOP3.LUT R161, R181, R182, RZ, 0xfc, !PT ;  /* 0x000000b6b5a17212 */ /* 0x000fe400078efcff */
[----:B------:R-:W-:Y:S02]  /*4960*/  SHF.L.U64.HI R181, R172, 0x10, RZ ;  /* 0x00000010acb57819 */ /* 0x000fe400000102ff */
[----:B------:R-:W-:Y:S01]  /*4970*/  LOP3.LUT R171, R173, R2, RZ, 0xfc, !PT ;  /* 0x00000002adab7212 */ /* 0x000fe200078efcff */
[----:B------:R-:W-:Y:S01]  /*4980*/  F2F.F16.F32 R214, R214 ;  /* 0x000000d600d67304 */ /* 0x000fe20000200800 */
[----:B------:R-:W-:-:S02]  /*4990*/  F2FP.F16.F32.PACK_AB R2, RZ, R238 ;  /* 0x000000eeff02723e */ /* 0x000fc400000000ff */
[----:B------:R-:W-:Y:S01]  /*49a0*/  @P0 FMNMX R225, R225, |R216|, !PT ;  /* 0x400000d8e1e10209 */ /* 0x000fe20007800000 */
[----:B------:R-:W-:Y:S01]  /*49b0*/  @P1 FMUL R216, R216, R3 ;  /* 0x00000003d8d81220 */ /* 0x000fe20000400000 */
[----:B------:R-:W-:Y:S02]  /*49c0*/  F2FP.F16.F32.PACK_AB R177, RZ, R204 ;  /* 0x000000ccffb1723e */ /* 0x000fe400000000ff */
[----:B-1----:R-:W-:Y:S02]  /*49d0*/  LOP3.LUT R181, R181, R232, RZ, 0xfc, !PT ;  /* 0x000000e8b5b57212 */ /* 0x002fe400078efcff */
[----:B---3--:R-:W-:Y:S02]  /*49e0*/  SHF.L.U32 R208, R208, 0x10, RZ ;  /* 0x00000010d0d07819 */ /* 0x008fe400000006ff */
[----:B------:R-:W-:Y:S02]  /*49f0*/  LOP3.LUT R2, R2, 0xffff, RZ, 0xc0, !PT ;  /* 0x0000ffff02027812 */ /* 0x000fe400078ec0ff */
[----:B------:R-:W-:Y:S01]  /*4a00*/  @P0 FMNMX R225, R225, |R205|, !PT ;  /* 0x400000cde1e10209 */ /* 0x000fe20007800000 */
[----:B------:R-:W-:Y:S01]  /*4a10*/  @P1 FMUL R205, R205, R3 ;  /* 0x00000003cdcd1220 */ /* 0x000fe20000400000 */
[----:B------:R-:W-:-:S02]  /*4a20*/  PRMT R172, R177, 0x5410, R172 ;  /* 0x00005410b1ac7816 */ /* 0x000fc400000000ac */
[----:B------:R-:W-:Y:S02]  /*4a30*/  LOP3.LUT R173, R181, R208, RZ, 0xfc, !PT ;  /* 0x000000d0b5ad7212 */ /* 0x000fe400078efcff */
[----:B------:R-:W-:Y:S02]  /*4a40*/  F2FP.F16.F32.PACK_AB R177, RZ, R206 ;  /* 0x000000ceffb1723e */ /* 0x000fe400000000ff */
[----:B------:R-:W-:Y:S02]  /*4a50*/  SHF.L.U64.HI R181, R2, 0x10, RZ ;  /* 0x0000001002b57819 */ /* 0x000fe400000102ff */
[----:B------:R-:W-:Y:S01]  /*4a60*/  @P0 FMNMX R225, R225, |R218|, !PT ;  /* 0x400000dae1e10209 */ /* 0x000fe20007800000 */
[----:B------:R-:W-:Y:S01]  /*4a70*/  @P1 FMUL R218, R218, R3 ;  /* 0x00000003dada1220 */ /* 0x000fe20000400000 */
[----:B------:R-:W-:Y:S02]  /*4a80*/  PRMT R176, R177, 0x5410, R2 ;  /* 0x00005410b1b07816 */ /* 0x000fe40000000002 */
[----:B0-----:R-:W-:-:S02]  /*4a90*/  LOP3.LUT R181, R181, R236, RZ, 0xfc, !PT ;  /* 0x000000ecb5b57212 */ /* 0x001fc400078efcff */
[----:B------:R-:W-:Y:S01]  /*4aa0*/  SHF.L.U32 R212, R212, 0x10, RZ ;  /* 0x00000010d4d47819 */ /* 0x000fe200000006ff */
[----:B------:R-:W0:Y:S01]  /*4ab0*/  F2F.F16.F32 R218, R218 ;  /* 0x000000da00da7304 */ /* 0x000e220000200800 */
[----:B------:R-:W-:Y:S02]  /*4ac0*/  F2FP.F16.F32.PACK_AB R2, RZ, R240 ;  /* 0x000000f0ff02723e */ /* 0x000fe400000000ff */
[----:B------:R-:W-:Y:S02]  /*4ad0*/  F2FP.F16.F32.PACK_AB R205, RZ, R205 ;  /* 0x000000cdffcd723e */ /* 0x000fe400000000ff */
[----:B------:R-:W-:Y:S02]  /*4ae0*/  FSEL R209, R75, R209, !P2 ;  /* 0x000000d14bd17208 */ /* 0x000fe40005000000 */
[----:B------:R-:W-:Y:S02]  /*4af0*/  LOP3.LUT R177, R181, R212, RZ, 0xfc, !PT ;  /* 0x000000d4b5b17212 */ /* 0x000fe400078efcff */
[----:B------:R-:W-:Y:S01]  /*4b00*/  LOP3.LUT R181, R2, 0xffff, RZ, 0xc0, !PT ;  /* 0x0000ffff02b57812 */ /* 0x000fe200078ec0ff */
[----:B------:R-:W-:Y:S01]  /*4b10*/  FFMA R246, R246, R209, R147 ;  /* 0x000000d1f6f67223 */ /* 0x000fe20000000093 */
[----:B------:R-:W-:-:S02]  /*4b20*/  PRMT R2, R205, 0x7610, R2 ;  /* 0x00007610cd027816 */ /* 0x000fc40000000002 */
[----:B------:R-:W-:Y:S02]  /*4b30*/  F2FP.F16.F32.PACK_AB R163, RZ, R184 ;  /* 0x000000b8ffa3723e */ /* 0x000fe400000000ff */
[----:B------:R-:W-:Y:S02]  /*4b40*/  SHF.L.U32 R188, R188, 0x10, RZ ;  /* 0x00000010bcbc7819 */ /* 0x000fe400000006ff */
[----:B------:R-:W-:Y:S02]  /*4b50*/  LOP3.LUT R2, R2, 0xffff, RZ, 0xc0, !PT ;  /* 0x0000ffff02027812 */ /* 0x000fe400078ec0ff */
[----:B------:R-:W-:Y:S02]  /*4b60*/  SHF.L.U32 R182, R222, 0x7, RZ ;  /* 0x00000007deb67819 */ /* 0x000fe400000006ff */
[----:B------:R-:W-:Y:S02]  /*4b70*/  PRMT R162, R163, 0x5410, R162 ;  /* 0x00005410a3a27816 */ /* 0x000fe400000000a2 */
[----:B------:R-:W-:-:S02]  /*4b80*/  LOP3.LUT R163, R185, R188, RZ, 0xfc, !PT ;  /* 0x000000bcb9a37212 */ /* 0x000fc400078efcff */
[----:B------:R-:W-:Y:S01]  /*4b90*/  F2FP.F16.F32.PACK_AB R167, RZ, R190 ;  /* 0x000000beffa7723e */ /* 0x000fe200000000ff */
[----:B------:R-:W1:Y:S01]  /*4ba0*/  @!P3 LDC.64 R184, c[0x0][0x230] ;  /* 0x00008c00ffb8bb82 */ /* 0x000e620000000a00 */
[----:B------:R-:W-:Y:S02]  /*4bb0*/  SHF.L.U32 R196, R196, 0x10, RZ ;  /* 0x00000010c4c47819 */ /* 0x000fe400000006ff */
[----:B------:R-:W-:Y:S01]  /*4bc0*/  @P0 FMNMX R225, R225, |R246|, !PT ;  /* 0x400000f6e1e10209 */ /* 0x000fe20007800000 */
[----:B------:R-:W-:Y:S01]  /*4bd0*/  @P1 FMUL R246, R246, R3 ;  /* 0x00000003f6f61220 */ /* 0x000fe20000400000 */
[----:B------:R-:W-:Y:S02]  /*4be0*/  SHF.L.U64.HI R183, R2, 0x10, RZ ;  /* 0x0000001002b77819 */ /* 0x000fe400000102ff */
[----:B------:R-:W-:Y:S02]  /*4bf0*/  LOP3.LUT R182, R182, 0x80, R223, 0xe2, !PT ;  /* 0x00000080b6b67812 */ /* 0x000fe400078ee2df */
[----:B------:R-:W-:Y:S01]  /*4c00*/  PRMT R166, R167, 0x5410, R166 ;  /* 0x00005410a7a67816 */ /* 0x000fe200000000a6 */
[----:B------:R-:W2:Y:S01]  /*4c10*/  F2F.F16.F32 R246, R246 ;  /* 0x000000f600f67304 */ /* 0x000ea20000200800 */
[----:B------:R-:W-:-:S02]  /*4c20*/  LOP3.LUT R167, R195, R196, RZ, 0xfc, !PT ;  /* 0x000000c4c3a77212 */ /* 0x000fc400078efcff */
[----:B0-----:R-:W-:Y:S02]  /*4c30*/  LOP3.LUT R193, R183, R218, RZ, 0xfc, !PT ;  /* 0x000000dab7c17212 */ /* 0x001fe400078efcff */
[----:B------:R-:W-:Y:S02]  /*4c40*/  LOP3.LUT R195, R182, 0x60, R221, 0xf8, !PT ;  /* 0x00000060b6c37812 */ /* 0x000fe400078ef8dd */
[----:B------:R-:W0:Y:S01]  /*4c50*/  LDC.64 R182, c[0x0][0x258] ;  /* 0x00009600ffb67b82 */ /* 0x000e220000000a00 */
[----:B------:R-:W-:Y:S02]  /*4c60*/  SHF.L.U32 R192, R192, 0x10, RZ ;  /* 0x00000010c0c07819 */ /* 0x000fe400000006ff */
[----:B------:R-:W-:Y:S01]  /*4c70*/  F2FP.F16.F32.PACK_AB R191, RZ, R216 ;  /* 0x000000d8ffbf723e */ /* 0x000fe200000000ff */
[C---:B------:R-:W-:Y:S01]  /*4c80*/  IMAD R195, R228.reuse, 0x1200, R195 ;  /* 0x00001200e4c37824 */ /* 0x040fe200078e02c3 */
[----:B------:R-:W-:Y:S02]  /*4c90*/  LOP3.LUT R165, R189, R192, RZ, 0xfc, !PT ;  /* 0x000000c0bda57212 */ /* 0x000fe400078efcff */
[----:B------:R-:W-:Y:S01]  /*4ca0*/  SHF.L.U32 R199, R199, 0x10, RZ ;  /* 0x00000010c7c77819 */ /* 0x000fe200000006ff */
[----:B-1----:R-:W-:Y:S01]  /*4cb0*/  @!P3 IMAD.WIDE R188, R228, 0x4, R184 ;  /* 0x00000004e4bcb825 */ /* 0x002fe200078e02b8 */
[----:B--2---:R-:W-:-:S02]  /*4cc0*/  SHF.L.U32 R246, R246, 0x10, RZ ;  /* 0x00000010f6f67819 */ /* 0x004fc400000006ff */
[----:B------:R-:W-:Y:S02]  /*4cd0*/  PRMT R184, R191, 0x5410, R2 ;  /* 0x00005410bfb87816 */ /* 0x000fe40000000002 */
[----:B------:R-:W-:Y:S01]  /*4ce0*/  LOP3.LUT R185, R193, R246, RZ, 0xfc, !PT ;  /* 0x000000f6c1b97212 */ /* 0x000fe200078efcff */
[----:B------:R1:W-:Y:S01]  /*4cf0*/  @!P3 STG.E desc[UR4][R188.64], R201 ;  /* 0x000000c9bc00b986 */ /* 0x0003e2000c101904 */
[C---:B------:R-:W-:Y:S02]  /*4d00*/  IADD3 R191, R195.reuse, 0x100, RZ ;  /* 0x00000100c3bf7810 */ /* 0x040fe40007ffe0ff */
[C---:B------:R-:W-:Y:S02]  /*4d10*/  IADD3 R193, R195.reuse, 0x200, RZ ;  /* 0x00000200c3c17810 */ /* 0x040fe40007ffe0ff */
[----:B------:R-:W-:Y:S02]  /*4d20*/  LOP3.LUT R169, R198, R199, RZ, 0xfc, !PT ;  /* 0x000000c7c6a97212 */ /* 0x000fe400078efcff */
[----:B------:R-:W-:-:S02]  /*4d30*/  IADD3 R197, R195, 0x300, RZ ;  /* 0x00000300c3c57810 */ /* 0x000fc40007ffe0ff */
[C---:B------:R-:W-:Y:S01]  /*4d40*/  IADD3 R199, R195.reuse, 0x400, RZ ;  /* 0x00000400c3c77810 */ /* 0x040fe20007ffe0ff */
[C-C-:B0-----:R-:W-:Y:S01]  /*4d50*/  IMAD.WIDE.U32 R186, R195.reuse, 0x8, R182.reuse ;  /* 0x00000008c3ba7825 */ /* 0x141fe200078e00b6 */
[----:B------:R-:W-:Y:S02]  /*4d60*/  F2FP.F16.F32.PACK_AB R180, RZ, R210 ;  /* 0x000000d2ffb4723e */ /* 0x000fe400000000ff */
[----:B------:R-:W-:Y:S01]  /*4d70*/  IADD3 R203, R195, 0x500, RZ ;  /* 0x00000500c3cb7810 */ /* 0x000fe20007ffe0ff */
[--C-:B-1----:R-:W-:Y:S01]  /*4d80*/  IMAD.WIDE.U32 R188, R191, 0x8, R182.reuse ;  /* 0x00000008bfbc7825 */ /* 0x102fe200078e00b6 */
        /* <DEDUP_REMOVED lines=15> */
[----:B------:R-:W-:Y:S01]  /*4e80*/  IMAD.WIDE.U32 R200, R207, 0x8, R182 ;  /* 0x00000008cfc87825 */ /* 0x000fe200078e00b6 */
[----:B------:R-:W-:-:S02]  /*4e90*/  IADD3 R229, R195, 0xe00, RZ ;  /* 0x00000e00c3e57810 */ /* 0x000fc40007ffe0ff */
[----:B------:R-:W-:Y:S01]  /*4ea0*/  IADD3 R231, R195, 0xf00, RZ ;  /* 0x00000f00c3e77810 */ /* 0x000fe20007ffe0ff */
[--C-:B------:R-:W-:Y:S01]  /*4eb0*/  IMAD.WIDE.U32 R202, R209, 0x8, R182.reuse ;  /* 0x00000008d1ca7825 */ /* 0x100fe200078e00b6 */
[C---:B------:R-:W-:Y:S02]  /*4ec0*/  IADD3 R233, R195.reuse, 0x1000, RZ ;  /* 0x00001000c3e97810 */ /* 0x040fe40007ffe0ff */
[----:B------:R-:W-:Y:S01]  /*4ed0*/  IADD3 R235, R195, 0x1100, RZ ;  /* 0x00001100c3eb7810 */ /* 0x000fe20007ffe0ff */
[----:B------:R-:W-:Y:S01]  /*4ee0*/  IMAD.WIDE.U32 R194, R199, 0x8, R182 ;  /* 0x00000008c7c27825 */ /* 0x000fe200078e00b6 */
[----:B------:R-:W-:Y:S02]  /*4ef0*/  PRMT R180, R180, 0x5410, R181 ;  /* 0x00005410b4b47816 */ /* 0x000fe400000000b5 */
[----:B------:R-:W-:Y:S01]  /*4f00*/  SHF.L.U64.HI R181, R181, 0x10, RZ ;  /* 0x00000010b5b57819 */ /* 0x000fe200000102ff */
[--C-:B------:R-:W-:Y:S01]  /*4f10*/  IMAD.WIDE.U32 R198, R205, 0x8, R182.reuse ;  /* 0x00000008cdc67825 */ /* 0x100fe200078e00b6 */
[----:B------:R-:W-:Y:S01]  /*4f20*/  SHF.L.U32 R214, R214, 0x10, RZ ;  /* 0x00000010d6d67819 */ /* 0x000fe200000006ff */
[----:B------:R1:W-:Y:S01]  /*4f30*/  STG.E.64 desc[UR4][R194.64], R152 ;  /* 0x00000098c2007986 */ /* 0x0003e2000c101b04 */
[----:B------:R-:W-:Y:S01]  /*4f40*/  LOP3.LUT R181, R181, R242, RZ, 0xfc, !PT ;  /* 0x000000f2b5b57212 */ /* 0x000fe200078efcff */
[--C-:B------:R-:W-:Y:S01]  /*4f50*/  IMAD.WIDE.U32 R204, R211, 0x8, R182.reuse ;  /* 0x00000008d3cc7825 */ /* 0x100fe200078e00b6 */
[----:B------:R-:W-:Y:S01]  /*4f60*/  IADD3 R228, R228, UR6, RZ ;  /* 0x00000006e4e47c10 */ /* 0x000fe2000fffe0ff */
[----:B------:R1:W-:Y:S01]  /*4f70*/  STG.E.64 desc[UR4][R196.64], R154 ;  /* 0x0000009ac4007986 */ /* 0x0003e2000c101b04 */
[----:B------:R-:W-:Y:S01]  /*4f80*/  LOP3.LUT R181, R181, R214, RZ, 0xfc, !PT ;  /* 0x000000d6b5b57212 */ /* 0x000fe200078efcff */
        /* <DEDUP_REMOVED lines=18> */
[----:B------:R-:W-:Y:S02]  /*50b0*/  IMAD.WIDE.U32 R182, R235, 0x8, R182 ;  /* 0x00000008ebb67825 */ /* 0x000fe400078e00b6 */
[----:B------:R1:W-:Y:S04]  /*50c0*/  STG.E.64 desc[UR4][R212.64], R170 ;  /* 0x000000aad4007986 */ /* 0x0003e8000c101b04 */
[----:B------:R1:W-:Y:S04]  /*50d0*/  STG.E.64 desc[UR4][R214.64], R172 ;  /* 0x000000acd6007986 */ /* 0x0003e8000c101b04 */
[----:B------:R1:W-:Y:S04]  /*50e0*/  STG.E.64 desc[UR4][R216.64], R176 ;  /* 0x000000b0d8007986 */ /* 0x0003e8000c101b04 */
[----:B------:R1:W-:Y:S04]  /*50f0*/  STG.E.64 desc[UR4][R218.64], R180 ;  /* 0x000000b4da007986 */ /* 0x0003e8000c101b04 */
[----:B------:R1:W-:Y:S01]  /*5100*/  STG.E.64 desc[UR4][R182.64], R184 ;  /* 0x000000b8b6007986 */ /* 0x0003e2000c101b04 */
[----:B------:R-:W-:Y:S05]  /*5110*/  @!P0 BRA `(.L_x_7501) ;  /* 0xffffffb000b88947 */ /* 0x000fea000383ffff */
.L_x_7488:
        /* <DEDUP_REMOVED lines=15> */
.L_x_7526:
        /* <DEDUP_REMOVED lines=28> */
.L_x_7529:
[----:B--2---:R-:W-:-:S07]  /*53d0*/  FMNMX R7, R5, R2, !PT ;  /* 0x0000000205077209 */ /* 0x004fce0007800000 */
.L_x_7505:
[----:B------:R-:W-:Y:S05]  /*53e0*/  BSYNC B0 ;  /* 0x0000000000007941 */ /* 0x000fea0003800000 */
.L_x_7504:
[----:B------:R-:W-:Y:S01]  /*53f0*/  ISETP.NE.AND P0, PT, R221, RZ, PT ;  /* 0x000000ffdd00720c */ /* 0x000fe20003f05270 */
[----:B------:R-:W-:-:S12]  /*5400*/  BSSY B0, `(.L_x_7502) ;  /* 0x0000004000007945 */ /* 0x000fd80003800000 */
[----:B------:R-:W-:Y:S05]  /*5410*/  @P0 BRA `(.L_x_7507) ;  /* 0x0000000000080947 */ /* 0x000fea0003800000 */
[----:B0-----:R-:W0:Y:S02]  /*5420*/  LDC.64 R4, c[0x0][0x288] ;  /* 0x0000a200ff047b82 */ /* 0x001e240000000a00 */
[----:B0-----:R2:W-:Y:S02]  /*5430*/  REDG.E.MAX.S32.STRONG.GPU desc[UR4][R4.64], R7 ;  /* 0x000000070400798e */ /* 0x0015e4000d10e384 */
.L_x_7507:
[----:B------:R-:W-:Y:S05]  /*5440*/  BSYNC B0 ;  /* 0x0000000000007941 */ /* 0x000fea0003800000 */
.L_x_7502:
        /* <DEDUP_REMOVED lines=13> */
[----:B012---:R-:W-:Y:S05]  /*5520*/  CALL.REL.NOINC `($__internal_82_$__cuda_sm20_rcp_rn_f32_slowpath) ;  /* 0x00000010004c7944 */ /* 0x007fea0003c00000 */
[----:B------:R-:W-:Y:S01]  /*5530*/  MOV R5, R2 ;  /* 0x0000000200057202 */ /* 0x000fe20000000f00 */
[----:B------:R-:W-:Y:S06]  /*5540*/  BRA `(.L_x_7509) ;  /* 0x0000000000107947 */ /* 0x000fec0003800000 */
.L_x_7508:
[----:B------:R-:W3:Y:S02]  /*5550*/  MUFU.RCP R0, R3 ;  /* 0x0000000300007308 */ /* 0x000ee40000001000 */
[----:B---3--:R-:W-:-:S04]  /*5560*/  FFMA R2, R0, R3, -1 ;  /* 0xbf80000000027423 */ /* 0x008fc80000000003 */
[----:B0-2---:R-:W-:-:S04]  /*5570*/  FADD.FTZ R5, -R2, -RZ ;  /* 0x800000ff02057221 */ /* 0x005fc80000010100 */
[----:B------:R-:W-:-:S07]  /*5580*/  FFMA R5, R0, R5, R0 ;  /* 0x0000000500057223 */ /* 0x000fce0000000000 */
.L_x_7509:
[----:B------:R-:W0:Y:S02]  /*5590*/  LDC.64 R2, c[0x0][0x280] ;  /* 0x0000a000ff027b82 */ /* 0x000e240000000a00 */
[----:B0-----:R-:W-:Y:S01]  /*55a0*/  STG.E desc[UR4][R2.64], R5 ;  /* 0x0000000502007986 */ /* 0x001fe2000c101904 */
[----:B------:R-:W-:Y:S05]  /*55b0*/  EXIT ;  /* 0x000000000000794d */ /* 0x000fea0003800000 */
.L_x_7489:
[----:B------:R-:W-:Y:S01]  /*55c0*/  HFMA2.MMA R238, -RZ, RZ, 0, 5.9604644775390625e-08 ;  /* 0x00000001ffee7435 */ /* 0x000fe200000001ff */
[----:B------:R-:W-:Y:S02]  /*55d0*/  MOV R237, R0 ;  /* 0x0000000000ed7202 */ /* 0x000fe40000000f00 */
[----:B------:R-:W-:Y:S02]  /*55e0*/  MOV R239, 0x1f ;  /* 0x0000001f00ef7802 */ /* 0x000fe40000000f00 */
[----:B------:R-:W-:-:S07]  /*55f0*/  MOV R236, 0xffffffff ;  /* 0xffffffff00ec7802 */ /* 0x000fce0000000f00 */
[----:B-----5:R-:W-:Y:S05]  /*5600*/  WARPSYNC.COLLECTIVE R236, `(.L_x_7510) ;  /* 0x00000000ec087348 */ /* 0x020fea0003c00000 */
[----:B------:R0:W1:Y:S02]  /*5610*/  SHFL.BFLY P0, R235, R237, R238, R239 ;  /* 0x0c0000eeedeb7389 */ /* 0x00006400000000ef */
[----:B01---5:R-:W-:Y:S01]  /*5620*/  ENDCOLLECTIVE ;  /* 0x000000000000791b */ /* 0x023fe20003800000 */
.L_x_7510:
[----:B------:R-:W-:Y:S01]  /*5630*/  HFMA2.MMA R238, -RZ, RZ, 0, 1.1920928955078125e-07 ;  /* 0x00000002ffee7435 */ /* 0x000fe200000001ff */
[----:B------:R-:W-:-:S05]  /*5640*/  MOV R231, R235 ;  /* 0x000000eb00e77202 */ /* 0x000fca0000000f00 */
[----:B------:R-:W-:-:S05]  /*5650*/  FADD R231, R0, R231 ;  /* 0x000000e700e77221 */ /* 0x000fca0000000000 */
[----:B------:R-:W-:-:S07]  /*5660*/  MOV R237, R231 ;  /* 0x000000e700ed7202 */ /* 0x000fce0000000f00 */
[----:B------:R-:W-:Y:S05]  /*5670*/  WARPSYNC.COLLECTIVE R236, `(.L_x_7511) ;  /* 0x00000000ec087348 */ /* 0x000fea0003c00000 */
[----:B------:R0:W1:Y:S02]  /*5680*/  SHFL.BFLY P0, R235, R237, R238, R239 ;  /* 0x0c0000eeedeb7389 */ /* 0x00006400000000ef */
[----:B01----:R-:W-:Y:S01]  /*5690*/  ENDCOLLECTIVE ;  /* 0x000000000000791b */ /* 0x003fe20003800000 */
.L_x_7511:
[----:B------:R-:W-:Y:S01]  /*56a0*/  HFMA2.MMA R238, -RZ, RZ, 0, 2.384185791015625e-07 ;  /* 0x00000004ffee7435 */ /* 0x000fe200000001ff */
[----:B------:R-:W-:-:S05]  /*56b0*/  MOV R230, R235 ;  /* 0x000000eb00e67202 */ /* 0x000fca0000000f00 */
[----:B------:R-:W-:-:S05]  /*56c0*/  FADD R230, R231, R230 ;  /* 0x000000e6e7e67221 */ /* 0x000fca0000000000 */
[----:B------:R-:W-:-:S07]  /*56d0*/  MOV R237, R230 ;  /* 0x000000e600ed7202 */ /* 0x000fce0000000f00 */
[----:B------:R-:W-:Y:S05]  /*56e0*/  WARPSYNC.COLLECTIVE R236, `(.L_x_7512) ;  /* 0x00000000ec087348 */ /* 0x000fea0003c00000 */
[----:B------:R0:W1:Y:S02]  /*56f0*/  SHFL.BFLY P0, R235, R237, R238, R239 ;  /* 0x0c0000eeedeb7389 */ /* 0x00006400000000ef */
[----:B01----:R-:W-:Y:S01]  /*5700*/  ENDCOLLECTIVE ;  /* 0x000000000000791b */ /* 0x003fe20003800000 */
.L_x_7512:
[----:B------:R-:W-:Y:S01]  /*5710*/  HFMA2.MMA R238, -RZ, RZ, 0, 4.76837158203125e-07 ;  /* 0x00000008ffee7435 */ /* 0x000fe200000001ff */
[----:B------:R-:W-:-:S05]  /*5720*/  MOV R233, R235 ;  /* 0x000000eb00e97202 */ /* 0x000fca0000000f00 */
[----:B------:R-:W-:-:S05]  /*5730*/  FADD R233, R230, R233 ;  /* 0x000000e9e6e97221 */ /* 0x000fca0000000000 */
[----:B------:R-:W-:-:S07]  /*5740*/  MOV R237, R233 ;  /* 0x000000e900ed7202 */ /* 0x000fce0000000f00 */
[----:B------:R-:W-:Y:S05]  /*5750*/  WARPSYNC.COLLECTIVE R236, `(.L_x_7513) ;  /* 0x00000000ec087348 */ /* 0x000fea0003c00000 */
[----:B------:R0:W1:Y:S02]  /*5760*/  SHFL.BFLY P0, R235, R237, R238, R239 ;  /* 0x0c0000eeedeb7389 */ /* 0x00006400000000ef */
[----:B01----:R-:W-:Y:S01]  /*5770*/  ENDCOLLECTIVE ;  /* 0x000000000000791b */ /* 0x003fe20003800000 */
.L_x_7513:
[----:B------:R-:W-:Y:S01]  /*5780*/  HFMA2.MMA R238, -RZ, RZ, 0, 9.5367431640625e-07 ;  /* 0x00000010ffee7435 */ /* 0x000fe200000001ff */
[----:B------:R-:W-:-:S05]  /*5790*/  MOV R232, R235 ;  /* 0x000000eb00e87202 */ /* 0x000fca0000000f00 */
[----:B------:R-:W-:-:S05]  /*57a0*/  FADD R234, R233, R232 ;  /* 0x000000e8e9ea7221 */ /* 0x000fca0000000000 */
[----:B------:R-:W-:-:S07]  /*57b0*/  MOV R237, R234 ;  /* 0x000000ea00ed7202 */ /* 0x000fce0000000f00 */
[----:B------:R-:W-:Y:S05]  /*57c0*/  WARPSYNC.COLLECTIVE R236, `(.L_x_7514) ;  /* 0x00000000ec087348 */ /* 0x000fea0003c00000 */
[----:B------:R0:W1:Y:S02]  /*57d0*/  SHFL.BFLY P0, R235, R237, R238, R239 ;  /* 0x0c0000eeedeb7389 */ /* 0x00006400000000ef */
[----:B01----:R-:W-:Y:S01]  /*57e0*/  ENDCOLLECTIVE ;  /* 0x000000000000791b */ /* 0x003fe20003800000 */
.L_x_7514:
[----:B------:R-:W-:Y:S01]  /*57f0*/  HFMA2.MMA R238, -RZ, RZ, 0, 5.9604644775390625e-08 ;  /* 0x00000001ffee7435 */ /* 0x000fe200000001ff */
[----:B------:R-:W-:-:S04]  /*5800*/  FADD R232, R234, R235 ;  /* 0x000000ebeae87221 */ /* 0x000fc80000000000 */
[----:B------:R-:W-:-:S04]  /*5810*/  FMUL R232, R232, 0.00043402778101153671741 ;  /* 0x39e38e39e8e87820 */ /* 0x000fc80000400000 */
        /* <DEDUP_REMOVED lines=148> */
.L_x_7515:
[----:B------:R-:W-:Y:S01]  /*6160*/  HFMA2.MMA R238, -RZ, RZ, 0, 1.1920928955078125e-07 ;  /* 0x00000002ffee7435 */ /* 0x000fe200000001ff */
[----:B------:R-:W-:-:S05]  /*6170*/  MOV R231, R235 ;  /* 0x000000eb00e77202 */ /* 0x000fca0000000f00 */
[----:B------:R-:W-:-:S05]  /*6180*/  FADD R231, R0, R231 ;  /* 0x000000e700e77221 */ /* 0x000fca0000000000 */
[----:B------:R-:W-:-:S07]  /*6190*/  MOV R237, R231 ;  /* 0x000000e700ed7202 */ /* 0x000fce0000000f00 */
[----:B------:R-:W-:Y:S05]  /*61a0*/  WARPSYNC.COLLECTIVE R236, `(.L_x_7516) ;  /* 0x00000000ec087348 */ /* 0x000fea0003c00000 */
[----:B------:R0:W1:Y:S02]  /*61b0*/  SHFL.BFLY P0, R235, R237, R238, R239 ;  /* 0x0c0000eeedeb7389 */ /* 0x00006400000000ef */
[----:B01----:R-:W-:Y:S01]  /*61c0*/  ENDCOLLECTIVE ;  /* 0x000000000000791b */ /* 0x003fe20003800000 */
.L_x_7516:
[----:B------:R-:W-:Y:S01]  /*61d0*/  HFMA2.MMA R238, -RZ, RZ, 0, 2.384185791015625e-07 ;  /* 0x00000004ffee7435 */ /* 0x000fe200000001ff */
[----:B------:R-:W-:-:S05]  /*61e0*/  MOV R230, R235 ;  /* 0x000000eb00e67202 */ /* 0x000fca0000000f00 */
[----:B------:R-:W-:-:S05]  /*61f0*/  FADD R230, R231, R230 ;  /* 0x000000e6e7e67221 */ /* 0x000fca0000000000 */
[----:B------:R-:W-:-:S07]  /*6200*/  MOV R237, R230 ;  /* 0x000000e600ed7202 */ /* 0x000fce0000000f00 */
[----:B------:R-:W-:Y:S05]  /*6210*/  WARPSYNC.COLLECTIVE R236, `(.L_x_7517) ;  /* 0x00000000ec087348 */ /* 0x000fea0003c00000 */
[----:B------:R0:W1:Y:S02]  /*6220*/  SHFL.BFLY P0, R235, R237, R238, R239 ;  /* 0x0c0000eeedeb7389 */ /* 0x00006400000000ef */
[----:B01----:R-:W-:Y:S01]  /*6230*/  ENDCOLLECTIVE ;  /* 0x000000000000791b */ /* 0x003fe20003800000 */
.L_x_7517:
[----:B------:R-:W-:Y:S01]  /*6240*/  HFMA2.MMA R238, -RZ, RZ, 0, 4.76837158203125e-07 ;  /* 0x00000008ffee7435 */ /* 0x000fe200000001ff */
[----:B------:R-:W-:-:S05]  /*6250*/  MOV R233, R235 ;  /* 0x000000eb00e97202 */ /* 0x000fca0000000f00 */
[----:B------:R-:W-:-:S05]  /*6260*/  FADD R233, R230, R233 ;  /* 0x000000e9e6e97221 */ /* 0x000fca0000000000 */
[----:B------:R-:W-:-:S07]  /*6270*/  MOV R237, R233 ;  /* 0x000000e900ed7202 */ /* 0x000fce0000000f00 */
[----:B------:R-:W-:Y:S05]  /*6280*/  WARPSYNC.COLLECTIVE R236, `(.L_x_7518) ;  /* 0x00000000ec087348 */ /* 0x000fea0003c00000 */
[----:B------:R0:W1:Y:S02]  /*6290*/  SHFL.BFLY P0, R235, R237, R238, R239 ;  /* 0x0c0000eeedeb7389 */ /* 0x00006400000000ef */
[----:B01----:R-:W-:Y:S01]  /*62a0*/  ENDCOLLECTIVE ;  /* 0x000000000000791b */ /* 0x003fe20003800000 */
.L_x_7518:
[----:B------:R-:W-:Y:S01]  /*62b0*/  HFMA2.MMA R238, -RZ, RZ, 0, 9.5367431640625e-07 ;  /* 0x00000010ffee7435 */ /* 0x000fe200000001ff */
[----:B------:R-:W-:-:S05]  /*62c0*/  MOV R234, R235 ;  /* 0x000000eb00ea7202 */ /* 0x000fca0000000f00 */
[----:B------:R-:W-:-:S05]  /*62d0*/  FADD R234, R233, R234 ;  /* 0x000000eae9ea7221 */ /* 0x000fca0000000000 */
[----:B------:R-:W-:-:S07]  /*62e0*/  MOV R237, R234 ;  /* 0x000000ea00ed7202 */ /* 0x000fce0000000f00 */
[----:B------:R-:W-:Y:S05]  /*62f0*/  WARPSYNC.COLLECTIVE R236, `(.L_x_7519) ;  /* 0x00000000ec087348 */ /* 0x000fea0003c00000 */
[----:B------:R0:W1:Y:S02]  /*6300*/  SHFL.BFLY P0, R235, R237, R238, R239 ;  /* 0x0c0000eeedeb7389 */ /* 0x00006400000000ef */
[----:B01----:R-:W-:Y:S01]  /*6310*/  ENDCOLLECTIVE ;  /* 0x000000000000791b */ /* 0x003fe20003800000 */
.L_x_7519:
[----:B------:R-:W-:Y:S05]  /*6320*/  BRA `(.L_x_7520) ;  /* 0xffffffb000e87947 */ /* 0x000fea000383ffff */
.L_x_7503:
[----:B------:R-:W-:Y:S01]  /*6330*/  HFMA2.MMA R9, -RZ, RZ, 0, 1.847743988037109375e-06 ;  /* 0x0000001fff097435 */ /* 0x000fe200000001ff */
[----:B------:R-:W-:Y:S02]  /*6340*/  MOV R6, 0x10 ;  /* 0x0000001000067802 */ /* 0x000fe40000000f00 */
[----:B------:R-:W-:-:S08]  /*6350*/  MOV R236, 0xffffffff ;  /* 0xffffffff00ec7802 */ /* 0x000fd00000000f00 */
[----:B-1---5:R-:W-:Y:S05]  /*6360*/  WARPSYNC.COLLECTIVE R236, `(.L_x_7521) ;  /* 0x00000000ec087348 */ /* 0x022fea0003c00000 */
[----:B------:R0:W2:Y:S02]  /*6370*/  SHFL.DOWN P0, R4, R225, R6, R9 ;  /* 0x08000006e1047389 */ /* 0x0000a40000000009 */
[----:B012--5:R-:W-:Y:S01]  /*6380*/  ENDCOLLECTIVE ;  /* 0x000000000000791b */ /* 0x027fe20003800000 */
.L_x_7521:
[----:B------:R-:W-:Y:S01]  /*6390*/  HFMA2.MMA R6, -RZ, RZ, 0, 4.76837158203125e-07 ;  /* 0x00000008ff067435 */ /* 0x000fe200000001ff */
[----:B------:R-:W-:-:S04]  /*63a0*/  MOV R0, R4 ;  /* 0x0000000400007202 */ /* 0x000fc80000000f00 */
[----:B------:R-:W-:-:S04]  /*63b0*/  FMNMX R0, R0, R225, !PT ;  /* 0x000000e100007209 */ /* 0x000fc80007800000 */
[----:B------:R-:W-:-:S07]  /*63c0*/  MOV R225, R0 ;  /* 0x0000000000e17202 */ /* 0x000fce0000000f00 */
[----:B------:R-:W-:Y:S05]  /*63d0*/  WARPSYNC.COLLECTIVE R236, `(.L_x_7522) ;  /* 0x00000000ec087348 */ /* 0x000fea0003c00000 */
[----:B------:R0:W1:Y:S02]  /*63e0*/  SHFL.DOWN P0, R4, R225, R6, R9 ;  /* 0x08000006e1047389 */ /* 0x0000640000000009 */
[----:B01----:R-:W-:Y:S01]  /*63f0*/  ENDCOLLECTIVE ;  /* 0x000000000000791b */ /* 0x003fe20003800000 */
.L_x_7522:
[----:B------:R-:W-:Y:S01]  /*6400*/  HFMA2.MMA R6, -RZ, RZ, 0, 2.384185791015625e-07 ;  /* 0x00000004ff067435 */ /* 0x000fe200000001ff */
[----:B------:R-:W-:-:S04]  /*6410*/  MOV R5, R4 ;  /* 0x0000000400057202 */ /* 0x000fc80000000f00 */
[----:B------:R-:W-:-:S04]  /*6420*/  FMNMX R5, R0, R5, !PT ;  /* 0x0000000500057209 */ /* 0x000fc80007800000 */
[----:B------:R-:W-:-:S07]  /*6430*/  MOV R225, R5 ;  /* 0x0000000500e17202 */ /* 0x000fce0000000f00 */
[----:B------:R-:W-:Y:S05]  /*6440*/  WARPSYNC.COLLECTIVE R236, `(.L_x_7523) ;  /* 0x00000000ec087348 */ /* 0x000fea0003c00000 */
[----:B------:R0:W1:Y:S02]  /*6450*/  SHFL.DOWN P0, R4, R225, R6, R9 ;  /* 0x08000006e1047389 */ /* 0x0000640000000009 */
[----:B01----:R-:W-:Y:S01]  /*6460*/  ENDCOLLECTIVE ;  /* 0x000000000000791b */ /* 0x003fe20003800000 */
.L_x_7523:
[----:B------:R-:W-:Y:S01]  /*6470*/  HFMA2.MMA R6, -RZ, RZ, 0, 1.1920928955078125e-07 ;  /* 0x00000002ff067435 */ /* 0x000fe200000001ff */
[----:B------:R-:W-:-:S04]  /*6480*/  MOV R2, R4 ;  /* 0x0000000400027202 */ /* 0x000fc80000000f00 */
[----:B------:R-:W-:-:S04]  /*6490*/  FMNMX R2, R5, R2, !PT ;  /* 0x0000000205027209 */ /* 0x000fc80007800000 */
[----:B------:R-:W-:-:S07]  /*64a0*/  MOV R225, R2 ;  /* 0x0000000200e17202 */ /* 0x000fce0000000f00 */
[----:B------:R-:W-:Y:S05]  /*64b0*/  WARPSYNC.COLLECTIVE R236, `(.L_x_7524) ;  /* 0x00000000ec087348 */ /* 0x000fea0003c00000 */
[----:B------:R0:W1:Y:S02]  /*64c0*/  SHFL.DOWN P0, R4, R225, R6, R9 ;  /* 0x08000006e1047389 */ /* 0x0000640000000009 */
[----:B01----:R-:W-:Y:S01]  /*64d0*/  ENDCOLLECTIVE ;  /* 0x000000000000791b */ /* 0x003fe20003800000 */
.L_x_7524:
[----:B------:R-:W-:Y:S01]  /*64e0*/  HFMA2.MMA R6, -RZ, RZ, 0, 5.9604644775390625e-08 ;  /* 0x00000001ff067435 */ /* 0x000fe200000001ff */
[----:B------:R-:W-:-:S04]  /*64f0*/  MOV R7, R4 ;  /* 0x0000000400077202 */ /* 0x000fc80000000f00 */
[----:B------:R-:W-:-:S04]  /*6500*/  FMNMX R7, R2, R7, !PT ;  /* 0x0000000702077209 */ /* 0x000fc80007800000 */
[----:B------:R-:W-:-:S07]  /*6510*/  MOV R225, R7 ;  /* 0x0000000700e17202 */ /* 0x000fce0000000f00 */
[----:B------:R-:W-:Y:S05]  /*6520*/  WARPSYNC.COLLECTIVE R236, `(.L_x_7525) ;  /* 0x00000000ec087348 */ /* 0x000fea0003c00000 */
[----:B------:R0:W1:Y:S02]  /*6530*/  SHFL.DOWN P0, R4, R225, R6, R9 ;  /* 0x08000006e1047389 */ /* 0x0000640000000009 */
[----:B01----:R-:W-:Y:S01]  /*6540*/  ENDCOLLECTIVE ;  /* 0x000000000000791b */ /* 0x003fe20003800000 */
.L_x_7525:
[----:B------:R-:W-:Y:S05]  /*6550*/  BRA `(.L_x_7526) ;  /* 0xffffffec002c7947 */ /* 0x000fea000383ffff */
.L_x_7506:
[----:B------:R-:W-:Y:S01]  /*6560*/  HFMA2.MMA R6, -RZ, RZ, 0, 1.1920928955078125e-07 ;  /* 0x00000002ff067435 */ /* 0x000fe200000001ff */
[----:B--2---:R-:W-:Y:S02]  /*6570*/  MOV R225, R0 ;  /* 0x0000000000e17202 */ /* 0x004fe40000000f00 */
[----:B------:R-:W-:Y:S02]  /*6580*/  MOV R9, 0x1f ;  /* 0x0000001f00097802 */ /* 0x000fe40000000f00 */
[----:B------:R-:W-:-:S07]  /*6590*/  MOV R236, 0xffffffff ;  /* 0xffffffff00ec7802 */ /* 0x000fce0000000f00 */
[----:B01---5:R-:W-:Y:S05]  /*65a0*/  WARPSYNC.COLLECTIVE R236, `(.L_x_7527) ;  /* 0x00000000ec087348 */ /* 0x023fea0003c00000 */
[----:B------:R2:W3:Y:S02]  /*65b0*/  SHFL.DOWN P0, R4, R225, R6, R9 ;  /* 0x08000006e1047389 */ /* 0x0004e40000000009 */
[----:B0123-5:R-:W-:Y:S01]  /*65c0*/  ENDCOLLECTIVE ;  /* 0x000000000000791b */ /* 0x02ffe20003800000 */
.L_x_7527:
[----:B------:R-:W-:Y:S01]  /*65d0*/  HFMA2.MMA R6, -RZ, RZ, 0, 5.9604644775390625e-08 ;  /* 0x00000001ff067435 */ /* 0x000fe200000001ff */
[----:B------:R-:W-:-:S04]  /*65e0*/  MOV R5, R4 ;  /* 0x0000000400057202 */ /* 0x000fc80000000f00 */
[----:B------:R-:W-:-:S04]  /*65f0*/  FMNMX R5, R5, R0, !PT ;  /* 0x0000000005057209 */ /* 0x000fc80007800000 */
[----:B------:R-:W-:-:S07]  /*6600*/  MOV R225, R5 ;  /* 0x0000000500e17202 */ /* 0x000fce0000000f00 */
[----:B------:R-:W-:Y:S05]  /*6610*/  WARPSYNC.COLLECTIVE R236, `(.L_x_7528) ;  /* 0x00000000ec087348 */ /* 0x000fea0003c00000 */
[----:B------:R0:W1:Y:S02]  /*6620*/  SHFL.DOWN P0, R4, R225, R6, R9 ;  /* 0x08000006e1047389 */ /* 0x0000640000000009 */
[----:B01----:R-:W-:Y:S01]  /*6630*/  ENDCOLLECTIVE ;  /* 0x000000000000791b */ /* 0x003fe20003800000 */
.L_x_7528:
[----:B------:R-:W-:Y:S01]  /*6640*/  MOV R2, R4 ;  /* 0x0000000400027202 */ /* 0x000fe20000000f00 */
[----:B------:R-:W-:Y:S06]  /*6650*/  BRA `(.L_x_7529) ;  /* 0xffffffec005c7947 */ /* 0x000fec000383ffff */
        .weak           $__internal_82_$__cuda_sm20_rcp_rn_f32_slowpath
        .type           $__internal_82_$__cuda_sm20_rcp_rn_f32_slowpath,@function
        .size           $__internal_82_$__cuda_sm20_rcp_rn_f32_slowpath,(.L_x_14418 - $__internal_82_$__cuda_sm20_rcp_rn_f32_slowpath)
$__internal_82_$__cuda_sm20_rcp_rn_f32_slowpath:
        /* <DEDUP_REMOVED lines=15> */
.L_x_7531:
[----:B------:R-:W-:-:S04]  /*6750*/  IADD3 R233, R2, -0xfd, RZ ;  /* 0xffffff0302e97810 */ /* 0x000fc80007ffe0ff */
[----:B------:R-:W-:-:S13]  /*6760*/  ISETP.GT.U32.AND P0, PT, R233, 0x1, PT ;  /* 0x00000001e900780c */ /* 0x000fda0003f04070 */
[----:B------:R-:W-:Y:S05]  /*6770*/  @P0 BRA `(.L_x_7533) ;  /* 0x0000000000780947 */ /* 0x000fea0003800000 */
[----:B------:R-:W-:Y:S01]  /*6780*/  LOP3.LUT R240, R0, 0x7fffff, RZ, 0xc0, !PT ;  /* 0x007fffff00f07812 */ /* 0x000fe200078ec0ff */
[----:B------:R-:W-:-:S03]  /*6790*/  HFMA2.MMA R242, -RZ, RZ, 0, 1.78813934326171875e-07 ;  /* 0x00000003fff27435 */ /* 0x000fc600000001ff */
        /* <DEDUP_REMOVED lines=8> */
[----:B------:R-:W-:Y:S02]  /*6820*/  SHF.L.U32 R241, R242, R233, RZ ;  /* 0x000000e9f2f17219 */ /* 0x000fe400000006ff */
[----:B------:R-:W-:-:S04]  /*6830*/  LOP3.LUT R240, R240, 0x800000, RZ, 0xfc, !PT ;  /* 0x00800000f0f07812 */ /* 0x000fc800078efcff */
[----:B------:R-:W-:Y:S02]  /*6840*/  LOP3.LUT R242, R241, R240, RZ, 0xc0, !PT ;  /* 0x000000f0f1f27212 */ /* 0x000fe400078ec0ff */
[----:B------:R-:W-:Y:S02]  /*6850*/  SEL R241, RZ, 0xffffffff, !P0 ;  /* 0xfffffffffff17807 */ /* 0x000fe40004000000 */
[-C--:B------:R-:W-:Y:S02]  /*6860*/  SHF.R.U32.HI R242, RZ, R233.reuse, R242 ;  /* 0x000000e9fff27219 */ /* 0x080fe400000116f2 */
[----:B------:R-:W-:Y:S02]  /*6870*/  IADD3 R241, -R241, RZ, RZ ;  /* 0x000000fff1f17210 */ /* 0x000fe40007ffe1ff */
[----:B------:R-:W-:Y:S02]  /*6880*/  LOP3.LUT P0, RZ, R242, 0x1, RZ, 0xc0, !PT ;  /* 0x00000001f2ff7812 */ /* 0x000fe4000780c0ff */
[----:B------:R-:W-:-:S02]  /*6890*/  LOP3.LUT P1, RZ, R241, R233, R240, 0xf8, !PT ;  /* 0x000000e9f1ff7212 */ /* 0x000fc4000782f8f0 */
        /* <DEDUP_REMOVED lines=12> */
.L_x_7533:
[----:B------:R0:W1:Y:S02]  /*6960*/  MUFU.RCP R233, R0 ;  /* 0x0000000000e97308 */ /* 0x0000640000001000 */
.L_x_7532:
[----:B------:R-:W-:Y:S05]  /*6970*/  BSYNC B1 ;  /* 0x0000000000017941 */ /* 0x000fea0003800000 */
.L_x_7530:
[----:B-1----:R-:W-:Y:S01]  /*6980*/  MOV R2, R233 ;  /* 0x000000e900027202 */ /* 0x002fe20000000f00 */
[----:B------:R-:W-:-:S06]  /*6990*/  HFMA2.MMA R233, -RZ, RZ, 0, 0 ;  /* 0x00000000ffe97435 */ /* 0x000fcc00000001ff */
[----:B0-----:R-:W-:Y:S05]  /*69a0*/  RET.REL.NODEC R232 `(_ZN18transformer_engine13normalization19ln_fwd_tuned_kernelINS0_13Kernel_traitsIff6__halffjLj18432ELj2ELj1ELj4ELj16ENS0_18Kernel_traits_baseILj18432EffS3_fjLj128EEEEEEEvNS0_19ForwardKernelParamsE) ;  /* 0xffffff94e8947950 */ /* 0x001fea0003c3ffff */
.L_x_7534:
        /* <DEDUP_REMOVED lines=13> */
.L_x_14418:


//--------------------- .text._ZN18transformer_engine13normalization19ln_fwd_tuned_kernelINS0_13Kernel_traitsI6__halfS3_S3_fjLj18432ELj2ELj1ELj4ELj16ENS0_18Kernel_traits_baseILj18432ES3_S3_S3_fjLj128EEEEEEEvNS0_19ForwardKernelParamsE --------------------------
	.section	.text._ZN18transformer_engine13normalization19ln_fwd_tuned_kernelINS0_13Kernel_traitsI6__halfS3_S3_fjLj18432ELj2ELj1ELj4ELj16ENS0_18Kernel_traits_baseILj18432ES3_S3_S3_fjLj128EEEEEEEvNS0_19ForwardKernelParamsE,"ax",@progbits
	.align	128
        .global         _ZN18transformer_engine13normalization19ln_fwd_tuned_kernelINS0_13Kernel_traitsI6__halfS3_S3_fjLj18432ELj2ELj1ELj4ELj16ENS0_18Kernel_traits_baseILj18432ES3_S3_S3_fjLj128EEEEEEEvNS0_19ForwardKernelParamsE
        .type           _ZN18transformer_engine13normalization19ln_fwd_tuned_kernelINS0_13Kernel_traitsI6__halfS3_S3_fjLj18432ELj2ELj1ELj4ELj16ENS0_18Kernel_traits_baseILj18432ES3_S3_S3_fjLj128EEEEEEEvNS0_19ForwardKernelParamsE,@function
        .size           _ZN18transformer_engine13normalization19ln_fwd_tuned_kernelINS0_13Kernel_traitsI6__halfS3_S3_fjLj18432ELj2ELj1ELj4ELj16ENS0_18Kernel_traits_baseILj18432ES3_S3_S3_fjLj128EEEEEEEvNS0_19ForwardKernelParamsE,(.L_x_14419 - _ZN18transformer_engine13normalization19ln_fwd_tuned_kernelINS0_13Kernel_traitsI6__halfS3_S3_fjLj18432ELj2ELj1ELj4ELj16ENS0_18Kernel_traits_baseILj18432ES3_S3_S3_fjLj128EEEEEEEvNS0_19ForwardKernelParamsE)
        .other          _ZN18transformer_engine13normalization19ln_fwd_tuned_kernelINS0_13Kernel_traitsI6__halfS3_S3_fjLj18432ELj2ELj1ELj4ELj16ENS0_18Kernel_traits_baseILj18432ES3_S3_S3_fjLj128EEEEEEEvNS0_19ForwardKernelParamsE,@"STO_CUDA_ENTRY STV_DEFAULT"
_ZN18transformer_engine13normalization19ln_fwd_tuned_kernelINS0_13Kernel_traitsI6__halfS3_S3_fjLj18432ELj2ELj1ELj4ELj16ENS0_18Kernel_traits_baseILj18432ES3_S3_S3_fjLj128EEEEEEEvNS0_19ForwardKernelParamsE:
.text._ZN18transformer_engine13normalization19ln_fwd_tuned_kernelINS0_13Kernel_traitsI6__halfS3_S3_fjLj18432ELj2ELj1ELj4ELj16ENS0_18Kernel_traits_baseILj18432ES3_S3_S3_fjLj128EEEEEEEvNS0_19ForwardKernelParamsE:
        /* <DEDUP_REMOVED lines=46> */
.L_x_7548:
        /* <DEDUP_REMOVED lines=126> */
[----:B------:R-:W-:Y:S01]  /*0ac0*/  SHF.R.U32.HI R78, RZ, 0x5, R103 ;  /* 0x00000005ff4e7819 */ /* 0x000fe20000011667 */
[--C-:B------:R-:W-:Y:S02]  /*0ad0*/  HADD2.F32 R91, -RZ, R79.reuse.H0_H0 ;  /* 0x2000004fff5b7230 */ /* 0x100fe40000004100 */
[----:B------:R-:W-:Y:S01]  /*0ae0*/  FADD R0, R183, R0 ;  /* 0x00000000b7007221 */ /* 0x000fe20000000000 */
[----:B------:R-:W-:-:S02]  /*0af0*/  HADD2.F32 R79, -RZ, R79.H1_H1 ;  /* 0x3000004fff4f7230 */ /* 0x000fc40000004100 */
        /* <DEDUP_REMOVED lines=10> */
[----:B------:R-:W-:Y:S02]  /*0ba0*/  HADD2.F32 R121, -RZ, R74.H1_H1 ;  /* 0x3000004aff797230 */ /* 0x000fe40000004100 */
[--C-:B------:R-:W-:Y:S02]  /*0bb0*/  HADD2.F32 R99, -RZ, R75.reuse.H0_H0 ;  /* 0x2000004bff637230 */ /* 0x100fe40000004100 */
        /* <DEDUP_REMOVED lines=204> */
.L_x_7567:
        /* <DEDUP_REMOVED lines=34> */
[----:B012--5:R-:W-:Y:S05]  /*1aa0*/  CALL.REL.NOINC `($__internal_83_$__cuda_sm20_rcp_rn_f32_slowpath) ;  /* 0x0000004400b07944 */ /* 0x027fea0003c00000 */
[----:B------:R-:W-:Y:S05]  /*1ab0*/  BRA `(.L_x_7539) ;  /* 0x0000000000107947 */ /* 0x000fea0003800000 */
.L_x_7538:
[----:B------:R-:W3:Y:S02]  /*1ac0*/  MUFU.RCP R0, R88 ;  /* 0x0000005800007308 */ /* 0x000ee40000001000 */
[----:B---3--:R-:W-:-:S04]  /*1ad0*/  FFMA R2, R88, R0, -1 ;  /* 0xbf80000058027423 */ /* 0x008fc80000000000 */
[----:B------:R-:W-:-:S04]  /*1ae0*/  FADD.FTZ R3, -R2, -RZ ;  /* 0x800000ff02037221 */ /* 0x000fc80000010100 */
[----:B------:R-:W-:-:S07]  /*1af0*/  FFMA R0, R0, R3, R0 ;  /* 0x0000000300007223 */ /* 0x000fce0000000000 */
.L_x_7539:
[----:B------:R-:W-:Y:S05]  /*1b00*/  BSYNC B0 ;  /* 0x0000000000007941 */ /* 0x000fea0003800000 */
.L_x_7537:
        /* <DEDUP_REMOVED lines=20> */
[----:B-----5:R-:W-:Y:S05]  /*1c50*/  CALL.REL.NOINC `($__internal_83_$__cuda_sm20_rcp_rn_f32_slowpath) ;  /* 0x0000004400447944 */ /* 0x020fea0003c00000 */
[----:B------:R-:W-:Y:S05]  /*1c60*/  BRA `(.L_x_7542) ;  /* 0x0000000000107947 */ /* 0x000fea0003800000 */
.L_x_7541:
[----:B------:R-:W0:Y:S02]  /*1c70*/  MUFU.RCP R0, R77 ;  /* 0x0000004d00007308 */ /* 0x000e240000001000 */
[----:B0-----:R-:W-:-:S04]  /*1c80*/  FFMA R2, R77, R0, -1 ;  /* 0xbf8000004d027423 */ /* 0x001fc80000000000 */
[----:B------:R-:W-:-:S04]  /*1c90*/  FADD.FTZ R3, -R2, -RZ ;  /* 0x800000ff02037221 */ /* 0x000fc80000010100 */
[----:B------:R-:W-:-:S07]  /*1ca0*/  FFMA R0, R0, R3, R0 ;  /* 0x0000000300007223 */ /* 0x000fce0000000000 */
.L_x_7542:
[----:B------:R-:W-:Y:S05]  /*1cb0*/  BSYNC B0 ;  /* 0x0000000000007941 */ /* 0x000fea0003800000 */
.L_x_7540:
        /* <DEDUP_REMOVED lines=49> */
.L_x_7544:
[----:B------:R-:W2:Y:S04]  /*1fd0*/  LDG.E.STRONG.GPU R0, desc[UR4][R74.64] ;  /* 0x000000044a007981 */ /* 0x000ea8000c1ef900 */
[----:B--2---:R-:W-:Y:S01]  /*1fe0*/  CCTL.IVALL ;  /* 0x00000000ff00798f */ /* 0x004fe20002000000 */
[----:B------:R-:W-:Y:S05]  /*1ff0*/  YIELD ;  /* 0x0000000000007946 */ /* 0x000fea0003800000 */
[----:B------:R-:W-:-:S13]  /*2000*/  ISETP.NE.AND P1, PT, R0, R243, PT ;  /* 0x000000f30000720c */ /* 0x000fda0003f25270 */
[----:B------:R-:W-:Y:S05]  /*2010*/  @P1 BRA `(.L_x_7544) ;  /* 0xfffffffc00ec1947 */ /* 0x000fea000383ffff */
.L_x_7543:
        /* <DEDUP_REMOVED lines=19> */
[----:B012--5:R-:W-:Y:S05]  /*2150*/  CALL.REL.NOINC `($__internal_83_$__cuda_sm20_rcp_rn_f32_slowpath) ;  /* 0x0000004000047944 */ /* 0x027fea0003c00000 */
[----:B------:R-:W-:Y:S05]  /*2160*/  BRA `(.L_x_7547) ;  /* 0x0000000000107947 */ /* 0x000fea0003800000 */
.L_x_7546:
[----:B------:R-:W3:Y:S02]  /*2170*/  MUFU.RCP R0, R245 ;  /* 0x000000f500007308 */ /* 0x000ee40000001000 */
[----:B---3--:R-:W-:-:S04]  /*2180*/  FFMA R2, R245, R0, -1 ;  /* 0xbf800000f5027423 */ /* 0x008fc80000000000 */
[----:B------:R-:W-:-:S04]  /*2190*/  FADD.FTZ R3, -R2, -RZ ;  /* 0x800000ff02037221 */ /* 0x000fc80000010100 */
[----:B------:R-:W-:-:S07]  /*21a0*/  FFMA R0, R0, R3, R0 ;  /* 0x0000000300007223 */ /* 0x000fce0000000000 */
.L_x_7547:
[----:B------:R-:W-:Y:S05]  /*21b0*/  BSYNC B0 ;  /* 0x0000000000007941 */ /* 0x000fea0003800000 */
.L_x_7545:
[----:B-1----:R-:W-:Y:S01]  /*21c0*/  FADD R2, -R243, R72 ;  /* 0x00000048f3027221 */ /* 0x002fe20000000100 */
[----:B0-2---:R-:W-:Y:S01]  /*21d0*/  FADD R73, R86, R73 ;  /* 0x0000004956497221 */ /* 0x005fe20000000000 */
[----:B------:R-:W0:Y:S01]  /*21e0*/  LDC R3, c[0x0][0x268] ;  /* 0x00009a00ff037b82 */ /* 0x000e220000000800 */
[----:B------:R-:W-:Y:S01]  /*21f0*/  FMUL R74, R84, R243 ;  /* 0x000000f3544a7220 */ /* 0x000fe20000400000 */
[----:B------:R-:W-:Y:S01]  /*2200*/  FMUL R2, R2, R2 ;  /* 0x0000000202027220 */ /* 0x000fe20000400000 */
[----:B------:R-:W-:Y:S01]  /*2210*/  ULDC.U8 UR6, c[0x0][0x250] ;  /* 0x0000940000067ab9 */ /* 0x000fe20000000000 */
[--C-:B-----5:R-:W-:Y:S01]  /*2220*/  HADD2.F32 R76, -RZ, R116.reuse.H1_H1 ;  /* 0x30000074ff4c7230 */ /* 0x120fe20000004100 */
[----:B------:R-:W-:Y:S01]  /*2230*/  ISETP.NE.AND P2, PT, RZ, UR6, PT ;  /* 0x00000006ff007c0c */ /* 0x000fe2000bf45270 */
[----:B------:R-:W-:Y:S01]  /*2240*/  FMUL R2, R2, R75 ;  /* 0x0000004b02027220 */ /* 0x000fe20000400000 */
[----:B------:R-:W-:Y:S01]  /*2250*/  FFMA R75, R75, R72, R74 ;  /* 0x000000484b4b7223 */ /* 0x000fe2000000004a */
[----:B------:R-:W-:Y:S01]  /*2260*/  ULDC.64 UR6, c[0x0][0x288] ;  /* 0x0000a20000067ab9 */ /* 0x000fe20000000a00 */
[----:B------:R-:W-:-:S02]  /*2270*/  HADD2.F32 R72, -RZ, R116.H0_H0 ;  /* 0x20000074ff487230 */ /* 0x000fc40000004100 */
[----:B------:R-:W-:Y:S01]  /*2280*/  FMUL R2, R84, R2 ;  /* 0x0000000254027220 */ /* 0x000fe20000400000 */
[----:B------:R-:W-:Y:S01]  /*2290*/  HADD2.F32 R78, -RZ, R36.H1_H1 ;  /* 0x30000024ff4e7230 */ /* 0x000fe20000004100 */
[----:B------:R-:W-:Y:S01]  /*22a0*/  IADD3 R108, R108, 0x1, RZ ;  /* 0x000000016c6c7810 */ /* 0x000fe20007ffe0ff */
[----:B------:R-:W-:Y:S02]  /*22b0*/  HADD2.F32 R80, -RZ, R37.H1_H1 ;  /* 0x30000025ff507230 */ /* 0x000fe40000004100 */
[-C--:B------:R-:W-:Y:S01]  /*22c0*/  FFMA R2, R2, R0.reuse, R73 ;  /* 0x0000000002027223 */ /* 0x080fe20000000049 */
[----:B------:R-:W-:Y:S01]  /*22d0*/  FMUL R0, R75, R0 ;  /* 0x000000004b007220 */ /* 0x000fe20000400000 */
[----:B------:R-:W-:Y:S01]  /*22e0*/  HADD2.F32 R82, -RZ, R118.H0_H0 ;  /* 0x20000076ff527230 */ /* 0x000fe20000004100 */
[----:B------:R-:W-:Y:S01]  /*22f0*/  LOP3.LUT R108, R108, 0x3, RZ, 0xc0, !PT ;  /* 0x000000036c6c7812 */ /* 0x000fe200078ec0ff */
[----:B------:R-:W-:Y:S01]  /*2300*/  @P2 FADD R72, R72, 1 ;  /* 0x3f80000048482421 */ /* 0x000fe20000000000 */
[----:B------:R-:W-:Y:S01]  /*2310*/  @P2 FADD R76, R76, 1 ;  /* 0x3f8000004c4c2421 */ /* 0x000fe20000000000 */
[----:B------:R-:W0:Y:S01]  /*2320*/  SHFL.IDX PT, R2, R2, RZ, 0x1f ;  /* 0x00001fff02027589 */ /* 0x000e2200000e0000 */
[----:B------:R-:W-:-:S02]  /*2330*/  HADD2.F32 R84, -RZ, R38.H0_H0 ;  /* 0x20000026ff547230 */ /* 0x000fc40000004100 */
[----:B------:R-:W-:Y:S01]  /*2340*/  @P2 FADD R82, R82, 1 ;  /* 0x3f80000052522421 */ /* 0x000fe20000000000 */
[----:B------:R-:W-:Y:S01]  /*2350*/  HADD2.F32 R86, -RZ, R118.H1_H1 ;  /* 0x30000076ff567230 */ /* 0x000fe20000004100 */
[----:B------:R-:W1:Y:S01]  /*2360*/  SHFL.IDX PT, R0, R0, RZ, 0x1f ;  /* 0x00001fff00007589 */ /* 0x000e6200000e0000 */
[----:B------:R-:W-:Y:S02]  /*2370*/  HADD2.F32 R88, -RZ, R38.H1_H1 ;  /* 0x30000026ff587230 */ /* 0x000fe40000004100 */
[----:B------:R-:W-:Y:S02]  /*2380*/  HADD2.F32 R90, -RZ, R68.H1_H1 ;  /* 0x30000044ff5a7230 */ /* 0x000fe40000004100 */
[----:B------:R-:W-:Y:S01]  /*2390*/  @P2 FADD R86, R86, 1 ;  /* 0x3f80000056562421 */ /* 0x000fe20000000000 */
[----:B------:R-:W-:Y:S02]  /*23a0*/  HADD2.F32 R92, -RZ, R32.H1_H1 ;  /* 0x30000020ff5c7230 */ /* 0x000fe40000004100 */
[----:B------:R-:W-:-:S02]  /*23b0*/  HADD2.F32 R94, -RZ, R70.H1_H1 ;  /* 0x30000046ff5e7230 */ /* 0x000fc40000004100 */
[----:B------:R-:W-:Y:S01]  /*23c0*/  @P2 FADD R90, R90, 1 ;  /* 0x3f8000005a5a2421 */ /* 0x000fe20000000000 */
[----:B------:R-:W-:Y:S02]  /*23d0*/  HADD2.F32 R96, -RZ, R34.H1_H1 ;  /* 0x30000022ff607230 */ /* 0x000fe40000004100 */
[----:B------:R-:W-:Y:S02]  /*23e0*/  HADD2.F32 R98, -RZ, R64.H1_H1 ;  /* 0x30000040ff627230 */ /* 0x000fe40000004100 */
[----:B------:R-:W-:Y:S01]  /*23f0*/  @P2 FADD R94, R94, 1 ;  /* 0x3f8000005e5e2421 */ /* 0x000fe20000000000 */
[----:B------:R-:W-:Y:S02]  /*2400*/  HADD2.F32 R120, -RZ, R28.H1_H1 ;  /* 0x3000001cff787230 */ /* 0x000fe40000004100 */
[----:B------:R-:W-:Y:S02]  /*2410*/  HADD2.F32 R122, -RZ, R66.H1_H1 ;  /* 0x30000042ff7a7230 */ /* 0x000fe40000004100 */
[----:B------:R-:W-:Y:S01]  /*2420*/  @P2 FADD R98, R98, 1 ;  /* 0x3f80000062622421 */ /* 0x000fe20000000000 */
[----:B------:R-:W-:-:S02]  /*2430*/  HADD2.F32 R124, -RZ, R30.H1_H1 ;  /* 0x3000001eff7c7230 */ /* 0x000fc40000004100 */
[----:B------:R-:W-:Y:S02]  /*2440*/  HADD2.F32 R126, -RZ, R60.H1_H1 ;  /* 0x3000003cff7e7230 */ /* 0x000fe40000004100 */
[----:B0-----:R-:W-:Y:S01]  /*2450*/  FFMA R3, R2, 5.4253472626442089677e-05, R3 ;  /* 0x38638e3902037823 */ /* 0x001fe20000000003 */
[----:B------:R-:W-:Y:S02]  /*2460*/  HADD2.F32 R2, -RZ, R36.H0_H0 ;  /* 0x20000024ff027230 */ /* 0x000fe40000004100 */
[----:B------:R-:W-:Y:S01]  /*2470*/  @P2 FADD R122, R122, 1 ;  /* 0x3f8000007a7a2421 */ /* 0x000fe20000000000 */
[----:B------:R-:W-:Y:S02]  /*2480*/  HADD2.F32 R128, -RZ, R24.H1_H1 ;  /* 0x30000018ff807230 */ /* 0x000fe40000004100 */
[--C-:B-1----:R-:W-:Y:S01]  /*2490*/  FADD R131, R131, -R0.reuse ;  /* 0x8000000083837221 */ /* 0x102fe20000000000 */
        /* <DEDUP_REMOVED lines=28> */
[----:B------:R-:W-:Y:S01]  /*2660*/  @P2 FADD R126, R126, 1 ;  /* 0x3f8000007e7e2421 */ /* 0x000fe20000000000 */
[--C-:B------:R-:W-:Y:S01]  /*2670*/  FADD R175, R175, -R0.reuse ;  /* 0x80000000afaf7221 */ /* 0x100fe20000000000 */
[----:B------:R-:W-:Y:S01]  /*2680*/  FADD R181, R181, -R0 ;  /* 0x80000000b5b57221 */ /* 0x000fe20000000000 */
[----:B------:R-:W-:-:S02]  /*2690*/  HADD2.F32 R130, -RZ, R62.H1_H1 ;  /* 0x3000003eff827230 */ /* 0x000fc40000004100 */
[--C-:B------:R-:W-:Y:S01]  /*26a0*/  FADD R187, R187, -R0.reuse ;  /* 0x80000000bbbb7221 */ /* 0x100fe20000000000 */
[----:B------:R-:W-:Y:S01]  /*26b0*/  FADD R193, R193, -R0 ;  /* 0x80000000c1c17221 */ /* 0x000fe20000000000 */
[----:B0-----:R-:W-:Y:S01]  /*26c0*/  @!P0 FMUL R74, R74, 4096 ;  /* 0x458000004a4a8820 */ /* 0x001fe20000400000 */
[----:B------:R-:W-:Y:S01]  /*26d0*/  ISETP.NE.U32.AND P0, PT, RZ, UR6, PT ;  /* 0x00000006ff007c0c */ /* 0x000fe2000bf05070 */
[----:B------:R-:W-:Y:S02]  /*26e0*/  HADD2.F32 R132, -RZ, R26.H1_H1 ;  /* 0x3000001aff847230 */ /* 0x000fe40000004100 */
[----:B------:R-:W-:Y:S01]  /*26f0*/  @P2 FADD R130, R130, 1 ;  /* 0x3f80000082822421 */ /* 0x000fe20000000000 */
[C---:B------:R-:W-:Y:S01]  /*2700*/  FMUL R131, R74.reuse, R131 ;  /* 0x000000834a837220 */ /* 0x040fe20000400000 */
[----:B------:R-:W-:Y:S01]  /*2710*/  ISETP.NE.AND.EX P0, PT, RZ, UR7, PT, P0 ;  /* 0x00000007ff007c0c */ /* 0x000fe2000bf05300 */
[C---:B------:R-:W-:Y:S01]  /*2720*/  FMUL R133, R74.reuse, R133 ;  /* 0x000000854a857220 */ /* 0x040fe20000400000 */
[----:B------:R-:W-:Y:S01]  /*2730*/  FMUL R129, R74, R129 ;  /* 0x000000814a817220 */ /* 0x000fe20000400000 */
[----:B------:R-:W-:Y:S01]  /*2740*/  FFMA R72, R131, R72, R2 ;  /* 0x0000004883487223 */ /* 0x000fe20000000002 */
[----:B------:R-:W-:-:S02]  /*2750*/  HADD2.F32 R2, -RZ, R117.H0_H0 ;  /* 0x20000075ff027230 */ /* 0x000fc40000004100 */
[----:B------:R-:W-:Y:S01]  /*2760*/  FFMA R73, R133, R76, R78 ;  /* 0x0000004c85497223 */ /* 0x000fe2000000004e */
[----:B------:R-:W-:Y:S02]  /*2770*/  HADD2.F32 R76, -RZ, R37.H0_H0 ;  /* 0x20000025ff4c7230 */ /* 0x000fe40000004100 */
[----:B------:R-:W-:Y:S01]  /*2780*/  FMUL R135, R74, R135 ;  /* 0x000000874a877220 */ /* 0x000fe20000400000 */
[----:B------:R-:W-:Y:S02]  /*2790*/  HADD2.F32 R78, -RZ, R117.H1_H1 ;  /* 0x30000075ff4e7230 */ /* 0x000fe40000004100 */
[----:B------:R-:W-:Y:S01]  /*27a0*/  @P2 FADD R2, R2, 1 ;  /* 0x3f80000002022421 */ /* 0x000fe20000000000 */
[C---:B------:R-:W-:Y:S01]  /*27b0*/  FMUL R139, R74.reuse, R139 ;  /* 0x0000008b4a8b7220 */ /* 0x040fe20000400000 */
[C---:B------:R-:W-:Y:S01]  /*27c0*/  FMUL R145, R74.reuse, R145 ;  /* 0x000000914a917220 */ /* 0x040fe20000400000 */
[----:B------:R-:W-:Y:S01]  /*27d0*/  FMUL R137, R74, R137 ;  /* 0x000000894a897220 */ /* 0x000fe20000400000 */
[----:B------:R-:W-:Y:S01]  /*27e0*/  @P0 FMNMX R100, R100, |R72|, !PT ;  /* 0x4000004864640209 */ /* 0x000fe20007800000 */
[----:B------:R-:W-:Y:S01]  /*27f0*/  @P2 FADD R78, R78, 1 ;  /* 0x3f8000004e4e2421 */ /* 0x000fe20000000000 */
[----:B------:R-:W-:Y:S01]  /*2800*/  FFMA R75, R129, R2, R76 ;  /* 0x00000002814b7223 */ /* 0x000fe2000000004c */
[----:B------:R-:W-:Y:S01]  /*2810*/  FFMA R77, R139, R82, R84 ;  /* 0x000000528b4d7223 */ /* 0x000fe20000000054 */
[----:B------:R-:W-:Y:S01]  /*2820*/  @P0 FMNMX R100, R100, |R73|, !PT ;  /* 0x4000004964640209 */ /* 0x000fe20007800000 */
[----:B------:R-:W-:Y:S01]  /*2830*/  FFMA R76, R135, R78, R80 ;  /* 0x0000004e874c7223 */ /* 0x000fe20000000050 */
[----:B------:R-:W-:-:S02]  /*2840*/  HADD2.F32 R80, -RZ, R119.H0_H0 ;  /* 0x20000077ff507230 */ /* 0x000fc40000004100 */
[----:B------:R-:W-:Y:S01]  /*2850*/  FFMA R78, R145, R86, R88 ;  /* 0x00000056914e7223 */ /* 0x000fe20000000058 */
[----:B------:R-:W-:Y:S01]  /*2860*/  @P0 FMNMX R100, R100, |R75|, !PT ;  /* 0x4000004b64640209 */ /* 0x000fe20007800000 */
[----:B------:R-:W-:Y:S02]  /*2870*/  HADD2.F32 R2, -RZ, R39.H0_H0 ;  /* 0x20000027ff027230 */ /* 0x000fe40000004100 */
[----:B------:R-:W-:Y:S01]  /*2880*/  FMUL R141, R74, R141 ;  /* 0x0000008d4a8d7220 */ /* 0x000fe20000400000 */
[----:B------:R-:W-:Y:S01]  /*2890*/  HADD2.F32 R82, -RZ, R119.H1_H1 ;  /* 0x30000077ff527230 */ /* 0x000fe20000004100 */
[----:B------:R-:W-:Y:S01]  /*28a0*/  @P0 FMNMX R100, R100, |R76|, !PT ;  /* 0x4000004c64640209 */ /* 0x000fe20007800000 */
[----:B------:R-:W-:Y:S01]  /*28b0*/  @P2 FADD R80, R80, 1 ;  /* 0x3f80000050502421 */ /* 0x000fe20000000000 */
[----:B------:R-:W-:Y:S02]  /*28c0*/  HADD2.F32 R84, -RZ, R39.H1_H1 ;  /* 0x30000027ff547230 */ /* 0x000fe40000004100 */
[----:B------:R-:W-:Y:S01]  /*28d0*/  FMUL R147, R74, R147 ;  /* 0x000000934a937220 */ /* 0x000fe20000400000 */
[----:B------:R-:W-:Y:S01]  /*28e0*/  @P0 FMNMX R100, R100, |R77|, !PT ;  /* 0x4000004d64640209 */ /* 0x000fe20007800000 */
[----:B------:R-:W-:-:S02]  /*28f0*/  HADD2.F32 R86, -RZ, R68.H0_H0 ;  /* 0x20000044ff567230 */ /* 0x000fc40000004100 */
[----:B------:R-:W-:Y:S01]  /*2900*/  @P2 FADD R82, R82, 1 ;  /* 0x3f80000052522421 */ /* 0x000fe20000000000 */
[----:B------:R-:W-:Y:S01]  /*2910*/  FFMA R80, R137, R80, R2 ;  /* 0x0000005089507223 */ /* 0x000fe20000000002 */
[----:B------:R-:W-:Y:S01]  /*2920*/  @P0 FMNMX R100, R100, |R78|, !PT ;  /* 0x4000004e64640209 */ /* 0x000fe20007800000 */
[----:B------:R-:W-:Y:S02]  /*2930*/  HADD2.F32 R88, -RZ, R32.H0_H0 ;  /* 0x20000020ff587230 */ /* 0x000fe40000004100 */
[----:B------:R-:W-:Y:S01]  /*2940*/  @P2 FADD R86, R86, 1 ;  /* 0x3f80000056562421 */ /* 0x000fe20000000000 */
[----:B------:R-:W-:Y:S01]  /*2950*/  FFMA R129, R141, R82, R84 ;  /* 0x000000528d817223 */ /* 0x000fe20000000054 */
[----:B------:R-:W-:Y:S01]  /*2960*/  @P0 FMNMX R100, R100, |R80|, !PT ;  /* 0x4000005064640209 */ /* 0x000fe20007800000 */
[----:B------:R-:W-:Y:S02]  /*2970*/  HADD2.F32 R84, -RZ, R69.H0_H0 ;  /* 0x20000045ff547230 */ /* 0x000fe40000004100 */
[----:B------:R-:W-:Y:S01]  /*2980*/  FMUL R153, R74, R153 ;  /* 0x000000994a997220 */ /* 0x000fe20000400000 */
[----:B------:R-:W-:Y:S01]  /*2990*/  FFMA R82, R147, R86, R88 ;  /* 0x0000005693527223 */ /* 0x000fe20000000058 */
[----:B------:R-:W-:Y:S01]  /*29a0*/  @P0 FMNMX R100, R100, |R129|, !PT ;  /* 0x4000008164640209 */ /* 0x000fe20007800000 */
[----:B------:R-:W-:-:S02]  /*29b0*/  HADD2.F32 R2, -RZ, R33.H0_H0 ;  /* 0x20000021ff027230 */ /* 0x000fc40000004100 */
[----:B------:R-:W-:Y:S01]  /*29c0*/  FFMA R131, R153, R90, R92 ;  /* 0x0000005a99837223 */ /* 0x000fe2000000005c */
[----:B------:R-:W-:Y:S02]  /*29d0*/  HADD2.F32 R86, -RZ, R69.H1_H1 ;  /* 0x30000045ff567230 */ /* 0x000fe40000004100 */
[----:B------:R-:W-:Y:S01]  /*29e0*/  @P2 FADD R84, R84, 1 ;  /* 0x3f80000054542421 */ /* 0x000fe20000000000 */
[----:B------:R-:W-:Y:S01]  /*29f0*/  FMUL R143, R74, R143 ;  /* 0x0000008f4a8f7220 */ /* 0x000fe20000400000 */
        /* <DEDUP_REMOVED lines=9> */
[----:B------:R-:W-:Y:S01]  /*2a90*/  FMUL R155, R74, R155 ;  /* 0x0000009b4a9b7220 */ /* 0x000fe20000400000 */
[----:B------:R-:W-:Y:S01]  /*2aa0*/  FFMA R133, R149, R86, R88 ;  /* 0x0000005695857223 */ /* 0x000fe20000000058 */
[----:B------:R-:W-:Y:S01]  /*2ab0*/  @P0 FMNMX R100, R100, |R84|, !PT ;  /* 0x4000005464640209 */ /* 0x000fe20007800000 */
[----:B------:R-:W-:Y:S02]  /*2ac0*/  HADD2.F32 R88, -RZ, R71.H0_H0 ;  /* 0x20000047ff587230 */ /* 0x000fe40000004100 */
[----:B------:R-:W-:Y:S01]  /*2ad0*/  FMUL R161, R74, R161 ;  /* 0x000000a14aa17220 */ /* 0x000fe20000400000 */
[----:B------:R-:W-:Y:S01]  /*2ae0*/  FFMA R86, R155, R90, R92 ;  /* 0x0000005a9b567223 */ /* 0x000fe2000000005c */
[----:B------:R-:W-:Y:S01]  /*2af0*/  @P0 FMNMX R100, R100, |R133|, !PT ;  /* 0x4000008564640209 */ /* 0x000fe20007800000 */
[----:B------:R-:W-:Y:S02]  /*2b00*/  HADD2.F32 R2, -RZ, R35.H0_H0 ;  /* 0x20000023ff027230 */ /* 0x000fe40000004100 */
[----:B------:R-:W-:Y:S01]  /*2b10*/  FFMA R135, R161, R94, R96 ;  /* 0x0000005ea1877223 */ /* 0x000fe20000000060 */
[----:B------:R-:W-:-:S02]  /*2b20*/  HADD2.F32 R90, -RZ, R71.H1_H1 ;  /* 0x30000047ff5a7230 */ /* 0x000fc40000004100 */
        /* <DEDUP_REMOVED lines=23> */
[----:B------:R-:W-:Y:S01]  /*2ca0*/  HADD2.F32 R98, -RZ, R66.H0_H0 ;  /* 0x20000042ff627230 */ /* 0x000fe20000004100 */
[----:B------:R-:W-:Y:S01]  /*2cb0*/  @P0 FMNMX R100, R100, |R90|, !PT ;  /* 0x4000005a64640209 */ /* 0x000fe20007800000 */
[----:B------:R-:W-:Y:S02]  /*2cc0*/  HADD2.F32 R96, -RZ, R29.H1_H1 ;  /* 0x3000001dff607230 */ /* 0x000fe40000004100 */
[----:B------:R-:W-:Y:S01]  /*2cd0*/  @P2 FADD R94, R94, 1 ;  /* 0x3f8000005e5e2421 */ /* 0x000fe20000000000 */
[----:B------:R-:W-:Y:S01]  /*2ce0*/  FMUL R165, R74, R165 ;  /* 0x000000a54aa57220 */ /* 0x000fe20000400000 */
[----:B------:R-:W-:Y:S01]  /*2cf0*/  FFMA R92, R159, R92, R2 ;  /* 0x0000005c9f5c7223 */ /* 0x000fe20000000002 */
[----:B------:R-:W-:Y:S01]  /*2d00*/  HADD2.F32 R120, -RZ, R30.H0_H0 ;  /* 0x2000001eff787230 */ /* 0x000fe20000004100 */
[----:B------:R-:W-:Y:S01]  /*2d10*/  @P0 FMNMX R100, R100, |R139|, !PT ;  /* 0x4000008b64640209 */ /* 0x000fe20007800000 */
[----:B------:R-:W-:Y:S01]  /*2d20*/  @P2 FADD R98, R98, 1 ;  /* 0x3f80000062622421 */ /* 0x000fe20000000000 */
[----:B------:R-:W-:Y:S01]  /*2d30*/  FMUL R171, R74, R171 ;  /* 0x000000ab4aab7220 */ /* 0x000fe20000400000 */
[----:B------:R-:W-:Y:S01]  /*2d40*/  FFMA R141, R165, R94, R96 ;  /* 0x0000005ea58d7223 */ /* 0x000fe20000000060 */
[----:B------:R-:W-:Y:S01]  /*2d50*/  @P0 FMNMX R100, R100, |R92|, !PT ;  /* 0x4000005c64640209 */ /* 0x000fe20007800000 */
[----:B------:R-:W-:Y:S01]  /*2d60*/  FMUL R177, R74, R177 ;  /* 0x000000b14ab17220 */ /* 0x000fe20000400000 */
[----:B------:R-:W-:Y:S01]  /*2d70*/  FFMA R96, R171, R98, R120 ;  /* 0x00000062ab607223 */ /* 0x000fe20000000078 */
[----:B------:R-:W-:Y:S01]  /*2d80*/  HADD2.F32 R120, -RZ, R67.H0_H0 ;  /* 0x20000043ff787230 */ /* 0x000fe20000004100 */
        /* <DEDUP_REMOVED lines=36> */
[C---:B------:R-:W-:Y:S01]  /*2fd0*/  FMUL R187, R74.reuse, R187 ;  /* 0x000000bb4abb7220 */ /* 0x040fe20000400000 */
[----:B------:R-:W-:Y:S01]  /*2fe0*/  FMUL R193, R74, R193 ;  /* 0x000000c14ac17220 */ /* 0x000fe20000400000 */
[----:B------:R-:W-:Y:S01]  /*2ff0*/  FFMA R147, R181, R122, R124 ;  /* 0x0000007ab5937223 */ /* 0x000fe2000000007c */
[----:B------:R-:W-:Y:S01]  /*3000*/  @P0 FMNMX R100, R100, |R98|, !PT ;  /* 0x4000006264640209 */ /* 0x000fe20007800000 */
[----:B------:R-:W-:Y:S01]  /*3010*/  FFMA R122, R187, R126, R128 ;  /* 0x0000007ebb7a7223 */ /* 0x000fe20000000080 */
[--C-:B------:R-:W-:Y:S02]  /*3020*/  HADD2.F32 R124, -RZ, R63.reuse.H0_H0 ;  /* 0x2000003fff7c7230 */ /* 0x100fe40000004100 */
[----:B------:R-:W-:Y:S01]  /*3030*/  FFMA R151, R193, R130, R132 ;  /* 0x00000082c1977223 */ /* 0x000fe20000000084 */
[----:B------:R-:W-:Y:S02]  /*3040*/  HADD2.F32 R126, -RZ, R63.H1_H1 ;  /* 0x3000003fff7e7230 */ /* 0x000fe40000004100 */
[----:B------:R-:W-:Y:S01]  /*3050*/  FADD R183, R183, -R0 ;  /* 0x80000000b7b77221 */ /* 0x000fe20000000000 */
[----:B------:R-:W-:-:S02]  /*3060*/  HADD2.F32 R130, -RZ, R56.H0_H0 ;  /* 0x20000038ff827230 */ /* 0x000fc40000004100 */
[--C-:B------:R-:W-:Y:S01]  /*3070*/  FADD R189, R189, -R0.reuse ;  /* 0x80000000bdbd7221 */ /* 0x100fe20000000000 */
[----:B------:R-:W-:Y:S01]  /*3080*/  @P0 FMNMX R100, R100, |R147|, !PT ;  /* 0x4000009364640209 */ /* 0x000fe20007800000 */
[----:B------:R-:W-:Y:S02]  /*3090*/  HADD2.F32 R134, -RZ, R56.H1_H1 ;  /* 0x30000038ff867230 */ /* 0x000fe40000004100 */
[--C-:B------:R-:W-:Y:S01]  /*30a0*/  FADD R195, R195, -R0.reuse ;  /* 0x80000000c3c37221 */ /* 0x100fe20000000000 */
[--C-:B------:R-:W-:Y:S02]  /*30b0*/  HADD2.F32 R2, -RZ, R27.reuse.H0_H0 ;  /* 0x2000001bff027230 */ /* 0x100fe40000004100 */
[----:B------:R-:W-:Y:S01]  /*30c0*/  FADD R201, R201, -R0 ;  /* 0x80000000c9c97221 */ /* 0x000fe20000000000 */
[----:B------:R-:W-:Y:S02]  /*30d0*/  HADD2.F32 R128, -RZ, R27.H1_H1 ;  /* 0x3000001bff807230 */ /* 0x000fe40000004100 */
[----:B------:R-:W-:Y:S01]  /*30e0*/  @P2 FADD R124, R124, 1 ;  /* 0x3f8000007c7c2421 */ /* 0x000fe20000000000 */
[----:B------:R-:W-:Y:S01]  /*30f0*/  FMUL R183, R74, R183 ;  /* 0x000000b74ab77220 */ /* 0x000fe20000400000 */
[----:B------:R-:W-:-:S02]  /*3100*/  HADD2.F32 R132, -RZ, R20.H0_H0 ;  /* 0x20000014ff847230 */ /* 0x000fc40000004100 */
[----:B------:R-:W-:Y:S01]  /*3110*/  @P2 FADD R126, R126, 1 ;  /* 0x3f8000007e7e2421 */ /* 0x000fe20000000000 */
        /* <DEDUP_REMOVED lines=11> */
[----:B------:R-:W-:Y:S01]  /*31d0*/  FFMA R155, R201, R134, R136 ;  /* 0x00000086c99b7223 */ /* 0x000fe20000000088 */
[----:B------:R-:W-:-:S02]  /*31e0*/  HADD2.F32 R130, -RZ, R57.H1_H1 ;  /* 0x30000039ff827230 */ /* 0x000fc40000004100 */
[--C-:B------:R-:W-:Y:S01]  /*31f0*/  FADD R197, R197, -R0.reuse ;  /* 0x80000000c5c57221 */ /* 0x100fe20000000000 */
[--C-:B------:R-:W-:Y:S02]  /*3200*/  HADD2.F32 R134, -RZ, R58.reuse.H0_H0 ;  /* 0x2000003aff867230 */ /* 0x100fe40000004100 */
[--C-:B------:R-:W-:Y:S01]  /*3210*/  FADD R203, R203, -R0.reuse ;  /* 0x80000000cbcb7221 */ /* 0x100fe20000000000 */
[----:B------:R-:W-:Y:S01]  /*3220*/  HADD2.F32 R138, -RZ, R58.H1_H1 ;  /* 0x3000003aff8a7230 */ /* 0x000fe20000004100 */
[----:B------:R-:W-:Y:S01]  /*3230*/  @P0 FMNMX R100, R100, |R124|, !PT ;  /* 0x4000007c64640209 */ /* 0x000fe20007800000 */
[----:B------:R-:W-:Y:S01]  /*3240*/  FADD R209, R209, -R0 ;  /* 0x80000000d1d17221 */ /* 0x000fe20000000000 */
[----:B------:R-:W-:Y:S02]  /*3250*/  HADD2.F32 R128, -RZ, R57.H0_H0 ;  /* 0x20000039ff807230 */ /* 0x000fe40000004100 */
[----:B------:R-:W-:Y:S01]  /*3260*/  @P2 FADD R130, R130, 1 ;  /* 0x3f80000082822421 */ /* 0x000fe20000000000 */
[----:B------:R-:W-:-:S02]  /*3270*/  HADD2.F32 R132, -RZ, R21.H1_H1 ;  /* 0x30000015ff847230 */ /* 0x000fc40000004100 */
[----:B------:R-:W-:Y:S01]  /*3280*/  FADD R191, R191, -R0 ;  /* 0x80000000bfbf7221 */ /* 0x000fe20000000000 */
[--C-:B------:R-:W-:Y:S02]  /*3290*/  HADD2.F32 R136, -RZ, R22.reuse.H0_H0 ;  /* 0x20000016ff887230 */ /* 0x100fe40000004100 */
[----:B------:R-:W-:Y:S01]  /*32a0*/  FMUL R197, R74, R197 ;  /* 0x000000c54ac57220 */ /* 0x000fe20000400000 */
[----:B------:R-:W-:Y:S02]  /*32b0*/  HADD2.F32 R140, -RZ, R22.H1_H1 ;  /* 0x30000016ff8c7230 */ /* 0x000fe40000004100 */
[----:B------:R-:W-:Y:S01]  /*32c0*/  @P2 FADD R134, R134, 1 ;  /* 0x3f80000086862421 */ /* 0x000fe20000000000 */
[----:B------:R-:W-:Y:S01]  /*32d0*/  FMUL R203, R74, R203 ;  /* 0x000000cb4acb7220 */ /* 0x000fe20000400000 */
[----:B------:R-:W-:Y:S01]  /*32e0*/  @P0 FMNMX R100, R100, |R153|, !PT ;  /* 0x4000009964640209 */ /* 0x000fe20007800000 */
[----:B------:R-:W-:Y:S01]  /*32f0*/  @P2 FADD R138, R138, 1 ;  /* 0x3f8000008a8a2421 */ /* 0x000fe20000000000 */
[----:B------:R-:W-:Y:S01]  /*3300*/  FMUL R209, R74, R209 ;  /* 0x000000d14ad17220 */ /* 0x000fe20000400000 */
[----:B------:R-:W-:-:S02]  /*3310*/  HADD2.F32 R2, -RZ, R21.H0_H0 ;  /* 0x20000015ff027230 */ /* 0x000fc40000004100 */
[----:B------:R-:W-:Y:S01]  /*3320*/  @P2 FADD R128, R128, 1 ;  /* 0x3f80000080802421 */ /* 0x000fe20000000000 */
[----:B------:R-:W-:Y:S01]  /*3330*/  FMUL R191, R74, R191 ;  /* 0x000000bf4abf7220 */ /* 0x000fe20000400000 */
[----:B------:R-:W-:Y:S01]  /*3340*/  FFMA R157, R197, R130, R132 ;  /* 0x00000082c59d7223 */ /* 0x000fe20000000084 */
[----:B------:R-:W-:Y:S01]  /*3350*/  FFMA R130, R203, R134, R136 ;  /* 0x00000086cb827223 */ /* 0x000fe20000000088 */
[----:B------:R-:W-:Y:S01]  /*3360*/  @P0 FMNMX R100, R100, |R126|, !PT ;  /* 0x4000007e64640209 */ /* 0x000fe20007800000 */
[----:B------:R-:W-:Y:S01]  /*3370*/  FFMA R159, R209, R138, R140 ;  /* 0x0000008ad19f7223 */ /* 0x000fe2000000008c */
[----:B------:R-:W-:Y:S02]  /*3380*/  HADD2.F32 R134, -RZ, R59.H1_H1 ;  /* 0x3000003bff867230 */ /* 0x000fe40000004100 */
[----:B------:R-:W-:Y:S01]  /*3390*/  FADD R205, R205, -R0 ;  /* 0x80000000cdcd7221 */ /* 0x000fe20000000000 */
[--C-:B------:R-:W-:Y:S02]  /*33a0*/  HADD2.F32 R138, -RZ, R52.reuse.H0_H0 ;  /* 0x20000034ff8a7230 */ /* 0x100fe40000004100 */
[----:B------:R-:W-:Y:S01]  /*33b0*/  FFMA R128, R191, R128, R2 ;  /* 0x00000080bf807223 */ /* 0x000fe20000000002 */
[----:B------:R-:W-:-:S02]  /*33c0*/  HADD2.F32 R142, -RZ, R52.H1_H1 ;  /* 0x30000034ff8e7230 */ /* 0x000fc40000004100 */
[--C-:B------:R-:W-:Y:S01]  /*33d0*/  FADD R211, R211, -R0.reuse ;  /* 0x80000000d3d37221 */ /* 0x100fe20000000000 */
[----:B------:R-:W-:Y:S01]  /*33e0*/  FADD R217, R217, -R0 ;  /* 0x80000000d9d97221 */ /* 0x000fe20000000000 */
[----:B------:R-:W-:Y:S01]  /*33f0*/  @P0 FMNMX R100, R100, |R155|, !PT ;  /* 0x4000009b64640209 */ /* 0x000fe20007800000 */
[----:B------:R-:W-:Y:S02]  /*3400*/  HADD2.F32 R136, -RZ, R23.H1_H1 ;  /* 0x30000017ff887230 */ /* 0x000fe40000004100 */
[----:B------:R-:W-:Y:S01]  /*3410*/  @P2 FADD R134, R134, 1 ;  /* 0x3f80000086862421 */ /* 0x000fe20000000000 */
[--C-:B------:R-:W-:Y:S02]  /*3420*/  HADD2.F32 R140, -RZ, R16.reuse.H0_H0 ;  /* 0x20000010ff8c7230 */ /* 0x100fe40000004100 */
[----:B------:R-:W-:Y:S01]  /*3430*/  FMUL R205, R74, R205 ;  /* 0x000000cd4acd7220 */ /* 0x000fe20000400000 */
[----:B------:R-:W-:Y:S02]  /*3440*/  HADD2.F32 R144, -RZ, R16.H1_H1 ;  /* 0x30000010ff907230 */ /* 0x000fe40000004100 */
[----:B------:R-:W-:Y:S01]  /*3450*/  @P2 FADD R138, R138, 1 ;  /* 0x3f8000008a8a2421 */ /* 0x000fe20000000000 */
[----:B------:R-:W-:Y:S01]  /*3460*/  FMUL R211, R74, R211 ;  /* 0x000000d34ad37220 */ /* 0x000fe20000400000 */
[----:B------:R-:W-:Y:S01]  /*3470*/  @P2 FADD R142, R142, 1 ;  /* 0x3f8000008e8e2421 */ /* 0x000fe20000000000 */
[----:B------:R-:W-:Y:S01]  /*3480*/  FMUL R217, R74, R217 ;  /* 0x000000d94ad97220 */ /* 0x000fe20000400000 */
[----:B------:R-:W-:Y:S01]  /*3490*/  @P0 FMNMX R100, R100, |R128|, !PT ;  /* 0x4000008064640209 */ /* 0x000fe20007800000 */
[----:B------:R-:W-:-:S02]  /*34a0*/  HADD2.F32 R132, -RZ, R59.H0_H0 ;  /* 0x2000003bff847230 */ /* 0x000fc40000004100 */
[----:B------:R-:W-:Y:S01]  /*34b0*/  FFMA R161, R205, R134, R136 ;  /* 0x00000086cda17223 */ /* 0x000fe20000000088 */
[----:B------:R-:W-:Y:S01]  /*34c0*/  FADD R199, R199, -R0 ;  /* 0x80000000c7c77221 */ /* 0x000fe20000000000 */
[----:B------:R-:W-:Y:S01]  /*34d0*/  FFMA R134, R211, R138, R140 ;  /* 0x0000008ad3867223 */ /* 0x000fe2000000008c */
[----:B------:R-:W-:Y:S01]  /*34e0*/  FFMA R163, R217, R142, R144 ;  /* 0x0000008ed9a37223 */ /* 0x000fe20000000090 */
[----:B------:R-:W-:Y:S01]  /*34f0*/  HADD2.F32 R138, -RZ, R53.H1_H1 ;  /* 0x30000035ff8a7230 */ /* 0x000fe20000004100 */
[----:B------:R-:W-:Y:S01]  /*3500*/  @P0 FMNMX R100, R100, |R157|, !PT ;  /* 0x4000009d64640209 */ /* 0x000fe20007800000 */
[--C-:B------:R-:W-:Y:S02]  /*3510*/  HADD2.F32 R142, -RZ, R54.reuse.H0_H0 ;  /* 0x20000036ff8e7230 */ /* 0x100fe40000004100 */
[--C-:B------:R-:W-:Y:S01]  /*3520*/  FADD R213, R213, -R0.reuse ;  /* 0x80000000d5d57221 */ /* 0x100fe20000000000 */
[----:B------:R-:W-:Y:S02]  /*3530*/  HADD2.F32 R2, -RZ, R23.H0_H0 ;  /* 0x20000017ff027230 */ /* 0x000fe40000004100 */
[----:B------:R-:W-:Y:S01]  /*3540*/  FADD R219, R219, -R0 ;  /* 0x80000000dbdb7221 */ /* 0x000fe20000000000 */
[----:B------:R-:W-:Y:S01]  /*3550*/  @P2 FADD R132, R132, 1 ;  /* 0x3f80000084842421 */ /* 0x000fe20000000000 */
[----:B------:R-:W-:Y:S01]  /*3560*/  FMUL R199, R74, R199 ;  /* 0x000000c74ac77220 */ /* 0x000fe20000400000 */
[----:B------:R-:W-:Y:S01]  /*3570*/  HADD2.F32 R140, -RZ, R17.H1_H1 ;  /* 0x30000011ff8c7230 */ /* 0x000fe20000004100 */
[----:B------:R-:W-:Y:S01]  /*3580*/  @P0 FMNMX R100, R100, |R130|, !PT ;  /* 0x4000008264640209 */ /* 0x000fe20007800000 */
[----:B------:R-:W-:-:S02]  /*3590*/  HADD2.F32 R146, -RZ, R54.H1_H1 ;  /* 0x30000036ff927230 */ /* 0x000fc40000004100 */
[----:B------:R-:W-:Y:S01]  /*35a0*/  @P2 FADD R138, R138, 1 ;  /* 0x3f8000008a8a2421 */ /* 0x000fe20000000000 */
[--C-:B------:R-:W-:Y:S02]  /*35b0*/  HADD2.F32 R144, -RZ, R18.reuse.H0_H0 ;  /* 0x20000012ff907230 */ /* 0x100fe40000004100 */
[----:B------:R-:W-:Y:S01]  /*35c0*/  FADD R225, R225, -R0 ;  /* 0x80000000e1e17221 */ /* 0x000fe20000000000 */
[----:B------:R-:W-:Y:S01]  /*35d0*/  FMUL R213, R74, R213 ;  /* 0x000000d54ad57220 */ /* 0x000fe20000400000 */
[----:B------:R-:W-:Y:S01]  /*35e0*/  @P2 FADD R142, R142, 1 ;  /* 0x3f8000008e8e2421 */ /* 0x000fe20000000000 */
        /* <DEDUP_REMOVED lines=8> */
[----:B------:R-:W-:Y:S01]  /*3670*/  FADD R207, R207, -R0 ;  /* 0x80000000cfcf7221 */ /* 0x000fe20000000000 */
[----:B------:R-:W-:Y:S01]  /*3680*/  FFMA R138, R219, R142, R144 ;  /* 0x0000008edb8a7223 */ /* 0x000fe20000000090 */
[----:B------:R-:W-:Y:S02]  /*3690*/  HADD2.F32 R142, -RZ, R55.H1_H1 ;  /* 0x30000037ff8e7230 */ /* 0x000fe40000004100 */
[----:B------:R-:W-:Y:S01]  /*36a0*/  FADD R221, R221, -R0 ;  /* 0x80000000dddd7221 */ /* 0x000fe20000000000 */
[----:B------:R-:W-:Y:S01]  /*36b0*/  @P0 FMNMX R100, R100, |R132|, !PT ;  /* 0x4000008464640209 */ /* 0x000fe20007800000 */
[----:B------:R-:W-:Y:S02]  /*36c0*/  HADD2.F32 R2, -RZ, R17.H0_H0 ;  /* 0x20000011ff027230 */ /* 0x000fe40000004100 */
[----:B------:R-:W-:Y:S01]  /*36d0*/  FFMA R167, R225, R146, R148 ;  /* 0x00000092e1a77223 */ /* 0x000fe20000000094 */
[----:B------:R-:W-:Y:S01]  /*36e0*/  @P2 FADD R136, R136, 1 ;  /* 0x3f80000088882421 */ /* 0x000fe20000000000 */
[----:B------:R-:W-:Y:S01]  /*36f0*/  FMUL R207, R74, R207 ;  /* 0x000000cf4acf7220 */ /* 0x000fe20000400000 */
[----:B------:R-:W-:-:S02]  /*3700*/  HADD2.F32 R146, -RZ, R48.H0_H0 ;  /* 0x20000030ff927230 */ /* 0x000fc40000004100 */
[--C-:B------:R-:W-:Y:S01]  /*3710*/  FADD R227, R227, -R0.reuse ;  /* 0x80000000e3e37221 */ /* 0x100fe20000000000 */
[----:B------:R-:W-:Y:S02]  /*3720*/  HADD2.F32 R140, -RZ, R55.H0_H0 ;  /* 0x20000037ff8c7230 */ /* 0x000fe40000004100 */
[----:B------:R-:W-:Y:S01]  /*3730*/  @P2 FADD R142, R142, 1 ;  /* 0x3f8000008e8e2421 */ /* 0x000fe20000000000 */
[----:B------:R-:W-:Y:S02]  /*3740*/  HADD2.F32 R144, -RZ, R19.H1_H1 ;  /* 0x30000013ff907230 */ /* 0x000fe40000004100 */
[--C-:B------:R-:W-:Y:S01]  /*3750*/  FADD R215, R215, -R0.reuse ;  /* 0x80000000d7d77221 */ /* 0x100fe20000000000 */
[----:B------:R-:W-:Y:S02]  /*3760*/  HADD2.F32 R150, -RZ, R48.H1_H1 ;  /* 0x30000030ff967230 */ /* 0x000fe40000004100 */
[----:B------:R-:W-:Y:S01]  /*3770*/  FADD R235, R235, -R0 ;  /* 0x80000000ebeb7221 */ /* 0x000fe20000000000 */
[----:B------:R-:W-:Y:S01]  /*3780*/  FMUL R221, R74, R221 ;  /* 0x000000dd4add7220 */ /* 0x000fe20000400000 */
[----:B------:R-:W-:Y:S01]  /*3790*/  @P0 FMNMX R100, R100, |R161|, !PT ;  /* 0x400000a164640209 */ /* 0x000fe20007800000 */
[----:B------:R-:W-:Y:S01]  /*37a0*/  FFMA R136, R207, R136, R2 ;  /* 0x00000088cf887223 */ /* 0x000fe20000000002 */
[----:B------:R-:W-:-:S02]  /*37b0*/  HADD2.F32 R148, -RZ, R12.H0_H0 ;  /* 0x2000000cff947230 */ /* 0x000fc40000004100 */
[----:B------:R-:W-:Y:S01]  /*37c0*/  @P2 FADD R146, R146, 1 ;  /* 0x3f80000092922421 */ /* 0x000fe20000000000 */
[----:B------:R-:W-:Y:S02]  /*37d0*/  HADD2.F32 R2, -RZ, R19.H0_H0 ;  /* 0x20000013ff027230 */ /* 0x000fe40000004100 */
[----:B------:R-:W-:Y:S01]  /*37e0*/  FMUL R227, R74, R227 ;  /* 0x000000e34ae37220 */ /* 0x000fe20000400000 */
[----:B------:R-:W-:Y:S02]  /*37f0*/  HADD2.F32 R152, -RZ, R12.H1_H1 ;  /* 0x3000000cff987230 */ /* 0x000fe40000004100 */
[----:B------:R-:W-:Y:S01]  /*3800*/  @P2 FADD R140, R140, 1 ;  /* 0x3f8000008c8c2421 */ /* 0x000fe20000000000 */
[----:B------:R-:W-:Y:S01]  /*3810*/  @P2 FADD R150, R150, 1 ;  /* 0x3f80000096962421 */ /* 0x000fe20000000000 */
[C---:B------:R-:W-:Y:S01]  /*3820*/  FMUL R215, R74.reuse, R215 ;  /* 0x000000d74ad77220 */ /* 0x040fe20000400000 */
[----:B------:R-:W-:Y:S01]  /*3830*/  FMUL R235, R74, R235 ;  /* 0x000000eb4aeb7220 */ /* 0x000fe20000400000 */
[----:B------:R-:W-:Y:S01]  /*3840*/  FFMA R169, R221, R142, R144 ;  /* 0x0000008edda97223 */ /* 0x000fe20000000090 */
[----:B------:R-:W-:Y:S01]  /*3850*/  @P0 FMNMX R100, R100, |R134|, !PT ;  /* 0x4000008664640209 */ /* 0x000fe20007800000 */
[----:B------:R-:W-:-:S02]  /*3860*/  HADD2.F32 R144, -RZ, R49.H0_H0 ;  /* 0x20000031ff907230 */ /* 0x000fc40000004100 */
[----:B------:R-:W-:Y:S01]  /*3870*/  FADD R223, R223, -R0 ;  /* 0x80000000dfdf7221 */ /* 0x000fe20000000000 */
[----:B------:R-:W-:Y:S01]  /*3880*/  FFMA R142, R227, R146, R148 ;  /* 0x00000092e38e7223 */ /* 0x000fe20000000094 */
[----:B------:R-:W-:Y:S01]  /*3890*/  FFMA R140, R215, R140, R2 ;  /* 0x0000008cd78c7223 */ /* 0x000fe20000000002 */
[----:B------:R-:W-:Y:S01]  /*38a0*/  FFMA R171, R235, R150, R152 ;  /* 0x00000096ebab7223 */ /* 0x000fe20000000098 */
[----:B------:R-:W-:Y:S01]  /*38b0*/  HADD2.F32 R146, -RZ, R49.H1_H1 ;  /* 0x30000031ff927230 */ /* 0x000fe20000004100 */
[----:B------:R-:W-:Y:S01]  /*38c0*/  @P0 FMNMX R100, R100, |R163|, !PT ;  /* 0x400000a364640209 */ /* 0x000fe20007800000 */
[--C-:B------:R-:W-:Y:S02]  /*38d0*/  HADD2.F32 R2, -RZ, R13.reuse.H0_H0 ;  /* 0x2000000dff027230 */ /* 0x100fe40000004100 */
[--C-:B------:R-:W-:Y:S01]  /*38e0*/  FADD R231, R231, -R0.reuse ;  /* 0x80000000e7e77221 */ /* 0x100fe20000000000 */
[----:B------:R-:W-:Y:S02]  /*38f0*/  HADD2.F32 R150, -RZ, R50.H0_H0 ;  /* 0x20000032ff967230 */ /* 0x000fe40000004100 */
[----:B------:R-:W-:Y:S01]  /*3900*/  @P2 FADD R144, R144, 1 ;  /* 0x3f80000090902421 */ /* 0x000fe20000000000 */
[----:B------:R-:W-:Y:S01]  /*3910*/  FADD R237, R237, -R0 ;  /* 0x80000000eded7221 */ /* 0x000fe20000000000 */
[----:B------:R-:W-:Y:S01]  /*3920*/  FMUL R223, R74, R223 ;  /* 0x000000df4adf7220 */ /* 0x000fe20000400000 */
[----:B------:R-:W-:Y:S01]  /*3930*/  HADD2.F32 R148, -RZ, R13.H1_H1 ;  /* 0x3000000dff947230 */ /* 0x000fe20000004100 */
[----:B------:R-:W-:Y:S01]  /*3940*/  @P0 FMNMX R100, R100, |R136|, !PT ;  /* 0x4000008864640209 */ /* 0x000fe20007800000 */
[----:B------:R-:W-:-:S02]  /*3950*/  HADD2.F32 R152, -RZ, R14.H0_H0 ;  /* 0x2000000eff987230 */ /* 0x000fc40000004100 */
[----:B------:R-:W-:Y:S01]  /*3960*/  @P2 FADD R146, R146, 1 ;  /* 0x3f80000092922421 */ /* 0x000fe20000000000 */
[----:B------:R-:W-:Y:S01]  /*3970*/  FMUL R231, R74, R231 ;  /* 0x000000e74ae77220 */ /* 0x000fe20000400000 */
[----:B------:R-:W-:Y:S01]  /*3980*/  @P2 FADD R150, R150, 1 ;  /* 0x3f80000096962421 */ /* 0x000fe20000000000 */
[----:B------:R-:W-:Y:S01]  /*3990*/  FMUL R237, R74, R237 ;  /* 0x000000ed4aed7220 */ /* 0x000fe20000400000 */
[----:B------:R-:W-:Y:S01]  /*39a0*/  FFMA R144, R223, R144, R2 ;  /* 0x00000090df907223 */ /* 0x000fe20000000002 */
[----:B------:R-:W-:Y:S02]  /*39b0*/  HADD2.F32 R2, -RZ, R50.H1_H1 ;  /* 0x30000032ff027230 */ /* 0x000fe40000004100 */
[----:B------:R-:W-:Y:S01]  /*39c0*/  FADD R229, R229, -R0 ;  /* 0x80000000e5e57221 */ /* 0x000fe20000000000 */
[----:B------:R-:W-:Y:S01]  /*39d0*/  HADD2.F32 R154, -RZ, R51.H1_H1 ;  /* 0x30000033ff9a7230 */ /* 0x000fe20000004100 */
[----:B------:R-:W-:Y:S01]  /*39e0*/  @P0 FMNMX R100, R100, |R165|, !PT ;  /* 0x400000a564640209 */ /* 0x000fe20007800000 */
[----:B------:R-:W-:Y:S01]  /*39f0*/  FFMA R173, R231, R146, R148 ;  /* 0x00000092e7ad7223 */ /* 0x000fe20000000094 */
[----:B------:R-:W-:Y:S01]  /*3a00*/  FADD R239, R239, -R0 ;  /* 0x80000000efef7221 */ /* 0x000fe20000000000 */
[----:B------:R-:W-:Y:S01]  /*3a10*/  FFMA R146, R237, R150, R152 ;  /* 0x00000096ed927223 */ /* 0x000fe20000000098 */
[----:B------:R-:W-:-:S02]  /*3a20*/  HADD2.F32 R148, -RZ, R14.H1_H1 ;  /* 0x3000000eff947230 */ /* 0x000fc40000004100 */
[----:B------:R-:W-:Y:S01]  /*3a30*/  @P2 FADD R2, R2, 1 ;  /* 0x3f80000002022421 */ /* 0x000fe20000000000 */
[----:B------:R-:W-:Y:S02]  /*3a40*/  HADD2.F32 R150, -RZ, R51.H0_H0 ;  /* 0x20000033ff967230 */ /* 0x000fe40000004100 */
[--C-:B------:R-:W-:Y:S01]  /*3a50*/  FADD R233, R233, -R0.reuse ;  /* 0x80000000e9e97221 */ /* 0x100fe20000000000 */
[--C-:B------:R-:W-:Y:S02]  /*3a60*/  HADD2.F32 R156, -RZ, R15.reuse.H1_H1 ;  /* 0x3000000fff9c7230 */ /* 0x100fe40000004100 */
[----:B------:R-:W-:Y:S01]  /*3a70*/  FMUL R229, R74, R229 ;  /* 0x000000e54ae57220 */ /* 0x000fe20000400000 */
[----:B------:R-:W-:Y:S01]  /*3a80*/  HADD2.F32 R158, -RZ, R44.H0_H0 ;  /* 0x2000002cff9e7230 */ /* 0x000fe20000004100 */
[----:B------:R-:W-:Y:S01]  /*3a90*/  @P0 FMNMX R100, R100, |R138|, !PT ;  /* 0x4000008a64640209 */ /* 0x000fe20007800000 */
[----:B------:R-:W-:Y:S01]  /*3aa0*/  @P2 FADD R154, R154, 1 ;  /* 0x3f8000009a9a2421 */ /* 0x000fe20000000000 */
[----:B------:R-:W-:Y:S01]  /*3ab0*/  FADD R241, R241, -R0 ;  /* 0x80000000f1f17221 */ /* 0x000fe20000000000 */
[----:B------:R-:W-:Y:S01]  /*3ac0*/  FMUL R239, R74, R239 ;  /* 0x000000ef4aef7220 */ /* 0x000fe20000400000 */
[----:B------:R-:W-:-:S02]  /*3ad0*/  HADD2.F32 R152, -RZ, R15.H0_H0 ;  /* 0x2000000fff987230 */ /* 0x000fc40000004100 */
[----:B------:R-:W-:Y:S01]  /*3ae0*/  @P2 FADD R150, R150, 1 ;  /* 0x3f80000096962421 */ /* 0x000fe20000000000 */
[----:B------:R-:W-:Y:S02]  /*3af0*/  HADD2.F32 R160, -RZ, R8.H0_H0 ;  /* 0x20000008ffa07230 */ /* 0x000fe40000004100 */
[----:B------:R-:W-:Y:S01]  /*3b00*/  FMUL R233, R74, R233 ;  /* 0x000000e94ae97220 */ /* 0x000fe20000400000 */
[----:B------:R-:W-:Y:S01]  /*3b10*/  FFMA R175, R229, R2, R148 ;  /* 0x00000002e5af7223 */ /* 0x000fe20000000094 */
[----:B------:R-:W-:Y:S01]  /*3b20*/  @P0 FMNMX R100, R100, |R167|, !PT ;  /* 0x400000a764640209 */ /* 0x000fe20007800000 */
[----:B------:R-:W-:Y:S01]  /*3b30*/  @P2 FADD R158, R158, 1 ;  /* 0x3f8000009e9e2421 */ /* 0x000fe20000000000 */
[----:B------:R-:W-:Y:S01]  /*3b40*/  FMUL R241, R74, R241 ;  /* 0x000000f14af17220 */ /* 0x000fe20000400000 */
[----:B------:R-:W-:Y:S01]  /*3b50*/  FFMA R177, R239, R154, R156 ;  /* 0x0000009aefb17223 */ /* 0x000fe2000000009c */
[----:B------:R-:W-:Y:S02]  /*3b60*/  HADD2.F32 R2, -RZ, R44.H1_H1 ;  /* 0x3000002cff027230 */ /* 0x000fe40000004100 */
[----:B------:R-:W-:Y:S01]  /*3b70*/  FADD R81, R81, -R0 ;  /* 0x8000000051517221 */ /* 0x000fe20000000000 */
[----:B------:R-:W-:-:S02]  /*3b80*/  HADD2.F32 R154, -RZ, R45.H0_H0 ;  /* 0x2000002dff9a7230 */ /* 0x000fc40000004100 */
[----:B------:R-:W-:Y:S01]  /*3b90*/  FADD R83, R83, -R0 ;  /* 0x8000000053537221 */ /* 0x000fe20000000000 */
[----:B------:R-:W-:Y:S01]  /*3ba0*/  FFMA R148, R233, R150, R152 ;  /* 0x00000096e9947223 */ /* 0x000fe20000000098 */
[----:B------:R-:W-:Y:S01]  /*3bb0*/  @P0 FMNMX R100, R100, |R140|, !PT ;  /* 0x4000008c64640209 */ /* 0x000fe20007800000 */
[----:B------:R-:W-:Y:S01]  /*3bc0*/  FFMA R150, R241, R158, R160 ;  /* 0x0000009ef1967223 */ /* 0x000fe200000000a0 */
[----:B------:R-:W-:Y:S02]  /*3bd0*/  HADD2.F32 R152, -RZ, R8.H1_H1 ;  /* 0x30000008ff987230 */ /* 0x000fe40000004100 */
[----:B------:R-:W-:Y:S01]  /*3be0*/  FADD R87, R87, -R0 ;  /* 0x8000000057577221 */ /* 0x000fe20000000000 */
[----:B------:R-:W-:Y:S02]  /*3bf0*/  HADD2.F32 R156, -RZ, R9.H0_H0 ;  /* 0x20000009ff9c7230 */ /* 0x000fe40000004100 */
[----:B------:R-:W-:Y:S01]  /*3c00*/  @P2 FADD R2, R2, 1 ;  /* 0x3f80000002022421 */ /* 0x000fe20000000000 */
[----:B------:R-:W-:-:S02]  /*3c10*/  HADD2.F32 R158, -RZ, R45.H1_H1 ;  /* 0x3000002dff9e7230 */ /* 0x000fc40000004100 */
[----:B------:R-:W-:Y:S01]  /*3c20*/  FMUL R81, R74, R81 ;  /* 0x000000514a517220 */ /* 0x000fe20000400000 */
[----:B------:R-:W-:Y:S01]  /*3c30*/  @P2 FADD R154, R154, 1 ;  /* 0x3f8000009a9a2421 */ /* 0x000fe20000000000 */
[----:B------:R-:W-:Y:S01]  /*3c40*/  FMUL R83, R74, R83 ;  /* 0x000000534a537220 */ /* 0x000fe20000400000 */
[----:B------:R-:W-:Y:S01]  /*3c50*/  @P0 FMNMX R100, R100, |R169|, !PT ;  /* 0x400000a964640209 */ /* 0x000fe20007800000 */
[----:B------:R-:W-:Y:S01]  /*3c60*/  FMUL R179, R74, R87 ;  /* 0x000000574ab37220 */ /* 0x000fe20000400000 */
[----:B------:R-:W-:Y:S02]  /*3c70*/  HADD2.F32 R160, -RZ, R9.H1_H1 ;  /* 0x30000009ffa07230 */ /* 0x000fe40000004100 */
[----:B------:R-:W-:Y:S01]  /*3c80*/  FFMA R87, R81, R2, R152 ;  /* 0x0000000251577223 */ /* 0x000fe20000000098 */
[----:B------:R-:W-:Y:S01]  /*3c90*/  @P2 FADD R158, R158, 1 ;  /* 0x3f8000009e9e2421 */ /* 0x000fe20000000000 */
[----:B------:R-:W-:Y:S01]  /*3ca0*/  FFMA R152, R83, R154, R156 ;  /* 0x0000009a53987223 */ /* 0x000fe2000000009c */
[----:B------:R-:W-:-:S02]  /*3cb0*/  HADD2.F32 R2, -RZ, R46.H0_H0 ;  /* 0x2000002eff027230 */ /* 0x000fc40000004100 */
[--C-:B------:R-:W-:Y:S01]  /*3cc0*/  FADD R85, R85, -R0.reuse ;  /* 0x8000000055557221 */ /* 0x100fe20000000000 */
[----:B------:R-:W-:Y:S01]  /*3cd0*/  HADD2.F32 R156, -RZ, R46.H1_H1 ;  /* 0x3000002eff9c7230 */ /* 0x000fe20000004100 */
[----:B------:R-:W-:Y:S01]  /*3ce0*/  @P0 FMNMX R100, R100, |R142|, !PT ;  /* 0x4000008e64640209 */ /* 0x000fe20007800000 */
[----:B------:R-:W-:Y:S01]  /*3cf0*/  FADD R89, R89, -R0 ;  /* 0x8000000059597221 */ /* 0x000fe20000000000 */
[----:B------:R-:W-:Y:S01]  /*3d00*/  FFMA R179, R179, R158, R160 ;  /* 0x0000009eb3b37223 */ /* 0x000fe200000000a0 */
[--C-:B------:R-:W-:Y:S02]  /*3d10*/  HADD2.F32 R154, -RZ, R10.reuse.H0_H0 ;  /* 0x2000000aff9a7230 */ /* 0x100fe40000004100 */
[----:B------:R-:W-:Y:S01]  /*3d20*/  @P2 FADD R2, R2, 1 ;  /* 0x3f80000002022421 */ /* 0x000fe20000000000 */
[----:B------:R-:W-:Y:S02]  /*3d30*/  HADD2.F32 R158, -RZ, R10.H1_H1 ;  /* 0x3000000aff9e7230 */ /* 0x000fe40000004100 */
[----:B------:R-:W-:Y:S01]  /*3d40*/  FMUL R85, R74, R85 ;  /* 0x000000554a557220 */ /* 0x000fe20000400000 */
[----:B------:R-:W-:Y:S01]  /*3d50*/  @P0 FMNMX R100, R100, |R171|, !PT ;  /* 0x400000ab64640209 */ /* 0x000fe20007800000 */
[----:B------:R-:W-:Y:S01]  /*3d60*/  @P2 FADD R156, R156, 1 ;  /* 0x3f8000009c9c2421 */ /* 0x000fe20000000000 */
[----:B------:R-:W-:Y:S01]  /*3d70*/  FMUL R89, R74, R89 ;  /* 0x000000594a597220 */ /* 0x000fe20000400000 */
[----:B------:R-:W0:Y:S01]  /*3d80*/  LDC.U8 R3, c[0x0][0x294] ;  /* 0x0000a500ff037b82 */ /* 0x000e220000000000 */
[----:B------:R-:W-:Y:S01]  /*3d90*/  FFMA R85, R85, R2, R154 ;  /* 0x0000000255557223 */ /* 0x000fe2000000009a */
[----:B------:R-:W-:Y:S01]  /*3da0*/  @P0 FMNMX R100, R100, |R144|, !PT ;  /* 0x4000009064640209 */ /* 0x000fe20007800000 */
[----:B------:R-:W-:-:S02]  /*3db0*/  HADD2.F32 R160, -RZ, R47.H0_H0 ;  /* 0x2000002fffa07230 */ /* 0x000fc40000004100 */
[----:B------:R-:W-:Y:S01]  /*3dc0*/  FFMA R154, R89, R156, R158 ;  /* 0x0000009c599a7223 */ /* 0x000fe2000000009e */
[--C-:B------:R-:W-:Y:S01]  /*3dd0*/  FADD R91, R91, -R0.reuse ;  /* 0x800000005b5b7221 */ /* 0x100fe20000000000 */
[----:B------:R-:W-:Y:S02]  /*3de0*/  HADD2.F32 R156, -RZ, R47.H1_H1 ;  /* 0x3000002fff9c7230 */ /* 0x000fe40000004100 */
[----:B------:R-:W-:Y:S01]  /*3df0*/  FADD R79, R79, -R0 ;  /* 0x800000004f4f7221 */ /* 0x000fe20000000000 */
[----:B------:R-:W-:Y:S01]  /*3e00*/  @P0 FMNMX R100, R100, |R173|, !PT ;  /* 0x400000ad64640209 */ /* 0x000fe20007800000 */
[--C-:B------:R-:W-:Y:S02]  /*3e10*/  HADD2.F32 R162, -RZ, R11.reuse.H0_H0 ;  /* 0x2000000bffa27230 */ /* 0x100fe40000004100 */
[----:B------:R-:W-:Y:S01]  /*3e20*/  @P2 FADD R160, R160, 1 ;  /* 0x3f800000a0a02421 */ /* 0x000fe20000000000 */
[----:B------:R-:W-:Y:S01]  /*3e30*/  FMUL R91, R74, R91 ;  /* 0x0000005b4a5b7220 */ /* 0x000fe20000400000 */
[----:B------:R-:W-:-:S02]  /*3e40*/  HADD2.F32 R2, -RZ, R11.H1_H1 ;  /* 0x3000000bff027230 */ /* 0x000fc40000004100 */
[----:B------:R-:W-:Y:S01]  /*3e50*/  @P2 FADD R156, R156, 1 ;  /* 0x3f8000009c9c2421 */ /* 0x000fe20000000000 */
[----:B------:R-:W-:Y:S02]  /*3e60*/  HADD2.F32 R158, -RZ, R40.H0_H0 ;  /* 0x20000028ff9e7230 */ /* 0x000fe40000004100 */
[----:B------:R-:W-:Y:S01]  /*3e70*/  FMUL R79, R74, R79 ;  /* 0x0000004f4a4f7220 */ /* 0x000fe20000400000 */
[----:B------:R-:W-:Y:S01]  /*3e80*/  FADD R93, R93, -R0 ;  /* 0x800000005d5d7221 */ /* 0x000fe20000000000 */
[----:B------:R-:W-:Y:S01]  /*3e90*/  @P0 FMNMX R100, R100, |R146|, !PT ;  /* 0x4000009264640209 */ /* 0x000fe20007800000 */
[----:B------:R-:W-:Y:S01]  /*3ea0*/  FFMA R89, R91, R160, R162 ;  /* 0x000000a05b597223 */ /* 0x000fe200000000a2 */
[----:B------:R-:W-:Y:S02]  /*3eb0*/  HADD2.F32 R160, -RZ, R4.H0_H0 ;  /* 0x20000004ffa07230 */ /* 0x000fe40000004100 */
[----:B------:R-:W-:Y:S01]  /*3ec0*/  FFMA R156, R79, R156, R2 ;  /* 0x0000009c4f9c7223 */ /* 0x000fe20000000002 */
[----:B------:R-:W-:Y:S01]  /*3ed0*/  @P2 FADD R158, R158, 1 ;  /* 0x3f8000009e9e2421 */ /* 0x000fe20000000000 */
[----:B------:R-:W-:Y:S01]  /*3ee0*/  FMUL R93, R74, R93 ;  /* 0x0000005d4a5d7220 */ /* 0x000fe20000400000 */
[----:B------:R-:W-:Y:S01]  /*3ef0*/  HADD2.F32 R2, -RZ, R41.H0_H0 ;  /* 0x20000029ff027230 */ /* 0x000fe20000004100 */
[----:B------:R-:W-:Y:S01]  /*3f00*/  @P0 FMNMX R100, R100, |R175|, !PT ;  /* 0x400000af64640209 */ /* 0x000fe20007800000 */
[----:B------:R-:W-:Y:S01]  /*3f10*/  FADD R95, R95, -R0 ;  /* 0x800000005f5f7221 */ /* 0x000fe20000000000 */
[----:B------:R-:W-:Y:S01]  /*3f20*/  FFMA R91, R93, R158, R160 ;  /* 0x0000009e5d5b7223 */ /* 0x000fe200000000a0 */
[----:B------:R-:W-:Y:S01]  /*3f30*/  HADD2.F32 R160, -RZ, R5.H0_H0 ;  /* 0x20000005ffa07230 */ /* 0x000fe20000004100 */
[----:B------:R-:W-:Y:S01]  /*3f40*/  @P0 FMNMX R100, R100, |R148|, !PT ;  /* 0x4000009464640209 */ /* 0x000fe20007800000 */
[----:B------:R-:W-:Y:S01]  /*3f50*/  @P2 FADD R2, R2, 1 ;  /* 0x3f80000002022421 */ /* 0x000fe20000000000 */
[----:B------:R-:W-:Y:S01]  /*3f60*/  FMUL R95, R74, R95 ;  /* 0x0000005f4a5f7220 */ /* 0x000fe20000400000 */
[----:B0-----:R-:W-:Y:S01]  /*3f70*/  ISETP.NE.AND P1, PT, R3, RZ, PT ;  /* 0x000000ff0300720c */ /* 0x001fe20003f25270 */
[----:B------:R-:W0:Y:S01]  /*3f80*/  @!P3 LDC.64 R180, c[0x0][0x228] ;  /* 0x00008a00ffb4bb82 */ /* 0x000e220000000a00 */
[----:B------:R-:W-:Y:S01]  /*3f90*/  @P0 FMNMX R100, R100, |R177|, !PT ;  /* 0x400000b164640209 */ /* 0x000fe20007800000 */
[----:B------:R-:W-:Y:S01]  /*3fa0*/  FFMA R95, R95, R2, R160 ;  /* 0x000000025f5f7223 */ /* 0x000fe200000000a0 */
[----:B------:R-:W-:-:S02]  /*3fb0*/  HADD2.F32 R162, -RZ, R40.H1_H1 ;  /* 0x30000028ffa27230 */ /* 0x000fc40000004100 */
[--C-:B------:R-:W-:Y:S01]  /*3fc0*/  FADD R97, R97, -R0.reuse ;  /* 0x8000000061617221 */ /* 0x100fe20000000000 */
[----:B------:R-:W-:Y:S01]  /*3fd0*/  @P0 FMNMX R100, R100, |R150|, !PT ;  /* 0x4000009664640209 */ /* 0x000fe20007800000 */
[----:B------:R-:W-:Y:S02]  /*3fe0*/  HADD2.F32 R164, -RZ, R4.H1_H1 ;  /* 0x30000004ffa47230 */ /* 0x000fe40000004100 */
[--C-:B------:R-:W-:Y:S01]  /*3ff0*/  FADD R125, R125, -R0.reuse ;  /* 0x800000007d7d7221 */ /* 0x100fe20000000000 */
[----:B------:R-:W1:Y:S01]  /*4000*/  @!P3 LDC.64 R2, c[0x0][0x230] ;  /* 0x00008c00ff02bb82 */ /* 0x000e620000000a00 */
[----:B------:R-:W-:Y:S01]  /*4010*/  @P0 FMNMX R100, R100, |R87|, !PT ;  /* 0x4000005764640209 */ /* 0x000fe20007800000 */
[----:B------:R-:W-:Y:S01]  /*4020*/  @P2 FADD R162, R162, 1 ;  /* 0x3f800000a2a22421 */ /* 0x000fe20000000000 */
[----:B------:R-:W-:Y:S01]  /*4030*/  FMUL R97, R74, R97 ;  /* 0x000000614a617220 */ /* 0x000fe20000400000 */
[----:B------:R-:W-:Y:S01]  /*4040*/  HADD2.F32 R166, -RZ, R42.H0_H0 ;  /* 0x2000002affa67230 */ /* 0x000fe20000004100 */
[----:B------:R-:W-:Y:S01]  /*4050*/  @P0 FMNMX R100, R100, |R152|, !PT ;  /* 0x4000009864640209 */ /* 0x000fe20007800000 */
[----:B------:R-:W-:Y:S01]  /*4060*/  FADD R127, R127, -R0 ;  /* 0x800000007f7f7221 */ /* 0x000fe20000000000 */
[----:B------:R-:W-:Y:S01]  /*4070*/  FFMA R158, R97, R162, R164 ;  /* 0x000000a2619e7223 */ /* 0x000fe200000000a4 */
[----:B------:R-:W-:Y:S01]  /*4080*/  HADD2.F32 R162, -RZ, R41.H1_H1 ;  /* 0x30000029ffa27230 */ /* 0x000fe20000004100 */
[----:B------:R-:W-:Y:S01]  /*4090*/  @P0 FMNMX R100, R100, |R179|, !PT ;  /* 0x400000b364640209 */ /* 0x000fe20007800000 */
[----:B------:R-:W-:-:S02]  /*40a0*/  HADD2.F32 R164, -RZ, R5.H1_H1 ;  /* 0x30000005ffa47230 */ /* 0x000fc40000004100 */
[----:B------:R-:W-:Y:S01]  /*40b0*/  FMUL R125, R74, R125 ;  /* 0x0000007d4a7d7220 */ /* 0x000fe20000400000 */
[----:B------:R-:W-:Y:S01]  /*40c0*/  HADD2.F32 R168, -RZ, R6.H0_H0 ;  /* 0x20000006ffa87230 */ /* 0x000fe20000004100 */
[----:B------:R-:W-:Y:S01]  /*40d0*/  @P0 FMNMX R100, R100, |R85|, !PT ;  /* 0x4000005564640209 */ /* 0x000fe20007800000 */
[----:B------:R-:W-:Y:S01]  /*40e0*/  @P2 FADD R162, R162, 1 ;  /* 0x3f800000a2a22421 */ /* 0x000fe20000000000 */
[----:B------:R-:W-:Y:S01]  /*40f0*/  @P2 FADD R166, R166, 1 ;  /* 0x3f800000a6a62421 */ /* 0x000fe20000000000 */
[----:B0-----:R-:W-:Y:S01]  /*4100*/  @!P3 IMAD.WIDE R180, R109, 0x4, R180 ;  /* 0x000000046db4b825 */ /* 0x001fe200078e02b4 */
[----:B------:R-:W-:-:S03]  /*4110*/  @P0 FMNMX R100, R100, |R154|, !PT ;  /* 0x4000009a64640209 */ /* 0x000fc60007800000 */
[----:B------:R-:W-:Y:S01]  /*4120*/  FMUL R127, R74, R127 ;  /* 0x0000007f4a7f7220 */ /* 0x000fe20000400000 */
[----:B------:R-:W-:Y:S01]  /*4130*/  FFMA R162, R125, R162, R164 ;  /* 0x000000a27da27223 */ /* 0x000fe200000000a4 */
[----:B------:R-:W-:Y:S01]  /*4140*/  HADD2.F32 R160, -RZ, R42.H1_H1 ;  /* 0x3000002affa07230 */ /* 0x000fe20000004100 */
[----:B------:R-:W-:Y:S01]  /*4150*/  @P0 FMNMX R100, R100, |R89|, !PT ;  /* 0x4000005964640209 */ /* 0x000fe20007800000 */
[----:B------:R0:W-:Y:S01]  /*4160*/  @!P3 STG.E desc[UR4][R180.64], R0 ;  /* 0x00000000b400b986 */ /* 0x0001e2000c101904 */
[----:B------:R-:W-:Y:S01]  /*4170*/  FADD R121, R121, -R0 ;  /* 0x8000000079797221 */ /* 0x000fe20000000000 */
[----:B-1----:R-:W-:Y:S01]  /*4180*/  @!P3 IMAD.WIDE R2, R109, 0x4, R2 ;  /* 0x000000046d02b825 */ /* 0x002fe200078e0202 */
[----:B------:R-:W-:-:S03]  /*4190*/  @P0 FMNMX R100, R100, |R156|, !PT ;  /* 0x4000009c64640209 */ /* 0x000fc60007800000 */
[--C-:B------:R-:W-:Y:S01]  /*41a0*/  FADD R99, R99, -R0.reuse ;  /* 0x8000000063637221 */ /* 0x100fe20000000000 */
[----:B------:R-:W-:Y:S01]  /*41b0*/  FADD R123, R123, -R0 ;  /* 0x800000007b7b7221 */ /* 0x000fe20000000000 */
[----:B------:R-:W-:Y:S01]  /*41c0*/  FFMA R127, R127, R166, R168 ;  /* 0x000000a67f7f7223 */ /* 0x000fe200000000a8 */
[----:B------:R1:W-:Y:S01]  /*41d0*/  @!P3 STG.E desc[UR4][R2.64], R74 ;  /* 0x0000004a0200b986 */ /* 0x0003e2000c101904 */
[----:B------:R-:W-:Y:S01]  /*41e0*/  @P0 FMNMX R100, R100, |R91|, !PT ;  /* 0x4000005b64640209 */ /* 0x000fe20007800000 */
[----:B------:R-:W-:Y:S02]  /*41f0*/  HADD2.F32 R164, -RZ, R6.H1_H1 ;  /* 0x30000006ffa47230 */ /* 0x000fe40000004100 */
[----:B------:R-:W-:Y:S01]  /*4200*/  @P2 FADD R160, R160, 1 ;  /* 0x3f800000a0a02421 */ /* 0x000fe20000000000 */
[----:B------:R-:W-:Y:S01]  /*4210*/  HADD2.F32 R166, -RZ, R43.H0_H0 ;  /* 0x2000002bffa67230 */ /* 0x000fe20000004100 */
[----:B------:R-:W-:Y:S01]  /*4220*/  @P0 FMNMX R100, R100, |R158|, !PT ;  /* 0x4000009e64640209 */ /* 0x000fe20007800000 */
[----:B------:R-:W-:Y:S01]  /*4230*/  FMUL R121, R74, R121 ;  /* 0x000000794a797220 */ /* 0x000fe20000400000 */
[----:B0-----:R-:W-:Y:S01]  /*4240*/  SHF.L.U32 R0, R104, 0x7, RZ ;  /* 0x0000000768007819 */ /* 0x001fe200000006ff */
[----:B------:R-:W-:Y:S01]  /*4250*/  @P1 FMUL R72, R72, R101 ;  /* 0x0000006548481220 */ /* 0x000fe20000400000 */
[----:B------:R-:W-:Y:S01]  /*4260*/  @P0 FMNMX R100, R100, |R95|, !PT ;  /* 0x4000005f64640209 */ /* 0x000fe20007800000 */
[-C--:B------:R-:W-:Y:S01]  /*4270*/  @P1 FMUL R73, R73, R101.reuse ;  /* 0x0000006549491220 */ /* 0x080fe20000400000 */
[-C--:B------:R-:W-:Y:S01]  /*4280*/  @P1 FMUL R75, R75, R101.reuse ;  /* 0x000000654b4b1220 */ /* 0x080fe20000400000 */
[----:B-1----:R-:W0:Y:S01]  /*4290*/  LDC.64 R2, c[0x0][0x258] ;  /* 0x00009600ff027b82 */ /* 0x002e220000000a00 */
[----:B------:R-:W-:Y:S01]  /*42a0*/  @P0 FMNMX R100, R100, |R162|, !PT ;  /* 0x400000a264640209 */ /* 0x000fe20007800000 */
[----:B------:R-:W-:Y:S01]  /*42b0*/  @P1 FMUL R76, R76, R101 ;  /* 0x000000654c4c1220 */ /* 0x000fe20000400000 */
[----:B------:R-:W-:Y:S01]  /*42c0*/  LOP3.LUT R0, R0, 0x80, R105, 0xe2, !PT ;  /* 0x0000008000007812 */ /* 0x000fe200078ee269 */
[----:B------:R-:W-:-:S02]  /*42d0*/  HADD2.F32 R168, -RZ, R7.H0_H0 ;  /* 0x20000007ffa87230 */ /* 0x000fc40000004100 */
[-C--:B------:R-:W-:Y:S01]  /*42e0*/  @P1 FMUL R82, R82, R101.reuse ;  /* 0x0000006552521220 */ /* 0x080fe20000400000 */
[----:B------:R-:W-:Y:S02]  /*42f0*/  HADD2.F32 R170, -RZ, R43.H1_H1 ;  /* 0x3000002bffaa7230 */ /* 0x000fe40000004100 */
[----:B------:R-:W-:Y:S01]  /*4300*/  @P1 FMUL R131, R131, R101 ;  /* 0x0000006583831220 */ /* 0x000fe20000400000 */
[----:B------:R-:W-:Y:S01]  /*4310*/  @P2 FADD R166, R166, 1 ;  /* 0x3f800000a6a62421 */ /* 0x000fe20000000000 */
[----:B------:R-:W-:Y:S01]  /*4320*/  FMUL R99, R74, R99 ;  /* 0x000000634a637220 */ /* 0x000fe20000400000 */
        /* <DEDUP_REMOVED lines=8> */
[----:B------:R-:W-:Y:S01]  /*43b0*/  HADD2.F32 R172, -RZ, R7.H1_H1 ;  /* 0x30000007ffac7230 */ /* 0x000fe20000004100 */
[----:B------:R-:W-:Y:S01]  /*43c0*/  F2FP.F16.F32.PACK_AB R72, R73, R72 ;  /* 0x000000484948723e */ /* 0x000fe200000000ff */
[-C--:B------:R-:W-:Y:S01]  /*43d0*/  @P1 FMUL R120, R120, R101.reuse ;  /* 0x0000006578781220 */ /* 0x080fe20000400000 */
[----:B------:R-:W-:Y:S01]  /*43e0*/  LOP3.LUT R0, R0, 0x60, R103, 0xf8, !PT ;  /* 0x0000006000007812 */ /* 0x000fe200078ef867 */
[----:B------:R-:W-:Y:S01]  /*43f0*/  @P1 FMUL R149, R149, R101 ;  /* 0x0000006595951220 */ /* 0x000fe20000400000 */
[----:B------:R-:W-:Y:S01]  /*4400*/  F2FP.F16.F32.PACK_AB R73, R76, R75 ;  /* 0x0000004b4c49723e */ /* 0x000fe200000000ff */
[----:B------:R-:W-:Y:S01]  /*4410*/  @P2 FADD R170, R170, 1 ;  /* 0x3f800000aaaa2421 */ /* 0x000fe20000000000 */
[----:B------:R-:W-:Y:S01]  /*4420*/  FMUL R123, R74, R123 ;  /* 0x0000007b4a7b7220 */ /* 0x000fe20000400000 */
[----:B------:R-:W-:Y:S01]  /*4430*/  FFMA R99, R99, R166, R168 ;  /* 0x000000a663637223 */ /* 0x000fe200000000a8 */
[-C--:B------:R-:W-:Y:S01]  /*4440*/  @P1 FMUL R84, R84, R101.reuse ;  /* 0x0000006554541220 */ /* 0x080fe20000400000 */
        /* <DEDUP_REMOVED lines=8> */
[----:B------:R-:W-:Y:S01]  /*44d0*/  @P0 FMNMX R100, R100, |R160|, !PT ;  /* 0x400000a064640209 */ /* 0x000fe20007800000 */
[----:B------:R-:W-:Y:S01]  /*44e0*/  @P1 FMUL R139, R139, R101 ;  /* 0x000000658b8b1220 */ /* 0x000fe20000400000 */
[----:B------:R-:W-:Y:S01]  /*44f0*/  F2FP.F16.F32.PACK_AB R74, R78, R77 ;  /* 0x0000004d4e4a723e */ /* 0x000fe200000000ff */
[-C--:B------:R-:W-:Y:S01]  /*4500*/  @P1 FMUL R92, R92, R101.reuse ;  /* 0x000000655c5c1220 */ /* 0x080fe20000400000 */
[----:B------:R-:W-:Y:S01]  /*4510*/  F2FP.F16.F32.PACK_AB R75, R129, R80 ;  /* 0x00000050814b723e */ /* 0x000fe200000000ff */
[----:B------:R-:W-:Y:S01]  /*4520*/  @P1 FMUL R141, R141, R101 ;  /* 0x000000658d8d1220 */ /* 0x000fe20000400000 */
[----:B0-----:R-:W-:-:S04]  /*4530*/  IMAD.WIDE.U32 R96, R114, 0x10, R2 ;  /* 0x0000001072607825 */ /* 0x001fc800078e0002 */
[-C--:B------:R-:W-:Y:S01]  /*4540*/  @P1 FMUL R94, R94, R101.reuse ;  /* 0x000000655e5e1220 */ /* 0x080fe20000400000 */
[-C--:B------:R-:W-:Y:S01]  /*4550*/  @P1 FMUL R143, R143, R101.reuse ;  /* 0x000000658f8f1220 */ /* 0x080fe20000400000 */
[-C--:B------:R-:W-:Y:S01]  /*4560*/  @P1 FMUL R98, R98, R101.reuse ;  /* 0x0000006562621220 */ /* 0x080fe20000400000 */
[----:B------:R-:W-:Y:S02]  /*4570*/  IMAD R0, R109, 0x900, R0 ;  /* 0x000009006d007824 */ /* 0x000fe400078e0200 */
[-C--:B------:R-:W-:Y:S01]  /*4580*/  @P1 FMUL R147, R147, R101.reuse ;  /* 0x0000006593931220 */ /* 0x080fe20000400000 */
[-C--:B------:R-:W-:Y:S01]  /*4590*/  @P1 FMUL R122, R122, R101.reuse ;  /* 0x000000657a7a1220 */ /* 0x080fe20000400000 */
[-C--:B------:R-:W-:Y:S01]  /*45a0*/  @P1 FMUL R151, R151, R101.reuse ;  /* 0x0000006597971220 */ /* 0x080fe20000400000 */
[-C--:B------:R-:W-:Y:S01]  /*45b0*/  @P1 FMUL R124, R124, R101.reuse ;  /* 0x000000657c7c1220 */ /* 0x080fe20000400000 */
[----:B------:R-:W-:Y:S01]  /*45c0*/  @P1 FMUL R153, R153, R101 ;  /* 0x0000006599991220 */ /* 0x000fe20000400000 */
[----:B------:R-:W-:Y:S01]  /*45d0*/  FFMA R170, R123, R170, R172 ;  /* 0x000000aa7baa7223 */ /* 0x000fe200000000ac */
[----:B------:R-:W-:Y:S01]  /*45e0*/  F2FP.F16.F32.PACK_AB R83, R149, R120 ;  /* 0x000000789553723e */ /* 0x000fe200000000ff */
[----:B------:R-:W-:Y:S01]  /*45f0*/  IMAD.WIDE.U32 R120, R110, 0x10, R2 ;  /* 0x000000106e787825 */ /* 0x000fe200078e0002 */
[----:B------:R-:W-:-:S03]  /*4600*/  F2FP.F16.F32.PACK_AB R77, R133, R84 ;  /* 0x00000054854d723e */ /* 0x000fc600000000ff */
[-C--:B------:R-:W-:Y:S01]  /*4610*/  @P1 FMUL R126, R126, R101.reuse ;  /* 0x000000657e7e1220 */ /* 0x080fe20000400000 */
[----:B------:R-:W-:Y:S01]  /*4620*/  F2FP.F16.F32.PACK_AB R78, R135, R86 ;  /* 0x00000056874e723e */ /* 0x000fe200000000ff */
[-C--:B------:R-:W-:Y:S01]  /*4630*/  @P1 FMUL R155, R155, R101.reuse ;  /* 0x000000659b9b1220 */ /* 0x080fe20000400000 */
[----:B------:R-:W-:Y:S01]  /*4640*/  F2FP.F16.F32.PACK_AB R79, R137, R88 ;  /* 0x00000058894f723e */ /* 0x000fe200000000ff */
        /* <DEDUP_REMOVED lines=10> */
[--C-:B------:R-:W-:Y:S01]  /*46f0*/  IMAD.WIDE.U32 R110, R111, 0x10, R2.reuse ;  /* 0x000000106f6e7825 */ /* 0x100fe200078e0002 */
[----:B------:R-:W-:Y:S01]  /*4700*/  F2FP.F16.F32.PACK_AB R81, R141, R92 ;  /* 0x0000005c8d51723e */ /* 0x000fe200000000ff */
[----:B------:R0:W-:Y:S02]  /*4710*/  STG.E.128 desc[UR4][R96.64], R72 ;  /* 0x0000004860007986 */ /* 0x0001e4000c101d04 */
        /* <DEDUP_REMOVED lines=8> */
[----:B------:R-:W-:Y:S01]  /*47a0*/  IMAD.WIDE.U32 R114, R115, 0x10, R2 ;  /* 0x0000001073727825 */ /* 0x000fe200078e0002 */
[----:B------:R-:W-:-:S03]  /*47b0*/  IADD3 R181, R0, 0x600, RZ ;  /* 0x0000060000b57810 */ /* 0x000fc60007ffe0ff */
        /* <DEDUP_REMOVED lines=8> */
[----:B0-----:R-:W-:Y:S01]  /*4840*/  F2FP.F16.F32.PACK_AB R72, R143, R94 ;  /* 0x0000005e8f48723e */ /* 0x001fe200000000ff */
        /* <DEDUP_REMOVED lines=23> */
[----:B------:R-:W-:Y:S01]  /*49c0*/  STG.E.128 desc[UR4][R110.64], R80 ;  /* 0x000000506e007986 */ /* 0x000fe2000c101d04 */
[----:B------:R-:W-:Y:S01]  /*49d0*/  F2FP.F16.F32.PACK_AB R164, R163, R134 ;  /* 0x00000086a3a4723e */ /* 0x000fe200000000ff */
[--C-:B------:R-:W-:Y:S01]  /*49e0*/  IMAD.WIDE.U32 R112, R112, 0x10, R2.reuse ;  /* 0x0000001070707825 */ /* 0x100fe200078e0002 */
[----:B------:R-:W-:Y:S01]  /*49f0*/  F2FP.F16.F32.PACK_AB R165, R165, R136 ;  /* 0x00000088a5a5723e */ /* 0x000fe200000000ff */
[----:B------:R1:W-:Y:S01]  /*4a00*/  STG.E.128 desc[UR4][R114.64], R72 ;  /* 0x0000004872007986 */ /* 0x0003e2000c101d04 */
[----:B------:R-:W-:Y:S01]  /*4a10*/  F2FP.F16.F32.PACK_AB R167, R169, R140 ;  /* 0x0000008ca9a7723e */ /* 0x000fe200000000ff */
[--C-:B------:R-:W-:Y:S01]  /*4a20*/  IMAD.WIDE.U32 R180, R181, 0x10, R2.reuse ;  /* 0x00000010b5b47825 */ /* 0x100fe200078e0002 */
[----:B0-----:R-:W-:Y:S01]  /*4a30*/  F2FP.F16.F32.PACK_AB R76, R155, R126 ;  /* 0x0000007e9b4c723e */ /* 0x001fe200000000ff */
[----:B------:R-:W-:Y:S01]  /*4a40*/  ULDC UR6, c[0x0][0x210] ;  /* 0x0000840000067ab9 */ /* 0x000fe20000000800 */
[----:B------:R-:W-:Y:S01]  /*4a50*/  F2FP.F16.F32.PACK_AB R77, R157, R128 ;  /* 0x000000809d4d723e */ /* 0x000fe200000000ff */
[----:B------:R-:W-:Y:S01]  /*4a60*/  IMAD.WIDE.U32 R182, R183, 0x10, R2 ;  /* 0x00000010b7b67825 */ /* 0x000fe200078e0002 */
[----:B------:R-:W-:-:S02]  /*4a70*/  F2FP.F16.F32.PACK_AB R78, R159, R130 ;  /* 0x000000829f4e723e */ /* 0x000fc400000000ff */
[----:B------:R-:W-:Y:S01]  /*4a80*/  F2FP.F16.F32.PACK_AB R79, R161, R132 ;  /* 0x00000084a14f723e */ /* 0x000fe200000000ff */
[----:B------:R-:W-:Y:S01]  /*4a90*/  IMAD.WIDE.U32 R2, R123, 0x10, R2 ;  /* 0x000000107b027825 */ /* 0x000fe200078e0002 */
[----:B------:R-:W-:Y:S02]  /*4aa0*/  F2FP.F16.F32.PACK_AB R174, R175, R146 ;  /* 0x00000092afae723e */ /* 0x000fe400000000ff */
[----:B------:R-:W-:Y:S01]  /*4ab0*/  F2FP.F16.F32.PACK_AB R172, R171, R142 ;  /* 0x0000008eabac723e */ /* 0x000fe200000000ff */
[----:B------:R2:W-:Y:S01]  /*4ac0*/  STG.E.128 desc[UR4][R92.64], R76 ;  /* 0x0000004c5c007986 */ /* 0x0005e2000c101d04 */
[----:B------:R-:W-:Y:S02]  /*4ad0*/  F2FP.F16.F32.PACK_AB R173, R173, R144 ;  /* 0x00000090adad723e */ /* 0x000fe400000000ff */
[----:B------:R-:W-:Y:S01]  /*4ae0*/  F2FP.F16.F32.PACK_AB R175, R177, R148 ;  /* 0x00000094b1af723e */ /* 0x000fe200000000ff */
[----:B------:R2:W-:Y:S01]  /*4af0*/  STG.E.128 desc[UR4][R112.64], R164 ;  /* 0x000000a470007986 */ /* 0x0005e2000c101d04 */
[----:B-1----:R-:W-:-:S02]  /*4b00*/  F2FP.F16.F32.PACK_AB R72, R87, R150 ;  /* 0x000000965748723e */ /* 0x002fc400000000ff */
        /* <DEDUP_REMOVED lines=9> */
[----:B------:R-:W-:Y:S01]  /*4ba0*/  IADD3 R109, R109, UR6, RZ ;  /* 0x000000066d6d7c10 */ /* 0x000fe2000fffe0ff */
[----:B------:R-:W-:Y:S01]  /*4bb0*/  ULDC UR6, c[0x0][0x218] ;  /* 0x0000860000067ab9 */ /* 0x000fe20000000800 */
[----:B------:R-:W-:Y:S01]  /*4bc0*/  LOP3.LUT P2, RZ, R107, 0xff, RZ, 0xc0, !PT ;  /* 0x000000ff6bff7812 */ /* 0x000fe2000784c0ff */
[----:B------:R2:W-:Y:S01]  /*4bd0*/  STG.E.128 desc[UR4][R2.64], R96 ;  /* 0x0000006002007986 */ /* 0x0005e2000c101d04 */
[----:B------:R-:W-:Y:S02]  /*4be0*/  ISETP.GE.AND P0, PT, R109, UR6, PT ;  /* 0x000000066d007c0c */ /* 0x000fe4000bf06270 */
[----:B------:R-:W-:-:S11]  /*4bf0*/  SEL R107, RZ, 0x1, P2 ;  /* 0x00000001ff6b7807 */ /* 0x000fd60001000000 */
[----:B------:R-:W-:Y:S05]  /*4c00*/  @!P0 BRA `(.L_x_7548) ;  /* 0xffffffb400b48947 */ /* 0x000fea000383ffff */
.L_x_7535:
        /* <DEDUP_REMOVED lines=15> */
.L_x_7573:
        /* <DEDUP_REMOVED lines=28> */
.L_x_7576:
[----:B-1----:R-:W-:-:S07]  /*4ec0*/  FMNMX R5, R3, R2, !PT ;  /* 0x0000000203057209 */ /* 0x002fce0007800000 */
.L_x_7552:
[----:B------:R-:W-:Y:S05]  /*4ed0*/  BSYNC B0 ;  /* 0x0000000000007941 */ /* 0x000fea0003800000 */
.L_x_7551:
[----:B------:R-:W-:Y:S01]  /*4ee0*/  ISETP.NE.AND P0, PT, R103, RZ, PT ;  /* 0x000000ff6700720c */ /* 0x000fe20003f05270 */
[----:B------:R-:W-:-:S12]  /*4ef0*/  BSSY B0, `(.L_x_7549) ;  /* 0x0000004000007945 */ /* 0x000fd80003800000 */
[----:B------:R-:W-:Y:S05]  /*4f00*/  @P0 BRA `(.L_x_7554) ;  /* 0x0000000000080947 */ /* 0x000fea0003800000 */
[----:B0-----:R-:W0:Y:S02]  /*4f10*/  LDC.64 R2, c[0x0][0x288] ;  /* 0x0000a200ff027b82 */ /* 0x001e240000000a00 */
[----:B0-----:R1:W-:Y:S02]  /*4f20*/  REDG.E.MAX.S32.STRONG.GPU desc[UR4][R2.64], R5 ;  /* 0x000000050200798e */ /* 0x0013e4000d10e384 */
.L_x_7554:
[----:B------:R-:W-:Y:S05]  /*4f30*/  BSYNC B0 ;  /* 0x0000000000007941 */ /* 0x000fea0003800000 */
.L_x_7549:
        /* <DEDUP_REMOVED lines=13> */
[----:B0-----:R-:W-:Y:S05]  /*5010*/  CALL.REL.NOINC `($__internal_83_$__cuda_sm20_rcp_rn_f32_slowpath) ;  /* 0x0000001000547944 */ /* 0x001fea0003c00000 */
[----:B------:R-:W-:Y:S01]  /*5020*/  MOV R5, R0 ;  /* 0x0000000000057202 */ /* 0x000fe20000000f00 */
[----:B------:R-:W-:Y:S06]  /*5030*/  BRA `(.L_x_7556) ;  /* 0x0000000000107947 */ /* 0x000fec0003800000 */
.L_x_7555:
[----:B------:R-:W1:Y:S02]  /*5040*/  MUFU.RCP R0, R101 ;  /* 0x0000006500007308 */ /* 0x000e640000001000 */
[----:B-12---:R-:W-:-:S04]  /*5050*/  FFMA R2, R0, R101, -1 ;  /* 0xbf80000000027423 */ /* 0x006fc80000000065 */
[----:B------:R-:W-:-:S04]  /*5060*/  FADD.FTZ R5, -R2, -RZ ;  /* 0x800000ff02057221 */ /* 0x000fc80000010100 */
[----:B------:R-:W-:-:S07]  /*5070*/  FFMA R5, R0, R5, R0 ;  /* 0x0000000500057223 */ /* 0x000fce0000000000 */
.L_x_7556:
[----:B0-----:R-:W0:Y:S02]  /*5080*/  LDC.64 R2, c[0x0][0x280] ;  /* 0x0000a000ff027b82 */ /* 0x001e240000000a00 */
[----:B0-----:R-:W-:Y:S01]  /*5090*/  STG.E desc[UR4][R2.64], R5 ;  /* 0x0000000502007986 */ /* 0x001fe2000c101904 */
[----:B------:R-:W-:Y:S05]  /*50a0*/  EXIT ;  /* 0x000000000000794d */ /* 0x000fea0003800000 */
.L_x_7536:
[----:B------:R-:W-:Y:S01]  /*50b0*/  HFMA2.MMA R84, -RZ, RZ, 0, 5.9604644775390625e-08 ;  /* 0x00000001ff547435 */ /* 0x000fe200000001ff */
[----:B------:R-:W-:Y:S02]  /*50c0*/  MOV R82, R0 ;  /* 0x0000000000527202 */ /* 0x000fe40000000f00 */
[----:B------:R-:W-:Y:S02]  /*50d0*/  MOV R243, 0x1f ;  /* 0x0000001f00f37802 */ /* 0x000fe40000000f00 */
[----:B------:R-:W-:-:S07]  /*50e0*/  MOV R77, 0xffffffff ;  /* 0xffffffff004d7802 */ /* 0x000fce0000000f00 */
[----:B-----5:R-:W-:Y:S05]  /*50f0*/  WARPSYNC.COLLECTIVE R77, `(.L_x_7557) ;  /* 0x000000004d087348 */ /* 0x020fea0003c00000 */
[----:B------:R0:W1:Y:S02]  /*5100*/  SHFL.BFLY P0, R80, R82, R84, R243 ;  /* 0x0c00005452507389 */ /* 0x00006400000000f3 */
[----:B01---5:R-:W-:Y:S01]  /*5110*/  ENDCOLLECTIVE ;  /* 0x000000000000791b */ /* 0x023fe20003800000 */
.L_x_7557:
[----:B------:R-:W-:Y:S01]  /*5120*/  HFMA2.MMA R84, -RZ, RZ, 0, 1.1920928955078125e-07 ;  /* 0x00000002ff547435 */ /* 0x000fe200000001ff */
[----:B------:R-:W-:-:S05]  /*5130*/  MOV R3, R80 ;  /* 0x0000005000037202 */ /* 0x000fca0000000f00 */
[----:B------:R-:W-:-:S05]  /*5140*/  FADD R3, R0, R3 ;  /* 0x0000000300037221 */ /* 0x000fca0000000000 */
[----:B------:R-:W-:-:S07]  /*5150*/  MOV R82, R3 ;  /* 0x0000000300527202 */ /* 0x000fce0000000f00 */
[----:B------:R-:W-:Y:S05]  /*5160*/  WARPSYNC.COLLECTIVE R77, `(.L_x_7558) ;  /* 0x000000004d087348 */ /* 0x000fea0003c00000 */
[----:B------:R0:W1:Y:S02]  /*5170*/  SHFL.BFLY P0, R80, R82, R84, R243 ;  /* 0x0c00005452507389 */ /* 0x00006400000000f3 */
[----:B01----:R-:W-:Y:S01]  /*5180*/  ENDCOLLECTIVE ;  /* 0x000000000000791b */ /* 0x003fe20003800000 */
.L_x_7558:
[----:B------:R-:W-:Y:S01]  /*5190*/  HFMA2.MMA R84, -RZ, RZ, 0, 2.384185791015625e-07 ;  /* 0x00000004ff547435 */ /* 0x000fe200000001ff */
[----:B------:R-:W-:-:S05]  /*51a0*/  MOV R2, R80 ;  /* 0x0000005000027202 */ /* 0x000fca0000000f00 */
[----:B------:R-:W-:-:S05]  /*51b0*/  FADD R73, R3, R2 ;  /* 0x0000000203497221 */ /* 0x000fca0000000000 */
[----:B------:R-:W-:-:S07]  /*51c0*/  MOV R82, R73 ;  /* 0x0000004900527202 */ /* 0x000fce0000000f00 */
[----:B------:R-:W-:Y:S05]  /*51d0*/  WARPSYNC.COLLECTIVE R77, `(.L_x_7559) ;  /* 0x000000004d087348 */ /* 0x000fea0003c00000 */
[----:B------:R0:W1:Y:S02]  /*51e0*/  SHFL.BFLY P0, R80, R82, R84, R243 ;  /* 0x0c00005452507389 */ /* 0x00006400000000f3 */
[----:B01----:R-:W-:Y:S01]  /*51f0*/  ENDCOLLECTIVE ;  /* 0x000000000000791b */ /* 0x003fe20003800000 */
.L_x_7559:
[----:B------:R-:W-:Y:S01]  /*5200*/  HFMA2.MMA R84, -RZ, RZ, 0, 4.76837158203125e-07 ;  /* 0x00000008ff547435 */ /* 0x000fe200000001ff */
[----:B------:R-:W-:-:S05]  /*5210*/  MOV R2, R80 ;  /* 0x0000005000027202 */ /* 0x000fca0000000f00 */
[----:B------:R-:W-:-:S05]  /*5220*/  FADD R74, R73, R2 ;  /* 0x00000002494a7221 */ /* 0x000fca0000000000 */
[----:B------:R-:W-:-:S07]  /*5230*/  MOV R82, R74 ;  /* 0x0000004a00527202 */ /* 0x000fce0000000f00 */
[----:B------:R-:W-:Y:S05]  /*5240*/  WARPSYNC.COLLECTIVE R77, `(.L_x_7560) ;  /* 0x000000004d087348 */ /* 0x000fea0003c00000 */
[----:B------:R0:W1:Y:S02]  /*5250*/  SHFL.BFLY P0, R80, R82, R84, R243 ;  /* 0x0c00005452507389 */ /* 0x00006400000000f3 */
[----:B01----:R-:W-:Y:S01]  /*5260*/  ENDCOLLECTIVE ;  /* 0x000000000000791b */ /* 0x003fe20003800000 */
.L_x_7560:
[----:B------:R-:W-:Y:S01]  /*5270*/  HFMA2.MMA R84, -RZ, RZ, 0, 9.5367431640625e-07 ;  /* 0x00000010ff547435 */ /* 0x000fe200000001ff */
[----:B------:R-:W-:-:S05]  /*5280*/  MOV R75, R80 ;  /* 0x00000050004b7202 */ /* 0x000fca0000000f00 */
[----:B------:R-:W-:-:S05]  /*5290*/  FADD R75, R74, R75 ;  /* 0x0000004b4a4b7221 */ /* 0x000fca0000000000 */
[----:B------:R-:W-:-:S07]  /*52a0*/  MOV R82, R75 ;  /* 0x0000004b00527202 */ /* 0x000fce0000000f00 */
[----:B------:R-:W-:Y:S05]  /*52b0*/  WARPSYNC.COLLECTIVE R77, `(.L_x_7561) ;  /* 0x000000004d087348 */ /* 0x000fea0003c00000 */
[----:B------:R0:W1:Y:S02]  /*52c0*/  SHFL.BFLY P0, R80, R82, R84, R243 ;  /* 0x0c00005452507389 */ /* 0x00006400000000f3 */
[----:B01----:R-:W-:Y:S01]  /*52d0*/  ENDCOLLECTIVE ;  /* 0x000000000000791b */ /* 0x003fe20003800000 */
.L_x_7561:
        /* <DEDUP_REMOVED lines=152> */
.L_x_7562:
[----:B------:R-:W-:Y:S01]  /*5c60*/  HFMA2.MMA R84, -RZ, RZ, 0, 1.1920928955078125e-07 ;  /* 0x00000002ff547435 */ /* 0x000fe200000001ff */
[----:B------:R-:W-:-:S05]  /*5c70*/  MOV R3, R80 ;  /* 0x0000005000037202 */ /* 0x000fca0000000f00 */
[----:B------:R-:W-:-:S05]  /*5c80*/  FADD R3, R0, R3 ;  /* 0x0000000300037221 */ /* 0x000fca0000000000 */
[----:B------:R-:W-:-:S07]  /*5c90*/  MOV R82, R3 ;  /* 0x0000000300527202 */ /* 0x000fce0000000f00 */
[----:B------:R-:W-:Y:S05]  /*5ca0*/  WARPSYNC.COLLECTIVE R77, `(.L_x_7563) ;  /* 0x000000004d087348 */ /* 0x000fea0003c00000 */
[----:B------:R0:W1:Y:S02]  /*5cb0*/  SHFL.BFLY P0, R80, R82, R84, R243 ;  /* 0x0c00005452507389 */ /* 0x00006400000000f3 */
[----:B01----:R-:W-:Y:S01]  /*5cc0*/  ENDCOLLECTIVE ;  /* 0x000000000000791b */ /* 0x003fe20003800000 */
.L_x_7563:
[----:B------:R-:W-:Y:S01]  /*5cd0*/  HFMA2.MMA R84, -RZ, RZ, 0, 2.384185791015625e-07 ;  /* 0x00000004ff547435 */ /* 0x000fe200000001ff */
[----:B------:R-:W-:-:S05]  /*5ce0*/  MOV R74, R80 ;  /* 0x00000050004a7202 */ /* 0x000fca0000000f00 */
[----:B------:R-:W-:-:S05]  /*5cf0*/  FADD R74, R3, R74 ;  /* 0x0000004a034a7221 */ /* 0x000fca0000000000 */
[----:B------:R-:W-:-:S07]  /*5d00*/  MOV R82, R74 ;  /* 0x0000004a00527202 */ /* 0x000fce0000000f00 */
[----:B------:R-:W-:Y:S05]  /*5d10*/  WARPSYNC.COLLECTIVE R77, `(.L_x_7564) ;  /* 0x000000004d087348 */ /* 0x000fea0003c00000 */
[----:B------:R0:W1:Y:S02]  /*5d20*/  SHFL.BFLY P0, R80, R82, R84, R243 ;  /* 0x0c00005452507389 */ /* 0x00006400000000f3 */
[----:B01----:R-:W-:Y:S01]  /*5d30*/  ENDCOLLECTIVE ;  /* 0x000000000000791b */ /* 0x003fe20003800000 */
.L_x_7564:
[----:B------:R-:W-:Y:S01]  /*5d40*/  HFMA2.MMA R84, -RZ, RZ, 0, 4.76837158203125e-07 ;  /* 0x00000008ff547435 */ /* 0x000fe200000001ff */
[----:B------:R-:W-:-:S05]  /*5d50*/  MOV R73, R80 ;  /* 0x0000005000497202 */ /* 0x000fca0000000f00 */
[----:B------:R-:W-:-:S05]  /*5d60*/  FADD R73, R74, R73 ;  /* 0x000000494a497221 */ /* 0x000fca0000000000 */
[----:B------:R-:W-:-:S07]  /*5d70*/  MOV R82, R73 ;  /* 0x0000004900527202 */ /* 0x000fce0000000f00 */
[----:B------:R-:W-:Y:S05]  /*5d80*/  WARPSYNC.COLLECTIVE R77, `(.L_x_7565) ;  /* 0x000000004d087348 */ /* 0x000fea0003c00000 */
[----:B------:R0:W1:Y:S02]  /*5d90*/  SHFL.BFLY P0, R80, R82, R84, R243 ;  /* 0x0c00005452507389 */ /* 0x00006400000000f3 */
[----:B01----:R-:W-:Y:S01]  /*5da0*/  ENDCOLLECTIVE ;  /* 0x000000000000791b */ /* 0x003fe20003800000 */
.L_x_7565:
[----:B------:R-:W-:Y:S01]  /*5db0*/  HFMA2.MMA R84, -RZ, RZ, 0, 9.5367431640625e-07 ;  /* 0x00000010ff547435 */ /* 0x000fe200000001ff */
[----:B------:R-:W-:-:S05]  /*5dc0*/  MOV R76, R80 ;  /* 0x00000050004c7202 */ /* 0x000fca0000000f00 */
[----:B------:R-:W-:-:S05]  /*5dd0*/  FADD R76, R73, R76 ;  /* 0x0000004c494c7221 */ /* 0x000fca0000000000 */
[----:B------:R-:W-:-:S07]  /*5de0*/  MOV R82, R76 ;  /* 0x0000004c00527202 */ /* 0x000fce0000000f00 */
[----:B------:R-:W-:Y:S05]  /*5df0*/  WARPSYNC.COLLECTIVE R77, `(.L_x_7566) ;  /* 0x000000004d087348 */ /* 0x000fea0003c00000 */
[----:B------:R0:W1:Y:S02]  /*5e00*/  SHFL.BFLY P0, R80, R82, R84, R243 ;  /* 0x0c00005452507389 */ /* 0x00006400000000f3 */
[----:B01----:R-:W-:Y:S01]  /*5e10*/  ENDCOLLECTIVE ;  /* 0x000000000000791b */ /* 0x003fe20003800000 */
.L_x_7566:
[----:B------:R-:W-:Y:S01]  /*5e20*/  MOV R75, R80 ;  /* 0x00000050004b7202 */ /* 0x000fe20000000f00 */
[----:B------:R-:W-:Y:S06]  /*5e30*/  BRA `(.L_x_7567) ;  /* 0xffffffb800907947 */ /* 0x000fec000383ffff */
.L_x_7550:
[----:B------:R-:W-:Y:S01]  /*5e40*/  HFMA2.MMA R4, -RZ, RZ, 0, 9.5367431640625e-07 ;  /* 0x00000010ff047435 */ /* 0x000fe200000001ff */
[----:B------:R-:W-:Y:S02]  /*5e50*/  MOV R9, 0x1f ;  /* 0x0000001f00097802 */ /* 0x000fe40000000f00 */
[----:B--2---:R-:W-:-:S08]  /*5e60*/  MOV R77, 0xffffffff ;  /* 0xffffffff004d7802 */ /* 0x004fd00000000f00 */
[----:B-----5:R-:W-:Y:S05]  /*5e70*/  WARPSYNC.COLLECTIVE R77, `(.L_x_7568) ;  /* 0x000000004d087348 */ /* 0x020fea0003c00000 */
[----:B------:R0:W1:Y:S02]  /*5e80*/  SHFL.DOWN P0, R7, R100, R4, R9 ;  /* 0x0800000464077389 */ /* 0x0000640000000009 */
[----:B01---5:R-:W-:Y:S01]  /*5e90*/  ENDCOLLECTIVE ;  /* 0x000000000000791b */ /* 0x023fe20003800000 */
.L_x_7568:
[----:B------:R-:W-:Y:S01]  /*5ea0*/  HFMA2.MMA R4, -RZ, RZ, 0, 4.76837158203125e-07 ;  /* 0x00000008ff047435 */ /* 0x000fe200000001ff */
[----:B------:R-:W-:-:S04]  /*5eb0*/  MOV R3, R7 ;  /* 0x0000000700037202 */ /* 0x000fc80000000f00 */
[----:B------:R-:W-:-:S04]  /*5ec0*/  FMNMX R3, R3, R100, !PT ;  /* 0x0000006403037209 */ /* 0x000fc80007800000 */
[----:B------:R-:W-:-:S07]  /*5ed0*/  MOV R100, R3 ;  /* 0x0000000300647202 */ /* 0x000fce0000000f00 */
[----:B------:R-:W-:Y:S05]  /*5ee0*/  WARPSYNC.COLLECTIVE R77, `(.L_x_7569) ;  /* 0x000000004d087348 */ /* 0x000fea0003c00000 */
[----:B------:R0:W1:Y:S02]  /*5ef0*/  SHFL.DOWN P0, R7, R100, R4, R9 ;  /* 0x0800000464077389 */ /* 0x0000640000000009 */
[----:B01----:R-:W-:Y:S01]  /*5f00*/  ENDCOLLECTIVE ;  /* 0x000000000000791b */ /* 0x003fe20003800000 */
.L_x_7569:
[----:B------:R-:W-:Y:S01]  /*5f10*/  HFMA2.MMA R4, -RZ, RZ, 0, 2.384185791015625e-07 ;  /* 0x00000004ff047435 */ /* 0x000fe200000001ff */
[----:B------:R-:W-:-:S04]  /*5f20*/  MOV R0, R7 ;  /* 0x0000000700007202 */ /* 0x000fc80000000f00 */
[----:B------:R-:W-:-:S04]  /*5f30*/  FMNMX R0, R3, R0, !PT ;  /* 0x0000000003007209 */ /* 0x000fc80007800000 */
[----:B------:R-:W-:-:S07]  /*5f40*/  MOV R100, R0 ;  /* 0x0000000000647202 */ /* 0x000fce0000000f00 */
[----:B------:R-:W-:Y:S05]  /*5f50*/  WARPSYNC.COLLECTIVE R77, `(.L_x_7570) ;  /* 0x000000004d087348 */ /* 0x000fea0003c00000 */
[----:B------:R0:W1:Y:S02]  /*5f60*/  SHFL.DOWN P0, R7, R100, R4, R9 ;  /* 0x0800000464077389 */ /* 0x0000640000000009 */
[----:B01----:R-:W-:Y:S01]  /*5f70*/  ENDCOLLECTIVE ;  /* 0x000000000000791b */ /* 0x003fe20003800000 */
.L_x_7570:
[----:B------:R-:W-:Y:S01]  /*5f80*/  HFMA2.MMA R4, -RZ, RZ, 0, 1.1920928955078125e-07 ;  /* 0x00000002ff047435 */ /* 0x000fe200000001ff */
[----:B------:R-:W-:-:S04]  /*5f90*/  MOV R5, R7 ;  /* 0x0000000700057202 */ /* 0x000fc80000000f00 */
[----:B------:R-:W-:-:S04]  /*5fa0*/  FMNMX R5, R0, R5, !PT ;  /* 0x0000000500057209 */ /* 0x000fc80007800000 */
[----:B------:R-:W-:-:S07]  /*5fb0*/  MOV R100, R5 ;  /* 0x0000000500647202 */ /* 0x000fce0000000f00 */
[----:B------:R-:W-:Y:S05]  /*5fc0*/  WARPSYNC.COLLECTIVE R77, `(.L_x_7571) ;  /* 0x000000004d087348 */ /* 0x000fea0003c00000 */
[----:B------:R0:W1:Y:S02]  /*5fd0*/  SHFL.DOWN P0, R7, R100, R4, R9 ;  /* 0x0800000464077389 */ /* 0x0000640000000009 */
[----:B01----:R-:W-:Y:S01]  /*5fe0*/  ENDCOLLECTIVE ;  /* 0x000000000000791b */ /* 0x003fe20003800000 */
.L_x_7571:
[----:B------:R-:W-:Y:S01]  /*5ff0*/  HFMA2.MMA R4, -RZ, RZ, 0, 5.9604644775390625e-08 ;  /* 0x00000001ff047435 */ /* 0x000fe200000001ff */
[----:B------:R-:W-:-:S04]  /*6000*/  MOV R2, R7 ;  /* 0x0000000700027202 */ /* 0x000fc80000000f00 */
[----:B------:R-:W-:-:S04]  /*6010*/  FMNMX R2, R5, R2, !PT ;  /* 0x0000000205027209 */ /* 0x000fc80007800000 */
[----:B------:R-:W-:-:S07]  /*6020*/  MOV R100, R2 ;  /* 0x0000000200647202 */ /* 0x000fce0000000f00 */
[----:B------:R-:W-:Y:S05]  /*6030*/  WARPSYNC.COLLECTIVE R77, `(.L_x_7572) ;  /* 0x000000004d087348 */ /* 0x000fea0003c00000 */
[----:B------:R0:W1:Y:S02]  /*6040*/  SHFL.DOWN P0, R7, R100, R4, R9 ;  /* 0x0800000464077389 */ /* 0x0000640000000009 */
[----:B01----:R-:W-:Y:S01]  /*6050*/  ENDCOLLECTIVE ;  /* 0x000000000000791b */ /* 0x003fe20003800000 */
.L_x_7572:
[----:B------:R-:W-:Y:S05]  /*6060*/  BRA `(.L_x_7573) ;  /* 0xffffffec00247947 */ /* 0x000fea000383ffff */
.L_x_7553:
[----:B------:R-:W-:Y:S01]  /*6070*/  HFMA2.MMA R4, -RZ, RZ, 0, 1.1920928955078125e-07 ;  /* 0x00000002ff047435 */ /* 0x000fe200000001ff */
[----:B-1----:R-:W-:Y:S02]  /*6080*/  MOV R100, R0 ;  /* 0x0000000000647202 */ /* 0x002fe40000000f00 */
[----:B------:R-:W-:Y:S02]  /*6090*/  MOV R9, 0x1f ;  /* 0x0000001f00097802 */ /* 0x000fe40000000f00 */
[----:B------:R-:W-:-:S07]  /*60a0*/  MOV R77, 0xffffffff ;  /* 0xffffffff004d7802 */ /* 0x000fce0000000f00 */
[----:B0----5:R-:W-:Y:S05]  /*60b0*/  WARPSYNC.COLLECTIVE R77, `(.L_x_7574) ;  /* 0x000000004d087348 */ /* 0x021fea0003c00000 */
[----:B------:R1:W2:Y:S02]  /*60c0*/  SHFL.DOWN P0, R7, R100, R4, R9 ;  /* 0x0800000464077389 */ /* 0x0002a40000000009 */
[----:B012--5:R-:W-:Y:S01]  /*60d0*/  ENDCOLLECTIVE ;  /* 0x000000000000791b */ /* 0x027fe20003800000 */
.L_x_7574:
[----:B------:R-:W-:Y:S01]  /*60e0*/  HFMA2.MMA R4, -RZ, RZ, 0, 5.9604644775390625e-08 ;  /* 0x00000001ff047435 */ /* 0x000fe200000001ff */
[----:B------:R-:W-:-:S04]  /*60f0*/  MOV R3, R7 ;  /* 0x0000000700037202 */ /* 0x000fc80000000f00 */
[----:B------:R-:W-:-:S04]  /*6100*/  FMNMX R3, R3, R0, !PT ;  /* 0x0000000003037209 */ /* 0x000fc80007800000 */
[----:B------:R-:W-:-:S07]  /*6110*/  MOV R100, R3 ;  /* 0x0000000300647202 */ /* 0x000fce0000000f00 */
[----:B------:R-:W-:Y:S05]  /*6120*/  WARPSYNC.COLLECTIVE R77, `(.L_x_7575) ;  /* 0x000000004d087348 */ /* 0x000fea0003c00000 */
[----:B------:R0:W1:Y:S02]  /*6130*/  SHFL.DOWN P0, R7, R100, R4, R9 ;  /* 0x0800000464077389 */ /* 0x0000640000000009 */
[----:B01----:R-:W-:Y:S01]  /*6140*/  ENDCOLLECTIVE ;  /* 0x000000000000791b */ /* 0x003fe20003800000 */
.L_x_7575:
[----:B------:R-:W-:Y:S01]  /*6150*/  MOV R2, R7 ;  /* 0x0000000700027202 */ /* 0x000fe20000000f00 */
[----:B------:R-:W-:Y:S06]  /*6160*/  BRA `(.L_x_7576) ;  /* 0xffffffec00547947 */ /* 0x000fec000383ffff */
        .weak           $__internal_83_$__cuda_sm20_rcp_rn_f32_slowpath
        .type           $__internal_83_$__cuda_sm20_rcp_rn_f32_slowpath,@function
        .size           $__internal_83_$__cuda_sm20_rcp_rn_f32_slowpath,(.L_x_14419 - $__internal_83_$__cuda_sm20_rcp_rn_f32_slowpath)
$__internal_83_$__cuda_sm20_rcp_rn_f32_slowpath:
        /* <DEDUP_REMOVED lines=15> */
.L_x_7578:
        /* <DEDUP_REMOVED lines=33> */
.L_x_7580:
[----:B------:R0:W1:Y:S02]  /*6470*/  MUFU.RCP R3, R2 ;  /* 0x0000000200037308 */ /* 0x0000640000001000 */
.L_x_7579:
[----:B------:R-:W-:Y:S05]  /*6480*/  BSYNC B1 ;  /* 0x0000000000017941 */ /* 0x000fea0003800000 */
.L_x_7577:
[----:B-1----:R-:W-:Y:S01]  /*6490*/  MOV R0, R3 ;  /* 0x0000000300007202 */ /* 0x002fe20000000f00 */
[----:B------:R-:W-:Y:S01]  /*64a0*/  HFMA2.MMA R3, -RZ, RZ, 0, 0 ;  /* 0x00000000ff037435 */ /* 0x000fe200000001ff */
[----:B0-----:R-:W-:-:S05]  /*64b0*/  MOV R2, R82 ;  /* 0x0000005200027202 */ /* 0x001fca0000000f00 */
[----:B------:R-:W-:Y:S05]  /*64c0*/  RET.REL.NODEC R2 `(_ZN18transformer_engine13normalization19ln_fwd_tuned_kernelINS0_13Kernel_traitsI6__halfS3_S3_fjLj18432ELj2ELj1ELj4ELj16ENS0_18Kernel_traits_baseILj18432ES3_S3_S3_fjLj128EEEEEEEvNS0_19ForwardKernelParamsE) ;  /* 0xffffff9802cc7950 */ /* 0x000fea0003c3ffff */
.L_x_7581:
        /* <DEDUP_REMOVED lines=11> */
.L_x_14419:


//--------------------- .text._ZN18transformer_engine13normalization19ln_fwd_tuned_kernelINS0_13Kernel_traitsIffffjLj18432ELj4ELj1ELj4ELj16ENS0_18Kernel_traits_baseILj18432EffffjLj128EEEEEEEvNS0_19ForwardKernelParamsE --------------------------
	.section	.text._ZN18transformer_engine13normalization19ln_fwd_tuned_kernelINS0_13Kernel_traitsIffffjLj18432ELj4ELj1ELj4ELj16ENS0_18Kernel_traits_baseILj18432EffffjLj128EEEEEEEvNS0_19ForwardKernelParamsE,"ax",@progbits
	.align	128
        .global         _ZN18transformer_engine13normalization19ln_fwd_tuned_kernelINS0_13Kernel_traitsIffffjLj18432ELj4ELj1ELj4ELj16ENS0_18Kernel_traits_baseILj18432EffffjLj128EEEEEEEvNS0_19ForwardKernelParamsE
        .type           _ZN18transformer_engine13normalization19ln_fwd_tuned_kernelINS0_13Kernel_traitsIffffjLj18432ELj4ELj1ELj4ELj16ENS0_18Kernel_traits_baseILj18432EffffjLj128EEEEEEEvNS0_19ForwardKernelParamsE,@function
        .size           _ZN18transformer_engine13normalization19ln_fwd_tuned_kernelINS0_13Kernel_traitsIffffjLj18432ELj4ELj1ELj4ELj16ENS0_18Kernel_traits_baseILj18432EffffjLj128EEEEEEEvNS0_19ForwardKernelParamsE,(.L_x_14420 - _ZN18transformer_engine13normalization19ln_fwd_tuned_kernelINS0_13Kernel_traitsIffffjLj18432ELj4ELj1ELj4ELj16ENS0_18Kernel_traits_baseILj18432EffffjLj128EEEEEEEvNS0_19ForwardKernelParamsE)
        .other          _ZN18transformer_engine13normalization19ln_fwd_tuned_kernelINS0_13Kernel_traitsIffffjLj18432ELj4ELj1ELj4ELj16ENS0_18Kernel_traits_baseILj18432EffffjLj128EEEEEEEvNS0_19ForwardKernelParamsE,@"STO_CUDA_ENTRY STV_DEFAULT"
_ZN18transformer_engine13normalization19ln_fwd_tuned_kernelINS0_13Kernel_traitsIffffjLj18432ELj4ELj1ELj4ELj16ENS0_18Kernel_traits_baseILj18432EffffjLj128EEEEEEEvNS0_19ForwardKernelParamsE:
.text._ZN18transformer_engine13normalization19ln_fwd_tuned_kernelINS0_13Kernel_traitsIffffjLj18432ELj4ELj1ELj4ELj16ENS0_18Kernel_traits_baseILj18432EffffjLj128EEEEEEEvNS0_19ForwardKernelParamsE:
        /* <DEDUP_REMOVED lines=39> */
[----:B------:R-:W-:-:S02]  /*0270*/  ISETP.NE.AND P3, PT, RZ, UR7, PT ;  /* 0x00000007ff007c0c */ /* 0x000fc4000bf65270 */
[C---:B------:R-:W-:Y:S01]  /*0280*/  LOP3.LUT R11, R7.reuse, 0x3, R100, 0xc8, !PT ;  /* 0x00000003070b7812 */ /* 0x040fe200078ec864 */
[----:B------:R-:W5:Y:S01]  /*0290*/  LDG.E.128 R24, desc[UR4][R4.64] ;  /* 0x0000000404187981 */ /* 0x000f62000c1e1d00 */
[----:B------:R-:W-:Y:S02]  /*02a0*/  LOP3.LUT R13, R7, 0x3, RZ, 0xc0, !PT ;  /* 0x00000003070d7812 */ /* 0x000fe400078ec0ff */
[----:B------:R-:W-:Y:S01]  /*02b0*/  SHF.L.U32 R10, R14, 0x2, RZ ;  /* 0x000000020e0a7819 */ /* 0x000fe200000006ff */
[----:B------:R-:W5:Y:S01]  /*02c0*/  LDG.E.128 R28, desc[UR4][R4.64+0x2000] ;  /* 0x00200004041c7981 */ /* 0x000f62000c1e1d00 */
[----:B------:R-:W-:-:S03]  /*02d0*/  MOV R12, RZ ;  /* 0x000000ff000c7202 */ /* 0x000fc60000000f00 */
[----:B------:R-:W5:Y:S04]  /*02e0*/  LDG.E.128 R32, desc[UR4][R4.64+0x4000] ;  /* 0x0040000404207981 */ /* 0x000f68000c1e1d00 */
[----:B------:R-:W5:Y:S04]  /*02f0*/  LDG.E.128 R36, desc[UR4][R4.64+0x6000] ;  /* 0x0060000404247981 */ /* 0x000f68000c1e1d00 */
[----:B------:R-:W5:Y:S04]  /*0300*/  LDG.E.128 R40, desc[UR4][R4.64+0x8000] ;  /* 0x0080000404287981 */ /* 0x000f68000c1e1d00 */
[----:B------:R-:W5:Y:S04]  /*0310*/  LDG.E.128 R44, desc[UR4][R4.64+0xa000] ;  /* 0x00a00004042c7981 */ /* 0x000f68000c1e1d00 */
[----:B------:R0:W5:Y:S02]  /*0320*/  LDG.E.128 R48, desc[UR4][R4.64+0xc000] ;  /* 0x00c0000404307981 */ /* 0x000164000c1e1d00 */
[----:B0-----:R-:W-:-:S02]  /*0330*/  MOV R4, 0x1 ;  /* 0x0000000100047802 */ /* 0x001fc40000000f00 */
[----:B------:R-:W-:Y:S01]  /*0340*/  MOV R5, RZ ;  /* 0x000000ff00057202 */ /* 0x000fe20000000f00 */
[----:B--2---:R-:W-:Y:S01]  /*0350*/  @P3 FADD R19, R19, 1 ;  /* 0x3f80000013133421 */ /* 0x004fe20000000000 */
[----:B---3--:R-:W-:Y:S01]  /*0360*/  @P3 FADD R20, R20, 1 ;  /* 0x3f80000014143421 */ /* 0x008fe20000000000 */
[----:B------:R-:W-:Y:S01]  /*0370*/  @P3 FADD R21, R21, 1 ;  /* 0x3f80000015153421 */ /* 0x000fe20000000000 */
[----:B------:R-:W-:Y:S01]  /*0380*/  @P3 FADD R22, R22, 1 ;  /* 0x3f80000016163421 */ /* 0x000fe20000000000 */
[----:B------:R-:W-:-:S07]  /*0390*/  @P3 FADD R23, R23, 1 ;  /* 0x3f80000017173421 */ /* 0x000fce0000000000 */
.L_x_7598:
[----:B0-----:R-:W0:Y:S01]  /*03a0*/  LDC.64 R120, c[0x0][0x220] ;  /* 0x00008800ff787b82 */ /* 0x001e220000000a00 */
        /* <DEDUP_REMOVED lines=160> */
.L_x_7617:
[C---:B------:R-:W-:Y:S01]  /*0db0*/  ISETP.NE.AND P0, PT, R6.reuse, RZ, PT ;  /* 0x000000ff0600720c */ /* 0x040fe20003f05270 */
[----:B------:R-:W-:Y:S05]  /*0dc0*/  WARPSYNC.ALL ;  /* 0x0000000000007948 */ /* 0x000fea0003800000 */
[----:B------:R-:W-:Y:S01]  /*0dd0*/  ISETP.GT.U32.AND P4, PT, R6, 0x3, PT ;  /* 0x000000030600780c */ /* 0x000fe20003f84070 */
[----:B------:R-:W-:Y:S01]  /*0de0*/  HFMA2.MMA R138, -RZ, RZ, 0, 0 ;  /* 0x00000000ff8a7435 */ /* 0x000fe200000001ff */
[----:B------:R-:W-:Y:S05]  /*0df0*/  BSSY B0, `(.L_x_7584) ;  /* 0x0000023000007945 */ /* 0x000fea0003800000 */
[----:B------:R-:W2:Y:S01]  /*0e00*/  @!P0 S2R R132, SR_CgaCtaId ;  /* 0x0000000000848919 */ /* 0x000ea20000008800 */
[----:B------:R-:W-:-:S04]  /*0e10*/  @!P0 MOV R129, 0x400 ;  /* 0x0000040000818802 */ /* 0x000fc80000000f00 */
[----:B------:R-:W-:Y:S01]  /*0e20*/  @!P0 IADD3 R129, R129, 0x10, RZ ;  /* 0x0000001081818810 */ /* 0x000fe20007ffe0ff */
[----:B------:R-:W3:Y:S01]  /*0e30*/  @!P4 S2R R134, SR_CgaCtaId ;  /* 0x000000000086c919 */ /* 0x000ee20000008800 */
[----:B------:R-:W-:Y:S02]  /*0e40*/  @!P4 MOV R133, 0x400 ;  /* 0x000004000085c802 */ /* 0x000fe40000000f00 */
[----:B------:R-:W-:Y:S02]  /*0e50*/  @!P4 MOV R138, 0x44900000 ;  /* 0x44900000008ac802 */ /* 0x000fe40000000f00 */
[----:B------:R-:W-:-:S03]  /*0e60*/  @!P4 IADD3 R133, R133, 0x10, RZ ;  /* 0x000000108585c810 */ /* 0x000fc60007ffe0ff */
[----:B------:R-:W4:Y:S01]  /*0e70*/  SHFL.DOWN PT, R137, R138, 0x2, 0x1f ;  /* 0x08401f008a897f89 */ /* 0x000f2200000e0000 */
[----:B--2---:R-:W-:Y:S02]  /*0e80*/  @!P0 LEA R132, R132, R129, 0x18 ;  /* 0x0000008184848211 */ /* 0x004fe400078ec0ff */
[----:B------:R-:W-:Y:S02]  /*0e90*/  @!P0 IADD3 R129, R13, R131, RZ ;  /* 0x000000830d818210 */ /* 0x000fe40007ffe0ff */
[----:B---3--:R-:W-:Y:S02]  /*0ea0*/  @!P4 LEA R134, R134, R133, 0x18 ;  /* 0x000000858686c211 */ /* 0x008fe400078ec0ff */
[----:B------:R-:W-:Y:S01]  /*0eb0*/  @!P4 IADD3 R133, R6, R131, RZ ;  /* 0x000000830685c210 */ /* 0x000fe20007ffe0ff */
[----:B-1----:R-:W-:Y:S01]  /*0ec0*/  FADD R131, R135, R136 ;  /* 0x0000008887837221 */ /* 0x002fe20000000000 */
[----:B------:R-:W-:Y:S02]  /*0ed0*/  @!P0 LEA R129, R129, R132, 0x3 ;  /* 0x0000008481818211 */ /* 0x000fe400078e18ff */
[----:B0-----:R-:W-:-:S02]  /*0ee0*/  @!P4 LEA R135, R133, R134, 0x3 ;  /* 0x000000868587c211 */ /* 0x001fc400078e18ff */
[----:B------:R-:W-:Y:S01]  /*0ef0*/  CS2R R132, SRZ ;  /* 0x0000000000847805 */ /* 0x000fe2000001ff00 */
[----:B----4-:R-:W-:Y:S01]  /*0f00*/  FADD R134, R137, R138 ;  /* 0x0000008a89867221 */ /* 0x010fe20000000000 */
[----:B------:R0:W-:Y:S01]  /*0f10*/  @!P0 STS.64 [R129], R130 ;  /* 0x0000008281008388 */ /* 0x0001e20000000a00 */
[----:B------:R-:W-:Y:S03]  /*0f20*/  BAR.SYNC.DEFER_BLOCKING 0x0 ;  /* 0x0000000000007b1d */ /* 0x000fe60000010000 */
[----:B0-----:R-:W-:-:S04]  /*0f30*/  IADD3 R129, R134, 0x1800000, RZ ;  /* 0x0180000086817810 */ /* 0x001fc80007ffe0ff */
        /* <DEDUP_REMOVED lines=8> */
[----:B012--5:R-:W-:Y:S05]  /*0fc0*/  CALL.REL.NOINC `($__internal_84_$__cuda_sm20_rcp_rn_f32_slowpath) ;  /* 0x0000002c004c7944 */ /* 0x027fea0003c00000 */
[----:B------:R-:W-:Y:S05]  /*0fd0*/  BRA `(.L_x_7586) ;  /* 0x0000000000107947 */ /* 0x000fea0003800000 */
.L_x_7585:
[----:B------:R-:W3:Y:S02]  /*0fe0*/  MUFU.RCP R129, R134 ;  /* 0x0000008600817308 */ /* 0x000ee40000001000 */
[----:B---3--:R-:W-:-:S04]  /*0ff0*/  FFMA R130, R134, R129, -1 ;  /* 0xbf80000086827423 */ /* 0x008fc80000000081 */
[----:B------:R-:W-:-:S04]  /*1000*/  FADD.FTZ R130, -R130, -RZ ;  /* 0x800000ff82827221 */ /* 0x000fc80000010100 */
[----:B------:R-:W-:-:S07]  /*1010*/  FFMA R129, R129, R130, R129 ;  /* 0x0000008281817223 */ /* 0x000fce0000000081 */
.L_x_7586:
[----:B------:R-:W-:Y:S05]  /*1020*/  BSYNC B0 ;  /* 0x0000000000007941 */ /* 0x000fea0003800000 */
.L_x_7584:
        /* <DEDUP_REMOVED lines=20> */
[----:B-----5:R-:W-:Y:S05]  /*1170*/  CALL.REL.NOINC `($__internal_84_$__cuda_sm20_rcp_rn_f32_slowpath) ;  /* 0x0000002800e07944 */ /* 0x020fea0003c00000 */
[----:B------:R-:W-:Y:S01]  /*1180*/  MOV R136, R129 ;  /* 0x0000008100887202 */ /* 0x000fe20000000f00 */
[----:B------:R-:W-:Y:S06]  /*1190*/  BRA `(.L_x_7589) ;  /* 0x0000000000107947 */ /* 0x000fec0003800000 */
.L_x_7588:
[----:B------:R-:W0:Y:S02]  /*11a0*/  MUFU.RCP R136, R131 ;  /* 0x0000008300887308 */ /* 0x000e240000001000 */
[----:B0-----:R-:W-:-:S04]  /*11b0*/  FFMA R129, R131, R136, -1 ;  /* 0xbf80000083817423 */ /* 0x001fc80000000088 */
[----:B------:R-:W-:-:S04]  /*11c0*/  FADD.FTZ R129, -R129, -RZ ;  /* 0x800000ff81817221 */ /* 0x000fc80000010100 */
[----:B------:R-:W-:-:S07]  /*11d0*/  FFMA R136, R136, R129, R136 ;  /* 0x0000008188887223 */ /* 0x000fce0000000088 */
.L_x_7589:
[----:B------:R-:W-:Y:S05]  /*11e0*/  BSYNC B0 ;  /* 0x0000000000007941 */ /* 0x000fea0003800000 */
.L_x_7587:
[----:B------:R-:W0:Y:S01]  /*11f0*/  LDC R129, c[0x0][0x210] ;  /* 0x00008400ff817b82 */ /* 0x000e220000000800 */
[----:B------:R-:W-:Y:S01]  /*1200*/  LOP3.LUT P0, RZ, R13, 0x1f, R2, 0xf8, !PT ;  /* 0x0000001f0dff7812 */ /* 0x000fe2000780f802 */
[----:B------:R-:W-:Y:S01]  /*1210*/  FADD R130, R133, -R138 ;  /* 0x8000008a85827221 */ /* 0x000fe20000000000 */
[----:B------:R-:W-:Y:S01]  /*1220*/  FADD R137, R132, R137 ;  /* 0x0000008984897221 */ /* 0x000fe20000000000 */
[----:B------:R-:W-:Y:S01]  /*1230*/  FMUL R139, R135, R138 ;  /* 0x0000008a878b7220 */ /* 0x000fe20000400000 */
[----:B------:R-:W-:Y:S01]  /*1240*/  LOP3.LUT R142, R12, 0x1, RZ, 0xc0, !PT ;  /* 0x000000010c8e7812 */ /* 0x000fe200078ec0ff */
[----:B------:R-:W-:Y:S02]  /*1250*/  FMUL R131, R130, R130 ;  /* 0x0000008282837220 */ /* 0x000fe40000400000 */
[----:B------:R-:W-:Y:S01]  /*1260*/  FFMA R139, R134, R133, R139 ;  /* 0x00000085868b7223 */ /* 0x000fe2000000008b */
[----:B------:R-:W-:Y:S01]  /*1270*/  IADD3 R141, -R142, RZ, RZ ;  /* 0x000000ff8e8d7210 */ /* 0x000fe20007ffe1ff */
[----:B------:R-:W-:-:S02]  /*1280*/  FMUL R132, R134, R131 ;  /* 0x0000008386847220 */ /* 0x000fc40000400000 */
[----:B------:R-:W-:Y:S02]  /*1290*/  FMUL R134, R139, R136 ;  /* 0x000000888b867220 */ /* 0x000fe40000400000 */
[----:B------:R-:W-:Y:S01]  /*12a0*/  FMUL R132, R135, R132 ;  /* 0x0000008487847220 */ /* 0x000fe20000400000 */
[----:B------:R-:W1:Y:S03]  /*12b0*/  @!P0 LDC.64 R130, c[0x0][0x240] ;  /* 0x00009000ff828b82 */ /* 0x000e660000000a00 */
[----:B------:R-:W-:Y:S01]  /*12c0*/  FFMA R135, R132, R136, R137 ;  /* 0x0000008884877223 */ /* 0x000fe20000000089 */
[----:B------:R-:W-:Y:S04]  /*12d0*/  SHFL.IDX PT, R134, R134, RZ, 0x1f ;  /* 0x00001fff86867589 */ /* 0x000fe800000e0000 */
[----:B------:R-:W2:Y:S01]  /*12e0*/  @!P4 LDC.64 R132, c[0x0][0x240] ;  /* 0x00009000ff84cb82 */ /* 0x000ea20000000a00 */
[----:B0-----:R-:W-:Y:S01]  /*12f0*/  SHF.L.U32 R138, R129, 0x2, RZ ;  /* 0x00000002818a7819 */ /* 0x001fe200000006ff */
[----:B------:R-:W0:Y:S03]  /*1300*/  SHFL.IDX PT, R135, R135, RZ, 0x1f ;  /* 0x00001fff87877589 */ /* 0x000e2600000e0000 */
[----:B------:R-:W-:-:S04]  /*1310*/  LOP3.LUT R137, R141, R138, RZ, 0xc0, !PT ;  /* 0x0000008a8d897212 */ /* 0x000fc800078ec0ff */
[----:B------:R-:W-:-:S04]  /*1320*/  IADD3 R139, P1, R10, R137, RZ ;  /* 0x000000890a8b7210 */ /* 0x000fc80007f3e0ff */
[----:B------:R-:W-:Y:S02]  /*1330*/  @!P0 IADD3 R137, P2, R8, R139, RZ ;  /* 0x0000008b08898210 */ /* 0x000fe40007f5e0ff */
[----:B------:R-:W-:Y:S02]  /*1340*/  IADD3.X R141, RZ, RZ, RZ, P1, !PT ;  /* 0x000000ffff8d7210 */ /* 0x000fe40000ffe4ff */
[C---:B-1----:R-:W-:Y:S02]  /*1350*/  @!P0 LEA R136, P1, R137.reuse, R130, 0x3 ;  /* 0x0000008289888211 */ /* 0x042fe400078218ff */
[----:B------:R-:W-:Y:S02]  /*1360*/  @!P0 IADD3.X R140, RZ, R141, RZ, P2, !PT ;  /* 0x0000008dff8c8210 */ /* 0x000fe400017fe4ff */
[----:B------:R-:W-:Y:S02]  /*1370*/  @!P4 IADD3 R138, P2, R6, R139, RZ ;  /* 0x0000008b068ac210 */ /* 0x000fe40007f5e0ff */
[----:B------:R-:W-:-:S02]  /*1380*/  @!P0 LEA.HI.X R137, R137, R131, R140, 0x3, P1 ;  /* 0x0000008389898211 */ /* 0x000fc400008f1c8c */
[----:B--2---:R-:W-:Y:S02]  /*1390*/  @!P4 LEA R130, P5, R138, R132, 0x3 ;  /* 0x000000848a82c211 */ /* 0x004fe400078a18ff */
[----:B------:R-:W1:Y:S01]  /*13a0*/  S2R R132, SR_CTAID.X ;  /* 0x0000000000847919 */ /* 0x000e620000002500 */
[----:B------:R-:W-:Y:S02]  /*13b0*/  ISETP.NE.AND P1, PT, R2, RZ, PT ;  /* 0x000000ff0200720c */ /* 0x000fe40003f25270 */
[----:B------:R-:W-:Y:S01]  /*13c0*/  @!P4 IADD3.X R131, RZ, R141, RZ, P2, !PT ;  /* 0x0000008dff83c210 */ /* 0x000fe200017fe4ff */
[----:B0-----:R0:W-:Y:S01]  /*13d0*/  @!P0 STG.E.64 desc[UR4][R136.64], R134 ;  /* 0x0000008688008986 */ /* 0x0011e2000c101b04 */
[----:B------:R-:W-:Y:S02]  /*13e0*/  ISETP.NE.AND P2, PT, R142, RZ, PT ;  /* 0x000000ff8e00720c */ /* 0x000fe40003f45270 */
[----:B------:R-:W-:Y:S01]  /*13f0*/  @!P4 LEA.HI.X R131, R138, R133, R131, 0x3, P5 ;  /* 0x000000858a83c211 */ /* 0x000fe200028f1c83 */
[----:B------:R-:W-:-:S06]  /*1400*/  HFMA2.MMA R133, -RZ, RZ, 0, 0 ;  /* 0x00000000ff857435 */ /* 0x000fcc00000001ff */
[----:B------:R-:W-:Y:S05]  /*1410*/  @P1 BRA `(.L_x_7590) ;  /* 0x0000000000501947 */ /* 0x000fea0003800000 */
[----:B------:R-:W-:Y:S01]  /*1420*/  SEL R129, R129, RZ, P2 ;  /* 0x000000ff81817207 */ /* 0x000fe20001000000 */
[----:B------:R-:W-:Y:S01]  /*1430*/  ULDC.64 UR8, c[0x0][0x248] ;  /* 0x0000920000087ab9 */ /* 0x000fe20000000a00 */
[----:B------:R-:W-:Y:S02]  /*1440*/  LOP3.LUT P0, RZ, R12, 0x2, RZ, 0xc0, !PT ;  /* 0x000000020cff7812 */ /* 0x000fe4000780c0ff */
[----:B-1----:R-:W-:Y:S02]  /*1450*/  LEA.HI R132, P1, R132, R129, RZ, 0x1e ;  /* 0x0000008184847211 */ /* 0x002fe4000783f0ff */
[----:B0-----:R-:W-:Y:S02]  /*1460*/  MOV R136, 0x1 ;  /* 0x0000000100887802 */ /* 0x001fe40000000f00 */
        /* <DEDUP_REMOVED lines=10> */
.L_x_7591:
[----:B0-----:R-:W2:Y:S04]  /*1510*/  LDG.E.STRONG.GPU R129, desc[UR4][R134.64] ;  /* 0x0000000486817981 */ /* 0x001ea8000c1ef900 */
[----:B--2---:R-:W-:Y:S01]  /*1520*/  CCTL.IVALL ;  /* 0x00000000ff00798f */ /* 0x004fe20002000000 */
[----:B------:R-:W-:Y:S05]  /*1530*/  YIELD ;  /* 0x0000000000007946 */ /* 0x000fea0003800000 */
[----:B------:R-:W-:-:S13]  /*1540*/  ISETP.NE.AND P0, PT, R129, R132, PT ;  /* 0x000000848100720c */ /* 0x000fda0003f05270 */
[----:B------:R-:W-:Y:S05]  /*1550*/  @P0 BRA `(.L_x_7591) ;  /* 0xfffffffc00ec0947 */ /* 0x000fea000383ffff */
.L_x_7590:
[----:B------:R-:W-:Y:S05]  /*1560*/  WARPSYNC.ALL ;  /* 0x0000000000007948 */ /* 0x000fea0003800000 */
[----:B------:R-:W-:Y:S01]  /*1570*/  BAR.SYNC.DEFER_BLOCKING 0x0 ;  /* 0x0000000000007b1d */ /* 0x000fe20000010000 */
[----:B-1----:R-:W-:-:S06]  /*1580*/  MOV R132, RZ ;  /* 0x000000ff00847202 */ /* 0x002fcc0000000f00 */
[----:B------:R-:W2:Y:S01]  /*1590*/  @!P4 LDG.E.64 R132, desc[UR4][R130.64] ;  /* 0x000000048284c981 */ /* 0x000ea2000c1e1b00 */
[----:B------:R-:W-:Y:S01]  /*15a0*/  MOV R138, RZ ;  /* 0x000000ff008a7202 */ /* 0x000fe20000000f00 */
[----:B------:R-:W-:Y:S01]  /*15b0*/  BSSY B0, `(.L_x_7592) ;  /* 0x0000012000007945 */ /* 0x000fe20003800000 */
[----:B------:R-:W-:-:S05]  /*15c0*/  @!P4 MOV R138, 0x45900000 ;  /* 0x45900000008ac802 */ /* 0x000fca0000000f00 */
[----:B0-----:R-:W0:Y:S02]  /*15d0*/  SHFL.DOWN PT, R137, R138, 0x2, 0x1f ;  /* 0x08401f008a897f89 */ /* 0x001e2400000e0000 */
        /* <DEDUP_REMOVED lines=9> */
[----:B012--5:R-:W-:Y:S05]  /*1670*/  CALL.REL.NOINC `($__internal_84_$__cuda_sm20_rcp_rn_f32_slowpath) ;  /* 0x0000002400a07944 */ /* 0x027fea0003c00000 */
[----:B------:R-:W-:Y:S05]  /*1680*/  BRA `(.L_x_7594) ;  /* 0x0000000000107947 */ /* 0x000fea0003800000 */
.L_x_7593:
[----:B------:R-:W3:Y:S02]  /*1690*/  MUFU.RCP R129, R134 ;  /* 0x0000008600817308 */ /* 0x000ee40000001000 */
[----:B---3--:R-:W-:-:S04]  /*16a0*/  FFMA R130, R134, R129, -1 ;  /* 0xbf80000086827423 */ /* 0x008fc80000000081 */
[----:B------:R-:W-:-:S04]  /*16b0*/  FADD.FTZ R130, -R130, -RZ ;  /* 0x800000ff82827221 */ /* 0x000fc80000010100 */
[----:B------:R-:W-:-:S07]  /*16c0*/  FFMA R129, R129, R130, R129 ;  /* 0x0000008281817223 */ /* 0x000fce0000000081 */
.L_x_7594:
[----:B------:R-:W-:Y:S05]  /*16d0*/  BSYNC B0 ;  /* 0x0000000000007941 */ /* 0x000fea0003800000 */
.L_x_7592:
        /* <DEDUP_REMOVED lines=23> */
.L_x_7596:
[----:B------:R-:W0:Y:S02]  /*1850*/  MUFU.RCP R130, R131 ;  /* 0x0000008300827308 */ /* 0x000e240000001000 */
[----:B0-----:R-:W-:-:S04]  /*1860*/  FFMA R129, R131, R130, -1 ;  /* 0xbf80000083817423 */ /* 0x001fc80000000082 */
[----:B------:R-:W-:-:S04]  /*1870*/  FADD.FTZ R129, -R129, -RZ ;  /* 0x800000ff81817221 */ /* 0x000fc80000010100 */
[----:B------:R-:W-:-:S07]  /*1880*/  FFMA R130, R130, R129, R130 ;  /* 0x0000008182827223 */ /* 0x000fce0000000082 */
.L_x_7597:
[----:B------:R-:W-:Y:S05]  /*1890*/  BSYNC B0 ;  /* 0x0000000000007941 */ /* 0x000fea0003800000 */
.L_x_7595:
[----:B------:R-:W-:Y:S01]  /*18a0*/  FADD R129, R133, -R138 ;  /* 0x8000008a85817221 */ /* 0x000fe20000000000 */
[----:B------:R-:W-:Y:S01]  /*18b0*/  FMUL R131, R135, R138 ;  /* 0x0000008a87837220 */ /* 0x000fe20000400000 */
[----:B------:R-:W-:Y:S01]  /*18c0*/  FADD R137, R132, R137 ;  /* 0x0000008984897221 */ /* 0x000fe20000000000 */
[----:B------:R-:W-:Y:S01]  /*18d0*/  LOP3.LUT P1, RZ, R11, 0x1f, R2, 0xf8, !PT ;  /* 0x0000001f0bff7812 */ /* 0x000fe2000782f802 */
[----:B------:R-:W-:Y:S01]  /*18e0*/  FMUL R129, R129, R129 ;  /* 0x0000008181817220 */ /* 0x000fe20000400000 */
[C---:B------:R-:W-:Y:S01]  /*18f0*/  FFMA R131, R134.reuse, R133, R131 ;  /* 0x0000008586837223 */ /* 0x040fe20000000083 */
[----:B------:R-:W-:Y:S01]  /*1900*/  ULDC.64 UR8, c[0x0][0x288] ;  /* 0x0000a20000087ab9 */ /* 0x000fe20000000a00 */
[----:B-----5:R-:W-:Y:S01]  /*1910*/  FADD R142, R25, 1 ;  /* 0x3f800000198e7421 */ /* 0x020fe20000000000 */
[----:B------:R-:W-:Y:S01]  /*1920*/  FMUL R134, R134, R129 ;  /* 0x0000008186867220 */ /* 0x000fe20000400000 */
[----:B------:R-:W-:Y:S01]  /*1930*/  FMUL R129, R131, R130 ;  /* 0x0000008283817220 */ /* 0x000fe20000400000 */
[----:B------:R-:W-:Y:S01]  /*1940*/  ISETP.NE.U32.AND P0, PT, RZ, UR8, PT ;  /* 0x00000008ff007c0c */ /* 0x000fe2000bf05070 */
[----:B------:R-:W0:Y:S01]  /*1950*/  LDC R131, c[0x0][0x268] ;  /* 0x00009a00ff837b82 */ /* 0x000e220000000800 */
[----:B------:R-:W-:Y:S01]  /*1960*/  FMUL R134, R135, R134 ;  /* 0x0000008687867220 */ /* 0x000fe20000400000 */
[----:B------:R-:W-:Y:S01]  /*1970*/  FSEL R142, R25, R142, !P3 ;  /* 0x0000008e198e7208 */ /* 0x000fe20005800000 */
[----:B------:R-:W-:Y:S01]  /*1980*/  ULDC UR7, c[0x0][0x210] ;  /* 0x0000840000077ab9 */ /* 0x000fe20000000800 */
[----:B------:R-:W1:Y:S01]  /*1990*/  SHFL.IDX PT, R129, R129, RZ, 0x1f ;  /* 0x00001fff81817589 */ /* 0x000e6200000e0000 */
[----:B------:R-:W-:Y:S01]  /*19a0*/  FFMA R134, R134, R130, R137 ;  /* 0x0000008286867223 */ /* 0x000fe20000000089 */
[----:B------:R-:W-:Y:S01]  /*19b0*/  ISETP.NE.AND.EX P0, PT, RZ, UR9, PT, P0 ;  /* 0x00000009ff007c0c */ /* 0x000fe2000bf05300 */
[----:B------:R-:W-:Y:S01]  /*19c0*/  ULDC.64 UR8, c[0x0][0x258] ;  /* 0x0000960000087ab9 */ /* 0x000fe20000000a00 */
[----:B------:R-:W2:Y:S01]  /*19d0*/  @!P1 LDC.64 R138, c[0x0][0x228] ;  /* 0x00008a00ff8a9b82 */ /* 0x000ea20000000a00 */
[----:B------:R-:W-:-:S02]  /*19e0*/  IADD3 R12, R12, 0x1, RZ ;  /* 0x000000010c0c7810 */ /* 0x000fc40007ffe0ff */
[----:B------:R-:W0:Y:S02]  /*19f0*/  SHFL.IDX PT, R134, R134, RZ, 0x1f ;  /* 0x00001fff86867589 */ /* 0x000e2400000e0000 */
[----:B------:R-:W-:-:S03]  /*1a00*/  LOP3.LUT R12, R12, 0x3, RZ, 0xc0, !PT ;  /* 0x000000030c0c7812 */ /* 0x000fc600078ec0ff */
[----:B------:R-:W3:Y:S01]  /*1a10*/  @!P1 LDC.64 R154, c[0x0][0x230] ;  /* 0x00008c00ff9a9b82 */ /* 0x000ee20000000a00 */
[--C-:B-1----:R-:W-:Y:S01]  /*1a20*/  FADD R88, R88, -R129.reuse ;  /* 0x8000008158587221 */ /* 0x102fe20000000000 */
[--C-:B------:R-:W-:Y:S01]  /*1a30*/  FADD R89, R89, -R129.reuse ;  /* 0x8000008159597221 */ /* 0x100fe20000000000 */
[--C-:B------:R-:W-:Y:S01]  /*1a40*/  FADD R96, R96, -R129.reuse ;  /* 0x8000008160607221 */ /* 0x100fe20000000000 */
[--C-:B------:R-:W-:Y:S01]  /*1a50*/  FADD R136, R119, -R129.reuse ;  /* 0x8000008177887221 */ /* 0x100fe20000000000 */
[--C-:B------:R-:W-:Y:S01]  /*1a60*/  FADD R140, R123, -R129.reuse ;  /* 0x800000817b8c7221 */ /* 0x100fe20000000000 */
[----:B------:R-:W-:Y:S01]  /*1a70*/  FADD R90, R90, -R129 ;  /* 0x800000815a5a7221 */ /* 0x000fe20000000000 */
[----:B--2---:R-:W-:-:S04]  /*1a80*/  @!P1 IMAD.WIDE R144, R14, 0x4, R138 ;  /* 0x000000040e909825 */ /* 0x004fc800078e028a */
[----:B0-----:R-:W-:Y:S01]  /*1a90*/  FFMA R131, R134, 5.4253472626442089677e-05, R131 ;  /* 0x38638e3986837823 */ /* 0x001fe20000000083 */
        /* <DEDUP_REMOVED lines=8> */
[----:B------:R0:W-:Y:S01]  /*1b20*/  @!P1 STG.E desc[UR4][R144.64], R129 ;  /* 0x0000008190009986 */ /* 0x0001e2000c101904 */
[----:B------:R-:W1:Y:S01]  /*1b30*/  LDC.64 R114, c[0x0][0x258] ;  /* 0x00009600ff727b82 */ /* 0x000e620000000a00 */
[--C-:B------:R-:W-:Y:S01]  /*1b40*/  FADD R93, R93, -R129.reuse ;  /* 0x800000815d5d7221 */ /* 0x100fe20000000000 */
[--C-:B------:R-:W-:Y:S01]  /*1b50*/  FADD R100, R100, -R129.reuse ;  /* 0x8000008164647221 */ /* 0x100fe20000000000 */
[----:B------:R-:W-:Y:S01]  /*1b60*/  FADD R103, R103, -R129 ;  /* 0x8000008167677221 */ /* 0x000fe20000000000 */
[----:B---3--:R-:W-:-:S04]  /*1b70*/  @!P1 IMAD.WIDE R154, R14, 0x4, R154 ;  /* 0x000000040e9a9825 */ /* 0x008fc800078e029a */
        /* <DEDUP_REMOVED lines=9> */
[----:B------:R-:W2:Y:S01]  /*1c10*/  MUFU.RSQ R131, R131 ;  /* 0x0000008300837308 */ /* 0x000ea20000001400 */
        /* <DEDUP_REMOVED lines=14> */
[----:B-1----:R-:W-:-:S04]  /*1d00*/  IMAD.WIDE.U32 R114, R127, 0x10, R114 ;  /* 0x000000107f727825 */ /* 0x002fc800078e0072 */
[----:B------:R-:W-:Y:S01]  /*1d10*/  FADD R127, R34, 1 ;  /* 0x3f800000227f7421 */ /* 0x000fe20000000000 */
[----:B--2---:R-:W-:-:S04]  /*1d20*/  @!P2 FMUL R131, R131, 4096 ;  /* 0x458000008383a820 */ /* 0x004fc80000400000 */
[C---:B------:R-:W-:Y:S01]  /*1d30*/  FMUL R119, R131.reuse, R88 ;  /* 0x0000005883777220 */ /* 0x040fe20000400000 */
[C---:B------:R-:W-:Y:S01]  /*1d40*/  FMUL R152, R131.reuse, R89 ;  /* 0x0000005983987220 */ /* 0x040fe20000400000 */
[----:B------:R-:W-:Y:S01]  /*1d50*/  FMUL R123, R131, R96 ;  /* 0x00000060837b7220 */ /* 0x000fe20000400000 */
[C---:B------:R-:W-:Y:S01]  /*1d60*/  FADD R89, R26.reuse, 1 ;  /* 0x3f8000001a597421 */ /* 0x040fe20000000000 */
[----:B------:R-:W-:Y:S01]  /*1d70*/  FADD R96, R27, 1 ;  /* 0x3f8000001b607421 */ /* 0x000fe20000000000 */
[----:B------:R-:W-:Y:S01]  /*1d80*/  FFMA R88, R119, R117, R52 ;  /* 0x0000007577587223 */ /* 0x000fe20000000034 */
[C---:B------:R-:W-:Y:S01]  /*1d90*/  FMUL R135, R131.reuse, R90 ;  /* 0x0000005a83877220 */ /* 0x040fe20000400000 */
[----:B------:R-:W-:Y:S01]  /*1da0*/  FMUL R150, R131, R91 ;  /* 0x0000005b83967220 */ /* 0x000fe20000400000 */
[----:B------:R-:W-:Y:S01]  /*1db0*/  FSEL R90, R26, R89, !P3 ;  /* 0x000000591a5a7208 */ /* 0x000fe20005800000 */
[----:B------:R-:W-:Y:S01]  /*1dc0*/  FFMA R89, R152, R142, R53 ;  /* 0x0000008e98597223 */ /* 0x000fe20000000035 */
[----:B------:R-:W-:Y:S01]  /*1dd0*/  FSEL R96, R27, R96, !P3 ;  /* 0x000000601b607208 */ /* 0x000fe20005800000 */
[----:B0-----:R-:W-:Y:S01]  /*1de0*/  FMUL R144, R131, R97 ;  /* 0x0000006183907220 */ /* 0x001fe20000400000 */
[----:B------:R-:W-:Y:S01]  /*1df0*/  @P0 FMNMX R5, R5, |R88|, !PT ;  /* 0x4000005805050209 */ /* 0x000fe20007800000 */
[----:B------:R-:W-:Y:S01]  /*1e00*/  FADD R97, R28, 1 ;  /* 0x3f8000001c617421 */ /* 0x000fe20000000000 */
[----:B------:R-:W-:Y:S01]  /*1e10*/  FFMA R90, R135, R90, R54 ;  /* 0x0000005a875a7223 */ /* 0x000fe20000000036 */
[----:B------:R-:W-:Y:S01]  /*1e20*/  FMUL R148, R131, R93 ;  /* 0x0000005d83947220 */ /* 0x000fe20000400000 */
[----:B------:R-:W-:Y:S01]  /*1e30*/  FFMA R91, R150, R96, R55 ;  /* 0x00000060965b7223 */ /* 0x000fe20000000037 */
[----:B------:R-:W-:Y:S01]  /*1e40*/  @P0 FMNMX R5, R5, |R89|, !PT ;  /* 0x4000005905050209 */ /* 0x000fe20007800000 */
[----:B------:R-:W-:Y:S01]  /*1e50*/  FMUL R93, R131, R100 ;  /* 0x00000064835d7220 */ /* 0x000fe20000400000 */
[----:B------:R-:W-:Y:S01]  /*1e60*/  FADD R96, R29, 1 ;  /* 0x3f8000001d607421 */ /* 0x000fe20000000000 */
[C---:B------:R-:W-:Y:S01]  /*1e70*/  FMUL R100, R131.reuse, R103 ;  /* 0x0000006783647220 */ /* 0x040fe20000400000 */
[----:B------:R-:W-:Y:S01]  /*1e80*/  FSEL R97, R28, R97, !P3 ;  /* 0x000000611c617208 */ /* 0x000fe20005800000 */
[C---:B------:R-:W-:Y:S01]  /*1e90*/  FMUL R133, R131.reuse, R92 ;  /* 0x0000005c83857220 */ /* 0x040fe20000400000 */
[C---:B------:R-:W-:Y:S01]  /*1ea0*/  FMUL R103, R131.reuse, R106 ;  /* 0x0000006a83677220 */ /* 0x040fe20000400000 */
[----:B------:R-:W-:Y:S01]  /*1eb0*/  @!P1 STG.E desc[UR4][R154.64], R131 ;  /* 0x000000839a009986 */ /* 0x000fe2000c101904 */
[C---:B------:R-:W-:Y:S01]  /*1ec0*/  FMUL R92, R131.reuse, R99 ;  /* 0x00000063835c7220 */ /* 0x040fe20000400000 */
[C---:B------:R-:W-:Y:S01]  /*1ed0*/  FMUL R106, R131.reuse, R109 ;  /* 0x0000006d836a7220 */ /* 0x040fe20000400000 */
[----:B------:R-:W-:Y:S01]  /*1ee0*/  ISETP.NE.AND P1, PT, RZ, UR6, PT ;  /* 0x00000006ff007c0c */ /* 0x000fe2000bf25270 */
[----:B------:R-:W-:Y:S01]  /*1ef0*/  FMUL R121, R131, R98 ;  /* 0x0000006283797220 */ /* 0x000fe20000400000 */
[----:B------:R-:W-:Y:S01]  /*1f00*/  @P0 FMNMX R5, R5, |R90|, !PT ;  /* 0x4000005a05050209 */ /* 0x000fe20007800000 */
[----:B------:R-:W-:Y:S01]  /*1f10*/  FMUL R109, R131, R112 ;  /* 0x00000070836d7220 */ /* 0x000fe20000400000 */
[C---:B------:R-:W-:Y:S01]  /*1f20*/  FADD R99, R30.reuse, 1 ;  /* 0x3f8000001e637421 */ /* 0x040fe20000000000 */
[----:B------:R-:W-:Y:S01]  /*1f30*/  FADD R112, R31, 1 ;  /* 0x3f8000001f707421 */ /* 0x000fe20000000000 */
[----:B------:R-:W-:Y:S01]  /*1f40*/  FSEL R98, R29, R96, !P3 ;  /* 0x000000601d627208 */ /* 0x000fe20005800000 */
[----:B------:R-:W-:Y:S01]  /*1f50*/  FFMA R96, R133, R97, R56 ;  /* 0x0000006185607223 */ /* 0x000fe20000000038 */
[----:B------:R-:W-:Y:S01]  /*1f60*/  @P0 FMNMX R5, R5, |R91|, !PT ;  /* 0x4000005b05050209 */ /* 0x000fe20007800000 */
[----:B------:R-:W-:Y:S01]  /*1f70*/  FMUL R129, R131, R94 ;  /* 0x0000005e83817220 */ /* 0x000fe20000400000 */
[----:B------:R-:W-:Y:S01]  /*1f80*/  FSEL R99, R30, R99, !P3 ;  /* 0x000000631e637208 */ /* 0x000fe20005800000 */
[----:B------:R-:W-:Y:S01]  /*1f90*/  FFMA R97, R148, R98, R57 ;  /* 0x0000006294617223 */ /* 0x000fe20000000039 */
[----:B------:R-:W-:Y:S01]  /*1fa0*/  FSEL R112, R31, R112, !P3 ;  /* 0x000000701f707208 */ /* 0x000fe20005800000 */
[----:B------:R-:W-:Y:S01]  /*1fb0*/  FMUL R146, R131, R95 ;  /* 0x0000005f83927220 */ /* 0x000fe20000400000 */
[----:B------:R-:W-:Y:S01]  /*1fc0*/  @P0 FMNMX R5, R5, |R96|, !PT ;  /* 0x4000006005050209 */ /* 0x000fe20007800000 */
[----:B------:R-:W-:Y:S01]  /*1fd0*/  FADD R119, R32, 1 ;  /* 0x3f80000020777421 */ /* 0x000fe20000000000 */
[----:B------:R-:W-:Y:S01]  /*1fe0*/  FFMA R98, R129, R99, R58 ;  /* 0x0000006381627223 */ /* 0x000fe2000000003a */
[----:B------:R-:W-:Y:S01]  /*1ff0*/  FFMA R99, R146, R112, R59 ;  /* 0x0000007092637223 */ /* 0x000fe2000000003b */
[----:B------:R-:W-:Y:S01]  /*2000*/  @P0 FMNMX R5, R5, |R97|, !PT ;  /* 0x4000006105050209 */ /* 0x000fe20007800000 */
[-C--:B------:R-:W-:Y:S01]  /*2010*/  @P1 FMUL R88, R88, R0.reuse ;  /* 0x0000000058581220 */ /* 0x080fe20000400000 */
[-C--:B------:R-:W-:Y:S01]  /*2020*/  @P1 FMUL R89, R89, R0.reuse ;  /* 0x0000000059591220 */ /* 0x080fe20000400000 */
[-C--:B------:R-:W-:Y:S01]  /*2030*/  @P1 FMUL R90, R90, R0.reuse ;  /* 0x000000005a5a1220 */ /* 0x080fe20000400000 */
[----:B------:R-:W-:Y:S01]  /*2040*/  @P1 FMUL R91, R91, R0 ;  /* 0x000000005b5b1220 */ /* 0x000fe20000400000 */
[----:B------:R-:W-:Y:S01]  /*2050*/  FADD R112, R33, 1 ;  /* 0x3f80000021707421 */ /* 0x000fe20000000000 */
[----:B------:R-:W-:Y:S01]  /*2060*/  FSEL R119, R32, R119, !P3 ;  /* 0x0000007720777208 */ /* 0x000fe20005800000 */
[----:B------:R-:W-:Y:S01]  /*2070*/  FMUL R94, R131, R101 ;  /* 0x00000065835e7220 */ /* 0x000fe20000400000 */
[----:B------:R-:W-:Y:S01]  /*2080*/  @P0 FMNMX R5, R5, |R98|, !PT ;  /* 0x4000006205050209 */ /* 0x000fe20007800000 */
[----:B------:R0:W-:Y:S01]  /*2090*/  STG.E.128 desc[UR4][R114.64], R88 ;  /* 0x0000005872007986 */ /* 0x0001e2000c101d04 */
[----:B------:R-:W-:Y:S01]  /*20a0*/  FSEL R112, R33, R112, !P3 ;  /* 0x0000007021707208 */ /* 0x000fe20005800000 */
[C---:B------:R-:W-:Y:S01]  /*20b0*/  FMUL R101, R131.reuse, R104 ;  /* 0x0000006883657220 */ /* 0x040fe20000400000 */
[----:B------:R-:W-:Y:S01]  /*20c0*/  FMUL R104, R131, R107 ;  /* 0x0000006b83687220 */ /* 0x000fe20000400000 */
[----:B------:R-:W-:Y:S01]  /*20d0*/  @P0 FMNMX R5, R5, |R99|, !PT ;  /* 0x4000006305050209 */ /* 0x000fe20007800000 */
[C---:B------:R-:W-:Y:S01]  /*20e0*/  FMUL R107, R131.reuse, R110 ;  /* 0x0000006e836b7220 */ /* 0x040fe20000400000 */
[C---:B------:R-:W-:Y:S01]  /*20f0*/  FMUL R110, R131.reuse, R113 ;  /* 0x00000071836e7220 */ /* 0x040fe20000400000 */
[----:B------:R-:W-:Y:S01]  /*2100*/  FSEL R127, R34, R127, !P3 ;  /* 0x0000007f227f7208 */ /* 0x000fe20005800000 */
[----:B------:R-:W-:Y:S01]  /*2110*/  FMUL R113, R131, R116 ;  /* 0x0000007483717220 */ /* 0x000fe20000400000 */
[----:B------:R-:W-:Y:S01]  /*2120*/  LEA R116, P2, R128, UR8, 0x4 ;  /* 0x0000000880747c11 */ /* 0x000fe2000f8420ff */
[-C--:B------:R-:W-:Y:S01]  /*2130*/  @P1 FMUL R96, R96, R0.reuse ;  /* 0x0000000060601220 */ /* 0x080fe20000400000 */
[-C--:B------:R-:W-:Y:S01]  /*2140*/  @P1 FMUL R97, R97, R0.reuse ;  /* 0x0000000061611220 */ /* 0x080fe20000400000 */
[-C--:B------:R-:W-:Y:S01]  /*2150*/  @P1 FMUL R98, R98, R0.reuse ;  /* 0x0000000062621220 */ /* 0x080fe20000400000 */
[----:B------:R-:W-:Y:S01]  /*2160*/  LEA.HI.X R117, R128, UR9, RZ, 0x4, P2 ;  /* 0x0000000980757c11 */ /* 0x000fe200090f24ff */
[----:B------:R-:W-:Y:S01]  /*2170*/  @P1 FMUL R99, R99, R0 ;  /* 0x0000000063631220 */ /* 0x000fe20000400000 */
[C---:B------:R-:W-:Y:S01]  /*2180*/  FMUL R95, R131.reuse, R102 ;  /* 0x00000066835f7220 */ /* 0x040fe20000400000 */
[C---:B------:R-:W-:Y:S01]  /*2190*/  FMUL R102, R131.reuse, R105 ;  /* 0x0000006983667220 */ /* 0x040fe20000400000 */
[----:B------:R-:W-:Y:S01]  /*21a0*/  FMUL R105, R131, R108 ;  /* 0x0000006c83697220 */ /* 0x000fe20000400000 */
[----:B0-----:R-:W-:Y:S01]  /*21b0*/  FFMA R88, R123, R119, R60 ;  /* 0x000000777b587223 */ /* 0x001fe2000000003c */
[----:B------:R-:W-:Y:S01]  /*21c0*/  FADD R90, R35, 1 ;  /* 0x3f800000235a7421 */ /* 0x000fe20000000000 */
[----:B------:R-:W-:Y:S01]  /*21d0*/  FFMA R89, R144, R112, R61 ;  /* 0x0000007090597223 */ /* 0x000fe2000000003d */
[----:B------:R-:W-:Y:S01]  /*21e0*/  FADD R115, R36, 1 ;  /* 0x3f80000024737421 */ /* 0x000fe20000000000 */
        /* <DEDUP_REMOVED lines=20> */
[----:B0-----:R-:W-:Y:S01]  /*2330*/  FADD R96, R39, 1 ;  /* 0x3f80000027607421 */ /* 0x001fe20000000000 */
[----:B------:R-:W-:Y:S01]  /*2340*/  LEA R98, P2, R126, UR8, 0x4 ;  /* 0x000000087e627c11 */ /* 0x000fe2000f8420ff */
[----:B------:R-:W-:Y:S01]  /*2350*/  FFMA R94, R95, R119, R66 ;  /* 0x000000775f5e7223 */ /* 0x000fe20000000042 */
[----:B------:R-:W-:Y:S01]  /*2360*/  @P0 FMNMX R5, R5, |R93|, !PT ;  /* 0x4000005d05050209 */ /* 0x000fe20007800000 */
[----:B------:R-:W-:Y:S01]  /*2370*/  @P1 FMUL R91, R91, R0 ;  /* 0x000000005b5b1220 */ /* 0x000fe20000400000 */
[----:B------:R-:W-:Y:S01]  /*2380*/  FSEL R97, R39, R96, !P3 ;  /* 0x0000006027617208 */ /* 0x000fe20005800000 */
[----:B------:R-:W-:Y:S01]  /*2390*/  FADD R117, R42, 1 ;  /* 0x3f8000002a757421 */ /* 0x000fe20000000000 */
[----:B------:R-:W-:Y:S01]  /*23a0*/  LEA.HI.X R99, R126, UR9, RZ, 0x4, P2 ;  /* 0x000000097e637c11 */ /* 0x000fe200090f24ff */
[----:B------:R-:W-:Y:S01]  /*23b0*/  FADD R112, R43, 1 ;  /* 0x3f8000002b707421 */ /* 0x000fe20000000000 */
[----:B------:R-:W-:Y:S01]  /*23c0*/  FSEL R115, R40, R115, !P3 ;  /* 0x0000007328737208 */ /* 0x000fe20005800000 */
[----:B------:R-:W-:Y:S01]  /*23d0*/  FFMA R95, R100, R97, R67 ;  /* 0x00000061645f7223 */ /* 0x000fe20000000043 */
[----:B------:R-:W-:Y:S01]  /*23e0*/  FADD R100, R41, 1 ;  /* 0x3f80000029647421 */ /* 0x000fe20000000000 */
[----:B------:R-:W-:Y:S01]  /*23f0*/  @P0 FMNMX R5, R5, |R94|, !PT ;  /* 0x4000005e05050209 */ /* 0x000fe20007800000 */
[----:B------:R0:W-:Y:S01]  /*2400*/  STG.E.128 desc[UR4][R98.64], R88 ;  /* 0x0000005862007986 */ /* 0x0001e2000c101d04 */
[----:B------:R-:W-:Y:S01]  /*2410*/  LEA R96, P4, R125, UR8, 0x4 ;  /* 0x000000087d607c11 */ /* 0x000fe2000f8820ff */
[----:B------:R-:W-:Y:S01]  /*2420*/  @P1 FMUL R92, R92, R0 ;  /* 0x000000005c5c1220 */ /* 0x000fe20000400000 */
[----:B------:R-:W-:Y:S01]  /*2430*/  FSEL R100, R41, R100, !P3 ;  /* 0x0000006429647208 */ /* 0x000fe20005800000 */
[-C--:B------:R-:W-:Y:S01]  /*2440*/  @P1 FMUL R93, R93, R0.reuse ;  /* 0x000000005d5d1220 */ /* 0x080fe20000400000 */
[----:B------:R-:W-:Y:S01]  /*2450*/  @P0 FMNMX R5, R5, |R95|, !PT ;  /* 0x4000005f05050209 */ /* 0x000fe20007800000 */
[-C--:B------:R-:W-:Y:S01]  /*2460*/  @P1 FMUL R94, R94, R0.reuse ;  /* 0x000000005e5e1220 */ /* 0x080fe20000400000 */
[----:B------:R-:W-:Y:S01]  /*2470*/  FSEL R117, R42, R117, !P3 ;  /* 0x000000752a757208 */ /* 0x000fe20005800000 */
[----:B------:R-:W-:Y:S01]  /*2480*/  @P1 FMUL R95, R95, R0 ;  /* 0x000000005f5f1220 */ /* 0x000fe20000400000 */
[----:B------:R-:W-:Y:S01]  /*2490*/  LEA.HI.X R97, R125, UR9, RZ, 0x4, P4 ;  /* 0x000000097d617c11 */ /* 0x000fe2000a0f24ff */
[C---:B------:R-:W-:Y:S01]  /*24a0*/  FADD R119, R44.reuse, 1 ;  /* 0x3f8000002c777421 */ /* 0x040fe20000000000 */
[----:B------:R-:W-:Y:S01]  /*24b0*/  FSEL R112, R43, R112, !P3 ;  /* 0x000000702b707208 */ /* 0x000fe20005800000 */
[C---:B------:R-:W-:Y:S01]  /*24c0*/  FMUL R108, R131.reuse, R111 ;  /* 0x0000006f836c7220 */ /* 0x040fe20000400000 */
[C---:B------:R-:W-:Y:S01]  /*24d0*/  FMUL R111, R131.reuse, R130 ;  /* 0x00000082836f7220 */ /* 0x040fe20000400000 */
[----:B------:R1:W-:Y:S01]  /*24e0*/  STG.E.128 desc[UR4][R96.64], R92 ;  /* 0x0000005c60007986 */ /* 0x0003e2000c101d04 */
[----:B------:R-:W-:Y:S01]  /*24f0*/  FSEL R119, R44, R119, !P3 ;  /* 0x000000772c777208 */ /* 0x000fe20005800000 */
[C---:B------:R-:W-:Y:S01]  /*2500*/  FMUL R132, R131.reuse, R132 ;  /* 0x0000008483847220 */ /* 0x040fe20000400000 */
[----:B------:R-:W-:Y:S01]  /*2510*/  FMUL R134, R131, R134 ;  /* 0x0000008683867220 */ /* 0x000fe20000400000 */
[----:B0-----:R-:W-:Y:S01]  /*2520*/  FFMA R88, R101, R115, R68 ;  /* 0x0000007365587223 */ /* 0x001fe20000000044 */
[----:B------:R-:W-:Y:S01]  /*2530*/  FFMA R89, R102, R100, R69 ;  /* 0x0000006466597223 */ /* 0x000fe20000000045 */
[----:B------:R-:W-:Y:S01]  /*2540*/  FFMA R90, R103, R117, R70 ;  /* 0x00000075675a7223 */ /* 0x000fe20000000046 */
[----:B------:R-:W0:Y:S01]  /*2550*/  S2R R100, SR_CTAID.X ;  /* 0x0000000000647919 */ /* 0x000e220000002500 */
[----:B------:R-:W-:Y:S01]  /*2560*/  FFMA R91, R104, R112, R71 ;  /* 0x00000070685b7223 */ /* 0x000fe20000000047 */
[----:B------:R-:W-:Y:S01]  /*2570*/  @P0 FMNMX R5, R5, |R88|, !PT ;  /* 0x4000005805050209 */ /* 0x000fe20007800000 */
[----:B------:R-:W-:Y:S01]  /*2580*/  FADD R98, R47, 1 ;  /* 0x3f8000002f627421 */ /* 0x000fe20000000000 */
[-C--:B------:R-:W-:Y:S01]  /*2590*/  @P1 FMUL R88, R88, R0.reuse ;  /* 0x0000000058581220 */ /* 0x080fe20000400000 */
[----:B------:R-:W-:Y:S01]  /*25a0*/  FADD R102, R49, 1 ;  /* 0x3f80000031667421 */ /* 0x000fe20000000000 */
[----:B------:R-:W-:Y:S01]  /*25b0*/  @P0 FMNMX R5, R5, |R89|, !PT ;  /* 0x4000005905050209 */ /* 0x000fe20007800000 */
[----:B------:R-:W-:Y:S01]  /*25c0*/  @P1 FMUL R89, R89, R0 ;  /* 0x0000000059591220 */ /* 0x000fe20000400000 */
[----:B------:R-:W-:Y:S01]  /*25d0*/  FSEL R98, R47, R98, !P3 ;  /* 0x000000622f627208 */ /* 0x000fe20005800000 */
[----:B------:R-:W-:Y:S01]  /*25e0*/  FADD R101, R50, 1 ;  /* 0x3f80000032657421 */ /* 0x000fe20000000000 */
[----:B------:R-:W-:Y:S01]  /*25f0*/  @P0 FMNMX R5, R5, |R90|, !PT ;  /* 0x4000005a05050209 */ /* 0x000fe20007800000 */
[----:B-1----:R-:W-:Y:S01]  /*2600*/  FADD R94, R45, 1 ;  /* 0x3f8000002d5e7421 */ /* 0x002fe20000000000 */
[----:B------:R-:W-:Y:S01]  /*2610*/  FADD R93, R46, 1 ;  /* 0x3f8000002e5d7421 */ /* 0x000fe20000000000 */
[----:B------:R-:W-:Y:S01]  /*2620*/  LEA R96, P2, R3, UR8, 0x4 ;  /* 0x0000000803607c11 */ /* 0x000fe2000f8420ff */
[----:B------:R-:W-:Y:S01]  /*2630*/  FFMA R92, R105, R119, R72 ;  /* 0x00000077695c7223 */ /* 0x000fe20000000048 */
[----:B------:R-:W-:Y:S01]  /*2640*/  @P0 FMNMX R5, R5, |R91|, !PT ;  /* 0x4000005b05050209 */ /* 0x000fe20007800000 */
[-C--:B------:R-:W-:Y:S01]  /*2650*/  @P1 FMUL R90, R90, R0.reuse ;  /* 0x000000005a5a1220 */ /* 0x080fe20000400000 */
[----:B------:R-:W-:Y:S01]  /*2660*/  LEA.HI.X R97, R3, UR9, RZ, 0x4, P2 ;  /* 0x0000000903617c11 */ /* 0x000fe200090f24ff */
[----:B------:R-:W-:Y:S01]  /*2670*/  @P1 FMUL R91, R91, R0 ;  /* 0x000000005b5b1220 */ /* 0x000fe20000400000 */
[----:B------:R-:W-:Y:S01]  /*2680*/  FSEL R94, R45, R94, !P3 ;  /* 0x0000005e2d5e7208 */ /* 0x000fe20005800000 */
[----:B------:R-:W-:Y:S01]  /*2690*/  FFMA R95, R108, R98, R75 ;  /* 0x000000626c5f7223 */ /* 0x000fe2000000004b */
[----:B------:R-:W-:Y:S01]  /*26a0*/  FSEL R3, R46, R93, !P3 ;  /* 0x0000005d2e037208 */ /* 0x000fe20005800000 */
[----:B------:R-:W-:Y:S01]  /*26b0*/  FMUL R137, R131, R118 ;  /* 0x0000007683897220 */ /* 0x000fe20000400000 */
[----:B------:R-:W-:Y:S01]  /*26c0*/  @P0 FMNMX R5, R5, |R92|, !PT ;  /* 0x4000005c05050209 */ /* 0x000fe20007800000 */
[----:B------:R-:W-:Y:S01]  /*26d0*/  FFMA R93, R106, R94, R73 ;  /* 0x0000005e6a5d7223 */ /* 0x000fe20000000049 */
[----:B------:R1:W-:Y:S01]  /*26e0*/  STG.E.128 desc[UR4][R96.64], R88 ;  /* 0x0000005860007986 */ /* 0x0003e2000c101d04 */
[----:B------:R-:W-:Y:S01]  /*26f0*/  FFMA R94, R107, R3, R74 ;  /* 0x000000036b5e7223 */ /* 0x000fe2000000004a */
[----:B------:R-:W-:Y:S01]  /*2700*/  FADD R3, R48, 1 ;  /* 0x3f80000030037421 */ /* 0x000fe20000000000 */
[----:B------:R-:W-:Y:S01]  /*2710*/  FSEL R102, R49, R102, !P3 ;  /* 0x0000006631667208 */ /* 0x000fe20005800000 */
[-C--:B------:R-:W-:Y:S01]  /*2720*/  @P1 FMUL R92, R92, R0.reuse ;  /* 0x000000005c5c1220 */ /* 0x080fe20000400000 */
[----:B------:R-:W-:Y:S01]  /*2730*/  @P0 FMNMX R5, R5, |R93|, !PT ;  /* 0x4000005d05050209 */ /* 0x000fe20007800000 */
[----:B------:R-:W-:Y:S01]  /*2740*/  @P1 FMUL R93, R93, R0 ;  /* 0x000000005d5d1220 */ /* 0x000fe20000400000 */
[----:B------:R-:W-:Y:S01]  /*2750*/  FSEL R3, R48, R3, !P3 ;  /* 0x0000000330037208 */ /* 0x000fe20005800000 */
[----:B------:R-:W-:Y:S01]  /*2760*/  FMUL R136, R131, R136 ;  /* 0x0000008883887220 */ /* 0x000fe20000400000 */
[----:B------:R-:W-:Y:S01]  /*2770*/  @P0 FMNMX R5, R5, |R94|, !PT ;  /* 0x4000005e05050209 */ /* 0x000fe20007800000 */
[----:B------:R-:W-:Y:S01]  /*2780*/  @P1 FMUL R94, R94, R0 ;  /* 0x000000005e5e1220 */ /* 0x000fe20000400000 */
[----:B------:R-:W-:Y:S01]  /*2790*/  FSEL R101, R50, R101, !P3 ;  /* 0x0000006532657208 */ /* 0x000fe20005800000 */
[----:B------:R-:W-:Y:S01]  /*27a0*/  FMUL R139, R131, R120 ;  /* 0x00000078838b7220 */ /* 0x000fe20000400000 */
[----:B------:R-:W-:Y:S01]  /*27b0*/  @P0 FMNMX R5, R5, |R95|, !PT ;  /* 0x4000005f05050209 */ /* 0x000fe20007800000 */
[----:B------:R-:W-:Y:S01]  /*27c0*/  @P1 FMUL R95, R95, R0 ;  /* 0x000000005f5f1220 */ /* 0x000fe20000400000 */
[----:B------:R-:W-:Y:S01]  /*27d0*/  LEA R98, P2, R124, UR8, 0x4 ;  /* 0x000000087c627c11 */ /* 0x000fe2000f8420ff */
[C---:B------:R-:W-:Y:S01]  /*27e0*/  FMUL R138, R131.reuse, R138 ;  /* 0x0000008a838a7220 */ /* 0x040fe20000400000 */
[----:B------:R-:W-:Y:S01]  /*27f0*/  FMUL R141, R131, R122 ;  /* 0x0000007a838d7220 */ /* 0x000fe20000400000 */
[----:B-1----:R-:W-:Y:S01]  /*2800*/  FADD R88, R51, 1 ;  /* 0x3f80000033587421 */ /* 0x002fe20000000000 */
[----:B------:R-:W-:Y:S01]  /*2810*/  FFMA R89, R110, R102, R77 ;  /* 0x000000666e597223 */ /* 0x000fe2000000004d */
[----:B------:R-:W-:Y:S01]  /*2820*/  LEA.HI.X R99, R124, UR9, RZ, 0x4, P2 ;  /* 0x000000097c637c11 */ /* 0x000fe200090f24ff */
[----:B------:R-:W-:Y:S01]  /*2830*/  FFMA R90, R111, R101, R78 ;  /* 0x000000656f5a7223 */ /* 0x000fe2000000004e */
[----:B0-----:R-:W-:Y:S01]  /*2840*/  SHF.L.U32 R97, R100, 0x7, RZ ;  /* 0x0000000764617819 */ /* 0x001fe200000006ff */
[----:B------:R-:W-:Y:S01]  /*2850*/  FADD R96, R17, 1 ;  /* 0x3f80000011607421 */ /* 0x000fe20000000000 */
[----:B------:R-:W-:Y:S01]  /*2860*/  FSEL R91, R51, R88, !P3 ;  /* 0x00000058335b7208 */ /* 0x000fe20005800000 */
[----:B------:R-:W-:Y:S01]  /*2870*/  FFMA R88, R109, R3, R76 ;  /* 0x000000036d587223 */ /* 0x000fe2000000004c */
[----:B------:R-:W-:Y:S01]  /*2880*/  FADD R3, R16, 1 ;  /* 0x3f80000010037421 */ /* 0x000fe20000000000 */
[----:B------:R-:W-:Y:S01]  /*2890*/  LOP3.LUT R97, R97, 0x180, R6, 0xe2, !PT ;  /* 0x0000018061617812 */ /* 0x000fe200078ee206 */
[----:B------:R0:W-:Y:S01]  /*28a0*/  STG.E.128 desc[UR4][R98.64], R92 ;  /* 0x0000005c62007986 */ /* 0x0001e2000c101d04 */
[----:B------:R-:W-:Y:S01]  /*28b0*/  FFMA R91, R132, R91, R79 ;  /* 0x0000005b845b7223 */ /* 0x000fe2000000004f */
[----:B------:R-:W-:Y:S01]  /*28c0*/  @P0 FMNMX R5, R5, |R88|, !PT ;  /* 0x4000005805050209 */ /* 0x000fe20007800000 */
[----:B------:R-:W-:Y:S01]  /*28d0*/  FMUL R140, R131, R140 ;  /* 0x0000008c838c7220 */ /* 0x000fe20000400000 */
[----:B------:R-:W-:Y:S01]  /*28e0*/  FSEL R3, R16, R3, !P3 ;  /* 0x0000000310037208 */ /* 0x000fe20005800000 */
[-C--:B------:R-:W-:Y:S01]  /*28f0*/  @P1 FMUL R88, R88, R0.reuse ;  /* 0x0000000058581220 */ /* 0x080fe20000400000 */
[----:B------:R-:W-:Y:S01]  /*2900*/  @P0 FMNMX R5, R5, |R89|, !PT ;  /* 0x4000005905050209 */ /* 0x000fe20007800000 */
[----:B------:R-:W-:Y:S01]  /*2910*/  @P1 FMUL R89, R89, R0 ;  /* 0x0000000059591220 */ /* 0x000fe20000400000 */
[----:B------:R-:W-:-:S02]  /*2920*/  FSEL R96, R17, R96, !P3 ;  /* 0x0000006011607208 */ /* 0x000fc40005800000 */
[----:B------:R-:W-:Y:S01]  /*2930*/  @P0 FMNMX R5, R5, |R90|, !PT ;  /* 0x4000005a05050209 */ /* 0x000fe20007800000 */
[-C--:B------:R-:W-:Y:S01]  /*2940*/  @P1 FMUL R90, R90, R0.reuse ;  /* 0x000000005a5a1220 */ /* 0x080fe20000400000 */
[----:B------:R-:W-:Y:S02]  /*2950*/  LOP3.LUT R97, R97, 0x60, R2, 0xf8, !PT ;  /* 0x0000006061617812 */ /* 0x000fe400078ef802 */
[----:B------:R-:W-:Y:S01]  /*2960*/  @P0 FMNMX R5, R5, |R91|, !PT ;  /* 0x4000005b05050209 */ /* 0x000fe20007800000 */
[----:B------:R-:W-:Y:S01]  /*2970*/  @P1 FMUL R91, R91, R0 ;  /* 0x000000005b5b1220 */ /* 0x000fe20000400000 */
[----:B------:R-:W-:Y:S01]  /*2980*/  LEA R102, P2, R15, UR8, 0x4 ;  /* 0x000000080f667c11 */ /* 0x000fe2000f8420ff */
[----:B------:R-:W-:Y:S02]  /*2990*/  IMAD R97, R14, 0x1200, R97 ;  /* 0x000012000e617824 */ /* 0x000fe400078e0261 */
[----:B0-----:R-:W-:Y:S01]  /*29a0*/  FADD R93, R18, 1 ;  /* 0x3f800000125d7421 */ /* 0x001fe20000000000 */
[----:B------:R-:W-:Y:S01]  /*29b0*/  FFMA R92, R113, R3, R80 ;  /* 0x00000003715c7223 */ /* 0x000fe20000000050 */
[----:B------:R-:W-:Y:S01]  /*29c0*/  FFMA R95, R19, R136, R83 ;  /* 0x00000088135f7223 */ /* 0x000fe20000000053 */
[----:B------:R-:W-:Y:S01]  /*29d0*/  FFMA R98, R22, R141, R86 ;  /* 0x0000008d16627223 */ /* 0x000fe20000000056 */
[----:B------:R-:W-:Y:S01]  /*29e0*/  IADD3 R3, R97, 0xe00, RZ ;  /* 0x00000e0061037810 */ /* 0x000fe20007ffe0ff */
[----:B------:R-:W-:Y:S01]  /*29f0*/  FFMA R99, R23, R140, R87 ;  /* 0x0000008c17637223 */ /* 0x000fe20000000057 */
[----:B------:R-:W-:Y:S01]  /*2a00*/  FSEL R94, R18, R93, !P3 ;  /* 0x0000005d125e7208 */ /* 0x000fe20005800000 */
[----:B------:R-:W-:Y:S01]  /*2a10*/  FFMA R93, R134, R96, R81 ;  /* 0x00000060865d7223 */ /* 0x000fe20000000051 */
[----:B------:R-:W-:Y:S01]  /*2a20*/  @P0 FMNMX R5, R5, |R92|, !PT ;  /* 0x4000005c05050209 */ /* 0x000fe20007800000 */
[----:B------:R-:W-:Y:S01]  /*2a30*/  FFMA R96, R20, R139, R84 ;  /* 0x0000008b14607223 */ /* 0x000fe20000000054 */
[----:B------:R-:W-:Y:S01]  /*2a40*/  IADD3 R97, R97, 0x1000, RZ ;  /* 0x0000100061617810 */ /* 0x000fe20007ffe0ff */
[----:B------:R-:W-:Y:S01]  /*2a50*/  FFMA R94, R137, R94, R82 ;  /* 0x0000005e895e7223 */ /* 0x000fe20000000052 */
[----:B------:R-:W-:Y:S01]  /*2a60*/  @P0 FMNMX R5, R5, |R93|, !PT ;  /* 0x4000005d05050209 */ /* 0x000fe20007800000 */
[-C--:B------:R-:W-:Y:S01]  /*2a70*/  @P1 FMUL R92, R92, R0.reuse ;  /* 0x000000005c5c1220 */ /* 0x080fe20000400000 */
[----:B------:R-:W-:Y:S01]  /*2a80*/  LEA R106, P5, R97, UR8, 0x4 ;  /* 0x00000008616a7c11 */ /* 0x000fe2000f8a20ff */
[----:B------:R-:W-:Y:S01]  /*2a90*/  @P1 FMUL R93, R93, R0 ;  /* 0x000000005d5d1220 */ /* 0x000fe20000400000 */
[----:B------:R-:W-:Y:S01]  /*2aa0*/  @P0 FMNMX R5, R5, |R94|, !PT ;  /* 0x4000005e05050209 */ /* 0x000fe20007800000 */
[----:B------:R-:W-:Y:S01]  /*2ab0*/  @P1 FMUL R94, R94, R0 ;  /* 0x000000005e5e1220 */ /* 0x000fe20000400000 */
[----:B------:R-:W-:Y:S01]  /*2ac0*/  LEA.HI.X R107, R97, UR9, RZ, 0x4, P5 ;  /* 0x00000009616b7c11 */ /* 0x000fe2000a8f24ff */
[----:B------:R-:W-:Y:S01]  /*2ad0*/  FFMA R97, R21, R138, R85 ;  /* 0x0000008a15617223 */ /* 0x000fe20000000055 */
[----:B------:R-:W-:Y:S01]  /*2ae0*/  @P0 FMNMX R5, R5, |R95|, !PT ;  /* 0x4000005f05050209 */ /* 0x000fe20007800000 */
[----:B------:R-:W-:Y:S01]  /*2af0*/  @P1 FMUL R95, R95, R0 ;  /* 0x000000005f5f1220 */ /* 0x000fe20000400000 */
[----:B------:R-:W-:-:S02]  /*2b00*/  LEA R104, P4, R3, UR8, 0x4 ;  /* 0x0000000803687c11 */ /* 0x000fc4000f8820ff */
[----:B------:R-:W-:Y:S01]  /*2b10*/  @P0 FMNMX R5, R5, |R96|, !PT ;  /* 0x4000006005050209 */ /* 0x000fe20007800000 */
[-C--:B------:R-:W-:Y:S01]  /*2b20*/  @P1 FMUL R96, R96, R0.reuse ;  /* 0x0000000060601220 */ /* 0x080fe20000400000 */
[----:B------:R-:W-:Y:S02]  /*2b30*/  LEA.HI.X R103, R15, UR9, RZ, 0x4, P2 ;  /* 0x000000090f677c11 */ /* 0x000fe400090f24ff */
[----:B------:R-:W-:Y:S01]  /*2b40*/  @P0 FMNMX R5, R5, |R97|, !PT ;  /* 0x4000006105050209 */ /* 0x000fe20007800000 */
[----:B------:R-:W-:Y:S01]  /*2b50*/  @P1 FMUL R97, R97, R0 ;  /* 0x0000000061611220 */ /* 0x000fe20000400000 */
[----:B------:R-:W-:Y:S01]  /*2b60*/  LEA.HI.X R105, R3, UR9, RZ, 0x4, P4 ;  /* 0x0000000903697c11 */ /* 0x000fe2000a0f24ff */
[----:B------:R0:W-:Y:S01]  /*2b70*/  STG.E.128 desc[UR4][R102.64], R88 ;  /* 0x0000005866007986 */ /* 0x0001e2000c101d04 */
[----:B------:R-:W-:Y:S01]  /*2b80*/  @P0 FMNMX R5, R5, |R98|, !PT ;  /* 0x4000006205050209 */ /* 0x000fe20007800000 */
[-C--:B------:R-:W-:Y:S01]  /*2b90*/  @P1 FMUL R98, R98, R0.reuse ;  /* 0x0000000062621220 */ /* 0x080fe20000400000 */
[----:B------:R-:W-:Y:S01]  /*2ba0*/  IADD3 R14, R14, UR7, RZ ;  /* 0x000000070e0e7c10 */ /* 0x000fe2000fffe0ff */
[----:B------:R0:W-:Y:S01]  /*2bb0*/  STG.E.128 desc[UR4][R104.64], R92 ;  /* 0x0000005c68007986 */ /* 0x0001e2000c101d04 */
[----:B------:R-:W-:Y:S01]  /*2bc0*/  @P0 FMNMX R5, R5, |R99|, !PT ;  /* 0x4000006305050209 */ /* 0x000fe20007800000 */
[----:B------:R-:W-:Y:S01]  /*2bd0*/  @P1 FMUL R99, R99, R0 ;  /* 0x0000000063631220 */ /* 0x000fe20000400000 */
[----:B------:R-:W-:Y:S01]  /*2be0*/  ULDC UR7, c[0x0][0x218] ;  /* 0x0000860000077ab9 */ /* 0x000fe20000000800 */
[----:B------:R-:W-:-:S02]  /*2bf0*/  LOP3.LUT P2, RZ, R4, 0xff, RZ, 0xc0, !PT ;  /* 0x000000ff04ff7812 */ /* 0x000fc4000784c0ff */
[----:B------:R-:W-:Y:S01]  /*2c00*/  ISETP.GE.AND P0, PT, R14, UR7, PT ;  /* 0x000000070e007c0c */ /* 0x000fe2000bf06270 */
[----:B------:R0:W-:Y:S01]  /*2c10*/  STG.E.128 desc[UR4][R106.64], R96 ;  /* 0x000000606a007986 */ /* 0x0001e2000c101d04 */
[----:B------:R-:W-:-:S11]  /*2c20*/  SEL R4, RZ, 0x1, P2 ;  /* 0x00000001ff047807 */ /* 0x000fd60001000000 */
[----:B------:R-:W-:Y:S05]  /*2c30*/  @!P0 BRA `(.L_x_7598) ;  /* 0xffffffd400d88947 */ /* 0x000fea000383ffff */
.L_x_7582:
        /* <DEDUP_REMOVED lines=15> */
.L_x_7623:
        /* <DEDUP_REMOVED lines=9> */
[----:B------:R-:W-:-:S05]  /*2dc0*/  @!P0 IADD3 R3, R3, R4, RZ ;  /* 0x0000000403038210 */ /* 0x000fca0007ffe0ff */
        /* <DEDUP_REMOVED lines=17> */
.L_x_7626:
[----:B---3--:R-:W-:-:S07]  /*2ee0*/  FMNMX R7, R4, R7, !PT ;  /* 0x0000000704077209 */ /* 0x008fce0007800000 */
.L_x_7602:
[----:B------:R-:W-:Y:S05]  /*2ef0*/  BSYNC B0 ;  /* 0x0000000000007941 */ /* 0x000fea0003800000 */
.L_x_7601:
[----:B------:R-:W-:Y:S01]  /*2f00*/  ISETP.NE.AND P0, PT, R2, RZ, PT ;  /* 0x000000ff0200720c */ /* 0x000fe20003f05270 */
[----:B------:R-:W-:-:S12]  /*2f10*/  BSSY B0, `(.L_x_7599) ;  /* 0x0000004000007945 */ /* 0x000fd80003800000 */
[----:B------:R-:W-:Y:S05]  /*2f20*/  @P0 BRA `(.L_x_7604) ;  /* 0x0000000000080947 */ /* 0x000fea0003800000 */
[----:B--2---:R-:W2:Y:S02]  /*2f30*/  LDC.64 R4, c[0x0][0x288] ;  /* 0x0000a200ff047b82 */ /* 0x004ea40000000a00 */
[----:B--2---:R3:W-:Y:S02]  /*2f40*/  REDG.E.MAX.S32.STRONG.GPU desc[UR4][R4.64], R7 ;  /* 0x000000070400798e */ /* 0x0047e4000d10e384 */
.L_x_7604:
[----:B------:R-:W-:Y:S05]  /*2f50*/  BSYNC B0 ;  /* 0x0000000000007941 */ /* 0x000fea0003800000 */
.L_x_7599:
        /* <DEDUP_REMOVED lines=12> */
[----:B0123--:R-:W-:Y:S05]  /*3020*/  CALL.REL.NOINC `($__internal_84_$__cuda_sm20_rcp_rn_f32_slowpath) ;  /* 0x0000000c00347944 */ /* 0x00ffea0003c00000 */
[----:B------:R-:W-:Y:S01]  /*3030*/  MOV R5, R129 ;  /* 0x0000008100057202 */ /* 0x000fe20000000f00 */
[----:B------:R-:W-:Y:S06]  /*3040*/  BRA `(.L_x_7606) ;  /* 0x0000000000107947 */ /* 0x000fec0003800000 */
.L_x_7605:
[----:B---3--:R-:W3:Y:S02]  /*3050*/  MUFU.RCP R5, R0 ;  /* 0x0000000000057308 */ /* 0x008ee40000001000 */
[----:B---3--:R-:W-:-:S04]  /*3060*/  FFMA R2, R5, R0, -1 ;  /* 0xbf80000005027423 */ /* 0x008fc80000000000 */
[----:B------:R-:W-:-:S04]  /*3070*/  FADD.FTZ R2, -R2, -RZ ;  /* 0x800000ff02027221 */ /* 0x000fc80000010100 */
[----:B------:R-:W-:-:S07]  /*3080*/  FFMA R5, R5, R2, R5 ;  /* 0x0000000205057223 */ /* 0x000fce0000000005 */
.L_x_7606:
[----:B------:R-:W3:Y:S02]  /*3090*/  LDC.64 R2, c[0x0][0x280] ;  /* 0x0000a000ff027b82 */ /* 0x000ee40000000a00 */
[----:B---3--:R-:W-:Y:S01]  /*30a0*/  STG.E desc[UR4][R2.64], R5 ;  /* 0x0000000502007986 */ /* 0x008fe2000c101904 */
[----:B------:R-:W-:Y:S05]  /*30b0*/  EXIT ;  /* 0x000000000000794d */ /* 0x000fea0003800000 */
.L_x_7583:
[----:B------:R-:W-:Y:S01]  /*30c0*/  HFMA2.MMA R139, -RZ, RZ, 0, 5.9604644775390625e-08 ;  /* 0x00000001ff8b7435 */ /* 0x000fe200000001ff */
[----:B------:R-:W-:Y:S02]  /*30d0*/  MOV R138, R129 ;  /* 0x00000081008a7202 */ /* 0x000fe40000000f00 */
[----:B------:R-:W-:Y:S02]  /*30e0*/  MOV R140, 0x1f ;  /* 0x0000001f008c7802 */ /* 0x000fe40000000f00 */
[----:B------:R-:W-:-:S07]  /*30f0*/  MOV R137, 0xffffffff ;  /* 0xffffffff00897802 */ /* 0x000fce0000000f00 */
[----:B-----5:R-:W-:Y:S05]  /*3100*/  WARPSYNC.COLLECTIVE R137, `(.L_x_7607) ;  /* 0x0000000089087348 */ /* 0x020fea0003c00000 */
[----:B------:R0:W1:Y:S02]  /*3110*/  SHFL.BFLY P0, R136, R138, R139, R140 ;  /* 0x0c00008b8a887389 */ /* 0x000064000000008c */
[----:B01---5:R-:W-:Y:S01]  /*3120*/  ENDCOLLECTIVE ;  /* 0x000000000000791b */ /* 0x023fe20003800000 */
.L_x_7607:
[----:B------:R-:W-:Y:S01]  /*3130*/  HFMA2.MMA R139, -RZ, RZ, 0, 1.1920928955078125e-07 ;  /* 0x00000002ff8b7435 */ /* 0x000fe200000001ff */
[----:B------:R-:W-:-:S05]  /*3140*/  MOV R130, R136 ;  /* 0x0000008800827202 */ /* 0x000fca0000000f00 */
[----:B------:R-:W-:-:S05]  /*3150*/  FADD R132, R129, R130 ;  /* 0x0000008281847221 */ /* 0x000fca0000000000 */
[----:B------:R-:W-:-:S07]  /*3160*/  MOV R138, R132 ;  /* 0x00000084008a7202 */ /* 0x000fce0000000f00 */
[----:B------:R-:W-:Y:S05]  /*3170*/  WARPSYNC.COLLECTIVE R137, `(.L_x_7608) ;  /* 0x0000000089087348 */ /* 0x000fea0003c00000 */
[----:B------:R0:W1:Y:S02]  /*3180*/  SHFL.BFLY P0, R136, R138, R139, R140 ;  /* 0x0c00008b8a887389 */ /* 0x000064000000008c */
[----:B01----:R-:W-:Y:S01]  /*3190*/  ENDCOLLECTIVE ;  /* 0x000000000000791b */ /* 0x003fe20003800000 */
.L_x_7608:
[----:B------:R-:W-:Y:S01]  /*31a0*/  HFMA2.MMA R139, -RZ, RZ, 0, 2.384185791015625e-07 ;  /* 0x00000004ff8b7435 */ /* 0x000fe200000001ff */
[----:B------:R-:W-:-:S05]  /*31b0*/  MOV R133, R136 ;  /* 0x0000008800857202 */ /* 0x000fca0000000f00 */
[----:B------:R-:W-:-:S05]  /*31c0*/  FADD R133, R132, R133 ;  /* 0x0000008584857221 */ /* 0x000fca0000000000 */
[----:B------:R-:W-:-:S07]  /*31d0*/  MOV R138, R133 ;  /* 0x00000085008a7202 */ /* 0x000fce0000000f00 */
[----:B------:R-:W-:Y:S05]  /*31e0*/  WARPSYNC.COLLECTIVE R137, `(.L_x_7609) ;  /* 0x0000000089087348 */ /* 0x000fea0003c00000 */
[----:B------:R0:W1:Y:S02]  /*31f0*/  SHFL.BFLY P0, R136, R138, R139, R140 ;  /* 0x0c00008b8a887389 */ /* 0x000064000000008c */
[----:B01----:R-:W-:Y:S01]  /*3200*/  ENDCOLLECTIVE ;  /* 0x000000000000791b */ /* 0x003fe20003800000 */
.L_x_7609:
[----:B------:R-:W-:Y:S01]  /*3210*/  HFMA2.MMA R139, -RZ, RZ, 0, 4.76837158203125e-07 ;  /* 0x00000008ff8b7435 */ /* 0x000fe200000001ff */
[----:B------:R-:W-:-:S05]  /*3220*/  MOV R130, R136 ;  /* 0x0000008800827202 */ /* 0x000fca0000000f00 */
[----:B------:R-:W-:-:S05]  /*3230*/  FADD R134, R133, R130 ;  /* 0x0000008285867221 */ /* 0x000fca0000000000 */
[----:B------:R-:W-:-:S07]  /*3240*/  MOV R138, R134 ;  /* 0x00000086008a7202 */ /* 0x000fce0000000f00 */
[----:B------:R-:W-:Y:S05]  /*3250*/  WARPSYNC.COLLECTIVE R137, `(.L_x_7610) ;  /* 0x0000000089087348 */ /* 0x000fea0003c00000 */
[----:B------:R0:W1:Y:S02]  /*3260*/  SHFL.BFLY P0, R136, R138, R139, R140 ;  /* 0x0c00008b8a887389 */ /* 0x000064000000008c */
[----:B01----:R-:W-:Y:S01]  /*3270*/  ENDCOLLECTIVE ;  /* 0x000000000000791b */ /* 0x003fe20003800000 */
.L_x_7610:
[----:B------:R-:W-:Y:S01]  /*3280*/  HFMA2.MMA R139, -RZ, RZ, 0, 9.5367431640625e-07 ;  /* 0x00000010ff8b7435 */ /* 0x000fe200000001ff */
[----:B------:R-:W-:-:S05]  /*3290*/  MOV R135, R136 ;  /* 0x0000008800877202 */ /* 0x000fca0000000f00 */
[----:B------:R-:W-:-:S05]  /*32a0*/  FADD R135, R134, R135 ;  /* 0x0000008786877221 */ /* 0x000fca0000000000 */
[----:B------:R-:W-:-:S07]  /*32b0*/  MOV R138, R135 ;  /* 0x00000087008a7202 */ /* 0x000fce0000000f00 */
[----:B------:R-:W-:Y:S05]  /*32c0*/  WARPSYNC.COLLECTIVE R137, `(.L_x_7611) ;  /* 0x0000000089087348 */ /* 0x000fea0003c00000 */
[----:B------:R0:W1:Y:S02]  /*32d0*/  SHFL.BFLY P0, R136, R138, R139, R140 ;  /* 0x0c00008b8a887389 */ /* 0x000064000000008c */
[----:B01----:R-:W-:Y:S01]  /*32e0*/  ENDCOLLECTIVE ;  /* 0x000000000000791b */ /* 0x003fe20003800000 */
.L_x_7611:
        /* <DEDUP_REMOVED lines=80> */
.L_x_7612:
[----:B------:R-:W-:Y:S01]  /*37f0*/  HFMA2.MMA R139, -RZ, RZ, 0, 1.1920928955078125e-07 ;  /* 0x00000002ff8b7435 */ /* 0x000fe200000001ff */
[----:B------:R-:W-:-:S05]  /*3800*/  MOV R132, R136 ;  /* 0x0000008800847202 */ /* 0x000fca0000000f00 */
[----:B------:R-:W-:-:S05]  /*3810*/  FADD R132, R129, R132 ;  /* 0x0000008481847221 */ /* 0x000fca0000000000 */
[----:B------:R-:W-:-:S07]  /*3820*/  MOV R138, R132 ;  /* 0x00000084008a7202 */ /* 0x000fce0000000f00 */
[----:B------:R-:W-:Y:S05]  /*3830*/  WARPSYNC.COLLECTIVE R137, `(.L_x_7613) ;  /* 0x0000000089087348 */ /* 0x000fea0003c00000 */
[----:B------:R0:W1:Y:S02]  /*3840*/  SHFL.BFLY P0, R136, R138, R139, R140 ;  /* 0x0c00008b8a887389 */ /* 0x000064000000008c */
[----:B01----:R-:W-:Y:S01]  /*3850*/  ENDCOLLECTIVE ;  /* 0x000000000000791b */ /* 0x003fe20003800000 */
.L_x_7613:
[----:B------:R-:W-:Y:S01]  /*3860*/  HFMA2.MMA R139, -RZ, RZ, 0, 2.384185791015625e-07 ;  /* 0x00000004ff8b7435 */ /* 0x000fe200000001ff */
[----:B------:R-:W-:-:S05]  /*3870*/  MOV R133, R136 ;  /* 0x0000008800857202 */ /* 0x000fca0000000f00 */
[----:B------:R-:W-:-:S05]  /*3880*/  FADD R133, R132, R133 ;  /* 0x0000008584857221 */ /* 0x000fca0000000000 */
[----:B------:R-:W-:-:S07]  /*3890*/  MOV R138, R133 ;  /* 0x00000085008a7202 */ /* 0x000fce0000000f00 */
[----:B------:R-:W-:Y:S05]  /*38a0*/  WARPSYNC.COLLECTIVE R137, `(.L_x_7614) ;  /* 0x0000000089087348 */ /* 0x000fea0003c00000 */
[----:B------:R0:W1:Y:S02]  /*38b0*/  SHFL.BFLY P0, R136, R138, R139, R140 ;  /* 0x0c00008b8a887389 */ /* 0x000064000000008c */
[----:B01----:R-:W-:Y:S01]  /*38c0*/  ENDCOLLECTIVE ;  /* 0x000000000000791b */ /* 0x003fe20003800000 */
.L_x_7614:
[----:B------:R-:W-:Y:S01]  /*38d0*/  HFMA2.MMA R139, -RZ, RZ, 0, 4.76837158203125e-07 ;  /* 0x00000008ff8b7435 */ /* 0x000fe200000001ff */
[----:B------:R-:W-:-:S05]  /*38e0*/  MOV R134, R136 ;  /* 0x0000008800867202 */ /* 0x000fca0000000f00 */
[----:B------:R-:W-:-:S05]  /*38f0*/  FADD R134, R133, R134 ;  /* 0x0000008685867221 */ /* 0x000fca0000000000 */
[----:B------:R-:W-:-:S07]  /*3900*/  MOV R138, R134 ;  /* 0x00000086008a7202 */ /* 0x000fce0000000f00 */
[----:B------:R-:W-:Y:S05]  /*3910*/  WARPSYNC.COLLECTIVE R137, `(.L_x_7615) ;  /* 0x0000000089087348 */ /* 0x000fea0003c00000 */
[----:B------:R0:W1:Y:S02]  /*3920*/  SHFL.BFLY P0, R136, R138, R139, R140 ;  /* 0x0c00008b8a887389 */ /* 0x000064000000008c */
[----:B01----:R-:W-:Y:S01]  /*3930*/  ENDCOLLECTIVE ;  /* 0x000000000000791b */ /* 0x003fe20003800000 */
.L_x_7615:
[----:B------:R-:W-:Y:S01]  /*3940*/  HFMA2.MMA R139, -RZ, RZ, 0, 9.5367431640625e-07 ;  /* 0x00000010ff8b7435 */ /* 0x000fe200000001ff */
[----:B------:R-:W-:-:S05]  /*3950*/  MOV R135, R136 ;  /* 0x0000008800877202 */ /* 0x000fca0000000f00 */
[----:B------:R-:W-:-:S05]  /*3960*/  FADD R135, R134, R135 ;  /* 0x0000008786877221 */ /* 0x000fca0000000000 */
[----:B------:R-:W-:-:S07]  /*3970*/  MOV R138, R135 ;  /* 0x00000087008a7202 */ /* 0x000fce0000000f00 */
[----:B------:R-:W-:Y:S05]  /*3980*/  WARPSYNC.COLLECTIVE R137, `(.L_x_7616) ;  /* 0x0000000089087348 */ /* 0x000fea0003c00000 */
[----:B------:R0:W1:Y:S02]  /*3990*/  SHFL.BFLY P0, R136, R138, R139, R140 ;  /* 0x0c00008b8a887389 */ /* 0x000064000000008c */
[----:B01----:R-:W-:Y:S01]  /*39a0*/  ENDCOLLECTIVE ;  /* 0x000000000000791b */ /* 0x003fe20003800000 */
.L_x_7616:
[----:B------:R-:W-:Y:S05]  /*39b0*/  BRA `(.L_x_7617) ;  /* 0xffffffd000fc7947 */ /* 0x000fea000383ffff */
.L_x_7600:
[----:B------:R-:W-:Y:S01]  /*39c0*/  HFMA2.MMA R11, -RZ, RZ, 0, 9.5367431640625e-07 ;  /* 0x00000010ff0b7435 */ /* 0x000fe200000001ff */
[----:B------:R-:W-:Y:S02]  /*39d0*/  MOV R12, R5 ;  /* 0x00000005000c7202 */ /* 0x000fe40000000f00 */
[----:B------:R-:W-:Y:S02]  /*39e0*/  MOV R14, 0x1f ;  /* 0x0000001f000e7802 */ /* 0x000fe40000000f00 */
[----:B------:R-:W-:-:S07]  /*39f0*/  MOV R137, 0xffffffff ;  /* 0xffffffff00897802 */ /* 0x000fce0000000f00 */
[----:B0----5:R-:W-:Y:S05]  /*3a00*/  WARPSYNC.COLLECTIVE R137, `(.L_x_7618) ;  /* 0x0000000089087348 */ /* 0x021fea0003c00000 */
[----:B------:R1:W2:Y:S02]  /*3a10*/  SHFL.DOWN P0, R10, R12, R11, R14 ;  /* 0x0800000b0c0a7389 */ /* 0x0002a4000000000e */
[----:B012--5:R-:W-:Y:S01]  /*3a20*/  ENDCOLLECTIVE ;  /* 0x000000000000791b */ /* 0x027fe20003800000 */
.L_x_7618:
[----:B------:R-:W-:Y:S01]  /*3a30*/  HFMA2.MMA R11, -RZ, RZ, 0, 4.76837158203125e-07 ;  /* 0x00000008ff0b7435 */ /* 0x000fe200000001ff */
[----:B------:R-:W-:-:S04]  /*3a40*/  MOV R4, R10 ;  /* 0x0000000a00047202 */ /* 0x000fc80000000f00 */
[----:B------:R-:W-:-:S04]  /*3a50*/  FMNMX R4, R4, R5, !PT ;  /* 0x0000000504047209 */ /* 0x000fc80007800000 */
[----:B------:R-:W-:-:S07]  /*3a60*/  MOV R12, R4 ;  /* 0x00000004000c7202 */ /* 0x000fce0000000f00 */
[----:B------:R-:W-:Y:S05]  /*3a70*/  WARPSYNC.COLLECTIVE R137, `(.L_x_7619) ;  /* 0x0000000089087348 */ /* 0x000fea0003c00000 */
[----:B------:R0:W1:Y:S02]  /*3a80*/  SHFL.DOWN P0, R10, R12, R11, R14 ;  /* 0x0800000b0c0a7389 */ /* 0x000064000000000e */
[----:B01----:R-:W-:Y:S01]  /*3a90*/  ENDCOLLECTIVE ;  /* 0x000000000000791b */ /* 0x003fe20003800000 */
.L_x_7619:
[----:B------:R-:W-:Y:S01]  /*3aa0*/  HFMA2.MMA R11, -RZ, RZ, 0, 2.384185791015625e-07 ;  /* 0x00000004ff0b7435 */ /* 0x000fe200000001ff */
[----:B------:R-:W-:-:S04]  /*3ab0*/  MOV R3, R10 ;  /* 0x0000000a00037202 */ /* 0x000fc80000000f00 */
[----:B------:R-:W-:-:S04]  /*3ac0*/  FMNMX R3, R4, R3, !PT ;  /* 0x0000000304037209 */ /* 0x000fc80007800000 */
[----:B------:R-:W-:-:S07]  /*3ad0*/  MOV R12, R3 ;  /* 0x00000003000c7202 */ /* 0x000fce0000000f00 */
[----:B------:R-:W-:Y:S05]  /*3ae0*/  WARPSYNC.COLLECTIVE R137, `(.L_x_7620) ;  /* 0x0000000089087348 */ /* 0x000fea0003c00000 */
[----:B------:R0:W1:Y:S02]  /*3af0*/  SHFL.DOWN P0, R10, R12, R11, R14 ;  /* 0x0800000b0c0a7389 */ /* 0x000064000000000e */
[----:B01----:R-:W-:Y:S01]  /*3b00*/  ENDCOLLECTIVE ;  /* 0x000000000000791b */ /* 0x003fe20003800000 */
.L_x_7620:
[----:B------:R-:W-:Y:S01]  /*3b10*/  HFMA2.MMA R11, -RZ, RZ, 0, 1.1920928955078125e-07 ;  /* 0x00000002ff0b7435 */ /* 0x000fe200000001ff */
[----:B------:R-:W-:-:S04]  /*3b20*/  MOV R8, R10 ;  /* 0x0000000a00087202 */ /* 0x000fc80000000f00 */
[----:B------:R-:W-:-:S04]  /*3b30*/  FMNMX R8, R3, R8, !PT ;  /* 0x0000000803087209 */ /* 0x000fc80007800000 */
[----:B------:R-:W-:-:S07]  /*3b40*/  MOV R12, R8 ;  /* 0x00000008000c7202 */ /* 0x000fce0000000f00 */
[----:B------:R-:W-:Y:S05]  /*3b50*/  WARPSYNC.COLLECTIVE R137, `(.L_x_7621) ;  /* 0x0000000089087348 */ /* 0x000fea0003c00000 */
[----:B------:R0:W1:Y:S02]  /*3b60*/  SHFL.DOWN P0, R10, R12, R11, R14 ;  /* 0x0800000b0c0a7389 */ /* 0x000064000000000e */
[----:B01----:R-:W-:Y:S01]  /*3b70*/  ENDCOLLECTIVE ;  /* 0x000000000000791b */ /* 0x003fe20003800000 */
.L_x_7621:
[----:B------:R-:W-:Y:S01]  /*3b80*/  HFMA2.MMA R11, -RZ, RZ, 0, 5.9604644775390625e-08 ;  /* 0x00000001ff0b7435 */ /* 0x000fe200000001ff */
[----:B------:R-:W-:-:S04]  /*3b90*/  MOV R9, R10 ;  /* 0x0000000a00097202 */ /* 0x000fc80000000f00 */
[----:B------:R-:W-:-:S04]  /*3ba0*/  FMNMX R9, R8, R9, !PT ;  /* 0x0000000908097209 */ /* 0x000fc80007800000 */
[----:B------:R-:W-:-:S07]  /*3bb0*/  MOV R12, R9 ;  /* 0x00000009000c7202 */ /* 0x000fce0000000f00 */
[----:B------:R-:W-:Y:S05]  /*3bc0*/  WARPSYNC.COLLECTIVE R137, `(.L_x_7622) ;  /* 0x0000000089087348 */ /* 0x000fea0003c00000 */
[----:B------:R0:W1:Y:S02]  /*3bd0*/  SHFL.DOWN P0, R10, R12, R11, R14 ;  /* 0x0800000b0c0a7389 */ /* 0x000064000000000e */
[----:B01----:R-:W-:Y:S01]  /*3be0*/  ENDCOLLECTIVE ;  /* 0x000000000000791b */ /* 0x003fe20003800000 */
.L_x_7622:
[----:B------:R-:W-:Y:S05]  /*3bf0*/  BRA `(.L_x_7623) ;  /* 0xfffffff0004c7947 */ /* 0x000fea000383ffff */
.L_x_7603:
[----:B------:R-:W-:Y:S01]  /*3c00*/  HFMA2.MMA R11, -RZ, RZ, 0, 1.1920928955078125e-07 ;  /* 0x00000002ff0b7435 */ /* 0x000fe200000001ff */
[----:B---3--:R-:W-:Y:S02]  /*3c10*/  MOV R12, R3 ;  /* 0x00000003000c7202 */ /* 0x008fe40000000f00 */
[----:B------:R-:W-:Y:S02]  /*3c20*/  MOV R14, 0x1f ;  /* 0x0000001f000e7802 */ /* 0x000fe40000000f00 */
[----:B------:R-:W-:-:S07]  /*3c30*/  MOV R137, 0xffffffff ;  /* 0xffffffff00897802 */ /* 0x000fce0000000f00 */
[----:B012--5:R-:W-:Y:S05]  /*3c40*/  WARPSYNC.COLLECTIVE R137, `(.L_x_7624) ;  /* 0x0000000089087348 */ /* 0x027fea0003c00000 */
[----:B------:R3:W4:Y:S02]  /*3c50*/  SHFL.DOWN P0, R10, R12, R11, R14 ;  /* 0x0800000b0c0a7389 */ /* 0x000724000000000e */
[----:B012345:R-:W-:Y:S01]  /*3c60*/  ENDCOLLECTIVE ;  /* 0x000000000000791b */ /* 0x03ffe20003800000 */
.L_x_7624:
[----:B------:R-:W-:Y:S01]  /*3c70*/  HFMA2.MMA R11, -RZ, RZ, 0, 5.9604644775390625e-08 ;  /* 0x00000001ff0b7435 */ /* 0x000fe200000001ff */
[----:B------:R-:W-:-:S04]  /*3c80*/  MOV R4, R10 ;  /* 0x0000000a00047202 */ /* 0x000fc80000000f00 */
[----:B------:R-:W-:-:S04]  /*3c90*/  FMNMX R4, R4, R3, !PT ;  /* 0x0000000304047209 */ /* 0x000fc80007800000 */
[----:B------:R-:W-:-:S07]  /*3ca0*/  MOV R12, R4 ;  /* 0x00000004000c7202 */ /* 0x000fce0000000f00 */
[----:B------:R-:W-:Y:S05]  /*3cb0*/  WARPSYNC.COLLECTIVE R137, `(.L_x_7625) ;  /* 0x0000000089087348 */ /* 0x000fea0003c00000 */
[----:B------:R0:W1:Y:S02]  /*3cc0*/  SHFL.DOWN P0, R10, R12, R11, R14 ;  /* 0x0800000b0c0a7389 */ /* 0x000064000000000e */
[----:B01----:R-:W-:Y:S01]  /*3cd0*/  ENDCOLLECTIVE ;  /* 0x000000000000791b */ /* 0x003fe20003800000 */
.L_x_7625:
[----:B------:R-:W-:Y:S01]  /*3ce0*/  MOV R7, R10 ;  /* 0x0000000a00077202 */ /* 0x000fe20000000f00 */
[----:B------:R-:W-:Y:S06]  /*3cf0*/  BRA `(.L_x_7626) ;  /* 0xfffffff000787947 */ /* 0x000fec000383ffff */
        .weak           $__internal_84_$__cuda_sm20_rcp_rn_f32_slowpath
        .type           $__internal_84_$__cuda_sm20_rcp_rn_f32_slowpath,@function
        .size           $__internal_84_$__cuda_sm20_rcp_rn_f32_slowpath,(.L_x_14420 - $__internal_84_$__cuda_sm20_rcp_rn_f32_slowpath)
$__internal_84_$__cuda_sm20_rcp_rn_f32_slowpath:
        /* <DEDUP_REMOVED lines=15> */
.L_x_7628:
        /* <DEDUP_REMOVED lines=33> */
.L_x_7630:
[----:B------:R0:W1:Y:S02]  /*4000*/  MUFU.RCP R131, R129 ;  /* 0x0000008100837308 */ /* 0x0000640000001000 */
.L_x_7629:
[----:B------:R-:W-:Y:S05]  /*4010*/  BSYNC B1 ;  /* 0x0000000000017941 */ /* 0x000fea0003800000 */
.L_x_7627:
[----:B01----:R-:W-:Y:S01]  /*4020*/  MOV R129, R131 ;  /* 0x0000008300817202 */ /* 0x003fe20000000f00 */
[----:B------:R-:W-:Y:S01]  /*4030*/  HFMA2.MMA R131, -RZ, RZ, 0, 0 ;  /* 0x00000000ff837435 */ /* 0x000fe200000001ff */
[----:B------:R-:W-:-:S05]  /*4040*/  MOV R130, R136 ;  /* 0x0000008800827202 */ /* 0x000fca0000000f00 */
[----:B------:R-:W-:Y:S05]  /*4050*/  RET.REL.NODEC R130 `(_ZN18transformer_engine13normalization19ln_fwd_tuned_kernelINS0_13Kernel_traitsIffffjLj18432ELj4ELj1ELj4ELj16ENS0_18Kernel_traits_baseILj18432EffffjLj128EEEEEEEvNS0_19ForwardKernelParamsE) ;  /* 0xffffffbc82e87950 */ /* 0x000fea0003c3ffff */
.L_x_7631:
        /* <DEDUP_REMOVED lines=10> */
.L_x_14420:


//--------------------- .text._ZN18transformer_engine13normalization19ln_fwd_tuned_kernelINS0_13Kernel_traitsIff13__nv_bfloat16fjLj16384ELj2ELj1ELj4ELj16ENS0_18Kernel_traits_baseILj16384EffS3_fjLj128EEEEEEEvNS0_19ForwardKernelParamsE --------------------------
	.section	.text._ZN18transformer_engine13normalization19ln_fwd_tuned_kernelINS0_13Kernel_traitsIff13__nv_bfloat16fjLj16384ELj2ELj1ELj4ELj16ENS0_18Kernel_traits_baseILj16384EffS3_fjLj128EEEEEEEvNS0_19ForwardKernelParamsE,"ax",@progbits
	.align	128
        .global         _ZN18transformer_engine13normalization19ln_fwd_tuned_kernelINS0_13Kernel_traitsIff13__nv_bfloat16fjLj16384ELj2ELj1ELj4ELj16ENS0_18Kernel_traits_baseILj16384EffS3_fjLj128EEEEEEEvNS0_19ForwardKernelParamsE
        .type           _ZN18transformer_engine13normalization19ln_fwd_tuned_kernelINS0_13Kernel_traitsIff13__nv_bfloat16fjLj16384ELj2ELj1ELj4ELj16ENS0_18Kernel_traits_baseILj16384EffS3_fjLj128EEEEEEEvNS0_19ForwardKernelParamsE,@function
        .size           _ZN18transformer_engine13normalization19ln_fwd_tuned_kernelINS0_13Kernel_traitsIff13__nv_bfloat16fjLj16384ELj2ELj1ELj4ELj16ENS0_18Kernel_traits_baseILj16384EffS3_fjLj128EEEEEEEvNS0_19ForwardKernelParamsE,(.L_x_14421 - _ZN18transformer_engine13normalization19ln_fwd_tuned_kernelINS0_13Kernel_traitsIff13__nv_bfloat16fjLj16384ELj2ELj1ELj4ELj16ENS0_18Kernel_traits_baseILj16384EffS3_fjLj128EEEEEEEvNS0_19ForwardKernelParamsE)
        .other          _ZN18transformer_engine13normalization19ln_fwd_tuned_kernelINS0_13Kernel_traitsIff13__nv_bfloat16fjLj16384ELj2ELj1ELj4ELj16ENS0_18Kernel_traits_baseILj16384EffS3_fjLj128EEEEEEEvNS0_19ForwardKernelParamsE,@"STO_CUDA_ENTRY STV_DEFAULT"
_ZN18transformer_engine13normalization19ln_fwd_tuned_kernelINS0_13Kernel_traitsIff13__nv_bfloat16fjLj16384ELj2ELj1ELj4ELj16ENS0_18Kernel_traits_baseILj16384EffS3_fjLj128EEEEEEEvNS0_19ForwardKernelParamsE:
.text._ZN18transformer_engine13normalization19ln_fwd_tuned_kernelINS0_13Kernel_traitsIff13__nv_bfloat16fjLj16384ELj2ELj1ELj4ELj16ENS0_18Kernel_traits_baseILj16384EffS3_fjLj128EEEEEEEvNS0_19ForwardKernelParamsE:
        /* <DEDUP_REMOVED lines=60> */
.L_x_7645:
        /* <DEDUP_REMOVED lines=272> */
.L_x_7664:
        /* <DEDUP_REMOVED lines=10> */
[----:B------:R-:W-:Y:S01]  /*1560*/  @!P0 IADD3 R213, R209, 0x10, RZ ;  /* 0x00000010d1d58810 */ /* 0x000fe20007ffe0ff */
[----:B-1----:R-:W-:Y:S01]  /*1570*/  FADD R209, R212, R211 ;  /* 0x000000d3d4d17221 */ /* 0x002fe20000000000 */
[----:B--2---:R-:W-:Y:S02]  /*1580*/  @!P1 LEA R210, R210, R207, 0x18 ;  /* 0x000000cfd2d29211 */ /* 0x004fe400078ec0ff */
[----:B------:R-:W-:Y:S02]  /*1590*/  @!P1 IADD3 R207, R2, R0, RZ ;  /* 0x0000000002cf9210 */ /* 0x000fe40007ffe0ff */
[----:B------:R-:W-:-:S02]  /*15a0*/  @!P0 IADD3 R2, R199, R2, RZ ;  /* 0x00000002c7028210 */ /* 0x000fc40007ffe0ff */
[----:B------:R-:W-:Y:S02]  /*15b0*/  @!P1 LEA R214, R207, R210, 0x3 ;  /* 0x000000d2cfd69211 */ /* 0x000fe400078e18ff */
[----:B------:R-:W-:-:S03]  /*15c0*/  CS2R R210, SRZ ;  /* 0x0000000000d27805 */ /* 0x000fc6000001ff00 */
[----:B------:R-:W-:Y:S01]  /*15d0*/  @!P1 STS.64 [R214], R208 ;  /* 0x000000d0d6009388 */ /* 0x000fe20000000a00 */
[----:B---3--:R-:W-:-:S04]  /*15e0*/  @!P0 LEA R213, R216, R213, 0x18 ;  /* 0x000000d5d8d58211 */ /* 0x008fc800078ec0ff */
[----:B------:R-:W-:Y:S01]  /*15f0*/  @!P0 LEA R2, R2, R213, 0x3 ;  /* 0x000000d502028211 */ /* 0x000fe200078e18ff */
[----:B------:R-:W-:Y:S01]  /*1600*/  BAR.SYNC.DEFER_BLOCKING 0x0 ;  /* 0x0000000000007b1d */ /* 0x000fe20000010000 */
[----:B------:R-:W-:-:S06]  /*1610*/  HFMA2.MMA R213, -RZ, RZ, 0, 0 ;  /* 0x00000000ffd57435 */ /* 0x000fcc00000001ff */
[----:B------:R-:W-:-:S05]  /*1620*/  @!P0 MOV R213, 0x45000000 ;  /* 0x4500000000d58802 */ /* 0x000fca0000000f00 */
[----:B0-----:R-:W0:Y:S04]  /*1630*/  SHFL.DOWN PT, R212, R213, 0x2, 0x1f ;  /* 0x08401f00d5d47f89 */ /* 0x001e2800000e0000 */
        /* <DEDUP_REMOVED lines=10> */
[----:B012--5:R-:W-:Y:S05]  /*16e0*/  CALL.REL.NOINC `($__internal_85_$__cuda_sm20_rcp_rn_f32_slowpath) ;  /* 0x0000004400dc7944 */ /* 0x027fea0003c00000 */
[----:B------:R-:W-:Y:S05]  /*16f0*/  BRA `(.L_x_7636) ;  /* 0x0000000000107947 */ /* 0x000fea0003800000 */
.L_x_7635:
[----:B------:R-:W3:Y:S02]  /*1700*/  MUFU.RCP R0, R207 ;  /* 0x000000cf00007308 */ /* 0x000ee40000001000 */
[----:B---3--:R-:W-:-:S04]  /*1710*/  FFMA R2, R207, R0, -1 ;  /* 0xbf800000cf027423 */ /* 0x008fc80000000000 */
[----:B------:R-:W-:-:S04]  /*1720*/  FADD.FTZ R215, -R2, -RZ ;  /* 0x800000ff02d77221 */ /* 0x000fc80000010100 */
[----:B------:R-:W-:-:S07]  /*1730*/  FFMA R0, R0, R215, R0 ;  /* 0x000000d700007223 */ /* 0x000fce0000000000 */
.L_x_7636:
[----:B------:R-:W-:Y:S05]  /*1740*/  BSYNC B0 ;  /* 0x0000000000007941 */ /* 0x000fea0003800000 */
.L_x_7634:
        /* <DEDUP_REMOVED lines=8> */
[----:B------:R-:W-:Y:S01]  /*17d0*/  FMUL R212, R212, R215 ;  /* 0x000000d7d4d47220 */ /* 0x000fe20000400000 */
[----:B0-----:R-:W-:-:S03]  /*17e0*/  FMUL R210, R213, R0 ;  /* 0x00000000d5d27220 */ /* 0x001fc60000400000 */
        /* <DEDUP_REMOVED lines=10> */
[----:B-----5:R-:W-:Y:S05]  /*1890*/  CALL.REL.NOINC `($__internal_85_$__cuda_sm20_rcp_rn_f32_slowpath) ;  /* 0x0000004400707944 */ /* 0x020fea0003c00000 */
[----:B------:R-:W-:Y:S05]  /*18a0*/  BRA `(.L_x_7639) ;  /* 0x0000000000107947 */ /* 0x000fea0003800000 */
.L_x_7638:
[----:B------:R-:W0:Y:S02]  /*18b0*/  MUFU.RCP R0, R215 ;  /* 0x000000d700007308 */ /* 0x000e240000001000 */
[----:B0-----:R-:W-:-:S04]  /*18c0*/  FFMA R2, R215, R0, -1 ;  /* 0xbf800000d7027423 */ /* 0x001fc80000000000 */
[----:B------:R-:W-:-:S04]  /*18d0*/  FADD.FTZ R213, -R2, -RZ ;  /* 0x800000ff02d57221 */ /* 0x000fc80000010100 */
[----:B------:R-:W-:-:S07]  /*18e0*/  FFMA R0, R0, R213, R0 ;  /* 0x000000d500007223 */ /* 0x000fce0000000000 */
.L_x_7639:
[----:B------:R-:W-:Y:S05]  /*18f0*/  BSYNC B0 ;  /* 0x0000000000007941 */ /* 0x000fea0003800000 */
.L_x_7637:
        /* <DEDUP_REMOVED lines=30> */
[----:B0-----:R-:W-:Y:S01]  /*1ae0*/  @!P0 LEA R214, P4, R0, R210, 0x3 ;  /* 0x000000d200d68211 */ /* 0x001fe200078818ff */
[----:B--2---:R0:W-:Y:S01]  /*1af0*/  @!P3 STG.E.64 desc[UR4][R212.64], R218 ;  /* 0x000000dad400b986 */ /* 0x0041e2000c101b04 */
[----:B------:R-:W-:Y:S02]  /*1b00*/  ISETP.NE.AND P1, PT, R220, RZ, PT ;  /* 0x000000ffdc00720c */ /* 0x000fe40003f25270 */
[----:B------:R-:W-:-:S03]  /*1b10*/  @!P0 LEA.HI.X R215, R0, R211, R208, 0x3, P4 ;  /* 0x000000d300d78211 */ /* 0x000fc600020f1cd0 */
[----:B------:R-:W-:Y:S08]  /*1b20*/  @P2 BRA `(.L_x_7640) ;  /* 0x00000000004c2947 */ /* 0x000ff00003800000 */
        /* <DEDUP_REMOVED lines=13> */
[----:B0-----:R-:W-:-:S07]  /*1c00*/  LOP3.LUT R213, R203, 0x2, RZ, 0xc, !PT ;  /* 0x00000002cbd57812 */ /* 0x001fce00078e0cff */
.L_x_7641:
[----:B------:R-:W2:Y:S04]  /*1c10*/  LDG.E.STRONG.GPU R0, desc[UR4][R210.64] ;  /* 0x00000004d2007981 */ /* 0x000ea8000c1ef900 */
[----:B--2---:R-:W-:Y:S01]  /*1c20*/  CCTL.IVALL ;  /* 0x00000000ff00798f */ /* 0x004fe20002000000 */
[----:B------:R-:W-:Y:S05]  /*1c30*/  YIELD ;  /* 0x0000000000007946 */ /* 0x000fea0003800000 */
[----:B------:R-:W-:-:S13]  /*1c40*/  ISETP.NE.AND P1, PT, R0, R213, PT ;  /* 0x000000d50000720c */ /* 0x000fda0003f25270 */
[----:B------:R-:W-:Y:S05]  /*1c50*/  @P1 BRA `(.L_x_7641) ;  /* 0xfffffffc00ec1947 */ /* 0x000fea000383ffff */
.L_x_7640:
[----:B------:R-:W-:Y:S05]  /*1c60*/  WARPSYNC.ALL ;  /* 0x0000000000007948 */ /* 0x000fea0003800000 */
[----:B------:R-:W-:Y:S01]  /*1c70*/  BAR.SYNC.DEFER_BLOCKING 0x0 ;  /* 0x0000000000007b1d */ /* 0x000fe20000010000 */
[----:B------:R-:W-:-:S06]  /*1c80*/  MOV R208, RZ ;  /* 0x000000ff00d07202 */ /* 0x000fcc0000000f00 */
[----:B------:R-:W2:Y:S01]  /*1c90*/  @!P0 LDG.E.64 R208, desc[UR4][R214.64] ;  /* 0x00000004d6d08981 */ /* 0x000ea2000c1e1b00 */
[----:B-1----:R-:W-:Y:S01]  /*1ca0*/  MOV R211, RZ ;  /* 0x000000ff00d37202 */ /* 0x002fe20000000f00 */
[----:B------:R-:W-:Y:S01]  /*1cb0*/  BSSY B0, `(.L_x_7642) ;  /* 0x0000014000007945 */ /* 0x000fe20003800000 */
[----:B------:R-:W-:Y:S02]  /*1cc0*/  @!P0 MOV R211, 0x46000000 ;  /* 0x4600000000d38802 */ /* 0x000fe40000000f00 */
[----:B0-----:R-:W-:-:S03]  /*1cd0*/  LOP3.LUT R213, R199, 0x1, R196, 0xf8, !PT ;  /* 0x00000001c7d57812 */ /* 0x001fc600078ef8c4 */
        /* <DEDUP_REMOVED lines=10> */
[----:B012--5:R-:W-:Y:S05]  /*1d80*/  CALL.REL.NOINC `($__internal_85_$__cuda_sm20_rcp_rn_f32_slowpath) ;  /* 0x0000004000347944 */ /* 0x027fea0003c00000 */
[----:B------:R-:W-:Y:S01]  /*1d90*/  MOV R206, R0 ;  /* 0x0000000000ce7202 */ /* 0x000fe20000000f00 */
[----:B------:R-:W-:Y:S06]  /*1da0*/  BRA `(.L_x_7644) ;  /* 0x0000000000107947 */ /* 0x000fec0003800000 */
.L_x_7643:
[----:B------:R-:W3:Y:S02]  /*1db0*/  MUFU.RCP R206, R2 ;  /* 0x0000000200ce7308 */ /* 0x000ee40000001000 */
[----:B---3--:R-:W-:-:S04]  /*1dc0*/  FFMA R0, R2, R206, -1 ;  /* 0xbf80000002007423 */ /* 0x008fc800000000ce */
[----:B------:R-:W-:-:S04]  /*1dd0*/  FADD.FTZ R213, -R0, -RZ ;  /* 0x800000ff00d57221 */ /* 0x000fc80000010100 */
[----:B------:R-:W-:-:S07]  /*1de0*/  FFMA R206, R206, R213, R206 ;  /* 0x000000d5cece7223 */ /* 0x000fce00000000ce */
.L_x_7644:
[----:B------:R-:W-:Y:S05]  /*1df0*/  BSYNC B0 ;  /* 0x0000000000007941 */ /* 0x000fea0003800000 */
.L_x_7642:
[----:B-1----:R-:W-:Y:S01]  /*1e00*/  FMUL R0, R207, R212 ;  /* 0x000000d4cf007220 */ /* 0x002fe20000400000 */
[----:B0-2---:R-:W-:Y:S01]  /*1e10*/  FADD R209, R210, R209 ;  /* 0x000000d1d2d17221 */ /* 0x005fe20000000000 */
[----:B------:R-:W-:Y:S01]  /*1e20*/  ULDC.U8 UR6, c[0x0][0x250] ;  /* 0x0000940000067ab9 */ /* 0x000fe20000000000 */
[----:B-----5:R-:W-:Y:S01]  /*1e30*/  FADD R234, R129, 1 ;  /* 0x3f80000081ea7421 */ /* 0x020fe20000000000 */
[----:B------:R-:W-:Y:S01]  /*1e40*/  FFMA R213, R211, R208, R0 ;  /* 0x000000d0d3d57223 */ /* 0x000fe20000000000 */
[----:B------:R-:W-:Y:S01]  /*1e50*/  FADD R208, -R212, R208 ;  /* 0x000000d0d4d07221 */ /* 0x000fe20000000100 */
[----:B------:R-:W-:Y:S01]  /*1e60*/  ISETP.NE.AND P2, PT, RZ, UR6, PT ;  /* 0x00000006ff007c0c */ /* 0x000fe2000bf45270 */
[----:B------:R-:W-:Y:S01]  /*1e70*/  FADD R236, R131, 1 ;  /* 0x3f80000083ec7421 */ /* 0x000fe20000000000 */
[----:B------:R-:W-:Y:S01]  /*1e80*/  FMUL R2, R213, R206 ;  /* 0x000000ced5027220 */ /* 0x000fe20000400000 */
[----:B------:R-:W-:Y:S01]  /*1e90*/  FMUL R208, R208, R208 ;  /* 0x000000d0d0d07220 */ /* 0x000fe20000400000 */
[----:B------:R-:W-:Y:S01]  /*1ea0*/  FSEL R234, R129, R234, !P2 ;  /* 0x000000ea81ea7208 */ /* 0x000fe20005000000 */
[----:B------:R-:W-:Y:S01]  /*1eb0*/  FADD R240, R127, 1 ;  /* 0x3f8000007ff07421 */ /* 0x000fe20000000000 */
[----:B------:R-:W-:Y:S01]  /*1ec0*/  FADD R246, R121, 1 ;  /* 0x3f80000079f67421 */ /* 0x000fe20000000000 */
[----:B------:R-:W-:Y:S01]  /*1ed0*/  FMUL R208, R208, R211 ;  /* 0x000000d3d0d07220 */ /* 0x000fe20000400000 */
[----:B------:R-:W0:Y:S01]  /*1ee0*/  SHFL.IDX PT, R2, R2, RZ, 0x1f ;  /* 0x00001fff02027589 */ /* 0x000e2200000e0000 */
[----:B------:R-:W-:Y:S01]  /*1ef0*/  ULDC.64 UR6, c[0x0][0x288] ;  /* 0x0000a20000067ab9 */ /* 0x000fe20000000a00 */
[----:B------:R-:W-:Y:S01]  /*1f00*/  FADD R250, R117, 1 ;  /* 0x3f80000075fa7421 */ /* 0x000fe20000000000 */
[----:B------:R-:W-:Y:S01]  /*1f10*/  FMUL R208, R207, R208 ;  /* 0x000000d0cfd07220 */ /* 0x000fe20000400000 */
[----:B------:R-:W-:Y:S01]  /*1f20*/  FSEL R246, R121, R246, !P2 ;  /* 0x000000f679f67208 */ /* 0x000fe20005000000 */
[----:B------:R-:W1:Y:S01]  /*1f30*/  LDC R207, c[0x0][0x268] ;  /* 0x00009a00ffcf7b82 */ /* 0x000e620000000800 */
[----:B------:R-:W-:Y:S01]  /*1f40*/  FADD R252, R119, 1 ;  /* 0x3f80000077fc7421 */ /* 0x000fe20000000000 */
[----:B------:R-:W-:Y:S01]  /*1f50*/  FFMA R208, R208, R206, R209 ;  /* 0x000000ced0d07223 */ /* 0x000fe200000000d1 */
[----:B------:R-:W-:-:S02]  /*1f60*/  FSEL R250, R117, R250, !P2 ;  /* 0x000000fa75fa7208 */ /* 0x000fc40005000000 */
[----:B------:R-:W-:Y:S02]  /*1f70*/  SHF.L.U32 R0, R198, 0x7, RZ ;  /* 0x00000007c6007819 */ /* 0x000fe400000006ff */
[----:B------:R-:W-:Y:S01]  /*1f80*/  FSEL R252, R119, R252, !P2 ;  /* 0x000000fc77fc7208 */ /* 0x000fe20005000000 */
[----:B------:R-:W1:Y:S01]  /*1f90*/  SHFL.IDX PT, R208, R208, RZ, 0x1f ;  /* 0x00001fffd0d07589 */ /* 0x000e6200000e0000 */
[----:B------:R-:W-:Y:S02]  /*1fa0*/  LOP3.LUT R0, R0, 0x80, R199, 0xe2, !PT ;  /* 0x0000008000007812 */ /* 0x000fe400078ee2c7 */
[----:B------:R-:W-:Y:S02]  /*1fb0*/  SHF.L.U32 R211, R204, 0xc, RZ ;  /* 0x0000000cccd37819 */ /* 0x000fe400000006ff */
[----:B------:R-:W-:Y:S02]  /*1fc0*/  LOP3.LUT R0, R0, 0x60, R197, 0xf8, !PT ;  /* 0x0000006000007812 */ /* 0x000fe400078ef8c5 */
[----:B------:R-:W-:-:S02]  /*1fd0*/  IADD3 R203, R203, 0x1, RZ ;  /* 0x00000001cbcb7810 */ /* 0x000fc40007ffe0ff */
[----:B------:R-:W-:Y:S01]  /*1fe0*/  LOP3.LUT R0, R211, R0, RZ, 0xfc, !PT ;  /* 0x00000000d3007212 */ /* 0x000fe200078efcff */
        /* <DEDUP_REMOVED lines=13> */
[----:B-1----:R-:W-:Y:S01]  /*20c0*/  FFMA R207, R208, 6.103515625e-05, R207 ;  /* 0x38800000d0cf7823 */ /* 0x002fe200000000cf */
        /* <DEDUP_REMOVED lines=656> */
[----:B------:R1:W-:Y:S01]  /*49d0*/  STG.E.64 desc[UR4][R162.64], R164 ;  /* 0x000000a4a2007986 */ /* 0x0003e2000c101b04 */
[----:B------:R-:W-:Y:S05]  /*49e0*/  @!P0 BRA `(.L_x_7645) ;  /* 0xffffffb800748947 */ /* 0x000fea000383ffff */
.L_x_7632:
        /* <DEDUP_REMOVED lines=15> */
.L_x_7670:
        /* <DEDUP_REMOVED lines=28> */
.L_x_7673:
[----:B--2---:R-:W-:-:S07]  /*4ca0*/  FMNMX R7, R5, R2, !PT ;  /* 0x0000000205077209 */ /* 0x004fce0007800000 */
.L_x_7649:
[----:B------:R-:W-:Y:S05]  /*4cb0*/  BSYNC B0 ;  /* 0x0000000000007941 */ /* 0x000fea0003800000 */
.L_x_7648:
[----:B------:R-:W-:Y:S01]  /*4cc0*/  ISETP.NE.AND P0, PT, R197, RZ, PT ;  /* 0x000000ffc500720c */ /* 0x000fe20003f05270 */
[----:B------:R-:W-:-:S12]  /*4cd0*/  BSSY B0, `(.L_x_7646) ;  /* 0x0000004000007945 */ /* 0x000fd80003800000 */
[----:B------:R-:W-:Y:S05]  /*4ce0*/  @P0 BRA `(.L_x_7651) ;  /* 0x0000000000080947 */ /* 0x000fea0003800000 */
[----:B0-----:R-:W0:Y:S02]  /*4cf0*/  LDC.64 R4, c[0x0][0x288] ;  /* 0x0000a200ff047b82 */ /* 0x001e240000000a00 */
[----:B0-----:R2:W-:Y:S02]  /*4d00*/  REDG.E.MAX.S32.STRONG.GPU desc[UR4][R4.64], R7 ;  /* 0x000000070400798e */ /* 0x0015e4000d10e384 */
.L_x_7651:
[----:B------:R-:W-:Y:S05]  /*4d10*/  BSYNC B0 ;  /* 0x0000000000007941 */ /* 0x000fea0003800000 */
.L_x_7646:
        /* <DEDUP_REMOVED lines=13> */
[----:B012---:R-:W-:Y:S05]  /*4df0*/  CALL.REL.NOINC `($__internal_85_$__cuda_sm20_rcp_rn_f32_slowpath) ;  /* 0x0000001000187944 */ /* 0x007fea0003c00000 */
[----:B------:R-:W-:Y:S01]  /*4e00*/  MOV R5, R0 ;  /* 0x0000000000057202 */ /* 0x000fe20000000f00 */
[----:B------:R-:W-:Y:S06]  /*4e10*/  BRA `(.L_x_7653) ;  /* 0x0000000000107947 */ /* 0x000fec0003800000 */
.L_x_7652:
[----:B------:R-:W3:Y:S02]  /*4e20*/  MUFU.RCP R0, R3 ;  /* 0x0000000300007308 */ /* 0x000ee40000001000 */
[----:B---3--:R-:W-:-:S04]  /*4e30*/  FFMA R2, R0, R3, -1 ;  /* 0xbf80000000027423 */ /* 0x008fc80000000003 */
[----:B0-2---:R-:W-:-:S04]  /*4e40*/  FADD.FTZ R5, -R2, -RZ ;  /* 0x800000ff02057221 */ /* 0x005fc80000010100 */
[----:B------:R-:W-:-:S07]  /*4e50*/  FFMA R5, R0, R5, R0 ;  /* 0x0000000500057223 */ /* 0x000fce0000000000 */
.L_x_7653:
[----:B------:R-:W0:Y:S02]  /*4e60*/  LDC.64 R2, c[0x0][0x280] ;  /* 0x0000a000ff027b82 */ /* 0x000e240000000a00 */
[----:B0-----:R-:W-:Y:S01]  /*4e70*/  STG.E desc[UR4][R2.64], R5 ;  /* 0x0000000502007986 */ /* 0x001fe2000c101904 */
[----:B------:R-:W-:Y:S05]  /*4e80*/  EXIT ;  /* 0x000000000000794d */ /* 0x000fea0003800000 */
.L_x_7633:
[----:B------:R-:W-:Y:S01]  /*4e90*/  HFMA2.MMA R215, -RZ, RZ, 0, 5.9604644775390625e-08 ;  /* 0x00000001ffd77435 */ /* 0x000fe200000001ff */
[----:B------:R-:W-:Y:S02]  /*4ea0*/  MOV R216, R0 ;  /* 0x0000000000d87202 */ /* 0x000fe40000000f00 */
[----:B------:R-:W-:Y:S02]  /*4eb0*/  MOV R218, 0x1f ;  /* 0x0000001f00da7802 */ /* 0x000fe40000000f00 */
[----:B------:R-:W-:-:S07]  /*4ec0*/  MOV R213, 0xffffffff ;  /* 0xffffffff00d57802 */ /* 0x000fce0000000f00 */
[----:B-----5:R-:W-:Y:S05]  /*4ed0*/  WARPSYNC.COLLECTIVE R213, `(.L_x_7654) ;  /* 0x00000000d5087348 */ /* 0x020fea0003c00000 */
[----:B------:R0:W1:Y:S02]  /*4ee0*/  SHFL.BFLY P0, R214, R216, R215, R218 ;  /* 0x0c0000d7d8d67389 */ /* 0x00006400000000da */
[----:B01---5:R-:W-:Y:S01]  /*4ef0*/  ENDCOLLECTIVE ;  /* 0x000000000000791b */ /* 0x023fe20003800000 */
.L_x_7654:
[----:B------:R-:W-:Y:S01]  /*4f00*/  HFMA2.MMA R215, -RZ, RZ, 0, 1.1920928955078125e-07 ;  /* 0x00000002ffd77435 */ /* 0x000fe200000001ff */
[----:B------:R-:W-:-:S05]  /*4f10*/  MOV R207, R214 ;  /* 0x000000d600cf7202 */ /* 0x000fca0000000f00 */
[----:B------:R-:W-:-:S05]  /*4f20*/  FADD R207, R0, R207 ;  /* 0x000000cf00cf7221 */ /* 0x000fca0000000000 */
[----:B------:R-:W-:-:S07]  /*4f30*/  MOV R216, R207 ;  /* 0x000000cf00d87202 */ /* 0x000fce0000000f00 */
[----:B------:R-:W-:Y:S05]  /*4f40*/  WARPSYNC.COLLECTIVE R213, `(.L_x_7655) ;  /* 0x00000000d5087348 */ /* 0x000fea0003c00000 */
[----:B------:R0:W1:Y:S02]  /*4f50*/  SHFL.BFLY P0, R214, R216, R215, R218 ;  /* 0x0c0000d7d8d67389 */ /* 0x00006400000000da */
[----:B01----:R-:W-:Y:S01]  /*4f60*/  ENDCOLLECTIVE ;  /* 0x000000000000791b */ /* 0x003fe20003800000 */
.L_x_7655:
[----:B------:R-:W-:Y:S01]  /*4f70*/  HFMA2.MMA R215, -RZ, RZ, 0, 2.384185791015625e-07 ;  /* 0x00000004ffd77435 */ /* 0x000fe200000001ff */
[----:B------:R-:W-:-:S05]  /*4f80*/  MOV R208, R214 ;  /* 0x000000d600d07202 */ /* 0x000fca0000000f00 */
[----:B------:R-:W-:-:S05]  /*4f90*/  FADD R209, R207, R208 ;  /* 0x000000d0cfd17221 */ /* 0x000fca0000000000 */
[----:B------:R-:W-:-:S07]  /*4fa0*/  MOV R216, R209 ;  /* 0x000000d100d87202 */ /* 0x000fce0000000f00 */
[----:B------:R-:W-:Y:S05]  /*4fb0*/  WARPSYNC.COLLECTIVE R213, `(.L_x_7656) ;  /* 0x00000000d5087348 */ /* 0x000fea0003c00000 */
[----:B------:R0:W1:Y:S02]  /*4fc0*/  SHFL.BFLY P0, R214, R216, R215, R218 ;  /* 0x0c0000d7d8d67389 */ /* 0x00006400000000da */
[----:B01----:R-:W-:Y:S01]  /*4fd0*/  ENDCOLLECTIVE ;  /* 0x000000000000791b */ /* 0x003fe20003800000 */
.L_x_7656:
[----:B------:R-:W-:Y:S01]  /*4fe0*/  HFMA2.MMA R215, -RZ, RZ, 0, 4.76837158203125e-07 ;  /* 0x00000008ffd77435 */ /* 0x000fe200000001ff */
[----:B------:R-:W-:-:S05]  /*4ff0*/  MOV R208, R214 ;  /* 0x000000d600d07202 */ /* 0x000fca0000000f00 */
[----:B------:R-:W-:-:S05]  /*5000*/  FADD R210, R209, R208 ;  /* 0x000000d0d1d27221 */ /* 0x000fca0000000000 */
[----:B------:R-:W-:-:S07]  /*5010*/  MOV R216, R210 ;  /* 0x000000d200d87202 */ /* 0x000fce0000000f00 */
[----:B------:R-:W-:Y:S05]  /*5020*/  WARPSYNC.COLLECTIVE R213, `(.L_x_7657) ;  /* 0x00000000d5087348 */ /* 0x000fea0003c00000 */
[----:B------:R0:W1:Y:S02]  /*5030*/  SHFL.BFLY P0, R214, R216, R215, R218 ;  /* 0x0c0000d7d8d67389 */ /* 0x00006400000000da */
[----:B01----:R-:W-:Y:S01]  /*5040*/  ENDCOLLECTIVE ;  /* 0x000000000000791b */ /* 0x003fe20003800000 */
.L_x_7657:
[----:B------:R-:W-:Y:S01]  /*5050*/  HFMA2.MMA R215, -RZ, RZ, 0, 9.5367431640625e-07 ;  /* 0x00000010ffd77435 */ /* 0x000fe200000001ff */
[----:B------:R-:W-:-:S05]  /*5060*/  MOV R211, R214 ;  /* 0x000000d600d37202 */ /* 0x000fca0000000f00 */
[----:B------:R-:W-:-:S05]  /*5070*/  FADD R211, R210, R211 ;  /* 0x000000d3d2d37221 */ /* 0x000fca0000000000 */
[----:B------:R-:W-:-:S07]  /*5080*/  MOV R216, R211 ;  /* 0x000000d300d87202 */ /* 0x000fce0000000f00 */
[----:B------:R-:W-:Y:S05]  /*5090*/  WARPSYNC.COLLECTIVE R213, `(.L_x_7658) ;  /* 0x00000000d5087348 */ /* 0x000fea0003c00000 */
[----:B------:R0:W1:Y:S02]  /*50a0*/  SHFL.BFLY P0, R214, R216, R215, R218 ;  /* 0x0c0000d7d8d67389 */ /* 0x00006400000000da */
[----:B01----:R-:W-:Y:S01]  /*50b0*/  ENDCOLLECTIVE ;  /* 0x000000000000791b */ /* 0x003fe20003800000 */
.L_x_7658:
        /* <DEDUP_REMOVED lines=136> */
.L_x_7659:
[----:B------:R-:W-:Y:S01]  /*5940*/  HFMA2.MMA R215, -RZ, RZ, 0, 1.1920928955078125e-07 ;  /* 0x00000002ffd77435 */ /* 0x000fe200000001ff */
[----:B------:R-:W-:-:S05]  /*5950*/  MOV R207, R214 ;  /* 0x000000d600cf7202 */ /* 0x000fca0000000f00 */
[----:B------:R-:W-:-:S05]  /*5960*/  FADD R207, R0, R207 ;  /* 0x000000cf00cf7221 */ /* 0x000fca0000000000 */
[----:B------:R-:W-:-:S07]  /*5970*/  MOV R216, R207 ;  /* 0x000000cf00d87202 */ /* 0x000fce0000000f00 */
[----:B------:R-:W-:Y:S05]  /*5980*/  WARPSYNC.COLLECTIVE R213, `(.L_x_7660) ;  /* 0x00000000d5087348 */ /* 0x000fea0003c00000 */
[----:B------:R0:W1:Y:S02]  /*5990*/  SHFL.BFLY P0, R214, R216, R215, R218 ;  /* 0x0c0000d7d8d67389 */ /* 0x00006400000000da */
[----:B01----:R-:W-:Y:S01]  /*59a0*/  ENDCOLLECTIVE ;  /* 0x000000000000791b */ /* 0x003fe20003800000 */
.L_x_7660:
[----:B------:R-:W-:Y:S01]  /*59b0*/  HFMA2.MMA R215, -RZ, RZ, 0, 2.384185791015625e-07 ;  /* 0x00000004ffd77435 */ /* 0x000fe200000001ff */
[----:B------:R-:W-:-:S05]  /*59c0*/  MOV R210, R214 ;  /* 0x000000d600d27202 */ /* 0x000fca0000000f00 */
[----:B------:R-:W-:-:S05]  /*59d0*/  FADD R210, R207, R210 ;  /* 0x000000d2cfd27221 */ /* 0x000fca0000000000 */
[----:B------:R-:W-:-:S07]  /*59e0*/  MOV R216, R210 ;  /* 0x000000d200d87202 */ /* 0x000fce0000000f00 */
[----:B------:R-:W-:Y:S05]  /*59f0*/  WARPSYNC.COLLECTIVE R213, `(.L_x_7661) ;  /* 0x00000000d5087348 */ /* 0x000fea0003c00000 */
[----:B------:R0:W1:Y:S02]  /*5a00*/  SHFL.BFLY P0, R214, R216, R215, R218 ;  /* 0x0c0000d7d8d67389 */ /* 0x00006400000000da */
[----:B01----:R-:W-:Y:S01]  /*5a10*/  ENDCOLLECTIVE ;  /* 0x000000000000791b */ /* 0x003fe20003800000 */
.L_x_7661:
[----:B------:R-:W-:Y:S01]  /*5a20*/  HFMA2.MMA R215, -RZ, RZ, 0, 4.76837158203125e-07 ;  /* 0x00000008ffd77435 */ /* 0x000fe200000001ff */
[----:B------:R-:W-:-:S05]  /*5a30*/  MOV R209, R214 ;  /* 0x000000d600d17202 */ /* 0x000fca0000000f00 */
[----:B------:R-:W-:-:S05]  /*5a40*/  FADD R209, R210, R209 ;  /* 0x000000d1d2d17221 */ /* 0x000fca0000000000 */
[----:B------:R-:W-:-:S07]  /*5a50*/  MOV R216, R209 ;  /* 0x000000d100d87202 */ /* 0x000fce0000000f00 */
[----:B------:R-:W-:Y:S05]  /*5a60*/  WARPSYNC.COLLECTIVE R213, `(.L_x_7662) ;  /* 0x00000000d5087348 */ /* 0x000fea0003c00000 */
[----:B------:R0:W1:Y:S02]  /*5a70*/  SHFL.BFLY P0, R214, R216, R215, R218 ;  /* 0x0c0000d7d8d67389 */ /* 0x00006400000000da */
[----:B01----:R-:W-:Y:S01]  /*5a80*/  ENDCOLLECTIVE ;  /* 0x000000000000791b */ /* 0x003fe20003800000 */
.L_x_7662:
[----:B------:R-:W-:Y:S01]  /*5a90*/  HFMA2.MMA R215, -RZ, RZ, 0, 9.5367431640625e-07 ;  /* 0x00000010ffd77435 */ /* 0x000fe200000001ff */
[----:B------:R-:W-:-:S05]  /*5aa0*/  MOV R212, R214 ;  /* 0x000000d600d47202 */ /* 0x000fca0000000f00 */
[----:B------:R-:W-:-:S05]  /*5ab0*/  FADD R212, R209, R212 ;  /* 0x000000d4d1d47221 */ /* 0x000fca0000000000 */
[----:B------:R-:W-:-:S07]  /*5ac0*/  MOV R216, R212 ;  /* 0x000000d400d87202 */ /* 0x000fce0000000f00 */
[----:B------:R-:W-:Y:S05]  /*5ad0*/  WARPSYNC.COLLECTIVE R213, `(.L_x_7663) ;  /* 0x00000000d5087348 */ /* 0x000fea0003c00000 */
[----:B------:R0:W1:Y:S02]  /*5ae0*/  SHFL.BFLY P0, R214, R216, R215, R218 ;  /* 0x0c0000d7d8d67389 */ /* 0x00006400000000da */
[----:B01----:R-:W-:Y:S01]  /*5af0*/  ENDCOLLECTIVE ;  /* 0x000000000000791b */ /* 0x003fe20003800000 */
.L_x_7663:
[----:B------:R-:W-:Y:S01]  /*5b00*/  MOV R211, R214 ;  /* 0x000000d600d37202 */ /* 0x000fe20000000f00 */
[----:B------:R-:W-:Y:S06]  /*5b10*/  BRA `(.L_x_7664) ;  /* 0xffffffb800687947 */ /* 0x000fec000383ffff */
.L_x_7647:
[----:B------:R-:W-:Y:S01]  /*5b20*/  HFMA2.MMA R8, -RZ, RZ, 0, 9.5367431640625e-07 ;  /* 0x00000010ff087435 */ /* 0x000fe200000001ff */
[----:B------:R-:W-:Y:S02]  /*5b30*/  MOV R6, R201 ;  /* 0x000000c900067202 */ /* 0x000fe40000000f00 */
[----:B------:R-:W-:Y:S02]  /*5b40*/  MOV R9, 0x1f ;  /* 0x0000001f00097802 */ /* 0x000fe40000000f00 */
[----:B------:R-:W-:-:S07]  /*5b50*/  MOV R213, 0xffffffff ;  /* 0xffffffff00d57802 */ /* 0x000fce0000000f00 */
[----:B-1---5:R-:W-:Y:S05]  /*5b60*/  WARPSYNC.COLLECTIVE R213, `(.L_x_7665) ;  /* 0x00000000d5087348 */ /* 0x022fea0003c00000 */
[----:B------:R0:W2:Y:S02]  /*5b70*/  SHFL.DOWN P0, R4, R6, R8, R9 ;  /* 0x0800000806047389 */ /* 0x0000a40000000009 */
[----:B012--5:R-:W-:Y:S01]  /*5b80*/  ENDCOLLECTIVE ;  /* 0x000000000000791b */ /* 0x027fe20003800000 */
.L_x_7665:
[----:B------:R-:W-:Y:S01]  /*5b90*/  HFMA2.MMA R8, -RZ, RZ, 0, 4.76837158203125e-07 ;  /* 0x00000008ff087435 */ /* 0x000fe200000001ff */
[----:B------:R-:W-:-:S04]  /*5ba0*/  MOV R0, R4 ;  /* 0x0000000400007202 */ /* 0x000fc80000000f00 */
[----:B------:R-:W-:-:S04]  /*5bb0*/  FMNMX R0, R0, R201, !PT ;  /* 0x000000c900007209 */ /* 0x000fc80007800000 */
[----:B------:R-:W-:-:S07]  /*5bc0*/  MOV R6, R0 ;  /* 0x0000000000067202 */ /* 0x000fce0000000f00 */
[----:B------:R-:W-:Y:S05]  /*5bd0*/  WARPSYNC.COLLECTIVE R213, `(.L_x_7666) ;  /* 0x00000000d5087348 */ /* 0x000fea0003c00000 */
[----:B------:R0:W1:Y:S02]  /*5be0*/  SHFL.DOWN P0, R4, R6, R8, R9 ;  /* 0x0800000806047389 */ /* 0x0000640000000009 */
[----:B01----:R-:W-:Y:S01]  /*5bf0*/  ENDCOLLECTIVE ;  /* 0x000000000000791b */ /* 0x003fe20003800000 */
.L_x_7666:
[----:B------:R-:W-:Y:S01]  /*5c00*/  HFMA2.MMA R8, -RZ, RZ, 0, 2.384185791015625e-07 ;  /* 0x00000004ff087435 */ /* 0x000fe200000001ff */
[----:B------:R-:W-:-:S04]  /*5c10*/  MOV R5, R4 ;  /* 0x0000000400057202 */ /* 0x000fc80000000f00 */
[----:B------:R-:W-:-:S04]  /*5c20*/  FMNMX R5, R0, R5, !PT ;  /* 0x0000000500057209 */ /* 0x000fc80007800000 */
[----:B------:R-:W-:-:S07]  /*5c30*/  MOV R6, R5 ;  /* 0x0000000500067202 */ /* 0x000fce0000000f00 */
[----:B------:R-:W-:Y:S05]  /*5c40*/  WARPSYNC.COLLECTIVE R213, `(.L_x_7667) ;  /* 0x00000000d5087348 */ /* 0x000fea0003c00000 */
[----:B------:R0:W1:Y:S02]  /*5c50*/  SHFL.DOWN P0, R4, R6, R8, R9 ;  /* 0x0800000806047389 */ /* 0x0000640000000009 */
[----:B01----:R-:W-:Y:S01]  /*5c60*/  ENDCOLLECTIVE ;  /* 0x000000000000791b */ /* 0x003fe20003800000 */
.L_x_7667:
[----:B------:R-:W-:Y:S01]  /*5c70*/  HFMA2.MMA R8, -RZ, RZ, 0, 1.1920928955078125e-07 ;  /* 0x00000002ff087435 */ /* 0x000fe200000001ff */
[----:B------:R-:W-:-:S04]  /*5c80*/  MOV R2, R4 ;  /* 0x0000000400027202 */ /* 0x000fc80000000f00 */
[----:B------:R-:W-:-:S04]  /*5c90*/  FMNMX R2, R5, R2, !PT ;  /* 0x0000000205027209 */ /* 0x000fc80007800000 */
[----:B------:R-:W-:-:S07]  /*5ca0*/  MOV R6, R2 ;  /* 0x0000000200067202 */ /* 0x000fce0000000f00 */
[----:B------:R-:W-:Y:S05]  /*5cb0*/  WARPSYNC.COLLECTIVE R213, `(.L_x_7668) ;  /* 0x00000000d5087348 */ /* 0x000fea0003c00000 */
[----:B------:R0:W1:Y:S02]  /*5cc0*/  SHFL.DOWN P0, R4, R6, R8, R9 ;  /* 0x0800000806047389 */ /* 0x0000640000000009 */
[----:B01----:R-:W-:Y:S01]  /*5cd0*/  ENDCOLLECTIVE ;  /* 0x000000000000791b */ /* 0x003fe20003800000 */
.L_x_7668:
[----:B------:R-:W-:Y:S01]  /*5ce0*/  HFMA2.MMA R8, -RZ, RZ, 0, 5.9604644775390625e-08 ;  /* 0x00000001ff087435 */ /* 0x000fe200000001ff */
[----:B------:R-:W-:-:S04]  /*5cf0*/  MOV R7, R4 ;  /* 0x0000000400077202 */ /* 0x000fc80000000f00 */
[----:B------:R-:W-:-:S04]  /*5d00*/  FMNMX R7, R2, R7, !PT ;  /* 0x0000000702077209 */ /* 0x000fc80007800000 */
[----:B------:R-:W-:-:S07]  /*5d10*/  MOV R6, R7 ;  /* 0x0000000700067202 */ /* 0x000fce0000000f00 */
[----:B------:R-:W-:Y:S05]  /*5d20*/  WARPSYNC.COLLECTIVE R213, `(.L_x_7669) ;  /* 0x00000000d5087348 */ /* 0x000fea0003c00000 */
[----:B------:R0:W1:Y:S02]  /*5d30*/  SHFL.DOWN P0, R4, R6, R8, R9 ;  /* 0x0800000806047389 */ /* 0x0000640000000009 */
[----:B01----:R-:W-:Y:S01]  /*5d40*/  ENDCOLLECTIVE ;  /* 0x000000000000791b */ /* 0x003fe20003800000 */
.L_x_7669:
[----:B------:R-:W-:Y:S05]  /*5d50*/  BRA `(.L_x_7670) ;  /* 0xffffffec00607947 */ /* 0x000fea000383ffff */
.L_x_7650:
[----:B------:R-:W-:Y:S01]  /*5d60*/  HFMA2.MMA R8, -RZ, RZ, 0, 1.1920928955078125e-07 ;  /* 0x00000002ff087435 */ /* 0x000fe200000001ff */
[----:B--2---:R-:W-:Y:S02]  /*5d70*/  MOV R6, R0 ;  /* 0x0000000000067202 */ /* 0x004fe40000000f00 */
[----:B------:R-:W-:Y:S02]  /*5d80*/  MOV R9, 0x1f ;  /* 0x0000001f00097802 */ /* 0x000fe40000000f00 */
[----:B------:R-:W-:-:S07]  /*5d90*/  MOV R213, 0xffffffff ;  /* 0xffffffff00d57802 */ /* 0x000fce0000000f00 */
[----:B01---5:R-:W-:Y:S05]  /*5da0*/  WARPSYNC.COLLECTIVE R213, `(.L_x_7671) ;  /* 0x00000000d5087348 */ /* 0x023fea0003c00000 */
[----:B------:R2:W3:Y:S02]  /*5db0*/  SHFL.DOWN P0, R4, R6, R8, R9 ;  /* 0x0800000806047389 */ /* 0x0004e40000000009 */
[----:B0123-5:R-:W-:Y:S01]  /*5dc0*/  ENDCOLLECTIVE ;  /* 0x000000000000791b */ /* 0x02ffe20003800000 */
.L_x_7671:
[----:B------:R-:W-:Y:S01]  /*5dd0*/  HFMA2.MMA R8, -RZ, RZ, 0, 5.9604644775390625e-08 ;  /* 0x00000001ff087435 */ /* 0x000fe200000001ff */
[----:B------:R-:W-:-:S04]  /*5de0*/  MOV R5, R4 ;  /* 0x0000000400057202 */ /* 0x000fc80000000f00 */
[----:B------:R-:W-:-:S04]  /*5df0*/  FMNMX R5, R5, R0, !PT ;  /* 0x0000000005057209 */ /* 0x000fc80007800000 */
[----:B------:R-:W-:-:S07]  /*5e00*/  MOV R6, R5 ;  /* 0x0000000500067202 */ /* 0x000fce0000000f00 */
[----:B------:R-:W-:Y:S05]  /*5e10*/  WARPSYNC.COLLECTIVE R213, `(.L_x_7672) ;  /* 0x00000000d5087348 */ /* 0x000fea0003c00000 */
[----:B------:R0:W1:Y:S02]  /*5e20*/  SHFL.DOWN P0, R4, R6, R8, R9 ;  /* 0x0800000806047389 */ /* 0x0000640000000009 */
[----:B01----:R-:W-:Y:S01]  /*5e30*/  ENDCOLLECTIVE ;  /* 0x000000000000791b */ /* 0x003fe20003800000 */
.L_x_7672:
[----:B------:R-:W-:Y:S01]  /*5e40*/  MOV R2, R4 ;  /* 0x0000000400027202 */ /* 0x000fe20000000f00 */
[----:B------:R-:W-:Y:S06]  /*5e50*/  BRA `(.L_x_7673) ;  /* 0xffffffec00907947 */ /* 0x000fec000383ffff */
        .weak           $__internal_85_$__cuda_sm20_rcp_rn_f32_slowpath
        .type           $__internal_85_$__cuda_sm20_rcp_rn_f32_slowpath,@function
        .size           $__internal_85_$__cuda_sm20_rcp_rn_f32_slowpath,(.L_x_14421 - $__internal_85_$__cuda_sm20_rcp_rn_f32_slowpath)
$__internal_85_$__cuda_sm20_rcp_rn_f32_slowpath:
        /* <DEDUP_REMOVED lines=15> */
.L_x_7675:
        /* <DEDUP_REMOVED lines=33> */
.L_x_7677:
[----:B------:R0:W1:Y:S02]  /*6160*/  MUFU.RCP R215, R2 ;  /* 0x0000000200d77308 */ /* 0x0000640000001000 */
.L_x_7676:
[----:B------:R-:W-:Y:S05]  /*6170*/  BSYNC B1 ;  /* 0x0000000000017941 */ /* 0x000fea0003800000 */
.L_x_7674:
[----:B------:R-:W-:Y:S01]  /*6180*/  HFMA2.MMA R217, -RZ, RZ, 0, 0 ;  /* 0x00000000ffd97435 */ /* 0x000fe200000001ff */
[----:B-1----:R-:W-:-:S05]  /*6190*/  MOV R0, R215 ;  /* 0x000000d700007202 */ /* 0x002fca0000000f00 */
[----:B0-----:R-:W-:Y:S05]  /*61a0*/  RET.REL.NODEC R216 `(_ZN18transformer_engine13normalization19ln_fwd_tuned_kernelINS0_13Kernel_traitsIff13__nv_bfloat16fjLj16384ELj2ELj1ELj4ELj16ENS0_18Kernel_traits_baseILj16384EffS3_fjLj128EEEEEEEvNS0_19ForwardKernelParamsE) ;  /* 0xffffff9cd8947950 */ /* 0x001fea0003c3ffff */
.L_x_7678:
        /* <DEDUP_REMOVED lines=13> */
.L_x_14421:


//--------------------- .text._ZN18transformer_engine13normalization19ln_fwd_tuned_kernelINS0_13Kernel_traitsI13__nv_bfloat16S3_S3_fjLj16384ELj2ELj1ELj4ELj16ENS0_18Kernel_traits_baseILj16384ES3_S3_S3_fjLj128EEEEEEEvNS0_19ForwardKernelParamsE --------------------------
	.section	.text._ZN18transformer_engine13normalization19ln_fwd_tuned_kernelINS0_13Kernel_traitsI13__nv_bfloat16S3_S3_fjLj16384ELj2ELj1ELj4ELj16ENS0_18Kernel_traits_baseILj16384ES3_S3_S3_fjLj128EEEEEEEvNS0_19ForwardKernelParamsE,"ax",@progbits
	.align	128
        .global         _ZN18transformer_engine13normalization19ln_fwd_tuned_kernelINS0_13Kernel_traitsI13__nv_bfloat16S3_S3_fjLj16384ELj2ELj1ELj4ELj16ENS0_18Kernel_traits_baseILj16384ES3_S3_S3_fjLj128EEEEEEEvNS0_19ForwardKernelParamsE
        .type           _ZN18transformer_engine13normalization19ln_fwd_tuned_kernelINS0_13Kernel_traitsI13__nv_bfloat16S3_S3_fjLj16384ELj2ELj1ELj4ELj16ENS0_18Kernel_traits_baseILj16384ES3_S3_S3_fjLj128EEEEEEEvNS0_19ForwardKernelParamsE,@function
        .size           _ZN18transformer_engine13normalization19ln_fwd_tuned_kernelINS0_13Kernel_traitsI13__nv_bfloat16S3_S3_fjLj16384ELj2ELj1ELj4ELj16ENS0_18Kernel_traits_baseILj16384ES3_S3_S3_fjLj128EEEEEEEvNS0_19ForwardKernelParamsE,(.L_x_14422 - _ZN18transformer_engine13normalization19ln_fwd_tuned_kernelINS0_13Kernel_traitsI13__nv_bfloat16S3_S3_fjLj16384ELj2ELj1ELj4ELj16ENS0_18Kernel_traits_baseILj16384ES3_S3_S3_fjLj128EEEEEEEvNS0_19ForwardKernelParamsE)
        .other          _ZN18transformer_engine13normalization19ln_fwd_tuned_kernelINS0_13Kernel_traitsI13__nv_bfloat16S3_S3_fjLj16384ELj2ELj1ELj4ELj16ENS0_18Kernel_traits_baseILj16384ES3_S3_S3_fjLj128EEEEEEEvNS0_19ForwardKernelParamsE,@"STO_CUDA_ENTRY STV_DEFAULT"
_ZN18transformer_engine13normalization19ln_fwd_tuned_kernelINS0_13Kernel_traitsI13__nv_bfloat16S3_S3_fjLj16384ELj2ELj1ELj4ELj16ENS0_18Kernel_traits_baseILj16384ES3_S3_S3_fjLj128EEEEEEEvNS0_19ForwardKernelParamsE:
.text._ZN18transformer_engine13normalization19ln_fwd_tuned_kernelINS0_13Kernel_traitsI13__nv_bfloat16S3_S3_fjLj16384ELj2ELj1ELj4ELj16ENS0_18Kernel_traits_baseILj16384ES3_S3_S3_fjLj128EEEEEEEvNS0_19ForwardKernelParamsE:
        /* <DEDUP_REMOVED lines=21> */
[----:B----4-:R-:W-:-:S04]  /*0150*/  LOP3.LUT R3, R9, 0x80, R16, 0xe2, !PT ;  /* 0x0000008009037812 */ /* 0x010fc800078ee210 */
[----:B------:R-:W-:Y:S02]  /*0160*/  LOP3.LUT R9, R3, 0x60, R18, 0xf8, !PT ;  /* 0x0000006003097812 */ /* 0x000fe400078ef812 */
[----:B-----5:R-:W-:-:S03]  /*0170*/  @P1 R2UR UR6, R2 ;  /* 0x00000000020612ca */ /* 0x020fc600000e0000 */
        /* <DEDUP_REMOVED lines=22> */
.L_x_7692:
[----:B------:R-:W1:Y:S01]  /*02e0*/  LDC.64 R108, c[0x0][0x220] ;  /* 0x00008800ff6c7b82 */ /* 0x000e620000000a00 */
[----:B------:R-:W-:Y:S01]  /*02f0*/  USHF.L.U32 UR4, UR5, 0x7, URZ ;  /* 0x0000000705047899 */ /* 0x000fe2000800063f */
[----:B------:R-:W-:-:S05]  /*0300*/  SHF.L.U32 R0, R12, 0xb, RZ ;  /* 0x0000000b0c007819 */ /* 0x000fca00000006ff */
[----:B0-2---:R-:W-:-:S04]  /*0310*/  MOV R3, UR4 ;  /* 0x0000000400037c02 */ /* 0x005fc80008000f00 */
        /* <DEDUP_REMOVED lines=341> */
.L_x_7711:
        /* <DEDUP_REMOVED lines=15> */
[----:B------:R-:W-:-:S04]  /*1960*/  @!P0 IADD3 R98, R16, R99, RZ ;  /* 0x0000006310628210 */ /* 0x000fc80007ffe0ff */
[----:B------:R-:W-:Y:S01]  /*1970*/  @!P1 STS.64 [R132], R100 ;  /* 0x0000006484009388 */ /* 0x000fe20000000a00 */
[----:B---3--:R-:W-:Y:S01]  /*1980*/  @!P0 LEA R105, R130, R102, 0x18 ;  /* 0x0000006682698211 */ /* 0x008fe200078ec0ff */
[----:B------:R-:W-:-:S03]  /*1990*/  HFMA2.MMA R130, -RZ, RZ, 0, 0 ;  /* 0x00000000ff827435 */ /* 0x000fc600000001ff */
[----:B------:R-:W-:Y:S02]  /*19a0*/  @!P0 LEA R134, R98, R105, 0x3 ;  /* 0x0000006962868211 */ /* 0x000fe400078e18ff */
[----:B------:R-:W-:Y:S01]  /*19b0*/  CS2R R98, SRZ ;  /* 0x0000000000627805 */ /* 0x000fe2000001ff00 */
[----:B------:R-:W-:Y:S01]  /*19c0*/  BAR.SYNC.DEFER_BLOCKING 0x0 ;  /* 0x0000000000007b1d */ /* 0x000fe20000010000 */
        /* <DEDUP_REMOVED lines=12> */
[----:B012--5:R-:W-:Y:S05]  /*1a90*/  CALL.REL.NOINC `($__internal_86_$__cuda_sm20_rcp_rn_f32_slowpath) ;  /* 0x0000004400947944 */ /* 0x027fea0003c00000 */
[----:B------:R-:W-:Y:S01]  /*1aa0*/  MOV R100, R136 ;  /* 0x0000008800647202 */ /* 0x000fe20000000f00 */
[----:B------:R-:W-:Y:S06]  /*1ab0*/  BRA `(.L_x_7683) ;  /* 0x0000000000107947 */ /* 0x000fec0003800000 */
.L_x_7682:
[----:B------:R-:W3:Y:S02]  /*1ac0*/  MUFU.RCP R101, R102 ;  /* 0x0000006600657308 */ /* 0x000ee40000001000 */
[----:B---3--:R-:W-:-:S04]  /*1ad0*/  FFMA R100, R102, R101, -1 ;  /* 0xbf80000066647423 */ /* 0x008fc80000000065 */
[----:B------:R-:W-:-:S04]  /*1ae0*/  FADD.FTZ R100, -R100, -RZ ;  /* 0x800000ff64647221 */ /* 0x000fc80000010100 */
[----:B------:R-:W-:-:S07]  /*1af0*/  FFMA R100, R101, R100, R101 ;  /* 0x0000006465647223 */ /* 0x000fce0000000065 */
.L_x_7683:
[----:B------:R-:W-:Y:S05]  /*1b00*/  BSYNC B0 ;  /* 0x0000000000007941 */ /* 0x000fea0003800000 */
.L_x_7681:
        /* <DEDUP_REMOVED lines=20> */
[----:B-----5:R-:W-:Y:S05]  /*1c50*/  CALL.REL.NOINC `($__internal_86_$__cuda_sm20_rcp_rn_f32_slowpath) ;  /* 0x0000004400247944 */ /* 0x020fea0003c00000 */
[----:B------:R-:W-:Y:S01]  /*1c60*/  MOV R132, R136 ;  /* 0x0000008800847202 */ /* 0x000fe20000000f00 */
[----:B------:R-:W-:Y:S06]  /*1c70*/  BRA `(.L_x_7686) ;  /* 0x0000000000107947 */ /* 0x000fec0003800000 */
.L_x_7685:
[----:B------:R-:W0:Y:S02]  /*1c80*/  MUFU.RCP R132, R104 ;  /* 0x0000006800847308 */ /* 0x000e240000001000 */
[----:B0-----:R-:W-:-:S04]  /*1c90*/  FFMA R100, R104, R132, -1 ;  /* 0xbf80000068647423 */ /* 0x001fc80000000084 */
[----:B------:R-:W-:-:S04]  /*1ca0*/  FADD.FTZ R101, -R100, -RZ ;  /* 0x800000ff64657221 */ /* 0x000fc80000010100 */
[----:B------:R-:W-:-:S07]  /*1cb0*/  FFMA R132, R132, R101, R132 ;  /* 0x0000006584847223 */ /* 0x000fce0000000084 */
.L_x_7686:
[----:B------:R-:W-:Y:S05]  /*1cc0*/  BSYNC B0 ;  /* 0x0000000000007941 */ /* 0x000fea0003800000 */
.L_x_7684:
[----:B------:R-:W0:Y:S01]  /*1cd0*/  LDC R104, c[0x0][0x210] ;  /* 0x00008400ff687b82 */ /* 0x000e220000000800 */
[----:B------:R-:W-:Y:S01]  /*1ce0*/  FADD R100, R99, -R130 ;  /* 0x8000008263647221 */ /* 0x000fe20000000000 */
[----:B------:R-:W-:Y:S01]  /*1cf0*/  FMUL R130, R103, R130 ;  /* 0x0000008267827220 */ /* 0x000fe20000400000 */
[----:B------:R-:W-:Y:S01]  /*1d00*/  FADD R105, R105, R98 ;  /* 0x0000006269697221 */ /* 0x000fe20000000000 */
[----:B------:R-:W-:Y:S01]  /*1d10*/  LOP3.LUT R134, R10, 0x1, RZ, 0xc0, !PT ;  /* 0x000000010a867812 */ /* 0x000fe200078ec0ff */
[----:B------:R-:W-:Y:S01]  /*1d20*/  FMUL R101, R100, R100 ;  /* 0x0000006464657220 */ /* 0x000fe20000400000 */
[----:B------:R-:W-:Y:S01]  /*1d30*/  FFMA R99, R102, R99, R130 ;  /* 0x0000006366637223 */ /* 0x000fe20000000082 */
[----:B------:R-:W-:Y:S02]  /*1d40*/  ISETP.GT.U32.AND P0, PT, R16, 0x1, PT ;  /* 0x000000011000780c */ /* 0x000fe40003f04070 */
[----:B------:R-:W-:Y:S01]  /*1d50*/  FMUL R102, R102, R101 ;  /* 0x0000006566667220 */ /* 0x000fe20000400000 */
[----:B------:R-:W-:Y:S01]  /*1d60*/  FMUL R98, R99, R132 ;  /* 0x0000008463627220 */ /* 0x000fe20000400000 */
[----:B------:R-:W1:Y:S01]  /*1d70*/  @!P3 LDC.64 R100, c[0x0][0x240] ;  /* 0x00009000ff64bb82 */ /* 0x000e620000000a00 */
[----:B------:R-:W-:Y:S01]  /*1d80*/  IADD3 R130, -R134, RZ, RZ ;  /* 0x000000ff86827210 */ /* 0x000fe20007ffe1ff */
[----:B------:R-:W-:-:S03]  /*1d90*/  FMUL R102, R103, R102 ;  /* 0x0000006667667220 */ /* 0x000fc60000400000 */
[----:B------:R-:W-:Y:S01]  /*1da0*/  SHFL.IDX PT, R98, R98, RZ, 0x1f ;  /* 0x00001fff62627589 */ /* 0x000fe200000e0000 */
[----:B------:R-:W-:Y:S01]  /*1db0*/  FFMA R99, R102, R132, R105 ;  /* 0x0000008466637223 */ /* 0x000fe20000000069 */
[----:B------:R-:W-:-:S05]  /*1dc0*/  LEA.HI R132, R18, UR7, RZ, 0x19 ;  /* 0x0000000712847c11 */ /* 0x000fca000f8fc8ff */
[----:B------:R-:W2:Y:S01]  /*1dd0*/  SHFL.IDX PT, R99, R99, RZ, 0x1f ;  /* 0x00001fff63637589 */ /* 0x000ea200000e0000 */
[----:B0-----:R-:W-:-:S04]  /*1de0*/  SHF.L.U32 R103, R104, 0x1, RZ ;  /* 0x0000000168677819 */ /* 0x001fc800000006ff */
[----:B------:R-:W-:Y:S02]  /*1df0*/  LOP3.LUT R105, R130, R103, RZ, 0xc0, !PT ;  /* 0x0000006782697212 */ /* 0x000fe400078ec0ff */
[----:B------:R-:W0:Y:S02]  /*1e00*/  @!P0 LDC.64 R102, c[0x0][0x240] ;  /* 0x00009000ff668b82 */ /* 0x000e240000000a00 */
[----:B------:R-:W-:-:S04]  /*1e10*/  LEA R132, P1, R132, R105, 0x1 ;  /* 0x0000006984847211 */ /* 0x000fc800078208ff */
[----:B------:R-:W-:Y:S02]  /*1e20*/  @!P3 IADD3 R105, P2, R132, UR5, RZ ;  /* 0x000000058469bc10 */ /* 0x000fe4000ff5e0ff */
[----:B------:R-:W-:Y:S02]  /*1e30*/  IADD3.X R136, RZ, RZ, RZ, P1, !PT ;  /* 0x000000ffff887210 */ /* 0x000fe40000ffe4ff */
[----:B-1----:R-:W-:Y:S02]  /*1e40*/  @!P3 LEA R100, P1, R105, R100, 0x3 ;  /* 0x000000646964b211 */ /* 0x002fe400078218ff */
[----:B------:R-:W-:-:S04]  /*1e50*/  @!P3 IADD3.X R130, RZ, R136, RZ, P2, !PT ;  /* 0x00000088ff82b210 */ /* 0x000fc800017fe4ff */
[----:B------:R-:W-:Y:S02]  /*1e60*/  @!P3 LEA.HI.X R101, R105, R101, R130, 0x3, P1 ;  /* 0x000000656965b211 */ /* 0x000fe400008f1c82 */
[----:B------:R-:W-:Y:S02]  /*1e70*/  ISETP.NE.AND P1, PT, R18, RZ, PT ;  /* 0x000000ff1200720c */ /* 0x000fe40003f25270 */
[----:B------:R-:W-:Y:S01]  /*1e80*/  @!P0 IADD3 R105, P2, R16, R132, RZ ;  /* 0x0000008410698210 */ /* 0x000fe20007f5e0ff */
[----:B--2---:R1:W-:Y:S03]  /*1e90*/  @!P3 STG.E.64 desc[UR8][R100.64], R98 ;  /* 0x000000626400b986 */ /* 0x0043e6000c101b08 */
[----:B------:R-:W-:Y:S02]  /*1ea0*/  @!P0 IADD3.X R130, RZ, R136, RZ, P2, !PT ;  /* 0x00000088ff828210 */ /* 0x000fe400017fe4ff */
[----:B0-----:R-:W-:-:S02]  /*1eb0*/  @!P0 LEA R102, P4, R105, R102, 0x3 ;  /* 0x0000006669668211 */ /* 0x001fc400078818ff */
[----:B------:R-:W-:Y:S02]  /*1ec0*/  ISETP.NE.AND P2, PT, R134, RZ, PT ;  /* 0x000000ff8600720c */ /* 0x000fe40003f45270 */
[----:B------:R-:W-:Y:S01]  /*1ed0*/  @!P0 LEA.HI.X R103, R105, R103, R130, 0x3, P4 ;  /* 0x0000006769678211 */ /* 0x000fe200020f1c82 */
[----:B------:R-:W-:Y:S01]  /*1ee0*/  HFMA2.MMA R105, -RZ, RZ, 0, 0 ;  /* 0x00000000ff697435 */ /* 0x000fe200000001ff */
[----:B-1----:R-:W-:Y:S10]  /*1ef0*/  @P1 BRA `(.L_x_7687) ;  /* 0x00000000004c1947 */ /* 0x002ff40003800000 */
[----:B------:R-:W-:Y:S01]  /*1f00*/  SEL R104, R104, RZ, P2 ;  /* 0x000000ff68687207 */ /* 0x000fe20001000000 */
[----:B------:R-:W-:Y:S01]  /*1f10*/  ULDC.64 UR12, c[0x0][0x248] ;  /* 0x00009200000c7ab9 */ /* 0x000fe20000000a00 */
[----:B------:R-:W-:Y:S02]  /*1f20*/  LOP3.LUT P1, RZ, R10, 0x2, RZ, 0xc0, !PT ;  /* 0x000000020aff7812 */ /* 0x000fe4000782c0ff */
[C---:B------:R-:W-:Y:S02]  /*1f30*/  IADD3 R99, P2, R104.reuse, UR7, RZ ;  /* 0x0000000768637c10 */ /* 0x040fe4000ff5e0ff */
        /* <DEDUP_REMOVED lines=10> */
.L_x_7688:
[----:B------:R-:W2:Y:S04]  /*1fe0*/  LDG.E.STRONG.GPU R100, desc[UR8][R98.64] ;  /* 0x0000000862647981 */ /* 0x000ea8000c1ef900 */
[----:B--2---:R-:W-:Y:S01]  /*1ff0*/  CCTL.IVALL ;  /* 0x00000000ff00798f */ /* 0x004fe20002000000 */
[----:B------:R-:W-:Y:S05]  /*2000*/  YIELD ;  /* 0x0000000000007946 */ /* 0x000fea0003800000 */
[----:B------:R-:W-:-:S13]  /*2010*/  ISETP.NE.AND P1, PT, R100, R104, PT ;  /* 0x000000686400720c */ /* 0x000fda0003f25270 */
[----:B------:R-:W-:Y:S05]  /*2020*/  @P1 BRA `(.L_x_7688) ;  /* 0xfffffffc00ec1947 */ /* 0x000fea000383ffff */
.L_x_7687:
[----:B------:R-:W-:Y:S05]  /*2030*/  WARPSYNC.ALL ;  /* 0x0000000000007948 */ /* 0x000fea0003800000 */
[----:B------:R-:W-:Y:S01]  /*2040*/  BAR.SYNC.DEFER_BLOCKING 0x0 ;  /* 0x0000000000007b1d */ /* 0x000fe20000010000 */
[----:B------:R-:W-:-:S06]  /*2050*/  MOV R104, RZ ;  /* 0x000000ff00687202 */ /* 0x000fcc0000000f00 */
[----:B------:R-:W2:Y:S01]  /*2060*/  @!P0 LDG.E.64 R104, desc[UR8][R102.64] ;  /* 0x0000000866688981 */ /* 0x000ea2000c1e1b00 */
[----:B0-----:R-:W-:Y:S01]  /*2070*/  MOV R98, RZ ;  /* 0x000000ff00627202 */ /* 0x001fe20000000f00 */
[----:B------:R-:W-:Y:S01]  /*2080*/  BSSY B0, `(.L_x_7689) ;  /* 0x0000016000007945 */ /* 0x000fe20003800000 */
[----:B------:R-:W-:Y:S02]  /*2090*/  @!P0 MOV R98, 0x46000000 ;  /* 0x4600000000628802 */ /* 0x000fe40000000f00 */
[----:B------:R-:W-:-:S03]  /*20a0*/  MOV R101, UR10 ;  /* 0x0000000a00657c02 */ /* 0x000fc60008000f00 */
        /* <DEDUP_REMOVED lines=12> */
[----:B012--5:R-:W-:Y:S05]  /*2170*/  CALL.REL.NOINC `($__internal_86_$__cuda_sm20_rcp_rn_f32_slowpath) ;  /* 0x0000003c00dc7944 */ /* 0x027fea0003c00000 */
[----:B------:R-:W-:Y:S01]  /*2180*/  MOV R100, R136 ;  /* 0x0000008800647202 */ /* 0x000fe20000000f00 */
[----:B------:R-:W-:Y:S06]  /*2190*/  BRA `(.L_x_7691) ;  /* 0x0000000000107947 */ /* 0x000fec0003800000 */
.L_x_7690:
[----:B------:R-:W3:Y:S02]  /*21a0*/  MUFU.RCP R100, R134 ;  /* 0x0000008600647308 */ /* 0x000ee40000001000 */
[----:B---3--:R-:W-:-:S04]  /*21b0*/  FFMA R101, R134, R100, -1 ;  /* 0xbf80000086657423 */ /* 0x008fc80000000064 */
[----:B------:R-:W-:-:S04]  /*21c0*/  FADD.FTZ R101, -R101, -RZ ;  /* 0x800000ff65657221 */ /* 0x000fc80000010100 */
[----:B------:R-:W-:-:S07]  /*21d0*/  FFMA R100, R100, R101, R100 ;  /* 0x0000006564647223 */ /* 0x000fce0000000064 */
.L_x_7691:
[----:B------:R-:W-:Y:S05]  /*21e0*/  BSYNC B0 ;  /* 0x0000000000007941 */ /* 0x000fea0003800000 */
.L_x_7689:
[----:B-1----:R-:W-:Y:S01]  /*21f0*/  FADD R101, -R99, R104 ;  /* 0x0000006863657221 */ /* 0x002fe20000000100 */
[----:B0-2---:R-:W-:Y:S01]  /*2200*/  FADD R105, R132, R105 ;  /* 0x0000006984697221 */ /* 0x005fe20000000000 */
[----:B------:R-:W0:Y:S01]  /*2210*/  LDC R103, c[0x0][0x268] ;  /* 0x00009a00ff677b82 */ /* 0x000e220000000800 */
[----:B------:R-:W-:Y:S01]  /*2220*/  FMUL R99, R130, R99 ;  /* 0x0000006382637220 */ /* 0x000fe20000400000 */
[----:B------:R-:W-:Y:S01]  /*2230*/  FMUL R101, R101, R101 ;  /* 0x0000006565657220 */ /* 0x000fe20000400000 */
[----:B------:R-:W-:Y:S01]  /*2240*/  USHF.L.U32 UR12, UR5, 0x7, URZ ;  /* 0x00000007050c7899 */ /* 0x000fe2000800063f */
[----:B-----5:R-:W-:Y:S01]  /*2250*/  SHF.L.U32 R128, R53, 0x10, RZ ;  /* 0x0000001035807819 */ /* 0x020fe200000006ff */
[----:B------:R-:W-:Y:S01]  /*2260*/  FFMA R99, R98, R104, R99 ;  /* 0x0000006862637223 */ /* 0x000fe20000000063 */
[----:B------:R-:W-:Y:S01]  /*2270*/  FMUL R101, R101, R98 ;  /* 0x0000006265657220 */ /* 0x000fe20000400000 */
[----:B------:R-:W-:Y:S01]  /*2280*/  ULDC.U8 UR11, c[0x0][0x250] ;  /* 0x00009400000b7ab9 */ /* 0x000fe20000000000 */
[----:B------:R-:W-:Y:S01]  /*2290*/  SHF.L.U32 R104, R12, 0xb, RZ ;  /* 0x0000000b0c687819 */ /* 0x000fe200000006ff */
[-C--:B------:R-:W-:Y:S01]  /*22a0*/  FMUL R99, R99, R100.reuse ;  /* 0x0000006463637220 */ /* 0x080fe20000400000 */
[----:B------:R-:W-:Y:S01]  /*22b0*/  FMUL R102, R130, R101 ;  /* 0x0000006582667220 */ /* 0x000fe20000400000 */
[----:B------:R-:W-:Y:S01]  /*22c0*/  ISETP.NE.AND P2, PT, RZ, UR11, PT ;  /* 0x0000000bff007c0c */ /* 0x000fe2000bf45270 */
[----:B------:R-:W-:Y:S01]  /*22d0*/  ULDC.U8 UR11, c[0x0][0x294] ;  /* 0x0000a500000b7ab9 */ /* 0x000fe20000000000 */
[----:B------:R-:W-:Y:S01]  /*22e0*/  SHF.L.U32 R132, R22, 0x10, RZ ;  /* 0x0000001016847819 */ /* 0x000fe200000006ff */
[--C-:B------:R-:W-:Y:S01]  /*22f0*/  FFMA R102, R102, R100, R105.reuse ;  /* 0x0000006466667223 */ /* 0x100fe20000000069 */
[----:B------:R-:W1:Y:S01]  /*2300*/  SHFL.IDX PT, R99, R99, RZ, 0x1f ;  /* 0x00001fff63637589 */ /* 0x000e6200000e0000 */
[----:B------:R-:W2:Y:S01]  /*2310*/  @!P3 LDC.64 R100, c[0x0][0x228] ;  /* 0x00008a00ff64bb82 */ /* 0x000ea20000000a00 */
[----:B------:R-:W-:-:S02]  /*2320*/  PRMT R105, R53, 0x7632, R105 ;  /* 0x0000763235697816 */ /* 0x000fc40000000069 */
[----:B------:R-:W-:Y:S01]  /*2330*/  SHF.L.U32 R134, R54, 0x10, RZ ;  /* 0x0000001036867819 */ /* 0x000fe200000006ff */
[----:B------:R-:W0:Y:S01]  /*2340*/  SHFL.IDX PT, R102, R102, RZ, 0x1f ;  /* 0x00001fff66667589 */ /* 0x000e2200000e0000 */
[----:B------:R-:W-:Y:S02]  /*2350*/  SHF.L.U32 R136, R58, 0x10, RZ ;  /* 0x000000103a887819 */ /* 0x000fe400000006ff */
[----:B------:R-:W-:Y:S01]  /*2360*/  SHF.L.U32 R138, R60, 0x10, RZ ;  /* 0x000000103c8a7819 */ /* 0x000fe200000006ff */
[----:B------:R-:W-:Y:S01]  /*2370*/  @P2 FADD R132, R132, 1 ;  /* 0x3f80000084842421 */ /* 0x000fe20000000000 */
[----:B------:R-:W-:Y:S02]  /*2380*/  SHF.L.U32 R140, R30, 0x10, RZ ;  /* 0x000000101e8c7819 */ /* 0x000fe400000006ff */
[----:B------:R-:W-:Y:S02]  /*2390*/  SHF.L.U32 R142, R62, 0x10, RZ ;  /* 0x000000103e8e7819 */ /* 0x000fe400000006ff */
[----:B------:R-:W-:Y:S01]  /*23a0*/  SHF.L.U32 R144, R36, 0x10, RZ ;  /* 0x0000001024907819 */ /* 0x000fe200000006ff */
[----:B------:R-:W-:Y:S01]  /*23b0*/  @P2 FADD R140, R140, 1 ;  /* 0x3f8000008c8c2421 */ /* 0x000fe20000000000 */
[----:B------:R-:W-:-:S02]  /*23c0*/  SHF.L.U32 R146, R68, 0x10, RZ ;  /* 0x0000001044927819 */ /* 0x000fc400000006ff */
[----:B------:R-:W-:Y:S01]  /*23d0*/  SHF.L.U32 R148, R38, 0x10, RZ ;  /* 0x0000001026947819 */ /* 0x000fe200000006ff */
[----:B------:R-:W-:Y:S01]  /*23e0*/  @P2 FADD R144, R144, 1 ;  /* 0x3f80000090902421 */ /* 0x000fe20000000000 */
[----:B------:R-:W-:Y:S02]  /*23f0*/  SHF.L.U32 R150, R70, 0x10, RZ ;  /* 0x0000001046967819 */ /* 0x000fe400000006ff */
[----:B------:R-:W-:Y:S01]  /*2400*/  SHF.L.U32 R152, R72, 0x10, RZ ;  /* 0x0000001048987819 */ /* 0x000fe200000006ff */
[----:B------:R-:W-:Y:S01]  /*2410*/  @P2 FADD R148, R148, 1 ;  /* 0x3f80000094942421 */ /* 0x000fe20000000000 */
[----:B-1----:R-:W-:Y:S01]  /*2420*/  R2UR UR14, R99 ;  /* 0x00000000630e72ca */ /* 0x002fe200000e0000 */
[----:B--2---:R-:W-:Y:S01]  /*2430*/  @!P3 IMAD.WIDE R100, R12, 0x4, R100 ;  /* 0x000000040c64b825 */ /* 0x004fe200078e0264 */
[----:B------:R-:W-:Y:S02]  /*2440*/  SHF.L.U32 R154, R42, 0x10, RZ ;  /* 0x000000102a9a7819 */ /* 0x000fe400000006ff */
[----:B------:R-:W-:Y:S01]  /*2450*/  SHF.L.U32 R156, R74, 0x10, RZ ;  /* 0x000000104a9c7819 */ /* 0x000fe200000006ff */
[----:B0-----:R-:W-:Y:S01]  /*2460*/  FFMA R103, R102, 6.103515625e-05, R103 ;  /* 0x3880000066677823 */ /* 0x001fe20000000067 */
[----:B------:R-:W-:Y:S01]  /*2470*/  SHF.L.U32 R102, R52, 0x10, RZ ;  /* 0x0000001034667819 */ /* 0x000fe200000006ff */
[----:B------:R-:W-:Y:S01]  /*2480*/  @P2 FADD R154, R154, 1 ;  /* 0x3f8000009a9a2421 */ /* 0x000fe20000000000 */
[----:B------:R-:W-:-:S02]  /*2490*/  ISETP.NE.AND P1, PT, RZ, UR11, PT ;  /* 0x0000000bff007c0c */ /* 0x000fc4000bf25270 */
[----:B------:R-:W-:Y:S02]  /*24a0*/  FSETP.GEU.AND P0, PT, |R103|, 1.175494350822287508e-38, PT ;  /* 0x008000006700780b */ /* 0x000fe40003f0e200 */
[----:B------:R-:W-:Y:S01]  /*24b0*/  IADD3 R10, R10, 0x1, RZ ;  /* 0x000000010a0a7810 */ /* 0x000fe20007ffe0ff */
        /* <DEDUP_REMOVED lines=18> */
[----:B0-----:R-:W-:Y:S01]  /*25e0*/  SHF.L.U32 R130, R105, 0x10, RZ ;  /* 0x0000001069827819 */ /* 0x001fe200000006ff */
[----:B------:R-:W-:Y:S01]  /*25f0*/  FADD R121, R121, -UR14 ;  /* 0x8000000e79797e21 */ /* 0x000fe20008000000 */
[----:B------:R-:W-:Y:S01]  /*2600*/  PRMT R101, R23, 0x7632, R101 ;  /* 0x0000763217657816 */ /* 0x000fe20000000065 */
[----:B------:R-:W-:Y:S01]  /*2610*/  FADD R87, R87, -UR14 ;  /* 0x8000000e57577e21 */ /* 0x000fe20008000000 */
[----:B------:R-:W-:Y:S01]  /*2620*/  PRMT R105, R59, 0x7632, R105 ;  /* 0x000076323b697816 */ /* 0x000fe20000000069 */
        /* <DEDUP_REMOVED lines=16> */
[----:B------:R-:W-:Y:S01]  /*2730*/  LOP3.LUT R99, R103, 0x80, R16, 0xe2, !PT ;  /* 0x0000008067637812 */ /* 0x000fe200078ee210 */
[----:B------:R-:W-:Y:S01]  /*2740*/  FADD R141, R141, -UR14 ;  /* 0x8000000e8d8d7e21 */ /* 0x000fe20008000000 */
[----:B------:R-:W-:Y:S01]  /*2750*/  FADD R145, R145, -UR14 ;  /* 0x8000000e91917e21 */ /* 0x000fe20008000000 */
[----:B------:R-:W-:Y:S01]  /*2760*/  FADD R95, R95, -UR14 ;  /* 0x8000000e5f5f7e21 */ /* 0x000fe20008000000 */
[----:B------:R-:W-:Y:S01]  /*2770*/  LOP3.LUT R103, R99, 0x60, R18, 0xf8, !PT ;  /* 0x0000006063677812 */ /* 0x000fe200078ef812 */
        /* <DEDUP_REMOVED lines=14> */
[----:B------:R-:W-:Y:S01]  /*2860*/  SHF.L.U32 R98, R20, 0x10, RZ ;  /* 0x0000001014627819 */ /* 0x000fe200000006ff */
[----:B------:R-:W-:Y:S01]  /*2870*/  FADD R165, R165, -UR14 ;  /* 0x8000000ea5a57e21 */ /* 0x000fe20008000000 */
[----:B------:R-:W-:Y:S01]  /*2880*/  ISETP.NE.U32.AND P0, PT, RZ, UR12, PT ;  /* 0x0000000cff007c0c */ /* 0x000fe2000bf05070 */
[----:B------:R-:W-:Y:S01]  /*2890*/  FADD R88, R88, -UR14 ;  /* 0x8000000e58587e21 */ /* 0x000fe20008000000 */
[----:B------:R-:W-:Y:S01]  /*28a0*/  FADD R92, R92, -UR14 ;  /* 0x8000000e5c5c7e21 */ /* 0x000fe20008000000 */
[----:B------:R-:W-:Y:S01]  /*28b0*/  @P2 FADD R98, R98, 1 ;  /* 0x3f80000062622421 */ /* 0x000fe20000000000 */
[----:B------:R-:W-:Y:S01]  /*28c0*/  ISETP.NE.AND.EX P0, PT, RZ, UR13, PT, P0 ;  /* 0x0000000dff007c0c */ /* 0x000fe2000bf05300 */
[----:B------:R-:W-:Y:S01]  /*28d0*/  FADD R84, R84, -UR14 ;  /* 0x8000000e54547e21 */ /* 0x000fe20008000000 */
[----:B------:R-:W-:Y:S01]  /*28e0*/  FADD R90, R90, -UR14 ;  /* 0x8000000e5a5a7e21 */ /* 0x000fe20008000000 */
[----:B------:R-:W-:Y:S01]  /*28f0*/  FADD R96, R96, -UR14 ;  /* 0x8000000e60607e21 */ /* 0x000fe20008000000 */
[----:B------:R-:W-:Y:S01]  /*2900*/  FADD R112, R112, -UR14 ;  /* 0x8000000e70707e21 */ /* 0x000fe20008000000 */
[----:B------:R-:W-:Y:S01]  /*2910*/  FMUL R99, R17, UR4 ;  /* 0x0000000411637c20 */ /* 0x000fe20008400000 */
[----:B------:R-:W-:Y:S01]  /*2920*/  LOP3.LUT R17, R104, R103, RZ, 0xfc, !PT ;  /* 0x0000006768117212 */ /* 0x000fe200078efcff */
[----:B------:R-:W-:Y:S01]  /*2930*/  FMUL R15, R15, UR4 ;  /* 0x000000040f0f7c20 */ /* 0x000fe20008400000 */
[----:B------:R-:W-:Y:S01]  /*2940*/  PRMT R103, R21, 0x7632, R103 ;  /* 0x0000763215677816 */ /* 0x000fe20000000067 */
[----:B------:R-:W-:Y:S01]  /*2950*/  FFMA R99, R99, R98, R102 ;  /* 0x0000006263637223 */ /* 0x000fe20000000066 */
        /* <DEDUP_REMOVED lines=12> */
[----:B------:R-:W-:Y:S01]  /*2a20*/  @P0 FMNMX R14, R14, |R99|, !PT ;  /* 0x400000630e0e0209 */ /* 0x000fe20007800000 */
[----:B------:R-:W-:Y:S01]  /*2a30*/  FFMA R15, R15, R98, R102 ;  /* 0x000000620f0f7223 */ /* 0x000fe20000000066 */
[----:B------:R-:W-:Y:S01]  /*2a40*/  PRMT R98, R22, 0x7632, R98 ;  /* 0x0000763216627816 */ /* 0x000fe20000000062 */
[----:B------:R-:W-:Y:S01]  /*2a50*/  @P2 FADD R100, R100, 1 ;  /* 0x3f80000064642421 */ /* 0x000fe20000000000 */
        /* <DEDUP_REMOVED lines=8> */
[----:B------:R-:W-:Y:S01]  /*2ae0*/  FMUL R5, R5, UR4 ;  /* 0x0000000405057c20 */ /* 0x000fe20008400000 */
[----:B------:R-:W-:Y:S01]  /*2af0*/  @P0 FMNMX R14, R14, |R13|, !PT ;  /* 0x4000000d0e0e0209 */ /* 0x000fe20007800000 */
[----:B------:R-:W-:Y:S01]  /*2b00*/  FMUL R3, R3, UR4 ;  /* 0x0000000403037c20 */ /* 0x000fe20008400000 */
[----:B------:R-:W-:Y:S01]  /*2b10*/  SHF.L.U32 R100, R100, 0x10, RZ ;  /* 0x0000001064647819 */ /* 0x000fe200000006ff */
[----:B------:R-:W-:Y:S01]  /*2b20*/  @P2 FADD R98, R98, 1 ;  /* 0x3f80000062622421 */ /* 0x000fe20000000000 */
[----:B------:R-:W-:Y:S01]  /*2b30*/  @P0 FMNMX R14, R14, |R11|, !PT ;  /* 0x4000000b0e0e0209 */ /* 0x000fe20007800000 */
[----:B------:R-:W-:Y:S01]  /*2b40*/  FMUL R113, R113, UR4 ;  /* 0x0000000471717c20 */ /* 0x000fe20008400000 */
[----:B------:R-:W-:Y:S01]  /*2b50*/  SHF.L.U32 R104, R55, 0x10, RZ ;  /* 0x0000001037687819 */ /* 0x000fe200000006ff */
[----:B------:R-:W-:Y:S01]  /*2b60*/  FFMA R7, R7, R98, R100 ;  /* 0x0000006207077223 */ /* 0x000fe20000000064 */
[----:B------:R-:W-:Y:S01]  /*2b70*/  PRMT R103, R55, 0x7632, R103 ;  /* 0x0000763237677816 */ /* 0x000fe20000000067 */
[----:B------:R-:W-:Y:S01]  /*2b80*/  FMUL R19, R19, UR4 ;  /* 0x0000000413137c20 */ /* 0x000fe20008400000 */
[----:B------:R-:W-:Y:S01]  /*2b90*/  SHF.L.U32 R128, R101, 0x10, RZ ;  /* 0x0000001065807819 */ /* 0x000fe200000006ff */
[----:B------:R-:W-:Y:S01]  /*2ba0*/  FFMA R98, R5, R102, R104 ;  /* 0x0000006605627223 */ /* 0x000fe20000000068 */
[----:B------:R-:W-:Y:S01]  /*2bb0*/  @P0 FMNMX R14, R14, |R9|, !PT ;  /* 0x400000090e0e0209 */ /* 0x000fe20007800000 */
[----:B------:R-:W-:Y:S01]  /*2bc0*/  FMUL R115, R115, UR4 ;  /* 0x0000000473737c20 */ /* 0x000fe20008400000 */
[----:B------:R-:W-:Y:S01]  /*2bd0*/  SHF.L.U32 R132, R24, 0x10, RZ ;  /* 0x0000001018847819 */ /* 0x000fe200000006ff */
[----:B------:R-:W-:Y:S01]  /*2be0*/  @P2 FADD R128, R128, 1 ;  /* 0x3f80000080802421 */ /* 0x000fe20000000000 */
[----:B------:R-:W-:Y:S01]  /*2bf0*/  SHF.L.U32 R130, R103, 0x10, RZ ;  /* 0x0000001067827819 */ /* 0x000fe200000006ff */
[----:B------:R-:W-:Y:S01]  /*2c00*/  FMUL R85, R85, UR4 ;  /* 0x0000000455557c20 */ /* 0x000fe20008400000 */
[----:B------:R-:W-:Y:S01]  /*2c10*/  PRMT R100, R24, 0x7632, R100 ;  /* 0x0000763218647816 */ /* 0x000fe20000000064 */
[----:B------:R-:W-:Y:S01]  /*2c20*/  @P2 FADD R132, R132, 1 ;  /* 0x3f80000084842421 */ /* 0x000fe20000000000 */
[----:B------:R-:W-:Y:S01]  /*2c30*/  @P0 FMNMX R14, R14, |R7|, !PT ;  /* 0x400000070e0e0209 */ /* 0x000fe20007800000 */
[----:B------:R-:W-:Y:S01]  /*2c40*/  FFMA R5, R3, R128, R130 ;  /* 0x0000008003057223 */ /* 0x000fe20000000082 */
[----:B------:R-:W-:Y:S01]  /*2c50*/  PRMT R102, R25, 0x7632, R102 ;  /* 0x0000763219667816 */ /* 0x000fe20000000066 */
[----:B------:R-:W-:Y:S01]  /*2c60*/  FMUL R119, R119, UR4 ;  /* 0x0000000477777c20 */ /* 0x000fe20008400000 */
[C---:B------:R-:W-:Y:S01]  /*2c70*/  SHF.L.U32 R134, R56.reuse, 0x10, RZ ;  /* 0x0000001038867819 */ /* 0x040fe200000006ff */
[----:B------:R-:W-:Y:S01]  /*2c80*/  FMUL R117, R117, UR4 ;  /* 0x0000000475757c20 */ /* 0x000fe20008400000 */
        /* <DEDUP_REMOVED lines=20> */
[C---:B------:R-:W-:Y:S01]  /*2dd0*/  SHF.L.U32 R134, R26.reuse, 0x10, RZ ;  /* 0x000000101a867819 */ /* 0x040fe200000006ff */
[----:B------:R-:W-:Y:S01]  /*2de0*/  FMUL R89, R89, UR4 ;  /* 0x0000000459597c20 */ /* 0x000fe20008400000 */
[----:B------:R-:W-:Y:S01]  /*2df0*/  SHF.L.U32 R132, R103, 0x10, RZ ;  /* 0x0000001067847819 */ /* 0x000fe200000006ff */
[----:B------:R-:W-:Y:S01]  /*2e00*/  FMUL R127, R127, UR4 ;  /* 0x000000047f7f7c20 */ /* 0x000fe20008400000 */
[----:B------:R-:W-:Y:S01]  /*2e10*/  PRMT R102, R26, 0x7632, R102 ;  /* 0x000076321a667816 */ /* 0x000fe20000000066 */
[----:B------:R-:W-:Y:S01]  /*2e20*/  @P2 FADD R134, R134, 1 ;  /* 0x3f80000086862421 */ /* 0x000fe20000000000 */
[----:B------:R-:W-:Y:S01]  /*2e30*/  @P0 FMNMX R14, R14, |R101|, !PT ;  /* 0x400000650e0e0209 */ /* 0x000fe20007800000 */
[----:B------:R-:W-:Y:S01]  /*2e40*/  FFMA R85, R85, R130, R132 ;  /* 0x0000008255557223 */ /* 0x000fe20000000084 */
        /* <DEDUP_REMOVED lines=20> */
[----:B------:R-:W-:Y:S01]  /*2f90*/  @P0 FMNMX R14, R14, |R19|, !PT ;  /* 0x400000130e0e0209 */ /* 0x000fe20007800000 */
[----:B------:R-:W-:Y:S01]  /*2fa0*/  FFMA R102, R121, R128, R130 ;  /* 0x0000008079667223 */ /* 0x000fe20000000082 */
[----:B------:R-:W-:Y:S01]  /*2fb0*/  SHF.L.U32 R134, R105, 0x10, RZ ;  /* 0x0000001069867819 */ /* 0x000fe200000006ff */
[----:B------:R-:W-:Y:S01]  /*2fc0*/  @P2 FADD R136, R136, 1 ;  /* 0x3f80000088882421 */ /* 0x000fe20000000000 */
[----:B------:R-:W-:Y:S01]  /*2fd0*/  PRMT R105, R28, 0x7632, R105 ;  /* 0x000076321c697816 */ /* 0x000fe20000000069 */
        /* <DEDUP_REMOVED lines=8> */
[----:B------:R-:W-:Y:S01]  /*3060*/  FFMA R105, R131, R140, R142 ;  /* 0x0000008c83697223 */ /* 0x000fe2000000008e */
        /* <DEDUP_REMOVED lines=16> */
[----:B------:R-:W-:Y:S01]  /*3170*/  @P0 FMNMX R14, R14, |R87|, !PT ;  /* 0x400000570e0e0209 */ /* 0x000fe20007800000 */
[----:B------:R-:W-:Y:S01]  /*3180*/  FMUL R145, R145, UR4 ;  /* 0x0000000491917c20 */ /* 0x000fe20008400000 */
[----:B------:R-:W-:Y:S01]  /*3190*/  PRMT R89, R30, 0x7632, R89 ;  /* 0x000076321e597816 */ /* 0x000fe20000000059 */
[----:B------:R-:W-:Y:S01]  /*31a0*/  FFMA R115, R127, R132, R134 ;  /* 0x000000847f737223 */ /* 0x000fe20000000086 */
[----:B------:R-:W-:Y:S01]  /*31b0*/  @P0 FMNMX R14, R14, |R117|, !PT ;  /* 0x400000750e0e0209 */ /* 0x000fe20007800000 */
[----:B------:R-:W-:Y:S01]  /*31c0*/  FMUL R95, R95, UR4 ;  /* 0x000000045f5f7c20 */ /* 0x000fe20008400000 */
[----:B------:R-:W-:Y:S01]  /*31d0*/  PRMT R119, R62, 0x7632, R119 ;  /* 0x000076323e777816 */ /* 0x000fe20000000077 */
[----:B------:R-:W-:Y:S01]  /*31e0*/  FMUL R149, R149, UR4 ;  /* 0x0000000495957c20 */ /* 0x000fe20008400000 */
[----:B------:R-:W-:Y:S01]  /*31f0*/  SHF.L.U32 R128, R89, 0x10, RZ ;  /* 0x0000001059807819 */ /* 0x000fe200000006ff */
[----:B------:R-:W-:Y:S01]  /*3200*/  FMUL R147, R147, UR4 ;  /* 0x0000000493937c20 */ /* 0x000fe20008400000 */
[----:B------:R-:W-:Y:S01]  /*3210*/  PRMT R121, R31, 0x7632, R121 ;  /* 0x000076321f797816 */ /* 0x000fe20000000079 */
[----:B------:R-:W-:Y:S01]  /*3220*/  FMUL R151, R151, UR4 ;  /* 0x0000000497977c20 */ /* 0x000fe20008400000 */
[----:B------:R-:W-:Y:S01]  /*3230*/  @P0 FMNMX R14, R14, |R115|, !PT ;  /* 0x400000730e0e0209 */ /* 0x000fe20007800000 */
[----:B------:R-:W-:Y:S01]  /*3240*/  @P2 FADD R128, R128, 1 ;  /* 0x3f80000080802421 */ /* 0x000fe20000000000 */
[----:B------:R-:W-:Y:S01]  /*3250*/  SHF.L.U32 R132, R31, 0x10, RZ ;  /* 0x000000101f847819 */ /* 0x000fe200000006ff */
[----:B------:R-:W-:Y:S01]  /*3260*/  FMUL R97, R97, UR4 ;  /* 0x0000000461617c20 */ /* 0x000fe20008400000 */
[----:B------:R-:W-:Y:S01]  /*3270*/  SHF.L.U32 R130, R119, 0x10, RZ ;  /* 0x0000001077827819 */ /* 0x000fe200000006ff */
[----:B------:R-:W-:Y:S01]  /*3280*/  FMUL R155, R155, UR4 ;  /* 0x000000049b9b7c20 */ /* 0x000fe20008400000 */
[----:B------:R-:W-:Y:S01]  /*3290*/  PRMT R123, R63, 0x7632, R123 ;  /* 0x000076323f7b7816 */ /* 0x000fe2000000007b */
[----:B------:R-:W-:Y:S01]  /*32a0*/  @P2 FADD R132, R132, 1 ;  /* 0x3f80000084842421 */ /* 0x000fe20000000000 */
        /* <DEDUP_REMOVED lines=8> */
[----:B------:R-:W-:Y:S01]  /*3330*/  @P0 FMNMX R14, R14, |R105|, !PT ;  /* 0x400000690e0e0209 */ /* 0x000fe20007800000 */
[----:B------:R-:W-:Y:S01]  /*3340*/  FFMA R123, R133, R132, R134 ;  /* 0x00000084857b7223 */ /* 0x000fe20000000086 */
[C---:B------:R-:W-:Y:S01]  /*3350*/  SHF.L.U32 R140, R32.reuse, 0x10, RZ ;  /* 0x00000010208c7819 */ /* 0x040fe200000006ff */
[----:B------:R-:W-:Y:S01]  /*3360*/  FFMA R121, R91, R136, R138 ;  /* 0x000000885b797223 */ /* 0x000fe2000000008a */
[----:B------:R-:W-:Y:S01]  /*3370*/  PRMT R89, R32, 0x7632, R89 ;  /* 0x0000763220597816 */ /* 0x000fe20000000059 */
[----:B------:R-:W-:Y:S01]  /*3380*/  FMUL R157, R157, UR4 ;  /* 0x000000049d9d7c20 */ /* 0x000fe20008400000 */
[----:B------:R-:W-:Y:S01]  /*3390*/  @P0 FMNMX R14, R14, |R125|, !PT ;  /* 0x4000007d0e0e0209 */ /* 0x000fe20007800000 */
[----:B------:R-:W-:Y:S01]  /*33a0*/  @P2 FADD R140, R140, 1 ;  /* 0x3f8000008c8c2421 */ /* 0x000fe20000000000 */
        /* <DEDUP_REMOVED lines=8> */
[C---:B------:R-:W-:Y:S01]  /*3430*/  SHF.L.U32 R132, R33.reuse, 0x10, RZ ;  /* 0x0000001021847819 */ /* 0x040fe200000006ff */
        /* <DEDUP_REMOVED lines=14> */
[----:B------:R-:W-:Y:S01]  /*3520*/  FADD R114, R114, -UR14 ;  /* 0x8000000e72727e21 */ /* 0x000fe20008000000 */
        /* <DEDUP_REMOVED lines=8> */
[----:B------:R-:W-:Y:S01]  /*35b0*/  SHF.L.U32 R142, R66, 0x10, RZ ;  /* 0x00000010428e7819 */ /* 0x000fe200000006ff */
[----:B------:R-:W-:Y:S01]  /*35c0*/  FADD R94, R94, -UR14 ;  /* 0x8000000e5e5e7e21 */ /* 0x000fe20008000000 */
        /* <DEDUP_REMOVED lines=9> */
[----:B------:R-:W-:Y:S01]  /*3660*/  FFMA R143, R143, R154, R156 ;  /* 0x0000009a8f8f7223 */ /* 0x000fe2000000009c */
[----:B------:R-:W-:Y:S01]  /*3670*/  SHF.L.U32 R132, R91, 0x10, RZ ;  /* 0x000000105b847819 */ /* 0x000fe200000006ff */
[----:B------:R-:W-:Y:S01]  /*3680*/  @P2 FADD R136, R136, 1 ;  /* 0x3f80000088882421 */ /* 0x000fe20000000000 */
[----:B------:R-:W-:Y:S01]  /*3690*/  @P0 FMNMX R14, R14, |R129|, !PT ;  /* 0x400000810e0e0209 */ /* 0x000fe20007800000 */
[----:B------:R-:W-:Y:S01]  /*36a0*/  FMUL R114, R114, UR4 ;  /* 0x0000000472727c20 */ /* 0x000fe20008400000 */
[----:B------:R-:W-:Y:S01]  /*36b0*/  SHF.L.U32 R138, R67, 0x10, RZ ;  /* 0x00000010438a7819 */ /* 0x000fe200000006ff */
[----:B------:R-:W-:Y:S01]  /*36c0*/  FFMA R134, R141, R134, R132 ;  /* 0x000000868d867223 */ /* 0x000fe20000000084 */
[----:B------:R-:W-:Y:S01]  /*36d0*/  PRMT R131, R67, 0x7632, R131 ;  /* 0x0000763243837816 */ /* 0x000fe20000000083 */
[----:B------:R-:W-:Y:S01]  /*36e0*/  FADD R106, R106, -UR14 ;  /* 0x8000000e6a6a7e21 */ /* 0x000fe20008000000 */
[----:B------:R-:W-:Y:S01]  /*36f0*/  SHF.L.U32 R140, R93, 0x10, RZ ;  /* 0x000000105d8c7819 */ /* 0x000fe200000006ff */
[----:B------:R-:W-:Y:S01]  /*3700*/  FFMA R132, R145, R136, R138 ;  /* 0x0000008891847223 */ /* 0x000fe2000000008a */
[----:B------:R-:W-:Y:S01]  /*3710*/  @P0 FMNMX R14, R14, |R127|, !PT ;  /* 0x4000007f0e0e0209 */ /* 0x000fe20007800000 */
[----:B------:R-:W-:Y:S01]  /*3720*/  FMUL R145, R84, UR4 ;  /* 0x0000000454917c20 */ /* 0x000fe20008400000 */
[----:B------:R-:W-:Y:S01]  /*3730*/  SHF.L.U32 R142, R131, 0x10, RZ ;  /* 0x00000010838e7819 */ /* 0x000fe200000006ff */
[----:B------:R-:W-:Y:S01]  /*3740*/  @P2 FADD R140, R140, 1 ;  /* 0x3f8000008c8c2421 */ /* 0x000fe20000000000 */
[----:B------:R-:W-:Y:S01]  /*3750*/  PRMT R89, R36, 0x7632, R89 ;  /* 0x0000763224597816 */ /* 0x000fe20000000059 */
[----:B------:R-:W-:Y:S01]  /*3760*/  FFMA R131, R149, R144, R146 ;  /* 0x0000009095837223 */ /* 0x000fe20000000092 */
[----:B------:R-:W-:Y:S01]  /*3770*/  @P0 FMNMX R14, R14, |R134|, !PT ;  /* 0x400000860e0e0209 */ /* 0x000fe20007800000 */
[----:B------:R-:W-:Y:S01]  /*3780*/  FFMA R133, R95, R140, R142 ;  /* 0x0000008c5f857223 */ /* 0x000fe2000000008e */
[----:B------:R-:W-:Y:S01]  /*3790*/  PRMT R91, R68, 0x7632, R91 ;  /* 0x00007632445b7816 */ /* 0x000fe2000000005b */
[----:B------:R-:W-:Y:S01]  /*37a0*/  FMUL R94, R94, UR4 ;  /* 0x000000045e5e7c20 */ /* 0x000fe20008400000 */
[----:B------:R-:W-:Y:S01]  /*37b0*/  SHF.L.U32 R136, R89, 0x10, RZ ;  /* 0x0000001059887819 */ /* 0x000fe200000006ff */
[----:B------:R-:W-:Y:S01]  /*37c0*/  FADD R107, R107, -UR14 ;  /* 0x8000000e6b6b7e21 */ /* 0x000fe20008000000 */
[----:B------:R-:W-:Y:S01]  /*37d0*/  @P0 FMNMX R14, R14, |R132|, !PT ;  /* 0x400000840e0e0209 */ /* 0x000fe20007800000 */
[----:B------:R-:W-:Y:S01]  /*37e0*/  FADD R116, R116, -UR14 ;  /* 0x8000000e74747e21 */ /* 0x000fe20008000000 */
        /* <DEDUP_REMOVED lines=15> */
[----:B------:R-:W-:Y:S01]  /*38e0*/  FADD R118, R118, -UR14 ;  /* 0x8000000e76767e21 */ /* 0x000fe20008000000 */
[----:B------:R-:W-:Y:S01]  /*38f0*/  SHF.L.U32 R146, R95, 0x10, RZ ;  /* 0x000000105f927819 */ /* 0x000fe200000006ff */
[----:B------:R-:W-:Y:S01]  /*3900*/  @P2 FADD R144, R144, 1 ;  /* 0x3f80000090902421 */ /* 0x000fe20000000000 */
[----:B------:R-:W-:Y:S01]  /*3910*/  PRMT R89, R38, 0x7632, R89 ;  /* 0x0000763226597816 */ /* 0x000fe20000000059 */
[----:B------:R-:W-:Y:S01]  /*3920*/  FADD R120, R120, -UR14 ;  /* 0x8000000e78787e21 */ /* 0x000fe20008000000 */
[----:B------:R-:W-:Y:S01]  /*3930*/  @P0 FMNMX R14, R14, |R137|, !PT ;  /* 0x400000890e0e0209 */ /* 0x000fe20007800000 */
[----:B------:R-:W-:Y:S01]  /*3940*/  FFMA R135, R97, R144, R146 ;  /* 0x0000009061877223 */ /* 0x000fe20000000092 */
[----:B------:R-:W-:Y:S01]  /*3950*/  PRMT R91, R70, 0x7632, R91 ;  /* 0x00007632465b7816 */ /* 0x000fe2000000005b */
[----:B------:R-:W-:Y:S01]  /*3960*/  FFMA R97, R155, R148, R150 ;  /* 0x000000949b617223 */ /* 0x000fe20000000096 */
        /* <DEDUP_REMOVED lines=9> */
[----:B------:R-:W-:Y:S01]  /*3a00*/  FMUL R120, R120, UR4 ;  /* 0x0000000478787c20 */ /* 0x000fe20008400000 */
[----:B------:R-:W-:Y:S01]  /*3a10*/  SHF.L.U32 R144, R71, 0x10, RZ ;  /* 0x0000001047907819 */ /* 0x000fe200000006ff */
[----:B------:R-:W-:Y:S01]  /*3a20*/  FADD R122, R122, -UR14 ;  /* 0x8000000e7a7a7e21 */ /* 0x000fe20008000000 */
        /* <DEDUP_REMOVED lines=24> */
[----:B------:R-:W-:Y:S01]  /*3bb0*/  PRMT R89, R42, 0x7632, R89 ;  /* 0x000076322a597816 */ /* 0x000fe20000000059 */
[----:B------:R-:W-:Y:S01]  /*3bc0*/  FFMA R86, R163, R142, R144 ;  /* 0x0000008ea3567223 */ /* 0x000fe20000000090 */
[----:B------:R-:W-:Y:S01]  /*3bd0*/  @P0 FMNMX R14, R14, |R138|, !PT ;  /* 0x4000008a0e0e0209 */ /* 0x000fe20007800000 */
[----:B------:R-:W-:Y:S01]  /*3be0*/  FMUL R111, R111, UR4 ;  /* 0x000000046f6f7c20 */ /* 0x000fe20008400000 */
[----:B------:R-:W-:Y:S01]  /*3bf0*/  SHF.L.U32 R146, R41, 0x10, RZ ;  /* 0x0000001029927819 */ /* 0x000fe200000006ff */
[----:B------:R-:W-:Y:S01]  /*3c00*/  FADD R124, R124, -UR14 ;  /* 0x8000000e7c7c7e21 */ /* 0x000fe20008000000 */
[----:B------:R-:W-:Y:S01]  /*3c10*/  PRMT R95, R73, 0x7632, R95 ;  /* 0x00007632495f7816 */ /* 0x000fe2000000005f */
[----:B------:R-:W-:Y:S01]  /*3c20*/  FADD R126, R126, -UR14 ;  /* 0x8000000e7e7e7e21 */ /* 0x000fe20008000000 */
[----:B------:R-:W-:Y:S01]  /*3c30*/  SHF.L.U32 R150, R93, 0x10, RZ ;  /* 0x000000105d967819 */ /* 0x000fe200000006ff */
[----:B------:R-:W-:Y:S01]  /*3c40*/  @P2 FADD R146, R146, 1 ;  /* 0x3f80000092922421 */ /* 0x000fe20000000000 */
[----:B------:R-:W-:Y:S01]  /*3c50*/  PRMT R91, R74, 0x7632, R91 ;  /* 0x000076324a5b7816 */ /* 0x000fe2000000005b */
        /* <DEDUP_REMOVED lines=8> */
[----:B------:R-:W-:Y:S01]  /*3ce0*/  @P1 FMUL R98, R98, UR6 ;  /* 0x0000000662621c20 */ /* 0x000fe20008400000 */
[----:B------:R-:W-:Y:S01]  /*3cf0*/  SHF.L.U32 R148, R73, 0x10, RZ ;  /* 0x0000001049947819 */ /* 0x000fe200000006ff */
[----:B------:R-:W-:Y:S01]  /*3d00*/  @P2 FADD R89, R89, 1 ;  /* 0x3f80000059592421 */ /* 0x000fe20000000000 */
[----:B------:R-:W-:Y:S01]  /*3d10*/  SHF.L.U32 R152, R95, 0x10, RZ ;  /* 0x000000105f987819 */ /* 0x000fe200000006ff */
[----:B------:R-:W-:Y:S01]  /*3d20*/  @P1 FMUL R5, R5, UR6 ;  /* 0x0000000605051c20 */ /* 0x000fe20008400000 */
[----:B------:R-:W-:Y:S01]  /*3d30*/  SHF.L.U32 R95, R75, 0x10, RZ ;  /* 0x000000104b5f7819 */ /* 0x000fe200000006ff */
[----:B------:R-:W-:Y:S01]  /*3d40*/  FFMA R84, R165, R146, R148 ;  /* 0x00000092a5547223 */ /* 0x000fe20000000094 */
[----:B------:R-:W-:Y:S01]  /*3d50*/  PRMT R144, R75, 0x7632, R144 ;  /* 0x000076324b907816 */ /* 0x000fe20000000090 */
[----:B------:R-:W-:Y:S01]  /*3d60*/  FFMA R145, R145, R150, R152 ;  /* 0x0000009691917223 */ /* 0x000fe20000000098 */
[----:B------:R-:W-:Y:S01]  /*3d70*/  SHF.L.U32 R91, R91, 0x10, RZ ;  /* 0x000000105b5b7819 */ /* 0x000fe200000006ff */
[----:B------:R-:W-:Y:S01]  /*3d80*/  @P1 FMUL R99, R99, UR6 ;  /* 0x0000000663631c20 */ /* 0x000fe20008400000 */
[----:B------:R-:W-:Y:S01]  /*3d90*/  SHF.L.U32 R147, R142, 0x10, RZ ;  /* 0x000000108e937819 */ /* 0x000fe200000006ff */
[----:B------:R-:W-:Y:S01]  /*3da0*/  FFMA R142, R92, R93, R95 ;  /* 0x0000005d5c8e7223 */ /* 0x000fe2000000005f */
[----:B------:R-:W-:Y:S01]  /*3db0*/  @P0 FMNMX R14, R14, |R139|, !PT ;  /* 0x4000008b0e0e0209 */ /* 0x000fe20007800000 */
[----:B------:R-:W-:Y:S01]  /*3dc0*/  @P1 FMUL R15, R15, UR6 ;  /* 0x000000060f0f1c20 */ /* 0x000fe20008400000 */
[----:B------:R-:W-:Y:S01]  /*3dd0*/  SHF.L.U32 R149, R144, 0x10, RZ ;  /* 0x0000001090957819 */ /* 0x000fe200000006ff */
[----:B------:R-:W-:Y:S01]  /*3de0*/  @P2 FADD R147, R147, 1 ;  /* 0x3f80000093932421 */ /* 0x000fe20000000000 */
[----:B------:R-:W-:Y:S01]  /*3df0*/  FFMA R144, R88, R89, R91 ;  /* 0x0000005958907223 */ /* 0x000fe2000000005b */
[----:B------:R-:W-:Y:S01]  /*3e00*/  @P0 FMNMX R14, R14, |R86|, !PT ;  /* 0x400000560e0e0209 */ /* 0x000fe20007800000 */
[----:B------:R-:W-:Y:S01]  /*3e10*/  @P1 FMUL R13, R13, UR6 ;  /* 0x000000060d0d1c20 */ /* 0x000fe20008400000 */
[----:B------:R-:W-:Y:S01]  /*3e20*/  PRMT R88, R44, 0x7632, R88 ;  /* 0x000076322c587816 */ /* 0x000fe20000000058 */
[----:B------:R-:W-:Y:S01]  /*3e30*/  FFMA R147, R90, R147, R149 ;  /* 0x000000935a937223 */ /* 0x000fe20000000095 */
[----:B------:R-:W-:Y:S01]  /*3e40*/  PRMT R92, R45, 0x7632, R92 ;  /* 0x000076322d5c7816 */ /* 0x000fe2000000005c */
[----:B------:R-:W-:Y:S01]  /*3e50*/  @P1 FMUL R11, R11, UR6 ;  /* 0x000000060b0b1c20 */ /* 0x000fe20008400000 */
[----:B------:R-:W-:Y:S01]  /*3e60*/  SHF.L.U32 R89, R44, 0x10, RZ ;  /* 0x000000102c597819 */ /* 0x000fe200000006ff */
[----:B------:R-:W-:Y:S01]  /*3e70*/  @P1 FMUL R9, R9, UR6 ;  /* 0x0000000609091c20 */ /* 0x000fe20008400000 */
[----:B------:R-:W-:Y:S01]  /*3e80*/  SHF.L.U32 R95, R45, 0x10, RZ ;  /* 0x000000102d5f7819 */ /* 0x000fe200000006ff */
[----:B------:R-:W-:Y:S01]  /*3e90*/  @P1 FMUL R7, R7, UR6 ;  /* 0x0000000607071c20 */ /* 0x000fe20008400000 */
[----:B------:R-:W-:Y:S01]  /*3ea0*/  @P0 FMNMX R14, R14, |R84|, !PT ;  /* 0x400000540e0e0209 */ /* 0x000fe20007800000 */
[----:B------:R-:W-:Y:S01]  /*3eb0*/  @P2 FADD R89, R89, 1 ;  /* 0x3f80000059592421 */ /* 0x000fe20000000000 */
[----:B------:R-:W-:Y:S01]  /*3ec0*/  PRMT R90, R76, 0x7632, R90 ;  /* 0x000076324c5a7816 */ /* 0x000fe2000000005a */
[----:B------:R-:W-:Y:S01]  /*3ed0*/  @P2 FADD R95, R95, 1 ;  /* 0x3f8000005f5f2421 */ /* 0x000fe20000000000 */
[----:B------:R-:W-:Y:S01]  /*3ee0*/  PRMT R146, R77, 0x7632, R146 ;  /* 0x000076324d927816 */ /* 0x000fe20000000092 */
[----:B------:R-:W-:Y:S01]  /*3ef0*/  @P1 FMUL R3, R3, UR6 ;  /* 0x0000000603031c20 */ /* 0x000fe20008400000 */
[----:B------:R-:W-:Y:S01]  /*3f00*/  SHF.L.U32 R151, R88, 0x10, RZ ;  /* 0x0000001058977819 */ /* 0x000fe200000006ff */
[----:B------:R-:W-:Y:S01]  /*3f10*/  @P1 FMUL R101, R101, UR6 ;  /* 0x0000000665651c20 */ /* 0x000fe20008400000 */
[----:B------:R-:W-:Y:S01]  /*3f20*/  SHF.L.U32 R153, R92, 0x10, RZ ;  /* 0x000000105c997819 */ /* 0x000fe200000006ff */
[----:B------:R-:W-:Y:S01]  /*3f30*/  @P1 FMUL R100, R100, UR6 ;  /* 0x0000000664641c20 */ /* 0x000fe20008400000 */
[----:B------:R-:W-:Y:S01]  /*3f40*/  PRMT R88, R46, 0x7632, R88 ;  /* 0x000076322e587816 */ /* 0x000fe20000000058 */
[----:B------:R-:W-:Y:S01]  /*3f50*/  @P2 FADD R151, R151, 1 ;  /* 0x3f80000097972421 */ /* 0x000fe20000000000 */
[----:B------:R-:W-:Y:S01]  /*3f60*/  SHF.L.U32 R91, R76, 0x10, RZ ;  /* 0x000000104c5b7819 */ /* 0x000fe200000006ff */
[----:B------:R-:W-:Y:S01]  /*3f70*/  @P2 FADD R153, R153, 1 ;  /* 0x3f80000099992421 */ /* 0x000fe20000000000 */
[----:B------:R-:W-:Y:S01]  /*3f80*/  SHF.L.U32 R149, R77, 0x10, RZ ;  /* 0x000000104d957819 */ /* 0x000fe200000006ff */
[----:B------:R-:W-:Y:S01]  /*3f90*/  @P1 FMUL R85, R85, UR6 ;  /* 0x0000000655551c20 */ /* 0x000fe20008400000 */
[----:B------:R-:W-:Y:S01]  /*3fa0*/  @P0 FMNMX R14, R14, |R145|, !PT ;  /* 0x400000910e0e0209 */ /* 0x000fe20007800000 */
[----:B------:R-:W-:Y:S01]  /*3fb0*/  @P1 FMUL R19, R19, UR6 ;  /* 0x0000000613131c20 */ /* 0x000fe20008400000 */
[----:B------:R-:W-:Y:S01]  /*3fc0*/  SHF.L.U32 R93, R90, 0x10, RZ ;  /* 0x000000105a5d7819 */ /* 0x000fe200000006ff */
[----:B------:R-:W-:Y:S01]  /*3fd0*/  @P1 FMUL R104, R104, UR6 ;  /* 0x0000000668681c20 */ /* 0x000fe20008400000 */
[----:B------:R-:W-:Y:S01]  /*3fe0*/  SHF.L.U32 R155, R146, 0x10, RZ ;  /* 0x00000010929b7819 */ /* 0x000fe200000006ff */
[----:B------:R-:W-:Y:S01]  /*3ff0*/  FFMA R146, R96, R89, R91 ;  /* 0x0000005960927223 */ /* 0x000fe2000000005b */
[----:B------:R-:W-:Y:S01]  /*4000*/  PRMT R90, R78, 0x7632, R90 ;  /* 0x000076324e5a7816 */ /* 0x000fe2000000005a */
[----:B------:R-:W-:Y:S01]  /*4010*/  FFMA R96, R112, R95, R149 ;  /* 0x0000005f70607223 */ /* 0x000fe20000000095 */
[----:B------:R-:W-:Y:S01]  /*4020*/  SHF.L.U32 R88, R88, 0x10, RZ ;  /* 0x0000001058587819 */ /* 0x000fe200000006ff */
[----:B------:R-:W-:Y:S01]  /*4030*/  FFMA R149, R114, R153, R155 ;  /* 0x0000009972957223 */ /* 0x000fe2000000009b */
[----:B------:R-:W-:Y:S01]  /*4040*/  @P0 FMNMX R14, R14, |R143|, !PT ;  /* 0x4000008f0e0e0209 */ /* 0x000fe20007800000 */
[----:B------:R-:W-:Y:S01]  /*4050*/  FMUL R153, R106, UR4 ;  /* 0x000000046a997c20 */ /* 0x000fe20008400000 */
        /* <DEDUP_REMOVED lines=8> */
[----:B------:R-:W-:Y:S01]  /*40e0*/  SHF.L.U32 R94, R79, 0x10, RZ ;  /* 0x000000104f5e7819 */ /* 0x000fe200000006ff */
[----:B------:R-:W-:Y:S01]  /*40f0*/  FMUL R155, R108, UR4 ;  /* 0x000000046c9b7c20 */ /* 0x000fe20008400000 */
        /* <DEDUP_REMOVED lines=22> */
[----:B------:R-:W-:Y:S01]  /*4260*/  PRMT R88, R49, 0x7632, R88 ;  /* 0x0000763231587816 */ /* 0x000fe20000000058 */
[--C-:B------:R-:W-:Y:S01]  /*4270*/  FFMA R155, R155, R90, R92.reuse ;  /* 0x0000005a9b9b7223 */ /* 0x100fe2000000005c */
[----:B------:R-:W-:Y:S01]  /*4280*/  SHF.L.U32 R93, R48, 0x10, RZ ;  /* 0x00000010305d7819 */ /* 0x000fe200000006ff */
[----:B------:R-:W-:Y:S01]  /*4290*/  @P1 FMUL R105, R105, UR6 ;  /* 0x0000000669691c20 */ /* 0x000fe20008400000 */
[----:B------:R-:W-:Y:S01]  /*42a0*/  SHF.L.U32 R89, R89, 0x10, RZ ;  /* 0x0000001059597819 */ /* 0x000fe200000006ff */
[----:B------:R-:W-:Y:S01]  /*42b0*/  @P1 FMUL R125, R125, UR6 ;  /* 0x000000067d7d1c20 */ /* 0x000fe20008400000 */
[----:B------:R-:W-:Y:S01]  /*42c0*/  @P0 FMNMX R14, R14, |R151|, !PT ;  /* 0x400000970e0e0209 */ /* 0x000fe20007800000 */
[----:B------:R-:W-:Y:S01]  /*42d0*/  @P2 FADD R93, R93, 1 ;  /* 0x3f8000005d5d2421 */ /* 0x000fe20000000000 */
[----:B------:R-:W-:Y:S01]  /*42e0*/  PRMT R92, R81, 0x7632, R92 ;  /* 0x00007632515c7816 */ /* 0x000fe2000000005c */
[----:B------:R-:W-:Y:S01]  /*42f0*/  FFMA R116, R118, R91, R89 ;  /* 0x0000005b76747223 */ /* 0x000fe20000000059 */
[----:B------:R-:W-:Y:S01]  /*4300*/  SHF.L.U32 R90, R88, 0x10, RZ ;  /* 0x00000010585a7819 */ /* 0x000fe200000006ff */
[----:B------:R-:W-:Y:S01]  /*4310*/  @P1 FMUL R123, R123, UR6 ;  /* 0x000000067b7b1c20 */ /* 0x000fe20008400000 */
[----:B------:R-:W-:Y:S01]  /*4320*/  SHF.L.U32 R95, R80, 0x10, RZ ;  /* 0x00000010505f7819 */ /* 0x000fe200000006ff */
[----:B------:R-:W0:Y:S01]  /*4330*/  @!P3 LDC.64 R88, c[0x0][0x230] ;  /* 0x00008c00ff58bb82 */ /* 0x000e220000000a00 */
        /* <DEDUP_REMOVED lines=10> */
[----:B------:R-:W-:Y:S01]  /*43e0*/  PRMT R90, R50, 0x7632, R90 ;  /* 0x00007632325a7816 */ /* 0x000fe2000000005a */
[----:B------:R-:W-:Y:S01]  /*43f0*/  @P1 FMUL R119, R119, UR6 ;  /* 0x0000000677771c20 */ /* 0x000fe20008400000 */
[----:B------:R-:W-:Y:S01]  /*4400*/  @P0 FMNMX R14, R14, |R106|, !PT ;  /* 0x4000006a0e0e0209 */ /* 0x000fe20007800000 */
        /* <DEDUP_REMOVED lines=9> */
[----:B------:R-:W-:Y:S01]  /*44a0*/  SHF.L.U32 R112, R83, 0x10, RZ ;  /* 0x0000001053707819 */ /* 0x000fe200000006ff */
[----:B------:R-:W-:Y:S01]  /*44b0*/  @P2 FADD R91, R91, 1 ;  /* 0x3f8000005b5b2421 */ /* 0x000fe20000000000 */
[----:B------:R-:W-:Y:S01]  /*44c0*/  SHF.L.U32 R93, R92, 0x10, RZ ;  /* 0x000000105c5d7819 */ /* 0x000fe200000006ff */
[----:B0-----:R-:W-:Y:S01]  /*44d0*/  @!P3 IMAD.WIDE R88, R12, 0x4, R88 ;  /* 0x000000040c58b825 */ /* 0x001fe200078e0258 */
[----:B------:R-:W-:-:S03]  /*44e0*/  @P0 FMNMX R14, R14, |R107|, !PT ;  /* 0x4000006b0e0e0209 */ /* 0x000fc60007800000 */
[----:B------:R-:W-:Y:S01]  /*44f0*/  FFMA R159, R111, R94, R112 ;  /* 0x0000005e6f9f7223 */ /* 0x000fe20000000070 */
[----:B------:R-:W-:Y:S01]  /*4500*/  SHF.L.U32 R157, R50, 0x10, RZ ;  /* 0x00000010329d7819 */ /* 0x000fe200000006ff */
[----:B------:R-:W-:Y:S01]  /*4510*/  FFMA R120, R110, R91, R93 ;  /* 0x0000005b6e787223 */ /* 0x000fe2000000005d */
[----:B------:R-:W-:Y:S01]  /*4520*/  @P0 FMNMX R14, R14, |R116|, !PT ;  /* 0x400000740e0e0209 */ /* 0x000fe20007800000 */
[----:B------:R-:W0:Y:S01]  /*4530*/  LDC.64 R110, c[0x0][0x258] ;  /* 0x00009600ff6e7b82 */ /* 0x000e220000000a00 */
[----:B------:R-:W-:Y:S01]  /*4540*/  SHF.L.U32 R95, R82, 0x10, RZ ;  /* 0x00000010525f7819 */ /* 0x000fe200000006ff */
[----:B------:R-:W-:Y:S01]  /*4550*/  @P2 FADD R157, R157, 1 ;  /* 0x3f8000009d9d2421 */ /* 0x000fe20000000000 */
[----:B------:R-:W-:Y:S01]  /*4560*/  @P0 FMNMX R14, R14, |R108|, !PT ;  /* 0x4000006c0e0e0209 */ /* 0x000fe20007800000 */
[----:B------:R-:W-:Y:S01]  /*4570*/  @P1 FMUL R127, R127, UR6 ;  /* 0x000000067f7f1c20 */ /* 0x000fe20008400000 */
[----:B------:R-:W-:Y:S01]  /*4580*/  PRMT R114, R83, 0x7632, R114 ;  /* 0x0000763253727816 */ /* 0x000fe20000000072 */
[--C-:B------:R-:W-:Y:S01]  /*4590*/  FFMA R157, R124, R157, R95.reuse ;  /* 0x0000009d7c9d7223 */ /* 0x100fe2000000005f */
[----:B------:R-:W-:Y:S01]  /*45a0*/  @P0 FMNMX R14, R14, |R155|, !PT ;  /* 0x4000009b0e0e0209 */ /* 0x000fe20007800000 */
[----:B------:R-:W-:Y:S01]  /*45b0*/  @P1 FMUL R134, R134, UR6 ;  /* 0x0000000686861c20 */ /* 0x000fe20008400000 */
[----:B------:R-:W-:Y:S01]  /*45c0*/  PRMT R95, R51, 0x7632, R95 ;  /* 0x00007632335f7816 */ /* 0x000fe2000000005f */
[----:B------:R-:W-:Y:S01]  /*45d0*/  @P1 FMUL R132, R132, UR6 ;  /* 0x0000000684841c20 */ /* 0x000fe20008400000 */
[----:B------:R-:W-:Y:S01]  /*45e0*/  @P0 FMNMX R14, R14, |R118|, !PT ;  /* 0x400000760e0e0209 */ /* 0x000fe20007800000 */
[----:B------:R-:W-:Y:S01]  /*45f0*/  @P1 FMUL R133, R133, UR6 ;  /* 0x0000000685851c20 */ /* 0x000fe20008400000 */
[----:B------:R-:W-:Y:S01]  /*4600*/  SHF.L.U32 R95, R95, 0x10, RZ ;  /* 0x000000105f5f7819 */ /* 0x000fe200000006ff */
[----:B------:R-:W-:Y:S01]  /*4610*/  @P1 FMUL R131, R131, UR6 ;  /* 0x0000000683831c20 */ /* 0x000fe20008400000 */
[----:B------:R-:W-:Y:S01]  /*4620*/  @P0 FMNMX R14, R14, |R109|, !PT ;  /* 0x4000006d0e0e0209 */ /* 0x000fe20007800000 */
[----:B------:R-:W-:Y:S01]  /*4630*/  @P1 FMUL R137, R137, UR6 ;  /* 0x0000000689891c20 */ /* 0x000fe20008400000 */
[----:B------:R-:W-:Y:S01]  /*4640*/  SHF.L.U32 R161, R114, 0x10, RZ ;  /* 0x0000001072a17819 */ /* 0x000fe200000006ff */
[----:B------:R-:W-:Y:S01]  /*4650*/  @P2 FADD R95, R95, 1 ;  /* 0x3f8000005f5f2421 */ /* 0x000fe20000000000 */
[----:B------:R-:W-:Y:S01]  /*4660*/  @P0 FMNMX R14, R14, |R157|, !PT ;  /* 0x4000009d0e0e0209 */ /* 0x000fe20007800000 */
[----:B------:R-:W-:Y:S01]  /*4670*/  @P1 FMUL R136, R136, UR6 ;  /* 0x0000000688881c20 */ /* 0x000fe20008400000 */
[----:B------:R-:W-:Y:S01]  /*4680*/  MOV R163, UR4 ;  /* 0x0000000400a37c02 */ /* 0x000fe20008000f00 */
[----:B------:R-:W-:Y:S01]  /*4690*/  FFMA R122, R126, R95, R161 ;  /* 0x0000005f7e7a7223 */ /* 0x000fe200000000a1 */
[----:B------:R-:W-:Y:S01]  /*46a0*/  @P0 FMNMX R14, R14, |R120|, !PT ;  /* 0x400000780e0e0209 */ /* 0x000fe20007800000 */
[--C-:B0-----:R-:W-:Y:S01]  /*46b0*/  IMAD.WIDE.U32 R160, R4, 0x10, R110.reuse ;  /* 0x0000001004a07825 */ /* 0x101fe200078e006e */
[----:B------:R-:W-:Y:S01]  /*46c0*/  F2FP.BF16.F32.PACK_AB R91, R5, R98 ;  /* 0x00000062055b723e */ /* 0x000fe200000010ff */
[----:B------:R0:W-:Y:S01]  /*46d0*/  @!P3 STG.E desc[UR8][R88.64], R163 ;  /* 0x000000a35800b986 */ /* 0x0001e2000c101908 */
[----:B------:R-:W-:Y:S01]  /*46e0*/  F2FP.BF16.F32.PACK_AB R90, R7, R9 ;  /* 0x00000009075a723e */ /* 0x000fe200000010ff */
[----:B------:R-:W-:Y:S01]  /*46f0*/  IMAD.WIDE.U32 R4, R17, 0x10, R110 ;  /* 0x0000001011047825 */ /* 0x000fe200078e006e */
[----:B------:R-:W-:-:S03]  /*4700*/  F2FP.BF16.F32.PACK_AB R92, R101, R3 ;  /* 0x00000003655c723e */ /* 0x000fc600000010ff */
[----:B------:R-:W-:Y:S01]  /*4710*/  @P1 FMUL R135, R135, UR6 ;  /* 0x0000000687871c20 */ /* 0x000fe20008400000 */
[----:B------:R-:W-:Y:S01]  /*4720*/  F2FP.BF16.F32.PACK_AB R93, R85, R100 ;  /* 0x00000064555d723e */ /* 0x000fe200000010ff */
[----:B------:R-:W-:Y:S01]  /*4730*/  IMAD.WIDE.U32 R6, R6, 0x10, R110 ;  /* 0x0000001006067825 */ /* 0x000fe200078e006e */
[----:B------:R-:W-:-:S03]  /*4740*/  F2FP.BF16.F32.PACK_AB R94, R104, R19 ;  /* 0x00000013685e723e */ /* 0x000fc600000010ff */
[----:B------:R-:W-:Y:S01]  /*4750*/  @P1 FMUL R97, R97, UR6 ;  /* 0x0000000661611c20 */ /* 0x000fe20008400000 */
[----:B------:R-:W-:Y:S01]  /*4760*/  F2FP.BF16.F32.PACK_AB R95, R103, R102 ;  /* 0x00000066675f723e */ /* 0x000fe200000010ff */
[----:B------:R-:W-:Y:S01]  /*4770*/  @P1 FMUL R140, R140, UR6 ;  /* 0x000000068c8c1c20 */ /* 0x000fe20008400000 */
[----:B------:R-:W-:Y:S01]  /*4780*/  @P0 FMNMX R14, R14, |R159|, !PT ;  /* 0x4000009f0e0e0209 */ /* 0x000fe20007800000 */
[----:B------:R-:W-:Y:S01]  /*4790*/  @P1 FMUL R138, R138, UR6 ;  /* 0x000000068a8a1c20 */ /* 0x000fe20008400000 */
[----:B0-----:R-:W-:Y:S01]  /*47a0*/  F2FP.BF16.F32.PACK_AB R88, R15, R99 ;  /* 0x000000630f58723e */ /* 0x001fe200000010ff */
[----:B------:R-:W-:Y:S01]  /*47b0*/  @P1 FMUL R141, R141, UR6 ;  /* 0x000000068d8d1c20 */ /* 0x000fe20008400000 */
[----:B------:R-:W-:Y:S01]  /*47c0*/  F2FP.BF16.F32.PACK_AB R89, R11, R13 ;  /* 0x0000000d0b59723e */ /* 0x000fe200000010ff */
        /* <DEDUP_REMOVED lines=10> */
[----:B------:R0:W-:Y:S01]  /*4870*/  STG.E.128 desc[UR8][R4.64], R88 ;  /* 0x0000005804007986 */ /* 0x0001e2000c101d08 */
[----:B------:R-:W-:Y:S01]  /*4880*/  F2FP.BF16.F32.PACK_AB R113, R113, R115 ;  /* 0x000000737171723e */ /* 0x000fe200000010ff */
        /* <DEDUP_REMOVED lines=12> */
[----:B------:R-:W-:Y:S01]  /*4950*/  F2FP.BF16.F32.PACK_AB R112, R117, R87 ;  /* 0x000000577570723e */ /* 0x000fe200000010ff */
        /* <DEDUP_REMOVED lines=8> */
[----:B------:R-:W-:Y:S01]  /*49e0*/  @P1 FMUL R122, R122, UR6 ;  /* 0x000000067a7a1c20 */ /* 0x000fe20008400000 */
[--C-:B------:R-:W-:Y:S01]  /*49f0*/  IMAD.WIDE.U32 R2, R2, 0x10, R110.reuse ;  /* 0x0000001002027825 */ /* 0x100fe200078e006e */
[----:B0-----:R-:W-:Y:S01]  /*4a00*/  F2FP.BF16.F32.PACK_AB R4, R130, R119 ;  /* 0x000000778204723e */ /* 0x001fe200000010ff */
[----:B------:R2:W-:Y:S01]  /*4a10*/  STG.E.128 desc[UR8][R160.64], R112 ;  /* 0x00000070a0007986 */ /* 0x0005e2000c101d08 */
[----:B------:R-:W-:Y:S01]  /*4a20*/  F2FP.BF16.F32.PACK_AB R5, R129, R128 ;  /* 0x000000808105723e */ /* 0x000fe200000010ff */
[--C-:B------:R-:W-:Y:S01]  /*4a30*/  IMAD.WIDE.U32 R102, R103, 0x10, R110.reuse ;  /* 0x0000001067667825 */ /* 0x100fe200078e006e */
[----:B-1----:R-:W-:Y:S01]  /*4a40*/  F2FP.BF16.F32.PACK_AB R6, R134, R127 ;  /* 0x0000007f8606723e */ /* 0x002fe200000010ff */
[----:B------:R-:W-:Y:S01]  /*4a50*/  ULDC UR4, c[0x0][0x210] ;  /* 0x0000840000047ab9 */ /* 0x000fe20000000800 */
[----:B------:R-:W-:Y:S01]  /*4a60*/  F2FP.BF16.F32.PACK_AB R7, R133, R132 ;  /* 0x000000848507723e */ /* 0x000fe200000010ff */
[----:B------:R-:W-:Y:S01]  /*4a70*/  IMAD.WIDE.U32 R98, R0, 0x10, R110 ;  /* 0x0000001000627825 */ /* 0x000fe200078e006e */
[----:B------:R-:W-:-:S02]  /*4a80*/  F2FP.BF16.F32.PACK_AB R88, R137, R131 ;  /* 0x000000838958723e */ /* 0x000fc400000010ff */
[----:B------:R-:W-:Y:S01]  /*4a90*/  F2FP.BF16.F32.PACK_AB R89, R135, R136 ;  /* 0x000000888759723e */ /* 0x000fe200000010ff */
[--C-:B------:R-:W-:Y:S01]  /*4aa0*/  IMAD.WIDE.U32 R100, R101, 0x10, R110.reuse ;  /* 0x0000001065647825 */ /* 0x100fe200078e006e */
[----:B------:R-:W-:Y:S01]  /*4ab0*/  F2FP.BF16.F32.PACK_AB R90, R140, R97 ;  /* 0x000000618c5a723e */ /* 0x000fe200000010ff */
[----:B------:R2:W-:Y:S01]  /*4ac0*/  STG.E.128 desc[UR8][R2.64], R4 ;  /* 0x0000000402007986 */ /* 0x0005e2000c101d08 */
[----:B------:R-:W-:Y:S01]  /*4ad0*/  F2FP.BF16.F32.PACK_AB R91, R141, R138 ;  /* 0x0000008a8d5b723e */ /* 0x000fe200000010ff */
[----:B------:R-:W-:Y:S01]  /*4ae0*/  IMAD.WIDE.U32 R110, R9, 0x10, R110 ;  /* 0x00000010096e7825 */ /* 0x000fe200078e006e */
        /* <DEDUP_REMOVED lines=10> */
[----:B------:R-:W-:-:S02]  /*4b90*/  F2FP.BF16.F32.PACK_AB R84, R155, R108 ;  /* 0x0000006c9b54723e */ /* 0x000fc400000010ff */
        /* <DEDUP_REMOVED lines=9> */
[----:B------:R-:W-:Y:S02]  /*4c30*/  SEL R8, RZ, 0x1, P2 ;  /* 0x00000001ff087807 */ /* 0x000fe40001000000 */
[----:B------:R-:W-:-:S09]  /*4c40*/  LOP3.LUT R10, R10, 0x3, RZ, 0xc0, !PT ;  /* 0x000000030a0a7812 */ /* 0x000fd200078ec0ff */
[----:B------:R-:W-:Y:S05]  /*4c50*/  @!P0 BRA `(.L_x_7692) ;  /* 0xffffffb400a08947 */ /* 0x000fea000383ffff */
.L_x_7679:
        /* <DEDUP_REMOVED lines=15> */
.L_x_7717:
        /* <DEDUP_REMOVED lines=28> */
.L_x_7720:
[----:B-1----:R-:W-:-:S07]  /*4f10*/  FMNMX R5, R3, R2, !PT ;  /* 0x0000000203057209 */ /* 0x002fce0007800000 */
.L_x_7696:
[----:B------:R-:W-:Y:S05]  /*4f20*/  BSYNC B0 ;  /* 0x0000000000007941 */ /* 0x000fea0003800000 */
.L_x_7695:
[----:B------:R-:W-:Y:S01]  /*4f30*/  ISETP.NE.AND P0, PT, R18, RZ, PT ;  /* 0x000000ff1200720c */ /* 0x000fe20003f05270 */
[----:B------:R-:W-:-:S12]  /*4f40*/  BSSY B0, `(.L_x_7693) ;  /* 0x0000004000007945 */ /* 0x000fd80003800000 */
[----:B------:R-:W-:Y:S05]  /*4f50*/  @P0 BRA `(.L_x_7698) ;  /* 0x0000000000080947 */ /* 0x000fea0003800000 */
[----:B0-----:R-:W0:Y:S02]  /*4f60*/  LDC.64 R2, c[0x0][0x288] ;  /* 0x0000a200ff027b82 */ /* 0x001e240000000a00 */
[----:B0-----:R1:W-:Y:S02]  /*4f70*/  REDG.E.MAX.S32.STRONG.GPU desc[UR8][R2.64], R5 ;  /* 0x000000050200798e */ /* 0x0013e4000d10e388 */
.L_x_7698:
[----:B------:R-:W-:Y:S05]  /*4f80*/  BSYNC B0 ;  /* 0x0000000000007941 */ /* 0x000fea0003800000 */
.L_x_7693:
        /* <DEDUP_REMOVED lines=14> */
[----:B01----:R-:W-:Y:S05]  /*5070*/  CALL.REL.NOINC `($__internal_86_$__cuda_sm20_rcp_rn_f32_slowpath) ;  /* 0x00000010001c7944 */ /* 0x003fea0003c00000 */
[----:B------:R-:W-:Y:S01]  /*5080*/  MOV R5, R136 ;  /* 0x0000008800057202 */ /* 0x000fe20000000f00 */
[----:B------:R-:W-:Y:S06]  /*5090*/  BRA `(.L_x_7700) ;  /* 0x0000000000147947 */ /* 0x000fec0003800000 */
.L_x_7699:
[----:B-12---:R-:W1:Y:S01]  /*50a0*/  MUFU.RCP R5, UR6 ;  /* 0x0000000600057d08 */ /* 0x006e620008001000 */
[----:B------:R-:W-:-:S05]  /*50b0*/  MOV R0, UR6 ;  /* 0x0000000600007c02 */ /* 0x000fca0008000f00 */
[----:B-1----:R-:W-:-:S04]  /*50c0*/  FFMA R0, R5, R0, -1 ;  /* 0xbf80000005007423 */ /* 0x002fc80000000000 */
[----:B------:R-:W-:-:S04]  /*50d0*/  FADD.FTZ R0, -R0, -RZ ;  /* 0x800000ff00007221 */ /* 0x000fc80000010100 */
[----:B------:R-:W-:-:S07]  /*50e0*/  FFMA R5, R5, R0, R5 ;  /* 0x0000000005057223 */ /* 0x000fce0000000005 */
.L_x_7700:
[----:B0-----:R-:W0:Y:S02]  /*50f0*/  LDC.64 R2, c[0x0][0x280] ;  /* 0x0000a000ff027b82 */ /* 0x001e240000000a00 */
[----:B0-----:R-:W-:Y:S01]  /*5100*/  STG.E desc[UR8][R2.64], R5 ;  /* 0x0000000502007986 */ /* 0x001fe2000c101908 */
[----:B------:R-:W-:Y:S05]  /*5110*/  EXIT ;  /* 0x000000000000794d */ /* 0x000fea0003800000 */
.L_x_7680:
[----:B------:R-:W-:Y:S01]  /*5120*/  HFMA2.MMA R136, -RZ, RZ, 0, 5.9604644775390625e-08 ;  /* 0x00000001ff887435 */ /* 0x000fe200000001ff */
[----:B------:R-:W-:Y:S02]  /*5130*/  MOV R134, R101 ;  /* 0x0000006500867202 */ /* 0x000fe40000000f00 */
[----:B------:R-:W-:Y:S02]  /*5140*/  MOV R138, 0x1f ;  /* 0x0000001f008a7802 */ /* 0x000fe40000000f00 */
[----:B------:R-:W-:-:S07]  /*5150*/  MOV R130, 0xffffffff ;  /* 0xffffffff00827802 */ /* 0x000fce0000000f00 */
[----:B-----5:R-:W-:Y:S05]  /*5160*/  WARPSYNC.COLLECTIVE R130, `(.L_x_7701) ;  /* 0x0000000082087348 */ /* 0x020fea0003c00000 */
[----:B------:R0:W1:Y:S02]  /*5170*/  SHFL.BFLY P0, R132, R134, R136, R138 ;  /* 0x0c00008886847389 */ /* 0x000064000000008a */
[----:B01---5:R-:W-:Y:S01]  /*5180*/  ENDCOLLECTIVE ;  /* 0x000000000000791b */ /* 0x023fe20003800000 */
.L_x_7701:
[----:B------:R-:W-:Y:S01]  /*5190*/  HFMA2.MMA R136, -RZ, RZ, 0, 1.1920928955078125e-07 ;  /* 0x00000002ff887435 */ /* 0x000fe200000001ff */
[----:B------:R-:W-:-:S05]  /*51a0*/  MOV R98, R132 ;  /* 0x0000008400627202 */ /* 0x000fca0000000f00 */
[----:B------:R-:W-:-:S05]  /*51b0*/  FADD R102, R101, R98 ;  /* 0x0000006265667221 */ /* 0x000fca0000000000 */
[----:B------:R-:W-:-:S07]  /*51c0*/  MOV R134, R102 ;  /* 0x0000006600867202 */ /* 0x000fce0000000f00 */
[----:B------:R-:W-:Y:S05]  /*51d0*/  WARPSYNC.COLLECTIVE R130, `(.L_x_7702) ;  /* 0x0000000082087348 */ /* 0x000fea0003c00000 */
[----:B------:R0:W1:Y:S02]  /*51e0*/  SHFL.BFLY P0, R132, R134, R136, R138 ;  /* 0x0c00008886847389 */ /* 0x000064000000008a */
[----:B01----:R-:W-:Y:S01]  /*51f0*/  ENDCOLLECTIVE ;  /* 0x000000000000791b */ /* 0x003fe20003800000 */
.L_x_7702:
[----:B------:R-:W-:Y:S01]  /*5200*/  HFMA2.MMA R136, -RZ, RZ, 0, 2.384185791015625e-07 ;  /* 0x00000004ff887435 */ /* 0x000fe200000001ff */
[----:B------:R-:W-:-:S05]  /*5210*/  MOV R103, R132 ;  /* 0x0000008400677202 */ /* 0x000fca0000000f00 */
[----:B------:R-:W-:-:S05]  /*5220*/  FADD R103, R102, R103 ;  /* 0x0000006766677221 */ /* 0x000fca0000000000 */
[----:B------:R-:W-:-:S07]  /*5230*/  MOV R134, R103 ;  /* 0x0000006700867202 */ /* 0x000fce0000000f00 */
[----:B------:R-:W-:Y:S05]  /*5240*/  WARPSYNC.COLLECTIVE R130, `(.L_x_7703) ;  /* 0x0000000082087348 */ /* 0x000fea0003c00000 */
[----:B------:R0:W1:Y:S02]  /*5250*/  SHFL.BFLY P0, R132, R134, R136, R138 ;  /* 0x0c00008886847389 */ /* 0x000064000000008a */
[----:B01----:R-:W-:Y:S01]  /*5260*/  ENDCOLLECTIVE ;  /* 0x000000000000791b */ /* 0x003fe20003800000 */
.L_x_7703:
[----:B------:R-:W-:Y:S01]  /*5270*/  HFMA2.MMA R136, -RZ, RZ, 0, 4.76837158203125e-07 ;  /* 0x00000008ff887435 */ /* 0x000fe200000001ff */
[----:B------:R-:W-:-:S05]  /*5280*/  MOV R98, R132 ;  /* 0x0000008400627202 */ /* 0x000fca0000000f00 */
[----:B------:R-:W-:-:S05]  /*5290*/  FADD R104, R103, R98 ;  /* 0x0000006267687221 */ /* 0x000fca0000000000 */
[----:B------:R-:W-:-:S07]  /*52a0*/  MOV R134, R104 ;  /* 0x0000006800867202 */ /* 0x000fce0000000f00 */
[----:B------:R-:W-:Y:S05]  /*52b0*/  WARPSYNC.COLLECTIVE R130, `(.L_x_7704) ;  /* 0x0000000082087348 */ /* 0x000fea0003c00000 */
[----:B------:R0:W1:Y:S02]  /*52c0*/  SHFL.BFLY P0, R132, R134, R136, R138 ;  /* 0x0c00008886847389 */ /* 0x000064000000008a */
[----:B01----:R-:W-:Y:S01]  /*52d0*/  ENDCOLLECTIVE ;  /* 0x000000000000791b */ /* 0x003fe20003800000 */
.L_x_7704:
[----:B------:R-:W-:Y:S01]  /*52e0*/  HFMA2.MMA R136, -RZ, RZ, 0, 9.5367431640625e-07 ;  /* 0x00000010ff887435 */ /* 0x000fe200000001ff */
[----:B------:R-:W-:-:S05]  /*52f0*/  MOV R105, R132 ;  /* 0x0000008400697202 */ /* 0x000fca0000000f00 */
[----:B------:R-:W-:-:S05]  /*5300*/  FADD R105, R104, R105 ;  /* 0x0000006968697221 */ /* 0x000fca0000000000 */
[----:B------:R-:W-:-:S07]  /*5310*/  MOV R134, R105 ;  /* 0x0000006900867202 */ /* 0x000fce0000000f00 */
[----:B------:R-:W-:Y:S05]  /*5320*/  WARPSYNC.COLLECTIVE R130, `(.L_x_7705) ;  /* 0x0000000082087348 */ /* 0x000fea0003c00000 */
[----:B------:R0:W1:Y:S02]  /*5330*/  SHFL.BFLY P0, R132, R134, R136, R138 ;  /* 0x0c00008886847389 */ /* 0x000064000000008a */
[----:B01----:R-:W-:Y:S01]  /*5340*/  ENDCOLLECTIVE ;  /* 0x000000000000791b */ /* 0x003fe20003800000 */
.L_x_7705:
        /* <DEDUP_REMOVED lines=136> */
.L_x_7706:
[----:B------:R-:W-:Y:S01]  /*5bd0*/  HFMA2.MMA R136, -RZ, RZ, 0, 1.1920928955078125e-07 ;  /* 0x00000002ff887435 */ /* 0x000fe200000001ff */
[----:B------:R-:W-:-:S05]  /*5be0*/  MOV R101, R132 ;  /* 0x0000008400657202 */ /* 0x000fca0000000f00 */
[----:B------:R-:W-:-:S05]  /*5bf0*/  FADD R101, R98, R101 ;  /* 0x0000006562657221 */ /* 0x000fca0000000000 */
[----:B------:R-:W-:-:S07]  /*5c00*/  MOV R134, R101 ;  /* 0x0000006500867202 */ /* 0x000fce0000000f00 */
[----:B------:R-:W-:Y:S05]  /*5c10*/  WARPSYNC.COLLECTIVE R130, `(.L_x_7707) ;  /* 0x0000000082087348 */ /* 0x000fea0003c00000 */
[----:B------:R0:W1:Y:S02]  /*5c20*/  SHFL.BFLY P0, R132, R134, R136, R138 ;  /* 0x0c00008886847389 */ /* 0x000064000000008a */
[----:B01----:R-:W-:Y:S01]  /*5c30*/  ENDCOLLECTIVE ;  /* 0x000000000000791b */ /* 0x003fe20003800000 */
.L_x_7707:
[----:B------:R-:W-:Y:S01]  /*5c40*/  HFMA2.MMA R136, -RZ, RZ, 0, 2.384185791015625e-07 ;  /* 0x00000004ff887435 */ /* 0x000fe200000001ff */
[----:B------:R-:W-:-:S05]  /*5c50*/  MOV R102, R132 ;  /* 0x0000008400667202 */ /* 0x000fca0000000f00 */
[----:B------:R-:W-:-:S05]  /*5c60*/  FADD R102, R101, R102 ;  /* 0x0000006665667221 */ /* 0x000fca0000000000 */
[----:B------:R-:W-:-:S07]  /*5c70*/  MOV R134, R102 ;  /* 0x0000006600867202 */ /* 0x000fce0000000f00 */
[----:B------:R-:W-:Y:S05]  /*5c80*/  WARPSYNC.COLLECTIVE R130, `(.L_x_7708) ;  /* 0x0000000082087348 */ /* 0x000fea0003c00000 */
[----:B------:R0:W1:Y:S02]  /*5c90*/  SHFL.BFLY P0, R132, R134, R136, R138 ;  /* 0x0c00008886847389 */ /* 0x000064000000008a */
[----:B01----:R-:W-:Y:S01]  /*5ca0*/  ENDCOLLECTIVE ;  /* 0x000000000000791b */ /* 0x003fe20003800000 */
.L_x_7708:
[----:B------:R-:W-:Y:S01]  /*5cb0*/  HFMA2.MMA R136, -RZ, RZ, 0, 4.76837158203125e-07 ;  /* 0x00000008ff887435 */ /* 0x000fe200000001ff */
[----:B------:R-:W-:-:S05]  /*5cc0*/  MOV R103, R132 ;  /* 0x0000008400677202 */ /* 0x000fca0000000f00 */
[----:B------:R-:W-:-:S05]  /*5cd0*/  FADD R103, R102, R103 ;  /* 0x0000006766677221 */ /* 0x000fca0000000000 */
[----:B------:R-:W-:-:S07]  /*5ce0*/  MOV R134, R103 ;  /* 0x0000006700867202 */ /* 0x000fce0000000f00 */
[----:B------:R-:W-:Y:S05]  /*5cf0*/  WARPSYNC.COLLECTIVE R130, `(.L_x_7709) ;  /* 0x0000000082087348 */ /* 0x000fea0003c00000 */
[----:B------:R0:W1:Y:S02]  /*5d00*/  SHFL.BFLY P0, R132, R134, R136, R138 ;  /* 0x0c00008886847389 */ /* 0x000064000000008a */
[----:B01----:R-:W-:Y:S01]  /*5d10*/  ENDCOLLECTIVE ;  /* 0x000000000000791b */ /* 0x003fe20003800000 */
.L_x_7709:
[----:B------:R-:W-:Y:S01]  /*5d20*/  HFMA2.MMA R136, -RZ, RZ, 0, 9.5367431640625e-07 ;  /* 0x00000010ff887435 */ /* 0x000fe200000001ff */
[----:B------:R-:W-:-:S05]  /*5d30*/  MOV R104, R132 ;  /* 0x0000008400687202 */ /* 0x000fca0000000f00 */
[----:B------:R-:W-:-:S05]  /*5d40*/  FADD R104, R103, R104 ;  /* 0x0000006867687221 */ /* 0x000fca0000000000 */
[----:B------:R-:W-:-:S07]  /*5d50*/  MOV R134, R104 ;  /* 0x0000006800867202 */ /* 0x000fce0000000f00 */
[----:B------:R-:W-:Y:S05]  /*5d60*/  WARPSYNC.COLLECTIVE R130, `(.L_x_7710) ;  /* 0x0000000082087348 */ /* 0x000fea0003c00000 */
[----:B------:R0:W1:Y:S02]  /*5d70*/  SHFL.BFLY P0, R132, R134, R136, R138 ;  /* 0x0c00008886847389 */ /* 0x000064000000008a */
[----:B01----:R-:W-:Y:S01]  /*5d80*/  ENDCOLLECTIVE ;  /* 0x000000000000791b */ /* 0x003fe20003800000 */
.L_x_7710:
[----:B------:R-:W-:Y:S01]  /*5d90*/  MOV R105, R132 ;  /* 0x0000008400697202 */ /* 0x000fe20000000f00 */
[----:B------:R-:W-:Y:S06]  /*5da0*/  BRA `(.L_x_7711) ;  /* 0xffffffb800b07947 */ /* 0x000fec000383ffff */
.L_x_7694:
[----:B--2---:R-:W-:Y:S01]  /*5db0*/  HFMA2.MMA R4, -RZ, RZ, 0, 9.5367431640625e-07 ;  /* 0x00000010ff047435 */ /* 0x004fe200000001ff */
[----:B------:R-:W-:Y:S02]  /*5dc0*/  MOV R9, R14 ;  /* 0x0000000e00097202 */ /* 0x000fe40000000f00 */
[----:B------:R-:W-:Y:S02]  /*5dd0*/  MOV R11, 0x1f ;  /* 0x0000001f000b7802 */ /* 0x000fe40000000f00 */
[----:B------:R-:W-:-:S07]  /*5de0*/  MOV R130, 0xffffffff ;  /* 0xffffffff00827802 */ /* 0x000fce0000000f00 */
[----:B------:R-:W-:Y:S05]  /*5df0*/  WARPSYNC.COLLECTIVE R130, `(.L_x_7712) ;  /* 0x0000000082087348 */ /* 0x000fea0003c00000 */
[----:B------:R0:W1:Y:S02]  /*5e00*/  SHFL.DOWN P0, R7, R9, R4, R11 ;  /* 0x0800000409077389 */ /* 0x000064000000000b */
[----:B01----:R-:W-:Y:S01]  /*5e10*/  ENDCOLLECTIVE ;  /* 0x000000000000791b */ /* 0x003fe20003800000 */
.L_x_7712:
[----:B------:R-:W-:Y:S01]  /*5e20*/  HFMA2.MMA R4, -RZ, RZ, 0, 4.76837158203125e-07 ;  /* 0x00000008ff047435 */ /* 0x000fe200000001ff */
[----:B------:R-:W-:-:S04]  /*5e30*/  MOV R3, R7 ;  /* 0x0000000700037202 */ /* 0x000fc80000000f00 */
[----:B------:R-:W-:-:S04]  /*5e40*/  FMNMX R3, R3, R14, !PT ;  /* 0x0000000e03037209 */ /* 0x000fc80007800000 */
[----:B------:R-:W-:-:S07]  /*5e50*/  MOV R9, R3 ;  /* 0x0000000300097202 */ /* 0x000fce0000000f00 */
[----:B------:R-:W-:Y:S05]  /*5e60*/  WARPSYNC.COLLECTIVE R130, `(.L_x_7713) ;  /* 0x0000000082087348 */ /* 0x000fea0003c00000 */
[----:B------:R0:W1:Y:S02]  /*5e70*/  SHFL.DOWN P0, R7, R9, R4, R11 ;  /* 0x0800000409077389 */ /* 0x000064000000000b */
[----:B01----:R-:W-:Y:S01]  /*5e80*/  ENDCOLLECTIVE ;  /* 0x000000000000791b */ /* 0x003fe20003800000 */
.L_x_7713:
[----:B------:R-:W-:Y:S01]  /*5e90*/  HFMA2.MMA R4, -RZ, RZ, 0, 2.384185791015625e-07 ;  /* 0x00000004ff047435 */ /* 0x000fe200000001ff */
[----:B------:R-:W-:-:S04]  /*5ea0*/  MOV R0, R7 ;  /* 0x0000000700007202 */ /* 0x000fc80000000f00 */
[----:B------:R-:W-:-:S04]  /*5eb0*/  FMNMX R0, R3, R0, !PT ;  /* 0x0000000003007209 */ /* 0x000fc80007800000 */
[----:B------:R-:W-:-:S07]  /*5ec0*/  MOV R9, R0 ;  /* 0x0000000000097202 */ /* 0x000fce0000000f00 */
[----:B------:R-:W-:Y:S05]  /*5ed0*/  WARPSYNC.COLLECTIVE R130, `(.L_x_7714) ;  /* 0x0000000082087348 */ /* 0x000fea0003c00000 */
[----:B------:R0:W1:Y:S02]  /*5ee0*/  SHFL.DOWN P0, R7, R9, R4, R11 ;  /* 0x0800000409077389 */ /* 0x000064000000000b */
[----:B01----:R-:W-:Y:S01]  /*5ef0*/  ENDCOLLECTIVE ;  /* 0x000000000000791b */ /* 0x003fe20003800000 */
.L_x_7714:
[----:B------:R-:W-:Y:S01]  /*5f00*/  HFMA2.MMA R4, -RZ, RZ, 0, 1.1920928955078125e-07 ;  /* 0x00000002ff047435 */ /* 0x000fe200000001ff */
[----:B------:R-:W-:-:S04]  /*5f10*/  MOV R5, R7 ;  /* 0x0000000700057202 */ /* 0x000fc80000000f00 */
[----:B------:R-:W-:-:S04]  /*5f20*/  FMNMX R5, R0, R5, !PT ;  /* 0x0000000500057209 */ /* 0x000fc80007800000 */
[----:B------:R-:W-:-:S07]  /*5f30*/  MOV R9, R5 ;  /* 0x0000000500097202 */ /* 0x000fce0000000f00 */
[----:B------:R-:W-:Y:S05]  /*5f40*/  WARPSYNC.COLLECTIVE R130, `(.L_x_7715) ;  /* 0x0000000082087348 */ /* 0x000fea0003c00000 */
[----:B------:R0:W1:Y:S02]  /*5f50*/  SHFL.DOWN P0, R7, R9, R4, R11 ;  /* 0x0800000409077389 */ /* 0x000064000000000b */
[----:B01----:R-:W-:Y:S01]  /*5f60*/  ENDCOLLECTIVE ;  /* 0x000000000000791b */ /* 0x003fe20003800000 */
.L_x_7715:
[----:B------:R-:W-:Y:S01]  /*5f70*/  HFMA2.MMA R4, -RZ, RZ, 0, 5.9604644775390625e-08 ;  /* 0x00000001ff047435 */ /* 0x000fe200000001ff */
[----:B------:R-:W-:-:S04]  /*5f80*/  MOV R2, R7 ;  /* 0x0000000700027202 */ /* 0x000fc80000000f00 */
[----:B------:R-:W-:-:S04]  /*5f90*/  FMNMX R2, R5, R2, !PT ;  /* 0x0000000205027209 */ /* 0x000fc80007800000 */
[----:B------:R-:W-:-:S07]  /*5fa0*/  MOV R9, R2 ;  /* 0x0000000200097202 */ /* 0x000fce0000000f00 */
[----:B------:R-:W-:Y:S05]  /*5fb0*/  WARPSYNC.COLLECTIVE R130, `(.L_x_7716) ;  /* 0x0000000082087348 */ /* 0x000fea0003c00000 */
[----:B------:R0:W1:Y:S02]  /*5fc0*/  SHFL.DOWN P0, R7, R9, R4, R11 ;  /* 0x0800000409077389 */ /* 0x000064000000000b */
[----:B01----:R-:W-:Y:S01]  /*5fd0*/  ENDCOLLECTIVE ;  /* 0x000000000000791b */ /* 0x003fe20003800000 */
.L_x_7716:
[----:B------:R-:W-:Y:S05]  /*5fe0*/  BRA `(.L_x_7717) ;  /* 0xffffffec00587947 */ /* 0x000fea000383ffff */
.L_x_7697:
[----:B------:R-:W-:Y:S01]  /*5ff0*/  HFMA2.MMA R4, -RZ, RZ, 0, 1.1920928955078125e-07 ;  /* 0x00000002ff047435 */ /* 0x000fe200000001ff */
[----:B-1----:R-:W-:Y:S02]  /*6000*/  MOV R9, R0 ;  /* 0x0000000000097202 */ /* 0x002fe40000000f00 */
[----:B------:R-:W-:Y:S02]  /*6010*/  MOV R11, 0x1f ;  /* 0x0000001f000b7802 */ /* 0x000fe40000000f00 */
[----:B------:R-:W-:-:S07]  /*6020*/  MOV R130, 0xffffffff ;  /* 0xffffffff00827802 */ /* 0x000fce0000000f00 */
[----:B0-----:R-:W-:Y:S05]  /*6030*/  WARPSYNC.COLLECTIVE R130, `(.L_x_7718) ;  /* 0x0000000082087348 */ /* 0x001fea0003c00000 */
[----:B------:R1:W2:Y:S02]  /*6040*/  SHFL.DOWN P0, R7, R9, R4, R11 ;  /* 0x0800000409077389 */ /* 0x0002a4000000000b */
[----:B012---:R-:W-:Y:S01]  /*6050*/  ENDCOLLECTIVE ;  /* 0x000000000000791b */ /* 0x007fe20003800000 */
.L_x_7718:
[----:B------:R-:W-:Y:S01]  /*6060*/  HFMA2.MMA R4, -RZ, RZ, 0, 5.9604644775390625e-08 ;  /* 0x00000001ff047435 */ /* 0x000fe200000001ff */
[----:B------:R-:W-:-:S04]  /*6070*/  MOV R3, R7 ;  /* 0x0000000700037202 */ /* 0x000fc80000000f00 */
[----:B------:R-:W-:-:S04]  /*6080*/  FMNMX R3, R3, R0, !PT ;  /* 0x0000000003037209 */ /* 0x000fc80007800000 */
[----:B------:R-:W-:-:S07]  /*6090*/  MOV R9, R3 ;  /* 0x0000000300097202 */ /* 0x000fce0000000f00 */
[----:B------:R-:W-:Y:S05]  /*60a0*/  WARPSYNC.COLLECTIVE R130, `(.L_x_7719) ;  /* 0x0000000082087348 */ /* 0x000fea0003c00000 */
[----:B------:R0:W1:Y:S02]  /*60b0*/  SHFL.DOWN P0, R7, R9, R4, R11 ;  /* 0x0800000409077389 */ /* 0x000064000000000b */
[----:B01----:R-:W-:Y:S01]  /*60c0*/  ENDCOLLECTIVE ;  /* 0x000000000000791b */ /* 0x003fe20003800000 */
.L_x_7719:
[----:B------:R-:W-:Y:S01]  /*60d0*/  MOV R2, R7 ;  /* 0x0000000700027202 */ /* 0x000fe20000000f00 */
[----:B------:R-:W-:Y:S06]  /*60e0*/  BRA `(.L_x_7720) ;  /* 0xffffffec00887947 */ /* 0x000fec000383ffff */
        .weak           $__internal_86_$__cuda_sm20_rcp_rn_f32_slowpath
        .type           $__internal_86_$__cuda_sm20_rcp_rn_f32_slowpath,@function
        .size           $__internal_86_$__cuda_sm20_rcp_rn_f32_slowpath,(.L_x_14422 - $__internal_86_$__cuda_sm20_rcp_rn_f32_slowpath)
$__internal_86_$__cuda_sm20_rcp_rn_f32_slowpath:
        /* <DEDUP_REMOVED lines=15> */
.L_x_7722:
[----:B------:R-:W-:-:S04]  /*61e0*/  IADD3 R101, R136, -0xfd, RZ ;  /* 0xffffff0388657810 */ /* 0x000fc80007ffe0ff */
[----:B------:R-:W-:-:S13]  /*61f0*/  ISETP.GT.U32.AND P0, PT, R101, 0x1, PT ;  /* 0x000000016500780c */ /* 0x000fda0003f04070 */
[----:B------:R-:W-:Y:S05]  /*6200*/  @P0 BRA `(.L_x_7724) ;  /* 0x0000000000780947 */ /* 0x000fea0003800000 */
[----:B------:R-:W-:-:S04]  /*6210*/  LOP3.LUT R138, R100, 0x7fffff, RZ, 0xc0, !PT ;  /* 0x007fffff648a7812 */ /* 0x000fc800078ec0ff */
        /* <DEDUP_REMOVED lines=15> */
[----:B------:R-:W-:-:S04]  /*6310*/  SHF.R.U32.HI R142, RZ, R101, R142 ;  /* 0x00000065ff8e7219 */ /* 0x000fc8000001168e */
        /* <DEDUP_REMOVED lines=13> */
.L_x_7724:
[----:B------:R0:W1:Y:S02]  /*63f0*/  MUFU.RCP R136, R100 ;  /* 0x0000006400887308 */ /* 0x0000640000001000 */
.L_x_7723:
[----:B------:R-:W-:Y:S05]  /*6400*/  BSYNC B1 ;  /* 0x0000000000017941 */ /* 0x000fea0003800000 */
.L_x_7721:
[----:B------:R-:W-:Y:S01]  /*6410*/  HFMA2.MMA R101, -RZ, RZ, 0, 0 ;  /* 0x00000000ff657435 */ /* 0x000fe200000001ff */
[----:B0-----:R-:W-:-:S05]  /*6420*/  MOV R100, R134 ;  /* 0x0000008600647202 */ /* 0x001fca0000000f00 */
[----:B-1----:R-:W-:Y:S05]  /*6430*/  RET.REL.NODEC R100 `(_ZN18transformer_engine13normalization19ln_fwd_tuned_kernelINS0_13Kernel_traitsI13__nv_bfloat16S3_S3_fjLj16384ELj2ELj1ELj4ELj16ENS0_18Kernel_traits_baseILj16384ES3_S3_S3_fjLj128EEEEEEEvNS0_19ForwardKernelParamsE) ;  /* 0xffffff9864f07950 */ /* 0x002fea0003c3ffff */
.L_x_7725:
        /* <DEDUP_REMOVED lines=12> */
.L_x_14422:


//--------------------- .text._ZN18transformer_engine13normalization19ln_fwd_tuned_kernelINS0_13Kernel_traitsIff6__halffjLj16384ELj2ELj1ELj4ELj16ENS0_18Kernel_traits_baseILj16384EffS3_fjLj128EEEEEEEvNS0_19ForwardKernelParamsE --------------------------
	.section	.text._ZN18transformer_engine13normalization19ln_fwd_tuned_kernelINS0_13Kernel_traitsIff6__halffjLj16384ELj2ELj1ELj4ELj16ENS0_18Kernel_traits_baseILj16384EffS3_fjLj128EEEEEEEvNS0_19ForwardKernelParamsE,"ax",@progbits
	.align	128
        .global         _ZN18transformer_engine13normalization19ln_fwd_tuned_kernelINS0_13Kernel_traitsIff6__halffjLj16384ELj2ELj1ELj4ELj16ENS0_18Kernel_traits_baseILj16384EffS3_fjLj128EEEEEEEvNS0_19ForwardKernelParamsE
        .type           _ZN18transformer_engine13normalization19ln_fwd_tuned_kernelINS0_13Kernel_traitsIff6__halffjLj16384ELj2ELj1ELj4ELj16ENS0_18Kernel_traits_baseILj16384EffS3_fjLj128EEEEEEEvNS0_19ForwardKernelParamsE,@function
        .size           _ZN18transformer_engine13normalization19ln_fwd_tuned_kernelINS0_13Kernel_traitsIff6__halffjLj16384ELj2ELj1ELj4ELj16ENS0_18Kernel_traits_baseILj16384EffS3_fjLj128EEEEEEEvNS0_19ForwardKernelParamsE,(.L_x_14423 - _ZN18transformer_engine13normalization19ln_fwd_tuned_kernelINS0_13Kernel_traitsIff6__halffjLj16384ELj2ELj1ELj4ELj16ENS0_18Kernel_traits_baseILj16384EffS3_fjLj128EEEEEEEvNS0_19ForwardKernelParamsE)
        .other          _ZN18transformer_engine13normalization19ln_fwd_tuned_kernelINS0_13Kernel_traitsIff6__halffjLj16384ELj2ELj1ELj4ELj16ENS0_18Kernel_traits_baseILj16384EffS3_fjLj128EEEEEEEvNS0_19ForwardKernelParamsE,@"STO_CUDA_ENTRY STV_DEFAULT"
_ZN18transformer_engine13normalization19ln_fwd_tuned_kernelINS0_13Kernel_traitsIff6__halffjLj16384ELj2ELj1ELj4ELj16ENS0_18Kernel_traits_baseILj16384EffS3_fjLj128EEEEEEEvNS0_19ForwardKernelParamsE:
.text._ZN18transformer_engine13normalization19ln_fwd_tuned_kernelINS0_13Kernel_traitsIff6__halffjLj16384ELj2ELj1ELj4ELj16ENS0_18Kernel_traits_baseILj16384EffS3_fjLj128EEEEEEEvNS0_19ForwardKernelParamsE:
        /* <DEDUP_REMOVED lines=60> */
.L_x_7739:
        /* <DEDUP_REMOVED lines=272> */
.L_x_7758:
        /* <DEDUP_REMOVED lines=34> */
[----:B012--5:R-:W-:Y:S05]  /*16e0*/  CALL.REL.NOINC `($__internal_87_$__cuda_sm20_rcp_rn_f32_slowpath) ;  /* 0x0000004400dc7944 */ /* 0x027fea0003c00000 */
[----:B------:R-:W-:Y:S05]  /*16f0*/  BRA `(.L_x_7730) ;  /* 0x0000000000107947 */ /* 0x000fea0003800000 */
.L_x_7729:
[----:B------:R-:W3:Y:S02]  /*1700*/  MUFU.RCP R0, R207 ;  /* 0x000000cf00007308 */ /* 0x000ee40000001000 */
[----:B---3--:R-:W-:-:S04]  /*1710*/  FFMA R2, R207, R0, -1 ;  /* 0xbf800000cf027423 */ /* 0x008fc80000000000 */
[----:B------:R-:W-:-:S04]  /*1720*/  FADD.FTZ R215, -R2, -RZ ;  /* 0x800000ff02d77221 */ /* 0x000fc80000010100 */
[----:B------:R-:W-:-:S07]  /*1730*/  FFMA R0, R0, R215, R0 ;  /* 0x000000d700007223 */ /* 0x000fce0000000000 */
.L_x_7730:
[----:B------:R-:W-:Y:S05]  /*1740*/  BSYNC B0 ;  /* 0x0000000000007941 */ /* 0x000fea0003800000 */
.L_x_7728:
        /* <DEDUP_REMOVED lines=20> */
[----:B-----5:R-:W-:Y:S05]  /*1890*/  CALL.REL.NOINC `($__internal_87_$__cuda_sm20_rcp_rn_f32_slowpath) ;  /* 0x0000004400707944 */ /* 0x020fea0003c00000 */
[----:B------:R-:W-:Y:S05]  /*18a0*/  BRA `(.L_x_7733) ;  /* 0x0000000000107947 */ /* 0x000fea0003800000 */
.L_x_7732:
[----:B------:R-:W0:Y:S02]  /*18b0*/  MUFU.RCP R0, R215 ;  /* 0x000000d700007308 */ /* 0x000e240000001000 */
[----:B0-----:R-:W-:-:S04]  /*18c0*/  FFMA R2, R215, R0, -1 ;  /* 0xbf800000d7027423 */ /* 0x001fc80000000000 */
[----:B------:R-:W-:-:S04]  /*18d0*/  FADD.FTZ R213, -R2, -RZ ;  /* 0x800000ff02d57221 */ /* 0x000fc80000010100 */
[----:B------:R-:W-:-:S07]  /*18e0*/  FFMA R0, R0, R213, R0 ;  /* 0x000000d500007223 */ /* 0x000fce0000000000 */
.L_x_7733:
[----:B------:R-:W-:Y:S05]  /*18f0*/  BSYNC B0 ;  /* 0x0000000000007941 */ /* 0x000fea0003800000 */
.L_x_7731:
        /* <DEDUP_REMOVED lines=49> */
.L_x_7735:
[----:B------:R-:W2:Y:S04]  /*1c10*/  LDG.E.STRONG.GPU R0, desc[UR4][R210.64] ;  /* 0x00000004d2007981 */ /* 0x000ea8000c1ef900 */
[----:B--2---:R-:W-:Y:S01]  /*1c20*/  CCTL.IVALL ;  /* 0x00000000ff00798f */ /* 0x004fe20002000000 */
[----:B------:R-:W-:Y:S05]  /*1c30*/  YIELD ;  /* 0x0000000000007946 */ /* 0x000fea0003800000 */
[----:B------:R-:W-:-:S13]  /*1c40*/  ISETP.NE.AND P1, PT, R0, R213, PT ;  /* 0x000000d50000720c */ /* 0x000fda0003f25270 */
[----:B------:R-:W-:Y:S05]  /*1c50*/  @P1 BRA `(.L_x_7735) ;  /* 0xfffffffc00ec1947 */ /* 0x000fea000383ffff */
.L_x_7734:
        /* <DEDUP_REMOVED lines=18> */
[----:B012--5:R-:W-:Y:S05]  /*1d80*/  CALL.REL.NOINC `($__internal_87_$__cuda_sm20_rcp_rn_f32_slowpath) ;  /* 0x0000004000347944 */ /* 0x027fea0003c00000 */
[----:B------:R-:W-:Y:S01]  /*1d90*/  MOV R206, R0 ;  /* 0x0000000000ce7202 */ /* 0x000fe20000000f00 */
[----:B------:R-:W-:Y:S06]  /*1da0*/  BRA `(.L_x_7738) ;  /* 0x0000000000107947 */ /* 0x000fec0003800000 */
.L_x_7737:
[----:B------:R-:W3:Y:S02]  /*1db0*/  MUFU.RCP R206, R2 ;  /* 0x0000000200ce7308 */ /* 0x000ee40000001000 */
[----:B---3--:R-:W-:-:S04]  /*1dc0*/  FFMA R0, R2, R206, -1 ;  /* 0xbf80000002007423 */ /* 0x008fc800000000ce */
[----:B------:R-:W-:-:S04]  /*1dd0*/  FADD.FTZ R213, -R0, -RZ ;  /* 0x800000ff00d57221 */ /* 0x000fc80000010100 */
[----:B------:R-:W-:-:S07]  /*1de0*/  FFMA R206, R206, R213, R206 ;  /* 0x000000d5cece7223 */ /* 0x000fce00000000ce */
.L_x_7738:
[----:B------:R-:W-:Y:S05]  /*1df0*/  BSYNC B0 ;  /* 0x0000000000007941 */ /* 0x000fea0003800000 */
.L_x_7736:
        /* <DEDUP_REMOVED lines=703> */
.L_x_7726:
        /* <DEDUP_REMOVED lines=15> */
.L_x_7764:
        /* <DEDUP_REMOVED lines=28> */
.L_x_7767:
[----:B--2---:R-:W-:-:S07]  /*4ca0*/  FMNMX R7, R5, R2, !PT ;  /* 0x0000000205077209 */ /* 0x004fce0007800000 */
.L_x_7743:
[----:B------:R-:W-:Y:S05]  /*4cb0*/  BSYNC B0 ;  /* 0x0000000000007941 */ /* 0x000fea0003800000 */
.L_x_7742:
[----:B------:R-:W-:Y:S01]  /*4cc0*/  ISETP.NE.AND P0, PT, R197, RZ, PT ;  /* 0x000000ffc500720c */ /* 0x000fe20003f05270 */
[----:B------:R-:W-:-:S12]  /*4cd0*/  BSSY B0, `(.L_x_7740) ;  /* 0x0000004000007945 */ /* 0x000fd80003800000 */
[----:B------:R-:W-:Y:S05]  /*4ce0*/  @P0 BRA `(.L_x_7745) ;  /* 0x0000000000080947 */ /* 0x000fea0003800000 */
[----:B0-----:R-:W0:Y:S02]  /*4cf0*/  LDC.64 R4, c[0x0][0x288] ;  /* 0x0000a200ff047b82 */ /* 0x001e240000000a00 */
[----:B0-----:R2:W-:Y:S02]  /*4d00*/  REDG.E.MAX.S32.STRONG.GPU desc[UR4][R4.64], R7 ;  /* 0x000000070400798e */ /* 0x0015e4000d10e384 */
.L_x_7745:
[----:B------:R-:W-:Y:S05]  /*4d10*/  BSYNC B0 ;  /* 0x0000000000007941 */ /* 0x000fea0003800000 */
.L_x_7740:
        /* <DEDUP_REMOVED lines=13> */
[----:B012---:R-:W-:Y:S05]  /*4df0*/  CALL.REL.NOINC `($__internal_87_$__cuda_sm20_rcp_rn_f32_slowpath) ;  /* 0x0000001000187944 */ /* 0x007fea0003c00000 */
[----:B------:R-:W-:Y:S01]  /*4e00*/  MOV R5, R0 ;  /* 0x0000000000057202 */ /* 0x000fe20000000f00 */
[----:B------:R-:W-:Y:S06]  /*4e10*/  BRA `(.L_x_7747) ;  /* 0x0000000000107947 */ /* 0x000fec0003800000 */
.L_x_7746:
[----:B------:R-:W3:Y:S02]  /*4e20*/  MUFU.RCP R0, R3 ;  /* 0x0000000300007308 */ /* 0x000ee40000001000 */
[----:B---3--:R-:W-:-:S04]  /*4e30*/  FFMA R2, R0, R3, -1 ;  /* 0xbf80000000027423 */ /* 0x008fc80000000003 */
[----:B0-2---:R-:W-:-:S04]  /*4e40*/  FADD.FTZ R5, -R2, -RZ ;  /* 0x800000ff02057221 */ /* 0x005fc80000010100 */
[----:B------:R-:W-:-:S07]  /*4e50*/  FFMA R5, R0, R5, R0 ;  /* 0x0000000500057223 */ /* 0x000fce0000000000 */
.L_x_7747:
[----:B------:R-:W0:Y:S02]  /*4e60*/  LDC.64 R2, c[0x0][0x280] ;  /* 0x0000a000ff027b82 */ /* 0x000e240000000a00 */
[----:B0-----:R-:W-:Y:S01]  /*4e70*/  STG.E desc[UR4][R2.64], R5 ;  /* 0x0000000502007986 */ /* 0x001fe2000c101904 */
[----:B------:R-:W-:Y:S05]  /*4e80*/  EXIT ;  /* 0x000000000000794d */ /* 0x000fea0003800000 */
.L_x_7727:
[----:B------:R-:W-:Y:S01]  /*4e90*/  HFMA2.MMA R215, -RZ, RZ, 0, 5.9604644775390625e-08 ;  /* 0x00000001ffd77435 */ /* 0x000fe200000001ff */
[----:B------:R-:W-:Y:S02]  /*4ea0*/  MOV R216, R0 ;  /* 0x0000000000d87202 */ /* 0x000fe40000000f00 */
[----:B------:R-:W-:Y:S02]  /*4eb0*/  MOV R218, 0x1f ;  /* 0x0000001f00da7802 */ /* 0x000fe40000000f00 */
[----:B------:R-:W-:-:S07]  /*4ec0*/  MOV R213, 0xffffffff ;  /* 0xffffffff00d57802 */ /* 0x000fce0000000f00 */
[----:B-----5:R-:W-:Y:S05]  /*4ed0*/  WARPSYNC.COLLECTIVE R213, `(.L_x_7748) ;  /* 0x00000000d5087348 */ /* 0x020fea0003c00000 */
[----:B------:R0:W1:Y:S02]  /*4ee0*/  SHFL.BFLY P0, R214, R216, R215, R218 ;  /* 0x0c0000d7d8d67389 */ /* 0x00006400000000da */
[----:B01---5:R-:W-:Y:S01]  /*4ef0*/  ENDCOLLECTIVE ;  /* 0x000000000000791b */ /* 0x023fe20003800000 */
.L_x_7748:
[----:B------:R-:W-:Y:S01]  /*4f00*/  HFMA2.MMA R215, -RZ, RZ, 0, 1.1920928955078125e-07 ;  /* 0x00000002ffd77435 */ /* 0x000fe200000001ff */
[----:B------:R-:W-:-:S05]  /*4f10*/  MOV R207, R214 ;  /* 0x000000d600cf7202 */ /* 0x000fca0000000f00 */
[----:B------:R-:W-:-:S05]  /*4f20*/  FADD R207, R0, R207 ;  /* 0x000000cf00cf7221 */ /* 0x000fca0000000000 */
[----:B------:R-:W-:-:S07]  /*4f30*/  MOV R216, R207 ;  /* 0x000000cf00d87202 */ /* 0x000fce0000000f00 */
[----:B------:R-:W-:Y:S05]  /*4f40*/  WARPSYNC.COLLECTIVE R213, `(.L_x_7749) ;  /* 0x00000000d5087348 */ /* 0x000fea0003c00000 */
[----:B------:R0:W1:Y:S02]  /*4f50*/  SHFL.BFLY P0, R214, R216, R215, R218 ;  /* 0x0c0000d7d8d67389 */ /* 0x00006400000000da */
[----:B01----:R-:W-:Y:S01]  /*4f60*/  ENDCOLLECTIVE ;  /* 0x000000000000791b */ /* 0x003fe20003800000 */
.L_x_7749:
[----:B------:R-:W-:Y:S01]  /*4f70*/  HFMA2.MMA R215, -RZ, RZ, 0, 2.384185791015625e-07 ;  /* 0x00000004ffd77435 */ /* 0x000fe200000001ff */
[----:B------:R-:W-:-:S05]  /*4f80*/  MOV R208, R214 ;  /* 0x000000d600d07202 */ /* 0x000fca0000000f00 */
[----:B------:R-:W-:-:S05]  /*4f90*/  FADD R209, R207, R208 ;  /* 0x000000d0cfd17221 */ /* 0x000fca0000000000 */
[----:B------:R-:W-:-:S07]  /*4fa0*/  MOV R216, R209 ;  /* 0x000000d100d87202 */ /* 0x000fce0000000f00 */
[----:B------:R-:W-:Y:S05]  /*4fb0*/  WARPSYNC.COLLECTIVE R213, `(.L_x_7750) ;  /* 0x00000000d5087348 */ /* 0x000fea0003c00000 */
[----:B------:R0:W1:Y:S02]  /*4fc0*/  SHFL.BFLY P0, R214, R216, R215, R218 ;  /* 0x0c0000d7d8d67389 */ /* 0x00006400000000da */
[----:B01----:R-:W-:Y:S01]  /*4fd0*/  ENDCOLLECTIVE ;  /* 0x000000000000791b */ /* 0x003fe20003800000 */
.L_x_7750:
[----:B------:R-:W-:Y:S01]  /*4fe0*/  HFMA2.MMA R215, -RZ, RZ, 0, 4.76837158203125e-07 ;  /* 0x00000008ffd77435 */ /* 0x000fe200000001ff */
[----:B------:R-:W-:-:S05]  /*4ff0*/  MOV R208, R214 ;  /* 0x000000d600d07202 */ /* 0x000fca0000000f00 */
[----:B------:R-:W-:-:S05]  /*5000*/  FADD R210, R209, R208 ;  /* 0x000000d0d1d27221 */ /* 0x000fca0000000000 */
[----:B------:R-:W-:-:S07]  /*5010*/  MOV R216, R210 ;  /* 0x000000d200d87202 */ /* 0x000fce0000000f00 */
[----:B------:R-:W-:Y:S05]  /*5020*/  WARPSYNC.COLLECTIVE R213, `(.L_x_7751) ;  /* 0x00000000d5087348 */ /* 0x000fea0003c00000 */
[----:B------:R0:W1:Y:S02]  /*5030*/  SHFL.BFLY P0, R214, R216, R215, R218 ;  /* 0x0c0000d7d8d67389 */ /* 0x00006400000000da */
[----:B01----:R-:W-:Y:S01]  /*5040*/  ENDCOLLECTIVE ;  /* 0x000000000000791b */ /* 0x003fe20003800000 */
.L_x_7751:
[----:B------:R-:W-:Y:S01]  /*5050*/  HFMA2.MMA R215, -RZ, RZ, 0, 9.5367431640625e-07 ;  /* 0x00000010ffd77435 */ /* 0x000fe200000001ff */
[----:B------:R-:W-:-:S05]  /*5060*/  MOV R211, R214 ;  /* 0x000000d600d37202 */ /* 0x000fca0000000f00 */
[----:B------:R-:W-:-:S05]  /*5070*/  FADD R211, R210, R211 ;  /* 0x000000d3d2d37221 */ /* 0x000fca0000000000 */
[----:B------:R-:W-:-:S07]  /*5080*/  MOV R216, R211 ;  /* 0x000000d300d87202 */ /* 0x000fce0000000f00 */
[----:B------:R-:W-:Y:S05]  /*5090*/  WARPSYNC.COLLECTIVE R213, `(.L_x_7752) ;  /* 0x00000000d5087348 */ /* 0x000fea0003c00000 */
[----:B------:R0:W1:Y:S02]  /*50a0*/  SHFL.BFLY P0, R214, R216, R215, R218 ;  /* 0x0c0000d7d8d67389 */ /* 0x00006400000000da */
[----:B01----:R-:W-:Y:S01]  /*50b0*/  ENDCOLLECTIVE ;  /* 0x000000000000791b */ /* 0x003fe20003800000 */
.L_x_7752:
        /* <DEDUP_REMOVED lines=136> */
.L_x_7753:
[----:B------:R-:W-:Y:S01]  /*5940*/  HFMA2.MMA R215, -RZ, RZ, 0, 1.1920928955078125e-07 ;  /* 0x00000002ffd77435 */ /* 0x000fe200000001ff */
[----:B------:R-:W-:-:S05]  /*5950*/  MOV R207, R214 ;  /* 0x000000d600cf7202 */ /* 0x000fca0000000f00 */
[----:B------:R-:W-:-:S05]  /*5960*/  FADD R207, R0, R207 ;  /* 0x000000cf00cf7221 */ /* 0x000fca0000000000 */
[----:B------:R-:W-:-:S07]  /*5970*/  MOV R216, R207 ;  /* 0x000000cf00d87202 */ /* 0x000fce0000000f00 */
[----:B------:R-:W-:Y:S05]  /*5980*/  WARPSYNC.COLLECTIVE R213, `(.L_x_7754) ;  /* 0x00000000d5087348 */ /* 0x000fea0003c00000 */
[----:B------:R0:W1:Y:S02]  /*5990*/  SHFL.BFLY P0, R214, R216, R215, R218 ;  /* 0x0c0000d7d8d67389 */ /* 0x00006400000000da */
[----:B01----:R-:W-:Y:S01]  /*59a0*/  ENDCOLLECTIVE ;  /* 0x000000000000791b */ /* 0x003fe20003800000 */
.L_x_7754:
[----:B------:R-:W-:Y:S01]  /*59b0*/  HFMA2.MMA R215, -RZ, RZ, 0, 2.384185791015625e-07 ;  /* 0x00000004ffd77435 */ /* 0x000fe200000001ff */
[----:B------:R-:W-:-:S05]  /*59c0*/  MOV R210, R214 ;  /* 0x000000d600d27202 */ /* 0x000fca0000000f00 */
[----:B------:R-:W-:-:S05]  /*59d0*/  FADD R210, R207, R210 ;  /* 0x000000d2cfd27221 */ /* 0x000fca0000000000 */
[----:B------:R-:W-:-:S07]  /*59e0*/  MOV R216, R210 ;  /* 0x000000d200d87202 */ /* 0x000fce0000000f00 */
[----:B------:R-:W-:Y:S05]  /*59f0*/  WARPSYNC.COLLECTIVE R213, `(.L_x_7755) ;  /* 0x00000000d5087348 */ /* 0x000fea0003c00000 */
[----:B------:R0:W1:Y:S02]  /*5a00*/  SHFL.BFLY P0, R214, R216, R215, R218 ;  /* 0x0c0000d7d8d67389 */ /* 0x00006400000000da */
[----:B01----:R-:W-:Y:S01]  /*5a10*/  ENDCOLLECTIVE ;  /* 0x000000000000791b */ /* 0x003fe20003800000 */
.L_x_7755:
[----:B------:R-:W-:Y:S01]  /*5a20*/  HFMA2.MMA R215, -RZ, RZ, 0, 4.76837158203125e-07 ;  /* 0x00000008ffd77435 */ /* 0x000fe200000001ff */
[----:B------:R-:W-:-:S05]  /*5a30*/  MOV R209, R214 ;  /* 0x000000d600d17202 */ /* 0x000fca0000000f00 */
[----:B------:R-:W-:-:S05]  /*5a40*/  FADD R209, R210, R209 ;  /* 0x000000d1d2d17221 */ /* 0x000fca0000000000 */
[----:B------:R-:W-:-:S07]  /*5a50*/  MOV R216, R209 ;  /* 0x000000d100d87202 */ /* 0x000fce0000000f00 */
[----:B------:R-:W-:Y:S05]  /*5a60*/  WARPSYNC.COLLECTIVE R213, `(.L_x_7756) ;  /* 0x00000000d5087348 */ /* 0x000fea0003c00000 */
[----:B------:R0:W1:Y:S02]  /*5a70*/  SHFL.BFLY P0, R214, R216, R215, R218 ;  /* 0x0c0000d7d8d67389 */ /* 0x00006400000000da */
[----:B01----:R-:W-:Y:S01]  /*5a80*/  ENDCOLLECTIVE ;  /* 0x000000000000791b */ /* 0x003fe20003800000 */
.L_x_7756:
[----:B------:R-:W-:Y:S01]  /*5a90*/  HFMA2.MMA R215, -RZ, RZ, 0, 9.5367431640625e-07 ;  /* 0x00000010ffd77435 */ /* 0x000fe200000001ff */
[----:B------:R-:W-:-:S05]  /*5aa0*/  MOV R212, R214 ;  /* 0x000000d600d47202 */ /* 0x000fca0000000f00 */
[----:B------:R-:W-:-:S05]  /*5ab0*/  FADD R212, R209, R212 ;  /* 0x000000d4d1d47221 */ /* 0x000fca0000000000 */
[----:B------:R-:W-:-:S07]  /*5ac0*/  MOV R216, R212 ;  /* 0x000000d400d87202 */ /* 0x000fce0000000f00 */
[----:B------:R-:W-:Y:S05]  /*5ad0*/  WARPSYNC.COLLECTIVE R213, `(.L_x_7757) ;  /* 0x00000000d5087348 */ /* 0x000fea0003c00000 */
[----:B------:R0:W1:Y:S02]  /*5ae0*/  SHFL.BFLY P0, R214, R216, R215, R218 ;  /* 0x0c0000d7d8d67389 */ /* 0x00006400000000da */
[----:B01----:R-:W-:Y:S01]  /*5af0*/  ENDCOLLECTIVE ;  /* 0x000000000000791b */ /* 0x003fe20003800000 */
.L_x_7757:
[----:B------:R-:W-:Y:S01]  /*5b00*/  MOV R211, R214 ;  /* 0x000000d600d37202 */ /* 0x000fe20000000f00 */
[----:B------:R-:W-:Y:S06]  /*5b10*/  BRA `(.L_x_7758) ;  /* 0xffffffb800687947 */ /* 0x000fec000383ffff */
.L_x_7741:
[----:B------:R-:W-:Y:S01]  /*5b20*/  HFMA2.MMA R8, -RZ, RZ, 0, 9.5367431640625e-07 ;  /* 0x00000010ff087435 */ /* 0x000fe200000001ff */
[----:B------:R-:W-:Y:S02]  /*5b30*/  MOV R6, R201 ;  /* 0x000000c900067202 */ /* 0x000fe40000000f00 */
[----:B------:R-:W-:Y:S02]  /*5b40*/  MOV R9, 0x1f ;  /* 0x0000001f00097802 */ /* 0x000fe40000000f00 */
[----:B------:R-:W-:-:S07]  /*5b50*/  MOV R213, 0xffffffff ;  /* 0xffffffff00d57802 */ /* 0x000fce0000000f00 */
[----:B-1---5:R-:W-:Y:S05]  /*5b60*/  WARPSYNC.COLLECTIVE R213, `(.L_x_7759) ;  /* 0x00000000d5087348 */ /* 0x022fea0003c00000 */
[----:B------:R0:W2:Y:S02]  /*5b70*/  SHFL.DOWN P0, R4, R6, R8, R9 ;  /* 0x0800000806047389 */ /* 0x0000a40000000009 */
[----:B012--5:R-:W-:Y:S01]  /*5b80*/  ENDCOLLECTIVE ;  /* 0x000000000000791b */ /* 0x027fe20003800000 */
.L_x_7759:
[----:B------:R-:W-:Y:S01]  /*5b90*/  HFMA2.MMA R8, -RZ, RZ, 0, 4.76837158203125e-07 ;  /* 0x00000008ff087435 */ /* 0x000fe200000001ff */
[----:B------:R-:W-:-:S04]  /*5ba0*/  MOV R0, R4 ;  /* 0x0000000400007202 */ /* 0x000fc80000000f00 */
[----:B------:R-:W-:-:S04]  /*5bb0*/  FMNMX R0, R0, R201, !PT ;  /* 0x000000c900007209 */ /* 0x000fc80007800000 */
[----:B------:R-:W-:-:S07]  /*5bc0*/  MOV R6, R0 ;  /* 0x0000000000067202 */ /* 0x000fce0000000f00 */
[----:B------:R-:W-:Y:S05]  /*5bd0*/  WARPSYNC.COLLECTIVE R213, `(.L_x_7760) ;  /* 0x00000000d5087348 */ /* 0x000fea0003c00000 */
[----:B------:R0:W1:Y:S02]  /*5be0*/  SHFL.DOWN P0, R4, R6, R8, R9 ;  /* 0x0800000806047389 */ /* 0x0000640000000009 */
[----:B01----:R-:W-:Y:S01]  /*5bf0*/  ENDCOLLECTIVE ;  /* 0x000000000000791b */ /* 0x003fe20003800000 */
.L_x_7760:
[----:B------:R-:W-:Y:S01]  /*5c00*/  HFMA2.MMA R8, -RZ, RZ, 0, 2.384185791015625e-07 ;  /* 0x00000004ff087435 */ /* 0x000fe200000001ff */
[----:B------:R-:W-:-:S04]  /*5c10*/  MOV R5, R4 ;  /* 0x0000000400057202 */ /* 0x000fc80000000f00 */
[----:B------:R-:W-:-:S04]  /*5c20*/  FMNMX R5, R0, R5, !PT ;  /* 0x0000000500057209 */ /* 0x000fc80007800000 */
[----:B------:R-:W-:-:S07]  /*5c30*/  MOV R6, R5 ;  /* 0x0000000500067202 */ /* 0x000fce0000000f00 */
[----:B------:R-:W-:Y:S05]  /*5c40*/  WARPSYNC.COLLECTIVE R213, `(.L_x_7761) ;  /* 0x00000000d5087348 */ /* 0x000fea0003c00000 */
[----:B------:R0:W1:Y:S02]  /*5c50*/  SHFL.DOWN P0, R4, R6, R8, R9 ;  /* 0x0800000806047389 */ /* 0x0000640000000009 */
[----:B01----:R-:W-:Y:S01]  /*5c60*/  ENDCOLLECTIVE ;  /* 0x000000000000791b */ /* 0x003fe20003800000 */
.L_x_7761:
[----:B------:R-:W-:Y:S01]  /*5c70*/  HFMA2.MMA R8, -RZ, RZ, 0, 1.1920928955078125e-07 ;  /* 0x00000002ff087435 */ /* 0x000fe200000001ff */
[----:B------:R-:W-:-:S04]  /*5c80*/  MOV R2, R4 ;  /* 0x0000000400027202 */ /* 0x000fc80000000f00 */
[----:B------:R-:W-:-:S04]  /*5c90*/  FMNMX R2, R5, R2, !PT ;  /* 0x0000000205027209 */ /* 0x000fc80007800000 */
[----:B------:R-:W-:-:S07]  /*5ca0*/  MOV R6, R2 ;  /* 0x0000000200067202 */ /* 0x000fce0000000f00 */
[----:B------:R-:W-:Y:S05]  /*5cb0*/  WARPSYNC.COLLECTIVE R213, `(.L_x_7762) ;  /* 0x00000000d5087348 */ /* 0x000fea0003c00000 */
[----:B------:R0:W1:Y:S02]  /*5cc0*/  SHFL.DOWN P0, R4, R6, R8, R9 ;  /* 0x0800000806047389 */ /* 0x0000640000000009 */
[----:B01----:R-:W-:Y:S01]  /*5cd0*/  ENDCOLLECTIVE ;  /* 0x000000000000791b */ /* 0x003fe20003800000 */
.L_x_7762:
[----:B------:R-:W-:Y:S01]  /*5ce0*/  HFMA2.MMA R8, -RZ, RZ, 0, 5.9604644775390625e-08 ;  /* 0x00000001ff087435 */ /* 0x000fe200000001ff */
[----:B------:R-:W-:-:S04]  /*5cf0*/  MOV R7, R4 ;  /* 0x0000000400077202 */ /* 0x000fc80000000f00 */
[----:B------:R-:W-:-:S04]  /*5d00*/  FMNMX R7, R2, R7, !PT ;  /* 0x0000000702077209 */ /* 0x000fc80007800000 */
[----:B------:R-:W-:-:S07]  /*5d10*/  MOV R6, R7 ;  /* 0x0000000700067202 */ /* 0x000fce0000000f00 */
[----:B------:R-:W-:Y:S05]  /*5d20*/  WARPSYNC.COLLECTIVE R213, `(.L_x_7763) ;  /* 0x00000000d5087348 */ /* 0x000fea0003c00000 */
[----:B------:R0:W1:Y:S02]  /*5d30*/  SHFL.DOWN P0, R4, R6, R8, R9 ;  /* 0x0800000806047389 */ /* 0x0000640000000009 */
[----:B01----:R-:W-:Y:S01]  /*5d40*/  ENDCOLLECTIVE ;  /* 0x000000000000791b */ /* 0x003fe20003800000 */
.L_x_7763:
[----:B------:R-:W-:Y:S05]  /*5d50*/  BRA `(.L_x_7764) ;  /* 0xffffffec00607947 */ /* 0x000fea000383ffff */
.L_x_7744:
[----:B------:R-:W-:Y:S01]  /*5d60*/  HFMA2.MMA R8, -RZ, RZ, 0, 1.1920928955078125e-07 ;  /* 0x00000002ff087435 */ /* 0x000fe200000001ff */
[----:B--2---:R-:W-:Y:S02]  /*5d70*/  MOV R6, R0 ;  /* 0x0000000000067202 */ /* 0x004fe40000000f00 */
[----:B------:R-:W-:Y:S02]  /*5d80*/  MOV R9, 0x1f ;  /* 0x0000001f00097802 */ /* 0x000fe40000000f00 */
[----:B------:R-:W-:-:S07]  /*5d90*/  MOV R213, 0xffffffff ;  /* 0xffffffff00d57802 */ /* 0x000fce0000000f00 */
[----:B01---5:R-:W-:Y:S05]  /*5da0*/  WARPSYNC.COLLECTIVE R213, `(.L_x_7765) ;  /* 0x00000000d5087348 */ /* 0x023fea0003c00000 */
[----:B------:R2:W3:Y:S02]  /*5db0*/  SHFL.DOWN P0, R4, R6, R8, R9 ;  /* 0x0800000806047389 */ /* 0x0004e40000000009 */
[----:B0123-5:R-:W-:Y:S01]  /*5dc0*/  ENDCOLLECTIVE ;  /* 0x000000000000791b */ /* 0x02ffe20003800000 */
.L_x_7765:
[----:B------:R-:W-:Y:S01]  /*5dd0*/  HFMA2.MMA R8, -RZ, RZ, 0, 5.9604644775390625e-08 ;  /* 0x00000001ff087435 */ /* 0x000fe200000001ff */
[----:B------:R-:W-:-:S04]  /*5de0*/  MOV R5, R4 ;  /* 0x0000000400057202 */ /* 0x000fc80000000f00 */
[----:B------:R-:W-:-:S04]  /*5df0*/  FMNMX R5, R5, R0, !PT ;  /* 0x0000000005057209 */ /* 0x000fc80007800000 */
[----:B------:R-:W-:-:S07]  /*5e00*/  MOV R6, R5 ;  /* 0x0000000500067202 */ /* 0x000fce0000000f00 */
[----:B------:R-:W-:Y:S05]  /*5e10*/  WARPSYNC.COLLECTIVE R213, `(.L_x_7766) ;  /* 0x00000000d5087348 */ /* 0x000fea0003c00000 */
[----:B------:R0:W1:Y:S02]  /*5e20*/  SHFL.DOWN P0, R4, R6, R8, R9 ;  /* 0x0800000806047389 */ /* 0x0000640000000009 */
[----:B01----:R-:W-:Y:S01]  /*5e30*/  ENDCOLLECTIVE ;  /* 0x000000000000791b */ /* 0x003fe20003800000 */
.L_x_7766:
[----:B------:R-:W-:Y:S01]  /*5e40*/  MOV R2, R4 ;  /* 0x0000000400027202 */ /* 0x000fe20000000f00 */
[----:B------:R-:W-:Y:S06]  /*5e50*/  BRA `(.L_x_7767) ;  /* 0xffffffec00907947 */ /* 0x000fec000383ffff */
        .weak           $__internal_87_$__cuda_sm20_rcp_rn_f32_slowpath
        .type           $__internal_87_$__cuda_sm20_rcp_rn_f32_slowpath,@function
        .size           $__internal_87_$__cuda_sm20_rcp_rn_f32_slowpath,(.L_x_14423 - $__internal_87_$__cuda_sm20_rcp_rn_f32_slowpath)
$__internal_87_$__cuda_sm20_rcp_rn_f32_slowpath:
        /* <DEDUP_REMOVED lines=15> */
.L_x_7769:
        /* <DEDUP_REMOVED lines=33> */
.L_x_7771:
[----:B------:R0:W1:Y:S02]  /*6160*/  MUFU.RCP R215, R2 ;  /* 0x0000000200d77308 */ /* 0x0000640000001000 */
.L_x_7770:
[----:B------:R-:W-:Y:S05]  /*6170*/  BSYNC B1 ;  /* 0x0000000000017941 */ /* 0x000fea0003800000 */
.L_x_7768:
[----:B------:R-:W-:Y:S01]  /*6180*/  HFMA2.MMA R217, -RZ, RZ, 0, 0 ;  /* 0x00000000ffd97435 */ /* 0x000fe200000001ff */
[----:B-1----:R-:W-:-:S05]  /*6190*/  MOV R0, R215 ;  /* 0x000000d700007202 */ /* 0x002fca0000000f00 */
[----:B0-----:R-:W-:Y:S05]  /*61a0*/  RET.REL.NODEC R216 `(_ZN18transformer_engine13normalization19ln_fwd_tuned_kernelINS0_13Kernel_traitsIff6__halffjLj16384ELj2ELj1ELj4ELj16ENS0_18Kernel_traits_baseILj16384EffS3_fjLj128EEEEEEEvNS0_19ForwardKernelParamsE) ;  /* 0xffffff9cd8947950 */ /* 0x001fea0003c3ffff */
.L_x_7772:
        /* <DEDUP_REMOVED lines=13> */
.L_x_14423:


//--------------------- .text._ZN18transformer_engine13normalization19ln_fwd_tuned_kernelINS0_13Kernel_traitsI6__halfS3_S3_fjLj16384ELj2ELj1ELj4ELj16ENS0_18Kernel_traits_baseILj16384ES3_S3_S3_fjLj128EEEEEEEvNS0_19ForwardKernelParamsE --------------------------
	.section	.text._ZN18transformer_engine13normalization19ln_fwd_tuned_kernelINS0_13Kernel_traitsI6__halfS3_S3_fjLj16384ELj2ELj1ELj4ELj16ENS0_18Kernel_traits_baseILj16384ES3_S3_S3_fjLj128EEEEEEEvNS0_19ForwardKernelParamsE,"ax",@progbits
	.align	128
        .global         _ZN18transformer_engine13normalization19ln_fwd_tuned_kernelINS0_13Kernel_traitsI6__halfS3_S3_fjLj16384ELj2ELj1ELj4ELj16ENS0_18Kernel_traits_baseILj16384ES3_S3_S3_fjLj128EEEEEEEvNS0_19ForwardKernelParamsE
        .type           _ZN18transformer_engine13normalization19ln_fwd_tuned_kernelINS0_13Kernel_traitsI6__halfS3_S3_fjLj16384ELj2ELj1ELj4ELj16ENS0_18Kernel_traits_baseILj16384ES3_S3_S3_fjLj128EEEEEEEvNS0_19ForwardKernelParamsE,@function
        .size           _ZN18transformer_engine13normalization19ln_fwd_tuned_kernelINS0_13Kernel_traitsI6__halfS3_S3_fjLj16384ELj2ELj1ELj4ELj16ENS0_18Kernel_traits_baseILj16384ES3_S3_S3_fjLj128EEEEEEEvNS0_19ForwardKernelParamsE,(.L_x_14424 - _ZN18transformer_engine13normalization19ln_fwd_tuned_kernelINS0_13Kernel_traitsI6__halfS3_S3_fjLj16384ELj2ELj1ELj4ELj16ENS0_18Kernel_traits_baseILj16384ES3_S3_S3_fjLj128EEEEEEEvNS0_19ForwardKernelParamsE)
        .other          _ZN18transformer_engine13normalization19ln_fwd_tuned_kernelINS0_13Kernel_traitsI6__halfS3_S3_fjLj16384ELj2ELj1ELj4ELj16ENS0_18Kernel_traits_baseILj16384ES3_S3_S3_fjLj128EEEEEEEvNS0_19ForwardKernelParamsE,@"STO_CUDA_ENTRY STV_DEFAULT"
_ZN18transformer_engine13normalization19ln_fwd_tuned_kernelINS0_13Kernel_traitsI6__halfS3_S3_fjLj16384ELj2ELj1ELj4ELj16ENS0_18Kernel_traits_baseILj16384ES3_S3_S3_fjLj128EEEEEEEvNS0_19ForwardKernelParamsE:
.text._ZN18transformer_engine13normalization19ln_fwd_tuned_kernelINS0_13Kernel_traitsI6__halfS3_S3_fjLj16384ELj2ELj1ELj4ELj16ENS0_18Kernel_traits_baseILj16384ES3_S3_S3_fjLj128EEEEEEEvNS0_19ForwardKernelParamsE:
        /* <DEDUP_REMOVED lines=25> */
[----:B------:R-:W-:Y:S01]  /*0190*/  HFMA2.MMA R9, -RZ, RZ, 0, 0 ;  /* 0x00000000ff097435 */ /* 0x000fe200000001ff */
[----:B------:R-:W-:Y:S10]  /*01a0*/  @P0 BRA `(.L_x_7773) ;  /* 0x00000044002c0947 */ /* 0x000ff40003800000 */
        /* <DEDUP_REMOVED lines=19> */
.L_x_7786:
        /* <DEDUP_REMOVED lines=38> */
[----:B------:R-:W-:-:S03]  /*0540*/  HADD2.F32 R15, -RZ, R17.H1_H1 ;  /* 0x30000011ff0f7230 */ /* 0x000fc60000004100 */
[----:B------:R-:W-:Y:S01]  /*0550*/  FADD R113, R13, R14 ;  /* 0x0000000e0d717221 */ /* 0x000fe20000000000 */
[--C-:B------:R-:W-:Y:S02]  /*0560*/  HADD2.F32 R14, -RZ, R18.reuse.H0_H0 ;  /* 0x20000012ff0e7230 */ /* 0x100fe40000004100 */
[----:B------:R-:W-:Y:S02]  /*0570*/  HADD2.F32 R18, -RZ, R18.H1_H1 ;  /* 0x30000012ff127230 */ /* 0x000fe40000004100 */
[----:B------:R-:W-:-:S04]  /*0580*/  FADD R16, R12, R113 ;  /* 0x000000710c107221 */ /* 0x000fc80000000000 */
[----:B------:R-:W-:Y:S01]  /*0590*/  FADD R17, R15, R16 ;  /* 0x000000100f117221 */ /* 0x000fe20000000000 */
[--C-:B------:R-:W-:Y:S02]  /*05a0*/  HADD2.F32 R16, -RZ, R19.reuse.H0_H0 ;  /* 0x20000013ff107230 */ /* 0x100fe40000004100 */
[----:B------:R-:W-:Y:S02]  /*05b0*/  HADD2.F32 R19, -RZ, R19.H1_H1 ;  /* 0x30000013ff137230 */ /* 0x000fe40000004100 */
[----:B------:R-:W-:-:S04]  /*05c0*/  FADD R17, R14, R17 ;  /* 0x000000110e117221 */ /* 0x000fc80000000000 */
[----:B------:R-:W-:-:S04]  /*05d0*/  FADD R17, R18, R17 ;  /* 0x0000001112117221 */ /* 0x000fc80000000000 */
[----:B------:R-:W-:Y:S01]  /*05e0*/  FADD R112, R16, R17 ;  /* 0x0000001110707221 */ /* 0x000fe20000000000 */
[----:B---3--:R-:W-:-:S03]  /*05f0*/  HADD2.F32 R17, -RZ, R84.H0_H0 ;  /* 0x20000054ff117230 */ /* 0x008fc60000004100 */
[----:B------:R-:W-:Y:S01]  /*0600*/  FADD R114, R19, R112 ;  /* 0x0000007013727221 */ /* 0x000fe20000000000 */
[----:B------:R-:W-:Y:S02]  /*0610*/  HADD2.F32 R112, -RZ, R84.H1_H1 ;  /* 0x30000054ff707230 */ /* 0x000fe40000004100 */
[----:B------:R-:W-:Y:S02]  /*0620*/  HADD2.F32 R84, -RZ, R85.H0_H0 ;  /* 0x20000055ff547230 */ /* 0x000fe40000004100 */
[----:B------:R-:W-:-:S04]  /*0630*/  FADD R113, R17, R114 ;  /* 0x0000007211717221 */ /* 0x000fc80000000000 */
[----:B------:R-:W-:Y:S01]  /*0640*/  FADD R115, R112, R113 ;  /* 0x0000007170737221 */ /* 0x000fe20000000000 */
[----:B------:R-:W-:Y:S02]  /*0650*/  HADD2.F32 R113, -RZ, R85.H1_H1 ;  /* 0x30000055ff717230 */ /* 0x000fe40000004100 */
[----:B------:R-:W-:Y:S02]  /*0660*/  HADD2.F32 R85, -RZ, R86.H0_H0 ;  /* 0x20000056ff557230 */ /* 0x000fe40000004100 */
[----:B------:R-:W-:Y:S01]  /*0670*/  FADD R114, R84, R115 ;  /* 0x0000007354727221 */ /* 0x000fe20000000000 */
[----:B----4-:R-:W-:-:S03]  /*0680*/  HADD2.F32 R129, -RZ, R99.H1_H1 ;  /* 0x30000063ff817230 */ /* 0x010fc60000004100 */
        /* <DEDUP_REMOVED lines=8> */
[----:B------:R-:W-:Y:S02]  /*0710*/  HADD2.F32 R128, -RZ, R100.H0_H0 ;  /* 0x20000064ff807230 */ /* 0x000fe40000004100 */
[----:B------:R-:W-:Y:S02]  /*0720*/  HADD2.F32 R130, -RZ, R101.H0_H0 ;  /* 0x20000065ff827230 */ /* 0x000fe40000004100 */
[----:B------:R-:W-:Y:S01]  /*0730*/  FADD R118, R115, R116 ;  /* 0x0000007473767221 */ /* 0x000fe20000000000 */
[----:B------:R-:W-:-:S02]  /*0740*/  HADD2.F32 R116, -RZ, R88.H1_H1 ;  /* 0x30000058ff747230 */ /* 0x000fc40000004100 */
[----:B------:R-:W-:Y:S02]  /*0750*/  HADD2.F32 R88, -RZ, R89.H0_H0 ;  /* 0x20000059ff587230 */ /* 0x000fe40000004100 */
[----:B------:R-:W-:Y:S01]  /*0760*/  FADD R117, R87, R118 ;  /* 0x0000007657757221 */ /* 0x000fe20000000000 */
[----:B------:R-:W-:Y:S02]  /*0770*/  HADD2.F32 R133, -RZ, R101.H1_H1 ;  /* 0x30000065ff857230 */ /* 0x000fe40000004100 */
[----:B------:R-:W-:Y:S02]  /*0780*/  HADD2.F32 R132, -RZ, R102.H0_H0 ;  /* 0x20000066ff847230 */ /* 0x000fe40000004100 */
        /* <DEDUP_REMOVED lines=53> */
[----:B------:R-:W-:Y:S02]  /*0ae0*/  HADD2.F32 R146, -RZ, R110.H1_H1 ;  /* 0x3000006eff927230 */ /* 0x000fe40000004100 */
[----:B------:R-:W-:Y:S01]  /*0af0*/  FADD R126, R125, R126 ;  /* 0x0000007e7d7e7221 */ /* 0x000fe20000000000 */
[----:B------:R-:W-:-:S02]  /*0b00*/  HADD2.F32 R110, -RZ, R111.H0_H0 ;  /* 0x2000006fff6e7230 */ /* 0x000fc40000004100 */
[----:B------:R-:W-:Y:S02]  /*0b10*/  HADD2.F32 R111, -RZ, R111.H1_H1 ;  /* 0x3000006fff6f7230 */ /* 0x000fe40000004100 */
[----:B------:R-:W-:Y:S01]  /*0b20*/  FADD R98, R97, R126 ;  /* 0x0000007e61627221 */ /* 0x000fe20000000000 */
[----:B------:R-:W-:-:S03]  /*0b30*/  HADD2.F32 R126, -RZ, R99.H0_H0 ;  /* 0x20000063ff7e7230 */ /* 0x000fc60000004100 */
        /* <DEDUP_REMOVED lines=179> */
.L_x_7805:
        /* <DEDUP_REMOVED lines=15> */
[----:B------:R-:W-:Y:S02]  /*1760*/  @!P0 IADD3 R98, R10, R99, RZ ;  /* 0x000000630a628210 */ /* 0x000fe40007ffe0ff */
[----:B---3--:R-:W-:Y:S02]  /*1770*/  @!P0 LEA R149, R149, R102, 0x18 ;  /* 0x0000006695958211 */ /* 0x008fe400078ec0ff */
[----:B------:R-:W-:Y:S02]  /*1780*/  @!P1 STS.64 [R103], R100 ;  /* 0x0000006467009388 */ /* 0x000fe40000000a00 */
[----:B------:R-:W-:Y:S01]  /*1790*/  @!P0 LEA R151, R98, R149, 0x3 ;  /* 0x0000009562978211 */ /* 0x000fe200078e18ff */
[----:B------:R-:W-:Y:S01]  /*17a0*/  HFMA2.MMA R149, -RZ, RZ, 0, 0 ;  /* 0x00000000ff957435 */ /* 0x000fe200000001ff */
[----:B------:R-:W-:Y:S01]  /*17b0*/  CS2R R98, SRZ ;  /* 0x0000000000627805 */ /* 0x000fe2000001ff00 */
[----:B------:R-:W-:Y:S04]  /*17c0*/  BAR.SYNC.DEFER_BLOCKING 0x0 ;  /* 0x0000000000007b1d */ /* 0x000fe80000010000 */
        /* <DEDUP_REMOVED lines=12> */
[----:B012--5:R-:W-:Y:S05]  /*1890*/  CALL.REL.NOINC `($__internal_88_$__cuda_sm20_rcp_rn_f32_slowpath) ;  /* 0x0000004000887944 */ /* 0x027fea0003c00000 */
[----:B------:R-:W-:Y:S01]  /*18a0*/  MOV R100, R151 ;  /* 0x0000009700647202 */ /* 0x000fe20000000f00 */
[----:B------:R-:W-:Y:S06]  /*18b0*/  BRA `(.L_x_7777) ;  /* 0x0000000000107947 */ /* 0x000fec0003800000 */
.L_x_7776:
[----:B------:R-:W3:Y:S02]  /*18c0*/  MUFU.RCP R101, R102 ;  /* 0x0000006600657308 */ /* 0x000ee40000001000 */
[----:B---3--:R-:W-:-:S04]  /*18d0*/  FFMA R100, R102, R101, -1 ;  /* 0xbf80000066647423 */ /* 0x008fc80000000065 */
[----:B------:R-:W-:-:S04]  /*18e0*/  FADD.FTZ R100, -R100, -RZ ;  /* 0x800000ff64647221 */ /* 0x000fc80000010100 */
[----:B------:R-:W-:-:S07]  /*18f0*/  FFMA R100, R101, R100, R101 ;  /* 0x0000006465647223 */ /* 0x000fce0000000065 */
.L_x_7777:
[----:B------:R-:W-:Y:S05]  /*1900*/  BSYNC B0 ;  /* 0x0000000000007941 */ /* 0x000fea0003800000 */
.L_x_7775:
        /* <DEDUP_REMOVED lines=20> */
[----:B-----5:R-:W-:Y:S05]  /*1a50*/  CALL.REL.NOINC `($__internal_88_$__cuda_sm20_rcp_rn_f32_slowpath) ;  /* 0x0000004000187944 */ /* 0x020fea0003c00000 */
[----:B------:R-:W-:Y:S01]  /*1a60*/  MOV R149, R151 ;  /* 0x0000009700957202 */ /* 0x000fe20000000f00 */
[----:B------:R-:W-:Y:S06]  /*1a70*/  BRA `(.L_x_7780) ;  /* 0x0000000000107947 */ /* 0x000fec0003800000 */
.L_x_7779:
[----:B------:R-:W0:Y:S02]  /*1a80*/  MUFU.RCP R149, R104 ;  /* 0x0000006800957308 */ /* 0x000e240000001000 */
[----:B0-----:R-:W-:-:S04]  /*1a90*/  FFMA R100, R104, R149, -1 ;  /* 0xbf80000068647423 */ /* 0x001fc80000000095 */
[----:B------:R-:W-:-:S04]  /*1aa0*/  FADD.FTZ R100, -R100, -RZ ;  /* 0x800000ff64647221 */ /* 0x000fc80000010100 */
[----:B------:R-:W-:-:S07]  /*1ab0*/  FFMA R149, R149, R100, R149 ;  /* 0x0000006495957223 */ /* 0x000fce0000000095 */
.L_x_7780:
[----:B------:R-:W-:Y:S05]  /*1ac0*/  BSYNC B0 ;  /* 0x0000000000007941 */ /* 0x000fea0003800000 */
.L_x_7778:
[----:B------:R-:W0:Y:S01]  /*1ad0*/  LDC R104, c[0x0][0x210] ;  /* 0x00008400ff687b82 */ /* 0x000e220000000800 */
[----:B------:R-:W-:Y:S01]  /*1ae0*/  FADD R100, R99, -R148 ;  /* 0x8000009463647221 */ /* 0x000fe20000000000 */
[----:B------:R-:W-:Y:S01]  /*1af0*/  FMUL R151, R103, R148 ;  /* 0x0000009467977220 */ /* 0x000fe20000400000 */
[----:B------:R-:W-:Y:S01]  /*1b00*/  FADD R98, R105, R98 ;  /* 0x0000006269627221 */ /* 0x000fe20000000000 */
[----:B------:R-:W-:Y:S01]  /*1b10*/  ISETP.GT.U32.AND P0, PT, R10, 0x1, PT ;  /* 0x000000010a00780c */ /* 0x000fe20003f04070 */
[----:B------:R-:W-:Y:S01]  /*1b20*/  FMUL R101, R100, R100 ;  /* 0x0000006464657220 */ /* 0x000fe20000400000 */
[C---:B------:R-:W-:Y:S01]  /*1b30*/  FFMA R148, R102.reuse, R99, R151 ;  /* 0x0000006366947223 */ /* 0x040fe20000000097 */
[----:B------:R-:W-:Y:S02]  /*1b40*/  LOP3.LUT R151, R7, 0x1, RZ, 0xc0, !PT ;  /* 0x0000000107977812 */ /* 0x000fe400078ec0ff */
[----:B------:R-:W-:Y:S01]  /*1b50*/  FMUL R102, R102, R101 ;  /* 0x0000006566667220 */ /* 0x000fe20000400000 */
[----:B------:R-:W-:Y:S01]  /*1b60*/  FMUL R148, R148, R149 ;  /* 0x0000009594947220 */ /* 0x000fe20000400000 */
[----:B------:R-:W-:Y:S01]  /*1b70*/  IADD3 R105, -R151, RZ, RZ ;  /* 0x000000ff97697210 */ /* 0x000fe20007ffe1ff */
[----:B------:R-:W1:Y:S01]  /*1b80*/  @!P3 LDC.64 R100, c[0x0][0x240] ;  /* 0x00009000ff64bb82 */ /* 0x000e620000000a00 */
[----:B------:R-:W-:-:S04]  /*1b90*/  FMUL R103, R103, R102 ;  /* 0x0000006667677220 */ /* 0x000fc80000400000 */
        /* <DEDUP_REMOVED lines=16> */
[----:B0-----:R-:W-:Y:S01]  /*1ca0*/  @!P0 LEA R102, P4, R105, R102, 0x3 ;  /* 0x0000006669668211 */ /* 0x001fe200078818ff */
        /* <DEDUP_REMOVED lines=8> */
[C---:B0-----:R-:W-:Y:S02]  /*1d30*/  IADD3 R99, P2, R104.reuse, UR7, RZ ;  /* 0x0000000768637c10 */ /* 0x041fe4000ff5e0ff */
        /* <DEDUP_REMOVED lines=10> */
.L_x_7782:
[----:B------:R-:W2:Y:S04]  /*1de0*/  LDG.E.STRONG.GPU R100, desc[UR8][R98.64] ;  /* 0x0000000862647981 */ /* 0x000ea8000c1ef900 */
[----:B--2---:R-:W-:Y:S01]  /*1df0*/  CCTL.IVALL ;  /* 0x00000000ff00798f */ /* 0x004fe20002000000 */
[----:B------:R-:W-:Y:S05]  /*1e00*/  YIELD ;  /* 0x0000000000007946 */ /* 0x000fea0003800000 */
[----:B------:R-:W-:-:S13]  /*1e10*/  ISETP.NE.AND P1, PT, R100, R149, PT ;  /* 0x000000956400720c */ /* 0x000fda0003f25270 */
[----:B------:R-:W-:Y:S05]  /*1e20*/  @P1 BRA `(.L_x_7782) ;  /* 0xfffffffc00ec1947 */ /* 0x000fea000383ffff */
.L_x_7781:
[----:B------:R-:W-:Y:S05]  /*1e30*/  WARPSYNC.ALL ;  /* 0x0000000000007948 */ /* 0x000fea0003800000 */
[----:B------:R-:W-:Y:S01]  /*1e40*/  BAR.SYNC.DEFER_BLOCKING 0x0 ;  /* 0x0000000000007b1d */ /* 0x000fe20000010000 */
[----:B------:R-:W-:-:S06]  /*1e50*/  MOV R104, RZ ;  /* 0x000000ff00687202 */ /* 0x000fcc0000000f00 */
[----:B------:R-:W2:Y:S01]  /*1e60*/  @!P0 LDG.E.64 R104, desc[UR8][R102.64] ;  /* 0x0000000866688981 */ /* 0x000ea2000c1e1b00 */
[----:B------:R-:W-:Y:S01]  /*1e70*/  MOV R149, RZ ;  /* 0x000000ff00957202 */ /* 0x000fe20000000f00 */
[----:B------:R-:W-:Y:S01]  /*1e80*/  BSSY B0, `(.L_x_7783) ;  /* 0x0000016000007945 */ /* 0x000fe20003800000 */
[----:B------:R-:W-:Y:S02]  /*1e90*/  @!P0 MOV R149, 0x46000000 ;  /* 0x4600000000958802 */ /* 0x000fe40000000f00 */
[----:B------:R-:W-:-:S03]  /*1ea0*/  MOV R153, UR10 ;  /* 0x0000000a00997c02 */ /* 0x000fc60008000f00 */
        /* <DEDUP_REMOVED lines=12> */
[----:B012--5:R-:W-:Y:S05]  /*1f70*/  CALL.REL.NOINC `($__internal_88_$__cuda_sm20_rcp_rn_f32_slowpath) ;  /* 0x0000003800d07944 */ /* 0x027fea0003c00000 */
[----:B------:R-:W-:Y:S01]  /*1f80*/  MOV R100, R151 ;  /* 0x0000009700647202 */ /* 0x000fe20000000f00 */
[----:B------:R-:W-:Y:S06]  /*1f90*/  BRA `(.L_x_7785) ;  /* 0x0000000000107947 */ /* 0x000fec0003800000 */
.L_x_7784:
[----:B------:R-:W3:Y:S02]  /*1fa0*/  MUFU.RCP R100, R151 ;  /* 0x0000009700647308 */ /* 0x000ee40000001000 */
[----:B---3--:R-:W-:-:S04]  /*1fb0*/  FFMA R101, R151, R100, -1 ;  /* 0xbf80000097657423 */ /* 0x008fc80000000064 */
[----:B------:R-:W-:-:S04]  /*1fc0*/  FADD.FTZ R101, -R101, -RZ ;  /* 0x800000ff65657221 */ /* 0x000fc80000010100 */
[----:B------:R-:W-:-:S07]  /*1fd0*/  FFMA R100, R100, R101, R100 ;  /* 0x0000006564647223 */ /* 0x000fce0000000064 */
.L_x_7785:
[----:B------:R-:W-:Y:S05]  /*1fe0*/  BSYNC B0 ;  /* 0x0000000000007941 */ /* 0x000fea0003800000 */
.L_x_7783:
[----:B-1----:R-:W-:Y:S01]  /*1ff0*/  FADD R101, -R99, R104 ;  /* 0x0000006863657221 */ /* 0x002fe20000000100 */
[----:B0-2---:R-:W-:Y:S01]  /*2000*/  FADD R105, R148, R105 ;  /* 0x0000006994697221 */ /* 0x005fe20000000000 */
[----:B------:R-:W-:Y:S01]  /*2010*/  ULDC.U8 UR11, c[0x0][0x250] ;  /* 0x00009400000b7ab9 */ /* 0x000fe20000000000 */
[----:B------:R-:W-:Y:S01]  /*2020*/  USHF.L.U32 UR12, UR5, 0x7, URZ ;  /* 0x00000007050c7899 */ /* 0x000fe2000800063f */
[----:B------:R-:W-:Y:S01]  /*2030*/  FMUL R102, R101, R101 ;  /* 0x0000006565667220 */ /* 0x000fe20000400000 */
[----:B------:R-:W-:Y:S01]  /*2040*/  ISETP.NE.AND P2, PT, RZ, UR11, PT ;  /* 0x0000000bff007c0c */ /* 0x000fe2000bf45270 */
[----:B-----5:R-:W-:Y:S01]  /*2050*/  HADD2.F32 R148, -RZ, R48.H1_H1 ;  /* 0x30000030ff947230 */ /* 0x020fe20000004100 */
[----:B------:R-:W-:Y:S01]  /*2060*/  SHF.L.U32 R103, R8, 0xb, RZ ;  /* 0x0000000b08677819 */ /* 0x000fe200000006ff */
[----:B------:R-:W-:Y:S01]  /*2070*/  FMUL R101, R102, R149 ;  /* 0x0000009566657220 */ /* 0x000fe20000400000 */
[----:B------:R-:W-:Y:S01]  /*2080*/  HADD2.F32 R147, -RZ, R50.H0_H0 ;  /* 0x20000032ff937230 */ /* 0x000fe20000004100 */
[----:B------:R-:W-:Y:S01]  /*2090*/  IADD3 R7, R7, 0x1, RZ ;  /* 0x0000000107077810 */ /* 0x000fe20007ffe0ff */
[----:B------:R-:W-:-:S02]  /*20a0*/  HADD2.F32 R152, -RZ, R22.H0_H0 ;  /* 0x20000016ff987230 */ /* 0x000fc40000004100 */
[C---:B------:R-:W-:Y:S01]  /*20b0*/  FMUL R102, R98.reuse, R101 ;  /* 0x0000006562667220 */ /* 0x040fe20000400000 */
[----:B------:R-:W-:Y:S01]  /*20c0*/  FMUL R98, R98, R99 ;  /* 0x0000006362627220 */ /* 0x000fe20000400000 */
[----:B------:R-:W0:Y:S01]  /*20d0*/  LDC R101, c[0x0][0x268] ;  /* 0x00009a00ff657b82 */ /* 0x000e220000000800 */
[----:B------:R-:W-:Y:S01]  /*20e0*/  LOP3.LUT R7, R7, 0x3, RZ, 0xc0, !PT ;  /* 0x0000000307077812 */ /* 0x000fe200078ec0ff */
[----:B------:R-:W-:Y:S01]  /*20f0*/  FFMA R102, R102, R100, R105 ;  /* 0x0000006466667223 */ /* 0x000fe20000000069 */
[----:B------:R-:W-:Y:S01]  /*2100*/  FFMA R149, R149, R104, R98 ;  /* 0x0000006895957223 */ /* 0x000fe20000000062 */
[----:B------:R-:W-:Y:S02]  /*2110*/  HADD2.F32 R104, -RZ, R80.H1_H1 ;  /* 0x30000050ff687230 */ /* 0x000fe40000004100 */
[----:B------:R-:W-:Y:S02]  /*2120*/  HADD2.F32 R105, -RZ, R82.H0_H0 ;  /* 0x20000052ff697230 */ /* 0x000fe40000004100 */
[----:B------:R-:W-:Y:S01]  /*2130*/  FMUL R149, R149, R100 ;  /* 0x0000006495957220 */ /* 0x000fe20000400000 */
[----:B------:R-:W0:Y:S01]  /*2140*/  SHFL.IDX PT, R102, R102, RZ, 0x1f ;  /* 0x00001fff66667589 */ /* 0x000e2200000e0000 */
[----:B------:R-:W1:Y:S01]  /*2150*/  @!P3 LDC.64 R98, c[0x0][0x228] ;  /* 0x00008a00ff62bb82 */ /* 0x000e620000000a00 */
[----:B------:R-:W-:Y:S01]  /*2160*/  @P2 FADD R104, R104, 1 ;  /* 0x3f80000068682421 */ /* 0x000fe20000000000 */
[----:B------:R-:W-:-:S02]  /*2170*/  @P2 FADD R105, R105, 1 ;  /* 0x3f80000069692421 */ /* 0x000fc40000000000 */
[----:B------:R-:W2:Y:S01]  /*2180*/  SHFL.IDX PT, R149, R149, RZ, 0x1f ;  /* 0x00001fff95957589 */ /* 0x000ea200000e0000 */
[----:B0-----:R-:W-:Y:S01]  /*2190*/  FFMA R101, R102, 6.103515625e-05, R101 ;  /* 0x3880000066657823 */ /* 0x001fe20000000065 */
[----:B-1----:R-:W-:-:S04]  /*21a0*/  @!P3 IMAD.WIDE R98, R8, 0x4, R98 ;  /* 0x000000040862b825 */ /* 0x002fc800078e0262 */
[----:B------:R-:W-:Y:S01]  /*21b0*/  FSETP.GEU.AND P0, PT, |R101|, 1.175494350822287508e-38, PT ;  /* 0x008000006500780b */ /* 0x000fe20003f0e200 */
[----:B------:R-:W-:Y:S01]  /*21c0*/  HADD2.F32 R102, -RZ, R48.H0_H0 ;  /* 0x20000030ff667230 */ /* 0x000fe20000004100 */
[----:B--2---:R-:W-:-:S11]  /*21d0*/  R2UR UR11, R149 ;  /* 0x00000000950b72ca */ /* 0x004fd600000e0000 */
        /* <DEDUP_REMOVED lines=46> */
[----:B------:R-:W-:Y:S01]  /*24c0*/  HADD2.F32 R100, -RZ, R80.H0_H0 ;  /* 0x20000050ff647230 */ /* 0x000fe20000004100 */
[----:B------:R-:W-:Y:S01]  /*24d0*/  ISETP.NE.U32.AND P0, PT, RZ, UR12, PT ;  /* 0x0000000cff007c0c */ /* 0x000fe2000bf05070 */
[----:B------:R-:W-:Y:S01]  /*24e0*/  FADD R96, R96, -UR11 ;  /* 0x8000000b60607e21 */ /* 0x000fe20008000000 */
[----:B------:R-:W-:Y:S01]  /*24f0*/  FADD R125, R125, -UR11 ;  /* 0x8000000b7d7d7e21 */ /* 0x000fe20008000000 */
[----:B------:R-:W-:Y:S01]  /*2500*/  FADD R97, R97, -UR11 ;  /* 0x8000000b61617e21 */ /* 0x000fe20008000000 */
[----:B------:R-:W-:Y:S01]  /*2510*/  ISETP.NE.AND.EX P0, PT, RZ, UR13, PT, P0 ;  /* 0x0000000dff007c0c */ /* 0x000fe2000bf05300 */
[----:B------:R-:W-:Y:S01]  /*2520*/  @P2 FADD R100, R100, 1 ;  /* 0x3f80000064642421 */ /* 0x000fe20000000000 */
[----:B------:R-:W-:Y:S01]  /*2530*/  FADD R127, R127, -UR11 ;  /* 0x8000000b7f7f7e21 */ /* 0x000fe20008000000 */
[----:B------:R-:W-:Y:S01]  /*2540*/  FADD R126, R126, -UR11 ;  /* 0x8000000b7e7e7e21 */ /* 0x000fe20008000000 */
[----:B------:R-:W-:Y:S01]  /*2550*/  FADD R128, R128, -UR11 ;  /* 0x8000000b80807e21 */ /* 0x000fe20008000000 */
[----:B------:R-:W-:Y:S01]  /*2560*/  FADD R129, R129, -UR11 ;  /* 0x8000000b81817e21 */ /* 0x000fe20008000000 */
[----:B------:R-:W-:Y:S01]  /*2570*/  FADD R131, R131, -UR11 ;  /* 0x8000000b83837e21 */ /* 0x000fe20008000000 */
[----:B------:R-:W-:Y:S01]  /*2580*/  FMUL R13, R0, UR4 ;  /* 0x00000004000d7c20 */ /* 0x000fe20008400000 */
[----:B------:R-:W-:Y:S01]  /*2590*/  FMUL R101, R101, UR4 ;  /* 0x0000000465657c20 */ /* 0x000fe20008400000 */
[----:B------:R-:W-:Y:S01]  /*25a0*/  LOP3.LUT R0, R103, R150, RZ, 0xfc, !PT ;  /* 0x0000009667007212 */ /* 0x000fe200078efcff */
[----:B------:R-:W-:-:S02]  /*25b0*/  HADD2.F32 R103, -RZ, R49.H0_H0 ;  /* 0x20000031ff677230 */ /* 0x000fc40000004100 */
[----:B-1----:R-:W-:Y:S01]  /*25c0*/  FFMA R98, R13, R100, R102 ;  /* 0x000000640d627223 */ /* 0x002fe20000000066 */
[----:B------:R-:W-:Y:S01]  /*25d0*/  FFMA R13, R101, R104, R148 ;  /* 0x00000068650d7223 */ /* 0x000fe20000000094 */
[--C-:B------:R-:W-:Y:S02]  /*25e0*/  HADD2.F32 R101, -RZ, R81.reuse.H0_H0 ;  /* 0x20000051ff657230 */ /* 0x100fe40000004100 */
[----:B------:R-:W-:Y:S01]  /*25f0*/  FMUL R12, R12, UR4 ;  /* 0x000000040c0c7c20 */ /* 0x000fe20008400000 */
[----:B------:R-:W-:Y:S01]  /*2600*/  HADD2.F32 R100, -RZ, R81.H1_H1 ;  /* 0x30000051ff647230 */ /* 0x000fe20000004100 */
[----:B------:R-:W-:Y:S01]  /*2610*/  @P0 FMNMX R9, R9, |R98|, !PT ;  /* 0x4000006209090209 */ /* 0x000fe20007800000 */
[----:B------:R-:W-:Y:S02]  /*2620*/  HADD2.F32 R104, -RZ, R82.H1_H1 ;  /* 0x30000052ff687230 */ /* 0x000fe40000004100 */
[----:B------:R-:W-:Y:S01]  /*2630*/  @P2 FADD R101, R101, 1 ;  /* 0x3f80000065652421 */ /* 0x000fe20000000000 */
[----:B------:R-:W-:-:S02]  /*2640*/  HADD2.F32 R102, -RZ, R49.H1_H1 ;  /* 0x30000031ff667230 */ /* 0x000fc40000004100 */
[----:B------:R-:W-:Y:S01]  /*2650*/  FMUL R99, R18, UR4 ;  /* 0x0000000412637c20 */ /* 0x000fe20008400000 */
[----:B------:R-:W-:Y:S01]  /*2660*/  @P2 FADD R100, R100, 1 ;  /* 0x3f80000064642421 */ /* 0x000fe20000000000 */
[----:B------:R-:W-:Y:S01]  /*2670*/  FMUL R15, R15, UR4 ;  /* 0x000000040f0f7c20 */ /* 0x000fe20008400000 */
[----:B------:R-:W-:Y:S01]  /*2680*/  FFMA R18, R12, R101, R103 ;  /* 0x000000650c127223 */ /* 0x000fe20000000067 */
[----:B------:R-:W-:Y:S01]  /*2690*/  HADD2.F32 R148, -RZ, R50.H1_H1 ;  /* 0x30000032ff947230 */ /* 0x000fe20000004100 */
[----:B------:R-:W-:Y:S01]  /*26a0*/  @P0 FMNMX R9, R9, |R13|, !PT ;  /* 0x4000000d09090209 */ /* 0x000fe20007800000 */
        /* <DEDUP_REMOVED lines=12> */
[----:B------:R-:W-:Y:S01]  /*2770*/  @P0 FMNMX R9, R9, |R14|, !PT ;  /* 0x4000000e09090209 */ /* 0x000fe20007800000 */
[----:B------:R-:W-:Y:S02]  /*2780*/  HADD2.F32 R102, -RZ, R51.H1_H1 ;  /* 0x30000033ff667230 */ /* 0x000fe40000004100 */
[----:B------:R-:W-:Y:S01]  /*2790*/  FMUL R19, R19, UR4 ;  /* 0x0000000413137c20 */ /* 0x000fe20008400000 */
[----:B------:R-:W-:-:S02]  /*27a0*/  HADD2.F32 R104, -RZ, R76.H0_H0 ;  /* 0x2000004cff687230 */ /* 0x000fc40000004100 */
[----:B------:R-:W-:Y:S01]  /*27b0*/  @P2 FADD R100, R100, 1 ;  /* 0x3f80000064642421 */ /* 0x000fe20000000000 */
[----:B------:R-:W-:Y:S01]  /*27c0*/  FFMA R99, R16, R99, R101 ;  /* 0x0000006310637223 */ /* 0x000fe20000000065 */
[----:B------:R-:W-:Y:S01]  /*27d0*/  @P0 FMNMX R9, R9, |R12|, !PT ;  /* 0x4000000c09090209 */ /* 0x000fe20007800000 */
[----:B------:R-:W-:Y:S02]  /*27e0*/  HADD2.F32 R148, -RZ, R44.H0_H0 ;  /* 0x2000002cff947230 */ /* 0x000fe40000004100 */
[----:B------:R-:W-:Y:S01]  /*27f0*/  FMUL R103, R17, UR4 ;  /* 0x0000000411677c20 */ /* 0x000fe20008400000 */
[----:B------:R-:W-:Y:S02]  /*2800*/  HADD2.F32 R105, -RZ, R76.H1_H1 ;  /* 0x3000004cff697230 */ /* 0x000fe40000004100 */
[----:B------:R-:W-:Y:S01]  /*2810*/  @P2 FADD R104, R104, 1 ;  /* 0x3f80000068682421 */ /* 0x000fe20000000000 */
[----:B------:R-:W-:Y:S01]  /*2820*/  FFMA R17, R19, R100, R102 ;  /* 0x0000006413117223 */ /* 0x000fe20000000066 */
[----:B------:R-:W-:Y:S01]  /*2830*/  @P0 FMNMX R9, R9, |R99|, !PT ;  /* 0x4000006309090209 */ /* 0x000fe20007800000 */
[----:B------:R-:W-:-:S02]  /*2840*/  HADD2.F32 R147, -RZ, R44.H1_H1 ;  /* 0x3000002cff937230 */ /* 0x000fc40000004100 */
[----:B------:R-:W-:Y:S01]  /*2850*/  @P2 FADD R105, R105, 1 ;  /* 0x3f80000069692421 */ /* 0x000fe20000000000 */
[----:B------:R-:W-:Y:S02]  /*2860*/  HADD2.F32 R101, -RZ, R77.H0_H0 ;  /* 0x2000004dff657230 */ /* 0x000fe40000004100 */
[----:B------:R-:W-:Y:S01]  /*2870*/  FMUL R112, R112, UR4 ;  /* 0x0000000470707c20 */ /* 0x000fe20008400000 */
[----:B------:R-:W-:Y:S01]  /*2880*/  FFMA R19, R103, R104, R148 ;  /* 0x0000006867137223 */ /* 0x000fe20000000094 */
[----:B------:R-:W-:Y:S01]  /*2890*/  @P0 FMNMX R9, R9, |R17|, !PT ;  /* 0x4000001109090209 */ /* 0x000fe20007800000 */
[----:B------:R-:W-:Y:S02]  /*28a0*/  HADD2.F32 R103, -RZ, R45.H0_H0 ;  /* 0x2000002dff677230 */ /* 0x000fe40000004100 */
[----:B------:R-:W-:Y:S01]  /*28b0*/  FFMA R16, R112, R105, R147 ;  /* 0x0000006970107223 */ /* 0x000fe20000000093 */
[----:B------:R-:W-:Y:S02]  /*28c0*/  HADD2.F32 R100, -RZ, R77.H1_H1 ;  /* 0x3000004dff647230 */ /* 0x000fe40000004100 */
[----:B------:R-:W-:Y:S01]  /*28d0*/  @P2 FADD R101, R101, 1 ;  /* 0x3f80000065652421 */ /* 0x000fe20000000000 */
[----:B------:R-:W-:Y:S01]  /*28e0*/  FMUL R84, R84, UR4 ;  /* 0x0000000454547c20 */ /* 0x000fe20008400000 */
[----:B------:R-:W-:Y:S01]  /*28f0*/  @P0 FMNMX R9, R9, |R19|, !PT ;  /* 0x4000001309090209 */ /* 0x000fe20007800000 */
[----:B------:R-:W-:-:S02]  /*2900*/  HADD2.F32 R102, -RZ, R45.H1_H1 ;  /* 0x3000002dff667230 */ /* 0x000fc40000004100 */
[----:B------:R-:W-:Y:S01]  /*2910*/  @P2 FADD R100, R100, 1 ;  /* 0x3f80000064642421 */ /* 0x000fe20000000000 */
[--C-:B------:R-:W-:Y:S02]  /*2920*/  HADD2.F32 R104, -RZ, R78.reuse.H0_H0 ;  /* 0x2000004eff687230 */ /* 0x100fe40000004100 */
[----:B------:R-:W-:Y:S01]  /*2930*/  FMUL R113, R113, UR4 ;  /* 0x0000000471717c20 */ /* 0x000fe20008400000 */
        /* <DEDUP_REMOVED lines=147> */
[----:B------:R-:W-:Y:S01]  /*3270*/  @P2 FADD R122, R122, 1 ;  /* 0x3f8000007a7a2421 */ /* 0x000fe20000000000 */
[----:B------:R-:W-:Y:S02]  /*3280*/  HADD2.F32 R148, -RZ, R66.H1_H1 ;  /* 0x30000042ff947230 */ /* 0x000fe40000004100 */
[----:B------:R-:W-:Y:S01]  /*3290*/  FMUL R97, R97, UR4 ;  /* 0x0000000461617c20 */ /* 0x000fe20008400000 */
[----:B------:R-:W-:Y:S01]  /*32a0*/  FFMA R120, R125, R120, R118 ;  /* 0x000000787d787223 */ /* 0x000fe20000000076 */
[----:B------:R-:W-:Y:S01]  /*32b0*/  @P0 FMNMX R9, R9, |R121|, !PT ;  /* 0x4000007909090209 */ /* 0x000fe20007800000 */
[----:B------:R-:W-:-:S02]  /*32c0*/  HADD2.F32 R150, -RZ, R34.H1_H1 ;  /* 0x30000022ff967230 */ /* 0x000fc40000004100 */
[----:B------:R-:W-:Y:S01]  /*32d0*/  @P2 FADD R148, R148, 1 ;  /* 0x3f80000094942421 */ /* 0x000fe20000000000 */
[----:B------:R-:W-:Y:S02]  /*32e0*/  HADD2.F32 R125, -RZ, R67.H0_H0 ;  /* 0x20000043ff7d7230 */ /* 0x000fe40000004100 */
[----:B------:R-:W-:Y:S01]  /*32f0*/  FMUL R127, R127, UR4 ;  /* 0x000000047f7f7c20 */ /* 0x000fe20008400000 */
[----:B------:R-:W-:Y:S01]  /*3300*/  FFMA R119, R97, R122, R124 ;  /* 0x0000007a61777223 */ /* 0x000fe2000000007c */
[----:B------:R-:W-:Y:S01]  /*3310*/  HADD2.F32 R123, -RZ, R60.H0_H0 ;  /* 0x2000003cff7b7230 */ /* 0x000fe20000004100 */
[----:B------:R-:W-:Y:S01]  /*3320*/  @P0 FMNMX R9, R9, |R120|, !PT ;  /* 0x4000007809090209 */ /* 0x000fe20007800000 */
[----:B------:R-:W-:Y:S02]  /*3330*/  HADD2.F32 R97, -RZ, R35.H0_H0 ;  /* 0x20000023ff617230 */ /* 0x000fe40000004100 */
[----:B------:R-:W-:Y:S01]  /*3340*/  FFMA R118, R127, R148, R150 ;  /* 0x000000947f767223 */ /* 0x000fe20000000096 */
[----:B------:R-:W-:-:S02]  /*3350*/  HADD2.F32 R124, -RZ, R67.H1_H1 ;  /* 0x30000043ff7c7230 */ /* 0x000fc40000004100 */
[----:B------:R-:W-:Y:S01]  /*3360*/  @P2 FADD R125, R125, 1 ;  /* 0x3f8000007d7d2421 */ /* 0x000fe20000000000 */
[----:B------:R-:W-:Y:S01]  /*3370*/  FMUL R126, R126, UR4 ;  /* 0x000000047e7e7c20 */ /* 0x000fe20008400000 */
[----:B------:R-:W-:Y:S01]  /*3380*/  HADD2.F32 R127, -RZ, R28.H0_H0 ;  /* 0x2000001cff7f7230 */ /* 0x000fe20000004100 */
[----:B------:R-:W-:Y:S01]  /*3390*/  @P0 FMNMX R9, R9, |R119|, !PT ;  /* 0x4000007709090209 */ /* 0x000fe20007800000 */
[----:B------:R-:W-:Y:S02]  /*33a0*/  HADD2.F32 R148, -RZ, R60.H1_H1 ;  /* 0x3000003cff947230 */ /* 0x000fe40000004100 */
[----:B------:R-:W-:Y:S01]  /*33b0*/  @P2 FADD R123, R123, 1 ;  /* 0x3f8000007b7b2421 */ /* 0x000fe20000000000 */
[----:B------:R-:W-:Y:S01]  /*33c0*/  FMUL R128, R128, UR4 ;  /* 0x0000000480807c20 */ /* 0x000fe20008400000 */
[----:B------:R-:W-:Y:S02]  /*33d0*/  HADD2.F32 R96, -RZ, R35.H1_H1 ;  /* 0x30000023ff607230 */ /* 0x000fe40000004100 */
        /* <DEDUP_REMOVED lines=8> */
[----:B------:R-:W-:-:S02]  /*3460*/  HADD2.F32 R127, -RZ, R62.H0_H0 ;  /* 0x2000003eff7f7230 */ /* 0x000fc40000004100 */
[----:B------:R-:W-:Y:S01]  /*3470*/  FFMA R124, R129, R124, R96 ;  /* 0x0000007c817c7223 */ /* 0x000fe20000000060 */
[--C-:B------:R-:W-:Y:S02]  /*3480*/  HADD2.F32 R128, -RZ, R61.reuse.H1_H1 ;  /* 0x3000003dff807230 */ /* 0x100fe40000004100 */
[----:B------:R-:W-:Y:S01]  /*3490*/  FADD R132, R132, -UR11 ;  /* 0x8000000b84847e21 */ /* 0x000fe20008000000 */
[----:B------:R-:W-:Y:S01]  /*34a0*/  FADD R133, R133, -UR11 ;  /* 0x8000000b85857e21 */ /* 0x000fe20008000000 */
[----:B------:R-:W-:Y:S01]  /*34b0*/  @P0 FMNMX R9, R9, |R125|, !PT ;  /* 0x4000007d09090209 */ /* 0x000fe20007800000 */
[----:B------:R-:W-:Y:S01]  /*34c0*/  FFMA R123, R131, R148, R150 ;  /* 0x00000094837b7223 */ /* 0x000fe20000000096 */
[----:B------:R-:W-:Y:S02]  /*34d0*/  HADD2.F32 R129, -RZ, R61.H0_H0 ;  /* 0x2000003dff817230 */ /* 0x000fe40000004100 */
[----:B------:R-:W-:Y:S01]  /*34e0*/  @P2 FADD R127, R127, 1 ;  /* 0x3f8000007f7f2421 */ /* 0x000fe20000000000 */
[----:B------:R-:W-:-:S02]  /*34f0*/  HADD2.F32 R131, -RZ, R30.H0_H0 ;  /* 0x2000001eff837230 */ /* 0x000fc40000004100 */
[----:B------:R-:W-:Y:S01]  /*3500*/  FADD R130, R130, -UR11 ;  /* 0x8000000b82827e21 */ /* 0x000fe20008000000 */
[--C-:B------:R-:W-:Y:S02]  /*3510*/  HADD2.F32 R96, -RZ, R29.reuse.H1_H1 ;  /* 0x3000001dff607230 */ /* 0x100fe40000004100 */
[----:B------:R-:W-:Y:S01]  /*3520*/  FMUL R132, R132, UR4 ;  /* 0x0000000484847c20 */ /* 0x000fe20008400000 */
[----:B------:R-:W-:Y:S02]  /*3530*/  HADD2.F32 R126, -RZ, R62.H1_H1 ;  /* 0x3000003eff7e7230 */ /* 0x000fe40000004100 */
[----:B------:R-:W-:Y:S01]  /*3540*/  @P2 FADD R128, R128, 1 ;  /* 0x3f80000080802421 */ /* 0x000fe20000000000 */
[----:B------:R-:W-:Y:S01]  /*3550*/  FADD R135, R135, -UR11 ;  /* 0x8000000b87877e21 */ /* 0x000fe20008000000 */
[----:B------:R-:W-:Y:S01]  /*3560*/  FMUL R133, R133, UR4 ;  /* 0x0000000485857c20 */ /* 0x000fe20008400000 */
[----:B------:R-:W-:Y:S01]  /*3570*/  @P0 FMNMX R9, R9, |R124|, !PT ;  /* 0x4000007c09090209 */ /* 0x000fe20007800000 */
[----:B------:R-:W-:-:S02]  /*3580*/  HADD2.F32 R97, -RZ, R29.H0_H0 ;  /* 0x2000001dff617230 */ /* 0x000fc40000004100 */
[----:B------:R-:W-:Y:S01]  /*3590*/  @P2 FADD R129, R129, 1 ;  /* 0x3f80000081812421 */ /* 0x000fe20000000000 */
[----:B------:R-:W-:Y:S02]  /*35a0*/  HADD2.F32 R148, -RZ, R30.H1_H1 ;  /* 0x3000001eff947230 */ /* 0x000fe40000004100 */
[----:B------:R-:W-:Y:S01]  /*35b0*/  FMUL R130, R130, UR4 ;  /* 0x0000000482827c20 */ /* 0x000fe20008400000 */
[----:B------:R-:W-:Y:S01]  /*35c0*/  FFMA R127, R132, R127, R131 ;  /* 0x0000007f847f7223 */ /* 0x000fe20000000083 */
[----:B------:R-:W-:Y:S01]  /*35d0*/  @P2 FADD R126, R126, 1 ;  /* 0x3f8000007e7e2421 */ /* 0x000fe20000000000 */
[----:B------:R-:W-:Y:S01]  /*35e0*/  FMUL R135, R135, UR4 ;  /* 0x0000000487877c20 */ /* 0x000fe20008400000 */
[----:B------:R-:W-:Y:S01]  /*35f0*/  FFMA R128, R133, R128, R96 ;  /* 0x0000008085807223 */ /* 0x000fe20000000060 */
[--C-:B------:R-:W-:Y:S01]  /*3600*/  HADD2.F32 R131, -RZ, R63.reuse.H0_H0 ;  /* 0x2000003fff837230 */ /* 0x100fe20000004100 */
[----:B------:R-:W-:Y:S01]  /*3610*/  @P0 FMNMX R9, R9, |R122|, !PT ;  /* 0x4000007a09090209 */ /* 0x000fe20007800000 */
[----:B------:R-:W-:-:S02]  /*3620*/  HADD2.F32 R133, -RZ, R63.H1_H1 ;  /* 0x3000003fff857230 */ /* 0x000fc40000004100 */
[----:B------:R-:W-:Y:S01]  /*3630*/  FADD R134, R134, -UR11 ;  /* 0x8000000b86867e21 */ /* 0x000fe20008000000 */
[----:B------:R-:W-:Y:S01]  /*3640*/  FADD R136, R136, -UR11 ;  /* 0x8000000b88887e21 */ /* 0x000fe20008000000 */
[----:B------:R-:W-:Y:S01]  /*3650*/  FFMA R129, R130, R129, R97 ;  /* 0x0000008182817223 */ /* 0x000fe20000000061 */
[----:B------:R-:W-:Y:S01]  /*3660*/  FFMA R126, R135, R126, R148 ;  /* 0x0000007e877e7223 */ /* 0x000fe20000000094 */
[--C-:B------:R-:W-:Y:S01]  /*3670*/  HADD2.F32 R97, -RZ, R31.reuse.H0_H0 ;  /* 0x2000001fff617230 */ /* 0x100fe20000004100 */
[----:B------:R-:W-:Y:S01]  /*3680*/  @P0 FMNMX R9, R9, |R123|, !PT ;  /* 0x4000007b09090209 */ /* 0x000fe20007800000 */
[----:B------:R-:W-:Y:S02]  /*3690*/  HADD2.F32 R130, -RZ, R56.H0_H0 ;  /* 0x20000038ff827230 */ /* 0x000fe40000004100 */
[----:B------:R-:W-:Y:S01]  /*36a0*/  @P2 FADD R131, R131, 1 ;  /* 0x3f80000083832421 */ /* 0x000fe20000000000 */
[----:B------:R-:W-:Y:S02]  /*36b0*/  HADD2.F32 R135, -RZ, R31.H1_H1 ;  /* 0x3000001fff877230 */ /* 0x000fe40000004100 */
[----:B------:R-:W-:Y:S01]  /*36c0*/  FADD R137, R137, -UR11 ;  /* 0x8000000b89897e21 */ /* 0x000fe20008000000 */
[----:B------:R-:W-:Y:S01]  /*36d0*/  FMUL R134, R134, UR4 ;  /* 0x0000000486867c20 */ /* 0x000fe20008400000 */
[----:B------:R-:W-:Y:S01]  /*36e0*/  @P2 FADD R133, R133, 1 ;  /* 0x3f80000085852421 */ /* 0x000fe20000000000 */
[----:B------:R-:W-:Y:S01]  /*36f0*/  FMUL R136, R136, UR4 ;  /* 0x0000000488887c20 */ /* 0x000fe20008400000 */
[----:B------:R-:W-:Y:S01]  /*3700*/  HADD2.F32 R96, -RZ, R24.H0_H0 ;  /* 0x20000018ff607230 */ /* 0x000fe20000004100 */
[----:B------:R-:W-:Y:S01]  /*3710*/  @P0 FMNMX R9, R9, |R129|, !PT ;  /* 0x4000008109090209 */ /* 0x000fe20007800000 */
[----:B------:R-:W-:Y:S01]  /*3720*/  @P2 FADD R130, R130, 1 ;  /* 0x3f80000082822421 */ /* 0x000fe20000000000 */
[----:B------:R-:W-:Y:S01]  /*3730*/  FMUL R137, R137, UR4 ;  /* 0x0000000489897c20 */ /* 0x000fe20008400000 */
[----:B------:R-:W-:Y:S01]  /*3740*/  FFMA R131, R134, R131, R97 ;  /* 0x0000008386837223 */ /* 0x000fe20000000061 */
[----:B------:R-:W-:Y:S01]  /*3750*/  FFMA R132, R136, R133, R135 ;  /* 0x0000008588847223 */ /* 0x000fe20000000087 */
[----:B------:R-:W-:-:S02]  /*3760*/  HADD2.F32 R134, -RZ, R57.H0_H0 ;  /* 0x20000039ff867230 */ /* 0x000fc40000004100 */
[----:B------:R-:W-:Y:S01]  /*3770*/  FADD R139, R139, -UR11 ;  /* 0x8000000b8b8b7e21 */ /* 0x000fe20008000000 */
[----:B------:R-:W-:Y:S02]  /*3780*/  HADD2.F32 R135, -RZ, R56.H1_H1 ;  /* 0x30000038ff877230 */ /* 0x000fe40000004100 */
[----:B------:R-:W-:Y:S01]  /*3790*/  FADD R138, R138, -UR11 ;  /* 0x8000000b8a8a7e21 */ /* 0x000fe20008000000 */
[----:B------:R-:W-:Y:S01]  /*37a0*/  @P0 FMNMX R9, R9, |R128|, !PT ;  /* 0x4000008009090209 */ /* 0x000fe20007800000 */
[----:B------:R-:W-:Y:S01]  /*37b0*/  FFMA R130, R137, R130, R96 ;  /* 0x0000008289827223 */ /* 0x000fe20000000060 */
[----:B------:R-:W-:Y:S02]  /*37c0*/  HADD2.F32 R136, -RZ, R57.H1_H1 ;  /* 0x30000039ff887230 */ /* 0x000fe40000004100 */
[----:B------:R-:W-:Y:S01]  /*37d0*/  @P2 FADD R134, R134, 1 ;  /* 0x3f80000086862421 */ /* 0x000fe20000000000 */
[----:B------:R-:W-:Y:S02]  /*37e0*/  HADD2.F32 R96, -RZ, R25.H0_H0 ;  /* 0x20000019ff607230 */ /* 0x000fe40000004100 */
[----:B------:R-:W-:Y:S01]  /*37f0*/  FADD R141, R141, -UR11 ;  /* 0x8000000b8d8d7e21 */ /* 0x000fe20008000000 */
[----:B------:R-:W-:-:S02]  /*3800*/  HADD2.F32 R97, -RZ, R24.H1_H1 ;  /* 0x30000018ff617230 */ /* 0x000fc40000004100 */
[----:B------:R-:W-:Y:S01]  /*3810*/  FMUL R139, R139, UR4 ;  /* 0x000000048b8b7c20 */ /* 0x000fe20008400000 */
[----:B------:R-:W-:Y:S01]  /*3820*/  @P2 FADD R135, R135, 1 ;  /* 0x3f80000087872421 */ /* 0x000fe20000000000 */
[----:B------:R-:W-:Y:S01]  /*3830*/  FMUL R138, R138, UR4 ;  /* 0x000000048a8a7c20 */ /* 0x000fe20008400000 */
[----:B------:R-:W-:Y:S01]  /*3840*/  @P0 FMNMX R9, R9, |R127|, !PT ;  /* 0x4000007f09090209 */ /* 0x000fe20007800000 */
[--C-:B------:R-:W-:Y:S02]  /*3850*/  HADD2.F32 R137, -RZ, R58.reuse.H0_H0 ;  /* 0x2000003aff897230 */ /* 0x100fe40000004100 */
[----:B------:R-:W-:Y:S01]  /*3860*/  FADD R140, R140, -UR11 ;  /* 0x8000000b8c8c7e21 */ /* 0x000fe20008000000 */
[----:B------:R-:W-:Y:S02]  /*3870*/  HADD2.F32 R148, -RZ, R25.H1_H1 ;  /* 0x30000019ff947230 */ /* 0x000fe40000004100 */
[----:B------:R-:W-:Y:S01]  /*3880*/  @P2 FADD R136, R136, 1 ;  /* 0x3f80000088882421 */ /* 0x000fe20000000000 */
[----:B------:R-:W-:Y:S01]  /*3890*/  FMUL R141, R141, UR4 ;  /* 0x000000048d8d7c20 */ /* 0x000fe20008400000 */
[----:B------:R-:W-:Y:S01]  /*38a0*/  FFMA R134, R139, R134, R96 ;  /* 0x000000868b867223 */ /* 0x000fe20000000060 */
[----:B------:R-:W-:Y:S01]  /*38b0*/  FFMA R135, R138, R135, R97 ;  /* 0x000000878a877223 */ /* 0x000fe20000000061 */
[----:B------:R-:W-:Y:S01]  /*38c0*/  HADD2.F32 R139, -RZ, R58.H1_H1 ;  /* 0x3000003aff8b7230 */ /* 0x000fe20000004100 */
[----:B------:R-:W-:Y:S01]  /*38d0*/  @P0 FMNMX R9, R9, |R126|, !PT ;  /* 0x4000007e09090209 */ /* 0x000fe20007800000 */
[----:B------:R-:W-:-:S02]  /*38e0*/  HADD2.F32 R97, -RZ, R26.H0_H0 ;  /* 0x2000001aff617230 */ /* 0x000fc40000004100 */
[----:B------:R-:W-:Y:S01]  /*38f0*/  FADD R106, R106, -UR11 ;  /* 0x8000000b6a6a7e21 */ /* 0x000fe20008000000 */
[----:B------:R-:W-:Y:S02]  /*3900*/  HADD2.F32 R147, -RZ, R59.H0_H0 ;  /* 0x2000003bff937230 */ /* 0x000fe40000004100 */
[----:B------:R-:W-:Y:S01]  /*3910*/  @P2 FADD R137, R137, 1 ;  /* 0x3f80000089892421 */ /* 0x000fe20000000000 */
[----:B------:R-:W-:Y:S01]  /*3920*/  FADD R142, R142, -UR11 ;  /* 0x8000000b8e8e7e21 */ /* 0x000fe20008000000 */
[----:B------:R-:W-:Y:S01]  /*3930*/  FMUL R140, R140, UR4 ;  /* 0x000000048c8c7c20 */ /* 0x000fe20008400000 */
[----:B------:R-:W-:Y:S01]  /*3940*/  FFMA R133, R141, R136, R148 ;  /* 0x000000888d857223 */ /* 0x000fe20000000094 */
[----:B------:R-:W-:Y:S01]  /*3950*/  HADD2.F32 R141, -RZ, R26.H1_H1 ;  /* 0x3000001aff8d7230 */ /* 0x000fe20000004100 */
[----:B------:R-:W-:Y:S01]  /*3960*/  @P0 FMNMX R9, R9, |R131|, !PT ;  /* 0x4000008309090209 */ /* 0x000fe20007800000 */
[----:B------:R-:W-:Y:S02]  /*3970*/  HADD2.F32 R149, -RZ, R27.H0_H0 ;  /* 0x2000001bff957230 */ /* 0x000fe40000004100 */
[----:B------:R-:W-:Y:S01]  /*3980*/  @P2 FADD R139, R139, 1 ;  /* 0x3f8000008b8b2421 */ /* 0x000fe20000000000 */
[----:B------:R-:W-:Y:S01]  /*3990*/  FMUL R106, R106, UR4 ;  /* 0x000000046a6a7c20 */ /* 0x000fe20008400000 */
[----:B------:R-:W-:Y:S01]  /*39a0*/  @P2 FADD R147, R147, 1 ;  /* 0x3f80000093932421 */ /* 0x000fe20000000000 */
[----:B------:R-:W-:Y:S01]  /*39b0*/  FMUL R142, R142, UR4 ;  /* 0x000000048e8e7c20 */ /* 0x000fe20008400000 */
[----:B------:R-:W-:Y:S01]  /*39c0*/  FFMA R137, R140, R137, R97 ;  /* 0x000000898c897223 */ /* 0x000fe20000000061 */
[----:B------:R-:W-:-:S02]  /*39d0*/  HADD2.F32 R140, -RZ, R52.H0_H0 ;  /* 0x20000034ff8c7230 */ /* 0x000fc40000004100 */
[----:B------:R-:W-:Y:S01]  /*39e0*/  FADD R143, R143, -UR11 ;  /* 0x8000000b8f8f7e21 */ /* 0x000fe20008000000 */
[----:B------:R-:W-:Y:S01]  /*39f0*/  @P0 FMNMX R9, R9, |R132|, !PT ;  /* 0x4000008409090209 */ /* 0x000fe20007800000 */
[----:B------:R-:W-:Y:S01]  /*3a00*/  FFMA R136, R106, R139, R141 ;  /* 0x0000008b6a887223 */ /* 0x000fe2000000008d */
[----:B------:R-:W-:Y:S02]  /*3a10*/  HADD2.F32 R138, -RZ, R59.H1_H1 ;  /* 0x3000003bff8a7230 */ /* 0x000fe40000004100 */
[----:B------:R-:W-:Y:S01]  /*3a20*/  FFMA R106, R142, R147, R149 ;  /* 0x000000938e6a7223 */ /* 0x000fe20000000095 */
[----:B------:R-:W-:Y:S02]  /*3a30*/  HADD2.F32 R148, -RZ, R52.H1_H1 ;  /* 0x30000034ff947230 */ /* 0x000fe40000004100 */
[----:B------:R-:W-:Y:S01]  /*3a40*/  FADD R107, R107, -UR11 ;  /* 0x8000000b6b6b7e21 */ /* 0x000fe20008000000 */
[----:B------:R-:W-:Y:S02]  /*3a50*/  HADD2.F32 R142, -RZ, R20.H0_H0 ;  /* 0x20000014ff8e7230 */ /* 0x000fe40000004100 */
[----:B------:R-:W-:Y:S01]  /*3a60*/  FADD R108, R108, -UR11 ;  /* 0x8000000b6c6c7e21 */ /* 0x000fe20008000000 */
[----:B------:R-:W-:Y:S01]  /*3a70*/  @P2 FADD R140, R140, 1 ;  /* 0x3f8000008c8c2421 */ /* 0x000fe20000000000 */
[----:B------:R-:W-:Y:S01]  /*3a80*/  FMUL R143, R143, UR4 ;  /* 0x000000048f8f7c20 */ /* 0x000fe20008400000 */
[----:B------:R-:W-:Y:S01]  /*3a90*/  @P0 FMNMX R9, R9, |R130|, !PT ;  /* 0x4000008209090209 */ /* 0x000fe20007800000 */
[----:B------:R-:W-:-:S02]  /*3aa0*/  HADD2.F32 R96, -RZ, R27.H1_H1 ;  /* 0x3000001bff607230 */ /* 0x000fc40000004100 */
[----:B------:R-:W-:Y:S01]  /*3ab0*/  @P2 FADD R138, R138, 1 ;  /* 0x3f8000008a8a2421 */ /* 0x000fe20000000000 */
[----:B------:R-:W-:Y:S02]  /*3ac0*/  HADD2.F32 R150, -RZ, R20.H1_H1 ;  /* 0x30000014ff967230 */ /* 0x000fe40000004100 */
[----:B------:R-:W-:Y:S01]  /*3ad0*/  FMUL R107, R107, UR4 ;  /* 0x000000046b6b7c20 */ /* 0x000fe20008400000 */
[----:B------:R-:W-:Y:S01]  /*3ae0*/  @P2 FADD R148, R148, 1 ;  /* 0x3f80000094942421 */ /* 0x000fe20000000000 */
[----:B------:R-:W-:Y:S01]  /*3af0*/  FMUL R97, R108, UR4 ;  /* 0x000000046c617c20 */ /* 0x000fe20008400000 */
[----:B------:R-:W-:Y:S01]  /*3b00*/  FFMA R108, R143, R140, R142 ;  /* 0x0000008c8f6c7223 */ /* 0x000fe2000000008e */
[--C-:B------:R-:W-:Y:S01]  /*3b10*/  HADD2.F32 R139, -RZ, R53.reuse.H0_H0 ;  /* 0x20000035ff8b7230 */ /* 0x100fe20000004100 */
[----:B------:R-:W-:Y:S01]  /*3b20*/  @P0 FMNMX R9, R9, |R135|, !PT ;  /* 0x4000008709090209 */ /* 0x000fe20007800000 */
[----:B------:R-:W-:Y:S02]  /*3b30*/  HADD2.F32 R142, -RZ, R53.H1_H1 ;  /* 0x30000035ff8e7230 */ /* 0x000fe40000004100 */
[----:B------:R-:W-:Y:S01]  /*3b40*/  FADD R144, R144, -UR11 ;  /* 0x8000000b90907e21 */ /* 0x000fe20008000000 */
[----:B------:R-:W-:Y:S01]  /*3b50*/  FFMA R138, R107, R138, R96 ;  /* 0x0000008a6b8a7223 */ /* 0x000fe20000000060 */
[----:B------:R-:W-:Y:S01]  /*3b60*/  FADD R145, R145, -UR11 ;  /* 0x8000000b91917e21 */ /* 0x000fe20008000000 */
[----:B------:R-:W-:Y:S01]  /*3b70*/  FFMA R107, R97, R148, R150 ;  /* 0x00000094616b7223 */ /* 0x000fe20000000096 */
[----:B------:R-:W-:Y:S01]  /*3b80*/  HADD2.F32 R141, -RZ, R21.H0_H0 ;  /* 0x20000015ff8d7230 */ /* 0x000fe20000004100 */
[----:B------:R-:W-:Y:S01]  /*3b90*/  @P0 FMNMX R9, R9, |R134|, !PT ;  /* 0x4000008609090209 */ /* 0x000fe20007800000 */
[----:B------:R-:W-:-:S02]  /*3ba0*/  HADD2.F32 R150, -RZ, R54.H0_H0 ;  /* 0x20000036ff967230 */ /* 0x000fc40000004100 */
[----:B------:R-:W-:Y:S01]  /*3bb0*/  @P2 FADD R139, R139, 1 ;  /* 0x3f8000008b8b2421 */ /* 0x000fe20000000000 */
[----:B------:R-:W-:Y:S02]  /*3bc0*/  HADD2.F32 R148, -RZ, R21.H1_H1 ;  /* 0x30000015ff947230 */ /* 0x000fe40000004100 */
[----:B------:R-:W-:Y:S01]  /*3bd0*/  FADD R109, R109, -UR11 ;  /* 0x8000000b6d6d7e21 */ /* 0x000fe20008000000 */
[----:B------:R-:W-:Y:S01]  /*3be0*/  FMUL R144, R144, UR4 ;  /* 0x0000000490907c20 */ /* 0x000fe20008400000 */
[----:B------:R-:W-:Y:S01]  /*3bf0*/  @P2 FADD R142, R142, 1 ;  /* 0x3f8000008e8e2421 */ /* 0x000fe20000000000 */
[----:B------:R-:W-:Y:S01]  /*3c00*/  FMUL R145, R145, UR4 ;  /* 0x0000000491917c20 */ /* 0x000fe20008400000 */
[----:B------:R-:W-:Y:S01]  /*3c10*/  @P0 FMNMX R9, R9, |R133|, !PT ;  /* 0x4000008509090209 */ /* 0x000fe20007800000 */
[----:B------:R-:W-:Y:S01]  /*3c20*/  @P2 FADD R150, R150, 1 ;  /* 0x3f80000096962421 */ /* 0x000fe20000000000 */
[----:B------:R-:W-:Y:S01]  /*3c30*/  FMUL R143, R109, UR4 ;  /* 0x000000046d8f7c20 */ /* 0x000fe20008400000 */
[----:B------:R-:W-:Y:S01]  /*3c40*/  FFMA R140, R144, R139, R141 ;  /* 0x0000008b908c7223 */ /* 0x000fe2000000008d */
[----:B------:R-:W-:Y:S01]  /*3c50*/  FFMA R109, R145, R142, R148 ;  /* 0x0000008e916d7223 */ /* 0x000fe20000000094 */
[----:B------:R-:W-:-:S02]  /*3c60*/  HADD2.F32 R141, -RZ, R54.H1_H1 ;  /* 0x30000036ff8d7230 */ /* 0x000fc40000004100 */
[----:B------:R-:W-:Y:S01]  /*3c70*/  FADD R146, R146, -UR11 ;  /* 0x8000000b92927e21 */ /* 0x000fe20008000000 */
[--C-:B------:R-:W-:Y:S02]  /*3c80*/  HADD2.F32 R145, -RZ, R55.reuse.H0_H0 ;  /* 0x20000037ff917230 */ /* 0x100fe40000004100 */
[----:B------:R-:W-:Y:S01]  /*3c90*/  FADD R110, R110, -UR11 ;  /* 0x8000000b6e6e7e21 */ /* 0x000fe20008000000 */
[----:B------:R-:W-:Y:S02]  /*3ca0*/  HADD2.F32 R144, -RZ, R55.H1_H1 ;  /* 0x30000037ff907230 */ /* 0x000fe40000004100 */
[----:B------:R-:W-:Y:S01]  /*3cb0*/  FADD R111, R111, -UR11 ;  /* 0x8000000b6f6f7e21 */ /* 0x000fe20008000000 */
[----:B------:R-:W-:Y:S01]  /*3cc0*/  @P0 FMNMX R9, R9, |R137|, !PT ;  /* 0x4000008909090209 */ /* 0x000fe20007800000 */
[----:B------:R-:W0:Y:S01]  /*3cd0*/  @!P3 LDC.64 R96, c[0x0][0x230] ;  /* 0x00008c00ff60bb82 */ /* 0x000e220000000a00 */
[----:B------:R-:W-:Y:S01]  /*3ce0*/  FFMA R139, R143, R150, R152 ;  /* 0x000000968f8b7223 */ /* 0x000fe20000000098 */
[----:B------:R-:W-:-:S02]  /*3cf0*/  HADD2.F32 R143, -RZ, R22.H1_H1 ;  /* 0x30000016ff8f7230 */ /* 0x000fc40000004100 */
[----:B------:R-:W-:Y:S01]  /*3d00*/  @P2 FADD R141, R141, 1 ;  /* 0x3f8000008d8d2421 */ /* 0x000fe20000000000 */
[--C-:B------:R-:W-:Y:S02]  /*3d10*/  HADD2.F32 R147, -RZ, R23.reuse.H0_H0 ;  /* 0x20000017ff937230 */ /* 0x100fe40000004100 */
[----:B------:R-:W-:Y:S01]  /*3d20*/  FMUL R146, R146, UR4 ;  /* 0x0000000492927c20 */ /* 0x000fe20008400000 */
[----:B------:R-:W-:Y:S02]  /*3d30*/  HADD2.F32 R148, -RZ, R23.H1_H1 ;  /* 0x30000017ff947230 */ /* 0x000fe40000004100 */
[----:B------:R-:W-:Y:S01]  /*3d40*/  FMUL R110, R110, UR4 ;  /* 0x000000046e6e7c20 */ /* 0x000fe20008400000 */
[----:B------:R-:W-:Y:S01]  /*3d50*/  FMUL R111, R111, UR4 ;  /* 0x000000046f6f7c20 */ /* 0x000fe20008400000 */
[----:B------:R-:W-:Y:S01]  /*3d60*/  @P2 FADD R145, R145, 1 ;  /* 0x3f80000091912421 */ /* 0x000fe20000000000 */
[----:B------:R-:W-:Y:S01]  /*3d70*/  @P2 FADD R144, R144, 1 ;  /* 0x3f80000090902421 */ /* 0x000fe20000000000 */
[----:B------:R-:W-:Y:S01]  /*3d80*/  @P0 FMNMX R9, R9, |R136|, !PT ;  /* 0x4000008809090209 */ /* 0x000fe20007800000 */
[----:B------:R-:W-:Y:S01]  /*3d90*/  FFMA R141, R146, R141, R143 ;  /* 0x0000008d928d7223 */ /* 0x000fe2000000008f */
[----:B------:R-:W-:Y:S01]  /*3da0*/  FFMA R142, R110, R145, R147 ;  /* 0x000000916e8e7223 */ /* 0x000fe20000000093 */
[----:B------:R-:W-:Y:S01]  /*3db0*/  FFMA R143, R111, R144, R148 ;  /* 0x000000906f8f7223 */ /* 0x000fe20000000094 */
[----:B------:R-:W-:Y:S01]  /*3dc0*/  @P0 FMNMX R9, R9, |R106|, !PT ;  /* 0x4000006a09090209 */ /* 0x000fe20007800000 */
[----:B------:R-:W1:Y:S01]  /*3dd0*/  LDC.64 R110, c[0x0][0x258] ;  /* 0x00009600ff6e7b82 */ /* 0x000e620000000a00 */
[----:B------:R-:W-:Y:S01]  /*3de0*/  ULDC.U8 UR12, c[0x0][0x294] ;  /* 0x0000a500000c7ab9 */ /* 0x000fe20000000000 */
[----:B------:R-:W-:Y:S01]  /*3df0*/  MOV R149, UR4 ;  /* 0x0000000400957c02 */ /* 0x000fe20008000f00 */
[----:B------:R-:W-:Y:S01]  /*3e00*/  ULDC UR4, c[0x0][0x210] ;  /* 0x0000840000047ab9 */ /* 0x000fe20000000800 */
[----:B------:R-:W-:-:S02]  /*3e10*/  @P0 FMNMX R9, R9, |R138|, !PT ;  /* 0x4000008a09090209 */ /* 0x000fc40007800000 */
[----:B------:R-:W-:Y:S02]  /*3e20*/  ISETP.NE.AND P1, PT, RZ, UR12, PT ;  /* 0x0000000cff007c0c */ /* 0x000fe4000bf25270 */
[----:B------:R-:W-:Y:S01]  /*3e30*/  @P0 FMNMX R9, R9, |R108|, !PT ;  /* 0x4000006c09090209 */ /* 0x000fe20007800000 */
[----:B0-----:R-:W-:Y:S01]  /*3e40*/  @!P3 IMAD.WIDE R96, R8, 0x4, R96 ;  /* 0x000000040860b825 */ /* 0x001fe200078e0260 */
[----:B------:R-:W-:Y:S02]  /*3e50*/  IADD3 R145, R0, 0x700, RZ ;  /* 0x0000070000917810 */ /* 0x000fe40007ffe0ff */
[----:B------:R-:W-:Y:S02]  /*3e60*/  @P0 FMNMX R9, R9, |R107|, !PT ;  /* 0x4000006b09090209 */ /* 0x000fe40007800000 */
[----:B------:R0:W-:Y:S01]  /*3e70*/  @!P3 STG.E desc[UR8][R96.64], R149 ;  /* 0x000000956000b986 */ /* 0x0001e2000c101908 */
[----:B------:R-:W-:Y:S01]  /*3e80*/  IADD3 R8, R8, UR4, RZ ;  /* 0x0000000408087c10 */ /* 0x000fe2000fffe0ff */
[----:B------:R-:W-:Y:S01]  /*3e90*/  ULDC UR4, c[0x0][0x218] ;  /* 0x0000860000047ab9 */ /* 0x000fe20000000800 */
[----:B------:R-:W-:-:S02]  /*3ea0*/  @P0 FMNMX R9, R9, |R140|, !PT ;  /* 0x4000008c09090209 */ /* 0x000fc40007800000 */
        /* <DEDUP_REMOVED lines=22> */
[----:B-1----:R-:W-:Y:S01]  /*4010*/  IMAD.WIDE.U32 R14, R0, 0x10, R110 ;  /* 0x00000010000e7825 */ /* 0x002fe200078e006e */
[----:B------:R-:W-:-:S03]  /*4020*/  @P0 FMNMX R9, R9, |R139|, !PT ;  /* 0x4000008b09090209 */ /* 0x000fc60007800000 */
        /* <DEDUP_REMOVED lines=12> */
[----:B------:R-:W-:Y:S01]  /*40f0*/  @P0 FMNMX R9, R9, |R141|, !PT ;  /* 0x4000008d09090209 */ /* 0x000fe20007800000 */
[----:B------:R0:W-:Y:S01]  /*4100*/  STG.E.128 desc[UR8][R14.64], R96 ;  /* 0x000000600e007986 */ /* 0x0001e2000c101d08 */
[----:B------:R-:W-:-:S04]  /*4110*/  IMAD.WIDE.U32 R102, R4, 0x10, R110 ;  /* 0x0000001004667825 */ /* 0x000fc800078e006e */
[----:B------:R-:W-:Y:S01]  /*4120*/  @P1 FMUL R91, R91, UR6 ;  /* 0x000000065b5b1c20 */ /* 0x000fe20008400000 */
[----:B------:R-:W-:Y:S01]  /*4130*/  @P0 FMNMX R9, R9, |R142|, !PT ;  /* 0x4000008e09090209 */ /* 0x000fe20007800000 */
        /* <DEDUP_REMOVED lines=14> */
[----:B0-----:R-:W-:Y:S01]  /*4220*/  F2FP.F16.F32.PACK_AB R14, R88, R89 ;  /* 0x00000059580e723e */ /* 0x001fe200000000ff */
[----:B------:R-:W-:Y:S01]  /*4230*/  @P1 FMUL R94, R94, UR6 ;  /* 0x000000065e5e1c20 */ /* 0x000fe20008400000 */
[----:B------:R-:W-:Y:S01]  /*4240*/  F2FP.F16.F32.PACK_AB R15, R112, R113 ;  /* 0x00000071700f723e */ /* 0x000fe200000000ff */
[----:B------:R-:W-:Y:S01]  /*4250*/  @P1 FMUL R121, R121, UR6 ;  /* 0x0000000679791c20 */ /* 0x000fe20008400000 */
[----:B-1----:R-:W-:Y:S01]  /*4260*/  F2FP.F16.F32.PACK_AB R12, R86, R87 ;  /* 0x00000057560c723e */ /* 0x002fe200000000ff */
        /* <DEDUP_REMOVED lines=30> */
[----:B------:R-:W-:-:S02]  /*4450*/  F2FP.F16.F32.PACK_AB R118, R118, R119 ;  /* 0x000000777676723e */ /* 0x000fc400000000ff */
[----:B------:R-:W-:Y:S01]  /*4460*/  F2FP.F16.F32.PACK_AB R126, R126, R127 ;  /* 0x0000007f7e7e723e */ /* 0x000fe200000000ff */
[--C-:B------:R-:W-:Y:S01]  /*4470*/  IMAD.WIDE.U32 R100, R101, 0x10, R110.reuse ;  /* 0x0000001065647825 */ /* 0x100fe200078e006e */
[----:B------:R-:W-:Y:S02]  /*4480*/  F2FP.F16.F32.PACK_AB R119, R124, R125 ;  /* 0x0000007d7c77723e */ /* 0x000fe400000000ff */
[----:B------:R-:W-:Y:S01]  /*4490*/  F2FP.F16.F32.PACK_AB R127, R132, R131 ;  /* 0x00000083847f723e */ /* 0x000fe200000000ff */
[--C-:B------:R-:W-:Y:S01]  /*44a0*/  IMAD.WIDE.U32 R2, R2, 0x10, R110.reuse ;  /* 0x0000001002027825 */ /* 0x100fe200078e006e */
[----:B0-----:R-:W-:Y:S02]  /*44b0*/  F2FP.F16.F32.PACK_AB R12, R90, R91 ;  /* 0x0000005b5a0c723e */ /* 0x001fe400000000ff */
        /* <DEDUP_REMOVED lines=21> */
[----:B------:R-:W-:Y:S02]  /*4610*/  ISETP.GE.AND P0, PT, R8, UR4, PT ;  /* 0x0000000408007c0c */ /* 0x000fe4000bf06270 */
[----:B------:R-:W-:Y:S01]  /*4620*/  LOP3.LUT P2, RZ, R6, 0xff, RZ, 0xc0, !PT ;  /* 0x000000ff06ff7812 */ /* 0x000fe2000784c0ff */
[----:B------:R1:W-:Y:S03]  /*4630*/  STG.E.128 desc[UR8][R110.64], R16 ;  /* 0x000000106e007986 */ /* 0x0003e6000c101d08 */
[----:B------:R-:W-:-:S07]  /*4640*/  SEL R6, RZ, 0x1, P2 ;  /* 0x00000001ff067807 */ /* 0x000fce0001000000 */
[----:B------:R-:W-:Y:S05]  /*4650*/  @!P0 BRA `(.L_x_7786) ;  /* 0xffffffbc00208947 */ /* 0x000fea000383ffff */
.L_x_7773:
        /* <DEDUP_REMOVED lines=15> */
.L_x_7811:
        /* <DEDUP_REMOVED lines=28> */
.L_x_7814:
[----:B-1----:R-:W-:-:S07]  /*4910*/  FMNMX R5, R3, R2, !PT ;  /* 0x0000000203057209 */ /* 0x002fce0007800000 */
.L_x_7790:
[----:B------:R-:W-:Y:S05]  /*4920*/  BSYNC B0 ;  /* 0x0000000000007941 */ /* 0x000fea0003800000 */
.L_x_7789:
[----:B------:R-:W-:Y:S01]  /*4930*/  ISETP.NE.AND P0, PT, R11, RZ, PT ;  /* 0x000000ff0b00720c */ /* 0x000fe20003f05270 */
[----:B------:R-:W-:-:S12]  /*4940*/  BSSY B0, `(.L_x_7787) ;  /* 0x0000004000007945 */ /* 0x000fd80003800000 */
[----:B------:R-:W-:Y:S05]  /*4950*/  @P0 BRA `(.L_x_7792) ;  /* 0x0000000000080947 */ /* 0x000fea0003800000 */
[----:B0-----:R-:W0:Y:S02]  /*4960*/  LDC.64 R2, c[0x0][0x288] ;  /* 0x0000a200ff027b82 */ /* 0x001e240000000a00 */
[----:B0-----:R1:W-:Y:S02]  /*4970*/  REDG.E.MAX.S32.STRONG.GPU desc[UR8][R2.64], R5 ;  /* 0x000000050200798e */ /* 0x0013e4000d10e388 */
.L_x_7792:
[----:B------:R-:W-:Y:S05]  /*4980*/  BSYNC B0 ;  /* 0x0000000000007941 */ /* 0x000fea0003800000 */
.L_x_7787:
        /* <DEDUP_REMOVED lines=12> */
[----:B-1----:R-:W-:Y:S02]  /*4a50*/  MOV R100, UR6 ;  /* 0x0000000600647c02 */ /* 0x002fe40008000f00 */
[----:B------:R-:W-:-:S07]  /*4a60*/  MOV R150, 0x4a80 ;  /* 0x00004a8000967802 */ /* 0x000fce0000000f00 */
[----:B0-----:R-:W-:Y:S05]  /*4a70*/  CALL.REL.NOINC `($__internal_88_$__cuda_sm20_rcp_rn_f32_slowpath) ;  /* 0x0000001000107944 */ /* 0x001fea0003c00000 */
[----:B------:R-:W-:Y:S01]  /*4a80*/  MOV R5, R151 ;  /* 0x0000009700057202 */ /* 0x000fe20000000f00 */
[----:B------:R-:W-:Y:S06]  /*4a90*/  BRA `(.L_x_7794) ;  /* 0x0000000000147947 */ /* 0x000fec0003800000 */
.L_x_7793:
[----:B-1----:R-:W1:Y:S01]  /*4aa0*/  MUFU.RCP R5, UR6 ;  /* 0x0000000600057d08 */ /* 0x002e620008001000 */
[----:B------:R-:W-:-:S05]  /*4ab0*/  MOV R0, UR6 ;  /* 0x0000000600007c02 */ /* 0x000fca0008000f00 */
[----:B-1----:R-:W-:-:S04]  /*4ac0*/  FFMA R0, R5, R0, -1 ;  /* 0xbf80000005007423 */ /* 0x002fc80000000000 */
[----:B------:R-:W-:-:S04]  /*4ad0*/  FADD.FTZ R0, -R0, -RZ ;  /* 0x800000ff00007221 */ /* 0x000fc80000010100 */
[----:B------:R-:W-:-:S07]  /*4ae0*/  FFMA R5, R5, R0, R5 ;  /* 0x0000000005057223 */ /* 0x000fce0000000005 */
.L_x_7794:
[----:B0-----:R-:W0:Y:S02]  /*4af0*/  LDC.64 R2, c[0x0][0x280] ;  /* 0x0000a000ff027b82 */ /* 0x001e240000000a00 */
[----:B0-----:R-:W-:Y:S01]  /*4b00*/  STG.E desc[UR8][R2.64], R5 ;  /* 0x0000000502007986 */ /* 0x001fe2000c101908 */
[----:B------:R-:W-:Y:S05]  /*4b10*/  EXIT ;  /* 0x000000000000794d */ /* 0x000fea0003800000 */
.L_x_7774:
[----:B------:R-:W-:Y:S01]  /*4b20*/  HFMA2.MMA R150, -RZ, RZ, 0, 5.9604644775390625e-08 ;  /* 0x00000001ff967435 */ /* 0x000fe200000001ff */
[----:B------:R-:W-:Y:S02]  /*4b30*/  MOV R149, R98 ;  /* 0x0000006200957202 */ /* 0x000fe40000000f00 */
[----:B------:R-:W-:Y:S02]  /*4b40*/  MOV R151, 0x1f ;  /* 0x0000001f00977802 */ /* 0x000fe40000000f00 */
[----:B------:R-:W-:-:S07]  /*4b50*/  MOV R148, 0xffffffff ;  /* 0xffffffff00947802 */ /* 0x000fce0000000f00 */
[----:B-----5:R-:W-:Y:S05]  /*4b60*/  WARPSYNC.COLLECTIVE R148, `(.L_x_7795) ;  /* 0x0000000094087348 */ /* 0x020fea0003c00000 */
[----:B------:R0:W1:Y:S02]  /*4b70*/  SHFL.BFLY P0, R105, R149, R150, R151 ;  /* 0x0c00009695697389 */ /* 0x0000640000000097 */
[----:B01---5:R-:W-:Y:S01]  /*4b80*/  ENDCOLLECTIVE ;  /* 0x000000000000791b */ /* 0x023fe20003800000 */
.L_x_7795:
[----:B------:R-:W-:Y:S01]  /*4b90*/  HFMA2.MMA R150, -RZ, RZ, 0, 1.1920928955078125e-07 ;  /* 0x00000002ff967435 */ /* 0x000fe200000001ff */
[----:B------:R-:W-:-:S05]  /*4ba0*/  MOV R101, R105 ;  /* 0x0000006900657202 */ /* 0x000fca0000000f00 */
[----:B------:R-:W-:-:S05]  /*4bb0*/  FADD R101, R98, R101 ;  /* 0x0000006562657221 */ /* 0x000fca0000000000 */
[----:B------:R-:W-:-:S07]  /*4bc0*/  MOV R149, R101 ;  /* 0x0000006500957202 */ /* 0x000fce0000000f00 */
[----:B------:R-:W-:Y:S05]  /*4bd0*/  WARPSYNC.COLLECTIVE R148, `(.L_x_7796) ;  /* 0x0000000094087348 */ /* 0x000fea0003c00000 */
[----:B------:R0:W1:Y:S02]  /*4be0*/  SHFL.BFLY P0, R105, R149, R150, R151 ;  /* 0x0c00009695697389 */ /* 0x0000640000000097 */
[----:B01----:R-:W-:Y:S01]  /*4bf0*/  ENDCOLLECTIVE ;  /* 0x000000000000791b */ /* 0x003fe20003800000 */
.L_x_7796:
[----:B------:R-:W-:Y:S01]  /*4c00*/  HFMA2.MMA R150, -RZ, RZ, 0, 2.384185791015625e-07 ;  /* 0x00000004ff967435 */ /* 0x000fe200000001ff */
[----:B------:R-:W-:-:S05]  /*4c10*/  MOV R100, R105 ;  /* 0x0000006900647202 */ /* 0x000fca0000000f00 */
[----:B------:R-:W-:-:S05]  /*4c20*/  FADD R102, R101, R100 ;  /* 0x0000006465667221 */ /* 0x000fca0000000000 */
[----:B------:R-:W-:-:S07]  /*4c30*/  MOV R149, R102 ;  /* 0x0000006600957202 */ /* 0x000fce0000000f00 */
[----:B------:R-:W-:Y:S05]  /*4c40*/  WARPSYNC.COLLECTIVE R148, `(.L_x_7797) ;  /* 0x0000000094087348 */ /* 0x000fea0003c00000 */
[----:B------:R0:W1:Y:S02]  /*4c50*/  SHFL.BFLY P0, R105, R149, R150, R151 ;  /* 0x0c00009695697389 */ /* 0x0000640000000097 */
[----:B01----:R-:W-:Y:S01]  /*4c60*/  ENDCOLLECTIVE ;  /* 0x000000000000791b */ /* 0x003fe20003800000 */
.L_x_7797:
[----:B------:R-:W-:Y:S01]  /*4c70*/  HFMA2.MMA R150, -RZ, RZ, 0, 4.76837158203125e-07 ;  /* 0x00000008ff967435 */ /* 0x000fe200000001ff */
[----:B------:R-:W-:-:S05]  /*4c80*/  MOV R103, R105 ;  /* 0x0000006900677202 */ /* 0x000fca0000000f00 */
[----:B------:R-:W-:-:S05]  /*4c90*/  FADD R103, R102, R103 ;  /* 0x0000006766677221 */ /* 0x000fca0000000000 */
[----:B------:R-:W-:-:S07]  /*4ca0*/  MOV R149, R103 ;  /* 0x0000006700957202 */ /* 0x000fce0000000f00 */
[----:B------:R-:W-:Y:S05]  /*4cb0*/  WARPSYNC.COLLECTIVE R148, `(.L_x_7798) ;  /* 0x0000000094087348 */ /* 0x000fea0003c00000 */
[----:B------:R0:W1:Y:S02]  /*4cc0*/  SHFL.BFLY P0, R105, R149, R150, R151 ;  /* 0x0c00009695697389 */ /* 0x0000640000000097 */
[----:B01----:R-:W-:Y:S01]  /*4cd0*/  ENDCOLLECTIVE ;  /* 0x000000000000791b */ /* 0x003fe20003800000 */
.L_x_7798:
[----:B------:R-:W-:Y:S01]  /*4ce0*/  HFMA2.MMA R150, -RZ, RZ, 0, 9.5367431640625e-07 ;  /* 0x00000010ff967435 */ /* 0x000fe200000001ff */
[----:B------:R-:W-:-:S05]  /*4cf0*/  MOV R100, R105 ;  /* 0x0000006900647202 */ /* 0x000fca0000000f00 */
[----:B------:R-:W-:-:S05]  /*4d00*/  FADD R104, R103, R100 ;  /* 0x0000006467687221 */ /* 0x000fca0000000000 */
[----:B------:R-:W-:-:S07]  /*4d10*/  MOV R149, R104 ;  /* 0x0000006800957202 */ /* 0x000fce0000000f00 */
[----:B------:R-:W-:Y:S05]  /*4d20*/  WARPSYNC.COLLECTIVE R148, `(.L_x_7799) ;  /* 0x0000000094087348 */ /* 0x000fea0003c00000 */
[----:B------:R0:W1:Y:S02]  /*4d30*/  SHFL.BFLY P0, R105, R149, R150, R151 ;  /* 0x0c00009695697389 */ /* 0x0000640000000097 */
[----:B01----:R-:W-:Y:S01]  /*4d40*/  ENDCOLLECTIVE ;  /* 0x000000000000791b */ /* 0x003fe20003800000 */
.L_x_7799:
        /* <DEDUP_REMOVED lines=135> */
.L_x_7800:
[----:B------:R-:W-:Y:S01]  /*55c0*/  HFMA2.MMA R150, -RZ, RZ, 0, 1.1920928955078125e-07 ;  /* 0x00000002ff967435 */ /* 0x000fe200000001ff */
[----:B------:R-:W-:-:S05]  /*55d0*/  MOV R101, R105 ;  /* 0x0000006900657202 */ /* 0x000fca0000000f00 */
[----:B------:R-:W-:-:S05]  /*55e0*/  FADD R101, R98, R101 ;  /* 0x0000006562657221 */ /* 0x000fca0000000000 */
[----:B------:R-:W-:-:S07]  /*55f0*/  MOV R149, R101 ;  /* 0x0000006500957202 */ /* 0x000fce0000000f00 */
[----:B------:R-:W-:Y:S05]  /*5600*/  WARPSYNC.COLLECTIVE R148, `(.L_x_7801) ;  /* 0x0000000094087348 */ /* 0x000fea0003c00000 */
[----:B------:R0:W1:Y:S02]  /*5610*/  SHFL.BFLY P0, R105, R149, R150, R151 ;  /* 0x0c00009695697389 */ /* 0x0000640000000097 */
[----:B01----:R-:W-:Y:S01]  /*5620*/  ENDCOLLECTIVE ;  /* 0x000000000000791b */ /* 0x003fe20003800000 */
.L_x_7801:
[----:B------:R-:W-:Y:S01]  /*5630*/  HFMA2.MMA R150, -RZ, RZ, 0, 2.384185791015625e-07 ;  /* 0x00000004ff967435 */ /* 0x000fe200000001ff */
[----:B------:R-:W-:-:S05]  /*5640*/  MOV R102, R105 ;  /* 0x0000006900667202 */ /* 0x000fca0000000f00 */
[----:B------:R-:W-:-:S05]  /*5650*/  FADD R102, R101, R102 ;  /* 0x0000006665667221 */ /* 0x000fca0000000000 */
[----:B------:R-:W-:-:S07]  /*5660*/  MOV R149, R102 ;  /* 0x0000006600957202 */ /* 0x000fce0000000f00 */
[----:B------:R-:W-:Y:S05]  /*5670*/  WARPSYNC.COLLECTIVE R148, `(.L_x_7802) ;  /* 0x0000000094087348 */ /* 0x000fea0003c00000 */
[----:B------:R0:W1:Y:S02]  /*5680*/  SHFL.BFLY P0, R105, R149, R150, R151 ;  /* 0x0c00009695697389 */ /* 0x0000640000000097 */
[----:B01----:R-:W-:Y:S01]  /*5690*/  ENDCOLLECTIVE ;  /* 0x000000000000791b */ /* 0x003fe20003800000 */
.L_x_7802:
[----:B------:R-:W-:Y:S01]  /*56a0*/  HFMA2.MMA R150, -RZ, RZ, 0, 4.76837158203125e-07 ;  /* 0x00000008ff967435 */ /* 0x000fe200000001ff */
[----:B------:R-:W-:-:S05]  /*56b0*/  MOV R103, R105 ;  /* 0x0000006900677202 */ /* 0x000fca0000000f00 */
[----:B------:R-:W-:-:S05]  /*56c0*/  FADD R103, R102, R103 ;  /* 0x0000006766677221 */ /* 0x000fca0000000000 */
[----:B------:R-:W-:-:S07]  /*56d0*/  MOV R149, R103 ;  /* 0x0000006700957202 */ /* 0x000fce0000000f00 */
[----:B------:R-:W-:Y:S05]  /*56e0*/  WARPSYNC.COLLECTIVE R148, `(.L_x_7803) ;  /* 0x0000000094087348 */ /* 0x000fea0003c00000 */
[----:B------:R0:W1:Y:S02]  /*56f0*/  SHFL.BFLY P0, R105, R149, R150, R151 ;  /* 0x0c00009695697389 */ /* 0x0000640000000097 */
[----:B01----:R-:W-:Y:S01]  /*5700*/  ENDCOLLECTIVE ;  /* 0x000000000000791b */ /* 0x003fe20003800000 */
.L_x_7803:
[----:B------:R-:W-:Y:S01]  /*5710*/  HFMA2.MMA R150, -RZ, RZ, 0, 9.5367431640625e-07 ;  /* 0x00000010ff967435 */ /* 0x000fe200000001ff */
[----:B------:R-:W-:-:S05]  /*5720*/  MOV R104, R105 ;  /* 0x0000006900687202 */ /* 0x000fca0000000f00 */
[----:B------:R-:W-:-:S05]  /*5730*/  FADD R104, R103, R104 ;  /* 0x0000006867687221 */ /* 0x000fca0000000000 */
[----:B------:R-:W-:-:S07]  /*5740*/  MOV R149, R104 ;  /* 0x0000006800957202 */ /* 0x000fce0000000f00 */
[----:B------:R-:W-:Y:S05]  /*5750*/  WARPSYNC.COLLECTIVE R148, `(.L_x_7804) ;  /* 0x0000000094087348 */ /* 0x000fea0003c00000 */
[----:B------:R0:W1:Y:S02]  /*5760*/  SHFL.BFLY P0, R105, R149, R150, R151 ;  /* 0x0c00009695697389 */ /* 0x0000640000000097 */
[----:B01----:R-:W-:Y:S01]  /*5770*/  ENDCOLLECTIVE ;  /* 0x000000000000791b */ /* 0x003fe20003800000 */
.L_x_7804:
[----:B------:R-:W-:Y:S05]  /*5780*/  BRA `(.L_x_7805) ;  /* 0xffffffbc00b87947 */ /* 0x000fea000383ffff */
.L_x_7788:
[----:B------:R-:W-:Y:S01]  /*5790*/  HFMA2.MMA R7, -RZ, RZ, 0, 1.847743988037109375e-06 ;  /* 0x0000001fff077435 */ /* 0x000fe200000001ff */
[----:B------:R-:W-:Y:S02]  /*57a0*/  MOV R6, 0x10 ;  /* 0x0000001000067802 */ /* 0x000fe40000000f00 */
[----:B------:R-:W-:-:S08]  /*57b0*/  MOV R148, 0xffffffff ;  /* 0xffffffff00947802 */ /* 0x000fd00000000f00 */
[----:B-1----:R-:W-:Y:S05]  /*57c0*/  WARPSYNC.COLLECTIVE R148, `(.L_x_7806) ;  /* 0x0000000094087348 */ /* 0x002fea0003c00000 */
[----:B-1----:R0:W1:Y:S02]  /*57d0*/  SHFL.DOWN P0, R4, R9, R6, R7 ;  /* 0x0800000609047389 */ /* 0x0020640000000007 */
[----:B01----:R-:W-:Y:S01]  /*57e0*/  ENDCOLLECTIVE ;  /* 0x000000000000791b */ /* 0x003fe20003800000 */
.L_x_7806:
[----:B------:R-:W-:Y:S01]  /*57f0*/  HFMA2.MMA R6, -RZ, RZ, 0, 4.76837158203125e-07 ;  /* 0x00000008ff067435 */ /* 0x000fe200000001ff */
[----:B------:R-:W-:-:S04]  /*5800*/  MOV R0, R4 ;  /* 0x0000000400007202 */ /* 0x000fc80000000f00 */
[----:B------:R-:W-:-:S04]  /*5810*/  FMNMX R0, R0, R9, !PT ;  /* 0x0000000900007209 */ /* 0x000fc80007800000 */
[----:B------:R-:W-:-:S07]  /*5820*/  MOV R9, R0 ;  /* 0x0000000000097202 */ /* 0x000fce0000000f00 */
[----:B------:R-:W-:Y:S05]  /*5830*/  WARPSYNC.COLLECTIVE R148, `(.L_x_7807) ;  /* 0x0000000094087348 */ /* 0x000fea0003c00000 */
[----:B------:R0:W1:Y:S02]  /*5840*/  SHFL.DOWN P0, R4, R9, R6, R7 ;  /* 0x0800000609047389 */ /* 0x0000640000000007 */
[----:B01----:R-:W-:Y:S01]  /*5850*/  ENDCOLLECTIVE ;  /* 0x000000000000791b */ /* 0x003fe20003800000 */
.L_x_7807:
[----:B------:R-:W-:Y:S01]  /*5860*/  HFMA2.MMA R6, -RZ, RZ, 0, 2.384185791015625e-07 ;  /* 0x00000004ff067435 */ /* 0x000fe200000001ff */
[----:B------:R-:W-:-:S04]  /*5870*/  MOV R3, R4 ;  /* 0x0000000400037202 */ /* 0x000fc80000000f00 */
[----:B------:R-:W-:-:S04]  /*5880*/  FMNMX R3, R0, R3, !PT ;  /* 0x0000000300037209 */ /* 0x000fc80007800000 */
[----:B------:R-:W-:-:S07]  /*5890*/  MOV R9, R3 ;  /* 0x0000000300097202 */ /* 0x000fce0000000f00 */
[----:B------:R-:W-:Y:S05]  /*58a0*/  WARPSYNC.COLLECTIVE R148, `(.L_x_7808) ;  /* 0x0000000094087348 */ /* 0x000fea0003c00000 */
[----:B------:R0:W1:Y:S02]  /*58b0*/  SHFL.DOWN P0, R4, R9, R6, R7 ;  /* 0x0800000609047389 */ /* 0x0000640000000007 */
[----:B01----:R-:W-:Y:S01]  /*58c0*/  ENDCOLLECTIVE ;  /* 0x000000000000791b */ /* 0x003fe20003800000 */
.L_x_7808:
[----:B------:R-:W-:Y:S01]  /*58d0*/  HFMA2.MMA R6, -RZ, RZ, 0, 1.1920928955078125e-07 ;  /* 0x00000002ff067435 */ /* 0x000fe200000001ff */
[----:B------:R-:W-:-:S04]  /*58e0*/  MOV R2, R4 ;  /* 0x0000000400027202 */ /* 0x000fc80000000f00 */
[----:B------:R-:W-:-:S04]  /*58f0*/  FMNMX R2, R3, R2, !PT ;  /* 0x0000000203027209 */ /* 0x000fc80007800000 */
[----:B------:R-:W-:-:S07]  /*5900*/  MOV R9, R2 ;  /* 0x0000000200097202 */ /* 0x000fce0000000f00 */
[----:B------:R-:W-:Y:S05]  /*5910*/  WARPSYNC.COLLECTIVE R148, `(.L_x_7809) ;  /* 0x0000000094087348 */ /* 0x000fea0003c00000 */
[----:B------:R0:W1:Y:S02]  /*5920*/  SHFL.DOWN P0, R4, R9, R6, R7 ;  /* 0x0800000609047389 */ /* 0x0000640000000007 */
[----:B01----:R-:W-:Y:S01]  /*5930*/  ENDCOLLECTIVE ;  /* 0x000000000000791b */ /* 0x003fe20003800000 */
.L_x_7809:
[----:B------:R-:W-:Y:S01]  /*5940*/  HFMA2.MMA R6, -RZ, RZ, 0, 5.9604644775390625e-08 ;  /* 0x00000001ff067435 */ /* 0x000fe200000001ff */
[----:B------:R-:W-:-:S04]  /*5950*/  MOV R5, R4 ;  /* 0x0000000400057202 */ /* 0x000fc80000000f00 */
[----:B------:R-:W-:-:S04]  /*5960*/  FMNMX R5, R2, R5, !PT ;  /* 0x0000000502057209 */ /* 0x000fc80007800000 */
[----:B------:R-:W-:-:S07]  /*5970*/  MOV R9, R5 ;  /* 0x0000000500097202 */ /* 0x000fce0000000f00 */
[----:B------:R-:W-:Y:S05]  /*5980*/  WARPSYNC.COLLECTIVE R148, `(.L_x_7810) ;  /* 0x0000000094087348 */ /* 0x000fea0003c00000 */
[----:B------:R0:W1:Y:S02]  /*5990*/  SHFL.DOWN P0, R4, R9, R6, R7 ;  /* 0x0800000609047389 */ /* 0x0000640000000007 */
[----:B01----:R-:W-:Y:S01]  /*59a0*/  ENDCOLLECTIVE ;  /* 0x000000000000791b */ /* 0x003fe20003800000 */
.L_x_7810:
[----:B------:R-:W-:Y:S05]  /*59b0*/  BRA `(.L_x_7811) ;  /* 0xffffffec00647947 */ /* 0x000fea000383ffff */
.L_x_7791:
[----:B------:R-:W-:Y:S01]  /*59c0*/  HFMA2.MMA R6, -RZ, RZ, 0, 1.1920928955078125e-07 ;  /* 0x00000002ff067435 */ /* 0x000fe200000001ff */
[----:B-1----:R-:W-:Y:S02]  /*59d0*/  MOV R9, R0 ;  /* 0x0000000000097202 */ /* 0x002fe40000000f00 */
[----:B------:R-:W-:Y:S02]  /*59e0*/  MOV R7, 0x1f ;  /* 0x0000001f00077802 */ /* 0x000fe40000000f00 */
[----:B------:R-:W-:-:S07]  /*59f0*/  MOV R148, 0xffffffff ;  /* 0xffffffff00947802 */ /* 0x000fce0000000f00 */
[----:B0-----:R-:W-:Y:S05]  /*5a00*/  WARPSYNC.COLLECTIVE R148, `(.L_x_7812) ;  /* 0x0000000094087348 */ /* 0x001fea0003c00000 */
[----:B------:R1:W2:Y:S02]  /*5a10*/  SHFL.DOWN P0, R4, R9, R6, R7 ;  /* 0x0800000609047389 */ /* 0x0002a40000000007 */
[----:B012---:R-:W-:Y:S01]  /*5a20*/  ENDCOLLECTIVE ;  /* 0x000000000000791b */ /* 0x007fe20003800000 */
.L_x_7812:
[----:B------:R-:W-:Y:S01]  /*5a30*/  HFMA2.MMA R6, -RZ, RZ, 0, 5.9604644775390625e-08 ;  /* 0x00000001ff067435 */ /* 0x000fe200000001ff */
[----:B------:R-:W-:-:S04]  /*5a40*/  MOV R3, R4 ;  /* 0x0000000400037202 */ /* 0x000fc80000000f00 */
[----:B------:R-:W-:-:S04]  /*5a50*/  FMNMX R3, R3, R0, !PT ;  /* 0x0000000003037209 */ /* 0x000fc80007800000 */
[----:B------:R-:W-:-:S07]  /*5a60*/  MOV R9, R3 ;  /* 0x0000000300097202 */ /* 0x000fce0000000f00 */
[----:B------:R-:W-:Y:S05]  /*5a70*/  WARPSYNC.COLLECTIVE R148, `(.L_x_7813) ;  /* 0x0000000094087348 */ /* 0x000fea0003c00000 */
[----:B------:R0:W1:Y:S02]  /*5a80*/  SHFL.DOWN P0, R4, R9, R6, R7 ;  /* 0x0800000609047389 */ /* 0x0000640000000007 */
[----:B01----:R-:W-:Y:S01]  /*5a90*/  ENDCOLLECTIVE ;  /* 0x000000000000791b */ /* 0x003fe20003800000 */
.L_x_7813:
[----:B------:R-:W-:Y:S01]  /*5aa0*/  MOV R2, R4 ;  /* 0x0000000400027202 */ /* 0x000fe20000000f00 */
[----:B------:R-:W-:Y:S06]  /*5ab0*/  BRA `(.L_x_7814) ;  /* 0xffffffec00947947 */ /* 0x000fec000383ffff */
        .weak           $__internal_88_$__cuda_sm20_rcp_rn_f32_slowpath
        .type           $__internal_88_$__cuda_sm20_rcp_rn_f32_slowpath,@function
        .size           $__internal_88_$__cuda_sm20_rcp_rn_f32_slowpath,(.L_x_14424 - $__internal_88_$__cuda_sm20_rcp_rn_f32_slowpath)
$__internal_88_$__cuda_sm20_rcp_rn_f32_slowpath:
        /* <DEDUP_REMOVED lines=15> */
.L_x_7816:
        /* <DEDUP_REMOVED lines=10> */
[----:B------:R-:W-:-:S04]  /*5c50*/  FFMA.RP R155, R152, R155, R152 ;  /* 0x0000009b989b7223 */ /* 0x000fc80000008098 */
[C---:B------:R-:W-:Y:S02]  /*5c60*/  LOP3.LUT R152, R154.reuse, 0x7fffff, RZ, 0xc0, !PT ;  /* 0x007fffff9a987812 */ /* 0x040fe400078ec0ff */
[----:B------:R-:W-:Y:S01]  /*5c70*/  FSETP.NEU.FTZ.AND P0, PT, R154, R155, PT ;  /* 0x0000009b9a00720b */ /* 0x000fe20003f1d000 */
[----:B------:R-:W-:Y:S01]  /*5c80*/  HFMA2.MMA R154, -RZ, RZ, 0, 1.78813934326171875e-07 ;  /* 0x00000003ff9a7435 */ /* 0x000fe200000001ff */
[----:B------:R-:W-:Y:S02]  /*5c90*/  LOP3.LUT R152, R152, 0x800000, RZ, 0xfc, !PT ;  /* 0x0080000098987812 */ /* 0x000fe400078efcff */
[----:B------:R-:W-:Y:S02]  /*5ca0*/  SEL R153, RZ, 0xffffffff, !P0 ;  /* 0xffffffffff997807 */ /* 0x000fe40004000000 */
[----:B------:R-:W-:Y:S02]  /*5cb0*/  SHF.R.U32.HI R151, RZ, R151, R152 ;  /* 0x00000097ff977219 */ /* 0x000fe40000011698 */
[----:B------:R-:W-:-:S03]  /*5cc0*/  IADD3 R153, -R153, RZ, RZ ;  /* 0x000000ff99997210 */ /* 0x000fc60007ffe1ff */
[-C--:B------:R-:W-:Y:S02]  /*5cd0*/  SHF.L.U32 R155, R154, R101.reuse, RZ ;  /* 0x000000659a9b7219 */ /* 0x080fe400000006ff */
[----:B------:R-:W-:Y:S02]  /*5ce0*/  LOP3.LUT P1, RZ, R153, R101, R152, 0xf8, !PT ;  /* 0x0000006599ff7212 */ /* 0x000fe4000782f898 */
        /* <DEDUP_REMOVED lines=13> */
.L_x_7818:
[----:B------:R0:W1:Y:S02]  /*5dc0*/  MUFU.RCP R151, R100 ;  /* 0x0000006400977308 */ /* 0x0000640000001000 */
.L_x_7817:
[----:B------:R-:W-:Y:S05]  /*5dd0*/  BSYNC B1 ;  /* 0x0000000000017941 */ /* 0x000fea0003800000 */
.L_x_7815:
[----:B------:R-:W-:Y:S01]  /*5de0*/  HFMA2.MMA R101, -RZ, RZ, 0, 0 ;  /* 0x00000000ff657435 */ /* 0x000fe200000001ff */
[----:B0-----:R-:W-:-:S05]  /*5df0*/  MOV R100, R150 ;  /* 0x0000009600647202 */ /* 0x001fca0000000f00 */
[----:B-1----:R-:W-:Y:S05]  /*5e00*/  RET.REL.NODEC R100 `(_ZN18transformer_engine13normalization19ln_fwd_tuned_kernelINS0_13Kernel_traitsI6__halfS3_S3_fjLj16384ELj2ELj1ELj4ELj16ENS0_18Kernel_traits_baseILj16384ES3_S3_S3_fjLj128EEEEEEEvNS0_19ForwardKernelParamsE) ;  /* 0xffffffa0647c7950 */ /* 0x002fea0003c3ffff */
.L_x_7819:
        /* <DEDUP_REMOVED lines=15> */
.L_x_14424:


//--------------------- .text._ZN18transformer_engine13normalization19ln_fwd_tuned_kernelINS0_13Kernel_traitsIffffjLj16384ELj2ELj1ELj4ELj16ENS0_18Kernel_traits_baseILj16384EffffjLj128EEEEEEEvNS0_19ForwardKernelParamsE --------------------------
	.section	.text._ZN18transformer_engine13normalization19ln_fwd_tuned_kernelINS0_13Kernel_traitsIffffjLj16384ELj2ELj1ELj4ELj16ENS0_18Kernel_traits_baseILj16384EffffjLj128EEEEEEEvNS0_19ForwardKernelParamsE,"ax",@progbits
	.align	128
        .global         _ZN18transformer_engine13normalization19ln_fwd_tuned_kernelINS0_13Kernel_traitsIffffjLj16384ELj2ELj1ELj4ELj16ENS0_18Kernel_traits_baseILj16384EffffjLj128EEEEEEEvNS0_19ForwardKernelParamsE
        .type           _ZN18transformer_engine13normalization19ln_fwd_tuned_kernelINS0_13Kernel_traitsIffffjLj16384ELj2ELj1ELj4ELj16ENS0_18Kernel_traits_baseILj16384EffffjLj128EEEEEEEvNS0_19ForwardKernelParamsE,@function
        .size           _ZN18transformer_engine13normalization19ln_fwd_tuned_kernelINS0_13Kernel_traitsIffffjLj16384ELj2ELj1ELj4ELj16ENS0_18Kernel_traits_baseILj16384EffffjLj128EEEEEEEvNS0_19ForwardKernelParamsE,(.L_x_14425 - _ZN18transformer_engine13normalization19ln_fwd_tuned_kernelINS0_13Kernel_traitsIffffjLj16384ELj2ELj1ELj4ELj16ENS0_18Kernel_traits_baseILj16384EffffjLj128EEEEEEEvNS0_19ForwardKernelParamsE)
        .other          _ZN18transformer_engine13normalization19ln_fwd_tuned_kernelINS0_13Kernel_traitsIffffjLj16384ELj2ELj1ELj4ELj16ENS0_18Kernel_traits_baseILj16384EffffjLj128EEEEEEEvNS0_19ForwardKernelParamsE,@"STO_CUDA_ENTRY STV_DEFAULT"
_ZN18transformer_engine13normalization19ln_fwd_tuned_kernelINS0_13Kernel_traitsIffffjLj16384ELj2ELj1ELj4ELj16ENS0_18Kernel_traits_baseILj16384EffffjLj128EEEEEEEvNS0_19ForwardKernelParamsE:
.text._ZN18transformer_engine13normalization19ln_fwd_tuned_kernelINS0_13Kernel_traitsIffffjLj16384ELj2ELj1ELj4ELj16ENS0_18Kernel_traits_baseILj16384EffffjLj128EEEEEEEvNS0_19ForwardKernelParamsE:
        /* <DEDUP_REMOVED lines=61> */
.L_x_7833:
        /* <DEDUP_REMOVED lines=272> */
.L_x_7852:
        /* <DEDUP_REMOVED lines=15> */
[----:B-1----:R-:W-:-:S05]  /*15c0*/  FADD R215, R217, R224 ;  /* 0x000000e0d9d77221 */ /* 0x002fca0000000000 */
[----:B------:R-:W-:Y:S01]  /*15d0*/  @!P1 STS.64 [R220], R214 ;  /* 0x000000d6dc009388 */ /* 0x000fe20000000a00 */
[----:B---3--:R-:W-:Y:S01]  /*15e0*/  @!P0 LEA R219, R222, R219, 0x18 ;  /* 0x000000dbdedb8211 */ /* 0x008fe200078ec0ff */
[----:B------:R-:W-:-:S03]  /*15f0*/  HFMA2.MMA R222, -RZ, RZ, 0, 0 ;  /* 0x00000000ffde7435 */ /* 0x000fc600000001ff */
[----:B------:R-:W-:Y:S02]  /*1600*/  @!P0 LEA R225, R216, R219, 0x3 ;  /* 0x000000dbd8e18211 */ /* 0x000fe400078e18ff */
[----:B0-----:R-:W-:Y:S01]  /*1610*/  CS2R R216, SRZ ;  /* 0x0000000000d87805 */ /* 0x001fe2000001ff00 */
[----:B------:R-:W-:Y:S01]  /*1620*/  BAR.SYNC.DEFER_BLOCKING 0x0 ;  /* 0x0000000000007b1d */ /* 0x000fe20000010000 */
        /* <DEDUP_REMOVED lines=12> */
[----:B012--5:R-:W-:Y:S05]  /*16f0*/  CALL.REL.NOINC `($__internal_89_$__cuda_sm20_rcp_rn_f32_slowpath) ;  /* 0x0000003c002c7944 */ /* 0x027fea0003c00000 */
[----:B------:R-:W-:Y:S05]  /*1700*/  BRA `(.L_x_7824) ;  /* 0x0000000000107947 */ /* 0x000fea0003800000 */
.L_x_7823:
[----:B------:R-:W3:Y:S02]  /*1710*/  MUFU.RCP R214, R219 ;  /* 0x000000db00d67308 */ /* 0x000ee40000001000 */
[----:B---3--:R-:W-:-:S04]  /*1720*/  FFMA R11, R219, R214, -1 ;  /* 0xbf800000db0b7423 */ /* 0x008fc800000000d6 */
[----:B------:R-:W-:-:S04]  /*1730*/  FADD.FTZ R11, -R11, -RZ ;  /* 0x800000ff0b0b7221 */ /* 0x000fc80000010100 */
[----:B------:R-:W-:-:S07]  /*1740*/  FFMA R11, R214, R11, R214 ;  /* 0x0000000bd60b7223 */ /* 0x000fce00000000d6 */
.L_x_7824:
[----:B------:R-:W-:Y:S05]  /*1750*/  BSYNC B0 ;  /* 0x0000000000007941 */ /* 0x000fea0003800000 */
.L_x_7822:
[----:B------:R-:W3:Y:S01]  /*1760*/  SHFL.DOWN PT, R220, R219, 0x1, 0x1f ;  /* 0x08201f00dbdc7f89 */ /* 0x000ee200000e0000 */
[----:B-1----:R-:W-:Y:S01]  /*1770*/  FADD R214, -R223, R216 ;  /* 0x000000d8dfd67221 */ /* 0x002fe20000000100 */
[----:B--2---:R-:W-:Y:S01]  /*1780*/  FADD R224, R224, R217 ;  /* 0x000000d9e0e07221 */ /* 0x004fe20000000000 */
[----:B------:R-:W-:Y:S01]  /*1790*/  FMUL R223, R221, R223 ;  /* 0x000000dfdddf7220 */ /* 0x000fe20000400000 */
[----:B------:R-:W-:Y:S01]  /*17a0*/  BSSY B0, `(.L_x_7825) ;  /* 0x0000016000007945 */ /* 0x000fe20003800000 */
[----:B------:R-:W-:Y:S02]  /*17b0*/  FMUL R215, R214, R214 ;  /* 0x000000d6d6d77220 */ /* 0x000fe40000400000 */
        /* <DEDUP_REMOVED lines=14> */
[----:B-----5:R-:W-:Y:S05]  /*18a0*/  CALL.REL.NOINC `($__internal_89_$__cuda_sm20_rcp_rn_f32_slowpath) ;  /* 0x0000003800c07944 */ /* 0x020fea0003c00000 */
[----:B------:R-:W-:Y:S05]  /*18b0*/  BRA `(.L_x_7827) ;  /* 0x0000000000107947 */ /* 0x000fea0003800000 */
.L_x_7826:
[----:B------:R-:W0:Y:S02]  /*18c0*/  MUFU.RCP R11, R224 ;  /* 0x000000e0000b7308 */ /* 0x000e240000001000 */
[----:B0-----:R-:W-:-:S04]  /*18d0*/  FFMA R214, R224, R11, -1 ;  /* 0xbf800000e0d67423 */ /* 0x001fc8000000000b */
[----:B------:R-:W-:-:S04]  /*18e0*/  FADD.FTZ R214, -R214, -RZ ;  /* 0x800000ffd6d67221 */ /* 0x000fc80000010100 */
[----:B------:R-:W-:-:S07]  /*18f0*/  FFMA R11, R11, R214, R11 ;  /* 0x000000d60b0b7223 */ /* 0x000fce000000000b */
.L_x_7827:
[----:B------:R-:W-:Y:S05]  /*1900*/  BSYNC B0 ;  /* 0x0000000000007941 */ /* 0x000fea0003800000 */
.L_x_7825:
        /* <DEDUP_REMOVED lines=9> */
[----:B------:R-:W-:-:S03]  /*19a0*/  IADD3 R226, -R227, RZ, RZ ;  /* 0x000000ffe3e27210 */ /* 0x000fc60007ffe1ff */
[----:B------:R-:W-:Y:S01]  /*19b0*/  FMUL R219, R220, R215 ;  /* 0x000000d7dcdb7220 */ /* 0x000fe20000400000 */
[-C--:B------:R-:W-:Y:S01]  /*19c0*/  FMUL R220, R224, R11.reuse ;  /* 0x0000000be0dc7220 */ /* 0x080fe20000400000 */
[----:B------:R-:W1:Y:S02]  /*19d0*/  @!P3 LDC.64 R214, c[0x0][0x240] ;  /* 0x00009000ffd6bb82 */ /* 0x000e640000000a00 */
[----:B------:R-:W-:Y:S01]  /*19e0*/  FFMA R219, R219, R11, R222 ;  /* 0x0000000bdbdb7223 */ /* 0x000fe200000000de */
[----:B------:R-:W-:Y:S02]  /*19f0*/  LEA.HI R222, R3, R6, RZ, 0x19 ;  /* 0x0000000603de7211 */ /* 0x000fe400078fc8ff */
[----:B------:R-:W-:Y:S03]  /*1a00*/  SHFL.IDX PT, R220, R220, RZ, 0x1f ;  /* 0x00001fffdcdc7589 */ /* 0x000fe600000e0000 */
[----:B------:R-:W2:Y:S01]  /*1a10*/  @!P0 LDC.64 R216, c[0x0][0x240] ;  /* 0x00009000ffd88b82 */ /* 0x000ea20000000a00 */
[----:B0-----:R-:W-:-:S04]  /*1a20*/  SHF.L.U32 R221, R225, 0x1, RZ ;  /* 0x00000001e1dd7819 */ /* 0x001fc800000006ff */
[----:B------:R-:W-:Y:S02]  /*1a30*/  LOP3.LUT R11, R226, R221, RZ, 0xc0, !PT ;  /* 0x000000dde20b7212 */ /* 0x000fe400078ec0ff */
[----:B------:R-:W0:Y:S02]  /*1a40*/  SHFL.IDX PT, R221, R219, RZ, 0x1f ;  /* 0x00001fffdbdd7589 */ /* 0x000e2400000e0000 */
        /* <DEDUP_REMOVED lines=8> */
[----:B------:R-:W-:Y:S02]  /*1ad0*/  ISETP.NE.AND P1, PT, R227, RZ, PT ;  /* 0x000000ffe300720c */ /* 0x000fe40003f25270 */
[----:B------:R-:W-:Y:S01]  /*1ae0*/  @!P0 IADD3.X R224, RZ, R224, RZ, P4, !PT ;  /* 0x000000e0ffe08210 */ /* 0x000fe200027fe4ff */
[----:B0-----:R0:W-:Y:S01]  /*1af0*/  @!P3 STG.E.64 desc[UR4][R222.64], R220 ;  /* 0x000000dcde00b986 */ /* 0x0011e2000c101b04 */
        /* <DEDUP_REMOVED lines=17> */
[----:B------:R-:W-:-:S07]  /*1c10*/  LOP3.LUT R216, R9, 0x2, RZ, 0xc, !PT ;  /* 0x0000000209d87812 */ /* 0x000fce00078e0cff */
.L_x_7829:
[----:B0-----:R-:W2:Y:S04]  /*1c20*/  LDG.E.STRONG.GPU R11, desc[UR4][R220.64] ;  /* 0x00000004dc0b7981 */ /* 0x001ea8000c1ef900 */
[----:B--2---:R-:W-:Y:S01]  /*1c30*/  CCTL.IVALL ;  /* 0x00000000ff00798f */ /* 0x004fe20002000000 */
[----:B------:R-:W-:Y:S05]  /*1c40*/  YIELD ;  /* 0x0000000000007946 */ /* 0x000fea0003800000 */
[----:B------:R-:W-:-:S13]  /*1c50*/  ISETP.NE.AND P1, PT, R11, R216, PT ;  /* 0x000000d80b00720c */ /* 0x000fda0003f25270 */
[----:B------:R-:W-:Y:S05]  /*1c60*/  @P1 BRA `(.L_x_7829) ;  /* 0xfffffffc00ec1947 */ /* 0x000fea000383ffff */
.L_x_7828:
        /* <DEDUP_REMOVED lines=19> */
[----:B012--5:R-:W-:Y:S05]  /*1da0*/  CALL.REL.NOINC `($__internal_89_$__cuda_sm20_rcp_rn_f32_slowpath) ;  /* 0x0000003400807944 */ /* 0x027fea0003c00000 */
[----:B------:R-:W-:Y:S01]  /*1db0*/  MOV R215, R11 ;  /* 0x0000000b00d77202 */ /* 0x000fe20000000f00 */
[----:B------:R-:W-:Y:S06]  /*1dc0*/  BRA `(.L_x_7832) ;  /* 0x0000000000107947 */ /* 0x000fec0003800000 */
.L_x_7831:
[----:B------:R-:W3:Y:S02]  /*1dd0*/  MUFU.RCP R215, R224 ;  /* 0x000000e000d77308 */ /* 0x000ee40000001000 */
[----:B---3--:R-:W-:-:S04]  /*1de0*/  FFMA R11, R224, R215, -1 ;  /* 0xbf800000e00b7423 */ /* 0x008fc800000000d7 */
[----:B------:R-:W-:-:S04]  /*1df0*/  FADD.FTZ R214, -R11, -RZ ;  /* 0x800000ff0bd67221 */ /* 0x000fc80000010100 */
[----:B------:R-:W-:-:S07]  /*1e00*/  FFMA R215, R215, R214, R215 ;  /* 0x000000d6d7d77223 */ /* 0x000fce00000000d7 */
.L_x_7832:
[----:B------:R-:W-:Y:S05]  /*1e10*/  BSYNC B0 ;  /* 0x0000000000007941 */ /* 0x000fea0003800000 */
.L_x_7830:
[----:B-1----:R-:W-:Y:S01]  /*1e20*/  FMUL R214, R219, R222 ;  /* 0x000000dedbd67220 */ /* 0x002fe20000400000 */
[----:B--2---:R-:W-:Y:S01]  /*1e30*/  FADD R220, R220, R217 ;  /* 0x000000d9dcdc7221 */ /* 0x004fe20000000000 */
[----:B------:R-:W-:Y:S01]  /*1e40*/  SHF.L.U32 R218, R4, 0x7, RZ ;  /* 0x0000000704da7819 */ /* 0x000fe200000006ff */
[----:B------:R-:W-:Y:S01]  /*1e50*/  ULDC.U8 UR6, c[0x0][0x250] ;  /* 0x0000940000067ab9 */ /* 0x000fe20000000000 */
[----:B------:R-:W-:Y:S01]  /*1e60*/  FFMA R214, R221, R216, R214 ;  /* 0x000000d8ddd67223 */ /* 0x000fe200000000d6 */
[----:B0-----:R-:W-:Y:S01]  /*1e70*/  FADD R216, -R222, R216 ;  /* 0x000000d8ded87221 */ /* 0x001fe20000000100 */
[----:B------:R-:W-:Y:S01]  /*1e80*/  LOP3.LUT R218, R218, 0x80, R5, 0xe2, !PT ;  /* 0x00000080dada7812 */ /* 0x000fe200078ee205 */
[----:B------:R-:W-:Y:S01]  /*1e90*/  ULDC.64 UR8, c[0x0][0x288] ;  /* 0x0000a20000087ab9 */ /* 0x000fe20000000a00 */
[----:B------:R-:W-:Y:S01]  /*1ea0*/  FMUL R214, R214, R215 ;  /* 0x000000d7d6d67220 */ /* 0x000fe20000400000 */
[----:B------:R-:W-:Y:S01]  /*1eb0*/  FMUL R216, R216, R216 ;  /* 0x000000d8d8d87220 */ /* 0x000fe20000400000 */
[----:B------:R-:W-:Y:S01]  /*1ec0*/  LOP3.LUT R11, R218, 0x60, R3, 0xf8, !PT ;  /* 0x00000060da0b7812 */ /* 0x000fe200078ef803 */
[----:B------:R-:W0:Y:S01]  /*1ed0*/  @!P3 LDC.64 R232, c[0x0][0x230] ;  /* 0x00008c00ffe8bb82 */ /* 0x000e220000000a00 */
[----:B------:R-:W-:Y:S01]  /*1ee0*/  ISETP.NE.AND P2, PT, RZ, UR6, PT ;  /* 0x00000006ff007c0c */ /* 0x000fe2000bf45270 */
[----:B------:R-:W-:Y:S01]  /*1ef0*/  FMUL R216, R216, R221 ;  /* 0x000000ddd8d87220 */ /* 0x000fe20000400000 */
[----:B------:R-:W1:Y:S01]  /*1f00*/  SHFL.IDX PT, R214, R214, RZ, 0x1f ;  /* 0x00001fffd6d67589 */ /* 0x000e6200000e0000 */
[----:B------:R-:W-:Y:S01]  /*1f10*/  SHF.L.U32 R222, R10, 0xc, RZ ;  /* 0x0000000c0ade7819 */ /* 0x000fe200000006ff */
[----:B------:R-:W-:Y:S01]  /*1f20*/  ULDC UR6, c[0x0][0x210] ;  /* 0x0000840000067ab9 */ /* 0x000fe20000000800 */
[----:B------:R-:W-:Y:S01]  /*1f30*/  FMUL R219, R219, R216 ;  /* 0x000000d8dbdb7220 */ /* 0x000fe20000400000 */
[----:B------:R-:W-:Y:S01]  /*1f40*/  IADD3 R245, R14, 0x400, RZ ;  /* 0x000004000ef57810 */ /* 0x000fe20007ffe0ff */
[----:B------:R-:W2:Y:S01]  /*1f50*/  LDC.64 R228, c[0x0][0x258] ;  /* 0x00009600ffe47b82 */ /* 0x000ea20000000a00 */
[----:B------:R-:W-:Y:S01]  /*1f60*/  LOP3.LUT R11, R222, R11, RZ, 0xfc, !PT ;  /* 0x0000000bde0b7212 */ /* 0x000fe200078efcff */
[----:B------:R-:W-:Y:S01]  /*1f70*/  FFMA R219, R219, R215, R220 ;  /* 0x000000d7dbdb7223 */ /* 0x000fe200000000dc */
[----:B------:R-:W-:-:S02]  /*1f80*/  IADD3 R237, R14, 0x800, RZ ;  /* 0x000008000eed7810 */ /* 0x000fc40007ffe0ff */
[----:B------:R-:W-:-:S03]  /*1f90*/  IADD3 R9, R9, 0x1, RZ ;  /* 0x0000000109097810 */ /* 0x000fc60007ffe0ff */
[----:B------:R-:W3:Y:S01]  /*1fa0*/  LDC R220, c[0x0][0x268] ;  /* 0x00009a00ffdc7b82 */ /* 0x000ee20000000800 */
[----:B------:R-:W3:Y:S01]  /*1fb0*/  SHFL.IDX PT, R219, R219, RZ, 0x1f ;  /* 0x00001fffdbdb7589 */ /* 0x000ee200000e0000 */
[----:B------:R-:W-:Y:S01]  /*1fc0*/  LOP3.LUT R9, R9, 0x3, RZ, 0xc0, !PT ;  /* 0x0000000309097812 */ /* 0x000fe200078ec0ff */
[----:B0-----:R-:W-:-:S04]  /*1fd0*/  @!P3 IMAD.WIDE R232, R10, 0x4, R232 ;  /* 0x000000040ae8b825 */ /* 0x001fc800078e02e8 */
        /* <DEDUP_REMOVED lines=12> */
[--C-:B------:R-:W-:Y:S01]  /*20a0*/  FADD R222, R203, -R214.reuse ;  /* 0x800000d6cbde7221 */ /* 0x100fe20000000000 */
[----:B------:R-:W-:Y:S01]  /*20b0*/  FADD R172, R172, -R214 ;  /* 0x800000d6acac7221 */ /* 0x000fe20000000000 */
[----:B---3--:R-:W-:Y:S01]  /*20c0*/  FFMA R219, R219, 6.103515625e-05, R220 ;  /* 0x38800000dbdb7823 */ /* 0x008fe200000000dc */
        /* <DEDUP_REMOVED lines=17> */
[----:B------:R-:W-:Y:S01]  /*21e0*/  @!P0 FMUL R219, R219, 16777216 ;  /* 0x4b800000dbdb8820 */ /* 0x000fe20000400000 */
[----:B------:R0:W-:Y:S01]  /*21f0*/  @!P3 STG.E desc[UR4][R16.64], R214 ;  /* 0x000000d61000b986 */ /* 0x0001e2000c101904 */
[--C-:B------:R-:W-:Y:S01]  /*2200*/  FADD R183, R183, -R214.reuse ;  /* 0x800000d6b7b77221 */ /* 0x100fe20000000000 */
[----:B-1----:R-:W-:Y:S01]  /*2210*/  ISETP.NE.AND P1, PT, R18, RZ, PT ;  /* 0x000000ff1200720c */ /* 0x002fe20003f25270 */
[----:B------:R-:W-:Y:S01]  /*2220*/  FADD R18, R169, 1 ;  /* 0x3f800000a9127421 */ /* 0x000fe20000000000 */
        /* <DEDUP_REMOVED lines=22> */
[----:B0-----:R-:W-:Y:S01]  /*2390*/  FMUL R17, R219, R40 ;  /* 0x00000028db117220 */ /* 0x001fe20000400000 */
        /* <DEDUP_REMOVED lines=38> */
[----:B------:R-:W-:Y:S01]  /*2600*/  FMUL R187, R219, R188 ;  /* 0x000000bcdbbb7220 */ /* 0x000fe20000400000 */
[--C-:B------:R-:W-:Y:S01]  /*2610*/  FADD R193, R193, -R214.reuse ;  /* 0x800000d6c1c17221 */ /* 0x100fe20000000000 */
[----:B------:R-:W-:Y:S01]  /*2620*/  FADD R41, R164, 1 ;  /* 0x3f800000a4297421 */ /* 0x000fe20000000000 */
[C---:B------:R-:W-:Y:S01]  /*2630*/  FMUL R34, R219.reuse, R35 ;  /* 0x00000023db227220 */ /* 0x040fe20000400000 */
[----:B------:R-:W-:Y:S01]  /*2640*/  FMUL R188, R219, R189 ;  /* 0x000000bddbbc7220 */ /* 0x000fe20000400000 */
[----:B------:R-:W-:Y:S01]  /*2650*/  @P0 FMNMX R7, R7, |R19|, !PT ;  /* 0x4000001307070209 */ /* 0x000fe20007800000 */
[--C-:B------:R-:W-:Y:S01]  /*2660*/  FADD R24, R24, -R214.reuse ;  /* 0x800000d618187221 */ /* 0x100fe20000000000 */
[----:B------:R-:W-:Y:S01]  /*2670*/  FADD R194, R194, -R214 ;  /* 0x800000d6c2c27221 */ /* 0x000fe20000000000 */
[----:B--2---:R-:W-:-:S04]  /*2680*/  IMAD.WIDE.U32 R230, R11, 0x10, R228 ;  /* 0x000000100be67825 */ /* 0x004fc800078e00e4 */
        /* <DEDUP_REMOVED lines=396> */
.L_x_7820:
        /* <DEDUP_REMOVED lines=15> */
.L_x_7858:
        /* <DEDUP_REMOVED lines=28> */
.L_x_7861:
[----:B--2---:R-:W-:-:S07]  /*4200*/  FMNMX R7, R5, R4, !PT ;  /* 0x0000000405077209 */ /* 0x004fce0007800000 */
.L_x_7837:
[----:B------:R-:W-:Y:S05]  /*4210*/  BSYNC B0 ;  /* 0x0000000000007941 */ /* 0x000fea0003800000 */
.L_x_7836:
[----:B------:R-:W-:Y:S01]  /*4220*/  ISETP.NE.AND P0, PT, R3, RZ, PT ;  /* 0x000000ff0300720c */ /* 0x000fe20003f05270 */
[----:B------:R-:W-:-:S12]  /*4230*/  BSSY B0, `(.L_x_7834) ;  /* 0x0000004000007945 */ /* 0x000fd80003800000 */
[----:B------:R-:W-:Y:S05]  /*4240*/  @P0 BRA `(.L_x_7839) ;  /* 0x0000000000080947 */ /* 0x000fea0003800000 */
[----:B-1----:R-:W1:Y:S02]  /*4250*/  LDC.64 R4, c[0x0][0x288] ;  /* 0x0000a200ff047b82 */ /* 0x002e640000000a00 */
[----:B-1----:R2:W-:Y:S02]  /*4260*/  REDG.E.MAX.S32.STRONG.GPU desc[UR4][R4.64], R7 ;  /* 0x000000070400798e */ /* 0x0025e4000d10e384 */
.L_x_7839:
[----:B------:R-:W-:Y:S05]  /*4270*/  BSYNC B0 ;  /* 0x0000000000007941 */ /* 0x000fea0003800000 */
.L_x_7834:
        /* <DEDUP_REMOVED lines=13> */
[----:B012---:R-:W-:Y:S05]  /*4350*/  CALL.REL.NOINC `($__internal_89_$__cuda_sm20_rcp_rn_f32_slowpath) ;  /* 0x0000001000147944 */ /* 0x007fea0003c00000 */
[----:B------:R-:W-:Y:S01]  /*4360*/  MOV R5, R11 ;  /* 0x0000000b00057202 */ /* 0x000fe20000000f00 */
[----:B------:R-:W-:Y:S06]  /*4370*/  BRA `(.L_x_7841) ;  /* 0x0000000000107947 */ /* 0x000fec0003800000 */
.L_x_7840:
[----:B-12---:R-:W1:Y:S02]  /*4380*/  MUFU.RCP R5, R0 ;  /* 0x0000000000057308 */ /* 0x006e640000001000 */
[----:B-1----:R-:W-:-:S04]  /*4390*/  FFMA R2, R5, R0, -1 ;  /* 0xbf80000005027423 */ /* 0x002fc80000000000 */
[----:B------:R-:W-:-:S04]  /*43a0*/  FADD.FTZ R2, -R2, -RZ ;  /* 0x800000ff02027221 */ /* 0x000fc80000010100 */
[----:B------:R-:W-:-:S07]  /*43b0*/  FFMA R5, R5, R2, R5 ;  /* 0x0000000205057223 */ /* 0x000fce0000000005 */
.L_x_7841:
[----:B------:R-:W1:Y:S02]  /*43c0*/  LDC.64 R2, c[0x0][0x280] ;  /* 0x0000a000ff027b82 */ /* 0x000e640000000a00 */
[----:B-1----:R-:W-:Y:S01]  /*43d0*/  STG.E desc[UR4][R2.64], R5 ;  /* 0x0000000502007986 */ /* 0x002fe2000c101904 */
[----:B------:R-:W-:Y:S05]  /*43e0*/  EXIT ;  /* 0x000000000000794d */ /* 0x000fea0003800000 */
.L_x_7821:
[----:B------:R-:W-:Y:S01]  /*43f0*/  HFMA2.MMA R225, -RZ, RZ, 0, 5.9604644775390625e-08 ;  /* 0x00000001ffe17435 */ /* 0x000fe200000001ff */
[----:B------:R-:W-:Y:S02]  /*4400*/  MOV R226, R11 ;  /* 0x0000000b00e27202 */ /* 0x000fe40000000f00 */
[----:B------:R-:W-:Y:S02]  /*4410*/  MOV R228, 0x1f ;  /* 0x0000001f00e47802 */ /* 0x000fe40000000f00 */
[----:B------:R-:W-:-:S07]  /*4420*/  MOV R223, 0xffffffff ;  /* 0xffffffff00df7802 */ /* 0x000fce0000000f00 */
[----:B-----5:R-:W-:Y:S05]  /*4430*/  WARPSYNC.COLLECTIVE R223, `(.L_x_7842) ;  /* 0x00000000df087348 */ /* 0x020fea0003c00000 */
[----:B------:R0:W1:Y:S02]  /*4440*/  SHFL.BFLY P0, R221, R226, R225, R228 ;  /* 0x0c0000e1e2dd7389 */ /* 0x00006400000000e4 */
[----:B01---5:R-:W-:Y:S01]  /*4450*/  ENDCOLLECTIVE ;  /* 0x000000000000791b */ /* 0x023fe20003800000 */
.L_x_7842:
[----:B------:R-:W-:Y:S01]  /*4460*/  HFMA2.MMA R225, -RZ, RZ, 0, 1.1920928955078125e-07 ;  /* 0x00000002ffe17435 */ /* 0x000fe200000001ff */
[----:B------:R-:W-:-:S05]  /*4470*/  MOV R214, R221 ;  /* 0x000000dd00d67202 */ /* 0x000fca0000000f00 */
[----:B------:R-:W-:-:S05]  /*4480*/  FADD R215, R11, R214 ;  /* 0x000000d60bd77221 */ /* 0x000fca0000000000 */
[----:B------:R-:W-:-:S07]  /*4490*/  MOV R226, R215 ;  /* 0x000000d700e27202 */ /* 0x000fce0000000f00 */
[----:B------:R-:W-:Y:S05]  /*44a0*/  WARPSYNC.COLLECTIVE R223, `(.L_x_7843) ;  /* 0x00000000df087348 */ /* 0x000fea0003c00000 */
[----:B------:R0:W1:Y:S02]  /*44b0*/  SHFL.BFLY P0, R221, R226, R225, R228 ;  /* 0x0c0000e1e2dd7389 */ /* 0x00006400000000e4 */
[----:B01----:R-:W-:Y:S01]  /*44c0*/  ENDCOLLECTIVE ;  /* 0x000000000000791b */ /* 0x003fe20003800000 */
.L_x_7843:
[----:B------:R-:W-:Y:S01]  /*44d0*/  HFMA2.MMA R225, -RZ, RZ, 0, 2.384185791015625e-07 ;  /* 0x00000004ffe17435 */ /* 0x000fe200000001ff */
[----:B------:R-:W-:-:S05]  /*44e0*/  MOV R214, R221 ;  /* 0x000000dd00d67202 */ /* 0x000fca0000000f00 */
[----:B------:R-:W-:-:S05]  /*44f0*/  FADD R217, R215, R214 ;  /* 0x000000d6d7d97221 */ /* 0x000fca0000000000 */
[----:B------:R-:W-:-:S07]  /*4500*/  MOV R226, R217 ;  /* 0x000000d900e27202 */ /* 0x000fce0000000f00 */
[----:B------:R-:W-:Y:S05]  /*4510*/  WARPSYNC.COLLECTIVE R223, `(.L_x_7844) ;  /* 0x00000000df087348 */ /* 0x000fea0003c00000 */
[----:B------:R0:W1:Y:S02]  /*4520*/  SHFL.BFLY P0, R221, R226, R225, R228 ;  /* 0x0c0000e1e2dd7389 */ /* 0x00006400000000e4 */
[----:B01----:R-:W-:Y:S01]  /*4530*/  ENDCOLLECTIVE ;  /* 0x000000000000791b */ /* 0x003fe20003800000 */
.L_x_7844:
[----:B------:R-:W-:Y:S01]  /*4540*/  HFMA2.MMA R225, -RZ, RZ, 0, 4.76837158203125e-07 ;  /* 0x00000008ffe17435 */ /* 0x000fe200000001ff */
[----:B------:R-:W-:-:S05]  /*4550*/  MOV R214, R221 ;  /* 0x000000dd00d67202 */ /* 0x000fca0000000f00 */
[----:B------:R-:W-:-:S05]  /*4560*/  FADD R219, R217, R214 ;  /* 0x000000d6d9db7221 */ /* 0x000fca0000000000 */
[----:B------:R-:W-:-:S07]  /*4570*/  MOV R226, R219 ;  /* 0x000000db00e27202 */ /* 0x000fce0000000f00 */
[----:B------:R-:W-:Y:S05]  /*4580*/  WARPSYNC.COLLECTIVE R223, `(.L_x_7845) ;  /* 0x00000000df087348 */ /* 0x000fea0003c00000 */
[----:B------:R0:W1:Y:S02]  /*4590*/  SHFL.BFLY P0, R221, R226, R225, R228 ;  /* 0x0c0000e1e2dd7389 */ /* 0x00006400000000e4 */
[----:B01----:R-:W-:Y:S01]  /*45a0*/  ENDCOLLECTIVE ;  /* 0x000000000000791b */ /* 0x003fe20003800000 */
.L_x_7845:
[----:B------:R-:W-:Y:S01]  /*45b0*/  HFMA2.MMA R225, -RZ, RZ, 0, 9.5367431640625e-07 ;  /* 0x00000010ffe17435 */ /* 0x000fe200000001ff */
[----:B------:R-:W-:-:S05]  /*45c0*/  MOV R214, R221 ;  /* 0x000000dd00d67202 */ /* 0x000fca0000000f00 */
[----:B------:R-:W-:-:S05]  /*45d0*/  FADD R220, R219, R214 ;  /* 0x000000d6dbdc7221 */ /* 0x000fca0000000000 */
[----:B------:R-:W-:-:S07]  /*45e0*/  MOV R226, R220 ;  /* 0x000000dc00e27202 */ /* 0x000fce0000000f00 */
[----:B------:R-:W-:Y:S05]  /*45f0*/  WARPSYNC.COLLECTIVE R223, `(.L_x_7846) ;  /* 0x00000000df087348 */ /* 0x000fea0003c00000 */
[----:B------:R0:W1:Y:S02]  /*4600*/  SHFL.BFLY P0, R221, R226, R225, R228 ;  /* 0x0c0000e1e2dd7389 */ /* 0x00006400000000e4 */
[----:B01----:R-:W-:Y:S01]  /*4610*/  ENDCOLLECTIVE ;  /* 0x000000000000791b */ /* 0x003fe20003800000 */
.L_x_7846:
        /* <DEDUP_REMOVED lines=135> */
.L_x_7847:
[----:B------:R-:W-:Y:S01]  /*4e90*/  HFMA2.MMA R225, -RZ, RZ, 0, 1.1920928955078125e-07 ;  /* 0x00000002ffe17435 */ /* 0x000fe200000001ff */
[----:B------:R-:W-:-:S05]  /*4ea0*/  MOV R220, R221 ;  /* 0x000000dd00dc7202 */ /* 0x000fca0000000f00 */
[----:B------:R-:W-:-:S05]  /*4eb0*/  FADD R220, R11, R220 ;  /* 0x000000dc0bdc7221 */ /* 0x000fca0000000000 */
[----:B------:R-:W-:-:S07]  /*4ec0*/  MOV R226, R220 ;  /* 0x000000dc00e27202 */ /* 0x000fce0000000f00 */
[----:B------:R-:W-:Y:S05]  /*4ed0*/  WARPSYNC.COLLECTIVE R223, `(.L_x_7848) ;  /* 0x00000000df087348 */ /* 0x000fea0003c00000 */
[----:B------:R0:W1:Y:S02]  /*4ee0*/  SHFL.BFLY P0, R221, R226, R225, R228 ;  /* 0x0c0000e1e2dd7389 */ /* 0x00006400000000e4 */
[----:B01----:R-:W-:Y:S01]  /*4ef0*/  ENDCOLLECTIVE ;  /* 0x000000000000791b */ /* 0x003fe20003800000 */
.L_x_7848:
[----:B------:R-:W-:Y:S01]  /*4f00*/  HFMA2.MMA R225, -RZ, RZ, 0, 2.384185791015625e-07 ;  /* 0x00000004ffe17435 */ /* 0x000fe200000001ff */
[----:B------:R-:W-:-:S05]  /*4f10*/  MOV R215, R221 ;  /* 0x000000dd00d77202 */ /* 0x000fca0000000f00 */
[----:B------:R-:W-:-:S05]  /*4f20*/  FADD R215, R220, R215 ;  /* 0x000000d7dcd77221 */ /* 0x000fca0000000000 */
[----:B------:R-:W-:-:S07]  /*4f30*/  MOV R226, R215 ;  /* 0x000000d700e27202 */ /* 0x000fce0000000f00 */
[----:B------:R-:W-:Y:S05]  /*4f40*/  WARPSYNC.COLLECTIVE R223, `(.L_x_7849) ;  /* 0x00000000df087348 */ /* 0x000fea0003c00000 */
[----:B------:R0:W1:Y:S02]  /*4f50*/  SHFL.BFLY P0, R221, R226, R225, R228 ;  /* 0x0c0000e1e2dd7389 */ /* 0x00006400000000e4 */
[----:B01----:R-:W-:Y:S01]  /*4f60*/  ENDCOLLECTIVE ;  /* 0x000000000000791b */ /* 0x003fe20003800000 */
.L_x_7849:
[----:B------:R-:W-:Y:S01]  /*4f70*/  HFMA2.MMA R225, -RZ, RZ, 0, 4.76837158203125e-07 ;  /* 0x00000008ffe17435 */ /* 0x000fe200000001ff */
[----:B------:R-:W-:-:S05]  /*4f80*/  MOV R222, R221 ;  /* 0x000000dd00de7202 */ /* 0x000fca0000000f00 */
[----:B------:R-:W-:-:S05]  /*4f90*/  FADD R222, R215, R222 ;  /* 0x000000ded7de7221 */ /* 0x000fca0000000000 */
[----:B------:R-:W-:-:S07]  /*4fa0*/  MOV R226, R222 ;  /* 0x000000de00e27202 */ /* 0x000fce0000000f00 */
[----:B------:R-:W-:Y:S05]  /*4fb0*/  WARPSYNC.COLLECTIVE R223, `(.L_x_7850) ;  /* 0x00000000df087348 */ /* 0x000fea0003c00000 */
[----:B------:R0:W1:Y:S02]  /*4fc0*/  SHFL.BFLY P0, R221, R226, R225, R228 ;  /* 0x0c0000e1e2dd7389 */ /* 0x00006400000000e4 */
[----:B01----:R-:W-:Y:S01]  /*4fd0*/  ENDCOLLECTIVE ;  /* 0x000000000000791b */ /* 0x003fe20003800000 */
.L_x_7850:
[----:B------:R-:W-:Y:S01]  /*4fe0*/  HFMA2.MMA R225, -RZ, RZ, 0, 9.5367431640625e-07 ;  /* 0x00000010ffe17435 */ /* 0x000fe200000001ff */
[----:B------:R-:W-:-:S05]  /*4ff0*/  MOV R217, R221 ;  /* 0x000000dd00d97202 */ /* 0x000fca0000000f00 */
[----:B------:R-:W-:-:S05]  /*5000*/  FADD R217, R222, R217 ;  /* 0x000000d9ded97221 */ /* 0x000fca0000000000 */
[----:B------:R-:W-:-:S07]  /*5010*/  MOV R226, R217 ;  /* 0x000000d900e27202 */ /* 0x000fce0000000f00 */
[----:B------:R-:W-:Y:S05]  /*5020*/  WARPSYNC.COLLECTIVE R223, `(.L_x_7851) ;  /* 0x00000000df087348 */ /* 0x000fea0003c00000 */
[----:B------:R0:W1:Y:S02]  /*5030*/  SHFL.BFLY P0, R221, R226, R225, R228 ;  /* 0x0c0000e1e2dd7389 */ /* 0x00006400000000e4 */
[----:B01----:R-:W-:Y:S01]  /*5040*/  ENDCOLLECTIVE ;  /* 0x000000000000791b */ /* 0x003fe20003800000 */
.L_x_7851:
[----:B------:R-:W-:Y:S01]  /*5050*/  MOV R224, R221 ;  /* 0x000000dd00e07202 */ /* 0x000fe20000000f00 */
[----:B------:R-:W-:Y:S06]  /*5060*/  BRA `(.L_x_7852) ;  /* 0xffffffc400187947 */ /* 0x000fec000383ffff */
.L_x_7835:
[----:B------:R-:W-:Y:S01]  /*5070*/  HFMA2.MMA R10, -RZ, RZ, 0, 9.5367431640625e-07 ;  /* 0x00000010ff0a7435 */ /* 0x000fe200000001ff */
[----:B------:R-:W-:Y:S02]  /*5080*/  MOV R8, R7 ;  /* 0x0000000700087202 */ /* 0x000fe40000000f00 */
[----:B0-----:R-:W-:Y:S02]  /*5090*/  MOV R13, 0x1f ;  /* 0x0000001f000d7802 */ /* 0x001fe40000000f00 */
[----:B------:R-:W-:-:S07]  /*50a0*/  MOV R223, 0xffffffff ;  /* 0xffffffff00df7802 */ /* 0x000fce0000000f00 */
[----:B-----5:R-:W-:Y:S05]  /*50b0*/  WARPSYNC.COLLECTIVE R223, `(.L_x_7853) ;  /* 0x00000000df087348 */ /* 0x020fea0003c00000 */
[----:B------:R0:W1:Y:S02]  /*50c0*/  SHFL.DOWN P0, R6, R8, R10, R13 ;  /* 0x0800000a08067389 */ /* 0x000064000000000d */
[----:B01---5:R-:W-:Y:S01]  /*50d0*/  ENDCOLLECTIVE ;  /* 0x000000000000791b */ /* 0x023fe20003800000 */
.L_x_7853:
[----:B------:R-:W-:Y:S01]  /*50e0*/  HFMA2.MMA R10, -RZ, RZ, 0, 4.76837158203125e-07 ;  /* 0x00000008ff0a7435 */ /* 0x000fe200000001ff */
[----:B------:R-:W-:-:S04]  /*50f0*/  MOV R2, R6 ;  /* 0x0000000600027202 */ /* 0x000fc80000000f00 */
[----:B------:R-:W-:-:S04]  /*5100*/  FMNMX R2, R2, R7, !PT ;  /* 0x0000000702027209 */ /* 0x000fc80007800000 */
[----:B------:R-:W-:-:S07]  /*5110*/  MOV R8, R2 ;  /* 0x0000000200087202 */ /* 0x000fce0000000f00 */
[----:B------:R-:W-:Y:S05]  /*5120*/  WARPSYNC.COLLECTIVE R223, `(.L_x_7854) ;  /* 0x00000000df087348 */ /* 0x000fea0003c00000 */
[----:B------:R0:W1:Y:S02]  /*5130*/  SHFL.DOWN P0, R6, R8, R10, R13 ;  /* 0x0800000a08067389 */ /* 0x000064000000000d */
[----:B01----:R-:W-:Y:S01]  /*5140*/  ENDCOLLECTIVE ;  /* 0x000000000000791b */ /* 0x003fe20003800000 */
.L_x_7854:
[----:B------:R-:W-:Y:S01]  /*5150*/  HFMA2.MMA R10, -RZ, RZ, 0, 2.384185791015625e-07 ;  /* 0x00000004ff0a7435 */ /* 0x000fe200000001ff */
[----:B------:R-:W-:-:S04]  /*5160*/  MOV R9, R6 ;  /* 0x0000000600097202 */ /* 0x000fc80000000f00 */
[----:B------:R-:W-:-:S04]  /*5170*/  FMNMX R9, R2, R9, !PT ;  /* 0x0000000902097209 */ /* 0x000fc80007800000 */
[----:B------:R-:W-:-:S07]  /*5180*/  MOV R8, R9 ;  /* 0x0000000900087202 */ /* 0x000fce0000000f00 */
[----:B------:R-:W-:Y:S05]  /*5190*/  WARPSYNC.COLLECTIVE R223, `(.L_x_7855) ;  /* 0x00000000df087348 */ /* 0x000fea0003c00000 */
[----:B------:R0:W1:Y:S02]  /*51a0*/  SHFL.DOWN P0, R6, R8, R10, R13 ;  /* 0x0800000a08067389 */ /* 0x000064000000000d */
[----:B01----:R-:W-:Y:S01]  /*51b0*/  ENDCOLLECTIVE ;  /* 0x000000000000791b */ /* 0x003fe20003800000 */
.L_x_7855:
[----:B------:R-:W-:Y:S01]  /*51c0*/  HFMA2.MMA R10, -RZ, RZ, 0, 1.1920928955078125e-07 ;  /* 0x00000002ff0a7435 */ /* 0x000fe200000001ff */
[----:B------:R-:W-:-:S04]  /*51d0*/  MOV R4, R6 ;  /* 0x0000000600047202 */ /* 0x000fc80000000f00 */
[----:B------:R-:W-:-:S04]  /*51e0*/  FMNMX R4, R9, R4, !PT ;  /* 0x0000000409047209 */ /* 0x000fc80007800000 */
[----:B------:R-:W-:-:S07]  /*51f0*/  MOV R8, R4 ;  /* 0x0000000400087202 */ /* 0x000fce0000000f00 */
[----:B------:R-:W-:Y:S05]  /*5200*/  WARPSYNC.COLLECTIVE R223, `(.L_x_7856) ;  /* 0x00000000df087348 */ /* 0x000fea0003c00000 */
[----:B------:R0:W1:Y:S02]  /*5210*/  SHFL.DOWN P0, R6, R8, R10, R13 ;  /* 0x0800000a08067389 */ /* 0x000064000000000d */
[----:B01----:R-:W-:Y:S01]  /*5220*/  ENDCOLLECTIVE ;  /* 0x000000000000791b */ /* 0x003fe20003800000 */
.L_x_7856:
[----:B------:R-:W-:Y:S01]  /*5230*/  HFMA2.MMA R10, -RZ, RZ, 0, 5.9604644775390625e-08 ;  /* 0x00000001ff0a7435 */ /* 0x000fe200000001ff */
[----:B------:R-:W-:-:S04]  /*5240*/  MOV R11, R6 ;  /* 0x00000006000b7202 */ /* 0x000fc80000000f00 */
[----:B------:R-:W-:-:S04]  /*5250*/  FMNMX R11, R4, R11, !PT ;  /* 0x0000000b040b7209 */ /* 0x000fc80007800000 */
[----:B------:R-:W-:-:S07]  /*5260*/  MOV R8, R11 ;  /* 0x0000000b00087202 */ /* 0x000fce0000000f00 */
[----:B------:R-:W-:Y:S05]  /*5270*/  WARPSYNC.COLLECTIVE R223, `(.L_x_7857) ;  /* 0x00000000df087348 */ /* 0x000fea0003c00000 */
[----:B------:R0:W1:Y:S02]  /*5280*/  SHFL.DOWN P0, R6, R8, R10, R13 ;  /* 0x0800000a08067389 */ /* 0x000064000000000d */
[----:B01----:R-:W-:Y:S01]  /*5290*/  ENDCOLLECTIVE ;  /* 0x000000000000791b */ /* 0x003fe20003800000 */
.L_x_7857:
[----:B------:R-:W-:Y:S05]  /*52a0*/  BRA `(.L_x_7858) ;  /* 0xffffffec00647947 */ /* 0x000fea000383ffff */
.L_x_7838:
[----:B------:R-:W-:Y:S01]  /*52b0*/  HFMA2.MMA R10, -RZ, RZ, 0, 1.1920928955078125e-07 ;  /* 0x00000002ff0a7435 */ /* 0x000fe200000001ff */
[----:B--2---:R-:W-:Y:S02]  /*52c0*/  MOV R8, R2 ;  /* 0x0000000200087202 */ /* 0x004fe40000000f00 */
[----:B0-----:R-:W-:Y:S02]  /*52d0*/  MOV R13, 0x1f ;  /* 0x0000001f000d7802 */ /* 0x001fe40000000f00 */
[----:B------:R-:W-:-:S07]  /*52e0*/  MOV R223, 0xffffffff ;  /* 0xffffffff00df7802 */ /* 0x000fce0000000f00 */
[----:B-1---5:R-:W-:Y:S05]  /*52f0*/  WARPSYNC.COLLECTIVE R223, `(.L_x_7859) ;  /* 0x00000000df087348 */ /* 0x022fea0003c00000 */
[----:B------:R0:W2:Y:S02]  /*5300*/  SHFL.DOWN P0, R6, R8, R10, R13 ;  /* 0x0800000a08067389 */ /* 0x0000a4000000000d */
[----:B012--5:R-:W-:Y:S01]  /*5310*/  ENDCOLLECTIVE ;  /* 0x000000000000791b */ /* 0x027fe20003800000 */
.L_x_7859:
[----:B------:R-:W-:Y:S01]  /*5320*/  HFMA2.MMA R10, -RZ, RZ, 0, 5.9604644775390625e-08 ;  /* 0x00000001ff0a7435 */ /* 0x000fe200000001ff */
[----:B------:R-:W-:-:S04]  /*5330*/  MOV R5, R6 ;  /* 0x0000000600057202 */ /* 0x000fc80000000f00 */
[----:B------:R-:W-:-:S04]  /*5340*/  FMNMX R5, R5, R2, !PT ;  /* 0x0000000205057209 */ /* 0x000fc80007800000 */
[----:B------:R-:W-:-:S07]  /*5350*/  MOV R8, R5 ;  /* 0x0000000500087202 */ /* 0x000fce0000000f00 */
[----:B------:R-:W-:Y:S05]  /*5360*/  WARPSYNC.COLLECTIVE R223, `(.L_x_7860) ;  /* 0x00000000df087348 */ /* 0x000fea0003c00000 */
[----:B------:R0:W1:Y:S02]  /*5370*/  SHFL.DOWN P0, R6, R8, R10, R13 ;  /* 0x0800000a08067389 */ /* 0x000064000000000d */
[----:B01----:R-:W-:Y:S01]  /*5380*/  ENDCOLLECTIVE ;  /* 0x000000000000791b */ /* 0x003fe20003800000 */
.L_x_7860:
[----:B------:R-:W-:Y:S01]  /*5390*/  MOV R4, R6 ;  /* 0x0000000600047202 */ /* 0x000fe20000000f00 */
[----:B------:R-:W-:Y:S06]  /*53a0*/  BRA `(.L_x_7861) ;  /* 0xffffffec00947947 */ /* 0x000fec000383ffff */
        .weak           $__internal_89_$__cuda_sm20_rcp_rn_f32_slowpath
        .type           $__internal_89_$__cuda_sm20_rcp_rn_f32_slowpath,@function
        .size           $__internal_89_$__cuda_sm20_rcp_rn_f32_slowpath,(.L_x_14425 - $__internal_89_$__cuda_sm20_rcp_rn_f32_slowpath)
$__internal_89_$__cuda_sm20_rcp_rn_f32_slowpath:
        /* <DEDUP_REMOVED lines=15> */
.L_x_7863:
        /* <DEDUP_REMOVED lines=33> */
.L_x_7865:
[----:B------:R0:W1:Y:S02]  /*56b0*/  MUFU.RCP R215, R11 ;  /* 0x0000000b00d77308 */ /* 0x0000640000001000 */
.L_x_7864:
[----:B------:R-:W-:Y:S05]  /*56c0*/  BSYNC B1 ;  /* 0x0000000000017941 */ /* 0x000fea0003800000 */
.L_x_7862:
[----:B01----:R-:W-:Y:S01]  /*56d0*/  MOV R11, R215 ;  /* 0x000000d7000b7202 */ /* 0x003fe20000000f00 */
[----:B------:R-:W-:Y:S01]  /*56e0*/  HFMA2.MMA R215, -RZ, RZ, 0, 0 ;  /* 0x00000000ffd77435 */ /* 0x000fe200000001ff */
[----:B------:R-:W-:-:S05]  /*56f0*/  MOV R214, R225 ;  /* 0x000000e100d67202 */ /* 0x000fca0000000f00 */
[----:B------:R-:W-:Y:S05]  /*5700*/  RET.REL.NODEC R214 `(_ZN18transformer_engine13normalization19ln_fwd_tuned_kernelINS0_13Kernel_traitsIffffjLj16384ELj2ELj1ELj4ELj16ENS0_18Kernel_traits_baseILj16384EffffjLj128EEEEEEEvNS0_19ForwardKernelParamsE) ;  /* 0xffffffa8d63c7950 */ /* 0x000fea0003c3ffff */
.L_x_7866:
        /* <DEDUP_REMOVED lines=15> */
.L_x_14425:


//--------------------- .text._ZN18transformer_engine13normalization19ln_fwd_tuned_kernelINS0_13Kernel_traitsIff13__nv_bfloat16fjLj15360ELj2ELj1ELj4ELj8ENS0_18Kernel_traits_baseILj15360EffS3_fjLj128EEEEEEEvNS0_19ForwardKernelParamsE --------------------------
	.section	.text._ZN18transformer_engine13normalization19ln_fwd_tuned_kernelINS0_13Kernel_traitsIff13__nv_bfloat16fjLj15360ELj2ELj1ELj4ELj8ENS0_18Kernel_traits_baseILj15360EffS3_fjLj128EEEEEEEvNS0_19ForwardKernelParamsE,"ax",@progbits
	.align	128
        .global         _ZN18transformer_engine13normalization19ln_fwd_tuned_kernelINS0_13Kernel_traitsIff13__nv_bfloat16fjLj15360ELj2ELj1ELj4ELj8ENS0_18Kernel_traits_baseILj15360EffS3_fjLj128EEEEEEEvNS0_19ForwardKernelParamsE
        .type           _ZN18transformer_engine13normalization19ln_fwd_tuned_kernelINS0_13Kernel_traitsIff13__nv_bfloat16fjLj15360ELj2ELj1ELj4ELj8ENS0_18Kernel_traits_baseILj15360EffS3_fjLj128EEEEEEEvNS0_19ForwardKernelParamsE,@function
        .size           _ZN18transformer_engine13normalization19ln_fwd_tuned_kernelINS0_13Kernel_traitsIff13__nv_bfloat16fjLj15360ELj2ELj1ELj4ELj8ENS0_18Kernel_traits_baseILj15360EffS3_fjLj128EEEEEEEvNS0_19ForwardKernelParamsE,(.L_x_14426 - _ZN18transformer_engine13normalization19ln_fwd_tuned_kernelINS0_13Kernel_traitsIff13__nv_bfloat16fjLj15360ELj2ELj1ELj4ELj8ENS0_18Kernel_traits_baseILj15360EffS3_fjLj128EEEEEEEvNS0_19ForwardKernelParamsE)
        .other          _ZN18transformer_engine13normalization19ln_fwd_tuned_kernelINS0_13Kernel_traitsIff13__nv_bfloat16fjLj15360ELj2ELj1ELj4ELj8ENS0_18Kernel_traits_baseILj15360EffS3_fjLj128EEEEEEEvNS0_19ForwardKernelParamsE,@"STO_CUDA_ENTRY STV_DEFAULT"
_ZN18transformer_engine13normalization19ln_fwd_tuned_kernelINS0_13Kernel_traitsIff13__nv_bfloat16fjLj15360ELj2ELj1ELj4ELj8ENS0_18Kernel_traits_baseILj15360EffS3_fjLj128EEEEEEEvNS0_19ForwardKernelParamsE:
.text._ZN18transformer_engine13normalization19ln_fwd_tuned_kernelINS0_13Kernel_traitsIff13__nv_bfloat16fjLj15360ELj2ELj1ELj4ELj8ENS0_18Kernel_traits_baseILj15360EffS3_fjLj128EEEEEEEvNS0_19ForwardKernelParamsE:
        /* <DEDUP_REMOVED lines=21> */
[C---:B------:R-:W-:Y:S02]  /*0150*/  LOP3.LUT R11, R7.reuse, 0x100, RZ, 0xfc, !PT ;  /* 0x00000100070b7812 */ /* 0x040fe400078efcff */
[C---:B------:R-:W-:Y:S02]  /*0160*/  LOP3.LUT R15, R7.reuse, 0x200, RZ, 0xfc, !PT ;  /* 0x00000200070f7812 */ /* 0x040fe400078efcff */
[----:B------:R-:W-:Y:S01]  /*0170*/  LOP3.LUT R19, R7, 0x300, RZ, 0xfc, !PT ;  /* 0x0000030007137812 */ /* 0x000fe200078efcff */
[----:B-1----:R-:W-:Y:S01]  /*0180*/  IMAD.WIDE.U32 R8, R11, 0x8, R120 ;  /* 0x000000080b087825 */ /* 0x002fe200078e0078 */
[----:B------:R-:W-:-:S02]  /*0190*/  LOP3.LUT R23, R7, 0x400, RZ, 0xfc, !PT ;  /* 0x0000040007177812 */ /* 0x000fc400078efcff */
[C---:B------:R-:W-:Y:S01]  /*01a0*/  LOP3.LUT R27, R7.reuse, 0x500, RZ, 0xfc, !PT ;  /* 0x00000500071b7812 */ /* 0x040fe200078efcff */
[C-C-:B0-----:R-:W-:Y:S01]  /*01b0*/  IMAD.WIDE.U32 R4, R7.reuse, 0x8, R120.reuse ;  /* 0x0000000807047825 */ /* 0x141fe200078e0078 */
        /* <DEDUP_REMOVED lines=82> */
[----:B------:R-:W-:Y:S01]  /*06e0*/  MOV R129, RZ ;  /* 0x000000ff00817202 */ /* 0x000fe20000000f00 */
[----:B------:R-:W-:Y:S06]  /*06f0*/  @P0 BRA `(.L_x_7867) ;  /* 0x00000044001c0947 */ /* 0x000fec0003800000 */
        /* <DEDUP_REMOVED lines=59> */
[----:B------:R-:W5:Y:S01]  /*0ab0*/  LDG.E.64 R122, desc[UR4][R122.64] ;  /* 0x000000047a7a7981 */ /* 0x000f62000c1e1b00 */
[----:B------:R-:W-:-:S02]  /*0ac0*/  MOV R130, 0x1 ;  /* 0x0000000100827802 */ /* 0x000fc40000000f00 */
[----:B------:R-:W-:Y:S02]  /*0ad0*/  MOV R131, RZ ;  /* 0x000000ff00837202 */ /* 0x000fe40000000f00 */
[----:B------:R-:W-:-:S07]  /*0ae0*/  MOV R129, RZ ;  /* 0x000000ff00817202 */ /* 0x000fce0000000f00 */
.L_x_7880:
[----:B0-----:R-:W0:Y:S01]  /*0af0*/  LDC.64 R176, c[0x0][0x220] ;  /* 0x00008800ffb07b82 */ /* 0x001e220000000a00 */
[----:B------:R-:W-:-:S04]  /*0b00*/  SHF.L.U32 R0, R126, 0x7, RZ ;  /* 0x000000077e007819 */ /* 0x000fc800000006ff */
[----:B------:R-:W-:-:S04]  /*0b10*/  LOP3.LUT R0, R0, 0x80, R127, 0xe2, !PT ;  /* 0x0000008000007812 */ /* 0x000fc800078ee27f */
[----:B------:R-:W-:-:S05]  /*0b20*/  LOP3.LUT R133, R0, 0x60, R125, 0xf8, !PT ;  /* 0x0000006000857812 */ /* 0x000fca00078ef87d */
[----:B------:R-:W-:-:S05]  /*0b30*/  IMAD R133, R132, 0x1e00, R133 ;  /* 0x00001e0084857824 */ /* 0x000fca00078e0285 */
[C---:B------:R-:W-:Y:S01]  /*0b40*/  IADD3 R193, R133.reuse, 0x100, RZ ;  /* 0x0000010085c17810 */ /* 0x040fe20007ffe0ff */
[C---:B0-----:R-:W-:Y:S01]  /*0b50*/  IMAD.WIDE.U32 R190, R133.reuse, 0x8, R176 ;  /* 0x0000000885be7825 */ /* 0x041fe200078e00b0 */
[----:B------:R-:W-:-:S03]  /*0b60*/  IADD3 R187, R133, 0x200, RZ ;  /* 0x0000020085bb7810 */ /* 0x000fc60007ffe0ff */
[--C-:B------:R-:W-:Y:S02]  /*0b70*/  IMAD.WIDE.U32 R192, R193, 0x8, R176.reuse ;  /* 0x00000008c1c07825 */ /* 0x100fe400078e00b0 */
[----:B------:R-:W2:Y:S02]  /*0b80*/  LDG.E.64 R190, desc[UR4][R190.64] ;  /* 0x00000004bebe7981 */ /* 0x000ea4000c1e1b00 */
[----:B------:R-:W-:Y:S02]  /*0b90*/  IMAD.WIDE.U32 R186, R187, 0x8, R176 ;  /* 0x00000008bbba7825 */ /* 0x000fe400078e00b0 */
[----:B------:R-:W3:Y:S01]  /*0ba0*/  LDG.E.64 R192, desc[UR4][R192.64] ;  /* 0x00000004c0c07981 */ /* 0x000ee2000c1e1b00 */
[----:B------:R-:W-:-:S03]  /*0bb0*/  IADD3 R189, R133, 0x300, RZ ;  /* 0x0000030085bd7810 */ /* 0x000fc60007ffe0ff */
[----:B------:R-:W4:Y:S01]  /*0bc0*/  LDG.E.64 R186, desc[UR4][R186.64] ;  /* 0x00000004baba7981 */ /* 0x000f22000c1e1b00 */
[----:B------:R-:W-:Y:S01]  /*0bd0*/  IADD3 R183, R133, 0x400, RZ ;  /* 0x0000040085b77810 */ /* 0x000fe20007ffe0ff */
[----:B------:R-:W-:Y:S01]  /*0be0*/  IMAD.WIDE.U32 R188, R189, 0x8, R176 ;  /* 0x00000008bdbc7825 */ /* 0x000fe200078e00b0 */
[----:B------:R-:W-:-:S03]  /*0bf0*/  IADD3 R185, R133, 0x500, RZ ;  /* 0x0000050085b97810 */ /* 0x000fc60007ffe0ff */
[--C-:B------:R-:W-:Y:S02]  /*0c00*/  IMAD.WIDE.U32 R182, R183, 0x8, R176.reuse ;  /* 0x00000008b7b67825 */ /* 0x100fe400078e00b0 */
[----:B------:R-:W4:Y:S02]  /*0c10*/  LDG.E.64 R188, desc[UR4][R188.64] ;  /* 0x00000004bcbc7981 */ /* 0x000f24000c1e1b00 */
[----:B------:R-:W-:Y:S02]  /*0c20*/  IMAD.WIDE.U32 R184, R185, 0x8, R176 ;  /* 0x00000008b9b87825 */ /* 0x000fe400078e00b0 */
[----:B------:R-:W4:Y:S01]  /*0c30*/  LDG.E.64 R182, desc[UR4][R182.64] ;  /* 0x00000004b6b67981 */ /* 0x000f22000c1e1b00 */
        /* <DEDUP_REMOVED lines=71> */
[----:B------:R-:W4:Y:S04]  /*10b0*/  LDG.E.64 R174, desc[UR4][R174.64] ;  /* 0x00000004aeae7981 */ /* 0x000f28000c1e1b00 */
[----:B------:R-:W4:Y:S01]  /*10c0*/  LDG.E.64 R176, desc[UR4][R176.64] ;  /* 0x00000004b0b07981 */ /* 0x000f22000c1e1b00 */
[----:B------:R-:W-:Y:S01]  /*10d0*/  LOP3.LUT P0, RZ, R130, 0xff, RZ, 0xc0, !PT ;  /* 0x000000ff82ff7812 */ /* 0x000fe2000780c0ff */
[----:B------:R-:W-:Y:S01]  /*10e0*/  UMOV UR6, 0xffffffff ;  /* 0xffffffff00067882 */ /* 0x000fe20000000000 */
[----:B------:R-:W-:Y:S01]  /*10f0*/  ISETP.NE.AND P1, PT, R127, RZ, PT ;  /* 0x000000ff7f00720c */ /* 0x000fe20003f25270 */
[----:B--2---:R-:W-:-:S04]  /*1100*/  FADD R0, RZ, R190 ;  /* 0x000000beff007221 */ /* 0x004fc80000000000 */
[----:B------:R-:W-:-:S04]  /*1110*/  FADD R133, R191, R0 ;  /* 0x00000000bf857221 */ /* 0x000fc80000000000 */
[----:B---3--:R-:W-:-:S04]  /*1120*/  FADD R0, R192, R133 ;  /* 0x00000085c0007221 */ /* 0x008fc80000000000 */
        /* <DEDUP_REMOVED lines=201> */
.L_x_7899:
        /* <DEDUP_REMOVED lines=18> */
[----:B------:R-:W-:Y:S02]  /*1ee0*/  CS2R R196, SRZ ;  /* 0x0000000000c47805 */ /* 0x000fe4000001ff00 */
[----:B------:R-:W-:Y:S01]  /*1ef0*/  @!P0 LEA R2, R2, R199, 0x3 ;  /* 0x000000c702028211 */ /* 0x000fe200078e18ff */
[----:B------:R-:W-:Y:S01]  /*1f00*/  BAR.SYNC.DEFER_BLOCKING 0x0 ;  /* 0x0000000000007b1d */ /* 0x000fe20000010000 */
[----:B------:R-:W-:-:S06]  /*1f10*/  HFMA2.MMA R199, -RZ, RZ, 0, 0 ;  /* 0x00000000ffc77435 */ /* 0x000fcc00000001ff */
        /* <DEDUP_REMOVED lines=12> */
[----:B012--5:R-:W-:Y:S05]  /*1fe0*/  CALL.REL.NOINC `($__internal_90_$__cuda_sm20_rcp_rn_f32_slowpath) ;  /* 0x0000003c00d07944 */ /* 0x027fea0003c00000 */
[----:B------:R-:W-:Y:S05]  /*1ff0*/  BRA `(.L_x_7871) ;  /* 0x0000000000107947 */ /* 0x000fea0003800000 */
.L_x_7870:
[----:B------:R-:W3:Y:S02]  /*2000*/  MUFU.RCP R195, R198 ;  /* 0x000000c600c37308 */ /* 0x000ee40000001000 */
[----:B---3--:R-:W-:-:S04]  /*2010*/  FFMA R0, R198, R195, -1 ;  /* 0xbf800000c6007423 */ /* 0x008fc800000000c3 */
[----:B------:R-:W-:-:S04]  /*2020*/  FADD.FTZ R0, -R0, -RZ ;  /* 0x800000ff00007221 */ /* 0x000fc80000010100 */
[----:B------:R-:W-:-:S07]  /*2030*/  FFMA R0, R195, R0, R195 ;  /* 0x00000000c3007223 */ /* 0x000fce00000000c3 */
.L_x_7871:
[----:B------:R-:W-:Y:S05]  /*2040*/  BSYNC B0 ;  /* 0x0000000000007941 */ /* 0x000fea0003800000 */
.L_x_7869:
        /* <DEDUP_REMOVED lines=20> */
[----:B-----5:R-:W-:Y:S05]  /*2190*/  CALL.REL.NOINC `($__internal_90_$__cuda_sm20_rcp_rn_f32_slowpath) ;  /* 0x0000003c00647944 */ /* 0x020fea0003c00000 */
[----:B------:R-:W-:Y:S05]  /*21a0*/  BRA `(.L_x_7874) ;  /* 0x0000000000107947 */ /* 0x000fea0003800000 */
.L_x_7873:
[----:B------:R-:W0:Y:S02]  /*21b0*/  MUFU.RCP R0, R201 ;  /* 0x000000c900007308 */ /* 0x000e240000001000 */
[----:B0-----:R-:W-:-:S04]  /*21c0*/  FFMA R2, R201, R0, -1 ;  /* 0xbf800000c9027423 */ /* 0x001fc80000000000 */
[----:B------:R-:W-:-:S04]  /*21d0*/  FADD.FTZ R197, -R2, -RZ ;  /* 0x800000ff02c57221 */ /* 0x000fc80000010100 */
[----:B------:R-:W-:-:S07]  /*21e0*/  FFMA R0, R0, R197, R0 ;  /* 0x000000c500007223 */ /* 0x000fce0000000000 */
.L_x_7874:
[----:B------:R-:W-:Y:S05]  /*21f0*/  BSYNC B0 ;  /* 0x0000000000007941 */ /* 0x000fea0003800000 */
.L_x_7872:
        /* <DEDUP_REMOVED lines=12> */
[----:B------:R-:W-:-:S03]  /*22c0*/  FMUL R2, R195, R2 ;  /* 0x00000002c3027220 */ /* 0x000fc60000400000 */
[----:B------:R-:W-:Y:S01]  /*22d0*/  SHFL.IDX PT, R204, R194, RZ, 0x1f ;  /* 0x00001fffc2cc7589 */ /* 0x000fe200000e0000 */
[----:B------:R-:W-:Y:S01]  /*22e0*/  FFMA R2, R2, R0, R197 ;  /* 0x0000000002027223 */ /* 0x000fe200000000c5 */
[----:B------:R-:W-:-:S04]  /*22f0*/  LEA.HI R0, R125, R128, RZ, 0x19 ;  /* 0x000000807d007211 */ /* 0x000fc800078fc8ff */
[----:B------:R-:W2:Y:S01]  /*2300*/  SHFL.IDX PT, R205, R2, RZ, 0x1f ;  /* 0x00001fff02cd7589 */ /* 0x000ea200000e0000 */
[----:B0-----:R-:W-:Y:S02]  /*2310*/  SHF.L.U32 R195, R201, 0x1, RZ ;  /* 0x00000001c9c37819 */ /* 0x001fe400000006ff */
[----:B------:R-:W0:Y:S02]  /*2320*/  @!P0 LDC.64 R206, c[0x0][0x240] ;  /* 0x00009000ffce8b82 */ /* 0x000e240000000a00 */
        /* <DEDUP_REMOVED lines=30> */
.L_x_7876:
[----:B------:R-:W2:Y:S04]  /*2510*/  LDG.E.STRONG.GPU R0, desc[UR4][R196.64] ;  /* 0x00000004c4007981 */ /* 0x000ea8000c1ef900 */
[----:B--2---:R-:W-:Y:S01]  /*2520*/  CCTL.IVALL ;  /* 0x00000000ff00798f */ /* 0x004fe20002000000 */
[----:B------:R-:W-:Y:S05]  /*2530*/  YIELD ;  /* 0x0000000000007946 */ /* 0x000fea0003800000 */
[----:B------:R-:W-:-:S13]  /*2540*/  ISETP.NE.AND P1, PT, R0, R203, PT ;  /* 0x000000cb0000720c */ /* 0x000fda0003f25270 */
[----:B------:R-:W-:Y:S05]  /*2550*/  @P1 BRA `(.L_x_7876) ;  /* 0xfffffffc00ec1947 */ /* 0x000fea000383ffff */
.L_x_7875:
        /* <DEDUP_REMOVED lines=19> */
[----:B012--5:R-:W-:Y:S05]  /*2690*/  CALL.REL.NOINC `($__internal_90_$__cuda_sm20_rcp_rn_f32_slowpath) ;  /* 0x0000003800247944 */ /* 0x027fea0003c00000 */
[----:B------:R-:W-:Y:S05]  /*26a0*/  BRA `(.L_x_7879) ;  /* 0x0000000000107947 */ /* 0x000fea0003800000 */
.L_x_7878:
[----:B------:R-:W3:Y:S02]  /*26b0*/  MUFU.RCP R0, R201 ;  /* 0x000000c900007308 */ /* 0x000ee40000001000 */
[----:B---3--:R-:W-:-:S04]  /*26c0*/  FFMA R2, R201, R0, -1 ;  /* 0xbf800000c9027423 */ /* 0x008fc80000000000 */
[----:B------:R-:W-:-:S04]  /*26d0*/  FADD.FTZ R133, -R2, -RZ ;  /* 0x800000ff02857221 */ /* 0x000fc80000010100 */
[----:B------:R-:W-:-:S07]  /*26e0*/  FFMA R0, R0, R133, R0 ;  /* 0x0000008500007223 */ /* 0x000fce0000000000 */
.L_x_7879:
[----:B------:R-:W-:Y:S05]  /*26f0*/  BSYNC B0 ;  /* 0x0000000000007941 */ /* 0x000fea0003800000 */
.L_x_7877:
[----:B-1----:R-:W-:Y:S01]  /*2700*/  FADD R2, -R205, R194 ;  /* 0x000000c2cd027221 */ /* 0x002fe20000000100 */
[----:B0-2---:R-:W-:Y:S01]  /*2710*/  FADD R195, R206, R195 ;  /* 0x000000c3cec37221 */ /* 0x005fe20000000000 */
[----:B------:R-:W0:Y:S01]  /*2720*/  LDC R133, c[0x0][0x268] ;  /* 0x00009a00ff857b82 */ /* 0x000e220000000800 */
[----:B------:R-:W-:Y:S01]  /*2730*/  ULDC.U8 UR6, c[0x0][0x250] ;  /* 0x0000940000067ab9 */ /* 0x000fe20000000000 */
[----:B------:R-:W-:Y:S01]  /*2740*/  FMUL R2, R2, R2 ;  /* 0x0000000202027220 */ /* 0x000fe20000400000 */
[----:B------:R-:W-:Y:S01]  /*2750*/  ISETP.NE.AND P2, PT, RZ, UR6, PT ;  /* 0x00000006ff007c0c */ /* 0x000fe2000bf45270 */
[----:B------:R-:W-:Y:S01]  /*2760*/  ULDC.64 UR6, c[0x0][0x288] ;  /* 0x0000a20000067ab9 */ /* 0x000fe20000000a00 */
[----:B-----5:R-:W-:Y:S01]  /*2770*/  FADD R199, R8, 1 ;  /* 0x3f80000008c77421 */ /* 0x020fe20000000000 */
[----:B------:R-:W-:Y:S01]  /*2780*/  FMUL R2, R2, R197 ;  /* 0x000000c502027220 */ /* 0x000fe20000400000 */
[----:B------:R-:W-:Y:S01]  /*2790*/  FADD R202, R25, 1 ;  /* 0x3f80000019ca7421 */ /* 0x000fe20000000000 */
[----:B------:R-:W-:Y:S01]  /*27a0*/  FADD R206, R33, 1 ;  /* 0x3f80000021ce7421 */ /* 0x000fe20000000000 */
[----:B------:R-:W-:Y:S01]  /*27b0*/  FADD R210, R41, 1 ;  /* 0x3f80000029d27421 */ /* 0x000fe20000000000 */
[----:B------:R-:W-:Y:S01]  /*27c0*/  FMUL R2, R196, R2 ;  /* 0x00000002c4027220 */ /* 0x000fe20000400000 */
[----:B------:R-:W-:Y:S01]  /*27d0*/  FSEL R199, R8, R199, !P2 ;  /* 0x000000c708c77208 */ /* 0x000fe20005000000 */
[----:B------:R-:W-:Y:S01]  /*27e0*/  FADD R214, R49, 1 ;  /* 0x3f80000031d67421 */ /* 0x000fe20000000000 */
[----:B------:R-:W-:Y:S01]  /*27f0*/  FADD R218, R57, 1 ;  /* 0x3f80000039da7421 */ /* 0x000fe20000000000 */
[----:B------:R-:W-:Y:S01]  /*2800*/  FFMA R195, R2, R0, R195 ;  /* 0x0000000002c37223 */ /* 0x000fe200000000c3 */
[----:B------:R-:W-:Y:S01]  /*2810*/  FMUL R2, R196, R205 ;  /* 0x000000cdc4027220 */ /* 0x000fe20000400000 */
[----:B------:R-:W-:Y:S01]  /*2820*/  FADD R222, R65, 1 ;  /* 0x3f80000041de7421 */ /* 0x000fe20000000000 */
[----:B------:R-:W-:Y:S01]  /*2830*/  FADD R230, R77, 1 ;  /* 0x3f8000004de67421 */ /* 0x000fe20000000000 */
[----:B------:R-:W-:Y:S01]  /*2840*/  FADD R226, R73, 1 ;  /* 0x3f80000049e27421 */ /* 0x000fe20000000000 */
[----:B------:R-:W0:Y:S01]  /*2850*/  SHFL.IDX PT, R198, R195, RZ, 0x1f ;  /* 0x00001fffc3c67589 */ /* 0x000e2200000e0000 */
[----:B------:R-:W-:Y:S01]  /*2860*/  FFMA R197, R197, R194, R2 ;  /* 0x000000c2c5c57223 */ /* 0x000fe20000000002 */
[----:B------:R-:W-:Y:S01]  /*2870*/  FADD R234, R85, 1 ;  /* 0x3f80000055ea7421 */ /* 0x000fe20000000000 */
[----:B------:R-:W-:Y:S01]  /*2880*/  FADD R238, R93, 1 ;  /* 0x3f8000005dee7421 */ /* 0x000fe20000000000 */
[----:B------:R-:W-:Y:S01]  /*2890*/  IADD3 R131, R131, 0x1, RZ ;  /* 0x0000000183837810 */ /* 0x000fe20007ffe0ff */
[----:B------:R-:W-:-:S03]  /*28a0*/  FMUL R2, R197, R0 ;  /* 0x00000000c5027220 */ /* 0x000fc60000400000 */
[----:B------:R-:W-:-:S03]  /*28b0*/  LOP3.LUT R131, R131, 0x3, RZ, 0xc0, !PT ;  /* 0x0000000383837812 */ /* 0x000fc600078ec0ff */
[----:B------:R-:W1:Y:S01]  /*28c0*/  SHFL.IDX PT, R2, R2, RZ, 0x1f ;  /* 0x00001fff02027589 */ /* 0x000e6200000e0000 */
[----:B0-----:R-:W-:-:S05]  /*28d0*/  FFMA R0, R198, 6.5104170062113553286e-05, R133 ;  /* 0x38888889c6007823 */ /* 0x001fca0000000085 */
[----:B------:R-:W-:Y:S01]  /*28e0*/  FSETP.GEU.AND P0, PT, |R0|, 1.175494350822287508e-38, PT ;  /* 0x008000000000780b */ /* 0x000fe20003f0e200 */
[--C-:B-1----:R-:W-:Y:S01]  /*28f0*/  FADD R197, R191, -R2.reuse ;  /* 0x80000002bfc57221 */ /* 0x102fe20000000000 */
[----:B------:R-:W-:Y:S01]  /*2900*/  FADD R191, R4, 1 ;  /* 0x3f80000004bf7421 */ /* 0x000fe20000000000 */
[--C-:B------:R-:W-:Y:S01]  /*2910*/  FADD R133, R190, -R2.reuse ;  /* 0x80000002be857221 */ /* 0x100fe20000000000 */
[----:B------:R-:W-:Y:S01]  /*2920*/  FADD R195, R192, -R2 ;  /* 0x80000002c0c37221 */ /* 0x000fe20000000000 */
[----:B------:R-:W-:Y:S01]  /*2930*/  FADD R190, R5, 1 ;  /* 0x3f80000005be7421 */ /* 0x000fe20000000000 */
[----:B------:R-:W-:Y:S01]  /*2940*/  FADD R192, R9, 1 ;  /* 0x3f80000009c07421 */ /* 0x000fe20000000000 */
[----:B------:R-:W-:-:S06]  /*2950*/  FSEL R191, R4, R191, !P2 ;  /* 0x000000bf04bf7208 */ /* 0x000fcc0005000000 */
[----:B------:R-:W-:Y:S01]  /*2960*/  @!P0 FMUL R0, R0, 16777216 ;  /* 0x4b80000000008820 */ /* 0x000fe20000400000 */
[--C-:B------:R-:W-:Y:S01]  /*2970*/  FADD R201, R193, -R2.reuse ;  /* 0x80000002c1c97221 */ /* 0x100fe20000000000 */
[----:B------:R-:W-:Y:S01]  /*2980*/  FSEL R193, R5, R190, !P2 ;  /* 0x000000be05c17208 */ /* 0x000fe20005000000 */
[--C-:B------:R-:W-:Y:S01]  /*2990*/  FADD R139, R139, -R2.reuse ;  /* 0x800000028b8b7221 */ /* 0x100fe20000000000 */
[----:B------:R-:W-:Y:S01]  /*29a0*/  FSEL R198, R9, R192, !P2 ;  /* 0x000000c009c67208 */ /* 0x000fe20005000000 */
        /* <DEDUP_REMOVED lines=13> */
[----:B------:R-:W-:Y:S01]  /*2a80*/  ISETP.NE.U32.AND P0, PT, RZ, UR6, PT ;  /* 0x00000006ff007c0c */ /* 0x000fe2000bf05070 */
[----:B------:R-:W-:-:S02]  /*2a90*/  ULDC UR6, c[0x0][0x210] ;  /* 0x0000840000067ab9 */ /* 0x000fc40000000800 */
[C---:B------:R-:W-:Y:S01]  /*2aa0*/  FMUL R133, R0.reuse, R133 ;  /* 0x0000008500857220 */ /* 0x040fe20000400000 */
[----:B------:R-:W-:Y:S01]  /*2ab0*/  ISETP.NE.AND.EX P0, PT, RZ, UR7, PT, P0 ;  /* 0x00000007ff007c0c */ /* 0x000fe2000bf05300 */
[C---:B------:R-:W-:Y:S01]  /*2ac0*/  FMUL R192, R0.reuse, R197 ;  /* 0x000000c500c07220 */ /* 0x040fe20000400000 */
[----:B------:R-:W-:Y:S01]  /*2ad0*/  FMUL R195, R0, R195 ;  /* 0x000000c300c37220 */ /* 0x000fe20000400000 */
[----:B------:R-:W-:Y:S01]  /*2ae0*/  FFMA R190, R133, R191, R6 ;  /* 0x000000bf85be7223 */ /* 0x000fe20000000006 */
[----:B------:R-:W-:Y:S01]  /*2af0*/  FADD R191, R187, -R2 ;  /* 0x80000002bbbf7221 */ /* 0x000fe20000000000 */
[----:B------:R-:W-:Y:S01]  /*2b00*/  FFMA R192, R192, R193, R7 ;  /* 0x000000c1c0c07223 */ /* 0x000fe20000000007 */
[----:B------:R-:W-:Y:S01]  /*2b10*/  FADD R187, R12, 1 ;  /* 0x3f8000000cbb7421 */ /* 0x000fe20000000000 */
[----:B------:R-:W-:Y:S01]  /*2b20*/  FMUL R196, R0, R201 ;  /* 0x000000c900c47220 */ /* 0x000fe20000400000 */
[----:B------:R-:W-:Y:S01]  /*2b30*/  FFMA R194, R195, R199, R10 ;  /* 0x000000c7c3c27223 */ /* 0x000fe2000000000a */
[--C-:B------:R-:W-:Y:S01]  /*2b40*/  FADD R133, R186, -R2.reuse ;  /* 0x80000002ba857221 */ /* 0x100fe20000000000 */
[----:B------:R-:W-:Y:S01]  /*2b50*/  FADD R186, R13, 1 ;  /* 0x3f8000000dba7421 */ /* 0x000fe20000000000 */
[----:B------:R-:W-:Y:S01]  /*2b60*/  FSEL R187, R12, R187, !P2 ;  /* 0x000000bb0cbb7208 */ /* 0x000fe20005000000 */
[----:B------:R-:W-:Y:S01]  /*2b70*/  FFMA R196, R196, R198, R11 ;  /* 0x000000c6c4c47223 */ /* 0x000fe2000000000b */
[----:B------:R-:W-:Y:S01]  /*2b80*/  @P0 FMNMX R129, R129, |R190|, !PT ;  /* 0x400000be81810209 */ /* 0x000fe20007800000 */
[----:B------:R-:W-:Y:S01]  /*2b90*/  FMUL R133, R0, R133 ;  /* 0x0000008500857220 */ /* 0x000fe20000400000 */
[----:B------:R-:W-:Y:S01]  /*2ba0*/  FADD R195, R16, 1 ;  /* 0x3f80000010c37421 */ /* 0x000fe20000000000 */
[--C-:B------:R-:W-:Y:S01]  /*2bb0*/  FADD R197, R189, -R2.reuse ;  /* 0x80000002bdc57221 */ /* 0x100fe20000000000 */
[----:B------:R-:W-:Y:S01]  /*2bc0*/  @P0 FMNMX R129, R129, |R192|, !PT ;  /* 0x400000c081810209 */ /* 0x000fe20007800000 */
[----:B------:R-:W-:Y:S01]  /*2bd0*/  FADD R193, R188, -R2 ;  /* 0x80000002bcc17221 */ /* 0x000fe20000000000 */
[----:B------:R-:W-:Y:S01]  /*2be0*/  FSEL R189, R13, R186, !P2 ;  /* 0x000000ba0dbd7208 */ /* 0x000fe20005000000 */
[----:B------:R-:W-:Y:S01]  /*2bf0*/  FMUL R188, R0, R191 ;  /* 0x000000bf00bc7220 */ /* 0x000fe20000400000 */
[----:B------:R-:W-:Y:S01]  /*2c00*/  @P0 FMNMX R129, R129, |R194|, !PT ;  /* 0x400000c281810209 */ /* 0x000fe20007800000 */
[----:B------:R-:W-:Y:S01]  /*2c10*/  FFMA R186, R133, R187, R14 ;  /* 0x000000bb85ba7223 */ /* 0x000fe2000000000e */
[----:B------:R-:W-:Y:S01]  /*2c20*/  FADD R198, R17, 1 ;  /* 0x3f80000011c67421 */ /* 0x000fe20000000000 */
[----:B------:R-:W-:Y:S01]  /*2c30*/  FSEL R195, R16, R195, !P2 ;  /* 0x000000c310c37208 */ /* 0x000fe20005000000 */
[----:B------:R-:W-:Y:S01]  /*2c40*/  FMUL R193, R0, R193 ;  /* 0x000000c100c17220 */ /* 0x000fe20000400000 */
[----:B------:R-:W-:Y:S01]  /*2c50*/  @P0 FMNMX R129, R129, |R196|, !PT ;  /* 0x400000c481810209 */ /* 0x000fe20007800000 */
[----:B------:R-:W-:Y:S01]  /*2c60*/  FFMA R188, R188, R189, R15 ;  /* 0x000000bdbcbc7223 */ /* 0x000fe2000000000f */
[----:B------:R-:W-:Y:S01]  /*2c70*/  FADD R187, R183, -R2 ;  /* 0x80000002b7bb7221 */ /* 0x000fe20000000000 */
[----:B------:R-:W-:Y:S01]  /*2c80*/  FADD R183, R20, 1 ;  /* 0x3f80000014b77421 */ /* 0x000fe20000000000 */
[----:B------:R-:W-:Y:S01]  /*2c90*/  @P0 FMNMX R129, R129, |R186|, !PT ;  /* 0x400000ba81810209 */ /* 0x000fe20007800000 */
[----:B------:R-:W-:Y:S01]  /*2ca0*/  FMUL R200, R0, R197 ;  /* 0x000000c500c87220 */ /* 0x000fe20000400000 */
[----:B------:R-:W-:Y:S01]  /*2cb0*/  FSEL R199, R17, R198, !P2 ;  /* 0x000000c611c77208 */ /* 0x000fe20005000000 */
[----:B------:R-:W-:Y:S01]  /*2cc0*/  FFMA R198, R193, R195, R18 ;  /* 0x000000c3c1c67223 */ /* 0x000fe20000000012 */
[--C-:B------:R-:W-:Y:S01]  /*2cd0*/  FADD R133, R182, -R2.reuse ;  /* 0x80000002b6857221 */ /* 0x100fe20000000000 */
[----:B------:R-:W-:Y:S01]  /*2ce0*/  @P0 FMNMX R129, R129, |R188|, !PT ;  /* 0x400000bc81810209 */ /* 0x000fe20007800000 */
[----:B------:R-:W-:Y:S01]  /*2cf0*/  FADD R182, R21, 1 ;  /* 0x3f80000015b67421 */ /* 0x000fe20000000000 */
[----:B------:R-:W-:Y:S01]  /*2d00*/  FSEL R183, R20, R183, !P2 ;  /* 0x000000b714b77208 */ /* 0x000fe20005000000 */
[----:B------:R-:W-:Y:S01]  /*2d10*/  FFMA R200, R200, R199, R19 ;  /* 0x000000c7c8c87223 */ /* 0x000fe20000000013 */
[----:B------:R-:W-:Y:S01]  /*2d20*/  FMUL R133, R0, R133 ;  /* 0x0000008500857220 */ /* 0x000fe20000400000 */
[----:B------:R-:W-:Y:S01]  /*2d30*/  @P0 FMNMX R129, R129, |R198|, !PT ;  /* 0x400000c681810209 */ /* 0x000fe20007800000 */
[----:B------:R-:W-:Y:S01]  /*2d40*/  FADD R191, R24, 1 ;  /* 0x3f80000018bf7421 */ /* 0x000fe20000000000 */
[--C-:B------:R-:W-:Y:S01]  /*2d50*/  FADD R193, R185, -R2.reuse ;  /* 0x80000002b9c17221 */ /* 0x100fe20000000000 */
[----:B------:R-:W-:Y:S01]  /*2d60*/  FADD R189, R184, -R2 ;  /* 0x80000002b8bd7221 */ /* 0x000fe20000000000 */
[----:B------:R-:W-:Y:S01]  /*2d70*/  FSEL R185, R21, R182, !P2 ;  /* 0x000000b615b97208 */ /* 0x000fe20005000000 */
[C---:B------:R-:W-:Y:S01]  /*2d80*/  FMUL R184, R0.reuse, R187 ;  /* 0x000000bb00b87220 */ /* 0x040fe20000400000 */
[----:B------:R-:W-:Y:S01]  /*2d90*/  FFMA R182, R133, R183, R22 ;  /* 0x000000b785b67223 */ /* 0x000fe20000000016 */
[----:B------:R-:W-:Y:S01]  /*2da0*/  @P0 FMNMX R129, R129, |R200|, !PT ;  /* 0x400000c881810209 */ /* 0x000fe20007800000 */
[----:B------:R-:W-:Y:S01]  /*2db0*/  FMUL R189, R0, R189 ;  /* 0x000000bd00bd7220 */ /* 0x000fe20000400000 */
[----:B------:R-:W-:Y:S01]  /*2dc0*/  FSEL R191, R24, R191, !P2 ;  /* 0x000000bf18bf7208 */ /* 0x000fe20005000000 */
[----:B------:R-:W-:Y:S01]  /*2dd0*/  FFMA R184, R184, R185, R23 ;  /* 0x000000b9b8b87223 */ /* 0x000fe20000000017 */
[----:B------:R-:W-:Y:S01]  /*2de0*/  FADD R183, R181, -R2 ;  /* 0x80000002b5b77221 */ /* 0x000fe20000000000 */
[----:B------:R-:W-:Y:S01]  /*2df0*/  @P0 FMNMX R129, R129, |R182|, !PT ;  /* 0x400000b681810209 */ /* 0x000fe20007800000 */
[----:B------:R-:W-:Y:S01]  /*2e00*/  FADD R181, R28, 1 ;  /* 0x3f8000001cb57421 */ /* 0x000fe20000000000 */
[----:B------:R-:W-:Y:S01]  /*2e10*/  FSEL R195, R25, R202, !P2 ;  /* 0x000000ca19c37208 */ /* 0x000fe20005000000 */
[----:B------:R-:W-:Y:S01]  /*2e20*/  FMUL R204, R0, R193 ;  /* 0x000000c100cc7220 */ /* 0x000fe20000400000 */
        /* <DEDUP_REMOVED lines=104> */
[----:B------:R-:W-:Y:S01]  /*34b0*/  FMUL R160, R0, R163 ;  /* 0x000000a300a07220 */ /* 0x000fe20000400000 */
[----:B------:R-:W-:Y:S01]  /*34c0*/  FFMA R158, R133, R159, R62 ;  /* 0x0000009f859e7223 */ /* 0x000fe2000000003e */
[--C-:B------:R-:W-:Y:S01]  /*34d0*/  FADD R159, R155, -R2.reuse ;  /* 0x800000029b9f7221 */ /* 0x100fe20000000000 */
[----:B------:R-:W-:Y:S01]  /*34e0*/  @P0 FMNMX R129, R129, |R220|, !PT ;  /* 0x400000dc81810209 */ /* 0x000fe20007800000 */
[----:B------:R-:W-:Y:S01]  /*34f0*/  FADD R155, R68, 1 ;  /* 0x3f800000449b7421 */ /* 0x000fe20000000000 */
[----:B------:R-:W-:Y:S01]  /*3500*/  FSEL R167, R64, R167, !P2 ;  /* 0x000000a740a77208 */ /* 0x000fe20005000000 */
[----:B------:R-:W-:Y:S01]  /*3510*/  FMUL R165, R0, R165 ;  /* 0x000000a500a57220 */ /* 0x000fe20000400000 */
[----:B------:R-:W-:Y:S01]  /*3520*/  FFMA R160, R160, R161, R63 ;  /* 0x000000a1a0a07223 */ /* 0x000fe2000000003f */
[----:B------:R-:W-:Y:S01]  /*3530*/  FADD R133, R154, -R2 ;  /* 0x800000029a857221 */ /* 0x000fe20000000000 */
[----:B------:R-:W-:Y:S01]  /*3540*/  @P0 FMNMX R129, R129, |R158|, !PT ;  /* 0x4000009e81810209 */ /* 0x000fe20007800000 */
[----:B------:R-:W-:Y:S01]  /*3550*/  FADD R154, R69, 1 ;  /* 0x3f800000459a7421 */ /* 0x000fe20000000000 */
[----:B------:R-:W-:Y:S01]  /*3560*/  FSEL R171, R65, R222, !P2 ;  /* 0x000000de41ab7208 */ /* 0x000fe20005000000 */
[----:B------:R-:W-:Y:S01]  /*3570*/  FMUL R224, R0, R169 ;  /* 0x000000a900e07220 */ /* 0x000fe20000400000 */
[----:B------:R-:W-:Y:S01]  /*3580*/  FSEL R155, R68, R155, !P2 ;  /* 0x0000009b449b7208 */ /* 0x000fe20005000000 */
[----:B------:R-:W-:Y:S01]  /*3590*/  FFMA R222, R165, R167, R66 ;  /* 0x000000a7a5de7223 */ /* 0x000fe20000000042 */
[----:B------:R-:W-:Y:S01]  /*35a0*/  FMUL R133, R0, R133 ;  /* 0x0000008500857220 */ /* 0x000fe20000400000 */
[----:B------:R-:W-:Y:S01]  /*35b0*/  @P0 FMNMX R129, R129, |R160|, !PT ;  /* 0x400000a081810209 */ /* 0x000fe20007800000 */
[----:B------:R-:W-:Y:S01]  /*35c0*/  FADD R165, R157, -R2 ;  /* 0x800000029da57221 */ /* 0x000fe20000000000 */
[----:B------:R-:W-:Y:S01]  /*35d0*/  FSEL R157, R69, R154, !P2 ;  /* 0x0000009a459d7208 */ /* 0x000fe20005000000 */
[----:B------:R-:W-:Y:S01]  /*35e0*/  FFMA R224, R224, R171, R67 ;  /* 0x000000abe0e07223 */ /* 0x000fe20000000043 */
[----:B------:R-:W-:Y:S01]  /*35f0*/  FFMA R154, R133, R155, R70 ;  /* 0x0000009b859a7223 */ /* 0x000fe20000000046 */
[----:B------:R-:W-:Y:S01]  /*3600*/  FADD R155, R76, 1 ;  /* 0x3f8000004c9b7421 */ /* 0x000fe20000000000 */
[----:B------:R-:W-:Y:S01]  /*3610*/  @P0 FMNMX R129, R129, |R222|, !PT ;  /* 0x400000de81810209 */ /* 0x000fe20007800000 */
[----:B------:R-:W-:Y:S01]  /*3620*/  FADD R163, R72, 1 ;  /* 0x3f80000048a37421 */ /* 0x000fe20000000000 */
[--C-:B------:R-:W-:Y:S01]  /*3630*/  FADD R161, R156, -R2.reuse ;  /* 0x800000029ca17221 */ /* 0x100fe20000000000 */
[--C-:B------:R-:W-:Y:S01]  /*3640*/  FADD R133, R138, -R2.reuse ;  /* 0x800000028a857221 */ /* 0x100fe20000000000 */
[C---:B------:R-:W-:Y:S01]  /*3650*/  FMUL R156, R0.reuse, R159 ;  /* 0x0000009f009c7220 */ /* 0x040fe20000400000 */
[----:B------:R-:W-:Y:S01]  /*3660*/  @P0 FMNMX R129, R129, |R224|, !PT ;  /* 0x400000e081810209 */ /* 0x000fe20007800000 */
[----:B------:R-:W-:Y:S01]  /*3670*/  FMUL R161, R0, R161 ;  /* 0x000000a100a17220 */ /* 0x000fe20000400000 */
[----:B------:R-:W-:Y:S01]  /*3680*/  FSEL R155, R76, R155, !P2 ;  /* 0x0000009b4c9b7208 */ /* 0x000fe20005000000 */
[----:B------:R-:W-:Y:S01]  /*3690*/  FMUL R133, R0, R133 ;  /* 0x0000008500857220 */ /* 0x000fe20000400000 */
[----:B------:R-:W-:Y:S01]  /*36a0*/  FSEL R163, R72, R163, !P2 ;  /* 0x000000a348a37208 */ /* 0x000fe20005000000 */
[----:B------:R-:W-:Y:S01]  /*36b0*/  FFMA R156, R156, R157, R71 ;  /* 0x0000009d9c9c7223 */ /* 0x000fe20000000047 */
[----:B------:R-:W-:Y:S01]  /*36c0*/  FSEL R138, R77, R230, !P2 ;  /* 0x000000e64d8a7208 */ /* 0x000fe20005000000 */
[----:B------:R-:W-:Y:S01]  /*36d0*/  FMUL R230, R0, R139 ;  /* 0x0000008b00e67220 */ /* 0x000fe20000400000 */
[----:B------:R-:W-:Y:S01]  /*36e0*/  @P0 FMNMX R129, R129, |R154|, !PT ;  /* 0x4000009a81810209 */ /* 0x000fe20007800000 */
[----:B------:R-:W-:Y:S01]  /*36f0*/  FADD R159, R80, 1 ;  /* 0x3f800000509f7421 */ /* 0x000fe20000000000 */
[----:B------:R-:W-:Y:S01]  /*3700*/  FADD R157, R152, -R2 ;  /* 0x80000002989d7221 */ /* 0x000fe20000000000 */
[----:B------:R-:W-:Y:S01]  /*3710*/  FADD R139, R84, 1 ;  /* 0x3f800000548b7421 */ /* 0x000fe20000000000 */
[----:B------:R-:W-:Y:S01]  /*3720*/  FSEL R167, R73, R226, !P2 ;  /* 0x000000e249a77208 */ /* 0x000fe20005000000 */
[----:B------:R-:W-:Y:S01]  /*3730*/  FFMA R152, R133, R155, R78 ;  /* 0x0000009b85987223 */ /* 0x000fe2000000004e */
[----:B------:R-:W-:Y:S01]  /*3740*/  FMUL R228, R0, R165 ;  /* 0x000000a500e47220 */ /* 0x000fe20000400000 */
[----:B------:R-:W-:Y:S01]  /*3750*/  FFMA R226, R161, R163, R74 ;  /* 0x000000a3a1e27223 */ /* 0x000fe2000000004a */
[----:B------:R-:W-:Y:S01]  /*3760*/  FADD R133, R150, -R2 ;  /* 0x8000000296857221 */ /* 0x000fe20000000000 */
[----:B------:R-:W-:Y:S01]  /*3770*/  @P0 FMNMX R129, R129, |R156|, !PT ;  /* 0x4000009c81810209 */ /* 0x000fe20007800000 */
[----:B------:R-:W-:Y:S01]  /*3780*/  FFMA R228, R228, R167, R75 ;  /* 0x000000a7e4e47223 */ /* 0x000fe2000000004b */
[----:B------:R-:W-:Y:S01]  /*3790*/  FSEL R159, R80, R159, !P2 ;  /* 0x0000009f509f7208 */ /* 0x000fe20005000000 */
[----:B------:R-:W-:Y:S01]  /*37a0*/  FMUL R157, R0, R157 ;  /* 0x0000009d009d7220 */ /* 0x000fe20000400000 */
[----:B------:R-:W-:Y:S01]  /*37b0*/  FSEL R139, R84, R139, !P2 ;  /* 0x0000008b548b7208 */ /* 0x000fe20005000000 */
[----:B------:R-:W-:Y:S01]  /*37c0*/  FMUL R133, R0, R133 ;  /* 0x0000008500857220 */ /* 0x000fe20000400000 */
[----:B------:R-:W-:Y:S01]  /*37d0*/  @P0 FMNMX R129, R129, |R226|, !PT ;  /* 0x400000e281810209 */ /* 0x000fe20007800000 */
[----:B------:R-:W-:Y:S01]  /*37e0*/  FFMA R232, R157, R159, R82 ;  /* 0x0000009f9de87223 */ /* 0x000fe20000000052 */
[----:B------:R-:W-:Y:S01]  /*37f0*/  FFMA R230, R230, R138, R79 ;  /* 0x0000008ae6e67223 */ /* 0x000fe2000000004f */
[----:B------:R-:W-:Y:S01]  /*3800*/  FFMA R150, R133, R139, R86 ;  /* 0x0000008b85967223 */ /* 0x000fe20000000056 */
[----:B------:R-:W-:Y:S01]  /*3810*/  FADD R157, R88, 1 ;  /* 0x3f800000589d7421 */ /* 0x000fe20000000000 */
[----:B------:R-:W-:Y:S01]  /*3820*/  FADD R139, R92, 1 ;  /* 0x3f8000005c8b7421 */ /* 0x000fe20000000000 */
[----:B------:R-:W-:Y:S01]  /*3830*/  @P0 FMNMX R129, R129, |R228|, !PT ;  /* 0x400000e481810209 */ /* 0x000fe20007800000 */
[----:B------:R-:W-:Y:S01]  /*3840*/  FADD R138, R81, 1 ;  /* 0x3f800000518a7421 */ /* 0x000fe20000000000 */
[--C-:B------:R-:W-:Y:S01]  /*3850*/  FADD R133, R146, -R2.reuse ;  /* 0x8000000292857221 */ /* 0x100fe20000000000 */
[----:B------:R-:W-:Y:S01]  /*3860*/  FSEL R236, R88, R157, !P2 ;  /* 0x0000009d58ec7208 */ /* 0x000fe20005000000 */
[----:B------:R-:W-:Y:S01]  /*3870*/  FADD R157, R148, -R2 ;  /* 0x80000002949d7221 */ /* 0x000fe20000000000 */
[----:B------:R-:W-:Y:S01]  /*3880*/  @P0 FMNMX R129, R129, |R152|, !PT ;  /* 0x4000009881810209 */ /* 0x000fe20007800000 */
[----:B------:R-:W-:Y:S01]  /*3890*/  FMUL R133, R0, R133 ;  /* 0x0000008500857220 */ /* 0x000fe20000400000 */
[----:B------:R-:W-:Y:S01]  /*38a0*/  FSEL R139, R92, R139, !P2 ;  /* 0x0000008b5c8b7208 */ /* 0x000fe20005000000 */
[C---:B------:R-:W-:Y:S01]  /*38b0*/  FMUL R148, R0.reuse, R153 ;  /* 0x0000009900947220 */ /* 0x040fe20000400000 */
        /* <DEDUP_REMOVED lines=9> */
[----:B------:R-:W-:Y:S01]  /*3950*/  @P0 FMNMX R129, R129, |R232|, !PT ;  /* 0x400000e881810209 */ /* 0x000fe20007800000 */
[----:B------:R-:W-:Y:S01]  /*3960*/  FADD R133, R144, -R2 ;  /* 0x8000000290857221 */ /* 0x000fe20000000000 */
[----:B------:R-:W-:Y:S01]  /*3970*/  FADD R138, R89, 1 ;  /* 0x3f800000598a7421 */ /* 0x000fe20000000000 */
[----:B------:R-:W-:Y:S01]  /*3980*/  FFMA R234, R234, R155, R87 ;  /* 0x0000009beaea7223 */ /* 0x000fe20000000057 */
[----:B------:R-:W-:Y:S01]  /*3990*/  FSEL R139, R96, R139, !P2 ;  /* 0x0000008b608b7208 */ /* 0x000fe20005000000 */
[----:B------:R-:W-:Y:S01]  /*39a0*/  FMUL R133, R0, R133 ;  /* 0x0000008500857220 */ /* 0x000fe20000400000 */
[----:B------:R-:W-:Y:S01]  /*39b0*/  @P0 FMNMX R129, R129, |R148|, !PT ;  /* 0x4000009481810209 */ /* 0x000fe20007800000 */
[----:B------:R-:W-:Y:S01]  /*39c0*/  FFMA R236, R157, R236, R90 ;  /* 0x000000ec9dec7223 */ /* 0x000fe2000000005a */
[----:B------:R-:W-:Y:S01]  /*39d0*/  FSEL R138, R89, R138, !P2 ;  /* 0x0000008a598a7208 */ /* 0x000fe20005000000 */
[----:B------:R-:W-:Y:S01]  /*39e0*/  FFMA R242, R133, R139, R98 ;  /* 0x0000008b85f27223 */ /* 0x000fe20000000062 */
[----:B------:R-:W-:Y:S01]  /*39f0*/  @P0 FMNMX R129, R129, |R150|, !PT ;  /* 0x4000009681810209 */ /* 0x000fe20007800000 */
[----:B------:R-:W-:Y:S01]  /*3a00*/  FADD R139, R104, 1 ;  /* 0x3f800000688b7421 */ /* 0x000fe20000000000 */
[----:B------:R-:W-:Y:S01]  /*3a10*/  FMUL R146, R0, R149 ;  /* 0x0000009500927220 */ /* 0x000fe20000400000 */
[----:B------:R-:W-:Y:S01]  /*3a20*/  FADD R133, R134, -R2 ;  /* 0x8000000286857221 */ /* 0x000fe20000000000 */
[----:B------:R-:W-:Y:S01]  /*3a30*/  @P0 FMNMX R129, R129, |R234|, !PT ;  /* 0x400000ea81810209 */ /* 0x000fe20007800000 */
[----:B------:R-:W-:Y:S01]  /*3a40*/  FMUL R240, R0, R147 ;  /* 0x0000009300f07220 */ /* 0x000fe20000400000 */
        /* <DEDUP_REMOVED lines=8> */
[----:B------:R-:W0:Y:S01]  /*3ad0*/  LDC.U8 R139, c[0x0][0x294] ;  /* 0x0000a500ff8b7b82 */ /* 0x000e220000000000 */
[----:B------:R-:W-:Y:S01]  /*3ae0*/  FFMA R240, R240, R151, R95 ;  /* 0x00000097f0f07223 */ /* 0x000fe2000000005f */
[----:B------:R-:W-:Y:S01]  /*3af0*/  FSEL R138, R97, R138, !P2 ;  /* 0x0000008a618a7208 */ /* 0x000fe20005000000 */
[C---:B------:R-:W-:Y:S01]  /*3b00*/  FMUL R244, R0.reuse, R145 ;  /* 0x0000009100f47220 */ /* 0x040fe20000400000 */
[----:B------:R-:W-:Y:S01]  /*3b10*/  @P0 FMNMX R129, R129, |R238|, !PT ;  /* 0x400000ee81810209 */ /* 0x000fe20007800000 */
[----:B------:R-:W-:Y:S01]  /*3b20*/  FMUL R246, R0, R137 ;  /* 0x0000008900f67220 */ /* 0x000fe20000400000 */
[----:B------:R-:W-:Y:S01]  /*3b30*/  FSEL R144, R100, R147, !P2 ;  /* 0x0000009364907208 */ /* 0x000fe20005000000 */
[----:B------:R-:W-:Y:S01]  /*3b40*/  FADD R147, R136, -R2 ;  /* 0x8000000288937221 */ /* 0x000fe20000000000 */
[----:B------:R-:W-:Y:S01]  /*3b50*/  @P0 FMNMX R129, R129, |R240|, !PT ;  /* 0x400000f081810209 */ /* 0x000fe20007800000 */
[----:B------:R-:W-:Y:S01]  /*3b60*/  FADD R136, R101, 1 ;  /* 0x3f80000065887421 */ /* 0x000fe20000000000 */
[----:B------:R-:W-:Y:S01]  /*3b70*/  FFMA R244, R244, R138, R99 ;  /* 0x0000008af4f47223 */ /* 0x000fe20000000063 */
[C---:B------:R-:W-:Y:S01]  /*3b80*/  FMUL R147, R0.reuse, R147 ;  /* 0x0000009300937220 */ /* 0x040fe20000400000 */
[----:B------:R-:W-:Y:S01]  /*3b90*/  @P0 FMNMX R129, R129, |R242|, !PT ;  /* 0x400000f281810209 */ /* 0x000fe20007800000 */
[----:B------:R-:W-:Y:S01]  /*3ba0*/  FADD R138, R105, 1 ;  /* 0x3f800000698a7421 */ /* 0x000fe20000000000 */
[----:B------:R-:W-:Y:S01]  /*3bb0*/  FSEL R136, R101, R136, !P2 ;  /* 0x0000008865887208 */ /* 0x000fe20005000000 */
[----:B------:R-:W-:Y:S01]  /*3bc0*/  FFMA R144, R147, R144, R102 ;  /* 0x0000009093907223 */ /* 0x000fe20000000066 */
[----:B------:R-:W-:Y:S01]  /*3bd0*/  @P0 FMNMX R129, R129, |R244|, !PT ;  /* 0x400000f481810209 */ /* 0x000fe20007800000 */
[----:B------:R-:W-:Y:S01]  /*3be0*/  FMUL R250, R0, R135 ;  /* 0x0000008700fa7220 */ /* 0x000fe20000400000 */
[----:B------:R-:W-:Y:S01]  /*3bf0*/  FADD R135, R108, 1 ;  /* 0x3f8000006c877421 */ /* 0x000fe20000000000 */
[----:B------:R-:W-:Y:S01]  /*3c00*/  FFMA R246, R246, R136, R103 ;  /* 0x00000088f6f67223 */ /* 0x000fe20000000067 */
[----:B------:R-:W-:Y:S01]  /*3c10*/  FADD R134, R109, 1 ;  /* 0x3f8000006d867421 */ /* 0x000fe20000000000 */
[----:B------:R-:W-:Y:S01]  /*3c20*/  FADD R133, R140, -R2 ;  /* 0x800000028c857221 */ /* 0x000fe20000000000 */
[----:B------:R-:W-:Y:S01]  /*3c30*/  @P0 FMNMX R129, R129, |R144|, !PT ;  /* 0x4000009081810209 */ /* 0x000fe20007800000 */
[----:B------:R-:W-:Y:S01]  /*3c40*/  FADD R137, R116, 1 ;  /* 0x3f80000074897421 */ /* 0x000fe20000000000 */
[----:B------:R-:W-:Y:S01]  /*3c50*/  FSEL R138, R105, R138, !P2 ;  /* 0x0000008a698a7208 */ /* 0x000fe20005000000 */
[----:B------:R-:W-:Y:S01]  /*3c60*/  FMUL R133, R0, R133 ;  /* 0x0000008500857220 */ /* 0x000fe20000400000 */
[----:B------:R-:W-:-:S02]  /*3c70*/  FSEL R135, R108, R135, !P2 ;  /* 0x000000876c877208 */ /* 0x000fc40005000000 */
[----:B------:R-:W-:Y:S01]  /*3c80*/  FSEL R145, R109, R134, !P2 ;  /* 0x000000866d917208 */ /* 0x000fe20005000000 */
[----:B------:R-:W-:Y:S01]  /*3c90*/  FMUL R134, R0, R141 ;  /* 0x0000008d00867220 */ /* 0x000fe20000400000 */
[----:B------:R-:W-:Y:S01]  /*3ca0*/  @P0 FMNMX R129, R129, |R246|, !PT ;  /* 0x400000f681810209 */ /* 0x000fe20007800000 */
[----:B------:R-:W-:Y:S01]  /*3cb0*/  FFMA R250, R250, R138, R107 ;  /* 0x0000008afafa7223 */ /* 0x000fe2000000006b */
[----:B0-----:R-:W-:Y:S01]  /*3cc0*/  ISETP.NE.AND P1, PT, R139, RZ, PT ;  /* 0x000000ff8b00720c */ /* 0x001fe20003f25270 */
[----:B------:R-:W-:Y:S01]  /*3cd0*/  FFMA R252, R133, R135, R110 ;  /* 0x0000008785fc7223 */ /* 0x000fe2000000006e */
[----:B------:R-:W-:Y:S01]  /*3ce0*/  @P0 FMNMX R129, R129, |R248|, !PT ;  /* 0x400000f881810209 */ /* 0x000fe20007800000 */
[----:B------:R-:W-:Y:S01]  /*3cf0*/  FFMA R145, R134, R145, R111 ;  /* 0x0000009186917223 */ /* 0x000fe2000000006f */
[----:B------:R-:W-:Y:S01]  /*3d00*/  FADD R135, R112, 1 ;  /* 0x3f80000070877421 */ /* 0x000fe20000000000 */
[----:B------:R-:W-:Y:S01]  /*3d10*/  FADD R134, R113, 1 ;  /* 0x3f80000071867421 */ /* 0x000fe20000000000 */
[----:B------:R-:W-:Y:S01]  /*3d20*/  FADD R133, R142, -R2 ;  /* 0x800000028e857221 */ /* 0x000fe20000000000 */
[----:B------:R-:W-:-:S02]  /*3d30*/  @P0 FMNMX R129, R129, |R250|, !PT ;  /* 0x400000fa81810209 */ /* 0x000fc40007800000 */
[----:B------:R-:W-:Y:S01]  /*3d40*/  FSEL R135, R112, R135, !P2 ;  /* 0x0000008770877208 */ /* 0x000fe20005000000 */
[C---:B------:R-:W-:Y:S01]  /*3d50*/  FMUL R133, R0.reuse, R133 ;  /* 0x0000008500857220 */ /* 0x040fe20000400000 */
[----:B------:R-:W-:Y:S01]  /*3d60*/  FSEL R136, R113, R134, !P2 ;  /* 0x0000008671887208 */ /* 0x000fe20005000000 */
[----:B------:R-:W-:Y:S01]  /*3d70*/  FMUL R134, R0, R143 ;  /* 0x0000008f00867220 */ /* 0x000fe20000400000 */
[----:B------:R-:W-:Y:S01]  /*3d80*/  FSEL R138, R116, R137, !P2 ;  /* 0x00000089748a7208 */ /* 0x000fe20005000000 */
[----:B------:R-:W-:Y:S01]  /*3d90*/  FADD R137, R174, -R2 ;  /* 0x80000002ae897221 */ /* 0x000fe20000000000 */
[----:B------:R-:W-:Y:S01]  /*3da0*/  @P0 FMNMX R129, R129, |R252|, !PT ;  /* 0x400000fc81810209 */ /* 0x000fe20007800000 */
[-C--:B------:R-:W-:Y:S01]  /*3db0*/  @P1 FMUL R236, R236, R3.reuse ;  /* 0x00000003ecec1220 */ /* 0x080fe20000400000 */
[----:B------:R-:W-:Y:S01]  /*3dc0*/  @P1 FMUL R146, R146, R3 ;  /* 0x0000000392921220 */ /* 0x000fe20000400000 */
[----:B------:R-:W-:Y:S01]  /*3dd0*/  FFMA R174, R133, R135, R114 ;  /* 0x0000008785ae7223 */ /* 0x000fe20000000072 */
[-C--:B------:R-:W-:Y:S01]  /*3de0*/  @P1 FMUL R232, R232, R3.reuse ;  /* 0x00000003e8e81220 */ /* 0x080fe20000400000 */
[----:B------:R-:W-:Y:S01]  /*3df0*/  @P1 FMUL R148, R148, R3 ;  /* 0x0000000394941220 */ /* 0x000fe20000400000 */
[----:B------:R-:W-:Y:S01]  /*3e00*/  FMUL R137, R0, R137 ;  /* 0x0000008900897220 */ /* 0x000fe20000400000 */
[----:B------:R-:W-:Y:S01]  /*3e10*/  FFMA R237, R134, R136, R115 ;  /* 0x0000008886ed7223 */ /* 0x000fe20000000073 */
[----:B------:R-:W-:Y:S01]  /*3e20*/  @P0 FMNMX R129, R129, |R145|, !PT ;  /* 0x4000009181810209 */ /* 0x000fe20007800000 */
[----:B------:R-:W-:Y:S01]  /*3e30*/  FADD R134, R117, 1 ;  /* 0x3f80000075867421 */ /* 0x000fe20000000000 */
[----:B------:R-:W-:Y:S01]  /*3e40*/  F2FP.BF16.F32.PACK_AB R225, R146, R236 ;  /* 0x000000ec92e1723e */ /* 0x000fe200000010ff */
[----:B------:R-:W-:Y:S01]  /*3e50*/  FFMA R239, R137, R138, R118 ;  /* 0x0000008a89ef7223 */ /* 0x000fe20000000076 */
[-C--:B------:R-:W-:Y:S01]  /*3e60*/  @P1 FMUL R202, R202, R3.reuse ;  /* 0x00000003caca1220 */ /* 0x080fe20000400000 */
[-C--:B------:R-:W-:Y:S01]  /*3e70*/  @P1 FMUL R204, R204, R3.reuse ;  /* 0x00000003cccc1220 */ /* 0x080fe20000400000 */
[----:B------:R-:W-:Y:S01]  /*3e80*/  F2FP.BF16.F32.PACK_AB R221, R148, R232 ;  /* 0x000000e894dd723e */ /* 0x000fe200000010ff */
[----:B------:R-:W0:Y:S01]  /*3e90*/  @!P3 LDC.64 R146, c[0x0][0x228] ;  /* 0x00008a00ff92bb82 */ /* 0x000e220000000a00 */
[----:B------:R-:W-:Y:S01]  /*3ea0*/  @P0 FMNMX R129, R129, |R174|, !PT ;  /* 0x400000ae81810209 */ /* 0x000fe20007800000 */
[----:B------:R-:W-:Y:S01]  /*3eb0*/  FADD R137, R120, 1 ;  /* 0x3f80000078897421 */ /* 0x000fe20000000000 */
[----:B------:R-:W-:Y:S01]  /*3ec0*/  FSEL R133, R117, R134, !P2 ;  /* 0x0000008675857208 */ /* 0x000fe20005000000 */
[-C--:B------:R-:W-:Y:S01]  /*3ed0*/  @P1 FMUL R144, R144, R3.reuse ;  /* 0x0000000390901220 */ /* 0x080fe20000400000 */
[----:B------:R-:W-:Y:S01]  /*3ee0*/  @P1 FMUL R246, R246, R3 ;  /* 0x00000003f6f61220 */ /* 0x000fe20000400000 */
[----:B------:R-:W-:Y:S01]  /*3ef0*/  FADD R135, R176, -R2 ;  /* 0x80000002b0877221 */ /* 0x000fe20000000000 */
[----:B------:R-:W-:Y:S01]  /*3f00*/  FMUL R134, R0, R175 ;  /* 0x000000af00867220 */ /* 0x000fe20000400000 */
[----:B------:R-:W1:Y:S01]  /*3f10*/  @!P3 LDC.64 R148, c[0x0][0x230] ;  /* 0x00008c00ff94bb82 */ /* 0x000e620000000a00 */
[----:B------:R-:W-:Y:S01]  /*3f20*/  @P0 FMNMX R129, R129, |R237|, !PT ;  /* 0x400000ed81810209 */ /* 0x000fe20007800000 */
[----:B------:R-:W-:Y:S01]  /*3f30*/  FADD R136, R121, 1 ;  /* 0x3f80000079887421 */ /* 0x000fe20000000000 */
[----:B------:R-:W-:Y:S01]  /*3f40*/  F2FP.BF16.F32.PACK_AB R138, R204, R202 ;  /* 0x000000cacc8a723e */ /* 0x000fe200000010ff */
[----:B------:R-:W-:Y:S01]  /*3f50*/  FMUL R135, R0, R135 ;  /* 0x0000008700877220 */ /* 0x000fe20000400000 */
[----:B------:R-:W-:Y:S01]  /*3f60*/  FSEL R137, R120, R137, !P2 ;  /* 0x0000008978897208 */ /* 0x000fe20005000000 */
[----:B------:R-:W-:Y:S01]  /*3f70*/  FFMA R176, R134, R133, R119 ;  /* 0x0000008586b07223 */ /* 0x000fe20000000077 */
[----:B------:R-:W-:Y:S01]  /*3f80*/  F2FP.BF16.F32.PACK_AB R231, R246, R144 ;  /* 0x00000090f6e7723e */ /* 0x000fe200000010ff */
[----:B------:R-:W2:Y:S01]  /*3f90*/  LDC.64 R202, c[0x0][0x258] ;  /* 0x00009600ffca7b82 */ /* 0x000ea20000000a00 */
[----:B------:R-:W-:Y:S01]  /*3fa0*/  SHF.L.U32 R144, R126, 0x7, RZ ;  /* 0x000000077e907819 */ /* 0x000fe200000006ff */
[----:B------:R-:W-:Y:S01]  /*3fb0*/  FFMA R241, R135, R137, R122 ;  /* 0x0000008987f17223 */ /* 0x000fe2000000007a */
[----:B------:R-:W-:Y:S01]  /*3fc0*/  @P0 FMNMX R129, R129, |R239|, !PT ;  /* 0x400000ef81810209 */ /* 0x000fe20007800000 */
[----:B------:R-:W-:Y:S01]  /*3fd0*/  FMUL R134, R0, R177 ;  /* 0x000000b100867220 */ /* 0x000fe20000400000 */
[----:B------:R-:W-:Y:S01]  /*3fe0*/  FSEL R136, R121, R136, !P2 ;  /* 0x0000008879887208 */ /* 0x000fe20005000000 */
[-C--:B------:R-:W-:Y:S01]  /*3ff0*/  @P1 FMUL R252, R252, R3.reuse ;  /* 0x00000003fcfc1220 */ /* 0x080fe20000400000 */
[----:B------:R-:W-:Y:S01]  /*4000*/  @P0 FMNMX R129, R129, |R176|, !PT ;  /* 0x400000b081810209 */ /* 0x000fe20007800000 */
[----:B------:R-:W-:Y:S01]  /*4010*/  @P1 FMUL R145, R145, R3 ;  /* 0x0000000391911220 */ /* 0x000fe20000400000 */
[----:B------:R-:W-:Y:S01]  /*4020*/  LOP3.LUT R144, R144, 0x80, R127, 0xe2, !PT ;  /* 0x0000008090907812 */ /* 0x000fe200078ee27f */
[----:B------:R-:W-:Y:S01]  /*4030*/  FFMA R151, R134, R136, R123 ;  /* 0x0000008886977223 */ /* 0x000fe2000000007b */
[----:B------:R-:W-:Y:S01]  /*4040*/  @P0 FMNMX R129, R129, |R241|, !PT ;  /* 0x400000f181810209 */ /* 0x000fe20007800000 */
[-C--:B------:R-:W-:Y:S01]  /*4050*/  @P1 FMUL R241, R241, R3.reuse ;  /* 0x00000003f1f11220 */ /* 0x080fe20000400000 */
[----:B------:R-:W-:Y:S01]  /*4060*/  LOP3.LUT R153, R144, 0x60, R125, 0xf8, !PT ;  /* 0x0000006090997812 */ /* 0x000fe200078ef87d */
[----:B------:R-:W-:Y:S01]  /*4070*/  @P1 FMUL R190, R190, R3 ;  /* 0x00000003bebe1220 */ /* 0x000fe20000400000 */
[----:B------:R-:W-:Y:S01]  /*4080*/  @P0 FMNMX R129, R129, |R151|, !PT ;  /* 0x4000009781810209 */ /* 0x000fe20007800000 */
[----:B------:R-:W-:Y:S01]  /*4090*/  @P1 FMUL R151, R151, R3 ;  /* 0x0000000397971220 */ /* 0x000fe20000400000 */
[----:B------:R-:W-:Y:S01]  /*40a0*/  F2FP.BF16.F32.PACK_AB R235, R145, R252 ;  /* 0x000000fc91eb723e */ /* 0x000fe200000010ff */
[----:B------:R-:W-:-:S02]  /*40b0*/  IMAD R153, R132, 0x1e00, R153 ;  /* 0x00001e0084997824 */ /* 0x000fc400078e0299 */
[----:B------:R-:W-:Y:S01]  /*40c0*/  @P1 FMUL R192, R192, R3 ;  /* 0x00000003c0c01220 */ /* 0x000fe20000400000 */
[----:B0-----:R-:W-:-:S04]  /*40d0*/  @!P3 IMAD.WIDE R144, R132, 0x4, R146 ;  /* 0x000000048490b825 */ /* 0x001fc800078e0292 */
[-C--:B------:R-:W-:Y:S01]  /*40e0*/  @P1 FMUL R194, R194, R3.reuse ;  /* 0x00000003c2c21220 */ /* 0x080fe20000400000 */
[----:B------:R-:W-:Y:S01]  /*40f0*/  @P1 FMUL R196, R196, R3 ;  /* 0x00000003c4c41220 */ /* 0x000fe20000400000 */
[----:B------:R-:W-:Y:S01]  /*4100*/  F2FP.BF16.F32.PACK_AB R241, R151, R241 ;  /* 0x000000f197f1723e */ /* 0x000fe200000010ff */
[----:B-1----:R-:W-:Y:S01]  /*4110*/  @!P3 IMAD.WIDE R146, R132, 0x4, R148 ;  /* 0x000000048492b825 */ /* 0x002fe200078e0294 */
[----:B------:R-:W-:-:S03]  /*4120*/  IADD3 R149, R153, 0x100, RZ ;  /* 0x0000010099957810 */ /* 0x000fc60007ffe0ff */
[-C--:B------:R-:W-:Y:S01]  /*4130*/  @P1 FMUL R186, R186, R3.reuse ;  /* 0x00000003baba1220 */ /* 0x080fe20000400000 */
[-C--:B------:R-:W-:Y:S01]  /*4140*/  @P1 FMUL R188, R188, R3.reuse ;  /* 0x00000003bcbc1220 */ /* 0x080fe20000400000 */
[-C--:B------:R-:W-:Y:S01]  /*4150*/  @P1 FMUL R150, R150, R3.reuse ;  /* 0x0000000396961220 */ /* 0x080fe20000400000 */
[-C--:B------:R-:W-:Y:S01]  /*4160*/  @P1 FMUL R234, R234, R3.reuse ;  /* 0x00000003eaea1220 */ /* 0x080fe20000400000 */
[C---:B------:R-:W-:Y:S01]  /*4170*/  IADD3 R151, R153.reuse, 0x200, RZ ;  /* 0x0000020099977810 */ /* 0x040fe20007ffe0ff */
        /* <DEDUP_REMOVED lines=9> */
[----:B------:R2:W-:Y:S01]  /*4210*/  @!P3 STG.E desc[UR4][R144.64], R2 ;  /* 0x000000029000b986 */ /* 0x0005e2000c101904 */
[C---:B------:R-:W-:Y:S01]  /*4220*/  IADD3 R157, R153.reuse, 0x400, RZ ;  /* 0x00000400999d7810 */ /* 0x040fe20007ffe0ff */
[-C--:B------:R-:W-:Y:S01]  /*4230*/  @P1 FMUL R178, R178, R3.reuse ;  /* 0x00000003b2b21220 */ /* 0x080fe20000400000 */
[----:B------:R-:W-:Y:S01]  /*4240*/  F2FP.BF16.F32.PACK_AB R133, R192, R190 ;  /* 0x000000bec085723e */ /* 0x000fe200000010ff */
[----:B------:R0:W-:Y:S01]  /*4250*/  @!P3 STG.E desc[UR4][R146.64], R0 ;  /* 0x000000009200b986 */ /* 0x0001e2000c101904 */
[C---:B------:R-:W-:Y:S01]  /*4260*/  IADD3 R159, R153.reuse, 0x500, RZ ;  /* 0x00000500999f7810 */ /* 0x040fe20007ffe0ff */
[-C--:B------:R-:W-:Y:S01]  /*4270*/  @P1 FMUL R180, R180, R3.reuse ;  /* 0x00000003b4b41220 */ /* 0x080fe20000400000 */
[----:B------:R-:W-:Y:S01]  /*4280*/  F2FP.BF16.F32.PACK_AB R134, R196, R194 ;  /* 0x000000c2c486723e */ /* 0x000fe200000010ff */
[-C--:B------:R-:W-:Y:S01]  /*4290*/  @P1 FMUL R158, R158, R3.reuse ;  /* 0x000000039e9e1220 */ /* 0x080fe20000400000 */
[-C--:B------:R-:W-:Y:S01]  /*42a0*/  @P1 FMUL R160, R160, R3.reuse ;  /* 0x00000003a0a01220 */ /* 0x080fe20000400000 */
[C---:B------:R-:W-:Y:S01]  /*42b0*/  IADD3 R161, R153.reuse, 0x600, RZ ;  /* 0x0000060099a17810 */ /* 0x040fe20007ffe0ff */
[----:B------:R-:W-:Y:S01]  /*42c0*/  @P1 FMUL R206, R206, R3 ;  /* 0x00000003cece1220 */ /* 0x000fe20000400000 */
[----:B--2---:R-:W-:Y:S01]  /*42d0*/  IMAD.WIDE.U32 R144, R153, 0x4, R202 ;  /* 0x0000000499907825 */ /* 0x004fe200078e00ca */
[----:B------:R-:W-:-:S03]  /*42e0*/  F2FP.BF16.F32.PACK_AB R135, R188, R186 ;  /* 0x000000babc87723e */ /* 0x000fc600000010ff */
[----:B------:R-:W-:Y:S01]  /*42f0*/  @P1 FMUL R208, R208, R3 ;  /* 0x00000003d0d01220 */ /* 0x000fe20000400000 */
[----:B------:R-:W-:Y:S01]  /*4300*/  F2FP.BF16.F32.PACK_AB R223, R234, R150 ;  /* 0x00000096eadf723e */ /* 0x000fe200000010ff */
[----:B0-----:R-:W-:Y:S01]  /*4310*/  IMAD.WIDE.U32 R146, R149, 0x4, R202 ;  /* 0x0000000495927825 */ /* 0x001fe200078e00ca */
[----:B------:R-:W-:-:S03]  /*4320*/  IADD3 R163, R153, 0x700, RZ ;  /* 0x0000070099a37810 */ /* 0x000fc60007ffe0ff */
[----:B------:R-:W-:Y:S01]  /*4330*/  @P1 FMUL R170, R170, R3 ;  /* 0x00000003aaaa1220 */ /* 0x000fe20000400000 */
[----:B------:R-:W-:Y:S01]  /*4340*/  F2FP.BF16.F32.PACK_AB R136, R200, R198 ;  /* 0x000000c6c888723e */ /* 0x000fe200000010ff */
[----:B------:R-:W-:-:S04]  /*4350*/  IMAD.WIDE.U32 R148, R151, 0x4, R202 ;  /* 0x0000000497947825 */ /* 0x000fc800078e00ca */
[-C--:B------:R-:W-:Y:S01]  /*4360*/  @P1 FMUL R172, R172, R3.reuse ;  /* 0x00000003acac1220 */ /* 0x080fe20000400000 */
[-C--:B------:R-:W-:Y:S01]  /*4370*/  @P1 FMUL R162, R162, R3.reuse ;  /* 0x00000003a2a21220 */ /* 0x080fe20000400000 */
[----:B------:R-:W-:Y:S01]  /*4380*/  @P1 FMUL R164, R164, R3 ;  /* 0x00000003a4a41220 */ /* 0x000fe20000400000 */
[----:B------:R-:W-:Y:S01]  /*4390*/  F2FP.BF16.F32.PACK_AB R219, R230, R152 ;  /* 0x00000098e6db723e */ /* 0x000fe200000010ff */
[----:B------:R-:W-:Y:S01]  /*43a0*/  IMAD.WIDE.U32 R150, R155, 0x4, R202 ;  /* 0x000000049b967825 */ /* 0x000fe200078e00ca */
[----:B------:R-:W-:-:S03]  /*43b0*/  IADD3 R165, R153, 0x800, RZ ;  /* 0x0000080099a57810 */ /* 0x000fc60007ffe0ff */
[-C--:B------:R-:W-:Y:S01]  /*43c0*/  @P1 FMUL R210, R210, R3.reuse ;  /* 0x00000003d2d21220 */ /* 0x080fe20000400000 */
[C---:B------:R-:W-:Y:S01]  /*43d0*/  IADD3 R167, R153.reuse, 0x900, RZ ;  /* 0x0000090099a77810 */ /* 0x040fe20007ffe0ff */
[-C--:B------:R-:W-:Y:S01]  /*43e0*/  @P1 FMUL R212, R212, R3.reuse ;  /* 0x00000003d4d41220 */ /* 0x080fe20000400000 */
[C---:B------:R-:W-:Y:S01]  /*43f0*/  IADD3 R169, R153.reuse, 0xa00, RZ ;  /* 0x00000a0099a97810 */ /* 0x040fe20007ffe0ff */
[-C--:B------:R-:W-:Y:S01]  /*4400*/  @P1 FMUL R166, R166, R3.reuse ;  /* 0x00000003a6a61220 */ /* 0x080fe20000400000 */
[C---:B------:R-:W-:Y:S01]  /*4410*/  IADD3 R171, R153.reuse, 0xb00, RZ ;  /* 0x00000b0099ab7810 */ /* 0x040fe20007ffe0ff */
[-C--:B------:R-:W-:Y:S01]  /*4420*/  @P1 FMUL R168, R168, R3.reuse ;  /* 0x00000003a8a81220 */ /* 0x080fe20000400000 */
[C---:B------:R-:W-:Y:S01]  /*4430*/  IADD3 R173, R153.reuse, 0xc00, RZ ;  /* 0x00000c0099ad7810 */ /* 0x040fe20007ffe0ff */
[----:B------:R0:W-:Y:S01]  /*4440*/  STG.E desc[UR4][R144.64], R133 ;  /* 0x0000008590007986 */ /* 0x0001e2000c101904 */
        /* <DEDUP_REMOVED lines=16> */
[----:B------:R-:W-:Y:S01]  /*4550*/  IADD3 R191, R153, 0x1500, RZ ;  /* 0x0000150099bf7810 */ /* 0x000fe20007ffe0ff */
[-C--:B------:R-:W-:Y:S01]  /*4560*/  @P1 FMUL R237, R237, R3.reuse ;  /* 0x00000003eded1220 */ /* 0x080fe20000400000 */
[C---:B------:R-:W-:Y:S01]  /*4570*/  IADD3 R193, R153.reuse, 0x1600, RZ ;  /* 0x0000160099c17810 */ /* 0x040fe20007ffe0ff */
[-C--:B------:R-:W-:Y:S01]  /*4580*/  @P1 FMUL R222, R222, R3.reuse ;  /* 0x00000003dede1220 */ /* 0x080fe20000400000 */
        /* <DEDUP_REMOVED lines=11> */
[----:B------:R-:W-:Y:S01]  /*4640*/  @P1 FMUL R238, R238, R3 ;  /* 0x00000003eeee1220 */ /* 0x000fe20000400000 */
[----:B------:R-:W-:Y:S01]  /*4650*/  IADD3 R247, R153, 0x1d00, RZ ;  /* 0x00001d0099f77810 */ /* 0x000fe20007ffe0ff */
[----:B------:R-:W-:Y:S01]  /*4660*/  IMAD.WIDE.U32 R152, R157, 0x4, R202 ;  /* 0x000000049d987825 */ /* 0x000fe200078e00ca */
[----:B------:R-:W-:-:S03]  /*4670*/  F2FP.BF16.F32.PACK_AB R137, R184, R182 ;  /* 0x000000b6b889723e */ /* 0x000fc600000010ff */
[----:B------:R-:W-:Y:S01]  /*4680*/  @P1 FMUL R240, R240, R3 ;  /* 0x00000003f0f01220 */ /* 0x000fe20000400000 */
[----:B------:R-:W-:Y:S01]  /*4690*/  F2FP.BF16.F32.PACK_AB R215, R156, R154 ;  /* 0x0000009a9cd7723e */ /* 0x000fe200000010ff */
[--C-:B------:R-:W-:Y:S01]  /*46a0*/  IMAD.WIDE.U32 R154, R159, 0x4, R202.reuse ;  /* 0x000000049f9a7825 */ /* 0x100fe200078e00ca */
[----:B------:R-:W-:Y:S01]  /*46b0*/  F2FP.BF16.F32.PACK_AB R139, R180, R178 ;  /* 0x000000b2b48b723e */ /* 0x000fe200000010ff */
[----:B------:R0:W-:Y:S01]  /*46c0*/  STG.E desc[UR4][R152.64], R137 ;  /* 0x0000008998007986 */ /* 0x0001e2000c101904 */
        /* <DEDUP_REMOVED lines=23> */
[----:B------:R0:W-:Y:S02]  /*4840*/  STG.E desc[UR4][R164.64], R143 ;  /* 0x0000008fa4007986 */ /* 0x0001e4000c101904 */
[----:B------:R-:W-:Y:S01]  /*4850*/  @P1 FMUL R242, R242, R3 ;  /* 0x00000003f2f21220 */ /* 0x000fe20000400000 */
[----:B------:R-:W-:-:S04]  /*4860*/  IMAD.WIDE.U32 R168, R173, 0x4, R202 ;  /* 0x00000004ada87825 */ /* 0x000fc800078e00ca */
[-C--:B------:R-:W-:Y:S01]  /*4870*/  @P1 FMUL R244, R244, R3.reuse ;  /* 0x00000003f4f41220 */ /* 0x080fe20000400000 */
[----:B------:R0:W-:Y:S01]  /*4880*/  STG.E desc[UR4][R166.64], R205 ;  /* 0x000000cda6007986 */ /* 0x0001e2000c101904 */
[----:B------:R-:W-:Y:S01]  /*4890*/  @P1 FMUL R248, R248, R3 ;  /* 0x00000003f8f81220 */ /* 0x000fe20000400000 */
[----:B------:R-:W-:-:S04]  /*48a0*/  IMAD.WIDE.U32 R170, R175, 0x4, R202 ;  /* 0x00000004afaa7825 */ /* 0x000fc800078e00ca */
[----:B------:R-:W-:Y:S01]  /*48b0*/  @P1 FMUL R250, R250, R3 ;  /* 0x00000003fafa1220 */ /* 0x000fe20000400000 */
[----:B------:R0:W-:Y:S01]  /*48c0*/  STG.E desc[UR4][R168.64], R207 ;  /* 0x000000cfa8007986 */ /* 0x0001e2000c101904 */
[----:B------:R-:W-:Y:S01]  /*48d0*/  F2FP.BF16.F32.PACK_AB R227, R240, R238 ;  /* 0x000000eef0e3723e */ /* 0x000fe200000010ff */
        /* <DEDUP_REMOVED lines=17> */
[--C-:B------:R-:W-:Y:S02]  /*49f0*/  IMAD.WIDE.U32 R182, R187, 0x4, R202.reuse ;  /* 0x00000004bbb67825 */ /* 0x100fe400078e00ca */
[----:B------:R0:W-:Y:S02]  /*4a00*/  STG.E desc[UR4][R180.64], R219 ;  /* 0x000000dbb4007986 */ /* 0x0001e4000c101904 */
[----:B------:R-:W-:-:S02]  /*4a10*/  IMAD.WIDE.U32 R184, R189, 0x4, R202 ;  /* 0x00000004bdb87825 */ /* 0x000fc400078e00ca */
[----:B------:R0:W-:Y:S02]  /*4a20*/  STG.E desc[UR4][R182.64], R221 ;  /* 0x000000ddb6007986 */ /* 0x0001e4000c101904 */
        /* <DEDUP_REMOVED lines=17> */
[----:B------:R0:W-:Y:S04]  /*4b40*/  STG.E desc[UR4][R200.64], R239 ;  /* 0x000000efc8007986 */ /* 0x0001e8000c101904 */
[----:B------:R0:W-:Y:S01]  /*4b50*/  STG.E desc[UR4][R202.64], R241 ;  /* 0x000000f1ca007986 */ /* 0x0001e2000c101904 */
[----:B------:R-:W-:Y:S05]  /*4b60*/  @!P0 BRA `(.L_x_7880) ;  /* 0xffffffbc00e08947 */ /* 0x000fea000383ffff */
.L_x_7867:
        /* <DEDUP_REMOVED lines=15> */
.L_x_7905:
        /* <DEDUP_REMOVED lines=28> */
.L_x_7908:
[----:B--2---:R-:W-:-:S07]  /*4e20*/  FMNMX R7, R5, R2, !PT ;  /* 0x0000000205077209 */ /* 0x004fce0007800000 */
.L_x_7884:
[----:B------:R-:W-:Y:S05]  /*4e30*/  BSYNC B0 ;  /* 0x0000000000007941 */ /* 0x000fea0003800000 */
.L_x_7883:
[----:B------:R-:W-:Y:S01]  /*4e40*/  ISETP.NE.AND P0, PT, R125, RZ, PT ;  /* 0x000000ff7d00720c */ /* 0x000fe20003f05270 */
[----:B------:R-:W-:-:S12]  /*4e50*/  BSSY B0, `(.L_x_7881) ;  /* 0x0000004000007945 */ /* 0x000fd80003800000 */
[----:B------:R-:W-:Y:S05]  /*4e60*/  @P0 BRA `(.L_x_7886) ;  /* 0x0000000000080947 */ /* 0x000fea0003800000 */
[----:B-1----:R-:W1:Y:S02]  /*4e70*/  LDC.64 R4, c[0x0][0x288] ;  /* 0x0000a200ff047b82 */ /* 0x002e640000000a00 */
[----:B-1----:R2:W-:Y:S02]  /*4e80*/  REDG.E.MAX.S32.STRONG.GPU desc[UR4][R4.64], R7 ;  /* 0x000000070400798e */ /* 0x0025e4000d10e384 */
.L_x_7886:
[----:B------:R-:W-:Y:S05]  /*4e90*/  BSYNC B0 ;  /* 0x0000000000007941 */ /* 0x000fea0003800000 */
.L_x_7881:
        /* <DEDUP_REMOVED lines=13> */
[----:B012---:R-:W-:Y:S05]  /*4f70*/  CALL.REL.NOINC `($__internal_90_$__cuda_sm20_rcp_rn_f32_slowpath) ;  /* 0x0000000c00ec7944 */ /* 0x007fea0003c00000 */
[----:B------:R-:W-:Y:S01]  /*4f80*/  MOV R5, R0 ;  /* 0x0000000000057202 */ /* 0x000fe20000000f00 */
[----:B------:R-:W-:Y:S06]  /*4f90*/  BRA `(.L_x_7888) ;  /* 0x0000000000107947 */ /* 0x000fec0003800000 */
.L_x_7887:
[----:B------:R-:W3:Y:S02]  /*4fa0*/  MUFU.RCP R0, R3 ;  /* 0x0000000300007308 */ /* 0x000ee40000001000 */
[----:B---3--:R-:W-:-:S04]  /*4fb0*/  FFMA R2, R0, R3, -1 ;  /* 0xbf80000000027423 */ /* 0x008fc80000000003 */
[----:B-12---:R-:W-:-:S04]  /*4fc0*/  FADD.FTZ R5, -R2, -RZ ;  /* 0x800000ff02057221 */ /* 0x006fc80000010100 */
[----:B------:R-:W-:-:S07]  /*4fd0*/  FFMA R5, R0, R5, R0 ;  /* 0x0000000500057223 */ /* 0x000fce0000000000 */
.L_x_7888:
[----:B------:R-:W1:Y:S02]  /*4fe0*/  LDC.64 R2, c[0x0][0x280] ;  /* 0x0000a000ff027b82 */ /* 0x000e640000000a00 */
[----:B-1----:R-:W-:Y:S01]  /*4ff0*/  STG.E desc[UR4][R2.64], R5 ;  /* 0x0000000502007986 */ /* 0x002fe2000c101904 */
[----:B------:R-:W-:Y:S05]  /*5000*/  EXIT ;  /* 0x000000000000794d */ /* 0x000fea0003800000 */
.L_x_7868:
[----:B------:R-:W-:Y:S01]  /*5010*/  HFMA2.MMA R202, -RZ, RZ, 0, 5.9604644775390625e-08 ;  /* 0x00000001ffca7435 */ /* 0x000fe200000001ff */
[----:B------:R-:W-:Y:S02]  /*5020*/  MOV R201, R0 ;  /* 0x0000000000c97202 */ /* 0x000fe40000000f00 */
[----:B------:R-:W-:Y:S02]  /*5030*/  MOV R203, 0x1f ;  /* 0x0000001f00cb7802 */ /* 0x000fe40000000f00 */
[----:B------:R-:W-:-:S07]  /*5040*/  MOV R200, 0xffffffff ;  /* 0xffffffff00c87802 */ /* 0x000fce0000000f00 */
[----:B-----5:R-:W-:Y:S05]  /*5050*/  WARPSYNC.COLLECTIVE R200, `(.L_x_7889) ;  /* 0x00000000c8087348 */ /* 0x020fea0003c00000 */
[----:B------:R0:W1:Y:S02]  /*5060*/  SHFL.BFLY P0, R199, R201, R202, R203 ;  /* 0x0c0000cac9c77389 */ /* 0x00006400000000cb */
[----:B01---5:R-:W-:Y:S01]  /*5070*/  ENDCOLLECTIVE ;  /* 0x000000000000791b */ /* 0x023fe20003800000 */
.L_x_7889:
[----:B------:R-:W-:Y:S01]  /*5080*/  HFMA2.MMA R202, -RZ, RZ, 0, 1.1920928955078125e-07 ;  /* 0x00000002ffca7435 */ /* 0x000fe200000001ff */
[----:B------:R-:W-:-:S05]  /*5090*/  MOV R195, R199 ;  /* 0x000000c700c37202 */ /* 0x000fca0000000f00 */
[----:B------:R-:W-:-:S05]  /*50a0*/  FADD R195, R0, R195 ;  /* 0x000000c300c37221 */ /* 0x000fca0000000000 */
[----:B------:R-:W-:-:S07]  /*50b0*/  MOV R201, R195 ;  /* 0x000000c300c97202 */ /* 0x000fce0000000f00 */
[----:B------:R-:W-:Y:S05]  /*50c0*/  WARPSYNC.COLLECTIVE R200, `(.L_x_7890) ;  /* 0x00000000c8087348 */ /* 0x000fea0003c00000 */
[----:B------:R0:W1:Y:S02]  /*50d0*/  SHFL.BFLY P0, R199, R201, R202, R203 ;  /* 0x0c0000cac9c77389 */ /* 0x00006400000000cb */
[----:B01----:R-:W-:Y:S01]  /*50e0*/  ENDCOLLECTIVE ;  /* 0x000000000000791b */ /* 0x003fe20003800000 */
.L_x_7890:
[----:B------:R-:W-:Y:S01]  /*50f0*/  HFMA2.MMA R202, -RZ, RZ, 0, 2.384185791015625e-07 ;  /* 0x00000004ffca7435 */ /* 0x000fe200000001ff */
[----:B------:R-:W-:-:S05]  /*5100*/  MOV R194, R199 ;  /* 0x000000c700c27202 */ /* 0x000fca0000000f00 */
[----:B------:R-:W-:-:S05]  /*5110*/  FADD R196, R195, R194 ;  /* 0x000000c2c3c47221 */ /* 0x000fca0000000000 */
[----:B------:R-:W-:-:S07]  /*5120*/  MOV R201, R196 ;  /* 0x000000c400c97202 */ /* 0x000fce0000000f00 */
[----:B------:R-:W-:Y:S05]  /*5130*/  WARPSYNC.COLLECTIVE R200, `(.L_x_7891) ;  /* 0x00000000c8087348 */ /* 0x000fea0003c00000 */
[----:B------:R0:W1:Y:S02]  /*5140*/  SHFL.BFLY P0, R199, R201, R202, R203 ;  /* 0x0c0000cac9c77389 */ /* 0x00006400000000cb */
[----:B01----:R-:W-:Y:S01]  /*5150*/  ENDCOLLECTIVE ;  /* 0x000000000000791b */ /* 0x003fe20003800000 */
.L_x_7891:
[----:B------:R-:W-:Y:S01]  /*5160*/  HFMA2.MMA R202, -RZ, RZ, 0, 4.76837158203125e-07 ;  /* 0x00000008ffca7435 */ /* 0x000fe200000001ff */
[----:B------:R-:W-:-:S05]  /*5170*/  MOV R197, R199 ;  /* 0x000000c700c57202 */ /* 0x000fca0000000f00 */
[----:B------:R-:W-:-:S05]  /*5180*/  FADD R197, R196, R197 ;  /* 0x000000c5c4c57221 */ /* 0x000fca0000000000 */
[----:B------:R-:W-:-:S07]  /*5190*/  MOV R201, R197 ;  /* 0x000000c500c97202 */ /* 0x000fce0000000f00 */
[----:B------:R-:W-:Y:S05]  /*51a0*/  WARPSYNC.COLLECTIVE R200, `(.L_x_7892) ;  /* 0x00000000c8087348 */ /* 0x000fea0003c00000 */
[----:B------:R0:W1:Y:S02]  /*51b0*/  SHFL.BFLY P0, R199, R201, R202, R203 ;  /* 0x0c0000cac9c77389 */ /* 0x00006400000000cb */
[----:B01----:R-:W-:Y:S01]  /*51c0*/  ENDCOLLECTIVE ;  /* 0x000000000000791b */ /* 0x003fe20003800000 */
.L_x_7892:
[----:B------:R-:W-:Y:S01]  /*51d0*/  HFMA2.MMA R202, -RZ, RZ, 0, 9.5367431640625e-07 ;  /* 0x00000010ffca7435 */ /* 0x000fe200000001ff */
[----:B------:R-:W-:-:S05]  /*51e0*/  MOV R194, R199 ;  /* 0x000000c700c27202 */ /* 0x000fca0000000f00 */
[----:B------:R-:W-:-:S05]  /*51f0*/  FADD R198, R197, R194 ;  /* 0x000000c2c5c67221 */ /* 0x000fca0000000000 */
[----:B------:R-:W-:-:S07]  /*5200*/  MOV R201, R198 ;  /* 0x000000c600c97202 */ /* 0x000fce0000000f00 */
[----:B------:R-:W-:Y:S05]  /*5210*/  WARPSYNC.COLLECTIVE R200, `(.L_x_7893) ;  /* 0x00000000c8087348 */ /* 0x000fea0003c00000 */
[----:B------:R0:W1:Y:S02]  /*5220*/  SHFL.BFLY P0, R199, R201, R202, R203 ;  /* 0x0c0000cac9c77389 */ /* 0x00006400000000cb */
[----:B01----:R-:W-:Y:S01]  /*5230*/  ENDCOLLECTIVE ;  /* 0x000000000000791b */ /* 0x003fe20003800000 */
.L_x_7893:
[----:B------:R-:W-:Y:S01]  /*5240*/  HFMA2.MMA R202, -RZ, RZ, 0, 5.9604644775390625e-08 ;  /* 0x00000001ffca7435 */ /* 0x000fe200000001ff */
[----:B------:R-:W-:-:S04]  /*5250*/  FADD R194, R198, R199 ;  /* 0x000000c7c6c27221 */ /* 0x000fc80000000000 */
[----:B------:R-:W-:-:S04]  /*5260*/  FMUL R194, R194, 0.00052083336049690842628 ;  /* 0x3a088889c2c27820 */ /* 0x000fc80000400000 */
        /* <DEDUP_REMOVED lines=124> */
.L_x_7894:
[----:B------:R-:W-:Y:S01]  /*5a30*/  HFMA2.MMA R202, -RZ, RZ, 0, 1.1920928955078125e-07 ;  /* 0x00000002ffca7435 */ /* 0x000fe200000001ff */
[----:B------:R-:W-:-:S05]  /*5a40*/  MOV R195, R199 ;  /* 0x000000c700c37202 */ /* 0x000fca0000000f00 */
[----:B------:R-:W-:-:S05]  /*5a50*/  FADD R195, R0, R195 ;  /* 0x000000c300c37221 */ /* 0x000fca0000000000 */
[----:B------:R-:W-:-:S07]  /*5a60*/  MOV R201, R195 ;  /* 0x000000c300c97202 */ /* 0x000fce0000000f00 */
[----:B------:R-:W-:Y:S05]  /*5a70*/  WARPSYNC.COLLECTIVE R200, `(.L_x_7895) ;  /* 0x00000000c8087348 */ /* 0x000fea0003c00000 */
[----:B------:R0:W1:Y:S02]  /*5a80*/  SHFL.BFLY P0, R199, R201, R202, R203 ;  /* 0x0c0000cac9c77389 */ /* 0x00006400000000cb */
[----:B01----:R-:W-:Y:S01]  /*5a90*/  ENDCOLLECTIVE ;  /* 0x000000000000791b */ /* 0x003fe20003800000 */
.L_x_7895:
[----:B------:R-:W-:Y:S01]  /*5aa0*/  HFMA2.MMA R202, -RZ, RZ, 0, 2.384185791015625e-07 ;  /* 0x00000004ffca7435 */ /* 0x000fe200000001ff */
[----:B------:R-:W-:-:S05]  /*5ab0*/  MOV R196, R199 ;  /* 0x000000c700c47202 */ /* 0x000fca0000000f00 */
[----:B------:R-:W-:-:S05]  /*5ac0*/  FADD R196, R195, R196 ;  /* 0x000000c4c3c47221 */ /* 0x000fca0000000000 */
[----:B------:R-:W-:-:S07]  /*5ad0*/  MOV R201, R196 ;  /* 0x000000c400c97202 */ /* 0x000fce0000000f00 */
[----:B------:R-:W-:Y:S05]  /*5ae0*/  WARPSYNC.COLLECTIVE R200, `(.L_x_7896) ;  /* 0x00000000c8087348 */ /* 0x000fea0003c00000 */
[----:B------:R0:W1:Y:S02]  /*5af0*/  SHFL.BFLY P0, R199, R201, R202, R203 ;  /* 0x0c0000cac9c77389 */ /* 0x00006400000000cb */
[----:B01----:R-:W-:Y:S01]  /*5b00*/  ENDCOLLECTIVE ;  /* 0x000000000000791b */ /* 0x003fe20003800000 */
.L_x_7896:
[----:B------:R-:W-:Y:S01]  /*5b10*/  HFMA2.MMA R202, -RZ, RZ, 0, 4.76837158203125e-07 ;  /* 0x00000008ffca7435 */ /* 0x000fe200000001ff */
[----:B------:R-:W-:-:S05]  /*5b20*/  MOV R197, R199 ;  /* 0x000000c700c57202 */ /* 0x000fca0000000f00 */
[----:B------:R-:W-:-:S05]  /*5b30*/  FADD R197, R196, R197 ;  /* 0x000000c5c4c57221 */ /* 0x000fca0000000000 */
[----:B------:R-:W-:-:S07]  /*5b40*/  MOV R201, R197 ;  /* 0x000000c500c97202 */ /* 0x000fce0000000f00 */
[----:B------:R-:W-:Y:S05]  /*5b50*/  WARPSYNC.COLLECTIVE R200, `(.L_x_7897) ;  /* 0x00000000c8087348 */ /* 0x000fea0003c00000 */
[----:B------:R0:W1:Y:S02]  /*5b60*/  SHFL.BFLY P0, R199, R201, R202, R203 ;  /* 0x0c0000cac9c77389 */ /* 0x00006400000000cb */
[----:B01----:R-:W-:Y:S01]  /*5b70*/  ENDCOLLECTIVE ;  /* 0x000000000000791b */ /* 0x003fe20003800000 */
.L_x_7897:
[----:B------:R-:W-:Y:S01]  /*5b80*/  HFMA2.MMA R202, -RZ, RZ, 0, 9.5367431640625e-07 ;  /* 0x00000010ffca7435 */ /* 0x000fe200000001ff */
[----:B------:R-:W-:-:S05]  /*5b90*/  MOV R198, R199 ;  /* 0x000000c700c67202 */ /* 0x000fca0000000f00 */
[----:B------:R-:W-:-:S05]  /*5ba0*/  FADD R198, R197, R198 ;  /* 0x000000c6c5c67221 */ /* 0x000fca0000000000 */
[----:B------:R-:W-:-:S07]  /*5bb0*/  MOV R201, R198 ;  /* 0x000000c600c97202 */ /* 0x000fce0000000f00 */
[----:B------:R-:W-:Y:S05]  /*5bc0*/  WARPSYNC.COLLECTIVE R200, `(.L_x_7898) ;  /* 0x00000000c8087348 */ /* 0x000fea0003c00000 */
[----:B------:R0:W1:Y:S02]  /*5bd0*/  SHFL.BFLY P0, R199, R201, R202, R203 ;  /* 0x0c0000cac9c77389 */ /* 0x00006400000000cb */
[----:B01----:R-:W-:Y:S01]  /*5be0*/  ENDCOLLECTIVE ;  /* 0x000000000000791b */ /* 0x003fe20003800000 */
.L_x_7898:
[----:B------:R-:W-:Y:S05]  /*5bf0*/  BRA `(.L_x_7899) ;  /* 0xffffffc000707947 */ /* 0x000fea000383ffff */
.L_x_7882:
[----:B------:R-:W-:Y:S01]  /*5c00*/  HFMA2.MMA R9, -RZ, RZ, 0, 1.847743988037109375e-06 ;  /* 0x0000001fff097435 */ /* 0x000fe200000001ff */
[----:B------:R-:W-:Y:S02]  /*5c10*/  MOV R6, 0x10 ;  /* 0x0000001000067802 */ /* 0x000fe40000000f00 */
[----:B0-----:R-:W-:-:S08]  /*5c20*/  MOV R200, 0xffffffff ;  /* 0xffffffff00c87802 */ /* 0x001fd00000000f00 */
[----:B-----5:R-:W-:Y:S05]  /*5c30*/  WARPSYNC.COLLECTIVE R200, `(.L_x_7900) ;  /* 0x00000000c8087348 */ /* 0x020fea0003c00000 */
[----:B------:R0:W1:Y:S02]  /*5c40*/  SHFL.DOWN P0, R4, R129, R6, R9 ;  /* 0x0800000681047389 */ /* 0x0000640000000009 */
[----:B01---5:R-:W-:Y:S01]  /*5c50*/  ENDCOLLECTIVE ;  /* 0x000000000000791b */ /* 0x023fe20003800000 */
.L_x_7900:
[----:B------:R-:W-:Y:S01]  /*5c60*/  HFMA2.MMA R6, -RZ, RZ, 0, 4.76837158203125e-07 ;  /* 0x00000008ff067435 */ /* 0x000fe200000001ff */
[----:B------:R-:W-:-:S04]  /*5c70*/  MOV R0, R4 ;  /* 0x0000000400007202 */ /* 0x000fc80000000f00 */
[----:B------:R-:W-:-:S04]  /*5c80*/  FMNMX R0, R0, R129, !PT ;  /* 0x0000008100007209 */ /* 0x000fc80007800000 */
[----:B------:R-:W-:-:S07]  /*5c90*/  MOV R129, R0 ;  /* 0x0000000000817202 */ /* 0x000fce0000000f00 */
[----:B------:R-:W-:Y:S05]  /*5ca0*/  WARPSYNC.COLLECTIVE R200, `(.L_x_7901) ;  /* 0x00000000c8087348 */ /* 0x000fea0003c00000 */
[----:B------:R0:W1:Y:S02]  /*5cb0*/  SHFL.DOWN P0, R4, R129, R6, R9 ;  /* 0x0800000681047389 */ /* 0x0000640000000009 */
[----:B01----:R-:W-:Y:S01]  /*5cc0*/  ENDCOLLECTIVE ;  /* 0x000000000000791b */ /* 0x003fe20003800000 */
.L_x_7901:
[----:B------:R-:W-:Y:S01]  /*5cd0*/  HFMA2.MMA R6, -RZ, RZ, 0, 2.384185791015625e-07 ;  /* 0x00000004ff067435 */ /* 0x000fe200000001ff */
[----:B------:R-:W-:-:S04]  /*5ce0*/  MOV R5, R4 ;  /* 0x0000000400057202 */ /* 0x000fc80000000f00 */
[----:B------:R-:W-:-:S04]  /*5cf0*/  FMNMX R5, R0, R5, !PT ;  /* 0x0000000500057209 */ /* 0x000fc80007800000 */
[----:B------:R-:W-:-:S07]  /*5d00*/  MOV R129, R5 ;  /* 0x0000000500817202 */ /* 0x000fce0000000f00 */
[----:B------:R-:W-:Y:S05]  /*5d10*/  WARPSYNC.COLLECTIVE R200, `(.L_x_7902) ;  /* 0x00000000c8087348 */ /* 0x000fea0003c00000 */
[----:B------:R0:W1:Y:S02]  /*5d20*/  SHFL.DOWN P0, R4, R129, R6, R9 ;  /* 0x0800000681047389 */ /* 0x0000640000000009 */
[----:B01----:R-:W-:Y:S01]  /*5d30*/  ENDCOLLECTIVE ;  /* 0x000000000000791b */ /* 0x003fe20003800000 */
.L_x_7902:
[----:B------:R-:W-:Y:S01]  /*5d40*/  HFMA2.MMA R6, -RZ, RZ, 0, 1.1920928955078125e-07 ;  /* 0x00000002ff067435 */ /* 0x000fe200000001ff */
[----:B------:R-:W-:-:S04]  /*5d50*/  MOV R2, R4 ;  /* 0x0000000400027202 */ /* 0x000fc80000000f00 */
[----:B------:R-:W-:-:S04]  /*5d60*/  FMNMX R2, R5, R2, !PT ;  /* 0x0000000205027209 */ /* 0x000fc80007800000 */
[----:B------:R-:W-:-:S07]  /*5d70*/  MOV R129, R2 ;  /* 0x0000000200817202 */ /* 0x000fce0000000f00 */
[----:B------:R-:W-:Y:S05]  /*5d80*/  WARPSYNC.COLLECTIVE R200, `(.L_x_7903) ;  /* 0x00000000c8087348 */ /* 0x000fea0003c00000 */
[----:B------:R0:W1:Y:S02]  /*5d90*/  SHFL.DOWN P0, R4, R129, R6, R9 ;  /* 0x0800000681047389 */ /* 0x0000640000000009 */
[----:B01----:R-:W-:Y:S01]  /*5da0*/  ENDCOLLECTIVE ;  /* 0x000000000000791b */ /* 0x003fe20003800000 */
.L_x_7903:
[----:B------:R-:W-:Y:S01]  /*5db0*/  HFMA2.MMA R6, -RZ, RZ, 0, 5.9604644775390625e-08 ;  /* 0x00000001ff067435 */ /* 0x000fe200000001ff */
[----:B------:R-:W-:-:S04]  /*5dc0*/  MOV R7, R4 ;  /* 0x0000000400077202 */ /* 0x000fc80000000f00 */
[----:B------:R-:W-:-:S04]  /*5dd0*/  FMNMX R7, R2, R7, !PT ;  /* 0x0000000702077209 */ /* 0x000fc80007800000 */
[----:B------:R-:W-:-:S07]  /*5de0*/  MOV R129, R7 ;  /* 0x0000000700817202 */ /* 0x000fce0000000f00 */
[----:B------:R-:W-:Y:S05]  /*5df0*/  WARPSYNC.COLLECTIVE R200, `(.L_x_7904) ;  /* 0x00000000c8087348 */ /* 0x000fea0003c00000 */
[----:B------:R0:W1:Y:S02]  /*5e00*/  SHFL.DOWN P0, R4, R129, R6, R9 ;  /* 0x0800000681047389 */ /* 0x0000640000000009 */
[----:B01----:R-:W-:Y:S01]  /*5e10*/  ENDCOLLECTIVE ;  /* 0x000000000000791b */ /* 0x003fe20003800000 */
.L_x_7904:
[----:B------:R-:W-:Y:S05]  /*5e20*/  BRA `(.L_x_7905) ;  /* 0xffffffec008c7947 */ /* 0x000fea000383ffff */
.L_x_7885:
[----:B------:R-:W-:Y:S01]  /*5e30*/  HFMA2.MMA R6, -RZ, RZ, 0, 1.1920928955078125e-07 ;  /* 0x00000002ff067435 */ /* 0x000fe200000001ff */
[----:B--2---:R-:W-:Y:S02]  /*5e40*/  MOV R129, R0 ;  /* 0x0000000000817202 */ /* 0x004fe40000000f00 */
[----:B------:R-:W-:Y:S02]  /*5e50*/  MOV R9, 0x1f ;  /* 0x0000001f00097802 */ /* 0x000fe40000000f00 */
[----:B0-----:R-:W-:-:S07]  /*5e60*/  MOV R200, 0xffffffff ;  /* 0xffffffff00c87802 */ /* 0x001fce0000000f00 */
[----:B-1---5:R-:W-:Y:S05]  /*5e70*/  WARPSYNC.COLLECTIVE R200, `(.L_x_7906) ;  /* 0x00000000c8087348 */ /* 0x022fea0003c00000 */
[----:B------:R0:W2:Y:S02]  /*5e80*/  SHFL.DOWN P0, R4, R129, R6, R9 ;  /* 0x0800000681047389 */ /* 0x0000a40000000009 */
[----:B012--5:R-:W-:Y:S01]  /*5e90*/  ENDCOLLECTIVE ;  /* 0x000000000000791b */ /* 0x027fe20003800000 */
.L_x_7906:
[----:B------:R-:W-:Y:S01]  /*5ea0*/  HFMA2.MMA R6, -RZ, RZ, 0, 5.9604644775390625e-08 ;  /* 0x00000001ff067435 */ /* 0x000fe200000001ff */
[----:B------:R-:W-:-:S04]  /*5eb0*/  MOV R5, R4 ;  /* 0x0000000400057202 */ /* 0x000fc80000000f00 */
[----:B------:R-:W-:-:S04]  /*5ec0*/  FMNMX R5, R5, R0, !PT ;  /* 0x0000000005057209 */ /* 0x000fc80007800000 */
[----:B------:R-:W-:-:S07]  /*5ed0*/  MOV R129, R5 ;  /* 0x0000000500817202 */ /* 0x000fce0000000f00 */
[----:B------:R-:W-:Y:S05]  /*5ee0*/  WARPSYNC.COLLECTIVE R200, `(.L_x_7907) ;  /* 0x00000000c8087348 */ /* 0x000fea0003c00000 */
[----:B------:R0:W1:Y:S02]  /*5ef0*/  SHFL.DOWN P0, R4, R129, R6, R9 ;  /* 0x0800000681047389 */ /* 0x0000640000000009 */
[----:B01----:R-:W-:Y:S01]  /*5f00*/  ENDCOLLECTIVE ;  /* 0x000000000000791b */ /* 0x003fe20003800000 */
.L_x_7907:
[----:B------:R-:W-:Y:S01]  /*5f10*/  MOV R2, R4 ;  /* 0x0000000400027202 */ /* 0x000fe20000000f00 */
[----:B------:R-:W-:Y:S06]  /*5f20*/  BRA `(.L_x_7908) ;  /* 0xffffffec00bc7947 */ /* 0x000fec000383ffff */
        .weak           $__internal_90_$__cuda_sm20_rcp_rn_f32_slowpath
        .type           $__internal_90_$__cuda_sm20_rcp_rn_f32_slowpath,@function
        .size           $__internal_90_$__cuda_sm20_rcp_rn_f32_slowpath,(.L_x_14426 - $__internal_90_$__cuda_sm20_rcp_rn_f32_slowpath)
$__internal_90_$__cuda_sm20_rcp_rn_f32_slowpath:
        /* <DEDUP_REMOVED lines=15> */
.L_x_7910:
        /* <DEDUP_REMOVED lines=33> */
.L_x_7912:
[----:B------:R0:W1:Y:S02]  /*6230*/  MUFU.RCP R200, R2 ;  /* 0x0000000200c87308 */ /* 0x0000640000001000 */
.L_x_7911:
[----:B------:R-:W-:Y:S05]  /*6240*/  BSYNC B1 ;  /* 0x0000000000017941 */ /* 0x000fea0003800000 */
.L_x_7909:
[----:B------:R-:W-:Y:S01]  /*6250*/  HFMA2.MMA R201, -RZ, RZ, 0, 0 ;  /* 0x00000000ffc97435 */ /* 0x000fe200000001ff */
[----:B-1----:R-:W-:Y:S02]  /*6260*/  MOV R0, R200 ;  /* 0x000000c800007202 */ /* 0x002fe40000000f00 */
[----:B------:R-:W-:-:S04]  /*6270*/  MOV R200, R204 ;  /* 0x000000cc00c87202 */ /* 0x000fc80000000f00 */
[----:B0-----:R-:W-:Y:S05]  /*6280*/  RET.REL.NODEC R200 `(_ZN18transformer_engine13normalization19ln_fwd_tuned_kernelINS0_13Kernel_traitsIff13__nv_bfloat16fjLj15360ELj2ELj1ELj4ELj8ENS0_18Kernel_traits_baseILj15360EffS3_fjLj128EEEEEEEvNS0_19ForwardKernelParamsE) ;  /* 0xffffff9cc85c7950 */ /* 0x001fea0003c3ffff */
.L_x_7913:
        /* <DEDUP_REMOVED lines=15> */
.L_x_14426:


//--------------------- .text._ZN18transformer_engine13normalization19ln_fwd_tuned_kernelINS0_13Kernel_traitsI13__nv_bfloat16S3_S3_fjLj15360ELj2ELj1ELj4ELj8ENS0_18Kernel_traits_baseILj15360ES3_S3_S3_fjLj128EEEEEEEvNS0_19ForwardKernelParamsE --------------------------
	.section	.text._ZN18transformer_engine13normalization19ln_fwd_tuned_kernelINS0_13Kernel_traitsI13__nv_bfloat16S3_S3_fjLj15360ELj2ELj1ELj4ELj8ENS0_18Kernel_traits_baseILj15360ES3_S3_S3_fjLj128EEEEEEEvNS0_19ForwardKernelParamsE,"ax",@progbits
	.align	128
        .global         _ZN18transformer_engine13normalization19ln_fwd_tuned_kernelINS0_13Kernel_traitsI13__nv_bfloat16S3_S3_fjLj15360ELj2ELj1ELj4ELj8ENS0_18Kernel_traits_baseILj15360ES3_S3_S3_fjLj128EEEEEEEvNS0_19ForwardKernelParamsE
        .type           _ZN18transformer_engine13normalization19ln_fwd_tuned_kernelINS0_13Kernel_traitsI13__nv_bfloat16S3_S3_fjLj15360ELj2ELj1ELj4ELj8ENS0_18Kernel_traits_baseILj15360ES3_S3_S3_fjLj128EEEEEEEvNS0_19ForwardKernelParamsE,@function
        .size           _ZN18transformer_engine13normalization19ln_fwd_tuned_kernelINS0_13Kernel_traitsI13__nv_bfloat16S3_S3_fjLj15360ELj2ELj1ELj4ELj8ENS0_18Kernel_traits_baseILj15360ES3_S3_S3_fjLj128EEEEEEEvNS0_19ForwardKernelParamsE,(.L_x_14427 - _ZN18transformer_engine13normalization19ln_fwd_tuned_kernelINS0_13Kernel_traitsI13__nv_bfloat16S3_S3_fjLj15360ELj2ELj1ELj4ELj8ENS0_18Kernel_traits_baseILj15360ES3_S3_S3_fjLj128EEEEEEEvNS0_19ForwardKernelParamsE)
        .other          _ZN18transformer_engine13normalization19ln_fwd_tuned_kernelINS0_13Kernel_traitsI13__nv_bfloat16S3_S3_fjLj15360ELj2ELj1ELj4ELj8ENS0_18Kernel_traits_baseILj15360ES3_S3_S3_fjLj128EEEEEEEvNS0_19ForwardKernelParamsE,@"STO_CUDA_ENTRY STV_DEFAULT"
_ZN18transformer_engine13normalization19ln_fwd_tuned_kernelINS0_13Kernel_traitsI13__nv_bfloat16S3_S3_fjLj15360ELj2ELj1ELj4ELj8ENS0_18Kernel_traits_baseILj15360ES3_S3_S3_fjLj128EEEEEEEvNS0_19ForwardKernelParamsE:
.text._ZN18transformer_engine13normalization19ln_fwd_tuned_kernelINS0_13Kernel_traitsI13__nv_bfloat16S3_S3_fjLj15360ELj2ELj1ELj4ELj8ENS0_18Kernel_traits_baseILj15360ES3_S3_S3_fjLj128EEEEEEEvNS0_19ForwardKernelParamsE:
        /* <DEDUP_REMOVED lines=20> */
[----:B0-----:R-:W-:Y:S02]  /*0140*/  LOP3.LUT R9, R10, 0x60, R3, 0xf8, !PT ;  /* 0x000000600a097812 */ /* 0x001fe400078ef803 */
[----:B------:R-:W-:-:S03]  /*0150*/  MOV R8, RZ ;  /* 0x000000ff00087202 */ /* 0x000fc60000000f00 */
[----:B-1----:R-:W-:-:S04]  /*0160*/  IMAD.WIDE.U32 R14, R9, 0x8, R14 ;  /* 0x00000008090e7825 */ /* 0x002fc800078e000e */
[----:B---3--:R-:W-:Y:S01]  /*0170*/  IMAD.WIDE.U32 R16, R9, 0x8, R16 ;  /* 0x0000000809107825 */ /* 0x008fe200078e0010 */
[----:B------:R-:W-:Y:S06]  /*0180*/  @P0 BRA `(.L_x_7914) ;  /* 0x0000005400400947 */ /* 0x000fec0003800000 */
[----:B------:R-:W2:Y:S04]  /*0190*/  LDG.E.64 R20, desc[UR4][R16.64+0x800] ;  /* 0x0008000410147981 */ /* 0x000ea8000c1e1b00 */
[----:B------:R-:W3:Y:S04]  /*01a0*/  LDG.E.64 R26, desc[UR4][R14.64+0x1800] ;  /* 0x001800040e1a7981 */ /* 0x000ee8000c1e1b00 */
[----:B------:R-:W4:Y:S04]  /*01b0*/  LDG.E.64 R30, desc[UR4][R14.64+0x2000] ;  /* 0x002000040e1e7981 */ /* 0x000f28000c1e1b00 */
        /* <DEDUP_REMOVED lines=26> */
[----:B------:R0:W4:Y:S01]  /*0360*/  LDG.E.64 R70, desc[UR4][R16.64+0x4800] ;  /* 0x0048000410467981 */ /* 0x000122000c1e1b00 */
[----:B------:R-:W-:-:S02]  /*0370*/  MOV R8, RZ ;  /* 0x000000ff00087202 */ /* 0x000fc40000000f00 */
[--C-:B--2---:R-:W-:Y:S02]  /*0380*/  SHF.R.U64 R78, R20, 0x10, R21.reuse ;  /* 0x00000010144e7819 */ /* 0x104fe40000001215 */
[----:B------:R-:W-:Y:S02]  /*0390*/  SHF.R.U32.HI R79, RZ, 0x10, R21 ;  /* 0x00000010ff4f7819 */ /* 0x000fe40000011615 */
[----:B0-----:R-:W-:Y:S02]  /*03a0*/  SHF.L.U32 R16, R21, 0x10, RZ ;  /* 0x0000001015107819 */ /* 0x001fe400000006ff */
[C---:B---3--:R-:W-:Y:S02]  /*03b0*/  SHF.R.U64 R84, R26.reuse, 0x10, R27 ;  /* 0x000000101a547819 */ /* 0x048fe4000000121b */
[----:B------:R-:W-:Y:S02]  /*03c0*/  SHF.L.U32 R21, R26, 0x10, RZ ;  /* 0x000000101a157819 */ /* 0x000fe400000006ff */
[----:B----4-:R-:W-:-:S02]  /*03d0*/  SHF.R.U64 R88, R30, 0x10, R31 ;  /* 0x000000101e587819 */ /* 0x010fc4000000121f */
[----:B------:R-:W-:Y:S02]  /*03e0*/  SHF.R.U32.HI R89, RZ, 0x10, R31 ;  /* 0x00000010ff597819 */ /* 0x000fe4000001161f */
[----:B------:R-:W-:Y:S02]  /*03f0*/  SHF.L.U32 R26, R31, 0x10, RZ ;  /* 0x000000101f1a7819 */ /* 0x000fe400000006ff */
[C---:B------:R-:W-:Y:S02]  /*0400*/  SHF.R.U64 R94, R36.reuse, 0x10, R37 ;  /* 0x00000010245e7819 */ /* 0x040fe40000001225 */
[----:B------:R-:W-:Y:S02]  /*0410*/  SHF.L.U32 R31, R36, 0x10, RZ ;  /* 0x00000010241f7819 */ /* 0x000fe400000006ff */
[--C-:B------:R-:W-:Y:S02]  /*0420*/  SHF.R.U64 R158, R40, 0x10, R41.reuse ;  /* 0x00000010289e7819 */ /* 0x100fe40000001229 */
[----:B------:R-:W-:-:S02]  /*0430*/  SHF.R.U32.HI R159, RZ, 0x10, R41 ;  /* 0x00000010ff9f7819 */ /* 0x000fc40000011629 */
[----:B------:R-:W-:Y:S01]  /*0440*/  SHF.L.U32 R36, R41, 0x10, RZ ;  /* 0x0000001029247819 */ /* 0x000fe200000006ff */
[C---:B------:R-:W-:Y:S01]  /*0450*/  IMAD.U32 R41, R46.reuse, 0x10000, RZ ;  /* 0x000100002e297824 */ /* 0x040fe200078e00ff */
[----:B------:R-:W-:Y:S02]  /*0460*/  SHF.R.U64 R164, R46, 0x10, R47 ;  /* 0x000000102ea47819 */ /* 0x000fe4000000122f */
[--C-:B------:R-:W-:Y:S02]  /*0470*/  SHF.R.U64 R168, R50, 0x10, R51.reuse ;  /* 0x0000001032a87819 */ /* 0x100fe40000001233 */
[----:B------:R-:W-:Y:S02]  /*0480*/  SHF.R.U32.HI R169, RZ, 0x10, R51 ;  /* 0x00000010ffa97819 */ /* 0x000fe40000011633 */
[----:B------:R-:W-:Y:S02]  /*0490*/  SHF.L.U32 R46, R51, 0x10, RZ ;  /* 0x00000010332e7819 */ /* 0x000fe400000006ff */
[----:B------:R-:W-:-:S02]  /*04a0*/  SHF.R.U64 R174, R52, 0x10, R53 ;  /* 0x0000001034ae7819 */ /* 0x000fc40000001235 */
[----:B------:R-:W-:Y:S02]  /*04b0*/  SHF.L.U32 R51, R52, 0x10, RZ ;  /* 0x0000001034337819 */ /* 0x000fe400000006ff */
[----:B------:R-:W-:Y:S02]  /*04c0*/  SHF.R.U32.HI R175, RZ, 0x10, R53 ;  /* 0x00000010ffaf7819 */ /* 0x000fe40000011635 */
[----:B------:R-:W-:Y:S01]  /*04d0*/  SHF.L.U32 R52, R53, 0x10, RZ ;  /* 0x0000001035347819 */ /* 0x000fe200000006ff */
[C---:B------:R-:W-:Y:S01]  /*04e0*/  IMAD.U32 R53, R54.reuse, 0x10000, RZ ;  /* 0x0001000036357824 */ /* 0x040fe200078e00ff */
[--C-:B------:R-:W-:Y:S02]  /*04f0*/  SHF.R.U64 R176, R54, 0x10, R55.reuse ;  /* 0x0000001036b07819 */ /* 0x100fe40000001237 */
[----:B------:R-:W-:Y:S02]  /*0500*/  SHF.R.U32.HI R177, RZ, 0x10, R55 ;  /* 0x00000010ffb17819 */ /* 0x000fe40000011637 */
[----:B------:R-:W-:-:S02]  /*0510*/  SHF.L.U32 R54, R55, 0x10, RZ ;  /* 0x0000001037367819 */ /* 0x000fc400000006ff */
[C-C-:B------:R-:W-:Y:S02]  /*0520*/  SHF.R.U64 R178, R56.reuse, 0x10, R57.reuse ;  /* 0x0000001038b27819 */ /* 0x140fe40000001239 */
[----:B------:R-:W-:Y:S02]  /*0530*/  SHF.L.U32 R55, R56, 0x10, RZ ;  /* 0x0000001038377819 */ /* 0x000fe400000006ff */
[----:B------:R-:W-:Y:S02]  /*0540*/  SHF.R.U32.HI R179, RZ, 0x10, R57 ;  /* 0x00000010ffb37819 */ /* 0x000fe40000011639 */
[----:B------:R-:W-:Y:S02]  /*0550*/  SHF.L.U32 R56, R57, 0x10, RZ ;  /* 0x0000001039387819 */ /* 0x000fe400000006ff */
[C---:B------:R-:W-:Y:S02]  /*0560*/  SHF.R.U64 R180, R58.reuse, 0x10, R59 ;  /* 0x000000103ab47819 */ /* 0x040fe4000000123b */
[----:B------:R-:W-:-:S02]  /*0570*/  SHF.L.U32 R57, R58, 0x10, RZ ;  /* 0x000000103a397819 */ /* 0x000fc400000006ff */
[----:B------:R-:W-:Y:S02]  /*0580*/  SHF.R.U32.HI R181, RZ, 0x10, R59 ;  /* 0x00000010ffb57819 */ /* 0x000fe4000001163b */
[----:B------:R-:W-:Y:S02]  /*0590*/  SHF.L.U32 R58, R59, 0x10, RZ ;  /* 0x000000103b3a7819 */ /* 0x000fe400000006ff */
[C-C-:B------:R-:W-:Y:S02]  /*05a0*/  SHF.R.U64 R182, R60.reuse, 0x10, R61.reuse ;  /* 0x000000103cb67819 */ /* 0x140fe4000000123d */
[----:B------:R-:W-:Y:S02]  /*05b0*/  SHF.L.U32 R59, R60, 0x10, RZ ;  /* 0x000000103c3b7819 */ /* 0x000fe400000006ff */
        /* <DEDUP_REMOVED lines=9> */
[----:B------:R-:W-:Y:S01]  /*0650*/  SHF.L.U32 R64, R65, 0x10, RZ ;  /* 0x0000001041407819 */ /* 0x000fe200000006ff */
[C---:B------:R-:W-:Y:S01]  /*0660*/  IMAD.U32 R65, R66.reuse, 0x10000, RZ ;  /* 0x0001000042417824 */ /* 0x040fe200078e00ff */
[--C-:B------:R-:W-:Y:S02]  /*0670*/  SHF.R.U64 R188, R66, 0x10, R67.reuse ;  /* 0x0000001042bc7819 */ /* 0x100fe40000001243 */
[----:B------:R-:W-:Y:S02]  /*0680*/  SHF.R.U32.HI R189, RZ, 0x10, R67 ;  /* 0x00000010ffbd7819 */ /* 0x000fe40000011643 */
[----:B------:R-:W-:Y:S02]  /*0690*/  SHF.L.U32 R66, R67, 0x10, RZ ;  /* 0x0000001043427819 */ /* 0x000fe400000006ff */
[----:B------:R-:W-:-:S02]  /*06a0*/  SHF.R.U64 R190, R68, 0x10, R69 ;  /* 0x0000001044be7819 */ /* 0x000fc40000001245 */
[----:B------:R-:W-:Y:S02]  /*06b0*/  SHF.L.U32 R67, R68, 0x10, RZ ;  /* 0x0000001044437819 */ /* 0x000fe400000006ff */
[----:B------:R-:W-:Y:S02]  /*06c0*/  SHF.R.U32.HI R191, RZ, 0x10, R69 ;  /* 0x00000010ffbf7819 */ /* 0x000fe40000011645 */
[----:B------:R-:W-:Y:S02]  /*06d0*/  SHF.L.U32 R68, R69, 0x10, RZ ;  /* 0x0000001045447819 */ /* 0x000fe400000006ff */
[----:B------:R-:W0:Y:S01]  /*06e0*/  LDC.U8 R69, c[0x0][0x250] ;  /* 0x00009400ff457b82 */ /* 0x000e220000000000 */
[C-C-:B------:R-:W-:Y:S02]  /*06f0*/  SHF.R.U64 R72, R10.reuse, 0x10, R11.reuse ;  /* 0x000000100a487819 */ /* 0x140fe4000000120b */
[----:B------:R-:W-:Y:S02]  /*0700*/  SHF.L.U32 R9, R10, 0x10, RZ ;  /* 0x000000100a097819 */ /* 0x000fe400000006ff */
[----:B------:R-:W-:-:S02]  /*0710*/  SHF.R.U32.HI R73, RZ, 0x10, R11 ;  /* 0x00000010ff497819 */ /* 0x000fc4000001160b */
[----:B------:R-:W-:Y:S02]  /*0720*/  SHF.L.U32 R10, R11, 0x10, RZ ;  /* 0x000000100b0a7819 */ /* 0x000fe400000006ff */
[C-C-:B------:R-:W-:Y:S02]  /*0730*/  SHF.R.U64 R74, R12.reuse, 0x10, R13.reuse ;  /* 0x000000100c4a7819 */ /* 0x140fe4000000120d */
[----:B------:R-:W-:Y:S02]  /*0740*/  SHF.L.U32 R11, R12, 0x10, RZ ;  /* 0x000000100c0b7819 */ /* 0x000fe400000006ff */
[----:B------:R-:W-:Y:S02]  /*0750*/  SHF.R.U32.HI R75, RZ, 0x10, R13 ;  /* 0x00000010ff4b7819 */ /* 0x000fe4000001160d */
[----:B------:R-:W-:Y:S01]  /*0760*/  SHF.L.U32 R12, R13, 0x10, RZ ;  /* 0x000000100d0c7819 */ /* 0x000fe200000006ff */
[----:B------:R-:W-:Y:S01]  /*0770*/  IMAD.U32 R17, R22, 0x10000, RZ ;  /* 0x0001000016117824 */ /* 0x000fe200078e00ff */
[----:B------:R-:W-:-:S02]  /*0780*/  SHF.R.U64 R76, R18, 0x10, R19 ;  /* 0x00000010124c7819 */ /* 0x000fc40000001213 */
[----:B------:R-:W-:Y:S02]  /*0790*/  SHF.L.U32 R13, R18, 0x10, RZ ;  /* 0x00000010120d7819 */ /* 0x000fe400000006ff */
[----:B------:R-:W-:Y:S02]  /*07a0*/  SHF.R.U32.HI R77, RZ, 0x10, R19 ;  /* 0x00000010ff4d7819 */ /* 0x000fe40000011613 */
[----:B------:R-:W-:Y:S02]  /*07b0*/  SHF.L.U32 R14, R19, 0x10, RZ ;  /* 0x00000010130e7819 */ /* 0x000fe400000006ff */
[----:B------:R-:W-:Y:S02]  /*07c0*/  SHF.L.U32 R15, R20, 0x10, RZ ;  /* 0x00000010140f7819 */ /* 0x000fe400000006ff */
[--C-:B------:R-:W-:Y:S02]  /*07d0*/  SHF.R.U64 R80, R22, 0x10, R23.reuse ;  /* 0x0000001016507819 */ /* 0x100fe40000001217 */
[----:B------:R-:W-:-:S02]  /*07e0*/  SHF.R.U32.HI R81, RZ, 0x10, R23 ;  /* 0x00000010ff517819 */ /* 0x000fc40000011617 */
[----:B------:R-:W-:Y:S02]  /*07f0*/  SHF.L.U32 R18, R23, 0x10, RZ ;  /* 0x0000001017127819 */ /* 0x000fe400000006ff */
[C-C-:B------:R-:W-:Y:S02]  /*0800*/  SHF.R.U64 R82, R24.reuse, 0x10, R25.reuse ;  /* 0x0000001018527819 */ /* 0x140fe40000001219 */
[----:B------:R-:W-:Y:S02]  /*0810*/  SHF.L.U32 R19, R24, 0x10, RZ ;  /* 0x0000001018137819 */ /* 0x000fe400000006ff */
[----:B------:R-:W-:Y:S02]  /*0820*/  SHF.R.U32.HI R83, RZ, 0x10, R25 ;  /* 0x00000010ff537819 */ /* 0x000fe40000011619 */
        /* <DEDUP_REMOVED lines=8> */
[----:B------:R-:W-:-:S02]  /*08b0*/  SHF.L.U32 R25, R30, 0x10, RZ ;  /* 0x000000101e197819 */ /* 0x000fc400000006ff */
[C-C-:B------:R-:W-:Y:S02]  /*08c0*/  SHF.R.U64 R90, R32.reuse, 0x10, R33.reuse ;  /* 0x00000010205a7819 */ /* 0x140fe40000001221 */
[----:B------:R-:W-:Y:S02]  /*08d0*/  SHF.L.U32 R27, R32, 0x10, RZ ;  /* 0x00000010201b7819 */ /* 0x000fe400000006ff */
[----:B------:R-:W-:Y:S02]  /*08e0*/  SHF.R.U32.HI R91, RZ, 0x10, R33 ;  /* 0x00000010ff5b7819 */ /* 0x000fe40000011621 */
[----:B------:R-:W-:Y:S02]  /*08f0*/  SHF.L.U32 R28, R33, 0x10, RZ ;  /* 0x00000010211c7819 */ /* 0x000fe400000006ff */
[----:B------:R-:W-:Y:S02]  /*0900*/  SHF.R.U32.HI R161, RZ, 0x10, R43 ;  /* 0x00000010ffa17819 */ /* 0x000fe4000001162b */
[----:B------:R-:W-:-:S02]  /*0910*/  SHF.R.U32.HI R173, RZ, 0x10, R97 ;  /* 0x00000010ffad7819 */ /* 0x000fc40000011661 */
[--C-:B------:R-:W-:Y:S02]  /*0920*/  SHF.R.U64 R92, R34, 0x10, R35.reuse ;  /* 0x00000010225c7819 */ /* 0x100fe40000001223 */
[----:B------:R-:W-:Y:S02]  /*0930*/  SHF.R.U32.HI R93, RZ, 0x10, R35 ;  /* 0x00000010ff5d7819 */ /* 0x000fe40000011623 */
[----:B------:R-:W-:Y:S02]  /*0940*/  SHF.L.U32 R30, R35, 0x10, RZ ;  /* 0x00000010231e7819 */ /* 0x000fe400000006ff */
[----:B------:R-:W-:Y:S02]  /*0950*/  SHF.R.U32.HI R95, RZ, 0x10, R37 ;  /* 0x00000010ff5f7819 */ /* 0x000fe40000011625 */
[----:B------:R-:W-:Y:S02]  /*0960*/  SHF.L.U32 R32, R37, 0x10, RZ ;  /* 0x0000001025207819 */ /* 0x000fe400000006ff */
[----:B------:R-:W-:-:S02]  /*0970*/  SHF.R.U64 R156, R38, 0x10, R39 ;  /* 0x00000010269c7819 */ /* 0x000fc40000001227 */
[----:B------:R-:W-:Y:S02]  /*0980*/  SHF.L.U32 R33, R38, 0x10, RZ ;  /* 0x0000001026217819 */ /* 0x000fe400000006ff */
[----:B------:R-:W-:Y:S02]  /*0990*/  SHF.R.U32.HI R157, RZ, 0x10, R39 ;  /* 0x00000010ff9d7819 */ /* 0x000fe40000011627 */
[----:B------:R-:W-:Y:S02]  /*09a0*/  SHF.R.U64 R160, R42, 0x10, R43 ;  /* 0x000000102aa07819 */ /* 0x000fe4000000122b */
[--C-:B------:R-:W-:Y:S02]  /*09b0*/  SHF.R.U64 R162, R44, 0x10, R45.reuse ;  /* 0x000000102ca27819 */ /* 0x100fe4000000122d */
[----:B------:R-:W-:Y:S02]  /*09c0*/  SHF.R.U32.HI R163, RZ, 0x10, R45 ;  /* 0x00000010ffa37819 */ /* 0x000fe4000001162d */
[----:B------:R-:W-:-:S02]  /*09d0*/  SHF.R.U32.HI R165, RZ, 0x10, R47 ;  /* 0x00000010ffa57819 */ /* 0x000fc4000001162f */
[--C-:B------:R-:W-:Y:S02]  /*09e0*/  SHF.R.U64 R166, R48, 0x10, R49.reuse ;  /* 0x0000001030a67819 */ /* 0x100fe40000001231 */
[----:B------:R-:W-:Y:S02]  /*09f0*/  SHF.R.U32.HI R167, RZ, 0x10, R49 ;  /* 0x00000010ffa77819 */ /* 0x000fe40000011631 */
[--C-:B------:R-:W-:Y:S02]  /*0a00*/  SHF.R.U64 R170, R70, 0x10, R71.reuse ;  /* 0x0000001046aa7819 */ /* 0x100fe40000001247 */
[----:B------:R-:W-:Y:S02]  /*0a10*/  SHF.R.U32.HI R171, RZ, 0x10, R71 ;  /* 0x00000010ffab7819 */ /* 0x000fe40000011647 */
[----:B------:R-:W-:Y:S02]  /*0a20*/  SHF.R.U64 R172, R96, 0x10, R97 ;  /* 0x0000001060ac7819 */ /* 0x000fe40000001261 */
[----:B------:R-:W-:-:S02]  /*0a30*/  SHF.L.U32 R34, R39, 0x10, RZ ;  /* 0x0000001027227819 */ /* 0x000fc400000006ff */
[----:B------:R-:W-:Y:S02]  /*0a40*/  SHF.L.U32 R35, R40, 0x10, RZ ;  /* 0x0000001028237819 */ /* 0x000fe400000006ff */
[----:B------:R-:W-:Y:S02]  /*0a50*/  SHF.L.U32 R37, R42, 0x10, RZ ;  /* 0x000000102a257819 */ /* 0x000fe400000006ff */
[----:B------:R-:W-:Y:S02]  /*0a60*/  SHF.L.U32 R38, R43, 0x10, RZ ;  /* 0x000000102b267819 */ /* 0x000fe400000006ff */
[----:B------:R-:W-:Y:S02]  /*0a70*/  SHF.L.U32 R39, R44, 0x10, RZ ;  /* 0x000000102c277819 */ /* 0x000fe400000006ff */
[----:B------:R-:W-:Y:S02]  /*0a80*/  SHF.L.U32 R40, R45, 0x10, RZ ;  /* 0x000000102d287819 */ /* 0x000fe400000006ff */
[----:B------:R-:W-:-:S02]  /*0a90*/  SHF.L.U32 R42, R47, 0x10, RZ ;  /* 0x000000102f2a7819 */ /* 0x000fc400000006ff */
[----:B------:R-:W-:Y:S01]  /*0aa0*/  SHF.L.U32 R43, R48, 0x10, RZ ;  /* 0x00000010302b7819 */ /* 0x000fe200000006ff */
[----:B------:R-:W-:Y:S01]  /*0ab0*/  IMAD.U32 R77, R77, 0x10000, RZ ;  /* 0x000100004d4d7824 */ /* 0x000fe200078e00ff */
        /* <DEDUP_REMOVED lines=8> */
[----:B------:R-:W-:-:S02]  /*0b40*/  SHF.L.U32 R49, R96, 0x10, RZ ;  /* 0x0000001060317819 */ /* 0x000fc400000006ff */
[----:B------:R-:W-:Y:S02]  /*0b50*/  SHF.L.U32 R50, R97, 0x10, RZ ;  /* 0x0000001061327819 */ /* 0x000fe400000006ff */
[----:B------:R-:W-:Y:S02]  /*0b60*/  MOV R71, 0x1 ;  /* 0x0000000100477802 */ /* 0x000fe40000000f00 */
[----:B------:R-:W-:Y:S02]  /*0b70*/  MOV R70, RZ ;  /* 0x000000ff00467202 */ /* 0x000fe40000000f00 */
        /* <DEDUP_REMOVED lines=54> */
[----:B0-----:R-:W-:-:S07]  /*0ee0*/  SHF.L.U32 R191, R191, 0x10, RZ ;  /* 0x00000010bfbf7819 */ /* 0x001fce00000006ff */
.L_x_7927:
[----:B--2---:R-:W0:Y:S01]  /*0ef0*/  LDC.64 R98, c[0x0][0x220] ;  /* 0x00008800ff627b82 */ /* 0x004e220000000a00 */
[----:B------:R-:W-:-:S04]  /*0f00*/  SHF.L.U32 R96, R4, 0x7, RZ ;  /* 0x0000000704607819 */ /* 0x000fc800000006ff */
[----:B------:R-:W-:-:S04]  /*0f10*/  LOP3.LUT R96, R96, 0x80, R5, 0xe2, !PT ;  /* 0x0000008060607812 */ /* 0x000fc800078ee205 */
[----:B------:R-:W-:-:S05]  /*0f20*/  LOP3.LUT R96, R96, 0x60, R3, 0xf8, !PT ;  /* 0x0000006060607812 */ /* 0x000fca00078ef803 */
[----:B------:R-:W-:-:S04]  /*0f30*/  IMAD R153, R7, 0xf00, R96 ;  /* 0x00000f0007997824 */ /* 0x000fc800078e0260 */
[C---:B0-----:R-:W-:Y:S01]  /*0f40*/  IMAD.WIDE.U32 R96, R153.reuse, 0x8, R98 ;  /* 0x0000000899607825 */ /* 0x041fe200078e0062 */
        /* <DEDUP_REMOVED lines=10> */
[----:B------:R-:W4:Y:S01]  /*0ff0*/  LDG.E.64 R108, desc[UR4][R108.64] ;  /* 0x000000046c6c7981 */ /* 0x000f22000c1e1b00 */
[----:B------:R-:W-:-:S06]  /*1000*/  IMAD.WIDE.U32 R112, R137, 0x8, R98 ;  /* 0x0000000889707825 */ /* 0x000fcc00078e0062 */
[----:B------:R-:W4:Y:S01]  /*1010*/  LDG.E.64 R112, desc[UR4][R112.64] ;  /* 0x0000000470707981 */ /* 0x000f22000c1e1b00 */
[----:B------:R-:W-:-:S04]  /*1020*/  VIADD R133, R153, 0x500 ;  /* 0x0000050099857836 */ /* 0x000fc80000000000 */
[----:B------:R-:W-:Y:S01]  /*1030*/  IMAD.WIDE.U32 R116, R133, 0x8, R98 ;  /* 0x0000000885747825 */ /* 0x000fe200078e0062 */
[----:B------:R-:W-:-:S05]  /*1040*/  IADD3 R129, R153, 0x600, RZ ;  /* 0x0000060099817810 */ /* 0x000fca0007ffe0ff */
[----:B------:R-:W4:Y:S01]  /*1050*/  LDG.E.64 R116, desc[UR4][R116.64] ;  /* 0x0000000474747981 */ /* 0x000f22000c1e1b00 */
        /* <DEDUP_REMOVED lines=23> */
[----:B------:R-:W-:-:S05]  /*11d0*/  IADD3 R127, R153, 0xe00, RZ ;  /* 0x00000e00997f7810 */ /* 0x000fca0007ffe0ff */
[----:B------:R-:W-:-:S06]  /*11e0*/  IMAD.WIDE.U32 R98, R127, 0x8, R98 ;  /* 0x000000087f627825 */ /* 0x000fcc00078e0062 */
[----:B------:R-:W4:Y:S01]  /*11f0*/  LDG.E.64 R98, desc[UR4][R98.64] ;  /* 0x0000000462627981 */ /* 0x000f22000c1e1b00 */
[----:B------:R-:W-:Y:S01]  /*1200*/  LOP3.LUT P0, RZ, R71, 0xff, RZ, 0xc0, !PT ;  /* 0x000000ff47ff7812 */ /* 0x000fe2000780c0ff */
[----:B------:R-:W-:Y:S01]  /*1210*/  UMOV UR7, 0xffffffff ;  /* 0xffffffff00077882 */ /* 0x000fe20000000000 */
[----:B------:R-:W-:Y:S02]  /*1220*/  ISETP.NE.AND P1, PT, R5, RZ, PT ;  /* 0x000000ff0500720c */ /* 0x000fe40003f25270 */
[C---:B--2---:R-:W-:Y:S01]  /*1230*/  SHF.L.U32 R127, R96.reuse, 0x10, RZ ;  /* 0x00000010607f7819 */ /* 0x044fe200000006ff */
[----:B------:R-:W-:Y:S01]  /*1240*/  IMAD.U32 R131, R97, 0x10000, RZ ;  /* 0x0001000061837824 */ /* 0x000fe200078e00ff */
[--C-:B------:R-:W-:Y:S02]  /*1250*/  SHF.R.U64 R135, R96, 0x10, R97.reuse ;  /* 0x0000001060877819 */ /* 0x100fe40000001261 */
[----:B------:R-:W-:Y:S01]  /*1260*/  SHF.R.U32.HI R143, RZ, 0x10, R97 ;  /* 0x00000010ff8f7819 */ /* 0x000fe20000011661 */
[----:B------:R-:W-:Y:S01]  /*1270*/  FADD R96, RZ, R127 ;  /* 0x0000007fff607221 */ /* 0x000fe20000000000 */
[----:B------:R-:W-:-:S02]  /*1280*/  SHF.L.U32 R135, R135, 0x10, RZ ;  /* 0x0000001087877819 */ /* 0x000fc400000006ff */
[----:B------:R-:W-:Y:S02]  /*1290*/  SHF.L.U32 R143, R143, 0x10, RZ ;  /* 0x000000108f8f7819 */ /* 0x000fe400000006ff */
[C---:B---3--:R-:W-:Y:S01]  /*12a0*/  SHF.L.U32 R139, R100.reuse, 0x10, RZ ;  /* 0x00000010648b7819 */ /* 0x048fe200000006ff */
[----:B------:R-:W-:Y:S01]  /*12b0*/  FADD R96, R135, R96 ;  /* 0x0000006087607221 */ /* 0x000fe20000000000 */
[--C-:B------:R-:W-:Y:S02]  /*12c0*/  SHF.R.U64 R151, R100, 0x10, R101.reuse ;  /* 0x0000001064977819 */ /* 0x100fe40000001265 */
[----:B------:R-:W-:Y:S01]  /*12d0*/  SHF.L.U32 R147, R101, 0x10, RZ ;  /* 0x0000001065937819 */ /* 0x000fe200000006ff */
[----:B------:R-:W-:Y:S01]  /*12e0*/  FADD R96, R131, R96 ;  /* 0x0000006083607221 */ /* 0x000fe20000000000 */
[----:B------:R-:W-:Y:S02]  /*12f0*/  SHF.L.U32 R151, R151, 0x10, RZ ;  /* 0x0000001097977819 */ /* 0x000fe400000006ff */
[----:B------:R-:W-:Y:S01]  /*1300*/  SHF.R.U32.HI R201, RZ, 0x10, R101 ;  /* 0x00000010ffc97819 */ /* 0x000fe20000011665 */
[----:B------:R-:W-:Y:S01]  /*1310*/  FADD R96, R143, R96 ;  /* 0x000000608f607221 */ /* 0x000fe20000000000 */
[C---:B----4-:R-:W-:Y:S01]  /*1320*/  SHF.L.U32 R155, R104.reuse, 0x10, RZ ;  /* 0x00000010689b7819 */ /* 0x050fe200000006ff */
[----:B------:R-:W-:Y:S01]  /*1330*/  IMAD.U32 R209, R109, 0x10000, RZ ;  /* 0x000100006dd17824 */ /* 0x000fe200078e00ff */
[----:B------:R-:W-:Y:S01]  /*1340*/  SHF.L.U32 R201, R201, 0x10, RZ ;  /* 0x00000010c9c97819 */ /* 0x000fe200000006ff */
[----:B------:R-:W-:Y:S01]  /*1350*/  FADD R96, R139, R96 ;  /* 0x000000608b607221 */ /* 0x000fe20000000000 */
[----:B------:R-:W-:-:S02]  /*1360*/  SHF.R.U64 R205, R104, 0x10, R105 ;  /* 0x0000001068cd7819 */ /* 0x000fc40000001269 */
[----:B------:R-:W-:Y:S01]  /*1370*/  SHF.L.U32 R203, R105, 0x10, RZ ;  /* 0x0000001069cb7819 */ /* 0x000fe200000006ff */
[----:B------:R-:W-:Y:S01]  /*1380*/  FADD R96, R151, R96 ;  /* 0x0000006097607221 */ /* 0x000fe20000000000 */
[----:B------:R-:W-:Y:S02]  /*1390*/  SHF.L.U32 R205, R205, 0x10, RZ ;  /* 0x00000010cdcd7819 */ /* 0x000fe400000006ff */
[----:B------:R-:W-:Y:S01]  /*13a0*/  SHF.R.U32.HI R207, RZ, 0x10, R105 ;  /* 0x00000010ffcf7819 */ /* 0x000fe20000011669 */
[----:B------:R-:W-:Y:S01]  /*13b0*/  FADD R96, R147, R96 ;  /* 0x0000006093607221 */ /* 0x000fe20000000000 */
[C---:B------:R-:W-:Y:S02]  /*13c0*/  SHF.L.U32 R105, R108.reuse, 0x10, RZ ;  /* 0x000000106c697819 */ /* 0x040fe400000006ff */
[----:B------:R-:W-:Y:S01]  /*13d0*/  SHF.L.U32 R207, R207, 0x10, RZ ;  /* 0x00000010cfcf7819 */ /* 0x000fe200000006ff */
[----:B------:R-:W-:Y:S01]  /*13e0*/  FADD R96, R201, R96 ;  /* 0x00000060c9607221 */ /* 0x000fe20000000000 */
[----:B------:R-:W-:-:S02]  /*13f0*/  SHF.R.U64 R211, R108, 0x10, R109 ;  /* 0x000000106cd37819 */ /* 0x000fc4000000126d */
[----:B------:R-:W-:Y:S01]  /*1400*/  SHF.R.U32.HI R213, RZ, 0x10, R109 ;  /* 0x00000010ffd57819 */ /* 0x000fe2000001166d */
[----:B------:R-:W-:Y:S01]  /*1410*/  FADD R96, R155, R96 ;  /* 0x000000609b607221 */ /* 0x000fe20000000000 */
[----:B------:R-:W-:Y:S02]  /*1420*/  SHF.L.U32 R211, R211, 0x10, RZ ;  /* 0x00000010d3d37819 */ /* 0x000fe400000006ff */
[----:B------:R-:W-:Y:S01]  /*1430*/  SHF.L.U32 R213, R213, 0x10, RZ ;  /* 0x00000010d5d57819 */ /* 0x000fe200000006ff */
[----:B------:R-:W-:Y:S01]  /*1440*/  FADD R96, R205, R96 ;  /* 0x00000060cd607221 */ /* 0x000fe20000000000 */
[C---:B------:R-:W-:Y:S02]  /*1450*/  SHF.L.U32 R109, R112.reuse, 0x10, RZ ;  /* 0x00000010706d7819 */ /* 0x040fe400000006ff */
[--C-:B------:R-:W-:Y:S01]  /*1460*/  SHF.R.U64 R217, R112, 0x10, R113.reuse ;  /* 0x0000001070d97819 */ /* 0x100fe20000001271 */
[----:B------:R-:W-:Y:S01]  /*1470*/  FADD R96, R203, R96 ;  /* 0x00000060cb607221 */ /* 0x000fe20000000000 */
[----:B------:R-:W-:Y:S01]  /*1480*/  SHF.L.U32 R215, R113, 0x10, RZ ;  /* 0x0000001071d77819 */ /* 0x000fe200000006ff */
[----:B------:R-:W-:Y:S01]  /*1490*/  IMAD.U32 R229, R123, 0x10000, RZ ;  /* 0x000100007be57824 */ /* 0x000fe200078e00ff */
[----:B------:R-:W-:Y:S01]  /*14a0*/  SHF.L.U32 R217, R217, 0x10, RZ ;  /* 0x00000010d9d97819 */ /* 0x000fe200000006ff */
[----:B------:R-:W-:Y:S01]  /*14b0*/  FADD R96, R207, R96 ;  /* 0x00000060cf607221 */ /* 0x000fe20000000000 */
[----:B------:R-:W-:-:S02]  /*14c0*/  SHF.R.U32.HI R113, RZ, 0x10, R113 ;  /* 0x00000010ff717819 */ /* 0x000fc40000011671 */
[C---:B------:R-:W-:Y:S01]  /*14d0*/  SHF.L.U32 R219, R116.reuse, 0x10, RZ ;  /* 0x0000001074db7819 */ /* 0x040fe200000006ff */
[----:B------:R-:W-:Y:S01]  /*14e0*/  FADD R96, R105, R96 ;  /* 0x0000006069607221 */ /* 0x000fe20000000000 */
[----:B------:R-:W-:Y:S02]  /*14f0*/  SHF.L.U32 R113, R113, 0x10, RZ ;  /* 0x0000001071717819 */ /* 0x000fe400000006ff */
[--C-:B------:R-:W-:Y:S01]  /*1500*/  SHF.R.U64 R223, R116, 0x10, R117.reuse ;  /* 0x0000001074df7819 */ /* 0x100fe20000001275 */
[----:B------:R-:W-:Y:S01]  /*1510*/  FADD R96, R211, R96 ;  /* 0x00000060d3607221 */ /* 0x000fe20000000000 */
[----:B------:R-:W-:Y:S02]  /*1520*/  SHF.L.U32 R221, R117, 0x10, RZ ;  /* 0x0000001075dd7819 */ /* 0x000fe400000006ff */
        /* <DEDUP_REMOVED lines=8> */
[----:B------:R-:W-:Y:S02]  /*15b0*/  SHF.R.U32.HI R123, RZ, 0x10, R123 ;  /* 0x00000010ff7b7819 */ /* 0x000fe4000001167b */
[----:B------:R-:W-:Y:S01]  /*15c0*/  SHF.L.U32 R227, R227, 0x10, RZ ;  /* 0x00000010e3e37819 */ /* 0x000fe200000006ff */
[----:B------:R-:W-:Y:S01]  /*15d0*/  FADD R96, R217, R96 ;  /* 0x00000060d9607221 */ /* 0x000fe20000000000 */
[----:B------:R-:W-:-:S02]  /*15e0*/  SHF.L.U32 R123, R123, 0x10, RZ ;  /* 0x000000107b7b7819 */ /* 0x000fc400000006ff */
[C---:B------:R-:W-:Y:S01]  /*15f0*/  SHF.L.U32 R231, R114.reuse, 0x10, RZ ;  /* 0x0000001072e77819 */ /* 0x040fe200000006ff */
[----:B------:R-:W-:Y:S01]  /*1600*/  FADD R96, R215, R96 ;  /* 0x00000060d7607221 */ /* 0x000fe20000000000 */
[--C-:B------:R-:W-:Y:S02]  /*1610*/  SHF.R.U64 R233, R114, 0x10, R115.reuse ;  /* 0x0000001072e97819 */ /* 0x100fe40000001273 */
[----:B------:R-:W-:Y:S01]  /*1620*/  SHF.L.U32 R235, R115, 0x10, RZ ;  /* 0x0000001073eb7819 */ /* 0x000fe200000006ff */
[----:B------:R-:W-:Y:S01]  /*1630*/  FADD R96, R113, R96 ;  /* 0x0000006071607221 */ /* 0x000fe20000000000 */
[----:B------:R-:W-:Y:S02]  /*1640*/  SHF.L.U32 R233, R233, 0x10, RZ ;  /* 0x00000010e9e97819 */ /* 0x000fe400000006ff */
[----:B------:R-:W-:Y:S01]  /*1650*/  SHF.R.U32.HI R115, RZ, 0x10, R115 ;  /* 0x00000010ff737819 */ /* 0x000fe20000011673 */
[----:B------:R-:W-:Y:S01]  /*1660*/  FADD R96, R219, R96 ;  /* 0x00000060db607221 */ /* 0x000fe20000000000 */
[----:B------:R-:W-:-:S02]  /*1670*/  SHF.L.U32 R237, R102, 0x10, RZ ;  /* 0x0000001066ed7819 */ /* 0x000fc400000006ff */
[----:B------:R-:W-:Y:S01]  /*1680*/  SHF.L.U32 R115, R115, 0x10, RZ ;  /* 0x0000001073737819 */ /* 0x000fe200000006ff */
        /* <DEDUP_REMOVED lines=17> */
[--C-:B------:R-:W-:Y:S01]  /*17a0*/  SHF.R.U64 R110, R120, 0x10, R121.reuse ;  /* 0x00000010786e7819 */ /* 0x100fe20000001279 */
[----:B------:R-:W-:Y:S01]  /*17b0*/  FADD R96, R123, R96 ;  /* 0x000000607b607221 */ /* 0x000fe20000000000 */
[----:B------:R-:W-:Y:S01]  /*17c0*/  IMAD.U32 R111, R111, 0x10000, RZ ;  /* 0x000100006f6f7824 */ /* 0x000fe200078e00ff */
[----:B------:R-:W-:Y:S02]  /*17d0*/  SHF.L.U32 R104, R121, 0x10, RZ ;  /* 0x0000001079687819 */ /* 0x000fe400000006ff */
        /* <DEDUP_REMOVED lines=22> */
[C---:B------:R-:W-:Y:S01]  /*1940*/  IMAD.U32 R119, R124.reuse, 0x10000, RZ ;  /* 0x000100007c777824 */ /* 0x040fe200078e00ff */
[----:B------:R-:W-:-:S02]  /*1950*/  SHF.R.U64 R124, R124, 0x10, R125 ;  /* 0x000000107c7c7819 */ /* 0x000fc4000000127d */
[----:B------:R-:W-:Y:S01]  /*1960*/  FADD R96, R243, R96 ;  /* 0x00000060f3607221 */ /* 0x000fe20000000000 */
[----:B------:R-:W-:Y:S02]  /*1970*/  SHF.L.U32 R126, R126, 0x10, RZ ;  /* 0x000000107e7e7819 */ /* 0x000fe400000006ff */
        /* <DEDUP_REMOVED lines=177> */
.L_x_7946:
        /* <DEDUP_REMOVED lines=13> */
[----:B------:R-:W-:Y:S01]  /*2560*/  @!P1 IADD3 R96, R100, R140, RZ ;  /* 0x0000008c64609210 */ /* 0x000fe20007ffe0ff */
[----:B------:R-:W-:-:S03]  /*2570*/  @!P0 IMAD.IADD R100, R5, 0x1, R100 ;  /* 0x0000000105648824 */ /* 0x000fc600078e0264 */
        /* <DEDUP_REMOVED lines=19> */
[----:B012--5:R-:W-:Y:S05]  /*26b0*/  CALL.REL.NOINC `($__internal_91_$__cuda_sm20_rcp_rn_f32_slowpath) ;  /* 0x0000004000ec7944 */ /* 0x027fea0003c00000 */
[----:B------:R-:W-:Y:S01]  /*26c0*/  MOV R98, R142 ;  /* 0x0000008e00627202 */ /* 0x000fe20000000f00 */
[----:B------:R-:W-:Y:S06]  /*26d0*/  BRA `(.L_x_7918) ;  /* 0x0000000000107947 */ /* 0x000fec0003800000 */
.L_x_7917:
[----:B------:R-:W3:Y:S02]  /*26e0*/  MUFU.RCP R99, R100 ;  /* 0x0000006400637308 */ /* 0x000ee40000001000 */
[----:B---3--:R-:W-:-:S04]  /*26f0*/  FFMA R98, R100, R99, -1 ;  /* 0xbf80000064627423 */ /* 0x008fc80000000063 */
[----:B------:R-:W-:-:S04]  /*2700*/  FADD.FTZ R98, -R98, -RZ ;  /* 0x800000ff62627221 */ /* 0x000fc80000010100 */
[----:B------:R-:W-:-:S07]  /*2710*/  FFMA R98, R99, R98, R99 ;  /* 0x0000006263627223 */ /* 0x000fce0000000063 */
.L_x_7918:
[----:B------:R-:W-:Y:S05]  /*2720*/  BSYNC B0 ;  /* 0x0000000000007941 */ /* 0x000fea0003800000 */
.L_x_7916:
        /* <DEDUP_REMOVED lines=19> */
[----:B-----5:R-:W-:Y:S05]  /*2860*/  CALL.REL.NOINC `($__internal_91_$__cuda_sm20_rcp_rn_f32_slowpath) ;  /* 0x0000004000807944 */ /* 0x020fea0003c00000 */
[----:B------:R-:W-:Y:S01]  /*2870*/  MOV R121, R142 ;  /* 0x0000008e00797202 */ /* 0x000fe20000000f00 */
[----:B------:R-:W-:Y:S06]  /*2880*/  BRA `(.L_x_7921) ;  /* 0x0000000000107947 */ /* 0x000fec0003800000 */
.L_x_7920:
[----:B------:R-:W0:Y:S02]  /*2890*/  MUFU.RCP R121, R99 ;  /* 0x0000006300797308 */ /* 0x000e240000001000 */
[----:B0-----:R-:W-:-:S04]  /*28a0*/  FFMA R98, R99, R121, -1 ;  /* 0xbf80000063627423 */ /* 0x001fc80000000079 */
[----:B------:R-:W-:-:S04]  /*28b0*/  FADD.FTZ R98, -R98, -RZ ;  /* 0x800000ff62627221 */ /* 0x000fc80000010100 */
[----:B------:R-:W-:-:S07]  /*28c0*/  FFMA R121, R121, R98, R121 ;  /* 0x0000006279797223 */ /* 0x000fce0000000079 */
.L_x_7921:
[----:B------:R-:W-:Y:S05]  /*28d0*/  BSYNC B0 ;  /* 0x0000000000007941 */ /* 0x000fea0003800000 */
.L_x_7919:
        /* <DEDUP_REMOVED lines=16> */
[----:B------:R-:W2:Y:S03]  /*29e0*/  @!P0 LDC.64 R98, c[0x0][0x240] ;  /* 0x00009000ff628b82 */ /* 0x000ea60000000a00 */
        /* <DEDUP_REMOVED lines=13> */
[----:B---3--:R0:W-:Y:S02]  /*2ac0*/  @!P3 STG.E.64 desc[UR4][R102.64], R100 ;  /* 0x000000646600b986 */ /* 0x0081e4000c101b04 */
[----:B------:R-:W-:Y:S01]  /*2ad0*/  @!P0 IMAD.X R96, RZ, RZ, R140, P4 ;  /* 0x000000ffff608224 */ /* 0x000fe200020e068c */
        /* <DEDUP_REMOVED lines=17> */
.L_x_7923:
[----:B------:R-:W2:Y:S04]  /*2bf0*/  LDG.E.STRONG.GPU R96, desc[UR4][R100.64] ;  /* 0x0000000464607981 */ /* 0x000ea8000c1ef900 */
[----:B--2---:R-:W-:Y:S01]  /*2c00*/  CCTL.IVALL ;  /* 0x00000000ff00798f */ /* 0x004fe20002000000 */
[----:B------:R-:W-:Y:S05]  /*2c10*/  YIELD ;  /* 0x0000000000007946 */ /* 0x000fea0003800000 */
[----:B------:R-:W-:-:S13]  /*2c20*/  ISETP.NE.AND P1, PT, R96, R121, PT ;  /* 0x000000796000720c */ /* 0x000fda0003f25270 */
[----:B------:R-:W-:Y:S05]  /*2c30*/  @P1 BRA `(.L_x_7923) ;  /* 0xfffffffc00ec1947 */ /* 0x000fea000383ffff */
.L_x_7922:
        /* <DEDUP_REMOVED lines=19> */
[----:B012--5:R-:W-:Y:S05]  /*2d70*/  CALL.REL.NOINC `($__internal_91_$__cuda_sm20_rcp_rn_f32_slowpath) ;  /* 0x0000003c003c7944 */ /* 0x027fea0003c00000 */
[----:B------:R-:W-:Y:S01]  /*2d80*/  MOV R98, R142 ;  /* 0x0000008e00627202 */ /* 0x000fe20000000f00 */
[----:B------:R-:W-:Y:S06]  /*2d90*/  BRA `(.L_x_7926) ;  /* 0x0000000000107947 */ /* 0x000fec0003800000 */
.L_x_7925:
[----:B------:R-:W3:Y:S02]  /*2da0*/  MUFU.RCP R98, R140 ;  /* 0x0000008c00627308 */ /* 0x000ee40000001000 */
[----:B---3--:R-:W-:-:S04]  /*2db0*/  FFMA R99, R140, R98, -1 ;  /* 0xbf8000008c637423 */ /* 0x008fc80000000062 */
[----:B------:R-:W-:-:S04]  /*2dc0*/  FADD.FTZ R99, -R99, -RZ ;  /* 0x800000ff63637221 */ /* 0x000fc80000010100 */
[----:B------:R-:W-:-:S07]  /*2dd0*/  FFMA R98, R98, R99, R98 ;  /* 0x0000006362627223 */ /* 0x000fce0000000062 */
.L_x_7926:
[----:B------:R-:W-:Y:S05]  /*2de0*/  BSYNC B0 ;  /* 0x0000000000007941 */ /* 0x000fea0003800000 */
.L_x_7924:
[----:B-1----:R-:W-:Y:S01]  /*2df0*/  FADD R99, -R103, R96 ;  /* 0x0000006067637221 */ /* 0x002fe20000000100 */
[----:B0-2---:R-:W-:Y:S01]  /*2e00*/  FADD R97, R102, R97 ;  /* 0x0000006166617221 */ /* 0x005fe20000000000 */
[----:B------:R-:W-:Y:S01]  /*2e10*/  ISETP.NE.AND P2, PT, R69, RZ, PT ;  /* 0x000000ff4500720c */ /* 0x000fe20003f45270 */
[----:B------:R-:W-:Y:S01]  /*2e20*/  FADD R138, R13, 1 ;  /* 0x3f8000000d8a7421 */ /* 0x000fe20000000000 */
[----:B------:R-:W-:Y:S01]  /*2e30*/  FMUL R108, R99, R99 ;  /* 0x00000063636c7220 */ /* 0x000fe20000400000 */
[----:B------:R-:W-:Y:S01]  /*2e40*/  FADD R140, R17, 1 ;  /* 0x3f800000118c7421 */ /* 0x000fe20000000000 */
[----:B------:R-:W-:Y:S01]  /*2e50*/  ULDC.64 UR8, c[0x0][0x288] ;  /* 0x0000a20000087ab9 */ /* 0x000fe20000000a00 */
[----:B------:R-:W-:Y:S01]  /*2e60*/  ISETP.NE.AND P1, PT, RZ, UR6, PT ;  /* 0x00000006ff007c0c */ /* 0x000fe2000bf25270 */
[----:B------:R-:W-:Y:S01]  /*2e70*/  FMUL R99, R108, R101 ;  /* 0x000000656c637220 */ /* 0x000fe20000400000 */
[----:B------:R-:W-:Y:S01]  /*2e80*/  FSEL R138, R13, R138, !P2 ;  /* 0x0000008a0d8a7208 */ /* 0x000fe20005000000 */
[----:B------:R-:W-:Y:S01]  /*2e90*/  ULDC UR7, c[0x0][0x210] ;  /* 0x0000840000077ab9 */ /* 0x000fe20000000800 */
[----:B------:R-:W-:Y:S01]  /*2ea0*/  FSEL R140, R17, R140, !P2 ;  /* 0x0000008c118c7208 */ /* 0x000fe20005000000 */
[C---:B------:R-:W-:Y:S01]  /*2eb0*/  FMUL R102, R100.reuse, R99 ;  /* 0x0000006364667220 */ /* 0x040fe20000400000 */
[----:B------:R-:W-:Y:S01]  /*2ec0*/  FMUL R100, R100, R103 ;  /* 0x0000006764647220 */ /* 0x000fe20000400000 */
[----:B------:R-:W0:Y:S01]  /*2ed0*/  LDC R99, c[0x0][0x268] ;  /* 0x00009a00ff637b82 */ /* 0x000e220000000800 */
[----:B------:R-:W-:Y:S01]  /*2ee0*/  FADD R103, R10, 1 ;  /* 0x3f8000000a677421 */ /* 0x000fe20000000000 */
[----:B------:R-:W-:Y:S01]  /*2ef0*/  FFMA R97, R102, R98, R97 ;  /* 0x0000006266617223 */ /* 0x000fe20000000061 */
[----:B------:R-:W-:Y:S01]  /*2f00*/  FFMA R101, R101, R96, R100 ;  /* 0x0000006065657223 */ /* 0x000fe20000000064 */
[----:B------:R-:W-:-:S02]  /*2f10*/  IADD3 R70, R70, 0x1, RZ ;  /* 0x0000000146467810 */ /* 0x000fc40007ffe0ff */
[----:B------:R-:W-:Y:S01]  /*2f20*/  FSEL R103, R10, R103, !P2 ;  /* 0x000000670a677208 */ /* 0x000fe20005000000 */
[----:B------:R1:W0:Y:S01]  /*2f30*/  SHFL.IDX PT, R102, R97, RZ, 0x1f ;  /* 0x00001fff61667589 */ /* 0x00022200000e0000 */
[----:B------:R-:W-:Y:S01]  /*2f40*/  FMUL R101, R101, R98 ;  /* 0x0000006265657220 */ /* 0x000fe20000400000 */
[----:B------:R-:W-:Y:S01]  /*2f50*/  FADD R98, R9, 1 ;  /* 0x3f80000009627421 */ /* 0x000fe20000000000 */
[----:B------:R-:W-:-:S03]  /*2f60*/  LOP3.LUT R70, R70, 0x3, RZ, 0xc0, !PT ;  /* 0x0000000346467812 */ /* 0x000fc600078ec0ff */
[----:B------:R-:W2:Y:S01]  /*2f70*/  SHFL.IDX PT, R108, R101, RZ, 0x1f ;  /* 0x00001fff656c7589 */ /* 0x000ea200000e0000 */
[----:B------:R-:W-:Y:S01]  /*2f80*/  FSEL R98, R9, R98, !P2 ;  /* 0x0000006209627208 */ /* 0x000fe20005000000 */
[----:B-1----:R-:W-:Y:S01]  /*2f90*/  FADD R97, R72, 1 ;  /* 0x3f80000048617421 */ /* 0x002fe20000000000 */
[----:B0-----:R-:W-:-:S04]  /*2fa0*/  FFMA R99, R102, 6.5104170062113553286e-05, R99 ;  /* 0x3888888966637823 */ /* 0x001fc80000000063 */
[----:B------:R-:W-:Y:S02]  /*2fb0*/  FSEL R102, R72, R97, !P2 ;  /* 0x0000006148667208 */ /* 0x000fe40005000000 */
[----:B------:R-:W-:Y:S01]  /*2fc0*/  FSETP.GEU.AND P0, PT, |R99|, 1.175494350822287508e-38, PT ;  /* 0x008000006300780b */ /* 0x000fe20003f0e200 */
[--C-:B--2---:R-:W-:Y:S01]  /*2fd0*/  FADD R96, R127, -R108.reuse ;  /* 0x8000006c7f607221 */ /* 0x104fe20000000000 */
[--C-:B------:R-:W-:Y:S01]  /*2fe0*/  FADD R100, R135, -R108.reuse ;  /* 0x8000006c87647221 */ /* 0x100fe20000000000 */
[----:B------:R-:W-:Y:S01]  /*2ff0*/  FADD R127, R76, 1 ;  /* 0x3f8000004c7f7421 */ /* 0x000fe20000000000 */
[--C-:B------:R-:W-:Y:S01]  /*3000*/  FADD R104, R104, -R108.reuse ;  /* 0x8000006c68687221 */ /* 0x100fe20000000000 */
        /* <DEDUP_REMOVED lines=21> */
[----:B------:R-:W-:Y:S01]  /*3160*/  FMUL R101, R121, R100 ;  /* 0x0000006479657220 */ /* 0x000fe20000400000 */
[----:B------:R-:W-:Y:S01]  /*3170*/  FADD R100, R73, 1 ;  /* 0x3f80000049647421 */ /* 0x000fe20000000000 */
[----:B------:R-:W-:Y:S01]  /*3180*/  ISETP.NE.AND.EX P0, PT, RZ, UR9, PT, P0 ;  /* 0x00000009ff007c0c */ /* 0x000fe2000bf05300 */
[----:B------:R-:W-:Y:S01]  /*3190*/  FFMA R97, R96, R98, R11 ;  /* 0x0000006260617223 */ /* 0x000fe2000000000b */
[--C-:B------:R-:W-:Y:S01]  /*31a0*/  FADD R96, R131, -R108.reuse ;  /* 0x8000006c83607221 */ /* 0x100fe20000000000 */
[----:B------:R-:W-:Y:S01]  /*31b0*/  FADD R98, R143, -R108 ;  /* 0x8000006c8f627221 */ /* 0x000fe20000000000 */
[----:B------:R-:W-:Y:S01]  /*31c0*/  FFMA R99, R101, R102, R74 ;  /* 0x0000006665637223 */ /* 0x000fe2000000004a */
[----:B------:R-:W-:Y:S01]  /*31d0*/  FSEL R100, R73, R100, !P2 ;  /* 0x0000006449647208 */ /* 0x000fe20005000000 */
[----:B------:R-:W-:Y:S01]  /*31e0*/  FMUL R135, R121, R96 ;  /* 0x0000006079877220 */ /* 0x000fe20000400000 */
[--C-:B------:R-:W-:Y:S01]  /*31f0*/  FADD R102, R139, -R108.reuse ;  /* 0x8000006c8b667221 */ /* 0x100fe20000000000 */
[----:B------:R-:W-:Y:S01]  /*3200*/  FMUL R98, R121, R98 ;  /* 0x0000006279627220 */ /* 0x000fe20000400000 */
[----:B------:R-:W-:Y:S01]  /*3210*/  FADD R131, R14, 1 ;  /* 0x3f8000000e837421 */ /* 0x000fe20000000000 */
[----:B------:R-:W-:Y:S01]  /*3220*/  FADD R96, R151, -R108 ;  /* 0x8000006c97607221 */ /* 0x000fe20000000000 */
[----:B------:R-:W-:Y:S01]  /*3230*/  FFMA R135, R135, R103, R12 ;  /* 0x0000006787877223 */ /* 0x000fe2000000000c */
[----:B------:R-:W-:Y:S01]  /*3240*/  FMUL R102, R121, R102 ;  /* 0x0000006679667220 */ /* 0x000fe20000400000 */
[----:B------:R-:W-:Y:S01]  /*3250*/  FFMA R103, R98, R100, R75 ;  /* 0x0000006462677223 */ /* 0x000fe2000000004b */
[----:B------:R-:W-:Y:S01]  /*3260*/  FSEL R100, R14, R131, !P2 ;  /* 0x000000830e647208 */ /* 0x000fe20005000000 */
[--C-:B------:R-:W-:Y:S01]  /*3270*/  FADD R98, R147, -R108.reuse ;  /* 0x8000006c93627221 */ /* 0x100fe20000000000 */
[----:B------:R-:W-:Y:S01]  /*3280*/  FMUL R131, R121, R96 ;  /* 0x0000006079837220 */ /* 0x000fe20000400000 */
[--C-:B------:R-:W-:Y:S01]  /*3290*/  FADD R96, R155, -R108.reuse ;  /* 0x8000006c9b607221 */ /* 0x100fe20000000000 */
[----:B------:R-:W-:Y:S01]  /*32a0*/  FFMA R101, R102, R138, R15 ;  /* 0x0000008a66657223 */ /* 0x000fe2000000000f */
[--C-:B------:R-:W-:Y:S01]  /*32b0*/  FADD R102, R201, -R108.reuse ;  /* 0x8000006cc9667221 */ /* 0x100fe20000000000 */
[----:B------:R-:W-:Y:S01]  /*32c0*/  FMUL R201, R121, R98 ;  /* 0x0000006279c97220 */ /* 0x000fe20000400000 */
[----:B------:R-:W-:Y:S01]  /*32d0*/  FADD R138, R77, 1 ;  /* 0x3f8000004d8a7421 */ /* 0x000fe20000000000 */
[----:B------:R-:W-:Y:S01]  /*32e0*/  FMUL R96, R121, R96 ;  /* 0x0000006079607220 */ /* 0x000fe20000400000 */
[----:B------:R-:W-:Y:S01]  /*32f0*/  FADD R143, R80, 1 ;  /* 0x3f800000508f7421 */ /* 0x000fe20000000000 */
[----:B------:R-:W-:Y:S01]  /*3300*/  FADD R147, R18, 1 ;  /* 0x3f80000012937421 */ /* 0x000fe20000000000 */
[----:B------:R-:W-:Y:S01]  /*3310*/  FADD R98, R205, -R108 ;  /* 0x8000006ccd627221 */ /* 0x000fe20000000000 */
[----:B------:R-:W-:Y:S01]  /*3320*/  FFMA R131, R131, R127, R78 ;  /* 0x0000007f83837223 */ /* 0x000fe2000000004e */
[----:B------:R-:W-:Y:S01]  /*3330*/  FFMA R201, R201, R100, R16 ;  /* 0x00000064c9c97223 */ /* 0x000fe20000000010 */
[----:B------:R-:W-:Y:S01]  /*3340*/  FFMA R127, R96, R140, R19 ;  /* 0x0000008c607f7223 */ /* 0x000fe20000000013 */
[----:B------:R-:W-:Y:S01]  /*3350*/  FADD R100, R203, -R108 ;  /* 0x8000006ccb647221 */ /* 0x000fe20000000000 */
[----:B------:R-:W-:Y:S01]  /*3360*/  FSEL R138, R77, R138, !P2 ;  /* 0x0000008a4d8a7208 */ /* 0x000fe20005000000 */
[C---:B------:R-:W-:Y:S01]  /*3370*/  FMUL R102, R121.reuse, R102 ;  /* 0x0000006679667220 */ /* 0x040fe20000400000 */
[----:B------:R-:W-:Y:S01]  /*3380*/  FSEL R96, R80, R143, !P2 ;  /* 0x0000008f50607208 */ /* 0x000fe20005000000 */
[C---:B------:R-:W-:Y:S01]  /*3390*/  FMUL R143, R121.reuse, R98 ;  /* 0x00000062798f7220 */ /* 0x040fe20000400000 */
[----:B------:R-:W-:Y:S01]  /*33a0*/  FSEL R98, R18, R147, !P2 ;  /* 0x0000009312627208 */ /* 0x000fe20005000000 */
[----:B------:R-:W-:Y:S01]  /*33b0*/  FMUL R147, R121, R100 ;  /* 0x0000006479937220 */ /* 0x000fe20000400000 */
[----:B------:R-:W-:Y:S01]  /*33c0*/  FADD R100, R81, 1 ;  /* 0x3f80000051647421 */ /* 0x000fe20000000000 */
[----:B------:R-:W-:Y:S01]  /*33d0*/  FFMA R139, R102, R138, R79 ;  /* 0x0000008a668b7223 */ /* 0x000fe2000000004f */
[----:B------:R-:W-:Y:S01]  /*33e0*/  FFMA R143, R143, R96, R82 ;  /* 0x000000608f8f7223 */ /* 0x000fe20000000052 */
[----:B------:R-:W-:Y:S01]  /*33f0*/  FADD R102, R21, 1 ;  /* 0x3f80000015667421 */ /* 0x000fe20000000000 */
[----:B------:R-:W-:Y:S01]  /*3400*/  FADD R96, R207, -R108 ;  /* 0x8000006ccf607221 */ /* 0x000fe20000000000 */
[----:B------:R-:W-:Y:S01]  /*3410*/  FFMA R147, R147, R98, R20 ;  /* 0x0000006293937223 */ /* 0x000fe20000000014 */
[--C-:B------:R-:W-:Y:S01]  /*3420*/  FADD R98, R105, -R108.reuse ;  /* 0x8000006c69627221 */ /* 0x100fe20000000000 */
[----:B------:R-:W-:Y:S01]  /*3430*/  FSEL R100, R81, R100, !P2 ;  /* 0x0000006451647208 */ /* 0x000fe20005000000 */
[----:B------:R-:W-:Y:S01]  /*3440*/  FMUL R96, R121, R96 ;  /* 0x0000006079607220 */ /* 0x000fe20000400000 */
[----:B------:R-:W-:Y:S01]  /*3450*/  FSEL R102, R21, R102, !P2 ;  /* 0x0000006615667208 */ /* 0x000fe20005000000 */
[----:B------:R-:W-:Y:S01]  /*3460*/  FMUL R98, R121, R98 ;  /* 0x0000006279627220 */ /* 0x000fe20000400000 */
[--C-:B------:R-:W-:Y:S01]  /*3470*/  FADD R138, R211, -R108.reuse ;  /* 0x8000006cd38a7221 */ /* 0x100fe20000000000 */
[----:B------:R-:W-:Y:S01]  /*3480*/  FFMA R211, R96, R100, R83 ;  /* 0x0000006460d37223 */ /* 0x000fe20000000053 */
[----:B------:R-:W-:Y:S01]  /*3490*/  FADD R203, R22, 1 ;  /* 0x3f80000016cb7421 */ /* 0x000fe20000000000 */
[----:B------:R-:W-:Y:S01]  /*34a0*/  FADD R100, R85, 1 ;  /* 0x3f80000055647421 */ /* 0x000fe20000000000 */
[----:B------:R-:W-:Y:S01]  /*34b0*/  FFMA R155, R98, R102, R23 ;  /* 0x00000066629b7223 */ /* 0x000fe20000000017 */
[--C-:B------:R-:W-:Y:S01]  /*34c0*/  FADD R96, R209, -R108.reuse ;  /* 0x8000006cd1607221 */ /* 0x100fe20000000000 */
[--C-:B------:R-:W-:Y:S01]  /*34d0*/  FADD R98, R213, -R108.reuse ;  /* 0x8000006cd5627221 */ /* 0x100fe20000000000 */
[----:B------:R-:W-:Y:S01]  /*34e0*/  FSEL R203, R22, R203, !P2 ;  /* 0x000000cb16cb7208 */ /* 0x000fe20005000000 */
[----:B------:R-:W-:Y:S01]  /*34f0*/  FADD R207, R26, 1 ;  /* 0x3f8000001acf7421 */ /* 0x000fe20000000000 */
[----:B------:R-:W-:Y:S01]  /*3500*/  FSEL R100, R85, R100, !P2 ;  /* 0x0000006455647208 */ /* 0x000fe20005000000 */
[C---:B------:R-:W-:Y:S01]  /*3510*/  FMUL R205, R121.reuse, R96 ;  /* 0x0000006079cd7220 */ /* 0x040fe20000400000 */
[C---:B------:R-:W-:Y:S01]  /*3520*/  FMUL R98, R121.reuse, R98 ;  /* 0x0000006279627220 */ /* 0x040fe20000400000 */
[----:B------:R-:W-:Y:S01]  /*3530*/  FMUL R105, R121, R138 ;  /* 0x0000008a79697220 */ /* 0x000fe20000400000 */
[----:B------:R-:W-:Y:S01]  /*3540*/  FADD R96, R217, -R108 ;  /* 0x8000006cd9607221 */ /* 0x000fe20000000000 */
[----:B------:R-:W-:Y:S01]  /*3550*/  FADD R138, R25, 1 ;  /* 0x3f800000198a7421 */ /* 0x000fe20000000000 */
[----:B------:R-:W-:Y:S01]  /*3560*/  FFMA R205, R205, R203, R24 ;  /* 0x000000cbcdcd7223 */ /* 0x000fe20000000018 */
[----:B------:R-:W-:Y:S01]  /*3570*/  FFMA R203, R98, R100, R87 ;  /* 0x0000006462cb7223 */ /* 0x000fe20000000057 */
[--C-:B------:R-:W-:Y:S01]  /*3580*/  FADD R102, R109, -R108.reuse ;  /* 0x8000006c6d667221 */ /* 0x100fe20000000000 */
[----:B------:R-:W-:Y:S01]  /*3590*/  FADD R140, R29, 1 ;  /* 0x3f8000001d8c7421 */ /* 0x000fe20000000000 */
[----:B------:R-:W-:Y:S01]  /*35a0*/  FSEL R100, R26, R207, !P2 ;  /* 0x000000cf1a647208 */ /* 0x000fe20005000000 */
[----:B------:R-:W-:Y:S01]  /*35b0*/  FMUL R207, R121, R96 ;  /* 0x0000006079cf7220 */ /* 0x000fe20000400000 */
[--C-:B------:R-:W-:Y:S01]  /*35c0*/  FADD R96, R219, -R108.reuse ;  /* 0x8000006cdb607221 */ /* 0x100fe20000000000 */
[----:B------:R-:W-:Y:S01]  /*35d0*/  FSEL R138, R25, R138, !P2 ;  /* 0x0000008a198a7208 */ /* 0x000fe20005000000 */
[----:B------:R-:W-:Y:S01]  /*35e0*/  FMUL R102, R121, R102 ;  /* 0x0000006679667220 */ /* 0x000fe20000400000 */
[--C-:B------:R-:W-:Y:S01]  /*35f0*/  FADD R98, R215, -R108.reuse ;  /* 0x8000006cd7627221 */ /* 0x100fe20000000000 */
[----:B------:R-:W-:Y:S01]  /*3600*/  FADD R151, R84, 1 ;  /* 0x3f80000054977421 */ /* 0x000fe20000000000 */
[----:B------:R-:W-:Y:S01]  /*3610*/  FSEL R140, R29, R140, !P2 ;  /* 0x0000008c1d8c7208 */ /* 0x000fe20005000000 */
[C---:B------:R-:W-:Y:S01]  /*3620*/  FMUL R96, R121.reuse, R96 ;  /* 0x0000006079607220 */ /* 0x040fe20000400000 */
[----:B------:R-:W-:Y:S01]  /*3630*/  FFMA R109, R102, R138, R27 ;  /* 0x0000008a666d7223 */ /* 0x000fe2000000001b */
[----:B------:R-:W-:Y:S01]  /*3640*/  FMUL R209, R121, R98 ;  /* 0x0000006279d17220 */ /* 0x000fe20000400000 */
[--C-:B------:R-:W-:Y:S01]  /*3650*/  FADD R102, R113, -R108.reuse ;  /* 0x8000006c71667221 */ /* 0x100fe20000000000 */
[----:B------:R-:W-:Y:S01]  /*3660*/  FADD R215, R30, 1 ;  /* 0x3f8000001ed77421 */ /* 0x000fe20000000000 */
[--C-:B------:R-:W-:Y:S01]  /*3670*/  FADD R98, R223, -R108.reuse ;  /* 0x8000006cdf627221 */ /* 0x100fe20000000000 */
[----:B------:R-:W-:Y:S01]  /*3680*/  FSEL R151, R84, R151, !P2 ;  /* 0x0000009754977208 */ /* 0x000fe20005000000 */
[----:B------:R-:W-:Y:S01]  /*3690*/  FFMA R113, R96, R140, R31 ;  /* 0x0000008c60717223 */ /* 0x000fe2000000001f */
[----:B------:R-:W-:Y:S01]  /*36a0*/  FADD R96, R221, -R108 ;  /* 0x8000006cdd607221 */ /* 0x000fe20000000000 */
[----:B------:R-:W-:Y:S01]  /*36b0*/  FMUL R213, R121, R98 ;  /* 0x0000006279d57220 */ /* 0x000fe20000400000 */
[----:B------:R-:W-:Y:S01]  /*36c0*/  FSEL R98, R30, R215, !P2 ;  /* 0x000000d71e627208 */ /* 0x000fe20005000000 */
[----:B------:R-:W-:Y:S01]  /*36d0*/  FFMA R105, R105, R151, R86 ;  /* 0x0000009769697223 */ /* 0x000fe20000000056 */
[----:B------:R-:W-:Y:S01]  /*36e0*/  FMUL R215, R121, R96 ;  /* 0x0000006079d77220 */ /* 0x000fe20000400000 */
[----:B------:R-:W-:Y:S01]  /*36f0*/  FADD R151, R88, 1 ;  /* 0x3f80000058977421 */ /* 0x000fe20000000000 */
[----:B------:R-:W-:Y:S01]  /*3700*/  FADD R96, R93, 1 ;  /* 0x3f8000005d607421 */ /* 0x000fe20000000000 */
[----:B------:R-:W-:Y:S01]  /*3710*/  @P0 FMNMX R8, R8, |R97|, !PT ;  /* 0x4000006108080209 */ /* 0x000fe20007800000 */
[----:B------:R-:W-:Y:S01]  /*3720*/  FFMA R209, R209, R100, R28 ;  /* 0x00000064d1d17223 */ /* 0x000fe2000000001c */
[----:B------:R-:W-:Y:S01]  /*3730*/  FADD R100, R33, 1 ;  /* 0x3f80000021647421 */ /* 0x000fe20000000000 */
[----:B------:R-:W-:Y:S01]  /*3740*/  FFMA R215, R215, R98, R32 ;  /* 0x00000062d7d77223 */ /* 0x000fe20000000020 */
[----:B------:R-:W-:Y:S01]  /*3750*/  FSEL R151, R88, R151, !P2 ;  /* 0x0000009758977208 */ /* 0x000fe20005000000 */
[--C-:B------:R-:W-:Y:S01]  /*3760*/  FADD R98, R117, -R108.reuse ;  /* 0x8000006c75627221 */ /* 0x100fe20000000000 */
[----:B------:R-:W-:Y:S01]  /*3770*/  FSEL R221, R93, R96, !P2 ;  /* 0x000000605ddd7208 */ /* 0x000fe20005000000 */
[----:B------:R-:W-:Y:S01]  /*3780*/  FADD R96, R225, -R108 ;  /* 0x8000006ce1607221 */ /* 0x000fe20000000000 */
[----:B------:R-:W-:Y:S01]  /*3790*/  @P0 FMNMX R8, R8, |R99|, !PT ;  /* 0x4000006308080209 */ /* 0x000fe20007800000 */
[----:B------:R-:W-:Y:S01]  /*37a0*/  FADD R138, R89, 1 ;  /* 0x3f800000598a7421 */ /* 0x000fe20000000000 */
[----:B------:R-:W-:Y:S01]  /*37b0*/  FSEL R100, R33, R100, !P2 ;  /* 0x0000006421647208 */ /* 0x000fe20005000000 */
[----:B------:R-:W-:Y:S01]  /*37c0*/  FMUL R98, R121, R98 ;  /* 0x0000006279627220 */ /* 0x000fe20000400000 */
[----:B------:R-:W-:Y:S01]  /*37d0*/  @P0 FMNMX R8, R8, |R135|, !PT ;  /* 0x4000008708080209 */ /* 0x000fe20007800000 */
[----:B------:R-:W-:Y:S01]  /*37e0*/  FFMA R207, R207, R151, R90 ;  /* 0x00000097cfcf7223 */ /* 0x000fe2000000005a */
[----:B------:R-:W-:Y:S01]  /*37f0*/  FMUL R96, R121, R96 ;  /* 0x0000006079607220 */ /* 0x000fe20000400000 */
[----:B------:R-:W-:Y:S01]  /*3800*/  FADD R151, R92, 1 ;  /* 0x3f8000005c977421 */ /* 0x000fe20000000000 */
[----:B------:R-:W-:Y:S01]  /*3810*/  FSEL R138, R89, R138, !P2 ;  /* 0x0000008a598a7208 */ /* 0x000fe20005000000 */
[----:B------:R-:W-:Y:S01]  /*3820*/  FADD R223, R34, 1 ;  /* 0x3f80000022df7421 */ /* 0x000fe20000000000 */
[----:B------:R-:W-:Y:S01]  /*3830*/  FFMA R117, R98, R100, R35 ;  /* 0x0000006462757223 */ /* 0x000fe20000000023 */
[----:B------:R-:W-:Y:S01]  /*3840*/  @P0 FMNMX R8, R8, |R103|, !PT ;  /* 0x4000006708080209 */ /* 0x000fe20007800000 */
[----:B------:R-:W-:Y:S01]  /*3850*/  FMUL R102, R121, R102 ;  /* 0x0000006679667220 */ /* 0x000fe20000400000 */
[----:B------:R-:W-:Y:S01]  /*3860*/  FFMA R221, R96, R221, R95 ;  /* 0x000000dd60dd7223 */ /* 0x000fe2000000005f */
[----:B------:R-:W-:Y:S01]  /*3870*/  FADD R100, R157, 1 ;  /* 0x3f8000009d647421 */ /* 0x000fe20000000000 */
[--C-:B------:R-:W-:Y:S01]  /*3880*/  FADD R96, R229, -R108.reuse ;  /* 0x8000006ce5607221 */ /* 0x100fe20000000000 */
[----:B------:R-:W-:Y:S01]  /*3890*/  FSEL R151, R92, R151, !P2 ;  /* 0x000000975c977208 */ /* 0x000fe20005000000 */
[--C-:B------:R-:W-:Y:S01]  /*38a0*/  FADD R98, R123, -R108.reuse ;  /* 0x8000006c7b627221 */ /* 0x100fe20000000000 */
[----:B------:R-:W-:Y:S01]  /*38b0*/  @P0 FMNMX R8, R8, |R101|, !PT ;  /* 0x4000006508080209 */ /* 0x000fe20007800000 */
[----:B------:R-:W-:Y:S01]  /*38c0*/  FFMA R217, R102, R138, R91 ;  /* 0x0000008a66d97223 */ /* 0x000fe2000000005b */
[----:B------:R-:W-:Y:S01]  /*38d0*/  FSEL R223, R34, R223, !P2 ;  /* 0x000000df22df7208 */ /* 0x000fe20005000000 */
[----:B------:R-:W-:Y:S01]  /*38e0*/  FADD R102, R227, -R108 ;  /* 0x8000006ce3667221 */ /* 0x000fe20000000000 */
[----:B------:R-:W-:Y:S01]  /*38f0*/  FSEL R100, R157, R100, !P2 ;  /* 0x000000649d647208 */ /* 0x000fe20005000000 */
[C---:B------:R-:W-:Y:S01]  /*3900*/  FMUL R225, R121.reuse, R96 ;  /* 0x0000006079e17220 */ /* 0x040fe20000400000 */
[----:B------:R-:W-:Y:S01]  /*3910*/  FMUL R98, R121, R98 ;  /* 0x0000006279627220 */ /* 0x000fe20000400000 */
[----:B------:R-:W-:Y:S01]  /*3920*/  FADD R227, R38, 1 ;  /* 0x3f80000026e37421 */ /* 0x000fe20000000000 */
[----:B------:R-:W-:Y:S01]  /*3930*/  FFMA R213, R213, R151, R94 ;  /* 0x00000097d5d57223 */ /* 0x000fe2000000005e */
[----:B------:R-:W-:Y:S01]  /*3940*/  @P0 FMNMX R8, R8, |R131|, !PT ;  /* 0x4000008308080209 */ /* 0x000fe20007800000 */
[----:B------:R-:W-:Y:S01]  /*3950*/  FADD R151, R156, 1 ;  /* 0x3f8000009c977421 */ /* 0x000fe20000000000 */
[----:B------:R-:W-:Y:S01]  /*3960*/  FADD R96, R233, -R108 ;  /* 0x8000006ce9607221 */ /* 0x000fe20000000000 */
[----:B------:R-:W-:Y:S01]  /*3970*/  FADD R138, R37, 1 ;  /* 0x3f800000258a7421 */ /* 0x000fe20000000000 */
[----:B------:R-:W-:Y:S01]  /*3980*/  FFMA R225, R225, R223, R36 ;  /* 0x000000dfe1e17223 */ /* 0x000fe20000000024 */
[----:B------:R-:W-:Y:S01]  /*3990*/  FMUL R219, R121, R102 ;  /* 0x0000006679db7220 */ /* 0x000fe20000400000 */
[----:B------:R-:W-:Y:S01]  /*39a0*/  FFMA R223, R98, R100, R159 ;  /* 0x0000006462df7223 */ /* 0x000fe2000000009f */
[--C-:B------:R-:W-:Y:S01]  /*39b0*/  FADD R102, R231, -R108.reuse ;  /* 0x8000006ce7667221 */ /* 0x100fe20000000000 */
[----:B------:R-:W-:Y:S01]  /*39c0*/  FADD R140, R41, 1 ;  /* 0x3f800000298c7421 */ /* 0x000fe20000000000 */
[----:B------:R-:W-:Y:S01]  /*39d0*/  FSEL R100, R38, R227, !P2 ;  /* 0x000000e326647208 */ /* 0x000fe20005000000 */
[----:B------:R-:W-:Y:S01]  /*39e0*/  FMUL R227, R121, R96 ;  /* 0x0000006079e37220 */ /* 0x000fe20000400000 */
[----:B------:R-:W-:Y:S01]  /*39f0*/  @P0 FMNMX R8, R8, |R201|, !PT ;  /* 0x400000c908080209 */ /* 0x000fe20007800000 */
[----:B------:R-:W-:Y:S01]  /*3a00*/  FADD R96, R237, -R108 ;  /* 0x8000006ced607221 */ /* 0x000fe20000000000 */
[----:B------:R-:W-:Y:S01]  /*3a10*/  FSEL R151, R156, R151, !P2 ;  /* 0x000000979c977208 */ /* 0x000fe20005000000 */
[----:B------:R-:W-:Y:S01]  /*3a20*/  FMUL R102, R121, R102 ;  /* 0x0000006679667220 */ /* 0x000fe20000400000 */
[----:B------:R-:W-:Y:S01]  /*3a30*/  FSEL R138, R37, R138, !P2 ;  /* 0x0000008a258a7208 */ /* 0x000fe20005000000 */
[----:B------:R-:W-:Y:S01]  /*3a40*/  FMUL R96, R121, R96 ;  /* 0x0000006079607220 */ /* 0x000fe20000400000 */
[----:B------:R-:W-:Y:S01]  /*3a50*/  @P0 FMNMX R8, R8, |R139|, !PT ;  /* 0x4000008b08080209 */ /* 0x000fe20007800000 */
[----:B------:R-:W-:Y:S01]  /*3a60*/  FFMA R219, R219, R151, R158 ;  /* 0x00000097dbdb7223 */ /* 0x000fe2000000009e */
[----:B------:R-:W-:Y:S01]  /*3a70*/  FSEL R140, R41, R140, !P2 ;  /* 0x0000008c298c7208 */ /* 0x000fe20005000000 */
[----:B------:R-:W-:Y:S01]  /*3a80*/  FADD R151, R160, 1 ;  /* 0x3f800000a0977421 */ /* 0x000fe20000000000 */
[----:B------:R-:W-:Y:S01]  /*3a90*/  FFMA R123, R102, R138, R39 ;  /* 0x0000008a667b7223 */ /* 0x000fe20000000027 */
[--C-:B------:R-:W-:Y:S01]  /*3aa0*/  FADD R98, R235, -R108.reuse ;  /* 0x8000006ceb627221 */ /* 0x100fe20000000000 */
[----:B------:R-:W-:Y:S01]  /*3ab0*/  @P0 FMNMX R8, R8, |R127|, !PT ;  /* 0x4000007f08080209 */ /* 0x000fe20007800000 */
[--C-:B------:R-:W-:Y:S01]  /*3ac0*/  FADD R102, R115, -R108.reuse ;  /* 0x8000006c73667221 */ /* 0x100fe20000000000 */
[----:B------:R-:W-:Y:S01]  /*3ad0*/  FFMA R115, R96, R140, R43 ;  /* 0x0000008c60737223 */ /* 0x000fe2000000002b */
[----:B------:R-:W-:Y:S01]  /*3ae0*/  FADD R235, R42, 1 ;  /* 0x3f8000002aeb7421 */ /* 0x000fe20000000000 */
[--C-:B------:R-:W-:Y:S01]  /*3af0*/  FADD R96, R241, -R108.reuse ;  /* 0x8000006cf1607221 */ /* 0x100fe20000000000 */
[----:B------:R-:W-:Y:S01]  /*3b00*/  FMUL R233, R121, R98 ;  /* 0x0000006279e97220 */ /* 0x000fe20000400000 */
[----:B------:R-:W-:Y:S01]  /*3b10*/  @P0 FMNMX R8, R8, |R143|, !PT ;  /* 0x4000008f08080209 */ /* 0x000fe20007800000 */
[----:B------:R-:W-:Y:S01]  /*3b20*/  FADD R98, R239, -R108 ;  /* 0x8000006cef627221 */ /* 0x000fe20000000000 */
[----:B------:R-:W-:Y:S01]  /*3b30*/  FSEL R151, R160, R151, !P2 ;  /* 0x00000097a0977208 */ /* 0x000fe20005000000 */
[----:B------:R-:W-:Y:S01]  /*3b40*/  FMUL R237, R121, R96 ;  /* 0x0000006079ed7220 */ /* 0x000fe20000400000 */
[----:B------:R-:W-:Y:S01]  /*3b50*/  FFMA R233, R233, R100, R40 ;  /* 0x00000064e9e97223 */ /* 0x000fe20000000028 */
[----:B------:R-:W-:Y:S01]  /*3b60*/  FSEL R235, R42, R235, !P2 ;  /* 0x000000eb2aeb7208 */ /* 0x000fe20005000000 */
[----:B------:R-:W-:Y:S01]  /*3b70*/  FADD R96, R165, 1 ;  /* 0x3f800000a5607421 */ /* 0x000fe20000000000 */
[----:B------:R-:W-:Y:S01]  /*3b80*/  @P0 FMNMX R8, R8, |R147|, !PT ;  /* 0x4000009308080209 */ /* 0x000fe20007800000 */
[----:B------:R-:W-:Y:S01]  /*3b90*/  FADD R100, R45, 1 ;  /* 0x3f8000002d647421 */ /* 0x000fe20000000000 */
[----:B------:R-:W-:Y:S01]  /*3ba0*/  FFMA R227, R227, R151, R162 ;  /* 0x00000097e3e37223 */ /* 0x000fe200000000a2 */
[----:B------:R-:W-:Y:S01]  /*3bb0*/  FADD R151, R164, 1 ;  /* 0x3f800000a4977421 */ /* 0x000fe20000000000 */
[----:B------:R-:W-:Y:S01]  /*3bc0*/  FMUL R229, R121, R98 ;  /* 0x0000006279e57220 */ /* 0x000fe20000400000 */
[----:B------:R-:W-:Y:S01]  /*3bd0*/  @P0 FMNMX R8, R8, |R211|, !PT ;  /* 0x400000d308080209 */ /* 0x000fe20007800000 */
[----:B------:R-:W-:Y:S01]  /*3be0*/  FADD R138, R161, 1 ;  /* 0x3f800000a18a7421 */ /* 0x000fe20000000000 */
[----:B------:R-:W-:Y:S01]  /*3bf0*/  FFMA R237, R237, R235, R44 ;  /* 0x000000ebeded7223 */ /* 0x000fe2000000002c */
[----:B------:R-:W-:Y:S01]  /*3c00*/  FSEL R98, R165, R96, !P2 ;  /* 0x00000060a5627208 */ /* 0x000fe20005000000 */
        /* <DEDUP_REMOVED lines=12> */
[----:B------:R-:W-:Y:S01]  /*3cd0*/  FADD R151, R168, 1 ;  /* 0x3f800000a8977421 */ /* 0x000fe20000000000 */
[----:B------:R-:W-:Y:S01]  /*3ce0*/  FFMA R243, R96, R98, R167 ;  /* 0x0000006260f37223 */ /* 0x000fe200000000a7 */
[----:B------:R-:W-:Y:S01]  /*3cf0*/  FFMA R231, R102, R138, R163 ;  /* 0x0000008a66e77223 */ /* 0x000fe200000000a3 */
[----:B------:R-:W-:Y:S01]  /*3d00*/  FFMA R235, R100, R235, R47 ;  /* 0x000000eb64eb7223 */ /* 0x000fe2000000002f */
[--C-:B------:R-:W-:Y:S01]  /*3d10*/  FADD R96, R249, -R108.reuse ;  /* 0x8000006cf9607221 */ /* 0x100fe20000000000 */
[--C-:B------:R-:W-:Y:S01]  /*3d20*/  FADD R102, R247, -R108.reuse ;  /* 0x8000006cf7667221 */ /* 0x100fe20000000000 */
[----:B------:R-:W-:Y:S01]  /*3d30*/  FADD R100, R169, 1 ;  /* 0x3f800000a9647421 */ /* 0x000fe20000000000 */
[----:B------:R-:W-:Y:S01]  /*3d40*/  @P0 FMNMX R8, R8, |R205|, !PT ;  /* 0x400000cd08080209 */ /* 0x000fe20007800000 */
[--C-:B------:R-:W-:Y:S01]  /*3d50*/  FADD R98, R111, -R108.reuse ;  /* 0x8000006c6f627221 */ /* 0x100fe20000000000 */
[----:B------:R-:W-:Y:S01]  /*3d60*/  FSEL R239, R46, R239, !P2 ;  /* 0x000000ef2eef7208 */ /* 0x000fe20005000000 */
[C---:B------:R-:W-:Y:S01]  /*3d70*/  FMUL R111, R121.reuse, R96 ;  /* 0x00000060796f7220 */ /* 0x040fe20000400000 */
[----:B------:R-:W-:Y:S01]  /*3d80*/  FSEL R151, R168, R151, !P2 ;  /* 0x00000097a8977208 */ /* 0x000fe20005000000 */
[----:B------:R-:W-:Y:S01]  /*3d90*/  FMUL R241, R121, R102 ;  /* 0x0000006679f17220 */ /* 0x000fe20000400000 */
[----:B------:R-:W-:Y:S01]  /*3da0*/  @P0 FMNMX R8, R8, |R203|, !PT ;  /* 0x400000cb08080209 */ /* 0x000fe20007800000 */
[----:B------:R-:W-:Y:S01]  /*3db0*/  FADD R138, R251, -R108 ;  /* 0x8000006cfb8a7221 */ /* 0x000fe20000000000 */
[----:B------:R-:W-:Y:S01]  /*3dc0*/  FSEL R102, R169, R100, !P2 ;  /* 0x00000064a9667208 */ /* 0x000fe20005000000 */
[----:B------:R-:W-:Y:S01]  /*3dd0*/  FMUL R100, R121, R98 ;  /* 0x0000006279647220 */ /* 0x000fe20000400000 */
[----:B------:R-:W-:Y:S01]  /*3de0*/  FFMA R98, R111, R239, R48 ;  /* 0x000000ef6f627223 */ /* 0x000fe20000000030 */
[----:B------:R-:W-:Y:S01]  /*3df0*/  FFMA R241, R241, R151, R170 ;  /* 0x00000097f1f17223 */ /* 0x000fe200000000aa */
[----:B------:R-:W-:Y:S01]  /*3e00*/  FADD R239, R50, 1 ;  /* 0x3f80000032ef7421 */ /* 0x000fe20000000000 */
[----:B------:R-:W-:Y:S01]  /*3e10*/  @P0 FMNMX R8, R8, |R109|, !PT ;  /* 0x4000006d08080209 */ /* 0x000fe20007800000 */
[----:B------:R-:W-:Y:S01]  /*3e20*/  FADD R151, R172, 1 ;  /* 0x3f800000ac977421 */ /* 0x000fe20000000000 */
[----:B------:R-:W-:Y:S01]  /*3e30*/  FADD R96, R173, 1 ;  /* 0x3f800000ad607421 */ /* 0x000fe20000000000 */
        /* <DEDUP_REMOVED lines=11> */
[----:B------:R-:W-:Y:S01]  /*3ef0*/  FADD R239, R54, 1 ;  /* 0x3f80000036ef7421 */ /* 0x000fe20000000000 */
[----:B------:R-:W-:Y:S01]  /*3f00*/  FADD R151, R176, 1 ;  /* 0x3f800000b0977421 */ /* 0x000fe20000000000 */
[----:B------:R-:W-:Y:S01]  /*3f10*/  @P0 FMNMX R8, R8, |R217|, !PT ;  /* 0x400000d908080209 */ /* 0x000fe20007800000 */
[----:B------:R-:W-:Y:S01]  /*3f20*/  FFMA R249, R112, R96, R175 ;  /* 0x0000006070f97223 */ /* 0x000fe200000000af */
[----:B------:R-:W-:Y:S01]  /*3f30*/  FADD R112, R181, 1 ;  /* 0x3f800000b5707421 */ /* 0x000fe20000000000 */
[----:B------:R-:W-:Y:S01]  /*3f40*/  FSEL R104, R54, R239, !P2 ;  /* 0x000000ef36687208 */ /* 0x000fe20005000000 */
[----:B------:R-:W-:Y:S01]  /*3f50*/  FMUL R239, R121, R106 ;  /* 0x0000006a79ef7220 */ /* 0x000fe20000400000 */
[----:B------:R-:W-:Y:S01]  /*3f60*/  @P0 FMNMX R8, R8, |R113|, !PT ;  /* 0x4000007108080209 */ /* 0x000fe20007800000 */
[----:B------:R-:W-:Y:S01]  /*3f70*/  FADD R106, R57, 1 ;  /* 0x3f800000396a7421 */ /* 0x000fe20000000000 */
[----:B------:R-:W-:Y:S01]  /*3f80*/  FSEL R96, R176, R151, !P2 ;  /* 0x00000097b0607208 */ /* 0x000fe20005000000 */
[----:B------:R-:W-:Y:S01]  /*3f90*/  FMUL R151, R121, R116 ;  /* 0x0000007479977220 */ /* 0x000fe20000400000 */
[----:B------:R-:W-:Y:S01]  /*3fa0*/  @P0 FMNMX R8, R8, |R213|, !PT ;  /* 0x400000d508080209 */ /* 0x000fe20007800000 */
[----:B------:R-:W-:Y:S01]  /*3fb0*/  FFMA R104, R239, R104, R56 ;  /* 0x00000068ef687223 */ /* 0x000fe20000000038 */
[----:B------:R-:W-:Y:S01]  /*3fc0*/  FSEL R116, R57, R106, !P2 ;  /* 0x0000006a39747208 */ /* 0x000fe20005000000 */
[----:B------:R-:W-:Y:S01]  /*3fd0*/  FFMA R96, R151, R96, R178 ;  /* 0x0000006097607223 */ /* 0x000fe200000000b2 */
[----:B------:R-:W-:Y:S01]  /*3fe0*/  FADD R151, R180, 1 ;  /* 0x3f800000b4977421 */ /* 0x000fe20000000000 */
[----:B------:R-:W-:Y:S01]  /*3ff0*/  FADD R239, R58, 1 ;  /* 0x3f8000003aef7421 */ /* 0x000fe20000000000 */
[----:B------:R-:W-:Y:S01]  /*4000*/  FADD R106, R107, -R108 ;  /* 0x8000006c6b6a7221 */ /* 0x000fe20000000000 */
        /* <DEDUP_REMOVED lines=8> */
[----:B------:R-:W-:Y:S01]  /*4090*/  @P0 FMNMX R8, R8, |R221|, !PT ;  /* 0x400000dd08080209 */ /* 0x000fe20007800000 */
[----:B------:R-:W-:Y:S01]  /*40a0*/  FFMA R100, R100, R102, R171 ;  /* 0x0000006664647223 */ /* 0x000fe200000000ab */
[----:B------:R-:W-:Y:S01]  /*40b0*/  FSEL R110, R58, R239, !P2 ;  /* 0x000000ef3a6e7208 */ /* 0x000fe20005000000 */
[----:B------:R-:W-:Y:S01]  /*40c0*/  FMUL R239, R121, R118 ;  /* 0x0000007679ef7220 */ /* 0x000fe20000400000 */
[----:B------:R-:W-:Y:S01]  /*40d0*/  FFMA R111, R138, R140, R51 ;  /* 0x0000008c8a6f7223 */ /* 0x000fe20000000033 */
[----:B------:R-:W-:Y:S01]  /*40e0*/  FADD R102, R53, 1 ;  /* 0x3f80000035667421 */ /* 0x000fe20000000000 */
[----:B------:R-:W-:Y:S01]  /*40f0*/  FFMA R116, R106, R116, R59 ;  /* 0x000000746a747223 */ /* 0x000fe2000000003b */
[----:B------:R-:W-:Y:S01]  /*4100*/  FFMA R140, R126, R112, R183 ;  /* 0x000000707e8c7223 */ /* 0x000fe200000000b7 */
[----:B------:R-:W-:Y:S01]  /*4110*/  @P0 FMNMX R8, R8, |R117|, !PT ;  /* 0x4000007508080209 */ /* 0x000fe20007800000 */
[----:B------:R-:W-:Y:S01]  /*4120*/  FFMA R106, R107, R151, R182 ;  /* 0x000000976b6a7223 */ /* 0x000fe200000000b6 */
[----:B------:R-:W-:Y:S01]  /*4130*/  FADD R112, R61, 1 ;  /* 0x3f8000003d707421 */ /* 0x000fe20000000000 */
[----:B------:R-:W-:Y:S01]  /*4140*/  FFMA R107, R239, R110, R60 ;  /* 0x0000006eef6b7223 */ /* 0x000fe2000000003c */
[----:B------:R-:W-:Y:S01]  /*4150*/  FADD R110, R119, -R108 ;  /* 0x8000006c776e7221 */ /* 0x000fe20000000000 */
[----:B------:R-:W-:Y:S01]  /*4160*/  @P0 FMNMX R8, R8, |R219|, !PT ;  /* 0x400000db08080209 */ /* 0x000fe20007800000 */
[----:B------:R-:W-:Y:S01]  /*4170*/  FMUL R114, R121, R114 ;  /* 0x0000007279727220 */ /* 0x000fe20000400000 */
[----:B------:R-:W-:Y:S01]  /*4180*/  FSEL R102, R53, R102, !P2 ;  /* 0x0000006635667208 */ /* 0x000fe20005000000 */
[----:B------:R-:W-:Y:S01]  /*4190*/  FADD R151, R184, 1 ;  /* 0x3f800000b8977421 */ /* 0x000fe20000000000 */
[----:B------:R-:W-:Y:S01]  /*41a0*/  FSEL R112, R61, R112, !P2 ;  /* 0x000000703d707208 */ /* 0x000fe20005000000 */
[----:B------:R-:W-:Y:S01]  /*41b0*/  FMUL R110, R121, R110 ;  /* 0x0000006e796e7220 */ /* 0x000fe20000400000 */
[----:B------:R-:W-:Y:S01]  /*41c0*/  @P0 FMNMX R8, R8, |R225|, !PT ;  /* 0x400000e108080209 */ /* 0x000fe20007800000 */
[----:B------:R-:W-:Y:S01]  /*41d0*/  FFMA R245, R114, R102, R55 ;  /* 0x0000006672f57223 */ /* 0x000fe20000000037 */
[----:B------:R-:W-:Y:S01]  /*41e0*/  FADD R102, R177, 1 ;  /* 0x3f800000b1667421 */ /* 0x000fe20000000000 */
[----:B------:R-:W-:Y:S01]  /*41f0*/  FFMA R239, R110, R112, R65 ;  /* 0x000000706eef7223 */ /* 0x000fe20000000041 */
[----:B------:R-:W-:Y:S01]  /*4200*/  FSEL R151, R184, R151, !P2 ;  /* 0x00000097b8977208 */ /* 0x000fe20005000000 */
[----:B------:R-:W-:Y:S01]  /*4210*/  FADD R110, R62, 1 ;  /* 0x3f8000003e6e7421 */ /* 0x000fe20000000000 */
[----:B------:R-:W-:Y:S01]  /*4220*/  @P0 FMNMX R8, R8, |R223|, !PT ;  /* 0x400000df08080209 */ /* 0x000fe20007800000 */
[----:B------:R-:W-:Y:S01]  /*4230*/  FMUL R119, R121, R124 ;  /* 0x0000007c79777220 */ /* 0x000fe20000400000 */
[----:B------:R-:W-:Y:S01]  /*4240*/  FSEL R102, R177, R102, !P2 ;  /* 0x00000066b1667208 */ /* 0x000fe20005000000 */
[----:B------:R-:W-:Y:S01]  /*4250*/  FMUL R120, R121, R120 ;  /* 0x0000007879787220 */ /* 0x000fe20000400000 */
[----:B------:R-:W-:Y:S01]  /*4260*/  @P0 FMNMX R8, R8, |R123|, !PT ;  /* 0x4000007b08080209 */ /* 0x000fe20007800000 */
[----:B------:R-:W-:Y:S01]  /*4270*/  FFMA R112, R119, R151, R188 ;  /* 0x0000009777707223 */ /* 0x000fe200000000bc */
[----:B------:R-:W-:Y:S01]  /*4280*/  FSEL R110, R62, R110, !P2 ;  /* 0x0000006e3e6e7208 */ /* 0x000fe20005000000 */
[----:B-----5:R-:W-:Y:S01]  /*4290*/  @P1 FMUL R99, R99, R0 ;  /* 0x0000000063631220 */ /* 0x020fe20000400000 */
[----:B------:R-:W-:Y:S01]  /*42a0*/  FMUL R119, R121, R128 ;  /* 0x0000008079777220 */ /* 0x000fe20000400000 */
[----:B------:R-:W-:Y:S01]  /*42b0*/  @P1 FMUL R97, R97, R0 ;  /* 0x0000000061611220 */ /* 0x000fe20000400000 */
[----:B------:R-:W-:Y:S01]  /*42c0*/  @P0 FMNMX R8, R8, |R227|, !PT ;  /* 0x400000e308080209 */ /* 0x000fe20007800000 */
[----:B------:R-:W-:Y:S01]  /*42d0*/  FFMA R102, R120, R102, R179 ;  /* 0x0000006678667223 */ /* 0x000fe200000000b3 */
[----:B------:R-:W-:Y:S01]  /*42e0*/  FADD R120, R63, 1 ;  /* 0x3f8000003f787421 */ /* 0x000fe20000000000 */
[----:B------:R-:W-:Y:S01]  /*42f0*/  FFMA R148, R119, R110, R66 ;  /* 0x0000006e77947223 */ /* 0x000fe20000000042 */
[-C--:B------:R-:W-:Y:S01]  /*4300*/  @P1 FMUL R135, R135, R0.reuse ;  /* 0x0000000087871220 */ /* 0x080fe20000400000 */
[----:B------:R-:W-:Y:S01]  /*4310*/  @P1 FMUL R103, R103, R0 ;  /* 0x0000000067671220 */ /* 0x000fe20000400000 */
[----:B------:R-:W-:Y:S01]  /*4320*/  F2FP.BF16.F32.PACK_AB R99, RZ, R99 ;  /* 0x00000063ff63723e */ /* 0x000fe200000010ff */
[----:B------:R-:W-:Y:S01]  /*4330*/  FADD R110, R187, 1 ;  /* 0x3f800000bb6e7421 */ /* 0x000fe20000000000 */
[----:B------:R-:W-:Y:S01]  /*4340*/  @P0 FMNMX R8, R8, |R233|, !PT ;  /* 0x400000e908080209 */ /* 0x000fe20007800000 */
[----:B------:R-:W-:Y:S01]  /*4350*/  FMUL R130, R121, R130 ;  /* 0x0000008279827220 */ /* 0x000fe20000400000 */
[----:B------:R-:W-:Y:S01]  /*4360*/  F2FP.BF16.F32.PACK_AB R150, RZ, R97 ;  /* 0x00000061ff96723e */ /* 0x000fe200000010ff */
[----:B------:R-:W0:Y:S01]  /*4370*/  F2F.BF16.F32 R135, R135 ;  /* 0x0000008700877304 */ /* 0x000e220000202000 */
[----:B------:R-:W-:Y:S01]  /*4380*/  PRMT R97, R99, 0x7610, R97 ;  /* 0x0000761063617816 */ /* 0x000fe20000000061 */
[----:B------:R-:W-:Y:S01]  /*4390*/  FMUL R136, R121, R136 ;  /* 0x0000008879887220 */ /* 0x000fe20000400000 */
[----:B------:R-:W-:Y:S01]  /*43a0*/  FSEL R120, R63, R120, !P2 ;  /* 0x000000783f787208 */ /* 0x000fe20005000000 */
[----:B------:R-:W-:Y:S01]  /*43b0*/  @P1 FMUL R131, R131, R0 ;  /* 0x0000000083831220 */ /* 0x000fe20000400000 */
[----:B------:R-:W-:Y:S01]  /*43c0*/  FSEL R110, R187, R110, !P2 ;  /* 0x0000006ebb6e7208 */ /* 0x000fe20005000000 */
[----:B------:R-:W-:Y:S01]  /*43d0*/  FADD R114, R125, -R108 ;  /* 0x8000006c7d727221 */ /* 0x000fe20000000000 */
[----:B------:R-:W-:Y:S01]  /*43e0*/  @P0 FMNMX R8, R8, |R231|, !PT ;  /* 0x400000e708080209 */ /* 0x000fe20007800000 */
[----:B------:R-:W1:Y:S01]  /*43f0*/  F2F.BF16.F32 R103, R103 ;  /* 0x0000006700677304 */ /* 0x000e620000202000 */
[----:B------:R-:W-:Y:S01]  /*4400*/  LOP3.LUT R97, R97, 0xffff, RZ, 0xc0, !PT ;  /* 0x0000ffff61617812 */ /* 0x000fe200078ec0ff */
[-C--:B------:R-:W-:Y:S01]  /*4410*/  @P1 FMUL R201, R201, R0.reuse ;  /* 0x00000000c9c91220 */ /* 0x080fe20000400000 */
[-C--:B------:R-:W-:Y:S01]  /*4420*/  @P1 FMUL R139, R139, R0.reuse ;  /* 0x000000008b8b1220 */ /* 0x080fe20000400000 */
[----:B------:R-:W-:Y:S01]  /*4430*/  @P1 FMUL R143, R143, R0 ;  /* 0x000000008f8f1220 */ /* 0x000fe20000400000 */
[----:B------:R-:W-:Y:S01]  /*4440*/  FFMA R125, R130, R120, R67 ;  /* 0x00000078827d7223 */ /* 0x000fe20000000043 */
[----:B------:R-:W-:Y:S01]  /*4450*/  @P0 FMNMX R8, R8, |R115|, !PT ;  /* 0x4000007308080209 */ /* 0x000fe20007800000 */
[----:B------:R-:W-:Y:S01]  /*4460*/  FFMA R120, R136, R110, R191 ;  /* 0x0000006e88787223 */ /* 0x000fe200000000bf */
[----:B------:R-:W-:Y:S01]  /*4470*/  SHF.L.U64.HI R110, R97, 0x10, RZ ;  /* 0x00000010616e7819 */ /* 0x000fe200000102ff */
[----:B------:R-:W-:Y:S01]  /*4480*/  FADD R151, R64, 1 ;  /* 0x3f80000040977421 */ /* 0x000fe20000000000 */
[----:B------:R-:W-:Y:S01]  /*4490*/  PRMT R150, R150, 0x5410, R97 ;  /* 0x0000541096967816 */ /* 0x000fe20000000061 */
[----:B------:R-:W-:Y:S01]  /*44a0*/  FADD R118, R185, 1 ;  /* 0x3f800000b9767421 */ /* 0x000fe20000000000 */
[----:B------:R-:W-:Y:S01]  /*44b0*/  F2FP.BF16.F32.PACK_AB R97, RZ, R131 ;  /* 0x00000083ff61723e */ /* 0x000fe200000010ff */
[----:B------:R-:W2:Y:S01]  /*44c0*/  F2F.BF16.F32 R201, R201 ;  /* 0x000000c900c97304 */ /* 0x000ea20000202000 */
[----:B------:R-:W-:Y:S01]  /*44d0*/  F2FP.BF16.F32.PACK_AB R143, RZ, R143 ;  /* 0x0000008fff8f723e */ /* 0x000fe200000010ff */
[-C--:B------:R-:W-:Y:S01]  /*44e0*/  @P1 FMUL R127, R127, R0.reuse ;  /* 0x000000007f7f1220 */ /* 0x080fe20000400000 */
[----:B------:R-:W-:Y:S01]  /*44f0*/  @P0 FMNMX R8, R8, |R229|, !PT ;  /* 0x400000e508080209 */ /* 0x000fe20007800000 */
[-C--:B------:R-:W-:Y:S01]  /*4500*/  @P1 FMUL R205, R205, R0.reuse ;  /* 0x00000000cdcd1220 */ /* 0x080fe20000400000 */
[----:B------:R-:W-:Y:S01]  /*4510*/  LOP3.LUT R146, R97, 0xffff, RZ, 0xc0, !PT ;  /* 0x0000ffff61927812 */ /* 0x000fe200078ec0ff */
[----:B------:R-:W-:Y:S01]  /*4520*/  @P1 FMUL R203, R203, R0 ;  /* 0x00000000cbcb1220 */ /* 0x000fe20000400000 */
[----:B------:R-:W-:Y:S01]  /*4530*/  PRMT R97, R143, 0x7610, R97 ;  /* 0x000076108f617816 */ /* 0x000fe20000000061 */
[----:B------:R-:W3:Y:S01]  /*4540*/  F2F.BF16.F32 R139, R139 ;  /* 0x0000008b008b7304 */ /* 0x000ee20000202000 */
[----:B------:R-:W-:Y:S01]  /*4550*/  @P0 FMNMX R8, R8, |R237|, !PT ;  /* 0x400000ed08080209 */ /* 0x000fe20007800000 */
[C---:B------:R-:W-:Y:S01]  /*4560*/  FMUL R114, R121.reuse, R114 ;  /* 0x0000007279727220 */ /* 0x040fe20000400000 */
[----:B------:R-:W-:Y:S01]  /*4570*/  FSEL R128, R64, R151, !P2 ;  /* 0x0000009740807208 */ /* 0x000fe20005000000 */
[----:B------:R-:W-:Y:S01]  /*4580*/  FMUL R151, R121, R132 ;  /* 0x0000008479977220 */ /* 0x000fe20000400000 */
[----:B------:R-:W-:Y:S01]  /*4590*/  FSEL R118, R185, R118, !P2 ;  /* 0x00000076b9767208 */ /* 0x000fe20005000000 */
[----:B------:R-:W-:Y:S01]  /*45a0*/  @P1 FMUL R105, R105, R0 ;  /* 0x0000000069691220 */ /* 0x000fe20000400000 */
[----:B0-----:R-:W-:Y:S01]  /*45b0*/  LOP3.LUT R110, R110, R135, RZ, 0xfc, !PT ;  /* 0x000000876e6e7212 */ /* 0x001fe200078efcff */
[----:B------:R-:W-:Y:S01]  /*45c0*/  FFMA R128, R151, R128, R68 ;  /* 0x0000008097807223 */ /* 0x000fe20000000044 */
[----:B-1----:R-:W-:Y:S01]  /*45d0*/  SHF.L.U32 R103, R103, 0x10, RZ ;  /* 0x0000001067677819 */ /* 0x002fe200000006ff */
[----:B------:R-:W0:Y:S01]  /*45e0*/  F2F.BF16.F32 R205, R205 ;  /* 0x000000cd00cd7304 */ /* 0x000e220000202000 */
[----:B------:R-:W-:Y:S01]  /*45f0*/  LOP3.LUT R97, R97, 0xffff, RZ, 0xc0, !PT ;  /* 0x0000ffff61617812 */ /* 0x000fe200078ec0ff */
[----:B------:R-:W-:Y:S01]  /*4600*/  FFMA R144, R114, R118, R189 ;  /* 0x0000007672907223 */ /* 0x000fe200000000bd */
[----:B------:R-:W-:Y:S01]  /*4610*/  F2FP.BF16.F32.PACK_AB R142, RZ, R127 ;  /* 0x0000007fff8e723e */ /* 0x000fe200000010ff */
[-C--:B------:R-:W-:Y:S01]  /*4620*/  @P1 FMUL R155, R155, R0.reuse ;  /* 0x000000009b9b1220 */ /* 0x080fe20000400000 */
[----:B------:R-:W-:Y:S01]  /*4630*/  @P0 FMNMX R8, R8, |R243|, !PT ;  /* 0x400000f308080209 */ /* 0x000fe20007800000 */
[-C--:B------:R-:W-:Y:S01]  /*4640*/  @P1 FMUL R211, R211, R0.reuse ;  /* 0x00000000d3d31220 */ /* 0x080fe20000400000 */
[----:B------:R-:W-:Y:S01]  /*4650*/  LOP3.LUT R151, R110, R103, RZ, 0xfc, !PT ;  /* 0x000000676e977212 */ /* 0x000fe200078efcff */
[----:B------:R-:W1:Y:S01]  /*4660*/  F2F.BF16.F32 R203, R203 ;  /* 0x000000cb00cb7304 */ /* 0x000e620000202000 */
[----:B------:R-:W-:Y:S01]  /*4670*/  SHF.L.U64.HI R110, R146, 0x10, RZ ;  /* 0x00000010926e7819 */ /* 0x000fe200000102ff */
[-C--:B------:R-:W-:Y:S01]  /*4680*/  @P1 FMUL R147, R147, R0.reuse ;  /* 0x0000000093931220 */ /* 0x080fe20000400000 */
[----:B------:R-:W-:Y:S01]  /*4690*/  SHF.L.U64.HI R114, R97, 0x10, RZ ;  /* 0x0000001061727819 */ /* 0x000fe200000102ff */
[-C--:B------:R-:W-:Y:S01]  /*46a0*/  @P1 FMUL R207, R207, R0.reuse ;  /* 0x00000000cfcf1220 */ /* 0x080fe20000400000 */
[----:B------:R-:W-:Y:S01]  /*46b0*/  PRMT R142, R142, 0x5410, R97 ;  /* 0x000054108e8e7816 */ /* 0x000fe20000000061 */
[----:B------:R-:W-:Y:S01]  /*46c0*/  FADD R119, R186, 1 ;  /* 0x3f800000ba777421 */ /* 0x000fe20000000000 */
[----:B------:R-:W-:Y:S01]  /*46d0*/  @P0 FMNMX R8, R8, |R235|, !PT ;  /* 0x400000eb08080209 */ /* 0x000fe20007800000 */
[----:B------:R4:W-:Y:S01]  /*46e0*/  F2F.BF16.F32 R99, R147 ;  /* 0x0000009300637304 */ /* 0x0009e20000202000 */
[----:B------:R-:W-:Y:S01]  /*46f0*/  F2FP.BF16.F32.PACK_AB R97, RZ, R105 ;  /* 0x00000069ff61723e */ /* 0x000fe200000010ff */
[-C--:B------:R-:W-:Y:S01]  /*4700*/  @P1 FMUL R109, R109, R0.reuse ;  /* 0x000000006d6d1220 */ /* 0x080fe20000400000 */
[----:B--2---:R-:W-:Y:S01]  /*4710*/  LOP3.LUT R110, R110, R201, RZ, 0xfc, !PT ;  /* 0x000000c96e6e7212 */ /* 0x004fe200078efcff */
[-C--:B------:R-:W-:Y:S01]  /*4720*/  @P1 FMUL R217, R217, R0.reuse ;  /* 0x00000000d9d91220 */ /* 0x080fe20000400000 */
[----:B---3--:R-:W-:Y:S01]  /*4730*/  SHF.L.U32 R139, R139, 0x10, RZ ;  /* 0x000000108b8b7819 */ /* 0x008fe200000006ff */
[-C--:B------:R-:W-:Y:S01]  /*4740*/  @P1 FMUL R209, R209, R0.reuse ;  /* 0x00000000d1d11220 */ /* 0x080fe20000400000 */
[----:B------:R-:W-:Y:S01]  /*4750*/  @P0 FMNMX R8, R8, |R241|, !PT ;  /* 0x400000f108080209 */ /* 0x000fe20007800000 */
[----:B------:R-:W-:Y:S01]  /*4760*/  F2F.BF16.F32 R211, R211 ;  /* 0x000000d300d37304 */ /* 0x000fe20000202000 */
[----:B------:R-:W-:Y:S01]  /*4770*/  F2FP.BF16.F32.PACK_AB R138, RZ, R155 ;  /* 0x0000009bff8a723e */ /* 0x000fe200000010ff */
[-C--:B------:R-:W-:Y:S01]  /*4780*/  @P1 FMUL R213, R213, R0.reuse ;  /* 0x00000000d5d51220 */ /* 0x080fe20000400000 */
[----:B------:R-:W-:Y:S01]  /*4790*/  LOP3.LUT R97, R97, 0xffff, RZ, 0xc0, !PT ;  /* 0x0000ffff61617812 */ /* 0x000fe200078ec0ff */
[-C--:B------:R-:W-:Y:S01]  /*47a0*/  @P1 FMUL R113, R113, R0.reuse ;  /* 0x0000000071711220 */ /* 0x080fe20000400000 */
[----:B----4-:R-:W-:Y:S01]  /*47b0*/  LOP3.LUT R147, R110, R139, RZ, 0xfc, !PT ;  /* 0x0000008b6e937212 */ /* 0x010fe200078efcff */
[----:B------:R-:W-:Y:S01]  /*47c0*/  @P1 FMUL R225, R225, R0 ;  /* 0x00000000e1e11220 */ /* 0x000fe20000400000 */
[----:B------:R-:W-:Y:S01]  /*47d0*/  @P0 FMNMX R8, R8, |R98|, !PT ;  /* 0x4000006208080209 */ /* 0x000fe20007800000 */
[----:B------:R-:W2:Y:S01]  /*47e0*/  F2F.BF16.F32 R217, R217 ;  /* 0x000000d900d97304 */ /* 0x000ea20000202000 */
[----:B------:R-:W-:Y:S01]  /*47f0*/  PRMT R138, R138, 0x5410, R97 ;  /* 0x000054108a8a7816 */ /* 0x000fe20000000061 */
[-C--:B------:R-:W-:Y:S01]  /*4800*/  @P1 FMUL R223, R223, R0.reuse ;  /* 0x00000000dfdf1220 */ /* 0x080fe20000400000 */
[----:B------:R-:W-:Y:S01]  /*4810*/  SHF.L.U64.HI R110, R97, 0x10, RZ ;  /* 0x00000010616e7819 */ /* 0x000fe200000102ff */
[-C--:B------:R-:W-:Y:S01]  /*4820*/  @P1 FMUL R219, R219, R0.reuse ;  /* 0x00000000dbdb1220 */ /* 0x080fe20000400000 */
[----:B------:R-:W-:Y:S01]  /*4830*/  F2FP.BF16.F32.PACK_AB R97, RZ, R207 ;  /* 0x000000cfff61723e */ /* 0x000fe200000010ff */
[----:B------:R-:W-:Y:S01]  /*4840*/  @P1 FMUL R117, R117, R0 ;  /* 0x0000000075751220 */ /* 0x000fe20000400000 */
[----:B------:R-:W-:Y:S01]  /*4850*/  FSEL R124, R186, R119, !P2 ;  /* 0x00000077ba7c7208 */ /* 0x000fe20005000000 */
[----:B------:R-:W-:Y:S01]  /*4860*/  FMUL R119, R121, R134 ;  /* 0x0000008679777220 */ /* 0x000fe20000400000 */
[----:B------:R-:W-:Y:S01]  /*4870*/  @P0 FMNMX R8, R8, |R100|, !PT ;  /* 0x4000006408080209 */ /* 0x000fe20007800000 */
[----:B------:R-:W3:Y:S01]  /*4880*/  F2F.BF16.F32 R209, R209 ;  /* 0x000000d100d17304 */ /* 0x000ee20000202000 */
[----:B0-----:R-:W-:Y:S01]  /*4890*/  LOP3.LUT R110, R110, R205, RZ, 0xfc, !PT ;  /* 0x000000cd6e6e7212 */ /* 0x001fe200078efcff */
[-C--:B------:R-:W-:Y:S01]  /*48a0*/  @P1 FMUL R215, R215, R0.reuse ;  /* 0x00000000d7d71220 */ /* 0x080fe20000400000 */
[----:B-1----:R-:W-:Y:S01]  /*48b0*/  SHF.L.U32 R203, R203, 0x10, RZ ;  /* 0x00000010cbcb7819 */ /* 0x002fe200000006ff */
[-C--:B------:R-:W-:Y:S01]  /*48c0*/  @P1 FMUL R221, R221, R0.reuse ;  /* 0x00000000dddd1220 */ /* 0x080fe20000400000 */
[----:B------:R-:W-:Y:S01]  /*48d0*/  F2FP.BF16.F32.PACK_AB R134, RZ, R109 ;  /* 0x0000006dff86723e */ /* 0x000fe200000010ff */
[----:B--2---:R-:W-:Y:S01]  /*48e0*/  IMAD.U32 R217, R217, 0x10000, RZ ;  /* 0x00010000d9d97824 */ /* 0x004fe200078e00ff */
[----:B------:R-:W-:Y:S01]  /*48f0*/  LOP3.LUT R97, R97, 0xffff, RZ, 0xc0, !PT ;  /* 0x0000ffff61617812 */ /* 0x000fe200078ec0ff */
[----:B------:R-:W0:Y:S01]  /*4900*/  F2F.BF16.F32 R225, R225 ;  /* 0x000000e100e17304 */ /* 0x000e220000202000 */
[----:B------:R-:W-:Y:S01]  /*4910*/  @P0 FMNMX R8, R8, |R111|, !PT ;  /* 0x4000006f08080209 */ /* 0x000fe20007800000 */
[-C--:B------:R-:W-:Y:S01]  /*4920*/  @P1 FMUL R227, R227, R0.reuse ;  /* 0x00000000e3e31220 */ /* 0x080fe20000400000 */
[----:B------:R-:W-:Y:S01]  /*4930*/  LOP3.LUT R139, R110, R203, RZ, 0xfc, !PT ;  /* 0x000000cb6e8b7212 */ /* 0x000fe200078efcff */
[-C--:B------:R-:W-:Y:S01]  /*4940*/  @P1 FMUL R123, R123, R0.reuse ;  /* 0x000000007b7b1220 */ /* 0x080fe20000400000 */
[----:B------:R-:W-:Y:S01]  /*4950*/  PRMT R134, R134, 0x5410, R97 ;  /* 0x0000541086867816 */ /* 0x000fe20000000061 */
[-C--:B------:R-:W-:Y:S01]  /*4960*/  @P1 FMUL R233, R233, R0.reuse ;  /* 0x00000000e9e91220 */ /* 0x080fe20000400000 */
[----:B------:R-:W-:Y:S01]  /*4970*/  SHF.L.U64.HI R110, R97, 0x10, RZ ;  /* 0x00000010616e7819 */ /* 0x000fe200000102ff */
[----:B------:R-:W1:Y:S01]  /*4980*/  F2F.BF16.F32 R223, R223 ;  /* 0x000000df00df7304 */ /* 0x000e620000202000 */
[----:B------:R-:W-:Y:S01]  /*4990*/  F2FP.BF16.F32.PACK_AB R97, RZ, R213 ;  /* 0x000000d5ff61723e */ /* 0x000fe200000010ff */
[-C--:B------:R-:W-:Y:S01]  /*49a0*/  @P1 FMUL R231, R231, R0.reuse ;  /* 0x00000000e7e71220 */ /* 0x080fe20000400000 */
[----:B------:R-:W-:Y:S01]  /*49b0*/  @P0 FMNMX R8, R8, |R247|, !PT ;  /* 0x400000f708080209 */ /* 0x000fe20007800000 */
[-C--:B------:R-:W-:Y:S01]  /*49c0*/  @P1 FMUL R229, R229, R0.reuse ;  /* 0x00000000e5e51220 */ /* 0x080fe20000400000 */
[----:B------:R-:W-:Y:S01]  /*49d0*/  LOP3.LUT R114, R114, R99, RZ, 0xfc, !PT ;  /* 0x0000006372727212 */ /* 0x000fe200078efcff */
[-C--:B------:R-:W-:Y:S01]  /*49e0*/  @P1 FMUL R237, R237, R0.reuse ;  /* 0x00000000eded1220 */ /* 0x080fe20000400000 */
[----:B------:R-:W-:Y:S01]  /*49f0*/  SHF.L.U32 R211, R211, 0x10, RZ ;  /* 0x00000010d3d37819 */ /* 0x000fe200000006ff */
[----:B------:R-:W2:Y:S01]  /*4a00*/  F2F.BF16.F32 R215, R215 ;  /* 0x000000d700d77304 */ /* 0x000ea20000202000 */
[----:B------:R-:W-:Y:S01]  /*4a10*/  F2FP.BF16.F32.PACK_AB R130, RZ, R113 ;  /* 0x00000071ff82723e */ /* 0x000fe200000010ff */
[-C--:B------:R-:W-:Y:S01]  /*4a20*/  @P1 FMUL R243, R243, R0.reuse ;  /* 0x00000000f3f31220 */ /* 0x080fe20000400000 */
[----:B------:R-:W-:Y:S01]  /*4a30*/  LOP3.LUT R97, R97, 0xffff, RZ, 0xc0, !PT ;  /* 0x0000ffff61617812 */ /* 0x000fe200078ec0ff */
[-C--:B------:R-:W-:Y:S01]  /*4a40*/  @P1 FMUL R98, R98, R0.reuse ;  /* 0x0000000062621220 */ /* 0x080fe20000400000 */
[----:B------:R-:W-:Y:S01]  /*4a50*/  @P0 FMNMX R8, R8, |R251|, !PT ;  /* 0x400000fb08080209 */ /* 0x000fe20007800000 */
[-C--:B------:R-:W-:Y:S01]  /*4a60*/  @P1 FMUL R241, R241, R0.reuse ;  /* 0x00000000f1f11220 */ /* 0x080fe20000400000 */
[----:B------:R-:W-:Y:S01]  /*4a70*/  LOP3.LUT R143, R114, R211, RZ, 0xfc, !PT ;  /* 0x000000d3728f7212 */ /* 0x000fe200078efcff */
[----:B------:R-:W4:Y:S01]  /*4a80*/  F2F.BF16.F32 R221, R221 ;  /* 0x000000dd00dd7304 */ /* 0x000f220000202000 */
[----:B------:R-:W-:Y:S01]  /*4a90*/  SHF.L.U64.HI R114, R97, 0x10, RZ ;  /* 0x0000001061727819 */ /* 0x000fe200000102ff */
[-C--:B------:R-:W-:Y:S01]  /*4aa0*/  @P1 FMUL R100, R100, R0.reuse ;  /* 0x0000000064641220 */ /* 0x080fe20000400000 */
[----:B------:R-:W-:Y:S01]  /*4ab0*/  PRMT R130, R130, 0x5410, R97 ;  /* 0x0000541082827816 */ /* 0x000fe20000000061 */
[-C--:B------:R-:W-:Y:S01]  /*4ac0*/  @P1 FMUL R235, R235, R0.reuse ;  /* 0x00000000ebeb1220 */ /* 0x080fe20000400000 */
[----:B------:R-:W-:Y:S01]  /*4ad0*/  F2FP.BF16.F32.PACK_AB R97, RZ, R219 ;  /* 0x000000dbff61723e */ /* 0x000fe200000010ff */
[-C--:B------:R-:W-:Y:S01]  /*4ae0*/  @P1 FMUL R251, R251, R0.reuse ;  /* 0x00000000fbfb1220 */ /* 0x080fe20000400000 */
[----:B------:R-:W-:Y:S01]  /*4af0*/  @P0 FMNMX R8, R8, |R249|, !PT ;  /* 0x400000f908080209 */ /* 0x000fe20007800000 */
[----:B------:R-:W4:Y:S01]  /*4b00*/  F2F.BF16.F32 R233, R233 ;  /* 0x000000e900e97304 */ /* 0x000f220000202000 */
[----:B---3--:R-:W-:Y:S01]  /*4b10*/  LOP3.LUT R110, R110, R209, RZ, 0xfc, !PT ;  /* 0x000000d16e6e7212 */ /* 0x008fe200078efcff */
[-C--:B------:R-:W-:Y:S01]  /*4b20*/  @P1 FMUL R247, R247, R0.reuse ;  /* 0x00000000f7f71220 */ /* 0x080fe20000400000 */
[----:B------:R-:W-:Y:S01]  /*4b30*/  F2FP.BF16.F32.PACK_AB R126, RZ, R117 ;  /* 0x00000075ff7e723e */ /* 0x000fe200000010ff */
[-C--:B------:R-:W-:Y:S01]  /*4b40*/  @P1 FMUL R115, R115, R0.reuse ;  /* 0x0000000073731220 */ /* 0x080fe20000400000 */
[----:B------:R-:W-:Y:S01]  /*4b50*/  LOP3.LUT R97, R97, 0xffff, RZ, 0xc0, !PT ;  /* 0x0000ffff61617812 */ /* 0x000fe200078ec0ff */
[----:B------:R-:W-:Y:S01]  /*4b60*/  @P1 FMUL R249, R249, R0 ;  /* 0x00000000f9f91220 */ /* 0x000fe20000400000 */
[----:B------:R-:W-:Y:S01]  /*4b70*/  @P0 FMNMX R8, R8, |R245|, !PT ;  /* 0x400000f508080209 */ /* 0x000fe20007800000 */
[----:B------:R-:W3:Y:S01]  /*4b80*/  F2F.BF16.F32 R231, R231 ;  /* 0x000000e700e77304 */ /* 0x000ee20000202000 */
[----:B------:R-:W-:Y:S01]  /*4b90*/  LOP3.LUT R135, R110, R217, RZ, 0xfc, !PT ;  /* 0x000000d96e877212 */ /* 0x000fe200078efcff */
[----:B------:R-:W-:Y:S01]  /*4ba0*/  FFMA R124, R119, R124, R190 ;  /* 0x0000007c777c7223 */ /* 0x000fe200000000be */
[----:B------:R-:W-:Y:S01]  /*4bb0*/  SHF.L.U64.HI R110, R97, 0x10, RZ ;  /* 0x00000010616e7819 */ /* 0x000fe200000102ff */
[-C--:B------:R-:W-:Y:S01]  /*4bc0*/  @P1 FMUL R111, R111, R0.reuse ;  /* 0x000000006f6f1220 */ /* 0x080fe20000400000 */
[----:B------:R-:W-:Y:S01]  /*4bd0*/  PRMT R126, R126, 0x5410, R97 ;  /* 0x000054107e7e7816 */ /* 0x000fe20000000061 */
[----:B------:R-:W-:Y:S01]  /*4be0*/  @P1 FMUL R101, R101, R0 ;  /* 0x0000000065651220 */ /* 0x000fe20000400000 */
[----:B------:R-:W-:Y:S01]  /*4bf0*/  @P0 FMNMX R8, R8, |R96|, !PT ;  /* 0x4000006008080209 */ /* 0x000fe20007800000 */
[----:B------:R-:W3:Y:S01]  /*4c00*/  F2F.BF16.F32 R237, R237 ;  /* 0x000000ed00ed7304 */ /* 0x000ee20000202000 */
[----:B------:R-:W-:Y:S01]  /*4c10*/  F2FP.BF16.F32.PACK_AB R97, RZ, R227 ;  /* 0x000000e3ff61723e */ /* 0x000fe200000010ff */
[-C--:B------:R-:W-:Y:S01]  /*4c20*/  @P1 FMUL R96, R96, R0.reuse ;  /* 0x0000000060601220 */ /* 0x080fe20000400000 */
[----:B0-----:R-:W-:Y:S01]  /*4c30*/  LOP3.LUT R110, R110, R225, RZ, 0xfc, !PT ;  /* 0x000000e16e6e7212 */ /* 0x001fe200078efcff */
[----:B------:R-:W-:Y:S01]  /*4c40*/  @P1 FMUL R245, R245, R0 ;  /* 0x00000000f5f51220 */ /* 0x000fe20000400000 */
[----:B-1----:R-:W-:Y:S01]  /*4c50*/  SHF.L.U32 R223, R223, 0x10, RZ ;  /* 0x00000010dfdf7819 */ /* 0x002fe200000006ff */
[----:B------:R-:W0:Y:S01]  /*4c60*/  LDC.64 R154, c[0x0][0x258] ;  /* 0x00009600ff9a7b82 */ /* 0x000e220000000a00 */
[----:B------:R-:W-:Y:S01]  /*4c70*/  @P0 FMNMX R8, R8, |R104|, !PT ;  /* 0x4000006808080209 */ /* 0x000fe20007800000 */
[----:B------:R-:W1:Y:S01]  /*4c80*/  F2F.BF16.F32 R243, R243 ;  /* 0x000000f300f37304 */ /* 0x000e620000202000 */
[----:B------:R-:W-:Y:S01]  /*4c90*/  F2FP.BF16.F32.PACK_AB R122, RZ, R123 ;  /* 0x0000007bff7a723e */ /* 0x000fe200000010ff */
[----:B------:R-:W-:Y:S01]  /*4ca0*/  @P1 FMUL R104, R104, R0 ;  /* 0x0000000068681220 */ /* 0x000fe20000400000 */
[----:B------:R-:W-:-:S02]  /*4cb0*/  LOP3.LUT R97, R97, 0xffff, RZ, 0xc0, !PT ;  /* 0x0000ffff61617812 */ /* 0x000fc400078ec0ff */
[----:B------:R-:W-:Y:S02]  /*4cc0*/  LOP3.LUT R127, R110, R223, RZ, 0xfc, !PT ;  /* 0x000000df6e7f7212 */ /* 0x000fe400078efcff */
[----:B------:R-:W-:Y:S01]  /*4cd0*/  @P0 FMNMX R8, R8, |R102|, !PT ;  /* 0x4000006608080209 */ /* 0x000fe20007800000 */
[----:B------:R-:W1:Y:S01]  /*4ce0*/  F2F.BF16.F32 R98, R98 ;  /* 0x0000006200627304 */ /* 0x000e620000202000 */
[----:B------:R-:W-:Y:S01]  /*4cf0*/  SHF.L.U64.HI R110, R97, 0x10, RZ ;  /* 0x00000010616e7819 */ /* 0x000fe200000102ff */
[----:B------:R-:W-:Y:S01]  /*4d00*/  @P1 FMUL R102, R102, R0 ;  /* 0x0000000066661220 */ /* 0x000fe20000400000 */
[----:B------:R-:W-:Y:S02]  /*4d10*/  PRMT R122, R122, 0x5410, R97 ;  /* 0x000054107a7a7816 */ /* 0x000fe40000000061 */
[----:B------:R-:W-:Y:S02]  /*4d20*/  F2FP.BF16.F32.PACK_AB R97, RZ, R229 ;  /* 0x000000e5ff61723e */ /* 0x000fe400000010ff */
[----:B------:R-:W-:Y:S01]  /*4d30*/  @P0 FMNMX R8, R8, |R116|, !PT ;  /* 0x4000007408080209 */ /* 0x000fe20007800000 */
[----:B------:R-:W1:Y:S01]  /*4d40*/  F2F.BF16.F32 R100, R100 ;  /* 0x0000006400647304 */ /* 0x000e620000202000 */
[----:B--2---:R-:W-:Y:S01]  /*4d50*/  LOP3.LUT R114, R114, R215, RZ, 0xfc, !PT ;  /* 0x000000d772727212 */ /* 0x004fe200078efcff */
[----:B------:R-:W-:Y:S01]  /*4d60*/  @P1 FMUL R116, R116, R0 ;  /* 0x0000000074741220 */ /* 0x000fe20000400000 */
[----:B----4-:R-:W-:-:S02]  /*4d70*/  SHF.L.U32 R221, R221, 0x10, RZ ;  /* 0x00000010dddd7819 */ /* 0x010fc400000006ff */
[----:B------:R-:W-:Y:S01]  /*4d80*/  LOP3.LUT R118, R97, 0xffff, RZ, 0xc0, !PT ;  /* 0x0000ffff61767812 */ /* 0x000fe200078ec0ff */
[--C-:B0-----:R-:W-:Y:S01]  /*4d90*/  IMAD.WIDE.U32 R152, R153, 0x8, R154.reuse ;  /* 0x0000000899987825 */ /* 0x101fe200078e009a */
[----:B------:R-:W-:Y:S01]  /*4da0*/  F2FP.BF16.F32.PACK_AB R97, RZ, R241 ;  /* 0x000000f1ff61723e */ /* 0x000fe200000010ff */
[----:B------:R-:W0:Y:S01]  /*4db0*/  F2F.BF16.F32 R251, R251 ;  /* 0x000000fb00fb7304 */ /* 0x000e220000202000 */
[----:B------:R-:W-:Y:S01]  /*4dc0*/  @P0 FMNMX R8, R8, |R106|, !PT ;  /* 0x4000006a08080209 */ /* 0x000fe20007800000 */
[-C--:B------:R-:W-:Y:S01]  /*4dd0*/  @P1 FMUL R106, R106, R0.reuse ;  /* 0x000000006a6a1220 */ /* 0x080fe20000400000 */
[----:B------:R-:W-:Y:S01]  /*4de0*/  LOP3.LUT R131, R114, R221, RZ, 0xfc, !PT ;  /* 0x000000dd72837212 */ /* 0x000fe200078efcff */
[--C-:B------:R-:W-:Y:S01]  /*4df0*/  IMAD.WIDE.U32 R136, R137, 0x8, R154.reuse ;  /* 0x0000000889887825 */ /* 0x100fe200078e009a */
[----:B------:R-:W-:Y:S02]  /*4e00*/  F2FP.BF16.F32.PACK_AB R114, RZ, R235 ;  /* 0x000000ebff72723e */ /* 0x000fe400000010ff */
[----:B------:R-:W-:Y:S01]  /*4e10*/  LOP3.LUT R97, R97, 0xffff, RZ, 0xc0, !PT ;  /* 0x0000ffff61617812 */ /* 0x000fe200078ec0ff */
[----:B------:R-:W2:Y:S01]  /*4e20*/  F2F.BF16.F32 R104, R104 ;  /* 0x0000006800687304 */ /* 0x000ea20000202000 */
[----:B------:R-:W-:Y:S01]  /*4e30*/  @P0 FMNMX R8, R8, |R107|, !PT ;  /* 0x4000006b08080209 */ /* 0x000fe20007800000 */
[----:B------:R-:W-:Y:S01]  /*4e40*/  @P1 FMUL R107, R107, R0 ;  /* 0x000000006b6b1220 */ /* 0x000fe20000400000 */
[----:B------:R-:W-:Y:S01]  /*4e50*/  LOP3.LUT R110, R110, R233, RZ, 0xfc, !PT ;  /* 0x000000e96e6e7212 */ /* 0x000fe200078efcff */
[----:B------:R-:W-:Y:S01]  /*4e60*/  IMAD.WIDE.U32 R132, R133, 0x8, R154 ;  /* 0x0000000885847825 */ /* 0x000fe200078e009a */
[----:B---3--:R-:W-:-:S02]  /*4e70*/  SHF.L.U32 R231, R231, 0x10, RZ ;  /* 0x00000010e7e77819 */ /* 0x008fc400000006ff */
[----:B------:R-:W-:Y:S01]  /*4e80*/  SHF.L.U64.HI R99, R97, 0x10, RZ ;  /* 0x0000001061637819 */ /* 0x000fe200000102ff */
[----:B------:R-:W3:Y:S01]  /*4e90*/  F2F.BF16.F32 R249, R249 ;  /* 0x000000f900f97304 */ /* 0x000ee20000202000 */
[----:B------:R-:W-:Y:S02]  /*4ea0*/  PRMT R114, R114, 0x5410, R97 ;  /* 0x0000541072727816 */ /* 0x000fe40000000061 */
[----:B------:R-:W-:Y:S02]  /*4eb0*/  F2FP.BF16.F32.PACK_AB R97, RZ, R247 ;  /* 0x000000f7ff61723e */ /* 0x000fe400000010ff */
[----:B------:R-:W-:Y:S01]  /*4ec0*/  @P0 FMNMX R8, R8, |R140|, !PT ;  /* 0x4000008c08080209 */ /* 0x000fe20007800000 */
[----:B------:R-:W-:Y:S01]  /*4ed0*/  @P1 FMUL R140, R140, R0 ;  /* 0x000000008c8c1220 */ /* 0x000fe20000400000 */
[----:B------:R-:W-:Y:S01]  /*4ee0*/  LOP3.LUT R123, R110, R231, RZ, 0xfc, !PT ;  /* 0x000000e76e7b7212 */ /* 0x000fe200078efcff */
[----:B------:R-:W4:Y:S01]  /*4ef0*/  F2F.BF16.F32 R102, R102 ;  /* 0x0000006600667304 */ /* 0x000f220000202000 */
[----:B------:R-:W-:-:S02]  /*4f00*/  SHF.L.U64.HI R110, R118, 0x10, RZ ;  /* 0x00000010766e7819 */ /* 0x000fc400000102ff */
[----:B------:R-:W-:Y:S02]  /*4f10*/  LOP3.LUT R97, R97, 0xffff, RZ, 0xc0, !PT ;  /* 0x0000ffff61617812 */ /* 0x000fe400078ec0ff */
[----:B------:R-:W-:Y:S01]  /*4f20*/  @P0 FMNMX R8, R8, |R239|, !PT ;  /* 0x400000ef08080209 */ /* 0x000fe20007800000 */
[----:B------:R-:W-:Y:S01]  /*4f30*/  @P1 FMUL R239, R239, R0 ;  /* 0x00000000efef1220 */ /* 0x000fe20000400000 */
[----:B------:R-:W-:Y:S01]  /*4f40*/  F2FP.BF16.F32.PACK_AB R119, RZ, R115 ;  /* 0x00000073ff77723e */ /* 0x000fe200000010ff */
[----:B------:R-:W-:Y:S01]  /*4f50*/  F2F.BF16.F32 R140, R140 ;  /* 0x0000008c008c7304 */ /* 0x000fe20000202000 */
[----:B------:R-:W-:Y:S02]  /*4f60*/  LOP3.LUT R110, R110, R237, RZ, 0xfc, !PT ;  /* 0x000000ed6e6e7212 */ /* 0x000fe400078efcff */
[----:B-1----:R-:W-:Y:S02]  /*4f70*/  SHF.L.U32 R243, R243, 0x10, RZ ;  /* 0x00000010f3f37819 */ /* 0x002fe400000006ff */
[----:B------:R-:W-:-:S02]  /*4f80*/  LOP3.LUT R99, R99, R98, RZ, 0xfc, !PT ;  /* 0x0000006263637212 */ /* 0x000fc400078efcff */
[----:B------:R-:W-:Y:S02]  /*4f90*/  SHF.L.U32 R100, R100, 0x10, RZ ;  /* 0x0000001064647819 */ /* 0x000fe400000006ff */
[----:B------:R-:W-:Y:S02]  /*4fa0*/  SHF.L.U64.HI R98, R97, 0x10, RZ ;  /* 0x0000001061627819 */ /* 0x000fe400000102ff */
[----:B------:R-:W-:Y:S01]  /*4fb0*/  @P0 FMNMX R8, R8, |R112|, !PT ;  /* 0x4000007008080209 */ /* 0x000fe20007800000 */
[----:B------:R-:W-:Y:S01]  /*4fc0*/  @P1 FMUL R112, R112, R0 ;  /* 0x0000000070701220 */ /* 0x000fe20000400000 */
[----:B------:R-:W-:Y:S02]  /*4fd0*/  F2FP.BF16.F32.PACK_AB R96, RZ, R96 ;  /* 0x00000060ff60723e */ /* 0x000fe400000010ff */
[----:B------:R-:W-:Y:S02]  /*4fe0*/  PRMT R118, R119, 0x5410, R118 ;  /* 0x0000541077767816 */ /* 0x000fe40000000076 */
[----:B------:R-:W-:-:S02]  /*4ff0*/  LOP3.LUT R119, R110, R243, RZ, 0xfc, !PT ;  /* 0x000000f36e777212 */ /* 0x000fc400078efcff */
[----:B------:R-:W-:Y:S02]  /*5000*/  LOP3.LUT R115, R99, R100, RZ, 0xfc, !PT ;  /* 0x0000006463737212 */ /* 0x000fe400078efcff */
[----:B------:R-:W-:Y:S02]  /*5010*/  F2FP.BF16.F32.PACK_AB R110, RZ, R111 ;  /* 0x0000006fff6e723e */ /* 0x000fe400000010ff */
[----:B0-----:R-:W-:Y:S02]  /*5020*/  LOP3.LUT R100, R98, R251, RZ, 0xfc, !PT ;  /* 0x000000fb62647212 */ /* 0x001fe400078efcff */
[----:B------:R-:W-:Y:S01]  /*5030*/  @P0 FMNMX R8, R8, |R148|, !PT ;  /* 0x4000009408080209 */ /* 0x000fe20007800000 */
[----:B------:R-:W-:Y:S01]  /*5040*/  @P1 FMUL R148, R148, R0 ;  /* 0x0000000094941220 */ /* 0x000fe20000400000 */
[----:B------:R-:W-:Y:S02]  /*5050*/  LOP3.LUT R98, R96, 0xffff, RZ, 0xc0, !PT ;  /* 0x0000ffff60627812 */ /* 0x000fe400078ec0ff */
[----:B------:R-:W-:-:S02]  /*5060*/  F2FP.BF16.F32.PACK_AB R101, RZ, R101 ;  /* 0x00000065ff65723e */ /* 0x000fc400000010ff */
[----:B------:R-:W-:Y:S01]  /*5070*/  PRMT R110, R110, 0x5410, R97 ;  /* 0x000054106e6e7816 */ /* 0x000fe20000000061 */
[----:B------:R-:W-:Y:S01]  /*5080*/  F2F.BF16.F32 R148, R148 ;  /* 0x0000009400947304 */ /* 0x000fe20000202000 */
[----:B------:R-:W-:Y:S01]  /*5090*/  @P0 FMNMX R8, R8, |R144|, !PT ;  /* 0x4000009008080209 */ /* 0x000fe20007800000 */
[----:B------:R-:W-:Y:S01]  /*50a0*/  @P1 FMUL R144, R144, R0 ;  /* 0x0000000090901220 */ /* 0x000fe20000400000 */
[----:B------:R-:W-:Y:S02]  /*50b0*/  SHF.L.U64.HI R97, R98, 0x10, RZ ;  /* 0x0000001062617819 */ /* 0x000fe400000102ff */
[----:B------:R-:W-:Y:S02]  /*50c0*/  PRMT R146, R101, 0x5410, R146 ;  /* 0x0000541065927816 */ /* 0x000fe40000000092 */
[----:B------:R-:W-:Y:S01]  /*50d0*/  @P0 FMNMX R8, R8, |R125|, !PT ;  /* 0x4000007d08080209 */ /* 0x000fe20007800000 */
[----:B------:R-:W-:Y:S01]  /*50e0*/  F2F.BF16.F32 R144, R144 ;  /* 0x0000009000907304 */ /* 0x000fe20000202000 */
[----:B--2---:R-:W-:Y:S01]  /*50f0*/  LOP3.LUT R101, R97, R104, RZ, 0xfc, !PT ;  /* 0x0000006861657212 */ /* 0x004fe200078efcff */
[----:B------:R-:W-:Y:S01]  /*5100*/  @P1 FMUL R125, R125, R0 ;  /* 0x000000007d7d1220 */ /* 0x000fe20000400000 */
[----:B---3--:R-:W-:Y:S01]  /*5110*/  SHF.L.U32 R249, R249, 0x10, RZ ;  /* 0x00000010f9f97819 */ /* 0x008fe200000006ff */
[----:B------:R-:W0:Y:S01]  /*5120*/  @!P3 LDC.64 R104, c[0x0][0x230] ;  /* 0x00008c00ff68bb82 */ /* 0x000e220000000a00 */
[----:B----4-:R-:W-:-:S02]  /*5130*/  SHF.L.U32 R102, R102, 0x10, RZ ;  /* 0x0000001066667819 */ /* 0x010fc400000006ff */
[----:B------:R-:W-:Y:S01]  /*5140*/  @P0 FMNMX R8, R8, |R124|, !PT ;  /* 0x4000007c08080209 */ /* 0x000fe20007800000 */
[----:B------:R1:W2:Y:S01]  /*5150*/  F2F.BF16.F32 R97, R107 ;  /* 0x0000006b00617304 */ /* 0x0002a20000202000 */
[----:B------:R-:W-:Y:S01]  /*5160*/  LOP3.LUT R111, R100, R249, RZ, 0xfc, !PT ;  /* 0x000000f9646f7212 */ /* 0x000fe200078efcff */
[----:B------:R-:W-:Y:S01]  /*5170*/  @P1 FMUL R124, R124, R0 ;  /* 0x000000007c7c1220 */ /* 0x000fe20000400000 */
[----:B------:R-:W-:Y:S02]  /*5180*/  F2FP.BF16.F32.PACK_AB R96, RZ, R106 ;  /* 0x0000006aff60723e */ /* 0x000fe400000010ff */
[----:B------:R-:W-:Y:S01]  /*5190*/  @P0 FMNMX R8, R8, |R128|, !PT ;  /* 0x4000008008080209 */ /* 0x000fe20007800000 */
[----:B------:R-:W-:Y:S01]  /*51a0*/  @P1 FMUL R128, R128, R0 ;  /* 0x0000000080801220 */ /* 0x000fe20000400000 */
[----:B------:R-:W-:Y:S02]  /*51b0*/  F2FP.BF16.F32.PACK_AB R99, RZ, R245 ;  /* 0x000000f5ff63723e */ /* 0x000fe400000010ff */
[----:B-1----:R-:W-:-:S02]  /*51c0*/  LOP3.LUT R107, R101, R102, RZ, 0xfc, !PT ;  /* 0x00000066656b7212 */ /* 0x002fc400078efcff */
[----:B------:R-:W1:Y:S01]  /*51d0*/  @!P3 LDC.64 R100, c[0x0][0x228] ;  /* 0x00008a00ff64bb82 */ /* 0x000e620000000a00 */
[----:B------:R-:W-:Y:S01]  /*51e0*/  LOP3.LUT R96, R96, 0xffff, RZ, 0xc0, !PT ;  /* 0x0000ffff60607812 */ /* 0x000fe200078ec0ff */
[----:B------:R-:W3:Y:S01]  /*51f0*/  F2F.BF16.F32 R128, R128 ;  /* 0x0000008000807304 */ /* 0x000ee20000202000 */
[----:B------:R-:W-:Y:S01]  /*5200*/  F2FP.BF16.F32.PACK_AB R103, RZ, R116 ;  /* 0x00000074ff67723e */ /* 0x000fe200000010ff */
[----:B------:R-:W-:Y:S01]  /*5210*/  IMAD.WIDE.U32 R116, R195, 0x8, R154 ;  /* 0x00000008c3747825 */ /* 0x000fe200078e009a */
[----:B------:R-:W-:-:S03]  /*5220*/  @P0 FMNMX R8, R8, |R120|, !PT ;  /* 0x4000007808080209 */ /* 0x000fc60007800000 */
[----:B------:R-:W-:Y:S01]  /*5230*/  @P1 FMUL R120, R120, R0 ;  /* 0x0000000078781220 */ /* 0x000fe20000400000 */
[----:B------:R-:W-:Y:S02]  /*5240*/  PRMT R106, R99, 0x5410, R98 ;  /* 0x00005410636a7816 */ /* 0x000fe40000000062 */
[----:B------:R-:W-:Y:S01]  /*5250*/  SHF.L.U64.HI R98, R96, 0x10, RZ ;  /* 0x0000001060627819 */ /* 0x000fe200000102ff */
[----:B0-----:R-:W-:Y:S01]  /*5260*/  @!P3 IMAD.WIDE R104, R7, 0x4, R104 ;  /* 0x000000040768b825 */ /* 0x001fe200078e0268 */
[----:B------:R-:W-:Y:S01]  /*5270*/  PRMT R102, R103, 0x5410, R96 ;  /* 0x0000541067667816 */ /* 0x000fe20000000060 */
[----:B------:R-:W0:Y:S01]  /*5280*/  F2F.BF16.F32 R120, R120 ;  /* 0x0000007800787304 */ /* 0x000e220000202000 */
[----:B------:R-:W-:Y:S02]  /*5290*/  F2FP.BF16.F32.PACK_AB R96, RZ, R112 ;  /* 0x00000070ff60723e */ /* 0x000fe400000010ff */
[----:B------:R-:W-:Y:S02]  /*52a0*/  F2FP.BF16.F32.PACK_AB R124, RZ, R124 ;  /* 0x0000007cff7c723e */ /* 0x000fe400000010ff */
[----:B--2---:R-:W-:-:S02]  /*52b0*/  LOP3.LUT R97, R98, R97, RZ, 0xfc, !PT ;  /* 0x0000006162617212 */ /* 0x004fc400078efcff */
[----:B------:R-:W-:Y:S02]  /*52c0*/  SHF.L.U32 R140, R140, 0x10, RZ ;  /* 0x000000108c8c7819 */ /* 0x000fe400000006ff */
[----:B------:R-:W-:Y:S02]  /*52d0*/  LOP3.LUT R98, R96, 0xffff, RZ, 0xc0, !PT ;  /* 0x0000ffff60627812 */ /* 0x000fe400078ec0ff */
[----:B------:R-:W-:Y:S01]  /*52e0*/  SHF.L.U32 R112, R4, 0x7, RZ ;  /* 0x0000000704707819 */ /* 0x000fe200000006ff */
[----:B-1----:R-:W-:Y:S01]  /*52f0*/  @!P3 IMAD.WIDE R100, R7, 0x4, R100 ;  /* 0x000000040764b825 */ /* 0x002fe200078e0264 */
[----:B------:R-:W-:Y:S02]  /*5300*/  PRMT R96, R124, 0x7610, R96 ;  /* 0x000076107c607816 */ /* 0x000fe40000000060 */
[----:B------:R-:W-:Y:S01]  /*5310*/  LOP3.LUT R103, R97, R140, RZ, 0xfc, !PT ;  /* 0x0000008c61677212 */ /* 0x000fe200078efcff */
[----:B------:R-:W-:Y:S01]  /*5320*/  IMAD.WIDE.U32 R140, R141, 0x8, R154 ;  /* 0x000000088d8c7825 */ /* 0x000fe200078e009a */
[----:B------:R-:W-:Y:S01]  /*5330*/  SHF.L.U64.HI R97, R98, 0x10, RZ ;  /* 0x0000001062617819 */ /* 0x000fe200000102ff */
[----:B------:R-:W-:Y:S01]  /*5340*/  @!P3 STG.E desc[UR4][R100.64], R108 ;  /* 0x0000006c6400b986 */ /* 0x000fe2000c101904 */
[----:B------:R-:W-:-:S02]  /*5350*/  LOP3.LUT R112, R112, 0x80, R5, 0xe2, !PT ;  /* 0x0000008070707812 */ /* 0x000fc400078ee205 */
[----:B------:R-:W-:Y:S01]  /*5360*/  LOP3.LUT R96, R96, 0xffff, RZ, 0xc0, !PT ;  /* 0x0000ffff60607812 */ /* 0x000fe200078ec0ff */
[----:B------:R1:W-:Y:S01]  /*5370*/  @!P3 STG.E desc[UR4][R104.64], R121 ;  /* 0x000000796800b986 */ /* 0x0003e2000c101904 */
[----:B------:R-:W-:Y:S02]  /*5380*/  F2FP.BF16.F32.PACK_AB R99, RZ, R239 ;  /* 0x000000efff63723e */ /* 0x000fe400000010ff */
[----:B------:R-:W-:Y:S01]  /*5390*/  LOP3.LUT R97, R97, R148, RZ, 0xfc, !PT ;  /* 0x0000009461617212 */ /* 0x000fe200078efcff */
[----:B------:R-:W-:Y:S01]  /*53a0*/  IMAD.WIDE.U32 R148, R149, 0x8, R154 ;  /* 0x0000000895947825 */ /* 0x000fe200078e009a */
[----:B------:R-:W-:Y:S01]  /*53b0*/  SHF.L.U32 R144, R144, 0x10, RZ ;  /* 0x0000001090907819 */ /* 0x000fe200000006ff */
[----:B------:R2:W-:Y:S01]  /*53c0*/  STG.E.64 desc[UR4][R152.64], R150 ;  /* 0x0000009698007986 */ /* 0x0005e2000c101b04 */
[----:B------:R-:W-:Y:S02]  /*53d0*/  F2FP.BF16.F32.PACK_AB R125, RZ, R125 ;  /* 0x0000007dff7d723e */ /* 0x000fe400000010ff */
[----:B------:R-:W-:Y:S01]  /*53e0*/  LOP3.LUT R112, R112, 0x60, R3, 0xf8, !PT ;  /* 0x0000006070707812 */ /* 0x000fe200078ef803 */
[----:B------:R2:W-:Y:S01]  /*53f0*/  STG.E.64 desc[UR4][R148.64], R146 ;  /* 0x0000009294007986 */ /* 0x0005e2000c101b04 */
[----:B------:R-:W-:-:S02]  /*5400*/  SHF.L.U64.HI R109, R96, 0x10, RZ ;  /* 0x00000010606d7819 */ /* 0x000fc400000102ff */
[----:B------:R-:W-:Y:S01]  /*5410*/  PRMT R98, R99, 0x5410, R98 ;  /* 0x0000541063627816 */ /* 0x000fe20000000062 */
[----:B------:R-:W-:Y:S01]  /*5420*/  IMAD R112, R7, 0xf00, R112 ;  /* 0x00000f0007707824 */ /* 0x000fe200078e0270 */
[----:B------:R-:W-:Y:S01]  /*5430*/  LOP3.LUT R99, R97, R144, RZ, 0xfc, !PT ;  /* 0x0000009061637212 */ /* 0x000fe200078efcff */
[----:B------:R-:W-:Y:S01]  /*5440*/  IMAD.WIDE.U32 R144, R145, 0x8, R154 ;  /* 0x0000000891907825 */ /* 0x000fe200078e009a */
[----:B------:R-:W-:Y:S02]  /*5450*/  PRMT R97, R125, 0x7610, R97 ;  /* 0x000076107d617816 */ /* 0x000fe40000000061 */
[----:B---3--:R-:W-:Y:S01]  /*5460*/  LOP3.LUT R109, R109, R128, RZ, 0xfc, !PT ;  /* 0x000000806d6d7212 */ /* 0x008fe200078efcff */
[----:B------:R-:W-:Y:S01]  /*5470*/  IMAD.WIDE.U32 R128, R129, 0x8, R154 ;  /* 0x0000000881807825 */ /* 0x000fe200078e009a */
[----:B0-----:R-:W-:Y:S01]  /*5480*/  SHF.L.U32 R120, R120, 0x10, RZ ;  /* 0x0000001078787819 */ /* 0x001fe200000006ff */
[----:B------:R2:W-:Y:S01]  /*5490*/  STG.E.64 desc[UR4][R144.64], R142 ;  /* 0x0000008e90007986 */ /* 0x0005e2000c101b04 */
[----:B------:R-:W-:Y:S01]  /*54a0*/  PRMT R96, R97, 0x5410, R96 ;  /* 0x0000541061607816 */ /* 0x000fe20000000060 */
[--C-:B------:R-:W-:Y:S01]  /*54b0*/  IMAD.WIDE.U32 R124, R199, 0x8, R154.reuse ;  /* 0x00000008c77c7825 */ /* 0x100fe200078e009a */
[----:B------:R-:W-:Y:S01]  /*54c0*/  LOP3.LUT R97, R109, R120, RZ, 0xfc, !PT ;  /* 0x000000786d617212 */ /* 0x000fe200078efcff */
[----:B------:R2:W-:Y:S01]  /*54d0*/  STG.E.64 desc[UR4][R140.64], R138 ;  /* 0x0000008a8c007986 */ /* 0x0005e2000c101b04 */
[C---:B------:R-:W-:Y:S01]  /*54e0*/  IADD3 R109, R112.reuse, 0xb00, RZ ;  /* 0x00000b00706d7810 */ /* 0x040fe20007ffe0ff */
[--C-:B-1----:R-:W-:Y:S01]  /*54f0*/  IMAD.WIDE.U32 R120, R193, 0x8, R154.reuse ;  /* 0x00000008c1787825 */ /* 0x102fe200078e009a */
[C---:B------:R-:W-:Y:S01]  /*5500*/  IADD3 R101, R112.reuse, 0xd00, RZ ;  /* 0x00000d0070657810 */ /* 0x040fe20007ffe0ff */
[----:B------:R2:W-:Y:S01]  /*5510*/  STG.E.64 desc[UR4][R136.64], R134 ;  /* 0x0000008688007986 */ /* 0x0005e2000c101b04 */
[C---:B------:R-:W-:Y:S01]  /*5520*/  IADD3 R193, R112.reuse, 0xe00, RZ ;  /* 0x00000e0070c17810 */ /* 0x040fe20007ffe0ff */
[----:B------:R-:W-:Y:S01]  /*5530*/  VIADD R105, R112, 0xc00 ;  /* 0x00000c0070697836 */ /* 0x000fe20000000000 */
[----:B------:R-:W-:Y:S01]  /*5540*/  IADD3 R7, R7, UR7, RZ ;  /* 0x0000000707077c10 */ /* 0x000fe2000fffe0ff */
[--C-:B------:R-:W-:Y:S01]  /*5550*/  IMAD.WIDE.U32 R112, R197, 0x8, R154.reuse ;  /* 0x00000008c5707825 */ /* 0x100fe200078e009a */
[----:B------:R2:W-:Y:S01]  /*5560*/  STG.E.64 desc[UR4][R132.64], R130 ;  /* 0x0000008284007986 */ /* 0x0005e2000c101b04 */
[----:B------:R-:W-:Y:S01]  /*5570*/  ULDC UR7, c[0x0][0x218] ;  /* 0x0000860000077ab9 */ /* 0x000fe20000000800 */
[----:B------:R-:W-:Y:S01]  /*5580*/  LOP3.LUT P2, RZ, R71, 0xff, RZ, 0xc0, !PT ;  /* 0x000000ff47ff7812 */ /* 0x000fe2000784c0ff */
[----:B------:R-:W-:Y:S01]  /*5590*/  IMAD.WIDE.U32 R108, R109, 0x8, R154 ;  /* 0x000000086d6c7825 */ /* 0x000fe200078e009a */
[----:B------:R2:W-:Y:S01]  /*55a0*/  STG.E.64 desc[UR4][R128.64], R126 ;  /* 0x0000007e80007986 */ /* 0x0005e2000c101b04 */
[----:B------:R-:W-:-:S02]  /*55b0*/  ISETP.GE.AND P0, PT, R7, UR7, PT ;  /* 0x0000000707007c0c */ /* 0x000fc4000bf06270 */
[--C-:B------:R-:W-:Y:S01]  /*55c0*/  IMAD.WIDE.U32 R104, R105, 0x8, R154.reuse ;  /* 0x0000000869687825 */ /* 0x100fe200078e009a */
[----:B------:R2:W-:Y:S01]  /*55d0*/  STG.E.64 desc[UR4][R124.64], R122 ;  /* 0x0000007a7c007986 */ /* 0x0005e2000c101b04 */
[----:B------:R-:W-:Y:S02]  /*55e0*/  SEL R71, RZ, 0x1, P2 ;  /* 0x00000001ff477807 */ /* 0x000fe40001000000 */
[--C-:B------:R-:W-:Y:S01]  /*55f0*/  IMAD.WIDE.U32 R100, R101, 0x8, R154.reuse ;  /* 0x0000000865647825 */ /* 0x100fe200078e009a */
[----:B------:R2:W-:Y:S03]  /*5600*/  STG.E.64 desc[UR4][R120.64], R118 ;  /* 0x0000007678007986 */ /* 0x0005e6000c101b04 */
[----:B------:R-:W-:Y:S01]  /*5610*/  IMAD.WIDE.U32 R154, R193, 0x8, R154 ;  /* 0x00000008c19a7825 */ /* 0x000fe200078e009a */
[----:B------:R2:W-:Y:S04]  /*5620*/  STG.E.64 desc[UR4][R116.64], R114 ;  /* 0x0000007274007986 */ /* 0x0005e8000c101b04 */
[----:B------:R2:W-:Y:S04]  /*5630*/  STG.E.64 desc[UR4][R112.64], R110 ;  /* 0x0000006e70007986 */ /* 0x0005e8000c101b04 */
[----:B------:R2:W-:Y:S04]  /*5640*/  STG.E.64 desc[UR4][R108.64], R106 ;  /* 0x0000006a6c007986 */ /* 0x0005e8000c101b04 */
[----:B------:R2:W-:Y:S04]  /*5650*/  STG.E.64 desc[UR4][R104.64], R102 ;  /* 0x0000006668007986 */ /* 0x0005e8000c101b04 */
[----:B------:R2:W-:Y:S04]  /*5660*/  STG.E.64 desc[UR4][R100.64], R98 ;  /* 0x0000006264007986 */ /* 0x0005e8000c101b04 */
[----:B------:R2:W-:Y:S01]  /*5670*/  STG.E.64 desc[UR4][R154.64], R96 ;  /* 0x000000609a007986 */ /* 0x0005e2000c101b04 */
[----:B------:R-:W-:Y:S05]  /*5680*/  @!P0 BRA `(.L_x_7927) ;  /* 0xffffffb800188947 */ /* 0x000fea000383ffff */
.L_x_7914:
        /* <DEDUP_REMOVED lines=15> */
.L_x_7952:
        /* <DEDUP_REMOVED lines=28> */
.L_x_7955:
[----:B-1----:R-:W-:-:S07]  /*5940*/  FMNMX R7, R5, R4, !PT ;  /* 0x0000000405077209 */ /* 0x002fce0007800000 */
.L_x_7931:
[----:B------:R-:W-:Y:S05]  /*5950*/  BSYNC B0 ;  /* 0x0000000000007941 */ /* 0x000fea0003800000 */
.L_x_7930:
[----:B------:R-:W-:Y:S01]  /*5960*/  ISETP.NE.AND P0, PT, R3, RZ, PT ;  /* 0x000000ff0300720c */ /* 0x000fe20003f05270 */
[----:B------:R-:W-:-:S12]  /*5970*/  BSSY B0, `(.L_x_7928) ;  /* 0x0000004000007945 */ /* 0x000fd80003800000 */
[----:B------:R-:W-:Y:S05]  /*5980*/  @P0 BRA `(.L_x_7933) ;  /* 0x0000000000080947 */ /* 0x000fea0003800000 */
[----:B0-----:R-:W0:Y:S02]  /*5990*/  LDC.64 R4, c[0x0][0x288] ;  /* 0x0000a200ff047b82 */ /* 0x001e240000000a00 */
[----:B0-----:R1:W-:Y:S02]  /*59a0*/  REDG.E.MAX.S32.STRONG.GPU desc[UR4][R4.64], R7 ;  /* 0x000000070400798e */ /* 0x0013e4000d10e384 */
.L_x_7933:
[----:B------:R-:W-:Y:S05]  /*59b0*/  BSYNC B0 ;  /* 0x0000000000007941 */ /* 0x000fea0003800000 */
.L_x_7928:
        /* <DEDUP_REMOVED lines=13> */
[----:B01----:R-:W-:Y:S05]  /*5a90*/  CALL.REL.NOINC `($__internal_91_$__cuda_sm20_rcp_rn_f32_slowpath) ;  /* 0x0000000c00f47944 */ /* 0x003fea0003c00000 */
[----:B------:R-:W-:Y:S01]  /*5aa0*/  MOV R5, R142 ;  /* 0x0000008e00057202 */ /* 0x000fe20000000f00 */
[----:B------:R-:W-:Y:S06]  /*5ab0*/  BRA `(.L_x_7935) ;  /* 0x0000000000107947 */ /* 0x000fec0003800000 */
.L_x_7934:
[----:B01----:R-:W0:Y:S02]  /*5ac0*/  MUFU.RCP R5, R0 ;  /* 0x0000000000057308 */ /* 0x003e240000001000 */
[----:B0-----:R-:W-:-:S04]  /*5ad0*/  FFMA R2, R5, R0, -1 ;  /* 0xbf80000005027423 */ /* 0x001fc80000000000 */
[----:B------:R-:W-:-:S04]  /*5ae0*/  FADD.FTZ R2, -R2, -RZ ;  /* 0x800000ff02027221 */ /* 0x000fc80000010100 */
[----:B------:R-:W-:-:S07]  /*5af0*/  FFMA R5, R5, R2, R5 ;  /* 0x0000000205057223 */ /* 0x000fce0000000005 */
.L_x_7935:
[----:B------:R-:W0:Y:S02]  /*5b00*/  LDC.64 R2, c[0x0][0x280] ;  /* 0x0000a000ff027b82 */ /* 0x000e240000000a00 */
[----:B0-----:R-:W-:Y:S01]  /*5b10*/  STG.E desc[UR4][R2.64], R5 ;  /* 0x0000000502007986 */ /* 0x001fe2000c101904 */
[----:B------:R-:W-:Y:S05]  /*5b20*/  EXIT ;  /* 0x000000000000794d */ /* 0x000fea0003800000 */
.L_x_7915:
[----:B------:R-:W-:Y:S01]  /*5b30*/  HFMA2.MMA R146, -RZ, RZ, 0, 1.847743988037109375e-06 ;  /* 0x0000001fff927435 */ /* 0x000fe200000001ff */
[----:B------:R-:W-:Y:S01]  /*5b40*/  MOV R142, R97 ;  /* 0x00000061008e7202 */ /* 0x000fe20000000f00 */
[----:B------:R-:W-:Y:S01]  /*5b50*/  IMAD.MOV.U32 R144, RZ, RZ, 0x1 ;  /* 0x00000001ff907424 */ /* 0x000fe200078e00ff */
[----:B------:R-:W-:-:S08]  /*5b60*/  MOV R121, 0xffffffff ;  /* 0xffffffff00797802 */ /* 0x000fd00000000f00 */
[----:B-----5:R-:W-:Y:S05]  /*5b70*/  WARPSYNC.COLLECTIVE R121, `(.L_x_7936) ;  /* 0x0000000079087348 */ /* 0x020fea0003c00000 */
[----:B------:R0:W1:Y:S02]  /*5b80*/  SHFL.BFLY P0, R140, R142, R144, R146 ;  /* 0x0c0000908e8c7389 */ /* 0x0000640000000092 */
[----:B01---5:R-:W-:Y:S01]  /*5b90*/  ENDCOLLECTIVE ;  /* 0x000000000000791b */ /* 0x023fe20003800000 */
.L_x_7936:
[----:B------:R-:W-:Y:S01]  /*5ba0*/  HFMA2.MMA R144, -RZ, RZ, 0, 1.1920928955078125e-07 ;  /* 0x00000002ff907435 */ /* 0x000fe200000001ff */
[----:B------:R-:W-:-:S05]  /*5bb0*/  MOV R96, R140 ;  /* 0x0000008c00607202 */ /* 0x000fca0000000f00 */
[----:B------:R-:W-:-:S05]  /*5bc0*/  FADD R99, R97, R96 ;  /* 0x0000006061637221 */ /* 0x000fca0000000000 */
[----:B------:R-:W-:-:S07]  /*5bd0*/  MOV R142, R99 ;  /* 0x00000063008e7202 */ /* 0x000fce0000000f00 */
[----:B------:R-:W-:Y:S05]  /*5be0*/  WARPSYNC.COLLECTIVE R121, `(.L_x_7937) ;  /* 0x0000000079087348 */ /* 0x000fea0003c00000 */
[----:B------:R0:W1:Y:S02]  /*5bf0*/  SHFL.BFLY P0, R140, R142, R144, R146 ;  /* 0x0c0000908e8c7389 */ /* 0x0000640000000092 */
[----:B01----:R-:W-:Y:S01]  /*5c00*/  ENDCOLLECTIVE ;  /* 0x000000000000791b */ /* 0x003fe20003800000 */
.L_x_7937:
[----:B------:R-:W-:Y:S01]  /*5c10*/  HFMA2.MMA R144, -RZ, RZ, 0, 2.384185791015625e-07 ;  /* 0x00000004ff907435 */ /* 0x000fe200000001ff */
[----:B------:R-:W-:-:S05]  /*5c20*/  MOV R96, R140 ;  /* 0x0000008c00607202 */ /* 0x000fca0000000f00 */
[----:B------:R-:W-:-:S05]  /*5c30*/  FADD R101, R99, R96 ;  /* 0x0000006063657221 */ /* 0x000fca0000000000 */
[----:B------:R-:W-:-:S07]  /*5c40*/  MOV R142, R101 ;  /* 0x00000065008e7202 */ /* 0x000fce0000000f00 */
[----:B------:R-:W-:Y:S05]  /*5c50*/  WARPSYNC.COLLECTIVE R121, `(.L_x_7938) ;  /* 0x0000000079087348 */ /* 0x000fea0003c00000 */
[----:B------:R0:W1:Y:S02]  /*5c60*/  SHFL.BFLY P0, R140, R142, R144, R146 ;  /* 0x0c0000908e8c7389 */ /* 0x0000640000000092 */
[----:B01----:R-:W-:Y:S01]  /*5c70*/  ENDCOLLECTIVE ;  /* 0x000000000000791b */ /* 0x003fe20003800000 */
.L_x_7938:
[----:B------:R-:W-:Y:S01]  /*5c80*/  HFMA2.MMA R144, -RZ, RZ, 0, 4.76837158203125e-07 ;  /* 0x00000008ff907435 */ /* 0x000fe200000001ff */
[----:B------:R-:W-:-:S05]  /*5c90*/  MOV R96, R140 ;  /* 0x0000008c00607202 */ /* 0x000fca0000000f00 */
[----:B------:R-:W-:-:S05]  /*5ca0*/  FADD R102, R101, R96 ;  /* 0x0000006065667221 */ /* 0x000fca0000000000 */
[----:B------:R-:W-:-:S07]  /*5cb0*/  MOV R142, R102 ;  /* 0x00000066008e7202 */ /* 0x000fce0000000f00 */
[----:B------:R-:W-:Y:S05]  /*5cc0*/  WARPSYNC.COLLECTIVE R121, `(.L_x_7939) ;  /* 0x0000000079087348 */ /* 0x000fea0003c00000 */
[----:B------:R0:W1:Y:S02]  /*5cd0*/  SHFL.BFLY P0, R140, R142, R144, R146 ;  /* 0x0c0000908e8c7389 */ /* 0x0000640000000092 */
[----:B01----:R-:W-:Y:S01]  /*5ce0*/  ENDCOLLECTIVE ;  /* 0x000000000000791b */ /* 0x003fe20003800000 */
.L_x_7939:
[----:B------:R-:W-:Y:S01]  /*5cf0*/  HFMA2.MMA R144, -RZ, RZ, 0, 9.5367431640625e-07 ;  /* 0x00000010ff907435 */ /* 0x000fe200000001ff */
[----:B------:R-:W-:-:S05]  /*5d00*/  MOV R103, R140 ;  /* 0x0000008c00677202 */ /* 0x000fca0000000f00 */
[----:B------:R-:W-:-:S04]  /*5d10*/  FADD R103, R102, R103 ;  /* 0x0000006766677221 */ /* 0x000fc80000000000 */
[----:B------:R-:W-:-:S07]  /*5d20*/  IMAD.MOV.U32 R142, RZ, RZ, R103 ;  /* 0x000000ffff8e7224 */ /* 0x000fce00078e0067 */
[----:B------:R-:W-:Y:S05]  /*5d30*/  WARPSYNC.COLLECTIVE R121, `(.L_x_7940) ;  /* 0x0000000079087348 */ /* 0x000fea0003c00000 */
[----:B------:R0:W1:Y:S02]  /*5d40*/  SHFL.BFLY P0, R140, R142, R144, R146 ;  /* 0x0c0000908e8c7389 */ /* 0x0000640000000092 */
[----:B01----:R-:W-:Y:S01]  /*5d50*/  ENDCOLLECTIVE ;  /* 0x000000000000791b */ /* 0x003fe20003800000 */
.L_x_7940:
        /* <DEDUP_REMOVED lines=128> */
.L_x_7941:
[----:B------:R-:W-:Y:S01]  /*6560*/  HFMA2.MMA R144, -RZ, RZ, 0, 1.1920928955078125e-07 ;  /* 0x00000002ff907435 */ /* 0x000fe200000001ff */
[----:B------:R-:W-:-:S05]  /*6570*/  MOV R97, R140 ;  /* 0x0000008c00617202 */ /* 0x000fca0000000f00 */
[----:B------:R-:W-:-:S05]  /*6580*/  FADD R97, R96, R97 ;  /* 0x0000006160617221 */ /* 0x000fca0000000000 */
[----:B------:R-:W-:-:S07]  /*6590*/  MOV R142, R97 ;  /* 0x00000061008e7202 */ /* 0x000fce0000000f00 */
[----:B------:R-:W-:Y:S05]  /*65a0*/  WARPSYNC.COLLECTIVE R121, `(.L_x_7942) ;  /* 0x0000000079087348 */ /* 0x000fea0003c00000 */
[----:B------:R0:W1:Y:S02]  /*65b0*/  SHFL.BFLY P0, R140, R142, R144, R146 ;  /* 0x0c0000908e8c7389 */ /* 0x0000640000000092 */
[----:B01----:R-:W-:Y:S01]  /*65c0*/  ENDCOLLECTIVE ;  /* 0x000000000000791b */ /* 0x003fe20003800000 */
.L_x_7942:
[----:B------:R-:W-:Y:S01]  /*65d0*/  HFMA2.MMA R144, -RZ, RZ, 0, 2.384185791015625e-07 ;  /* 0x00000004ff907435 */ /* 0x000fe200000001ff */
[----:B------:R-:W-:-:S05]  /*65e0*/  MOV R102, R140 ;  /* 0x0000008c00667202 */ /* 0x000fca0000000f00 */
[----:B------:R-:W-:-:S05]  /*65f0*/  FADD R102, R97, R102 ;  /* 0x0000006661667221 */ /* 0x000fca0000000000 */
[----:B------:R-:W-:-:S07]  /*6600*/  MOV R142, R102 ;  /* 0x00000066008e7202 */ /* 0x000fce0000000f00 */
[----:B------:R-:W-:Y:S05]  /*6610*/  WARPSYNC.COLLECTIVE R121, `(.L_x_7943) ;  /* 0x0000000079087348 */ /* 0x000fea0003c00000 */
[----:B------:R0:W1:Y:S02]  /*6620*/  SHFL.BFLY P0, R140, R142, R144, R146 ;  /* 0x0c0000908e8c7389 */ /* 0x0000640000000092 */
[----:B01----:R-:W-:Y:S01]  /*6630*/  ENDCOLLECTIVE ;  /* 0x000000000000791b */ /* 0x003fe20003800000 */
.L_x_7943:
[----:B------:R-:W-:Y:S01]  /*6640*/  IMAD.MOV.U32 R144, RZ, RZ, 0x8 ;  /* 0x00000008ff907424 */ /* 0x000fe200078e00ff */
[----:B------:R-:W-:-:S05]  /*6650*/  MOV R99, R140 ;  /* 0x0000008c00637202 */ /* 0x000fca0000000f00 */
[----:B------:R-:W-:-:S05]  /*6660*/  FADD R99, R102, R99 ;  /* 0x0000006366637221 */ /* 0x000fca0000000000 */
[----:B------:R-:W-:-:S07]  /*6670*/  MOV R142, R99 ;  /* 0x00000063008e7202 */ /* 0x000fce0000000f00 */
[----:B------:R-:W-:Y:S05]  /*6680*/  WARPSYNC.COLLECTIVE R121, `(.L_x_7944) ;  /* 0x0000000079087348 */ /* 0x000fea0003c00000 */
[----:B------:R0:W1:Y:S02]  /*6690*/  SHFL.BFLY P0, R140, R142, R144, R146 ;  /* 0x0c0000908e8c7389 */ /* 0x0000640000000092 */
[----:B01----:R-:W-:Y:S01]  /*66a0*/  ENDCOLLECTIVE ;  /* 0x000000000000791b */ /* 0x003fe20003800000 */
.L_x_7944:
[----:B------:R-:W-:Y:S01]  /*66b0*/  HFMA2.MMA R144, -RZ, RZ, 0, 9.5367431640625e-07 ;  /* 0x00000010ff907435 */ /* 0x000fe200000001ff */
[----:B------:R-:W-:-:S05]  /*66c0*/  MOV R138, R140 ;  /* 0x0000008c008a7202 */ /* 0x000fca0000000f00 */
[----:B------:R-:W-:-:S05]  /*66d0*/  FADD R138, R99, R138 ;  /* 0x0000008a638a7221 */ /* 0x000fca0000000000 */
[----:B------:R-:W-:-:S07]  /*66e0*/  MOV R142, R138 ;  /* 0x0000008a008e7202 */ /* 0x000fce0000000f00 */
[----:B------:R-:W-:Y:S05]  /*66f0*/  WARPSYNC.COLLECTIVE R121, `(.L_x_7945) ;  /* 0x0000000079087348 */ /* 0x000fea0003c00000 */
[----:B------:R0:W1:Y:S02]  /*6700*/  SHFL.BFLY P0, R140, R142, R144, R146 ;  /* 0x0c0000908e8c7389 */ /* 0x0000640000000092 */
[----:B01----:R-:W-:Y:S01]  /*6710*/  ENDCOLLECTIVE ;  /* 0x000000000000791b */ /* 0x003fe20003800000 */
.L_x_7945:
[----:B------:R-:W-:Y:S01]  /*6720*/  MOV R101, R140 ;  /* 0x0000008c00657202 */ /* 0x000fe20000000f00 */
[----:B------:R-:W-:Y:S06]  /*6730*/  BRA `(.L_x_7946) ;  /* 0xffffffbc00547947 */ /* 0x000fec000383ffff */
.L_x_7929:
[----:B------:R-:W-:Y:S01]  /*6740*/  HFMA2.MMA R6, -RZ, RZ, 0, 9.5367431640625e-07 ;  /* 0x00000010ff067435 */ /* 0x000fe200000001ff */
[----:B------:R-:W-:Y:S02]  /*6750*/  MOV R13, 0x1f ;  /* 0x0000001f000d7802 */ /* 0x000fe40000000f00 */
[----:B--2---:R-:W-:-:S08]  /*6760*/  MOV R121, 0xffffffff ;  /* 0xffffffff00797802 */ /* 0x004fd00000000f00 */
[----:B-----5:R-:W-:Y:S05]  /*6770*/  WARPSYNC.COLLECTIVE R121, `(.L_x_7947) ;  /* 0x0000000079087348 */ /* 0x020fea0003c00000 */
[----:B------:R0:W1:Y:S02]  /*6780*/  SHFL.DOWN P0, R11, R8, R6, R13 ;  /* 0x08000006080b7389 */ /* 0x000064000000000d */
[----:B01---5:R-:W-:Y:S01]  /*6790*/  ENDCOLLECTIVE ;  /* 0x000000000000791b */ /* 0x023fe20003800000 */
.L_x_7947:
[----:B------:R-:W-:Y:S01]  /*67a0*/  HFMA2.MMA R6, -RZ, RZ, 0, 4.76837158203125e-07 ;  /* 0x00000008ff067435 */ /* 0x000fe200000001ff */
[----:B------:R-:W-:-:S04]  /*67b0*/  MOV R7, R11 ;  /* 0x0000000b00077202 */ /* 0x000fc80000000f00 */
[----:B------:R-:W-:-:S04]  /*67c0*/  FMNMX R7, R7, R8, !PT ;  /* 0x0000000807077209 */ /* 0x000fc80007800000 */
[----:B------:R-:W-:-:S07]  /*67d0*/  MOV R8, R7 ;  /* 0x0000000700087202 */ /* 0x000fce0000000f00 */
[----:B------:R-:W-:Y:S05]  /*67e0*/  WARPSYNC.COLLECTIVE R121, `(.L_x_7948) ;  /* 0x0000000079087348 */ /* 0x000fea0003c00000 */
[----:B------:R0:W1:Y:S02]  /*67f0*/  SHFL.DOWN P0, R11, R8, R6, R13 ;  /* 0x08000006080b7389 */ /* 0x000064000000000d */
[----:B01----:R-:W-:Y:S01]  /*6800*/  ENDCOLLECTIVE ;  /* 0x000000000000791b */ /* 0x003fe20003800000 */
.L_x_7948:
[----:B------:R-:W-:Y:S01]  /*6810*/  IMAD.MOV.U32 R6, RZ, RZ, 0x4 ;  /* 0x00000004ff067424 */ /* 0x000fe200078e00ff */
[----:B------:R-:W-:-:S04]  /*6820*/  MOV R2, R11 ;  /* 0x0000000b00027202 */ /* 0x000fc80000000f00 */
[----:B------:R-:W-:-:S04]  /*6830*/  FMNMX R2, R7, R2, !PT ;  /* 0x0000000207027209 */ /* 0x000fc80007800000 */
[----:B------:R-:W-:-:S07]  /*6840*/  MOV R8, R2 ;  /* 0x0000000200087202 */ /* 0x000fce0000000f00 */
[----:B------:R-:W-:Y:S05]  /*6850*/  WARPSYNC.COLLECTIVE R121, `(.L_x_7949) ;  /* 0x0000000079087348 */ /* 0x000fea0003c00000 */
[----:B------:R0:W1:Y:S02]  /*6860*/  SHFL.DOWN P0, R11, R8, R6, R13 ;  /* 0x08000006080b7389 */ /* 0x000064000000000d */
[----:B01----:R-:W-:Y:S01]  /*6870*/  ENDCOLLECTIVE ;  /* 0x000000000000791b */ /* 0x003fe20003800000 */
.L_x_7949:
[----:B------:R-:W-:Y:S01]  /*6880*/  HFMA2.MMA R6, -RZ, RZ, 0, 1.1920928955078125e-07 ;  /* 0x00000002ff067435 */ /* 0x000fe200000001ff */
[----:B------:R-:W-:-:S04]  /*6890*/  MOV R9, R11 ;  /* 0x0000000b00097202 */ /* 0x000fc80000000f00 */
[----:B------:R-:W-:-:S04]  /*68a0*/  FMNMX R9, R2, R9, !PT ;  /* 0x0000000902097209 */ /* 0x000fc80007800000 */
[----:B------:R-:W-:-:S07]  /*68b0*/  MOV R8, R9 ;  /* 0x0000000900087202 */ /* 0x000fce0000000f00 */
[----:B------:R-:W-:Y:S05]  /*68c0*/  WARPSYNC.COLLECTIVE R121, `(.L_x_7950) ;  /* 0x0000000079087348 */ /* 0x000fea0003c00000 */
[----:B------:R0:W1:Y:S02]  /*68d0*/  SHFL.DOWN P0, R11, R8, R6, R13 ;  /* 0x08000006080b7389 */ /* 0x000064000000000d */
[----:B01----:R-:W-:Y:S01]  /*68e0*/  ENDCOLLECTIVE ;  /* 0x000000000000791b */ /* 0x003fe20003800000 */
.L_x_7950:
[----:B------:R-:W-:Y:S01]  /*68f0*/  HFMA2.MMA R6, -RZ, RZ, 0, 5.9604644775390625e-08 ;  /* 0x00000001ff067435 */ /* 0x000fe200000001ff */
[----:B------:R-:W-:-:S04]  /*6900*/  MOV R4, R11 ;  /* 0x0000000b00047202 */ /* 0x000fc80000000f00 */
[----:B------:R-:W-:-:S04]  /*6910*/  FMNMX R4, R9, R4, !PT ;  /* 0x0000000409047209 */ /* 0x000fc80007800000 */
[----:B------:R-:W-:-:S07]  /*6920*/  MOV R8, R4 ;  /* 0x0000000400087202 */ /* 0x000fce0000000f00 */
[----:B------:R-:W-:Y:S05]  /*6930*/  WARPSYNC.COLLECTIVE R121, `(.L_x_7951) ;  /* 0x0000000079087348 */ /* 0x000fea0003c00000 */
[----:B------:R0:W1:Y:S02]  /*6940*/  SHFL.DOWN P0, R11, R8, R6, R13 ;  /* 0x08000006080b7389 */ /* 0x000064000000000d */
[----:B01----:R-:W-:Y:S01]  /*6950*/  ENDCOLLECTIVE ;  /* 0x000000000000791b */ /* 0x003fe20003800000 */
.L_x_7951:
[----:B------:R-:W-:Y:S05]  /*6960*/  BRA `(.L_x_7952) ;  /* 0xffffffec00847947 */ /* 0x000fea000383ffff */
.L_x_7932:
[----:B------:R-:W-:Y:S01]  /*6970*/  HFMA2.MMA R6, -RZ, RZ, 0, 1.1920928955078125e-07 ;  /* 0x00000002ff067435 */ /* 0x000fe200000001ff */
[----:B-1----:R-:W-:Y:S02]  /*6980*/  MOV R8, R2 ;  /* 0x0000000200087202 */ /* 0x002fe40000000f00 */
[----:B------:R-:W-:Y:S02]  /*6990*/  MOV R13, 0x1f ;  /* 0x0000001f000d7802 */ /* 0x000fe40000000f00 */
[----:B--2---:R-:W-:-:S07]  /*69a0*/  MOV R121, 0xffffffff ;  /* 0xffffffff00797802 */ /* 0x004fce0000000f00 */
[----:B0----5:R-:W-:Y:S05]  /*69b0*/  WARPSYNC.COLLECTIVE R121, `(.L_x_7953) ;  /* 0x0000000079087348 */ /* 0x021fea0003c00000 */
[----:B------:R1:W2:Y:S02]  /*69c0*/  SHFL.DOWN P0, R11, R8, R6, R13 ;  /* 0x08000006080b7389 */ /* 0x0002a4000000000d */
[----:B012--5:R-:W-:Y:S01]  /*69d0*/  ENDCOLLECTIVE ;  /* 0x000000000000791b */ /* 0x027fe20003800000 */
.L_x_7953:
[----:B------:R-:W-:Y:S01]  /*69e0*/  IMAD.MOV.U32 R6, RZ, RZ, 0x1 ;  /* 0x00000001ff067424 */ /* 0x000fe200078e00ff */
[----:B------:R-:W-:-:S04]  /*69f0*/  MOV R5, R11 ;  /* 0x0000000b00057202 */ /* 0x000fc80000000f00 */
[----:B------:R-:W-:-:S04]  /*6a00*/  FMNMX R5, R5, R2, !PT ;  /* 0x0000000205057209 */ /* 0x000fc80007800000 */
[----:B------:R-:W-:-:S07]  /*6a10*/  MOV R8, R5 ;  /* 0x0000000500087202 */ /* 0x000fce0000000f00 */
[----:B------:R-:W-:Y:S05]  /*6a20*/  WARPSYNC.COLLECTIVE R121, `(.L_x_7954) ;  /* 0x0000000079087348 */ /* 0x000fea0003c00000 */
[----:B------:R0:W1:Y:S02]  /*6a30*/  SHFL.DOWN P0, R11, R8, R6, R13 ;  /* 0x08000006080b7389 */ /* 0x000064000000000d */
[----:B01----:R-:W-:Y:S01]  /*6a40*/  ENDCOLLECTIVE ;  /* 0x000000000000791b */ /* 0x003fe20003800000 */
.L_x_7954:
[----:B------:R-:W-:Y:S01]  /*6a50*/  MOV R4, R11 ;  /* 0x0000000b00047202 */ /* 0x000fe20000000f00 */
[----:B------:R-:W-:Y:S06]  /*6a60*/  BRA `(.L_x_7955) ;  /* 0xffffffec00b47947 */ /* 0x000fec000383ffff */
        .weak           $__internal_91_$__cuda_sm20_rcp_rn_f32_slowpath
        .type           $__internal_91_$__cuda_sm20_rcp_rn_f32_slowpath,@function
        .size           $__internal_91_$__cuda_sm20_rcp_rn_f32_slowpath,(.L_x_14427 - $__internal_91_$__cuda_sm20_rcp_rn_f32_slowpath)
$__internal_91_$__cuda_sm20_rcp_rn_f32_slowpath:
        /* <DEDUP_REMOVED lines=15> */
.L_x_7957:
        /* <DEDUP_REMOVED lines=33> */
.L_x_7959:
[----:B------:R0:W1:Y:S02]  /*6d70*/  MUFU.RCP R142, R99 ;  /* 0x00000063008e7308 */ /* 0x0000640000001000 */
.L_x_7958:
[----:B------:R-:W-:Y:S05]  /*6d80*/  BSYNC B1 ;  /* 0x0000000000017941 */ /* 0x000fea0003800000 */
.L_x_7956:
[----:B0-----:R-:W-:Y:S01]  /*6d90*/  HFMA2.MMA R99, -RZ, RZ, 0, 0 ;  /* 0x00000000ff637435 */ /* 0x001fe200000001ff */
[----:B------:R-:W-:-:S05]  /*6da0*/  MOV R98, R140 ;  /* 0x0000008c00627202 */ /* 0x000fca0000000f00 */
[----:B-1----:R-:W-:Y:S05]  /*6db0*/  RET.REL.NODEC R98 `(_ZN18transformer_engine13normalization19ln_fwd_tuned_kernelINS0_13Kernel_traitsI13__nv_bfloat16S3_S3_fjLj15360ELj2ELj1ELj4ELj8ENS0_18Kernel_traits_baseILj15360ES3_S3_S3_fjLj128EEEEEEEvNS0_19ForwardKernelParamsE) ;  /* 0xffffff9062907950 */ /* 0x002fea0003c3ffff */
.L_x_7960:
        /* <DEDUP_REMOVED lines=12> */
.L_x_14427:


//--------------------- .text._ZN18transformer_engine13normalization19ln_fwd_tuned_kernelINS0_13Kernel_traitsIff6__halffjLj15360ELj2ELj1ELj4ELj8ENS0_18Kernel_traits_baseILj15360EffS3_fjLj128EEEEEEEvNS0_19ForwardKernelParamsE --------------------------
	.section	.text._ZN18transformer_engine13normalization19ln_fwd_tuned_kernelINS0_13Kernel_traitsIff6__halffjLj15360ELj2ELj1ELj4ELj8ENS0_18Kernel_traits_baseILj15360EffS3_fjLj128EEEEEEEvNS0_19ForwardKernelParamsE,"ax",@progbits
	.align	128
        .global         _ZN18transformer_engine13normalization19ln_fwd_tuned_kernelINS0_13Kernel_traitsIff6__halffjLj15360ELj2ELj1ELj4ELj8ENS0_18Kernel_traits_baseILj15360EffS3_fjLj128EEEEEEEvNS0_19ForwardKernelParamsE
        .type           _ZN18transformer_engine13normalization19ln_fwd_tuned_kernelINS0_13Kernel_traitsIff6__halffjLj15360ELj2ELj1ELj4ELj8ENS0_18Kernel_traits_baseILj15360EffS3_fjLj128EEEEEEEvNS0_19ForwardKernelParamsE,@function
        .size           _ZN18transformer_engine13normalization19ln_fwd_tuned_kernelINS0_13Kernel_traitsIff6__halffjLj15360ELj2ELj1ELj4ELj8ENS0_18Kernel_traits_baseILj15360EffS3_fjLj128EEEEEEEvNS0_19ForwardKernelParamsE,(.L_x_14428 - _ZN18transformer_engine13normalization19ln_fwd_tuned_kernelINS0_13Kernel_traitsIff6__halffjLj15360ELj2ELj1ELj4ELj8ENS0_18Kernel_traits_baseILj15360EffS3_fjLj128EEEEEEEvNS0_19ForwardKernelParamsE)
        .other          _ZN18transformer_engine13normalization19ln_fwd_tuned_kernelINS0_13Kernel_traitsIff6__halffjLj15360ELj2ELj1ELj4ELj8ENS0_18Kernel_traits_baseILj15360EffS3_fjLj128EEEEEEEvNS0_19ForwardKernelParamsE,@"STO_CUDA_ENTRY STV_DEFAULT"
_ZN18transformer_engine13normalization19ln_fwd_tuned_kernelINS0_13Kernel_traitsIff6__halffjLj15360ELj2ELj1ELj4ELj8ENS0_18Kernel_traits_baseILj15360EffS3_fjLj128EEEEEEEvNS0_19ForwardKernelParamsE:
.text._ZN18transformer_engine13normalization19ln_fwd_tuned_kernelINS0_13Kernel_traitsIff6__halffjLj15360ELj2ELj1ELj4ELj8ENS0_18Kernel_traits_baseILj15360EffS3_fjLj128EEEEEEEvNS0_19ForwardKernelParamsE:
        /* <DEDUP_REMOVED lines=175> */
.L_x_7974:
        /* <DEDUP_REMOVED lines=301> */
.L_x_7993:
        /* <DEDUP_REMOVED lines=34> */
[----:B012--5:R-:W-:Y:S05]  /*1fe0*/  CALL.REL.NOINC `($__internal_92_$__cuda_sm20_rcp_rn_f32_slowpath) ;  /* 0x0000003c00d07944 */ /* 0x027fea0003c00000 */
[----:B------:R-:W-:Y:S05]  /*1ff0*/  BRA `(.L_x_7965) ;  /* 0x0000000000107947 */ /* 0x000fea0003800000 */
.L_x_7964:
[----:B------:R-:W3:Y:S02]  /*2000*/  MUFU.RCP R195, R198 ;  /* 0x000000c600c37308 */ /* 0x000ee40000001000 */
[----:B---3--:R-:W-:-:S04]  /*2010*/  FFMA R0, R198, R195, -1 ;  /* 0xbf800000c6007423 */ /* 0x008fc800000000c3 */
[----:B------:R-:W-:-:S04]  /*2020*/  FADD.FTZ R0, -R0, -RZ ;  /* 0x800000ff00007221 */ /* 0x000fc80000010100 */
[----:B------:R-:W-:-:S07]  /*2030*/  FFMA R0, R195, R0, R195 ;  /* 0x00000000c3007223 */ /* 0x000fce00000000c3 */
.L_x_7965:
[----:B------:R-:W-:Y:S05]  /*2040*/  BSYNC B0 ;  /* 0x0000000000007941 */ /* 0x000fea0003800000 */
.L_x_7963:
        /* <DEDUP_REMOVED lines=20> */
[----:B-----5:R-:W-:Y:S05]  /*2190*/  CALL.REL.NOINC `($__internal_92_$__cuda_sm20_rcp_rn_f32_slowpath) ;  /* 0x0000003c00647944 */ /* 0x020fea0003c00000 */
[----:B------:R-:W-:Y:S05]  /*21a0*/  BRA `(.L_x_7968) ;  /* 0x0000000000107947 */ /* 0x000fea0003800000 */
.L_x_7967:
[----:B------:R-:W0:Y:S02]  /*21b0*/  MUFU.RCP R0, R201 ;  /* 0x000000c900007308 */ /* 0x000e240000001000 */
[----:B0-----:R-:W-:-:S04]  /*21c0*/  FFMA R2, R201, R0, -1 ;  /* 0xbf800000c9027423 */ /* 0x001fc80000000000 */
[----:B------:R-:W-:-:S04]  /*21d0*/  FADD.FTZ R197, -R2, -RZ ;  /* 0x800000ff02c57221 */ /* 0x000fc80000010100 */
[----:B------:R-:W-:-:S07]  /*21e0*/  FFMA R0, R0, R197, R0 ;  /* 0x000000c500007223 */ /* 0x000fce0000000000 */
.L_x_7968:
[----:B------:R-:W-:Y:S05]  /*21f0*/  BSYNC B0 ;  /* 0x0000000000007941 */ /* 0x000fea0003800000 */
.L_x_7966:
        /* <DEDUP_REMOVED lines=49> */
.L_x_7970:
[----:B------:R-:W2:Y:S04]  /*2510*/  LDG.E.STRONG.GPU R0, desc[UR4][R196.64] ;  /* 0x00000004c4007981 */ /* 0x000ea8000c1ef900 */
[----:B--2---:R-:W-:Y:S01]  /*2520*/  CCTL.IVALL ;  /* 0x00000000ff00798f */ /* 0x004fe20002000000 */
[----:B------:R-:W-:Y:S05]  /*2530*/  YIELD ;  /* 0x0000000000007946 */ /* 0x000fea0003800000 */
[----:B------:R-:W-:-:S13]  /*2540*/  ISETP.NE.AND P1, PT, R0, R203, PT ;  /* 0x000000cb0000720c */ /* 0x000fda0003f25270 */
[----:B------:R-:W-:Y:S05]  /*2550*/  @P1 BRA `(.L_x_7970) ;  /* 0xfffffffc00ec1947 */ /* 0x000fea000383ffff */
.L_x_7969:
        /* <DEDUP_REMOVED lines=19> */
[----:B012--5:R-:W-:Y:S05]  /*2690*/  CALL.REL.NOINC `($__internal_92_$__cuda_sm20_rcp_rn_f32_slowpath) ;  /* 0x0000003800247944 */ /* 0x027fea0003c00000 */
[----:B------:R-:W-:Y:S05]  /*26a0*/  BRA `(.L_x_7973) ;  /* 0x0000000000107947 */ /* 0x000fea0003800000 */
.L_x_7972:
[----:B------:R-:W3:Y:S02]  /*26b0*/  MUFU.RCP R0, R201 ;  /* 0x000000c900007308 */ /* 0x000ee40000001000 */
[----:B---3--:R-:W-:-:S04]  /*26c0*/  FFMA R2, R201, R0, -1 ;  /* 0xbf800000c9027423 */ /* 0x008fc80000000000 */
[----:B------:R-:W-:-:S04]  /*26d0*/  FADD.FTZ R133, -R2, -RZ ;  /* 0x800000ff02857221 */ /* 0x000fc80000010100 */
[----:B------:R-:W-:-:S07]  /*26e0*/  FFMA R0, R0, R133, R0 ;  /* 0x0000008500007223 */ /* 0x000fce0000000000 */
.L_x_7973:
[----:B------:R-:W-:Y:S05]  /*26f0*/  BSYNC B0 ;  /* 0x0000000000007941 */ /* 0x000fea0003800000 */
.L_x_7971:
        /* <DEDUP_REMOVED lines=372> */
[----:B------:R-:W-:Y:S01]  /*3e40*/  F2FP.F16.F32.PACK_AB R225, R146, R236 ;  /* 0x000000ec92e1723e */ /* 0x000fe200000000ff */
[----:B------:R-:W-:Y:S01]  /*3e50*/  FFMA R239, R137, R138, R118 ;  /* 0x0000008a89ef7223 */ /* 0x000fe20000000076 */
[-C--:B------:R-:W-:Y:S01]  /*3e60*/  @P1 FMUL R202, R202, R3.reuse ;  /* 0x00000003caca1220 */ /* 0x080fe20000400000 */
[-C--:B------:R-:W-:Y:S01]  /*3e70*/  @P1 FMUL R204, R204, R3.reuse ;  /* 0x00000003cccc1220 */ /* 0x080fe20000400000 */
[----:B------:R-:W-:Y:S01]  /*3e80*/  F2FP.F16.F32.PACK_AB R221, R148, R232 ;  /* 0x000000e894dd723e */ /* 0x000fe200000000ff */
        /* <DEDUP_REMOVED lines=11> */
[----:B------:R-:W-:Y:S01]  /*3f40*/  F2FP.F16.F32.PACK_AB R138, R204, R202 ;  /* 0x000000cacc8a723e */ /* 0x000fe200000000ff */
[----:B------:R-:W-:Y:S01]  /*3f50*/  FMUL R135, R0, R135 ;  /* 0x0000008700877220 */ /* 0x000fe20000400000 */
[----:B------:R-:W-:Y:S01]  /*3f60*/  FSEL R137, R120, R137, !P2 ;  /* 0x0000008978897208 */ /* 0x000fe20005000000 */
[----:B------:R-:W-:Y:S01]  /*3f70*/  FFMA R176, R134, R133, R119 ;  /* 0x0000008586b07223 */ /* 0x000fe20000000077 */
[----:B------:R-:W-:Y:S01]  /*3f80*/  F2FP.F16.F32.PACK_AB R231, R246, R144 ;  /* 0x00000090f6e7723e */ /* 0x000fe200000000ff */
        /* <DEDUP_REMOVED lines=17> */
[----:B------:R-:W-:Y:S01]  /*40a0*/  F2FP.F16.F32.PACK_AB R235, R145, R252 ;  /* 0x000000fc91eb723e */ /* 0x000fe200000000ff */
[----:B------:R-:W-:-:S02]  /*40b0*/  IMAD R153, R132, 0x1e00, R153 ;  /* 0x00001e0084997824 */ /* 0x000fc400078e0299 */
[----:B------:R-:W-:Y:S01]  /*40c0*/  @P1 FMUL R192, R192, R3 ;  /* 0x00000003c0c01220 */ /* 0x000fe20000400000 */
[----:B0-----:R-:W-:-:S04]  /*40d0*/  @!P3 IMAD.WIDE R144, R132, 0x4, R146 ;  /* 0x000000048490b825 */ /* 0x001fc800078e0292 */
[-C--:B------:R-:W-:Y:S01]  /*40e0*/  @P1 FMUL R194, R194, R3.reuse ;  /* 0x00000003c2c21220 */ /* 0x080fe20000400000 */
[----:B------:R-:W-:Y:S01]  /*40f0*/  @P1 FMUL R196, R196, R3 ;  /* 0x00000003c4c41220 */ /* 0x000fe20000400000 */
[----:B------:R-:W-:Y:S01]  /*4100*/  F2FP.F16.F32.PACK_AB R241, R151, R241 ;  /* 0x000000f197f1723e */ /* 0x000fe200000000ff */
        /* <DEDUP_REMOVED lines=19> */
[----:B------:R-:W-:Y:S01]  /*4240*/  F2FP.F16.F32.PACK_AB R133, R192, R190 ;  /* 0x000000bec085723e */ /* 0x000fe200000000ff */
[----:B------:R0:W-:Y:S01]  /*4250*/  @!P3 STG.E desc[UR4][R146.64], R0 ;  /* 0x000000009200b986 */ /* 0x0001e2000c101904 */
[C---:B------:R-:W-:Y:S01]  /*4260*/  IADD3 R159, R153.reuse, 0x500, RZ ;  /* 0x00000500999f7810 */ /* 0x040fe20007ffe0ff */
[-C--:B------:R-:W-:Y:S01]  /*4270*/  @P1 FMUL R180, R180, R3.reuse ;  /* 0x00000003b4b41220 */ /* 0x080fe20000400000 */
[----:B------:R-:W-:Y:S01]  /*4280*/  F2FP.F16.F32.PACK_AB R134, R196, R194 ;  /* 0x000000c2c486723e */ /* 0x000fe200000000ff */
[-C--:B------:R-:W-:Y:S01]  /*4290*/  @P1 FMUL R158, R158, R3.reuse ;  /* 0x000000039e9e1220 */ /* 0x080fe20000400000 */
[-C--:B------:R-:W-:Y:S01]  /*42a0*/  @P1 FMUL R160, R160, R3.reuse ;  /* 0x00000003a0a01220 */ /* 0x080fe20000400000 */
[C---:B------:R-:W-:Y:S01]  /*42b0*/  IADD3 R161, R153.reuse, 0x600, RZ ;  /* 0x0000060099a17810 */ /* 0x040fe20007ffe0ff */
[----:B------:R-:W-:Y:S01]  /*42c0*/  @P1 FMUL R206, R206, R3 ;  /* 0x00000003cece1220 */ /* 0x000fe20000400000 */
[----:B--2---:R-:W-:Y:S01]  /*42d0*/  IMAD.WIDE.U32 R144, R153, 0x4, R202 ;  /* 0x0000000499907825 */ /* 0x004fe200078e00ca */
[----:B------:R-:W-:-:S03]  /*42e0*/  F2FP.F16.F32.PACK_AB R135, R188, R186 ;  /* 0x000000babc87723e */ /* 0x000fc600000000ff */
[----:B------:R-:W-:Y:S01]  /*42f0*/  @P1 FMUL R208, R208, R3 ;  /* 0x00000003d0d01220 */ /* 0x000fe20000400000 */
[----:B------:R-:W-:Y:S01]  /*4300*/  F2FP.F16.F32.PACK_AB R223, R234, R150 ;  /* 0x00000096eadf723e */ /* 0x000fe200000000ff */
[----:B0-----:R-:W-:Y:S01]  /*4310*/  IMAD.WIDE.U32 R146, R149, 0x4, R202 ;  /* 0x0000000495927825 */ /* 0x001fe200078e00ca */
[----:B------:R-:W-:-:S03]  /*4320*/  IADD3 R163, R153, 0x700, RZ ;  /* 0x0000070099a37810 */ /* 0x000fc60007ffe0ff */
[----:B------:R-:W-:Y:S01]  /*4330*/  @P1 FMUL R170, R170, R3 ;  /* 0x00000003aaaa1220 */ /* 0x000fe20000400000 */
[----:B------:R-:W-:Y:S01]  /*4340*/  F2FP.F16.F32.PACK_AB R136, R200, R198 ;  /* 0x000000c6c888723e */ /* 0x000fe200000000ff */
[----:B------:R-:W-:-:S04]  /*4350*/  IMAD.WIDE.U32 R148, R151, 0x4, R202 ;  /* 0x0000000497947825 */ /* 0x000fc800078e00ca */
[-C--:B------:R-:W-:Y:S01]  /*4360*/  @P1 FMUL R172, R172, R3.reuse ;  /* 0x00000003acac1220 */ /* 0x080fe20000400000 */
[-C--:B------:R-:W-:Y:S01]  /*4370*/  @P1 FMUL R162, R162, R3.reuse ;  /* 0x00000003a2a21220 */ /* 0x080fe20000400000 */
[----:B------:R-:W-:Y:S01]  /*4380*/  @P1 FMUL R164, R164, R3 ;  /* 0x00000003a4a41220 */ /* 0x000fe20000400000 */
[----:B------:R-:W-:Y:S01]  /*4390*/  F2FP.F16.F32.PACK_AB R219, R230, R152 ;  /* 0x00000098e6db723e */ /* 0x000fe200000000ff */
        /* <DEDUP_REMOVED lines=45> */
[----:B------:R-:W-:-:S03]  /*4670*/  F2FP.F16.F32.PACK_AB R137, R184, R182 ;  /* 0x000000b6b889723e */ /* 0x000fc600000000ff */
[----:B------:R-:W-:Y:S01]  /*4680*/  @P1 FMUL R240, R240, R3 ;  /* 0x00000003f0f01220 */ /* 0x000fe20000400000 */
[----:B------:R-:W-:Y:S01]  /*4690*/  F2FP.F16.F32.PACK_AB R215, R156, R154 ;  /* 0x0000009a9cd7723e */ /* 0x000fe200000000ff */
[--C-:B------:R-:W-:Y:S01]  /*46a0*/  IMAD.WIDE.U32 R154, R159, 0x4, R202.reuse ;  /* 0x000000049f9a7825 */ /* 0x100fe200078e00ca */
[----:B------:R-:W-:Y:S01]  /*46b0*/  F2FP.F16.F32.PACK_AB R139, R180, R178 ;  /* 0x000000b2b48b723e */ /* 0x000fe200000000ff */
[----:B------:R0:W-:Y:S01]  /*46c0*/  STG.E desc[UR4][R152.64], R137 ;  /* 0x0000008998007986 */ /* 0x0001e2000c101904 */
        /* <DEDUP_REMOVED lines=32> */
[----:B------:R-:W-:Y:S01]  /*48d0*/  F2FP.F16.F32.PACK_AB R227, R240, R238 ;  /* 0x000000eef0e3723e */ /* 0x000fe200000000ff */
        /* <DEDUP_REMOVED lines=41> */
.L_x_7961:
        /* <DEDUP_REMOVED lines=15> */
.L_x_7999:
        /* <DEDUP_REMOVED lines=28> */
.L_x_8002:
[----:B--2---:R-:W-:-:S07]  /*4e20*/  FMNMX R7, R5, R2, !PT ;  /* 0x0000000205077209 */ /* 0x004fce0007800000 */
.L_x_7978:
[----:B------:R-:W-:Y:S05]  /*4e30*/  BSYNC B0 ;  /* 0x0000000000007941 */ /* 0x000fea0003800000 */
.L_x_7977:
[----:B------:R-:W-:Y:S01]  /*4e40*/  ISETP.NE.AND P0, PT, R125, RZ, PT ;  /* 0x000000ff7d00720c */ /* 0x000fe20003f05270 */
[----:B------:R-:W-:-:S12]  /*4e50*/  BSSY B0, `(.L_x_7975) ;  /* 0x0000004000007945 */ /* 0x000fd80003800000 */
[----:B------:R-:W-:Y:S05]  /*4e60*/  @P0 BRA `(.L_x_7980) ;  /* 0x0000000000080947 */ /* 0x000fea0003800000 */
[----:B-1----:R-:W1:Y:S02]  /*4e70*/  LDC.64 R4, c[0x0][0x288] ;  /* 0x0000a200ff047b82 */ /* 0x002e640000000a00 */
[----:B-1----:R2:W-:Y:S02]  /*4e80*/  REDG.E.MAX.S32.STRONG.GPU desc[UR4][R4.64], R7 ;  /* 0x000000070400798e */ /* 0x0025e4000d10e384 */
.L_x_7980:
[----:B------:R-:W-:Y:S05]  /*4e90*/  BSYNC B0 ;  /* 0x0000000000007941 */ /* 0x000fea0003800000 */
.L_x_7975:
        /* <DEDUP_REMOVED lines=13> */
[----:B012---:R-:W-:Y:S05]  /*4f70*/  CALL.REL.NOINC `($__internal_92_$__cuda_sm20_rcp_rn_f32_slowpath) ;  /* 0x0000000c00ec7944 */ /* 0x007fea0003c00000 */
[----:B------:R-:W-:Y:S01]  /*4f80*/  MOV R5, R0 ;  /* 0x0000000000057202 */ /* 0x000fe20000000f00 */
[----:B------:R-:W-:Y:S06]  /*4f90*/  BRA `(.L_x_7982) ;  /* 0x0000000000107947 */ /* 0x000fec0003800000 */
.L_x_7981:
[----:B------:R-:W3:Y:S02]  /*4fa0*/  MUFU.RCP R0, R3 ;  /* 0x0000000300007308 */ /* 0x000ee40000001000 */
[----:B---3--:R-:W-:-:S04]  /*4fb0*/  FFMA R2, R0, R3, -1 ;  /* 0xbf80000000027423 */ /* 0x008fc80000000003 */
[----:B-12---:R-:W-:-:S04]  /*4fc0*/  FADD.FTZ R5, -R2, -RZ ;  /* 0x800000ff02057221 */ /* 0x006fc80000010100 */
[----:B------:R-:W-:-:S07]  /*4fd0*/  FFMA R5, R0, R5, R0 ;  /* 0x0000000500057223 */ /* 0x000fce0000000000 */
.L_x_7982:
[----:B------:R-:W1:Y:S02]  /*4fe0*/  LDC.64 R2, c[0x0][0x280] ;  /* 0x0000a000ff027b82 */ /* 0x000e640000000a00 */
[----:B-1----:R-:W-:Y:S01]  /*4ff0*/  STG.E desc[UR4][R2.64], R5 ;  /* 0x0000000502007986 */ /* 0x002fe2000c101904 */
[----:B------:R-:W-:Y:S05]  /*5000*/  EXIT ;  /* 0x000000000000794d */ /* 0x000fea0003800000 */
.L_x_7962:
[----:B------:R-:W-:Y:S01]  /*5010*/  HFMA2.MMA R202, -RZ, RZ, 0, 5.9604644775390625e-08 ;  /* 0x00000001ffca7435 */ /* 0x000fe200000001ff */
[----:B------:R-:W-:Y:S02]  /*5020*/  MOV R201, R0 ;  /* 0x0000000000c97202 */ /* 0x000fe40000000f00 */
[----:B------:R-:W-:Y:S02]  /*5030*/  MOV R203, 0x1f ;  /* 0x0000001f00cb7802 */ /* 0x000fe40000000f00 */
[----:B------:R-:W-:-:S07]  /*5040*/  MOV R200, 0xffffffff ;  /* 0xffffffff00c87802 */ /* 0x000fce0000000f00 */
[----:B-----5:R-:W-:Y:S05]  /*5050*/  WARPSYNC.COLLECTIVE R200, `(.L_x_7983) ;  /* 0x00000000c8087348 */ /* 0x020fea0003c00000 */
[----:B------:R0:W1:Y:S02]  /*5060*/  SHFL.BFLY P0, R199, R201, R202, R203 ;  /* 0x0c0000cac9c77389 */ /* 0x00006400000000cb */
[----:B01---5:R-:W-:Y:S01]  /*5070*/  ENDCOLLECTIVE ;  /* 0x000000000000791b */ /* 0x023fe20003800000 */
.L_x_7983:
[----:B------:R-:W-:Y:S01]  /*5080*/  HFMA2.MMA R202, -RZ, RZ, 0, 1.1920928955078125e-07 ;  /* 0x00000002ffca7435 */ /* 0x000fe200000001ff */
[----:B------:R-:W-:-:S05]  /*5090*/  MOV R195, R199 ;  /* 0x000000c700c37202 */ /* 0x000fca0000000f00 */
[----:B------:R-:W-:-:S05]  /*50a0*/  FADD R195, R0, R195 ;  /* 0x000000c300c37221 */ /* 0x000fca0000000000 */
[----:B------:R-:W-:-:S07]  /*50b0*/  MOV R201, R195 ;  /* 0x000000c300c97202 */ /* 0x000fce0000000f00 */
[----:B------:R-:W-:Y:S05]  /*50c0*/  WARPSYNC.COLLECTIVE R200, `(.L_x_7984) ;  /* 0x00000000c8087348 */ /* 0x000fea0003c00000 */
[----:B------:R0:W1:Y:S02]  /*50d0*/  SHFL.BFLY P0, R199, R201, R202, R203 ;  /* 0x0c0000cac9c77389 */ /* 0x00006400000000cb */
[----:B01----:R-:W-:Y:S01]  /*50e0*/  ENDCOLLECTIVE ;  /* 0x000000000000791b */ /* 0x003fe20003800000 */
.L_x_7984:
[----:B------:R-:W-:Y:S01]  /*50f0*/  HFMA2.MMA R202, -RZ, RZ, 0, 2.384185791015625e-07 ;  /* 0x00000004ffca7435 */ /* 0x000fe200000001ff */
[----:B------:R-:W-:-:S05]  /*5100*/  MOV R194, R199 ;  /* 0x000000c700c27202 */ /* 0x000fca0000000f00 */
[----:B------:R-:W-:-:S05]  /*5110*/  FADD R196, R195, R194 ;  /* 0x000000c2c3c47221 */ /* 0x000fca0000000000 */
[----:B------:R-:W-:-:S07]  /*5120*/  MOV R201, R196 ;  /* 0x000000c400c97202 */ /* 0x000fce0000000f00 */
[----:B------:R-:W-:Y:S05]  /*5130*/  WARPSYNC.COLLECTIVE R200, `(.L_x_7985) ;  /* 0x00000000c8087348 */ /* 0x000fea0003c00000 */
[----:B------:R0:W1:Y:S02]  /*5140*/  SHFL.BFLY P0, R199, R201, R202, R203 ;  /* 0x0c0000cac9c77389 */ /* 0x00006400000000cb */
[----:B01----:R-:W-:Y:S01]  /*5150*/  ENDCOLLECTIVE ;  /* 0x000000000000791b */ /* 0x003fe20003800000 */
.L_x_7985:
[----:B------:R-:W-:Y:S01]  /*5160*/  HFMA2.MMA R202, -RZ, RZ, 0, 4.76837158203125e-07 ;  /* 0x00000008ffca7435 */ /* 0x000fe200000001ff */
[----:B------:R-:W-:-:S05]  /*5170*/  MOV R197, R199 ;  /* 0x000000c700c57202 */ /* 0x000fca0000000f00 */
[----:B------:R-:W-:-:S05]  /*5180*/  FADD R197, R196, R197 ;  /* 0x000000c5c4c57221 */ /* 0x000fca0000000000 */
[----:B------:R-:W-:-:S07]  /*5190*/  MOV R201, R197 ;  /* 0x000000c500c97202 */ /* 0x000fce0000000f00 */
[----:B------:R-:W-:Y:S05]  /*51a0*/  WARPSYNC.COLLECTIVE R200, `(.L_x_7986) ;  /* 0x00000000c8087348 */ /* 0x000fea0003c00000 */
[----:B------:R0:W1:Y:S02]  /*51b0*/  SHFL.BFLY P0, R199, R201, R202, R203 ;  /* 0x0c0000cac9c77389 */ /* 0x00006400000000cb */
[----:B01----:R-:W-:Y:S01]  /*51c0*/  ENDCOLLECTIVE ;  /* 0x000000000000791b */ /* 0x003fe20003800000 */
.L_x_7986:
[----:B------:R-:W-:Y:S01]  /*51d0*/  HFMA2.MMA R202, -RZ, RZ, 0, 9.5367431640625e-07 ;  /* 0x00000010ffca7435 */ /* 0x000fe200000001ff */
[----:B------:R-:W-:-:S05]  /*51e0*/  MOV R194, R199 ;  /* 0x000000c700c27202 */ /* 0x000fca0000000f00 */
[----:B------:R-:W-:-:S05]  /*51f0*/  FADD R198, R197, R194 ;  /* 0x000000c2c5c67221 */ /* 0x000fca0000000000 */
[----:B------:R-:W-:-:S07]  /*5200*/  MOV R201, R198 ;  /* 0x000000c600c97202 */ /* 0x000fce0000000f00 */
[----:B------:R-:W-:Y:S05]  /*5210*/  WARPSYNC.COLLECTIVE R200, `(.L_x_7987) ;  /* 0x00000000c8087348 */ /* 0x000fea0003c00000 */
[----:B------:R0:W1:Y:S02]  /*5220*/  SHFL.BFLY P0, R199, R201, R202, R203 ;  /* 0x0c0000cac9c77389 */ /* 0x00006400000000cb */
[----:B01----:R-:W-:Y:S01]  /*5230*/  ENDCOLLECTIVE ;  /* 0x000000000000791b */ /* 0x003fe20003800000 */
.L_x_7987:
        /* <DEDUP_REMOVED lines=127> */
.L_x_7988:
[----:B------:R-:W-:Y:S01]  /*5a30*/  HFMA2.MMA R202, -RZ, RZ, 0, 1.1920928955078125e-07 ;  /* 0x00000002ffca7435 */ /* 0x000fe200000001ff */
[----:B------:R-:W-:-:S05]  /*5a40*/  MOV R195, R199 ;  /* 0x000000c700c37202 */ /* 0x000fca0000000f00 */
[----:B------:R-:W-:-:S05]  /*5a50*/  FADD R195, R0, R195 ;  /* 0x000000c300c37221 */ /* 0x000fca0000000000 */
[----:B------:R-:W-:-:S07]  /*5a60*/  MOV R201, R195 ;  /* 0x000000c300c97202 */ /* 0x000fce0000000f00 */
[----:B------:R-:W-:Y:S05]  /*5a70*/  WARPSYNC.COLLECTIVE R200, `(.L_x_7989) ;  /* 0x00000000c8087348 */ /* 0x000fea0003c00000 */
[----:B------:R0:W1:Y:S02]  /*5a80*/  SHFL.BFLY P0, R199, R201, R202, R203 ;  /* 0x0c0000cac9c77389 */ /* 0x00006400000000cb */
[----:B01----:R-:W-:Y:S01]  /*5a90*/  ENDCOLLECTIVE ;  /* 0x000000000000791b */ /* 0x003fe20003800000 */
.L_x_7989:
[----:B------:R-:W-:Y:S01]  /*5aa0*/  HFMA2.MMA R202, -RZ, RZ, 0, 2.384185791015625e-07 ;  /* 0x00000004ffca7435 */ /* 0x000fe200000001ff */
[----:B------:R-:W-:-:S05]  /*5ab0*/  MOV R196, R199 ;  /* 0x000000c700c47202 */ /* 0x000fca0000000f00 */
[----:B------:R-:W-:-:S05]  /*5ac0*/  FADD R196, R195, R196 ;  /* 0x000000c4c3c47221 */ /* 0x000fca0000000000 */
[----:B------:R-:W-:-:S07]  /*5ad0*/  MOV R201, R196 ;  /* 0x000000c400c97202 */ /* 0x000fce0000000f00 */
[----:B------:R-:W-:Y:S05]  /*5ae0*/  WARPSYNC.COLLECTIVE R200, `(.L_x_7990) ;  /* 0x00000000c8087348 */ /* 0x000fea0003c00000 */
[----:B------:R0:W1:Y:S02]  /*5af0*/  SHFL.BFLY P0, R199, R201, R202, R203 ;  /* 0x0c0000cac9c77389 */ /* 0x00006400000000cb */
[----:B01----:R-:W-:Y:S01]  /*5b00*/  ENDCOLLECTIVE ;  /* 0x000000000000791b */ /* 0x003fe20003800000 */
.L_x_7990:
[----:B------:R-:W-:Y:S01]  /*5b10*/  HFMA2.MMA R202, -RZ, RZ, 0, 4.76837158203125e-07 ;  /* 0x00000008ffca7435 */ /* 0x000fe200000001ff */
[----:B------:R-:W-:-:S05]  /*5b20*/  MOV R197, R199 ;  /* 0x000000c700c57202 */ /* 0x000fca0000000f00 */
[----:B------:R-:W-:-:S05]  /*5b30*/  FADD R197, R196, R197 ;  /* 0x000000c5c4c57221 */ /* 0x000fca0000000000 */
[----:B------:R-:W-:-:S07]  /*5b40*/  MOV R201, R197 ;  /* 0x000000c500c97202 */ /* 0x000fce0000000f00 */
[----:B------:R-:W-:Y:S05]  /*5b50*/  WARPSYNC.COLLECTIVE R200, `(.L_x_7991) ;  /* 0x00000000c8087348 */ /* 0x000fea0003c00000 */
[----:B------:R0:W1:Y:S02]  /*5b60*/  SHFL.BFLY P0, R199, R201, R202, R203 ;  /* 0x0c0000cac9c77389 */ /* 0x00006400000000cb */
[----:B01----:R-:W-:Y:S01]  /*5b70*/  ENDCOLLECTIVE ;  /* 0x000000000000791b */ /* 0x003fe20003800000 */
.L_x_7991:
[----:B------:R-:W-:Y:S01]  /*5b80*/  HFMA2.MMA R202, -RZ, RZ, 0, 9.5367431640625e-07 ;  /* 0x00000010ffca7435 */ /* 0x000fe200000001ff */
[----:B------:R-:W-:-:S05]  /*5b90*/  MOV R198, R199 ;  /* 0x000000c700c67202 */ /* 0x000fca0000000f00 */
[----:B------:R-:W-:-:S05]  /*5ba0*/  FADD R198, R197, R198 ;  /* 0x000000c6c5c67221 */ /* 0x000fca0000000000 */
[----:B------:R-:W-:-:S07]  /*5bb0*/  MOV R201, R198 ;  /* 0x000000c600c97202 */ /* 0x000fce0000000f00 */
[----:B------:R-:W-:Y:S05]  /*5bc0*/  WARPSYNC.COLLECTIVE R200, `(.L_x_7992) ;  /* 0x00000000c8087348 */ /* 0x000fea0003c00000 */
[----:B------:R0:W1:Y:S02]  /*5bd0*/  SHFL.BFLY P0, R199, R201, R202, R203 ;  /* 0x0c0000cac9c77389 */ /* 0x00006400000000cb */
[----:B01----:R-:W-:Y:S01]  /*5be0*/  ENDCOLLECTIVE ;  /* 0x000000000000791b */ /* 0x003fe20003800000 */
.L_x_7992:
[----:B------:R-:W-:Y:S05]  /*5bf0*/  BRA `(.L_x_7993) ;  /* 0xffffffc000707947 */ /* 0x000fea000383ffff */
.L_x_7976:
[----:B------:R-:W-:Y:S01]  /*5c00*/  HFMA2.MMA R9, -RZ, RZ, 0, 1.847743988037109375e-06 ;  /* 0x0000001fff097435 */ /* 0x000fe200000001ff */
[----:B------:R-:W-:Y:S02]  /*5c10*/  MOV R6, 0x10 ;  /* 0x0000001000067802 */ /* 0x000fe40000000f00 */
[----:B0-----:R-:W-:-:S08]  /*5c20*/  MOV R200, 0xffffffff ;  /* 0xffffffff00c87802 */ /* 0x001fd00000000f00 */
[----:B-----5:R-:W-:Y:S05]  /*5c30*/  WARPSYNC.COLLECTIVE R200, `(.L_x_7994) ;  /* 0x00000000c8087348 */ /* 0x020fea0003c00000 */
[----:B------:R0:W1:Y:S02]  /*5c40*/  SHFL.DOWN P0, R4, R129, R6, R9 ;  /* 0x0800000681047389 */ /* 0x0000640000000009 */
[----:B01---5:R-:W-:Y:S01]  /*5c50*/  ENDCOLLECTIVE ;  /* 0x000000000000791b */ /* 0x023fe20003800000 */
.L_x_7994:
[----:B------:R-:W-:Y:S01]  /*5c60*/  HFMA2.MMA R6, -RZ, RZ, 0, 4.76837158203125e-07 ;  /* 0x00000008ff067435 */ /* 0x000fe200000001ff */
[----:B------:R-:W-:-:S04]  /*5c70*/  MOV R0, R4 ;  /* 0x0000000400007202 */ /* 0x000fc80000000f00 */
[----:B------:R-:W-:-:S04]  /*5c80*/  FMNMX R0, R0, R129, !PT ;  /* 0x0000008100007209 */ /* 0x000fc80007800000 */
[----:B------:R-:W-:-:S07]  /*5c90*/  MOV R129, R0 ;  /* 0x0000000000817202 */ /* 0x000fce0000000f00 */
[----:B------:R-:W-:Y:S05]  /*5ca0*/  WARPSYNC.COLLECTIVE R200, `(.L_x_7995) ;  /* 0x00000000c8087348 */ /* 0x000fea0003c00000 */
[----:B------:R0:W1:Y:S02]  /*5cb0*/  SHFL.DOWN P0, R4, R129, R6, R9 ;  /* 0x0800000681047389 */ /* 0x0000640000000009 */
[----:B01----:R-:W-:Y:S01]  /*5cc0*/  ENDCOLLECTIVE ;  /* 0x000000000000791b */ /* 0x003fe20003800000 */
.L_x_7995:
[----:B------:R-:W-:Y:S01]  /*5cd0*/  HFMA2.MMA R6, -RZ, RZ, 0, 2.384185791015625e-07 ;  /* 0x00000004ff067435 */ /* 0x000fe200000001ff */
[----:B------:R-:W-:-:S04]  /*5ce0*/  MOV R5, R4 ;  /* 0x0000000400057202 */ /* 0x000fc80000000f00 */
[----:B------:R-:W-:-:S04]  /*5cf0*/  FMNMX R5, R0, R5, !PT ;  /* 0x0000000500057209 */ /* 0x000fc80007800000 */
[----:B------:R-:W-:-:S07]  /*5d00*/  MOV R129, R5 ;  /* 0x0000000500817202 */ /* 0x000fce0000000f00 */
[----:B------:R-:W-:Y:S05]  /*5d10*/  WARPSYNC.COLLECTIVE R200, `(.L_x_7996) ;  /* 0x00000000c8087348 */ /* 0x000fea0003c00000 */
[----:B------:R0:W1:Y:S02]  /*5d20*/  SHFL.DOWN P0, R4, R129, R6, R9 ;  /* 0x0800000681047389 */ /* 0x0000640000000009 */
[----:B01----:R-:W-:Y:S01]  /*5d30*/  ENDCOLLECTIVE ;  /* 0x000000000000791b */ /* 0x003fe20003800000 */
.L_x_7996:
[----:B------:R-:W-:Y:S01]  /*5d40*/  HFMA2.MMA R6, -RZ, RZ, 0, 1.1920928955078125e-07 ;  /* 0x00000002ff067435 */ /* 0x000fe200000001ff */
[----:B------:R-:W-:-:S04]  /*5d50*/  MOV R2, R4 ;  /* 0x0000000400027202 */ /* 0x000fc80000000f00 */
[----:B------:R-:W-:-:S04]  /*5d60*/  FMNMX R2, R5, R2, !PT ;  /* 0x0000000205027209 */ /* 0x000fc80007800000 */
[----:B------:R-:W-:-:S07]  /*5d70*/  MOV R129, R2 ;  /* 0x0000000200817202 */ /* 0x000fce0000000f00 */
[----:B------:R-:W-:Y:S05]  /*5d80*/  WARPSYNC.COLLECTIVE R200, `(.L_x_7997) ;  /* 0x00000000c8087348 */ /* 0x000fea0003c00000 */
[----:B------:R0:W1:Y:S02]  /*5d90*/  SHFL.DOWN P0, R4, R129, R6, R9 ;  /* 0x0800000681047389 */ /* 0x0000640000000009 */
[----:B01----:R-:W-:Y:S01]  /*5da0*/  ENDCOLLECTIVE ;  /* 0x000000000000791b */ /* 0x003fe20003800000 */
.L_x_7997:
[----:B------:R-:W-:Y:S01]  /*5db0*/  HFMA2.MMA R6, -RZ, RZ, 0, 5.9604644775390625e-08 ;  /* 0x00000001ff067435 */ /* 0x000fe200000001ff */
[----:B------:R-:W-:-:S04]  /*5dc0*/  MOV R7, R4 ;  /* 0x0000000400077202 */ /* 0x000fc80000000f00 */
[----:B------:R-:W-:-:S04]  /*5dd0*/  FMNMX R7, R2, R7, !PT ;  /* 0x0000000702077209 */ /* 0x000fc80007800000 */
[----:B------:R-:W-:-:S07]  /*5de0*/  MOV R129, R7 ;  /* 0x0000000700817202 */ /* 0x000fce0000000f00 */
[----:B------:R-:W-:Y:S05]  /*5df0*/  WARPSYNC.COLLECTIVE R200, `(.L_x_7998) ;  /* 0x00000000c8087348 */ /* 0x000fea0003c00000 */
[----:B------:R0:W1:Y:S02]  /*5e00*/  SHFL.DOWN P0, R4, R129, R6, R9 ;  /* 0x0800000681047389 */ /* 0x0000640000000009 */
[----:B01----:R-:W-:Y:S01]  /*5e10*/  ENDCOLLECTIVE ;  /* 0x000000000000791b */ /* 0x003fe20003800000 */
.L_x_7998:
[----:B------:R-:W-:Y:S05]  /*5e20*/  BRA `(.L_x_7999) ;  /* 0xffffffec008c7947 */ /* 0x000fea000383ffff */
.L_x_7979:
[----:B------:R-:W-:Y:S01]  /*5e30*/  HFMA2.MMA R6, -RZ, RZ, 0, 1.1920928955078125e-07 ;  /* 0x00000002ff067435 */ /* 0x000fe200000001ff */
[----:B--2---:R-:W-:Y:S02]  /*5e40*/  MOV R129, R0 ;  /* 0x0000000000817202 */ /* 0x004fe40000000f00 */
[----:B------:R-:W-:Y:S02]  /*5e50*/  MOV R9, 0x1f ;  /* 0x0000001f00097802 */ /* 0x000fe40000000f00 */
[----:B0-----:R-:W-:-:S07]  /*5e60*/  MOV R200, 0xffffffff ;  /* 0xffffffff00c87802 */ /* 0x001fce0000000f00 */
[----:B-1---5:R-:W-:Y:S05]  /*5e70*/  WARPSYNC.COLLECTIVE R200, `(.L_x_8000) ;  /* 0x00000000c8087348 */ /* 0x022fea0003c00000 */
[----:B------:R0:W2:Y:S02]  /*5e80*/  SHFL.DOWN P0, R4, R129, R6, R9 ;  /* 0x0800000681047389 */ /* 0x0000a40000000009 */
[----:B012--5:R-:W-:Y:S01]  /*5e90*/  ENDCOLLECTIVE ;  /* 0x000000000000791b */ /* 0x027fe20003800000 */
.L_x_8000:
[----:B------:R-:W-:Y:S01]  /*5ea0*/  HFMA2.MMA R6, -RZ, RZ, 0, 5.9604644775390625e-08 ;  /* 0x00000001ff067435 */ /* 0x000fe200000001ff */
[----:B------:R-:W-:-:S04]  /*5eb0*/  MOV R5, R4 ;  /* 0x0000000400057202 */ /* 0x000fc80000000f00 */
[----:B------:R-:W-:-:S04]  /*5ec0*/  FMNMX R5, R5, R0, !PT ;  /* 0x0000000005057209 */ /* 0x000fc80007800000 */
[----:B------:R-:W-:-:S07]  /*5ed0*/  MOV R129, R5 ;  /* 0x0000000500817202 */ /* 0x000fce0000000f00 */
[----:B------:R-:W-:Y:S05]  /*5ee0*/  WARPSYNC.COLLECTIVE R200, `(.L_x_8001) ;  /* 0x00000000c8087348 */ /* 0x000fea0003c00000 */
[----:B------:R0:W1:Y:S02]  /*5ef0*/  SHFL.DOWN P0, R4, R129, R6, R9 ;  /* 0x0800000681047389 */ /* 0x0000640000000009 */
[----:B01----:R-:W-:Y:S01]  /*5f00*/  ENDCOLLECTIVE ;  /* 0x000000000000791b */ /* 0x003fe20003800000 */
.L_x_8001:
[----:B------:R-:W-:Y:S01]  /*5f10*/  MOV R2, R4 ;  /* 0x0000000400027202 */ /* 0x000fe20000000f00 */
[----:B------:R-:W-:Y:S06]  /*5f20*/  BRA `(.L_x_8002) ;  /* 0xffffffec00bc7947 */ /* 0x000fec000383ffff */
        .weak           $__internal_92_$__cuda_sm20_rcp_rn_f32_slowpath
        .type           $__internal_92_$__cuda_sm20_rcp_rn_f32_slowpath,@function
        .size           $__internal_92_$__cuda_sm20_rcp_rn_f32_slowpath,(.L_x_14428 - $__internal_92_$__cuda_sm20_rcp_rn_f32_slowpath)
$__internal_92_$__cuda_sm20_rcp_rn_f32_slowpath:
        /* <DEDUP_REMOVED lines=15> */
.L_x_8004:
        /* <DEDUP_REMOVED lines=33> */
.L_x_8006:
[----:B------:R0:W1:Y:S02]  /*6230*/  MUFU.RCP R200, R2 ;  /* 0x0000000200c87308 */ /* 0x0000640000001000 */
.L_x_8005:
[----:B------:R-:W-:Y:S05]  /*6240*/  BSYNC B1 ;  /* 0x0000000000017941 */ /* 0x000fea0003800000 */
.L_x_8003:
[----:B------:R-:W-:Y:S01]  /*6250*/  HFMA2.MMA R201, -RZ, RZ, 0, 0 ;  /* 0x00000000ffc97435 */ /* 0x000fe200000001ff */
[----:B-1----:R-:W-:Y:S02]  /*6260*/  MOV R0, R200 ;  /* 0x000000c800007202 */ /* 0x002fe40000000f00 */
[----:B------:R-:W-:-:S04]  /*6270*/  MOV R200, R204 ;  /* 0x000000cc00c87202 */ /* 0x000fc80000000f00 */
[----:B0-----:R-:W-:Y:S05]  /*6280*/  RET.REL.NODEC R200 `(_ZN18transformer_engine13normalization19ln_fwd_tuned_kernelINS0_13Kernel_traitsIff6__halffjLj15360ELj2ELj1ELj4ELj8ENS0_18Kernel_traits_baseILj15360EffS3_fjLj128EEEEEEEvNS0_19ForwardKernelParamsE) ;  /* 0xffffff9cc85c7950 */ /* 0x001fea0003c3ffff */
.L_x_8007:
        /* <DEDUP_REMOVED lines=15> */
.L_x_14428:


//--------------------- .text._ZN18transformer_engine13normalization19ln_fwd_tuned_kernelINS0_13Kernel_traitsI6__halfS3_S3_fjLj15360ELj2ELj1ELj4ELj8ENS0_18Kernel_traits_baseILj15360ES3_S3_S3_fjLj128EEEEEEEvNS0_19ForwardKernelParamsE --------------------------
	.section	.text._ZN18transformer_engine13normalization19ln_fwd_tuned_kernelINS0_13Kernel_traitsI6__halfS3_S3_fjLj15360ELj2ELj1ELj4ELj8ENS0_18Kernel_traits_baseILj15360ES3_S3_S3_fjLj128EEEEEEEvNS0_19ForwardKernelParamsE,"ax",@progbits
	.align	128
        .global         _ZN18transformer_engine13normalization19ln_fwd_tuned_kernelINS0_13Kernel_traitsI6__halfS3_S3_fjLj15360ELj2ELj1ELj4ELj8ENS0_18Kernel_traits_baseILj15360ES3_S3_S3_fjLj128EEEEEEEvNS0_19ForwardKernelParamsE
        .type           _ZN18transformer_engine13normalization19ln_fwd_tuned_kernelINS0_13Kernel_traitsI6__halfS3_S3_fjLj15360ELj2ELj1ELj4ELj8ENS0_18Kernel_traits_baseILj15360ES3_S3_S3_fjLj128EEEEEEEvNS0_19ForwardKernelParamsE,@function
        .size           _ZN18transformer_engine13normalization19ln_fwd_tuned_kernelINS0_13Kernel_traitsI6__halfS3_S3_fjLj15360ELj2ELj1ELj4ELj8ENS0_18Kernel_traits_baseILj15360ES3_S3_S3_fjLj128EEEEEEEvNS0_19ForwardKernelParamsE,(.L_x_14429 - _ZN18transformer_engine13normalization19ln_fwd_tuned_kernelINS0_13Kernel_traitsI6__halfS3_S3_fjLj15360ELj2ELj1ELj4ELj8ENS0_18Kernel_traits_baseILj15360ES3_S3_S3_fjLj128EEEEEEEvNS0_19ForwardKernelParamsE)
        .other          _ZN18transformer_engine13normalization19ln_fwd_tuned_kernelINS0_13Kernel_traitsI6__halfS3_S3_fjLj15360ELj2ELj1ELj4ELj8ENS0_18Kernel_traits_baseILj15360ES3_S3_S3_fjLj128EEEEEEEvNS0_19ForwardKernelParamsE,@"STO_CUDA_ENTRY STV_DEFAULT"
_ZN18transformer_engine13normalization19ln_fwd_tuned_kernelINS0_13Kernel_traitsI6__halfS3_S3_fjLj15360ELj2ELj1ELj4ELj8ENS0_18Kernel_traits_baseILj15360ES3_S3_S3_fjLj128EEEEEEEvNS0_19ForwardKernelParamsE:
.text._ZN18transformer_engine13normalization19ln_fwd_tuned_kernelINS0_13Kernel_traitsI6__halfS3_S3_fjLj15360ELj2ELj1ELj4ELj8ENS0_18Kernel_traits_baseILj15360ES3_S3_S3_fjLj128EEEEEEEvNS0_19ForwardKernelParamsE:
        /* <DEDUP_REMOVED lines=53> */
[----:B------:R0:W4:Y:S04]  /*0350*/  LDG.E.64 R70, desc[UR4][R16.64+0x4800] ;  /* 0x0048000410467981 */ /* 0x000128000c1e1b00 */
[----:B------:R1:W4:Y:S01]  /*0360*/  LDG.E.64 R96, desc[UR4][R14.64+0x5000] ;  /* 0x005000040e607981 */ /* 0x000322000c1e1b00 */
[----:B------:R-:W-:-:S02]  /*0370*/  MOV R8, RZ ;  /* 0x000000ff00087202 */ /* 0x000fc40000000f00 */
[--C-:B--2---:R-:W-:Y:S01]  /*0380*/  SHF.R.U64 R78, R20, 0x10, R21.reuse ;  /* 0x00000010144e7819 */ /* 0x104fe20000001215 */
[----:B0-----:R-:W-:Y:S01]  /*0390*/  HADD2.F32 R16, -RZ, R21.H0_H0 ;  /* 0x20000015ff107230 */ /* 0x001fe20000004100 */
[----:B------:R-:W-:Y:S02]  /*03a0*/  SHF.R.U32.HI R79, RZ, 0x10, R21 ;  /* 0x00000010ff4f7819 */ /* 0x000fe40000011615 */
[----:B---3--:R-:W-:Y:S01]  /*03b0*/  SHF.R.U64 R84, R26, 0x10, R27 ;  /* 0x000000101a547819 */ /* 0x008fe2000000121b */
[----:B------:R-:W-:Y:S01]  /*03c0*/  HADD2.F32 R21, -RZ, R26.H0_H0 ;  /* 0x2000001aff157230 */ /* 0x000fe20000004100 */
[--C-:B----4-:R-:W-:Y:S01]  /*03d0*/  SHF.R.U64 R88, R30, 0x10, R31.reuse ;  /* 0x000000101e587819 */ /* 0x110fe2000000121f */
[----:B------:R-:W-:Y:S01]  /*03e0*/  HADD2.F32 R26, -RZ, R31.H0_H0 ;  /* 0x2000001fff1a7230 */ /* 0x000fe20000004100 */
[----:B------:R-:W-:Y:S02]  /*03f0*/  SHF.R.U32.HI R89, RZ, 0x10, R31 ;  /* 0x00000010ff597819 */ /* 0x000fe4000001161f */
[----:B------:R-:W-:Y:S01]  /*0400*/  SHF.R.U64 R94, R36, 0x10, R37 ;  /* 0x00000010245e7819 */ /* 0x000fe20000001225 */
[----:B------:R-:W-:Y:S01]  /*0410*/  HADD2.F32 R31, -RZ, R36.H0_H0 ;  /* 0x20000024ff1f7230 */ /* 0x000fe20000004100 */
[--C-:B------:R-:W-:Y:S01]  /*0420*/  SHF.R.U64 R158, R40, 0x10, R41.reuse ;  /* 0x00000010289e7819 */ /* 0x100fe20000001229 */
[----:B------:R-:W-:Y:S01]  /*0430*/  HADD2.F32 R36, -RZ, R41.H0_H0 ;  /* 0x20000029ff247230 */ /* 0x000fe20000004100 */
[----:B------:R-:W-:-:S02]  /*0440*/  SHF.R.U32.HI R159, RZ, 0x10, R41 ;  /* 0x00000010ff9f7819 */ /* 0x000fc40000011629 */
[----:B------:R-:W-:Y:S01]  /*0450*/  SHF.R.U64 R164, R46, 0x10, R47 ;  /* 0x000000102ea47819 */ /* 0x000fe2000000122f */
[----:B------:R-:W-:Y:S01]  /*0460*/  HADD2.F32 R41, -RZ, R46.H0_H0 ;  /* 0x2000002eff297230 */ /* 0x000fe20000004100 */
[--C-:B------:R-:W-:Y:S01]  /*0470*/  SHF.R.U64 R168, R50, 0x10, R51.reuse ;  /* 0x0000001032a87819 */ /* 0x100fe20000001233 */
[----:B------:R-:W-:Y:S01]  /*0480*/  HADD2.F32 R46, -RZ, R51.H0_H0 ;  /* 0x20000033ff2e7230 */ /* 0x000fe20000004100 */
[----:B------:R-:W-:Y:S02]  /*0490*/  SHF.R.U32.HI R169, RZ, 0x10, R51 ;  /* 0x00000010ffa97819 */ /* 0x000fe40000011633 */
        /* <DEDUP_REMOVED lines=35> */
[----:B------:R-:W-:-:S02]  /*06d0*/  HADD2.F32 R68, -RZ, R69.H0_H0 ;  /* 0x20000045ff447230 */ /* 0x000fc40000004100 */
[----:B------:R-:W0:Y:S01]  /*06e0*/  LDC.U8 R69, c[0x0][0x250] ;  /* 0x00009400ff457b82 */ /* 0x000e220000000000 */
        /* <DEDUP_REMOVED lines=11> */
[----:B-1----:R-:W-:Y:S01]  /*07a0*/  HADD2.F32 R14, -RZ, R19.H0_H0 ;  /* 0x20000013ff0e7230 */ /* 0x002fe20000004100 */
        /* <DEDUP_REMOVED lines=30> */
[----:B------:R-:W-:-:S02]  /*0990*/  SHF.R.U32.HI R161, RZ, 0x10, R43 ;  /* 0x00000010ffa17819 */ /* 0x000fc4000001162b */
[--C-:B------:R-:W-:Y:S02]  /*09a0*/  SHF.R.U64 R162, R44, 0x10, R45.reuse ;  /* 0x000000102ca27819 */ /* 0x100fe4000000122d */
[----:B------:R-:W-:Y:S02]  /*09b0*/  SHF.R.U32.HI R163, RZ, 0x10, R45 ;  /* 0x00000010ffa37819 */ /* 0x000fe4000001162d */
[----:B------:R-:W-:Y:S02]  /*09c0*/  SHF.R.U32.HI R165, RZ, 0x10, R47 ;  /* 0x00000010ffa57819 */ /* 0x000fe4000001162f */
[--C-:B------:R-:W-:Y:S02]  /*09d0*/  SHF.R.U64 R166, R48, 0x10, R49.reuse ;  /* 0x0000001030a67819 */ /* 0x100fe40000001231 */
[----:B------:R-:W-:Y:S02]  /*09e0*/  SHF.R.U32.HI R167, RZ, 0x10, R49 ;  /* 0x00000010ffa77819 */ /* 0x000fe40000011631 */
[----:B------:R-:W-:-:S02]  /*09f0*/  SHF.R.U64 R170, R70, 0x10, R71 ;  /* 0x0000001046aa7819 */ /* 0x000fc40000001247 */
[----:B------:R-:W-:Y:S02]  /*0a00*/  SHF.R.U32.HI R171, RZ, 0x10, R71 ;  /* 0x00000010ffab7819 */ /* 0x000fe40000011647 */
[--C-:B------:R-:W-:Y:S02]  /*0a10*/  SHF.R.U64 R172, R96, 0x10, R97.reuse ;  /* 0x0000001060ac7819 */ /* 0x100fe40000001261 */
[----:B------:R-:W-:Y:S01]  /*0a20*/  SHF.R.U32.HI R173, RZ, 0x10, R97 ;  /* 0x00000010ffad7819 */ /* 0x000fe20000011661 */
        /* <DEDUP_REMOVED lines=10> */
[----:B------:R-:W-:Y:S01]  /*0ad0*/  HADD2.F32 R47, -RZ, R70.H0_H0 ;  /* 0x20000046ff2f7230 */ /* 0x000fe20000004100 */
[----:B------:R-:W-:Y:S01]  /*0ae0*/  MOV R70, RZ ;  /* 0x000000ff00467202 */ /* 0x000fe20000000f00 */
[----:B------:R-:W-:Y:S01]  /*0af0*/  HADD2.F32 R48, -RZ, R71.H0_H0 ;  /* 0x20000047ff307230 */ /* 0x000fe20000004100 */
[----:B------:R-:W-:Y:S01]  /*0b00*/  MOV R71, 0x1 ;  /* 0x0000000100477802 */ /* 0x000fe20000000f00 */
        /* <DEDUP_REMOVED lines=61> */
[----:B0-----:R-:W-:-:S07]  /*0ee0*/  HADD2.F32 R191, -RZ, R191.H0_H0 ;  /* 0x200000bfffbf7230 */ /* 0x001fce0000004100 */
.L_x_8021:
        /* <DEDUP_REMOVED lines=49> */
[----:B------:R-:W-:Y:S01]  /*1200*/  LOP3.LUT P0, RZ, R71, 0xff, RZ, 0xc0, !PT ;  /* 0x000000ff47ff7812 */ /* 0x000fe2000780c0ff */
[----:B------:R-:W-:Y:S01]  /*1210*/  UMOV UR7, 0xffffffff ;  /* 0xffffffff00077882 */ /* 0x000fe20000000000 */
[----:B------:R-:W-:Y:S02]  /*1220*/  ISETP.NE.AND P1, PT, R5, RZ, PT ;  /* 0x000000ff0500720c */ /* 0x000fe40003f25270 */
[--C-:B--2---:R-:W-:Y:S01]  /*1230*/  SHF.R.U64 R127, R96, 0x10, R97.reuse ;  /* 0x00000010607f7819 */ /* 0x104fe20000001261 */
[----:B------:R-:W-:Y:S01]  /*1240*/  HADD2.F32 R131, -RZ, R96.H0_H0 ;  /* 0x20000060ff837230 */ /* 0x000fe20000004100 */
[----:B------:R-:W-:Y:S01]  /*1250*/  SHF.R.U32.HI R135, RZ, 0x10, R97 ;  /* 0x00000010ff877819 */ /* 0x000fe20000011661 */
[----:B------:R-:W-:Y:S02]  /*1260*/  HADD2.F32 R139, -RZ, R97.H0_H0 ;  /* 0x20000061ff8b7230 */ /* 0x000fe40000004100 */
[----:B------:R-:W-:-:S02]  /*1270*/  HADD2.F32 R127, -RZ, R127.H0_H0 ;  /* 0x2000007fff7f7230 */ /* 0x000fc40000004100 */
[----:B------:R-:W-:Y:S01]  /*1280*/  FADD R96, RZ, R131 ;  /* 0x00000083ff607221 */ /* 0x000fe20000000000 */
[----:B------:R-:W-:Y:S01]  /*1290*/  HADD2.F32 R135, -RZ, R135.H0_H0 ;  /* 0x20000087ff877230 */ /* 0x000fe20000004100 */
[--C-:B---3--:R-:W-:Y:S01]  /*12a0*/  SHF.R.U64 R143, R100, 0x10, R101.reuse ;  /* 0x00000010648f7819 */ /* 0x108fe20000001265 */
[----:B------:R-:W-:Y:S02]  /*12b0*/  HADD2.F32 R147, -RZ, R100.H0_H0 ;  /* 0x20000064ff937230 */ /* 0x000fe40000004100 */
[----:B------:R-:W-:Y:S01]  /*12c0*/  FADD R96, R127, R96 ;  /* 0x000000607f607221 */ /* 0x000fe20000000000 */
[----:B------:R-:W-:Y:S01]  /*12d0*/  SHF.R.U32.HI R151, RZ, 0x10, R101 ;  /* 0x00000010ff977819 */ /* 0x000fe20000011665 */
[----:B------:R-:W-:Y:S02]  /*12e0*/  HADD2.F32 R155, -RZ, R101.H0_H0 ;  /* 0x20000065ff9b7230 */ /* 0x000fe40000004100 */
[----:B------:R-:W-:Y:S01]  /*12f0*/  FADD R96, R139, R96 ;  /* 0x000000608b607221 */ /* 0x000fe20000000000 */
[----:B------:R-:W-:Y:S01]  /*1300*/  HADD2.F32 R143, -RZ, R143.H0_H0 ;  /* 0x2000008fff8f7230 */ /* 0x000fe20000004100 */
[----:B----4-:R-:W-:Y:S01]  /*1310*/  SHF.R.U64 R201, R106, 0x10, R107 ;  /* 0x000000106ac97819 */ /* 0x010fe2000000126b */
[----:B------:R-:W-:-:S02]  /*1320*/  HADD2.F32 R151, -RZ, R151.H0_H0 ;  /* 0x20000097ff977230 */ /* 0x000fc40000004100 */
[----:B------:R-:W-:Y:S01]  /*1330*/  FADD R96, R135, R96 ;  /* 0x0000006087607221 */ /* 0x000fe20000000000 */
[----:B------:R-:W-:Y:S01]  /*1340*/  HADD2.F32 R203, -RZ, R106.H0_H0 ;  /* 0x2000006affcb7230 */ /* 0x000fe20000004100 */
[----:B------:R-:W-:Y:S01]  /*1350*/  SHF.R.U32.HI R97, RZ, 0x10, R107 ;  /* 0x00000010ff617819 */ /* 0x000fe2000001166b */
[----:B------:R-:W-:Y:S02]  /*1360*/  HADD2.F32 R201, -RZ, R201.H0_H0 ;  /* 0x200000c9ffc97230 */ /* 0x000fe40000004100 */
[----:B------:R-:W-:Y:S01]  /*1370*/  FADD R96, R147, R96 ;  /* 0x0000006093607221 */ /* 0x000fe20000000000 */
[----:B------:R-:W-:Y:S01]  /*1380*/  HADD2.F32 R205, -RZ, R107.H0_H0 ;  /* 0x2000006bffcd7230 */ /* 0x000fe20000004100 */
[--C-:B------:R-:W-:Y:S01]  /*1390*/  SHF.R.U64 R207, R110, 0x10, R111.reuse ;  /* 0x000000106ecf7819 */ /* 0x100fe2000000126f */
[----:B------:R-:W-:Y:S02]  /*13a0*/  HADD2.F32 R107, -RZ, R97.H0_H0 ;  /* 0x20000061ff6b7230 */ /* 0x000fe40000004100 */
[----:B------:R-:W-:Y:S01]  /*13b0*/  FADD R96, R143, R96 ;  /* 0x000000608f607221 */ /* 0x000fe20000000000 */
[----:B------:R-:W-:Y:S01]  /*13c0*/  HADD2.F32 R209, -RZ, R110.H0_H0 ;  /* 0x2000006effd17230 */ /* 0x000fe20000004100 */
[----:B------:R-:W-:Y:S01]  /*13d0*/  SHF.R.U32.HI R211, RZ, 0x10, R111 ;  /* 0x00000010ffd37819 */ /* 0x000fe2000001166f */
[----:B------:R-:W-:-:S02]  /*13e0*/  HADD2.F32 R207, -RZ, R207.H0_H0 ;  /* 0x200000cfffcf7230 */ /* 0x000fc40000004100 */
[----:B------:R-:W-:Y:S01]  /*13f0*/  FADD R96, R155, R96 ;  /* 0x000000609b607221 */ /* 0x000fe20000000000 */
[----:B------:R-:W-:Y:S01]  /*1400*/  HADD2.F32 R111, -RZ, R111.H0_H0 ;  /* 0x2000006fff6f7230 */ /* 0x000fe20000004100 */
[--C-:B------:R-:W-:Y:S01]  /*1410*/  SHF.R.U64 R215, R114, 0x10, R115.reuse ;  /* 0x0000001072d77819 */ /* 0x100fe20000001273 */
[----:B------:R-:W-:Y:S02]  /*1420*/  HADD2.F32 R211, -RZ, R211.H0_H0 ;  /* 0x200000d3ffd37230 */ /* 0x000fe40000004100 */
[----:B------:R-:W-:Y:S01]  /*1430*/  FADD R96, R151, R96 ;  /* 0x0000006097607221 */ /* 0x000fe20000000000 */
[----:B------:R-:W-:Y:S01]  /*1440*/  HADD2.F32 R213, -RZ, R114.H0_H0 ;  /* 0x20000072ffd57230 */ /* 0x000fe20000004100 */
[----:B------:R-:W-:Y:S01]  /*1450*/  SHF.R.U32.HI R97, RZ, 0x10, R115 ;  /* 0x00000010ff617819 */ /* 0x000fe20000011673 */
[----:B------:R-:W-:Y:S02]  /*1460*/  HADD2.F32 R215, -RZ, R215.H0_H0 ;  /* 0x200000d7ffd77230 */ /* 0x000fe40000004100 */
[----:B------:R-:W-:Y:S01]  /*1470*/  FADD R96, R203, R96 ;  /* 0x00000060cb607221 */ /* 0x000fe20000000000 */
[----:B------:R-:W-:Y:S01]  /*1480*/  HADD2.F32 R217, -RZ, R115.H0_H0 ;  /* 0x20000073ffd97230 */ /* 0x000fe20000004100 */
[----:B------:R-:W-:Y:S01]  /*1490*/  SHF.R.U64 R219, R116, 0x10, R117 ;  /* 0x0000001074db7819 */ /* 0x000fe20000001275 */
        /* <DEDUP_REMOVED lines=55> */
[----:B------:R-:W-:Y:S01]  /*1810*/  SHF.R.U64 R116, R118, 0x10, R119 ;  /* 0x0000001076747819 */ /* 0x000fe20000001277 */
[----:B------:R-:W-:Y:S02]  /*1820*/  HADD2.F32 R112, -RZ, R112.H0_H0 ;  /* 0x20000070ff707230 */ /* 0x000fe40000004100 */
[----:B------:R-:W-:Y:S01]  /*1830*/  FADD R96, R223, R96 ;  /* 0x00000060df607221 */ /* 0x000fe20000000000 */
[----:B------:R-:W-:Y:S01]  /*1840*/  HADD2.F32 R118, -RZ, R118.H0_H0 ;  /* 0x20000076ff767230 */ /* 0x000fe20000004100 */
[----:B------:R-:W-:Y:S01]  /*1850*/  SHF.R.U64 R126, R124, 0x10, R125 ;  /* 0x000000107c7e7819 */ /* 0x000fe2000000127d */
        /* <DEDUP_REMOVED lines=11> */
[----:B------:R-:W-:Y:S01]  /*1910*/  SHF.R.U32.HI R108, RZ, 0x5, R3 ;  /* 0x00000005ff6c7819 */ /* 0x000fe20000011603 */
[----:B------:R-:W-:-:S02]  /*1920*/  HADD2.F32 R130, -RZ, R130.H0_H0 ;  /* 0x20000082ff827230 */ /* 0x000fc40000004100 */
[----:B------:R-:W-:Y:S01]  /*1930*/  FADD R96, R121, R96 ;  /* 0x0000006079607221 */ /* 0x000fe20000000000 */
[----:B------:R-:W-:Y:S01]  /*1940*/  HADD2.F32 R134, -RZ, R99.H0_H0 ;  /* 0x20000063ff867230 */ /* 0x000fe20000004100 */
[----:B------:R-:W-:Y:S01]  /*1950*/  LOP3.LUT R100, R108, 0x7fffffc, RZ, 0xc0, !PT ;  /* 0x07fffffc6c647812 */ /* 0x000fe200078ec0ff */
[----:B------:R-:W-:Y:S02]  /*1960*/  HADD2.F32 R136, -RZ, R136.H0_H0 ;  /* 0x20000088ff887230 */ /* 0x000fe40000004100 */
        /* <DEDUP_REMOVED lines=17> */
[----:B------:R-:W-:Y:S02]  /*1a80*/  FADD R97, R104, R97 ;  /* 0x0000006168617221 */ /* 0x000fe40000000000 */
[----:B------:R-:W-:Y:S02]  /*1a90*/  HADD2.F32 R119, -RZ, R96.H0_H0 ;  /* 0x20000060ff777230 */ /* 0x000fe40000004100 */
        /* <DEDUP_REMOVED lines=159> */
.L_x_8040:
        /* <DEDUP_REMOVED lines=34> */
[----:B012--5:R-:W-:Y:S05]  /*26b0*/  CALL.REL.NOINC `($__internal_93_$__cuda_sm20_rcp_rn_f32_slowpath) ;  /* 0x0000004000ec7944 */ /* 0x027fea0003c00000 */
[----:B------:R-:W-:Y:S01]  /*26c0*/  MOV R98, R142 ;  /* 0x0000008e00627202 */ /* 0x000fe20000000f00 */
[----:B------:R-:W-:Y:S06]  /*26d0*/  BRA `(.L_x_8012) ;  /* 0x0000000000107947 */ /* 0x000fec0003800000 */
.L_x_8011:
[----:B------:R-:W3:Y:S02]  /*26e0*/  MUFU.RCP R99, R100 ;  /* 0x0000006400637308 */ /* 0x000ee40000001000 */
[----:B---3--:R-:W-:-:S04]  /*26f0*/  FFMA R98, R100, R99, -1 ;  /* 0xbf80000064627423 */ /* 0x008fc80000000063 */
[----:B------:R-:W-:-:S04]  /*2700*/  FADD.FTZ R98, -R98, -RZ ;  /* 0x800000ff62627221 */ /* 0x000fc80000010100 */
[----:B------:R-:W-:-:S07]  /*2710*/  FFMA R98, R99, R98, R99 ;  /* 0x0000006263627223 */ /* 0x000fce0000000063 */
.L_x_8012:
[----:B------:R-:W-:Y:S05]  /*2720*/  BSYNC B0 ;  /* 0x0000000000007941 */ /* 0x000fea0003800000 */
.L_x_8010:
        /* <DEDUP_REMOVED lines=19> */
[----:B-----5:R-:W-:Y:S05]  /*2860*/  CALL.REL.NOINC `($__internal_93_$__cuda_sm20_rcp_rn_f32_slowpath) ;  /* 0x0000004000807944 */ /* 0x020fea0003c00000 */
[----:B------:R-:W-:Y:S01]  /*2870*/  MOV R109, R142 ;  /* 0x0000008e006d7202 */ /* 0x000fe20000000f00 */
[----:B------:R-:W-:Y:S06]  /*2880*/  BRA `(.L_x_8015) ;  /* 0x0000000000107947 */ /* 0x000fec0003800000 */
.L_x_8014:
[----:B------:R-:W0:Y:S02]  /*2890*/  MUFU.RCP R109, R99 ;  /* 0x00000063006d7308 */ /* 0x000e240000001000 */
[----:B0-----:R-:W-:-:S04]  /*28a0*/  FFMA R98, R99, R109, -1 ;  /* 0xbf80000063627423 */ /* 0x001fc8000000006d */
[----:B------:R-:W-:-:S04]  /*28b0*/  FADD.FTZ R98, -R98, -RZ ;  /* 0x800000ff62627221 */ /* 0x000fc80000010100 */
[----:B------:R-:W-:-:S07]  /*28c0*/  FFMA R109, R109, R98, R109 ;  /* 0x000000626d6d7223 */ /* 0x000fce000000006d */
.L_x_8015:
[----:B------:R-:W-:Y:S05]  /*28d0*/  BSYNC B0 ;  /* 0x0000000000007941 */ /* 0x000fea0003800000 */
.L_x_8013:
        /* <DEDUP_REMOVED lines=49> */
.L_x_8017:
[----:B------:R-:W2:Y:S04]  /*2bf0*/  LDG.E.STRONG.GPU R96, desc[UR4][R100.64] ;  /* 0x0000000464607981 */ /* 0x000ea8000c1ef900 */
[----:B--2---:R-:W-:Y:S01]  /*2c00*/  CCTL.IVALL ;  /* 0x00000000ff00798f */ /* 0x004fe20002000000 */
[----:B------:R-:W-:Y:S05]  /*2c10*/  YIELD ;  /* 0x0000000000007946 */ /* 0x000fea0003800000 */
[----:B------:R-:W-:-:S13]  /*2c20*/  ISETP.NE.AND P1, PT, R96, R109, PT ;  /* 0x0000006d6000720c */ /* 0x000fda0003f25270 */
[----:B------:R-:W-:Y:S05]  /*2c30*/  @P1 BRA `(.L_x_8017) ;  /* 0xfffffffc00ec1947 */ /* 0x000fea000383ffff */
.L_x_8016:
        /* <DEDUP_REMOVED lines=19> */
[----:B012--5:R-:W-:Y:S05]  /*2d70*/  CALL.REL.NOINC `($__internal_93_$__cuda_sm20_rcp_rn_f32_slowpath) ;  /* 0x0000003c003c7944 */ /* 0x027fea0003c00000 */
[----:B------:R-:W-:Y:S01]  /*2d80*/  MOV R98, R142 ;  /* 0x0000008e00627202 */ /* 0x000fe20000000f00 */
[----:B------:R-:W-:Y:S06]  /*2d90*/  BRA `(.L_x_8020) ;  /* 0x0000000000107947 */ /* 0x000fec0003800000 */
.L_x_8019:
[----:B------:R-:W3:Y:S02]  /*2da0*/  MUFU.RCP R98, R140 ;  /* 0x0000008c00627308 */ /* 0x000ee40000001000 */
[----:B---3--:R-:W-:-:S04]  /*2db0*/  FFMA R99, R140, R98, -1 ;  /* 0xbf8000008c637423 */ /* 0x008fc80000000062 */
[----:B------:R-:W-:-:S04]  /*2dc0*/  FADD.FTZ R99, -R99, -RZ ;  /* 0x800000ff63637221 */ /* 0x000fc80000010100 */
[----:B------:R-:W-:-:S07]  /*2dd0*/  FFMA R98, R98, R99, R98 ;  /* 0x0000006362627223 */ /* 0x000fce0000000062 */
.L_x_8020:
[----:B------:R-:W-:Y:S05]  /*2de0*/  BSYNC B0 ;  /* 0x0000000000007941 */ /* 0x000fea0003800000 */
.L_x_8018:
        /* <DEDUP_REMOVED lines=62> */
[----:B------:R-:W-:Y:S01]  /*31d0*/  FSEL R100, R73, R100, !P2 ;  /* 0x0000006449647208 */ /* 0x000fe20005000000 */
[----:B------:R-:W-:Y:S01]  /*31e0*/  FFMA R99, R101, R102, R74 ;  /* 0x0000006665637223 */ /* 0x000fe2000000004a */
[C---:B------:R-:W-:Y:S01]  /*31f0*/  FMUL R135, R109.reuse, R96 ;  /* 0x000000606d877220 */ /* 0x040fe20000400000 */
[----:B------:R-:W-:Y:S01]  /*3200*/  FMUL R98, R109, R98 ;  /* 0x000000626d627220 */ /* 0x000fe20000400000 */
[--C-:B------:R-:W-:Y:S01]  /*3210*/  FADD R102, R147, -R108.reuse ;  /* 0x8000006c93667221 */ /* 0x100fe20000000000 */
[----:B------:R-:W-:Y:S01]  /*3220*/  FADD R96, R143, -R108 ;  /* 0x8000006c8f607221 */ /* 0x000fe20000000000 */
[----:B------:R-:W-:Y:S01]  /*3230*/  FFMA R135, R135, R103, R12 ;  /* 0x0000006787877223 */ /* 0x000fe2000000000c */
[----:B------:R-:W-:Y:S01]  /*3240*/  FFMA R103, R98, R100, R75 ;  /* 0x0000006462677223 */ /* 0x000fe2000000004b */
[----:B------:R-:W-:Y:S01]  /*3250*/  FSEL R100, R14, R131, !P2 ;  /* 0x000000830e647208 */ /* 0x000fe20005000000 */
[----:B------:R-:W-:Y:S01]  /*3260*/  FMUL R102, R109, R102 ;  /* 0x000000666d667220 */ /* 0x000fe20000400000 */
[--C-:B------:R-:W-:Y:S01]  /*3270*/  FADD R98, R155, -R108.reuse ;  /* 0x8000006c9b627221 */ /* 0x100fe20000000000 */
[----:B------:R-:W-:Y:S01]  /*3280*/  FMUL R131, R109, R96 ;  /* 0x000000606d837220 */ /* 0x000fe20000400000 */
[--C-:B------:R-:W-:Y:S01]  /*3290*/  FADD R96, R203, -R108.reuse ;  /* 0x8000006ccb607221 */ /* 0x100fe20000000000 */
[----:B------:R-:W-:Y:S01]  /*32a0*/  FFMA R101, R102, R138, R15 ;  /* 0x0000008a66657223 */ /* 0x000fe2000000000f */
[----:B------:R-:W-:Y:S01]  /*32b0*/  FMUL R139, R109, R98 ;  /* 0x000000626d8b7220 */ /* 0x000fe20000400000 */
[----:B------:R-:W-:Y:S01]  /*32c0*/  FADD R138, R77, 1 ;  /* 0x3f8000004d8a7421 */ /* 0x000fe20000000000 */
[----:B------:R-:W-:Y:S01]  /*32d0*/  FMUL R96, R109, R96 ;  /* 0x000000606d607220 */ /* 0x000fe20000400000 */
[----:B------:R-:W-:Y:S01]  /*32e0*/  FADD R143, R80, 1 ;  /* 0x3f800000508f7421 */ /* 0x000fe20000000000 */
[--C-:B------:R-:W-:Y:S01]  /*32f0*/  FADD R102, R151, -R108.reuse ;  /* 0x8000006c97667221 */ /* 0x100fe20000000000 */
        /* <DEDUP_REMOVED lines=23> */
[----:B------:R-:W-:Y:S01]  /*3470*/  FADD R201, R22, 1 ;  /* 0x3f80000016c97421 */ /* 0x000fe20000000000 */
[----:B------:R-:W-:Y:S01]  /*3480*/  FFMA R209, R96, R100, R83 ;  /* 0x0000006460d17223 */ /* 0x000fe20000000053 */
[----:B------:R-:W-:Y:S01]  /*3490*/  FADD R100, R85, 1 ;  /* 0x3f80000055647421 */ /* 0x000fe20000000000 */
[----:B------:R-:W-:Y:S01]  /*34a0*/  FFMA R155, R98, R102, R23 ;  /* 0x00000066629b7223 */ /* 0x000fe20000000017 */
[--C-:B------:R-:W-:Y:S01]  /*34b0*/  FADD R96, R111, -R108.reuse ;  /* 0x8000006c6f607221 */ /* 0x100fe20000000000 */
[--C-:B------:R-:W-:Y:S01]  /*34c0*/  FADD R98, R211, -R108.reuse ;  /* 0x8000006cd3627221 */ /* 0x100fe20000000000 */
[--C-:B------:R-:W-:Y:S01]  /*34d0*/  FADD R138, R207, -R108.reuse ;  /* 0x8000006ccf8a7221 */ /* 0x100fe20000000000 */
[----:B------:R-:W-:Y:S01]  /*34e0*/  FSEL R201, R22, R201, !P2 ;  /* 0x000000c916c97208 */ /* 0x000fe20005000000 */
[----:B------:R-:W-:Y:S01]  /*34f0*/  FMUL R205, R109, R96 ;  /* 0x000000606dcd7220 */ /* 0x000fe20000400000 */
[----:B------:R-:W-:Y:S01]  /*3500*/  FSEL R100, R85, R100, !P2 ;  /* 0x0000006455647208 */ /* 0x000fe20005000000 */
[C---:B------:R-:W-:Y:S01]  /*3510*/  FMUL R98, R109.reuse, R98 ;  /* 0x000000626d627220 */ /* 0x040fe20000400000 */
[----:B------:R-:W-:Y:S01]  /*3520*/  FADD R207, R26, 1 ;  /* 0x3f8000001acf7421 */ /* 0x000fe20000000000 */
[----:B------:R-:W-:Y:S01]  /*3530*/  FMUL R107, R109, R138 ;  /* 0x0000008a6d6b7220 */ /* 0x000fe20000400000 */
[----:B------:R-:W-:Y:S01]  /*3540*/  FADD R96, R215, -R108 ;  /* 0x8000006cd7607221 */ /* 0x000fe20000000000 */
[----:B------:R-:W-:Y:S01]  /*3550*/  FADD R138, R25, 1 ;  /* 0x3f800000198a7421 */ /* 0x000fe20000000000 */
[----:B------:R-:W-:Y:S01]  /*3560*/  FFMA R205, R205, R201, R24 ;  /* 0x000000c9cdcd7223 */ /* 0x000fe20000000018 */
[----:B------:R-:W-:Y:S01]  /*3570*/  FADD R151, R84, 1 ;  /* 0x3f80000054977421 */ /* 0x000fe20000000000 */
[----:B------:R-:W-:Y:S01]  /*3580*/  FFMA R201, R98, R100, R87 ;  /* 0x0000006462c97223 */ /* 0x000fe20000000057 */
[--C-:B------:R-:W-:Y:S01]  /*3590*/  FADD R102, R213, -R108.reuse ;  /* 0x8000006cd5667221 */ /* 0x100fe20000000000 */
[----:B------:R-:W-:Y:S01]  /*35a0*/  FADD R140, R29, 1 ;  /* 0x3f8000001d8c7421 */ /* 0x000fe20000000000 */
[----:B------:R-:W-:Y:S01]  /*35b0*/  FSEL R100, R26, R207, !P2 ;  /* 0x000000cf1a647208 */ /* 0x000fe20005000000 */
[----:B------:R-:W-:Y:S01]  /*35c0*/  FMUL R207, R109, R96 ;  /* 0x000000606dcf7220 */ /* 0x000fe20000400000 */
[----:B------:R-:W-:Y:S01]  /*35d0*/  @P0 FMNMX R8, R8, |R97|, !PT ;  /* 0x4000006108080209 */ /* 0x000fe20007800000 */
[--C-:B------:R-:W-:Y:S01]  /*35e0*/  FADD R96, R221, -R108.reuse ;  /* 0x8000006cdd607221 */ /* 0x100fe20000000000 */
[----:B------:R-:W-:Y:S01]  /*35f0*/  FSEL R138, R25, R138, !P2 ;  /* 0x0000008a198a7208 */ /* 0x000fe20005000000 */
[----:B------:R-:W-:Y:S01]  /*3600*/  FMUL R102, R109, R102 ;  /* 0x000000666d667220 */ /* 0x000fe20000400000 */
[----:B------:R-:W-:Y:S01]  /*3610*/  FSEL R151, R84, R151, !P2 ;  /* 0x0000009754977208 */ /* 0x000fe20005000000 */
[----:B------:R-:W-:Y:S01]  /*3620*/  FADD R98, R217, -R108 ;  /* 0x8000006cd9627221 */ /* 0x000fe20000000000 */
[----:B------:R-:W-:Y:S01]  /*3630*/  FSEL R140, R29, R140, !P2 ;  /* 0x0000008c1d8c7208 */ /* 0x000fe20005000000 */
[C---:B------:R-:W-:Y:S01]  /*3640*/  FMUL R96, R109.reuse, R96 ;  /* 0x000000606d607220 */ /* 0x040fe20000400000 */
[----:B------:R-:W-:Y:S01]  /*3650*/  @P0 FMNMX R8, R8, |R99|, !PT ;  /* 0x4000006308080209 */ /* 0x000fe20007800000 */
[----:B------:R-:W-:Y:S01]  /*3660*/  FFMA R111, R102, R138, R27 ;  /* 0x0000008a666f7223 */ /* 0x000fe2000000001b */
[----:B------:R-:W-:Y:S01]  /*3670*/  FMUL R211, R109, R98 ;  /* 0x000000626dd37220 */ /* 0x000fe20000400000 */
[----:B------:R-:W-:Y:S01]  /*3680*/  FFMA R107, R107, R151, R86 ;  /* 0x000000976b6b7223 */ /* 0x000fe20000000056 */
[--C-:B------:R-:W-:Y:S01]  /*3690*/  FADD R102, R115, -R108.reuse ;  /* 0x8000006c73667221 */ /* 0x100fe20000000000 */
[----:B------:R-:W-:Y:S01]  /*36a0*/  FADD R213, R30, 1 ;  /* 0x3f8000001ed57421 */ /* 0x000fe20000000000 */
[--C-:B------:R-:W-:Y:S01]  /*36b0*/  FADD R98, R219, -R108.reuse ;  /* 0x8000006cdb627221 */ /* 0x100fe20000000000 */
[----:B------:R-:W-:Y:S01]  /*36c0*/  @P0 FMNMX R8, R8, |R135|, !PT ;  /* 0x4000008708080209 */ /* 0x000fe20007800000 */
[----:B------:R-:W-:Y:S01]  /*36d0*/  FADD R151, R88, 1 ;  /* 0x3f80000058977421 */ /* 0x000fe20000000000 */
[----:B------:R-:W-:Y:S01]  /*36e0*/  FFMA R115, R96, R140, R31 ;  /* 0x0000008c60737223 */ /* 0x000fe2000000001f */
[----:B------:R-:W-:Y:S01]  /*36f0*/  FADD R96, R117, -R108 ;  /* 0x8000006c75607221 */ /* 0x000fe20000000000 */
[----:B------:R-:W-:Y:S01]  /*3700*/  FMUL R117, R109, R98 ;  /* 0x000000626d757220 */ /* 0x000fe20000400000 */
        /* <DEDUP_REMOVED lines=9> */
[----:B------:R-:W-:Y:S01]  /*37a0*/  FSEL R138, R89, R138, !P2 ;  /* 0x0000008a598a7208 */ /* 0x000fe20005000000 */
[----:B------:R-:W-:Y:S01]  /*37b0*/  FFMA R207, R207, R151, R90 ;  /* 0x00000097cfcf7223 */ /* 0x000fe2000000005a */
[----:B------:R-:W-:Y:S01]  /*37c0*/  FFMA R213, R213, R98, R32 ;  /* 0x00000062d5d57223 */ /* 0x000fe20000000020 */
[----:B------:R-:W-:Y:S01]  /*37d0*/  FMUL R102, R109, R102 ;  /* 0x000000666d667220 */ /* 0x000fe20000400000 */
[----:B------:R-:W-:Y:S01]  /*37e0*/  FADD R151, R92, 1 ;  /* 0x3f8000005c977421 */ /* 0x000fe20000000000 */
[----:B------:R-:W-:Y:S01]  /*37f0*/  FSEL R221, R93, R96, !P2 ;  /* 0x000000605ddd7208 */ /* 0x000fe20005000000 */
[--C-:B------:R-:W-:Y:S01]  /*3800*/  FADD R98, R227, -R108.reuse ;  /* 0x8000006ce3627221 */ /* 0x100fe20000000000 */
[----:B------:R-:W-:Y:S01]  /*3810*/  @P0 FMNMX R8, R8, |R131|, !PT ;  /* 0x4000008308080209 */ /* 0x000fe20007800000 */
[--C-:B------:R-:W-:Y:S01]  /*3820*/  FADD R96, R223, -R108.reuse ;  /* 0x8000006cdf607221 */ /* 0x100fe20000000000 */
[----:B------:R-:W-:Y:S01]  /*3830*/  FSEL R100, R33, R100, !P2 ;  /* 0x0000006421647208 */ /* 0x000fe20005000000 */
[----:B------:R-:W-:Y:S01]  /*3840*/  FFMA R215, R102, R138, R91 ;  /* 0x0000008a66d77223 */ /* 0x000fe2000000005b */
[----:B------:R-:W-:Y:S01]  /*3850*/  FMUL R98, R109, R98 ;  /* 0x000000626d627220 */ /* 0x000fe20000400000 */
[----:B------:R-:W-:Y:S01]  /*3860*/  @P0 FMNMX R8, R8, |R203|, !PT ;  /* 0x400000cb08080209 */ /* 0x000fe20007800000 */
[----:B------:R-:W-:Y:S01]  /*3870*/  FADD R102, R225, -R108 ;  /* 0x8000006ce1667221 */ /* 0x000fe20000000000 */
[----:B------:R-:W-:Y:S01]  /*3880*/  FSEL R151, R92, R151, !P2 ;  /* 0x000000975c977208 */ /* 0x000fe20005000000 */
[----:B------:R-:W-:Y:S01]  /*3890*/  FMUL R96, R109, R96 ;  /* 0x000000606d607220 */ /* 0x000fe20000400000 */
[----:B------:R-:W-:Y:S01]  /*38a0*/  FADD R223, R34, 1 ;  /* 0x3f80000022df7421 */ /* 0x000fe20000000000 */
[----:B------:R-:W-:Y:S01]  /*38b0*/  FFMA R217, R98, R100, R35 ;  /* 0x0000006462d97223 */ /* 0x000fe20000000023 */
[----:B------:R-:W-:Y:S01]  /*38c0*/  FADD R138, R37, 1 ;  /* 0x3f800000258a7421 */ /* 0x000fe20000000000 */
[----:B------:R-:W-:Y:S01]  /*38d0*/  @P0 FMNMX R8, R8, |R139|, !PT ;  /* 0x4000008b08080209 */ /* 0x000fe20007800000 */
[----:B------:R-:W-:Y:S01]  /*38e0*/  FMUL R219, R109, R102 ;  /* 0x000000666ddb7220 */ /* 0x000fe20000400000 */
[----:B------:R-:W-:Y:S01]  /*38f0*/  FFMA R221, R96, R221, R95 ;  /* 0x000000dd60dd7223 */ /* 0x000fe2000000005f */
[----:B------:R-:W-:Y:S01]  /*3900*/  FADD R100, R157, 1 ;  /* 0x3f8000009d647421 */ /* 0x000fe20000000000 */
[----:B------:R-:W-:Y:S01]  /*3910*/  FFMA R117, R117, R151, R94 ;  /* 0x0000009775757223 */ /* 0x000fe2000000005e */
[--C-:B------:R-:W-:Y:S01]  /*3920*/  FADD R96, R229, -R108.reuse ;  /* 0x8000006ce5607221 */ /* 0x100fe20000000000 */
[--C-:B------:R-:W-:Y:S01]  /*3930*/  FADD R102, R233, -R108.reuse ;  /* 0x8000006ce9667221 */ /* 0x100fe20000000000 */
[----:B------:R-:W-:Y:S01]  /*3940*/  FADD R151, R156, 1 ;  /* 0x3f8000009c977421 */ /* 0x000fe20000000000 */
[--C-:B------:R-:W-:Y:S01]  /*3950*/  FADD R98, R121, -R108.reuse ;  /* 0x8000006c79627221 */ /* 0x100fe20000000000 */
[----:B------:R-:W-:Y:S01]  /*3960*/  @P0 FMNMX R8, R8, |R127|, !PT ;  /* 0x4000007f08080209 */ /* 0x000fe20007800000 */
[C---:B------:R-:W-:Y:S01]  /*3970*/  FMUL R225, R109.reuse, R96 ;  /* 0x000000606de17220 */ /* 0x040fe20000400000 */
[----:B------:R-:W-:Y:S01]  /*3980*/  FSEL R223, R34, R223, !P2 ;  /* 0x000000df22df7208 */ /* 0x000fe20005000000 */
[----:B------:R-:W-:Y:S01]  /*3990*/  FMUL R102, R109, R102 ;  /* 0x000000666d667220 */ /* 0x000fe20000400000 */
[----:B------:R-:W-:Y:S01]  /*39a0*/  FSEL R138, R37, R138, !P2 ;  /* 0x0000008a258a7208 */ /* 0x000fe20005000000 */
        /* <DEDUP_REMOVED lines=9> */
[----:B------:R-:W-:Y:S01]  /*3a40*/  FADD R138, R41, 1 ;  /* 0x3f800000298a7421 */ /* 0x000fe20000000000 */
[----:B------:R-:W-:Y:S01]  /*3a50*/  FADD R98, R235, -R108 ;  /* 0x8000006ceb627221 */ /* 0x000fe20000000000 */
[----:B------:R-:W-:Y:S01]  /*3a60*/  FMUL R229, R109, R96 ;  /* 0x000000606de57220 */ /* 0x000fe20000400000 */
[----:B------:R-:W-:Y:S01]  /*3a70*/  @P0 FMNMX R8, R8, |R147|, !PT ;  /* 0x4000009308080209 */ /* 0x000fe20007800000 */
[----:B------:R-:W-:Y:S01]  /*3a80*/  FFMA R219, R219, R151, R158 ;  /* 0x00000097dbdb7223 */ /* 0x000fe2000000009e */
[--C-:B------:R-:W-:Y:S01]  /*3a90*/  FADD R96, R241, -R108.reuse ;  /* 0x8000006cf1607221 */ /* 0x100fe20000000000 */
[----:B------:R-:W-:Y:S01]  /*3aa0*/  FADD R151, R160, 1 ;  /* 0x3f800000a0977421 */ /* 0x000fe20000000000 */
[----:B------:R-:W-:Y:S01]  /*3ab0*/  FSEL R227, R38, R227, !P2 ;  /* 0x000000e326e37208 */ /* 0x000fe20005000000 */
[----:B------:R-:W-:Y:S01]  /*3ac0*/  FMUL R233, R109, R98 ;  /* 0x000000626de97220 */ /* 0x000fe20000400000 */
[----:B------:R-:W-:Y:S01]  /*3ad0*/  FSEL R138, R41, R138, !P2 ;  /* 0x0000008a298a7208 */ /* 0x000fe20005000000 */
[----:B------:R-:W-:Y:S01]  /*3ae0*/  FADD R102, R161, 1 ;  /* 0x3f800000a1667421 */ /* 0x000fe20000000000 */
[----:B------:R-:W-:Y:S01]  /*3af0*/  @P0 FMNMX R8, R8, |R209|, !PT ;  /* 0x400000d108080209 */ /* 0x000fe20007800000 */
[----:B------:R-:W-:Y:S01]  /*3b00*/  FMUL R96, R109, R96 ;  /* 0x000000606d607220 */ /* 0x000fe20000400000 */
[----:B------:R-:W-:Y:S01]  /*3b10*/  FSEL R151, R160, R151, !P2 ;  /* 0x00000097a0977208 */ /* 0x000fe20005000000 */
[----:B------:R-:W-:Y:S01]  /*3b20*/  FADD R100, R237, -R108 ;  /* 0x8000006ced647221 */ /* 0x000fe20000000000 */
[----:B------:R-:W-:Y:S01]  /*3b30*/  FFMA R233, R233, R227, R40 ;  /* 0x000000e3e9e97223 */ /* 0x000fe20000000028 */
[----:B------:R-:W-:Y:S01]  /*3b40*/  @P0 FMNMX R8, R8, |R155|, !PT ;  /* 0x4000009b08080209 */ /* 0x000fe20007800000 */
[----:B------:R-:W-:Y:S01]  /*3b50*/  FFMA R227, R96, R138, R43 ;  /* 0x0000008a60e37223 */ /* 0x000fe2000000002b */
[----:B------:R-:W-:Y:S01]  /*3b60*/  FSEL R102, R161, R102, !P2 ;  /* 0x00000066a1667208 */ /* 0x000fe20005000000 */
[----:B------:R-:W-:Y:S01]  /*3b70*/  FADD R235, R42, 1 ;  /* 0x3f8000002aeb7421 */ /* 0x000fe20000000000 */
[----:B------:R-:W-:Y:S01]  /*3b80*/  FADD R96, R105, -R108 ;  /* 0x8000006c69607221 */ /* 0x000fe20000000000 */
[----:B------:R-:W-:Y:S01]  /*3b90*/  FMUL R100, R109, R100 ;  /* 0x000000646d647220 */ /* 0x000fe20000400000 */
[----:B------:R-:W-:Y:S01]  /*3ba0*/  FFMA R229, R229, R151, R162 ;  /* 0x00000097e5e57223 */ /* 0x000fe200000000a2 */
[----:B------:R-:W-:Y:S01]  /*3bb0*/  @P0 FMNMX R8, R8, |R107|, !PT ;  /* 0x4000006b08080209 */ /* 0x000fe20007800000 */
[----:B------:R-:W-:Y:S01]  /*3bc0*/  FADD R151, R164, 1 ;  /* 0x3f800000a4977421 */ /* 0x000fe20000000000 */
[----:B------:R-:W-:Y:S01]  /*3bd0*/  FMUL R237, R109, R96 ;  /* 0x000000606ded7220 */ /* 0x000fe20000400000 */
[----:B------:R-:W-:Y:S01]  /*3be0*/  FFMA R231, R100, R102, R163 ;  /* 0x0000006664e77223 */ /* 0x000fe200000000a3 */
[----:B------:R-:W-:Y:S01]  /*3bf0*/  FADD R98, R239, -R108 ;  /* 0x8000006cef627221 */ /* 0x000fe20000000000 */
[----:B------:R-:W-:Y:S01]  /*3c00*/  FSEL R235, R42, R235, !P2 ;  /* 0x000000eb2aeb7208 */ /* 0x000fe20005000000 */
[----:B------:R-:W-:Y:S01]  /*3c10*/  FADD R96, R165, 1 ;  /* 0x3f800000a5607421 */ /* 0x000fe20000000000 */
[----:B------:R-:W-:Y:S01]  /*3c20*/  FADD R100, R45, 1 ;  /* 0x3f8000002d647421 */ /* 0x000fe20000000000 */
[----:B------:R-:W-:Y:S01]  /*3c30*/  @P0 FMNMX R8, R8, |R205|, !PT ;  /* 0x400000cd08080209 */ /* 0x000fe20007800000 */
[----:B------:R-:W-:Y:S01]  /*3c40*/  FMUL R105, R109, R98 ;  /* 0x000000626d697220 */ /* 0x000fe20000400000 */
[----:B------:R-:W-:Y:S01]  /*3c50*/  FSEL R151, R164, R151, !P2 ;  /* 0x00000097a4977208 */ /* 0x000fe20005000000 */
[----:B------:R-:W-:Y:S01]  /*3c60*/  FFMA R237, R237, R235, R44 ;  /* 0x000000ebeded7223 */ /* 0x000fe2000000002c */
[----:B------:R-:W-:Y:S01]  /*3c70*/  FSEL R98, R165, R96, !P2 ;  /* 0x00000060a5627208 */ /* 0x000fe20005000000 */
[----:B------:R-:W-:Y:S01]  /*3c80*/  FADD R96, R243, -R108 ;  /* 0x8000006cf3607221 */ /* 0x000fe20000000000 */
[----:B------:R-:W-:Y:S01]  /*3c90*/  @P0 FMNMX R8, R8, |R201|, !PT ;  /* 0x400000c908080209 */ /* 0x000fe20007800000 */
[----:B------:R-:W-:Y:S01]  /*3ca0*/  FFMA R105, R105, R151, R166 ;  /* 0x0000009769697223 */ /* 0x000fe200000000a6 */
[----:B------:R-:W-:Y:S01]  /*3cb0*/  FSEL R235, R45, R100, !P2 ;  /* 0x000000642deb7208 */ /* 0x000fe20005000000 */
[--C-:B------:R-:W-:Y:S01]  /*3cc0*/  FADD R100, R247, -R108.reuse ;  /* 0x8000006cf7647221 */ /* 0x100fe20000000000 */
[----:B------:R-:W-:Y:S01]  /*3cd0*/  FADD R151, R168, 1 ;  /* 0x3f800000a8977421 */ /* 0x000fe20000000000 */
[----:B------:R-:W-:Y:S01]  /*3ce0*/  @P0 FMNMX R8, R8, |R111|, !PT ;  /* 0x4000006f08080209 */ /* 0x000fe20007800000 */
[----:B------:R-:W-:Y:S01]  /*3cf0*/  FMUL R96, R109, R96 ;  /* 0x000000606d607220 */ /* 0x000fe20000400000 */
[--C-:B------:R-:W-:Y:S01]  /*3d00*/  FADD R102, R245, -R108.reuse ;  /* 0x8000006cf5667221 */ /* 0x100fe20000000000 */
[----:B------:R-:W-:Y:S01]  /*3d10*/  FMUL R100, R109, R100 ;  /* 0x000000646d647220 */ /* 0x000fe20000400000 */
[----:B------:R-:W-:Y:S01]  /*3d20*/  FADD R239, R46, 1 ;  /* 0x3f8000002eef7421 */ /* 0x000fe20000000000 */
[----:B------:R-:W-:Y:S01]  /*3d30*/  @P0 FMNMX R8, R8, |R207|, !PT ;  /* 0x400000cf08080209 */ /* 0x000fe20007800000 */
[----:B------:R-:W-:Y:S01]  /*3d40*/  FFMA R243, R96, R98, R167 ;  /* 0x0000006260f37223 */ /* 0x000fe200000000a7 */
[----:B------:R-:W-:Y:S01]  /*3d50*/  FSEL R151, R168, R151, !P2 ;  /* 0x00000097a8977208 */ /* 0x000fe20005000000 */
[----:B------:R-:W-:Y:S01]  /*3d60*/  FADD R138, R49, 1 ;  /* 0x3f800000318a7421 */ /* 0x000fe20000000000 */
[----:B------:R-:W-:Y:S01]  /*3d70*/  FMUL R241, R109, R102 ;  /* 0x000000666df17220 */ /* 0x000fe20000400000 */
[----:B------:R-:W-:Y:S01]  /*3d80*/  FFMA R235, R100, R235, R47 ;  /* 0x000000eb64eb7223 */ /* 0x000fe2000000002f */
[--C-:B------:R-:W-:Y:S01]  /*3d90*/  FADD R96, R249, -R108.reuse ;  /* 0x8000006cf9607221 */ /* 0x100fe20000000000 */
[----:B------:R-:W-:Y:S01]  /*3da0*/  FADD R100, R169, 1 ;  /* 0x3f800000a9647421 */ /* 0x000fe20000000000 */
[----:B------:R-:W-:Y:S01]  /*3db0*/  @P0 FMNMX R8, R8, |R211|, !PT ;  /* 0x400000d308080209 */ /* 0x000fe20007800000 */
[----:B------:R-:W-:Y:S01]  /*3dc0*/  FADD R98, R113, -R108 ;  /* 0x8000006c71627221 */ /* 0x000fe20000000000 */
[----:B------:R-:W-:Y:S01]  /*3dd0*/  FSEL R239, R46, R239, !P2 ;  /* 0x000000ef2eef7208 */ /* 0x000fe20005000000 */
[----:B------:R-:W-:Y:S01]  /*3de0*/  FFMA R241, R241, R151, R170 ;  /* 0x00000097f1f17223 */ /* 0x000fe200000000aa */
[----:B------:R-:W-:Y:S01]  /*3df0*/  FMUL R113, R109, R96 ;  /* 0x000000606d717220 */ /* 0x000fe20000400000 */
[----:B------:R-:W-:Y:S01]  /*3e00*/  FSEL R138, R49, R138, !P2 ;  /* 0x0000008a318a7208 */ /* 0x000fe20005000000 */
[----:B------:R-:W-:Y:S01]  /*3e10*/  FMUL R122, R109, R122 ;  /* 0x0000007a6d7a7220 */ /* 0x000fe20000400000 */
[----:B------:R-:W-:Y:S01]  /*3e20*/  FADD R151, R172, 1 ;  /* 0x3f800000ac977421 */ /* 0x000fe20000000000 */
[----:B------:R-:W-:Y:S01]  /*3e30*/  FSEL R102, R169, R100, !P2 ;  /* 0x00000064a9667208 */ /* 0x000fe20005000000 */
[----:B------:R-:W-:Y:S01]  /*3e40*/  FMUL R100, R109, R98 ;  /* 0x000000626d647220 */ /* 0x000fe20000400000 */
[----:B------:R-:W-:Y:S01]  /*3e50*/  @P0 FMNMX R8, R8, |R215|, !PT ;  /* 0x400000d708080209 */ /* 0x000fe20007800000 */
[----:B------:R-:W-:Y:S01]  /*3e60*/  FADD R96, R251, -R108 ;  /* 0x8000006cfb607221 */ /* 0x000fe20000000000 */
[----:B------:R-:W-:Y:S01]  /*3e70*/  FFMA R98, R113, R239, R48 ;  /* 0x000000ef71627223 */ /* 0x000fe20000000030 */
[----:B------:R-:W-:Y:S01]  /*3e80*/  FFMA R113, R122, R138, R51 ;  /* 0x0000008a7a717223 */ /* 0x000fe20000000033 */
[----:B------:R-:W-:Y:S01]  /*3e90*/  FADD R122, R173, 1 ;  /* 0x3f800000ad7a7421 */ /* 0x000fe20000000000 */
[----:B------:R-:W-:Y:S01]  /*3ea0*/  FSEL R151, R172, R151, !P2 ;  /* 0x00000097ac977208 */ /* 0x000fe20005000000 */
[C---:B------:R-:W-:Y:S01]  /*3eb0*/  FMUL R247, R109.reuse, R96 ;  /* 0x000000606df77220 */ /* 0x040fe20000400000 */
[----:B------:R-:W-:Y:S01]  /*3ec0*/  @P0 FMNMX R8, R8, |R115|, !PT ;  /* 0x4000007308080209 */ /* 0x000fe20007800000 */
[----:B------:R-:W-:Y:S01]  /*3ed0*/  FMUL R104, R109, R104 ;  /* 0x000000686d687220 */ /* 0x000fe20000400000 */
[----:B------:R-:W-:Y:S01]  /*3ee0*/  FSEL R122, R173, R122, !P2 ;  /* 0x0000007aad7a7208 */ /* 0x000fe20005000000 */
[----:B------:R-:W-:Y:S01]  /*3ef0*/  FFMA R247, R247, R151, R174 ;  /* 0x00000097f7f77223 */ /* 0x000fe200000000ae */
[----:B------:R-:W-:Y:S01]  /*3f00*/  @P0 FMNMX R8, R8, |R117|, !PT ;  /* 0x4000007508080209 */ /* 0x000fe20007800000 */
[----:B------:R-:W-:Y:S01]  /*3f10*/  FADD R151, R54, 1 ;  /* 0x3f80000036977421 */ /* 0x000fe20000000000 */
[----:B------:R-:W-:Y:S01]  /*3f20*/  FFMA R100, R100, R102, R171 ;  /* 0x0000006664647223 */ /* 0x000fe200000000ab */
[----:B------:R-:W-:Y:S01]  /*3f30*/  FADD R102, R123, -R108 ;  /* 0x8000006c7b667221 */ /* 0x000fe20000000000 */
[----:B------:R-:W-:Y:S01]  /*3f40*/  @P0 FMNMX R8, R8, |R213|, !PT ;  /* 0x400000d508080209 */ /* 0x000fe20007800000 */
[----:B------:R-:W-:Y:S01]  /*3f50*/  FADD R123, R176, 1 ;  /* 0x3f800000b07b7421 */ /* 0x000fe20000000000 */
[----:B------:R-:W-:Y:S01]  /*3f60*/  FFMA R249, R104, R122, R175 ;  /* 0x0000007a68f97223 */ /* 0x000fe200000000af */
[----:B------:R-:W-:Y:S01]  /*3f70*/  FADD R138, R53, 1 ;  /* 0x3f800000358a7421 */ /* 0x000fe20000000000 */
[----:B------:R-:W-:Y:S01]  /*3f80*/  FSEL R104, R54, R151, !P2 ;  /* 0x0000009736687208 */ /* 0x000fe20005000000 */
[C---:B------:R-:W-:Y:S01]  /*3f90*/  FMUL R251, R109.reuse, R102 ;  /* 0x000000666dfb7220 */ /* 0x040fe20000400000 */
[----:B------:R-:W-:Y:S01]  /*3fa0*/  FMUL R151, R109, R114 ;  /* 0x000000726d977220 */ /* 0x000fe20000400000 */
[----:B------:R-:W-:Y:S01]  /*3fb0*/  @P0 FMNMX R8, R8, |R221|, !PT ;  /* 0x400000dd08080209 */ /* 0x000fe20007800000 */
[----:B------:R-:W-:Y:S01]  /*3fc0*/  FADD R102, R177, 1 ;  /* 0x3f800000b1667421 */ /* 0x000fe20000000000 */
[----:B------:R-:W-:Y:S01]  /*3fd0*/  FSEL R96, R176, R123, !P2 ;  /* 0x0000007bb0607208 */ /* 0x000fe20005000000 */
[----:B------:R-:W-:Y:S01]  /*3fe0*/  FMUL R123, R109, R106 ;  /* 0x0000006a6d7b7220 */ /* 0x000fe20000400000 */
[----:B------:R-:W-:Y:S01]  /*3ff0*/  FSEL R138, R53, R138, !P2 ;  /* 0x0000008a358a7208 */ /* 0x000fe20005000000 */
[----:B------:R-:W-:Y:S01]  /*4000*/  FFMA R104, R151, R104, R56 ;  /* 0x0000006897687223 */ /* 0x000fe20000000038 */
[----:B------:R-:W-:Y:S01]  /*4010*/  FADD R106, R57, 1 ;  /* 0x3f800000396a7421 */ /* 0x000fe20000000000 */
[----:B------:R-:W-:Y:S01]  /*4020*/  @P0 FMNMX R8, R8, |R217|, !PT ;  /* 0x400000d908080209 */ /* 0x000fe20007800000 */
[----:B------:R-:W-:Y:S01]  /*4030*/  FMUL R110, R109, R110 ;  /* 0x0000006e6d6e7220 */ /* 0x000fe20000400000 */
[----:B------:R-:W-:Y:S01]  /*4040*/  FADD R151, R58, 1 ;  /* 0x3f8000003a977421 */ /* 0x000fe20000000000 */
[----:B------:R-:W-:Y:S01]  /*4050*/  FSEL R102, R177, R102, !P2 ;  /* 0x00000066b1667208 */ /* 0x000fe20005000000 */
[----:B------:R-:W-:Y:S01]  /*4060*/  FMUL R112, R109, R112 ;  /* 0x000000706d707220 */ /* 0x000fe20000400000 */
[----:B------:R-:W-:Y:S01]  /*4070*/  @P0 FMNMX R8, R8, |R219|, !PT ;  /* 0x400000db08080209 */ /* 0x000fe20007800000 */
[----:B------:R-:W-:Y:S01]  /*4080*/  FFMA R245, R110, R138, R55 ;  /* 0x0000008a6ef57223 */ /* 0x000fe20000000037 */
[----:B------:R-:W-:Y:S01]  /*4090*/  FSEL R106, R57, R106, !P2 ;  /* 0x0000006a396a7208 */ /* 0x000fe20005000000 */
[C---:B------:R-:W-:Y:S01]  /*40a0*/  FMUL R118, R109.reuse, R118 ;  /* 0x000000766d767220 */ /* 0x040fe20000400000 */
[----:B------:R-:W-:Y:S01]  /*40b0*/  FSEL R110, R58, R151, !P2 ;  /* 0x000000973a6e7208 */ /* 0x000fe20005000000 */
[----:B------:R-:W-:Y:S01]  /*40c0*/  FFMA R102, R112, R102, R179 ;  /* 0x0000006670667223 */ /* 0x000fe200000000b3 */
[----:B------:R-:W-:Y:S01]  /*40d0*/  FMUL R151, R109, R120 ;  /* 0x000000786d977220 */ /* 0x000fe20000400000 */
[----:B------:R-:W-:Y:S01]  /*40e0*/  FADD R112, R119, -R108 ;  /* 0x8000006c77707221 */ /* 0x000fe20000000000 */
[----:B------:R-:W-:Y:S01]  /*40f0*/  @P0 FMNMX R8, R8, |R225|, !PT ;  /* 0x400000e108080209 */ /* 0x000fe20007800000 */
[----:B------:R-:W-:Y:S01]  /*4100*/  FMUL R119, R109, R116 ;  /* 0x000000746d777220 */ /* 0x000fe20000400000 */
[----:B------:R-:W-:Y:S01]  /*4110*/  FADD R114, R181, 1 ;  /* 0x3f800000b5727421 */ /* 0x000fe20000000000 */
[----:B------:R-:W-:Y:S01]  /*4120*/  FFMA R116, R118, R106, R59 ;  /* 0x0000006a76747223 */ /* 0x000fe2000000003b */
[----:B------:R-:W-:Y:S01]  /*4130*/  FADD R239, R50, 1 ;  /* 0x3f80000032ef7421 */ /* 0x000fe20000000000 */
[----:B------:R-:W-:Y:S01]  /*4140*/  FFMA R106, R151, R110, R60 ;  /* 0x0000006e976a7223 */ /* 0x000fe2000000003c */
[----:B------:R-:W-:Y:S01]  /*4150*/  FADD R110, R61, 1 ;  /* 0x3f8000003d6e7421 */ /* 0x000fe20000000000 */
[----:B------:R-:W-:Y:S01]  /*4160*/  @P0 FMNMX R8, R8, |R223|, !PT ;  /* 0x400000df08080209 */ /* 0x000fe20007800000 */
[----:B------:R-:W-:Y:S01]  /*4170*/  FMUL R112, R109, R112 ;  /* 0x000000706d707220 */ /* 0x000fe20000400000 */
        /* <DEDUP_REMOVED lines=9> */
[----:B------:R-:W-:Y:S01]  /*4210*/  FADD R114, R185, 1 ;  /* 0x3f800000b9727421 */ /* 0x000fe20000000000 */
[----:B-----5:R-:W-:Y:S01]  /*4220*/  @P1 FMUL R99, R99, R0 ;  /* 0x0000000063631220 */ /* 0x020fe20000400000 */
[----:B------:R-:W-:Y:S01]  /*4230*/  FFMA R239, R124, R110, R65 ;  /* 0x0000006e7cef7223 */ /* 0x000fe20000000041 */
[----:B------:R-:W-:Y:S01]  /*4240*/  FADD R110, R125, -R108 ;  /* 0x8000006c7d6e7221 */ /* 0x000fe20000000000 */
        /* <DEDUP_REMOVED lines=8> */
[----:B------:R-:W-:Y:S01]  /*42d0*/  FFMA R132, R110, R114, R189 ;  /* 0x000000726e847223 */ /* 0x000fe200000000bd */
[----:B------:R-:W-:Y:S01]  /*42e0*/  @P1 FMUL R103, R103, R0 ;  /* 0x0000000067671220 */ /* 0x000fe20000400000 */
[----:B------:R-:W-:Y:S01]  /*42f0*/  F2FP.F16.F32.PACK_AB R99, RZ, R99 ;  /* 0x00000063ff63723e */ /* 0x000fe200000000ff */
[----:B------:R-:W-:Y:S01]  /*4300*/  FADD R110, R187, 1 ;  /* 0x3f800000bb6e7421 */ /* 0x000fe20000000000 */
[----:B------:R-:W-:Y:S01]  /*4310*/  @P0 FMNMX R8, R8, |R227|, !PT ;  /* 0x400000e308080209 */ /* 0x000fe20007800000 */
[----:B------:R-:W-:Y:S01]  /*4320*/  FFMA R96, R123, R96, R178 ;  /* 0x000000607b607223 */ /* 0x000fe200000000b2 */
[----:B------:R-:W-:Y:S01]  /*4330*/  F2FP.F16.F32.PACK_AB R150, RZ, R97 ;  /* 0x00000061ff96723e */ /* 0x000fe200000000ff */
[----:B------:R-:W-:Y:S01]  /*4340*/  FADD R123, R180, 1 ;  /* 0x3f800000b47b7421 */ /* 0x000fe20000000000 */
[----:B------:R-:W-:Y:S01]  /*4350*/  PRMT R97, R99, 0x7610, R97 ;  /* 0x0000761063617816 */ /* 0x000fe20000000061 */
[----:B------:R-:W0:Y:S01]  /*4360*/  F2F.F16.F32 R135, R135 ;  /* 0x0000008700877304 */ /* 0x000e220000200800 */
[----:B------:R-:W-:Y:S01]  /*4370*/  @P0 FMNMX R8, R8, |R105|, !PT ;  /* 0x4000006908080209 */ /* 0x000fe20007800000 */
[----:B------:R-:W-:Y:S01]  /*4380*/  FMUL R136, R109, R136 ;  /* 0x000000886d887220 */ /* 0x000fe20000400000 */
[----:B------:R-:W-:Y:S01]  /*4390*/  FSEL R110, R187, R110, !P2 ;  /* 0x0000006ebb6e7208 */ /* 0x000fe20005000000 */
[-C--:B------:R-:W-:Y:S01]  /*43a0*/  @P1 FMUL R131, R131, R0.reuse ;  /* 0x0000000083831220 */ /* 0x080fe20000400000 */
[----:B------:R-:W-:Y:S01]  /*43b0*/  LOP3.LUT R97, R97, 0xffff, RZ, 0xc0, !PT ;  /* 0x0000ffff61617812 */ /* 0x000fe200078ec0ff */
[-C--:B------:R-:W-:Y:S01]  /*43c0*/  @P1 FMUL R203, R203, R0.reuse ;  /* 0x00000000cbcb1220 */ /* 0x080fe20000400000 */
[-C--:B------:R-:W-:Y:S01]  /*43d0*/  @P1 FMUL R139, R139, R0.reuse ;  /* 0x000000008b8b1220 */ /* 0x080fe20000400000 */
[----:B------:R-:W1:Y:S01]  /*43e0*/  F2F.F16.F32 R103, R103 ;  /* 0x0000006700677304 */ /* 0x000e620000200800 */
[----:B------:R-:W-:Y:S01]  /*43f0*/  @P1 FMUL R143, R143, R0 ;  /* 0x000000008f8f1220 */ /* 0x000fe20000400000 */
[----:B------:R-:W-:Y:S01]  /*4400*/  @P0 FMNMX R8, R8, |R237|, !PT ;  /* 0x400000ed08080209 */ /* 0x000fe20007800000 */
[----:B------:R-:W-:Y:S01]  /*4410*/  FFMA R120, R136, R110, R191 ;  /* 0x0000006e88787223 */ /* 0x000fe200000000bf */
[----:B------:R-:W-:Y:S01]  /*4420*/  FSEL R123, R180, R123, !P2 ;  /* 0x0000007bb47b7208 */ /* 0x000fe20005000000 */
[-C--:B------:R-:W-:Y:S01]  /*4430*/  @P1 FMUL R127, R127, R0.reuse ;  /* 0x000000007f7f1220 */ /* 0x080fe20000400000 */
[----:B------:R-:W-:Y:S01]  /*4440*/  SHF.L.U64.HI R110, R97, 0x10, RZ ;  /* 0x00000010616e7819 */ /* 0x000fe200000102ff */
[-C--:B------:R-:W-:Y:S01]  /*4450*/  @P1 FMUL R205, R205, R0.reuse ;  /* 0x00000000cdcd1220 */ /* 0x080fe20000400000 */
[----:B------:R-:W-:Y:S01]  /*4460*/  PRMT R150, R150, 0x5410, R97 ;  /* 0x0000541096967816 */ /* 0x000fe20000000061 */
[----:B------:R-:W2:Y:S01]  /*4470*/  F2F.F16.F32 R203, R203 ;  /* 0x000000cb00cb7304 */ /* 0x000ea20000200800 */
[----:B------:R-:W-:Y:S01]  /*4480*/  F2FP.F16.F32.PACK_AB R97, RZ, R131 ;  /* 0x00000083ff61723e */ /* 0x000fe200000000ff */
[----:B------:R-:W-:Y:S01]  /*4490*/  FFMA R144, R119, R123, R182 ;  /* 0x0000007b77907223 */ /* 0x000fe200000000b6 */
[----:B------:R-:W-:Y:S01]  /*44a0*/  @P0 FMNMX R8, R8, |R243|, !PT ;  /* 0x400000f308080209 */ /* 0x000fe20007800000 */
[----:B------:R-:W-:Y:S01]  /*44b0*/  FADD R119, R184, 1 ;  /* 0x3f800000b8777421 */ /* 0x000fe20000000000 */
[----:B------:R-:W-:Y:S01]  /*44c0*/  F2FP.F16.F32.PACK_AB R143, RZ, R143 ;  /* 0x0000008fff8f723e */ /* 0x000fe200000000ff */
[-C--:B------:R-:W-:Y:S01]  /*44d0*/  @P1 FMUL R201, R201, R0.reuse ;  /* 0x00000000c9c91220 */ /* 0x080fe20000400000 */
[----:B------:R-:W-:Y:S01]  /*44e0*/  LOP3.LUT R146, R97, 0xffff, RZ, 0xc0, !PT ;  /* 0x0000ffff61927812 */ /* 0x000fe200078ec0ff */
[----:B------:R-:W3:Y:S01]  /*44f0*/  F2F.F16.F32 R139, R139 ;  /* 0x0000008b008b7304 */ /* 0x000ee20000200800 */
[----:B------:R-:W-:Y:S01]  /*4500*/  @P0 FMNMX R8, R8, |R235|, !PT ;  /* 0x400000eb08080209 */ /* 0x000fe20007800000 */
[----:B------:R-:W-:Y:S01]  /*4510*/  FADD R123, R62, 1 ;  /* 0x3f8000003e7b7421 */ /* 0x000fe20000000000 */
[----:B------:R-:W-:Y:S01]  /*4520*/  PRMT R97, R143, 0x7610, R97 ;  /* 0x000076108f617816 */ /* 0x000fe20000000061 */
[-C--:B------:R-:W-:Y:S01]  /*4530*/  @P1 FMUL R107, R107, R0.reuse ;  /* 0x000000006b6b1220 */ /* 0x080fe20000400000 */
[----:B0-----:R-:W-:Y:S01]  /*4540*/  LOP3.LUT R110, R110, R135, RZ, 0xfc, !PT ;  /* 0x000000876e6e7212 */ /* 0x001fe200078efcff */
[-C--:B------:R-:W-:Y:S01]  /*4550*/  @P1 FMUL R155, R155, R0.reuse ;  /* 0x000000009b9b1220 */ /* 0x080fe20000400000 */
[----:B-1----:R-:W-:Y:S01]  /*4560*/  SHF.L.U32 R103, R103, 0x10, RZ ;  /* 0x0000001067677819 */ /* 0x002fe200000006ff */
[----:B------:R-:W0:Y:S01]  /*4570*/  F2F.F16.F32 R205, R205 ;  /* 0x000000cd00cd7304 */ /* 0x000e220000200800 */
[----:B------:R-:W-:Y:S01]  /*4580*/  @P0 FMNMX R8, R8, |R241|, !PT ;  /* 0x400000f108080209 */ /* 0x000fe20007800000 */
[----:B------:R-:W-:Y:S01]  /*4590*/  @P1 FMUL R209, R209, R0 ;  /* 0x00000000d1d11220 */ /* 0x000fe20000400000 */
[----:B------:R-:W-:Y:S01]  /*45a0*/  FSEL R112, R184, R119, !P2 ;  /* 0x00000077b8707208 */ /* 0x000fe20005000000 */
[----:B------:R-:W-:Y:S01]  /*45b0*/  FMUL R119, R109, R126 ;  /* 0x0000007e6d777220 */ /* 0x000fe20000400000 */
[----:B------:R-:W-:Y:S01]  /*45c0*/  LOP3.LUT R97, R97, 0xffff, RZ, 0xc0, !PT ;  /* 0x0000ffff61617812 */ /* 0x000fe200078ec0ff */
[----:B------:R-:W-:Y:S01]  /*45d0*/  @P1 FMUL R147, R147, R0 ;  /* 0x0000000093931220 */ /* 0x000fe20000400000 */
[----:B------:R-:W-:Y:S01]  /*45e0*/  F2FP.F16.F32.PACK_AB R142, RZ, R127 ;  /* 0x0000007fff8e723e */ /* 0x000fe200000000ff */
[----:B------:R-:W1:Y:S01]  /*45f0*/  F2F.F16.F32 R201, R201 ;  /* 0x000000c900c97304 */ /* 0x000e620000200800 */
[----:B------:R-:W-:Y:S01]  /*4600*/  LOP3.LUT R151, R110, R103, RZ, 0xfc, !PT ;  /* 0x000000676e977212 */ /* 0x000fe200078efcff */
[----:B------:R-:W-:Y:S01]  /*4610*/  FFMA R112, R119, R112, R188 ;  /* 0x0000007077707223 */ /* 0x000fe200000000bc */
[----:B------:R-:W-:Y:S01]  /*4620*/  @P0 FMNMX R8, R8, |R98|, !PT ;  /* 0x4000006208080209 */ /* 0x000fe20007800000 */
[----:B------:R-:W-:Y:S01]  /*4630*/  FMUL R119, R109, R128 ;  /* 0x000000806d777220 */ /* 0x000fe20000400000 */
[----:B------:R-:W-:Y:S01]  /*4640*/  SHF.L.U64.HI R110, R146, 0x10, RZ ;  /* 0x00000010926e7819 */ /* 0x000fe200000102ff */
[-C--:B------:R-:W-:Y:S01]  /*4650*/  @P1 FMUL R207, R207, R0.reuse ;  /* 0x00000000cfcf1220 */ /* 0x080fe20000400000 */
[----:B------:R-:W-:Y:S01]  /*4660*/  SHF.L.U64.HI R114, R97, 0x10, RZ ;  /* 0x0000001061727819 */ /* 0x000fe200000102ff */
[----:B------:R4:W1:Y:S01]  /*4670*/  F2F.F16.F32 R99, R147 ;  /* 0x0000009300637304 */ /* 0x0008620000200800 */
[----:B------:R-:W-:Y:S01]  /*4680*/  PRMT R142, R142, 0x5410, R97 ;  /* 0x000054108e8e7816 */ /* 0x000fe20000000061 */
[-C--:B------:R-:W-:Y:S01]  /*4690*/  @P1 FMUL R111, R111, R0.reuse ;  /* 0x000000006f6f1220 */ /* 0x080fe20000400000 */
[----:B------:R-:W-:Y:S01]  /*46a0*/  FSEL R123, R62, R123, !P2 ;  /* 0x0000007b3e7b7208 */ /* 0x000fe20005000000 */
[-C--:B------:R-:W-:Y:S01]  /*46b0*/  @P1 FMUL R211, R211, R0.reuse ;  /* 0x00000000d3d31220 */ /* 0x080fe20000400000 */
[----:B------:R-:W-:Y:S01]  /*46c0*/  F2FP.F16.F32.PACK_AB R97, RZ, R107 ;  /* 0x0000006bff61723e */ /* 0x000fe200000000ff */
[----:B------:R-:W-:Y:S01]  /*46d0*/  @P1 FMUL R215, R215, R0 ;  /* 0x00000000d7d71220 */ /* 0x000fe20000400000 */
[----:B------:R-:W-:Y:S01]  /*46e0*/  @P0 FMNMX R8, R8, |R100|, !PT ;  /* 0x4000006408080209 */ /* 0x000fe20007800000 */
[----:B------:R-:W-:Y:S01]  /*46f0*/  FFMA R148, R119, R123, R66 ;  /* 0x0000007b77947223 */ /* 0x000fe20000000042 */
[----:B--2---:R-:W-:Y:S01]  /*4700*/  LOP3.LUT R110, R110, R203, RZ, 0xfc, !PT ;  /* 0x000000cb6e6e7212 */ /* 0x004fe200078efcff */
[----:B------:R-:W-:Y:S01]  /*4710*/  FADD R123, R64, 1 ;  /* 0x3f800000407b7421 */ /* 0x000fe20000000000 */
[----:B---3--:R-:W-:Y:S01]  /*4720*/  SHF.L.U32 R139, R139, 0x10, RZ ;  /* 0x000000108b8b7819 */ /* 0x008fe200000006ff */
[----:B------:R-:W2:Y:S01]  /*4730*/  F2F.F16.F32 R209, R209 ;  /* 0x000000d100d17304 */ /* 0x000ea20000200800 */
[----:B------:R-:W-:Y:S01]  /*4740*/  F2FP.F16.F32.PACK_AB R138, RZ, R155 ;  /* 0x0000009bff8a723e */ /* 0x000fe200000000ff */
[-C--:B------:R-:W-:Y:S01]  /*4750*/  @P1 FMUL R117, R117, R0.reuse ;  /* 0x0000000075751220 */ /* 0x080fe20000400000 */
[----:B------:R-:W-:Y:S01]  /*4760*/  LOP3.LUT R97, R97, 0xffff, RZ, 0xc0, !PT ;  /* 0x0000ffff61617812 */ /* 0x000fe200078ec0ff */
[----:B------:R-:W-:Y:S01]  /*4770*/  FADD R119, R186, 1 ;  /* 0x3f800000ba777421 */ /* 0x000fe20000000000 */
[----:B------:R-:W-:Y:S01]  /*4780*/  @P0 FMNMX R8, R8, |R113|, !PT ;  /* 0x4000007108080209 */ /* 0x000fe20007800000 */
[-C--:B------:R-:W-:Y:S01]  /*4790*/  @P1 FMUL R115, R115, R0.reuse ;  /* 0x0000000073731220 */ /* 0x080fe20000400000 */
[----:B----4-:R-:W-:Y:S01]  /*47a0*/  LOP3.LUT R147, R110, R139, RZ, 0xfc, !PT ;  /* 0x0000008b6e937212 */ /* 0x010fe200078efcff */
[----:B------:R-:W3:Y:S01]  /*47b0*/  F2F.F16.F32 R211, R211 ;  /* 0x000000d300d37304 */ /* 0x000ee20000200800 */
[----:B------:R-:W-:Y:S01]  /*47c0*/  PRMT R138, R138, 0x5410, R97 ;  /* 0x000054108a8a7816 */ /* 0x000fe20000000061 */
[-C--:B------:R-:W-:Y:S01]  /*47d0*/  @P1 FMUL R225, R225, R0.reuse ;  /* 0x00000000e1e11220 */ /* 0x080fe20000400000 */
[----:B------:R-:W-:Y:S01]  /*47e0*/  SHF.L.U64.HI R110, R97, 0x10, RZ ;  /* 0x00000010616e7819 */ /* 0x000fe200000102ff */
[-C--:B------:R-:W-:Y:S01]  /*47f0*/  @P1 FMUL R223, R223, R0.reuse ;  /* 0x00000000dfdf1220 */ /* 0x080fe20000400000 */
[----:B------:R-:W-:Y:S01]  /*4800*/  F2FP.F16.F32.PACK_AB R97, RZ, R207 ;  /* 0x000000cfff61723e */ /* 0x000fe200000000ff */
[----:B------:R-:W-:Y:S01]  /*4810*/  @P1 FMUL R219, R219, R0 ;  /* 0x00000000dbdb1220 */ /* 0x000fe20000400000 */
[----:B------:R-:W-:Y:S01]  /*4820*/  @P0 FMNMX R8, R8, |R247|, !PT ;  /* 0x400000f708080209 */ /* 0x000fe20007800000 */
[----:B------:R-:W4:Y:S01]  /*4830*/  F2F.F16.F32 R215, R215 ;  /* 0x000000d700d77304 */ /* 0x000f220000200800 */
[----:B------:R-:W-:Y:S01]  /*4840*/  FSEL R128, R64, R123, !P2 ;  /* 0x0000007b40807208 */ /* 0x000fe20005000000 */
[----:B------:R-:W-:Y:S01]  /*4850*/  FMUL R123, R109, R134 ;  /* 0x000000866d7b7220 */ /* 0x000fe20000400000 */
[----:B0-----:R-:W-:Y:S01]  /*4860*/  LOP3.LUT R110, R110, R205, RZ, 0xfc, !PT ;  /* 0x000000cd6e6e7212 */ /* 0x001fe200078efcff */
[-C--:B------:R-:W-:Y:S01]  /*4870*/  @P1 FMUL R217, R217, R0.reuse ;  /* 0x00000000d9d91220 */ /* 0x080fe20000400000 */
[----:B-1----:R-:W-:Y:S01]  /*4880*/  SHF.L.U32 R201, R201, 0x10, RZ ;  /* 0x00000010c9c97819 */ /* 0x002fe200000006ff */
[-C--:B------:R-:W-:Y:S01]  /*4890*/  @P1 FMUL R213, R213, R0.reuse ;  /* 0x00000000d5d51220 */ /* 0x080fe20000400000 */
[----:B------:R-:W-:Y:S01]  /*48a0*/  F2FP.F16.F32.PACK_AB R134, RZ, R111 ;  /* 0x0000006fff86723e */ /* 0x000fe200000000ff */
[----:B------:R-:W0:Y:S01]  /*48b0*/  F2F.F16.F32 R225, R225 ;  /* 0x000000e100e17304 */ /* 0x000e220000200800 */
[----:B------:R-:W-:Y:S01]  /*48c0*/  LOP3.LUT R97, R97, 0xffff, RZ, 0xc0, !PT ;  /* 0x0000ffff61617812 */ /* 0x000fe200078ec0ff */
[-C--:B------:R-:W-:Y:S01]  /*48d0*/  @P1 FMUL R221, R221, R0.reuse ;  /* 0x00000000dddd1220 */ /* 0x080fe20000400000 */
[----:B------:R-:W-:Y:S01]  /*48e0*/  @P0 FMNMX R8, R8, |R251|, !PT ;  /* 0x400000fb08080209 */ /* 0x000fe20007800000 */
[-C--:B------:R-:W-:Y:S01]  /*48f0*/  @P1 FMUL R233, R233, R0.reuse ;  /* 0x00000000e9e91220 */ /* 0x080fe20000400000 */
[----:B------:R-:W-:Y:S01]  /*4900*/  LOP3.LUT R139, R110, R201, RZ, 0xfc, !PT ;  /* 0x000000c96e8b7212 */ /* 0x000fe200078efcff */
[-C--:B------:R-:W-:Y:S01]  /*4910*/  @P1 FMUL R231, R231, R0.reuse ;  /* 0x00000000e7e71220 */ /* 0x080fe20000400000 */
[----:B------:R-:W-:Y:S01]  /*4920*/  PRMT R134, R134, 0x5410, R97 ;  /* 0x0000541086867816 */ /* 0x000fe20000000061 */
[----:B------:R-:W1:Y:S01]  /*4930*/  F2F.F16.F32 R223, R223 ;  /* 0x000000df00df7304 */ /* 0x000e620000200800 */
[----:B------:R-:W-:Y:S01]  /*4940*/  SHF.L.U64.HI R110, R97, 0x10, RZ ;  /* 0x00000010616e7819 */ /* 0x000fe200000102ff */
[-C--:B------:R-:W-:Y:S01]  /*4950*/  @P1 FMUL R229, R229, R0.reuse ;  /* 0x00000000e5e51220 */ /* 0x080fe20000400000 */
[----:B------:R-:W-:Y:S01]  /*4960*/  F2FP.F16.F32.PACK_AB R97, RZ, R117 ;  /* 0x00000075ff61723e */ /* 0x000fe200000000ff */
[-C--:B------:R-:W-:Y:S01]  /*4970*/  @P1 FMUL R121, R121, R0.reuse ;  /* 0x0000000079791220 */ /* 0x080fe20000400000 */
[----:B------:R-:W-:Y:S01]  /*4980*/  @P0 FMNMX R8, R8, |R249|, !PT ;  /* 0x400000f908080209 */ /* 0x000fe20007800000 */
[----:B------:R-:W-:Y:S01]  /*4990*/  @P1 FMUL R237, R237, R0 ;  /* 0x00000000eded1220 */ /* 0x000fe20000400000 */
[----:B------:R-:W-:Y:S01]  /*49a0*/  FSEL R124, R186, R119, !P2 ;  /* 0x00000077ba7c7208 */ /* 0x000fe20005000000 */
[----:B------:R-:W-:Y:S01]  /*49b0*/  FMUL R119, R109, R130 ;  /* 0x000000826d777220 */ /* 0x000fe20000400000 */
[----:B------:R-:W-:Y:S01]  /*49c0*/  LOP3.LUT R114, R114, R99, RZ, 0xfc, !PT ;  /* 0x0000006372727212 */ /* 0x000fe200078efcff */
[----:B------:R-:W1:Y:S01]  /*49d0*/  F2F.F16.F32 R213, R213 ;  /* 0x000000d500d57304 */ /* 0x000e620000200800 */
[----:B--2---:R-:W-:Y:S01]  /*49e0*/  SHF.L.U32 R209, R209, 0x10, RZ ;  /* 0x00000010d1d17819 */ /* 0x004fe200000006ff */
[-C--:B------:R-:W-:Y:S01]  /*49f0*/  @P1 FMUL R243, R243, R0.reuse ;  /* 0x00000000f3f31220 */ /* 0x080fe20000400000 */
[----:B------:R-:W-:Y:S01]  /*4a00*/  F2FP.F16.F32.PACK_AB R130, RZ, R115 ;  /* 0x00000073ff82723e */ /* 0x000fe200000000ff */
[-C--:B------:R-:W-:Y:S01]  /*4a10*/  @P1 FMUL R105, R105, R0.reuse ;  /* 0x0000000069691220 */ /* 0x080fe20000400000 */
[----:B------:R-:W-:Y:S01]  /*4a20*/  LOP3.LUT R97, R97, 0xffff, RZ, 0xc0, !PT ;  /* 0x0000ffff61617812 */ /* 0x000fe200078ec0ff */
[-C--:B------:R-:W-:Y:S01]  /*4a30*/  @P1 FMUL R98, R98, R0.reuse ;  /* 0x0000000062621220 */ /* 0x080fe20000400000 */
[----:B------:R-:W-:Y:S01]  /*4a40*/  @P0 FMNMX R8, R8, |R245|, !PT ;  /* 0x400000f508080209 */ /* 0x000fe20007800000 */
[----:B------:R-:W2:Y:S01]  /*4a50*/  F2F.F16.F32 R221, R221 ;  /* 0x000000dd00dd7304 */ /* 0x000ea20000200800 */
[----:B------:R-:W-:Y:S01]  /*4a60*/  LOP3.LUT R143, R114, R209, RZ, 0xfc, !PT ;  /* 0x000000d1728f7212 */ /* 0x000fe200078efcff */
[-C--:B------:R-:W-:Y:S01]  /*4a70*/  @P1 FMUL R241, R241, R0.reuse ;  /* 0x00000000f1f11220 */ /* 0x080fe20000400000 */
[----:B------:R-:W-:Y:S01]  /*4a80*/  SHF.L.U64.HI R114, R97, 0x10, RZ ;  /* 0x0000001061727819 */ /* 0x000fe200000102ff */
[----:B------:R-:W-:Y:S01]  /*4a90*/  @P1 FMUL R100, R100, R0 ;  /* 0x0000000064641220 */ /* 0x000fe20000400000 */
[----:B------:R-:W-:Y:S01]  /*4aa0*/  PRMT R130, R130, 0x5410, R97 ;  /* 0x0000541082827816 */ /* 0x000fe20000000061 */
[----:B------:R-:W-:Y:S01]  /*4ab0*/  FFMA R125, R118, R125, R67 ;  /* 0x0000007d767d7223 */ /* 0x000fe20000000043 */
[----:B------:R-:W-:Y:S01]  /*4ac0*/  @P0 FMNMX R8, R8, |R96|, !PT ;  /* 0x4000006008080209 */ /* 0x000fe20007800000 */
[----:B------:R-:W2:Y:S01]  /*4ad0*/  F2F.F16.F32 R233, R233 ;  /* 0x000000e900e97304 */ /* 0x000ea20000200800 */
[----:B------:R-:W-:Y:S01]  /*4ae0*/  F2FP.F16.F32.PACK_AB R97, RZ, R219 ;  /* 0x000000dbff61723e */ /* 0x000fe200000000ff */
[----:B------:R-:W-:Y:S01]  /*4af0*/  @P1 FMUL R235, R235, R0 ;  /* 0x00000000ebeb1220 */ /* 0x000fe20000400000 */
[----:B---3--:R-:W-:Y:S01]  /*4b00*/  LOP3.LUT R110, R110, R211, RZ, 0xfc, !PT ;  /* 0x000000d36e6e7212 */ /* 0x008fe200078efcff */
[----:B------:R-:W-:Y:S01]  /*4b10*/  FFMA R128, R123, R128, R68 ;  /* 0x000000807b807223 */ /* 0x000fe20000000044 */
[----:B----4-:R-:W-:Y:S01]  /*4b20*/  SHF.L.U32 R215, R215, 0x10, RZ ;  /* 0x00000010d7d77819 */ /* 0x010fe200000006ff */
[----:B------:R-:W-:Y:S01]  /*4b30*/  @P1 FMUL R227, R227, R0 ;  /* 0x00000000e3e31220 */ /* 0x000fe20000400000 */
[----:B------:R-:W-:Y:S01]  /*4b40*/  @P0 FMNMX R8, R8, |R104|, !PT ;  /* 0x4000006808080209 */ /* 0x000fe20007800000 */
[----:B------:R-:W3:Y:S01]  /*4b50*/  F2F.F16.F32 R231, R231 ;  /* 0x000000e700e77304 */ /* 0x000ee20000200800 */
[----:B------:R-:W-:Y:S01]  /*4b60*/  F2FP.F16.F32.PACK_AB R126, RZ, R217 ;  /* 0x000000d9ff7e723e */ /* 0x000fe200000000ff */
[-C--:B------:R-:W-:Y:S01]  /*4b70*/  @P1 FMUL R104, R104, R0.reuse ;  /* 0x0000000068681220 */ /* 0x080fe20000400000 */
[----:B------:R-:W-:Y:S01]  /*4b80*/  LOP3.LUT R97, R97, 0xffff, RZ, 0xc0, !PT ;  /* 0x0000ffff61617812 */ /* 0x000fe200078ec0ff */
[-C--:B------:R-:W-:Y:S01]  /*4b90*/  @P1 FMUL R251, R251, R0.reuse ;  /* 0x00000000fbfb1220 */ /* 0x080fe20000400000 */
[----:B------:R-:W-:Y:S01]  /*4ba0*/  LOP3.LUT R135, R110, R215, RZ, 0xfc, !PT ;  /* 0x000000d76e877212 */ /* 0x000fe200078efcff */
[----:B------:R-:W-:Y:S01]  /*4bb0*/  @P1 FMUL R249, R249, R0 ;  /* 0x00000000f9f91220 */ /* 0x000fe20000400000 */
[----:B------:R-:W-:Y:S01]  /*4bc0*/  @P0 FMNMX R8, R8, |R102|, !PT ;  /* 0x4000006608080209 */ /* 0x000fe20007800000 */
[----:B------:R-:W4:Y:S01]  /*4bd0*/  F2F.F16.F32 R237, R237 ;  /* 0x000000ed00ed7304 */ /* 0x000f220000200800 */
[----:B------:R-:W-:Y:S01]  /*4be0*/  SHF.L.U64.HI R110, R97, 0x10, RZ ;  /* 0x00000010616e7819 */ /* 0x000fe200000102ff */
[-C--:B------:R-:W-:Y:S01]  /*4bf0*/  @P1 FMUL R247, R247, R0.reuse ;  /* 0x00000000f7f71220 */ /* 0x080fe20000400000 */
[----:B------:R-:W-:Y:S01]  /*4c00*/  PRMT R126, R126, 0x5410, R97 ;  /* 0x000054107e7e7816 */ /* 0x000fe20000000061 */
[----:B------:R-:W-:Y:S01]  /*4c10*/  @P1 FMUL R96, R96, R0 ;  /* 0x0000000060601220 */ /* 0x000fe20000400000 */
[----:B------:R-:W-:Y:S01]  /*4c20*/  F2FP.F16.F32.PACK_AB R97, RZ, R229 ;  /* 0x000000e5ff61723e */ /* 0x000fe200000000ff */
[----:B------:R-:W-:Y:S01]  /*4c30*/  FFMA R124, R119, R124, R190 ;  /* 0x0000007c777c7223 */ /* 0x000fe200000000be */
[----:B------:R-:W-:Y:S01]  /*4c40*/  @P0 FMNMX R8, R8, |R116|, !PT ;  /* 0x4000007408080209 */ /* 0x000fe20007800000 */
[----:B------:R-:W4:Y:S01]  /*4c50*/  F2F.F16.F32 R243, R243 ;  /* 0x000000f300f37304 */ /* 0x000f220000200800 */
[----:B0-----:R-:W-:Y:S01]  /*4c60*/  LOP3.LUT R110, R110, R225, RZ, 0xfc, !PT ;  /* 0x000000e16e6e7212 */ /* 0x001fe200078efcff */
[-C--:B------:R-:W-:Y:S01]  /*4c70*/  @P1 FMUL R113, R113, R0.reuse ;  /* 0x0000000071711220 */ /* 0x080fe20000400000 */
[----:B-1----:R-:W-:Y:S01]  /*4c80*/  SHF.L.U32 R223, R223, 0x10, RZ ;  /* 0x00000010dfdf7819 */ /* 0x002fe200000006ff */
[-C--:B------:R-:W-:Y:S01]  /*4c90*/  @P1 FMUL R102, R102, R0.reuse ;  /* 0x0000000066661220 */ /* 0x080fe20000400000 */
[----:B------:R-:W-:Y:S01]  /*4ca0*/  F2FP.F16.F32.PACK_AB R122, RZ, R121 ;  /* 0x00000079ff7a723e */ /* 0x000fe200000000ff */
[----:B------:R-:W-:Y:S01]  /*4cb0*/  @P1 FMUL R101, R101, R0 ;  /* 0x0000000065651220 */ /* 0x000fe20000400000 */
[----:B------:R-:W-:Y:S01]  /*4cc0*/  LOP3.LUT R97, R97, 0xffff, RZ, 0xc0, !PT ;  /* 0x0000ffff61617812 */ /* 0x000fe200078ec0ff */
[----:B------:R-:W0:Y:S01]  /*4cd0*/  F2F.F16.F32 R98, R98 ;  /* 0x0000006200627304 */ /* 0x000e220000200800 */
[----:B------:R-:W-:Y:S01]  /*4ce0*/  @P0 FMNMX R8, R8, |R144|, !PT ;  /* 0x4000009008080209 */ /* 0x000fe20007800000 */
[-C--:B------:R-:W-:Y:S01]  /*4cf0*/  @P1 FMUL R144, R144, R0.reuse ;  /* 0x0000000090901220 */ /* 0x080fe20000400000 */
[----:B------:R-:W-:Y:S01]  /*4d00*/  LOP3.LUT R127, R110, R223, RZ, 0xfc, !PT ;  /* 0x000000df6e7f7212 */ /* 0x000fe200078efcff */
[-C--:B------:R-:W-:Y:S01]  /*4d10*/  @P1 FMUL R245, R245, R0.reuse ;  /* 0x00000000f5f51220 */ /* 0x080fe20000400000 */
[----:B------:R-:W-:Y:S01]  /*4d20*/  SHF.L.U64.HI R110, R97, 0x10, RZ ;  /* 0x00000010616e7819 */ /* 0x000fe200000102ff */
[----:B------:R-:W-:Y:S01]  /*4d30*/  @P1 FMUL R116, R116, R0 ;  /* 0x0000000074741220 */ /* 0x000fe20000400000 */
[----:B------:R-:W-:Y:S01]  /*4d40*/  PRMT R122, R122, 0x5410, R97 ;  /* 0x000054107a7a7816 */ /* 0x000fe20000000061 */
[----:B------:R-:W1:Y:S01]  /*4d50*/  F2F.F16.F32 R100, R100 ;  /* 0x0000006400647304 */ /* 0x000e620000200800 */
[----:B------:R-:W-:Y:S01]  /*4d60*/  F2FP.F16.F32.PACK_AB R97, RZ, R105 ;  /* 0x00000069ff61723e */ /* 0x000fe200000000ff */
[----:B------:R-:W4:Y:S01]  /*4d70*/  LDC.64 R154, c[0x0][0x258] ;  /* 0x00009600ff9a7b82 */ /* 0x000f220000000a00 */
[----:B------:R-:W-:Y:S01]  /*4d80*/  @P0 FMNMX R8, R8, |R106|, !PT ;  /* 0x4000006a08080209 */ /* 0x000fe20007800000 */
[----:B------:R-:W-:Y:S01]  /*4d90*/  @P1 FMUL R106, R106, R0 ;  /* 0x000000006a6a1220 */ /* 0x000fe20000400000 */
[----:B------:R-:W-:-:S02]  /*4da0*/  LOP3.LUT R114, R114, R213, RZ, 0xfc, !PT ;  /* 0x000000d572727212 */ /* 0x000fc400078efcff */
[----:B--2---:R-:W-:Y:S01]  /*4db0*/  SHF.L.U32 R221, R221, 0x10, RZ ;  /* 0x00000010dddd7819 */ /* 0x004fe200000006ff */
[----:B------:R-:W2:Y:S01]  /*4dc0*/  F2F.F16.F32 R104, R104 ;  /* 0x0000006800687304 */ /* 0x000ea20000200800 */
[----:B------:R-:W-:Y:S02]  /*4dd0*/  LOP3.LUT R110, R110, R233, RZ, 0xfc, !PT ;  /* 0x000000e96e6e7212 */ /* 0x000fe400078efcff */
[----:B---3--:R-:W-:Y:S02]  /*4de0*/  SHF.L.U32 R231, R231, 0x10, RZ ;  /* 0x00000010e7e77819 */ /* 0x008fe400000006ff */
[----:B------:R-:W-:Y:S02]  /*4df0*/  LOP3.LUT R118, R97, 0xffff, RZ, 0xc0, !PT ;  /* 0x0000ffff61767812 */ /* 0x000fe400078ec0ff */
[----:B------:R-:W-:Y:S01]  /*4e00*/  F2FP.F16.F32.PACK_AB R97, RZ, R241 ;  /* 0x000000f1ff61723e */ /* 0x000fe200000000ff */
[----:B------:R-:W3:Y:S01]  /*4e10*/  F2F.F16.F32 R251, R251 ;  /* 0x000000fb00fb7304 */ /* 0x000ee20000200800 */
[----:B------:R-:W-:Y:S01]  /*4e20*/  @P0 FMNMX R8, R8, |R140|, !PT ;  /* 0x4000008c08080209 */ /* 0x000fe20007800000 */
[----:B------:R-:W-:Y:S01]  /*4e30*/  @P1 FMUL R140, R140, R0 ;  /* 0x000000008c8c1220 */ /* 0x000fe20000400000 */
[----:B------:R-:W-:-:S02]  /*4e40*/  LOP3.LUT R131, R114, R221, RZ, 0xfc, !PT ;  /* 0x000000dd72837212 */ /* 0x000fc400078efcff */
[----:B------:R-:W-:Y:S02]  /*4e50*/  LOP3.LUT R123, R110, R231, RZ, 0xfc, !PT ;  /* 0x000000e76e7b7212 */ /* 0x000fe400078efcff */
[----:B------:R-:W-:Y:S01]  /*4e60*/  SHF.L.U64.HI R110, R118, 0x10, RZ ;  /* 0x00000010766e7819 */ /* 0x000fe200000102ff */
[----:B------:R-:W3:Y:S01]  /*4e70*/  F2F.F16.F32 R249, R249 ;  /* 0x000000f900f97304 */ /* 0x000ee20000200800 */
[----:B------:R-:W-:Y:S01]  /*4e80*/  F2FP.F16.F32.PACK_AB R114, RZ, R235 ;  /* 0x000000ebff72723e */ /* 0x000fe200000000ff */
[--C-:B----4-:R-:W-:Y:S01]  /*4e90*/  IMAD.WIDE.U32 R152, R153, 0x8, R154.reuse ;  /* 0x0000000899987825 */ /* 0x110fe200078e009a */
[----:B------:R-:W-:Y:S02]  /*4ea0*/  LOP3.LUT R97, R97, 0xffff, RZ, 0xc0, !PT ;  /* 0x0000ffff61617812 */ /* 0x000fe400078ec0ff */
[----:B------:R-:W-:Y:S01]  /*4eb0*/  @P0 FMNMX R8, R8, |R239|, !PT ;  /* 0x400000ef08080209 */ /* 0x000fe20007800000 */
[----:B------:R-:W-:Y:S01]  /*4ec0*/  @P1 FMUL R239, R239, R0 ;  /* 0x00000000efef1220 */ /* 0x000fe20000400000 */
[----:B------:R-:W-:Y:S01]  /*4ed0*/  F2FP.F16.F32.PACK_AB R119, RZ, R227 ;  /* 0x000000e3ff77723e */ /* 0x000fe200000000ff */
[----:B------:R-:W4:Y:S01]  /*4ee0*/  F2F.F16.F32 R102, R102 ;  /* 0x0000006600667304 */ /* 0x000f220000200800 */
[----:B------:R-:W-:Y:S01]  /*4ef0*/  LOP3.LUT R110, R110, R237, RZ, 0xfc, !PT ;  /* 0x000000ed6e6e7212 */ /* 0x000fe200078efcff */
[----:B------:R-:W-:Y:S01]  /*4f00*/  IMAD.WIDE.U32 R136, R137, 0x8, R154 ;  /* 0x0000000889887825 */ /* 0x000fe200078e009a */
[----:B------:R-:W-:-:S02]  /*4f10*/  SHF.L.U32 R243, R243, 0x10, RZ ;  /* 0x00000010f3f37819 */ /* 0x000fc400000006ff */
[----:B------:R-:W-:Y:S02]  /*4f20*/  SHF.L.U64.HI R99, R97, 0x10, RZ ;  /* 0x0000001061637819 */ /* 0x000fe400000102ff */
[----:B------:R-:W-:Y:S01]  /*4f30*/  PRMT R114, R114, 0x5410, R97 ;  /* 0x0000541072727816 */ /* 0x000fe20000000061 */
[----:B------:R-:W-:Y:S01]  /*4f40*/  F2F.F16.F32 R140, R140 ;  /* 0x0000008c008c7304 */ /* 0x000fe20000200800 */
[----:B------:R-:W-:Y:S01]  /*4f50*/  @P0 FMNMX R8, R8, |R112|, !PT ;  /* 0x4000007008080209 */ /* 0x000fe20007800000 */
[----:B------:R-:W-:Y:S01]  /*4f60*/  @P1 FMUL R112, R112, R0 ;  /* 0x0000000070701220 */ /* 0x000fe20000400000 */
[----:B------:R-:W-:Y:S02]  /*4f70*/  F2FP.F16.F32.PACK_AB R97, RZ, R247 ;  /* 0x000000f7ff61723e */ /* 0x000fe400000000ff */
[----:B------:R-:W-:Y:S02]  /*4f80*/  F2FP.F16.F32.PACK_AB R96, RZ, R96 ;  /* 0x00000060ff60723e */ /* 0x000fe400000000ff */
[----:B------:R-:W-:-:S02]  /*4f90*/  PRMT R118, R119, 0x5410, R118 ;  /* 0x0000541077767816 */ /* 0x000fc40000000076 */
[----:B------:R-:W-:Y:S02]  /*4fa0*/  LOP3.LUT R119, R110, R243, RZ, 0xfc, !PT ;  /* 0x000000f36e777212 */ /* 0x000fe400078efcff */
[----:B------:R-:W-:Y:S01]  /*4fb0*/  @P0 FMNMX R8, R8, |R148|, !PT ;  /* 0x4000009408080209 */ /* 0x000fe20007800000 */
[----:B------:R-:W-:Y:S01]  /*4fc0*/  @P1 FMUL R148, R148, R0 ;  /* 0x0000000094941220 */ /* 0x000fe20000400000 */
[----:B------:R-:W-:Y:S02]  /*4fd0*/  F2FP.F16.F32.PACK_AB R110, RZ, R113 ;  /* 0x00000071ff6e723e */ /* 0x000fe400000000ff */
[----:B------:R-:W-:Y:S02]  /*4fe0*/  LOP3.LUT R97, R97, 0xffff, RZ, 0xc0, !PT ;  /* 0x0000ffff61617812 */ /* 0x000fe400078ec0ff */
[----:B------:R-:W-:Y:S01]  /*4ff0*/  LOP3.LUT R107, R96, 0xffff, RZ, 0xc0, !PT ;  /* 0x0000ffff606b7812 */ /* 0x000fe200078ec0ff */
[----:B------:R-:W-:Y:S01]  /*5000*/  F2F.F16.F32 R148, R148 ;  /* 0x0000009400947304 */ /* 0x000fe20000200800 */
[----:B0-----:R-:W-:-:S02]  /*5010*/  LOP3.LUT R99, R99, R98, RZ, 0xfc, !PT ;  /* 0x0000006263637212 */ /* 0x001fc400078efcff */
[----:B------:R-:W-:Y:S01]  /*5020*/  @P0 FMNMX R8, R8, |R132|, !PT ;  /* 0x4000008408080209 */ /* 0x000fe20007800000 */
[----:B------:R-:W-:Y:S01]  /*5030*/  @P1 FMUL R132, R132, R0 ;  /* 0x0000000084841220 */ /* 0x000fe20000400000 */
[----:B------:R-:W-:Y:S02]  /*5040*/  PRMT R110, R110, 0x5410, R97 ;  /* 0x000054106e6e7816 */ /* 0x000fe40000000061 */
[----:B------:R-:W-:Y:S02]  /*5050*/  SHF.L.U64.HI R98, R97, 0x10, RZ ;  /* 0x0000001061627819 */ /* 0x000fe400000102ff */
[----:B-1----:R-:W-:Y:S01]  /*5060*/  SHF.L.U32 R100, R100, 0x10, RZ ;  /* 0x0000001064647819 */ /* 0x002fe200000006ff */
[----:B------:R-:W-:Y:S01]  /*5070*/  F2F.F16.F32 R132, R132 ;  /* 0x0000008400847304 */ /* 0x000fe20000200800 */
[----:B------:R-:W-:Y:S02]  /*5080*/  SHF.L.U64.HI R97, R107, 0x10, RZ ;  /* 0x000000106b617819 */ /* 0x000fe400000102ff */
[----:B------:R-:W-:-:S02]  /*5090*/  F2FP.F16.F32.PACK_AB R101, RZ, R101 ;  /* 0x00000065ff65723e */ /* 0x000fc400000000ff */
[----:B------:R-:W-:Y:S01]  /*50a0*/  @P0 FMNMX R8, R8, |R125|, !PT ;  /* 0x4000007d08080209 */ /* 0x000fe20007800000 */
[----:B------:R-:W-:Y:S01]  /*50b0*/  @P1 FMUL R125, R125, R0 ;  /* 0x000000007d7d1220 */ /* 0x000fe20000400000 */
[----:B------:R-:W-:Y:S02]  /*50c0*/  LOP3.LUT R115, R99, R100, RZ, 0xfc, !PT ;  /* 0x0000006463737212 */ /* 0x000fe400078efcff */
[----:B--2---:R-:W-:Y:S02]  /*50d0*/  LOP3.LUT R99, R97, R104, RZ, 0xfc, !PT ;  /* 0x0000006861637212 */ /* 0x004fe400078efcff */
[----:B------:R-:W-:Y:S01]  /*50e0*/  PRMT R146, R101, 0x5410, R146 ;  /* 0x0000541065927816 */ /* 0x000fe20000000092 */
[----:B------:R0:W1:Y:S01]  /*50f0*/  F2F.F16.F32 R97, R106 ;  /* 0x0000006a00617304 */ /* 0x0000620000200800 */
[----:B---3--:R-:W-:Y:S01]  /*5100*/  LOP3.LUT R98, R98, R251, RZ, 0xfc, !PT ;  /* 0x000000fb62627212 */ /* 0x008fe200078efcff */
[----:B------:R-:W2:Y:S01]  /*5110*/  @!P3 LDC.64 R100, c[0x0][0x228] ;  /* 0x00008a00ff64bb82 */ /* 0x000ea20000000a00 */
[----:B------:R-:W-:-:S02]  /*5120*/  SHF.L.U32 R249, R249, 0x10, RZ ;  /* 0x00000010f9f97819 */ /* 0x000fc400000006ff */
[----:B------:R-:W-:Y:S01]  /*5130*/  @P0 FMNMX R8, R8, |R124|, !PT ;  /* 0x4000007c08080209 */ /* 0x000fe20007800000 */
[----:B------:R-:W-:Y:S01]  /*5140*/  @P1 FMUL R124, R124, R0 ;  /* 0x000000007c7c1220 */ /* 0x000fe20000400000 */
[----:B------:R-:W-:Y:S01]  /*5150*/  F2FP.F16.F32.PACK_AB R96, RZ, R144 ;  /* 0x00000090ff60723e */ /* 0x000fe200000000ff */
[----:B------:R-:W-:Y:S01]  /*5160*/  IMAD.WIDE.U32 R144, R145, 0x8, R154 ;  /* 0x0000000891907825 */ /* 0x000fe200078e009a */
[----:B------:R-:W-:Y:S01]  /*5170*/  LOP3.LUT R111, R98, R249, RZ, 0xfc, !PT ;  /* 0x000000f9626f7212 */ /* 0x000fe200078efcff */
[----:B------:R-:W3:Y:S01]  /*5180*/  @!P3 LDC.64 R104, c[0x0][0x230] ;  /* 0x00008c00ff68bb82 */ /* 0x000ee20000000a00 */
[----:B------:R-:W-:Y:S01]  /*5190*/  @P0 FMNMX R8, R8, |R128|, !PT ;  /* 0x4000008008080209 */ /* 0x000fe20007800000 */
[----:B------:R-:W-:Y:S01]  /*51a0*/  @P1 FMUL R128, R128, R0 ;  /* 0x0000000080801220 */ /* 0x000fe20000400000 */
[----:B------:R-:W-:Y:S02]  /*51b0*/  F2FP.F16.F32.PACK_AB R98, RZ, R245 ;  /* 0x000000f5ff62723e */ /* 0x000fe400000000ff */
[----:B----4-:R-:W-:-:S02]  /*51c0*/  SHF.L.U32 R102, R102, 0x10, RZ ;  /* 0x0000001066667819 */ /* 0x010fc400000006ff */
[----:B------:R-:W-:Y:S01]  /*51d0*/  LOP3.LUT R96, R96, 0xffff, RZ, 0xc0, !PT ;  /* 0x0000ffff60607812 */ /* 0x000fe200078ec0ff */
[----:B------:R-:W4:Y:S01]  /*51e0*/  F2F.F16.F32 R128, R128 ;  /* 0x0000008000807304 */ /* 0x000f220000200800 */
[----:B------:R-:W-:Y:S01]  /*51f0*/  F2FP.F16.F32.PACK_AB R103, RZ, R116 ;  /* 0x00000074ff67723e */ /* 0x000fe200000000ff */
[----:B------:R-:W-:Y:S01]  /*5200*/  IMAD.WIDE.U32 R116, R195, 0x8, R154 ;  /* 0x00000008c3747825 */ /* 0x000fe200078e009a */
[----:B------:R-:W-:-:S03]  /*5210*/  @P0 FMNMX R8, R8, |R120|, !PT ;  /* 0x4000007808080209 */ /* 0x000fc60007800000 */
[----:B------:R-:W-:Y:S01]  /*5220*/  @P1 FMUL R120, R120, R0 ;  /* 0x0000000078781220 */ /* 0x000fe20000400000 */
[----:B0-----:R-:W-:Y:S02]  /*5230*/  PRMT R106, R98, 0x5410, R107 ;  /* 0x00005410626a7816 */ /* 0x001fe4000000006b */
[----:B------:R-:W-:Y:S01]  /*5240*/  LOP3.LUT R107, R99, R102, RZ, 0xfc, !PT ;  /* 0x00000066636b7212 */ /* 0x000fe200078efcff */
[----:B--2---:R-:W-:Y:S01]  /*5250*/  @!P3 IMAD.WIDE R100, R7, 0x4, R100 ;  /* 0x000000040764b825 */ /* 0x004fe200078e0264 */
[----:B------:R-:W-:Y:S01]  /*5260*/  SHF.L.U64.HI R98, R96, 0x10, RZ ;  /* 0x0000001060627819 */ /* 0x000fe200000102ff */
[----:B------:R-:W0:Y:S01]  /*5270*/  F2F.F16.F32 R120, R120 ;  /* 0x0000007800787304 */ /* 0x000e220000200800 */
[----:B------:R-:W-:Y:S02]  /*5280*/  PRMT R102, R103, 0x5410, R96 ;  /* 0x0000541067667816 */ /* 0x000fe40000000060 */
[----:B------:R-:W-:Y:S01]  /*5290*/  F2FP.F16.F32.PACK_AB R96, RZ, R112 ;  /* 0x00000070ff60723e */ /* 0x000fe200000000ff */
[----:B------:R-:W-:Y:S01]  /*52a0*/  @!P3 STG.E desc[UR4][R100.64], R108 ;  /* 0x0000006c6400b986 */ /* 0x000fe2000c101904 */
[----:B------:R-:W-:Y:S01]  /*52b0*/  F2FP.F16.F32.PACK_AB R124, RZ, R124 ;  /* 0x0000007cff7c723e */ /* 0x000fe200000000ff */
[----:B---3--:R-:W-:Y:S01]  /*52c0*/  @!P3 IMAD.WIDE R104, R7, 0x4, R104 ;  /* 0x000000040768b825 */ /* 0x008fe200078e0268 */
[----:B-1----:R-:W-:-:S02]  /*52d0*/  LOP3.LUT R97, R98, R97, RZ, 0xfc, !PT ;  /* 0x0000006162617212 */ /* 0x002fc400078efcff */
[----:B------:R-:W-:Y:S02]  /*52e0*/  SHF.L.U32 R140, R140, 0x10, RZ ;  /* 0x000000108c8c7819 */ /* 0x000fe400000006ff */
[----:B------:R-:W-:Y:S01]  /*52f0*/  SHF.L.U32 R112, R4, 0x7, RZ ;  /* 0x0000000704707819 */ /* 0x000fe200000006ff */
[----:B------:R1:W-:Y:S01]  /*5300*/  @!P3 STG.E desc[UR4][R104.64], R109 ;  /* 0x0000006d6800b986 */ /* 0x0003e2000c101904 */
[----:B------:R-:W-:Y:S02]  /*5310*/  LOP3.LUT R98, R96, 0xffff, RZ, 0xc0, !PT ;  /* 0x0000ffff60627812 */ /* 0x000fe400078ec0ff */
[----:B------:R-:W-:Y:S01]  /*5320*/  PRMT R96, R124, 0x7610, R96 ;  /* 0x000076107c607816 */ /* 0x000fe20000000060 */
[----:B------:R2:W-:Y:S01]  /*5330*/  STG.E.64 desc[UR4][R152.64], R150 ;  /* 0x0000009698007986 */ /* 0x0005e2000c101b04 */
[----:B------:R-:W-:Y:S01]  /*5340*/  LOP3.LUT R103, R97, R140, RZ, 0xfc, !PT ;  /* 0x0000008c61677212 */ /* 0x000fe200078efcff */
[----:B------:R-:W-:Y:S01]  /*5350*/  IMAD.WIDE.U32 R140, R141, 0x8, R154 ;  /* 0x000000088d8c7825 */ /* 0x000fe200078e009a */
[----:B------:R-:W-:-:S02]  /*5360*/  LOP3.LUT R112, R112, 0x80, R5, 0xe2, !PT ;  /* 0x0000008070707812 */ /* 0x000fc400078ee205 */
[----:B------:R-:W-:Y:S02]  /*5370*/  SHF.L.U64.HI R97, R98, 0x10, RZ ;  /* 0x0000001062617819 */ /* 0x000fe400000102ff */
[----:B------:R-:W-:Y:S02]  /*5380*/  LOP3.LUT R96, R96, 0xffff, RZ, 0xc0, !PT ;  /* 0x0000ffff60607812 */ /* 0x000fe400078ec0ff */
[----:B------:R-:W-:Y:S02]  /*5390*/  F2FP.F16.F32.PACK_AB R99, RZ, R239 ;  /* 0x000000efff63723e */ /* 0x000fe400000000ff */
[----:B------:R-:W-:Y:S02]  /*53a0*/  LOP3.LUT R112, R112, 0x60, R3, 0xf8, !PT ;  /* 0x0000006070707812 */ /* 0x000fe400078ef803 */
[----:B------:R-:W-:Y:S01]  /*53b0*/  LOP3.LUT R97, R97, R148, RZ, 0xfc, !PT ;  /* 0x0000009461617212 */ /* 0x000fe200078efcff */
[----:B------:R-:W-:Y:S01]  /*53c0*/  IMAD.WIDE.U32 R148, R149, 0x8, R154 ;  /* 0x0000000895947825 */ /* 0x000fe200078e009a */
[----:B------:R-:W-:-:S02]  /*53d0*/  SHF.L.U32 R132, R132, 0x10, RZ ;  /* 0x0000001084847819 */ /* 0x000fc400000006ff */
[----:B------:R-:W-:Y:S01]  /*53e0*/  F2FP.F16.F32.PACK_AB R125, RZ, R125 ;  /* 0x0000007dff7d723e */ /* 0x000fe200000000ff */
[----:B------:R-:W-:Y:S01]  /*53f0*/  IMAD R112, R7, 0xf00, R112 ;  /* 0x00000f0007707824 */ /* 0x000fe200078e0270 */
[----:B------:R-:W-:Y:S01]  /*5400*/  SHF.L.U64.HI R113, R96, 0x10, RZ ;  /* 0x0000001060717819 */ /* 0x000fe200000102ff */
[----:B------:R2:W-:Y:S01]  /*5410*/  STG.E.64 desc[UR4][R148.64], R146 ;  /* 0x0000009294007986 */ /* 0x0005e2000c101b04 */
[----:B------:R-:W-:Y:S02]  /*5420*/  PRMT R98, R99, 0x5410, R98 ;  /* 0x0000541063627816 */ /* 0x000fe40000000062 */
[----:B------:R-:W-:Y:S01]  /*5430*/  LOP3.LUT R99, R97, R132, RZ, 0xfc, !PT ;  /* 0x0000008461637212 */ /* 0x000fe200078efcff */
[----:B------:R-:W-:Y:S01]  /*5440*/  IMAD.WIDE.U32 R132, R133, 0x8, R154 ;  /* 0x0000000885847825 */ /* 0x000fe200078e009a */
[----:B------:R-:W-:Y:S01]  /*5450*/  PRMT R97, R125, 0x7610, R97 ;  /* 0x000076107d617816 */ /* 0x000fe20000000061 */
[----:B------:R2:W-:Y:S01]  /*5460*/  STG.E.64 desc[UR4][R144.64], R142 ;  /* 0x0000008e90007986 */ /* 0x0005e2000c101b04 */
[----:B----4-:R-:W-:Y:S01]  /*5470*/  LOP3.LUT R113, R113, R128, RZ, 0xfc, !PT ;  /* 0x0000008071717212 */ /* 0x010fe200078efcff */
[----:B------:R-:W-:Y:S01]  /*5480*/  IMAD.WIDE.U32 R128, R129, 0x8, R154 ;  /* 0x0000000881807825 */ /* 0x000fe200078e009a */
[----:B0-----:R-:W-:Y:S01]  /*5490*/  SHF.L.U32 R120, R120, 0x10, RZ ;  /* 0x0000001078787819 */ /* 0x001fe200000006ff */
[----:B------:R2:W-:Y:S01]  /*54a0*/  STG.E.64 desc[UR4][R140.64], R138 ;  /* 0x0000008a8c007986 */ /* 0x0005e2000c101b04 */
[----:B------:R-:W-:Y:S01]  /*54b0*/  PRMT R96, R97, 0x5410, R96 ;  /* 0x0000541061607816 */ /* 0x000fe20000000060 */
[--C-:B------:R-:W-:Y:S01]  /*54c0*/  IMAD.WIDE.U32 R124, R199, 0x8, R154.reuse ;  /* 0x00000008c77c7825 */ /* 0x100fe200078e009a */
[C---:B-1----:R-:W-:Y:S01]  /*54d0*/  IADD3 R109, R112.reuse, 0xb00, RZ ;  /* 0x00000b00706d7810 */ /* 0x042fe20007ffe0ff */
        /* <DEDUP_REMOVED lines=27> */
.L_x_8008:
        /* <DEDUP_REMOVED lines=15> */
.L_x_8046:
        /* <DEDUP_REMOVED lines=28> */
.L_x_8049:
[----:B-1----:R-:W-:-:S07]  /*5940*/  FMNMX R7, R5, R4, !PT ;  /* 0x0000000405077209 */ /* 0x002fce0007800000 */
.L_x_8025:
[----:B------:R-:W-:Y:S05]  /*5950*/  BSYNC B0 ;  /* 0x0000000000007941 */ /* 0x000fea0003800000 */
.L_x_8024:
[----:B------:R-:W-:Y:S01]  /*5960*/  ISETP.NE.AND P0, PT, R3, RZ, PT ;  /* 0x000000ff0300720c */ /* 0x000fe20003f05270 */
[----:B------:R-:W-:-:S12]  /*5970*/  BSSY B0, `(.L_x_8022) ;  /* 0x0000004000007945 */ /* 0x000fd80003800000 */
[----:B------:R-:W-:Y:S05]  /*5980*/  @P0 BRA `(.L_x_8027) ;  /* 0x0000000000080947 */ /* 0x000fea0003800000 */
[----:B0-----:R-:W0:Y:S02]  /*5990*/  LDC.64 R4, c[0x0][0x288] ;  /* 0x0000a200ff047b82 */ /* 0x001e240000000a00 */
[----:B0-----:R1:W-:Y:S02]  /*59a0*/  REDG.E.MAX.S32.STRONG.GPU desc[UR4][R4.64], R7 ;  /* 0x000000070400798e */ /* 0x0013e4000d10e384 */
.L_x_8027:
[----:B------:R-:W-:Y:S05]  /*59b0*/  BSYNC B0 ;  /* 0x0000000000007941 */ /* 0x000fea0003800000 */
.L_x_8022:
        /* <DEDUP_REMOVED lines=13> */
[----:B01----:R-:W-:Y:S05]  /*5a90*/  CALL.REL.NOINC `($__internal_93_$__cuda_sm20_rcp_rn_f32_slowpath) ;  /* 0x0000000c00f47944 */ /* 0x003fea0003c00000 */
[----:B------:R-:W-:Y:S01]  /*5aa0*/  MOV R5, R142 ;  /* 0x0000008e00057202 */ /* 0x000fe20000000f00 */
[----:B------:R-:W-:Y:S06]  /*5ab0*/  BRA `(.L_x_8029) ;  /* 0x0000000000107947 */ /* 0x000fec0003800000 */
.L_x_8028:
[----:B01----:R-:W0:Y:S02]  /*5ac0*/  MUFU.RCP R5, R0 ;  /* 0x0000000000057308 */ /* 0x003e240000001000 */
[----:B0-----:R-:W-:-:S04]  /*5ad0*/  FFMA R2, R5, R0, -1 ;  /* 0xbf80000005027423 */ /* 0x001fc80000000000 */
[----:B------:R-:W-:-:S04]  /*5ae0*/  FADD.FTZ R2, -R2, -RZ ;  /* 0x800000ff02027221 */ /* 0x000fc80000010100 */
[----:B------:R-:W-:-:S07]  /*5af0*/  FFMA R5, R5, R2, R5 ;  /* 0x0000000205057223 */ /* 0x000fce0000000005 */
.L_x_8029:
[----:B------:R-:W0:Y:S02]  /*5b00*/  LDC.64 R2, c[0x0][0x280] ;  /* 0x0000a000ff027b82 */ /* 0x000e240000000a00 */
[----:B0-----:R-:W-:Y:S01]  /*5b10*/  STG.E desc[UR4][R2.64], R5 ;  /* 0x0000000502007986 */ /* 0x001fe2000c101904 */
[----:B------:R-:W-:Y:S05]  /*5b20*/  EXIT ;  /* 0x000000000000794d */ /* 0x000fea0003800000 */
.L_x_8009:
[----:B------:R-:W-:Y:S01]  /*5b30*/  HFMA2.MMA R144, -RZ, RZ, 0, 5.9604644775390625e-08 ;  /* 0x00000001ff907435 */ /* 0x000fe200000001ff */
[----:B------:R-:W-:Y:S02]  /*5b40*/  MOV R142, R97 ;  /* 0x00000061008e7202 */ /* 0x000fe40000000f00 */
[----:B------:R-:W-:Y:S02]  /*5b50*/  MOV R146, 0x1f ;  /* 0x0000001f00927802 */ /* 0x000fe40000000f00 */
[----:B------:R-:W-:-:S07]  /*5b60*/  MOV R109, 0xffffffff ;  /* 0xffffffff006d7802 */ /* 0x000fce0000000f00 */
[----:B-----5:R-:W-:Y:S05]  /*5b70*/  WARPSYNC.COLLECTIVE R109, `(.L_x_8030) ;  /* 0x000000006d087348 */ /* 0x020fea0003c00000 */
[----:B------:R0:W1:Y:S02]  /*5b80*/  SHFL.BFLY P0, R140, R142, R144, R146 ;  /* 0x0c0000908e8c7389 */ /* 0x0000640000000092 */
[----:B01---5:R-:W-:Y:S01]  /*5b90*/  ENDCOLLECTIVE ;  /* 0x000000000000791b */ /* 0x023fe20003800000 */
.L_x_8030:
[----:B------:R-:W-:Y:S01]  /*5ba0*/  HFMA2.MMA R144, -RZ, RZ, 0, 1.1920928955078125e-07 ;  /* 0x00000002ff907435 */ /* 0x000fe200000001ff */
[----:B------:R-:W-:-:S05]  /*5bb0*/  MOV R96, R140 ;  /* 0x0000008c00607202 */ /* 0x000fca0000000f00 */
[----:B------:R-:W-:-:S05]  /*5bc0*/  FADD R99, R97, R96 ;  /* 0x0000006061637221 */ /* 0x000fca0000000000 */
[----:B------:R-:W-:-:S07]  /*5bd0*/  MOV R142, R99 ;  /* 0x00000063008e7202 */ /* 0x000fce0000000f00 */
[----:B------:R-:W-:Y:S05]  /*5be0*/  WARPSYNC.COLLECTIVE R109, `(.L_x_8031) ;  /* 0x000000006d087348 */ /* 0x000fea0003c00000 */
[----:B------:R0:W1:Y:S02]  /*5bf0*/  SHFL.BFLY P0, R140, R142, R144, R146 ;  /* 0x0c0000908e8c7389 */ /* 0x0000640000000092 */
[----:B01----:R-:W-:Y:S01]  /*5c00*/  ENDCOLLECTIVE ;  /* 0x000000000000791b */ /* 0x003fe20003800000 */
.L_x_8031:
[----:B------:R-:W-:Y:S01]  /*5c10*/  HFMA2.MMA R144, -RZ, RZ, 0, 2.384185791015625e-07 ;  /* 0x00000004ff907435 */ /* 0x000fe200000001ff */
[----:B------:R-:W-:-:S05]  /*5c20*/  MOV R96, R140 ;  /* 0x0000008c00607202 */ /* 0x000fca0000000f00 */
[----:B------:R-:W-:-:S05]  /*5c30*/  FADD R101, R99, R96 ;  /* 0x0000006063657221 */ /* 0x000fca0000000000 */
[----:B------:R-:W-:-:S07]  /*5c40*/  MOV R142, R101 ;  /* 0x00000065008e7202 */ /* 0x000fce0000000f00 */
[----:B------:R-:W-:Y:S05]  /*5c50*/  WARPSYNC.COLLECTIVE R109, `(.L_x_8032) ;  /* 0x000000006d087348 */ /* 0x000fea0003c00000 */
[----:B------:R0:W1:Y:S02]  /*5c60*/  SHFL.BFLY P0, R140, R142, R144, R146 ;  /* 0x0c0000908e8c7389 */ /* 0x0000640000000092 */
[----:B01----:R-:W-:Y:S01]  /*5c70*/  ENDCOLLECTIVE ;  /* 0x000000000000791b */ /* 0x003fe20003800000 */
.L_x_8032:
[----:B------:R-:W-:Y:S01]  /*5c80*/  HFMA2.MMA R144, -RZ, RZ, 0, 4.76837158203125e-07 ;  /* 0x00000008ff907435 */ /* 0x000fe200000001ff */
[----:B------:R-:W-:-:S05]  /*5c90*/  MOV R96, R140 ;  /* 0x0000008c00607202 */ /* 0x000fca0000000f00 */
[----:B------:R-:W-:-:S05]  /*5ca0*/  FADD R102, R101, R96 ;  /* 0x0000006065667221 */ /* 0x000fca0000000000 */
[----:B------:R-:W-:-:S07]  /*5cb0*/  MOV R142, R102 ;  /* 0x00000066008e7202 */ /* 0x000fce0000000f00 */
[----:B------:R-:W-:Y:S05]  /*5cc0*/  WARPSYNC.COLLECTIVE R109, `(.L_x_8033) ;  /* 0x000000006d087348 */ /* 0x000fea0003c00000 */
[----:B------:R0:W1:Y:S02]  /*5cd0*/  SHFL.BFLY P0, R140, R142, R144, R146 ;  /* 0x0c0000908e8c7389 */ /* 0x0000640000000092 */
[----:B01----:R-:W-:Y:S01]  /*5ce0*/  ENDCOLLECTIVE ;  /* 0x000000000000791b */ /* 0x003fe20003800000 */
.L_x_8033:
[----:B------:R-:W-:Y:S01]  /*5cf0*/  HFMA2.MMA R144, -RZ, RZ, 0, 9.5367431640625e-07 ;  /* 0x00000010ff907435 */ /* 0x000fe200000001ff */
[----:B------:R-:W-:-:S05]  /*5d00*/  MOV R103, R140 ;  /* 0x0000008c00677202 */ /* 0x000fca0000000f00 */
[----:B------:R-:W-:-:S05]  /*5d10*/  FADD R103, R102, R103 ;  /* 0x0000006766677221 */ /* 0x000fca0000000000 */
[----:B------:R-:W-:-:S07]  /*5d20*/  MOV R142, R103 ;  /* 0x00000067008e7202 */ /* 0x000fce0000000f00 */
[----:B------:R-:W-:Y:S05]  /*5d30*/  WARPSYNC.COLLECTIVE R109, `(.L_x_8034) ;  /* 0x000000006d087348 */ /* 0x000fea0003c00000 */
[----:B------:R0:W1:Y:S02]  /*5d40*/  SHFL.BFLY P0, R140, R142, R144, R146 ;  /* 0x0c0000908e8c7389 */ /* 0x0000640000000092 */
[----:B01----:R-:W-:Y:S01]  /*5d50*/  ENDCOLLECTIVE ;  /* 0x000000000000791b */ /* 0x003fe20003800000 */
.L_x_8034:
        /* <DEDUP_REMOVED lines=128> */
.L_x_8035:
[----:B------:R-:W-:Y:S01]  /*6560*/  HFMA2.MMA R144, -RZ, RZ, 0, 1.1920928955078125e-07 ;  /* 0x00000002ff907435 */ /* 0x000fe200000001ff */
[----:B------:R-:W-:-:S05]  /*6570*/  MOV R97, R140 ;  /* 0x0000008c00617202 */ /* 0x000fca0000000f00 */
[----:B------:R-:W-:-:S05]  /*6580*/  FADD R97, R96, R97 ;  /* 0x0000006160617221 */ /* 0x000fca0000000000 */
[----:B------:R-:W-:-:S07]  /*6590*/  MOV R142, R97 ;  /* 0x00000061008e7202 */ /* 0x000fce0000000f00 */
[----:B------:R-:W-:Y:S05]  /*65a0*/  WARPSYNC.COLLECTIVE R109, `(.L_x_8036) ;  /* 0x000000006d087348 */ /* 0x000fea0003c00000 */
[----:B------:R0:W1:Y:S02]  /*65b0*/  SHFL.BFLY P0, R140, R142, R144, R146 ;  /* 0x0c0000908e8c7389 */ /* 0x0000640000000092 */
[----:B01----:R-:W-:Y:S01]  /*65c0*/  ENDCOLLECTIVE ;  /* 0x000000000000791b */ /* 0x003fe20003800000 */
.L_x_8036:
[----:B------:R-:W-:Y:S01]  /*65d0*/  HFMA2.MMA R144, -RZ, RZ, 0, 2.384185791015625e-07 ;  /* 0x00000004ff907435 */ /* 0x000fe200000001ff */
[----:B------:R-:W-:-:S05]  /*65e0*/  MOV R102, R140 ;  /* 0x0000008c00667202 */ /* 0x000fca0000000f00 */
[----:B------:R-:W-:-:S05]  /*65f0*/  FADD R102, R97, R102 ;  /* 0x0000006661667221 */ /* 0x000fca0000000000 */
[----:B------:R-:W-:-:S07]  /*6600*/  MOV R142, R102 ;  /* 0x00000066008e7202 */ /* 0x000fce0000000f00 */
[----:B------:R-:W-:Y:S05]  /*6610*/  WARPSYNC.COLLECTIVE R109, `(.L_x_8037) ;  /* 0x000000006d087348 */ /* 0x000fea0003c00000 */
[----:B------:R0:W1:Y:S02]  /*6620*/  SHFL.BFLY P0, R140, R142, R144, R146 ;  /* 0x0c0000908e8c7389 */ /* 0x0000640000000092 */
[----:B01----:R-:W-:Y:S01]  /*6630*/  ENDCOLLECTIVE ;  /* 0x000000000000791b */ /* 0x003fe20003800000 */
.L_x_8037:
[----:B------:R-:W-:Y:S01]  /*6640*/  HFMA2.MMA R144, -RZ, RZ, 0, 4.76837158203125e-07 ;  /* 0x00000008ff907435 */ /* 0x000fe200000001ff */
[----:B------:R-:W-:-:S05]  /*6650*/  MOV R99, R140 ;  /* 0x0000008c00637202 */ /* 0x000fca0000000f00 */
[----:B------:R-:W-:-:S05]  /*6660*/  FADD R99, R102, R99 ;  /* 0x0000006366637221 */ /* 0x000fca0000000000 */
[----:B------:R-:W-:-:S07]  /*6670*/  MOV R142, R99 ;  /* 0x00000063008e7202 */ /* 0x000fce0000000f00 */
[----:B------:R-:W-:Y:S05]  /*6680*/  WARPSYNC.COLLECTIVE R109, `(.L_x_8038) ;  /* 0x000000006d087348 */ /* 0x000fea0003c00000 */
[----:B------:R0:W1:Y:S02]  /*6690*/  SHFL.BFLY P0, R140, R142, R144, R146 ;  /* 0x0c0000908e8c7389 */ /* 0x0000640000000092 */
[----:B01----:R-:W-:Y:S01]  /*66a0*/  ENDCOLLECTIVE ;  /* 0x000000000000791b */ /* 0x003fe20003800000 */
.L_x_8038:
[----:B------:R-:W-:Y:S01]  /*66b0*/  HFMA2.MMA R144, -RZ, RZ, 0, 9.5367431640625e-07 ;  /* 0x00000010ff907435 */ /* 0x000fe200000001ff */
[----:B------:R-:W-:-:S05]  /*66c0*/  MOV R138, R140 ;  /* 0x0000008c008a7202 */ /* 0x000fca0000000f00 */
[----:B------:R-:W-:-:S05]  /*66d0*/  FADD R138, R99, R138 ;  /* 0x0000008a638a7221 */ /* 0x000fca0000000000 */
[----:B------:R-:W-:-:S07]  /*66e0*/  MOV R142, R138 ;  /* 0x0000008a008e7202 */ /* 0x000fce0000000f00 */
[----:B------:R-:W-:Y:S05]  /*66f0*/  WARPSYNC.COLLECTIVE R109, `(.L_x_8039) ;  /* 0x000000006d087348 */ /* 0x000fea0003c00000 */
[----:B------:R0:W1:Y:S02]  /*6700*/  SHFL.BFLY P0, R140, R142, R144, R146 ;  /* 0x0c0000908e8c7389 */ /* 0x0000640000000092 */
[----:B01----:R-:W-:Y:S01]  /*6710*/  ENDCOLLECTIVE ;  /* 0x000000000000791b */ /* 0x003fe20003800000 */
.L_x_8039:
[----:B------:R-:W-:Y:S01]  /*6720*/  MOV R101, R140 ;  /* 0x0000008c00657202 */ /* 0x000fe20000000f00 */
[----:B------:R-:W-:Y:S06]  /*6730*/  BRA `(.L_x_8040) ;  /* 0xffffffbc00547947 */ /* 0x000fec000383ffff */
.L_x_8023:
[----:B------:R-:W-:Y:S01]  /*6740*/  HFMA2.MMA R6, -RZ, RZ, 0, 9.5367431640625e-07 ;  /* 0x00000010ff067435 */ /* 0x000fe200000001ff */
[----:B------:R-:W-:Y:S02]  /*6750*/  MOV R13, 0x1f ;  /* 0x0000001f000d7802 */ /* 0x000fe40000000f00 */
[----:B--2---:R-:W-:-:S08]  /*6760*/  MOV R109, 0xffffffff ;  /* 0xffffffff006d7802 */ /* 0x004fd00000000f00 */
[----:B-----5:R-:W-:Y:S05]  /*6770*/  WARPSYNC.COLLECTIVE R109, `(.L_x_8041) ;  /* 0x000000006d087348 */ /* 0x020fea0003c00000 */
[----:B------:R0:W1:Y:S02]  /*6780*/  SHFL.DOWN P0, R11, R8, R6, R13 ;  /* 0x08000006080b7389 */ /* 0x000064000000000d */
[----:B01---5:R-:W-:Y:S01]  /*6790*/  ENDCOLLECTIVE ;  /* 0x000000000000791b */ /* 0x023fe20003800000 */
.L_x_8041:
[----:B------:R-:W-:Y:S01]  /*67a0*/  HFMA2.MMA R6, -RZ, RZ, 0, 4.76837158203125e-07 ;  /* 0x00000008ff067435 */ /* 0x000fe200000001ff */
[----:B------:R-:W-:-:S04]  /*67b0*/  MOV R7, R11 ;  /* 0x0000000b00077202 */ /* 0x000fc80000000f00 */
[----:B------:R-:W-:-:S04]  /*67c0*/  FMNMX R7, R7, R8, !PT ;  /* 0x0000000807077209 */ /* 0x000fc80007800000 */
[----:B------:R-:W-:-:S07]  /*67d0*/  MOV R8, R7 ;  /* 0x0000000700087202 */ /* 0x000fce0000000f00 */
[----:B------:R-:W-:Y:S05]  /*67e0*/  WARPSYNC.COLLECTIVE R109, `(.L_x_8042) ;  /* 0x000000006d087348 */ /* 0x000fea0003c00000 */
[----:B------:R0:W1:Y:S02]  /*67f0*/  SHFL.DOWN P0, R11, R8, R6, R13 ;  /* 0x08000006080b7389 */ /* 0x000064000000000d */
[----:B01----:R-:W-:Y:S01]  /*6800*/  ENDCOLLECTIVE ;  /* 0x000000000000791b */ /* 0x003fe20003800000 */
.L_x_8042:
[----:B------:R-:W-:Y:S01]  /*6810*/  HFMA2.MMA R6, -RZ, RZ, 0, 2.384185791015625e-07 ;  /* 0x00000004ff067435 */ /* 0x000fe200000001ff */
[----:B------:R-:W-:-:S04]  /*6820*/  MOV R2, R11 ;  /* 0x0000000b00027202 */ /* 0x000fc80000000f00 */
[----:B------:R-:W-:-:S04]  /*6830*/  FMNMX R2, R7, R2, !PT ;  /* 0x0000000207027209 */ /* 0x000fc80007800000 */
[----:B------:R-:W-:-:S07]  /*6840*/  MOV R8, R2 ;  /* 0x0000000200087202 */ /* 0x000fce0000000f00 */
[----:B------:R-:W-:Y:S05]  /*6850*/  WARPSYNC.COLLECTIVE R109, `(.L_x_8043) ;  /* 0x000000006d087348 */ /* 0x000fea0003c00000 */
[----:B------:R0:W1:Y:S02]  /*6860*/  SHFL.DOWN P0, R11, R8, R6, R13 ;  /* 0x08000006080b7389 */ /* 0x000064000000000d */
[----:B01----:R-:W-:Y:S01]  /*6870*/  ENDCOLLECTIVE ;  /* 0x000000000000791b */ /* 0x003fe20003800000 */
.L_x_8043:
[----:B------:R-:W-:Y:S01]  /*6880*/  HFMA2.MMA R6, -RZ, RZ, 0, 1.1920928955078125e-07 ;  /* 0x00000002ff067435 */ /* 0x000fe200000001ff */
[----:B------:R-:W-:-:S04]  /*6890*/  MOV R9, R11 ;  /* 0x0000000b00097202 */ /* 0x000fc80000000f00 */
[----:B------:R-:W-:-:S04]  /*68a0*/  FMNMX R9, R2, R9, !PT ;  /* 0x0000000902097209 */ /* 0x000fc80007800000 */
[----:B------:R-:W-:-:S07]  /*68b0*/  MOV R8, R9 ;  /* 0x0000000900087202 */ /* 0x000fce0000000f00 */
[----:B------:R-:W-:Y:S05]  /*68c0*/  WARPSYNC.COLLECTIVE R109, `(.L_x_8044) ;  /* 0x000000006d087348 */ /* 0x000fea0003c00000 */
[----:B------:R0:W1:Y:S02]  /*68d0*/  SHFL.DOWN P0, R11, R8, R6, R13 ;  /* 0x08000006080b7389 */ /* 0x000064000000000d */
[----:B01----:R-:W-:Y:S01]  /*68e0*/  ENDCOLLECTIVE ;  /* 0x000000000000791b */ /* 0x003fe20003800000 */
.L_x_8044:
[----:B------:R-:W-:Y:S01]  /*68f0*/  HFMA2.MMA R6, -RZ, RZ, 0, 5.9604644775390625e-08 ;  /* 0x00000001ff067435 */ /* 0x000fe200000001ff */
[----:B------:R-:W-:-:S04]  /*6900*/  MOV R4, R11 ;  /* 0x0000000b00047202 */ /* 0x000fc80000000f00 */
[----:B------:R-:W-:-:S04]  /*6910*/  FMNMX R4, R9, R4, !PT ;  /* 0x0000000409047209 */ /* 0x000fc80007800000 */
[----:B------:R-:W-:-:S07]  /*6920*/  MOV R8, R4 ;  /* 0x0000000400087202 */ /* 0x000fce0000000f00 */
[----:B------:R-:W-:Y:S05]  /*6930*/  WARPSYNC.COLLECTIVE R109, `(.L_x_8045) ;  /* 0x000000006d087348 */ /* 0x000fea0003c00000 */
[----:B------:R0:W1:Y:S02]  /*6940*/  SHFL.DOWN P0, R11, R8, R6, R13 ;  /* 0x08000006080b7389 */ /* 0x000064000000000d */
[----:B01----:R-:W-:Y:S01]  /*6950*/  ENDCOLLECTIVE ;  /* 0x000000000000791b */ /* 0x003fe20003800000 */
.L_x_8045:
[----:B------:R-:W-:Y:S05]  /*6960*/  BRA `(.L_x_8046) ;  /* 0xffffffec00847947 */ /* 0x000fea000383ffff */
.L_x_8026:
[----:B------:R-:W-:Y:S01]  /*6970*/  HFMA2.MMA R6, -RZ, RZ, 0, 1.1920928955078125e-07 ;  /* 0x00000002ff067435 */ /* 0x000fe200000001ff */
[----:B-1----:R-:W-:Y:S02]  /*6980*/  MOV R8, R2 ;  /* 0x0000000200087202 */ /* 0x002fe40000000f00 */
[----:B------:R-:W-:Y:S02]  /*6990*/  MOV R13, 0x1f ;  /* 0x0000001f000d7802 */ /* 0x000fe40000000f00 */
[----:B--2---:R-:W-:-:S07]  /*69a0*/  MOV R109, 0xffffffff ;  /* 0xffffffff006d7802 */ /* 0x004fce0000000f00 */
[----:B0----5:R-:W-:Y:S05]  /*69b0*/  WARPSYNC.COLLECTIVE R109, `(.L_x_8047) ;  /* 0x000000006d087348 */ /* 0x021fea0003c00000 */
[----:B------:R1:W2:Y:S02]  /*69c0*/  SHFL.DOWN P0, R11, R8, R6, R13 ;  /* 0x08000006080b7389 */ /* 0x0002a4000000000d */
[----:B012--5:R-:W-:Y:S01]  /*69d0*/  ENDCOLLECTIVE ;  /* 0x000000000000791b */ /* 0x027fe20003800000 */
.L_x_8047:
[----:B------:R-:W-:Y:S01]  /*69e0*/  HFMA2.MMA R6, -RZ, RZ, 0, 5.9604644775390625e-08 ;  /* 0x00000001ff067435 */ /* 0x000fe200000001ff */
[----:B------:R-:W-:-:S04]  /*69f0*/  MOV R5, R11 ;  /* 0x0000000b00057202 */ /* 0x000fc80000000f00 */
[----:B------:R-:W-:-:S04]  /*6a00*/  FMNMX R5, R5, R2, !PT ;  /* 0x0000000205057209 */ /* 0x000fc80007800000 */
[----:B------:R-:W-:-:S07]  /*6a10*/  MOV R8, R5 ;  /* 0x0000000500087202 */ /* 0x000fce0000000f00 */
[----:B------:R-:W-:Y:S05]  /*6a20*/  WARPSYNC.COLLECTIVE R109, `(.L_x_8048) ;  /* 0x000000006d087348 */ /* 0x000fea0003c00000 */
[----:B------:R0:W1:Y:S02]  /*6a30*/  SHFL.DOWN P0, R11, R8, R6, R13 ;  /* 0x08000006080b7389 */ /* 0x000064000000000d */
[----:B01----:R-:W-:Y:S01]  /*6a40*/  ENDCOLLECTIVE ;  /* 0x000000000000791b */ /* 0x003fe20003800000 */
.L_x_8048:
[----:B------:R-:W-:Y:S01]  /*6a50*/  MOV R4, R11 ;  /* 0x0000000b00047202 */ /* 0x000fe20000000f00 */
[----:B------:R-:W-:Y:S06]  /*6a60*/  BRA `(.L_x_8049) ;  /* 0xffffffec00b47947 */ /* 0x000fec000383ffff */
        .weak           $__internal_93_$__cuda_sm20_rcp_rn_f32_slowpath
        .type           $__internal_93_$__cuda_sm20_rcp_rn_f32_slowpath,@function
        .size           $__internal_93_$__cuda_sm20_rcp_rn_f32_slowpath,(.L_x_14429 - $__internal_93_$__cuda_sm20_rcp_rn_f32_slowpath)
$__internal_93_$__cuda_sm20_rcp_rn_f32_slowpath:
        /* <DEDUP_REMOVED lines=15> */
.L_x_8051:
        /* <DEDUP_REMOVED lines=33> */
.L_x_8053:
[----:B------:R0:W1:Y:S02]  /*6d70*/  MUFU.RCP R142, R99 ;  /* 0x00000063008e7308 */ /* 0x0000640000001000 */
.L_x_8052:
[----:B------:R-:W-:Y:S05]  /*6d80*/  BSYNC B1 ;  /* 0x0000000000017941 */ /* 0x000fea0003800000 */
.L_x_8050:
[----:B0-----:R-:W-:Y:S01]  /*6d90*/  HFMA2.MMA R99, -RZ, RZ, 0, 0 ;  /* 0x00000000ff637435 */ /* 0x001fe200000001ff */
[----:B------:R-:W-:-:S05]  /*6da0*/  MOV R98, R140 ;  /* 0x0000008c00627202 */ /* 0x000fca0000000f00 */
[----:B-1----:R-:W-:Y:S05]  /*6db0*/  RET.REL.NODEC R98 `(_ZN18transformer_engine13normalization19ln_fwd_tuned_kernelINS0_13Kernel_traitsI6__halfS3_S3_fjLj15360ELj2ELj1ELj4ELj8ENS0_18Kernel_traits_baseILj15360ES3_S3_S3_fjLj128EEEEEEEvNS0_19ForwardKernelParamsE) ;  /* 0xffffff9062907950 */ /* 0x002fea0003c3ffff */
.L_x_8054:
        /* <DEDUP_REMOVED lines=12> */
.L_x_14429:


//--------------------- .text._ZN18transformer_engine13normalization19ln_fwd_tuned_kernelINS0_13Kernel_traitsIffffjLj15360ELj2ELj1ELj4ELj8ENS0_18Kernel_traits_baseILj15360EffffjLj128EEEEEEEvNS0_19ForwardKernelParamsE --------------------------
	.section	.text._ZN18transformer_engine13normalization19ln_fwd_tuned_kernelINS0_13Kernel_traitsIffffjLj15360ELj2ELj1ELj4ELj8ENS0_18Kernel_traits_baseILj15360EffffjLj128EEEEEEEvNS0_19ForwardKernelParamsE,"ax",@progbits
	.align	128
        .global         _ZN18transformer_engine13normalization19ln_fwd_tuned_kernelINS0_13Kernel_traitsIffffjLj15360ELj2ELj1ELj4ELj8ENS0_18Kernel_traits_baseILj15360EffffjLj128EEEEEEEvNS0_19ForwardKernelParamsE
        .type           _ZN18transformer_engine13normalization19ln_fwd_tuned_kernelINS0_13Kernel_traitsIffffjLj15360ELj2ELj1ELj4ELj8ENS0_18Kernel_traits_baseILj15360EffffjLj128EEEEEEEvNS0_19ForwardKernelParamsE,@function
        .size           _ZN18transformer_engine13normalization19ln_fwd_tuned_kernelINS0_13Kernel_traitsIffffjLj15360ELj2ELj1ELj4ELj8ENS0_18Kernel_traits_baseILj15360EffffjLj128EEEEEEEvNS0_19ForwardKernelParamsE,(.L_x_14430 - _ZN18transformer_engine13normalization19ln_fwd_tuned_kernelINS0_13Kernel_traitsIffffjLj15360ELj2ELj1ELj4ELj8ENS0_18Kernel_traits_baseILj15360EffffjLj128EEEEEEEvNS0_19ForwardKernelParamsE)
        .other          _ZN18transformer_engine13normalization19ln_fwd_tuned_kernelINS0_13Kernel_traitsIffffjLj15360ELj2ELj1ELj4ELj8ENS0_18Kernel_traits_baseILj15360EffffjLj128EEEEEEEvNS0_19ForwardKernelParamsE,@"STO_CUDA_ENTRY STV_DEFAULT"
_ZN18transformer_engine13normalization19ln_fwd_tuned_kernelINS0_13Kernel_traitsIffffjLj15360ELj2ELj1ELj4ELj8ENS0_18Kernel_traits_baseILj15360EffffjLj128EEEEEEEvNS0_19ForwardKernelParamsE:
.text._ZN18transformer_engine13normalization19ln_fwd_tuned_kernelINS0_13Kernel_traitsIffffjLj15360ELj2ELj1ELj4ELj8ENS0_18Kernel_traits_baseILj15360EffffjLj128EEEEEEEvNS0_19ForwardKernelParamsE:
        /* <DEDUP_REMOVED lines=13> */
[----:B0-----:R-:W-:-:S02]  /*00d0*/  LOP3.LUT R4, R2, 0x1, RZ, 0xc0, !PT ;  /* 0x0000000102047812 */ /* 0x001fc400078ec0ff */
[----:B------:R-:W-:Y:S02]  /*00e0*/  SHF.R.U32.HI R6, RZ, 0x1, R2 ;  /* 0x00000001ff067819 */ /* 0x000fe40000011602 */
[C---:B--2---:R-:W-:Y:S02]  /*00f0*/  LOP3.LUT R5, R3.reuse, 0x1f, RZ, 0xc0, !PT ;  /* 0x0000001f03057812 */ /* 0x044fe400078ec0ff */
[----:B------:R-:W-:Y:S02]  /*0100*/  SHF.L.U32 R12, R4, 0x7, RZ ;  /* 0x00000007040c7819 */ /* 0x000fe400000006ff */
[----:B------:R-:W-:Y:S02]  /*0110*/  LEA.HI R10, R3, R6, RZ, 0x19 ;  /* 0x00000006030a7211 */ /* 0x000fe400078fc8ff */
[----:B------:R-:W-:Y:S02]  /*0120*/  LOP3.LUT R12, R12, 0x80, R5, 0xe2, !PT ;  /* 0x000000800c0c7812 */ /* 0x000fe400078ee205 */
[----:B------:R-:W-:-:S02]  /*0130*/  ISETP.GE.AND P0, PT, R10, UR6, PT ;  /* 0x000000060a007c0c */ /* 0x000fc4000bf06270 */
[----:B------:R-:W-:-:S04]  /*0140*/  LOP3.LUT R151, R12, 0x60, R3, 0xf8, !PT ;  /* 0x000000600c977812 */ /* 0x000fc800078ef803 */
[C---:B------:R-:W-:Y:S01]  /*0150*/  LOP3.LUT R147, R151.reuse, 0x100, RZ, 0xfc, !PT ;  /* 0x0000010097937812 */ /* 0x040fe200078efcff */
[C-C-:B-1----:R-:W-:Y:S01]  /*0160*/  IMAD.WIDE.U32 R152, R151.reuse, 0x8, R36.reuse ;  /* 0x0000000897987825 */ /* 0x142fe200078e0024 */
        /* <DEDUP_REMOVED lines=88> */
[----:B----4-:R-:W-:Y:S06]  /*06f0*/  @P0 BRA `(.L_x_8055) ;  /* 0x0000004000580947 */ /* 0x010fec0003800000 */
        /* <DEDUP_REMOVED lines=63> */
.L_x_8068:
        /* <DEDUP_REMOVED lines=23> */
[C---:B------:R-:W-:Y:S01]  /*0c60*/  IADD3 R29, R13.reuse, 0x700, RZ ;  /* 0x000007000d1d7810 */ /* 0x040fe20007ffe0ff */
        /* <DEDUP_REMOVED lines=72> */
[----:B------:R-:W-:-:S02]  /*10f0*/  SHF.R.U32.HI R222, RZ, 0x5, R3 ;  /* 0x00000005ffde7819 */ /* 0x000fc40000011603 */
[----:B------:R-:W-:Y:S02]  /*1100*/  ISETP.NE.AND P1, PT, R5, RZ, PT ;  /* 0x000000ff0500720c */ /* 0x000fe40003f25270 */
[----:B------:R-:W-:-:S07]  /*1110*/  LOP3.LUT R218, R222, 0x7fffffc, RZ, 0xc0, !PT ;  /* 0x07fffffcdeda7812 */ /* 0x000fce00078ec0ff */
[----:B------:R-:W-:Y:S01]  /*1120*/  @!P0 IADD3 R218, R218, 0x4, RZ ;  /* 0x00000004dada8810 */ /* 0x000fe20007ffe0ff */
        /* <DEDUP_REMOVED lines=201> */
.L_x_8087:
        /* <DEDUP_REMOVED lines=34> */
[----:B012--5:R-:W-:Y:S05]  /*1fe0*/  CALL.REL.NOINC `($__internal_94_$__cuda_sm20_rcp_rn_f32_slowpath) ;  /* 0x0000003c00147944 */ /* 0x027fea0003c00000 */
[----:B------:R-:W-:Y:S01]  /*1ff0*/  MOV R216, R226 ;  /* 0x000000e200d87202 */ /* 0x000fe20000000f00 */
[----:B------:R-:W-:Y:S06]  /*2000*/  BRA `(.L_x_8059) ;  /* 0x0000000000107947 */ /* 0x000fec0003800000 */
.L_x_8058:
[----:B------:R-:W3:Y:S02]  /*2010*/  MUFU.RCP R217, R218 ;  /* 0x000000da00d97308 */ /* 0x000ee40000001000 */
[----:B---3--:R-:W-:-:S04]  /*2020*/  FFMA R216, R218, R217, -1 ;  /* 0xbf800000dad87423 */ /* 0x008fc800000000d9 */
[----:B------:R-:W-:-:S04]  /*2030*/  FADD.FTZ R216, -R216, -RZ ;  /* 0x800000ffd8d87221 */ /* 0x000fc80000010100 */
[----:B------:R-:W-:-:S07]  /*2040*/  FFMA R216, R217, R216, R217 ;  /* 0x000000d8d9d87223 */ /* 0x000fce00000000d9 */
.L_x_8059:
[----:B------:R-:W-:Y:S05]  /*2050*/  BSYNC B0 ;  /* 0x0000000000007941 */ /* 0x000fea0003800000 */
.L_x_8057:
        /* <DEDUP_REMOVED lines=20> */
[----:B-----5:R-:W-:Y:S05]  /*21a0*/  CALL.REL.NOINC `($__internal_94_$__cuda_sm20_rcp_rn_f32_slowpath) ;  /* 0x0000003800a47944 */ /* 0x020fea0003c00000 */
[----:B------:R-:W-:Y:S01]  /*21b0*/  MOV R224, R226 ;  /* 0x000000e200e07202 */ /* 0x000fe20000000f00 */
[----:B------:R-:W-:Y:S06]  /*21c0*/  BRA `(.L_x_8062) ;  /* 0x0000000000107947 */ /* 0x000fec0003800000 */
.L_x_8061:
[----:B------:R-:W0:Y:S02]  /*21d0*/  MUFU.RCP R224, R223 ;  /* 0x000000df00e07308 */ /* 0x000e240000001000 */
[----:B0-----:R-:W-:-:S04]  /*21e0*/  FFMA R216, R223, R224, -1 ;  /* 0xbf800000dfd87423 */ /* 0x001fc800000000e0 */
[----:B------:R-:W-:-:S04]  /*21f0*/  FADD.FTZ R217, -R216, -RZ ;  /* 0x800000ffd8d97221 */ /* 0x000fc80000010100 */
[----:B------:R-:W-:-:S07]  /*2200*/  FFMA R224, R224, R217, R224 ;  /* 0x000000d9e0e07223 */ /* 0x000fce00000000e0 */
.L_x_8062:
[----:B------:R-:W-:Y:S05]  /*2210*/  BSYNC B0 ;  /* 0x0000000000007941 */ /* 0x000fea0003800000 */
.L_x_8060:
        /* <DEDUP_REMOVED lines=30> */
[----:B--2---:R-:W-:Y:S01]  /*2400*/  @!P0 LEA R216, P4, R224, R216, 0x3 ;  /* 0x000000d8e0d88211 */ /* 0x004fe200078818ff */
[----:B---3--:R0:W-:Y:S01]  /*2410*/  @!P3 STG.E.64 desc[UR4][R220.64], R218 ;  /* 0x000000dadc00b986 */ /* 0x0081e2000c101b04 */
[----:B------:R-:W-:Y:S02]  /*2420*/  ISETP.NE.AND P1, PT, R228, RZ, PT ;  /* 0x000000ffe400720c */ /* 0x000fe40003f25270 */
[----:B------:R-:W-:-:S03]  /*2430*/  @!P0 LEA.HI.X R217, R224, R217, R214, 0x3, P4 ;  /* 0x000000d9e0d98211 */ /* 0x000fc600020f1cd6 */
[----:B------:R-:W-:Y:S08]  /*2440*/  @P2 BRA `(.L_x_8063) ;  /* 0x00000000004c2947 */ /* 0x000ff00003800000 */
        /* <DEDUP_REMOVED lines=14> */
.L_x_8064:
[----:B------:R-:W2:Y:S04]  /*2530*/  LDG.E.STRONG.GPU R214, desc[UR4][R218.64] ;  /* 0x00000004dad67981 */ /* 0x000ea8000c1ef900 */
[----:B--2---:R-:W-:Y:S01]  /*2540*/  CCTL.IVALL ;  /* 0x00000000ff00798f */ /* 0x004fe20002000000 */
[----:B------:R-:W-:Y:S05]  /*2550*/  YIELD ;  /* 0x0000000000007946 */ /* 0x000fea0003800000 */
[----:B------:R-:W-:-:S13]  /*2560*/  ISETP.NE.AND P1, PT, R214, R223, PT ;  /* 0x000000dfd600720c */ /* 0x000fda0003f25270 */
[----:B------:R-:W-:Y:S05]  /*2570*/  @P1 BRA `(.L_x_8064) ;  /* 0xfffffffc00ec1947 */ /* 0x000fea000383ffff */
.L_x_8063:
        /* <DEDUP_REMOVED lines=19> */
[----:B012--5:R-:W-:Y:S05]  /*26b0*/  CALL.REL.NOINC `($__internal_94_$__cuda_sm20_rcp_rn_f32_slowpath) ;  /* 0x0000003400607944 */ /* 0x027fea0003c00000 */
[----:B------:R-:W-:Y:S01]  /*26c0*/  MOV R216, R226 ;  /* 0x000000e200d87202 */ /* 0x000fe20000000f00 */
[----:B------:R-:W-:Y:S06]  /*26d0*/  BRA `(.L_x_8067) ;  /* 0x0000000000107947 */ /* 0x000fec0003800000 */
.L_x_8066:
[----:B------:R-:W3:Y:S02]  /*26e0*/  MUFU.RCP R216, R225 ;  /* 0x000000e100d87308 */ /* 0x000ee40000001000 */
[----:B---3--:R-:W-:-:S04]  /*26f0*/  FFMA R217, R225, R216, -1 ;  /* 0xbf800000e1d97423 */ /* 0x008fc800000000d8 */
[----:B------:R-:W-:-:S04]  /*2700*/  FADD.FTZ R217, -R217, -RZ ;  /* 0x800000ffd9d97221 */ /* 0x000fc80000010100 */
[----:B------:R-:W-:-:S07]  /*2710*/  FFMA R216, R216, R217, R216 ;  /* 0x000000d9d8d87223 */ /* 0x000fce00000000d8 */
.L_x_8067:
[----:B------:R-:W-:Y:S05]  /*2720*/  BSYNC B0 ;  /* 0x0000000000007941 */ /* 0x000fea0003800000 */
.L_x_8065:
[----:B-1----:R-:W-:Y:S01]  /*2730*/  FADD R217, -R221, R214 ;  /* 0x000000d6ddd97221 */ /* 0x002fe20000000100 */
[----:B------:R-:W-:Y:S01]  /*2740*/  FMUL R224, R218, R221 ;  /* 0x000000dddae07220 */ /* 0x000fe20000400000 */
[----:B0-2---:R-:W-:Y:S01]  /*2750*/  FADD R215, R220, R215 ;  /* 0x000000d7dcd77221 */ /* 0x005fe20000000000 */
[----:B------:R-:W-:Y:S01]  /*2760*/  ULDC.64 UR6, c[0x0][0x288] ;  /* 0x0000a20000067ab9 */ /* 0x000fe20000000a00 */
[----:B------:R-:W-:Y:S01]  /*2770*/  FMUL R222, R217, R217 ;  /* 0x000000d9d9de7220 */ /* 0x000fe20000400000 */
[----:B------:R-:W-:Y:S01]  /*2780*/  ISETP.NE.U32.AND P0, PT, RZ, UR6, PT ;  /* 0x00000006ff007c0c */ /* 0x000fe2000bf05070 */
[----:B------:R-:W-:Y:S01]  /*2790*/  ULDC.U8 UR6, c[0x0][0x250] ;  /* 0x0000940000067ab9 */ /* 0x000fe20000000000 */
[----:B------:R-:W-:Y:S01]  /*27a0*/  IADD3 R9, R9, 0x1, RZ ;  /* 0x0000000109097810 */ /* 0x000fe20007ffe0ff */
[----:B------:R-:W-:Y:S01]  /*27b0*/  FMUL R217, R222, R219 ;  /* 0x000000dbded97220 */ /* 0x000fe20000400000 */
[----:B------:R-:W-:Y:S01]  /*27c0*/  FFMA R219, R219, R214, R224 ;  /* 0x000000d6dbdb7223 */ /* 0x000fe200000000e0 */
[----:B------:R-:W-:Y:S01]  /*27d0*/  ISETP.NE.AND P4, PT, RZ, UR6, PT ;  /* 0x00000006ff007c0c */ /* 0x000fe2000bf85270 */
[----:B------:R-:W-:Y:S01]  /*27e0*/  ULDC UR6, c[0x0][0x210] ;  /* 0x0000840000067ab9 */ /* 0x000fe20000000800 */
[----:B------:R-:W-:Y:S01]  /*27f0*/  FMUL R218, R218, R217 ;  /* 0x000000d9dada7220 */ /* 0x000fe20000400000 */
[----:B------:R-:W-:Y:S01]  /*2800*/  FMUL R214, R219, R216 ;  /* 0x000000d8dbd67220 */ /* 0x000fe20000400000 */
[----:B------:R-:W-:-:S02]  /*2810*/  ISETP.NE.AND.EX P0, PT, RZ, UR7, PT, P0 ;  /* 0x00000007ff007c0c */ /* 0x000fc4000bf05300 */
[----:B------:R-:W-:Y:S01]  /*2820*/  FFMA R218, R218, R216, R215 ;  /* 0x000000d8dada7223 */ /* 0x000fe200000000d7 */
[----:B------:R-:W-:Y:S01]  /*2830*/  LOP3.LUT R9, R9, 0x3, RZ, 0xc0, !PT ;  /* 0x0000000309097812 */ /* 0x000fe200078ec0ff */
[----:B------:R-:W0:Y:S01]  /*2840*/  LDC R215, c[0x0][0x268] ;  /* 0x00009a00ffd77b82 */ /* 0x000e220000000800 */
[----:B------:R-:W1:Y:S04]  /*2850*/  SHFL.IDX PT, R214, R214, RZ, 0x1f ;  /* 0x00001fffd6d67589 */ /* 0x000e6800000e0000 */
[----:B------:R-:W0:Y:S01]  /*2860*/  SHFL.IDX PT, R218, R218, RZ, 0x1f ;  /* 0x00001fffdada7589 */ /* 0x000e2200000e0000 */
[--C-:B-1----:R-:W-:Y:S01]  /*2870*/  FADD R216, R172, -R214.reuse ;  /* 0x800000d6acd87221 */ /* 0x102fe20000000000 */
[--C-:B------:R-:W-:Y:S01]  /*2880*/  FADD R217, R173, -R214.reuse ;  /* 0x800000d6add97221 */ /* 0x100fe20000000000 */
[--C-:B------:R-:W-:Y:S01]  /*2890*/  FADD R220, R186, -R214.reuse ;  /* 0x800000d6badc7221 */ /* 0x100fe20000000000 */
[----:B------:R-:W1:Y:S01]  /*28a0*/  @!P3 LDC.64 R172, c[0x0][0x228] ;  /* 0x00008a00ffacbb82 */ /* 0x000e620000000a00 */
[----:B0-----:R-:W-:Y:S01]  /*28b0*/  FFMA R215, R218, 6.5104170062113553286e-05, R215 ;  /* 0x38888889dad77823 */ /* 0x001fe200000000d7 */
[--C-:B------:R-:W-:Y:S01]  /*28c0*/  FADD R221, R187, -R214.reuse ;  /* 0x800000d6bbdd7221 */ /* 0x100fe20000000000 */
[--C-:B------:R-:W-:Y:S01]  /*28d0*/  FADD R222, R188, -R214.reuse ;  /* 0x800000d6bcde7221 */ /* 0x100fe20000000000 */
[--C-:B------:R-:W-:Y:S01]  /*28e0*/  FADD R224, R213, -R214.reuse ;  /* 0x800000d6d5e07221 */ /* 0x100fe20000000000 */
[----:B-----5:R-:W-:Y:S01]  /*28f0*/  FADD R188, R153, 1 ;  /* 0x3f80000099bc7421 */ /* 0x020fe20000000000 */
[----:B------:R-:W-:Y:S01]  /*2900*/  FSETP.GEU.AND P2, PT, |R215|, 1.175494350822287508e-38, PT ;  /* 0x00800000d700780b */ /* 0x000fe20003f4e200 */
[--C-:B------:R-:W-:Y:S01]  /*2910*/  FADD R154, R154, -R214.reuse ;  /* 0x800000d69a9a7221 */ /* 0x100fe20000000000 */
[----:B------:R-:W0:Y:S01]  /*2920*/  LDC.64 R186, c[0x0][0x258] ;  /* 0x00009600ffba7b82 */ /* 0x000e220000000a00 */
[--C-:B------:R-:W-:Y:S01]  /*2930*/  FADD R218, R184, -R214.reuse ;  /* 0x800000d6b8da7221 */ /* 0x100fe20000000000 */
[----:B------:R-:W-:Y:S01]  /*2940*/  FADD R213, R148, 1 ;  /* 0x3f80000094d57421 */ /* 0x000fe20000000000 */
[--C-:B------:R-:W-:Y:S01]  /*2950*/  FADD R155, R155, -R214.reuse ;  /* 0x800000d69b9b7221 */ /* 0x100fe20000000000 */
[--C-:B------:R-:W-:Y:S01]  /*2960*/  FADD R156, R156, -R214.reuse ;  /* 0x800000d69c9c7221 */ /* 0x100fe20000000000 */
[--C-:B------:R-:W-:Y:S01]  /*2970*/  FADD R223, R189, -R214.reuse ;  /* 0x800000d6bddf7221 */ /* 0x100fe20000000000 */
[--C-:B------:R-:W-:Y:S01]  /*2980*/  FADD R157, R157, -R214.reuse ;  /* 0x800000d69d9d7221 */ /* 0x100fe20000000000 */
[----:B------:R-:W-:Y:S01]  /*2990*/  FADD R189, R152, 1 ;  /* 0x3f80000098bd7421 */ /* 0x000fe20000000000 */
[----:B------:R-:W2:Y:S01]  /*29a0*/  LDC.U8 R184, c[0x0][0x294] ;  /* 0x0000a500ffb87b82 */ /* 0x000ea20000000000 */
[----:B------:R-:W-:Y:S01]  /*29b0*/  FSEL R188, R153, R188, !P4 ;  /* 0x000000bc99bc7208 */ /* 0x000fe20006000000 */
[--C-:B------:R-:W-:Y:S01]  /*29c0*/  FADD R158, R158, -R214.reuse ;  /* 0x800000d69e9e7221 */ /* 0x100fe20000000000 */
[----:B------:R-:W-:Y:S01]  /*29d0*/  @!P2 FMUL R215, R215, 16777216 ;  /* 0x4b800000d7d7a820 */ /* 0x000fe20000400000 */
[----:B------:R-:W-:Y:S01]  /*29e0*/  FSEL R213, R148, R213, !P4 ;  /* 0x000000d594d57208 */ /* 0x000fe20006000000 */
[--C-:B------:R-:W-:Y:S01]  /*29f0*/  FADD R159, R159, -R214.reuse ;  /* 0x800000d69f9f7221 */ /* 0x100fe20000000000 */
[--C-:B------:R-:W-:Y:S01]  /*2a00*/  FADD R160, R160, -R214.reuse ;  /* 0x800000d6a0a07221 */ /* 0x100fe20000000000 */
[----:B------:R-:W-:Y:S01]  /*2a10*/  FADD R161, R161, -R214 ;  /* 0x800000d6a1a17221 */ /* 0x000fe20000000000 */
[----:B-1----:R-:W-:Y:S01]  /*2a20*/  @!P3 IMAD.WIDE R172, R10, 0x4, R172 ;  /* 0x000000040aacb825 */ /* 0x002fe200078e02ac */
[----:B------:R-:W1:Y:S03]  /*2a30*/  MUFU.RSQ R215, R215 ;  /* 0x000000d700d77308 */ /* 0x000e660000001400 */
[--C-:B------:R-:W-:Y:S01]  /*2a40*/  FADD R162, R162, -R214.reuse ;  /* 0x800000d6a2a27221 */ /* 0x100fe20000000000 */
[--C-:B------:R-:W-:Y:S01]  /*2a50*/  FADD R163, R163, -R214.reuse ;  /* 0x800000d6a3a37221 */ /* 0x100fe20000000000 */
[--C-:B------:R-:W-:Y:S01]  /*2a60*/  FADD R164, R164, -R214.reuse ;  /* 0x800000d6a4a47221 */ /* 0x100fe20000000000 */
[----:B------:R3:W-:Y:S01]  /*2a70*/  @!P3 STG.E desc[UR4][R172.64], R214 ;  /* 0x000000d6ac00b986 */ /* 0x0007e2000c101904 */
        /* <DEDUP_REMOVED lines=11> */
[----:B---3--:R-:W-:Y:S01]  /*2b30*/  FADD R172, R149, 1 ;  /* 0x3f80000095ac7421 */ /* 0x008fe20000000000 */
[----:B-1----:R-:W-:Y:S01]  /*2b40*/  @!P2 FMUL R215, R215, 4096 ;  /* 0x45800000d7d7a820 */ /* 0x002fe20000400000 */
[--C-:B------:R-:W-:Y:S01]  /*2b50*/  FADD R178, R178, -R214.reuse ;  /* 0x800000d6b2b27221 */ /* 0x100fe20000000000 */
[--C-:B------:R-:W-:Y:S01]  /*2b60*/  FADD R179, R179, -R214.reuse ;  /* 0x800000d6b3b37221 */ /* 0x100fe20000000000 */
[--C-:B------:R-:W-:Y:S01]  /*2b70*/  FADD R180, R180, -R214.reuse ;  /* 0x800000d6b4b47221 */ /* 0x100fe20000000000 */
        /* <DEDUP_REMOVED lines=30> */
[----:B------:R-:W-:Y:S01]  /*2d60*/  FSEL R214, R149, R172, !P4 ;  /* 0x000000ac95d67208 */ /* 0x000fe20006000000 */
[----:B------:R-:W-:Y:S01]  /*2d70*/  FMUL R172, R215, R157 ;  /* 0x0000009dd7ac7220 */ /* 0x000fe20000400000 */
[----:B------:R-:W-:Y:S01]  /*2d80*/  FSEL R189, R152, R189, !P4 ;  /* 0x000000bd98bd7208 */ /* 0x000fe20006000000 */
[----:B------:R-:W-:Y:S01]  /*2d90*/  FFMA R157, R154, R188, R151 ;  /* 0x000000bc9a9d7223 */ /* 0x000fe20000000097 */
[----:B------:R-:W-:Y:S01]  /*2da0*/  FFMA R154, R155, R213, R146 ;  /* 0x000000d59b9a7223 */ /* 0x000fe20000000092 */
[----:B------:R-:W-:Y:S01]  /*2db0*/  FADD R213, R144, 1 ;  /* 0x3f80000090d57421 */ /* 0x000fe20000000000 */
[----:B------:R-:W-:Y:S01]  /*2dc0*/  FFMA R155, R172, R214, R147 ;  /* 0x000000d6ac9b7223 */ /* 0x000fe20000000093 */
[----:B------:R-:W-:Y:S01]  /*2dd0*/  FFMA R156, R173, R189, R150 ;  /* 0x000000bdad9c7223 */ /* 0x000fe20000000096 */
[----:B0-----:R-:W-:Y:S01]  /*2de0*/  IMAD.WIDE.U32 R172, R13, 0x8, R186 ;  /* 0x000000080dac7825 */ /* 0x001fe200078e00ba */
[----:B--2---:R-:W-:-:S03]  /*2df0*/  ISETP.NE.AND P1, PT, R184, RZ, PT ;  /* 0x000000ffb800720c */ /* 0x004fc60003f25270 */
[----:B------:R-:W-:Y:S01]  /*2e00*/  FADD R214, R145, 1 ;  /* 0x3f80000091d67421 */ /* 0x000fe20000000000 */
        /* <DEDUP_REMOVED lines=10> */
[----:B------:R-:W0:Y:S01]  /*2eb0*/  @!P3 LDC.64 R184, c[0x0][0x230] ;  /* 0x00008c00ffb8bb82 */ /* 0x000e220000000a00 */
[----:B------:R-:W-:Y:S01]  /*2ec0*/  FMUL R182, R215, R183 ;  /* 0x000000b7d7b67220 */ /* 0x000fe20000400000 */
[----:B------:R-:W-:-:S04]  /*2ed0*/  IMAD.WIDE.U32 R188, R33, 0x8, R186 ;  /* 0x0000000821bc7825 */ /* 0x000fc800078e00ba */
        /* <DEDUP_REMOVED lines=43> */
[----:B------:R-:W-:Y:S01]  /*3190*/  FFMA R190, R33, R13, R142 ;  /* 0x0000000d21be7223 */ /* 0x000fe2000000008e */
[C---:B------:R-:W-:Y:S01]  /*31a0*/  FMUL R208, R215.reuse, R209 ;  /* 0x000000d1d7d07220 */ /* 0x040fe20000400000 */
[----:B------:R-:W-:Y:S01]  /*31b0*/  FADD R13, R140, 1 ;  /* 0x3f8000008c0d7421 */ /* 0x000fe20000000000 */
[----:B------:R-:W-:Y:S01]  /*31c0*/  FMUL R209, R215, R210 ;  /* 0x000000d2d7d17220 */ /* 0x000fe20000400000 */
[----:B------:R-:W-:Y:S01]  /*31d0*/  FSEL R214, R145, R214, !P4 ;  /* 0x000000d691d67208 */ /* 0x000fe20006000000 */
[----:B0-----:R-:W-:-:S04]  /*31e0*/  @!P3 IMAD.WIDE R184, R10, 0x4, R184 ;  /* 0x000000040ab8b825 */ /* 0x001fc800078e02b8 */
[C---:B------:R-:W-:Y:S01]  /*31f0*/  FMUL R210, R215.reuse, R211 ;  /* 0x000000d3d7d27220 */ /* 0x040fe20000400000 */
[----:B------:R-:W-:Y:S01]  /*3200*/  FMUL R211, R215, R212 ;  /* 0x000000d4d7d37220 */ /* 0x000fe20000400000 */
[-C--:B------:R-:W-:Y:S01]  /*3210*/  @P1 FMUL R156, R156, R0.reuse ;  /* 0x000000009c9c1220 */ /* 0x080fe20000400000 */
[-C--:B------:R-:W-:Y:S01]  /*3220*/  @P1 FMUL R157, R157, R0.reuse ;  /* 0x000000009d9d1220 */ /* 0x080fe20000400000 */
[----:B------:R-:W-:Y:S01]  /*3230*/  @P0 FMNMX R7, R7, |R155|, !PT ;  /* 0x4000009b07070209 */ /* 0x000fe20007800000 */
[-C--:B------:R-:W-:Y:S01]  /*3240*/  @P1 FMUL R154, R154, R0.reuse ;  /* 0x000000009a9a1220 */ /* 0x080fe20000400000 */
[----:B------:R-:W-:Y:S01]  /*3250*/  @P1 FMUL R155, R155, R0 ;  /* 0x000000009b9b1220 */ /* 0x000fe20000400000 */
[----:B------:R-:W-:Y:S01]  /*3260*/  FADD R212, R141, 1 ;  /* 0x3f8000008dd47421 */ /* 0x000fe20000000000 */
[----:B------:R-:W-:Y:S01]  /*3270*/  FMUL R226, R215, R191 ;  /* 0x000000bfd7e27220 */ /* 0x000fe20000400000 */
[----:B------:R-:W-:Y:S01]  /*3280*/  FSEL R13, R140, R13, !P4 ;  /* 0x0000000d8c0d7208 */ /* 0x000fe20006000000 */
[----:B------:R-:W-:Y:S01]  /*3290*/  FFMA R191, R158, R214, R143 ;  /* 0x000000d69ebf7223 */ /* 0x000fe2000000008f */
[----:B------:R0:W-:Y:S01]  /*32a0*/  @!P3 STG.E desc[UR4][R184.64], R215 ;  /* 0x000000d7b800b986 */ /* 0x0001e2000c101904 */
[----:B------:R-:W-:Y:S01]  /*32b0*/  FADD R158, R137, 1 ;  /* 0x3f800000899e7421 */ /* 0x000fe20000000000 */
[----:B------:R-:W-:Y:S01]  /*32c0*/  @P0 FMNMX R7, R7, |R190|, !PT ;  /* 0x400000be07070209 */ /* 0x000fe20007800000 */
[----:B------:R-:W-:Y:S01]  /*32d0*/  FADD R33, R136, 1 ;  /* 0x3f80000088217421 */ /* 0x000fe20000000000 */
[----:B------:R1:W-:Y:S01]  /*32e0*/  STG.E.64 desc[UR4][R172.64], R156 ;  /* 0x0000009cac007986 */ /* 0x0003e2000c101b04 */
[----:B------:R-:W-:Y:S01]  /*32f0*/  FSEL R212, R141, R212, !P4 ;  /* 0x000000d48dd47208 */ /* 0x000fe20006000000 */
[----:B------:R-:W-:Y:S01]  /*3300*/  @P1 FMUL R190, R190, R0 ;  /* 0x00000000bebe1220 */ /* 0x000fe20000400000 */
[----:B------:R-:W-:Y:S01]  /*3310*/  @P0 FMNMX R7, R7, |R191|, !PT ;  /* 0x400000bf07070209 */ /* 0x000fe20007800000 */
[----:B------:R2:W-:Y:S01]  /*3320*/  STG.E.64 desc[UR4][R188.64], R154 ;  /* 0x0000009abc007986 */ /* 0x0005e2000c101b04 */
[----:B------:R-:W-:Y:S01]  /*3330*/  FSEL R158, R137, R158, !P4 ;  /* 0x0000009e899e7208 */ /* 0x000fe20006000000 */
[----:B------:R-:W-:Y:S01]  /*3340*/  @P1 FMUL R191, R191, R0 ;  /* 0x00000000bfbf1220 */ /* 0x000fe20000400000 */
[----:B------:R-:W-:Y:S01]  /*3350*/  FSEL R33, R136, R33, !P4 ;  /* 0x0000002188217208 */ /* 0x000fe20006000000 */
[----:B0-----:R-:W-:-:S04]  /*3360*/  IMAD.WIDE.U32 R184, R11, 0x8, R186 ;  /* 0x000000080bb87825 */ /* 0x001fc800078e00ba */
[----:B------:R-:W-:Y:S01]  /*3370*/  FADD R11, R128, 1 ;  /* 0x3f800000800b7421 */ /* 0x000fe20000000000 */
[----:B------:R-:W-:Y:S01]  /*3380*/  FMUL R224, R215, R224 ;  /* 0x000000e0d7e07220 */ /* 0x000fe20000400000 */
[----:B------:R-:W-:Y:S01]  /*3390*/  LOP3.LUT P2, RZ, R8, 0xff, RZ, 0xc0, !PT ;  /* 0x000000ff08ff7812 */ /* 0x000fe2000784c0ff */
[----:B------:R-:W-:-:S04]  /*33a0*/  IMAD.WIDE.U32 R214, R15, 0x8, R186 ;  /* 0x000000080fd67825 */ /* 0x000fc800078e00ba */
[----:B------:R-:W-:Y:S01]  /*33b0*/  FADD R15, R124, 1 ;  /* 0x3f8000007c0f7421 */ /* 0x000fe20000000000 */
[----:B-1----:R-:W-:Y:S01]  /*33c0*/  FFMA R157, R162, R158, R135 ;  /* 0x0000009ea29d7223 */ /* 0x002fe20000000087 */
[----:B------:R-:W-:Y:S01]  /*33d0*/  FFMA R156, R161, R33, R134 ;  /* 0x00000021a19c7223 */ /* 0x000fe20000000086 */
[----:B------:R-:W-:Y:S01]  /*33e0*/  FADD R158, R133, 1 ;  /* 0x3f800000859e7421 */ /* 0x000fe20000000000 */
[----:B------:R-:W-:-:S04]  /*33f0*/  IMAD.WIDE.U32 R172, R31, 0x8, R186 ;  /* 0x000000081fac7825 */ /* 0x000fc800078e00ba */
[----:B--2---:R-:W-:Y:S01]  /*3400*/  FFMA R154, R159, R13, R138 ;  /* 0x0000000d9f9a7223 */ /* 0x004fe2000000008a */
[----:B------:R-:W-:Y:S01]  /*3410*/  FADD R13, R132, 1 ;  /* 0x3f800000840d7421 */ /* 0x000fe20000000000 */
[----:B------:R-:W-:Y:S01]  /*3420*/  FFMA R155, R160, R212, R139 ;  /* 0x000000d4a09b7223 */ /* 0x000fe2000000008b */
[----:B------:R-:W-:Y:S01]  /*3430*/  SHF.L.U32 R188, R4, 0x7, RZ ;  /* 0x0000000704bc7819 */ /* 0x000fe200000006ff */
[----:B------:R-:W-:Y:S01]  /*3440*/  IMAD.WIDE.U32 R160, R32, 0x8, R186 ;  /* 0x0000000820a07825 */ /* 0x000fe200078e00ba */
[----:B------:R-:W-:-:S03]  /*3450*/  @P0 FMNMX R7, R7, |R154|, !PT ;  /* 0x4000009a07070209 */ /* 0x000fc60007800000 */
[-C--:B------:R-:W-:Y:S01]  /*3460*/  @P1 FMUL R154, R154, R0.reuse ;  /* 0x000000009a9a1220 */ /* 0x080fe20000400000 */
[----:B------:R-:W-:Y:S01]  /*3470*/  FSEL R13, R132, R13, !P4 ;  /* 0x0000000d840d7208 */ /* 0x000fe20006000000 */
[----:B------:R-:W-:Y:S01]  /*3480*/  IMAD.WIDE.U32 R228, R12, 0x8, R186 ;  /* 0x000000080ce47825 */ /* 0x000fe200078e00ba */
[----:B------:R-:W-:Y:S01]  /*3490*/  LOP3.LUT R188, R188, 0x80, R5, 0xe2, !PT ;  /* 0x00000080bcbc7812 */ /* 0x000fe200078ee205 */
[----:B------:R-:W-:Y:S01]  /*34a0*/  STG.E.64 desc[UR4][R160.64], R190 ;  /* 0x000000bea0007986 */ /* 0x000fe2000c101b04 */
[----:B------:R-:W-:Y:S01]  /*34b0*/  @P0 FMNMX R7, R7, |R155|, !PT ;  /* 0x4000009b07070209 */ /* 0x000fe20007800000 */
[----:B------:R-:W-:Y:S01]  /*34c0*/  FFMA R32, R163, R13, R130 ;  /* 0x0000000da3207223 */ /* 0x000fe20000000082 */
[----:B------:R-:W-:Y:S01]  /*34d0*/  LOP3.LUT R13, R188, 0x60, R3, 0xf8, !PT ;  /* 0x00000060bc0d7812 */ /* 0x000fe200078ef803 */
[----:B------:R-:W-:Y:S01]  /*34e0*/  @P1 FMUL R155, R155, R0 ;  /* 0x000000009b9b1220 */ /* 0x000fe20000400000 */
[----:B------:R-:W-:Y:S01]  /*34f0*/  @P0 FMNMX R7, R7, |R156|, !PT ;  /* 0x4000009c07070209 */ /* 0x000fe20007800000 */
[----:B------:R-:W-:Y:S01]  /*3500*/  @P1 FMUL R156, R156, R0 ;  /* 0x000000009c9c1220 */ /* 0x000fe20000400000 */
[----:B------:R-:W-:Y:S01]  /*3510*/  FSEL R158, R133, R158, !P4 ;  /* 0x0000009e859e7208 */ /* 0x000fe20006000000 */
[----:B------:R-:W-:Y:S01]  /*3520*/  IMAD R13, R10, 0x1e00, R13 ;  /* 0x00001e000a0d7824 */ /* 0x000fe200078e020d */
[----:B------:R-:W-:Y:S01]  /*3530*/  @P0 FMNMX R7, R7, |R157|, !PT ;  /* 0x4000009d07070209 */ /* 0x000fe20007800000 */
[----:B------:R-:W-:Y:S01]  /*3540*/  @P1 FMUL R157, R157, R0 ;  /* 0x000000009d9d1220 */ /* 0x000fe20000400000 */
[----:B------:R-:W-:Y:S01]  /*3550*/  FSEL R11, R128, R11, !P4 ;  /* 0x0000000b800b7208 */ /* 0x000fe20006000000 */
[----:B------:R-:W-:Y:S01]  /*3560*/  FFMA R33, R164, R158, R131 ;  /* 0x0000009ea4217223 */ /* 0x000fe20000000083 */
[----:B------:R-:W-:Y:S01]  /*3570*/  FADD R164, R129, 1 ;  /* 0x3f80000081a47421 */ /* 0x000fe20000000000 */
[----:B------:R0:W-:Y:S01]  /*3580*/  STG.E.64 desc[UR4][R172.64], R154 ;  /* 0x0000009aac007986 */ /* 0x0001e2000c101b04 */
[----:B------:R-:W-:Y:S01]  /*3590*/  IADD3 R241, R13, 0x1700, RZ ;  /* 0x000017000df17810 */ /* 0x000fe20007ffe0ff */
[----:B------:R-:W-:Y:S01]  /*35a0*/  FFMA R12, R165, R11, R126 ;  /* 0x0000000ba50c7223 */ /* 0x000fe2000000007e */
[C---:B------:R-:W-:Y:S01]  /*35b0*/  IADD3 R239, R13.reuse, 0x1800, RZ ;  /* 0x000018000def7810 */ /* 0x040fe20007ffe0ff */
[----:B------:R1:W-:Y:S01]  /*35c0*/  STG.E.64 desc[UR4][R184.64], R156 ;  /* 0x0000009cb8007986 */ /* 0x0003e2000c101b04 */
[C---:B------:R-:W-:Y:S01]  /*35d0*/  IADD3 R237, R13.reuse, 0x1900, RZ ;  /* 0x000019000ded7810 */ /* 0x040fe20007ffe0ff */
[----:B------:R-:W-:Y:S01]  /*35e0*/  IMAD.WIDE.U32 R158, R22, 0x8, R186 ;  /* 0x00000008169e7825 */ /* 0x000fe200078e00ba */
[----:B------:R-:W-:-:S02]  /*35f0*/  IADD3 R235, R13, 0x1a00, RZ ;  /* 0x00001a000deb7810 */ /* 0x000fc40007ffe0ff */
[----:B------:R-:W-:Y:S01]  /*3600*/  IADD3 R233, R13, 0x1b00, RZ ;  /* 0x00001b000de97810 */ /* 0x000fe20007ffe0ff */
[--C-:B------:R-:W-:Y:S01]  /*3610*/  IMAD.WIDE.U32 R162, R29, 0x8, R186.reuse ;  /* 0x000000081da27825 */ /* 0x100fe200078e00ba */
[----:B------:R-:W-:Y:S02]  /*3620*/  IADD3 R231, R13, 0x1c00, RZ ;  /* 0x00001c000de77810 */ /* 0x000fe40007ffe0ff */
[----:B------:R-:W-:Y:S01]  /*3630*/  @P0 FMNMX R7, R7, |R32|, !PT ;  /* 0x4000002007070209 */ /* 0x000fe20007800000 */
[----:B0-----:R-:W-:Y:S01]  /*3640*/  IMAD.WIDE.U32 R154, R26, 0x8, R186 ;  /* 0x000000081a9a7825 */ /* 0x001fe200078e00ba */
[----:B------:R-:W-:-:S03]  /*3650*/  IADD3 R13, R13, 0x1d00, RZ ;  /* 0x00001d000d0d7810 */ /* 0x000fc60007ffe0ff */
[----:B------:R-:W-:Y:S01]  /*3660*/  @P1 FMUL R32, R32, R0 ;  /* 0x0000000020201220 */ /* 0x000fe20000400000 */
[----:B------:R-:W-:Y:S01]  /*3670*/  FSEL R164, R129, R164, !P4 ;  /* 0x000000a481a47208 */ /* 0x000fe20006000000 */
[----:B-1----:R-:W-:-:S04]  /*3680*/  IMAD.WIDE.U32 R184, R14, 0x8, R186 ;  /* 0x000000080eb87825 */ /* 0x002fc800078e00ba */
[----:B------:R-:W-:Y:S01]  /*3690*/  FADD R14, R125, 1 ;  /* 0x3f8000007d0e7421 */ /* 0x000fe20000000000 */
[----:B------:R-:W-:Y:S01]  /*36a0*/  @P0 FMNMX R7, R7, |R33|, !PT ;  /* 0x4000002107070209 */ /* 0x000fe20007800000 */
[----:B------:R-:W-:Y:S01]  /*36b0*/  @P1 FMUL R33, R33, R0 ;  /* 0x0000000021211220 */ /* 0x000fe20000400000 */
[--C-:B------:R-:W-:Y:S01]  /*36c0*/  IMAD.WIDE.U32 R156, R21, 0x8, R186.reuse ;  /* 0x00000008159c7825 */ /* 0x100fe200078e00ba */
[----:B------:R-:W-:Y:S02]  /*36d0*/  FSEL R15, R124, R15, !P4 ;  /* 0x0000000f7c0f7208 */ /* 0x000fe40006000000 */
[----:B------:R-:W-:Y:S01]  /*36e0*/  @P0 FMNMX R7, R7, |R12|, !PT ;  /* 0x4000000c07070209 */ /* 0x000fe20007800000 */
[----:B------:R-:W-:Y:S01]  /*36f0*/  IMAD.WIDE.U32 R172, R25, 0x8, R186 ;  /* 0x0000000819ac7825 */ /* 0x000fe200078e00ba */
[----:B------:R-:W-:-:S03]  /*3700*/  FSEL R11, R125, R14, !P4 ;  /* 0x0000000e7d0b7208 */ /* 0x000fc60006000000 */
[----:B------:R-:W-:Y:S01]  /*3710*/  FFMA R14, R167, R15, R122 ;  /* 0x0000000fa70e7223 */ /* 0x000fe2000000007a */
[----:B------:R0:W-:Y:S01]  /*3720*/  STG.E.64 desc[UR4][R158.64], R32 ;  /* 0x000000209e007986 */ /* 0x0001e2000c101b04 */
[----:B------:R-:W-:-:S04]  /*3730*/  IMAD.WIDE.U32 R160, R16, 0x8, R186 ;  /* 0x0000000810a07825 */ /* 0x000fc800078e00ba */
[----:B------:R-:W-:Y:S01]  /*3740*/  FADD R16, R121, 1 ;  /* 0x3f80000079107421 */ /* 0x000fe20000000000 */
[----:B------:R-:W-:Y:S01]  /*3750*/  FFMA R15, R168, R11, R123 ;  /* 0x0000000ba80f7223 */ /* 0x000fe2000000007b */
[----:B------:R-:W-:Y:S01]  /*3760*/  FADD R11, R116, 1 ;  /* 0x3f800000740b7421 */ /* 0x000fe20000000000 */
[----:B------:R-:W-:-:S04]  /*3770*/  IMAD.WIDE.U32 R30, R30, 0x8, R186 ;  /* 0x000000081e1e7825 */ /* 0x000fc800078e00ba */
[----:B------:R-:W-:Y:S01]  /*3780*/  @P1 FMUL R12, R12, R0 ;  /* 0x000000000c0c1220 */ /* 0x000fe20000400000 */
[----:B------:R-:W-:Y:S01]  /*3790*/  IADD3 R10, R10, UR6, RZ ;  /* 0x000000060a0a7c10 */ /* 0x000fe2000fffe0ff */
[----:B------:R-:W-:Y:S01]  /*37a0*/  ULDC UR6, c[0x0][0x218] ;  /* 0x0000860000067ab9 */ /* 0x000fe20000000800 */
[--C-:B------:R-:W-:Y:S01]  /*37b0*/  IMAD.WIDE.U32 R26, R27, 0x8, R186.reuse ;  /* 0x000000081b1a7825 */ /* 0x100fe200078e00ba */
[----:B------:R-:W-:Y:S02]  /*37c0*/  FSEL R11, R116, R11, !P4 ;  /* 0x0000000b740b7208 */ /* 0x000fe40006000000 */
[----:B------:R-:W-:Y:S01]  /*37d0*/  SEL R8, RZ, 0x1, P2 ;  /* 0x00000001ff087807 */ /* 0x000fe20001000000 */
[----:B------:R-:W-:-:S04]  /*37e0*/  IMAD.WIDE.U32 R22, R23, 0x8, R186 ;  /* 0x0000000817167825 */ /* 0x000fc800078e00ba */
[----:B0-----:R-:W-:Y:S01]  /*37f0*/  FADD R32, R113, 1 ;  /* 0x3f80000071207421 */ /* 0x001fe20000000000 */
[----:B------:R-:W-:Y:S01]  /*3800*/  FADD R33, R108, 1 ;  /* 0x3f8000006c217421 */ /* 0x000fe20000000000 */
[----:B------:R-:W-:Y:S01]  /*3810*/  FADD R158, R109, 1 ;  /* 0x3f8000006d9e7421 */ /* 0x000fe20000000000 */
[--C-:B------:R-:W-:Y:S02]  /*3820*/  IMAD.WIDE.U32 R28, R28, 0x8, R186.reuse ;  /* 0x000000081c1c7825 */ /* 0x100fe400078e00ba */
[----:B------:R-:W-:Y:S02]  /*3830*/  FSEL R32, R113, R32, !P4 ;  /* 0x0000002071207208 */ /* 0x000fe40006000000 */
[--C-:B------:R-:W-:Y:S01]  /*3840*/  IMAD.WIDE.U32 R24, R24, 0x8, R186.reuse ;  /* 0x0000000818187825 */ /* 0x100fe200078e00ba */
[----:B------:R-:W-:Y:S02]  /*3850*/  FSEL R33, R108, R33, !P4 ;  /* 0x000000216c217208 */ /* 0x000fe40006000000 */
[----:B------:R-:W-:Y:S01]  /*3860*/  FSEL R158, R109, R158, !P4 ;  /* 0x0000009e6d9e7208 */ /* 0x000fe20006000000 */
[----:B------:R-:W-:-:S04]  /*3870*/  IMAD.WIDE.U32 R20, R20, 0x8, R186 ;  /* 0x0000000814147825 */ /* 0x000fc800078e00ba */
[----:B------:R-:W-:-:S04]  /*3880*/  IMAD.WIDE.U32 R188, R19, 0x8, R186 ;  /* 0x0000000813bc7825 */ /* 0x000fc800078e00ba */
[----:B------:R-:W-:Y:S01]  /*3890*/  IMAD.WIDE.U32 R190, R18, 0x8, R186 ;  /* 0x0000000812be7825 */ /* 0x000fe200078e00ba */
[----:B------:R-:W-:-:S03]  /*38a0*/  FSEL R18, R121, R16, !P4 ;  /* 0x0000001079127208 */ /* 0x000fc60006000000 */
[----:B------:R-:W-:-:S04]  /*38b0*/  IMAD.WIDE.U32 R242, R17, 0x8, R186 ;  /* 0x0000000811f27825 */ /* 0x000fc800078e00ba */
[----:B------:R-:W-:Y:S01]  /*38c0*/  FADD R17, R120, 1 ;  /* 0x3f80000078117421 */ /* 0x000fe20000000000 */
[----:B------:R-:W-:-:S04]  /*38d0*/  IMAD.WIDE.U32 R240, R241, 0x8, R186 ;  /* 0x00000008f1f07825 */ /* 0x000fc800078e00ba */
[----:B------:R-:W-:Y:S01]  /*38e0*/  FSEL R17, R120, R17, !P4 ;  /* 0x0000001178117208 */ /* 0x000fe20006000000 */
[----:B------:R-:W-:-:S04]  /*38f0*/  IMAD.WIDE.U32 R238, R239, 0x8, R186 ;  /* 0x00000008efee7825 */ /* 0x000fc800078e00ba */
[----:B------:R-:W-:Y:S01]  /*3900*/  FFMA R16, R169, R17, R118 ;  /* 0x00000011a9107223 */ /* 0x000fe20000000076 */
[----:B------:R-:W-:-:S04]  /*3910*/  IMAD.WIDE.U32 R236, R237, 0x8, R186 ;  /* 0x00000008edec7825 */ /* 0x000fc800078e00ba */
[----:B------:R-:W-:Y:S01]  /*3920*/  FFMA R17, R170, R18, R119 ;  /* 0x00000012aa117223 */ /* 0x000fe20000000077 */
[----:B------:R-:W-:Y:S01]  /*3930*/  FADD R18, R117, 1 ;  /* 0x3f80000075127421 */ /* 0x000fe20000000000 */
[----:B------:R-:W-:-:S04]  /*3940*/  IMAD.WIDE.U32 R234, R235, 0x8, R186 ;  /* 0x00000008ebea7825 */ /* 0x000fc800078e00ba */
[----:B------:R-:W-:Y:S01]  /*3950*/  FSEL R19, R117, R18, !P4 ;  /* 0x0000001275137208 */ /* 0x000fe20006000000 */
[----:B------:R-:W-:-:S04]  /*3960*/  IMAD.WIDE.U32 R232, R233, 0x8, R186 ;  /* 0x00000008e9e87825 */ /* 0x000fc800078e00ba */
[----:B------:R-:W-:Y:S01]  /*3970*/  FFMA R18, R171, R11, R114 ;  /* 0x0000000bab127223 */ /* 0x000fe20000000072 */
[----:B------:R-:W-:Y:S01]  /*3980*/  FADD R11, R112, 1 ;  /* 0x3f800000700b7421 */ /* 0x000fe20000000000 */
[----:B------:R-:W-:-:S04]  /*3990*/  IMAD.WIDE.U32 R230, R231, 0x8, R186 ;  /* 0x00000008e7e67825 */ /* 0x000fc800078e00ba */
[----:B------:R-:W-:Y:S01]  /*39a0*/  FFMA R19, R216, R19, R115 ;  /* 0x00000013d8137223 */ /* 0x000fe20000000073 */
[----:B------:R-:W-:Y:S01]  /*39b0*/  FSEL R11, R112, R11, !P4 ;  /* 0x0000000b700b7208 */ /* 0x000fe20006000000 */
[----:B------:R-:W-:-:S04]  /*39c0*/  IMAD.WIDE.U32 R186, R13, 0x8, R186 ;  /* 0x000000080dba7825 */ /* 0x000fc800078e00ba */
[----:B------:R-:W-:-:S05]  /*39d0*/  FFMA R13, R166, R164, R127 ;  /* 0x000000a4a60d7223 */ /* 0x000fca000000007f */
[----:B------:R-:W-:Y:S01]  /*39e0*/  @P0 FMNMX R7, R7, |R13|, !PT ;  /* 0x4000000d07070209 */ /* 0x000fe20007800000 */
[----:B------:R-:W-:-:S03]  /*39f0*/  @P1 FMUL R13, R13, R0 ;  /* 0x000000000d0d1220 */ /* 0x000fc60000400000 */
[----:B------:R-:W-:Y:S01]  /*3a00*/  @P0 FMNMX R7, R7, |R14|, !PT ;  /* 0x4000000e07070209 */ /* 0x000fe20007800000 */
[-C--:B------:R-:W-:Y:S01]  /*3a10*/  @P1 FMUL R14, R14, R0.reuse ;  /* 0x000000000e0e1220 */ /* 0x080fe20000400000 */
[----:B------:R0:W-:Y:S02]  /*3a20*/  STG.E.64 desc[UR4][R160.64], R12 ;  /* 0x0000000ca0007986 */ /* 0x0001e4000c101b04 */
        /* <DEDUP_REMOVED lines=8> */
[----:B0-----:R-:W-:Y:S01]  /*3ab0*/  FFMA R12, R213, R11, R110 ;  /* 0x0000000bd50c7223 */ /* 0x001fe2000000006e */
[----:B------:R-:W-:Y:S01]  /*3ac0*/  FFMA R13, R174, R32, R111 ;  /* 0x00000020ae0d7223 */ /* 0x000fe2000000006f */
[----:B------:R-:W-:Y:S01]  /*3ad0*/  FADD R11, R104, 1 ;  /* 0x3f800000680b7421 */ /* 0x000fe20000000000 */
[----:B------:R-:W-:Y:S01]  /*3ae0*/  @P0 FMNMX R7, R7, |R19|, !PT ;  /* 0x4000001307070209 */ /* 0x000fe20007800000 */
[----:B------:R0:W-:Y:S01]  /*3af0*/  STG.E.64 desc[UR4][R154.64], R16 ;  /* 0x000000109a007986 */ /* 0x0001e2000c101b04 */
[-C--:B------:R-:W-:Y:S01]  /*3b00*/  @P1 FMUL R18, R18, R0.reuse ;  /* 0x0000000012121220 */ /* 0x080fe20000400000 */
[----:B------:R-:W-:Y:S01]  /*3b10*/  @P1 FMUL R19, R19, R0 ;  /* 0x0000000013131220 */ /* 0x000fe20000400000 */
[----:B------:R-:W-:Y:S01]  /*3b20*/  @P0 FMNMX R7, R7, |R12|, !PT ;  /* 0x4000000c07070209 */ /* 0x000fe20007800000 */
[----:B-1----:R-:W-:Y:S01]  /*3b30*/  FFMA R14, R175, R33, R106 ;  /* 0x00000021af0e7223 */ /* 0x002fe2000000006a */
[----:B------:R-:W-:Y:S01]  /*3b40*/  FSEL R11, R104, R11, !P4 ;  /* 0x0000000b680b7208 */ /* 0x000fe20006000000 */
[----:B------:R-:W-:Y:S01]  /*3b50*/  FFMA R15, R176, R158, R107 ;  /* 0x0000009eb00f7223 */ /* 0x000fe2000000006b */
[----:B------:R-:W-:Y:S01]  /*3b60*/  @P0 FMNMX R7, R7, |R13|, !PT ;  /* 0x4000000d07070209 */ /* 0x000fe20007800000 */
[----:B------:R-:W-:Y:S01]  /*3b70*/  FADD R33, R100, 1 ;  /* 0x3f80000064217421 */ /* 0x000fe20000000000 */
[----:B------:R-:W-:Y:S01]  /*3b80*/  FADD R32, R101, 1 ;  /* 0x3f80000065207421 */ /* 0x000fe20000000000 */
[----:B------:R1:W-:Y:S01]  /*3b90*/  STG.E.64 desc[UR4][R30.64], R18 ;  /* 0x000000121e007986 */ /* 0x0003e2000c101b04 */
[----:B------:R-:W-:Y:S01]  /*3ba0*/  @P0 FMNMX R7, R7, |R14|, !PT ;  /* 0x4000000e07070209 */ /* 0x000fe20007800000 */
[-C--:B------:R-:W-:Y:S01]  /*3bb0*/  @P1 FMUL R12, R12, R0.reuse ;  /* 0x000000000c0c1220 */ /* 0x080fe20000400000 */
[----:B------:R-:W-:Y:S01]  /*3bc0*/  FSEL R33, R100, R33, !P4 ;  /* 0x0000002164217208 */ /* 0x000fe20006000000 */
[----:B0-----:R-:W-:Y:S01]  /*3bd0*/  FADD R16, R105, 1 ;  /* 0x3f80000069107421 */ /* 0x001fe20000000000 */
[----:B------:R-:W-:Y:S01]  /*3be0*/  @P0 FMNMX R7, R7, |R15|, !PT ;  /* 0x4000000f07070209 */ /* 0x000fe20007800000 */
[----:B------:R-:W-:Y:S01]  /*3bf0*/  @P1 FMUL R13, R13, R0 ;  /* 0x000000000d0d1220 */ /* 0x000fe20000400000 */
[----:B------:R-:W-:Y:S01]  /*3c00*/  FSEL R32, R101, R32, !P4 ;  /* 0x0000002065207208 */ /* 0x000fe20006000000 */
[----:B------:R-:W-:Y:S01]  /*3c10*/  @P1 FMUL R14, R14, R0 ;  /* 0x000000000e0e1220 */ /* 0x000fe20000400000 */
[----:B------:R-:W-:Y:S01]  /*3c20*/  FSEL R17, R105, R16, !P4 ;  /* 0x0000001069117208 */ /* 0x000fe20006000000 */
[----:B------:R-:W-:Y:S01]  /*3c30*/  FFMA R16, R177, R11, R102 ;  /* 0x0000000bb1107223 */ /* 0x000fe20000000066 */
[----:B------:R-:W-:Y:S01]  /*3c40*/  FADD R11, R96, 1 ;  /* 0x3f800000600b7421 */ /* 0x000fe20000000000 */
[----:B------:R0:W-:Y:S01]  /*3c50*/  STG.E.64 desc[UR4][R26.64], R12 ;  /* 0x0000000c1a007986 */ /* 0x0001e2000c101b04 */
[----:B------:R-:W-:Y:S01]  /*3c60*/  @P1 FMUL R15, R15, R0 ;  /* 0x000000000f0f1220 */ /* 0x000fe20000400000 */
[----:B------:R-:W-:Y:S01]  /*3c70*/  FFMA R17, R178, R17, R103 ;  /* 0x00000011b2117223 */ /* 0x000fe20000000067 */
[----:B-1----:R-:W-:Y:S01]  /*3c80*/  FADD R30, R97, 1 ;  /* 0x3f800000611e7421 */ /* 0x002fe20000000000 */
[----:B------:R-:W-:Y:S01]  /*3c90*/  @P0 FMNMX R7, R7, |R16|, !PT ;  /* 0x4000001007070209 */ /* 0x000fe20007800000 */
[----:B------:R-:W-:Y:S01]  /*3ca0*/  FFMA R18, R179, R33, R98 ;  /* 0x00000021b3127223 */ /* 0x000fe20000000062 */
[----:B------:R-:W-:Y:S01]  /*3cb0*/  FSEL R11, R96, R11, !P4 ;  /* 0x0000000b600b7208 */ /* 0x000fe20006000000 */
[----:B------:R-:W-:Y:S01]  /*3cc0*/  FFMA R19, R180, R32, R99 ;  /* 0x00000020b4137223 */ /* 0x000fe20000000063 */
[----:B------:R-:W-:Y:S01]  /*3cd0*/  @P0 FMNMX R7, R7, |R17|, !PT ;  /* 0x4000001107070209 */ /* 0x000fe20007800000 */
[----:B------:R1:W-:Y:S01]  /*3ce0*/  STG.E.64 desc[UR4][R22.64], R14 ;  /* 0x0000000e16007986 */ /* 0x0003e2000c101b04 */
[----:B------:R-:W-:Y:S01]  /*3cf0*/  FSEL R31, R97, R30, !P4 ;  /* 0x0000001e611f7208 */ /* 0x000fe20006000000 */
[----:B------:R-:W-:Y:S01]  /*3d00*/  FFMA R30, R181, R11, R94 ;  /* 0x0000000bb51e7223 */ /* 0x000fe2000000005e */
[----:B------:R-:W-:Y:S01]  /*3d10*/  FADD R11, R92, 1 ;  /* 0x3f8000005c0b7421 */ /* 0x000fe20000000000 */
[----:B------:R-:W-:Y:S01]  /*3d20*/  @P0 FMNMX R7, R7, |R18|, !PT ;  /* 0x4000001207070209 */ /* 0x000fe20007800000 */
[----:B0-----:R-:W-:Y:S01]  /*3d30*/  FADD R12, R93, 1 ;  /* 0x3f8000005d0c7421 */ /* 0x001fe20000000000 */
[----:B------:R-:W-:Y:S01]  /*3d40*/  FFMA R31, R182, R31, R95 ;  /* 0x0000001fb61f7223 */ /* 0x000fe2000000005f */
[-C--:B------:R-:W-:Y:S01]  /*3d50*/  @P1 FMUL R16, R16, R0.reuse ;  /* 0x0000000010101220 */ /* 0x080fe20000400000 */
[----:B------:R-:W-:Y:S01]  /*3d60*/  FSEL R11, R92, R11, !P4 ;  /* 0x0000000b5c0b7208 */ /* 0x000fe20006000000 */
[-C--:B------:R-:W-:Y:S01]  /*3d70*/  @P1 FMUL R17, R17, R0.reuse ;  /* 0x0000000011111220 */ /* 0x080fe20000400000 */
[----:B------:R-:W-:Y:S01]  /*3d80*/  @P0 FMNMX R7, R7, |R19|, !PT ;  /* 0x4000001307070209 */ /* 0x000fe20007800000 */
[----:B------:R-:W-:Y:S01]  /*3d90*/  @P1 FMUL R18, R18, R0 ;  /* 0x0000000012121220 */ /* 0x000fe20000400000 */
[----:B------:R-:W-:Y:S01]  /*3da0*/  FSEL R13, R93, R12, !P4 ;  /* 0x0000000c5d0d7208 */ /* 0x000fe20006000000 */
[----:B------:R-:W-:Y:S01]  /*3db0*/  FFMA R12, R183, R11, R90 ;  /* 0x0000000bb70c7223 */ /* 0x000fe2000000005a */
[----:B------:R-:W-:Y:S01]  /*3dc0*/  @P0 FMNMX R7, R7, |R30|, !PT ;  /* 0x4000001e07070209 */ /* 0x000fe20007800000 */
[----:B------:R-:W-:Y:S01]  /*3dd0*/  FADD R11, R88, 1 ;  /* 0x3f800000580b7421 */ /* 0x000fe20000000000 */
[----:B-1----:R-:W-:Y:S01]  /*3de0*/  FADD R14, R89, 1 ;  /* 0x3f800000590e7421 */ /* 0x002fe20000000000 */
[----:B------:R-:W-:Y:S01]  /*3df0*/  FFMA R13, R218, R13, R91 ;  /* 0x0000000dda0d7223 */ /* 0x000fe2000000005b */
[----:B------:R-:W-:Y:S01]  /*3e00*/  @P0 FMNMX R7, R7, |R31|, !PT ;  /* 0x4000001f07070209 */ /* 0x000fe20007800000 */
[----:B------:R-:W-:Y:S01]  /*3e10*/  FADD R23, R84, 1 ;  /* 0x3f80000054177421 */ /* 0x000fe20000000000 */
[----:B------:R-:W-:Y:S01]  /*3e20*/  FSEL R11, R88, R11, !P4 ;  /* 0x0000000b580b7208 */ /* 0x000fe20006000000 */
[----:B------:R-:W-:Y:S01]  /*3e30*/  @P1 FMUL R19, R19, R0 ;  /* 0x0000000013131220 */ /* 0x000fe20000400000 */
        /* <DEDUP_REMOVED lines=8> */
[----:B------:R0:W-:Y:S01]  /*3ec0*/  STG.E.64 desc[UR4][R28.64], R16 ;  /* 0x000000101c007986 */ /* 0x0001e2000c101b04 */
[----:B------:R-:W-:Y:S01]  /*3ed0*/  @P0 FMNMX R7, R7, |R14|, !PT ;  /* 0x4000000e07070209 */ /* 0x000fe20007800000 */
[----:B------:R-:W-:Y:S01]  /*3ee0*/  @P1 FMUL R30, R30, R0 ;  /* 0x000000001e1e1220 */ /* 0x000fe20000400000 */
[----:B------:R-:W-:Y:S01]  /*3ef0*/  FSEL R22, R85, R22, !P4 ;  /* 0x0000001655167208 */ /* 0x000fe20006000000 */
[----:B------:R1:W-:Y:S01]  /*3f00*/  STG.E.64 desc[UR4][R156.64], R18 ;  /* 0x000000129c007986 */ /* 0x0003e2000c101b04 */
[----:B------:R-:W-:Y:S01]  /*3f10*/  FSEL R11, R80, R11, !P4 ;  /* 0x0000000b500b7208 */ /* 0x000fe20006000000 */
[-C--:B------:R-:W-:Y:S01]  /*3f20*/  @P1 FMUL R31, R31, R0.reuse ;  /* 0x000000001f1f1220 */ /* 0x080fe20000400000 */
[----:B------:R-:W-:Y:S01]  /*3f30*/  @P0 FMNMX R7, R7, |R15|, !PT ;  /* 0x4000000f07070209 */ /* 0x000fe20007800000 */
[-C--:B------:R-:W-:Y:S01]  /*3f40*/  @P1 FMUL R12, R12, R0.reuse ;  /* 0x000000000c0c1220 */ /* 0x080fe20000400000 */
[-C--:B------:R-:W-:Y:S01]  /*3f50*/  @P1 FMUL R13, R13, R0.reuse ;  /* 0x000000000d0d1220 */ /* 0x080fe20000400000 */
[-C--:B------:R-:W-:Y:S01]  /*3f60*/  @P1 FMUL R14, R14, R0.reuse ;  /* 0x000000000e0e1220 */ /* 0x080fe20000400000 */
[----:B------:R-:W-:Y:S01]  /*3f70*/  @P1 FMUL R15, R15, R0 ;  /* 0x000000000f0f1220 */ /* 0x000fe20000400000 */
[----:B------:R-:W-:Y:S01]  /*3f80*/  STG.E.64 desc[UR4][R172.64], R30 ;  /* 0x0000001eac007986 */ /* 0x000fe2000c101b04 */
[----:B0-----:R-:W-:Y:S01]  /*3f90*/  FFMA R16, R219, R23, R82 ;  /* 0x00000017db107223 */ /* 0x001fe20000000052 */
[----:B------:R-:W-:Y:S01]  /*3fa0*/  FFMA R17, R222, R22, R83 ;  /* 0x00000016de117223 */ /* 0x000fe20000000053 */
[----:B------:R-:W-:Y:S01]  /*3fb0*/  FADD R22, R77, 1 ;  /* 0x3f8000004d167421 */ /* 0x000fe20000000000 */
[----:B------:R-:W-:Y:S01]  /*3fc0*/  FADD R23, R72, 1 ;  /* 0x3f80000048177421 */ /* 0x000fe20000000000 */
[----:B-1----:R-:W-:Y:S01]  /*3fd0*/  FADD R18, R81, 1 ;  /* 0x3f80000051127421 */ /* 0x002fe20000000000 */
[----:B------:R-:W-:Y:S01]  /*3fe0*/  @P0 FMNMX R7, R7, |R16|, !PT ;  /* 0x4000001007070209 */ /* 0x000fe20007800000 */
[----:B------:R0:W-:Y:S01]  /*3ff0*/  STG.E.64 desc[UR4][R24.64], R12 ;  /* 0x0000000c18007986 */ /* 0x0001e2000c101b04 */
[----:B------:R-:W-:Y:S01]  /*4000*/  FSEL R22, R77, R22, !P4 ;  /* 0x000000164d167208 */ /* 0x000fe20006000000 */
[----:B------:R-:W-:Y:S01]  /*4010*/  @P1 FMUL R16, R16, R0 ;  /* 0x0000000010101220 */ /* 0x000fe20000400000 */
[----:B------:R-:W-:Y:S01]  /*4020*/  FSEL R19, R81, R18, !P4 ;  /* 0x0000001251137208 */ /* 0x000fe20006000000 */
[----:B------:R-:W-:Y:S01]  /*4030*/  FFMA R18, R221, R11, R78 ;  /* 0x0000000bdd127223 */ /* 0x000fe2000000004e */
[----:B------:R-:W-:Y:S01]  /*4040*/  FADD R11, R76, 1 ;  /* 0x3f8000004c0b7421 */ /* 0x000fe20000000000 */
[----:B------:R-:W-:Y:S01]  /*4050*/  @P0 FMNMX R7, R7, |R17|, !PT ;  /* 0x4000001107070209 */ /* 0x000fe20007800000 */
[----:B------:R1:W-:Y:S01]  /*4060*/  STG.E.64 desc[UR4][R20.64], R14 ;  /* 0x0000000e14007986 */ /* 0x0003e2000c101b04 */
[----:B------:R-:W-:Y:S01]  /*4070*/  FFMA R19, R226, R19, R79 ;  /* 0x00000013e2137223 */ /* 0x000fe2000000004f */
[----:B------:R-:W-:Y:S01]  /*4080*/  FSEL R23, R72, R23, !P4 ;  /* 0x0000001748177208 */ /* 0x000fe20006000000 */
[----:B------:R-:W-:Y:S01]  /*4090*/  @P1 FMUL R17, R17, R0 ;  /* 0x0000000011111220 */ /* 0x000fe20000400000 */
[----:B------:R-:W-:-:S02]  /*40a0*/  FSEL R11, R76, R11, !P4 ;  /* 0x0000000b4c0b7208 */ /* 0x000fc40006000000 */
[----:B------:R-:W-:Y:S01]  /*40b0*/  @P0 FMNMX R7, R7, |R18|, !PT ;  /* 0x4000001207070209 */ /* 0x000fe20007800000 */
[----:B0-----:R-:W-:Y:S01]  /*40c0*/  FFMA R13, R192, R22, R75 ;  /* 0x00000016c00d7223 */ /* 0x001fe2000000004b */
[----:B------:R-:W-:Y:S01]  /*40d0*/  FADD R22, R69, 1 ;  /* 0x3f80000045167421 */ /* 0x000fe20000000000 */
[----:B------:R-:W-:Y:S01]  /*40e0*/  FFMA R12, R223, R11, R74 ;  /* 0x0000000bdf0c7223 */ /* 0x000fe2000000004a */
[----:B------:R-:W-:Y:S01]  /*40f0*/  @P0 FMNMX R7, R7, |R19|, !PT ;  /* 0x4000001307070209 */ /* 0x000fe20007800000 */
[----:B------:R-:W-:Y:S01]  /*4100*/  FADD R11, R68, 1 ;  /* 0x3f800000440b7421 */ /* 0x000fe20000000000 */
[-C--:B------:R-:W-:Y:S01]  /*4110*/  @P1 FMUL R18, R18, R0.reuse ;  /* 0x0000000012121220 */ /* 0x080fe20000400000 */
[----:B------:R-:W-:Y:S01]  /*4120*/  @P1 FMUL R19, R19, R0 ;  /* 0x0000000013131220 */ /* 0x000fe20000400000 */
[----:B-1----:R-:W-:Y:S01]  /*4130*/  FADD R20, R73, 1 ;  /* 0x3f80000049147421 */ /* 0x002fe20000000000 */
[----:B------:R-:W-:Y:S01]  /*4140*/  @P0 FMNMX R7, R7, |R12|, !PT ;  /* 0x4000000c07070209 */ /* 0x000fe20007800000 */
[----:B------:R-:W-:Y:S01]  /*4150*/  FFMA R14, R193, R23, R70 ;  /* 0x00000017c10e7223 */ /* 0x000fe20000000046 */
[----:B------:R-:W-:Y:S01]  /*4160*/  FSEL R11, R68, R11, !P4 ;  /* 0x0000000b440b7208 */ /* 0x000fe20006000000 */
[----:B------:R0:W-:Y:S01]  /*4170*/  STG.E.64 desc[UR4][R184.64], R16 ;  /* 0x00000010b8007986 */ /* 0x0001e2000c101b04 */
[----:B------:R-:W-:Y:S01]  /*4180*/  FSEL R20, R73, R20, !P4 ;  /* 0x0000001449147208 */ /* 0x000fe20006000000 */
[----:B------:R-:W-:Y:S01]  /*4190*/  @P1 FMUL R12, R12, R0 ;  /* 0x000000000c0c1220 */ /* 0x000fe20000400000 */
[----:B------:R-:W-:Y:S01]  /*41a0*/  @P0 FMNMX R7, R7, |R13|, !PT ;  /* 0x4000000d07070209 */ /* 0x000fe20007800000 */
[----:B------:R1:W-:Y:S01]  /*41b0*/  STG.E.64 desc[UR4][R188.64], R18 ;  /* 0x00000012bc007986 */ /* 0x0003e2000c101b04 */
[----:B------:R-:W-:Y:S01]  /*41c0*/  FSEL R22, R69, R22, !P4 ;  /* 0x0000001645167208 */ /* 0x000fe20006000000 */
        /* <DEDUP_REMOVED lines=8> */
[----:B0-----:R-:W-:Y:S01]  /*4250*/  FADD R17, R64, 1 ;  /* 0x3f80000040117421 */ /* 0x001fe20000000000 */
[----:B------:R-:W-:Y:S01]  /*4260*/  FFMA R16, R195, R11, R66 ;  /* 0x0000000bc3107223 */ /* 0x000fe20000000042 */
[----:B------:R-:W-:Y:S01]  /*4270*/  FADD R11, R60, 1 ;  /* 0x3f8000003c0b7421 */ /* 0x000fe20000000000 */
[----:B------:R0:W-:Y:S01]  /*4280*/  STG.E.64 desc[UR4][R190.64], R12 ;  /* 0x0000000cbe007986 */ /* 0x0001e2000c101b04 */
        /* <DEDUP_REMOVED lines=13> */
[----:B0-----:R-:W-:Y:S01]  /*4360*/  FADD R12, R57, 1 ;  /* 0x3f800000390c7421 */ /* 0x001fe20000000000 */
        /* <DEDUP_REMOVED lines=10> */
[-C--:B------:R-:W-:Y:S01]  /*4410*/  @P1 FMUL R18, R18, R0.reuse ;  /* 0x0000000012121220 */ /* 0x080fe20000400000 */
[----:B------:R-:W-:Y:S01]  /*4420*/  FSEL R23, R52, R23, !P4 ;  /* 0x0000001734177208 */ /* 0x000fe20006000000 */
[----:B------:R-:W-:Y:S01]  /*4430*/  @P1 FMUL R19, R19, R0 ;  /* 0x0000000013131220 */ /* 0x000fe20000400000 */
[----:B------:R-:W-:Y:S01]  /*4440*/  FFMA R13, R202, R13, R55 ;  /* 0x0000000dca0d7223 */ /* 0x000fe20000000037 */
[----:B------:R-:W-:Y:S01]  /*4450*/  @P0 FMNMX R7, R7, |R12|, !PT ;  /* 0x4000000c07070209 */ /* 0x000fe20007800000 */
[----:B------:R-:W-:Y:S01]  /*4460*/  FADD R25, R48, 1 ;  /* 0x3f80000030197421 */ /* 0x000fe20000000000 */
[----:B------:R0:W-:Y:S01]  /*4470*/  STG.E.64 desc[UR4][R214.64], R14 ;  /* 0x0000000ed6007986 */ /* 0x0001e2000c101b04 */
[----:B------:R-:W-:Y:S01]  /*4480*/  FSEL R22, R53, R22, !P4 ;  /* 0x0000001635167208 */ /* 0x000fe20006000000 */
[-C--:B------:R-:W-:Y:S01]  /*4490*/  @P1 FMUL R20, R20, R0.reuse ;  /* 0x0000000014141220 */ /* 0x080fe20000400000 */
[----:B------:R-:W-:Y:S01]  /*44a0*/  @P0 FMNMX R7, R7, |R13|, !PT ;  /* 0x4000000d07070209 */ /* 0x000fe20007800000 */
[----:B------:R1:W-:Y:S01]  /*44b0*/  STG.E.64 desc[UR4][R228.64], R16 ;  /* 0x00000010e4007986 */ /* 0x0003e2000c101b04 */
[----:B------:R-:W-:Y:S01]  /*44c0*/  FSEL R25, R48, R25, !P4 ;  /* 0x0000001930197208 */ /* 0x000fe20006000000 */
[-C--:B------:R-:W-:Y:S01]  /*44d0*/  @P1 FMUL R21, R21, R0.reuse ;  /* 0x0000000015151220 */ /* 0x080fe20000400000 */
[----:B------:R-:W-:Y:S01]  /*44e0*/  FADD R11, R44, 1 ;  /* 0x3f8000002c0b7421 */ /* 0x000fe20000000000 */
[----:B------:R2:W-:Y:S01]  /*44f0*/  STG.E.64 desc[UR4][R242.64], R18 ;  /* 0x00000012f2007986 */ /* 0x0005e2000c101b04 */
[----:B------:R-:W-:Y:S01]  /*4500*/  FADD R24, R37, 1 ;  /* 0x3f80000025187421 */ /* 0x000fe20000000000 */
[-C--:B------:R-:W-:Y:S01]  /*4510*/  @P1 FMUL R12, R12, R0.reuse ;  /* 0x000000000c0c1220 */ /* 0x080fe20000400000 */
[----:B------:R-:W-:Y:S01]  /*4520*/  @P1 FMUL R13, R13, R0 ;  /* 0x000000000d0d1220 */ /* 0x000fe20000400000 */
[----:B------:R3:W-:Y:S01]  /*4530*/  STG.E.64 desc[UR4][R240.64], R20 ;  /* 0x00000014f0007986 */ /* 0x0007e2000c101b04 */
[----:B------:R-:W-:Y:S01]  /*4540*/  FSEL R11, R44, R11, !P4 ;  /* 0x0000000b2c0b7208 */ /* 0x000fe20006000000 */
[----:B0-----:R-:W-:Y:S01]  /*4550*/  FFMA R14, R203, R23, R50 ;  /* 0x00000017cb0e7223 */ /* 0x001fe20000000032 */
[----:B------:R-:W-:Y:S01]  /*4560*/  FFMA R15, R204, R22, R51 ;  /* 0x00000016cc0f7223 */ /* 0x000fe20000000033 */
[----:B------:R-:W-:Y:S01]  /*4570*/  FADD R22, R41, 1 ;  /* 0x3f80000029167421 */ /* 0x000fe20000000000 */
[----:B------:R-:W-:Y:S01]  /*4580*/  FSEL R24, R37, R24, !P4 ;  /* 0x0000001825187208 */ /* 0x000fe20006000000 */
[----:B-1----:R-:W-:Y:S01]  /*4590*/  FADD R17, R40, 1 ;  /* 0x3f80000028117421 */ /* 0x002fe20000000000 */
[----:B------:R-:W-:Y:S01]  /*45a0*/  @P0 FMNMX R7, R7, |R14|, !PT ;  /* 0x4000000e07070209 */ /* 0x000fe20007800000 */
[----:B------:R-:W-:Y:S01]  /*45b0*/  FFMA R16, R205, R25, R46 ;  /* 0x00000019cd107223 */ /* 0x000fe2000000002e */
[----:B------:R-:W-:Y:S01]  /*45c0*/  FSEL R22, R41, R22, !P4 ;  /* 0x0000001629167208 */ /* 0x000fe20006000000 */
[----:B--2---:R-:W-:Y:S01]  /*45d0*/  FADD R18, R49, 1 ;  /* 0x3f80000031127421 */ /* 0x004fe20000000000 */
[----:B------:R-:W-:Y:S01]  /*45e0*/  @P0 FMNMX R7, R7, |R15|, !PT ;  /* 0x4000000f07070209 */ /* 0x000fe20007800000 */
[----:B------:R-:W-:Y:S01]  /*45f0*/  FFMA R23, R224, R24, R35 ;  /* 0x00000018e0177223 */ /* 0x000fe20000000023 */
[----:B------:R-:W-:Y:S01]  /*4600*/  @P1 FMUL R14, R14, R0 ;  /* 0x000000000e0e1220 */ /* 0x000fe20000400000 */
[----:B---3--:R-:W-:Y:S01]  /*4610*/  FADD R20, R45, 1 ;  /* 0x3f8000002d147421 */ /* 0x008fe20000000000 */
[----:B------:R-:W-:Y:S01]  /*4620*/  FSEL R18, R49, R18, !P4 ;  /* 0x0000001231127208 */ /* 0x000fe20006000000 */
[----:B------:R-:W-:Y:S01]  /*4630*/  @P1 FMUL R15, R15, R0 ;  /* 0x000000000f0f1220 */ /* 0x000fe20000400000 */
[----:B------:R-:W-:Y:S01]  /*4640*/  FSEL R21, R40, R17, !P4 ;  /* 0x0000001128157208 */ /* 0x000fe20006000000 */
[----:B------:R0:W-:Y:S01]  /*4650*/  STG.E.64 desc[UR4][R238.64], R12 ;  /* 0x0000000cee007986 */ /* 0x0001e2000c101b04 */
[----:B------:R-:W-:Y:S01]  /*4660*/  @P0 FMNMX R7, R7, |R16|, !PT ;  /* 0x4000001007070209 */ /* 0x000fe20007800000 */
[----:B------:R-:W-:Y:S01]  /*4670*/  FFMA R17, R206, R18, R47 ;  /* 0x00000012ce117223 */ /* 0x000fe2000000002f */
[----:B------:R-:W-:Y:S01]  /*4680*/  FSEL R20, R45, R20, !P4 ;  /* 0x000000142d147208 */ /* 0x000fe20006000000 */
[----:B------:R-:W-:Y:S01]  /*4690*/  FFMA R18, R207, R11, R42 ;  /* 0x0000000bcf127223 */ /* 0x000fe2000000002a */
[----:B------:R-:W-:Y:S01]  /*46a0*/  FADD R11, R36, 1 ;  /* 0x3f800000240b7421 */ /* 0x000fe20000000000 */
[----:B------:R-:W-:Y:S01]  /*46b0*/  @P1 FMUL R16, R16, R0 ;  /* 0x0000000010101220 */ /* 0x000fe20000400000 */
[----:B------:R-:W-:Y:S01]  /*46c0*/  @P0 FMNMX R7, R7, |R17|, !PT ;  /* 0x4000001107070209 */ /* 0x000fe20007800000 */
[----:B------:R-:W-:Y:S01]  /*46d0*/  FFMA R19, R208, R20, R43 ;  /* 0x00000014d0137223 */ /* 0x000fe2000000002b */
[----:B------:R-:W-:Y:S01]  /*46e0*/  FFMA R20, R209, R21, R38 ;  /* 0x00000015d1147223 */ /* 0x000fe20000000026 */
[----:B------:R-:W-:Y:S01]  /*46f0*/  FSEL R11, R36, R11, !P4 ;  /* 0x0000000b240b7208 */ /* 0x000fe20006000000 */
[----:B------:R-:W-:Y:S01]  /*4700*/  FFMA R21, R210, R22, R39 ;  /* 0x00000016d2157223 */ /* 0x000fe20000000027 */
[----:B------:R-:W-:Y:S01]  /*4710*/  @P0 FMNMX R7, R7, |R18|, !PT ;  /* 0x4000001207070209 */ /* 0x000fe20007800000 */
[-C--:B------:R-:W-:Y:S01]  /*4720*/  @P1 FMUL R17, R17, R0.reuse ;  /* 0x0000000011111220 */ /* 0x080fe20000400000 */
[-C--:B------:R-:W-:Y:S01]  /*4730*/  @P1 FMUL R18, R18, R0.reuse ;  /* 0x0000000012121220 */ /* 0x080fe20000400000 */
[----:B------:R-:W-:Y:S01]  /*4740*/  FFMA R22, R211, R11, R34 ;  /* 0x0000000bd3167223 */ /* 0x000fe20000000022 */
[----:B------:R-:W-:Y:S01]  /*4750*/  @P0 FMNMX R7, R7, |R19|, !PT ;  /* 0x4000001307070209 */ /* 0x000fe20007800000 */
[----:B------:R-:W-:Y:S01]  /*4760*/  @P1 FMUL R19, R19, R0 ;  /* 0x0000000013131220 */ /* 0x000fe20000400000 */
[----:B------:R0:W-:Y:S02]  /*4770*/  STG.E.64 desc[UR4][R236.64], R14 ;  /* 0x0000000eec007986 */ /* 0x0001e4000c101b04 */
[----:B------:R-:W-:Y:S01]  /*4780*/  @P0 FMNMX R7, R7, |R20|, !PT ;  /* 0x4000001407070209 */ /* 0x000fe20007800000 */
[-C--:B------:R-:W-:Y:S01]  /*4790*/  @P1 FMUL R20, R20, R0.reuse ;  /* 0x0000000014141220 */ /* 0x080fe20000400000 */
[----:B------:R0:W-:Y:S02]  /*47a0*/  STG.E.64 desc[UR4][R234.64], R16 ;  /* 0x00000010ea007986 */ /* 0x0001e4000c101b04 */
        /* <DEDUP_REMOVED lines=8> */
[----:B------:R-:W-:-:S04]  /*4830*/  ISETP.GE.AND P0, PT, R10, UR6, PT ;  /* 0x000000060a007c0c */ /* 0x000fc8000bf06270 */
[----:B------:R0:W-:Y:S09]  /*4840*/  STG.E.64 desc[UR4][R186.64], R22 ;  /* 0x00000016ba007986 */ /* 0x0001f2000c101b04 */
[----:B------:R-:W-:Y:S05]  /*4850*/  @!P0 BRA `(.L_x_8068) ;  /* 0xffffffc000a48947 */ /* 0x000fea000383ffff */
.L_x_8055:
        /* <DEDUP_REMOVED lines=15> */
.L_x_8093:
        /* <DEDUP_REMOVED lines=28> */
.L_x_8096:
[----:B--2---:R-:W-:-:S07]  /*4b10*/  FMNMX R7, R5, R4, !PT ;  /* 0x0000000405077209 */ /* 0x004fce0007800000 */
.L_x_8072:
[----:B------:R-:W-:Y:S05]  /*4b20*/  BSYNC B0 ;  /* 0x0000000000007941 */ /* 0x000fea0003800000 */
.L_x_8071:
[----:B------:R-:W-:Y:S01]  /*4b30*/  ISETP.NE.AND P0, PT, R3, RZ, PT ;  /* 0x000000ff0300720c */ /* 0x000fe20003f05270 */
[----:B------:R-:W-:-:S12]  /*4b40*/  BSSY B0, `(.L_x_8069) ;  /* 0x0000004000007945 */ /* 0x000fd80003800000 */
[----:B------:R-:W-:Y:S05]  /*4b50*/  @P0 BRA `(.L_x_8074) ;  /* 0x0000000000080947 */ /* 0x000fea0003800000 */
[----:B-1----:R-:W1:Y:S02]  /*4b60*/  LDC.64 R4, c[0x0][0x288] ;  /* 0x0000a200ff047b82 */ /* 0x002e640000000a00 */
[----:B-1----:R2:W-:Y:S02]  /*4b70*/  REDG.E.MAX.S32.STRONG.GPU desc[UR4][R4.64], R7 ;  /* 0x000000070400798e */ /* 0x0025e4000d10e384 */
.L_x_8074:
[----:B------:R-:W-:Y:S05]  /*4b80*/  BSYNC B0 ;  /* 0x0000000000007941 */ /* 0x000fea0003800000 */
.L_x_8069:
        /* <DEDUP_REMOVED lines=13> */
[----:B012---:R-:W-:Y:S05]  /*4c60*/  CALL.REL.NOINC `($__internal_94_$__cuda_sm20_rcp_rn_f32_slowpath) ;  /* 0x0000000c00f47944 */ /* 0x007fea0003c00000 */
[----:B------:R-:W-:Y:S01]  /*4c70*/  MOV R5, R226 ;  /* 0x000000e200057202 */ /* 0x000fe20000000f00 */
[----:B------:R-:W-:Y:S06]  /*4c80*/  BRA `(.L_x_8076) ;  /* 0x0000000000107947 */ /* 0x000fec0003800000 */
.L_x_8075:
[----:B-12---:R-:W1:Y:S02]  /*4c90*/  MUFU.RCP R5, R0 ;  /* 0x0000000000057308 */ /* 0x006e640000001000 */
[----:B-1----:R-:W-:-:S04]  /*4ca0*/  FFMA R2, R5, R0, -1 ;  /* 0xbf80000005027423 */ /* 0x002fc80000000000 */
[----:B------:R-:W-:-:S04]  /*4cb0*/  FADD.FTZ R2, -R2, -RZ ;  /* 0x800000ff02027221 */ /* 0x000fc80000010100 */
[----:B------:R-:W-:-:S07]  /*4cc0*/  FFMA R5, R5, R2, R5 ;  /* 0x0000000205057223 */ /* 0x000fce0000000005 */
.L_x_8076:
[----:B------:R-:W1:Y:S02]  /*4cd0*/  LDC.64 R2, c[0x0][0x280] ;  /* 0x0000a000ff027b82 */ /* 0x000e640000000a00 */
[----:B-1----:R-:W-:Y:S01]  /*4ce0*/  STG.E desc[UR4][R2.64], R5 ;  /* 0x0000000502007986 */ /* 0x002fe2000c101904 */
[----:B------:R-:W-:Y:S05]  /*4cf0*/  EXIT ;  /* 0x000000000000794d */ /* 0x000fea0003800000 */
.L_x_8056:
[----:B------:R-:W-:Y:S01]  /*4d00*/  HFMA2.MMA R225, -RZ, RZ, 0, 5.9604644775390625e-08 ;  /* 0x00000001ffe17435 */ /* 0x000fe200000001ff */
[----:B------:R-:W-:Y:S02]  /*4d10*/  MOV R226, R214 ;  /* 0x000000d600e27202 */ /* 0x000fe40000000f00 */
[----:B------:R-:W-:Y:S02]  /*4d20*/  MOV R228, 0x1f ;  /* 0x0000001f00e47802 */ /* 0x000fe40000000f00 */
[----:B------:R-:W-:-:S07]  /*4d30*/  MOV R223, 0xffffffff ;  /* 0xffffffff00df7802 */ /* 0x000fce0000000f00 */
[----:B-----5:R-:W-:Y:S05]  /*4d40*/  WARPSYNC.COLLECTIVE R223, `(.L_x_8077) ;  /* 0x00000000df087348 */ /* 0x020fea0003c00000 */
[----:B------:R0:W1:Y:S02]  /*4d50*/  SHFL.BFLY P0, R221, R226, R225, R228 ;  /* 0x0c0000e1e2dd7389 */ /* 0x00006400000000e4 */
[----:B01---5:R-:W-:Y:S01]  /*4d60*/  ENDCOLLECTIVE ;  /* 0x000000000000791b */ /* 0x023fe20003800000 */
.L_x_8077:
[----:B------:R-:W-:Y:S01]  /*4d70*/  HFMA2.MMA R225, -RZ, RZ, 0, 1.1920928955078125e-07 ;  /* 0x00000002ffe17435 */ /* 0x000fe200000001ff */
[----:B------:R-:W-:-:S05]  /*4d80*/  MOV R215, R221 ;  /* 0x000000dd00d77202 */ /* 0x000fca0000000f00 */
[----:B------:R-:W-:-:S05]  /*4d90*/  FADD R215, R214, R215 ;  /* 0x000000d7d6d77221 */ /* 0x000fca0000000000 */
[----:B------:R-:W-:-:S07]  /*4da0*/  MOV R226, R215 ;  /* 0x000000d700e27202 */ /* 0x000fce0000000f00 */
[----:B------:R-:W-:Y:S05]  /*4db0*/  WARPSYNC.COLLECTIVE R223, `(.L_x_8078) ;  /* 0x00000000df087348 */ /* 0x000fea0003c00000 */
[----:B------:R0:W1:Y:S02]  /*4dc0*/  SHFL.BFLY P0, R221, R226, R225, R228 ;  /* 0x0c0000e1e2dd7389 */ /* 0x00006400000000e4 */
[----:B01----:R-:W-:Y:S01]  /*4dd0*/  ENDCOLLECTIVE ;  /* 0x000000000000791b */ /* 0x003fe20003800000 */
.L_x_8078:
[----:B------:R-:W-:Y:S01]  /*4de0*/  HFMA2.MMA R225, -RZ, RZ, 0, 2.384185791015625e-07 ;  /* 0x00000004ffe17435 */ /* 0x000fe200000001ff */
[----:B------:R-:W-:-:S05]  /*4df0*/  MOV R216, R221 ;  /* 0x000000dd00d87202 */ /* 0x000fca0000000f00 */
[----:B------:R-:W-:-:S05]  /*4e00*/  FADD R217, R215, R216 ;  /* 0x000000d8d7d97221 */ /* 0x000fca0000000000 */
[----:B------:R-:W-:-:S07]  /*4e10*/  MOV R226, R217 ;  /* 0x000000d900e27202 */ /* 0x000fce0000000f00 */
[----:B------:R-:W-:Y:S05]  /*4e20*/  WARPSYNC.COLLECTIVE R223, `(.L_x_8079) ;  /* 0x00000000df087348 */ /* 0x000fea0003c00000 */
[----:B------:R0:W1:Y:S02]  /*4e30*/  SHFL.BFLY P0, R221, R226, R225, R228 ;  /* 0x0c0000e1e2dd7389 */ /* 0x00006400000000e4 */
[----:B01----:R-:W-:Y:S01]  /*4e40*/  ENDCOLLECTIVE ;  /* 0x000000000000791b */ /* 0x003fe20003800000 */
.L_x_8079:
[----:B------:R-:W-:Y:S01]  /*4e50*/  HFMA2.MMA R225, -RZ, RZ, 0, 4.76837158203125e-07 ;  /* 0x00000008ffe17435 */ /* 0x000fe200000001ff */
[----:B------:R-:W-:-:S05]  /*4e60*/  MOV R216, R221 ;  /* 0x000000dd00d87202 */ /* 0x000fca0000000f00 */
[----:B------:R-:W-:-:S05]  /*4e70*/  FADD R219, R217, R216 ;  /* 0x000000d8d9db7221 */ /* 0x000fca0000000000 */
[----:B------:R-:W-:-:S07]  /*4e80*/  MOV R226, R219 ;  /* 0x000000db00e27202 */ /* 0x000fce0000000f00 */
[----:B------:R-:W-:Y:S05]  /*4e90*/  WARPSYNC.COLLECTIVE R223, `(.L_x_8080) ;  /* 0x00000000df087348 */ /* 0x000fea0003c00000 */
[----:B------:R0:W1:Y:S02]  /*4ea0*/  SHFL.BFLY P0, R221, R226, R225, R228 ;  /* 0x0c0000e1e2dd7389 */ /* 0x00006400000000e4 */
[----:B01----:R-:W-:Y:S01]  /*4eb0*/  ENDCOLLECTIVE ;  /* 0x000000000000791b */ /* 0x003fe20003800000 */
.L_x_8080:
[----:B------:R-:W-:Y:S01]  /*4ec0*/  HFMA2.MMA R225, -RZ, RZ, 0, 9.5367431640625e-07 ;  /* 0x00000010ffe17435 */ /* 0x000fe200000001ff */
[----:B------:R-:W-:-:S05]  /*4ed0*/  MOV R216, R221 ;  /* 0x000000dd00d87202 */ /* 0x000fca0000000f00 */
[----:B------:R-:W-:-:S05]  /*4ee0*/  FADD R220, R219, R216 ;  /* 0x000000d8dbdc7221 */ /* 0x000fca0000000000 */
[----:B------:R-:W-:-:S07]  /*4ef0*/  MOV R226, R220 ;  /* 0x000000dc00e27202 */ /* 0x000fce0000000f00 */
[----:B------:R-:W-:Y:S05]  /*4f00*/  WARPSYNC.COLLECTIVE R223, `(.L_x_8081) ;  /* 0x00000000df087348 */ /* 0x000fea0003c00000 */
[----:B------:R0:W1:Y:S02]  /*4f10*/  SHFL.BFLY P0, R221, R226, R225, R228 ;  /* 0x0c0000e1e2dd7389 */ /* 0x00006400000000e4 */
[----:B01----:R-:W-:Y:S01]  /*4f20*/  ENDCOLLECTIVE ;  /* 0x000000000000791b */ /* 0x003fe20003800000 */
.L_x_8081:
[----:B------:R-:W-:Y:S01]  /*4f30*/  HFMA2.MMA R225, -RZ, RZ, 0, 5.9604644775390625e-08 ;  /* 0x00000001ffe17435 */ /* 0x000fe200000001ff */
        /* <DEDUP_REMOVED lines=126> */
.L_x_8082:
[----:B------:R-:W-:Y:S01]  /*5720*/  HFMA2.MMA R225, -RZ, RZ, 0, 1.1920928955078125e-07 ;  /* 0x00000002ffe17435 */ /* 0x000fe200000001ff */
[----:B------:R-:W-:-:S05]  /*5730*/  MOV R215, R221 ;  /* 0x000000dd00d77202 */ /* 0x000fca0000000f00 */
[----:B------:R-:W-:-:S05]  /*5740*/  FADD R215, R214, R215 ;  /* 0x000000d7d6d77221 */ /* 0x000fca0000000000 */
[----:B------:R-:W-:-:S07]  /*5750*/  MOV R226, R215 ;  /* 0x000000d700e27202 */ /* 0x000fce0000000f00 */
[----:B------:R-:W-:Y:S05]  /*5760*/  WARPSYNC.COLLECTIVE R223, `(.L_x_8083) ;  /* 0x00000000df087348 */ /* 0x000fea0003c00000 */
[----:B------:R0:W1:Y:S02]  /*5770*/  SHFL.BFLY P0, R221, R226, R225, R228 ;  /* 0x0c0000e1e2dd7389 */ /* 0x00006400000000e4 */
[----:B01----:R-:W-:Y:S01]  /*5780*/  ENDCOLLECTIVE ;  /* 0x000000000000791b */ /* 0x003fe20003800000 */
.L_x_8083:
[----:B------:R-:W-:Y:S01]  /*5790*/  HFMA2.MMA R225, -RZ, RZ, 0, 2.384185791015625e-07 ;  /* 0x00000004ffe17435 */ /* 0x000fe200000001ff */
[----:B------:R-:W-:-:S05]  /*57a0*/  MOV R220, R221 ;  /* 0x000000dd00dc7202 */ /* 0x000fca0000000f00 */
[----:B------:R-:W-:-:S05]  /*57b0*/  FADD R220, R215, R220 ;  /* 0x000000dcd7dc7221 */ /* 0x000fca0000000000 */
[----:B------:R-:W-:-:S07]  /*57c0*/  MOV R226, R220 ;  /* 0x000000dc00e27202 */ /* 0x000fce0000000f00 */
[----:B------:R-:W-:Y:S05]  /*57d0*/  WARPSYNC.COLLECTIVE R223, `(.L_x_8084) ;  /* 0x00000000df087348 */ /* 0x000fea0003c00000 */
[----:B------:R0:W1:Y:S02]  /*57e0*/  SHFL.BFLY P0, R221, R226, R225, R228 ;  /* 0x0c0000e1e2dd7389 */ /* 0x00006400000000e4 */
[----:B01----:R-:W-:Y:S01]  /*57f0*/  ENDCOLLECTIVE ;  /* 0x000000000000791b */ /* 0x003fe20003800000 */
.L_x_8084:
[----:B------:R-:W-:Y:S01]  /*5800*/  HFMA2.MMA R225, -RZ, RZ, 0, 4.76837158203125e-07 ;  /* 0x00000008ffe17435 */ /* 0x000fe200000001ff */
[----:B------:R-:W-:-:S05]  /*5810*/  MOV R217, R221 ;  /* 0x000000dd00d97202 */ /* 0x000fca0000000f00 */
[----:B------:R-:W-:-:S05]  /*5820*/  FADD R217, R220, R217 ;  /* 0x000000d9dcd97221 */ /* 0x000fca0000000000 */
[----:B------:R-:W-:-:S07]  /*5830*/  MOV R226, R217 ;  /* 0x000000d900e27202 */ /* 0x000fce0000000f00 */
[----:B------:R-:W-:Y:S05]  /*5840*/  WARPSYNC.COLLECTIVE R223, `(.L_x_8085) ;  /* 0x00000000df087348 */ /* 0x000fea0003c00000 */
[----:B------:R0:W1:Y:S02]  /*5850*/  SHFL.BFLY P0, R221, R226, R225, R228 ;  /* 0x0c0000e1e2dd7389 */ /* 0x00006400000000e4 */
[----:B01----:R-:W-:Y:S01]  /*5860*/  ENDCOLLECTIVE ;  /* 0x000000000000791b */ /* 0x003fe20003800000 */
.L_x_8085:
[----:B------:R-:W-:Y:S01]  /*5870*/  HFMA2.MMA R225, -RZ, RZ, 0, 9.5367431640625e-07 ;  /* 0x00000010ffe17435 */ /* 0x000fe200000001ff */
[----:B------:R-:W-:-:S05]  /*5880*/  MOV R224, R221 ;  /* 0x000000dd00e07202 */ /* 0x000fca0000000f00 */
[----:B------:R-:W-:-:S05]  /*5890*/  FADD R224, R217, R224 ;  /* 0x000000e0d9e07221 */ /* 0x000fca0000000000 */
[----:B------:R-:W-:-:S07]  /*58a0*/  MOV R226, R224 ;  /* 0x000000e000e27202 */ /* 0x000fce0000000f00 */
[----:B------:R-:W-:Y:S05]  /*58b0*/  WARPSYNC.COLLECTIVE R223, `(.L_x_8086) ;  /* 0x00000000df087348 */ /* 0x000fea0003c00000 */
[----:B------:R0:W1:Y:S02]  /*58c0*/  SHFL.BFLY P0, R221, R226, R225, R228 ;  /* 0x0c0000e1e2dd7389 */ /* 0x00006400000000e4 */
[----:B01----:R-:W-:Y:S01]  /*58d0*/  ENDCOLLECTIVE ;  /* 0x000000000000791b */ /* 0x003fe20003800000 */
.L_x_8086:
[----:B------:R-:W-:Y:S01]  /*58e0*/  MOV R219, R221 ;  /* 0x000000dd00db7202 */ /* 0x000fe20000000f00 */
[----:B------:R-:W-:Y:S06]  /*58f0*/  BRA `(.L_x_8087) ;  /* 0xffffffc400307947 */ /* 0x000fec000383ffff */
.L_x_8070:
[----:B------:R-:W-:Y:S01]  /*5900*/  HFMA2.MMA R10, -RZ, RZ, 0, 9.5367431640625e-07 ;  /* 0x00000010ff0a7435 */ /* 0x000fe200000001ff */
[----:B------:R-:W-:Y:S02]  /*5910*/  MOV R8, R7 ;  /* 0x0000000700087202 */ /* 0x000fe40000000f00 */
[----:B0-----:R-:W-:Y:S02]  /*5920*/  MOV R13, 0x1f ;  /* 0x0000001f000d7802 */ /* 0x001fe40000000f00 */
[----:B------:R-:W-:-:S07]  /*5930*/  MOV R223, 0xffffffff ;  /* 0xffffffff00df7802 */ /* 0x000fce0000000f00 */
[----:B-----5:R-:W-:Y:S05]  /*5940*/  WARPSYNC.COLLECTIVE R223, `(.L_x_8088) ;  /* 0x00000000df087348 */ /* 0x020fea0003c00000 */
[----:B------:R0:W1:Y:S02]  /*5950*/  SHFL.DOWN P0, R6, R8, R10, R13 ;  /* 0x0800000a08067389 */ /* 0x000064000000000d */
[----:B01---5:R-:W-:Y:S01]  /*5960*/  ENDCOLLECTIVE ;  /* 0x000000000000791b */ /* 0x023fe20003800000 */
.L_x_8088:
[----:B------:R-:W-:Y:S01]  /*5970*/  HFMA2.MMA R10, -RZ, RZ, 0, 4.76837158203125e-07 ;  /* 0x00000008ff0a7435 */ /* 0x000fe200000001ff */
[----:B------:R-:W-:-:S04]  /*5980*/  MOV R2, R6 ;  /* 0x0000000600027202 */ /* 0x000fc80000000f00 */
[----:B------:R-:W-:-:S04]  /*5990*/  FMNMX R2, R2, R7, !PT ;  /* 0x0000000702027209 */ /* 0x000fc80007800000 */
[----:B------:R-:W-:-:S07]  /*59a0*/  MOV R8, R2 ;  /* 0x0000000200087202 */ /* 0x000fce0000000f00 */
[----:B------:R-:W-:Y:S05]  /*59b0*/  WARPSYNC.COLLECTIVE R223, `(.L_x_8089) ;  /* 0x00000000df087348 */ /* 0x000fea0003c00000 */
[----:B------:R0:W1:Y:S02]  /*59c0*/  SHFL.DOWN P0, R6, R8, R10, R13 ;  /* 0x0800000a08067389 */ /* 0x000064000000000d */
[----:B01----:R-:W-:Y:S01]  /*59d0*/  ENDCOLLECTIVE ;  /* 0x000000000000791b */ /* 0x003fe20003800000 */
.L_x_8089:
[----:B------:R-:W-:Y:S01]  /*59e0*/  HFMA2.MMA R10, -RZ, RZ, 0, 2.384185791015625e-07 ;  /* 0x00000004ff0a7435 */ /* 0x000fe200000001ff */
[----:B------:R-:W-:-:S04]  /*59f0*/  MOV R9, R6 ;  /* 0x0000000600097202 */ /* 0x000fc80000000f00 */
[----:B------:R-:W-:-:S04]  /*5a00*/  FMNMX R9, R2, R9, !PT ;  /* 0x0000000902097209 */ /* 0x000fc80007800000 */
[----:B------:R-:W-:-:S07]  /*5a10*/  MOV R8, R9 ;  /* 0x0000000900087202 */ /* 0x000fce0000000f00 */
[----:B------:R-:W-:Y:S05]  /*5a20*/  WARPSYNC.COLLECTIVE R223, `(.L_x_8090) ;  /* 0x00000000df087348 */ /* 0x000fea0003c00000 */
[----:B------:R0:W1:Y:S02]  /*5a30*/  SHFL.DOWN P0, R6, R8, R10, R13 ;  /* 0x0800000a08067389 */ /* 0x000064000000000d */
[----:B01----:R-:W-:Y:S01]  /*5a40*/  ENDCOLLECTIVE ;  /* 0x000000000000791b */ /* 0x003fe20003800000 */
.L_x_8090:
[----:B------:R-:W-:Y:S01]  /*5a50*/  HFMA2.MMA R10, -RZ, RZ, 0, 1.1920928955078125e-07 ;  /* 0x00000002ff0a7435 */ /* 0x000fe200000001ff */
[----:B------:R-:W-:-:S04]  /*5a60*/  MOV R4, R6 ;  /* 0x0000000600047202 */ /* 0x000fc80000000f00 */
[----:B------:R-:W-:-:S04]  /*5a70*/  FMNMX R4, R9, R4, !PT ;  /* 0x0000000409047209 */ /* 0x000fc80007800000 */
[----:B------:R-:W-:-:S07]  /*5a80*/  MOV R8, R4 ;  /* 0x0000000400087202 */ /* 0x000fce0000000f00 */
[----:B------:R-:W-:Y:S05]  /*5a90*/  WARPSYNC.COLLECTIVE R223, `(.L_x_8091) ;  /* 0x00000000df087348 */ /* 0x000fea0003c00000 */
[----:B------:R0:W1:Y:S02]  /*5aa0*/  SHFL.DOWN P0, R6, R8, R10, R13 ;  /* 0x0800000a08067389 */ /* 0x000064000000000d */
[----:B01----:R-:W-:Y:S01]  /*5ab0*/  ENDCOLLECTIVE ;  /* 0x000000000000791b */ /* 0x003fe20003800000 */
.L_x_8091:
[----:B------:R-:W-:Y:S01]  /*5ac0*/  HFMA2.MMA R10, -RZ, RZ, 0, 5.9604644775390625e-08 ;  /* 0x00000001ff0a7435 */ /* 0x000fe200000001ff */
[----:B------:R-:W-:-:S04]  /*5ad0*/  MOV R11, R6 ;  /* 0x00000006000b7202 */ /* 0x000fc80000000f00 */
[----:B------:R-:W-:-:S04]  /*5ae0*/  FMNMX R11, R4, R11, !PT ;  /* 0x0000000b040b7209 */ /* 0x000fc80007800000 */
[----:B------:R-:W-:-:S07]  /*5af0*/  MOV R8, R11 ;  /* 0x0000000b00087202 */ /* 0x000fce0000000f00 */
[----:B------:R-:W-:Y:S05]  /*5b00*/  WARPSYNC.COLLECTIVE R223, `(.L_x_8092) ;  /* 0x00000000df087348 */ /* 0x000fea0003c00000 */
[----:B------:R0:W1:Y:S02]  /*5b10*/  SHFL.DOWN P0, R6, R8, R10, R13 ;  /* 0x0800000a08067389 */ /* 0x000064000000000d */
[----:B01----:R-:W-:Y:S01]  /*5b20*/  ENDCOLLECTIVE ;  /* 0x000000000000791b */ /* 0x003fe20003800000 */
.L_x_8092:
[----:B------:R-:W-:Y:S05]  /*5b30*/  BRA `(.L_x_8093) ;  /* 0xffffffec00847947 */ /* 0x000fea000383ffff */
.L_x_8073:
[----:B------:R-:W-:Y:S01]  /*5b40*/  HFMA2.MMA R10, -RZ, RZ, 0, 1.1920928955078125e-07 ;  /* 0x00000002ff0a7435 */ /* 0x000fe200000001ff */
[----:B--2---:R-:W-:Y:S02]  /*5b50*/  MOV R8, R2 ;  /* 0x0000000200087202 */ /* 0x004fe40000000f00 */
[----:B0-----:R-:W-:Y:S02]  /*5b60*/  MOV R13, 0x1f ;  /* 0x0000001f000d7802 */ /* 0x001fe40000000f00 */
[----:B------:R-:W-:-:S07]  /*5b70*/  MOV R223, 0xffffffff ;  /* 0xffffffff00df7802 */ /* 0x000fce0000000f00 */
[----:B-1---5:R-:W-:Y:S05]  /*5b80*/  WARPSYNC.COLLECTIVE R223, `(.L_x_8094) ;  /* 0x00000000df087348 */ /* 0x022fea0003c00000 */
[----:B------:R0:W2:Y:S02]  /*5b90*/  SHFL.DOWN P0, R6, R8, R10, R13 ;  /* 0x0800000a08067389 */ /* 0x0000a4000000000d */
[----:B012--5:R-:W-:Y:S01]  /*5ba0*/  ENDCOLLECTIVE ;  /* 0x000000000000791b */ /* 0x027fe20003800000 */
.L_x_8094:
[----:B------:R-:W-:Y:S01]  /*5bb0*/  HFMA2.MMA R10, -RZ, RZ, 0, 5.9604644775390625e-08 ;  /* 0x00000001ff0a7435 */ /* 0x000fe200000001ff */
[----:B------:R-:W-:-:S04]  /*5bc0*/  MOV R5, R6 ;  /* 0x0000000600057202 */ /* 0x000fc80000000f00 */
[----:B------:R-:W-:-:S04]  /*5bd0*/  FMNMX R5, R5, R2, !PT ;  /* 0x0000000205057209 */ /* 0x000fc80007800000 */
[----:B------:R-:W-:-:S07]  /*5be0*/  MOV R8, R5 ;  /* 0x0000000500087202 */ /* 0x000fce0000000f00 */
[----:B------:R-:W-:Y:S05]  /*5bf0*/  WARPSYNC.COLLECTIVE R223, `(.L_x_8095) ;  /* 0x00000000df087348 */ /* 0x000fea0003c00000 */
[----:B------:R0:W1:Y:S02]  /*5c00*/  SHFL.DOWN P0, R6, R8, R10, R13 ;  /* 0x0800000a08067389 */ /* 0x000064000000000d */
[----:B01----:R-:W-:Y:S01]  /*5c10*/  ENDCOLLECTIVE ;  /* 0x000000000000791b */ /* 0x003fe20003800000 */
.L_x_8095:
[----:B------:R-:W-:Y:S01]  /*5c20*/  MOV R4, R6 ;  /* 0x0000000600047202 */ /* 0x000fe20000000f00 */
[----:B------:R-:W-:Y:S06]  /*5c30*/  BRA `(.L_x_8096) ;  /* 0xffffffec00b47947 */ /* 0x000fec000383ffff */
        .weak           $__internal_94_$__cuda_sm20_rcp_rn_f32_slowpath
        .type           $__internal_94_$__cuda_sm20_rcp_rn_f32_slowpath,@function
        .size           $__internal_94_$__cuda_sm20_rcp_rn_f32_slowpath,(.L_x_14430 - $__internal_94_$__cuda_sm20_rcp_rn_f32_slowpath)
$__internal_94_$__cuda_sm20_rcp_rn_f32_slowpath:
        /* <DEDUP_REMOVED lines=15> */
.L_x_8098:
        /* <DEDUP_REMOVED lines=33> */
.L_x_8100:
[----:B------:R0:W1:Y:S02]  /*5f40*/  MUFU.RCP R226, R216 ;  /* 0x000000d800e27308 */ /* 0x0000640000001000 */
.L_x_8099:
[----:B------:R-:W-:Y:S05]  /*5f50*/  BSYNC B1 ;  /* 0x0000000000017941 */ /* 0x000fea0003800000 */
.L_x_8097:
[----:B------:R-:W-:Y:S01]  /*5f60*/  HFMA2.MMA R217, -RZ, RZ, 0, 0 ;  /* 0x00000000ffd97435 */ /* 0x000fe200000001ff */
[----:B0-----:R-:W-:-:S05]  /*5f70*/  MOV R216, R225 ;  /* 0x000000e100d87202 */ /* 0x001fca0000000f00 */
[----:B-1----:R-:W-:Y:S05]  /*5f80*/  RET.REL.NODEC R216 `(_ZN18transformer_engine13normalization19ln_fwd_tuned_kernelINS0_13Kernel_traitsIffffjLj15360ELj2ELj1ELj4ELj8ENS0_18Kernel_traits_baseILj15360EffffjLj128EEEEEEEvNS0_19ForwardKernelParamsE) ;  /* 0xffffffa0d81c7950 */ /* 0x002fea0003c3ffff */
.L_x_8101:
        /* <DEDUP_REMOVED lines=15> */
.L_x_14430:


//--------------------- .text._ZN18transformer_engine13normalization19ln_fwd_tuned_kernelINS0_13Kernel_traitsIff13__nv_bfloat16fjLj12800ELj2ELj1ELj4ELj4ENS0_18Kernel_traits_baseILj12800EffS3_fjLj128EEEEEEEvNS0_19ForwardKernelParamsE --------------------------
	.section	.text._ZN18transformer_engine13normalization19ln_fwd_tuned_kernelINS0_13Kernel_traitsIff13__nv_bfloat16fjLj12800ELj2ELj1ELj4ELj4ENS0_18Kernel_traits_baseILj12800EffS3_fjLj128EEEEEEEvNS0_19ForwardKernelParamsE,"ax",@progbits
	.align	128
        .global         _ZN18transformer_engine13normalization19ln_fwd_tuned_kernelINS0_13Kernel_traitsIff13__nv_bfloat16fjLj12800ELj2ELj1ELj4ELj4ENS0_18Kernel_traits_baseILj12800EffS3_fjLj128EEEEEEEvNS0_19ForwardKernelParamsE
        .type           _ZN18transformer_engine13normalization19ln_fwd_tuned_kernelINS0_13Kernel_traitsIff13__nv_bfloat16fjLj12800ELj2ELj1ELj4ELj4ENS0_18Kernel_traits_baseILj12800EffS3_fjLj128EEEEEEEvNS0_19ForwardKernelParamsE,@function
        .size           _ZN18transformer_engine13normalization19ln_fwd_tuned_kernelINS0_13Kernel_traitsIff13__nv_bfloat16fjLj12800ELj2ELj1ELj4ELj4ENS0_18Kernel_traits_baseILj12800EffS3_fjLj128EEEEEEEvNS0_19ForwardKernelParamsE,(.L_x_14431 - _ZN18transformer_engine13normalization19ln_fwd_tuned_kernelINS0_13Kernel_traitsIff13__nv_bfloat16fjLj12800ELj2ELj1ELj4ELj4ENS0_18Kernel_traits_baseILj12800EffS3_fjLj128EEEEEEEvNS0_19ForwardKernelParamsE)
        .other          _ZN18transformer_engine13normalization19ln_fwd_tuned_kernelINS0_13Kernel_traitsIff13__nv_bfloat16fjLj12800ELj2ELj1ELj4ELj4ENS0_18Kernel_traits_baseILj12800EffS3_fjLj128EEEEEEEvNS0_19ForwardKernelParamsE,@"STO_CUDA_ENTRY STV_DEFAULT"
_ZN18transformer_engine13normalization19ln_fwd_tuned_kernelINS0_13Kernel_traitsIff13__nv_bfloat16fjLj12800ELj2ELj1ELj4ELj4ENS0_18Kernel_traits_baseILj12800EffS3_fjLj128EEEEEEEvNS0_19ForwardKernelParamsE:
.text._ZN18transformer_engine13normalization19ln_fwd_tuned_kernelINS0_13Kernel_traitsIff13__nv_bfloat16fjLj12800ELj2ELj1ELj4ELj4ENS0_18Kernel_traits_baseILj12800EffS3_fjLj128EEEEEEEvNS0_19ForwardKernelParamsE:
        /* <DEDUP_REMOVED lines=20> */
[----:B----4-:R0:W5:Y:S01]  /*0140*/  @P1 LDG.E R2, desc[UR4][R8.64] ;  /* 0x0000000408021981 */ /* 0x010162000c1e1900 */
[----:B------:R-:W-:Y:S02]  /*0150*/  MOV R0, RZ ;  /* 0x000000ff00007202 */ /* 0x000fe40000000f00 */
        /* <DEDUP_REMOVED lines=305> */
.L_x_8115:
        /* <DEDUP_REMOVED lines=26> */
[--C-:B------:R-:W-:Y:S01]  /*1610*/  IMAD.WIDE.U32 R100, R99, 0x4, R86.reuse ;  /* 0x0000000463647825 */ /* 0x100fe200078e0056 */
[----:B------:R1:W3:Y:S01]  /*1620*/  LDG.E R103, desc[UR4][R90.64] ;  /* 0x000000045a677981 */ /* 0x0002e2000c1e1900 */
[----:B----4-:R-:W-:Y:S02]  /*1630*/  IADD3 R93, R143, 0x900, RZ ;  /* 0x000009008f5d7810 */ /* 0x010fe40007ffe0ff */
[--C-:B------:R-:W-:Y:S02]  /*1640*/  IMAD.WIDE.U32 R98, R117, 0x4, R86.reuse ;  /* 0x0000000475627825 */ /* 0x100fe400078e0056 */
[----:B------:R-:W4:Y:S01]  /*1650*/  LDG.E R101, desc[UR4][R100.64] ;  /* 0x0000000464657981 */ /* 0x000f22000c1e1900 */
[----:B------:R-:W-:Y:S01]  /*1660*/  IADD3 R95, R143, 0xa00, RZ ;  /* 0x00000a008f5f7810 */ /* 0x000fe20007ffe0ff */
[--C-:B------:R-:W-:Y:S02]  /*1670*/  IMAD.WIDE.U32 R92, R93, 0x4, R86.reuse ;  /* 0x000000045d5c7825 */ /* 0x100fe400078e0056 */
[----:B------:R-:W4:Y:S01]  /*1680*/  LDG.E R99, desc[UR4][R98.64] ;  /* 0x0000000462637981 */ /* 0x000f22000c1e1900 */
[----:B0-----:R-:W-:Y:S01]  /*1690*/  IADD3 R97, R143, 0xb00, RZ ;  /* 0x00000b008f617810 */ /* 0x001fe20007ffe0ff */
[----:B------:R-:W-:-:S02]  /*16a0*/  IMAD.WIDE.U32 R94, R95, 0x4, R86 ;  /* 0x000000045f5e7825 */ /* 0x000fc400078e0056 */
[----:B------:R0:W4:Y:S01]  /*16b0*/  LDG.E R117, desc[UR4][R92.64] ;  /* 0x000000045c757981 */ /* 0x000122000c1e1900 */
[----:B-1----:R-:W-:Y:S01]  /*16c0*/  IADD3 R89, R143, 0xc00, RZ ;  /* 0x00000c008f597810 */ /* 0x002fe20007ffe0ff */
        /* <DEDUP_REMOVED lines=96> */
[--C-:B-1----:R-:W-:Y:S01]  /*1cd0*/  IMAD.WIDE.U32 R90, R209, 0x4, R86.reuse ;  /* 0x00000004d15a7825 */ /* 0x102fe200078e0056 */
[----:B------:R-:W-:Y:S01]  /*1ce0*/  IADD3 R213, R143, 0x2d00, RZ ;  /* 0x00002d008fd57810 */ /* 0x000fe20007ffe0ff */
[----:B------:R1:W4:Y:S02]  /*1cf0*/  LDG.E R209, desc[UR4][R88.64] ;  /* 0x0000000458d17981 */ /* 0x000324000c1e1900 */
[--C-:B------:R-:W-:Y:S01]  /*1d00*/  IMAD.WIDE.U32 R92, R211, 0x4, R86.reuse ;  /* 0x00000004d35c7825 */ /* 0x100fe200078e0056 */
[----:B------:R-:W-:Y:S01]  /*1d10*/  IADD3 R215, R143, 0x2e00, RZ ;  /* 0x00002e008fd77810 */ /* 0x000fe20007ffe0ff */
[----:B------:R1:W4:Y:S02]  /*1d20*/  LDG.E R211, desc[UR4][R90.64] ;  /* 0x000000045ad37981 */ /* 0x000324000c1e1900 */
[----:B------:R-:W-:-:S02]  /*1d30*/  IMAD.WIDE.U32 R94, R213, 0x4, R86 ;  /* 0x00000004d55e7825 */ /* 0x000fc400078e0056 */
[----:B------:R-:W4:Y:S01]  /*1d40*/  LDG.E R213, desc[UR4][R92.64] ;  /* 0x000000045cd57981 */ /* 0x000f22000c1e1900 */
[----:B------:R-:W-:Y:S01]  /*1d50*/  IADD3 R217, R143, 0x2f00, RZ ;  /* 0x00002f008fd97810 */ /* 0x000fe20007ffe0ff */
[--C-:B0-----:R-:W-:Y:S02]  /*1d60*/  IMAD.WIDE.U32 R96, R215, 0x4, R86.reuse ;  /* 0x00000004d7607825 */ /* 0x101fe400078e0056 */
[----:B------:R0:W4:Y:S01]  /*1d70*/  LDG.E R95, desc[UR4][R94.64] ;  /* 0x000000045e5f7981 */ /* 0x000122000c1e1900 */
[----:B------:R-:W-:Y:S01]  /*1d80*/  IADD3 R215, R143, 0x3000, RZ ;  /* 0x000030008fd77810 */ /* 0x000fe20007ffe0ff */
[--C-:B-1----:R-:W-:Y:S02]  /*1d90*/  IMAD.WIDE.U32 R88, R217, 0x4, R86.reuse ;  /* 0x00000004d9587825 */ /* 0x102fe400078e0056 */
[----:B------:R-:W4:Y:S01]  /*1da0*/  LDG.E R97, desc[UR4][R96.64] ;  /* 0x0000000460617981 */ /* 0x000f22000c1e1900 */
[----:B------:R-:W-:Y:S01]  /*1db0*/  IADD3 R217, R143, 0x3100, RZ ;  /* 0x000031008fd97810 */ /* 0x000fe20007ffe0ff */
[----:B------:R-:W-:-:S02]  /*1dc0*/  IMAD.WIDE.U32 R90, R215, 0x4, R86 ;  /* 0x00000004d75a7825 */ /* 0x000fc400078e0056 */
        /* <DEDUP_REMOVED lines=181> */
.L_x_8134:
        /* <DEDUP_REMOVED lines=14> */
[----:B--2---:R-:W-:Y:S02]  /*2a00*/  @!P1 LEA R89, R89, R88, 0x18 ;  /* 0x0000005859599211 */ /* 0x004fe400078ec0ff */
[----:B------:R-:W-:Y:S02]  /*2a10*/  @!P1 IADD3 R88, R87, R86, RZ ;  /* 0x0000005657589210 */ /* 0x000fe40007ffe0ff */
[----:B------:R-:W-:Y:S02]  /*2a20*/  @!P0 IADD3 R87, R6, R87, RZ ;  /* 0x0000005706578210 */ /* 0x000fe40007ffe0ff */
[----:B------:R-:W-:Y:S02]  /*2a30*/  @!P1 LEA R96, R88, R89, 0x3 ;  /* 0x0000005958609211 */ /* 0x000fe400078e18ff */
[----:B------:R-:W-:-:S03]  /*2a40*/  CS2R R88, SRZ ;  /* 0x0000000000587805 */ /* 0x000fc6000001ff00 */
[----:B------:R-:W-:Y:S01]  /*2a50*/  @!P1 STS.64 [R96], R90 ;  /* 0x0000005a60009388 */ /* 0x000fe20000000a00 */
[----:B---3--:R-:W-:-:S04]  /*2a60*/  @!P0 LEA R98, R219, R98, 0x18 ;  /* 0x00000062db628211 */ /* 0x008fc800078ec0ff */
[----:B------:R-:W-:Y:S01]  /*2a70*/  @!P0 LEA R87, R87, R98, 0x3 ;  /* 0x0000006257578211 */ /* 0x000fe200078e18ff */
[----:B------:R-:W-:Y:S06]  /*2a80*/  BAR.SYNC.DEFER_BLOCKING 0x0 ;  /* 0x0000000000007b1d */ /* 0x000fec0000010000 */
        /* <DEDUP_REMOVED lines=11> */
[----:B0123-5:R-:W-:Y:S05]  /*2b40*/  CALL.REL.NOINC `($__internal_95_$__cuda_sm20_rcp_rn_f32_slowpath) ;  /* 0x0000003800307944 */ /* 0x02ffea0003c00000 */
[----:B------:R-:W-:Y:S01]  /*2b50*/  MOV R86, R90 ;  /* 0x0000005a00567202 */ /* 0x000fe20000000f00 */
[----:B------:R-:W-:Y:S06]  /*2b60*/  BRA `(.L_x_8106) ;  /* 0x0000000000107947 */ /* 0x000fec0003800000 */
.L_x_8105:
[----:B------:R-:W4:Y:S02]  /*2b70*/  MUFU.RCP R86, R102 ;  /* 0x0000006600567308 */ /* 0x000f240000001000 */
[----:B----4-:R-:W-:-:S04]  /*2b80*/  FFMA R87, R102, R86, -1 ;  /* 0xbf80000066577423 */ /* 0x010fc80000000056 */
[----:B------:R-:W-:-:S04]  /*2b90*/  FADD.FTZ R87, -R87, -RZ ;  /* 0x800000ff57577221 */ /* 0x000fc80000010100 */
[----:B------:R-:W-:-:S07]  /*2ba0*/  FFMA R86, R86, R87, R86 ;  /* 0x0000005756567223 */ /* 0x000fce0000000056 */
.L_x_8106:
[----:B------:R-:W-:Y:S05]  /*2bb0*/  BSYNC B0 ;  /* 0x0000000000007941 */ /* 0x000fea0003800000 */
.L_x_8104:
[----:B------:R-:W4:Y:S01]  /*2bc0*/  SHFL.DOWN PT, R223, R102, 0x1, 0x1f ;  /* 0x08201f0066df7f89 */ /* 0x000f2200000e0000 */
[----:B--2---:R-:W-:Y:S01]  /*2bd0*/  FADD R87, -R91, R88 ;  /* 0x000000585b577221 */ /* 0x004fe20000000100 */
[----:B0-----:R-:W-:Y:S01]  /*2be0*/  FMUL R92, R98, R91 ;  /* 0x0000005b625c7220 */ /* 0x001fe20000400000 */
        /* <DEDUP_REMOVED lines=10> */
[----:B----4-:R-:W-:-:S05]  /*2c90*/  FADD R87, R102, R223 ;  /* 0x000000df66577221 */ /* 0x010fca0000000000 */
[----:B------:R-:W-:-:S04]  /*2ca0*/  IADD3 R86, R87, 0x1800000, RZ ;  /* 0x0180000057567810 */ /* 0x000fc80007ffe0ff */
[----:B------:R-:W-:-:S04]  /*2cb0*/  LOP3.LUT R86, R86, 0x7f800000, RZ, 0xc0, !PT ;  /* 0x7f80000056567812 */ /* 0x000fc800078ec0ff */
[----:B------:R-:W-:-:S13]  /*2cc0*/  ISETP.GT.U32.AND P0, PT, R86, 0x1ffffff, PT ;  /* 0x01ffffff5600780c */ /* 0x000fda0003f04070 */
[----:B012---:R-:W-:Y:S05]  /*2cd0*/  @P0 BRA `(.L_x_8108) ;  /* 0x0000000000100947 */ /* 0x007fea0003800000 */
[----:B------:R-:W-:-:S07]  /*2ce0*/  MOV R96, 0x2d00 ;  /* 0x00002d0000607802 */ /* 0x000fce0000000f00 */
[----:B-----5:R-:W-:Y:S05]  /*2cf0*/  CALL.REL.NOINC `($__internal_95_$__cuda_sm20_rcp_rn_f32_slowpath) ;  /* 0x0000003400c47944 */ /* 0x020fea0003c00000 */
[----:B------:R-:W-:Y:S01]  /*2d00*/  MOV R88, R90 ;  /* 0x0000005a00587202 */ /* 0x000fe20000000f00 */
[----:B------:R-:W-:Y:S06]  /*2d10*/  BRA `(.L_x_8109) ;  /* 0x0000000000107947 */ /* 0x000fec0003800000 */
.L_x_8108:
[----:B------:R-:W0:Y:S02]  /*2d20*/  MUFU.RCP R88, R87 ;  /* 0x0000005700587308 */ /* 0x000e240000001000 */
[----:B0-----:R-:W-:-:S04]  /*2d30*/  FFMA R86, R87, R88, -1 ;  /* 0xbf80000057567423 */ /* 0x001fc80000000058 */
[----:B------:R-:W-:-:S04]  /*2d40*/  FADD.FTZ R87, -R86, -RZ ;  /* 0x800000ff56577221 */ /* 0x000fc80000010100 */
[----:B------:R-:W-:-:S07]  /*2d50*/  FFMA R88, R88, R87, R88 ;  /* 0x0000005758587223 */ /* 0x000fce0000000058 */
.L_x_8109:
[----:B------:R-:W-:Y:S05]  /*2d60*/  BSYNC B0 ;  /* 0x0000000000007941 */ /* 0x000fea0003800000 */
.L_x_8107:
        /* <DEDUP_REMOVED lines=13> */
[----:B------:R-:W-:Y:S02]  /*2e40*/  FFMA R89, R90, R88, R89 ;  /* 0x000000585a597223 */ /* 0x000fe40000000059 */
[----:B------:R-:W-:Y:S01]  /*2e50*/  SHFL.IDX PT, R90, R96, RZ, 0x1f ;  /* 0x00001fff605a7589 */ /* 0x000fe200000e0000 */
[----:B------:R-:W2:Y:S03]  /*2e60*/  @!P0 LDC.64 R86, c[0x0][0x240] ;  /* 0x00009000ff568b82 */ /* 0x000ea60000000a00 */
[----:B------:R3:W4:Y:S01]  /*2e70*/  SHFL.IDX PT, R91, R89, RZ, 0x1f ;  /* 0x00001fff595b7589 */ /* 0x00072200000e0000 */
[----:B0-----:R-:W-:-:S04]  /*2e80*/  SHF.L.U32 R98, R104, 0x1, RZ ;  /* 0x0000000168627819 */ /* 0x001fc800000006ff */
[----:B------:R-:W-:Y:S02]  /*2e90*/  LOP3.LUT R98, R219, R98, RZ, 0xc0, !PT ;  /* 0x00000062db627212 */ /* 0x000fe400078ec0ff */
[----:B------:R-:W-:Y:S01]  /*2ea0*/  LEA.HI R219, R4, R7, RZ, 0x19 ;  /* 0x0000000704db7211 */ /* 0x000fe200078fc8ff */
[----:B---3--:R-:W-:-:S03]  /*2eb0*/  HFMA2.MMA R89, -RZ, RZ, 0, 0 ;  /* 0x00000000ff597435 */ /* 0x008fc600000001ff */
        /* <DEDUP_REMOVED lines=9> */
[----:B----4-:R0:W-:Y:S01]  /*2f50*/  @!P3 STG.E.64 desc[UR4][R92.64], R90 ;  /* 0x0000005a5c00b986 */ /* 0x0101e2000c101b04 */
[----:B------:R-:W-:Y:S02]  /*2f60*/  @!P0 IADD3.X R98, RZ, R106, RZ, P4, !PT ;  /* 0x0000006aff628210 */ /* 0x000fe400027fe4ff */
[----:B--2---:R-:W-:-:S04]  /*2f70*/  @!P0 LEA R86, P4, R88, R86, 0x3 ;  /* 0x0000005658568211 */ /* 0x004fc800078818ff */
[----:B------:R-:W-:Y:S01]  /*2f80*/  @!P0 LEA.HI.X R87, R88, R87, R98, 0x3, P4 ;  /* 0x0000005758578211 */ /* 0x000fe200020f1c62 */
        /* <DEDUP_REMOVED lines=15> */
.L_x_8111:
[----:B------:R-:W2:Y:S04]  /*3080*/  LDG.E.STRONG.GPU R88, desc[UR4][R90.64] ;  /* 0x000000045a587981 */ /* 0x000ea8000c1ef900 */
[----:B--2---:R-:W-:Y:S01]  /*3090*/  CCTL.IVALL ;  /* 0x00000000ff00798f */ /* 0x004fe20002000000 */
[----:B------:R-:W-:Y:S05]  /*30a0*/  YIELD ;  /* 0x0000000000007946 */ /* 0x000fea0003800000 */
[----:B------:R-:W-:-:S13]  /*30b0*/  ISETP.NE.AND P1, PT, R88, R219, PT ;  /* 0x000000db5800720c */ /* 0x000fda0003f25270 */
[----:B------:R-:W-:Y:S05]  /*30c0*/  @P1 BRA `(.L_x_8111) ;  /* 0xfffffffc00ec1947 */ /* 0x000fea000383ffff */
.L_x_8110:
        /* <DEDUP_REMOVED lines=19> */
[----:B012--5:R-:W-:Y:S05]  /*3200*/  CALL.REL.NOINC `($__internal_95_$__cuda_sm20_rcp_rn_f32_slowpath) ;  /* 0x0000003000807944 */ /* 0x027fea0003c00000 */
[----:B------:R-:W-:Y:S01]  /*3210*/  MOV R86, R90 ;  /* 0x0000005a00567202 */ /* 0x000fe20000000f00 */
[----:B------:R-:W-:Y:S06]  /*3220*/  BRA `(.L_x_8114) ;  /* 0x0000000000107947 */ /* 0x000fec0003800000 */
.L_x_8113:
[----:B------:R-:W3:Y:S02]  /*3230*/  MUFU.RCP R86, R219 ;  /* 0x000000db00567308 */ /* 0x000ee40000001000 */
[----:B---3--:R-:W-:-:S04]  /*3240*/  FFMA R87, R219, R86, -1 ;  /* 0xbf800000db577423 */ /* 0x008fc80000000056 */
[----:B------:R-:W-:-:S04]  /*3250*/  FADD.FTZ R87, -R87, -RZ ;  /* 0x800000ff57577221 */ /* 0x000fc80000010100 */
[----:B------:R-:W-:-:S07]  /*3260*/  FFMA R86, R86, R87, R86 ;  /* 0x0000005756567223 */ /* 0x000fce0000000056 */
.L_x_8114:
[----:B------:R-:W-:Y:S05]  /*3270*/  BSYNC B0 ;  /* 0x0000000000007941 */ /* 0x000fea0003800000 */
.L_x_8112:
[----:B-1----:R-:W-:Y:S01]  /*3280*/  FADD R87, -R223, R88 ;  /* 0x00000058df577221 */ /* 0x002fe20000000100 */
[----:B0-2---:R-:W-:Y:S01]  /*3290*/  FADD R89, R100, R89 ;  /* 0x0000005964597221 */ /* 0x005fe20000000000 */
[----:B------:R-:W-:Y:S01]  /*32a0*/  FMUL R92, R98, R223 ;  /* 0x000000df625c7220 */ /* 0x000fe20000400000 */
[----:B------:R-:W-:Y:S01]  /*32b0*/  ULDC.64 UR8, c[0x0][0x288] ;  /* 0x0000a20000087ab9 */ /* 0x000fe20000000a00 */
[----:B------:R-:W-:Y:S01]  /*32c0*/  FMUL R90, R87, R87 ;  /* 0x00000057575a7220 */ /* 0x000fe20000400000 */
[----:B------:R-:W-:Y:S01]  /*32d0*/  ISETP.NE.U32.AND P0, PT, RZ, UR8, PT ;  /* 0x00000008ff007c0c */ /* 0x000fe2000bf05070 */
[----:B------:R-:W-:Y:S01]  /*32e0*/  ULDC UR7, c[0x0][0x210] ;  /* 0x0000840000077ab9 */ /* 0x000fe20000000800 */
[----:B------:R-:W-:Y:S01]  /*32f0*/  ISETP.NE.AND P1, PT, RZ, UR6, PT ;  /* 0x00000006ff007c0c */ /* 0x000fe2000bf25270 */
[----:B------:R-:W-:Y:S01]  /*3300*/  FMUL R90, R90, R91 ;  /* 0x0000005b5a5a7220 */ /* 0x000fe20000400000 */
[----:B------:R-:W-:Y:S01]  /*3310*/  FFMA R91, R91, R88, R92 ;  /* 0x000000585b5b7223 */ /* 0x000fe2000000005c */
[----:B------:R-:W-:Y:S01]  /*3320*/  ISETP.NE.AND.EX P0, PT, RZ, UR9, PT, P0 ;  /* 0x00000009ff007c0c */ /* 0x000fe2000bf05300 */
[----:B------:R-:W0:Y:S01]  /*3330*/  LDC R92, c[0x0][0x268] ;  /* 0x00009a00ff5c7b82 */ /* 0x000e220000000800 */
[----:B------:R-:W-:Y:S01]  /*3340*/  FMUL R90, R98, R90 ;  /* 0x0000005a625a7220 */ /* 0x000fe20000400000 */
[----:B------:R-:W-:Y:S01]  /*3350*/  FMUL R88, R91, R86 ;  /* 0x000000565b587220 */ /* 0x000fe20000400000 */
[----:B------:R-:W-:-:S02]  /*3360*/  SHF.L.U32 R219, R5, 0x7, RZ ;  /* 0x0000000705db7819 */ /* 0x000fc400000006ff */
[----:B------:R-:W-:Y:S01]  /*3370*/  FFMA R89, R90, R86, R89 ;  /* 0x000000565a597223 */ /* 0x000fe20000000059 */
[----:B------:R-:W-:Y:S01]  /*3380*/  IADD3 R191, R191, 0x1, RZ ;  /* 0x00000001bfbf7810 */ /* 0x000fe20007ffe0ff */
[----:B------:R-:W1:Y:S01]  /*3390*/  SHFL.IDX PT, R150, R88, RZ, 0x1f ;  /* 0x00001fff58967589 */ /* 0x000e6200000e0000 */
[----:B------:R-:W2:Y:S01]  /*33a0*/  @!P3 LDC.64 R86, c[0x0][0x228] ;  /* 0x00008a00ff56bb82 */ /* 0x000ea20000000a00 */
[----:B------:R-:W-:Y:S02]  /*33b0*/  LOP3.LUT R219, R219, 0x80, R6, 0xe2, !PT ;  /* 0x00000080dbdb7812 */ /* 0x000fe400078ee206 */
[----:B------:R-:W0:Y:S01]  /*33c0*/  SHFL.IDX PT, R89, R89, RZ, 0x1f ;  /* 0x00001fff59597589 */ /* 0x000e2200000e0000 */
[----:B------:R-:W-:-:S04]  /*33d0*/  LOP3.LUT R191, R191, 0x3, RZ, 0xc0, !PT ;  /* 0x00000003bfbf7812 */ /* 0x000fc800078ec0ff */
[----:B------:R-:W3:Y:S01]  /*33e0*/  @!P3 LDC.64 R90, c[0x0][0x230] ;  /* 0x00008c00ff5abb82 */ /* 0x000ee20000000a00 */
[--C-:B-1----:R-:W-:Y:S01]  /*33f0*/  FADD R134, R167, -R150.reuse ;  /* 0x80000096a7867221 */ /* 0x102fe20000000000 */
[----:B------:R-:W-:-:S06]  /*3400*/  FADD R94, R115, -R150 ;  /* 0x80000096735e7221 */ /* 0x000fcc0000000000 */
[----:B------:R-:W1:Y:S01]  /*3410*/  LDC.64 R166, c[0x0][0x258] ;  /* 0x00009600ffa67b82 */ /* 0x000e620000000a00 */
[----:B--2---:R-:W-:-:S04]  /*3420*/  @!P3 IMAD.WIDE R86, R192, 0x4, R86 ;  /* 0x00000004c056b825 */ /* 0x004fc800078e0256 */
[----:B0-----:R-:W-:Y:S01]  /*3430*/  FFMA R92, R89, 7.8124998253770172596e-05, R92 ;  /* 0x38a3d70a595c7823 */ /* 0x001fe2000000005c */
[--C-:B------:R-:W-:Y:S01]  /*3440*/  FADD R96, R113, -R150.reuse ;  /* 0x8000009671607221 */ /* 0x100fe20000000000 */
[--C-:B------:R-:W-:Y:S01]  /*3450*/  FADD R98, R111, -R150.reuse ;  /* 0x800000966f627221 */ /* 0x100fe20000000000 */
[----:B------:R-:W-:Y:S01]  /*3460*/  FADD R146, R95, -R150 ;  /* 0x800000965f927221 */ /* 0x000fe20000000000 */
[----:B------:R0:W-:Y:S01]  /*3470*/  @!P3 STG.E desc[UR4][R86.64], R150 ;  /* 0x000000965600b986 */ /* 0x0001e2000c101904 */
[----:B------:R-:W-:Y:S01]  /*3480*/  FSETP.GEU.AND P2, PT, |R92|, 1.175494350822287508e-38, PT ;  /* 0x008000005c00780b */ /* 0x000fe20003f4e200 */
[----:B---3--:R-:W-:Y:S01]  /*3490*/  @!P3 IMAD.WIDE R90, R192, 0x4, R90 ;  /* 0x00000004c05ab825 */ /* 0x008fe200078e025a */
[----:B------:R-:W-:-:S03]  /*34a0*/  LOP3.LUT R95, R219, 0x60, R4, 0xf8, !PT ;  /* 0x00000060db5f7812 */ /* 0x000fc600078ef804 */
[--C-:B------:R-:W-:Y:S01]  /*34b0*/  FADD R88, R109, -R150.reuse ;  /* 0x800000966d587221 */ /* 0x100fe20000000000 */
[--C-:B------:R-:W-:Y:S01]  /*34c0*/  FADD R108, R99, -R150.reuse ;  /* 0x80000096636c7221 */ /* 0x100fe20000000000 */
[--C-:B------:R-:W-:Y:S01]  /*34d0*/  FADD R228, R97, -R150.reuse ;  /* 0x8000009661e47221 */ /* 0x100fe20000000000 */
[--C-:B------:R-:W-:Y:S01]  /*34e0*/  FADD R100, R107, -R150.reuse ;  /* 0x800000966b647221 */ /* 0x100fe20000000000 */
[----:B------:R-:W-:Y:S02]  /*34f0*/  IMAD R95, R192, 0x3200, R95 ;  /* 0x00003200c05f7824 */ /* 0x000fe400078e025f */
        /* <DEDUP_REMOVED lines=9> */
[----:B------:R2:W3:Y:S01]  /*3590*/  MUFU.RSQ R93, R92 ;  /* 0x0000005c005d7308 */ /* 0x0004e20000001400 */
        /* <DEDUP_REMOVED lines=8> */
[--C-:B--2---:R-:W-:Y:S01]  /*3620*/  FADD R92, R217, -R150.reuse ;  /* 0x80000096d95c7221 */ /* 0x104fe20000000000 */
        /* <DEDUP_REMOVED lines=14> */
[----:B------:R-:W-:Y:S01]  /*3710*/  FMUL R99, R93, R88 ;  /* 0x000000585d637220 */ /* 0x000fe20000400000 */
[----:B0----5:R-:W-:Y:S01]  /*3720*/  FFMA R87, R9, R94, R10 ;  /* 0x0000005e09577223 */ /* 0x021fe2000000000a */
[----:B------:R-:W-:Y:S01]  /*3730*/  FFMA R89, R11, R96, R12 ;  /* 0x000000600b597223 */ /* 0x000fe2000000000c */
[----:B------:R0:W-:Y:S01]  /*3740*/  @!P3 STG.E desc[UR4][R90.64], R93 ;  /* 0x0000005d5a00b986 */ /* 0x0001e2000c101904 */
[----:B------:R-:W-:Y:S01]  /*3750*/  FFMA R97, R13, R98, R14 ;  /* 0x000000620d617223 */ /* 0x000fe2000000000e */
[--C-:B------:R-:W-:Y:S01]  /*3760*/  FADD R214, R165, -R150.reuse ;  /* 0x80000096a5d67221 */ /* 0x100fe20000000000 */
[----:B------:R-:W-:Y:S01]  /*3770*/  @P0 FMNMX R0, R0, |R87|, !PT ;  /* 0x4000005700000209 */ /* 0x000fe20007800000 */
[-C--:B------:R-:W-:Y:S01]  /*3780*/  @P1 FMUL R87, R87, R2.reuse ;  /* 0x0000000257571220 */ /* 0x080fe20000400000 */
[--C-:B------:R-:W-:Y:S01]  /*3790*/  FADD R216, R193, -R150.reuse ;  /* 0x80000096c1d87221 */ /* 0x100fe20000000000 */
[--C-:B------:R-:W-:Y:S01]  /*37a0*/  FADD R136, R195, -R150.reuse ;  /* 0x80000096c3887221 */ /* 0x100fe20000000000 */
[----:B------:R-:W-:Y:S01]  /*37b0*/  @P0 FMNMX R0, R0, |R89|, !PT ;  /* 0x4000005900000209 */ /* 0x000fe20007800000 */
[----:B------:R-:W-:Y:S01]  /*37c0*/  @P1 FMUL R89, R89, R2 ;  /* 0x0000000259591220 */ /* 0x000fe20000400000 */
        /* <DEDUP_REMOVED lines=11> */
[----:B0-----:R-:W-:Y:S01]  /*3880*/  F2FP.BF16.F32.PACK_AB R91, RZ, R87 ;  /* 0x00000057ff5b723e */ /* 0x001fe200000010ff */
[C---:B------:R-:W-:Y:S01]  /*3890*/  FMUL R100, R93.reuse, R100 ;  /* 0x000000645d647220 */ /* 0x040fe20000400000 */
[----:B------:R-:W-:Y:S01]  /*38a0*/  FMUL R231, R93, R92 ;  /* 0x0000005c5de77220 */ /* 0x000fe20000400000 */
[----:B------:R-:W-:Y:S01]  /*38b0*/  IADD3 R101, R95, 0x100, RZ ;  /* 0x000001005f657810 */ /* 0x000fe20007ffe0ff */
        /* <DEDUP_REMOVED lines=45> */
[----:B------:R-:W-:Y:S01]  /*3b90*/  F2FP.BF16.F32.PACK_AB R92, RZ, R89 ;  /* 0x00000059ff5c723e */ /* 0x000fe200000010ff */
[----:B-1----:R-:W-:Y:S01]  /*3ba0*/  IMAD.WIDE.U32 R86, R95, 0x2, R166 ;  /* 0x000000025f567825 */ /* 0x002fe200078e00a6 */
[----:B------:R-:W-:-:S03]  /*3bb0*/  PRMT R94, R91, 0x7610, R94 ;  /* 0x000076105b5e7816 */ /* 0x000fc6000000005e */
[----:B------:R-:W-:Y:S01]  /*3bc0*/  FFMA R91, R17, R100, R18 ;  /* 0x00000064115b7223 */ /* 0x000fe20000000012 */
[----:B------:R-:W-:Y:S01]  /*3bd0*/  @P0 FMNMX R0, R0, |R97|, !PT ;  /* 0x4000006100000209 */ /* 0x000fe20007800000 */
[-C--:B------:R-:W-:Y:S01]  /*3be0*/  @P1 FMUL R97, R97, R2.reuse ;  /* 0x0000000261611220 */ /* 0x080fe20000400000 */
[----:B------:R-:W-:Y:S01]  /*3bf0*/  IADD3 R93, R95, 0x200, RZ ;  /* 0x000002005f5d7810 */ /* 0x000fe20007ffe0ff */
[----:B------:R-:W-:Y:S01]  /*3c00*/  IMAD.WIDE.U32 R88, R101, 0x2, R166 ;  /* 0x0000000265587825 */ /* 0x000fe200078e00a6 */
[----:B------:R-:W-:Y:S01]  /*3c10*/  PRMT R96, R92, 0x7610, R96 ;  /* 0x000076105c607816 */ /* 0x000fe20000000060 */
        /* <DEDUP_REMOVED lines=8> */
[----:B------:R-:W-:Y:S01]  /*3ca0*/  FFMA R233, R27, R110, R28 ;  /* 0x0000006e1be97223 */ /* 0x000fe2000000001c */
[----:B------:R-:W-:Y:S01]  /*3cb0*/  IADD3 R101, R95, 0x300, RZ ;  /* 0x000003005f657810 */ /* 0x000fe20007ffe0ff */
[----:B------:R-:W-:Y:S01]  /*3cc0*/  FFMA R193, R31, R193, R32 ;  /* 0x000000c11fc17223 */ /* 0x000fe20000000020 */
[----:B------:R-:W-:Y:S01]  /*3cd0*/  IADD3 R103, R95, 0x400, RZ ;  /* 0x000004005f677810 */ /* 0x000fe20007ffe0ff */
[----:B0-----:R-:W-:-:S04]  /*3ce0*/  IMAD.WIDE.U32 R86, R93, 0x2, R166 ;  /* 0x000000025d567825 */ /* 0x001fc800078e00a6 */
[----:B------:R-:W-:Y:S01]  /*3cf0*/  FFMA R93, R19, R102, R20 ;  /* 0x00000066135d7223 */ /* 0x000fe20000000014 */
[----:B------:R-:W-:Y:S01]  /*3d00*/  PRMT R98, R99, 0x7610, R98 ;  /* 0x0000761063627816 */ /* 0x000fe20000000062 */
[----:B------:R-:W-:Y:S01]  /*3d10*/  FFMA R99, R23, R106, R24 ;  /* 0x0000006a17637223 */ /* 0x000fe20000000018 */
[----:B-1----:R-:W-:Y:S01]  /*3d20*/  PRMT R96, R97, 0x7610, R96 ;  /* 0x0000761061607816 */ /* 0x002fe20000000060 */
[----:B------:R-:W-:Y:S01]  /*3d30*/  FFMA R97, R21, R104, R22 ;  /* 0x0000006815617223 */ /* 0x000fe20000000016 */
[----:B------:R-:W-:Y:S01]  /*3d40*/  @P0 FMNMX R0, R0, |R93|, !PT ;  /* 0x4000005d00000209 */ /* 0x000fe20007800000 */
[----:B------:R-:W-:Y:S01]  /*3d50*/  IMAD.WIDE.U32 R88, R101, 0x2, R166 ;  /* 0x0000000265587825 */ /* 0x000fe200078e00a6 */
[----:B------:R-:W-:-:S03]  /*3d60*/  F2FP.BF16.F32.PACK_AB R92, RZ, R91 ;  /* 0x0000005bff5c723e */ /* 0x000fc600000010ff */
[----:B------:R-:W-:Y:S01]  /*3d70*/  @P1 FMUL R93, R93, R2 ;  /* 0x000000025d5d1220 */ /* 0x000fe20000400000 */
[----:B------:R-:W-:Y:S01]  /*3d80*/  @P0 FMNMX R0, R0, |R97|, !PT ;  /* 0x4000006100000209 */ /* 0x000fe20007800000 */
[----:B------:R-:W-:-:S04]  /*3d90*/  IMAD.WIDE.U32 R90, R103, 0x2, R166 ;  /* 0x00000002675a7825 */ /* 0x000fc800078e00a6 */
[----:B------:R-:W-:Y:S01]  /*3da0*/  FFMA R101, R25, R108, R26 ;  /* 0x0000006c19657223 */ /* 0x000fe2000000001a */
[----:B------:R0:W-:Y:S01]  /*3db0*/  STG.E.U16 desc[UR4][R86.64], R96 ;  /* 0x0000006056007986 */ /* 0x0001e2000c101504 */
[----:B------:R-:W-:Y:S01]  /*3dc0*/  @P0 FMNMX R0, R0, |R99|, !PT ;  /* 0x4000006300000209 */ /* 0x000fe20007800000 */
[-C--:B------:R-:W-:Y:S01]  /*3dd0*/  @P1 FMUL R97, R97, R2.reuse ;  /* 0x0000000261611220 */ /* 0x080fe20000400000 */
[-C--:B------:R-:W-:Y:S01]  /*3de0*/  @P1 FMUL R99, R99, R2.reuse ;  /* 0x0000000263631220 */ /* 0x080fe20000400000 */
[----:B------:R1:W-:Y:S01]  /*3df0*/  STG.E.U16 desc[UR4][R88.64], R98 ;  /* 0x0000006258007986 */ /* 0x0003e2000c101504 */
[----:B------:R-:W-:Y:S01]  /*3e00*/  F2FP.BF16.F32.PACK_AB R94, RZ, R93 ;  /* 0x0000005dff5e723e */ /* 0x000fe200000010ff */
[----:B------:R-:W-:Y:S01]  /*3e10*/  FFMA R195, R35, R195, R36 ;  /* 0x000000c323c37223 */ /* 0x000fe20000000024 */
[----:B------:R-:W-:Y:S01]  /*3e20*/  @P0 FMNMX R0, R0, |R101|, !PT ;  /* 0x4000006500000209 */ /* 0x000fe20007800000 */
[----:B------:R2:W-:Y:S01]  /*3e30*/  STG.E.U16 desc[UR4][R90.64], R92 ;  /* 0x0000005c5a007986 */ /* 0x0005e2000c101504 */
[----:B------:R-:W-:Y:S01]  /*3e40*/  @P1 FMUL R101, R101, R2 ;  /* 0x0000000265651220 */ /* 0x000fe20000400000 */
[----:B------:R-:W-:Y:S01]  /*3e50*/  IADD3 R93, R95, 0x800, RZ ;  /* 0x000008005f5d7810 */ /* 0x000fe20007ffe0ff */
[----:B------:R-:W-:Y:S01]  /*3e60*/  FFMA R197, R39, R197, R40 ;  /* 0x000000c527c57223 */ /* 0x000fe20000000028 */
[----:B0-----:R-:W-:Y:S01]  /*3e70*/  IADD3 R87, R95, 0x500, RZ ;  /* 0x000005005f577810 */ /* 0x001fe20007ffe0ff */
[----:B------:R-:W-:Y:S01]  /*3e80*/  FFMA R199, R43, R199, R44 ;  /* 0x000000c72bc77223 */ /* 0x000fe2000000002c */
[----:B------:R-:W-:Y:S01]  /*3e90*/  F2FP.BF16.F32.PACK_AB R97, RZ, R97 ;  /* 0x00000061ff61723e */ /* 0x000fe200000010ff */
[----:B------:R-:W-:Y:S01]  /*3ea0*/  FFMA R201, R47, R201, R48 ;  /* 0x000000c92fc97223 */ /* 0x000fe20000000030 */
[----:B-1----:R-:W-:Y:S01]  /*3eb0*/  IADD3 R89, R95, 0x600, RZ ;  /* 0x000006005f597810 */ /* 0x002fe20007ffe0ff */
[----:B------:R-:W-:Y:S01]  /*3ec0*/  IMAD.WIDE.U32 R86, R87, 0x2, R166 ;  /* 0x0000000257567825 */ /* 0x000fe200078e00a6 */
[----:B------:R-:W-:-:S03]  /*3ed0*/  F2FP.BF16.F32.PACK_AB R99, RZ, R99 ;  /* 0x00000063ff63723e */ /* 0x000fc600000010ff */
[----:B------:R-:W-:Y:S01]  /*3ee0*/  FFMA R203, R51, R203, R52 ;  /* 0x000000cb33cb7223 */ /* 0x000fe20000000034 */
[----:B--2---:R-:W-:Y:S01]  /*3ef0*/  IADD3 R91, R95, 0x700, RZ ;  /* 0x000007005f5b7810 */ /* 0x004fe20007ffe0ff */
[--C-:B------:R-:W-:Y:S01]  /*3f00*/  IMAD.WIDE.U32 R88, R89, 0x2, R166.reuse ;  /* 0x0000000259587825 */ /* 0x100fe200078e00a6 */
[----:B------:R-:W-:Y:S01]  /*3f10*/  F2FP.BF16.F32.PACK_AB R101, RZ, R101 ;  /* 0x00000065ff65723e */ /* 0x000fe200000010ff */
[----:B------:R-:W-:Y:S01]  /*3f20*/  STG.E.U16 desc[UR4][R86.64], R94 ;  /* 0x0000005e56007986 */ /* 0x000fe2000c101504 */
[----:B------:R-:W-:Y:S01]  /*3f30*/  IADD3 R237, R95, 0x2c00, RZ ;  /* 0x00002c005fed7810 */ /* 0x000fe20007ffe0ff */
[--C-:B------:R-:W-:Y:S01]  /*3f40*/  IMAD.WIDE.U32 R90, R91, 0x2, R166.reuse ;  /* 0x000000025b5a7825 */ /* 0x100fe200078e00a6 */
[----:B------:R-:W-:Y:S01]  /*3f50*/  @P0 FMNMX R0, R0, |R233|, !PT ;  /* 0x400000e900000209 */ /* 0x000fe20007800000 */
[----:B------:R0:W-:Y:S02]  /*3f60*/  STG.E.U16 desc[UR4][R88.64], R97 ;  /* 0x0000006158007986 */ /* 0x0001e4000c101504 */
[----:B------:R-:W-:Y:S01]  /*3f70*/  @P1 FMUL R233, R233, R2 ;  /* 0x00000002e9e91220 */ /* 0x000fe20000400000 */
[----:B------:R-:W-:Y:S01]  /*3f80*/  IMAD.WIDE.U32 R92, R93, 0x2, R166 ;  /* 0x000000025d5c7825 */ /* 0x000fe200078e00a6 */
[C---:B------:R-:W-:Y:S01]  /*3f90*/  IADD3 R165, R95.reuse, 0x900, RZ ;  /* 0x000009005fa57810 */ /* 0x040fe20007ffe0ff */
[----:B------:R1:W-:Y:S01]  /*3fa0*/  STG.E.U16 desc[UR4][R90.64], R99 ;  /* 0x000000635a007986 */ /* 0x0003e2000c101504 */
[----:B------:R-:W-:Y:S01]  /*3fb0*/  IADD3 R163, R95, 0xa00, RZ ;  /* 0x00000a005fa37810 */ /* 0x000fe20007ffe0ff */
[----:B------:R-:W-:Y:S01]  /*3fc0*/  FFMA R205, R55, R205, R56 ;  /* 0x000000cd37cd7223 */ /* 0x000fe20000000038 */
[C---:B------:R-:W-:Y:S01]  /*3fd0*/  IADD3 R159, R95.reuse, 0xb00, RZ ;  /* 0x00000b005f9f7810 */ /* 0x040fe20007ffe0ff */
[----:B------:R2:W-:Y:S01]  /*3fe0*/  STG.E.U16 desc[UR4][R92.64], R101 ;  /* 0x000000655c007986 */ /* 0x0005e2000c101504 */
[----:B------:R-:W-:Y:S01]  /*3ff0*/  IADD3 R161, R95, 0xc00, RZ ;  /* 0x00000c005fa17810 */ /* 0x000fe20007ffe0ff */
[----:B------:R-:W-:Y:S01]  /*4000*/  IMAD.WIDE.U32 R164, R165, 0x2, R166 ;  /* 0x00000002a5a47825 */ /* 0x000fe200078e00a6 */
[----:B------:R-:W-:-:S03]  /*4010*/  IADD3 R157, R95, 0xd00, RZ ;  /* 0x00000d005f9d7810 */ /* 0x000fc60007ffe0ff */
[----:B------:R-:W-:Y:S01]  /*4020*/  FFMA R207, R59, R207, R60 ;  /* 0x000000cf3bcf7223 */ /* 0x000fe2000000003c */
        /* <DEDUP_REMOVED lines=48> */
[----:B0-----:R-:W-:Y:S01]  /*4330*/  IADD3 R89, R95, 0x2600, RZ ;  /* 0x000026005f597810 */ /* 0x001fe20007ffe0ff */
[--C-:B------:R-:W-:Y:S01]  /*4340*/  IMAD.WIDE.U32 R138, R139, 0x2, R166.reuse ;  /* 0x000000028b8a7825 */ /* 0x100fe200078e00a6 */
[C---:B------:R-:W-:Y:S02]  /*4350*/  IADD3 R107, R95.reuse, 0x2700, RZ ;  /* 0x000027005f6b7810 */ /* 0x040fe40007ffe0ff */
[----:B------:R-:W-:Y:S01]  /*4360*/  IADD3 R103, R95, 0x2800, RZ ;  /* 0x000028005f677810 */ /* 0x000fe20007ffe0ff */
[--C-:B------:R-:W-:Y:S01]  /*4370*/  IMAD.WIDE.U32 R136, R137, 0x2, R166.reuse ;  /* 0x0000000289887825 */ /* 0x100fe200078e00a6 */
[C---:B------:R-:W-:Y:S02]  /*4380*/  IADD3 R105, R95.reuse, 0x2900, RZ ;  /* 0x000029005f697810 */ /* 0x040fe40007ffe0ff */
[----:B-1----:R-:W-:Y:S01]  /*4390*/  IADD3 R99, R95, 0x2a00, RZ ;  /* 0x00002a005f637810 */ /* 0x002fe20007ffe0ff */
[----:B------:R-:W-:Y:S01]  /*43a0*/  IMAD.WIDE.U32 R134, R135, 0x2, R166 ;  /* 0x0000000287867825 */ /* 0x000fe200078e00a6 */
[----:B--2---:R-:W-:-:S02]  /*43b0*/  IADD3 R101, R95, 0x2b00, RZ ;  /* 0x00002b005f657810 */ /* 0x004fc40007ffe0ff */
[----:B------:R-:W-:Y:S01]  /*43c0*/  IADD3 R87, R95, 0x2d00, RZ ;  /* 0x00002d005f577810 */ /* 0x000fe20007ffe0ff */
[--C-:B------:R-:W-:Y:S01]  /*43d0*/  IMAD.WIDE.U32 R132, R133, 0x2, R166.reuse ;  /* 0x0000000285847825 */ /* 0x100fe200078e00a6 */
[C---:B------:R-:W-:Y:S02]  /*43e0*/  IADD3 R97, R95.reuse, 0x2e00, RZ ;  /* 0x00002e005f617810 */ /* 0x040fe40007ffe0ff */
[----:B------:R-:W-:Y:S01]  /*43f0*/  IADD3 R93, R95, 0x2f00, RZ ;  /* 0x00002f005f5d7810 */ /* 0x000fe20007ffe0ff */
[--C-:B------:R-:W-:Y:S01]  /*4400*/  IMAD.WIDE.U32 R126, R127, 0x2, R166.reuse ;  /* 0x000000027f7e7825 */ /* 0x100fe200078e00a6 */
[C---:B------:R-:W-:Y:S02]  /*4410*/  IADD3 R91, R95.reuse, 0x3000, RZ ;  /* 0x000030005f5b7810 */ /* 0x040fe40007ffe0ff */
[----:B------:R-:W-:Y:S01]  /*4420*/  IADD3 R235, R95, 0x3100, RZ ;  /* 0x000031005feb7810 */ /* 0x000fe20007ffe0ff */
[----:B------:R-:W-:-:S04]  /*4430*/  IMAD.WIDE.U32 R94, R237, 0x2, R166 ;  /* 0x00000002ed5e7825 */ /* 0x000fc800078e00a6 */
[----:B------:R-:W-:Y:S01]  /*4440*/  FFMA R237, R29, R232, R30 ;  /* 0x000000e81ded7223 */ /* 0x000fe2000000001e */
[----:B------:R-:W-:Y:S01]  /*4450*/  F2FP.BF16.F32.PACK_AB R233, RZ, R233 ;  /* 0x000000e9ffe9723e */ /* 0x000fe200000010ff */
[----:B------:R-:W-:Y:S01]  /*4460*/  IMAD.WIDE.U32 R130, R131, 0x2, R166 ;  /* 0x0000000283827825 */ /* 0x000fe200078e00a6 */
[----:B------:R-:W-:Y:S01]  /*4470*/  IADD3 R192, R192, UR7, RZ ;  /* 0x00000007c0c07c10 */ /* 0x000fe2000fffe0ff */
[----:B------:R-:W-:Y:S01]  /*4480*/  ULDC UR7, c[0x0][0x218] ;  /* 0x0000860000077ab9 */ /* 0x000fe20000000800 */
[----:B------:R-:W-:Y:S01]  /*4490*/  @P0 FMNMX R0, R0, |R237|, !PT ;  /* 0x400000ed00000209 */ /* 0x000fe20007800000 */
[----:B------:R-:W-:Y:S01]  /*44a0*/  @P1 FMUL R237, R237, R2 ;  /* 0x00000002eded1220 */ /* 0x000fe20000400000 */
[----:B------:R-:W-:Y:S01]  /*44b0*/  PRMT R232, R233, 0x7610, R232 ;  /* 0x00007610e9e87816 */ /* 0x000fe200000000e8 */
[----:B------:R-:W-:Y:S01]  /*44c0*/  FFMA R233, R33, R194, R34 ;  /* 0x000000c221e97223 */ /* 0x000fe20000000022 */
        /* <DEDUP_REMOVED lines=12> */
[----:B------:R-:W-:Y:S01]  /*4590*/  IMAD.WIDE.U32 R128, R129, 0x2, R166 ;  /* 0x0000000281807825 */ /* 0x000fe200078e00a6 */
[----:B------:R-:W-:-:S03]  /*45a0*/  LOP3.LUT P2, RZ, R8, 0xff, RZ, 0xc0, !PT ;  /* 0x000000ff08ff7812 */ /* 0x000fc6000784c0ff */
[----:B0-----:R-:W-:Y:S01]  /*45b0*/  FFMA R165, R37, R196, R38 ;  /* 0x000000c425a57223 */ /* 0x001fe20000000026 */
[----:B------:R-:W-:Y:S01]  /*45c0*/  F2FP.BF16.F32.PACK_AB R195, RZ, R195 ;  /* 0x000000c3ffc3723e */ /* 0x000fe200000010ff */
[----:B------:R-:W-:Y:S01]  /*45d0*/  STG.E.U16 desc[UR4][R160.64], R233 ;  /* 0x000000e9a0007986 */ /* 0x000fe2000c101504 */
[----:B------:R-:W-:-:S04]  /*45e0*/  IMAD.WIDE.U32 R122, R123, 0x2, R166 ;  /* 0x000000027b7a7825 */ /* 0x000fc800078e00a6 */
[----:B-1----:R-:W-:Y:S01]  /*45f0*/  FFMA R163, R41, R198, R42 ;  /* 0x000000c629a37223 */ /* 0x002fe2000000002a */
[----:B------:R-:W-:Y:S01]  /*4600*/  @P0 FMNMX R0, R0, |R165|, !PT ;  /* 0x400000a500000209 */ /* 0x000fe20007800000 */
[----:B------:R-:W-:Y:S01]  /*4610*/  @P1 FMUL R165, R165, R2 ;  /* 0x00000002a5a51220 */ /* 0x000fe20000400000 */
[----:B------:R-:W-:Y:S01]  /*4620*/  STG.E.U16 desc[UR4][R156.64], R195 ;  /* 0x000000c39c007986 */ /* 0x000fe2000c101504 */
[----:B--2---:R-:W-:Y:S01]  /*4630*/  FFMA R159, R45, R200, R46 ;  /* 0x000000c82d9f7223 */ /* 0x004fe2000000002e */
[----:B------:R-:W-:Y:S01]  /*4640*/  @P0 FMNMX R0, R0, |R197|, !PT ;  /* 0x400000c500000209 */ /* 0x000fe20007800000 */
[----:B------:R-:W-:Y:S01]  /*4650*/  @P1 FMUL R197, R197, R2 ;  /* 0x00000002c5c51220 */ /* 0x000fe20000400000 */
[----:B------:R-:W-:Y:S01]  /*4660*/  F2FP.BF16.F32.PACK_AB R165, RZ, R165 ;  /* 0x000000a5ffa5723e */ /* 0x000fe200000010ff */
[----:B------:R-:W-:Y:S01]  /*4670*/  IMAD.WIDE.U32 R124, R125, 0x2, R166 ;  /* 0x000000027d7c7825 */ /* 0x000fe200078e00a6 */
[----:B------:R-:W-:-:S03]  /*4680*/  @P0 FMNMX R0, R0, |R163|, !PT ;  /* 0x400000a300000209 */ /* 0x000fc60007800000 */
        /* <DEDUP_REMOVED lines=13> */
[----:B------:R-:W-:Y:S01]  /*4760*/  F2FP.BF16.F32.PACK_AB R159, RZ, R159 ;  /* 0x0000009fff9f723e */ /* 0x000fe200000010ff */
[----:B0-----:R-:W-:Y:S01]  /*4770*/  FFMA R155, R49, R202, R50 ;  /* 0x000000ca319b7223 */ /* 0x001fe20000000032 */
[----:B------:R0:W-:Y:S01]  /*4780*/  STG.E.U16 desc[UR4][R144.64], R199 ;  /* 0x000000c790007986 */ /* 0x0001e2000c101504 */
[----:B------:R-:W-:Y:S01]  /*4790*/  IMAD.WIDE.U32 R120, R121, 0x2, R166 ;  /* 0x0000000279787825 */ /* 0x000fe200078e00a6 */
[----:B------:R-:W-:-:S02]  /*47a0*/  F2FP.BF16.F32.PACK_AB R201, RZ, R201 ;  /* 0x000000c9ffc9723e */ /* 0x000fc400000010ff */
        /* <DEDUP_REMOVED lines=14> */
[----:B------:R-:W-:Y:S01]  /*4890*/  F2FP.BF16.F32.PACK_AB R203, RZ, R203 ;  /* 0x000000cbffcb723e */ /* 0x000fe200000010ff */
[----:B------:R-:W-:Y:S01]  /*48a0*/  IMAD.WIDE.U32 R118, R119, 0x2, R166 ;  /* 0x0000000277767825 */ /* 0x000fe200078e00a6 */
[----:B------:R-:W-:-:S03]  /*48b0*/  @P0 FMNMX R0, R0, |R145|, !PT ;  /* 0x4000009100000209 */ /* 0x000fc60007800000 */
        /* <DEDUP_REMOVED lines=8> */
[----:B------:R-:W-:Y:S01]  /*4940*/  F2FP.BF16.F32.PACK_AB R145, RZ, R145 ;  /* 0x00000091ff91723e */ /* 0x000fe200000010ff */
[--C-:B------:R-:W-:Y:S01]  /*4950*/  IMAD.WIDE.U32 R116, R117, 0x2, R166.reuse ;  /* 0x0000000275747825 */ /* 0x100fe200078e00a6 */
[----:B------:R-:W-:Y:S01]  /*4960*/  F2FP.BF16.F32.PACK_AB R207, RZ, R207 ;  /* 0x000000cfffcf723e */ /* 0x000fe200000010ff */
[----:B------:R1:W-:Y:S01]  /*4970*/  STG.E.U16 desc[UR4][R136.64], R205 ;  /* 0x000000cd88007986 */ /* 0x0003e2000c101504 */
[----:B------:R-:W-:Y:S01]  /*4980*/  @P0 FMNMX R0, R0, |R141|, !PT ;  /* 0x4000008d00000209 */ /* 0x000fe20007800000 */
[----:B------:R-:W-:Y:S01]  /*4990*/  @P1 FMUL R141, R141, R2 ;  /* 0x000000028d8d1220 */ /* 0x000fe20000400000 */
[----:B------:R-:W-:Y:S01]  /*49a0*/  IMAD.WIDE.U32 R114, R115, 0x2, R166 ;  /* 0x0000000273727825 */ /* 0x000fe200078e00a6 */
[----:B------:R-:W-:Y:S01]  /*49b0*/  STG.E.U16 desc[UR4][R134.64], R145 ;  /* 0x0000009186007986 */ /* 0x000fe2000c101504 */
[----:B------:R-:W-:-:S02]  /*49c0*/  @P0 FMNMX R0, R0, |R209|, !PT ;  /* 0x400000d100000209 */ /* 0x000fc40007800000 */
[----:B------:R-:W-:Y:S01]  /*49d0*/  @P1 FMUL R209, R209, R2 ;  /* 0x00000002d1d11220 */ /* 0x000fe20000400000 */
[----:B------:R-:W-:Y:S01]  /*49e0*/  F2FP.BF16.F32.PACK_AB R141, RZ, R141 ;  /* 0x0000008dff8d723e */ /* 0x000fe200000010ff */
[----:B0-----:R-:W-:Y:S01]  /*49f0*/  FFMA R139, R65, R210, R66 ;  /* 0x000000d2418b7223 */ /* 0x001fe20000000042 */
[----:B------:R-:W-:Y:S01]  /*4a00*/  STG.E.U16 desc[UR4][R132.64], R207 ;  /* 0x000000cf84007986 */ /* 0x000fe2000c101504 */
[----:B------:R-:W-:Y:S01]  /*4a10*/  IMAD.WIDE.U32 R108, R109, 0x2, R166 ;  /* 0x000000026d6c7825 */ /* 0x000fe200078e00a6 */
[----:B------:R-:W-:-:S03]  /*4a20*/  F2FP.BF16.F32.PACK_AB R209, RZ, R209 ;  /* 0x000000d1ffd1723e */ /* 0x000fc600000010ff */
[----:B-1----:R-:W-:Y:S01]  /*4a30*/  FFMA R137, R69, R212, R70 ;  /* 0x000000d445897223 */ /* 0x002fe20000000046 */
[----:B------:R-:W-:Y:S01]  /*4a40*/  @P0 FMNMX R0, R0, |R139|, !PT ;  /* 0x4000008b00000209 */ /* 0x000fe20007800000 */
[----:B------:R-:W-:Y:S01]  /*4a50*/  @P1 FMUL R139, R139, R2 ;  /* 0x000000028b8b1220 */ /* 0x000fe20000400000 */
[----:B------:R0:W-:Y:S01]  /*4a60*/  STG.E.U16 desc[UR4][R126.64], R141 ;  /* 0x0000008d7e007986 */ /* 0x0001e2000c101504 */
[----:B------:R-:W-:Y:S01]  /*4a70*/  IMAD.WIDE.U32 R112, R113, 0x2, R166 ;  /* 0x0000000271707825 */ /* 0x000fe200078e00a6 */
[----:B------:R-:W-:-:S03]  /*4a80*/  @P0 FMNMX R0, R0, |R211|, !PT ;  /* 0x400000d300000209 */ /* 0x000fc60007800000 */
        /* <DEDUP_REMOVED lines=11> */
[----:B------:R-:W-:Y:S01]  /*4b40*/  F2FP.BF16.F32.PACK_AB R137, RZ, R137 ;  /* 0x00000089ff89723e */ /* 0x000fe200000010ff */
        /* <DEDUP_REMOVED lines=11> */
[-C--:B------:R-:W-:Y:S01]  /*4c00*/  @P1 FMUL R129, R129, R2.reuse ;  /* 0x0000000281811220 */ /* 0x080fe20000400000 */
[----:B------:R-:W-:Y:S01]  /*4c10*/  STG.E.U16 desc[UR4][R120.64], R213 ;  /* 0x000000d578007986 */ /* 0x000fe2000c101504 */
[----:B------:R-:W-:Y:S01]  /*4c20*/  F2FP.BF16.F32.PACK_AB R215, RZ, R215 ;  /* 0x000000d7ffd7723e */ /* 0x000fe200000010ff */
[--C-:B------:R-:W-:Y:S01]  /*4c30*/  IMAD.WIDE.U32 R88, R89, 0x2, R166.reuse ;  /* 0x0000000259587825 */ /* 0x100fe200078e00a6 */
[----:B------:R-:W-:Y:S01]  /*4c40*/  @P0 FMNMX R0, R0, |R217|, !PT ;  /* 0x400000d900000209 */ /* 0x000fe20007800000 */
[----:B------:R0:W-:Y:S01]  /*4c50*/  STG.E.U16 desc[UR4][R118.64], R127 ;  /* 0x0000007f76007986 */ /* 0x0001e2000c101504 */
[----:B------:R-:W-:Y:S01]  /*4c60*/  F2FP.BF16.F32.PACK_AB R129, RZ, R129 ;  /* 0x00000081ff81723e */ /* 0x000fe200000010ff */
[-C--:B------:R-:W-:Y:S01]  /*4c70*/  @P1 FMUL R217, R217, R2.reuse ;  /* 0x00000002d9d91220 */ /* 0x080fe20000400000 */
[----:B------:R-:W-:Y:S01]  /*4c80*/  @P0 FMNMX R0, R0, |R123|, !PT ;  /* 0x4000007b00000209 */ /* 0x000fe20007800000 */
[----:B------:R-:W-:Y:S01]  /*4c90*/  STG.E.U16 desc[UR4][R116.64], R215 ;  /* 0x000000d774007986 */ /* 0x000fe2000c101504 */
[-C--:B------:R-:W-:Y:S01]  /*4ca0*/  @P1 FMUL R123, R123, R2.reuse ;  /* 0x000000027b7b1220 */ /* 0x080fe20000400000 */
[----:B------:R-:W-:Y:S01]  /*4cb0*/  IMAD.WIDE.U32 R106, R107, 0x2, R166 ;  /* 0x000000026b6a7825 */ /* 0x000fe200078e00a6 */
[----:B------:R-:W-:Y:S01]  /*4cc0*/  @P0 FMNMX R0, R0, |R219|, !PT ;  /* 0x400000db00000209 */ /* 0x000fe20007800000 */
[----:B------:R1:W-:Y:S01]  /*4cd0*/  STG.E.U16 desc[UR4][R114.64], R129 ;  /* 0x0000008172007986 */ /* 0x0003e2000c101504 */
[----:B------:R-:W-:Y:S01]  /*4ce0*/  F2FP.BF16.F32.PACK_AB R217, RZ, R217 ;  /* 0x000000d9ffd9723e */ /* 0x000fe200000010ff */
[----:B------:R-:W-:Y:S01]  /*4cf0*/  @P1 FMUL R219, R219, R2 ;  /* 0x00000002dbdb1220 */ /* 0x000fe20000400000 */
[----:B------:R-:W-:Y:S01]  /*4d00*/  F2FP.BF16.F32.PACK_AB R123, RZ, R123 ;  /* 0x0000007bff7b723e */ /* 0x000fe200000010ff */
[----:B0-----:R-:W-:Y:S01]  /*4d10*/  FFMA R119, R85, R220, R168 ;  /* 0x000000dc55777223 */ /* 0x001fe200000000a8 */
[----:B------:R-:W-:Y:S01]  /*4d20*/  IMAD.WIDE.U32 R102, R103, 0x2, R166 ;  /* 0x0000000267667825 */ /* 0x000fe200078e00a6 */
[----:B------:R0:W-:Y:S01]  /*4d30*/  STG.E.U16 desc[UR4][R108.64], R217 ;  /* 0x000000d96c007986 */ /* 0x0001e2000c101504 */
        /* <DEDUP_REMOVED lines=26> */
[--C-:B------:R-:W-:Y:S01]  /*4ee0*/  IMAD.WIDE.U32 R98, R99, 0x2, R166.reuse ;  /* 0x0000000263627825 */ /* 0x100fe200078e00a6 */
[----:B------:R-:W-:Y:S02]  /*4ef0*/  F2FP.BF16.F32.PACK_AB R109, RZ, R109 ;  /* 0x0000006dff6d723e */ /* 0x000fe400000010ff */
[----:B------:R-:W-:Y:S01]  /*4f00*/  @P0 FMNMX R0, R0, |R89|, !PT ;  /* 0x4000005900000209 */ /* 0x000fe20007800000 */
[-C--:B------:R-:W-:Y:S01]  /*4f10*/  @P1 FMUL R89, R89, R2.reuse ;  /* 0x0000000259591220 */ /* 0x080fe20000400000 */
[----:B------:R-:W-:Y:S01]  /*4f20*/  IMAD.WIDE.U32 R100, R101, 0x2, R166 ;  /* 0x0000000265647825 */ /* 0x000fe200078e00a6 */
[----:B------:R-:W-:Y:S01]  /*4f30*/  F2FP.BF16.F32.PACK_AB R225, RZ, R225 ;  /* 0x000000e1ffe1723e */ /* 0x000fe200000010ff */
[----:B------:R1:W-:Y:S01]  /*4f40*/  STG.E.U16 desc[UR4][R104.64], R223 ;  /* 0x000000df68007986 */ /* 0x0003e2000c101504 */
[----:B------:R-:W-:Y:S01]  /*4f50*/  @P0 FMNMX R0, R0, |R227|, !PT ;  /* 0x400000e300000209 */ /* 0x000fe20007800000 */
[----:B------:R-:W-:Y:S01]  /*4f60*/  @P1 FMUL R227, R227, R2 ;  /* 0x00000002e3e31220 */ /* 0x000fe20000400000 */
[----:B------:R-:W-:Y:S01]  /*4f70*/  F2FP.BF16.F32.PACK_AB R89, RZ, R89 ;  /* 0x00000059ff59723e */ /* 0x000fe200000010ff */
[----:B0-----:R-:W-:Y:S01]  /*4f80*/  FFMA R103, R180, R228, R187 ;  /* 0x000000e4b4677223 */ /* 0x001fe200000000bb */
[----:B------:R-:W-:Y:S01]  /*4f90*/  IMAD.WIDE.U32 R86, R87, 0x2, R166 ;  /* 0x0000000257567825 */ /* 0x000fe200078e00a6 */
[----:B------:R1:W-:Y:S01]  /*4fa0*/  STG.E.U16 desc[UR4][R98.64], R109 ;  /* 0x0000006d62007986 */ /* 0x0003e2000c101504 */
[----:B------:R-:W-:-:S02]  /*4fb0*/  PRMT R88, R89, 0x7610, R88 ;  /* 0x0000761059587816 */ /* 0x000fc40000000058 */
[----:B------:R-:W-:Y:S01]  /*4fc0*/  FFMA R89, R182, R230, R189 ;  /* 0x000000e6b6597223 */ /* 0x000fe200000000bd */
[----:B------:R-:W-:Y:S01]  /*4fd0*/  @P0 FMNMX R0, R0, |R103|, !PT ;  /* 0x4000006700000209 */ /* 0x000fe20007800000 */
        /* <DEDUP_REMOVED lines=13> */
[----:B------:R1:W-:Y:S01]  /*50b0*/  STG.E.U16 desc[UR4][R100.64], R225 ;  /* 0x000000e164007986 */ /* 0x0003e2000c101504 */
[----:B------:R-:W-:Y:S01]  /*50c0*/  F2FP.BF16.F32.PACK_AB R89, RZ, R89 ;  /* 0x00000059ff59723e */ /* 0x000fe200000010ff */
[----:B------:R-:W-:Y:S01]  /*50d0*/  IMAD.WIDE.U32 R166, R235, 0x2, R166 ;  /* 0x00000002eba67825 */ /* 0x000fe200078e00a6 */
[----:B------:R-:W-:Y:S01]  /*50e0*/  ISETP.GE.AND P0, PT, R192, UR7, PT ;  /* 0x00000007c0007c0c */ /* 0x000fe2000bf06270 */
[----:B------:R1:W-:Y:S01]  /*50f0*/  STG.E.U16 desc[UR4][R94.64], R88 ;  /* 0x000000585e007986 */ /* 0x0003e2000c101504 */
[----:B------:R-:W-:Y:S02]  /*5100*/  F2FP.BF16.F32.PACK_AB R231, RZ, R231 ;  /* 0x000000e7ffe7723e */ /* 0x000fe400000010ff */
[----:B------:R-:W-:Y:S01]  /*5110*/  SEL R8, RZ, 0x1, P2 ;  /* 0x00000001ff087807 */ /* 0x000fe20001000000 */
[----:B------:R1:W-:Y:S04]  /*5120*/  STG.E.U16 desc[UR4][R86.64], R227 ;  /* 0x000000e356007986 */ /* 0x0003e8000c101504 */
[----:B------:R1:W-:Y:S04]  /*5130*/  STG.E.U16 desc[UR4][R96.64], R103 ;  /* 0x0000006760007986 */ /* 0x0003e8000c101504 */
[----:B------:R1:W-:Y:S04]  /*5140*/  STG.E.U16 desc[UR4][R92.64], R229 ;  /* 0x000000e55c007986 */ /* 0x0003e8000c101504 */
[----:B------:R1:W-:Y:S04]  /*5150*/  STG.E.U16 desc[UR4][R90.64], R89 ;  /* 0x000000595a007986 */ /* 0x0003e8000c101504 */
[----:B------:R1:W-:Y:S01]  /*5160*/  STG.E.U16 desc[UR4][R166.64], R231 ;  /* 0x000000e7a6007986 */ /* 0x0003e2000c101504 */
[----:B------:R-:W-:Y:S05]  /*5170*/  @!P0 BRA `(.L_x_8115) ;  /* 0xffffffc000bc8947 */ /* 0x000fea000383ffff */
.L_x_8102:
        /* <DEDUP_REMOVED lines=15> */
.L_x_8140:
        /* <DEDUP_REMOVED lines=28> */
.L_x_8143:
[----:B--23--:R-:W-:-:S07]  /*5430*/  FMNMX R3, R3, R6, !PT ;  /* 0x0000000603037209 */ /* 0x00cfce0007800000 */
.L_x_8119:
[----:B------:R-:W-:Y:S05]  /*5440*/  BSYNC B0 ;  /* 0x0000000000007941 */ /* 0x000fea0003800000 */
.L_x_8118:
[----:B------:R-:W-:Y:S01]  /*5450*/  ISETP.NE.AND P0, PT, R4, RZ, PT ;  /* 0x000000ff0400720c */ /* 0x000fe20003f05270 */
[----:B------:R-:W-:-:S12]  /*5460*/  BSSY B0, `(.L_x_8116) ;  /* 0x0000004000007945 */ /* 0x000fd80003800000 */
[----:B------:R-:W-:Y:S05]  /*5470*/  @P0 BRA `(.L_x_8121) ;  /* 0x0000000000080947 */ /* 0x000fea0003800000 */
[----:B------:R-:W2:Y:S02]  /*5480*/  LDC.64 R6, c[0x0][0x288] ;  /* 0x0000a200ff067b82 */ /* 0x000ea40000000a00 */
[----:B--2---:R2:W-:Y:S02]  /*5490*/  REDG.E.MAX.S32.STRONG.GPU desc[UR4][R6.64], R3 ;  /* 0x000000030600798e */ /* 0x0045e4000d10e384 */
.L_x_8121:
[----:B------:R-:W-:Y:S05]  /*54a0*/  BSYNC B0 ;  /* 0x0000000000007941 */ /* 0x000fea0003800000 */
.L_x_8116:
        /* <DEDUP_REMOVED lines=13> */
[----:B0-2---:R-:W-:Y:S05]  /*5580*/  CALL.REL.NOINC `($__internal_95_$__cuda_sm20_rcp_rn_f32_slowpath) ;  /* 0x0000000c00a07944 */ /* 0x005fea0003c00000 */
[----:B------:R-:W-:Y:S01]  /*5590*/  MOV R5, R90 ;  /* 0x0000005a00057202 */ /* 0x000fe20000000f00 */
[----:B------:R-:W-:Y:S06]  /*55a0*/  BRA `(.L_x_8123) ;  /* 0x0000000000107947 */ /* 0x000fec0003800000 */
.L_x_8122:
[----:B------:R-:W3:Y:S02]  /*55b0*/  MUFU.RCP R5, R2 ;  /* 0x0000000200057308 */ /* 0x000ee40000001000 */
[----:B---3--:R-:W-:-:S04]  /*55c0*/  FFMA R0, R5, R2, -1 ;  /* 0xbf80000005007423 */ /* 0x008fc80000000002 */
[----:B------:R-:W-:-:S04]  /*55d0*/  FADD.FTZ R0, -R0, -RZ ;  /* 0x800000ff00007221 */ /* 0x000fc80000010100 */
[----:B------:R-:W-:-:S07]  /*55e0*/  FFMA R5, R5, R0, R5 ;  /* 0x0000000005057223 */ /* 0x000fce0000000005 */
.L_x_8123:
[----:B--2---:R-:W2:Y:S02]  /*55f0*/  LDC.64 R2, c[0x0][0x280] ;  /* 0x0000a000ff027b82 */ /* 0x004ea40000000a00 */
[----:B--2---:R-:W-:Y:S01]  /*5600*/  STG.E desc[UR4][R2.64], R5 ;  /* 0x0000000502007986 */ /* 0x004fe2000c101904 */
[----:B------:R-:W-:Y:S05]  /*5610*/  EXIT ;  /* 0x000000000000794d */ /* 0x000fea0003800000 */
.L_x_8103:
[----:B------:R-:W-:Y:S01]  /*5620*/  HFMA2.MMA R100, -RZ, RZ, 0, 5.9604644775390625e-08 ;  /* 0x00000001ff647435 */ /* 0x000fe200000001ff */
[----:B------:R-:W-:Y:S02]  /*5630*/  MOV R219, R92 ;  /* 0x0000005c00db7202 */ /* 0x000fe40000000f00 */
[----:B------:R-:W-:Y:S02]  /*5640*/  MOV R221, 0x1f ;  /* 0x0000001f00dd7802 */ /* 0x000fe40000000f00 */
[----:B------:R-:W-:-:S07]  /*5650*/  MOV R96, 0xffffffff ;  /* 0xffffffff00607802 */ /* 0x000fce0000000f00 */
[----:B-----5:R-:W-:Y:S05]  /*5660*/  WARPSYNC.COLLECTIVE R96, `(.L_x_8124) ;  /* 0x0000000060087348 */ /* 0x020fea0003c00000 */
[----:B------:R0:W1:Y:S02]  /*5670*/  SHFL.BFLY P0, R98, R219, R100, R221 ;  /* 0x0c000064db627389 */ /* 0x00006400000000dd */
[----:B01---5:R-:W-:Y:S01]  /*5680*/  ENDCOLLECTIVE ;  /* 0x000000000000791b */ /* 0x023fe20003800000 */
.L_x_8124:
[----:B------:R-:W-:Y:S01]  /*5690*/  HFMA2.MMA R100, -RZ, RZ, 0, 1.1920928955078125e-07 ;  /* 0x00000002ff647435 */ /* 0x000fe200000001ff */
[----:B------:R-:W-:-:S05]  /*56a0*/  MOV R89, R98 ;  /* 0x0000006200597202 */ /* 0x000fca0000000f00 */
[----:B------:R-:W-:-:S05]  /*56b0*/  FADD R89, R92, R89 ;  /* 0x000000595c597221 */ /* 0x000fca0000000000 */
[----:B------:R-:W-:-:S07]  /*56c0*/  MOV R219, R89 ;  /* 0x0000005900db7202 */ /* 0x000fce0000000f00 */
[----:B------:R-:W-:Y:S05]  /*56d0*/  WARPSYNC.COLLECTIVE R96, `(.L_x_8125) ;  /* 0x0000000060087348 */ /* 0x000fea0003c00000 */
[----:B------:R0:W1:Y:S02]  /*56e0*/  SHFL.BFLY P0, R98, R219, R100, R221 ;  /* 0x0c000064db627389 */ /* 0x00006400000000dd */
[----:B01----:R-:W-:Y:S01]  /*56f0*/  ENDCOLLECTIVE ;  /* 0x000000000000791b */ /* 0x003fe20003800000 */
.L_x_8125:
[----:B------:R-:W-:Y:S01]  /*5700*/  HFMA2.MMA R100, -RZ, RZ, 0, 2.384185791015625e-07 ;  /* 0x00000004ff647435 */ /* 0x000fe200000001ff */
[----:B------:R-:W-:-:S05]  /*5710*/  MOV R86, R98 ;  /* 0x0000006200567202 */ /* 0x000fca0000000f00 */
[----:B------:R-:W-:-:S05]  /*5720*/  FADD R88, R89, R86 ;  /* 0x0000005659587221 */ /* 0x000fca0000000000 */
[----:B------:R-:W-:-:S07]  /*5730*/  MOV R219, R88 ;  /* 0x0000005800db7202 */ /* 0x000fce0000000f00 */
[----:B------:R-:W-:Y:S05]  /*5740*/  WARPSYNC.COLLECTIVE R96, `(.L_x_8126) ;  /* 0x0000000060087348 */ /* 0x000fea0003c00000 */
[----:B------:R0:W1:Y:S02]  /*5750*/  SHFL.BFLY P0, R98, R219, R100, R221 ;  /* 0x0c000064db627389 */ /* 0x00006400000000dd */
[----:B01----:R-:W-:Y:S01]  /*5760*/  ENDCOLLECTIVE ;  /* 0x000000000000791b */ /* 0x003fe20003800000 */
.L_x_8126:
[----:B------:R-:W-:Y:S01]  /*5770*/  HFMA2.MMA R100, -RZ, RZ, 0, 4.76837158203125e-07 ;  /* 0x00000008ff647435 */ /* 0x000fe200000001ff */
[----:B------:R-:W-:-:S05]  /*5780*/  MOV R91, R98 ;  /* 0x00000062005b7202 */ /* 0x000fca0000000f00 */
[----:B------:R-:W-:-:S05]  /*5790*/  FADD R91, R88, R91 ;  /* 0x0000005b585b7221 */ /* 0x000fca0000000000 */
[----:B------:R-:W-:-:S07]  /*57a0*/  MOV R219, R91 ;  /* 0x0000005b00db7202 */ /* 0x000fce0000000f00 */
[----:B------:R-:W-:Y:S05]  /*57b0*/  WARPSYNC.COLLECTIVE R96, `(.L_x_8127) ;  /* 0x0000000060087348 */ /* 0x000fea0003c00000 */
[----:B------:R0:W1:Y:S02]  /*57c0*/  SHFL.BFLY P0, R98, R219, R100, R221 ;  /* 0x0c000064db627389 */ /* 0x00006400000000dd */
[----:B01----:R-:W-:Y:S01]  /*57d0*/  ENDCOLLECTIVE ;  /* 0x000000000000791b */ /* 0x003fe20003800000 */
.L_x_8127:
[----:B------:R-:W-:Y:S01]  /*57e0*/  HFMA2.MMA R100, -RZ, RZ, 0, 9.5367431640625e-07 ;  /* 0x00000010ff647435 */ /* 0x000fe200000001ff */
[----:B------:R-:W-:-:S05]  /*57f0*/  MOV R86, R98 ;  /* 0x0000006200567202 */ /* 0x000fca0000000f00 */
[----:B------:R-:W-:-:S05]  /*5800*/  FADD R93, R91, R86 ;  /* 0x000000565b5d7221 */ /* 0x000fca0000000000 */
[----:B------:R-:W-:-:S07]  /*5810*/  MOV R219, R93 ;  /* 0x0000005d00db7202 */ /* 0x000fce0000000f00 */
[----:B------:R-:W-:Y:S05]  /*5820*/  WARPSYNC.COLLECTIVE R96, `(.L_x_8128) ;  /* 0x0000000060087348 */ /* 0x000fea0003c00000 */
[----:B------:R0:W1:Y:S02]  /*5830*/  SHFL.BFLY P0, R98, R219, R100, R221 ;  /* 0x0c000064db627389 */ /* 0x00006400000000dd */
[----:B01----:R-:W-:Y:S01]  /*5840*/  ENDCOLLECTIVE ;  /* 0x000000000000791b */ /* 0x003fe20003800000 */
.L_x_8128:
[----:B------:R-:W-:Y:S01]  /*5850*/  HFMA2.MMA R100, -RZ, RZ, 0, 5.9604644775390625e-08 ;  /* 0x00000001ff647435 */ /* 0x000fe200000001ff */
[----:B------:R-:W-:-:S05]  /*5860*/  MOV R86, R98 ;  /* 0x0000006200567202 */ /* 0x000fca0000000f00 */
[----:B------:R-:W-:-:S04]  /*5870*/  FADD R86, R93, R86 ;  /* 0x000000565d567221 */ /* 0x000fc80000000000 */
[----:B------:R-:W-:-:S04]  /*5880*/  FMUL R90, R86, 0.00062499998603016138077 ;  /* 0x3a23d70a565a7820 */ /* 0x000fc80000400000 */
        /* <DEDUP_REMOVED lines=104> */
.L_x_8129:
[----:B------:R-:W-:Y:S01]  /*5f10*/  HFMA2.MMA R100, -RZ, RZ, 0, 1.1920928955078125e-07 ;  /* 0x00000002ff647435 */ /* 0x000fe200000001ff */
[----:B------:R-:W-:-:S05]  /*5f20*/  MOV R89, R98 ;  /* 0x0000006200597202 */ /* 0x000fca0000000f00 */
[----:B------:R-:W-:-:S05]  /*5f30*/  FADD R89, R86, R89 ;  /* 0x0000005956597221 */ /* 0x000fca0000000000 */
[----:B------:R-:W-:-:S07]  /*5f40*/  MOV R219, R89 ;  /* 0x0000005900db7202 */ /* 0x000fce0000000f00 */
[----:B------:R-:W-:Y:S05]  /*5f50*/  WARPSYNC.COLLECTIVE R96, `(.L_x_8130) ;  /* 0x0000000060087348 */ /* 0x000fea0003c00000 */
[----:B------:R0:W1:Y:S02]  /*5f60*/  SHFL.BFLY P0, R98, R219, R100, R221 ;  /* 0x0c000064db627389 */ /* 0x00006400000000dd */
[----:B01----:R-:W-:Y:S01]  /*5f70*/  ENDCOLLECTIVE ;  /* 0x000000000000791b */ /* 0x003fe20003800000 */
.L_x_8130:
[----:B------:R-:W-:Y:S01]  /*5f80*/  HFMA2.MMA R100, -RZ, RZ, 0, 2.384185791015625e-07 ;  /* 0x00000004ff647435 */ /* 0x000fe200000001ff */
[----:B------:R-:W-:-:S05]  /*5f90*/  MOV R88, R98 ;  /* 0x0000006200587202 */ /* 0x000fca0000000f00 */
[----:B------:R-:W-:-:S05]  /*5fa0*/  FADD R88, R89, R88 ;  /* 0x0000005859587221 */ /* 0x000fca0000000000 */
[----:B------:R-:W-:-:S07]  /*5fb0*/  MOV R219, R88 ;  /* 0x0000005800db7202 */ /* 0x000fce0000000f00 */
[----:B------:R-:W-:Y:S05]  /*5fc0*/  WARPSYNC.COLLECTIVE R96, `(.L_x_8131) ;  /* 0x0000000060087348 */ /* 0x000fea0003c00000 */
[----:B------:R0:W1:Y:S02]  /*5fd0*/  SHFL.BFLY P0, R98, R219, R100, R221 ;  /* 0x0c000064db627389 */ /* 0x00006400000000dd */
[----:B01----:R-:W-:Y:S01]  /*5fe0*/  ENDCOLLECTIVE ;  /* 0x000000000000791b */ /* 0x003fe20003800000 */
.L_x_8131:
[----:B------:R-:W-:Y:S01]  /*5ff0*/  HFMA2.MMA R100, -RZ, RZ, 0, 4.76837158203125e-07 ;  /* 0x00000008ff647435 */ /* 0x000fe200000001ff */
[----:B------:R-:W-:-:S05]  /*6000*/  MOV R91, R98 ;  /* 0x00000062005b7202 */ /* 0x000fca0000000f00 */
[----:B------:R-:W-:-:S05]  /*6010*/  FADD R91, R88, R91 ;  /* 0x0000005b585b7221 */ /* 0x000fca0000000000 */
[----:B------:R-:W-:-:S07]  /*6020*/  MOV R219, R91 ;  /* 0x0000005b00db7202 */ /* 0x000fce0000000f00 */
[----:B------:R-:W-:Y:S05]  /*6030*/  WARPSYNC.COLLECTIVE R96, `(.L_x_8132) ;  /* 0x0000000060087348 */ /* 0x000fea0003c00000 */
[----:B------:R0:W1:Y:S02]  /*6040*/  SHFL.BFLY P0, R98, R219, R100, R221 ;  /* 0x0c000064db627389 */ /* 0x00006400000000dd */
[----:B01----:R-:W-:Y:S01]  /*6050*/  ENDCOLLECTIVE ;  /* 0x000000000000791b */ /* 0x003fe20003800000 */
.L_x_8132:
[----:B------:R-:W-:Y:S01]  /*6060*/  HFMA2.MMA R100, -RZ, RZ, 0, 9.5367431640625e-07 ;  /* 0x00000010ff647435 */ /* 0x000fe200000001ff */
[----:B------:R-:W-:-:S05]  /*6070*/  MOV R92, R98 ;  /* 0x00000062005c7202 */ /* 0x000fca0000000f00 */
[----:B------:R-:W-:-:S05]  /*6080*/  FADD R92, R91, R92 ;  /* 0x0000005c5b5c7221 */ /* 0x000fca0000000000 */
[----:B------:R-:W-:-:S07]  /*6090*/  MOV R219, R92 ;  /* 0x0000005c00db7202 */ /* 0x000fce0000000f00 */
[----:B------:R-:W-:Y:S05]  /*60a0*/  WARPSYNC.COLLECTIVE R96, `(.L_x_8133) ;  /* 0x0000000060087348 */ /* 0x000fea0003c00000 */
[----:B------:R0:W1:Y:S02]  /*60b0*/  SHFL.BFLY P0, R98, R219, R100, R221 ;  /* 0x0c000064db627389 */ /* 0x00006400000000dd */
[----:B01----:R-:W-:Y:S01]  /*60c0*/  ENDCOLLECTIVE ;  /* 0x000000000000791b */ /* 0x003fe20003800000 */
.L_x_8133:
[----:B------:R-:W-:Y:S01]  /*60d0*/  MOV R93, R98 ;  /* 0x00000062005d7202 */ /* 0x000fe20000000f00 */
[----:B------:R-:W-:Y:S06]  /*60e0*/  BRA `(.L_x_8134) ;  /* 0xffffffc8000c7947 */ /* 0x000fec000383ffff */
.L_x_8117:
[----:B------:R-:W-:Y:S01]  /*60f0*/  HFMA2.MMA R9, -RZ, RZ, 0, 9.5367431640625e-07 ;  /* 0x00000010ff097435 */ /* 0x000fe200000001ff */
[----:B------:R-:W-:Y:S02]  /*6100*/  MOV R11, 0x1f ;  /* 0x0000001f000b7802 */ /* 0x000fe40000000f00 */
[----:B-1----:R-:W-:-:S08]  /*6110*/  MOV R96, 0xffffffff ;  /* 0xffffffff00607802 */ /* 0x002fd00000000f00 */
[----:B-----5:R-:W-:Y:S05]  /*6120*/  WARPSYNC.COLLECTIVE R96, `(.L_x_8135) ;  /* 0x0000000060087348 */ /* 0x020fea0003c00000 */
[----:B------:R0:W1:Y:S02]  /*6130*/  SHFL.DOWN P0, R7, R0, R9, R11 ;  /* 0x0800000900077389 */ /* 0x000064000000000b */
[----:B01---5:R-:W-:Y:S01]  /*6140*/  ENDCOLLECTIVE ;  /* 0x000000000000791b */ /* 0x023fe20003800000 */
.L_x_8135:
[----:B------:R-:W-:Y:S01]  /*6150*/  HFMA2.MMA R9, -RZ, RZ, 0, 4.76837158203125e-07 ;  /* 0x00000008ff097435 */ /* 0x000fe200000001ff */
[----:B------:R-:W-:-:S04]  /*6160*/  MOV R3, R7 ;  /* 0x0000000700037202 */ /* 0x000fc80000000f00 */
[----:B------:R-:W-:-:S04]  /*6170*/  FMNMX R3, R3, R0, !PT ;  /* 0x0000000003037209 */ /* 0x000fc80007800000 */
[----:B------:R-:W-:-:S07]  /*6180*/  MOV R0, R3 ;  /* 0x0000000300007202 */ /* 0x000fce0000000f00 */
[----:B------:R-:W-:Y:S05]  /*6190*/  WARPSYNC.COLLECTIVE R96, `(.L_x_8136) ;  /* 0x0000000060087348 */ /* 0x000fea0003c00000 */
[----:B------:R0:W1:Y:S02]  /*61a0*/  SHFL.DOWN P0, R7, R0, R9, R11 ;  /* 0x0800000900077389 */ /* 0x000064000000000b */
[----:B01----:R-:W-:Y:S01]  /*61b0*/  ENDCOLLECTIVE ;  /* 0x000000000000791b */ /* 0x003fe20003800000 */
.L_x_8136:
[----:B------:R-:W-:Y:S01]  /*61c0*/  HFMA2.MMA R9, -RZ, RZ, 0, 2.384185791015625e-07 ;  /* 0x00000004ff097435 */ /* 0x000fe200000001ff */
[----:B------:R-:W-:-:S04]  /*61d0*/  MOV R8, R7 ;  /* 0x0000000700087202 */ /* 0x000fc80000000f00 */
[----:B------:R-:W-:-:S04]  /*61e0*/  FMNMX R8, R3, R8, !PT ;  /* 0x0000000803087209 */ /* 0x000fc80007800000 */
[----:B------:R-:W-:-:S07]  /*61f0*/  MOV R0, R8 ;  /* 0x0000000800007202 */ /* 0x000fce0000000f00 */
[----:B------:R-:W-:Y:S05]  /*6200*/  WARPSYNC.COLLECTIVE R96, `(.L_x_8137) ;  /* 0x0000000060087348 */ /* 0x000fea0003c00000 */
[----:B------:R0:W1:Y:S02]  /*6210*/  SHFL.DOWN P0, R7, R0, R9, R11 ;  /* 0x0800000900077389 */ /* 0x000064000000000b */
[----:B01----:R-:W-:Y:S01]  /*6220*/  ENDCOLLECTIVE ;  /* 0x000000000000791b */ /* 0x003fe20003800000 */
.L_x_8137:
[----:B------:R-:W-:Y:S01]  /*6230*/  HFMA2.MMA R9, -RZ, RZ, 0, 1.1920928955078125e-07 ;  /* 0x00000002ff097435 */ /* 0x000fe200000001ff */
[----:B------:R-:W-:-:S04]  /*6240*/  MOV R5, R7 ;  /* 0x0000000700057202 */ /* 0x000fc80000000f00 */
[----:B------:R-:W-:-:S04]  /*6250*/  FMNMX R5, R8, R5, !PT ;  /* 0x0000000508057209 */ /* 0x000fc80007800000 */
[----:B------:R-:W-:-:S07]  /*6260*/  MOV R0, R5 ;  /* 0x0000000500007202 */ /* 0x000fce0000000f00 */
[----:B------:R-:W-:Y:S05]  /*6270*/  WARPSYNC.COLLECTIVE R96, `(.L_x_8138) ;  /* 0x0000000060087348 */ /* 0x000fea0003c00000 */
[----:B------:R0:W1:Y:S02]  /*6280*/  SHFL.DOWN P0, R7, R0, R9, R11 ;  /* 0x0800000900077389 */ /* 0x000064000000000b */
[----:B01----:R-:W-:Y:S01]  /*6290*/  ENDCOLLECTIVE ;  /* 0x000000000000791b */ /* 0x003fe20003800000 */
.L_x_8138:
[----:B------:R-:W-:Y:S01]  /*62a0*/  HFMA2.MMA R9, -RZ, RZ, 0, 5.9604644775390625e-08 ;  /* 0x00000001ff097435 */ /* 0x000fe200000001ff */
[----:B------:R-:W-:-:S04]  /*62b0*/  MOV R10, R7 ;  /* 0x00000007000a7202 */ /* 0x000fc80000000f00 */
[----:B------:R-:W-:-:S04]  /*62c0*/  FMNMX R10, R5, R10, !PT ;  /* 0x0000000a050a7209 */ /* 0x000fc80007800000 */
[----:B------:R-:W-:-:S07]  /*62d0*/  MOV R0, R10 ;  /* 0x0000000a00007202 */ /* 0x000fce0000000f00 */
[----:B------:R-:W-:Y:S05]  /*62e0*/  WARPSYNC.COLLECTIVE R96, `(.L_x_8139) ;  /* 0x0000000060087348 */ /* 0x000fea0003c00000 */
[----:B------:R0:W1:Y:S02]  /*62f0*/  SHFL.DOWN P0, R7, R0, R9, R11 ;  /* 0x0800000900077389 */ /* 0x000064000000000b */
[----:B01----:R-:W-:Y:S01]  /*6300*/  ENDCOLLECTIVE ;  /* 0x000000000000791b */ /* 0x003fe20003800000 */
.L_x_8139:
[----:B------:R-:W-:Y:S05]  /*6310*/  BRA `(.L_x_8140) ;  /* 0xffffffec00d47947 */ /* 0x000fea000383ffff */
.L_x_8120:
[----:B------:R-:W-:Y:S01]  /*6320*/  HFMA2.MMA R11, -RZ, RZ, 0, 1.847743988037109375e-06 ;  /* 0x0000001fff0b7435 */ /* 0x000fe200000001ff */
[----:B------:R-:W-:Y:S02]  /*6330*/  MOV R9, 0x2 ;  /* 0x0000000200097802 */ /* 0x000fe40000000f00 */
[----:B-1----:R-:W-:-:S08]  /*6340*/  MOV R96, 0xffffffff ;  /* 0xffffffff00607802 */ /* 0x002fd00000000f00 */
[----:B0-23-5:R-:W-:Y:S05]  /*6350*/  WARPSYNC.COLLECTIVE R96, `(.L_x_8141) ;  /* 0x0000000060087348 */ /* 0x02dfea0003c00000 */
[----:B---3--:R1:W3:Y:S02]  /*6360*/  SHFL.DOWN P0, R7, R0, R9, R11 ;  /* 0x0800000900077389 */ /* 0x0082e4000000000b */
[----:B0123-5:R-:W-:Y:S01]  /*6370*/  ENDCOLLECTIVE ;  /* 0x000000000000791b */ /* 0x02ffe20003800000 */
.L_x_8141:
[----:B------:R-:W-:Y:S01]  /*6380*/  HFMA2.MMA R9, -RZ, RZ, 0, 5.9604644775390625e-08 ;  /* 0x00000001ff097435 */ /* 0x000fe200000001ff */
[----:B------:R-:W-:-:S04]  /*6390*/  MOV R3, R7 ;  /* 0x0000000700037202 */ /* 0x000fc80000000f00 */
[----:B------:R-:W-:-:S04]  /*63a0*/  FMNMX R3, R3, R0, !PT ;  /* 0x0000000003037209 */ /* 0x000fc80007800000 */
[----:B------:R-:W-:-:S07]  /*63b0*/  MOV R0, R3 ;  /* 0x0000000300007202 */ /* 0x000fce0000000f00 */
[----:B------:R-:W-:Y:S05]  /*63c0*/  WARPSYNC.COLLECTIVE R96, `(.L_x_8142) ;  /* 0x0000000060087348 */ /* 0x000fea0003c00000 */
[----:B------:R0:W1:Y:S02]  /*63d0*/  SHFL.DOWN P0, R7, R0, R9, R11 ;  /* 0x0800000900077389 */ /* 0x000064000000000b */
[----:B01----:R-:W-:Y:S01]  /*63e0*/  ENDCOLLECTIVE ;  /* 0x000000000000791b */ /* 0x003fe20003800000 */
.L_x_8142:
[----:B------:R-:W-:Y:S01]  /*63f0*/  MOV R6, R7 ;  /* 0x0000000700067202 */ /* 0x000fe20000000f00 */
[----:B------:R-:W-:Y:S06]  /*6400*/  BRA `(.L_x_8143) ;  /* 0xfffffff000087947 */ /* 0x000fec000383ffff */
        .weak           $__internal_95_$__cuda_sm20_rcp_rn_f32_slowpath
        .type           $__internal_95_$__cuda_sm20_rcp_rn_f32_slowpath,@function
        .size           $__internal_95_$__cuda_sm20_rcp_rn_f32_slowpath,(.L_x_14431 - $__internal_95_$__cuda_sm20_rcp_rn_f32_slowpath)
$__internal_95_$__cuda_sm20_rcp_rn_f32_slowpath:
        /* <DEDUP_REMOVED lines=15> */
.L_x_8145:
        /* <DEDUP_REMOVED lines=33> */
.L_x_8147:
[----:B------:R0:W1:Y:S02]  /*6710*/  MUFU.RCP R90, R87 ;  /* 0x00000057005a7308 */ /* 0x0000640000001000 */
.L_x_8146:
[----:B------:R-:W-:Y:S05]  /*6720*/  BSYNC B1 ;  /* 0x0000000000017941 */ /* 0x000fea0003800000 */
.L_x_8144:
[----:B0-----:R-:W-:Y:S01]  /*6730*/  HFMA2.MMA R87, -RZ, RZ, 0, 0 ;  /* 0x00000000ff577435 */ /* 0x001fe200000001ff */
[----:B------:R-:W-:-:S05]  /*6740*/  MOV R86, R96 ;  /* 0x0000006000567202 */ /* 0x000fca0000000f00 */
[----:B-1----:R-:W-:Y:S05]  /*6750*/  RET.REL.NODEC R86 `(_ZN18transformer_engine13normalization19ln_fwd_tuned_kernelINS0_13Kernel_traitsIff13__nv_bfloat16fjLj12800ELj2ELj1ELj4ELj4ENS0_18Kernel_traits_baseILj12800EffS3_fjLj128EEEEEEEvNS0_19ForwardKernelParamsE) ;  /* 0xffffff9856287950 */ /* 0x002fea0003c3ffff */
.L_x_8148:
        /* <DEDUP_REMOVED lines=10> */
.L_x_14431:


//--------------------- .text._ZN18transformer_engine13normalization19ln_fwd_tuned_kernelINS0_13Kernel_traitsI13__nv_bfloat16S3_S3_fjLj12800ELj2ELj1ELj4ELj4ENS0_18Kernel_traits_baseILj12800ES3_S3_S3_fjLj128EEEEEEEvNS0_19ForwardKernelParamsE --------------------------
	.section	.text._ZN18transformer_engine13normalization19ln_fwd_tuned_kernelINS0_13Kernel_traitsI13__nv_bfloat16S3_S3_fjLj12800ELj2ELj1ELj4ELj4ENS0_18Kernel_traits_baseILj12800ES3_S3_S3_fjLj128EEEEEEEvNS0_19ForwardKernelParamsE,"ax",@progbits
	.align	128
        .global         _ZN18transformer_engine13normalization19ln_fwd_tuned_kernelINS0_13Kernel_traitsI13__nv_bfloat16S3_S3_fjLj12800ELj2ELj1ELj4ELj4ENS0_18Kernel_traits_baseILj12800ES3_S3_S3_fjLj128EEEEEEEvNS0_19ForwardKernelParamsE
        .type           _ZN18transformer_engine13normalization19ln_fwd_tuned_kernelINS0_13Kernel_traitsI13__nv_bfloat16S3_S3_fjLj12800ELj2ELj1ELj4ELj4ENS0_18Kernel_traits_baseILj12800ES3_S3_S3_fjLj128EEEEEEEvNS0_19ForwardKernelParamsE,@function
        .size           _ZN18transformer_engine13normalization19ln_fwd_tuned_kernelINS0_13Kernel_traitsI13__nv_bfloat16S3_S3_fjLj12800ELj2ELj1ELj4ELj4ENS0_18Kernel_traits_baseILj12800ES3_S3_S3_fjLj128EEEEEEEvNS0_19ForwardKernelParamsE,(.L_x_14432 - _ZN18transformer_engine13normalization19ln_fwd_tuned_kernelINS0_13Kernel_traitsI13__nv_bfloat16S3_S3_fjLj12800ELj2ELj1ELj4ELj4ENS0_18Kernel_traits_baseILj12800ES3_S3_S3_fjLj128EEEEEEEvNS0_19ForwardKernelParamsE)
        .other          _ZN18transformer_engine13normalization19ln_fwd_tuned_kernelINS0_13Kernel_traitsI13__nv_bfloat16S3_S3_fjLj12800ELj2ELj1ELj4ELj4ENS0_18Kernel_traits_baseILj12800ES3_S3_S3_fjLj128EEEEEEEvNS0_19ForwardKernelParamsE,@"STO_CUDA_ENTRY STV_DEFAULT"
_ZN18transformer_engine13normalization19ln_fwd_tuned_kernelINS0_13Kernel_traitsI13__nv_bfloat16S3_S3_fjLj12800ELj2ELj1ELj4ELj4ENS0_18Kernel_traits_baseILj12800ES3_S3_S3_fjLj128EEEEEEEvNS0_19ForwardKernelParamsE:
.text._ZN18transformer_engine13normalization19ln_fwd_tuned_kernelINS0_13Kernel_traitsI13__nv_bfloat16S3_S3_fjLj12800ELj2ELj1ELj4ELj4ENS0_18Kernel_traits_baseILj12800ES3_S3_S3_fjLj128EEEEEEEvNS0_19ForwardKernelParamsE:
        /* <DEDUP_REMOVED lines=56> */
[----:B------:R-:W-:Y:S01]  /*0380*/  IMAD.WIDE.U32 R54, R57, 0x4, R8 ;  /* 0x0000000439367825 */ /* 0x000fe200078e0008 */
[----:B------:R-:W-:-:S03]  /*0390*/  LOP3.LUT R103, R13, 0x1800, RZ, 0xfc, !PT ;  /* 0x000018000d677812 */ /* 0x000fc600078efcff */
        /* <DEDUP_REMOVED lines=88> */
[----:B------:R0:W4:Y:S04]  /*0920*/  LDG.E R8, desc[UR4][R8.64] ;  /* 0x0000000408087981 */ /* 0x000128000c1e1900 */
[----:B------:R-:W4:Y:S01]  /*0930*/  LDG.E R100, desc[UR4][R100.64] ;  /* 0x0000000464647981 */ /* 0x000f22000c1e1900 */
[----:B------:R-:W-:-:S02]  /*0940*/  MOV R152, 0x1 ;  /* 0x0000000100987802 */ /* 0x000fc40000000f00 */
[----:B------:R-:W-:Y:S02]  /*0950*/  MOV R153, RZ ;  /* 0x000000ff00997202 */ /* 0x000fe40000000f00 */
[----:B------:R-:W-:Y:S02]  /*0960*/  MOV R155, RZ ;  /* 0x000000ff009b7202 */ /* 0x000fe40000000f00 */
[C---:B--2---:R-:W-:Y:S02]  /*0970*/  PRMT R5, R16.reuse, 0x7632, R5 ;  /* 0x0000763210057816 */ /* 0x044fe40000000005 */
[----:B------:R-:W-:Y:S02]  /*0980*/  SHF.L.U32 R148, R16, 0x10, RZ ;  /* 0x0000001010947819 */ /* 0x000fe400000006ff */
        /* <DEDUP_REMOVED lines=8> */
[C---:B-1----:R-:W-:Y:S02]  /*0a10*/  PRMT R99, R14.reuse, 0x7632, R99 ;  /* 0x000076320e637816 */ /* 0x042fe40000000063 */
        /* <DEDUP_REMOVED lines=21> */
[----:B------:R-:W-:Y:S02]  /*0b70*/  PRMT R95, R22, 0x7632, R95 ;  /* 0x00007632165f7816 */ /* 0x000fe4000000005f */
[----:B0-----:R-:W-:-:S02]  /*0b80*/  PRMT R9, R24, 0x7632, R9 ;  /* 0x0000763218097816 */ /* 0x001fc40000000009 */
[----:B------:R-:W-:Y:S02]  /*0b90*/  PRMT R93, R26, 0x7632, R93 ;  /* 0x000076321a5d7816 */ /* 0x000fe4000000005d */
[----:B------:R-:W-:Y:S02]  /*0ba0*/  PRMT R10, R28, 0x7632, R10 ;  /* 0x000076321c0a7816 */ /* 0x000fe4000000000a */
[----:B------:R-:W-:Y:S02]  /*0bb0*/  PRMT R91, R30, 0x7632, R91 ;  /* 0x000076321e5b7816 */ /* 0x000fe4000000005b */
[----:B------:R-:W-:Y:S02]  /*0bc0*/  PRMT R11, R32, 0x7632, R11 ;  /* 0x00007632200b7816 */ /* 0x000fe4000000000b */
[----:B------:R-:W-:Y:S02]  /*0bd0*/  PRMT R89, R34, 0x7632, R89 ;  /* 0x0000763222597816 */ /* 0x000fe40000000059 */
[----:B------:R-:W-:-:S02]  /*0be0*/  PRMT R12, R36, 0x7632, R12 ;  /* 0x00007632240c7816 */ /* 0x000fc4000000000c */
        /* <DEDUP_REMOVED lines=110> */
.L_x_8162:
[----:B0-----:R-:W0:Y:S01]  /*12d0*/  LDC.64 R2, c[0x0][0x220] ;  /* 0x00008800ff027b82 */ /* 0x001e220000000a00 */
        /* <DEDUP_REMOVED lines=17> */
[----:B------:R-:W-:-:S05]  /*13f0*/  IADD3 R15, R167, 0x500, RZ ;  /* 0x00000500a70f7810 */ /* 0x000fca0007ffe0ff */
[----:B------:R-:W3:Y:S01]  /*1400*/  LDG.E R20, desc[UR4][R20.64] ;  /* 0x0000000414147981 */ /* 0x000ee2000c1e1900 */
[----:B------:R-:W-:Y:S01]  /*1410*/  IMAD.WIDE.U32 R22, R15, 0x4, R2 ;  /* 0x000000040f167825 */ /* 0x000fe200078e0002 */
[----:B------:R-:W-:-:S05]  /*1420*/  IADD3 R17, R167, 0x600, RZ ;  /* 0x00000600a7117810 */ /* 0x000fca0007ffe0ff */
[----:B------:R-:W3:Y:S01]  /*1430*/  LDG.E R22, desc[UR4][R22.64] ;  /* 0x0000000416167981 */ /* 0x000ee2000c1e1900 */
        /* <DEDUP_REMOVED lines=37> */
[----:B----4-:R-:W-:-:S04]  /*1690*/  IADD3 R9, R167, 0x1300, RZ ;  /* 0x00001300a7097810 */ /* 0x010fc80007ffe0ff */
[----:B------:R1:W4:Y:S01]  /*16a0*/  LDG.E R191, desc[UR4][R6.64] ;  /* 0x0000000406bf7981 */ /* 0x000322000c1e1900 */
[----:B------:R-:W-:Y:S01]  /*16b0*/  IMAD.WIDE.U32 R8, R9, 0x4, R2 ;  /* 0x0000000409087825 */ /* 0x000fe200078e0002 */
[----:B------:R-:W-:-:S05]  /*16c0*/  IADD3 R11, R167, 0x1400, RZ ;  /* 0x00001400a70b7810 */ /* 0x000fca0007ffe0ff */
[----:B------:R1:W4:Y:S01]  /*16d0*/  LDG.E R8, desc[UR4][R8.64] ;  /* 0x0000000408087981 */ /* 0x000322000c1e1900 */
[----:B------:R-:W-:Y:S01]  /*16e0*/  IMAD.WIDE.U32 R10, R11, 0x4, R2 ;  /* 0x000000040b0a7825 */ /* 0x000fe200078e0002 */
[----:B------:R-:W-:-:S04]  /*16f0*/  IADD3 R13, R167, 0x1500, RZ ;  /* 0x00001500a70d7810 */ /* 0x000fc80007ffe0ff */
[----:B------:R-:W4:Y:S01]  /*1700*/  LDG.E R21, desc[UR4][R10.64] ;  /* 0x000000040a157981 */ /* 0x000f22000c1e1900 */
[----:B------:R-:W-:Y:S01]  /*1710*/  IMAD.WIDE.U32 R12, R13, 0x4, R2 ;  /* 0x000000040d0c7825 */ /* 0x000fe200078e0002 */
[----:B0-----:R-:W-:-:S04]  /*1720*/  IADD3 R5, R167, 0x1600, RZ ;  /* 0x00001600a7057810 */ /* 0x001fc80007ffe0ff */
[----:B------:R-:W4:Y:S01]  /*1730*/  LDG.E R169, desc[UR4][R12.64] ;  /* 0x000000040ca97981 */ /* 0x000f22000c1e1900 */
[----:B------:R-:W-:Y:S01]  /*1740*/  IMAD.WIDE.U32 R4, R5, 0x4, R2 ;  /* 0x0000000405047825 */ /* 0x000fe200078e0002 */
[----:B-1----:R-:W-:-:S05]  /*1750*/  IADD3 R7, R167, 0x1700, RZ ;  /* 0x00001700a7077810 */ /* 0x002fca0007ffe0ff */
[----:B------:R0:W4:Y:S01]  /*1760*/  LDG.E R4, desc[UR4][R4.64] ;  /* 0x0000000404047981 */ /* 0x000122000c1e1900 */
[----:B------:R-:W-:Y:S01]  /*1770*/  IMAD.WIDE.U32 R6, R7, 0x4, R2 ;  /* 0x0000000407067825 */ /* 0x000fe200078e0002 */
[----:B------:R-:W-:-:S05]  /*1780*/  IADD3 R9, R167, 0x1800, RZ ;  /* 0x00001800a7097810 */ /* 0x000fca0007ffe0ff */
[----:B------:R-:W4:Y:S01]  /*1790*/  LDG.E R6, desc[UR4][R6.64] ;  /* 0x0000000406067981 */ /* 0x000f22000c1e1900 */
[----:B------:R-:W-:-:S06]  /*17a0*/  IMAD.WIDE.U32 R2, R9, 0x4, R2 ;  /* 0x0000000409027825 */ /* 0x000fcc00078e0002 */
[----:B------:R1:W4:Y:S01]  /*17b0*/  LDG.E R2, desc[UR4][R2.64] ;  /* 0x0000000402027981 */ /* 0x000322000c1e1900 */
[----:B------:R-:W-:Y:S01]  /*17c0*/  LOP3.LUT P0, RZ, R152, 0xff, RZ, 0xc0, !PT ;  /* 0x000000ff98ff7812 */ /* 0x000fe2000780c0ff */
[----:B------:R-:W-:Y:S01]  /*17d0*/  UMOV UR7, 0xffffffff ;  /* 0xffffffff00077882 */ /* 0x000fe20000000000 */
[----:B------:R-:W-:Y:S02]  /*17e0*/  SHF.R.U32.HI R18, RZ, 0x5, R161 ;  /* 0x00000005ff127819 */ /* 0x000fe400000116a1 */
[----:B------:R-:W-:Y:S02]  /*17f0*/  ISETP.NE.AND P1, PT, R158, RZ, PT ;  /* 0x000000ff9e00720c */ /* 0x000fe40003f25270 */
[----:B0-----:R-:W-:-:S07]  /*1800*/  LOP3.LUT R5, R18, 0x7fffffc, RZ, 0xc0, !PT ;  /* 0x07fffffc12057812 */ /* 0x001fce00078ec0ff */
[----:B------:R-:W-:Y:S02]  /*1810*/  @!P0 IADD3 R5, R5, 0x4, RZ ;  /* 0x0000000405058810 */ /* 0x000fe40007ffe0ff */
[C---:B--2---:R-:W-:Y:S02]  /*1820*/  PRMT R237, R231.reuse, 0x7632, R237 ;  /* 0x00007632e7ed7816 */ /* 0x044fe400000000ed */
[----:B------:R-:W-:Y:S02]  /*1830*/  SHF.L.U32 R231, R231, 0x10, RZ ;  /* 0x00000010e7e77819 */ /* 0x000fe400000006ff */
[----:B------:R-:W-:Y:S02]  /*1840*/  SHF.L.U32 R237, R237, 0x10, RZ ;  /* 0x00000010eded7819 */ /* 0x000fe400000006ff */
[C---:B---3--:R-:W-:Y:S01]  /*1850*/  PRMT R235, R233.reuse, 0x7632, R235 ;  /* 0x00007632e9eb7816 */ /* 0x048fe200000000eb */
        /* <DEDUP_REMOVED lines=29> */
[----:B-1----:R-:W-:Y:S01]  /*1a30*/  FADD R3, R251, R0 ;  /* 0x00000000fb037221 */ /* 0x002fe20000000000 */
        /* <DEDUP_REMOVED lines=46> */
[----:B----4-:R-:W-:Y:S01]  /*1d20*/  PRMT R11, R191, 0x7632, R11 ;  /* 0x00007632bf0b7816 */ /* 0x010fe2000000000b */
        /* <DEDUP_REMOVED lines=165> */
.L_x_8181:
        /* <DEDUP_REMOVED lines=34> */
[----:B012--5:R-:W-:Y:S05]  /*29a0*/  CALL.REL.NOINC `($__internal_96_$__cuda_sm20_rcp_rn_f32_slowpath) ;  /* 0x0000003400cc7944 */ /* 0x027fea0003c00000 */
[----:B------:R-:W-:Y:S05]  /*29b0*/  BRA `(.L_x_8153) ;  /* 0x0000000000107947 */ /* 0x000fea0003800000 */
.L_x_8152:
[----:B------:R-:W3:Y:S02]  /*29c0*/  MUFU.RCP R3, R6 ;  /* 0x0000000600037308 */ /* 0x000ee40000001000 */
[----:B---3--:R-:W-:-:S04]  /*29d0*/  FFMA R0, R6, R3, -1 ;  /* 0xbf80000006007423 */ /* 0x008fc80000000003 */
[----:B------:R-:W-:-:S04]  /*29e0*/  FADD.FTZ R0, -R0, -RZ ;  /* 0x800000ff00007221 */ /* 0x000fc80000010100 */
[----:B------:R-:W-:-:S07]  /*29f0*/  FFMA R0, R3, R0, R3 ;  /* 0x0000000003007223 */ /* 0x000fce0000000003 */
.L_x_8153:
[----:B------:R-:W-:Y:S05]  /*2a00*/  BSYNC B0 ;  /* 0x0000000000007941 */ /* 0x000fea0003800000 */
.L_x_8151:
[----:B------:R-:W3:Y:S01]  /*2a10*/  SHFL.DOWN PT, R30, R6, 0x1, 0x1f ;  /* 0x08201f00061e7f89 */ /* 0x000ee200000e0000 */
[----:B-1----:R-:W-:Y:S01]  /*2a20*/  FADD R2, -R7, R4 ;  /* 0x0000000407027221 */ /* 0x002fe20000000100 */
[----:B0-2---:R-:W-:Y:S01]  /*2a30*/  FADD R5, R28, R5 ;  /* 0x000000051c057221 */ /* 0x005fe20000000000 */
[----:B------:R-:W-:Y:S01]  /*2a40*/  FMUL R8, R26, R7 ;  /* 0x000000071a087220 */ /* 0x000fe20000400000 */
        /* <DEDUP_REMOVED lines=14> */
[----:B------:R-:W-:-:S07]  /*2b30*/  MOV R24, 0x2b50 ;  /* 0x00002b5000187802 */ /* 0x000fce0000000f00 */
[----:B-----5:R-:W-:Y:S05]  /*2b40*/  CALL.REL.NOINC `($__internal_96_$__cuda_sm20_rcp_rn_f32_slowpath) ;  /* 0x0000003400647944 */ /* 0x020fea0003c00000 */
[----:B------:R-:W-:Y:S05]  /*2b50*/  BRA `(.L_x_8156) ;  /* 0x0000000000107947 */ /* 0x000fea0003800000 */
.L_x_8155:
[----:B------:R-:W0:Y:S02]  /*2b60*/  MUFU.RCP R0, R2 ;  /* 0x0000000200007308 */ /* 0x000e240000001000 */
[----:B0-----:R-:W-:-:S04]  /*2b70*/  FFMA R2, R2, R0, -1 ;  /* 0xbf80000002027423 */ /* 0x001fc80000000000 */
[----:B------:R-:W-:-:S04]  /*2b80*/  FADD.FTZ R3, -R2, -RZ ;  /* 0x800000ff02037221 */ /* 0x000fc80000010100 */
[----:B------:R-:W-:-:S07]  /*2b90*/  FFMA R0, R0, R3, R0 ;  /* 0x0000000300007223 */ /* 0x000fce0000000000 */
.L_x_8156:
[----:B------:R-:W-:Y:S05]  /*2ba0*/  BSYNC B0 ;  /* 0x0000000000007941 */ /* 0x000fea0003800000 */
.L_x_8154:
        /* <DEDUP_REMOVED lines=49> */
.L_x_8158:
[----:B------:R-:W2:Y:S04]  /*2ec0*/  LDG.E.STRONG.GPU R0, desc[UR4][R6.64] ;  /* 0x0000000406007981 */ /* 0x000ea8000c1ef900 */
[----:B--2---:R-:W-:Y:S01]  /*2ed0*/  CCTL.IVALL ;  /* 0x00000000ff00798f */ /* 0x004fe20002000000 */
[----:B------:R-:W-:Y:S05]  /*2ee0*/  YIELD ;  /* 0x0000000000007946 */ /* 0x000fea0003800000 */
[----:B------:R-:W-:-:S13]  /*2ef0*/  ISETP.NE.AND P1, PT, R0, R4, PT ;  /* 0x000000040000720c */ /* 0x000fda0003f25270 */
[----:B------:R-:W-:Y:S05]  /*2f00*/  @P1 BRA `(.L_x_8158) ;  /* 0xfffffffc00ec1947 */ /* 0x000fea000383ffff */
.L_x_8157:
        /* <DEDUP_REMOVED lines=19> */
[----:B012--5:R-:W-:Y:S05]  /*3040*/  CALL.REL.NOINC `($__internal_96_$__cuda_sm20_rcp_rn_f32_slowpath) ;  /* 0x0000003000247944 */ /* 0x027fea0003c00000 */
[----:B------:R-:W-:Y:S05]  /*3050*/  BRA `(.L_x_8161) ;  /* 0x0000000000107947 */ /* 0x000fea0003800000 */
.L_x_8160:
[----:B------:R-:W3:Y:S02]  /*3060*/  MUFU.RCP R0, R8 ;  /* 0x0000000800007308 */ /* 0x000ee40000001000 */
[----:B---3--:R-:W-:-:S04]  /*3070*/  FFMA R2, R8, R0, -1 ;  /* 0xbf80000008027423 */ /* 0x008fc80000000000 */
[----:B------:R-:W-:-:S04]  /*3080*/  FADD.FTZ R3, -R2, -RZ ;  /* 0x800000ff02037221 */ /* 0x000fc80000010100 */
[----:B------:R-:W-:-:S07]  /*3090*/  FFMA R0, R0, R3, R0 ;  /* 0x0000000300007223 */ /* 0x000fce0000000000 */
.L_x_8161:
[----:B------:R-:W-:Y:S05]  /*30a0*/  BSYNC B0 ;  /* 0x0000000000007941 */ /* 0x000fea0003800000 */
.L_x_8159:
[----:B-1----:R-:W-:Y:S01]  /*30b0*/  FADD R2, -R26, R4 ;  /* 0x000000041a027221 */ /* 0x002fe20000000100 */
[----:B0-2---:R-:W-:Y:S01]  /*30c0*/  FADD R5, R28, R5 ;  /* 0x000000051c057221 */ /* 0x005fe20000000000 */
[----:B------:R-:W0:Y:S01]  /*30d0*/  LDC R3, c[0x0][0x268] ;  /* 0x00009a00ff037b82 */ /* 0x000e220000000800 */
[----:B------:R-:W-:Y:S01]  /*30e0*/  ULDC.64 UR8, c[0x0][0x288] ;  /* 0x0000a20000087ab9 */ /* 0x000fe20000000a00 */
[----:B------:R-:W-:Y:S01]  /*30f0*/  FMUL R2, R2, R2 ;  /* 0x0000000202027220 */ /* 0x000fe20000400000 */
[----:B------:R-:W-:Y:S01]  /*3100*/  ISETP.NE.AND P2, PT, R154, RZ, PT ;  /* 0x000000ff9a00720c */ /* 0x000fe20003f45270 */
[----:B------:R-:W-:Y:S01]  /*3110*/  FADD R8, R149, 1 ;  /* 0x3f80000095087421 */ /* 0x000fe20000000000 */
[----:B------:R-:W-:Y:S01]  /*3120*/  FADD R18, R99, 1 ;  /* 0x3f80000063127421 */ /* 0x000fe20000000000 */
[----:B------:R-:W-:Y:S01]  /*3130*/  FMUL R2, R2, R7 ;  /* 0x0000000702027220 */ /* 0x000fe20000400000 */
[----:B------:R-:W-:Y:S01]  /*3140*/  FADD R20, R143, 1 ;  /* 0x3f8000008f147421 */ /* 0x000fe20000000000 */
[----:B------:R-:W-:Y:S01]  /*3150*/  FADD R22, R93, 1 ;  /* 0x3f8000005d167421 */ /* 0x000fe20000000000 */
[----:B------:R-:W-:Y:S01]  /*3160*/  FSEL R8, R149, R8, !P2 ;  /* 0x0000000895087208 */ /* 0x000fe20005000000 */
[C---:B------:R-:W-:Y:S01]  /*3170*/  FMUL R2, R6.reuse, R2 ;  /* 0x0000000206027220 */ /* 0x040fe20000400000 */
[----:B------:R-:W-:Y:S01]  /*3180*/  FMUL R6, R6, R26 ;  /* 0x0000001a06067220 */ /* 0x000fe20000400000 */
[----:B------:R-:W-:Y:S01]  /*3190*/  FSEL R18, R99, R18, !P2 ;  /* 0x0000001263127208 */ /* 0x000fe20005000000 */
[----:B------:R-:W-:Y:S01]  /*31a0*/  FADD R28, R139, 1 ;  /* 0x3f8000008b1c7421 */ /* 0x000fe20000000000 */
        /* <DEDUP_REMOVED lines=9> */
[----:B------:R-:W-:Y:S01]  /*3240*/  FSEL R6, R101, R6, !P2 ;  /* 0x0000000665067208 */ /* 0x000fe20005000000 */
[----:B------:R-:W-:Y:S01]  /*3250*/  FADD R32, R79, 1 ;  /* 0x3f8000004f207421 */ /* 0x000fe20000000000 */
[----:B------:R-:W1:Y:S01]  /*3260*/  SHFL.IDX PT, R0, R0, RZ, 0x1f ;  /* 0x00001fff00007589 */ /* 0x000e6200000e0000 */
        /* <DEDUP_REMOVED lines=18> */
[----:B0-----:R-:W-:Y:S01]  /*3390*/  FFMA R3, R2, 7.8124998253770172596e-05, R3 ;  /* 0x38a3d70a02037823 */ /* 0x001fe20000000003 */
[----:B------:R-:W-:Y:S01]  /*33a0*/  FSEL R44, R117, R44, !P2 ;  /* 0x0000002c752c7208 */ /* 0x000fe20005000000 */
[----:B------:R-:W-:Y:S01]  /*33b0*/  FADD R50, R59, 1 ;  /* 0x3f8000003b327421 */ /* 0x000fe20000000000 */
[----:B------:R-:W-:Y:S01]  /*33c0*/  FSEL R46, R67, R46, !P2 ;  /* 0x0000002e432e7208 */ /* 0x000fe20005000000 */
[----:B------:R-:W-:Y:S01]  /*33d0*/  FADD R168, R53, 1 ;  /* 0x3f80000035a87421 */ /* 0x000fe20000000000 */
        /* <DEDUP_REMOVED lines=43> */
[C---:B------:R-:W-:Y:S01]  /*3690*/  FMUL R235, R24.reuse, R235 ;  /* 0x000000eb18eb7220 */ /* 0x040fe20000400000 */
[----:B------:R-:W-:Y:S01]  /*36a0*/  FFMA R4, R233, R8, R148 ;  /* 0x00000008e9047223 */ /* 0x000fe20000000094 */
[----:B------:R-:W-:Y:S01]  /*36b0*/  FADD R8, R97, 1 ;  /* 0x3f80000061087421 */ /* 0x000fe20000000000 */
[----:B------:R-:W-:Y:S01]  /*36c0*/  FFMA R3, R237, R6, R100 ;  /* 0x00000006ed037223 */ /* 0x000fe20000000064 */
[----:B------:R-:W-:Y:S01]  /*36d0*/  FADD R6, R147, 1 ;  /* 0x3f80000093067421 */ /* 0x000fe20000000000 */
[C---:B------:R-:W-:Y:S01]  /*36e0*/  FMUL R243, R24.reuse, R243 ;  /* 0x000000f318f37220 */ /* 0x040fe20000400000 */
[----:B------:R-:W-:Y:S01]  /*36f0*/  FFMA R5, R235, R18, R98 ;  /* 0x00000012eb057223 */ /* 0x000fe20000000062 */
[----:B------:R-:W-:Y:S01]  /*3700*/  FSEL R8, R97, R8, !P2 ;  /* 0x0000000861087208 */ /* 0x000fe20005000000 */
[----:B------:R-:W-:Y:S01]  /*3710*/  FADD R18, R145, 1 ;  /* 0x3f80000091127421 */ /* 0x000fe20000000000 */
[----:B------:R-:W-:Y:S01]  /*3720*/  @P0 FMNMX R155, R155, |R2|, !PT ;  /* 0x400000029b9b0209 */ /* 0x000fe20007800000 */
[C---:B------:R-:W-:Y:S01]  /*3730*/  FMUL R239, R24.reuse, R239 ;  /* 0x000000ef18ef7220 */ /* 0x040fe20000400000 */
[----:B------:R-:W-:Y:S01]  /*3740*/  FSEL R6, R147, R6, !P2 ;  /* 0x0000000693067208 */ /* 0x000fe20005000000 */
[----:B------:R-:W-:Y:S01]  /*3750*/  FFMA R7, R243, R8, R96 ;  /* 0x00000008f3077223 */ /* 0x000fe20000000060 */
[----:B------:R-:W-:Y:S01]  /*3760*/  @P0 FMNMX R155, R155, |R3|, !PT ;  /* 0x400000039b9b0209 */ /* 0x000fe20007800000 */
[----:B------:R-:W-:Y:S01]  /*3770*/  FADD R8, R95, 1 ;  /* 0x3f8000005f087421 */ /* 0x000fe20000000000 */
[----:B------:R-:W-:Y:S01]  /*3780*/  FSEL R18, R145, R18, !P2 ;  /* 0x0000001291127208 */ /* 0x000fe20005000000 */
[C---:B------:R-:W-:Y:S01]  /*3790*/  FMUL R241, R24.reuse, R241 ;  /* 0x000000f118f17220 */ /* 0x040fe20000400000 */
[----:B------:R-:W-:Y:S01]  /*37a0*/  @P0 FMNMX R155, R155, |R4|, !PT ;  /* 0x400000049b9b0209 */ /* 0x000fe20007800000 */
[----:B------:R-:W-:Y:S01]  /*37b0*/  FFMA R6, R239, R6, R146 ;  /* 0x00000006ef067223 */ /* 0x000fe20000000092 */
[C---:B------:R-:W-:Y:S01]  /*37c0*/  FMUL R249, R24.reuse, R249 ;  /* 0x000000f918f97220 */ /* 0x040fe20000400000 */
[----:B------:R-:W-:Y:S01]  /*37d0*/  FSEL R9, R95, R8, !P2 ;  /* 0x000000085f097208 */ /* 0x000fe20005000000 */
[----:B------:R-:W-:Y:S01]  /*37e0*/  FFMA R8, R241, R18, R144 ;  /* 0x00000012f1087223 */ /* 0x000fe20000000090 */
[----:B------:R-:W-:Y:S01]  /*37f0*/  @P0 FMNMX R155, R155, |R5|, !PT ;  /* 0x400000059b9b0209 */ /* 0x000fe20007800000 */
[----:B------:R-:W-:Y:S01]  /*3800*/  FFMA R18, R249, R20, R142 ;  /* 0x00000014f9127223 */ /* 0x000fe2000000008e */
[----:B------:R-:W-:Y:S01]  /*3810*/  FADD R20, R141, 1 ;  /* 0x3f8000008d147421 */ /* 0x000fe20000000000 */
[C---:B------:R-:W-:Y:S01]  /*3820*/  FMUL R245, R24.reuse, R245 ;  /* 0x000000f518f57220 */ /* 0x040fe20000400000 */
[----:B------:R-:W-:Y:S01]  /*3830*/  @P0 FMNMX R155, R155, |R6|, !PT ;  /* 0x400000069b9b0209 */ /* 0x000fe20007800000 */
[----:B------:R-:W-:Y:S01]  /*3840*/  FMUL R251, R24, R251 ;  /* 0x000000fb18fb7220 */ /* 0x000fe20000400000 */
[----:B------:R-:W-:Y:S01]  /*3850*/  FADD R235, R14, -R0 ;  /* 0x800000000eeb7221 */ /* 0x000fe20000000000 */
[----:B------:R-:W-:Y:S01]  /*3860*/  FSEL R20, R141, R20, !P2 ;  /* 0x000000148d147208 */ /* 0x000fe20005000000 */
[----:B------:R-:W-:Y:S01]  /*3870*/  FFMA R9, R245, R9, R94 ;  /* 0x00000009f5097223 */ /* 0x000fe2000000005e */
[----:B------:R-:W-:Y:S01]  /*3880*/  @P0 FMNMX R155, R155, |R7|, !PT ;  /* 0x400000079b9b0209 */ /* 0x000fe20007800000 */
[----:B------:R-:W-:Y:S01]  /*3890*/  FADD R231, R12, -R0 ;  /* 0x800000000ce77221 */ /* 0x000fe20000000000 */
[----:B------:R-:W-:Y:S01]  /*38a0*/  FADD R14, R89, 1 ;  /* 0x3f800000590e7421 */ /* 0x000fe20000000000 */
[----:B------:R-:W-:Y:S01]  /*38b0*/  FFMA R12, R251, R20, R140 ;  /* 0x00000014fb0c7223 */ /* 0x000fe2000000008c */
[----:B------:R-:W-:Y:S01]  /*38c0*/  @P0 FMNMX R155, R155, |R8|, !PT ;  /* 0x400000089b9b0209 */ /* 0x000fe20007800000 */
[C---:B------:R-:W-:Y:S01]  /*38d0*/  FMUL R247, R24.reuse, R247 ;  /* 0x000000f718f77220 */ /* 0x040fe20000400000 */
[----:B------:R-:W-:Y:S01]  /*38e0*/  FADD R20, R137, 1 ;  /* 0x3f80000089147421 */ /* 0x000fe20000000000 */
[----:B------:R-:W-:Y:S01]  /*38f0*/  FMUL R235, R24, R235 ;  /* 0x000000eb18eb7220 */ /* 0x000fe20000400000 */
[----:B------:R-:W-:Y:S01]  /*3900*/  FADD R237, R10, -R0 ;  /* 0x800000000aed7221 */ /* 0x000fe20000000000 */
[----:B------:R-:W-:Y:S01]  /*3910*/  @P0 FMNMX R155, R155, |R9|, !PT ;  /* 0x400000099b9b0209 */ /* 0x000fe20007800000 */
[C---:B------:R-:W-:Y:S01]  /*3920*/  FMUL R233, R24.reuse, R231 ;  /* 0x000000e718e97220 */ /* 0x040fe20000400000 */
[----:B------:R-:W-:Y:S01]  /*3930*/  FFMA R231, R247, R22, R92 ;  /* 0x00000016f7e77223 */ /* 0x000fe2000000005c */
[----:B------:R-:W-:Y:S01]  /*3940*/  FSEL R14, R89, R14, !P2 ;  /* 0x0000000e590e7208 */ /* 0x000fe20005000000 */
[----:B------:R-:W-:Y:S01]  /*3950*/  FFMA R10, R235, R28, R138 ;  /* 0x0000001ceb0a7223 */ /* 0x000fe2000000008a */
[C---:B------:R-:W-:Y:S01]  /*3960*/  FMUL R237, R24.reuse, R237 ;  /* 0x000000ed18ed7220 */ /* 0x040fe20000400000 */
[----:B------:R-:W-:Y:S01]  /*3970*/  FSEL R20, R137, R20, !P2 ;  /* 0x0000001489147208 */ /* 0x000fe20005000000 */
[C---:B------:R-:W-:Y:S01]  /*3980*/  FMUL R235, R24.reuse, R227 ;  /* 0x000000e318eb7220 */ /* 0x040fe20000400000 */
        /* <DEDUP_REMOVED lines=19> */
[----:B------:R-:W-:Y:S01]  /*3ac0*/  FFMA R223, R229, R28, R84 ;  /* 0x0000001ce5df7223 */ /* 0x000fe20000000054 */
[----:B------:R-:W-:Y:S01]  /*3ad0*/  FADD R26, R83, 1 ;  /* 0x3f800000531a7421 */ /* 0x000fe20000000000 */
[----:B------:R-:W-:Y:S01]  /*3ae0*/  @P0 FMNMX R155, R155, |R10|, !PT ;  /* 0x4000000a9b9b0209 */ /* 0x000fe20007800000 */
        /* <DEDUP_REMOVED lines=8> */
[----:B------:R-:W-:Y:S01]  /*3b70*/  FFMA R22, R213, R22, R132 ;  /* 0x00000016d5167223 */ /* 0x000fe20000000084 */
[----:B------:R-:W-:Y:S01]  /*3b80*/  @P0 FMNMX R155, R155, |R14|, !PT ;  /* 0x4000000e9b9b0209 */ /* 0x000fe20007800000 */
[----:B------:R-:W-:Y:S01]  /*3b90*/  FFMA R213, R217, R26, R82 ;  /* 0x0000001ad9d57223 */ /* 0x000fe20000000052 */
[C---:B------:R-:W-:Y:S01]  /*3ba0*/  FMUL R209, R24.reuse, R209 ;  /* 0x000000d118d17220 */ /* 0x040fe20000400000 */
[----:B------:R-:W-:Y:S01]  /*3bb0*/  FFMA R26, R219, R28, R130 ;  /* 0x0000001cdb1a7223 */ /* 0x000fe20000000082 */
[----:B------:R-:W-:Y:S01]  /*3bc0*/  FADD R28, R129, 1 ;  /* 0x3f800000811c7421 */ /* 0x000fe20000000000 */
[----:B------:R-:W-:Y:S01]  /*3bd0*/  @P0 FMNMX R155, R155, |R221|, !PT ;  /* 0x400000dd9b9b0209 */ /* 0x000fe20007800000 */
[C---:B------:R-:W-:Y:S01]  /*3be0*/  FMUL R215, R24.reuse, R215 ;  /* 0x000000d718d77220 */ /* 0x040fe20000400000 */
[C---:B------:R-:W-:Y:S01]  /*3bf0*/  FMUL R207, R24.reuse, R207 ;  /* 0x000000cf18cf7220 */ /* 0x040fe20000400000 */
[C---:B------:R-:W-:Y:S01]  /*3c00*/  FMUL R211, R24.reuse, R211 ;  /* 0x000000d318d37220 */ /* 0x040fe20000400000 */
[----:B------:R-:W-:Y:S01]  /*3c10*/  @P0 FMNMX R155, R155, |R20|, !PT ;  /* 0x400000149b9b0209 */ /* 0x000fe20007800000 */
[C---:B------:R-:W-:Y:S01]  /*3c20*/  FMUL R201, R24.reuse, R201 ;  /* 0x000000c918c97220 */ /* 0x040fe20000400000 */
[----:B------:R-:W-:Y:S01]  /*3c30*/  FSEL R28, R129, R28, !P2 ;  /* 0x0000001c811c7208 */ /* 0x000fe20005000000 */
[----:B------:R-:W-:Y:S01]  /*3c40*/  FFMA R207, R207, R30, R80 ;  /* 0x0000001ecfcf7223 */ /* 0x000fe20000000050 */
[----:B------:R-:W-:Y:S01]  /*3c50*/  @P0 FMNMX R155, R155, |R223|, !PT ;  /* 0x400000df9b9b0209 */ /* 0x000fe20007800000 */
[----:B------:R-:W-:Y:S01]  /*3c60*/  FFMA R30, R211, R34, R126 ;  /* 0x00000022d31e7223 */ /* 0x000fe2000000007e */
[C---:B------:R-:W-:Y:S01]  /*3c70*/  FMUL R211, R24.reuse, R193 ;  /* 0x000000c118d37220 */ /* 0x040fe20000400000 */
[----:B------:R-:W-:Y:S01]  /*3c80*/  FFMA R28, R209, R28, R128 ;  /* 0x0000001cd11c7223 */ /* 0x000fe20000000080 */
[----:B------:R-:W-:Y:S01]  /*3c90*/  FFMA R209, R215, R32, R78 ;  /* 0x00000020d7d17223 */ /* 0x000fe2000000004e */
[----:B------:R-:W-:Y:S01]  /*3ca0*/  FADD R32, R77, 1 ;  /* 0x3f8000004d207421 */ /* 0x000fe20000000000 */
[----:B------:R-:W-:Y:S01]  /*3cb0*/  @P0 FMNMX R155, R155, |R22|, !PT ;  /* 0x400000169b9b0209 */ /* 0x000fe20007800000 */
[----:B------:R-:W-:Y:S01]  /*3cc0*/  FADD R34, R75, 1 ;  /* 0x3f8000004b227421 */ /* 0x000fe20000000000 */
[C---:B------:R-:W-:Y:S01]  /*3cd0*/  FMUL R185, R24.reuse, R185 ;  /* 0x000000b918b97220 */ /* 0x040fe20000400000 */
[C---:B------:R-:W-:Y:S01]  /*3ce0*/  FMUL R195, R24.reuse, R195 ;  /* 0x000000c318c37220 */ /* 0x040fe20000400000 */
[----:B------:R-:W-:Y:S01]  /*3cf0*/  @P0 FMNMX R155, R155, |R213|, !PT ;  /* 0x400000d59b9b0209 */ /* 0x000fe20007800000 */
[C---:B------:R-:W-:Y:S01]  /*3d00*/  FMUL R203, R24.reuse, R203 ;  /* 0x000000cb18cb7220 */ /* 0x040fe20000400000 */
[----:B------:R-:W-:Y:S01]  /*3d10*/  FSEL R32, R77, R32, !P2 ;  /* 0x000000204d207208 */ /* 0x000fe20005000000 */
[C---:B------:R-:W-:Y:S01]  /*3d20*/  FMUL R187, R24.reuse, R187 ;  /* 0x000000bb18bb7220 */ /* 0x040fe20000400000 */
[----:B------:R-:W-:Y:S01]  /*3d30*/  @P0 FMNMX R155, R155, |R26|, !PT ;  /* 0x4000001a9b9b0209 */ /* 0x000fe20007800000 */
[C---:B------:R-:W-:Y:S01]  /*3d40*/  FMUL R197, R24.reuse, R197 ;  /* 0x000000c518c57220 */ /* 0x040fe20000400000 */
[----:B------:R-:W-:Y:S01]  /*3d50*/  FSEL R34, R75, R34, !P2 ;  /* 0x000000224b227208 */ /* 0x000fe20005000000 */
[----:B------:R-:W-:Y:S01]  /*3d60*/  FFMA R193, R201, R32, R76 ;  /* 0x00000020c9c17223 */ /* 0x000fe2000000004c */
[----:B------:R-:W-:Y:S01]  /*3d70*/  FFMA R32, R211, R36, R124 ;  /* 0x00000024d3207223 */ /* 0x000fe2000000007c */
[----:B------:R-:W-:Y:S01]  /*3d80*/  FADD R36, R73, 1 ;  /* 0x3f80000049247421 */ /* 0x000fe20000000000 */
[----:B------:R-:W-:Y:S01]  /*3d90*/  @P0 FMNMX R155, R155, |R207|, !PT ;  /* 0x400000cf9b9b0209 */ /* 0x000fe20007800000 */
[----:B------:R-:W-:Y:S01]  /*3da0*/  FFMA R185, R185, R34, R74 ;  /* 0x00000022b9b97223 */ /* 0x000fe2000000004a */
[----:B------:R-:W-:Y:S01]  /*3db0*/  FFMA R34, R195, R38, R122 ;  /* 0x00000026c3227223 */ /* 0x000fe2000000007a */
[C---:B------:R-:W-:Y:S01]  /*3dc0*/  FMUL R189, R24.reuse, R189 ;  /* 0x000000bd18bd7220 */ /* 0x040fe20000400000 */
[----:B------:R-:W-:Y:S01]  /*3dd0*/  @P0 FMNMX R155, R155, |R28|, !PT ;  /* 0x4000001c9b9b0209 */ /* 0x000fe20007800000 */
[C---:B------:R-:W-:Y:S01]  /*3de0*/  FMUL R199, R24.reuse, R199 ;  /* 0x000000c718c77220 */ /* 0x040fe20000400000 */
[----:B------:R-:W-:Y:S01]  /*3df0*/  FSEL R36, R73, R36, !P2 ;  /* 0x0000002449247208 */ /* 0x000fe20005000000 */
[C---:B------:R-:W-:Y:S01]  /*3e00*/  FMUL R205, R24.reuse, R205 ;  /* 0x000000cd18cd7220 */ /* 0x040fe20000400000 */
[----:B------:R-:W-:Y:S01]  /*3e10*/  @P0 FMNMX R155, R155, |R209|, !PT ;  /* 0x400000d19b9b0209 */ /* 0x000fe20007800000 */
[C---:B------:R-:W-:Y:S01]  /*3e20*/  FMUL R183, R24.reuse, R183 ;  /* 0x000000b718b77220 */ /* 0x040fe20000400000 */
[----:B------:R-:W-:Y:S01]  /*3e30*/  FADD R191, R191, -R0 ;  /* 0x80000000bfbf7221 */ /* 0x000fe20000000000 */
[----:B------:R-:W-:Y:S01]  /*3e40*/  FFMA R195, R203, R36, R72 ;  /* 0x00000024cbc37223 */ /* 0x000fe20000000048 */
[----:B------:R-:W-:Y:S01]  /*3e50*/  FADD R36, R71, 1 ;  /* 0x3f80000047247421 */ /* 0x000fe20000000000 */
[----:B------:R-:W-:Y:S01]  /*3e60*/  @P0 FMNMX R155, R155, |R30|, !PT ;  /* 0x4000001e9b9b0209 */ /* 0x000fe20007800000 */
[----:B------:R-:W-:Y:S01]  /*3e70*/  FFMA R183, R183, R46, R66 ;  /* 0x0000002eb7b77223 */ /* 0x000fe20000000042 */
[----:B------:R-:W-:Y:S01]  /*3e80*/  FADD R46, R113, 1 ;  /* 0x3f800000712e7421 */ /* 0x000fe20000000000 */
[C---:B------:R-:W-:Y:S01]  /*3e90*/  FMUL R191, R24.reuse, R191 ;  /* 0x000000bf18bf7220 */ /* 0x040fe20000400000 */
[----:B------:R-:W-:Y:S01]  /*3ea0*/  FSEL R38, R71, R36, !P2 ;  /* 0x0000002447267208 */ /* 0x000fe20005000000 */
[----:B------:R-:W-:Y:S01]  /*3eb0*/  FFMA R36, R187, R40, R120 ;  /* 0x00000028bb247223 */ /* 0x000fe20000000078 */
[----:B------:R-:W-:Y:S01]  /*3ec0*/  @P0 FMNMX R155, R155, |R193|, !PT ;  /* 0x400000c19b9b0209 */ /* 0x000fe20007800000 */
[----:B------:R-:W-:Y:S01]  /*3ed0*/  FADD R40, R119, 1 ;  /* 0x3f80000077287421 */ /* 0x000fe20000000000 */
[----:B------:R-:W-:Y:S01]  /*3ee0*/  FADD R11, R11, -R0 ;  /* 0x800000000b0b7221 */ /* 0x000fe20000000000 */
[----:B------:R-:W-:Y:S01]  /*3ef0*/  FFMA R187, R197, R38, R70 ;  /* 0x00000026c5bb7223 */ /* 0x000fe20000000046 */
[----:B------:R-:W-:Y:S01]  /*3f00*/  @P0 FMNMX R155, R155, |R32|, !PT ;  /* 0x400000209b9b0209 */ /* 0x000fe20007800000 */
[----:B------:R-:W-:Y:S01]  /*3f10*/  FADD R38, R69, 1 ;  /* 0x3f80000045267421 */ /* 0x000fe20000000000 */
[----:B------:R-:W-:Y:S01]  /*3f20*/  FSEL R40, R119, R40, !P2 ;  /* 0x0000002877287208 */ /* 0x000fe20005000000 */
[----:B------:R-:W-:Y:S01]  /*3f30*/  FADD R181, R181, -R0 ;  /* 0x80000000b5b57221 */ /* 0x000fe20000000000 */
[----:B------:R-:W-:Y:S01]  /*3f40*/  @P0 FMNMX R155, R155, |R185|, !PT ;  /* 0x400000b99b9b0209 */ /* 0x000fe20007800000 */
[C---:B------:R-:W-:Y:S01]  /*3f50*/  FMUL R11, R24.reuse, R11 ;  /* 0x0000000b180b7220 */ /* 0x040fe20000400000 */
        /* <DEDUP_REMOVED lines=8> */
[----:B------:R-:W-:Y:S01]  /*3fe0*/  FSEL R46, R113, R46, !P2 ;  /* 0x0000002e712e7208 */ /* 0x000fe20005000000 */
[--C-:B------:R-:W-:Y:S01]  /*3ff0*/  FADD R13, R13, -R0.reuse ;  /* 0x800000000d0d7221 */ /* 0x100fe20000000000 */
[----:B------:R-:W-:Y:S01]  /*4000*/  @P0 FMNMX R155, R155, |R36|, !PT ;  /* 0x400000249b9b0209 */ /* 0x000fe20007800000 */
[----:B------:R-:W-:Y:S01]  /*4010*/  FADD R21, R21, -R0 ;  /* 0x8000000015157221 */ /* 0x000fe20000000000 */
[----:B------:R-:W-:Y:S01]  /*4020*/  FSEL R42, R115, R42, !P2 ;  /* 0x0000002a732a7208 */ /* 0x000fe20005000000 */
[C---:B------:R-:W-:Y:S01]  /*4030*/  FMUL R13, R24.reuse, R13 ;  /* 0x0000000d180d7220 */ /* 0x040fe20000400000 */
[----:B------:R-:W-:Y:S01]  /*4040*/  @P0 FMNMX R155, R155, |R187|, !PT ;  /* 0x400000bb9b9b0209 */ /* 0x000fe20007800000 */
[C---:B------:R-:W-:Y:S01]  /*4050*/  FMUL R21, R24.reuse, R21 ;  /* 0x0000001518157220 */ /* 0x040fe20000400000 */
[----:B------:R-:W-:Y:S01]  /*4060*/  FSEL R44, R65, R44, !P2 ;  /* 0x0000002c412c7208 */ /* 0x000fe20005000000 */
[----:B------:R-:W-:Y:S01]  /*4070*/  FFMA R42, R191, R42, R114 ;  /* 0x0000002abf2a7223 */ /* 0x000fe20000000072 */
[C---:B------:R-:W-:Y:S01]  /*4080*/  FMUL R191, R24.reuse, R181 ;  /* 0x000000b518bf7220 */ /* 0x040fe20000400000 */
[----:B------:R-:W-:Y:S01]  /*4090*/  @P0 FMNMX R155, R155, |R38|, !PT ;  /* 0x400000269b9b0209 */ /* 0x000fe20007800000 */
[----:B------:R-:W-:Y:S01]  /*40a0*/  FADD R179, R179, -R0 ;  /* 0x80000000b3b37221 */ /* 0x000fe20000000000 */
[----:B------:R-:W-:Y:S01]  /*40b0*/  FFMA R181, R11, R44, R64 ;  /* 0x0000002c0bb57223 */ /* 0x000fe20000000040 */
[----:B------:R-:W-:Y:S01]  /*40c0*/  FADD R44, R63, 1 ;  /* 0x3f8000003f2c7421 */ /* 0x000fe20000000000 */
[----:B------:R-:W-:Y:S01]  /*40d0*/  FFMA R11, R191, R46, R112 ;  /* 0x0000002ebf0b7223 */ /* 0x000fe20000000070 */
[----:B------:R-:W-:Y:S01]  /*40e0*/  @P0 FMNMX R155, R155, |R189|, !PT ;  /* 0x400000bd9b9b0209 */ /* 0x000fe20007800000 */
[----:B------:R-:W-:Y:S01]  /*40f0*/  FADD R46, R111, 1 ;  /* 0x3f8000006f2e7421 */ /* 0x000fe20000000000 */
[----:B------:R-:W-:Y:S01]  /*4100*/  ISETP.NE.AND P1, PT, RZ, UR6, PT ;  /* 0x00000006ff007c0c */ /* 0x000fe2000bf25270 */
        /* <DEDUP_REMOVED lines=8> */
[----:B------:R-:W-:Y:S01]  /*4190*/  FFMA R44, R13, R44, R62 ;  /* 0x0000002c0d2c7223 */ /* 0x000fe2000000003e */
[----:B------:R-:W-:Y:S01]  /*41a0*/  FSEL R166, R105, R166, !P2 ;  /* 0x000000a669a67208 */ /* 0x000fe20005000000 */
[----:B------:R-:W-:Y:S01]  /*41b0*/  FFMA R13, R21, R46, R110 ;  /* 0x0000002e150d7223 */ /* 0x000fe2000000006e */
[----:B------:R-:W-:Y:S01]  /*41c0*/  FMUL R21, R24, R179 ;  /* 0x000000b318157220 */ /* 0x000fe20000400000 */
[----:B------:R-:W-:Y:S01]  /*41d0*/  @P0 FMNMX R155, R155, |R42|, !PT ;  /* 0x4000002a9b9b0209 */ /* 0x000fe20007800000 */
[----:B------:R-:W-:Y:S01]  /*41e0*/  FADD R46, R109, 1 ;  /* 0x3f8000006d2e7421 */ /* 0x000fe20000000000 */
[----:B------:R-:W-:Y:S01]  /*41f0*/  FSEL R48, R61, R48, !P2 ;  /* 0x000000303d307208 */ /* 0x000fe20005000000 */
[----:B------:R-:W-:Y:S01]  /*4200*/  FFMA R166, R21, R166, R104 ;  /* 0x000000a615a67223 */ /* 0x000fe20000000068 */
[----:B------:R-:W-:Y:S01]  /*4210*/  FSEL R50, R59, R50, !P2 ;  /* 0x000000323b327208 */ /* 0x000fe20005000000 */
[--C-:B------:R-:W-:Y:S01]  /*4220*/  FADD R21, R16, -R0.reuse ;  /* 0x8000000010157221 */ /* 0x100fe20000000000 */
[----:B------:R-:W-:Y:S01]  /*4230*/  @P0 FMNMX R155, R155, |R181|, !PT ;  /* 0x400000b59b9b0209 */ /* 0x000fe20007800000 */
[-C--:B-----5:R-:W-:Y:S01]  /*4240*/  @P1 FMUL R4, R4, R160.reuse ;  /* 0x000000a004041220 */ /* 0x0a0fe20000400000 */
[----:B------:R-:W-:Y:S01]  /*4250*/  @P1 FMUL R5, R5, R160 ;  /* 0x000000a005051220 */ /* 0x000fe20000400000 */
[----:B------:R-:W-:Y:S01]  /*4260*/  FADD R169, R169, -R0 ;  /* 0x80000000a9a97221 */ /* 0x000fe20000000000 */
[----:B------:R-:W-:Y:S01]  /*4270*/  FFMA R48, R23, R48, R60 ;  /* 0x0000003017307223 */ /* 0x000fe2000000003c */
[----:B------:R-:W-:Y:S01]  /*4280*/  @P0 FMNMX R155, R155, |R11|, !PT ;  /* 0x4000000b9b9b0209 */ /* 0x000fe20007800000 */
[----:B------:R-:W-:Y:S01]  /*4290*/  FFMA R23, R171, R50, R58 ;  /* 0x00000032ab177223 */ /* 0x000fe2000000003a */
[----:B------:R-:W-:Y:S01]  /*42a0*/  FSEL R168, R53, R168, !P2 ;  /* 0x000000a835a87208 */ /* 0x000fe20005000000 */
[----:B------:R-:W-:Y:S01]  /*42b0*/  FMUL R21, R24, R21 ;  /* 0x0000001518157220 */ /* 0x000fe20000400000 */
[-C--:B------:R-:W-:Y:S01]  /*42c0*/  @P1 FMUL R20, R20, R160.reuse ;  /* 0x000000a014141220 */ /* 0x080fe20000400000 */
[----:B------:R-:W-:Y:S01]  /*42d0*/  @P1 FMUL R223, R223, R160 ;  /* 0x000000a0dfdf1220 */ /* 0x000fe20000400000 */
[----:B------:R-:W-:Y:S01]  /*42e0*/  FSEL R46, R109, R46, !P2 ;  /* 0x0000002e6d2e7208 */ /* 0x000fe20005000000 */
[----:B------:R-:W-:Y:S01]  /*42f0*/  FMUL R169, R24, R169 ;  /* 0x000000a918a97220 */ /* 0x000fe20000400000 */
[----:B------:R-:W-:Y:S01]  /*4300*/  F2FP.BF16.F32.PACK_AB R171, R5, R4 ;  /* 0x0000000405ab723e */ /* 0x000fe200000010ff */
[-C--:B------:R-:W-:Y:S01]  /*4310*/  @P1 FMUL R2, R2, R160.reuse ;  /* 0x000000a002021220 */ /* 0x080fe20000400000 */
[----:B------:R-:W-:Y:S01]  /*4320*/  @P1 FMUL R3, R3, R160 ;  /* 0x000000a003031220 */ /* 0x000fe20000400000 */
[----:B------:R-:W0:Y:S01]  /*4330*/  @!P3 LDC.64 R4, c[0x0][0x230] ;  /* 0x00008c00ff04bb82 */ /* 0x000e220000000a00 */
[----:B------:R-:W-:Y:S01]  /*4340*/  @P0 FMNMX R155, R155, |R44|, !PT ;  /* 0x4000002c9b9b0209 */ /* 0x000fe20007800000 */
[----:B------:R-:W-:Y:S01]  /*4350*/  FFMA R191, R21, R168, R52 ;  /* 0x000000a815bf7223 */ /* 0x000fe20000000034 */
[----:B------:R-:W-:Y:S01]  /*4360*/  F2FP.BF16.F32.PACK_AB R223, R223, R20 ;  /* 0x00000014dfdf723e */ /* 0x000fe200000010ff */
[----:B------:R-:W-:Y:S01]  /*4370*/  FFMA R46, R169, R46, R108 ;  /* 0x0000002ea92e7223 */ /* 0x000fe2000000006c */
[----:B------:R-:W-:Y:S01]  /*4380*/  F2FP.BF16.F32.PACK_AB R169, R3, R2 ;  /* 0x0000000203a9723e */ /* 0x000fe200000010ff */
[----:B------:R-:W-:Y:S01]  /*4390*/  FADD R162, R107, 1 ;  /* 0x3f8000006ba27421 */ /* 0x000fe20000000000 */
[----:B------:R-:W-:Y:S01]  /*43a0*/  @P0 FMNMX R155, R155, |R13|, !PT ;  /* 0x4000000d9b9b0209 */ /* 0x000fe20007800000 */
[----:B------:R-:W1:Y:S01]  /*43b0*/  @!P3 LDC.64 R20, c[0x0][0x228] ;  /* 0x00008a00ff14bb82 */ /* 0x000e620000000a00 */
[--C-:B------:R-:W-:Y:S01]  /*43c0*/  FADD R173, R173, -R0.reuse ;  /* 0x80000000adad7221 */ /* 0x100fe20000000000 */
[----:B------:R-:W-:Y:S01]  /*43d0*/  FADD R164, R57, 1 ;  /* 0x3f80000039a47421 */ /* 0x000fe20000000000 */
[----:B------:R-:W-:Y:S01]  /*43e0*/  @P0 FMNMX R155, R155, |R48|, !PT ;  /* 0x400000309b9b0209 */ /* 0x000fe20007800000 */
[----:B------:R-:W-:Y:S01]  /*43f0*/  @P1 FMUL R22, R22, R160 ;  /* 0x000000a016161220 */ /* 0x000fe20000400000 */
[----:B------:R-:W-:Y:S01]  /*4400*/  FSEL R162, R107, R162, !P2 ;  /* 0x000000a26ba27208 */ /* 0x000fe20005000000 */
[----:B------:R-:W-:Y:S01]  /*4410*/  @P1 FMUL R213, R213, R160 ;  /* 0x000000a0d5d51220 */ /* 0x000fe20000400000 */
[----:B------:R-:W-:Y:S01]  /*4420*/  @P0 FMNMX R155, R155, |R46|, !PT ;  /* 0x4000002e9b9b0209 */ /* 0x000fe20007800000 */
[----:B------:R-:W2:Y:S01]  /*4430*/  LDC.64 R2, c[0x0][0x258] ;  /* 0x00009600ff027b82 */ /* 0x000ea20000000a00 */
[-C--:B------:R-:W-:Y:S01]  /*4440*/  @P1 FMUL R46, R46, R160.reuse ;  /* 0x000000a02e2e1220 */ /* 0x080fe20000400000 */
[----:B------:R-:W-:Y:S01]  /*4450*/  FADD R175, R175, -R0 ;  /* 0x80000000afaf7221 */ /* 0x000fe20000000000 */
[----:B------:R-:W-:Y:S01]  /*4460*/  @P0 FMNMX R155, R155, |R23|, !PT ;  /* 0x400000179b9b0209 */ /* 0x000fe20007800000 */
[----:B------:R-:W-:Y:S01]  /*4470*/  @P1 FMUL R23, R23, R160 ;  /* 0x000000a017171220 */ /* 0x000fe20000400000 */
[C---:B------:R-:W-:Y:S01]  /*4480*/  FMUL R173, R24.reuse, R173 ;  /* 0x000000ad18ad7220 */ /* 0x040fe20000400000 */
[----:B------:R-:W-:Y:S01]  /*4490*/  FSEL R164, R57, R164, !P2 ;  /* 0x000000a439a47208 */ /* 0x000fe20005000000 */
[----:B------:R-:W-:Y:S01]  /*44a0*/  FMUL R175, R24, R175 ;  /* 0x000000af18af7220 */ /* 0x000fe20000400000 */
[----:B------:R-:W-:Y:S01]  /*44b0*/  @P1 FMUL R26, R26, R160 ;  /* 0x000000a01a1a1220 */ /* 0x000fe20000400000 */
[----:B------:R-:W-:Y:S01]  /*44c0*/  FFMA R162, R173, R162, R106 ;  /* 0x000000a2ada27223 */ /* 0x000fe2000000006a */
[----:B------:R-:W-:Y:S01]  /*44d0*/  @P1 FMUL R207, R207, R160 ;  /* 0x000000a0cfcf1220 */ /* 0x000fe20000400000 */
[----:B------:R-:W-:Y:S01]  /*44e0*/  F2FP.BF16.F32.PACK_AB R213, R213, R22 ;  /* 0x00000016d5d5723e */ /* 0x000fe200000010ff */
[----:B------:R-:W-:Y:S01]  /*44f0*/  FADD R50, R55, 1 ;  /* 0x3f80000037327421 */ /* 0x000fe20000000000 */
[----:B------:R-:W-:Y:S01]  /*4500*/  F2FP.BF16.F32.PACK_AB R201, R23, R46 ;  /* 0x0000002e17c9723e */ /* 0x000fe200000010ff */
[----:B0-----:R-:W-:-:S04]  /*4510*/  @!P3 IMAD.WIDE R22, R157, 0x4, R4 ;  /* 0x000000049d16b825 */ /* 0x001fc800078e0204 */
[-C--:B------:R-:W-:Y:S01]  /*4520*/  @P1 FMUL R6, R6, R160.reuse ;  /* 0x000000a006061220 */ /* 0x080fe20000400000 */
[-C--:B------:R-:W-:Y:S01]  /*4530*/  @P1 FMUL R7, R7, R160.reuse ;  /* 0x000000a007071220 */ /* 0x080fe20000400000 */
[----:B------:R-:W-:Y:S01]  /*4540*/  SHF.L.U32 R5, R159, 0x7, RZ ;  /* 0x000000079f057819 */ /* 0x000fe200000006ff */
[-C--:B------:R-:W-:Y:S01]  /*4550*/  @P1 FMUL R8, R8, R160.reuse ;  /* 0x000000a008081220 */ /* 0x080fe20000400000 */
[----:B------:R-:W-:Y:S01]  /*4560*/  @P1 FMUL R9, R9, R160 ;  /* 0x000000a009091220 */ /* 0x000fe20000400000 */
[----:B------:R-:W-:Y:S01]  /*4570*/  FFMA R179, R175, R164, R56 ;  /* 0x000000a4afb37223 */ /* 0x000fe20000000038 */
[----:B------:R-:W-:Y:S01]  /*4580*/  FADD R177, R177, -R0 ;  /* 0x80000000b1b17221 */ /* 0x000fe20000000000 */
[-C--:B------:R-:W-:Y:S01]  /*4590*/  @P1 FMUL R10, R10, R160.reuse ;  /* 0x000000a00a0a1220 */ /* 0x080fe20000400000 */
[-C--:B------:R-:W-:Y:S01]  /*45a0*/  @P1 FMUL R227, R227, R160.reuse ;  /* 0x000000a0e3e31220 */ /* 0x080fe20000400000 */
[-C--:B------:R-:W-:Y:S01]  /*45b0*/  @P1 FMUL R11, R11, R160.reuse ;  /* 0x000000a00b0b1220 */ /* 0x080fe20000400000 */
[-C--:B------:R-:W-:Y:S01]  /*45c0*/  @P1 FMUL R44, R44, R160.reuse ;  /* 0x000000a02c2c1220 */ /* 0x080fe20000400000 */
[-C--:B------:R-:W-:Y:S01]  /*45d0*/  @P1 FMUL R12, R12, R160.reuse ;  /* 0x000000a00c0c1220 */ /* 0x080fe20000400000 */
[----:B------:R-:W-:Y:S01]  /*45e0*/  @P1 FMUL R233, R233, R160 ;  /* 0x000000a0e9e91220 */ /* 0x000fe20000400000 */
[----:B------:R-:W-:Y:S01]  /*45f0*/  F2FP.BF16.F32.PACK_AB R207, R207, R26 ;  /* 0x0000001acfcf723e */ /* 0x000fe200000010ff */
[----:B------:R-:W-:Y:S01]  /*4600*/  @P1 FMUL R13, R13, R160 ;  /* 0x000000a00d0d1220 */ /* 0x000fe20000400000 */
[----:B------:R-:W-:Y:S01]  /*4610*/  @P0 FMNMX R155, R155, |R162|, !PT ;  /* 0x400000a29b9b0209 */ /* 0x000fe20007800000 */
[----:B------:R-:W-:Y:S01]  /*4620*/  @P1 FMUL R48, R48, R160 ;  /* 0x000000a030301220 */ /* 0x000fe20000400000 */
[----:B-1----:R-:W-:-:S04]  /*4630*/  @!P3 IMAD.WIDE R20, R157, 0x4, R20 ;  /* 0x000000049d14b825 */ /* 0x002fc800078e0214 */
[----:B------:R-:W-:Y:S01]  /*4640*/  FADD R164, R103, 1 ;  /* 0x3f80000067a47421 */ /* 0x000fe20000000000 */
[-C--:B------:R-:W-:Y:S01]  /*4650*/  @P1 FMUL R18, R18, R160.reuse ;  /* 0x000000a012121220 */ /* 0x080fe20000400000 */
[-C--:B------:R-:W-:Y:S01]  /*4660*/  @P1 FMUL R231, R231, R160.reuse ;  /* 0x000000a0e7e71220 */ /* 0x080fe20000400000 */
[-C--:B------:R-:W-:Y:S01]  /*4670*/  @P1 FMUL R14, R14, R160.reuse ;  /* 0x000000a00e0e1220 */ /* 0x080fe20000400000 */
[----:B------:R-:W-:Y:S01]  /*4680*/  @P1 FMUL R221, R221, R160 ;  /* 0x000000a0dddd1220 */ /* 0x000fe20000400000 */
[----:B------:R-:W-:Y:S01]  /*4690*/  LOP3.LUT R26, R5, 0x80, R158, 0xe2, !PT ;  /* 0x00000080051a7812 */ /* 0x000fe200078ee29e */
[----:B--2---:R-:W-:Y:S01]  /*46a0*/  IMAD.WIDE.U32 R4, R167, 0x4, R2 ;  /* 0x00000004a7047825 */ /* 0x004fe200078e0002 */
[----:B------:R-:W-:-:S03]  /*46b0*/  FSEL R50, R55, R50, !P2 ;  /* 0x0000003237327208 */ /* 0x000fc60005000000 */
[----:B------:R-:W-:Y:S01]  /*46c0*/  FADD R225, R225, -R0 ;  /* 0x80000000e1e17221 */ /* 0x000fe20000000000 */
[----:B------:R-:W-:Y:S01]  /*46d0*/  F2FP.BF16.F32.PACK_AB R173, R7, R6 ;  /* 0x0000000607ad723e */ /* 0x000fe200000010ff */
[----:B------:R-:W-:Y:S01]  /*46e0*/  FMUL R177, R24, R177 ;  /* 0x000000b118b17220 */ /* 0x000fe20000400000 */
[----:B------:R-:W-:Y:S01]  /*46f0*/  F2FP.BF16.F32.PACK_AB R175, R9, R8 ;  /* 0x0000000809af723e */ /* 0x000fe200000010ff */
[--C-:B------:R-:W-:Y:S01]  /*4700*/  IMAD.WIDE.U32 R6, R165, 0x4, R2.reuse ;  /* 0x00000004a5067825 */ /* 0x100fe200078e0002 */
[----:B------:R-:W-:Y:S01]  /*4710*/  F2FP.BF16.F32.PACK_AB R227, R227, R10 ;  /* 0x0000000ae3e3723e */ /* 0x000fe200000010ff */
[----:B------:R0:W-:Y:S01]  /*4720*/  @!P3 STG.E desc[UR4][R20.64], R0 ;  /* 0x000000001400b986 */ /* 0x0001e2000c101904 */
[----:B------:R-:W-:Y:S01]  /*4730*/  @P0 FMNMX R155, R155, |R179|, !PT ;  /* 0x400000b39b9b0209 */ /* 0x000fe20007800000 */
[--C-:B------:R-:W-:Y:S01]  /*4740*/  IMAD.WIDE.U32 R8, R51, 0x4, R2.reuse ;  /* 0x0000000433087825 */ /* 0x100fe200078e0002 */
[----:B------:R-:W-:Y:S01]  /*4750*/  F2FP.BF16.F32.PACK_AB R197, R44, R11 ;  /* 0x0000000b2cc5723e */ /* 0x000fe200000010ff */
[----:B------:R1:W-:Y:S01]  /*4760*/  @!P3 STG.E desc[UR4][R22.64], R24 ;  /* 0x000000181600b986 */ /* 0x0003e2000c101904 */
[----:B------:R-:W-:Y:S01]  /*4770*/  F2FP.BF16.F32.PACK_AB R233, R233, R12 ;  /* 0x0000000ce9e9723e */ /* 0x000fe200000010ff */
[----:B------:R-:W-:Y:S01]  /*4780*/  IMAD.WIDE.U32 R10, R49, 0x4, R2 ;  /* 0x00000004310a7825 */ /* 0x000fe200078e0002 */
[----:B------:R-:W-:-:S03]  /*4790*/  F2FP.BF16.F32.PACK_AB R199, R48, R13 ;  /* 0x0000000d30c7723e */ /* 0x000fc600000010ff */
[----:B------:R-:W-:Y:S01]  /*47a0*/  FMUL R225, R24, R225 ;  /* 0x000000e118e17220 */ /* 0x000fe20000400000 */
[----:B------:R-:W-:Y:S01]  /*47b0*/  FSEL R164, R103, R164, !P2 ;  /* 0x000000a467a47208 */ /* 0x000fe20005000000 */
[----:B------:R-:W-:Y:S01]  /*47c0*/  IMAD.WIDE.U32 R12, R47, 0x4, R2 ;  /* 0x000000042f0c7825 */ /* 0x000fe200078e0002 */
[----:B------:R-:W-:-:S03]  /*47d0*/  F2FP.BF16.F32.PACK_AB R231, R231, R18 ;  /* 0x00000012e7e7723e */ /* 0x000fc600000010ff */
[----:B------:R-:W-:Y:S01]  /*47e0*/  FFMA R177, R177, R50, R54 ;  /* 0x00000032b1b17223 */ /* 0x000fe20000000036 */
[----:B------:R-:W-:Y:S01]  /*47f0*/  F2FP.BF16.F32.PACK_AB R221, R221, R14 ;  /* 0x0000000edddd723e */ /* 0x000fe200000010ff */
[----:B------:R-:W-:Y:S01]  /*4800*/  IMAD.WIDE.U32 R14, R15, 0x4, R2 ;  /* 0x000000040f0e7825 */ /* 0x000fe200078e0002 */
[----:B0-----:R-:W-:Y:S01]  /*4810*/  LOP3.LUT R0, R26, 0x60, R161, 0xf8, !PT ;  /* 0x000000601a007812 */ /* 0x001fe200078ef8a1 */
[----:B------:R0:W-:Y:S02]  /*4820*/  STG.E desc[UR4][R4.64], R169 ;  /* 0x000000a904007986 */ /* 0x0001e4000c101904 */
[-C--:B------:R-:W-:Y:S01]  /*4830*/  @P1 FMUL R28, R28, R160.reuse ;  /* 0x000000a01c1c1220 */ /* 0x080fe20000400000 */
[----:B------:R-:W-:Y:S01]  /*4840*/  @P1 FMUL R209, R209, R160 ;  /* 0x000000a0d1d11220 */ /* 0x000fe20000400000 */
[----:B------:R-:W-:Y:S01]  /*4850*/  @P0 FMNMX R155, R155, |R166|, !PT ;  /* 0x400000a69b9b0209 */ /* 0x000fe20007800000 */
[--C-:B------:R-:W-:Y:S01]  /*4860*/  IMAD.WIDE.U32 R16, R17, 0x4, R2.reuse ;  /* 0x0000000411107825 */ /* 0x100fe200078e0002 */
[----:B------:R0:W-:Y:S03]  /*4870*/  STG.E desc[UR4][R6.64], R171 ;  /* 0x000000ab06007986 */ /* 0x0001e6000c101904 */
[-C--:B------:R-:W-:Y:S01]  /*4880*/  @P1 FMUL R30, R30, R160.reuse ;  /* 0x000000a01e1e1220 */ /* 0x080fe20000400000 */
[-C--:B------:R-:W-:Y:S01]  /*4890*/  @P1 FMUL R193, R193, R160.reuse ;  /* 0x000000a0c1c11220 */ /* 0x080fe20000400000 */
[--C-:B------:R-:W-:Y:S01]  /*48a0*/  IMAD.WIDE.U32 R18, R19, 0x4, R2.reuse ;  /* 0x0000000413127825 */ /* 0x100fe200078e0002 */
[----:B------:R0:W-:Y:S03]  /*48b0*/  STG.E desc[UR4][R8.64], R173 ;  /* 0x000000ad08007986 */ /* 0x0001e6000c101904 */
[-C--:B------:R-:W-:Y:S01]  /*48c0*/  @P1 FMUL R32, R32, R160.reuse ;  /* 0x000000a020201220 */ /* 0x080fe20000400000 */
[----:B------:R-:W-:Y:S01]  /*48d0*/  @P1 FMUL R185, R185, R160 ;  /* 0x000000a0b9b91220 */ /* 0x000fe20000400000 */
[----:B------:R-:W-:Y:S01]  /*48e0*/  IMAD.WIDE.U32 R20, R45, 0x4, R2 ;  /* 0x000000042d147825 */ /* 0x000fe200078e0002 */
[----:B------:R0:W-:Y:S03]  /*48f0*/  STG.E desc[UR4][R10.64], R175 ;  /* 0x000000af0a007986 */ /* 0x0001e6000c101904 */
[----:B------:R-:W-:Y:S01]  /*4900*/  FFMA R164, R225, R164, R102 ;  /* 0x000000a4e1a47223 */ /* 0x000fe20000000066 */
[-C--:B------:R-:W-:Y:S01]  /*4910*/  @P1 FMUL R34, R34, R160.reuse ;  /* 0x000000a022221220 */ /* 0x080fe20000400000 */
[-C--:B------:R-:W-:Y:S01]  /*4920*/  @P1 FMUL R195, R195, R160.reuse ;  /* 0x000000a0c3c31220 */ /* 0x080fe20000400000 */
[----:B-1----:R-:W-:Y:S01]  /*4930*/  IMAD.WIDE.U32 R22, R43, 0x4, R2 ;  /* 0x000000042b167825 */ /* 0x002fe200078e0002 */
[----:B------:R0:W-:Y:S03]  /*4940*/  STG.E desc[UR4][R12.64], R231 ;  /* 0x000000e70c007986 */ /* 0x0001e6000c101904 */
[-C--:B------:R-:W-:Y:S01]  /*4950*/  @P1 FMUL R36, R36, R160.reuse ;  /* 0x000000a024241220 */ /* 0x080fe20000400000 */
[----:B------:R-:W-:Y:S01]  /*4960*/  @P1 FMUL R187, R187, R160 ;  /* 0x000000a0bbbb1220 */ /* 0x000fe20000400000 */
[----:B------:R-:W-:Y:S01]  /*4970*/  IMAD R0, R157, 0x1900, R0 ;  /* 0x000019009d007824 */ /* 0x000fe200078e0200 */
[----:B------:R-:W-:Y:S01]  /*4980*/  @P0 FMNMX R155, R155, |R177|, !PT ;  /* 0x400000b19b9b0209 */ /* 0x000fe20007800000 */
[----:B------:R-:W-:Y:S01]  /*4990*/  IMAD.WIDE.U32 R24, R25, 0x4, R2 ;  /* 0x0000000419187825 */ /* 0x000fe200078e0002 */
[----:B------:R0:W-:Y:S01]  /*49a0*/  STG.E desc[UR4][R14.64], R233 ;  /* 0x000000e90e007986 */ /* 0x0001e2000c101904 */
[----:B------:R-:W-:-:S02]  /*49b0*/  F2FP.BF16.F32.PACK_AB R209, R209, R28 ;  /* 0x0000001cd1d1723e */ /* 0x000fc400000010ff */
[-C--:B------:R-:W-:Y:S01]  /*49c0*/  @P1 FMUL R38, R38, R160.reuse ;  /* 0x000000a026261220 */ /* 0x080fe20000400000 */
[----:B------:R-:W-:Y:S01]  /*49d0*/  @P1 FMUL R189, R189, R160 ;  /* 0x000000a0bdbd1220 */ /* 0x000fe20000400000 */
[--C-:B------:R-:W-:Y:S01]  /*49e0*/  IMAD.WIDE.U32 R26, R27, 0x4, R2.reuse ;  /* 0x000000041b1a7825 */ /* 0x100fe200078e0002 */
[----:B------:R0:W-:Y:S01]  /*49f0*/  STG.E desc[UR4][R16.64], R227 ;  /* 0x000000e310007986 */ /* 0x0001e2000c101904 */
[----:B------:R-:W-:Y:S02]  /*4a00*/  F2FP.BF16.F32.PACK_AB R193, R193, R30 ;  /* 0x0000001ec1c1723e */ /* 0x000fe400000010ff */
[-C--:B------:R-:W-:Y:S01]  /*4a10*/  @P1 FMUL R40, R40, R160.reuse ;  /* 0x000000a028281220 */ /* 0x080fe20000400000 */
[----:B------:R-:W-:Y:S01]  /*4a20*/  @P1 FMUL R183, R183, R160 ;  /* 0x000000a0b7b71220 */ /* 0x000fe20000400000 */
        /* <DEDUP_REMOVED lines=8> */
[----:B------:R-:W-:Y:S01]  /*4ab0*/  @P1 FMUL R162, R162, R160 ;  /* 0x000000a0a2a21220 */ /* 0x000fe20000400000 */
[----:B------:R-:W-:Y:S01]  /*4ac0*/  @P0 FMNMX R155, R155, |R164|, !PT ;  /* 0x400000a49b9b0209 */ /* 0x000fe20007800000 */
[--C-:B------:R-:W-:Y:S01]  /*4ad0*/  IMAD.WIDE.U32 R32, R33, 0x4, R2.reuse ;  /* 0x0000000421207825 */ /* 0x100fe200078e0002 */
[C---:B------:R-:W-:Y:S01]  /*4ae0*/  IADD3 R43, R0.reuse, 0x1300, RZ ;  /* 0x00001300002b7810 */ /* 0x040fe20007ffe0ff */
[----:B------:R0:W-:Y:S01]  /*4af0*/  STG.E desc[UR4][R22.64], R213 ;  /* 0x000000d516007986 */ /* 0x0001e2000c101904 */
[----:B------:R-:W-:Y:S01]  /*4b00*/  F2FP.BF16.F32.PACK_AB R187, R187, R36 ;  /* 0x00000024bbbb723e */ /* 0x000fe200000010ff */
        /* <DEDUP_REMOVED lines=8> */
[----:B------:R-:W-:Y:S01]  /*4b90*/  @P1 FMUL R179, R179, R160 ;  /* 0x000000a0b3b31220 */ /* 0x000fe20000400000 */
[--C-:B------:R-:W-:Y:S01]  /*4ba0*/  IMAD.WIDE.U32 R38, R39, 0x4, R2.reuse ;  /* 0x0000000427267825 */ /* 0x100fe200078e0002 */
[----:B------:R-:W-:Y:S01]  /*4bb0*/  IADD3 R49, R0, 0x1600, RZ ;  /* 0x0000160000317810 */ /* 0x000fe20007ffe0ff */
[----:B------:R0:W-:Y:S01]  /*4bc0*/  STG.E desc[UR4][R28.64], R193 ;  /* 0x000000c11c007986 */ /* 0x0001e2000c101904 */
[----:B------:R-:W-:Y:S01]  /*4bd0*/  F2FP.BF16.F32.PACK_AB R181, R181, R42 ;  /* 0x0000002ab5b5723e */ /* 0x000fe200000010ff */
[-C--:B------:R-:W-:Y:S01]  /*4be0*/  @P1 FMUL R166, R166, R160.reuse ;  /* 0x000000a0a6a61220 */ /* 0x080fe20000400000 */
[-C--:B------:R-:W-:Y:S01]  /*4bf0*/  @P1 FMUL R177, R177, R160.reuse ;  /* 0x000000a0b1b11220 */ /* 0x080fe20000400000 */
[----:B------:R-:W-:Y:S01]  /*4c00*/  @P0 FMNMX R155, R155, |R191|, !PT ;  /* 0x400000bf9b9b0209 */ /* 0x000fe20007800000 */
[--C-:B------:R-:W-:Y:S01]  /*4c10*/  IMAD.WIDE.U32 R40, R41, 0x4, R2.reuse ;  /* 0x0000000429287825 */ /* 0x100fe200078e0002 */
[----:B------:R-:W-:Y:S01]  /*4c20*/  IADD3 R51, R0, 0x1700, RZ ;  /* 0x0000170000337810 */ /* 0x000fe20007ffe0ff */
[----:B------:R0:W-:Y:S02]  /*4c30*/  STG.E desc[UR4][R30.64], R185 ;  /* 0x000000b91e007986 */ /* 0x0001e4000c101904 */
[-C--:B------:R-:W-:Y:S01]  /*4c40*/  @P1 FMUL R164, R164, R160.reuse ;  /* 0x000000a0a4a41220 */ /* 0x080fe20000400000 */
[----:B------:R-:W-:Y:S01]  /*4c50*/  @P1 FMUL R191, R191, R160 ;  /* 0x000000a0bfbf1220 */ /* 0x000fe20000400000 */
[----:B------:R-:W-:Y:S01]  /*4c60*/  IADD3 R165, R0, 0x1800, RZ ;  /* 0x0000180000a57810 */ /* 0x000fe20007ffe0ff */
[--C-:B------:R-:W-:Y:S01]  /*4c70*/  IMAD.WIDE.U32 R42, R43, 0x4, R2.reuse ;  /* 0x000000042b2a7825 */ /* 0x100fe200078e0002 */
[----:B------:R0:W-:Y:S01]  /*4c80*/  STG.E desc[UR4][R32.64], R195 ;  /* 0x000000c320007986 */ /* 0x0001e2000c101904 */
[----:B------:R-:W-:Y:S01]  /*4c90*/  F2FP.BF16.F32.PACK_AB R179, R179, R162 ;  /* 0x000000a2b3b3723e */ /* 0x000fe200000010ff */
[----:B------:R-:W-:Y:S01]  /*4ca0*/  ULDC UR7, c[0x0][0x210] ;  /* 0x0000840000077ab9 */ /* 0x000fe20000000800 */
[----:B------:R-:W-:Y:S01]  /*4cb0*/  IMAD.WIDE.U32 R44, R45, 0x4, R2 ;  /* 0x000000042d2c7825 */ /* 0x000fe200078e0002 */
[----:B------:R0:W-:Y:S01]  /*4cc0*/  STG.E desc[UR4][R34.64], R187 ;  /* 0x000000bb22007986 */ /* 0x0001e2000c101904 */
[----:B------:R-:W-:-:S02]  /*4cd0*/  F2FP.BF16.F32.PACK_AB R177, R177, R166 ;  /* 0x000000a6b1b1723e */ /* 0x000fc400000010ff */
[--C-:B------:R-:W-:Y:S01]  /*4ce0*/  IMAD.WIDE.U32 R46, R47, 0x4, R2.reuse ;  /* 0x000000042f2e7825 */ /* 0x100fe200078e0002 */
[----:B------:R0:W-:Y:S01]  /*4cf0*/  STG.E desc[UR4][R36.64], R189 ;  /* 0x000000bd24007986 */ /* 0x0001e2000c101904 */
[----:B------:R-:W-:Y:S02]  /*4d00*/  F2FP.BF16.F32.PACK_AB R191, R191, R164 ;  /* 0x000000a4bfbf723e */ /* 0x000fe400000010ff */
[--C-:B------:R-:W-:Y:S01]  /*4d10*/  IMAD.WIDE.U32 R48, R49, 0x4, R2.reuse ;  /* 0x0000000431307825 */ /* 0x100fe200078e0002 */
[----:B------:R0:W-:Y:S01]  /*4d20*/  STG.E desc[UR4][R38.64], R183 ;  /* 0x000000b726007986 */ /* 0x0001e2000c101904 */
[----:B------:R-:W-:Y:S01]  /*4d30*/  IADD3 R157, R157, UR7, RZ ;  /* 0x000000079d9d7c10 */ /* 0x000fe2000fffe0ff */
[----:B------:R-:W-:Y:S01]  /*4d40*/  ULDC UR7, c[0x0][0x218] ;  /* 0x0000860000077ab9 */ /* 0x000fe20000000800 */
[----:B------:R-:W-:Y:S01]  /*4d50*/  IMAD.WIDE.U32 R50, R51, 0x4, R2 ;  /* 0x0000000433327825 */ /* 0x000fe200078e0002 */
[----:B------:R0:W-:Y:S01]  /*4d60*/  STG.E desc[UR4][R40.64], R181 ;  /* 0x000000b528007986 */ /* 0x0001e2000c101904 */
[----:B------:R-:W-:-:S02]  /*4d70*/  ISETP.GE.AND P0, PT, R157, UR7, PT ;  /* 0x000000079d007c0c */ /* 0x000fc4000bf06270 */
[----:B------:R-:W-:Y:S01]  /*4d80*/  IMAD.WIDE.U32 R2, R165, 0x4, R2 ;  /* 0x00000004a5027825 */ /* 0x000fe200078e0002 */
[----:B------:R0:W-:Y:S01]  /*4d90*/  STG.E desc[UR4][R42.64], R197 ;  /* 0x000000c52a007986 */ /* 0x0001e2000c101904 */
[----:B------:R-:W-:Y:S02]  /*4da0*/  LOP3.LUT P2, RZ, R152, 0xff, RZ, 0xc0, !PT ;  /* 0x000000ff98ff7812 */ /* 0x000fe4000784c0ff */
[----:B------:R-:W-:Y:S01]  /*4db0*/  IADD3 R153, R153, 0x1, RZ ;  /* 0x0000000199997810 */ /* 0x000fe20007ffe0ff */
[----:B------:R0:W-:Y:S01]  /*4dc0*/  STG.E desc[UR4][R44.64], R199 ;  /* 0x000000c72c007986 */ /* 0x0001e2000c101904 */
[----:B------:R-:W-:Y:S02]  /*4dd0*/  SEL R152, RZ, 0x1, P2 ;  /* 0x00000001ff987807 */ /* 0x000fe40001000000 */
[----:B------:R-:W-:Y:S01]  /*4de0*/  LOP3.LUT R153, R153, 0x3, RZ, 0xc0, !PT ;  /* 0x0000000399997812 */ /* 0x000fe200078ec0ff */
[----:B------:R0:W-:Y:S04]  /*4df0*/  STG.E desc[UR4][R46.64], R201 ;  /* 0x000000c92e007986 */ /* 0x0001e8000c101904 */
[----:B------:R0:W-:Y:S04]  /*4e00*/  STG.E desc[UR4][R48.64], R179 ;  /* 0x000000b330007986 */ /* 0x0001e8000c101904 */
[----:B------:R0:W-:Y:S04]  /*4e10*/  STG.E desc[UR4][R50.64], R177 ;  /* 0x000000b132007986 */ /* 0x0001e8000c101904 */
[----:B------:R0:W-:Y:S01]  /*4e20*/  STG.E desc[UR4][R2.64], R191 ;  /* 0x000000bf02007986 */ /* 0x0001e2000c101904 */
[----:B------:R-:W-:Y:S05]  /*4e30*/  @!P0 BRA `(.L_x_8162) ;  /* 0xffffffc400248947 */ /* 0x000fea000383ffff */
.L_x_8149:
        /* <DEDUP_REMOVED lines=8> */
[----:B0-----:R-:W0:Y:S02]  /*4ec0*/  SHFL.DOWN PT, R3, R0, 0x8, 0x1f ;  /* 0x09001f0000037f89 */ /* 0x001e2400000e0000 */
[----:B0-----:R-:W-:-:S05]  /*4ed0*/  FMNMX R3, R0, R3, !PT ;  /* 0x0000000300037209 */ /* 0x001fca0007800000 */
[----:B------:R-:W0:Y:S02]  /*4ee0*/  SHFL.DOWN PT, R2, R3, 0x4, 0x1f ;  /* 0x08801f0003027f89 */ /* 0x000e2400000e0000 */
[----:B0-----:R-:W-:-:S05]  /*4ef0*/  FMNMX R2, R3, R2, !PT ;  /* 0x0000000203027209 */ /* 0x001fca0007800000 */
[----:B------:R-:W0:Y:S02]  /*4f00*/  SHFL.DOWN PT, R5, R2, 0x2, 0x1f ;  /* 0x08401f0002057f89 */ /* 0x000e2400000e0000 */
[----:B0-----:R-:W-:-:S05]  /*4f10*/  FMNMX R5, R2, R5, !PT ;  /* 0x0000000502057209 */ /* 0x001fca0007800000 */
[----:B------:R0:W1:Y:S02]  /*4f20*/  SHFL.DOWN PT, R4, R5, 0x1, 0x1f ;  /* 0x08201f0005047f89 */ /* 0x00006400000e0000 */
.L_x_8187:
        /* <DEDUP_REMOVED lines=28> */
.L_x_8190:
[----:B-1----:R-:W-:-:S07]  /*50f0*/  FMNMX R5, R3, R2, !PT ;  /* 0x0000000203057209 */ /* 0x002fce0007800000 */
.L_x_8166:
[----:B------:R-:W-:Y:S05]  /*5100*/  BSYNC B0 ;  /* 0x0000000000007941 */ /* 0x000fea0003800000 */
.L_x_8165:
[----:B------:R-:W-:Y:S01]  /*5110*/  ISETP.NE.AND P0, PT, R161, RZ, PT ;  /* 0x000000ffa100720c */ /* 0x000fe20003f05270 */
[----:B------:R-:W-:-:S12]  /*5120*/  BSSY B0, `(.L_x_8163) ;  /* 0x0000004000007945 */ /* 0x000fd80003800000 */
[----:B------:R-:W-:Y:S05]  /*5130*/  @P0 BRA `(.L_x_8168) ;  /* 0x0000000000080947 */ /* 0x000fea0003800000 */
[----:B0-----:R-:W0:Y:S02]  /*5140*/  LDC.64 R2, c[0x0][0x288] ;  /* 0x0000a200ff027b82 */ /* 0x001e240000000a00 */
[----:B0-----:R1:W-:Y:S02]  /*5150*/  REDG.E.MAX.S32.STRONG.GPU desc[UR4][R2.64], R5 ;  /* 0x000000050200798e */ /* 0x0013e4000d10e384 */
.L_x_8168:
[----:B------:R-:W-:Y:S05]  /*5160*/  BSYNC B0 ;  /* 0x0000000000007941 */ /* 0x000fea0003800000 */
.L_x_8163:
        /* <DEDUP_REMOVED lines=11> */
[----:B01----:R-:W-:Y:S02]  /*5220*/  MOV R2, R160 ;  /* 0x000000a000027202 */ /* 0x003fe40000000f00 */
[----:B------:R-:W-:-:S07]  /*5230*/  MOV R24, 0x5250 ;  /* 0x0000525000187802 */ /* 0x000fce0000000f00 */
[----:B------:R-:W-:Y:S05]  /*5240*/  CALL.REL.NOINC `($__internal_96_$__cuda_sm20_rcp_rn_f32_slowpath) ;  /* 0x0000000c00a47944 */ /* 0x000fea0003c00000 */
[----:B------:R-:W-:Y:S01]  /*5250*/  MOV R5, R0 ;  /* 0x0000000000057202 */ /* 0x000fe20000000f00 */
[----:B------:R-:W-:Y:S06]  /*5260*/  BRA `(.L_x_8170) ;  /* 0x0000000000107947 */ /* 0x000fec0003800000 */
.L_x_8169:
[----:B01----:R-:W0:Y:S02]  /*5270*/  MUFU.RCP R5, R160 ;  /* 0x000000a000057308 */ /* 0x003e240000001000 */
[----:B0-----:R-:W-:-:S04]  /*5280*/  FFMA R0, R5, R160, -1 ;  /* 0xbf80000005007423 */ /* 0x001fc800000000a0 */
[----:B------:R-:W-:-:S04]  /*5290*/  FADD.FTZ R0, -R0, -RZ ;  /* 0x800000ff00007221 */ /* 0x000fc80000010100 */
[----:B------:R-:W-:-:S07]  /*52a0*/  FFMA R5, R5, R0, R5 ;  /* 0x0000000005057223 */ /* 0x000fce0000000005 */
.L_x_8170:
[----:B------:R-:W0:Y:S02]  /*52b0*/  LDC.64 R2, c[0x0][0x280] ;  /* 0x0000a000ff027b82 */ /* 0x000e240000000a00 */
[----:B0-----:R-:W-:Y:S01]  /*52c0*/  STG.E desc[UR4][R2.64], R5 ;  /* 0x0000000502007986 */ /* 0x001fe2000c101904 */
[----:B------:R-:W-:Y:S05]  /*52d0*/  EXIT ;  /* 0x000000000000794d */ /* 0x000fea0003800000 */
.L_x_8150:
[----:B------:R-:W-:Y:S01]  /*52e0*/  HFMA2.MMA R24, -RZ, RZ, 0, 5.9604644775390625e-08 ;  /* 0x00000001ff187435 */ /* 0x000fe200000001ff */
[----:B------:R-:W-:Y:S02]  /*52f0*/  MOV R22, R3 ;  /* 0x0000000300167202 */ /* 0x000fe40000000f00 */
[----:B------:R-:W-:Y:S02]  /*5300*/  MOV R26, 0x1f ;  /* 0x0000001f001a7802 */ /* 0x000fe40000000f00 */
[----:B------:R-:W-:-:S07]  /*5310*/  MOV R8, 0xffffffff ;  /* 0xffffffff00087802 */ /* 0x000fce0000000f00 */
[----:B-----5:R-:W-:Y:S05]  /*5320*/  WARPSYNC.COLLECTIVE R8, `(.L_x_8171) ;  /* 0x0000000008087348 */ /* 0x020fea0003c00000 */
[----:B------:R0:W1:Y:S02]  /*5330*/  SHFL.BFLY P0, R20, R22, R24, R26 ;  /* 0x0c00001816147389 */ /* 0x000064000000001a */
[----:B01---5:R-:W-:Y:S01]  /*5340*/  ENDCOLLECTIVE ;  /* 0x000000000000791b */ /* 0x023fe20003800000 */
.L_x_8171:
[----:B------:R-:W-:Y:S01]  /*5350*/  HFMA2.MMA R24, -RZ, RZ, 0, 1.1920928955078125e-07 ;  /* 0x00000002ff187435 */ /* 0x000fe200000001ff */
[----:B------:R-:W-:-:S05]  /*5360*/  MOV R0, R20 ;  /* 0x0000001400007202 */ /* 0x000fca0000000f00 */
[----:B------:R-:W-:-:S05]  /*5370*/  FADD R4, R3, R0 ;  /* 0x0000000003047221 */ /* 0x000fca0000000000 */
[----:B------:R-:W-:-:S07]  /*5380*/  MOV R22, R4 ;  /* 0x0000000400167202 */ /* 0x000fce0000000f00 */
[----:B------:R-:W-:Y:S05]  /*5390*/  WARPSYNC.COLLECTIVE R8, `(.L_x_8172) ;  /* 0x0000000008087348 */ /* 0x000fea0003c00000 */
[----:B------:R0:W1:Y:S02]  /*53a0*/  SHFL.BFLY P0, R20, R22, R24, R26 ;  /* 0x0c00001816147389 */ /* 0x000064000000001a */
[----:B01----:R-:W-:Y:S01]  /*53b0*/  ENDCOLLECTIVE ;  /* 0x000000000000791b */ /* 0x003fe20003800000 */
.L_x_8172:
[----:B------:R-:W-:Y:S01]  /*53c0*/  HFMA2.MMA R24, -RZ, RZ, 0, 2.384185791015625e-07 ;  /* 0x00000004ff187435 */ /* 0x000fe200000001ff */
[----:B------:R-:W-:-:S05]  /*53d0*/  MOV R7, R20 ;  /* 0x0000001400077202 */ /* 0x000fca0000000f00 */
[----:B------:R-:W-:-:S05]  /*53e0*/  FADD R7, R4, R7 ;  /* 0x0000000704077221 */ /* 0x000fca0000000000 */
[----:B------:R-:W-:-:S07]  /*53f0*/  MOV R22, R7 ;  /* 0x0000000700167202 */ /* 0x000fce0000000f00 */
[----:B------:R-:W-:Y:S05]  /*5400*/  WARPSYNC.COLLECTIVE R8, `(.L_x_8173) ;  /* 0x0000000008087348 */ /* 0x000fea0003c00000 */
[----:B------:R0:W1:Y:S02]  /*5410*/  SHFL.BFLY P0, R20, R22, R24, R26 ;  /* 0x0c00001816147389 */ /* 0x000064000000001a */
[----:B01----:R-:W-:Y:S01]  /*5420*/  ENDCOLLECTIVE ;  /* 0x000000000000791b */ /* 0x003fe20003800000 */
.L_x_8173:
[----:B------:R-:W-:Y:S01]  /*5430*/  HFMA2.MMA R24, -RZ, RZ, 0, 4.76837158203125e-07 ;  /* 0x00000008ff187435 */ /* 0x000fe200000001ff */
[----:B------:R-:W-:-:S05]  /*5440*/  MOV R0, R20 ;  /* 0x0000001400007202 */ /* 0x000fca0000000f00 */
[----:B------:R-:W-:-:S05]  /*5450*/  FADD R6, R7, R0 ;  /* 0x0000000007067221 */ /* 0x000fca0000000000 */
[----:B------:R-:W-:-:S07]  /*5460*/  MOV R22, R6 ;  /* 0x0000000600167202 */ /* 0x000fce0000000f00 */
[----:B------:R-:W-:Y:S05]  /*5470*/  WARPSYNC.COLLECTIVE R8, `(.L_x_8174) ;  /* 0x0000000008087348 */ /* 0x000fea0003c00000 */
[----:B------:R0:W1:Y:S02]  /*5480*/  SHFL.BFLY P0, R20, R22, R24, R26 ;  /* 0x0c00001816147389 */ /* 0x000064000000001a */
[----:B01----:R-:W-:Y:S01]  /*5490*/  ENDCOLLECTIVE ;  /* 0x000000000000791b */ /* 0x003fe20003800000 */
.L_x_8174:
[----:B------:R-:W-:Y:S01]  /*54a0*/  HFMA2.MMA R24, -RZ, RZ, 0, 9.5367431640625e-07 ;  /* 0x00000010ff187435 */ /* 0x000fe200000001ff */
[----:B------:R-:W-:-:S05]  /*54b0*/  MOV R9, R20 ;  /* 0x0000001400097202 */ /* 0x000fca0000000f00 */
[----:B------:R-:W-:-:S05]  /*54c0*/  FADD R9, R6, R9 ;  /* 0x0000000906097221 */ /* 0x000fca0000000000 */
[----:B------:R-:W-:-:S07]  /*54d0*/  MOV R22, R9 ;  /* 0x0000000900167202 */ /* 0x000fce0000000f00 */
[----:B------:R-:W-:Y:S05]  /*54e0*/  WARPSYNC.COLLECTIVE R8, `(.L_x_8175) ;  /* 0x0000000008087348 */ /* 0x000fea0003c00000 */
[----:B------:R0:W1:Y:S02]  /*54f0*/  SHFL.BFLY P0, R20, R22, R24, R26 ;  /* 0x0c00001816147389 */ /* 0x000064000000001a */
[----:B01----:R-:W-:Y:S01]  /*5500*/  ENDCOLLECTIVE ;  /* 0x000000000000791b */ /* 0x003fe20003800000 */
.L_x_8175:
        /* <DEDUP_REMOVED lines=108> */
.L_x_8176:
[----:B------:R-:W-:Y:S01]  /*5bd0*/  HFMA2.MMA R24, -RZ, RZ, 0, 1.1920928955078125e-07 ;  /* 0x00000002ff187435 */ /* 0x000fe200000001ff */
[----:B------:R-:W-:-:S05]  /*5be0*/  MOV R3, R20 ;  /* 0x0000001400037202 */ /* 0x000fca0000000f00 */
[----:B------:R-:W-:-:S05]  /*5bf0*/  FADD R3, R0, R3 ;  /* 0x0000000300037221 */ /* 0x000fca0000000000 */
[----:B------:R-:W-:-:S07]  /*5c00*/  MOV R22, R3 ;  /* 0x0000000300167202 */ /* 0x000fce0000000f00 */
[----:B------:R-:W-:Y:S05]  /*5c10*/  WARPSYNC.COLLECTIVE R8, `(.L_x_8177) ;  /* 0x0000000008087348 */ /* 0x000fea0003c00000 */
[----:B------:R0:W1:Y:S02]  /*5c20*/  SHFL.BFLY P0, R20, R22, R24, R26 ;  /* 0x0c00001816147389 */ /* 0x000064000000001a */
[----:B01----:R-:W-:Y:S01]  /*5c30*/  ENDCOLLECTIVE ;  /* 0x000000000000791b */ /* 0x003fe20003800000 */
.L_x_8177:
[----:B------:R-:W-:Y:S01]  /*5c40*/  HFMA2.MMA R24, -RZ, RZ, 0, 2.384185791015625e-07 ;  /* 0x00000004ff187435 */ /* 0x000fe200000001ff */
[----:B------:R-:W-:-:S05]  /*5c50*/  MOV R4, R20 ;  /* 0x0000001400047202 */ /* 0x000fca0000000f00 */
[----:B------:R-:W-:-:S05]  /*5c60*/  FADD R4, R3, R4 ;  /* 0x0000000403047221 */ /* 0x000fca0000000000 */
[----:B------:R-:W-:-:S07]  /*5c70*/  MOV R22, R4 ;  /* 0x0000000400167202 */ /* 0x000fce0000000f00 */
[----:B------:R-:W-:Y:S05]  /*5c80*/  WARPSYNC.COLLECTIVE R8, `(.L_x_8178) ;  /* 0x0000000008087348 */ /* 0x000fea0003c00000 */
[----:B------:R0:W1:Y:S02]  /*5c90*/  SHFL.BFLY P0, R20, R22, R24, R26 ;  /* 0x0c00001816147389 */ /* 0x000064000000001a */
[----:B01----:R-:W-:Y:S01]  /*5ca0*/  ENDCOLLECTIVE ;  /* 0x000000000000791b */ /* 0x003fe20003800000 */
.L_x_8178:
[----:B------:R-:W-:Y:S01]  /*5cb0*/  HFMA2.MMA R24, -RZ, RZ, 0, 4.76837158203125e-07 ;  /* 0x00000008ff187435 */ /* 0x000fe200000001ff */
[----:B------:R-:W-:-:S05]  /*5cc0*/  MOV R7, R20 ;  /* 0x0000001400077202 */ /* 0x000fca0000000f00 */
[----:B------:R-:W-:-:S05]  /*5cd0*/  FADD R7, R4, R7 ;  /* 0x0000000704077221 */ /* 0x000fca0000000000 */
[----:B------:R-:W-:-:S07]  /*5ce0*/  MOV R22, R7 ;  /* 0x0000000700167202 */ /* 0x000fce0000000f00 */
[----:B------:R-:W-:Y:S05]  /*5cf0*/  WARPSYNC.COLLECTIVE R8, `(.L_x_8179) ;  /* 0x0000000008087348 */ /* 0x000fea0003c00000 */
[----:B------:R0:W1:Y:S02]  /*5d00*/  SHFL.BFLY P0, R20, R22, R24, R26 ;  /* 0x0c00001816147389 */ /* 0x000064000000001a */
[----:B01----:R-:W-:Y:S01]  /*5d10*/  ENDCOLLECTIVE ;  /* 0x000000000000791b */ /* 0x003fe20003800000 */
.L_x_8179:
[----:B------:R-:W-:Y:S01]  /*5d20*/  HFMA2.MMA R24, -RZ, RZ, 0, 9.5367431640625e-07 ;  /* 0x00000010ff187435 */ /* 0x000fe200000001ff */
[----:B------:R-:W-:-:S05]  /*5d30*/  MOV R6, R20 ;  /* 0x0000001400067202 */ /* 0x000fca0000000f00 */
[----:B------:R-:W-:-:S05]  /*5d40*/  FADD R6, R7, R6 ;  /* 0x0000000607067221 */ /* 0x000fca0000000000 */
[----:B------:R-:W-:-:S07]  /*5d50*/  MOV R22, R6 ;  /* 0x0000000600167202 */ /* 0x000fce0000000f00 */
[----:B------:R-:W-:Y:S05]  /*5d60*/  WARPSYNC.COLLECTIVE R8, `(.L_x_8180) ;  /* 0x0000000008087348 */ /* 0x000fea0003c00000 */
[----:B------:R0:W1:Y:S02]  /*5d70*/  SHFL.BFLY P0, R20, R22, R24, R26 ;  /* 0x0c00001816147389 */ /* 0x000064000000001a */
[----:B01----:R-:W-:Y:S01]  /*5d80*/  ENDCOLLECTIVE ;  /* 0x000000000000791b */ /* 0x003fe20003800000 */
.L_x_8180:
[----:B------:R-:W-:Y:S01]  /*5d90*/  MOV R9, R20 ;  /* 0x0000001400097202 */ /* 0x000fe20000000f00 */
[----:B------:R-:W-:Y:S06]  /*5da0*/  BRA `(.L_x_8181) ;  /* 0xffffffc800747947 */ /* 0x000fec000383ffff */
.L_x_8164:
[----:B0-----:R-:W-:Y:S01]  /*5db0*/  HFMA2.MMA R6, -RZ, RZ, 0, 9.5367431640625e-07 ;  /* 0x00000010ff067435 */ /* 0x001fe200000001ff */
[----:B------:R-:W-:Y:S02]  /*5dc0*/  MOV R7, 0x1f ;  /* 0x0000001f00077802 */ /* 0x000fe40000000f00 */
[----:B------:R-:W-:-:S08]  /*5dd0*/  MOV R8, 0xffffffff ;  /* 0xffffffff00087802 */ /* 0x000fd00000000f00 */
[----:B-----5:R-:W-:Y:S05]  /*5de0*/  WARPSYNC.COLLECTIVE R8, `(.L_x_8182) ;  /* 0x0000000008087348 */ /* 0x020fea0003c00000 */
[----:B------:R0:W1:Y:S02]  /*5df0*/  SHFL.DOWN P0, R4, R155, R6, R7 ;  /* 0x080000069b047389 */ /* 0x0000640000000007 */
[----:B01---5:R-:W-:Y:S01]  /*5e00*/  ENDCOLLECTIVE ;  /* 0x000000000000791b */ /* 0x023fe20003800000 */
.L_x_8182:
[----:B------:R-:W-:Y:S01]  /*5e10*/  HFMA2.MMA R6, -RZ, RZ, 0, 4.76837158203125e-07 ;  /* 0x00000008ff067435 */ /* 0x000fe200000001ff */
[----:B------:R-:W-:-:S04]  /*5e20*/  MOV R0, R4 ;  /* 0x0000000400007202 */ /* 0x000fc80000000f00 */
[----:B------:R-:W-:-:S04]  /*5e30*/  FMNMX R0, R0, R155, !PT ;  /* 0x0000009b00007209 */ /* 0x000fc80007800000 */
[----:B------:R-:W-:-:S07]  /*5e40*/  MOV R155, R0 ;  /* 0x00000000009b7202 */ /* 0x000fce0000000f00 */
[----:B------:R-:W-:Y:S05]  /*5e50*/  WARPSYNC.COLLECTIVE R8, `(.L_x_8183) ;  /* 0x0000000008087348 */ /* 0x000fea0003c00000 */
[----:B------:R0:W1:Y:S02]  /*5e60*/  SHFL.DOWN P0, R4, R155, R6, R7 ;  /* 0x080000069b047389 */ /* 0x0000640000000007 */
[----:B01----:R-:W-:Y:S01]  /*5e70*/  ENDCOLLECTIVE ;  /* 0x000000000000791b */ /* 0x003fe20003800000 */
.L_x_8183:
[----:B------:R-:W-:Y:S01]  /*5e80*/  HFMA2.MMA R6, -RZ, RZ, 0, 2.384185791015625e-07 ;  /* 0x00000004ff067435 */ /* 0x000fe200000001ff */
[----:B------:R-:W-:-:S04]  /*5e90*/  MOV R3, R4 ;  /* 0x0000000400037202 */ /* 0x000fc80000000f00 */
[----:B------:R-:W-:-:S04]  /*5ea0*/  FMNMX R3, R0, R3, !PT ;  /* 0x0000000300037209 */ /* 0x000fc80007800000 */
[----:B------:R-:W-:-:S07]  /*5eb0*/  MOV R155, R3 ;  /* 0x00000003009b7202 */ /* 0x000fce0000000f00 */
[----:B------:R-:W-:Y:S05]  /*5ec0*/  WARPSYNC.COLLECTIVE R8, `(.L_x_8184) ;  /* 0x0000000008087348 */ /* 0x000fea0003c00000 */
[----:B------:R0:W1:Y:S02]  /*5ed0*/  SHFL.DOWN P0, R4, R155, R6, R7 ;  /* 0x080000069b047389 */ /* 0x0000640000000007 */
[----:B01----:R-:W-:Y:S01]  /*5ee0*/  ENDCOLLECTIVE ;  /* 0x000000000000791b */ /* 0x003fe20003800000 */
.L_x_8184:
[----:B------:R-:W-:Y:S01]  /*5ef0*/  HFMA2.MMA R6, -RZ, RZ, 0, 1.1920928955078125e-07 ;  /* 0x00000002ff067435 */ /* 0x000fe200000001ff */
[----:B------:R-:W-:-:S04]  /*5f00*/  MOV R2, R4 ;  /* 0x0000000400027202 */ /* 0x000fc80000000f00 */
[----:B------:R-:W-:-:S04]  /*5f10*/  FMNMX R2, R3, R2, !PT ;  /* 0x0000000203027209 */ /* 0x000fc80007800000 */
[----:B------:R-:W-:-:S07]  /*5f20*/  MOV R155, R2 ;  /* 0x00000002009b7202 */ /* 0x000fce0000000f00 */
[----:B------:R-:W-:Y:S05]  /*5f30*/  WARPSYNC.COLLECTIVE R8, `(.L_x_8185) ;  /* 0x0000000008087348 */ /* 0x000fea0003c00000 */
[----:B------:R0:W1:Y:S02]  /*5f40*/  SHFL.DOWN P0, R4, R155, R6, R7 ;  /* 0x080000069b047389 */ /* 0x0000640000000007 */
[----:B01----:R-:W-:Y:S01]  /*5f50*/  ENDCOLLECTIVE ;  /* 0x000000000000791b */ /* 0x003fe20003800000 */
.L_x_8185:
[----:B------:R-:W-:Y:S01]  /*5f60*/  HFMA2.MMA R6, -RZ, RZ, 0, 5.9604644775390625e-08 ;  /* 0x00000001ff067435 */ /* 0x000fe200000001ff */
[----:B------:R-:W-:-:S04]  /*5f70*/  MOV R5, R4 ;  /* 0x0000000400057202 */ /* 0x000fc80000000f00 */
[----:B------:R-:W-:-:S04]  /*5f80*/  FMNMX R5, R2, R5, !PT ;  /* 0x0000000502057209 */ /* 0x000fc80007800000 */
[----:B------:R-:W-:-:S07]  /*5f90*/  MOV R155, R5 ;  /* 0x00000005009b7202 */ /* 0x000fce0000000f00 */
[----:B------:R-:W-:Y:S05]  /*5fa0*/  WARPSYNC.COLLECTIVE R8, `(.L_x_8186) ;  /* 0x0000000008087348 */ /* 0x000fea0003c00000 */
[----:B------:R0:W1:Y:S02]  /*5fb0*/  SHFL.DOWN P0, R4, R155, R6, R7 ;  /* 0x080000069b047389 */ /* 0x0000640000000007 */
[----:B01----:R-:W-:Y:S01]  /*5fc0*/  ENDCOLLECTIVE ;  /* 0x000000000000791b */ /* 0x003fe20003800000 */
.L_x_8186:
[----:B------:R-:W-:Y:S05]  /*5fd0*/  BRA `(.L_x_8187) ;  /* 0xffffffec00d47947 */ /* 0x000fea000383ffff */
.L_x_8167:
[----:B------:R-:W-:Y:S01]  /*5fe0*/  HFMA2.MMA R6, -RZ, RZ, 0, 1.1920928955078125e-07 ;  /* 0x00000002ff067435 */ /* 0x000fe200000001ff */
[----:B-1----:R-:W-:Y:S02]  /*5ff0*/  MOV R155, R0 ;  /* 0x00000000009b7202 */ /* 0x002fe40000000f00 */
[----:B------:R-:W-:Y:S02]  /*6000*/  MOV R7, 0x1f ;  /* 0x0000001f00077802 */ /* 0x000fe40000000f00 */
[----:B------:R-:W-:-:S07]  /*6010*/  MOV R8, 0xffffffff ;  /* 0xffffffff00087802 */ /* 0x000fce0000000f00 */
[----:B0----5:R-:W-:Y:S05]  /*6020*/  WARPSYNC.COLLECTIVE R8, `(.L_x_8188) ;  /* 0x0000000008087348 */ /* 0x021fea0003c00000 */
[----:B------:R1:W2:Y:S02]  /*6030*/  SHFL.DOWN P0, R4, R155, R6, R7 ;  /* 0x080000069b047389 */ /* 0x0002a40000000007 */
[----:B012--5:R-:W-:Y:S01]  /*6040*/  ENDCOLLECTIVE ;  /* 0x000000000000791b */ /* 0x027fe20003800000 */
.L_x_8188:
[----:B------:R-:W-:Y:S01]  /*6050*/  HFMA2.MMA R6, -RZ, RZ, 0, 5.9604644775390625e-08 ;  /* 0x00000001ff067435 */ /* 0x000fe200000001ff */
[----:B------:R-:W-:-:S04]  /*6060*/  MOV R3, R4 ;  /* 0x0000000400037202 */ /* 0x000fc80000000f00 */
[----:B------:R-:W-:-:S04]  /*6070*/  FMNMX R3, R3, R0, !PT ;  /* 0x0000000003037209 */ /* 0x000fc80007800000 */
[----:B------:R-:W-:-:S07]  /*6080*/  MOV R155, R3 ;  /* 0x00000003009b7202 */ /* 0x000fce0000000f00 */
[----:B------:R-:W-:Y:S05]  /*6090*/  WARPSYNC.COLLECTIVE R8, `(.L_x_8189) ;  /* 0x0000000008087348 */ /* 0x000fea0003c00000 */
[----:B------:R0:W1:Y:S02]  /*60a0*/  SHFL.DOWN P0, R4, R155, R6, R7 ;  /* 0x080000069b047389 */ /* 0x0000640000000007 */
[----:B01----:R-:W-:Y:S01]  /*60b0*/  ENDCOLLECTIVE ;  /* 0x000000000000791b */ /* 0x003fe20003800000 */
.L_x_8189:
[----:B------:R-:W-:Y:S01]  /*60c0*/  MOV R2, R4 ;  /* 0x0000000400027202 */ /* 0x000fe20000000f00 */
[----:B------:R-:W-:Y:S06]  /*60d0*/  BRA `(.L_x_8190) ;  /* 0xfffffff000047947 */ /* 0x000fec000383ffff */
        .weak           $__internal_96_$__cuda_sm20_rcp_rn_f32_slowpath
        .type           $__internal_96_$__cuda_sm20_rcp_rn_f32_slowpath,@function
        .size           $__internal_96_$__cuda_sm20_rcp_rn_f32_slowpath,(.L_x_14432 - $__internal_96_$__cuda_sm20_rcp_rn_f32_slowpath)
$__internal_96_$__cuda_sm20_rcp_rn_f32_slowpath:
        /* <DEDUP_REMOVED lines=15> */
.L_x_8192:
        /* <DEDUP_REMOVED lines=33> */
.L_x_8194:
[----:B------:R0:W1:Y:S02]  /*63e0*/  MUFU.RCP R3, R2 ;  /* 0x0000000200037308 */ /* 0x0000640000001000 */
.L_x_8193:
[----:B------:R-:W-:Y:S05]  /*63f0*/  BSYNC B1 ;  /* 0x0000000000017941 */ /* 0x000fea0003800000 */
.L_x_8191:
[----:B-1----:R-:W-:Y:S01]  /*6400*/  MOV R0, R3 ;  /* 0x0000000300007202 */ /* 0x002fe20000000f00 */
[----:B------:R-:W-:Y:S01]  /*6410*/  HFMA2.MMA R3, -RZ, RZ, 0, 0 ;  /* 0x00000000ff037435 */ /* 0x000fe200000001ff */
[----:B0-----:R-:W-:-:S05]  /*6420*/  MOV R2, R24 ;  /* 0x0000001800027202 */ /* 0x001fca0000000f00 */
[----:B------:R-:W-:Y:S05]  /*6430*/  RET.REL.NODEC R2 `(_ZN18transformer_engine13normalization19ln_fwd_tuned_kernelINS0_13Kernel_traitsI13__nv_bfloat16S3_S3_fjLj12800ELj2ELj1ELj4ELj4ENS0_18Kernel_traits_baseILj12800ES3_S3_S3_fjLj128EEEEEEEvNS0_19ForwardKernelParamsE) ;  /* 0xffffff9802f07950 */ /* 0x000fea0003c3ffff */
.L_x_8195:
        /* <DEDUP_REMOVED lines=12> */
.L_x_14432:


//--------------------- .text._ZN18transformer_engine13normalization19ln_fwd_tuned_kernelINS0_13Kernel_traitsIff6__halffjLj12800ELj2ELj1ELj4ELj4ENS0_18Kernel_traits_baseILj12800EffS3_fjLj128EEEEEEEvNS0_19ForwardKernelParamsE --------------------------
	.section	.text._ZN18transformer_engine13normalization19ln_fwd_tuned_kernelINS0_13Kernel_traitsIff6__halffjLj12800ELj2ELj1ELj4ELj4ENS0_18Kernel_traits_baseILj12800EffS3_fjLj128EEEEEEEvNS0_19ForwardKernelParamsE,"ax",@progbits
	.align	128
        .global         _ZN18transformer_engine13normalization19ln_fwd_tuned_kernelINS0_13Kernel_traitsIff6__halffjLj12800ELj2ELj1ELj4ELj4ENS0_18Kernel_traits_baseILj12800EffS3_fjLj128EEEEEEEvNS0_19ForwardKernelParamsE
        .type           _ZN18transformer_engine13normalization19ln_fwd_tuned_kernelINS0_13Kernel_traitsIff6__halffjLj12800ELj2ELj1ELj4ELj4ENS0_18Kernel_traits_baseILj12800EffS3_fjLj128EEEEEEEvNS0_19ForwardKernelParamsE,@function
        .size           _ZN18transformer_engine13normalization19ln_fwd_tuned_kernelINS0_13Kernel_traitsIff6__halffjLj12800ELj2ELj1ELj4ELj4ENS0_18Kernel_traits_baseILj12800EffS3_fjLj128EEEEEEEvNS0_19ForwardKernelParamsE,(.L_x_14433 - _ZN18transformer_engine13normalization19ln_fwd_tuned_kernelINS0_13Kernel_traitsIff6__halffjLj12800ELj2ELj1ELj4ELj4ENS0_18Kernel_traits_baseILj12800EffS3_fjLj128EEEEEEEvNS0_19ForwardKernelParamsE)
        .other          _ZN18transformer_engine13normalization19ln_fwd_tuned_kernelINS0_13Kernel_traitsIff6__halffjLj12800ELj2ELj1ELj4ELj4ENS0_18Kernel_traits_baseILj12800EffS3_fjLj128EEEEEEEvNS0_19ForwardKernelParamsE,@"STO_CUDA_ENTRY STV_DEFAULT"
_ZN18transformer_engine13normalization19ln_fwd_tuned_kernelINS0_13Kernel_traitsIff6__halffjLj12800ELj2ELj1ELj4ELj4ENS0_18Kernel_traits_baseILj12800EffS3_fjLj128EEEEEEEvNS0_19ForwardKernelParamsE:
.text._ZN18transformer_engine13normalization19ln_fwd_tuned_kernelINS0_13Kernel_traitsIff6__halffjLj12800ELj2ELj1ELj4ELj4ENS0_18Kernel_traits_baseILj12800EffS3_fjLj128EEEEEEEvNS0_19ForwardKernelParamsE:
        /* <DEDUP_REMOVED lines=327> */
.L_x_8209:
        /* <DEDUP_REMOVED lines=331> */
.L_x_8228:
        /* <DEDUP_REMOVED lines=34> */
[----:B0123-5:R-:W-:Y:S05]  /*2b40*/  CALL.REL.NOINC `($__internal_97_$__cuda_sm20_rcp_rn_f32_slowpath) ;  /* 0x0000003800307944 */ /* 0x02ffea0003c00000 */
[----:B------:R-:W-:Y:S01]  /*2b50*/  MOV R86, R90 ;  /* 0x0000005a00567202 */ /* 0x000fe20000000f00 */
[----:B------:R-:W-:Y:S06]  /*2b60*/  BRA `(.L_x_8200) ;  /* 0x0000000000107947 */ /* 0x000fec0003800000 */
.L_x_8199:
[----:B------:R-:W4:Y:S02]  /*2b70*/  MUFU.RCP R86, R102 ;  /* 0x0000006600567308 */ /* 0x000f240000001000 */
[----:B----4-:R-:W-:-:S04]  /*2b80*/  FFMA R87, R102, R86, -1 ;  /* 0xbf80000066577423 */ /* 0x010fc80000000056 */
[----:B------:R-:W-:-:S04]  /*2b90*/  FADD.FTZ R87, -R87, -RZ ;  /* 0x800000ff57577221 */ /* 0x000fc80000010100 */
[----:B------:R-:W-:-:S07]  /*2ba0*/  FFMA R86, R86, R87, R86 ;  /* 0x0000005756567223 */ /* 0x000fce0000000056 */
.L_x_8200:
[----:B------:R-:W-:Y:S05]  /*2bb0*/  BSYNC B0 ;  /* 0x0000000000007941 */ /* 0x000fea0003800000 */
.L_x_8198:
        /* <DEDUP_REMOVED lines=19> */
[----:B-----5:R-:W-:Y:S05]  /*2cf0*/  CALL.REL.NOINC `($__internal_97_$__cuda_sm20_rcp_rn_f32_slowpath) ;  /* 0x0000003400c47944 */ /* 0x020fea0003c00000 */
[----:B------:R-:W-:Y:S01]  /*2d00*/  MOV R88, R90 ;  /* 0x0000005a00587202 */ /* 0x000fe20000000f00 */
[----:B------:R-:W-:Y:S06]  /*2d10*/  BRA `(.L_x_8203) ;  /* 0x0000000000107947 */ /* 0x000fec0003800000 */
.L_x_8202:
[----:B------:R-:W0:Y:S02]  /*2d20*/  MUFU.RCP R88, R87 ;  /* 0x0000005700587308 */ /* 0x000e240000001000 */
[----:B0-----:R-:W-:-:S04]  /*2d30*/  FFMA R86, R87, R88, -1 ;  /* 0xbf80000057567423 */ /* 0x001fc80000000058 */
[----:B------:R-:W-:-:S04]  /*2d40*/  FADD.FTZ R87, -R86, -RZ ;  /* 0x800000ff56577221 */ /* 0x000fc80000010100 */
[----:B------:R-:W-:-:S07]  /*2d50*/  FFMA R88, R88, R87, R88 ;  /* 0x0000005758587223 */ /* 0x000fce0000000058 */
.L_x_8203:
[----:B------:R-:W-:Y:S05]  /*2d60*/  BSYNC B0 ;  /* 0x0000000000007941 */ /* 0x000fea0003800000 */
.L_x_8201:
        /* <DEDUP_REMOVED lines=49> */
.L_x_8205:
[----:B------:R-:W2:Y:S04]  /*3080*/  LDG.E.STRONG.GPU R88, desc[UR4][R90.64] ;  /* 0x000000045a587981 */ /* 0x000ea8000c1ef900 */
[----:B--2---:R-:W-:Y:S01]  /*3090*/  CCTL.IVALL ;  /* 0x00000000ff00798f */ /* 0x004fe20002000000 */
[----:B------:R-:W-:Y:S05]  /*30a0*/  YIELD ;  /* 0x0000000000007946 */ /* 0x000fea0003800000 */
[----:B------:R-:W-:-:S13]  /*30b0*/  ISETP.NE.AND P1, PT, R88, R219, PT ;  /* 0x000000db5800720c */ /* 0x000fda0003f25270 */
[----:B------:R-:W-:Y:S05]  /*30c0*/  @P1 BRA `(.L_x_8205) ;  /* 0xfffffffc00ec1947 */ /* 0x000fea000383ffff */
.L_x_8204:
        /* <DEDUP_REMOVED lines=19> */
[----:B012--5:R-:W-:Y:S05]  /*3200*/  CALL.REL.NOINC `($__internal_97_$__cuda_sm20_rcp_rn_f32_slowpath) ;  /* 0x0000003000807944 */ /* 0x027fea0003c00000 */
[----:B------:R-:W-:Y:S01]  /*3210*/  MOV R86, R90 ;  /* 0x0000005a00567202 */ /* 0x000fe20000000f00 */
[----:B------:R-:W-:Y:S06]  /*3220*/  BRA `(.L_x_8208) ;  /* 0x0000000000107947 */ /* 0x000fec0003800000 */
.L_x_8207:
[----:B------:R-:W3:Y:S02]  /*3230*/  MUFU.RCP R86, R219 ;  /* 0x000000db00567308 */ /* 0x000ee40000001000 */
[----:B---3--:R-:W-:-:S04]  /*3240*/  FFMA R87, R219, R86, -1 ;  /* 0xbf800000db577423 */ /* 0x008fc80000000056 */
[----:B------:R-:W-:-:S04]  /*3250*/  FADD.FTZ R87, -R87, -RZ ;  /* 0x800000ff57577221 */ /* 0x000fc80000010100 */
[----:B------:R-:W-:-:S07]  /*3260*/  FFMA R86, R86, R87, R86 ;  /* 0x0000005756567223 */ /* 0x000fce0000000056 */
.L_x_8208:
[----:B------:R-:W-:Y:S05]  /*3270*/  BSYNC B0 ;  /* 0x0000000000007941 */ /* 0x000fea0003800000 */
.L_x_8206:
        /* <DEDUP_REMOVED lines=96> */
[----:B0-----:R-:W-:Y:S01]  /*3880*/  F2FP.F16.F32.PACK_AB R91, RZ, R87 ;  /* 0x00000057ff5b723e */ /* 0x001fe200000000ff */
        /* <DEDUP_REMOVED lines=48> */
[----:B------:R-:W-:Y:S01]  /*3b90*/  F2FP.F16.F32.PACK_AB R92, RZ, R89 ;  /* 0x00000059ff5c723e */ /* 0x000fe200000000ff */
        /* <DEDUP_REMOVED lines=28> */
[----:B------:R-:W-:-:S03]  /*3d60*/  F2FP.F16.F32.PACK_AB R92, RZ, R91 ;  /* 0x0000005bff5c723e */ /* 0x000fc600000000ff */
        /* <DEDUP_REMOVED lines=9> */
[----:B------:R-:W-:Y:S01]  /*3e00*/  F2FP.F16.F32.PACK_AB R94, RZ, R93 ;  /* 0x0000005dff5e723e */ /* 0x000fe200000000ff */
        /* <DEDUP_REMOVED lines=8> */
[----:B------:R-:W-:Y:S01]  /*3e90*/  F2FP.F16.F32.PACK_AB R97, RZ, R97 ;  /* 0x00000061ff61723e */ /* 0x000fe200000000ff */
[----:B------:R-:W-:Y:S01]  /*3ea0*/  FFMA R201, R47, R201, R48 ;  /* 0x000000c92fc97223 */ /* 0x000fe20000000030 */
[----:B-1----:R-:W-:Y:S01]  /*3eb0*/  IADD3 R89, R95, 0x600, RZ ;  /* 0x000006005f597810 */ /* 0x002fe20007ffe0ff */
[----:B------:R-:W-:Y:S01]  /*3ec0*/  IMAD.WIDE.U32 R86, R87, 0x2, R166 ;  /* 0x0000000257567825 */ /* 0x000fe200078e00a6 */
[----:B------:R-:W-:-:S03]  /*3ed0*/  F2FP.F16.F32.PACK_AB R99, RZ, R99 ;  /* 0x00000063ff63723e */ /* 0x000fc600000000ff */
[----:B------:R-:W-:Y:S01]  /*3ee0*/  FFMA R203, R51, R203, R52 ;  /* 0x000000cb33cb7223 */ /* 0x000fe20000000034 */
[----:B--2---:R-:W-:Y:S01]  /*3ef0*/  IADD3 R91, R95, 0x700, RZ ;  /* 0x000007005f5b7810 */ /* 0x004fe20007ffe0ff */
[--C-:B------:R-:W-:Y:S01]  /*3f00*/  IMAD.WIDE.U32 R88, R89, 0x2, R166.reuse ;  /* 0x0000000259587825 */ /* 0x100fe200078e00a6 */
[----:B------:R-:W-:Y:S01]  /*3f10*/  F2FP.F16.F32.PACK_AB R101, RZ, R101 ;  /* 0x00000065ff65723e */ /* 0x000fe200000000ff */
        /* <DEDUP_REMOVED lines=83> */
[----:B------:R-:W-:Y:S01]  /*4450*/  F2FP.F16.F32.PACK_AB R233, RZ, R233 ;  /* 0x000000e9ffe9723e */ /* 0x000fe200000000ff */
        /* <DEDUP_REMOVED lines=19> */
[----:B------:R-:W-:Y:S01]  /*4590*/  IMAD.WIDE.U32 R128, R129, 0x2, R166 ;  /* 0x0000000281807825 */ /* 0x000fe200078e00a6 */
[----:B------:R-:W-:-:S03]  /*45a0*/  LOP3.LUT P2, RZ, R8, 0xff, RZ, 0xc0, !PT ;  /* 0x000000ff08ff7812 */ /* 0x000fc6000784c0ff */
[----:B0-----:R-:W-:Y:S01]  /*45b0*/  FFMA R165, R37, R196, R38 ;  /* 0x000000c425a57223 */ /* 0x001fe20000000026 */
[----:B------:R-:W-:Y:S01]  /*45c0*/  F2FP.F16.F32.PACK_AB R195, RZ, R195 ;  /* 0x000000c3ffc3723e */ /* 0x000fe200000000ff */
        /* <DEDUP_REMOVED lines=9> */
[----:B------:R-:W-:Y:S01]  /*4660*/  F2FP.F16.F32.PACK_AB R165, RZ, R165 ;  /* 0x000000a5ffa5723e */ /* 0x000fe200000000ff */
[----:B------:R-:W-:Y:S01]  /*4670*/  IMAD.WIDE.U32 R124, R125, 0x2, R166 ;  /* 0x000000027d7c7825 */ /* 0x000fe200078e00a6 */
[----:B------:R-:W-:-:S03]  /*4680*/  @P0 FMNMX R0, R0, |R163|, !PT ;  /* 0x400000a300000209 */ /* 0x000fc60007800000 */
        /* <DEDUP_REMOVED lines=13> */
[----:B------:R-:W-:Y:S01]  /*4760*/  F2FP.F16.F32.PACK_AB R159, RZ, R159 ;  /* 0x0000009fff9f723e */ /* 0x000fe200000000ff */
[----:B0-----:R-:W-:Y:S01]  /*4770*/  FFMA R155, R49, R202, R50 ;  /* 0x000000ca319b7223 */ /* 0x001fe20000000032 */
[----:B------:R0:W-:Y:S01]  /*4780*/  STG.E.U16 desc[UR4][R144.64], R199 ;  /* 0x000000c790007986 */ /* 0x0001e2000c101504 */
[----:B------:R-:W-:Y:S01]  /*4790*/  IMAD.WIDE.U32 R120, R121, 0x2, R166 ;  /* 0x0000000279787825 */ /* 0x000fe200078e00a6 */
[----:B------:R-:W-:-:S02]  /*47a0*/  F2FP.F16.F32.PACK_AB R201, RZ, R201 ;  /* 0x000000c9ffc9723e */ /* 0x000fc400000000ff */
        /* <DEDUP_REMOVED lines=14> */
[----:B------:R-:W-:Y:S01]  /*4890*/  F2FP.F16.F32.PACK_AB R203, RZ, R203 ;  /* 0x000000cbffcb723e */ /* 0x000fe200000000ff */
[----:B------:R-:W-:Y:S01]  /*48a0*/  IMAD.WIDE.U32 R118, R119, 0x2, R166 ;  /* 0x0000000277767825 */ /* 0x000fe200078e00a6 */
[----:B------:R-:W-:-:S03]  /*48b0*/  @P0 FMNMX R0, R0, |R145|, !PT ;  /* 0x4000009100000209 */ /* 0x000fc60007800000 */
        /* <DEDUP_REMOVED lines=8> */
[----:B------:R-:W-:Y:S01]  /*4940*/  F2FP.F16.F32.PACK_AB R145, RZ, R145 ;  /* 0x00000091ff91723e */ /* 0x000fe200000000ff */
[--C-:B------:R-:W-:Y:S01]  /*4950*/  IMAD.WIDE.U32 R116, R117, 0x2, R166.reuse ;  /* 0x0000000275747825 */ /* 0x100fe200078e00a6 */
[----:B------:R-:W-:Y:S01]  /*4960*/  F2FP.F16.F32.PACK_AB R207, RZ, R207 ;  /* 0x000000cfffcf723e */ /* 0x000fe200000000ff */
[----:B------:R1:W-:Y:S01]  /*4970*/  STG.E.U16 desc[UR4][R136.64], R205 ;  /* 0x000000cd88007986 */ /* 0x0003e2000c101504 */
[----:B------:R-:W-:Y:S01]  /*4980*/  @P0 FMNMX R0, R0, |R141|, !PT ;  /* 0x4000008d00000209 */ /* 0x000fe20007800000 */
[----:B------:R-:W-:Y:S01]  /*4990*/  @P1 FMUL R141, R141, R2 ;  /* 0x000000028d8d1220 */ /* 0x000fe20000400000 */
[----:B------:R-:W-:Y:S01]  /*49a0*/  IMAD.WIDE.U32 R114, R115, 0x2, R166 ;  /* 0x0000000273727825 */ /* 0x000fe200078e00a6 */
[----:B------:R-:W-:Y:S01]  /*49b0*/  STG.E.U16 desc[UR4][R134.64], R145 ;  /* 0x0000009186007986 */ /* 0x000fe2000c101504 */
[----:B------:R-:W-:-:S02]  /*49c0*/  @P0 FMNMX R0, R0, |R209|, !PT ;  /* 0x400000d100000209 */ /* 0x000fc40007800000 */
[----:B------:R-:W-:Y:S01]  /*49d0*/  @P1 FMUL R209, R209, R2 ;  /* 0x00000002d1d11220 */ /* 0x000fe20000400000 */
[----:B------:R-:W-:Y:S01]  /*49e0*/  F2FP.F16.F32.PACK_AB R141, RZ, R141 ;  /* 0x0000008dff8d723e */ /* 0x000fe200000000ff */
[----:B0-----:R-:W-:Y:S01]  /*49f0*/  FFMA R139, R65, R210, R66 ;  /* 0x000000d2418b7223 */ /* 0x001fe20000000042 */
[----:B------:R-:W-:Y:S01]  /*4a00*/  STG.E.U16 desc[UR4][R132.64], R207 ;  /* 0x000000cf84007986 */ /* 0x000fe2000c101504 */
[----:B------:R-:W-:Y:S01]  /*4a10*/  IMAD.WIDE.U32 R108, R109, 0x2, R166 ;  /* 0x000000026d6c7825 */ /* 0x000fe200078e00a6 */
[----:B------:R-:W-:-:S03]  /*4a20*/  F2FP.F16.F32.PACK_AB R209, RZ, R209 ;  /* 0x000000d1ffd1723e */ /* 0x000fc600000000ff */
[----:B-1----:R-:W-:Y:S01]  /*4a30*/  FFMA R137, R69, R212, R70 ;  /* 0x000000d445897223 */ /* 0x002fe20000000046 */
[----:B------:R-:W-:Y:S01]  /*4a40*/  @P0 FMNMX R0, R0, |R139|, !PT ;  /* 0x4000008b00000209 */ /* 0x000fe20007800000 */
[----:B------:R-:W-:Y:S01]  /*4a50*/  @P1 FMUL R139, R139, R2 ;  /* 0x000000028b8b1220 */ /* 0x000fe20000400000 */
[----:B------:R0:W-:Y:S01]  /*4a60*/  STG.E.U16 desc[UR4][R126.64], R141 ;  /* 0x0000008d7e007986 */ /* 0x0001e2000c101504 */
[----:B------:R-:W-:Y:S01]  /*4a70*/  IMAD.WIDE.U32 R112, R113, 0x2, R166 ;  /* 0x0000000271707825 */ /* 0x000fe200078e00a6 */
[----:B------:R-:W-:-:S03]  /*4a80*/  @P0 FMNMX R0, R0, |R211|, !PT ;  /* 0x400000d300000209 */ /* 0x000fc60007800000 */
        /* <DEDUP_REMOVED lines=11> */
[----:B------:R-:W-:Y:S01]  /*4b40*/  F2FP.F16.F32.PACK_AB R137, RZ, R137 ;  /* 0x00000089ff89723e */ /* 0x000fe200000000ff */
        /* <DEDUP_REMOVED lines=11> */
[-C--:B------:R-:W-:Y:S01]  /*4c00*/  @P1 FMUL R129, R129, R2.reuse ;  /* 0x0000000281811220 */ /* 0x080fe20000400000 */
[----:B------:R-:W-:Y:S01]  /*4c10*/  STG.E.U16 desc[UR4][R120.64], R213 ;  /* 0x000000d578007986 */ /* 0x000fe2000c101504 */
[----:B------:R-:W-:Y:S01]  /*4c20*/  F2FP.F16.F32.PACK_AB R215, RZ, R215 ;  /* 0x000000d7ffd7723e */ /* 0x000fe200000000ff */
[--C-:B------:R-:W-:Y:S01]  /*4c30*/  IMAD.WIDE.U32 R88, R89, 0x2, R166.reuse ;  /* 0x0000000259587825 */ /* 0x100fe200078e00a6 */
[----:B------:R-:W-:Y:S01]  /*4c40*/  @P0 FMNMX R0, R0, |R217|, !PT ;  /* 0x400000d900000209 */ /* 0x000fe20007800000 */
[----:B------:R0:W-:Y:S01]  /*4c50*/  STG.E.U16 desc[UR4][R118.64], R127 ;  /* 0x0000007f76007986 */ /* 0x0001e2000c101504 */
[----:B------:R-:W-:Y:S01]  /*4c60*/  F2FP.F16.F32.PACK_AB R129, RZ, R129 ;  /* 0x00000081ff81723e */ /* 0x000fe200000000ff */
[-C--:B------:R-:W-:Y:S01]  /*4c70*/  @P1 FMUL R217, R217, R2.reuse ;  /* 0x00000002d9d91220 */ /* 0x080fe20000400000 */
[----:B------:R-:W-:Y:S01]  /*4c80*/  @P0 FMNMX R0, R0, |R123|, !PT ;  /* 0x4000007b00000209 */ /* 0x000fe20007800000 */
[----:B------:R-:W-:Y:S01]  /*4c90*/  STG.E.U16 desc[UR4][R116.64], R215 ;  /* 0x000000d774007986 */ /* 0x000fe2000c101504 */
[-C--:B------:R-:W-:Y:S01]  /*4ca0*/  @P1 FMUL R123, R123, R2.reuse ;  /* 0x000000027b7b1220 */ /* 0x080fe20000400000 */
[----:B------:R-:W-:Y:S01]  /*4cb0*/  IMAD.WIDE.U32 R106, R107, 0x2, R166 ;  /* 0x000000026b6a7825 */ /* 0x000fe200078e00a6 */
[----:B------:R-:W-:Y:S01]  /*4cc0*/  @P0 FMNMX R0, R0, |R219|, !PT ;  /* 0x400000db00000209 */ /* 0x000fe20007800000 */
[----:B------:R1:W-:Y:S01]  /*4cd0*/  STG.E.U16 desc[UR4][R114.64], R129 ;  /* 0x0000008172007986 */ /* 0x0003e2000c101504 */
[----:B------:R-:W-:Y:S01]  /*4ce0*/  F2FP.F16.F32.PACK_AB R217, RZ, R217 ;  /* 0x000000d9ffd9723e */ /* 0x000fe200000000ff */
[----:B------:R-:W-:Y:S01]  /*4cf0*/  @P1 FMUL R219, R219, R2 ;  /* 0x00000002dbdb1220 */ /* 0x000fe20000400000 */
[----:B------:R-:W-:Y:S01]  /*4d00*/  F2FP.F16.F32.PACK_AB R123, RZ, R123 ;  /* 0x0000007bff7b723e */ /* 0x000fe200000000ff */
[----:B0-----:R-:W-:Y:S01]  /*4d10*/  FFMA R119, R85, R220, R168 ;  /* 0x000000dc55777223 */ /* 0x001fe200000000a8 */
[----:B------:R-:W-:Y:S01]  /*4d20*/  IMAD.WIDE.U32 R102, R103, 0x2, R166 ;  /* 0x0000000267667825 */ /* 0x000fe200078e00a6 */
[----:B------:R0:W-:Y:S01]  /*4d30*/  STG.E.U16 desc[UR4][R108.64], R217 ;  /* 0x000000d96c007986 */ /* 0x0001e2000c101504 */
        /* <DEDUP_REMOVED lines=26> */
[--C-:B------:R-:W-:Y:S01]  /*4ee0*/  IMAD.WIDE.U32 R98, R99, 0x2, R166.reuse ;  /* 0x0000000263627825 */ /* 0x100fe200078e00a6 */
[----:B------:R-:W-:Y:S02]  /*4ef0*/  F2FP.F16.F32.PACK_AB R109, RZ, R109 ;  /* 0x0000006dff6d723e */ /* 0x000fe400000000ff */
[----:B------:R-:W-:Y:S01]  /*4f00*/  @P0 FMNMX R0, R0, |R89|, !PT ;  /* 0x4000005900000209 */ /* 0x000fe20007800000 */
[-C--:B------:R-:W-:Y:S01]  /*4f10*/  @P1 FMUL R89, R89, R2.reuse ;  /* 0x0000000259591220 */ /* 0x080fe20000400000 */
[----:B------:R-:W-:Y:S01]  /*4f20*/  IMAD.WIDE.U32 R100, R101, 0x2, R166 ;  /* 0x0000000265647825 */ /* 0x000fe200078e00a6 */
[----:B------:R-:W-:Y:S01]  /*4f30*/  F2FP.F16.F32.PACK_AB R225, RZ, R225 ;  /* 0x000000e1ffe1723e */ /* 0x000fe200000000ff */
[----:B------:R1:W-:Y:S01]  /*4f40*/  STG.E.U16 desc[UR4][R104.64], R223 ;  /* 0x000000df68007986 */ /* 0x0003e2000c101504 */
[----:B------:R-:W-:Y:S01]  /*4f50*/  @P0 FMNMX R0, R0, |R227|, !PT ;  /* 0x400000e300000209 */ /* 0x000fe20007800000 */
[----:B------:R-:W-:Y:S01]  /*4f60*/  @P1 FMUL R227, R227, R2 ;  /* 0x00000002e3e31220 */ /* 0x000fe20000400000 */
[----:B------:R-:W-:Y:S01]  /*4f70*/  F2FP.F16.F32.PACK_AB R89, RZ, R89 ;  /* 0x00000059ff59723e */ /* 0x000fe200000000ff */
[----:B0-----:R-:W-:Y:S01]  /*4f80*/  FFMA R103, R180, R228, R187 ;  /* 0x000000e4b4677223 */ /* 0x001fe200000000bb */
[----:B------:R-:W-:Y:S01]  /*4f90*/  IMAD.WIDE.U32 R86, R87, 0x2, R166 ;  /* 0x0000000257567825 */ /* 0x000fe200078e00a6 */
[----:B------:R1:W-:Y:S01]  /*4fa0*/  STG.E.U16 desc[UR4][R98.64], R109 ;  /* 0x0000006d62007986 */ /* 0x0003e2000c101504 */
[----:B------:R-:W-:-:S02]  /*4fb0*/  PRMT R88, R89, 0x7610, R88 ;  /* 0x0000761059587816 */ /* 0x000fc40000000058 */
[----:B------:R-:W-:Y:S01]  /*4fc0*/  FFMA R89, R182, R230, R189 ;  /* 0x000000e6b6597223 */ /* 0x000fe200000000bd */
[----:B------:R-:W-:Y:S01]  /*4fd0*/  @P0 FMNMX R0, R0, |R103|, !PT ;  /* 0x4000006700000209 */ /* 0x000fe20007800000 */
        /* <DEDUP_REMOVED lines=13> */
[----:B------:R1:W-:Y:S01]  /*50b0*/  STG.E.U16 desc[UR4][R100.64], R225 ;  /* 0x000000e164007986 */ /* 0x0003e2000c101504 */
[----:B------:R-:W-:Y:S01]  /*50c0*/  F2FP.F16.F32.PACK_AB R89, RZ, R89 ;  /* 0x00000059ff59723e */ /* 0x000fe200000000ff */
[----:B------:R-:W-:Y:S01]  /*50d0*/  IMAD.WIDE.U32 R166, R235, 0x2, R166 ;  /* 0x00000002eba67825 */ /* 0x000fe200078e00a6 */
[----:B------:R-:W-:Y:S01]  /*50e0*/  ISETP.GE.AND P0, PT, R192, UR7, PT ;  /* 0x00000007c0007c0c */ /* 0x000fe2000bf06270 */
[----:B------:R1:W-:Y:S01]  /*50f0*/  STG.E.U16 desc[UR4][R94.64], R88 ;  /* 0x000000585e007986 */ /* 0x0003e2000c101504 */
[----:B------:R-:W-:Y:S02]  /*5100*/  F2FP.F16.F32.PACK_AB R231, RZ, R231 ;  /* 0x000000e7ffe7723e */ /* 0x000fe400000000ff */
[----:B------:R-:W-:Y:S01]  /*5110*/  SEL R8, RZ, 0x1, P2 ;  /* 0x00000001ff087807 */ /* 0x000fe20001000000 */
[----:B------:R1:W-:Y:S04]  /*5120*/  STG.E.U16 desc[UR4][R86.64], R227 ;  /* 0x000000e356007986 */ /* 0x0003e8000c101504 */
[----:B------:R1:W-:Y:S04]  /*5130*/  STG.E.U16 desc[UR4][R96.64], R103 ;  /* 0x0000006760007986 */ /* 0x0003e8000c101504 */
[----:B------:R1:W-:Y:S04]  /*5140*/  STG.E.U16 desc[UR4][R92.64], R229 ;  /* 0x000000e55c007986 */ /* 0x0003e8000c101504 */
[----:B------:R1:W-:Y:S04]  /*5150*/  STG.E.U16 desc[UR4][R90.64], R89 ;  /* 0x000000595a007986 */ /* 0x0003e8000c101504 */
[----:B------:R1:W-:Y:S01]  /*5160*/  STG.E.U16 desc[UR4][R166.64], R231 ;  /* 0x000000e7a6007986 */ /* 0x0003e2000c101504 */
[----:B------:R-:W-:Y:S05]  /*5170*/  @!P0 BRA `(.L_x_8209) ;  /* 0xffffffc000bc8947 */ /* 0x000fea000383ffff */
.L_x_8196:
        /* <DEDUP_REMOVED lines=15> */
.L_x_8234:
        /* <DEDUP_REMOVED lines=28> */
.L_x_8237:
[----:B--23--:R-:W-:-:S07]  /*5430*/  FMNMX R3, R3, R6, !PT ;  /* 0x0000000603037209 */ /* 0x00cfce0007800000 */
.L_x_8213:
[----:B------:R-:W-:Y:S05]  /*5440*/  BSYNC B0 ;  /* 0x0000000000007941 */ /* 0x000fea0003800000 */
.L_x_8212:
[----:B------:R-:W-:Y:S01]  /*5450*/  ISETP.NE.AND P0, PT, R4, RZ, PT ;  /* 0x000000ff0400720c */ /* 0x000fe20003f05270 */
[----:B------:R-:W-:-:S12]  /*5460*/  BSSY B0, `(.L_x_8210) ;  /* 0x0000004000007945 */ /* 0x000fd80003800000 */
[----:B------:R-:W-:Y:S05]  /*5470*/  @P0 BRA `(.L_x_8215) ;  /* 0x0000000000080947 */ /* 0x000fea0003800000 */
[----:B------:R-:W2:Y:S02]  /*5480*/  LDC.64 R6, c[0x0][0x288] ;  /* 0x0000a200ff067b82 */ /* 0x000ea40000000a00 */
[----:B--2---:R2:W-:Y:S02]  /*5490*/  REDG.E.MAX.S32.STRONG.GPU desc[UR4][R6.64], R3 ;  /* 0x000000030600798e */ /* 0x0045e4000d10e384 */
.L_x_8215:
[----:B------:R-:W-:Y:S05]  /*54a0*/  BSYNC B0 ;  /* 0x0000000000007941 */ /* 0x000fea0003800000 */
.L_x_8210:
        /* <DEDUP_REMOVED lines=13> */
[----:B0-2---:R-:W-:Y:S05]  /*5580*/  CALL.REL.NOINC `($__internal_97_$__cuda_sm20_rcp_rn_f32_slowpath) ;  /* 0x0000000c00a07944 */ /* 0x005fea0003c00000 */
[----:B------:R-:W-:Y:S01]  /*5590*/  MOV R5, R90 ;  /* 0x0000005a00057202 */ /* 0x000fe20000000f00 */
[----:B------:R-:W-:Y:S06]  /*55a0*/  BRA `(.L_x_8217) ;  /* 0x0000000000107947 */ /* 0x000fec0003800000 */
.L_x_8216:
[----:B------:R-:W3:Y:S02]  /*55b0*/  MUFU.RCP R5, R2 ;  /* 0x0000000200057308 */ /* 0x000ee40000001000 */
[----:B---3--:R-:W-:-:S04]  /*55c0*/  FFMA R0, R5, R2, -1 ;  /* 0xbf80000005007423 */ /* 0x008fc80000000002 */
[----:B------:R-:W-:-:S04]  /*55d0*/  FADD.FTZ R0, -R0, -RZ ;  /* 0x800000ff00007221 */ /* 0x000fc80000010100 */
[----:B------:R-:W-:-:S07]  /*55e0*/  FFMA R5, R5, R0, R5 ;  /* 0x0000000005057223 */ /* 0x000fce0000000005 */
.L_x_8217:
[----:B--2---:R-:W2:Y:S02]  /*55f0*/  LDC.64 R2, c[0x0][0x280] ;  /* 0x0000a000ff027b82 */ /* 0x004ea40000000a00 */
[----:B--2---:R-:W-:Y:S01]  /*5600*/  STG.E desc[UR4][R2.64], R5 ;  /* 0x0000000502007986 */ /* 0x004fe2000c101904 */
[----:B------:R-:W-:Y:S05]  /*5610*/  EXIT ;  /* 0x000000000000794d */ /* 0x000fea0003800000 */
.L_x_8197:
[----:B------:R-:W-:Y:S01]  /*5620*/  HFMA2.MMA R100, -RZ, RZ, 0, 5.9604644775390625e-08 ;  /* 0x00000001ff647435 */ /* 0x000fe200000001ff */
[----:B------:R-:W-:Y:S02]  /*5630*/  MOV R219, R92 ;  /* 0x0000005c00db7202 */ /* 0x000fe40000000f00 */
[----:B------:R-:W-:Y:S02]  /*5640*/  MOV R221, 0x1f ;  /* 0x0000001f00dd7802 */ /* 0x000fe40000000f00 */
[----:B------:R-:W-:-:S07]  /*5650*/  MOV R96, 0xffffffff ;  /* 0xffffffff00607802 */ /* 0x000fce0000000f00 */
[----:B-----5:R-:W-:Y:S05]  /*5660*/  WARPSYNC.COLLECTIVE R96, `(.L_x_8218) ;  /* 0x0000000060087348 */ /* 0x020fea0003c00000 */
[----:B------:R0:W1:Y:S02]  /*5670*/  SHFL.BFLY P0, R98, R219, R100, R221 ;  /* 0x0c000064db627389 */ /* 0x00006400000000dd */
[----:B01---5:R-:W-:Y:S01]  /*5680*/  ENDCOLLECTIVE ;  /* 0x000000000000791b */ /* 0x023fe20003800000 */
.L_x_8218:
[----:B------:R-:W-:Y:S01]  /*5690*/  HFMA2.MMA R100, -RZ, RZ, 0, 1.1920928955078125e-07 ;  /* 0x00000002ff647435 */ /* 0x000fe200000001ff */
[----:B------:R-:W-:-:S05]  /*56a0*/  MOV R89, R98 ;  /* 0x0000006200597202 */ /* 0x000fca0000000f00 */
[----:B------:R-:W-:-:S05]  /*56b0*/  FADD R89, R92, R89 ;  /* 0x000000595c597221 */ /* 0x000fca0000000000 */
[----:B------:R-:W-:-:S07]  /*56c0*/  MOV R219, R89 ;  /* 0x0000005900db7202 */ /* 0x000fce0000000f00 */
[----:B------:R-:W-:Y:S05]  /*56d0*/  WARPSYNC.COLLECTIVE R96, `(.L_x_8219) ;  /* 0x0000000060087348 */ /* 0x000fea0003c00000 */
[----:B------:R0:W1:Y:S02]  /*56e0*/  SHFL.BFLY P0, R98, R219, R100, R221 ;  /* 0x0c000064db627389 */ /* 0x00006400000000dd */
[----:B01----:R-:W-:Y:S01]  /*56f0*/  ENDCOLLECTIVE ;  /* 0x000000000000791b */ /* 0x003fe20003800000 */
.L_x_8219:
[----:B------:R-:W-:Y:S01]  /*5700*/  HFMA2.MMA R100, -RZ, RZ, 0, 2.384185791015625e-07 ;  /* 0x00000004ff647435 */ /* 0x000fe200000001ff */
[----:B------:R-:W-:-:S05]  /*5710*/  MOV R86, R98 ;  /* 0x0000006200567202 */ /* 0x000fca0000000f00 */
[----:B------:R-:W-:-:S05]  /*5720*/  FADD R88, R89, R86 ;  /* 0x0000005659587221 */ /* 0x000fca0000000000 */
[----:B------:R-:W-:-:S07]  /*5730*/  MOV R219, R88 ;  /* 0x0000005800db7202 */ /* 0x000fce0000000f00 */
[----:B------:R-:W-:Y:S05]  /*5740*/  WARPSYNC.COLLECTIVE R96, `(.L_x_8220) ;  /* 0x0000000060087348 */ /* 0x000fea0003c00000 */
[----:B------:R0:W1:Y:S02]  /*5750*/  SHFL.BFLY P0, R98, R219, R100, R221 ;  /* 0x0c000064db627389 */ /* 0x00006400000000dd */
[----:B01----:R-:W-:Y:S01]  /*5760*/  ENDCOLLECTIVE ;  /* 0x000000000000791b */ /* 0x003fe20003800000 */
.L_x_8220:
[----:B------:R-:W-:Y:S01]  /*5770*/  HFMA2.MMA R100, -RZ, RZ, 0, 4.76837158203125e-07 ;  /* 0x00000008ff647435 */ /* 0x000fe200000001ff */
[----:B------:R-:W-:-:S05]  /*5780*/  MOV R91, R98 ;  /* 0x00000062005b7202 */ /* 0x000fca0000000f00 */
[----:B------:R-:W-:-:S05]  /*5790*/  FADD R91, R88, R91 ;  /* 0x0000005b585b7221 */ /* 0x000fca0000000000 */
[----:B------:R-:W-:-:S07]  /*57a0*/  MOV R219, R91 ;  /* 0x0000005b00db7202 */ /* 0x000fce0000000f00 */
[----:B------:R-:W-:Y:S05]  /*57b0*/  WARPSYNC.COLLECTIVE R96, `(.L_x_8221) ;  /* 0x0000000060087348 */ /* 0x000fea0003c00000 */
[----:B------:R0:W1:Y:S02]  /*57c0*/  SHFL.BFLY P0, R98, R219, R100, R221 ;  /* 0x0c000064db627389 */ /* 0x00006400000000dd */
[----:B01----:R-:W-:Y:S01]  /*57d0*/  ENDCOLLECTIVE ;  /* 0x000000000000791b */ /* 0x003fe20003800000 */
.L_x_8221:
[----:B------:R-:W-:Y:S01]  /*57e0*/  HFMA2.MMA R100, -RZ, RZ, 0, 9.5367431640625e-07 ;  /* 0x00000010ff647435 */ /* 0x000fe200000001ff */
[----:B------:R-:W-:-:S05]  /*57f0*/  MOV R86, R98 ;  /* 0x0000006200567202 */ /* 0x000fca0000000f00 */
[----:B------:R-:W-:-:S05]  /*5800*/  FADD R93, R91, R86 ;  /* 0x000000565b5d7221 */ /* 0x000fca0000000000 */
[----:B------:R-:W-:-:S07]  /*5810*/  MOV R219, R93 ;  /* 0x0000005d00db7202 */ /* 0x000fce0000000f00 */
[----:B------:R-:W-:Y:S05]  /*5820*/  WARPSYNC.COLLECTIVE R96, `(.L_x_8222) ;  /* 0x0000000060087348 */ /* 0x000fea0003c00000 */
[----:B------:R0:W1:Y:S02]  /*5830*/  SHFL.BFLY P0, R98, R219, R100, R221 ;  /* 0x0c000064db627389 */ /* 0x00006400000000dd */
[----:B01----:R-:W-:Y:S01]  /*5840*/  ENDCOLLECTIVE ;  /* 0x000000000000791b */ /* 0x003fe20003800000 */
.L_x_8222:
        /* <DEDUP_REMOVED lines=108> */
.L_x_8223:
[----:B------:R-:W-:Y:S01]  /*5f10*/  HFMA2.MMA R100, -RZ, RZ, 0, 1.1920928955078125e-07 ;  /* 0x00000002ff647435 */ /* 0x000fe200000001ff */
[----:B------:R-:W-:-:S05]  /*5f20*/  MOV R89, R98 ;  /* 0x0000006200597202 */ /* 0x000fca0000000f00 */
[----:B------:R-:W-:-:S05]  /*5f30*/  FADD R89, R86, R89 ;  /* 0x0000005956597221 */ /* 0x000fca0000000000 */
[----:B------:R-:W-:-:S07]  /*5f40*/  MOV R219, R89 ;  /* 0x0000005900db7202 */ /* 0x000fce0000000f00 */
[----:B------:R-:W-:Y:S05]  /*5f50*/  WARPSYNC.COLLECTIVE R96, `(.L_x_8224) ;  /* 0x0000000060087348 */ /* 0x000fea0003c00000 */
[----:B------:R0:W1:Y:S02]  /*5f60*/  SHFL.BFLY P0, R98, R219, R100, R221 ;  /* 0x0c000064db627389 */ /* 0x00006400000000dd */
[----:B01----:R-:W-:Y:S01]  /*5f70*/  ENDCOLLECTIVE ;  /* 0x000000000000791b */ /* 0x003fe20003800000 */
.L_x_8224:
[----:B------:R-:W-:Y:S01]  /*5f80*/  HFMA2.MMA R100, -RZ, RZ, 0, 2.384185791015625e-07 ;  /* 0x00000004ff647435 */ /* 0x000fe200000001ff */
[----:B------:R-:W-:-:S05]  /*5f90*/  MOV R88, R98 ;  /* 0x0000006200587202 */ /* 0x000fca0000000f00 */
[----:B------:R-:W-:-:S05]  /*5fa0*/  FADD R88, R89, R88 ;  /* 0x0000005859587221 */ /* 0x000fca0000000000 */
[----:B------:R-:W-:-:S07]  /*5fb0*/  MOV R219, R88 ;  /* 0x0000005800db7202 */ /* 0x000fce0000000f00 */
[----:B------:R-:W-:Y:S05]  /*5fc0*/  WARPSYNC.COLLECTIVE R96, `(.L_x_8225) ;  /* 0x0000000060087348 */ /* 0x000fea0003c00000 */
[----:B------:R0:W1:Y:S02]  /*5fd0*/  SHFL.BFLY P0, R98, R219, R100, R221 ;  /* 0x0c000064db627389 */ /* 0x00006400000000dd */
[----:B01----:R-:W-:Y:S01]  /*5fe0*/  ENDCOLLECTIVE ;  /* 0x000000000000791b */ /* 0x003fe20003800000 */
.L_x_8225:
[----:B------:R-:W-:Y:S01]  /*5ff0*/  HFMA2.MMA R100, -RZ, RZ, 0, 4.76837158203125e-07 ;  /* 0x00000008ff647435 */ /* 0x000fe200000001ff */
[----:B------:R-:W-:-:S05]  /*6000*/  MOV R91, R98 ;  /* 0x00000062005b7202 */ /* 0x000fca0000000f00 */
[----:B------:R-:W-:-:S05]  /*6010*/  FADD R91, R88, R91 ;  /* 0x0000005b585b7221 */ /* 0x000fca0000000000 */
[----:B------:R-:W-:-:S07]  /*6020*/  MOV R219, R91 ;  /* 0x0000005b00db7202 */ /* 0x000fce0000000f00 */
[----:B------:R-:W-:Y:S05]  /*6030*/  WARPSYNC.COLLECTIVE R96, `(.L_x_8226) ;  /* 0x0000000060087348 */ /* 0x000fea0003c00000 */
[----:B------:R0:W1:Y:S02]  /*6040*/  SHFL.BFLY P0, R98, R219, R100, R221 ;  /* 0x0c000064db627389 */ /* 0x00006400000000dd */
[----:B01----:R-:W-:Y:S01]  /*6050*/  ENDCOLLECTIVE ;  /* 0x000000000000791b */ /* 0x003fe20003800000 */
.L_x_8226:
[----:B------:R-:W-:Y:S01]  /*6060*/  HFMA2.MMA R100, -RZ, RZ, 0, 9.5367431640625e-07 ;  /* 0x00000010ff647435 */ /* 0x000fe200000001ff */
[----:B------:R-:W-:-:S05]  /*6070*/  MOV R92, R98 ;  /* 0x00000062005c7202 */ /* 0x000fca0000000f00 */
[----:B------:R-:W-:-:S05]  /*6080*/  FADD R92, R91, R92 ;  /* 0x0000005c5b5c7221 */ /* 0x000fca0000000000 */
[----:B------:R-:W-:-:S07]  /*6090*/  MOV R219, R92 ;  /* 0x0000005c00db7202 */ /* 0x000fce0000000f00 */
[----:B------:R-:W-:Y:S05]  /*60a0*/  WARPSYNC.COLLECTIVE R96, `(.L_x_8227) ;  /* 0x0000000060087348 */ /* 0x000fea0003c00000 */
[----:B------:R0:W1:Y:S02]  /*60b0*/  SHFL.BFLY P0, R98, R219, R100, R221 ;  /* 0x0c000064db627389 */ /* 0x00006400000000dd */
[----:B01----:R-:W-:Y:S01]  /*60c0*/  ENDCOLLECTIVE ;  /* 0x000000000000791b */ /* 0x003fe20003800000 */
.L_x_8227:
[----:B------:R-:W-:Y:S01]  /*60d0*/  MOV R93, R98 ;  /* 0x00000062005d7202 */ /* 0x000fe20000000f00 */
[----:B------:R-:W-:Y:S06]  /*60e0*/  BRA `(.L_x_8228) ;  /* 0xffffffc8000c7947 */ /* 0x000fec000383ffff */
.L_x_8211:
[----:B------:R-:W-:Y:S01]  /*60f0*/  HFMA2.MMA R9, -RZ, RZ, 0, 9.5367431640625e-07 ;  /* 0x00000010ff097435 */ /* 0x000fe200000001ff */
[----:B------:R-:W-:Y:S02]  /*6100*/  MOV R11, 0x1f ;  /* 0x0000001f000b7802 */ /* 0x000fe40000000f00 */
[----:B-1----:R-:W-:-:S08]  /*6110*/  MOV R96, 0xffffffff ;  /* 0xffffffff00607802 */ /* 0x002fd00000000f00 */
[----:B-----5:R-:W-:Y:S05]  /*6120*/  WARPSYNC.COLLECTIVE R96, `(.L_x_8229) ;  /* 0x0000000060087348 */ /* 0x020fea0003c00000 */
[----:B------:R0:W1:Y:S02]  /*6130*/  SHFL.DOWN P0, R7, R0, R9, R11 ;  /* 0x0800000900077389 */ /* 0x000064000000000b */
[----:B01---5:R-:W-:Y:S01]  /*6140*/  ENDCOLLECTIVE ;  /* 0x000000000000791b */ /* 0x023fe20003800000 */
.L_x_8229:
[----:B------:R-:W-:Y:S01]  /*6150*/  HFMA2.MMA R9, -RZ, RZ, 0, 4.76837158203125e-07 ;  /* 0x00000008ff097435 */ /* 0x000fe200000001ff */
[----:B------:R-:W-:-:S04]  /*6160*/  MOV R3, R7 ;  /* 0x0000000700037202 */ /* 0x000fc80000000f00 */
[----:B------:R-:W-:-:S04]  /*6170*/  FMNMX R3, R3, R0, !PT ;  /* 0x0000000003037209 */ /* 0x000fc80007800000 */
[----:B------:R-:W-:-:S07]  /*6180*/  MOV R0, R3 ;  /* 0x0000000300007202 */ /* 0x000fce0000000f00 */
[----:B------:R-:W-:Y:S05]  /*6190*/  WARPSYNC.COLLECTIVE R96, `(.L_x_8230) ;  /* 0x0000000060087348 */ /* 0x000fea0003c00000 */
[----:B------:R0:W1:Y:S02]  /*61a0*/  SHFL.DOWN P0, R7, R0, R9, R11 ;  /* 0x0800000900077389 */ /* 0x000064000000000b */
[----:B01----:R-:W-:Y:S01]  /*61b0*/  ENDCOLLECTIVE ;  /* 0x000000000000791b */ /* 0x003fe20003800000 */
.L_x_8230:
[----:B------:R-:W-:Y:S01]  /*61c0*/  HFMA2.MMA R9, -RZ, RZ, 0, 2.384185791015625e-07 ;  /* 0x00000004ff097435 */ /* 0x000fe200000001ff */
[----:B------:R-:W-:-:S04]  /*61d0*/  MOV R8, R7 ;  /* 0x0000000700087202 */ /* 0x000fc80000000f00 */
[----:B------:R-:W-:-:S04]  /*61e0*/  FMNMX R8, R3, R8, !PT ;  /* 0x0000000803087209 */ /* 0x000fc80007800000 */
[----:B------:R-:W-:-:S07]  /*61f0*/  MOV R0, R8 ;  /* 0x0000000800007202 */ /* 0x000fce0000000f00 */
[----:B------:R-:W-:Y:S05]  /*6200*/  WARPSYNC.COLLECTIVE R96, `(.L_x_8231) ;  /* 0x0000000060087348 */ /* 0x000fea0003c00000 */
[----:B------:R0:W1:Y:S02]  /*6210*/  SHFL.DOWN P0, R7, R0, R9, R11 ;  /* 0x0800000900077389 */ /* 0x000064000000000b */
[----:B01----:R-:W-:Y:S01]  /*6220*/  ENDCOLLECTIVE ;  /* 0x000000000000791b */ /* 0x003fe20003800000 */
.L_x_8231:
[----:B------:R-:W-:Y:S01]  /*6230*/  HFMA2.MMA R9, -RZ, RZ, 0, 1.1920928955078125e-07 ;  /* 0x00000002ff097435 */ /* 0x000fe200000001ff */
[----:B------:R-:W-:-:S04]  /*6240*/  MOV R5, R7 ;  /* 0x0000000700057202 */ /* 0x000fc80000000f00 */
[----:B------:R-:W-:-:S04]  /*6250*/  FMNMX R5, R8, R5, !PT ;  /* 0x0000000508057209 */ /* 0x000fc80007800000 */
[----:B------:R-:W-:-:S07]  /*6260*/  MOV R0, R5 ;  /* 0x0000000500007202 */ /* 0x000fce0000000f00 */
[----:B------:R-:W-:Y:S05]  /*6270*/  WARPSYNC.COLLECTIVE R96, `(.L_x_8232) ;  /* 0x0000000060087348 */ /* 0x000fea0003c00000 */
[----:B------:R0:W1:Y:S02]  /*6280*/  SHFL.DOWN P0, R7, R0, R9, R11 ;  /* 0x0800000900077389 */ /* 0x000064000000000b */
[----:B01----:R-:W-:Y:S01]  /*6290*/  ENDCOLLECTIVE ;  /* 0x000000000000791b */ /* 0x003fe20003800000 */
.L_x_8232:
[----:B------:R-:W-:Y:S01]  /*62a0*/  HFMA2.MMA R9, -RZ, RZ, 0, 5.9604644775390625e-08 ;  /* 0x00000001ff097435 */ /* 0x000fe200000001ff */
[----:B------:R-:W-:-:S04]  /*62b0*/  MOV R10, R7 ;  /* 0x00000007000a7202 */ /* 0x000fc80000000f00 */
[----:B------:R-:W-:-:S04]  /*62c0*/  FMNMX R10, R5, R10, !PT ;  /* 0x0000000a050a7209 */ /* 0x000fc80007800000 */
[----:B------:R-:W-:-:S07]  /*62d0*/  MOV R0, R10 ;  /* 0x0000000a00007202 */ /* 0x000fce0000000f00 */
[----:B------:R-:W-:Y:S05]  /*62e0*/  WARPSYNC.COLLECTIVE R96, `(.L_x_8233) ;  /* 0x0000000060087348 */ /* 0x000fea0003c00000 */
[----:B------:R0:W1:Y:S02]  /*62f0*/  SHFL.DOWN P0, R7, R0, R9, R11 ;  /* 0x0800000900077389 */ /* 0x000064000000000b */
[----:B01----:R-:W-:Y:S01]  /*6300*/  ENDCOLLECTIVE ;  /* 0x000000000000791b */ /* 0x003fe20003800000 */
.L_x_8233:
[----:B------:R-:W-:Y:S05]  /*6310*/  BRA `(.L_x_8234) ;  /* 0xffffffec00d47947 */ /* 0x000fea000383ffff */
.L_x_8214:
[----:B------:R-:W-:Y:S01]  /*6320*/  HFMA2.MMA R11, -RZ, RZ, 0, 1.847743988037109375e-06 ;  /* 0x0000001fff0b7435 */ /* 0x000fe200000001ff */
[----:B------:R-:W-:Y:S02]  /*6330*/  MOV R9, 0x2 ;  /* 0x0000000200097802 */ /* 0x000fe40000000f00 */
[----:B-1----:R-:W-:-:S08]  /*6340*/  MOV R96, 0xffffffff ;  /* 0xffffffff00607802 */ /* 0x002fd00000000f00 */
[----:B0-23-5:R-:W-:Y:S05]  /*6350*/  WARPSYNC.COLLECTIVE R96, `(.L_x_8235) ;  /* 0x0000000060087348 */ /* 0x02dfea0003c00000 */
[----:B---3--:R1:W3:Y:S02]  /*6360*/  SHFL.DOWN P0, R7, R0, R9, R11 ;  /* 0x0800000900077389 */ /* 0x0082e4000000000b */
[----:B0123-5:R-:W-:Y:S01]  /*6370*/  ENDCOLLECTIVE ;  /* 0x000000000000791b */ /* 0x02ffe20003800000 */
.L_x_8235:
[----:B------:R-:W-:Y:S01]  /*6380*/  HFMA2.MMA R9, -RZ, RZ, 0, 5.9604644775390625e-08 ;  /* 0x00000001ff097435 */ /* 0x000fe200000001ff */
[----:B------:R-:W-:-:S04]  /*6390*/  MOV R3, R7 ;  /* 0x0000000700037202 */ /* 0x000fc80000000f00 */
[----:B------:R-:W-:-:S04]  /*63a0*/  FMNMX R3, R3, R0, !PT ;  /* 0x0000000003037209 */ /* 0x000fc80007800000 */
[----:B------:R-:W-:-:S07]  /*63b0*/  MOV R0, R3 ;  /* 0x0000000300007202 */ /* 0x000fce0000000f00 */
[----:B------:R-:W-:Y:S05]  /*63c0*/  WARPSYNC.COLLECTIVE R96, `(.L_x_8236) ;  /* 0x0000000060087348 */ /* 0x000fea0003c00000 */
[----:B------:R0:W1:Y:S02]  /*63d0*/  SHFL.DOWN P0, R7, R0, R9, R11 ;  /* 0x0800000900077389 */ /* 0x000064000000000b */
[----:B01----:R-:W-:Y:S01]  /*63e0*/  ENDCOLLECTIVE ;  /* 0x000000000000791b */ /* 0x003fe20003800000 */
.L_x_8236:
[----:B------:R-:W-:Y:S01]  /*63f0*/  MOV R6, R7 ;  /* 0x0000000700067202 */ /* 0x000fe20000000f00 */
[----:B------:R-:W-:Y:S06]  /*6400*/  BRA `(.L_x_8237) ;  /* 0xfffffff000087947 */ /* 0x000fec000383ffff */
        .weak           $__internal_97_$__cuda_sm20_rcp_rn_f32_slowpath
        .type           $__internal_97_$__cuda_sm20_rcp_rn_f32_slowpath,@function
        .size           $__internal_97_$__cuda_sm20_rcp_rn_f32_slowpath,(.L_x_14433 - $__internal_97_$__cuda_sm20_rcp_rn_f32_slowpath)
$__internal_97_$__cuda_sm20_rcp_rn_f32_slowpath:
        /* <DEDUP_REMOVED lines=15> */
.L_x_8239:
        /* <DEDUP_REMOVED lines=33> */
.L_x_8241:
[----:B------:R0:W1:Y:S02]  /*6710*/  MUFU.RCP R90, R87 ;  /* 0x00000057005a7308 */ /* 0x0000640000001000 */
.L_x_8240:
[----:B------:R-:W-:Y:S05]  /*6720*/  BSYNC B1 ;  /* 0x0000000000017941 */ /* 0x000fea0003800000 */
.L_x_8238:
[----:B0-----:R-:W-:Y:S01]  /*6730*/  HFMA2.MMA R87, -RZ, RZ, 0, 0 ;  /* 0x00000000ff577435 */ /* 0x001fe200000001ff */
[----:B------:R-:W-:-:S05]  /*6740*/  MOV R86, R96 ;  /* 0x0000006000567202 */ /* 0x000fca0000000f00 */
[----:B-1----:R-:W-:Y:S05]  /*6750*/  RET.REL.NODEC R86 `(_ZN18transformer_engine13normalization19ln_fwd_tuned_kernelINS0_13Kernel_traitsIff6__halffjLj12800ELj2ELj1ELj4ELj4ENS0_18Kernel_traits_baseILj12800EffS3_fjLj128EEEEEEEvNS0_19ForwardKernelParamsE) ;  /* 0xffffff9856287950 */ /* 0x002fea0003c3ffff */
.L_x_8242:
        /* <DEDUP_REMOVED lines=10> */
.L_x_14433:


//--------------------- .text._ZN18transformer_engine13normalization19ln_fwd_tuned_kernelINS0_13Kernel_traitsI6__halfS3_S3_fjLj12800ELj2ELj1ELj4ELj4ENS0_18Kernel_traits_baseILj12800ES3_S3_S3_fjLj128EEEEEEEvNS0_19ForwardKernelParamsE --------------------------
	.section	.text._ZN18transformer_engine13normalization19ln_fwd_tuned_kernelINS0_13Kernel_traitsI6__halfS3_S3_fjLj12800ELj2ELj1ELj4ELj4ENS0_18Kernel_traits_baseILj12800ES3_S3_S3_fjLj128EEEEEEEvNS0_19ForwardKernelParamsE,"ax",@progbits
	.align	128
        .global         _ZN18transformer_engine13normalization19ln_fwd_tuned_kernelINS0_13Kernel_traitsI6__halfS3_S3_fjLj12800ELj2ELj1ELj4ELj4ENS0_18Kernel_traits_baseILj12800ES3_S3_S3_fjLj128EEEEEEEvNS0_19ForwardKernelParamsE
        .type           _ZN18transformer_engine13normalization19ln_fwd_tuned_kernelINS0_13Kernel_traitsI6__halfS3_S3_fjLj12800ELj2ELj1ELj4ELj4ENS0_18Kernel_traits_baseILj12800ES3_S3_S3_fjLj128EEEEEEEvNS0_19ForwardKernelParamsE,@function
        .size           _ZN18transformer_engine13normalization19ln_fwd_tuned_kernelINS0_13Kernel_traitsI6__halfS3_S3_fjLj12800ELj2ELj1ELj4ELj4ENS0_18Kernel_traits_baseILj12800ES3_S3_S3_fjLj128EEEEEEEvNS0_19ForwardKernelParamsE,(.L_x_14434 - _ZN18transformer_engine13normalization19ln_fwd_tuned_kernelINS0_13Kernel_traitsI6__halfS3_S3_fjLj12800ELj2ELj1ELj4ELj4ENS0_18Kernel_traits_baseILj12800ES3_S3_S3_fjLj128EEEEEEEvNS0_19ForwardKernelParamsE)
        .other          _ZN18transformer_engine13normalization19ln_fwd_tuned_kernelINS0_13Kernel_traitsI6__halfS3_S3_fjLj12800ELj2ELj1ELj4ELj4ENS0_18Kernel_traits_baseILj12800ES3_S3_S3_fjLj128EEEEEEEvNS0_19ForwardKernelParamsE,@"STO_CUDA_ENTRY STV_DEFAULT"
_ZN18transformer_engine13normalization19ln_fwd_tuned_kernelINS0_13Kernel_traitsI6__halfS3_S3_fjLj12800ELj2ELj1ELj4ELj4ENS0_18Kernel_traits_baseILj12800ES3_S3_S3_fjLj128EEEEEEEvNS0_19ForwardKernelParamsE:
.text._ZN18transformer_engine13normalization19ln_fwd_tuned_kernelINS0_13Kernel_traitsI6__halfS3_S3_fjLj12800ELj2ELj1ELj4ELj4ENS0_18Kernel_traits_baseILj12800ES3_S3_S3_fjLj128EEEEEEEvNS0_19ForwardKernelParamsE:
        /* <DEDUP_REMOVED lines=147> */
[----:B------:R1:W4:Y:S01]  /*0930*/  LDG.E R27, desc[UR4][R100.64] ;  /* 0x00000004641b7981 */ /* 0x000322000c1e1900 */
[----:B------:R-:W-:-:S02]  /*0940*/  MOV R152, 0x1 ;  /* 0x0000000100987802 */ /* 0x000fc40000000f00 */
        /* <DEDUP_REMOVED lines=28> */
[--C-:B-1----:R-:W-:Y:S02]  /*0b10*/  HADD2.F32 R101, -RZ, R60.reuse.H0_H0 ;  /* 0x2000003cff657230 */ /* 0x102fe40000004100 */
        /* <DEDUP_REMOVED lines=72> */
[----:B0-----:R-:W-:-:S07]  /*0fa0*/  HADD2.F32 R52, -RZ, R27.H1_H1 ;  /* 0x3000001bff347230 */ /* 0x001fce0000004100 */
.L_x_8256:
        /* <DEDUP_REMOVED lines=66> */
[----:B------:R-:W-:-:S05]  /*13d0*/  IADD3 R13, R167, 0x1500, RZ ;  /* 0x00001500a70d7810 */ /* 0x000fca0007ffe0ff */
        /* <DEDUP_REMOVED lines=17> */
[----:B------:R-:W-:Y:S01]  /*14f0*/  @!P0 IADD3 R5, R5, 0x4, RZ ;  /* 0x0000000405058810 */ /* 0x000fe20007ffe0ff */
[--C-:B--2---:R-:W-:Y:S02]  /*1500*/  HADD2.F32 R235, -RZ, R237.reuse.H0_H0 ;  /* 0x200000edffeb7230 */ /* 0x104fe40000004100 */
[----:B------:R-:W-:-:S03]  /*1510*/  HADD2.F32 R237, -RZ, R237.H1_H1 ;  /* 0x300000edffed7230 */ /* 0x000fc60000004100 */
[----:B------:R-:W-:Y:S01]  /*1520*/  FADD R0, RZ, R235 ;  /* 0x000000ebff007221 */ /* 0x000fe20000000000 */
        /* <DEDUP_REMOVED lines=52> */
[----:B-1----:R-:W-:Y:S01]  /*1870*/  FADD R3, R251, R0 ;  /* 0x00000000fb037221 */ /* 0x002fe20000000000 */
[--C-:B------:R-:W-:Y:S02]  /*1880*/  HADD2.F32 R195, -RZ, R229.reuse.H0_H0 ;  /* 0x200000e5ffc37230 */ /* 0x100fe40000004100 */
[----:B------:R-:W-:Y:S02]  /*1890*/  HADD2.F32 R229, -RZ, R229.H1_H1 ;  /* 0x300000e5ffe57230 */ /* 0x000fe40000004100 */
[----:B------:R-:W-:Y:S01]  /*18a0*/  FADD R0, R10, R3 ;  /* 0x000000030a007221 */ /* 0x000fe20000000000 */
[----:B------:R-:W-:-:S03]  /*18b0*/  HADD2.F32 R14, -RZ, R197.H0_H0 ;  /* 0x200000c5ff0e7230 */ /* 0x000fc60000004100 */
[----:B------:R-:W-:Y:S01]  /*18c0*/  FADD R0, R221, R0 ;  /* 0x00000000dd007221 */ /* 0x000fe20000000000 */
[----:B------:R-:W-:-:S03]  /*18d0*/  HADD2.F32 R197, -RZ, R197.H1_H1 ;  /* 0x300000c5ffc57230 */ /* 0x000fc60000004100 */
[----:B------:R-:W-:Y:S01]  /*18e0*/  FADD R0, R223, R0 ;  /* 0x00000000df007221 */ /* 0x000fe20000000000 */
[--C-:B----4-:R-:W-:Y:S02]  /*18f0*/  HADD2.F32 R231, -RZ, R199.reuse.H0_H0 ;  /* 0x200000c7ffe77230 */ /* 0x110fe40000004100 */
        /* <DEDUP_REMOVED lines=157> */
.L_x_8275:
        /* <DEDUP_REMOVED lines=34> */
[----:B012--5:R-:W-:Y:S05]  /*24f0*/  CALL.REL.NOINC `($__internal_98_$__cuda_sm20_rcp_rn_f32_slowpath) ;  /* 0x0000003400cc7944 */ /* 0x027fea0003c00000 */
[----:B------:R-:W-:Y:S05]  /*2500*/  BRA `(.L_x_8247) ;  /* 0x0000000000107947 */ /* 0x000fea0003800000 */
.L_x_8246:
[----:B------:R-:W3:Y:S02]  /*2510*/  MUFU.RCP R3, R6 ;  /* 0x0000000600037308 */ /* 0x000ee40000001000 */
[----:B---3--:R-:W-:-:S04]  /*2520*/  FFMA R0, R6, R3, -1 ;  /* 0xbf80000006007423 */ /* 0x008fc80000000003 */
[----:B------:R-:W-:-:S04]  /*2530*/  FADD.FTZ R0, -R0, -RZ ;  /* 0x800000ff00007221 */ /* 0x000fc80000010100 */
[----:B------:R-:W-:-:S07]  /*2540*/  FFMA R0, R3, R0, R3 ;  /* 0x0000000003007223 */ /* 0x000fce0000000003 */
.L_x_8247:
[----:B------:R-:W-:Y:S05]  /*2550*/  BSYNC B0 ;  /* 0x0000000000007941 */ /* 0x000fea0003800000 */
.L_x_8245:
        /* <DEDUP_REMOVED lines=19> */
[----:B-----5:R-:W-:Y:S05]  /*2690*/  CALL.REL.NOINC `($__internal_98_$__cuda_sm20_rcp_rn_f32_slowpath) ;  /* 0x0000003400647944 */ /* 0x020fea0003c00000 */
[----:B------:R-:W-:Y:S05]  /*26a0*/  BRA `(.L_x_8250) ;  /* 0x0000000000107947 */ /* 0x000fea0003800000 */
.L_x_8249:
[----:B------:R-:W0:Y:S02]  /*26b0*/  MUFU.RCP R0, R2 ;  /* 0x0000000200007308 */ /* 0x000e240000001000 */
[----:B0-----:R-:W-:-:S04]  /*26c0*/  FFMA R2, R2, R0, -1 ;  /* 0xbf80000002027423 */ /* 0x001fc80000000000 */
[----:B------:R-:W-:-:S04]  /*26d0*/  FADD.FTZ R3, -R2, -RZ ;  /* 0x800000ff02037221 */ /* 0x000fc80000010100 */
[----:B------:R-:W-:-:S07]  /*26e0*/  FFMA R0, R0, R3, R0 ;  /* 0x0000000300007223 */ /* 0x000fce0000000000 */
.L_x_8250:
[----:B------:R-:W-:Y:S05]  /*26f0*/  BSYNC B0 ;  /* 0x0000000000007941 */ /* 0x000fea0003800000 */
.L_x_8248:
        /* <DEDUP_REMOVED lines=49> */
.L_x_8252:
[----:B------:R-:W2:Y:S04]  /*2a10*/  LDG.E.STRONG.GPU R0, desc[UR4][R6.64] ;  /* 0x0000000406007981 */ /* 0x000ea8000c1ef900 */
[----:B--2---:R-:W-:Y:S01]  /*2a20*/  CCTL.IVALL ;  /* 0x00000000ff00798f */ /* 0x004fe20002000000 */
[----:B------:R-:W-:Y:S05]  /*2a30*/  YIELD ;  /* 0x0000000000007946 */ /* 0x000fea0003800000 */
[----:B------:R-:W-:-:S13]  /*2a40*/  ISETP.NE.AND P1, PT, R0, R4, PT ;  /* 0x000000040000720c */ /* 0x000fda0003f25270 */
[----:B------:R-:W-:Y:S05]  /*2a50*/  @P1 BRA `(.L_x_8252) ;  /* 0xfffffffc00ec1947 */ /* 0x000fea000383ffff */
.L_x_8251:
        /* <DEDUP_REMOVED lines=19> */
[----:B012--5:R-:W-:Y:S05]  /*2b90*/  CALL.REL.NOINC `($__internal_98_$__cuda_sm20_rcp_rn_f32_slowpath) ;  /* 0x0000003000247944 */ /* 0x027fea0003c00000 */
[----:B------:R-:W-:Y:S05]  /*2ba0*/  BRA `(.L_x_8255) ;  /* 0x0000000000107947 */ /* 0x000fea0003800000 */
.L_x_8254:
[----:B------:R-:W3:Y:S02]  /*2bb0*/  MUFU.RCP R0, R8 ;  /* 0x0000000800007308 */ /* 0x000ee40000001000 */
[----:B---3--:R-:W-:-:S04]  /*2bc0*/  FFMA R2, R8, R0, -1 ;  /* 0xbf80000008027423 */ /* 0x008fc80000000000 */
[----:B------:R-:W-:-:S04]  /*2bd0*/  FADD.FTZ R3, -R2, -RZ ;  /* 0x800000ff02037221 */ /* 0x000fc80000010100 */
[----:B------:R-:W-:-:S07]  /*2be0*/  FFMA R0, R0, R3, R0 ;  /* 0x0000000300007223 */ /* 0x000fce0000000000 */
.L_x_8255:
[----:B------:R-:W-:Y:S05]  /*2bf0*/  BSYNC B0 ;  /* 0x0000000000007941 */ /* 0x000fea0003800000 */
.L_x_8253:
        /* <DEDUP_REMOVED lines=41> */
[----:B------:R-:W-:Y:S01]  /*2e90*/  ULDC UR7, c[0x0][0x210] ;  /* 0x0000840000077ab9 */ /* 0x000fe20000000800 */
[----:B------:R-:W-:-:S02]  /*2ea0*/  FSEL R36, R111, R34, !P2 ;  /* 0x000000226f247208 */ /* 0x000fc40005000000 */
[----:B------:R-:W-:Y:S01]  /*2eb0*/  FSEL R38, R103, R38, !P2 ;  /* 0x0000002667267208 */ /* 0x000fe20005000000 */
[----:B0-----:R-:W-:Y:S01]  /*2ec0*/  FFMA R3, R2, 7.8124998253770172596e-05, R3 ;  /* 0x38a3d70a02037823 */ /* 0x001fe20000000003 */
[----:B------:R-:W-:Y:S02]  /*2ed0*/  FSEL R40, R95, R40, !P2 ;  /* 0x000000285f287208 */ /* 0x000fe40005000000 */
[----:B------:R-:W-:Y:S02]  /*2ee0*/  FSEL R44, R83, R42, !P2 ;  /* 0x0000002a532c7208 */ /* 0x000fe40005000000 */
        /* <DEDUP_REMOVED lines=43> */
[----:B------:R-:W-:Y:S01]  /*31a0*/  FMUL R4, R24, R203 ;  /* 0x000000cb18047220 */ /* 0x000fe20000400000 */
[----:B------:R-:W-:Y:S01]  /*31b0*/  FFMA R3, R237, R5, R148 ;  /* 0x00000005ed037223 */ /* 0x000fe20000000094 */
[----:B------:R-:W-:Y:S01]  /*31c0*/  FADD R5, R142, 1 ;  /* 0x3f8000008e057421 */ /* 0x000fe20000000000 */
[----:B------:R-:W-:Y:S01]  /*31d0*/  FMUL R239, R24, R239 ;  /* 0x000000ef18ef7220 */ /* 0x000fe20000400000 */
[----:B------:R-:W-:Y:S01]  /*31e0*/  FFMA R4, R4, R6, R145 ;  /* 0x0000000604047223 */ /* 0x000fe20000000091 */
[C---:B------:R-:W-:Y:S01]  /*31f0*/  FMUL R6, R24.reuse, R205 ;  /* 0x000000cd18067220 */ /* 0x040fe20000400000 */
[----:B------:R-:W-:Y:S01]  /*3200*/  FMUL R20, R24, R241 ;  /* 0x000000f118147220 */ /* 0x000fe20000400000 */
[----:B------:R-:W-:Y:S01]  /*3210*/  FSEL R9, R142, R5, !P2 ;  /* 0x000000058e097208 */ /* 0x000fe20005000000 */
[----:B------:R-:W-:Y:S01]  /*3220*/  FFMA R5, R179, R7, R144 ;  /* 0x00000007b3057223 */ /* 0x000fe20000000090 */
[----:B------:R-:W-:Y:S01]  /*3230*/  @P0 FMNMX R155, R155, |R2|, !PT ;  /* 0x400000029b9b0209 */ /* 0x000fe20007800000 */
[----:B------:R-:W-:Y:S01]  /*3240*/  FFMA R6, R6, R8, R141 ;  /* 0x0000000806067223 */ /* 0x000fe2000000008d */
[----:B------:R-:W-:Y:S01]  /*3250*/  FMUL R8, R24, R181 ;  /* 0x000000b518087220 */ /* 0x000fe20000400000 */
[----:B------:R-:W-:Y:S01]  /*3260*/  FFMA R7, R239, R9, R140 ;  /* 0x00000009ef077223 */ /* 0x000fe2000000008c */
[----:B------:R-:W-:Y:S01]  /*3270*/  @P0 FMNMX R155, R155, |R3|, !PT ;  /* 0x400000039b9b0209 */ /* 0x000fe20007800000 */
[----:B------:R-:W-:Y:S01]  /*3280*/  FADD R9, R138, 1 ;  /* 0x3f8000008a097421 */ /* 0x000fe20000000000 */
[----:B------:R-:W-:Y:S01]  /*3290*/  FMUL R207, R24, R207 ;  /* 0x000000cf18cf7220 */ /* 0x000fe20000400000 */
        /* <DEDUP_REMOVED lines=10> */
[----:B------:R-:W-:Y:S01]  /*3340*/  FMUL R183, R24, R183 ;  /* 0x000000b718b77220 */ /* 0x000fe20000400000 */
[----:B------:R-:W-:Y:S01]  /*3350*/  FSEL R22, R131, R20, !P2 ;  /* 0x0000001483167208 */ /* 0x000fe20005000000 */
[----:B------:R-:W-:Y:S01]  /*3360*/  FADD R181, R130, 1 ;  /* 0x3f80000082b57421 */ /* 0x000fe20000000000 */
[----:B------:R-:W-:Y:S01]  /*3370*/  @P0 FMNMX R155, R155, |R7|, !PT ;  /* 0x400000079b9b0209 */ /* 0x000fe20007800000 */
[C---:B------:R-:W-:Y:S01]  /*3380*/  FMUL R20, R24.reuse, R209 ;  /* 0x000000d118147220 */ /* 0x040fe20000400000 */
[----:B------:R-:W-:Y:S01]  /*3390*/  FFMA R179, R183, R179, R132 ;  /* 0x000000b3b7b37223 */ /* 0x000fe20000000084 */
[----:B------:R-:W-:Y:S01]  /*33a0*/  FMUL R243, R24, R243 ;  /* 0x000000f318f37220 */ /* 0x000fe20000400000 */
[----:B------:R-:W-:Y:S01]  /*33b0*/  @P0 FMNMX R155, R155, |R8|, !PT ;  /* 0x400000089b9b0209 */ /* 0x000fe20007800000 */
[----:B------:R-:W-:Y:S01]  /*33c0*/  FFMA R20, R20, R22, R129 ;  /* 0x0000001614147223 */ /* 0x000fe20000000081 */
[----:B------:R-:W-:Y:S01]  /*33d0*/  FSEL R181, R130, R181, !P2 ;  /* 0x000000b582b57208 */ /* 0x000fe20005000000 */
[----:B------:R-:W-:Y:S01]  /*33e0*/  FMUL R22, R24, R245 ;  /* 0x000000f518167220 */ /* 0x000fe20000400000 */
[----:B------:R-:W-:Y:S01]  /*33f0*/  @P0 FMNMX R155, R155, |R9|, !PT ;  /* 0x400000099b9b0209 */ /* 0x000fe20007800000 */
[----:B------:R-:W-:Y:S01]  /*3400*/  FADD R183, R126, 1 ;  /* 0x3f8000007eb77421 */ /* 0x000fe20000000000 */
[----:B------:R-:W-:Y:S01]  /*3410*/  FMUL R211, R24, R211 ;  /* 0x000000d318d37220 */ /* 0x000fe20000400000 */
[----:B------:R-:W-:Y:S01]  /*3420*/  FFMA R22, R22, R26, R125 ;  /* 0x0000001a16167223 */ /* 0x000fe2000000007d */
[----:B------:R-:W-:Y:S01]  /*3430*/  @P0 FMNMX R155, R155, |R18|, !PT ;  /* 0x400000129b9b0209 */ /* 0x000fe20007800000 */
[----:B------:R-:W-:Y:S01]  /*3440*/  FFMA R181, R243, R181, R128 ;  /* 0x000000b5f3b57223 */ /* 0x000fe20000000080 */
[----:B------:R-:W-:Y:S01]  /*3450*/  FMUL R26, R24, R213 ;  /* 0x000000d5181a7220 */ /* 0x000fe20000400000 */
[----:B------:R-:W-:Y:S01]  /*3460*/  FSEL R183, R126, R183, !P2 ;  /* 0x000000b77eb77208 */ /* 0x000fe20005000000 */
[----:B------:R-:W-:Y:S01]  /*3470*/  FADD R203, R122, 1 ;  /* 0x3f8000007acb7421 */ /* 0x000fe20000000000 */
[----:B------:R-:W-:Y:S01]  /*3480*/  @P0 FMNMX R155, R155, |R179|, !PT ;  /* 0x400000b39b9b0209 */ /* 0x000fe20007800000 */
[----:B------:R-:W-:Y:S01]  /*3490*/  FFMA R26, R26, R28, R121 ;  /* 0x0000001c1a1a7223 */ /* 0x000fe20000000079 */
[----:B------:R-:W-:Y:S01]  /*34a0*/  FMUL R28, R24, R215 ;  /* 0x000000d7181c7220 */ /* 0x000fe20000400000 */
[----:B------:R-:W-:Y:S01]  /*34b0*/  FFMA R183, R211, R183, R124 ;  /* 0x000000b7d3b77223 */ /* 0x000fe2000000007c */
[----:B------:R-:W-:Y:S01]  /*34c0*/  @P0 FMNMX R155, R155, |R20|, !PT ;  /* 0x400000149b9b0209 */ /* 0x000fe20007800000 */
[----:B------:R-:W-:Y:S01]  /*34d0*/  FADD R205, R118, 1 ;  /* 0x3f80000076cd7421 */ /* 0x000fe20000000000 */
[----:B------:R-:W-:Y:S01]  /*34e0*/  FFMA R28, R28, R30, R117 ;  /* 0x0000001e1c1c7223 */ /* 0x000fe20000000075 */
[C---:B------:R-:W-:Y:S01]  /*34f0*/  FMUL R30, R24.reuse, R187 ;  /* 0x000000bb181e7220 */ /* 0x040fe20000400000 */
[----:B------:R-:W-:Y:S01]  /*3500*/  @P0 FMNMX R155, R155, |R181|, !PT ;  /* 0x400000b59b9b0209 */ /* 0x000fe20007800000 */
[----:B------:R-:W-:Y:S01]  /*3510*/  FMUL R34, R24, R249 ;  /* 0x000000f918227220 */ /* 0x000fe20000400000 */
[----:B------:R-:W-:Y:S01]  /*3520*/  FSEL R203, R122, R203, !P2 ;  /* 0x000000cb7acb7208 */ /* 0x000fe20005000000 */
[C---:B------:R-:W-:Y:S01]  /*3530*/  FMUL R185, R24.reuse, R185 ;  /* 0x000000b918b97220 */ /* 0x040fe20000400000 */
[----:B------:R-:W-:Y:S01]  /*3540*/  @P0 FMNMX R155, R155, |R22|, !PT ;  /* 0x400000169b9b0209 */ /* 0x000fe20007800000 */
[----:B------:R-:W-:Y:S01]  /*3550*/  FMUL R247, R24, R247 ;  /* 0x000000f718f77220 */ /* 0x000fe20000400000 */
[----:B------:R-:W-:Y:S01]  /*3560*/  FSEL R205, R118, R205, !P2 ;  /* 0x000000cd76cd7208 */ /* 0x000fe20005000000 */
[----:B------:R-:W-:Y:S01]  /*3570*/  FFMA R30, R30, R32, R113 ;  /* 0x000000201e1e7223 */ /* 0x000fe20000000071 */
[----:B------:R-:W-:Y:S01]  /*3580*/  @P0 FMNMX R155, R155, |R183|, !PT ;  /* 0x400000b79b9b0209 */ /* 0x000fe20007800000 */
[----:B------:R-:W-:Y:S01]  /*3590*/  FFMA R32, R34, R36, R109 ;  /* 0x0000002422207223 */ /* 0x000fe2000000006d */
[----:B------:R-:W-:Y:S01]  /*35a0*/  FFMA R185, R185, R203, R120 ;  /* 0x000000cbb9b97223 */ /* 0x000fe20000000078 */
[----:B------:R-:W-:Y:S01]  /*35b0*/  FADD R34, R107, 1 ;  /* 0x3f8000006b227421 */ /* 0x000fe20000000000 */
[----:B------:R-:W-:Y:S01]  /*35c0*/  @P0 FMNMX R155, R155, |R26|, !PT ;  /* 0x4000001a9b9b0209 */ /* 0x000fe20007800000 */
[----:B------:R-:W-:Y:S01]  /*35d0*/  FFMA R203, R247, R205, R116 ;  /* 0x000000cdf7cb7223 */ /* 0x000fe20000000074 */
[----:B------:R-:W-:Y:S01]  /*35e0*/  FADD R205, R114, 1 ;  /* 0x3f80000072cd7421 */ /* 0x000fe20000000000 */
[----:B------:R-:W-:Y:S01]  /*35f0*/  FADD R209, R10, -R0 ;  /* 0x800000000ad17221 */ /* 0x000fe20000000000 */
[----:B------:R-:W-:Y:S01]  /*3600*/  FSEL R36, R107, R34, !P2 ;  /* 0x000000226b247208 */ /* 0x000fe20005000000 */
[C---:B------:R-:W-:Y:S01]  /*3610*/  FMUL R34, R24.reuse, R219 ;  /* 0x000000db18227220 */ /* 0x040fe20000400000 */
[----:B------:R-:W-:Y:S01]  /*3620*/  @P0 FMNMX R155, R155, |R185|, !PT ;  /* 0x400000b99b9b0209 */ /* 0x000fe20007800000 */
[----:B------:R-:W-:Y:S01]  /*3630*/  FMUL R217, R24, R217 ;  /* 0x000000d918d97220 */ /* 0x000fe20000400000 */
[----:B------:R-:W-:Y:S01]  /*3640*/  FSEL R205, R114, R205, !P2 ;  /* 0x000000cd72cd7208 */ /* 0x000fe20005000000 */
[----:B------:R-:W-:Y:S01]  /*3650*/  FFMA R10, R34, R36, R105 ;  /* 0x00000024220a7223 */ /* 0x000fe20000000069 */
[----:B------:R-:W-:Y:S01]  /*3660*/  @P0 FMNMX R155, R155, |R28|, !PT ;  /* 0x4000001c9b9b0209 */ /* 0x000fe20007800000 */
[----:B------:R-:W-:Y:S01]  /*3670*/  FMUL R34, R24, R209 ;  /* 0x000000d118227220 */ /* 0x000fe20000400000 */
[----:B------:R-:W-:Y:S01]  /*3680*/  FADD R36, R99, 1 ;  /* 0x3f80000063247421 */ /* 0x000fe20000000000 */
[----:B------:R-:W-:Y:S01]  /*3690*/  FFMA R187, R217, R205, R112 ;  /* 0x000000cdd9bb7223 */ /* 0x000fe20000000070 */
[----:B------:R-:W-:Y:S01]  /*36a0*/  @P0 FMNMX R155, R155, |R203|, !PT ;  /* 0x400000cb9b9b0209 */ /* 0x000fe20007800000 */
[----:B------:R-:W-:Y:S01]  /*36b0*/  FADD R205, R110, 1 ;  /* 0x3f8000006ecd7421 */ /* 0x000fe20000000000 */
[----:B------:R-:W-:Y:S01]  /*36c0*/  FFMA R34, R34, R38, R101 ;  /* 0x0000002622227223 */ /* 0x000fe20000000065 */
[----:B------:R-:W-:Y:S01]  /*36d0*/  FSEL R38, R99, R36, !P2 ;  /* 0x0000002463267208 */ /* 0x000fe20005000000 */
[----:B------:R-:W-:Y:S01]  /*36e0*/  FMUL R36, R24, R223 ;  /* 0x000000df18247220 */ /* 0x000fe20000400000 */
[----:B------:R-:W-:Y:S01]  /*36f0*/  @P0 FMNMX R155, R155, |R30|, !PT ;  /* 0x4000001e9b9b0209 */ /* 0x000fe20007800000 */
[----:B------:R-:W-:Y:S01]  /*3700*/  FADD R207, R106, 1 ;  /* 0x3f8000006acf7421 */ /* 0x000fe20000000000 */
[----:B------:R-:W-:Y:S01]  /*3710*/  FSEL R205, R110, R205, !P2 ;  /* 0x000000cd6ecd7208 */ /* 0x000fe20005000000 */
[----:B------:R-:W-:Y:S01]  /*3720*/  FMUL R189, R24, R189 ;  /* 0x000000bd18bd7220 */ /* 0x000fe20000400000 */
[----:B------:R-:W-:Y:S01]  /*3730*/  FFMA R36, R36, R38, R97 ;  /* 0x0000002624247223 */ /* 0x000fe20000000061 */
[----:B------:R-:W-:Y:S01]  /*3740*/  FADD R211, R12, -R0 ;  /* 0x800000000cd37221 */ /* 0x000fe20000000000 */
[----:B------:R-:W-:Y:S01]  /*3750*/  @P0 FMNMX R155, R155, |R187|, !PT ;  /* 0x400000bb9b9b0209 */ /* 0x000fe20007800000 */
[----:B------:R-:W-:Y:S01]  /*3760*/  FMUL R12, R24, R225 ;  /* 0x000000e1180c7220 */ /* 0x000fe20000400000 */
[----:B------:R-:W-:Y:S01]  /*3770*/  FADD R38, R91, 1 ;  /* 0x3f8000005b267421 */ /* 0x000fe20000000000 */
[----:B------:R-:W-:Y:S01]  /*3780*/  FSEL R207, R106, R207, !P2 ;  /* 0x000000cf6acf7208 */ /* 0x000fe20005000000 */
[----:B------:R-:W-:Y:S01]  /*3790*/  FFMA R189, R189, R205, R108 ;  /* 0x000000cdbdbd7223 */ /* 0x000fe2000000006c */
[----:B------:R-:W-:Y:S01]  /*37a0*/  FADD R209, R98, 1 ;  /* 0x3f80000062d17421 */ /* 0x000fe20000000000 */
[----:B------:R-:W-:Y:S01]  /*37b0*/  FMUL R251, R24, R251 ;  /* 0x000000fb18fb7220 */ /* 0x000fe20000400000 */
[----:B------:R-:W-:Y:S01]  /*37c0*/  FADD R213, R94, 1 ;  /* 0x3f8000005ed57421 */ /* 0x000fe20000000000 */
[----:B------:R-:W-:Y:S01]  /*37d0*/  @P0 FMNMX R155, R155, |R32|, !PT ;  /* 0x400000209b9b0209 */ /* 0x000fe20007800000 */
[----:B------:R-:W-:Y:S01]  /*37e0*/  FFMA R12, R12, R40, R93 ;  /* 0x000000280c0c7223 */ /* 0x000fe2000000005d */
[----:B------:R-:W-:Y:S01]  /*37f0*/  FSEL R40, R91, R38, !P2 ;  /* 0x000000265b287208 */ /* 0x000fe20005000000 */
[----:B------:R-:W-:Y:S01]  /*3800*/  FMUL R38, R24, R193 ;  /* 0x000000c118267220 */ /* 0x000fe20000400000 */
[----:B------:R-:W-:Y:S01]  /*3810*/  FFMA R205, R251, R207, R104 ;  /* 0x000000cffbcd7223 */ /* 0x000fe20000000068 */
[----:B------:R-:W-:Y:S01]  /*3820*/  FSEL R209, R98, R209, !P2 ;  /* 0x000000d162d17208 */ /* 0x000fe20005000000 */
[----:B------:R-:W-:Y:S01]  /*3830*/  FADD R207, R102, 1 ;  /* 0x3f80000066cf7421 */ /* 0x000fe20000000000 */
[----:B------:R-:W-:Y:S01]  /*3840*/  @P0 FMNMX R155, R155, |R189|, !PT ;  /* 0x400000bd9b9b0209 */ /* 0x000fe20007800000 */
[----:B------:R-:W-:Y:S01]  /*3850*/  FMUL R191, R24, R191 ;  /* 0x000000bf18bf7220 */ /* 0x000fe20000400000 */
[----:B------:R-:W-:Y:S01]  /*3860*/  FSEL R213, R94, R213, !P2 ;  /* 0x000000d55ed57208 */ /* 0x000fe20005000000 */
[----:B------:R-:W-:Y:S01]  /*3870*/  FMUL R211, R24, R211 ;  /* 0x000000d318d37220 */ /* 0x000fe20000400000 */
[----:B------:R-:W-:Y:S01]  /*3880*/  FFMA R38, R38, R40, R89 ;  /* 0x0000002826267223 */ /* 0x000fe20000000059 */
[----:B------:R-:W-:Y:S01]  /*3890*/  FADD R40, R87, 1 ;  /* 0x3f80000057287421 */ /* 0x000fe20000000000 */
[----:B------:R-:W-:Y:S01]  /*38a0*/  @P0 FMNMX R155, R155, |R10|, !PT ;  /* 0x4000000a9b9b0209 */ /* 0x000fe20007800000 */
[----:B------:R-:W-:Y:S01]  /*38b0*/  FFMA R191, R191, R209, R96 ;  /* 0x000000d1bfbf7223 */ /* 0x000fe20000000060 */
[----:B------:R-:W-:Y:S01]  /*38c0*/  FSEL R207, R102, R207, !P2 ;  /* 0x000000cf66cf7208 */ /* 0x000fe20005000000 */
[----:B------:R-:W-:Y:S01]  /*38d0*/  FFMA R209, R211, R213, R92 ;  /* 0x000000d5d3d17223 */ /* 0x000fe2000000005c */
[----:B------:R-:W-:Y:S01]  /*38e0*/  FMUL R221, R24, R221 ;  /* 0x000000dd18dd7220 */ /* 0x000fe20000400000 */
[----:B------:R-:W-:Y:S01]  /*38f0*/  FADD R213, R14, -R0 ;  /* 0x800000000ed57221 */ /* 0x000fe20000000000 */
[----:B------:R-:W-:Y:S01]  /*3900*/  @P0 FMNMX R155, R155, |R205|, !PT ;  /* 0x400000cd9b9b0209 */ /* 0x000fe20007800000 */
[C---:B------:R-:W-:Y:S01]  /*3910*/  FMUL R14, R24.reuse, R195 ;  /* 0x000000c3180e7220 */ /* 0x040fe20000400000 */
[----:B------:R-:W-:Y:S01]  /*3920*/  FSEL R40, R87, R40, !P2 ;  /* 0x0000002857287208 */ /* 0x000fe20005000000 */
[----:B------:R-:W-:Y:S01]  /*3930*/  FFMA R207, R221, R207, R100 ;  /* 0x000000cfddcf7223 */ /* 0x000fe20000000064 */
[----:B------:R-:W-:Y:S01]  /*3940*/  FMUL R42, R24, R213 ;  /* 0x000000d5182a7220 */ /* 0x000fe20000400000 */
[----:B------:R-:W-:Y:S01]  /*3950*/  @P0 FMNMX R155, R155, |R34|, !PT ;  /* 0x400000229b9b0209 */ /* 0x000fe20007800000 */
[----:B------:R-:W-:Y:S01]  /*3960*/  FADD R211, R90, 1 ;  /* 0x3f8000005ad37421 */ /* 0x000fe20000000000 */
[----:B------:R-:W-:Y:S01]  /*3970*/  FFMA R14, R14, R40, R85 ;  /* 0x000000280e0e7223 */ /* 0x000fe20000000055 */
[----:B------:R-:W-:Y:S01]  /*3980*/  FFMA R40, R42, R44, R81 ;  /* 0x0000002c2a287223 */ /* 0x000fe20000000051 */
[----:B------:R-:W-:Y:S01]  /*3990*/  FADD R42, R79, 1 ;  /* 0x3f8000004f2a7421 */ /* 0x000fe20000000000 */
[----:B------:R-:W-:Y:S01]  /*39a0*/  @P0 FMNMX R155, R155, |R207|, !PT ;  /* 0x400000cf9b9b0209 */ /* 0x000fe20007800000 */
[----:B------:R-:W-:Y:S01]  /*39b0*/  FMUL R227, R24, R227 ;  /* 0x000000e318e37220 */ /* 0x000fe20000400000 */
[----:B------:R-:W-:Y:S01]  /*39c0*/  FSEL R211, R90, R211, !P2 ;  /* 0x000000d35ad37208 */ /* 0x000fe20005000000 */
        /* <DEDUP_REMOVED lines=8> */
[----:B------:R-:W-:Y:S01]  /*3a50*/  FFMA R42, R42, R44, R77 ;  /* 0x0000002c2a2a7223 */ /* 0x000fe2000000004d */
[----:B------:R-:W-:Y:S01]  /*3a60*/  FADD R44, R75, 1 ;  /* 0x3f8000004b2c7421 */ /* 0x000fe20000000000 */
        /* <DEDUP_REMOVED lines=8> */
[--C-:B------:R-:W-:Y:S01]  /*3af0*/  FADD R197, R197, -R0.reuse ;  /* 0x80000000c5c57221 */ /* 0x100fe20000000000 */
[----:B------:R-:W-:Y:S01]  /*3b00*/  FFMA R44, R44, R46, R73 ;  /* 0x0000002e2c2c7223 */ /* 0x000fe20000000049 */
[----:B------:R-:W-:Y:S01]  /*3b10*/  @P0 FMNMX R155, R155, |R38|, !PT ;  /* 0x400000269b9b0209 */ /* 0x000fe20007800000 */
[----:B------:R-:W-:Y:S01]  /*3b20*/  FADD R46, R71, 1 ;  /* 0x3f800000472e7421 */ /* 0x000fe20000000000 */
[----:B------:R-:W-:Y:S01]  /*3b30*/  FSEL R213, R82, R213, !P2 ;  /* 0x000000d552d57208 */ /* 0x000fe20005000000 */
[----:B------:R-:W-:Y:S01]  /*3b40*/  FADD R211, R78, 1 ;  /* 0x3f8000004ed37421 */ /* 0x000fe20000000000 */
[----:B------:R-:W-:Y:S01]  /*3b50*/  @P0 FMNMX R155, R155, |R193|, !PT ;  /* 0x400000c19b9b0209 */ /* 0x000fe20007800000 */
[C---:B------:R-:W-:Y:S01]  /*3b60*/  FMUL R197, R24.reuse, R197 ;  /* 0x000000c518c57220 */ /* 0x040fe20000400000 */
[----:B------:R-:W-:Y:S01]  /*3b70*/  FSEL R48, R71, R46, !P2 ;  /* 0x0000002e47307208 */ /* 0x000fe20005000000 */
[----:B------:R-:W-:Y:S01]  /*3b80*/  FMUL R46, R24, R201 ;  /* 0x000000c9182e7220 */ /* 0x000fe20000400000 */
[----:B------:R-:W-:Y:S01]  /*3b90*/  @P0 FMNMX R155, R155, |R14|, !PT ;  /* 0x4000000e9b9b0209 */ /* 0x000fe20007800000 */
[C---:B------:R-:W-:Y:S01]  /*3ba0*/  FADD R201, R70.reuse, 1 ;  /* 0x3f80000046c97421 */ /* 0x040fe20000000000 */
[--C-:B------:R-:W-:Y:S01]  /*3bb0*/  FADD R171, R171, -R0.reuse ;  /* 0x80000000abab7221 */ /* 0x100fe20000000000 */
[----:B------:R-:W-:Y:S01]  /*3bc0*/  FADD R199, R199, -R0 ;  /* 0x80000000c7c77221 */ /* 0x000fe20000000000 */
[----:B------:R-:W-:Y:S01]  /*3bd0*/  @P0 FMNMX R155, R155, |R195|, !PT ;  /* 0x400000c39b9b0209 */ /* 0x000fe20007800000 */
[----:B------:R-:W-:Y:S01]  /*3be0*/  FFMA R197, R197, R213, R80 ;  /* 0x000000d5c5c57223 */ /* 0x000fe20000000050 */
[----:B------:R-:W-:Y:S01]  /*3bf0*/  FSEL R201, R70, R201, !P2 ;  /* 0x000000c946c97208 */ /* 0x000fe20005000000 */
[----:B------:R-:W-:Y:S01]  /*3c00*/  FMUL R171, R24, R171 ;  /* 0x000000ab18ab7220 */ /* 0x000fe20000400000 */
[----:B------:R-:W-:Y:S01]  /*3c10*/  FSEL R211, R78, R211, !P2 ;  /* 0x000000d34ed37208 */ /* 0x000fe20005000000 */
[----:B------:R-:W-:Y:S01]  /*3c20*/  FMUL R199, R24, R199 ;  /* 0x000000c718c77220 */ /* 0x000fe20000400000 */
[----:B------:R-:W-:Y:S01]  /*3c30*/  FFMA R46, R46, R48, R69 ;  /* 0x000000302e2e7223 */ /* 0x000fe20000000045 */
[----:B------:R-:W-:Y:S01]  /*3c40*/  @P0 FMNMX R155, R155, |R40|, !PT ;  /* 0x400000289b9b0209 */ /* 0x000fe20007800000 */
[----:B------:R-:W-:Y:S01]  /*3c50*/  FADD R48, R67, 1 ;  /* 0x3f80000043307421 */ /* 0x000fe20000000000 */
[----:B------:R-:W-:Y:S01]  /*3c60*/  FADD R13, R13, -R0 ;  /* 0x800000000d0d7221 */ /* 0x000fe20000000000 */
[----:B------:R-:W-:Y:S01]  /*3c70*/  FFMA R201, R171, R201, R68 ;  /* 0x000000c9abc97223 */ /* 0x000fe20000000044 */
[----:B------:R-:W-:Y:S01]  /*3c80*/  FFMA R199, R199, R211, R76 ;  /* 0x000000d3c7c77223 */ /* 0x000fe2000000004c */
[----:B------:R-:W-:Y:S01]  /*3c90*/  FADD R171, R62, 1 ;  /* 0x3f8000003eab7421 */ /* 0x000fe20000000000 */
[----:B------:R-:W-:Y:S01]  /*3ca0*/  @P0 FMNMX R155, R155, |R197|, !PT ;  /* 0x400000c59b9b0209 */ /* 0x000fe20007800000 */
[----:B------:R-:W-:Y:S01]  /*3cb0*/  FADD R211, R74, 1 ;  /* 0x3f8000004ad37421 */ /* 0x000fe20000000000 */
[----:B------:R-:W-:Y:S01]  /*3cc0*/  FSEL R50, R67, R48, !P2 ;  /* 0x0000003043327208 */ /* 0x000fe20005000000 */
[--C-:B------:R-:W-:Y:S01]  /*3cd0*/  FADD R23, R23, -R0.reuse ;  /* 0x8000000017177221 */ /* 0x100fe20000000000 */
[--C-:B------:R-:W-:Y:S01]  /*3ce0*/  FADD R177, R177, -R0.reuse ;  /* 0x80000000b1b17221 */ /* 0x100fe20000000000 */
[----:B------:R-:W-:Y:S01]  /*3cf0*/  FMUL R48, R24, R13 ;  /* 0x0000000d18307220 */ /* 0x000fe20000400000 */
[----:B------:R-:W-:Y:S01]  /*3d00*/  FADD R13, R66, 1 ;  /* 0x3f800000420d7421 */ /* 0x000fe20000000000 */
[----:B------:R-:W-:Y:S01]  /*3d10*/  ISETP.NE.AND P1, PT, RZ, UR6, PT ;  /* 0x00000006ff007c0c */ /* 0x000fe2000bf25270 */
[--C-:B------:R-:W-:Y:S01]  /*3d20*/  FADD R21, R21, -R0.reuse ;  /* 0x8000000015157221 */ /* 0x100fe20000000000 */
[----:B------:R-:W-:Y:S01]  /*3d30*/  @P0 FMNMX R155, R155, |R42|, !PT ;  /* 0x4000002a9b9b0209 */ /* 0x000fe20007800000 */
[----:B------:R-:W-:Y:S01]  /*3d40*/  FMUL R23, R24, R23 ;  /* 0x0000001718177220 */ /* 0x000fe20000400000 */
[----:B------:R-:W-:Y:S01]  /*3d50*/  FSEL R171, R62, R171, !P2 ;  /* 0x000000ab3eab7208 */ /* 0x000fe20005000000 */
[----:B------:R-:W-:Y:S01]  /*3d60*/  FMUL R177, R24, R177 ;  /* 0x000000b118b17220 */ /* 0x000fe20000400000 */
[----:B------:R-:W-:Y:S01]  /*3d70*/  FSEL R211, R74, R211, !P2 ;  /* 0x000000d34ad37208 */ /* 0x000fe20005000000 */
[----:B------:R-:W-:Y:S01]  /*3d80*/  FADD R169, R169, -R0 ;  /* 0x80000000a9a97221 */ /* 0x000fe20000000000 */
[----:B------:R-:W-:Y:S01]  /*3d90*/  @P0 FMNMX R155, R155, |R199|, !PT ;  /* 0x400000c79b9b0209 */ /* 0x000fe20007800000 */
[----:B------:R-:W-:Y:S01]  /*3da0*/  FFMA R48, R48, R50, R65 ;  /* 0x0000003230307223 */ /* 0x000fe20000000041 */
[----:B------:R-:W-:Y:S01]  /*3db0*/  FSEL R13, R66, R13, !P2 ;  /* 0x0000000d420d7208 */ /* 0x000fe20005000000 */
[----:B------:R-:W-:Y:S01]  /*3dc0*/  FADD R50, R63, 1 ;  /* 0x3f8000003f327421 */ /* 0x000fe20000000000 */
[C---:B------:R-:W-:Y:S01]  /*3dd0*/  FMUL R21, R24.reuse, R21 ;  /* 0x0000001518157220 */ /* 0x040fe20000400000 */
[----:B------:R-:W-:Y:S01]  /*3de0*/  FSEL R164, R59, R162, !P2 ;  /* 0x000000a23ba47208 */ /* 0x000fe20005000000 */
[----:B------:R-:W-:Y:S01]  /*3df0*/  FFMA R23, R23, R171, R60 ;  /* 0x000000ab17177223 */ /* 0x000fe2000000003c */
[----:B------:R-:W-:Y:S01]  /*3e00*/  FFMA R177, R177, R211, R72 ;  /* 0x000000d3b1b17223 */ /* 0x000fe20000000048 */
[----:B------:R-:W-:Y:S01]  /*3e10*/  FMUL R162, R24, R169 ;  /* 0x000000a918a27220 */ /* 0x000fe20000400000 */
[----:B------:R-:W-:Y:S01]  /*3e20*/  FADD R171, R54, 1 ;  /* 0x3f80000036ab7421 */ /* 0x000fe20000000000 */
[--C-:B------:R-:W-:Y:S01]  /*3e30*/  FADD R11, R11, -R0.reuse ;  /* 0x800000000b0b7221 */ /* 0x100fe20000000000 */
[----:B------:R-:W-:Y:S01]  /*3e40*/  @P0 FMNMX R155, R155, |R44|, !PT ;  /* 0x4000002c9b9b0209 */ /* 0x000fe20007800000 */
[----:B------:R-:W-:Y:S01]  /*3e50*/  FADD R169, R16, -R0 ;  /* 0x8000000010a97221 */ /* 0x000fe20000000000 */
[----:B------:R-:W-:Y:S01]  /*3e60*/  FFMA R13, R21, R13, R64 ;  /* 0x0000000d150d7223 */ /* 0x000fe20000000040 */
[----:B------:R-:W-:Y:S01]  /*3e70*/  FSEL R21, R63, R50, !P2 ;  /* 0x000000323f157208 */ /* 0x000fe20005000000 */
[----:B------:R-:W-:Y:S01]  /*3e80*/  FFMA R162, R162, R164, R57 ;  /* 0x000000a4a2a27223 */ /* 0x000fe20000000039 */
[----:B------:R-:W-:Y:S01]  /*3e90*/  FMUL R50, R24, R11 ;  /* 0x0000000b18327220 */ /* 0x000fe20000400000 */
[----:B------:R-:W-:Y:S01]  /*3ea0*/  FADD R164, R55, 1 ;  /* 0x3f80000037a47421 */ /* 0x000fe20000000000 */
[----:B------:R-:W-:Y:S01]  /*3eb0*/  FSEL R171, R54, R171, !P2 ;  /* 0x000000ab36ab7208 */ /* 0x000fe20005000000 */
[----:B------:R-:W-:Y:S01]  /*3ec0*/  FMUL R169, R24, R169 ;  /* 0x000000a918a97220 */ /* 0x000fe20000400000 */
        /* <DEDUP_REMOVED lines=8> */
[-C--:B------:R-:W-:Y:S01]  /*3f50*/  @P1 FMUL R20, R20, R160.reuse ;  /* 0x000000a014141220 */ /* 0x080fe20000400000 */
[----:B------:R-:W-:Y:S01]  /*3f60*/  @P1 FMUL R181, R181, R160 ;  /* 0x000000a0b5b51220 */ /* 0x000fe20000400000 */
[----:B------:R-:W-:Y:S01]  /*3f70*/  FMUL R164, R24, R173 ;  /* 0x000000ad18a47220 */ /* 0x000fe20000400000 */
[----:B------:R-:W-:Y:S01]  /*3f80*/  F2FP.F16.F32.PACK_AB R171, R5, R4 ;  /* 0x0000000405ab723e */ /* 0x000fe200000000ff */
[-C--:B------:R-:W-:Y:S01]  /*3f90*/  @P1 FMUL R2, R2, R160.reuse ;  /* 0x000000a002021220 */ /* 0x080fe20000400000 */
[----:B------:R-:W-:Y:S01]  /*3fa0*/  @P1 FMUL R3, R3, R160 ;  /* 0x000000a003031220 */ /* 0x000fe20000400000 */
[----:B------:R-:W0:Y:S01]  /*3fb0*/  @!P3 LDC.64 R4, c[0x0][0x230] ;  /* 0x00008c00ff04bb82 */ /* 0x000e220000000a00 */
[----:B------:R-:W-:Y:S01]  /*3fc0*/  @P0 FMNMX R155, R155, |R201|, !PT ;  /* 0x400000c99b9b0209 */ /* 0x000fe20007800000 */
[----:B------:R-:W-:Y:S01]  /*3fd0*/  FFMA R164, R164, R21, R53 ;  /* 0x00000015a4a47223 */ /* 0x000fe20000000035 */
[----:B------:R-:W-:Y:S01]  /*3fe0*/  F2FP.F16.F32.PACK_AB R181, R181, R20 ;  /* 0x00000014b5b5723e */ /* 0x000fe200000000ff */
[C---:B------:R-:W-:Y:S01]  /*3ff0*/  FADD R11, R58.reuse, 1 ;  /* 0x3f8000003a0b7421 */ /* 0x040fe20000000000 */
[----:B------:R-:W-:Y:S01]  /*4000*/  F2FP.F16.F32.PACK_AB R169, R3, R2 ;  /* 0x0000000203a9723e */ /* 0x000fe200000000ff */
[----:B------:R-:W-:Y:S01]  /*4010*/  FADD R175, R175, -R0 ;  /* 0x80000000afaf7221 */ /* 0x000fe20000000000 */
[----:B------:R-:W-:Y:S01]  /*4020*/  @P0 FMNMX R155, R155, |R48|, !PT ;  /* 0x400000309b9b0209 */ /* 0x000fe20007800000 */
[----:B------:R-:W1:Y:S01]  /*4030*/  @!P3 LDC.64 R20, c[0x0][0x228] ;  /* 0x00008a00ff14bb82 */ /* 0x000e620000000a00 */
[----:B------:R-:W-:Y:S01]  /*4040*/  FSEL R11, R58, R11, !P2 ;  /* 0x0000000b3a0b7208 */ /* 0x000fe20005000000 */
[----:B------:R-:W-:Y:S01]  /*4050*/  FMUL R175, R24, R175 ;  /* 0x000000af18af7220 */ /* 0x000fe20000400000 */
[----:B------:R-:W-:Y:S01]  /*4060*/  @P0 FMNMX R155, R155, |R13|, !PT ;  /* 0x4000000d9b9b0209 */ /* 0x000fe20007800000 */
[-C--:B------:R-:W-:Y:S01]  /*4070*/  @P1 FMUL R22, R22, R160.reuse ;  /* 0x000000a016161220 */ /* 0x080fe20000400000 */
[----:B------:R-:W-:Y:S01]  /*4080*/  @P1 FMUL R183, R183, R160 ;  /* 0x000000a0b7b71220 */ /* 0x000fe20000400000 */
[----:B------:R-:W-:Y:S01]  /*4090*/  FFMA R11, R175, R11, R56 ;  /* 0x0000000baf0b7223 */ /* 0x000fe20000000038 */
[----:B------:R-:W-:Y:S01]  /*40a0*/  @P0 FMNMX R155, R155, |R50|, !PT ;  /* 0x400000329b9b0209 */ /* 0x000fe20007800000 */
[----:B------:R-:W2:Y:S01]  /*40b0*/  LDC.64 R2, c[0x0][0x258] ;  /* 0x00009600ff027b82 */ /* 0x000ea20000000a00 */
[----:B------:R-:W-:Y:S01]  /*40c0*/  @P1 FMUL R50, R50, R160 ;  /* 0x000000a032321220 */ /* 0x000fe20000400000 */
[----:B------:R-:W-:Y:S01]  /*40d0*/  F2FP.F16.F32.PACK_AB R183, R183, R22 ;  /* 0x00000016b7b7723e */ /* 0x000fe200000000ff */
[-C--:B------:R-:W-:Y:S01]  /*40e0*/  @P1 FMUL R26, R26, R160.reuse ;  /* 0x000000a01a1a1220 */ /* 0x080fe20000400000 */
[----:B------:R-:W-:Y:S01]  /*40f0*/  @P0 FMNMX R155, R155, |R23|, !PT ;  /* 0x400000179b9b0209 */ /* 0x000fe20007800000 */
[-C--:B------:R-:W-:Y:S01]  /*4100*/  @P1 FMUL R23, R23, R160.reuse ;  /* 0x000000a017171220 */ /* 0x080fe20000400000 */
[-C--:B------:R-:W-:Y:S01]  /*4110*/  @P1 FMUL R185, R185, R160.reuse ;  /* 0x000000a0b9b91220 */ /* 0x080fe20000400000 */
[----:B------:R-:W-:Y:S01]  /*4120*/  @P1 FMUL R6, R6, R160 ;  /* 0x000000a006061220 */ /* 0x000fe20000400000 */
[----:B------:R-:W-:Y:S01]  /*4130*/  @P0 FMNMX R155, R155, |R162|, !PT ;  /* 0x400000a29b9b0209 */ /* 0x000fe20007800000 */
[----:B------:R-:W-:Y:S01]  /*4140*/  @P1 FMUL R7, R7, R160 ;  /* 0x000000a007071220 */ /* 0x000fe20000400000 */
[----:B------:R-:W-:Y:S01]  /*4150*/  F2FP.F16.F32.PACK_AB R215, R23, R50 ;  /* 0x0000003217d7723e */ /* 0x000fe200000000ff */
[----:B0-----:R-:W-:Y:S01]  /*4160*/  @!P3 IMAD.WIDE R22, R157, 0x4, R4 ;  /* 0x000000049d16b825 */ /* 0x001fe200078e0204 */
[----:B------:R-:W-:-:S03]  /*4170*/  SHF.L.U32 R5, R159, 0x7, RZ ;  /* 0x000000079f057819 */ /* 0x000fc600000006ff */
[-C--:B------:R-:W-:Y:S01]  /*4180*/  @P1 FMUL R8, R8, R160.reuse ;  /* 0x000000a008081220 */ /* 0x080fe20000400000 */
[-C--:B------:R-:W-:Y:S01]  /*4190*/  @P1 FMUL R9, R9, R160.reuse ;  /* 0x000000a009091220 */ /* 0x080fe20000400000 */
[----:B------:R-:W-:Y:S01]  /*41a0*/  @P0 FMNMX R155, R155, |R11|, !PT ;  /* 0x4000000b9b9b0209 */ /* 0x000fe20007800000 */
[-C--:B------:R-:W-:Y:S01]  /*41b0*/  @P1 FMUL R10, R10, R160.reuse ;  /* 0x000000a00a0a1220 */ /* 0x080fe20000400000 */
[-C--:B------:R-:W-:Y:S01]  /*41c0*/  @P1 FMUL R205, R205, R160.reuse ;  /* 0x000000a0cdcd1220 */ /* 0x080fe20000400000 */
[-C--:B------:R-:W-:Y:S01]  /*41d0*/  @P1 FMUL R162, R162, R160.reuse ;  /* 0x000000a0a2a21220 */ /* 0x080fe20000400000 */
[----:B------:R-:W-:Y:S01]  /*41e0*/  @P1 FMUL R11, R11, R160 ;  /* 0x000000a00b0b1220 */ /* 0x000fe20000400000 */
[----:B------:R-:W-:Y:S01]  /*41f0*/  F2FP.F16.F32.PACK_AB R185, R185, R26 ;  /* 0x0000001ab9b9723e */ /* 0x000fe200000000ff */
[-C--:B------:R-:W-:Y:S01]  /*4200*/  @P1 FMUL R12, R12, R160.reuse ;  /* 0x000000a00c0c1220 */ /* 0x080fe20000400000 */
[-C--:B------:R-:W-:Y:S01]  /*4210*/  @P1 FMUL R209, R209, R160.reuse ;  /* 0x000000a0d1d11220 */ /* 0x080fe20000400000 */
[-C--:B------:R-:W-:Y:S01]  /*4220*/  @P1 FMUL R48, R48, R160.reuse ;  /* 0x000000a030301220 */ /* 0x080fe20000400000 */
[----:B------:R-:W-:Y:S01]  /*4230*/  @P1 FMUL R13, R13, R160 ;  /* 0x000000a00d0d1220 */ /* 0x000fe20000400000 */
[----:B-1----:R-:W-:-:S04]  /*4240*/  @!P3 IMAD.WIDE R20, R157, 0x4, R20 ;  /* 0x000000049d14b825 */ /* 0x002fc800078e0214 */
[-C--:B------:R-:W-:Y:S01]  /*4250*/  @P1 FMUL R18, R18, R160.reuse ;  /* 0x000000a012121220 */ /* 0x080fe20000400000 */
[-C--:B------:R-:W-:Y:S01]  /*4260*/  @P1 FMUL R179, R179, R160.reuse ;  /* 0x000000a0b3b31220 */ /* 0x080fe20000400000 */
[-C--:B------:R-:W-:Y:S01]  /*4270*/  @P1 FMUL R14, R14, R160.reuse ;  /* 0x000000a00e0e1220 */ /* 0x080fe20000400000 */
[----:B------:R-:W-:Y:S01]  /*4280*/  @P1 FMUL R195, R195, R160 ;  /* 0x000000a0c3c31220 */ /* 0x000fe20000400000 */
[----:B------:R-:W-:Y:S01]  /*4290*/  LOP3.LUT R26, R5, 0x80, R158, 0xe2, !PT ;  /* 0x00000080051a7812 */ /* 0x000fe200078ee29e */
[----:B--2---:R-:W-:Y:S01]  /*42a0*/  IMAD.WIDE.U32 R4, R167, 0x4, R2 ;  /* 0x00000004a7047825 */ /* 0x004fe200078e0002 */
[----:B------:R-:W-:-:S03]  /*42b0*/  F2FP.F16.F32.PACK_AB R173, R7, R6 ;  /* 0x0000000607ad723e */ /* 0x000fc600000000ff */
[----:B------:R-:W-:Y:S01]  /*42c0*/  @P1 FMUL R28, R28, R160 ;  /* 0x000000a01c1c1220 */ /* 0x000fe20000400000 */
[----:B------:R-:W-:Y:S01]  /*42d0*/  F2FP.F16.F32.PACK_AB R175, R9, R8 ;  /* 0x0000000809af723e */ /* 0x000fe200000000ff */
[----:B------:R-:W-:Y:S01]  /*42e0*/  IMAD.WIDE.U32 R6, R165, 0x4, R2 ;  /* 0x00000004a5067825 */ /* 0x000fe200078e0002 */
[----:B------:R-:W-:-:S03]  /*42f0*/  F2FP.F16.F32.PACK_AB R205, R205, R10 ;  /* 0x0000000acdcd723e */ /* 0x000fc600000000ff */
[----:B------:R-:W-:Y:S01]  /*4300*/  @P1 FMUL R203, R203, R160 ;  /* 0x000000a0cbcb1220 */ /* 0x000fe20000400000 */
[----:B------:R-:W-:Y:S01]  /*4310*/  F2FP.F16.F32.PACK_AB R217, R11, R162 ;  /* 0x000000a20bd9723e */ /* 0x000fe200000000ff */
[--C-:B------:R-:W-:Y:S01]  /*4320*/  IMAD.WIDE.U32 R8, R51, 0x4, R2.reuse ;  /* 0x0000000433087825 */ /* 0x100fe200078e0002 */
[----:B------:R-:W-:Y:S01]  /*4330*/  F2FP.F16.F32.PACK_AB R209, R209, R12 ;  /* 0x0000000cd1d1723e */ /* 0x000fe200000000ff */
[----:B------:R0:W-:Y:S01]  /*4340*/  @!P3 STG.E desc[UR4][R20.64], R0 ;  /* 0x000000001400b986 */ /* 0x0001e2000c101904 */
[----:B------:R-:W-:Y:S01]  /*4350*/  F2FP.F16.F32.PACK_AB R213, R13, R48 ;  /* 0x000000300dd5723e */ /* 0x000fe200000000ff */
[----:B------:R-:W-:Y:S01]  /*4360*/  IMAD.WIDE.U32 R10, R49, 0x4, R2 ;  /* 0x00000004310a7825 */ /* 0x000fe200078e0002 */
[----:B------:R-:W-:-:S03]  /*4370*/  F2FP.F16.F32.PACK_AB R179, R179, R18 ;  /* 0x00000012b3b3723e */ /* 0x000fc600000000ff */
[-C--:B------:R-:W-:Y:S01]  /*4380*/  @P1 FMUL R30, R30, R160.reuse ;  /* 0x000000a01e1e1220 */ /* 0x080fe20000400000 */
[----:B------:R-:W-:Y:S01]  /*4390*/  @P1 FMUL R187, R187, R160 ;  /* 0x000000a0bbbb1220 */ /* 0x000fe20000400000 */
[----:B------:R-:W-:Y:S01]  /*43a0*/  F2FP.F16.F32.PACK_AB R195, R195, R14 ;  /* 0x0000000ec3c3723e */ /* 0x000fe200000000ff */
[----:B------:R1:W-:Y:S01]  /*43b0*/  @!P3 STG.E desc[UR4][R22.64], R24 ;  /* 0x000000181600b986 */ /* 0x0003e2000c101904 */
[----:B------:R-:W-:-:S04]  /*43c0*/  IMAD.WIDE.U32 R12, R47, 0x4, R2 ;  /* 0x000000042f0c7825 */ /* 0x000fc800078e0002 */
[-C--:B------:R-:W-:Y:S01]  /*43d0*/  @P1 FMUL R32, R32, R160.reuse ;  /* 0x000000a020201220 */ /* 0x080fe20000400000 */
[----:B------:R-:W-:Y:S01]  /*43e0*/  @P1 FMUL R189, R189, R160 ;  /* 0x000000a0bdbd1220 */ /* 0x000fe20000400000 */
[----:B------:R2:W-:Y:S01]  /*43f0*/  STG.E desc[UR4][R4.64], R169 ;  /* 0x000000a904007986 */ /* 0x0005e2000c101904 */
[----:B0-----:R-:W-:Y:S01]  /*4400*/  LOP3.LUT R0, R26, 0x60, R161, 0xf8, !PT ;  /* 0x000000601a007812 */ /* 0x001fe200078ef8a1 */
[----:B------:R-:W-:-:S04]  /*4410*/  IMAD.WIDE.U32 R14, R15, 0x4, R2 ;  /* 0x000000040f0e7825 */ /* 0x000fc800078e0002 */
[-C--:B------:R-:W-:Y:S01]  /*4420*/  @P1 FMUL R34, R34, R160.reuse ;  /* 0x000000a022221220 */ /* 0x080fe20000400000 */
[----:B------:R2:W-:Y:S01]  /*4430*/  STG.E desc[UR4][R6.64], R171 ;  /* 0x000000ab06007986 */ /* 0x0005e2000c101904 */
[----:B------:R-:W-:Y:S01]  /*4440*/  @P1 FMUL R207, R207, R160 ;  /* 0x000000a0cfcf1220 */ /* 0x000fe20000400000 */
[--C-:B------:R-:W-:Y:S01]  /*4450*/  IMAD.WIDE.U32 R16, R17, 0x4, R2.reuse ;  /* 0x0000000411107825 */ /* 0x100fe200078e0002 */
[----:B------:R-:W-:Y:S01]  /*4460*/  F2FP.F16.F32.PACK_AB R203, R203, R28 ;  /* 0x0000001ccbcb723e */ /* 0x000fe200000000ff */
[----:B------:R2:W-:Y:S02]  /*4470*/  STG.E desc[UR4][R8.64], R173 ;  /* 0x000000ad08007986 */ /* 0x0005e4000c101904 */
[----:B------:R-:W-:Y:S01]  /*4480*/  @P1 FMUL R36, R36, R160 ;  /* 0x000000a024241220 */ /* 0x000fe20000400000 */
[----:B------:R-:W-:-:S04]  /*4490*/  IMAD.WIDE.U32 R18, R19, 0x4, R2 ;  /* 0x0000000413127825 */ /* 0x000fc800078e0002 */
[----:B------:R-:W-:Y:S01]  /*44a0*/  @P1 FMUL R191, R191, R160 ;  /* 0x000000a0bfbf1220 */ /* 0x000fe20000400000 */
[----:B------:R2:W-:Y:S01]  /*44b0*/  STG.E desc[UR4][R10.64], R175 ;  /* 0x000000af0a007986 */ /* 0x0005e2000c101904 */
[----:B------:R-:W-:Y:S01]  /*44c0*/  F2FP.F16.F32.PACK_AB R187, R187, R30 ;  /* 0x0000001ebbbb723e */ /* 0x000fe200000000ff */
[--C-:B------:R-:W-:Y:S01]  /*44d0*/  IMAD.WIDE.U32 R20, R45, 0x4, R2.reuse ;  /* 0x000000042d147825 */ /* 0x100fe200078e0002 */
[----:B------:R-:W-:Y:S01]  /*44e0*/  F2FP.F16.F32.PACK_AB R189, R189, R32 ;  /* 0x00000020bdbd723e */ /* 0x000fe200000000ff */
[----:B------:R2:W-:Y:S02]  /*44f0*/  STG.E desc[UR4][R12.64], R179 ;  /* 0x000000b30c007986 */ /* 0x0005e4000c101904 */
[----:B------:R-:W-:Y:S01]  /*4500*/  @P1 FMUL R38, R38, R160 ;  /* 0x000000a026261220 */ /* 0x000fe20000400000 */
[----:B-1----:R-:W-:-:S04]  /*4510*/  IMAD.WIDE.U32 R22, R43, 0x4, R2 ;  /* 0x000000042b167825 */ /* 0x002fc800078e0002 */
[----:B------:R-:W-:Y:S01]  /*4520*/  @P1 FMUL R193, R193, R160 ;  /* 0x000000a0c1c11220 */ /* 0x000fe20000400000 */
[----:B------:R2:W-:Y:S01]  /*4530*/  STG.E desc[UR4][R14.64], R181 ;  /* 0x000000b50e007986 */ /* 0x0005e2000c101904 */
[----:B------:R-:W-:Y:S01]  /*4540*/  F2FP.F16.F32.PACK_AB R207, R207, R34 ;  /* 0x00000022cfcf723e */ /* 0x000fe200000000ff */
[----:B------:R-:W-:Y:S02]  /*4550*/  IMAD R0, R157, 0x1900, R0 ;  /* 0x000019009d007824 */ /* 0x000fe400078e0200 */
[-C--:B------:R-:W-:Y:S01]  /*4560*/  @P1 FMUL R40, R40, R160.reuse ;  /* 0x000000a028281220 */ /* 0x080fe20000400000 */
[--C-:B------:R-:W-:Y:S01]  /*4570*/  IMAD.WIDE.U32 R24, R25, 0x4, R2.reuse ;  /* 0x0000000419187825 */ /* 0x100fe200078e0002 */
[----:B------:R2:W-:Y:S03]  /*4580*/  STG.E desc[UR4][R16.64], R183 ;  /* 0x000000b710007986 */ /* 0x0005e6000c101904 */
[----:B------:R-:W-:Y:S01]  /*4590*/  @P1 FMUL R197, R197, R160 ;  /* 0x000000a0c5c51220 */ /* 0x000fe20000400000 */
[----:B------:R-:W-:Y:S01]  /*45a0*/  F2FP.F16.F32.PACK_AB R191, R191, R36 ;  /* 0x00000024bfbf723e */ /* 0x000fe200000000ff */
        /* <DEDUP_REMOVED lines=8> */
[--C-:B------:R-:W-:Y:S01]  /*4630*/  IMAD.WIDE.U32 R30, R31, 0x4, R2.reuse ;  /* 0x000000041f1e7825 */ /* 0x100fe200078e0002 */
[----:B------:R-:W-:Y:S01]  /*4640*/  @P0 FMNMX R155, R155, |R164|, !PT ;  /* 0x400000a49b9b0209 */ /* 0x000fe20007800000 */
[----:B------:R2:W-:Y:S01]  /*4650*/  STG.E desc[UR4][R22.64], R187 ;  /* 0x000000bb16007986 */ /* 0x0005e2000c101904 */
[----:B------:R-:W-:Y:S01]  /*4660*/  IADD3 R43, R0, 0x1300, RZ ;  /* 0x00001300002b7810 */ /* 0x000fe20007ffe0ff */
[----:B------:R-:W-:Y:S01]  /*4670*/  IMAD.WIDE.U32 R32, R33, 0x4, R2 ;  /* 0x0000000421207825 */ /* 0x000fe200078e0002 */
[----:B------:R-:W-:-:S03]  /*4680*/  F2FP.F16.F32.PACK_AB R193, R193, R38 ;  /* 0x00000026c1c1723e */ /* 0x000fc600000000ff */
[-C--:B------:R-:W-:Y:S01]  /*4690*/  @P1 FMUL R46, R46, R160.reuse ;  /* 0x000000a02e2e1220 */ /* 0x080fe20000400000 */
[----:B------:R-:W-:Y:S01]  /*46a0*/  @P1 FMUL R201, R201, R160 ;  /* 0x000000a0c9c91220 */ /* 0x000fe20000400000 */
[--C-:B------:R-:W-:Y:S01]  /*46b0*/  IMAD.WIDE.U32 R34, R35, 0x4, R2.reuse ;  /* 0x0000000423227825 */ /* 0x100fe200078e0002 */
[C---:B------:R-:W-:Y:S01]  /*46c0*/  IADD3 R45, R0.reuse, 0x1400, RZ ;  /* 0x00001400002d7810 */ /* 0x040fe20007ffe0ff */
[----:B------:R2:W-:Y:S01]  /*46d0*/  STG.E desc[UR4][R24.64], R189 ;  /* 0x000000bd18007986 */ /* 0x0005e2000c101904 */
[C---:B------:R-:W-:Y:S01]  /*46e0*/  IADD3 R47, R0.reuse, 0x1500, RZ ;  /* 0x00001500002f7810 */ /* 0x040fe20007ffe0ff */
[--C-:B------:R-:W-:Y:S01]  /*46f0*/  IMAD.WIDE.U32 R36, R37, 0x4, R2.reuse ;  /* 0x0000000425247825 */ /* 0x100fe200078e0002 */
[----:B------:R-:W-:Y:S01]  /*4700*/  F2FP.F16.F32.PACK_AB R197, R197, R40 ;  /* 0x00000028c5c5723e */ /* 0x000fe200000000ff */
[----:B------:R2:W-:Y:S01]  /*4710*/  STG.E desc[UR4][R26.64], R205 ;  /* 0x000000cd1a007986 */ /* 0x0005e2000c101904 */
[C---:B------:R-:W-:Y:S01]  /*4720*/  IADD3 R49, R0.reuse, 0x1600, RZ ;  /* 0x0000160000317810 */ /* 0x040fe20007ffe0ff */
[--C-:B------:R-:W-:Y:S01]  /*4730*/  IMAD.WIDE.U32 R38, R39, 0x4, R2.reuse ;  /* 0x0000000427267825 */ /* 0x100fe200078e0002 */
[----:B------:R-:W-:Y:S01]  /*4740*/  F2FP.F16.F32.PACK_AB R199, R199, R42 ;  /* 0x0000002ac7c7723e */ /* 0x000fe200000000ff */
[----:B------:R2:W-:Y:S01]  /*4750*/  STG.E desc[UR4][R28.64], R207 ;  /* 0x000000cf1c007986 */ /* 0x0005e2000c101904 */
[----:B------:R-:W-:Y:S01]  /*4760*/  @P0 FMNMX R155, R155, |R211|, !PT ;  /* 0x400000d39b9b0209 */ /* 0x000fe20007800000 */
[--C-:B------:R-:W-:Y:S01]  /*4770*/  IMAD.WIDE.U32 R40, R41, 0x4, R2.reuse ;  /* 0x0000000429287825 */ /* 0x100fe200078e0002 */
[----:B------:R-:W-:Y:S01]  /*4780*/  IADD3 R51, R0, 0x1700, RZ ;  /* 0x0000170000337810 */ /* 0x000fe20007ffe0ff */
[----:B------:R2:W-:Y:S01]  /*4790*/  STG.E desc[UR4][R30.64], R191 ;  /* 0x000000bf1e007986 */ /* 0x0005e2000c101904 */
[----:B------:R-:W-:Y:S01]  /*47a0*/  F2FP.F16.F32.PACK_AB R177, R177, R44 ;  /* 0x0000002cb1b1723e */ /* 0x000fe200000000ff */
[-C--:B------:R-:W-:Y:S01]  /*47b0*/  @P1 FMUL R164, R164, R160.reuse ;  /* 0x000000a0a4a41220 */ /* 0x080fe20000400000 */
[----:B------:R-:W-:Y:S01]  /*47c0*/  @P1 FMUL R211, R211, R160 ;  /* 0x000000a0d3d31220 */ /* 0x000fe20000400000 */
[----:B------:R-:W-:Y:S01]  /*47d0*/  IADD3 R165, R0, 0x1800, RZ ;  /* 0x0000180000a57810 */ /* 0x000fe20007ffe0ff */
[----:B------:R-:W-:Y:S01]  /*47e0*/  IMAD.WIDE.U32 R42, R43, 0x4, R2 ;  /* 0x000000042b2a7825 */ /* 0x000fe200078e0002 */
[----:B------:R2:W-:Y:S01]  /*47f0*/  STG.E desc[UR4][R32.64], R209 ;  /* 0x000000d120007986 */ /* 0x0005e2000c101904 */
[----:B------:R-:W-:-:S02]  /*4800*/  F2FP.F16.F32.PACK_AB R201, R201, R46 ;  /* 0x0000002ec9c9723e */ /* 0x000fc400000000ff */
[--C-:B------:R-:W-:Y:S01]  /*4810*/  IMAD.WIDE.U32 R44, R45, 0x4, R2.reuse ;  /* 0x000000042d2c7825 */ /* 0x100fe200078e0002 */
[----:B------:R2:W-:Y:S01]  /*4820*/  STG.E desc[UR4][R34.64], R193 ;  /* 0x000000c122007986 */ /* 0x0005e2000c101904 */
[----:B------:R-:W-:Y:S02]  /*4830*/  F2FP.F16.F32.PACK_AB R211, R211, R164 ;  /* 0x000000a4d3d3723e */ /* 0x000fe400000000ff */
[--C-:B------:R-:W-:Y:S01]  /*4840*/  IMAD.WIDE.U32 R46, R47, 0x4, R2.reuse ;  /* 0x000000042f2e7825 */ /* 0x100fe200078e0002 */
[----:B------:R2:W-:Y:S01]  /*4850*/  STG.E desc[UR4][R36.64], R195 ;  /* 0x000000c324007986 */ /* 0x0005e2000c101904 */
[----:B------:R-:W-:Y:S01]  /*4860*/  IADD3 R157, R157, UR7, RZ ;  /* 0x000000079d9d7c10 */ /* 0x000fe2000fffe0ff */
[----:B------:R-:W-:Y:S01]  /*4870*/  ULDC UR7, c[0x0][0x218] ;  /* 0x0000860000077ab9 */ /* 0x000fe20000000800 */
[----:B------:R-:W-:Y:S01]  /*4880*/  IMAD.WIDE.U32 R48, R49, 0x4, R2 ;  /* 0x0000000431307825 */ /* 0x000fe200078e0002 */
[----:B------:R2:W-:Y:S01]  /*4890*/  STG.E desc[UR4][R38.64], R197 ;  /* 0x000000c526007986 */ /* 0x0005e2000c101904 */
[----:B------:R-:W-:-:S02]  /*48a0*/  ISETP.GE.AND P0, PT, R157, UR7, PT ;  /* 0x000000079d007c0c */ /* 0x000fc4000bf06270 */
[--C-:B------:R-:W-:Y:S01]  /*48b0*/  IMAD.WIDE.U32 R50, R51, 0x4, R2.reuse ;  /* 0x0000000433327825 */ /* 0x100fe200078e0002 */
[----:B------:R2:W-:Y:S01]  /*48c0*/  STG.E desc[UR4][R40.64], R199 ;  /* 0x000000c728007986 */ /* 0x0005e2000c101904 */
[----:B------:R-:W-:Y:S02]  /*48d0*/  LOP3.LUT P2, RZ, R152, 0xff, RZ, 0xc0, !PT ;  /* 0x000000ff98ff7812 */ /* 0x000fe4000784c0ff */
[----:B------:R-:W-:Y:S01]  /*48e0*/  IMAD.WIDE.U32 R2, R165, 0x4, R2 ;  /* 0x00000004a5027825 */ /* 0x000fe200078e0002 */
[----:B------:R2:W-:Y:S01]  /*48f0*/  STG.E desc[UR4][R42.64], R177 ;  /* 0x000000b12a007986 */ /* 0x0005e2000c101904 */
[----:B------:R-:W-:Y:S02]  /*4900*/  IADD3 R153, R153, 0x1, RZ ;  /* 0x0000000199997810 */ /* 0x000fe40007ffe0ff */
[----:B------:R-:W-:Y:S01]  /*4910*/  SEL R152, RZ, 0x1, P2 ;  /* 0x00000001ff987807 */ /* 0x000fe20001000000 */
[----:B------:R2:W-:Y:S01]  /*4920*/  STG.E desc[UR4][R44.64], R201 ;  /* 0x000000c92c007986 */ /* 0x0005e2000c101904 */
[----:B------:R-:W-:-:S03]  /*4930*/  LOP3.LUT R153, R153, 0x3, RZ, 0xc0, !PT ;  /* 0x0000000399997812 */ /* 0x000fc600078ec0ff */
[----:B------:R2:W-:Y:S04]  /*4940*/  STG.E desc[UR4][R46.64], R213 ;  /* 0x000000d52e007986 */ /* 0x0005e8000c101904 */
[----:B------:R2:W-:Y:S04]  /*4950*/  STG.E desc[UR4][R48.64], R215 ;  /* 0x000000d730007986 */ /* 0x0005e8000c101904 */
[----:B------:R2:W-:Y:S04]  /*4960*/  STG.E desc[UR4][R50.64], R217 ;  /* 0x000000d932007986 */ /* 0x0005e8000c101904 */
[----:B------:R2:W-:Y:S01]  /*4970*/  STG.E desc[UR4][R2.64], R211 ;  /* 0x000000d302007986 */ /* 0x0005e2000c101904 */
[----:B------:R-:W-:Y:S05]  /*4980*/  @!P0 BRA `(.L_x_8256) ;  /* 0xffffffc400888947 */ /* 0x000fea000383ffff */
.L_x_8243:
        /* <DEDUP_REMOVED lines=8> */
[----:B--2---:R-:W0:Y:S02]  /*4a10*/  SHFL.DOWN PT, R3, R0, 0x8, 0x1f ;  /* 0x09001f0000037f89 */ /* 0x004e2400000e0000 */
[----:B0-----:R-:W-:-:S05]  /*4a20*/  FMNMX R3, R0, R3, !PT ;  /* 0x0000000300037209 */ /* 0x001fca0007800000 */
[----:B------:R-:W0:Y:S02]  /*4a30*/  SHFL.DOWN PT, R2, R3, 0x4, 0x1f ;  /* 0x08801f0003027f89 */ /* 0x000e2400000e0000 */
[----:B0-----:R-:W-:-:S05]  /*4a40*/  FMNMX R2, R3, R2, !PT ;  /* 0x0000000203027209 */ /* 0x001fca0007800000 */
[----:B------:R-:W0:Y:S02]  /*4a50*/  SHFL.DOWN PT, R5, R2, 0x2, 0x1f ;  /* 0x08401f0002057f89 */ /* 0x000e2400000e0000 */
[----:B0-----:R-:W-:-:S05]  /*4a60*/  FMNMX R5, R2, R5, !PT ;  /* 0x0000000502057209 */ /* 0x001fca0007800000 */
[----:B------:R0:W1:Y:S02]  /*4a70*/  SHFL.DOWN PT, R4, R5, 0x1, 0x1f ;  /* 0x08201f0005047f89 */ /* 0x00006400000e0000 */
.L_x_8281:
        /* <DEDUP_REMOVED lines=28> */
.L_x_8284:
[----:B-1----:R-:W-:-:S07]  /*4c40*/  FMNMX R5, R3, R2, !PT ;  /* 0x0000000203057209 */ /* 0x002fce0007800000 */
.L_x_8260:
[----:B------:R-:W-:Y:S05]  /*4c50*/  BSYNC B0 ;  /* 0x0000000000007941 */ /* 0x000fea0003800000 */
.L_x_8259:
[----:B------:R-:W-:Y:S01]  /*4c60*/  ISETP.NE.AND P0, PT, R161, RZ, PT ;  /* 0x000000ffa100720c */ /* 0x000fe20003f05270 */
[----:B------:R-:W-:-:S12]  /*4c70*/  BSSY B0, `(.L_x_8257) ;  /* 0x0000004000007945 */ /* 0x000fd80003800000 */
[----:B------:R-:W-:Y:S05]  /*4c80*/  @P0 BRA `(.L_x_8262) ;  /* 0x0000000000080947 */ /* 0x000fea0003800000 */
[----:B0-----:R-:W0:Y:S02]  /*4c90*/  LDC.64 R2, c[0x0][0x288] ;  /* 0x0000a200ff027b82 */ /* 0x001e240000000a00 */
[----:B0-----:R1:W-:Y:S02]  /*4ca0*/  REDG.E.MAX.S32.STRONG.GPU desc[UR4][R2.64], R5 ;  /* 0x000000050200798e */ /* 0x0013e4000d10e384 */
.L_x_8262:
[----:B------:R-:W-:Y:S05]  /*4cb0*/  BSYNC B0 ;  /* 0x0000000000007941 */ /* 0x000fea0003800000 */
.L_x_8257:
        /* <DEDUP_REMOVED lines=13> */
[----:B0-----:R-:W-:Y:S05]  /*4d90*/  CALL.REL.NOINC `($__internal_98_$__cuda_sm20_rcp_rn_f32_slowpath) ;  /* 0x0000000c00a47944 */ /* 0x001fea0003c00000 */
[----:B------:R-:W-:Y:S01]  /*4da0*/  MOV R5, R0 ;  /* 0x0000000000057202 */ /* 0x000fe20000000f00 */
[----:B------:R-:W-:Y:S06]  /*4db0*/  BRA `(.L_x_8264) ;  /* 0x0000000000107947 */ /* 0x000fec0003800000 */
.L_x_8263:
[----:B-12---:R-:W1:Y:S02]  /*4dc0*/  MUFU.RCP R5, R160 ;  /* 0x000000a000057308 */ /* 0x006e640000001000 */
[----:B-1----:R-:W-:-:S04]  /*4dd0*/  FFMA R0, R5, R160, -1 ;  /* 0xbf80000005007423 */ /* 0x002fc800000000a0 */
[----:B------:R-:W-:-:S04]  /*4de0*/  FADD.FTZ R0, -R0, -RZ ;  /* 0x800000ff00007221 */ /* 0x000fc80000010100 */
[----:B------:R-:W-:-:S07]  /*4df0*/  FFMA R5, R5, R0, R5 ;  /* 0x0000000005057223 */ /* 0x000fce0000000005 */
.L_x_8264:
[----:B0-----:R-:W0:Y:S02]  /*4e00*/  LDC.64 R2, c[0x0][0x280] ;  /* 0x0000a000ff027b82 */ /* 0x001e240000000a00 */
[----:B0-----:R-:W-:Y:S01]  /*4e10*/  STG.E desc[UR4][R2.64], R5 ;  /* 0x0000000502007986 */ /* 0x001fe2000c101904 */
[----:B------:R-:W-:Y:S05]  /*4e20*/  EXIT ;  /* 0x000000000000794d */ /* 0x000fea0003800000 */
.L_x_8244:
[----:B------:R-:W-:Y:S01]  /*4e30*/  HFMA2.MMA R24, -RZ, RZ, 0, 5.9604644775390625e-08 ;  /* 0x00000001ff187435 */ /* 0x000fe200000001ff */
[----:B------:R-:W-:Y:S02]  /*4e40*/  MOV R22, R3 ;  /* 0x0000000300167202 */ /* 0x000fe40000000f00 */
[----:B------:R-:W-:Y:S02]  /*4e50*/  MOV R26, 0x1f ;  /* 0x0000001f001a7802 */ /* 0x000fe40000000f00 */
[----:B------:R-:W-:-:S07]  /*4e60*/  MOV R8, 0xffffffff ;  /* 0xffffffff00087802 */ /* 0x000fce0000000f00 */
[----:B-----5:R-:W-:Y:S05]  /*4e70*/  WARPSYNC.COLLECTIVE R8, `(.L_x_8265) ;  /* 0x0000000008087348 */ /* 0x020fea0003c00000 */
[----:B------:R0:W1:Y:S02]  /*4e80*/  SHFL.BFLY P0, R20, R22, R24, R26 ;  /* 0x0c00001816147389 */ /* 0x000064000000001a */
[----:B01---5:R-:W-:Y:S01]  /*4e90*/  ENDCOLLECTIVE ;  /* 0x000000000000791b */ /* 0x023fe20003800000 */
.L_x_8265:
[----:B------:R-:W-:Y:S01]  /*4ea0*/  HFMA2.MMA R24, -RZ, RZ, 0, 1.1920928955078125e-07 ;  /* 0x00000002ff187435 */ /* 0x000fe200000001ff */
[----:B------:R-:W-:-:S05]  /*4eb0*/  MOV R0, R20 ;  /* 0x0000001400007202 */ /* 0x000fca0000000f00 */
[----:B------:R-:W-:-:S05]  /*4ec0*/  FADD R4, R3, R0 ;  /* 0x0000000003047221 */ /* 0x000fca0000000000 */
[----:B------:R-:W-:-:S07]  /*4ed0*/  MOV R22, R4 ;  /* 0x0000000400167202 */ /* 0x000fce0000000f00 */
[----:B------:R-:W-:Y:S05]  /*4ee0*/  WARPSYNC.COLLECTIVE R8, `(.L_x_8266) ;  /* 0x0000000008087348 */ /* 0x000fea0003c00000 */
[----:B------:R0:W1:Y:S02]  /*4ef0*/  SHFL.BFLY P0, R20, R22, R24, R26 ;  /* 0x0c00001816147389 */ /* 0x000064000000001a */
[----:B01----:R-:W-:Y:S01]  /*4f00*/  ENDCOLLECTIVE ;  /* 0x000000000000791b */ /* 0x003fe20003800000 */
.L_x_8266:
[----:B------:R-:W-:Y:S01]  /*4f10*/  HFMA2.MMA R24, -RZ, RZ, 0, 2.384185791015625e-07 ;  /* 0x00000004ff187435 */ /* 0x000fe200000001ff */
[----:B------:R-:W-:-:S05]  /*4f20*/  MOV R7, R20 ;  /* 0x0000001400077202 */ /* 0x000fca0000000f00 */
[----:B------:R-:W-:-:S05]  /*4f30*/  FADD R7, R4, R7 ;  /* 0x0000000704077221 */ /* 0x000fca0000000000 */
[----:B------:R-:W-:-:S07]  /*4f40*/  MOV R22, R7 ;  /* 0x0000000700167202 */ /* 0x000fce0000000f00 */
[----:B------:R-:W-:Y:S05]  /*4f50*/  WARPSYNC.COLLECTIVE R8, `(.L_x_8267) ;  /* 0x0000000008087348 */ /* 0x000fea0003c00000 */
[----:B------:R0:W1:Y:S02]  /*4f60*/  SHFL.BFLY P0, R20, R22, R24, R26 ;  /* 0x0c00001816147389 */ /* 0x000064000000001a */
[----:B01----:R-:W-:Y:S01]  /*4f70*/  ENDCOLLECTIVE ;  /* 0x000000000000791b */ /* 0x003fe20003800000 */
.L_x_8267:
[----:B------:R-:W-:Y:S01]  /*4f80*/  HFMA2.MMA R24, -RZ, RZ, 0, 4.76837158203125e-07 ;  /* 0x00000008ff187435 */ /* 0x000fe200000001ff */
[----:B------:R-:W-:-:S05]  /*4f90*/  MOV R0, R20 ;  /* 0x0000001400007202 */ /* 0x000fca0000000f00 */
[----:B------:R-:W-:-:S05]  /*4fa0*/  FADD R6, R7, R0 ;  /* 0x0000000007067221 */ /* 0x000fca0000000000 */
[----:B------:R-:W-:-:S07]  /*4fb0*/  MOV R22, R6 ;  /* 0x0000000600167202 */ /* 0x000fce0000000f00 */
[----:B------:R-:W-:Y:S05]  /*4fc0*/  WARPSYNC.COLLECTIVE R8, `(.L_x_8268) ;  /* 0x0000000008087348 */ /* 0x000fea0003c00000 */
[----:B------:R0:W1:Y:S02]  /*4fd0*/  SHFL.BFLY P0, R20, R22, R24, R26 ;  /* 0x0c00001816147389 */ /* 0x000064000000001a */
[----:B01----:R-:W-:Y:S01]  /*4fe0*/  ENDCOLLECTIVE ;  /* 0x000000000000791b */ /* 0x003fe20003800000 */
.L_x_8268:
[----:B------:R-:W-:Y:S01]  /*4ff0*/  HFMA2.MMA R24, -RZ, RZ, 0, 9.5367431640625e-07 ;  /* 0x00000010ff187435 */ /* 0x000fe200000001ff */
[----:B------:R-:W-:-:S05]  /*5000*/  MOV R9, R20 ;  /* 0x0000001400097202 */ /* 0x000fca0000000f00 */
[----:B------:R-:W-:-:S05]  /*5010*/  FADD R9, R6, R9 ;  /* 0x0000000906097221 */ /* 0x000fca0000000000 */
[----:B------:R-:W-:-:S07]  /*5020*/  MOV R22, R9 ;  /* 0x0000000900167202 */ /* 0x000fce0000000f00 */
[----:B------:R-:W-:Y:S05]  /*5030*/  WARPSYNC.COLLECTIVE R8, `(.L_x_8269) ;  /* 0x0000000008087348 */ /* 0x000fea0003c00000 */
[----:B------:R0:W1:Y:S02]  /*5040*/  SHFL.BFLY P0, R20, R22, R24, R26 ;  /* 0x0c00001816147389 */ /* 0x000064000000001a */
[----:B01----:R-:W-:Y:S01]  /*5050*/  ENDCOLLECTIVE ;  /* 0x000000000000791b */ /* 0x003fe20003800000 */
.L_x_8269:
        /* <DEDUP_REMOVED lines=108> */
.L_x_8270:
[----:B------:R-:W-:Y:S01]  /*5720*/  HFMA2.MMA R24, -RZ, RZ, 0, 1.1920928955078125e-07 ;  /* 0x00000002ff187435 */ /* 0x000fe200000001ff */
[----:B------:R-:W-:-:S05]  /*5730*/  MOV R3, R20 ;  /* 0x0000001400037202 */ /* 0x000fca0000000f00 */
[----:B------:R-:W-:-:S05]  /*5740*/  FADD R3, R0, R3 ;  /* 0x0000000300037221 */ /* 0x000fca0000000000 */
[----:B------:R-:W-:-:S07]  /*5750*/  MOV R22, R3 ;  /* 0x0000000300167202 */ /* 0x000fce0000000f00 */
[----:B------:R-:W-:Y:S05]  /*5760*/  WARPSYNC.COLLECTIVE R8, `(.L_x_8271) ;  /* 0x0000000008087348 */ /* 0x000fea0003c00000 */
[----:B------:R0:W1:Y:S02]  /*5770*/  SHFL.BFLY P0, R20, R22, R24, R26 ;  /* 0x0c00001816147389 */ /* 0x000064000000001a */
[----:B01----:R-:W-:Y:S01]  /*5780*/  ENDCOLLECTIVE ;  /* 0x000000000000791b */ /* 0x003fe20003800000 */
.L_x_8271:
[----:B------:R-:W-:Y:S01]  /*5790*/  HFMA2.MMA R24, -RZ, RZ, 0, 2.384185791015625e-07 ;  /* 0x00000004ff187435 */ /* 0x000fe200000001ff */
[----:B------:R-:W-:-:S05]  /*57a0*/  MOV R4, R20 ;  /* 0x0000001400047202 */ /* 0x000fca0000000f00 */
[----:B------:R-:W-:-:S05]  /*57b0*/  FADD R4, R3, R4 ;  /* 0x0000000403047221 */ /* 0x000fca0000000000 */
[----:B------:R-:W-:-:S07]  /*57c0*/  MOV R22, R4 ;  /* 0x0000000400167202 */ /* 0x000fce0000000f00 */
[----:B------:R-:W-:Y:S05]  /*57d0*/  WARPSYNC.COLLECTIVE R8, `(.L_x_8272) ;  /* 0x0000000008087348 */ /* 0x000fea0003c00000 */
[----:B------:R0:W1:Y:S02]  /*57e0*/  SHFL.BFLY P0, R20, R22, R24, R26 ;  /* 0x0c00001816147389 */ /* 0x000064000000001a */
[----:B01----:R-:W-:Y:S01]  /*57f0*/  ENDCOLLECTIVE ;  /* 0x000000000000791b */ /* 0x003fe20003800000 */
.L_x_8272:
[----:B------:R-:W-:Y:S01]  /*5800*/  HFMA2.MMA R24, -RZ, RZ, 0, 4.76837158203125e-07 ;  /* 0x00000008ff187435 */ /* 0x000fe200000001ff */
[----:B------:R-:W-:-:S05]  /*5810*/  MOV R7, R20 ;  /* 0x0000001400077202 */ /* 0x000fca0000000f00 */
[----:B------:R-:W-:-:S05]  /*5820*/  FADD R7, R4, R7 ;  /* 0x0000000704077221 */ /* 0x000fca0000000000 */
[----:B------:R-:W-:-:S07]  /*5830*/  MOV R22, R7 ;  /* 0x0000000700167202 */ /* 0x000fce0000000f00 */
[----:B------:R-:W-:Y:S05]  /*5840*/  WARPSYNC.COLLECTIVE R8, `(.L_x_8273) ;  /* 0x0000000008087348 */ /* 0x000fea0003c00000 */
[----:B------:R0:W1:Y:S02]  /*5850*/  SHFL.BFLY P0, R20, R22, R24, R26 ;  /* 0x0c00001816147389 */ /* 0x000064000000001a */
[----:B01----:R-:W-:Y:S01]  /*5860*/  ENDCOLLECTIVE ;  /* 0x000000000000791b */ /* 0x003fe20003800000 */
.L_x_8273:
[----:B------:R-:W-:Y:S01]  /*5870*/  HFMA2.MMA R24, -RZ, RZ, 0, 9.5367431640625e-07 ;  /* 0x00000010ff187435 */ /* 0x000fe200000001ff */
[----:B------:R-:W-:-:S05]  /*5880*/  MOV R6, R20 ;  /* 0x0000001400067202 */ /* 0x000fca0000000f00 */
[----:B------:R-:W-:-:S05]  /*5890*/  FADD R6, R7, R6 ;  /* 0x0000000607067221 */ /* 0x000fca0000000000 */
[----:B------:R-:W-:-:S07]  /*58a0*/  MOV R22, R6 ;  /* 0x0000000600167202 */ /* 0x000fce0000000f00 */
[----:B------:R-:W-:Y:S05]  /*58b0*/  WARPSYNC.COLLECTIVE R8, `(.L_x_8274) ;  /* 0x0000000008087348 */ /* 0x000fea0003c00000 */
[----:B------:R0:W1:Y:S02]  /*58c0*/  SHFL.BFLY P0, R20, R22, R24, R26 ;  /* 0x0c00001816147389 */ /* 0x000064000000001a */
[----:B01----:R-:W-:Y:S01]  /*58d0*/  ENDCOLLECTIVE ;  /* 0x000000000000791b */ /* 0x003fe20003800000 */
.L_x_8274:
[----:B------:R-:W-:Y:S01]  /*58e0*/  MOV R9, R20 ;  /* 0x0000001400097202 */ /* 0x000fe20000000f00 */
[----:B------:R-:W-:Y:S06]  /*58f0*/  BRA `(.L_x_8275) ;  /* 0xffffffc800747947 */ /* 0x000fec000383ffff */
.L_x_8258:
[----:B--2---:R-:W-:Y:S01]  /*5900*/  HFMA2.MMA R6, -RZ, RZ, 0, 9.5367431640625e-07 ;  /* 0x00000010ff067435 */ /* 0x004fe200000001ff */
[----:B------:R-:W-:Y:S02]  /*5910*/  MOV R7, 0x1f ;  /* 0x0000001f00077802 */ /* 0x000fe40000000f00 */
[----:B------:R-:W-:-:S08]  /*5920*/  MOV R8, 0xffffffff ;  /* 0xffffffff00087802 */ /* 0x000fd00000000f00 */
[----:B-----5:R-:W-:Y:S05]  /*5930*/  WARPSYNC.COLLECTIVE R8, `(.L_x_8276) ;  /* 0x0000000008087348 */ /* 0x020fea0003c00000 */
[----:B------:R0:W1:Y:S02]  /*5940*/  SHFL.DOWN P0, R4, R155, R6, R7 ;  /* 0x080000069b047389 */ /* 0x0000640000000007 */
[----:B01---5:R-:W-:Y:S01]  /*5950*/  ENDCOLLECTIVE ;  /* 0x000000000000791b */ /* 0x023fe20003800000 */
.L_x_8276:
[----:B------:R-:W-:Y:S01]  /*5960*/  HFMA2.MMA R6, -RZ, RZ, 0, 4.76837158203125e-07 ;  /* 0x00000008ff067435 */ /* 0x000fe200000001ff */
[----:B------:R-:W-:-:S04]  /*5970*/  MOV R0, R4 ;  /* 0x0000000400007202 */ /* 0x000fc80000000f00 */
[----:B------:R-:W-:-:S04]  /*5980*/  FMNMX R0, R0, R155, !PT ;  /* 0x0000009b00007209 */ /* 0x000fc80007800000 */
[----:B------:R-:W-:-:S07]  /*5990*/  MOV R155, R0 ;  /* 0x00000000009b7202 */ /* 0x000fce0000000f00 */
[----:B------:R-:W-:Y:S05]  /*59a0*/  WARPSYNC.COLLECTIVE R8, `(.L_x_8277) ;  /* 0x0000000008087348 */ /* 0x000fea0003c00000 */
[----:B------:R0:W1:Y:S02]  /*59b0*/  SHFL.DOWN P0, R4, R155, R6, R7 ;  /* 0x080000069b047389 */ /* 0x0000640000000007 */
[----:B01----:R-:W-:Y:S01]  /*59c0*/  ENDCOLLECTIVE ;  /* 0x000000000000791b */ /* 0x003fe20003800000 */
.L_x_8277:
[----:B------:R-:W-:Y:S01]  /*59d0*/  HFMA2.MMA R6, -RZ, RZ, 0, 2.384185791015625e-07 ;  /* 0x00000004ff067435 */ /* 0x000fe200000001ff */
[----:B------:R-:W-:-:S04]  /*59e0*/  MOV R3, R4 ;  /* 0x0000000400037202 */ /* 0x000fc80000000f00 */
[----:B------:R-:W-:-:S04]  /*59f0*/  FMNMX R3, R0, R3, !PT ;  /* 0x0000000300037209 */ /* 0x000fc80007800000 */
[----:B------:R-:W-:-:S07]  /*5a00*/  MOV R155, R3 ;  /* 0x00000003009b7202 */ /* 0x000fce0000000f00 */
[----:B------:R-:W-:Y:S05]  /*5a10*/  WARPSYNC.COLLECTIVE R8, `(.L_x_8278) ;  /* 0x0000000008087348 */ /* 0x000fea0003c00000 */
[----:B------:R0:W1:Y:S02]  /*5a20*/  SHFL.DOWN P0, R4, R155, R6, R7 ;  /* 0x080000069b047389 */ /* 0x0000640000000007 */
[----:B01----:R-:W-:Y:S01]  /*5a30*/  ENDCOLLECTIVE ;  /* 0x000000000000791b */ /* 0x003fe20003800000 */
.L_x_8278:
[----:B------:R-:W-:Y:S01]  /*5a40*/  HFMA2.MMA R6, -RZ, RZ, 0, 1.1920928955078125e-07 ;  /* 0x00000002ff067435 */ /* 0x000fe200000001ff */
[----:B------:R-:W-:-:S04]  /*5a50*/  MOV R2, R4 ;  /* 0x0000000400027202 */ /* 0x000fc80000000f00 */
[----:B------:R-:W-:-:S04]  /*5a60*/  FMNMX R2, R3, R2, !PT ;  /* 0x0000000203027209 */ /* 0x000fc80007800000 */
[----:B------:R-:W-:-:S07]  /*5a70*/  MOV R155, R2 ;  /* 0x00000002009b7202 */ /* 0x000fce0000000f00 */
[----:B------:R-:W-:Y:S05]  /*5a80*/  WARPSYNC.COLLECTIVE R8, `(.L_x_8279) ;  /* 0x0000000008087348 */ /* 0x000fea0003c00000 */
[----:B------:R0:W1:Y:S02]  /*5a90*/  SHFL.DOWN P0, R4, R155, R6, R7 ;  /* 0x080000069b047389 */ /* 0x0000640000000007 */
[----:B01----:R-:W-:Y:S01]  /*5aa0*/  ENDCOLLECTIVE ;  /* 0x000000000000791b */ /* 0x003fe20003800000 */
.L_x_8279:
[----:B------:R-:W-:Y:S01]  /*5ab0*/  HFMA2.MMA R6, -RZ, RZ, 0, 5.9604644775390625e-08 ;  /* 0x00000001ff067435 */ /* 0x000fe200000001ff */
[----:B------:R-:W-:-:S04]  /*5ac0*/  MOV R5, R4 ;  /* 0x0000000400057202 */ /* 0x000fc80000000f00 */
[----:B------:R-:W-:-:S04]  /*5ad0*/  FMNMX R5, R2, R5, !PT ;  /* 0x0000000502057209 */ /* 0x000fc80007800000 */
[----:B------:R-:W-:-:S07]  /*5ae0*/  MOV R155, R5 ;  /* 0x00000005009b7202 */ /* 0x000fce0000000f00 */
[----:B------:R-:W-:Y:S05]  /*5af0*/  WARPSYNC.COLLECTIVE R8, `(.L_x_8280) ;  /* 0x0000000008087348 */ /* 0x000fea0003c00000 */
[----:B------:R0:W1:Y:S02]  /*5b00*/  SHFL.DOWN P0, R4, R155, R6, R7 ;  /* 0x080000069b047389 */ /* 0x0000640000000007 */
[----:B01----:R-:W-:Y:S01]  /*5b10*/  ENDCOLLECTIVE ;  /* 0x000000000000791b */ /* 0x003fe20003800000 */
.L_x_8280:
[----:B------:R-:W-:Y:S05]  /*5b20*/  BRA `(.L_x_8281) ;  /* 0xffffffec00d47947 */ /* 0x000fea000383ffff */
.L_x_8261:
[----:B------:R-:W-:Y:S01]  /*5b30*/  HFMA2.MMA R6, -RZ, RZ, 0, 1.1920928955078125e-07 ;  /* 0x00000002ff067435 */ /* 0x000fe200000001ff */
[----:B-1----:R-:W-:Y:S02]  /*5b40*/  MOV R155, R0 ;  /* 0x00000000009b7202 */ /* 0x002fe40000000f00 */
[----:B------:R-:W-:Y:S02]  /*5b50*/  MOV R7, 0x1f ;  /* 0x0000001f00077802 */ /* 0x000fe40000000f00 */
[----:B------:R-:W-:-:S07]  /*5b60*/  MOV R8, 0xffffffff ;  /* 0xffffffff00087802 */ /* 0x000fce0000000f00 */
[----:B0----5:R-:W-:Y:S05]  /*5b70*/  WARPSYNC.COLLECTIVE R8, `(.L_x_8282) ;  /* 0x0000000008087348 */ /* 0x021fea0003c00000 */
[----:B------:R1:W2:Y:S02]  /*5b80*/  SHFL.DOWN P0, R4, R155, R6, R7 ;  /* 0x080000069b047389 */ /* 0x0002a40000000007 */
[----:B012--5:R-:W-:Y:S01]  /*5b90*/  ENDCOLLECTIVE ;  /* 0x000000000000791b */ /* 0x027fe20003800000 */
.L_x_8282:
[----:B------:R-:W-:Y:S01]  /*5ba0*/  HFMA2.MMA R6, -RZ, RZ, 0, 5.9604644775390625e-08 ;  /* 0x00000001ff067435 */ /* 0x000fe200000001ff */
[----:B------:R-:W-:-:S04]  /*5bb0*/  MOV R3, R4 ;  /* 0x0000000400037202 */ /* 0x000fc80000000f00 */
[----:B------:R-:W-:-:S04]  /*5bc0*/  FMNMX R3, R3, R0, !PT ;  /* 0x0000000003037209 */ /* 0x000fc80007800000 */
[----:B------:R-:W-:-:S07]  /*5bd0*/  MOV R155, R3 ;  /* 0x00000003009b7202 */ /* 0x000fce0000000f00 */
[----:B------:R-:W-:Y:S05]  /*5be0*/  WARPSYNC.COLLECTIVE R8, `(.L_x_8283) ;  /* 0x0000000008087348 */ /* 0x000fea0003c00000 */
[----:B------:R0:W1:Y:S02]  /*5bf0*/  SHFL.DOWN P0, R4, R155, R6, R7 ;  /* 0x080000069b047389 */ /* 0x0000640000000007 */
[----:B01----:R-:W-:Y:S01]  /*5c00*/  ENDCOLLECTIVE ;  /* 0x000000000000791b */ /* 0x003fe20003800000 */
.L_x_8283:
[----:B------:R-:W-:Y:S01]  /*5c10*/  MOV R2, R4 ;  /* 0x0000000400027202 */ /* 0x000fe20000000f00 */
[----:B------:R-:W-:Y:S06]  /*5c20*/  BRA `(.L_x_8284) ;  /* 0xfffffff000047947 */ /* 0x000fec000383ffff */
        .weak           $__internal_98_$__cuda_sm20_rcp_rn_f32_slowpath
        .type           $__internal_98_$__cuda_sm20_rcp_rn_f32_slowpath,@function
        .size           $__internal_98_$__cuda_sm20_rcp_rn_f32_slowpath,(.L_x_14434 - $__internal_98_$__cuda_sm20_rcp_rn_f32_slowpath)
$__internal_98_$__cuda_sm20_rcp_rn_f32_slowpath:
        /* <DEDUP_REMOVED lines=15> */
.L_x_8286:
        /* <DEDUP_REMOVED lines=33> */
.L_x_8288:
[----:B------:R0:W1:Y:S02]  /*5f30*/  MUFU.RCP R3, R2 ;  /* 0x0000000200037308 */ /* 0x0000640000001000 */
.L_x_8287:
[----:B------:R-:W-:Y:S05]  /*5f40*/  BSYNC B1 ;  /* 0x0000000000017941 */ /* 0x000fea0003800000 */
.L_x_8285:
[----:B-1----:R-:W-:Y:S01]  /*5f50*/  MOV R0, R3 ;  /* 0x0000000300007202 */ /* 0x002fe20000000f00 */
[----:B------:R-:W-:Y:S01]  /*5f60*/  HFMA2.MMA R3, -RZ, RZ, 0, 0 ;  /* 0x00000000ff037435 */ /* 0x000fe200000001ff */
[----:B0-----:R-:W-:-:S05]  /*5f70*/  MOV R2, R24 ;  /* 0x0000001800027202 */ /* 0x001fca0000000f00 */
[----:B------:R-:W-:Y:S05]  /*5f80*/  RET.REL.NODEC R2 `(_ZN18transformer_engine13normalization19ln_fwd_tuned_kernelINS0_13Kernel_traitsI6__halfS3_S3_fjLj12800ELj2ELj1ELj4ELj4ENS0_18Kernel_traits_baseILj12800ES3_S3_S3_fjLj128EEEEEEEvNS0_19ForwardKernelParamsE) ;  /* 0xffffffa0021c7950 */ /* 0x000fea0003c3ffff */
.L_x_8289:
        /* <DEDUP_REMOVED lines=15> */
.L_x_14434:


//--------------------- .text._ZN18transformer_engine13normalization19ln_fwd_tuned_kernelINS0_13Kernel_traitsIffffjLj12800ELj2ELj1ELj4ELj4ENS0_18Kernel_traits_baseILj12800EffffjLj128EEEEEEEvNS0_19ForwardKernelParamsE --------------------------
	.section	.text._ZN18transformer_engine13normalization19ln_fwd_tuned_kernelINS0_13Kernel_traitsIffffjLj12800ELj2ELj1ELj4ELj4ENS0_18Kernel_traits_baseILj12800EffffjLj128EEEEEEEvNS0_19ForwardKernelParamsE,"ax",@progbits
	.align	128
        .global         _ZN18transformer_engine13normalization19ln_fwd_tuned_kernelINS0_13Kernel_traitsIffffjLj12800ELj2ELj1ELj4ELj4ENS0_18Kernel_traits_baseILj12800EffffjLj128EEEEEEEvNS0_19ForwardKernelParamsE
        .type           _ZN18transformer_engine13normalization19ln_fwd_tuned_kernelINS0_13Kernel_traitsIffffjLj12800ELj2ELj1ELj4ELj4ENS0_18Kernel_traits_baseILj12800EffffjLj128EEEEEEEvNS0_19ForwardKernelParamsE,@function
        .size           _ZN18transformer_engine13normalization19ln_fwd_tuned_kernelINS0_13Kernel_traitsIffffjLj12800ELj2ELj1ELj4ELj4ENS0_18Kernel_traits_baseILj12800EffffjLj128EEEEEEEvNS0_19ForwardKernelParamsE,(.L_x_14435 - _ZN18transformer_engine13normalization19ln_fwd_tuned_kernelINS0_13Kernel_traitsIffffjLj12800ELj2ELj1ELj4ELj4ENS0_18Kernel_traits_baseILj12800EffffjLj128EEEEEEEvNS0_19ForwardKernelParamsE)
        .other          _ZN18transformer_engine13normalization19ln_fwd_tuned_kernelINS0_13Kernel_traitsIffffjLj12800ELj2ELj1ELj4ELj4ENS0_18Kernel_traits_baseILj12800EffffjLj128EEEEEEEvNS0_19ForwardKernelParamsE,@"STO_CUDA_ENTRY STV_DEFAULT"
_ZN18transformer_engine13normalization19ln_fwd_tuned_kernelINS0_13Kernel_traitsIffffjLj12800ELj2ELj1ELj4ELj4ENS0_18Kernel_traits_baseILj12800EffffjLj128EEEEEEEvNS0_19ForwardKernelParamsE:
.text._ZN18transformer_engine13normalization19ln_fwd_tuned_kernelINS0_13Kernel_traitsIffffjLj12800ELj2ELj1ELj4ELj4ENS0_18Kernel_traits_baseILj12800EffffjLj128EEEEEEEvNS0_19ForwardKernelParamsE:
[----:B------:R-:W-:Y:S01]  /*0000*/  LDC R1, c[0x0][0x28] ;  /* 0x00000a00ff017b82 */ /* 0x000fe20000000800 */
[----:B------:R-:W-:Y:S01]  /*0010*/  ULDC.U8 UR6, c[0x0][0x294] ;  /* 0x0000a50000067ab9 */ /* 0x000fe20000000000 */
[----:B------:R-:W-:Y:S01]  /*0020*/  HFMA2.MMA R2, -RZ, RZ, 1.875, 0 ;  /* 0x3f800000ff027435 */ /* 0x000fe200000001ff */
[----:B------:R-:W-:Y:S01]  /*0030*/  UISETP.NE.AND UP0, UPT, UR6, URZ, UPT ;  /* 0x0000003f0600728c */ /* 0x000fe2000bf05270 */
[----:B------:R-:W-:Y:S01]  /*0040*/  ULDC.64 UR4, c[0x0][0x208] ;  /* 0x0000820000047ab9 */ /* 0x000fe20000000a00 */
[----:B------:R-:W0:Y:S03]  /*0050*/  S2R R3, SR_CTAID.X ;  /* 0x0000000000037919 */ /* 0x000e260000002500 */
[----:B------:R-:W1:Y:S01]  /*0060*/  LDC.64 R100, c[0x0][0x238] ;  /* 0x00008e00ff647b82 */ /* 0x000e620000000a00 */
[----:B------:R-:W-:Y:S01]  /*0070*/  ULDC UR7, c[0x0][0x218] ;  /* 0x0000860000077ab9 */ /* 0x000fe20000000800 */
[----:B------:R-:W-:Y:S01]  /*0080*/  PLOP3.LUT P1, PT, PT, PT, UP0, 0x80, 0x0 ;  /* 0x000000000000781c */ /* 0x000fe20003f2f008 */
[----:B------:R-:W2:Y:S05]  /*0090*/  S2R R4, SR_TID.X ;  /* 0x0000000000047919 */ /* 0x000eaa0000002100 */
        /* <DEDUP_REMOVED lines=10> */
[----:B------:R-:W-:Y:S02]  /*0140*/  LOP3.LUT R21, R7, 0x60, R4, 0xf8, !PT ;  /* 0x0000006007157812 */ /* 0x000fe400078ef804 */
        /* <DEDUP_REMOVED lines=150> */
[----:B----4-:R-:W-:Y:S06]  /*0ab0*/  @P0 BRA `(.L_x_8290) ;  /* 0x00000040004c0947 */ /* 0x010fec0003800000 */
        /* <DEDUP_REMOVED lines=155> */
.L_x_8303:
        /* <DEDUP_REMOVED lines=142> */
[----:B------:R-:W-:Y:S01]  /*1d50*/  IADD3 R138, R167, 0x2f00, RZ ;  /* 0x00002f00a78a7810 */ /* 0x000fe20007ffe0ff */
[----:B0-----:R-:W-:-:S02]  /*1d60*/  IMAD.WIDE.U32 R88, R136, 0x4, R86 ;  /* 0x0000000488587825 */ /* 0x001fc400078e0056 */
[----:B------:R-:W3:Y:S01]  /*1d70*/  LDG.E R134, desc[UR4][R92.64] ;  /* 0x000000045c867981 */ /* 0x000ee2000c1e1900 */
[C---:B------:R-:W-:Y:S01]  /*1d80*/  IADD3 R140, R167.reuse, 0x3000, RZ ;  /* 0x00003000a78c7810 */ /* 0x040fe20007ffe0ff */
[--C-:B-1----:R-:W-:Y:S02]  /*1d90*/  IMAD.WIDE.U32 R90, R138, 0x4, R86.reuse ;  /* 0x000000048a5a7825 */ /* 0x102fe400078e0056 */
[----:B------:R-:W3:Y:S01]  /*1da0*/  LDG.E R136, desc[UR4][R88.64] ;  /* 0x0000000458887981 */ /* 0x000ee2000c1e1900 */
[----:B------:R-:W-:Y:S01]  /*1db0*/  IADD3 R167, R167, 0x3100, RZ ;  /* 0x00003100a7a77810 */ /* 0x000fe20007ffe0ff */
[--C-:B----4-:R-:W-:Y:S02]  /*1dc0*/  IMAD.WIDE.U32 R94, R140, 0x4, R86.reuse ;  /* 0x000000048c5e7825 */ /* 0x110fe400078e0056 */
[----:B------:R-:W4:Y:S02]  /*1dd0*/  LDG.E R138, desc[UR4][R90.64] ;  /* 0x000000045a8a7981 */ /* 0x000f24000c1e1900 */
[----:B------:R-:W-:-:S02]  /*1de0*/  IMAD.WIDE.U32 R86, R167, 0x4, R86 ;  /* 0x00000004a7567825 */ /* 0x000fc400078e0056 */
[----:B------:R0:W4:Y:S04]  /*1df0*/  LDG.E R96, desc[UR4][R94.64] ;  /* 0x000000045e607981 */ /* 0x000128000c1e1900 */
[----:B------:R1:W4:Y:S01]  /*1e00*/  LDG.E R140, desc[UR4][R86.64] ;  /* 0x00000004568c7981 */ /* 0x000322000c1e1900 */
[----:B------:R-:W-:Y:S01]  /*1e10*/  LOP3.LUT P0, RZ, R7, 0xff, RZ, 0xc0, !PT ;  /* 0x000000ff07ff7812 */ /* 0x000fe2000780c0ff */
[----:B------:R-:W-:Y:S01]  /*1e20*/  UMOV UR7, 0xffffffff ;  /* 0xffffffff00077882 */ /* 0x000fe20000000000 */
[----:B------:R-:W-:Y:S02]  /*1e30*/  ISETP.NE.AND P1, PT, R6, RZ, PT ;  /* 0x000000ff0600720c */ /* 0x000fe40003f25270 */
[----:B0-----:R-:W-:-:S04]  /*1e40*/  SHF.R.U32.HI R94, RZ, 0x5, R4 ;  /* 0x00000005ff5e7819 */ /* 0x001fc80000011604 */
[----:B------:R-:W-:-:S05]  /*1e50*/  LOP3.LUT R89, R94, 0x7fffffc, RZ, 0xc0, !PT ;  /* 0x07fffffc5e597812 */ /* 0x000fca00078ec0ff */
        /* <DEDUP_REMOVED lines=172> */
.L_x_8322:
        /* <DEDUP_REMOVED lines=15> */
[----:B0-----:R-:W-:Y:S01]  /*2a10*/  HFMA2.MMA R93, -RZ, RZ, 0, 0 ;  /* 0x00000000ff5d7435 */ /* 0x001fe200000001ff */
[----:B------:R-:W-:-:S03]  /*2a20*/  @!P0 IADD3 R88, R6, R89, RZ ;  /* 0x0000005906588210 */ /* 0x000fc60007ffe0ff */
[----:B------:R-:W-:Y:S02]  /*2a30*/  @!P1 STS.64 [R95], R86 ;  /* 0x000000565f009388 */ /* 0x000fe40000000a00 */
[----:B------:R-:W-:Y:S02]  /*2a40*/  @!P0 MOV R93, 0x44c80000 ;  /* 0x44c80000005d8802 */ /* 0x000fe40000000f00 */
[----:B---3--:R-:W-:-:S03]  /*2a50*/  @!P0 LEA R167, R167, R90, 0x18 ;  /* 0x0000005aa7a78211 */ /* 0x008fc600078ec0ff */
        /* <DEDUP_REMOVED lines=14> */
[----:B012--5:R-:W-:Y:S05]  /*2b40*/  CALL.REL.NOINC `($__internal_99_$__cuda_sm20_rcp_rn_f32_slowpath) ;  /* 0x0000003000c87944 */ /* 0x027fea0003c00000 */
[----:B------:R-:W-:Y:S01]  /*2b50*/  MOV R86, R95 ;  /* 0x0000005f00567202 */ /* 0x000fe20000000f00 */
[----:B------:R-:W-:Y:S06]  /*2b60*/  BRA `(.L_x_8294) ;  /* 0x0000000000107947 */ /* 0x000fec0003800000 */
.L_x_8293:
[----:B------:R-:W3:Y:S02]  /*2b70*/  MUFU.RCP R87, R90 ;  /* 0x0000005a00577308 */ /* 0x000ee40000001000 */
[----:B---3--:R-:W-:-:S04]  /*2b80*/  FFMA R86, R90, R87, -1 ;  /* 0xbf8000005a567423 */ /* 0x008fc80000000057 */
[----:B------:R-:W-:-:S04]  /*2b90*/  FADD.FTZ R86, -R86, -RZ ;  /* 0x800000ff56567221 */ /* 0x000fc80000010100 */
[----:B------:R-:W-:-:S07]  /*2ba0*/  FFMA R86, R87, R86, R87 ;  /* 0x0000005657567223 */ /* 0x000fce0000000057 */
.L_x_8294:
[----:B------:R-:W-:Y:S05]  /*2bb0*/  BSYNC B0 ;  /* 0x0000000000007941 */ /* 0x000fea0003800000 */
.L_x_8292:
        /* <DEDUP_REMOVED lines=19> */
[----:B-----5:R-:W-:Y:S05]  /*2cf0*/  CALL.REL.NOINC `($__internal_99_$__cuda_sm20_rcp_rn_f32_slowpath) ;  /* 0x00000030005c7944 */ /* 0x020fea0003c00000 */
[----:B------:R-:W-:Y:S01]  /*2d00*/  MOV R92, R95 ;  /* 0x0000005f005c7202 */ /* 0x000fe20000000f00 */
[----:B------:R-:W-:Y:S06]  /*2d10*/  BRA `(.L_x_8297) ;  /* 0x0000000000107947 */ /* 0x000fec0003800000 */
.L_x_8296:
[----:B------:R-:W0:Y:S02]  /*2d20*/  MUFU.RCP R92, R87 ;  /* 0x00000057005c7308 */ /* 0x000e240000001000 */
[----:B0-----:R-:W-:-:S04]  /*2d30*/  FFMA R86, R87, R92, -1 ;  /* 0xbf80000057567423 */ /* 0x001fc8000000005c */
[----:B------:R-:W-:-:S04]  /*2d40*/  FADD.FTZ R87, -R86, -RZ ;  /* 0x800000ff56577221 */ /* 0x000fc80000010100 */
[----:B------:R-:W-:-:S07]  /*2d50*/  FFMA R92, R92, R87, R92 ;  /* 0x000000575c5c7223 */ /* 0x000fce000000005c */
.L_x_8297:
[----:B------:R-:W-:Y:S05]  /*2d60*/  BSYNC B0 ;  /* 0x0000000000007941 */ /* 0x000fea0003800000 */
.L_x_8295:
[----:B------:R-:W0:Y:S01]  /*2d70*/  LDC R148, c[0x0][0x210] ;  /* 0x00008400ff947b82 */ /* 0x000e220000000800 */
[----:B------:R-:W-:Y:S01]  /*2d80*/  FADD R86, R89, -R88 ;  /* 0x8000005859567221 */ /* 0x000fe20000000000 */
[----:B------:R-:W-:Y:S01]  /*2d90*/  FMUL R95, R91, R88 ;  /* 0x000000585b5f7220 */ /* 0x000fe20000400000 */
[----:B------:R-:W-:Y:S01]  /*2da0*/  FADD R93, R93, R142 ;  /* 0x0000008e5d5d7221 */ /* 0x000fe20000000000 */
[----:B------:R-:W-:Y:S01]  /*2db0*/  LOP3.LUT R152, R190, 0x1, RZ, 0xc0, !PT ;  /* 0x00000001be987812 */ /* 0x000fe200078ec0ff */
[----:B------:R-:W-:Y:S01]  /*2dc0*/  FMUL R87, R86, R86 ;  /* 0x0000005656577220 */ /* 0x000fe20000400000 */
[C---:B------:R-:W-:Y:S01]  /*2dd0*/  FFMA R95, R90.reuse, R89, R95 ;  /* 0x000000595a5f7223 */ /* 0x040fe2000000005f */
[----:B------:R-:W-:Y:S02]  /*2de0*/  SHF.R.U32.HI R150, RZ, 0x1, R3 ;  /* 0x00000001ff967819 */ /* 0x000fe40000011603 */
[----:B------:R-:W-:Y:S01]  /*2df0*/  FMUL R86, R90, R87 ;  /* 0x000000575a567220 */ /* 0x000fe20000400000 */
[----:B------:R-:W-:Y:S01]  /*2e00*/  FMUL R95, R95, R92 ;  /* 0x0000005c5f5f7220 */ /* 0x000fe20000400000 */
[----:B------:R-:W-:-:S02]  /*2e10*/  IADD3 R167, -R152, RZ, RZ ;  /* 0x000000ff98a77210 */ /* 0x000fc40007ffe1ff */
[----:B------:R-:W-:Y:S01]  /*2e20*/  FMUL R90, R91, R86 ;  /* 0x000000565b5a7220 */ /* 0x000fe20000400000 */
[----:B------:R-:W-:Y:S01]  /*2e30*/  ISETP.GT.U32.AND P0, PT, R6, 0x1, PT ;  /* 0x000000010600780c */ /* 0x000fe20003f04070 */
[----:B------:R-:W1:Y:S02]  /*2e40*/  @!P3 LDC.64 R86, c[0x0][0x240] ;  /* 0x00009000ff56bb82 */ /* 0x000e640000000a00 */
[----:B------:R-:W-:Y:S01]  /*2e50*/  FFMA R91, R90, R92, R93 ;  /* 0x0000005c5a5b7223 */ /* 0x000fe2000000005d */
[----:B------:R-:W-:Y:S01]  /*2e60*/  LEA.HI R93, R4, R150, RZ, 0x19 ;  /* 0x00000096045d7211 */ /* 0x000fe200078fc8ff */
[----:B------:R-:W-:Y:S04]  /*2e70*/  SHFL.IDX PT, R90, R95, RZ, 0x1f ;  /* 0x00001fff5f5a7589 */ /* 0x000fe800000e0000 */
[----:B------:R-:W2:Y:S01]  /*2e80*/  SHFL.IDX PT, R91, R91, RZ, 0x1f ;  /* 0x00001fff5b5b7589 */ /* 0x000ea200000e0000 */
[----:B0-----:R-:W-:-:S03]  /*2e90*/  SHF.L.U32 R142, R148, 0x1, RZ ;  /* 0x00000001948e7819 */ /* 0x001fc600000006ff */
[----:B------:R-:W0:Y:S01]  /*2ea0*/  @!P0 LDC.64 R88, c[0x0][0x240] ;  /* 0x00009000ff588b82 */ /* 0x000e220000000a00 */
        /* <DEDUP_REMOVED lines=30> */
.L_x_8299:
[----:B------:R-:W2:Y:S04]  /*3090*/  LDG.E.STRONG.GPU R88, desc[UR4][R90.64] ;  /* 0x000000045a587981 */ /* 0x000ea8000c1ef900 */
[----:B--2---:R-:W-:Y:S01]  /*30a0*/  CCTL.IVALL ;  /* 0x00000000ff00798f */ /* 0x004fe20002000000 */
[----:B------:R-:W-:Y:S05]  /*30b0*/  YIELD ;  /* 0x0000000000007946 */ /* 0x000fea0003800000 */
[----:B------:R-:W-:-:S13]  /*30c0*/  ISETP.NE.AND P1, PT, R88, R95, PT ;  /* 0x0000005f5800720c */ /* 0x000fda0003f25270 */
[----:B------:R-:W-:Y:S05]  /*30d0*/  @P1 BRA `(.L_x_8299) ;  /* 0xfffffffc00ec1947 */ /* 0x000fea000383ffff */
.L_x_8298:
        /* <DEDUP_REMOVED lines=19> */
[----:B012--5:R-:W-:Y:S05]  /*3210*/  CALL.REL.NOINC `($__internal_99_$__cuda_sm20_rcp_rn_f32_slowpath) ;  /* 0x0000002c00147944 */ /* 0x027fea0003c00000 */
[----:B------:R-:W-:Y:S01]  /*3220*/  MOV R86, R95 ;  /* 0x0000005f00567202 */ /* 0x000fe20000000f00 */
[----:B------:R-:W-:Y:S06]  /*3230*/  BRA `(.L_x_8302) ;  /* 0x0000000000107947 */ /* 0x000fec0003800000 */
.L_x_8301:
[----:B------:R-:W3:Y:S02]  /*3240*/  MUFU.RCP R86, R167 ;  /* 0x000000a700567308 */ /* 0x000ee40000001000 */
[----:B---3--:R-:W-:-:S04]  /*3250*/  FFMA R87, R167, R86, -1 ;  /* 0xbf800000a7577423 */ /* 0x008fc80000000056 */
[----:B------:R-:W-:-:S04]  /*3260*/  FADD.FTZ R87, -R87, -RZ ;  /* 0x800000ff57577221 */ /* 0x000fc80000010100 */
[----:B------:R-:W-:-:S07]  /*3270*/  FFMA R86, R86, R87, R86 ;  /* 0x0000005756567223 */ /* 0x000fce0000000056 */
.L_x_8302:
[----:B------:R-:W-:Y:S05]  /*3280*/  BSYNC B0 ;  /* 0x0000000000007941 */ /* 0x000fea0003800000 */
.L_x_8300:
[----:B-1----:R-:W-:Y:S01]  /*3290*/  FADD R87, -R93, R88 ;  /* 0x000000585d577221 */ /* 0x002fe20000000100 */
[----:B0-2---:R-:W-:Y:S01]  /*32a0*/  FADD R89, R142, R89 ;  /* 0x000000598e597221 */ /* 0x005fe20000000000 */
[----:B------:R-:W-:Y:S01]  /*32b0*/  SHF.L.U32 R167, R5, 0x7, RZ ;  /* 0x0000000705a77819 */ /* 0x000fe200000006ff */
[----:B------:R-:W-:Y:S01]  /*32c0*/  ULDC.64 UR8, c[0x0][0x288] ;  /* 0x0000a20000087ab9 */ /* 0x000fe20000000a00 */
[----:B------:R-:W-:Y:S01]  /*32d0*/  FMUL R92, R87, R87 ;  /* 0x00000057575c7220 */ /* 0x000fe20000400000 */
[----:B------:R-:W-:Y:S01]  /*32e0*/  ISETP.NE.U32.AND P0, PT, RZ, UR8, PT ;  /* 0x00000008ff007c0c */ /* 0x000fe2000bf05070 */
[----:B------:R-:W0:Y:S01]  /*32f0*/  @!P3 LDC.64 R94, c[0x0][0x230] ;  /* 0x00008c00ff5ebb82 */ /* 0x000e220000000a00 */
[----:B------:R-:W-:Y:S01]  /*3300*/  LOP3.LUT R146, R167, 0x80, R6, 0xe2, !PT ;  /* 0x00000080a7927812 */ /* 0x000fe200078ee206 */
[----:B------:R-:W-:Y:S01]  /*3310*/  FMUL R87, R92, R91 ;  /* 0x0000005b5c577220 */ /* 0x000fe20000400000 */
[----:B------:R-:W-:Y:S01]  /*3320*/  ISETP.NE.AND.EX P0, PT, RZ, UR9, PT, P0 ;  /* 0x00000009ff007c0c */ /* 0x000fe2000bf05300 */
[----:B------:R-:W-:Y:S01]  /*3330*/  ULDC UR7, c[0x0][0x210] ;  /* 0x0000840000077ab9 */ /* 0x000fe20000000800 */
[----:B------:R-:W-:Y:S01]  /*3340*/  LOP3.LUT R146, R146, 0x60, R4, 0xf8, !PT ;  /* 0x0000006092927812 */ /* 0x000fe200078ef804 */
[C---:B------:R-:W-:Y:S01]  /*3350*/  FMUL R92, R90.reuse, R87 ;  /* 0x000000575a5c7220 */ /* 0x040fe20000400000 */
[----:B------:R-:W-:Y:S01]  /*3360*/  FMUL R90, R90, R93 ;  /* 0x0000005d5a5a7220 */ /* 0x000fe20000400000 */
[----:B------:R-:W1:Y:S01]  /*3370*/  LDC.64 R166, c[0x0][0x258] ;  /* 0x00009600ffa67b82 */ /* 0x000e620000000a00 */
[----:B------:R-:W-:Y:S01]  /*3380*/  LOP3.LUT P2, RZ, R7, 0xff, RZ, 0xc0, !PT ;  /* 0x000000ff07ff7812 */ /* 0x000fe2000784c0ff */
[----:B------:R-:W-:Y:S01]  /*3390*/  FFMA R89, R92, R86, R89 ;  /* 0x000000565c597223 */ /* 0x000fe20000000059 */
[----:B------:R-:W-:Y:S01]  /*33a0*/  FFMA R91, R91, R88, R90 ;  /* 0x000000585b5b7223 */ /* 0x000fe2000000005a */
[----:B------:R-:W-:-:S02]  /*33b0*/  IADD3 R190, R190, 0x1, RZ ;  /* 0x00000001bebe7810 */ /* 0x000fc40007ffe0ff */
[----:B------:R-:W-:Y:S01]  /*33c0*/  SEL R7, RZ, 0x1, P2 ;  /* 0x00000001ff077807 */ /* 0x000fe20001000000 */
[----:B------:R-:W2:Y:S01]  /*33d0*/  SHFL.IDX PT, R88, R89, RZ, 0x1f ;  /* 0x00001fff59587589 */ /* 0x000ea200000e0000 */
[----:B------:R-:W2:Y:S01]  /*33e0*/  LDC R93, c[0x0][0x268] ;  /* 0x00009a00ff5d7b82 */ /* 0x000ea20000000800 */
[----:B------:R-:W-:Y:S01]  /*33f0*/  FMUL R91, R91, R86 ;  /* 0x000000565b5b7220 */ /* 0x000fe20000400000 */
[----:B------:R-:W-:-:S04]  /*3400*/  LOP3.LUT R190, R190, 0x3, RZ, 0xc0, !PT ;  /* 0x00000003bebe7812 */ /* 0x000fc800078ec0ff */
[----:B------:R-:W3:Y:S02]  /*3410*/  SHFL.IDX PT, R92, R91, RZ, 0x1f ;  /* 0x00001fff5b5c7589 */ /* 0x000ee400000e0000 */
[----:B------:R-:W4:Y:S01]  /*3420*/  @!P3 LDC.64 R86, c[0x0][0x228] ;  /* 0x00008a00ff56bb82 */ /* 0x000f220000000a00 */
[----:B0-----:R-:W-:-:S04]  /*3430*/  @!P3 IMAD.WIDE R94, R191, 0x4, R94 ;  /* 0x00000004bf5eb825 */ /* 0x001fc800078e025e */
[----:B--2---:R-:W-:-:S05]  /*3440*/  FFMA R93, R88, 7.8124998253770172596e-05, R93 ;  /* 0x38a3d70a585d7823 */ /* 0x004fca000000005d */
[----:B------:R-:W-:Y:S01]  /*3450*/  FSETP.GEU.AND P1, PT, |R93|, 1.175494350822287508e-38, PT ;  /* 0x008000005d00780b */ /* 0x000fe20003f2e200 */
[--C-:B---3--:R-:W-:Y:S01]  /*3460*/  FADD R236, R241, -R92.reuse ;  /* 0x8000005cf1ec7221 */ /* 0x108fe20000000000 */
        /* <DEDUP_REMOVED lines=43> */
[----:B-1----:R-:W-:-:S04]  /*3720*/  IMAD.WIDE.U32 R88, R237, 0x4, R166 ;  /* 0x00000004ed587825 */ /* 0x002fc800078e00a6 */
        /* <DEDUP_REMOVED lines=25> */
[----:B------:R-:W-:Y:S01]  /*38c0*/  IMAD R97, R191, 0x3200, R146 ;  /* 0x00003200bf617824 */ /* 0x000fe200078e0292 */
[----:B------:R-:W-:Y:S01]  /*38d0*/  @P0 FMNMX R0, R0, |R237|, !PT ;  /* 0x400000ed00000209 */ /* 0x000fe20007800000 */
[----:B------:R-:W-:-:S04]  /*38e0*/  IMAD.WIDE.U32 R90, R235, 0x4, R166 ;  /* 0x00000004eb5a7825 */ /* 0x000fc800078e00a6 */
[----:B------:R-:W-:Y:S01]  /*38f0*/  FMUL R152, R241, R152 ;  /* 0x00000098f1987220 */ /* 0x000fe20000400000 */
[----:B------:R-:W-:Y:S01]  /*3900*/  FFMA R235, R18, R150, R19 ;  /* 0x0000009612eb7223 */ /* 0x000fe20000000013 */
[----:B------:R-:W-:Y:S01]  /*3910*/  @P1 FMUL R243, R243, R2 ;  /* 0x00000002f3f31220 */ /* 0x000fe20000400000 */
[----:B------:R-:W-:-:S04]  /*3920*/  IMAD.WIDE.U32 R96, R97, 0x4, R166 ;  /* 0x0000000461607825 */ /* 0x000fc800078e00a6 */
[----:B------:R-:W-:Y:S01]  /*3930*/  FMUL R242, R241, R242 ;  /* 0x000000f2f1f27220 */ /* 0x000fe20000400000 */
[----:B------:R-:W-:Y:S01]  /*3940*/  @P1 FMUL R245, R245, R2 ;  /* 0x00000002f5f51220 */ /* 0x000fe20000400000 */
[----:B------:R1:W-:Y:S01]  /*3950*/  @!P3 STG.E desc[UR4][R94.64], R241 ;  /* 0x000000f15e00b986 */ /* 0x0003e2000c101904 */
[----:B0-----:R-:W-:-:S04]  /*3960*/  IMAD.WIDE.U32 R92, R233, 0x4, R166 ;  /* 0x00000004e95c7825 */ /* 0x001fc800078e00a6 */
[----:B------:R-:W-:Y:S01]  /*3970*/  FFMA R233, R16, R148, R17 ;  /* 0x0000009410e97223 */ /* 0x000fe20000000011 */
[----:B------:R-:W-:Y:S01]  /*3980*/  @P1 FMUL R247, R247, R2 ;  /* 0x00000002f7f71220 */ /* 0x000fe20000400000 */
[----:B------:R0:W-:Y:S01]  /*3990*/  STG.E desc[UR4][R96.64], R243 ;  /* 0x000000f360007986 */ /* 0x0001e2000c101904 */
[----:B------:R-:W-:-:S04]  /*39a0*/  IMAD.WIDE.U32 R86, R239, 0x4, R166 ;  /* 0x00000004ef567825 */ /* 0x000fc800078e00a6 */
[----:B------:R-:W-:Y:S01]  /*39b0*/  FFMA R239, R20, R152, R21 ;  /* 0x0000009814ef7223 */ /* 0x000fe20000000015 */
[----:B------:R-:W-:Y:S01]  /*39c0*/  @P0 FMNMX R0, R0, |R233|, !PT ;  /* 0x400000e900000209 */ /* 0x000fe20007800000 */
[-C--:B------:R-:W-:Y:S01]  /*39d0*/  @P1 FMUL R237, R237, R2.reuse ;  /* 0x00000002eded1220 */ /* 0x080fe20000400000 */
[----:B------:R-:W-:Y:S01]  /*39e0*/  @P1 FMUL R233, R233, R2 ;  /* 0x00000002e9e91220 */ /* 0x000fe20000400000 */
[----:B------:R2:W-:Y:S01]  /*39f0*/  STG.E desc[UR4][R86.64], R245 ;  /* 0x000000f556007986 */ /* 0x0005e2000c101904 */
[----:B------:R-:W-:Y:S01]  /*3a00*/  @P0 FMNMX R0, R0, |R235|, !PT ;  /* 0x400000eb00000209 */ /* 0x000fe20007800000 */
[----:B-1----:R-:W-:-:S04]  /*3a10*/  IMAD.WIDE.U32 R94, R109, 0x4, R166 ;  /* 0x000000046d5e7825 */ /* 0x002fc800078e00a6 */
[----:B------:R-:W-:Y:S01]  /*3a20*/  @P1 FMUL R235, R235, R2 ;  /* 0x00000002ebeb1220 */ /* 0x000fe20000400000 */
[----:B------:R1:W-:Y:S01]  /*3a30*/  STG.E desc[UR4][R88.64], R247 ;  /* 0x000000f758007986 */ /* 0x0003e2000c101904 */
[----:B------:R-:W-:Y:S01]  /*3a40*/  @P0 FMNMX R0, R0, |R239|, !PT ;  /* 0x400000ef00000209 */ /* 0x000fe20007800000 */
[----:B0-----:R-:W-:-:S04]  /*3a50*/  IMAD.WIDE.U32 R96, R103, 0x4, R166 ;  /* 0x0000000467607825 */ /* 0x001fc800078e00a6 */
[----:B------:R-:W-:Y:S01]  /*3a60*/  FFMA R103, R22, R242, R23 ;  /* 0x000000f216677223 */ /* 0x000fe20000000017 */
[----:B------:R0:W-:Y:S01]  /*3a70*/  STG.E desc[UR4][R90.64], R237 ;  /* 0x000000ed5a007986 */ /* 0x0001e2000c101904 */
[----:B------:R-:W-:Y:S01]  /*3a80*/  FMUL R100, R241, R238 ;  /* 0x000000eef1647220 */ /* 0x000fe20000400000 */
[----:B------:R-:W-:Y:S01]  /*3a90*/  @P1 FMUL R239, R239, R2 ;  /* 0x00000002efef1220 */ /* 0x000fe20000400000 */
[----:B------:R-:W-:Y:S01]  /*3aa0*/  FMUL R102, R241, R240 ;  /* 0x000000f0f1667220 */ /* 0x000fe20000400000 */
[----:B------:R-:W-:Y:S01]  /*3ab0*/  @P0 FMNMX R0, R0, |R103|, !PT ;  /* 0x4000006700000209 */ /* 0x000fe20007800000 */
[----:B--2---:R-:W-:-:S04]  /*3ac0*/  IMAD.WIDE.U32 R86, R101, 0x4, R166 ;  /* 0x0000000465567825 */ /* 0x004fc800078e00a6 */
[----:B------:R-:W-:Y:S01]  /*3ad0*/  @P1 FMUL R103, R103, R2 ;  /* 0x0000000267671220 */ /* 0x000fe20000400000 */
[----:B------:R2:W-:Y:S01]  /*3ae0*/  STG.E desc[UR4][R92.64], R233 ;  /* 0x000000e95c007986 */ /* 0x0005e2000c101904 */
[----:B-1----:R-:W-:Y:S01]  /*3af0*/  FFMA R89, R24, R100, R25 ;  /* 0x0000006418597223 */ /* 0x002fe20000000019 */
[C---:B------:R-:W-:Y:S01]  /*3b00*/  FMUL R231, R241.reuse, R160 ;  /* 0x000000a0f1e77220 */ /* 0x040fe20000400000 */
[----:B------:R-:W-:Y:S01]  /*3b10*/  FMUL R227, R241, R98 ;  /* 0x00000062f1e37220 */ /* 0x000fe20000400000 */
[----:B------:R1:W-:Y:S01]  /*3b20*/  STG.E desc[UR4][R94.64], R235 ;  /* 0x000000eb5e007986 */ /* 0x0003e2000c101904 */
[----:B0-----:R-:W-:Y:S01]  /*3b30*/  SHF.L.U32 R91, R5, 0x7, RZ ;  /* 0x00000007055b7819 */ /* 0x001fe200000006ff */
[----:B------:R-:W-:Y:S01]  /*3b40*/  IMAD.WIDE.U32 R98, R99, 0x4, R166 ;  /* 0x0000000463627825 */ /* 0x000fe200078e00a6 */
[----:B------:R-:W-:Y:S01]  /*3b50*/  @P0 FMNMX R0, R0, |R89|, !PT ;  /* 0x4000005900000209 */ /* 0x000fe20007800000 */
[----:B------:R-:W-:Y:S01]  /*3b60*/  STG.E desc[UR4][R96.64], R239 ;  /* 0x000000ef60007986 */ /* 0x000fe2000c101904 */
[----:B------:R-:W-:Y:S01]  /*3b70*/  LOP3.LUT R91, R91, 0x80, R6, 0xe2, !PT ;  /* 0x000000805b5b7812 */ /* 0x000fe200078ee206 */
[----:B------:R-:W-:Y:S01]  /*3b80*/  @P1 FMUL R89, R89, R2 ;  /* 0x0000000259591220 */ /* 0x000fe20000400000 */
[C---:B------:R-:W-:Y:S01]  /*3b90*/  FMUL R230, R241.reuse, R230 ;  /* 0x000000e6f1e67220 */ /* 0x040fe20000400000 */
[----:B------:R0:W-:Y:S01]  /*3ba0*/  STG.E desc[UR4][R86.64], R103 ;  /* 0x0000006756007986 */ /* 0x0001e2000c101904 */
[----:B--2---:R-:W-:Y:S01]  /*3bb0*/  FFMA R233, R26, R102, R27 ;  /* 0x000000661ae97223 */ /* 0x004fe2000000001b */
[----:B------:R-:W-:Y:S01]  /*3bc0*/  FFMA R231, R28, R231, R29 ;  /* 0x000000e71ce77223 */ /* 0x000fe2000000001d */
[C---:B------:R-:W-:Y:S01]  /*3bd0*/  FMUL R229, R241.reuse, R158 ;  /* 0x0000009ef1e57220 */ /* 0x040fe20000400000 */
[----:B------:R2:W-:Y:S01]  /*3be0*/  STG.E desc[UR4][R98.64], R89 ;  /* 0x0000005962007986 */ /* 0x0005e2000c101904 */
[----:B-1----:R-:W-:Y:S01]  /*3bf0*/  FFMA R235, R30, R230, R31 ;  /* 0x000000e61eeb7223 */ /* 0x002fe2000000001f */
[----:B------:R-:W-:Y:S01]  /*3c00*/  @P0 FMNMX R0, R0, |R233|, !PT ;  /* 0x400000e900000209 */ /* 0x000fe20007800000 */
[C---:B------:R-:W-:Y:S01]  /*3c10*/  FMUL R192, R241.reuse, R192 ;  /* 0x000000c0f1c07220 */ /* 0x040fe20000400000 */
[C---:B------:R-:W-:Y:S01]  /*3c20*/  FMUL R205, R241.reuse, R228 ;  /* 0x000000e4f1cd7220 */ /* 0x040fe20000400000 */
[----:B------:R-:W-:Y:S01]  /*3c30*/  FFMA R229, R32, R229, R33 ;  /* 0x000000e520e57223 */ /* 0x000fe20000000021 */
[----:B------:R-:W-:Y:S01]  /*3c40*/  @P0 FMNMX R0, R0, |R231|, !PT ;  /* 0x400000e700000209 */ /* 0x000fe20007800000 */
[----:B------:R-:W-:Y:S01]  /*3c50*/  FMUL R193, R241, R154 ;  /* 0x0000009af1c17220 */ /* 0x000fe20000400000 */
[----:B0-----:R-:W-:Y:S01]  /*3c60*/  LOP3.LUT R86, R91, 0x60, R4, 0xf8, !PT ;  /* 0x000000605b567812 */ /* 0x001fe200078ef804 */
[C---:B------:R-:W-:Y:S01]  /*3c70*/  FMUL R195, R241.reuse, R156 ;  /* 0x0000009cf1c37220 */ /* 0x040fe20000400000 */
[C---:B------:R-:W-:Y:S01]  /*3c80*/  FMUL R203, R241.reuse, R164 ;  /* 0x000000a4f1cb7220 */ /* 0x040fe20000400000 */
[C---:B------:R-:W-:Y:S01]  /*3c90*/  FMUL R207, R241.reuse, R162 ;  /* 0x000000a2f1cf7220 */ /* 0x040fe20000400000 */
[----:B------:R-:W-:Y:S01]  /*3ca0*/  FMUL R209, R241, R106 ;  /* 0x0000006af1d17220 */ /* 0x000fe20000400000 */
[----:B------:R-:W-:-:S02]  /*3cb0*/  IMAD R86, R191, 0x3200, R86 ;  /* 0x00003200bf567824 */ /* 0x000fc400078e0256 */
[C---:B------:R-:W-:Y:S01]  /*3cc0*/  FMUL R211, R241.reuse, R110 ;  /* 0x0000006ef1d37220 */ /* 0x040fe20000400000 */
[C---:B------:R-:W-:Y:S01]  /*3cd0*/  FMUL R213, R241.reuse, R114 ;  /* 0x00000072f1d57220 */ /* 0x040fe20000400000 */
[C---:B------:R-:W-:Y:S01]  /*3ce0*/  FMUL R215, R241.reuse, R118 ;  /* 0x00000076f1d77220 */ /* 0x040fe20000400000 */
[C---:B------:R-:W-:Y:S01]  /*3cf0*/  FMUL R217, R241.reuse, R122 ;  /* 0x0000007af1d97220 */ /* 0x040fe20000400000 */
[C---:B------:R-:W-:Y:S01]  /*3d00*/  IADD3 R101, R86.reuse, 0x2700, RZ ;  /* 0x0000270056657810 */ /* 0x040fe20007ffe0ff */
[C---:B------:R-:W-:Y:S01]  /*3d10*/  FMUL R219, R241.reuse, R126 ;  /* 0x0000007ef1db7220 */ /* 0x040fe20000400000 */
[C---:B------:R-:W-:Y:S01]  /*3d20*/  IADD3 R109, R86.reuse, 0x2800, RZ ;  /* 0x00002800566d7810 */ /* 0x040fe20007ffe0ff */
[C---:B------:R-:W-:Y:S01]  /*3d30*/  FMUL R221, R241.reuse, R130 ;  /* 0x00000082f1dd7220 */ /* 0x040fe20000400000 */
[C---:B--2---:R-:W-:Y:S01]  /*3d40*/  IADD3 R99, R86.reuse, 0x2900, RZ ;  /* 0x0000290056637810 */ /* 0x044fe20007ffe0ff */
[C---:B------:R-:W-:Y:S01]  /*3d50*/  FMUL R223, R241.reuse, R104 ;  /* 0x00000068f1df7220 */ /* 0x040fe20000400000 */
[C---:B------:R-:W-:Y:S01]  /*3d60*/  IADD3 R93, R86.reuse, 0x2a00, RZ ;  /* 0x00002a00565d7810 */ /* 0x040fe20007ffe0ff */
[C---:B------:R-:W-:Y:S01]  /*3d70*/  FMUL R225, R241.reuse, R136 ;  /* 0x00000088f1e17220 */ /* 0x040fe20000400000 */
[C---:B------:R-:W-:Y:S01]  /*3d80*/  IADD3 R103, R86.reuse, 0x2b00, RZ ;  /* 0x00002b0056677810 */ /* 0x040fe20007ffe0ff */
[----:B------:R-:W-:Y:S01]  /*3d90*/  FMUL R228, R241, R140 ;  /* 0x0000008cf1e47220 */ /* 0x000fe20000400000 */
[C---:B------:R-:W-:Y:S01]  /*3da0*/  IADD3 R89, R86.reuse, 0x2c00, RZ ;  /* 0x00002c0056597810 */ /* 0x040fe20007ffe0ff */
[----:B------:R-:W-:Y:S01]  /*3db0*/  IMAD.WIDE.U32 R160, R161, 0x4, R166 ;  /* 0x00000004a1a07825 */ /* 0x000fe200078e00a6 */
[----:B------:R-:W-:-:S03]  /*3dc0*/  IADD3 R87, R86, 0x2d00, RZ ;  /* 0x00002d0056577810 */ /* 0x000fc60007ffe0ff */
[----:B------:R-:W-:Y:S01]  /*3dd0*/  FMUL R194, R241, R194 ;  /* 0x000000c2f1c27220 */ /* 0x000fe20000400000 */
[C---:B------:R-:W-:Y:S01]  /*3de0*/  IADD3 R97, R86.reuse, 0x2e00, RZ ;  /* 0x00002e0056617810 */ /* 0x040fe20007ffe0ff */
[----:B------:R-:W-:Y:S01]  /*3df0*/  IMAD.WIDE.U32 R164, R165, 0x4, R166 ;  /* 0x00000004a5a47825 */ /* 0x000fe200078e00a6 */
[----:B------:R-:W-:-:S03]  /*3e00*/  IADD3 R95, R86, 0x2f00, RZ ;  /* 0x00002f00565f7810 */ /* 0x000fc60007ffe0ff */
[----:B------:R-:W-:Y:S01]  /*3e10*/  FFMA R193, R36, R193, R37 ;  /* 0x000000c124c17223 */ /* 0x000fe20000000025 */
[C---:B------:R-:W-:Y:S01]  /*3e20*/  IADD3 R91, R86.reuse, 0x3000, RZ ;  /* 0x00003000565b7810 */ /* 0x040fe20007ffe0ff */
[----:B------:R-:W-:Y:S01]  /*3e30*/  IMAD.WIDE.U32 R158, R159, 0x4, R166 ;  /* 0x000000049f9e7825 */ /* 0x000fe200078e00a6 */
[----:B------:R-:W-:-:S03]  /*3e40*/  IADD3 R237, R86, 0x3100, RZ ;  /* 0x0000310056ed7810 */ /* 0x000fc60007ffe0ff */
[----:B------:R-:W-:Y:S01]  /*3e50*/  FFMA R239, R38, R194, R39 ;  /* 0x000000c226ef7223 */ /* 0x000fe20000000027 */
        /* <DEDUP_REMOVED lines=30> */
[----:B------:R-:W-:Y:S01]  /*4040*/  @P1 FMUL R233, R233, R2 ;  /* 0x00000002e9e91220 */ /* 0x000fe20000400000 */
[----:B------:R-:W-:Y:S01]  /*4050*/  FFMA R241, R42, R196, R43 ;  /* 0x000000c42af17223 */ /* 0x000fe2000000002b */
[----:B------:R-:W-:Y:S01]  /*4060*/  @P1 FMUL R231, R231, R2 ;  /* 0x00000002e7e71220 */ /* 0x000fe20000400000 */
[----:B------:R-:W-:-:S04]  /*4070*/  IMAD.WIDE.U32 R140, R141, 0x4, R166 ;  /* 0x000000048d8c7825 */ /* 0x000fc800078e00a6 */
[----:B------:R-:W-:Y:S01]  /*4080*/  @P1 FMUL R235, R235, R2 ;  /* 0x00000002ebeb1220 */ /* 0x000fe20000400000 */
[----:B------:R-:W-:Y:S01]  /*4090*/  FFMA R197, R44, R197, R45 ;  /* 0x000000c52cc57223 */ /* 0x000fe2000000002d */
[----:B------:R-:W-:Y:S01]  /*40a0*/  STG.E desc[UR4][R160.64], R233 ;  /* 0x000000e9a0007986 */ /* 0x000fe2000c101904 */
[----:B------:R-:W-:-:S04]  /*40b0*/  IMAD.WIDE.U32 R136, R137, 0x4, R166 ;  /* 0x0000000489887825 */ /* 0x000fc800078e00a6 */
[----:B------:R-:W-:Y:S01]  /*40c0*/  @P1 FMUL R229, R229, R2 ;  /* 0x00000002e5e51220 */ /* 0x000fe20000400000 */
[----:B------:R-:W-:Y:S01]  /*40d0*/  FFMA R199, R48, R199, R49 ;  /* 0x000000c730c77223 */ /* 0x000fe20000000031 */
[----:B------:R-:W-:Y:S01]  /*40e0*/  STG.E desc[UR4][R164.64], R231 ;  /* 0x000000e7a4007986 */ /* 0x000fe2000c101904 */
[----:B------:R-:W-:-:S04]  /*40f0*/  IMAD.WIDE.U32 R144, R145, 0x4, R166 ;  /* 0x0000000491907825 */ /* 0x000fc800078e00a6 */
[----:B------:R-:W-:Y:S01]  /*4100*/  FFMA R201, R52, R201, R53 ;  /* 0x000000c934c97223 */ /* 0x000fe20000000035 */
[----:B------:R-:W-:Y:S01]  /*4110*/  FFMA R203, R56, R203, R57 ;  /* 0x000000cb38cb7223 */ /* 0x000fe20000000039 */
[----:B------:R0:W-:Y:S01]  /*4120*/  STG.E desc[UR4][R158.64], R235 ;  /* 0x000000eb9e007986 */ /* 0x0001e2000c101904 */
[----:B------:R-:W-:-:S04]  /*4130*/  IMAD.WIDE.U32 R134, R135, 0x4, R166 ;  /* 0x0000000487867825 */ /* 0x000fc800078e00a6 */
[----:B------:R-:W-:Y:S01]  /*4140*/  FFMA R205, R60, R205, R61 ;  /* 0x000000cd3ccd7223 */ /* 0x000fe2000000003d */
[----:B------:R-:W-:Y:S01]  /*4150*/  FFMA R207, R64, R207, R65 ;  /* 0x000000cf40cf7223 */ /* 0x000fe20000000041 */
[----:B------:R1:W-:Y:S01]  /*4160*/  STG.E desc[UR4][R154.64], R229 ;  /* 0x000000e59a007986 */ /* 0x0003e2000c101904 */
[----:B------:R-:W-:-:S04]  /*4170*/  IMAD.WIDE.U32 R130, R131, 0x4, R166 ;  /* 0x0000000483827825 */ /* 0x000fc800078e00a6 */
[----:B------:R-:W-:Y:S01]  /*4180*/  FFMA R209, R68, R209, R69 ;  /* 0x000000d144d17223 */ /* 0x000fe20000000045 */
[----:B------:R-:W-:Y:S01]  /*4190*/  FFMA R211, R72, R211, R73 ;  /* 0x000000d348d37223 */ /* 0x000fe20000000049 */
[----:B------:R-:W-:Y:S01]  /*41a0*/  FFMA R213, R76, R213, R77 ;  /* 0x000000d54cd57223 */ /* 0x000fe2000000004d */
[----:B------:R-:W-:-:S04]  /*41b0*/  IMAD.WIDE.U32 R138, R139, 0x4, R166 ;  /* 0x000000048b8a7825 */ /* 0x000fc800078e00a6 */
[----:B------:R-:W-:Y:S01]  /*41c0*/  FFMA R215, R80, R215, R81 ;  /* 0x000000d750d77223 */ /* 0x000fe20000000051 */
[----:B------:R-:W-:Y:S01]  /*41d0*/  FFMA R217, R84, R217, R85 ;  /* 0x000000d954d97223 */ /* 0x000fe20000000055 */
[----:B0-----:R-:W-:Y:S01]  /*41e0*/  FFMA R159, R46, R198, R47 ;  /* 0x000000c62e9f7223 */ /* 0x001fe2000000002f */
[----:B------:R-:W-:-:S04]  /*41f0*/  IMAD.WIDE.U32 R128, R129, 0x4, R166 ;  /* 0x0000000481807825 */ /* 0x000fc800078e00a6 */
[----:B------:R-:W-:Y:S01]  /*4200*/  FFMA R219, R170, R219, R171 ;  /* 0x000000dbaadb7223 */ /* 0x000fe200000000ab */
[----:B------:R-:W-:Y:S01]  /*4210*/  FFMA R221, R174, R221, R175 ;  /* 0x000000ddaedd7223 */ /* 0x000fe200000000af */
[----:B-1----:R-:W-:Y:S01]  /*4220*/  FFMA R155, R50, R200, R51 ;  /* 0x000000c8329b7223 */ /* 0x002fe20000000033 */
[----:B------:R-:W-:-:S04]  /*4230*/  IMAD.WIDE.U32 R124, R125, 0x4, R166 ;  /* 0x000000047d7c7825 */ /* 0x000fc800078e00a6 */
[----:B------:R-:W-:Y:S01]  /*4240*/  FFMA R223, R177, R223, R184 ;  /* 0x000000dfb1df7223 */ /* 0x000fe200000000b8 */
[----:B------:R-:W-:Y:S01]  /*4250*/  FFMA R225, R179, R225, R186 ;  /* 0x000000e1b3e17223 */ /* 0x000fe200000000ba */
[----:B------:R-:W-:Y:S01]  /*4260*/  FFMA R227, R181, R227, R188 ;  /* 0x000000e3b5e37223 */ /* 0x000fe200000000bc */
[--C-:B------:R-:W-:Y:S01]  /*4270*/  IMAD.WIDE.U32 R132, R133, 0x4, R166.reuse ;  /* 0x0000000485847825 */ /* 0x100fe200078e00a6 */
[----:B------:R-:W-:Y:S01]  /*4280*/  IADD3 R191, R191, UR7, RZ ;  /* 0x00000007bfbf7c10 */ /* 0x000fe2000fffe0ff */
[----:B------:R-:W-:Y:S02]  /*4290*/  ULDC UR7, c[0x0][0x218] ;  /* 0x0000860000077ab9 */ /* 0x000fe40000000800 */
        /* <DEDUP_REMOVED lines=26> */
[----:B------:R-:W-:Y:S02]  /*4440*/  STG.E desc[UR4][R162.64], R237 ;  /* 0x000000eda2007986 */ /* 0x000fe4000c101904 */
[----:B------:R-:W-:Y:S01]  /*4450*/  @P0 FMNMX R0, R0, |R239|, !PT ;  /* 0x400000ef00000209 */ /* 0x000fe20007800000 */
[-C--:B------:R-:W-:Y:S01]  /*4460*/  @P1 FMUL R239, R239, R2.reuse ;  /* 0x00000002efef1220 */ /* 0x080fe20000400000 */
[----:B------:R0:W-:Y:S02]  /*4470*/  STG.E desc[UR4][R152.64], R193 ;  /* 0x000000c198007986 */ /* 0x0001e4000c101904 */
[----:B------:R-:W-:Y:S01]  /*4480*/  @P0 FMNMX R0, R0, |R195|, !PT ;  /* 0x400000c300000209 */ /* 0x000fe20007800000 */
[-C--:B------:R-:W-:Y:S01]  /*4490*/  @P1 FMUL R195, R195, R2.reuse ;  /* 0x00000002c3c31220 */ /* 0x080fe20000400000 */
[----:B------:R-:W-:Y:S02]  /*44a0*/  STG.E desc[UR4][R148.64], R239 ;  /* 0x000000ef94007986 */ /* 0x000fe4000c101904 */
        /* <DEDUP_REMOVED lines=8> */
[----:B------:R-:W-:-:S02]  /*4530*/  @P1 FMUL R159, R159, R2 ;  /* 0x000000029f9f1220 */ /* 0x000fc40000400000 */
[----:B------:R1:W-:Y:S01]  /*4540*/  STG.E desc[UR4][R142.64], R197 ;  /* 0x000000c58e007986 */ /* 0x0003e2000c101904 */
[----:B------:R-:W-:Y:S01]  /*4550*/  @P0 FMNMX R0, R0, |R199|, !PT ;  /* 0x400000c700000209 */ /* 0x000fe20007800000 */
[-C--:B------:R-:W-:Y:S02]  /*4560*/  @P1 FMUL R199, R199, R2.reuse ;  /* 0x00000002c7c71220 */ /* 0x080fe40000400000 */
        /* <DEDUP_REMOVED lines=9> */
[-C--:B------:R-:W-:Y:S01]  /*4600*/  @P1 FMUL R153, R153, R2.reuse ;  /* 0x0000000299991220 */ /* 0x080fe20000400000 */
[----:B------:R-:W-:Y:S02]  /*4610*/  STG.E desc[UR4][R136.64], R155 ;  /* 0x0000009b88007986 */ /* 0x000fe4000c101904 */
[----:B------:R-:W-:Y:S01]  /*4620*/  @P0 FMNMX R0, R0, |R203|, !PT ;  /* 0x400000cb00000209 */ /* 0x000fe20007800000 */
[----:B------:R-:W-:Y:S01]  /*4630*/  @P1 FMUL R203, R203, R2 ;  /* 0x00000002cbcb1220 */ /* 0x000fe20000400000 */
[----:B------:R-:W-:Y:S02]  /*4640*/  STG.E desc[UR4][R144.64], R201 ;  /* 0x000000c990007986 */ /* 0x000fe4000c101904 */
        /* <DEDUP_REMOVED lines=39> */
[----:B------:R-:W-:Y:S01]  /*48c0*/  STG.E desc[UR4][R112.64], R131 ;  /* 0x0000008370007986 */ /* 0x000fe2000c101904 */
[-C--:B------:R-:W-:Y:S01]  /*48d0*/  @P1 FMUL R215, R215, R2.reuse ;  /* 0x00000002d7d71220 */ /* 0x080fe20000400000 */
        /* <DEDUP_REMOVED lines=38> */
[----:B0-----:R-:W-:Y:S01]  /*4b40*/  FFMA R99, R182, R228, R189 ;  /* 0x000000e4b6637223 */ /* 0x001fe200000000bd */
[----:B------:R1:W-:Y:S04]  /*4b50*/  STG.E desc[UR4][R88.64], R223 ;  /* 0x000000df58007986 */ /* 0x0003e8000c101904 */
        /* <DEDUP_REMOVED lines=9> */
.L_x_8290:
        /* <DEDUP_REMOVED lines=15> */
.L_x_8328:
        /* <DEDUP_REMOVED lines=28> */
.L_x_8331:
[----:B--23--:R-:W-:-:S07]  /*4ea0*/  FMNMX R3, R3, R6, !PT ;  /* 0x0000000603037209 */ /* 0x00cfce0007800000 */
.L_x_8307:
[----:B------:R-:W-:Y:S05]  /*4eb0*/  BSYNC B0 ;  /* 0x0000000000007941 */ /* 0x000fea0003800000 */
.L_x_8306:
[----:B------:R-:W-:Y:S01]  /*4ec0*/  ISETP.NE.AND P0, PT, R4, RZ, PT ;  /* 0x000000ff0400720c */ /* 0x000fe20003f05270 */
[----:B------:R-:W-:-:S12]  /*4ed0*/  BSSY B0, `(.L_x_8304) ;  /* 0x0000004000007945 */ /* 0x000fd80003800000 */
[----:B------:R-:W-:Y:S05]  /*4ee0*/  @P0 BRA `(.L_x_8309) ;  /* 0x0000000000080947 */ /* 0x000fea0003800000 */
[----:B------:R-:W2:Y:S02]  /*4ef0*/  LDC.64 R6, c[0x0][0x288] ;  /* 0x0000a200ff067b82 */ /* 0x000ea40000000a00 */
[----:B--2---:R2:W-:Y:S02]  /*4f00*/  REDG.E.MAX.S32.STRONG.GPU desc[UR4][R6.64], R3 ;  /* 0x000000030600798e */ /* 0x0045e4000d10e384 */
.L_x_8309:
[----:B------:R-:W-:Y:S05]  /*4f10*/  BSYNC B0 ;  /* 0x0000000000007941 */ /* 0x000fea0003800000 */
.L_x_8304:
        /* <DEDUP_REMOVED lines=13> */
[----:B0-2---:R-:W-:Y:S05]  /*4ff0*/  CALL.REL.NOINC `($__internal_99_$__cuda_sm20_rcp_rn_f32_slowpath) ;  /* 0x0000000c009c7944 */ /* 0x005fea0003c00000 */
[----:B------:R-:W-:Y:S01]  /*5000*/  MOV R5, R95 ;  /* 0x0000005f00057202 */ /* 0x000fe20000000f00 */
[----:B------:R-:W-:Y:S06]  /*5010*/  BRA `(.L_x_8311) ;  /* 0x0000000000107947 */ /* 0x000fec0003800000 */
.L_x_8310:
[----:B------:R-:W3:Y:S02]  /*5020*/  MUFU.RCP R5, R2 ;  /* 0x0000000200057308 */ /* 0x000ee40000001000 */
[----:B---3--:R-:W-:-:S04]  /*5030*/  FFMA R0, R5, R2, -1 ;  /* 0xbf80000005007423 */ /* 0x008fc80000000002 */
[----:B------:R-:W-:-:S04]  /*5040*/  FADD.FTZ R0, -R0, -RZ ;  /* 0x800000ff00007221 */ /* 0x000fc80000010100 */
[----:B------:R-:W-:-:S07]  /*5050*/  FFMA R5, R5, R0, R5 ;  /* 0x0000000005057223 */ /* 0x000fce0000000005 */
.L_x_8311:
[----:B--2---:R-:W2:Y:S02]  /*5060*/  LDC.64 R2, c[0x0][0x280] ;  /* 0x0000a000ff027b82 */ /* 0x004ea40000000a00 */
[----:B--2---:R-:W-:Y:S01]  /*5070*/  STG.E desc[UR4][R2.64], R5 ;  /* 0x0000000502007986 */ /* 0x004fe2000c101904 */
[----:B------:R-:W-:Y:S05]  /*5080*/  EXIT ;  /* 0x000000000000794d */ /* 0x000fea0003800000 */
.L_x_8291:
[----:B------:R-:W-:Y:S01]  /*5090*/  HFMA2.MMA R144, -RZ, RZ, 0, 5.9604644775390625e-08 ;  /* 0x00000001ff907435 */ /* 0x000fe200000001ff */
[----:B------:R-:W-:Y:S02]  /*50a0*/  MOV R142, R87 ;  /* 0x00000057008e7202 */ /* 0x000fe40000000f00 */
[----:B------:R-:W-:Y:S02]  /*50b0*/  MOV R167, 0x1f ;  /* 0x0000001f00a77802 */ /* 0x000fe40000000f00 */
[----:B------:R-:W-:-:S07]  /*50c0*/  MOV R95, 0xffffffff ;  /* 0xffffffff005f7802 */ /* 0x000fce0000000f00 */
[----:B-----5:R-:W-:Y:S05]  /*50d0*/  WARPSYNC.COLLECTIVE R95, `(.L_x_8312) ;  /* 0x000000005f087348 */ /* 0x020fea0003c00000 */
[----:B------:R0:W1:Y:S02]  /*50e0*/  SHFL.BFLY P0, R92, R142, R144, R167 ;  /* 0x0c0000908e5c7389 */ /* 0x00006400000000a7 */
[----:B01---5:R-:W-:Y:S01]  /*50f0*/  ENDCOLLECTIVE ;  /* 0x000000000000791b */ /* 0x023fe20003800000 */
.L_x_8312:
[----:B------:R-:W-:Y:S01]  /*5100*/  HFMA2.MMA R144, -RZ, RZ, 0, 1.1920928955078125e-07 ;  /* 0x00000002ff907435 */ /* 0x000fe200000001ff */
[----:B------:R-:W-:-:S05]  /*5110*/  MOV R86, R92 ;  /* 0x0000005c00567202 */ /* 0x000fca0000000f00 */
[----:B------:R-:W-:-:S05]  /*5120*/  FADD R88, R87, R86 ;  /* 0x0000005657587221 */ /* 0x000fca0000000000 */
[----:B------:R-:W-:-:S07]  /*5130*/  MOV R142, R88 ;  /* 0x00000058008e7202 */ /* 0x000fce0000000f00 */
[----:B------:R-:W-:Y:S05]  /*5140*/  WARPSYNC.COLLECTIVE R95, `(.L_x_8313) ;  /* 0x000000005f087348 */ /* 0x000fea0003c00000 */
[----:B------:R0:W1:Y:S02]  /*5150*/  SHFL.BFLY P0, R92, R142, R144, R167 ;  /* 0x0c0000908e5c7389 */ /* 0x00006400000000a7 */
[----:B01----:R-:W-:Y:S01]  /*5160*/  ENDCOLLECTIVE ;  /* 0x000000000000791b */ /* 0x003fe20003800000 */
.L_x_8313:
[----:B------:R-:W-:Y:S01]  /*5170*/  HFMA2.MMA R144, -RZ, RZ, 0, 2.384185791015625e-07 ;  /* 0x00000004ff907435 */ /* 0x000fe200000001ff */
[----:B------:R-:W-:-:S05]  /*5180*/  MOV R91, R92 ;  /* 0x0000005c005b7202 */ /* 0x000fca0000000f00 */
[----:B------:R-:W-:-:S05]  /*5190*/  FADD R91, R88, R91 ;  /* 0x0000005b585b7221 */ /* 0x000fca0000000000 */
[----:B------:R-:W-:-:S07]  /*51a0*/  MOV R142, R91 ;  /* 0x0000005b008e7202 */ /* 0x000fce0000000f00 */
[----:B------:R-:W-:Y:S05]  /*51b0*/  WARPSYNC.COLLECTIVE R95, `(.L_x_8314) ;  /* 0x000000005f087348 */ /* 0x000fea0003c00000 */
[----:B------:R0:W1:Y:S02]  /*51c0*/  SHFL.BFLY P0, R92, R142, R144, R167 ;  /* 0x0c0000908e5c7389 */ /* 0x00006400000000a7 */
[----:B01----:R-:W-:Y:S01]  /*51d0*/  ENDCOLLECTIVE ;  /* 0x000000000000791b */ /* 0x003fe20003800000 */
.L_x_8314:
[----:B------:R-:W-:Y:S01]  /*51e0*/  HFMA2.MMA R144, -RZ, RZ, 0, 4.76837158203125e-07 ;  /* 0x00000008ff907435 */ /* 0x000fe200000001ff */
[----:B------:R-:W-:-:S05]  /*51f0*/  MOV R86, R92 ;  /* 0x0000005c00567202 */ /* 0x000fca0000000f00 */
[----:B------:R-:W-:-:S05]  /*5200*/  FADD R90, R91, R86 ;  /* 0x000000565b5a7221 */ /* 0x000fca0000000000 */
[----:B------:R-:W-:-:S07]  /*5210*/  MOV R142, R90 ;  /* 0x0000005a008e7202 */ /* 0x000fce0000000f00 */
[----:B------:R-:W-:Y:S05]  /*5220*/  WARPSYNC.COLLECTIVE R95, `(.L_x_8315) ;  /* 0x000000005f087348 */ /* 0x000fea0003c00000 */
[----:B------:R0:W1:Y:S02]  /*5230*/  SHFL.BFLY P0, R92, R142, R144, R167 ;  /* 0x0c0000908e5c7389 */ /* 0x00006400000000a7 */
[----:B01----:R-:W-:Y:S01]  /*5240*/  ENDCOLLECTIVE ;  /* 0x000000000000791b */ /* 0x003fe20003800000 */
.L_x_8315:
[----:B------:R-:W-:Y:S01]  /*5250*/  HFMA2.MMA R144, -RZ, RZ, 0, 9.5367431640625e-07 ;  /* 0x00000010ff907435 */ /* 0x000fe200000001ff */
[----:B------:R-:W-:-:S05]  /*5260*/  MOV R93, R92 ;  /* 0x0000005c005d7202 */ /* 0x000fca0000000f00 */
[----:B------:R-:W-:-:S05]  /*5270*/  FADD R93, R90, R93 ;  /* 0x0000005d5a5d7221 */ /* 0x000fca0000000000 */
[----:B------:R-:W-:-:S07]  /*5280*/  MOV R142, R93 ;  /* 0x0000005d008e7202 */ /* 0x000fce0000000f00 */
[----:B------:R-:W-:Y:S05]  /*5290*/  WARPSYNC.COLLECTIVE R95, `(.L_x_8316) ;  /* 0x000000005f087348 */ /* 0x000fea0003c00000 */
[----:B------:R0:W1:Y:S02]  /*52a0*/  SHFL.BFLY P0, R92, R142, R144, R167 ;  /* 0x0c0000908e5c7389 */ /* 0x00006400000000a7 */
[----:B01----:R-:W-:Y:S01]  /*52b0*/  ENDCOLLECTIVE ;  /* 0x000000000000791b */ /* 0x003fe20003800000 */
.L_x_8316:
        /* <DEDUP_REMOVED lines=108> */
.L_x_8317:
[----:B------:R-:W-:Y:S01]  /*5980*/  HFMA2.MMA R144, -RZ, RZ, 0, 1.1920928955078125e-07 ;  /* 0x00000002ff907435 */ /* 0x000fe200000001ff */
[----:B------:R-:W-:-:S05]  /*5990*/  MOV R88, R92 ;  /* 0x0000005c00587202 */ /* 0x000fca0000000f00 */
[----:B------:R-:W-:-:S05]  /*59a0*/  FADD R88, R87, R88 ;  /* 0x0000005857587221 */ /* 0x000fca0000000000 */
[----:B------:R-:W-:-:S07]  /*59b0*/  MOV R142, R88 ;  /* 0x00000058008e7202 */ /* 0x000fce0000000f00 */
[----:B------:R-:W-:Y:S05]  /*59c0*/  WARPSYNC.COLLECTIVE R95, `(.L_x_8318) ;  /* 0x000000005f087348 */ /* 0x000fea0003c00000 */
[----:B------:R0:W1:Y:S02]  /*59d0*/  SHFL.BFLY P0, R92, R142, R144, R167 ;  /* 0x0c0000908e5c7389 */ /* 0x00006400000000a7 */
[----:B01----:R-:W-:Y:S01]  /*59e0*/  ENDCOLLECTIVE ;  /* 0x000000000000791b */ /* 0x003fe20003800000 */
.L_x_8318:
[----:B------:R-:W-:Y:S01]  /*59f0*/  HFMA2.MMA R144, -RZ, RZ, 0, 2.384185791015625e-07 ;  /* 0x00000004ff907435 */ /* 0x000fe200000001ff */
[----:B------:R-:W-:-:S05]  /*5a00*/  MOV R91, R92 ;  /* 0x0000005c005b7202 */ /* 0x000fca0000000f00 */
[----:B------:R-:W-:-:S05]  /*5a10*/  FADD R91, R88, R91 ;  /* 0x0000005b585b7221 */ /* 0x000fca0000000000 */
[----:B------:R-:W-:-:S07]  /*5a20*/  MOV R142, R91 ;  /* 0x0000005b008e7202 */ /* 0x000fce0000000f00 */
[----:B------:R-:W-:Y:S05]  /*5a30*/  WARPSYNC.COLLECTIVE R95, `(.L_x_8319) ;  /* 0x000000005f087348 */ /* 0x000fea0003c00000 */
[----:B------:R0:W1:Y:S02]  /*5a40*/  SHFL.BFLY P0, R92, R142, R144, R167 ;  /* 0x0c0000908e5c7389 */ /* 0x00006400000000a7 */
[----:B01----:R-:W-:Y:S01]  /*5a50*/  ENDCOLLECTIVE ;  /* 0x000000000000791b */ /* 0x003fe20003800000 */
.L_x_8319:
[----:B------:R-:W-:Y:S01]  /*5a60*/  HFMA2.MMA R144, -RZ, RZ, 0, 4.76837158203125e-07 ;  /* 0x00000008ff907435 */ /* 0x000fe200000001ff */
[----:B------:R-:W-:-:S05]  /*5a70*/  MOV R90, R92 ;  /* 0x0000005c005a7202 */ /* 0x000fca0000000f00 */
[----:B------:R-:W-:-:S05]  /*5a80*/  FADD R90, R91, R90 ;  /* 0x0000005a5b5a7221 */ /* 0x000fca0000000000 */
[----:B------:R-:W-:-:S07]  /*5a90*/  MOV R142, R90 ;  /* 0x0000005a008e7202 */ /* 0x000fce0000000f00 */
[----:B------:R-:W-:Y:S05]  /*5aa0*/  WARPSYNC.COLLECTIVE R95, `(.L_x_8320) ;  /* 0x000000005f087348 */ /* 0x000fea0003c00000 */
[----:B------:R0:W1:Y:S02]  /*5ab0*/  SHFL.BFLY P0, R92, R142, R144, R167 ;  /* 0x0c0000908e5c7389 */ /* 0x00006400000000a7 */
[----:B01----:R-:W-:Y:S01]  /*5ac0*/  ENDCOLLECTIVE ;  /* 0x000000000000791b */ /* 0x003fe20003800000 */
.L_x_8320:
[----:B------:R-:W-:Y:S01]  /*5ad0*/  HFMA2.MMA R144, -RZ, RZ, 0, 9.5367431640625e-07 ;  /* 0x00000010ff907435 */ /* 0x000fe200000001ff */
[----:B------:R-:W-:-:S05]  /*5ae0*/  MOV R93, R92 ;  /* 0x0000005c005d7202 */ /* 0x000fca0000000f00 */
[----:B------:R-:W-:-:S05]  /*5af0*/  FADD R93, R90, R93 ;  /* 0x0000005d5a5d7221 */ /* 0x000fca0000000000 */
[----:B------:R-:W-:-:S07]  /*5b00*/  MOV R142, R93 ;  /* 0x0000005d008e7202 */ /* 0x000fce0000000f00 */
[----:B------:R-:W-:Y:S05]  /*5b10*/  WARPSYNC.COLLECTIVE R95, `(.L_x_8321) ;  /* 0x000000005f087348 */ /* 0x000fea0003c00000 */
[----:B------:R0:W1:Y:S02]  /*5b20*/  SHFL.BFLY P0, R92, R142, R144, R167 ;  /* 0x0c0000908e5c7389 */ /* 0x00006400000000a7 */
[----:B01----:R-:W-:Y:S01]  /*5b30*/  ENDCOLLECTIVE ;  /* 0x000000000000791b */ /* 0x003fe20003800000 */
.L_x_8321:
[----:B------:R-:W-:Y:S05]  /*5b40*/  BRA `(.L_x_8322) ;  /* 0xffffffcc00747947 */ /* 0x000fea000383ffff */
.L_x_8305:
[----:B------:R-:W-:Y:S01]  /*5b50*/  HFMA2.MMA R12, -RZ, RZ, 0, 1.847743988037109375e-06 ;  /* 0x0000001fff0c7435 */ /* 0x000fe200000001ff */
[----:B------:R-:W-:Y:S02]  /*5b60*/  MOV R9, 0x10 ;  /* 0x0000001000097802 */ /* 0x000fe40000000f00 */
[----:B-1----:R-:W-:-:S08]  /*5b70*/  MOV R95, 0xffffffff ;  /* 0xffffffff005f7802 */ /* 0x002fd00000000f00 */
[----:B-----5:R-:W-:Y:S05]  /*5b80*/  WARPSYNC.COLLECTIVE R95, `(.L_x_8323) ;  /* 0x000000005f087348 */ /* 0x020fea0003c00000 */
[----:B------:R0:W1:Y:S02]  /*5b90*/  SHFL.DOWN P0, R7, R0, R9, R12 ;  /* 0x0800000900077389 */ /* 0x000064000000000c */
[----:B01---5:R-:W-:Y:S01]  /*5ba0*/  ENDCOLLECTIVE ;  /* 0x000000000000791b */ /* 0x023fe20003800000 */
.L_x_8323:
[----:B------:R-:W-:Y:S01]  /*5bb0*/  HFMA2.MMA R9, -RZ, RZ, 0, 4.76837158203125e-07 ;  /* 0x00000008ff097435 */ /* 0x000fe200000001ff */
[----:B------:R-:W-:-:S04]  /*5bc0*/  MOV R3, R7 ;  /* 0x0000000700037202 */ /* 0x000fc80000000f00 */
[----:B------:R-:W-:-:S04]  /*5bd0*/  FMNMX R3, R3, R0, !PT ;  /* 0x0000000003037209 */ /* 0x000fc80007800000 */
[----:B------:R-:W-:-:S07]  /*5be0*/  MOV R0, R3 ;  /* 0x0000000300007202 */ /* 0x000fce0000000f00 */
[----:B------:R-:W-:Y:S05]  /*5bf0*/  WARPSYNC.COLLECTIVE R95, `(.L_x_8324) ;  /* 0x000000005f087348 */ /* 0x000fea0003c00000 */
[----:B------:R0:W1:Y:S02]  /*5c00*/  SHFL.DOWN P0, R7, R0, R9, R12 ;  /* 0x0800000900077389 */ /* 0x000064000000000c */
[----:B01----:R-:W-:Y:S01]  /*5c10*/  ENDCOLLECTIVE ;  /* 0x000000000000791b */ /* 0x003fe20003800000 */
.L_x_8324:
[----:B------:R-:W-:Y:S01]  /*5c20*/  HFMA2.MMA R9, -RZ, RZ, 0, 2.384185791015625e-07 ;  /* 0x00000004ff097435 */ /* 0x000fe200000001ff */
[----:B------:R-:W-:-:S04]  /*5c30*/  MOV R8, R7 ;  /* 0x0000000700087202 */ /* 0x000fc80000000f00 */
[----:B------:R-:W-:-:S04]  /*5c40*/  FMNMX R8, R3, R8, !PT ;  /* 0x0000000803087209 */ /* 0x000fc80007800000 */
[----:B------:R-:W-:-:S07]  /*5c50*/  MOV R0, R8 ;  /* 0x0000000800007202 */ /* 0x000fce0000000f00 */
[----:B------:R-:W-:Y:S05]  /*5c60*/  WARPSYNC.COLLECTIVE R95, `(.L_x_8325) ;  /* 0x000000005f087348 */ /* 0x000fea0003c00000 */
[----:B------:R0:W1:Y:S02]  /*5c70*/  SHFL.DOWN P0, R7, R0, R9, R12 ;  /* 0x0800000900077389 */ /* 0x000064000000000c */
[----:B01----:R-:W-:Y:S01]  /*5c80*/  ENDCOLLECTIVE ;  /* 0x000000000000791b */ /* 0x003fe20003800000 */
.L_x_8325:
[----:B------:R-:W-:Y:S01]  /*5c90*/  HFMA2.MMA R9, -RZ, RZ, 0, 1.1920928955078125e-07 ;  /* 0x00000002ff097435 */ /* 0x000fe200000001ff */
[----:B------:R-:W-:-:S04]  /*5ca0*/  MOV R5, R7 ;  /* 0x0000000700057202 */ /* 0x000fc80000000f00 */
[----:B------:R-:W-:-:S04]  /*5cb0*/  FMNMX R5, R8, R5, !PT ;  /* 0x0000000508057209 */ /* 0x000fc80007800000 */
[----:B------:R-:W-:-:S07]  /*5cc0*/  MOV R0, R5 ;  /* 0x0000000500007202 */ /* 0x000fce0000000f00 */
[----:B------:R-:W-:Y:S05]  /*5cd0*/  WARPSYNC.COLLECTIVE R95, `(.L_x_8326) ;  /* 0x000000005f087348 */ /* 0x000fea0003c00000 */
[----:B------:R0:W1:Y:S02]  /*5ce0*/  SHFL.DOWN P0, R7, R0, R9, R12 ;  /* 0x0800000900077389 */ /* 0x000064000000000c */
[----:B01----:R-:W-:Y:S01]  /*5cf0*/  ENDCOLLECTIVE ;  /* 0x000000000000791b */ /* 0x003fe20003800000 */
.L_x_8326:
[----:B------:R-:W-:Y:S01]  /*5d00*/  HFMA2.MMA R9, -RZ, RZ, 0, 5.9604644775390625e-08 ;  /* 0x00000001ff097435 */ /* 0x000fe200000001ff */
[----:B------:R-:W-:-:S04]  /*5d10*/  MOV R10, R7 ;  /* 0x00000007000a7202 */ /* 0x000fc80000000f00 */
[----:B------:R-:W-:-:S04]  /*5d20*/  FMNMX R10, R5, R10, !PT ;  /* 0x0000000a050a7209 */ /* 0x000fc80007800000 */
[----:B------:R-:W-:-:S07]  /*5d30*/  MOV R0, R10 ;  /* 0x0000000a00007202 */ /* 0x000fce0000000f00 */
[----:B------:R-:W-:Y:S05]  /*5d40*/  WARPSYNC.COLLECTIVE R95, `(.L_x_8327) ;  /* 0x000000005f087348 */ /* 0x000fea0003c00000 */
[----:B------:R0:W1:Y:S02]  /*5d50*/  SHFL.DOWN P0, R7, R0, R9, R12 ;  /* 0x0800000900077389 */ /* 0x000064000000000c */
[----:B01----:R-:W-:Y:S01]  /*5d60*/  ENDCOLLECTIVE ;  /* 0x000000000000791b */ /* 0x003fe20003800000 */
.L_x_8327:
[----:B------:R-:W-:Y:S05]  /*5d70*/  BRA `(.L_x_8328) ;  /* 0xffffffec00d87947 */ /* 0x000fea000383ffff */
.L_x_8308:
[----:B------:R-:W-:Y:S01]  /*5d80*/  HFMA2.MMA R12, -RZ, RZ, 0, 1.847743988037109375e-06 ;  /* 0x0000001fff0c7435 */ /* 0x000fe200000001ff */
[----:B------:R-:W-:Y:S02]  /*5d90*/  MOV R9, 0x2 ;  /* 0x0000000200097802 */ /* 0x000fe40000000f00 */
[----:B-1----:R-:W-:-:S08]  /*5da0*/  MOV R95, 0xffffffff ;  /* 0xffffffff005f7802 */ /* 0x002fd00000000f00 */
[----:B0-23-5:R-:W-:Y:S05]  /*5db0*/  WARPSYNC.COLLECTIVE R95, `(.L_x_8329) ;  /* 0x000000005f087348 */ /* 0x02dfea0003c00000 */
[----:B---3--:R1:W3:Y:S02]  /*5dc0*/  SHFL.DOWN P0, R7, R0, R9, R12 ;  /* 0x0800000900077389 */ /* 0x0082e4000000000c */
[----:B0123-5:R-:W-:Y:S01]  /*5dd0*/  ENDCOLLECTIVE ;  /* 0x000000000000791b */ /* 0x02ffe20003800000 */
.L_x_8329:
[----:B------:R-:W-:Y:S01]  /*5de0*/  HFMA2.MMA R9, -RZ, RZ, 0, 5.9604644775390625e-08 ;  /* 0x00000001ff097435 */ /* 0x000fe200000001ff */
[----:B------:R-:W-:-:S04]  /*5df0*/  MOV R3, R7 ;  /* 0x0000000700037202 */ /* 0x000fc80000000f00 */
[----:B------:R-:W-:-:S04]  /*5e00*/  FMNMX R3, R3, R0, !PT ;  /* 0x0000000003037209 */ /* 0x000fc80007800000 */
[----:B------:R-:W-:-:S07]  /*5e10*/  MOV R0, R3 ;  /* 0x0000000300007202 */ /* 0x000fce0000000f00 */
[----:B------:R-:W-:Y:S05]  /*5e20*/  WARPSYNC.COLLECTIVE R95, `(.L_x_8330) ;  /* 0x000000005f087348 */ /* 0x000fea0003c00000 */
[----:B------:R0:W1:Y:S02]  /*5e30*/  SHFL.DOWN P0, R7, R0, R9, R12 ;  /* 0x0800000900077389 */ /* 0x000064000000000c */
[----:B01----:R-:W-:Y:S01]  /*5e40*/  ENDCOLLECTIVE ;  /* 0x000000000000791b */ /* 0x003fe20003800000 */
.L_x_8330:
[----:B------:R-:W-:Y:S01]  /*5e50*/  MOV R6, R7 ;  /* 0x0000000700067202 */ /* 0x000fe20000000f00 */
[----:B------:R-:W-:Y:S06]  /*5e60*/  BRA `(.L_x_8331) ;  /* 0xfffffff0000c7947 */ /* 0x000fec000383ffff */
        .weak           $__internal_99_$__cuda_sm20_rcp_rn_f32_slowpath
        .type           $__internal_99_$__cuda_sm20_rcp_rn_f32_slowpath,@function
        .size           $__internal_99_$__cuda_sm20_rcp_rn_f32_slowpath,(.L_x_14435 - $__internal_99_$__cuda_sm20_rcp_rn_f32_slowpath)
$__internal_99_$__cuda_sm20_rcp_rn_f32_slowpath:
        /* <DEDUP_REMOVED lines=15> */
.L_x_8333:
        /* <DEDUP_REMOVED lines=33> */
.L_x_8335:
[----:B------:R0:W1:Y:S02]  /*6170*/  MUFU.RCP R95, R87 ;  /* 0x00000057005f7308 */ /* 0x0000640000001000 */
.L_x_8334:
[----:B------:R-:W-:Y:S05]  /*6180*/  BSYNC B1 ;  /* 0x0000000000017941 */ /* 0x000fea0003800000 */
.L_x_8332:
[----:B0-----:R-:W-:Y:S01]  /*6190*/  HFMA2.MMA R87, -RZ, RZ, 0, 0 ;  /* 0x00000000ff577435 */ /* 0x001fe200000001ff */
[----:B------:R-:W-:-:S05]  /*61a0*/  MOV R86, R150 ;  /* 0x0000009600567202 */ /* 0x000fca0000000f00 */
[----:B-1----:R-:W-:Y:S05]  /*61b0*/  RET.REL.NODEC R86 `(_ZN18transformer_engine13normalization19ln_fwd_tuned_kernelINS0_13Kernel_traitsIffffjLj12800ELj2ELj1ELj4ELj4ENS0_18Kernel_traits_baseILj12800EffffjLj128EEEEEEEvNS0_19ForwardKernelParamsE) ;  /* 0xffffff9c56907950 */ /* 0x002fea0003c3ffff */
.L_x_8336:
        /* <DEDUP_REMOVED lines=12> */
.L_x_14435:


//--------------------- .text._ZN18transformer_engine13normalization19ln_fwd_tuned_kernelINS0_13Kernel_traitsIff13__nv_bfloat16fjLj12288ELj2ELj1ELj4ELj16ENS0_18Kernel_traits_baseILj12288EffS3_fjLj128EEEEEEEvNS0_19ForwardKernelParamsE --------------------------
	.section	.text._ZN18transformer_engine13normalization19ln_fwd_tuned_kernelINS0_13Kernel_traitsIff13__nv_bfloat16fjLj12288ELj2ELj1ELj4ELj16ENS0_18Kernel_traits_baseILj12288EffS3_fjLj128EEEEEEEvNS0_19ForwardKernelParamsE,"ax",@progbits
	.align	128
        .global         _ZN18transformer_engine13normalization19ln_fwd_tuned_kernelINS0_13Kernel_traitsIff13__nv_bfloat16fjLj12288ELj2ELj1ELj4ELj16ENS0_18Kernel_traits_baseILj12288EffS3_fjLj128EEEEEEEvNS0_19ForwardKernelParamsE
        .type           _ZN18transformer_engine13normalization19ln_fwd_tuned_kernelINS0_13Kernel_traitsIff13__nv_bfloat16fjLj12288ELj2ELj1ELj4ELj16ENS0_18Kernel_traits_baseILj12288EffS3_fjLj128EEEEEEEvNS0_19ForwardKernelParamsE,@function
        .size           _ZN18transformer_engine13normalization19ln_fwd_tuned_kernelINS0_13Kernel_traitsIff13__nv_bfloat16fjLj12288ELj2ELj1ELj4ELj16ENS0_18Kernel_traits_baseILj12288EffS3_fjLj128EEEEEEEvNS0_19ForwardKernelParamsE,(.L_x_14436 - _ZN18transformer_engine13normalization19ln_fwd_tuned_kernelINS0_13Kernel_traitsIff13__nv_bfloat16fjLj12288ELj2ELj1ELj4ELj16ENS0_18Kernel_traits_baseILj12288EffS3_fjLj128EEEEEEEvNS0_19ForwardKernelParamsE)
        .other          _ZN18transformer_engine13normalization19ln_fwd_tuned_kernelINS0_13Kernel_traitsIff13__nv_bfloat16fjLj12288ELj2ELj1ELj4ELj16ENS0_18Kernel_traits_baseILj12288EffS3_fjLj128EEEEEEEvNS0_19ForwardKernelParamsE,@"STO_CUDA_ENTRY STV_DEFAULT"
_ZN18transformer_engine13normalization19ln_fwd_tuned_kernelINS0_13Kernel_traitsIff13__nv_bfloat16fjLj12288ELj2ELj1ELj4ELj16ENS0_18Kernel_traits_baseILj12288EffS3_fjLj128EEEEEEEvNS0_19ForwardKernelParamsE:
.text._ZN18transformer_engine13normalization19ln_fwd_tuned_kernelINS0_13Kernel_traitsIff13__nv_bfloat16fjLj12288ELj2ELj1ELj4ELj16ENS0_18Kernel_traits_baseILj12288EffS3_fjLj128EEEEEEEvNS0_19ForwardKernelParamsE:
        /* <DEDUP_REMOVED lines=25> */
[----:B--2---:R-:W-:Y:S01]  /*0190*/  IMAD.WIDE.U32 R2, R7, 0x10, R4 ;  /* 0x0000001007027825 */ /* 0x004fe200078e0004 */
[----:B------:R-:W-:Y:S11]  /*01a0*/  @P0 BRA `(.L_x_8337) ;  /* 0x0000003800c00947 */ /* 0x000ff60003800000 */
        /* <DEDUP_REMOVED lines=28> */
.L_x_8350:
[----:B-1----:R-:W0:Y:S01]  /*0370*/  LDC.64 R148, c[0x0][0x220] ;  /* 0x00008800ff947b82 */ /* 0x002e220000000a00 */
[----:B------:R-:W-:-:S06]  /*0380*/  USHF.L.U32 UR4, UR5, 0x7, URZ ;  /* 0x0000000705047899 */ /* 0x000fcc000800063f */
[----:B------:R-:W-:-:S04]  /*0390*/  MOV R7, UR4 ;  /* 0x0000000400077c02 */ /* 0x000fc80008000f00 */
[----:B------:R-:W-:Y:S01]  /*03a0*/  LOP3.LUT R0, R7, 0x80, R164, 0xe2, !PT ;  /* 0x0000008007007812 */ /* 0x000fe200078ee2a4 */
[----:B------:R-:W-:-:S03]  /*03b0*/  IMAD R7, R5, 0xc00, RZ ;  /* 0x00000c0005077824 */ /* 0x000fc600078e02ff */
        /* <DEDUP_REMOVED lines=90> */
[----:B------:R-:W-:Y:S01]  /*0960*/  @!P0 IADD3 R7, R7, 0x4, RZ ;  /* 0x0000000407078810 */ /* 0x000fe20007ffe0ff */
        /* <DEDUP_REMOVED lines=117> */
.L_x_8369:
        /* <DEDUP_REMOVED lines=10> */
[----:B------:R-:W-:Y:S02]  /*1160*/  @!P1 IADD3 R155, R7, R0, RZ ;  /* 0x00000000079b9210 */ /* 0x000fe40007ffe0ff */
[----:B------:R-:W-:Y:S02]  /*1170*/  @!P0 IADD3 R7, R164, R7, RZ ;  /* 0x00000007a4078210 */ /* 0x000fe40007ffe0ff */
[----:B------:R-:W-:Y:S02]  /*1180*/  @!P1 LEA R156, R155, R156, 0x3 ;  /* 0x0000009c9b9c9211 */ /* 0x000fe400078e18ff */
[----:B------:R-:W-:Y:S02]  /*1190*/  @!P0 MOV R155, 0x400 ;  /* 0x00000400009b8802 */ /* 0x000fe40000000f00 */
[----:B------:R-:W-:Y:S01]  /*11a0*/  LOP3.LUT P3, RZ, R0, 0x1f, R165, 0xf8, !PT ;  /* 0x0000001f00ff7812 */ /* 0x000fe2000786f8a5 */
[----:B------:R2:W-:Y:S01]  /*11b0*/  @!P1 STS.64 [R156], R152 ;  /* 0x000000989c009388 */ /* 0x0005e20000000a00 */
[----:B------:R-:W-:-:S04]  /*11c0*/  @!P0 IADD3 R155, R155, 0x10, RZ ;  /* 0x000000109b9b8810 */ /* 0x000fc80007ffe0ff */
[----:B-1----:R-:W-:-:S04]  /*11d0*/  @!P0 LEA R154, R154, R155, 0x18 ;  /* 0x0000009b9a9a8211 */ /* 0x002fc800078ec0ff */
[----:B------:R-:W-:Y:S02]  /*11e0*/  @!P0 LEA R157, R7, R154, 0x3 ;  /* 0x0000009a079d8211 */ /* 0x000fe400078e18ff */
[----:B------:R-:W-:Y:S01]  /*11f0*/  CS2R R154, SRZ ;  /* 0x00000000009a7805 */ /* 0x000fe2000001ff00 */
[----:B------:R-:W-:Y:S01]  /*1200*/  BAR.SYNC.DEFER_BLOCKING 0x0 ;  /* 0x0000000000007b1d */ /* 0x000fe20000010000 */
[----:B--2---:R-:W-:-:S06]  /*1210*/  HFMA2.MMA R153, -RZ, RZ, 0, 0 ;  /* 0x00000000ff997435 */ /* 0x004fcc00000001ff */
        /* <DEDUP_REMOVED lines=12> */
[----:B0123-5:R-:W-:Y:S05]  /*12e0*/  CALL.REL.NOINC `($__internal_100_$__cuda_sm20_rcp_rn_f32_slowpath) ;  /* 0x0000003c00087944 */ /* 0x02ffea0003c00000 */
[----:B------:R-:W-:Y:S05]  /*12f0*/  BRA `(.L_x_8341) ;  /* 0x0000000000107947 */ /* 0x000fea0003800000 */
.L_x_8340:
[----:B------:R-:W4:Y:S02]  /*1300*/  MUFU.RCP R0, R7 ;  /* 0x0000000700007308 */ /* 0x000f240000001000 */
[----:B----4-:R-:W-:-:S04]  /*1310*/  FFMA R156, R7, R0, -1 ;  /* 0xbf800000079c7423 */ /* 0x010fc80000000000 */
[----:B------:R-:W-:-:S04]  /*1320*/  FADD.FTZ R157, -R156, -RZ ;  /* 0x800000ff9c9d7221 */ /* 0x000fc80000010100 */
[----:B------:R-:W-:-:S07]  /*1330*/  FFMA R0, R0, R157, R0 ;  /* 0x0000009d00007223 */ /* 0x000fce0000000000 */
.L_x_8341:
[----:B------:R-:W-:Y:S05]  /*1340*/  BSYNC B0 ;  /* 0x0000000000007941 */ /* 0x000fea0003800000 */
.L_x_8339:
[----:B--2---:R-:W-:Y:S01]  /*1350*/  FMUL R156, R152, R161 ;  /* 0x000000a1989c7220 */ /* 0x004fe20000400000 */
[----:B------:R-:W-:Y:S01]  /*1360*/  FADD R161, -R161, R154 ;  /* 0x0000009aa1a17221 */ /* 0x000fe20000000100 */
[----:B-1-3--:R-:W-:Y:S01]  /*1370*/  FADD R155, R163, R155 ;  /* 0x0000009ba39b7221 */ /* 0x00afe20000000000 */
[----:B------:R-:W-:Y:S01]  /*1380*/  BSSY B0, `(.L_x_8342) ;  /* 0x0000018000007945 */ /* 0x000fe20003800000 */
[----:B------:R-:W-:Y:S01]  /*1390*/  FFMA R157, R153, R154, R156 ;  /* 0x0000009a999d7223 */ /* 0x000fe2000000009c */
[----:B------:R-:W-:Y:S01]  /*13a0*/  FMUL R156, R161, R161 ;  /* 0x000000a1a19c7220 */ /* 0x000fe20000400000 */
[----:B------:R-:W1:Y:S03]  /*13b0*/  SHFL.DOWN PT, R154, R7, 0x1, 0x1f ;  /* 0x08201f00079a7f89 */ /* 0x000e6600000e0000 */
[----:B------:R-:W-:-:S04]  /*13c0*/  FMUL R153, R156, R153 ;  /* 0x000000999c997220 */ /* 0x000fc80000400000 */
[----:B------:R-:W-:-:S04]  /*13d0*/  FMUL R152, R152, R153 ;  /* 0x0000009998987220 */ /* 0x000fc80000400000 */
[-C--:B------:R-:W-:Y:S01]  /*13e0*/  FFMA R155, R152, R0.reuse, R155 ;  /* 0x00000000989b7223 */ /* 0x080fe2000000009b */
[----:B------:R-:W-:-:S04]  /*13f0*/  FMUL R152, R157, R0 ;  /* 0x000000009d987220 */ /* 0x000fc80000400000 */
[----:B------:R2:W3:Y:S04]  /*1400*/  SHFL.DOWN PT, R161, R155, 0x1, 0x1f ;  /* 0x08201f009ba17f89 */ /* 0x0004e800000e0000 */
[----:B------:R2:W4:Y:S01]  /*1410*/  SHFL.DOWN PT, R153, R152, 0x1, 0x1f ;  /* 0x08201f0098997f89 */ /* 0x00052200000e0000 */
[----:B-1----:R-:W-:-:S05]  /*1420*/  FADD R159, R7, R154 ;  /* 0x0000009a079f7221 */ /* 0x002fca0000000000 */
[----:B------:R-:W-:-:S04]  /*1430*/  IADD3 R0, R159, 0x1800000, RZ ;  /* 0x018000009f007810 */ /* 0x000fc80007ffe0ff */
[----:B------:R-:W-:-:S04]  /*1440*/  LOP3.LUT R0, R0, 0x7f800000, RZ, 0xc0, !PT ;  /* 0x7f80000000007812 */ /* 0x000fc800078ec0ff */
[----:B------:R-:W-:-:S13]  /*1450*/  ISETP.GT.U32.AND P0, PT, R0, 0x1ffffff, PT ;  /* 0x01ffffff0000780c */ /* 0x000fda0003f04070 */
[----:B--234-:R-:W-:Y:S05]  /*1460*/  @P0 BRA `(.L_x_8343) ;  /* 0x0000000000140947 */ /* 0x01cfea0003800000 */
[----:B------:R-:W-:Y:S02]  /*1470*/  MOV R0, R159 ;  /* 0x0000009f00007202 */ /* 0x000fe40000000f00 */
[----:B------:R-:W-:-:S07]  /*1480*/  MOV R156, 0x14a0 ;  /* 0x000014a0009c7802 */ /* 0x000fce0000000f00 */
[----:B0----5:R-:W-:Y:S05]  /*1490*/  CALL.REL.NOINC `($__internal_100_$__cuda_sm20_rcp_rn_f32_slowpath) ;  /* 0x00000038009c7944 */ /* 0x021fea0003c00000 */
[----:B------:R-:W-:Y:S01]  /*14a0*/  MOV R156, R0 ;  /* 0x00000000009c7202 */ /* 0x000fe20000000f00 */
[----:B------:R-:W-:Y:S06]  /*14b0*/  BRA `(.L_x_8344) ;  /* 0x0000000000107947 */ /* 0x000fec0003800000 */
.L_x_8343:
[----:B------:R-:W1:Y:S02]  /*14c0*/  MUFU.RCP R156, R159 ;  /* 0x0000009f009c7308 */ /* 0x000e640000001000 */
[----:B-1----:R-:W-:-:S04]  /*14d0*/  FFMA R0, R159, R156, -1 ;  /* 0xbf8000009f007423 */ /* 0x002fc8000000009c */
[----:B------:R-:W-:-:S04]  /*14e0*/  FADD.FTZ R157, -R0, -RZ ;  /* 0x800000ff009d7221 */ /* 0x000fc80000010100 */
[----:B------:R-:W-:-:S07]  /*14f0*/  FFMA R156, R156, R157, R156 ;  /* 0x0000009d9c9c7223 */ /* 0x000fce000000009c */
.L_x_8344:
[----:B------:R-:W-:Y:S05]  /*1500*/  BSYNC B0 ;  /* 0x0000000000007941 */ /* 0x000fea0003800000 */
.L_x_8342:
[----:B------:R-:W-:Y:S01]  /*1510*/  FMUL R0, R154, R153 ;  /* 0x000000999a007220 */ /* 0x000fe20000400000 */
[----:B------:R-:W-:Y:S01]  /*1520*/  FADD R153, R152, -R153 ;  /* 0x8000009998997221 */ /* 0x000fe20000000000 */
[----:B------:R-:W-:Y:S02]  /*1530*/  FADD R157, R155, R161 ;  /* 0x000000a19b9d7221 */ /* 0x000fe40000000000 */
[----:B------:R-:W-:Y:S01]  /*1540*/  FFMA R159, R7, R152, R0 ;  /* 0x00000098079f7223 */ /* 0x000fe20000000000 */
[----:B------:R-:W-:Y:S01]  /*1550*/  FMUL R152, R153, R153 ;  /* 0x0000009999987220 */ /* 0x000fe20000400000 */
[----:B------:R-:W1:Y:S02]  /*1560*/  LDC R0, c[0x0][0x210] ;  /* 0x00008400ff007b82 */ /* 0x000e640000000800 */
[----:B------:R-:W-:Y:S01]  /*1570*/  FMUL R159, R159, R156 ;  /* 0x0000009c9f9f7220 */ /* 0x000fe20000400000 */
[----:B------:R-:W-:-:S04]  /*1580*/  FMUL R7, R7, R152 ;  /* 0x0000009807077220 */ /* 0x000fc80000400000 */
[----:B------:R-:W-:Y:S01]  /*1590*/  FMUL R154, R154, R7 ;  /* 0x000000079a9a7220 */ /* 0x000fe20000400000 */
[----:B------:R-:W2:Y:S03]  /*15a0*/  @!P3 LDC.64 R152, c[0x0][0x240] ;  /* 0x00009000ff98bb82 */ /* 0x000ea60000000a00 */
[----:B------:R-:W-:Y:S01]  /*15b0*/  FFMA R157, R154, R156, R157 ;  /* 0x0000009c9a9d7223 */ /* 0x000fe2000000009d */
[----:B------:R-:W-:-:S04]  /*15c0*/  LOP3.LUT R154, R4, 0x1, RZ, 0xc0, !PT ;  /* 0x00000001049a7812 */ /* 0x000fc800078ec0ff */
[C---:B------:R-:W-:Y:S01]  /*15d0*/  ISETP.NE.AND P1, PT, R154.reuse, RZ, PT ;  /* 0x000000ff9a00720c */ /* 0x040fe20003f25270 */
[----:B------:R-:W-:Y:S01]  /*15e0*/  SHFL.IDX PT, R155, R157, RZ, 0x1f ;  /* 0x00001fff9d9b7589 */ /* 0x000fe200000e0000 */
[----:B------:R-:W-:Y:S02]  /*15f0*/  IADD3 R154, -R154, RZ, RZ ;  /* 0x000000ff9a9a7210 */ /* 0x000fe40007ffe1ff */
[----:B-1----:R-:W-:-:S04]  /*1600*/  SHF.L.U32 R7, R0, 0x1, RZ ;  /* 0x0000000100077819 */ /* 0x002fc800000006ff */
[----:B------:R-:W-:Y:S02]  /*1610*/  LOP3.LUT R7, R154, R7, RZ, 0xc0, !PT ;  /* 0x000000079a077212 */ /* 0x000fe400078ec0ff */
[----:B------:R-:W-:-:S04]  /*1620*/  LEA.HI R154, R165, UR7, RZ, 0x19 ;  /* 0x00000007a59a7c11 */ /* 0x000fc8000f8fc8ff */
[----:B------:R-:W-:Y:S02]  /*1630*/  LEA R7, P0, R154, R7, 0x1 ;  /* 0x000000079a077211 */ /* 0x000fe400078008ff */
[----:B------:R-:W1:Y:S02]  /*1640*/  SHFL.IDX PT, R154, R159, RZ, 0x1f ;  /* 0x00001fff9f9a7589 */ /* 0x000e6400000e0000 */
[----:B0-----:R-:W-:Y:S02]  /*1650*/  @!P3 IADD3 R158, P2, R7, UR5, RZ ;  /* 0x00000005079ebc10 */ /* 0x001fe4000ff5e0ff */
[----:B------:R-:W-:Y:S02]  /*1660*/  IADD3.X R156, RZ, RZ, RZ, P0, !PT ;  /* 0x000000ffff9c7210 */ /* 0x000fe400007fe4ff */
[----:B--2---:R-:W-:Y:S02]  /*1670*/  @!P3 LEA R152, P0, R158, R152, 0x3 ;  /* 0x000000989e98b211 */ /* 0x004fe400078018ff */
[----:B------:R-:W-:-:S02]  /*1680*/  @!P3 IADD3.X R160, RZ, R156, RZ, P2, !PT ;  /* 0x0000009cffa0b210 */ /* 0x000fc400017fe4ff */
[----:B------:R-:W-:Y:S02]  /*1690*/  ISETP.NE.AND P2, PT, R165, RZ, PT ;  /* 0x000000ffa500720c */ /* 0x000fe40003f45270 */
[----:B------:R-:W-:Y:S02]  /*16a0*/  @!P3 LEA.HI.X R153, R158, R153, R160, 0x3, P0 ;  /* 0x000000999e99b211 */ /* 0x000fe400000f1ca0 */
[----:B------:R-:W-:-:S03]  /*16b0*/  ISETP.GT.U32.AND P0, PT, R164, 0x1, PT ;  /* 0x00000001a400780c */ /* 0x000fc60003f04070 */
[----:B-1----:R0:W-:Y:S10]  /*16c0*/  @!P3 STG.E.64 desc[UR8][R152.64], R154 ;  /* 0x0000009a9800b986 */ /* 0x0021f4000c101b08 */
        /* <DEDUP_REMOVED lines=18> */
[----:B------:R0:W-:Y:S01]  /*17f0*/  REDG.E.ADD.S32.STRONG.GPU desc[UR8][R152.64], R7 ;  /* 0x000000079800798e */ /* 0x0001e2000c10e388 */
[----:B------:R-:W-:-:S07]  /*1800*/  LOP3.LUT R157, R4, 0x2, RZ, 0xc, !PT ;  /* 0x00000002049d7812 */ /* 0x000fce00078e0cff */
.L_x_8346:
[----:B------:R-:W2:Y:S04]  /*1810*/  LDG.E.STRONG.GPU R0, desc[UR8][R152.64] ;  /* 0x0000000898007981 */ /* 0x000ea8000c1ef900 */
[----:B--2---:R-:W-:Y:S01]  /*1820*/  CCTL.IVALL ;  /* 0x00000000ff00798f */ /* 0x004fe20002000000 */
[----:B------:R-:W-:Y:S05]  /*1830*/  YIELD ;  /* 0x0000000000007946 */ /* 0x000fea0003800000 */
[----:B------:R-:W-:-:S13]  /*1840*/  ISETP.NE.AND P1, PT, R0, R157, PT ;  /* 0x0000009d0000720c */ /* 0x000fda0003f25270 */
[----:B------:R-:W-:Y:S05]  /*1850*/  @P1 BRA `(.L_x_8346) ;  /* 0xfffffffc00ec1947 */ /* 0x000fea000383ffff */
.L_x_8345:
[----:B------:R-:W-:Y:S05]  /*1860*/  WARPSYNC.ALL ;  /* 0x0000000000007948 */ /* 0x000fea0003800000 */
[----:B------:R-:W-:Y:S01]  /*1870*/  BAR.SYNC.DEFER_BLOCKING 0x0 ;  /* 0x0000000000007b1d */ /* 0x000fe20000010000 */
[----:B0-----:R-:W-:-:S06]  /*1880*/  CS2R R152, SRZ ;  /* 0x0000000000987805 */ /* 0x001fcc000001ff00 */
[----:B------:R0:W2:Y:S01]  /*1890*/  @!P0 LDG.E.64 R152, desc[UR8][R154.64] ;  /* 0x000000089a988981 */ /* 0x0000a2000c1e1b00 */
[----:B------:R-:W-:Y:S01]  /*18a0*/  MOV R7, RZ ;  /* 0x000000ff00077202 */ /* 0x000fe20000000f00 */
[----:B------:R-:W-:Y:S01]  /*18b0*/  BSSY B0, `(.L_x_8347) ;  /* 0x0000016000007945 */ /* 0x000fe20003800000 */
[----:B------:R-:W-:Y:S02]  /*18c0*/  @!P0 MOV R7, 0x45c00000 ;  /* 0x45c0000000078802 */ /* 0x000fe40000000f00 */
[----:B------:R-:W-:Y:S02]  /*18d0*/  MOV R157, UR10 ;  /* 0x0000000a009d7c02 */ /* 0x000fe40008000f00 */
[----:B------:R-:W-:Y:S02]  /*18e0*/  SHF.R.U32.HI R156, RZ, 0x5, R165 ;  /* 0x00000005ff9c7819 */ /* 0x000fe400000116a5 */
[----:B------:R-:W-:Y:S01]  /*18f0*/  LOP3.LUT R0, R164, 0x1, R157, 0xf8, !PT ;  /* 0x00000001a4007812 */ /* 0x000fe200078ef89d */
[----:B0-----:R-:W0:Y:S03]  /*1900*/  SHFL.DOWN PT, R154, R7, 0x1, 0x1f ;  /* 0x08201f00079a7f89 */ /* 0x001e2600000e0000 */
        /* <DEDUP_REMOVED lines=10> */
[----:B012--5:R-:W-:Y:S05]  /*19b0*/  CALL.REL.NOINC `($__internal_100_$__cuda_sm20_rcp_rn_f32_slowpath) ;  /* 0x0000003400547944 */ /* 0x027fea0003c00000 */
[----:B------:R-:W-:Y:S05]  /*19c0*/  BRA `(.L_x_8349) ;  /* 0x0000000000107947 */ /* 0x000fea0003800000 */
.L_x_8348:
[----:B------:R-:W3:Y:S02]  /*19d0*/  MUFU.RCP R0, R159 ;  /* 0x0000009f00007308 */ /* 0x000ee40000001000 */
[----:B---3--:R-:W-:-:S04]  /*19e0*/  FFMA R156, R159, R0, -1 ;  /* 0xbf8000009f9c7423 */ /* 0x008fc80000000000 */
[----:B------:R-:W-:-:S04]  /*19f0*/  FADD.FTZ R157, -R156, -RZ ;  /* 0x800000ff9c9d7221 */ /* 0x000fc80000010100 */
[----:B------:R-:W-:-:S07]  /*1a00*/  FFMA R0, R0, R157, R0 ;  /* 0x0000009d00007223 */ /* 0x000fce0000000000 */
.L_x_8349:
[----:B------:R-:W-:Y:S05]  /*1a10*/  BSYNC B0 ;  /* 0x0000000000007941 */ /* 0x000fea0003800000 */
.L_x_8347:
[----:B-1----:R-:W-:Y:S01]  /*1a20*/  FADD R156, -R155, R152 ;  /* 0x000000989b9c7221 */ /* 0x002fe20000000100 */
[----:B--2---:R-:W-:Y:S01]  /*1a30*/  FADD R161, R161, R153 ;  /* 0x00000099a1a17221 */ /* 0x004fe20000000000 */
[----:B------:R-:W-:Y:S01]  /*1a40*/  ULDC.U8 UR11, c[0x0][0x250] ;  /* 0x00009400000b7ab9 */ /* 0x000fe20000000000 */
[----:B0-----:R-:W0:Y:S01]  /*1a50*/  LDC R153, c[0x0][0x268] ;  /* 0x00009a00ff997b82 */ /* 0x001e220000000800 */
[----:B------:R-:W-:Y:S01]  /*1a60*/  FMUL R156, R156, R156 ;  /* 0x0000009c9c9c7220 */ /* 0x000fe20000400000 */
[----:B------:R-:W-:Y:S01]  /*1a70*/  ISETP.NE.AND P2, PT, RZ, UR11, PT ;  /* 0x0000000bff007c0c */ /* 0x000fe2000bf45270 */
[----:B-----5:R-:W-:Y:S01]  /*1a80*/  FADD R159, R92, 1 ;  /* 0x3f8000005c9f7421 */ /* 0x020fe20000000000 */
[----:B------:R-:W-:Y:S01]  /*1a90*/  FADD R163, R88, 1 ;  /* 0x3f80000058a37421 */ /* 0x000fe20000000000 */
[----:B------:R-:W-:Y:S01]  /*1aa0*/  FMUL R157, R156, R7 ;  /* 0x000000079c9d7220 */ /* 0x000fe20000400000 */
[----:B------:R-:W-:Y:S01]  /*1ab0*/  ULDC.64 UR12, c[0x0][0x288] ;  /* 0x0000a200000c7ab9 */ /* 0x000fe20000000a00 */
[----:B------:R-:W-:Y:S01]  /*1ac0*/  ULDC.U8 UR11, c[0x0][0x294] ;  /* 0x0000a500000b7ab9 */ /* 0x000fe20000000000 */
[----:B------:R-:W-:Y:S01]  /*1ad0*/  IADD3 R4, R4, 0x1, RZ ;  /* 0x0000000104047810 */ /* 0x000fe20007ffe0ff */
[C---:B------:R-:W-:Y:S01]  /*1ae0*/  FMUL R156, R154.reuse, R157 ;  /* 0x0000009d9a9c7220 */ /* 0x040fe20000400000 */
[----:B------:R-:W-:Y:S01]  /*1af0*/  FMUL R154, R154, R155 ;  /* 0x0000009b9a9a7220 */ /* 0x000fe20000400000 */
[----:B------:R-:W-:Y:S01]  /*1b00*/  FADD R157, R98, 1 ;  /* 0x3f800000629d7421 */ /* 0x000fe20000000000 */
[----:B------:R-:W-:Y:S01]  /*1b10*/  FSEL R163, R88, R163, !P2 ;  /* 0x000000a358a37208 */ /* 0x000fe20005000000 */
[----:B------:R-:W-:Y:S01]  /*1b20*/  FFMA R156, R156, R0, R161 ;  /* 0x000000009c9c7223 */ /* 0x000fe200000000a1 */
[----:B------:R-:W-:Y:S01]  /*1b30*/  FFMA R7, R7, R152, R154 ;  /* 0x0000009807077223 */ /* 0x000fe2000000009a */
[----:B------:R-:W-:Y:S01]  /*1b40*/  FADD R161, R94, 1 ;  /* 0x3f8000005ea17421 */ /* 0x000fe20000000000 */
[----:B------:R-:W-:Y:S01]  /*1b50*/  ISETP.NE.AND P1, PT, RZ, UR11, PT ;  /* 0x0000000bff007c0c */ /* 0x000fe2000bf25270 */
[----:B------:R-:W-:Y:S01]  /*1b60*/  USHF.L.U32 UR11, UR5, 0x7, URZ ;  /* 0x00000007050b7899 */ /* 0x000fe2000800063f */
[----:B------:R-:W-:Y:S01]  /*1b70*/  FMUL R7, R7, R0 ;  /* 0x0000000007077220 */ /* 0x000fe20000400000 */
[----:B------:R-:W0:Y:S01]  /*1b80*/  SHFL.IDX PT, R156, R156, RZ, 0x1f ;  /* 0x00001fff9c9c7589 */ /* 0x000e2200000e0000 */
[----:B------:R-:W-:-:S04]  /*1b90*/  LOP3.LUT R4, R4, 0x3, RZ, 0xc0, !PT ;  /* 0x0000000304047812 */ /* 0x000fc800078ec0ff */
[----:B------:R-:W1:Y:S01]  /*1ba0*/  SHFL.IDX PT, R7, R7, RZ, 0x1f ;  /* 0x00001fff07077589 */ /* 0x000e6200000e0000 */
[----:B0-----:R-:W-:Y:S02]  /*1bb0*/  FFMA R154, R156, 8.1380210758652538061e-05, R153 ;  /* 0x38aaaaab9c9a7823 */ /* 0x001fe40000000099 */
[----:B------:R-:W0:Y:S03]  /*1bc0*/  @!P3 LDC.64 R152, c[0x0][0x228] ;  /* 0x00008a00ff98bb82 */ /* 0x000e260000000a00 */
[----:B------:R-:W-:Y:S02]  /*1bd0*/  FSETP.GEU.AND P0, PT, |R154|, 1.175494350822287508e-38, PT ;  /* 0x008000009a00780b */ /* 0x000fe40003f0e200 */
[----:B-1----:R-:W-:Y:S01]  /*1be0*/  R2UR UR14, R7 ;  /* 0x00000000070e72ca */ /* 0x002fe200000e0000 */
[----:B------:R-:W-:-:S10]  /*1bf0*/  FADD R7, R100, 1 ;  /* 0x3f80000064077421 */ /* 0x000fd40000000000 */
[----:B------:R-:W-:Y:S02]  /*1c00*/  @!P0 FMUL R154, R154, 16777216 ;  /* 0x4b8000009a9a8820 */ /* 0x000fe40000400000 */
[----:B------:R-:W-:Y:S01]  /*1c10*/  FADD R104, R104, -UR14 ;  /* 0x8000000e68687e21 */ /* 0x000fe20008000000 */
[----:B------:R-:W-:Y:S01]  /*1c20*/  FADD R105, R105, -UR14 ;  /* 0x8000000e69697e21 */ /* 0x000fe20008000000 */
[----:B------:R-:W-:Y:S01]  /*1c30*/  MOV R155, UR14 ;  /* 0x0000000e009b7c02 */ /* 0x000fe20008000f00 */
[----:B------:R-:W-:Y:S01]  /*1c40*/  FADD R107, R107, -UR14 ;  /* 0x8000000e6b6b7e21 */ /* 0x000fe20008000000 */
[----:B------:R-:W1:Y:S01]  /*1c50*/  MUFU.RSQ R154, R154 ;  /* 0x0000009a009a7308 */ /* 0x000e620000001400 */
[----:B------:R-:W-:Y:S01]  /*1c60*/  FADD R106, R106, -UR14 ;  /* 0x8000000e6a6a7e21 */ /* 0x000fe20008000000 */
[----:B0-----:R-:W-:-:S04]  /*1c70*/  @!P3 IMAD.WIDE R152, R5, 0x4, R152 ;  /* 0x000000040598b825 */ /* 0x001fc800078e0298 */
        /* <DEDUP_REMOVED lines=15> */
[----:B------:R-:W-:Y:S01]  /*1d70*/  FADD R154, R101, 1 ;  /* 0x3f800000659a7421 */ /* 0x000fe20000000000 */
[----:B0-----:R-:W-:Y:S01]  /*1d80*/  FADD R153, R102, 1 ;  /* 0x3f80000066997421 */ /* 0x001fe20000000000 */
[----:B------:R-:W-:Y:S01]  /*1d90*/  FADD R155, R96, 1 ;  /* 0x3f800000609b7421 */ /* 0x000fe20000000000 */
[----:B------:R-:W-:Y:S01]  /*1da0*/  FADD R129, R129, -UR14 ;  /* 0x8000000e81817e21 */ /* 0x000fe20008000000 */
[----:B------:R-:W-:Y:S01]  /*1db0*/  FADD R126, R126, -UR14 ;  /* 0x8000000e7e7e7e21 */ /* 0x000fe20008000000 */
[----:B------:R-:W-:Y:S01]  /*1dc0*/  FSEL R154, R101, R154, !P2 ;  /* 0x0000009a659a7208 */ /* 0x000fe20005000000 */
[----:B------:R-:W-:Y:S01]  /*1dd0*/  FADD R131, R131, -UR14 ;  /* 0x8000000e83837e21 */ /* 0x000fe20008000000 */
[----:B------:R-:W-:Y:S01]  /*1de0*/  FSEL R155, R96, R155, !P2 ;  /* 0x0000009b609b7208 */ /* 0x000fe20005000000 */
        /* <DEDUP_REMOVED lines=16> */
[----:B------:R-:W-:Y:S01]  /*1ef0*/  FSEL R0, R100, R7, !P2 ;  /* 0x0000000764007208 */ /* 0x000fe20005000000 */
[----:B------:R-:W-:Y:S01]  /*1f00*/  FADD R147, R147, -UR14 ;  /* 0x8000000e93937e21 */ /* 0x000fe20008000000 */
[----:B------:R-:W-:Y:S01]  /*1f10*/  ISETP.NE.U32.AND P0, PT, RZ, UR12, PT ;  /* 0x0000000cff007c0c */ /* 0x000fe2000bf05070 */
[----:B------:R-:W-:Y:S01]  /*1f20*/  FADD R144, R144, -UR14 ;  /* 0x8000000e90907e21 */ /* 0x000fe20008000000 */
[----:B------:R-:W-:Y:S01]  /*1f30*/  FADD R148, R148, -UR14 ;  /* 0x8000000e94947e21 */ /* 0x000fe20008000000 */
[----:B------:R-:W-:Y:S01]  /*1f40*/  FADD R146, R146, -UR14 ;  /* 0x8000000e92927e21 */ /* 0x000fe20008000000 */
[----:B------:R-:W-:Y:S01]  /*1f50*/  ISETP.NE.AND.EX P0, PT, RZ, UR13, PT, P0 ;  /* 0x0000000dff007c0c */ /* 0x000fe2000bf05300 */
[----:B------:R-:W-:Y:S01]  /*1f60*/  FADD R151, R151, -UR14 ;  /* 0x8000000e97977e21 */ /* 0x000fe20008000000 */
[----:B------:R-:W-:Y:S01]  /*1f70*/  FADD R150, R150, -UR14 ;  /* 0x8000000e96967e21 */ /* 0x000fe20008000000 */
[----:B------:R-:W-:-:S02]  /*1f80*/  ULDC.64 UR12, c[0x0][0x258] ;  /* 0x00009600000c7ab9 */ /* 0x000fc40000000a00 */
[----:B------:R-:W-:Y:S01]  /*1f90*/  FMUL R7, R104, UR4 ;  /* 0x0000000468077c20 */ /* 0x000fe20008400000 */
[----:B------:R-:W-:-:S03]  /*1fa0*/  FMUL R104, R105, UR4 ;  /* 0x0000000469687c20 */ /* 0x000fc60008400000 */
[----:B------:R-:W-:Y:S01]  /*1fb0*/  FFMA R7, R7, R0, R52 ;  /* 0x0000000007077223 */ /* 0x000fe20000000034 */
[----:B------:R-:W-:Y:S01]  /*1fc0*/  FFMA R105, R104, R154, R53 ;  /* 0x0000009a68697223 */ /* 0x000fe20000000035 */
[----:B------:R-:W-:Y:S01]  /*1fd0*/  FADD R104, R103, 1 ;  /* 0x3f80000067687421 */ /* 0x000fe20000000000 */
[----:B------:R-:W-:Y:S01]  /*1fe0*/  FSEL R0, R102, R153, !P2 ;  /* 0x0000009966007208 */ /* 0x000fe20005000000 */
[----:B------:R-:W-:Y:S01]  /*1ff0*/  FMUL R153, R106, UR4 ;  /* 0x000000046a997c20 */ /* 0x000fe20008400000 */
[----:B------:R-:W-:Y:S01]  /*2000*/  @P0 FMNMX R6, R6, |R7|, !PT ;  /* 0x4000000706060209 */ /* 0x000fe20007800000 */
[----:B------:R-:W-:Y:S01]  /*2010*/  @P1 FMUL R7, R7, UR6 ;  /* 0x0000000607071c20 */ /* 0x000fe20008400000 */
[----:B------:R-:W-:Y:S01]  /*2020*/  FSEL R152, R103, R104, !P2 ;  /* 0x0000006867987208 */ /* 0x000fe20005000000 */
[----:B------:R-:W-:Y:S01]  /*2030*/  FMUL R104, R107, UR4 ;  /* 0x000000046b687c20 */ /* 0x000fe20008400000 */
[----:B------:R-:W-:Y:S01]  /*2040*/  FFMA R153, R153, R0, R54 ;  /* 0x0000000099997223 */ /* 0x000fe20000000036 */
[----:B------:R-:W-:Y:S01]  /*2050*/  FADD R0, R109, -UR14 ;  /* 0x8000000e6d007e21 */ /* 0x000fe20008000000 */
[----:B------:R-:W-:Y:S01]  /*2060*/  FMUL R109, R108, UR4 ;  /* 0x000000046c6d7c20 */ /* 0x000fe20008400000 */
[----:B------:R-:W-:Y:S01]  /*2070*/  FFMA R107, R104, R152, R55 ;  /* 0x00000098686b7223 */ /* 0x000fe20000000037 */
[----:B------:R-:W-:Y:S01]  /*2080*/  FADD R104, R97, 1 ;  /* 0x3f80000061687421 */ /* 0x000fe20000000000 */
[----:B------:R-:W-:Y:S01]  /*2090*/  FMUL R0, R0, UR4 ;  /* 0x0000000400007c20 */ /* 0x000fe20008400000 */
[----:B------:R-:W-:Y:S01]  /*20a0*/  FFMA R109, R109, R155, R48 ;  /* 0x0000009b6d6d7223 */ /* 0x000fe20000000030 */
[----:B------:R-:W-:Y:S01]  /*20b0*/  FADD R108, R85, 1 ;  /* 0x3f800000556c7421 */ /* 0x000fe20000000000 */
[----:B------:R-:W-:Y:S01]  /*20c0*/  @P0 FMNMX R6, R6, |R105|, !PT ;  /* 0x4000006906060209 */ /* 0x000fe20007800000 */
[----:B------:R-:W-:Y:S01]  /*20d0*/  @P1 FMUL R105, R105, UR6 ;  /* 0x0000000669691c20 */ /* 0x000fe20008400000 */
[----:B------:R-:W-:-:S02]  /*20e0*/  FSEL R104, R97, R104, !P2 ;  /* 0x0000006861687208 */ /* 0x000fc40005000000 */
[----:B------:R-:W-:Y:S02]  /*20f0*/  FSEL R108, R85, R108, !P2 ;  /* 0x0000006c556c7208 */ /* 0x000fe40005000000 */
[----:B------:R-:W-:Y:S01]  /*2100*/  @P0 FMNMX R6, R6, |R153|, !PT ;  /* 0x4000009906060209 */ /* 0x000fe20007800000 */
[----:B------:R-:W-:Y:S01]  /*2110*/  FFMA R155, R0, R104, R49 ;  /* 0x00000068009b7223 */ /* 0x000fe20000000031 */
[----:B------:R-:W-:Y:S01]  /*2120*/  FADD R104, R99, 1 ;  /* 0x3f80000063687421 */ /* 0x000fe20000000000 */
[----:B------:R-:W-:Y:S01]  /*2130*/  FSEL R0, R98, R157, !P2 ;  /* 0x0000009d62007208 */ /* 0x000fe20005000000 */
[----:B------:R-:W-:Y:S01]  /*2140*/  FMUL R157, R110, UR4 ;  /* 0x000000046e9d7c20 */ /* 0x000fe20008400000 */
[----:B------:R-:W-:Y:S01]  /*2150*/  FADD R110, R87, 1 ;  /* 0x3f800000576e7421 */ /* 0x000fe20000000000 */
[----:B------:R-:W-:Y:S01]  /*2160*/  @P0 FMNMX R6, R6, |R107|, !PT ;  /* 0x4000006b06060209 */ /* 0x000fe20007800000 */
[----:B------:R-:W-:Y:S01]  /*2170*/  @P1 FMUL R153, R153, UR6 ;  /* 0x0000000699991c20 */ /* 0x000fe20008400000 */
[----:B------:R-:W-:Y:S01]  /*2180*/  FSEL R106, R99, R104, !P2 ;  /* 0x00000068636a7208 */ /* 0x000fe20005000000 */
[----:B------:R-:W-:Y:S01]  /*2190*/  FMUL R104, R111, UR4 ;  /* 0x000000046f687c20 */ /* 0x000fe20008400000 */
[----:B------:R-:W-:Y:S01]  /*21a0*/  FFMA R157, R157, R0, R50 ;  /* 0x000000009d9d7223 */ /* 0x000fe20000000032 */
[----:B------:R-:W-:Y:S01]  /*21b0*/  FSEL R0, R92, R159, !P2 ;  /* 0x0000009f5c007208 */ /* 0x000fe20005000000 */
[----:B------:R-:W-:Y:S01]  /*21c0*/  FMUL R159, R112, UR4 ;  /* 0x00000004709f7c20 */ /* 0x000fe20008400000 */
[----:B------:R-:W-:Y:S01]  /*21d0*/  FFMA R111, R104, R106, R51 ;  /* 0x0000006a686f7223 */ /* 0x000fe20000000033 */
[----:B------:R-:W-:Y:S01]  /*21e0*/  FADD R104, R93, 1 ;  /* 0x3f8000005d687421 */ /* 0x000fe20000000000 */
[----:B------:R-:W-:Y:S01]  /*21f0*/  FSEL R110, R87, R110, !P2 ;  /* 0x0000006e576e7208 */ /* 0x000fe20005000000 */
[----:B------:R-:W-:Y:S01]  /*2200*/  FFMA R159, R159, R0, R44 ;  /* 0x000000009f9f7223 */ /* 0x000fe2000000002c */
[----:B------:R-:W-:Y:S01]  /*2210*/  FSEL R0, R94, R161, !P2 ;  /* 0x000000a15e007208 */ /* 0x000fe20005000000 */
[----:B------:R-:W-:Y:S01]  /*2220*/  FMUL R161, R114, UR4 ;  /* 0x0000000472a17c20 */ /* 0x000fe20008400000 */
[----:B------:R-:W-:Y:S01]  /*2230*/  FSEL R106, R93, R104, !P2 ;  /* 0x000000685d6a7208 */ /* 0x000fe20005000000 */
[----:B------:R-:W-:Y:S01]  /*2240*/  FMUL R104, R113, UR4 ;  /* 0x0000000471687c20 */ /* 0x000fe20008400000 */
[----:B------:R-:W-:Y:S01]  /*2250*/  FADD R112, R81, 1 ;  /* 0x3f80000051707421 */ /* 0x000fe20000000000 */
[----:B------:R-:W-:Y:S01]  /*2260*/  FFMA R161, R161, R0, R46 ;  /* 0x00000000a1a17223 */ /* 0x000fe2000000002e */
[----:B------:R-:W-:Y:S01]  /*2270*/  FADD R0, R117, -UR14 ;  /* 0x8000000e75007e21 */ /* 0x000fe20008000000 */
[----:B------:R-:W-:Y:S01]  /*2280*/  FFMA R113, R104, R106, R45 ;  /* 0x0000006a68717223 */ /* 0x000fe2000000002d */
[----:B------:R-:W-:Y:S01]  /*2290*/  FADD R104, R95, 1 ;  /* 0x3f8000005f687421 */ /* 0x000fe20000000000 */
[----:B------:R-:W-:Y:S01]  /*22a0*/  FMUL R117, R116, UR4 ;  /* 0x0000000474757c20 */ /* 0x000fe20008400000 */
[----:B------:R-:W-:Y:S01]  /*22b0*/  FMUL R0, R0, UR4 ;  /* 0x0000000400007c20 */ /* 0x000fe20008400000 */
[----:B------:R-:W-:Y:S01]  /*22c0*/  FSEL R114, R81, R112, !P2 ;  /* 0x0000007051727208 */ /* 0x000fe20005000000 */
[----:B------:R-:W-:Y:S01]  /*22d0*/  @P1 FMUL R107, R107, UR6 ;  /* 0x000000066b6b1c20 */ /* 0x000fe20008400000 */
[----:B------:R-:W-:Y:S01]  /*22e0*/  FSEL R106, R95, R104, !P2 ;  /* 0x000000685f6a7208 */ /* 0x000fe20005000000 */
[----:B------:R-:W-:Y:S01]  /*22f0*/  FMUL R104, R115, UR4 ;  /* 0x0000000473687c20 */ /* 0x000fe20008400000 */
[----:B------:R-:W-:Y:S01]  /*2300*/  FFMA R117, R117, R163, R40 ;  /* 0x000000a375757223 */ /* 0x000fe20000000028 */
[----:B------:R-:W-:Y:S01]  /*2310*/  @P0 FMNMX R6, R6, |R109|, !PT ;  /* 0x4000006d06060209 */ /* 0x000fe20007800000 */
[----:B------:R-:W-:Y:S01]  /*2320*/  F2F.BF16.F32 R153, R153 ;  /* 0x0000009900997304 */ /* 0x000fe20000202000 */
[----:B------:R-:W-:Y:S01]  /*2330*/  FFMA R115, R104, R106, R47 ;  /* 0x0000006a68737223 */ /* 0x000fe2000000002f */
[----:B------:R-:W-:Y:S01]  /*2340*/  FADD R104, R89, 1 ;  /* 0x3f80000059687421 */ /* 0x000fe20000000000 */
[----:B------:R-:W-:Y:S01]  /*2350*/  FADD R106, R91, 1 ;  /* 0x3f8000005b6a7421 */ /* 0x000fe20000000000 */
[----:B------:R-:W-:Y:S01]  /*2360*/  @P0 FMNMX R6, R6, |R155|, !PT ;  /* 0x4000009b06060209 */ /* 0x000fe20007800000 */
[----:B------:R-:W-:Y:S01]  /*2370*/  @P1 FMUL R155, R155, UR6 ;  /* 0x000000069b9b1c20 */ /* 0x000fe20008400000 */
[----:B------:R-:W-:Y:S01]  /*2380*/  F2FP.BF16.F32.PACK_AB R105, RZ, R105 ;  /* 0x00000069ff69723e */ /* 0x000fe200000010ff */
[----:B------:R-:W-:Y:S01]  /*2390*/  @P1 FMUL R109, R109, UR6 ;  /* 0x000000066d6d1c20 */ /* 0x000fe20008400000 */
[----:B------:R-:W-:Y:S01]  /*23a0*/  FSEL R104, R89, R104, !P2 ;  /* 0x0000006859687208 */ /* 0x000fe20005000000 */
[----:B------:R-:W-:Y:S01]  /*23b0*/  F2F.BF16.F32 R107, R107 ;  /* 0x0000006b006b7304 */ /* 0x000fe20000202000 */
[----:B------:R-:W-:-:S02]  /*23c0*/  FSEL R106, R91, R106, !P2 ;  /* 0x0000006a5b6a7208 */ /* 0x000fc40005000000 */
[----:B------:R-:W-:Y:S01]  /*23d0*/  @P0 FMNMX R6, R6, |R157|, !PT ;  /* 0x4000009d06060209 */ /* 0x000fe20007800000 */
[----:B------:R-:W-:Y:S01]  /*23e0*/  FFMA R163, R0, R104, R41 ;  /* 0x0000006800a37223 */ /* 0x000fe20000000029 */
[----:B------:R-:W-:Y:S01]  /*23f0*/  FADD R0, R90, 1 ;  /* 0x3f8000005a007421 */ /* 0x000fe20000000000 */
[----:B------:R-:W-:Y:S01]  /*2400*/  FADD R104, R119, -UR14 ;  /* 0x8000000e77687e21 */ /* 0x000fe20008000000 */
[----:B------:R-:W-:Y:S01]  /*2410*/  FMUL R119, R118, UR4 ;  /* 0x0000000476777c20 */ /* 0x000fe20008400000 */
[----:B------:R-:W-:Y:S01]  /*2420*/  @P0 FMNMX R6, R6, |R111|, !PT ;  /* 0x4000006f06060209 */ /* 0x000fe20007800000 */
[----:B------:R-:W-:Y:S01]  /*2430*/  @P1 FMUL R157, R157, UR6 ;  /* 0x000000069d9d1c20 */ /* 0x000fe20008400000 */
[----:B------:R-:W-:Y:S01]  /*2440*/  FSEL R0, R90, R0, !P2 ;  /* 0x000000005a007208 */ /* 0x000fe20005000000 */
[----:B------:R-:W-:Y:S01]  /*2450*/  FMUL R104, R104, UR4 ;  /* 0x0000000468687c20 */ /* 0x000fe20008400000 */
[----:B------:R-:W-:Y:S01]  /*2460*/  @P0 FMNMX R6, R6, |R159|, !PT ;  /* 0x4000009f06060209 */ /* 0x000fe20007800000 */
[----:B------:R-:W-:Y:S01]  /*2470*/  @P1 FMUL R111, R111, UR6 ;  /* 0x000000066f6f1c20 */ /* 0x000fe20008400000 */
[----:B------:R-:W-:Y:S01]  /*2480*/  F2FP.BF16.F32.PACK_AB R155, RZ, R155 ;  /* 0x0000009bff9b723e */ /* 0x000fe200000010ff */
[----:B------:R-:W-:Y:S01]  /*2490*/  FFMA R0, R119, R0, R42 ;  /* 0x0000000077007223 */ /* 0x000fe2000000002a */
[----:B------:R-:W-:Y:S01]  /*24a0*/  FFMA R119, R104, R106, R43 ;  /* 0x0000006a68777223 */ /* 0x000fe2000000002b */
[----:B------:R-:W-:Y:S01]  /*24b0*/  FADD R104, R84, 1 ;  /* 0x3f80000054687421 */ /* 0x000fe20000000000 */
[----:B------:R-:W-:Y:S01]  /*24c0*/  FADD R106, R121, -UR14 ;  /* 0x8000000e796a7e21 */ /* 0x000fe20008000000 */
[----:B------:R-:W-:Y:S01]  /*24d0*/  FMUL R121, R120, UR4 ;  /* 0x0000000478797c20 */ /* 0x000fe20008400000 */
[----:B------:R-:W-:Y:S01]  /*24e0*/  @P0 FMNMX R6, R6, |R113|, !PT ;  /* 0x4000007106060209 */ /* 0x000fe20007800000 */
[----:B------:R-:W-:Y:S01]  /*24f0*/  F2F.BF16.F32 R157, R157 ;  /* 0x0000009d009d7304 */ /* 0x000fe20000202000 */
[----:B------:R-:W-:Y:S01]  /*2500*/  FSEL R104, R84, R104, !P2 ;  /* 0x0000006854687208 */ /* 0x000fe20005000000 */
[----:B------:R-:W-:Y:S01]  /*2510*/  FMUL R106, R106, UR4 ;  /* 0x000000046a6a7c20 */ /* 0x000fe20008400000 */
[----:B------:R-:W-:Y:S01]  /*2520*/  @P0 FMNMX R6, R6, |R161|, !PT ;  /* 0x400000a106060209 */ /* 0x000fe20007800000 */
[----:B------:R-:W-:Y:S01]  /*2530*/  @P1 FMUL R159, R159, UR6 ;  /* 0x000000069f9f1c20 */ /* 0x000fe20008400000 */
[----:B------:R-:W-:Y:S01]  /*2540*/  @P1 FMUL R113, R113, UR6 ;  /* 0x0000000671711c20 */ /* 0x000fe20008400000 */
[----:B------:R-:W-:Y:S01]  /*2550*/  FFMA R121, R121, R104, R36 ;  /* 0x0000006879797223 */ /* 0x000fe20000000024 */
[----:B------:R-:W-:Y:S01]  /*2560*/  FFMA R104, R106, R108, R37 ;  /* 0x0000006c6a687223 */ /* 0x000fe20000000025 */
[----:B------:R-:W-:Y:S01]  /*2570*/  FADD R106, R86, 1 ;  /* 0x3f800000566a7421 */ /* 0x000fe20000000000 */
[----:B------:R-:W-:Y:S01]  /*2580*/  FADD R108, R123, -UR14 ;  /* 0x8000000e7b6c7e21 */ /* 0x000fe20008000000 */
[----:B------:R-:W-:Y:S01]  /*2590*/  FMUL R123, R122, UR4 ;  /* 0x000000047a7b7c20 */ /* 0x000fe20008400000 */
[----:B------:R-:W-:Y:S01]  /*25a0*/  FMUL R122, R133, UR4 ;  /* 0x00000004857a7c20 */ /* 0x000fe20008400000 */
[----:B------:R-:W-:Y:S01]  /*25b0*/  @P0 FMNMX R6, R6, |R115|, !PT ;  /* 0x4000007306060209 */ /* 0x000fe20007800000 */
[----:B------:R-:W-:Y:S01]  /*25c0*/  FMUL R108, R108, UR4 ;  /* 0x000000046c6c7c20 */ /* 0x000fe20008400000 */
[----:B------:R-:W-:Y:S01]  /*25d0*/  FSEL R106, R86, R106, !P2 ;  /* 0x0000006a566a7208 */ /* 0x000fe20005000000 */
[----:B------:R-:W0:Y:S01]  /*25e0*/  F2F.BF16.F32 R111, R111 ;  /* 0x0000006f006f7304 */ /* 0x000e220000202000 */
        /* <DEDUP_REMOVED lines=18> */
[----:B------:R-:W-:Y:S01]  /*2710*/  FADD R125, R82, 1 ;  /* 0x3f800000527d7421 */ /* 0x000fe20000000000 */
[----:B------:R-:W-:Y:S01]  /*2720*/  @P0 FMNMX R6, R6, |R119|, !PT ;  /* 0x4000007706060209 */ /* 0x000fe20007800000 */
[----:B------:R-:W1:Y:S01]  /*2730*/  F2F.BF16.F32 R115, R115 ;  /* 0x0000007300737304 */ /* 0x000e620000202000 */
[----:B0-----:R-:W-:Y:S01]  /*2740*/  SHF.L.U32 R111, R111, 0x10, RZ ;  /* 0x000000106f6f7819 */ /* 0x001fe200000006ff */
[----:B------:R-:W-:Y:S01]  /*2750*/  @P1 FMUL R163, R163, UR6 ;  /* 0x00000006a3a31c20 */ /* 0x000fe20008400000 */
        /* <DEDUP_REMOVED lines=10> */
[----:B------:R-:W-:Y:S01]  /*2800*/  F2F.BF16.F32 R0, R0 ;  /* 0x0000000000007304 */ /* 0x000fe20000202000 */
        /* <DEDUP_REMOVED lines=10> */
[----:B------:R-:W-:Y:S01]  /*28b0*/  @P1 FMUL R117, R117, UR6 ;  /* 0x0000000675751c20 */ /* 0x000fe20008400000 */
[----:B------:R-:W-:Y:S01]  /*28c0*/  FSEL R120, R79, R112, !P2 ;  /* 0x000000704f787208 */ /* 0x000fe20005000000 */
[----:B------:R-:W-:Y:S01]  /*28d0*/  FMUL R112, R131, UR4 ;  /* 0x0000000483707c20 */ /* 0x000fe20008400000 */
[----:B------:R-:W-:Y:S01]  /*28e0*/  FSEL R118, R78, R125, !P2 ;  /* 0x0000007d4e767208 */ /* 0x000fe20005000000 */
[----:B------:R-:W-:Y:S01]  /*28f0*/  FMUL R125, R130, UR4 ;  /* 0x00000004827d7c20 */ /* 0x000fe20008400000 */
[----:B------:R-:W-:Y:S01]  /*2900*/  FMUL R130, R139, UR4 ;  /* 0x000000048b827c20 */ /* 0x000fe20008400000 */
[----:B------:R-:W-:Y:S01]  /*2910*/  FFMA R131, R112, R120, R31 ;  /* 0x0000007870837223 */ /* 0x000fe2000000001f */
[----:B------:R-:W-:Y:S01]  /*2920*/  FADD R112, R73, 1 ;  /* 0x3f80000049707421 */ /* 0x000fe20000000000 */
[----:B------:R-:W-:Y:S01]  /*2930*/  FFMA R118, R125, R118, R30 ;  /* 0x000000767d767223 */ /* 0x000fe2000000001e */
[----:B------:R-:W-:Y:S01]  /*2940*/  FADD R125, R72, 1 ;  /* 0x3f800000487d7421 */ /* 0x000fe20000000000 */
[----:B------:R-:W-:Y:S01]  /*2950*/  @P0 FMNMX R6, R6, |R110|, !PT ;  /* 0x4000006e06060209 */ /* 0x000fe20007800000 */
[----:B------:R-:W-:Y:S01]  /*2960*/  @P1 FMUL R106, R106, UR6 ;  /* 0x000000066a6a1c20 */ /* 0x000fe20008400000 */
[----:B------:R-:W-:Y:S01]  /*2970*/  FSEL R112, R73, R112, !P2 ;  /* 0x0000007049707208 */ /* 0x000fe20005000000 */
[----:B------:R-:W-:Y:S01]  /*2980*/  @P1 FMUL R123, R123, UR6 ;  /* 0x000000067b7b1c20 */ /* 0x000fe20008400000 */
        /* <DEDUP_REMOVED lines=16> */
[----:B------:R-:W-:Y:S01]  /*2a90*/  FADD R112, R137, -UR14 ;  /* 0x8000000e89707e21 */ /* 0x000fe20008000000 */
[----:B------:R-:W-:Y:S01]  /*2aa0*/  FFMA R126, R125, R126, R26 ;  /* 0x0000007e7d7e7223 */ /* 0x000fe2000000001a */
[----:B------:R-:W-:Y:S01]  /*2ab0*/  FADD R125, R68, 1 ;  /* 0x3f800000447d7421 */ /* 0x000fe20000000000 */
[----:B------:R-:W-:Y:S01]  /*2ac0*/  FMUL R137, R136, UR4 ;  /* 0x0000000488897c20 */ /* 0x000fe20008400000 */
[----:B------:R-:W-:Y:S01]  /*2ad0*/  FSEL R124, R69, R124, !P2 ;  /* 0x0000007c457c7208 */ /* 0x000fe20005000000 */
[----:B------:R-:W-:Y:S01]  /*2ae0*/  FMUL R112, R112, UR4 ;  /* 0x0000000470707c20 */ /* 0x000fe20008400000 */
[----:B------:R-:W-:Y:S01]  /*2af0*/  @P0 FMNMX R6, R6, |R116|, !PT ;  /* 0x4000007406060209 */ /* 0x000fe20007800000 */
[----:B------:R-:W-:Y:S01]  /*2b00*/  F2F.BF16.F32 R106, R106 ;  /* 0x0000006a006a7304 */ /* 0x000fe20000202000 */
[----:B------:R-:W-:Y:S01]  /*2b10*/  FSEL R125, R68, R125, !P2 ;  /* 0x0000007d447d7208 */ /* 0x000fe20005000000 */
[----:B------:R-:W-:Y:S01]  /*2b20*/  FFMA R128, R112, R124, R21 ;  /* 0x0000007c70807223 */ /* 0x000fe20000000015 */
[----:B------:R-:W-:Y:S01]  /*2b30*/  FADD R112, R71, 1 ;  /* 0x3f80000047707421 */ /* 0x000fe20000000000 */
[----:B------:R-:W-:Y:S01]  /*2b40*/  FADD R124, R65, 1 ;  /* 0x3f800000417c7421 */ /* 0x000fe20000000000 */
[----:B------:R-:W-:Y:S01]  /*2b50*/  @P0 FMNMX R6, R6, |R129|, !PT ;  /* 0x4000008106060209 */ /* 0x000fe20007800000 */
[----:B------:R-:W-:Y:S01]  /*2b60*/  FFMA R137, R137, R125, R20 ;  /* 0x0000007d89897223 */ /* 0x000fe20000000014 */
[C---:B------:R-:W-:Y:S01]  /*2b70*/  FADD R125, R70.reuse, 1 ;  /* 0x3f800000467d7421 */ /* 0x040fe20000000000 */
[----:B------:R-:W-:Y:S01]  /*2b80*/  FSEL R112, R71, R112, !P2 ;  /* 0x0000007047707208 */ /* 0x000fe20005000000 */
[----:B------:R-:W0:Y:S01]  /*2b90*/  F2F.BF16.F32 R123, R123 ;  /* 0x0000007b007b7304 */ /* 0x000e220000202000 */
[----:B------:R-:W-:Y:S01]  /*2ba0*/  FSEL R124, R65, R124, !P2 ;  /* 0x0000007c417c7208 */ /* 0x000fe20005000000 */
[----:B------:R-:W-:Y:S01]  /*2bb0*/  @P1 FMUL R121, R121, UR6 ;  /* 0x0000000679791c20 */ /* 0x000fe20008400000 */
[----:B------:R-:W-:Y:S01]  /*2bc0*/  FSEL R134, R70, R125, !P2 ;  /* 0x0000007d46867208 */ /* 0x000fe20005000000 */
[----:B------:R-:W-:Y:S01]  /*2bd0*/  FFMA R130, R130, R112, R23 ;  /* 0x0000007082827223 */ /* 0x000fe20000000017 */
[----:B------:R-:W-:Y:S01]  /*2be0*/  FADD R112, R141, -UR14 ;  /* 0x8000000e8d707e21 */ /* 0x000fe20008000000 */
[----:B------:R-:W-:Y:S01]  /*2bf0*/  FMUL R125, R138, UR4 ;  /* 0x000000048a7d7c20 */ /* 0x000fe20008400000 */
[----:B------:R-:W-:Y:S01]  /*2c00*/  FMUL R141, R140, UR4 ;  /* 0x000000048c8d7c20 */ /* 0x000fe20008400000 */
[----:B------:R-:W-:Y:S01]  /*2c10*/  @P0 FMNMX R6, R6, |R118|, !PT ;  /* 0x4000007606060209 */ /* 0x000fe20007800000 */
[----:B------:R-:W-:Y:S01]  /*2c20*/  FMUL R112, R112, UR4 ;  /* 0x0000000470707c20 */ /* 0x000fe20008400000 */
[----:B------:R-:W-:Y:S01]  /*2c30*/  FFMA R134, R125, R134, R22 ;  /* 0x000000867d867223 */ /* 0x000fe20000000016 */
[----:B------:R-:W-:Y:S01]  /*2c40*/  FADD R125, R64, 1 ;  /* 0x3f800000407d7421 */ /* 0x000fe20000000000 */
[----:B------:R-:W-:Y:S01]  /*2c50*/  @P0 FMNMX R6, R6, |R131|, !PT ;  /* 0x4000008306060209 */ /* 0x000fe20007800000 */
[----:B------:R-:W-:Y:S01]  /*2c60*/  FFMA R136, R112, R124, R17 ;  /* 0x0000007c70887223 */ /* 0x000fe20000000011 */
[----:B------:R-:W-:Y:S01]  /*2c70*/  FADD R112, R67, 1 ;  /* 0x3f80000043707421 */ /* 0x000fe20000000000 */
[----:B-1----:R-:W-:Y:S01]  /*2c80*/  SHF.L.U32 R115, R115, 0x10, RZ ;  /* 0x0000001073737819 */ /* 0x002fe200000006ff */
        /* <DEDUP_REMOVED lines=9> */
[C---:B------:R-:W-:Y:S01]  /*2d20*/  FADD R112, R61.reuse, 1 ;  /* 0x3f8000003d707421 */ /* 0x040fe20000000000 */
        /* <DEDUP_REMOVED lines=22> */
[----:B------:R-:W-:Y:S01]  /*2e90*/  FADD R112, R149, -UR14 ;  /* 0x8000000e95707e21 */ /* 0x000fe20008000000 */
[----:B------:R-:W-:Y:S01]  /*2ea0*/  FMUL R149, R148, UR4 ;  /* 0x0000000494957c20 */ /* 0x000fe20008400000 */
        /* <DEDUP_REMOVED lines=10> */
[----:B------:R-:W1:Y:S01]  /*2f50*/  F2F.BF16.F32 R118, R118 ;  /* 0x0000007600767304 */ /* 0x000e620000202000 */
        /* <DEDUP_REMOVED lines=8> */
[----:B------:R-:W-:Y:S01]  /*2fe0*/  F2FP.BF16.F32.PACK_AB R124, RZ, R7 ;  /* 0x00000007ff7c723e */ /* 0x000fe200000010ff */
[----:B------:R-:W-:Y:S01]  /*2ff0*/  @P1 FMUL R127, R127, UR6 ;  /* 0x000000067f7f1c20 */ /* 0x000fe20008400000 */
[----:B------:R-:W-:Y:S01]  /*3000*/  PRMT R7, R105, 0x7610, R7 ;  /* 0x0000761069077816 */ /* 0x000fe20000000007 */
[----:B------:R-:W-:Y:S01]  /*3010*/  @P1 FMUL R122, R122, UR6 ;  /* 0x000000067a7a1c20 */ /* 0x000fe20008400000 */
[----:B------:R-:W-:Y:S01]  /*3020*/  FSEL R146, R58, R125, !P2 ;  /* 0x0000007d3a927208 */ /* 0x000fe20005000000 */
[----:B------:R-:W-:Y:S01]  /*3030*/  FMUL R125, R150, UR4 ;  /* 0x00000004967d7c20 */ /* 0x000fe20008400000 */
[----:B------:R-:W-:Y:S01]  /*3040*/  LOP3.LUT R7, R7, 0xffff, RZ, 0xc0, !PT ;  /* 0x0000ffff07077812 */ /* 0x000fe200078ec0ff */
[----:B------:R-:W-:Y:S01]  /*3050*/  @P1 FMUL R126, R126, UR6 ;  /* 0x000000067e7e1c20 */ /* 0x000fe20008400000 */
[----:B------:R-:W-:Y:S01]  /*3060*/  F2FP.BF16.F32.PACK_AB R105, RZ, R113 ;  /* 0x00000071ff69723e */ /* 0x000fe200000010ff */
[----:B------:R-:W-:Y:S01]  /*3070*/  FFMA R146, R125, R146, R10 ;  /* 0x000000927d927223 */ /* 0x000fe2000000000a */
[----:B------:R-:W-:Y:S01]  /*3080*/  SHF.L.U64.HI R112, R7, 0x10, RZ ;  /* 0x0000001007707819 */ /* 0x000fe200000102ff */
[----:B------:R-:W2:Y:S01]  /*3090*/  F2F.BF16.F32 R114, R114 ;  /* 0x0000007200727304 */ /* 0x000ea20000202000 */
[----:B------:R-:W-:Y:S01]  /*30a0*/  PRMT R124, R124, 0x5410, R7 ;  /* 0x000054107c7c7816 */ /* 0x000fe20000000007 */
[----:B------:R-:W-:Y:S01]  /*30b0*/  @P1 FMUL R131, R131, UR6 ;  /* 0x0000000683831c20 */ /* 0x000fe20008400000 */
[----:B------:R-:W-:Y:S01]  /*30c0*/  LOP3.LUT R112, R112, R153, RZ, 0xfc, !PT ;  /* 0x0000009970707212 */ /* 0x000fe200078efcff */
[----:B------:R-:W-:Y:S01]  /*30d0*/  @P1 FMUL R120, R120, UR6 ;  /* 0x0000000678781c20 */ /* 0x000fe20008400000 */
[----:B------:R-:W-:Y:S01]  /*30e0*/  SHF.L.U32 R7, R107, 0x10, RZ ;  /* 0x000000106b077819 */ /* 0x000fe200000006ff */
[----:B------:R-:W-:Y:S01]  /*30f0*/  @P1 FMUL R119, R119, UR6 ;  /* 0x0000000677771c20 */ /* 0x000fe20008400000 */
[----:B------:R-:W-:Y:S01]  /*3100*/  LOP3.LUT R105, R105, 0xffff, RZ, 0xc0, !PT ;  /* 0x0000ffff69697812 */ /* 0x000fe200078ec0ff */
[----:B------:R-:W3:Y:S01]  /*3110*/  F2F.BF16.F32 R127, R127 ;  /* 0x0000007f007f7304 */ /* 0x000ee20000202000 */
[----:B------:R-:W-:Y:S01]  /*3120*/  LOP3.LUT R125, R112, R7, RZ, 0xfc, !PT ;  /* 0x00000007707d7212 */ /* 0x000fe200078efcff */
[----:B------:R-:W-:Y:S01]  /*3130*/  @P1 FMUL R128, R128, UR6 ;  /* 0x0000000680801c20 */ /* 0x000fe20008400000 */
[----:B------:R-:W-:Y:S01]  /*3140*/  PRMT R7, R155, 0x7610, R7 ;  /* 0x000076109b077816 */ /* 0x000fe20000000007 */
[----:B------:R-:W-:Y:S01]  /*3150*/  @P1 FMUL R137, R137, UR6 ;  /* 0x0000000689891c20 */ /* 0x000fe20008400000 */
[----:B------:R-:W-:Y:S01]  /*3160*/  F2FP.BF16.F32.PACK_AB R112, RZ, R109 ;  /* 0x0000006dff70723e */ /* 0x000fe200000010ff */
[----:B------:R-:W-:Y:S01]  /*3170*/  @P1 FMUL R116, R116, UR6 ;  /* 0x0000000674741c20 */ /* 0x000fe20008400000 */
[----:B------:R-:W-:Y:S01]  /*3180*/  LOP3.LUT R7, R7, 0xffff, RZ, 0xc0, !PT ;  /* 0x0000ffff07077812 */ /* 0x000fe200078ec0ff */
[----:B------:R-:W4:Y:S01]  /*3190*/  F2F.BF16.F32 R126, R126 ;  /* 0x0000007e007e7304 */ /* 0x000f220000202000 */
[----:B------:R-:W-:Y:S01]  /*31a0*/  F2FP.BF16.F32.PACK_AB R150, RZ, R117 ;  /* 0x00000075ff96723e */ /* 0x000fe200000010ff */
[----:B------:R-:W-:Y:S01]  /*31b0*/  @P1 FMUL R135, R135, UR6 ;  /* 0x0000000687871c20 */ /* 0x000fe20008400000 */
[----:B------:R-:W-:Y:S01]  /*31c0*/  SHF.L.U64.HI R132, R7, 0x10, RZ ;  /* 0x0000001007847819 */ /* 0x000fe200000102ff */
[----:B------:R-:W-:Y:S01]  /*31d0*/  @P1 FMUL R134, R134, UR6 ;  /* 0x0000000686861c20 */ /* 0x000fe20008400000 */
[----:B------:R-:W-:Y:S01]  /*31e0*/  PRMT R112, R112, 0x5410, R7 ;  /* 0x0000541070707816 */ /* 0x000fe20000000007 */
[----:B------:R-:W-:Y:S01]  /*31f0*/  @P1 FMUL R130, R130, UR6 ;  /* 0x0000000682821c20 */ /* 0x000fe20008400000 */
[----:B------:R-:W-:Y:S01]  /*3200*/  MOV R7, UR11 ;  /* 0x0000000b00077c02 */ /* 0x000fe20008000f00 */
[----:B------:R-:W4:Y:S01]  /*3210*/  F2F.BF16.F32 R131, R131 ;  /* 0x0000008300837304 */ /* 0x000f220000202000 */
[----:B------:R-:W-:-:S02]  /*3220*/  LOP3.LUT R132, R132, R157, RZ, 0xfc, !PT ;  /* 0x0000009d84847212 */ /* 0x000fc400078efcff */
[----:B------:R-:W-:Y:S02]  /*3230*/  LOP3.LUT R138, R7, 0x80, R164, 0xe2, !PT ;  /* 0x00000080078a7812 */ /* 0x000fe400078ee2a4 */
[----:B------:R-:W-:Y:S02]  /*3240*/  LOP3.LUT R113, R132, R111, RZ, 0xfc, !PT ;  /* 0x0000006f84717212 */ /* 0x000fe400078efcff */
[----:B------:R-:W-:Y:S01]  /*3250*/  LOP3.LUT R7, R138, 0x60, R165, 0xf8, !PT ;  /* 0x000000608a077812 */ /* 0x000fe200078ef8a5 */
[----:B------:R-:W-:Y:S01]  /*3260*/  IMAD R138, R5, 0xc00, RZ ;  /* 0x00000c00058a7824 */ /* 0x000fe200078e02ff */
[----:B------:R-:W-:Y:S01]  /*3270*/  @P0 FMNMX R6, R6, |R141|, !PT ;  /* 0x4000008d06060209 */ /* 0x000fe20007800000 */
[----:B------:R-:W4:Y:S01]  /*3280*/  F2F.BF16.F32 R119, R119 ;  /* 0x0000007700777304 */ /* 0x000f220000202000 */
[----:B0-----:R-:W-:Y:S01]  /*3290*/  SHF.L.U32 R123, R123, 0x10, RZ ;  /* 0x000000107b7b7819 */ /* 0x001fe200000006ff */
[----:B------:R-:W-:Y:S01]  /*32a0*/  @P1 FMUL R141, R141, UR6 ;  /* 0x000000068d8d1c20 */ /* 0x000fe20008400000 */
[----:B------:R-:W-:-:S02]  /*32b0*/  LOP3.LUT R7, R138, R7, RZ, 0xfc, !PT ;  /* 0x000000078a077212 */ /* 0x000fc400078efcff */
[----:B------:R-:W-:Y:S02]  /*32c0*/  PRMT R138, R159, 0x7610, R138 ;  /* 0x000076109f8a7816 */ /* 0x000fe4000000008a */
[----:B------:R-:W-:Y:S01]  /*32d0*/  @P0 FMNMX R6, R6, |R136|, !PT ;  /* 0x4000008806060209 */ /* 0x000fe20007800000 */
[----:B------:R-:W-:Y:S01]  /*32e0*/  @P1 FMUL R136, R136, UR6 ;  /* 0x0000000688881c20 */ /* 0x000fe20008400000 */
[----:B------:R-:W-:Y:S01]  /*32f0*/  PRMT R132, R138, 0x5410, R105 ;  /* 0x000054108a847816 */ /* 0x000fe20000000069 */
[----:B------:R-:W-:Y:S01]  /*3300*/  F2F.BF16.F32 R135, R135 ;  /* 0x0000008700877304 */ /* 0x000fe20000202000 */
[----:B------:R-:W-:Y:S02]  /*3310*/  SHF.L.U64.HI R138, R105, 0x10, RZ ;  /* 0x00000010698a7819 */ /* 0x000fe400000102ff */
[----:B------:R-:W-:Y:S02]  /*3320*/  F2FP.BF16.F32.PACK_AB R105, RZ, R163 ;  /* 0x000000a3ff69723e */ /* 0x000fe400000010ff */
[----:B------:R-:W-:-:S02]  /*3330*/  LOP3.LUT R138, R138, R161, RZ, 0xfc, !PT ;  /* 0x000000a18a8a7212 */ /* 0x000fc400078efcff */
[----:B------:R-:W-:Y:S01]  /*3340*/  LOP3.LUT R105, R105, 0xffff, RZ, 0xc0, !PT ;  /* 0x0000ffff69697812 */ /* 0x000fe200078ec0ff */
[----:B------:R-:W-:Y:S01]  /*3350*/  F2F.BF16.F32 R134, R134 ;  /* 0x0000008600867304 */ /* 0x000fe20000202000 */
[----:B------:R-:W-:Y:S02]  /*3360*/  LOP3.LUT R133, R138, R115, RZ, 0xfc, !PT ;  /* 0x000000738a857212 */ /* 0x000fe400078efcff */
[----:B------:R-:W-:Y:S02]  /*3370*/  SHF.L.U64.HI R107, R105, 0x10, RZ ;  /* 0x00000010696b7819 */ /* 0x000fe400000102ff */
[----:B------:R-:W-:Y:S02]  /*3380*/  PRMT R138, R150, 0x5410, R105 ;  /* 0x00005410968a7816 */ /* 0x000fe40000000069 */
[----:B------:R-:W-:Y:S01]  /*3390*/  LOP3.LUT R150, R107, R0, RZ, 0xfc, !PT ;  /* 0x000000006b967212 */ /* 0x000fe200078efcff */
[----:B------:R-:W-:Y:S01]  /*33a0*/  F2F.BF16.F32 R130, R130 ;  /* 0x0000008200827304 */ /* 0x000fe20000202000 */
[----:B------:R-:W-:-:S02]  /*33b0*/  F2FP.BF16.F32.PACK_AB R0, RZ, R104 ;  /* 0x00000068ff00723e */ /* 0x000fc400000010ff */
[----:B------:R-:W-:Y:S02]  /*33c0*/  F2FP.BF16.F32.PACK_AB R105, RZ, R121 ;  /* 0x00000079ff69723e */ /* 0x000fe400000010ff */
[----:B------:R-:W-:Y:S02]  /*33d0*/  LOP3.LUT R0, R0, 0xffff, RZ, 0xc0, !PT ;  /* 0x0000ffff00007812 */ /* 0x000fe400078ec0ff */
[----:B------:R-:W-:Y:S02]  /*33e0*/  F2FP.BF16.F32.PACK_AB R129, RZ, R129 ;  /* 0x00000081ff81723e */ /* 0x000fe400000010ff */
[----:B------:R-:W-:Y:S02]  /*33f0*/  SHF.L.U64.HI R107, R0, 0x10, RZ ;  /* 0x00000010006b7819 */ /* 0x000fe400000102ff */
[----:B------:R-:W-:Y:S02]  /*3400*/  PRMT R104, R105, 0x5410, R0 ;  /* 0x0000541069687816 */ /* 0x000fe40000000000 */
[----:B------:R-:W-:-:S02]  /*3410*/  F2FP.BF16.F32.PACK_AB R0, RZ, R108 ;  /* 0x0000006cff00723e */ /* 0x000fc400000010ff */
[----:B------:R-:W-:Y:S02]  /*3420*/  LOP3.LUT R106, R107, R106, RZ, 0xfc, !PT ;  /* 0x0000006a6b6a7212 */ /* 0x000fe400078efcff */
[----:B------:R-:W-:Y:S02]  /*3430*/  F2FP.BF16.F32.PACK_AB R107, RZ, R110 ;  /* 0x0000006eff6b723e */ /* 0x000fe400000010ff */
[----:B------:R-:W-:Y:S02]  /*3440*/  LOP3.LUT R0, R0, 0xffff, RZ, 0xc0, !PT ;  /* 0x0000ffff00007812 */ /* 0x000fe400078ec0ff */
[----:B------:R-:W-:Y:S02]  /*3450*/  LOP3.LUT R105, R106, R123, RZ, 0xfc, !PT ;  /* 0x0000007b6a697212 */ /* 0x000fe400078efcff */
[----:B------:R-:W-:Y:S02]  /*3460*/  PRMT R106, R107, 0x5410, R0 ;  /* 0x000054106b6a7816 */ /* 0x000fe40000000000 */
[----:B------:R-:W-:Y:S01]  /*3470*/  @P0 FMNMX R6, R6, |R140|, !PT ;  /* 0x4000008c06060209 */ /* 0x000fe20007800000 */
[----:B------:R-:W-:Y:S01]  /*3480*/  @P1 FMUL R140, R140, UR6 ;  /* 0x000000068c8c1c20 */ /* 0x000fe20008400000 */
[----:B------:R-:W-:-:S02]  /*3490*/  SHF.L.U64.HI R107, R0, 0x10, RZ ;  /* 0x00000010006b7819 */ /* 0x000fc400000102ff */
[----:B------:R-:W-:Y:S02]  /*34a0*/  PRMT R0, R129, 0x7610, R0 ;  /* 0x0000761081007816 */ /* 0x000fe40000000000 */
[----:B------:R-:W-:Y:S01]  /*34b0*/  @P0 FMNMX R6, R6, |R143|, !PT ;  /* 0x4000008f06060209 */ /* 0x000fe20007800000 */
[----:B------:R-:W0:Y:S01]  /*34c0*/  F2F.BF16.F32 R140, R140 ;  /* 0x0000008c008c7304 */ /* 0x000e220000202000 */
[----:B------:R-:W-:Y:S01]  /*34d0*/  LOP3.LUT R108, R0, 0xffff, RZ, 0xc0, !PT ;  /* 0x0000ffff006c7812 */ /* 0x000fe200078ec0ff */
[----:B------:R-:W-:Y:S01]  /*34e0*/  @P1 FMUL R143, R143, UR6 ;  /* 0x000000068f8f1c20 */ /* 0x000fe20008400000 */
[----:B------:R-:W-:Y:S02]  /*34f0*/  F2FP.BF16.F32.PACK_AB R122, RZ, R122 ;  /* 0x0000007aff7a723e */ /* 0x000fe400000010ff */
[----:B------:R-:W-:Y:S01]  /*3500*/  @P0 FMNMX R6, R6, |R142|, !PT ;  /* 0x4000008e06060209 */ /* 0x000fe20007800000 */
[----:B------:R-:W-:Y:S01]  /*3510*/  @P1 FMUL R142, R142, UR6 ;  /* 0x000000068e8e1c20 */ /* 0x000fe20008400000 */
[----:B------:R-:W-:Y:S01]  /*3520*/  SHF.L.U64.HI R111, R108, 0x10, RZ ;  /* 0x000000106c6f7819 */ /* 0x000fe200000102ff */
[----:B------:R-:W0:Y:S01]  /*3530*/  F2F.BF16.F32 R143, R143 ;  /* 0x0000008f008f7304 */ /* 0x000e220000202000 */
[----:B------:R-:W-:-:S02]  /*3540*/  PRMT R0, R122, 0x7610, R0 ;  /* 0x000076107a007816 */ /* 0x000fc40000000000 */
[----:B------:R-:W-:Y:S01]  /*3550*/  @P0 FMNMX R6, R6, |R145|, !PT ;  /* 0x4000009106060209 */ /* 0x000fe20007800000 */
[----:B------:R-:W-:Y:S01]  /*3560*/  @P1 FMUL R145, R145, UR6 ;  /* 0x0000000691911c20 */ /* 0x000fe20008400000 */
[----:B-1----:R-:W-:Y:S02]  /*3570*/  LOP3.LUT R118, R111, R118, RZ, 0xfc, !PT ;  /* 0x000000766f767212 */ /* 0x002fe400078efcff */
[----:B------:R-:W-:Y:S02]  /*3580*/  F2FP.BF16.F32.PACK_AB R111, RZ, R120 ;  /* 0x00000078ff6f723e */ /* 0x000fe400000010ff */
[----:B------:R-:W-:Y:S01]  /*3590*/  LOP3.LUT R0, R0, 0xffff, RZ, 0xc0, !PT ;  /* 0x0000ffff00007812 */ /* 0x000fe200078ec0ff */
[----:B------:R-:W1:Y:S01]  /*35a0*/  @!P3 LDC.64 R120, c[0x0][0x230] ;  /* 0x00008c00ff78bb82 */ /* 0x000e620000000a00 */
[----:B------:R-:W-:Y:S01]  /*35b0*/  @P0 FMNMX R6, R6, |R144|, !PT ;  /* 0x4000009006060209 */ /* 0x000fe20007800000 */
[----:B------:R-:W-:Y:S01]  /*35c0*/  @P1 FMUL R144, R144, UR6 ;  /* 0x0000000690901c20 */ /* 0x000fe20008400000 */
[----:B------:R-:W-:-:S02]  /*35d0*/  SHF.L.U64.HI R115, R0, 0x10, RZ ;  /* 0x0000001000737819 */ /* 0x000fc400000102ff */
[----:B------:R-:W-:Y:S02]  /*35e0*/  PRMT R110, R111, 0x5410, R0 ;  /* 0x000054106f6e7816 */ /* 0x000fe40000000000 */
[----:B------:R-:W-:Y:S01]  /*35f0*/  F2FP.BF16.F32.PACK_AB R0, RZ, R128 ;  /* 0x00000080ff00723e */ /* 0x000fe200000010ff */
[----:B------:R-:W0:Y:S01]  /*3600*/  F2F.BF16.F32 R144, R144 ;  /* 0x0000009000907304 */ /* 0x000e220000202000 */
[----:B------:R-:W-:Y:S01]  /*3610*/  @P0 FMNMX R6, R6, |R147|, !PT ;  /* 0x4000009306060209 */ /* 0x000fe20007800000 */
[----:B------:R-:W-:Y:S01]  /*3620*/  @P1 FMUL R147, R147, UR6 ;  /* 0x0000000693931c20 */ /* 0x000fe20008400000 */
[----:B--2---:R-:W-:Y:S02]  /*3630*/  LOP3.LUT R114, R107, R114, RZ, 0xfc, !PT ;  /* 0x000000726b727212 */ /* 0x004fe400078efcff */
[----:B---3--:R-:W-:Y:S02]  /*3640*/  SHF.L.U32 R127, R127, 0x10, RZ ;  /* 0x000000107f7f7819 */ /* 0x008fe400000006ff */
[----:B----4-:R-:W-:Y:S01]  /*3650*/  LOP3.LUT R126, R115, R126, RZ, 0xfc, !PT ;  /* 0x0000007e737e7212 */ /* 0x010fe200078efcff */
[----:B------:R-:W-:Y:S01]  /*3660*/  F2F.BF16.F32 R147, R147 ;  /* 0x0000009300937304 */ /* 0x000fe20000202000 */
[----:B------:R-:W-:-:S02]  /*3670*/  F2FP.BF16.F32.PACK_AB R115, RZ, R137 ;  /* 0x00000089ff73723e */ /* 0x000fc400000010ff */
[----:B------:R-:W-:Y:S02]  /*3680*/  LOP3.LUT R0, R0, 0xffff, RZ, 0xc0, !PT ;  /* 0x0000ffff00007812 */ /* 0x000fe400078ec0ff */
[----:B------:R-:W-:Y:S01]  /*3690*/  @P0 FMNMX R6, R6, |R149|, !PT ;  /* 0x4000009506060209 */ /* 0x000fe20007800000 */
[----:B------:R-:W-:Y:S01]  /*36a0*/  @P1 FMUL R149, R149, UR6 ;  /* 0x0000000695951c20 */ /* 0x000fe20008400000 */
[----:B------:R-:W-:Y:S01]  /*36b0*/  LOP3.LUT R107, R114, R127, RZ, 0xfc, !PT ;  /* 0x0000007f726b7212 */ /* 0x000fe200078efcff */
[----:B-1----:R-:W-:Y:S01]  /*36c0*/  @!P3 IMAD.WIDE R128, R5, 0x4, R120 ;  /* 0x000000040580b825 */ /* 0x002fe200078e0278 */
[----:B------:R-:W-:Y:S02]  /*36d0*/  F2FP.BF16.F32.PACK_AB R109, RZ, R116 ;  /* 0x00000074ff6d723e */ /* 0x000fe400000010ff */
[----:B------:R-:W-:Y:S02]  /*36e0*/  PRMT R114, R115, 0x5410, R0 ;  /* 0x0000541073727816 */ /* 0x000fe40000000000 */
[----:B------:R-:W-:Y:S01]  /*36f0*/  @P0 FMNMX R6, R6, |R148|, !PT ;  /* 0x4000009406060209 */ /* 0x000fe20007800000 */
[----:B------:R-:W-:Y:S01]  /*3700*/  @P1 FMUL R148, R148, UR6 ;  /* 0x0000000694941c20 */ /* 0x000fe20008400000 */
[----:B------:R-:W-:-:S02]  /*3710*/  SHF.L.U32 R131, R131, 0x10, RZ ;  /* 0x0000001083837819 */ /* 0x000fc400000006ff */
[----:B------:R-:W-:Y:S02]  /*3720*/  SHF.L.U64.HI R115, R0, 0x10, RZ ;  /* 0x0000001000737819 */ /* 0x000fe400000102ff */
[----:B------:R-:W-:Y:S02]  /*3730*/  F2FP.BF16.F32.PACK_AB R0, RZ, R136 ;  /* 0x00000088ff00723e */ /* 0x000fe400000010ff */
[----:B------:R-:W-:Y:S02]  /*3740*/  PRMT R108, R109, 0x5410, R108 ;  /* 0x000054106d6c7816 */ /* 0x000fe4000000006c */
[----:B------:R-:W-:Y:S02]  /*3750*/  LOP3.LUT R109, R118, R131, RZ, 0xfc, !PT ;  /* 0x00000083766d7212 */ /* 0x000fe400078efcff */
[----:B------:R-:W-:Y:S02]  /*3760*/  SHF.L.U32 R119, R119, 0x10, RZ ;  /* 0x0000001077777819 */ /* 0x000fe400000006ff */
[----:B------:R-:W-:-:S02]  /*3770*/  LOP3.LUT R0, R0, 0xffff, RZ, 0xc0, !PT ;  /* 0x0000ffff00007812 */ /* 0x000fc400078ec0ff */
[----:B------:R-:W-:Y:S02]  /*3780*/  F2FP.BF16.F32.PACK_AB R118, RZ, R148 ;  /* 0x00000094ff76723e */ /* 0x000fe400000010ff */
[----:B------:R-:W-:Y:S01]  /*3790*/  @P0 FMNMX R6, R6, |R146|, !PT ;  /* 0x4000009206060209 */ /* 0x000fe20007800000 */
[----:B------:R-:W-:Y:S01]  /*37a0*/  @P1 FMUL R146, R146, UR6 ;  /* 0x0000000692921c20 */ /* 0x000fe20008400000 */
[----:B------:R-:W-:Y:S02]  /*37b0*/  SHF.L.U64.HI R117, R0, 0x10, RZ ;  /* 0x0000001000757819 */ /* 0x000fe400000102ff */
[----:B------:R-:W-:Y:S02]  /*37c0*/  LOP3.LUT R139, R150, R119, RZ, 0xfc, !PT ;  /* 0x00000077968b7212 */ /* 0x000fe400078efcff */
[----:B------:R-:W-:Y:S01]  /*37d0*/  F2FP.BF16.F32.PACK_AB R141, RZ, R141 ;  /* 0x0000008dff8d723e */ /* 0x000fe200000010ff */
[----:B------:R-:W1:Y:S01]  /*37e0*/  F2F.BF16.F32 R146, R146 ;  /* 0x0000009200927304 */ /* 0x000e620000202000 */
[----:B------:R-:W-:-:S02]  /*37f0*/  LOP3.LUT R122, R118, 0xffff, RZ, 0xc0, !PT ;  /* 0x0000ffff767a7812 */ /* 0x000fc400078ec0ff */
[----:B------:R-:W2:Y:S01]  /*3800*/  LDC.64 R118, c[0x0][0x258] ;  /* 0x00009600ff767b82 */ /* 0x000ea20000000a00 */
[----:B------:R-:W-:Y:S01]  /*3810*/  @P0 FMNMX R6, R6, |R151|, !PT ;  /* 0x4000009706060209 */ /* 0x000fe20007800000 */
[----:B------:R-:W-:Y:S01]  /*3820*/  @P1 FMUL R151, R151, UR6 ;  /* 0x0000000697971c20 */ /* 0x000fe20008400000 */
[----:B0-----:R-:W-:Y:S02]  /*3830*/  LOP3.LUT R140, R117, R140, RZ, 0xfc, !PT ;  /* 0x0000008c758c7212 */ /* 0x001fe400078efcff */
[----:B------:R-:W-:Y:S02]  /*3840*/  PRMT R117, R141, 0x7610, R117 ;  /* 0x000076108d757816 */ /* 0x000fe40000000075 */
[----:B------:R-:W-:Y:S01]  /*3850*/  SHF.L.U32 R135, R135, 0x10, RZ ;  /* 0x0000001087877819 */ /* 0x000fe200000006ff */
[----:B------:R-:W0:Y:S01]  /*3860*/  F2F.BF16.F32 R151, R151 ;  /* 0x0000009700977304 */ /* 0x000e220000202000 */
[----:B------:R-:W-:Y:S02]  /*3870*/  PRMT R116, R117, 0x5410, R0 ;  /* 0x0000541075747816 */ /* 0x000fe40000000000 */
[----:B------:R-:W-:-:S02]  /*3880*/  F2FP.BF16.F32.PACK_AB R0, RZ, R145 ;  /* 0x00000091ff00723e */ /* 0x000fc400000010ff */
[----:B------:R-:W-:Y:S02]  /*3890*/  SHF.L.U64.HI R127, R122, 0x10, RZ ;  /* 0x000000107a7f7819 */ /* 0x000fe400000102ff */
[----:B------:R-:W-:Y:S02]  /*38a0*/  LOP3.LUT R0, R0, 0xffff, RZ, 0xc0, !PT ;  /* 0x0000ffff00007812 */ /* 0x000fe400078ec0ff */
[----:B------:R-:W-:Y:S02]  /*38b0*/  F2FP.BF16.F32.PACK_AB R149, RZ, R149 ;  /* 0x00000095ff95723e */ /* 0x000fe400000010ff */
[----:B------:R-:W-:Y:S02]  /*38c0*/  SHF.L.U64.HI R123, R0, 0x10, RZ ;  /* 0x00000010007b7819 */ /* 0x000fe400000102ff */
[----:B------:R-:W-:Y:S02]  /*38d0*/  SHF.L.U32 R143, R143, 0x10, RZ ;  /* 0x000000108f8f7819 */ /* 0x000fe400000006ff */
[----:B------:R-:W-:-:S02]  /*38e0*/  F2FP.BF16.F32.PACK_AB R142, RZ, R142 ;  /* 0x0000008eff8e723e */ /* 0x000fc400000010ff */
[----:B------:R-:W-:Y:S01]  /*38f0*/  MOV R153, UR4 ;  /* 0x0000000400997c02 */ /* 0x000fe20008000f00 */
[----:B------:R-:W-:Y:S01]  /*3900*/  ULDC UR4, c[0x0][0x210] ;  /* 0x0000840000047ab9 */ /* 0x000fe20000000800 */
[----:B------:R-:W-:Y:S02]  /*3910*/  LOP3.LUT R111, R126, R135, RZ, 0xfc, !PT ;  /* 0x000000877e6f7212 */ /* 0x000fe400078efcff */
[----:B------:R-:W-:Y:S01]  /*3920*/  IADD3 R131, R7, 0x100, RZ ;  /* 0x0000010007837810 */ /* 0x000fe20007ffe0ff */
[----:B------:R2:W-:Y:S01]  /*3930*/  @!P3 STG.E desc[UR8][R128.64], R153 ;  /* 0x000000998000b986 */ /* 0x0005e2000c101908 */
[----:B------:R-:W-:Y:S02]  /*3940*/  LOP3.LUT R115, R115, R134, RZ, 0xfc, !PT ;  /* 0x0000008673737212 */ /* 0x000fe400078efcff */
[----:B------:R-:W-:Y:S02]  /*3950*/  SHF.L.U32 R130, R130, 0x10, RZ ;  /* 0x0000001082827819 */ /* 0x000fe400000006ff */
[----:B------:R-:W-:-:S02]  /*3960*/  LOP3.LUT R144, R123, R144, RZ, 0xfc, !PT ;  /* 0x000000907b907212 */ /* 0x000fc400078efcff */
[----:B-1----:R-:W-:Y:S02]  /*3970*/  LOP3.LUT R146, R127, R146, RZ, 0xfc, !PT ;  /* 0x000000927f927212 */ /* 0x002fe400078efcff */
[----:B------:R-:W-:Y:S02]  /*3980*/  SHF.L.U32 R147, R147, 0x10, RZ ;  /* 0x0000001093937819 */ /* 0x000fe400000006ff */
[----:B------:R-:W-:Y:S01]  /*3990*/  IADD3 R135, R7, 0x200, RZ ;  /* 0x0000020007877810 */ /* 0x000fe20007ffe0ff */
[----:B--2---:R-:W-:Y:S01]  /*39a0*/  IMAD.WIDE.U32 R128, R131, 0x8, R118 ;  /* 0x0000000883807825 */ /* 0x004fe200078e0076 */
[----:B------:R-:W-:Y:S02]  /*39b0*/  PRMT R127, R149, 0x7610, R127 ;  /* 0x00007610957f7816 */ /* 0x000fe4000000007f */
[----:B------:R-:W-:Y:S02]  /*39c0*/  IADD3 R137, R7, 0x300, RZ ;  /* 0x0000030007897810 */ /* 0x000fe40007ffe0ff */
[----:B------:R-:W-:-:S02]  /*39d0*/  LOP3.LUT R117, R140, R143, RZ, 0xfc, !PT ;  /* 0x0000008f8c757212 */ /* 0x000fc400078efcff */
[----:B------:R-:W-:Y:S02]  /*39e0*/  PRMT R123, R142, 0x7610, R123 ;  /* 0x000076108e7b7816 */ /* 0x000fe4000000007b */
[----:B------:R-:W-:Y:S02]  /*39f0*/  IADD3 R141, R7, 0x400, RZ ;  /* 0x00000400078d7810 */ /* 0x000fe40007ffe0ff */
[----:B0-----:R-:W-:Y:S02]  /*3a00*/  SHF.L.U32 R151, R151, 0x10, RZ ;  /* 0x0000001097977819 */ /* 0x001fe400000006ff */
[----:B------:R-:W-:Y:S02]  /*3a10*/  IADD3 R143, R7, 0x500, RZ ;  /* 0x00000500078f7810 */ /* 0x000fe40007ffe0ff */
[----:B------:R-:W-:Y:S01]  /*3a20*/  LOP3.LUT R115, R115, R130, RZ, 0xfc, !PT ;  /* 0x0000008273737212 */ /* 0x000fe200078efcff */
[----:B------:R-:W-:Y:S01]  /*3a30*/  IMAD.WIDE.U32 R130, R135, 0x8, R118 ;  /* 0x0000000887827825 */ /* 0x000fe200078e0076 */
[----:B------:R-:W-:-:S02]  /*3a40*/  LOP3.LUT R121, R144, R147, RZ, 0xfc, !PT ;  /* 0x0000009390797212 */ /* 0x000fc400078efcff */
[----:B------:R-:W-:Y:S01]  /*3a50*/  IADD3 R145, R7, 0x700, RZ ;  /* 0x0000070007917810 */ /* 0x000fe20007ffe0ff */
[----:B------:R-:W-:Y:S01]  /*3a60*/  IMAD.WIDE.U32 R134, R137, 0x8, R118 ;  /* 0x0000000889867825 */ /* 0x000fe200078e0076 */
[----:B------:R-:W-:Y:S02]  /*3a70*/  PRMT R122, R127, 0x5410, R122 ;  /* 0x000054107f7a7816 */ /* 0x000fe4000000007a */
[C---:B------:R-:W-:Y:S01]  /*3a80*/  IADD3 R147, R7.reuse, 0x800, RZ ;  /* 0x0000080007937810 */ /* 0x040fe20007ffe0ff */
[----:B------:R-:W-:Y:S01]  /*3a90*/  IMAD.WIDE.U32 R126, R7, 0x8, R118 ;  /* 0x00000008077e7825 */ /* 0x000fe200078e0076 */
[----:B------:R-:W-:Y:S02]  /*3aa0*/  PRMT R120, R123, 0x5410, R0 ;  /* 0x000054107b787816 */ /* 0x000fe40000000000 */
[----:B------:R-:W-:Y:S01]  /*3ab0*/  IADD3 R149, R7, 0x900, RZ ;  /* 0x0000090007957810 */ /* 0x000fe20007ffe0ff */
[--C-:B------:R-:W-:Y:S01]  /*3ac0*/  IMAD.WIDE.U32 R136, R141, 0x8, R118.reuse ;  /* 0x000000088d887825 */ /* 0x100fe200078e0076 */
[----:B------:R-:W-:Y:S01]  /*3ad0*/  LOP3.LUT R123, R146, R151, RZ, 0xfc, !PT ;  /* 0x00000097927b7212 */ /* 0x000fe200078efcff */
[----:B------:R0:W-:Y:S01]  /*3ae0*/  STG.E.64 desc[UR8][R126.64], R124 ;  /* 0x0000007c7e007986 */ /* 0x0001e2000c101b08 */
[----:B------:R-:W-:Y:S01]  /*3af0*/  IADD3 R151, R7, 0xa00, RZ ;  /* 0x00000a0007977810 */ /* 0x000fe20007ffe0ff */
[--C-:B------:R-:W-:Y:S01]  /*3b00*/  IMAD.WIDE.U32 R140, R143, 0x8, R118.reuse ;  /* 0x000000088f8c7825 */ /* 0x100fe200078e0076 */
[C---:B------:R-:W-:Y:S01]  /*3b10*/  LEA R148, P0, R2.reuse, UR12, 0x3 ;  /* 0x0000000c02947c11 */ /* 0x040fe2000f8018ff */
[----:B------:R1:W-:Y:S01]  /*3b20*/  STG.E.64 desc[UR8][R128.64], R112 ;  /* 0x0000007080007986 */ /* 0x0003e2000c101b08 */
[----:B------:R-:W-:Y:S01]  /*3b30*/  IADD3 R7, R7, 0xb00, RZ ;  /* 0x00000b0007077810 */ /* 0x000fe20007ffe0ff */
[--C-:B------:R-:W-:Y:S01]  /*3b40*/  IMAD.WIDE.U32 R142, R145, 0x8, R118.reuse ;  /* 0x00000008918e7825 */ /* 0x100fe200078e0076 */
[----:B------:R-:W-:Y:S01]  /*3b50*/  IADD3 R5, R5, UR4, RZ ;  /* 0x0000000405057c10 */ /* 0x000fe2000fffe0ff */
[----:B------:R1:W-:Y:S01]  /*3b60*/  STG.E.64 desc[UR8][R130.64], R132 ;  /* 0x0000008482007986 */ /* 0x0003e2000c101b08 */
[----:B------:R-:W-:Y:S01]  /*3b70*/  ULDC UR4, c[0x0][0x218] ;  /* 0x0000860000047ab9 */ /* 0x000fe20000000800 */
[--C-:B------:R-:W-:Y:S01]  /*3b80*/  IMAD.WIDE.U32 R144, R147, 0x8, R118.reuse ;  /* 0x0000000893907825 */ /* 0x100fe200078e0076 */
[----:B------:R-:W-:Y:S01]  /*3b90*/  LOP3.LUT P2, RZ, R3, 0xff, RZ, 0xc0, !PT ;  /* 0x000000ff03ff7812 */ /* 0x000fe2000784c0ff */
[----:B------:R1:W-:Y:S02]  /*3ba0*/  STG.E.64 desc[UR8][R134.64], R138 ;  /* 0x0000008a86007986 */ /* 0x0003e4000c101b08 */
[--C-:B------:R-:W-:Y:S01]  /*3bb0*/  IMAD.WIDE.U32 R146, R149, 0x8, R118.reuse ;  /* 0x0000000895927825 */ /* 0x100fe200078e0076 */
[----:B------:R-:W-:Y:S01]  /*3bc0*/  LEA.HI.X R149, R2, UR13, RZ, 0x3, P0 ;  /* 0x0000000d02957c11 */ /* 0x000fe200080f1cff */
[----:B------:R1:W-:Y:S01]  /*3bd0*/  STG.E.64 desc[UR8][R136.64], R104 ;  /* 0x0000006888007986 */ /* 0x0003e2000c101b08 */
[----:B0-----:R-:W-:Y:S01]  /*3be0*/  LEA R124, P0, R7, UR12, 0x3 ;  /* 0x0000000c077c7c11 */ /* 0x001fe2000f8018ff */
[----:B------:R-:W-:Y:S01]  /*3bf0*/  IMAD.WIDE.U32 R118, R151, 0x8, R118 ;  /* 0x0000000897767825 */ /* 0x000fe200078e0076 */
[----:B------:R-:W-:Y:S01]  /*3c00*/  SEL R3, RZ, 0x1, P2 ;  /* 0x00000001ff037807 */ /* 0x000fe20001000000 */
[----:B------:R1:W-:Y:S01]  /*3c10*/  STG.E.64 desc[UR8][R140.64], R106 ;  /* 0x0000006a8c007986 */ /* 0x0003e2000c101b08 */
[----:B------:R-:W-:-:S02]  /*3c20*/  LEA.HI.X R125, R7, UR13, RZ, 0x3, P0 ;  /* 0x0000000d077d7c11 */ /* 0x000fc400080f1cff */
[----:B------:R-:W-:Y:S01]  /*3c30*/  ISETP.GE.AND P0, PT, R5, UR4, PT ;  /* 0x0000000405007c0c */ /* 0x000fe2000bf06270 */
[----:B------:R1:W-:Y:S04]  /*3c40*/  STG.E.64 desc[UR8][R148.64], R108 ;  /* 0x0000006c94007986 */ /* 0x0003e8000c101b08 */
[----:B------:R1:W-:Y:S04]  /*3c50*/  STG.E.64 desc[UR8][R142.64], R110 ;  /* 0x0000006e8e007986 */ /* 0x0003e8000c101b08 */
[----:B------:R1:W-:Y:S04]  /*3c60*/  STG.E.64 desc[UR8][R144.64], R114 ;  /* 0x0000007290007986 */ /* 0x0003e8000c101b08 */
[----:B------:R1:W-:Y:S04]  /*3c70*/  STG.E.64 desc[UR8][R146.64], R116 ;  /* 0x0000007492007986 */ /* 0x0003e8000c101b08 */
[----:B------:R1:W-:Y:S04]  /*3c80*/  STG.E.64 desc[UR8][R118.64], R120 ;  /* 0x0000007876007986 */ /* 0x0003e8000c101b08 */
[----:B------:R1:W-:Y:S01]  /*3c90*/  STG.E.64 desc[UR8][R124.64], R122 ;  /* 0x0000007a7c007986 */ /* 0x0003e2000c101b08 */
[----:B------:R-:W-:Y:S05]  /*3ca0*/  @!P0 BRA `(.L_x_8350) ;  /* 0xffffffc400b08947 */ /* 0x000fea000383ffff */
.L_x_8337:
        /* <DEDUP_REMOVED lines=15> */
.L_x_8375:
        /* <DEDUP_REMOVED lines=28> */
.L_x_8378:
[----:B--2---:R-:W-:-:S07]  /*3f60*/  FMNMX R5, R3, R2, !PT ;  /* 0x0000000203057209 */ /* 0x004fce0007800000 */
.L_x_8354:
[----:B------:R-:W-:Y:S05]  /*3f70*/  BSYNC B0 ;  /* 0x0000000000007941 */ /* 0x000fea0003800000 */
.L_x_8353:
[----:B------:R-:W-:Y:S01]  /*3f80*/  ISETP.NE.AND P0, PT, R165, RZ, PT ;  /* 0x000000ffa500720c */ /* 0x000fe20003f05270 */
[----:B------:R-:W-:-:S12]  /*3f90*/  BSSY B0, `(.L_x_8351) ;  /* 0x0000004000007945 */ /* 0x000fd80003800000 */
[----:B------:R-:W-:Y:S05]  /*3fa0*/  @P0 BRA `(.L_x_8356) ;  /* 0x0000000000080947 */ /* 0x000fea0003800000 */
[----:B0-----:R-:W0:Y:S02]  /*3fb0*/  LDC.64 R2, c[0x0][0x288] ;  /* 0x0000a200ff027b82 */ /* 0x001e240000000a00 */
[----:B0-----:R2:W-:Y:S02]  /*3fc0*/  REDG.E.MAX.S32.STRONG.GPU desc[UR8][R2.64], R5 ;  /* 0x000000050200798e */ /* 0x0015e4000d10e388 */
.L_x_8356:
[----:B------:R-:W-:Y:S05]  /*3fd0*/  BSYNC B0 ;  /* 0x0000000000007941 */ /* 0x000fea0003800000 */
.L_x_8351:
        /* <DEDUP_REMOVED lines=14> */
[----:B012---:R-:W-:Y:S05]  /*40c0*/  CALL.REL.NOINC `($__internal_100_$__cuda_sm20_rcp_rn_f32_slowpath) ;  /* 0x0000000c00907944 */ /* 0x007fea0003c00000 */
[----:B------:R-:W-:Y:S05]  /*40d0*/  BRA `(.L_x_8358) ;  /* 0x0000000000147947 */ /* 0x000fea0003800000 */
.L_x_8357:
[----:B------:R-:W3:Y:S01]  /*40e0*/  MUFU.RCP R0, UR6 ;  /* 0x0000000600007d08 */ /* 0x000ee20008001000 */
[----:B0-2---:R-:W-:-:S05]  /*40f0*/  MOV R3, UR6 ;  /* 0x0000000600037c02 */ /* 0x005fca0008000f00 */
[----:B---3--:R-:W-:-:S04]  /*4100*/  FFMA R2, R0, R3, -1 ;  /* 0xbf80000000027423 */ /* 0x008fc80000000003 */
[----:B------:R-:W-:-:S04]  /*4110*/  FADD.FTZ R3, -R2, -RZ ;  /* 0x800000ff02037221 */ /* 0x000fc80000010100 */
[----:B------:R-:W-:-:S07]  /*4120*/  FFMA R0, R0, R3, R0 ;  /* 0x0000000300007223 */ /* 0x000fce0000000000 */
.L_x_8358:
[----:B------:R-:W0:Y:S02]  /*4130*/  LDC.64 R2, c[0x0][0x280] ;  /* 0x0000a000ff027b82 */ /* 0x000e240000000a00 */
[----:B0-----:R-:W-:Y:S01]  /*4140*/  STG.E desc[UR8][R2.64], R0 ;  /* 0x0000000002007986 */ /* 0x001fe2000c101908 */
[----:B------:R-:W-:Y:S05]  /*4150*/  EXIT ;  /* 0x000000000000794d */ /* 0x000fea0003800000 */
.L_x_8338:
[----:B------:R-:W-:Y:S01]  /*4160*/  HFMA2.MMA R155, -RZ, RZ, 0, 5.9604644775390625e-08 ;  /* 0x00000001ff9b7435 */ /* 0x000fe200000001ff */
[----:B------:R-:W-:Y:S02]  /*4170*/  MOV R160, R0 ;  /* 0x0000000000a07202 */ /* 0x000fe40000000f00 */
[----:B------:R-:W-:Y:S02]  /*4180*/  MOV R154, 0x1f ;  /* 0x0000001f009a7802 */ /* 0x000fe40000000f00 */
[----:B------:R-:W-:-:S07]  /*4190*/  MOV R153, 0xffffffff ;  /* 0xffffffff00997802 */ /* 0x000fce0000000f00 */
[----:B-----5:R-:W-:Y:S05]  /*41a0*/  WARPSYNC.COLLECTIVE R153, `(.L_x_8359) ;  /* 0x0000000099087348 */ /* 0x020fea0003c00000 */
[----:B------:R0:W1:Y:S02]  /*41b0*/  SHFL.BFLY P0, R161, R160, R155, R154 ;  /* 0x0c00009ba0a17389 */ /* 0x000064000000009a */
[----:B01---5:R-:W-:Y:S01]  /*41c0*/  ENDCOLLECTIVE ;  /* 0x000000000000791b */ /* 0x023fe20003800000 */
.L_x_8359:
[----:B------:R-:W-:Y:S01]  /*41d0*/  HFMA2.MMA R155, -RZ, RZ, 0, 1.1920928955078125e-07 ;  /* 0x00000002ff9b7435 */ /* 0x000fe200000001ff */
[----:B------:R-:W-:-:S05]  /*41e0*/  MOV R157, R161 ;  /* 0x000000a1009d7202 */ /* 0x000fca0000000f00 */
[----:B------:R-:W-:-:S05]  /*41f0*/  FADD R157, R0, R157 ;  /* 0x0000009d009d7221 */ /* 0x000fca0000000000 */
[----:B------:R-:W-:-:S07]  /*4200*/  MOV R160, R157 ;  /* 0x0000009d00a07202 */ /* 0x000fce0000000f00 */
[----:B------:R-:W-:Y:S05]  /*4210*/  WARPSYNC.COLLECTIVE R153, `(.L_x_8360) ;  /* 0x0000000099087348 */ /* 0x000fea0003c00000 */
[----:B------:R0:W1:Y:S02]  /*4220*/  SHFL.BFLY P0, R161, R160, R155, R154 ;  /* 0x0c00009ba0a17389 */ /* 0x000064000000009a */
[----:B01----:R-:W-:Y:S01]  /*4230*/  ENDCOLLECTIVE ;  /* 0x000000000000791b */ /* 0x003fe20003800000 */
.L_x_8360:
[----:B------:R-:W-:Y:S01]  /*4240*/  HFMA2.MMA R155, -RZ, RZ, 0, 2.384185791015625e-07 ;  /* 0x00000004ff9b7435 */ /* 0x000fe200000001ff */
[----:B------:R-:W-:-:S05]  /*4250*/  MOV R152, R161 ;  /* 0x000000a100987202 */ /* 0x000fca0000000f00 */
[----:B------:R-:W-:-:S05]  /*4260*/  FADD R156, R157, R152 ;  /* 0x000000989d9c7221 */ /* 0x000fca0000000000 */
[----:B------:R-:W-:-:S07]  /*4270*/  MOV R160, R156 ;  /* 0x0000009c00a07202 */ /* 0x000fce0000000f00 */
[----:B------:R-:W-:Y:S05]  /*4280*/  WARPSYNC.COLLECTIVE R153, `(.L_x_8361) ;  /* 0x0000000099087348 */ /* 0x000fea0003c00000 */
[----:B------:R0:W1:Y:S02]  /*4290*/  SHFL.BFLY P0, R161, R160, R155, R154 ;  /* 0x0c00009ba0a17389 */ /* 0x000064000000009a */
[----:B01----:R-:W-:Y:S01]  /*42a0*/  ENDCOLLECTIVE ;  /* 0x000000000000791b */ /* 0x003fe20003800000 */
.L_x_8361:
[----:B------:R-:W-:Y:S01]  /*42b0*/  HFMA2.MMA R155, -RZ, RZ, 0, 4.76837158203125e-07 ;  /* 0x00000008ff9b7435 */ /* 0x000fe200000001ff */
[----:B------:R-:W-:-:S05]  /*42c0*/  MOV R159, R161 ;  /* 0x000000a1009f7202 */ /* 0x000fca0000000f00 */
[----:B------:R-:W-:-:S05]  /*42d0*/  FADD R159, R156, R159 ;  /* 0x0000009f9c9f7221 */ /* 0x000fca0000000000 */
[----:B------:R-:W-:-:S07]  /*42e0*/  MOV R160, R159 ;  /* 0x0000009f00a07202 */ /* 0x000fce0000000f00 */
[----:B------:R-:W-:Y:S05]  /*42f0*/  WARPSYNC.COLLECTIVE R153, `(.L_x_8362) ;  /* 0x0000000099087348 */ /* 0x000fea0003c00000 */
[----:B------:R0:W1:Y:S02]  /*4300*/  SHFL.BFLY P0, R161, R160, R155, R154 ;  /* 0x0c00009ba0a17389 */ /* 0x000064000000009a */
[----:B01----:R-:W-:Y:S01]  /*4310*/  ENDCOLLECTIVE ;  /* 0x000000000000791b */ /* 0x003fe20003800000 */
.L_x_8362:
[----:B------:R-:W-:Y:S01]  /*4320*/  HFMA2.MMA R155, -RZ, RZ, 0, 9.5367431640625e-07 ;  /* 0x00000010ff9b7435 */ /* 0x000fe200000001ff */
[----:B------:R-:W-:-:S05]  /*4330*/  MOV R152, R161 ;  /* 0x000000a100987202 */ /* 0x000fca0000000f00 */
[----:B------:R-:W-:-:S05]  /*4340*/  FADD R158, R159, R152 ;  /* 0x000000989f9e7221 */ /* 0x000fca0000000000 */
[----:B------:R-:W-:-:S07]  /*4350*/  MOV R160, R158 ;  /* 0x0000009e00a07202 */ /* 0x000fce0000000f00 */
[----:B------:R-:W-:Y:S05]  /*4360*/  WARPSYNC.COLLECTIVE R153, `(.L_x_8363) ;  /* 0x0000000099087348 */ /* 0x000fea0003c00000 */
[----:B------:R0:W1:Y:S02]  /*4370*/  SHFL.BFLY P0, R161, R160, R155, R154 ;  /* 0x0c00009ba0a17389 */ /* 0x000064000000009a */
[----:B01----:R-:W-:Y:S01]  /*4380*/  ENDCOLLECTIVE ;  /* 0x000000000000791b */ /* 0x003fe20003800000 */
.L_x_8363:
        /* <DEDUP_REMOVED lines=99> */
[----:B------:R-:W-:-:S04]  /*49c0*/  MOV R153, 0xffffffff ;  /* 0xffffffff00997802 */ /* 0x000fc80000000f00 */
[----:B------:R-:W-:-:S07]  /*49d0*/  MOV R160, R0 ;  /* 0x0000000000a07202 */ /* 0x000fce0000000f00 */
[----:B------:R-:W-:Y:S05]  /*49e0*/  WARPSYNC.COLLECTIVE R153, `(.L_x_8364) ;  /* 0x0000000099087348 */ /* 0x000fea0003c00000 */
[----:B------:R0:W1:Y:S02]  /*49f0*/  SHFL.BFLY P0, R161, R160, R155, R154 ;  /* 0x0c00009ba0a17389 */ /* 0x000064000000009a */
[----:B01----:R-:W-:Y:S01]  /*4a00*/  ENDCOLLECTIVE ;  /* 0x000000000000791b */ /* 0x003fe20003800000 */
.L_x_8364:
[----:B------:R-:W-:Y:S01]  /*4a10*/  HFMA2.MMA R155, -RZ, RZ, 0, 1.1920928955078125e-07 ;  /* 0x00000002ff9b7435 */ /* 0x000fe200000001ff */
[----:B------:R-:W-:-:S05]  /*4a20*/  MOV R157, R161 ;  /* 0x000000a1009d7202 */ /* 0x000fca0000000f00 */
[----:B------:R-:W-:-:S05]  /*4a30*/  FADD R157, R0, R157 ;  /* 0x0000009d009d7221 */ /* 0x000fca0000000000 */
[----:B------:R-:W-:-:S07]  /*4a40*/  MOV R160, R157 ;  /* 0x0000009d00a07202 */ /* 0x000fce0000000f00 */
[----:B------:R-:W-:Y:S05]  /*4a50*/  WARPSYNC.COLLECTIVE R153, `(.L_x_8365) ;  /* 0x0000000099087348 */ /* 0x000fea0003c00000 */
[----:B------:R0:W1:Y:S02]  /*4a60*/  SHFL.BFLY P0, R161, R160, R155, R154 ;  /* 0x0c00009ba0a17389 */ /* 0x000064000000009a */
[----:B01----:R-:W-:Y:S01]  /*4a70*/  ENDCOLLECTIVE ;  /* 0x000000000000791b */ /* 0x003fe20003800000 */
.L_x_8365:
[----:B------:R-:W-:Y:S01]  /*4a80*/  HFMA2.MMA R155, -RZ, RZ, 0, 2.384185791015625e-07 ;  /* 0x00000004ff9b7435 */ /* 0x000fe200000001ff */
[----:B------:R-:W-:-:S05]  /*4a90*/  MOV R156, R161 ;  /* 0x000000a1009c7202 */ /* 0x000fca0000000f00 */
[----:B------:R-:W-:-:S05]  /*4aa0*/  FADD R156, R157, R156 ;  /* 0x0000009c9d9c7221 */ /* 0x000fca0000000000 */
[----:B------:R-:W-:-:S07]  /*4ab0*/  MOV R160, R156 ;  /* 0x0000009c00a07202 */ /* 0x000fce0000000f00 */
[----:B------:R-:W-:Y:S05]  /*4ac0*/  WARPSYNC.COLLECTIVE R153, `(.L_x_8366) ;  /* 0x0000000099087348 */ /* 0x000fea0003c00000 */
[----:B------:R0:W1:Y:S02]  /*4ad0*/  SHFL.BFLY P0, R161, R160, R155, R154 ;  /* 0x0c00009ba0a17389 */ /* 0x000064000000009a */
[----:B01----:R-:W-:Y:S01]  /*4ae0*/  ENDCOLLECTIVE ;  /* 0x000000000000791b */ /* 0x003fe20003800000 */
.L_x_8366:
[----:B------:R-:W-:Y:S01]  /*4af0*/  HFMA2.MMA R155, -RZ, RZ, 0, 4.76837158203125e-07 ;  /* 0x00000008ff9b7435 */ /* 0x000fe200000001ff */
[----:B------:R-:W-:-:S05]  /*4b00*/  MOV R159, R161 ;  /* 0x000000a1009f7202 */ /* 0x000fca0000000f00 */
[----:B------:R-:W-:-:S05]  /*4b10*/  FADD R159, R156, R159 ;  /* 0x0000009f9c9f7221 */ /* 0x000fca0000000000 */
[----:B------:R-:W-:-:S07]  /*4b20*/  MOV R160, R159 ;  /* 0x0000009f00a07202 */ /* 0x000fce0000000f00 */
[----:B------:R-:W-:Y:S05]  /*4b30*/  WARPSYNC.COLLECTIVE R153, `(.L_x_8367) ;  /* 0x0000000099087348 */ /* 0x000fea0003c00000 */
[----:B------:R0:W1:Y:S02]  /*4b40*/  SHFL.BFLY P0, R161, R160, R155, R154 ;  /* 0x0c00009ba0a17389 */ /* 0x000064000000009a */
[----:B01----:R-:W-:Y:S01]  /*4b50*/  ENDCOLLECTIVE ;  /* 0x000000000000791b */ /* 0x003fe20003800000 */
.L_x_8367:
[----:B------:R-:W-:Y:S01]  /*4b60*/  HFMA2.MMA R155, -RZ, RZ, 0, 9.5367431640625e-07 ;  /* 0x00000010ff9b7435 */ /* 0x000fe200000001ff */
[----:B------:R-:W-:-:S05]  /*4b70*/  MOV R158, R161 ;  /* 0x000000a1009e7202 */ /* 0x000fca0000000f00 */
[----:B------:R-:W-:-:S05]  /*4b80*/  FADD R158, R159, R158 ;  /* 0x0000009e9f9e7221 */ /* 0x000fca0000000000 */
[----:B------:R-:W-:-:S07]  /*4b90*/  MOV R160, R158 ;  /* 0x0000009e00a07202 */ /* 0x000fce0000000f00 */
[----:B------:R-:W-:Y:S05]  /*4ba0*/  WARPSYNC.COLLECTIVE R153, `(.L_x_8368) ;  /* 0x0000000099087348 */ /* 0x000fea0003c00000 */
[----:B------:R0:W1:Y:S02]  /*4bb0*/  SHFL.BFLY P0, R161, R160, R155, R154 ;  /* 0x0c00009ba0a17389 */ /* 0x000064000000009a */
[----:B01----:R-:W-:Y:S01]  /*4bc0*/  ENDCOLLECTIVE ;  /* 0x000000000000791b */ /* 0x003fe20003800000 */
.L_x_8368:
[----:B------:R-:W-:Y:S05]  /*4bd0*/  BRA `(.L_x_8369) ;  /* 0xffffffc400387947 */ /* 0x000fea000383ffff */
.L_x_8352:
[----:B------:R-:W-:Y:S01]  /*4be0*/  HFMA2.MMA R9, -RZ, RZ, 0, 1.847743988037109375e-06 ;  /* 0x0000001fff097435 */ /* 0x000fe200000001ff */
[----:B------:R-:W-:Y:S02]  /*4bf0*/  MOV R4, 0x10 ;  /* 0x0000001000047802 */ /* 0x000fe40000000f00 */
[----:B------:R-:W-:-:S08]  /*4c00*/  MOV R153, 0xffffffff ;  /* 0xffffffff00997802 */ /* 0x000fd00000000f00 */
[----:B-1----:R-:W-:Y:S05]  /*4c10*/  WARPSYNC.COLLECTIVE R153, `(.L_x_8370) ;  /* 0x0000000099087348 */ /* 0x002fea0003c00000 */
[----:B------:R0:W2:Y:S02]  /*4c20*/  SHFL.DOWN P0, R7, R6, R4, R9 ;  /* 0x0800000406077389 */ /* 0x0000a40000000009 */
[----:B012---:R-:W-:Y:S01]  /*4c30*/  ENDCOLLECTIVE ;  /* 0x000000000000791b */ /* 0x007fe20003800000 */
.L_x_8370:
[----:B------:R-:W-:Y:S01]  /*4c40*/  HFMA2.MMA R4, -RZ, RZ, 0, 4.76837158203125e-07 ;  /* 0x00000008ff047435 */ /* 0x000fe200000001ff */
[----:B------:R-:W-:-:S04]  /*4c50*/  MOV R3, R7 ;  /* 0x0000000700037202 */ /* 0x000fc80000000f00 */
[----:B------:R-:W-:-:S04]  /*4c60*/  FMNMX R3, R3, R6, !PT ;  /* 0x0000000603037209 */ /* 0x000fc80007800000 */
[----:B------:R-:W-:-:S07]  /*4c70*/  MOV R6, R3 ;  /* 0x0000000300067202 */ /* 0x000fce0000000f00 */
[----:B------:R-:W-:Y:S05]  /*4c80*/  WARPSYNC.COLLECTIVE R153, `(.L_x_8371) ;  /* 0x0000000099087348 */ /* 0x000fea0003c00000 */
[----:B------:R0:W1:Y:S02]  /*4c90*/  SHFL.DOWN P0, R7, R6, R4, R9 ;  /* 0x0800000406077389 */ /* 0x0000640000000009 */
[----:B01----:R-:W-:Y:S01]  /*4ca0*/  ENDCOLLECTIVE ;  /* 0x000000000000791b */ /* 0x003fe20003800000 */
.L_x_8371:
[----:B------:R-:W-:Y:S01]  /*4cb0*/  HFMA2.MMA R4, -RZ, RZ, 0, 2.384185791015625e-07 ;  /* 0x00000004ff047435 */ /* 0x000fe200000001ff */
[----:B------:R-:W-:-:S04]  /*4cc0*/  MOV R0, R7 ;  /* 0x0000000700007202 */ /* 0x000fc80000000f00 */
[----:B------:R-:W-:-:S04]  /*4cd0*/  FMNMX R0, R3, R0, !PT ;  /* 0x0000000003007209 */ /* 0x000fc80007800000 */
[----:B------:R-:W-:-:S07]  /*4ce0*/  MOV R6, R0 ;  /* 0x0000000000067202 */ /* 0x000fce0000000f00 */
[----:B------:R-:W-:Y:S05]  /*4cf0*/  WARPSYNC.COLLECTIVE R153, `(.L_x_8372) ;  /* 0x0000000099087348 */ /* 0x000fea0003c00000 */
[----:B------:R0:W1:Y:S02]  /*4d00*/  SHFL.DOWN P0, R7, R6, R4, R9 ;  /* 0x0800000406077389 */ /* 0x0000640000000009 */
[----:B01----:R-:W-:Y:S01]  /*4d10*/  ENDCOLLECTIVE ;  /* 0x000000000000791b */ /* 0x003fe20003800000 */
.L_x_8372:
[----:B------:R-:W-:Y:S01]  /*4d20*/  HFMA2.MMA R4, -RZ, RZ, 0, 1.1920928955078125e-07 ;  /* 0x00000002ff047435 */ /* 0x000fe200000001ff */
[----:B------:R-:W-:-:S04]  /*4d30*/  MOV R5, R7 ;  /* 0x0000000700057202 */ /* 0x000fc80000000f00 */
[----:B------:R-:W-:-:S04]  /*4d40*/  FMNMX R5, R0, R5, !PT ;  /* 0x0000000500057209 */ /* 0x000fc80007800000 */
[----:B------:R-:W-:-:S07]  /*4d50*/  MOV R6, R5 ;  /* 0x0000000500067202 */ /* 0x000fce0000000f00 */
[----:B------:R-:W-:Y:S05]  /*4d60*/  WARPSYNC.COLLECTIVE R153, `(.L_x_8373) ;  /* 0x0000000099087348 */ /* 0x000fea0003c00000 */
[----:B------:R0:W1:Y:S02]  /*4d70*/  SHFL.DOWN P0, R7, R6, R4, R9 ;  /* 0x0800000406077389 */ /* 0x0000640000000009 */
[----:B01----:R-:W-:Y:S01]  /*4d80*/  ENDCOLLECTIVE ;  /* 0x000000000000791b */ /* 0x003fe20003800000 */
.L_x_8373:
[----:B------:R-:W-:Y:S01]  /*4d90*/  HFMA2.MMA R4, -RZ, RZ, 0, 5.9604644775390625e-08 ;  /* 0x00000001ff047435 */ /* 0x000fe200000001ff */
[----:B------:R-:W-:-:S04]  /*4da0*/  MOV R2, R7 ;  /* 0x0000000700027202 */ /* 0x000fc80000000f00 */
[----:B------:R-:W-:-:S04]  /*4db0*/  FMNMX R2, R5, R2, !PT ;  /* 0x0000000205027209 */ /* 0x000fc80007800000 */
[----:B------:R-:W-:-:S07]  /*4dc0*/  MOV R6, R2 ;  /* 0x0000000200067202 */ /* 0x000fce0000000f00 */
[----:B------:R-:W-:Y:S05]  /*4dd0*/  WARPSYNC.COLLECTIVE R153, `(.L_x_8374) ;  /* 0x0000000099087348 */ /* 0x000fea0003c00000 */
[----:B------:R0:W1:Y:S02]  /*4de0*/  SHFL.DOWN P0, R7, R6, R4, R9 ;  /* 0x0800000406077389 */ /* 0x0000640000000009 */
[----:B01----:R-:W-:Y:S01]  /*4df0*/  ENDCOLLECTIVE ;  /* 0x000000000000791b */ /* 0x003fe20003800000 */
.L_x_8374:
[----:B------:R-:W-:Y:S05]  /*4e00*/  BRA `(.L_x_8375) ;  /* 0xffffffec00e47947 */ /* 0x000fea000383ffff */
.L_x_8355:
[----:B------:R-:W-:Y:S01]  /*4e10*/  HFMA2.MMA R4, -RZ, RZ, 0, 1.1920928955078125e-07 ;  /* 0x00000002ff047435 */ /* 0x000fe200000001ff */
[----:B--2---:R-:W-:Y:S02]  /*4e20*/  MOV R6, R0 ;  /* 0x0000000000067202 */ /* 0x004fe40000000f00 */
[----:B------:R-:W-:Y:S02]  /*4e30*/  MOV R9, 0x1f ;  /* 0x0000001f00097802 */ /* 0x000fe40000000f00 */
[----:B------:R-:W-:-:S07]  /*4e40*/  MOV R153, 0xffffffff ;  /* 0xffffffff00997802 */ /* 0x000fce0000000f00 */
[----:B01----:R-:W-:Y:S05]  /*4e50*/  WARPSYNC.COLLECTIVE R153, `(.L_x_8376) ;  /* 0x0000000099087348 */ /* 0x003fea0003c00000 */
[----:B------:R2:W3:Y:S02]  /*4e60*/  SHFL.DOWN P0, R7, R6, R4, R9 ;  /* 0x0800000406077389 */ /* 0x0004e40000000009 */
[----:B0123--:R-:W-:Y:S01]  /*4e70*/  ENDCOLLECTIVE ;  /* 0x000000000000791b */ /* 0x00ffe20003800000 */
.L_x_8376:
[----:B------:R-:W-:Y:S01]  /*4e80*/  HFMA2.MMA R4, -RZ, RZ, 0, 5.9604644775390625e-08 ;  /* 0x00000001ff047435 */ /* 0x000fe200000001ff */
[----:B------:R-:W-:-:S04]  /*4e90*/  MOV R3, R7 ;  /* 0x0000000700037202 */ /* 0x000fc80000000f00 */
[----:B------:R-:W-:-:S04]  /*4ea0*/  FMNMX R3, R3, R0, !PT ;  /* 0x0000000003037209 */ /* 0x000fc80007800000 */
[----:B------:R-:W-:-:S07]  /*4eb0*/  MOV R6, R3 ;  /* 0x0000000300067202 */ /* 0x000fce0000000f00 */
[----:B------:R-:W-:Y:S05]  /*4ec0*/  WARPSYNC.COLLECTIVE R153, `(.L_x_8377) ;  /* 0x0000000099087348 */ /* 0x000fea0003c00000 */
[----:B------:R0:W1:Y:S02]  /*4ed0*/  SHFL.DOWN P0, R7, R6, R4, R9 ;  /* 0x0800000406077389 */ /* 0x0000640000000009 */
[----:B01----:R-:W-:Y:S01]  /*4ee0*/  ENDCOLLECTIVE ;  /* 0x000000000000791b */ /* 0x003fe20003800000 */
.L_x_8377:
[----:B------:R-:W-:Y:S01]  /*4ef0*/  MOV R2, R7 ;  /* 0x0000000700027202 */ /* 0x000fe20000000f00 */
[----:B------:R-:W-:Y:S06]  /*4f00*/  BRA `(.L_x_8378) ;  /* 0xfffffff000147947 */ /* 0x000fec000383ffff */
        .weak           $__internal_100_$__cuda_sm20_rcp_rn_f32_slowpath
        .type           $__internal_100_$__cuda_sm20_rcp_rn_f32_slowpath,@function
        .size           $__internal_100_$__cuda_sm20_rcp_rn_f32_slowpath,(.L_x_14436 - $__internal_100_$__cuda_sm20_rcp_rn_f32_slowpath)
$__internal_100_$__cuda_sm20_rcp_rn_f32_slowpath:
        /* <DEDUP_REMOVED lines=15> */
.L_x_8380:
        /* <DEDUP_REMOVED lines=14> */
[----:B------:R-:W-:Y:S02]  /*50e0*/  LOP3.LUT R158, R158, 0x800000, RZ, 0xfc, !PT ;  /* 0x008000009e9e7812 */ /* 0x000fe400078efcff */
[----:B------:R-:W-:Y:S02]  /*50f0*/  SHF.L.U32 R159, R160, R162, RZ ;  /* 0x000000a2a09f7219 */ /* 0x000fe400000006ff */
[----:B------:R-:W-:Y:S02]  /*5100*/  SEL R160, RZ, 0xffffffff, !P0 ;  /* 0xffffffffffa07807 */ /* 0x000fe40004000000 */
[----:B------:R-:W-:Y:S02]  /*5110*/  LOP3.LUT R159, R159, R158, RZ, 0xc0, !PT ;  /* 0x0000009e9f9f7212 */ /* 0x000fe400078ec0ff */
[----:B------:R-:W-:Y:S02]  /*5120*/  IADD3 R160, -R160, RZ, RZ ;  /* 0x000000ffa0a07210 */ /* 0x000fe40007ffe1ff */
[----:B------:R-:W-:-:S02]  /*5130*/  SHF.R.U32.HI R159, RZ, R162, R159 ;  /* 0x000000a2ff9f7219 */ /* 0x000fc4000001169f */
[--C-:B------:R-:W-:Y:S02]  /*5140*/  LOP3.LUT P1, RZ, R160, R162, R158.reuse, 0xf8, !PT ;  /* 0x000000a2a0ff7212 */ /* 0x100fe4000782f89e */
        /* <DEDUP_REMOVED lines=8> */
[----:B------:R-:W-:-:S04]  /*51d0*/  @!P0 IADD3 R157, R157, 0x1, RZ ;  /* 0x000000019d9d8810 */ /* 0x000fc80007ffe0ff */
[----:B------:R-:W-:-:S04]  /*51e0*/  @!P1 SHF.L.U32 R157, R157, 0x1, RZ ;  /* 0x000000019d9d9819 */ /* 0x000fc800000006ff */
[----:B------:R-:W-:Y:S01]  /*51f0*/  LOP3.LUT R0, R157, 0x80000000, R0, 0xf8, !PT ;  /* 0x800000009d007812 */ /* 0x000fe200078ef800 */
[----:B------:R-:W-:Y:S06]  /*5200*/  BRA `(.L_x_8381) ;  /* 0x0000000000047947 */ /* 0x000fec0003800000 */
.L_x_8382:
[----:B------:R-:W0:Y:S02]  /*5210*/  MUFU.RCP R0, R0 ;  /* 0x0000000000007308 */ /* 0x000e240000001000 */
.L_x_8381:
[----:B------:R-:W-:Y:S05]  /*5220*/  BSYNC B1 ;  /* 0x0000000000017941 */ /* 0x000fea0003800000 */
.L_x_8379:
[----:B------:R-:W-:-:S04]  /*5230*/  MOV R157, 0x0 ;  /* 0x00000000009d7802 */ /* 0x000fc80000000f00 */
[----:B0-----:R-:W-:Y:S05]  /*5240*/  RET.REL.NODEC R156 `(_ZN18transformer_engine13normalization19ln_fwd_tuned_kernelINS0_13Kernel_traitsIff13__nv_bfloat16fjLj12288ELj2ELj1ELj4ELj16ENS0_18Kernel_traits_baseILj12288EffS3_fjLj128EEEEEEEvNS0_19ForwardKernelParamsE) ;  /* 0xffffffac9c6c7950 */ /* 0x001fea0003c3ffff */
.L_x_8383:
        /* <DEDUP_REMOVED lines=11> */
.L_x_14436:


//--------------------- .text._ZN18transformer_engine13normalization19ln_fwd_tuned_kernelINS0_13Kernel_traitsI13__nv_bfloat16S3_S3_fjLj12288ELj2ELj1ELj4ELj16ENS0_18Kernel_traits_baseILj12288ES3_S3_S3_fjLj128EEEEEEEvNS0_19ForwardKernelParamsE --------------------------
	.section	.text._ZN18transformer_engine13normalization19ln_fwd_tuned_kernelINS0_13Kernel_traitsI13__nv_bfloat16S3_S3_fjLj12288ELj2ELj1ELj4ELj16ENS0_18Kernel_traits_baseILj12288ES3_S3_S3_fjLj128EEEEEEEvNS0_19ForwardKernelParamsE,"ax",@progbits
	.align	128
        .global         _ZN18transformer_engine13normalization19ln_fwd_tuned_kernelINS0_13Kernel_traitsI13__nv_bfloat16S3_S3_fjLj12288ELj2ELj1ELj4ELj16ENS0_18Kernel_traits_baseILj12288ES3_S3_S3_fjLj128EEEEEEEvNS0_19ForwardKernelParamsE
        .type           _ZN18transformer_engine13normalization19ln_fwd_tuned_kernelINS0_13Kernel_traitsI13__nv_bfloat16S3_S3_fjLj12288ELj2ELj1ELj4ELj16ENS0_18Kernel_traits_baseILj12288ES3_S3_S3_fjLj128EEEEEEEvNS0_19ForwardKernelParamsE,@function
        .size           _ZN18transformer_engine13normalization19ln_fwd_tuned_kernelINS0_13Kernel_traitsI13__nv_bfloat16S3_S3_fjLj12288ELj2ELj1ELj4ELj16ENS0_18Kernel_traits_baseILj12288ES3_S3_S3_fjLj128EEEEEEEvNS0_19ForwardKernelParamsE,(.L_x_14437 - _ZN18transformer_engine13normalization19ln_fwd_tuned_kernelINS0_13Kernel_traitsI13__nv_bfloat16S3_S3_fjLj12288ELj2ELj1ELj4ELj16ENS0_18Kernel_traits_baseILj12288ES3_S3_S3_fjLj128EEEEEEEvNS0_19ForwardKernelParamsE)
        .other          _ZN18transformer_engine13normalization19ln_fwd_tuned_kernelINS0_13Kernel_traitsI13__nv_bfloat16S3_S3_fjLj12288ELj2ELj1ELj4ELj16ENS0_18Kernel_traits_baseILj12288ES3_S3_S3_fjLj128EEEEEEEvNS0_19ForwardKernelParamsE,@"STO_CUDA_ENTRY STV_DEFAULT"
_ZN18transformer_engine13normalization19ln_fwd_tuned_kernelINS0_13Kernel_traitsI13__nv_bfloat16S3_S3_fjLj12288ELj2ELj1ELj4ELj16ENS0_18Kernel_traits_baseILj12288ES3_S3_S3_fjLj128EEEEEEEvNS0_19ForwardKernelParamsE:
.text._ZN18transformer_engine13normalization19ln_fwd_tuned_kernelINS0_13Kernel_traitsI13__nv_bfloat16S3_S3_fjLj12288ELj2ELj1ELj4ELj16ENS0_18Kernel_traits_baseILj12288ES3_S3_S3_fjLj128EEEEEEEvNS0_19ForwardKernelParamsE:
        /* <DEDUP_REMOVED lines=42> */
.L_x_8397:
[----:B--2---:R-:W1:Y:S01]  /*02a0*/  LDC.64 R84, c[0x0][0x220] ;  /* 0x00008800ff547b82 */ /* 0x004e620000000a00 */
[----:B------:R-:W-:-:S06]  /*02b0*/  USHF.L.U32 UR4, UR5, 0x7, URZ ;  /* 0x0000000705047899 */ /* 0x000fcc000800063f */
[----:B0-----:R-:W-:-:S04]  /*02c0*/  MOV R3, UR4 ;  /* 0x0000000400037c02 */ /* 0x001fc80008000f00 */
[----:B------:R-:W-:-:S04]  /*02d0*/  LOP3.LUT R0, R3, 0x80, R10, 0xe2, !PT ;  /* 0x0000008003007812 */ /* 0x000fc800078ee20a */
[----:B------:R-:W-:-:S05]  /*02e0*/  LOP3.LUT R5, R0, 0x60, R11, 0xf8, !PT ;  /* 0x0000006000057812 */ /* 0x000fca00078ef80b */
[----:B------:R-:W-:-:S04]  /*02f0*/  IMAD R5, R8, 0x600, R5 ;  /* 0x0000060008057824 */ /* 0x000fc800078e0205 */
        /* <DEDUP_REMOVED lines=28> */
[--C-:B------:R-:W-:Y:S01]  /*04c0*/  FADD R0, R12, R15.reuse ;  /* 0x0000000f0c007221 */ /* 0x100fe20000000000 */
        /* <DEDUP_REMOVED lines=20> */
[C---:B------:R-:W-:Y:S02]  /*0610*/  PRMT R0, R70.reuse, 0x7632, R0 ;  /* 0x0000763246007816 */ /* 0x040fe40000000000 */
[----:B----4-:R-:W-:Y:S01]  /*0620*/  PRMT R100, R79, 0x7632, R100 ;  /* 0x000076324f647816 */ /* 0x010fe20000000064 */
        /* <DEDUP_REMOVED lines=16> */
[C---:B------:R-:W-:Y:S02]  /*0730*/  PRMT R0, R73.reuse, 0x7632, R0 ;  /* 0x0000763249007816 */ /* 0x040fe40000000000 */
        /* <DEDUP_REMOVED lines=29> */
[----:B------:R-:W-:-:S02]  /*0910*/  SHF.L.U32 R99, R78, 0x10, RZ ;  /* 0x000000104e637819 */ /* 0x000fc400000006ff */
[----:B------:R-:W-:Y:S01]  /*0920*/  PRMT R107, R82, 0x7632, R107 ;  /* 0x00007632526b7816 */ /* 0x000fe2000000006b */
[--C-:B------:R-:W-:Y:S01]  /*0930*/  FADD R0, R97, R98.reuse ;  /* 0x0000006261007221 */ /* 0x100fe20000000000 */
        /* <DEDUP_REMOVED lines=26> */
[----:B------:R-:W-:-:S04]  /*0ae0*/  FADD R79, R104, R79 ;  /* 0x0000004f684f7221 */ /* 0x000fc80000000000 */
[----:B------:R-:W-:-:S04]  /*0af0*/  FADD R0, R106, R79 ;  /* 0x0000004f6a007221 */ /* 0x000fc80000000000 */
[----:B------:R-:W-:-:S04]  /*0b00*/  FADD R0, R107, R0 ;  /* 0x000000006b007221 */ /* 0x000fc80000000000 */
[--C-:B------:R-:W-:Y:S01]  /*0b10*/  FADD R79, R109, R0.reuse ;  /* 0x000000006d4f7221 */ /* 0x100fe20000000000 */
[----:B------:R-:W-:-:S03]  /*0b20*/  PRMT R0, R84, 0x7632, R0 ;  /* 0x0000763254007816 */ /* 0x000fc60000000000 */
[----:B------:R-:W-:Y:S01]  /*0b30*/  FADD R79, R108, R79 ;  /* 0x0000004f6c4f7221 */ /* 0x000fe20000000000 */
[----:B------:R-:W-:-:S03]  /*0b40*/  SHF.L.U32 R84, R0, 0x10, RZ ;  /* 0x0000001000547819 */ /* 0x000fc600000006ff */
        /* <DEDUP_REMOVED lines=127> */
.L_x_8416:
[----:B------:R-:W-:Y:S01]  /*1340*/  ISETP.GT.U32.AND P0, PT, R10, 0x3, PT ;  /* 0x000000030a00780c */ /* 0x000fe20003f04070 */
[----:B------:R-:W2:Y:S01]  /*1350*/  @!P1 S2R R83, SR_CgaCtaId ;  /* 0x0000000000539919 */ /* 0x000ea20000008800 */
[----:B------:R-:W-:Y:S01]  /*1360*/  @!P1 MOV R0, 0x400 ;  /* 0x0000040000009802 */ /* 0x000fe20000000f00 */
[----:B-1----:R-:W-:Y:S01]  /*1370*/  FADD R81, R116, R115 ;  /* 0x0000007374517221 */ /* 0x002fe20000000000 */
[----:B------:R-:W-:Y:S05]  /*1380*/  WARPSYNC.ALL ;  /* 0x0000000000007948 */ /* 0x000fea0003800000 */
[----:B------:R-:W-:Y:S01]  /*1390*/  @!P1 IADD3 R78, R0, 0x10, RZ ;  /* 0x00000010004e9810 */ /* 0x000fe20007ffe0ff */
[----:B------:R-:W-:Y:S01]  /*13a0*/  BSSY B0, `(.L_x_8386) ;  /* 0x0000022000007945 */ /* 0x000fe20003800000 */
[----:B------:R-:W-:-:S02]  /*13b0*/  LOP3.LUT R0, R113, 0x3, RZ, 0xc0, !PT ;  /* 0x0000000371007812 */ /* 0x000fc400078ec0ff */
[----:B------:R-:W1:Y:S01]  /*13c0*/  @!P0 S2R R117, SR_CgaCtaId ;  /* 0x0000000000758919 */ /* 0x000e620000008800 */
[----:B------:R-:W-:Y:S02]  /*13d0*/  @!P0 MOV R82, 0x400 ;  /* 0x0000040000528802 */ /* 0x000fe40000000f00 */
[----:B------:R-:W-:Y:S02]  /*13e0*/  LOP3.LUT P3, RZ, R0, 0x1f, R11, 0xf8, !PT ;  /* 0x0000001f00ff7812 */ /* 0x000fe4000786f80b */
[----:B------:R-:W-:Y:S02]  /*13f0*/  @!P0 IADD3 R82, R82, 0x10, RZ ;  /* 0x0000001052528810 */ /* 0x000fe40007ffe0ff */
[----:B--2---:R-:W-:Y:S02]  /*1400*/  @!P1 LEA R83, R83, R78, 0x18 ;  /* 0x0000004e53539211 */ /* 0x004fe400078ec0ff */
[----:B------:R-:W-:-:S04]  /*1410*/  @!P1 IADD3 R78, R79, R0, RZ ;  /* 0x000000004f4e9210 */ /* 0x000fc80007ffe0ff */
[----:B------:R-:W-:Y:S02]  /*1420*/  @!P1 LEA R83, R78, R83, 0x3 ;  /* 0x000000534e539211 */ /* 0x000fe400078e18ff */
[----:B------:R-:W-:-:S03]  /*1430*/  @!P0 IADD3 R78, R10, R79, RZ ;  /* 0x0000004f0a4e8210 */ /* 0x000fc60007ffe0ff */
[----:B------:R-:W-:Y:S01]  /*1440*/  @!P1 STS.64 [R83], R80 ;  /* 0x0000005053009388 */ /* 0x000fe20000000a00 */
[----:B-1----:R-:W-:-:S04]  /*1450*/  @!P0 LEA R117, R117, R82, 0x18 ;  /* 0x0000005275758211 */ /* 0x002fc800078ec0ff */
[----:B------:R-:W-:Y:S01]  /*1460*/  @!P0 LEA R82, R78, R117, 0x3 ;  /* 0x000000754e528211 */ /* 0x000fe200078e18ff */
[----:B------:R-:W-:Y:S01]  /*1470*/  HFMA2.MMA R117, -RZ, RZ, 0, 0 ;  /* 0x00000000ff757435 */ /* 0x000fe200000001ff */
[----:B------:R-:W-:Y:S01]  /*1480*/  CS2R R78, SRZ ;  /* 0x00000000004e7805 */ /* 0x000fe2000001ff00 */
[----:B------:R-:W-:Y:S04]  /*1490*/  BAR.SYNC.DEFER_BLOCKING 0x0 ;  /* 0x0000000000007b1d */ /* 0x000fe80000010000 */
        /* <DEDUP_REMOVED lines=12> */
[----:B0123-5:R-:W-:Y:S05]  /*1560*/  CALL.REL.NOINC `($__internal_101_$__cuda_sm20_rcp_rn_f32_slowpath) ;  /* 0x0000003800887944 */ /* 0x02ffea0003c00000 */
[----:B------:R-:W-:Y:S05]  /*1570*/  BRA `(.L_x_8388) ;  /* 0x0000000000107947 */ /* 0x000fea0003800000 */
.L_x_8387:
[----:B------:R-:W4:Y:S02]  /*1580*/  MUFU.RCP R0, R119 ;  /* 0x0000007700007308 */ /* 0x000f240000001000 */
[----:B----4-:R-:W-:-:S04]  /*1590*/  FFMA R80, R119, R0, -1 ;  /* 0xbf80000077507423 */ /* 0x010fc80000000000 */
[----:B------:R-:W-:-:S04]  /*15a0*/  FADD.FTZ R81, -R80, -RZ ;  /* 0x800000ff50517221 */ /* 0x000fc80000010100 */
[----:B------:R-:W-:-:S07]  /*15b0*/  FFMA R0, R0, R81, R0 ;  /* 0x0000005100007223 */ /* 0x000fce0000000000 */
.L_x_8388:
[----:B------:R-:W-:Y:S05]  /*15c0*/  BSYNC B0 ;  /* 0x0000000000007941 */ /* 0x000fea0003800000 */
.L_x_8386:
[----:B------:R-:W4:Y:S01]  /*15d0*/  SHFL.DOWN PT, R122, R119, 0x1, 0x1f ;  /* 0x08201f00777a7f89 */ /* 0x000f2200000e0000 */
[----:B--2---:R-:W-:Y:S01]  /*15e0*/  FADD R80, -R120, R78 ;  /* 0x0000004e78507221 */ /* 0x004fe20000000100 */
[----:B------:R-:W-:Y:S01]  /*15f0*/  FMUL R120, R118, R120 ;  /* 0x0000007876787220 */ /* 0x000fe20000400000 */
[----:B---3--:R-:W-:Y:S01]  /*1600*/  FADD R121, R121, R79 ;  /* 0x0000004f79797221 */ /* 0x008fe20000000000 */
[----:B------:R-:W-:Y:S01]  /*1610*/  BSSY B0, `(.L_x_8389) ;  /* 0x0000017000007945 */ /* 0x000fe20003800000 */
[----:B------:R-:W-:-:S04]  /*1620*/  FMUL R80, R80, R80 ;  /* 0x0000005050507220 */ /* 0x000fc80000400000 */
[----:B------:R-:W-:Y:S01]  /*1630*/  FMUL R81, R80, R117 ;  /* 0x0000007550517220 */ /* 0x000fe20000400000 */
[----:B------:R-:W-:-:S03]  /*1640*/  FFMA R117, R117, R78, R120 ;  /* 0x0000004e75757223 */ /* 0x000fc60000000078 */
[----:B------:R-:W-:Y:S01]  /*1650*/  FMUL R118, R118, R81 ;  /* 0x0000005176767220 */ /* 0x000fe20000400000 */
[----:B-1----:R-:W-:-:S03]  /*1660*/  FMUL R78, R117, R0 ;  /* 0x00000000754e7220 */ /* 0x002fc60000400000 */
        /* <DEDUP_REMOVED lines=10> */
[----:B0----5:R-:W-:Y:S05]  /*1710*/  CALL.REL.NOINC `($__internal_101_$__cuda_sm20_rcp_rn_f32_slowpath) ;  /* 0x00000038001c7944 */ /* 0x021fea0003c00000 */
[----:B------:R-:W-:Y:S01]  /*1720*/  MOV R80, R0 ;  /* 0x0000000000507202 */ /* 0x000fe20000000f00 */
[----:B------:R-:W-:Y:S06]  /*1730*/  BRA `(.L_x_8391) ;  /* 0x0000000000107947 */ /* 0x000fec0003800000 */
.L_x_8390:
[----:B------:R-:W1:Y:S02]  /*1740*/  MUFU.RCP R80, R83 ;  /* 0x0000005300507308 */ /* 0x000e640000001000 */
[----:B-1----:R-:W-:-:S04]  /*1750*/  FFMA R0, R83, R80, -1 ;  /* 0xbf80000053007423 */ /* 0x002fc80000000050 */
[----:B------:R-:W-:-:S04]  /*1760*/  FADD.FTZ R81, -R0, -RZ ;  /* 0x800000ff00517221 */ /* 0x000fc80000010100 */
[----:B------:R-:W-:-:S07]  /*1770*/  FFMA R80, R80, R81, R80 ;  /* 0x0000005150507223 */ /* 0x000fce0000000050 */
.L_x_8391:
[----:B------:R-:W-:Y:S05]  /*1780*/  BSYNC B0 ;  /* 0x0000000000007941 */ /* 0x000fea0003800000 */
.L_x_8389:
[----:B------:R-:W1:Y:S01]  /*1790*/  LDC R0, c[0x0][0x210] ;  /* 0x00008400ff007b82 */ /* 0x000e620000000800 */
[----:B------:R-:W-:Y:S01]  /*17a0*/  FADD R81, R78, -R79 ;  /* 0x8000004f4e517221 */ /* 0x000fe20000000000 */
[----:B------:R-:W-:Y:S01]  /*17b0*/  LOP3.LUT R115, R7, 0x1, RZ, 0xc0, !PT ;  /* 0x0000000107737812 */ /* 0x000fe200078ec0ff */
[----:B------:R-:W-:Y:S01]  /*17c0*/  FADD R117, R118, R117 ;  /* 0x0000007576757221 */ /* 0x000fe20000000000 */
[----:B------:R-:W-:Y:S01]  /*17d0*/  ISETP.GT.U32.AND P0, PT, R10, 0x1, PT ;  /* 0x000000010a00780c */ /* 0x000fe20003f04070 */
[----:B------:R-:W-:Y:S01]  /*17e0*/  FMUL R82, R81, R81 ;  /* 0x0000005151527220 */ /* 0x000fe20000400000 */
[----:B------:R-:W-:-:S03]  /*17f0*/  IADD3 R83, -R115, RZ, RZ ;  /* 0x000000ff73537210 */ /* 0x000fc60007ffe1ff */
[----:B------:R-:W-:Y:S01]  /*1800*/  FMUL R81, R119, R82 ;  /* 0x0000005277517220 */ /* 0x000fe20000400000 */
[----:B------:R-:W-:-:S03]  /*1810*/  FMUL R82, R122, R79 ;  /* 0x0000004f7a527220 */ /* 0x000fc60000400000 */
[----:B------:R-:W-:Y:S01]  /*1820*/  FMUL R122, R122, R81 ;  /* 0x000000517a7a7220 */ /* 0x000fe20000400000 */
[----:B------:R-:W-:Y:S02]  /*1830*/  FFMA R119, R119, R78, R82 ;  /* 0x0000004e77777223 */ /* 0x000fe40000000052 */
[----:B------:R-:W2:Y:S01]  /*1840*/  @!P3 LDC.64 R78, c[0x0][0x240] ;  /* 0x00009000ff4ebb82 */ /* 0x000ea20000000a00 */
[-C--:B------:R-:W-:Y:S01]  /*1850*/  FFMA R81, R122, R80.reuse, R117 ;  /* 0x000000507a517223 */ /* 0x080fe20000000075 */
[----:B------:R-:W-:Y:S01]  /*1860*/  FMUL R80, R119, R80 ;  /* 0x0000005077507220 */ /* 0x000fe20000400000 */
[----:B------:R-:W-:-:S04]  /*1870*/  LEA.HI R119, R11, UR7, RZ, 0x19 ;  /* 0x000000070b777c11 */ /* 0x000fc8000f8fc8ff */
[----:B------:R-:W-:Y:S01]  /*1880*/  SHFL.IDX PT, R81, R81, RZ, 0x1f ;  /* 0x00001fff51517589 */ /* 0x000fe200000e0000 */
[----:B-1----:R-:W-:-:S03]  /*1890*/  SHF.L.U32 R82, R0, 0x1, RZ ;  /* 0x0000000100527819 */ /* 0x002fc600000006ff */
[----:B------:R-:W1:Y:S01]  /*18a0*/  SHFL.IDX PT, R80, R80, RZ, 0x1f ;  /* 0x00001fff50507589 */ /* 0x000e6200000e0000 */
[----:B------:R-:W-:-:S04]  /*18b0*/  LOP3.LUT R82, R83, R82, RZ, 0xc0, !PT ;  /* 0x0000005253527212 */ /* 0x000fc800078ec0ff */
[----:B------:R-:W-:Y:S02]  /*18c0*/  LEA R119, P1, R119, R82, 0x1 ;  /* 0x0000005277777211 */ /* 0x000fe400078208ff */
[----:B------:R-:W3:Y:S02]  /*18d0*/  @!P0 LDC.64 R82, c[0x0][0x240] ;  /* 0x00009000ff528b82 */ /* 0x000ee40000000a00 */
[----:B0-----:R-:W-:Y:S02]  /*18e0*/  @!P3 IADD3 R116, P2, R119, UR5, RZ ;  /* 0x000000057774bc10 */ /* 0x001fe4000ff5e0ff */
[----:B------:R-:W-:Y:S02]  /*18f0*/  IADD3.X R118, RZ, RZ, RZ, P1, !PT ;  /* 0x000000ffff767210 */ /* 0x000fe40000ffe4ff */
[----:B--2---:R-:W-:Y:S02]  /*1900*/  @!P3 LEA R78, P1, R116, R78, 0x3 ;  /* 0x0000004e744eb211 */ /* 0x004fe400078218ff */
[----:B------:R-:W-:-:S02]  /*1910*/  @!P3 IADD3.X R117, RZ, R118, RZ, P2, !PT ;  /* 0x00000076ff75b210 */ /* 0x000fc400017fe4ff */
[----:B------:R-:W-:Y:S02]  /*1920*/  ISETP.NE.AND P2, PT, R11, RZ, PT ;  /* 0x000000ff0b00720c */ /* 0x000fe40003f45270 */
[----:B------:R-:W-:Y:S02]  /*1930*/  @!P3 LEA.HI.X R79, R116, R79, R117, 0x3, P1 ;  /* 0x0000004f744fb211 */ /* 0x000fe400008f1c75 */
[----:B------:R-:W-:-:S03]  /*1940*/  @!P0 IADD3 R116, P1, R10, R119, RZ ;  /* 0x000000770a748210 */ /* 0x000fc60007f3e0ff */
[----:B-1----:R0:W-:Y:S01]  /*1950*/  @!P3 STG.E.64 desc[UR8][R78.64], R80 ;  /* 0x000000504e00b986 */ /* 0x0021e2000c101b08 */
[----:B------:R-:W-:Y:S02]  /*1960*/  @!P0 IADD3.X R117, RZ, R118, RZ, P1, !PT ;  /* 0x00000076ff758210 */ /* 0x000fe40000ffe4ff */
[----:B---3--:R-:W-:-:S04]  /*1970*/  @!P0 LEA R82, P1, R116, R82, 0x3 ;  /* 0x0000005274528211 */ /* 0x008fc800078218ff */
[----:B------:R-:W-:Y:S02]  /*1980*/  @!P0 LEA.HI.X R83, R116, R83, R117, 0x3, P1 ;  /* 0x0000005374538211 */ /* 0x000fe400008f1c75 */
[----:B------:R-:W-:Y:S01]  /*1990*/  ISETP.NE.AND P1, PT, R115, RZ, PT ;  /* 0x000000ff7300720c */ /* 0x000fe20003f25270 */
[----:B0-----:R-:W-:Y:S01]  /*19a0*/  HFMA2.MMA R79, -RZ, RZ, 0, 0 ;  /* 0x00000000ff4f7435 */ /* 0x001fe200000001ff */
[----:B------:R-:W-:Y:S11]  /*19b0*/  @P2 BRA `(.L_x_8392) ;  /* 0x00000000004c2947 */ /* 0x000ff60003800000 */
        /* <DEDUP_REMOVED lines=14> */
.L_x_8393:
[----:B------:R-:W2:Y:S04]  /*1aa0*/  LDG.E.STRONG.GPU R0, desc[UR8][R80.64] ;  /* 0x0000000850007981 */ /* 0x000ea8000c1ef900 */
[----:B--2---:R-:W-:Y:S01]  /*1ab0*/  CCTL.IVALL ;  /* 0x00000000ff00798f */ /* 0x004fe20002000000 */
[----:B------:R-:W-:Y:S05]  /*1ac0*/  YIELD ;  /* 0x0000000000007946 */ /* 0x000fea0003800000 */
[----:B------:R-:W-:-:S13]  /*1ad0*/  ISETP.NE.AND P1, PT, R0, R117, PT ;  /* 0x000000750000720c */ /* 0x000fda0003f25270 */
[----:B------:R-:W-:Y:S05]  /*1ae0*/  @P1 BRA `(.L_x_8393) ;  /* 0xfffffffc00ec1947 */ /* 0x000fea000383ffff */
.L_x_8392:
[----:B------:R-:W-:Y:S05]  /*1af0*/  WARPSYNC.ALL ;  /* 0x0000000000007948 */ /* 0x000fea0003800000 */
[----:B------:R-:W-:Y:S01]  /*1b00*/  BAR.SYNC.DEFER_BLOCKING 0x0 ;  /* 0x0000000000007b1d */ /* 0x000fe20000010000 */
[----:B------:R-:W-:-:S06]  /*1b10*/  MOV R78, RZ ;  /* 0x000000ff004e7202 */ /* 0x000fcc0000000f00 */
[----:B------:R-:W2:Y:S01]  /*1b20*/  @!P0 LDG.E.64 R78, desc[UR8][R82.64] ;  /* 0x00000008524e8981 */ /* 0x000ea2000c1e1b00 */
[----:B------:R-:W-:Y:S01]  /*1b30*/  MOV R118, RZ ;  /* 0x000000ff00767202 */ /* 0x000fe20000000f00 */
[----:B------:R-:W-:Y:S01]  /*1b40*/  BSSY B0, `(.L_x_8394) ;  /* 0x0000015000007945 */ /* 0x000fe20003800000 */
[----:B------:R-:W-:Y:S02]  /*1b50*/  @!P0 MOV R118, 0x45c00000 ;  /* 0x45c0000000768802 */ /* 0x000fe40000000f00 */
[----:B0-----:R-:W-:-:S03]  /*1b60*/  MOV R81, UR10 ;  /* 0x0000000a00517c02 */ /* 0x001fc60008000f00 */
        /* <DEDUP_REMOVED lines=12> */
[----:B012--5:R-:W-:Y:S05]  /*1c30*/  CALL.REL.NOINC `($__internal_101_$__cuda_sm20_rcp_rn_f32_slowpath) ;  /* 0x0000003000d47944 */ /* 0x027fea0003c00000 */
[----:B------:R-:W-:Y:S05]  /*1c40*/  BRA `(.L_x_8396) ;  /* 0x0000000000107947 */ /* 0x000fea0003800000 */
.L_x_8395:
[----:B------:R-:W3:Y:S02]  /*1c50*/  MUFU.RCP R0, R115 ;  /* 0x0000007300007308 */ /* 0x000ee40000001000 */
[----:B---3--:R-:W-:-:S04]  /*1c60*/  FFMA R80, R115, R0, -1 ;  /* 0xbf80000073507423 */ /* 0x008fc80000000000 */
[----:B------:R-:W-:-:S04]  /*1c70*/  FADD.FTZ R81, -R80, -RZ ;  /* 0x800000ff50517221 */ /* 0x000fc80000010100 */
[----:B------:R-:W-:-:S07]  /*1c80*/  FFMA R0, R0, R81, R0 ;  /* 0x0000005100007223 */ /* 0x000fce0000000000 */
.L_x_8396:
[----:B------:R-:W-:Y:S05]  /*1c90*/  BSYNC B0 ;  /* 0x0000000000007941 */ /* 0x000fea0003800000 */
.L_x_8394:
[----:B-1----:R-:W-:Y:S01]  /*1ca0*/  FADD R80, -R119, R78 ;  /* 0x0000004e77507221 */ /* 0x002fe20000000100 */
[----:B--2---:R-:W-:Y:S01]  /*1cb0*/  FADD R113, R113, R79 ;  /* 0x0000004f71717221 */ /* 0x004fe20000000000 */
[----:B------:R-:W-:Y:S01]  /*1cc0*/  ULDC.U8 UR11, c[0x0][0x250] ;  /* 0x00009400000b7ab9 */ /* 0x000fe20000000000 */
[----:B-----5:R-:W-:Y:S01]  /*1cd0*/  SHF.L.U32 R116, R17, 0x10, RZ ;  /* 0x0000001011747819 */ /* 0x020fe200000006ff */
[----:B------:R-:W-:Y:S01]  /*1ce0*/  FMUL R81, R80, R80 ;  /* 0x0000005050517220 */ /* 0x000fe20000400000 */
[----:B------:R-:W-:Y:S01]  /*1cf0*/  ISETP.NE.AND P1, PT, RZ, UR11, PT ;  /* 0x0000000bff007c0c */ /* 0x000fe2000bf25270 */
[----:B------:R-:W-:Y:S01]  /*1d00*/  ULDC.64 UR12, c[0x0][0x288] ;  /* 0x0000a200000c7ab9 */ /* 0x000fe20000000a00 */
[----:B------:R-:W-:Y:S01]  /*1d10*/  PRMT R82, R40, 0x7632, R82 ;  /* 0x0000763228527816 */ /* 0x000fe20000000052 */
[----:B------:R-:W-:Y:S01]  /*1d20*/  FMUL R80, R81, R118 ;  /* 0x0000007651507220 */ /* 0x000fe20000400000 */
[----:B------:R-:W-:Y:S01]  /*1d30*/  USHF.L.U32 UR11, UR5, 0x7, URZ ;  /* 0x00000007050b7899 */ /* 0x000fe2000800063f */
[----:B------:R-:W1:Y:S01]  /*1d40*/  LDC R81, c[0x0][0x268] ;  /* 0x00009a00ff517b82 */ /* 0x000e620000000800 */
[----:B------:R-:W-:Y:S01]  /*1d50*/  SHF.L.U32 R83, R82, 0x10, RZ ;  /* 0x0000001052537819 */ /* 0x000fe200000006ff */
[C---:B------:R-:W-:Y:S01]  /*1d60*/  FMUL R80, R117.reuse, R80 ;  /* 0x0000005075507220 */ /* 0x040fe20000400000 */
[----:B------:R-:W-:Y:S01]  /*1d70*/  FMUL R117, R117, R119 ;  /* 0x0000007775757220 */ /* 0x000fe20000400000 */
[----:B------:R-:W-:-:S02]  /*1d80*/  PRMT R82, R42, 0x7632, R82 ;  /* 0x000076322a527816 */ /* 0x000fc40000000052 */
[----:B------:R-:W-:Y:S01]  /*1d90*/  FFMA R80, R80, R0, R113 ;  /* 0x0000000050507223 */ /* 0x000fe20000000071 */
[----:B------:R-:W-:Y:S01]  /*1da0*/  FFMA R117, R118, R78, R117 ;  /* 0x0000004e76757223 */ /* 0x000fe20000000075 */
[----:B------:R-:W-:Y:S01]  /*1db0*/  SHF.L.U32 R118, R41, 0x10, RZ ;  /* 0x0000001029767819 */ /* 0x000fe200000006ff */
[----:B0-----:R-:W0:Y:S01]  /*1dc0*/  @!P3 LDC.64 R78, c[0x0][0x228] ;  /* 0x00008a00ff4ebb82 */ /* 0x001e220000000a00 */
[----:B------:R-:W-:Y:S01]  /*1dd0*/  @P1 FADD R116, R116, 1 ;  /* 0x3f80000074741421 */ /* 0x000fe20000000000 */
[----:B------:R-:W-:Y:S01]  /*1de0*/  FMUL R117, R117, R0 ;  /* 0x0000000075757220 */ /* 0x000fe20000400000 */
[----:B------:R-:W1:Y:S01]  /*1df0*/  SHFL.IDX PT, R80, R80, RZ, 0x1f ;  /* 0x00001fff50507589 */ /* 0x000e6200000e0000 */
[----:B------:R-:W-:Y:S02]  /*1e00*/  SHF.L.U32 R115, R82, 0x10, RZ ;  /* 0x0000001052737819 */ /* 0x000fe400000006ff */
[----:B------:R-:W-:Y:S02]  /*1e10*/  SHF.L.U32 R82, R21, 0x10, RZ ;  /* 0x0000001015527819 */ /* 0x000fe400000006ff */
[----:B------:R-:W2:Y:S01]  /*1e20*/  SHFL.IDX PT, R117, R117, RZ, 0x1f ;  /* 0x00001fff75757589 */ /* 0x000ea200000e0000 */
[----:B------:R-:W-:-:S02]  /*1e30*/  LOP3.LUT P2, RZ, R6, 0xff, RZ, 0xc0, !PT ;  /* 0x000000ff06ff7812 */ /* 0x000fc4000784c0ff */
[----:B------:R-:W-:Y:S01]  /*1e40*/  @P1 FADD R82, R82, 1 ;  /* 0x3f80000052521421 */ /* 0x000fe20000000000 */
[----:B------:R-:W-:Y:S02]  /*1e50*/  IADD3 R7, R7, 0x1, RZ ;  /* 0x0000000107077810 */ /* 0x000fe40007ffe0ff */
[----:B------:R-:W-:Y:S02]  /*1e60*/  SEL R6, RZ, 0x1, P2 ;  /* 0x00000001ff067807 */ /* 0x000fe40001000000 */
[----:B------:R-:W-:Y:S01]  /*1e70*/  LOP3.LUT R7, R7, 0x3, RZ, 0xc0, !PT ;  /* 0x0000000307077812 */ /* 0x000fe200078ec0ff */
[----:B0-----:R-:W-:-:S04]  /*1e80*/  @!P3 IMAD.WIDE R78, R8, 0x4, R78 ;  /* 0x00000004084eb825 */ /* 0x001fc800078e024e */
[----:B-1----:R-:W-:Y:S01]  /*1e90*/  FFMA R81, R80, 8.1380210758652538061e-05, R81 ;  /* 0x38aaaaab50517823 */ /* 0x002fe20000000051 */
[----:B------:R-:W-:-:S04]  /*1ea0*/  SHF.L.U32 R80, R40, 0x10, RZ ;  /* 0x0000001028507819 */ /* 0x000fc800000006ff */
[----:B------:R-:W-:Y:S02]  /*1eb0*/  FSETP.GEU.AND P0, PT, |R81|, 1.175494350822287508e-38, PT ;  /* 0x008000005100780b */ /* 0x000fe40003f0e200 */
[----:B--2---:R-:W-:-:S11]  /*1ec0*/  R2UR UR14, R117 ;  /* 0x00000000750e72ca */ /* 0x004fd600000e0000 */
[----:B------:R-:W-:Y:S02]  /*1ed0*/  @!P0 FMUL R81, R81, 16777216 ;  /* 0x4b80000051518820 */ /* 0x000fe40000400000 */
[----:B------:R-:W-:Y:S01]  /*1ee0*/  FADD R13, R13, -UR14 ;  /* 0x8000000e0d0d7e21 */ /* 0x000fe20008000000 */
[----:B------:R-:W-:Y:S01]  /*1ef0*/  FADD R65, R65, -UR14 ;  /* 0x8000000e41417e21 */ /* 0x000fe20008000000 */
[----:B------:R-:W-:Y:S01]  /*1f00*/  MOV R113, UR14 ;  /* 0x0000000e00717c02 */ /* 0x000fe20008000f00 */
[----:B------:R-:W-:Y:S01]  /*1f10*/  FADD R12, R12, -UR14 ;  /* 0x8000000e0c0c7e21 */ /* 0x000fe20008000000 */
[----:B------:R-:W0:Y:S01]  /*1f20*/  MUFU.RSQ R81, R81 ;  /* 0x0000005100517308 */ /* 0x000e220000001400 */
        /* <DEDUP_REMOVED lines=14> */
[----:B-1----:R-:W-:Y:S01]  /*2010*/  PRMT R78, R41, 0x7632, R78 ;  /* 0x00007632294e7816 */ /* 0x002fe2000000004e */
[----:B------:R-:W-:Y:S01]  /*2020*/  FADD R92, R92, -UR14 ;  /* 0x8000000e5c5c7e21 */ /* 0x000fe20008000000 */
[----:B0-----:R-:W-:Y:S01]  /*2030*/  R2UR UR4, R81 ;  /* 0x00000000510472ca */ /* 0x001fe200000e0000 */
[----:B------:R-:W-:Y:S01]  /*2040*/  FADD R72, R72, -UR14 ;  /* 0x8000000e48487e21 */ /* 0x000fe20008000000 */
[----:B------:R-:W-:Y:S01]  /*2050*/  PRMT R81, R16, 0x7632, R81 ;  /* 0x0000763210517816 */ /* 0x000fe20000000051 */
[----:B------:R-:W-:Y:S01]  /*2060*/  FADD R93, R93, -UR14 ;  /* 0x8000000e5d5d7e21 */ /* 0x000fe20008000000 */
[----:B------:R-:W-:Y:S01]  /*2070*/  SHF.L.U32 R79, R78, 0x10, RZ ;  /* 0x000000104e4f7819 */ /* 0x000fe200000006ff */
        /* <DEDUP_REMOVED lines=32> */
[----:B------:R-:W-:Y:S01]  /*2280*/  FMUL R65, R65, UR4 ;  /* 0x0000000441417c20 */ /* 0x000fe20008400000 */
[----:B------:R-:W-:Y:S01]  /*2290*/  FMUL R12, R12, UR4 ;  /* 0x000000040c0c7c20 */ /* 0x000fe20008400000 */
[----:B------:R-:W-:Y:S01]  /*22a0*/  FMUL R14, R14, UR4 ;  /* 0x000000040e0e7c20 */ /* 0x000fe20008400000 */
[----:B------:R-:W-:Y:S01]  /*22b0*/  FFMA R13, R13, R0, R80 ;  /* 0x000000000d0d7223 */ /* 0x000fe20000000050 */
[----:B------:R-:W-:Y:S01]  /*22c0*/  FFMA R0, R65, R116, R118 ;  /* 0x0000007441007223 */ /* 0x000fe20000000076 */
[----:B------:R-:W-:Y:S01]  /*22d0*/  PRMT R65, R17, 0x7632, R65 ;  /* 0x0000763211417816 */ /* 0x000fe20000000041 */
[----:B------:R-:W-:Y:S01]  /*22e0*/  FFMA R12, R12, R81, R83 ;  /* 0x000000510c0c7223 */ /* 0x000fe20000000053 */
        /* <DEDUP_REMOVED lines=8> */
[----:B------:R-:W-:Y:S01]  /*2370*/  SHF.L.U32 R113, R80, 0x10, RZ ;  /* 0x0000001050717819 */ /* 0x000fe200000006ff */
[----:B------:R-:W-:Y:S01]  /*2380*/  FMUL R67, R67, UR4 ;  /* 0x0000000443437c20 */ /* 0x000fe20008400000 */
[----:B------:R-:W-:Y:S01]  /*2390*/  PRMT R80, R43, 0x7632, R80 ;  /* 0x000076322b507816 */ /* 0x000fe20000000050 */
[--C-:B------:R-:W-:Y:S01]  /*23a0*/  FFMA R65, R14, R65, R79.reuse ;  /* 0x000000410e417223 */ /* 0x100fe2000000004f */
[----:B------:R-:W-:Y:S01]  /*23b0*/  PRMT R79, R19, 0x7632, R79 ;  /* 0x00007632134f7816 */ /* 0x000fe2000000004f */
[----:B------:R-:W-:Y:S01]  /*23c0*/  @P1 FADD R113, R113, 1 ;  /* 0x3f80000071711421 */ /* 0x000fe20000000000 */
[----:B------:R-:W-:Y:S01]  /*23d0*/  FFMA R15, R66, R81, R83 ;  /* 0x00000051420f7223 */ /* 0x000fe20000000053 */
[----:B------:R-:W-:Y:S01]  /*23e0*/  SHF.L.U32 R66, R19, 0x10, RZ ;  /* 0x0000001013427819 */ /* 0x000fe200000006ff */
[----:B------:R-:W-:Y:S01]  /*23f0*/  FMUL R64, R64, UR4 ;  /* 0x0000000440407c20 */ /* 0x000fe20008400000 */
[----:B------:R-:W-:Y:S01]  /*2400*/  SHF.L.U32 R79, R79, 0x10, RZ ;  /* 0x000000104f4f7819 */ /* 0x000fe200000006ff */
[----:B------:R-:W-:Y:S01]  /*2410*/  FFMA R14, R78, R113, R115 ;  /* 0x000000714e0e7223 */ /* 0x000fe20000000073 */
[----:B------:R-:W-:Y:S01]  /*2420*/  SHF.L.U32 R83, R20, 0x10, RZ ;  /* 0x0000001014537819 */ /* 0x000fe200000006ff */
[----:B------:R-:W-:Y:S01]  /*2430*/  @P1 FADD R66, R66, 1 ;  /* 0x3f80000042421421 */ /* 0x000fe20000000000 */
[----:B------:R-:W-:Y:S01]  /*2440*/  SHF.L.U32 R78, R43, 0x10, RZ ;  /* 0x000000102b4e7819 */ /* 0x000fe200000006ff */
[----:B------:R-:W-:Y:S01]  /*2450*/  @P1 FADD R79, R79, 1 ;  /* 0x3f8000004f4f1421 */ /* 0x000fe20000000000 */
[----:B------:R-:W-:Y:S01]  /*2460*/  SHF.L.U32 R81, R80, 0x10, RZ ;  /* 0x0000001050517819 */ /* 0x000fe200000006ff */
[----:B------:R-:W-:Y:S01]  /*2470*/  @P1 FADD R83, R83, 1 ;  /* 0x3f80000053531421 */ /* 0x000fe20000000000 */
[----:B------:R-:W-:Y:S01]  /*2480*/  SHF.L.U32 R113, R44, 0x10, RZ ;  /* 0x000000102c717819 */ /* 0x000fe200000006ff */
[----:B------:R-:W-:Y:S01]  /*2490*/  FMUL R88, R88, UR4 ;  /* 0x0000000458587c20 */ /* 0x000fe20008400000 */
[--C-:B------:R-:W-:Y:S01]  /*24a0*/  FFMA R67, R67, R66, R78.reuse ;  /* 0x0000004243437223 */ /* 0x100fe2000000004e */
[----:B------:R-:W-:Y:S01]  /*24b0*/  FFMA R66, R64, R79, R81 ;  /* 0x0000004f40427223 */ /* 0x000fe20000000051 */
        /* <DEDUP_REMOVED lines=20> */
[----:B------:R-:W-:Y:S01]  /*2600*/  SHF.L.U32 R88, R45, 0x10, RZ ;  /* 0x000000102d587819 */ /* 0x000fe200000006ff */
[----:B------:R-:W-:Y:S01]  /*2610*/  FFMA R68, R80, R83, R113 ;  /* 0x0000005350447223 */ /* 0x000fe20000000071 */
[----:B------:R-:W-:Y:S01]  /*2620*/  @P0 FMNMX R9, R9, |R0|, !PT ;  /* 0x4000000009090209 */ /* 0x000fe20007800000 */
[----:B------:R-:W-:Y:S01]  /*2630*/  FMUL R71, R71, UR4 ;  /* 0x0000000447477c20 */ /* 0x000fe20008400000 */
[C---:B------:R-:W-:Y:S01]  /*2640*/  PRMT R80, R22.reuse, 0x7632, R80 ;  /* 0x0000763216507816 */ /* 0x040fe20000000050 */
[----:B------:R-:W-:Y:S01]  /*2650*/  FFMA R69, R89, R82, R88 ;  /* 0x0000005259457223 */ /* 0x000fe20000000058 */
[----:B------:R-:W-:Y:S01]  /*2660*/  SHF.L.U32 R79, R22, 0x10, RZ ;  /* 0x00000010164f7819 */ /* 0x000fe200000006ff */
[----:B------:R-:W-:Y:S01]  /*2670*/  FMUL R92, R92, UR4 ;  /* 0x000000045c5c7c20 */ /* 0x000fe20008400000 */
[----:B------:R-:W-:Y:S01]  /*2680*/  @P0 FMNMX R9, R9, |R65|, !PT ;  /* 0x4000004109090209 */ /* 0x000fe20007800000 */
[----:B------:R-:W-:Y:S01]  /*2690*/  FMUL R93, R93, UR4 ;  /* 0x000000045d5d7c20 */ /* 0x000fe20008400000 */
[----:B------:R-:W-:Y:S01]  /*26a0*/  PRMT R82, R46, 0x7632, R82 ;  /* 0x000076322e527816 */ /* 0x000fe20000000052 */
[----:B------:R-:W-:Y:S01]  /*26b0*/  @P1 FADD R79, R79, 1 ;  /* 0x3f8000004f4f1421 */ /* 0x000fe20000000000 */
[----:B------:R-:W-:Y:S01]  /*26c0*/  SHF.L.U32 R83, R80, 0x10, RZ ;  /* 0x0000001050537819 */ /* 0x000fe200000006ff */
[----:B------:R-:W-:Y:S01]  /*26d0*/  FMUL R73, R73, UR4 ;  /* 0x0000000449497c20 */ /* 0x000fe20008400000 */
[----:B------:R-:W-:Y:S01]  /*26e0*/  SHF.L.U32 R81, R46, 0x10, RZ ;  /* 0x000000102e517819 */ /* 0x000fe200000006ff */
[----:B------:R-:W-:Y:S01]  /*26f0*/  FMUL R94, R94, UR4 ;  /* 0x000000045e5e7c20 */ /* 0x000fe20008400000 */
[----:B------:R-:W-:Y:S01]  /*2700*/  SHF.L.U32 R88, R23, 0x10, RZ ;  /* 0x0000001017587819 */ /* 0x000fe200000006ff */
[----:B------:R-:W-:Y:S01]  /*2710*/  @P1 FADD R83, R83, 1 ;  /* 0x3f80000053531421 */ /* 0x000fe20000000000 */
[----:B------:R-:W-:Y:S01]  /*2720*/  @P0 FMNMX R9, R9, |R15|, !PT ;  /* 0x4000000f09090209 */ /* 0x000fe20007800000 */
[--C-:B------:R-:W-:Y:S01]  /*2730*/  FFMA R80, R90, R79, R81.reuse ;  /* 0x0000004f5a507223 */ /* 0x100fe20000000051 */
[----:B------:R-:W-:Y:S01]  /*2740*/  SHF.L.U32 R89, R82, 0x10, RZ ;  /* 0x0000001052597819 */ /* 0x000fe200000006ff */
[----:B------:R-:W-:Y:S01]  /*2750*/  @P1 FADD R88, R88, 1 ;  /* 0x3f80000058581421 */ /* 0x000fe20000000000 */
        /* <DEDUP_REMOVED lines=23> */
[----:B------:R-:W-:Y:S01]  /*28d0*/  FMUL R90, R72, UR4 ;  /* 0x00000004485a7c20 */ /* 0x000fe20008400000 */
[----:B------:R-:W-:Y:S01]  /*28e0*/  @P0 FMNMX R9, R9, |R66|, !PT ;  /* 0x4000004209090209 */ /* 0x000fe20007800000 */
[----:B------:R-:W-:Y:S01]  /*28f0*/  FFMA R81, R71, R88, R82 ;  /* 0x0000005847517223 */ /* 0x000fe20000000052 */
[----:B------:R-:W-:Y:S01]  /*2900*/  SHF.L.U32 R113, R113, 0x10, RZ ;  /* 0x0000001071717819 */ /* 0x000fe200000006ff */
[----:B------:R-:W-:Y:S01]  /*2910*/  @P1 FADD R91, R91, 1 ;  /* 0x3f8000005b5b1421 */ /* 0x000fe20000000000 */
[----:B------:R-:W-:Y:S01]  /*2920*/  @P0 FMNMX R9, R9, |R64|, !PT ;  /* 0x4000004009090209 */ /* 0x000fe20007800000 */
[----:B------:R-:W-:Y:S01]  /*2930*/  FFMA R72, R92, R83, R89 ;  /* 0x000000535c487223 */ /* 0x000fe20000000059 */
[C---:B------:R-:W-:Y:S01]  /*2940*/  PRMT R83, R25.reuse, 0x7632, R83 ;  /* 0x0000763219537816 */ /* 0x040fe20000000053 */
[----:B------:R-:W-:Y:S01]  /*2950*/  FFMA R71, R90, R91, R113 ;  /* 0x0000005b5a477223 */ /* 0x000fe20000000071 */
[----:B------:R-:W-:Y:S01]  /*2960*/  SHF.L.U32 R82, R25, 0x10, RZ ;  /* 0x0000001019527819 */ /* 0x000fe200000006ff */
[----:B------:R-:W-:Y:S01]  /*2970*/  FMUL R99, R99, UR4 ;  /* 0x0000000463637c20 */ /* 0x000fe20008400000 */
[----:B------:R-:W-:Y:S01]  /*2980*/  @P0 FMNMX R9, R9, |R78|, !PT ;  /* 0x4000004e09090209 */ /* 0x000fe20007800000 */
[----:B------:R-:W-:Y:S01]  /*2990*/  FMUL R101, R101, UR4 ;  /* 0x0000000465657c20 */ /* 0x000fe20008400000 */
[C---:B------:R-:W-:Y:S01]  /*29a0*/  SHF.L.U32 R88, R49.reuse, 0x10, RZ ;  /* 0x0000001031587819 */ /* 0x040fe200000006ff */
[----:B------:R-:W-:Y:S01]  /*29b0*/  @P1 FADD R82, R82, 1 ;  /* 0x3f80000052521421 */ /* 0x000fe20000000000 */
[----:B------:R-:W-:Y:S01]  /*29c0*/  PRMT R89, R49, 0x7632, R89 ;  /* 0x0000763231597816 */ /* 0x000fe20000000059 */
[----:B------:R-:W-:Y:S01]  /*29d0*/  FMUL R100, R100, UR4 ;  /* 0x0000000464647c20 */ /* 0x000fe20008400000 */
[----:B------:R-:W-:Y:S01]  /*29e0*/  SHF.L.U32 R90, R83, 0x10, RZ ;  /* 0x00000010535a7819 */ /* 0x000fe200000006ff */
[--C-:B------:R-:W-:Y:S01]  /*29f0*/  FFMA R83, R93, R82, R88.reuse ;  /* 0x000000525d537223 */ /* 0x100fe20000000058 */
        /* <DEDUP_REMOVED lines=42> */
[----:B------:R-:W-:Y:S01]  /*2ca0*/  PRMT R92, R52, 0x7632, R92 ;  /* 0x00007632345c7816 */ /* 0x000fe2000000005c */
[----:B------:R-:W-:Y:S01]  /*2cb0*/  @P1 FADD R89, R89, 1 ;  /* 0x3f80000059591421 */ /* 0x000fe20000000000 */
[----:B------:R-:W-:Y:S01]  /*2cc0*/  SHF.L.U32 R93, R90, 0x10, RZ ;  /* 0x000000105a5d7819 */ /* 0x000fe200000006ff */
[----:B------:R-:W-:Y:S01]  /*2cd0*/  FADD R111, R111, -UR14 ;  /* 0x8000000e6f6f7e21 */ /* 0x000fe20008000000 */
[----:B------:R-:W-:Y:S01]  /*2ce0*/  SHF.L.U32 R91, R52, 0x10, RZ ;  /* 0x00000010345b7819 */ /* 0x000fe200000006ff */
[----:B------:R-:W-:Y:S01]  /*2cf0*/  FADD R86, R86, -UR14 ;  /* 0x8000000e56567e21 */ /* 0x000fe20008000000 */
[----:B------:R-:W-:Y:S01]  /*2d00*/  @P0 FMNMX R9, R9, |R72|, !PT ;  /* 0x4000004809090209 */ /* 0x000fe20007800000 */
[----:B------:R-:W-:Y:S01]  /*2d10*/  @P1 FADD R93, R93, 1 ;  /* 0x3f8000005d5d1421 */ /* 0x000fe20000000000 */
[----:B------:R-:W-:Y:S01]  /*2d20*/  SHF.L.U32 R94, R29, 0x10, RZ ;  /* 0x000000101d5e7819 */ /* 0x000fe200000006ff */
[--C-:B------:R-:W-:Y:S01]  /*2d30*/  FFMA R90, R96, R89, R91.reuse ;  /* 0x00000059605a7223 */ /* 0x100fe2000000005b */
[----:B------:R-:W-:Y:S01]  /*2d40*/  SHF.L.U32 R95, R92, 0x10, RZ ;  /* 0x000000105c5f7819 */ /* 0x000fe200000006ff */
[----:B------:R-:W-:Y:S01]  /*2d50*/  FMUL R85, R85, UR4 ;  /* 0x0000000455557c20 */ /* 0x000fe20008400000 */
[----:B------:R-:W-:Y:S01]  /*2d60*/  @P0 FMNMX R9, R9, |R71|, !PT ;  /* 0x4000004709090209 */ /* 0x000fe20007800000 */
[----:B------:R-:W-:Y:S01]  /*2d70*/  @P1 FADD R94, R94, 1 ;  /* 0x3f8000005e5e1421 */ /* 0x000fe20000000000 */
[----:B------:R-:W-:Y:S01]  /*2d80*/  PRMT R91, R29, 0x7632, R91 ;  /* 0x000076321d5b7816 */ /* 0x000fe2000000005b */
[--C-:B------:R-:W-:Y:S01]  /*2d90*/  FFMA R89, R76, R93, R95.reuse ;  /* 0x0000005d4c597223 */ /* 0x100fe2000000005f */
[----:B------:R-:W-:Y:S01]  /*2da0*/  SHF.L.U32 R116, R53, 0x10, RZ ;  /* 0x0000001035747819 */ /* 0x000fe200000006ff */
[----:B------:R-:W-:Y:S01]  /*2db0*/  FMUL R111, R111, UR4 ;  /* 0x000000046f6f7c20 */ /* 0x000fe20008400000 */
        /* <DEDUP_REMOVED lines=24> */
[C---:B------:R-:W-:Y:S01]  /*2f40*/  PRMT R93, R31.reuse, 0x7632, R93 ;  /* 0x000076321f5d7816 */ /* 0x040fe2000000005d */
[----:B------:R-:W-:Y:S01]  /*2f50*/  FFMA R77, R98, R95, R97 ;  /* 0x0000005f624d7223 */ /* 0x000fe20000000061 */
[----:B------:R-:W-:Y:S01]  /*2f60*/  SHF.L.U32 R94, R31, 0x10, RZ ;  /* 0x000000101f5e7819 */ /* 0x000fe200000006ff */
[----:B------:R-:W-:Y:S01]  /*2f70*/  FFMA R91, R99, R96, R116 ;  /* 0x00000060635b7223 */ /* 0x000fe20000000074 */
[----:B------:R-:W-:Y:S01]  /*2f80*/  @P0 FMNMX R9, R9, |R88|, !PT ;  /* 0x4000005809090209 */ /* 0x000fe20007800000 */
[----:B------:R-:W-:Y:S01]  /*2f90*/  FADD R114, R114, -UR14 ;  /* 0x8000000e72727e21 */ /* 0x000fe20008000000 */
[----:B------:R-:W-:Y:S01]  /*2fa0*/  PRMT R95, R55, 0x7632, R95 ;  /* 0x00007632375f7816 */ /* 0x000fe2000000005f */
[----:B------:R-:W-:Y:S01]  /*2fb0*/  @P1 FADD R94, R94, 1 ;  /* 0x3f8000005e5e1421 */ /* 0x000fe20000000000 */
[----:B------:R-:W-:Y:S01]  /*2fc0*/  SHF.L.U32 R93, R93, 0x10, RZ ;  /* 0x000000105d5d7819 */ /* 0x000fe200000006ff */
[----:B------:R-:W-:Y:S01]  /*2fd0*/  FMUL R114, R114, UR4 ;  /* 0x0000000472727c20 */ /* 0x000fe20008400000 */
[----:B------:R-:W-:-:S02]  /*2fe0*/  SHF.L.U32 R96, R55, 0x10, RZ ;  /* 0x0000001037607819 */ /* 0x000fc400000006ff */
[----:B------:R-:W-:Y:S01]  /*2ff0*/  SHF.L.U32 R98, R32, 0x10, RZ ;  /* 0x0000001020627819 */ /* 0x000fe200000006ff */
[----:B------:R-:W-:Y:S01]  /*3000*/  @P1 FADD R93, R93, 1 ;  /* 0x3f8000005d5d1421 */ /* 0x000fe20000000000 */
[----:B------:R-:W-:Y:S01]  /*3010*/  @P0 FMNMX R9, R9, |R75|, !PT ;  /* 0x4000004b09090209 */ /* 0x000fe20007800000 */
[--C-:B------:R-:W-:Y:S01]  /*3020*/  FFMA R94, R101, R94, R96.reuse ;  /* 0x0000005e655e7223 */ /* 0x100fe20000000060 */
[----:B------:R-:W-:Y:S01]  /*3030*/  SHF.L.U32 R95, R95, 0x10, RZ ;  /* 0x000000105f5f7819 */ /* 0x000fe200000006ff */
[----:B------:R-:W-:Y:S01]  /*3040*/  @P1 FADD R98, R98, 1 ;  /* 0x3f80000062621421 */ /* 0x000fe20000000000 */
[----:B------:R-:W-:Y:S02]  /*3050*/  SHF.L.U32 R116, R56, 0x10, RZ ;  /* 0x0000001038747819 */ /* 0x000fe400000006ff */
[----:B------:R-:W-:Y:S01]  /*3060*/  @P0 FMNMX R9, R9, |R74|, !PT ;  /* 0x4000004a09090209 */ /* 0x000fe20007800000 */
[----:B------:R-:W-:Y:S01]  /*3070*/  FFMA R95, R100, R93, R95 ;  /* 0x0000005d645f7223 */ /* 0x000fe2000000005f */
[----:B------:R-:W-:Y:S01]  /*3080*/  PRMT R96, R32, 0x7632, R96 ;  /* 0x0000763220607816 */ /* 0x000fe20000000060 */
[----:B------:R-:W-:Y:S01]  /*3090*/  FFMA R93, R103, R98, R116 ;  /* 0x00000062675d7223 */ /* 0x000fe20000000074 */
[----:B------:R-:W-:-:S02]  /*30a0*/  @P0 FMNMX R9, R9, |R90|, !PT ;  /* 0x4000005a09090209 */ /* 0x000fc40007800000 */
[----:B------:R-:W-:Y:S02]  /*30b0*/  PRMT R98, R56, 0x7632, R98 ;  /* 0x0000763238627816 */ /* 0x000fe40000000062 */
[----:B------:R-:W-:Y:S02]  /*30c0*/  SHF.L.U32 R97, R96, 0x10, RZ ;  /* 0x0000001060617819 */ /* 0x000fe400000006ff */
[C---:B------:R-:W-:Y:S02]  /*30d0*/  SHF.L.U32 R100, R33.reuse, 0x10, RZ ;  /* 0x0000001021647819 */ /* 0x040fe400000006ff */
[----:B------:R-:W-:Y:S01]  /*30e0*/  PRMT R101, R33, 0x7632, R101 ;  /* 0x0000763221657816 */ /* 0x000fe20000000065 */
[----:B------:R-:W-:Y:S01]  /*30f0*/  @P1 FADD R97, R97, 1 ;  /* 0x3f80000061611421 */ /* 0x000fe20000000000 */
[----:B------:R-:W-:Y:S01]  /*3100*/  @P0 FMNMX R9, R9, |R89|, !PT ;  /* 0x4000005909090209 */ /* 0x000fe20007800000 */
[----:B------:R-:W-:Y:S01]  /*3110*/  @P1 FADD R100, R100, 1 ;  /* 0x3f80000064641421 */ /* 0x000fe20000000000 */
[----:B------:R-:W-:-:S02]  /*3120*/  SHF.L.U32 R99, R98, 0x10, RZ ;  /* 0x0000001062637819 */ /* 0x000fc400000006ff */
[C---:B------:R-:W-:Y:S02]  /*3130*/  PRMT R103, R57.reuse, 0x7632, R103 ;  /* 0x0000763239677816 */ /* 0x040fe40000000067 */
[----:B------:R-:W-:Y:S01]  /*3140*/  SHF.L.U32 R96, R57, 0x10, RZ ;  /* 0x0000001039607819 */ /* 0x000fe200000006ff */
[----:B------:R-:W-:Y:S01]  /*3150*/  FFMA R98, R102, R97, R99 ;  /* 0x0000006166627223 */ /* 0x000fe20000000063 */
[----:B------:R-:W-:Y:S02]  /*3160*/  SHF.L.U32 R101, R101, 0x10, RZ ;  /* 0x0000001065657819 */ /* 0x000fe400000006ff */
[----:B------:R-:W-:Y:S01]  /*3170*/  @P0 FMNMX R9, R9, |R76|, !PT ;  /* 0x4000004c09090209 */ /* 0x000fe20007800000 */
[----:B------:R-:W-:Y:S01]  /*3180*/  FFMA R97, R105, R100, R96 ;  /* 0x0000006469617223 */ /* 0x000fe20000000060 */
[----:B------:R-:W-:Y:S01]  /*3190*/  SHF.L.U32 R103, R103, 0x10, RZ ;  /* 0x0000001067677819 */ /* 0x000fe200000006ff */
[----:B------:R-:W-:Y:S01]  /*31a0*/  @P1 FADD R101, R101, 1 ;  /* 0x3f80000065651421 */ /* 0x000fe20000000000 */
[----:B------:R-:W-:-:S02]  /*31b0*/  @P0 FMNMX R9, R9, |R92|, !PT ;  /* 0x4000005c09090209 */ /* 0x000fc40007800000 */
[----:B------:R-:W-:Y:S01]  /*31c0*/  PRMT R100, R34, 0x7632, R100 ;  /* 0x0000763222647816 */ /* 0x000fe20000000064 */
[--C-:B------:R-:W-:Y:S01]  /*31d0*/  FFMA R96, R104, R101, R103.reuse ;  /* 0x0000006568607223 */ /* 0x100fe20000000067 */
[----:B------:R-:W-:Y:S02]  /*31e0*/  SHF.L.U32 R99, R34, 0x10, RZ ;  /* 0x0000001022637819 */ /* 0x000fe400000006ff */
[----:B------:R-:W-:Y:S02]  /*31f0*/  @P0 FMNMX R9, R9, |R91|, !PT ;  /* 0x4000005b09090209 */ /* 0x000fe40007800000 */
[----:B------:R-:W-:Y:S01]  /*3200*/  PRMT R103, R58, 0x7632, R103 ;  /* 0x000076323a677816 */ /* 0x000fe20000000067 */
[----:B------:R-:W-:Y:S01]  /*3210*/  @P1 FADD R99, R99, 1 ;  /* 0x3f80000063631421 */ /* 0x000fe20000000000 */
[----:B------:R-:W-:Y:S02]  /*3220*/  SHF.L.U32 R102, R100, 0x10, RZ ;  /* 0x0000001064667819 */ /* 0x000fe400000006ff */
[----:B------:R-:W-:-:S02]  /*3230*/  SHF.L.U32 R101, R58, 0x10, RZ ;  /* 0x000000103a657819 */ /* 0x000fc400000006ff */
[----:B------:R-:W-:Y:S01]  /*3240*/  @P0 FMNMX R9, R9, |R77|, !PT ;  /* 0x4000004d09090209 */ /* 0x000fe20007800000 */
[----:B------:R-:W-:Y:S01]  /*3250*/  @P1 FADD R102, R102, 1 ;  /* 0x3f80000066661421 */ /* 0x000fe20000000000 */
[----:B------:R-:W-:Y:S01]  /*3260*/  SHF.L.U32 R104, R103, 0x10, RZ ;  /* 0x0000001067687819 */ /* 0x000fe200000006ff */
[----:B------:R-:W-:Y:S01]  /*3270*/  FFMA R100, R106, R99, R101 ;  /* 0x000000636a647223 */ /* 0x000fe20000000065 */
[----:B------:R-:W-:Y:S02]  /*3280*/  @P0 FMNMX R9, R9, |R94|, !PT ;  /* 0x4000005e09090209 */ /* 0x000fe40007800000 */
[----:B------:R-:W-:Y:S01]  /*3290*/  SHF.L.U32 R116, R35, 0x10, RZ ;  /* 0x0000001023747819 */ /* 0x000fe200000006ff */
[----:B------:R-:W-:Y:S01]  /*32a0*/  FFMA R101, R107, R102, R104 ;  /* 0x000000666b657223 */ /* 0x000fe20000000068 */
[----:B------:R-:W-:Y:S02]  /*32b0*/  PRMT R102, R35, 0x7632, R102 ;  /* 0x0000763223667816 */ /* 0x000fe40000000066 */
[----:B------:R-:W-:Y:S01]  /*32c0*/  @P0 FMNMX R9, R9, |R95|, !PT ;  /* 0x4000005f09090209 */ /* 0x000fe20007800000 */
[----:B------:R-:W-:Y:S01]  /*32d0*/  @P1 FADD R116, R116, 1 ;  /* 0x3f80000074741421 */ /* 0x000fe20000000000 */
[----:B------:R-:W-:-:S02]  /*32e0*/  PRMT R103, R59, 0x7632, R103 ;  /* 0x000076323b677816 */ /* 0x000fc40000000067 */
[----:B------:R-:W-:Y:S02]  /*32f0*/  SHF.L.U32 R105, R102, 0x10, RZ ;  /* 0x0000001066697819 */ /* 0x000fe400000006ff */
[----:B------:R-:W-:Y:S02]  /*3300*/  @P0 FMNMX R9, R9, |R93|, !PT ;  /* 0x4000005d09090209 */ /* 0x000fe40007800000 */
[----:B------:R-:W-:Y:S01]  /*3310*/  SHF.L.U32 R118, R59, 0x10, RZ ;  /* 0x000000103b767819 */ /* 0x000fe200000006ff */
[----:B------:R-:W-:Y:S01]  /*3320*/  @P1 FADD R105, R105, 1 ;  /* 0x3f80000069691421 */ /* 0x000fe20000000000 */
[C---:B------:R-:W-:Y:S02]  /*3330*/  SHF.L.U32 R107, R36.reuse, 0x10, RZ ;  /* 0x00000010246b7819 */ /* 0x040fe400000006ff */
[----:B------:R-:W-:Y:S01]  /*3340*/  SHF.L.U32 R103, R103, 0x10, RZ ;  /* 0x0000001067677819 */ /* 0x000fe200000006ff */
[----:B------:R-:W-:Y:S01]  /*3350*/  FFMA R99, R109, R116, R118 ;  /* 0x000000746d637223 */ /* 0x000fe20000000076 */
[----:B------:R-:W-:Y:S01]  /*3360*/  @P0 FMNMX R9, R9, |R98|, !PT ;  /* 0x4000006209090209 */ /* 0x000fe20007800000 */
[----:B------:R-:W-:Y:S01]  /*3370*/  @P1 FADD R107, R107, 1 ;  /* 0x3f8000006b6b1421 */ /* 0x000fe20000000000 */
[----:B------:R-:W-:Y:S01]  /*3380*/  PRMT R104, R36, 0x7632, R104 ;  /* 0x0000763224687816 */ /* 0x000fe20000000068 */
[----:B------:R-:W-:Y:S01]  /*3390*/  FFMA R103, R108, R105, R103 ;  /* 0x000000696c677223 */ /* 0x000fe20000000067 */
[----:B------:R-:W-:-:S02]  /*33a0*/  SHF.L.U32 R109, R60, 0x10, RZ ;  /* 0x000000103c6d7819 */ /* 0x000fc400000006ff */
[----:B------:R-:W-:Y:S02]  /*33b0*/  @P0 FMNMX R9, R9, |R97|, !PT ;  /* 0x4000006109090209 */ /* 0x000fe40007800000 */
[C---:B------:R-:W-:Y:S01]  /*33c0*/  PRMT R105, R37.reuse, 0x7632, R105 ;  /* 0x0000763225697816 */ /* 0x040fe20000000069 */
[----:B------:R-:W-:Y:S01]  /*33d0*/  FFMA R102, R110, R107, R109 ;  /* 0x0000006b6e667223 */ /* 0x000fe2000000006d */
[----:B------:R-:W-:Y:S02]  /*33e0*/  PRMT R106, R60, 0x7632, R106 ;  /* 0x000076323c6a7816 */ /* 0x000fe4000000006a */
[----:B------:R-:W-:Y:S02]  /*33f0*/  SHF.L.U32 R113, R104, 0x10, RZ ;  /* 0x0000001068717819 */ /* 0x000fe400000006ff */
[----:B------:R-:W-:Y:S02]  /*3400*/  SHF.L.U32 R104, R37, 0x10, RZ ;  /* 0x0000001025687819 */ /* 0x000fe400000006ff */
[----:B------:R-:W-:Y:S01]  /*3410*/  @P0 FMNMX R9, R9, |R96|, !PT ;  /* 0x4000006009090209 */ /* 0x000fe20007800000 */
[----:B------:R-:W-:Y:S01]  /*3420*/  @P1 FADD R113, R113, 1 ;  /* 0x3f80000071711421 */ /* 0x000fe20000000000 */
[----:B------:R-:W-:Y:S01]  /*3430*/  PRMT R107, R61, 0x7632, R107 ;  /* 0x000076323d6b7816 */ /* 0x000fe2000000006b */
[----:B------:R-:W-:Y:S01]  /*3440*/  @P1 FADD R104, R104, 1 ;  /* 0x3f80000068681421 */ /* 0x000fe20000000000 */
[----:B------:R-:W-:-:S02]  /*3450*/  SHF.L.U32 R108, R105, 0x10, RZ ;  /* 0x00000010696c7819 */ /* 0x000fc400000006ff */
[----:B------:R-:W-:Y:S02]  /*3460*/  SHF.L.U32 R115, R106, 0x10, RZ ;  /* 0x000000106a737819 */ /* 0x000fe400000006ff */
[----:B------:R-:W-:Y:S01]  /*3470*/  SHF.L.U32 R106, R61, 0x10, RZ ;  /* 0x000000103d6a7819 */ /* 0x000fe200000006ff */
[----:B------:R-:W-:Y:S01]  /*3480*/  @P1 FADD R108, R108, 1 ;  /* 0x3f8000006c6c1421 */ /* 0x000fe20000000000 */
[----:B------:R-:W-:Y:S01]  /*3490*/  SHF.L.U32 R109, R38, 0x10, RZ ;  /* 0x00000010266d7819 */ /* 0x000fe200000006ff */
[----:B------:R-:W-:Y:S01]  /*34a0*/  FFMA R84, R84, R113, R115 ;  /* 0x0000007154547223 */ /* 0x000fe20000000073 */
[----:B------:R-:W-:Y:S01]  /*34b0*/  @P0 FMNMX R9, R9, |R100|, !PT ;  /* 0x4000006409090209 */ /* 0x000fe20007800000 */
[----:B------:R-:W-:Y:S01]  /*34c0*/  FFMA R104, R85, R104, R106 ;  /* 0x0000006855687223 */ /* 0x000fe2000000006a */
[----:B------:R-:W-:Y:S01]  /*34d0*/  SHF.L.U32 R110, R107, 0x10, RZ ;  /* 0x000000106b6e7819 */ /* 0x000fe200000006ff */
[----:B------:R-:W-:Y:S01]  /*34e0*/  @P1 FADD R109, R109, 1 ;  /* 0x3f8000006d6d1421 */ /* 0x000fe20000000000 */
[----:B------:R-:W-:-:S02]  /*34f0*/  SHF.L.U32 R105, R62, 0x10, RZ ;  /* 0x000000103e697819 */ /* 0x000fc400000006ff */
[----:B------:R-:W-:Y:S01]  /*3500*/  @P0 FMNMX R9, R9, |R101|, !PT ;  /* 0x4000006509090209 */ /* 0x000fe20007800000 */
[----:B------:R-:W-:Y:S01]  /*3510*/  FFMA R85, R111, R108, R110 ;  /* 0x0000006c6f557223 */ /* 0x000fe2000000006e */
[----:B------:R-:W-:Y:S01]  /*3520*/  PRMT R106, R62, 0x7632, R106 ;  /* 0x000076323e6a7816 */ /* 0x000fe2000000006a */
[--C-:B------:R-:W-:Y:S01]  /*3530*/  FFMA R86, R86, R109, R105.reuse ;  /* 0x0000006d56567223 */ /* 0x100fe20000000069 */
[----:B------:R-:W-:Y:S01]  /*3540*/  SHF.L.U32 R110, R39, 0x10, RZ ;  /* 0x00000010276e7819 */ /* 0x000fe200000006ff */
[----:B------:R-:W0:Y:S01]  /*3550*/  @!P3 LDC.64 R108, c[0x0][0x230] ;  /* 0x00008c00ff6cbb82 */ /* 0x000e220000000a00 */
[----:B------:R-:W-:Y:S02]  /*3560*/  @P0 FMNMX R9, R9, |R99|, !PT ;  /* 0x4000006309090209 */ /* 0x000fe40007800000 */
[----:B------:R-:W-:Y:S01]  /*3570*/  PRMT R105, R38, 0x7632, R105 ;  /* 0x0000763226697816 */ /* 0x000fe20000000069 */
[----:B------:R-:W-:Y:S01]  /*3580*/  @P1 FADD R110, R110, 1 ;  /* 0x3f8000006e6e1421 */ /* 0x000fe20000000000 */
[----:B------:R-:W-:-:S02]  /*3590*/  SHF.L.U32 R116, R63, 0x10, RZ ;  /* 0x000000103f747819 */ /* 0x000fc400000006ff */
[----:B------:R-:W-:Y:S02]  /*35a0*/  SHF.L.U32 R107, R106, 0x10, RZ ;  /* 0x000000106a6b7819 */ /* 0x000fe400000006ff */
[----:B------:R-:W-:Y:S01]  /*35b0*/  PRMT R106, R39, 0x7632, R106 ;  /* 0x00007632276a7816 */ /* 0x000fe2000000006a */
[----:B------:R-:W-:Y:S01]  /*35c0*/  FFMA R87, R87, R110, R116 ;  /* 0x0000006e57577223 */ /* 0x000fe20000000074 */
[----:B------:R-:W-:Y:S01]  /*35d0*/  @P0 FMNMX R9, R9, |R103|, !PT ;  /* 0x4000006709090209 */ /* 0x000fe20007800000 */
[----:B------:R-:W1:Y:S01]  /*35e0*/  LDC.64 R116, c[0x0][0x258] ;  /* 0x00009600ff747b82 */ /* 0x000e620000000a00 */
[----:B------:R-:W-:Y:S02]  /*35f0*/  SHF.L.U32 R105, R105, 0x10, RZ ;  /* 0x0000001069697819 */ /* 0x000fe400000006ff */
[----:B------:R-:W-:Y:S02]  /*3600*/  SHF.L.U32 R111, R106, 0x10, RZ ;  /* 0x000000106a6f7819 */ /* 0x000fe400000006ff */
[----:B------:R-:W-:Y:S01]  /*3610*/  @P0 FMNMX R9, R9, |R102|, !PT ;  /* 0x4000006609090209 */ /* 0x000fe20007800000 */
[----:B------:R-:W-:Y:S01]  /*3620*/  @P1 FADD R105, R105, 1 ;  /* 0x3f80000069691421 */ /* 0x000fe20000000000 */
[----:B------:R-:W-:Y:S01]  /*3630*/  MOV R113, UR11 ;  /* 0x0000000b00717c02 */ /* 0x000fe20008000f00 */
[----:B------:R-:W-:Y:S01]  /*3640*/  ULDC.U8 UR11, c[0x0][0x294] ;  /* 0x0000a500000b7ab9 */ /* 0x000fe20000000000 */
[----:B------:R-:W-:Y:S01]  /*3650*/  @P0 FMNMX R9, R9, |R84|, !PT ;  /* 0x4000005409090209 */ /* 0x000fe20007800000 */
[----:B------:R-:W-:Y:S01]  /*3660*/  @P1 FADD R111, R111, 1 ;  /* 0x3f8000006f6f1421 */ /* 0x000fe20000000000 */
[----:B------:R-:W-:Y:S01]  /*3670*/  ISETP.NE.AND P1, PT, RZ, UR11, PT ;  /* 0x0000000bff007c0c */ /* 0x000fe2000bf25270 */
[--C-:B------:R-:W-:Y:S01]  /*3680*/  FFMA R105, R112, R105, R107.reuse ;  /* 0x0000006970697223 */ /* 0x100fe2000000006b */
[----:B------:R-:W-:Y:S01]  /*3690*/  PRMT R107, R63, 0x7632, R107 ;  /* 0x000076323f6b7816 */ /* 0x000fe2000000006b */
[----:B0-----:R-:W-:Y:S01]  /*36a0*/  @!P3 IMAD.WIDE R108, R8, 0x4, R108 ;  /* 0x00000004086cb825 */ /* 0x001fe200078e026c */
[----:B------:R-:W-:-:S02]  /*36b0*/  @P0 FMNMX R9, R9, |R104|, !PT ;  /* 0x4000006809090209 */ /* 0x000fc40007800000 */
[----:B------:R-:W-:Y:S02]  /*36c0*/  SHF.L.U32 R107, R107, 0x10, RZ ;  /* 0x000000106b6b7819 */ /* 0x000fe400000006ff */
[----:B------:R-:W-:Y:S02]  /*36d0*/  @P0 FMNMX R9, R9, |R85|, !PT ;  /* 0x4000005509090209 */ /* 0x000fe40007800000 */
[----:B------:R-:W-:Y:S01]  /*36e0*/  LOP3.LUT R110, R113, 0x80, R10, 0xe2, !PT ;  /* 0x00000080716e7812 */ /* 0x000fe200078ee20a */
[----:B------:R-:W-:Y:S01]  /*36f0*/  FFMA R106, R114, R111, R107 ;  /* 0x0000006f726a7223 */ /* 0x000fe2000000006b */
[----:B------:R-:W-:Y:S01]  /*3700*/  @P0 FMNMX R9, R9, |R86|, !PT ;  /* 0x4000005609090209 */ /* 0x000fe20007800000 */
[----:B------:R-:W-:Y:S01]  /*3710*/  @P1 FMUL R13, R13, UR6 ;  /* 0x000000060d0d1c20 */ /* 0x000fe20008400000 */
[----:B------:R-:W-:Y:S01]  /*3720*/  LOP3.LUT R107, R110, 0x60, R11, 0xf8, !PT ;  /* 0x000000606e6b7812 */ /* 0x000fe200078ef80b */
        /* <DEDUP_REMOVED lines=8> */
[----:B------:R-:W-:Y:S01]  /*37b0*/  IMAD R107, R8, 0x600, R107 ;  /* 0x00000600086b7824 */ /* 0x000fe200078e026b */
[----:B------:R-:W-:Y:S01]  /*37c0*/  MOV R119, UR4 ;  /* 0x0000000400777c02 */ /* 0x000fe20008000f00 */
[----:B-1----:R-:W-:Y:S01]  /*37d0*/  IMAD.WIDE.U32 R114, R5, 0x10, R116 ;  /* 0x0000001005727825 */ /* 0x002fe200078e0074 */
[----:B------:R-:W-:-:S03]  /*37e0*/  F2FP.BF16.F32.PACK_AB R12, R12, R13 ;  /* 0x0000000d0c0c723e */ /* 0x000fc600000010ff */
[----:B------:R-:W-:Y:S01]  /*37f0*/  @P1 FMUL R64, R64, UR6 ;  /* 0x0000000640401c20 */ /* 0x000fe20008400000 */
        /* <DEDUP_REMOVED lines=47> */
[--C-:B------:R-:W-:Y:S01]  /*3af0*/  IMAD.WIDE.U32 R4, R4, 0x10, R116.reuse ;  /* 0x0000001004047825 */ /* 0x100fe200078e0074 */
[----:B------:R1:W-:Y:S01]  /*3b00*/  STG.E.128 desc[UR8][R114.64], R12 ;  /* 0x0000000c72007986 */ /* 0x0003e2000c101d08 */
[----:B------:R-:W-:Y:S01]  /*3b10*/  F2FP.BF16.F32.PACK_AB R64, R78, R64 ;  /* 0x000000404e40723e */ /* 0x000fe200000010ff */
[----:B------:R-:W-:Y:S01]  /*3b20*/  ULDC UR4, c[0x0][0x210] ;  /* 0x0000840000047ab9 */ /* 0x000fe20000000800 */
[----:B------:R-:W-:Y:S01]  /*3b30*/  F2FP.BF16.F32.PACK_AB R65, R68, R69 ;  /* 0x000000454441723e */ /* 0x000fe200000010ff */
[----:B0-----:R-:W-:Y:S01]  /*3b40*/  IMAD.WIDE.U32 R108, R3, 0x10, R116 ;  /* 0x00000010036c7825 */ /* 0x001fe200078e0074 */
[----:B------:R-:W-:-:S02]  /*3b50*/  F2FP.BF16.F32.PACK_AB R66, R79, R80 ;  /* 0x000000504f42723e */ /* 0x000fc400000010ff */
[----:B------:R-:W-:Y:S01]  /*3b60*/  F2FP.BF16.F32.PACK_AB R67, R81, R70 ;  /* 0x000000465143723e */ /* 0x000fe200000010ff */
[--C-:B------:R-:W-:Y:S01]  /*3b70*/  IMAD.WIDE.U32 R112, R2, 0x10, R116.reuse ;  /* 0x0000001002707825 */ /* 0x100fe200078e0074 */
[----:B------:R-:W-:Y:S02]  /*3b80*/  F2FP.BF16.F32.PACK_AB R68, R89, R90 ;  /* 0x0000005a5944723e */ /* 0x000fe400000010ff */
[----:B------:R-:W-:Y:S01]  /*3b90*/  F2FP.BF16.F32.PACK_AB R69, R92, R76 ;  /* 0x0000004c5c45723e */ /* 0x000fe200000010ff */
[--C-:B------:R-:W-:Y:S01]  /*3ba0*/  IMAD.WIDE.U32 R110, R111, 0x10, R116.reuse ;  /* 0x000000106f6e7825 */ /* 0x100fe200078e0074 */
[----:B------:R-:W-:Y:S01]  /*3bb0*/  F2FP.BF16.F32.PACK_AB R70, R77, R91 ;  /* 0x0000005b4d46723e */ /* 0x000fe200000010ff */
[----:B------:R2:W-:Y:S01]  /*3bc0*/  STG.E.128 desc[UR8][R4.64], R64 ;  /* 0x0000004004007986 */ /* 0x0005e2000c101d08 */
[----:B------:R-:W-:Y:S01]  /*3bd0*/  F2FP.BF16.F32.PACK_AB R84, R84, R102 ;  /* 0x000000665454723e */ /* 0x000fe200000010ff */
[----:B------:R-:W-:Y:S01]  /*3be0*/  IMAD.WIDE.U32 R2, R107, 0x10, R116 ;  /* 0x000000106b027825 */ /* 0x000fe200078e0074 */
[----:B------:R-:W-:-:S02]  /*3bf0*/  F2FP.BF16.F32.PACK_AB R85, R85, R104 ;  /* 0x000000685555723e */ /* 0x000fc400000010ff */
[----:B-1----:R-:W-:Y:S02]  /*3c00*/  F2FP.BF16.F32.PACK_AB R12, R71, R72 ;  /* 0x00000048470c723e */ /* 0x002fe400000010ff */
        /* <DEDUP_REMOVED lines=10> */
[----:B------:R-:W-:Y:S02]  /*3cb0*/  F2FP.BF16.F32.PACK_AB R86, R105, R86 ;  /* 0x000000566956723e */ /* 0x000fe400000010ff */
[----:B------:R-:W-:Y:S01]  /*3cc0*/  F2FP.BF16.F32.PACK_AB R87, R106, R87 ;  /* 0x000000576a57723e */ /* 0x000fe200000010ff */
[----:B------:R2:W-:Y:S01]  /*3cd0*/  STG.E.128 desc[UR8][R110.64], R72 ;  /* 0x000000486e007986 */ /* 0x0005e2000c101d08 */
[----:B------:R-:W-:Y:S01]  /*3ce0*/  IADD3 R8, R8, UR4, RZ ;  /* 0x0000000408087c10 */ /* 0x000fe2000fffe0ff */
[----:B------:R-:W-:Y:S02]  /*3cf0*/  ULDC UR4, c[0x0][0x218] ;  /* 0x0000860000047ab9 */ /* 0x000fe40000000800 */
[----:B------:R2:W-:Y:S01]  /*3d00*/  STG.E.128 desc[UR8][R2.64], R84 ;  /* 0x0000005402007986 */ /* 0x0005e2000c101d08 */
[----:B------:R-:W-:-:S13]  /*3d10*/  ISETP.GE.AND P0, PT, R8, UR4, PT ;  /* 0x0000000408007c0c */ /* 0x000fda000bf06270 */
[----:B------:R-:W-:Y:S05]  /*3d20*/  @!P0 BRA `(.L_x_8397) ;  /* 0xffffffc4005c8947 */ /* 0x000fea000383ffff */
.L_x_8384:
        /* <DEDUP_REMOVED lines=15> */
.L_x_8422:
        /* <DEDUP_REMOVED lines=28> */
.L_x_8425:
[----:B-1----:R-:W-:-:S07]  /*3fe0*/  FMNMX R5, R3, R2, !PT ;  /* 0x0000000203057209 */ /* 0x002fce0007800000 */
.L_x_8401:
[----:B------:R-:W-:Y:S05]  /*3ff0*/  BSYNC B0 ;  /* 0x0000000000007941 */ /* 0x000fea0003800000 */
.L_x_8400:
[----:B------:R-:W-:Y:S01]  /*4000*/  ISETP.NE.AND P0, PT, R11, RZ, PT ;  /* 0x000000ff0b00720c */ /* 0x000fe20003f05270 */
[----:B------:R-:W-:-:S12]  /*4010*/  BSSY B0, `(.L_x_8398) ;  /* 0x0000004000007945 */ /* 0x000fd80003800000 */
[----:B------:R-:W-:Y:S05]  /*4020*/  @P0 BRA `(.L_x_8403) ;  /* 0x0000000000080947 */ /* 0x000fea0003800000 */
[----:B0-----:R-:W0:Y:S02]  /*4030*/  LDC.64 R2, c[0x0][0x288] ;  /* 0x0000a200ff027b82 */ /* 0x001e240000000a00 */
[----:B0-----:R1:W-:Y:S02]  /*4040*/  REDG.E.MAX.S32.STRONG.GPU desc[UR8][R2.64], R5 ;  /* 0x000000050200798e */ /* 0x0013e4000d10e388 */
.L_x_8403:
[----:B------:R-:W-:Y:S05]  /*4050*/  BSYNC B0 ;  /* 0x0000000000007941 */ /* 0x000fea0003800000 */
.L_x_8398:
        /* <DEDUP_REMOVED lines=14> */
[----:B012---:R-:W-:Y:S05]  /*4140*/  CALL.REL.NOINC `($__internal_101_$__cuda_sm20_rcp_rn_f32_slowpath) ;  /* 0x0000000c00907944 */ /* 0x007fea0003c00000 */
[----:B------:R-:W-:Y:S05]  /*4150*/  BRA `(.L_x_8405) ;  /* 0x0000000000147947 */ /* 0x000fea0003800000 */
.L_x_8404:
[----:B------:R-:W3:Y:S01]  /*4160*/  MUFU.RCP R0, UR6 ;  /* 0x0000000600007d08 */ /* 0x000ee20008001000 */
[----:B012---:R-:W-:-:S05]  /*4170*/  MOV R3, UR6 ;  /* 0x0000000600037c02 */ /* 0x007fca0008000f00 */
[----:B---3--:R-:W-:-:S04]  /*4180*/  FFMA R2, R0, R3, -1 ;  /* 0xbf80000000027423 */ /* 0x008fc80000000003 */
[----:B------:R-:W-:-:S04]  /*4190*/  FADD.FTZ R3, -R2, -RZ ;  /* 0x800000ff02037221 */ /* 0x000fc80000010100 */
[----:B------:R-:W-:-:S07]  /*41a0*/  FFMA R0, R0, R3, R0 ;  /* 0x0000000300007223 */ /* 0x000fce0000000000 */
.L_x_8405:
[----:B------:R-:W0:Y:S02]  /*41b0*/  LDC.64 R2, c[0x0][0x280] ;  /* 0x0000a000ff027b82 */ /* 0x000e240000000a00 */
[----:B0-----:R-:W-:Y:S01]  /*41c0*/  STG.E desc[UR8][R2.64], R0 ;  /* 0x0000000002007986 */ /* 0x001fe2000c101908 */
[----:B------:R-:W-:Y:S05]  /*41d0*/  EXIT ;  /* 0x000000000000794d */ /* 0x000fea0003800000 */
.L_x_8385:
[----:B------:R-:W-:Y:S01]  /*41e0*/  HFMA2.MMA R118, -RZ, RZ, 0, 5.9604644775390625e-08 ;  /* 0x00000001ff767435 */ /* 0x000fe200000001ff */
[----:B------:R-:W-:Y:S02]  /*41f0*/  MOV R119, R81 ;  /* 0x0000005100777202 */ /* 0x000fe40000000f00 */
[----:B------:R-:W-:Y:S02]  /*4200*/  MOV R121, 0x1f ;  /* 0x0000001f00797802 */ /* 0x000fe40000000f00 */
[----:B------:R-:W-:-:S07]  /*4210*/  MOV R78, 0xffffffff ;  /* 0xffffffff004e7802 */ /* 0x000fce0000000f00 */
[----:B-----5:R-:W-:Y:S05]  /*4220*/  WARPSYNC.COLLECTIVE R78, `(.L_x_8406) ;  /* 0x000000004e087348 */ /* 0x020fea0003c00000 */
[----:B------:R0:W1:Y:S02]  /*4230*/  SHFL.BFLY P0, R117, R119, R118, R121 ;  /* 0x0c00007677757389 */ /* 0x0000640000000079 */
[----:B01---5:R-:W-:Y:S01]  /*4240*/  ENDCOLLECTIVE ;  /* 0x000000000000791b */ /* 0x023fe20003800000 */
.L_x_8406:
[----:B------:R-:W-:Y:S01]  /*4250*/  HFMA2.MMA R118, -RZ, RZ, 0, 1.1920928955078125e-07 ;  /* 0x00000002ff767435 */ /* 0x000fe200000001ff */
[----:B------:R-:W-:-:S05]  /*4260*/  MOV R0, R117 ;  /* 0x0000007500007202 */ /* 0x000fca0000000f00 */
[----:B------:R-:W-:-:S05]  /*4270*/  FADD R82, R81, R0 ;  /* 0x0000000051527221 */ /* 0x000fca0000000000 */
[----:B------:R-:W-:-:S07]  /*4280*/  MOV R119, R82 ;  /* 0x0000005200777202 */ /* 0x000fce0000000f00 */
[----:B------:R-:W-:Y:S05]  /*4290*/  WARPSYNC.COLLECTIVE R78, `(.L_x_8407) ;  /* 0x000000004e087348 */ /* 0x000fea0003c00000 */
[----:B------:R0:W1:Y:S02]  /*42a0*/  SHFL.BFLY P0, R117, R119, R118, R121 ;  /* 0x0c00007677757389 */ /* 0x0000640000000079 */
[----:B01----:R-:W-:Y:S01]  /*42b0*/  ENDCOLLECTIVE ;  /* 0x000000000000791b */ /* 0x003fe20003800000 */
.L_x_8407:
[----:B------:R-:W-:Y:S01]  /*42c0*/  HFMA2.MMA R118, -RZ, RZ, 0, 2.384185791015625e-07 ;  /* 0x00000004ff767435 */ /* 0x000fe200000001ff */
[----:B------:R-:W-:-:S05]  /*42d0*/  MOV R83, R117 ;  /* 0x0000007500537202 */ /* 0x000fca0000000f00 */
[----:B------:R-:W-:-:S05]  /*42e0*/  FADD R83, R82, R83 ;  /* 0x0000005352537221 */ /* 0x000fca0000000000 */
[----:B------:R-:W-:-:S07]  /*42f0*/  MOV R119, R83 ;  /* 0x0000005300777202 */ /* 0x000fce0000000f00 */
[----:B------:R-:W-:Y:S05]  /*4300*/  WARPSYNC.COLLECTIVE R78, `(.L_x_8408) ;  /* 0x000000004e087348 */ /* 0x000fea0003c00000 */
[----:B------:R0:W1:Y:S02]  /*4310*/  SHFL.BFLY P0, R117, R119, R118, R121 ;  /* 0x0c00007677757389 */ /* 0x0000640000000079 */
[----:B01----:R-:W-:Y:S01]  /*4320*/  ENDCOLLECTIVE ;  /* 0x000000000000791b */ /* 0x003fe20003800000 */
.L_x_8408:
[----:B------:R-:W-:Y:S01]  /*4330*/  HFMA2.MMA R118, -RZ, RZ, 0, 4.76837158203125e-07 ;  /* 0x00000008ff767435 */ /* 0x000fe200000001ff */
[----:B------:R-:W-:-:S05]  /*4340*/  MOV R0, R117 ;  /* 0x0000007500007202 */ /* 0x000fca0000000f00 */
[----:B------:R-:W-:-:S05]  /*4350*/  FADD R115, R83, R0 ;  /* 0x0000000053737221 */ /* 0x000fca0000000000 */
[----:B------:R-:W-:-:S07]  /*4360*/  MOV R119, R115 ;  /* 0x0000007300777202 */ /* 0x000fce0000000f00 */
[----:B------:R-:W-:Y:S05]  /*4370*/  WARPSYNC.COLLECTIVE R78, `(.L_x_8409) ;  /* 0x000000004e087348 */ /* 0x000fea0003c00000 */
[----:B------:R0:W1:Y:S02]  /*4380*/  SHFL.BFLY P0, R117, R119, R118, R121 ;  /* 0x0c00007677757389 */ /* 0x0000640000000079 */
[----:B01----:R-:W-:Y:S01]  /*4390*/  ENDCOLLECTIVE ;  /* 0x000000000000791b */ /* 0x003fe20003800000 */
.L_x_8409:
[----:B------:R-:W-:Y:S01]  /*43a0*/  HFMA2.MMA R118, -RZ, RZ, 0, 9.5367431640625e-07 ;  /* 0x00000010ff767435 */ /* 0x000fe200000001ff */
[----:B------:R-:W-:-:S05]  /*43b0*/  MOV R0, R117 ;  /* 0x0000007500007202 */ /* 0x000fca0000000f00 */
[----:B------:R-:W-:-:S05]  /*43c0*/  FADD R116, R115, R0 ;  /* 0x0000000073747221 */ /* 0x000fca0000000000 */
[----:B------:R-:W-:-:S07]  /*43d0*/  MOV R119, R116 ;  /* 0x0000007400777202 */ /* 0x000fce0000000f00 */
[----:B------:R-:W-:Y:S05]  /*43e0*/  WARPSYNC.COLLECTIVE R78, `(.L_x_8410) ;  /* 0x000000004e087348 */ /* 0x000fea0003c00000 */
[----:B------:R0:W1:Y:S02]  /*43f0*/  SHFL.BFLY P0, R117, R119, R118, R121 ;  /* 0x0c00007677757389 */ /* 0x0000640000000079 */
[----:B01----:R-:W-:Y:S01]  /*4400*/  ENDCOLLECTIVE ;  /* 0x000000000000791b */ /* 0x003fe20003800000 */
.L_x_8410:
[----:B------:R-:W-:Y:S01]  /*4410*/  HFMA2.MMA R118, -RZ, RZ, 0, 5.9604644775390625e-08 ;  /* 0x00000001ff767435 */ /* 0x000fe200000001ff */
[----:B------:R-:W-:-:S04]  /*4420*/  FADD R80, R116, R117 ;  /* 0x0000007574507221 */ /* 0x000fc80000000000 */
        /* <DEDUP_REMOVED lines=101> */
.L_x_8411:
[----:B------:R-:W-:Y:S01]  /*4a80*/  HFMA2.MMA R118, -RZ, RZ, 0, 1.1920928955078125e-07 ;  /* 0x00000002ff767435 */ /* 0x000fe200000001ff */
[----:B------:R-:W-:-:S05]  /*4a90*/  MOV R81, R117 ;  /* 0x0000007500517202 */ /* 0x000fca0000000f00 */
[----:B------:R-:W-:-:S05]  /*4aa0*/  FADD R81, R0, R81 ;  /* 0x0000005100517221 */ /* 0x000fca0000000000 */
[----:B------:R-:W-:-:S07]  /*4ab0*/  MOV R119, R81 ;  /* 0x0000005100777202 */ /* 0x000fce0000000f00 */
[----:B------:R-:W-:Y:S05]  /*4ac0*/  WARPSYNC.COLLECTIVE R78, `(.L_x_8412) ;  /* 0x000000004e087348 */ /* 0x000fea0003c00000 */
[----:B------:R0:W1:Y:S02]  /*4ad0*/  SHFL.BFLY P0, R117, R119, R118, R121 ;  /* 0x0c00007677757389 */ /* 0x0000640000000079 */
[----:B01----:R-:W-:Y:S01]  /*4ae0*/  ENDCOLLECTIVE ;  /* 0x000000000000791b */ /* 0x003fe20003800000 */
.L_x_8412:
[----:B------:R-:W-:Y:S01]  /*4af0*/  HFMA2.MMA R118, -RZ, RZ, 0, 2.384185791015625e-07 ;  /* 0x00000004ff767435 */ /* 0x000fe200000001ff */
[----:B------:R-:W-:-:S05]  /*4b00*/  MOV R82, R117 ;  /* 0x0000007500527202 */ /* 0x000fca0000000f00 */
[----:B------:R-:W-:-:S05]  /*4b10*/  FADD R82, R81, R82 ;  /* 0x0000005251527221 */ /* 0x000fca0000000000 */
[----:B------:R-:W-:-:S07]  /*4b20*/  MOV R119, R82 ;  /* 0x0000005200777202 */ /* 0x000fce0000000f00 */
[----:B------:R-:W-:Y:S05]  /*4b30*/  WARPSYNC.COLLECTIVE R78, `(.L_x_8413) ;  /* 0x000000004e087348 */ /* 0x000fea0003c00000 */
[----:B------:R0:W1:Y:S02]  /*4b40*/  SHFL.BFLY P0, R117, R119, R118, R121 ;  /* 0x0c00007677757389 */ /* 0x0000640000000079 */
[----:B01----:R-:W-:Y:S01]  /*4b50*/  ENDCOLLECTIVE ;  /* 0x000000000000791b */ /* 0x003fe20003800000 */
.L_x_8413:
[----:B------:R-:W-:Y:S01]  /*4b60*/  HFMA2.MMA R118, -RZ, RZ, 0, 4.76837158203125e-07 ;  /* 0x00000008ff767435 */ /* 0x000fe200000001ff */
[----:B------:R-:W-:-:S05]  /*4b70*/  MOV R83, R117 ;  /* 0x0000007500537202 */ /* 0x000fca0000000f00 */
[----:B------:R-:W-:-:S05]  /*4b80*/  FADD R83, R82, R83 ;  /* 0x0000005352537221 */ /* 0x000fca0000000000 */
[----:B------:R-:W-:-:S07]  /*4b90*/  MOV R119, R83 ;  /* 0x0000005300777202 */ /* 0x000fce0000000f00 */
[----:B------:R-:W-:Y:S05]  /*4ba0*/  WARPSYNC.COLLECTIVE R78, `(.L_x_8414) ;  /* 0x000000004e087348 */ /* 0x000fea0003c00000 */
[----:B------:R0:W1:Y:S02]  /*4bb0*/  SHFL.BFLY P0, R117, R119, R118, R121 ;  /* 0x0c00007677757389 */ /* 0x0000640000000079 */
[----:B01----:R-:W-:Y:S01]  /*4bc0*/  ENDCOLLECTIVE ;  /* 0x000000000000791b */ /* 0x003fe20003800000 */
.L_x_8414:
[----:B------:R-:W-:Y:S01]  /*4bd0*/  HFMA2.MMA R118, -RZ, RZ, 0, 9.5367431640625e-07 ;  /* 0x00000010ff767435 */ /* 0x000fe200000001ff */
[----:B------:R-:W-:-:S05]  /*4be0*/  MOV R116, R117 ;  /* 0x0000007500747202 */ /* 0x000fca0000000f00 */
[----:B------:R-:W-:-:S05]  /*4bf0*/  FADD R116, R83, R116 ;  /* 0x0000007453747221 */ /* 0x000fca0000000000 */
[----:B------:R-:W-:-:S07]  /*4c00*/  MOV R119, R116 ;  /* 0x0000007400777202 */ /* 0x000fce0000000f00 */
[----:B------:R-:W-:Y:S05]  /*4c10*/  WARPSYNC.COLLECTIVE R78, `(.L_x_8415) ;  /* 0x000000004e087348 */ /* 0x000fea0003c00000 */
[----:B------:R0:W1:Y:S02]  /*4c20*/  SHFL.BFLY P0, R117, R119, R118, R121 ;  /* 0x0c00007677757389 */ /* 0x0000640000000079 */
[----:B01----:R-:W-:Y:S01]  /*4c30*/  ENDCOLLECTIVE ;  /* 0x000000000000791b */ /* 0x003fe20003800000 */
.L_x_8415:
[----:B------:R-:W-:Y:S01]  /*4c40*/  MOV R115, R117 ;  /* 0x0000007500737202 */ /* 0x000fe20000000f00 */
[----:B------:R-:W-:Y:S06]  /*4c50*/  BRA `(.L_x_8416) ;  /* 0xffffffc400b87947 */ /* 0x000fec000383ffff */
.L_x_8399:
[----:B------:R-:W-:Y:S01]  /*4c60*/  HFMA2.MMA R6, -RZ, RZ, 0, 9.5367431640625e-07 ;  /* 0x00000010ff067435 */ /* 0x000fe200000001ff */
[----:B------:R-:W-:Y:S02]  /*4c70*/  MOV R7, 0x1f ;  /* 0x0000001f00077802 */ /* 0x000fe40000000f00 */
[----:B------:R-:W-:-:S08]  /*4c80*/  MOV R78, 0xffffffff ;  /* 0xffffffff004e7802 */ /* 0x000fd00000000f00 */
[----:B--2---:R-:W-:Y:S05]  /*4c90*/  WARPSYNC.COLLECTIVE R78, `(.L_x_8417) ;  /* 0x000000004e087348 */ /* 0x004fea0003c00000 */
[----:B--2---:R0:W1:Y:S02]  /*4ca0*/  SHFL.DOWN P0, R4, R9, R6, R7 ;  /* 0x0800000609047389 */ /* 0x0040640000000007 */
[----:B01----:R-:W-:Y:S01]  /*4cb0*/  ENDCOLLECTIVE ;  /* 0x000000000000791b */ /* 0x003fe20003800000 */
.L_x_8417:
[----:B------:R-:W-:Y:S01]  /*4cc0*/  HFMA2.MMA R6, -RZ, RZ, 0, 4.76837158203125e-07 ;  /* 0x00000008ff067435 */ /* 0x000fe200000001ff */
[----:B------:R-:W-:-:S04]  /*4cd0*/  MOV R0, R4 ;  /* 0x0000000400007202 */ /* 0x000fc80000000f00 */
[----:B------:R-:W-:-:S04]  /*4ce0*/  FMNMX R0, R0, R9, !PT ;  /* 0x0000000900007209 */ /* 0x000fc80007800000 */
[----:B------:R-:W-:-:S07]  /*4cf0*/  MOV R9, R0 ;  /* 0x0000000000097202 */ /* 0x000fce0000000f00 */
[----:B------:R-:W-:Y:S05]  /*4d00*/  WARPSYNC.COLLECTIVE R78, `(.L_x_8418) ;  /* 0x000000004e087348 */ /* 0x000fea0003c00000 */
[----:B------:R0:W1:Y:S02]  /*4d10*/  SHFL.DOWN P0, R4, R9, R6, R7 ;  /* 0x0800000609047389 */ /* 0x0000640000000007 */
[----:B01----:R-:W-:Y:S01]  /*4d20*/  ENDCOLLECTIVE ;  /* 0x000000000000791b */ /* 0x003fe20003800000 */
.L_x_8418:
[----:B------:R-:W-:Y:S01]  /*4d30*/  HFMA2.MMA R6, -RZ, RZ, 0, 2.384185791015625e-07 ;  /* 0x00000004ff067435 */ /* 0x000fe200000001ff */
[----:B------:R-:W-:-:S04]  /*4d40*/  MOV R3, R4 ;  /* 0x0000000400037202 */ /* 0x000fc80000000f00 */
[----:B------:R-:W-:-:S04]  /*4d50*/  FMNMX R3, R0, R3, !PT ;  /* 0x0000000300037209 */ /* 0x000fc80007800000 */
[----:B------:R-:W-:-:S07]  /*4d60*/  MOV R9, R3 ;  /* 0x0000000300097202 */ /* 0x000fce0000000f00 */
[----:B------:R-:W-:Y:S05]  /*4d70*/  WARPSYNC.COLLECTIVE R78, `(.L_x_8419) ;  /* 0x000000004e087348 */ /* 0x000fea0003c00000 */
[----:B------:R0:W1:Y:S02]  /*4d80*/  SHFL.DOWN P0, R4, R9, R6, R7 ;  /* 0x0800000609047389 */ /* 0x0000640000000007 */
[----:B01----:R-:W-:Y:S01]  /*4d90*/  ENDCOLLECTIVE ;  /* 0x000000000000791b */ /* 0x003fe20003800000 */
.L_x_8419:
[----:B------:R-:W-:Y:S01]  /*4da0*/  HFMA2.MMA R6, -RZ, RZ, 0, 1.1920928955078125e-07 ;  /* 0x00000002ff067435 */ /* 0x000fe200000001ff */
[----:B------:R-:W-:-:S04]  /*4db0*/  MOV R2, R4 ;  /* 0x0000000400027202 */ /* 0x000fc80000000f00 */
[----:B------:R-:W-:-:S04]  /*4dc0*/  FMNMX R2, R3, R2, !PT ;  /* 0x0000000203027209 */ /* 0x000fc80007800000 */
[----:B------:R-:W-:-:S07]  /*4dd0*/  MOV R9, R2 ;  /* 0x0000000200097202 */ /* 0x000fce0000000f00 */
[----:B------:R-:W-:Y:S05]  /*4de0*/  WARPSYNC.COLLECTIVE R78, `(.L_x_8420) ;  /* 0x000000004e087348 */ /* 0x000fea0003c00000 */
[----:B------:R0:W1:Y:S02]  /*4df0*/  SHFL.DOWN P0, R4, R9, R6, R7 ;  /* 0x0800000609047389 */ /* 0x0000640000000007 */
[----:B01----:R-:W-:Y:S01]  /*4e00*/  ENDCOLLECTIVE ;  /* 0x000000000000791b */ /* 0x003fe20003800000 */
.L_x_8420:
[----:B------:R-:W-:Y:S01]  /*4e10*/  HFMA2.MMA R6, -RZ, RZ, 0, 5.9604644775390625e-08 ;  /* 0x00000001ff067435 */ /* 0x000fe200000001ff */
[----:B------:R-:W-:-:S04]  /*4e20*/  MOV R5, R4 ;  /* 0x0000000400057202 */ /* 0x000fc80000000f00 */
[----:B------:R-:W-:-:S04]  /*4e30*/  FMNMX R5, R2, R5, !PT ;  /* 0x0000000502057209 */ /* 0x000fc80007800000 */
[----:B------:R-:W-:-:S07]  /*4e40*/  MOV R9, R5 ;  /* 0x0000000500097202 */ /* 0x000fce0000000f00 */
[----:B------:R-:W-:Y:S05]  /*4e50*/  WARPSYNC.COLLECTIVE R78, `(.L_x_8421) ;  /* 0x000000004e087348 */ /* 0x000fea0003c00000 */
[----:B------:R0:W1:Y:S02]  /*4e60*/  SHFL.DOWN P0, R4, R9, R6, R7 ;  /* 0x0800000609047389 */ /* 0x0000640000000007 */
[----:B01----:R-:W-:Y:S01]  /*4e70*/  ENDCOLLECTIVE ;  /* 0x000000000000791b */ /* 0x003fe20003800000 */
.L_x_8421:
[----:B------:R-:W-:Y:S05]  /*4e80*/  BRA `(.L_x_8422) ;  /* 0xffffffec00e47947 */ /* 0x000fea000383ffff */
.L_x_8402:
[----:B------:R-:W-:Y:S01]  /*4e90*/  HFMA2.MMA R6, -RZ, RZ, 0, 1.1920928955078125e-07 ;  /* 0x00000002ff067435 */ /* 0x000fe200000001ff */
[----:B-1----:R-:W-:Y:S02]  /*4ea0*/  MOV R9, R0 ;  /* 0x0000000000097202 */ /* 0x002fe40000000f00 */
[----:B------:R-:W-:Y:S02]  /*4eb0*/  MOV R7, 0x1f ;  /* 0x0000001f00077802 */ /* 0x000fe40000000f00 */
[----:B------:R-:W-:-:S07]  /*4ec0*/  MOV R78, 0xffffffff ;  /* 0xffffffff004e7802 */ /* 0x000fce0000000f00 */
[----:B0-----:R-:W-:Y:S05]  /*4ed0*/  WARPSYNC.COLLECTIVE R78, `(.L_x_8423) ;  /* 0x000000004e087348 */ /* 0x001fea0003c00000 */
[----:B------:R1:W2:Y:S02]  /*4ee0*/  SHFL.DOWN P0, R4, R9, R6, R7 ;  /* 0x0800000609047389 */ /* 0x0002a40000000007 */
[----:B012---:R-:W-:Y:S01]  /*4ef0*/  ENDCOLLECTIVE ;  /* 0x000000000000791b */ /* 0x007fe20003800000 */
.L_x_8423:
[----:B------:R-:W-:Y:S01]  /*4f00*/  HFMA2.MMA R6, -RZ, RZ, 0, 5.9604644775390625e-08 ;  /* 0x00000001ff067435 */ /* 0x000fe200000001ff */
[----:B------:R-:W-:-:S04]  /*4f10*/  MOV R3, R4 ;  /* 0x0000000400037202 */ /* 0x000fc80000000f00 */
[----:B------:R-:W-:-:S04]  /*4f20*/  FMNMX R3, R3, R0, !PT ;  /* 0x0000000003037209 */ /* 0x000fc80007800000 */
[----:B------:R-:W-:-:S07]  /*4f30*/  MOV R9, R3 ;  /* 0x0000000300097202 */ /* 0x000fce0000000f00 */
[----:B------:R-:W-:Y:S05]  /*4f40*/  WARPSYNC.COLLECTIVE R78, `(.L_x_8424) ;  /* 0x000000004e087348 */ /* 0x000fea0003c00000 */
[----:B------:R0:W1:Y:S02]  /*4f50*/  SHFL.DOWN P0, R4, R9, R6, R7 ;  /* 0x0800000609047389 */ /* 0x0000640000000007 */
[----:B01----:R-:W-:Y:S01]  /*4f60*/  ENDCOLLECTIVE ;  /* 0x000000000000791b */ /* 0x003fe20003800000 */
.L_x_8424:
[----:B------:R-:W-:Y:S01]  /*4f70*/  MOV R2, R4 ;  /* 0x0000000400027202 */ /* 0x000fe20000000f00 */
[----:B------:R-:W-:Y:S06]  /*4f80*/  BRA `(.L_x_8425) ;  /* 0xfffffff000147947 */ /* 0x000fec000383ffff */
        .weak           $__internal_101_$__cuda_sm20_rcp_rn_f32_slowpath
        .type           $__internal_101_$__cuda_sm20_rcp_rn_f32_slowpath,@function
        .size           $__internal_101_$__cuda_sm20_rcp_rn_f32_slowpath,(.L_x_14437 - $__internal_101_$__cuda_sm20_rcp_rn_f32_slowpath)
$__internal_101_$__cuda_sm20_rcp_rn_f32_slowpath:
        /* <DEDUP_REMOVED lines=15> */
.L_x_8427:
        /* <DEDUP_REMOVED lines=33> */
.L_x_8429:
[----:B------:R-:W0:Y:S02]  /*5290*/  MUFU.RCP R0, R0 ;  /* 0x0000000000007308 */ /* 0x000e240000001000 */
.L_x_8428:
[----:B------:R-:W-:Y:S05]  /*52a0*/  BSYNC B1 ;  /* 0x0000000000017941 */ /* 0x000fea0003800000 */
.L_x_8426:
[----:B------:R-:W-:-:S04]  /*52b0*/  MOV R81, 0x0 ;  /* 0x0000000000517802 */ /* 0x000fc80000000f00 */
[----:B0-----:R-:W-:Y:S05]  /*52c0*/  RET.REL.NODEC R80 `(_ZN18transformer_engine13normalization19ln_fwd_tuned_kernelINS0_13Kernel_traitsI13__nv_bfloat16S3_S3_fjLj12288ELj2ELj1ELj4ELj16ENS0_18Kernel_traits_baseILj12288ES3_S3_S3_fjLj128EEEEEEEvNS0_19ForwardKernelParamsE) ;  /* 0xffffffac504c7950 */ /* 0x001fea0003c3ffff */
.L_x_8430:
        /* <DEDUP_REMOVED lines=11> */
.L_x_14437:


//--------------------- .text._ZN18transformer_engine13normalization19ln_fwd_tuned_kernelINS0_13Kernel_traitsIff6__halffjLj12288ELj2ELj1ELj4ELj16ENS0_18Kernel_traits_baseILj12288EffS3_fjLj128EEEEEEEvNS0_19ForwardKernelParamsE --------------------------
	.section	.text._ZN18transformer_engine13normalization19ln_fwd_tuned_kernelINS0_13Kernel_traitsIff6__halffjLj12288ELj2ELj1ELj4ELj16ENS0_18Kernel_traits_baseILj12288EffS3_fjLj128EEEEEEEvNS0_19ForwardKernelParamsE,"ax",@progbits
	.align	128
        .global         _ZN18transformer_engine13normalization19ln_fwd_tuned_kernelINS0_13Kernel_traitsIff6__halffjLj12288ELj2ELj1ELj4ELj16ENS0_18Kernel_traits_baseILj12288EffS3_fjLj128EEEEEEEvNS0_19ForwardKernelParamsE
        .type           _ZN18transformer_engine13normalization19ln_fwd_tuned_kernelINS0_13Kernel_traitsIff6__halffjLj12288ELj2ELj1ELj4ELj16ENS0_18Kernel_traits_baseILj12288EffS3_fjLj128EEEEEEEvNS0_19ForwardKernelParamsE,@function
        .size           _ZN18transformer_engine13normalization19ln_fwd_tuned_kernelINS0_13Kernel_traitsIff6__halffjLj12288ELj2ELj1ELj4ELj16ENS0_18Kernel_traits_baseILj12288EffS3_fjLj128EEEEEEEvNS0_19ForwardKernelParamsE,(.L_x_14438 - _ZN18transformer_engine13normalization19ln_fwd_tuned_kernelINS0_13Kernel_traitsIff6__halffjLj12288ELj2ELj1ELj4ELj16ENS0_18Kernel_traits_baseILj12288EffS3_fjLj128EEEEEEEvNS0_19ForwardKernelParamsE)
        .other          _ZN18transformer_engine13normalization19ln_fwd_tuned_kernelINS0_13Kernel_traitsIff6__halffjLj12288ELj2ELj1ELj4ELj16ENS0_18Kernel_traits_baseILj12288EffS3_fjLj128EEEEEEEvNS0_19ForwardKernelParamsE,@"STO_CUDA_ENTRY STV_DEFAULT"
_ZN18transformer_engine13normalization19ln_fwd_tuned_kernelINS0_13Kernel_traitsIff6__halffjLj12288ELj2ELj1ELj4ELj16ENS0_18Kernel_traits_baseILj12288EffS3_fjLj128EEEEEEEvNS0_19ForwardKernelParamsE:
.text._ZN18transformer_engine13normalization19ln_fwd_tuned_kernelINS0_13Kernel_traitsIff6__halffjLj12288ELj2ELj1ELj4ELj16ENS0_18Kernel_traits_baseILj12288EffS3_fjLj128EEEEEEEvNS0_19ForwardKernelParamsE:
        /* <DEDUP_REMOVED lines=55> */
.L_x_8444:
        /* <DEDUP_REMOVED lines=213> */
.L_x_8463:
        /* <DEDUP_REMOVED lines=34> */
[----:B0123-5:R-:W-:Y:S05]  /*12e0*/  CALL.REL.NOINC `($__internal_102_$__cuda_sm20_rcp_rn_f32_slowpath) ;  /* 0x0000003c00087944 */ /* 0x02ffea0003c00000 */
[----:B------:R-:W-:Y:S05]  /*12f0*/  BRA `(.L_x_8435) ;  /* 0x0000000000107947 */ /* 0x000fea0003800000 */
.L_x_8434:
[----:B------:R-:W4:Y:S02]  /*1300*/  MUFU.RCP R0, R7 ;  /* 0x0000000700007308 */ /* 0x000f240000001000 */
[----:B----4-:R-:W-:-:S04]  /*1310*/  FFMA R156, R7, R0, -1 ;  /* 0xbf800000079c7423 */ /* 0x010fc80000000000 */
[----:B------:R-:W-:-:S04]  /*1320*/  FADD.FTZ R157, -R156, -RZ ;  /* 0x800000ff9c9d7221 */ /* 0x000fc80000010100 */
[----:B------:R-:W-:-:S07]  /*1330*/  FFMA R0, R0, R157, R0 ;  /* 0x0000009d00007223 */ /* 0x000fce0000000000 */
.L_x_8435:
[----:B------:R-:W-:Y:S05]  /*1340*/  BSYNC B0 ;  /* 0x0000000000007941 */ /* 0x000fea0003800000 */
.L_x_8433:
        /* <DEDUP_REMOVED lines=20> */
[----:B0----5:R-:W-:Y:S05]  /*1490*/  CALL.REL.NOINC `($__internal_102_$__cuda_sm20_rcp_rn_f32_slowpath) ;  /* 0x00000038009c7944 */ /* 0x021fea0003c00000 */
[----:B------:R-:W-:Y:S01]  /*14a0*/  MOV R156, R0 ;  /* 0x00000000009c7202 */ /* 0x000fe20000000f00 */
[----:B------:R-:W-:Y:S06]  /*14b0*/  BRA `(.L_x_8438) ;  /* 0x0000000000107947 */ /* 0x000fec0003800000 */
.L_x_8437:
[----:B------:R-:W1:Y:S02]  /*14c0*/  MUFU.RCP R156, R159 ;  /* 0x0000009f009c7308 */ /* 0x000e640000001000 */
[----:B-1----:R-:W-:-:S04]  /*14d0*/  FFMA R0, R159, R156, -1 ;  /* 0xbf8000009f007423 */ /* 0x002fc8000000009c */
[----:B------:R-:W-:-:S04]  /*14e0*/  FADD.FTZ R157, -R0, -RZ ;  /* 0x800000ff009d7221 */ /* 0x000fc80000010100 */
[----:B------:R-:W-:-:S07]  /*14f0*/  FFMA R156, R156, R157, R156 ;  /* 0x0000009d9c9c7223 */ /* 0x000fce000000009c */
.L_x_8438:
[----:B------:R-:W-:Y:S05]  /*1500*/  BSYNC B0 ;  /* 0x0000000000007941 */ /* 0x000fea0003800000 */
.L_x_8436:
        /* <DEDUP_REMOVED lines=48> */
.L_x_8440:
[----:B------:R-:W2:Y:S04]  /*1810*/  LDG.E.STRONG.GPU R0, desc[UR8][R152.64] ;  /* 0x0000000898007981 */ /* 0x000ea8000c1ef900 */
[----:B--2---:R-:W-:Y:S01]  /*1820*/  CCTL.IVALL ;  /* 0x00000000ff00798f */ /* 0x004fe20002000000 */
[----:B------:R-:W-:Y:S05]  /*1830*/  YIELD ;  /* 0x0000000000007946 */ /* 0x000fea0003800000 */
[----:B------:R-:W-:-:S13]  /*1840*/  ISETP.NE.AND P1, PT, R0, R157, PT ;  /* 0x0000009d0000720c */ /* 0x000fda0003f25270 */
[----:B------:R-:W-:Y:S05]  /*1850*/  @P1 BRA `(.L_x_8440) ;  /* 0xfffffffc00ec1947 */ /* 0x000fea000383ffff */
.L_x_8439:
        /* <DEDUP_REMOVED lines=21> */
[----:B012--5:R-:W-:Y:S05]  /*19b0*/  CALL.REL.NOINC `($__internal_102_$__cuda_sm20_rcp_rn_f32_slowpath) ;  /* 0x0000003400547944 */ /* 0x027fea0003c00000 */
[----:B------:R-:W-:Y:S05]  /*19c0*/  BRA `(.L_x_8443) ;  /* 0x0000000000107947 */ /* 0x000fea0003800000 */
.L_x_8442:
[----:B------:R-:W3:Y:S02]  /*19d0*/  MUFU.RCP R0, R159 ;  /* 0x0000009f00007308 */ /* 0x000ee40000001000 */
[----:B---3--:R-:W-:-:S04]  /*19e0*/  FFMA R156, R159, R0, -1 ;  /* 0xbf8000009f9c7423 */ /* 0x008fc80000000000 */
[----:B------:R-:W-:-:S04]  /*19f0*/  FADD.FTZ R157, -R156, -RZ ;  /* 0x800000ff9c9d7221 */ /* 0x000fc80000010100 */
[----:B------:R-:W-:-:S07]  /*1a00*/  FFMA R0, R0, R157, R0 ;  /* 0x0000009d00007223 */ /* 0x000fce0000000000 */
.L_x_8443:
[----:B------:R-:W-:Y:S05]  /*1a10*/  BSYNC B0 ;  /* 0x0000000000007941 */ /* 0x000fea0003800000 */
.L_x_8441:
        /* <DEDUP_REMOVED lines=144> */
[----:B------:R-:W-:Y:S01]  /*2320*/  F2F.F16.F32 R153, R153 ;  /* 0x0000009900997304 */ /* 0x000fe20000200800 */
[----:B------:R-:W-:Y:S01]  /*2330*/  FFMA R115, R104, R106, R47 ;  /* 0x0000006a68737223 */ /* 0x000fe2000000002f */
[----:B------:R-:W-:Y:S01]  /*2340*/  FADD R104, R89, 1 ;  /* 0x3f80000059687421 */ /* 0x000fe20000000000 */
[----:B------:R-:W-:Y:S01]  /*2350*/  FADD R106, R91, 1 ;  /* 0x3f8000005b6a7421 */ /* 0x000fe20000000000 */
[----:B------:R-:W-:Y:S01]  /*2360*/  @P0 FMNMX R6, R6, |R155|, !PT ;  /* 0x4000009b06060209 */ /* 0x000fe20007800000 */
[----:B------:R-:W-:Y:S01]  /*2370*/  @P1 FMUL R155, R155, UR6 ;  /* 0x000000069b9b1c20 */ /* 0x000fe20008400000 */
[----:B------:R-:W-:Y:S01]  /*2380*/  F2FP.F16.F32.PACK_AB R105, RZ, R105 ;  /* 0x00000069ff69723e */ /* 0x000fe200000000ff */
[----:B------:R-:W-:Y:S01]  /*2390*/  @P1 FMUL R109, R109, UR6 ;  /* 0x000000066d6d1c20 */ /* 0x000fe20008400000 */
[----:B------:R-:W-:Y:S01]  /*23a0*/  FSEL R104, R89, R104, !P2 ;  /* 0x0000006859687208 */ /* 0x000fe20005000000 */
[----:B------:R-:W-:Y:S01]  /*23b0*/  F2F.F16.F32 R107, R107 ;  /* 0x0000006b006b7304 */ /* 0x000fe20000200800 */
        /* <DEDUP_REMOVED lines=12> */
[----:B------:R-:W-:Y:S01]  /*2480*/  F2FP.F16.F32.PACK_AB R155, RZ, R155 ;  /* 0x0000009bff9b723e */ /* 0x000fe200000000ff */
[----:B------:R-:W-:Y:S01]  /*2490*/  FFMA R0, R119, R0, R42 ;  /* 0x0000000077007223 */ /* 0x000fe2000000002a */
[----:B------:R-:W-:Y:S01]  /*24a0*/  FFMA R119, R104, R106, R43 ;  /* 0x0000006a68777223 */ /* 0x000fe2000000002b */
[----:B------:R-:W-:Y:S01]  /*24b0*/  FADD R104, R84, 1 ;  /* 0x3f80000054687421 */ /* 0x000fe20000000000 */
[----:B------:R-:W-:Y:S01]  /*24c0*/  FADD R106, R121, -UR14 ;  /* 0x8000000e796a7e21 */ /* 0x000fe20008000000 */
[----:B------:R-:W-:Y:S01]  /*24d0*/  FMUL R121, R120, UR4 ;  /* 0x0000000478797c20 */ /* 0x000fe20008400000 */
[----:B------:R-:W-:Y:S01]  /*24e0*/  @P0 FMNMX R6, R6, |R113|, !PT ;  /* 0x4000007106060209 */ /* 0x000fe20007800000 */
[----:B------:R-:W-:Y:S01]  /*24f0*/  F2F.F16.F32 R157, R157 ;  /* 0x0000009d009d7304 */ /* 0x000fe20000200800 */
        /* <DEDUP_REMOVED lines=14> */
[----:B------:R-:W0:Y:S01]  /*25e0*/  F2F.F16.F32 R111, R111 ;  /* 0x0000006f006f7304 */ /* 0x000e220000200800 */
        /* <DEDUP_REMOVED lines=18> */
[----:B------:R-:W-:Y:S01]  /*2710*/  FADD R125, R82, 1 ;  /* 0x3f800000527d7421 */ /* 0x000fe20000000000 */
[----:B------:R-:W-:Y:S01]  /*2720*/  @P0 FMNMX R6, R6, |R119|, !PT ;  /* 0x4000007706060209 */ /* 0x000fe20007800000 */
[----:B------:R-:W1:Y:S01]  /*2730*/  F2F.F16.F32 R115, R115 ;  /* 0x0000007300737304 */ /* 0x000e620000200800 */
        /* <DEDUP_REMOVED lines=12> */
[----:B------:R-:W-:Y:S01]  /*2800*/  F2F.F16.F32 R0, R0 ;  /* 0x0000000000007304 */ /* 0x000fe20000200800 */
        /* <DEDUP_REMOVED lines=47> */
[----:B------:R-:W-:Y:S01]  /*2b00*/  F2F.F16.F32 R106, R106 ;  /* 0x0000006a006a7304 */ /* 0x000fe20000200800 */
        /* <DEDUP_REMOVED lines=8> */
[----:B------:R-:W0:Y:S01]  /*2b90*/  F2F.F16.F32 R123, R123 ;  /* 0x0000007b007b7304 */ /* 0x000e220000200800 */
        /* <DEDUP_REMOVED lines=59> */
[----:B------:R-:W1:Y:S01]  /*2f50*/  F2F.F16.F32 R118, R118 ;  /* 0x0000007600767304 */ /* 0x000e620000200800 */
        /* <DEDUP_REMOVED lines=8> */
[----:B------:R-:W-:Y:S01]  /*2fe0*/  F2FP.F16.F32.PACK_AB R124, RZ, R7 ;  /* 0x00000007ff7c723e */ /* 0x000fe200000000ff */
[----:B------:R-:W-:Y:S01]  /*2ff0*/  @P1 FMUL R127, R127, UR6 ;  /* 0x000000067f7f1c20 */ /* 0x000fe20008400000 */
[----:B------:R-:W-:Y:S01]  /*3000*/  PRMT R7, R105, 0x7610, R7 ;  /* 0x0000761069077816 */ /* 0x000fe20000000007 */
[----:B------:R-:W-:Y:S01]  /*3010*/  @P1 FMUL R122, R122, UR6 ;  /* 0x000000067a7a1c20 */ /* 0x000fe20008400000 */
[----:B------:R-:W-:Y:S01]  /*3020*/  FSEL R146, R58, R125, !P2 ;  /* 0x0000007d3a927208 */ /* 0x000fe20005000000 */
[----:B------:R-:W-:Y:S01]  /*3030*/  FMUL R125, R150, UR4 ;  /* 0x00000004967d7c20 */ /* 0x000fe20008400000 */
[----:B------:R-:W-:Y:S01]  /*3040*/  LOP3.LUT R7, R7, 0xffff, RZ, 0xc0, !PT ;  /* 0x0000ffff07077812 */ /* 0x000fe200078ec0ff */
[----:B------:R-:W-:Y:S01]  /*3050*/  @P1 FMUL R126, R126, UR6 ;  /* 0x000000067e7e1c20 */ /* 0x000fe20008400000 */
[----:B------:R-:W-:Y:S01]  /*3060*/  F2FP.F16.F32.PACK_AB R105, RZ, R113 ;  /* 0x00000071ff69723e */ /* 0x000fe200000000ff */
[----:B------:R-:W-:Y:S01]  /*3070*/  FFMA R146, R125, R146, R10 ;  /* 0x000000927d927223 */ /* 0x000fe2000000000a */
[----:B------:R-:W-:Y:S01]  /*3080*/  SHF.L.U64.HI R112, R7, 0x10, RZ ;  /* 0x0000001007707819 */ /* 0x000fe200000102ff */
[----:B------:R-:W2:Y:S01]  /*3090*/  F2F.F16.F32 R114, R114 ;  /* 0x0000007200727304 */ /* 0x000ea20000200800 */
[----:B------:R-:W-:Y:S01]  /*30a0*/  PRMT R124, R124, 0x5410, R7 ;  /* 0x000054107c7c7816 */ /* 0x000fe20000000007 */
[----:B------:R-:W-:Y:S01]  /*30b0*/  @P1 FMUL R131, R131, UR6 ;  /* 0x0000000683831c20 */ /* 0x000fe20008400000 */
[----:B------:R-:W-:Y:S01]  /*30c0*/  LOP3.LUT R112, R112, R153, RZ, 0xfc, !PT ;  /* 0x0000009970707212 */ /* 0x000fe200078efcff */
[----:B------:R-:W-:Y:S01]  /*30d0*/  @P1 FMUL R120, R120, UR6 ;  /* 0x0000000678781c20 */ /* 0x000fe20008400000 */
[----:B------:R-:W-:Y:S01]  /*30e0*/  SHF.L.U32 R7, R107, 0x10, RZ ;  /* 0x000000106b077819 */ /* 0x000fe200000006ff */
[----:B------:R-:W-:Y:S01]  /*30f0*/  @P1 FMUL R119, R119, UR6 ;  /* 0x0000000677771c20 */ /* 0x000fe20008400000 */
[----:B------:R-:W-:Y:S01]  /*3100*/  LOP3.LUT R105, R105, 0xffff, RZ, 0xc0, !PT ;  /* 0x0000ffff69697812 */ /* 0x000fe200078ec0ff */
[----:B------:R-:W3:Y:S01]  /*3110*/  F2F.F16.F32 R127, R127 ;  /* 0x0000007f007f7304 */ /* 0x000ee20000200800 */
[----:B------:R-:W-:Y:S01]  /*3120*/  LOP3.LUT R125, R112, R7, RZ, 0xfc, !PT ;  /* 0x00000007707d7212 */ /* 0x000fe200078efcff */
[----:B------:R-:W-:Y:S01]  /*3130*/  @P1 FMUL R128, R128, UR6 ;  /* 0x0000000680801c20 */ /* 0x000fe20008400000 */
[----:B------:R-:W-:Y:S01]  /*3140*/  PRMT R7, R155, 0x7610, R7 ;  /* 0x000076109b077816 */ /* 0x000fe20000000007 */
[----:B------:R-:W-:Y:S01]  /*3150*/  @P1 FMUL R137, R137, UR6 ;  /* 0x0000000689891c20 */ /* 0x000fe20008400000 */
[----:B------:R-:W-:Y:S01]  /*3160*/  F2FP.F16.F32.PACK_AB R112, RZ, R109 ;  /* 0x0000006dff70723e */ /* 0x000fe200000000ff */
[----:B------:R-:W-:Y:S01]  /*3170*/  @P1 FMUL R116, R116, UR6 ;  /* 0x0000000674741c20 */ /* 0x000fe20008400000 */
[----:B------:R-:W-:Y:S01]  /*3180*/  LOP3.LUT R7, R7, 0xffff, RZ, 0xc0, !PT ;  /* 0x0000ffff07077812 */ /* 0x000fe200078ec0ff */
[----:B------:R-:W4:Y:S01]  /*3190*/  F2F.F16.F32 R126, R126 ;  /* 0x0000007e007e7304 */ /* 0x000f220000200800 */
[----:B------:R-:W-:Y:S01]  /*31a0*/  F2FP.F16.F32.PACK_AB R150, RZ, R117 ;  /* 0x00000075ff96723e */ /* 0x000fe200000000ff */
[----:B------:R-:W-:Y:S01]  /*31b0*/  @P1 FMUL R135, R135, UR6 ;  /* 0x0000000687871c20 */ /* 0x000fe20008400000 */
[----:B------:R-:W-:Y:S01]  /*31c0*/  SHF.L.U64.HI R132, R7, 0x10, RZ ;  /* 0x0000001007847819 */ /* 0x000fe200000102ff */
[----:B------:R-:W-:Y:S01]  /*31d0*/  @P1 FMUL R134, R134, UR6 ;  /* 0x0000000686861c20 */ /* 0x000fe20008400000 */
[----:B------:R-:W-:Y:S01]  /*31e0*/  PRMT R112, R112, 0x5410, R7 ;  /* 0x0000541070707816 */ /* 0x000fe20000000007 */
[----:B------:R-:W-:Y:S01]  /*31f0*/  @P1 FMUL R130, R130, UR6 ;  /* 0x0000000682821c20 */ /* 0x000fe20008400000 */
[----:B------:R-:W-:Y:S01]  /*3200*/  MOV R7, UR11 ;  /* 0x0000000b00077c02 */ /* 0x000fe20008000f00 */
[----:B------:R-:W4:Y:S01]  /*3210*/  F2F.F16.F32 R131, R131 ;  /* 0x0000008300837304 */ /* 0x000f220000200800 */
[----:B------:R-:W-:-:S02]  /*3220*/  LOP3.LUT R132, R132, R157, RZ, 0xfc, !PT ;  /* 0x0000009d84847212 */ /* 0x000fc400078efcff */
[----:B------:R-:W-:Y:S02]  /*3230*/  LOP3.LUT R138, R7, 0x80, R164, 0xe2, !PT ;  /* 0x00000080078a7812 */ /* 0x000fe400078ee2a4 */
[----:B------:R-:W-:Y:S02]  /*3240*/  LOP3.LUT R113, R132, R111, RZ, 0xfc, !PT ;  /* 0x0000006f84717212 */ /* 0x000fe400078efcff */
[----:B------:R-:W-:Y:S01]  /*3250*/  LOP3.LUT R7, R138, 0x60, R165, 0xf8, !PT ;  /* 0x000000608a077812 */ /* 0x000fe200078ef8a5 */
[----:B------:R-:W-:Y:S01]  /*3260*/  IMAD R138, R5, 0xc00, RZ ;  /* 0x00000c00058a7824 */ /* 0x000fe200078e02ff */
[----:B------:R-:W-:Y:S01]  /*3270*/  @P0 FMNMX R6, R6, |R141|, !PT ;  /* 0x4000008d06060209 */ /* 0x000fe20007800000 */
[----:B------:R-:W4:Y:S01]  /*3280*/  F2F.F16.F32 R119, R119 ;  /* 0x0000007700777304 */ /* 0x000f220000200800 */
[----:B0-----:R-:W-:Y:S01]  /*3290*/  SHF.L.U32 R123, R123, 0x10, RZ ;  /* 0x000000107b7b7819 */ /* 0x001fe200000006ff */
[----:B------:R-:W-:Y:S01]  /*32a0*/  @P1 FMUL R141, R141, UR6 ;  /* 0x000000068d8d1c20 */ /* 0x000fe20008400000 */
[----:B------:R-:W-:-:S02]  /*32b0*/  LOP3.LUT R7, R138, R7, RZ, 0xfc, !PT ;  /* 0x000000078a077212 */ /* 0x000fc400078efcff */
[----:B------:R-:W-:Y:S02]  /*32c0*/  PRMT R138, R159, 0x7610, R138 ;  /* 0x000076109f8a7816 */ /* 0x000fe4000000008a */
[----:B------:R-:W-:Y:S01]  /*32d0*/  @P0 FMNMX R6, R6, |R136|, !PT ;  /* 0x4000008806060209 */ /* 0x000fe20007800000 */
[----:B------:R-:W-:Y:S01]  /*32e0*/  @P1 FMUL R136, R136, UR6 ;  /* 0x0000000688881c20 */ /* 0x000fe20008400000 */
[----:B------:R-:W-:Y:S01]  /*32f0*/  PRMT R132, R138, 0x5410, R105 ;  /* 0x000054108a847816 */ /* 0x000fe20000000069 */
[----:B------:R-:W-:Y:S01]  /*3300*/  F2F.F16.F32 R135, R135 ;  /* 0x0000008700877304 */ /* 0x000fe20000200800 */
[----:B------:R-:W-:Y:S02]  /*3310*/  SHF.L.U64.HI R138, R105, 0x10, RZ ;  /* 0x00000010698a7819 */ /* 0x000fe400000102ff */
[----:B------:R-:W-:Y:S02]  /*3320*/  F2FP.F16.F32.PACK_AB R105, RZ, R163 ;  /* 0x000000a3ff69723e */ /* 0x000fe400000000ff */
[----:B------:R-:W-:-:S02]  /*3330*/  LOP3.LUT R138, R138, R161, RZ, 0xfc, !PT ;  /* 0x000000a18a8a7212 */ /* 0x000fc400078efcff */
[----:B------:R-:W-:Y:S01]  /*3340*/  LOP3.LUT R105, R105, 0xffff, RZ, 0xc0, !PT ;  /* 0x0000ffff69697812 */ /* 0x000fe200078ec0ff */
[----:B------:R-:W-:Y:S01]  /*3350*/  F2F.F16.F32 R134, R134 ;  /* 0x0000008600867304 */ /* 0x000fe20000200800 */
[----:B------:R-:W-:Y:S02]  /*3360*/  LOP3.LUT R133, R138, R115, RZ, 0xfc, !PT ;  /* 0x000000738a857212 */ /* 0x000fe400078efcff */
[----:B------:R-:W-:Y:S02]  /*3370*/  SHF.L.U64.HI R107, R105, 0x10, RZ ;  /* 0x00000010696b7819 */ /* 0x000fe400000102ff */
[----:B------:R-:W-:Y:S02]  /*3380*/  PRMT R138, R150, 0x5410, R105 ;  /* 0x00005410968a7816 */ /* 0x000fe40000000069 */
[----:B------:R-:W-:Y:S01]  /*3390*/  LOP3.LUT R150, R107, R0, RZ, 0xfc, !PT ;  /* 0x000000006b967212 */ /* 0x000fe200078efcff */
[----:B------:R-:W-:Y:S01]  /*33a0*/  F2F.F16.F32 R130, R130 ;  /* 0x0000008200827304 */ /* 0x000fe20000200800 */
[----:B------:R-:W-:-:S02]  /*33b0*/  F2FP.F16.F32.PACK_AB R0, RZ, R104 ;  /* 0x00000068ff00723e */ /* 0x000fc400000000ff */
[----:B------:R-:W-:Y:S02]  /*33c0*/  F2FP.F16.F32.PACK_AB R105, RZ, R121 ;  /* 0x00000079ff69723e */ /* 0x000fe400000000ff */
[----:B------:R-:W-:Y:S02]  /*33d0*/  LOP3.LUT R0, R0, 0xffff, RZ, 0xc0, !PT ;  /* 0x0000ffff00007812 */ /* 0x000fe400078ec0ff */
[----:B------:R-:W-:Y:S02]  /*33e0*/  F2FP.F16.F32.PACK_AB R129, RZ, R129 ;  /* 0x00000081ff81723e */ /* 0x000fe400000000ff */
[----:B------:R-:W-:Y:S02]  /*33f0*/  SHF.L.U64.HI R107, R0, 0x10, RZ ;  /* 0x00000010006b7819 */ /* 0x000fe400000102ff */
[----:B------:R-:W-:Y:S02]  /*3400*/  PRMT R104, R105, 0x5410, R0 ;  /* 0x0000541069687816 */ /* 0x000fe40000000000 */
[----:B------:R-:W-:-:S02]  /*3410*/  F2FP.F16.F32.PACK_AB R0, RZ, R108 ;  /* 0x0000006cff00723e */ /* 0x000fc400000000ff */
[----:B------:R-:W-:Y:S02]  /*3420*/  LOP3.LUT R106, R107, R106, RZ, 0xfc, !PT ;  /* 0x0000006a6b6a7212 */ /* 0x000fe400078efcff */
[----:B------:R-:W-:Y:S02]  /*3430*/  F2FP.F16.F32.PACK_AB R107, RZ, R110 ;  /* 0x0000006eff6b723e */ /* 0x000fe400000000ff */
        /* <DEDUP_REMOVED lines=8> */
[----:B------:R-:W0:Y:S01]  /*34c0*/  F2F.F16.F32 R140, R140 ;  /* 0x0000008c008c7304 */ /* 0x000e220000200800 */
[----:B------:R-:W-:Y:S01]  /*34d0*/  LOP3.LUT R108, R0, 0xffff, RZ, 0xc0, !PT ;  /* 0x0000ffff006c7812 */ /* 0x000fe200078ec0ff */
[----:B------:R-:W-:Y:S01]  /*34e0*/  @P1 FMUL R143, R143, UR6 ;  /* 0x000000068f8f1c20 */ /* 0x000fe20008400000 */
[----:B------:R-:W-:Y:S02]  /*34f0*/  F2FP.F16.F32.PACK_AB R122, RZ, R122 ;  /* 0x0000007aff7a723e */ /* 0x000fe400000000ff */
[----:B------:R-:W-:Y:S01]  /*3500*/  @P0 FMNMX R6, R6, |R142|, !PT ;  /* 0x4000008e06060209 */ /* 0x000fe20007800000 */
[----:B------:R-:W-:Y:S01]  /*3510*/  @P1 FMUL R142, R142, UR6 ;  /* 0x000000068e8e1c20 */ /* 0x000fe20008400000 */
[----:B------:R-:W-:Y:S01]  /*3520*/  SHF.L.U64.HI R111, R108, 0x10, RZ ;  /* 0x000000106c6f7819 */ /* 0x000fe200000102ff */
[----:B------:R-:W0:Y:S01]  /*3530*/  F2F.F16.F32 R143, R143 ;  /* 0x0000008f008f7304 */ /* 0x000e220000200800 */
[----:B------:R-:W-:-:S02]  /*3540*/  PRMT R0, R122, 0x7610, R0 ;  /* 0x000076107a007816 */ /* 0x000fc40000000000 */
[----:B------:R-:W-:Y:S01]  /*3550*/  @P0 FMNMX R6, R6, |R145|, !PT ;  /* 0x4000009106060209 */ /* 0x000fe20007800000 */
[----:B------:R-:W-:Y:S01]  /*3560*/  @P1 FMUL R145, R145, UR6 ;  /* 0x0000000691911c20 */ /* 0x000fe20008400000 */
[----:B-1----:R-:W-:Y:S02]  /*3570*/  LOP3.LUT R118, R111, R118, RZ, 0xfc, !PT ;  /* 0x000000766f767212 */ /* 0x002fe400078efcff */
[----:B------:R-:W-:Y:S02]  /*3580*/  F2FP.F16.F32.PACK_AB R111, RZ, R120 ;  /* 0x00000078ff6f723e */ /* 0x000fe400000000ff */
[----:B------:R-:W-:Y:S01]  /*3590*/  LOP3.LUT R0, R0, 0xffff, RZ, 0xc0, !PT ;  /* 0x0000ffff00007812 */ /* 0x000fe200078ec0ff */
[----:B------:R-:W1:Y:S01]  /*35a0*/  @!P3 LDC.64 R120, c[0x0][0x230] ;  /* 0x00008c00ff78bb82 */ /* 0x000e620000000a00 */
[----:B------:R-:W-:Y:S01]  /*35b0*/  @P0 FMNMX R6, R6, |R144|, !PT ;  /* 0x4000009006060209 */ /* 0x000fe20007800000 */
[----:B------:R-:W-:Y:S01]  /*35c0*/  @P1 FMUL R144, R144, UR6 ;  /* 0x0000000690901c20 */ /* 0x000fe20008400000 */
[----:B------:R-:W-:-:S02]  /*35d0*/  SHF.L.U64.HI R115, R0, 0x10, RZ ;  /* 0x0000001000737819 */ /* 0x000fc400000102ff */
[----:B------:R-:W-:Y:S02]  /*35e0*/  PRMT R110, R111, 0x5410, R0 ;  /* 0x000054106f6e7816 */ /* 0x000fe40000000000 */
[----:B------:R-:W-:Y:S01]  /*35f0*/  F2FP.F16.F32.PACK_AB R0, RZ, R128 ;  /* 0x00000080ff00723e */ /* 0x000fe200000000ff */
[----:B------:R-:W0:Y:S01]  /*3600*/  F2F.F16.F32 R144, R144 ;  /* 0x0000009000907304 */ /* 0x000e220000200800 */
[----:B------:R-:W-:Y:S01]  /*3610*/  @P0 FMNMX R6, R6, |R147|, !PT ;  /* 0x4000009306060209 */ /* 0x000fe20007800000 */
[----:B------:R-:W-:Y:S01]  /*3620*/  @P1 FMUL R147, R147, UR6 ;  /* 0x0000000693931c20 */ /* 0x000fe20008400000 */
[----:B--2---:R-:W-:Y:S02]  /*3630*/  LOP3.LUT R114, R107, R114, RZ, 0xfc, !PT ;  /* 0x000000726b727212 */ /* 0x004fe400078efcff */
[----:B---3--:R-:W-:Y:S02]  /*3640*/  SHF.L.U32 R127, R127, 0x10, RZ ;  /* 0x000000107f7f7819 */ /* 0x008fe400000006ff */
[----:B----4-:R-:W-:Y:S01]  /*3650*/  LOP3.LUT R126, R115, R126, RZ, 0xfc, !PT ;  /* 0x0000007e737e7212 */ /* 0x010fe200078efcff */
[----:B------:R-:W-:Y:S01]  /*3660*/  F2F.F16.F32 R147, R147 ;  /* 0x0000009300937304 */ /* 0x000fe20000200800 */
[----:B------:R-:W-:-:S02]  /*3670*/  F2FP.F16.F32.PACK_AB R115, RZ, R137 ;  /* 0x00000089ff73723e */ /* 0x000fc400000000ff */
[----:B------:R-:W-:Y:S02]  /*3680*/  LOP3.LUT R0, R0, 0xffff, RZ, 0xc0, !PT ;  /* 0x0000ffff00007812 */ /* 0x000fe400078ec0ff */
[----:B------:R-:W-:Y:S01]  /*3690*/  @P0 FMNMX R6, R6, |R149|, !PT ;  /* 0x4000009506060209 */ /* 0x000fe20007800000 */
[----:B------:R-:W-:Y:S01]  /*36a0*/  @P1 FMUL R149, R149, UR6 ;  /* 0x0000000695951c20 */ /* 0x000fe20008400000 */
[----:B------:R-:W-:Y:S01]  /*36b0*/  LOP3.LUT R107, R114, R127, RZ, 0xfc, !PT ;  /* 0x0000007f726b7212 */ /* 0x000fe200078efcff */
[----:B-1----:R-:W-:Y:S01]  /*36c0*/  @!P3 IMAD.WIDE R128, R5, 0x4, R120 ;  /* 0x000000040580b825 */ /* 0x002fe200078e0278 */
[----:B------:R-:W-:Y:S02]  /*36d0*/  F2FP.F16.F32.PACK_AB R109, RZ, R116 ;  /* 0x00000074ff6d723e */ /* 0x000fe400000000ff */
[----:B------:R-:W-:Y:S02]  /*36e0*/  PRMT R114, R115, 0x5410, R0 ;  /* 0x0000541073727816 */ /* 0x000fe40000000000 */
[----:B------:R-:W-:Y:S01]  /*36f0*/  @P0 FMNMX R6, R6, |R148|, !PT ;  /* 0x4000009406060209 */ /* 0x000fe20007800000 */
[----:B------:R-:W-:Y:S01]  /*3700*/  @P1 FMUL R148, R148, UR6 ;  /* 0x0000000694941c20 */ /* 0x000fe20008400000 */
[----:B------:R-:W-:-:S02]  /*3710*/  SHF.L.U32 R131, R131, 0x10, RZ ;  /* 0x0000001083837819 */ /* 0x000fc400000006ff */
[----:B------:R-:W-:Y:S02]  /*3720*/  SHF.L.U64.HI R115, R0, 0x10, RZ ;  /* 0x0000001000737819 */ /* 0x000fe400000102ff */
[----:B------:R-:W-:Y:S02]  /*3730*/  F2FP.F16.F32.PACK_AB R0, RZ, R136 ;  /* 0x00000088ff00723e */ /* 0x000fe400000000ff */
[----:B------:R-:W-:Y:S02]  /*3740*/  PRMT R108, R109, 0x5410, R108 ;  /* 0x000054106d6c7816 */ /* 0x000fe4000000006c */
[----:B------:R-:W-:Y:S02]  /*3750*/  LOP3.LUT R109, R118, R131, RZ, 0xfc, !PT ;  /* 0x00000083766d7212 */ /* 0x000fe400078efcff */
[----:B------:R-:W-:Y:S02]  /*3760*/  SHF.L.U32 R119, R119, 0x10, RZ ;  /* 0x0000001077777819 */ /* 0x000fe400000006ff */
[----:B------:R-:W-:-:S02]  /*3770*/  LOP3.LUT R0, R0, 0xffff, RZ, 0xc0, !PT ;  /* 0x0000ffff00007812 */ /* 0x000fc400078ec0ff */
[----:B------:R-:W-:Y:S02]  /*3780*/  F2FP.F16.F32.PACK_AB R118, RZ, R148 ;  /* 0x00000094ff76723e */ /* 0x000fe400000000ff */
[----:B------:R-:W-:Y:S01]  /*3790*/  @P0 FMNMX R6, R6, |R146|, !PT ;  /* 0x4000009206060209 */ /* 0x000fe20007800000 */
[----:B------:R-:W-:Y:S01]  /*37a0*/  @P1 FMUL R146, R146, UR6 ;  /* 0x0000000692921c20 */ /* 0x000fe20008400000 */
[----:B------:R-:W-:Y:S02]  /*37b0*/  SHF.L.U64.HI R117, R0, 0x10, RZ ;  /* 0x0000001000757819 */ /* 0x000fe400000102ff */
[----:B------:R-:W-:Y:S02]  /*37c0*/  LOP3.LUT R139, R150, R119, RZ, 0xfc, !PT ;  /* 0x00000077968b7212 */ /* 0x000fe400078efcff */
[----:B------:R-:W-:Y:S01]  /*37d0*/  F2FP.F16.F32.PACK_AB R141, RZ, R141 ;  /* 0x0000008dff8d723e */ /* 0x000fe200000000ff */
[----:B------:R-:W1:Y:S01]  /*37e0*/  F2F.F16.F32 R146, R146 ;  /* 0x0000009200927304 */ /* 0x000e620000200800 */
[----:B------:R-:W-:-:S02]  /*37f0*/  LOP3.LUT R122, R118, 0xffff, RZ, 0xc0, !PT ;  /* 0x0000ffff767a7812 */ /* 0x000fc400078ec0ff */
[----:B------:R-:W2:Y:S01]  /*3800*/  LDC.64 R118, c[0x0][0x258] ;  /* 0x00009600ff767b82 */ /* 0x000ea20000000a00 */
[----:B------:R-:W-:Y:S01]  /*3810*/  @P0 FMNMX R6, R6, |R151|, !PT ;  /* 0x4000009706060209 */ /* 0x000fe20007800000 */
[----:B------:R-:W-:Y:S01]  /*3820*/  @P1 FMUL R151, R151, UR6 ;  /* 0x0000000697971c20 */ /* 0x000fe20008400000 */
[----:B0-----:R-:W-:Y:S02]  /*3830*/  LOP3.LUT R140, R117, R140, RZ, 0xfc, !PT ;  /* 0x0000008c758c7212 */ /* 0x001fe400078efcff */
[----:B------:R-:W-:Y:S02]  /*3840*/  PRMT R117, R141, 0x7610, R117 ;  /* 0x000076108d757816 */ /* 0x000fe40000000075 */
[----:B------:R-:W-:Y:S01]  /*3850*/  SHF.L.U32 R135, R135, 0x10, RZ ;  /* 0x0000001087877819 */ /* 0x000fe200000006ff */
[----:B------:R-:W0:Y:S01]  /*3860*/  F2F.F16.F32 R151, R151 ;  /* 0x0000009700977304 */ /* 0x000e220000200800 */
[----:B------:R-:W-:Y:S02]  /*3870*/  PRMT R116, R117, 0x5410, R0 ;  /* 0x0000541075747816 */ /* 0x000fe40000000000 */
[----:B------:R-:W-:-:S02]  /*3880*/  F2FP.F16.F32.PACK_AB R0, RZ, R145 ;  /* 0x00000091ff00723e */ /* 0x000fc400000000ff */
[----:B------:R-:W-:Y:S02]  /*3890*/  SHF.L.U64.HI R127, R122, 0x10, RZ ;  /* 0x000000107a7f7819 */ /* 0x000fe400000102ff */
[----:B------:R-:W-:Y:S02]  /*38a0*/  LOP3.LUT R0, R0, 0xffff, RZ, 0xc0, !PT ;  /* 0x0000ffff00007812 */ /* 0x000fe400078ec0ff */
[----:B------:R-:W-:Y:S02]  /*38b0*/  F2FP.F16.F32.PACK_AB R149, RZ, R149 ;  /* 0x00000095ff95723e */ /* 0x000fe400000000ff */
[----:B------:R-:W-:Y:S02]  /*38c0*/  SHF.L.U64.HI R123, R0, 0x10, RZ ;  /* 0x00000010007b7819 */ /* 0x000fe400000102ff */
[----:B------:R-:W-:Y:S02]  /*38d0*/  SHF.L.U32 R143, R143, 0x10, RZ ;  /* 0x000000108f8f7819 */ /* 0x000fe400000006ff */
[----:B------:R-:W-:-:S02]  /*38e0*/  F2FP.F16.F32.PACK_AB R142, RZ, R142 ;  /* 0x0000008eff8e723e */ /* 0x000fc400000000ff */
        /* <DEDUP_REMOVED lines=60> */
.L_x_8431:
        /* <DEDUP_REMOVED lines=15> */
.L_x_8469:
        /* <DEDUP_REMOVED lines=28> */
.L_x_8472:
[----:B--2---:R-:W-:-:S07]  /*3f60*/  FMNMX R5, R3, R2, !PT ;  /* 0x0000000203057209 */ /* 0x004fce0007800000 */
.L_x_8448:
[----:B------:R-:W-:Y:S05]  /*3f70*/  BSYNC B0 ;  /* 0x0000000000007941 */ /* 0x000fea0003800000 */
.L_x_8447:
[----:B------:R-:W-:Y:S01]  /*3f80*/  ISETP.NE.AND P0, PT, R165, RZ, PT ;  /* 0x000000ffa500720c */ /* 0x000fe20003f05270 */
[----:B------:R-:W-:-:S12]  /*3f90*/  BSSY B0, `(.L_x_8445) ;  /* 0x0000004000007945 */ /* 0x000fd80003800000 */
[----:B------:R-:W-:Y:S05]  /*3fa0*/  @P0 BRA `(.L_x_8450) ;  /* 0x0000000000080947 */ /* 0x000fea0003800000 */
[----:B0-----:R-:W0:Y:S02]  /*3fb0*/  LDC.64 R2, c[0x0][0x288] ;  /* 0x0000a200ff027b82 */ /* 0x001e240000000a00 */
[----:B0-----:R2:W-:Y:S02]  /*3fc0*/  REDG.E.MAX.S32.STRONG.GPU desc[UR8][R2.64], R5 ;  /* 0x000000050200798e */ /* 0x0015e4000d10e388 */
.L_x_8450:
[----:B------:R-:W-:Y:S05]  /*3fd0*/  BSYNC B0 ;  /* 0x0000000000007941 */ /* 0x000fea0003800000 */
.L_x_8445:
        /* <DEDUP_REMOVED lines=14> */
[----:B012---:R-:W-:Y:S05]  /*40c0*/  CALL.REL.NOINC `($__internal_102_$__cuda_sm20_rcp_rn_f32_slowpath) ;  /* 0x0000000c00907944 */ /* 0x007fea0003c00000 */
[----:B------:R-:W-:Y:S05]  /*40d0*/  BRA `(.L_x_8452) ;  /* 0x0000000000147947 */ /* 0x000fea0003800000 */
.L_x_8451:
[----:B------:R-:W3:Y:S01]  /*40e0*/  MUFU.RCP R0, UR6 ;  /* 0x0000000600007d08 */ /* 0x000ee20008001000 */
[----:B0-2---:R-:W-:-:S05]  /*40f0*/  MOV R3, UR6 ;  /* 0x0000000600037c02 */ /* 0x005fca0008000f00 */
[----:B---3--:R-:W-:-:S04]  /*4100*/  FFMA R2, R0, R3, -1 ;  /* 0xbf80000000027423 */ /* 0x008fc80000000003 */
[----:B------:R-:W-:-:S04]  /*4110*/  FADD.FTZ R3, -R2, -RZ ;  /* 0x800000ff02037221 */ /* 0x000fc80000010100 */
[----:B------:R-:W-:-:S07]  /*4120*/  FFMA R0, R0, R3, R0 ;  /* 0x0000000300007223 */ /* 0x000fce0000000000 */
.L_x_8452:
[----:B------:R-:W0:Y:S02]  /*4130*/  LDC.64 R2, c[0x0][0x280] ;  /* 0x0000a000ff027b82 */ /* 0x000e240000000a00 */
[----:B0-----:R-:W-:Y:S01]  /*4140*/  STG.E desc[UR8][R2.64], R0 ;  /* 0x0000000002007986 */ /* 0x001fe2000c101908 */
[----:B------:R-:W-:Y:S05]  /*4150*/  EXIT ;  /* 0x000000000000794d */ /* 0x000fea0003800000 */
.L_x_8432:
[----:B------:R-:W-:Y:S01]  /*4160*/  HFMA2.MMA R155, -RZ, RZ, 0, 5.9604644775390625e-08 ;  /* 0x00000001ff9b7435 */ /* 0x000fe200000001ff */
[----:B------:R-:W-:Y:S02]  /*4170*/  MOV R160, R0 ;  /* 0x0000000000a07202 */ /* 0x000fe40000000f00 */
[----:B------:R-:W-:Y:S02]  /*4180*/  MOV R154, 0x1f ;  /* 0x0000001f009a7802 */ /* 0x000fe40000000f00 */
[----:B------:R-:W-:-:S07]  /*4190*/  MOV R153, 0xffffffff ;  /* 0xffffffff00997802 */ /* 0x000fce0000000f00 */
[----:B-----5:R-:W-:Y:S05]  /*41a0*/  WARPSYNC.COLLECTIVE R153, `(.L_x_8453) ;  /* 0x0000000099087348 */ /* 0x020fea0003c00000 */
[----:B------:R0:W1:Y:S02]  /*41b0*/  SHFL.BFLY P0, R161, R160, R155, R154 ;  /* 0x0c00009ba0a17389 */ /* 0x000064000000009a */
[----:B01---5:R-:W-:Y:S01]  /*41c0*/  ENDCOLLECTIVE ;  /* 0x000000000000791b */ /* 0x023fe20003800000 */
.L_x_8453:
[----:B------:R-:W-:Y:S01]  /*41d0*/  HFMA2.MMA R155, -RZ, RZ, 0, 1.1920928955078125e-07 ;  /* 0x00000002ff9b7435 */ /* 0x000fe200000001ff */
[----:B------:R-:W-:-:S05]  /*41e0*/  MOV R157, R161 ;  /* 0x000000a1009d7202 */ /* 0x000fca0000000f00 */
[----:B------:R-:W-:-:S05]  /*41f0*/  FADD R157, R0, R157 ;  /* 0x0000009d009d7221 */ /* 0x000fca0000000000 */
[----:B------:R-:W-:-:S07]  /*4200*/  MOV R160, R157 ;  /* 0x0000009d00a07202 */ /* 0x000fce0000000f00 */
[----:B------:R-:W-:Y:S05]  /*4210*/  WARPSYNC.COLLECTIVE R153, `(.L_x_8454) ;  /* 0x0000000099087348 */ /* 0x000fea0003c00000 */
[----:B------:R0:W1:Y:S02]  /*4220*/  SHFL.BFLY P0, R161, R160, R155, R154 ;  /* 0x0c00009ba0a17389 */ /* 0x000064000000009a */
[----:B01----:R-:W-:Y:S01]  /*4230*/  ENDCOLLECTIVE ;  /* 0x000000000000791b */ /* 0x003fe20003800000 */
.L_x_8454:
[----:B------:R-:W-:Y:S01]  /*4240*/  HFMA2.MMA R155, -RZ, RZ, 0, 2.384185791015625e-07 ;  /* 0x00000004ff9b7435 */ /* 0x000fe200000001ff */
[----:B------:R-:W-:-:S05]  /*4250*/  MOV R152, R161 ;  /* 0x000000a100987202 */ /* 0x000fca0000000f00 */
[----:B------:R-:W-:-:S05]  /*4260*/  FADD R156, R157, R152 ;  /* 0x000000989d9c7221 */ /* 0x000fca0000000000 */
[----:B------:R-:W-:-:S07]  /*4270*/  MOV R160, R156 ;  /* 0x0000009c00a07202 */ /* 0x000fce0000000f00 */
[----:B------:R-:W-:Y:S05]  /*4280*/  WARPSYNC.COLLECTIVE R153, `(.L_x_8455) ;  /* 0x0000000099087348 */ /* 0x000fea0003c00000 */
[----:B------:R0:W1:Y:S02]  /*4290*/  SHFL.BFLY P0, R161, R160, R155, R154 ;  /* 0x0c00009ba0a17389 */ /* 0x000064000000009a */
[----:B01----:R-:W-:Y:S01]  /*42a0*/  ENDCOLLECTIVE ;  /* 0x000000000000791b */ /* 0x003fe20003800000 */
.L_x_8455:
[----:B------:R-:W-:Y:S01]  /*42b0*/  HFMA2.MMA R155, -RZ, RZ, 0, 4.76837158203125e-07 ;  /* 0x00000008ff9b7435 */ /* 0x000fe200000001ff */
[----:B------:R-:W-:-:S05]  /*42c0*/  MOV R159, R161 ;  /* 0x000000a1009f7202 */ /* 0x000fca0000000f00 */
[----:B------:R-:W-:-:S05]  /*42d0*/  FADD R159, R156, R159 ;  /* 0x0000009f9c9f7221 */ /* 0x000fca0000000000 */
[----:B------:R-:W-:-:S07]  /*42e0*/  MOV R160, R159 ;  /* 0x0000009f00a07202 */ /* 0x000fce0000000f00 */
[----:B------:R-:W-:Y:S05]  /*42f0*/  WARPSYNC.COLLECTIVE R153, `(.L_x_8456) ;  /* 0x0000000099087348 */ /* 0x000fea0003c00000 */
[----:B------:R0:W1:Y:S02]  /*4300*/  SHFL.BFLY P0, R161, R160, R155, R154 ;  /* 0x0c00009ba0a17389 */ /* 0x000064000000009a */
[----:B01----:R-:W-:Y:S01]  /*4310*/  ENDCOLLECTIVE ;  /* 0x000000000000791b */ /* 0x003fe20003800000 */
.L_x_8456:
[----:B------:R-:W-:Y:S01]  /*4320*/  HFMA2.MMA R155, -RZ, RZ, 0, 9.5367431640625e-07 ;  /* 0x00000010ff9b7435 */ /* 0x000fe200000001ff */
[----:B------:R-:W-:-:S05]  /*4330*/  MOV R152, R161 ;  /* 0x000000a100987202 */ /* 0x000fca0000000f00 */
[----:B------:R-:W-:-:S05]  /*4340*/  FADD R158, R159, R152 ;  /* 0x000000989f9e7221 */ /* 0x000fca0000000000 */
[----:B------:R-:W-:-:S07]  /*4350*/  MOV R160, R158 ;  /* 0x0000009e00a07202 */ /* 0x000fce0000000f00 */
[----:B------:R-:W-:Y:S05]  /*4360*/  WARPSYNC.COLLECTIVE R153, `(.L_x_8457) ;  /* 0x0000000099087348 */ /* 0x000fea0003c00000 */
[----:B------:R0:W1:Y:S02]  /*4370*/  SHFL.BFLY P0, R161, R160, R155, R154 ;  /* 0x0c00009ba0a17389 */ /* 0x000064000000009a */
[----:B01----:R-:W-:Y:S01]  /*4380*/  ENDCOLLECTIVE ;  /* 0x000000000000791b */ /* 0x003fe20003800000 */
.L_x_8457:
        /* <DEDUP_REMOVED lines=104> */
.L_x_8458:
[----:B------:R-:W-:Y:S01]  /*4a10*/  HFMA2.MMA R155, -RZ, RZ, 0, 1.1920928955078125e-07 ;  /* 0x00000002ff9b7435 */ /* 0x000fe200000001ff */
[----:B------:R-:W-:-:S05]  /*4a20*/  MOV R157, R161 ;  /* 0x000000a1009d7202 */ /* 0x000fca0000000f00 */
[----:B------:R-:W-:-:S05]  /*4a30*/  FADD R157, R0, R157 ;  /* 0x0000009d009d7221 */ /* 0x000fca0000000000 */
[----:B------:R-:W-:-:S07]  /*4a40*/  MOV R160, R157 ;  /* 0x0000009d00a07202 */ /* 0x000fce0000000f00 */
[----:B------:R-:W-:Y:S05]  /*4a50*/  WARPSYNC.COLLECTIVE R153, `(.L_x_8459) ;  /* 0x0000000099087348 */ /* 0x000fea0003c00000 */
[----:B------:R0:W1:Y:S02]  /*4a60*/  SHFL.BFLY P0, R161, R160, R155, R154 ;  /* 0x0c00009ba0a17389 */ /* 0x000064000000009a */
[----:B01----:R-:W-:Y:S01]  /*4a70*/  ENDCOLLECTIVE ;  /* 0x000000000000791b */ /* 0x003fe20003800000 */
.L_x_8459:
[----:B------:R-:W-:Y:S01]  /*4a80*/  HFMA2.MMA R155, -RZ, RZ, 0, 2.384185791015625e-07 ;  /* 0x00000004ff9b7435 */ /* 0x000fe200000001ff */
[----:B------:R-:W-:-:S05]  /*4a90*/  MOV R156, R161 ;  /* 0x000000a1009c7202 */ /* 0x000fca0000000f00 */
[----:B------:R-:W-:-:S05]  /*4aa0*/  FADD R156, R157, R156 ;  /* 0x0000009c9d9c7221 */ /* 0x000fca0000000000 */
[----:B------:R-:W-:-:S07]  /*4ab0*/  MOV R160, R156 ;  /* 0x0000009c00a07202 */ /* 0x000fce0000000f00 */
[----:B------:R-:W-:Y:S05]  /*4ac0*/  WARPSYNC.COLLECTIVE R153, `(.L_x_8460) ;  /* 0x0000000099087348 */ /* 0x000fea0003c00000 */
[----:B------:R0:W1:Y:S02]  /*4ad0*/  SHFL.BFLY P0, R161, R160, R155, R154 ;  /* 0x0c00009ba0a17389 */ /* 0x000064000000009a */
[----:B01----:R-:W-:Y:S01]  /*4ae0*/  ENDCOLLECTIVE ;  /* 0x000000000000791b */ /* 0x003fe20003800000 */
.L_x_8460:
[----:B------:R-:W-:Y:S01]  /*4af0*/  HFMA2.MMA R155, -RZ, RZ, 0, 4.76837158203125e-07 ;  /* 0x00000008ff9b7435 */ /* 0x000fe200000001ff */
[----:B------:R-:W-:-:S05]  /*4b00*/  MOV R159, R161 ;  /* 0x000000a1009f7202 */ /* 0x000fca0000000f00 */
[----:B------:R-:W-:-:S05]  /*4b10*/  FADD R159, R156, R159 ;  /* 0x0000009f9c9f7221 */ /* 0x000fca0000000000 */
[----:B------:R-:W-:-:S07]  /*4b20*/  MOV R160, R159 ;  /* 0x0000009f00a07202 */ /* 0x000fce0000000f00 */
[----:B------:R-:W-:Y:S05]  /*4b30*/  WARPSYNC.COLLECTIVE R153, `(.L_x_8461) ;  /* 0x0000000099087348 */ /* 0x000fea0003c00000 */
[----:B------:R0:W1:Y:S02]  /*4b40*/  SHFL.BFLY P0, R161, R160, R155, R154 ;  /* 0x0c00009ba0a17389 */ /* 0x000064000000009a */
[----:B01----:R-:W-:Y:S01]  /*4b50*/  ENDCOLLECTIVE ;  /* 0x000000000000791b */ /* 0x003fe20003800000 */
.L_x_8461:
[----:B------:R-:W-:Y:S01]  /*4b60*/  HFMA2.MMA R155, -RZ, RZ, 0, 9.5367431640625e-07 ;  /* 0x00000010ff9b7435 */ /* 0x000fe200000001ff */
[----:B------:R-:W-:-:S05]  /*4b70*/  MOV R158, R161 ;  /* 0x000000a1009e7202 */ /* 0x000fca0000000f00 */
[----:B------:R-:W-:-:S05]  /*4b80*/  FADD R158, R159, R158 ;  /* 0x0000009e9f9e7221 */ /* 0x000fca0000000000 */
[----:B------:R-:W-:-:S07]  /*4b90*/  MOV R160, R158 ;  /* 0x0000009e00a07202 */ /* 0x000fce0000000f00 */
[----:B------:R-:W-:Y:S05]  /*4ba0*/  WARPSYNC.COLLECTIVE R153, `(.L_x_8462) ;  /* 0x0000000099087348 */ /* 0x000fea0003c00000 */
[----:B------:R0:W1:Y:S02]  /*4bb0*/  SHFL.BFLY P0, R161, R160, R155, R154 ;  /* 0x0c00009ba0a17389 */ /* 0x000064000000009a */
[----:B01----:R-:W-:Y:S01]  /*4bc0*/  ENDCOLLECTIVE ;  /* 0x000000000000791b */ /* 0x003fe20003800000 */
.L_x_8462:
[----:B------:R-:W-:Y:S05]  /*4bd0*/  BRA `(.L_x_8463) ;  /* 0xffffffc400387947 */ /* 0x000fea000383ffff */
.L_x_8446:
[----:B------:R-:W-:Y:S01]  /*4be0*/  HFMA2.MMA R9, -RZ, RZ, 0, 1.847743988037109375e-06 ;  /* 0x0000001fff097435 */ /* 0x000fe200000001ff */
[----:B------:R-:W-:Y:S02]  /*4bf0*/  MOV R4, 0x10 ;  /* 0x0000001000047802 */ /* 0x000fe40000000f00 */
[----:B------:R-:W-:-:S08]  /*4c00*/  MOV R153, 0xffffffff ;  /* 0xffffffff00997802 */ /* 0x000fd00000000f00 */
[----:B-1----:R-:W-:Y:S05]  /*4c10*/  WARPSYNC.COLLECTIVE R153, `(.L_x_8464) ;  /* 0x0000000099087348 */ /* 0x002fea0003c00000 */
[----:B------:R0:W2:Y:S02]  /*4c20*/  SHFL.DOWN P0, R7, R6, R4, R9 ;  /* 0x0800000406077389 */ /* 0x0000a40000000009 */
[----:B012---:R-:W-:Y:S01]  /*4c30*/  ENDCOLLECTIVE ;  /* 0x000000000000791b */ /* 0x007fe20003800000 */
.L_x_8464:
[----:B------:R-:W-:Y:S01]  /*4c40*/  HFMA2.MMA R4, -RZ, RZ, 0, 4.76837158203125e-07 ;  /* 0x00000008ff047435 */ /* 0x000fe200000001ff */
[----:B------:R-:W-:-:S04]  /*4c50*/  MOV R3, R7 ;  /* 0x0000000700037202 */ /* 0x000fc80000000f00 */
[----:B------:R-:W-:-:S04]  /*4c60*/  FMNMX R3, R3, R6, !PT ;  /* 0x0000000603037209 */ /* 0x000fc80007800000 */
[----:B------:R-:W-:-:S07]  /*4c70*/  MOV R6, R3 ;  /* 0x0000000300067202 */ /* 0x000fce0000000f00 */
[----:B------:R-:W-:Y:S05]  /*4c80*/  WARPSYNC.COLLECTIVE R153, `(.L_x_8465) ;  /* 0x0000000099087348 */ /* 0x000fea0003c00000 */
[----:B------:R0:W1:Y:S02]  /*4c90*/  SHFL.DOWN P0, R7, R6, R4, R9 ;  /* 0x0800000406077389 */ /* 0x0000640000000009 */
[----:B01----:R-:W-:Y:S01]  /*4ca0*/  ENDCOLLECTIVE ;  /* 0x000000000000791b */ /* 0x003fe20003800000 */
.L_x_8465:
[----:B------:R-:W-:Y:S01]  /*4cb0*/  HFMA2.MMA R4, -RZ, RZ, 0, 2.384185791015625e-07 ;  /* 0x00000004ff047435 */ /* 0x000fe200000001ff */
[----:B------:R-:W-:-:S04]  /*4cc0*/  MOV R0, R7 ;  /* 0x0000000700007202 */ /* 0x000fc80000000f00 */
[----:B------:R-:W-:-:S04]  /*4cd0*/  FMNMX R0, R3, R0, !PT ;  /* 0x0000000003007209 */ /* 0x000fc80007800000 */
[----:B------:R-:W-:-:S07]  /*4ce0*/  MOV R6, R0 ;  /* 0x0000000000067202 */ /* 0x000fce0000000f00 */
[----:B------:R-:W-:Y:S05]  /*4cf0*/  WARPSYNC.COLLECTIVE R153, `(.L_x_8466) ;  /* 0x0000000099087348 */ /* 0x000fea0003c00000 */
[----:B------:R0:W1:Y:S02]  /*4d00*/  SHFL.DOWN P0, R7, R6, R4, R9 ;  /* 0x0800000406077389 */ /* 0x0000640000000009 */
[----:B01----:R-:W-:Y:S01]  /*4d10*/  ENDCOLLECTIVE ;  /* 0x000000000000791b */ /* 0x003fe20003800000 */
.L_x_8466:
[----:B------:R-:W-:Y:S01]  /*4d20*/  HFMA2.MMA R4, -RZ, RZ, 0, 1.1920928955078125e-07 ;  /* 0x00000002ff047435 */ /* 0x000fe200000001ff */
[----:B------:R-:W-:-:S04]  /*4d30*/  MOV R5, R7 ;  /* 0x0000000700057202 */ /* 0x000fc80000000f00 */
[----:B------:R-:W-:-:S04]  /*4d40*/  FMNMX R5, R0, R5, !PT ;  /* 0x0000000500057209 */ /* 0x000fc80007800000 */
[----:B------:R-:W-:-:S07]  /*4d50*/  MOV R6, R5 ;  /* 0x0000000500067202 */ /* 0x000fce0000000f00 */
[----:B------:R-:W-:Y:S05]  /*4d60*/  WARPSYNC.COLLECTIVE R153, `(.L_x_8467) ;  /* 0x0000000099087348 */ /* 0x000fea0003c00000 */
[----:B------:R0:W1:Y:S02]  /*4d70*/  SHFL.DOWN P0, R7, R6, R4, R9 ;  /* 0x0800000406077389 */ /* 0x0000640000000009 */
[----:B01----:R-:W-:Y:S01]  /*4d80*/  ENDCOLLECTIVE ;  /* 0x000000000000791b */ /* 0x003fe20003800000 */
.L_x_8467:
[----:B------:R-:W-:Y:S01]  /*4d90*/  HFMA2.MMA R4, -RZ, RZ, 0, 5.9604644775390625e-08 ;  /* 0x00000001ff047435 */ /* 0x000fe200000001ff */
[----:B------:R-:W-:-:S04]  /*4da0*/  MOV R2, R7 ;  /* 0x0000000700027202 */ /* 0x000fc80000000f00 */
[----:B------:R-:W-:-:S04]  /*4db0*/  FMNMX R2, R5, R2, !PT ;  /* 0x0000000205027209 */ /* 0x000fc80007800000 */
[----:B------:R-:W-:-:S07]  /*4dc0*/  MOV R6, R2 ;  /* 0x0000000200067202 */ /* 0x000fce0000000f00 */
[----:B------:R-:W-:Y:S05]  /*4dd0*/  WARPSYNC.COLLECTIVE R153, `(.L_x_8468) ;  /* 0x0000000099087348 */ /* 0x000fea0003c00000 */
[----:B------:R0:W1:Y:S02]  /*4de0*/  SHFL.DOWN P0, R7, R6, R4, R9 ;  /* 0x0800000406077389 */ /* 0x0000640000000009 */
[----:B01----:R-:W-:Y:S01]  /*4df0*/  ENDCOLLECTIVE ;  /* 0x000000000000791b */ /* 0x003fe20003800000 */
.L_x_8468:
[----:B------:R-:W-:Y:S05]  /*4e00*/  BRA `(.L_x_8469) ;  /* 0xffffffec00e47947 */ /* 0x000fea000383ffff */
.L_x_8449:
[----:B------:R-:W-:Y:S01]  /*4e10*/  HFMA2.MMA R4, -RZ, RZ, 0, 1.1920928955078125e-07 ;  /* 0x00000002ff047435 */ /* 0x000fe200000001ff */
[----:B--2---:R-:W-:Y:S02]  /*4e20*/  MOV R6, R0 ;  /* 0x0000000000067202 */ /* 0x004fe40000000f00 */
[----:B------:R-:W-:Y:S02]  /*4e30*/  MOV R9, 0x1f ;  /* 0x0000001f00097802 */ /* 0x000fe40000000f00 */
[----:B------:R-:W-:-:S07]  /*4e40*/  MOV R153, 0xffffffff ;  /* 0xffffffff00997802 */ /* 0x000fce0000000f00 */
[----:B01----:R-:W-:Y:S05]  /*4e50*/  WARPSYNC.COLLECTIVE R153, `(.L_x_8470) ;  /* 0x0000000099087348 */ /* 0x003fea0003c00000 */
[----:B------:R2:W3:Y:S02]  /*4e60*/  SHFL.DOWN P0, R7, R6, R4, R9 ;  /* 0x0800000406077389 */ /* 0x0004e40000000009 */
[----:B0123--:R-:W-:Y:S01]  /*4e70*/  ENDCOLLECTIVE ;  /* 0x000000000000791b */ /* 0x00ffe20003800000 */
.L_x_8470:
[----:B------:R-:W-:Y:S01]  /*4e80*/  HFMA2.MMA R4, -RZ, RZ, 0, 5.9604644775390625e-08 ;  /* 0x00000001ff047435 */ /* 0x000fe200000001ff */
[----:B------:R-:W-:-:S04]  /*4e90*/  MOV R3, R7 ;  /* 0x0000000700037202 */ /* 0x000fc80000000f00 */
[----:B------:R-:W-:-:S04]  /*4ea0*/  FMNMX R3, R3, R0, !PT ;  /* 0x0000000003037209 */ /* 0x000fc80007800000 */
[----:B------:R-:W-:-:S07]  /*4eb0*/  MOV R6, R3 ;  /* 0x0000000300067202 */ /* 0x000fce0000000f00 */
[----:B------:R-:W-:Y:S05]  /*4ec0*/  WARPSYNC.COLLECTIVE R153, `(.L_x_8471) ;  /* 0x0000000099087348 */ /* 0x000fea0003c00000 */
[----:B------:R0:W1:Y:S02]  /*4ed0*/  SHFL.DOWN P0, R7, R6, R4, R9 ;  /* 0x0800000406077389 */ /* 0x0000640000000009 */
[----:B01----:R-:W-:Y:S01]  /*4ee0*/  ENDCOLLECTIVE ;  /* 0x000000000000791b */ /* 0x003fe20003800000 */
.L_x_8471:
[----:B------:R-:W-:Y:S01]  /*4ef0*/  MOV R2, R7 ;  /* 0x0000000700027202 */ /* 0x000fe20000000f00 */
[----:B------:R-:W-:Y:S06]  /*4f00*/  BRA `(.L_x_8472) ;  /* 0xfffffff000147947 */ /* 0x000fec000383ffff */
        .weak           $__internal_102_$__cuda_sm20_rcp_rn_f32_slowpath
        .type           $__internal_102_$__cuda_sm20_rcp_rn_f32_slowpath,@function
        .size           $__internal_102_$__cuda_sm20_rcp_rn_f32_slowpath,(.L_x_14438 - $__internal_102_$__cuda_sm20_rcp_rn_f32_slowpath)
$__internal_102_$__cuda_sm20_rcp_rn_f32_slowpath:
        /* <DEDUP_REMOVED lines=15> */
.L_x_8474:
        /* <DEDUP_REMOVED lines=33> */
.L_x_8476:
[----:B------:R-:W0:Y:S02]  /*5210*/  MUFU.RCP R0, R0 ;  /* 0x0000000000007308 */ /* 0x000e240000001000 */
.L_x_8475:
[----:B------:R-:W-:Y:S05]  /*5220*/  BSYNC B1 ;  /* 0x0000000000017941 */ /* 0x000fea0003800000 */
.L_x_8473:
[----:B------:R-:W-:-:S04]  /*5230*/  MOV R157, 0x0 ;  /* 0x00000000009d7802 */ /* 0x000fc80000000f00 */
[----:B0-----:R-:W-:Y:S05]  /*5240*/  RET.REL.NODEC R156 `(_ZN18transformer_engine13normalization19ln_fwd_tuned_kernelINS0_13Kernel_traitsIff6__halffjLj12288ELj2ELj1ELj4ELj16ENS0_18Kernel_traits_baseILj12288EffS3_fjLj128EEEEEEEvNS0_19ForwardKernelParamsE) ;  /* 0xffffffac9c6c7950 */ /* 0x001fea0003c3ffff */
.L_x_8477:
        /* <DEDUP_REMOVED lines=11> */
.L_x_14438:


//--------------------- .text._ZN18transformer_engine13normalization19ln_fwd_tuned_kernelINS0_13Kernel_traitsI6__halfS3_S3_fjLj12288ELj2ELj1ELj4ELj16ENS0_18Kernel_traits_baseILj12288ES3_S3_S3_fjLj128EEEEEEEvNS0_19ForwardKernelParamsE --------------------------
	.section	.text._ZN18transformer_engine13normalization19ln_fwd_tuned_kernelINS0_13Kernel_traitsI6__halfS3_S3_fjLj12288ELj2ELj1ELj4ELj16ENS0_18Kernel_traits_baseILj12288ES3_S3_S3_fjLj128EEEEEEEvNS0_19ForwardKernelParamsE,"ax",@progbits
	.align	128
        .global         _ZN18transformer_engine13normalization19ln_fwd_tuned_kernelINS0_13Kernel_traitsI6__halfS3_S3_fjLj12288ELj2ELj1ELj4ELj16ENS0_18Kernel_traits_baseILj12288ES3_S3_S3_fjLj128EEEEEEEvNS0_19ForwardKernelParamsE
        .type           _ZN18transformer_engine13normalization19ln_fwd_tuned_kernelINS0_13Kernel_traitsI6__halfS3_S3_fjLj12288ELj2ELj1ELj4ELj16ENS0_18Kernel_traits_baseILj12288ES3_S3_S3_fjLj128EEEEEEEvNS0_19ForwardKernelParamsE,@function
        .size           _ZN18transformer_engine13normalization19ln_fwd_tuned_kernelINS0_13Kernel_traitsI6__halfS3_S3_fjLj12288ELj2ELj1ELj4ELj16ENS0_18Kernel_traits_baseILj12288ES3_S3_S3_fjLj128EEEEEEEvNS0_19ForwardKernelParamsE,(.L_x_14439 - _ZN18transformer_engine13normalization19ln_fwd_tuned_kernelINS0_13Kernel_traitsI6__halfS3_S3_fjLj12288ELj2ELj1ELj4ELj16ENS0_18Kernel_traits_baseILj12288ES3_S3_S3_fjLj128EEEEEEEvNS0_19ForwardKernelParamsE)
        .other          _ZN18transformer_engine13normalization19ln_fwd_tuned_kernelINS0_13Kernel_traitsI6__halfS3_S3_fjLj12288ELj2ELj1ELj4ELj16ENS0_18Kernel_traits_baseILj12288ES3_S3_S3_fjLj128EEEEEEEvNS0_19ForwardKernelParamsE,@"STO_CUDA_ENTRY STV_DEFAULT"
_ZN18transformer_engine13normalization19ln_fwd_tuned_kernelINS0_13Kernel_traitsI6__halfS3_S3_fjLj12288ELj2ELj1ELj4ELj16ENS0_18Kernel_traits_baseILj12288ES3_S3_S3_fjLj128EEEEEEEvNS0_19ForwardKernelParamsE:
.text._ZN18transformer_engine13normalization19ln_fwd_tuned_kernelINS0_13Kernel_traitsI6__halfS3_S3_fjLj12288ELj2ELj1ELj4ELj16ENS0_18Kernel_traits_baseILj12288ES3_S3_S3_fjLj128EEEEEEEvNS0_19ForwardKernelParamsE:
        /* <DEDUP_REMOVED lines=43> */
.L_x_8491:
[----:B-1----:R-:W1:Y:S01]  /*02b0*/  LDC.64 R84, c[0x0][0x220] ;  /* 0x00008800ff547b82 */ /* 0x002e620000000a00 */
[----:B------:R-:W-:-:S06]  /*02c0*/  USHF.L.U32 UR4, UR5, 0x7, URZ ;  /* 0x0000000705047899 */ /* 0x000fcc000800063f */
[----:B------:R-:W-:-:S04]  /*02d0*/  MOV R0, UR4 ;  /* 0x0000000400007c02 */ /* 0x000fc80008000f00 */
[----:B0-----:R-:W-:-:S04]  /*02e0*/  LOP3.LUT R3, R0, 0x80, R11, 0xe2, !PT ;  /* 0x0000008000037812 */ /* 0x001fc800078ee20b */
        /* <DEDUP_REMOVED lines=31> */
[----:B------:R-:W-:Y:S02]  /*04e0*/  HADD2.F32 R88, -RZ, R67.H1_H1 ;  /* 0x30000043ff587230 */ /* 0x000fe40000004100 */
[----:B------:R-:W-:Y:S01]  /*04f0*/  FADD R0, R13, R0 ;  /* 0x000000000d007221 */ /* 0x000fe20000000000 */
[----:B---3--:R-:W-:-:S02]  /*0500*/  HADD2.F32 R90, -RZ, R69.H1_H1 ;  /* 0x30000045ff5a7230 */ /* 0x008fc40000004100 */
[----:B------:R-:W-:Y:S02]  /*0510*/  HADD2.F32 R92, -RZ, R71.H1_H1 ;  /* 0x30000047ff5c7230 */ /* 0x000fe40000004100 */
[----:B------:R-:W-:-:S04]  /*0520*/  FADD R15, R65, R0 ;  /* 0x00000000410f7221 */ /* 0x000fc80000000000 */
[----:B------:R-:W-:Y:S01]  /*0530*/  FADD R89, R14, R15 ;  /* 0x0000000f0e597221 */ /* 0x000fe20000000000 */
[----:B------:R-:W-:Y:S02]  /*0540*/  HADD2.F32 R15, -RZ, R67.H0_H0 ;  /* 0x20000043ff0f7230 */ /* 0x000fe40000004100 */
[----:B------:R-:W-:Y:S02]  /*0550*/  HADD2.F32 R67, -RZ, R68.H0_H0 ;  /* 0x20000044ff437230 */ /* 0x000fe40000004100 */
[----:B------:R-:W-:Y:S01]  /*0560*/  FADD R0, R66, R89 ;  /* 0x0000005942007221 */ /* 0x000fe20000000000 */
[----:B----4-:R-:W-:Y:S02]  /*0570*/  HADD2.F32 R94, -RZ, R73.H1_H1 ;  /* 0x30000049ff5e7230 */ /* 0x010fe40000004100 */
[----:B------:R-:W-:Y:S02]  /*0580*/  HADD2.F32 R96, -RZ, R75.H1_H1 ;  /* 0x3000004bff607230 */ /* 0x000fe40000004100 */
        /* <DEDUP_REMOVED lines=41> */
[----:B------:R-:W-:Y:S01]  /*0820*/  HADD2.F32 R75, -RZ, R76.H0_H0 ;  /* 0x2000004cff4b7230 */ /* 0x000fe20000004100 */
        /* <DEDUP_REMOVED lines=8> */
[----:B------:R-:W-:Y:S02]  /*08b0*/  HADD2.F32 R114, -RZ, R87.H0_H0 ;  /* 0x20000057ff727230 */ /* 0x000fe40000004100 */
[----:B------:R-:W-:Y:S01]  /*08c0*/  FADD R0, R96, R97 ;  /* 0x0000006160007221 */ /* 0x000fe20000000000 */
[----:B------:R-:W-:Y:S02]  /*08d0*/  HADD2.F32 R97, -RZ, R77.H0_H0 ;  /* 0x2000004dff617230 */ /* 0x000fe40000004100 */
[----:B------:R-:W-:Y:S02]  /*08e0*/  HADD2.F32 R87, -RZ, R87.H1_H1 ;  /* 0x30000057ff577230 */ /* 0x000fe40000004100 */
        /* <DEDUP_REMOVED lines=142> */
.L_x_8510:
[----:B------:R-:W-:Y:S01]  /*11d0*/  ISETP.GT.U32.AND P0, PT, R11, 0x3, PT ;  /* 0x000000030b00780c */ /* 0x000fe20003f04070 */
[----:B------:R-:W2:Y:S01]  /*11e0*/  @!P1 S2R R77, SR_CgaCtaId ;  /* 0x00000000004d9919 */ /* 0x000ea20000008800 */
[----:B------:R-:W-:Y:S01]  /*11f0*/  @!P1 MOV R0, 0x400 ;  /* 0x0000040000009802 */ /* 0x000fe20000000f00 */
[----:B-1----:R-:W-:Y:S01]  /*1200*/  FADD R79, R116, R115 ;  /* 0x00000073744f7221 */ /* 0x002fe20000000000 */
[----:B------:R-:W-:Y:S01]  /*1210*/  LOP3.LUT R81, R113, 0x3, RZ, 0xc0, !PT ;  /* 0x0000000371517812 */ /* 0x000fe200078ec0ff */
[----:B------:R-:W-:Y:S05]  /*1220*/  WARPSYNC.ALL ;  /* 0x0000000000007948 */ /* 0x000fea0003800000 */
[----:B------:R-:W-:Y:S01]  /*1230*/  @!P1 IADD3 R0, R0, 0x10, RZ ;  /* 0x0000001000009810 */ /* 0x000fe20007ffe0ff */
[----:B------:R-:W-:Y:S01]  /*1240*/  BSSY B0, `(.L_x_8480) ;  /* 0x0000021000007945 */ /* 0x000fe20003800000 */
[----:B------:R-:W-:Y:S01]  /*1250*/  LOP3.LUT P3, RZ, R81, 0x1f, R12, 0xf8, !PT ;  /* 0x0000001f51ff7812 */ /* 0x000fe2000786f80c */
[----:B------:R-:W1:Y:S01]  /*1260*/  @!P0 S2R R117, SR_CgaCtaId ;  /* 0x0000000000758919 */ /* 0x000e620000008800 */
[----:B------:R-:W-:-:S04]  /*1270*/  @!P0 MOV R80, 0x400 ;  /* 0x0000040000508802 */ /* 0x000fc80000000f00 */
[----:B------:R-:W-:Y:S02]  /*1280*/  @!P0 IADD3 R80, R80, 0x10, RZ ;  /* 0x0000001050508810 */ /* 0x000fe40007ffe0ff */
[----:B--2---:R-:W-:Y:S02]  /*1290*/  @!P1 LEA R77, R77, R0, 0x18 ;  /* 0x000000004d4d9211 */ /* 0x004fe400078ec0ff */
[----:B------:R-:W-:Y:S02]  /*12a0*/  @!P1 IADD3 R0, R76, R81, RZ ;  /* 0x000000514c009210 */ /* 0x000fe40007ffe0ff */
[----:B------:R-:W-:Y:S02]  /*12b0*/  @!P0 IADD3 R76, R11, R76, RZ ;  /* 0x0000004c0b4c8210 */ /* 0x000fe40007ffe0ff */
[----:B------:R-:W-:-:S05]  /*12c0*/  @!P1 LEA R0, R0, R77, 0x3 ;  /* 0x0000004d00009211 */ /* 0x000fca00078e18ff */
        /* <DEDUP_REMOVED lines=18> */
[----:B0123-5:R-:W-:Y:S05]  /*13f0*/  CALL.REL.NOINC `($__internal_103_$__cuda_sm20_rcp_rn_f32_slowpath) ;  /* 0x0000003400d07944 */ /* 0x02ffea0003c00000 */
[----:B------:R-:W-:Y:S05]  /*1400*/  BRA `(.L_x_8482) ;  /* 0x0000000000107947 */ /* 0x000fea0003800000 */
.L_x_8481:
[----:B------:R-:W4:Y:S02]  /*1410*/  MUFU.RCP R0, R119 ;  /* 0x0000007700007308 */ /* 0x000f240000001000 */
[----:B----4-:R-:W-:-:S04]  /*1420*/  FFMA R78, R119, R0, -1 ;  /* 0xbf800000774e7423 */ /* 0x010fc80000000000 */
[----:B------:R-:W-:-:S04]  /*1430*/  FADD.FTZ R79, -R78, -RZ ;  /* 0x800000ff4e4f7221 */ /* 0x000fc80000010100 */
[----:B------:R-:W-:-:S07]  /*1440*/  FFMA R0, R0, R79, R0 ;  /* 0x0000004f00007223 */ /* 0x000fce0000000000 */
.L_x_8482:
[----:B------:R-:W-:Y:S05]  /*1450*/  BSYNC B0 ;  /* 0x0000000000007941 */ /* 0x000fea0003800000 */
.L_x_8480:
        /* <DEDUP_REMOVED lines=20> */
[----:B0----5:R-:W-:Y:S05]  /*15a0*/  CALL.REL.NOINC `($__internal_103_$__cuda_sm20_rcp_rn_f32_slowpath) ;  /* 0x0000003400647944 */ /* 0x021fea0003c00000 */
[----:B------:R-:W-:Y:S01]  /*15b0*/  MOV R78, R0 ;  /* 0x00000000004e7202 */ /* 0x000fe20000000f00 */
[----:B------:R-:W-:Y:S06]  /*15c0*/  BRA `(.L_x_8485) ;  /* 0x0000000000107947 */ /* 0x000fec0003800000 */
.L_x_8484:
[----:B------:R-:W1:Y:S02]  /*15d0*/  MUFU.RCP R78, R81 ;  /* 0x00000051004e7308 */ /* 0x000e640000001000 */
[----:B-1----:R-:W-:-:S04]  /*15e0*/  FFMA R0, R81, R78, -1 ;  /* 0xbf80000051007423 */ /* 0x002fc8000000004e */
[----:B------:R-:W-:-:S04]  /*15f0*/  FADD.FTZ R79, -R0, -RZ ;  /* 0x800000ff004f7221 */ /* 0x000fc80000010100 */
[----:B------:R-:W-:-:S07]  /*1600*/  FFMA R78, R78, R79, R78 ;  /* 0x0000004f4e4e7223 */ /* 0x000fce000000004e */
.L_x_8485:
[----:B------:R-:W-:Y:S05]  /*1610*/  BSYNC B0 ;  /* 0x0000000000007941 */ /* 0x000fea0003800000 */
.L_x_8483:
        /* <DEDUP_REMOVED lines=13> */
[----:B------:R-:W-:-:S05]  /*16f0*/  FMUL R78, R119, R78 ;  /* 0x0000004e774e7220 */ /* 0x000fca0000400000 */
[----:B------:R-:W-:Y:S01]  /*1700*/  SHFL.IDX PT, R79, R79, RZ, 0x1f ;  /* 0x00001fff4f4f7589 */ /* 0x000fe200000e0000 */
[----:B-1----:R-:W-:-:S03]  /*1710*/  SHF.L.U32 R80, R0, 0x1, RZ ;  /* 0x0000000100507819 */ /* 0x002fc600000006ff */
[----:B------:R-:W1:Y:S01]  /*1720*/  SHFL.IDX PT, R78, R78, RZ, 0x1f ;  /* 0x00001fff4e4e7589 */ /* 0x000e6200000e0000 */
[----:B------:R-:W-:Y:S02]  /*1730*/  LOP3.LUT R80, R81, R80, RZ, 0xc0, !PT ;  /* 0x0000005051507212 */ /* 0x000fe400078ec0ff */
[----:B------:R-:W-:-:S04]  /*1740*/  LEA.HI R81, R12, UR7, RZ, 0x19 ;  /* 0x000000070c517c11 */ /* 0x000fc8000f8fc8ff */
        /* <DEDUP_REMOVED lines=30> */
.L_x_8487:
[----:B------:R-:W2:Y:S04]  /*1930*/  LDG.E.STRONG.GPU R0, desc[UR8][R78.64] ;  /* 0x000000084e007981 */ /* 0x000ea8000c1ef900 */
[----:B--2---:R-:W-:Y:S01]  /*1940*/  CCTL.IVALL ;  /* 0x00000000ff00798f */ /* 0x004fe20002000000 */
[----:B------:R-:W-:Y:S05]  /*1950*/  YIELD ;  /* 0x0000000000007946 */ /* 0x000fea0003800000 */
[----:B------:R-:W-:-:S13]  /*1960*/  ISETP.NE.AND P1, PT, R0, R117, PT ;  /* 0x000000750000720c */ /* 0x000fda0003f25270 */
[----:B------:R-:W-:Y:S05]  /*1970*/  @P1 BRA `(.L_x_8487) ;  /* 0xfffffffc00ec1947 */ /* 0x000fea000383ffff */
.L_x_8486:
        /* <DEDUP_REMOVED lines=20> */
[----:B012--5:R-:W-:Y:S05]  /*1ac0*/  CALL.REL.NOINC `($__internal_103_$__cuda_sm20_rcp_rn_f32_slowpath) ;  /* 0x00000030001c7944 */ /* 0x027fea0003c00000 */
[----:B------:R-:W-:Y:S05]  /*1ad0*/  BRA `(.L_x_8490) ;  /* 0x0000000000107947 */ /* 0x000fea0003800000 */
.L_x_8489:
[----:B------:R-:W3:Y:S02]  /*1ae0*/  MUFU.RCP R0, R115 ;  /* 0x0000007300007308 */ /* 0x000ee40000001000 */
[----:B---3--:R-:W-:-:S04]  /*1af0*/  FFMA R78, R115, R0, -1 ;  /* 0xbf800000734e7423 */ /* 0x008fc80000000000 */
[----:B------:R-:W-:-:S04]  /*1b00*/  FADD.FTZ R79, -R78, -RZ ;  /* 0x800000ff4e4f7221 */ /* 0x000fc80000010100 */
[----:B------:R-:W-:-:S07]  /*1b10*/  FFMA R0, R0, R79, R0 ;  /* 0x0000004f00007223 */ /* 0x000fce0000000000 */
.L_x_8490:
[----:B------:R-:W-:Y:S05]  /*1b20*/  BSYNC B0 ;  /* 0x0000000000007941 */ /* 0x000fea0003800000 */
.L_x_8488:
[----:B-1----:R-:W-:Y:S01]  /*1b30*/  FADD R78, -R119, R76 ;  /* 0x0000004c774e7221 */ /* 0x002fe20000000100 */
[----:B--2---:R-:W-:Y:S01]  /*1b40*/  FADD R113, R113, R77 ;  /* 0x0000004d71717221 */ /* 0x004fe20000000000 */
[----:B------:R-:W-:Y:S01]  /*1b50*/  ULDC.U8 UR11, c[0x0][0x250] ;  /* 0x00009400000b7ab9 */ /* 0x000fe20000000000 */
[----:B------:R-:W-:Y:S01]  /*1b60*/  ULDC.64 UR12, c[0x0][0x288] ;  /* 0x0000a200000c7ab9 */ /* 0x000fe20000000a00 */
[----:B------:R-:W-:Y:S01]  /*1b70*/  FMUL R79, R78, R78 ;  /* 0x0000004e4e4f7220 */ /* 0x000fe20000400000 */
[----:B------:R-:W-:Y:S01]  /*1b80*/  ISETP.NE.AND P1, PT, RZ, UR11, PT ;  /* 0x0000000bff007c0c */ /* 0x000fe2000bf25270 */
[--C-:B-----5:R-:W-:Y:S01]  /*1b90*/  HADD2.F32 R81, -RZ, R40.reuse.H0_H0 ;  /* 0x20000028ff517230 */ /* 0x120fe20000004100 */
[----:B------:R-:W-:Y:S01]  /*1ba0*/  USHF.L.U32 UR11, UR5, 0x7, URZ ;  /* 0x00000007050b7899 */ /* 0x000fe2000800063f */
[----:B------:R-:W-:Y:S01]  /*1bb0*/  FMUL R78, R79, R118 ;  /* 0x000000764f4e7220 */ /* 0x000fe20000400000 */
[----:B------:R-:W-:Y:S01]  /*1bc0*/  HADD2.F32 R115, -RZ, R40.H1_H1 ;  /* 0x30000028ff737230 */ /* 0x000fe20000004100 */
[----:B------:R-:W1:Y:S01]  /*1bd0*/  LDC R79, c[0x0][0x268] ;  /* 0x00009a00ff4f7b82 */ /* 0x000e620000000800 */
[----:B------:R-:W-:-:S02]  /*1be0*/  HADD2.F32 R116, -RZ, R23.H0_H0 ;  /* 0x20000017ff747230 */ /* 0x000fc40000004100 */
[C---:B------:R-:W-:Y:S01]  /*1bf0*/  FMUL R78, R117.reuse, R78 ;  /* 0x0000004e754e7220 */ /* 0x040fe20000400000 */
[----:B------:R-:W-:Y:S01]  /*1c00*/  FMUL R117, R117, R119 ;  /* 0x0000007775757220 */ /* 0x000fe20000400000 */
[----:B------:R-:W-:Y:S01]  /*1c10*/  HADD2.F32 R119, -RZ, R41.H0_H0 ;  /* 0x20000029ff777230 */ /* 0x000fe20000004100 */
[----:B------:R-:W-:Y:S01]  /*1c20*/  LOP3.LUT P2, RZ, R7, 0xff, RZ, 0xc0, !PT ;  /* 0x000000ff07ff7812 */ /* 0x000fe2000784c0ff */
[----:B------:R-:W-:Y:S01]  /*1c30*/  FFMA R78, R78, R0, R113 ;  /* 0x000000004e4e7223 */ /* 0x000fe20000000071 */
[----:B------:R-:W-:Y:S01]  /*1c40*/  FFMA R117, R118, R76, R117 ;  /* 0x0000004c76757223 */ /* 0x000fe20000000075 */
[----:B------:R-:W-:Y:S01]  /*1c50*/  HADD2.F32 R113, -RZ, R16.H1_H1 ;  /* 0x30000010ff717230 */ /* 0x000fe20000004100 */
[----:B0-----:R-:W0:Y:S01]  /*1c60*/  @!P3 LDC.64 R76, c[0x0][0x228] ;  /* 0x00008a00ff4cbb82 */ /* 0x001e220000000a00 */
[----:B------:R-:W-:Y:S02]  /*1c70*/  HADD2.F32 R80, -RZ, R46.H0_H0 ;  /* 0x2000002eff507230 */ /* 0x000fe40000004100 */
[----:B------:R-:W-:Y:S01]  /*1c80*/  FMUL R117, R117, R0 ;  /* 0x0000000075757220 */ /* 0x000fe20000400000 */
[----:B------:R-:W1:Y:S01]  /*1c90*/  SHFL.IDX PT, R78, R78, RZ, 0x1f ;  /* 0x00001fff4e4e7589 */ /* 0x000e6200000e0000 */
[----:B------:R-:W-:Y:S01]  /*1ca0*/  @P1 FADD R113, R113, 1 ;  /* 0x3f80000071711421 */ /* 0x000fe20000000000 */
[----:B------:R-:W-:-:S02]  /*1cb0*/  HADD2.F32 R118, -RZ, R47.H0_H0 ;  /* 0x2000002fff767230 */ /* 0x000fc40000004100 */
[----:B------:R-:W-:Y:S01]  /*1cc0*/  @P1 FADD R116, R116, 1 ;  /* 0x3f80000074741421 */ /* 0x000fe20000000000 */
[----:B------:R-:W-:Y:S01]  /*1cd0*/  IADD3 R8, R8, 0x1, RZ ;  /* 0x0000000108087810 */ /* 0x000fe20007ffe0ff */
[----:B------:R-:W2:Y:S01]  /*1ce0*/  SHFL.IDX PT, R117, R117, RZ, 0x1f ;  /* 0x00001fff75757589 */ /* 0x000ea200000e0000 */
[----:B------:R-:W-:Y:S02]  /*1cf0*/  SEL R7, RZ, 0x1, P2 ;  /* 0x00000001ff077807 */ /* 0x000fe40001000000 */
[----:B------:R-:W-:Y:S01]  /*1d00*/  LOP3.LUT R8, R8, 0x3, RZ, 0xc0, !PT ;  /* 0x0000000308087812 */ /* 0x000fe200078ec0ff */
[----:B0-----:R-:W-:-:S04]  /*1d10*/  @!P3 IMAD.WIDE R76, R9, 0x4, R76 ;  /* 0x00000004094cb825 */ /* 0x001fc800078e024c */
[----:B-1----:R-:W-:-:S05]  /*1d20*/  FFMA R79, R78, 8.1380210758652538061e-05, R79 ;  /* 0x38aaaaab4e4f7823 */ /* 0x002fca000000004f */
[----:B------:R-:W-:Y:S02]  /*1d30*/  FSETP.GEU.AND P0, PT, |R79|, 1.175494350822287508e-38, PT ;  /* 0x008000004f00780b */ /* 0x000fe40003f0e200 */
[----:B--2---:R-:W-:Y:S01]  /*1d40*/  R2UR UR14, R117 ;  /* 0x00000000750e72ca */ /* 0x004fe200000e0000 */
[----:B------:R-:W-:-:S05]  /*1d50*/  HADD2.F32 R117, -RZ, R17.H0_H0 ;  /* 0x20000011ff757230 */ /* 0x000fca0000004100 */
[----:B------:R-:W-:-:S05]  /*1d60*/  @P1 FADD R117, R117, 1 ;  /* 0x3f80000075751421 */ /* 0x000fca0000000000 */
        /* <DEDUP_REMOVED lines=25> */
[----:B------:R-:W-:Y:S02]  /*1f00*/  HADD2.F32 R76, -RZ, R41.H1_H1 ;  /* 0x30000029ff4c7230 */ /* 0x000fe40000004100 */
        /* <DEDUP_REMOVED lines=38> */
[----:B------:R-:W-:-:S02]  /*2170*/  HADD2.F32 R64, -RZ, R17.H1_H1 ;  /* 0x30000011ff407230 */ /* 0x000fc40000004100 */
[----:B------:R-:W-:Y:S01]  /*2180*/  FFMA R0, R0, R117, R119 ;  /* 0x0000007500007223 */ /* 0x000fe20000000077 */
[----:B------:R-:W-:Y:S01]  /*2190*/  HADD2.F32 R81, -RZ, R18.H1_H1 ;  /* 0x30000012ff517230 */ /* 0x000fe20000004100 */
[----:B------:R-:W-:Y:S01]  /*21a0*/  @P0 FMNMX R10, R10, |R13|, !PT ;  /* 0x4000000d0a0a0209 */ /* 0x000fe20007800000 */
        /* <DEDUP_REMOVED lines=18> */
[----:B------:R-:W-:Y:S01]  /*22d0*/  HADD2.F32 R81, -RZ, R20.H0_H0 ;  /* 0x20000014ff517230 */ /* 0x000fe20000004100 */
[----:B------:R-:W-:Y:S01]  /*22e0*/  @P0 FMNMX R10, R10, |R64|, !PT ;  /* 0x400000400a0a0209 */ /* 0x000fe20007800000 */
[----:B------:R-:W-:-:S02]  /*22f0*/  HADD2.F32 R79, -RZ, R43.H1_H1 ;  /* 0x3000002bff4f7230 */ /* 0x000fc40000004100 */
[----:B------:R-:W-:Y:S01]  /*2300*/  @P1 FADD R77, R77, 1 ;  /* 0x3f8000004d4d1421 */ /* 0x000fe20000000000 */
[----:B------:R-:W-:Y:S01]  /*2310*/  FMUL R88, R88, UR4 ;  /* 0x0000000458587c20 */ /* 0x000fe20008400000 */
[----:B------:R-:W-:Y:S01]  /*2320*/  FFMA R67, R15, R66, R76 ;  /* 0x000000420f437223 */ /* 0x000fe2000000004c */
[----:B------:R-:W-:Y:S01]  /*2330*/  HADD2.F32 R113, -RZ, R44.H0_H0 ;  /* 0x2000002cff717230 */ /* 0x000fe20000004100 */
[----:B------:R-:W-:Y:S01]  /*2340*/  @P0 FMNMX R10, R10, |R14|, !PT ;  /* 0x4000000e0a0a0209 */ /* 0x000fe20007800000 */
[----:B------:R-:W-:Y:S01]  /*2350*/  @P1 FADD R81, R81, 1 ;  /* 0x3f80000051511421 */ /* 0x000fe20000000000 */
[----:B------:R-:W-:Y:S02]  /*2360*/  HADD2.F32 R76, -RZ, R20.H1_H1 ;  /* 0x30000014ff4c7230 */ /* 0x000fe40000004100 */
[----:B------:R-:W-:Y:S01]  /*2370*/  FFMA R66, R88, R77, R79 ;  /* 0x0000004d58427223 */ /* 0x000fe2000000004f */
[----:B------:R-:W-:Y:S01]  /*2380*/  @P0 FMNMX R10, R10, |R67|, !PT ;  /* 0x400000430a0a0209 */ /* 0x000fe20007800000 */
[----:B------:R-:W-:Y:S01]  /*2390*/  FFMA R15, R78, R81, R113 ;  /* 0x000000514e0f7223 */ /* 0x000fe20000000071 */
[----:B------:R-:W-:-:S02]  /*23a0*/  HADD2.F32 R78, -RZ, R44.H1_H1 ;  /* 0x3000002cff4e7230 */ /* 0x000fc40000004100 */
[----:B------:R-:W-:Y:S01]  /*23b0*/  @P1 FADD R76, R76, 1 ;  /* 0x3f8000004c4c1421 */ /* 0x000fe20000000000 */
[----:B------:R-:W-:Y:S02]  /*23c0*/  HADD2.F32 R79, -RZ, R21.H0_H0 ;  /* 0x20000015ff4f7230 */ /* 0x000fe40000004100 */
[----:B------:R-:W-:Y:S01]  /*23d0*/  FMUL R89, R89, UR4 ;  /* 0x0000000459597c20 */ /* 0x000fe20008400000 */
        /* <DEDUP_REMOVED lines=9> */
[--C-:B------:R-:W-:Y:S02]  /*2470*/  HADD2.F32 R78, -RZ, R22.reuse.H0_H0 ;  /* 0x20000016ff4e7230 */ /* 0x100fe40000004100 */
[----:B------:R-:W-:Y:S01]  /*2480*/  FMUL R90, R90, UR4 ;  /* 0x000000045a5a7c20 */ /* 0x000fe20008400000 */
[----:B------:R-:W-:Y:S01]  /*2490*/  FFMA R76, R68, R79, R81 ;  /* 0x0000004f444c7223 */ /* 0x000fe20000000051 */
[----:B------:R-:W-:Y:S01]  /*24a0*/  @P0 FMNMX R10, R10, |R77|, !PT ;  /* 0x4000004d0a0a0209 */ /* 0x000fe20007800000 */
[----:B------:R-:W-:Y:S02]  /*24b0*/  HADD2.F32 R88, -RZ, R22.H1_H1 ;  /* 0x30000016ff587230 */ /* 0x000fe40000004100 */
[----:B------:R-:W-:Y:S01]  /*24c0*/  FFMA R68, R90, R113, R115 ;  /* 0x000000715a447223 */ /* 0x000fe20000000073 */
[----:B------:R-:W-:Y:S01]  /*24d0*/  @P1 FADD R78, R78, 1 ;  /* 0x3f8000004e4e1421 */ /* 0x000fe20000000000 */
[----:B------:R-:W-:Y:S01]  /*24e0*/  FMUL R69, R69, UR4 ;  /* 0x0000000445457c20 */ /* 0x000fe20008400000 */
[----:B------:R-:W-:Y:S01]  /*24f0*/  @P0 FMNMX R10, R10, |R76|, !PT ;  /* 0x4000004c0a0a0209 */ /* 0x000fe20007800000 */
[----:B------:R-:W-:Y:S01]  /*2500*/  FMUL R79, R70, UR4 ;  /* 0x00000004464f7c20 */ /* 0x000fe20008400000 */
[----:B------:R-:W-:-:S02]  /*2510*/  HADD2.F32 R90, -RZ, R46.H1_H1 ;  /* 0x3000002eff5a7230 */ /* 0x000fc40000004100 */
[----:B------:R-:W-:Y:S01]  /*2520*/  @P1 FADD R88, R88, 1 ;  /* 0x3f80000058581421 */ /* 0x000fe20000000000 */
[----:B------:R-:W-:Y:S01]  /*2530*/  FMUL R91, R91, UR4 ;  /* 0x000000045b5b7c20 */ /* 0x000fe20008400000 */
[----:B------:R-:W-:Y:S01]  /*2540*/  FFMA R78, R69, R78, R80 ;  /* 0x0000004e454e7223 */ /* 0x000fe20000000050 */
[----:B------:R-:W-:Y:S01]  /*2550*/  @P0 FMNMX R10, R10, |R68|, !PT ;  /* 0x400000440a0a0209 */ /* 0x000fe20007800000 */
[----:B------:R-:W-:Y:S01]  /*2560*/  FFMA R69, R79, R116, R118 ;  /* 0x000000744f457223 */ /* 0x000fe20000000076 */
[----:B------:R-:W-:Y:S02]  /*2570*/  HADD2.F32 R79, -RZ, R23.H1_H1 ;  /* 0x30000017ff4f7230 */ /* 0x000fe40000004100 */
[----:B------:R-:W-:Y:S01]  /*2580*/  FFMA R70, R91, R88, R90 ;  /* 0x000000585b467223 */ /* 0x000fe2000000005a */
[----:B------:R-:W-:Y:S01]  /*2590*/  @P0 FMNMX R10, R10, |R78|, !PT ;  /* 0x4000004e0a0a0209 */ /* 0x000fe20007800000 */
[----:B------:R-:W-:Y:S02]  /*25a0*/  HADD2.F32 R81, -RZ, R47.H1_H1 ;  /* 0x3000002fff517230 */ /* 0x000fe40000004100 */
[----:B------:R-:W-:Y:S01]  /*25b0*/  FMUL R92, R92, UR4 ;  /* 0x000000045c5c7c20 */ /* 0x000fe20008400000 */
[----:B------:R-:W-:-:S02]  /*25c0*/  HADD2.F32 R88, -RZ, R24.H0_H0 ;  /* 0x20000018ff587230 */ /* 0x000fc40000004100 */
[----:B------:R-:W-:Y:S01]  /*25d0*/  @P1 FADD R79, R79, 1 ;  /* 0x3f8000004f4f1421 */ /* 0x000fe20000000000 */
        /* <DEDUP_REMOVED lines=12> */
[----:B------:R-:W-:Y:S01]  /*26a0*/  HADD2.F32 R91, -RZ, R25.H1_H1 ;  /* 0x30000019ff5b7230 */ /* 0x000fe20000004100 */
[----:B------:R-:W-:Y:S01]  /*26b0*/  @P0 FMNMX R10, R10, |R80|, !PT ;  /* 0x400000500a0a0209 */ /* 0x000fe20007800000 */
[----:B------:R-:W-:Y:S02]  /*26c0*/  HADD2.F32 R90, -RZ, R26.H0_H0 ;  /* 0x2000001aff5a7230 */ /* 0x000fe40000004100 */
[----:B------:R-:W-:Y:S01]  /*26d0*/  FFMA R71, R93, R116, R118 ;  /* 0x000000745d477223 */ /* 0x000fe20000000076 */
[--C-:B------:R-:W-:Y:S02]  /*26e0*/  HADD2.F32 R81, -RZ, R49.reuse.H0_H0 ;  /* 0x20000031ff517230 */ /* 0x100fe40000004100 */
[----:B------:R-:W-:Y:S01]  /*26f0*/  @P1 FADD R89, R89, 1 ;  /* 0x3f80000059591421 */ /* 0x000fe20000000000 */
[----:B------:R-:W-:Y:S02]  /*2700*/  HADD2.F32 R93, -RZ, R49.H1_H1 ;  /* 0x30000031ff5d7230 */ /* 0x000fe40000004100 */
[----:B------:R-:W-:Y:S01]  /*2710*/  @P1 FADD R91, R91, 1 ;  /* 0x3f8000005b5b1421 */ /* 0x000fe20000000000 */
[----:B------:R-:W-:Y:S01]  /*2720*/  FMUL R72, R72, UR4 ;  /* 0x0000000448487c20 */ /* 0x000fe20008400000 */
[----:B------:R-:W-:Y:S01]  /*2730*/  FMUL R94, R94, UR4 ;  /* 0x000000045e5e7c20 */ /* 0x000fe20008400000 */
[----:B------:R-:W-:Y:S01]  /*2740*/  HADD2.F32 R92, -RZ, R50.H0_H0 ;  /* 0x20000032ff5c7230 */ /* 0x000fe20000004100 */
[----:B------:R-:W-:Y:S01]  /*2750*/  @P0 FMNMX R10, R10, |R79|, !PT ;  /* 0x4000004f0a0a0209 */ /* 0x000fe20007800000 */
[----:B------:R-:W-:Y:S01]  /*2760*/  @P1 FADD R90, R90, 1 ;  /* 0x3f8000005a5a1421 */ /* 0x000fe20000000000 */
[----:B------:R-:W-:Y:S01]  /*2770*/  FMUL R73, R73, UR4 ;  /* 0x0000000449497c20 */ /* 0x000fe20008400000 */
[----:B------:R-:W-:Y:S01]  /*2780*/  FFMA R89, R72, R89, R81 ;  /* 0x0000005948597223 */ /* 0x000fe20000000051 */
[----:B------:R-:W-:Y:S01]  /*2790*/  FFMA R88, R94, R91, R93 ;  /* 0x0000005b5e587223 */ /* 0x000fe2000000005d */
[----:B------:R-:W-:Y:S01]  /*27a0*/  HADD2.F32 R91, -RZ, R27.H0_H0 ;  /* 0x2000001bff5b7230 */ /* 0x000fe20000004100 */
[----:B------:R-:W-:Y:S01]  /*27b0*/  @P0 FMNMX R10, R10, |R71|, !PT ;  /* 0x400000470a0a0209 */ /* 0x000fe20007800000 */
[----:B------:R-:W-:Y:S01]  /*27c0*/  FFMA R81, R73, R90, R92 ;  /* 0x0000005a49517223 */ /* 0x000fe2000000005c */
[----:B------:R-:W-:-:S02]  /*27d0*/  HADD2.F32 R92, -RZ, R26.H1_H1 ;  /* 0x3000001aff5c7230 */ /* 0x000fc40000004100 */
[----:B------:R-:W-:Y:S01]  /*27e0*/  FMUL R74, R74, UR4 ;  /* 0x000000044a4a7c20 */ /* 0x000fe20008400000 */
[----:B------:R-:W-:Y:S01]  /*27f0*/  HADD2.F32 R73, -RZ, R51.H0_H0 ;  /* 0x20000033ff497230 */ /* 0x000fe20000004100 */
[----:B------:R-:W-:Y:S01]  /*2800*/  @P0 FMNMX R10, R10, |R89|, !PT ;  /* 0x400000590a0a0209 */ /* 0x000fe20007800000 */
[----:B------:R-:W-:Y:S02]  /*2810*/  HADD2.F32 R93, -RZ, R27.H1_H1 ;  /* 0x3000001bff5d7230 */ /* 0x000fe40000004100 */
        /* <DEDUP_REMOVED lines=8> */
[----:B------:R-:W-:Y:S01]  /*28a0*/  FFMA R91, R74, R91, R73 ;  /* 0x0000005b4a5b7223 */ /* 0x000fe20000000049 */
[----:B------:R-:W-:-:S02]  /*28b0*/  HADD2.F32 R73, -RZ, R28.H1_H1 ;  /* 0x3000001cff497230 */ /* 0x000fc40000004100 */
[----:B------:R-:W-:Y:S01]  /*28c0*/  FFMA R92, R95, R92, R72 ;  /* 0x0000005c5f5c7223 */ /* 0x000fe20000000048 */
[----:B------:R-:W-:Y:S01]  /*28d0*/  @P0 FMNMX R10, R10, |R81|, !PT ;  /* 0x400000510a0a0209 */ /* 0x000fe20007800000 */
[----:B------:R-:W-:Y:S01]  /*28e0*/  FFMA R90, R96, R93, R113 ;  /* 0x0000005d605a7223 */ /* 0x000fe20000000071 */
[----:B------:R-:W-:Y:S02]  /*28f0*/  HADD2.F32 R72, -RZ, R28.H0_H0 ;  /* 0x2000001cff487230 */ /* 0x000fe40000004100 */
[----:B------:R-:W-:Y:S01]  /*2900*/  @P1 FADD R73, R73, 1 ;  /* 0x3f80000049491421 */ /* 0x000fe20000000000 */
[--C-:B------:R-:W-:Y:S02]  /*2910*/  HADD2.F32 R93, -RZ, R52.reuse.H1_H1 ;  /* 0x30000034ff5d7230 */ /* 0x100fe40000004100 */
[----:B------:R-:W-:Y:S01]  /*2920*/  FMUL R98, R98, UR4 ;  /* 0x0000000462627c20 */ /* 0x000fe20008400000 */
[----:B------:R-:W-:Y:S01]  /*2930*/  @P0 FMNMX R10, R10, |R92|, !PT ;  /* 0x4000005c0a0a0209 */ /* 0x000fe20007800000 */
[----:B------:R-:W-:-:S02]  /*2940*/  HADD2.F32 R74, -RZ, R52.H0_H0 ;  /* 0x20000034ff4a7230 */ /* 0x000fc40000004100 */
[----:B------:R-:W-:Y:S01]  /*2950*/  @P1 FADD R72, R72, 1 ;  /* 0x3f80000048481421 */ /* 0x000fe20000000000 */
[----:B------:R-:W-:Y:S01]  /*2960*/  FMUL R75, R75, UR4 ;  /* 0x000000044b4b7c20 */ /* 0x000fe20008400000 */
[----:B------:R-:W-:Y:S01]  /*2970*/  FFMA R94, R98, R73, R93 ;  /* 0x00000049625e7223 */ /* 0x000fe2000000005d */
[--C-:B------:R-:W-:Y:S01]  /*2980*/  HADD2.F32 R73, -RZ, R29.reuse.H1_H1 ;  /* 0x3000001dff497230 */ /* 0x100fe20000004100 */
[----:B------:R-:W-:Y:S01]  /*2990*/  @P0 FMNMX R10, R10, |R91|, !PT ;  /* 0x4000005b0a0a0209 */ /* 0x000fe20007800000 */
[----:B------:R-:W-:Y:S02]  /*29a0*/  HADD2.F32 R96, -RZ, R29.H0_H0 ;  /* 0x2000001dff607230 */ /* 0x000fe40000004100 */
[----:B------:R-:W-:Y:S01]  /*29b0*/  FFMA R95, R75, R72, R74 ;  /* 0x000000484b5f7223 */ /* 0x000fe2000000004a */
[----:B------:R-:W-:Y:S01]  /*29c0*/  HADD2.F32 R75, -RZ, R53.H1_H1 ;  /* 0x30000035ff4b7230 */ /* 0x000fe20000004100 */
[----:B------:R-:W-:Y:S01]  /*29d0*/  @P0 FMNMX R10, R10, |R90|, !PT ;  /* 0x4000005a0a0a0209 */ /* 0x000fe20007800000 */
[----:B------:R-:W-:-:S02]  /*29e0*/  HADD2.F32 R72, -RZ, R30.H0_H0 ;  /* 0x2000001eff487230 */ /* 0x000fc40000004100 */
[----:B------:R-:W-:Y:S01]  /*29f0*/  @P1 FADD R73, R73, 1 ;  /* 0x3f80000049491421 */ /* 0x000fe20000000000 */
[----:B------:R-:W-:Y:S01]  /*2a00*/  FMUL R100, R100, UR4 ;  /* 0x0000000464647c20 */ /* 0x000fe20008400000 */
[----:B------:R-:W-:Y:S02]  /*2a10*/  HADD2.F32 R116, -RZ, R53.H0_H0 ;  /* 0x20000035ff747230 */ /* 0x000fe40000004100 */
[----:B------:R-:W-:Y:S01]  /*2a20*/  @P1 FADD R96, R96, 1 ;  /* 0x3f80000060601421 */ /* 0x000fe20000000000 */
[----:B------:R-:W-:Y:S01]  /*2a30*/  FMUL R97, R97, UR4 ;  /* 0x0000000461617c20 */ /* 0x000fe20008400000 */
[----:B------:R-:W-:Y:S01]  /*2a40*/  HADD2.F32 R74, -RZ, R54.H0_H0 ;  /* 0x20000036ff4a7230 */ /* 0x000fe20000004100 */
[----:B------:R-:W-:Y:S01]  /*2a50*/  @P0 FMNMX R10, R10, |R95|, !PT ;  /* 0x4000005f0a0a0209 */ /* 0x000fe20007800000 */
[----:B------:R-:W-:Y:S02]  /*2a60*/  HADD2.F32 R113, -RZ, R30.H1_H1 ;  /* 0x3000001eff717230 */ /* 0x000fe40000004100 */
[----:B------:R-:W-:Y:S01]  /*2a70*/  @P1 FADD R72, R72, 1 ;  /* 0x3f80000048481421 */ /* 0x000fe20000000000 */
[----:B------:R-:W-:Y:S01]  /*2a80*/  FMUL R99, R99, UR4 ;  /* 0x0000000463637c20 */ /* 0x000fe20008400000 */
[----:B------:R-:W-:Y:S01]  /*2a90*/  FFMA R98, R100, R73, R75 ;  /* 0x0000004964627223 */ /* 0x000fe2000000004b */
[----:B------:R-:W-:-:S02]  /*2aa0*/  HADD2.F32 R100, -RZ, R31.H0_H0 ;  /* 0x2000001fff647230 */ /* 0x000fc40000004100 */
[----:B------:R-:W-:Y:S01]  /*2ab0*/  FFMA R93, R97, R96, R116 ;  /* 0x00000060615d7223 */ /* 0x000fe20000000074 */
[----:B------:R-:W-:Y:S01]  /*2ac0*/  HADD2.F32 R73, -RZ, R31.H1_H1 ;  /* 0x3000001fff497230 */ /* 0x000fe20000004100 */
[----:B------:R-:W-:Y:S01]  /*2ad0*/  @P0 FMNMX R10, R10, |R94|, !PT ;  /* 0x4000005e0a0a0209 */ /* 0x000fe20007800000 */
[----:B------:R-:W-:Y:S02]  /*2ae0*/  HADD2.F32 R115, -RZ, R54.H1_H1 ;  /* 0x30000036ff737230 */ /* 0x000fe40000004100 */
[----:B------:R-:W-:Y:S01]  /*2af0*/  @P1 FADD R113, R113, 1 ;  /* 0x3f80000071711421 */ /* 0x000fe20000000000 */
[----:B------:R-:W-:Y:S01]  /*2b00*/  FMUL R102, R102, UR4 ;  /* 0x0000000466667c20 */ /* 0x000fe20008400000 */
[----:B------:R-:W-:Y:S01]  /*2b10*/  FFMA R97, R99, R72, R74 ;  /* 0x0000004863617223 */ /* 0x000fe2000000004a */
[----:B------:R-:W-:Y:S02]  /*2b20*/  HADD2.F32 R72, -RZ, R55.H0_H0 ;  /* 0x20000037ff487230 */ /* 0x000fe40000004100 */
[----:B------:R-:W-:Y:S01]  /*2b30*/  @P1 FADD R100, R100, 1 ;  /* 0x3f80000064641421 */ /* 0x000fe20000000000 */
[----:B------:R-:W-:-:S02]  /*2b40*/  HADD2.F32 R74, -RZ, R32.H0_H0 ;  /* 0x20000020ff4a7230 */ /* 0x000fc40000004100 */
[----:B------:R-:W-:Y:S01]  /*2b50*/  FMUL R101, R101, UR4 ;  /* 0x0000000465657c20 */ /* 0x000fe20008400000 */
[----:B------:R-:W-:Y:S02]  /*2b60*/  HADD2.F32 R75, -RZ, R55.H1_H1 ;  /* 0x30000037ff4b7230 */ /* 0x000fe40000004100 */
[----:B------:R-:W-:Y:S01]  /*2b70*/  @P1 FADD R73, R73, 1 ;  /* 0x3f80000049491421 */ /* 0x000fe20000000000 */
[----:B------:R-:W-:Y:S01]  /*2b80*/  FMUL R104, R104, UR4 ;  /* 0x0000000468687c20 */ /* 0x000fe20008400000 */
[----:B------:R-:W-:Y:S01]  /*2b90*/  @P0 FMNMX R10, R10, |R93|, !PT ;  /* 0x4000005d0a0a0209 */ /* 0x000fe20007800000 */
[----:B------:R-:W-:Y:S01]  /*2ba0*/  FFMA R96, R102, R113, R115 ;  /* 0x0000007166607223 */ /* 0x000fe20000000073 */
[----:B------:R-:W-:Y:S02]  /*2bb0*/  HADD2.F32 R102, -RZ, R56.H0_H0 ;  /* 0x20000038ff667230 */ /* 0x000fe40000004100 */
[----:B------:R-:W-:Y:S01]  /*2bc0*/  @P1 FADD R74, R74, 1 ;  /* 0x3f8000004a4a1421 */ /* 0x000fe20000000000 */
[----:B------:R-:W-:Y:S01]  /*2bd0*/  FMUL R103, R103, UR4 ;  /* 0x0000000467677c20 */ /* 0x000fe20008400000 */
[----:B------:R-:W-:Y:S01]  /*2be0*/  FFMA R100, R101, R100, R72 ;  /* 0x0000006465647223 */ /* 0x000fe20000000048 */
[----:B------:R-:W-:Y:S01]  /*2bf0*/  FFMA R101, R104, R73, R75 ;  /* 0x0000004968657223 */ /* 0x000fe2000000004b */
[----:B------:R-:W-:Y:S01]  /*2c00*/  HADD2.F32 R72, -RZ, R33.H0_H0 ;  /* 0x20000021ff487230 */ /* 0x000fe20000004100 */
[----:B------:R-:W-:Y:S01]  /*2c10*/  @P0 FMNMX R10, R10, |R98|, !PT ;  /* 0x400000620a0a0209 */ /* 0x000fe20007800000 */
[----:B------:R-:W-:-:S02]  /*2c20*/  HADD2.F32 R73, -RZ, R32.H1_H1 ;  /* 0x30000020ff497230 */ /* 0x000fc40000004100 */
[----:B------:R-:W-:Y:S01]  /*2c30*/  FFMA R99, R103, R74, R102 ;  /* 0x0000004a67637223 */ /* 0x000fe20000000066 */
[----:B------:R-:W-:Y:S01]  /*2c40*/  HADD2.F32 R74, -RZ, R57.H0_H0 ;  /* 0x20000039ff4a7230 */ /* 0x000fe20000004100 */
[----:B------:R-:W-:Y:S01]  /*2c50*/  @P0 FMNMX R10, R10, |R97|, !PT ;  /* 0x400000610a0a0209 */ /* 0x000fe20007800000 */
[----:B------:R-:W-:Y:S02]  /*2c60*/  HADD2.F32 R75, -RZ, R56.H1_H1 ;  /* 0x30000038ff4b7230 */ /* 0x000fe40000004100 */
[----:B------:R-:W-:Y:S01]  /*2c70*/  @P1 FADD R72, R72, 1 ;  /* 0x3f80000048481421 */ /* 0x000fe20000000000 */
[----:B------:R-:W-:Y:S02]  /*2c80*/  HADD2.F32 R113, -RZ, R33.H1_H1 ;  /* 0x30000021ff717230 */ /* 0x000fe40000004100 */
[----:B------:R-:W-:Y:S01]  /*2c90*/  FMUL R105, R105, UR4 ;  /* 0x0000000469697c20 */ /* 0x000fe20008400000 */
[----:B------:R-:W-:Y:S01]  /*2ca0*/  @P1 FADD R73, R73, 1 ;  /* 0x3f80000049491421 */ /* 0x000fe20000000000 */
[----:B------:R-:W-:Y:S01]  /*2cb0*/  FMUL R106, R106, UR4 ;  /* 0x000000046a6a7c20 */ /* 0x000fe20008400000 */
[----:B------:R-:W-:Y:S01]  /*2cc0*/  @P0 FMNMX R10, R10, |R96|, !PT ;  /* 0x400000600a0a0209 */ /* 0x000fe20007800000 */
[----:B------:R-:W-:-:S02]  /*2cd0*/  HADD2.F32 R115, -RZ, R57.H1_H1 ;  /* 0x30000039ff737230 */ /* 0x000fc40000004100 */
[----:B------:R-:W-:Y:S01]  /*2ce0*/  FFMA R103, R105, R72, R74 ;  /* 0x0000004869677223 */ /* 0x000fe2000000004a */
[----:B------:R-:W-:Y:S01]  /*2cf0*/  @P1 FADD R113, R113, 1 ;  /* 0x3f80000071711421 */ /* 0x000fe20000000000 */
[----:B------:R-:W-:Y:S01]  /*2d00*/  FMUL R108, R108, UR4 ;  /* 0x000000046c6c7c20 */ /* 0x000fe20008400000 */
[----:B------:R-:W-:Y:S01]  /*2d10*/  FFMA R104, R106, R73, R75 ;  /* 0x000000496a687223 */ /* 0x000fe2000000004b */
[--C-:B------:R-:W-:Y:S01]  /*2d20*/  HADD2.F32 R72, -RZ, R34.reuse.H0_H0 ;  /* 0x20000022ff487230 */ /* 0x100fe20000004100 */
[----:B------:R-:W-:Y:S01]  /*2d30*/  @P0 FMNMX R10, R10, |R100|, !PT ;  /* 0x400000640a0a0209 */ /* 0x000fe20007800000 */
[----:B------:R-:W-:Y:S02]  /*2d40*/  HADD2.F32 R73, -RZ, R34.H1_H1 ;  /* 0x30000022ff497230 */ /* 0x000fe40000004100 */
[----:B------:R-:W-:Y:S01]  /*2d50*/  FFMA R102, R108, R113, R115 ;  /* 0x000000716c667223 */ /* 0x000fe20000000073 */
[--C-:B------:R-:W-:Y:S02]  /*2d60*/  HADD2.F32 R74, -RZ, R58.reuse.H0_H0 ;  /* 0x2000003aff4a7230 */ /* 0x100fe40000004100 */
[----:B------:R-:W-:Y:S01]  /*2d70*/  @P1 FADD R72, R72, 1 ;  /* 0x3f80000048481421 */ /* 0x000fe20000000000 */
[----:B------:R-:W-:-:S02]  /*2d80*/  HADD2.F32 R75, -RZ, R58.H1_H1 ;  /* 0x3000003aff4b7230 */ /* 0x000fc40000004100 */
[----:B------:R-:W-:Y:S01]  /*2d90*/  FMUL R107, R107, UR4 ;  /* 0x000000046b6b7c20 */ /* 0x000fe20008400000 */
[----:B------:R-:W-:Y:S02]  /*2da0*/  HADD2.F32 R108, -RZ, R35.H0_H0 ;  /* 0x20000023ff6c7230 */ /* 0x000fe40000004100 */
[----:B------:R-:W-:Y:S01]  /*2db0*/  @P1 FADD R73, R73, 1 ;  /* 0x3f80000049491421 */ /* 0x000fe20000000000 */
[----:B------:R-:W-:Y:S01]  /*2dc0*/  FMUL R82, R82, UR4 ;  /* 0x0000000452527c20 */ /* 0x000fe20008400000 */
[----:B------:R-:W-:Y:S01]  /*2dd0*/  @P0 FMNMX R10, R10, |R101|, !PT ;  /* 0x400000650a0a0209 */ /* 0x000fe20007800000 */
[----:B------:R-:W-:Y:S02]  /*2de0*/  HADD2.F32 R116, -RZ, R59.H0_H0 ;  /* 0x2000003bff747230 */ /* 0x000fe40000004100 */
[----:B------:R-:W-:Y:S01]  /*2df0*/  FFMA R105, R107, R72, R74 ;  /* 0x000000486b697223 */ /* 0x000fe2000000004a */
[----:B------:R-:W-:Y:S01]  /*2e00*/  @P1 FADD R108, R108, 1 ;  /* 0x3f8000006c6c1421 */ /* 0x000fe20000000000 */
[----:B------:R-:W-:Y:S01]  /*2e10*/  FMUL R109, R109, UR4 ;  /* 0x000000046d6d7c20 */ /* 0x000fe20008400000 */
        /* <DEDUP_REMOVED lines=16> */
[--C-:B------:R-:W-:Y:S02]  /*2f20*/  HADD2.F32 R109, -RZ, R37.reuse.H0_H0 ;  /* 0x20000025ff6d7230 */ /* 0x100fe40000004100 */
[----:B------:R-:W-:Y:S01]  /*2f30*/  @P1 FADD R116, R116, 1 ;  /* 0x3f80000074741421 */ /* 0x000fe20000000000 */
[----:B------:R-:W-:Y:S01]  /*2f40*/  FMUL R111, R111, UR4 ;  /* 0x000000046f6f7c20 */ /* 0x000fe20008400000 */
[----:B------:R-:W-:Y:S01]  /*2f50*/  FFMA R108, R110, R73, R75 ;  /* 0x000000496e6c7223 */ /* 0x000fe2000000004b */
[----:B------:R-:W-:Y:S02]  /*2f60*/  HADD2.F32 R72, -RZ, R37.H1_H1 ;  /* 0x30000025ff487230 */ /* 0x000fe40000004100 */
[----:B------:R-:W-:Y:S01]  /*2f70*/  FADD R85, R85, -UR14 ;  /* 0x8000000e55557e21 */ /* 0x000fe20008000000 */
[----:B------:R-:W-:Y:S02]  /*2f80*/  HADD2.F32 R75, -RZ, R38.H0_H0 ;  /* 0x20000026ff4b7230 */ /* 0x000fe40000004100 */
[----:B------:R-:W-:Y:S01]  /*2f90*/  FADD R112, R112, -UR14 ;  /* 0x8000000e70707e21 */ /* 0x000fe20008000000 */
[----:B------:R-:W-:Y:S01]  /*2fa0*/  @P0 FMNMX R10, R10, |R102|, !PT ;  /* 0x400000660a0a0209 */ /* 0x000fe20007800000 */
[----:B------:R-:W-:-:S02]  /*2fb0*/  HADD2.F32 R73, -RZ, R61.H0_H0 ;  /* 0x2000003dff497230 */ /* 0x000fc40000004100 */
[----:B------:R-:W-:Y:S01]  /*2fc0*/  FFMA R83, R111, R116, R118 ;  /* 0x000000746f537223 */ /* 0x000fe20000000076 */
        /* <DEDUP_REMOVED lines=12> */
[----:B------:R-:W-:Y:S01]  /*3090*/  @P0 FMNMX R10, R10, |R106|, !PT ;  /* 0x4000006a0a0a0209 */ /* 0x000fe20007800000 */
[----:B------:R-:W-:-:S02]  /*30a0*/  HADD2.F32 R75, -RZ, R38.H1_H1 ;  /* 0x30000026ff4b7230 */ /* 0x000fc40000004100 */
[----:B------:R-:W-:Y:S01]  /*30b0*/  FADD R86, R86, -UR14 ;  /* 0x8000000e56567e21 */ /* 0x000fe20008000000 */
[----:B------:R-:W-:Y:S02]  /*30c0*/  HADD2.F32 R113, -RZ, R39.H0_H0 ;  /* 0x20000027ff717230 */ /* 0x000fe40000004100 */
[----:B------:R-:W-:Y:S01]  /*30d0*/  FADD R114, R114, -UR14 ;  /* 0x8000000e72727e21 */ /* 0x000fe20008000000 */
[----:B------:R-:W-:Y:S01]  /*30e0*/  @P0 FMNMX R10, R10, |R82|, !PT ;  /* 0x400000520a0a0209 */ /* 0x000fe20007800000 */
[----:B------:R-:W-:Y:S02]  /*30f0*/  HADD2.F32 R111, -RZ, R62.H1_H1 ;  /* 0x3000003eff6f7230 */ /* 0x000fe40000004100 */
[----:B------:R-:W-:Y:S01]  /*3100*/  @P1 FADD R75, R75, 1 ;  /* 0x3f8000004b4b1421 */ /* 0x000fe20000000000 */
[----:B------:R-:W-:Y:S02]  /*3110*/  HADD2.F32 R115, -RZ, R63.H0_H0 ;  /* 0x2000003fff737230 */ /* 0x000fe40000004100 */
[----:B------:R-:W-:Y:S01]  /*3120*/  FMUL R86, R86, UR4 ;  /* 0x0000000456567c20 */ /* 0x000fe20008400000 */
[----:B------:R-:W-:Y:S01]  /*3130*/  FMUL R114, R114, UR4 ;  /* 0x0000000472727c20 */ /* 0x000fe20008400000 */
[----:B------:R-:W-:Y:S01]  /*3140*/  @P1 FADD R113, R113, 1 ;  /* 0x3f80000071711421 */ /* 0x000fe20000000000 */
[----:B------:R-:W-:Y:S01]  /*3150*/  @P0 FMNMX R10, R10, |R108|, !PT ;  /* 0x4000006c0a0a0209 */ /* 0x000fe20007800000 */
[----:B------:R-:W0:Y:S01]  /*3160*/  @!P3 LDC.64 R72, c[0x0][0x230] ;  /* 0x00008c00ff48bb82 */ /* 0x000e220000000a00 */
[----:B------:R-:W-:Y:S01]  /*3170*/  FFMA R110, R86, R75, R111 ;  /* 0x0000004b566e7223 */ /* 0x000fe2000000006f */
[----:B------:R-:W-:Y:S01]  /*3180*/  FFMA R86, R114, R113, R115 ;  /* 0x0000007172567223 */ /* 0x000fe20000000073 */
[----:B------:R-:W-:Y:S01]  /*3190*/  HADD2.F32 R74, -RZ, R39.H1_H1 ;  /* 0x30000027ff4a7230 */ /* 0x000fe20000004100 */
[----:B------:R-:W-:Y:S01]  /*31a0*/  @P0 FMNMX R10, R10, |R107|, !PT ;  /* 0x4000006b0a0a0209 */ /* 0x000fe20007800000 */
[----:B------:R-:W-:Y:S01]  /*31b0*/  FADD R87, R87, -UR14 ;  /* 0x8000000e57577e21 */ /* 0x000fe20008000000 */
[----:B------:R-:W-:Y:S01]  /*31c0*/  MOV R116, UR11 ;  /* 0x0000000b00747c02 */ /* 0x000fe20008000f00 */
[----:B------:R-:W-:Y:S01]  /*31d0*/  HADD2.F32 R112, -RZ, R63.H1_H1 ;  /* 0x3000003fff707230 */ /* 0x000fe20000004100 */
[----:B------:R-:W1:Y:S01]  /*31e0*/  LDC.64 R114, c[0x0][0x258] ;  /* 0x00009600ff727b82 */ /* 0x000e620000000a00 */
[----:B------:R-:W-:Y:S01]  /*31f0*/  @P0 FMNMX R10, R10, |R83|, !PT ;  /* 0x400000530a0a0209 */ /* 0x000fe20007800000 */
[----:B------:R-:W-:Y:S01]  /*3200*/  @P1 FADD R74, R74, 1 ;  /* 0x3f8000004a4a1421 */ /* 0x000fe20000000000 */
[----:B------:R-:W-:Y:S01]  /*3210*/  FMUL R87, R87, UR4 ;  /* 0x0000000457577c20 */ /* 0x000fe20008400000 */
[----:B------:R-:W-:Y:S01]  /*3220*/  LOP3.LUT R75, R116, 0x80, R11, 0xe2, !PT ;  /* 0x00000080744b7812 */ /* 0x000fe200078ee20b */
[----:B------:R-:W-:Y:S01]  /*3230*/  ULDC.U8 UR11, c[0x0][0x294] ;  /* 0x0000a500000b7ab9 */ /* 0x000fe20000000000 */
[----:B------:R-:W-:Y:S01]  /*3240*/  @P0 FMNMX R10, R10, |R109|, !PT ;  /* 0x4000006d0a0a0209 */ /* 0x000fe20007800000 */
[----:B------:R-:W-:Y:S01]  /*3250*/  FFMA R87, R87, R74, R112 ;  /* 0x0000004a57577223 */ /* 0x000fe20000000070 */
[----:B------:R-:W-:-:S02]  /*3260*/  ISETP.NE.AND P1, PT, RZ, UR11, PT ;  /* 0x0000000bff007c0c */ /* 0x000fc4000bf25270 */
[----:B------:R-:W-:Y:S02]  /*3270*/  LOP3.LUT R74, R75, 0x60, R12, 0xf8, !PT ;  /* 0x000000604b4a7812 */ /* 0x000fe400078ef80c */
[----:B------:R-:W-:Y:S02]  /*3280*/  @P0 FMNMX R10, R10, |R84|, !PT ;  /* 0x400000540a0a0209 */ /* 0x000fe40007800000 */
[----:B------:R-:W-:Y:S01]  /*3290*/  MOV R111, UR4 ;  /* 0x00000004006f7c02 */ /* 0x000fe20008000f00 */
[C---:B------:R-:W-:Y:S01]  /*32a0*/  IMAD R74, R9.reuse, 0x600, R74 ;  /* 0x00000600094a7824 */ /* 0x040fe200078e024a */
[----:B------:R-:W-:Y:S01]  /*32b0*/  @P0 FMNMX R10, R10, |R85|, !PT ;  /* 0x400000550a0a0209 */ /* 0x000fe20007800000 */
[----:B0-----:R-:W-:Y:S01]  /*32c0*/  @!P3 IMAD.WIDE R72, R9, 0x4, R72 ;  /* 0x000000040948b825 */ /* 0x001fe200078e0248 */
[----:B------:R-:W-:Y:S02]  /*32d0*/  ULDC UR4, c[0x0][0x210] ;  /* 0x0000840000047ab9 */ /* 0x000fe40000000800 */
[----:B------:R-:W-:Y:S01]  /*32e0*/  IADD3 R117, R74, 0x400, RZ ;  /* 0x000004004a757810 */ /* 0x000fe20007ffe0ff */
        /* <DEDUP_REMOVED lines=10> */
[----:B-1----:R-:W-:-:S04]  /*3390*/  IMAD.WIDE.U32 R112, R5, 0x10, R114 ;  /* 0x0000001005707825 */ /* 0x002fc800078e0072 */
[----:B------:R-:W-:Y:S01]  /*33a0*/  @P1 FMUL R76, R76, UR6 ;  /* 0x000000064c4c1c20 */ /* 0x000fe20008400000 */
        /* <DEDUP_REMOVED lines=8> */
[----:B------:R-:W-:-:S04]  /*3430*/  IMAD.WIDE.U32 R4, R4, 0x10, R114 ;  /* 0x0000001004047825 */ /* 0x000fc800078e0072 */
[----:B------:R-:W-:Y:S01]  /*3440*/  @P1 FMUL R80, R80, UR6 ;  /* 0x0000000650501c20 */ /* 0x000fe20008400000 */
[----:B------:R-:W-:Y:S01]  /*3450*/  @P1 FMUL R79, R79, UR6 ;  /* 0x000000064f4f1c20 */ /* 0x000fe20008400000 */
[----:B------:R-:W-:Y:S01]  /*3460*/  @P1 FMUL R71, R71, UR6 ;  /* 0x0000000647471c20 */ /* 0x000fe20008400000 */
[----:B------:R-:W-:-:S04]  /*3470*/  IMAD.WIDE.U32 R118, R3, 0x10, R114 ;  /* 0x0000001003767825 */ /* 0x000fc800078e0072 */
[----:B------:R-:W-:Y:S01]  /*3480*/  @P1 FMUL R81, R81, UR6 ;  /* 0x0000000651511c20 */ /* 0x000fe20008400000 */
[----:B------:R-:W-:Y:S01]  /*3490*/  @P1 FMUL R92, R92, UR6 ;  /* 0x000000065c5c1c20 */ /* 0x000fe20008400000 */
[----:B------:R0:W-:Y:S01]  /*34a0*/  @!P3 STG.E desc[UR8][R72.64], R111 ;  /* 0x0000006f4800b986 */ /* 0x0001e2000c101908 */
        /* <DEDUP_REMOVED lines=8> */
[----:B------:R-:W-:Y:S01]  /*3530*/  F2FP.F16.F32.PACK_AB R74, R14, R64 ;  /* 0x000000400e4a723e */ /* 0x000fe200000000ff */
[----:B------:R-:W-:Y:S01]  /*3540*/  @P1 FMUL R93, R93, UR6 ;  /* 0x000000065d5d1c20 */ /* 0x000fe20008400000 */
[----:B------:R-:W-:Y:S01]  /*3550*/  F2FP.F16.F32.PACK_AB R75, R66, R67 ;  /* 0x00000043424b723e */ /* 0x000fe200000000ff */
[----:B------:R-:W-:Y:S01]  /*3560*/  @P1 FMUL R98, R98, UR6 ;  /* 0x0000000662621c20 */ /* 0x000fe20008400000 */
[----:B0-----:R-:W-:Y:S01]  /*3570*/  F2FP.F16.F32.PACK_AB R72, R2, R13 ;  /* 0x0000000d0248723e */ /* 0x001fe200000000ff */
        /* <DEDUP_REMOVED lines=24> */
[----:B------:R-:W-:Y:S01]  /*3700*/  F2FP.F16.F32.PACK_AB R64, R77, R15 ;  /* 0x0000000f4d40723e */ /* 0x000fe200000000ff */
[----:B------:R0:W-:Y:S01]  /*3710*/  STG.E.128 desc[UR8][R120.64], R72 ;  /* 0x0000004878007986 */ /* 0x0001e2000c101d08 */
[----:B------:R-:W-:-:S02]  /*3720*/  F2FP.F16.F32.PACK_AB R67, R80, R69 ;  /* 0x000000455043723e */ /* 0x000fc400000000ff */
[----:B------:R-:W-:Y:S02]  /*3730*/  F2FP.F16.F32.PACK_AB R68, R71, R79 ;  /* 0x0000004f4744723e */ /* 0x000fe400000000ff */
        /* <DEDUP_REMOVED lines=9> */
[----:B0-----:R-:W-:Y:S02]  /*37d0*/  F2FP.F16.F32.PACK_AB R72, R104, R99 ;  /* 0x000000636848723e */ /* 0x001fe400000000ff */
        /* <DEDUP_REMOVED lines=9> */
[----:B------:R-:W-:Y:S01]  /*3870*/  IADD3 R9, R9, UR4, RZ ;  /* 0x0000000409097c10 */ /* 0x000fe2000fffe0ff */
[----:B------:R-:W-:Y:S02]  /*3880*/  ULDC UR4, c[0x0][0x218] ;  /* 0x0000860000047ab9 */ /* 0x000fe40000000800 */
[----:B------:R1:W-:Y:S01]  /*3890*/  STG.E.128 desc[UR8][R114.64], R108 ;  /* 0x0000006c72007986 */ /* 0x0003e2000c101d08 */
[----:B------:R-:W-:-:S13]  /*38a0*/  ISETP.GE.AND P0, PT, R9, UR4, PT ;  /* 0x0000000409007c0c */ /* 0x000fda000bf06270 */
[----:B------:R-:W-:Y:S05]  /*38b0*/  @!P0 BRA `(.L_x_8491) ;  /* 0xffffffc8007c8947 */ /* 0x000fea000383ffff */
.L_x_8478:
        /* <DEDUP_REMOVED lines=10> */
[----:B-1----:R-:W0:Y:S02]  /*3960*/  SHFL.DOWN PT, R5, R0, 0x4, 0x1f ;  /* 0x08801f0000057f89 */ /* 0x002e2400000e0000 */
[----:B0-----:R-:W-:-:S05]  /*3970*/  FMNMX R5, R0, R5, !PT ;  /* 0x0000000500057209 */ /* 0x001fca0007800000 */
[----:B------:R-:W0:Y:S02]  /*3980*/  SHFL.DOWN PT, R2, R5, 0x2, 0x1f ;  /* 0x08401f0005027f89 */ /* 0x000e2400000e0000 */
[----:B0-----:R-:W-:-:S05]  /*3990*/  FMNMX R2, R5, R2, !PT ;  /* 0x0000000205027209 */ /* 0x001fca0007800000 */
[----:B------:R0:W1:Y:S02]  /*39a0*/  SHFL.DOWN PT, R7, R2, 0x1, 0x1f ;  /* 0x08201f0002077f89 */ /* 0x00006400000e0000 */
.L_x_8516:
        /* <DEDUP_REMOVED lines=28> */
.L_x_8519:
[----:B-1----:R-:W-:-:S07]  /*3b70*/  FMNMX R5, R3, R2, !PT ;  /* 0x0000000203057209 */ /* 0x002fce0007800000 */
.L_x_8495:
[----:B------:R-:W-:Y:S05]  /*3b80*/  BSYNC B0 ;  /* 0x0000000000007941 */ /* 0x000fea0003800000 */
.L_x_8494:
[----:B------:R-:W-:Y:S01]  /*3b90*/  ISETP.NE.AND P0, PT, R12, RZ, PT ;  /* 0x000000ff0c00720c */ /* 0x000fe20003f05270 */
[----:B------:R-:W-:-:S12]  /*3ba0*/  BSSY B0, `(.L_x_8492) ;  /* 0x0000004000007945 */ /* 0x000fd80003800000 */
[----:B------:R-:W-:Y:S05]  /*3bb0*/  @P0 BRA `(.L_x_8497) ;  /* 0x0000000000080947 */ /* 0x000fea0003800000 */
[----:B0-----:R-:W0:Y:S02]  /*3bc0*/  LDC.64 R2, c[0x0][0x288] ;  /* 0x0000a200ff027b82 */ /* 0x001e240000000a00 */
[----:B0-----:R1:W-:Y:S02]  /*3bd0*/  REDG.E.MAX.S32.STRONG.GPU desc[UR8][R2.64], R5 ;  /* 0x000000050200798e */ /* 0x0013e4000d10e388 */
.L_x_8497:
[----:B------:R-:W-:Y:S05]  /*3be0*/  BSYNC B0 ;  /* 0x0000000000007941 */ /* 0x000fea0003800000 */
.L_x_8492:
        /* <DEDUP_REMOVED lines=14> */
[----:B01----:R-:W-:Y:S05]  /*3cd0*/  CALL.REL.NOINC `($__internal_103_$__cuda_sm20_rcp_rn_f32_slowpath) ;  /* 0x0000000c00987944 */ /* 0x003fea0003c00000 */
[----:B------:R-:W-:Y:S05]  /*3ce0*/  BRA `(.L_x_8499) ;  /* 0x0000000000147947 */ /* 0x000fea0003800000 */
.L_x_8498:
[----:B------:R-:W2:Y:S01]  /*3cf0*/  MUFU.RCP R0, UR6 ;  /* 0x0000000600007d08 */ /* 0x000ea20008001000 */
[----:B01----:R-:W-:-:S05]  /*3d00*/  MOV R3, UR6 ;  /* 0x0000000600037c02 */ /* 0x003fca0008000f00 */
[----:B--2---:R-:W-:-:S04]  /*3d10*/  FFMA R2, R0, R3, -1 ;  /* 0xbf80000000027423 */ /* 0x004fc80000000003 */
[----:B------:R-:W-:-:S04]  /*3d20*/  FADD.FTZ R3, -R2, -RZ ;  /* 0x800000ff02037221 */ /* 0x000fc80000010100 */
[----:B------:R-:W-:-:S07]  /*3d30*/  FFMA R0, R0, R3, R0 ;  /* 0x0000000300007223 */ /* 0x000fce0000000000 */
.L_x_8499:
[----:B------:R-:W0:Y:S02]  /*3d40*/  LDC.64 R2, c[0x0][0x280] ;  /* 0x0000a000ff027b82 */ /* 0x000e240000000a00 */
[----:B0-----:R-:W-:Y:S01]  /*3d50*/  STG.E desc[UR8][R2.64], R0 ;  /* 0x0000000002007986 */ /* 0x001fe2000c101908 */
[----:B------:R-:W-:Y:S05]  /*3d60*/  EXIT ;  /* 0x000000000000794d */ /* 0x000fea0003800000 */
.L_x_8479:
[----:B------:R-:W-:Y:S01]  /*3d70*/  HFMA2.MMA R119, -RZ, RZ, 0, 5.9604644775390625e-08 ;  /* 0x00000001ff777435 */ /* 0x000fe200000001ff */
[----:B------:R-:W-:Y:S02]  /*3d80*/  MOV R118, R0 ;  /* 0x0000000000767202 */ /* 0x000fe40000000f00 */
[----:B------:R-:W-:Y:S02]  /*3d90*/  MOV R120, 0x1f ;  /* 0x0000001f00787802 */ /* 0x000fe40000000f00 */
[----:B------:R-:W-:-:S07]  /*3da0*/  MOV R77, 0xffffffff ;  /* 0xffffffff004d7802 */ /* 0x000fce0000000f00 */
[----:B-----5:R-:W-:Y:S05]  /*3db0*/  WARPSYNC.COLLECTIVE R77, `(.L_x_8500) ;  /* 0x000000004d087348 */ /* 0x020fea0003c00000 */
[----:B------:R0:W1:Y:S02]  /*3dc0*/  SHFL.BFLY P0, R117, R118, R119, R120 ;  /* 0x0c00007776757389 */ /* 0x0000640000000078 */
[----:B01---5:R-:W-:Y:S01]  /*3dd0*/  ENDCOLLECTIVE ;  /* 0x000000000000791b */ /* 0x023fe20003800000 */
.L_x_8500:
[----:B------:R-:W-:Y:S01]  /*3de0*/  HFMA2.MMA R119, -RZ, RZ, 0, 1.1920928955078125e-07 ;  /* 0x00000002ff777435 */ /* 0x000fe200000001ff */
[----:B------:R-:W-:-:S05]  /*3df0*/  MOV R79, R117 ;  /* 0x00000075004f7202 */ /* 0x000fca0000000f00 */
[----:B------:R-:W-:-:S05]  /*3e00*/  FADD R79, R0, R79 ;  /* 0x0000004f004f7221 */ /* 0x000fca0000000000 */
[----:B------:R-:W-:-:S07]  /*3e10*/  MOV R118, R79 ;  /* 0x0000004f00767202 */ /* 0x000fce0000000f00 */
[----:B------:R-:W-:Y:S05]  /*3e20*/  WARPSYNC.COLLECTIVE R77, `(.L_x_8501) ;  /* 0x000000004d087348 */ /* 0x000fea0003c00000 */
[----:B------:R0:W1:Y:S02]  /*3e30*/  SHFL.BFLY P0, R117, R118, R119, R120 ;  /* 0x0c00007776757389 */ /* 0x0000640000000078 */
[----:B01----:R-:W-:Y:S01]  /*3e40*/  ENDCOLLECTIVE ;  /* 0x000000000000791b */ /* 0x003fe20003800000 */
.L_x_8501:
[----:B------:R-:W-:Y:S01]  /*3e50*/  HFMA2.MMA R119, -RZ, RZ, 0, 2.384185791015625e-07 ;  /* 0x00000004ff777435 */ /* 0x000fe200000001ff */
[----:B------:R-:W-:-:S05]  /*3e60*/  MOV R78, R117 ;  /* 0x00000075004e7202 */ /* 0x000fca0000000f00 */
[----:B------:R-:W-:-:S05]  /*3e70*/  FADD R80, R79, R78 ;  /* 0x0000004e4f507221 */ /* 0x000fca0000000000 */
[----:B------:R-:W-:-:S07]  /*3e80*/  MOV R118, R80 ;  /* 0x0000005000767202 */ /* 0x000fce0000000f00 */
[----:B------:R-:W-:Y:S05]  /*3e90*/  WARPSYNC.COLLECTIVE R77, `(.L_x_8502) ;  /* 0x000000004d087348 */ /* 0x000fea0003c00000 */
[----:B------:R0:W1:Y:S02]  /*3ea0*/  SHFL.BFLY P0, R117, R118, R119, R120 ;  /* 0x0c00007776757389 */ /* 0x0000640000000078 */
[----:B01----:R-:W-:Y:S01]  /*3eb0*/  ENDCOLLECTIVE ;  /* 0x000000000000791b */ /* 0x003fe20003800000 */
.L_x_8502:
[----:B------:R-:W-:Y:S01]  /*3ec0*/  HFMA2.MMA R119, -RZ, RZ, 0, 4.76837158203125e-07 ;  /* 0x00000008ff777435 */ /* 0x000fe200000001ff */
[----:B------:R-:W-:-:S05]  /*3ed0*/  MOV R81, R117 ;  /* 0x0000007500517202 */ /* 0x000fca0000000f00 */
[----:B------:R-:W-:-:S05]  /*3ee0*/  FADD R81, R80, R81 ;  /* 0x0000005150517221 */ /* 0x000fca0000000000 */
[----:B------:R-:W-:-:S07]  /*3ef0*/  MOV R118, R81 ;  /* 0x0000005100767202 */ /* 0x000fce0000000f00 */
[----:B------:R-:W-:Y:S05]  /*3f00*/  WARPSYNC.COLLECTIVE R77, `(.L_x_8503) ;  /* 0x000000004d087348 */ /* 0x000fea0003c00000 */
[----:B------:R0:W1:Y:S02]  /*3f10*/  SHFL.BFLY P0, R117, R118, R119, R120 ;  /* 0x0c00007776757389 */ /* 0x0000640000000078 */
[----:B01----:R-:W-:Y:S01]  /*3f20*/  ENDCOLLECTIVE ;  /* 0x000000000000791b */ /* 0x003fe20003800000 */
.L_x_8503:
[----:B------:R-:W-:Y:S01]  /*3f30*/  HFMA2.MMA R119, -RZ, RZ, 0, 9.5367431640625e-07 ;  /* 0x00000010ff777435 */ /* 0x000fe200000001ff */
[----:B------:R-:W-:-:S05]  /*3f40*/  MOV R78, R117 ;  /* 0x00000075004e7202 */ /* 0x000fca0000000f00 */
[----:B------:R-:W-:-:S05]  /*3f50*/  FADD R115, R81, R78 ;  /* 0x0000004e51737221 */ /* 0x000fca0000000000 */
[----:B------:R-:W-:-:S07]  /*3f60*/  MOV R118, R115 ;  /* 0x0000007300767202 */ /* 0x000fce0000000f00 */
[----:B------:R-:W-:Y:S05]  /*3f70*/  WARPSYNC.COLLECTIVE R77, `(.L_x_8504) ;  /* 0x000000004d087348 */ /* 0x000fea0003c00000 */
[----:B------:R0:W1:Y:S02]  /*3f80*/  SHFL.BFLY P0, R117, R118, R119, R120 ;  /* 0x0c00007776757389 */ /* 0x0000640000000078 */
[----:B01----:R-:W-:Y:S01]  /*3f90*/  ENDCOLLECTIVE ;  /* 0x000000000000791b */ /* 0x003fe20003800000 */
.L_x_8504:
[----:B------:R-:W-:Y:S01]  /*3fa0*/  HFMA2.MMA R119, -RZ, RZ, 0, 5.9604644775390625e-08 ;  /* 0x00000001ff777435 */ /* 0x000fe200000001ff */
[----:B------:R-:W-:-:S05]  /*3fb0*/  MOV R78, R117 ;  /* 0x00000075004e7202 */ /* 0x000fca0000000f00 */
        /* <DEDUP_REMOVED lines=103> */
.L_x_8505:
[----:B------:R-:W-:Y:S01]  /*4630*/  HFMA2.MMA R119, -RZ, RZ, 0, 1.1920928955078125e-07 ;  /* 0x00000002ff777435 */ /* 0x000fe200000001ff */
[----:B------:R-:W-:-:S05]  /*4640*/  MOV R79, R117 ;  /* 0x00000075004f7202 */ /* 0x000fca0000000f00 */
[----:B------:R-:W-:-:S05]  /*4650*/  FADD R79, R0, R79 ;  /* 0x0000004f004f7221 */ /* 0x000fca0000000000 */
[----:B------:R-:W-:-:S07]  /*4660*/  MOV R118, R79 ;  /* 0x0000004f00767202 */ /* 0x000fce0000000f00 */
[----:B------:R-:W-:Y:S05]  /*4670*/  WARPSYNC.COLLECTIVE R77, `(.L_x_8506) ;  /* 0x000000004d087348 */ /* 0x000fea0003c00000 */
[----:B------:R0:W1:Y:S02]  /*4680*/  SHFL.BFLY P0, R117, R118, R119, R120 ;  /* 0x0c00007776757389 */ /* 0x0000640000000078 */
[----:B01----:R-:W-:Y:S01]  /*4690*/  ENDCOLLECTIVE ;  /* 0x000000000000791b */ /* 0x003fe20003800000 */
.L_x_8506:
[----:B------:R-:W-:Y:S01]  /*46a0*/  HFMA2.MMA R119, -RZ, RZ, 0, 2.384185791015625e-07 ;  /* 0x00000004ff777435 */ /* 0x000fe200000001ff */
[----:B------:R-:W-:-:S05]  /*46b0*/  MOV R80, R117 ;  /* 0x0000007500507202 */ /* 0x000fca0000000f00 */
[----:B------:R-:W-:-:S05]  /*46c0*/  FADD R80, R79, R80 ;  /* 0x000000504f507221 */ /* 0x000fca0000000000 */
[----:B------:R-:W-:-:S07]  /*46d0*/  MOV R118, R80 ;  /* 0x0000005000767202 */ /* 0x000fce0000000f00 */
[----:B------:R-:W-:Y:S05]  /*46e0*/  WARPSYNC.COLLECTIVE R77, `(.L_x_8507) ;  /* 0x000000004d087348 */ /* 0x000fea0003c00000 */
[----:B------:R0:W1:Y:S02]  /*46f0*/  SHFL.BFLY P0, R117, R118, R119, R120 ;  /* 0x0c00007776757389 */ /* 0x0000640000000078 */
[----:B01----:R-:W-:Y:S01]  /*4700*/  ENDCOLLECTIVE ;  /* 0x000000000000791b */ /* 0x003fe20003800000 */
.L_x_8507:
[----:B------:R-:W-:Y:S01]  /*4710*/  HFMA2.MMA R119, -RZ, RZ, 0, 4.76837158203125e-07 ;  /* 0x00000008ff777435 */ /* 0x000fe200000001ff */
[----:B------:R-:W-:-:S05]  /*4720*/  MOV R81, R117 ;  /* 0x0000007500517202 */ /* 0x000fca0000000f00 */
[----:B------:R-:W-:-:S05]  /*4730*/  FADD R81, R80, R81 ;  /* 0x0000005150517221 */ /* 0x000fca0000000000 */
[----:B------:R-:W-:-:S07]  /*4740*/  MOV R118, R81 ;  /* 0x0000005100767202 */ /* 0x000fce0000000f00 */
[----:B------:R-:W-:Y:S05]  /*4750*/  WARPSYNC.COLLECTIVE R77, `(.L_x_8508) ;  /* 0x000000004d087348 */ /* 0x000fea0003c00000 */
[----:B------:R0:W1:Y:S02]  /*4760*/  SHFL.BFLY P0, R117, R118, R119, R120 ;  /* 0x0c00007776757389 */ /* 0x0000640000000078 */
[----:B01----:R-:W-:Y:S01]  /*4770*/  ENDCOLLECTIVE ;  /* 0x000000000000791b */ /* 0x003fe20003800000 */
.L_x_8508:
[----:B------:R-:W-:Y:S01]  /*4780*/  HFMA2.MMA R119, -RZ, RZ, 0, 9.5367431640625e-07 ;  /* 0x00000010ff777435 */ /* 0x000fe200000001ff */
[----:B------:R-:W-:-:S05]  /*4790*/  MOV R116, R117 ;  /* 0x0000007500747202 */ /* 0x000fca0000000f00 */
[----:B------:R-:W-:-:S05]  /*47a0*/  FADD R116, R81, R116 ;  /* 0x0000007451747221 */ /* 0x000fca0000000000 */
[----:B------:R-:W-:-:S07]  /*47b0*/  MOV R118, R116 ;  /* 0x0000007400767202 */ /* 0x000fce0000000f00 */
[----:B------:R-:W-:Y:S05]  /*47c0*/  WARPSYNC.COLLECTIVE R77, `(.L_x_8509) ;  /* 0x000000004d087348 */ /* 0x000fea0003c00000 */
[----:B------:R0:W1:Y:S02]  /*47d0*/  SHFL.BFLY P0, R117, R118, R119, R120 ;  /* 0x0c00007776757389 */ /* 0x0000640000000078 */
[----:B01----:R-:W-:Y:S01]  /*47e0*/  ENDCOLLECTIVE ;  /* 0x000000000000791b */ /* 0x003fe20003800000 */
.L_x_8509:
[----:B------:R-:W-:Y:S01]  /*47f0*/  MOV R115, R117 ;  /* 0x0000007500737202 */ /* 0x000fe20000000f00 */
[----:B------:R-:W-:Y:S06]  /*4800*/  BRA `(.L_x_8510) ;  /* 0xffffffc800707947 */ /* 0x000fec000383ffff */
.L_x_8493:
[----:B-1----:R-:W-:Y:S01]  /*4810*/  HFMA2.MMA R4, -RZ, RZ, 0, 9.5367431640625e-07 ;  /* 0x00000010ff047435 */ /* 0x002fe200000001ff */
[----:B------:R-:W-:Y:S02]  /*4820*/  MOV R9, 0x1f ;  /* 0x0000001f00097802 */ /* 0x000fe40000000f00 */
[----:B------:R-:W-:-:S08]  /*4830*/  MOV R77, 0xffffffff ;  /* 0xffffffff004d7802 */ /* 0x000fd00000000f00 */
[----:B------:R-:W-:Y:S05]  /*4840*/  WARPSYNC.COLLECTIVE R77, `(.L_x_8511) ;  /* 0x000000004d087348 */ /* 0x000fea0003c00000 */
[----:B------:R0:W1:Y:S02]  /*4850*/  SHFL.DOWN P0, R7, R10, R4, R9 ;  /* 0x080000040a077389 */ /* 0x0000640000000009 */
[----:B01----:R-:W-:Y:S01]  /*4860*/  ENDCOLLECTIVE ;  /* 0x000000000000791b */ /* 0x003fe20003800000 */
.L_x_8511:
[----:B------:R-:W-:Y:S01]  /*4870*/  HFMA2.MMA R4, -RZ, RZ, 0, 4.76837158203125e-07 ;  /* 0x00000008ff047435 */ /* 0x000fe200000001ff */
[----:B------:R-:W-:-:S04]  /*4880*/  MOV R3, R7 ;  /* 0x0000000700037202 */ /* 0x000fc80000000f00 */
[----:B------:R-:W-:-:S04]  /*4890*/  FMNMX R3, R3, R10, !PT ;  /* 0x0000000a03037209 */ /* 0x000fc80007800000 */
[----:B------:R-:W-:-:S07]  /*48a0*/  MOV R10, R3 ;  /* 0x00000003000a7202 */ /* 0x000fce0000000f00 */
[----:B------:R-:W-:Y:S05]  /*48b0*/  WARPSYNC.COLLECTIVE R77, `(.L_x_8512) ;  /* 0x000000004d087348 */ /* 0x000fea0003c00000 */
[----:B------:R0:W1:Y:S02]  /*48c0*/  SHFL.DOWN P0, R7, R10, R4, R9 ;  /* 0x080000040a077389 */ /* 0x0000640000000009 */
[----:B01----:R-:W-:Y:S01]  /*48d0*/  ENDCOLLECTIVE ;  /* 0x000000000000791b */ /* 0x003fe20003800000 */
.L_x_8512:
[----:B------:R-:W-:Y:S01]  /*48e0*/  HFMA2.MMA R4, -RZ, RZ, 0, 2.384185791015625e-07 ;  /* 0x00000004ff047435 */ /* 0x000fe200000001ff */
[----:B------:R-:W-:-:S04]  /*48f0*/  MOV R0, R7 ;  /* 0x0000000700007202 */ /* 0x000fc80000000f00 */
[----:B------:R-:W-:-:S04]  /*4900*/  FMNMX R0, R3, R0, !PT ;  /* 0x0000000003007209 */ /* 0x000fc80007800000 */
[----:B------:R-:W-:-:S07]  /*4910*/  MOV R10, R0 ;  /* 0x00000000000a7202 */ /* 0x000fce0000000f00 */
[----:B------:R-:W-:Y:S05]  /*4920*/  WARPSYNC.COLLECTIVE R77, `(.L_x_8513) ;  /* 0x000000004d087348 */ /* 0x000fea0003c00000 */
[----:B------:R0:W1:Y:S02]  /*4930*/  SHFL.DOWN P0, R7, R10, R4, R9 ;  /* 0x080000040a077389 */ /* 0x0000640000000009 */
[----:B01----:R-:W-:Y:S01]  /*4940*/  ENDCOLLECTIVE ;  /* 0x000000000000791b */ /* 0x003fe20003800000 */
.L_x_8513:
[----:B------:R-:W-:Y:S01]  /*4950*/  HFMA2.MMA R4, -RZ, RZ, 0, 1.1920928955078125e-07 ;  /* 0x00000002ff047435 */ /* 0x000fe200000001ff */
[----:B------:R-:W-:-:S04]  /*4960*/  MOV R5, R7 ;  /* 0x0000000700057202 */ /* 0x000fc80000000f00 */
[----:B------:R-:W-:-:S04]  /*4970*/  FMNMX R5, R0, R5, !PT ;  /* 0x0000000500057209 */ /* 0x000fc80007800000 */
[----:B------:R-:W-:-:S07]  /*4980*/  MOV R10, R5 ;  /* 0x00000005000a7202 */ /* 0x000fce0000000f00 */
[----:B------:R-:W-:Y:S05]  /*4990*/  WARPSYNC.COLLECTIVE R77, `(.L_x_8514) ;  /* 0x000000004d087348 */ /* 0x000fea0003c00000 */
[----:B------:R0:W1:Y:S02]  /*49a0*/  SHFL.DOWN P0, R7, R10, R4, R9 ;  /* 0x080000040a077389 */ /* 0x0000640000000009 */
[----:B01----:R-:W-:Y:S01]  /*49b0*/  ENDCOLLECTIVE ;  /* 0x000000000000791b */ /* 0x003fe20003800000 */
.L_x_8514:
[----:B------:R-:W-:Y:S01]  /*49c0*/  HFMA2.MMA R4, -RZ, RZ, 0, 5.9604644775390625e-08 ;  /* 0x00000001ff047435 */ /* 0x000fe200000001ff */
[----:B------:R-:W-:-:S04]  /*49d0*/  MOV R2, R7 ;  /* 0x0000000700027202 */ /* 0x000fc80000000f00 */
[----:B------:R-:W-:-:S04]  /*49e0*/  FMNMX R2, R5, R2, !PT ;  /* 0x0000000205027209 */ /* 0x000fc80007800000 */
[----:B------:R-:W-:-:S07]  /*49f0*/  MOV R10, R2 ;  /* 0x00000002000a7202 */ /* 0x000fce0000000f00 */
[----:B------:R-:W-:Y:S05]  /*4a00*/  WARPSYNC.COLLECTIVE R77, `(.L_x_8515) ;  /* 0x000000004d087348 */ /* 0x000fea0003c00000 */
[----:B------:R0:W1:Y:S02]  /*4a10*/  SHFL.DOWN P0, R7, R10, R4, R9 ;  /* 0x080000040a077389 */ /* 0x0000640000000009 */
[----:B01----:R-:W-:Y:S01]  /*4a20*/  ENDCOLLECTIVE ;  /* 0x000000000000791b */ /* 0x003fe20003800000 */
.L_x_8515:
[----:B------:R-:W-:Y:S05]  /*4a30*/  BRA `(.L_x_8516) ;  /* 0xffffffec00dc7947 */ /* 0x000fea000383ffff */
.L_x_8496:
[----:B------:R-:W-:Y:S01]  /*4a40*/  HFMA2.MMA R4, -RZ, RZ, 0, 1.1920928955078125e-07 ;  /* 0x00000002ff047435 */ /* 0x000fe200000001ff */
[----:B-1----:R-:W-:Y:S02]  /*4a50*/  MOV R10, R0 ;  /* 0x00000000000a7202 */ /* 0x002fe40000000f00 */
[----:B------:R-:W-:Y:S02]  /*4a60*/  MOV R9, 0x1f ;  /* 0x0000001f00097802 */ /* 0x000fe40000000f00 */
[----:B------:R-:W-:-:S07]  /*4a70*/  MOV R77, 0xffffffff ;  /* 0xffffffff004d7802 */ /* 0x000fce0000000f00 */
[----:B0-----:R-:W-:Y:S05]  /*4a80*/  WARPSYNC.COLLECTIVE R77, `(.L_x_8517) ;  /* 0x000000004d087348 */ /* 0x001fea0003c00000 */
[----:B------:R1:W2:Y:S02]  /*4a90*/  SHFL.DOWN P0, R7, R10, R4, R9 ;  /* 0x080000040a077389 */ /* 0x0002a40000000009 */
[----:B012---:R-:W-:Y:S01]  /*4aa0*/  ENDCOLLECTIVE ;  /* 0x000000000000791b */ /* 0x007fe20003800000 */
.L_x_8517:
[----:B------:R-:W-:Y:S01]  /*4ab0*/  HFMA2.MMA R4, -RZ, RZ, 0, 5.9604644775390625e-08 ;  /* 0x00000001ff047435 */ /* 0x000fe200000001ff */
[----:B------:R-:W-:-:S04]  /*4ac0*/  MOV R3, R7 ;  /* 0x0000000700037202 */ /* 0x000fc80000000f00 */
[----:B------:R-:W-:-:S04]  /*4ad0*/  FMNMX R3, R3, R0, !PT ;  /* 0x0000000003037209 */ /* 0x000fc80007800000 */
[----:B------:R-:W-:-:S07]  /*4ae0*/  MOV R10, R3 ;  /* 0x00000003000a7202 */ /* 0x000fce0000000f00 */
[----:B------:R-:W-:Y:S05]  /*4af0*/  WARPSYNC.COLLECTIVE R77, `(.L_x_8518) ;  /* 0x000000004d087348 */ /* 0x000fea0003c00000 */
[----:B------:R0:W1:Y:S02]  /*4b00*/  SHFL.DOWN P0, R7, R10, R4, R9 ;  /* 0x080000040a077389 */ /* 0x0000640000000009 */
[----:B01----:R-:W-:Y:S01]  /*4b10*/  ENDCOLLECTIVE ;  /* 0x000000000000791b */ /* 0x003fe20003800000 */
.L_x_8518:
[----:B------:R-:W-:Y:S01]  /*4b20*/  MOV R2, R7 ;  /* 0x0000000700027202 */ /* 0x000fe20000000f00 */
[----:B------:R-:W-:Y:S06]  /*4b30*/  BRA `(.L_x_8519) ;  /* 0xfffffff0000c7947 */ /* 0x000fec000383ffff */
        .weak           $__internal_103_$__cuda_sm20_rcp_rn_f32_slowpath
        .type           $__internal_103_$__cuda_sm20_rcp_rn_f32_slowpath,@function
        .size           $__internal_103_$__cuda_sm20_rcp_rn_f32_slowpath,(.L_x_14439 - $__internal_103_$__cuda_sm20_rcp_rn_f32_slowpath)
$__internal_103_$__cuda_sm20_rcp_rn_f32_slowpath:
        /* <DEDUP_REMOVED lines=15> */
.L_x_8521:
        /* <DEDUP_REMOVED lines=33> */
.L_x_8523:
[----:B------:R-:W0:Y:S02]  /*4e40*/  MUFU.RCP R0, R0 ;  /* 0x0000000000007308 */ /* 0x000e240000001000 */
.L_x_8522:
[----:B------:R-:W-:Y:S05]  /*4e50*/  BSYNC B1 ;  /* 0x0000000000017941 */ /* 0x000fea0003800000 */
.L_x_8520:
[----:B------:R-:W-:-:S04]  /*4e60*/  MOV R79, 0x0 ;  /* 0x00000000004f7802 */ /* 0x000fc80000000f00 */
[----:B0-----:R-:W-:Y:S05]  /*4e70*/  RET.REL.NODEC R78 `(_ZN18transformer_engine13normalization19ln_fwd_tuned_kernelINS0_13Kernel_traitsI6__halfS3_S3_fjLj12288ELj2ELj1ELj4ELj16ENS0_18Kernel_traits_baseILj12288ES3_S3_S3_fjLj128EEEEEEEvNS0_19ForwardKernelParamsE) ;  /* 0xffffffb04e607950 */ /* 0x001fea0003c3ffff */
.L_x_8524:
        /* <DEDUP_REMOVED lines=16> */
.L_x_14439:


//--------------------- .text._ZN18transformer_engine13normalization19ln_fwd_tuned_kernelINS0_13Kernel_traitsIffffjLj12288ELj2ELj1ELj4ELj16ENS0_18Kernel_traits_baseILj12288EffffjLj128EEEEEEEvNS0_19ForwardKernelParamsE --------------------------
	.section	.text._ZN18transformer_engine13normalization19ln_fwd_tuned_kernelINS0_13Kernel_traitsIffffjLj12288ELj2ELj1ELj4ELj16ENS0_18Kernel_traits_baseILj12288EffffjLj128EEEEEEEvNS0_19ForwardKernelParamsE,"ax",@progbits
	.align	128
        .global         _ZN18transformer_engine13normalization19ln_fwd_tuned_kernelINS0_13Kernel_traitsIffffjLj12288ELj2ELj1ELj4ELj16ENS0_18Kernel_traits_baseILj12288EffffjLj128EEEEEEEvNS0_19ForwardKernelParamsE
        .type           _ZN18transformer_engine13normalization19ln_fwd_tuned_kernelINS0_13Kernel_traitsIffffjLj12288ELj2ELj1ELj4ELj16ENS0_18Kernel_traits_baseILj12288EffffjLj128EEEEEEEvNS0_19ForwardKernelParamsE,@function
        .size           _ZN18transformer_engine13normalization19ln_fwd_tuned_kernelINS0_13Kernel_traitsIffffjLj12288ELj2ELj1ELj4ELj16ENS0_18Kernel_traits_baseILj12288EffffjLj128EEEEEEEvNS0_19ForwardKernelParamsE,(.L_x_14440 - _ZN18transformer_engine13normalization19ln_fwd_tuned_kernelINS0_13Kernel_traitsIffffjLj12288ELj2ELj1ELj4ELj16ENS0_18Kernel_traits_baseILj12288EffffjLj128EEEEEEEvNS0_19ForwardKernelParamsE)
        .other          _ZN18transformer_engine13normalization19ln_fwd_tuned_kernelINS0_13Kernel_traitsIffffjLj12288ELj2ELj1ELj4ELj16ENS0_18Kernel_traits_baseILj12288EffffjLj128EEEEEEEvNS0_19ForwardKernelParamsE,@"STO_CUDA_ENTRY STV_DEFAULT"
_ZN18transformer_engine13normalization19ln_fwd_tuned_kernelINS0_13Kernel_traitsIffffjLj12288ELj2ELj1ELj4ELj16ENS0_18Kernel_traits_baseILj12288EffffjLj128EEEEEEEvNS0_19ForwardKernelParamsE:
.text._ZN18transformer_engine13normalization19ln_fwd_tuned_kernelINS0_13Kernel_traitsIffffjLj12288ELj2ELj1ELj4ELj16ENS0_18Kernel_traits_baseILj12288EffffjLj128EEEEEEEvNS0_19ForwardKernelParamsE:
        /* <DEDUP_REMOVED lines=52> */
.L_x_8538:
        /* <DEDUP_REMOVED lines=212> */
.L_x_8557:
        /* <DEDUP_REMOVED lines=34> */
[----:B012--5:R-:W-:Y:S05]  /*12a0*/  CALL.REL.NOINC `($__internal_104_$__cuda_sm20_rcp_rn_f32_slowpath) ;  /* 0x0000003000c47944 */ /* 0x027fea0003c00000 */
[----:B------:R-:W-:Y:S05]  /*12b0*/  BRA `(.L_x_8529) ;  /* 0x0000000000107947 */ /* 0x000fea0003800000 */
.L_x_8528:
[----:B------:R-:W3:Y:S02]  /*12c0*/  MUFU.RCP R0, R187 ;  /* 0x000000bb00007308 */ /* 0x000ee40000001000 */
[----:B---3--:R-:W-:-:S04]  /*12d0*/  FFMA R2, R187, R0, -1 ;  /* 0xbf800000bb027423 */ /* 0x008fc80000000000 */
[----:B------:R-:W-:-:S04]  /*12e0*/  FADD.FTZ R175, -R2, -RZ ;  /* 0x800000ff02af7221 */ /* 0x000fc80000010100 */
[----:B------:R-:W-:-:S07]  /*12f0*/  FFMA R0, R0, R175, R0 ;  /* 0x000000af00007223 */ /* 0x000fce0000000000 */
.L_x_8529:
[----:B------:R-:W-:Y:S05]  /*1300*/  BSYNC B0 ;  /* 0x0000000000007941 */ /* 0x000fea0003800000 */
.L_x_8527:
        /* <DEDUP_REMOVED lines=20> */
[----:B-----5:R-:W-:Y:S05]  /*1450*/  CALL.REL.NOINC `($__internal_104_$__cuda_sm20_rcp_rn_f32_slowpath) ;  /* 0x0000003000587944 */ /* 0x020fea0003c00000 */
[----:B------:R-:W-:Y:S05]  /*1460*/  BRA `(.L_x_8532) ;  /* 0x0000000000107947 */ /* 0x000fea0003800000 */
.L_x_8531:
[----:B------:R-:W0:Y:S02]  /*1470*/  MUFU.RCP R0, R179 ;  /* 0x000000b300007308 */ /* 0x000e240000001000 */
[----:B0-----:R-:W-:-:S04]  /*1480*/  FFMA R2, R179, R0, -1 ;  /* 0xbf800000b3027423 */ /* 0x001fc80000000000 */
[----:B------:R-:W-:-:S04]  /*1490*/  FADD.FTZ R175, -R2, -RZ ;  /* 0x800000ff02af7221 */ /* 0x000fc80000010100 */
[----:B------:R-:W-:-:S07]  /*14a0*/  FFMA R0, R0, R175, R0 ;  /* 0x000000af00007223 */ /* 0x000fce0000000000 */
.L_x_8532:
[----:B------:R-:W-:Y:S05]  /*14b0*/  BSYNC B0 ;  /* 0x0000000000007941 */ /* 0x000fea0003800000 */
.L_x_8530:
        /* <DEDUP_REMOVED lines=49> */
.L_x_8534:
[----:B------:R-:W2:Y:S04]  /*17d0*/  LDG.E.STRONG.GPU R0, desc[UR4][R176.64] ;  /* 0x00000004b0007981 */ /* 0x000ea8000c1ef900 */
[----:B--2---:R-:W-:Y:S01]  /*17e0*/  CCTL.IVALL ;  /* 0x00000000ff00798f */ /* 0x004fe20002000000 */
[----:B------:R-:W-:Y:S05]  /*17f0*/  YIELD ;  /* 0x0000000000007946 */ /* 0x000fea0003800000 */
[----:B------:R-:W-:-:S13]  /*1800*/  ISETP.NE.AND P1, PT, R0, R183, PT ;  /* 0x000000b70000720c */ /* 0x000fda0003f25270 */
[----:B------:R-:W-:Y:S05]  /*1810*/  @P1 BRA `(.L_x_8534) ;  /* 0xfffffffc00ec1947 */ /* 0x000fea000383ffff */
.L_x_8533:
        /* <DEDUP_REMOVED lines=19> */
[----:B012--5:R-:W-:Y:S05]  /*1950*/  CALL.REL.NOINC `($__internal_104_$__cuda_sm20_rcp_rn_f32_slowpath) ;  /* 0x0000002c00187944 */ /* 0x027fea0003c00000 */
[----:B------:R-:W-:Y:S05]  /*1960*/  BRA `(.L_x_8537) ;  /* 0x0000000000107947 */ /* 0x000fea0003800000 */
.L_x_8536:
[----:B------:R-:W3:Y:S02]  /*1970*/  MUFU.RCP R0, R183 ;  /* 0x000000b700007308 */ /* 0x000ee40000001000 */
[----:B---3--:R-:W-:-:S04]  /*1980*/  FFMA R2, R183, R0, -1 ;  /* 0xbf800000b7027423 */ /* 0x008fc80000000000 */
[----:B------:R-:W-:-:S04]  /*1990*/  FADD.FTZ R179, -R2, -RZ ;  /* 0x800000ff02b37221 */ /* 0x000fc80000010100 */
[----:B------:R-:W-:-:S07]  /*19a0*/  FFMA R0, R0, R179, R0 ;  /* 0x000000b300007223 */ /* 0x000fce0000000000 */
.L_x_8537:
[----:B------:R-:W-:Y:S05]  /*19b0*/  BSYNC B0 ;  /* 0x0000000000007941 */ /* 0x000fea0003800000 */
.L_x_8535:
[----:B-1----:R-:W-:Y:S01]  /*19c0*/  FMUL R2, R164, R185 ;  /* 0x000000b9a4027220 */ /* 0x002fe20000400000 */
[----:B------:R-:W-:Y:S01]  /*19d0*/  SHF.L.U32 R181, R151, 0x7, RZ ;  /* 0x0000000797b57819 */ /* 0x000fe200000006ff */
[----:B0-2---:R-:W-:Y:S01]  /*19e0*/  FADD R175, R166, R175 ;  /* 0x000000afa6af7221 */ /* 0x005fe20000000000 */
[----:B------:R-:W-:Y:S01]  /*19f0*/  ULDC.64 UR6, c[0x0][0x288] ;  /* 0x0000a20000067ab9 */ /* 0x000fe20000000a00 */
[----:B------:R-:W-:Y:S01]  /*1a00*/  FFMA R179, R177, R174, R2 ;  /* 0x000000aeb1b37223 */ /* 0x000fe20000000002 */
[----:B------:R-:W-:Y:S01]  /*1a10*/  FADD R174, -R185, R174 ;  /* 0x000000aeb9ae7221 */ /* 0x000fe20000000100 */
[----:B------:R-:W-:Y:S01]  /*1a20*/  IMAD R2, R156, 0xc00, RZ ;  /* 0x00000c009c027824 */ /* 0x000fe200078e02ff */
[----:B------:R-:W-:Y:S01]  /*1a30*/  ISETP.NE.U32.AND P0, PT, RZ, UR6, PT ;  /* 0x00000006ff007c0c */ /* 0x000fe2000bf05070 */
[----:B------:R-:W-:Y:S01]  /*1a40*/  FMUL R179, R179, R0 ;  /* 0x00000000b3b37220 */ /* 0x000fe20000400000 */
[----:B------:R-:W-:Y:S01]  /*1a50*/  FMUL R174, R174, R174 ;  /* 0x000000aeaeae7220 */ /* 0x000fe20000400000 */
[----:B------:R-:W-:Y:S01]  /*1a60*/  ULDC.U8 UR6, c[0x0][0x250] ;  /* 0x0000940000067ab9 */ /* 0x000fe20000000000 */
[----:B------:R-:W-:-:S02]  /*1a70*/  ISETP.NE.AND.EX P0, PT, RZ, UR7, PT, P0 ;  /* 0x00000007ff007c0c */ /* 0x000fc4000bf05300 */
[----:B------:R-:W-:Y:S01]  /*1a80*/  FMUL R174, R174, R177 ;  /* 0x000000b1aeae7220 */ /* 0x000fe20000400000 */
[----:B------:R-:W-:Y:S01]  /*1a90*/  LOP3.LUT R177, R181, 0x80, R152, 0xe2, !PT ;  /* 0x00000080b5b17812 */ /* 0x000fe200078ee298 */
[----:B------:R-:W0:Y:S01]  /*1aa0*/  SHFL.IDX PT, R179, R179, RZ, 0x1f ;  /* 0x00001fffb3b37589 */ /* 0x000e2200000e0000 */
[----:B------:R-:W-:Y:S01]  /*1ab0*/  ISETP.NE.AND P2, PT, RZ, UR6, PT ;  /* 0x00000006ff007c0c */ /* 0x000fe2000bf45270 */
[----:B------:R-:W-:Y:S01]  /*1ac0*/  FMUL R174, R164, R174 ;  /* 0x000000aea4ae7220 */ /* 0x000fe20000400000 */
[----:B------:R-:W-:Y:S01]  /*1ad0*/  LOP3.LUT R177, R177, 0x60, R150, 0xf8, !PT ;  /* 0x00000060b1b17812 */ /* 0x000fe200078ef896 */
[----:B------:R-:W-:Y:S01]  /*1ae0*/  ULDC.64 UR6, c[0x0][0x258] ;  /* 0x0000960000067ab9 */ /* 0x000fe20000000a00 */
[----:B------:R-:W-:Y:S01]  /*1af0*/  IADD3 R155, R155, 0x1, RZ ;  /* 0x000000019b9b7810 */ /* 0x000fe20007ffe0ff */
[----:B------:R-:W-:Y:S01]  /*1b00*/  FFMA R174, R174, R0, R175 ;  /* 0x00000000aeae7223 */ /* 0x000fe200000000af */
[----:B------:R-:W-:Y:S02]  /*1b10*/  LOP3.LUT R0, R2, R177, RZ, 0xfc, !PT ;  /* 0x000000b102007212 */ /* 0x000fe400078efcff */
[----:B------:R-:W1:Y:S01]  /*1b20*/  LDC R2, c[0x0][0x268] ;  /* 0x00009a00ff027b82 */ /* 0x000e620000000800 */
[----:B------:R-:W-:Y:S01]  /*1b30*/  LOP3.LUT R155, R155, 0x3, RZ, 0xc0, !PT ;  /* 0x000000039b9b7812 */ /* 0x000fe200078ec0ff */
[----:B------:R-:W1:Y:S01]  /*1b40*/  SHFL.IDX PT, R175, R174, RZ, 0x1f ;  /* 0x00001fffaeaf7589 */ /* 0x000e6200000e0000 */
[--C-:B0-----:R-:W-:Y:S01]  /*1b50*/  FADD R198, R113, -R179.reuse ;  /* 0x800000b371c67221 */ /* 0x101fe20000000000 */
[--C-:B------:R-:W-:Y:S01]  /*1b60*/  FADD R180, R124, -R179.reuse ;  /* 0x800000b37cb47221 */ /* 0x100fe20000000000 */
[--C-:B------:R-:W-:Y:S01]  /*1b70*/  FADD R182, R125, -R179.reuse ;  /* 0x800000b37db67221 */ /* 0x100fe20000000000 */
[----:B------:R-:W-:-:S02]  /*1b80*/  FADD R204, R108, -R179 ;  /* 0x800000b36ccc7221 */ /* 0x000fc40000000000 */
[----:B------:R-:W0:Y:S01]  /*1b90*/  @!P3 LDC.64 R124, c[0x0][0x228] ;  /* 0x00008a00ff7cbb82 */ /* 0x000e220000000a00 */
[--C-:B------:R-:W-:Y:S01]  /*1ba0*/  FADD R206, R109, -R179.reuse ;  /* 0x800000b36dce7221 */ /* 0x100fe20000000000 */
[--C-:B------:R-:W-:Y:S01]  /*1bb0*/  FADD R196, R119, -R179.reuse ;  /* 0x800000b377c47221 */ /* 0x100fe20000000000 */
[--C-:B------:R-:W-:Y:S01]  /*1bc0*/  FADD R184, R126, -R179.reuse ;  /* 0x800000b37eb87221 */ /* 0x100fe20000000000 */
[--C-:B------:R-:W-:Y:S01]  /*1bd0*/  FADD R186, R127, -R179.reuse ;  /* 0x800000b37fba7221 */ /* 0x100fe20000000000 */
[--C-:B------:R-:W-:Y:S01]  /*1be0*/  FADD R226, R103, -R179.reuse ;  /* 0x800000b367e27221 */ /* 0x100fe20000000000 */
[----:B-----5:R-:W-:Y:S01]  /*1bf0*/  FADD R103, R4, 1 ;  /* 0x3f80000004677421 */ /* 0x020fe20000000000 */
[----:B-1----:R-:W-:Y:S01]  /*1c00*/  FFMA R2, R175, 8.1380210758652538061e-05, R2 ;  /* 0x38aaaaabaf027823 */ /* 0x002fe20000000002 */
[----:B------:R-:W1:Y:S01]  /*1c10*/  @!P3 LDC.64 R108, c[0x0][0x230] ;  /* 0x00008c00ff6cbb82 */ /* 0x000e620000000a00 */
[--C-:B------:R-:W-:Y:S01]  /*1c20*/  FADD R144, R144, -R179.reuse ;  /* 0x800000b390907221 */ /* 0x100fe20000000000 */
[--C-:B------:R-:W-:Y:S01]  /*1c30*/  FADD R220, R100, -R179.reuse ;  /* 0x800000b364dc7221 */ /* 0x100fe20000000000 */
[--C-:B------:R-:W-:Y:S01]  /*1c40*/  FADD R112, R112, -R179.reuse ;  /* 0x800000b370707221 */ /* 0x100fe20000000000 */
[----:B------:R-:W-:Y:S01]  /*1c50*/  FSETP.GEU.AND P1, PT, |R2|, 1.175494350822287508e-38, PT ;  /* 0x008000000200780b */ /* 0x000fe20003f2e200 */
[----:B------:R-:W-:Y:S01]  /*1c60*/  FADD R100, R5, 1 ;  /* 0x3f80000005647421 */ /* 0x000fe20000000000 */
[--C-:B------:R-:W-:Y:S01]  /*1c70*/  FADD R222, R101, -R179.reuse ;  /* 0x800000b365de7221 */ /* 0x100fe20000000000 */
[----:B------:R-:W-:Y:S01]  /*1c80*/  FSEL R103, R4, R103, !P2 ;  /* 0x0000006704677208 */ /* 0x000fe20005000000 */
[----:B------:R-:W2:Y:S01]  /*1c90*/  LDC.U8 R119, c[0x0][0x294] ;  /* 0x0000a500ff777b82 */ /* 0x000ea20000000000 */
[--C-:B------:R-:W-:Y:S01]  /*1ca0*/  FADD R158, R145, -R179.reuse ;  /* 0x800000b3919e7221 */ /* 0x100fe20000000000 */
[--C-:B------:R-:W-:Y:S01]  /*1cb0*/  FADD R194, R117, -R179.reuse ;  /* 0x800000b375c27221 */ /* 0x100fe20000000000 */
[----:B------:R-:W-:Y:S01]  /*1cc0*/  FADD R117, R6, 1 ;  /* 0x3f80000006757421 */ /* 0x000fe20000000000 */
[--C-:B------:R-:W-:Y:S01]  /*1cd0*/  FADD R224, R102, -R179.reuse ;  /* 0x800000b366e07221 */ /* 0x100fe20000000000 */
[--C-:B------:R-:W-:Y:S01]  /*1ce0*/  FADD R146, R146, -R179.reuse ;  /* 0x800000b392927221 */ /* 0x100fe20000000000 */
[--C-:B------:R-:W-:Y:S01]  /*1cf0*/  FADD R192, R116, -R179.reuse ;  /* 0x800000b374c07221 */ /* 0x100fe20000000000 */
[--C-:B------:R-:W-:Y:S01]  /*1d00*/  FADD R212, R104, -R179.reuse ;  /* 0x800000b368d47221 */ /* 0x100fe20000000000 */
[----:B------:R-:W3:Y:S01]  /*1d10*/  LDC.64 R126, c[0x0][0x258] ;  /* 0x00009600ff7e7b82 */ /* 0x000ee20000000a00 */
[----:B------:R-:W-:Y:S01]  /*1d20*/  @!P1 FMUL R2, R2, 16777216 ;  /* 0x4b80000002029820 */ /* 0x000fe20000400000 */
[----:B------:R-:W-:Y:S01]  /*1d30*/  FADD R214, R105, -R179 ;  /* 0x800000b369d67221 */ /* 0x000fe20000000000 */
[----:B0-----:R-:W-:-:S04]  /*1d40*/  @!P3 IMAD.WIDE R124, R156, 0x4, R124 ;  /* 0x000000049c7cb825 */ /* 0x001fc800078e027c */
[----:B------:R-:W-:Y:S01]  /*1d50*/  FADD R116, R7, 1 ;  /* 0x3f80000007747421 */ /* 0x000fe20000000000 */
[----:B------:R-:W0:Y:S01]  /*1d60*/  MUFU.RSQ R113, R2 ;  /* 0x0000000200717308 */ /* 0x000e220000001400 */
[--C-:B------:R-:W-:Y:S01]  /*1d70*/  FADD R160, R147, -R179.reuse ;  /* 0x800000b393a07221 */ /* 0x100fe20000000000 */
[----:B------:R-:W-:Y:S01]  /*1d80*/  FADD R202, R115, -R179 ;  /* 0x800000b373ca7221 */ /* 0x000fe20000000000 */
[----:B-1----:R-:W-:Y:S01]  /*1d90*/  @!P3 IMAD.WIDE R104, R156, 0x4, R108 ;  /* 0x000000049c68b825 */ /* 0x002fe200078e026c */
        /* <DEDUP_REMOVED lines=14> */
[----:B--2---:R-:W-:Y:S01]  /*1e80*/  ISETP.NE.AND P1, PT, R119, RZ, PT ;  /* 0x000000ff7700720c */ /* 0x004fe20003f25270 */
[----:B------:R-:W-:Y:S01]  /*1e90*/  FADD R200, R114, -R179 ;  /* 0x800000b372c87221 */ /* 0x000fe20000000000 */
[----:B------:R-:W-:Y:S01]  /*1ea0*/  @!P3 STG.E desc[UR4][R124.64], R179 ;  /* 0x000000b37c00b986 */ /* 0x000fe2000c101904 */
[C---:B------:R-:W-:Y:S01]  /*1eb0*/  FMUL R101, R113.reuse, R144 ;  /* 0x0000009071657220 */ /* 0x040fe20000400000 */
[----:B------:R-:W-:Y:S01]  /*1ec0*/  FMUL R145, R113, R112 ;  /* 0x0000007071917220 */ /* 0x000fe20000400000 */
[----:B------:R-:W-:Y:S01]  /*1ed0*/  FSEL R112, R5, R100, !P2 ;  /* 0x0000006405707208 */ /* 0x000fe20005000000 */
[----:B------:R-:W-:Y:S01]  /*1ee0*/  FMUL R102, R113, R158 ;  /* 0x0000009e71667220 */ /* 0x000fe20000400000 */
[----:B------:R-:W-:Y:S01]  /*1ef0*/  FFMA R100, R101, R103, R52 ;  /* 0x0000006765647223 */ /* 0x000fe20000000034 */
[----:B------:R-:W-:Y:S01]  /*1f00*/  FMUL R115, R113, R146 ;  /* 0x0000009271737220 */ /* 0x000fe20000400000 */
[----:B------:R-:W-:Y:S01]  /*1f10*/  FSEL R116, R7, R116, !P2 ;  /* 0x0000007407747208 */ /* 0x000fe20005000000 */
        /* <DEDUP_REMOVED lines=325> */
.L_x_8525:
        /* <DEDUP_REMOVED lines=15> */
.L_x_8563:
        /* <DEDUP_REMOVED lines=28> */
.L_x_8566:
[----:B--2---:R-:W-:-:S07]  /*3620*/  FMNMX R5, R3, R2, !PT ;  /* 0x0000000203057209 */ /* 0x004fce0007800000 */
.L_x_8542:
[----:B------:R-:W-:Y:S05]  /*3630*/  BSYNC B0 ;  /* 0x0000000000007941 */ /* 0x000fea0003800000 */
.L_x_8541:
[----:B------:R-:W-:Y:S01]  /*3640*/  ISETP.NE.AND P0, PT, R150, RZ, PT ;  /* 0x000000ff9600720c */ /* 0x000fe20003f05270 */
[----:B------:R-:W-:-:S12]  /*3650*/  BSSY B0, `(.L_x_8539) ;  /* 0x0000004000007945 */ /* 0x000fd80003800000 */
[----:B------:R-:W-:Y:S05]  /*3660*/  @P0 BRA `(.L_x_8544) ;  /* 0x0000000000080947 */ /* 0x000fea0003800000 */
[----:B0-----:R-:W0:Y:S02]  /*3670*/  LDC.64 R2, c[0x0][0x288] ;  /* 0x0000a200ff027b82 */ /* 0x001e240000000a00 */
[----:B0-----:R2:W-:Y:S02]  /*3680*/  REDG.E.MAX.S32.STRONG.GPU desc[UR4][R2.64], R5 ;  /* 0x000000050200798e */ /* 0x0015e4000d10e384 */
.L_x_8544:
[----:B------:R-:W-:Y:S05]  /*3690*/  BSYNC B0 ;  /* 0x0000000000007941 */ /* 0x000fea0003800000 */
.L_x_8539:
        /* <DEDUP_REMOVED lines=13> */
[----:B01----:R-:W-:Y:S05]  /*3770*/  CALL.REL.NOINC `($__internal_104_$__cuda_sm20_rcp_rn_f32_slowpath) ;  /* 0x0000000c00907944 */ /* 0x003fea0003c00000 */
[----:B------:R-:W-:Y:S01]  /*3780*/  MOV R5, R0 ;  /* 0x0000000000057202 */ /* 0x000fe20000000f00 */
[----:B------:R-:W-:Y:S06]  /*3790*/  BRA `(.L_x_8546) ;  /* 0x0000000000107947 */ /* 0x000fec0003800000 */
.L_x_8545:
[----:B--2---:R-:W2:Y:S02]  /*37a0*/  MUFU.RCP R5, R148 ;  /* 0x0000009400057308 */ /* 0x004ea40000001000 */
[----:B--2---:R-:W-:-:S04]  /*37b0*/  FFMA R0, R5, R148, -1 ;  /* 0xbf80000005007423 */ /* 0x004fc80000000094 */
[----:B------:R-:W-:-:S04]  /*37c0*/  FADD.FTZ R0, -R0, -RZ ;  /* 0x800000ff00007221 */ /* 0x000fc80000010100 */
[----:B------:R-:W-:-:S07]  /*37d0*/  FFMA R5, R5, R0, R5 ;  /* 0x0000000005057223 */ /* 0x000fce0000000005 */
.L_x_8546:
[----:B0-----:R-:W0:Y:S02]  /*37e0*/  LDC.64 R2, c[0x0][0x280] ;  /* 0x0000a000ff027b82 */ /* 0x001e240000000a00 */
[----:B0-----:R-:W-:Y:S01]  /*37f0*/  STG.E desc[UR4][R2.64], R5 ;  /* 0x0000000502007986 */ /* 0x001fe2000c101904 */
[----:B------:R-:W-:Y:S05]  /*3800*/  EXIT ;  /* 0x000000000000794d */ /* 0x000fea0003800000 */
.L_x_8526:
[----:B------:R-:W-:Y:S01]  /*3810*/  HFMA2.MMA R164, -RZ, RZ, 0, 5.9604644775390625e-08 ;  /* 0x00000001ffa47435 */ /* 0x000fe200000001ff */
[----:B------:R-:W-:Y:S02]  /*3820*/  MOV R183, R0 ;  /* 0x0000000000b77202 */ /* 0x000fe40000000f00 */
[----:B------:R-:W-:Y:S02]  /*3830*/  MOV R185, 0x1f ;  /* 0x0000001f00b97802 */ /* 0x000fe40000000f00 */
[----:B------:R-:W-:-:S07]  /*3840*/  MOV R162, 0xffffffff ;  /* 0xffffffff00a27802 */ /* 0x000fce0000000f00 */
[----:B-----5:R-:W-:Y:S05]  /*3850*/  WARPSYNC.COLLECTIVE R162, `(.L_x_8547) ;  /* 0x00000000a2087348 */ /* 0x020fea0003c00000 */
[----:B------:R0:W1:Y:S02]  /*3860*/  SHFL.BFLY P0, R181, R183, R164, R185 ;  /* 0x0c0000a4b7b57389 */ /* 0x00006400000000b9 */
[----:B01---5:R-:W-:Y:S01]  /*3870*/  ENDCOLLECTIVE ;  /* 0x000000000000791b */ /* 0x023fe20003800000 */
.L_x_8547:
[----:B------:R-:W-:Y:S01]  /*3880*/  HFMA2.MMA R164, -RZ, RZ, 0, 1.1920928955078125e-07 ;  /* 0x00000002ffa47435 */ /* 0x000fe200000001ff */
[----:B------:R-:W-:-:S05]  /*3890*/  MOV R175, R181 ;  /* 0x000000b500af7202 */ /* 0x000fca0000000f00 */
[----:B------:R-:W-:-:S05]  /*38a0*/  FADD R175, R0, R175 ;  /* 0x000000af00af7221 */ /* 0x000fca0000000000 */
[----:B------:R-:W-:-:S07]  /*38b0*/  MOV R183, R175 ;  /* 0x000000af00b77202 */ /* 0x000fce0000000f00 */
[----:B------:R-:W-:Y:S05]  /*38c0*/  WARPSYNC.COLLECTIVE R162, `(.L_x_8548) ;  /* 0x00000000a2087348 */ /* 0x000fea0003c00000 */
[----:B------:R0:W1:Y:S02]  /*38d0*/  SHFL.BFLY P0, R181, R183, R164, R185 ;  /* 0x0c0000a4b7b57389 */ /* 0x00006400000000b9 */
[----:B01----:R-:W-:Y:S01]  /*38e0*/  ENDCOLLECTIVE ;  /* 0x000000000000791b */ /* 0x003fe20003800000 */
.L_x_8548:
[----:B------:R-:W-:Y:S01]  /*38f0*/  HFMA2.MMA R164, -RZ, RZ, 0, 2.384185791015625e-07 ;  /* 0x00000004ffa47435 */ /* 0x000fe200000001ff */
[----:B------:R-:W-:-:S05]  /*3900*/  MOV R2, R181 ;  /* 0x000000b500027202 */ /* 0x000fca0000000f00 */
[----:B------:R-:W-:-:S05]  /*3910*/  FADD R2, R175, R2 ;  /* 0x00000002af027221 */ /* 0x000fca0000000000 */
[----:B------:R-:W-:-:S07]  /*3920*/  MOV R183, R2 ;  /* 0x0000000200b77202 */ /* 0x000fce0000000f00 */
[----:B------:R-:W-:Y:S05]  /*3930*/  WARPSYNC.COLLECTIVE R162, `(.L_x_8549) ;  /* 0x00000000a2087348 */ /* 0x000fea0003c00000 */
[----:B------:R0:W1:Y:S02]  /*3940*/  SHFL.BFLY P0, R181, R183, R164, R185 ;  /* 0x0c0000a4b7b57389 */ /* 0x00006400000000b9 */
[----:B01----:R-:W-:Y:S01]  /*3950*/  ENDCOLLECTIVE ;  /* 0x000000000000791b */ /* 0x003fe20003800000 */
.L_x_8549:
[----:B------:R-:W-:Y:S01]  /*3960*/  HFMA2.MMA R164, -RZ, RZ, 0, 4.76837158203125e-07 ;  /* 0x00000008ffa47435 */ /* 0x000fe200000001ff */
[----:B------:R-:W-:-:S05]  /*3970*/  MOV R179, R181 ;  /* 0x000000b500b37202 */ /* 0x000fca0000000f00 */
[----:B------:R-:W-:-:S05]  /*3980*/  FADD R179, R2, R179 ;  /* 0x000000b302b37221 */ /* 0x000fca0000000000 */
[----:B------:R-:W-:-:S07]  /*3990*/  MOV R183, R179 ;  /* 0x000000b300b77202 */ /* 0x000fce0000000f00 */
[----:B------:R-:W-:Y:S05]  /*39a0*/  WARPSYNC.COLLECTIVE R162, `(.L_x_8550) ;  /* 0x00000000a2087348 */ /* 0x000fea0003c00000 */
[----:B------:R0:W1:Y:S02]  /*39b0*/  SHFL.BFLY P0, R181, R183, R164, R185 ;  /* 0x0c0000a4b7b57389 */ /* 0x00006400000000b9 */
[----:B01----:R-:W-:Y:S01]  /*39c0*/  ENDCOLLECTIVE ;  /* 0x000000000000791b */ /* 0x003fe20003800000 */
.L_x_8550:
[----:B------:R-:W-:Y:S01]  /*39d0*/  HFMA2.MMA R164, -RZ, RZ, 0, 9.5367431640625e-07 ;  /* 0x00000010ffa47435 */ /* 0x000fe200000001ff */
[----:B------:R-:W-:-:S05]  /*39e0*/  MOV R160, R181 ;  /* 0x000000b500a07202 */ /* 0x000fca0000000f00 */
[----:B------:R-:W-:-:S05]  /*39f0*/  FADD R160, R179, R160 ;  /* 0x000000a0b3a07221 */ /* 0x000fca0000000000 */
[----:B------:R-:W-:-:S07]  /*3a00*/  MOV R183, R160 ;  /* 0x000000a000b77202 */ /* 0x000fce0000000f00 */
[----:B------:R-:W-:Y:S05]  /*3a10*/  WARPSYNC.COLLECTIVE R162, `(.L_x_8551) ;  /* 0x00000000a2087348 */ /* 0x000fea0003c00000 */
[----:B------:R0:W1:Y:S02]  /*3a20*/  SHFL.BFLY P0, R181, R183, R164, R185 ;  /* 0x0c0000a4b7b57389 */ /* 0x00006400000000b9 */
[----:B01----:R-:W-:Y:S01]  /*3a30*/  ENDCOLLECTIVE ;  /* 0x000000000000791b */ /* 0x003fe20003800000 */
.L_x_8551:
        /* <DEDUP_REMOVED lines=103> */
.L_x_8552:
[----:B------:R-:W-:Y:S01]  /*40b0*/  HFMA2.MMA R164, -RZ, RZ, 0, 1.1920928955078125e-07 ;  /* 0x00000002ffa47435 */ /* 0x000fe200000001ff */
[----:B------:R-:W-:-:S05]  /*40c0*/  MOV R175, R181 ;  /* 0x000000b500af7202 */ /* 0x000fca0000000f00 */
[----:B------:R-:W-:-:S05]  /*40d0*/  FADD R175, R0, R175 ;  /* 0x000000af00af7221 */ /* 0x000fca0000000000 */
[----:B------:R-:W-:-:S07]  /*40e0*/  MOV R183, R175 ;  /* 0x000000af00b77202 */ /* 0x000fce0000000f00 */
[----:B------:R-:W-:Y:S05]  /*40f0*/  WARPSYNC.COLLECTIVE R162, `(.L_x_8553) ;  /* 0x00000000a2087348 */ /* 0x000fea0003c00000 */
[----:B------:R0:W1:Y:S02]  /*4100*/  SHFL.BFLY P0, R181, R183, R164, R185 ;  /* 0x0c0000a4b7b57389 */ /* 0x00006400000000b9 */
[----:B01----:R-:W-:Y:S01]  /*4110*/  ENDCOLLECTIVE ;  /* 0x000000000000791b */ /* 0x003fe20003800000 */
.L_x_8553:
[----:B------:R-:W-:Y:S01]  /*4120*/  HFMA2.MMA R164, -RZ, RZ, 0, 2.384185791015625e-07 ;  /* 0x00000004ffa47435 */ /* 0x000fe200000001ff */
[----:B------:R-:W-:-:S05]  /*4130*/  MOV R2, R181 ;  /* 0x000000b500027202 */ /* 0x000fca0000000f00 */
[----:B------:R-:W-:-:S05]  /*4140*/  FADD R2, R175, R2 ;  /* 0x00000002af027221 */ /* 0x000fca0000000000 */
[----:B------:R-:W-:-:S07]  /*4150*/  MOV R183, R2 ;  /* 0x0000000200b77202 */ /* 0x000fce0000000f00 */
[----:B------:R-:W-:Y:S05]  /*4160*/  WARPSYNC.COLLECTIVE R162, `(.L_x_8554) ;  /* 0x00000000a2087348 */ /* 0x000fea0003c00000 */
[----:B------:R0:W1:Y:S02]  /*4170*/  SHFL.BFLY P0, R181, R183, R164, R185 ;  /* 0x0c0000a4b7b57389 */ /* 0x00006400000000b9 */
[----:B01----:R-:W-:Y:S01]  /*4180*/  ENDCOLLECTIVE ;  /* 0x000000000000791b */ /* 0x003fe20003800000 */
.L_x_8554:
[----:B------:R-:W-:Y:S01]  /*4190*/  HFMA2.MMA R164, -RZ, RZ, 0, 4.76837158203125e-07 ;  /* 0x00000008ffa47435 */ /* 0x000fe200000001ff */
[----:B------:R-:W-:-:S05]  /*41a0*/  MOV R179, R181 ;  /* 0x000000b500b37202 */ /* 0x000fca0000000f00 */
[----:B------:R-:W-:-:S05]  /*41b0*/  FADD R179, R2, R179 ;  /* 0x000000b302b37221 */ /* 0x000fca0000000000 */
[----:B------:R-:W-:-:S07]  /*41c0*/  MOV R183, R179 ;  /* 0x000000b300b77202 */ /* 0x000fce0000000f00 */
[----:B------:R-:W-:Y:S05]  /*41d0*/  WARPSYNC.COLLECTIVE R162, `(.L_x_8555) ;  /* 0x00000000a2087348 */ /* 0x000fea0003c00000 */
[----:B------:R0:W1:Y:S02]  /*41e0*/  SHFL.BFLY P0, R181, R183, R164, R185 ;  /* 0x0c0000a4b7b57389 */ /* 0x00006400000000b9 */
[----:B01----:R-:W-:Y:S01]  /*41f0*/  ENDCOLLECTIVE ;  /* 0x000000000000791b */ /* 0x003fe20003800000 */
.L_x_8555:
[----:B------:R-:W-:Y:S01]  /*4200*/  HFMA2.MMA R164, -RZ, RZ, 0, 9.5367431640625e-07 ;  /* 0x00000010ffa47435 */ /* 0x000fe200000001ff */
[----:B------:R-:W-:-:S05]  /*4210*/  MOV R160, R181 ;  /* 0x000000b500a07202 */ /* 0x000fca0000000f00 */
[----:B------:R-:W-:-:S05]  /*4220*/  FADD R160, R179, R160 ;  /* 0x000000a0b3a07221 */ /* 0x000fca0000000000 */
[----:B------:R-:W-:-:S07]  /*4230*/  MOV R183, R160 ;  /* 0x000000a000b77202 */ /* 0x000fce0000000f00 */
[----:B------:R-:W-:Y:S05]  /*4240*/  WARPSYNC.COLLECTIVE R162, `(.L_x_8556) ;  /* 0x00000000a2087348 */ /* 0x000fea0003c00000 */
[----:B------:R0:W1:Y:S02]  /*4250*/  SHFL.BFLY P0, R181, R183, R164, R185 ;  /* 0x0c0000a4b7b57389 */ /* 0x00006400000000b9 */
[----:B01----:R-:W-:Y:S01]  /*4260*/  ENDCOLLECTIVE ;  /* 0x000000000000791b */ /* 0x003fe20003800000 */
.L_x_8556:
[----:B------:R-:W-:Y:S05]  /*4270*/  BRA `(.L_x_8557) ;  /* 0xffffffcc00807947 */ /* 0x000fea000383ffff */
.L_x_8540:
[----:B------:R-:W-:Y:S01]  /*4280*/  HFMA2.MMA R6, -RZ, RZ, 0, 9.5367431640625e-07 ;  /* 0x00000010ff067435 */ /* 0x000fe200000001ff */
[----:B------:R-:W-:Y:S02]  /*4290*/  MOV R9, R3 ;  /* 0x0000000300097202 */ /* 0x000fe40000000f00 */
[----:B------:R-:W-:Y:S02]  /*42a0*/  MOV R11, 0x1f ;  /* 0x0000001f000b7802 */ /* 0x000fe40000000f00 */
[----:B------:R-:W-:-:S07]  /*42b0*/  MOV R162, 0xffffffff ;  /* 0xffffffff00a27802 */ /* 0x000fce0000000f00 */
[----:B-1---5:R-:W-:Y:S05]  /*42c0*/  WARPSYNC.COLLECTIVE R162, `(.L_x_8558) ;  /* 0x00000000a2087348 */ /* 0x022fea0003c00000 */
[----:B------:R0:W2:Y:S02]  /*42d0*/  SHFL.DOWN P0, R4, R9, R6, R11 ;  /* 0x0800000609047389 */ /* 0x0000a4000000000b */
[----:B012--5:R-:W-:Y:S01]  /*42e0*/  ENDCOLLECTIVE ;  /* 0x000000000000791b */ /* 0x027fe20003800000 */
.L_x_8558:
[----:B------:R-:W-:Y:S01]  /*42f0*/  HFMA2.MMA R6, -RZ, RZ, 0, 4.76837158203125e-07 ;  /* 0x00000008ff067435 */ /* 0x000fe200000001ff */
[----:B------:R-:W-:-:S04]  /*4300*/  MOV R0, R4 ;  /* 0x0000000400007202 */ /* 0x000fc80000000f00 */
[----:B------:R-:W-:-:S04]  /*4310*/  FMNMX R0, R0, R3, !PT ;  /* 0x0000000300007209 */ /* 0x000fc80007800000 */
[----:B------:R-:W-:-:S07]  /*4320*/  MOV R9, R0 ;  /* 0x0000000000097202 */ /* 0x000fce0000000f00 */
[----:B------:R-:W-:Y:S05]  /*4330*/  WARPSYNC.COLLECTIVE R162, `(.L_x_8559) ;  /* 0x00000000a2087348 */ /* 0x000fea0003c00000 */
[----:B------:R0:W1:Y:S02]  /*4340*/  SHFL.DOWN P0, R4, R9, R6, R11 ;  /* 0x0800000609047389 */ /* 0x000064000000000b */
[----:B01----:R-:W-:Y:S01]  /*4350*/  ENDCOLLECTIVE ;  /* 0x000000000000791b */ /* 0x003fe20003800000 */
.L_x_8559:
[----:B------:R-:W-:Y:S01]  /*4360*/  HFMA2.MMA R6, -RZ, RZ, 0, 2.384185791015625e-07 ;  /* 0x00000004ff067435 */ /* 0x000fe200000001ff */
[----:B------:R-:W-:-:S04]  /*4370*/  MOV R5, R4 ;  /* 0x0000000400057202 */ /* 0x000fc80000000f00 */
[----:B------:R-:W-:-:S04]  /*4380*/  FMNMX R5, R0, R5, !PT ;  /* 0x0000000500057209 */ /* 0x000fc80007800000 */
[----:B------:R-:W-:-:S07]  /*4390*/  MOV R9, R5 ;  /* 0x0000000500097202 */ /* 0x000fce0000000f00 */
[----:B------:R-:W-:Y:S05]  /*43a0*/  WARPSYNC.COLLECTIVE R162, `(.L_x_8560) ;  /* 0x00000000a2087348 */ /* 0x000fea0003c00000 */
[----:B------:R0:W1:Y:S02]  /*43b0*/  SHFL.DOWN P0, R4, R9, R6, R11 ;  /* 0x0800000609047389 */ /* 0x000064000000000b */
[----:B01----:R-:W-:Y:S01]  /*43c0*/  ENDCOLLECTIVE ;  /* 0x000000000000791b */ /* 0x003fe20003800000 */
.L_x_8560:
[----:B------:R-:W-:Y:S01]  /*43d0*/  HFMA2.MMA R6, -RZ, RZ, 0, 1.1920928955078125e-07 ;  /* 0x00000002ff067435 */ /* 0x000fe200000001ff */
[----:B------:R-:W-:-:S04]  /*43e0*/  MOV R2, R4 ;  /* 0x0000000400027202 */ /* 0x000fc80000000f00 */
[----:B------:R-:W-:-:S04]  /*43f0*/  FMNMX R2, R5, R2, !PT ;  /* 0x0000000205027209 */ /* 0x000fc80007800000 */
[----:B------:R-:W-:-:S07]  /*4400*/  MOV R9, R2 ;  /* 0x0000000200097202 */ /* 0x000fce0000000f00 */
[----:B------:R-:W-:Y:S05]  /*4410*/  WARPSYNC.COLLECTIVE R162, `(.L_x_8561) ;  /* 0x00000000a2087348 */ /* 0x000fea0003c00000 */
[----:B------:R0:W1:Y:S02]  /*4420*/  SHFL.DOWN P0, R4, R9, R6, R11 ;  /* 0x0800000609047389 */ /* 0x000064000000000b */
[----:B01----:R-:W-:Y:S01]  /*4430*/  ENDCOLLECTIVE ;  /* 0x000000000000791b */ /* 0x003fe20003800000 */
.L_x_8561:
[----:B------:R-:W-:Y:S01]  /*4440*/  HFMA2.MMA R6, -RZ, RZ, 0, 5.9604644775390625e-08 ;  /* 0x00000001ff067435 */ /* 0x000fe200000001ff */
[----:B------:R-:W-:-:S04]  /*4450*/  MOV R7, R4 ;  /* 0x0000000400077202 */ /* 0x000fc80000000f00 */
[----:B------:R-:W-:-:S04]  /*4460*/  FMNMX R7, R2, R7, !PT ;  /* 0x0000000702077209 */ /* 0x000fc80007800000 */
[----:B------:R-:W-:-:S07]  /*4470*/  MOV R9, R7 ;  /* 0x0000000700097202 */ /* 0x000fce0000000f00 */
[----:B------:R-:W-:Y:S05]  /*4480*/  WARPSYNC.COLLECTIVE R162, `(.L_x_8562) ;  /* 0x00000000a2087348 */ /* 0x000fea0003c00000 */
[----:B------:R0:W1:Y:S02]  /*4490*/  SHFL.DOWN P0, R4, R9, R6, R11 ;  /* 0x0800000609047389 */ /* 0x000064000000000b */
[----:B01----:R-:W-:Y:S01]  /*44a0*/  ENDCOLLECTIVE ;  /* 0x000000000000791b */ /* 0x003fe20003800000 */
.L_x_8562:
[----:B------:R-:W-:Y:S05]  /*44b0*/  BRA `(.L_x_8563) ;  /* 0xffffffec00e87947 */ /* 0x000fea000383ffff */
.L_x_8543:
[----:B------:R-:W-:Y:S01]  /*44c0*/  HFMA2.MMA R6, -RZ, RZ, 0, 1.1920928955078125e-07 ;  /* 0x00000002ff067435 */ /* 0x000fe200000001ff */
[----:B--2---:R-:W-:Y:S02]  /*44d0*/  MOV R9, R0 ;  /* 0x0000000000097202 */ /* 0x004fe40000000f00 */
[----:B------:R-:W-:Y:S02]  /*44e0*/  MOV R11, 0x1f ;  /* 0x0000001f000b7802 */ /* 0x000fe40000000f00 */
[----:B------:R-:W-:-:S07]  /*44f0*/  MOV R162, 0xffffffff ;  /* 0xffffffff00a27802 */ /* 0x000fce0000000f00 */
[----:B01---5:R-:W-:Y:S05]  /*4500*/  WARPSYNC.COLLECTIVE R162, `(.L_x_8564) ;  /* 0x00000000a2087348 */ /* 0x023fea0003c00000 */
[----:B------:R2:W3:Y:S02]  /*4510*/  SHFL.DOWN P0, R4, R9, R6, R11 ;  /* 0x0800000609047389 */ /* 0x0004e4000000000b */
[----:B0123-5:R-:W-:Y:S01]  /*4520*/  ENDCOLLECTIVE ;  /* 0x000000000000791b */ /* 0x02ffe20003800000 */
.L_x_8564:
[----:B------:R-:W-:Y:S01]  /*4530*/  HFMA2.MMA R6, -RZ, RZ, 0, 5.9604644775390625e-08 ;  /* 0x00000001ff067435 */ /* 0x000fe200000001ff */
[----:B------:R-:W-:-:S04]  /*4540*/  MOV R3, R4 ;  /* 0x0000000400037202 */ /* 0x000fc80000000f00 */
[----:B------:R-:W-:-:S04]  /*4550*/  FMNMX R3, R3, R0, !PT ;  /* 0x0000000003037209 */ /* 0x000fc80007800000 */
[----:B------:R-:W-:-:S07]  /*4560*/  MOV R9, R3 ;  /* 0x0000000300097202 */ /* 0x000fce0000000f00 */
[----:B------:R-:W-:Y:S05]  /*4570*/  WARPSYNC.COLLECTIVE R162, `(.L_x_8565) ;  /* 0x00000000a2087348 */ /* 0x000fea0003c00000 */
[----:B------:R0:W1:Y:S02]  /*4580*/  SHFL.DOWN P0, R4, R9, R6, R11 ;  /* 0x0800000609047389 */ /* 0x000064000000000b */
[----:B01----:R-:W-:Y:S01]  /*4590*/  ENDCOLLECTIVE ;  /* 0x000000000000791b */ /* 0x003fe20003800000 */
.L_x_8565:
[----:B------:R-:W-:Y:S01]  /*45a0*/  MOV R2, R4 ;  /* 0x0000000400027202 */ /* 0x000fe20000000f00 */
[----:B------:R-:W-:Y:S06]  /*45b0*/  BRA `(.L_x_8566) ;  /* 0xfffffff000187947 */ /* 0x000fec000383ffff */
        .weak           $__internal_104_$__cuda_sm20_rcp_rn_f32_slowpath
        .type           $__internal_104_$__cuda_sm20_rcp_rn_f32_slowpath,@function
        .size           $__internal_104_$__cuda_sm20_rcp_rn_f32_slowpath,(.L_x_14440 - $__internal_104_$__cuda_sm20_rcp_rn_f32_slowpath)
$__internal_104_$__cuda_sm20_rcp_rn_f32_slowpath:
        /* <DEDUP_REMOVED lines=15> */
.L_x_8568:
        /* <DEDUP_REMOVED lines=33> */
.L_x_8570:
[----:B------:R0:W1:Y:S02]  /*48c0*/  MUFU.RCP R160, R2 ;  /* 0x0000000200a07308 */ /* 0x0000640000001000 */
.L_x_8569:
[----:B------:R-:W-:Y:S05]  /*48d0*/  BSYNC B1 ;  /* 0x0000000000017941 */ /* 0x000fea0003800000 */
.L_x_8567:
[----:B------:R-:W-:Y:S01]  /*48e0*/  HFMA2.MMA R179, -RZ, RZ, 0, 0 ;  /* 0x00000000ffb37435 */ /* 0x000fe200000001ff */
[----:B-1----:R-:W-:-:S05]  /*48f0*/  MOV R0, R160 ;  /* 0x000000a000007202 */ /* 0x002fca0000000f00 */
[----:B0-----:R-:W-:Y:S05]  /*4900*/  RET.REL.NODEC R178 `(_ZN18transformer_engine13normalization19ln_fwd_tuned_kernelINS0_13Kernel_traitsIffffjLj12288ELj2ELj1ELj4ELj16ENS0_18Kernel_traits_baseILj12288EffffjLj128EEEEEEEvNS0_19ForwardKernelParamsE) ;  /* 0xffffffb4b2bc7950 */ /* 0x001fea0003c3ffff */
.L_x_8571:
        /* <DEDUP_REMOVED lines=15> */
.L_x_14440:


//--------------------- .text._ZN18transformer_engine13normalization19ln_fwd_tuned_kernelINS0_13Kernel_traitsIff13__nv_bfloat16fjLj10240ELj1ELj1ELj4ELj16ENS0_18Kernel_traits_baseILj10240EffS3_fjLj128EEEEEEEvNS0_19ForwardKernelParamsE --------------------------
	.section	.text._ZN18transformer_engine13normalization19ln_fwd_tuned_kernelINS0_13Kernel_traitsIff13__nv_bfloat16fjLj10240ELj1ELj1ELj4ELj16ENS0_18Kernel_traits_baseILj10240EffS3_fjLj128EEEEEEEvNS0_19ForwardKernelParamsE,"ax",@progbits
	.align	128
        .global         _ZN18transformer_engine13normalization19ln_fwd_tuned_kernelINS0_13Kernel_traitsIff13__nv_bfloat16fjLj10240ELj1ELj1ELj4ELj16ENS0_18Kernel_traits_baseILj10240EffS3_fjLj128EEEEEEEvNS0_19ForwardKernelParamsE
        .type           _ZN18transformer_engine13normalization19ln_fwd_tuned_kernelINS0_13Kernel_traitsIff13__nv_bfloat16fjLj10240ELj1ELj1ELj4ELj16ENS0_18Kernel_traits_baseILj10240EffS3_fjLj128EEEEEEEvNS0_19ForwardKernelParamsE,@function
        .size           _ZN18transformer_engine13normalization19ln_fwd_tuned_kernelINS0_13Kernel_traitsIff13__nv_bfloat16fjLj10240ELj1ELj1ELj4ELj16ENS0_18Kernel_traits_baseILj10240EffS3_fjLj128EEEEEEEvNS0_19ForwardKernelParamsE,(.L_x_14441 - _ZN18transformer_engine13normalization19ln_fwd_tuned_kernelINS0_13Kernel_traitsIff13__nv_bfloat16fjLj10240ELj1ELj1ELj4ELj16ENS0_18Kernel_traits_baseILj10240EffS3_fjLj128EEEEEEEvNS0_19ForwardKernelParamsE)
        .other          _ZN18transformer_engine13normalization19ln_fwd_tuned_kernelINS0_13Kernel_traitsIff13__nv_bfloat16fjLj10240ELj1ELj1ELj4ELj16ENS0_18Kernel_traits_baseILj10240EffS3_fjLj128EEEEEEEvNS0_19ForwardKernelParamsE,@"STO_CUDA_ENTRY STV_DEFAULT"
_ZN18transformer_engine13normalization19ln_fwd_tuned_kernelINS0_13Kernel_traitsIff13__nv_bfloat16fjLj10240ELj1ELj1ELj4ELj16ENS0_18Kernel_traits_baseILj10240EffS3_fjLj128EEEEEEEvNS0_19ForwardKernelParamsE:
.text._ZN18transformer_engine13normalization19ln_fwd_tuned_kernelINS0_13Kernel_traitsIff13__nv_bfloat16fjLj10240ELj1ELj1ELj4ELj16ENS0_18Kernel_traits_baseILj10240EffS3_fjLj128EEEEEEEvNS0_19ForwardKernelParamsE:
[----:B------:R-:W0:Y:S01]  /*0000*/  LDC R1, c[0x0][0x28] ;  /* 0x00000a00ff017b82 */ /* 0x000e220000000800 */
[----:B------:R-:W-:Y:S01]  /*0010*/  ULDC.U8 UR4, c[0x0][0x294] ;  /* 0x0000a50000047ab9 */ /* 0x000fe20000000000 */
[----:B------:R-:W1:Y:S01]  /*0020*/  S2R R7, SR_TID.X ;  /* 0x0000000000077919 */ /* 0x000e620000002100 */
[----:B------:R-:W-:-:S05]  /*0030*/  UISETP.NE.AND UP0, UPT, UR4, URZ, UPT ;  /* 0x0000003f0400728c */ /* 0x000fca000bf05270 */
[----:B------:R-:W2:Y:S01]  /*0040*/  S2UR UR6, SR_CTAID.X ;  /* 0x00000000000679c3 */ /* 0x000ea20000002500 */
[----:B------:R-:W-:Y:S01]  /*0050*/  HFMA2.MMA R0, -RZ, RZ, 1.875, 0 ;  /* 0x3f800000ff007435 */ /* 0x000fe200000001ff */
[----:B------:R-:W-:Y:S01]  /*0060*/  ULDC.64 UR4, c[0x0][0x208] ;  /* 0x0000820000047ab9 */ /* 0x000fe20000000a00 */
[----:B------:R-:W-:Y:S01]  /*0070*/  ULDC.64 UR8, c[0x0][0x238] ;  /* 0x00008e0000087ab9 */ /* 0x000fe20000000a00 */
[----:B------:R-:W-:Y:S01]  /*0080*/  ULDC.64 UR10, c[0x0][0x260] ;  /* 0x00009800000a7ab9 */ /* 0x000fe20000000a00 */
[----:B------:R-:W-:Y:S01]  /*0090*/  PLOP3.LUT P1, PT, PT, PT, UP0, 0x80, 0x0 ;  /* 0x000000000000781c */ /* 0x000fe20003f2f008 */
[----:B------:R-:W-:Y:S01]  /*00a0*/  ULDC UR12, c[0x0][0x218] ;  /* 0x00008600000c7ab9 */ /* 0x000fe20000000800 */
[----:B------:R-:W-:Y:S01]  /*00b0*/  ULDC UR7, c[0x0][0x210] ;  /* 0x0000840000077ab9 */ /* 0x000fe20000000800 */
[----:B0-----:R-:W-:-:S10]  /*00c0*/  IADD3 R1, R1, -0x20, RZ ;  /* 0xffffffe001017810 */ /* 0x001fd40007ffe0ff */
[----:B------:R-:W0:Y:S01]  /*00d0*/  @P1 LDC.64 R2, c[0x0][0x270] ;  /* 0x00009c00ff021b82 */ /* 0x000e220000000a00 */
[----:B-1----:R-:W-:-:S04]  /*00e0*/  SHF.L.U32 R4, R7, 0x4, RZ ;  /* 0x0000000407047819 */ /* 0x002fc800000006ff */
[----:B------:R-:W-:-:S04]  /*00f0*/  LOP3.LUT R6, R4, 0x7f0, RZ, 0xc0, !PT ;  /* 0x000007f004067812 */ /* 0x000fc800078ec0ff */
[C---:B------:R-:W-:Y:S01]  /*0100*/  IADD3 R4, P0, R6.reuse, UR8, RZ ;  /* 0x0000000806047c10 */ /* 0x040fe2000ff1e0ff */
[----:B0-----:R2:W5:Y:S03]  /*0110*/  @P1 LDG.E R0, desc[UR4][R2.64] ;  /* 0x0000000402001981 */ /* 0x001566000c1e1900 */
[----:B------:R-:W-:Y:S01]  /*0120*/  IADD3.X R5, RZ, UR9, RZ, P0, !PT ;  /* 0x00000009ff057c10 */ /* 0x000fe200087fe4ff */
[----:B------:R-:W-:Y:S01]  /*0130*/  ULDC.64 UR8, c[0x0][0x288] ;  /* 0x0000a20000087ab9 */ /* 0x000fe20000000a00 */
[----:B------:R-:W-:Y:S02]  /*0140*/  IADD3 R6, P2, R6, UR10, RZ ;  /* 0x0000000a06067c10 */ /* 0x000fe4000ff5e0ff */
[----:B--2---:R-:W-:Y:S01]  /*0150*/  LEA.HI R3, R7, UR6, RZ, 0x19 ;  /* 0x0000000607037c11 */ /* 0x004fe2000f8fc8ff */
[----:B------:R-:W-:Y:S01]  /*0160*/  ULDC UR6, c[0x0][0x218] ;  /* 0x0000860000067ab9 */ /* 0x000fe20000000800 */
[----:B------:R-:W-:-:S02]  /*0170*/  IADD3.X R7, RZ, UR11, RZ, P2, !PT ;  /* 0x0000000bff077c10 */ /* 0x000fc400097fe4ff */
[----:B------:R-:W-:Y:S01]  /*0180*/  ISETP.GE.AND P0, PT, R3, UR6, PT ;  /* 0x0000000603007c0c */ /* 0x000fe2000bf06270 */
[----:B------:R-:W-:Y:S01]  /*0190*/  ULDC.U8 UR6, c[0x0][0x250] ;  /* 0x0000940000067ab9 */ /* 0x000fe20000000000 */
[----:B------:R-:W-:-:S11]  /*01a0*/  MOV R2, RZ ;  /* 0x000000ff00027202 */ /* 0x000fd60000000f00 */
[----:B------:R-:W-:Y:S05]  /*01b0*/  @P0 BRA `(.L_x_8572) ;  /* 0x00000050007c0947 */ /* 0x000fea0003800000 */
[----:B------:R-:W2:Y:S04]  /*01c0*/  LDG.E.128 R152, desc[UR4][R6.64+0x800] ;  /* 0x0008000406987981 */ /* 0x000ea8000c1e1d00 */
        /* <DEDUP_REMOVED lines=40> */
[----:B------:R-:W-:Y:S01]  /*0450*/  MOV R2, RZ ;  /* 0x000000ff00027202 */ /* 0x000fe20000000f00 */
[----:B--2---:R0:W-:Y:S04]  /*0460*/  STL.64 [R1], R152 ;  /* 0x0000009801007387 */ /* 0x0041e80000100a00 */
[----:B------:R0:W-:Y:S04]  /*0470*/  STL.64 [R1+0x8], R154 ;  /* 0x0000089a01007387 */ /* 0x0001e80000100a00 */
[----:B---3--:R0:W-:Y:S04]  /*0480*/  STL.64 [R1+0x10], R156 ;  /* 0x0000109c01007387 */ /* 0x0081e80000100a00 */
[----:B------:R0:W-:Y:S02]  /*0490*/  STL.64 [R1+0x18], R158 ;  /* 0x0000189e01007387 */ /* 0x0001e40000100a00 */
.L_x_8580:
[----:B------:R-:W1:Y:S01]  /*04a0*/  S2R R238, SR_TID.X ;  /* 0x0000000000ee7919 */ /* 0x000e620000002100 */
[----:B0-----:R-:W0:Y:S01]  /*04b0*/  LDC.64 R6, c[0x0][0x220] ;  /* 0x00008800ff067b82 */ /* 0x001e220000000a00 */
[----:B-1----:R-:W-:-:S05]  /*04c0*/  LOP3.LUT R4, R238, 0x7f, RZ, 0xc0, !PT ;  /* 0x0000007fee047812 */ /* 0x002fca00078ec0ff */
        /* <DEDUP_REMOVED lines=143> */
[----:B------:R-:W-:Y:S01]  /*0dc0*/  LOP3.LUT P0, RZ, R238, 0x1f, RZ, 0xc0, !PT ;  /* 0x0000001feeff7812 */ /* 0x000fe2000780c0ff */
        /* <DEDUP_REMOVED lines=183> */
.L_x_8599:
[----:B------:R-:W2:Y:S01]  /*1940*/  @!P0 S2R R233, SR_CgaCtaId ;  /* 0x0000000000e98919 */ /* 0x000ea20000008800 */
[----:B------:R-:W-:Y:S01]  /*1950*/  @!P0 MOV R232, 0x400 ;  /* 0x0000040000e88802 */ /* 0x000fe20000000f00 */
[----:B-1----:R-:W-:Y:S01]  /*1960*/  FADD R7, R234, R235 ;  /* 0x000000ebea077221 */ /* 0x002fe20000000000 */
[----:B0-----:R-:W-:Y:S01]  /*1970*/  LOP3.LUT R234, R237, 0x3, RZ, 0xc0, !PT ;  /* 0x00000003edea7812 */ /* 0x001fe200078ec0ff */
[----:B------:R-:W-:Y:S05]  /*1980*/  WARPSYNC.ALL ;  /* 0x0000000000007948 */ /* 0x000fea0003800000 */
[----:B------:R-:W-:Y:S01]  /*1990*/  @!P0 IADD3 R232, R232, 0x10, RZ ;  /* 0x00000010e8e88810 */ /* 0x000fe20007ffe0ff */
[----:B------:R-:W-:Y:S01]  /*19a0*/  BSSY B0, `(.L_x_8574) ;  /* 0x0000023000007945 */ /* 0x000fe20003800000 */
[----:B------:R-:W-:-:S02]  /*19b0*/  LOP3.LUT R236, R238, 0x1f, RZ, 0xc0, !PT ;  /* 0x0000001feeec7812 */ /* 0x000fc400078ec0ff */
[----:B------:R-:W-:Y:S02]  /*19c0*/  LOP3.LUT P3, RZ, R234, 0x1f, R238, 0xf8, !PT ;  /* 0x0000001feaff7812 */ /* 0x000fe4000786f8ee */
[----:B--2---:R-:W-:Y:S02]  /*19d0*/  @!P0 LEA R233, R233, R232, 0x18 ;  /* 0x000000e8e9e98211 */ /* 0x004fe400078ec0ff */
[----:B------:R-:W-:-:S04]  /*19e0*/  @!P0 IADD3 R232, R5, R234, RZ ;  /* 0x000000ea05e88210 */ /* 0x000fc80007ffe0ff */
[----:B------:R-:W-:-:S05]  /*19f0*/  @!P0 LEA R235, R232, R233, 0x3 ;  /* 0x000000e9e8eb8211 */ /* 0x000fca00078e18ff */
[----:B------:R-:W-:Y:S01]  /*1a00*/  @!P0 STS.64 [R235], R6 ;  /* 0x00000006eb008388 */ /* 0x000fe20000000a00 */
[----:B------:R-:W-:Y:S01]  /*1a10*/  BAR.SYNC.DEFER_BLOCKING 0x0 ;  /* 0x0000000000007b1d */ /* 0x000fe20000010000 */
[----:B------:R-:W-:-:S13]  /*1a20*/  ISETP.GT.U32.AND P0, PT, R236, 0x3, PT ;  /* 0x00000003ec00780c */ /* 0x000fda0003f04070 */
[----:B------:R-:W0:Y:S01]  /*1a30*/  @!P0 S2R R232, SR_CgaCtaId ;  /* 0x0000000000e88919 */ /* 0x000e220000008800 */
[----:B------:R-:W-:Y:S01]  /*1a40*/  @!P0 IADD3 R5, R5, R236, RZ ;  /* 0x000000ec05058210 */ /* 0x000fe20007ffe0ff */
[----:B------:R-:W-:Y:S01]  /*1a50*/  HFMA2.MMA R236, -RZ, RZ, 0, 0 ;  /* 0x00000000ffec7435 */ /* 0x000fe200000001ff */
[----:B------:R-:W-:-:S04]  /*1a60*/  @!P0 MOV R233, 0x400 ;  /* 0x0000040000e98802 */ /* 0x000fc80000000f00 */
[----:B------:R-:W-:Y:S02]  /*1a70*/  @!P0 IADD3 R233, R233, 0x10, RZ ;  /* 0x00000010e9e98810 */ /* 0x000fe40007ffe0ff */
[----:B------:R-:W-:-:S05]  /*1a80*/  @!P0 MOV R236, 0x45200000 ;  /* 0x4520000000ec8802 */ /* 0x000fca0000000f00 */
[----:B------:R-:W1:Y:S01]  /*1a90*/  SHFL.DOWN PT, R7, R236, 0x2, 0x1f ;  /* 0x08401f00ec077f89 */ /* 0x000e6200000e0000 */
[----:B0-----:R-:W-:-:S04]  /*1aa0*/  @!P0 LEA R232, R232, R233, 0x18 ;  /* 0x000000e9e8e88211 */ /* 0x001fc800078ec0ff */
[----:B------:R-:W-:Y:S02]  /*1ab0*/  @!P0 LEA R5, R5, R232, 0x3 ;  /* 0x000000e805058211 */ /* 0x000fe400078e18ff */
[----:B------:R-:W-:Y:S01]  /*1ac0*/  CS2R R232, SRZ ;  /* 0x0000000000e87805 */ /* 0x000fe2000001ff00 */
        /* <DEDUP_REMOVED lines=10> */
[----:B012--5:R-:W-:Y:S05]  /*1b70*/  CALL.REL.NOINC `($__internal_105_$__cuda_sm20_rcp_rn_f32_slowpath) ;  /* 0x0000004c00807944 */ /* 0x027fea0003c00000 */
[----:B------:R-:W-:Y:S05]  /*1b80*/  BRA `(.L_x_8576) ;  /* 0x0000000000107947 */ /* 0x000fea0003800000 */
.L_x_8575:
[----:B------:R-:W3:Y:S02]  /*1b90*/  MUFU.RCP R5, R6 ;  /* 0x0000000600057308 */ /* 0x000ee40000001000 */
[----:B---3--:R-:W-:-:S04]  /*1ba0*/  FFMA R234, R6, R5, -1 ;  /* 0xbf80000006ea7423 */ /* 0x008fc80000000005 */
[----:B------:R-:W-:-:S04]  /*1bb0*/  FADD.FTZ R234, -R234, -RZ ;  /* 0x800000ffeaea7221 */ /* 0x000fc80000010100 */
[----:B------:R-:W-:-:S07]  /*1bc0*/  FFMA R5, R5, R234, R5 ;  /* 0x000000ea05057223 */ /* 0x000fce0000000005 */
.L_x_8576:
[----:B------:R-:W-:Y:S05]  /*1bd0*/  BSYNC B0 ;  /* 0x0000000000007941 */ /* 0x000fea0003800000 */
.L_x_8574:
[----:B--2---:R-:W-:Y:S01]  /*1be0*/  FADD R241, R241, R233 ;  /* 0x000000e9f1f17221 */ /* 0x004fe20000000000 */
[----:B01----:R-:W-:Y:S01]  /*1bf0*/  FADD R233, -R239, R232 ;  /* 0x000000e8efe97221 */ /* 0x003fe20000000100 */
[----:B------:R-:W-:Y:S03]  /*1c00*/  BSSY B0, `(.L_x_8577) ;  /* 0x0000018000007945 */ /* 0x000fe60003800000 */
        /* <DEDUP_REMOVED lines=17> */
[----:B-----5:R-:W-:Y:S05]  /*1d20*/  CALL.REL.NOINC `($__internal_105_$__cuda_sm20_rcp_rn_f32_slowpath) ;  /* 0x0000004c00147944 */ /* 0x020fea0003c00000 */
[----:B------:R-:W-:Y:S05]  /*1d30*/  BRA `(.L_x_8579) ;  /* 0x0000000000107947 */ /* 0x000fea0003800000 */
.L_x_8578:
[----:B------:R-:W0:Y:S02]  /*1d40*/  MUFU.RCP R5, R234 ;  /* 0x000000ea00057308 */ /* 0x000e240000001000 */
[----:B0-----:R-:W-:-:S04]  /*1d50*/  FFMA R234, R234, R5, -1 ;  /* 0xbf800000eaea7423 */ /* 0x001fc80000000005 */
[----:B------:R-:W-:-:S04]  /*1d60*/  FADD.FTZ R234, -R234, -RZ ;  /* 0x800000ffeaea7221 */ /* 0x000fc80000010100 */
[----:B------:R-:W-:-:S07]  /*1d70*/  FFMA R5, R5, R234, R5 ;  /* 0x000000ea05057223 */ /* 0x000fce0000000005 */
.L_x_8579:
[----:B------:R-:W-:Y:S05]  /*1d80*/  BSYNC B0 ;  /* 0x0000000000007941 */ /* 0x000fea0003800000 */
.L_x_8577:
[----:B------:R-:W-:Y:S01]  /*1d90*/  FADD R236, R241, R236 ;  /* 0x000000ecf1ec7221 */ /* 0x000fe20000000000 */
[----:B------:R-:W2:Y:S04]  /*1da0*/  LDL R252, [R1+0x14] ;  /* 0x0000140001fc7983 */ /* 0x000ea80000100800 */
[----:B------:R-:W3:Y:S04]  /*1db0*/  LDL R241, [R1+0x10] ;  /* 0x0000100001f17983 */ /* 0x000ee80000100800 */
[----:B------:R-:W4:Y:S04]  /*1dc0*/  LDL R242, [R1+0x18] ;  /* 0x0000180001f27983 */ /* 0x000f280000100800 */
[----:B------:R-:W4:Y:S04]  /*1dd0*/  LDL R240, [R1+0x1c] ;  /* 0x00001c0001f07983 */ /* 0x000f280000100800 */
[----:B------:R-:W4:Y:S04]  /*1de0*/  LDL R238, [R1+0x4] ;  /* 0x0000040001ee7983 */ /* 0x000f280000100800 */
[----:B------:R-:W4:Y:S04]  /*1df0*/  LDL R237, [R1+0x8] ;  /* 0x0000080001ed7983 */ /* 0x000f280000100800 */
[----:B------:R-:W4:Y:S04]  /*1e00*/  LDL R239, [R1] ;  /* 0x0000000001ef7983 */ /* 0x000f280000100800 */
[----:B------:R-:W4:Y:S01]  /*1e10*/  LDL R235, [R1+0xc] ;  /* 0x00000c0001eb7983 */ /* 0x000f220000100800 */
[----:B------:R-:W-:-:S04]  /*1e20*/  FADD R234, R232, -R233 ;  /* 0x800000e9e8ea7221 */ /* 0x000fc80000000000 */
[----:B------:R-:W-:-:S04]  /*1e30*/  FMUL R234, R234, R234 ;  /* 0x000000eaeaea7220 */ /* 0x000fc80000400000 */
[----:B------:R-:W-:-:S04]  /*1e40*/  FMUL R234, R6, R234 ;  /* 0x000000ea06ea7220 */ /* 0x000fc80000400000 */
[C---:B------:R-:W-:Y:S01]  /*1e50*/  FMUL R234, R7.reuse, R234 ;  /* 0x000000ea07ea7220 */ /* 0x040fe20000400000 */
[----:B------:R-:W-:-:S03]  /*1e60*/  FMUL R7, R7, R233 ;  /* 0x000000e907077220 */ /* 0x000fc60000400000 */
[-C--:B------:R-:W-:Y:S01]  /*1e70*/  FFMA R234, R234, R5.reuse, R236 ;  /* 0x00000005eaea7223 */ /* 0x080fe200000000ec */
[----:B------:R-:W-:Y:S02]  /*1e80*/  FFMA R6, R6, R232, R7 ;  /* 0x000000e806067223 */ /* 0x000fe40000000007 */
[----:B------:R-:W0:Y:S02]  /*1e90*/  LDC R232, c[0x0][0x268] ;  /* 0x00009a00ffe87b82 */ /* 0x000e240000000800 */
[----:B------:R-:W0:Y:S01]  /*1ea0*/  SHFL.IDX PT, R7, R234, RZ, 0x1f ;  /* 0x00001fffea077589 */ /* 0x000e2200000e0000 */
[----:B------:R-:W-:-:S06]  /*1eb0*/  FMUL R6, R6, R5 ;  /* 0x0000000506067220 */ /* 0x000fcc0000400000 */
[----:B------:R-:W1:Y:S01]  /*1ec0*/  SHFL.IDX PT, R6, R6, RZ, 0x1f ;  /* 0x00001fff06067589 */ /* 0x000e6200000e0000 */
[----:B0-----:R-:W-:-:S05]  /*1ed0*/  FFMA R232, R7, 9.7656251455191522837e-05, R232 ;  /* 0x38cccccd07e87823 */ /* 0x001fca00000000e8 */
[----:B------:R-:W-:-:S13]  /*1ee0*/  FSETP.GEU.AND P0, PT, |R232|, 1.175494350822287508e-38, PT ;  /* 0x00800000e800780b */ /* 0x000fda0003f0e200 */
[----:B------:R-:W-:-:S04]  /*1ef0*/  @!P0 FMUL R232, R232, 16777216 ;  /* 0x4b800000e8e88820 */ /* 0x000fc80000400000 */
[----:B------:R-:W0:Y:S01]  /*1f00*/  MUFU.RSQ R5, R232 ;  /* 0x000000e800057308 */ /* 0x000e220000001400 */
[----:B-----5:R-:W-:Y:S01]  /*1f10*/  FADD R7, R8, 1 ;  /* 0x3f80000008077421 */ /* 0x020fe20000000000 */
[----:B------:R-:W-:Y:S01]  /*1f20*/  ISETP.NE.AND P2, PT, RZ, UR6, PT ;  /* 0x00000006ff007c0c */ /* 0x000fe2000bf45270 */
[----:B-1----:R-:W-:-:S03]  /*1f30*/  FADD R228, R228, -R6 ;  /* 0x80000006e4e47221 */ /* 0x002fc60000000000 */
[----:B------:R-:W-:Y:S01]  /*1f40*/  FSEL R7, R8, R7, !P2 ;  /* 0x0000000708077208 */ /* 0x000fe20005000000 */
[----:B------:R-:W-:Y:S01]  /*1f50*/  FADD R234, R9, 1 ;  /* 0x3f80000009ea7421 */ /* 0x000fe20000000000 */
[----:B------:R-:W-:Y:S01]  /*1f60*/  FADD R233, R10, 1 ;  /* 0x3f8000000ae97421 */ /* 0x000fe20000000000 */
[----:B0-----:R-:W-:-:S04]  /*1f70*/  @!P0 FMUL R5, R5, 4096 ;  /* 0x4580000005058820 */ /* 0x001fc80000400000 */
[----:B------:R-:W-:Y:S01]  /*1f80*/  FMUL R228, R5, R228 ;  /* 0x000000e405e47220 */ /* 0x000fe20000400000 */
[----:B------:R-:W-:Y:S01]  /*1f90*/  FADD R230, R230, -R6 ;  /* 0x80000006e6e67221 */ /* 0x000fe20000000000 */
[----:B------:R-:W-:-:S03]  /*1fa0*/  FSEL R233, R10, R233, !P2 ;  /* 0x000000e90ae97208 */ /* 0x000fc60005000000 */
[----:B------:R-:W-:Y:S01]  /*1fb0*/  FMUL R230, R5, R230 ;  /* 0x000000e605e67220 */ /* 0x000fe20000400000 */
[----:B------:R-:W-:Y:S01]  /*1fc0*/  FADD R232, R11, 1 ;  /* 0x3f8000000be87421 */ /* 0x000fe20000000000 */
[--C-:B------:R-:W-:Y:S01]  /*1fd0*/  FADD R226, R226, -R6.reuse ;  /* 0x80000006e2e27221 */ /* 0x100fe20000000000 */
[----:B------:R-:W-:-:S03]  /*1fe0*/  FADD R224, R224, -R6 ;  /* 0x80000006e0e07221 */ /* 0x000fc60000000000 */
        /* <DEDUP_REMOVED lines=14> */
[----:B---3--:R-:W-:Y:S01]  /*20d0*/  FFMA R7, R228, R7, R241 ;  /* 0x00000007e4077223 */ /* 0x008fe200000000f1 */
[----:B------:R-:W-:Y:S01]  /*20e0*/  FADD R228, R229, -R6 ;  /* 0x80000006e5e47221 */ /* 0x000fe20000000000 */
[----:B------:R-:W-:-:S03]  /*20f0*/  FSEL R229, R9, R234, !P2 ;  /* 0x000000ea09e57208 */ /* 0x000fc60005000000 */
[----:B------:R-:W-:-:S04]  /*2100*/  FMUL R228, R5, R228 ;  /* 0x000000e405e47220 */ /* 0x000fc80000400000 */
[----:B--2---:R-:W-:Y:S01]  /*2110*/  FFMA R229, R228, R229, R252 ;  /* 0x000000e5e4e57223 */ /* 0x004fe200000000fc */
[----:B----4-:R-:W-:Y:S01]  /*2120*/  FFMA R228, R230, R233, R242 ;  /* 0x000000e9e6e47223 */ /* 0x010fe200000000f2 */
[----:B------:R-:W-:Y:S01]  /*2130*/  FADD R230, R231, -R6 ;  /* 0x80000006e7e67221 */ /* 0x000fe20000000000 */
[----:B------:R-:W-:-:S03]  /*2140*/  FSEL R231, R11, R232, !P2 ;  /* 0x000000e80be77208 */ /* 0x000fc60005000000 */
[----:B------:R-:W-:Y:S01]  /*2150*/  FMUL R230, R5, R230 ;  /* 0x000000e605e67220 */ /* 0x000fe20000400000 */
[----:B------:R-:W-:-:S03]  /*2160*/  FADD R234, R13, 1 ;  /* 0x3f8000000dea7421 */ /* 0x000fc60000000000 */
[----:B------:R-:W-:Y:S01]  /*2170*/  FFMA R230, R230, R231, R240 ;  /* 0x000000e7e6e67223 */ /* 0x000fe200000000f0 */
[----:B------:R-:W-:Y:S01]  /*2180*/  FADD R231, R14, 1 ;  /* 0x3f8000000ee77421 */ /* 0x000fe20000000000 */
[----:B------:R-:W-:Y:S01]  /*2190*/  FADD R232, R225, -R6 ;  /* 0x80000006e1e87221 */ /* 0x000fe20000000000 */
[----:B------:R-:W-:Y:S01]  /*21a0*/  FSEL R225, R13, R234, !P2 ;  /* 0x000000ea0de17208 */ /* 0x000fe20005000000 */
[----:B------:R-:W-:Y:S02]  /*21b0*/  FADD R233, R12, 1 ;  /* 0x3f8000000ce97421 */ /* 0x000fe40000000000 */
[----:B------:R-:W-:Y:S01]  /*21c0*/  FSEL R231, R14, R231, !P2 ;  /* 0x000000e70ee77208 */ /* 0x000fe20005000000 */
[----:B------:R-:W-:Y:S01]  /*21d0*/  FMUL R232, R5, R232 ;  /* 0x000000e805e87220 */ /* 0x000fe20000400000 */
[----:B------:R-:W-:Y:S01]  /*21e0*/  FADD R234, R15, 1 ;  /* 0x3f8000000fea7421 */ /* 0x000fe20000000000 */
[----:B------:R-:W-:Y:S02]  /*21f0*/  FSEL R233, R12, R233, !P2 ;  /* 0x000000e90ce97208 */ /* 0x000fe40005000000 */
[----:B------:R-:W-:Y:S01]  /*2200*/  FFMA R225, R232, R225, R238 ;  /* 0x000000e1e8e17223 */ /* 0x000fe200000000ee */
[----:B------:R-:W-:Y:S01]  /*2210*/  FFMA R226, R226, R231, R237 ;  /* 0x000000e7e2e27223 */ /* 0x000fe200000000ed */
[----:B------:R-:W-:Y:S01]  /*2220*/  FADD R231, R16, 1 ;  /* 0x3f80000010e77421 */ /* 0x000fe20000000000 */
[----:B------:R-:W-:Y:S01]  /*2230*/  FADD R232, R227, -R6 ;  /* 0x80000006e3e87221 */ /* 0x000fe20000000000 */
[----:B------:R-:W-:Y:S01]  /*2240*/  FSEL R227, R15, R234, !P2 ;  /* 0x000000ea0fe37208 */ /* 0x000fe20005000000 */
[----:B------:R-:W-:-:S02]  /*2250*/  FFMA R224, R224, R233, R239 ;  /* 0x000000e9e0e07223 */ /* 0x000fc400000000ef */
[C---:B------:R-:W-:Y:S01]  /*2260*/  FMUL R232, R5.reuse, R232 ;  /* 0x000000e805e87220 */ /* 0x040fe20000400000 */
[----:B------:R-:W-:Y:S01]  /*2270*/  FSEL R231, R16, R231, !P2 ;  /* 0x000000e710e77208 */ /* 0x000fe20005000000 */
[----:B------:R-:W-:Y:S01]  /*2280*/  FMUL R233, R5, R220 ;  /* 0x000000dc05e97220 */ /* 0x000fe20000400000 */
[----:B------:R-:W-:Y:S01]  /*2290*/  FADD R234, R17, 1 ;  /* 0x3f80000011ea7421 */ /* 0x000fe20000000000 */
[----:B------:R-:W-:Y:S01]  /*22a0*/  FFMA R227, R232, R227, R235 ;  /* 0x000000e3e8e37223 */ /* 0x000fe200000000eb */
[----:B------:R-:W-:Y:S01]  /*22b0*/  FADD R232, R221, -R6 ;  /* 0x80000006dde87221 */ /* 0x000fe20000000000 */
[----:B------:R-:W-:Y:S01]  /*22c0*/  FFMA R220, R233, R231, R248 ;  /* 0x000000e7e9dc7223 */ /* 0x000fe200000000f8 */
[----:B------:R-:W-:Y:S01]  /*22d0*/  FADD R231, R18, 1 ;  /* 0x3f80000012e77421 */ /* 0x000fe20000000000 */
[----:B------:R-:W-:Y:S01]  /*22e0*/  FSEL R234, R17, R234, !P2 ;  /* 0x000000ea11ea7208 */ /* 0x000fe20005000000 */
[C---:B------:R-:W-:Y:S01]  /*22f0*/  FMUL R232, R5.reuse, R232 ;  /* 0x000000e805e87220 */ /* 0x040fe20000400000 */
[----:B------:R-:W-:-:S02]  /*2300*/  FMUL R221, R5, R222 ;  /* 0x000000de05dd7220 */ /* 0x000fc40000400000 */
[----:B------:R-:W-:Y:S01]  /*2310*/  FSEL R231, R18, R231, !P2 ;  /* 0x000000e712e77208 */ /* 0x000fe20005000000 */
[----:B------:R-:W-:Y:S01]  /*2320*/  FFMA R222, R232, R234, R249 ;  /* 0x000000eae8de7223 */ /* 0x000fe200000000f9 */
[----:B------:R-:W-:Y:S01]  /*2330*/  FADD R234, R19, 1 ;  /* 0x3f80000013ea7421 */ /* 0x000fe20000000000 */
[----:B------:R-:W-:Y:S02]  /*2340*/  FADD R232, R223, -R6 ;  /* 0x80000006dfe87221 */ /* 0x000fe40000000000 */
[----:B------:R-:W-:Y:S01]  /*2350*/  FFMA R221, R221, R231, R250 ;  /* 0x000000e7dddd7223 */ /* 0x000fe200000000fa */
[C---:B------:R-:W-:Y:S01]  /*2360*/  FADD R231, R20.reuse, 1 ;  /* 0x3f80000014e77421 */ /* 0x040fe20000000000 */
[----:B------:R-:W-:Y:S01]  /*2370*/  FSEL R234, R19, R234, !P2 ;  /* 0x000000ea13ea7208 */ /* 0x000fe20005000000 */
[C---:B------:R-:W-:Y:S01]  /*2380*/  FMUL R232, R5.reuse, R232 ;  /* 0x000000e805e87220 */ /* 0x040fe20000400000 */
[----:B------:R-:W-:Y:S02]  /*2390*/  FMUL R233, R5, R216 ;  /* 0x000000d805e97220 */ /* 0x000fe40000400000 */
[----:B------:R-:W-:Y:S01]  /*23a0*/  FSEL R231, R20, R231, !P2 ;  /* 0x000000e714e77208 */ /* 0x000fe20005000000 */
[----:B------:R-:W-:Y:S01]  /*23b0*/  FFMA R223, R232, R234, R251 ;  /* 0x000000eae8df7223 */ /* 0x000fe200000000fb */
[----:B------:R-:W-:Y:S01]  /*23c0*/  FADD R234, R21, 1 ;  /* 0x3f80000015ea7421 */ /* 0x000fe20000000000 */
[----:B------:R-:W-:-:S02]  /*23d0*/  FADD R232, R217, -R6 ;  /* 0x80000006d9e87221 */ /* 0x000fc40000000000 */
        /* <DEDUP_REMOVED lines=8> */
[----:B------:R-:W-:Y:S02]  /*2460*/  FADD R232, R219, -R6 ;  /* 0x80000006dbe87221 */ /* 0x000fe40000000000 */
        /* <DEDUP_REMOVED lines=73> */
[----:B------:R-:W-:Y:S01]  /*2900*/  FADD R231, R40, 1 ;  /* 0x3f80000028e77421 */ /* 0x000fe20000000000 */
[----:B------:R-:W-:Y:S01]  /*2910*/  FSEL R234, R39, R234, !P2 ;  /* 0x000000ea27ea7208 */ /* 0x000fe20005000000 */
[--C-:B------:R-:W-:Y:S01]  /*2920*/  FADD R192, R192, -R6.reuse ;  /* 0x80000006c0c07221 */ /* 0x100fe20000000000 */
[C---:B------:R-:W-:Y:S02]  /*2930*/  FMUL R232, R5.reuse, R232 ;  /* 0x000000e805e87220 */ /* 0x040fe40000400000 */
[----:B------:R-:W-:Y:S01]  /*2940*/  FSEL R231, R40, R231, !P2 ;  /* 0x000000e728e77208 */ /* 0x000fe20005000000 */
[----:B------:R-:W-:Y:S01]  /*2950*/  FMUL R233, R5, R192 ;  /* 0x000000c005e97220 */ /* 0x000fe20000400000 */
[----:B------:R-:W-:Y:S01]  /*2960*/  FFMA R203, R232, R234, R103 ;  /* 0x000000eae8cb7223 */ /* 0x000fe20000000067 */
[----:B------:R-:W-:Y:S01]  /*2970*/  FADD R234, R41, 1 ;  /* 0x3f80000029ea7421 */ /* 0x000fe20000000000 */
[----:B------:R-:W-:Y:S01]  /*2980*/  FADD R232, R193, -R6 ;  /* 0x80000006c1e87221 */ /* 0x000fe20000000000 */
[----:B------:R-:W-:Y:S01]  /*2990*/  FFMA R192, R233, R231, R104 ;  /* 0x000000e7e9c07223 */ /* 0x000fe20000000068 */
[----:B------:R-:W-:Y:S01]  /*29a0*/  FADD R231, R42, 1 ;  /* 0x3f8000002ae77421 */ /* 0x000fe20000000000 */
[----:B------:R-:W-:Y:S01]  /*29b0*/  FADD R194, R194, -R6 ;  /* 0x80000006c2c27221 */ /* 0x000fe20000000000 */
[----:B------:R-:W-:Y:S01]  /*29c0*/  FSEL R234, R41, R234, !P2 ;  /* 0x000000ea29ea7208 */ /* 0x000fe20005000000 */
[----:B------:R-:W-:-:S02]  /*29d0*/  FMUL R232, R5, R232 ;  /* 0x000000e805e87220 */ /* 0x000fc40000400000 */
[----:B------:R-:W-:Y:S01]  /*29e0*/  FSEL R231, R42, R231, !P2 ;  /* 0x000000e72ae77208 */ /* 0x000fe20005000000 */
[----:B------:R-:W-:Y:S01]  /*29f0*/  FMUL R193, R5, R194 ;  /* 0x000000c205c17220 */ /* 0x000fe20000400000 */
[----:B------:R-:W-:Y:S01]  /*2a00*/  FFMA R194, R232, R234, R105 ;  /* 0x000000eae8c27223 */ /* 0x000fe20000000069 */
[----:B------:R-:W-:Y:S01]  /*2a10*/  FADD R234, R43, 1 ;  /* 0x3f8000002bea7421 */ /* 0x000fe20000000000 */
[----:B------:R-:W-:Y:S01]  /*2a20*/  FADD R232, R195, -R6 ;  /* 0x80000006c3e87221 */ /* 0x000fe20000000000 */
[----:B------:R-:W-:Y:S01]  /*2a30*/  FFMA R193, R193, R231, R106 ;  /* 0x000000e7c1c17223 */ /* 0x000fe2000000006a */
[----:B------:R-:W-:Y:S01]  /*2a40*/  FADD R231, R44, 1 ;  /* 0x3f8000002ce77421 */ /* 0x000fe20000000000 */
[--C-:B------:R-:W-:Y:S01]  /*2a50*/  FADD R196, R196, -R6.reuse ;  /* 0x80000006c4c47221 */ /* 0x100fe20000000000 */
[----:B------:R-:W-:Y:S01]  /*2a60*/  FSEL R234, R43, R234, !P2 ;  /* 0x000000ea2bea7208 */ /* 0x000fe20005000000 */
        /* <DEDUP_REMOVED lines=130> */
[C---:B------:R-:W-:Y:S01]  /*3290*/  FMUL R232, R5.reuse, R232 ;  /* 0x000000e805e87220 */ /* 0x040fe20000400000 */
[----:B------:R-:W-:Y:S01]  /*32a0*/  ISETP.NE.U32.AND P0, PT, RZ, UR8, PT ;  /* 0x00000008ff007c0c */ /* 0x000fe2000bf05070 */
[----:B------:R-:W-:Y:S01]  /*32b0*/  FMUL R169, R5, R170 ;  /* 0x000000aa05a97220 */ /* 0x000fe20000400000 */
[----:B------:R-:W-:Y:S01]  /*32c0*/  FSEL R231, R70, R231, !P2 ;  /* 0x000000e746e77208 */ /* 0x000fe20005000000 */
[----:B------:R-:W-:Y:S01]  /*32d0*/  FFMA R170, R232, R234, R133 ;  /* 0x000000eae8aa7223 */ /* 0x000fe20000000085 */
[----:B------:R-:W-:Y:S01]  /*32e0*/  FADD R234, R71, 1 ;  /* 0x3f80000047ea7421 */ /* 0x000fe20000000000 */
[----:B------:R-:W-:Y:S01]  /*32f0*/  ISETP.NE.AND.EX P0, PT, RZ, UR9, PT, P0 ;  /* 0x00000009ff007c0c */ /* 0x000fe2000bf05300 */
[----:B------:R-:W-:Y:S01]  /*3300*/  FADD R232, R171, -R6 ;  /* 0x80000006abe87221 */ /* 0x000fe20000000000 */
[----:B------:R-:W-:Y:S01]  /*3310*/  FFMA R169, R169, R231, R134 ;  /* 0x000000e7a9a97223 */ /* 0x000fe20000000086 */
[----:B------:R-:W-:Y:S01]  /*3320*/  FADD R231, R72, 1 ;  /* 0x3f80000048e77421 */ /* 0x000fe20000000000 */
[----:B------:R-:W-:Y:S01]  /*3330*/  FSEL R234, R71, R234, !P2 ;  /* 0x000000ea47ea7208 */ /* 0x000fe20005000000 */
[----:B------:R-:W-:Y:S01]  /*3340*/  FADD R164, R164, -R6 ;  /* 0x80000006a4a47221 */ /* 0x000fe20000000000 */
[----:B------:R-:W-:-:S02]  /*3350*/  FMUL R232, R5, R232 ;  /* 0x000000e805e87220 */ /* 0x000fc40000400000 */
[----:B------:R-:W-:Y:S01]  /*3360*/  FSEL R231, R72, R231, !P2 ;  /* 0x000000e748e77208 */ /* 0x000fe20005000000 */
[----:B------:R-:W-:Y:S01]  /*3370*/  FMUL R233, R5, R164 ;  /* 0x000000a405e97220 */ /* 0x000fe20000400000 */
[----:B------:R-:W-:Y:S01]  /*3380*/  FFMA R171, R232, R234, R135 ;  /* 0x000000eae8ab7223 */ /* 0x000fe20000000087 */
[----:B------:R-:W-:Y:S01]  /*3390*/  FADD R234, R73, 1 ;  /* 0x3f80000049ea7421 */ /* 0x000fe20000000000 */
[----:B------:R-:W-:Y:S01]  /*33a0*/  FADD R232, R165, -R6 ;  /* 0x80000006a5e87221 */ /* 0x000fe20000000000 */
        /* <DEDUP_REMOVED lines=9> */
[----:B------:R-:W-:Y:S01]  /*3440*/  FFMA R166, R232, R234, R137 ;  /* 0x000000eae8a67223 */ /* 0x000fe20000000089 */
[----:B------:R-:W-:Y:S01]  /*3450*/  FADD R234, R75, 1 ;  /* 0x3f8000004bea7421 */ /* 0x000fe20000000000 */
[----:B------:R-:W-:Y:S01]  /*3460*/  @P0 FMNMX R2, R2, |R228|, !PT ;  /* 0x400000e402020209 */ /* 0x000fe20007800000 */
[----:B------:R-:W-:Y:S01]  /*3470*/  FADD R232, R167, -R6 ;  /* 0x80000006a7e87221 */ /* 0x000fe20000000000 */
[----:B------:R-:W-:Y:S01]  /*3480*/  FFMA R165, R165, R231, R138 ;  /* 0x000000e7a5a57223 */ /* 0x000fe2000000008a */
[----:B------:R-:W-:Y:S01]  /*3490*/  FADD R231, R76, 1 ;  /* 0x3f8000004ce77421 */ /* 0x000fe20000000000 */
[----:B------:R-:W-:Y:S01]  /*34a0*/  @P0 FMNMX R2, R2, |R230|, !PT ;  /* 0x400000e602020209 */ /* 0x000fe20007800000 */
[----:B------:R-:W-:Y:S01]  /*34b0*/  FMUL R232, R5, R232 ;  /* 0x000000e805e87220 */ /* 0x000fe20000400000 */
[----:B------:R-:W-:Y:S01]  /*34c0*/  FSEL R234, R75, R234, !P2 ;  /* 0x000000ea4bea7208 */ /* 0x000fe20005000000 */
[----:B------:R-:W-:Y:S01]  /*34d0*/  FADD R160, R160, -R6 ;  /* 0x80000006a0a07221 */ /* 0x000fe20000000000 */
[----:B------:R-:W-:-:S02]  /*34e0*/  @P0 FMNMX R2, R2, |R224|, !PT ;  /* 0x400000e002020209 */ /* 0x000fc40007800000 */
[----:B------:R-:W-:Y:S01]  /*34f0*/  FSEL R167, R76, R231, !P2 ;  /* 0x000000e74ca77208 */ /* 0x000fe20005000000 */
[----:B------:R-:W-:Y:S01]  /*3500*/  FFMA R231, R232, R234, R139 ;  /* 0x000000eae8e77223 */ /* 0x000fe2000000008b */
[----:B------:R-:W-:Y:S01]  /*3510*/  FADD R232, R77, 1 ;  /* 0x3f8000004de87421 */ /* 0x000fe20000000000 */
[----:B------:R-:W-:Y:S01]  /*3520*/  FMUL R233, R5, R160 ;  /* 0x000000a005e97220 */ /* 0x000fe20000400000 */
[----:B------:R-:W-:Y:S01]  /*3530*/  @P0 FMNMX R2, R2, |R225|, !PT ;  /* 0x400000e102020209 */ /* 0x000fe20007800000 */
[--C-:B------:R-:W-:Y:S02]  /*3540*/  FADD R160, R161, -R6.reuse ;  /* 0x80000006a1a07221 */ /* 0x100fe40000000000 */
[----:B------:R-:W-:Y:S02]  /*3550*/  FSEL R232, R77, R232, !P2 ;  /* 0x000000e84de87208 */ /* 0x000fe40005000000 */
[----:B------:R-:W-:Y:S01]  /*3560*/  @P0 FMNMX R2, R2, |R226|, !PT ;  /* 0x400000e202020209 */ /* 0x000fe20007800000 */
[----:B------:R-:W-:Y:S01]  /*3570*/  FMUL R160, R5, R160 ;  /* 0x000000a005a07220 */ /* 0x000fe20000400000 */
[----:B------:R-:W-:-:S02]  /*3580*/  FADD R156, R156, -R6 ;  /* 0x800000069c9c7221 */ /* 0x000fc40000000000 */
[----:B------:R-:W-:Y:S01]  /*3590*/  @P0 FMNMX R2, R2, |R227|, !PT ;  /* 0x400000e302020209 */ /* 0x000fe20007800000 */
[----:B------:R-:W-:Y:S01]  /*35a0*/  FFMA R232, R160, R232, R141 ;  /* 0x000000e8a0e87223 */ /* 0x000fe2000000008d */
[--C-:B------:R-:W-:Y:S01]  /*35b0*/  FADD R160, R163, -R6.reuse ;  /* 0x80000006a3a07221 */ /* 0x100fe20000000000 */
[----:B------:R-:W-:Y:S01]  /*35c0*/  FMUL R163, R5, R156 ;  /* 0x0000009c05a37220 */ /* 0x000fe20000400000 */
[----:B------:R-:W-:Y:S01]  /*35d0*/  FADD R156, R157, -R6 ;  /* 0x800000069d9c7221 */ /* 0x000fe20000000000 */
[----:B------:R-:W-:Y:S01]  /*35e0*/  @P0 FMNMX R2, R2, |R220|, !PT ;  /* 0x400000dc02020209 */ /* 0x000fe20007800000 */
[----:B------:R-:W0:Y:S03]  /*35f0*/  LDC.U8 R157, c[0x0][0x294] ;  /* 0x0000a500ff9d7b82 */ /* 0x000e260000000000 */
[----:B------:R-:W-:Y:S01]  /*3600*/  @P0 FMNMX R2, R2, |R222|, !PT ;  /* 0x400000de02020209 */ /* 0x000fe20007800000 */
[----:B------:R-:W-:-:S03]  /*3610*/  FADD R236, R81, 1 ;  /* 0x3f80000051ec7421 */ /* 0x000fc60000000000 */
[----:B------:R-:W-:Y:S01]  /*3620*/  @P0 FMNMX R2, R2, |R221|, !PT ;  /* 0x400000dd02020209 */ /* 0x000fe20007800000 */
[--C-:B------:R-:W-:Y:S01]  /*3630*/  FADD R158, R158, -R6.reuse ;  /* 0x800000069e9e7221 */ /* 0x100fe20000000000 */
[----:B------:R-:W-:Y:S01]  /*3640*/  FSEL R236, R81, R236, !P2 ;  /* 0x000000ec51ec7208 */ /* 0x000fe20005000000 */
[C---:B------:R-:W-:Y:S01]  /*3650*/  FMUL R156, R5.reuse, R156 ;  /* 0x0000009c059c7220 */ /* 0x040fe20000400000 */
[----:B------:R-:W-:Y:S01]  /*3660*/  @P0 FMNMX R2, R2, |R223|, !PT ;  /* 0x400000df02020209 */ /* 0x000fe20007800000 */
[----:B------:R-:W-:Y:S01]  /*3670*/  FMUL R237, R5, R158 ;  /* 0x0000009e05ed7220 */ /* 0x000fe20000400000 */
[----:B------:R-:W-:Y:S01]  /*3680*/  FADD R158, R83, 1 ;  /* 0x3f800000539e7421 */ /* 0x000fe20000000000 */
[----:B------:R-:W-:Y:S01]  /*3690*/  FFMA R236, R156, R236, R145 ;  /* 0x000000ec9cec7223 */ /* 0x000fe20000000091 */
[----:B------:R-:W-:Y:S01]  /*36a0*/  @P0 FMNMX R2, R2, |R216|, !PT ;  /* 0x400000d802020209 */ /* 0x000fe20007800000 */
[----:B------:R-:W-:Y:S02]  /*36b0*/  FADD R156, R159, -R6 ;  /* 0x800000069f9c7221 */ /* 0x000fe40000000000 */
[----:B------:R-:W-:-:S02]  /*36c0*/  FSEL R158, R83, R158, !P2 ;  /* 0x0000009e539e7208 */ /* 0x000fc40005000000 */
[----:B------:R-:W-:Y:S01]  /*36d0*/  @P0 FMNMX R2, R2, |R217|, !PT ;  /* 0x400000d902020209 */ /* 0x000fe20007800000 */
[----:B------:R-:W-:Y:S01]  /*36e0*/  FMUL R156, R5, R156 ;  /* 0x0000009c059c7220 */ /* 0x000fe20000400000 */
[--C-:B------:R-:W-:Y:S02]  /*36f0*/  FADD R152, R152, -R6.reuse ;  /* 0x8000000698987221 */ /* 0x100fe40000000000 */
[----:B------:R-:W-:Y:S01]  /*3700*/  @P0 FMNMX R2, R2, |R218|, !PT ;  /* 0x400000da02020209 */ /* 0x000fe20007800000 */
[----:B------:R-:W-:Y:S01]  /*3710*/  FFMA R238, R156, R158, R147 ;  /* 0x0000009e9cee7223 */ /* 0x000fe20000000093 */
[----:B0-----:R-:W-:Y:S01]  /*3720*/  ISETP.NE.AND P1, PT, R157, RZ, PT ;  /* 0x000000ff9d00720c */ /* 0x001fe20003f25270 */
[----:B------:R-:W-:Y:S01]  /*3730*/  FADD R156, R85, 1 ;  /* 0x3f800000559c7421 */ /* 0x000fe20000000000 */
[----:B------:R-:W-:Y:S01]  /*3740*/  FMUL R239, R5, R152 ;  /* 0x0000009805ef7220 */ /* 0x000fe20000400000 */
[----:B------:R-:W-:Y:S01]  /*3750*/  @P0 FMNMX R2, R2, |R219|, !PT ;  /* 0x400000db02020209 */ /* 0x000fe20007800000 */
[--C-:B------:R-:W-:Y:S01]  /*3760*/  FADD R152, R153, -R6.reuse ;  /* 0x8000000699987221 */ /* 0x100fe20000000000 */
[----:B------:R-:W-:Y:S01]  /*3770*/  FADD R154, R154, -R6 ;  /* 0x800000069a9a7221 */ /* 0x000fe20000000000 */
[----:B------:R-:W-:-:S02]  /*3780*/  FSEL R156, R85, R156, !P2 ;  /* 0x0000009c559c7208 */ /* 0x000fc40005000000 */
[----:B------:R-:W-:Y:S01]  /*3790*/  @P0 FMNMX R2, R2, |R212|, !PT ;  /* 0x400000d402020209 */ /* 0x000fe20007800000 */
[C---:B------:R-:W-:Y:S01]  /*37a0*/  FMUL R152, R5.reuse, R152 ;  /* 0x0000009805987220 */ /* 0x040fe20000400000 */
[----:B------:R-:W-:Y:S01]  /*37b0*/  FMUL R153, R5, R154 ;  /* 0x0000009a05997220 */ /* 0x000fe20000400000 */
[----:B------:R-:W-:Y:S01]  /*37c0*/  FADD R154, R87, 1 ;  /* 0x3f800000579a7421 */ /* 0x000fe20000000000 */
[----:B------:R-:W-:Y:S01]  /*37d0*/  @P0 FMNMX R2, R2, |R214|, !PT ;  /* 0x400000d602020209 */ /* 0x000fe20007800000 */
[----:B------:R-:W-:Y:S01]  /*37e0*/  FFMA R241, R152, R156, R149 ;  /* 0x0000009c98f17223 */ /* 0x000fe20000000095 */
[----:B------:R-:W-:Y:S01]  /*37f0*/  FADD R152, R155, -R6 ;  /* 0x800000069b987221 */ /* 0x000fe20000000000 */
[-C--:B------:R-:W-:Y:S01]  /*3800*/  @P1 FMUL R228, R228, R0.reuse ;  /* 0x00000000e4e41220 */ /* 0x080fe20000400000 */
[----:B------:R-:W-:Y:S01]  /*3810*/  @P1 FMUL R230, R230, R0 ;  /* 0x00000000e6e61220 */ /* 0x000fe20000400000 */
[----:B------:R-:W-:Y:S01]  /*3820*/  @P0 FMNMX R2, R2, |R213|, !PT ;  /* 0x400000d502020209 */ /* 0x000fe20007800000 */
[----:B------:R-:W-:Y:S01]  /*3830*/  FMUL R152, R5, R152 ;  /* 0x0000009805987220 */ /* 0x000fe20000400000 */
[----:B------:R-:W-:Y:S01]  /*3840*/  FSEL R154, R87, R154, !P2 ;  /* 0x0000009a579a7208 */ /* 0x000fe20005000000 */
[----:B------:R-:W-:Y:S01]  /*3850*/  @P1 FMUL R229, R229, R0 ;  /* 0x00000000e5e51220 */ /* 0x000fe20000400000 */
[----:B------:R-:W-:Y:S01]  /*3860*/  FADD R157, R86, 1 ;  /* 0x3f800000569d7421 */ /* 0x000fe20000000000 */
[----:B------:R-:W0:Y:S01]  /*3870*/  F2F.BF16.F32 R228, R228 ;  /* 0x000000e400e47304 */ /* 0x000e220000202000 */
[----:B------:R-:W-:Y:S01]  /*3880*/  @P0 FMNMX R2, R2, |R215|, !PT ;  /* 0x400000d702020209 */ /* 0x000fe20007800000 */
[----:B------:R-:W-:Y:S01]  /*3890*/  FFMA R242, R152, R154, R151 ;  /* 0x0000009a98f27223 */ /* 0x000fe20000000097 */
[----:B------:R-:W-:Y:S01]  /*38a0*/  F2FP.BF16.F32.PACK_AB R152, RZ, R229 ;  /* 0x000000e5ff98723e */ /* 0x000fe200000010ff */
[----:B------:R-:W-:Y:S01]  /*38b0*/  @P1 FMUL R7, R7, R0 ;  /* 0x0000000007071220 */ /* 0x000fe20000400000 */
[----:B------:R-:W-:-:S03]  /*38c0*/  FSEL R157, R86, R157, !P2 ;  /* 0x0000009d569d7208 */ /* 0x000fc60005000000 */
[----:B------:R-:W1:Y:S01]  /*38d0*/  F2F.BF16.F32 R230, R230 ;  /* 0x000000e600e67304 */ /* 0x000e620000202000 */
[----:B------:R-:W-:Y:S02]  /*38e0*/  @P0 FMNMX R2, R2, |R208|, !PT ;  /* 0x400000d002020209 */ /* 0x000fe40007800000 */
[----:B------:R-:W-:Y:S01]  /*38f0*/  LOP3.LUT R152, R152, 0xffff, RZ, 0xc0, !PT ;  /* 0x0000ffff98987812 */ /* 0x000fe200078ec0ff */
[----:B------:R-:W-:Y:S01]  /*3900*/  FFMA R240, R153, R157, R150 ;  /* 0x0000009d99f07223 */ /* 0x000fe20000000096 */
[----:B------:R-:W-:Y:S02]  /*3910*/  @P0 FMNMX R2, R2, |R209|, !PT ;  /* 0x400000d102020209 */ /* 0x000fe40007800000 */
[----:B------:R-:W-:Y:S02]  /*3920*/  F2FP.BF16.F32.PACK_AB R153, RZ, R7 ;  /* 0x00000007ff99723e */ /* 0x000fe400000010ff */
[----:B------:R-:W-:Y:S01]  /*3930*/  SHF.L.U64.HI R7, R152, 0x10, RZ ;  /* 0x0000001098077819 */ /* 0x000fe200000102ff */
[----:B------:R-:W-:Y:S01]  /*3940*/  @P1 FMUL R226, R226, R0 ;  /* 0x00000000e2e21220 */ /* 0x000fe20000400000 */
[----:B------:R-:W-:Y:S01]  /*3950*/  @P0 FMNMX R2, R2, |R210|, !PT ;  /* 0x400000d202020209 */ /* 0x000fe20007800000 */
[----:B------:R-:W-:Y:S01]  /*3960*/  @P1 FMUL R227, R227, R0 ;  /* 0x00000000e3e31220 */ /* 0x000fe20000400000 */
[----:B0-----:R-:W-:Y:S01]  /*3970*/  LOP3.LUT R228, R7, R228, RZ, 0xfc, !PT ;  /* 0x000000e407e47212 */ /* 0x001fe200078efcff */
[----:B------:R-:W-:Y:S01]  /*3980*/  @P1 FMUL R225, R225, R0 ;  /* 0x00000000e1e11220 */ /* 0x000fe20000400000 */
[----:B-1----:R-:W-:-:S02]  /*3990*/  SHF.L.U32 R7, R230, 0x10, RZ ;  /* 0x00000010e6077819 */ /* 0x002fc400000006ff */
[----:B------:R-:W-:Y:S01]  /*39a0*/  @P0 FMNMX R2, R2, |R211|, !PT ;  /* 0x400000d302020209 */ /* 0x000fe20007800000 */
[----:B------:R-:W0:Y:S01]  /*39b0*/  F2F.BF16.F32 R226, R226 ;  /* 0x000000e200e27304 */ /* 0x000e220000202000 */
[----:B------:R-:W-:Y:S01]  /*39c0*/  PRMT R152, R153, 0x5410, R152 ;  /* 0x0000541099987816 */ /* 0x000fe20000000098 */
[----:B------:R-:W-:Y:S01]  /*39d0*/  @P1 FMUL R224, R224, R0 ;  /* 0x00000000e0e01220 */ /* 0x000fe20000400000 */
[----:B------:R-:W-:Y:S02]  /*39e0*/  LOP3.LUT R153, R228, R7, RZ, 0xfc, !PT ;  /* 0x00000007e4997212 */ /* 0x000fe400078efcff */
[----:B------:R-:W-:Y:S02]  /*39f0*/  @P0 FMNMX R2, R2, |R204|, !PT ;  /* 0x400000cc02020209 */ /* 0x000fe40007800000 */
[----:B------:R-:W-:Y:S01]  /*3a00*/  F2FP.BF16.F32.PACK_AB R7, RZ, R225 ;  /* 0x000000e1ff07723e */ /* 0x000fe200000010ff */
[----:B------:R-:W1:Y:S01]  /*3a10*/  F2F.BF16.F32 R227, R227 ;  /* 0x000000e300e37304 */ /* 0x000e620000202000 */
[----:B------:R-:W-:-:S02]  /*3a20*/  @P0 FMNMX R2, R2, |R206|, !PT ;  /* 0x400000ce02020209 */ /* 0x000fc40007800000 */
[----:B------:R-:W-:Y:S02]  /*3a30*/  F2FP.BF16.F32.PACK_AB R154, RZ, R224 ;  /* 0x000000e0ff9a723e */ /* 0x000fe400000010ff */
[----:B------:R-:W-:Y:S02]  /*3a40*/  LOP3.LUT R7, R7, 0xffff, RZ, 0xc0, !PT ;  /* 0x0000ffff07077812 */ /* 0x000fe400078ec0ff */
[----:B------:R-:W-:Y:S02]  /*3a50*/  @P0 FMNMX R2, R2, |R205|, !PT ;  /* 0x400000cd02020209 */ /* 0x000fe40007800000 */
[----:B------:R-:W-:Y:S01]  /*3a60*/  PRMT R154, R154, 0x5410, R7 ;  /* 0x000054109a9a7816 */ /* 0x000fe20000000007 */
[-C--:B------:R-:W-:Y:S01]  /*3a70*/  @P1 FMUL R221, R221, R0.reuse ;  /* 0x00000000dddd1220 */ /* 0x080fe20000400000 */
[----:B------:R-:W-:Y:S01]  /*3a80*/  SHF.L.U64.HI R7, R7, 0x10, RZ ;  /* 0x0000001007077819 */ /* 0x000fe200000102ff */
[-C--:B------:R-:W-:Y:S01]  /*3a90*/  @P1 FMUL R223, R223, R0.reuse ;  /* 0x00000000dfdf1220 */ /* 0x080fe20000400000 */
[----:B------:R-:W-:Y:S01]  /*3aa0*/  @P0 FMNMX R2, R2, |R207|, !PT ;  /* 0x400000cf02020209 */ /* 0x000fe20007800000 */
[----:B------:R-:W-:Y:S01]  /*3ab0*/  @P1 FMUL R222, R222, R0 ;  /* 0x00000000dede1220 */ /* 0x000fe20000400000 */
[----:B0-----:R-:W-:-:S02]  /*3ac0*/  LOP3.LUT R226, R7, R226, RZ, 0xfc, !PT ;  /* 0x000000e207e27212 */ /* 0x001fc400078efcff */
[----:B-1----:R-:W-:Y:S01]  /*3ad0*/  SHF.L.U32 R7, R227, 0x10, RZ ;  /* 0x00000010e3077819 */ /* 0x002fe200000006ff */
[----:B------:R-:W0:Y:S01]  /*3ae0*/  F2F.BF16.F32 R221, R221 ;  /* 0x000000dd00dd7304 */ /* 0x000e220000202000 */
[----:B------:R-:W-:Y:S02]  /*3af0*/  @P0 FMNMX R2, R2, |R200|, !PT ;  /* 0x400000c802020209 */ /* 0x000fe40007800000 */
[----:B------:R-:W-:Y:S02]  /*3b00*/  LOP3.LUT R155, R226, R7, RZ, 0xfc, !PT ;  /* 0x00000007e29b7212 */ /* 0x000fe400078efcff */
[----:B------:R-:W-:-:S03]  /*3b10*/  F2FP.BF16.F32.PACK_AB R7, RZ, R222 ;  /* 0x000000deff07723e */ /* 0x000fc600000010ff */
[----:B------:R-:W1:Y:S01]  /*3b20*/  F2F.BF16.F32 R223, R223 ;  /* 0x000000df00df7304 */ /* 0x000e620000202000 */
[----:B------:R-:W-:Y:S01]  /*3b30*/  @P0 FMNMX R2, R2, |R202|, !PT ;  /* 0x400000ca02020209 */ /* 0x000fe20007800000 */
[----:B------:R-:W-:Y:S01]  /*3b40*/  @P1 FMUL R220, R220, R0 ;  /* 0x00000000dcdc1220 */ /* 0x000fe20000400000 */
[----:B------:R-:W-:Y:S02]  /*3b50*/  LOP3.LUT R7, R7, 0xffff, RZ, 0xc0, !PT ;  /* 0x0000ffff07077812 */ /* 0x000fe400078ec0ff */
[----:B------:R-:W-:Y:S02]  /*3b60*/  @P0 FMNMX R2, R2, |R201|, !PT ;  /* 0x400000c902020209 */ /* 0x000fe40007800000 */
[----:B------:R-:W-:Y:S01]  /*3b70*/  F2FP.BF16.F32.PACK_AB R156, RZ, R220 ;  /* 0x000000dcff9c723e */ /* 0x000fe200000010ff */
[-C--:B------:R-:W-:Y:S01]  /*3b80*/  @P1 FMUL R218, R218, R0.reuse ;  /* 0x00000000dada1220 */ /* 0x080fe20000400000 */
[----:B------:R-:W-:Y:S02]  /*3b90*/  SHF.L.U64.HI R158, R7, 0x10, RZ ;  /* 0x00000010079e7819 */ /* 0x000fe400000102ff */
[----:B------:R-:W-:Y:S01]  /*3ba0*/  @P0 FMNMX R2, R2, |R203|, !PT ;  /* 0x400000cb02020209 */ /* 0x000fe20007800000 */
[-C--:B------:R-:W-:Y:S01]  /*3bb0*/  @P1 FMUL R219, R219, R0.reuse ;  /* 0x00000000dbdb1220 */ /* 0x080fe20000400000 */
[----:B------:R-:W-:Y:S01]  /*3bc0*/  PRMT R156, R156, 0x5410, R7 ;  /* 0x000054109c9c7816 */ /* 0x000fe20000000007 */
[----:B------:R-:W-:Y:S01]  /*3bd0*/  @P1 FMUL R217, R217, R0 ;  /* 0x00000000d9d91220 */ /* 0x000fe20000400000 */
[----:B0-----:R-:W-:-:S02]  /*3be0*/  LOP3.LUT R158, R158, R221, RZ, 0xfc, !PT ;  /* 0x000000dd9e9e7212 */ /* 0x001fc400078efcff */
[----:B-1----:R-:W-:Y:S02]  /*3bf0*/  SHF.L.U32 R7, R223, 0x10, RZ ;  /* 0x00000010df077819 */ /* 0x002fe400000006ff */
[----:B------:R-:W-:Y:S01]  /*3c00*/  @P0 FMNMX R2, R2, |R192|, !PT ;  /* 0x400000c002020209 */ /* 0x000fe20007800000 */
[----:B------:R-:W0:Y:S01]  /*3c10*/  F2F.BF16.F32 R218, R218 ;  /* 0x000000da00da7304 */ /* 0x000e220000202000 */
[----:B------:R-:W-:Y:S01]  /*3c20*/  LOP3.LUT R157, R158, R7, RZ, 0xfc, !PT ;  /* 0x000000079e9d7212 */ /* 0x000fe200078efcff */
[----:B------:R-:W-:Y:S01]  /*3c30*/  @P1 FMUL R216, R216, R0 ;  /* 0x00000000d8d81220 */ /* 0x000fe20000400000 */
[----:B------:R-:W-:Y:S01]  /*3c40*/  @P0 FMNMX R2, R2, |R194|, !PT ;  /* 0x400000c202020209 */ /* 0x000fe20007800000 */
[----:B------:R-:W-:Y:S01]  /*3c50*/  FFMA R167, R233, R167, R140 ;  /* 0x000000a7e9a77223 */ /* 0x000fe2000000008c */
[----:B------:R-:W-:-:S03]  /*3c60*/  F2FP.BF16.F32.PACK_AB R7, RZ, R217 ;  /* 0x000000d9ff07723e */ /* 0x000fc600000010ff */
[----:B------:R-:W1:Y:S01]  /*3c70*/  F2F.BF16.F32 R219, R219 ;  /* 0x000000db00db7304 */ /* 0x000e620000202000 */
[----:B------:R-:W-:Y:S01]  /*3c80*/  FADD R233, R78, 1 ;  /* 0x3f8000004ee97421 */ /* 0x000fe20000000000 */
[----:B------:R-:W-:Y:S01]  /*3c90*/  @P0 FMNMX R2, R2, |R193|, !PT ;  /* 0x400000c102020209 */ /* 0x000fe20007800000 */
[----:B------:R-:W-:Y:S01]  /*3ca0*/  FADD R162, R162, -R6 ;  /* 0x80000006a2a27221 */ /* 0x000fe20000000000 */
[----:B------:R-:W-:Y:S02]  /*3cb0*/  F2FP.BF16.F32.PACK_AB R158, RZ, R216 ;  /* 0x000000d8ff9e723e */ /* 0x000fe400000010ff */
[----:B------:R-:W-:Y:S01]  /*3cc0*/  LOP3.LUT R7, R7, 0xffff, RZ, 0xc0, !PT ;  /* 0x0000ffff07077812 */ /* 0x000fe200078ec0ff */
[----:B------:R-:W-:Y:S01]  /*3cd0*/  FADD R159, R84, 1 ;  /* 0x3f800000549f7421 */ /* 0x000fe20000000000 */
[----:B------:R-:W-:Y:S01]  /*3ce0*/  FSEL R233, R78, R233, !P2 ;  /* 0x000000e94ee97208 */ /* 0x000fe20005000000 */
[----:B------:R-:W-:Y:S01]  /*3cf0*/  FMUL R161, R5, R162 ;  /* 0x000000a205a17220 */ /* 0x000fe20000400000 */
[----:B------:R-:W-:-:S02]  /*3d00*/  @P0 FMNMX R2, R2, |R196|, !PT ;  /* 0x400000c402020209 */ /* 0x000fc40007800000 */
[----:B------:R-:W-:Y:S01]  /*3d10*/  PRMT R158, R158, 0x5410, R7 ;  /* 0x000054109e9e7816 */ /* 0x000fe20000000007 */
[-C--:B------:R-:W-:Y:S01]  /*3d20*/  @P1 FMUL R213, R213, R0.reuse ;  /* 0x00000000d5d51220 */ /* 0x080fe20000400000 */
[----:B------:R-:W-:Y:S01]  /*3d30*/  SHF.L.U64.HI R7, R7, 0x10, RZ ;  /* 0x0000001007077819 */ /* 0x000fe200000102ff */
[----:B------:R-:W-:Y:S01]  /*3d40*/  @P1 FMUL R215, R215, R0 ;  /* 0x00000000d7d71220 */ /* 0x000fe20000400000 */
[----:B------:R-:W-:Y:S01]  /*3d50*/  @P0 FMNMX R2, R2, |R195|, !PT ;  /* 0x400000c302020209 */ /* 0x000fe20007800000 */
[----:B------:R-:W-:Y:S01]  /*3d60*/  FFMA R233, R161, R233, R142 ;  /* 0x000000e9a1e97223 */ /* 0x000fe2000000008e */
[----:B------:R-:W-:Y:S01]  /*3d70*/  FSEL R159, R84, R159, !P2 ;  /* 0x0000009f549f7208 */ /* 0x000fe20005000000 */
[----:B------:R-:W-:Y:S01]  /*3d80*/  FADD R161, R80, 1 ;  /* 0x3f80000050a17421 */ /* 0x000fe20000000000 */
[----:B0-----:R-:W-:Y:S01]  /*3d90*/  LOP3.LUT R218, R7, R218, RZ, 0xfc, !PT ;  /* 0x000000da07da7212 */ /* 0x001fe200078efcff */
[----:B------:R-:W-:Y:S01]  /*3da0*/  @P1 FMUL R214, R214, R0 ;  /* 0x00000000d6d61220 */ /* 0x000fe20000400000 */
[----:B-1----:R-:W-:Y:S01]  /*3db0*/  SHF.L.U32 R7, R219, 0x10, RZ ;  /* 0x00000010db077819 */ /* 0x002fe200000006ff */
[----:B------:R-:W-:Y:S01]  /*3dc0*/  FADD R162, R79, 1 ;  /* 0x3f8000004fa27421 */ /* 0x000fe20000000000 */
[----:B------:R-:W-:Y:S01]  /*3dd0*/  @P0 FMNMX R2, R2, |R198|, !PT ;  /* 0x400000c602020209 */ /* 0x000fe20007800000 */
[----:B------:R-:W0:Y:S01]  /*3de0*/  F2F.BF16.F32 R213, R213 ;  /* 0x000000d500d57304 */ /* 0x000e220000202000 */
[----:B------:R-:W-:Y:S01]  /*3df0*/  FFMA R239, R239, R159, R148 ;  /* 0x0000009fefef7223 */ /* 0x000fe20000000094 */
[----:B------:R-:W-:-:S02]  /*3e00*/  FSEL R161, R80, R161, !P2 ;  /* 0x000000a150a17208 */ /* 0x000fc40005000000 */
[----:B------:R-:W-:-:S04]  /*3e10*/  LOP3.LUT R159, R218, R7, RZ, 0xfc, !PT ;  /* 0x00000007da9f7212 */ /* 0x000fc800078efcff */
[----:B------:R-:W1:Y:S01]  /*3e20*/  F2F.BF16.F32 R215, R215 ;  /* 0x000000d700d77304 */ /* 0x000e620000202000 */
[----:B------:R-:W-:Y:S02]  /*3e30*/  F2FP.BF16.F32.PACK_AB R7, RZ, R214 ;  /* 0x000000d6ff07723e */ /* 0x000fe400000010ff */
[----:B------:R-:W-:Y:S01]  /*3e40*/  @P0 FMNMX R2, R2, |R197|, !PT ;  /* 0x400000c502020209 */ /* 0x000fe20007800000 */
[----:B------:R-:W-:Y:S01]  /*3e50*/  FMUL R160, R5, R160 ;  /* 0x000000a005a07220 */ /* 0x000fe20000400000 */
[----:B------:R-:W-:Y:S01]  /*3e60*/  FSEL R162, R79, R162, !P2 ;  /* 0x000000a24fa27208 */ /* 0x000fe20005000000 */
[----:B------:R-:W-:Y:S01]  /*3e70*/  @P1 FMUL R212, R212, R0 ;  /* 0x00000000d4d41220 */ /* 0x000fe20000400000 */
[----:B------:R-:W-:Y:S01]  /*3e80*/  FFMA R234, R163, R161, R144 ;  /* 0x000000a1a3ea7223 */ /* 0x000fe20000000090 */
[----:B------:R-:W-:Y:S01]  /*3e90*/  LOP3.LUT R7, R7, 0xffff, RZ, 0xc0, !PT ;  /* 0x0000ffff07077812 */ /* 0x000fe200078ec0ff */
[----:B------:R-:W-:Y:S01]  /*3ea0*/  FADD R161, R82, 1 ;  /* 0x3f80000052a17421 */ /* 0x000fe20000000000 */
[----:B------:R-:W-:Y:S01]  /*3eb0*/  @P0 FMNMX R2, R2, |R199|, !PT ;  /* 0x400000c702020209 */ /* 0x000fe20007800000 */
[----:B------:R-:W-:Y:S01]  /*3ec0*/  FFMA R235, R160, R162, R143 ;  /* 0x000000a2a0eb7223 */ /* 0x000fe2000000008f */
[----:B------:R-:W-:Y:S01]  /*3ed0*/  F2FP.BF16.F32.PACK_AB R160, RZ, R212 ;  /* 0x000000d4ffa0723e */ /* 0x000fe200000010ff */
[----:B------:R-:W-:Y:S01]  /*3ee0*/  @P1 FMUL R210, R210, R0 ;  /* 0x00000000d2d21220 */ /* 0x000fe20000400000 */
[----:B------:R-:W-:-:S02]  /*3ef0*/  SHF.L.U64.HI R162, R7, 0x10, RZ ;  /* 0x0000001007a27819 */ /* 0x000fc400000102ff */
[----:B------:R-:W-:Y:S01]  /*3f00*/  @P0 FMNMX R2, R2, |R188|, !PT ;  /* 0x400000bc02020209 */ /* 0x000fe20007800000 */
[-C--:B------:R-:W-:Y:S01]  /*3f10*/  @P1 FMUL R211, R211, R0.reuse ;  /* 0x00000000d3d31220 */ /* 0x080fe20000400000 */
[----:B------:R-:W-:Y:S01]  /*3f20*/  FSEL R161, R82, R161, !P2 ;  /* 0x000000a152a17208 */ /* 0x000fe20005000000 */
[----:B------:R-:W-:Y:S01]  /*3f30*/  @P1 FMUL R209, R209, R0 ;  /* 0x00000000d1d11220 */ /* 0x000fe20000400000 */
[----:B------:R-:W-:Y:S02]  /*3f40*/  PRMT R160, R160, 0x5410, R7 ;  /* 0x00005410a0a07816 */ /* 0x000fe40000000007 */
[----:B0-----:R-:W-:Y:S02]  /*3f50*/  LOP3.LUT R162, R162, R213, RZ, 0xfc, !PT ;  /* 0x000000d5a2a27212 */ /* 0x001fe400078efcff */
[----:B-1----:R-:W-:Y:S02]  /*3f60*/  SHF.L.U32 R7, R215, 0x10, RZ ;  /* 0x00000010d7077819 */ /* 0x002fe400000006ff */
[----:B------:R-:W-:Y:S01]  /*3f70*/  @P0 FMNMX R2, R2, |R190|, !PT ;  /* 0x400000be02020209 */ /* 0x000fe20007800000 */
[----:B------:R-:W-:Y:S01]  /*3f80*/  FFMA R237, R237, R161, R146 ;  /* 0x000000a1eded7223 */ /* 0x000fe20000000092 */
[----:B------:R-:W0:Y:S01]  /*3f90*/  F2F.BF16.F32 R210, R210 ;  /* 0x000000d200d27304 */ /* 0x000e220000202000 */
[----:B------:R-:W-:Y:S01]  /*3fa0*/  LOP3.LUT R161, R162, R7, RZ, 0xfc, !PT ;  /* 0x00000007a2a17212 */ /* 0x000fe200078efcff */
[----:B------:R-:W-:Y:S01]  /*3fb0*/  @P1 FMUL R208, R208, R0 ;  /* 0x00000000d0d01220 */ /* 0x000fe20000400000 */
[----:B------:R-:W-:-:S02]  /*3fc0*/  @P0 FMNMX R2, R2, |R189|, !PT ;  /* 0x400000bd02020209 */ /* 0x000fc40007800000 */
[----:B------:R-:W-:-:S03]  /*3fd0*/  F2FP.BF16.F32.PACK_AB R7, RZ, R209 ;  /* 0x000000d1ff07723e */ /* 0x000fc600000010ff */
[----:B------:R-:W1:Y:S01]  /*3fe0*/  F2F.BF16.F32 R211, R211 ;  /* 0x000000d300d37304 */ /* 0x000e620000202000 */
[----:B------:R-:W-:Y:S02]  /*3ff0*/  @P0 FMNMX R2, R2, |R191|, !PT ;  /* 0x400000bf02020209 */ /* 0x000fe40007800000 */
        /* <DEDUP_REMOVED lines=20> */
[----:B------:R-:W-:Y:S02]  /*4140*/  F2FP.BF16.F32.PACK_AB R204, RZ, R204 ;  /* 0x000000ccffcc723e */ /* 0x000fe400000010ff */
[----:B------:R-:W-:Y:S02]  /*4150*/  SHF.L.U64.HI R206, R7, 0x10, RZ ;  /* 0x0000001007ce7819 */ /* 0x000fe400000102ff */
[----:B------:R-:W-:Y:S01]  /*4160*/  @P0 FMNMX R2, R2, |R181|, !PT ;  /* 0x400000b502020209 */ /* 0x000fe20007800000 */
[----:B------:R-:W-:Y:S01]  /*4170*/  @P1 FMUL R202, R202, R0 ;  /* 0x00000000caca1220 */ /* 0x000fe20000400000 */
[----:B------:R-:W-:-:S02]  /*4180*/  PRMT R204, R204, 0x5410, R7 ;  /* 0x00005410cccc7816 */ /* 0x000fc40000000007 */
[----:B0-----:R-:W-:Y:S02]  /*4190*/  LOP3.LUT R206, R206, R205, RZ, 0xfc, !PT ;  /* 0x000000cdcece7212 */ /* 0x001fe400078efcff */
[----:B-1----:R-:W-:Y:S02]  /*41a0*/  SHF.L.U32 R7, R207, 0x10, RZ ;  /* 0x00000010cf077819 */ /* 0x002fe400000006ff */
[----:B------:R-:W-:Y:S01]  /*41b0*/  @P0 FMNMX R2, R2, |R182|, !PT ;  /* 0x400000b602020209 */ /* 0x000fe20007800000 */
[-C--:B------:R-:W-:Y:S01]  /*41c0*/  @P1 FMUL R200, R200, R0.reuse ;  /* 0x00000000c8c81220 */ /* 0x080fe20000400000 */
[----:B------:R-:W-:Y:S01]  /*41d0*/  LOP3.LUT R205, R206, R7, RZ, 0xfc, !PT ;  /* 0x00000007cecd7212 */ /* 0x000fe200078efcff */
[-C--:B------:R-:W-:Y:S01]  /*41e0*/  @P1 FMUL R193, R193, R0.reuse ;  /* 0x00000000c1c11220 */ /* 0x080fe20000400000 */
[----:B------:R-:W-:Y:S01]  /*41f0*/  @P0 FMNMX R2, R2, |R183|, !PT ;  /* 0x400000b702020209 */ /* 0x000fe20007800000 */
[----:B------:R-:W-:Y:S01]  /*4200*/  @P1 FMUL R196, R196, R0 ;  /* 0x00000000c4c41220 */ /* 0x000fe20000400000 */
[----:B------:R-:W-:Y:S01]  /*4210*/  F2FP.BF16.F32.PACK_AB R7, RZ, R202 ;  /* 0x000000caff07723e */ /* 0x000fe200000010ff */
[----:B------:R-:W-:Y:S01]  /*4220*/  @P1 FMUL R194, R194, R0 ;  /* 0x00000000c2c21220 */ /* 0x000fe20000400000 */
[----:B------:R-:W-:-:S02]  /*4230*/  @P0 FMNMX R2, R2, |R172|, !PT ;  /* 0x400000ac02020209 */ /* 0x000fc40007800000 */
[----:B------:R-:W-:Y:S02]  /*4240*/  F2FP.BF16.F32.PACK_AB R200, RZ, R200 ;  /* 0x000000c8ffc8723e */ /* 0x000fe400000010ff */
[----:B------:R-:W-:Y:S01]  /*4250*/  LOP3.LUT R7, R7, 0xffff, RZ, 0xc0, !PT ;  /* 0x0000ffff07077812 */ /* 0x000fe200078ec0ff */
[----:B------:R-:W0:Y:S01]  /*4260*/  F2F.BF16.F32 R193, R193 ;  /* 0x000000c100c17304 */ /* 0x000e220000202000 */
[----:B------:R-:W-:Y:S01]  /*4270*/  @P0 FMNMX R2, R2, |R173|, !PT ;  /* 0x400000ad02020209 */ /* 0x000fe20007800000 */
[-C--:B------:R-:W-:Y:S01]  /*4280*/  @P1 FMUL R192, R192, R0.reuse ;  /* 0x00000000c0c01220 */ /* 0x080fe20000400000 */
[----:B------:R-:W-:Y:S01]  /*4290*/  PRMT R200, R200, 0x5410, R7 ;  /* 0x00005410c8c87816 */ /* 0x000fe20000000007 */
[----:B------:R-:W-:Y:S01]  /*42a0*/  @P1 FMUL R197, R197, R0 ;  /* 0x00000000c5c51220 */ /* 0x000fe20000400000 */
[----:B------:R-:W-:-:S03]  /*42b0*/  SHF.L.U64.HI R202, R7, 0x10, RZ ;  /* 0x0000001007ca7819 */ /* 0x000fc600000102ff */
[----:B------:R-:W1:Y:S01]  /*42c0*/  F2F.BF16.F32 R196, R196 ;  /* 0x000000c400c47304 */ /* 0x000e620000202000 */
[----:B------:R-:W-:Y:S01]  /*42d0*/  F2FP.BF16.F32.PACK_AB R7, RZ, R194 ;  /* 0x000000c2ff07723e */ /* 0x000fe200000010ff */
[----:B------:R-:W-:Y:S01]  /*42e0*/  @P1 FMUL R199, R199, R0 ;  /* 0x00000000c7c71220 */ /* 0x000fe20000400000 */
[----:B------:R-:W-:Y:S01]  /*42f0*/  @P0 FMNMX R2, R2, |R174|, !PT ;  /* 0x400000ae02020209 */ /* 0x000fe20007800000 */
[----:B------:R-:W-:Y:S01]  /*4300*/  @P1 FMUL R198, R198, R0 ;  /* 0x00000000c6c61220 */ /* 0x000fe20000400000 */
[----:B------:R-:W-:Y:S02]  /*4310*/  F2FP.BF16.F32.PACK_AB R192, RZ, R192 ;  /* 0x000000c0ffc0723e */ /* 0x000fe400000010ff */
[----:B------:R-:W-:Y:S01]  /*4320*/  LOP3.LUT R7, R7, 0xffff, RZ, 0xc0, !PT ;  /* 0x0000ffff07077812 */ /* 0x000fe200078ec0ff */
[----:B------:R-:W2:Y:S01]  /*4330*/  F2F.BF16.F32 R197, R197 ;  /* 0x000000c500c57304 */ /* 0x000ea20000202000 */
[----:B------:R-:W-:Y:S01]  /*4340*/  @P0 FMNMX R2, R2, |R176|, !PT ;  /* 0x400000b002020209 */ /* 0x000fe20007800000 */
[----:B------:R-:W-:Y:S01]  /*4350*/  @P1 FMUL R195, R195, R0 ;  /* 0x00000000c3c31220 */ /* 0x000fe20000400000 */
[----:B------:R-:W-:-:S02]  /*4360*/  SHF.L.U64.HI R194, R7, 0x10, RZ ;  /* 0x0000001007c27819 */ /* 0x000fc400000102ff */
[----:B------:R-:W-:-:S03]  /*4370*/  PRMT R192, R192, 0x5410, R7 ;  /* 0x00005410c0c07816 */ /* 0x000fc60000000007 */
[----:B------:R-:W3:Y:S01]  /*4380*/  F2F.BF16.F32 R199, R199 ;  /* 0x000000c700c77304 */ /* 0x000ee20000202000 */
[----:B------:R-:W-:Y:S02]  /*4390*/  F2FP.BF16.F32.PACK_AB R7, RZ, R198 ;  /* 0x000000c6ff07723e */ /* 0x000fe400000010ff */
[----:B------:R-:W-:Y:S01]  /*43a0*/  @P0 FMNMX R2, R2, |R175|, !PT ;  /* 0x400000af02020209 */ /* 0x000fe20007800000 */
[-C--:B------:R-:W-:Y:S01]  /*43b0*/  @P1 FMUL R190, R190, R0.reuse ;  /* 0x00000000bebe1220 */ /* 0x080fe20000400000 */
[----:B0-----:R-:W-:Y:S01]  /*43c0*/  LOP3.LUT R193, R194, R193, RZ, 0xfc, !PT ;  /* 0x000000c1c2c17212 */ /* 0x001fe200078efcff */
[----:B------:R-:W-:Y:S01]  /*43d0*/  @P1 FMUL R189, R189, R0 ;  /* 0x00000000bdbd1220 */ /* 0x000fe20000400000 */
[----:B-1----:R-:W-:Y:S02]  /*43e0*/  SHF.L.U32 R196, R196, 0x10, RZ ;  /* 0x00000010c4c47819 */ /* 0x002fe400000006ff */
[----:B------:R-:W-:Y:S02]  /*43f0*/  F2FP.BF16.F32.PACK_AB R194, RZ, R195 ;  /* 0x000000c3ffc2723e */ /* 0x000fe400000010ff */
[----:B------:R-:W-:-:S02]  /*4400*/  LOP3.LUT R7, R7, 0xffff, RZ, 0xc0, !PT ;  /* 0x0000ffff07077812 */ /* 0x000fc400078ec0ff */
[----:B------:R-:W-:Y:S01]  /*4410*/  @P0 FMNMX R2, R2, |R177|, !PT ;  /* 0x400000b102020209 */ /* 0x000fe20007800000 */
[----:B------:R-:W-:Y:S01]  /*4420*/  @P1 FMUL R188, R188, R0 ;  /* 0x00000000bcbc1220 */ /* 0x000fe20000400000 */
[----:B------:R-:W-:Y:S02]  /*4430*/  LOP3.LUT R193, R193, R196, RZ, 0xfc, !PT ;  /* 0x000000c4c1c17212 */ /* 0x000fe400078efcff */
[----:B------:R-:W-:Y:S02]  /*4440*/  SHF.L.U64.HI R196, R7, 0x10, RZ ;  /* 0x0000001007c47819 */ /* 0x000fe400000102ff */
[----:B------:R-:W-:Y:S01]  /*4450*/  PRMT R194, R194, 0x5410, R7 ;  /* 0x00005410c2c27816 */ /* 0x000fe20000000007 */
[----:B------:R-:W0:Y:S01]  /*4460*/  F2F.BF16.F32 R189, R189 ;  /* 0x000000bd00bd7304 */ /* 0x000e220000202000 */
[----:B------:R-:W-:Y:S02]  /*4470*/  F2FP.BF16.F32.PACK_AB R7, RZ, R190 ;  /* 0x000000beff07723e */ /* 0x000fe400000010ff */
[----:B------:R-:W-:Y:S01]  /*4480*/  @P0 FMNMX R2, R2, |R178|, !PT ;  /* 0x400000b202020209 */ /* 0x000fe20007800000 */
[-C--:B------:R-:W-:Y:S01]  /*4490*/  @P1 FMUL R186, R186, R0.reuse ;  /* 0x00000000baba1220 */ /* 0x080fe20000400000 */
[----:B--2---:R-:W-:Y:S01]  /*44a0*/  LOP3.LUT R196, R196, R197, RZ, 0xfc, !PT ;  /* 0x000000c5c4c47212 */ /* 0x004fe200078efcff */
[----:B------:R-:W-:Y:S01]  /*44b0*/  @P1 FMUL R185, R185, R0 ;  /* 0x00000000b9b91220 */ /* 0x000fe20000400000 */
[----:B---3--:R-:W-:-:S02]  /*44c0*/  SHF.L.U32 R199, R199, 0x10, RZ ;  /* 0x00000010c7c77819 */ /* 0x008fc400000006ff */
[----:B------:R-:W-:Y:S02]  /*44d0*/  F2FP.BF16.F32.PACK_AB R190, RZ, R188 ;  /* 0x000000bcffbe723e */ /* 0x000fe400000010ff */
[----:B------:R-:W-:Y:S02]  /*44e0*/  LOP3.LUT R7, R7, 0xffff, RZ, 0xc0, !PT ;  /* 0x0000ffff07077812 */ /* 0x000fe400078ec0ff */
[----:B------:R-:W-:Y:S01]  /*44f0*/  @P0 FMNMX R2, R2, |R179|, !PT ;  /* 0x400000b302020209 */ /* 0x000fe20007800000 */
[----:B------:R1:W-:Y:S01]  /*4500*/  F2F.BF16.F32 R188, R186 ;  /* 0x000000ba00bc7304 */ /* 0x0003e20000202000 */
[----:B------:R-:W-:Y:S01]  /*4510*/  LOP3.LUT R195, R196, R199, RZ, 0xfc, !PT ;  /* 0x000000c7c4c37212 */ /* 0x000fe200078efcff */
[-C--:B------:R-:W-:Y:S01]  /*4520*/  @P1 FMUL R184, R184, R0.reuse ;  /* 0x00000000b8b81220 */ /* 0x080fe20000400000 */
[----:B------:R-:W-:Y:S01]  /*4530*/  SHF.L.U64.HI R196, R7, 0x10, RZ ;  /* 0x0000001007c47819 */ /* 0x000fe200000102ff */
[----:B------:R-:W-:Y:S01]  /*4540*/  @P1 FMUL R182, R182, R0 ;  /* 0x00000000b6b61220 */ /* 0x000fe20000400000 */
[----:B------:R-:W-:-:S02]  /*4550*/  @P0 FMNMX R2, R2, |R168|, !PT ;  /* 0x400000a802020209 */ /* 0x000fc40007800000 */
[----:B-1----:R-:W-:Y:S02]  /*4560*/  PRMT R186, R190, 0x5410, R7 ;  /* 0x00005410beba7816 */ /* 0x002fe40000000007 */
[----:B------:R-:W-:Y:S01]  /*4570*/  F2FP.BF16.F32.PACK_AB R7, RZ, R185 ;  /* 0x000000b9ff07723e */ /* 0x000fe200000010ff */
[----:B------:R-:W-:Y:S01]  /*4580*/  @P1 FMUL R181, R181, R0 ;  /* 0x00000000b5b51220 */ /* 0x000fe20000400000 */
[----:B------:R-:W-:Y:S01]  /*4590*/  @P0 FMNMX R2, R2, |R170|, !PT ;  /* 0x400000aa02020209 */ /* 0x000fe20007800000 */
[----:B------:R-:W-:Y:S01]  /*45a0*/  @P1 FMUL R174, R174, R0 ;  /* 0x00000000aeae1220 */ /* 0x000fe20000400000 */
[----:B------:R-:W-:Y:S02]  /*45b0*/  F2FP.BF16.F32.PACK_AB R184, RZ, R184 ;  /* 0x000000b8ffb8723e */ /* 0x000fe400000010ff */
[----:B------:R-:W-:Y:S01]  /*45c0*/  LOP3.LUT R7, R7, 0xffff, RZ, 0xc0, !PT ;  /* 0x0000ffff07077812 */ /* 0x000fe200078ec0ff */
[----:B------:R-:W1:Y:S01]  /*45d0*/  F2F.BF16.F32 R182, R182 ;  /* 0x000000b600b67304 */ /* 0x000e620000202000 */
[----:B0-----:R-:W-:Y:S01]  /*45e0*/  LOP3.LUT R196, R196, R189, RZ, 0xfc, !PT ;  /* 0x000000bdc4c47212 */ /* 0x001fe200078efcff */
[-C--:B------:R-:W-:Y:S01]  /*45f0*/  @P1 FMUL R180, R180, R0.reuse ;  /* 0x00000000b4b41220 */ /* 0x080fe20000400000 */
[----:B------:R-:W-:Y:S01]  /*4600*/  @P0 FMNMX R2, R2, |R169|, !PT ;  /* 0x400000a902020209 */ /* 0x000fe20007800000 */
[----:B------:R-:W-:Y:S01]  /*4610*/  @P1 FMUL R173, R173, R0 ;  /* 0x00000000adad1220 */ /* 0x000fe20000400000 */
[----:B------:R-:W-:-:S02]  /*4620*/  SHF.L.U64.HI R189, R7, 0x10, RZ ;  /* 0x0000001007bd7819 */ /* 0x000fc400000102ff */
[----:B------:R-:W-:Y:S02]  /*4630*/  PRMT R184, R184, 0x5410, R7 ;  /* 0x00005410b8b87816 */ /* 0x000fe40000000007 */
[----:B------:R-:W-:Y:S01]  /*4640*/  F2FP.BF16.F32.PACK_AB R7, RZ, R181 ;  /* 0x000000b5ff07723e */ /* 0x000fe200000010ff */
[----:B------:R-:W0:Y:S01]  /*4650*/  F2F.BF16.F32 R174, R174 ;  /* 0x000000ae00ae7304 */ /* 0x000e220000202000 */
[----:B------:R-:W-:Y:S01]  /*4660*/  @P0 FMNMX R2, R2, |R171|, !PT ;  /* 0x400000ab02020209 */ /* 0x000fe20007800000 */
[----:B------:R-:W-:Y:S01]  /*4670*/  @P1 FMUL R172, R172, R0 ;  /* 0x00000000acac1220 */ /* 0x000fe20000400000 */
[----:B------:R-:W-:Y:S02]  /*4680*/  F2FP.BF16.F32.PACK_AB R181, RZ, R180 ;  /* 0x000000b4ffb5723e */ /* 0x000fe400000010ff */
[----:B------:R-:W-:Y:S01]  /*4690*/  LOP3.LUT R180, R7, 0xffff, RZ, 0xc0, !PT ;  /* 0x0000ffff07b47812 */ /* 0x000fe200078ec0ff */
[----:B------:R-:W-:Y:S01]  /*46a0*/  @P1 FMUL R178, R178, R0 ;  /* 0x00000000b2b21220 */ /* 0x000fe20000400000 */
[----:B------:R-:W-:-:S02]  /*46b0*/  F2FP.BF16.F32.PACK_AB R7, RZ, R173 ;  /* 0x000000adff07723e */ /* 0x000fc400000010ff */
[----:B------:R-:W-:Y:S01]  /*46c0*/  @P0 FMNMX R2, R2, |R164|, !PT ;  /* 0x400000a402020209 */ /* 0x000fe20007800000 */
[-C--:B------:R-:W-:Y:S01]  /*46d0*/  @P1 FMUL R176, R176, R0.reuse ;  /* 0x00000000b0b01220 */ /* 0x080fe20000400000 */
[----:B------:R-:W-:Y:S01]  /*46e0*/  SHF.L.U64.HI R173, R180, 0x10, RZ ;  /* 0x00000010b4ad7819 */ /* 0x000fe200000102ff */
[----:B------:R-:W-:Y:S01]  /*46f0*/  @P1 FMUL R177, R177, R0 ;  /* 0x00000000b1b11220 */ /* 0x000fe20000400000 */
[----:B------:R-:W-:Y:S02]  /*4700*/  F2FP.BF16.F32.PACK_AB R172, RZ, R172 ;  /* 0x000000acffac723e */ /* 0x000fe400000010ff */
[----:B------:R-:W-:Y:S02]  /*4710*/  LOP3.LUT R7, R7, 0xffff, RZ, 0xc0, !PT ;  /* 0x0000ffff07077812 */ /* 0x000fe400078ec0ff */
[----:B------:R-:W-:Y:S01]  /*4720*/  @P0 FMNMX R2, R2, |R166|, !PT ;  /* 0x400000a602020209 */ /* 0x000fe20007800000 */
[----:B------:R-:W2:Y:S01]  /*4730*/  F2F.BF16.F32 R178, R178 ;  /* 0x000000b200b27304 */ /* 0x000ea20000202000 */
[----:B-1----:R-:W-:Y:S01]  /*4740*/  LOP3.LUT R182, R173, R182, RZ, 0xfc, !PT ;  /* 0x000000b6adb67212 */ /* 0x002fe200078efcff */
[----:B------:R-:W-:Y:S01]  /*4750*/  @P1 FMUL R175, R175, R0 ;  /* 0x00000000afaf1220 */ /* 0x000fe20000400000 */
[----:B------:R-:W-:-:S02]  /*4760*/  SHF.L.U64.HI R173, R7, 0x10, RZ ;  /* 0x0000001007ad7819 */ /* 0x000fc400000102ff */
[----:B------:R-:W-:Y:S02]  /*4770*/  PRMT R172, R172, 0x5410, R7 ;  /* 0x00005410acac7816 */ /* 0x000fe40000000007 */
[----:B------:R-:W-:Y:S01]  /*4780*/  F2FP.BF16.F32.PACK_AB R7, RZ, R177 ;  /* 0x000000b1ff07723e */ /* 0x000fe200000010ff */
[----:B------:R-:W1:Y:S01]  /*4790*/  F2F.BF16.F32 R176, R176 ;  /* 0x000000b000b07304 */ /* 0x000e620000202000 */
[----:B------:R-:W-:Y:S02]  /*47a0*/  @P0 FMNMX R2, R2, |R165|, !PT ;  /* 0x400000a502020209 */ /* 0x000fe40007800000 */
[----:B0-----:R-:W-:Y:S01]  /*47b0*/  LOP3.LUT R173, R173, R174, RZ, 0xfc, !PT ;  /* 0x000000aeadad7212 */ /* 0x001fe200078efcff */
[-C--:B------:R-:W-:Y:S01]  /*47c0*/  @P1 FMUL R170, R170, R0.reuse ;  /* 0x00000000aaaa1220 */ /* 0x080fe20000400000 */
[----:B------:R-:W-:Y:S01]  /*47d0*/  F2FP.BF16.F32.PACK_AB R174, RZ, R175 ;  /* 0x000000afffae723e */ /* 0x000fe200000010ff */
[----:B------:R-:W-:Y:S01]  /*47e0*/  @P1 FMUL R169, R169, R0 ;  /* 0x00000000a9a91220 */ /* 0x000fe20000400000 */
[----:B------:R-:W-:-:S02]  /*47f0*/  LOP3.LUT R7, R7, 0xffff, RZ, 0xc0, !PT ;  /* 0x0000ffff07077812 */ /* 0x000fc400078ec0ff */
[----:B------:R-:W-:Y:S01]  /*4800*/  @P0 FMNMX R2, R2, |R231|, !PT ;  /* 0x400000e702020209 */ /* 0x000fe20007800000 */
[----:B------:R-:W-:Y:S01]  /*4810*/  @P1 FMUL R171, R171, R0 ;  /* 0x00000000abab1220 */ /* 0x000fe20000400000 */
[----:B------:R-:W-:Y:S02]  /*4820*/  PRMT R174, R174, 0x5410, R7 ;  /* 0x00005410aeae7816 */ /* 0x000fe40000000007 */
[----:B------:R-:W-:Y:S02]  /*4830*/  @P0 FMNMX R2, R2, |R167|, !PT ;  /* 0x400000a702020209 */ /* 0x000fe40007800000 */
[----:B------:R-:W-:Y:S01]  /*4840*/  SHF.L.U64.HI R7, R7, 0x10, RZ ;  /* 0x0000001007077819 */ /* 0x000fe200000102ff */
[----:B------:R-:W0:Y:S01]  /*4850*/  F2F.BF16.F32 R169, R169 ;  /* 0x000000a900a97304 */ /* 0x000e220000202000 */
[----:B------:R-:W-:Y:S02]  /*4860*/  F2FP.BF16.F32.PACK_AB R170, RZ, R170 ;  /* 0x000000aaffaa723e */ /* 0x000fe400000010ff */
[----:B------:R-:W-:-:S02]  /*4870*/  @P0 FMNMX R2, R2, |R232|, !PT ;  /* 0x400000e802020209 */ /* 0x000fc40007800000 */
[----:B--2---:R-:W-:-:S03]  /*4880*/  LOP3.LUT R178, R7, R178, RZ, 0xfc, !PT ;  /* 0x000000b207b27212 */ /* 0x004fc600078efcff */
[----:B------:R-:W2:Y:S01]  /*4890*/  F2F.BF16.F32 R171, R171 ;  /* 0x000000ab00ab7304 */ /* 0x000ea20000202000 */
[----:B------:R-:W-:Y:S01]  /*48a0*/  PRMT R7, R170, 0x7610, R7 ;  /* 0x00007610aa077816 */ /* 0x000fe20000000007 */
[-C--:B------:R-:W-:Y:S01]  /*48b0*/  @P1 FMUL R168, R168, R0.reuse ;  /* 0x00000000a8a81220 */ /* 0x080fe20000400000 */
[----:B-1----:R-:W-:Y:S02]  /*48c0*/  SHF.L.U32 R176, R176, 0x10, RZ ;  /* 0x00000010b0b07819 */ /* 0x002fe400000006ff */
[----:B------:R-:W-:Y:S01]  /*48d0*/  @P0 FMNMX R2, R2, |R233|, !PT ;  /* 0x400000e902020209 */ /* 0x000fe20007800000 */
[-C--:B------:R-:W-:Y:S01]  /*48e0*/  @P1 FMUL R165, R165, R0.reuse ;  /* 0x00000000a5a51220 */ /* 0x080fe20000400000 */
[----:B------:R-:W-:Y:S01]  /*48f0*/  LOP3.LUT R7, R7, 0xffff, RZ, 0xc0, !PT ;  /* 0x0000ffff07077812 */ /* 0x000fe200078ec0ff */
[----:B------:R-:W-:Y:S01]  /*4900*/  @P1 FMUL R231, R231, R0 ;  /* 0x00000000e7e71220 */ /* 0x000fe20000400000 */
[----:B------:R-:W-:Y:S02]  /*4910*/  LOP3.LUT R173, R173, R176, RZ, 0xfc, !PT ;  /* 0x000000b0adad7212 */ /* 0x000fe400078efcff */
[----:B------:R-:W-:-:S02]  /*4920*/  @P0 FMNMX R2, R2, |R235|, !PT ;  /* 0x400000eb02020209 */ /* 0x000fc40007800000 */
[----:B------:R-:W-:Y:S01]  /*4930*/  F2FP.BF16.F32.PACK_AB R176, RZ, R168 ;  /* 0x000000a8ffb0723e */ /* 0x000fe200000010ff */
[-C--:B------:R-:W-:Y:S01]  /*4940*/  @P1 FMUL R164, R164, R0.reuse ;  /* 0x00000000a4a41220 */ /* 0x080fe20000400000 */
[----:B------:R-:W-:Y:S01]  /*4950*/  SHF.L.U64.HI R168, R7, 0x10, RZ ;  /* 0x0000001007a87819 */ /* 0x000fe200000102ff */
[----:B------:R-:W-:Y:S01]  /*4960*/  @P1 FMUL R166, R166, R0 ;  /* 0x00000000a6a61220 */ /* 0x000fe20000400000 */
[----:B------:R-:W-:Y:S01]  /*4970*/  @P0 FMNMX R2, R2, |R234|, !PT ;  /* 0x400000ea02020209 */ /* 0x000fe20007800000 */
[----:B------:R-:W-:Y:S01]  /*4980*/  @P1 FMUL R183, R183, R0 ;  /* 0x00000000b7b71220 */ /* 0x000fe20000400000 */
[----:B------:R-:W1:Y:S01]  /*4990*/  F2F.BF16.F32 R165, R165 ;  /* 0x000000a500a57304 */ /* 0x000e620000202000 */
[----:B0-----:R-:W-:Y:S02]  /*49a0*/  LOP3.LUT R168, R168, R169, RZ, 0xfc, !PT ;  /* 0x000000a9a8a87212 */ /* 0x001fe400078efcff */
[----:B------:R-:W-:Y:S02]  /*49b0*/  PRMT R176, R176, 0x5410, R7 ;  /* 0x00005410b0b07816 */ /* 0x000fe40000000007 */
[----:B--2---:R-:W-:-:S03]  /*49c0*/  SHF.L.U32 R171, R171, 0x10, RZ ;  /* 0x00000010abab7819 */ /* 0x004fc600000006ff */
[----:B------:R-:W0:Y:S01]  /*49d0*/  F2F.BF16.F32 R231, R231 ;  /* 0x000000e700e77304 */ /* 0x000e220000202000 */
[----:B------:R-:W-:Y:S02]  /*49e0*/  F2FP.BF16.F32.PACK_AB R164, RZ, R164 ;  /* 0x000000a4ffa4723e */ /* 0x000fe400000010ff */
[----:B------:R-:W-:Y:S02]  /*49f0*/  F2FP.BF16.F32.PACK_AB R7, RZ, R166 ;  /* 0x000000a6ff07723e */ /* 0x000fe400000010ff */
[----:B------:R-:W-:Y:S01]  /*4a00*/  @P0 FMNMX R2, R2, |R236|, !PT ;  /* 0x400000ec02020209 */ /* 0x000fe20007800000 */
[-C--:B------:R-:W-:Y:S01]  /*4a10*/  @P1 FMUL R179, R179, R0.reuse ;  /* 0x00000000b3b31220 */ /* 0x080fe20000400000 */
[-C--:B------:R-:W-:Y:S01]  /*4a20*/  @P1 FMUL R233, R233, R0.reuse ;  /* 0x00000000e9e91220 */ /* 0x080fe20000400000 */
[----:B------:R-:W2:Y:S01]  /*4a30*/  F2F.BF16.F32 R183, R183 ;  /* 0x000000b700b77304 */ /* 0x000ea20000202000 */
[----:B------:R-:W-:Y:S01]  /*4a40*/  LOP3.LUT R177, R168, R171, RZ, 0xfc, !PT ;  /* 0x000000aba8b17212 */ /* 0x000fe200078efcff */
[----:B------:R-:W-:Y:S01]  /*4a50*/  @P1 FMUL R232, R232, R0 ;  /* 0x00000000e8e81220 */ /* 0x000fe20000400000 */
[----:B------:R-:W-:Y:S01]  /*4a60*/  PRMT R166, R164, 0x7610, R166 ;  /* 0x00007610a4a67816 */ /* 0x000fe200000000a6 */
[----:B------:R-:W3:Y:S01]  /*4a70*/  @!P3 LDC.64 R168, c[0x0][0x228] ;  /* 0x00008a00ffa8bb82 */ /* 0x000ee20000000a00 */
[----:B------:R-:W-:-:S02]  /*4a80*/  LOP3.LUT R7, R7, 0xffff, RZ, 0xc0, !PT ;  /* 0x0000ffff07077812 */ /* 0x000fc400078ec0ff */
[----:B------:R-:W-:Y:S01]  /*4a90*/  @P0 FMNMX R2, R2, |R237|, !PT ;  /* 0x400000ed02020209 */ /* 0x000fe20007800000 */
[----:B------:R-:W4:Y:S01]  /*4aa0*/  F2F.BF16.F32 R179, R179 ;  /* 0x000000b300b37304 */ /* 0x000f220000202000 */
[----:B------:R-:W-:Y:S01]  /*4ab0*/  PRMT R166, R166, 0x5410, R7 ;  /* 0x00005410a6a67816 */ /* 0x000fe20000000007 */
[----:B------:R-:W-:Y:S01]  /*4ac0*/  @P1 FMUL R167, R167, R0 ;  /* 0x00000000a7a71220 */ /* 0x000fe20000400000 */
[----:B------:R-:W-:Y:S02]  /*4ad0*/  SHF.L.U64.HI R164, R7, 0x10, RZ ;  /* 0x0000001007a47819 */ /* 0x000fe400000102ff */
[----:B------:R-:W-:Y:S02]  /*4ae0*/  @P0 FMNMX R2, R2, |R238|, !PT ;  /* 0x400000ee02020209 */ /* 0x000fe40007800000 */
[----:B------:R-:W-:Y:S01]  /*4af0*/  F2FP.BF16.F32.PACK_AB R7, RZ, R232 ;  /* 0x000000e8ff07723e */ /* 0x000fe200000010ff */
[----:B------:R-:W4:Y:S01]  /*4b00*/  F2F.BF16.F32 R233, R233 ;  /* 0x000000e900e97304 */ /* 0x000f220000202000 */
[----:B-1----:R-:W-:-:S02]  /*4b10*/  LOP3.LUT R164, R164, R165, RZ, 0xfc, !PT ;  /* 0x000000a5a4a47212 */ /* 0x002fc400078efcff */
[----:B0-----:R-:W-:Y:S02]  /*4b20*/  SHF.L.U32 R231, R231, 0x10, RZ ;  /* 0x00000010e7e77819 */ /* 0x001fe400000006ff */
[----:B------:R-:W-:Y:S01]  /*4b30*/  @P0 FMNMX R2, R2, |R239|, !PT ;  /* 0x400000ef02020209 */ /* 0x000fe20007800000 */
[----:B------:R-:W0:Y:S01]  /*4b40*/  S2R R252, SR_TID.X ;  /* 0x0000000000fc7919 */ /* 0x000e220000002100 */
[----:B------:R-:W-:Y:S02]  /*4b50*/  F2FP.BF16.F32.PACK_AB R170, RZ, R167 ;  /* 0x000000a7ffaa723e */ /* 0x000fe400000010ff */
[----:B------:R-:W-:Y:S02]  /*4b60*/  LOP3.LUT R7, R7, 0xffff, RZ, 0xc0, !PT ;  /* 0x0000ffff07077812 */ /* 0x000fe400078ec0ff */
[----:B------:R-:W-:Y:S02]  /*4b70*/  LOP3.LUT R167, R164, R231, RZ, 0xfc, !PT ;  /* 0x000000e7a4a77212 */ /* 0x000fe400078efcff */
[----:B------:R-:W-:-:S02]  /*4b80*/  @P0 FMNMX R2, R2, |R241|, !PT ;  /* 0x400000f102020209 */ /* 0x000fc40007800000 */
[----:B------:R-:W-:Y:S01]  /*4b90*/  PRMT R164, R170, 0x5410, R7 ;  /* 0x00005410aaa47816 */ /* 0x000fe20000000007 */
[-C--:B------:R-:W-:Y:S01]  /*4ba0*/  @P1 FMUL R235, R235, R0.reuse ;  /* 0x00000000ebeb1220 */ /* 0x080fe20000400000 */
[----:B--2---:R-:W-:Y:S02]  /*4bb0*/  SHF.L.U32 R183, R183, 0x10, RZ ;  /* 0x00000010b7b77819 */ /* 0x004fe400000006ff */
[----:B------:R-:W-:Y:S01]  /*4bc0*/  SHF.L.U64.HI R170, R7, 0x10, RZ ;  /* 0x0000001007aa7819 */ /* 0x000fe200000102ff */
[----:B------:R-:W-:Y:S01]  /*4bd0*/  @P1 FMUL R191, R191, R0 ;  /* 0x00000000bfbf1220 */ /* 0x000fe20000400000 */
[----:B------:R-:W-:Y:S02]  /*4be0*/  @P0 FMNMX R2, R2, |R240|, !PT ;  /* 0x400000f002020209 */ /* 0x000fe40007800000 */
[----:B------:R-:W-:Y:S02]  /*4bf0*/  PRMT R180, R181, 0x5410, R180 ;  /* 0x00005410b5b47816 */ /* 0x000fe400000000b4 */
[----:B------:R-:W-:-:S02]  /*4c00*/  LOP3.LUT R181, R182, R183, RZ, 0xfc, !PT ;  /* 0x000000b7b6b57212 */ /* 0x000fc400078efcff */
[----:B----4-:R-:W-:Y:S02]  /*4c10*/  SHF.L.U32 R179, R179, 0x10, RZ ;  /* 0x00000010b3b37819 */ /* 0x010fe400000006ff */
[----:B------:R-:W-:Y:S01]  /*4c20*/  LOP3.LUT R182, R170, R233, RZ, 0xfc, !PT ;  /* 0x000000e9aab67212 */ /* 0x000fe200078efcff */
[----:B------:R-:W1:Y:S01]  /*4c30*/  F2F.BF16.F32 R235, R235 ;  /* 0x000000eb00eb7304 */ /* 0x000e620000202000 */
[----:B------:R-:W2:Y:S01]  /*4c40*/  @!P3 LDC.64 R170, c[0x0][0x230] ;  /* 0x00008c00ffaabb82 */ /* 0x000ea20000000a00 */
[----:B------:R-:W-:Y:S01]  /*4c50*/  @P0 FMNMX R2, R2, |R242|, !PT ;  /* 0x400000f202020209 */ /* 0x000fe20007800000 */
[-C--:B------:R-:W-:Y:S01]  /*4c60*/  @P1 FMUL R240, R240, R0.reuse ;  /* 0x00000000f0f01220 */ /* 0x080fe20000400000 */
[-C--:B------:R-:W-:Y:S01]  /*4c70*/  @P1 FMUL R242, R242, R0.reuse ;  /* 0x00000000f2f21220 */ /* 0x080fe20000400000 */
[----:B------:R-:W-:Y:S01]  /*4c80*/  @P1 FMUL R237, R237, R0 ;  /* 0x00000000eded1220 */ /* 0x000fe20000400000 */
[----:B------:R-:W-:Y:S02]  /*4c90*/  LOP3.LUT R175, R178, R179, RZ, 0xfc, !PT ;  /* 0x000000b3b2af7212 */ /* 0x000fe400078efcff */
[----:B------:R-:W4:Y:S01]  /*4ca0*/  F2F.BF16.F32 R191, R191 ;  /* 0x000000bf00bf7304 */ /* 0x000f220000202000 */
[----:B---3--:R-:W-:-:S04]  /*4cb0*/  @!P3 IMAD.WIDE R178, R3, 0x4, R168 ;  /* 0x0000000403b2b825 */ /* 0x008fc800078e02a8 */
[-C--:B------:R-:W-:Y:S01]  /*4cc0*/  @P1 FMUL R241, R241, R0.reuse ;  /* 0x00000000f1f11220 */ /* 0x080fe20000400000 */
[----:B------:R-:W3:Y:S01]  /*4cd0*/  LDC.64 R168, c[0x0][0x258] ;  /* 0x00009600ffa87b82 */ /* 0x000ee20000000a00 */
[-C--:B------:R-:W-:Y:S01]  /*4ce0*/  @P1 FMUL R236, R236, R0.reuse ;  /* 0x00000000ecec1220 */ /* 0x080fe20000400000 */
[-C--:B------:R-:W-:Y:S01]  /*4cf0*/  @P1 FMUL R187, R187, R0.reuse ;  /* 0x00000000bbbb1220 */ /* 0x080fe20000400000 */
[----:B------:R-:W0:Y:S01]  /*4d00*/  F2F.BF16.F32 R240, R240 ;  /* 0x000000f000f07304 */ /* 0x000e220000202000 */
[-C--:B------:R-:W-:Y:S01]  /*4d10*/  @P1 FMUL R201, R201, R0.reuse ;  /* 0x00000000c9c91220 */ /* 0x080fe20000400000 */
[----:B------:R-:W-:Y:S01]  /*4d20*/  @P1 FMUL R203, R203, R0 ;  /* 0x00000000cbcb1220 */ /* 0x000fe20000400000 */
[----:B------:R-:W-:-:S05]  /*4d30*/  F2FP.BF16.F32.PACK_AB R165, RZ, R241 ;  /* 0x000000f1ffa5723e */ /* 0x000fca00000010ff */
[----:B------:R-:W0:Y:S01]  /*4d40*/  F2F.BF16.F32 R242, R242 ;  /* 0x000000f200f27304 */ /* 0x000e220000202000 */
[----:B------:R-:W-:Y:S01]  /*4d50*/  F2FP.BF16.F32.PACK_AB R7, RZ, R236 ;  /* 0x000000ecff07723e */ /* 0x000fe200000010ff */
[----:B------:R4:W-:Y:S06]  /*4d60*/  @!P3 STG.E desc[UR4][R178.64], R6 ;  /* 0x00000006b200b986 */ /* 0x0009ec000c101904 */
[----:B------:R-:W2:Y:S01]  /*4d70*/  F2F.BF16.F32 R237, R237 ;  /* 0x000000ed00ed7304 */ /* 0x000ea20000202000 */
[----:B------:R-:W-:Y:S01]  /*4d80*/  LOP3.LUT R7, R7, 0xffff, RZ, 0xc0, !PT ;  /* 0x0000ffff07077812 */ /* 0x000fe200078ec0ff */
[----:B------:R-:W-:Y:S01]  /*4d90*/  @P1 FMUL R234, R234, R0 ;  /* 0x00000000eaea1220 */ /* 0x000fe20000400000 */
[----:B-1----:R-:W-:-:S02]  /*4da0*/  SHF.L.U32 R235, R235, 0x10, RZ ;  /* 0x00000010ebeb7819 */ /* 0x002fc400000006ff */
[----:B----4-:R-:W-:-:S03]  /*4db0*/  LOP3.LUT R6, R165, 0xffff, RZ, 0xc0, !PT ;  /* 0x0000ffffa5067812 */ /* 0x010fc600078ec0ff */
[----:B------:R1:W4:Y:S01]  /*4dc0*/  F2F.BF16.F32 R185, R187 ;  /* 0x000000bb00b97304 */ /* 0x0003220000202000 */
[----:B------:R-:W-:Y:S01]  /*4dd0*/  SHF.L.U32 R191, R191, 0x10, RZ ;  /* 0x00000010bfbf7819 */ /* 0x000fe200000006ff */
[----:B------:R-:W-:Y:S01]  /*4de0*/  @P1 FMUL R239, R239, R0 ;  /* 0x00000000efef1220 */ /* 0x000fe20000400000 */
[----:B------:R-:W-:Y:S02]  /*4df0*/  SHF.L.U64.HI R179, R6, 0x10, RZ ;  /* 0x0000001006b37819 */ /* 0x000fe400000102ff */
[----:B------:R-:W-:-:S03]  /*4e00*/  SHF.L.U64.HI R178, R7, 0x10, RZ ;  /* 0x0000001007b27819 */ /* 0x000fc600000102ff */
[----:B------:R-:W3:Y:S01]  /*4e10*/  F2F.BF16.F32 R201, R201 ;  /* 0x000000c900c97304 */ /* 0x000ee20000202000 */
[----:B------:R-:W-:Y:S02]  /*4e20*/  LOP3.LUT R165, R182, R235, RZ, 0xfc, !PT ;  /* 0x000000ebb6a57212 */ /* 0x000fe400078efcff */
[----:B-1----:R-:W-:-:S05]  /*4e30*/  LOP3.LUT R187, R196, R191, RZ, 0xfc, !PT ;  /* 0x000000bfc4bb7212 */ /* 0x002fca00078efcff */
[----:B------:R-:W1:Y:S01]  /*4e40*/  F2F.BF16.F32 R203, R203 ;  /* 0x000000cb00cb7304 */ /* 0x000e620000202000 */
[----:B------:R-:W-:Y:S02]  /*4e50*/  LOP3.LUT R188, R189, R188, RZ, 0xfc, !PT ;  /* 0x000000bcbdbc7212 */ /* 0x000fe400078efcff */
[----:B------:R-:W-:Y:S02]  /*4e60*/  F2FP.BF16.F32.PACK_AB R182, RZ, R234 ;  /* 0x000000eaffb6723e */ /* 0x000fe400000010ff */
[----:B0-----:R-:W-:Y:S02]  /*4e70*/  LOP3.LUT R189, R179, R240, RZ, 0xfc, !PT ;  /* 0x000000f0b3bd7212 */ /* 0x001fe400078efcff */
[----:B------:R-:W-:Y:S02]  /*4e80*/  SHF.L.U32 R242, R242, 0x10, RZ ;  /* 0x00000010f2f27819 */ /* 0x000fe400000006ff */
[----:B------:R-:W-:Y:S02]  /*4e90*/  LOP3.LUT R196, R252, 0x7f, RZ, 0xc0, !PT ;  /* 0x0000007ffcc47812 */ /* 0x000fe400078ec0ff */
[----:B--2---:R-:W-:Y:S01]  /*4ea0*/  LOP3.LUT R237, R178, R237, RZ, 0xfc, !PT ;  /* 0x000000edb2ed7212 */ /* 0x004fe200078efcff */
[----:B------:R-:W-:Y:S01]  /*4eb0*/  @!P3 IMAD.WIDE R178, R3, 0x4, R170 ;  /* 0x0000000403b2b825 */ /* 0x000fe200078e02aa */
[----:B------:R-:W-:-:S03]  /*4ec0*/  F2FP.BF16.F32.PACK_AB R183, RZ, R239 ;  /* 0x000000efffb7723e */ /* 0x000fc600000010ff */
[----:B------:R-:W-:Y:S01]  /*4ed0*/  @P1 FMUL R238, R238, R0 ;  /* 0x00000000eeee1220 */ /* 0x000fe20000400000 */
[----:B------:R-:W-:Y:S01]  /*4ee0*/  PRMT R170, R182, 0x5410, R7 ;  /* 0x00005410b6aa7816 */ /* 0x000fe20000000007 */
[----:B------:R-:W-:Y:S01]  /*4ef0*/  IMAD R196, R3, 0xa00, R196 ;  /* 0x00000a0003c47824 */ /* 0x000fe200078e02c4 */
[----:B------:R-:W-:Y:S02]  /*4f00*/  LOP3.LUT R7, R189, R242, RZ, 0xfc, !PT ;  /* 0x000000f2bd077212 */ /* 0x000fe400078efcff */
[----:B----4-:R-:W-:Y:S02]  /*4f10*/  SHF.L.U32 R185, R185, 0x10, RZ ;  /* 0x00000010b9b97819 */ /* 0x010fe400000006ff */
[C---:B------:R-:W-:Y:S02]  /*4f20*/  IADD3 R189, R4.reuse, 0x80, RZ ;  /* 0x0000008004bd7810 */ /* 0x040fe40007ffe0ff */
[C---:B------:R-:W-:Y:S02]  /*4f30*/  IADD3 R197, R4.reuse, 0x180, RZ ;  /* 0x0000018004c57810 */ /* 0x040fe40007ffe0ff */
[----:B------:R-:W-:Y:S01]  /*4f40*/  PRMT R6, R183, 0x5410, R6 ;  /* 0x00005410b7067816 */ /* 0x000fe20000000006 */
[C---:B---3--:R-:W-:Y:S01]  /*4f50*/  IMAD.WIDE.U32 R182, R4.reuse, 0x8, R168 ;  /* 0x0000000804b67825 */ /* 0x048fe200078e00a8 */
[----:B------:R-:W-:Y:S01]  /*4f60*/  IADD3 R191, R4, 0x100, RZ ;  /* 0x0000010004bf7810 */ /* 0x000fe20007ffe0ff */
[----:B------:R0:W-:Y:S01]  /*4f70*/  @!P3 STG.E desc[UR4][R178.64], R5 ;  /* 0x00000005b200b986 */ /* 0x0001e2000c101904 */
[----:B------:R-:W-:Y:S01]  /*4f80*/  LOP3.LUT R202, R202, R201, RZ, 0xfc, !PT ;  /* 0x000000c9caca7212 */ /* 0x000fe200078efcff */
[----:B------:R-:W2:Y:S01]  /*4f90*/  F2F.BF16.F32 R238, R238 ;  /* 0x000000ee00ee7304 */ /* 0x000ea20000202000 */
[----:B-1----:R-:W-:-:S02]  /*4fa0*/  SHF.L.U32 R203, R203, 0x10, RZ ;  /* 0x00000010cbcb7819 */ /* 0x002fc400000006ff */
[----:B------:R-:W-:Y:S01]  /*4fb0*/  LOP3.LUT R185, R188, R185, RZ, 0xfc, !PT ;  /* 0x000000b9bcb97212 */ /* 0x000fe200078efcff */
[--C-:B------:R-:W-:Y:S01]  /*4fc0*/  IMAD.WIDE.U32 R188, R189, 0x8, R168.reuse ;  /* 0x00000008bdbc7825 */ /* 0x100fe200078e00a8 */
[----:B------:R1:W-:Y:S01]  /*4fd0*/  STG.E.64 desc[UR4][R182.64], R152 ;  /* 0x00000098b6007986 */ /* 0x0003e2000c101b04 */
[C---:B------:R-:W-:Y:S02]  /*4fe0*/  IADD3 R199, R196.reuse, 0x300, RZ ;  /* 0x00000300c4c77810 */ /* 0x040fe40007ffe0ff */
[----:B------:R-:W-:Y:S01]  /*4ff0*/  IMAD.WIDE.U32 R190, R191, 0x8, R168 ;  /* 0x00000008bfbe7825 */ /* 0x000fe200078e00a8 */
[----:B0-----:R-:W-:-:S03]  /*5000*/  IADD3 R179, R196, 0x200, RZ ;  /* 0x00000200c4b37810 */ /* 0x001fc60007ffe0ff */
[--C-:B------:R-:W-:Y:S01]  /*5010*/  IMAD.WIDE.U32 R4, R197, 0x8, R168.reuse ;  /* 0x00000008c5047825 */ /* 0x100fe200078e00a8 */
[----:B------:R-:W-:Y:S02]  /*5020*/  IADD3 R197, R196, 0x280, RZ ;  /* 0x00000280c4c57810 */ /* 0x000fe40007ffe0ff */
[----:B------:R-:W-:Y:S01]  /*5030*/  LOP3.LUT R201, R202, R203, RZ, 0xfc, !PT ;  /* 0x000000cbcac97212 */ /* 0x000fe200078efcff */
[----:B------:R0:W-:Y:S01]  /*5040*/  STG.E.64 desc[UR4][R188.64], R154 ;  /* 0x0000009abc007986 */ /* 0x0001e2000c101b04 */
[C---:B------:R-:W-:Y:S02]  /*5050*/  IADD3 R203, R196.reuse, 0x400, RZ ;  /* 0x00000400c4cb7810 */ /* 0x040fe40007ffe0ff */
[C---:B-1----:R-:W-:Y:S01]  /*5060*/  IADD3 R183, R196.reuse, 0x380, RZ ;  /* 0x00000380c4b77810 */ /* 0x042fe20007ffe0ff */
        /* <DEDUP_REMOVED lines=8> */
[--C-:B0-----:R-:W-:Y:S01]  /*50f0*/  IMAD.WIDE.U32 R154, R197, 0x8, R168.reuse ;  /* 0x00000008c59a7825 */ /* 0x101fe200078e00a8 */
[C---:B------:R-:W-:Y:S01]  /*5100*/  IADD3 R215, R196.reuse, 0x680, RZ ;  /* 0x00000680c4d77810 */ /* 0x040fe20007ffe0ff */
[----:B------:R3:W-:Y:S01]  /*5110*/  STG.E.64 desc[UR4][R152.64], R160 ;  /* 0x000000a098007986 */ /* 0x0007e2000c101b04 */
[----:B------:R-:W-:Y:S01]  /*5120*/  IADD3 R217, R196, 0x700, RZ ;  /* 0x00000700c4d97810 */ /* 0x000fe20007ffe0ff */
[----:B------:R-:W-:-:S04]  /*5130*/  IMAD.WIDE.U32 R182, R203, 0x8, R168 ;  /* 0x00000008cbb67825 */ /* 0x000fc800078e00a8 */
[--C-:B-1----:R-:W-:Y:S01]  /*5140*/  IMAD.WIDE.U32 R156, R199, 0x8, R168.reuse ;  /* 0x00000008c79c7825 */ /* 0x102fe200078e00a8 */
        /* <DEDUP_REMOVED lines=9> */
[----:B------:R3:W-:Y:S02]  /*51e0*/  STG.E.64 desc[UR4][R178.64], R200 ;  /* 0x000000c8b2007986 */ /* 0x0007e4000c101b04 */
[--C-:B------:R-:W-:Y:S01]  /*51f0*/  IMAD.WIDE.U32 R196, R211, 0x8, R168.reuse ;  /* 0x00000008d3c47825 */ /* 0x100fe200078e00a8 */
[----:B--2---:R-:W-:Y:S01]  /*5200*/  SHF.L.U32 R238, R238, 0x10, RZ ;  /* 0x00000010eeee7819 */ /* 0x004fe200000006ff */
[----:B------:R3:W-:Y:S02]  /*5210*/  STG.E.64 desc[UR4][R182.64], R192 ;  /* 0x000000c0b6007986 */ /* 0x0007e4000c101b04 */
[----:B------:R-:W-:-:S02]  /*5220*/  IMAD.WIDE.U32 R198, R213, 0x8, R168 ;  /* 0x00000008d5c67825 */ /* 0x000fc400078e00a8 */
[----:B------:R3:W-:Y:S02]  /*5230*/  STG.E.64 desc[UR4][R188.64], R194 ;  /* 0x000000c2bc007986 */ /* 0x0007e4000c101b04 */
[--C-:B------:R-:W-:Y:S02]  /*5240*/  IMAD.WIDE.U32 R202, R215, 0x8, R168.reuse ;  /* 0x00000008d7ca7825 */ /* 0x100fe400078e00a8 */
[----:B------:R3:W-:Y:S02]  /*5250*/  STG.E.64 desc[UR4][R190.64], R186 ;  /* 0x000000babe007986 */ /* 0x0007e4000c101b04 */
[--C-:B------:R-:W-:Y:S02]  /*5260*/  IMAD.WIDE.U32 R206, R217, 0x8, R168.reuse ;  /* 0x00000008d9ce7825 */ /* 0x100fe400078e00a8 */
        /* <DEDUP_REMOVED lines=12> */
[----:B------:R-:W-:-:S03]  /*5330*/  IADD3 R3, R3, UR7, RZ ;  /* 0x0000000703037c10 */ /* 0x000fc6000fffe0ff */
[----:B------:R3:W-:Y:S04]  /*5340*/  STG.E.64 desc[UR4][R212.64], R164 ;  /* 0x000000a4d4007986 */ /* 0x0007e8000c101b04 */
[----:B------:R3:W-:Y:S04]  /*5350*/  STG.E.64 desc[UR4][R214.64], R170 ;  /* 0x000000aad6007986 */ /* 0x0007e8000c101b04 */
[----:B------:R3:W-:Y:S01]  /*5360*/  STG.E.64 desc[UR4][R168.64], R6 ;  /* 0x00000006a8007986 */ /* 0x0007e2000c101b04 */
[----:B------:R-:W-:Y:S02]  /*5370*/  ISETP.GE.AND P0, PT, R3, UR12, PT ;  /* 0x0000000c03007c0c */ /* 0x000fe4000bf06270 */
[----:B------:R-:W-:-:S04]  /*5380*/  LOP3.LUT P2, RZ, R243, 0xff, RZ, 0xc0, !PT ;  /* 0x000000fff3ff7812 */ /* 0x000fc8000784c0ff */
[----:B------:R-:W-:-:S07]  /*5390*/  SEL R243, RZ, 0x1, P2 ;  /* 0x00000001fff37807 */ /* 0x000fce0001000000 */
[----:B---3--:R-:W-:Y:S05]  /*53a0*/  @!P0 BRA `(.L_x_8580) ;  /* 0xffffffb0003c8947 */ /* 0x008fea000383ffff */
.L_x_8572:
        /* <DEDUP_REMOVED lines=15> */
.L_x_8605:
[----:B------:R-:W2:Y:S01]  /*54a0*/  S2R R10, SR_TID.X ;  /* 0x00000000000a7919 */ /* 0x000ea20000002100 */
[----:B-1----:R-:W-:Y:S01]  /*54b0*/  FMNMX R9, R6, R9, !PT ;  /* 0x0000000906097209 */ /* 0x002fe20007800000 */
[----:B------:R-:W-:Y:S05]  /*54c0*/  WARPSYNC.ALL ;  /* 0x0000000000007948 */ /* 0x000fea0003800000 */
[----:B------:R-:W-:Y:S01]  /*54d0*/  BSSY B0, `(.L_x_8583) ;  /* 0x000001b000007945 */ /* 0x000fe20003800000 */
[----:B------:R-:W-:Y:S01]  /*54e0*/  HFMA2.MMA R5, -RZ, RZ, 0, 0 ;  /* 0x00000000ff057435 */ /* 0x000fe200000001ff */
[----:B--2---:R-:W-:-:S13]  /*54f0*/  LOP3.LUT P0, RZ, R10, 0x1f, RZ, 0xc0, !PT ;  /* 0x0000001f0aff7812 */ /* 0x004fda000780c0ff */
        /* <DEDUP_REMOVED lines=23> */
.L_x_8608:
[----:B--2---:R-:W-:-:S07]  /*5670*/  FMNMX R5, R3, R4, !PT ;  /* 0x0000000403057209 */ /* 0x004fce0007800000 */
.L_x_8584:
[----:B------:R-:W-:Y:S05]  /*5680*/  BSYNC B0 ;  /* 0x0000000000007941 */ /* 0x000fea0003800000 */
.L_x_8583:
[----:B------:R-:W-:Y:S01]  /*5690*/  ISETP.NE.AND P0, PT, R10, RZ, PT ;  /* 0x000000ff0a00720c */ /* 0x000fe20003f05270 */
[----:B------:R-:W-:-:S12]  /*56a0*/  BSSY B0, `(.L_x_8581) ;  /* 0x0000004000007945 */ /* 0x000fd80003800000 */
[----:B------:R-:W-:Y:S05]  /*56b0*/  @P0 BRA `(.L_x_8586) ;  /* 0x0000000000080947 */ /* 0x000fea0003800000 */
[----:B-1----:R-:W1:Y:S02]  /*56c0*/  LDC.64 R2, c[0x0][0x288] ;  /* 0x0000a200ff027b82 */ /* 0x002e640000000a00 */
[----:B-1----:R2:W-:Y:S02]  /*56d0*/  REDG.E.MAX.S32.STRONG.GPU desc[UR4][R2.64], R5 ;  /* 0x000000050200798e */ /* 0x0025e4000d10e384 */
.L_x_8586:
[----:B------:R-:W-:Y:S05]  /*56e0*/  BSYNC B0 ;  /* 0x0000000000007941 */ /* 0x000fea0003800000 */
.L_x_8581:
[----:B------:R-:W-:Y:S05]  /*56f0*/  @!P1 EXIT ;  /* 0x000000000000994d */ /* 0x000fea0003800000 */
[----:B--2---:R-:W2:Y:S01]  /*5700*/  S2R R2, SR_TID.X ;  /* 0x0000000000027919 */ /* 0x004ea20000002100 */
        /* <DEDUP_REMOVED lines=12> */
[----:B01----:R-:W-:Y:S05]  /*57d0*/  CALL.REL.NOINC `($__internal_105_$__cuda_sm20_rcp_rn_f32_slowpath) ;  /* 0x0000001000687944 */ /* 0x003fea0003c00000 */
[----:B------:R-:W-:Y:S05]  /*57e0*/  BRA `(.L_x_8588) ;  /* 0x0000000000107947 */ /* 0x000fea0003800000 */
.L_x_8587:
[----:B------:R-:W2:Y:S02]  /*57f0*/  MUFU.RCP R5, R0 ;  /* 0x0000000000057308 */ /* 0x000ea40000001000 */
[----:B--2---:R-:W-:-:S04]  /*5800*/  FFMA R2, R5, R0, -1 ;  /* 0xbf80000005027423 */ /* 0x004fc80000000000 */
[----:B------:R-:W-:-:S04]  /*5810*/  FADD.FTZ R2, -R2, -RZ ;  /* 0x800000ff02027221 */ /* 0x000fc80000010100 */
[----:B------:R-:W-:-:S07]  /*5820*/  FFMA R5, R5, R2, R5 ;  /* 0x0000000205057223 */ /* 0x000fce0000000005 */
.L_x_8588:
[----:B-1----:R-:W1:Y:S02]  /*5830*/  LDC.64 R2, c[0x0][0x280] ;  /* 0x0000a000ff027b82 */ /* 0x002e640000000a00 */
[----:B-1----:R-:W-:Y:S01]  /*5840*/  STG.E desc[UR4][R2.64], R5 ;  /* 0x0000000502007986 */ /* 0x002fe2000c101904 */
[----:B------:R-:W-:Y:S05]  /*5850*/  EXIT ;  /* 0x000000000000794d */ /* 0x000fea0003800000 */
.L_x_8573:
[----:B------:R-:W-:Y:S01]  /*5860*/  HFMA2.MMA R233, -RZ, RZ, 0, 5.9604644775390625e-08 ;  /* 0x00000001ffe97435 */ /* 0x000fe200000001ff */
[----:B------:R-:W-:Y:S02]  /*5870*/  MOV R236, R6 ;  /* 0x0000000600ec7202 */ /* 0x000fe40000000f00 */
[----:B------:R-:W-:Y:S02]  /*5880*/  MOV R232, 0x1f ;  /* 0x0000001f00e87802 */ /* 0x000fe40000000f00 */
[----:B------:R-:W-:-:S07]  /*5890*/  MOV R7, 0xffffffff ;  /* 0xffffffff00077802 */ /* 0x000fce0000000f00 */
[----:B-----5:R-:W-:Y:S05]  /*58a0*/  WARPSYNC.COLLECTIVE R7, `(.L_x_8589) ;  /* 0x0000000007087348 */ /* 0x020fea0003c00000 */
[----:B------:R0:W1:Y:S02]  /*58b0*/  SHFL.BFLY P1, R235, R236, R233, R232 ;  /* 0x0c0000e9eceb7389 */ /* 0x00006400000200e8 */
[----:B01---5:R-:W-:Y:S01]  /*58c0*/  ENDCOLLECTIVE ;  /* 0x000000000000791b */ /* 0x023fe20003800000 */
.L_x_8589:
[----:B------:R-:W-:Y:S01]  /*58d0*/  HFMA2.MMA R233, -RZ, RZ, 0, 1.1920928955078125e-07 ;  /* 0x00000002ffe97435 */ /* 0x000fe200000001ff */
[----:B------:R-:W-:-:S05]  /*58e0*/  FADD R6, R6, R235 ;  /* 0x000000eb06067221 */ /* 0x000fca0000000000 */
[----:B------:R-:W-:-:S07]  /*58f0*/  MOV R236, R6 ;  /* 0x0000000600ec7202 */ /* 0x000fce0000000f00 */
[----:B------:R-:W-:Y:S05]  /*5900*/  WARPSYNC.COLLECTIVE R7, `(.L_x_8590) ;  /* 0x0000000007087348 */ /* 0x000fea0003c00000 */
[----:B------:R0:W1:Y:S02]  /*5910*/  SHFL.BFLY P1, R235, R236, R233, R232 ;  /* 0x0c0000e9eceb7389 */ /* 0x00006400000200e8 */
[----:B01----:R-:W-:Y:S01]  /*5920*/  ENDCOLLECTIVE ;  /* 0x000000000000791b */ /* 0x003fe20003800000 */
.L_x_8590:
[----:B------:R-:W-:Y:S01]  /*5930*/  HFMA2.MMA R233, -RZ, RZ, 0, 2.384185791015625e-07 ;  /* 0x00000004ffe97435 */ /* 0x000fe200000001ff */
[----:B------:R-:W-:-:S05]  /*5940*/  FADD R6, R6, R235 ;  /* 0x000000eb06067221 */ /* 0x000fca0000000000 */
[----:B------:R-:W-:-:S07]  /*5950*/  MOV R236, R6 ;  /* 0x0000000600ec7202 */ /* 0x000fce0000000f00 */
[----:B------:R-:W-:Y:S05]  /*5960*/  WARPSYNC.COLLECTIVE R7, `(.L_x_8591) ;  /* 0x0000000007087348 */ /* 0x000fea0003c00000 */
[----:B------:R0:W1:Y:S02]  /*5970*/  SHFL.BFLY P1, R235, R236, R233, R232 ;  /* 0x0c0000e9eceb7389 */ /* 0x00006400000200e8 */
[----:B01----:R-:W-:Y:S01]  /*5980*/  ENDCOLLECTIVE ;  /* 0x000000000000791b */ /* 0x003fe20003800000 */
.L_x_8591:
[----:B------:R-:W-:Y:S01]  /*5990*/  HFMA2.MMA R233, -RZ, RZ, 0, 4.76837158203125e-07 ;  /* 0x00000008ffe97435 */ /* 0x000fe200000001ff */
[----:B------:R-:W-:-:S05]  /*59a0*/  FADD R6, R6, R235 ;  /* 0x000000eb06067221 */ /* 0x000fca0000000000 */
[----:B------:R-:W-:-:S07]  /*59b0*/  MOV R236, R6 ;  /* 0x0000000600ec7202 */ /* 0x000fce0000000f00 */
[----:B------:R-:W-:Y:S05]  /*59c0*/  WARPSYNC.COLLECTIVE R7, `(.L_x_8592) ;  /* 0x0000000007087348 */ /* 0x000fea0003c00000 */
[----:B------:R0:W1:Y:S02]  /*59d0*/  SHFL.BFLY P1, R235, R236, R233, R232 ;  /* 0x0c0000e9eceb7389 */ /* 0x00006400000200e8 */
[----:B01----:R-:W-:Y:S01]  /*59e0*/  ENDCOLLECTIVE ;  /* 0x000000000000791b */ /* 0x003fe20003800000 */
.L_x_8592:
[----:B------:R-:W-:Y:S01]  /*59f0*/  HFMA2.MMA R233, -RZ, RZ, 0, 9.5367431640625e-07 ;  /* 0x00000010ffe97435 */ /* 0x000fe200000001ff */
[----:B------:R-:W-:-:S05]  /*5a00*/  FADD R6, R6, R235 ;  /* 0x000000eb06067221 */ /* 0x000fca0000000000 */
[----:B------:R-:W-:-:S07]  /*5a10*/  MOV R236, R6 ;  /* 0x0000000600ec7202 */ /* 0x000fce0000000f00 */
[----:B------:R-:W-:Y:S05]  /*5a20*/  WARPSYNC.COLLECTIVE R7, `(.L_x_8593) ;  /* 0x0000000007087348 */ /* 0x000fea0003c00000 */
[----:B------:R0:W1:Y:S02]  /*5a30*/  SHFL.BFLY P1, R235, R236, R233, R232 ;  /* 0x0c0000e9eceb7389 */ /* 0x00006400000200e8 */
[----:B01----:R-:W-:Y:S01]  /*5a40*/  ENDCOLLECTIVE ;  /* 0x000000000000791b */ /* 0x003fe20003800000 */
.L_x_8593:
        /* <DEDUP_REMOVED lines=168> */
.L_x_8594:
[----:B------:R-:W-:Y:S01]  /*64d0*/  HFMA2.MMA R233, -RZ, RZ, 0, 1.1920928955078125e-07 ;  /* 0x00000002ffe97435 */ /* 0x000fe200000001ff */
[----:B------:R-:W-:-:S05]  /*64e0*/  FADD R234, R234, R235 ;  /* 0x000000ebeaea7221 */ /* 0x000fca0000000000 */
[----:B------:R-:W-:-:S07]  /*64f0*/  MOV R236, R234 ;  /* 0x000000ea00ec7202 */ /* 0x000fce0000000f00 */
[----:B------:R-:W-:Y:S05]  /*6500*/  WARPSYNC.COLLECTIVE R7, `(.L_x_8595) ;  /* 0x0000000007087348 */ /* 0x000fea0003c00000 */
[----:B------:R0:W1:Y:S02]  /*6510*/  SHFL.BFLY P1, R235, R236, R233, R232 ;  /* 0x0c0000e9eceb7389 */ /* 0x00006400000200e8 */
[----:B01----:R-:W-:Y:S01]  /*6520*/  ENDCOLLECTIVE ;  /* 0x000000000000791b */ /* 0x003fe20003800000 */
.L_x_8595:
[----:B------:R-:W-:Y:S01]  /*6530*/  HFMA2.MMA R233, -RZ, RZ, 0, 2.384185791015625e-07 ;  /* 0x00000004ffe97435 */ /* 0x000fe200000001ff */
[----:B------:R-:W-:-:S05]  /*6540*/  FADD R234, R234, R235 ;  /* 0x000000ebeaea7221 */ /* 0x000fca0000000000 */
[----:B------:R-:W-:-:S07]  /*6550*/  MOV R236, R234 ;  /* 0x000000ea00ec7202 */ /* 0x000fce0000000f00 */
[----:B------:R-:W-:Y:S05]  /*6560*/  WARPSYNC.COLLECTIVE R7, `(.L_x_8596) ;  /* 0x0000000007087348 */ /* 0x000fea0003c00000 */
[----:B------:R0:W1:Y:S02]  /*6570*/  SHFL.BFLY P1, R235, R236, R233, R232 ;  /* 0x0c0000e9eceb7389 */ /* 0x00006400000200e8 */
[----:B01----:R-:W-:Y:S01]  /*6580*/  ENDCOLLECTIVE ;  /* 0x000000000000791b */ /* 0x003fe20003800000 */
.L_x_8596:
[----:B------:R-:W-:Y:S01]  /*6590*/  HFMA2.MMA R233, -RZ, RZ, 0, 4.76837158203125e-07 ;  /* 0x00000008ffe97435 */ /* 0x000fe200000001ff */
[----:B------:R-:W-:-:S05]  /*65a0*/  FADD R234, R234, R235 ;  /* 0x000000ebeaea7221 */ /* 0x000fca0000000000 */
[----:B------:R-:W-:-:S07]  /*65b0*/  MOV R236, R234 ;  /* 0x000000ea00ec7202 */ /* 0x000fce0000000f00 */
[----:B------:R-:W-:Y:S05]  /*65c0*/  WARPSYNC.COLLECTIVE R7, `(.L_x_8597) ;  /* 0x0000000007087348 */ /* 0x000fea0003c00000 */
[----:B------:R0:W1:Y:S02]  /*65d0*/  SHFL.BFLY P1, R235, R236, R233, R232 ;  /* 0x0c0000e9eceb7389 */ /* 0x00006400000200e8 */
[----:B01----:R-:W-:Y:S01]  /*65e0*/  ENDCOLLECTIVE ;  /* 0x000000000000791b */ /* 0x003fe20003800000 */
.L_x_8597:
[----:B------:R-:W-:Y:S01]  /*65f0*/  HFMA2.MMA R233, -RZ, RZ, 0, 9.5367431640625e-07 ;  /* 0x00000010ffe97435 */ /* 0x000fe200000001ff */
[----:B------:R-:W-:-:S05]  /*6600*/  FADD R234, R234, R235 ;  /* 0x000000ebeaea7221 */ /* 0x000fca0000000000 */
[----:B------:R-:W-:-:S07]  /*6610*/  MOV R236, R234 ;  /* 0x000000ea00ec7202 */ /* 0x000fce0000000f00 */
[----:B------:R-:W-:Y:S05]  /*6620*/  WARPSYNC.COLLECTIVE R7, `(.L_x_8598) ;  /* 0x0000000007087348 */ /* 0x000fea0003c00000 */
[----:B------:R0:W1:Y:S02]  /*6630*/  SHFL.BFLY P1, R235, R236, R233, R232 ;  /* 0x0c0000e9eceb7389 */ /* 0x00006400000200e8 */
[----:B01----:R-:W-:Y:S01]  /*6640*/  ENDCOLLECTIVE ;  /* 0x000000000000791b */ /* 0x003fe20003800000 */
.L_x_8598:
[----:B------:R-:W-:Y:S05]  /*6650*/  BRA `(.L_x_8599) ;  /* 0xffffffb000b87947 */ /* 0x000fea000383ffff */
.L_x_8582:
[----:B------:R-:W-:Y:S01]  /*6660*/  HFMA2.MMA R11, -RZ, RZ, 0, 1.847743988037109375e-06 ;  /* 0x0000001fff0b7435 */ /* 0x000fe200000001ff */
[----:B------:R-:W-:Y:S02]  /*6670*/  MOV R8, 0x10 ;  /* 0x0000001000087802 */ /* 0x000fe40000000f00 */
[----:B------:R-:W-:-:S08]  /*6680*/  MOV R7, 0xffffffff ;  /* 0xffffffff00077802 */ /* 0x000fd00000000f00 */
[----:B-----5:R-:W-:Y:S05]  /*6690*/  WARPSYNC.COLLECTIVE R7, `(.L_x_8600) ;  /* 0x0000000007087348 */ /* 0x020fea0003c00000 */
[----:B------:R0:W1:Y:S02]  /*66a0*/  SHFL.DOWN P0, R9, R2, R8, R11 ;  /* 0x0800000802097389 */ /* 0x000064000000000b */
[----:B01---5:R-:W-:Y:S01]  /*66b0*/  ENDCOLLECTIVE ;  /* 0x000000000000791b */ /* 0x023fe20003800000 */
.L_x_8600:
[----:B------:R-:W-:Y:S01]  /*66c0*/  HFMA2.MMA R8, -RZ, RZ, 0, 4.76837158203125e-07 ;  /* 0x00000008ff087435 */ /* 0x000fe200000001ff */
[----:B------:R-:W-:-:S04]  /*66d0*/  MOV R3, R9 ;  /* 0x0000000900037202 */ /* 0x000fc80000000f00 */
[----:B------:R-:W-:-:S04]  /*66e0*/  FMNMX R3, R3, R2, !PT ;  /* 0x0000000203037209 */ /* 0x000fc80007800000 */
[----:B------:R-:W-:-:S07]  /*66f0*/  MOV R2, R3 ;  /* 0x0000000300027202 */ /* 0x000fce0000000f00 */
[----:B------:R-:W-:Y:S05]  /*6700*/  WARPSYNC.COLLECTIVE R7, `(.L_x_8601) ;  /* 0x0000000007087348 */ /* 0x000fea0003c00000 */
[----:B------:R0:W1:Y:S02]  /*6710*/  SHFL.DOWN P0, R9, R2, R8, R11 ;  /* 0x0800000802097389 */ /* 0x000064000000000b */
[----:B01----:R-:W-:Y:S01]  /*6720*/  ENDCOLLECTIVE ;  /* 0x000000000000791b */ /* 0x003fe20003800000 */
.L_x_8601:
[----:B------:R-:W-:Y:S01]  /*6730*/  HFMA2.MMA R8, -RZ, RZ, 0, 2.384185791015625e-07 ;  /* 0x00000004ff087435 */ /* 0x000fe200000001ff */
[----:B------:R-:W-:-:S04]  /*6740*/  MOV R4, R9 ;  /* 0x0000000900047202 */ /* 0x000fc80000000f00 */
[----:B------:R-:W-:-:S04]  /*6750*/  FMNMX R4, R3, R4, !PT ;  /* 0x0000000403047209 */ /* 0x000fc80007800000 */
[----:B------:R-:W-:-:S07]  /*6760*/  MOV R2, R4 ;  /* 0x0000000400027202 */ /* 0x000fce0000000f00 */
[----:B------:R-:W-:Y:S05]  /*6770*/  WARPSYNC.COLLECTIVE R7, `(.L_x_8602) ;  /* 0x0000000007087348 */ /* 0x000fea0003c00000 */
[----:B------:R0:W1:Y:S02]  /*6780*/  SHFL.DOWN P0, R9, R2, R8, R11 ;  /* 0x0800000802097389 */ /* 0x000064000000000b */
[----:B01----:R-:W-:Y:S01]  /*6790*/  ENDCOLLECTIVE ;  /* 0x000000000000791b */ /* 0x003fe20003800000 */
.L_x_8602:
[----:B------:R-:W-:Y:S01]  /*67a0*/  HFMA2.MMA R8, -RZ, RZ, 0, 1.1920928955078125e-07 ;  /* 0x00000002ff087435 */ /* 0x000fe200000001ff */
[----:B------:R-:W-:-:S04]  /*67b0*/  MOV R5, R9 ;  /* 0x0000000900057202 */ /* 0x000fc80000000f00 */
[----:B------:R-:W-:-:S04]  /*67c0*/  FMNMX R5, R4, R5, !PT ;  /* 0x0000000504057209 */ /* 0x000fc80007800000 */
[----:B------:R-:W-:-:S07]  /*67d0*/  MOV R2, R5 ;  /* 0x0000000500027202 */ /* 0x000fce0000000f00 */
[----:B------:R-:W-:Y:S05]  /*67e0*/  WARPSYNC.COLLECTIVE R7, `(.L_x_8603) ;  /* 0x0000000007087348 */ /* 0x000fea0003c00000 */
[----:B------:R0:W1:Y:S02]  /*67f0*/  SHFL.DOWN P0, R9, R2, R8, R11 ;  /* 0x0800000802097389 */ /* 0x000064000000000b */
[----:B01----:R-:W-:Y:S01]  /*6800*/  ENDCOLLECTIVE ;  /* 0x000000000000791b */ /* 0x003fe20003800000 */
.L_x_8603:
[----:B------:R-:W-:Y:S01]  /*6810*/  HFMA2.MMA R8, -RZ, RZ, 0, 5.9604644775390625e-08 ;  /* 0x00000001ff087435 */ /* 0x000fe200000001ff */
[----:B------:R-:W-:-:S04]  /*6820*/  MOV R6, R9 ;  /* 0x0000000900067202 */ /* 0x000fc80000000f00 */
[----:B------:R-:W-:-:S04]  /*6830*/  FMNMX R6, R5, R6, !PT ;  /* 0x0000000605067209 */ /* 0x000fc80007800000 */
[----:B------:R-:W-:-:S07]  /*6840*/  MOV R2, R6 ;  /* 0x0000000600027202 */ /* 0x000fce0000000f00 */
[----:B------:R-:W-:Y:S05]  /*6850*/  WARPSYNC.COLLECTIVE R7, `(.L_x_8604) ;  /* 0x0000000007087348 */ /* 0x000fea0003c00000 */
[----:B------:R0:W1:Y:S02]  /*6860*/  SHFL.DOWN P0, R9, R2, R8, R11 ;  /* 0x0800000802097389 */ /* 0x000064000000000b */
[----:B01----:R-:W-:Y:S01]  /*6870*/  ENDCOLLECTIVE ;  /* 0x000000000000791b */ /* 0x003fe20003800000 */
.L_x_8604:
[----:B------:R-:W-:Y:S05]  /*6880*/  BRA `(.L_x_8605) ;  /* 0xffffffec00047947 */ /* 0x000fea000383ffff */
.L_x_8585:
[----:B------:R-:W-:Y:S01]  /*6890*/  HFMA2.MMA R11, -RZ, RZ, 0, 1.847743988037109375e-06 ;  /* 0x0000001fff0b7435 */ /* 0x000fe200000001ff */
[----:B------:R-:W-:Y:S02]  /*68a0*/  MOV R8, 0x2 ;  /* 0x0000000200087802 */ /* 0x000fe40000000f00 */
[----:B------:R-:W-:-:S08]  /*68b0*/  MOV R7, 0xffffffff ;  /* 0xffffffff00077802 */ /* 0x000fd00000000f00 */
[----:B012--5:R-:W-:Y:S05]  /*68c0*/  WARPSYNC.COLLECTIVE R7, `(.L_x_8606) ;  /* 0x0000000007087348 */ /* 0x027fea0003c00000 */
[----:B--2---:R2:W3:Y:S02]  /*68d0*/  SHFL.DOWN P0, R9, R2, R8, R11 ;  /* 0x0800000802097389 */ /* 0x0044e4000000000b */
[----:B0123-5:R-:W-:Y:S01]  /*68e0*/  ENDCOLLECTIVE ;  /* 0x000000000000791b */ /* 0x02ffe20003800000 */
.L_x_8606:
[----:B------:R-:W-:Y:S01]  /*68f0*/  HFMA2.MMA R8, -RZ, RZ, 0, 5.9604644775390625e-08 ;  /* 0x00000001ff087435 */ /* 0x000fe200000001ff */
[----:B------:R-:W-:-:S04]  /*6900*/  MOV R3, R9 ;  /* 0x0000000900037202 */ /* 0x000fc80000000f00 */
[----:B------:R-:W-:-:S04]  /*6910*/  FMNMX R3, R3, R2, !PT ;  /* 0x0000000203037209 */ /* 0x000fc80007800000 */
[----:B------:R-:W-:-:S07]  /*6920*/  MOV R2, R3 ;  /* 0x0000000300027202 */ /* 0x000fce0000000f00 */
[----:B------:R-:W-:Y:S05]  /*6930*/  WARPSYNC.COLLECTIVE R7, `(.L_x_8607) ;  /* 0x0000000007087348 */ /* 0x000fea0003c00000 */
[----:B------:R0:W1:Y:S02]  /*6940*/  SHFL.DOWN P0, R9, R2, R8, R11 ;  /* 0x0800000802097389 */ /* 0x000064000000000b */
[----:B01----:R-:W-:Y:S01]  /*6950*/  ENDCOLLECTIVE ;  /* 0x000000000000791b */ /* 0x003fe20003800000 */
.L_x_8607:
[----:B------:R-:W-:Y:S01]  /*6960*/  MOV R4, R9 ;  /* 0x0000000900047202 */ /* 0x000fe20000000f00 */
[----:B------:R-:W-:Y:S06]  /*6970*/  BRA `(.L_x_8608) ;  /* 0xffffffec003c7947 */ /* 0x000fec000383ffff */
        .weak           $__internal_105_$__cuda_sm20_rcp_rn_f32_slowpath
        .type           $__internal_105_$__cuda_sm20_rcp_rn_f32_slowpath,@function
        .size           $__internal_105_$__cuda_sm20_rcp_rn_f32_slowpath,(.L_x_14441 - $__internal_105_$__cuda_sm20_rcp_rn_f32_slowpath)
$__internal_105_$__cuda_sm20_rcp_rn_f32_slowpath:
        /* <DEDUP_REMOVED lines=15> */
.L_x_8610:
        /* <DEDUP_REMOVED lines=19> */
[-CC-:B------:R-:W-:Y:S02]  /*6ba0*/  LOP3.LUT P1, RZ, R238, R242.reuse, R235.reuse, 0xf8, !PT ;  /* 0x000000f2eeff7212 */ /* 0x180fe4000782f8eb */
        /* <DEDUP_REMOVED lines=13> */
.L_x_8612:
[----:B------:R0:W1:Y:S02]  /*6c80*/  MUFU.RCP R234, R5 ;  /* 0x0000000500ea7308 */ /* 0x0000640000001000 */
.L_x_8611:
[----:B------:R-:W-:Y:S05]  /*6c90*/  BSYNC B1 ;  /* 0x0000000000017941 */ /* 0x000fea0003800000 */
.L_x_8609:
[----:B------:R-:W-:Y:S01]  /*6ca0*/  HFMA2.MMA R235, -RZ, RZ, 0, 0 ;  /* 0x00000000ffeb7435 */ /* 0x000fe200000001ff */
[----:B01----:R-:W-:Y:S02]  /*6cb0*/  MOV R5, R234 ;  /* 0x000000ea00057202 */ /* 0x003fe40000000f00 */
[----:B------:R-:W-:-:S04]  /*6cc0*/  MOV R234, R240 ;  /* 0x000000f000ea7202 */ /* 0x000fc80000000f00 */
[----:B------:R-:W-:Y:S05]  /*6cd0*/  RET.REL.NODEC R234 `(_ZN18transformer_engine13normalization19ln_fwd_tuned_kernelINS0_13Kernel_traitsIff13__nv_bfloat16fjLj10240ELj1ELj1ELj4ELj16ENS0_18Kernel_traits_baseILj10240EffS3_fjLj128EEEEEEEvNS0_19ForwardKernelParamsE) ;  /* 0xffffff90eac87950 */ /* 0x000fea0003c3ffff */
.L_x_8613:
        /* <DEDUP_REMOVED lines=10> */
.L_x_14441:


//--------------------- .text._ZN18transformer_engine13normalization19ln_fwd_tuned_kernelINS0_13Kernel_traitsI13__nv_bfloat16S3_S3_fjLj10240ELj1ELj1ELj4ELj16ENS0_18Kernel_traits_baseILj10240ES3_S3_S3_fjLj128EEEEEEEvNS0_19ForwardKernelParamsE --------------------------
	.section	.text._ZN18transformer_engine13normalization19ln_fwd_tuned_kernelINS0_13Kernel_traitsI13__nv_bfloat16S3_S3_fjLj10240ELj1ELj1ELj4ELj16ENS0_18Kernel_traits_baseILj10240ES3_S3_S3_fjLj128EEEEEEEvNS0_19ForwardKernelParamsE,"ax",@progbits
	.align	128
        .global         _ZN18transformer_engine13normalization19ln_fwd_tuned_kernelINS0_13Kernel_traitsI13__nv_bfloat16S3_S3_fjLj10240ELj1ELj1ELj4ELj16ENS0_18Kernel_traits_baseILj10240ES3_S3_S3_fjLj128EEEEEEEvNS0_19ForwardKernelParamsE
        .type           _ZN18transformer_engine13normalization19ln_fwd_tuned_kernelINS0_13Kernel_traitsI13__nv_bfloat16S3_S3_fjLj10240ELj1ELj1ELj4ELj16ENS0_18Kernel_traits_baseILj10240ES3_S3_S3_fjLj128EEEEEEEvNS0_19ForwardKernelParamsE,@function
        .size           _ZN18transformer_engine13normalization19ln_fwd_tuned_kernelINS0_13Kernel_traitsI13__nv_bfloat16S3_S3_fjLj10240ELj1ELj1ELj4ELj16ENS0_18Kernel_traits_baseILj10240ES3_S3_S3_fjLj128EEEEEEEvNS0_19ForwardKernelParamsE,(.L_x_14442 - _ZN18transformer_engine13normalization19ln_fwd_tuned_kernelINS0_13Kernel_traitsI13__nv_bfloat16S3_S3_fjLj10240ELj1ELj1ELj4ELj16ENS0_18Kernel_traits_baseILj10240ES3_S3_S3_fjLj128EEEEEEEvNS0_19ForwardKernelParamsE)
        .other          _ZN18transformer_engine13normalization19ln_fwd_tuned_kernelINS0_13Kernel_traitsI13__nv_bfloat16S3_S3_fjLj10240ELj1ELj1ELj4ELj16ENS0_18Kernel_traits_baseILj10240ES3_S3_S3_fjLj128EEEEEEEvNS0_19ForwardKernelParamsE,@"STO_CUDA_ENTRY STV_DEFAULT"
_ZN18transformer_engine13normalization19ln_fwd_tuned_kernelINS0_13Kernel_traitsI13__nv_bfloat16S3_S3_fjLj10240ELj1ELj1ELj4ELj16ENS0_18Kernel_traits_baseILj10240ES3_S3_S3_fjLj128EEEEEEEvNS0_19ForwardKernelParamsE:
.text._ZN18transformer_engine13normalization19ln_fwd_tuned_kernelINS0_13Kernel_traitsI13__nv_bfloat16S3_S3_fjLj10240ELj1ELj1ELj4ELj16ENS0_18Kernel_traits_baseILj10240ES3_S3_S3_fjLj128EEEEEEEvNS0_19ForwardKernelParamsE:
[----:B------:R-:W-:Y:S01]  /*0000*/  LDC R1, c[0x0][0x28] ;  /* 0x00000a00ff017b82 */ /* 0x000fe20000000800 */
[----:B------:R-:W0:Y:S01]  /*0010*/  S2R R93, SR_TID.X ;  /* 0x00000000005d7919 */ /* 0x000e220000002100 */
[----:B------:R-:W-:-:S06]  /*0020*/  ULDC.U8 UR4, c[0x0][0x294] ;  /* 0x0000a50000047ab9 */ /* 0x000fcc0000000000 */
[----:B------:R-:W1:Y:S01]  /*0030*/  S2UR UR6, SR_CTAID.X ;  /* 0x00000000000679c3 */ /* 0x000e620000002500 */
[----:B------:R-:W-:Y:S01]  /*0040*/  UISETP.NE.AND UP0, UPT, UR4, URZ, UPT ;  /* 0x0000003f0400728c */ /* 0x000fe2000bf05270 */
[----:B------:R-:W-:Y:S01]  /*0050*/  HFMA2.MMA R92, -RZ, RZ, 1.875, 0 ;  /* 0x3f800000ff5c7435 */ /* 0x000fe200000001ff */
[----:B------:R-:W-:Y:S01]  /*0060*/  ULDC.64 UR8, c[0x0][0x238] ;  /* 0x00008e0000087ab9 */ /* 0x000fe20000000a00 */
[----:B------:R-:W-:Y:S01]  /*0070*/  ULDC.64 UR10, c[0x0][0x260] ;  /* 0x00009800000a7ab9 */ /* 0x000fe20000000a00 */
[----:B------:R-:W-:Y:S01]  /*0080*/  ULDC.64 UR4, c[0x0][0x208] ;  /* 0x0000820000047ab9 */ /* 0x000fe20000000a00 */
[----:B------:R-:W-:Y:S01]  /*0090*/  ULDC UR12, c[0x0][0x218] ;  /* 0x00008600000c7ab9 */ /* 0x000fe20000000800 */
[----:B------:R-:W-:Y:S01]  /*00a0*/  PLOP3.LUT P1, PT, PT, PT, UP0, 0x80, 0x0 ;  /* 0x000000000000781c */ /* 0x000fe20003f2f008 */
[----:B------:R-:W-:-:S12]  /*00b0*/  ULDC UR7, c[0x0][0x210] ;  /* 0x0000840000077ab9 */ /* 0x000fd80000000800 */
[----:B------:R-:W2:Y:S01]  /*00c0*/  @P1 LDC.64 R2, c[0x0][0x270] ;  /* 0x00009c00ff021b82 */ /* 0x000ea20000000a00 */
[----:B0-----:R-:W-:-:S04]  /*00d0*/  SHF.L.U32 R0, R93, 0x4, RZ ;  /* 0x000000045d007819 */ /* 0x001fc800000006ff */
[----:B------:R-:W-:Y:S02]  /*00e0*/  LOP3.LUT R0, R0, 0x7f0, RZ, 0xc0, !PT ;  /* 0x000007f000007812 */ /* 0x000fe400078ec0ff */
[----:B-1----:R-:W-:Y:S01]  /*00f0*/  LEA.HI R95, R93, UR6, RZ, 0x19 ;  /* 0x000000065d5f7c11 */ /* 0x002fe2000f8fc8ff */
[----:B------:R-:W-:Y:S01]  /*0100*/  ULDC UR6, c[0x0][0x218] ;  /* 0x0000860000067ab9 */ /* 0x000fe20000000800 */
[----:B------:R-:W-:-:S04]  /*0110*/  IADD3 R80, P0, R0, UR8, RZ ;  /* 0x0000000800507c10 */ /* 0x000fc8000ff1e0ff */
[----:B------:R-:W-:Y:S01]  /*0120*/  IADD3.X R81, RZ, UR9, RZ, P0, !PT ;  /* 0x00000009ff517c10 */ /* 0x000fe200087fe4ff */
[----:B------:R-:W-:Y:S01]  /*0130*/  ULDC.64 UR8, c[0x0][0x288] ;  /* 0x0000a20000087ab9 */ /* 0x000fe20000000a00 */
[----:B------:R-:W-:Y:S01]  /*0140*/  ISETP.GE.AND P0, PT, R95, UR6, PT ;  /* 0x000000065f007c0c */ /* 0x000fe2000bf06270 */
[----:B------:R-:W-:Y:S01]  /*0150*/  ULDC.U8 UR6, c[0x0][0x250] ;  /* 0x0000940000067ab9 */ /* 0x000fe20000000000 */
[----:B------:R-:W-:Y:S01]  /*0160*/  IADD3 R82, P2, R0, UR10, RZ ;  /* 0x0000000a00527c10 */ /* 0x000fe2000ff5e0ff */
[----:B--2---:R0:W5:Y:S03]  /*0170*/  @P1 LDG.E R92, desc[UR4][R2.64] ;  /* 0x00000004025c1981 */ /* 0x004166000c1e1900 */
[----:B------:R-:W-:Y:S02]  /*0180*/  IADD3.X R83, RZ, UR11, RZ, P2, !PT ;  /* 0x0000000bff537c10 */ /* 0x000fe400097fe4ff */
[----:B0-----:R-:W-:-:S05]  /*0190*/  MOV R3, RZ ;  /* 0x000000ff00037202 */ /* 0x001fca0000000f00 */
        /* <DEDUP_REMOVED lines=22> */
[----:B------:R-:W-:-:S07]  /*0300*/  MOV R3, RZ ;  /* 0x000000ff00037202 */ /* 0x000fce0000000f00 */
.L_x_8622:
[----:B0-2---:R-:W0:Y:S01]  /*0310*/  LDC.64 R80, c[0x0][0x220] ;  /* 0x00008800ff507b82 */ /* 0x005e220000000a00 */
[----:B------:R-:W-:-:S05]  /*0320*/  LOP3.LUT R0, R93, 0x7f, RZ, 0xc0, !PT ;  /* 0x0000007f5d007812 */ /* 0x000fca00078ec0ff */
        /* <DEDUP_REMOVED lines=32> */
[----:B------:R-:W-:Y:S02]  /*0530*/  LOP3.LUT P0, RZ, R93, 0x1f, RZ, 0xc0, !PT ;  /* 0x0000001f5dff7812 */ /* 0x000fe4000780c0ff */
        /* <DEDUP_REMOVED lines=127> */
[--C-:B------:R-:W-:Y:S01]  /*0d30*/  FADD R0, R104, R111.reuse ;  /* 0x0000006f68007221 */ /* 0x100fe20000000000 */
[----:B------:R-:W-:Y:S02]  /*0d40*/  PRMT R111, R90, 0x7632, R111 ;  /* 0x000076325a6f7816 */ /* 0x000fe4000000006f */
[----:B------:R-:W-:Y:S01]  /*0d50*/  SHF.L.U32 R139, R85, 0x10, RZ ;  /* 0x00000010558b7819 */ /* 0x000fe200000006ff */
[--C-:B------:R-:W-:Y:S01]  /*0d60*/  FADD R2, R185, R0.reuse ;  /* 0x00000000b9027221 */ /* 0x100fe20000000000 */
[----:B------:R-:W-:-:S02]  /*0d70*/  PRMT R0, R106, 0x7632, R0 ;  /* 0x000076326a007816 */ /* 0x000fc40000000000 */
[----:B------:R-:W-:Y:S01]  /*0d80*/  SHF.L.U32 R111, R111, 0x10, RZ ;  /* 0x000000106f6f7819 */ /* 0x000fe200000006ff */
        /* <DEDUP_REMOVED lines=21> */
[--C-:B------:R-:W-:Y:S01]  /*0ee0*/  FADD R2, R193, R0.reuse ;  /* 0x00000000c1027221 */ /* 0x100fe20000000000 */
        /* <DEDUP_REMOVED lines=11> */
[--C-:B------:R-:W-:Y:S01]  /*0fa0*/  FADD R2, R103, R0.reuse ;  /* 0x0000000067027221 */ /* 0x100fe20000000000 */
[----:B------:R-:W-:-:S02]  /*0fb0*/  PRMT R0, R88, 0x7632, R0 ;  /* 0x0000763258007816 */ /* 0x000fc40000000000 */
[----:B------:R-:W-:Y:S01]  /*0fc0*/  PRMT R135, R83, 0x7632, R135 ;  /* 0x0000763253877816 */ /* 0x000fe20000000087 */
        /* <DEDUP_REMOVED lines=215> */
.L_x_8641:
[----:B------:R-:W-:Y:S01]  /*1d40*/  LOP3.LUT R87, R93, 0x1f, RZ, 0xc0, !PT ;  /* 0x0000001f5d577812 */ /* 0x000fe200078ec0ff */
[----:B------:R-:W2:Y:S01]  /*1d50*/  @!P0 S2R R84, SR_CgaCtaId ;  /* 0x0000000000548919 */ /* 0x000ea20000008800 */
[----:B------:R-:W-:Y:S01]  /*1d60*/  @!P0 MOV R0, 0x400 ;  /* 0x0000040000008802 */ /* 0x000fe20000000f00 */
[----:B------:R-:W-:Y:S05]  /*1d70*/  WARPSYNC.ALL ;  /* 0x0000000000007948 */ /* 0x000fea0003800000 */
[----:B------:R-:W-:Y:S01]  /*1d80*/  ISETP.GT.U32.AND P1, PT, R87, 0x3, PT ;  /* 0x000000035700780c */ /* 0x000fe20003f24070 */
[----:B------:R-:W-:Y:S01]  /*1d90*/  BSSY B0, `(.L_x_8616) ;  /* 0x0000024000007945 */ /* 0x000fe20003800000 */
[----:B------:R-:W-:-:S02]  /*1da0*/  LOP3.LUT R2, R2, 0x3, RZ, 0xc0, !PT ;  /* 0x0000000302027812 */ /* 0x000fc400078ec0ff */
[----:B------:R-:W-:Y:S02]  /*1db0*/  @!P0 IADD3 R81, R0, 0x10, RZ ;  /* 0x0000001000518810 */ /* 0x000fe40007ffe0ff */
[----:B------:R-:W-:Y:S02]  /*1dc0*/  @!P0 IADD3 R0, R80, R2, RZ ;  /* 0x0000000250008210 */ /* 0x000fe40007ffe0ff */
[----:B------:R-:W-:-:S05]  /*1dd0*/  LOP3.LUT P3, RZ, R2, 0x1f, R93, 0xf8, !PT ;  /* 0x0000001f02ff7812 */ /* 0x000fca000786f85d */
[----:B------:R-:W3:Y:S01]  /*1de0*/  @!P1 S2R R90, SR_CgaCtaId ;  /* 0x00000000005a9919 */ /* 0x000ee20000008800 */
[----:B------:R-:W-:Y:S02]  /*1df0*/  @!P1 MOV R83, 0x400 ;  /* 0x0000040000539802 */ /* 0x000fe40000000f00 */
[----:B------:R-:W-:Y:S02]  /*1e00*/  @!P1 IADD3 R80, R80, R87, RZ ;  /* 0x0000005750509210 */ /* 0x000fe40007ffe0ff */
[----:B--2---:R-:W-:-:S04]  /*1e10*/  @!P0 LEA R81, R84, R81, 0x18 ;  /* 0x0000005154518211 */ /* 0x004fc800078ec0ff */
[----:B------:R-:W-:Y:S02]  /*1e20*/  @!P0 LEA R0, R0, R81, 0x3 ;  /* 0x0000005100008211 */ /* 0x000fe400078e18ff */
[----:B------:R-:W-:Y:S01]  /*1e30*/  @!P1 IADD3 R81, R83, 0x10, RZ ;  /* 0x0000001053519810 */ /* 0x000fe20007ffe0ff */
[----:B-1----:R-:W-:-:S05]  /*1e40*/  FADD R83, R86, R85 ;  /* 0x0000005556537221 */ /* 0x002fca0000000000 */
[----:B------:R-:W-:Y:S01]  /*1e50*/  @!P0 STS.64 [R0], R82 ;  /* 0x0000005200008388 */ /* 0x000fe20000000a00 */
[----:B---3--:R-:W-:-:S04]  /*1e60*/  @!P1 LEA R85, R90, R81, 0x18 ;  /* 0x000000515a559211 */ /* 0x008fc800078ec0ff */
        /* <DEDUP_REMOVED lines=16> */
[----:B-123-5:R-:W-:Y:S05]  /*1f70*/  CALL.REL.NOINC `($__internal_106_$__cuda_sm20_rcp_rn_f32_slowpath) ;  /* 0x0000004800f07944 */ /* 0x02efea0003c00000 */
[----:B------:R-:W-:Y:S05]  /*1f80*/  BRA `(.L_x_8618) ;  /* 0x0000000000107947 */ /* 0x000fea0003800000 */
.L_x_8617:
[----:B------:R-:W4:Y:S02]  /*1f90*/  MUFU.RCP R0, R113 ;  /* 0x0000007100007308 */ /* 0x000f240000001000 */
[----:B----4-:R-:W-:-:S04]  /*1fa0*/  FFMA R2, R113, R0, -1 ;  /* 0xbf80000071027423 */ /* 0x010fc80000000000 */
[----:B------:R-:W-:-:S04]  /*1fb0*/  FADD.FTZ R83, -R2, -RZ ;  /* 0x800000ff02537221 */ /* 0x000fc80000010100 */
[----:B------:R-:W-:-:S07]  /*1fc0*/  FFMA R0, R0, R83, R0 ;  /* 0x0000005300007223 */ /* 0x000fce0000000000 */
.L_x_8618:
[----:B------:R-:W-:Y:S05]  /*1fd0*/  BSYNC B0 ;  /* 0x0000000000007941 */ /* 0x000fea0003800000 */
.L_x_8616:
        /* <DEDUP_REMOVED lines=19> */
[----:B0-----:R-:W-:-:S07]  /*2110*/  MOV R86, 0x2130 ;  /* 0x0000213000567802 */ /* 0x001fce0000000f00 */
[----:B-----5:R-:W-:Y:S05]  /*2120*/  CALL.REL.NOINC `($__internal_106_$__cuda_sm20_rcp_rn_f32_slowpath) ;  /* 0x0000004800847944 */ /* 0x020fea0003c00000 */
[----:B------:R-:W-:Y:S05]  /*2130*/  BRA `(.L_x_8621) ;  /* 0x0000000000107947 */ /* 0x000fea0003800000 */
.L_x_8620:
[----:B------:R-:W1:Y:S02]  /*2140*/  MUFU.RCP R0, R83 ;  /* 0x0000005300007308 */ /* 0x000e640000001000 */
[----:B-1----:R-:W-:-:S04]  /*2150*/  FFMA R2, R83, R0, -1 ;  /* 0xbf80000053027423 */ /* 0x002fc80000000000 */
[----:B------:R-:W-:-:S04]  /*2160*/  FADD.FTZ R81, -R2, -RZ ;  /* 0x800000ff02517221 */ /* 0x000fc80000010100 */
[----:B------:R-:W-:-:S07]  /*2170*/  FFMA R0, R0, R81, R0 ;  /* 0x0000005100007223 */ /* 0x000fce0000000000 */
.L_x_8621:
[----:B------:R-:W-:Y:S05]  /*2180*/  BSYNC B0 ;  /* 0x0000000000007941 */ /* 0x000fea0003800000 */
.L_x_8619:
[----:B------:R-:W-:Y:S01]  /*2190*/  FADD R2, R85, -R90 ;  /* 0x8000005a55027221 */ /* 0x000fe20000000000 */
[----:B------:R-:W-:Y:S01]  /*21a0*/  FADD R81, R80, R91 ;  /* 0x0000005b50517221 */ /* 0x000fe20000000000 */
[----:B------:R-:W1:Y:S01]  /*21b0*/  LDC R82, c[0x0][0x268] ;  /* 0x00009a00ff527b82 */ /* 0x000e620000000800 */
[----:B------:R-:W-:Y:S01]  /*21c0*/  FMUL R80, R114, R90 ;  /* 0x0000005a72507220 */ /* 0x000fe20000400000 */
[----:B------:R-:W-:Y:S01]  /*21d0*/  FMUL R2, R2, R2 ;  /* 0x0000000202027220 */ /* 0x000fe20000400000 */
[----:B------:R-:W-:Y:S02]  /*21e0*/  ISETP.NE.AND P1, PT, RZ, UR6, PT ;  /* 0x00000006ff007c0c */ /* 0x000fe4000bf25270 */
[----:B-----5:R-:W-:Y:S01]  /*21f0*/  PRMT R83, R124, 0x7632, R83 ;  /* 0x000076327c537816 */ /* 0x020fe20000000053 */
[----:B------:R-:W-:Y:S01]  /*2200*/  FMUL R2, R113, R2 ;  /* 0x0000000271027220 */ /* 0x000fe20000400000 */
[----:B------:R-:W-:Y:S02]  /*2210*/  PRMT R84, R40, 0x7632, R84 ;  /* 0x0000763228547816 */ /* 0x000fe40000000054 */
[----:B0-----:R-:W-:Y:S01]  /*2220*/  SHF.L.U32 R86, R126, 0x10, RZ ;  /* 0x000000107e567819 */ /* 0x001fe200000006ff */
[----:B------:R-:W-:Y:S01]  /*2230*/  FMUL R2, R114, R2 ;  /* 0x0000000272027220 */ /* 0x000fe20000400000 */
[----:B------:R-:W-:-:S02]  /*2240*/  SHF.L.U32 R84, R84, 0x10, RZ ;  /* 0x0000001054547819 */ /* 0x000fc400000006ff */
[----:B------:R-:W-:Y:S01]  /*2250*/  SHF.L.U32 R90, R42, 0x10, RZ ;  /* 0x000000102a5a7819 */ /* 0x000fe200000006ff */
[----:B------:R-:W-:Y:S01]  /*2260*/  FFMA R2, R2, R0, R81 ;  /* 0x0000000002027223 */ /* 0x000fe20000000051 */
[----:B------:R-:W-:Y:S01]  /*2270*/  PRMT R87, R43, 0x7632, R87 ;  /* 0x000076322b577816 */ /* 0x000fe20000000057 */
[----:B------:R-:W-:Y:S01]  /*2280*/  @P1 FADD R86, R86, 1 ;  /* 0x3f80000056561421 */ /* 0x000fe20000000000 */
[----:B------:R-:W-:Y:S02]  /*2290*/  PRMT R91, R44, 0x7632, R91 ;  /* 0x000076322c5b7816 */ /* 0x000fe4000000005b */
[----:B------:R0:W1:Y:S01]  /*22a0*/  SHFL.IDX PT, R81, R2, RZ, 0x1f ;  /* 0x00001fff02517589 */ /* 0x00006200000e0000 */
[----:B------:R-:W-:Y:S02]  /*22b0*/  PRMT R119, R46, 0x7632, R119 ;  /* 0x000076322e777816 */ /* 0x000fe40000000077 */
[----:B------:R-:W-:Y:S02]  /*22c0*/  SHF.L.U32 R130, R91, 0x10, RZ ;  /* 0x000000105b827819 */ /* 0x000fe400000006ff */
[----:B------:R-:W-:-:S02]  /*22d0*/  SHF.L.U32 R134, R119, 0x10, RZ ;  /* 0x0000001077867819 */ /* 0x000fc400000006ff */
[----:B------:R-:W-:Y:S02]  /*22e0*/  PRMT R136, R8, 0x7632, R136 ;  /* 0x0000763208887816 */ /* 0x000fe40000000088 */
[----:B0-----:R-:W-:Y:S02]  /*22f0*/  SHF.L.U32 R2, R83, 0x10, RZ ;  /* 0x0000001053027819 */ /* 0x001fe400000006ff */
[----:B------:R-:W-:Y:S02]  /*2300*/  PRMT R83, R41, 0x7632, R83 ;  /* 0x0000763229537816 */ /* 0x000fe40000000053 */
[----:B------:R-:W-:Y:S01]  /*2310*/  PRMT R138, R48, 0x7632, R138 ;  /* 0x00007632308a7816 */ /* 0x000fe2000000008a */
[----:B------:R-:W-:Y:S01]  /*2320*/  @P1 FADD R2, R2, 1 ;  /* 0x3f80000002021421 */ /* 0x000fe20000000000 */
[----:B------:R-:W-:Y:S02]  /*2330*/  SHF.L.U32 R136, R136, 0x10, RZ ;  /* 0x0000001088887819 */ /* 0x000fe400000006ff */
[----:B------:R-:W-:-:S02]  /*2340*/  SHF.L.U32 R138, R138, 0x10, RZ ;  /* 0x000000108a8a7819 */ /* 0x000fc400000006ff */
[----:B------:R-:W-:Y:S01]  /*2350*/  PRMT R140, R10, 0x7632, R140 ;  /* 0x000076320a8c7816 */ /* 0x000fe2000000008c */
[----:B------:R-:W-:Y:S01]  /*2360*/  @P1 FADD R136, R136, 1 ;  /* 0x3f80000088881421 */ /* 0x000fe20000000000 */
[----:B------:R-:W-:Y:S02]  /*2370*/  PRMT R142, R50, 0x7632, R142 ;  /* 0x00007632328e7816 */ /* 0x000fe4000000008e */
[----:B------:R-:W-:Y:S01]  /*2380*/  SHF.L.U32 R140, R140, 0x10, RZ ;  /* 0x000000108c8c7819 */ /* 0x000fe200000006ff */
[----:B-1----:R-:W-:Y:S01]  /*2390*/  FFMA R82, R81, 9.7656251455191522837e-05, R82 ;  /* 0x38cccccd51527823 */ /* 0x002fe20000000052 */
[----:B------:R-:W-:Y:S01]  /*23a0*/  FFMA R81, R113, R85, R80 ;  /* 0x0000005571517223 */ /* 0x000fe20000000050 */
[----:B------:R-:W-:Y:S02]  /*23b0*/  SHF.L.U32 R80, R124, 0x10, RZ ;  /* 0x000000107c507819 */ /* 0x000fe400000006ff */
[----:B------:R-:W-:Y:S01]  /*23c0*/  PRMT R85, R42, 0x7632, R85 ;  /* 0x000076322a557816 */ /* 0x000fe20000000055 */
[----:B------:R-:W-:Y:S01]  /*23d0*/  FMUL R81, R81, R0 ;  /* 0x0000000051517220 */ /* 0x000fe20000400000 */
[----:B------:R-:W-:Y:S01]  /*23e0*/  FSETP.GEU.AND P0, PT, |R82|, 1.175494350822287508e-38, PT ;  /* 0x008000005200780b */ /* 0x000fe20003f0e200 */
[----:B------:R-:W-:Y:S01]  /*23f0*/  @P1 FADD R80, R80, 1 ;  /* 0x3f80000050501421 */ /* 0x000fe20000000000 */
[----:B------:R-:W-:Y:S01]  /*2400*/  SHF.L.U32 R0, R40, 0x10, RZ ;  /* 0x0000001028007819 */ /* 0x000fe200000006ff */
[----:B------:R-:W-:Y:S01]  /*2410*/  @P1 FADD R140, R140, 1 ;  /* 0x3f8000008c8c1421 */ /* 0x000fe20000000000 */
[----:B------:R-:W0:Y:S01]  /*2420*/  SHFL.IDX PT, R114, R81, RZ, 0x1f ;  /* 0x00001fff51727589 */ /* 0x000e2200000e0000 */
[----:B------:R-:W-:-:S02]  /*2430*/  SHF.L.U32 R118, R85, 0x10, RZ ;  /* 0x0000001055767819 */ /* 0x000fc400000006ff */
[----:B------:R-:W-:Y:S02]  /*2440*/  PRMT R113, R45, 0x7632, R113 ;  /* 0x000076322d717816 */ /* 0x000fe40000000071 */
[----:B------:R-:W-:Y:S02]  /*2450*/  SHF.L.U32 R142, R142, 0x10, RZ ;  /* 0x000000108e8e7819 */ /* 0x000fe400000006ff */
[----:B------:R-:W-:Y:S02]  /*2460*/  PRMT R144, R12, 0x7632, R144 ;  /* 0x000076320c907816 */ /* 0x000fe40000000090 */
[----:B------:R-:W-:Y:S01]  /*2470*/  @!P0 FMUL R82, R82, 16777216 ;  /* 0x4b80000052528820 */ /* 0x000fe20000400000 */
[----:B------:R-:W-:Y:S02]  /*2480*/  PRMT R146, R52, 0x7632, R146 ;  /* 0x0000763234927816 */ /* 0x000fe40000000092 */
[----:B------:R-:W-:Y:S01]  /*2490*/  SHF.L.U32 R144, R144, 0x10, RZ ;  /* 0x0000001090907819 */ /* 0x000fe200000006ff */
[----:B------:R1:W2:Y:S01]  /*24a0*/  MUFU.RSQ R120, R82 ;  /* 0x0000005200787308 */ /* 0x0002a20000001400 */
[----:B------:R-:W-:-:S02]  /*24b0*/  SHF.L.U32 R146, R146, 0x10, RZ ;  /* 0x0000001092927819 */ /* 0x000fc400000006ff */
[----:B------:R-:W-:Y:S01]  /*24c0*/  PRMT R148, R14, 0x7632, R148 ;  /* 0x000076320e947816 */ /* 0x000fe20000000094 */
[----:B------:R-:W-:Y:S01]  /*24d0*/  @P1 FADD R144, R144, 1 ;  /* 0x3f80000090901421 */ /* 0x000fe20000000000 */
[----:B------:R-:W-:Y:S02]  /*24e0*/  PRMT R150, R54, 0x7632, R150 ;  /* 0x0000763236967816 */ /* 0x000fe40000000096 */
[----:B------:R-:W-:Y:S02]  /*24f0*/  PRMT R152, R56, 0x7632, R152 ;  /* 0x0000763238987816 */ /* 0x000fe40000000098 */
[----:B-1----:R-:W-:Y:S01]  /*2500*/  PRMT R82, R125, 0x7632, R82 ;  /* 0x000076327d527816 */ /* 0x002fe20000000052 */
[--C-:B0-----:R-:W-:Y:S01]  /*2510*/  FADD R141, R141, -R114.reuse ;  /* 0x800000728d8d7221 */ /* 0x101fe20000000000 */
[--C-:B------:R-:W-:Y:S01]  /*2520*/  FADD R175, R175, -R114.reuse ;  /* 0x80000072afaf7221 */ /* 0x100fe20000000000 */
[--C-:B------:R-:W-:Y:S01]  /*2530*/  FADD R147, R147, -R114.reuse ;  /* 0x8000007293937221 */ /* 0x100fe20000000000 */
[----:B------:R-:W-:Y:S01]  /*2540*/  SHF.L.U32 R82, R82, 0x10, RZ ;  /* 0x0000001052527819 */ /* 0x000fe200000006ff */
[--C-:B------:R-:W-:Y:S01]  /*2550*/  FADD R179, R179, -R114.reuse ;  /* 0x80000072b3b37221 */ /* 0x100fe20000000000 */
[--C-:B------:R-:W-:Y:S01]  /*2560*/  FADD R215, R215, -R114.reuse ;  /* 0x80000072d7d77221 */ /* 0x100fe20000000000 */
[----:B--2---:R-:W-:Y:S01]  /*2570*/  @!P0 FMUL R120, R120, 4096 ;  /* 0x4580000078788820 */ /* 0x004fe20000400000 */
[----:B------:R-:W-:Y:S01]  /*2580*/  ISETP.NE.U32.AND P0, PT, RZ, UR8, PT ;  /* 0x00000008ff007c0c */ /* 0x000fe2000bf05070 */
[----:B------:R-:W-:Y:S01]  /*2590*/  @P1 FADD R82, R82, 1 ;  /* 0x3f80000052521421 */ /* 0x000fe20000000000 */
[----:B------:R-:W-:Y:S01]  /*25a0*/  FADD R241, R241, -R114 ;  /* 0x80000072f1f17221 */ /* 0x000fe20000000000 */
[C---:B------:R-:W-:Y:S01]  /*25b0*/  FMUL R141, R120.reuse, R141 ;  /* 0x0000008d788d7220 */ /* 0x040fe20000400000 */
[----:B------:R-:W-:Y:S01]  /*25c0*/  ISETP.NE.AND.EX P0, PT, RZ, UR9, PT, P0 ;  /* 0x00000009ff007c0c */ /* 0x000fe2000bf05300 */
[C---:B------:R-:W-:Y:S01]  /*25d0*/  FMUL R175, R120.reuse, R175 ;  /* 0x000000af78af7220 */ /* 0x040fe20000400000 */
[----:B------:R-:W-:Y:S01]  /*25e0*/  FMUL R147, R120, R147 ;  /* 0x0000009378937220 */ /* 0x000fe20000400000 */
[----:B------:R-:W-:Y:S01]  /*25f0*/  FFMA R80, R141, R80, R0 ;  /* 0x000000508d507223 */ /* 0x000fe20000000000 */
[----:B------:R-:W-:Y:S01]  /*2600*/  SHF.L.U32 R0, R125, 0x10, RZ ;  /* 0x000000107d007819 */ /* 0x000fe200000006ff */
[--C-:B------:R-:W-:Y:S01]  /*2610*/  FFMA R81, R175, R2, R84.reuse ;  /* 0x00000002af517223 */ /* 0x100fe20000000054 */
[----:B------:R-:W-:Y:S01]  /*2620*/  PRMT R84, R126, 0x7632, R84 ;  /* 0x000076327e547816 */ /* 0x000fe20000000054 */
[----:B------:R-:W-:Y:S01]  /*2630*/  FMUL R179, R120, R179 ;  /* 0x000000b378b37220 */ /* 0x000fe20000400000 */
[----:B------:R-:W-:Y:S01]  /*2640*/  SHF.L.U32 R2, R41, 0x10, RZ ;  /* 0x0000001029027819 */ /* 0x000fe200000006ff */
[----:B------:R-:W-:Y:S01]  /*2650*/  @P1 FADD R0, R0, 1 ;  /* 0x3f80000000001421 */ /* 0x000fe20000000000 */
[----:B------:R-:W-:Y:S01]  /*2660*/  SHF.L.U32 R112, R84, 0x10, RZ ;  /* 0x0000001054707819 */ /* 0x000fe200000006ff */
[----:B------:R-:W-:Y:S01]  /*2670*/  FMUL R215, R120, R215 ;  /* 0x000000d778d77220 */ /* 0x000fe20000400000 */
[----:B------:R-:W-:Y:S01]  /*2680*/  SHF.L.U32 R84, R83, 0x10, RZ ;  /* 0x0000001053547819 */ /* 0x000fe200000006ff */
[----:B------:R-:W-:Y:S01]  /*2690*/  FFMA R85, R147, R0, R2 ;  /* 0x0000000093557223 */ /* 0x000fe20000000002 */
[----:B------:R-:W-:Y:S01]  /*26a0*/  @P0 FMNMX R3, R3, |R80|, !PT ;  /* 0x4000005003030209 */ /* 0x000fe20007800000 */
[----:B------:R-:W-:Y:S01]  /*26b0*/  FFMA R83, R215, R86, R90 ;  /* 0x00000056d7537223 */ /* 0x000fe2000000005a */
[----:B------:R-:W-:Y:S01]  /*26c0*/  SHF.L.U32 R2, R127, 0x10, RZ ;  /* 0x000000107f027819 */ /* 0x000fe200000006ff */
[----:B------:R-:W-:Y:S01]  /*26d0*/  FFMA R0, R179, R82, R84 ;  /* 0x00000052b3007223 */ /* 0x000fe20000000054 */
[----:B------:R-:W-:Y:S01]  /*26e0*/  @P0 FMNMX R3, R3, |R81|, !PT ;  /* 0x4000005103030209 */ /* 0x000fe20007800000 */
[----:B------:R-:W-:Y:S01]  /*26f0*/  @P1 FADD R112, R112, 1 ;  /* 0x3f80000070701421 */ /* 0x000fe20000000000 */
[----:B------:R-:W-:Y:S01]  /*2700*/  PRMT R86, R127, 0x7632, R86 ;  /* 0x000076327f567816 */ /* 0x000fe20000000056 */
[----:B------:R-:W-:Y:S01]  /*2710*/  FMUL R241, R120, R241 ;  /* 0x000000f178f17220 */ /* 0x000fe20000400000 */
[----:B------:R-:W-:Y:S01]  /*2720*/  @P0 FMNMX R3, R3, |R85|, !PT ;  /* 0x4000005503030209 */ /* 0x000fe20007800000 */
[----:B------:R-:W-:Y:S01]  /*2730*/  FADD R153, R153, -R114 ;  /* 0x8000007299997221 */ /* 0x000fe20000000000 */
[----:B------:R-:W-:Y:S01]  /*2740*/  PRMT R90, R4, 0x7632, R90 ;  /* 0x00007632045a7816 */ /* 0x000fe2000000005a */
[----:B------:R-:W-:Y:S01]  /*2750*/  FFMA R82, R241, R112, R118 ;  /* 0x00000070f1527223 */ /* 0x000fe20000000076 */
[----:B------:R-:W-:Y:S01]  /*2760*/  @P0 FMNMX R3, R3, |R0|, !PT ;  /* 0x4000000003030209 */ /* 0x000fe20007800000 */
        /* <DEDUP_REMOVED lines=13> */
[----:B------:R-:W-:Y:S01]  /*2840*/  SHF.L.U32 R118, R44, 0x10, RZ ;  /* 0x000000102c767819 */ /* 0x000fe200000006ff */
[----:B------:R-:W-:Y:S01]  /*2850*/  @P1 FADD R112, R112, 1 ;  /* 0x3f80000070701421 */ /* 0x000fe20000000000 */
[----:B------:R-:W-:Y:S01]  /*2860*/  @P0 FMNMX R3, R3, |R82|, !PT ;  /* 0x4000005203030209 */ /* 0x000fe20007800000 */
[----:B------:R-:W-:Y:S01]  /*2870*/  FMUL R217, R120, R217 ;  /* 0x000000d978d97220 */ /* 0x000fe20000400000 */
[----:B------:R-:W-:Y:S01]  /*2880*/  FADD R243, R243, -R114 ;  /* 0x80000072f3f37221 */ /* 0x000fe20000000000 */
[----:B------:R-:W-:Y:S01]  /*2890*/  FFMA R2, R183, R86, R90 ;  /* 0x00000056b7027223 */ /* 0x000fe2000000005a */
[----:B------:R-:W-:Y:S01]  /*28a0*/  @P0 FMNMX R3, R3, |R91|, !PT ;  /* 0x4000005b03030209 */ /* 0x000fe20007800000 */
[----:B------:R-:W-:Y:S01]  /*28b0*/  FFMA R87, R217, R112, R118 ;  /* 0x00000070d9577223 */ /* 0x000fe20000000076 */
[C---:B------:R-:W-:Y:S01]  /*28c0*/  SHF.L.U32 R86, R5.reuse, 0x10, RZ ;  /* 0x0000001005567819 */ /* 0x040fe200000006ff */
[----:B------:R-:W-:Y:S01]  /*28d0*/  @P1 FADD R122, R122, 1 ;  /* 0x3f8000007a7a1421 */ /* 0x000fe20000000000 */
[----:B------:R-:W-:Y:S01]  /*28e0*/  PRMT R112, R5, 0x7632, R112 ;  /* 0x0000763205707816 */ /* 0x000fe20000000070 */
[----:B------:R-:W-:Y:S01]  /*28f0*/  FMUL R243, R120, R243 ;  /* 0x000000f378f37220 */ /* 0x000fe20000400000 */
[----:B------:R-:W-:Y:S01]  /*2900*/  FADD R159, R159, -R114 ;  /* 0x800000729f9f7221 */ /* 0x000fe20000000000 */
[----:B------:R-:W-:Y:S01]  /*2910*/  @P0 FMNMX R3, R3, |R2|, !PT ;  /* 0x4000000203030209 */ /* 0x000fe20007800000 */
[----:B------:R-:W-:Y:S01]  /*2920*/  @P1 FADD R86, R86, 1 ;  /* 0x3f80000056561421 */ /* 0x000fe20000000000 */
[----:B------:R-:W-:Y:S01]  /*2930*/  PRMT R118, R6, 0x7632, R118 ;  /* 0x0000763206767816 */ /* 0x000fe20000000076 */
[----:B------:R-:W-:Y:S01]  /*2940*/  FFMA R84, R243, R122, R130 ;  /* 0x0000007af3547223 */ /* 0x000fe20000000082 */
        /* <DEDUP_REMOVED lines=39> */
[----:B------:R-:W-:Y:S01]  /*2bc0*/  FFMA R141, R131, R112, R118 ;  /* 0x00000070838d7223 */ /* 0x000fe20000000076 */
[----:B------:R-:W-:Y:S01]  /*2bd0*/  SHF.L.U32 R134, R48, 0x10, RZ ;  /* 0x0000001030867819 */ /* 0x000fe200000006ff */
[----:B------:R-:W-:Y:S01]  /*2be0*/  @P1 FADD R132, R132, 1 ;  /* 0x3f80000084841421 */ /* 0x000fe20000000000 */
[----:B------:R-:W-:Y:S01]  /*2bf0*/  @P0 FMNMX R3, R3, |R86|, !PT ;  /* 0x4000005603030209 */ /* 0x000fe20007800000 */
[C---:B------:R-:W-:Y:S01]  /*2c00*/  FMUL R221, R120.reuse, R221 ;  /* 0x000000dd78dd7220 */ /* 0x040fe20000400000 */
[----:B------:R-:W-:Y:S01]  /*2c10*/  FADD R247, R247, -R114 ;  /* 0x80000072f7f77221 */ /* 0x000fe20000000000 */
[----:B------:R-:W-:Y:S01]  /*2c20*/  FFMA R118, R191, R122, R130 ;  /* 0x0000007abf767223 */ /* 0x000fe20000000082 */
[----:B------:R-:W-:Y:S01]  /*2c30*/  @P0 FMNMX R3, R3, |R141|, !PT ;  /* 0x4000008d03030209 */ /* 0x000fe20007800000 */
[----:B------:R-:W-:Y:S01]  /*2c40*/  FFMA R131, R221, R132, R134 ;  /* 0x00000084dd837223 */ /* 0x000fe20000000086 */
[C---:B------:R-:W-:Y:S01]  /*2c50*/  SHF.L.U32 R122, R9.reuse, 0x10, RZ ;  /* 0x00000010097a7819 */ /* 0x040fe200000006ff */
[----:B------:R-:W-:Y:S01]  /*2c60*/  FMUL R247, R120, R247 ;  /* 0x000000f778f77220 */ /* 0x000fe20000400000 */
[----:B------:R-:W-:Y:S01]  /*2c70*/  PRMT R132, R9, 0x7632, R132 ;  /* 0x0000763209847816 */ /* 0x000fe20000000084 */
[----:B------:R-:W-:Y:S01]  /*2c80*/  FADD R165, R165, -R114 ;  /* 0x80000072a5a57221 */ /* 0x000fe20000000000 */
[----:B------:R-:W-:Y:S01]  /*2c90*/  @P0 FMNMX R3, R3, |R118|, !PT ;  /* 0x4000007603030209 */ /* 0x000fe20007800000 */
[----:B------:R-:W-:Y:S01]  /*2ca0*/  FFMA R112, R247, R136, R138 ;  /* 0x00000088f7707223 */ /* 0x000fe2000000008a */
[C---:B------:R-:W-:Y:S01]  /*2cb0*/  SHF.L.U32 R130, R49.reuse, 0x10, RZ ;  /* 0x0000001031827819 */ /* 0x040fe200000006ff */
[----:B------:R-:W-:Y:S01]  /*2cc0*/  @P1 FADD R122, R122, 1 ;  /* 0x3f8000007a7a1421 */ /* 0x000fe20000000000 */
        /* <DEDUP_REMOVED lines=66> */
[----:B------:R-:W-:Y:S01]  /*30f0*/  FFMA R171, R171, R136, R138 ;  /* 0x00000088abab7223 */ /* 0x000fe2000000008a */
[----:B------:R-:W-:Y:S01]  /*3100*/  SHF.L.U32 R179, R150, 0x10, RZ ;  /* 0x0000001096b37819 */ /* 0x000fe200000006ff */
[----:B------:R-:W-:Y:S01]  /*3110*/  @P1 FADD R175, R175, 1 ;  /* 0x3f800000afaf1421 */ /* 0x000fe20000000000 */
        /* <DEDUP_REMOVED lines=8> */
[----:B------:R-:W-:Y:S01]  /*31a0*/  SHF.L.U32 R110, R15, 0x10, RZ ;  /* 0x000000100f6e7819 */ /* 0x000fe200000006ff */
[----:B------:R-:W-:Y:S01]  /*31b0*/  FFMA R169, R227, R144, R146 ;  /* 0x00000090e3a97223 */ /* 0x000fe20000000092 */
[----:B------:R-:W-:Y:S01]  /*31c0*/  PRMT R142, R15, 0x7632, R142 ;  /* 0x000076320f8e7816 */ /* 0x000fe2000000008e */
[--C-:B------:R-:W-:Y:S01]  /*31d0*/  FADD R173, R173, -R114.reuse ;  /* 0x80000072adad7221 */ /* 0x100fe20000000000 */
[----:B------:R-:W-:Y:S01]  /*31e0*/  @P0 FMNMX R3, R3, |R138|, !PT ;  /* 0x4000008a03030209 */ /* 0x000fe20007800000 */
[----:B------:R-:W-:Y:S01]  /*31f0*/  FADD R175, R116, -R114 ;  /* 0x8000007274af7221 */ /* 0x000fe20000000000 */
[C---:B------:R-:W-:Y:S01]  /*3200*/  SHF.L.U32 R140, R55.reuse, 0x10, RZ ;  /* 0x00000010378c7819 */ /* 0x040fe200000006ff */
[----:B------:R-:W-:Y:S01]  /*3210*/  @P1 FADD R110, R110, 1 ;  /* 0x3f8000006e6e1421 */ /* 0x000fe20000000000 */
[----:B------:R-:W-:Y:S01]  /*3220*/  PRMT R144, R55, 0x7632, R144 ;  /* 0x0000763237907816 */ /* 0x000fe20000000090 */
[----:B------:R-:W-:Y:S01]  /*3230*/  FADD R201, R201, -R114 ;  /* 0x80000072c9c97221 */ /* 0x000fe20000000000 */
[----:B------:R-:W-:Y:S01]  /*3240*/  SHF.L.U32 R142, R142, 0x10, RZ ;  /* 0x000000108e8e7819 */ /* 0x000fe200000006ff */
[----:B------:R-:W-:Y:S01]  /*3250*/  FMUL R173, R120, R173 ;  /* 0x000000ad78ad7220 */ /* 0x000fe20000400000 */
[----:B------:R-:W-:Y:S01]  /*3260*/  PRMT R150, R16, 0x7632, R150 ;  /* 0x0000763210967816 */ /* 0x000fe20000000096 */
[----:B------:R-:W-:Y:S01]  /*3270*/  FMUL R116, R120, R175 ;  /* 0x000000af78747220 */ /* 0x000fe20000400000 */
        /* <DEDUP_REMOVED lines=18> */
[----:B------:R-:W-:Y:S01]  /*33a0*/  FADD R177, R177, -R114 ;  /* 0x80000072b1b17221 */ /* 0x000fe20000000000 */
[----:B------:R-:W-:Y:S01]  /*33b0*/  PRMT R144, R17, 0x7632, R144 ;  /* 0x0000763211907816 */ /* 0x000fe20000000090 */
[----:B------:R-:W-:Y:S01]  /*33c0*/  FFMA R140, R116, R179, R183 ;  /* 0x000000b3748c7223 */ /* 0x000fe200000000b7 */
[----:B------:R-:W-:Y:S01]  /*33d0*/  PRMT R152, R18, 0x7632, R152 ;  /* 0x0000763212987816 */ /* 0x000fe20000000098 */
[--C-:B------:R-:W-:Y:S01]  /*33e0*/  FADD R179, R128, -R114.reuse ;  /* 0x8000007280b37221 */ /* 0x100fe20000000000 */
[----:B------:R-:W-:Y:S01]  /*33f0*/  @P0 FMNMX R3, R3, |R142|, !PT ;  /* 0x4000008e03030209 */ /* 0x000fe20007800000 */
[----:B------:R-:W-:Y:S01]  /*3400*/  @P1 FADD R110, R110, 1 ;  /* 0x3f8000006e6e1421 */ /* 0x000fe20000000000 */
[----:B------:R-:W-:Y:S01]  /*3410*/  SHF.L.U32 R116, R57, 0x10, RZ ;  /* 0x0000001039747819 */ /* 0x000fe200000006ff */
[----:B------:R-:W-:Y:S01]  /*3420*/  FADD R203, R203, -R114 ;  /* 0x80000072cbcb7221 */ /* 0x000fe20000000000 */
[----:B------:R-:W-:Y:S01]  /*3430*/  PRMT R146, R57, 0x7632, R146 ;  /* 0x0000763239927816 */ /* 0x000fe20000000092 */
[----:B------:R-:W-:Y:S01]  /*3440*/  FMUL R177, R120, R177 ;  /* 0x000000b178b17220 */ /* 0x000fe20000400000 */
        /* <DEDUP_REMOVED lines=12> */
[----:B------:R-:W-:Y:S01]  /*3510*/  SHF.L.U32 R187, R154, 0x10, RZ ;  /* 0x000000109abb7819 */ /* 0x000fe200000006ff */
[----:B------:R-:W-:Y:S01]  /*3520*/  @P1 FADD R148, R148, 1 ;  /* 0x3f80000094941421 */ /* 0x000fe20000000000 */
[----:B------:R-:W-:Y:S01]  /*3530*/  @P0 FMNMX R3, R3, |R140|, !PT ;  /* 0x4000008c03030209 */ /* 0x000fe20007800000 */
[----:B------:R-:W-:Y:S01]  /*3540*/  FMUL R231, R120, R231 ;  /* 0x000000e778e77220 */ /* 0x000fe20000400000 */
[----:B------:R-:W-:Y:S01]  /*3550*/  SHF.L.U32 R150, R58, 0x10, RZ ;  /* 0x000000103a967819 */ /* 0x000fe200000006ff */
[----:B------:R-:W-:Y:S01]  /*3560*/  FFMA R146, R203, R144, R146 ;  /* 0x00000090cb927223 */ /* 0x000fe20000000092 */
[----:B------:R-:W-:Y:S01]  /*3570*/  @P0 FMNMX R3, R3, |R179|, !PT ;  /* 0x400000b303030209 */ /* 0x000fe20007800000 */
[----:B------:R-:W-:Y:S01]  /*3580*/  FFMA R144, R128, R183, R187 ;  /* 0x000000b780907223 */ /* 0x000fe200000000bb */
[----:B------:R-:W-:Y:S01]  /*3590*/  SHF.L.U32 R110, R19, 0x10, RZ ;  /* 0x00000010136e7819 */ /* 0x000fe200000006ff */
[----:B------:R-:W-:Y:S01]  /*35a0*/  FFMA R177, R231, R148, R150 ;  /* 0x00000094e7b17223 */ /* 0x000fe20000000096 */
[----:B------:R-:W-:Y:S01]  /*35b0*/  PRMT R128, R19, 0x7632, R128 ;  /* 0x0000763213807816 */ /* 0x000fe20000000080 */
[----:B------:R-:W-:Y:S01]  /*35c0*/  FADD R181, R181, -R114 ;  /* 0x80000072b5b57221 */ /* 0x000fe20000000000 */
        /* <DEDUP_REMOVED lines=57> */
[----:B------:R-:W-:Y:S01]  /*3960*/  SHF.L.U32 R195, R158, 0x10, RZ ;  /* 0x000000109ec37819 */ /* 0x000fe200000006ff */
[----:B------:R-:W-:Y:S01]  /*3970*/  FADD R189, R189, -R114 ;  /* 0x80000072bdbd7221 */ /* 0x000fe20000000000 */
[----:B------:R-:W-:Y:S01]  /*3980*/  @P0 FMNMX R3, R3, |R187|, !PT ;  /* 0x400000bb03030209 */ /* 0x000fe20007800000 */
[----:B------:R-:W-:Y:S01]  /*3990*/  FFMA R185, R235, R152, R156 ;  /* 0x00000098ebb97223 */ /* 0x000fe2000000009c */
[C---:B------:R-:W-:Y:S01]  /*39a0*/  SHF.L.U32 R104, R23.reuse, 0x10, RZ ;  /* 0x0000001017687819 */ /* 0x040fe200000006ff */
        /* <DEDUP_REMOVED lines=13> */
[----:B------:R-:W-:Y:S01]  /*3a80*/  PRMT R160, R64, 0x7632, R160 ;  /* 0x0000763240a07816 */ /* 0x000fe200000000a0 */
[----:B------:R-:W-:Y:S01]  /*3a90*/  FMUL R237, R120, R237 ;  /* 0x000000ed78ed7220 */ /* 0x000fe20000400000 */
[----:B------:R-:W-:Y:S01]  /*3aa0*/  SHF.L.U32 R110, R110, 0x10, RZ ;  /* 0x000000106e6e7819 */ /* 0x000fe200000006ff */
[----:B------:R-:W-:Y:S01]  /*3ab0*/  FMUL R100, R120, R191 ;  /* 0x000000bf78647220 */ /* 0x000fe20000400000 */
        /* <DEDUP_REMOVED lines=13> */
[----:B------:R-:W-:Y:S01]  /*3b90*/  FFMA R156, R100, R195, R197 ;  /* 0x000000c3649c7223 */ /* 0x000fe200000000c5 */
[----:B------:R-:W-:Y:S01]  /*3ba0*/  SHF.L.U32 R100, R25, 0x10, RZ ;  /* 0x0000001019647819 */ /* 0x000fe200000006ff */
[--C-:B------:R-:W-:Y:S01]  /*3bb0*/  FADD R193, R193, -R114.reuse ;  /* 0x80000072c1c17221 */ /* 0x100fe20000000000 */
[----:B------:R-:W-:Y:S01]  /*3bc0*/  @P0 FMNMX R3, R3, |R191|, !PT ;  /* 0x400000bf03030209 */ /* 0x000fe20007800000 */
[----:B------:R-:W-:Y:S01]  /*3bd0*/  FADD R195, R102, -R114 ;  /* 0x8000007266c37221 */ /* 0x000fe20000000000 */
[----:B------:R-:W-:Y:S01]  /*3be0*/  PRMT R106, R25, 0x7632, R106 ;  /* 0x00007632196a7816 */ /* 0x000fe2000000006a */
[----:B------:R-:W-:Y:S01]  /*3bf0*/  @P1 FADD R100, R100, 1 ;  /* 0x3f80000064641421 */ /* 0x000fe20000000000 */
[----:B------:R-:W-:Y:S01]  /*3c00*/  SHF.L.U32 R104, R65, 0x10, RZ ;  /* 0x0000001041687819 */ /* 0x000fe200000006ff */
[----:B------:R-:W-:Y:S01]  /*3c10*/  FMUL R193, R120, R193 ;  /* 0x000000c178c17220 */ /* 0x000fe20000400000 */
[----:B------:R-:W-:Y:S01]  /*3c20*/  PRMT R162, R66, 0x7632, R162 ;  /* 0x0000763242a27816 */ /* 0x000fe200000000a2 */
[--C-:B------:R-:W-:Y:S01]  /*3c30*/  FADD R211, R211, -R114.reuse ;  /* 0x80000072d3d37221 */ /* 0x100fe20000000000 */
[----:B------:R-:W-:Y:S01]  /*3c40*/  SHF.L.U32 R197, R160, 0x10, RZ ;  /* 0x00000010a0c57819 */ /* 0x000fe200000006ff */
[----:B------:R-:W-:Y:S01]  /*3c50*/  FMUL R160, R120, R195 ;  /* 0x000000c378a07220 */ /* 0x000fe20000400000 */
[----:B------:R-:W-:Y:S01]  /*3c60*/  @P0 FMNMX R3, R3, |R158|, !PT ;  /* 0x4000009e03030209 */ /* 0x000fe20007800000 */
[----:B------:R-:W-:Y:S01]  /*3c70*/  FADD R103, R103, -R114 ;  /* 0x8000007267677221 */ /* 0x000fe20000000000 */
[----:B------:R-:W-:Y:S01]  /*3c80*/  PRMT R110, R65, 0x7632, R110 ;  /* 0x00007632416e7816 */ /* 0x000fe2000000006e */
[----:B------:R-:W-:Y:S01]  /*3c90*/  @P1 FADD R197, R197, 1 ;  /* 0x3f800000c5c51421 */ /* 0x000fe20000000000 */
[----:B------:R-:W-:Y:S01]  /*3ca0*/  SHF.L.U32 R106, R106, 0x10, RZ ;  /* 0x000000106a6a7819 */ /* 0x000fe200000006ff */
[----:B------:R-:W-:Y:S01]  /*3cb0*/  FFMA R195, R193, R100, R104 ;  /* 0x00000064c1c37223 */ /* 0x000fe20000000068 */
        /* <DEDUP_REMOVED lines=9> */
[----:B------:R-:W-:Y:S01]  /*3d50*/  @P1 FADD R164, R164, 1 ;  /* 0x3f800000a4a41421 */ /* 0x000fe20000000000 */
[----:B------:R-:W-:Y:S01]  /*3d60*/  SHF.L.U32 R110, R110, 0x10, RZ ;  /* 0x000000106e6e7819 */ /* 0x000fe200000006ff */
[----:B------:R-:W-:Y:S01]  /*3d70*/  FMUL R103, R120, R103 ;  /* 0x0000006778677220 */ /* 0x000fe20000400000 */
[C---:B------:R-:W-:Y:S01]  /*3d80*/  PRMT R104, R67.reuse, 0x7632, R104 ;  /* 0x0000763243687816 */ /* 0x040fe20000000068 */
[----:B------:R-:W-:Y:S01]  /*3d90*/  FFMA R160, R160, R197, R199 ;  /* 0x000000c5a0a07223 */ /* 0x000fe200000000c7 */
        /* <DEDUP_REMOVED lines=11> */
[----:B------:R-:W-:Y:S01]  /*3e50*/  FADD R213, R213, -R114 ;  /* 0x80000072d5d57221 */ /* 0x000fe20000000000 */
[C---:B------:R-:W-:Y:S01]  /*3e60*/  FMUL R101, R120.reuse, R101 ;  /* 0x0000006578657220 */ /* 0x040fe20000400000 */
[--C-:B------:R-:W-:Y:S01]  /*3e70*/  FFMA R164, R103, R164, R100.reuse ;  /* 0x000000a467a47223 */ /* 0x100fe20000000064 */
[----:B------:R-:W-:Y:S01]  /*3e80*/  @P0 FMNMX R3, R3, |R195|, !PT ;  /* 0x400000c303030209 */ /* 0x000fe20007800000 */
[----:B------:R-:W-:Y:S01]  /*3e90*/  FMUL R199, R120, R197 ;  /* 0x000000c578c77220 */ /* 0x000fe20000400000 */
[----:B------:R-:W-:Y:S01]  /*3ea0*/  PRMT R100, R29, 0x7632, R100 ;  /* 0x000076321d647816 */ /* 0x000fe20000000064 */
[----:B------:R-:W-:Y:S01]  /*3eb0*/  FFMA R193, R239, R116, R128 ;  /* 0x00000074efc17223 */ /* 0x000fe20000000080 */
[----:B------:R-:W-:Y:S01]  /*3ec0*/  SHF.L.U32 R106, R68, 0x10, RZ ;  /* 0x00000010446a7819 */ /* 0x000fe200000006ff */
[----:B------:R-:W-:Y:S01]  /*3ed0*/  @P1 FADD R166, R166, 1 ;  /* 0x3f800000a6a61421 */ /* 0x000fe20000000000 */
[----:B------:R-:W-:Y:S01]  /*3ee0*/  FMUL R213, R120, R213 ;  /* 0x000000d578d57220 */ /* 0x000fe20000400000 */
[----:B------:R-:W-:Y:S01]  /*3ef0*/  FFMA R197, R101, R102, R104 ;  /* 0x0000006665c57223 */ /* 0x000fe20000000068 */
[----:B------:R-:W-:Y:S01]  /*3f00*/  PRMT R102, R30, 0x7632, R102 ;  /* 0x000076321e667816 */ /* 0x000fe20000000066 */
        /* <DEDUP_REMOVED lines=14> */
[--C-:B------:R-:W-:Y:S01]  /*3ff0*/  FADD R117, R117, -R114.reuse ;  /* 0x8000007275757221 */ /* 0x100fe20000000000 */
[----:B------:R-:W-:Y:S01]  /*4000*/  SHF.L.U32 R102, R101, 0x10, RZ ;  /* 0x0000001065667819 */ /* 0x000fe200000006ff */
[----:B------:R-:W-:Y:S01]  /*4010*/  FADD R115, R115, -R114 ;  /* 0x8000007273737221 */ /* 0x000fe20000000000 */
[----:B------:R-:W-:Y:S01]  /*4020*/  PRMT R110, R28, 0x7632, R110 ;  /* 0x000076321c6e7816 */ /* 0x000fe2000000006e */
[----:B------:R-:W-:Y:S01]  /*4030*/  FFMA R168, R105, R168, R88 ;  /* 0x000000a869a87223 */ /* 0x000fe20000000058 */
[----:B------:R-:W-:Y:S01]  /*4040*/  SHF.L.U32 R172, R31, 0x10, RZ ;  /* 0x000000101fac7819 */ /* 0x000fe200000006ff */
[----:B------:R-:W-:Y:S01]  /*4050*/  FFMA R201, R89, R100, R102 ;  /* 0x0000006459c97223 */ /* 0x000fe20000000066 */
[----:B------:R-:W-:Y:S01]  /*4060*/  @P0 FMNMX R3, R3, |R160|, !PT ;  /* 0x400000a003030209 */ /* 0x000fe20007800000 */
[----:B------:R-:W-:Y:S01]  /*4070*/  FMUL R117, R120, R117 ;  /* 0x0000007578757220 */ /* 0x000fe20000400000 */
[----:B------:R-:W-:Y:S01]  /*4080*/  PRMT R116, R68, 0x7632, R116 ;  /* 0x0000763244747816 */ /* 0x000fe20000000074 */
[----:B------:R-:W-:Y:S01]  /*4090*/  @P1 FADD R172, R172, 1 ;  /* 0x3f800000acac1421 */ /* 0x000fe20000000000 */
[----:B------:R-:W-:Y:S01]  /*40a0*/  SHF.L.U32 R110, R110, 0x10, RZ ;  /* 0x000000106e6e7819 */ /* 0x000fe200000006ff */
[----:B------:R-:W-:Y:S01]  /*40b0*/  FMUL R115, R120, R115 ;  /* 0x0000007378737220 */ /* 0x000fe20000400000 */
[----:B------:R-:W-:Y:S01]  /*40c0*/  SHF.L.U32 R88, R71, 0x10, RZ ;  /* 0x0000001047587819 */ /* 0x000fe200000006ff */
[----:B------:R-:W-:Y:S01]  /*40d0*/  FADD R107, R107, -R114 ;  /* 0x800000726b6b7221 */ /* 0x000fe20000000000 */
[----:B------:R-:W-:Y:S01]  /*40e0*/  PRMT R89, R31, 0x7632, R89 ;  /* 0x000076321f597816 */ /* 0x000fe20000000059 */
[----:B------:R-:W-:Y:S01]  /*40f0*/  @P1 FADD R110, R110, 1 ;  /* 0x3f8000006e6e1421 */ /* 0x000fe20000000000 */
[----:B------:R-:W-:Y:S01]  /*4100*/  @P0 FMNMX R3, R3, |R164|, !PT ;  /* 0x400000a403030209 */ /* 0x000fe20007800000 */
[----:B------:R-:W-:Y:S01]  /*4110*/  FFMA R172, R117, R172, R88 ;  /* 0x000000ac75ac7223 */ /* 0x000fe20000000058 */
        /* <DEDUP_REMOVED lines=12> */
[----:B------:R-:W-:Y:S01]  /*41e0*/  PRMT R103, R70, 0x7632, R103 ;  /* 0x0000763246677816 */ /* 0x000fe20000000067 */
[----:B------:R-:W-:Y:S01]  /*41f0*/  FADD R111, R111, -R114 ;  /* 0x800000726f6f7221 */ /* 0x000fe20000000000 */
[----:B------:R-:W-:Y:S01]  /*4200*/  @P0 FMNMX R3, R3, |R166|, !PT ;  /* 0x400000a603030209 */ /* 0x000fe20007800000 */
[----:B------:R-:W-:Y:S01]  /*4210*/  FFMA R205, R115, R102, R100 ;  /* 0x0000006673cd7223 */ /* 0x000fe20000000064 */
[----:B------:R-:W-:Y:S01]  /*4220*/  SHF.L.U32 R170, R30, 0x10, RZ ;  /* 0x000000101eaa7819 */ /* 0x000fe200000006ff */
[--C-:B------:R-:W-:Y:S01]  /*4230*/  FADD R121, R121, -R114.reuse ;  /* 0x8000007279797221 */ /* 0x100fe20000000000 */
[----:B------:R-:W-:Y:S01]  /*4240*/  PRMT R89, R72, 0x7632, R89 ;  /* 0x0000763248597816 */ /* 0x000fe20000000059 */
[----:B------:R-:W-:Y:S01]  /*4250*/  FMUL R176, R120, R137 ;  /* 0x0000008978b07220 */ /* 0x000fe20000400000 */
[----:B------:R-:W-:Y:S01]  /*4260*/  PRMT R101, R33, 0x7632, R101 ;  /* 0x0000763221657816 */ /* 0x000fe20000000065 */
[----:B------:R-:W-:Y:S01]  /*4270*/  @P1 FADD R170, R170, 1 ;  /* 0x3f800000aaaa1421 */ /* 0x000fe20000000000 */
[----:B------:R-:W-:Y:S01]  /*4280*/  SHF.L.U32 R88, R88, 0x10, RZ ;  /* 0x0000001058587819 */ /* 0x000fe200000006ff */
[----:B------:R-:W-:Y:S01]  /*4290*/  @P1 FADD R106, R106, 1 ;  /* 0x3f8000006a6a1421 */ /* 0x000fe20000000000 */
[----:B------:R-:W-:Y:S01]  /*42a0*/  SHF.L.U32 R110, R103, 0x10, RZ ;  /* 0x00000010676e7819 */ /* 0x000fe200000006ff */
[----:B------:R-:W-:Y:S01]  /*42b0*/  FMUL R111, R120, R111 ;  /* 0x0000006f786f7220 */ /* 0x000fe20000400000 */
        /* <DEDUP_REMOVED lines=8> */
[----:B------:R-:W-:Y:S01]  /*4340*/  SHF.L.U32 R101, R101, 0x10, RZ ;  /* 0x0000001065657819 */ /* 0x000fe200000006ff */
[----:B------:R-:W-:Y:S01]  /*4350*/  FADD R139, R139, -R114 ;  /* 0x800000728b8b7221 */ /* 0x000fe20000000000 */
[----:B------:R-:W-:Y:S01]  /*4360*/  SHF.L.U32 R174, R32, 0x10, RZ ;  /* 0x0000001020ae7819 */ /* 0x000fe200000006ff */
[----:B------:R-:W-:Y:S01]  /*4370*/  FFMA R137, R129, R88, R100 ;  /* 0x0000005881897223 */ /* 0x000fe20000000064 */
        /* <DEDUP_REMOVED lines=8> */
[----:B------:R-:W-:Y:S01]  /*4400*/  PRMT R89, R34, 0x7632, R89 ;  /* 0x0000763222597816 */ /* 0x000fe20000000059 */
[----:B------:R-:W-:Y:S01]  /*4410*/  FADD R143, R143, -R114 ;  /* 0x800000728f8f7221 */ /* 0x000fe20000000000 */
[----:B------:R-:W-:Y:S01]  /*4420*/  @P0 FMNMX R3, R3, |R201|, !PT ;  /* 0x400000c903030209 */ /* 0x000fe20007800000 */
[----:B------:R-:W-:Y:S01]  /*4430*/  FFMA R174, R121, R174, R104 ;  /* 0x000000ae79ae7223 */ /* 0x000fe20000000068 */
[----:B------:R-:W-:Y:S01]  /*4440*/  SHF.L.U32 R102, R33, 0x10, RZ ;  /* 0x0000001021667819 */ /* 0x000fe200000006ff */
[----:B------:R-:W-:Y:S01]  /*4450*/  @P1 FADD R88, R88, 1 ;  /* 0x3f80000058581421 */ /* 0x000fe20000000000 */
[----:B------:R-:W-:Y:S01]  /*4460*/  SHF.L.U32 R100, R74, 0x10, RZ ;  /* 0x000000104a647819 */ /* 0x000fe200000006ff */
[----:B------:R-:W-:Y:S01]  /*4470*/  FMUL R145, R120, R145 ;  /* 0x0000009178917220 */ /* 0x000fe20000400000 */
[----:B------:R-:W-:Y:S01]  /*4480*/  PRMT R101, R74, 0x7632, R101 ;  /* 0x000076324a657816 */ /* 0x000fe20000000065 */
[----:B------:R-:W-:Y:S01]  /*4490*/  @P1 FADD R102, R102, 1 ;  /* 0x3f80000066661421 */ /* 0x000fe20000000000 */
[----:B------:R-:W-:Y:S01]  /*44a0*/  SHF.L.U32 R89, R89, 0x10, RZ ;  /* 0x0000001059597819 */ /* 0x000fe200000006ff */
[C---:B------:R-:W-:Y:S01]  /*44b0*/  FMUL R139, R120.reuse, R139 ;  /* 0x0000008b788b7220 */ /* 0x040fe20000400000 */
        /* <DEDUP_REMOVED lines=9> */
[--C-:B------:R-:W-:Y:S01]  /*4550*/  FADD R149, R149, -R114.reuse ;  /* 0x8000007295957221 */ /* 0x100fe20000000000 */
[----:B------:R-:W-:Y:S01]  /*4560*/  SHF.L.U32 R102, R35, 0x10, RZ ;  /* 0x0000001023667819 */ /* 0x000fe200000006ff */
[----:B------:R-:W-:Y:S01]  /*4570*/  FFMA R178, R178, R89, R101 ;  /* 0x00000059b2b27223 */ /* 0x000fe20000000065 */
[----:B------:R-:W-:Y:S01]  /*4580*/  @P0 FMNMX R3, R3, |R172|, !PT ;  /* 0x400000ac03030209 */ /* 0x000fe20007800000 */
[--C-:B------:R-:W-:Y:S01]  /*4590*/  FADD R151, R151, -R114.reuse ;  /* 0x8000007297977221 */ /* 0x100fe20000000000 */
        /* <DEDUP_REMOVED lines=12> */
[----:B------:R-:W-:Y:S01]  /*4660*/  PRMT R103, R76, 0x7632, R103 ;  /* 0x000076324c677816 */ /* 0x000fe20000000067 */
[----:B------:R-:W-:Y:S01]  /*4670*/  FFMA R145, R149, R102, R104 ;  /* 0x0000006695917223 */ /* 0x000fe20000000068 */
[----:B------:R-:W-:Y:S01]  /*4680*/  SHF.L.U32 R180, R89, 0x10, RZ ;  /* 0x0000001059b47819 */ /* 0x000fe200000006ff */
        /* <DEDUP_REMOVED lines=9> */
[----:B------:R-:W-:Y:S01]  /*4720*/  SHF.L.U32 R88, R37, 0x10, RZ ;  /* 0x0000001025587819 */ /* 0x000fe200000006ff */
[----:B------:R-:W-:Y:S01]  /*4730*/  FADD R163, R163, -R114 ;  /* 0x80000072a3a37221 */ /* 0x000fe20000000000 */
[----:B------:R-:W-:Y:S01]  /*4740*/  PRMT R89, R37, 0x7632, R89 ;  /* 0x0000763225597816 */ /* 0x000fe20000000059 */
[----:B------:R-:W-:Y:S01]  /*4750*/  FFMA R155, R157, R100, R102 ;  /* 0x000000649d9b7223 */ /* 0x000fe20000000066 */
[----:B------:R-:W-:Y:S01]  /*4760*/  @P0 FMNMX R3, R3, |R137|, !PT ;  /* 0x4000008903030209 */ /* 0x000fe20007800000 */
[----:B------:R-:W-:Y:S01]  /*4770*/  FFMA R182, R182, R101, R103 ;  /* 0x00000065b6b67223 */ /* 0x000fe20000000067 */
[C---:B------:R-:W-:Y:S01]  /*4780*/  SHF.L.U32 R100, R77.reuse, 0x10, RZ ;  /* 0x000000104d647819 */ /* 0x040fe200000006ff */
[----:B------:R-:W-:Y:S01]  /*4790*/  @P1 FADD R88, R88, 1 ;  /* 0x3f80000058581421 */ /* 0x000fe20000000000 */
[----:B------:R-:W-:Y:S01]  /*47a0*/  PRMT R101, R77, 0x7632, R101 ;  /* 0x000076324d657816 */ /* 0x000fe20000000065 */
[----:B------:R-:W-:Y:S01]  /*47b0*/  FADD R161, R161, -R114 ;  /* 0x80000072a1a17221 */ /* 0x000fe20000000000 */
[----:B------:R-:W-:Y:S01]  /*47c0*/  SHF.L.U32 R184, R89, 0x10, RZ ;  /* 0x0000001059b87819 */ /* 0x000fe200000006ff */
[C---:B------:R-:W-:Y:S01]  /*47d0*/  FMUL R163, R120.reuse, R163 ;  /* 0x000000a378a37220 */ /* 0x040fe20000400000 */
[----:B------:R-:W0:Y:S01]  /*47e0*/  LDC.U8 R115, c[0x0][0x294] ;  /* 0x0000a500ff737b82 */ /* 0x000e220000000000 */
[----:B------:R-:W-:Y:S01]  /*47f0*/  @P0 FMNMX R3, R3, |R139|, !PT ;  /* 0x4000008b03030209 */ /* 0x000fe20007800000 */
[----:B------:R-:W-:Y:S01]  /*4800*/  FMUL R161, R120, R161 ;  /* 0x000000a178a17220 */ /* 0x000fe20000400000 */
[----:B------:R-:W-:Y:S01]  /*4810*/  SHF.L.U32 R102, R101, 0x10, RZ ;  /* 0x0000001065667819 */ /* 0x000fe200000006ff */
[----:B------:R-:W-:Y:S01]  /*4820*/  @P1 FADD R184, R184, 1 ;  /* 0x3f800000b8b81421 */ /* 0x000fe20000000000 */
[----:B------:R-:W-:Y:S01]  /*4830*/  SHF.L.U32 R104, R38, 0x10, RZ ;  /* 0x0000001026687819 */ /* 0x000fe200000006ff */
[----:B------:R-:W-:Y:S01]  /*4840*/  FFMA R157, R163, R88, R100 ;  /* 0x00000058a39d7223 */ /* 0x000fe20000000064 */
[----:B------:R-:W-:Y:S01]  /*4850*/  @P0 FMNMX R3, R3, |R176|, !PT ;  /* 0x400000b003030209 */ /* 0x000fe20007800000 */
[----:B------:R-:W-:Y:S01]  /*4860*/  FADD R167, R167, -R114 ;  /* 0x80000072a7a77221 */ /* 0x000fe20000000000 */
[----:B------:R-:W1:Y:S01]  /*4870*/  @!P3 LDC.64 R100, c[0x0][0x230] ;  /* 0x00008c00ff64bb82 */ /* 0x000e620000000a00 */
[----:B------:R-:W-:Y:S01]  /*4880*/  SHF.L.U32 R106, R78, 0x10, RZ ;  /* 0x000000104e6a7819 */ /* 0x000fe200000006ff */
[----:B------:R-:W-:Y:S01]  /*4890*/  FFMA R184, R161, R184, R102 ;  /* 0x000000b8a1b87223 */ /* 0x000fe20000000066 */
[----:B------:R-:W-:Y:S01]  /*48a0*/  @P0 FMNMX R3, R3, |R143|, !PT ;  /* 0x4000008f03030209 */ /* 0x000fe20007800000 */
[----:B------:R-:W-:Y:S01]  /*48b0*/  @P1 FADD R104, R104, 1 ;  /* 0x3f80000068681421 */ /* 0x000fe20000000000 */
[----:B------:R-:W-:Y:S01]  /*48c0*/  FMUL R167, R120, R167 ;  /* 0x000000a778a77220 */ /* 0x000fe20000400000 */
[----:B------:R-:W-:Y:S01]  /*48d0*/  PRMT R107, R39, 0x7632, R107 ;  /* 0x00007632276b7816 */ /* 0x000fe2000000006b */
[----:B------:R-:W-:Y:S01]  /*48e0*/  FADD R135, R135, -R114 ;  /* 0x8000007287877221 */ /* 0x000fe20000000000 */
[----:B------:R-:W2:Y:S01]  /*48f0*/  @!P3 LDC.64 R102, c[0x0][0x228] ;  /* 0x00008a00ff66bb82 */ /* 0x000ea20000000a00 */
[----:B------:R-:W-:Y:S01]  /*4900*/  @P0 FMNMX R3, R3, |R178|, !PT ;  /* 0x400000b203030209 */ /* 0x000fe20007800000 */
[----:B------:R-:W-:Y:S01]  /*4910*/  FFMA R161, R167, R104, R106 ;  /* 0x00000068a7a17223 */ /* 0x000fe2000000006a */
[----:B------:R-:W-:Y:S01]  /*4920*/  PRMT R104, R38, 0x7632, R104 ;  /* 0x0000763226687816 */ /* 0x000fe20000000068 */
[--C-:B------:R-:W-:Y:S01]  /*4930*/  FADD R133, R133, -R114.reuse ;  /* 0x8000007285857221 */ /* 0x100fe20000000000 */
[----:B------:R-:W-:Y:S01]  /*4940*/  @P0 FMNMX R3, R3, |R145|, !PT ;  /* 0x4000009103030209 */ /* 0x000fe20007800000 */
[----:B------:R-:W-:Y:S01]  /*4950*/  FMUL R135, R120, R135 ;  /* 0x0000008778877220 */ /* 0x000fe20000400000 */
[----:B------:R-:W-:Y:S01]  /*4960*/  SHF.L.U32 R106, R39, 0x10, RZ ;  /* 0x00000010276a7819 */ /* 0x000fe200000006ff */
[----:B------:R-:W3:Y:S01]  /*4970*/  LDC.64 R88, c[0x0][0x258] ;  /* 0x00009600ff587b82 */ /* 0x000ee20000000a00 */
[----:B------:R-:W-:Y:S01]  /*4980*/  SHF.L.U32 R104, R104, 0x10, RZ ;  /* 0x0000001068687819 */ /* 0x000fe200000006ff */
[----:B------:R-:W-:Y:S01]  /*4990*/  FMUL R133, R120, R133 ;  /* 0x0000008578857220 */ /* 0x000fe20000400000 */
[----:B------:R-:W-:Y:S01]  /*49a0*/  SHF.L.U32 R116, R107, 0x10, RZ ;  /* 0x000000106b747819 */ /* 0x000fe200000006ff */
[----:B------:R-:W-:Y:S01]  /*49b0*/  @P1 FADD R106, R106, 1 ;  /* 0x3f8000006a6a1421 */ /* 0x000fe20000000000 */
[----:B------:R-:W-:Y:S01]  /*49c0*/  PRMT R111, R79, 0x7632, R111 ;  /* 0x000076324f6f7816 */ /* 0x000fe2000000006f */
[----:B------:R-:W-:Y:S01]  /*49d0*/  @P1 FADD R104, R104, 1 ;  /* 0x3f80000068681421 */ /* 0x000fe20000000000 */
[----:B------:R-:W-:Y:S01]  /*49e0*/  @P0 FMNMX R3, R3, |R180|, !PT ;  /* 0x400000b403030209 */ /* 0x000fe20007800000 */
[----:B------:R-:W-:Y:S01]  /*49f0*/  @P1 FADD R116, R116, 1 ;  /* 0x3f80000074741421 */ /* 0x000fe20000000000 */
[----:B------:R-:W-:Y:S01]  /*4a00*/  SHF.L.U32 R128, R111, 0x10, RZ ;  /* 0x000000106f807819 */ /* 0x000fe200000006ff */
[----:B------:R-:W-:Y:S01]  /*4a10*/  FADD R123, R123, -R114 ;  /* 0x800000727b7b7221 */ /* 0x000fe20000000000 */
[----:B0-----:R-:W-:-:S02]  /*4a20*/  ISETP.NE.AND P1, PT, R115, RZ, PT ;  /* 0x000000ff7300720c */ /* 0x001fc40003f25270 */
[----:B------:R-:W-:Y:S01]  /*4a30*/  @P0 FMNMX R3, R3, |R155|, !PT ;  /* 0x4000009b03030209 */ /* 0x000fe20007800000 */
[----:B------:R-:W-:Y:S01]  /*4a40*/  FFMA R188, R135, R116, R128 ;  /* 0x0000007487bc7223 */ /* 0x000fe20000000080 */
[----:B------:R-:W-:Y:S01]  /*4a50*/  SHF.L.U32 R110, R79, 0x10, RZ ;  /* 0x000000104f6e7819 */ /* 0x000fe200000006ff */
[----:B-1----:R-:W-:Y:S01]  /*4a60*/  @!P3 IMAD.WIDE R128, R95, 0x4, R100 ;  /* 0x000000045f80b825 */ /* 0x002fe200078e0264 */
[----:B------:R-:W-:-:S03]  /*4a70*/  @P0 FMNMX R3, R3, |R182|, !PT ;  /* 0x400000b603030209 */ /* 0x000fc60007800000 */
[----:B------:R-:W-:Y:S01]  /*4a80*/  FMUL R123, R120, R123 ;  /* 0x0000007b787b7220 */ /* 0x000fe20000400000 */
[----:B------:R-:W-:Y:S01]  /*4a90*/  PRMT R105, R78, 0x7632, R105 ;  /* 0x000076324e697816 */ /* 0x000fe20000000069 */
[----:B------:R-:W-:Y:S01]  /*4aa0*/  FFMA R133, R133, R106, R110 ;  /* 0x0000006a85857223 */ /* 0x000fe2000000006e */
[----:B------:R-:W-:Y:S01]  /*4ab0*/  LOP3.LUT R100, R93, 0x7f, RZ, 0xc0, !PT ;  /* 0x0000007f5d647812 */ /* 0x000fe200078ec0ff */
[----:B--2---:R-:W-:Y:S01]  /*4ac0*/  @!P3 IMAD.WIDE R110, R95, 0x4, R102 ;  /* 0x000000045f6eb825 */ /* 0x004fe200078e0266 */
[----:B------:R-:W-:-:S03]  /*4ad0*/  @P0 FMNMX R3, R3, |R157|, !PT ;  /* 0x4000009d03030209 */ /* 0x000fc60007800000 */
[----:B------:R-:W-:Y:S01]  /*4ae0*/  @P1 FMUL R80, R80, R92 ;  /* 0x0000005c50501220 */ /* 0x000fe20000400000 */
[----:B------:R-:W-:Y:S01]  /*4af0*/  SHF.L.U32 R186, R105, 0x10, RZ ;  /* 0x0000001069ba7819 */ /* 0x000fe200000006ff */
[----:B------:R-:W-:Y:S01]  /*4b00*/  IMAD R121, R95, 0x500, R100 ;  /* 0x000005005f797824 */ /* 0x000fe200078e0264 */
[----:B------:R-:W-:Y:S01]  /*4b10*/  @P0 FMNMX R3, R3, |R184|, !PT ;  /* 0x400000b803030209 */ /* 0x000fe20007800000 */
[-C--:B------:R-:W-:Y:S01]  /*4b20*/  @P1 FMUL R81, R81, R92.reuse ;  /* 0x0000005c51511220 */ /* 0x080fe20000400000 */
[-C--:B------:R-:W-:Y:S01]  /*4b30*/  @P1 FMUL R83, R83, R92.reuse ;  /* 0x0000005c53531220 */ /* 0x080fe20000400000 */
[-C--:B------:R-:W-:Y:S01]  /*4b40*/  @P1 FMUL R82, R82, R92.reuse ;  /* 0x0000005c52521220 */ /* 0x080fe20000400000 */
[----:B------:R0:W-:Y:S01]  /*4b50*/  @!P3 STG.E desc[UR4][R110.64], R114 ;  /* 0x000000726e00b986 */ /* 0x0001e2000c101904 */
[-C--:B------:R-:W-:Y:S01]  /*4b60*/  @P1 FMUL R85, R85, R92.reuse ;  /* 0x0000005c55551220 */ /* 0x080fe20000400000 */
[-C--:B------:R-:W-:Y:S01]  /*4b70*/  @P1 FMUL R0, R0, R92.reuse ;  /* 0x0000005c00001220 */ /* 0x080fe20000400000 */
[-C--:B------:R-:W-:Y:S01]  /*4b80*/  @P1 FMUL R91, R91, R92.reuse ;  /* 0x0000005c5b5b1220 */ /* 0x080fe20000400000 */
[----:B------:R-:W-:Y:S01]  /*4b90*/  @P1 FMUL R2, R2, R92 ;  /* 0x0000005c02021220 */ /* 0x000fe20000400000 */
[----:B------:R-:W-:Y:S01]  /*4ba0*/  FFMA R186, R123, R104, R186 ;  /* 0x000000687bba7223 */ /* 0x000fe200000000ba */
[----:B------:R1:W-:Y:S01]  /*4bb0*/  @!P3 STG.E desc[UR4][R128.64], R120 ;  /* 0x000000788000b986 */ /* 0x0003e2000c101904 */
[----:B------:R-:W-:Y:S01]  /*4bc0*/  IADD3 R115, R121, 0x400, RZ ;  /* 0x0000040079737810 */ /* 0x000fe20007ffe0ff */
[-C--:B------:R-:W-:Y:S01]  /*4bd0*/  @P1 FMUL R87, R87, R92.reuse ;  /* 0x0000005c57571220 */ /* 0x080fe20000400000 */
[-C--:B------:R-:W-:Y:S01]  /*4be0*/  @P1 FMUL R84, R84, R92.reuse ;  /* 0x0000005c54541220 */ /* 0x080fe20000400000 */
[----:B------:R-:W-:Y:S01]  /*4bf0*/  @P0 FMNMX R3, R3, |R161|, !PT ;  /* 0x400000a103030209 */ /* 0x000fe20007800000 */
[-C--:B------:R-:W-:Y:S01]  /*4c00*/  @P1 FMUL R119, R119, R92.reuse ;  /* 0x0000005c77771220 */ /* 0x080fe20000400000 */
[----:B0-----:R-:W-:Y:S01]  /*4c10*/  IADD3 R111, R121, 0x380, RZ ;  /* 0x00000380796f7810 */ /* 0x001fe20007ffe0ff */
[-C--:B------:R-:W-:Y:S01]  /*4c20*/  @P1 FMUL R90, R90, R92.reuse ;  /* 0x0000005c5a5a1220 */ /* 0x080fe20000400000 */
[-C--:B------:R-:W-:Y:S01]  /*4c30*/  @P1 FMUL R113, R113, R92.reuse ;  /* 0x0000005c71711220 */ /* 0x080fe20000400000 */
[-C--:B------:R-:W-:Y:S01]  /*4c40*/  @P1 FMUL R86, R86, R92.reuse ;  /* 0x0000005c56561220 */ /* 0x080fe20000400000 */
[-C--:B------:R-:W-:Y:S01]  /*4c50*/  @P1 FMUL R141, R141, R92.reuse ;  /* 0x0000005c8d8d1220 */ /* 0x080fe20000400000 */
[-C--:B------:R-:W-:Y:S01]  /*4c60*/  @P1 FMUL R118, R118, R92.reuse ;  /* 0x0000005c76761220 */ /* 0x080fe20000400000 */
[----:B-1----:R-:W-:Y:S01]  /*4c70*/  IADD3 R129, R121, 0x80, RZ ;  /* 0x0000008079817810 */ /* 0x002fe20007ffe0ff */
[-C--:B------:R-:W-:Y:S01]  /*4c80*/  @P1 FMUL R131, R131, R92.reuse ;  /* 0x0000005c83831220 */ /* 0x080fe20000400000 */
[----:B------:R-:W-:Y:S01]  /*4c90*/  IADD3 R121, R121, 0x480, RZ ;  /* 0x0000048079797810 */ /* 0x000fe20007ffe0ff */
        /* <DEDUP_REMOVED lines=8> */
[----:B------:R-:W-:Y:S01]  /*4d20*/  @P1 FMUL R134, R134, R92 ;  /* 0x0000005c86861220 */ /* 0x000fe20000400000 */
[----:B---3--:R-:W-:Y:S01]  /*4d30*/  IMAD.WIDE.U32 R100, R109, 0x10, R88 ;  /* 0x000000106d647825 */ /* 0x008fe200078e0058 */
[----:B------:R-:W-:-:S03]  /*4d40*/  F2FP.BF16.F32.PACK_AB R81, R0, R85 ;  /* 0x000000550051723e */ /* 0x000fc600000010ff */
        /* <DEDUP_REMOVED lines=39> */
[----:B------:R-:W-:-:S03]  /*4fc0*/  @P0 FMNMX R3, R3, |R133|, !PT ;  /* 0x4000008503030209 */ /* 0x000fc60007800000 */
[----:B------:R-:W-:Y:S01]  /*4fd0*/  @P1 FMUL R185, R185, R92 ;  /* 0x0000005cb9b91220 */ /* 0x000fe20000400000 */
[----:B0-----:R-:W-:Y:S01]  /*4fe0*/  F2FP.BF16.F32.PACK_AB R80, R140, R173 ;  /* 0x000000ad8c50723e */ /* 0x001fe200000010ff */
        /* <DEDUP_REMOVED lines=8> */
[----:B------:R-:W-:Y:S01]  /*5070*/  IMAD.WIDE.U32 R120, R121, 0x10, R88 ;  /* 0x0000001079787825 */ /* 0x000fe200078e0058 */
        /* <DEDUP_REMOVED lines=38> */
[----:B------:R1:W-:Y:S01]  /*52e0*/  STG.E.128 desc[UR4][R104.64], R80 ;  /* 0x0000005068007986 */ /* 0x0003e2000c101d04 */
[----:B------:R-:W-:-:S02]  /*52f0*/  F2FP.BF16.F32.PACK_AB R148, R148, R181 ;  /* 0x000000b59494723e */ /* 0x000fc400000010ff */
[----:B------:R-:W-:Y:S02]  /*5300*/  F2FP.BF16.F32.PACK_AB R149, R154, R187 ;  /* 0x000000bb9a95723e */ /* 0x000fe400000010ff */
[----:B------:R-:W-:Y:S02]  /*5310*/  F2FP.BF16.F32.PACK_AB R150, R152, R185 ;  /* 0x000000b99896723e */ /* 0x000fe400000010ff */
[----:B------:R-:W-:Y:S02]  /*5320*/  F2FP.BF16.F32.PACK_AB R151, R158, R191 ;  /* 0x000000bf9e97723e */ /* 0x000fe400000010ff */
[----:B------:R-:W-:Y:S02]  /*5330*/  F2FP.BF16.F32.PACK_AB R202, R203, R170 ;  /* 0x000000aacbca723e */ /* 0x000fe400000010ff */
[----:B------:R-:W-:Y:S01]  /*5340*/  F2FP.BF16.F32.PACK_AB R200, R199, R166 ;  /* 0x000000a6c7c8723e */ /* 0x000fe200000010ff */
[----:B------:R2:W-:Y:S01]  /*5350*/  STG.E.128 desc[UR4][R102.64], R148 ;  /* 0x0000009466007986 */ /* 0x0005e2000c101d04 */
[----:B------:R-:W-:-:S02]  /*5360*/  F2FP.BF16.F32.PACK_AB R201, R201, R168 ;  /* 0x000000a8c9c9723e */ /* 0x000fc400000010ff */
[----:B------:R-:W-:Y:S02]  /*5370*/  F2FP.BF16.F32.PACK_AB R203, R205, R172 ;  /* 0x000000accdcb723e */ /* 0x000fe400000010ff */
[----:B0-----:R-:W-:Y:S02]  /*5380*/  F2FP.BF16.F32.PACK_AB R84, R137, R174 ;  /* 0x000000ae8954723e */ /* 0x001fe400000010ff */
[----:B-1----:R-:W-:Y:S02]  /*5390*/  F2FP.BF16.F32.PACK_AB R80, R156, R189 ;  /* 0x000000bd9c50723e */ /* 0x002fe400000010ff */
[----:B------:R-:W-:Y:S02]  /*53a0*/  F2FP.BF16.F32.PACK_AB R81, R162, R195 ;  /* 0x000000c3a251723e */ /* 0x000fe400000010ff */
[----:B------:R-:W-:Y:S02]  /*53b0*/  F2FP.BF16.F32.PACK_AB R82, R160, R193 ;  /* 0x000000c1a052723e */ /* 0x000fe400000010ff */
[----:B------:R-:W-:-:S02]  /*53c0*/  F2FP.BF16.F32.PACK_AB R83, R197, R164 ;  /* 0x000000a4c553723e */ /* 0x000fc400000010ff */
[----:B------:R-:W-:Y:S02]  /*53d0*/  F2FP.BF16.F32.PACK_AB R85, R176, R139 ;  /* 0x0000008bb055723e */ /* 0x000fe400000010ff */
        /* <DEDUP_REMOVED lines=9> */
[----:B------:R-:W-:Y:S02]  /*5470*/  IADD3 R95, R95, UR7, RZ ;  /* 0x000000075f5f7c10 */ /* 0x000fe4000fffe0ff */
[----:B------:R-:W-:Y:S01]  /*5480*/  LOP3.LUT P2, RZ, R94, 0xff, RZ, 0xc0, !PT ;  /* 0x000000ff5eff7812 */ /* 0x000fe2000784c0ff */
[----:B------:R2:W-:Y:S01]  /*5490*/  STG.E.128 desc[UR4][R120.64], R156 ;  /* 0x0000009c78007986 */ /* 0x0005e2000c101d04 */
[----:B------:R-:W-:Y:S02]  /*54a0*/  ISETP.GE.AND P0, PT, R95, UR12, PT ;  /* 0x0000000c5f007c0c */ /* 0x000fe4000bf06270 */
[----:B------:R-:W-:-:S11]  /*54b0*/  SEL R94, RZ, 0x1, P2 ;  /* 0x00000001ff5e7807 */ /* 0x000fd60001000000 */
[----:B------:R-:W-:Y:S05]  /*54c0*/  @!P0 BRA `(.L_x_8622) ;  /* 0xffffffac00908947 */ /* 0x000fea000383ffff */
.L_x_8614:
        /* <DEDUP_REMOVED lines=15> */
.L_x_8647:
[----:B------:R-:W-:Y:S01]  /*55c0*/  LOP3.LUT P0, RZ, R93, 0x1f, RZ, 0xc0, !PT ;  /* 0x0000001f5dff7812 */ /* 0x000fe2000780c0ff */
[----:B------:R-:W-:Y:S05]  /*55d0*/  WARPSYNC.ALL ;  /* 0x0000000000007948 */ /* 0x000fea0003800000 */
[----:B01----:R-:W-:Y:S01]  /*55e0*/  FMNMX R7, R7, R4, !PT ;  /* 0x0000000407077209 */ /* 0x003fe20007800000 */
        /* <DEDUP_REMOVED lines=25> */
.L_x_8650:
[----:B-1----:R-:W-:-:S07]  /*5780*/  FMNMX R5, R3, R2, !PT ;  /* 0x0000000203057209 */ /* 0x002fce0007800000 */
.L_x_8626:
[----:B------:R-:W-:Y:S05]  /*5790*/  BSYNC B0 ;  /* 0x0000000000007941 */ /* 0x000fea0003800000 */
.L_x_8625:
[----:B------:R-:W-:Y:S01]  /*57a0*/  ISETP.NE.AND P0, PT, R93, RZ, PT ;  /* 0x000000ff5d00720c */ /* 0x000fe20003f05270 */
[----:B------:R-:W-:-:S12]  /*57b0*/  BSSY B0, `(.L_x_8623) ;  /* 0x0000004000007945 */ /* 0x000fd80003800000 */
[----:B------:R-:W-:Y:S05]  /*57c0*/  @P0 BRA `(.L_x_8628) ;  /* 0x0000000000080947 */ /* 0x000fea0003800000 */
[----:B0-----:R-:W0:Y:S02]  /*57d0*/  LDC.64 R2, c[0x0][0x288] ;  /* 0x0000a200ff027b82 */ /* 0x001e240000000a00 */
[----:B0-----:R1:W-:Y:S02]  /*57e0*/  REDG.E.MAX.S32.STRONG.GPU desc[UR4][R2.64], R5 ;  /* 0x000000050200798e */ /* 0x0013e4000d10e384 */
.L_x_8628:
[----:B------:R-:W-:Y:S05]  /*57f0*/  BSYNC B0 ;  /* 0x0000000000007941 */ /* 0x000fea0003800000 */
.L_x_8623:
        /* <DEDUP_REMOVED lines=12> */
[----:B--2---:R-:W-:-:S07]  /*58c0*/  MOV R86, 0x58e0 ;  /* 0x000058e000567802 */ /* 0x004fce0000000f00 */
[----:B0-----:R-:W-:Y:S05]  /*58d0*/  CALL.REL.NOINC `($__internal_106_$__cuda_sm20_rcp_rn_f32_slowpath) ;  /* 0x0000001000987944 */ /* 0x001fea0003c00000 */
[----:B------:R-:W-:Y:S01]  /*58e0*/  MOV R5, R0 ;  /* 0x0000000000057202 */ /* 0x000fe20000000f00 */
[----:B------:R-:W-:Y:S06]  /*58f0*/  BRA `(.L_x_8630) ;  /* 0x0000000000107947 */ /* 0x000fec0003800000 */
.L_x_8629:
[----:B-1----:R-:W1:Y:S02]  /*5900*/  MUFU.RCP R5, R92 ;  /* 0x0000005c00057308 */ /* 0x002e640000001000 */
[----:B-1----:R-:W-:-:S04]  /*5910*/  FFMA R0, R5, R92, -1 ;  /* 0xbf80000005007423 */ /* 0x002fc8000000005c */
[----:B------:R-:W-:-:S04]  /*5920*/  FADD.FTZ R0, -R0, -RZ ;  /* 0x800000ff00007221 */ /* 0x000fc80000010100 */
[----:B------:R-:W-:-:S07]  /*5930*/  FFMA R5, R5, R0, R5 ;  /* 0x0000000005057223 */ /* 0x000fce0000000005 */
.L_x_8630:
[----:B0-----:R-:W0:Y:S02]  /*5940*/  LDC.64 R2, c[0x0][0x280] ;  /* 0x0000a000ff027b82 */ /* 0x001e240000000a00 */
[----:B0-----:R-:W-:Y:S01]  /*5950*/  STG.E desc[UR4][R2.64], R5 ;  /* 0x0000000502007986 */ /* 0x001fe2000c101904 */
[----:B------:R-:W-:Y:S05]  /*5960*/  EXIT ;  /* 0x000000000000794d */ /* 0x000fea0003800000 */
.L_x_8615:
[----:B------:R-:W-:Y:S01]  /*5970*/  HFMA2.MMA R91, -RZ, RZ, 0, 5.9604644775390625e-08 ;  /* 0x00000001ff5b7435 */ /* 0x000fe200000001ff */
[----:B------:R-:W-:Y:S02]  /*5980*/  MOV R112, R0 ;  /* 0x0000000000707202 */ /* 0x000fe40000000f00 */
[----:B------:R-:W-:Y:S02]  /*5990*/  MOV R114, 0x1f ;  /* 0x0000001f00727802 */ /* 0x000fe40000000f00 */
[----:B------:R-:W-:-:S07]  /*59a0*/  MOV R87, 0xffffffff ;  /* 0xffffffff00577802 */ /* 0x000fce0000000f00 */
[----:B-----5:R-:W-:Y:S05]  /*59b0*/  WARPSYNC.COLLECTIVE R87, `(.L_x_8631) ;  /* 0x0000000057087348 */ /* 0x020fea0003c00000 */
[----:B------:R0:W1:Y:S02]  /*59c0*/  SHFL.BFLY P1, R90, R112, R91, R114 ;  /* 0x0c00005b705a7389 */ /* 0x0000640000020072 */
[----:B01---5:R-:W-:Y:S01]  /*59d0*/  ENDCOLLECTIVE ;  /* 0x000000000000791b */ /* 0x023fe20003800000 */
.L_x_8631:
[----:B------:R-:W-:Y:S01]  /*59e0*/  HFMA2.MMA R91, -RZ, RZ, 0, 1.1920928955078125e-07 ;  /* 0x00000002ff5b7435 */ /* 0x000fe200000001ff */
[----:B------:R-:W-:-:S05]  /*59f0*/  MOV R81, R90 ;  /* 0x0000005a00517202 */ /* 0x000fca0000000f00 */
[----:B------:R-:W-:-:S05]  /*5a00*/  FADD R81, R0, R81 ;  /* 0x0000005100517221 */ /* 0x000fca0000000000 */
[----:B------:R-:W-:-:S07]  /*5a10*/  MOV R112, R81 ;  /* 0x0000005100707202 */ /* 0x000fce0000000f00 */
[----:B------:R-:W-:Y:S05]  /*5a20*/  WARPSYNC.COLLECTIVE R87, `(.L_x_8632) ;  /* 0x0000000057087348 */ /* 0x000fea0003c00000 */
[----:B------:R0:W1:Y:S02]  /*5a30*/  SHFL.BFLY P1, R90, R112, R91, R114 ;  /* 0x0c00005b705a7389 */ /* 0x0000640000020072 */
[----:B01----:R-:W-:Y:S01]  /*5a40*/  ENDCOLLECTIVE ;  /* 0x000000000000791b */ /* 0x003fe20003800000 */
.L_x_8632:
[----:B------:R-:W-:Y:S01]  /*5a50*/  HFMA2.MMA R91, -RZ, RZ, 0, 2.384185791015625e-07 ;  /* 0x00000004ff5b7435 */ /* 0x000fe200000001ff */
[----:B------:R-:W-:-:S05]  /*5a60*/  MOV R82, R90 ;  /* 0x0000005a00527202 */ /* 0x000fca0000000f00 */
[----:B------:R-:W-:-:S05]  /*5a70*/  FADD R83, R81, R82 ;  /* 0x0000005251537221 */ /* 0x000fca0000000000 */
[----:B------:R-:W-:-:S07]  /*5a80*/  MOV R112, R83 ;  /* 0x0000005300707202 */ /* 0x000fce0000000f00 */
[----:B------:R-:W-:Y:S05]  /*5a90*/  WARPSYNC.COLLECTIVE R87, `(.L_x_8633) ;  /* 0x0000000057087348 */ /* 0x000fea0003c00000 */
[----:B------:R0:W1:Y:S02]  /*5aa0*/  SHFL.BFLY P1, R90, R112, R91, R114 ;  /* 0x0c00005b705a7389 */ /* 0x0000640000020072 */
[----:B01----:R-:W-:Y:S01]  /*5ab0*/  ENDCOLLECTIVE ;  /* 0x000000000000791b */ /* 0x003fe20003800000 */
.L_x_8633:
[----:B------:R-:W-:Y:S01]  /*5ac0*/  HFMA2.MMA R91, -RZ, RZ, 0, 4.76837158203125e-07 ;  /* 0x00000008ff5b7435 */ /* 0x000fe200000001ff */
[----:B------:R-:W-:-:S05]  /*5ad0*/  MOV R82, R90 ;  /* 0x0000005a00527202 */ /* 0x000fca0000000f00 */
[----:B------:R-:W-:-:S05]  /*5ae0*/  FADD R84, R83, R82 ;  /* 0x0000005253547221 */ /* 0x000fca0000000000 */
[----:B------:R-:W-:-:S07]  /*5af0*/  MOV R112, R84 ;  /* 0x0000005400707202 */ /* 0x000fce0000000f00 */
[----:B------:R-:W-:Y:S05]  /*5b00*/  WARPSYNC.COLLECTIVE R87, `(.L_x_8634) ;  /* 0x0000000057087348 */ /* 0x000fea0003c00000 */
[----:B------:R0:W1:Y:S02]  /*5b10*/  SHFL.BFLY P1, R90, R112, R91, R114 ;  /* 0x0c00005b705a7389 */ /* 0x0000640000020072 */
[----:B01----:R-:W-:Y:S01]  /*5b20*/  ENDCOLLECTIVE ;  /* 0x000000000000791b */ /* 0x003fe20003800000 */
.L_x_8634:
[----:B------:R-:W-:Y:S01]  /*5b30*/  HFMA2.MMA R91, -RZ, RZ, 0, 9.5367431640625e-07 ;  /* 0x00000010ff5b7435 */ /* 0x000fe200000001ff */
[----:B------:R-:W-:-:S05]  /*5b40*/  MOV R85, R90 ;  /* 0x0000005a00557202 */ /* 0x000fca0000000f00 */
[----:B------:R-:W-:-:S05]  /*5b50*/  FADD R85, R84, R85 ;  /* 0x0000005554557221 */ /* 0x000fca0000000000 */
[----:B------:R-:W-:-:S07]  /*5b60*/  MOV R112, R85 ;  /* 0x0000005500707202 */ /* 0x000fce0000000f00 */
[----:B------:R-:W-:Y:S05]  /*5b70*/  WARPSYNC.COLLECTIVE R87, `(.L_x_8635) ;  /* 0x0000000057087348 */ /* 0x000fea0003c00000 */
[----:B------:R0:W1:Y:S02]  /*5b80*/  SHFL.BFLY P1, R90, R112, R91, R114 ;  /* 0x0c00005b705a7389 */ /* 0x0000640000020072 */
[----:B01----:R-:W-:Y:S01]  /*5b90*/  ENDCOLLECTIVE ;  /* 0x000000000000791b */ /* 0x003fe20003800000 */
.L_x_8635:
[----:B------:R-:W-:Y:S01]  /*5ba0*/  HFMA2.MMA R91, -RZ, RZ, 0, 5.9604644775390625e-08 ;  /* 0x00000001ff5b7435 */ /* 0x000fe200000001ff */
[----:B------:R-:W-:-:S05]  /*5bb0*/  MOV R82, R90 ;  /* 0x0000005a00527202 */ /* 0x000fca0000000f00 */
        /* <DEDUP_REMOVED lines=166> */
.L_x_8636:
[----:B------:R-:W-:Y:S01]  /*6620*/  HFMA2.MMA R91, -RZ, RZ, 0, 1.1920928955078125e-07 ;  /* 0x00000002ff5b7435 */ /* 0x000fe200000001ff */
[----:B------:R-:W-:-:S05]  /*6630*/  MOV R81, R90 ;  /* 0x0000005a00517202 */ /* 0x000fca0000000f00 */
[----:B------:R-:W-:-:S05]  /*6640*/  FADD R81, R0, R81 ;  /* 0x0000005100517221 */ /* 0x000fca0000000000 */
[----:B------:R-:W-:-:S07]  /*6650*/  MOV R112, R81 ;  /* 0x0000005100707202 */ /* 0x000fce0000000f00 */
[----:B------:R-:W-:Y:S05]  /*6660*/  WARPSYNC.COLLECTIVE R87, `(.L_x_8637) ;  /* 0x0000000057087348 */ /* 0x000fea0003c00000 */
[----:B------:R0:W1:Y:S02]  /*6670*/  SHFL.BFLY P1, R90, R112, R91, R114 ;  /* 0x0c00005b705a7389 */ /* 0x0000640000020072 */
[----:B01----:R-:W-:Y:S01]  /*6680*/  ENDCOLLECTIVE ;  /* 0x000000000000791b */ /* 0x003fe20003800000 */
.L_x_8637:
[----:B------:R-:W-:Y:S01]  /*6690*/  HFMA2.MMA R91, -RZ, RZ, 0, 2.384185791015625e-07 ;  /* 0x00000004ff5b7435 */ /* 0x000fe200000001ff */
[----:B------:R-:W-:-:S05]  /*66a0*/  MOV R84, R90 ;  /* 0x0000005a00547202 */ /* 0x000fca0000000f00 */
[----:B------:R-:W-:-:S05]  /*66b0*/  FADD R84, R81, R84 ;  /* 0x0000005451547221 */ /* 0x000fca0000000000 */
[----:B------:R-:W-:-:S07]  /*66c0*/  MOV R112, R84 ;  /* 0x0000005400707202 */ /* 0x000fce0000000f00 */
[----:B------:R-:W-:Y:S05]  /*66d0*/  WARPSYNC.COLLECTIVE R87, `(.L_x_8638) ;  /* 0x0000000057087348 */ /* 0x000fea0003c00000 */
[----:B------:R0:W1:Y:S02]  /*66e0*/  SHFL.BFLY P1, R90, R112, R91, R114 ;  /* 0x0c00005b705a7389 */ /* 0x0000640000020072 */
[----:B01----:R-:W-:Y:S01]  /*66f0*/  ENDCOLLECTIVE ;  /* 0x000000000000791b */ /* 0x003fe20003800000 */
.L_x_8638:
[----:B------:R-:W-:Y:S01]  /*6700*/  HFMA2.MMA R91, -RZ, RZ, 0, 4.76837158203125e-07 ;  /* 0x00000008ff5b7435 */ /* 0x000fe200000001ff */
[----:B------:R-:W-:-:S05]  /*6710*/  MOV R83, R90 ;  /* 0x0000005a00537202 */ /* 0x000fca0000000f00 */
[----:B------:R-:W-:-:S05]  /*6720*/  FADD R83, R84, R83 ;  /* 0x0000005354537221 */ /* 0x000fca0000000000 */
[----:B------:R-:W-:-:S07]  /*6730*/  MOV R112, R83 ;  /* 0x0000005300707202 */ /* 0x000fce0000000f00 */
[----:B------:R-:W-:Y:S05]  /*6740*/  WARPSYNC.COLLECTIVE R87, `(.L_x_8639) ;  /* 0x0000000057087348 */ /* 0x000fea0003c00000 */
[----:B------:R0:W1:Y:S02]  /*6750*/  SHFL.BFLY P1, R90, R112, R91, R114 ;  /* 0x0c00005b705a7389 */ /* 0x0000640000020072 */
[----:B01----:R-:W-:Y:S01]  /*6760*/  ENDCOLLECTIVE ;  /* 0x000000000000791b */ /* 0x003fe20003800000 */
.L_x_8639:
[----:B------:R-:W-:Y:S01]  /*6770*/  HFMA2.MMA R91, -RZ, RZ, 0, 9.5367431640625e-07 ;  /* 0x00000010ff5b7435 */ /* 0x000fe200000001ff */
[----:B------:R-:W-:-:S05]  /*6780*/  MOV R86, R90 ;  /* 0x0000005a00567202 */ /* 0x000fca0000000f00 */
[----:B------:R-:W-:-:S05]  /*6790*/  FADD R86, R83, R86 ;  /* 0x0000005653567221 */ /* 0x000fca0000000000 */
[----:B------:R-:W-:-:S07]  /*67a0*/  MOV R112, R86 ;  /* 0x0000005600707202 */ /* 0x000fce0000000f00 */
[----:B------:R-:W-:Y:S05]  /*67b0*/  WARPSYNC.COLLECTIVE R87, `(.L_x_8640) ;  /* 0x0000000057087348 */ /* 0x000fea0003c00000 */
[----:B------:R0:W1:Y:S02]  /*67c0*/  SHFL.BFLY P1, R90, R112, R91, R114 ;  /* 0x0c00005b705a7389 */ /* 0x0000640000020072 */
[----:B01----:R-:W-:Y:S01]  /*67d0*/  ENDCOLLECTIVE ;  /* 0x000000000000791b */ /* 0x003fe20003800000 */
.L_x_8640:
[----:B------:R-:W-:Y:S01]  /*67e0*/  MOV R85, R90 ;  /* 0x0000005a00557202 */ /* 0x000fe20000000f00 */
[----:B------:R-:W-:Y:S06]  /*67f0*/  BRA `(.L_x_8641) ;  /* 0xffffffb400507947 */ /* 0x000fec000383ffff */
.L_x_8624:
[----:B------:R-:W-:Y:S01]  /*6800*/  HFMA2.MMA R8, -RZ, RZ, 0, 9.5367431640625e-07 ;  /* 0x00000010ff087435 */ /* 0x000fe200000001ff */
[----:B------:R-:W-:Y:S02]  /*6810*/  MOV R6, R3 ;  /* 0x0000000300067202 */ /* 0x000fe40000000f00 */
[----:B------:R-:W-:Y:S02]  /*6820*/  MOV R9, 0x1f ;  /* 0x0000001f00097802 */ /* 0x000fe40000000f00 */
[----:B--2---:R-:W-:-:S07]  /*6830*/  MOV R87, 0xffffffff ;  /* 0xffffffff00577802 */ /* 0x004fce0000000f00 */
[----:B-----5:R-:W-:Y:S05]  /*6840*/  WARPSYNC.COLLECTIVE R87, `(.L_x_8642) ;  /* 0x0000000057087348 */ /* 0x020fea0003c00000 */
[----:B------:R0:W1:Y:S02]  /*6850*/  SHFL.DOWN P0, R4, R6, R8, R9 ;  /* 0x0800000806047389 */ /* 0x0000640000000009 */
[----:B01---5:R-:W-:Y:S01]  /*6860*/  ENDCOLLECTIVE ;  /* 0x000000000000791b */ /* 0x023fe20003800000 */
.L_x_8642:
[----:B------:R-:W-:Y:S01]  /*6870*/  HFMA2.MMA R8, -RZ, RZ, 0, 4.76837158203125e-07 ;  /* 0x00000008ff087435 */ /* 0x000fe200000001ff */
[----:B------:R-:W-:-:S04]  /*6880*/  MOV R0, R4 ;  /* 0x0000000400007202 */ /* 0x000fc80000000f00 */
[----:B------:R-:W-:-:S04]  /*6890*/  FMNMX R0, R0, R3, !PT ;  /* 0x0000000300007209 */ /* 0x000fc80007800000 */
[----:B------:R-:W-:-:S07]  /*68a0*/  MOV R6, R0 ;  /* 0x0000000000067202 */ /* 0x000fce0000000f00 */
[----:B------:R-:W-:Y:S05]  /*68b0*/  WARPSYNC.COLLECTIVE R87, `(.L_x_8643) ;  /* 0x0000000057087348 */ /* 0x000fea0003c00000 */
[----:B------:R0:W1:Y:S02]  /*68c0*/  SHFL.DOWN P0, R4, R6, R8, R9 ;  /* 0x0800000806047389 */ /* 0x0000640000000009 */
[----:B01----:R-:W-:Y:S01]  /*68d0*/  ENDCOLLECTIVE ;  /* 0x000000000000791b */ /* 0x003fe20003800000 */
.L_x_8643:
[----:B------:R-:W-:Y:S01]  /*68e0*/  HFMA2.MMA R8, -RZ, RZ, 0, 2.384185791015625e-07 ;  /* 0x00000004ff087435 */ /* 0x000fe200000001ff */
[----:B------:R-:W-:-:S04]  /*68f0*/  MOV R5, R4 ;  /* 0x0000000400057202 */ /* 0x000fc80000000f00 */
[----:B------:R-:W-:-:S04]  /*6900*/  FMNMX R5, R0, R5, !PT ;  /* 0x0000000500057209 */ /* 0x000fc80007800000 */
[----:B------:R-:W-:-:S07]  /*6910*/  MOV R6, R5 ;  /* 0x0000000500067202 */ /* 0x000fce0000000f00 */
[----:B------:R-:W-:Y:S05]  /*6920*/  WARPSYNC.COLLECTIVE R87, `(.L_x_8644) ;  /* 0x0000000057087348 */ /* 0x000fea0003c00000 */
[----:B------:R0:W1:Y:S02]  /*6930*/  SHFL.DOWN P0, R4, R6, R8, R9 ;  /* 0x0800000806047389 */ /* 0x0000640000000009 */
[----:B01----:R-:W-:Y:S01]  /*6940*/  ENDCOLLECTIVE ;  /* 0x000000000000791b */ /* 0x003fe20003800000 */
.L_x_8644:
[----:B------:R-:W-:Y:S01]  /*6950*/  HFMA2.MMA R8, -RZ, RZ, 0, 1.1920928955078125e-07 ;  /* 0x00000002ff087435 */ /* 0x000fe200000001ff */
[----:B------:R-:W-:-:S04]  /*6960*/  MOV R2, R4 ;  /* 0x0000000400027202 */ /* 0x000fc80000000f00 */
[----:B------:R-:W-:-:S04]  /*6970*/  FMNMX R2, R5, R2, !PT ;  /* 0x0000000205027209 */ /* 0x000fc80007800000 */
[----:B------:R-:W-:-:S07]  /*6980*/  MOV R6, R2 ;  /* 0x0000000200067202 */ /* 0x000fce0000000f00 */
[----:B------:R-:W-:Y:S05]  /*6990*/  WARPSYNC.COLLECTIVE R87, `(.L_x_8645) ;  /* 0x0000000057087348 */ /* 0x000fea0003c00000 */
[----:B------:R0:W1:Y:S02]  /*69a0*/  SHFL.DOWN P0, R4, R6, R8, R9 ;  /* 0x0800000806047389 */ /* 0x0000640000000009 */
[----:B01----:R-:W-:Y:S01]  /*69b0*/  ENDCOLLECTIVE ;  /* 0x000000000000791b */ /* 0x003fe20003800000 */
.L_x_8645:
[----:B------:R-:W-:Y:S01]  /*69c0*/  HFMA2.MMA R8, -RZ, RZ, 0, 5.9604644775390625e-08 ;  /* 0x00000001ff087435 */ /* 0x000fe200000001ff */
[----:B------:R-:W-:-:S04]  /*69d0*/  MOV R7, R4 ;  /* 0x0000000400077202 */ /* 0x000fc80000000f00 */
[----:B------:R-:W-:-:S04]  /*69e0*/  FMNMX R7, R2, R7, !PT ;  /* 0x0000000702077209 */ /* 0x000fc80007800000 */
[----:B------:R-:W-:-:S07]  /*69f0*/  MOV R6, R7 ;  /* 0x0000000700067202 */ /* 0x000fce0000000f00 */
[----:B------:R-:W-:Y:S05]  /*6a00*/  WARPSYNC.COLLECTIVE R87, `(.L_x_8646) ;  /* 0x0000000057087348 */ /* 0x000fea0003c00000 */
[----:B------:R0:W1:Y:S02]  /*6a10*/  SHFL.DOWN P0, R4, R6, R8, R9 ;  /* 0x0800000806047389 */ /* 0x0000640000000009 */
[----:B01----:R-:W-:Y:S01]  /*6a20*/  ENDCOLLECTIVE ;  /* 0x000000000000791b */ /* 0x003fe20003800000 */
.L_x_8646:
[----:B------:R-:W-:Y:S05]  /*6a30*/  BRA `(.L_x_8647) ;  /* 0xffffffe800e07947 */ /* 0x000fea000383ffff */
.L_x_8627:
[----:B------:R-:W-:Y:S01]  /*6a40*/  HFMA2.MMA R8, -RZ, RZ, 0, 1.1920928955078125e-07 ;  /* 0x00000002ff087435 */ /* 0x000fe200000001ff */
[----:B-1----:R-:W-:Y:S02]  /*6a50*/  MOV R6, R0 ;  /* 0x0000000000067202 */ /* 0x002fe40000000f00 */
[----:B------:R-:W-:Y:S02]  /*6a60*/  MOV R9, 0x1f ;  /* 0x0000001f00097802 */ /* 0x000fe40000000f00 */
[----:B--2---:R-:W-:-:S07]  /*6a70*/  MOV R87, 0xffffffff ;  /* 0xffffffff00577802 */ /* 0x004fce0000000f00 */
[----:B0----5:R-:W-:Y:S05]  /*6a80*/  WARPSYNC.COLLECTIVE R87, `(.L_x_8648) ;  /* 0x0000000057087348 */ /* 0x021fea0003c00000 */
[----:B------:R1:W2:Y:S02]  /*6a90*/  SHFL.DOWN P0, R4, R6, R8, R9 ;  /* 0x0800000806047389 */ /* 0x0002a40000000009 */
[----:B012--5:R-:W-:Y:S01]  /*6aa0*/  ENDCOLLECTIVE ;  /* 0x000000000000791b */ /* 0x027fe20003800000 */
.L_x_8648:
[----:B------:R-:W-:Y:S01]  /*6ab0*/  HFMA2.MMA R8, -RZ, RZ, 0, 5.9604644775390625e-08 ;  /* 0x00000001ff087435 */ /* 0x000fe200000001ff */
[----:B------:R-:W-:-:S04]  /*6ac0*/  MOV R3, R4 ;  /* 0x0000000400037202 */ /* 0x000fc80000000f00 */
[----:B------:R-:W-:-:S04]  /*6ad0*/  FMNMX R3, R3, R0, !PT ;  /* 0x0000000003037209 */ /* 0x000fc80007800000 */
[----:B------:R-:W-:-:S07]  /*6ae0*/  MOV R6, R3 ;  /* 0x0000000300067202 */ /* 0x000fce0000000f00 */
[----:B------:R-:W-:Y:S05]  /*6af0*/  WARPSYNC.COLLECTIVE R87, `(.L_x_8649) ;  /* 0x0000000057087348 */ /* 0x000fea0003c00000 */
[----:B------:R0:W1:Y:S02]  /*6b00*/  SHFL.DOWN P0, R4, R6, R8, R9 ;  /* 0x0800000806047389 */ /* 0x0000640000000009 */
[----:B01----:R-:W-:Y:S01]  /*6b10*/  ENDCOLLECTIVE ;  /* 0x000000000000791b */ /* 0x003fe20003800000 */
.L_x_8649:
[----:B------:R-:W-:Y:S01]  /*6b20*/  MOV R2, R4 ;  /* 0x0000000400027202 */ /* 0x000fe20000000f00 */
[----:B------:R-:W-:Y:S06]  /*6b30*/  BRA `(.L_x_8650) ;  /* 0xffffffec00107947 */ /* 0x000fec000383ffff */
        .weak           $__internal_106_$__cuda_sm20_rcp_rn_f32_slowpath
        .type           $__internal_106_$__cuda_sm20_rcp_rn_f32_slowpath,@function
        .size           $__internal_106_$__cuda_sm20_rcp_rn_f32_slowpath,(.L_x_14442 - $__internal_106_$__cuda_sm20_rcp_rn_f32_slowpath)
$__internal_106_$__cuda_sm20_rcp_rn_f32_slowpath:
        /* <DEDUP_REMOVED lines=15> */
.L_x_8652:
        /* <DEDUP_REMOVED lines=33> */
.L_x_8654:
[----:B------:R0:W1:Y:S02]  /*6e40*/  MUFU.RCP R82, R2 ;  /* 0x0000000200527308 */ /* 0x0000640000001000 */
.L_x_8653:
[----:B------:R-:W-:Y:S05]  /*6e50*/  BSYNC B1 ;  /* 0x0000000000017941 */ /* 0x000fea0003800000 */
.L_x_8651:
[----:B------:R-:W-:Y:S01]  /*6e60*/  HFMA2.MMA R83, -RZ, RZ, 0, 0 ;  /* 0x00000000ff537435 */ /* 0x000fe200000001ff */
[----:B-1----:R-:W-:Y:S02]  /*6e70*/  MOV R0, R82 ;  /* 0x0000005200007202 */ /* 0x002fe40000000f00 */
[----:B------:R-:W-:-:S04]  /*6e80*/  MOV R82, R86 ;  /* 0x0000005600527202 */ /* 0x000fc80000000f00 */
[----:B0-----:R-:W-:Y:S05]  /*6e90*/  RET.REL.NODEC R82 `(_ZN18transformer_engine13normalization19ln_fwd_tuned_kernelINS0_13Kernel_traitsI13__nv_bfloat16S3_S3_fjLj10240ELj1ELj1ELj4ELj16ENS0_18Kernel_traits_baseILj10240ES3_S3_S3_fjLj128EEEEEEEvNS0_19ForwardKernelParamsE) ;  /* 0xffffff9052587950 */ /* 0x001fea0003c3ffff */
.L_x_8655:
        /* <DEDUP_REMOVED lines=14> */
.L_x_14442:


//--------------------- .text._ZN18transformer_engine13normalization19ln_fwd_tuned_kernelINS0_13Kernel_traitsIff6__halffjLj10240ELj1ELj1ELj4ELj16ENS0_18Kernel_traits_baseILj10240EffS3_fjLj128EEEEEEEvNS0_19ForwardKernelParamsE --------------------------
	.section	.text._ZN18transformer_engine13normalization19ln_fwd_tuned_kernelINS0_13Kernel_traitsIff6__halffjLj10240ELj1ELj1ELj4ELj16ENS0_18Kernel_traits_baseILj10240EffS3_fjLj128EEEEEEEvNS0_19ForwardKernelParamsE,"ax",@progbits
	.align	128
        .global         _ZN18transformer_engine13normalization19ln_fwd_tuned_kernelINS0_13Kernel_traitsIff6__halffjLj10240ELj1ELj1ELj4ELj16ENS0_18Kernel_traits_baseILj10240EffS3_fjLj128EEEEEEEvNS0_19ForwardKernelParamsE
        .type           _ZN18transformer_engine13normalization19ln_fwd_tuned_kernelINS0_13Kernel_traitsIff6__halffjLj10240ELj1ELj1ELj4ELj16ENS0_18Kernel_traits_baseILj10240EffS3_fjLj128EEEEEEEvNS0_19ForwardKernelParamsE,@function
        .size           _ZN18transformer_engine13normalization19ln_fwd_tuned_kernelINS0_13Kernel_traitsIff6__halffjLj10240ELj1ELj1ELj4ELj16ENS0_18Kernel_traits_baseILj10240EffS3_fjLj128EEEEEEEvNS0_19ForwardKernelParamsE,(.L_x_14443 - _ZN18transformer_engine13normalization19ln_fwd_tuned_kernelINS0_13Kernel_traitsIff6__halffjLj10240ELj1ELj1ELj4ELj16ENS0_18Kernel_traits_baseILj10240EffS3_fjLj128EEEEEEEvNS0_19ForwardKernelParamsE)
        .other          _ZN18transformer_engine13normalization19ln_fwd_tuned_kernelINS0_13Kernel_traitsIff6__halffjLj10240ELj1ELj1ELj4ELj16ENS0_18Kernel_traits_baseILj10240EffS3_fjLj128EEEEEEEvNS0_19ForwardKernelParamsE,@"STO_CUDA_ENTRY STV_DEFAULT"
_ZN18transformer_engine13normalization19ln_fwd_tuned_kernelINS0_13Kernel_traitsIff6__halffjLj10240ELj1ELj1ELj4ELj16ENS0_18Kernel_traits_baseILj10240EffS3_fjLj128EEEEEEEvNS0_19ForwardKernelParamsE:
.text._ZN18transformer_engine13normalization19ln_fwd_tuned_kernelINS0_13Kernel_traitsIff6__halffjLj10240ELj1ELj1ELj4ELj16ENS0_18Kernel_traits_baseILj10240EffS3_fjLj128EEEEEEEvNS0_19ForwardKernelParamsE:
        /* <DEDUP_REMOVED lines=74> */
.L_x_8664:
        /* <DEDUP_REMOVED lines=330> */
.L_x_8683:
        /* <DEDUP_REMOVED lines=35> */
[----:B012--5:R-:W-:Y:S05]  /*1b70*/  CALL.REL.NOINC `($__internal_107_$__cuda_sm20_rcp_rn_f32_slowpath) ;  /* 0x0000004c00807944 */ /* 0x027fea0003c00000 */
[----:B------:R-:W-:Y:S05]  /*1b80*/  BRA `(.L_x_8660) ;  /* 0x0000000000107947 */ /* 0x000fea0003800000 */
.L_x_8659:
[----:B------:R-:W3:Y:S02]  /*1b90*/  MUFU.RCP R5, R6 ;  /* 0x0000000600057308 */ /* 0x000ee40000001000 */
[----:B---3--:R-:W-:-:S04]  /*1ba0*/  FFMA R234, R6, R5, -1 ;  /* 0xbf80000006ea7423 */ /* 0x008fc80000000005 */
[----:B------:R-:W-:-:S04]  /*1bb0*/  FADD.FTZ R234, -R234, -RZ ;  /* 0x800000ffeaea7221 */ /* 0x000fc80000010100 */
[----:B------:R-:W-:-:S07]  /*1bc0*/  FFMA R5, R5, R234, R5 ;  /* 0x000000ea05057223 */ /* 0x000fce0000000005 */
.L_x_8660:
[----:B------:R-:W-:Y:S05]  /*1bd0*/  BSYNC B0 ;  /* 0x0000000000007941 */ /* 0x000fea0003800000 */
.L_x_8658:
        /* <DEDUP_REMOVED lines=20> */
[----:B-----5:R-:W-:Y:S05]  /*1d20*/  CALL.REL.NOINC `($__internal_107_$__cuda_sm20_rcp_rn_f32_slowpath) ;  /* 0x0000004c00147944 */ /* 0x020fea0003c00000 */
[----:B------:R-:W-:Y:S05]  /*1d30*/  BRA `(.L_x_8663) ;  /* 0x0000000000107947 */ /* 0x000fea0003800000 */
.L_x_8662:
[----:B------:R-:W0:Y:S02]  /*1d40*/  MUFU.RCP R5, R234 ;  /* 0x000000ea00057308 */ /* 0x000e240000001000 */
[----:B0-----:R-:W-:-:S04]  /*1d50*/  FFMA R234, R234, R5, -1 ;  /* 0xbf800000eaea7423 */ /* 0x001fc80000000005 */
[----:B------:R-:W-:-:S04]  /*1d60*/  FADD.FTZ R234, -R234, -RZ ;  /* 0x800000ffeaea7221 */ /* 0x000fc80000010100 */
[----:B------:R-:W-:-:S07]  /*1d70*/  FFMA R5, R5, R234, R5 ;  /* 0x000000ea05057223 */ /* 0x000fce0000000005 */
.L_x_8663:
[----:B------:R-:W-:Y:S05]  /*1d80*/  BSYNC B0 ;  /* 0x0000000000007941 */ /* 0x000fea0003800000 */
.L_x_8661:
        /* <DEDUP_REMOVED lines=430> */
[----:B------:R-:W0:Y:S01]  /*3870*/  F2F.F16.F32 R228, R228 ;  /* 0x000000e400e47304 */ /* 0x000e220000200800 */
[----:B------:R-:W-:Y:S01]  /*3880*/  @P0 FMNMX R2, R2, |R215|, !PT ;  /* 0x400000d702020209 */ /* 0x000fe20007800000 */
[----:B------:R-:W-:Y:S01]  /*3890*/  FFMA R242, R152, R154, R151 ;  /* 0x0000009a98f27223 */ /* 0x000fe20000000097 */
[----:B------:R-:W-:Y:S01]  /*38a0*/  F2FP.F16.F32.PACK_AB R152, RZ, R229 ;  /* 0x000000e5ff98723e */ /* 0x000fe200000000ff */
[----:B------:R-:W-:Y:S01]  /*38b0*/  @P1 FMUL R7, R7, R0 ;  /* 0x0000000007071220 */ /* 0x000fe20000400000 */
[----:B------:R-:W-:-:S03]  /*38c0*/  FSEL R157, R86, R157, !P2 ;  /* 0x0000009d569d7208 */ /* 0x000fc60005000000 */
[----:B------:R-:W1:Y:S01]  /*38d0*/  F2F.F16.F32 R230, R230 ;  /* 0x000000e600e67304 */ /* 0x000e620000200800 */
[----:B------:R-:W-:Y:S02]  /*38e0*/  @P0 FMNMX R2, R2, |R208|, !PT ;  /* 0x400000d002020209 */ /* 0x000fe40007800000 */
[----:B------:R-:W-:Y:S01]  /*38f0*/  LOP3.LUT R152, R152, 0xffff, RZ, 0xc0, !PT ;  /* 0x0000ffff98987812 */ /* 0x000fe200078ec0ff */
[----:B------:R-:W-:Y:S01]  /*3900*/  FFMA R240, R153, R157, R150 ;  /* 0x0000009d99f07223 */ /* 0x000fe20000000096 */
[----:B------:R-:W-:Y:S02]  /*3910*/  @P0 FMNMX R2, R2, |R209|, !PT ;  /* 0x400000d102020209 */ /* 0x000fe40007800000 */
[----:B------:R-:W-:Y:S02]  /*3920*/  F2FP.F16.F32.PACK_AB R153, RZ, R7 ;  /* 0x00000007ff99723e */ /* 0x000fe400000000ff */
        /* <DEDUP_REMOVED lines=8> */
[----:B------:R-:W0:Y:S01]  /*39b0*/  F2F.F16.F32 R226, R226 ;  /* 0x000000e200e27304 */ /* 0x000e220000200800 */
[----:B------:R-:W-:Y:S01]  /*39c0*/  PRMT R152, R153, 0x5410, R152 ;  /* 0x0000541099987816 */ /* 0x000fe20000000098 */
[----:B------:R-:W-:Y:S01]  /*39d0*/  @P1 FMUL R224, R224, R0 ;  /* 0x00000000e0e01220 */ /* 0x000fe20000400000 */
[----:B------:R-:W-:Y:S02]  /*39e0*/  LOP3.LUT R153, R228, R7, RZ, 0xfc, !PT ;  /* 0x00000007e4997212 */ /* 0x000fe400078efcff */
[----:B------:R-:W-:Y:S02]  /*39f0*/  @P0 FMNMX R2, R2, |R204|, !PT ;  /* 0x400000cc02020209 */ /* 0x000fe40007800000 */
[----:B------:R-:W-:Y:S01]  /*3a00*/  F2FP.F16.F32.PACK_AB R7, RZ, R225 ;  /* 0x000000e1ff07723e */ /* 0x000fe200000000ff */
[----:B------:R-:W1:Y:S01]  /*3a10*/  F2F.F16.F32 R227, R227 ;  /* 0x000000e300e37304 */ /* 0x000e620000200800 */
[----:B------:R-:W-:-:S02]  /*3a20*/  @P0 FMNMX R2, R2, |R206|, !PT ;  /* 0x400000ce02020209 */ /* 0x000fc40007800000 */
[----:B------:R-:W-:Y:S02]  /*3a30*/  F2FP.F16.F32.PACK_AB R154, RZ, R224 ;  /* 0x000000e0ff9a723e */ /* 0x000fe400000000ff */
        /* <DEDUP_REMOVED lines=10> */
[----:B------:R-:W0:Y:S01]  /*3ae0*/  F2F.F16.F32 R221, R221 ;  /* 0x000000dd00dd7304 */ /* 0x000e220000200800 */
[----:B------:R-:W-:Y:S02]  /*3af0*/  @P0 FMNMX R2, R2, |R200|, !PT ;  /* 0x400000c802020209 */ /* 0x000fe40007800000 */
[----:B------:R-:W-:Y:S02]  /*3b00*/  LOP3.LUT R155, R226, R7, RZ, 0xfc, !PT ;  /* 0x00000007e29b7212 */ /* 0x000fe400078efcff */
[----:B------:R-:W-:-:S03]  /*3b10*/  F2FP.F16.F32.PACK_AB R7, RZ, R222 ;  /* 0x000000deff07723e */ /* 0x000fc600000000ff */
[----:B------:R-:W1:Y:S01]  /*3b20*/  F2F.F16.F32 R223, R223 ;  /* 0x000000df00df7304 */ /* 0x000e620000200800 */
[----:B------:R-:W-:Y:S01]  /*3b30*/  @P0 FMNMX R2, R2, |R202|, !PT ;  /* 0x400000ca02020209 */ /* 0x000fe20007800000 */
[----:B------:R-:W-:Y:S01]  /*3b40*/  @P1 FMUL R220, R220, R0 ;  /* 0x00000000dcdc1220 */ /* 0x000fe20000400000 */
[----:B------:R-:W-:Y:S02]  /*3b50*/  LOP3.LUT R7, R7, 0xffff, RZ, 0xc0, !PT ;  /* 0x0000ffff07077812 */ /* 0x000fe400078ec0ff */
[----:B------:R-:W-:Y:S02]  /*3b60*/  @P0 FMNMX R2, R2, |R201|, !PT ;  /* 0x400000c902020209 */ /* 0x000fe40007800000 */
[----:B------:R-:W-:Y:S01]  /*3b70*/  F2FP.F16.F32.PACK_AB R156, RZ, R220 ;  /* 0x000000dcff9c723e */ /* 0x000fe200000000ff */
        /* <DEDUP_REMOVED lines=9> */
[----:B------:R-:W0:Y:S01]  /*3c10*/  F2F.F16.F32 R218, R218 ;  /* 0x000000da00da7304 */ /* 0x000e220000200800 */
[----:B------:R-:W-:Y:S01]  /*3c20*/  LOP3.LUT R157, R158, R7, RZ, 0xfc, !PT ;  /* 0x000000079e9d7212 */ /* 0x000fe200078efcff */
[----:B------:R-:W-:Y:S01]  /*3c30*/  @P1 FMUL R216, R216, R0 ;  /* 0x00000000d8d81220 */ /* 0x000fe20000400000 */
[----:B------:R-:W-:Y:S01]  /*3c40*/  @P0 FMNMX R2, R2, |R194|, !PT ;  /* 0x400000c202020209 */ /* 0x000fe20007800000 */
[----:B------:R-:W-:Y:S01]  /*3c50*/  FFMA R167, R233, R167, R140 ;  /* 0x000000a7e9a77223 */ /* 0x000fe2000000008c */
[----:B------:R-:W-:-:S03]  /*3c60*/  F2FP.F16.F32.PACK_AB R7, RZ, R217 ;  /* 0x000000d9ff07723e */ /* 0x000fc600000000ff */
[----:B------:R-:W1:Y:S01]  /*3c70*/  F2F.F16.F32 R219, R219 ;  /* 0x000000db00db7304 */ /* 0x000e620000200800 */
[----:B------:R-:W-:Y:S01]  /*3c80*/  FADD R233, R78, 1 ;  /* 0x3f8000004ee97421 */ /* 0x000fe20000000000 */
[----:B------:R-:W-:Y:S01]  /*3c90*/  @P0 FMNMX R2, R2, |R193|, !PT ;  /* 0x400000c102020209 */ /* 0x000fe20007800000 */
[----:B------:R-:W-:Y:S01]  /*3ca0*/  FADD R162, R162, -R6 ;  /* 0x80000006a2a27221 */ /* 0x000fe20000000000 */
[----:B------:R-:W-:Y:S02]  /*3cb0*/  F2FP.F16.F32.PACK_AB R158, RZ, R216 ;  /* 0x000000d8ff9e723e */ /* 0x000fe400000000ff */
        /* <DEDUP_REMOVED lines=18> */
[----:B------:R-:W0:Y:S01]  /*3de0*/  F2F.F16.F32 R213, R213 ;  /* 0x000000d500d57304 */ /* 0x000e220000200800 */
[----:B------:R-:W-:Y:S01]  /*3df0*/  FFMA R239, R239, R159, R148 ;  /* 0x0000009fefef7223 */ /* 0x000fe20000000094 */
[----:B------:R-:W-:-:S02]  /*3e00*/  FSEL R161, R80, R161, !P2 ;  /* 0x000000a150a17208 */ /* 0x000fc40005000000 */
[----:B------:R-:W-:-:S04]  /*3e10*/  LOP3.LUT R159, R218, R7, RZ, 0xfc, !PT ;  /* 0x00000007da9f7212 */ /* 0x000fc800078efcff */
[----:B------:R-:W1:Y:S01]  /*3e20*/  F2F.F16.F32 R215, R215 ;  /* 0x000000d700d77304 */ /* 0x000e620000200800 */
[----:B------:R-:W-:Y:S02]  /*3e30*/  F2FP.F16.F32.PACK_AB R7, RZ, R214 ;  /* 0x000000d6ff07723e */ /* 0x000fe400000000ff */
        /* <DEDUP_REMOVED lines=9> */
[----:B------:R-:W-:Y:S01]  /*3ed0*/  F2FP.F16.F32.PACK_AB R160, RZ, R212 ;  /* 0x000000d4ffa0723e */ /* 0x000fe200000000ff */
        /* <DEDUP_REMOVED lines=11> */
[----:B------:R-:W0:Y:S01]  /*3f90*/  F2F.F16.F32 R210, R210 ;  /* 0x000000d200d27304 */ /* 0x000e220000200800 */
[----:B------:R-:W-:Y:S01]  /*3fa0*/  LOP3.LUT R161, R162, R7, RZ, 0xfc, !PT ;  /* 0x00000007a2a17212 */ /* 0x000fe200078efcff */
[----:B------:R-:W-:Y:S01]  /*3fb0*/  @P1 FMUL R208, R208, R0 ;  /* 0x00000000d0d01220 */ /* 0x000fe20000400000 */
[----:B------:R-:W-:-:S02]  /*3fc0*/  @P0 FMNMX R2, R2, |R189|, !PT ;  /* 0x400000bd02020209 */ /* 0x000fc40007800000 */
[----:B------:R-:W-:-:S03]  /*3fd0*/  F2FP.F16.F32.PACK_AB R7, RZ, R209 ;  /* 0x000000d1ff07723e */ /* 0x000fc600000000ff */
[----:B------:R-:W1:Y:S01]  /*3fe0*/  F2F.F16.F32 R211, R211 ;  /* 0x000000d300d37304 */ /* 0x000e620000200800 */
[----:B------:R-:W-:Y:S02]  /*3ff0*/  @P0 FMNMX R2, R2, |R191|, !PT ;  /* 0x400000bf02020209 */ /* 0x000fe40007800000 */
        /* <DEDUP_REMOVED lines=20> */
[----:B------:R-:W-:Y:S02]  /*4140*/  F2FP.F16.F32.PACK_AB R204, RZ, R204 ;  /* 0x000000ccffcc723e */ /* 0x000fe400000000ff */
        /* <DEDUP_REMOVED lines=12> */
[----:B------:R-:W-:Y:S01]  /*4210*/  F2FP.F16.F32.PACK_AB R7, RZ, R202 ;  /* 0x000000caff07723e */ /* 0x000fe200000000ff */
[----:B------:R-:W-:Y:S01]  /*4220*/  @P1 FMUL R194, R194, R0 ;  /* 0x00000000c2c21220 */ /* 0x000fe20000400000 */
[----:B------:R-:W-:-:S02]  /*4230*/  @P0 FMNMX R2, R2, |R172|, !PT ;  /* 0x400000ac02020209 */ /* 0x000fc40007800000 */
[----:B------:R-:W-:Y:S02]  /*4240*/  F2FP.F16.F32.PACK_AB R200, RZ, R200 ;  /* 0x000000c8ffc8723e */ /* 0x000fe400000000ff */
[----:B------:R-:W-:Y:S01]  /*4250*/  LOP3.LUT R7, R7, 0xffff, RZ, 0xc0, !PT ;  /* 0x0000ffff07077812 */ /* 0x000fe200078ec0ff */
[----:B------:R-:W0:Y:S01]  /*4260*/  F2F.F16.F32 R193, R193 ;  /* 0x000000c100c17304 */ /* 0x000e220000200800 */
[----:B------:R-:W-:Y:S01]  /*4270*/  @P0 FMNMX R2, R2, |R173|, !PT ;  /* 0x400000ad02020209 */ /* 0x000fe20007800000 */
[-C--:B------:R-:W-:Y:S01]  /*4280*/  @P1 FMUL R192, R192, R0.reuse ;  /* 0x00000000c0c01220 */ /* 0x080fe20000400000 */
[----:B------:R-:W-:Y:S01]  /*4290*/  PRMT R200, R200, 0x5410, R7 ;  /* 0x00005410c8c87816 */ /* 0x000fe20000000007 */
[----:B------:R-:W-:Y:S01]  /*42a0*/  @P1 FMUL R197, R197, R0 ;  /* 0x00000000c5c51220 */ /* 0x000fe20000400000 */
[----:B------:R-:W-:-:S03]  /*42b0*/  SHF.L.U64.HI R202, R7, 0x10, RZ ;  /* 0x0000001007ca7819 */ /* 0x000fc600000102ff */
[----:B------:R-:W1:Y:S01]  /*42c0*/  F2F.F16.F32 R196, R196 ;  /* 0x000000c400c47304 */ /* 0x000e620000200800 */
[----:B------:R-:W-:Y:S01]  /*42d0*/  F2FP.F16.F32.PACK_AB R7, RZ, R194 ;  /* 0x000000c2ff07723e */ /* 0x000fe200000000ff */
[----:B------:R-:W-:Y:S01]  /*42e0*/  @P1 FMUL R199, R199, R0 ;  /* 0x00000000c7c71220 */ /* 0x000fe20000400000 */
[----:B------:R-:W-:Y:S01]  /*42f0*/  @P0 FMNMX R2, R2, |R174|, !PT ;  /* 0x400000ae02020209 */ /* 0x000fe20007800000 */
[----:B------:R-:W-:Y:S01]  /*4300*/  @P1 FMUL R198, R198, R0 ;  /* 0x00000000c6c61220 */ /* 0x000fe20000400000 */
[----:B------:R-:W-:Y:S02]  /*4310*/  F2FP.F16.F32.PACK_AB R192, RZ, R192 ;  /* 0x000000c0ffc0723e */ /* 0x000fe400000000ff */
[----:B------:R-:W-:Y:S01]  /*4320*/  LOP3.LUT R7, R7, 0xffff, RZ, 0xc0, !PT ;  /* 0x0000ffff07077812 */ /* 0x000fe200078ec0ff */
[----:B------:R-:W2:Y:S01]  /*4330*/  F2F.F16.F32 R197, R197 ;  /* 0x000000c500c57304 */ /* 0x000ea20000200800 */
[----:B------:R-:W-:Y:S01]  /*4340*/  @P0 FMNMX R2, R2, |R176|, !PT ;  /* 0x400000b002020209 */ /* 0x000fe20007800000 */
[----:B------:R-:W-:Y:S01]  /*4350*/  @P1 FMUL R195, R195, R0 ;  /* 0x00000000c3c31220 */ /* 0x000fe20000400000 */
[----:B------:R-:W-:-:S02]  /*4360*/  SHF.L.U64.HI R194, R7, 0x10, RZ ;  /* 0x0000001007c27819 */ /* 0x000fc400000102ff */
[----:B------:R-:W-:-:S03]  /*4370*/  PRMT R192, R192, 0x5410, R7 ;  /* 0x00005410c0c07816 */ /* 0x000fc60000000007 */
[----:B------:R-:W3:Y:S01]  /*4380*/  F2F.F16.F32 R199, R199 ;  /* 0x000000c700c77304 */ /* 0x000ee20000200800 */
[----:B------:R-:W-:Y:S02]  /*4390*/  F2FP.F16.F32.PACK_AB R7, RZ, R198 ;  /* 0x000000c6ff07723e */ /* 0x000fe400000000ff */
[----:B------:R-:W-:Y:S01]  /*43a0*/  @P0 FMNMX R2, R2, |R175|, !PT ;  /* 0x400000af02020209 */ /* 0x000fe20007800000 */
[-C--:B------:R-:W-:Y:S01]  /*43b0*/  @P1 FMUL R190, R190, R0.reuse ;  /* 0x00000000bebe1220 */ /* 0x080fe20000400000 */
[----:B0-----:R-:W-:Y:S01]  /*43c0*/  LOP3.LUT R193, R194, R193, RZ, 0xfc, !PT ;  /* 0x000000c1c2c17212 */ /* 0x001fe200078efcff */
[----:B------:R-:W-:Y:S01]  /*43d0*/  @P1 FMUL R189, R189, R0 ;  /* 0x00000000bdbd1220 */ /* 0x000fe20000400000 */
[----:B-1----:R-:W-:Y:S02]  /*43e0*/  SHF.L.U32 R196, R196, 0x10, RZ ;  /* 0x00000010c4c47819 */ /* 0x002fe400000006ff */
[----:B------:R-:W-:Y:S02]  /*43f0*/  F2FP.F16.F32.PACK_AB R194, RZ, R195 ;  /* 0x000000c3ffc2723e */ /* 0x000fe400000000ff */
[----:B------:R-:W-:-:S02]  /*4400*/  LOP3.LUT R7, R7, 0xffff, RZ, 0xc0, !PT ;  /* 0x0000ffff07077812 */ /* 0x000fc400078ec0ff */
[----:B------:R-:W-:Y:S01]  /*4410*/  @P0 FMNMX R2, R2, |R177|, !PT ;  /* 0x400000b102020209 */ /* 0x000fe20007800000 */
[----:B------:R-:W-:Y:S01]  /*4420*/  @P1 FMUL R188, R188, R0 ;  /* 0x00000000bcbc1220 */ /* 0x000fe20000400000 */
[----:B------:R-:W-:Y:S02]  /*4430*/  LOP3.LUT R193, R193, R196, RZ, 0xfc, !PT ;  /* 0x000000c4c1c17212 */ /* 0x000fe400078efcff */
[----:B------:R-:W-:Y:S02]  /*4440*/  SHF.L.U64.HI R196, R7, 0x10, RZ ;  /* 0x0000001007c47819 */ /* 0x000fe400000102ff */
[----:B------:R-:W-:Y:S01]  /*4450*/  PRMT R194, R194, 0x5410, R7 ;  /* 0x00005410c2c27816 */ /* 0x000fe20000000007 */
[----:B------:R-:W0:Y:S01]  /*4460*/  F2F.F16.F32 R189, R189 ;  /* 0x000000bd00bd7304 */ /* 0x000e220000200800 */
[----:B------:R-:W-:Y:S02]  /*4470*/  F2FP.F16.F32.PACK_AB R7, RZ, R190 ;  /* 0x000000beff07723e */ /* 0x000fe400000000ff */
[----:B------:R-:W-:Y:S01]  /*4480*/  @P0 FMNMX R2, R2, |R178|, !PT ;  /* 0x400000b202020209 */ /* 0x000fe20007800000 */
[-C--:B------:R-:W-:Y:S01]  /*4490*/  @P1 FMUL R186, R186, R0.reuse ;  /* 0x00000000baba1220 */ /* 0x080fe20000400000 */
[----:B--2---:R-:W-:Y:S01]  /*44a0*/  LOP3.LUT R196, R196, R197, RZ, 0xfc, !PT ;  /* 0x000000c5c4c47212 */ /* 0x004fe200078efcff */
[----:B------:R-:W-:Y:S01]  /*44b0*/  @P1 FMUL R185, R185, R0 ;  /* 0x00000000b9b91220 */ /* 0x000fe20000400000 */
[----:B---3--:R-:W-:-:S02]  /*44c0*/  SHF.L.U32 R199, R199, 0x10, RZ ;  /* 0x00000010c7c77819 */ /* 0x008fc400000006ff */
[----:B------:R-:W-:Y:S02]  /*44d0*/  F2FP.F16.F32.PACK_AB R190, RZ, R188 ;  /* 0x000000bcffbe723e */ /* 0x000fe400000000ff */
[----:B------:R-:W-:Y:S02]  /*44e0*/  LOP3.LUT R7, R7, 0xffff, RZ, 0xc0, !PT ;  /* 0x0000ffff07077812 */ /* 0x000fe400078ec0ff */
[----:B------:R-:W-:Y:S01]  /*44f0*/  @P0 FMNMX R2, R2, |R179|, !PT ;  /* 0x400000b302020209 */ /* 0x000fe20007800000 */
[----:B------:R1:W-:Y:S01]  /*4500*/  F2F.F16.F32 R188, R186 ;  /* 0x000000ba00bc7304 */ /* 0x0003e20000200800 */
[----:B------:R-:W-:Y:S01]  /*4510*/  LOP3.LUT R195, R196, R199, RZ, 0xfc, !PT ;  /* 0x000000c7c4c37212 */ /* 0x000fe200078efcff */
[-C--:B------:R-:W-:Y:S01]  /*4520*/  @P1 FMUL R184, R184, R0.reuse ;  /* 0x00000000b8b81220 */ /* 0x080fe20000400000 */
[----:B------:R-:W-:Y:S01]  /*4530*/  SHF.L.U64.HI R196, R7, 0x10, RZ ;  /* 0x0000001007c47819 */ /* 0x000fe200000102ff */
[----:B------:R-:W-:Y:S01]  /*4540*/  @P1 FMUL R182, R182, R0 ;  /* 0x00000000b6b61220 */ /* 0x000fe20000400000 */
[----:B------:R-:W-:-:S02]  /*4550*/  @P0 FMNMX R2, R2, |R168|, !PT ;  /* 0x400000a802020209 */ /* 0x000fc40007800000 */
[----:B-1----:R-:W-:Y:S02]  /*4560*/  PRMT R186, R190, 0x5410, R7 ;  /* 0x00005410beba7816 */ /* 0x002fe40000000007 */
[----:B------:R-:W-:Y:S01]  /*4570*/  F2FP.F16.F32.PACK_AB R7, RZ, R185 ;  /* 0x000000b9ff07723e */ /* 0x000fe200000000ff */
[----:B------:R-:W-:Y:S01]  /*4580*/  @P1 FMUL R181, R181, R0 ;  /* 0x00000000b5b51220 */ /* 0x000fe20000400000 */
[----:B------:R-:W-:Y:S01]  /*4590*/  @P0 FMNMX R2, R2, |R170|, !PT ;  /* 0x400000aa02020209 */ /* 0x000fe20007800000 */
[----:B------:R-:W-:Y:S01]  /*45a0*/  @P1 FMUL R174, R174, R0 ;  /* 0x00000000aeae1220 */ /* 0x000fe20000400000 */
[----:B------:R-:W-:Y:S02]  /*45b0*/  F2FP.F16.F32.PACK_AB R184, RZ, R184 ;  /* 0x000000b8ffb8723e */ /* 0x000fe400000000ff */
[----:B------:R-:W-:Y:S01]  /*45c0*/  LOP3.LUT R7, R7, 0xffff, RZ, 0xc0, !PT ;  /* 0x0000ffff07077812 */ /* 0x000fe200078ec0ff */
[----:B------:R-:W1:Y:S01]  /*45d0*/  F2F.F16.F32 R182, R182 ;  /* 0x000000b600b67304 */ /* 0x000e620000200800 */
[----:B0-----:R-:W-:Y:S01]  /*45e0*/  LOP3.LUT R196, R196, R189, RZ, 0xfc, !PT ;  /* 0x000000bdc4c47212 */ /* 0x001fe200078efcff */
[-C--:B------:R-:W-:Y:S01]  /*45f0*/  @P1 FMUL R180, R180, R0.reuse ;  /* 0x00000000b4b41220 */ /* 0x080fe20000400000 */
[----:B------:R-:W-:Y:S01]  /*4600*/  @P0 FMNMX R2, R2, |R169|, !PT ;  /* 0x400000a902020209 */ /* 0x000fe20007800000 */
[----:B------:R-:W-:Y:S01]  /*4610*/  @P1 FMUL R173, R173, R0 ;  /* 0x00000000adad1220 */ /* 0x000fe20000400000 */
[----:B------:R-:W-:-:S02]  /*4620*/  SHF.L.U64.HI R189, R7, 0x10, RZ ;  /* 0x0000001007bd7819 */ /* 0x000fc400000102ff */
[----:B------:R-:W-:Y:S02]  /*4630*/  PRMT R184, R184, 0x5410, R7 ;  /* 0x00005410b8b87816 */ /* 0x000fe40000000007 */
[----:B------:R-:W-:Y:S01]  /*4640*/  F2FP.F16.F32.PACK_AB R7, RZ, R181 ;  /* 0x000000b5ff07723e */ /* 0x000fe200000000ff */
[----:B------:R-:W0:Y:S01]  /*4650*/  F2F.F16.F32 R174, R174 ;  /* 0x000000ae00ae7304 */ /* 0x000e220000200800 */
[----:B------:R-:W-:Y:S01]  /*4660*/  @P0 FMNMX R2, R2, |R171|, !PT ;  /* 0x400000ab02020209 */ /* 0x000fe20007800000 */
[----:B------:R-:W-:Y:S01]  /*4670*/  @P1 FMUL R172, R172, R0 ;  /* 0x00000000acac1220 */ /* 0x000fe20000400000 */
[----:B------:R-:W-:Y:S02]  /*4680*/  F2FP.F16.F32.PACK_AB R181, RZ, R180 ;  /* 0x000000b4ffb5723e */ /* 0x000fe400000000ff */
[----:B------:R-:W-:Y:S01]  /*4690*/  LOP3.LUT R180, R7, 0xffff, RZ, 0xc0, !PT ;  /* 0x0000ffff07b47812 */ /* 0x000fe200078ec0ff */
[----:B------:R-:W-:Y:S01]  /*46a0*/  @P1 FMUL R178, R178, R0 ;  /* 0x00000000b2b21220 */ /* 0x000fe20000400000 */
[----:B------:R-:W-:-:S02]  /*46b0*/  F2FP.F16.F32.PACK_AB R7, RZ, R173 ;  /* 0x000000adff07723e */ /* 0x000fc400000000ff */
[----:B------:R-:W-:Y:S01]  /*46c0*/  @P0 FMNMX R2, R2, |R164|, !PT ;  /* 0x400000a402020209 */ /* 0x000fe20007800000 */
[-C--:B------:R-:W-:Y:S01]  /*46d0*/  @P1 FMUL R176, R176, R0.reuse ;  /* 0x00000000b0b01220 */ /* 0x080fe20000400000 */
[----:B------:R-:W-:Y:S01]  /*46e0*/  SHF.L.U64.HI R173, R180, 0x10, RZ ;  /* 0x00000010b4ad7819 */ /* 0x000fe200000102ff */
[----:B------:R-:W-:Y:S01]  /*46f0*/  @P1 FMUL R177, R177, R0 ;  /* 0x00000000b1b11220 */ /* 0x000fe20000400000 */
[----:B------:R-:W-:Y:S02]  /*4700*/  F2FP.F16.F32.PACK_AB R172, RZ, R172 ;  /* 0x000000acffac723e */ /* 0x000fe400000000ff */
[----:B------:R-:W-:Y:S02]  /*4710*/  LOP3.LUT R7, R7, 0xffff, RZ, 0xc0, !PT ;  /* 0x0000ffff07077812 */ /* 0x000fe400078ec0ff */
[----:B------:R-:W-:Y:S01]  /*4720*/  @P0 FMNMX R2, R2, |R166|, !PT ;  /* 0x400000a602020209 */ /* 0x000fe20007800000 */
[----:B------:R-:W2:Y:S01]  /*4730*/  F2F.F16.F32 R178, R178 ;  /* 0x000000b200b27304 */ /* 0x000ea20000200800 */
[----:B-1----:R-:W-:Y:S01]  /*4740*/  LOP3.LUT R182, R173, R182, RZ, 0xfc, !PT ;  /* 0x000000b6adb67212 */ /* 0x002fe200078efcff */
[----:B------:R-:W-:Y:S01]  /*4750*/  @P1 FMUL R175, R175, R0 ;  /* 0x00000000afaf1220 */ /* 0x000fe20000400000 */
[----:B------:R-:W-:-:S02]  /*4760*/  SHF.L.U64.HI R173, R7, 0x10, RZ ;  /* 0x0000001007ad7819 */ /* 0x000fc400000102ff */
[----:B------:R-:W-:Y:S02]  /*4770*/  PRMT R172, R172, 0x5410, R7 ;  /* 0x00005410acac7816 */ /* 0x000fe40000000007 */
[----:B------:R-:W-:Y:S01]  /*4780*/  F2FP.F16.F32.PACK_AB R7, RZ, R177 ;  /* 0x000000b1ff07723e */ /* 0x000fe200000000ff */
[----:B------:R-:W1:Y:S01]  /*4790*/  F2F.F16.F32 R176, R176 ;  /* 0x000000b000b07304 */ /* 0x000e620000200800 */
[----:B------:R-:W-:Y:S02]  /*47a0*/  @P0 FMNMX R2, R2, |R165|, !PT ;  /* 0x400000a502020209 */ /* 0x000fe40007800000 */
[----:B0-----:R-:W-:Y:S01]  /*47b0*/  LOP3.LUT R173, R173, R174, RZ, 0xfc, !PT ;  /* 0x000000aeadad7212 */ /* 0x001fe200078efcff */
[-C--:B------:R-:W-:Y:S01]  /*47c0*/  @P1 FMUL R170, R170, R0.reuse ;  /* 0x00000000aaaa1220 */ /* 0x080fe20000400000 */
[----:B------:R-:W-:Y:S01]  /*47d0*/  F2FP.F16.F32.PACK_AB R174, RZ, R175 ;  /* 0x000000afffae723e */ /* 0x000fe200000000ff */
[----:B------:R-:W-:Y:S01]  /*47e0*/  @P1 FMUL R169, R169, R0 ;  /* 0x00000000a9a91220 */ /* 0x000fe20000400000 */
[----:B------:R-:W-:-:S02]  /*47f0*/  LOP3.LUT R7, R7, 0xffff, RZ, 0xc0, !PT ;  /* 0x0000ffff07077812 */ /* 0x000fc400078ec0ff */
[----:B------:R-:W-:Y:S01]  /*4800*/  @P0 FMNMX R2, R2, |R231|, !PT ;  /* 0x400000e702020209 */ /* 0x000fe20007800000 */
[----:B------:R-:W-:Y:S01]  /*4810*/  @P1 FMUL R171, R171, R0 ;  /* 0x00000000abab1220 */ /* 0x000fe20000400000 */
[----:B------:R-:W-:Y:S02]  /*4820*/  PRMT R174, R174, 0x5410, R7 ;  /* 0x00005410aeae7816 */ /* 0x000fe40000000007 */
[----:B------:R-:W-:Y:S02]  /*4830*/  @P0 FMNMX R2, R2, |R167|, !PT ;  /* 0x400000a702020209 */ /* 0x000fe40007800000 */
[----:B------:R-:W-:Y:S01]  /*4840*/  SHF.L.U64.HI R7, R7, 0x10, RZ ;  /* 0x0000001007077819 */ /* 0x000fe200000102ff */
[----:B------:R-:W0:Y:S01]  /*4850*/  F2F.F16.F32 R169, R169 ;  /* 0x000000a900a97304 */ /* 0x000e220000200800 */
[----:B------:R-:W-:Y:S02]  /*4860*/  F2FP.F16.F32.PACK_AB R170, RZ, R170 ;  /* 0x000000aaffaa723e */ /* 0x000fe400000000ff */
[----:B------:R-:W-:-:S02]  /*4870*/  @P0 FMNMX R2, R2, |R232|, !PT ;  /* 0x400000e802020209 */ /* 0x000fc40007800000 */
[----:B--2---:R-:W-:-:S03]  /*4880*/  LOP3.LUT R178, R7, R178, RZ, 0xfc, !PT ;  /* 0x000000b207b27212 */ /* 0x004fc600078efcff */
[----:B------:R-:W2:Y:S01]  /*4890*/  F2F.F16.F32 R171, R171 ;  /* 0x000000ab00ab7304 */ /* 0x000ea20000200800 */
        /* <DEDUP_REMOVED lines=9> */
[----:B------:R-:W-:Y:S01]  /*4930*/  F2FP.F16.F32.PACK_AB R176, RZ, R168 ;  /* 0x000000a8ffb0723e */ /* 0x000fe200000000ff */
[-C--:B------:R-:W-:Y:S01]  /*4940*/  @P1 FMUL R164, R164, R0.reuse ;  /* 0x00000000a4a41220 */ /* 0x080fe20000400000 */
[----:B------:R-:W-:Y:S01]  /*4950*/  SHF.L.U64.HI R168, R7, 0x10, RZ ;  /* 0x0000001007a87819 */ /* 0x000fe200000102ff */
[----:B------:R-:W-:Y:S01]  /*4960*/  @P1 FMUL R166, R166, R0 ;  /* 0x00000000a6a61220 */ /* 0x000fe20000400000 */
[----:B------:R-:W-:Y:S01]  /*4970*/  @P0 FMNMX R2, R2, |R234|, !PT ;  /* 0x400000ea02020209 */ /* 0x000fe20007800000 */
[----:B------:R-:W-:Y:S01]  /*4980*/  @P1 FMUL R183, R183, R0 ;  /* 0x00000000b7b71220 */ /* 0x000fe20000400000 */
[----:B------:R-:W1:Y:S01]  /*4990*/  F2F.F16.F32 R165, R165 ;  /* 0x000000a500a57304 */ /* 0x000e620000200800 */
[----:B0-----:R-:W-:Y:S02]  /*49a0*/  LOP3.LUT R168, R168, R169, RZ, 0xfc, !PT ;  /* 0x000000a9a8a87212 */ /* 0x001fe400078efcff */
[----:B------:R-:W-:Y:S02]  /*49b0*/  PRMT R176, R176, 0x5410, R7 ;  /* 0x00005410b0b07816 */ /* 0x000fe40000000007 */
[----:B--2---:R-:W-:-:S03]  /*49c0*/  SHF.L.U32 R171, R171, 0x10, RZ ;  /* 0x00000010abab7819 */ /* 0x004fc600000006ff */
[----:B------:R-:W0:Y:S01]  /*49d0*/  F2F.F16.F32 R231, R231 ;  /* 0x000000e700e77304 */ /* 0x000e220000200800 */
[----:B------:R-:W-:Y:S02]  /*49e0*/  F2FP.F16.F32.PACK_AB R164, RZ, R164 ;  /* 0x000000a4ffa4723e */ /* 0x000fe400000000ff */
[----:B------:R-:W-:Y:S02]  /*49f0*/  F2FP.F16.F32.PACK_AB R7, RZ, R166 ;  /* 0x000000a6ff07723e */ /* 0x000fe400000000ff */
[----:B------:R-:W-:Y:S01]  /*4a00*/  @P0 FMNMX R2, R2, |R236|, !PT ;  /* 0x400000ec02020209 */ /* 0x000fe20007800000 */
[-C--:B------:R-:W-:Y:S01]  /*4a10*/  @P1 FMUL R179, R179, R0.reuse ;  /* 0x00000000b3b31220 */ /* 0x080fe20000400000 */
[-C--:B------:R-:W-:Y:S01]  /*4a20*/  @P1 FMUL R233, R233, R0.reuse ;  /* 0x00000000e9e91220 */ /* 0x080fe20000400000 */
[----:B------:R-:W2:Y:S01]  /*4a30*/  F2F.F16.F32 R183, R183 ;  /* 0x000000b700b77304 */ /* 0x000ea20000200800 */
[----:B------:R-:W-:Y:S01]  /*4a40*/  LOP3.LUT R177, R168, R171, RZ, 0xfc, !PT ;  /* 0x000000aba8b17212 */ /* 0x000fe200078efcff */
[----:B------:R-:W-:Y:S01]  /*4a50*/  @P1 FMUL R232, R232, R0 ;  /* 0x00000000e8e81220 */ /* 0x000fe20000400000 */
[----:B------:R-:W-:Y:S01]  /*4a60*/  PRMT R166, R164, 0x7610, R166 ;  /* 0x00007610a4a67816 */ /* 0x000fe200000000a6 */
[----:B------:R-:W3:Y:S01]  /*4a70*/  @!P3 LDC.64 R168, c[0x0][0x228] ;  /* 0x00008a00ffa8bb82 */ /* 0x000ee20000000a00 */
[----:B------:R-:W-:-:S02]  /*4a80*/  LOP3.LUT R7, R7, 0xffff, RZ, 0xc0, !PT ;  /* 0x0000ffff07077812 */ /* 0x000fc400078ec0ff */
[----:B------:R-:W-:Y:S01]  /*4a90*/  @P0 FMNMX R2, R2, |R237|, !PT ;  /* 0x400000ed02020209 */ /* 0x000fe20007800000 */
[----:B------:R-:W4:Y:S01]  /*4aa0*/  F2F.F16.F32 R179, R179 ;  /* 0x000000b300b37304 */ /* 0x000f220000200800 */
[----:B------:R-:W-:Y:S01]  /*4ab0*/  PRMT R166, R166, 0x5410, R7 ;  /* 0x00005410a6a67816 */ /* 0x000fe20000000007 */
[----:B------:R-:W-:Y:S01]  /*4ac0*/  @P1 FMUL R167, R167, R0 ;  /* 0x00000000a7a71220 */ /* 0x000fe20000400000 */
[----:B------:R-:W-:Y:S02]  /*4ad0*/  SHF.L.U64.HI R164, R7, 0x10, RZ ;  /* 0x0000001007a47819 */ /* 0x000fe400000102ff */
[----:B------:R-:W-:Y:S02]  /*4ae0*/  @P0 FMNMX R2, R2, |R238|, !PT ;  /* 0x400000ee02020209 */ /* 0x000fe40007800000 */
[----:B------:R-:W-:Y:S01]  /*4af0*/  F2FP.F16.F32.PACK_AB R7, RZ, R232 ;  /* 0x000000e8ff07723e */ /* 0x000fe200000000ff */
[----:B------:R-:W4:Y:S01]  /*4b00*/  F2F.F16.F32 R233, R233 ;  /* 0x000000e900e97304 */ /* 0x000f220000200800 */
[----:B-1----:R-:W-:-:S02]  /*4b10*/  LOP3.LUT R164, R164, R165, RZ, 0xfc, !PT ;  /* 0x000000a5a4a47212 */ /* 0x002fc400078efcff */
[----:B0-----:R-:W-:Y:S02]  /*4b20*/  SHF.L.U32 R231, R231, 0x10, RZ ;  /* 0x00000010e7e77819 */ /* 0x001fe400000006ff */
[----:B------:R-:W-:Y:S01]  /*4b30*/  @P0 FMNMX R2, R2, |R239|, !PT ;  /* 0x400000ef02020209 */ /* 0x000fe20007800000 */
[----:B------:R-:W0:Y:S01]  /*4b40*/  S2R R252, SR_TID.X ;  /* 0x0000000000fc7919 */ /* 0x000e220000002100 */
[----:B------:R-:W-:Y:S02]  /*4b50*/  F2FP.F16.F32.PACK_AB R170, RZ, R167 ;  /* 0x000000a7ffaa723e */ /* 0x000fe400000000ff */
        /* <DEDUP_REMOVED lines=13> */
[----:B------:R-:W1:Y:S01]  /*4c30*/  F2F.F16.F32 R235, R235 ;  /* 0x000000eb00eb7304 */ /* 0x000e620000200800 */
[----:B------:R-:W2:Y:S01]  /*4c40*/  @!P3 LDC.64 R170, c[0x0][0x230] ;  /* 0x00008c00ffaabb82 */ /* 0x000ea20000000a00 */
[----:B------:R-:W-:Y:S01]  /*4c50*/  @P0 FMNMX R2, R2, |R242|, !PT ;  /* 0x400000f202020209 */ /* 0x000fe20007800000 */
[-C--:B------:R-:W-:Y:S01]  /*4c60*/  @P1 FMUL R240, R240, R0.reuse ;  /* 0x00000000f0f01220 */ /* 0x080fe20000400000 */
[-C--:B------:R-:W-:Y:S01]  /*4c70*/  @P1 FMUL R242, R242, R0.reuse ;  /* 0x00000000f2f21220 */ /* 0x080fe20000400000 */
[----:B------:R-:W-:Y:S01]  /*4c80*/  @P1 FMUL R237, R237, R0 ;  /* 0x00000000eded1220 */ /* 0x000fe20000400000 */
[----:B------:R-:W-:Y:S02]  /*4c90*/  LOP3.LUT R175, R178, R179, RZ, 0xfc, !PT ;  /* 0x000000b3b2af7212 */ /* 0x000fe400078efcff */
[----:B------:R-:W4:Y:S01]  /*4ca0*/  F2F.F16.F32 R191, R191 ;  /* 0x000000bf00bf7304 */ /* 0x000f220000200800 */
[----:B---3--:R-:W-:-:S04]  /*4cb0*/  @!P3 IMAD.WIDE R178, R3, 0x4, R168 ;  /* 0x0000000403b2b825 */ /* 0x008fc800078e02a8 */
[-C--:B------:R-:W-:Y:S01]  /*4cc0*/  @P1 FMUL R241, R241, R0.reuse ;  /* 0x00000000f1f11220 */ /* 0x080fe20000400000 */
[----:B------:R-:W3:Y:S01]  /*4cd0*/  LDC.64 R168, c[0x0][0x258] ;  /* 0x00009600ffa87b82 */ /* 0x000ee20000000a00 */
[-C--:B------:R-:W-:Y:S01]  /*4ce0*/  @P1 FMUL R236, R236, R0.reuse ;  /* 0x00000000ecec1220 */ /* 0x080fe20000400000 */
[-C--:B------:R-:W-:Y:S01]  /*4cf0*/  @P1 FMUL R187, R187, R0.reuse ;  /* 0x00000000bbbb1220 */ /* 0x080fe20000400000 */
[----:B------:R-:W0:Y:S01]  /*4d00*/  F2F.F16.F32 R240, R240 ;  /* 0x000000f000f07304 */ /* 0x000e220000200800 */
[-C--:B------:R-:W-:Y:S01]  /*4d10*/  @P1 FMUL R201, R201, R0.reuse ;  /* 0x00000000c9c91220 */ /* 0x080fe20000400000 */
[----:B------:R-:W-:Y:S01]  /*4d20*/  @P1 FMUL R203, R203, R0 ;  /* 0x00000000cbcb1220 */ /* 0x000fe20000400000 */
[----:B------:R-:W-:-:S05]  /*4d30*/  F2FP.F16.F32.PACK_AB R165, RZ, R241 ;  /* 0x000000f1ffa5723e */ /* 0x000fca00000000ff */
[----:B------:R-:W0:Y:S01]  /*4d40*/  F2F.F16.F32 R242, R242 ;  /* 0x000000f200f27304 */ /* 0x000e220000200800 */
[----:B------:R-:W-:Y:S01]  /*4d50*/  F2FP.F16.F32.PACK_AB R7, RZ, R236 ;  /* 0x000000ecff07723e */ /* 0x000fe200000000ff */
[----:B------:R4:W-:Y:S06]  /*4d60*/  @!P3 STG.E desc[UR4][R178.64], R6 ;  /* 0x00000006b200b986 */ /* 0x0009ec000c101904 */
[----:B------:R-:W2:Y:S01]  /*4d70*/  F2F.F16.F32 R237, R237 ;  /* 0x000000ed00ed7304 */ /* 0x000ea20000200800 */
[----:B------:R-:W-:Y:S01]  /*4d80*/  LOP3.LUT R7, R7, 0xffff, RZ, 0xc0, !PT ;  /* 0x0000ffff07077812 */ /* 0x000fe200078ec0ff */
[----:B------:R-:W-:Y:S01]  /*4d90*/  @P1 FMUL R234, R234, R0 ;  /* 0x00000000eaea1220 */ /* 0x000fe20000400000 */
[----:B-1----:R-:W-:-:S02]  /*4da0*/  SHF.L.U32 R235, R235, 0x10, RZ ;  /* 0x00000010ebeb7819 */ /* 0x002fc400000006ff */
[----:B----4-:R-:W-:-:S03]  /*4db0*/  LOP3.LUT R6, R165, 0xffff, RZ, 0xc0, !PT ;  /* 0x0000ffffa5067812 */ /* 0x010fc600078ec0ff */
[----:B------:R1:W4:Y:S01]  /*4dc0*/  F2F.F16.F32 R185, R187 ;  /* 0x000000bb00b97304 */ /* 0x0003220000200800 */
[----:B------:R-:W-:Y:S01]  /*4dd0*/  SHF.L.U32 R191, R191, 0x10, RZ ;  /* 0x00000010bfbf7819 */ /* 0x000fe200000006ff */
[----:B------:R-:W-:Y:S01]  /*4de0*/  @P1 FMUL R239, R239, R0 ;  /* 0x00000000efef1220 */ /* 0x000fe20000400000 */
[----:B------:R-:W-:Y:S02]  /*4df0*/  SHF.L.U64.HI R179, R6, 0x10, RZ ;  /* 0x0000001006b37819 */ /* 0x000fe400000102ff */
[----:B------:R-:W-:-:S03]  /*4e00*/  SHF.L.U64.HI R178, R7, 0x10, RZ ;  /* 0x0000001007b27819 */ /* 0x000fc600000102ff */
[----:B------:R-:W3:Y:S01]  /*4e10*/  F2F.F16.F32 R201, R201 ;  /* 0x000000c900c97304 */ /* 0x000ee20000200800 */
[----:B------:R-:W-:Y:S02]  /*4e20*/  LOP3.LUT R165, R182, R235, RZ, 0xfc, !PT ;  /* 0x000000ebb6a57212 */ /* 0x000fe400078efcff */
[----:B-1----:R-:W-:-:S05]  /*4e30*/  LOP3.LUT R187, R196, R191, RZ, 0xfc, !PT ;  /* 0x000000bfc4bb7212 */ /* 0x002fca00078efcff */
[----:B------:R-:W1:Y:S01]  /*4e40*/  F2F.F16.F32 R203, R203 ;  /* 0x000000cb00cb7304 */ /* 0x000e620000200800 */
[----:B------:R-:W-:Y:S02]  /*4e50*/  LOP3.LUT R188, R189, R188, RZ, 0xfc, !PT ;  /* 0x000000bcbdbc7212 */ /* 0x000fe400078efcff */
[----:B------:R-:W-:Y:S02]  /*4e60*/  F2FP.F16.F32.PACK_AB R182, RZ, R234 ;  /* 0x000000eaffb6723e */ /* 0x000fe400000000ff */
[----:B0-----:R-:W-:Y:S02]  /*4e70*/  LOP3.LUT R189, R179, R240, RZ, 0xfc, !PT ;  /* 0x000000f0b3bd7212 */ /* 0x001fe400078efcff */
[----:B------:R-:W-:Y:S02]  /*4e80*/  SHF.L.U32 R242, R242, 0x10, RZ ;  /* 0x00000010f2f27819 */ /* 0x000fe400000006ff */
[----:B------:R-:W-:Y:S02]  /*4e90*/  LOP3.LUT R196, R252, 0x7f, RZ, 0xc0, !PT ;  /* 0x0000007ffcc47812 */ /* 0x000fe400078ec0ff */
[----:B--2---:R-:W-:Y:S01]  /*4ea0*/  LOP3.LUT R237, R178, R237, RZ, 0xfc, !PT ;  /* 0x000000edb2ed7212 */ /* 0x004fe200078efcff */
[----:B------:R-:W-:Y:S01]  /*4eb0*/  @!P3 IMAD.WIDE R178, R3, 0x4, R170 ;  /* 0x0000000403b2b825 */ /* 0x000fe200078e02aa */
[----:B------:R-:W-:-:S03]  /*4ec0*/  F2FP.F16.F32.PACK_AB R183, RZ, R239 ;  /* 0x000000efffb7723e */ /* 0x000fc600000000ff */
        /* <DEDUP_REMOVED lines=12> */
[----:B------:R-:W2:Y:S01]  /*4f90*/  F2F.F16.F32 R238, R238 ;  /* 0x000000ee00ee7304 */ /* 0x000ea20000200800 */
        /* <DEDUP_REMOVED lines=65> */
.L_x_8656:
        /* <DEDUP_REMOVED lines=15> */
.L_x_8689:
        /* <DEDUP_REMOVED lines=29> */
.L_x_8692:
[----:B--2---:R-:W-:-:S07]  /*5670*/  FMNMX R5, R3, R4, !PT ;  /* 0x0000000403057209 */ /* 0x004fce0007800000 */
.L_x_8668:
[----:B------:R-:W-:Y:S05]  /*5680*/  BSYNC B0 ;  /* 0x0000000000007941 */ /* 0x000fea0003800000 */
.L_x_8667:
[----:B------:R-:W-:Y:S01]  /*5690*/  ISETP.NE.AND P0, PT, R10, RZ, PT ;  /* 0x000000ff0a00720c */ /* 0x000fe20003f05270 */
[----:B------:R-:W-:-:S12]  /*56a0*/  BSSY B0, `(.L_x_8665) ;  /* 0x0000004000007945 */ /* 0x000fd80003800000 */
[----:B------:R-:W-:Y:S05]  /*56b0*/  @P0 BRA `(.L_x_8670) ;  /* 0x0000000000080947 */ /* 0x000fea0003800000 */
[----:B-1----:R-:W1:Y:S02]  /*56c0*/  LDC.64 R2, c[0x0][0x288] ;  /* 0x0000a200ff027b82 */ /* 0x002e640000000a00 */
[----:B-1----:R2:W-:Y:S02]  /*56d0*/  REDG.E.MAX.S32.STRONG.GPU desc[UR4][R2.64], R5 ;  /* 0x000000050200798e */ /* 0x0025e4000d10e384 */
.L_x_8670:
[----:B------:R-:W-:Y:S05]  /*56e0*/  BSYNC B0 ;  /* 0x0000000000007941 */ /* 0x000fea0003800000 */
.L_x_8665:
        /* <DEDUP_REMOVED lines=14> */
[----:B01----:R-:W-:Y:S05]  /*57d0*/  CALL.REL.NOINC `($__internal_107_$__cuda_sm20_rcp_rn_f32_slowpath) ;  /* 0x0000001000687944 */ /* 0x003fea0003c00000 */
[----:B------:R-:W-:Y:S05]  /*57e0*/  BRA `(.L_x_8672) ;  /* 0x0000000000107947 */ /* 0x000fea0003800000 */
.L_x_8671:
[----:B------:R-:W2:Y:S02]  /*57f0*/  MUFU.RCP R5, R0 ;  /* 0x0000000000057308 */ /* 0x000ea40000001000 */
[----:B--2---:R-:W-:-:S04]  /*5800*/  FFMA R2, R5, R0, -1 ;  /* 0xbf80000005027423 */ /* 0x004fc80000000000 */
[----:B------:R-:W-:-:S04]  /*5810*/  FADD.FTZ R2, -R2, -RZ ;  /* 0x800000ff02027221 */ /* 0x000fc80000010100 */
[----:B------:R-:W-:-:S07]  /*5820*/  FFMA R5, R5, R2, R5 ;  /* 0x0000000205057223 */ /* 0x000fce0000000005 */
.L_x_8672:
[----:B-1----:R-:W1:Y:S02]  /*5830*/  LDC.64 R2, c[0x0][0x280] ;  /* 0x0000a000ff027b82 */ /* 0x002e640000000a00 */
[----:B-1----:R-:W-:Y:S01]  /*5840*/  STG.E desc[UR4][R2.64], R5 ;  /* 0x0000000502007986 */ /* 0x002fe2000c101904 */
[----:B------:R-:W-:Y:S05]  /*5850*/  EXIT ;  /* 0x000000000000794d */ /* 0x000fea0003800000 */
.L_x_8657:
[----:B------:R-:W-:Y:S01]  /*5860*/  HFMA2.MMA R233, -RZ, RZ, 0, 5.9604644775390625e-08 ;  /* 0x00000001ffe97435 */ /* 0x000fe200000001ff */
[----:B------:R-:W-:Y:S02]  /*5870*/  MOV R236, R6 ;  /* 0x0000000600ec7202 */ /* 0x000fe40000000f00 */
[----:B------:R-:W-:Y:S02]  /*5880*/  MOV R232, 0x1f ;  /* 0x0000001f00e87802 */ /* 0x000fe40000000f00 */
[----:B------:R-:W-:-:S07]  /*5890*/  MOV R7, 0xffffffff ;  /* 0xffffffff00077802 */ /* 0x000fce0000000f00 */
[----:B-----5:R-:W-:Y:S05]  /*58a0*/  WARPSYNC.COLLECTIVE R7, `(.L_x_8673) ;  /* 0x0000000007087348 */ /* 0x020fea0003c00000 */
[----:B------:R0:W1:Y:S02]  /*58b0*/  SHFL.BFLY P1, R235, R236, R233, R232 ;  /* 0x0c0000e9eceb7389 */ /* 0x00006400000200e8 */
[----:B01---5:R-:W-:Y:S01]  /*58c0*/  ENDCOLLECTIVE ;  /* 0x000000000000791b */ /* 0x023fe20003800000 */
.L_x_8673:
[----:B------:R-:W-:Y:S01]  /*58d0*/  HFMA2.MMA R233, -RZ, RZ, 0, 1.1920928955078125e-07 ;  /* 0x00000002ffe97435 */ /* 0x000fe200000001ff */
[----:B------:R-:W-:-:S05]  /*58e0*/  FADD R6, R6, R235 ;  /* 0x000000eb06067221 */ /* 0x000fca0000000000 */
[----:B------:R-:W-:-:S07]  /*58f0*/  MOV R236, R6 ;  /* 0x0000000600ec7202 */ /* 0x000fce0000000f00 */
[----:B------:R-:W-:Y:S05]  /*5900*/  WARPSYNC.COLLECTIVE R7, `(.L_x_8674) ;  /* 0x0000000007087348 */ /* 0x000fea0003c00000 */
[----:B------:R0:W1:Y:S02]  /*5910*/  SHFL.BFLY P1, R235, R236, R233, R232 ;  /* 0x0c0000e9eceb7389 */ /* 0x00006400000200e8 */
[----:B01----:R-:W-:Y:S01]  /*5920*/  ENDCOLLECTIVE ;  /* 0x000000000000791b */ /* 0x003fe20003800000 */
.L_x_8674:
[----:B------:R-:W-:Y:S01]  /*5930*/  HFMA2.MMA R233, -RZ, RZ, 0, 2.384185791015625e-07 ;  /* 0x00000004ffe97435 */ /* 0x000fe200000001ff */
[----:B------:R-:W-:-:S05]  /*5940*/  FADD R6, R6, R235 ;  /* 0x000000eb06067221 */ /* 0x000fca0000000000 */
[----:B------:R-:W-:-:S07]  /*5950*/  MOV R236, R6 ;  /* 0x0000000600ec7202 */ /* 0x000fce0000000f00 */
[----:B------:R-:W-:Y:S05]  /*5960*/  WARPSYNC.COLLECTIVE R7, `(.L_x_8675) ;  /* 0x0000000007087348 */ /* 0x000fea0003c00000 */
[----:B------:R0:W1:Y:S02]  /*5970*/  SHFL.BFLY P1, R235, R236, R233, R232 ;  /* 0x0c0000e9eceb7389 */ /* 0x00006400000200e8 */
[----:B01----:R-:W-:Y:S01]  /*5980*/  ENDCOLLECTIVE ;  /* 0x000000000000791b */ /* 0x003fe20003800000 */
.L_x_8675:
[----:B------:R-:W-:Y:S01]  /*5990*/  HFMA2.MMA R233, -RZ, RZ, 0, 4.76837158203125e-07 ;  /* 0x00000008ffe97435 */ /* 0x000fe200000001ff */
[----:B------:R-:W-:-:S05]  /*59a0*/  FADD R6, R6, R235 ;  /* 0x000000eb06067221 */ /* 0x000fca0000000000 */
[----:B------:R-:W-:-:S07]  /*59b0*/  MOV R236, R6 ;  /* 0x0000000600ec7202 */ /* 0x000fce0000000f00 */
[----:B------:R-:W-:Y:S05]  /*59c0*/  WARPSYNC.COLLECTIVE R7, `(.L_x_8676) ;  /* 0x0000000007087348 */ /* 0x000fea0003c00000 */
[----:B------:R0:W1:Y:S02]  /*59d0*/  SHFL.BFLY P1, R235, R236, R233, R232 ;  /* 0x0c0000e9eceb7389 */ /* 0x00006400000200e8 */
[----:B01----:R-:W-:Y:S01]  /*59e0*/  ENDCOLLECTIVE ;  /* 0x000000000000791b */ /* 0x003fe20003800000 */
.L_x_8676:
[----:B------:R-:W-:Y:S01]  /*59f0*/  HFMA2.MMA R233, -RZ, RZ, 0, 9.5367431640625e-07 ;  /* 0x00000010ffe97435 */ /* 0x000fe200000001ff */
[----:B------:R-:W-:-:S05]  /*5a00*/  FADD R6, R6, R235 ;  /* 0x000000eb06067221 */ /* 0x000fca0000000000 */
[----:B------:R-:W-:-:S07]  /*5a10*/  MOV R236, R6 ;  /* 0x0000000600ec7202 */ /* 0x000fce0000000f00 */
[----:B------:R-:W-:Y:S05]  /*5a20*/  WARPSYNC.COLLECTIVE R7, `(.L_x_8677) ;  /* 0x0000000007087348 */ /* 0x000fea0003c00000 */
[----:B------:R0:W1:Y:S02]  /*5a30*/  SHFL.BFLY P1, R235, R236, R233, R232 ;  /* 0x0c0000e9eceb7389 */ /* 0x00006400000200e8 */
[----:B01----:R-:W-:Y:S01]  /*5a40*/  ENDCOLLECTIVE ;  /* 0x000000000000791b */ /* 0x003fe20003800000 */
.L_x_8677:
        /* <DEDUP_REMOVED lines=168> */
.L_x_8678:
[----:B------:R-:W-:Y:S01]  /*64d0*/  HFMA2.MMA R233, -RZ, RZ, 0, 1.1920928955078125e-07 ;  /* 0x00000002ffe97435 */ /* 0x000fe200000001ff */
[----:B------:R-:W-:-:S05]  /*64e0*/  FADD R234, R234, R235 ;  /* 0x000000ebeaea7221 */ /* 0x000fca0000000000 */
[----:B------:R-:W-:-:S07]  /*64f0*/  MOV R236, R234 ;  /* 0x000000ea00ec7202 */ /* 0x000fce0000000f00 */
[----:B------:R-:W-:Y:S05]  /*6500*/  WARPSYNC.COLLECTIVE R7, `(.L_x_8679) ;  /* 0x0000000007087348 */ /* 0x000fea0003c00000 */
[----:B------:R0:W1:Y:S02]  /*6510*/  SHFL.BFLY P1, R235, R236, R233, R232 ;  /* 0x0c0000e9eceb7389 */ /* 0x00006400000200e8 */
[----:B01----:R-:W-:Y:S01]  /*6520*/  ENDCOLLECTIVE ;  /* 0x000000000000791b */ /* 0x003fe20003800000 */
.L_x_8679:
[----:B------:R-:W-:Y:S01]  /*6530*/  HFMA2.MMA R233, -RZ, RZ, 0, 2.384185791015625e-07 ;  /* 0x00000004ffe97435 */ /* 0x000fe200000001ff */
[----:B------:R-:W-:-:S05]  /*6540*/  FADD R234, R234, R235 ;  /* 0x000000ebeaea7221 */ /* 0x000fca0000000000 */
[----:B------:R-:W-:-:S07]  /*6550*/  MOV R236, R234 ;  /* 0x000000ea00ec7202 */ /* 0x000fce0000000f00 */
[----:B------:R-:W-:Y:S05]  /*6560*/  WARPSYNC.COLLECTIVE R7, `(.L_x_8680) ;  /* 0x0000000007087348 */ /* 0x000fea0003c00000 */
[----:B------:R0:W1:Y:S02]  /*6570*/  SHFL.BFLY P1, R235, R236, R233, R232 ;  /* 0x0c0000e9eceb7389 */ /* 0x00006400000200e8 */
[----:B01----:R-:W-:Y:S01]  /*6580*/  ENDCOLLECTIVE ;  /* 0x000000000000791b */ /* 0x003fe20003800000 */
.L_x_8680:
[----:B------:R-:W-:Y:S01]  /*6590*/  HFMA2.MMA R233, -RZ, RZ, 0, 4.76837158203125e-07 ;  /* 0x00000008ffe97435 */ /* 0x000fe200000001ff */
[----:B------:R-:W-:-:S05]  /*65a0*/  FADD R234, R234, R235 ;  /* 0x000000ebeaea7221 */ /* 0x000fca0000000000 */
[----:B------:R-:W-:-:S07]  /*65b0*/  MOV R236, R234 ;  /* 0x000000ea00ec7202 */ /* 0x000fce0000000f00 */
[----:B------:R-:W-:Y:S05]  /*65c0*/  WARPSYNC.COLLECTIVE R7, `(.L_x_8681) ;  /* 0x0000000007087348 */ /* 0x000fea0003c00000 */
[----:B------:R0:W1:Y:S02]  /*65d0*/  SHFL.BFLY P1, R235, R236, R233, R232 ;  /* 0x0c0000e9eceb7389 */ /* 0x00006400000200e8 */
[----:B01----:R-:W-:Y:S01]  /*65e0*/  ENDCOLLECTIVE ;  /* 0x000000000000791b */ /* 0x003fe20003800000 */
.L_x_8681:
[----:B------:R-:W-:Y:S01]  /*65f0*/  HFMA2.MMA R233, -RZ, RZ, 0, 9.5367431640625e-07 ;  /* 0x00000010ffe97435 */ /* 0x000fe200000001ff */
[----:B------:R-:W-:-:S05]  /*6600*/  FADD R234, R234, R235 ;  /* 0x000000ebeaea7221 */ /* 0x000fca0000000000 */
[----:B------:R-:W-:-:S07]  /*6610*/  MOV R236, R234 ;  /* 0x000000ea00ec7202 */ /* 0x000fce0000000f00 */
[----:B------:R-:W-:Y:S05]  /*6620*/  WARPSYNC.COLLECTIVE R7, `(.L_x_8682) ;  /* 0x0000000007087348 */ /* 0x000fea0003c00000 */
[----:B------:R0:W1:Y:S02]  /*6630*/  SHFL.BFLY P1, R235, R236, R233, R232 ;  /* 0x0c0000e9eceb7389 */ /* 0x00006400000200e8 */
[----:B01----:R-:W-:Y:S01]  /*6640*/  ENDCOLLECTIVE ;  /* 0x000000000000791b */ /* 0x003fe20003800000 */
.L_x_8682:
[----:B------:R-:W-:Y:S05]  /*6650*/  BRA `(.L_x_8683) ;  /* 0xffffffb000b87947 */ /* 0x000fea000383ffff */
.L_x_8666:
[----:B------:R-:W-:Y:S01]  /*6660*/  HFMA2.MMA R11, -RZ, RZ, 0, 1.847743988037109375e-06 ;  /* 0x0000001fff0b7435 */ /* 0x000fe200000001ff */
[----:B------:R-:W-:Y:S02]  /*6670*/  MOV R8, 0x10 ;  /* 0x0000001000087802 */ /* 0x000fe40000000f00 */
[----:B------:R-:W-:-:S08]  /*6680*/  MOV R7, 0xffffffff ;  /* 0xffffffff00077802 */ /* 0x000fd00000000f00 */
[----:B-----5:R-:W-:Y:S05]  /*6690*/  WARPSYNC.COLLECTIVE R7, `(.L_x_8684) ;  /* 0x0000000007087348 */ /* 0x020fea0003c00000 */
[----:B------:R0:W1:Y:S02]  /*66a0*/  SHFL.DOWN P0, R9, R2, R8, R11 ;  /* 0x0800000802097389 */ /* 0x000064000000000b */
[----:B01---5:R-:W-:Y:S01]  /*66b0*/  ENDCOLLECTIVE ;  /* 0x000000000000791b */ /* 0x023fe20003800000 */
.L_x_8684:
[----:B------:R-:W-:Y:S01]  /*66c0*/  HFMA2.MMA R8, -RZ, RZ, 0, 4.76837158203125e-07 ;  /* 0x00000008ff087435 */ /* 0x000fe200000001ff */
[----:B------:R-:W-:-:S04]  /*66d0*/  MOV R3, R9 ;  /* 0x0000000900037202 */ /* 0x000fc80000000f00 */
[----:B------:R-:W-:-:S04]  /*66e0*/  FMNMX R3, R3, R2, !PT ;  /* 0x0000000203037209 */ /* 0x000fc80007800000 */
[----:B------:R-:W-:-:S07]  /*66f0*/  MOV R2, R3 ;  /* 0x0000000300027202 */ /* 0x000fce0000000f00 */
[----:B------:R-:W-:Y:S05]  /*6700*/  WARPSYNC.COLLECTIVE R7, `(.L_x_8685) ;  /* 0x0000000007087348 */ /* 0x000fea0003c00000 */
[----:B------:R0:W1:Y:S02]  /*6710*/  SHFL.DOWN P0, R9, R2, R8, R11 ;  /* 0x0800000802097389 */ /* 0x000064000000000b */
[----:B01----:R-:W-:Y:S01]  /*6720*/  ENDCOLLECTIVE ;  /* 0x000000000000791b */ /* 0x003fe20003800000 */
.L_x_8685:
[----:B------:R-:W-:Y:S01]  /*6730*/  HFMA2.MMA R8, -RZ, RZ, 0, 2.384185791015625e-07 ;  /* 0x00000004ff087435 */ /* 0x000fe200000001ff */
[----:B------:R-:W-:-:S04]  /*6740*/  MOV R4, R9 ;  /* 0x0000000900047202 */ /* 0x000fc80000000f00 */
[----:B------:R-:W-:-:S04]  /*6750*/  FMNMX R4, R3, R4, !PT ;  /* 0x0000000403047209 */ /* 0x000fc80007800000 */
[----:B------:R-:W-:-:S07]  /*6760*/  MOV R2, R4 ;  /* 0x0000000400027202 */ /* 0x000fce0000000f00 */
[----:B------:R-:W-:Y:S05]  /*6770*/  WARPSYNC.COLLECTIVE R7, `(.L_x_8686) ;  /* 0x0000000007087348 */ /* 0x000fea0003c00000 */
[----:B------:R0:W1:Y:S02]  /*6780*/  SHFL.DOWN P0, R9, R2, R8, R11 ;  /* 0x0800000802097389 */ /* 0x000064000000000b */
[----:B01----:R-:W-:Y:S01]  /*6790*/  ENDCOLLECTIVE ;  /* 0x000000000000791b */ /* 0x003fe20003800000 */
.L_x_8686:
[----:B------:R-:W-:Y:S01]  /*67a0*/  HFMA2.MMA R8, -RZ, RZ, 0, 1.1920928955078125e-07 ;  /* 0x00000002ff087435 */ /* 0x000fe200000001ff */
[----:B------:R-:W-:-:S04]  /*67b0*/  MOV R5, R9 ;  /* 0x0000000900057202 */ /* 0x000fc80000000f00 */
[----:B------:R-:W-:-:S04]  /*67c0*/  FMNMX R5, R4, R5, !PT ;  /* 0x0000000504057209 */ /* 0x000fc80007800000 */
[----:B------:R-:W-:-:S07]  /*67d0*/  MOV R2, R5 ;  /* 0x0000000500027202 */ /* 0x000fce0000000f00 */
[----:B------:R-:W-:Y:S05]  /*67e0*/  WARPSYNC.COLLECTIVE R7, `(.L_x_8687) ;  /* 0x0000000007087348 */ /* 0x000fea0003c00000 */
[----:B------:R0:W1:Y:S02]  /*67f0*/  SHFL.DOWN P0, R9, R2, R8, R11 ;  /* 0x0800000802097389 */ /* 0x000064000000000b */
[----:B01----:R-:W-:Y:S01]  /*6800*/  ENDCOLLECTIVE ;  /* 0x000000000000791b */ /* 0x003fe20003800000 */
.L_x_8687:
[----:B------:R-:W-:Y:S01]  /*6810*/  HFMA2.MMA R8, -RZ, RZ, 0, 5.9604644775390625e-08 ;  /* 0x00000001ff087435 */ /* 0x000fe200000001ff */
[----:B------:R-:W-:-:S04]  /*6820*/  MOV R6, R9 ;  /* 0x0000000900067202 */ /* 0x000fc80000000f00 */
[----:B------:R-:W-:-:S04]  /*6830*/  FMNMX R6, R5, R6, !PT ;  /* 0x0000000605067209 */ /* 0x000fc80007800000 */
[----:B------:R-:W-:-:S07]  /*6840*/  MOV R2, R6 ;  /* 0x0000000600027202 */ /* 0x000fce0000000f00 */
[----:B------:R-:W-:Y:S05]  /*6850*/  WARPSYNC.COLLECTIVE R7, `(.L_x_8688) ;  /* 0x0000000007087348 */ /* 0x000fea0003c00000 */
[----:B------:R0:W1:Y:S02]  /*6860*/  SHFL.DOWN P0, R9, R2, R8, R11 ;  /* 0x0800000802097389 */ /* 0x000064000000000b */
[----:B01----:R-:W-:Y:S01]  /*6870*/  ENDCOLLECTIVE ;  /* 0x000000000000791b */ /* 0x003fe20003800000 */
.L_x_8688:
[----:B------:R-:W-:Y:S05]  /*6880*/  BRA `(.L_x_8689) ;  /* 0xffffffec00047947 */ /* 0x000fea000383ffff */
.L_x_8669:
[----:B------:R-:W-:Y:S01]  /*6890*/  HFMA2.MMA R11, -RZ, RZ, 0, 1.847743988037109375e-06 ;  /* 0x0000001fff0b7435 */ /* 0x000fe200000001ff */
[----:B------:R-:W-:Y:S02]  /*68a0*/  MOV R8, 0x2 ;  /* 0x0000000200087802 */ /* 0x000fe40000000f00 */
[----:B------:R-:W-:-:S08]  /*68b0*/  MOV R7, 0xffffffff ;  /* 0xffffffff00077802 */ /* 0x000fd00000000f00 */
[----:B012--5:R-:W-:Y:S05]  /*68c0*/  WARPSYNC.COLLECTIVE R7, `(.L_x_8690) ;  /* 0x0000000007087348 */ /* 0x027fea0003c00000 */
[----:B--2---:R2:W3:Y:S02]  /*68d0*/  SHFL.DOWN P0, R9, R2, R8, R11 ;  /* 0x0800000802097389 */ /* 0x0044e4000000000b */
[----:B0123-5:R-:W-:Y:S01]  /*68e0*/  ENDCOLLECTIVE ;  /* 0x000000000000791b */ /* 0x02ffe20003800000 */
.L_x_8690:
[----:B------:R-:W-:Y:S01]  /*68f0*/  HFMA2.MMA R8, -RZ, RZ, 0, 5.9604644775390625e-08 ;  /* 0x00000001ff087435 */ /* 0x000fe200000001ff */
[----:B------:R-:W-:-:S04]  /*6900*/  MOV R3, R9 ;  /* 0x0000000900037202 */ /* 0x000fc80000000f00 */
[----:B------:R-:W-:-:S04]  /*6910*/  FMNMX R3, R3, R2, !PT ;  /* 0x0000000203037209 */ /* 0x000fc80007800000 */
[----:B------:R-:W-:-:S07]  /*6920*/  MOV R2, R3 ;  /* 0x0000000300027202 */ /* 0x000fce0000000f00 */
[----:B------:R-:W-:Y:S05]  /*6930*/  WARPSYNC.COLLECTIVE R7, `(.L_x_8691) ;  /* 0x0000000007087348 */ /* 0x000fea0003c00000 */
[----:B------:R0:W1:Y:S02]  /*6940*/  SHFL.DOWN P0, R9, R2, R8, R11 ;  /* 0x0800000802097389 */ /* 0x000064000000000b */
[----:B01----:R-:W-:Y:S01]  /*6950*/  ENDCOLLECTIVE ;  /* 0x000000000000791b */ /* 0x003fe20003800000 */
.L_x_8691:
[----:B------:R-:W-:Y:S01]  /*6960*/  MOV R4, R9 ;  /* 0x0000000900047202 */ /* 0x000fe20000000f00 */
[----:B------:R-:W-:Y:S06]  /*6970*/  BRA `(.L_x_8692) ;  /* 0xffffffec003c7947 */ /* 0x000fec000383ffff */
        .weak           $__internal_107_$__cuda_sm20_rcp_rn_f32_slowpath
        .type           $__internal_107_$__cuda_sm20_rcp_rn_f32_slowpath,@function
        .size           $__internal_107_$__cuda_sm20_rcp_rn_f32_slowpath,(.L_x_14443 - $__internal_107_$__cuda_sm20_rcp_rn_f32_slowpath)
$__internal_107_$__cuda_sm20_rcp_rn_f32_slowpath:
        /* <DEDUP_REMOVED lines=15> */
.L_x_8694:
        /* <DEDUP_REMOVED lines=33> */
.L_x_8696:
[----:B------:R0:W1:Y:S02]  /*6c80*/  MUFU.RCP R234, R5 ;  /* 0x0000000500ea7308 */ /* 0x0000640000001000 */
.L_x_8695:
[----:B------:R-:W-:Y:S05]  /*6c90*/  BSYNC B1 ;  /* 0x0000000000017941 */ /* 0x000fea0003800000 */
.L_x_8693:
[----:B------:R-:W-:Y:S01]  /*6ca0*/  HFMA2.MMA R235, -RZ, RZ, 0, 0 ;  /* 0x00000000ffeb7435 */ /* 0x000fe200000001ff */
[----:B01----:R-:W-:Y:S02]  /*6cb0*/  MOV R5, R234 ;  /* 0x000000ea00057202 */ /* 0x003fe40000000f00 */
[----:B------:R-:W-:-:S04]  /*6cc0*/  MOV R234, R240 ;  /* 0x000000f000ea7202 */ /* 0x000fc80000000f00 */
[----:B------:R-:W-:Y:S05]  /*6cd0*/  RET.REL.NODEC R234 `(_ZN18transformer_engine13normalization19ln_fwd_tuned_kernelINS0_13Kernel_traitsIff6__halffjLj10240ELj1ELj1ELj4ELj16ENS0_18Kernel_traits_baseILj10240EffS3_fjLj128EEEEEEEvNS0_19ForwardKernelParamsE) ;  /* 0xffffff90eac87950 */ /* 0x000fea0003c3ffff */
.L_x_8697:
        /* <DEDUP_REMOVED lines=10> */
.L_x_14443:


//--------------------- .text._ZN18transformer_engine13normalization19ln_fwd_tuned_kernelINS0_13Kernel_traitsI6__halfS3_S3_fjLj10240ELj1ELj1ELj4ELj16ENS0_18Kernel_traits_baseILj10240ES3_S3_S3_fjLj128EEEEEEEvNS0_19ForwardKernelParamsE --------------------------
	.section	.text._ZN18transformer_engine13normalization19ln_fwd_tuned_kernelINS0_13Kernel_traitsI6__halfS3_S3_fjLj10240ELj1ELj1ELj4ELj16ENS0_18Kernel_traits_baseILj10240ES3_S3_S3_fjLj128EEEEEEEvNS0_19ForwardKernelParamsE,"ax",@progbits
	.align	128
        .global         _ZN18transformer_engine13normalization19ln_fwd_tuned_kernelINS0_13Kernel_traitsI6__halfS3_S3_fjLj10240ELj1ELj1ELj4ELj16ENS0_18Kernel_traits_baseILj10240ES3_S3_S3_fjLj128EEEEEEEvNS0_19ForwardKernelParamsE
        .type           _ZN18transformer_engine13normalization19ln_fwd_tuned_kernelINS0_13Kernel_traitsI6__halfS3_S3_fjLj10240ELj1ELj1ELj4ELj16ENS0_18Kernel_traits_baseILj10240ES3_S3_S3_fjLj128EEEEEEEvNS0_19ForwardKernelParamsE,@function
        .size           _ZN18transformer_engine13normalization19ln_fwd_tuned_kernelINS0_13Kernel_traitsI6__halfS3_S3_fjLj10240ELj1ELj1ELj4ELj16ENS0_18Kernel_traits_baseILj10240ES3_S3_S3_fjLj128EEEEEEEvNS0_19ForwardKernelParamsE,(.L_x_14444 - _ZN18transformer_engine13normalization19ln_fwd_tuned_kernelINS0_13Kernel_traitsI6__halfS3_S3_fjLj10240ELj1ELj1ELj4ELj16ENS0_18Kernel_traits_baseILj10240ES3_S3_S3_fjLj128EEEEEEEvNS0_19ForwardKernelParamsE)
        .other          _ZN18transformer_engine13normalization19ln_fwd_tuned_kernelINS0_13Kernel_traitsI6__halfS3_S3_fjLj10240ELj1ELj1ELj4ELj16ENS0_18Kernel_traits_baseILj10240ES3_S3_S3_fjLj128EEEEEEEvNS0_19ForwardKernelParamsE,@"STO_CUDA_ENTRY STV_DEFAULT"
_ZN18transformer_engine13normalization19ln_fwd_tuned_kernelINS0_13Kernel_traitsI6__halfS3_S3_fjLj10240ELj1ELj1ELj4ELj16ENS0_18Kernel_traits_baseILj10240ES3_S3_S3_fjLj128EEEEEEEvNS0_19ForwardKernelParamsE:
.text._ZN18transformer_engine13normalization19ln_fwd_tuned_kernelINS0_13Kernel_traitsI6__halfS3_S3_fjLj10240ELj1ELj1ELj4ELj16ENS0_18Kernel_traits_baseILj10240ES3_S3_S3_fjLj128EEEEEEEvNS0_19ForwardKernelParamsE:
        /* <DEDUP_REMOVED lines=49> */
.L_x_8706:
        /* <DEDUP_REMOVED lines=35> */
[----:B------:R-:W-:Y:S01]  /*0540*/  LOP3.LUT P0, RZ, R93, 0x1f, RZ, 0xc0, !PT ;  /* 0x0000001f5dff7812 */ /* 0x000fe2000780c0ff */
        /* <DEDUP_REMOVED lines=109> */
[--C-:B------:R-:W-:Y:S01]  /*0c20*/  HADD2.F32 R157, -RZ, R81.reuse.H0_H0 ;  /* 0x20000051ff9d7230 */ /* 0x100fe20000004100 */
[----:B------:R-:W-:Y:S01]  /*0c30*/  LOP3.LUT R80, R2, 0x7fffffc, RZ, 0xc0, !PT ;  /* 0x07fffffc02507812 */ /* 0x000fe200078ec0ff */
[----:B------:R-:W-:Y:S02]  /*0c40*/  HADD2.F32 R163, -RZ, R81.H1_H1 ;  /* 0x30000051ffa37230 */ /* 0x000fe40000004100 */
[----:B------:R-:W-:Y:S01]  /*0c50*/  FADD R0, R227, R0 ;  /* 0x00000000e3007221 */ /* 0x000fe20000000000 */
[--C-:B------:R-:W-:Y:S01]  /*0c60*/  HADD2.F32 R165, -RZ, R82.reuse.H0_H0 ;  /* 0x20000052ffa57230 */ /* 0x100fe20000004100 */
[----:B------:R-:W-:Y:S01]  /*0c70*/  @!P1 IADD3 R80, R80, 0x4, RZ ;  /* 0x0000000450509810 */ /* 0x000fe20007ffe0ff */
[----:B------:R-:W-:Y:S02]  /*0c80*/  HADD2.F32 R129, -RZ, R82.H1_H1 ;  /* 0x30000052ff817230 */ /* 0x000fe40000004100 */
[----:B------:R-:W-:Y:S01]  /*0c90*/  FADD R0, R233, R0 ;  /* 0x00000000e9007221 */ /* 0x000fe20000000000 */
[----:B------:R-:W-:-:S02]  /*0ca0*/  HADD2.F32 R131, -RZ, R83.H0_H0 ;  /* 0x20000053ff837230 */ /* 0x000fc40000004100 */
[----:B------:R-:W-:Y:S02]  /*0cb0*/  HADD2.F32 R139, -RZ, R83.H1_H1 ;  /* 0x30000053ff8b7230 */ /* 0x000fe40000004100 */
        /* <DEDUP_REMOVED lines=224> */
.L_x_8725:
        /* <DEDUP_REMOVED lines=35> */
[----:B-123-5:R-:W-:Y:S05]  /*1cf0*/  CALL.REL.NOINC `($__internal_108_$__cuda_sm20_rcp_rn_f32_slowpath) ;  /* 0x0000004400b07944 */ /* 0x02efea0003c00000 */
[----:B------:R-:W-:Y:S05]  /*1d00*/  BRA `(.L_x_8702) ;  /* 0x0000000000107947 */ /* 0x000fea0003800000 */
.L_x_8701:
[----:B------:R-:W4:Y:S02]  /*1d10*/  MUFU.RCP R0, R123 ;  /* 0x0000007b00007308 */ /* 0x000f240000001000 */
[----:B----4-:R-:W-:-:S04]  /*1d20*/  FFMA R2, R123, R0, -1 ;  /* 0xbf8000007b027423 */ /* 0x010fc80000000000 */
[----:B------:R-:W-:-:S04]  /*1d30*/  FADD.FTZ R83, -R2, -RZ ;  /* 0x800000ff02537221 */ /* 0x000fc80000010100 */
[----:B------:R-:W-:-:S07]  /*1d40*/  FFMA R0, R0, R83, R0 ;  /* 0x0000005300007223 */ /* 0x000fce0000000000 */
.L_x_8702:
[----:B------:R-:W-:Y:S05]  /*1d50*/  BSYNC B0 ;  /* 0x0000000000007941 */ /* 0x000fea0003800000 */
.L_x_8700:
        /* <DEDUP_REMOVED lines=20> */
[----:B-----5:R-:W-:Y:S05]  /*1ea0*/  CALL.REL.NOINC `($__internal_108_$__cuda_sm20_rcp_rn_f32_slowpath) ;  /* 0x0000004400447944 */ /* 0x020fea0003c00000 */
[----:B------:R-:W-:Y:S05]  /*1eb0*/  BRA `(.L_x_8705) ;  /* 0x0000000000107947 */ /* 0x000fea0003800000 */
.L_x_8704:
[----:B------:R-:W1:Y:S02]  /*1ec0*/  MUFU.RCP R0, R83 ;  /* 0x0000005300007308 */ /* 0x000e640000001000 */
[----:B-1----:R-:W-:-:S04]  /*1ed0*/  FFMA R2, R83, R0, -1 ;  /* 0xbf80000053027423 */ /* 0x002fc80000000000 */
[----:B------:R-:W-:-:S04]  /*1ee0*/  FADD.FTZ R81, -R2, -RZ ;  /* 0x800000ff02517221 */ /* 0x000fc80000010100 */
[----:B------:R-:W-:-:S07]  /*1ef0*/  FFMA R0, R0, R81, R0 ;  /* 0x0000005100007223 */ /* 0x000fce0000000000 */
.L_x_8705:
[----:B------:R-:W-:Y:S05]  /*1f00*/  BSYNC B0 ;  /* 0x0000000000007941 */ /* 0x000fea0003800000 */
.L_x_8703:
[----:B------:R-:W-:Y:S01]  /*1f10*/  FADD R2, R85, -R96 ;  /* 0x8000006055027221 */ /* 0x000fe20000000000 */
[----:B------:R-:W-:Y:S01]  /*1f20*/  FADD R81, R80, R115 ;  /* 0x0000007350517221 */ /* 0x000fe20000000000 */
[----:B------:R-:W1:Y:S01]  /*1f30*/  LDC R118, c[0x0][0x268] ;  /* 0x00009a00ff767b82 */ /* 0x000e620000000800 */
[----:B------:R-:W-:Y:S01]  /*1f40*/  FMUL R80, R112, R96 ;  /* 0x0000006070507220 */ /* 0x000fe20000400000 */
[----:B------:R-:W-:Y:S01]  /*1f50*/  FMUL R2, R2, R2 ;  /* 0x0000000202027220 */ /* 0x000fe20000400000 */
[----:B------:R-:W-:Y:S01]  /*1f60*/  ISETP.NE.AND P1, PT, RZ, UR6, PT ;  /* 0x00000006ff007c0c */ /* 0x000fe2000bf25270 */
[----:B-----5:R-:W-:Y:S01]  /*1f70*/  HADD2.F32 R84, -RZ, R125.H0_H0 ;  /* 0x2000007dff547230 */ /* 0x020fe20000004100 */
[----:B------:R-:W-:Y:S01]  /*1f80*/  LOP3.LUT P2, RZ, R94, 0xff, RZ, 0xc0, !PT ;  /* 0x000000ff5eff7812 */ /* 0x000fe2000784c0ff */
[----:B------:R-:W-:Y:S01]  /*1f90*/  FMUL R2, R123, R2 ;  /* 0x000000027b027220 */ /* 0x000fe20000400000 */
[----:B0-----:R-:W-:Y:S02]  /*1fa0*/  HADD2.F32 R86, -RZ, R41.H0_H0 ;  /* 0x20000029ff567230 */ /* 0x001fe40000004100 */
[----:B------:R-:W-:-:S02]  /*1fb0*/  HADD2.F32 R82, -RZ, R40.H1_H1 ;  /* 0x30000028ff527230 */ /* 0x000fc40000004100 */
[----:B------:R-:W-:Y:S01]  /*1fc0*/  FMUL R2, R112, R2 ;  /* 0x0000000270027220 */ /* 0x000fe20000400000 */
[----:B------:R-:W-:Y:S01]  /*1fd0*/  HADD2.F32 R96, -RZ, R42.H1_H1 ;  /* 0x3000002aff607230 */ /* 0x000fe20000004100 */
[----:B------:R-:W-:Y:S01]  /*1fe0*/  SEL R94, RZ, 0x1, P2 ;  /* 0x00000001ff5e7807 */ /* 0x000fe20001000000 */
[----:B------:R-:W-:Y:S02]  /*1ff0*/  HADD2.F32 R98, -RZ, R127.H0_H0 ;  /* 0x2000007fff627230 */ /* 0x000fe40000004100 */
[----:B------:R-:W-:Y:S01]  /*2000*/  FFMA R2, R2, R0, R81 ;  /* 0x0000000002027223 */ /* 0x000fe20000000051 */
[----:B------:R-:W-:Y:S02]  /*2010*/  HADD2.F32 R114, -RZ, R43.H0_H0 ;  /* 0x2000002bff727230 */ /* 0x000fe40000004100 */
[----:B------:R-:W-:Y:S01]  /*2020*/  @P1 FADD R84, R84, 1 ;  /* 0x3f80000054541421 */ /* 0x000fe20000000000 */
[----:B------:R-:W-:Y:S02]  /*2030*/  HADD2.F32 R120, -RZ, R36.H1_H1 ;  /* 0x30000024ff787230 */ /* 0x000fe40000004100 */
[----:B------:R-:W-:Y:S01]  /*2040*/  @P1 FADD R98, R98, 1 ;  /* 0x3f80000062621421 */ /* 0x000fe20000000000 */
[----:B------:R0:W1:Y:S01]  /*2050*/  SHFL.IDX PT, R81, R2, RZ, 0x1f ;  /* 0x00001fff02517589 */ /* 0x00006200000e0000 */
[----:B------:R-:W-:-:S02]  /*2060*/  HADD2.F32 R122, -RZ, R77.H0_H0 ;  /* 0x2000004dff7a7230 */ /* 0x000fc40000004100 */
[----:B------:R-:W-:Y:S02]  /*2070*/  HADD2.F32 R128, -RZ, R37.H0_H0 ;  /* 0x20000025ff807230 */ /* 0x000fe40000004100 */
[----:B------:R-:W-:Y:S02]  /*2080*/  HADD2.F32 R132, -RZ, R79.H0_H0 ;  /* 0x2000004fff847230 */ /* 0x000fe40000004100 */
[----:B------:R-:W-:Y:S01]  /*2090*/  @P1 FADD R122, R122, 1 ;  /* 0x3f8000007a7a1421 */ /* 0x000fe20000000000 */
[----:B------:R-:W-:Y:S02]  /*20a0*/  HADD2.F32 R134, -RZ, R39.H0_H0 ;  /* 0x20000027ff867230 */ /* 0x000fe40000004100 */
[----:B0-----:R-:W-:Y:S02]  /*20b0*/  HADD2.F32 R2, -RZ, R40.H0_H0 ;  /* 0x20000028ff027230 */ /* 0x001fe40000004100 */
[----:B------:R-:W-:Y:S01]  /*20c0*/  @P1 FADD R132, R132, 1 ;  /* 0x3f80000084841421 */ /* 0x000fe20000000000 */
[----:B------:R-:W-:-:S02]  /*20d0*/  HADD2.F32 R136, -RZ, R73.H0_H0 ;  /* 0x20000049ff887230 */ /* 0x000fc40000004100 */
[----:B------:R-:W-:Y:S02]  /*20e0*/  HADD2.F32 R138, -RZ, R33.H0_H0 ;  /* 0x20000021ff8a7230 */ /* 0x000fe40000004100 */
[----:B------:R-:W-:Y:S02]  /*20f0*/  HADD2.F32 R140, -RZ, R75.H0_H0 ;  /* 0x2000004bff8c7230 */ /* 0x000fe40000004100 */
[----:B------:R-:W-:Y:S01]  /*2100*/  @P1 FADD R136, R136, 1 ;  /* 0x3f80000088881421 */ /* 0x000fe20000000000 */
[----:B------:R-:W-:Y:S02]  /*2110*/  HADD2.F32 R142, -RZ, R35.H0_H0 ;  /* 0x20000023ff8e7230 */ /* 0x000fe40000004100 */
[----:B------:R-:W-:Y:S02]  /*2120*/  HADD2.F32 R144, -RZ, R69.H0_H0 ;  /* 0x20000045ff907230 */ /* 0x000fe40000004100 */
[----:B------:R-:W-:Y:S01]  /*2130*/  @P1 FADD R140, R140, 1 ;  /* 0x3f8000008c8c1421 */ /* 0x000fe20000000000 */
[----:B------:R-:W-:-:S02]  /*2140*/  HADD2.F32 R146, -RZ, R29.H0_H0 ;  /* 0x2000001dff927230 */ /* 0x000fc40000004100 */
[----:B------:R-:W-:Y:S02]  /*2150*/  HADD2.F32 R148, -RZ, R71.H0_H0 ;  /* 0x20000047ff947230 */ /* 0x000fe40000004100 */
[----:B-1----:R-:W-:Y:S01]  /*2160*/  FFMA R118, R81, 9.7656251455191522837e-05, R118 ;  /* 0x38cccccd51767823 */ /* 0x002fe20000000076 */
[----:B------:R-:W-:Y:S01]  /*2170*/  FFMA R81, R123, R85, R80 ;  /* 0x000000557b517223 */ /* 0x000fe20000000050 */
[--C-:B------:R-:W-:Y:S02]  /*2180*/  HADD2.F32 R80, -RZ, R124.reuse.H1_H1 ;  /* 0x3000007cff507230 */ /* 0x100fe40000004100 */
[----:B------:R-:W-:Y:S01]  /*2190*/  @P1 FADD R144, R144, 1 ;  /* 0x3f80000090901421 */ /* 0x000fe20000000000 */
[----:B------:R-:W-:Y:S01]  /*21a0*/  HADD2.F32 R150, -RZ, R31.H0_H0 ;  /* 0x2000001fff967230 */ /* 0x000fe20000004100 */
[----:B------:R-:W-:Y:S01]  /*21b0*/  FSETP.GEU.AND P0, PT, |R118|, 1.175494350822287508e-38, PT ;  /* 0x008000007600780b */ /* 0x000fe20003f0e200 */
[----:B------:R-:W-:Y:S01]  /*21c0*/  FMUL R81, R81, R0 ;  /* 0x0000000051517220 */ /* 0x000fe20000400000 */
[----:B------:R-:W-:-:S02]  /*21d0*/  HADD2.F32 R0, -RZ, R124.H0_H0 ;  /* 0x2000007cff007230 */ /* 0x000fc40000004100 */
[----:B------:R-:W-:Y:S01]  /*21e0*/  @P1 FADD R80, R80, 1 ;  /* 0x3f80000050501421 */ /* 0x000fe20000000000 */
[----:B------:R-:W-:Y:S01]  /*21f0*/  @P1 FADD R148, R148, 1 ;  /* 0x3f80000094941421 */ /* 0x000fe20000000000 */
[----:B------:R-:W-:Y:S01]  /*2200*/  HADD2.F32 R152, -RZ, R65.H0_H0 ;  /* 0x20000041ff987230 */ /* 0x000fe20000004100 */
[----:B------:R-:W0:Y:S01]  /*2210*/  SHFL.IDX PT, R112, R81, RZ, 0x1f ;  /* 0x00001fff51707589 */ /* 0x000e2200000e0000 */
[----:B------:R-:W-:Y:S01]  /*2220*/  @P1 FADD R0, R0, 1 ;  /* 0x3f80000000001421 */ /* 0x000fe20000000000 */
[----:B------:R-:W-:Y:S02]  /*2230*/  HADD2.F32 R154, -RZ, R25.H0_H0 ;  /* 0x20000019ff9a7230 */ /* 0x000fe40000004100 */
[----:B------:R-:W-:Y:S01]  /*2240*/  @P1 FADD R152, R152, 1 ;  /* 0x3f80000098981421 */ /* 0x000fe20000000000 */
[----:B------:R-:W-:Y:S02]  /*2250*/  HADD2.F32 R156, -RZ, R67.H0_H0 ;  /* 0x20000043ff9c7230 */ /* 0x000fe40000004100 */
[----:B------:R-:W-:Y:S01]  /*2260*/  @!P0 FMUL R118, R118, 16777216 ;  /* 0x4b80000076768820 */ /* 0x000fe20000400000 */
[----:B------:R-:W-:-:S02]  /*2270*/  HADD2.F32 R158, -RZ, R27.H0_H0 ;  /* 0x2000001bff9e7230 */ /* 0x000fc40000004100 */
[----:B------:R-:W-:Y:S01]  /*2280*/  @P1 FADD R156, R156, 1 ;  /* 0x3f8000009c9c1421 */ /* 0x000fe20000000000 */
[----:B------:R-:W-:Y:S02]  /*2290*/  HADD2.F32 R160, -RZ, R61.H0_H0 ;  /* 0x2000003dffa07230 */ /* 0x000fe40000004100 */
[----:B------:R-:W1:Y:S01]  /*22a0*/  MUFU.RSQ R118, R118 ;  /* 0x0000007600767308 */ /* 0x000e620000001400 */
[----:B------:R-:W-:Y:S02]  /*22b0*/  HADD2.F32 R162, -RZ, R21.H0_H0 ;  /* 0x20000015ffa27230 */ /* 0x000fe40000004100 */
[----:B------:R-:W-:Y:S01]  /*22c0*/  @P1 FADD R160, R160, 1 ;  /* 0x3f800000a0a01421 */ /* 0x000fe20000000000 */
[----:B------:R-:W-:Y:S02]  /*22d0*/  HADD2.F32 R164, -RZ, R58.H1_H1 ;  /* 0x3000003affa47230 */ /* 0x000fe40000004100 */
[----:B------:R-:W-:Y:S02]  /*22e0*/  HADD2.F32 R166, -RZ, R52.H0_H0 ;  /* 0x20000034ffa67230 */ /* 0x000fe40000004100 */
[----:B------:R-:W-:-:S02]  /*22f0*/  HADD2.F32 R168, -RZ, R53.H0_H0 ;  /* 0x20000035ffa87230 */ /* 0x000fc40000004100 */
[----:B------:R-:W-:Y:S01]  /*2300*/  @P1 FADD R164, R164, 1 ;  /* 0x3f800000a4a41421 */ /* 0x000fe20000000000 */
[----:B------:R-:W-:Y:S02]  /*2310*/  HADD2.F32 R170, -RZ, R54.H0_H0 ;  /* 0x20000036ffaa7230 */ /* 0x000fe40000004100 */
[--C-:B0-----:R-:W-:Y:S01]  /*2320*/  FADD R137, R137, -R112.reuse ;  /* 0x8000007089897221 */ /* 0x101fe20000000000 */
        /* <DEDUP_REMOVED lines=15> */
[----:B------:R-:W-:Y:S01]  /*2420*/  FFMA R81, R155, R84, R86 ;  /* 0x000000549b517223 */ /* 0x000fe20000000056 */
[----:B------:R-:W-:Y:S02]  /*2430*/  HADD2.F32 R84, -RZ, R125.H1_H1 ;  /* 0x3000007dff547230 */ /* 0x000fe40000004100 */
[----:B------:R-:W-:Y:S01]  /*2440*/  FFMA R80, R151, R80, R82 ;  /* 0x0000005097507223 */ /* 0x000fe20000000052 */
[----:B------:R-:W-:Y:S02]  /*2450*/  HADD2.F32 R2, -RZ, R126.H0_H0 ;  /* 0x2000007eff027230 */ /* 0x000fe40000004100 */
[----:B------:R-:W-:Y:S01]  /*2460*/  FMUL R145, R118, R145 ;  /* 0x0000009176917220 */ /* 0x000fe20000400000 */
[----:B------:R-:W-:Y:S02]  /*2470*/  HADD2.F32 R82, -RZ, R42.H0_H0 ;  /* 0x2000002aff527230 */ /* 0x000fe40000004100 */
[----:B------:R-:W-:Y:S01]  /*2480*/  @P1 FADD R84, R84, 1 ;  /* 0x3f80000054541421 */ /* 0x000fe20000000000 */
[----:B------:R-:W-:Y:S01]  /*2490*/  HADD2.F32 R86, -RZ, R126.H1_H1 ;  /* 0x3000007eff567230 */ /* 0x000fe20000004100 */
[----:B------:R-:W-:Y:S01]  /*24a0*/  @P0 FMNMX R3, R3, |R83|, !PT ;  /* 0x4000005303030209 */ /* 0x000fe20007800000 */
        /* <DEDUP_REMOVED lines=14> */
[----:B------:R-:W-:Y:S01]  /*2590*/  HADD2.F32 R96, -RZ, R76.H0_H0 ;  /* 0x2000004cff607230 */ /* 0x000fe20000004100 */
[----:B------:R-:W-:Y:S01]  /*25a0*/  @P0 FMNMX R3, R3, |R85|, !PT ;  /* 0x4000005503030209 */ /* 0x000fe20007800000 */
        /* <DEDUP_REMOVED lines=229> */
[--C-:B------:R-:W-:Y:S01]  /*3400*/  FADD R187, R104, -R112.reuse ;  /* 0x8000007068bb7221 */ /* 0x100fe20000000000 */
[----:B------:R-:W-:Y:S02]  /*3410*/  HADD2.F32 R160, -RZ, R62.H1_H1 ;  /* 0x3000003effa07230 */ /* 0x000fe40000004100 */
[----:B------:R-:W-:Y:S01]  /*3420*/  @P1 FADD R156, R156, 1 ;  /* 0x3f8000009c9c1421 */ /* 0x000fe20000000000 */
[----:B------:R-:W-:Y:S01]  /*3430*/  FADD R249, R249, -R112 ;  /* 0x80000070f9f97221 */ /* 0x000fe20000000000 */
[C---:B------:R-:W-:Y:S01]  /*3440*/  FMUL R243, R118.reuse, R243 ;  /* 0x000000f376f37220 */ /* 0x040fe20000400000 */
[----:B------:R-:W-:Y:S01]  /*3450*/  FFMA R189, R239, R86, R154 ;  /* 0x00000056efbd7223 */ /* 0x000fe2000000009a */
[----:B------:R-:W-:Y:S01]  /*3460*/  HADD2.F32 R191, -RZ, R63.H0_H0 ;  /* 0x2000003fffbf7230 */ /* 0x000fe20000004100 */
[----:B------:R-:W-:Y:S01]  /*3470*/  @P0 FMNMX R3, R3, |R150|, !PT ;  /* 0x4000009603030209 */ /* 0x000fe20007800000 */
[----:B------:R-:W-:Y:S02]  /*3480*/  HADD2.F32 R162, -RZ, R22.H1_H1 ;  /* 0x30000016ffa27230 */ /* 0x000fe40000004100 */
[----:B------:R-:W-:Y:S01]  /*3490*/  FMUL R104, R118, R187 ;  /* 0x000000bb76687220 */ /* 0x000fe20000400000 */
[----:B------:R-:W-:Y:S01]  /*34a0*/  @P1 FADD R160, R160, 1 ;  /* 0x3f800000a0a01421 */ /* 0x000fe20000000000 */
[----:B------:R-:W-:Y:S01]  /*34b0*/  FMUL R249, R118, R249 ;  /* 0x000000f976f97220 */ /* 0x000fe20000400000 */
[----:B------:R-:W-:Y:S01]  /*34c0*/  FFMA R187, R243, R156, R158 ;  /* 0x0000009cf3bb7223 */ /* 0x000fe2000000009e */
[----:B------:R-:W-:Y:S01]  /*34d0*/  HADD2.F32 R193, -RZ, R23.H0_H0 ;  /* 0x20000017ffc17230 */ /* 0x000fe20000004100 */
[----:B------:R-:W-:Y:S01]  /*34e0*/  @P0 FMNMX R3, R3, |R189|, !PT ;  /* 0x400000bd03030209 */ /* 0x000fe20007800000 */
[----:B------:R-:W-:Y:S01]  /*34f0*/  @P1 FADD R191, R191, 1 ;  /* 0x3f800000bfbf1421 */ /* 0x000fe20000000000 */
[----:B------:R-:W-:-:S02]  /*3500*/  HADD2.F32 R86, -RZ, R63.H1_H1 ;  /* 0x3000003fff567230 */ /* 0x000fc40000004100 */
[----:B------:R-:W-:Y:S01]  /*3510*/  FFMA R156, R249, R160, R162 ;  /* 0x000000a0f99c7223 */ /* 0x000fe200000000a2 */
[--C-:B------:R-:W-:Y:S01]  /*3520*/  FADD R247, R247, -R112.reuse ;  /* 0x80000070f7f77221 */ /* 0x100fe20000000000 */
[----:B------:R-:W-:Y:S01]  /*3530*/  @P0 FMNMX R3, R3, |R187|, !PT ;  /* 0x400000bb03030209 */ /* 0x000fe20007800000 */
[----:B------:R-:W-:Y:S01]  /*3540*/  FFMA R154, R104, R191, R193 ;  /* 0x000000bf689a7223 */ /* 0x000fe200000000c1 */
[----:B------:R-:W-:Y:S02]  /*3550*/  HADD2.F32 R104, -RZ, R23.H1_H1 ;  /* 0x30000017ff687230 */ /* 0x000fe40000004100 */
[--C-:B------:R-:W-:Y:S01]  /*3560*/  FADD R193, R108, -R112.reuse ;  /* 0x800000706cc17221 */ /* 0x100fe20000000000 */
[--C-:B------:R-:W-:Y:S02]  /*3570*/  HADD2.F32 R158, -RZ, R56.reuse.H0_H0 ;  /* 0x20000038ff9e7230 */ /* 0x100fe40000004100 */
[----:B------:R-:W-:Y:S01]  /*3580*/  @P1 FADD R86, R86, 1 ;  /* 0x3f80000056561421 */ /* 0x000fe20000000000 */
[----:B------:R-:W-:Y:S01]  /*3590*/  FADD R251, R251, -R112 ;  /* 0x80000070fbfb7221 */ /* 0x000fe20000000000 */
[----:B------:R-:W-:Y:S01]  /*35a0*/  FMUL R247, R118, R247 ;  /* 0x000000f776f77220 */ /* 0x000fe20000400000 */
[----:B------:R-:W-:Y:S01]  /*35b0*/  @P0 FMNMX R3, R3, |R156|, !PT ;  /* 0x4000009c03030209 */ /* 0x000fe20007800000 */
[----:B------:R-:W-:-:S02]  /*35c0*/  HADD2.F32 R195, -RZ, R56.H1_H1 ;  /* 0x30000038ffc37230 */ /* 0x000fc40000004100 */
[----:B------:R-:W-:Y:S01]  /*35d0*/  FADD R191, R116, -R112 ;  /* 0x8000007074bf7221 */ /* 0x000fe20000000000 */
[--C-:B------:R-:W-:Y:S02]  /*35e0*/  HADD2.F32 R160, -RZ, R16.reuse.H0_H0 ;  /* 0x20000010ffa07230 */ /* 0x100fe40000004100 */
[----:B------:R-:W-:Y:S01]  /*35f0*/  FMUL R116, R118, R193 ;  /* 0x000000c176747220 */ /* 0x000fe20000400000 */
[----:B------:R-:W-:Y:S01]  /*3600*/  @P1 FADD R158, R158, 1 ;  /* 0x3f8000009e9e1421 */ /* 0x000fe20000000000 */
[C---:B------:R-:W-:Y:S01]  /*3610*/  FMUL R251, R118.reuse, R251 ;  /* 0x000000fb76fb7220 */ /* 0x040fe20000400000 */
[----:B------:R-:W-:Y:S01]  /*3620*/  FFMA R193, R247, R86, R104 ;  /* 0x00000056f7c17223 */ /* 0x000fe20000000068 */
        /* <DEDUP_REMOVED lines=9> */
[----:B------:R-:W-:Y:S01]  /*36c0*/  FFMA R160, R108, R195, R197 ;  /* 0x000000c36ca07223 */ /* 0x000fe200000000c5 */
[----:B------:R-:W-:-:S02]  /*36d0*/  HADD2.F32 R86, -RZ, R57.H1_H1 ;  /* 0x30000039ff567230 */ /* 0x000fc40000004100 */
[--C-:B------:R-:W-:Y:S01]  /*36e0*/  FADD R195, R102, -R112.reuse ;  /* 0x8000007066c37221 */ /* 0x100fe20000000000 */
[----:B------:R-:W-:Y:S01]  /*36f0*/  @P0 FMNMX R3, R3, |R191|, !PT ;  /* 0x400000bf03030209 */ /* 0x000fe20007800000 */
[----:B------:R-:W-:Y:S01]  /*3700*/  FFMA R158, R116, R199, R201 ;  /* 0x000000c7749e7223 */ /* 0x000fe200000000c9 */
[----:B------:R-:W-:Y:S02]  /*3710*/  HADD2.F32 R104, -RZ, R17.H1_H1 ;  /* 0x30000011ff687230 */ /* 0x000fe40000004100 */
[----:B------:R-:W-:Y:S01]  /*3720*/  FADD R197, R106, -R112 ;  /* 0x800000706ac57221 */ /* 0x000fe20000000000 */
[----:B------:R-:W-:Y:S02]  /*3730*/  HADD2.F32 R199, -RZ, R58.H0_H0 ;  /* 0x2000003affc77230 */ /* 0x000fe40000004100 */
        /* <DEDUP_REMOVED lines=10> */
[----:B------:R-:W-:Y:S01]  /*37e0*/  FADD R205, R130, -R112 ;  /* 0x8000007082cd7221 */ /* 0x000fe20000000000 */
[--C-:B------:R-:W-:Y:S02]  /*37f0*/  HADD2.F32 R162, -RZ, R59.reuse.H0_H0 ;  /* 0x2000003bffa27230 */ /* 0x100fe40000004100 */
[----:B------:R-:W-:Y:S01]  /*3800*/  FMUL R203, R118, R203 ;  /* 0x000000cb76cb7220 */ /* 0x000fe20000400000 */
[----:B------:R-:W-:Y:S01]  /*3810*/  FFMA R195, R102, R199, R201 ;  /* 0x000000c766c37223 */ /* 0x000fe200000000c9 */
[----:B------:R-:W-:-:S02]  /*3820*/  HADD2.F32 R86, -RZ, R59.H1_H1 ;  /* 0x3000003bff567230 */ /* 0x000fc40000004100 */
[----:B------:R-:W-:Y:S01]  /*3830*/  FADD R119, R119, -R112 ;  /* 0x8000007077777221 */ /* 0x000fe20000000000 */
[----:B------:R-:W-:Y:S01]  /*3840*/  @P0 FMNMX R3, R3, |R197|, !PT ;  /* 0x400000c503030209 */ /* 0x000fe20007800000 */
[--C-:B------:R-:W-:Y:S02]  /*3850*/  HADD2.F32 R116, -RZ, R19.reuse.H0_H0 ;  /* 0x20000013ff747230 */ /* 0x100fe40000004100 */
[----:B------:R-:W-:Y:S01]  /*3860*/  @P1 FADD R162, R162, 1 ;  /* 0x3f800000a2a21421 */ /* 0x000fe20000000000 */
[----:B------:R-:W-:Y:S01]  /*3870*/  FMUL R205, R118, R205 ;  /* 0x000000cd76cd7220 */ /* 0x000fe20000400000 */
[----:B------:R-:W-:Y:S01]  /*3880*/  FFMA R164, R203, R164, R108 ;  /* 0x000000a4cba47223 */ /* 0x000fe2000000006c */
[----:B------:R-:W-:Y:S02]  /*3890*/  HADD2.F32 R102, -RZ, R19.H1_H1 ;  /* 0x30000013ff667230 */ /* 0x000fe40000004100 */
[----:B------:R-:W-:Y:S01]  /*38a0*/  @P1 FADD R86, R86, 1 ;  /* 0x3f80000056561421 */ /* 0x000fe20000000000 */
[----:B------:R-:W-:Y:S01]  /*38b0*/  FMUL R119, R118, R119 ;  /* 0x0000007776777220 */ /* 0x000fe20000400000 */
[----:B------:R-:W-:Y:S01]  /*38c0*/  @P0 FMNMX R3, R3, |R195|, !PT ;  /* 0x400000c303030209 */ /* 0x000fe20007800000 */
[----:B------:R-:W-:Y:S01]  /*38d0*/  FFMA R162, R205, R162, R116 ;  /* 0x000000a2cda27223 */ /* 0x000fe20000000074 */
[----:B------:R-:W-:Y:S01]  /*38e0*/  FADD R103, R103, -R112 ;  /* 0x8000007067677221 */ /* 0x000fe20000000000 */
[----:B------:R-:W-:Y:S01]  /*38f0*/  FFMA R199, R119, R86, R102 ;  /* 0x0000005677c77223 */ /* 0x000fe20000000066 */
[----:B------:R-:W-:Y:S01]  /*3900*/  @P0 FMNMX R3, R3, |R164|, !PT ;  /* 0x400000a403030209 */ /* 0x000fe20007800000 */
[----:B------:R-:W-:-:S02]  /*3910*/  HADD2.F32 R86, -RZ, R53.H1_H1 ;  /* 0x30000035ff567230 */ /* 0x000fc40000004100 */
[--C-:B------:R-:W-:Y:S01]  /*3920*/  FADD R97, R97, -R112.reuse ;  /* 0x8000007061617221 */ /* 0x100fe20000000000 */
[----:B------:R-:W-:Y:S02]  /*3930*/  HADD2.F32 R104, -RZ, R12.H0_H0 ;  /* 0x2000000cff687230 */ /* 0x000fe40000004100 */
[----:B------:R-:W-:Y:S01]  /*3940*/  @P1 FADD R166, R166, 1 ;  /* 0x3f800000a6a61421 */ /* 0x000fe20000000000 */
[----:B------:R-:W-:Y:S02]  /*3950*/  HADD2.F32 R106, -RZ, R52.H1_H1 ;  /* 0x30000034ff6a7230 */ /* 0x000fe40000004100 */
[----:B------:R-:W-:Y:S01]  /*3960*/  FADD R107, R107, -R112 ;  /* 0x800000706b6b7221 */ /* 0x000fe20000000000 */
[----:B------:R-:W-:Y:S01]  /*3970*/  FMUL R103, R118, R103 ;  /* 0x0000006776677220 */ /* 0x000fe20000400000 */
[----:B------:R-:W-:Y:S01]  /*3980*/  @P0 FMNMX R3, R3, |R162|, !PT ;  /* 0x400000a203030209 */ /* 0x000fe20007800000 */
[----:B------:R-:W-:Y:S02]  /*3990*/  HADD2.F32 R102, -RZ, R13.H1_H1 ;  /* 0x3000000dff667230 */ /* 0x000fe40000004100 */
[----:B------:R-:W-:Y:S01]  /*39a0*/  @P1 FADD R86, R86, 1 ;  /* 0x3f80000056561421 */ /* 0x000fe20000000000 */
[----:B------:R-:W-:-:S02]  /*39b0*/  HADD2.F32 R108, -RZ, R12.H1_H1 ;  /* 0x3000000cff6c7230 */ /* 0x000fc40000004100 */
[----:B------:R-:W-:Y:S01]  /*39c0*/  FMUL R97, R118, R97 ;  /* 0x0000006176617220 */ /* 0x000fe20000400000 */
[----:B------:R-:W-:Y:S01]  /*39d0*/  @P1 FADD R106, R106, 1 ;  /* 0x3f8000006a6a1421 */ /* 0x000fe20000000000 */
[----:B------:R-:W-:Y:S01]  /*39e0*/  FADD R105, R105, -R112 ;  /* 0x8000007069697221 */ /* 0x000fe20000000000 */
[----:B------:R-:W-:Y:S01]  /*39f0*/  FMUL R107, R118, R107 ;  /* 0x0000006b766b7220 */ /* 0x000fe20000400000 */
[----:B------:R-:W-:Y:S01]  /*3a00*/  FFMA R166, R103, R166, R104 ;  /* 0x000000a667a67223 */ /* 0x000fe20000000068 */
[----:B------:R-:W-:Y:S01]  /*3a10*/  @P0 FMNMX R3, R3, |R199|, !PT ;  /* 0x400000c703030209 */ /* 0x000fe20007800000 */
[----:B------:R-:W-:Y:S02]  /*3a20*/  HADD2.F32 R110, -RZ, R13.H0_H0 ;  /* 0x2000000dff6e7230 */ /* 0x000fe40000004100 */
[----:B------:R-:W-:Y:S01]  /*3a30*/  FFMA R203, R97, R86, R102 ;  /* 0x0000005661cb7223 */ /* 0x000fe20000000066 */
[----:B------:R-:W-:Y:S01]  /*3a40*/  @P1 FADD R168, R168, 1 ;  /* 0x3f800000a8a81421 */ /* 0x000fe20000000000 */
[----:B------:R-:W-:Y:S01]  /*3a50*/  FMUL R105, R118, R105 ;  /* 0x0000006976697220 */ /* 0x000fe20000400000 */
[----:B------:R-:W-:Y:S01]  /*3a60*/  FFMA R201, R107, R106, R108 ;  /* 0x0000006a6bc97223 */ /* 0x000fe2000000006c */
[----:B------:R-:W-:-:S02]  /*3a70*/  HADD2.F32 R86, -RZ, R55.H0_H0 ;  /* 0x20000037ff567230 */ /* 0x000fc40000004100 */
[--C-:B------:R-:W-:Y:S01]  /*3a80*/  FADD R113, R113, -R112.reuse ;  /* 0x8000007071717221 */ /* 0x100fe20000000000 */
[----:B------:R-:W-:Y:S01]  /*3a90*/  @P0 FMNMX R3, R3, |R166|, !PT ;  /* 0x400000a603030209 */ /* 0x000fe20007800000 */
[----:B------:R-:W-:Y:S01]  /*3aa0*/  FADD R109, R109, -R112 ;  /* 0x800000706d6d7221 */ /* 0x000fe20000000000 */
[----:B------:R-:W-:Y:S01]  /*3ab0*/  FFMA R168, R105, R168, R110 ;  /* 0x000000a869a87223 */ /* 0x000fe2000000006e */
[----:B------:R-:W-:Y:S02]  /*3ac0*/  HADD2.F32 R102, -RZ, R15.H0_H0 ;  /* 0x2000000fff667230 */ /* 0x000fe40000004100 */
[----:B------:R-:W-:Y:S01]  /*3ad0*/  FADD R121, R121, -R112 ;  /* 0x8000007079797221 */ /* 0x000fe20000000000 */
[----:B------:R-:W-:Y:S01]  /*3ae0*/  @P1 FADD R86, R86, 1 ;  /* 0x3f80000056561421 */ /* 0x000fe20000000000 */
[----:B------:R-:W-:Y:S01]  /*3af0*/  FMUL R113, R118, R113 ;  /* 0x0000007176717220 */ /* 0x000fe20000400000 */
[----:B------:R-:W-:Y:S01]  /*3b00*/  @P0 FMNMX R3, R3, |R201|, !PT ;  /* 0x400000c903030209 */ /* 0x000fe20007800000 */
[----:B------:R-:W-:-:S02]  /*3b10*/  HADD2.F32 R104, -RZ, R14.H0_H0 ;  /* 0x2000000eff687230 */ /* 0x000fc40000004100 */
[----:B------:R-:W-:Y:S01]  /*3b20*/  @P1 FADD R170, R170, 1 ;  /* 0x3f800000aaaa1421 */ /* 0x000fe20000000000 */
[----:B------:R-:W-:Y:S02]  /*3b30*/  HADD2.F32 R106, -RZ, R54.H1_H1 ;  /* 0x30000036ff6a7230 */ /* 0x000fe40000004100 */
[C---:B------:R-:W-:Y:S01]  /*3b40*/  FMUL R109, R118.reuse, R109 ;  /* 0x0000006d766d7220 */ /* 0x040fe20000400000 */
[--C-:B------:R-:W-:Y:S01]  /*3b50*/  FADD R111, R111, -R112.reuse ;  /* 0x800000706f6f7221 */ /* 0x100fe20000000000 */
[----:B------:R-:W-:Y:S02]  /*3b60*/  HADD2.F32 R172, -RZ, R55.H1_H1 ;  /* 0x30000037ffac7230 */ /* 0x000fe40000004100 */
[----:B------:R-:W-:Y:S01]  /*3b70*/  FMUL R174, R118, R121 ;  /* 0x0000007976ae7220 */ /* 0x000fe20000400000 */
[----:B------:R-:W-:Y:S01]  /*3b80*/  FADD R117, R117, -R112 ;  /* 0x8000007075757221 */ /* 0x000fe20000000000 */
[----:B------:R-:W-:Y:S01]  /*3b90*/  FFMA R121, R113, R86, R102 ;  /* 0x0000005671797223 */ /* 0x000fe20000000066 */
[----:B------:R-:W-:Y:S01]  /*3ba0*/  @P0 FMNMX R3, R3, |R168|, !PT ;  /* 0x400000a803030209 */ /* 0x000fe20007800000 */
[----:B------:R-:W-:-:S02]  /*3bb0*/  HADD2.F32 R86, -RZ, R48.H1_H1 ;  /* 0x30000030ff567230 */ /* 0x000fc40000004100 */
[----:B------:R-:W-:Y:S01]  /*3bc0*/  FFMA R170, R109, R170, R104 ;  /* 0x000000aa6daa7223 */ /* 0x000fe20000000068 */
[----:B------:R-:W-:Y:S02]  /*3bd0*/  HADD2.F32 R108, -RZ, R14.H1_H1 ;  /* 0x3000000eff6c7230 */ /* 0x000fe40000004100 */
[----:B------:R-:W-:Y:S01]  /*3be0*/  FADD R133, R133, -R112 ;  /* 0x8000007085857221 */ /* 0x000fe20000000000 */
[----:B------:R-:W-:Y:S01]  /*3bf0*/  @P1 FADD R106, R106, 1 ;  /* 0x3f8000006a6a1421 */ /* 0x000fe20000000000 */
[----:B------:R-:W-:Y:S01]  /*3c00*/  FMUL R111, R118, R111 ;  /* 0x0000006f766f7220 */ /* 0x000fe20000400000 */
[----:B------:R-:W-:Y:S02]  /*3c10*/  HADD2.F32 R104, -RZ, R15.H1_H1 ;  /* 0x3000000fff687230 */ /* 0x000fe40000004100 */
[----:B------:R-:W-:Y:S01]  /*3c20*/  @P1 FADD R172, R172, 1 ;  /* 0x3f800000acac1421 */ /* 0x000fe20000000000 */
[----:B------:R-:W-:Y:S01]  /*3c30*/  FMUL R117, R118, R117 ;  /* 0x0000007576757220 */ /* 0x000fe20000400000 */
[----:B------:R-:W-:Y:S01]  /*3c40*/  @P0 FMNMX R3, R3, |R203|, !PT ;  /* 0x400000cb03030209 */ /* 0x000fe20007800000 */
[----:B------:R-:W-:-:S02]  /*3c50*/  HADD2.F32 R102, -RZ, R8.H1_H1 ;  /* 0x30000008ff667230 */ /* 0x000fc40000004100 */
[----:B------:R-:W-:Y:S01]  /*3c60*/  @P1 FADD R86, R86, 1 ;  /* 0x3f80000056561421 */ /* 0x000fe20000000000 */
[----:B------:R-:W-:Y:S01]  /*3c70*/  FMUL R133, R118, R133 ;  /* 0x0000008576857220 */ /* 0x000fe20000400000 */
[----:B------:R-:W-:Y:S01]  /*3c80*/  FFMA R205, R111, R106, R108 ;  /* 0x0000006a6fcd7223 */ /* 0x000fe2000000006c */
[----:B------:R-:W-:Y:S01]  /*3c90*/  FFMA R172, R117, R172, R104 ;  /* 0x000000ac75ac7223 */ /* 0x000fe20000000068 */
[----:B------:R-:W-:Y:S01]  /*3ca0*/  @P0 FMNMX R3, R3, |R170|, !PT ;  /* 0x400000aa03030209 */ /* 0x000fe20007800000 */
[----:B------:R-:W-:Y:S02]  /*3cb0*/  HADD2.F32 R104, -RZ, R49.H0_H0 ;  /* 0x20000031ff687230 */ /* 0x000fe40000004100 */
[----:B------:R-:W-:Y:S01]  /*3cc0*/  FADD R135, R135, -R112 ;  /* 0x8000007087877221 */ /* 0x000fe20000000000 */
[----:B------:R-:W-:Y:S02]  /*3cd0*/  HADD2.F32 R97, -RZ, R48.H0_H0 ;  /* 0x20000030ff617230 */ /* 0x000fe40000004100 */
[----:B------:R-:W-:Y:S01]  /*3ce0*/  FFMA R133, R133, R86, R102 ;  /* 0x0000005685857223 */ /* 0x000fe20000000066 */
[----:B------:R-:W-:-:S02]  /*3cf0*/  HADD2.F32 R86, -RZ, R50.H0_H0 ;  /* 0x20000032ff567230 */ /* 0x000fc40000004100 */
[----:B------:R-:W-:Y:S01]  /*3d00*/  FADD R141, R141, -R112 ;  /* 0x800000708d8d7221 */ /* 0x000fe20000000000 */
[----:B------:R-:W-:Y:S01]  /*3d10*/  @P0 FMNMX R3, R3, |R205|, !PT ;  /* 0x400000cd03030209 */ /* 0x000fe20007800000 */
[----:B------:R-:W-:Y:S02]  /*3d20*/  HADD2.F32 R106, -RZ, R9.H0_H0 ;  /* 0x20000009ff6a7230 */ /* 0x000fe40000004100 */
[----:B------:R-:W-:Y:S01]  /*3d30*/  @P1 FADD R104, R104, 1 ;  /* 0x3f80000068681421 */ /* 0x000fe20000000000 */
[----:B------:R-:W-:Y:S02]  /*3d40*/  HADD2.F32 R103, -RZ, R8.H0_H0 ;  /* 0x20000008ff677230 */ /* 0x000fe40000004100 */
[----:B------:R-:W-:Y:S01]  /*3d50*/  FMUL R135, R118, R135 ;  /* 0x0000008776877220 */ /* 0x000fe20000400000 */
[----:B------:R-:W-:Y:S01]  /*3d60*/  @P1 FADD R97, R97, 1 ;  /* 0x3f80000061611421 */ /* 0x000fe20000000000 */
[----:B------:R-:W-:Y:S02]  /*3d70*/  HADD2.F32 R102, -RZ, R10.H0_H0 ;  /* 0x2000000aff667230 */ /* 0x000fe40000004100 */
[----:B------:R-:W-:Y:S01]  /*3d80*/  @P1 FADD R86, R86, 1 ;  /* 0x3f80000056561421 */ /* 0x000fe20000000000 */
[----:B------:R-:W-:-:S02]  /*3d90*/  HADD2.F32 R178, -RZ, R50.H1_H1 ;  /* 0x30000032ffb27230 */ /* 0x000fc40000004100 */
[----:B------:R-:W-:Y:S01]  /*3da0*/  FADD R147, R147, -R112 ;  /* 0x8000007093937221 */ /* 0x000fe20000000000 */
[----:B------:R-:W-:Y:S01]  /*3db0*/  FMUL R141, R118, R141 ;  /* 0x0000008d768d7220 */ /* 0x000fe20000400000 */
[----:B------:R-:W-:Y:S01]  /*3dc0*/  @P0 FMNMX R3, R3, |R121|, !PT ;  /* 0x4000007903030209 */ /* 0x000fe20007800000 */
[----:B------:R-:W-:Y:S02]  /*3dd0*/  HADD2.F32 R180, -RZ, R51.H1_H1 ;  /* 0x30000033ffb47230 */ /* 0x000fe40000004100 */
[----:B------:R-:W-:Y:S01]  /*3de0*/  FFMA R135, R135, R104, R106 ;  /* 0x0000006887877223 */ /* 0x000fe2000000006a */
[--C-:B------:R-:W-:Y:S01]  /*3df0*/  FADD R87, R87, -R112.reuse ;  /* 0x8000007057577221 */ /* 0x100fe20000000000 */
[----:B------:R-:W-:Y:S01]  /*3e00*/  FFMA R174, R174, R97, R103 ;  /* 0x00000061aeae7223 */ /* 0x000fe20000000067 */
[----:B------:R-:W-:Y:S02]  /*3e10*/  HADD2.F32 R176, -RZ, R49.H1_H1 ;  /* 0x30000031ffb07230 */ /* 0x000fe40000004100 */
[----:B------:R-:W-:Y:S01]  /*3e20*/  FADD R143, R143, -R112 ;  /* 0x800000708f8f7221 */ /* 0x000fe20000000000 */
        /* <DEDUP_REMOVED lines=10> */
[----:B------:R-:W-:-:S02]  /*3ed0*/  HADD2.F32 R108, -RZ, R9.H1_H1 ;  /* 0x30000009ff6c7230 */ /* 0x000fc40000004100 */
[----:B------:R-:W-:Y:S01]  /*3ee0*/  @P1 FADD R176, R176, 1 ;  /* 0x3f800000b0b01421 */ /* 0x000fe20000000000 */
[----:B------:R-:W-:Y:S01]  /*3ef0*/  FMUL R143, R118, R143 ;  /* 0x0000008f768f7220 */ /* 0x000fe20000400000 */
[----:B------:R-:W-:Y:S01]  /*3f00*/  FFMA R178, R147, R178, R104 ;  /* 0x000000b293b27223 */ /* 0x000fe20000000068 */
[----:B------:R-:W-:Y:S01]  /*3f10*/  @P0 FMNMX R3, R3, |R174|, !PT ;  /* 0x400000ae03030209 */ /* 0x000fe20007800000 */
[----:B------:R-:W-:Y:S02]  /*3f20*/  HADD2.F32 R106, -RZ, R51.H0_H0 ;  /* 0x20000033ff6a7230 */ /* 0x000fe40000004100 */
[----:B------:R-:W-:Y:S01]  /*3f30*/  FADD R149, R149, -R112 ;  /* 0x8000007095957221 */ /* 0x000fe20000000000 */
[----:B------:R-:W-:Y:S02]  /*3f40*/  HADD2.F32 R104, -RZ, R4.H0_H0 ;  /* 0x20000004ff687230 */ /* 0x000fe40000004100 */
[----:B------:R-:W-:Y:S01]  /*3f50*/  @P1 FADD R102, R102, 1 ;  /* 0x3f80000066661421 */ /* 0x000fe20000000000 */
[----:B------:R-:W-:Y:S01]  /*3f60*/  FMUL R153, R118, R153 ;  /* 0x0000009976997220 */ /* 0x000fe20000400000 */
[----:B------:R-:W-:Y:S01]  /*3f70*/  FFMA R180, R87, R180, R86 ;  /* 0x000000b457b47223 */ /* 0x000fe20000000056 */
[----:B------:R-:W-:-:S02]  /*3f80*/  HADD2.F32 R86, -RZ, R45.H0_H0 ;  /* 0x2000002dff567230 */ /* 0x000fc40000004100 */
[----:B------:R-:W-:Y:S01]  /*3f90*/  FFMA R176, R143, R176, R108 ;  /* 0x000000b08fb07223 */ /* 0x000fe2000000006c */
[----:B------:R-:W-:Y:S01]  /*3fa0*/  FADD R157, R157, -R112 ;  /* 0x800000709d9d7221 */ /* 0x000fe20000000000 */
[----:B------:R-:W-:Y:S01]  /*3fb0*/  @P0 FMNMX R3, R3, |R133|, !PT ;  /* 0x4000008503030209 */ /* 0x000fe20007800000 */
[----:B------:R-:W-:Y:S02]  /*3fc0*/  HADD2.F32 R108, -RZ, R11.H0_H0 ;  /* 0x2000000bff6c7230 */ /* 0x000fe40000004100 */
[----:B------:R-:W-:Y:S01]  /*3fd0*/  @P1 FADD R106, R106, 1 ;  /* 0x3f8000006a6a1421 */ /* 0x000fe20000000000 */
[----:B------:R-:W-:Y:S01]  /*3fe0*/  FMUL R149, R118, R149 ;  /* 0x0000009576957220 */ /* 0x000fe20000400000 */
[----:B------:R-:W-:Y:S01]  /*3ff0*/  FFMA R147, R153, R102, R104 ;  /* 0x0000006699937223 */ /* 0x000fe20000000068 */
[----:B------:R-:W-:Y:S02]  /*4000*/  HADD2.F32 R182, -RZ, R44.H1_H1 ;  /* 0x3000002cffb67230 */ /* 0x000fe40000004100 */
[----:B------:R-:W-:Y:S01]  /*4010*/  FADD R159, R159, -R112 ;  /* 0x800000709f9f7221 */ /* 0x000fe20000000000 */
[----:B------:R-:W-:-:S02]  /*4020*/  HADD2.F32 R102, -RZ, R5.H0_H0 ;  /* 0x20000005ff667230 */ /* 0x000fc40000004100 */
[----:B------:R-:W-:Y:S01]  /*4030*/  @P1 FADD R86, R86, 1 ;  /* 0x3f80000056561421 */ /* 0x000fe20000000000 */
[----:B------:R-:W-:Y:S02]  /*4040*/  HADD2.F32 R184, -RZ, R45.H1_H1 ;  /* 0x3000002dffb87230 */ /* 0x000fe40000004100 */
[----:B------:R-:W-:Y:S01]  /*4050*/  FADD R163, R163, -R112 ;  /* 0x80000070a3a37221 */ /* 0x000fe20000000000 */
[----:B------:R-:W-:Y:S01]  /*4060*/  FMUL R157, R118, R157 ;  /* 0x0000009d769d7220 */ /* 0x000fe20000400000 */
[----:B------:R-:W-:Y:S01]  /*4070*/  @P0 FMNMX R3, R3, |R135|, !PT ;  /* 0x4000008703030209 */ /* 0x000fe20007800000 */
[----:B------:R-:W0:Y:S01]  /*4080*/  LDC.U8 R97, c[0x0][0x294] ;  /* 0x0000a500ff617b82 */ /* 0x000e220000000000 */
[----:B------:R-:W-:Y:S01]  /*4090*/  FFMA R143, R149, R106, R108 ;  /* 0x0000006a958f7223 */ /* 0x000fe2000000006c */
[----:B------:R-:W-:Y:S02]  /*40a0*/  HADD2.F32 R106, -RZ, R4.H1_H1 ;  /* 0x30000004ff6a7230 */ /* 0x000fe40000004100 */
[----:B------:R-:W-:Y:S01]  /*40b0*/  @P1 FADD R182, R182, 1 ;  /* 0x3f800000b6b61421 */ /* 0x000fe20000000000 */
[----:B------:R-:W-:-:S02]  /*40c0*/  HADD2.F32 R104, -RZ, R5.H1_H1 ;  /* 0x30000005ff687230 */ /* 0x000fc40000004100 */
[----:B------:R-:W-:Y:S01]  /*40d0*/  FMUL R159, R118, R159 ;  /* 0x0000009f769f7220 */ /* 0x000fe20000400000 */
[----:B------:R-:W-:Y:S01]  /*40e0*/  @P1 FADD R184, R184, 1 ;  /* 0x3f800000b8b81421 */ /* 0x000fe20000000000 */
[----:B------:R-:W-:Y:S01]  /*40f0*/  FMUL R163, R118, R163 ;  /* 0x000000a376a37220 */ /* 0x000fe20000400000 */
[----:B------:R-:W-:Y:S01]  /*4100*/  FFMA R149, R157, R86, R102 ;  /* 0x000000569d957223 */ /* 0x000fe20000000066 */
[----:B------:R-:W-:Y:S01]  /*4110*/  @P0 FMNMX R3, R3, |R176|, !PT ;  /* 0x400000b003030209 */ /* 0x000fe20007800000 */
[----:B------:R-:W1:Y:S01]  /*4120*/  @!P3 LDC.64 R102, c[0x0][0x230] ;  /* 0x00008c00ff66bb82 */ /* 0x000e620000000a00 */
[----:B------:R-:W-:Y:S01]  /*4130*/  FFMA R182, R159, R182, R106 ;  /* 0x000000b69fb67223 */ /* 0x000fe2000000006a */
[----:B------:R-:W-:Y:S01]  /*4140*/  FFMA R184, R163, R184, R104 ;  /* 0x000000b8a3b87223 */ /* 0x000fe20000000068 */
[----:B------:R-:W-:Y:S01]  /*4150*/  @P0 FMNMX R3, R3, |R141|, !PT ;  /* 0x4000008d03030209 */ /* 0x000fe20007800000 */
[----:B------:R-:W-:Y:S02]  /*4160*/  HADD2.F32 R106, -RZ, R46.H0_H0 ;  /* 0x2000002eff6a7230 */ /* 0x000fe40000004100 */
[----:B------:R-:W-:Y:S01]  /*4170*/  FADD R165, R165, -R112 ;  /* 0x80000070a5a57221 */ /* 0x000fe20000000000 */
[----:B------:R-:W-:Y:S01]  /*4180*/  HADD2.F32 R108, -RZ, R6.H0_H0 ;  /* 0x20000006ff6c7230 */ /* 0x000fe20000004100 */
[----:B------:R-:W-:Y:S01]  /*4190*/  @P0 FMNMX R3, R3, |R178|, !PT ;  /* 0x400000b203030209 */ /* 0x000fe20007800000 */
[----:B------:R-:W2:Y:S01]  /*41a0*/  @!P3 LDC.64 R104, c[0x0][0x228] ;  /* 0x00008a00ff68bb82 */ /* 0x000ea20000000a00 */
[----:B------:R-:W-:Y:S01]  /*41b0*/  @P1 FADD R106, R106, 1 ;  /* 0x3f8000006a6a1421 */ /* 0x000fe20000000000 */
[----:B------:R-:W-:Y:S01]  /*41c0*/  FMUL R165, R118, R165 ;  /* 0x000000a576a57220 */ /* 0x000fe20000400000 */
[----:B------:R-:W-:Y:S01]  /*41d0*/  @P0 FMNMX R3, R3, |R143|, !PT ;  /* 0x4000008f03030209 */ /* 0x000fe20007800000 */
[----:B------:R-:W-:-:S02]  /*41e0*/  HADD2.F32 R186, -RZ, R46.H1_H1 ;  /* 0x3000002effba7230 */ /* 0x000fc40000004100 */
[----:B------:R-:W-:Y:S01]  /*41f0*/  FADD R129, R129, -R112 ;  /* 0x8000007081817221 */ /* 0x000fe20000000000 */
[----:B------:R-:W-:Y:S01]  /*4200*/  FFMA R153, R165, R106, R108 ;  /* 0x0000006aa5997223 */ /* 0x000fe2000000006c */
[--C-:B------:R-:W-:Y:S01]  /*4210*/  HADD2.F32 R108, -RZ, R47.reuse.H0_H0 ;  /* 0x2000002fff6c7230 */ /* 0x100fe20000004100 */
[----:B------:R-:W3:Y:S01]  /*4220*/  LDC.64 R86, c[0x0][0x258] ;  /* 0x00009600ff567b82 */ /* 0x000ee20000000a00 */
[----:B------:R-:W-:Y:S02]  /*4230*/  HADD2.F32 R116, -RZ, R47.H1_H1 ;  /* 0x3000002fff747230 */ /* 0x000fe40000004100 */
[--C-:B------:R-:W-:Y:S01]  /*4240*/  FADD R131, R131, -R112.reuse ;  /* 0x8000007083837221 */ /* 0x100fe20000000000 */
[----:B------:R-:W-:Y:S01]  /*4250*/  FADD R139, R139, -R112 ;  /* 0x800000708b8b7221 */ /* 0x000fe20000000000 */
[----:B------:R-:W-:Y:S01]  /*4260*/  @P0 FMNMX R3, R3, |R180|, !PT ;  /* 0x400000b403030209 */ /* 0x000fe20007800000 */
[----:B------:R-:W-:Y:S02]  /*4270*/  HADD2.F32 R106, -RZ, R6.H1_H1 ;  /* 0x30000006ff6a7230 */ /* 0x000fe40000004100 */
[----:B------:R-:W-:Y:S01]  /*4280*/  @P1 FADD R186, R186, 1 ;  /* 0x3f800000baba1421 */ /* 0x000fe20000000000 */
[----:B------:R-:W-:-:S02]  /*4290*/  HADD2.F32 R110, -RZ, R7.H0_H0 ;  /* 0x20000007ff6e7230 */ /* 0x000fc40000004100 */
[----:B------:R-:W-:Y:S01]  /*42a0*/  FMUL R129, R118, R129 ;  /* 0x0000008176817220 */ /* 0x000fe20000400000 */
[----:B------:R-:W-:Y:S02]  /*42b0*/  HADD2.F32 R130, -RZ, R7.H1_H1 ;  /* 0x30000007ff827230 */ /* 0x000fe40000004100 */
[----:B------:R-:W-:Y:S01]  /*42c0*/  @P1 FADD R108, R108, 1 ;  /* 0x3f8000006c6c1421 */ /* 0x000fe20000000000 */
[----:B------:R-:W-:Y:S01]  /*42d0*/  @P1 FADD R116, R116, 1 ;  /* 0x3f80000074741421 */ /* 0x000fe20000000000 */
[C---:B------:R-:W-:Y:S01]  /*42e0*/  FMUL R131, R118.reuse, R131 ;  /* 0x0000008376837220 */ /* 0x040fe20000400000 */
[----:B------:R-:W-:Y:S01]  /*42f0*/  FMUL R139, R118, R139 ;  /* 0x0000008b768b7220 */ /* 0x000fe20000400000 */
[----:B------:R-:W-:Y:S01]  /*4300*/  @P0 FMNMX R3, R3, |R147|, !PT ;  /* 0x4000009303030209 */ /* 0x000fe20007800000 */
[----:B------:R-:W-:Y:S01]  /*4310*/  FFMA R186, R129, R186, R106 ;  /* 0x000000ba81ba7223 */ /* 0x000fe2000000006a */
[----:B0-----:R-:W-:Y:S01]  /*4320*/  ISETP.NE.AND P1, PT, R97, RZ, PT ;  /* 0x000000ff6100720c */ /* 0x001fe20003f25270 */
[----:B------:R-:W-:Y:S01]  /*4330*/  FFMA R129, R131, R108, R110 ;  /* 0x0000006c83817223 */ /* 0x000fe2000000006e */
[----:B------:R-:W-:Y:S01]  /*4340*/  FFMA R188, R139, R116, R130 ;  /* 0x000000748bbc7223 */ /* 0x000fe20000000082 */
[----:B------:R-:W-:Y:S01]  /*4350*/  @P0 FMNMX R3, R3, |R182|, !PT ;  /* 0x400000b603030209 */ /* 0x000fe20007800000 */
[----:B-1----:R-:W-:Y:S01]  /*4360*/  @!P3 IMAD.WIDE R130, R95, 0x4, R102 ;  /* 0x000000045f82b825 */ /* 0x002fe200078e0266 */
[----:B------:R-:W-:-:S02]  /*4370*/  LOP3.LUT R102, R93, 0x7f, RZ, 0xc0, !PT ;  /* 0x0000007f5d667812 */ /* 0x000fc400078ec0ff */
[----:B------:R-:W-:Y:S01]  /*4380*/  @P0 FMNMX R3, R3, |R149|, !PT ;  /* 0x4000009503030209 */ /* 0x000fe20007800000 */
[----:B--2---:R-:W-:-:S03]  /*4390*/  @!P3 IMAD.WIDE R110, R95, 0x4, R104 ;  /* 0x000000045f6eb825 */ /* 0x004fc600078e0268 */
[----:B------:R-:W-:Y:S01]  /*43a0*/  @P0 FMNMX R3, R3, |R184|, !PT ;  /* 0x400000b803030209 */ /* 0x000fe20007800000 */
[----:B------:R-:W-:Y:S01]  /*43b0*/  IMAD R119, R95, 0x500, R102 ;  /* 0x000005005f777824 */ /* 0x000fe200078e0266 */
[----:B------:R0:W-:Y:S01]  /*43c0*/  @!P3 STG.E desc[UR4][R110.64], R112 ;  /* 0x000000706e00b986 */ /* 0x0001e2000c101904 */
[-C--:B------:R-:W-:Y:S01]  /*43d0*/  @P1 FMUL R83, R83, R92.reuse ;  /* 0x0000005c53531220 */ /* 0x080fe20000400000 */
[-C--:B------:R-:W-:Y:S01]  /*43e0*/  @P1 FMUL R80, R80, R92.reuse ;  /* 0x0000005c50501220 */ /* 0x080fe20000400000 */
[-C--:B------:R-:W-:Y:S01]  /*43f0*/  @P1 FMUL R81, R81, R92.reuse ;  /* 0x0000005c51511220 */ /* 0x080fe20000400000 */
[----:B------:R1:W-:Y:S01]  /*4400*/  @!P3 STG.E desc[UR4][R130.64], R118 ;  /* 0x000000768200b986 */ /* 0x0003e2000c101904 */
[-C--:B------:R-:W-:Y:S01]  /*4410*/  @P1 FMUL R84, R84, R92.reuse ;  /* 0x0000005c54541220 */ /* 0x080fe20000400000 */
[-C--:B------:R-:W-:Y:S01]  /*4420*/  @P1 FMUL R85, R85, R92.reuse ;  /* 0x0000005c55551220 */ /* 0x080fe20000400000 */
[-C--:B------:R-:W-:Y:S01]  /*4430*/  @P1 FMUL R82, R82, R92.reuse ;  /* 0x0000005c52521220 */ /* 0x080fe20000400000 */
[-C--:B------:R-:W-:Y:S01]  /*4440*/  @P1 FMUL R0, R0, R92.reuse ;  /* 0x0000005c00001220 */ /* 0x080fe20000400000 */
[-C--:B------:R-:W-:Y:S01]  /*4450*/  @P1 FMUL R115, R115, R92.reuse ;  /* 0x0000005c73731220 */ /* 0x080fe20000400000 */
[----:B------:R-:W-:Y:S01]  /*4460*/  IADD3 R113, R119, 0x400, RZ ;  /* 0x0000040077717810 */ /* 0x000fe20007ffe0ff */
[-C--:B------:R-:W-:Y:S01]  /*4470*/  @P1 FMUL R99, R99, R92.reuse ;  /* 0x0000005c63631220 */ /* 0x080fe20000400000 */
[----:B0-----:R-:W-:Y:S01]  /*4480*/  IADD3 R111, R119, 0x380, RZ ;  /* 0x00000380776f7810 */ /* 0x001fe20007ffe0ff */
[-C--:B------:R-:W-:Y:S01]  /*4490*/  @P1 FMUL R96, R96, R92.reuse ;  /* 0x0000005c60601220 */ /* 0x080fe20000400000 */
[----:B------:R-:W-:Y:S01]  /*44a0*/  @P0 FMNMX R3, R3, |R153|, !PT ;  /* 0x4000009903030209 */ /* 0x000fe20007800000 */
[-C--:B------:R-:W-:Y:S01]  /*44b0*/  @P1 FMUL R2, R2, R92.reuse ;  /* 0x0000005c02021220 */ /* 0x080fe20000400000 */
[----:B-1----:R-:W-:Y:S01]  /*44c0*/  IADD3 R131, R119, 0x80, RZ ;  /* 0x0000008077837810 */ /* 0x002fe20007ffe0ff */
[-C--:B------:R-:W-:Y:S01]  /*44d0*/  @P1 FMUL R137, R137, R92.reuse ;  /* 0x0000005c89891220 */ /* 0x080fe20000400000 */
[----:B------:R-:W-:Y:S01]  /*44e0*/  IADD3 R119, R119, 0x480, RZ ;  /* 0x0000048077777810 */ /* 0x000fe20007ffe0ff */
[-C--:B------:R-:W-:Y:S01]  /*44f0*/  @P1 FMUL R123, R123, R92.reuse ;  /* 0x0000005c7b7b1220 */ /* 0x080fe20000400000 */
[-C--:B------:R-:W-:Y:S01]  /*4500*/  @P1 FMUL R114, R114, R92.reuse ;  /* 0x0000005c72721220 */ /* 0x080fe20000400000 */
[-C--:B------:R-:W-:Y:S01]  /*4510*/  @P1 FMUL R98, R98, R92.reuse ;  /* 0x0000005c62621220 */ /* 0x080fe20000400000 */
        /* <DEDUP_REMOVED lines=10> */
[----:B---3--:R-:W-:Y:S01]  /*45c0*/  IMAD.WIDE.U32 R102, R101, 0x10, R86 ;  /* 0x0000001065667825 */ /* 0x008fe200078e0056 */
        /* <DEDUP_REMOVED lines=47> */
[----:B0-----:R-:W-:Y:S01]  /*48c0*/  F2FP.F16.F32.PACK_AB R80, R144, R175 ;  /* 0x000000af9050723e */ /* 0x001fe200000000ff */
[----:B------:R-:W-:Y:S01]  /*48d0*/  @P1 FMUL R191, R191, R92 ;  /* 0x0000005cbfbf1220 */ /* 0x000fe20000400000 */
[----:B------:R-:W-:Y:S01]  /*48e0*/  IMAD.WIDE.U32 R118, R119, 0x10, R86 ;  /* 0x0000001077767825 */ /* 0x000fe200078e0056 */
[----:B------:R-:W-:-:S03]  /*48f0*/  F2FP.F16.F32.PACK_AB R86, R114, R123 ;  /* 0x0000007b7256723e */ /* 0x000fc600000000ff */
[----:B------:R-:W-:Y:S01]  /*4900*/  @P1 FMUL R160, R160, R92 ;  /* 0x0000005ca0a01220 */ /* 0x000fe20000400000 */
[----:B------:R-:W-:Y:S01]  /*4910*/  F2FP.F16.F32.PACK_AB R87, R151, R98 ;  /* 0x000000629757723e */ /* 0x000fe200000000ff */
[-C--:B------:R-:W-:Y:S01]  /*4920*/  @P1 FMUL R158, R158, R92.reuse ;  /* 0x0000005c9e9e1220 */ /* 0x080fe20000400000 */
[----:B------:R-:W-:Y:S01]  /*4930*/  F2FP.F16.F32.PACK_AB R98, R140, R171 ;  /* 0x000000ab8c62723e */ /* 0x000fe200000000ff */
[----:B------:R-:W-:Y:S01]  /*4940*/  @P1 FMUL R197, R197, R92 ;  /* 0x0000005cc5c51220 */ /* 0x000fe20000400000 */
[----:B------:R-:W-:Y:S01]  /*4950*/  F2FP.F16.F32.PACK_AB R81, R181, R142 ;  /* 0x0000008eb551723e */ /* 0x000fe200000000ff */
        /* <DEDUP_REMOVED lines=44> */
[----:B-1----:R-:W-:Y:S02]  /*4c20*/  F2FP.F16.F32.PACK_AB R88, R133, R174 ;  /* 0x000000ae8558723e */ /* 0x002fe400000000ff */
        /* <DEDUP_REMOVED lines=14> */
[----:B------:R-:W-:-:S03]  /*4d10*/  IADD3 R95, R95, UR7, RZ ;  /* 0x000000075f5f7c10 */ /* 0x000fc6000fffe0ff */
[----:B------:R2:W-:Y:S01]  /*4d20*/  STG.E.128 desc[UR4][R118.64], R148 ;  /* 0x0000009476007986 */ /* 0x0005e2000c101d04 */
[----:B------:R-:W-:-:S13]  /*4d30*/  ISETP.GE.AND P0, PT, R95, UR12, PT ;  /* 0x0000000c5f007c0c */ /* 0x000fda000bf06270 */
[----:B------:R-:W-:Y:S05]  /*4d40*/  @!P0 BRA `(.L_x_8706) ;  /* 0xffffffb400708947 */ /* 0x000fea000383ffff */
.L_x_8698:
        /* <DEDUP_REMOVED lines=15> */
.L_x_8731:
        /* <DEDUP_REMOVED lines=28> */
.L_x_8734:
[----:B-1----:R-:W-:-:S07]  /*5000*/  FMNMX R5, R3, R2, !PT ;  /* 0x0000000203057209 */ /* 0x002fce0007800000 */
.L_x_8710:
[----:B------:R-:W-:Y:S05]  /*5010*/  BSYNC B0 ;  /* 0x0000000000007941 */ /* 0x000fea0003800000 */
.L_x_8709:
[----:B------:R-:W-:Y:S01]  /*5020*/  ISETP.NE.AND P0, PT, R93, RZ, PT ;  /* 0x000000ff5d00720c */ /* 0x000fe20003f05270 */
[----:B------:R-:W-:-:S12]  /*5030*/  BSSY B0, `(.L_x_8707) ;  /* 0x0000004000007945 */ /* 0x000fd80003800000 */
[----:B------:R-:W-:Y:S05]  /*5040*/  @P0 BRA `(.L_x_8712) ;  /* 0x0000000000080947 */ /* 0x000fea0003800000 */
[----:B0-----:R-:W0:Y:S02]  /*5050*/  LDC.64 R2, c[0x0][0x288] ;  /* 0x0000a200ff027b82 */ /* 0x001e240000000a00 */
[----:B0-----:R1:W-:Y:S02]  /*5060*/  REDG.E.MAX.S32.STRONG.GPU desc[UR4][R2.64], R5 ;  /* 0x000000050200798e */ /* 0x0013e4000d10e384 */
.L_x_8712:
[----:B------:R-:W-:Y:S05]  /*5070*/  BSYNC B0 ;  /* 0x0000000000007941 */ /* 0x000fea0003800000 */
.L_x_8707:
        /* <DEDUP_REMOVED lines=13> */
[----:B0-----:R-:W-:Y:S05]  /*5150*/  CALL.REL.NOINC `($__internal_108_$__cuda_sm20_rcp_rn_f32_slowpath) ;  /* 0x0000001000987944 */ /* 0x001fea0003c00000 */
[----:B------:R-:W-:Y:S01]  /*5160*/  MOV R5, R0 ;  /* 0x0000000000057202 */ /* 0x000fe20000000f00 */
[----:B------:R-:W-:Y:S06]  /*5170*/  BRA `(.L_x_8714) ;  /* 0x0000000000107947 */ /* 0x000fec0003800000 */
.L_x_8713:
[----:B-1----:R-:W1:Y:S02]  /*5180*/  MUFU.RCP R5, R92 ;  /* 0x0000005c00057308 */ /* 0x002e640000001000 */
[----:B-1----:R-:W-:-:S04]  /*5190*/  FFMA R0, R5, R92, -1 ;  /* 0xbf80000005007423 */ /* 0x002fc8000000005c */
[----:B------:R-:W-:-:S04]  /*51a0*/  FADD.FTZ R0, -R0, -RZ ;  /* 0x800000ff00007221 */ /* 0x000fc80000010100 */
[----:B------:R-:W-:-:S07]  /*51b0*/  FFMA R5, R5, R0, R5 ;  /* 0x0000000005057223 */ /* 0x000fce0000000005 */
.L_x_8714:
[----:B0-----:R-:W0:Y:S02]  /*51c0*/  LDC.64 R2, c[0x0][0x280] ;  /* 0x0000a000ff027b82 */ /* 0x001e240000000a00 */
[----:B0-----:R-:W-:Y:S01]  /*51d0*/  STG.E desc[UR4][R2.64], R5 ;  /* 0x0000000502007986 */ /* 0x001fe2000c101904 */
[----:B------:R-:W-:Y:S05]  /*51e0*/  EXIT ;  /* 0x000000000000794d */ /* 0x000fea0003800000 */
.L_x_8699:
[----:B------:R-:W-:Y:S01]  /*51f0*/  HFMA2.MMA R112, -RZ, RZ, 0, 5.9604644775390625e-08 ;  /* 0x00000001ff707435 */ /* 0x000fe200000001ff */
[----:B------:R-:W-:Y:S02]  /*5200*/  MOV R99, R0 ;  /* 0x0000000000637202 */ /* 0x000fe40000000f00 */
[----:B------:R-:W-:Y:S02]  /*5210*/  MOV R115, 0x1f ;  /* 0x0000001f00737802 */ /* 0x000fe40000000f00 */
[----:B------:R-:W-:-:S07]  /*5220*/  MOV R96, 0xffffffff ;  /* 0xffffffff00607802 */ /* 0x000fce0000000f00 */
[----:B-----5:R-:W-:Y:S05]  /*5230*/  WARPSYNC.COLLECTIVE R96, `(.L_x_8715) ;  /* 0x0000000060087348 */ /* 0x020fea0003c00000 */
[----:B------:R0:W1:Y:S02]  /*5240*/  SHFL.BFLY P1, R98, R99, R112, R115 ;  /* 0x0c00007063627389 */ /* 0x0000640000020073 */
[----:B01---5:R-:W-:Y:S01]  /*5250*/  ENDCOLLECTIVE ;  /* 0x000000000000791b */ /* 0x023fe20003800000 */
.L_x_8715:
[----:B------:R-:W-:Y:S01]  /*5260*/  HFMA2.MMA R112, -RZ, RZ, 0, 1.1920928955078125e-07 ;  /* 0x00000002ff707435 */ /* 0x000fe200000001ff */
[----:B------:R-:W-:-:S05]  /*5270*/  MOV R81, R98 ;  /* 0x0000006200517202 */ /* 0x000fca0000000f00 */
[----:B------:R-:W-:-:S05]  /*5280*/  FADD R81, R0, R81 ;  /* 0x0000005100517221 */ /* 0x000fca0000000000 */
[----:B------:R-:W-:-:S07]  /*5290*/  MOV R99, R81 ;  /* 0x0000005100637202 */ /* 0x000fce0000000f00 */
[----:B------:R-:W-:Y:S05]  /*52a0*/  WARPSYNC.COLLECTIVE R96, `(.L_x_8716) ;  /* 0x0000000060087348 */ /* 0x000fea0003c00000 */
[----:B------:R0:W1:Y:S02]  /*52b0*/  SHFL.BFLY P1, R98, R99, R112, R115 ;  /* 0x0c00007063627389 */ /* 0x0000640000020073 */
[----:B01----:R-:W-:Y:S01]  /*52c0*/  ENDCOLLECTIVE ;  /* 0x000000000000791b */ /* 0x003fe20003800000 */
.L_x_8716:
[----:B------:R-:W-:Y:S01]  /*52d0*/  HFMA2.MMA R112, -RZ, RZ, 0, 2.384185791015625e-07 ;  /* 0x00000004ff707435 */ /* 0x000fe200000001ff */
[----:B------:R-:W-:-:S05]  /*52e0*/  MOV R82, R98 ;  /* 0x0000006200527202 */ /* 0x000fca0000000f00 */
[----:B------:R-:W-:-:S05]  /*52f0*/  FADD R83, R81, R82 ;  /* 0x0000005251537221 */ /* 0x000fca0000000000 */
[----:B------:R-:W-:-:S07]  /*5300*/  MOV R99, R83 ;  /* 0x0000005300637202 */ /* 0x000fce0000000f00 */
[----:B------:R-:W-:Y:S05]  /*5310*/  WARPSYNC.COLLECTIVE R96, `(.L_x_8717) ;  /* 0x0000000060087348 */ /* 0x000fea0003c00000 */
[----:B------:R0:W1:Y:S02]  /*5320*/  SHFL.BFLY P1, R98, R99, R112, R115 ;  /* 0x0c00007063627389 */ /* 0x0000640000020073 */
[----:B01----:R-:W-:Y:S01]  /*5330*/  ENDCOLLECTIVE ;  /* 0x000000000000791b */ /* 0x003fe20003800000 */
.L_x_8717:
[----:B------:R-:W-:Y:S01]  /*5340*/  HFMA2.MMA R112, -RZ, RZ, 0, 4.76837158203125e-07 ;  /* 0x00000008ff707435 */ /* 0x000fe200000001ff */
[----:B------:R-:W-:-:S05]  /*5350*/  MOV R82, R98 ;  /* 0x0000006200527202 */ /* 0x000fca0000000f00 */
[----:B------:R-:W-:-:S05]  /*5360*/  FADD R84, R83, R82 ;  /* 0x0000005253547221 */ /* 0x000fca0000000000 */
[----:B------:R-:W-:-:S07]  /*5370*/  MOV R99, R84 ;  /* 0x0000005400637202 */ /* 0x000fce0000000f00 */
[----:B------:R-:W-:Y:S05]  /*5380*/  WARPSYNC.COLLECTIVE R96, `(.L_x_8718) ;  /* 0x0000000060087348 */ /* 0x000fea0003c00000 */
[----:B------:R0:W1:Y:S02]  /*5390*/  SHFL.BFLY P1, R98, R99, R112, R115 ;  /* 0x0c00007063627389 */ /* 0x0000640000020073 */
[----:B01----:R-:W-:Y:S01]  /*53a0*/  ENDCOLLECTIVE ;  /* 0x000000000000791b */ /* 0x003fe20003800000 */
.L_x_8718:
[----:B------:R-:W-:Y:S01]  /*53b0*/  HFMA2.MMA R112, -RZ, RZ, 0, 9.5367431640625e-07 ;  /* 0x00000010ff707435 */ /* 0x000fe200000001ff */
[----:B------:R-:W-:-:S05]  /*53c0*/  MOV R85, R98 ;  /* 0x0000006200557202 */ /* 0x000fca0000000f00 */
[----:B------:R-:W-:-:S05]  /*53d0*/  FADD R85, R84, R85 ;  /* 0x0000005554557221 */ /* 0x000fca0000000000 */
[----:B------:R-:W-:-:S07]  /*53e0*/  MOV R99, R85 ;  /* 0x0000005500637202 */ /* 0x000fce0000000f00 */
[----:B------:R-:W-:Y:S05]  /*53f0*/  WARPSYNC.COLLECTIVE R96, `(.L_x_8719) ;  /* 0x0000000060087348 */ /* 0x000fea0003c00000 */
[----:B------:R0:W1:Y:S02]  /*5400*/  SHFL.BFLY P1, R98, R99, R112, R115 ;  /* 0x0c00007063627389 */ /* 0x0000640000020073 */
[----:B01----:R-:W-:Y:S01]  /*5410*/  ENDCOLLECTIVE ;  /* 0x000000000000791b */ /* 0x003fe20003800000 */
.L_x_8719:
        /* <DEDUP_REMOVED lines=168> */
.L_x_8720:
[----:B------:R-:W-:Y:S01]  /*5ea0*/  HFMA2.MMA R112, -RZ, RZ, 0, 1.1920928955078125e-07 ;  /* 0x00000002ff707435 */ /* 0x000fe200000001ff */
[----:B------:R-:W-:-:S05]  /*5eb0*/  MOV R81, R98 ;  /* 0x0000006200517202 */ /* 0x000fca0000000f00 */
[----:B------:R-:W-:-:S05]  /*5ec0*/  FADD R81, R0, R81 ;  /* 0x0000005100517221 */ /* 0x000fca0000000000 */
[----:B------:R-:W-:-:S07]  /*5ed0*/  MOV R99, R81 ;  /* 0x0000005100637202 */ /* 0x000fce0000000f00 */
[----:B------:R-:W-:Y:S05]  /*5ee0*/  WARPSYNC.COLLECTIVE R96, `(.L_x_8721) ;  /* 0x0000000060087348 */ /* 0x000fea0003c00000 */
[----:B------:R0:W1:Y:S02]  /*5ef0*/  SHFL.BFLY P1, R98, R99, R112, R115 ;  /* 0x0c00007063627389 */ /* 0x0000640000020073 */
[----:B01----:R-:W-:Y:S01]  /*5f00*/  ENDCOLLECTIVE ;  /* 0x000000000000791b */ /* 0x003fe20003800000 */
.L_x_8721:
[----:B------:R-:W-:Y:S01]  /*5f10*/  HFMA2.MMA R112, -RZ, RZ, 0, 2.384185791015625e-07 ;  /* 0x00000004ff707435 */ /* 0x000fe200000001ff */
[----:B------:R-:W-:-:S05]  /*5f20*/  MOV R84, R98 ;  /* 0x0000006200547202 */ /* 0x000fca0000000f00 */
[----:B------:R-:W-:-:S05]  /*5f30*/  FADD R84, R81, R84 ;  /* 0x0000005451547221 */ /* 0x000fca0000000000 */
[----:B------:R-:W-:-:S07]  /*5f40*/  MOV R99, R84 ;  /* 0x0000005400637202 */ /* 0x000fce0000000f00 */
[----:B------:R-:W-:Y:S05]  /*5f50*/  WARPSYNC.COLLECTIVE R96, `(.L_x_8722) ;  /* 0x0000000060087348 */ /* 0x000fea0003c00000 */
[----:B------:R0:W1:Y:S02]  /*5f60*/  SHFL.BFLY P1, R98, R99, R112, R115 ;  /* 0x0c00007063627389 */ /* 0x0000640000020073 */
[----:B01----:R-:W-:Y:S01]  /*5f70*/  ENDCOLLECTIVE ;  /* 0x000000000000791b */ /* 0x003fe20003800000 */
.L_x_8722:
[----:B------:R-:W-:Y:S01]  /*5f80*/  HFMA2.MMA R112, -RZ, RZ, 0, 4.76837158203125e-07 ;  /* 0x00000008ff707435 */ /* 0x000fe200000001ff */
[----:B------:R-:W-:-:S05]  /*5f90*/  MOV R83, R98 ;  /* 0x0000006200537202 */ /* 0x000fca0000000f00 */
[----:B------:R-:W-:-:S05]  /*5fa0*/  FADD R83, R84, R83 ;  /* 0x0000005354537221 */ /* 0x000fca0000000000 */
[----:B------:R-:W-:-:S07]  /*5fb0*/  MOV R99, R83 ;  /* 0x0000005300637202 */ /* 0x000fce0000000f00 */
[----:B------:R-:W-:Y:S05]  /*5fc0*/  WARPSYNC.COLLECTIVE R96, `(.L_x_8723) ;  /* 0x0000000060087348 */ /* 0x000fea0003c00000 */
[----:B------:R0:W1:Y:S02]  /*5fd0*/  SHFL.BFLY P1, R98, R99, R112, R115 ;  /* 0x0c00007063627389 */ /* 0x0000640000020073 */
[----:B01----:R-:W-:Y:S01]  /*5fe0*/  ENDCOLLECTIVE ;  /* 0x000000000000791b */ /* 0x003fe20003800000 */
.L_x_8723:
[----:B------:R-:W-:Y:S01]  /*5ff0*/  HFMA2.MMA R112, -RZ, RZ, 0, 9.5367431640625e-07 ;  /* 0x00000010ff707435 */ /* 0x000fe200000001ff */
[----:B------:R-:W-:-:S05]  /*6000*/  MOV R86, R98 ;  /* 0x0000006200567202 */ /* 0x000fca0000000f00 */
[----:B------:R-:W-:-:S05]  /*6010*/  FADD R86, R83, R86 ;  /* 0x0000005653567221 */ /* 0x000fca0000000000 */
[----:B------:R-:W-:-:S07]  /*6020*/  MOV R99, R86 ;  /* 0x0000005600637202 */ /* 0x000fce0000000f00 */
[----:B------:R-:W-:Y:S05]  /*6030*/  WARPSYNC.COLLECTIVE R96, `(.L_x_8724) ;  /* 0x0000000060087348 */ /* 0x000fea0003c00000 */
[----:B------:R0:W1:Y:S02]  /*6040*/  SHFL.BFLY P1, R98, R99, R112, R115 ;  /* 0x0c00007063627389 */ /* 0x0000640000020073 */
[----:B01----:R-:W-:Y:S01]  /*6050*/  ENDCOLLECTIVE ;  /* 0x000000000000791b */ /* 0x003fe20003800000 */
.L_x_8724:
[----:B------:R-:W-:Y:S01]  /*6060*/  MOV R85, R98 ;  /* 0x0000006200557202 */ /* 0x000fe20000000f00 */
[----:B------:R-:W-:Y:S06]  /*6070*/  BRA `(.L_x_8725) ;  /* 0xffffffb800907947 */ /* 0x000fec000383ffff */
.L_x_8708:
[----:B------:R-:W-:Y:S01]  /*6080*/  HFMA2.MMA R6, -RZ, RZ, 0, 9.5367431640625e-07 ;  /* 0x00000010ff067435 */ /* 0x000fe200000001ff */
[----:B------:R-:W-:Y:S02]  /*6090*/  MOV R9, R3 ;  /* 0x0000000300097202 */ /* 0x000fe40000000f00 */
[----:B------:R-:W-:Y:S02]  /*60a0*/  MOV R11, 0x1f ;  /* 0x0000001f000b7802 */ /* 0x000fe40000000f00 */
[----:B------:R-:W-:-:S07]  /*60b0*/  MOV R96, 0xffffffff ;  /* 0xffffffff00607802 */ /* 0x000fce0000000f00 */
[----:B--2--5:R-:W-:Y:S05]  /*60c0*/  WARPSYNC.COLLECTIVE R96, `(.L_x_8726) ;  /* 0x0000000060087348 */ /* 0x024fea0003c00000 */
[----:B------:R0:W1:Y:S02]  /*60d0*/  SHFL.DOWN P0, R4, R9, R6, R11 ;  /* 0x0800000609047389 */ /* 0x000064000000000b */
[----:B012--5:R-:W-:Y:S01]  /*60e0*/  ENDCOLLECTIVE ;  /* 0x000000000000791b */ /* 0x027fe20003800000 */
.L_x_8726:
[----:B------:R-:W-:Y:S01]  /*60f0*/  HFMA2.MMA R6, -RZ, RZ, 0, 4.76837158203125e-07 ;  /* 0x00000008ff067435 */ /* 0x000fe200000001ff */
[----:B------:R-:W-:-:S04]  /*6100*/  MOV R0, R4 ;  /* 0x0000000400007202 */ /* 0x000fc80000000f00 */
[----:B------:R-:W-:-:S04]  /*6110*/  FMNMX R0, R0, R3, !PT ;  /* 0x0000000300007209 */ /* 0x000fc80007800000 */
[----:B------:R-:W-:-:S07]  /*6120*/  MOV R9, R0 ;  /* 0x0000000000097202 */ /* 0x000fce0000000f00 */
[----:B------:R-:W-:Y:S05]  /*6130*/  WARPSYNC.COLLECTIVE R96, `(.L_x_8727) ;  /* 0x0000000060087348 */ /* 0x000fea0003c00000 */
[----:B------:R0:W1:Y:S02]  /*6140*/  SHFL.DOWN P0, R4, R9, R6, R11 ;  /* 0x0800000609047389 */ /* 0x000064000000000b */
[----:B01----:R-:W-:Y:S01]  /*6150*/  ENDCOLLECTIVE ;  /* 0x000000000000791b */ /* 0x003fe20003800000 */
.L_x_8727:
[----:B------:R-:W-:Y:S01]  /*6160*/  HFMA2.MMA R6, -RZ, RZ, 0, 2.384185791015625e-07 ;  /* 0x00000004ff067435 */ /* 0x000fe200000001ff */
[----:B------:R-:W-:-:S04]  /*6170*/  MOV R5, R4 ;  /* 0x0000000400057202 */ /* 0x000fc80000000f00 */
[----:B------:R-:W-:-:S04]  /*6180*/  FMNMX R5, R0, R5, !PT ;  /* 0x0000000500057209 */ /* 0x000fc80007800000 */
[----:B------:R-:W-:-:S07]  /*6190*/  MOV R9, R5 ;  /* 0x0000000500097202 */ /* 0x000fce0000000f00 */
[----:B------:R-:W-:Y:S05]  /*61a0*/  WARPSYNC.COLLECTIVE R96, `(.L_x_8728) ;  /* 0x0000000060087348 */ /* 0x000fea0003c00000 */
[----:B------:R0:W1:Y:S02]  /*61b0*/  SHFL.DOWN P0, R4, R9, R6, R11 ;  /* 0x0800000609047389 */ /* 0x000064000000000b */
[----:B01----:R-:W-:Y:S01]  /*61c0*/  ENDCOLLECTIVE ;  /* 0x000000000000791b */ /* 0x003fe20003800000 */
.L_x_8728:
[----:B------:R-:W-:Y:S01]  /*61d0*/  HFMA2.MMA R6, -RZ, RZ, 0, 1.1920928955078125e-07 ;  /* 0x00000002ff067435 */ /* 0x000fe200000001ff */
[----:B------:R-:W-:-:S04]  /*61e0*/  MOV R2, R4 ;  /* 0x0000000400027202 */ /* 0x000fc80000000f00 */
[----:B------:R-:W-:-:S04]  /*61f0*/  FMNMX R2, R5, R2, !PT ;  /* 0x0000000205027209 */ /* 0x000fc80007800000 */
[----:B------:R-:W-:-:S07]  /*6200*/  MOV R9, R2 ;  /* 0x0000000200097202 */ /* 0x000fce0000000f00 */
[----:B------:R-:W-:Y:S05]  /*6210*/  WARPSYNC.COLLECTIVE R96, `(.L_x_8729) ;  /* 0x0000000060087348 */ /* 0x000fea0003c00000 */
[----:B------:R0:W1:Y:S02]  /*6220*/  SHFL.DOWN P0, R4, R9, R6, R11 ;  /* 0x0800000609047389 */ /* 0x000064000000000b */
[----:B01----:R-:W-:Y:S01]  /*6230*/  ENDCOLLECTIVE ;  /* 0x000000000000791b */ /* 0x003fe20003800000 */
.L_x_8729:
[----:B------:R-:W-:Y:S01]  /*6240*/  HFMA2.MMA R6, -RZ, RZ, 0, 5.9604644775390625e-08 ;  /* 0x00000001ff067435 */ /* 0x000fe200000001ff */
[----:B------:R-:W-:-:S04]  /*6250*/  MOV R7, R4 ;  /* 0x0000000400077202 */ /* 0x000fc80000000f00 */
[----:B------:R-:W-:-:S04]  /*6260*/  FMNMX R7, R2, R7, !PT ;  /* 0x0000000702077209 */ /* 0x000fc80007800000 */
[----:B------:R-:W-:-:S07]  /*6270*/  MOV R9, R7 ;  /* 0x0000000700097202 */ /* 0x000fce0000000f00 */
[----:B------:R-:W-:Y:S05]  /*6280*/  WARPSYNC.COLLECTIVE R96, `(.L_x_8730) ;  /* 0x0000000060087348 */ /* 0x000fea0003c00000 */
[----:B------:R0:W1:Y:S02]  /*6290*/  SHFL.DOWN P0, R4, R9, R6, R11 ;  /* 0x0800000609047389 */ /* 0x000064000000000b */
[----:B01----:R-:W-:Y:S01]  /*62a0*/  ENDCOLLECTIVE ;  /* 0x000000000000791b */ /* 0x003fe20003800000 */
.L_x_8730:
[----:B------:R-:W-:Y:S05]  /*62b0*/  BRA `(.L_x_8731) ;  /* 0xffffffe800e07947 */ /* 0x000fea000383ffff */
.L_x_8711:
[----:B------:R-:W-:Y:S01]  /*62c0*/  HFMA2.MMA R6, -RZ, RZ, 0, 1.1920928955078125e-07 ;  /* 0x00000002ff067435 */ /* 0x000fe200000001ff */
[----:B-1----:R-:W-:Y:S02]  /*62d0*/  MOV R9, R0 ;  /* 0x0000000000097202 */ /* 0x002fe40000000f00 */
[----:B------:R-:W-:Y:S02]  /*62e0*/  MOV R11, 0x1f ;  /* 0x0000001f000b7802 */ /* 0x000fe40000000f00 */
[----:B------:R-:W-:-:S07]  /*62f0*/  MOV R96, 0xffffffff ;  /* 0xffffffff00607802 */ /* 0x000fce0000000f00 */
[----:B0-2--5:R-:W-:Y:S05]  /*6300*/  WARPSYNC.COLLECTIVE R96, `(.L_x_8732) ;  /* 0x0000000060087348 */ /* 0x025fea0003c00000 */
[----:B------:R1:W3:Y:S02]  /*6310*/  SHFL.DOWN P0, R4, R9, R6, R11 ;  /* 0x0800000609047389 */ /* 0x0002e4000000000b */
[----:B0123-5:R-:W-:Y:S01]  /*6320*/  ENDCOLLECTIVE ;  /* 0x000000000000791b */ /* 0x02ffe20003800000 */
.L_x_8732:
[----:B------:R-:W-:Y:S01]  /*6330*/  HFMA2.MMA R6, -RZ, RZ, 0, 5.9604644775390625e-08 ;  /* 0x00000001ff067435 */ /* 0x000fe200000001ff */
[----:B------:R-:W-:-:S04]  /*6340*/  MOV R3, R4 ;  /* 0x0000000400037202 */ /* 0x000fc80000000f00 */
[----:B------:R-:W-:-:S04]  /*6350*/  FMNMX R3, R3, R0, !PT ;  /* 0x0000000003037209 */ /* 0x000fc80007800000 */
[----:B------:R-:W-:-:S07]  /*6360*/  MOV R9, R3 ;  /* 0x0000000300097202 */ /* 0x000fce0000000f00 */
[----:B------:R-:W-:Y:S05]  /*6370*/  WARPSYNC.COLLECTIVE R96, `(.L_x_8733) ;  /* 0x0000000060087348 */ /* 0x000fea0003c00000 */
[----:B------:R0:W1:Y:S02]  /*6380*/  SHFL.DOWN P0, R4, R9, R6, R11 ;  /* 0x0800000609047389 */ /* 0x000064000000000b */
[----:B01----:R-:W-:Y:S01]  /*6390*/  ENDCOLLECTIVE ;  /* 0x000000000000791b */ /* 0x003fe20003800000 */
.L_x_8733:
[----:B------:R-:W-:Y:S01]  /*63a0*/  MOV R2, R4 ;  /* 0x0000000400027202 */ /* 0x000fe20000000f00 */
[----:B------:R-:W-:Y:S06]  /*63b0*/  BRA `(.L_x_8734) ;  /* 0xffffffec00107947 */ /* 0x000fec000383ffff */
        .weak           $__internal_108_$__cuda_sm20_rcp_rn_f32_slowpath
        .type           $__internal_108_$__cuda_sm20_rcp_rn_f32_slowpath,@function
        .size           $__internal_108_$__cuda_sm20_rcp_rn_f32_slowpath,(.L_x_14444 - $__internal_108_$__cuda_sm20_rcp_rn_f32_slowpath)
$__internal_108_$__cuda_sm20_rcp_rn_f32_slowpath:
        /* <DEDUP_REMOVED lines=15> */
.L_x_8736:
        /* <DEDUP_REMOVED lines=33> */
.L_x_8738:
[----:B------:R0:W1:Y:S02]  /*66c0*/  MUFU.RCP R82, R2 ;  /* 0x0000000200527308 */ /* 0x0000640000001000 */
.L_x_8737:
[----:B------:R-:W-:Y:S05]  /*66d0*/  BSYNC B1 ;  /* 0x0000000000017941 */ /* 0x000fea0003800000 */
.L_x_8735:
[----:B------:R-:W-:Y:S01]  /*66e0*/  HFMA2.MMA R83, -RZ, RZ, 0, 0 ;  /* 0x00000000ff537435 */ /* 0x000fe200000001ff */
[----:B-1----:R-:W-:Y:S02]  /*66f0*/  MOV R0, R82 ;  /* 0x0000005200007202 */ /* 0x002fe40000000f00 */
[----:B------:R-:W-:-:S04]  /*6700*/  MOV R82, R86 ;  /* 0x0000005600527202 */ /* 0x000fc80000000f00 */
[----:B0-----:R-:W-:Y:S05]  /*6710*/  RET.REL.NODEC R82 `(_ZN18transformer_engine13normalization19ln_fwd_tuned_kernelINS0_13Kernel_traitsI6__halfS3_S3_fjLj10240ELj1ELj1ELj4ELj16ENS0_18Kernel_traits_baseILj10240ES3_S3_S3_fjLj128EEEEEEEvNS0_19ForwardKernelParamsE) ;  /* 0xffffff9852387950 */ /* 0x001fea0003c3ffff */
.L_x_8739:
        /* <DEDUP_REMOVED lines=14> */
.L_x_14444:


//--------------------- .text._ZN18transformer_engine13normalization19ln_fwd_tuned_kernelINS0_13Kernel_traitsIffffjLj10240ELj2ELj1ELj4ELj16ENS0_18Kernel_traits_baseILj10240EffffjLj128EEEEEEEvNS0_19ForwardKernelParamsE --------------------------
	.section	.text._ZN18transformer_engine13normalization19ln_fwd_tuned_kernelINS0_13Kernel_traitsIffffjLj10240ELj2ELj1ELj4ELj16ENS0_18Kernel_traits_baseILj10240EffffjLj128EEEEEEEvNS0_19ForwardKernelParamsE,"ax",@progbits
	.align	128
        .global         _ZN18transformer_engine13normalization19ln_fwd_tuned_kernelINS0_13Kernel_traitsIffffjLj10240ELj2ELj1ELj4ELj16ENS0_18Kernel_traits_baseILj10240EffffjLj128EEEEEEEvNS0_19ForwardKernelParamsE
        .type           _ZN18transformer_engine13normalization19ln_fwd_tuned_kernelINS0_13Kernel_traitsIffffjLj10240ELj2ELj1ELj4ELj16ENS0_18Kernel_traits_baseILj10240EffffjLj128EEEEEEEvNS0_19ForwardKernelParamsE,@function
        .size           _ZN18transformer_engine13normalization19ln_fwd_tuned_kernelINS0_13Kernel_traitsIffffjLj10240ELj2ELj1ELj4ELj16ENS0_18Kernel_traits_baseILj10240EffffjLj128EEEEEEEvNS0_19ForwardKernelParamsE,(.L_x_14445 - _ZN18transformer_engine13normalization19ln_fwd_tuned_kernelINS0_13Kernel_traitsIffffjLj10240ELj2ELj1ELj4ELj16ENS0_18Kernel_traits_baseILj10240EffffjLj128EEEEEEEvNS0_19ForwardKernelParamsE)
        .other          _ZN18transformer_engine13normalization19ln_fwd_tuned_kernelINS0_13Kernel_traitsIffffjLj10240ELj2ELj1ELj4ELj16ENS0_18Kernel_traits_baseILj10240EffffjLj128EEEEEEEvNS0_19ForwardKernelParamsE,@"STO_CUDA_ENTRY STV_DEFAULT"
_ZN18transformer_engine13normalization19ln_fwd_tuned_kernelINS0_13Kernel_traitsIffffjLj10240ELj2ELj1ELj4ELj16ENS0_18Kernel_traits_baseILj10240EffffjLj128EEEEEEEvNS0_19ForwardKernelParamsE:
.text._ZN18transformer_engine13normalization19ln_fwd_tuned_kernelINS0_13Kernel_traitsIffffjLj10240ELj2ELj1ELj4ELj16ENS0_18Kernel_traits_baseILj10240EffffjLj128EEEEEEEvNS0_19ForwardKernelParamsE:
[----:B------:R-:W-:Y:S01]  /*0000*/  LDC R1, c[0x0][0x28] ;  /* 0x00000a00ff017b82 */ /* 0x000fe20000000800 */
[----:B------:R-:W-:Y:S01]  /*0010*/  ULDC.U8 UR10, c[0x0][0x294] ;  /* 0x0000a500000a7ab9 */ /* 0x000fe20000000000 */
[----:B------:R-:W-:Y:S01]  /*0020*/  ULDC.64 UR8, c[0x0][0x208] ;  /* 0x0000820000087ab9 */ /* 0x000fe20000000a00 */
[----:B------:R-:W-:Y:S01]  /*0030*/  UISETP.NE.AND UP0, UPT, UR10, URZ, UPT ;  /* 0x0000003f0a00728c */ /* 0x000fe2000bf05270 */
[----:B------:R-:W0:Y:S04]  /*0040*/  S2R R2, SR_TID.X ;  /* 0x0000000000027919 */ /* 0x000e280000002100 */
[----:B------:R-:W1:Y:S01]  /*0050*/  S2UR UR7, SR_CTAID.X ;  /* 0x00000000000779c3 */ /* 0x000e620000002500 */
[----:B------:R-:W-:Y:S01]  /*0060*/  ULDC UR4, c[0x0][0x218] ;  /* 0x0000860000047ab9 */ /* 0x000fe20000000800 */
[----:B------:R-:W-:-:S13]  /*0070*/  PLOP3.LUT P1, PT, PT, PT, UP0, 0x80, 0x0 ;  /* 0x000000000000781c */ /* 0x000fda0003f2f008 */
[----:B------:R-:W2:Y:S02]  /*0080*/  @P1 LDC.64 R6, c[0x0][0x270] ;  /* 0x00009c00ff061b82 */ /* 0x000ea40000000a00 */
[----:B--2---:R-:W2:Y:S01]  /*0090*/  @P1 LDG.E R6, desc[UR8][R6.64] ;  /* 0x0000000806061981 */ /* 0x004ea2000c1e1900 */
[----:B-1----:R-:W-:Y:S01]  /*00a0*/  USHF.R.U32.HI UR5, URZ, 0x1, UR7 ;  /* 0x000000013f057899 */ /* 0x002fe20008011607 */
[----:B------:R-:W-:Y:S01]  /*00b0*/  HFMA2.MMA R0, -RZ, RZ, 0, 0 ;  /* 0x00000000ff007435 */ /* 0x000fe200000001ff */
[----:B------:R-:W-:Y:S01]  /*00c0*/  UMOV UR6, 0x3f800000 ;  /* 0x3f80000000067882 */ /* 0x000fe20000000000 */
[----:B0-----:R-:W-:-:S03]  /*00d0*/  LOP3.LUT R4, R2, 0x1f, RZ, 0xc0, !PT ;  /* 0x0000001f02047812 */ /* 0x001fc600078ec0ff */
[----:B------:R-:W-:-:S04]  /*00e0*/  LEA.HI R8, R2, UR5, RZ, 0x19 ;  /* 0x0000000502087c11 */ /* 0x000fc8000f8fc8ff */
[----:B------:R-:W-:Y:S02]  /*00f0*/  ISETP.GE.AND P0, PT, R8, UR4, PT ;  /* 0x0000000408007c0c */ /* 0x000fe4000bf06270 */
[----:B--2---:R-:W-:-:S11]  /*0100*/  @P1 R2UR UR6, R6 ;  /* 0x00000000060612ca */ /* 0x004fd600000e0000 */
[----:B------:R-:W-:Y:S05]  /*0110*/  @P0 BRA `(.L_x_8740) ;  /* 0x0000002c003c0947 */ /* 0x000fea0003800000 */
[----:B------:R-:W0:Y:S01]  /*0120*/  LDC.64 R10, c[0x0][0x260] ;  /* 0x00009800ff0a7b82 */ /* 0x000e220000000a00 */
[----:B------:R-:W-:-:S04]  /*0130*/  MOV R5, UR7 ;  /* 0x0000000700057c02 */ /* 0x000fc80008000f00 */
[----:B------:R-:W-:-:S03]  /*0140*/  LOP3.LUT R5, R5, 0x1, RZ, 0xc0, !PT ;  /* 0x0000000105057812 */ /* 0x000fc600078ec0ff */
[----:B------:R-:W1:Y:S01]  /*0150*/  LDC.64 R6, c[0x0][0x238] ;  /* 0x00008e00ff067b82 */ /* 0x000e620000000a00 */
[----:B------:R-:W-:-:S04]  /*0160*/  SHF.L.U32 R25, R5, 0x7, RZ ;  /* 0x0000000705197819 */ /* 0x000fc800000006ff */
[----:B------:R-:W-:-:S04]  /*0170*/  LOP3.LUT R25, R25, 0x80, R4, 0xe2, !PT ;  /* 0x0000008019197812 */ /* 0x000fc800078ee204 */
[----:B------:R-:W-:-:S05]  /*0180*/  LOP3.LUT R25, R25, 0x60, R2, 0xf8, !PT ;  /* 0x0000006019197812 */ /* 0x000fca00078ef802 */
[----:B0-----:R-:W-:-:S05]  /*0190*/  IMAD.WIDE.U32 R10, R25, 0x10, R10 ;  /* 0x00000010190a7825 */ /* 0x001fca00078e000a */
[----:B------:R-:W5:Y:S01]  /*01a0*/  LDG.E.128 R64, desc[UR8][R10.64] ;  /* 0x000000080a407981 */ /* 0x000f62000c1e1d00 */
[----:B-1----:R-:W-:-:S03]  /*01b0*/  IMAD.WIDE.U32 R6, R25, 0x10, R6 ;  /* 0x0000001019067825 */ /* 0x002fc600078e0006 */
        /* <DEDUP_REMOVED lines=19> */
[----:B0-----:R-:W0:Y:S01]  /*02f0*/  LDC.U8 R6, c[0x0][0x250] ;  /* 0x00009400ff067b82 */ /* 0x001e220000000000 */
[----:B------:R-:W-:-:S02]  /*0300*/  MOV R3, 0x1 ;  /* 0x0000000100037802 */ /* 0x000fc40000000f00 */
[----:B------:R-:W-:Y:S02]  /*0310*/  MOV R7, RZ ;  /* 0x000000ff00077202 */ /* 0x000fe40000000f00 */
[----:B------:R-:W-:-:S07]  /*0320*/  MOV R0, RZ ;  /* 0x000000ff00007202 */ /* 0x000fce0000000f00 */
.L_x_8753:
[----:B-1----:R-:W1:Y:S01]  /*0330*/  LDC.64 R128, c[0x0][0x220] ;  /* 0x00008800ff807b82 */ /* 0x002e620000000a00 */
[----:B------:R-:W-:-:S05]  /*0340*/  IMAD R134, R8, 0xa00, R25 ;  /* 0x00000a0008867824 */ /* 0x000fca00078e0219 */
[C---:B------:R-:W-:Y:S01]  /*0350*/  IADD3 R133, R134.reuse, 0x100, RZ ;  /* 0x0000010086857810 */ /* 0x040fe20007ffe0ff */
[----:B-1----:R-:W-:-:S06]  /*0360*/  IMAD.WIDE.U32 R24, R134, 0x10, R128 ;  /* 0x0000001086187825 */ /* 0x002fcc00078e0080 */
        /* <DEDUP_REMOVED lines=83> */
[----:B-1----:R-:W-:-:S04]  /*08a0*/  FADD R138, R142, R145 ;  /* 0x000000918e8a7221 */ /* 0x002fc80000000000 */
[----:B------:R-:W-:-:S04]  /*08b0*/  FMUL R138, R138, 0.00078125001164153218269 ;  /* 0x3a4ccccd8a8a7820 */ /* 0x000fc80000400000 */
[--C-:B------:R-:W-:Y:S01]  /*08c0*/  FADD R137, R24, -R138.reuse ;  /* 0x8000008a18897221 */ /* 0x100fe20000000000 */
[--C-:B------:R-:W-:Y:S01]  /*08d0*/  FADD R144, R25, -R138.reuse ;  /* 0x8000008a19907221 */ /* 0x100fe20000000000 */
[--C-:B------:R-:W-:Y:S01]  /*08e0*/  FADD R148, R26, -R138.reuse ;  /* 0x8000008a1a947221 */ /* 0x100fe20000000000 */
[--C-:B------:R-:W-:Y:S01]  /*08f0*/  FADD R140, R27, -R138.reuse ;  /* 0x8000008a1b8c7221 */ /* 0x100fe20000000000 */
[----:B------:R-:W-:Y:S01]  /*0900*/  FFMA R137, R137, R137, RZ ;  /* 0x0000008989897223 */ /* 0x000fe200000000ff */
[----:B------:R-:W-:-:S03]  /*0910*/  FADD R142, R22, -R138 ;  /* 0x8000008a168e7221 */ /* 0x000fc60000000000 */
[----:B------:R-:W-:Y:S01]  /*0920*/  FFMA R137, R144, R144, R137 ;  /* 0x0000009090897223 */ /* 0x000fe20000000089 */
[----:B------:R-:W-:-:S03]  /*0930*/  FADD R144, R20, -R138 ;  /* 0x8000008a14907221 */ /* 0x000fc60000000000 */
[----:B------:R-:W-:-:S04]  /*0940*/  FFMA R137, R148, R148, R137 ;  /* 0x0000009494897223 */ /* 0x000fc80000000089 */
        /* <DEDUP_REMOVED lines=79> */
[----:B------:R1:W2:Y:S02]  /*0e40*/  SHFL.BFLY PT, R144, R143, 0x10, 0x1f ;  /* 0x0e001f008f907f89 */ /* 0x0002a400000e0000 */
.L_x_8772:
[----:B------:R-:W3:Y:S01]  /*0e50*/  @!P1 S2R R140, SR_CgaCtaId ;  /* 0x00000000008c9919 */ /* 0x000ee20000008800 */
[----:B------:R-:W-:Y:S01]  /*0e60*/  ISETP.GT.U32.AND P0, PT, R4, 0x3, PT ;  /* 0x000000030400780c */ /* 0x000fe20003f04070 */
[----:B------:R-:W-:Y:S05]  /*0e70*/  WARPSYNC.ALL ;  /* 0x0000000000007948 */ /* 0x000fea0003800000 */
[----:B------:R-:W-:Y:S01]  /*0e80*/  @!P1 MOV R137, 0x400 ;  /* 0x0000040000899802 */ /* 0x000fe20000000f00 */
[----:B------:R-:W-:Y:S03]  /*0e90*/  BSSY B0, `(.L_x_8742) ;  /* 0x0000024000007945 */ /* 0x000fe60003800000 */
[----:B------:R-:W-:-:S02]  /*0ea0*/  @!P1 IADD3 R139, R137, 0x10, RZ ;  /* 0x00000010898b9810 */ /* 0x000fc40007ffe0ff */
[----:B------:R-:W-:Y:S01]  /*0eb0*/  LOP3.LUT R137, R146, 0x3, RZ, 0xc0, !PT ;  /* 0x0000000392897812 */ /* 0x000fe200078ec0ff */
[----:B------:R-:W4:Y:S01]  /*0ec0*/  @!P0 S2R R147, SR_CgaCtaId ;  /* 0x0000000000938919 */ /* 0x000f220000008800 */
[----:B------:R-:W-:Y:S02]  /*0ed0*/  @!P0 MOV R142, 0x400 ;  /* 0x00000400008e8802 */ /* 0x000fe40000000f00 */
[----:B------:R-:W-:Y:S02]  /*0ee0*/  LOP3.LUT P3, RZ, R137, 0x1f, R2, 0xf8, !PT ;  /* 0x0000001f89ff7812 */ /* 0x000fe4000786f802 */
[----:B------:R-:W-:Y:S02]  /*0ef0*/  @!P0 IADD3 R142, R142, 0x10, RZ ;  /* 0x000000108e8e8810 */ /* 0x000fe40007ffe0ff */
[----:B---3--:R-:W-:Y:S02]  /*0f00*/  @!P1 LEA R140, R140, R139, 0x18 ;  /* 0x0000008b8c8c9211 */ /* 0x008fe400078ec0ff */
[----:B------:R-:W-:-:S04]  /*0f10*/  @!P1 IADD3 R139, R141, R137, RZ ;  /* 0x000000898d8b9210 */ /* 0x000fc80007ffe0ff */
[----:B------:R-:W-:Y:S01]  /*0f20*/  @!P1 LEA R145, R139, R140, 0x3 ;  /* 0x0000008c8b919211 */ /* 0x000fe200078e18ff */
[----:B--2---:R-:W-:Y:S01]  /*0f30*/  FADD R139, R143, R144 ;  /* 0x000000908f8b7221 */ /* 0x004fe20000000000 */
[----:B------:R-:W-:Y:S01]  /*0f40*/  HFMA2.MMA R144, -RZ, RZ, 0, 0 ;  /* 0x00000000ff907435 */ /* 0x000fe200000001ff */
[----:B------:R-:W-:-:S03]  /*0f50*/  @!P0 IADD3 R140, R4, R141, RZ ;  /* 0x0000008d048c8210 */ /* 0x000fc60007ffe0ff */
[----:B------:R-:W-:Y:S02]  /*0f60*/  @!P1 STS.64 [R145], R138 ;  /* 0x0000008a91009388 */ /* 0x000fe40000000a00 */
[----:B------:R-:W-:Y:S02]  /*0f70*/  @!P0 MOV R144, 0x44a00000 ;  /* 0x44a0000000908802 */ /* 0x000fe40000000f00 */
[----:B----4-:R-:W-:-:S03]  /*0f80*/  @!P0 LEA R147, R147, R142, 0x18 ;  /* 0x0000008e93938211 */ /* 0x010fc600078ec0ff */
[----:B-1----:R-:W1:Y:S01]  /*0f90*/  SHFL.DOWN PT, R143, R144, 0x2, 0x1f ;  /* 0x08401f00908f7f89 */ /* 0x002e6200000e0000 */
        /* <DEDUP_REMOVED lines=13> */
[----:B0123-5:R-:W-:Y:S05]  /*1070*/  CALL.REL.NOINC `($__internal_109_$__cuda_sm20_rcp_rn_f32_slowpath) ;  /* 0x0000002c00bc7944 */ /* 0x02ffea0003c00000 */
[----:B------:R-:W-:Y:S05]  /*1080*/  BRA `(.L_x_8744) ;  /* 0x0000000000107947 */ /* 0x000fea0003800000 */
.L_x_8743:
[----:B------:R-:W4:Y:S02]  /*1090*/  MUFU.RCP R137, R142 ;  /* 0x0000008e00897308 */ /* 0x000f240000001000 */
[----:B----4-:R-:W-:-:S04]  /*10a0*/  FFMA R138, R142, R137, -1 ;  /* 0xbf8000008e8a7423 */ /* 0x010fc80000000089 */
[----:B------:R-:W-:-:S04]  /*10b0*/  FADD.FTZ R138, -R138, -RZ ;  /* 0x800000ff8a8a7221 */ /* 0x000fc80000010100 */
[----:B------:R-:W-:-:S07]  /*10c0*/  FFMA R137, R137, R138, R137 ;  /* 0x0000008a89897223 */ /* 0x000fce0000000089 */
.L_x_8744:
[----:B------:R-:W-:Y:S05]  /*10d0*/  BSYNC B0 ;  /* 0x0000000000007941 */ /* 0x000fea0003800000 */
.L_x_8742:
        /* <DEDUP_REMOVED lines=20> */
[----:B0----5:R-:W-:Y:S05]  /*1220*/  CALL.REL.NOINC `($__internal_109_$__cuda_sm20_rcp_rn_f32_slowpath) ;  /* 0x0000002c00507944 */ /* 0x021fea0003c00000 */
[----:B------:R-:W-:Y:S01]  /*1230*/  MOV R147, R137 ;  /* 0x0000008900937202 */ /* 0x000fe20000000f00 */
[----:B------:R-:W-:Y:S06]  /*1240*/  BRA `(.L_x_8747) ;  /* 0x0000000000107947 */ /* 0x000fec0003800000 */
.L_x_8746:
[----:B------:R-:W1:Y:S02]  /*1250*/  MUFU.RCP R147, R148 ;  /* 0x0000009400937308 */ /* 0x000e640000001000 */
[----:B-1----:R-:W-:-:S04]  /*1260*/  FFMA R137, R148, R147, -1 ;  /* 0xbf80000094897423 */ /* 0x002fc80000000093 */
[----:B------:R-:W-:-:S04]  /*1270*/  FADD.FTZ R138, -R137, -RZ ;  /* 0x800000ff898a7221 */ /* 0x000fc80000010100 */
[----:B------:R-:W-:-:S07]  /*1280*/  FFMA R147, R147, R138, R147 ;  /* 0x0000008a93937223 */ /* 0x000fce0000000093 */
.L_x_8747:
[----:B------:R-:W-:Y:S05]  /*1290*/  BSYNC B0 ;  /* 0x0000000000007941 */ /* 0x000fea0003800000 */
.L_x_8745:
[----:B------:R-:W1:Y:S01]  /*12a0*/  LDC R137, c[0x0][0x210] ;  /* 0x00008400ff897b82 */ /* 0x000e620000000800 */
        /* <DEDUP_REMOVED lines=11> */
[----:B------:R-:W2:Y:S02]  /*1360*/  @!P3 LDC.64 R144, c[0x0][0x240] ;  /* 0x00009000ff90bb82 */ /* 0x000ea40000000a00 */
[----:B------:R-:W-:-:S03]  /*1370*/  FFMA R140, R141, R147, R140 ;  /* 0x000000938d8c7223 */ /* 0x000fc6000000008c */
[----:B------:R-:W-:Y:S03]  /*1380*/  SHFL.IDX PT, R142, R142, RZ, 0x1f ;  /* 0x00001fff8e8e7589 */ /* 0x000fe600000e0000 */
[----:B------:R-:W3:Y:S01]  /*1390*/  @!P0 LDC.64 R138, c[0x0][0x240] ;  /* 0x00009000ff8a8b82 */ /* 0x000ee20000000a00 */
[----:B-1----:R-:W-:-:S04]  /*13a0*/  SHF.L.U32 R143, R137, 0x1, RZ ;  /* 0x00000001898f7819 */ /* 0x002fc800000006ff */
[----:B------:R-:W-:Y:S02]  /*13b0*/  LOP3.LUT R141, R148, R143, RZ, 0xc0, !PT ;  /* 0x0000008f948d7212 */ /* 0x000fe400078ec0ff */
[----:B------:R-:W1:Y:S01]  /*13c0*/  SHFL.IDX PT, R143, R140, RZ, 0x1f ;  /* 0x00001fff8c8f7589 */ /* 0x000e6200000e0000 */
[----:B------:R-:W-:-:S04]  /*13d0*/  LEA.HI R148, R2, UR5, RZ, 0x19 ;  /* 0x0000000502947c11 */ /* 0x000fc8000f8fc8ff */
        /* <DEDUP_REMOVED lines=9> */
[C---:B---3--:R-:W-:Y:S01]  /*1470*/  @!P0 LEA R138, P4, R141.reuse, R138, 0x3 ;  /* 0x0000008a8d8a8211 */ /* 0x048fe200078818ff */
[----:B-1----:R1:W-:Y:S01]  /*1480*/  @!P3 STG.E.64 desc[UR8][R144.64], R142 ;  /* 0x0000008e9000b986 */ /* 0x0023e2000c101b08 */
        /* <DEDUP_REMOVED lines=8> */
[----:B-1----:R-:W-:Y:S02]  /*1510*/  MOV R144, 0x1 ;  /* 0x0000000100907802 */ /* 0x002fe40000000f00 */
        /* <DEDUP_REMOVED lines=8> */
[----:B------:R-:W-:-:S07]  /*15a0*/  LOP3.LUT R140, R7, 0x2, RZ, 0xc, !PT ;  /* 0x00000002078c7812 */ /* 0x000fce00078e0cff */
.L_x_8749:
[----:B-1----:R-:W2:Y:S04]  /*15b0*/  LDG.E.STRONG.GPU R137, desc[UR8][R142.64] ;  /* 0x000000088e897981 */ /* 0x002ea8000c1ef900 */
[----:B--2---:R-:W-:Y:S01]  /*15c0*/  CCTL.IVALL ;  /* 0x00000000ff00798f */ /* 0x004fe20002000000 */
[----:B------:R-:W-:Y:S05]  /*15d0*/  YIELD ;  /* 0x0000000000007946 */ /* 0x000fea0003800000 */
[----:B------:R-:W-:-:S13]  /*15e0*/  ISETP.NE.AND P1, PT, R137, R140, PT ;  /* 0x0000008c8900720c */ /* 0x000fda0003f25270 */
[----:B------:R-:W-:Y:S05]  /*15f0*/  @P1 BRA `(.L_x_8749) ;  /* 0xfffffffc00ec1947 */ /* 0x000fea000383ffff */
.L_x_8748:
[----:B------:R-:W-:Y:S05]  /*1600*/  WARPSYNC.ALL ;  /* 0x0000000000007948 */ /* 0x000fea0003800000 */
[----:B------:R-:W-:Y:S01]  /*1610*/  BAR.SYNC.DEFER_BLOCKING 0x0 ;  /* 0x0000000000007b1d */ /* 0x000fe20000010000 */
[----:B------:R-:W-:-:S06]  /*1620*/  MOV R140, RZ ;  /* 0x000000ff008c7202 */ /* 0x000fcc0000000f00 */
[----:B------:R-:W2:Y:S01]  /*1630*/  @!P0 LDG.E.64 R140, desc[UR8][R138.64] ;  /* 0x000000088a8c8981 */ /* 0x000ea2000c1e1b00 */
[----:B-1----:R-:W-:Y:S01]  /*1640*/  MOV R145, RZ ;  /* 0x000000ff00917202 */ /* 0x002fe20000000f00 */
[----:B------:R-:W-:Y:S01]  /*1650*/  BSSY B0, `(.L_x_8750) ;  /* 0x0000015000007945 */ /* 0x000fe20003800000 */
[----:B------:R-:W-:Y:S02]  /*1660*/  @!P0 MOV R145, 0x45a00000 ;  /* 0x45a0000000918802 */ /* 0x000fe40000000f00 */
[----:B------:R-:W-:-:S03]  /*1670*/  MOV R137, UR7 ;  /* 0x0000000700897c02 */ /* 0x000fc60008000f00 */
[----:B------:R-:W1:Y:S01]  /*1680*/  SHFL.DOWN PT, R142, R145, 0x1, 0x1f ;  /* 0x08201f00918e7f89 */ /* 0x000e6200000e0000 */
[----:B------:R-:W-:-:S04]  /*1690*/  LOP3.LUT R137, R4, 0x1, R137, 0xf8, !PT ;  /* 0x0000000104897812 */ /* 0x000fc800078ef889 */
[----:B------:R-:W-:Y:S01]  /*16a0*/  LOP3.LUT P3, RZ, R137, 0x3, R146, 0xf8, !PT ;  /* 0x0000000389ff7812 */ /* 0x000fe2000786f892 */
        /* <DEDUP_REMOVED lines=9> */
[----:B0123-5:R-:W-:Y:S05]  /*1740*/  CALL.REL.NOINC `($__internal_109_$__cuda_sm20_rcp_rn_f32_slowpath) ;  /* 0x0000002800087944 */ /* 0x02ffea0003c00000 */
[----:B------:R-:W-:Y:S05]  /*1750*/  BRA `(.L_x_8752) ;  /* 0x0000000000107947 */ /* 0x000fea0003800000 */
.L_x_8751:
[----:B------:R-:W4:Y:S02]  /*1760*/  MUFU.RCP R137, R148 ;  /* 0x0000009400897308 */ /* 0x000f240000001000 */
[----:B----4-:R-:W-:-:S04]  /*1770*/  FFMA R138, R148, R137, -1 ;  /* 0xbf800000948a7423 */ /* 0x010fc80000000089 */
[----:B------:R-:W-:-:S04]  /*1780*/  FADD.FTZ R138, -R138, -RZ ;  /* 0x800000ff8a8a7221 */ /* 0x000fc80000010100 */
[----:B------:R-:W-:-:S07]  /*1790*/  FFMA R137, R137, R138, R137 ;  /* 0x0000008a89897223 */ /* 0x000fce0000000089 */
.L_x_8752:
[----:B------:R-:W-:Y:S05]  /*17a0*/  BSYNC B0 ;  /* 0x0000000000007941 */ /* 0x000fea0003800000 */
.L_x_8750:
[----:B--2---:R-:W-:Y:S01]  /*17b0*/  FADD R138, -R143, R140 ;  /* 0x0000008c8f8a7221 */ /* 0x004fe20000000100 */
[----:B---3--:R-:W-:Y:S01]  /*17c0*/  FADD R144, R144, R141 ;  /* 0x0000008d90907221 */ /* 0x008fe20000000000 */
[----:B0-----:R-:W-:Y:S01]  /*17d0*/  ISETP.NE.AND P2, PT, R6, RZ, PT ;  /* 0x000000ff0600720c */ /* 0x001fe20003f45270 */
[----:B------:R-:W-:Y:S01]  /*17e0*/  ULDC.64 UR12, c[0x0][0x288] ;  /* 0x0000a200000c7ab9 */ /* 0x000fe20000000a00 */
[----:B------:R-:W-:Y:S01]  /*17f0*/  FMUL R138, R138, R138 ;  /* 0x0000008a8a8a7220 */ /* 0x000fe20000400000 */
[----:B------:R-:W-:Y:S02]  /*1800*/  ISETP.NE.AND P1, PT, RZ, UR10, PT ;  /* 0x0000000aff007c0c */ /* 0x000fe4000bf25270 */
[----:B------:R-:W-:Y:S01]  /*1810*/  IADD3 R7, R7, 0x1, RZ ;  /* 0x0000000107077810 */ /* 0x000fe20007ffe0ff */
[----:B------:R-:W-:Y:S02]  /*1820*/  FMUL R139, R138, R145 ;  /* 0x000000918a8b7220 */ /* 0x000fe40000400000 */
[----:B------:R-:W0:Y:S01]  /*1830*/  LDC R138, c[0x0][0x268] ;  /* 0x00009a00ff8a7b82 */ /* 0x000e220000000800 */
[----:B------:R-:W-:Y:S01]  /*1840*/  LOP3.LUT R7, R7, 0x3, RZ, 0xc0, !PT ;  /* 0x0000000307077812 */ /* 0x000fe200078ec0ff */
[C---:B------:R-:W-:Y:S01]  /*1850*/  FMUL R139, R142.reuse, R139 ;  /* 0x0000008b8e8b7220 */ /* 0x040fe20000400000 */
[----:B------:R-:W-:-:S03]  /*1860*/  FMUL R142, R142, R143 ;  /* 0x0000008f8e8e7220 */ /* 0x000fc60000400000 */
[----:B------:R-:W-:Y:S01]  /*1870*/  FFMA R139, R139, R137, R144 ;  /* 0x000000898b8b7223 */ /* 0x000fe20000000090 */
[----:B------:R-:W-:-:S04]  /*1880*/  FFMA R142, R145, R140, R142 ;  /* 0x0000008c918e7223 */ /* 0x000fc8000000008e */
[----:B------:R-:W-:Y:S01]  /*1890*/  FMUL R142, R142, R137 ;  /* 0x000000898e8e7220 */ /* 0x000fe20000400000 */
[----:B------:R-:W0:Y:S05]  /*18a0*/  SHFL.IDX PT, R139, R139, RZ, 0x1f ;  /* 0x00001fff8b8b7589 */ /* 0x000e2a00000e0000 */
[----:B------:R-:W2:Y:S01]  /*18b0*/  SHFL.IDX PT, R142, R142, RZ, 0x1f ;  /* 0x00001fff8e8e7589 */ /* 0x000ea200000e0000 */
[----:B0-----:R-:W-:-:S05]  /*18c0*/  FFMA R137, R139, 9.7656251455191522837e-05, R138 ;  /* 0x38cccccd8b897823 */ /* 0x001fca000000008a */
[C---:B------:R-:W-:Y:S02]  /*18d0*/  FSETP.GEU.AND P0, PT, |R137|.reuse, 1.175494350822287508e-38, PT ;  /* 0x008000008900780b */ /* 0x040fe40003f0e200 */
[----:B--2---:R-:W-:Y:S02]  /*18e0*/  R2UR UR11, R142 ;  /* 0x000000008e0b72ca */ /* 0x004fe400000e0000 */
[----:B------:R-:W0:Y:S09]  /*18f0*/  @!P3 LDC.64 R142, c[0x0][0x228] ;  /* 0x00008a00ff8ebb82 */ /* 0x000e320000000a00 */
[----:B------:R-:W-:-:S02]  /*1900*/  @!P0 FMUL R137, R137, 16777216 ;  /* 0x4b80000089898820 */ /* 0x000fc40000400000 */
[----:B------:R-:W-:Y:S01]  /*1910*/  FADD R138, R14, -UR11 ;  /* 0x8000000b0e8a7e21 */ /* 0x000fe20008000000 */
[----:B------:R-:W-:Y:S01]  /*1920*/  FADD R139, R15, -UR11 ;  /* 0x8000000b0f8b7e21 */ /* 0x000fe20008000000 */
[----:B-1----:R-:W-:Y:S01]  /*1930*/  FADD R140, R12, -UR11 ;  /* 0x8000000b0c8c7e21 */ /* 0x002fe20008000000 */
[----:B------:R-:W1:Y:S01]  /*1940*/  @!P3 LDC.64 R14, c[0x0][0x230] ;  /* 0x00008c00ff0ebb82 */ /* 0x000e620000000a00 */
[----:B------:R-:W2:Y:S01]  /*1950*/  MUFU.RSQ R137, R137 ;  /* 0x0000008900897308 */ /* 0x000ea20000001400 */
[----:B------:R-:W-:Y:S01]  /*1960*/  MOV R149, UR11 ;  /* 0x0000000b00957c02 */ /* 0x000fe20008000f00 */
[----:B------:R-:W-:Y:S01]  /*1970*/  FADD R24, R24, -UR11 ;  /* 0x8000000b18187e21 */ /* 0x000fe20008000000 */
[----:B------:R-:W-:Y:S01]  /*1980*/  FADD R25, R25, -UR11 ;  /* 0x8000000b19197e21 */ /* 0x000fe20008000000 */
[----:B------:R-:W-:Y:S01]  /*1990*/  FADD R26, R26, -UR11 ;  /* 0x8000000b1a1a7e21 */ /* 0x000fe20008000000 */
[----:B------:R-:W-:Y:S01]  /*19a0*/  FADD R27, R27, -UR11 ;  /* 0x8000000b1b1b7e21 */ /* 0x000fe20008000000 */
[----:B------:R-:W-:Y:S01]  /*19b0*/  FADD R21, R21, -UR11 ;  /* 0x8000000b15157e21 */ /* 0x000fe20008000000 */
[----:B------:R-:W-:Y:S01]  /*19c0*/  FADD R20, R20, -UR11 ;  /* 0x8000000b14147e21 */ /* 0x000fe20008000000 */
        /* <DEDUP_REMOVED lines=9> */
[----:B--2---:R-:W-:Y:S01]  /*1a60*/  R2UR UR4, R137 ;  /* 0x00000000890472ca */ /* 0x004fe200000e0000 */
[----:B------:R-:W-:Y:S01]  /*1a70*/  FADD R137, R13, -UR11 ;  /* 0x8000000b0d897e21 */ /* 0x000fe20008000000 */
[----:B------:R-:W-:Y:S01]  /*1a80*/  FADD R109, R109, -UR11 ;  /* 0x8000000b6d6d7e21 */ /* 0x000fe20008000000 */
[----:B------:R-:W2:Y:S01]  /*1a90*/  LDC.64 R12, c[0x0][0x258] ;  /* 0x00009600ff0c7b82 */ /* 0x000ea20000000a00 */
[----:B------:R-:W-:Y:S01]  /*1aa0*/  FADD R110, R110, -UR11 ;  /* 0x8000000b6e6e7e21 */ /* 0x000fe20008000000 */
[----:B------:R-:W-:Y:S01]  /*1ab0*/  FADD R111, R111, -UR11 ;  /* 0x8000000b6f6f7e21 */ /* 0x000fe20008000000 */
[----:B-1----:R-:W-:-:S04]  /*1ac0*/  @!P3 IMAD.WIDE R14, R8, 0x4, R14 ;  /* 0x00000004080eb825 */ /* 0x002fc800078e020e */
[----:B------:R-:W-:Y:S01]  /*1ad0*/  FADD R112, R112, -UR11 ;  /* 0x8000000b70707e21 */ /* 0x000fe20008000000 */
[----:B------:R-:W-:Y:S01]  /*1ae0*/  FADD R113, R113, -UR11 ;  /* 0x8000000b71717e21 */ /* 0x000fe20008000000 */
[----:B0----5:R-:W-:Y:S01]  /*1af0*/  FADD R146, R93, 1 ;  /* 0x3f8000005d927421 */ /* 0x021fe20000000000 */
[----:B------:R-:W-:Y:S01]  /*1b00*/  FADD R114, R114, -UR11 ;  /* 0x8000000b72727e21 */ /* 0x000fe20008000000 */
[----:B------:R-:W-:Y:S01]  /*1b10*/  FADD R115, R115, -UR11 ;  /* 0x8000000b73737e21 */ /* 0x000fe20008000000 */
[----:B------:R-:W-:Y:S01]  /*1b20*/  FADD R116, R116, -UR11 ;  /* 0x8000000b74747e21 */ /* 0x000fe20008000000 */
[----:B------:R-:W-:Y:S01]  /*1b30*/  MOV R141, UR4 ;  /* 0x00000004008d7c02 */ /* 0x000fe20008000f00 */
[----:B------:R-:W-:Y:S01]  /*1b40*/  FADD R117, R117, -UR11 ;  /* 0x8000000b75757e21 */ /* 0x000fe20008000000 */
[----:B------:R-:W-:Y:S01]  /*1b50*/  FSEL R146, R93, R146, !P2 ;  /* 0x000000925d927208 */ /* 0x000fe20005000000 */
        /* <DEDUP_REMOVED lines=8> */
[----:B------:R-:W-:Y:S01]  /*1be0*/  FADD R141, R104, 1 ;  /* 0x3f800000688d7421 */ /* 0x000fe20000000000 */
[----:B------:R-:W-:Y:S01]  /*1bf0*/  ISETP.NE.U32.AND P0, PT, RZ, UR12, PT ;  /* 0x0000000cff007c0c */ /* 0x000fe2000bf05070 */
[----:B------:R-:W-:Y:S01]  /*1c00*/  FADD R124, R124, -UR11 ;  /* 0x8000000b7c7c7e21 */ /* 0x000fe20008000000 */
[----:B--2---:R-:W-:-:S04]  /*1c10*/  IMAD.WIDE.U32 R144, R134, 0x10, R12 ;  /* 0x0000001086907825 */ /* 0x004fc800078e000c */
[----:B------:R-:W-:Y:S01]  /*1c20*/  FADD R125, R125, -UR11 ;  /* 0x8000000b7d7d7e21 */ /* 0x000fe20008000000 */
[----:B------:R-:W-:Y:S01]  /*1c30*/  FSEL R141, R104, R141, !P2 ;  /* 0x0000008d688d7208 */ /* 0x000fe20005000000 */
[----:B------:R-:W-:Y:S01]  /*1c40*/  FADD R126, R126, -UR11 ;  /* 0x8000000b7e7e7e21 */ /* 0x000fe20008000000 */
[--C-:B------:R-:W-:Y:S01]  /*1c50*/  IMAD.WIDE.U32 R142, R135, 0x10, R12.reuse ;  /* 0x00000010878e7825 */ /* 0x100fe200078e000c */
[----:B------:R-:W-:Y:S01]  /*1c60*/  ISETP.NE.AND.EX P0, PT, RZ, UR13, PT, P0 ;  /* 0x0000000dff007c0c */ /* 0x000fe2000bf05300 */
[----:B------:R-:W-:Y:S02]  /*1c70*/  ULDC.64 UR12, c[0x0][0x258] ;  /* 0x00009600000c7ab9 */ /* 0x000fe40000000a00 */
[----:B------:R-:W-:Y:S01]  /*1c80*/  FADD R127, R127, -UR11 ;  /* 0x8000000b7f7f7e21 */ /* 0x000fe20008000000 */
[----:B------:R-:W-:Y:S01]  /*1c90*/  IMAD.WIDE.U32 R134, R136, 0x10, R12 ;  /* 0x0000001088867825 */ /* 0x000fe200078e000c */
[----:B------:R-:W-:-:S03]  /*1ca0*/  MOV R151, UR4 ;  /* 0x0000000400977c02 */ /* 0x000fc60008000f00 */
[----:B------:R-:W-:Y:S01]  /*1cb0*/  FMUL R13, R24, UR4 ;  /* 0x00000004180d7c20 */ /* 0x000fe20008400000 */
[----:B------:R-:W-:Y:S01]  /*1cc0*/  FADD R24, R105, 1 ;  /* 0x3f80000069187421 */ /* 0x000fe20000000000 */
[----:B------:R-:W-:Y:S01]  /*1cd0*/  FADD R136, R107, 1 ;  /* 0x3f8000006b887421 */ /* 0x000fe20000000000 */
[----:B------:R-:W-:Y:S01]  /*1ce0*/  FADD R128, R128, -UR11 ;  /* 0x8000000b80807e21 */ /* 0x000fe20008000000 */
[----:B------:R0:W-:Y:S01]  /*1cf0*/  @!P3 STG.E desc[UR8][R14.64], R151 ;  /* 0x000000970e00b986 */ /* 0x0001e2000c101908 */
[----:B------:R-:W-:Y:S01]  /*1d00*/  FFMA R12, R13, R141, R64 ;  /* 0x0000008d0d0c7223 */ /* 0x000fe20000000040 */
[----:B------:R-:W-:Y:S01]  /*1d10*/  FSEL R24, R105, R24, !P2 ;  /* 0x0000001869187208 */ /* 0x000fe20005000000 */
[----:B------:R-:W-:Y:S01]  /*1d20*/  FADD R141, R100, 1 ;  /* 0x3f800000648d7421 */ /* 0x000fe20000000000 */
[----:B------:R-:W-:Y:S01]  /*1d30*/  FSEL R136, R107, R136, !P2 ;  /* 0x000000886b887208 */ /* 0x000fe20005000000 */
[----:B------:R-:W-:Y:S01]  /*1d40*/  FADD R129, R129, -UR11 ;  /* 0x8000000b81817e21 */ /* 0x000fe20008000000 */
[----:B------:R-:W-:Y:S01]  /*1d50*/  @P0 FMNMX R0, R0, |R12|, !PT ;  /* 0x4000000c00000209 */ /* 0x000fe20007800000 */
[----:B------:R-:W-:Y:S01]  /*1d60*/  @P1 FMUL R12, R12, UR6 ;  /* 0x000000060c0c1c20 */ /* 0x000fe20008400000 */
[----:B------:R-:W-:Y:S01]  /*1d70*/  FSEL R141, R100, R141, !P2 ;  /* 0x0000008d648d7208 */ /* 0x000fe20005000000 */
[----:B------:R-:W-:Y:S01]  /*1d80*/  FADD R130, R130, -UR11 ;  /* 0x8000000b82827e21 */ /* 0x000fe20008000000 */
[----:B------:R-:W-:Y:S01]  /*1d90*/  FADD R131, R131, -UR11 ;  /* 0x8000000b83837e21 */ /* 0x000fe20008000000 */
[----:B0-----:R-:W-:Y:S01]  /*1da0*/  FADD R15, R106, 1 ;  /* 0x3f8000006a0f7421 */ /* 0x001fe20000000000 */
[----:B------:R-:W-:-:S04]  /*1db0*/  FMUL R14, R25, UR4 ;  /* 0x00000004190e7c20 */ /* 0x000fc80008400000 */
[----:B------:R-:W-:Y:S01]  /*1dc0*/  FSEL R25, R106, R15, !P2 ;  /* 0x0000000f6a197208 */ /* 0x000fe20005000000 */
[----:B------:R-:W-:Y:S01]  /*1dd0*/  FMUL R15, R26, UR4 ;  /* 0x000000041a0f7c20 */ /* 0x000fe20008400000 */
[----:B------:R-:W-:Y:S01]  /*1de0*/  FADD R26, R101, 1 ;  /* 0x3f800000651a7421 */ /* 0x000fe20000000000 */
[----:B------:R-:W-:Y:S01]  /*1df0*/  FFMA R13, R14, R24, R65 ;  /* 0x000000180e0d7223 */ /* 0x000fe20000000041 */
[----:B------:R-:W-:Y:S01]  /*1e00*/  FMUL R24, R27, UR4 ;  /* 0x000000041b187c20 */ /* 0x000fe20008400000 */
[----:B------:R-:W-:Y:S01]  /*1e10*/  FFMA R14, R15, R25, R66 ;  /* 0x000000190f0e7223 */ /* 0x000fe20000000042 */
[----:B------:R-:W-:Y:S01]  /*1e20*/  FMUL R25, R20, UR4 ;  /* 0x0000000414197c20 */ /* 0x000fe20008400000 */
[----:B------:R-:W-:Y:S01]  /*1e30*/  FSEL R27, R101, R26, !P2 ;  /* 0x0000001a651b7208 */ /* 0x000fe20005000000 */
[----:B------:R-:W-:Y:S01]  /*1e40*/  FMUL R26, R21, UR4 ;  /* 0x00000004151a7c20 */ /* 0x000fe20008400000 */
[----:B------:R-:W-:Y:S01]  /*1e50*/  @P0 FMNMX R0, R0, |R13|, !PT ;  /* 0x4000000d00000209 */ /* 0x000fe20007800000 */
[----:B------:R-:W-:Y:S01]  /*1e60*/  FFMA R15, R24, R136, R67 ;  /* 0x00000088180f7223 */ /* 0x000fe20000000043 */
[----:B------:R-:W-:Y:S01]  /*1e70*/  FFMA R20, R25, R141, R60 ;  /* 0x0000008d19147223 */ /* 0x000fe2000000003c */
[----:B------:R-:W-:Y:S01]  /*1e80*/  FFMA R21, R26, R27, R61 ;  /* 0x0000001b1a157223 */ /* 0x000fe2000000003d */
[----:B------:R-:W-:Y:S01]  /*1e90*/  FADD R26, R103, 1 ;  /* 0x3f800000671a7421 */ /* 0x000fe20000000000 */
[----:B------:R-:W-:Y:S01]  /*1ea0*/  @P0 FMNMX R0, R0, |R14|, !PT ;  /* 0x4000000e00000209 */ /* 0x000fe20007800000 */
[----:B------:R-:W-:Y:S01]  /*1eb0*/  FADD R25, R102, 1 ;  /* 0x3f80000066197421 */ /* 0x000fe20000000000 */
[----:B------:R-:W-:Y:S01]  /*1ec0*/  @P1 FMUL R13, R13, UR6 ;  /* 0x000000060d0d1c20 */ /* 0x000fe20008400000 */
[----:B------:R-:W-:Y:S01]  /*1ed0*/  @P1 FMUL R14, R14, UR6 ;  /* 0x000000060e0e1c20 */ /* 0x000fe20008400000 */
[----:B------:R-:W-:Y:S01]  /*1ee0*/  FSEL R27, R103, R26, !P2 ;  /* 0x0000001a671b7208 */ /* 0x000fe20005000000 */
[----:B------:R-:W-:Y:S01]  /*1ef0*/  FMUL R26, R23, UR4 ;  /* 0x00000004171a7c20 */ /* 0x000fe20008400000 */
[----:B------:R-:W-:Y:S01]  /*1f00*/  @P0 FMNMX R0, R0, |R15|, !PT ;  /* 0x4000000f00000209 */ /* 0x000fe20007800000 */
[----:B------:R-:W-:Y:S01]  /*1f10*/  @P1 FMUL R15, R15, UR6 ;  /* 0x000000060f0f1c20 */ /* 0x000fe20008400000 */
[----:B------:R-:W-:Y:S01]  /*1f20*/  FSEL R24, R102, R25, !P2 ;  /* 0x0000001966187208 */ /* 0x000fe20005000000 */
[----:B------:R-:W-:Y:S01]  /*1f30*/  FFMA R23, R26, R27, R63 ;  /* 0x0000001b1a177223 */ /* 0x000fe2000000003f */
[----:B------:R-:W-:Y:S01]  /*1f40*/  FADD R27, R96, 1 ;  /* 0x3f800000601b7421 */ /* 0x000fe20000000000 */
[----:B------:R-:W-:Y:S01]  /*1f50*/  FMUL R25, R22, UR4 ;  /* 0x0000000416197c20 */ /* 0x000fe20008400000 */
[----:B------:R-:W-:Y:S01]  /*1f60*/  @P0 FMNMX R0, R0, |R20|, !PT ;  /* 0x4000001400000209 */ /* 0x000fe20007800000 */
[----:B------:R0:W-:Y:S01]  /*1f70*/  STG.E.128 desc[UR8][R144.64], R12 ;  /* 0x0000000c90007986 */ /* 0x0001e2000c101d08 */
[----:B------:R-:W-:Y:S01]  /*1f80*/  FADD R136, R99, 1 ;  /* 0x3f80000063887421 */ /* 0x000fe20000000000 */
[----:B------:R-:W-:Y:S01]  /*1f90*/  FSEL R26, R96, R27, !P2 ;  /* 0x0000001b601a7208 */ /* 0x000fe20005000000 */
[----:B------:R-:W-:Y:S01]  /*1fa0*/  FMUL R27, R16, UR4 ;  /* 0x00000004101b7c20 */ /* 0x000fe20008400000 */
[----:B------:R-:W-:Y:S01]  /*1fb0*/  FFMA R22, R25, R24, R62 ;  /* 0x0000001819167223 */ /* 0x000fe2000000003e */
[----:B------:R-:W-:Y:S01]  /*1fc0*/  @P0 FMNMX R0, R0, |R21|, !PT ;  /* 0x4000001500000209 */ /* 0x000fe20007800000 */
[----:B------:R-:W-:Y:S01]  /*1fd0*/  @P1 FMUL R20, R20, UR6 ;  /* 0x0000000614141c20 */ /* 0x000fe20008400000 */
[----:B------:R-:W-:Y:S01]  /*1fe0*/  FFMA R16, R27, R26, R56 ;  /* 0x0000001a1b107223 */ /* 0x000fe20000000038 */
[----:B------:R-:W-:Y:S01]  /*1ff0*/  FADD R26, R97, 1 ;  /* 0x3f800000611a7421 */ /* 0x000fe20000000000 */
[----:B------:R-:W-:Y:S01]  /*2000*/  LEA R24, P3, R133, UR12, 0x4 ;  /* 0x0000000c85187c11 */ /* 0x000fe2000f8620ff */
[----:B------:R-:W-:Y:S01]  /*2010*/  FADD R27, R98, 1 ;  /* 0x3f800000621b7421 */ /* 0x000fe20000000000 */
[----:B------:R-:W-:Y:S01]  /*2020*/  @P0 FMNMX R0, R0, |R22|, !PT ;  /* 0x4000001600000209 */ /* 0x000fe20007800000 */
[----:B------:R-:W-:Y:S01]  /*2030*/  @P1 FMUL R21, R21, UR6 ;  /* 0x0000000615151c20 */ /* 0x000fe20008400000 */
[----:B------:R-:W-:Y:S01]  /*2040*/  FSEL R26, R97, R26, !P2 ;  /* 0x0000001a611a7208 */ /* 0x000fe20005000000 */
[----:B------:R-:W-:Y:S01]  /*2050*/  @P1 FMUL R22, R22, UR6 ;  /* 0x0000000616161c20 */ /* 0x000fe20008400000 */
[----:B------:R-:W-:Y:S01]  /*2060*/  LEA.HI.X R25, R133, UR13, RZ, 0x4, P3 ;  /* 0x0000000d85197c11 */ /* 0x000fe200098f24ff */
[----:B------:R-:W-:Y:S01]  /*2070*/  FADD R133, R92, 1 ;  /* 0x3f8000005c857421 */ /* 0x000fe20000000000 */
[----:B------:R-:W-:Y:S01]  /*2080*/  @P0 FMNMX R0, R0, |R23|, !PT ;  /* 0x4000001700000209 */ /* 0x000fe20007800000 */
[----:B0-----:R-:W-:Y:S01]  /*2090*/  FMUL R12, R17, UR4 ;  /* 0x00000004110c7c20 */ /* 0x001fe20008400000 */
[----:B------:R-:W-:Y:S01]  /*20a0*/  FSEL R27, R98, R27, !P2 ;  /* 0x0000001b621b7208 */ /* 0x000fe20005000000 */
[----:B------:R-:W-:Y:S01]  /*20b0*/  FMUL R13, R18, UR4 ;  /* 0x00000004120d7c20 */ /* 0x000fe20008400000 */
[----:B------:R-:W-:Y:S01]  /*20c0*/  @P0 FMNMX R0, R0, |R16|, !PT ;  /* 0x4000001000000209 */ /* 0x000fe20007800000 */
[----:B------:R-:W-:Y:S01]  /*20d0*/  FFMA R17, R12, R26, R57 ;  /* 0x0000001a0c117223 */ /* 0x000fe20000000039 */
[----:B------:R-:W-:Y:S01]  /*20e0*/  FSEL R136, R99, R136, !P2 ;  /* 0x0000008863887208 */ /* 0x000fe20005000000 */
[----:B------:R-:W-:Y:S01]  /*20f0*/  @P1 FMUL R23, R23, UR6 ;  /* 0x0000000617171c20 */ /* 0x000fe20008400000 */
[----:B------:R-:W-:Y:S01]  /*2100*/  FSEL R133, R92, R133, !P2 ;  /* 0x000000855c857208 */ /* 0x000fe20005000000 */
[----:B------:R-:W-:Y:S01]  /*2110*/  FMUL R14, R19, UR4 ;  /* 0x00000004130e7c20 */ /* 0x000fe20008400000 */
[----:B------:R-:W-:Y:S01]  /*2120*/  FMUL R15, R140, UR4 ;  /* 0x000000048c0f7c20 */ /* 0x000fe20008400000 */
[----:B------:R-:W-:Y:S01]  /*2130*/  FFMA R18, R13, R27, R58 ;  /* 0x0000001b0d127223 */ /* 0x000fe2000000003a */
[----:B------:R-:W-:Y:S01]  /*2140*/  @P0 FMNMX R0, R0, |R17|, !PT ;  /* 0x4000001100000209 */ /* 0x000fe20007800000 */
[----:B------:R-:W-:Y:S01]  /*2150*/  FFMA R19, R14, R136, R59 ;  /* 0x000000880e137223 */ /* 0x000fe2000000003b */
[----:B------:R-:W-:Y:S01]  /*2160*/  FFMA R12, R15, R133, R52 ;  /* 0x000000850f0c7223 */ /* 0x000fe20000000034 */
[----:B------:R0:W-:Y:S01]  /*2170*/  STG.E.128 desc[UR8][R24.64], R20 ;  /* 0x0000001418007986 */ /* 0x0001e2000c101d08 */
[----:B------:R-:W-:Y:S01]  /*2180*/  FMUL R14, R137, UR4 ;  /* 0x00000004890e7c20 */ /* 0x000fe20008400000 */
[----:B------:R-:W-:Y:S01]  /*2190*/  FADD R15, R94, 1 ;  /* 0x3f8000005e0f7421 */ /* 0x000fe20000000000 */
[----:B------:R-:W-:Y:S01]  /*21a0*/  @P0 FMNMX R0, R0, |R18|, !PT ;  /* 0x4000001200000209 */ /* 0x000fe20007800000 */
[----:B------:R-:W-:Y:S01]  /*21b0*/  @P1 FMUL R16, R16, UR6 ;  /* 0x0000000610101c20 */ /* 0x000fe20008400000 */
[----:B------:R-:W-:Y:S01]  /*21c0*/  FFMA R13, R14, R146, R53 ;  /* 0x000000920e0d7223 */ /* 0x000fe20000000035 */
[----:B------:R-:W-:Y:S01]  /*21d0*/  @P1 FMUL R17, R17, UR6 ;  /* 0x0000000611111c20 */ /* 0x000fe20008400000 */
[----:B------:R-:W-:Y:S01]  /*21e0*/  @P0 FMNMX R0, R0, |R19|, !PT ;  /* 0x4000001300000209 */ /* 0x000fe20007800000 */
[----:B------:R-:W-:Y:S01]  /*21f0*/  @P1 FMUL R18, R18, UR6 ;  /* 0x0000000612121c20 */ /* 0x000fe20008400000 */
[----:B------:R-:W-:Y:S01]  /*2200*/  FSEL R14, R94, R15, !P2 ;  /* 0x0000000f5e0e7208 */ /* 0x000fe20005000000 */
[----:B------:R-:W-:Y:S01]  /*2210*/  FMUL R15, R138, UR4 ;  /* 0x000000048a0f7c20 */ /* 0x000fe20008400000 */
[----:B------:R-:W-:Y:S01]  /*2220*/  @P0 FMNMX R0, R0, |R12|, !PT ;  /* 0x4000000c00000209 */ /* 0x000fe20007800000 */
[----:B------:R-:W-:Y:S01]  /*2230*/  @P1 FMUL R19, R19, UR6 ;  /* 0x0000000613131c20 */ /* 0x000fe20008400000 */
[----:B------:R-:W-:Y:S01]  /*2240*/  @P1 FMUL R12, R12, UR6 ;  /* 0x000000060c0c1c20 */ /* 0x000fe20008400000 */
[----:B------:R-:W-:Y:S01]  /*2250*/  FFMA R14, R15, R14, R54 ;  /* 0x0000000e0f0e7223 */ /* 0x000fe20000000036 */
[----:B------:R-:W-:Y:S01]  /*2260*/  @P0 FMNMX R0, R0, |R13|, !PT ;  /* 0x4000000d00000209 */ /* 0x000fe20007800000 */
[----:B------:R-:W-:Y:S01]  /*2270*/  @P1 FMUL R13, R13, UR6 ;  /* 0x000000060d0d1c20 */ /* 0x000fe20008400000 */
[----:B------:R-:W-:Y:S01]  /*2280*/  FADD R27, R76, 1 ;  /* 0x3f8000004c1b7421 */ /* 0x000fe20000000000 */
[C---:B0-----:R-:W-:Y:S01]  /*2290*/  FADD R22, R95.reuse, 1 ;  /* 0x3f8000005f167421 */ /* 0x041fe20000000000 */
[----:B------:R-:W-:Y:S01]  /*22a0*/  LEA R20, P3, R132, UR12, 0x4 ;  /* 0x0000000c84147c11 */ /* 0x000fe2000f8620ff */
[----:B------:R-:W-:Y:S01]  /*22b0*/  FADD R25, R90, 1 ;  /* 0x3f8000005a197421 */ /* 0x000fe20000000000 */
[----:B------:R-:W-:Y:S01]  /*22c0*/  @P0 FMNMX R0, R0, |R14|, !PT ;  /* 0x4000000e00000209 */ /* 0x000fe20007800000 */
[----:B------:R-:W-:Y:S01]  /*22d0*/  @P1 FMUL R14, R14, UR6 ;  /* 0x000000060e0e1c20 */ /* 0x000fe20008400000 */
[----:B------:R-:W-:Y:S01]  /*22e0*/  FSEL R23, R95, R22, !P2 ;  /* 0x000000165f177208 */ /* 0x000fe20005000000 */
[----:B------:R-:W-:Y:S01]  /*22f0*/  FMUL R22, R139, UR4 ;  /* 0x000000048b167c20 */ /* 0x000fe20008400000 */
[----:B------:R-:W-:Y:S01]  /*2300*/  LEA.HI.X R21, R132, UR13, RZ, 0x4, P3 ;  /* 0x0000000d84157c11 */ /* 0x000fe200098f24ff */
[----:B------:R-:W-:Y:S01]  /*2310*/  FADD R24, R81, 1 ;  /* 0x3f80000051187421 */ /* 0x000fe20000000000 */
[----:B------:R-:W-:Y:S01]  /*2320*/  FSEL R25, R90, R25, !P2 ;  /* 0x000000195a197208 */ /* 0x000fe20005000000 */
[----:B------:R-:W-:Y:S01]  /*2330*/  FFMA R15, R22, R23, R55 ;  /* 0x00000017160f7223 */ /* 0x000fe20000000037 */
[----:B------:R-:W-:Y:S01]  /*2340*/  FADD R23, R88, 1 ;  /* 0x3f80000058177421 */ /* 0x000fe20000000000 */
[----:B------:R-:W-:Y:S01]  /*2350*/  FADD R22, R89, 1 ;  /* 0x3f80000059167421 */ /* 0x000fe20000000000 */
[----:B------:R0:W-:Y:S01]  /*2360*/  STG.E.128 desc[UR8][R20.64], R16 ;  /* 0x0000001014007986 */ /* 0x0001e2000c101d08 */
[----:B------:R-:W-:-:S02]  /*2370*/  FSEL R24, R81, R24, !P2 ;  /* 0x0000001851187208 */ /* 0x000fc40005000000 */
[----:B------:R-:W-:Y:S02]  /*2380*/  FSEL R23, R88, R23, !P2 ;  /* 0x0000001758177208 */ /* 0x000fe40005000000 */
[----:B------:R-:W-:Y:S01]  /*2390*/  @P0 FMNMX R0, R0, |R15|, !PT ;  /* 0x4000000f00000209 */ /* 0x000fe20007800000 */
[----:B------:R-:W-:Y:S01]  /*23a0*/  @P1 FMUL R15, R15, UR6 ;  /* 0x000000060f0f1c20 */ /* 0x000fe20008400000 */
[----:B------:R-:W-:Y:S02]  /*23b0*/  FSEL R22, R89, R22, !P2 ;  /* 0x0000001659167208 */ /* 0x000fe40005000000 */
[----:B------:R-:W-:Y:S02]  /*23c0*/  FSEL R27, R76, R27, !P2 ;  /* 0x0000001b4c1b7208 */ /* 0x000fe40005000000 */
[----:B------:R1:W-:Y:S01]  /*23d0*/  STG.E.128 desc[UR8][R142.64], R12 ;  /* 0x0000000c8e007986 */ /* 0x0003e2000c101d08 */
[----:B0-----:R-:W-:Y:S01]  /*23e0*/  FMUL R17, R108, UR4 ;  /* 0x000000046c117c20 */ /* 0x001fe20008400000 */
[----:B------:R-:W-:Y:S01]  /*23f0*/  FMUL R18, R109, UR4 ;  /* 0x000000046d127c20 */ /* 0x000fe20008400000 */
[----:B------:R-:W-:Y:S01]  /*2400*/  FADD R20, R91, 1 ;  /* 0x3f8000005b147421 */ /* 0x000fe20000000000 */
[----:B------:R-:W-:Y:S01]  /*2410*/  FMUL R19, R110, UR4 ;  /* 0x000000046e137c20 */ /* 0x000fe20008400000 */
[----:B------:R-:W-:Y:S01]  /*2420*/  FFMA R16, R17, R23, R48 ;  /* 0x0000001711107223 */ /* 0x000fe20000000030 */
[----:B------:R-:W-:Y:S01]  /*2430*/  FFMA R17, R18, R22, R49 ;  /* 0x0000001612117223 */ /* 0x000fe20000000031 */
[----:B------:R-:W-:Y:S01]  /*2440*/  FADD R23, R84, 1 ;  /* 0x3f80000054177421 */ /* 0x000fe20000000000 */
[----:B------:R-:W-:Y:S01]  /*2450*/  FSEL R21, R91, R20, !P2 ;  /* 0x000000145b157208 */ /* 0x000fe20005000000 */
[----:B------:R-:W-:Y:S01]  /*2460*/  FMUL R20, R111, UR4 ;  /* 0x000000046f147c20 */ /* 0x000fe20008400000 */
[----:B------:R-:W-:Y:S01]  /*2470*/  @P0 FMNMX R0, R0, |R16|, !PT ;  /* 0x4000001000000209 */ /* 0x000fe20007800000 */
[----:B------:R-:W-:Y:S01]  /*2480*/  FFMA R18, R19, R25, R50 ;  /* 0x0000001913127223 */ /* 0x000fe20000000032 */
[----:B-1----:R-:W-:Y:S01]  /*2490*/  LEA R14, P3, R11, UR12, 0x4 ;  /* 0x0000000c0b0e7c11 */ /* 0x002fe2000f8620ff */
[----:B------:R-:W-:Y:S01]  /*24a0*/  FADD R12, R85, 1 ;  /* 0x3f800000550c7421 */ /* 0x000fe20000000000 */
[----:B------:R-:W-:Y:S01]  /*24b0*/  @P0 FMNMX R0, R0, |R17|, !PT ;  /* 0x4000001100000209 */ /* 0x000fe20007800000 */
[----:B------:R-:W-:Y:S01]  /*24c0*/  FFMA R19, R20, R21, R51 ;  /* 0x0000001514137223 */ /* 0x000fe20000000033 */
[----:B------:R-:W-:Y:S01]  /*24d0*/  FSEL R23, R84, R23, !P2 ;  /* 0x0000001754177208 */ /* 0x000fe20005000000 */
[----:B------:R-:W-:Y:S01]  /*24e0*/  FMUL R20, R113, UR4 ;  /* 0x0000000471147c20 */ /* 0x000fe20008400000 */
[----:B------:R-:W-:Y:S01]  /*24f0*/  LEA.HI.X R15, R11, UR13, RZ, 0x4, P3 ;  /* 0x0000000d0b0f7c11 */ /* 0x000fe200098f24ff */
[----:B------:R-:W-:Y:S01]  /*2500*/  FMUL R11, R112, UR4 ;  /* 0x00000004700b7c20 */ /* 0x000fe20008400000 */
[----:B------:R-:W-:Y:S01]  /*2510*/  @P0 FMNMX R0, R0, |R18|, !PT ;  /* 0x4000001200000209 */ /* 0x000fe20007800000 */
[----:B------:R-:W-:Y:S01]  /*2520*/  @P1 FMUL R16, R16, UR6 ;  /* 0x0000000610101c20 */ /* 0x000fe20008400000 */
[----:B------:R-:W-:Y:S01]  /*2530*/  FSEL R13, R85, R12, !P2 ;  /* 0x0000000c550d7208 */ /* 0x000fe20005000000 */
[----:B------:R-:W-:Y:S01]  /*2540*/  FFMA R12, R11, R23, R44 ;  /* 0x000000170b0c7223 */ /* 0x000fe2000000002c */
[----:B------:R-:W-:Y:S01]  /*2550*/  FADD R11, R86, 1 ;  /* 0x3f800000560b7421 */ /* 0x000fe20000000000 */
[----:B------:R-:W-:Y:S01]  /*2560*/  @P0 FMNMX R0, R0, |R19|, !PT ;  /* 0x4000001300000209 */ /* 0x000fe20007800000 */
[----:B------:R-:W-:Y:S01]  /*2570*/  @P1 FMUL R17, R17, UR6 ;  /* 0x0000000611111c20 */ /* 0x000fe20008400000 */
[----:B------:R-:W-:Y:S01]  /*2580*/  @P1 FMUL R18, R18, UR6 ;  /* 0x0000000612121c20 */ /* 0x000fe20008400000 */
[----:B------:R-:W-:Y:S01]  /*2590*/  @P1 FMUL R19, R19, UR6 ;  /* 0x0000000613131c20 */ /* 0x000fe20008400000 */
[C---:B------:R-:W-:Y:S01]  /*25a0*/  FADD R22, R87.reuse, 1 ;  /* 0x3f80000057167421 */ /* 0x040fe20000000000 */
[----:B------:R-:W-:Y:S01]  /*25b0*/  FFMA R13, R20, R13, R45 ;  /* 0x0000000d140d7223 */ /* 0x000fe2000000002d */
[----:B------:R-:W-:Y:S01]  /*25c0*/  FSEL R20, R86, R11, !P2 ;  /* 0x0000000b56147208 */ /* 0x000fe20005000000 */
[----:B------:R-:W-:Y:S01]  /*25d0*/  FMUL R11, R114, UR4 ;  /* 0x00000004720b7c20 */ /* 0x000fe20008400000 */
[----:B------:R-:W-:Y:S01]  /*25e0*/  @P0 FMNMX R0, R0, |R12|, !PT ;  /* 0x4000000c00000209 */ /* 0x000fe20007800000 */
[----:B------:R0:W-:Y:S01]  /*25f0*/  STG.E.128 desc[UR8][R14.64], R16 ;  /* 0x000000100e007986 */ /* 0x0001e2000c101d08 */
[----:B------:R-:W-:Y:S01]  /*2600*/  FADD R21, R80, 1 ;  /* 0x3f80000050157421 */ /* 0x000fe20000000000 */
[----:B------:R-:W-:Y:S01]  /*2610*/  FSEL R22, R87, R22, !P2 ;  /* 0x0000001657167208 */ /* 0x000fe20005000000 */
[----:B------:R-:W-:Y:S01]  /*2620*/  FADD R23, R82, 1 ;  /* 0x3f80000052177421 */ /* 0x000fe20000000000 */
[----:B------:R-:W-:Y:S01]  /*2630*/  SHF.L.U32 R25, R5, 0x7, RZ ;  /* 0x0000000705197819 */ /* 0x000fe200000006ff */
[----:B------:R-:W-:Y:S01]  /*2640*/  @P1 FMUL R12, R12, UR6 ;  /* 0x000000060c0c1c20 */ /* 0x000fe20008400000 */
[----:B------:R-:W-:Y:S01]  /*2650*/  @P0 FMNMX R0, R0, |R13|, !PT ;  /* 0x4000000d00000209 */ /* 0x000fe20007800000 */
[----:B------:R-:W-:Y:S01]  /*2660*/  @P1 FMUL R13, R13, UR6 ;  /* 0x000000060d0d1c20 */ /* 0x000fe20008400000 */
[----:B------:R-:W-:Y:S01]  /*2670*/  LOP3.LUT R25, R25, 0x80, R4, 0xe2, !PT ;  /* 0x0000008019197812 */ /* 0x000fe200078ee204 */
[----:B------:R-:W-:Y:S01]  /*2680*/  FADD R111, R70, 1 ;  /* 0x3f800000466f7421 */ /* 0x000fe20000000000 */
[----:B------:R-:W-:-:S02]  /*2690*/  FSEL R21, R80, R21, !P2 ;  /* 0x0000001550157208 */ /* 0x000fc40005000000 */
[----:B------:R-:W-:Y:S02]  /*26a0*/  LOP3.LUT R25, R25, 0x60, R2, 0xf8, !PT ;  /* 0x0000006019197812 */ /* 0x000fe400078ef802 */
[----:B------:R-:W-:Y:S02]  /*26b0*/  FSEL R23, R82, R23, !P2 ;  /* 0x0000001752177208 */ /* 0x000fe40005000000 */
[----:B------:R-:W-:Y:S01]  /*26c0*/  FSEL R111, R70, R111, !P2 ;  /* 0x0000006f466f7208 */ /* 0x000fe20005000000 */
[----:B0-----:R-:W-:Y:S01]  /*26d0*/  FMUL R16, R115, UR4 ;  /* 0x0000000473107c20 */ /* 0x001fe20008400000 */
[----:B------:R-:W-:Y:S01]  /*26e0*/  FFMA R14, R11, R20, R46 ;  /* 0x000000140b0e7223 */ /* 0x000fe2000000002e */
[----:B------:R-:W-:Y:S01]  /*26f0*/  FMUL R17, R116, UR4 ;  /* 0x0000000474117c20 */ /* 0x000fe20008400000 */
[----:B------:R-:W-:Y:S01]  /*2700*/  LEA R20, P3, R10, UR12, 0x4 ;  /* 0x0000000c0a147c11 */ /* 0x000fe2000f8620ff */
[----:B------:R-:W-:Y:S01]  /*2710*/  FFMA R15, R16, R22, R47 ;  /* 0x00000016100f7223 */ /* 0x000fe2000000002f */
[----:B------:R-:W-:Y:S01]  /*2720*/  FADD R22, R83, 1 ;  /* 0x3f80000053167421 */ /* 0x000fe20000000000 */
[----:B------:R-:W-:Y:S01]  /*2730*/  @P0 FMNMX R0, R0, |R14|, !PT ;  /* 0x4000000e00000209 */ /* 0x000fe20007800000 */
[----:B------:R-:W-:Y:S01]  /*2740*/  FMUL R18, R117, UR4 ;  /* 0x0000000475127c20 */ /* 0x000fe20008400000 */
[----:B------:R-:W-:Y:S01]  /*2750*/  FFMA R16, R17, R21, R40 ;  /* 0x0000001511107223 */ /* 0x000fe20000000028 */
[----:B------:R-:W-:Y:S01]  /*2760*/  LEA.HI.X R21, R10, UR13, RZ, 0x4, P3 ;  /* 0x0000000d0a157c11 */ /* 0x000fe200098f24ff */
[----:B------:R-:W-:Y:S01]  /*2770*/  FMUL R10, R119, UR4 ;  /* 0x00000004770a7c20 */ /* 0x000fe20008400000 */
[----:B------:R-:W-:Y:S01]  /*2780*/  FSEL R22, R83, R22, !P2 ;  /* 0x0000001653167208 */ /* 0x000fe20005000000 */
[----:B------:R-:W-:Y:S01]  /*2790*/  FFMA R17, R18, R24, R41 ;  /* 0x0000001812117223 */ /* 0x000fe20000000029 */
[----:B------:R-:W-:Y:S01]  /*27a0*/  @P0 FMNMX R0, R0, |R15|, !PT ;  /* 0x4000000f00000209 */ /* 0x000fe20007800000 */
[----:B------:R-:W-:Y:S01]  /*27b0*/  FMUL R11, R118, UR4 ;  /* 0x00000004760b7c20 */ /* 0x000fe20008400000 */
[----:B------:R-:W-:-:S02]  /*27c0*/  IMAD R24, R8, 0xa00, R25 ;  /* 0x00000a0008187824 */ /* 0x000fc400078e0219 */
[----:B------:R-:W-:Y:S01]  /*27d0*/  @P1 FMUL R14, R14, UR6 ;  /* 0x000000060e0e1c20 */ /* 0x000fe20008400000 */
[----:B------:R-:W-:Y:S01]  /*27e0*/  @P1 FMUL R15, R15, UR6 ;  /* 0x000000060f0f1c20 */ /* 0x000fe20008400000 */
[----:B------:R-:W-:Y:S01]  /*27f0*/  @P0 FMNMX R0, R0, |R16|, !PT ;  /* 0x4000001000000209 */ /* 0x000fe20007800000 */
[----:B------:R-:W-:Y:S01]  /*2800*/  FFMA R19, R10, R22, R43 ;  /* 0x000000160a137223 */ /* 0x000fe2000000002b */
[----:B------:R-:W-:Y:S01]  /*2810*/  FFMA R18, R11, R23, R42 ;  /* 0x000000170b127223 */ /* 0x000fe2000000002a */
[----:B------:R-:W-:Y:S01]  /*2820*/  LEA R10, P3, R9, UR12, 0x4 ;  /* 0x0000000c090a7c11 */ /* 0x000fe2000f8620ff */
[----:B------:R0:W-:Y:S01]  /*2830*/  STG.E.128 desc[UR8][R20.64], R12 ;  /* 0x0000000c14007986 */ /* 0x0001e2000c101d08 */
[----:B------:R-:W-:Y:S01]  /*2840*/  IADD3 R23, R24, 0x800, RZ ;  /* 0x0000080018177810 */ /* 0x000fe20007ffe0ff */
[----:B------:R-:W-:Y:S01]  /*2850*/  @P1 FMUL R16, R16, UR6 ;  /* 0x0000000610101c20 */ /* 0x000fe20008400000 */
[----:B------:R-:W-:Y:S01]  /*2860*/  @P0 FMNMX R0, R0, |R17|, !PT ;  /* 0x4000001100000209 */ /* 0x000fe20007800000 */
[----:B------:R-:W-:Y:S01]  /*2870*/  @P1 FMUL R17, R17, UR6 ;  /* 0x0000000611111c20 */ /* 0x000fe20008400000 */
[----:B------:R-:W-:-:S02]  /*2880*/  IADD3 R24, R24, 0x900, RZ ;  /* 0x0000090018187810 */ /* 0x000fc40007ffe0ff */
[----:B------:R-:W-:Y:S01]  /*2890*/  LEA.HI.X R11, R9, UR13, RZ, 0x4, P3 ;  /* 0x0000000d090b7c11 */ /* 0x000fe200098f24ff */
[----:B------:R-:W-:Y:S01]  /*28a0*/  FMUL R9, R120, UR4 ;  /* 0x0000000478097c20 */ /* 0x000fe20008400000 */
[----:B------:R-:W-:Y:S01]  /*28b0*/  @P0 FMNMX R0, R0, |R18|, !PT ;  /* 0x4000001200000209 */ /* 0x000fe20007800000 */
[----:B------:R-:W-:Y:S01]  /*28c0*/  @P1 FMUL R18, R18, UR6 ;  /* 0x0000000612121c20 */ /* 0x000fe20008400000 */
[----:B------:R-:W-:Y:S02]  /*28d0*/  LEA R22, P4, R23, UR12, 0x4 ;  /* 0x0000000c17167c11 */ /* 0x000fe4000f8820ff */
[----:B------:R-:W-:Y:S01]  /*28e0*/  @P0 FMNMX R0, R0, |R19|, !PT ;  /* 0x4000001300000209 */ /* 0x000fe20007800000 */
[----:B------:R-:W-:Y:S01]  /*28f0*/  @P1 FMUL R19, R19, UR6 ;  /* 0x0000000613131c20 */ /* 0x000fe20008400000 */
[----:B------:R-:W-:Y:S01]  /*2900*/  LEA.HI.X R23, R23, UR13, RZ, 0x4, P4 ;  /* 0x0000000d17177c11 */ /* 0x000fe2000a0f24ff */
[----:B0-----:R-:W-:Y:S01]  /*2910*/  FADD R14, R77, 1 ;  /* 0x3f8000004d0e7421 */ /* 0x001fe20000000000 */
[----:B------:R-:W-:Y:S01]  /*2920*/  LEA R20, P5, R24, UR12, 0x4 ;  /* 0x0000000c18147c11 */ /* 0x000fe2000f8a20ff */
[----:B------:R-:W-:Y:S01]  /*2930*/  FADD R15, R78, 1 ;  /* 0x3f8000004e0f7421 */ /* 0x000fe20000000000 */
[----:B------:R-:W-:Y:S01]  /*2940*/  FFMA R12, R9, R27, R36 ;  /* 0x0000001b090c7223 */ /* 0x000fe20000000024 */
[----:B------:R-:W-:Y:S01]  /*2950*/  FMUL R9, R122, UR4 ;  /* 0x000000047a097c20 */ /* 0x000fe20008400000 */
[----:B------:R-:W-:Y:S01]  /*2960*/  FSEL R13, R77, R14, !P2 ;  /* 0x0000000e4d0d7208 */ /* 0x000fe20005000000 */
[----:B------:R-:W-:Y:S01]  /*2970*/  FMUL R14, R121, UR4 ;  /* 0x00000004790e7c20 */ /* 0x000fe20008400000 */
[----:B------:R-:W-:Y:S01]  /*2980*/  LEA.HI.X R21, R24, UR13, RZ, 0x4, P5 ;  /* 0x0000000d18157c11 */ /* 0x000fe2000a8f24ff */
[C---:B------:R-:W-:Y:S01]  /*2990*/  FADD R24, R79.reuse, 1 ;  /* 0x3f8000004f187421 */ /* 0x040fe20000000000 */
[----:B------:R-:W-:Y:S01]  /*29a0*/  FSEL R15, R78, R15, !P2 ;  /* 0x0000000f4e0f7208 */ /* 0x000fe20005000000 */
[----:B------:R-:W-:Y:S01]  /*29b0*/  FFMA R13, R14, R13, R37 ;  /* 0x0000000d0e0d7223 */ /* 0x000fe20000000025 */
[----:B------:R-:W-:Y:S01]  /*29c0*/  @P0 FMNMX R0, R0, |R12|, !PT ;  /* 0x4000000c00000209 */ /* 0x000fe20007800000 */
[----:B------:R-:W-:Y:S01]  /*29d0*/  FADD R27, R72, 1 ;  /* 0x3f800000481b7421 */ /* 0x000fe20000000000 */
[----:B------:R0:W-:Y:S01]  /*29e0*/  STG.E.128 desc[UR8][R134.64], R16 ;  /* 0x0000001086007986 */ /* 0x0001e2000c101d08 */
[----:B------:R-:W-:Y:S01]  /*29f0*/  FSEL R24, R79, R24, !P2 ;  /* 0x000000184f187208 */ /* 0x000fe20005000000 */
[----:B------:R-:W-:Y:S01]  /*2a00*/  FFMA R14, R9, R15, R38 ;  /* 0x0000000f090e7223 */ /* 0x000fe20000000026 */
[----:B------:R-:W-:Y:S01]  /*2a10*/  @P0 FMNMX R0, R0, |R13|, !PT ;  /* 0x4000000d00000209 */ /* 0x000fe20007800000 */
[----:B------:R-:W-:Y:S01]  /*2a20*/  FMUL R9, R124, UR4 ;  /* 0x000000047c097c20 */ /* 0x000fe20008400000 */
[----:B------:R-:W-:Y:S01]  /*2a30*/  FSEL R27, R72, R27, !P2 ;  /* 0x0000001b481b7208 */ /* 0x000fe20005000000 */
[----:B------:R-:W-:Y:S01]  /*2a40*/  @P1 FMUL R12, R12, UR6 ;  /* 0x000000060c0c1c20 */ /* 0x000fe20008400000 */
[----:B------:R-:W-:Y:S01]  /*2a50*/  @P0 FMNMX R0, R0, |R14|, !PT ;  /* 0x4000000e00000209 */ /* 0x000fe20007800000 */
[----:B------:R-:W-:Y:S01]  /*2a60*/  @P1 FMUL R13, R13, UR6 ;  /* 0x000000060d0d1c20 */ /* 0x000fe20008400000 */
[----:B------:R-:W-:Y:S01]  /*2a70*/  @P1 FMUL R14, R14, UR6 ;  /* 0x000000060e0e1c20 */ /* 0x000fe20008400000 */
[----:B0-----:R-:W-:Y:S01]  /*2a80*/  FMUL R16, R123, UR4 ;  /* 0x000000047b107c20 */ /* 0x001fe20008400000 */
[----:B------:R-:W-:Y:S01]  /*2a90*/  FADD R18, R73, 1 ;  /* 0x3f80000049127421 */ /* 0x000fe20000000000 */
[----:B------:R-:W-:-:S02]  /*2aa0*/  FADD R19, R74, 1 ;  /* 0x3f8000004a137421 */ /* 0x000fc40000000000 */
[----:B------:R-:W-:Y:S01]  /*2ab0*/  FFMA R15, R16, R24, R39 ;  /* 0x00000018100f7223 */ /* 0x000fe20000000027 */
        /* <DEDUP_REMOVED lines=27> */
[----:B------:R-:W-:Y:S01]  /*2c70*/  @P0 FMNMX R0, R0, |R108|, !PT ;  /* 0x4000006c00000209 */ /* 0x000fe20007800000 */
[----:B------:R-:W-:Y:S01]  /*2c80*/  FMUL R26, R131, UR4 ;  /* 0x00000004831a7c20 */ /* 0x000fe20008400000 */
[----:B------:R-:W-:Y:S01]  /*2c90*/  FFMA R110, R9, R111, R30 ;  /* 0x0000006f096e7223 */ /* 0x000fe2000000001e */
[----:B------:R-:W-:Y:S01]  /*2ca0*/  @P1 FMUL R15, R15, UR6 ;  /* 0x000000060f0f1c20 */ /* 0x000fe20008400000 */
[----:B------:R-:W-:Y:S01]  /*2cb0*/  @P0 FMNMX R0, R0, |R109|, !PT ;  /* 0x4000006d00000209 */ /* 0x000fe20007800000 */
[----:B------:R-:W-:Y:S01]  /*2cc0*/  FFMA R111, R26, R27, R31 ;  /* 0x0000001b1a6f7223 */ /* 0x000fe2000000001f */
[----:B------:R-:W-:Y:S01]  /*2cd0*/  @P1 FMUL R16, R16, UR6 ;  /* 0x0000000610101c20 */ /* 0x000fe20008400000 */
[----:B------:R-:W-:Y:S01]  /*2ce0*/  @P1 FMUL R17, R17, UR6 ;  /* 0x0000000611111c20 */ /* 0x000fe20008400000 */
[----:B------:R-:W-:Y:S01]  /*2cf0*/  @P0 FMNMX R0, R0, |R110|, !PT ;  /* 0x4000006e00000209 */ /* 0x000fe20007800000 */
[----:B------:R-:W-:Y:S01]  /*2d00*/  @P1 FMUL R18, R18, UR6 ;  /* 0x0000000612121c20 */ /* 0x000fe20008400000 */
[----:B------:R-:W-:Y:S01]  /*2d10*/  @P1 FMUL R19, R19, UR6 ;  /* 0x0000000613131c20 */ /* 0x000fe20008400000 */
[----:B------:R-:W-:Y:S01]  /*2d20*/  @P1 FMUL R108, R108, UR6 ;  /* 0x000000066c6c1c20 */ /* 0x000fe20008400000 */
[----:B------:R-:W-:Y:S01]  /*2d30*/  @P0 FMNMX R0, R0, |R111|, !PT ;  /* 0x4000006f00000209 */ /* 0x000fe20007800000 */
[----:B------:R-:W-:Y:S01]  /*2d40*/  @P1 FMUL R109, R109, UR6 ;  /* 0x000000066d6d1c20 */ /* 0x000fe20008400000 */
[----:B------:R-:W-:Y:S01]  /*2d50*/  @P1 FMUL R110, R110, UR6 ;  /* 0x000000066e6e1c20 */ /* 0x000fe20008400000 */
[----:B------:R-:W-:Y:S01]  /*2d60*/  @P1 FMUL R111, R111, UR6 ;  /* 0x000000066f6f1c20 */ /* 0x000fe20008400000 */
        /* <DEDUP_REMOVED lines=8> */
[----:B------:R-:W-:-:S13]  /*2df0*/  ISETP.GE.AND P0, PT, R8, UR4, PT ;  /* 0x0000000408007c0c */ /* 0x000fda000bf06270 */
[----:B------:R-:W-:Y:S05]  /*2e00*/  @!P0 BRA `(.L_x_8753) ;  /* 0xffffffd400488947 */ /* 0x000fea000383ffff */
.L_x_8740:
        /* <DEDUP_REMOVED lines=15> */
.L_x_8778:
        /* <DEDUP_REMOVED lines=28> */
.L_x_8781:
[----:B--23--:R-:W-:-:S07]  /*30c0*/  FMNMX R3, R3, R4, !PT ;  /* 0x0000000403037209 */ /* 0x00cfce0007800000 */
.L_x_8757:
[----:B------:R-:W-:Y:S05]  /*30d0*/  BSYNC B0 ;  /* 0x0000000000007941 */ /* 0x000fea0003800000 */
.L_x_8756:
[----:B------:R-:W-:Y:S01]  /*30e0*/  ISETP.NE.AND P0, PT, R2, RZ, PT ;  /* 0x000000ff0200720c */ /* 0x000fe20003f05270 */
[----:B------:R-:W-:-:S12]  /*30f0*/  BSSY B0, `(.L_x_8754) ;  /* 0x0000004000007945 */ /* 0x000fd80003800000 */
[----:B------:R-:W-:Y:S05]  /*3100*/  @P0 BRA `(.L_x_8759) ;  /* 0x0000000000080947 */ /* 0x000fea0003800000 */
[----:B------:R-:W2:Y:S02]  /*3110*/  LDC.64 R4, c[0x0][0x288] ;  /* 0x0000a200ff047b82 */ /* 0x000ea40000000a00 */
[----:B--2---:R2:W-:Y:S02]  /*3120*/  REDG.E.MAX.S32.STRONG.GPU desc[UR8][R4.64], R3 ;  /* 0x000000030400798e */ /* 0x0045e4000d10e388 */
.L_x_8759:
[----:B------:R-:W-:Y:S05]  /*3130*/  BSYNC B0 ;  /* 0x0000000000007941 */ /* 0x000fea0003800000 */
.L_x_8754:
        /* <DEDUP_REMOVED lines=14> */
[----:B012---:R-:W-:Y:S05]  /*3220*/  CALL.REL.NOINC `($__internal_109_$__cuda_sm20_rcp_rn_f32_slowpath) ;  /* 0x0000000c00507944 */ /* 0x007fea0003c00000 */
[----:B------:R-:W-:Y:S01]  /*3230*/  MOV R5, R137 ;  /* 0x0000008900057202 */ /* 0x000fe20000000f00 */
[----:B------:R-:W-:Y:S06]  /*3240*/  BRA `(.L_x_8761) ;  /* 0x0000000000147947 */ /* 0x000fec0003800000 */
.L_x_8760:
[----:B--2---:R-:W2:Y:S01]  /*3250*/  MUFU.RCP R5, UR6 ;  /* 0x0000000600057d08 */ /* 0x004ea20008001000 */
[----:B------:R-:W-:-:S05]  /*3260*/  MOV R0, UR6 ;  /* 0x0000000600007c02 */ /* 0x000fca0008000f00 */
[----:B--2---:R-:W-:-:S04]  /*3270*/  FFMA R0, R5, R0, -1 ;  /* 0xbf80000005007423 */ /* 0x004fc80000000000 */
[----:B------:R-:W-:-:S04]  /*3280*/  FADD.FTZ R0, -R0, -RZ ;  /* 0x800000ff00007221 */ /* 0x000fc80000010100 */
[----:B------:R-:W-:-:S07]  /*3290*/  FFMA R5, R5, R0, R5 ;  /* 0x0000000005057223 */ /* 0x000fce0000000005 */
.L_x_8761:
[----:B------:R-:W2:Y:S02]  /*32a0*/  LDC.64 R2, c[0x0][0x280] ;  /* 0x0000a000ff027b82 */ /* 0x000ea40000000a00 */
[----:B--2---:R-:W-:Y:S01]  /*32b0*/  STG.E desc[UR8][R2.64], R5 ;  /* 0x0000000502007986 */ /* 0x004fe2000c101908 */
[----:B------:R-:W-:Y:S05]  /*32c0*/  EXIT ;  /* 0x000000000000794d */ /* 0x000fea0003800000 */
.L_x_8741:
[----:B------:R-:W-:Y:S01]  /*32d0*/  HFMA2.MMA R149, -RZ, RZ, 0, 5.9604644775390625e-08 ;  /* 0x00000001ff957435 */ /* 0x000fe200000001ff */
[----:B------:R-:W-:Y:S02]  /*32e0*/  MOV R148, R137 ;  /* 0x0000008900947202 */ /* 0x000fe40000000f00 */
[----:B------:R-:W-:Y:S02]  /*32f0*/  MOV R150, 0x1f ;  /* 0x0000001f00967802 */ /* 0x000fe40000000f00 */
[----:B------:R-:W-:-:S07]  /*3300*/  MOV R147, 0xffffffff ;  /* 0xffffffff00937802 */ /* 0x000fce0000000f00 */
[----:B0----5:R-:W-:Y:S05]  /*3310*/  WARPSYNC.COLLECTIVE R147, `(.L_x_8762) ;  /* 0x0000000093087348 */ /* 0x021fea0003c00000 */
[----:B------:R1:W2:Y:S02]  /*3320*/  SHFL.BFLY P0, R144, R148, R149, R150 ;  /* 0x0c00009594907389 */ /* 0x0002a40000000096 */
[----:B012--5:R-:W-:Y:S01]  /*3330*/  ENDCOLLECTIVE ;  /* 0x000000000000791b */ /* 0x027fe20003800000 */
.L_x_8762:
[----:B------:R-:W-:Y:S01]  /*3340*/  HFMA2.MMA R149, -RZ, RZ, 0, 1.1920928955078125e-07 ;  /* 0x00000002ff957435 */ /* 0x000fe200000001ff */
[----:B------:R-:W-:-:S05]  /*3350*/  MOV R138, R144 ;  /* 0x00000090008a7202 */ /* 0x000fca0000000f00 */
[----:B------:R-:W-:-:S05]  /*3360*/  FADD R139, R137, R138 ;  /* 0x0000008a898b7221 */ /* 0x000fca0000000000 */
[----:B------:R-:W-:-:S07]  /*3370*/  MOV R148, R139 ;  /* 0x0000008b00947202 */ /* 0x000fce0000000f00 */
[----:B------:R-:W-:Y:S05]  /*3380*/  WARPSYNC.COLLECTIVE R147, `(.L_x_8763) ;  /* 0x0000000093087348 */ /* 0x000fea0003c00000 */
[----:B------:R0:W1:Y:S02]  /*3390*/  SHFL.BFLY P0, R144, R148, R149, R150 ;  /* 0x0c00009594907389 */ /* 0x0000640000000096 */
[----:B01----:R-:W-:Y:S01]  /*33a0*/  ENDCOLLECTIVE ;  /* 0x000000000000791b */ /* 0x003fe20003800000 */
.L_x_8763:
[----:B------:R-:W-:Y:S01]  /*33b0*/  HFMA2.MMA R149, -RZ, RZ, 0, 2.384185791015625e-07 ;  /* 0x00000004ff957435 */ /* 0x000fe200000001ff */
[----:B------:R-:W-:-:S05]  /*33c0*/  MOV R138, R144 ;  /* 0x00000090008a7202 */ /* 0x000fca0000000f00 */
[----:B------:R-:W-:-:S05]  /*33d0*/  FADD R140, R139, R138 ;  /* 0x0000008a8b8c7221 */ /* 0x000fca0000000000 */
[----:B------:R-:W-:-:S07]  /*33e0*/  MOV R148, R140 ;  /* 0x0000008c00947202 */ /* 0x000fce0000000f00 */
[----:B------:R-:W-:Y:S05]  /*33f0*/  WARPSYNC.COLLECTIVE R147, `(.L_x_8764) ;  /* 0x0000000093087348 */ /* 0x000fea0003c00000 */
[----:B------:R0:W1:Y:S02]  /*3400*/  SHFL.BFLY P0, R144, R148, R149, R150 ;  /* 0x0c00009594907389 */ /* 0x0000640000000096 */
[----:B01----:R-:W-:Y:S01]  /*3410*/  ENDCOLLECTIVE ;  /* 0x000000000000791b */ /* 0x003fe20003800000 */
.L_x_8764:
[----:B------:R-:W-:Y:S01]  /*3420*/  HFMA2.MMA R149, -RZ, RZ, 0, 4.76837158203125e-07 ;  /* 0x00000008ff957435 */ /* 0x000fe200000001ff */
[----:B------:R-:W-:-:S05]  /*3430*/  MOV R143, R144 ;  /* 0x00000090008f7202 */ /* 0x000fca0000000f00 */
[----:B------:R-:W-:-:S05]  /*3440*/  FADD R143, R140, R143 ;  /* 0x0000008f8c8f7221 */ /* 0x000fca0000000000 */
[----:B------:R-:W-:-:S07]  /*3450*/  MOV R148, R143 ;  /* 0x0000008f00947202 */ /* 0x000fce0000000f00 */
[----:B------:R-:W-:Y:S05]  /*3460*/  WARPSYNC.COLLECTIVE R147, `(.L_x_8765) ;  /* 0x0000000093087348 */ /* 0x000fea0003c00000 */
[----:B------:R0:W1:Y:S02]  /*3470*/  SHFL.BFLY P0, R144, R148, R149, R150 ;  /* 0x0c00009594907389 */ /* 0x0000640000000096 */
[----:B01----:R-:W-:Y:S01]  /*3480*/  ENDCOLLECTIVE ;  /* 0x000000000000791b */ /* 0x003fe20003800000 */
.L_x_8765:
[----:B------:R-:W-:Y:S01]  /*3490*/  HFMA2.MMA R149, -RZ, RZ, 0, 9.5367431640625e-07 ;  /* 0x00000010ff957435 */ /* 0x000fe200000001ff */
[----:B------:R-:W-:-:S05]  /*34a0*/  MOV R138, R144 ;  /* 0x00000090008a7202 */ /* 0x000fca0000000f00 */
[----:B------:R-:W-:-:S05]  /*34b0*/  FADD R142, R143, R138 ;  /* 0x0000008a8f8e7221 */ /* 0x000fca0000000000 */
[----:B------:R-:W-:-:S07]  /*34c0*/  MOV R148, R142 ;  /* 0x0000008e00947202 */ /* 0x000fce0000000f00 */
[----:B------:R-:W-:Y:S05]  /*34d0*/  WARPSYNC.COLLECTIVE R147, `(.L_x_8766) ;  /* 0x0000000093087348 */ /* 0x000fea0003c00000 */
[----:B------:R0:W1:Y:S02]  /*34e0*/  SHFL.BFLY P0, R144, R148, R149, R150 ;  /* 0x0c00009594907389 */ /* 0x0000640000000096 */
[----:B01----:R-:W-:Y:S01]  /*34f0*/  ENDCOLLECTIVE ;  /* 0x000000000000791b */ /* 0x003fe20003800000 */
.L_x_8766:
[----:B------:R-:W-:Y:S01]  /*3500*/  HFMA2.MMA R149, -RZ, RZ, 0, 5.9604644775390625e-08 ;  /* 0x00000001ff957435 */ /* 0x000fe200000001ff */
[----:B------:R-:W-:-:S05]  /*3510*/  MOV R145, R144 ;  /* 0x0000009000917202 */ /* 0x000fca0000000f00 */
[----:B------:R-:W-:-:S04]  /*3520*/  FADD R138, R142, R145 ;  /* 0x000000918e8a7221 */ /* 0x000fc80000000000 */
[----:B------:R-:W-:-:S04]  /*3530*/  FMUL R138, R138, 0.00078125001164153218269 ;  /* 0x3a4ccccd8a8a7820 */ /* 0x000fc80000400000 */
        /* <DEDUP_REMOVED lines=84> */
.L_x_8767:
[----:B------:R-:W-:Y:S01]  /*3a80*/  HFMA2.MMA R149, -RZ, RZ, 0, 1.1920928955078125e-07 ;  /* 0x00000002ff957435 */ /* 0x000fe200000001ff */
[----:B------:R-:W-:-:S05]  /*3a90*/  MOV R140, R144 ;  /* 0x00000090008c7202 */ /* 0x000fca0000000f00 */
[----:B------:R-:W-:-:S05]  /*3aa0*/  FADD R140, R137, R140 ;  /* 0x0000008c898c7221 */ /* 0x000fca0000000000 */
[----:B------:R-:W-:-:S07]  /*3ab0*/  MOV R148, R140 ;  /* 0x0000008c00947202 */ /* 0x000fce0000000f00 */
[----:B------:R-:W-:Y:S05]  /*3ac0*/  WARPSYNC.COLLECTIVE R147, `(.L_x_8768) ;  /* 0x0000000093087348 */ /* 0x000fea0003c00000 */
[----:B------:R0:W1:Y:S02]  /*3ad0*/  SHFL.BFLY P0, R144, R148, R149, R150 ;  /* 0x0c00009594907389 */ /* 0x0000640000000096 */
[----:B01----:R-:W-:Y:S01]  /*3ae0*/  ENDCOLLECTIVE ;  /* 0x000000000000791b */ /* 0x003fe20003800000 */
.L_x_8768:
[----:B------:R-:W-:Y:S01]  /*3af0*/  HFMA2.MMA R149, -RZ, RZ, 0, 2.384185791015625e-07 ;  /* 0x00000004ff957435 */ /* 0x000fe200000001ff */
[----:B------:R-:W-:-:S05]  /*3b00*/  MOV R139, R144 ;  /* 0x00000090008b7202 */ /* 0x000fca0000000f00 */
[----:B------:R-:W-:-:S05]  /*3b10*/  FADD R139, R140, R139 ;  /* 0x0000008b8c8b7221 */ /* 0x000fca0000000000 */
[----:B------:R-:W-:-:S07]  /*3b20*/  MOV R148, R139 ;  /* 0x0000008b00947202 */ /* 0x000fce0000000f00 */
[----:B------:R-:W-:Y:S05]  /*3b30*/  WARPSYNC.COLLECTIVE R147, `(.L_x_8769) ;  /* 0x0000000093087348 */ /* 0x000fea0003c00000 */
[----:B------:R0:W1:Y:S02]  /*3b40*/  SHFL.BFLY P0, R144, R148, R149, R150 ;  /* 0x0c00009594907389 */ /* 0x0000640000000096 */
[----:B01----:R-:W-:Y:S01]  /*3b50*/  ENDCOLLECTIVE ;  /* 0x000000000000791b */ /* 0x003fe20003800000 */
.L_x_8769:
[----:B------:R-:W-:Y:S01]  /*3b60*/  HFMA2.MMA R149, -RZ, RZ, 0, 4.76837158203125e-07 ;  /* 0x00000008ff957435 */ /* 0x000fe200000001ff */
[----:B------:R-:W-:-:S05]  /*3b70*/  MOV R142, R144 ;  /* 0x00000090008e7202 */ /* 0x000fca0000000f00 */
[----:B------:R-:W-:-:S05]  /*3b80*/  FADD R142, R139, R142 ;  /* 0x0000008e8b8e7221 */ /* 0x000fca0000000000 */
[----:B------:R-:W-:-:S07]  /*3b90*/  MOV R148, R142 ;  /* 0x0000008e00947202 */ /* 0x000fce0000000f00 */
[----:B------:R-:W-:Y:S05]  /*3ba0*/  WARPSYNC.COLLECTIVE R147, `(.L_x_8770) ;  /* 0x0000000093087348 */ /* 0x000fea0003c00000 */
[----:B------:R0:W1:Y:S02]  /*3bb0*/  SHFL.BFLY P0, R144, R148, R149, R150 ;  /* 0x0c00009594907389 */ /* 0x0000640000000096 */
[----:B01----:R-:W-:Y:S01]  /*3bc0*/  ENDCOLLECTIVE ;  /* 0x000000000000791b */ /* 0x003fe20003800000 */
.L_x_8770:
[----:B------:R-:W-:Y:S01]  /*3bd0*/  HFMA2.MMA R149, -RZ, RZ, 0, 9.5367431640625e-07 ;  /* 0x00000010ff957435 */ /* 0x000fe200000001ff */
[----:B------:R-:W-:-:S05]  /*3be0*/  MOV R143, R144 ;  /* 0x00000090008f7202 */ /* 0x000fca0000000f00 */
[----:B------:R-:W-:-:S05]  /*3bf0*/  FADD R143, R142, R143 ;  /* 0x0000008f8e8f7221 */ /* 0x000fca0000000000 */
[----:B------:R-:W-:-:S07]  /*3c00*/  MOV R148, R143 ;  /* 0x0000008f00947202 */ /* 0x000fce0000000f00 */
[----:B------:R-:W-:Y:S05]  /*3c10*/  WARPSYNC.COLLECTIVE R147, `(.L_x_8771) ;  /* 0x0000000093087348 */ /* 0x000fea0003c00000 */
[----:B------:R0:W1:Y:S02]  /*3c20*/  SHFL.BFLY P0, R144, R148, R149, R150 ;  /* 0x0c00009594907389 */ /* 0x0000640000000096 */
[----:B01----:R-:W-:Y:S01]  /*3c30*/  ENDCOLLECTIVE ;  /* 0x000000000000791b */ /* 0x003fe20003800000 */
.L_x_8771:
[----:B------:R-:W-:Y:S05]  /*3c40*/  BRA `(.L_x_8772) ;  /* 0xffffffd000807947 */ /* 0x000fea000383ffff */
.L_x_8755:
[----:B-1----:R-:W-:Y:S01]  /*3c50*/  HFMA2.MMA R10, -RZ, RZ, 0, 1.847743988037109375e-06 ;  /* 0x0000001fff0a7435 */ /* 0x002fe200000001ff */
[----:B------:R-:W-:Y:S02]  /*3c60*/  MOV R9, 0x10 ;  /* 0x0000001000097802 */ /* 0x000fe40000000f00 */
[----:B------:R-:W-:-:S08]  /*3c70*/  MOV R147, 0xffffffff ;  /* 0xffffffff00937802 */ /* 0x000fd00000000f00 */
[----:B------:R-:W-:Y:S05]  /*3c80*/  WARPSYNC.COLLECTIVE R147, `(.L_x_8773) ;  /* 0x0000000093087348 */ /* 0x000fea0003c00000 */
[----:B------:R0:W1:Y:S02]  /*3c90*/  SHFL.DOWN P0, R7, R0, R9, R10 ;  /* 0x0800000900077389 */ /* 0x000064000000000a */
[----:B01----:R-:W-:Y:S01]  /*3ca0*/  ENDCOLLECTIVE ;  /* 0x000000000000791b */ /* 0x003fe20003800000 */
.L_x_8773:
[----:B------:R-:W-:Y:S01]  /*3cb0*/  HFMA2.MMA R9, -RZ, RZ, 0, 4.76837158203125e-07 ;  /* 0x00000008ff097435 */ /* 0x000fe200000001ff */
[----:B------:R-:W-:-:S04]  /*3cc0*/  MOV R3, R7 ;  /* 0x0000000700037202 */ /* 0x000fc80000000f00 */
[----:B------:R-:W-:-:S04]  /*3cd0*/  FMNMX R3, R3, R0, !PT ;  /* 0x0000000003037209 */ /* 0x000fc80007800000 */
[----:B------:R-:W-:-:S07]  /*3ce0*/  MOV R0, R3 ;  /* 0x0000000300007202 */ /* 0x000fce0000000f00 */
[----:B------:R-:W-:Y:S05]  /*3cf0*/  WARPSYNC.COLLECTIVE R147, `(.L_x_8774) ;  /* 0x0000000093087348 */ /* 0x000fea0003c00000 */
[----:B------:R0:W1:Y:S02]  /*3d00*/  SHFL.DOWN P0, R7, R0, R9, R10 ;  /* 0x0800000900077389 */ /* 0x000064000000000a */
[----:B01----:R-:W-:Y:S01]  /*3d10*/  ENDCOLLECTIVE ;  /* 0x000000000000791b */ /* 0x003fe20003800000 */
.L_x_8774:
[----:B------:R-:W-:Y:S01]  /*3d20*/  HFMA2.MMA R9, -RZ, RZ, 0, 2.384185791015625e-07 ;  /* 0x00000004ff097435 */ /* 0x000fe200000001ff */
[----:B------:R-:W-:-:S04]  /*3d30*/  MOV R6, R7 ;  /* 0x0000000700067202 */ /* 0x000fc80000000f00 */
[----:B------:R-:W-:-:S04]  /*3d40*/  FMNMX R6, R3, R6, !PT ;  /* 0x0000000603067209 */ /* 0x000fc80007800000 */
[----:B------:R-:W-:-:S07]  /*3d50*/  MOV R0, R6 ;  /* 0x0000000600007202 */ /* 0x000fce0000000f00 */
[----:B------:R-:W-:Y:S05]  /*3d60*/  WARPSYNC.COLLECTIVE R147, `(.L_x_8775) ;  /* 0x0000000093087348 */ /* 0x000fea0003c00000 */
[----:B------:R0:W1:Y:S02]  /*3d70*/  SHFL.DOWN P0, R7, R0, R9, R10 ;  /* 0x0800000900077389 */ /* 0x000064000000000a */
[----:B01----:R-:W-:Y:S01]  /*3d80*/  ENDCOLLECTIVE ;  /* 0x000000000000791b */ /* 0x003fe20003800000 */
.L_x_8775:
[----:B------:R-:W-:Y:S01]  /*3d90*/  HFMA2.MMA R9, -RZ, RZ, 0, 1.1920928955078125e-07 ;  /* 0x00000002ff097435 */ /* 0x000fe200000001ff */
[----:B------:R-:W-:-:S04]  /*3da0*/  MOV R5, R7 ;  /* 0x0000000700057202 */ /* 0x000fc80000000f00 */
[----:B------:R-:W-:-:S04]  /*3db0*/  FMNMX R5, R6, R5, !PT ;  /* 0x0000000506057209 */ /* 0x000fc80007800000 */
[----:B------:R-:W-:-:S07]  /*3dc0*/  MOV R0, R5 ;  /* 0x0000000500007202 */ /* 0x000fce0000000f00 */
[----:B------:R-:W-:Y:S05]  /*3dd0*/  WARPSYNC.COLLECTIVE R147, `(.L_x_8776) ;  /* 0x0000000093087348 */ /* 0x000fea0003c00000 */
[----:B------:R0:W1:Y:S02]  /*3de0*/  SHFL.DOWN P0, R7, R0, R9, R10 ;  /* 0x0800000900077389 */ /* 0x000064000000000a */
[----:B01----:R-:W-:Y:S01]  /*3df0*/  ENDCOLLECTIVE ;  /* 0x000000000000791b */ /* 0x003fe20003800000 */
.L_x_8776:
[----:B------:R-:W-:Y:S01]  /*3e00*/  HFMA2.MMA R9, -RZ, RZ, 0, 5.9604644775390625e-08 ;  /* 0x00000001ff097435 */ /* 0x000fe200000001ff */
[----:B------:R-:W-:-:S04]  /*3e10*/  MOV R8, R7 ;  /* 0x0000000700087202 */ /* 0x000fc80000000f00 */
[----:B------:R-:W-:-:S04]  /*3e20*/  FMNMX R8, R5, R8, !PT ;  /* 0x0000000805087209 */ /* 0x000fc80007800000 */
[----:B------:R-:W-:-:S07]  /*3e30*/  MOV R0, R8 ;  /* 0x0000000800007202 */ /* 0x000fce0000000f00 */
[----:B------:R-:W-:Y:S05]  /*3e40*/  WARPSYNC.COLLECTIVE R147, `(.L_x_8777) ;  /* 0x0000000093087348 */ /* 0x000fea0003c00000 */
[----:B------:R0:W1:Y:S02]  /*3e50*/  SHFL.DOWN P0, R7, R0, R9, R10 ;  /* 0x0800000900077389 */ /* 0x000064000000000a */
[----:B01----:R-:W-:Y:S01]  /*3e60*/  ENDCOLLECTIVE ;  /* 0x000000000000791b */ /* 0x003fe20003800000 */
.L_x_8777:
[----:B------:R-:W-:Y:S05]  /*3e70*/  BRA `(.L_x_8778) ;  /* 0xfffffff000207947 */ /* 0x000fea000383ffff */
.L_x_8758:
[----:B-1----:R-:W-:Y:S01]  /*3e80*/  HFMA2.MMA R10, -RZ, RZ, 0, 1.847743988037109375e-06 ;  /* 0x0000001fff0a7435 */ /* 0x002fe200000001ff */
[----:B------:R-:W-:Y:S02]  /*3e90*/  MOV R9, 0x2 ;  /* 0x0000000200097802 */ /* 0x000fe40000000f00 */
[----:B------:R-:W-:-:S08]  /*3ea0*/  MOV R147, 0xffffffff ;  /* 0xffffffff00937802 */ /* 0x000fd00000000f00 */
[----:B0-23--:R-:W-:Y:S05]  /*3eb0*/  WARPSYNC.COLLECTIVE R147, `(.L_x_8779) ;  /* 0x0000000093087348 */ /* 0x00dfea0003c00000 */
[----:B---3--:R1:W3:Y:S02]  /*3ec0*/  SHFL.DOWN P0, R7, R0, R9, R10 ;  /* 0x0800000900077389 */ /* 0x0082e4000000000a */
[----:B0123--:R-:W-:Y:S01]  /*3ed0*/  ENDCOLLECTIVE ;  /* 0x000000000000791b */ /* 0x00ffe20003800000 */
.L_x_8779:
[----:B------:R-:W-:Y:S01]  /*3ee0*/  HFMA2.MMA R9, -RZ, RZ, 0, 5.9604644775390625e-08 ;  /* 0x00000001ff097435 */ /* 0x000fe200000001ff */
[----:B------:R-:W-:-:S04]  /*3ef0*/  MOV R3, R7 ;  /* 0x0000000700037202 */ /* 0x000fc80000000f00 */
[----:B------:R-:W-:-:S04]  /*3f00*/  FMNMX R3, R3, R0, !PT ;  /* 0x0000000003037209 */ /* 0x000fc80007800000 */
[----:B------:R-:W-:-:S07]  /*3f10*/  MOV R0, R3 ;  /* 0x0000000300007202 */ /* 0x000fce0000000f00 */
[----:B------:R-:W-:Y:S05]  /*3f20*/  WARPSYNC.COLLECTIVE R147, `(.L_x_8780) ;  /* 0x0000000093087348 */ /* 0x000fea0003c00000 */
[----:B------:R0:W1:Y:S02]  /*3f30*/  SHFL.DOWN P0, R7, R0, R9, R10 ;  /* 0x0800000900077389 */ /* 0x000064000000000a */
[----:B01----:R-:W-:Y:S01]  /*3f40*/  ENDCOLLECTIVE ;  /* 0x000000000000791b */ /* 0x003fe20003800000 */
.L_x_8780:
[----:B------:R-:W-:Y:S01]  /*3f50*/  MOV R4, R7 ;  /* 0x0000000700047202 */ /* 0x000fe20000000f00 */
[----:B------:R-:W-:Y:S06]  /*3f60*/  BRA `(.L_x_8781) ;  /* 0xfffffff000547947 */ /* 0x000fec000383ffff */
        .weak           $__internal_109_$__cuda_sm20_rcp_rn_f32_slowpath
        .type           $__internal_109_$__cuda_sm20_rcp_rn_f32_slowpath,@function
        .size           $__internal_109_$__cuda_sm20_rcp_rn_f32_slowpath,(.L_x_14445 - $__internal_109_$__cuda_sm20_rcp_rn_f32_slowpath)
$__internal_109_$__cuda_sm20_rcp_rn_f32_slowpath:
        /* <DEDUP_REMOVED lines=15> */
.L_x_8783:
        /* <DEDUP_REMOVED lines=10> */
[----:B------:R-:W-:-:S04]  /*4100*/  FFMA.RP R153, R150, R153, R150 ;  /* 0x0000009996997223 */ /* 0x000fc80000008096 */
[C---:B------:R-:W-:Y:S02]  /*4110*/  LOP3.LUT R150, R152.reuse, 0x7fffff, RZ, 0xc0, !PT ;  /* 0x007fffff98967812 */ /* 0x040fe400078ec0ff */
[----:B------:R-:W-:Y:S02]  /*4120*/  FSETP.NEU.FTZ.AND P0, PT, R152, R153, PT ;  /* 0x000000999800720b */ /* 0x000fe40003f1d000 */
[----:B------:R-:W-:Y:S02]  /*4130*/  SHF.L.U32 R153, R154, R139, RZ ;  /* 0x0000008b9a997219 */ /* 0x000fe400000006ff */
[----:B------:R-:W-:Y:S02]  /*4140*/  LOP3.LUT R150, R150, 0x800000, RZ, 0xfc, !PT ;  /* 0x0080000096967812 */ /* 0x000fe400078efcff */
[----:B------:R-:W-:Y:S02]  /*4150*/  SEL R152, RZ, 0xffffffff, !P0 ;  /* 0xffffffffff987807 */ /* 0x000fe40004000000 */
[----:B------:R-:W-:-:S02]  /*4160*/  LOP3.LUT R154, R153, R150, RZ, 0xc0, !PT ;  /* 0x00000096999a7212 */ /* 0x000fc400078ec0ff */
        /* <DEDUP_REMOVED lines=16> */
.L_x_8785:
[----:B------:R0:W1:Y:S02]  /*4270*/  MUFU.RCP R139, R137 ;  /* 0x00000089008b7308 */ /* 0x0000640000001000 */
.L_x_8784:
[----:B------:R-:W-:Y:S05]  /*4280*/  BSYNC B1 ;  /* 0x0000000000017941 */ /* 0x000fea0003800000 */
.L_x_8782:
[----:B01----:R-:W-:Y:S01]  /*4290*/  MOV R137, R139 ;  /* 0x0000008b00897202 */ /* 0x003fe20000000f00 */
[----:B------:R-:W-:Y:S01]  /*42a0*/  HFMA2.MMA R139, -RZ, RZ, 0, 0 ;  /* 0x00000000ff8b7435 */ /* 0x000fe200000001ff */
[----:B------:R-:W-:-:S05]  /*42b0*/  MOV R138, R149 ;  /* 0x00000095008a7202 */ /* 0x000fca0000000f00 */
[----:B------:R-:W-:Y:S05]  /*42c0*/  RET.REL.NODEC R138 `(_ZN18transformer_engine13normalization19ln_fwd_tuned_kernelINS0_13Kernel_traitsIffffjLj10240ELj2ELj1ELj4ELj16ENS0_18Kernel_traits_baseILj10240EffffjLj128EEEEEEEvNS0_19ForwardKernelParamsE) ;  /* 0xffffffbc8a4c7950 */ /* 0x000fea0003c3ffff */
.L_x_8786:
        /* <DEDUP_REMOVED lines=11> */
.L_x_14445:


//--------------------- .text._ZN18transformer_engine13normalization19ln_fwd_tuned_kernelINS0_13Kernel_traitsIff13__nv_bfloat16fjLj8192ELj1ELj1ELj4ELj16ENS0_18Kernel_traits_baseILj8192EffS3_fjLj128EEEEEEEvNS0_19ForwardKernelParamsE --------------------------
	.section	.text._ZN18transformer_engine13normalization19ln_fwd_tuned_kernelINS0_13Kernel_traitsIff13__nv_bfloat16fjLj8192ELj1ELj1ELj4ELj16ENS0_18Kernel_traits_baseILj8192EffS3_fjLj128EEEEEEEvNS0_19ForwardKernelParamsE,"ax",@progbits
	.align	128
        .global         _ZN18transformer_engine13normalization19ln_fwd_tuned_kernelINS0_13Kernel_traitsIff13__nv_bfloat16fjLj8192ELj1ELj1ELj4ELj16ENS0_18Kernel_traits_baseILj8192EffS3_fjLj128EEEEEEEvNS0_19ForwardKernelParamsE
        .type           _ZN18transformer_engine13normalization19ln_fwd_tuned_kernelINS0_13Kernel_traitsIff13__nv_bfloat16fjLj8192ELj1ELj1ELj4ELj16ENS0_18Kernel_traits_baseILj8192EffS3_fjLj128EEEEEEEvNS0_19ForwardKernelParamsE,@function
        .size           _ZN18transformer_engine13normalization19ln_fwd_tuned_kernelINS0_13Kernel_traitsIff13__nv_bfloat16fjLj8192ELj1ELj1ELj4ELj16ENS0_18Kernel_traits_baseILj8192EffS3_fjLj128EEEEEEEvNS0_19ForwardKernelParamsE,(.L_x_14446 - _ZN18transformer_engine13normalization19ln_fwd_tuned_kernelINS0_13Kernel_traitsIff13__nv_bfloat16fjLj8192ELj1ELj1ELj4ELj16ENS0_18Kernel_traits_baseILj8192EffS3_fjLj128EEEEEEEvNS0_19ForwardKernelParamsE)
        .other          _ZN18transformer_engine13normalization19ln_fwd_tuned_kernelINS0_13Kernel_traitsIff13__nv_bfloat16fjLj8192ELj1ELj1ELj4ELj16ENS0_18Kernel_traits_baseILj8192EffS3_fjLj128EEEEEEEvNS0_19ForwardKernelParamsE,@"STO_CUDA_ENTRY STV_DEFAULT"
_ZN18transformer_engine13normalization19ln_fwd_tuned_kernelINS0_13Kernel_traitsIff13__nv_bfloat16fjLj8192ELj1ELj1ELj4ELj16ENS0_18Kernel_traits_baseILj8192EffS3_fjLj128EEEEEEEvNS0_19ForwardKernelParamsE:
.text._ZN18transformer_engine13normalization19ln_fwd_tuned_kernelINS0_13Kernel_traitsIff13__nv_bfloat16fjLj8192ELj1ELj1ELj4ELj16ENS0_18Kernel_traits_baseILj8192EffS3_fjLj128EEEEEEEvNS0_19ForwardKernelParamsE:
[----:B------:R-:W-:Y:S01]  /*0000*/  LDC R1, c[0x0][0x28] ;  /* 0x00000a00ff017b82 */ /* 0x000fe20000000800 */
[----:B------:R-:W-:Y:S01]  /*0010*/  ULDC.U8 UR4, c[0x0][0x294] ;  /* 0x0000a50000047ab9 */ /* 0x000fe20000000000 */
[----:B------:R-:W-:Y:S01]  /*0020*/  HFMA2.MMA R3, -RZ, RZ, 1.875, 0 ;  /* 0x3f800000ff037435 */ /* 0x000fe200000001ff */
[----:B------:R-:W-:Y:S01]  /*0030*/  UISETP.NE.AND UP0, UPT, UR4, URZ, UPT ;  /* 0x0000003f0400728c */ /* 0x000fe2000bf05270 */
[----:B------:R-:W0:Y:S04]  /*0040*/  S2R R192, SR_TID.X ;  /* 0x0000000000c07919 */ /* 0x000e280000002100 */
[----:B------:R-:W1:Y:S01]  /*0050*/  S2UR UR6, SR_CTAID.X ;  /* 0x00000000000679c3 */ /* 0x000e620000002500 */
[----:B------:R-:W-:Y:S01]  /*0060*/  ULDC.64 UR4, c[0x0][0x208] ;  /* 0x0000820000047ab9 */ /* 0x000fe20000000a00 */
[----:B------:R-:W-:Y:S01]  /*0070*/  ULDC.64 UR8, c[0x0][0x238] ;  /* 0x00008e0000087ab9 */ /* 0x000fe20000000a00 */
[----:B------:R-:W-:Y:S01]  /*0080*/  ULDC.64 UR10, c[0x0][0x260] ;  /* 0x00009800000a7ab9 */ /* 0x000fe20000000a00 */
[----:B------:R-:W-:Y:S01]  /*0090*/  PLOP3.LUT P1, PT, PT, PT, UP0, 0x80, 0x0 ;  /* 0x000000000000781c */ /* 0x000fe20003f2f008 */
[----:B------:R-:W-:Y:S01]  /*00a0*/  ULDC UR12, c[0x0][0x218] ;  /* 0x00008600000c7ab9 */ /* 0x000fe20000000800 */
[----:B------:R-:W-:-:S11]  /*00b0*/  ULDC UR7, c[0x0][0x210] ;  /* 0x0000840000077ab9 */ /* 0x000fd60000000800 */
[----:B------:R-:W2:Y:S02]  /*00c0*/  @P1 LDC.64 R4, c[0x0][0x270] ;  /* 0x00009c00ff041b82 */ /* 0x000ea40000000a00 */
[----:B--2---:R2:W5:Y:S01]  /*00d0*/  @P1 LDG.E R3, desc[UR4][R4.64] ;  /* 0x0000000404031981 */ /* 0x004562000c1e1900 */
[C---:B0-----:R-:W-:Y:S02]  /*00e0*/  SHF.L.U32 R0, R192.reuse, 0x4, RZ ;  /* 0x00000004c0007819 */ /* 0x041fe400000006ff */
[----:B-1----:R-:W-:Y:S01]  /*00f0*/  LEA.HI R195, R192, UR6, RZ, 0x19 ;  /* 0x00000006c0c37c11 */ /* 0x002fe2000f8fc8ff */
[----:B------:R-:W-:Y:S01]  /*0100*/  ULDC UR6, c[0x0][0x218] ;  /* 0x0000860000067ab9 */ /* 0x000fe20000000800 */
[----:B------:R-:W-:Y:S02]  /*0110*/  LOP3.LUT R0, R0, 0x7f0, RZ, 0xc0, !PT ;  /* 0x000007f000007812 */ /* 0x000fe400078ec0ff */
[----:B------:R-:W-:Y:S02]  /*0120*/  MOV R193, RZ ;  /* 0x000000ff00c17202 */ /* 0x000fe40000000f00 */
[----:B------:R-:W-:-:S02]  /*0130*/  IADD3 R108, P0, R0, UR8, RZ ;  /* 0x00000008006c7c10 */ /* 0x000fc4000ff1e0ff */
[----:B------:R-:W-:Y:S02]  /*0140*/  IADD3 R132, P2, R0, UR10, RZ ;  /* 0x0000000a00847c10 */ /* 0x000fe4000ff5e0ff */
[----:B------:R-:W-:Y:S01]  /*0150*/  IADD3.X R109, RZ, UR9, RZ, P0, !PT ;  /* 0x00000009ff6d7c10 */ /* 0x000fe200087fe4ff */
[----:B------:R-:W-:Y:S01]  /*0160*/  ULDC.64 UR8, c[0x0][0x288] ;  /* 0x0000a20000087ab9 */ /* 0x000fe20000000a00 */
[----:B------:R-:W-:Y:S01]  /*0170*/  ISETP.GE.AND P0, PT, R195, UR6, PT ;  /* 0x00000006c3007c0c */ /* 0x000fe2000bf06270 */
[----:B------:R-:W-:Y:S01]  /*0180*/  ULDC.U8 UR6, c[0x0][0x250] ;  /* 0x0000940000067ab9 */ /* 0x000fe20000000000 */
[----:B------:R-:W-:-:S11]  /*0190*/  IADD3.X R133, RZ, UR11, RZ, P2, !PT ;  /* 0x0000000bff857c10 */ /* 0x000fd600097fe4ff */
[----:B--2---:R-:W-:Y:S05]  /*01a0*/  @P0 BRA `(.L_x_8787) ;  /* 0x0000004000c00947 */ /* 0x004fea0003800000 */
        /* <DEDUP_REMOVED lines=34> */
.L_x_8795:
[----:B-1----:R-:W1:Y:S01]  /*03d0*/  LDC.64 R140, c[0x0][0x220] ;  /* 0x00008800ff8c7b82 */ /* 0x002e620000000a00 */
[----:B------:R-:W-:Y:S02]  /*03e0*/  LOP3.LUT R196, R192, 0x7f, RZ, 0xc0, !PT ;  /* 0x0000007fc0c47812 */ /* 0x000fe400078ec0ff */
[----:B0-----:R-:W-:-:S04]  /*03f0*/  SHF.L.U32 R133, R195, 0xb, RZ ;  /* 0x0000000bc3857819 */ /* 0x001fc800000006ff */
[----:B------:R-:W-:-:S04]  /*0400*/  LOP3.LUT R196, R133, 0xfffff800, R196, 0xe2, !PT ;  /* 0xfffff80085c47812 */ /* 0x000fc800078ee2c4 */
[C---:B------:R-:W-:Y:S01]  /*0410*/  LOP3.LUT R189, R196.reuse, 0x80, RZ, 0xfc, !PT ;  /* 0x00000080c4bd7812 */ /* 0x040fe200078efcff */
[----:B-1----:R-:W-:-:S06]  /*0420*/  IMAD.WIDE.U32 R200, R196, 0x10, R140 ;  /* 0x00000010c4c87825 */ /* 0x002fcc00078e008c */
[----:B------:R-:W2:Y:S01]  /*0430*/  LDG.E.128 R200, desc[UR4][R200.64] ;  /* 0x00000004c8c87981 */ /* 0x000ea2000c1e1d00 */
[----:B------:R-:W-:Y:S01]  /*0440*/  IMAD.WIDE.U32 R188, R189, 0x10, R140 ;  /* 0x00000010bdbc7825 */ /* 0x000fe200078e008c */
[----:B------:R-:W-:-:S05]  /*0450*/  LOP3.LUT R181, R196, 0x100, RZ, 0xfc, !PT ;  /* 0x00000100c4b57812 */ /* 0x000fca00078efcff */
[----:B------:R-:W3:Y:S01]  /*0460*/  LDG.E.128 R188, desc[UR4][R188.64] ;  /* 0x00000004bcbc7981 */ /* 0x000ee2000c1e1d00 */
[----:B------:R-:W-:Y:S01]  /*0470*/  IMAD.WIDE.U32 R180, R181, 0x10, R140 ;  /* 0x00000010b5b47825 */ /* 0x000fe200078e008c */
[----:B------:R-:W-:-:S05]  /*0480*/  LOP3.LUT R177, R196, 0x180, RZ, 0xfc, !PT ;  /* 0x00000180c4b17812 */ /* 0x000fca00078efcff */
[----:B------:R-:W4:Y:S01]  /*0490*/  LDG.E.128 R180, desc[UR4][R180.64] ;  /* 0x00000004b4b47981 */ /* 0x000f22000c1e1d00 */
        /* <DEDUP_REMOVED lines=36> */
[----:B------:R-:W-:-:S06]  /*06e0*/  IMAD.WIDE.U32 R140, R143, 0x10, R140 ;  /* 0x000000108f8c7825 */ /* 0x000fcc00078e008c */
[----:B------:R-:W4:Y:S01]  /*06f0*/  LDG.E.128 R140, desc[UR4][R140.64] ;  /* 0x000000048c8c7981 */ /* 0x000f22000c1e1d00 */
[----:B------:R-:W-:Y:S01]  /*0700*/  LOP3.LUT P1, RZ, R194, 0xff, RZ, 0xc0, !PT ;  /* 0x000000ffc2ff7812 */ /* 0x000fe2000782c0ff */
[----:B------:R-:W-:Y:S01]  /*0710*/  UMOV UR10, 0xffffffff ;  /* 0xffffffff000a7882 */ /* 0x000fe20000000000 */
[----:B------:R-:W-:Y:S02]  /*0720*/  SHF.R.U32.HI R2, RZ, 0x5, R192 ;  /* 0x00000005ff027819 */ /* 0x000fe400000116c0 */
[----:B------:R-:W-:Y:S01]  /*0730*/  LOP3.LUT P0, RZ, R192, 0x1f, RZ, 0xc0, !PT ;  /* 0x0000001fc0ff7812 */ /* 0x000fe2000780c0ff */
        /* <DEDUP_REMOVED lines=215> */
.L_x_8814:
[----:B------:R-:W2:Y:S01]  /*14b0*/  @!P0 S2R R208, SR_CgaCtaId ;  /* 0x0000000000d08919 */ /* 0x000ea20000008800 */
[----:B------:R-:W-:Y:S01]  /*14c0*/  LOP3.LUT R204, R192, 0x1f, RZ, 0xc0, !PT ;  /* 0x0000001fc0cc7812 */ /* 0x000fe200078ec0ff */
[----:B------:R-:W-:Y:S05]  /*14d0*/  WARPSYNC.ALL ;  /* 0x0000000000007948 */ /* 0x000fea0003800000 */
[----:B------:R-:W-:Y:S01]  /*14e0*/  ISETP.GT.U32.AND P1, PT, R204, 0x3, PT ;  /* 0x00000003cc00780c */ /* 0x000fe20003f24070 */
[----:B------:R-:W-:Y:S01]  /*14f0*/  BSSY B0, `(.L_x_8789) ;  /* 0x0000026000007945 */ /* 0x000fe20003800000 */
[----:B------:R-:W-:Y:S02]  /*1500*/  @!P0 MOV R0, 0x400 ;  /* 0x0000040000008802 */ /* 0x000fe40000000f00 */
[----:B------:R-:W-:-:S02]  /*1510*/  LOP3.LUT R2, R2, 0x3, RZ, 0xc0, !PT ;  /* 0x0000000302027812 */ /* 0x000fc400078ec0ff */
[----:B------:R-:W-:Y:S02]  /*1520*/  @!P0 IADD3 R199, R0, 0x10, RZ ;  /* 0x0000001000c78810 */ /* 0x000fe40007ffe0ff */
[----:B------:R-:W-:Y:S02]  /*1530*/  @!P0 IADD3 R0, R197, R2, RZ ;  /* 0x00000002c5008210 */ /* 0x000fe40007ffe0ff */
[----:B------:R-:W-:-:S03]  /*1540*/  LOP3.LUT P3, RZ, R2, 0x1f, R192, 0xf8, !PT ;  /* 0x0000001f02ff7812 */ /* 0x000fc6000786f8c0 */
[----:B------:R-:W3:Y:S01]  /*1550*/  @!P1 S2R R210, SR_CgaCtaId ;  /* 0x0000000000d29919 */ /* 0x000ee20000008800 */
[----:B------:R-:W-:Y:S02]  /*1560*/  @!P1 MOV R205, 0x400 ;  /* 0x0000040000cd9802 */ /* 0x000fe40000000f00 */
[----:B------:R-:W-:Y:S02]  /*1570*/  @!P1 IADD3 R197, R197, R204, RZ ;  /* 0x000000ccc5c59210 */ /* 0x000fe40007ffe0ff */
[----:B------:R-:W-:Y:S02]  /*1580*/  @!P1 IADD3 R205, R205, 0x10, RZ ;  /* 0x00000010cdcd9810 */ /* 0x000fe40007ffe0ff */
[----:B--2---:R-:W-:-:S04]  /*1590*/  @!P0 LEA R199, R208, R199, 0x18 ;  /* 0x000000c7d0c78211 */ /* 0x004fc800078ec0ff */
[----:B------:R-:W-:Y:S01]  /*15a0*/  @!P0 LEA R0, R0, R199, 0x3 ;  /* 0x000000c700008211 */ /* 0x000fe200078e18ff */
[----:B-1----:R-:W-:Y:S01]  /*15b0*/  FADD R199, R206, R207 ;  /* 0x000000cfcec77221 */ /* 0x002fe20000000000 */
[----:B------:R-:W-:-:S04]  /*15c0*/  HFMA2.MMA R207, -RZ, RZ, 0, 0 ;  /* 0x00000000ffcf7435 */ /* 0x000fc800000001ff */
[----:B------:R-:W-:Y:S02]  /*15d0*/  @!P0 STS.64 [R0], R198 ;  /* 0x000000c600008388 */ /* 0x000fe40000000a00 */
[----:B------:R-:W-:-:S05]  /*15e0*/  @!P1 MOV R207, 0x45000000 ;  /* 0x4500000000cf9802 */ /* 0x000fca0000000f00 */
[----:B0-----:R-:W0:Y:S01]  /*15f0*/  SHFL.DOWN PT, R206, R207, 0x2, 0x1f ;  /* 0x08401f00cfce7f89 */ /* 0x001e2200000e0000 */
[----:B---3--:R-:W-:Y:S02]  /*1600*/  @!P1 LEA R210, R210, R205, 0x18 ;  /* 0x000000cdd2d29211 */ /* 0x008fe400078ec0ff */
[----:B------:R-:W-:Y:S02]  /*1610*/  CS2R R204, SRZ ;  /* 0x0000000000cc7805 */ /* 0x000fe4000001ff00 */
[----:B------:R-:W-:Y:S01]  /*1620*/  @!P1 LEA R209, R197, R210, 0x3 ;  /* 0x000000d2c5d19211 */ /* 0x000fe200078e18ff */
[----:B------:R-:W-:Y:S01]  /*1630*/  BAR.SYNC.DEFER_BLOCKING 0x0 ;  /* 0x0000000000007b1d */ /* 0x000fe20000010000 */
[----:B0-----:R-:W-:-:S05]  /*1640*/  FADD R197, R206, R207 ;  /* 0x000000cfcec57221 */ /* 0x001fca0000000000 */
[----:B------:R-:W-:Y:S01]  /*1650*/  IADD3 R0, R197, 0x1800000, RZ ;  /* 0x01800000c5007810 */ /* 0x000fe20007ffe0ff */
[----:B------:R-:W0:Y:S03]  /*1660*/  @!P1 LDS.64 R204, [R209] ;  /* 0x00000000d1cc9984 */ /* 0x000e260000000a00 */
[----:B------:R-:W-:-:S04]  /*1670*/  LOP3.LUT R0, R0, 0x7f800000, RZ, 0xc0, !PT ;  /* 0x7f80000000007812 */ /* 0x000fc800078ec0ff */
[----:B------:R-:W-:Y:S01]  /*1680*/  ISETP.GT.U32.AND P0, PT, R0, 0x1ffffff, PT ;  /* 0x01ffffff0000780c */ /* 0x000fe20003f04070 */
[----:B0-----:R0:W1:Y:S04]  /*1690*/  SHFL.DOWN PT, R215, R204, 0x2, 0x1f ;  /* 0x08401f00ccd77f89 */ /* 0x00106800000e0000 */
[----:B------:R0:W2:Y:S08]  /*16a0*/  SHFL.DOWN PT, R208, R205, 0x2, 0x1f ;  /* 0x08401f00cdd07f89 */ /* 0x0000b000000e0000 */
[----:B------:R-:W-:Y:S05]  /*16b0*/  @P0 BRA `(.L_x_8790) ;  /* 0x0000000000140947 */ /* 0x000fea0003800000 */
[----:B------:R-:W-:Y:S02]  /*16c0*/  MOV R2, R197 ;  /* 0x000000c500027202 */ /* 0x000fe40000000f00 */
[----:B------:R-:W-:-:S07]  /*16d0*/  MOV R213, 0x16f0 ;  /* 0x000016f000d57802 */ /* 0x000fce0000000f00 */
[----:B012--5:R-:W-:Y:S05]  /*16e0*/  CALL.REL.NOINC `($__internal_110_$__cuda_sm20_rcp_rn_f32_slowpath) ;  /* 0x0000004000807944 */ /* 0x027fea0003c00000 */
[----:B------:R-:W-:Y:S01]  /*16f0*/  MOV R199, R209 ;  /* 0x000000d100c77202 */ /* 0x000fe20000000f00 */
[----:B------:R-:W-:Y:S06]  /*1700*/  BRA `(.L_x_8791) ;  /* 0x0000000000107947 */ /* 0x000fec0003800000 */
.L_x_8790:
[----:B------:R-:W3:Y:S02]  /*1710*/  MUFU.RCP R0, R197 ;  /* 0x000000c500007308 */ /* 0x000ee40000001000 */
[----:B---3--:R-:W-:-:S04]  /*1720*/  FFMA R2, R197, R0, -1 ;  /* 0xbf800000c5027423 */ /* 0x008fc80000000000 */
[----:B------:R-:W-:-:S04]  /*1730*/  FADD.FTZ R199, -R2, -RZ ;  /* 0x800000ff02c77221 */ /* 0x000fc80000010100 */
[----:B------:R-:W-:-:S07]  /*1740*/  FFMA R199, R0, R199, R0 ;  /* 0x000000c700c77223 */ /* 0x000fce0000000000 */
.L_x_8791:
[----:B------:R-:W-:Y:S05]  /*1750*/  BSYNC B0 ;  /* 0x0000000000007941 */ /* 0x000fea0003800000 */
.L_x_8789:
        /* <DEDUP_REMOVED lines=20> */
[----:B-----5:R-:W-:Y:S05]  /*18a0*/  CALL.REL.NOINC `($__internal_110_$__cuda_sm20_rcp_rn_f32_slowpath) ;  /* 0x0000004000107944 */ /* 0x020fea0003c00000 */
[----:B------:R-:W-:Y:S01]  /*18b0*/  MOV R2, R209 ;  /* 0x000000d100027202 */ /* 0x000fe20000000f00 */
[----:B------:R-:W-:Y:S06]  /*18c0*/  BRA `(.L_x_8794) ;  /* 0x0000000000107947 */ /* 0x000fec0003800000 */
.L_x_8793:
[----:B------:R-:W0:Y:S02]  /*18d0*/  MUFU.RCP R2, R209 ;  /* 0x000000d100027308 */ /* 0x000e240000001000 */
[----:B0-----:R-:W-:-:S04]  /*18e0*/  FFMA R0, R209, R2, -1 ;  /* 0xbf800000d1007423 */ /* 0x001fc80000000002 */
[----:B------:R-:W-:-:S04]  /*18f0*/  FADD.FTZ R205, -R0, -RZ ;  /* 0x800000ff00cd7221 */ /* 0x000fc80000010100 */
[----:B------:R-:W-:-:S07]  /*1900*/  FFMA R2, R2, R205, R2 ;  /* 0x000000cd02027223 */ /* 0x000fce0000000002 */
.L_x_8794:
[----:B------:R-:W-:Y:S05]  /*1910*/  BSYNC B0 ;  /* 0x0000000000007941 */ /* 0x000fea0003800000 */
.L_x_8792:
[----:B------:R-:W-:Y:S01]  /*1920*/  FMUL R0, R198, R207 ;  /* 0x000000cfc6007220 */ /* 0x000fe20000400000 */
[----:B------:R-:W-:Y:S01]  /*1930*/  FADD R199, R199, R206 ;  /* 0x000000cec7c77221 */ /* 0x000fe20000000000 */
[----:B-----5:R-:W-:Y:S01]  /*1940*/  FADD R234, R5, 1 ;  /* 0x3f80000005ea7421 */ /* 0x020fe20000000000 */
[----:B------:R-:W-:Y:S01]  /*1950*/  ISETP.NE.AND P2, PT, RZ, UR6, PT ;  /* 0x00000006ff007c0c */ /* 0x000fe2000bf45270 */
[----:B------:R-:W-:Y:S01]  /*1960*/  FFMA R205, R197, R204, R0 ;  /* 0x000000ccc5cd7223 */ /* 0x000fe20000000000 */
[----:B------:R-:W-:Y:S01]  /*1970*/  FADD R204, R204, -R207 ;  /* 0x800000cfcccc7221 */ /* 0x000fe20000000000 */
[----:B------:R-:W-:Y:S01]  /*1980*/  FADD R240, R7, 1 ;  /* 0x3f80000007f07421 */ /* 0x000fe20000000000 */
[----:B------:R-:W-:Y:S01]  /*1990*/  FADD R242, R9, 1 ;  /* 0x3f80000009f27421 */ /* 0x000fe20000000000 */
[----:B------:R-:W-:Y:S01]  /*19a0*/  FMUL R0, R205, R2 ;  /* 0x00000002cd007220 */ /* 0x000fe20000400000 */
[----:B------:R-:W-:Y:S01]  /*19b0*/  FMUL R204, R204, R204 ;  /* 0x000000cccccc7220 */ /* 0x000fe20000400000 */
[----:B------:R-:W-:Y:S01]  /*19c0*/  FADD R244, R11, 1 ;  /* 0x3f8000000bf47421 */ /* 0x000fe20000000000 */
[----:B------:R-:W-:Y:S01]  /*19d0*/  FADD R248, R13, 1 ;  /* 0x3f8000000df87421 */ /* 0x000fe20000000000 */
[----:B------:R-:W-:Y:S01]  /*19e0*/  FADD R250, R15, 1 ;  /* 0x3f8000000ffa7421 */ /* 0x000fe20000000000 */
[----:B------:R-:W-:Y:S01]  /*19f0*/  FMUL R197, R197, R204 ;  /* 0x000000ccc5c57220 */ /* 0x000fe20000400000 */
[----:B------:R-:W0:Y:S01]  /*1a00*/  SHFL.IDX PT, R0, R0, RZ, 0x1f ;  /* 0x00001fff00007589 */ /* 0x000e2200000e0000 */
[----:B------:R-:W-:Y:S01]  /*1a10*/  FADD R252, R17, 1 ;  /* 0x3f80000011fc7421 */ /* 0x000fe20000000000 */
[----:B------:R-:W-:Y:S01]  /*1a20*/  FSEL R248, R13, R248, !P2 ;  /* 0x000000f80df87208 */ /* 0x000fe20005000000 */
[----:B------:R-:W-:Y:S01]  /*1a30*/  FMUL R198, R198, R197 ;  /* 0x000000c5c6c67220 */ /* 0x000fe20000400000 */
[----:B------:R-:W-:-:S02]  /*1a40*/  FSEL R250, R15, R250, !P2 ;  /* 0x000000fa0ffa7208 */ /* 0x000fc40005000000 */
[----:B------:R-:W-:Y:S01]  /*1a50*/  FSEL R252, R17, R252, !P2 ;  /* 0x000000fc11fc7208 */ /* 0x000fe20005000000 */
[----:B------:R-:W-:Y:S01]  /*1a60*/  FFMA R204, R198, R2, R199 ;  /* 0x00000002c6cc7223 */ /* 0x000fe200000000c7 */
[C---:B------:R-:W-:Y:S02]  /*1a70*/  IADD3 R205, R196.reuse, 0x700, RZ ;  /* 0x00000700c4cd7810 */ /* 0x040fe40007ffe0ff */
[----:B------:R-:W-:-:S03]  /*1a80*/  IADD3 R207, R196, 0x780, RZ ;  /* 0x00000780c4cf7810 */ /* 0x000fc60007ffe0ff */
[----:B------:R-:W1:Y:S01]  /*1a90*/  SHFL.IDX PT, R204, R204, RZ, 0x1f ;  /* 0x00001fffcccc7589 */ /* 0x000e6200000e0000 */
[--C-:B0-----:R-:W-:Y:S01]  /*1aa0*/  FADD R197, R201, -R0.reuse ;  /* 0x80000000c9c57221 */ /* 0x101fe20000000000 */
[--C-:B------:R-:W-:Y:S01]  /*1ab0*/  FADD R2, R200, -R0.reuse ;  /* 0x80000000c8027221 */ /* 0x100fe20000000000 */
[----:B------:R-:W1:Y:S01]  /*1ac0*/  LDC R201, c[0x0][0x268] ;  /* 0x00009a00ffc97b82 */ /* 0x000e620000000800 */
[--C-:B------:R-:W-:Y:S01]  /*1ad0*/  FADD R200, R167, -R0.reuse ;  /* 0x80000000a7c87221 */ /* 0x100fe20000000000 */
[--C-:B------:R-:W-:Y:S01]  /*1ae0*/  FADD R218, R145, -R0.reuse ;  /* 0x8000000091da7221 */ /* 0x100fe20000000000 */
[--C-:B------:R-:W-:Y:S01]  /*1af0*/  FADD R226, R133, -R0.reuse ;  /* 0x8000000085e27221 */ /* 0x100fe20000000000 */
[----:B------:R-:W-:Y:S01]  /*1b00*/  FADD R133, R4, 1 ;  /* 0x3f80000004857421 */ /* 0x000fe20000000000 */
[--C-:B------:R-:W-:Y:S01]  /*1b10*/  FADD R222, R137, -R0.reuse ;  /* 0x8000000089de7221 */ /* 0x100fe20000000000 */
[--C-:B------:R-:W-:Y:S01]  /*1b20*/  FADD R224, R139, -R0.reuse ;  /* 0x800000008be07221 */ /* 0x100fe20000000000 */
[--C-:B------:R-:W-:Y:S01]  /*1b30*/  FADD R228, R135, -R0.reuse ;  /* 0x8000000087e47221 */ /* 0x100fe20000000000 */
[----:B------:R-:W-:Y:S01]  /*1b40*/  FSEL R137, R5, R234, !P2 ;  /* 0x000000ea05897208 */ /* 0x000fe20005000000 */
[----:B------:R-:W-:Y:S01]  /*1b50*/  FADD R139, R6, 1 ;  /* 0x3f800000068b7421 */ /* 0x000fe20000000000 */
[----:B------:R-:W-:Y:S01]  /*1b60*/  FSEL R135, R4, R133, !P2 ;  /* 0x0000008504877208 */ /* 0x000fe20005000000 */
        /* <DEDUP_REMOVED lines=13> */
[----:B-1----:R-:W-:Y:S01]  /*1c40*/  FFMA R167, R204, 0.0001220703125, R201 ;  /* 0x39000000cca77823 */ /* 0x002fe200000000c9 */
[--C-:B------:R-:W-:Y:S01]  /*1c50*/  FADD R178, R178, -R0.reuse ;  /* 0x80000000b2b27221 */ /* 0x100fe20000000000 */
[--C-:B------:R-:W-:Y:S01]  /*1c60*/  FADD R179, R179, -R0.reuse ;  /* 0x80000000b3b37221 */ /* 0x100fe20000000000 */
[--C-:B------:R-:W-:Y:S01]  /*1c70*/  FADD R168, R168, -R0.reuse ;  /* 0x80000000a8a87221 */ /* 0x100fe20000000000 */
[--C-:B------:R-:W-:Y:S01]  /*1c80*/  FADD R170, R170, -R0.reuse ;  /* 0x80000000aaaa7221 */ /* 0x100fe20000000000 */
[----:B------:R-:W-:Y:S01]  /*1c90*/  FSETP.GEU.AND P0, PT, |R167|, 1.175494350822287508e-38, PT ;  /* 0x00800000a700780b */ /* 0x000fe20003f0e200 */
[--C-:B------:R-:W-:Y:S01]  /*1ca0*/  FADD R234, R141, -R0.reuse ;  /* 0x800000008dea7221 */ /* 0x100fe20000000000 */
[--C-:B------:R-:W-:Y:S01]  /*1cb0*/  FADD R169, R169, -R0.reuse ;  /* 0x80000000a9a97221 */ /* 0x100fe20000000000 */
[--C-:B------:R-:W-:Y:S01]  /*1cc0*/  FADD R238, R143, -R0.reuse ;  /* 0x800000008fee7221 */ /* 0x100fe20000000000 */
[----:B------:R-:W-:Y:S01]  /*1cd0*/  FADD R143, R23, 1 ;  /* 0x3f800000178f7421 */ /* 0x000fe20000000000 */
[--C-:B------:R-:W-:Y:S01]  /*1ce0*/  FADD R171, R171, -R0.reuse ;  /* 0x80000000abab7221 */ /* 0x100fe20000000000 */
[--C-:B------:R-:W-:Y:S01]  /*1cf0*/  FADD R172, R172, -R0.reuse ;  /* 0x80000000acac7221 */ /* 0x100fe20000000000 */
[--C-:B------:R-:W-:Y:S01]  /*1d00*/  FADD R173, R173, -R0.reuse ;  /* 0x80000000adad7221 */ /* 0x100fe20000000000 */
[--C-:B------:R-:W-:Y:S01]  /*1d10*/  FADD R220, R147, -R0.reuse ;  /* 0x8000000093dc7221 */ /* 0x100fe20000000000 */
[----:B------:R-:W-:Y:S01]  /*1d20*/  FSEL R143, R23, R143, !P2 ;  /* 0x0000008f178f7208 */ /* 0x000fe20005000000 */
[----:B------:R-:W-:Y:S01]  /*1d30*/  FADD R147, R26, 1 ;  /* 0x3f8000001a937421 */ /* 0x000fe20000000000 */
[--C-:B------:R-:W-:Y:S01]  /*1d40*/  FADD R174, R174, -R0.reuse ;  /* 0x80000000aeae7221 */ /* 0x100fe20000000000 */
[--C-:B------:R-:W-:Y:S01]  /*1d50*/  FADD R214, R149, -R0.reuse ;  /* 0x8000000095d67221 */ /* 0x100fe20000000000 */
[----:B------:R-:W-:Y:S01]  /*1d60*/  @!P0 FMUL R167, R167, 16777216 ;  /* 0x4b800000a7a78820 */ /* 0x000fe20000400000 */
[--C-:B------:R-:W-:Y:S01]  /*1d70*/  FADD R216, R151, -R0.reuse ;  /* 0x8000000097d87221 */ /* 0x100fe20000000000 */
[----:B------:R-:W-:Y:S01]  /*1d80*/  FSEL R149, R26, R147, !P2 ;  /* 0x000000931a957208 */ /* 0x000fe20005000000 */
[----:B------:R-:W-:Y:S01]  /*1d90*/  FADD R151, R27, 1 ;  /* 0x3f8000001b977421 */ /* 0x000fe20000000000 */
[----:B------:R-:W0:Y:S01]  /*1da0*/  MUFU.RSQ R145, R167 ;  /* 0x000000a700917308 */ /* 0x000e220000001400 */
[--C-:B------:R-:W-:Y:S01]  /*1db0*/  FADD R164, R164, -R0.reuse ;  /* 0x80000000a4a47221 */ /* 0x100fe20000000000 */
[--C-:B------:R-:W-:Y:S01]  /*1dc0*/  FADD R175, R175, -R0.reuse ;  /* 0x80000000afaf7221 */ /* 0x100fe20000000000 */
[--C-:B------:R-:W-:Y:S01]  /*1dd0*/  FADD R165, R165, -R0.reuse ;  /* 0x80000000a5a57221 */ /* 0x100fe20000000000 */
[----:B------:R-:W-:Y:S01]  /*1de0*/  FSEL R151, R27, R151, !P2 ;  /* 0x000000971b977208 */ /* 0x000fe20005000000 */
        /* <DEDUP_REMOVED lines=21> */
[----:B------:R-:W-:Y:S01]  /*1f40*/  FFMA R2, R133, R135, R68 ;  /* 0x0000008785027223 */ /* 0x000fe20000000044 */
[C---:B------:R-:W-:Y:S01]  /*1f50*/  FADD R137, R8.reuse, 1 ;  /* 0x3f80000008897421 */ /* 0x040fe20000000000 */
[----:B------:R-:W-:Y:S01]  /*1f60*/  FMUL R133, R145, R198 ;  /* 0x000000c691857220 */ /* 0x000fe20000400000 */
[----:B------:R-:W-:Y:S01]  /*1f70*/  FSEL R135, R7, R240, !P2 ;  /* 0x000000f007877208 */ /* 0x000fe20005000000 */
[----:B------:R-:W-:Y:S01]  /*1f80*/  FMUL R240, R145, R199 ;  /* 0x000000c791f07220 */ /* 0x000fe20000400000 */
[----:B------:R-:W-:Y:S01]  /*1f90*/  ISETP.NE.AND.EX P0, PT, RZ, UR9, PT, P0 ;  /* 0x00000009ff007c0c */ /* 0x000fe2000bf05300 */
[----:B------:R-:W-:Y:S01]  /*1fa0*/  FFMA R198, R133, R139, R70 ;  /* 0x0000008b85c67223 */ /* 0x000fe20000000046 */
[----:B------:R-:W-:Y:S01]  /*1fb0*/  FSEL R137, R8, R137, !P2 ;  /* 0x0000008908897208 */ /* 0x000fe20005000000 */
        /* <DEDUP_REMOVED lines=8> */
[----:B------:R-:W-:Y:S01]  /*2040*/  FSEL R135, R11, R244, !P2 ;  /* 0x000000f40b877208 */ /* 0x000fe20005000000 */
[C---:B------:R-:W-:Y:S01]  /*2050*/  FMUL R244, R145.reuse, R191 ;  /* 0x000000bf91f47220 */ /* 0x040fe20000400000 */
[----:B------:R-:W-:Y:S01]  /*2060*/  FSEL R246, R10, R133, !P2 ;  /* 0x000000850af67208 */ /* 0x000fe20005000000 */
[C---:B------:R-:W-:Y:S01]  /*2070*/  FMUL R133, R145.reuse, R190 ;  /* 0x000000be91857220 */ /* 0x040fe20000400000 */
[----:B------:R-:W-:Y:S01]  /*2080*/  FSEL R139, R12, R137, !P2 ;  /* 0x000000890c8b7208 */ /* 0x000fe20005000000 */
[----:B------:R-:W-:Y:S01]  /*2090*/  FMUL R137, R145, R180 ;  /* 0x000000b491897220 */ /* 0x000fe20000400000 */
[----:B------:R-:W-:Y:S01]  /*20a0*/  FFMA R244, R244, R135, R75 ;  /* 0x00000087f4f47223 */ /* 0x000fe2000000004b */
[----:B------:R-:W-:Y:S01]  /*20b0*/  FFMA R246, R133, R246, R74 ;  /* 0x000000f685f67223 */ /* 0x000fe2000000004a */
[----:B------:R-:W-:Y:S01]  /*20c0*/  FADD R133, R14, 1 ;  /* 0x3f8000000e857421 */ /* 0x000fe20000000000 */
[----:B------:R-:W-:Y:S01]  /*20d0*/  FFMA R180, R137, R139, R76 ;  /* 0x0000008b89b47223 */ /* 0x000fe2000000004c */
[----:B------:R-:W-:Y:S01]  /*20e0*/  FADD R137, R16, 1 ;  /* 0x3f80000010897421 */ /* 0x000fe20000000000 */
[----:B------:R-:W-:Y:S01]  /*20f0*/  FMUL R190, R145, R181 ;  /* 0x000000b591be7220 */ /* 0x000fe20000400000 */
[----:B------:R-:W-:Y:S01]  /*2100*/  FADD R139, R19, 1 ;  /* 0x3f800000138b7421 */ /* 0x000fe20000000000 */
[----:B------:R-:W-:Y:S01]  /*2110*/  FSEL R135, R14, R133, !P2 ;  /* 0x000000850e877208 */ /* 0x000fe20005000000 */
[C---:B------:R-:W-:Y:S01]  /*2120*/  FMUL R133, R145.reuse, R182 ;  /* 0x000000b691857220 */ /* 0x040fe20000400000 */
[----:B------:R-:W-:Y:S01]  /*2130*/  FFMA R190, R190, R248, R77 ;  /* 0x000000f8bebe7223 */ /* 0x000fe2000000004d */
[----:B------:R-:W-:Y:S01]  /*2140*/  FSEL R137, R16, R137, !P2 ;  /* 0x0000008910897208 */ /* 0x000fe20005000000 */
[----:B------:R-:W-:Y:S01]  /*2150*/  FMUL R248, R145, R183 ;  /* 0x000000b791f87220 */ /* 0x000fe20000400000 */
[----:B------:R-:W-:Y:S01]  /*2160*/  FFMA R182, R133, R135, R78 ;  /* 0x0000008785b67223 */ /* 0x000fe2000000004e */
[C---:B------:R-:W-:Y:S01]  /*2170*/  FMUL R133, R145.reuse, R176 ;  /* 0x000000b091857220 */ /* 0x040fe20000400000 */
        /* <DEDUP_REMOVED lines=8> */
[----:B------:R-:W-:Y:S01]  /*2200*/  FFMA R178, R250, R252, R81 ;  /* 0x000000fcfab27223 */ /* 0x000fe20000000051 */
[----:B------:R-:W-:Y:S01]  /*2210*/  FFMA R250, R179, R139, R83 ;  /* 0x0000008bb3fa7223 */ /* 0x000fe20000000053 */
[----:B------:R-:W-:Y:S01]  /*2220*/  FSEL R137, R20, R137, !P2 ;  /* 0x0000008914897208 */ /* 0x000fe20005000000 */
[----:B------:R-:W-:Y:S01]  /*2230*/  FFMA R252, R133, R135, R82 ;  /* 0x0000008785fc7223 */ /* 0x000fe20000000052 */
[C---:B------:R-:W-:Y:S01]  /*2240*/  FADD R139, R22.reuse, 1 ;  /* 0x3f800000168b7421 */ /* 0x040fe20000000000 */
[----:B------:R-:W-:Y:S01]  /*2250*/  FMUL R133, R145, R168 ;  /* 0x000000a891857220 */ /* 0x000fe20000400000 */
[----:B------:R-:W-:Y:S01]  /*2260*/  FADD R135, R21, 1 ;  /* 0x3f80000015877421 */ /* 0x000fe20000000000 */
[C---:B------:R-:W-:Y:S01]  /*2270*/  FMUL R169, R145.reuse, R169 ;  /* 0x000000a991a97220 */ /* 0x040fe20000400000 */
[----:B------:R-:W-:Y:S01]  /*2280*/  FMUL R170, R145, R171 ;  /* 0x000000ab91aa7220 */ /* 0x000fe20000400000 */
[----:B------:R-:W-:Y:S01]  /*2290*/  FFMA R168, R133, R137, R84 ;  /* 0x0000008985a87223 */ /* 0x000fe20000000054 */
[----:B------:R-:W-:Y:S01]  /*22a0*/  FSEL R133, R22, R139, !P2 ;  /* 0x0000008b16857208 */ /* 0x000fe20005000000 */
[----:B------:R-:W-:Y:S01]  /*22b0*/  FADD R137, R25, 1 ;  /* 0x3f80000019897421 */ /* 0x000fe20000000000 */
[----:B------:R-:W-:Y:S01]  /*22c0*/  FSEL R135, R21, R135, !P2 ;  /* 0x0000008715877208 */ /* 0x000fe20005000000 */
[----:B------:R-:W-:Y:S01]  /*22d0*/  FFMA R143, R170, R143, R87 ;  /* 0x0000008faa8f7223 */ /* 0x000fe20000000057 */
[----:B------:R-:W-:Y:S01]  /*22e0*/  FMUL R170, R145, R173 ;  /* 0x000000ad91aa7220 */ /* 0x000fe20000400000 */
[----:B------:R-:W-:Y:S01]  /*22f0*/  FFMA R141, R141, R133, R86 ;  /* 0x000000858d8d7223 */ /* 0x000fe20000000056 */
[C---:B------:R-:W-:Y:S01]  /*2300*/  FADD R133, R24.reuse, 1 ;  /* 0x3f80000018857421 */ /* 0x040fe20000000000 */
[----:B------:R-:W-:Y:S01]  /*2310*/  FFMA R139, R169, R135, R85 ;  /* 0x00000087a98b7223 */ /* 0x000fe20000000055 */
[----:B------:R-:W-:Y:S01]  /*2320*/  FSEL R137, R25, R137, !P2 ;  /* 0x0000008919897208 */ /* 0x000fe20005000000 */
[----:B------:R-:W-:Y:S01]  /*2330*/  FMUL R147, R145, R174 ;  /* 0x000000ae91937220 */ /* 0x000fe20000400000 */
[----:B------:R-:W-:Y:S01]  /*2340*/  @P0 FMNMX R193, R193, |R2|, !PT ;  /* 0x40000002c1c10209 */ /* 0x000fe20007800000 */
[C---:B------:R-:W-:Y:S01]  /*2350*/  FMUL R175, R145.reuse, R175 ;  /* 0x000000af91af7220 */ /* 0x040fe20000400000 */
[----:B------:R-:W-:Y:S01]  /*2360*/  FSEL R135, R24, R133, !P2 ;  /* 0x0000008518877208 */ /* 0x000fe20005000000 */
[----:B------:R-:W-:Y:S01]  /*2370*/  FMUL R133, R145, R172 ;  /* 0x000000ac91857220 */ /* 0x000fe20000400000 */
[----:B------:R-:W-:Y:S01]  /*2380*/  FFMA R174, R170, R137, R89 ;  /* 0x00000089aaae7223 */ /* 0x000fe20000000059 */
[----:B------:R-:W-:Y:S01]  /*2390*/  @P0 FMNMX R193, R193, |R236|, !PT ;  /* 0x400000ecc1c10209 */ /* 0x000fe20007800000 */
        /* <DEDUP_REMOVED lines=14> */
[----:B------:R-:W-:Y:S01]  /*2480*/  FSEL R135, R30, R149, !P2 ;  /* 0x000000951e877208 */ /* 0x000fe20005000000 */
[----:B------:R-:W-:Y:S01]  /*2490*/  FFMA R149, R165, R137, R93 ;  /* 0x00000089a5957223 */ /* 0x000fe2000000005d */
        /* <DEDUP_REMOVED lines=8> */
[C---:B------:R-:W-:Y:S01]  /*2520*/  FMUL R202, R145.reuse, R202 ;  /* 0x000000ca91ca7220 */ /* 0x040fe20000400000 */
[----:B------:R-:W-:Y:S01]  /*2530*/  FADD R135, R34, 1 ;  /* 0x3f80000022877421 */ /* 0x000fe20000000000 */
[----:B------:R-:W-:Y:S01]  /*2540*/  FMUL R133, R145, R156 ;  /* 0x0000009c91857220 */ /* 0x000fe20000400000 */
[----:B------:R-:W-:Y:S01]  /*2550*/  @P0 FMNMX R193, R193, |R246|, !PT ;  /* 0x400000f6c1c10209 */ /* 0x000fe20007800000 */
[----:B------:R-:W-:Y:S01]  /*2560*/  FFMA R200, R200, R151, R95 ;  /* 0x00000097c8c87223 */ /* 0x000fe2000000005f */
        /* <DEDUP_REMOVED lines=13> */
[----:B------:R-:W-:Y:S01]  /*2640*/  FMUL R133, R145, R160 ;  /* 0x000000a091857220 */ /* 0x000fe20000400000 */
[----:B------:R-:W-:Y:S01]  /*2650*/  @P0 FMNMX R193, R193, |R190|, !PT ;  /* 0x400000bec1c10209 */ /* 0x000fe20007800000 */
[----:B------:R-:W-:Y:S01]  /*2660*/  FFMA R204, R204, R202, R99 ;  /* 0x000000cacccc7223 */ /* 0x000fe20000000063 */
[----:B------:R-:W-:Y:S01]  /*2670*/  FSEL R153, R37, R153, !P2 ;  /* 0x0000009925997208 */ /* 0x000fe20005000000 */
[----:B------:R-:W-:Y:S01]  /*2680*/  FFMA R202, R133, R137, R100 ;  /* 0x0000008985ca7223 */ /* 0x000fe20000000064 */
[----:B------:R-:W-:Y:S01]  /*2690*/  FMUL R206, R145, R206 ;  /* 0x000000ce91ce7220 */ /* 0x000fe20000400000 */
[----:B------:R-:W-:Y:S01]  /*26a0*/  FADD R133, R38, 1 ;  /* 0x3f80000026857421 */ /* 0x000fe20000000000 */
[----:B------:R-:W-:Y:S01]  /*26b0*/  @P0 FMNMX R193, R193, |R182|, !PT ;  /* 0x400000b6c1c10209 */ /* 0x000fe20007800000 */
[----:B------:R-:W-:Y:S01]  /*26c0*/  FADD R137, R40, 1 ;  /* 0x3f80000028897421 */ /* 0x000fe20000000000 */
[----:B------:R-:W-:Y:S01]  /*26d0*/  FFMA R160, R206, R153, R101 ;  /* 0x00000099cea07223 */ /* 0x000fe20000000065 */
[----:B------:R-:W-:Y:S01]  /*26e0*/  FADD R135, R39, 1 ;  /* 0x3f80000027877421 */ /* 0x000fe20000000000 */
[----:B------:R-:W-:Y:S01]  /*26f0*/  FSEL R206, R38, R133, !P2 ;  /* 0x0000008526ce7208 */ /* 0x000fe20005000000 */
[----:B------:R-:W-:Y:S01]  /*2700*/  FMUL R133, R145, R162 ;  /* 0x000000a291857220 */ /* 0x000fe20000400000 */
[----:B------:R-:W-:Y:S01]  /*2710*/  @P0 FMNMX R193, R193, |R248|, !PT ;  /* 0x400000f8c1c10209 */ /* 0x000fe20007800000 */
[----:B------:R-:W-:Y:S01]  /*2720*/  FADD R212, R155, -R0 ;  /* 0x800000009bd47221 */ /* 0x000fe20000000000 */
[----:B------:R-:W-:Y:S01]  /*2730*/  FSEL R153, R40, R137, !P2 ;  /* 0x0000008928997208 */ /* 0x000fe20005000000 */
[----:B------:R-:W-:Y:S01]  /*2740*/  FFMA R206, R133, R206, R102 ;  /* 0x000000ce85ce7223 */ /* 0x000fe20000000066 */
[----:B------:R-:W-:Y:S01]  /*2750*/  @P0 FMNMX R193, R193, |R176|, !PT ;  /* 0x400000b0c1c10209 */ /* 0x000fe20007800000 */
[C---:B------:R-:W-:Y:S01]  /*2760*/  FADD R133, R42.reuse, 1 ;  /* 0x3f8000002a857421 */ /* 0x040fe20000000000 */
[----:B------:R-:W-:Y:S01]  /*2770*/  FMUL R137, R145, R152 ;  /* 0x0000009891897220 */ /* 0x000fe20000400000 */
[----:B------:R-:W-:Y:S01]  /*2780*/  FSEL R135, R39, R135, !P2 ;  /* 0x0000008727877208 */ /* 0x000fe20005000000 */
[----:B------:R-:W-:Y:S01]  /*2790*/  FADD R155, R41, 1 ;  /* 0x3f800000299b7421 */ /* 0x000fe20000000000 */
[----:B------:R-:W-:Y:S01]  /*27a0*/  @P0 FMNMX R193, R193, |R178|, !PT ;  /* 0x400000b2c1c10209 */ /* 0x000fe20007800000 */
[----:B------:R-:W-:Y:S01]  /*27b0*/  FMUL R208, R145, R208 ;  /* 0x000000d091d07220 */ /* 0x000fe20000400000 */
[----:B------:R-:W-:Y:S01]  /*27c0*/  FFMA R152, R137, R153, R104 ;  /* 0x0000009989987223 */ /* 0x000fe20000000068 */
[----:B------:R-:W-:Y:S01]  /*27d0*/  FSEL R133, R42, R133, !P2 ;  /* 0x000000852a857208 */ /* 0x000fe20005000000 */
[----:B------:R-:W-:Y:S01]  /*27e0*/  FMUL R153, R145, R154 ;  /* 0x0000009a91997220 */ /* 0x000fe20000400000 */
[----:B------:R-:W-:Y:S01]  /*27f0*/  @P0 FMNMX R193, R193, |R252|, !PT ;  /* 0x400000fcc1c10209 */ /* 0x000fe20007800000 */
[----:B------:R-:W-:Y:S01]  /*2800*/  FADD R148, R148, -R0 ;  /* 0x8000000094947221 */ /* 0x000fe20000000000 */
[----:B------:R-:W-:Y:S01]  /*2810*/  FADD R154, R43, 1 ;  /* 0x3f8000002b9a7421 */ /* 0x000fe20000000000 */
[----:B------:R-:W-:Y:S01]  /*2820*/  FFMA R162, R208, R135, R103 ;  /* 0x00000087d0a27223 */ /* 0x000fe20000000067 */
[----:B------:R-:W-:Y:S01]  /*2830*/  FSEL R155, R41, R155, !P2 ;  /* 0x0000009b299b7208 */ /* 0x000fe20005000000 */
[----:B------:R-:W-:Y:S01]  /*2840*/  FADD R135, R44, 1 ;  /* 0x3f8000002c877421 */ /* 0x000fe20000000000 */
[----:B------:R-:W-:Y:S01]  /*2850*/  FMUL R210, R145, R210 ;  /* 0x000000d291d27220 */ /* 0x000fe20000400000 */
[----:B------:R-:W-:Y:S01]  /*2860*/  FFMA R153, R153, R133, R106 ;  /* 0x0000008599997223 */ /* 0x000fe2000000006a */
[----:B------:R-:W-:Y:S01]  /*2870*/  @P0 FMNMX R193, R193, |R250|, !PT ;  /* 0x400000fac1c10209 */ /* 0x000fe20007800000 */
[----:B------:R-:W-:Y:S01]  /*2880*/  FMUL R133, R145, R148 ;  /* 0x0000009491857220 */ /* 0x000fe20000400000 */
[----:B------:R-:W-:Y:S01]  /*2890*/  FSEL R154, R43, R154, !P2 ;  /* 0x0000009a2b9a7208 */ /* 0x000fe20005000000 */
[----:B------:R-:W-:Y:S01]  /*28a0*/  FADD R148, R47, 1 ;  /* 0x3f8000002f947421 */ /* 0x000fe20000000000 */
[----:B------:R-:W-:Y:S01]  /*28b0*/  FMUL R212, R145, R212 ;  /* 0x000000d491d47220 */ /* 0x000fe20000400000 */
[----:B------:R-:W-:Y:S01]  /*28c0*/  FFMA R208, R210, R155, R105 ;  /* 0x0000009bd2d07223 */ /* 0x000fe20000000069 */
[----:B------:R-:W-:Y:S01]  /*28d0*/  FADD R137, R45, 1 ;  /* 0x3f8000002d897421 */ /* 0x000fe20000000000 */
[----:B------:R-:W-:Y:S01]  /*28e0*/  FSEL R135, R44, R135, !P2 ;  /* 0x000000872c877208 */ /* 0x000fe20005000000 */
[----:B------:R-:W-:Y:S01]  /*28f0*/  FADD R155, R46, 1 ;  /* 0x3f8000002e9b7421 */ /* 0x000fe20000000000 */
[----:B------:R-:W-:Y:S01]  /*2900*/  @P0 FMNMX R193, R193, |R168|, !PT ;  /* 0x400000a8c1c10209 */ /* 0x000fe20007800000 */
[----:B------:R-:W-:Y:S01]  /*2910*/  FADD R150, R150, -R0 ;  /* 0x8000000096967221 */ /* 0x000fe20000000000 */
[----:B------:R-:W-:Y:S01]  /*2920*/  FFMA R210, R212, R154, R107 ;  /* 0x0000009ad4d27223 */ /* 0x000fe2000000006b */
[----:B------:R-:W-:Y:S01]  /*2930*/  FSEL R148, R47, R148, !P2 ;  /* 0x000000942f947208 */ /* 0x000fe20005000000 */
[----:B------:R-:W-:Y:S01]  /*2940*/  FMUL R212, R145, R216 ;  /* 0x000000d891d47220 */ /* 0x000fe20000400000 */
[----:B------:R-:W-:Y:S01]  /*2950*/  @P0 FMNMX R193, R193, |R139|, !PT ;  /* 0x4000008bc1c10209 */ /* 0x000fe20007800000 */
[----:B------:R-:W-:Y:S01]  /*2960*/  FFMA R154, R133, R135, R108 ;  /* 0x00000087859a7223 */ /* 0x000fe2000000006c */
[----:B------:R-:W-:Y:S01]  /*2970*/  FSEL R137, R45, R137, !P2 ;  /* 0x000000892d897208 */ /* 0x000fe20005000000 */
[C---:B------:R-:W-:Y:S01]  /*2980*/  FMUL R214, R145.reuse, R214 ;  /* 0x000000d691d67220 */ /* 0x040fe20000400000 */
[----:B------:R-:W-:Y:S01]  /*2990*/  FSEL R155, R46, R155, !P2 ;  /* 0x0000009b2e9b7208 */ /* 0x000fe20005000000 */
[----:B------:R-:W-:Y:S01]  /*29a0*/  FADD R135, R48, 1 ;  /* 0x3f80000030877421 */ /* 0x000fe20000000000 */
[----:B------:R-:W-:Y:S01]  /*29b0*/  FMUL R133, R145, R150 ;  /* 0x0000009691857220 */ /* 0x000fe20000400000 */
[----:B------:R-:W-:Y:S01]  /*29c0*/  FADD R144, R144, -R0 ;  /* 0x8000000090907221 */ /* 0x000fe20000000000 */
[----:B------:R-:W-:Y:S01]  /*29d0*/  FFMA R212, R212, R148, R111 ;  /* 0x00000094d4d47223 */ /* 0x000fe2000000006f */
[----:B------:R-:W-:Y:S01]  /*29e0*/  @P0 FMNMX R193, R193, |R141|, !PT ;  /* 0x4000008dc1c10209 */ /* 0x000fe20007800000 */
[----:B------:R-:W-:Y:S01]  /*29f0*/  FADD R148, R49, 1 ;  /* 0x3f80000031947421 */ /* 0x000fe20000000000 */
[----:B------:R-:W-:Y:S01]  /*2a00*/  FFMA R216, R214, R137, R109 ;  /* 0x00000089d6d87223 */ /* 0x000fe2000000006d */
[----:B------:R-:W-:Y:S01]  /*2a10*/  FFMA R214, R133, R155, R110 ;  /* 0x0000009b85d67223 */ /* 0x000fe2000000006e */
[----:B------:R-:W-:Y:S01]  /*2a20*/  FADD R137, R50, 1 ;  /* 0x3f80000032897421 */ /* 0x000fe20000000000 */
[----:B------:R-:W-:Y:S01]  /*2a30*/  FSEL R135, R48, R135, !P2 ;  /* 0x0000008730877208 */ /* 0x000fe20005000000 */
[----:B------:R-:W-:Y:S01]  /*2a40*/  FMUL R133, R145, R144 ;  /* 0x0000009091857220 */ /* 0x000fe20000400000 */
[----:B------:R-:W-:Y:S01]  /*2a50*/  @P0 FMNMX R193, R193, |R143|, !PT ;  /* 0x4000008fc1c10209 */ /* 0x000fe20007800000 */
[----:B------:R-:W-:Y:S01]  /*2a60*/  FADD R146, R146, -R0 ;  /* 0x8000000092927221 */ /* 0x000fe20000000000 */
[----:B------:R-:W-:Y:S01]  /*2a70*/  FSEL R148, R49, R148, !P2 ;  /* 0x0000009431947208 */ /* 0x000fe20005000000 */
[----:B------:R-:W-:Y:S01]  /*2a80*/  FMUL R218, R145, R218 ;  /* 0x000000da91da7220 */ /* 0x000fe20000400000 */
[----:B------:R-:W-:Y:S01]  /*2a90*/  FFMA R144, R133, R135, R112 ;  /* 0x0000008785907223 */ /* 0x000fe20000000070 */
[----:B------:R-:W-:Y:S01]  /*2aa0*/  FSEL R137, R50, R137, !P2 ;  /* 0x0000008932897208 */ /* 0x000fe20005000000 */
[----:B------:R-:W-:Y:S01]  /*2ab0*/  FMUL R133, R145, R146 ;  /* 0x0000009291857220 */ /* 0x000fe20000400000 */
[----:B------:R-:W-:Y:S01]  /*2ac0*/  @P0 FMNMX R193, R193, |R172|, !PT ;  /* 0x400000acc1c10209 */ /* 0x000fe20007800000 */
[----:B------:R-:W-:Y:S01]  /*2ad0*/  FFMA R155, R218, R148, R113 ;  /* 0x00000094da9b7223 */ /* 0x000fe20000000071 */
[----:B------:R-:W-:Y:S01]  /*2ae0*/  FMUL R218, R145, R220 ;  /* 0x000000dc91da7220 */ /* 0x000fe20000400000 */
[----:B------:R-:W-:Y:S01]  /*2af0*/  FFMA R220, R133, R137, R114 ;  /* 0x0000008985dc7223 */ /* 0x000fe20000000072 */
[----:B------:R-:W-:Y:S01]  /*2b00*/  @P0 FMNMX R193, R193, |R174|, !PT ;  /* 0x400000aec1c10209 */ /* 0x000fe20007800000 */
[----:B------:R-:W0:Y:S01]  /*2b10*/  LDC.U8 R137, c[0x0][0x294] ;  /* 0x0000a500ff897b82 */ /* 0x000e220000000000 */
[----:B------:R-:W-:Y:S01]  /*2b20*/  FADD R133, R52, 1 ;  /* 0x3f80000034857421 */ /* 0x000fe20000000000 */
[--C-:B------:R-:W-:Y:S01]  /*2b30*/  FADD R136, R136, -R0.reuse ;  /* 0x8000000088887221 */ /* 0x100fe20000000000 */
[----:B------:R-:W-:Y:S01]  /*2b40*/  @P0 FMNMX R193, R193, |R170|, !PT ;  /* 0x400000aac1c10209 */ /* 0x000fe20007800000 */
[----:B------:R-:W-:Y:S01]  /*2b50*/  FADD R146, R53, 1 ;  /* 0x3f80000035927421 */ /* 0x000fe20000000000 */
        /* <DEDUP_REMOVED lines=8> */
[----:B------:R-:W-:Y:S01]  /*2be0*/  FADD R133, R56, 1 ;  /* 0x3f80000038857421 */ /* 0x000fe20000000000 */
[----:B------:R-:W-:Y:S01]  /*2bf0*/  FADD R135, R54, 1 ;  /* 0x3f80000036877421 */ /* 0x000fe20000000000 */
[----:B------:R-:W-:Y:S01]  /*2c00*/  FFMA R159, R222, R146, R117 ;  /* 0x00000092de9f7223 */ /* 0x000fe20000000075 */
[----:B------:R-:W-:Y:S01]  /*2c10*/  @P0 FMNMX R193, R193, |R149|, !PT ;  /* 0x40000095c1c10209 */ /* 0x000fe20007800000 */
[--C-:B------:R-:W-:Y:S01]  /*2c20*/  FADD R138, R138, -R0.reuse ;  /* 0x800000008a8a7221 */ /* 0x100fe20000000000 */
[----:B------:R-:W-:Y:S01]  /*2c30*/  FSEL R222, R56, R133, !P2 ;  /* 0x0000008538de7208 */ /* 0x000fe20005000000 */
[----:B------:R-:W-:Y:S01]  /*2c40*/  FMUL R133, R145, R132 ;  /* 0x0000008491857220 */ /* 0x000fe20000400000 */
[----:B------:R-:W-:Y:S01]  /*2c50*/  @P0 FMNMX R193, R193, |R166|, !PT ;  /* 0x400000a6c1c10209 */ /* 0x000fe20007800000 */
[----:B------:R-:W-:Y:S01]  /*2c60*/  FADD R148, R55, 1 ;  /* 0x3f80000037947421 */ /* 0x000fe20000000000 */
[----:B------:R-:W-:Y:S01]  /*2c70*/  FADD R134, R134, -R0 ;  /* 0x8000000086867221 */ /* 0x000fe20000000000 */
[----:B------:R-:W-:Y:S01]  /*2c80*/  FFMA R222, R133, R222, R120 ;  /* 0x000000de85de7223 */ /* 0x000fe20000000078 */
[----:B------:R-:W-:Y:S01]  /*2c90*/  @P0 FMNMX R193, R193, |R200|, !PT ;  /* 0x400000c8c1c10209 */ /* 0x000fe20007800000 */
[----:B------:R-:W-:Y:S01]  /*2ca0*/  FADD R133, R58, 1 ;  /* 0x3f8000003a857421 */ /* 0x000fe20000000000 */
[----:B0-----:R-:W-:Y:S01]  /*2cb0*/  ISETP.NE.AND P1, PT, R137, RZ, PT ;  /* 0x000000ff8900720c */ /* 0x001fe20003f25270 */
[----:B------:R-:W-:Y:S01]  /*2cc0*/  FADD R132, R57, 1 ;  /* 0x3f80000039847421 */ /* 0x000fe20000000000 */
[----:B------:R-:W-:Y:S01]  /*2cd0*/  @P0 FMNMX R193, R193, |R156|, !PT ;  /* 0x4000009cc1c10209 */ /* 0x000fe20007800000 */
[C---:B------:R-:W-:Y:S01]  /*2ce0*/  FMUL R163, R145.reuse, R138 ;  /* 0x0000008a91a37220 */ /* 0x040fe20000400000 */
[----:B------:R-:W-:Y:S01]  /*2cf0*/  FSEL R135, R54, R135, !P2 ;  /* 0x0000008736877208 */ /* 0x000fe20005000000 */
[----:B------:R-:W-:Y:S01]  /*2d00*/  FMUL R165, R145, R134 ;  /* 0x0000008691a57220 */ /* 0x000fe20000400000 */
[----:B------:R-:W-:Y:S01]  /*2d10*/  @P0 FMNMX R193, R193, |R151|, !PT ;  /* 0x40000097c1c10209 */ /* 0x000fe20007800000 */
[----:B------:R-:W-:Y:S01]  /*2d20*/  FMUL R224, R145, R224 ;  /* 0x000000e091e07220 */ /* 0x000fe20000400000 */
[----:B------:R-:W-:Y:S01]  /*2d30*/  FSEL R133, R58, R133, !P2 ;  /* 0x000000853a857208 */ /* 0x000fe20005000000 */
[----:B------:R-:W-:Y:S01]  /*2d40*/  FFMA R163, R163, R135, R118 ;  /* 0x00000087a3a37223 */ /* 0x000fe20000000076 */
[----:B------:R-:W-:Y:S01]  /*2d50*/  FSEL R148, R55, R148, !P2 ;  /* 0x0000009437947208 */ /* 0x000fe20005000000 */
[----:B------:R-:W-:Y:S01]  /*2d60*/  FMUL R226, R145, R226 ;  /* 0x000000e291e27220 */ /* 0x000fe20000400000 */
[----:B------:R-:W-:Y:S01]  /*2d70*/  FSEL R132, R57, R132, !P2 ;  /* 0x0000008439847208 */ /* 0x000fe20005000000 */
[----:B------:R-:W-:Y:S01]  /*2d80*/  FADD R135, R60, 1 ;  /* 0x3f8000003c877421 */ /* 0x000fe20000000000 */
[----:B------:R-:W-:Y:S01]  /*2d90*/  @P0 FMNMX R193, R193, |R158|, !PT ;  /* 0x4000009ec1c10209 */ /* 0x000fe20007800000 */
[----:B------:R-:W-:Y:S01]  /*2da0*/  FADD R184, R184, -R0 ;  /* 0x80000000b8b87221 */ /* 0x000fe20000000000 */
[----:B------:R-:W-:Y:S01]  /*2db0*/  FFMA R165, R165, R133, R122 ;  /* 0x00000085a5a57223 */ /* 0x000fe2000000007a */
[-C--:B------:R-:W-:Y:S01]  /*2dc0*/  @P1 FMUL R141, R141, R3.reuse ;  /* 0x000000038d8d1220 */ /* 0x080fe20000400000 */
[----:B------:R-:W-:Y:S01]  /*2dd0*/  @P1 FMUL R143, R143, R3 ;  /* 0x000000038f8f1220 */ /* 0x000fe20000400000 */
[----:B------:R-:W-:Y:S01]  /*2de0*/  FFMA R161, R224, R148, R119 ;  /* 0x00000094e0a17223 */ /* 0x000fe20000000077 */
[----:B------:R-:W-:Y:S01]  /*2df0*/  FADD R133, R62, 1 ;  /* 0x3f8000003e857421 */ /* 0x000fe20000000000 */
[----:B------:R-:W-:Y:S01]  /*2e00*/  @P0 FMNMX R193, R193, |R204|, !PT ;  /* 0x400000ccc1c10209 */ /* 0x000fe20007800000 */
[----:B------:R-:W-:Y:S01]  /*2e10*/  FFMA R224, R226, R132, R121 ;  /* 0x00000084e2e07223 */ /* 0x000fe20000000079 */
[--C-:B------:R-:W-:Y:S01]  /*2e20*/  FADD R186, R186, -R0.reuse ;  /* 0x80000000baba7221 */ /* 0x100fe20000000000 */
[----:B------:R-:W-:Y:S01]  /*2e30*/  FSEL R132, R60, R135, !P2 ;  /* 0x000000873c847208 */ /* 0x000fe20005000000 */
[----:B------:R-:W-:Y:S01]  /*2e40*/  FMUL R135, R145, R184 ;  /* 0x000000b891877220 */ /* 0x000fe20000400000 */
[----:B------:R-:W-:Y:S01]  /*2e50*/  @P1 FMUL R139, R139, R3 ;  /* 0x000000038b8b1220 */ /* 0x000fe20000400000 */
[----:B------:R-:W-:Y:S01]  /*2e60*/  @P0 FMNMX R193, R193, |R202|, !PT ;  /* 0x400000cac1c10209 */ /* 0x000fe20007800000 */
[----:B------:R-:W0:Y:S01]  /*2e70*/  F2F.BF16.F32 R141, R141 ;  /* 0x0000008d008d7304 */ /* 0x000e220000202000 */
[----:B------:R-:W-:Y:S01]  /*2e80*/  FSEL R133, R62, R133, !P2 ;  /* 0x000000853e857208 */ /* 0x000fe20005000000 */
[----:B------:R-:W-:Y:S01]  /*2e90*/  FMUL R167, R145, R186 ;  /* 0x000000ba91a77220 */ /* 0x000fe20000400000 */
[----:B------:R-:W-:Y:S01]  /*2ea0*/  FADD R140, R140, -R0 ;  /* 0x800000008c8c7221 */ /* 0x000fe20000000000 */
[----:B------:R-:W-:Y:S01]  /*2eb0*/  FFMA R184, R135, R132, R124 ;  /* 0x0000008487b87223 */ /* 0x000fe2000000007c */
[----:B------:R-:W-:Y:S01]  /*2ec0*/  FADD R132, R63, 1 ;  /* 0x3f8000003f847421 */ /* 0x000fe20000000000 */
[----:B------:R-:W-:Y:S01]  /*2ed0*/  F2FP.BF16.F32.PACK_AB R139, RZ, R139 ;  /* 0x0000008bff8b723e */ /* 0x000fe200000010ff */
[----:B------:R-:W-:Y:S01]  /*2ee0*/  FADD R137, R66, 1 ;  /* 0x3f80000042897421 */ /* 0x000fe20000000000 */
[----:B------:R-:W1:Y:S01]  /*2ef0*/  F2F.BF16.F32 R143, R143 ;  /* 0x0000008f008f7304 */ /* 0x000e620000202000 */
[----:B------:R-:W-:Y:S01]  /*2f00*/  @P0 FMNMX R193, R193, |R160|, !PT ;  /* 0x400000a0c1c10209 */ /* 0x000fe20007800000 */
[----:B------:R-:W-:Y:S01]  /*2f10*/  FADD R232, R187, -R0 ;  /* 0x80000000bbe87221 */ /* 0x000fe20000000000 */
[----:B------:R-:W-:Y:S01]  /*2f20*/  FFMA R167, R167, R133, R126 ;  /* 0x00000085a7a77223 */ /* 0x000fe2000000007e */
[--C-:B------:R-:W-:Y:S01]  /*2f30*/  FADD R142, R142, -R0.reuse ;  /* 0x800000008e8e7221 */ /* 0x100fe20000000000 */
[----:B------:R-:W-:Y:S01]  /*2f40*/  FADD R136, R59, 1 ;  /* 0x3f8000003b887421 */ /* 0x000fe20000000000 */
[----:B------:R-:W-:Y:S01]  /*2f50*/  FMUL R133, R145, R140 ;  /* 0x0000008c91857220 */ /* 0x000fe20000400000 */
[-C--:B------:R-:W-:Y:S01]  /*2f60*/  @P1 FMUL R198, R198, R3.reuse ;  /* 0x00000003c6c61220 */ /* 0x080fe20000400000 */
[----:B------:R-:W-:Y:S01]  /*2f70*/  FADD R135, R64, 1 ;  /* 0x3f80000040877421 */ /* 0x000fe20000000000 */
[----:B------:R-:W-:Y:S01]  /*2f80*/  LOP3.LUT R140, R139, 0xffff, RZ, 0xc0, !PT ;  /* 0x0000ffff8b8c7812 */ /* 0x000fe200078ec0ff */
[----:B------:R-:W-:Y:S01]  /*2f90*/  FMUL R232, R145, R232 ;  /* 0x000000e891e87220 */ /* 0x000fe20000400000 */
[----:B------:R-:W-:Y:S01]  /*2fa0*/  @P0 FMNMX R193, R193, |R206|, !PT ;  /* 0x400000cec1c10209 */ /* 0x000fe20007800000 */
[----:B------:R-:W-:Y:S01]  /*2fb0*/  @P1 FMUL R236, R236, R3 ;  /* 0x00000003ecec1220 */ /* 0x000fe20000400000 */
[----:B------:R-:W-:Y:S01]  /*2fc0*/  FSEL R132, R63, R132, !P2 ;  /* 0x000000843f847208 */ /* 0x000fe20005000000 */
[----:B------:R-:W-:Y:S01]  /*2fd0*/  FADD R134, R65, 1 ;  /* 0x3f80000041867421 */ /* 0x000fe20000000000 */
[----:B------:R-:W-:Y:S01]  /*2fe0*/  FSEL R186, R66, R137, !P2 ;  /* 0x0000008942ba7208 */ /* 0x000fe20005000000 */
[----:B------:R-:W-:Y:S01]  /*2ff0*/  FMUL R137, R145, R142 ;  /* 0x0000008e91897220 */ /* 0x000fe20000400000 */
[----:B------:R-:W-:Y:S01]  /*3000*/  FADD R230, R185, -R0 ;  /* 0x80000000b9e67221 */ /* 0x000fe20000000000 */
[----:B------:R-:W-:Y:S01]  /*3010*/  FSEL R136, R59, R136, !P2 ;  /* 0x000000883b887208 */ /* 0x000fe20005000000 */
[----:B------:R-:W-:Y:S01]  /*3020*/  FMUL R228, R145, R228 ;  /* 0x000000e491e47220 */ /* 0x000fe20000400000 */
[----:B------:R-:W-:Y:S01]  /*3030*/  SHF.L.U64.HI R142, R140, 0x10, RZ ;  /* 0x000000108c8e7819 */ /* 0x000fe200000102ff */
[----:B------:R-:W2:Y:S01]  /*3040*/  F2F.BF16.F32 R198, R198 ;  /* 0x000000c600c67304 */ /* 0x000ea20000202000 */
[----:B------:R-:W-:Y:S01]  /*3050*/  @P0 FMNMX R193, R193, |R162|, !PT ;  /* 0x400000a2c1c10209 */ /* 0x000fe20007800000 */
[----:B------:R-:W-:Y:S01]  /*3060*/  @P1 FMUL R170, R170, R3 ;  /* 0x00000003aaaa1220 */ /* 0x000fe20000400000 */
[----:B------:R-:W-:Y:S01]  /*3070*/  FSEL R135, R64, R135, !P2 ;  /* 0x0000008740877208 */ /* 0x000fe20005000000 */
[----:B------:R-:W-:Y:S01]  /*3080*/  FFMA R232, R232, R132, R127 ;  /* 0x00000084e8e87223 */ /* 0x000fe2000000007f */
[-C--:B------:R-:W-:Y:S01]  /*3090*/  @P1 FMUL R2, R2, R3.reuse ;  /* 0x0000000302021220 */ /* 0x080fe20000400000 */
[-C--:B------:R-:W-:Y:S01]  /*30a0*/  @P1 FMUL R240, R240, R3.reuse ;  /* 0x00000003f0f01220 */ /* 0x080fe20000400000 */
[----:B------:R-:W-:Y:S01]  /*30b0*/  F2FP.BF16.F32.PACK_AB R132, RZ, R236 ;  /* 0x000000ecff84723e */ /* 0x000fe200000010ff */
[----:B------:R-:W-:Y:S01]  /*30c0*/  FMUL R226, R145, R230 ;  /* 0x000000e691e27220 */ /* 0x000fe20000400000 */
[----:B------:R-:W-:Y:S01]  /*30d0*/  FSEL R134, R65, R134, !P2 ;  /* 0x0000008641867208 */ /* 0x000fe20005000000 */
[----:B------:R-:W-:Y:S01]  /*30e0*/  @P1 FMUL R174, R174, R3 ;  /* 0x00000003aeae1220 */ /* 0x000fe20000400000 */
[----:B0-----:R-:W-:Y:S01]  /*30f0*/  LOP3.LUT R142, R142, R141, RZ, 0xfc, !PT ;  /* 0x0000008d8e8e7212 */ /* 0x001fe200078efcff */
[----:B------:R-:W-:Y:S01]  /*3100*/  FFMA R230, R228, R136, R123 ;  /* 0x00000088e4e67223 */ /* 0x000fe2000000007b */
[----:B-1----:R-:W-:Y:S01]  /*3110*/  SHF.L.U32 R143, R143, 0x10, RZ ;  /* 0x000000108f8f7819 */ /* 0x002fe200000006ff */
[----:B------:R-:W-:Y:S01]  /*3120*/  FMUL R234, R145, R234 ;  /* 0x000000ea91ea7220 */ /* 0x000fe20000400000 */
[----:B------:R-:W-:Y:S01]  /*3130*/  @P0 FMNMX R193, R193, |R152|, !PT ;  /* 0x40000098c1c10209 */ /* 0x000fe20007800000 */
[----:B------:R-:W-:Y:S01]  /*3140*/  @P1 FMUL R147, R147, R3 ;  /* 0x0000000393931220 */ /* 0x000fe20000400000 */
[----:B------:R-:W-:Y:S01]  /*3150*/  FFMA R228, R133, R135, R128 ;  /* 0x0000008785e47223 */ /* 0x000fe20000000080 */
[----:B------:R-:W-:Y:S01]  /*3160*/  F2FP.BF16.F32.PACK_AB R136, RZ, R2 ;  /* 0x00000002ff88723e */ /* 0x000fe200000010ff */
[----:B------:R-:W0:Y:S01]  /*3170*/  F2F.BF16.F32 R170, R170 ;  /* 0x000000aa00aa7304 */ /* 0x000e220000202000 */
[----:B------:R-:W-:Y:S01]  /*3180*/  LOP3.LUT R133, R132, 0xffff, RZ, 0xc0, !PT ;  /* 0x0000ffff84857812 */ /* 0x000fe200078ec0ff */
[-C--:B------:R-:W-:Y:S01]  /*3190*/  @P1 FMUL R242, R242, R3.reuse ;  /* 0x00000003f2f21220 */ /* 0x080fe20000400000 */
[-C--:B------:R-:W-:Y:S01]  /*31a0*/  @P1 FMUL R246, R246, R3.reuse ;  /* 0x00000003f6f61220 */ /* 0x080fe20000400000 */
[-C--:B------:R-:W-:Y:S01]  /*31b0*/  @P1 FMUL R244, R244, R3.reuse ;  /* 0x00000003f4f41220 */ /* 0x080fe20000400000 */
[----:B------:R-:W-:Y:S01]  /*31c0*/  @P1 FMUL R172, R172, R3 ;  /* 0x00000003acac1220 */ /* 0x000fe20000400000 */
[----:B------:R-:W-:Y:S01]  /*31d0*/  LOP3.LUT R141, R142, R143, RZ, 0xfc, !PT ;  /* 0x0000008f8e8d7212 */ /* 0x000fe200078efcff */
[----:B------:R-:W-:Y:S01]  /*31e0*/  FFMA R234, R234, R134, R129 ;  /* 0x00000086eaea7223 */ /* 0x000fe20000000081 */
[----:B------:R-:W1:Y:S01]  /*31f0*/  F2F.BF16.F32 R240, R240 ;  /* 0x000000f000f07304 */ /* 0x000e620000202000 */
[----:B------:R-:W-:Y:S01]  /*3200*/  @P0 FMNMX R193, R193, |R208|, !PT ;  /* 0x400000d0c1c10209 */ /* 0x000fe20007800000 */
[----:B------:R-:W-:Y:S01]  /*3210*/  FADD R134, R67, 1 ;  /* 0x3f80000043867421 */ /* 0x000fe20000000000 */
[----:B------:R-:W-:Y:S01]  /*3220*/  F2FP.BF16.F32.PACK_AB R142, RZ, R174 ;  /* 0x000000aeff8e723e */ /* 0x000fe200000010ff */
[-C--:B------:R-:W-:Y:S01]  /*3230*/  @P1 FMUL R182, R182, R3.reuse ;  /* 0x00000003b6b61220 */ /* 0x080fe20000400000 */
[----:B------:R-:W-:Y:S01]  /*3240*/  PRMT R132, R136, 0x5410, R133 ;  /* 0x0000541088847816 */ /* 0x000fe20000000085 */
[----:B------:R-:W-:Y:S01]  /*3250*/  @P1 FMUL R248, R248, R3 ;  /* 0x00000003f8f81220 */ /* 0x000fe20000400000 */
[----:B------:R-:W-:Y:S01]  /*3260*/  SHF.L.U64.HI R133, R133, 0x10, RZ ;  /* 0x0000001085857819 */ /* 0x000fe200000102ff */
[----:B------:R-:W3:Y:S01]  /*3270*/  F2F.BF16.F32 R147, R147 ;  /* 0x0000009300937304 */ /* 0x000ee20000202000 */
[----:B------:R-:W-:Y:S01]  /*3280*/  @P0 FMNMX R193, R193, |R153|, !PT ;  /* 0x40000099c1c10209 */ /* 0x000fe20007800000 */
[-C--:B------:R-:W-:Y:S01]  /*3290*/  @P1 FMUL R166, R166, R3.reuse ;  /* 0x00000003a6a61220 */ /* 0x080fe20000400000 */
[----:B------:R-:W-:Y:S01]  /*32a0*/  F2FP.BF16.F32.PACK_AB R242, RZ, R242 ;  /* 0x000000f2fff2723e */ /* 0x000fe200000010ff */
[----:B------:R-:W-:Y:S01]  /*32b0*/  FMUL R238, R145, R238 ;  /* 0x000000ee91ee7220 */ /* 0x000fe20000400000 */
[----:B------:R-:W-:Y:S01]  /*32c0*/  F2FP.BF16.F32.PACK_AB R146, RZ, R172 ;  /* 0x000000acff92723e */ /* 0x000fe200000010ff */
[-C--:B------:R-:W-:Y:S01]  /*32d0*/  @P1 FMUL R190, R190, R3.reuse ;  /* 0x00000003bebe1220 */ /* 0x080fe20000400000 */
[----:B------:R-:W-:Y:S01]  /*32e0*/  LOP3.LUT R143, R142, 0xffff, RZ, 0xc0, !PT ;  /* 0x0000ffff8e8f7812 */ /* 0x000fe200078ec0ff */
[----:B------:R-:W4:Y:S01]  /*32f0*/  F2F.BF16.F32 R246, R246 ;  /* 0x000000f600f67304 */ /* 0x000f220000202000 */
[----:B------:R-:W-:Y:S01]  /*3300*/  FSEL R134, R67, R134, !P2 ;  /* 0x0000008643867208 */ /* 0x000fe20005000000 */
[-C--:B------:R-:W-:Y:S01]  /*3310*/  @P1 FMUL R149, R149, R3.reuse ;  /* 0x0000000395951220 */ /* 0x080fe20000400000 */
[----:B--2---:R-:W-:Y:S01]  /*3320*/  LOP3.LUT R135, R133, R198, RZ, 0xfc, !PT ;  /* 0x000000c685877212 */ /* 0x004fe200078efcff */
[-C--:B------:R-:W-:Y:S01]  /*3330*/  @P1 FMUL R200, R200, R3.reuse ;  /* 0x00000003c8c81220 */ /* 0x080fe20000400000 */
[----:B------:R-:W-:Y:S01]  /*3340*/  @P0 FMNMX R193, R193, |R210|, !PT ;  /* 0x400000d2c1c10209 */ /* 0x000fe20007800000 */
[-C--:B------:R-:W-:Y:S01]  /*3350*/  @P1 FMUL R188, R188, R3.reuse ;  /* 0x00000003bcbc1220 */ /* 0x080fe20000400000 */
[----:B------:R-:W-:Y:S01]  /*3360*/  PRMT R133, R242, 0x7610, R133 ;  /* 0x00007610f2857816 */ /* 0x000fe20000000085 */
[----:B------:R-:W2:Y:S01]  /*3370*/  F2F.BF16.F32 R244, R244 ;  /* 0x000000f400f47304 */ /* 0x000ea20000202000 */
[----:B------:R-:W-:Y:S01]  /*3380*/  PRMT R142, R146, 0x5410, R143 ;  /* 0x00005410928e7816 */ /* 0x000fe2000000008f */
[----:B------:R-:W-:Y:S01]  /*3390*/  FFMA R2, R238, R134, R131 ;  /* 0x00000086ee027223 */ /* 0x000fe20000000083 */
[----:B------:R-:W-:Y:S01]  /*33a0*/  SHF.L.U64.HI R143, R143, 0x10, RZ ;  /* 0x000000108f8f7819 */ /* 0x000fe200000102ff */
[-C--:B------:R-:W-:Y:S01]  /*33b0*/  @P1 FMUL R164, R164, R3.reuse ;  /* 0x00000003a4a41220 */ /* 0x080fe20000400000 */
[----:B------:R-:W-:Y:S01]  /*33c0*/  @P0 FMNMX R193, R193, |R154|, !PT ;  /* 0x4000009ac1c10209 */ /* 0x000fe20007800000 */
[----:B------:R-:W-:Y:S01]  /*33d0*/  FADD R138, R61, 1 ;  /* 0x3f8000003d8a7421 */ /* 0x000fe20000000000 */
[----:B------:R-:W-:Y:S01]  /*33e0*/  LOP3.LUT R134, R133, 0xffff, RZ, 0xc0, !PT ;  /* 0x0000ffff85867812 */ /* 0x000fe200078ec0ff */
[----:B------:R-:W2:Y:S01]  /*33f0*/  F2F.BF16.F32 R182, R182 ;  /* 0x000000b600b67304 */ /* 0x000ea20000202000 */
[----:B0-----:R-:W-:Y:S01]  /*3400*/  LOP3.LUT R170, R143, R170, RZ, 0xfc, !PT ;  /* 0x000000aa8faa7212 */ /* 0x001fe200078efcff */
[----:B------:R-:W-:Y:S01]  /*3410*/  FFMA R186, R137, R186, R130 ;  /* 0x000000ba89ba7223 */ /* 0x000fe20000000082 */
[----:B-1----:R-:W-:Y:S01]  /*3420*/  SHF.L.U32 R240, R240, 0x10, RZ ;  /* 0x00000010f0f07819 */ /* 0x002fe200000006ff */
[-C--:B------:R-:W-:Y:S01]  /*3430*/  @P1 FMUL R151, R151, R3.reuse ;  /* 0x0000000397971220 */ /* 0x080fe20000400000 */
[----:B------:R-:W-:Y:S01]  /*3440*/  F2FP.BF16.F32.PACK_AB R136, RZ, R190 ;  /* 0x000000beff88723e */ /* 0x000fe200000010ff */
[----:B------:R-:W-:Y:S01]  /*3450*/  @P1 FMUL R252, R252, R3 ;  /* 0x00000003fcfc1220 */ /* 0x000fe20000400000 */
[----:B------:R-:W-:Y:S01]  /*3460*/  F2FP.BF16.F32.PACK_AB R143, RZ, R149 ;  /* 0x00000095ff8f723e */ /* 0x000fe200000010ff */
[----:B------:R-:W0:Y:S01]  /*3470*/  F2F.BF16.F32 R248, R248 ;  /* 0x000000f800f87304 */ /* 0x000e220000202000 */
[----:B------:R-:W-:Y:S01]  /*3480*/  F2FP.BF16.F32.PACK_AB R188, RZ, R188 ;  /* 0x000000bcffbc723e */ /* 0x000fe200000010ff */
[-C--:B------:R-:W-:Y:S01]  /*3490*/  @P1 FMUL R250, R250, R3.reuse ;  /* 0x00000003fafa1220 */ /* 0x080fe20000400000 */
[----:B------:R-:W-:Y:S01]  /*34a0*/  @P0 FMNMX R193, R193, |R216|, !PT ;  /* 0x400000d8c1c10209 */ /* 0x000fe20007800000 */
[-C--:B------:R-:W-:Y:S01]  /*34b0*/  @P1 FMUL R180, R180, R3.reuse ;  /* 0x00000003b4b41220 */ /* 0x080fe20000400000 */
[----:B------:R-:W-:Y:S01]  /*34c0*/  SHF.L.U64.HI R137, R134, 0x10, RZ ;  /* 0x0000001086897819 */ /* 0x000fe200000102ff */
[-C--:B------:R-:W-:Y:S01]  /*34d0*/  @P1 FMUL R178, R178, R3.reuse ;  /* 0x00000003b2b21220 */ /* 0x080fe20000400000 */
[----:B------:R-:W-:Y:S01]  /*34e0*/  F2FP.BF16.F32.PACK_AB R164, RZ, R164 ;  /* 0x000000a4ffa4723e */ /* 0x000fe200000010ff */
[----:B------:R-:W1:Y:S01]  /*34f0*/  F2F.BF16.F32 R166, R166 ;  /* 0x000000a600a67304 */ /* 0x000e620000202000 */
[----:B---3--:R-:W-:Y:S01]  /*3500*/  SHF.L.U32 R147, R147, 0x10, RZ ;  /* 0x0000001093937819 */ /* 0x008fe200000006ff */
[----:B------:R-:W-:Y:S01]  /*3510*/  FADD R150, R51, 1 ;  /* 0x3f80000033967421 */ /* 0x000fe20000000000 */
[----:B------:R-:W-:Y:S01]  /*3520*/  LOP3.LUT R133, R135, R240, RZ, 0xfc, !PT ;  /* 0x000000f087857212 */ /* 0x000fe200078efcff */
[-C--:B------:R-:W-:Y:S01]  /*3530*/  @P1 FMUL R176, R176, R3.reuse ;  /* 0x00000003b0b01220 */ /* 0x080fe20000400000 */
[----:B------:R-:W-:Y:S01]  /*3540*/  LOP3.LUT R136, R136, 0xffff, RZ, 0xc0, !PT ;  /* 0x0000ffff88887812 */ /* 0x000fe200078ec0ff */
[-C--:B------:R-:W-:Y:S01]  /*3550*/  @P1 FMUL R156, R156, R3.reuse ;  /* 0x000000039c9c1220 */ /* 0x080fe20000400000 */
[----:B------:R-:W-:Y:S01]  /*3560*/  LOP3.LUT R148, R143, 0xffff, RZ, 0xc0, !PT ;  /* 0x0000ffff8f947812 */ /* 0x000fe200078ec0ff */
[----:B------:R-:W3:Y:S01]  /*3570*/  F2F.BF16.F32 R200, R200 ;  /* 0x000000c800c87304 */ /* 0x000ee20000202000 */
[----:B------:R-:W-:Y:S01]  /*3580*/  PRMT R135, R188, 0x7610, R135 ;  /* 0x00007610bc877816 */ /* 0x000fe20000000087 */
[-C--:B------:R-:W-:Y:S01]  /*3590*/  @P1 FMUL R160, R160, R3.reuse ;  /* 0x00000003a0a01220 */ /* 0x080fe20000400000 */
[----:B------:R-:W-:Y:S01]  /*35a0*/  @P0 FMNMX R193, R193, |R214|, !PT ;  /* 0x400000d6c1c10209 */ /* 0x000fe20007800000 */
[-C--:B------:R-:W-:Y:S01]  /*35b0*/  @P1 FMUL R168, R168, R3.reuse ;  /* 0x00000003a8a81220 */ /* 0x080fe20000400000 */
[----:B------:R-:W-:Y:S01]  /*35c0*/  FSEL R138, R61, R138, !P2 ;  /* 0x0000008a3d8a7208 */ /* 0x000fe20005000000 */
[-C--:B------:R-:W-:Y:S01]  /*35d0*/  @P1 FMUL R202, R202, R3.reuse ;  /* 0x00000003caca1220 */ /* 0x080fe20000400000 */
[----:B----4-:R-:W-:Y:S01]  /*35e0*/  LOP3.LUT R137, R137, R246, RZ, 0xfc, !PT ;  /* 0x000000f689897212 */ /* 0x010fe200078efcff */
[----:B------:R-:W4:Y:S01]  /*35f0*/  F2F.BF16.F32 R252, R252 ;  /* 0x000000fc00fc7304 */ /* 0x000f220000202000 */
[----:B--2---:R-:W-:Y:S01]  /*3600*/  SHF.L.U32 R244, R244, 0x10, RZ ;  /* 0x00000010f4f47819 */ /* 0x004fe200000006ff */
[----:B------:R-:W-:Y:S01]  /*3610*/  FFMA R226, R226, R138, R125 ;  /* 0x0000008ae2e27223 */ /* 0x000fe2000000007d */
[----:B------:R-:W-:Y:S01]  /*3620*/  PRMT R149, R164, 0x7610, R149 ;  /* 0x00007610a4957816 */ /* 0x000fe20000000095 */
[----:B------:R-:W-:Y:S01]  /*3630*/  @P1 FMUL R208, R208, R3 ;  /* 0x00000003d0d01220 */ /* 0x000fe20000400000 */
[----:B------:R-:W-:Y:S01]  /*3640*/  LOP3.LUT R143, R170, R147, RZ, 0xfc, !PT ;  /* 0x00000093aa8f7212 */ /* 0x000fe200078efcff */
[-C--:B------:R-:W-:Y:S01]  /*3650*/  @P1 FMUL R153, R153, R3.reuse ;  /* 0x0000000399991220 */ /* 0x080fe20000400000 */
[----:B------:R-:W-:Y:S01]  /*3660*/  SHF.L.U64.HI R169, R136, 0x10, RZ ;  /* 0x0000001088a97819 */ /* 0x000fe200000102ff */
[----:B------:R-:W2:Y:S01]  /*3670*/  F2F.BF16.F32 R250, R250 ;  /* 0x000000fa00fa7304 */ /* 0x000ea20000202000 */
[----:B------:R-:W-:Y:S01]  /*3680*/  SHF.L.U64.HI R147, R148, 0x10, RZ ;  /* 0x0000001094937819 */ /* 0x000fe200000102ff */
[-C--:B------:R-:W-:Y:S01]  /*3690*/  @P1 FMUL R206, R206, R3.reuse ;  /* 0x00000003cece1220 */ /* 0x080fe20000400000 */
[----:B------:R-:W-:Y:S01]  /*36a0*/  PRMT R134, R135, 0x5410, R134 ;  /* 0x0000541087867816 */ /* 0x000fe20000000086 */
[----:B------:R-:W-:Y:S01]  /*36b0*/  @P1 FMUL R162, R162, R3 ;  /* 0x00000003a2a21220 */ /* 0x000fe20000400000 */
[----:B------:R-:W-:Y:S01]  /*36c0*/  F2FP.BF16.F32.PACK_AB R151, RZ, R151 ;  /* 0x00000097ff97723e */ /* 0x000fe200000010ff */
[-C--:B------:R-:W-:Y:S01]  /*36d0*/  @P1 FMUL R158, R158, R3.reuse ;  /* 0x000000039e9e1220 */ /* 0x080fe20000400000 */
[----:B------:R-:W-:Y:S01]  /*36e0*/  @P0 FMNMX R193, R193, |R212|, !PT ;  /* 0x400000d4c1c10209 */ /* 0x000fe20007800000 */
[----:B------:R-:W2:Y:S01]  /*36f0*/  F2F.BF16.F32 R153, R153 ;  /* 0x0000009900997304 */ /* 0x000ea20000202000 */
[----:B------:R-:W-:Y:S01]  /*3700*/  LOP3.LUT R135, R137, R244, RZ, 0xfc, !PT ;  /* 0x000000f489877212 */ /* 0x000fe200078efcff */
[-C--:B------:R-:W-:Y:S01]  /*3710*/  @P1 FMUL R152, R152, R3.reuse ;  /* 0x0000000398981220 */ /* 0x080fe20000400000 */
[----:B------:R-:W-:Y:S01]  /*3720*/  F2FP.BF16.F32.PACK_AB R137, RZ, R180 ;  /* 0x000000b4ff89723e */ /* 0x000fe200000010ff */
[-C--:B------:R-:W-:Y:S01]  /*3730*/  @P1 FMUL R214, R214, R3.reuse ;  /* 0x00000003d6d61220 */ /* 0x080fe20000400000 */
[----:B------:R-:W-:Y:S01]  /*3740*/  PRMT R146, R149, 0x5410, R148 ;  /* 0x0000541095927816 */ /* 0x000fe20000000094 */
[-C--:B------:R-:W-:Y:S01]  /*3750*/  @P1 FMUL R216, R216, R3.reuse ;  /* 0x00000003d8d81220 */ /* 0x080fe20000400000 */
[----:B------:R-:W-:Y:S01]  /*3760*/  LOP3.LUT R169, R169, R182, RZ, 0xfc, !PT ;  /* 0x000000b6a9a97212 */ /* 0x000fe200078efcff */
[----:B------:R-:W2:Y:S01]  /*3770*/  F2F.BF16.F32 R206, R206 ;  /* 0x000000ce00ce7304 */ /* 0x000ea20000202000 */
[----:B0-----:R-:W-:Y:S01]  /*3780*/  SHF.L.U32 R248, R248, 0x10, RZ ;  /* 0x00000010f8f87819 */ /* 0x001fe200000006ff */
[-C--:B------:R-:W-:Y:S01]  /*3790*/  @P1 FMUL R154, R154, R3.reuse ;  /* 0x000000039a9a1220 */ /* 0x080fe20000400000 */
[----:B------:R-:W-:Y:S01]  /*37a0*/  F2FP.BF16.F32.PACK_AB R138, RZ, R178 ;  /* 0x000000b2ff8a723e */ /* 0x000fe200000010ff */
[-C--:B------:R-:W-:Y:S01]  /*37b0*/  @P1 FMUL R212, R212, R3.reuse ;  /* 0x00000003d4d41220 */ /* 0x080fe20000400000 */
[----:B-1----:R-:W-:Y:S01]  /*37c0*/  LOP3.LUT R149, R147, R166, RZ, 0xfc, !PT ;  /* 0x000000a693957212 */ /* 0x002fe200078efcff */
[-C--:B------:R-:W-:Y:S01]  /*37d0*/  @P1 FMUL R204, R204, R3.reuse ;  /* 0x00000003cccc1220 */ /* 0x080fe20000400000 */
[----:B------:R-:W-:Y:S01]  /*37e0*/  FSEL R150, R51, R150, !P2 ;  /* 0x0000009633967208 */ /* 0x000fe20005000000 */
[----:B------:R-:W0:Y:S01]  /*37f0*/  F2F.BF16.F32 R162, R162 ;  /* 0x000000a200a27304 */ /* 0x000e220000202000 */
[----:B------:R-:W-:Y:S01]  /*3800*/  PRMT R147, R151, 0x7610, R147 ;  /* 0x0000761097937816 */ /* 0x000fe20000000093 */
[-C--:B------:R-:W-:Y:S01]  /*3810*/  @P1 FMUL R210, R210, R3.reuse ;  /* 0x00000003d2d21220 */ /* 0x080fe20000400000 */
[----:B------:R-:W-:Y:S01]  /*3820*/  @P0 FMNMX R193, R193, |R144|, !PT ;  /* 0x40000090c1c10209 */ /* 0x000fe20007800000 */
[----:B------:R-:W-:Y:S01]  /*3830*/  FFMA R218, R218, R150, R115 ;  /* 0x00000096dada7223 */ /* 0x000fe20000000073 */
[----:B------:R-:W-:Y:S01]  /*3840*/  PRMT R136, R137, 0x5410, R136 ;  /* 0x0000541089887816 */ /* 0x000fe20000000088 */
[----:B------:R-:W-:Y:S01]  /*3850*/  @P1 FMUL R144, R144, R3 ;  /* 0x0000000390901220 */ /* 0x000fe20000400000 */
[----:B------:R-:W-:Y:S01]  /*3860*/  LOP3.LUT R137, R169, R248, RZ, 0xfc, !PT ;  /* 0x000000f8a9897212 */ /* 0x000fe200078efcff */
[----:B------:R-:W1:Y:S01]  /*3870*/  F2F.BF16.F32 R158, R158 ;  /* 0x0000009e009e7304 */ /* 0x000e620000202000 */
[----:B------:R-:W-:-:S02]  /*3880*/  LOP3.LUT R138, R138, 0xffff, RZ, 0xc0, !PT ;  /* 0x0000ffff8a8a7812 */ /* 0x000fc400078ec0ff */
[----:B---3--:R-:W-:Y:S02]  /*3890*/  SHF.L.U32 R200, R200, 0x10, RZ ;  /* 0x00000010c8c87819 */ /* 0x008fe400000006ff */
[----:B------:R-:W-:Y:S02]  /*38a0*/  F2FP.BF16.F32.PACK_AB R169, RZ, R176 ;  /* 0x000000b0ffa9723e */ /* 0x000fe400000010ff */
[----:B------:R-:W-:Y:S01]  /*38b0*/  LOP3.LUT R148, R147, 0xffff, RZ, 0xc0, !PT ;  /* 0x0000ffff93947812 */ /* 0x000fe200078ec0ff */
[----:B------:R-:W3:Y:S01]  /*38c0*/  F2F.BF16.F32 R214, R214 ;  /* 0x000000d600d67304 */ /* 0x000ee20000202000 */
[----:B------:R-:W-:Y:S01]  /*38d0*/  @P0 FMNMX R193, R193, |R155|, !PT ;  /* 0x4000009bc1c10209 */ /* 0x000fe20007800000 */
[----:B------:R-:W-:Y:S01]  /*38e0*/  @P1 FMUL R155, R155, R3 ;  /* 0x000000039b9b1220 */ /* 0x000fe20000400000 */
[----:B------:R-:W-:Y:S02]  /*38f0*/  F2FP.BF16.F32.PACK_AB R151, RZ, R156 ;  /* 0x0000009cff97723e */ /* 0x000fe400000010ff */
[----:B------:R-:W-:-:S02]  /*3900*/  F2FP.BF16.F32.PACK_AB R150, RZ, R160 ;  /* 0x000000a0ff96723e */ /* 0x000fc400000010ff */
[----:B------:R-:W-:Y:S01]  /*3910*/  SHF.L.U64.HI R171, R138, 0x10, RZ ;  /* 0x000000108aab7819 */ /* 0x000fe200000102ff */
[----:B------:R-:W3:Y:S01]  /*3920*/  F2F.BF16.F32 R212, R212 ;  /* 0x000000d400d47304 */ /* 0x000ee20000202000 */
[----:B------:R-:W-:Y:S02]  /*3930*/  LOP3.LUT R147, R149, R200, RZ, 0xfc, !PT ;  /* 0x000000c895937212 */ /* 0x000fe400078efcff */
[----:B------:R-:W-:Y:S02]  /*3940*/  PRMT R138, R169, 0x5410, R138 ;  /* 0x00005410a98a7816 */ /* 0x000fe4000000008a */
[----:B------:R-:W-:Y:S02]  /*3950*/  SHF.L.U64.HI R149, R148, 0x10, RZ ;  /* 0x0000001094957819 */ /* 0x000fe400000102ff */
[----:B------:R-:W-:Y:S01]  /*3960*/  @P0 FMNMX R193, R193, |R220|, !PT ;  /* 0x400000dcc1c10209 */ /* 0x000fe20007800000 */
[----:B------:R-:W-:Y:S01]  /*3970*/  @P1 FMUL R220, R220, R3 ;  /* 0x00000003dcdc1220 */ /* 0x000fe20000400000 */
[----:B------:R-:W-:Y:S01]  /*3980*/  F2FP.BF16.F32.PACK_AB R169, RZ, R168 ;  /* 0x000000a8ffa9723e */ /* 0x000fe200000010ff */
[----:B------:R-:W-:Y:S01]  /*3990*/  F2F.BF16.F32 R204, R204 ;  /* 0x000000cc00cc7304 */ /* 0x000fe20000202000 */
[----:B------:R-:W-:-:S02]  /*39a0*/  PRMT R148, R151, 0x5410, R148 ;  /* 0x0000541097947816 */ /* 0x000fc40000000094 */
[----:B------:R-:W-:Y:S02]  /*39b0*/  F2FP.BF16.F32.PACK_AB R156, RZ, R202 ;  /* 0x000000caff9c723e */ /* 0x000fe400000010ff */
[----:B------:R-:W-:Y:S02]  /*39c0*/  LOP3.LUT R151, R150, 0xffff, RZ, 0xc0, !PT ;  /* 0x0000ffff96977812 */ /* 0x000fe400078ec0ff */
[----:B------:R-:W-:Y:S01]  /*39d0*/  F2FP.BF16.F32.PACK_AB R208, RZ, R208 ;  /* 0x000000d0ffd0723e */ /* 0x000fe200000010ff */
[----:B------:R-:W3:Y:S01]  /*39e0*/  F2F.BF16.F32 R220, R220 ;  /* 0x000000dc00dc7304 */ /* 0x000ee20000202000 */
[----:B------:R-:W-:Y:S01]  /*39f0*/  @P0 FMNMX R193, R193, |R218|, !PT ;  /* 0x400000dac1c10209 */ /* 0x000fe20007800000 */
[----:B------:R-:W-:Y:S01]  /*3a00*/  @P1 FMUL R218, R218, R3 ;  /* 0x00000003dada1220 */ /* 0x000fe20000400000 */
[----:B----4-:R-:W-:Y:S02]  /*3a10*/  LOP3.LUT R171, R171, R252, RZ, 0xfc, !PT ;  /* 0x000000fcabab7212 */ /* 0x010fe400078efcff */
[----:B--2---:R-:W-:-:S02]  /*3a20*/  SHF.L.U32 R250, R250, 0x10, RZ ;  /* 0x00000010fafa7819 */ /* 0x004fc400000006ff */
[----:B------:R-:W-:Y:S01]  /*3a30*/  PRMT R140, R169, 0x5410, R140 ;  /* 0x00005410a98c7816 */ /* 0x000fe2000000008c */
[----:B------:R-:W2:Y:S01]  /*3a40*/  F2F.BF16.F32 R218, R218 ;  /* 0x000000da00da7304 */ /* 0x000ea20000202000 */
[--C-:B------:R-:W-:Y:S02]  /*3a50*/  PRMT R150, R156, 0x5410, R151.reuse ;  /* 0x000054109c967816 */ /* 0x100fe40000000097 */
[----:B------:R-:W-:Y:S02]  /*3a60*/  SHF.L.U64.HI R169, R151, 0x10, RZ ;  /* 0x0000001097a97819 */ /* 0x000fe400000102ff */
[----:B------:R-:W-:Y:S02]  /*3a70*/  PRMT R151, R208, 0x7610, R151 ;  /* 0x00007610d0977816 */ /* 0x000fe40000000097 */
[----:B------:R-:W-:Y:S01]  /*3a80*/  @P0 FMNMX R193, R193, |R157|, !PT ;  /* 0x4000009dc1c10209 */ /* 0x000fe20007800000 */
[----:B------:R-:W-:Y:S01]  /*3a90*/  @P1 FMUL R157, R157, R3 ;  /* 0x000000039d9d1220 */ /* 0x000fe20000400000 */
[----:B------:R-:W-:Y:S01]  /*3aa0*/  LOP3.LUT R139, R171, R250, RZ, 0xfc, !PT ;  /* 0x000000faab8b7212 */ /* 0x000fe200078efcff */
[----:B------:R-:W-:Y:S01]  /*3ab0*/  F2F.BF16.F32 R210, R210 ;  /* 0x000000d200d27304 */ /* 0x000fe20000202000 */
[----:B------:R-:W-:-:S02]  /*3ac0*/  F2FP.BF16.F32.PACK_AB R171, RZ, R152 ;  /* 0x00000098ffab723e */ /* 0x000fc400000010ff */
[----:B------:R-:W-:Y:S02]  /*3ad0*/  LOP3.LUT R152, R151, 0xffff, RZ, 0xc0, !PT ;  /* 0x0000ffff97987812 */ /* 0x000fe400078ec0ff */
[----:B------:R-:W-:Y:S01]  /*3ae0*/  @P0 FMNMX R193, R193, |R159|, !PT ;  /* 0x4000009fc1c10209 */ /* 0x000fe20007800000 */
[----:B------:R-:W-:Y:S01]  /*3af0*/  @P1 FMUL R159, R159, R3 ;  /* 0x000000039f9f1220 */ /* 0x000fe20000400000 */
[----:B------:R-:W-:Y:S02]  /*3b00*/  SHF.L.U64.HI R156, R152, 0x10, RZ ;  /* 0x00000010989c7819 */ /* 0x000fe400000102ff */
[----:B------:R-:W-:Y:S01]  /*3b10*/  @P0 FMNMX R193, R193, |R163|, !PT ;  /* 0x400000a3c1c10209 */ /* 0x000fe20007800000 */
[----:B------:R-:W-:Y:S01]  /*3b20*/  @P1 FMUL R163, R163, R3 ;  /* 0x00000003a3a31220 */ /* 0x000fe20000400000 */
[----:B------:R-:W-:Y:S02]  /*3b30*/  LOP3.LUT R153, R156, R153, RZ, 0xfc, !PT ;  /* 0x000000999c997212 */ /* 0x000fe400078efcff */
[----:B------:R-:W-:-:S02]  /*3b40*/  F2FP.BF16.F32.PACK_AB R156, RZ, R216 ;  /* 0x000000d8ff9c723e */ /* 0x000fc400000010ff */
[----:B------:R-:W-:Y:S01]  /*3b50*/  @P0 FMNMX R193, R193, |R161|, !PT ;  /* 0x400000a1c1c10209 */ /* 0x000fe20007800000 */
[-C--:B------:R-:W-:Y:S01]  /*3b60*/  @P1 FMUL R161, R161, R3.reuse ;  /* 0x00000003a1a11220 */ /* 0x080fe20000400000 */
[----:B------:R-:W-:Y:S01]  /*3b70*/  LOP3.LUT R169, R169, R206, RZ, 0xfc, !PT ;  /* 0x000000cea9a97212 */ /* 0x000fe200078efcff */
[----:B------:R-:W4:Y:S01]  /*3b80*/  F2F.BF16.F32 R163, R163 ;  /* 0x000000a300a37304 */ /* 0x000f220000202000 */
[----:B0-----:R-:W-:Y:S02]  /*3b90*/  SHF.L.U32 R162, R162, 0x10, RZ ;  /* 0x00000010a2a27819 */ /* 0x001fe400000006ff */
[----:B------:R-:W-:Y:S02]  /*3ba0*/  LOP3.LUT R156, R156, 0xffff, RZ, 0xc0, !PT ;  /* 0x0000ffff9c9c7812 */ /* 0x000fe400078ec0ff */
[----:B------:R-:W-:Y:S01]  /*3bb0*/  @P0 FMNMX R193, R193, |R222|, !PT ;  /* 0x400000dec1c10209 */ /* 0x000fe20007800000 */
[----:B------:R-:W-:Y:S01]  /*3bc0*/  @P1 FMUL R222, R222, R3 ;  /* 0x00000003dede1220 */ /* 0x000fe20000400000 */
[----:B-1----:R-:W-:Y:S01]  /*3bd0*/  LOP3.LUT R149, R149, R158, RZ, 0xfc, !PT ;  /* 0x0000009e95957212 */ /* 0x002fe200078efcff */
[----:B------:R-:W0:Y:S01]  /*3be0*/  F2F.BF16.F32 R161, R161 ;  /* 0x000000a100a17304 */ /* 0x000e220000202000 */
[----:B------:R-:W-:-:S02]  /*3bf0*/  LOP3.LUT R151, R169, R162, RZ, 0xfc, !PT ;  /* 0x000000a2a9977212 */ /* 0x000fc400078efcff */
[----:B------:R-:W-:Y:S02]  /*3c00*/  F2FP.BF16.F32.PACK_AB R169, RZ, R154 ;  /* 0x0000009affa9723e */ /* 0x000fe400000010ff */
[----:B------:R-:W-:Y:S02]  /*3c10*/  F2FP.BF16.F32.PACK_AB R158, RZ, R155 ;  /* 0x0000009bff9e723e */ /* 0x000fe400000010ff */
[----:B------:R-:W-:Y:S02]  /*3c20*/  SHF.L.U64.HI R155, R156, 0x10, RZ ;  /* 0x000000109c9b7819 */ /* 0x000fe400000102ff */
[----:B------:R-:W-:Y:S01]  /*3c30*/  @P0 FMNMX R193, R193, |R224|, !PT ;  /* 0x400000e0c1c10209 */ /* 0x000fe20007800000 */
[----:B------:R-:W-:Y:S01]  /*3c40*/  @P1 FMUL R224, R224, R3 ;  /* 0x00000003e0e01220 */ /* 0x000fe20000400000 */
[----:B------:R-:W-:Y:S02]  /*3c50*/  PRMT R154, R169, 0x5410, R156 ;  /* 0x00005410a99a7816 */ /* 0x000fe4000000009c */
[----:B---3--:R-:W-:-:S02]  /*3c60*/  LOP3.LUT R169, R155, R214, RZ, 0xfc, !PT ;  /* 0x000000d69ba97212 */ /* 0x008fc400078efcff */
[----:B------:R-:W-:Y:S01]  /*3c70*/  @P0 FMNMX R193, R193, |R165|, !PT ;  /* 0x400000a5c1c10209 */ /* 0x000fe20007800000 */
[-C--:B------:R-:W-:Y:S01]  /*3c80*/  @P1 FMUL R165, R165, R3.reuse ;  /* 0x00000003a5a51220 */ /* 0x080fe20000400000 */
[----:B------:R-:W-:Y:S02]  /*3c90*/  PRMT R155, R158, 0x7610, R155 ;  /* 0x000076109e9b7816 */ /* 0x000fe4000000009b */
[----:B------:R-:W-:Y:S02]  /*3ca0*/  PRMT R152, R171, 0x5410, R152 ;  /* 0x00005410ab987816 */ /* 0x000fe40000000098 */
[----:B------:R-:W-:Y:S01]  /*3cb0*/  F2FP.BF16.F32.PACK_AB R171, RZ, R144 ;  /* 0x00000090ffab723e */ /* 0x000fe200000010ff */
[----:B------:R-:W1:Y:S01]  /*3cc0*/  F2F.BF16.F32 R165, R165 ;  /* 0x000000a500a57304 */ /* 0x000e620000202000 */
[----:B------:R-:W-:Y:S01]  /*3cd0*/  @P0 FMNMX R193, R193, |R230|, !PT ;  /* 0x400000e6c1c10209 */ /* 0x000fe20007800000 */
[----:B------:R-:W-:Y:S01]  /*3ce0*/  @P1 FMUL R230, R230, R3 ;  /* 0x00000003e6e61220 */ /* 0x000fe20000400000 */
[----:B------:R-:W-:-:S02]  /*3cf0*/  LOP3.LUT R144, R155, 0xffff, RZ, 0xc0, !PT ;  /* 0x0000ffff9b907812 */ /* 0x000fc400078ec0ff */
[----:B------:R-:W-:Y:S02]  /*3d00*/  F2FP.BF16.F32.PACK_AB R158, RZ, R159 ;  /* 0x0000009fff9e723e */ /* 0x000fe400000010ff */
[----:B------:R-:W-:Y:S01]  /*3d10*/  @P0 FMNMX R193, R193, |R184|, !PT ;  /* 0x400000b8c1c10209 */ /* 0x000fe20007800000 */
[----:B------:R-:W3:Y:S01]  /*3d20*/  F2F.BF16.F32 R230, R230 ;  /* 0x000000e600e67304 */ /* 0x000ee20000202000 */
[--C-:B------:R-:W-:Y:S01]  /*3d30*/  PRMT R156, R171, 0x5410, R144.reuse ;  /* 0x00005410ab9c7816 */ /* 0x100fe20000000090 */
[-C--:B------:R-:W-:Y:S01]  /*3d40*/  @P1 FMUL R184, R184, R3.reuse ;  /* 0x00000003b8b81220 */ /* 0x080fe20000400000 */
[----:B------:R-:W-:Y:S02]  /*3d50*/  SHF.L.U64.HI R159, R144, 0x10, RZ ;  /* 0x00000010909f7819 */ /* 0x000fe400000102ff */
[----:B------:R-:W-:Y:S02]  /*3d60*/  PRMT R144, R158, 0x7610, R144 ;  /* 0x000076109e907816 */ /* 0x000fe40000000090 */
[----:B------:R-:W-:Y:S01]  /*3d70*/  @P0 FMNMX R193, R193, |R226|, !PT ;  /* 0x400000e2c1c10209 */ /* 0x000fe20007800000 */
[----:B------:R-:W-:Y:S01]  /*3d80*/  @P1 FMUL R226, R226, R3 ;  /* 0x00000003e2e21220 */ /* 0x000fe20000400000 */
[----:B------:R-:W-:-:S02]  /*3d90*/  SHF.L.U32 R212, R212, 0x10, RZ ;  /* 0x00000010d4d47819 */ /* 0x000fc400000006ff */
[----:B------:R-:W-:Y:S02]  /*3da0*/  LOP3.LUT R144, R144, 0xffff, RZ, 0xc0, !PT ;  /* 0x0000ffff90907812 */ /* 0x000fe400078ec0ff */
[----:B------:R-:W-:Y:S01]  /*3db0*/  @P0 FMNMX R193, R193, |R167|, !PT ;  /* 0x400000a7c1c10209 */ /* 0x000fe20007800000 */
[----:B------:R-:W-:Y:S01]  /*3dc0*/  @P1 FMUL R167, R167, R3 ;  /* 0x00000003a7a71220 */ /* 0x000fe20000400000 */
[----:B------:R-:W-:Y:S02]  /*3dd0*/  LOP3.LUT R155, R169, R212, RZ, 0xfc, !PT ;  /* 0x000000d4a99b7212 */ /* 0x000fe400078efcff */
[----:B------:R-:W-:Y:S02]  /*3de0*/  F2FP.BF16.F32.PACK_AB R169, RZ, R157 ;  /* 0x0000009dffa9723e */ /* 0x000fe400000010ff */
[----:B------:R-:W-:Y:S02]  /*3df0*/  SHF.L.U64.HI R160, R144, 0x10, RZ ;  /* 0x0000001090a07819 */ /* 0x000fe400000102ff */
[----:B------:R-:W-:Y:S01]  /*3e00*/  @P0 FMNMX R193, R193, |R232|, !PT ;  /* 0x400000e8c1c10209 */ /* 0x000fe20007800000 */
[----:B------:R-:W-:Y:S01]  /*3e10*/  @P1 FMUL R232, R232, R3 ;  /* 0x00000003e8e81220 */ /* 0x000fe20000400000 */
[----:B------:R-:W-:-:S02]  /*3e20*/  LOP3.LUT R159, R159, R220, RZ, 0xfc, !PT ;  /* 0x000000dc9f9f7212 */ /* 0x000fc400078efcff */
[----:B--2---:R-:W-:Y:S02]  /*3e30*/  SHF.L.U32 R218, R218, 0x10, RZ ;  /* 0x00000010dada7819 */ /* 0x004fe400000006ff */
[----:B------:R-:W-:Y:S01]  /*3e40*/  PRMT R158, R169, 0x5410, R144 ;  /* 0x00005410a99e7816 */ /* 0x000fe20000000090 */
[----:B------:R-:W-:Y:S01]  /*3e50*/  F2F.BF16.F32 R232, R232 ;  /* 0x000000e800e87304 */ /* 0x000fe20000202000 */
[----:B----4-:R-:W-:Y:S01]  /*3e60*/  LOP3.LUT R160, R160, R163, RZ, 0xfc, !PT ;  /* 0x000000a3a0a07212 */ /* 0x010fe200078efcff */
[----:B------:R-:W2:Y:S01]  /*3e70*/  @!P3 LDC.64 R168, c[0x0][0x230] ;  /* 0x00008c00ffa8bb82 */ /* 0x000ea20000000a00 */
[----:B0-----:R-:W-:Y:S02]  /*3e80*/  SHF.L.U32 R161, R161, 0x10, RZ ;  /* 0x00000010a1a17819 */ /* 0x001fe400000006ff */
[----:B------:R-:W-:Y:S02]  /*3e90*/  F2FP.BF16.F32.PACK_AB R144, RZ, R224 ;  /* 0x000000e0ff90723e */ /* 0x000fe400000010ff */
[----:B------:R-:W-:Y:S01]  /*3ea0*/  @P0 FMNMX R193, R193, |R228|, !PT ;  /* 0x400000e4c1c10209 */ /* 0x000fe20007800000 */
[----:B------:R0:W4:Y:S01]  /*3eb0*/  F2F.BF16.F32 R163, R167 ;  /* 0x000000a700a37304 */ /* 0x0001220000202000 */
[----:B------:R-:W-:Y:S01]  /*3ec0*/  LOP3.LUT R157, R159, R218, RZ, 0xfc, !PT ;  /* 0x000000da9f9d7212 */ /* 0x000fe200078efcff */
[----:B------:R-:W-:Y:S01]  /*3ed0*/  @P1 FMUL R228, R228, R3 ;  /* 0x00000003e4e41220 */ /* 0x000fe20000400000 */
[----:B------:R-:W-:-:S02]  /*3ee0*/  LOP3.LUT R159, R160, R161, RZ, 0xfc, !PT ;  /* 0x000000a1a09f7212 */ /* 0x000fc400078efcff */
[----:B------:R-:W-:Y:S02]  /*3ef0*/  F2FP.BF16.F32.PACK_AB R161, RZ, R222 ;  /* 0x000000deffa1723e */ /* 0x000fe400000010ff */
[----:B------:R-:W-:Y:S02]  /*3f00*/  LOP3.LUT R144, R144, 0xffff, RZ, 0xc0, !PT ;  /* 0x0000ffff90907812 */ /* 0x000fe400078ec0ff */
[----:B------:R-:W-:Y:S01]  /*3f10*/  @P0 FMNMX R193, R193, |R234|, !PT ;  /* 0x400000eac1c10209 */ /* 0x000fe20007800000 */
[----:B------:R-:W-:Y:S01]  /*3f20*/  @P1 FMUL R234, R234, R3 ;  /* 0x00000003eaea1220 */ /* 0x000fe20000400000 */
[----:B------:R-:W-:Y:S01]  /*3f30*/  SHF.L.U64.HI R162, R144, 0x10, RZ ;  /* 0x0000001090a27819 */ /* 0x000fe200000102ff */
[----:B0-----:R-:W0:Y:S01]  /*3f40*/  @!P3 LDC.64 R166, c[0x0][0x228] ;  /* 0x00008a00ffa6bb82 */ /* 0x001e220000000a00 */
[----:B------:R-:W-:Y:S02]  /*3f50*/  PRMT R160, R161, 0x5410, R144 ;  /* 0x00005410a1a07816 */ /* 0x000fe40000000090 */
[----:B------:R-:W-:-:S02]  /*3f60*/  F2FP.BF16.F32.PACK_AB R144, RZ, R226 ;  /* 0x000000e2ff90723e */ /* 0x000fc400000010ff */
[----:B------:R-:W-:Y:S01]  /*3f70*/  F2FP.BF16.F32.PACK_AB R161, RZ, R234 ;  /* 0x000000eaffa1723e */ /* 0x000fe200000010ff */
[----:B--2---:R-:W-:Y:S01]  /*3f80*/  @!P3 IMAD.WIDE R168, R195, 0x4, R168 ;  /* 0x00000004c3a8b825 */ /* 0x004fe200078e02a8 */
[----:B-1----:R-:W-:Y:S02]  /*3f90*/  LOP3.LUT R165, R162, R165, RZ, 0xfc, !PT ;  /* 0x000000a5a2a57212 */ /* 0x002fe400078efcff */
[----:B------:R-:W-:Y:S01]  /*3fa0*/  @P0 FMNMX R193, R193, |R186|, !PT ;  /* 0x400000bac1c10209 */ /* 0x000fe20007800000 */
[----:B------:R-:W-:Y:S01]  /*3fb0*/  @P1 FMUL R186, R186, R3 ;  /* 0x00000003baba1220 */ /* 0x000fe20000400000 */
[----:B---3--:R-:W-:Y:S02]  /*3fc0*/  SHF.L.U32 R230, R230, 0x10, RZ ;  /* 0x00000010e6e67819 */ /* 0x008fe400000006ff */
[----:B------:R-:W-:Y:S02]  /*3fd0*/  F2FP.BF16.F32.PACK_AB R184, RZ, R184 ;  /* 0x000000b8ffb8723e */ /* 0x000fe400000010ff */
[----:B------:R-:W-:Y:S01]  /*3fe0*/  LOP3.LUT R144, R144, 0xffff, RZ, 0xc0, !PT ;  /* 0x0000ffff90907812 */ /* 0x000fe200078ec0ff */
[----:B------:R-:W1:Y:S01]  /*3ff0*/  F2F.BF16.F32 R186, R186 ;  /* 0x000000ba00ba7304 */ /* 0x000e620000202000 */
[----:B------:R-:W-:-:S02]  /*4000*/  LOP3.LUT R198, R161, 0xffff, RZ, 0xc0, !PT ;  /* 0x0000ffffa1c67812 */ /* 0x000fc400078ec0ff */
[----:B------:R-:W-:Y:S01]  /*4010*/  @P0 FMNMX R193, R193, |R2|, !PT ;  /* 0x40000002c1c10209 */ /* 0x000fe20007800000 */
[----:B------:R-:W-:Y:S01]  /*4020*/  @P1 FMUL R2, R2, R3 ;  /* 0x0000000302021220 */ /* 0x000fe20000400000 */
[----:B------:R-:W-:Y:S02]  /*4030*/  LOP3.LUT R161, R165, R230, RZ, 0xfc, !PT ;  /* 0x000000e6a5a17212 */ /* 0x000fe400078efcff */
[----:B------:R-:W-:Y:S01]  /*4040*/  PRMT R165, R184, 0x7610, R165 ;  /* 0x00007610b8a57816 */ /* 0x000fe200000000a5 */
[----:B0-----:R-:W-:Y:S01]  /*4050*/  @!P3 IMAD.WIDE R166, R195, 0x4, R166 ;  /* 0x00000004c3a6b825 */ /* 0x001fe200078e02a6 */
[----:B------:R-:W-:Y:S01]  /*4060*/  SHF.L.U64.HI R164, R144, 0x10, RZ ;  /* 0x0000001090a47819 */ /* 0x000fe200000102ff */
[----:B------:R-:W0:Y:S01]  /*4070*/  F2F.BF16.F32 R2, R2 ;  /* 0x0000000200027304 */ /* 0x000e220000202000 */
[----:B------:R-:W-:Y:S02]  /*4080*/  PRMT R162, R165, 0x5410, R144 ;  /* 0x00005410a5a27816 */ /* 0x000fe40000000090 */
[----:B----4-:R-:W-:Y:S01]  /*4090*/  LOP3.LUT R163, R164, R163, RZ, 0xfc, !PT ;  /* 0x000000a3a4a37212 */ /* 0x010fe200078efcff */
[----:B------:R-:W-:Y:S01]  /*40a0*/  @!P3 STG.E desc[UR4][R166.64], R0 ;  /* 0x00000000a600b986 */ /* 0x000fe2000c101904 */
[----:B------:R-:W2:Y:S01]  /*40b0*/  LDC.64 R164, c[0x0][0x258] ;  /* 0x00009600ffa47b82 */ /* 0x000ea20000000a00 */
[----:B------:R-:W-:-:S02]  /*40c0*/  SHF.L.U64.HI R171, R198, 0x10, RZ ;  /* 0x00000010c6ab7819 */ /* 0x000fc400000102ff */
[----:B------:R-:W-:Y:S01]  /*40d0*/  F2FP.BF16.F32.PACK_AB R199, RZ, R228 ;  /* 0x000000e4ffc7723e */ /* 0x000fe200000010ff */
[----:B------:R2:W-:Y:S01]  /*40e0*/  @!P3 STG.E desc[UR4][R168.64], R145 ;  /* 0x00000091a800b986 */ /* 0x0005e2000c101904 */
[----:B-1----:R-:W-:Y:S02]  /*40f0*/  LOP3.LUT R171, R171, R186, RZ, 0xfc, !PT ;  /* 0x000000baabab7212 */ /* 0x002fe400078efcff */
[----:B------:R-:W-:Y:S02]  /*4100*/  PRMT R198, R199, 0x5410, R198 ;  /* 0x00005410c7c67816 */ /* 0x000fe400000000c6 */
[----:B------:R-:W-:Y:S02]  /*4110*/  IADD3 R173, R196, 0x100, RZ ;  /* 0x00000100c4ad7810 */ /* 0x000fe40007ffe0ff */
[----:B0-----:R-:W-:Y:S02]  /*4120*/  SHF.L.U32 R2, R2, 0x10, RZ ;  /* 0x0000001002027819 */ /* 0x001fe400000006ff */
[----:B------:R-:W-:-:S02]  /*4130*/  IADD3 R175, R196, 0x180, RZ ;  /* 0x00000180c4af7810 */ /* 0x000fc40007ffe0ff */
[----:B------:R-:W-:Y:S02]  /*4140*/  LOP3.LUT R199, R171, R2, RZ, 0xfc, !PT ;  /* 0x00000002abc77212 */ /* 0x000fe400078efcff */
[C---:B------:R-:W-:Y:S02]  /*4150*/  IADD3 R171, R196.reuse, 0x80, RZ ;  /* 0x00000080c4ab7810 */ /* 0x040fe40007ffe0ff */
[C---:B------:R-:W-:Y:S02]  /*4160*/  IADD3 R177, R196.reuse, 0x200, RZ ;  /* 0x00000200c4b17810 */ /* 0x040fe40007ffe0ff */
[C---:B------:R-:W-:Y:S02]  /*4170*/  IADD3 R179, R196.reuse, 0x280, RZ ;  /* 0x00000280c4b37810 */ /* 0x040fe40007ffe0ff */
[C---:B------:R-:W-:Y:S01]  /*4180*/  IADD3 R181, R196.reuse, 0x300, RZ ;  /* 0x00000300c4b57810 */ /* 0x040fe20007ffe0ff */
[----:B--2---:R-:W-:Y:S01]  /*4190*/  IMAD.WIDE.U32 R144, R171, 0x8, R164 ;  /* 0x00000008ab907825 */ /* 0x004fe200078e00a4 */
[----:B------:R-:W-:-:S02]  /*41a0*/  IADD3 R183, R196, 0x380, RZ ;  /* 0x00000380c4b77810 */ /* 0x000fc40007ffe0ff */
[C---:B------:R-:W-:Y:S01]  /*41b0*/  IADD3 R185, R196.reuse, 0x400, RZ ;  /* 0x00000400c4b97810 */ /* 0x040fe20007ffe0ff */
[--C-:B------:R-:W-:Y:S01]  /*41c0*/  IMAD.WIDE.U32 R166, R173, 0x8, R164.reuse ;  /* 0x00000008ada67825 */ /* 0x100fe200078e00a4 */
[C---:B------:R-:W-:Y:S02]  /*41d0*/  IADD3 R187, R196.reuse, 0x480, RZ ;  /* 0x00000480c4bb7810 */ /* 0x040fe40007ffe0ff */
[C---:B------:R-:W-:Y:S01]  /*41e0*/  IADD3 R189, R196.reuse, 0x500, RZ ;  /* 0x00000500c4bd7810 */ /* 0x040fe20007ffe0ff */
[--C-:B------:R-:W-:Y:S01]  /*41f0*/  IMAD.WIDE.U32 R168, R175, 0x8, R164.reuse ;  /* 0x00000008afa87825 */ /* 0x100fe200078e00a4 */
[C---:B------:R-:W-:Y:S02]  /*4200*/  IADD3 R191, R196.reuse, 0x580, RZ ;  /* 0x00000580c4bf7810 */ /* 0x040fe40007ffe0ff */
[C---:B------:R-:W-:Y:S01]  /*4210*/  IADD3 R201, R196.reuse, 0x600, RZ ;  /* 0x00000600c4c97810 */ /* 0x040fe20007ffe0ff */
[----:B------:R-:W-:Y:S01]  /*4220*/  IMAD.WIDE.U32 R170, R177, 0x8, R164 ;  /* 0x00000008b1aa7825 */ /* 0x000fe200078e00a4 */
[----:B------:R-:W-:-:S02]  /*4230*/  IADD3 R203, R196, 0x680, RZ ;  /* 0x00000680c4cb7810 */ /* 0x000fc40007ffe0ff */
[----:B------:R-:W-:Y:S01]  /*4240*/  SHF.L.U32 R204, R204, 0x10, RZ ;  /* 0x00000010cccc7819 */ /* 0x000fe200000006ff */
[--C-:B------:R-:W-:Y:S01]  /*4250*/  IMAD.WIDE.U32 R196, R196, 0x8, R164.reuse ;  /* 0x00000008c4c47825 */ /* 0x100fe200078e00a4 */
[----:B------:R-:W-:Y:S02]  /*4260*/  SHF.L.U32 R210, R210, 0x10, RZ ;  /* 0x00000010d2d27819 */ /* 0x000fe400000006ff */
[----:B------:R-:W-:Y:S01]  /*4270*/  LOP3.LUT R149, R149, R204, RZ, 0xfc, !PT ;  /* 0x000000cc95957212 */ /* 0x000fe200078efcff */
[--C-:B------:R-:W-:Y:S01]  /*4280*/  IMAD.WIDE.U32 R172, R179, 0x8, R164.reuse ;  /* 0x00000008b3ac7825 */ /* 0x100fe200078e00a4 */
[----:B------:R1:W-:Y:S01]  /*4290*/  STG.E.64 desc[UR4][R196.64], R132 ;  /* 0x00000084c4007986 */ /* 0x0003e2000c101b04 */
[----:B------:R-:W-:Y:S02]  /*42a0*/  LOP3.LUT R153, R153, R210, RZ, 0xfc, !PT ;  /* 0x000000d299997212 */ /* 0x000fe400078efcff */
[----:B------:R-:W-:Y:S01]  /*42b0*/  IMAD.WIDE.U32 R174, R181, 0x8, R164 ;  /* 0x00000008b5ae7825 */ /* 0x000fe200078e00a4 */
[----:B------:R1:W-:Y:S01]  /*42c0*/  STG.E.64 desc[UR4][R144.64], R134 ;  /* 0x0000008690007986 */ /* 0x0003e2000c101b04 */
[----:B------:R-:W-:-:S02]  /*42d0*/  SHF.L.U32 R232, R232, 0x10, RZ ;  /* 0x00000010e8e87819 */ /* 0x000fc400000006ff */
[--C-:B------:R-:W-:Y:S01]  /*42e0*/  IMAD.WIDE.U32 R176, R183, 0x8, R164.reuse ;  /* 0x00000008b7b07825 */ /* 0x100fe200078e00a4 */
[----:B------:R1:W-:Y:S01]  /*42f0*/  STG.E.64 desc[UR4][R166.64], R136 ;  /* 0x00000088a6007986 */ /* 0x0003e2000c101b04 */
[----:B------:R-:W-:Y:S02]  /*4300*/  LOP3.LUT R163, R163, R232, RZ, 0xfc, !PT ;  /* 0x000000e8a3a37212 */ /* 0x000fe400078efcff */
[--C-:B------:R-:W-:Y:S01]  /*4310*/  IMAD.WIDE.U32 R178, R185, 0x8, R164.reuse ;  /* 0x00000008b9b27825 */ /* 0x100fe200078e00a4 */
[----:B------:R1:W-:Y:S01]  /*4320*/  STG.E.64 desc[UR4][R168.64], R138 ;  /* 0x0000008aa8007986 */ /* 0x0003e2000c101b04 */
[----:B------:R-:W-:Y:S02]  /*4330*/  IADD3 R195, R195, UR7, RZ ;  /* 0x00000007c3c37c10 */ /* 0x000fe4000fffe0ff */
[----:B------:R-:W-:Y:S01]  /*4340*/  IMAD.WIDE.U32 R180, R187, 0x8, R164 ;  /* 0x00000008bbb47825 */ /* 0x000fe200078e00a4 */
[----:B------:R1:W-:Y:S01]  /*4350*/  STG.E.64 desc[UR4][R170.64], R140 ;  /* 0x0000008caa007986 */ /* 0x0003e2000c101b04 */
[----:B------:R-:W-:-:S02]  /*4360*/  ISETP.GE.AND P0, PT, R195, UR12, PT ;  /* 0x0000000cc3007c0c */ /* 0x000fc4000bf06270 */
[--C-:B------:R-:W-:Y:S01]  /*4370*/  IMAD.WIDE.U32 R182, R189, 0x8, R164.reuse ;  /* 0x00000008bdb67825 */ /* 0x100fe200078e00a4 */
[----:B------:R1:W-:Y:S01]  /*4380*/  STG.E.64 desc[UR4][R172.64], R142 ;  /* 0x0000008eac007986 */ /* 0x0003e2000c101b04 */
[----:B------:R-:W-:Y:S02]  /*4390*/  LOP3.LUT P2, RZ, R194, 0xff, RZ, 0xc0, !PT ;  /* 0x000000ffc2ff7812 */ /* 0x000fe4000784c0ff */
[--C-:B------:R-:W-:Y:S01]  /*43a0*/  IMAD.WIDE.U32 R184, R191, 0x8, R164.reuse ;  /* 0x00000008bfb87825 */ /* 0x100fe200078e00a4 */
[----:B------:R1:W-:Y:S01]  /*43b0*/  STG.E.64 desc[UR4][R174.64], R146 ;  /* 0x00000092ae007986 */ /* 0x0003e2000c101b04 */
[----:B------:R-:W-:Y:S02]  /*43c0*/  SEL R194, RZ, 0x1, P2 ;  /* 0x00000001ffc27807 */ /* 0x000fe40001000000 */
[--C-:B------:R-:W-:Y:S01]  /*43d0*/  IMAD.WIDE.U32 R186, R201, 0x8, R164.reuse ;  /* 0x00000008c9ba7825 */ /* 0x100fe200078e00a4 */
[----:B------:R1:W-:Y:S03]  /*43e0*/  STG.E.64 desc[UR4][R176.64], R148 ;  /* 0x00000094b0007986 */ /* 0x0003e6000c101b04 */
[--C-:B------:R-:W-:Y:S01]  /*43f0*/  IMAD.WIDE.U32 R188, R203, 0x8, R164.reuse ;  /* 0x00000008cbbc7825 */ /* 0x100fe200078e00a4 */
[----:B------:R1:W-:Y:S03]  /*4400*/  STG.E.64 desc[UR4][R178.64], R150 ;  /* 0x00000096b2007986 */ /* 0x0003e6000c101b04 */
        /* <DEDUP_REMOVED lines=10> */
.L_x_8787:
        /* <DEDUP_REMOVED lines=15> */
.L_x_8820:
[----:B------:R-:W-:Y:S01]  /*45a0*/  LOP3.LUT P0, RZ, R192, 0x1f, RZ, 0xc0, !PT ;  /* 0x0000001fc0ff7812 */ /* 0x000fe2000780c0ff */
        /* <DEDUP_REMOVED lines=27> */
.L_x_8823:
[----:B--2---:R-:W-:-:S07]  /*4760*/  FMNMX R7, R5, R2, !PT ;  /* 0x0000000205077209 */ /* 0x004fce0007800000 */
.L_x_8799:
[----:B------:R-:W-:Y:S05]  /*4770*/  BSYNC B0 ;  /* 0x0000000000007941 */ /* 0x000fea0003800000 */
.L_x_8798:
[----:B------:R-:W-:Y:S01]  /*4780*/  ISETP.NE.AND P0, PT, R192, RZ, PT ;  /* 0x000000ffc000720c */ /* 0x000fe20003f05270 */
[----:B------:R-:W-:-:S12]  /*4790*/  BSSY B0, `(.L_x_8796) ;  /* 0x0000004000007945 */ /* 0x000fd80003800000 */
[----:B------:R-:W-:Y:S05]  /*47a0*/  @P0 BRA `(.L_x_8801) ;  /* 0x0000000000080947 */ /* 0x000fea0003800000 */
[----:B0-----:R-:W0:Y:S02]  /*47b0*/  LDC.64 R4, c[0x0][0x288] ;  /* 0x0000a200ff047b82 */ /* 0x001e240000000a00 */
[----:B0-----:R2:W-:Y:S02]  /*47c0*/  REDG.E.MAX.S32.STRONG.GPU desc[UR4][R4.64], R7 ;  /* 0x000000070400798e */ /* 0x0015e4000d10e384 */
.L_x_8801:
[----:B------:R-:W-:Y:S05]  /*47d0*/  BSYNC B0 ;  /* 0x0000000000007941 */ /* 0x000fea0003800000 */
.L_x_8796:
        /* <DEDUP_REMOVED lines=13> */
[----:B012---:R-:W-:Y:S05]  /*48b0*/  CALL.REL.NOINC `($__internal_110_$__cuda_sm20_rcp_rn_f32_slowpath) ;  /* 0x00000010000c7944 */ /* 0x007fea0003c00000 */
[----:B------:R-:W-:Y:S01]  /*48c0*/  MOV R5, R209 ;  /* 0x000000d100057202 */ /* 0x000fe20000000f00 */
[----:B------:R-:W-:Y:S06]  /*48d0*/  BRA `(.L_x_8803) ;  /* 0x0000000000107947 */ /* 0x000fec0003800000 */
.L_x_8802:
[----:B------:R-:W3:Y:S02]  /*48e0*/  MUFU.RCP R0, R3 ;  /* 0x0000000300007308 */ /* 0x000ee40000001000 */
[----:B---3--:R-:W-:-:S04]  /*48f0*/  FFMA R2, R0, R3, -1 ;  /* 0xbf80000000027423 */ /* 0x008fc80000000003 */
[----:B0-2---:R-:W-:-:S04]  /*4900*/  FADD.FTZ R5, -R2, -RZ ;  /* 0x800000ff02057221 */ /* 0x005fc80000010100 */
[----:B------:R-:W-:-:S07]  /*4910*/  FFMA R5, R0, R5, R0 ;  /* 0x0000000500057223 */ /* 0x000fce0000000000 */
.L_x_8803:
[----:B------:R-:W0:Y:S02]  /*4920*/  LDC.64 R2, c[0x0][0x280] ;  /* 0x0000a000ff027b82 */ /* 0x000e240000000a00 */
[----:B0-----:R-:W-:Y:S01]  /*4930*/  STG.E desc[UR4][R2.64], R5 ;  /* 0x0000000502007986 */ /* 0x001fe2000c101904 */
[----:B------:R-:W-:Y:S05]  /*4940*/  EXIT ;  /* 0x000000000000794d */ /* 0x000fea0003800000 */
.L_x_8788:
[----:B------:R-:W-:Y:S01]  /*4950*/  HFMA2.MMA R210, -RZ, RZ, 0, 5.9604644775390625e-08 ;  /* 0x00000001ffd27435 */ /* 0x000fe200000001ff */
[----:B------:R-:W-:Y:S02]  /*4960*/  MOV R209, R0 ;  /* 0x0000000000d17202 */ /* 0x000fe40000000f00 */
[----:B------:R-:W-:Y:S02]  /*4970*/  MOV R211, 0x1f ;  /* 0x0000001f00d37802 */ /* 0x000fe40000000f00 */
[----:B------:R-:W-:-:S07]  /*4980*/  MOV R208, 0xffffffff ;  /* 0xffffffff00d07802 */ /* 0x000fce0000000f00 */
[----:B-----5:R-:W-:Y:S05]  /*4990*/  WARPSYNC.COLLECTIVE R208, `(.L_x_8804) ;  /* 0x00000000d0087348 */ /* 0x020fea0003c00000 */
[----:B------:R0:W1:Y:S02]  /*49a0*/  SHFL.BFLY P1, R207, R209, R210, R211 ;  /* 0x0c0000d2d1cf7389 */ /* 0x00006400000200d3 */
[----:B01---5:R-:W-:Y:S01]  /*49b0*/  ENDCOLLECTIVE ;  /* 0x000000000000791b */ /* 0x023fe20003800000 */
.L_x_8804:
[----:B------:R-:W-:Y:S01]  /*49c0*/  HFMA2.MMA R210, -RZ, RZ, 0, 1.1920928955078125e-07 ;  /* 0x00000002ffd27435 */ /* 0x000fe200000001ff */
[----:B------:R-:W-:-:S05]  /*49d0*/  MOV R199, R207 ;  /* 0x000000cf00c77202 */ /* 0x000fca0000000f00 */
[----:B------:R-:W-:-:S05]  /*49e0*/  FADD R199, R0, R199 ;  /* 0x000000c700c77221 */ /* 0x000fca0000000000 */
[----:B------:R-:W-:-:S07]  /*49f0*/  MOV R209, R199 ;  /* 0x000000c700d17202 */ /* 0x000fce0000000f00 */
[----:B------:R-:W-:Y:S05]  /*4a00*/  WARPSYNC.COLLECTIVE R208, `(.L_x_8805) ;  /* 0x00000000d0087348 */ /* 0x000fea0003c00000 */
[----:B------:R0:W1:Y:S02]  /*4a10*/  SHFL.BFLY P1, R207, R209, R210, R211 ;  /* 0x0c0000d2d1cf7389 */ /* 0x00006400000200d3 */
[----:B01----:R-:W-:Y:S01]  /*4a20*/  ENDCOLLECTIVE ;  /* 0x000000000000791b */ /* 0x003fe20003800000 */
.L_x_8805:
[----:B------:R-:W-:Y:S01]  /*4a30*/  HFMA2.MMA R210, -RZ, RZ, 0, 2.384185791015625e-07 ;  /* 0x00000004ffd27435 */ /* 0x000fe200000001ff */
[----:B------:R-:W-:-:S05]  /*4a40*/  MOV R198, R207 ;  /* 0x000000cf00c67202 */ /* 0x000fca0000000f00 */
[----:B------:R-:W-:-:S05]  /*4a50*/  FADD R204, R199, R198 ;  /* 0x000000c6c7cc7221 */ /* 0x000fca0000000000 */
[----:B------:R-:W-:-:S07]  /*4a60*/  MOV R209, R204 ;  /* 0x000000cc00d17202 */ /* 0x000fce0000000f00 */
[----:B------:R-:W-:Y:S05]  /*4a70*/  WARPSYNC.COLLECTIVE R208, `(.L_x_8806) ;  /* 0x00000000d0087348 */ /* 0x000fea0003c00000 */
[----:B------:R0:W1:Y:S02]  /*4a80*/  SHFL.BFLY P1, R207, R209, R210, R211 ;  /* 0x0c0000d2d1cf7389 */ /* 0x00006400000200d3 */
[----:B01----:R-:W-:Y:S01]  /*4a90*/  ENDCOLLECTIVE ;  /* 0x000000000000791b */ /* 0x003fe20003800000 */
.L_x_8806:
[----:B------:R-:W-:Y:S01]  /*4aa0*/  HFMA2.MMA R210, -RZ, RZ, 0, 4.76837158203125e-07 ;  /* 0x00000008ffd27435 */ /* 0x000fe200000001ff */
[----:B------:R-:W-:-:S05]  /*4ab0*/  MOV R205, R207 ;  /* 0x000000cf00cd7202 */ /* 0x000fca0000000f00 */
[----:B------:R-:W-:-:S05]  /*4ac0*/  FADD R205, R204, R205 ;  /* 0x000000cdcccd7221 */ /* 0x000fca0000000000 */
[----:B------:R-:W-:-:S07]  /*4ad0*/  MOV R209, R205 ;  /* 0x000000cd00d17202 */ /* 0x000fce0000000f00 */
[----:B------:R-:W-:Y:S05]  /*4ae0*/  WARPSYNC.COLLECTIVE R208, `(.L_x_8807) ;  /* 0x00000000d0087348 */ /* 0x000fea0003c00000 */
[----:B------:R0:W1:Y:S02]  /*4af0*/  SHFL.BFLY P1, R207, R209, R210, R211 ;  /* 0x0c0000d2d1cf7389 */ /* 0x00006400000200d3 */
[----:B01----:R-:W-:Y:S01]  /*4b00*/  ENDCOLLECTIVE ;  /* 0x000000000000791b */ /* 0x003fe20003800000 */
.L_x_8807:
[----:B------:R-:W-:Y:S01]  /*4b10*/  HFMA2.MMA R210, -RZ, RZ, 0, 9.5367431640625e-07 ;  /* 0x00000010ffd27435 */ /* 0x000fe200000001ff */
[----:B------:R-:W-:-:S05]  /*4b20*/  MOV R198, R207 ;  /* 0x000000cf00c67202 */ /* 0x000fca0000000f00 */
[----:B------:R-:W-:-:S05]  /*4b30*/  FADD R206, R205, R198 ;  /* 0x000000c6cdce7221 */ /* 0x000fca0000000000 */
[----:B------:R-:W-:-:S07]  /*4b40*/  MOV R209, R206 ;  /* 0x000000ce00d17202 */ /* 0x000fce0000000f00 */
[----:B------:R-:W-:Y:S05]  /*4b50*/  WARPSYNC.COLLECTIVE R208, `(.L_x_8808) ;  /* 0x00000000d0087348 */ /* 0x000fea0003c00000 */
[----:B------:R0:W1:Y:S02]  /*4b60*/  SHFL.BFLY P1, R207, R209, R210, R211 ;  /* 0x0c0000d2d1cf7389 */ /* 0x00006400000200d3 */
[----:B01----:R-:W-:Y:S01]  /*4b70*/  ENDCOLLECTIVE ;  /* 0x000000000000791b */ /* 0x003fe20003800000 */
.L_x_8808:
        /* <DEDUP_REMOVED lines=135> */
.L_x_8809:
[----:B------:R-:W-:Y:S01]  /*53f0*/  HFMA2.MMA R210, -RZ, RZ, 0, 1.1920928955078125e-07 ;  /* 0x00000002ffd27435 */ /* 0x000fe200000001ff */
[----:B------:R-:W-:-:S05]  /*5400*/  MOV R199, R207 ;  /* 0x000000cf00c77202 */ /* 0x000fca0000000f00 */
[----:B------:R-:W-:-:S05]  /*5410*/  FADD R199, R0, R199 ;  /* 0x000000c700c77221 */ /* 0x000fca0000000000 */
[----:B------:R-:W-:-:S07]  /*5420*/  MOV R209, R199 ;  /* 0x000000c700d17202 */ /* 0x000fce0000000f00 */
[----:B------:R-:W-:Y:S05]  /*5430*/  WARPSYNC.COLLECTIVE R208, `(.L_x_8810) ;  /* 0x00000000d0087348 */ /* 0x000fea0003c00000 */
[----:B------:R0:W1:Y:S02]  /*5440*/  SHFL.BFLY P1, R207, R209, R210, R211 ;  /* 0x0c0000d2d1cf7389 */ /* 0x00006400000200d3 */
[----:B01----:R-:W-:Y:S01]  /*5450*/  ENDCOLLECTIVE ;  /* 0x000000000000791b */ /* 0x003fe20003800000 */
.L_x_8810:
[----:B------:R-:W-:Y:S01]  /*5460*/  HFMA2.MMA R210, -RZ, RZ, 0, 2.384185791015625e-07 ;  /* 0x00000004ffd27435 */ /* 0x000fe200000001ff */
[----:B------:R-:W-:-:S05]  /*5470*/  MOV R204, R207 ;  /* 0x000000cf00cc7202 */ /* 0x000fca0000000f00 */
[----:B------:R-:W-:-:S05]  /*5480*/  FADD R204, R199, R204 ;  /* 0x000000ccc7cc7221 */ /* 0x000fca0000000000 */
[----:B------:R-:W-:-:S07]  /*5490*/  MOV R209, R204 ;  /* 0x000000cc00d17202 */ /* 0x000fce0000000f00 */
[----:B------:R-:W-:Y:S05]  /*54a0*/  WARPSYNC.COLLECTIVE R208, `(.L_x_8811) ;  /* 0x00000000d0087348 */ /* 0x000fea0003c00000 */
[----:B------:R0:W1:Y:S02]  /*54b0*/  SHFL.BFLY P1, R207, R209, R210, R211 ;  /* 0x0c0000d2d1cf7389 */ /* 0x00006400000200d3 */
[----:B01----:R-:W-:Y:S01]  /*54c0*/  ENDCOLLECTIVE ;  /* 0x000000000000791b */ /* 0x003fe20003800000 */
.L_x_8811:
[----:B------:R-:W-:Y:S01]  /*54d0*/  HFMA2.MMA R210, -RZ, RZ, 0, 4.76837158203125e-07 ;  /* 0x00000008ffd27435 */ /* 0x000fe200000001ff */
[----:B------:R-:W-:-:S05]  /*54e0*/  MOV R205, R207 ;  /* 0x000000cf00cd7202 */ /* 0x000fca0000000f00 */
[----:B------:R-:W-:-:S05]  /*54f0*/  FADD R205, R204, R205 ;  /* 0x000000cdcccd7221 */ /* 0x000fca0000000000 */
[----:B------:R-:W-:-:S07]  /*5500*/  MOV R209, R205 ;  /* 0x000000cd00d17202 */ /* 0x000fce0000000f00 */
[----:B------:R-:W-:Y:S05]  /*5510*/  WARPSYNC.COLLECTIVE R208, `(.L_x_8812) ;  /* 0x00000000d0087348 */ /* 0x000fea0003c00000 */
[----:B------:R0:W1:Y:S02]  /*5520*/  SHFL.BFLY P1, R207, R209, R210, R211 ;  /* 0x0c0000d2d1cf7389 */ /* 0x00006400000200d3 */
[----:B01----:R-:W-:Y:S01]  /*5530*/  ENDCOLLECTIVE ;  /* 0x000000000000791b */ /* 0x003fe20003800000 */
.L_x_8812:
[----:B------:R-:W-:Y:S01]  /*5540*/  HFMA2.MMA R210, -RZ, RZ, 0, 9.5367431640625e-07 ;  /* 0x00000010ffd27435 */ /* 0x000fe200000001ff */
[----:B------:R-:W-:-:S05]  /*5550*/  MOV R206, R207 ;  /* 0x000000cf00ce7202 */ /* 0x000fca0000000f00 */
[----:B------:R-:W-:-:S05]  /*5560*/  FADD R206, R205, R206 ;  /* 0x000000cecdce7221 */ /* 0x000fca0000000000 */
[----:B------:R-:W-:-:S07]  /*5570*/  MOV R209, R206 ;  /* 0x000000ce00d17202 */ /* 0x000fce0000000f00 */
[----:B------:R-:W-:Y:S05]  /*5580*/  WARPSYNC.COLLECTIVE R208, `(.L_x_8813) ;  /* 0x00000000d0087348 */ /* 0x000fea0003c00000 */
[----:B------:R0:W1:Y:S02]  /*5590*/  SHFL.BFLY P1, R207, R209, R210, R211 ;  /* 0x0c0000d2d1cf7389 */ /* 0x00006400000200d3 */
[----:B01----:R-:W-:Y:S01]  /*55a0*/  ENDCOLLECTIVE ;  /* 0x000000000000791b */ /* 0x003fe20003800000 */
.L_x_8813:
[----:B------:R-:W-:Y:S05]  /*55b0*/  BRA `(.L_x_8814) ;  /* 0xffffffbc00bc7947 */ /* 0x000fea000383ffff */
.L_x_8797:
[----:B------:R-:W-:Y:S01]  /*55c0*/  HFMA2.MMA R9, -RZ, RZ, 0, 1.847743988037109375e-06 ;  /* 0x0000001fff097435 */ /* 0x000fe200000001ff */
[----:B------:R-:W-:Y:S02]  /*55d0*/  MOV R6, 0x10 ;  /* 0x0000001000067802 */ /* 0x000fe40000000f00 */
[----:B------:R-:W-:-:S08]  /*55e0*/  MOV R208, 0xffffffff ;  /* 0xffffffff00d07802 */ /* 0x000fd00000000f00 */
[----:B-1---5:R-:W-:Y:S05]  /*55f0*/  WARPSYNC.COLLECTIVE R208, `(.L_x_8815) ;  /* 0x00000000d0087348 */ /* 0x022fea0003c00000 */
[----:B------:R0:W2:Y:S02]  /*5600*/  SHFL.DOWN P0, R4, R193, R6, R9 ;  /* 0x08000006c1047389 */ /* 0x0000a40000000009 */
[----:B012--5:R-:W-:Y:S01]  /*5610*/  ENDCOLLECTIVE ;  /* 0x000000000000791b */ /* 0x027fe20003800000 */
.L_x_8815:
[----:B------:R-:W-:Y:S01]  /*5620*/  HFMA2.MMA R6, -RZ, RZ, 0, 4.76837158203125e-07 ;  /* 0x00000008ff067435 */ /* 0x000fe200000001ff */
[----:B------:R-:W-:-:S04]  /*5630*/  MOV R0, R4 ;  /* 0x0000000400007202 */ /* 0x000fc80000000f00 */
[----:B------:R-:W-:-:S04]  /*5640*/  FMNMX R0, R0, R193, !PT ;  /* 0x000000c100007209 */ /* 0x000fc80007800000 */
[----:B------:R-:W-:-:S07]  /*5650*/  MOV R193, R0 ;  /* 0x0000000000c17202 */ /* 0x000fce0000000f00 */
[----:B------:R-:W-:Y:S05]  /*5660*/  WARPSYNC.COLLECTIVE R208, `(.L_x_8816) ;  /* 0x00000000d0087348 */ /* 0x000fea0003c00000 */
[----:B------:R0:W1:Y:S02]  /*5670*/  SHFL.DOWN P0, R4, R193, R6, R9 ;  /* 0x08000006c1047389 */ /* 0x0000640000000009 */
[----:B01----:R-:W-:Y:S01]  /*5680*/  ENDCOLLECTIVE ;  /* 0x000000000000791b */ /* 0x003fe20003800000 */
.L_x_8816:
[----:B------:R-:W-:Y:S01]  /*5690*/  HFMA2.MMA R6, -RZ, RZ, 0, 2.384185791015625e-07 ;  /* 0x00000004ff067435 */ /* 0x000fe200000001ff */
[----:B------:R-:W-:-:S04]  /*56a0*/  MOV R5, R4 ;  /* 0x0000000400057202 */ /* 0x000fc80000000f00 */
[----:B------:R-:W-:-:S04]  /*56b0*/  FMNMX R5, R0, R5, !PT ;  /* 0x0000000500057209 */ /* 0x000fc80007800000 */
[----:B------:R-:W-:-:S07]  /*56c0*/  MOV R193, R5 ;  /* 0x0000000500c17202 */ /* 0x000fce0000000f00 */
[----:B------:R-:W-:Y:S05]  /*56d0*/  WARPSYNC.COLLECTIVE R208, `(.L_x_8817) ;  /* 0x00000000d0087348 */ /* 0x000fea0003c00000 */
[----:B------:R0:W1:Y:S02]  /*56e0*/  SHFL.DOWN P0, R4, R193, R6, R9 ;  /* 0x08000006c1047389 */ /* 0x0000640000000009 */
[----:B01----:R-:W-:Y:S01]  /*56f0*/  ENDCOLLECTIVE ;  /* 0x000000000000791b */ /* 0x003fe20003800000 */
.L_x_8817:
[----:B------:R-:W-:Y:S01]  /*5700*/  HFMA2.MMA R6, -RZ, RZ, 0, 1.1920928955078125e-07 ;  /* 0x00000002ff067435 */ /* 0x000fe200000001ff */
[----:B------:R-:W-:-:S04]  /*5710*/  MOV R2, R4 ;  /* 0x0000000400027202 */ /* 0x000fc80000000f00 */
[----:B------:R-:W-:-:S04]  /*5720*/  FMNMX R2, R5, R2, !PT ;  /* 0x0000000205027209 */ /* 0x000fc80007800000 */
[----:B------:R-:W-:-:S07]  /*5730*/  MOV R193, R2 ;  /* 0x0000000200c17202 */ /* 0x000fce0000000f00 */
[----:B------:R-:W-:Y:S05]  /*5740*/  WARPSYNC.COLLECTIVE R208, `(.L_x_8818) ;  /* 0x00000000d0087348 */ /* 0x000fea0003c00000 */
[----:B------:R0:W1:Y:S02]  /*5750*/  SHFL.DOWN P0, R4, R193, R6, R9 ;  /* 0x08000006c1047389 */ /* 0x0000640000000009 */
[----:B01----:R-:W-:Y:S01]  /*5760*/  ENDCOLLECTIVE ;  /* 0x000000000000791b */ /* 0x003fe20003800000 */
.L_x_8818:
[----:B------:R-:W-:Y:S01]  /*5770*/  HFMA2.MMA R6, -RZ, RZ, 0, 5.9604644775390625e-08 ;  /* 0x00000001ff067435 */ /* 0x000fe200000001ff */
[----:B------:R-:W-:-:S04]  /*5780*/  MOV R7, R4 ;  /* 0x0000000400077202 */ /* 0x000fc80000000f00 */
[----:B------:R-:W-:-:S04]  /*5790*/  FMNMX R7, R2, R7, !PT ;  /* 0x0000000702077209 */ /* 0x000fc80007800000 */
[----:B------:R-:W-:-:S07]  /*57a0*/  MOV R193, R7 ;  /* 0x0000000700c17202 */ /* 0x000fce0000000f00 */
[----:B------:R-:W-:Y:S05]  /*57b0*/  WARPSYNC.COLLECTIVE R208, `(.L_x_8819) ;  /* 0x00000000d0087348 */ /* 0x000fea0003c00000 */
[----:B------:R0:W1:Y:S02]  /*57c0*/  SHFL.DOWN P0, R4, R193, R6, R9 ;  /* 0x08000006c1047389 */ /* 0x0000640000000009 */
[----:B01----:R-:W-:Y:S01]  /*57d0*/  ENDCOLLECTIVE ;  /* 0x000000000000791b */ /* 0x003fe20003800000 */
.L_x_8819:
[----:B------:R-:W-:Y:S05]  /*57e0*/  BRA `(.L_x_8820) ;  /* 0xffffffec006c7947 */ /* 0x000fea000383ffff */
.L_x_8800:
[----:B------:R-:W-:Y:S01]  /*57f0*/  HFMA2.MMA R6, -RZ, RZ, 0, 1.1920928955078125e-07 ;  /* 0x00000002ff067435 */ /* 0x000fe200000001ff */
[----:B--2---:R-:W-:Y:S02]  /*5800*/  MOV R193, R0 ;  /* 0x0000000000c17202 */ /* 0x004fe40000000f00 */
[----:B------:R-:W-:Y:S02]  /*5810*/  MOV R9, 0x1f ;  /* 0x0000001f00097802 */ /* 0x000fe40000000f00 */
[----:B------:R-:W-:-:S07]  /*5820*/  MOV R208, 0xffffffff ;  /* 0xffffffff00d07802 */ /* 0x000fce0000000f00 */
[----:B01---5:R-:W-:Y:S05]  /*5830*/  WARPSYNC.COLLECTIVE R208, `(.L_x_8821) ;  /* 0x00000000d0087348 */ /* 0x023fea0003c00000 */
[----:B------:R2:W3:Y:S02]  /*5840*/  SHFL.DOWN P0, R4, R193, R6, R9 ;  /* 0x08000006c1047389 */ /* 0x0004e40000000009 */
[----:B0123-5:R-:W-:Y:S01]  /*5850*/  ENDCOLLECTIVE ;  /* 0x000000000000791b */ /* 0x02ffe20003800000 */
.L_x_8821:
[----:B------:R-:W-:Y:S01]  /*5860*/  HFMA2.MMA R6, -RZ, RZ, 0, 5.9604644775390625e-08 ;  /* 0x00000001ff067435 */ /* 0x000fe200000001ff */
[----:B------:R-:W-:-:S04]  /*5870*/  MOV R5, R4 ;  /* 0x0000000400057202 */ /* 0x000fc80000000f00 */
[----:B------:R-:W-:-:S04]  /*5880*/  FMNMX R5, R5, R0, !PT ;  /* 0x0000000005057209 */ /* 0x000fc80007800000 */
[----:B------:R-:W-:-:S07]  /*5890*/  MOV R193, R5 ;  /* 0x0000000500c17202 */ /* 0x000fce0000000f00 */
[----:B------:R-:W-:Y:S05]  /*58a0*/  WARPSYNC.COLLECTIVE R208, `(.L_x_8822) ;  /* 0x00000000d0087348 */ /* 0x000fea0003c00000 */
[----:B------:R0:W1:Y:S02]  /*58b0*/  SHFL.DOWN P0, R4, R193, R6, R9 ;  /* 0x08000006c1047389 */ /* 0x0000640000000009 */
[----:B01----:R-:W-:Y:S01]  /*58c0*/  ENDCOLLECTIVE ;  /* 0x000000000000791b */ /* 0x003fe20003800000 */
.L_x_8822:
[----:B------:R-:W-:Y:S01]  /*58d0*/  MOV R2, R4 ;  /* 0x0000000400027202 */ /* 0x000fe20000000f00 */
[----:B------:R-:W-:Y:S06]  /*58e0*/  BRA `(.L_x_8823) ;  /* 0xffffffec009c7947 */ /* 0x000fec000383ffff */
        .weak           $__internal_110_$__cuda_sm20_rcp_rn_f32_slowpath
        .type           $__internal_110_$__cuda_sm20_rcp_rn_f32_slowpath,@function
        .size           $__internal_110_$__cuda_sm20_rcp_rn_f32_slowpath,(.L_x_14446 - $__internal_110_$__cuda_sm20_rcp_rn_f32_slowpath)
$__internal_110_$__cuda_sm20_rcp_rn_f32_slowpath:
        /* <DEDUP_REMOVED lines=15> */
.L_x_8825:
        /* <DEDUP_REMOVED lines=33> */
.L_x_8827:
[----:B------:R0:W1:Y:S02]  /*5bf0*/  MUFU.RCP R209, R2 ;  /* 0x0000000200d17308 */ /* 0x0000640000001000 */
.L_x_8826:
[----:B------:R-:W-:Y:S05]  /*5c00*/  BSYNC B1 ;  /* 0x0000000000017941 */ /* 0x000fea0003800000 */
.L_x_8824:
[----:B------:R-:W-:Y:S01]  /*5c10*/  HFMA2.MMA R211, -RZ, RZ, 0, 0 ;  /* 0x00000000ffd37435 */ /* 0x000fe200000001ff */
[----:B------:R-:W-:-:S05]  /*5c20*/  MOV R210, R213 ;  /* 0x000000d500d27202 */ /* 0x000fca0000000f00 */
[----:B01----:R-:W-:Y:S05]  /*5c30*/  RET.REL.NODEC R210 `(_ZN18transformer_engine13normalization19ln_fwd_tuned_kernelINS0_13Kernel_traitsIff13__nv_bfloat16fjLj8192ELj1ELj1ELj4ELj16ENS0_18Kernel_traits_baseILj8192EffS3_fjLj128EEEEEEEvNS0_19ForwardKernelParamsE) ;  /* 0xffffffa0d2f07950 */ /* 0x003fea0003c3ffff */
.L_x_8828:
        /* <DEDUP_REMOVED lines=12> */
.L_x_14446:


//--------------------- .text._ZN18transformer_engine13normalization19ln_fwd_tuned_kernelINS0_13Kernel_traitsI13__nv_bfloat16S3_S3_fjLj8192ELj1ELj1ELj4ELj16ENS0_18Kernel_traits_baseILj8192ES3_S3_S3_fjLj128EEEEEEEvNS0_19ForwardKernelParamsE --------------------------
	.section	.text._ZN18transformer_engine13normalization19ln_fwd_tuned_kernelINS0_13Kernel_traitsI13__nv_bfloat16S3_S3_fjLj8192ELj1ELj1ELj4ELj16ENS0_18Kernel_traits_baseILj8192ES3_S3_S3_fjLj128EEEEEEEvNS0_19ForwardKernelParamsE,"ax",@progbits
	.align	128
        .global         _ZN18transformer_engine13normalization19ln_fwd_tuned_kernelINS0_13Kernel_traitsI13__nv_bfloat16S3_S3_fjLj8192ELj1ELj1ELj4ELj16ENS0_18Kernel_traits_baseILj8192ES3_S3_S3_fjLj128EEEEEEEvNS0_19ForwardKernelParamsE
        .type           _ZN18transformer_engine13normalization19ln_fwd_tuned_kernelINS0_13Kernel_traitsI13__nv_bfloat16S3_S3_fjLj8192ELj1ELj1ELj4ELj16ENS0_18Kernel_traits_baseILj8192ES3_S3_S3_fjLj128EEEEEEEvNS0_19ForwardKernelParamsE,@function
        .size           _ZN18transformer_engine13normalization19ln_fwd_tuned_kernelINS0_13Kernel_traitsI13__nv_bfloat16S3_S3_fjLj8192ELj1ELj1ELj4ELj16ENS0_18Kernel_traits_baseILj8192ES3_S3_S3_fjLj128EEEEEEEvNS0_19ForwardKernelParamsE,(.L_x_14447 - _ZN18transformer_engine13normalization19ln_fwd_tuned_kernelINS0_13Kernel_traitsI13__nv_bfloat16S3_S3_fjLj8192ELj1ELj1ELj4ELj16ENS0_18Kernel_traits_baseILj8192ES3_S3_S3_fjLj128EEEEEEEvNS0_19ForwardKernelParamsE)
        .other          _ZN18transformer_engine13normalization19ln_fwd_tuned_kernelINS0_13Kernel_traitsI13__nv_bfloat16S3_S3_fjLj8192ELj1ELj1ELj4ELj16ENS0_18Kernel_traits_baseILj8192ES3_S3_S3_fjLj128EEEEEEEvNS0_19ForwardKernelParamsE,@"STO_CUDA_ENTRY STV_DEFAULT"
_ZN18transformer_engine13normalization19ln_fwd_tuned_kernelINS0_13Kernel_traitsI13__nv_bfloat16S3_S3_fjLj8192ELj1ELj1ELj4ELj16ENS0_18Kernel_traits_baseILj8192ES3_S3_S3_fjLj128EEEEEEEvNS0_19ForwardKernelParamsE:
.text._ZN18transformer_engine13normalization19ln_fwd_tuned_kernelINS0_13Kernel_traitsI13__nv_bfloat16S3_S3_fjLj8192ELj1ELj1ELj4ELj16ENS0_18Kernel_traits_baseILj8192ES3_S3_S3_fjLj128EEEEEEEvNS0_19ForwardKernelParamsE:
        /* <DEDUP_REMOVED lines=45> */
.L_x_8837:
[----:B-1----:R-:W1:Y:S01]  /*02d0*/  LDC.64 R104, c[0x0][0x220] ;  /* 0x00008800ff687b82 */ /* 0x002e620000000a00 */
[----:B------:R-:W-:Y:S02]  /*02e0*/  LOP3.LUT R9, R13, 0x7f, RZ, 0xc0, !PT ;  /* 0x0000007f0d097812 */ /* 0x000fe400078ec0ff */
[----:B------:R-:W-:-:S04]  /*02f0*/  SHF.L.U32 R0, R11, 0xa, RZ ;  /* 0x0000000a0b007819 */ /* 0x000fc800000006ff */
[----:B------:R-:W-:-:S05]  /*0300*/  LOP3.LUT R9, R0, 0xfffffc00, R9, 0xe2, !PT ;  /* 0xfffffc0000097812 */ /* 0x000fca00078ee209 */
[----:B-1----:R-:W-:-:S06]  /*0310*/  IMAD.WIDE.U32 R108, R9, 0x10, R104 ;  /* 0x00000010096c7825 */ /* 0x002fcc00078e0068 */
[----:B------:R-:W2:Y:S01]  /*0320*/  LDG.E.128 R108, desc[UR4][R108.64] ;  /* 0x000000046c6c7981 */ /* 0x000ea2000c1e1d00 */
[----:B------:R-:W-:-:S05]  /*0330*/  LOP3.LUT R17, R9, 0x80, RZ, 0xfc, !PT ;  /* 0x0000008009117812 */ /* 0x000fca00078efcff */
[----:B------:R-:W-:-:S06]  /*0340*/  IMAD.WIDE.U32 R16, R17, 0x10, R104 ;  /* 0x0000001011107825 */ /* 0x000fcc00078e0068 */
[----:B------:R-:W3:Y:S01]  /*0350*/  LDG.E.128 R16, desc[UR4][R16.64] ;  /* 0x0000000410107981 */ /* 0x000ee2000c1e1d00 */
[----:B------:R-:W-:-:S05]  /*0360*/  LOP3.LUT R85, R9, 0x100, RZ, 0xfc, !PT ;  /* 0x0000010009557812 */ /* 0x000fca00078efcff */
[----:B------:R-:W-:-:S06]  /*0370*/  IMAD.WIDE.U32 R84, R85, 0x10, R104 ;  /* 0x0000001055547825 */ /* 0x000fcc00078e0068 */
[----:B------:R-:W4:Y:S01]  /*0380*/  LDG.E.128 R84, desc[UR4][R84.64] ;  /* 0x0000000454547981 */ /* 0x000f22000c1e1d00 */
        /* <DEDUP_REMOVED lines=12> */
[----:B0-----:R-:W-:-:S05]  /*0450*/  LOP3.LUT R3, R9, 0x380, RZ, 0xfc, !PT ;  /* 0x0000038009037812 */ /* 0x001fca00078efcff */
        /* <DEDUP_REMOVED lines=13> */
[----:B------:R-:W-:Y:S02]  /*0530*/  SHF.L.U32 R4, R110, 0x10, RZ ;  /* 0x000000106e047819 */ /* 0x000fe400000006ff */
[----:B------:R-:W-:Y:S01]  /*0540*/  SHF.L.U32 R2, R111, 0x10, RZ ;  /* 0x000000106f027819 */ /* 0x000fe200000006ff */
[--C-:B------:R-:W-:Y:S01]  /*0550*/  FADD R0, R6, R3.reuse ;  /* 0x0000000306007221 */ /* 0x100fe20000000000 */
[----:B------:R-:W-:-:S03]  /*0560*/  PRMT R3, R110, 0x7632, R3 ;  /* 0x000076326e037816 */ /* 0x000fc60000000003 */
[--C-:B------:R-:W-:Y:S01]  /*0570*/  FADD R15, R5, R0.reuse ;  /* 0x00000000050f7221 */ /* 0x100fe20000000000 */
[----:B------:R-:W-:Y:S02]  /*0580*/  SHF.L.U32 R3, R3, 0x10, RZ ;  /* 0x0000001003037819 */ /* 0x000fe400000006ff */
[----:B------:R-:W-:Y:S01]  /*0590*/  PRMT R0, R111, 0x7632, R0 ;  /* 0x000076326f007816 */ /* 0x000fe20000000000 */
[----:B------:R-:W-:-:S03]  /*05a0*/  FADD R108, R4, R15 ;  /* 0x0000000f046c7221 */ /* 0x000fc60000000000 */
[----:B------:R-:W-:Y:S01]  /*05b0*/  SHF.L.U32 R0, R0, 0x10, RZ ;  /* 0x0000001000007819 */ /* 0x000fe200000006ff */
[--C-:B------:R-:W-:Y:S01]  /*05c0*/  FADD R15, R3, R108.reuse ;  /* 0x0000006c030f7221 */ /* 0x100fe20000000000 */
[----:B---3--:R-:W-:-:S03]  /*05d0*/  PRMT R108, R16, 0x7632, R108 ;  /* 0x00007632106c7816 */ /* 0x008fc6000000006c */
[----:B------:R-:W-:Y:S01]  /*05e0*/  FADD R109, R2, R15 ;  /* 0x0000000f026d7221 */ /* 0x000fe20000000000 */
[----:B------:R-:W-:Y:S02]  /*05f0*/  SHF.L.U32 R15, R16, 0x10, RZ ;  /* 0x00000010100f7819 */ /* 0x000fe400000006ff */
[----:B------:R-:W-:Y:S01]  /*0600*/  SHF.L.U32 R16, R108, 0x10, RZ ;  /* 0x000000106c107819 */ /* 0x000fe200000006ff */
[--C-:B------:R-:W-:Y:S01]  /*0610*/  FADD R110, R0, R109.reuse ;  /* 0x0000006d006e7221 */ /* 0x100fe20000000000 */
        /* <DEDUP_REMOVED lines=9> */
[--C-:B------:R-:W-:Y:S01]  /*06b0*/  FADD R111, R17, R110.reuse ;  /* 0x0000006e116f7221 */ /* 0x100fe20000000000 */
[C---:B------:R-:W-:Y:S02]  /*06c0*/  PRMT R110, R19.reuse, 0x7632, R110 ;  /* 0x00007632136e7816 */ /* 0x040fe4000000006e */
[----:B------:R-:W-:Y:S01]  /*06d0*/  SHF.L.U32 R19, R19, 0x10, RZ ;  /* 0x0000001013137819 */ /* 0x000fe200000006ff */
[----:B------:R-:W-:Y:S01]  /*06e0*/  FADD R112, R18, R111 ;  /* 0x0000006f12707221 */ /* 0x000fe20000000000 */
[----:B------:R-:W-:Y:S02]  /*06f0*/  SHF.L.U32 R110, R110, 0x10, RZ ;  /* 0x000000106e6e7819 */ /* 0x000fe400000006ff */
[----:B----4-:R-:W-:Y:S01]  /*0700*/  SHF.L.U32 R111, R84, 0x10, RZ ;  /* 0x00000010546f7819 */ /* 0x010fe200000006ff */
[----:B------:R-:W-:Y:S01]  /*0710*/  FADD R112, R109, R112 ;  /* 0x000000706d707221 */ /* 0x000fe20000000000 */
[----:B------:R-:W-:-:S03]  /*0720*/  PRMT R128, R99, 0x7632, R128 ;  /* 0x0000763263807816 */ /* 0x000fc60000000080 */
[--C-:B------:R-:W-:Y:S01]  /*0730*/  FADD R113, R19, R112.reuse ;  /* 0x0000007013717221 */ /* 0x100fe20000000000 */
[----:B------:R-:W-:Y:S02]  /*0740*/  PRMT R112, R84, 0x7632, R112 ;  /* 0x0000763254707816 */ /* 0x000fe40000000070 */
        /* <DEDUP_REMOVED lines=20> */
[C---:B------:R-:W-:Y:S02]  /*0890*/  SHF.L.U32 R115, R88.reuse, 0x10, RZ ;  /* 0x0000001058737819 */ /* 0x040fe400000006ff */
[----:B------:R-:W-:Y:S01]  /*08a0*/  PRMT R132, R101, 0x7632, R132 ;  /* 0x0000763265847816 */ /* 0x000fe20000000084 */
[--C-:B------:R-:W-:Y:S01]  /*08b0*/  FADD R117, R87, R116.reuse ;  /* 0x0000007457757221 */ /* 0x100fe20000000000 */
[----:B------:R-:W-:Y:S02]  /*08c0*/  PRMT R116, R88, 0x7632, R116 ;  /* 0x0000763258747816 */ /* 0x000fe40000000074 */
        /* <DEDUP_REMOVED lines=19> */
[--C-:B------:R-:W-:Y:S01]  /*0a00*/  FADD R120, R90, R119.reuse ;  /* 0x000000775a787221 */ /* 0x100fe20000000000 */
[----:B------:R-:W-:-:S02]  /*0a10*/  PRMT R119, R92, 0x7632, R119 ;  /* 0x000076325c777816 */ /* 0x000fc40000000077 */
[----:B------:R-:W-:Y:S01]  /*0a20*/  SHF.L.U32 R92, R92, 0x10, RZ ;  /* 0x000000105c5c7819 */ /* 0x000fe200000006ff */
[--C-:B------:R-:W-:Y:S01]  /*0a30*/  FADD R121, R91, R120.reuse ;  /* 0x000000785b797221 */ /* 0x100fe20000000000 */
[----:B------:R-:W-:Y:S02]  /*0a40*/  SHF.L.U32 R119, R119, 0x10, RZ ;  /* 0x0000001077777819 */ /* 0x000fe400000006ff */
[C---:B------:R-:W-:Y:S01]  /*0a50*/  PRMT R120, R93.reuse, 0x7632, R120 ;  /* 0x000076325d787816 */ /* 0x040fe20000000078 */
[----:B------:R-:W-:Y:S01]  /*0a60*/  FADD R121, R118, R121 ;  /* 0x0000007976797221 */ /* 0x000fe20000000000 */
[----:B------:R-:W-:Y:S02]  /*0a70*/  SHF.L.U32 R93, R93, 0x10, RZ ;  /* 0x000000105d5d7819 */ /* 0x000fe400000006ff */
[----:B------:R-:W-:Y:S01]  /*0a80*/  SHF.L.U32 R120, R120, 0x10, RZ ;  /* 0x0000001078787819 */ /* 0x000fe200000006ff */
[--C-:B------:R-:W-:Y:S01]  /*0a90*/  FADD R122, R92, R121.reuse ;  /* 0x000000795c7a7221 */ /* 0x100fe20000000000 */
[----:B------:R-:W-:-:S02]  /*0aa0*/  PRMT R121, R94, 0x7632, R121 ;  /* 0x000076325e797816 */ /* 0x000fc40000000079 */
[----:B------:R-:W-:Y:S01]  /*0ab0*/  SHF.L.U32 R94, R94, 0x10, RZ ;  /* 0x000000105e5e7819 */ /* 0x000fe200000006ff */
[----:B------:R-:W-:Y:S01]  /*0ac0*/  FADD R122, R119, R122 ;  /* 0x0000007a777a7221 */ /* 0x000fe20000000000 */
[----:B------:R-:W-:Y:S02]  /*0ad0*/  SHF.L.U32 R121, R121, 0x10, RZ ;  /* 0x0000001079797819 */ /* 0x000fe400000006ff */
[----:B------:R-:W-:Y:S01]  /*0ae0*/  SHF.L.U32 R102, R102, 0x10, RZ ;  /* 0x0000001066667819 */ /* 0x000fe200000006ff */
[--C-:B------:R-:W-:Y:S01]  /*0af0*/  FADD R123, R93, R122.reuse ;  /* 0x0000007a5d7b7221 */ /* 0x100fe20000000000 */
[C---:B------:R-:W-:Y:S02]  /*0b00*/  PRMT R122, R95.reuse, 0x7632, R122 ;  /* 0x000076325f7a7816 */ /* 0x040fe4000000007a */
[----:B------:R-:W-:Y:S01]  /*0b10*/  SHF.L.U32 R95, R95, 0x10, RZ ;  /* 0x000000105f5f7819 */ /* 0x000fe200000006ff */
        /* <DEDUP_REMOVED lines=22> */
[----:B------:R-:W-:Y:S02]  /*0c80*/  PRMT R126, R98, 0x7632, R126 ;  /* 0x00007632627e7816 */ /* 0x000fe4000000007e */
[----:B------:R-:W-:Y:S01]  /*0c90*/  PRMT R137, R106, 0x7632, R137 ;  /* 0x000076326a897816 */ /* 0x000fe20000000089 */
[----:B------:R-:W-:Y:S01]  /*0ca0*/  FADD R98, R124, R127 ;  /* 0x0000007f7c627221 */ /* 0x000fe20000000000 */
[----:B------:R-:W-:Y:S02]  /*0cb0*/  SHF.L.U32 R126, R126, 0x10, RZ ;  /* 0x000000107e7e7819 */ /* 0x000fe400000006ff */
[----:B------:R-:W-:Y:S01]  /*0cc0*/  SHF.L.U32 R127, R99, 0x10, RZ ;  /* 0x00000010637f7819 */ /* 0x000fe200000006ff */
        /* <DEDUP_REMOVED lines=182> */
.L_x_8856:
        /* <DEDUP_REMOVED lines=13> */
[----:B--2---:R-:W-:-:S04]  /*1900*/  @!P0 LEA R99, R144, R99, 0x18 ;  /* 0x0000006390638211 */ /* 0x004fc800078ec0ff */
[----:B------:R-:W-:Y:S02]  /*1910*/  @!P0 LEA R144, R98, R99, 0x3 ;  /* 0x0000006362908211 */ /* 0x000fe400078e18ff */
[----:B------:R-:W-:Y:S01]  /*1920*/  @!P1 IADD3 R98, R101, 0x10, RZ ;  /* 0x0000001065629810 */ /* 0x000fe20007ffe0ff */
[----:B-1----:R-:W-:Y:S01]  /*1930*/  FADD R101, R142, R143 ;  /* 0x0000008f8e657221 */ /* 0x002fe20000000000 */
[----:B0-----:R-:W-:-:S04]  /*1940*/  HFMA2.MMA R142, -RZ, RZ, 0, 0 ;  /* 0x00000000ff8e7435 */ /* 0x001fc800000001ff */
        /* <DEDUP_REMOVED lines=17> */
[----:B012--5:R-:W-:Y:S05]  /*1a60*/  CALL.REL.NOINC `($__internal_111_$__cuda_sm20_rcp_rn_f32_slowpath) ;  /* 0x0000004000187944 */ /* 0x027fea0003c00000 */
[----:B------:R-:W-:Y:S01]  /*1a70*/  MOV R100, R146 ;  /* 0x0000009200647202 */ /* 0x000fe20000000f00 */
[----:B------:R-:W-:Y:S06]  /*1a80*/  BRA `(.L_x_8833) ;  /* 0x0000000000107947 */ /* 0x000fec0003800000 */
.L_x_8832:
[----:B------:R-:W3:Y:S02]  /*1a90*/  MUFU.RCP R100, R139 ;  /* 0x0000008b00647308 */ /* 0x000ee40000001000 */
[----:B---3--:R-:W-:-:S04]  /*1aa0*/  FFMA R101, R139, R100, -1 ;  /* 0xbf8000008b657423 */ /* 0x008fc80000000064 */
[----:B------:R-:W-:-:S04]  /*1ab0*/  FADD.FTZ R101, -R101, -RZ ;  /* 0x800000ff65657221 */ /* 0x000fc80000010100 */
[----:B------:R-:W-:-:S07]  /*1ac0*/  FFMA R100, R100, R101, R100 ;  /* 0x0000006564647223 */ /* 0x000fce0000000064 */
.L_x_8833:
[----:B------:R-:W-:Y:S05]  /*1ad0*/  BSYNC B0 ;  /* 0x0000000000007941 */ /* 0x000fea0003800000 */
.L_x_8831:
        /* <DEDUP_REMOVED lines=20> */
[----:B-----5:R-:W-:Y:S05]  /*1c20*/  CALL.REL.NOINC `($__internal_111_$__cuda_sm20_rcp_rn_f32_slowpath) ;  /* 0x0000003c00a87944 */ /* 0x020fea0003c00000 */
[----:B------:R-:W-:Y:S01]  /*1c30*/  MOV R100, R146 ;  /* 0x0000009200647202 */ /* 0x000fe20000000f00 */
[----:B------:R-:W-:Y:S06]  /*1c40*/  BRA `(.L_x_8836) ;  /* 0x0000000000107947 */ /* 0x000fec0003800000 */
.L_x_8835:
[----:B------:R-:W0:Y:S02]  /*1c50*/  MUFU.RCP R100, R143 ;  /* 0x0000008f00647308 */ /* 0x000e240000001000 */
[----:B0-----:R-:W-:-:S04]  /*1c60*/  FFMA R101, R143, R100, -1 ;  /* 0xbf8000008f657423 */ /* 0x001fc80000000064 */
[----:B------:R-:W-:-:S04]  /*1c70*/  FADD.FTZ R101, -R101, -RZ ;  /* 0x800000ff65657221 */ /* 0x000fc80000010100 */
[----:B------:R-:W-:-:S07]  /*1c80*/  FFMA R100, R100, R101, R100 ;  /* 0x0000006564647223 */ /* 0x000fce0000000064 */
.L_x_8836:
[----:B------:R-:W-:Y:S05]  /*1c90*/  BSYNC B0 ;  /* 0x0000000000007941 */ /* 0x000fea0003800000 */
.L_x_8834:
[----:B------:R-:W-:Y:S01]  /*1ca0*/  FADD R101, R98, -R99 ;  /* 0x8000006362657221 */ /* 0x000fe20000000000 */
[----:B------:R-:W-:Y:S01]  /*1cb0*/  FADD R141, R141, R142 ;  /* 0x0000008e8d8d7221 */ /* 0x000fe20000000000 */
[----:B------:R-:W-:Y:S01]  /*1cc0*/  ISETP.NE.AND P1, PT, RZ, UR6, PT ;  /* 0x00000006ff007c0c */ /* 0x000fe2000bf25270 */
[----:B------:R-:W0:Y:S01]  /*1cd0*/  LDC.U8 R150, c[0x0][0x294] ;  /* 0x0000a500ff967b82 */ /* 0x000e220000000000 */
[----:B------:R-:W-:Y:S01]  /*1ce0*/  FMUL R144, R101, R101 ;  /* 0x0000006565907220 */ /* 0x000fe20000400000 */
[----:B------:R-:W-:Y:S02]  /*1cf0*/  SHF.L.U32 R143, R11, 0xa, RZ ;  /* 0x0000000a0b8f7819 */ /* 0x000fe400000006ff */
[----:B-----5:R-:W-:Y:S01]  /*1d00*/  SHF.L.U32 R149, R82, 0x10, RZ ;  /* 0x0000001052957819 */ /* 0x020fe200000006ff */
[----:B------:R-:W-:Y:S01]  /*1d10*/  FMUL R101, R139, R144 ;  /* 0x000000908b657220 */ /* 0x000fe20000400000 */
[----:B------:R-:W-:Y:S02]  /*1d20*/  SHF.L.U32 R151, R50, 0x10, RZ ;  /* 0x0000001032977819 */ /* 0x000fe400000006ff */
[----:B------:R-:W-:Y:S01]  /*1d30*/  PRMT R144, R47, 0x7632, R144 ;  /* 0x000076322f907816 */ /* 0x000fe20000000090 */
[C---:B------:R-:W-:Y:S01]  /*1d40*/  FMUL R142, R140.reuse, R101 ;  /* 0x000000658c8e7220 */ /* 0x040fe20000400000 */
[----:B------:R-:W-:Y:S01]  /*1d50*/  FMUL R140, R140, R99 ;  /* 0x000000638c8c7220 */ /* 0x000fe20000400000 */
[----:B------:R-:W1:Y:S01]  /*1d60*/  LDC R101, c[0x0][0x268] ;  /* 0x00009a00ff657b82 */ /* 0x000e620000000800 */
[----:B------:R-:W-:Y:S01]  /*1d70*/  @P1 FADD R149, R149, 1 ;  /* 0x3f80000095951421 */ /* 0x000fe20000000000 */
[----:B------:R-:W-:Y:S01]  /*1d80*/  FFMA R141, R142, R100, R141 ;  /* 0x000000648e8d7223 */ /* 0x000fe2000000008d */
[----:B------:R-:W-:Y:S01]  /*1d90*/  FFMA R139, R139, R98, R140 ;  /* 0x000000628b8b7223 */ /* 0x000fe2000000008c */
[----:B------:R-:W-:-:S02]  /*1da0*/  LOP3.LUT R140, R13, 0x7f, RZ, 0xc0, !PT ;  /* 0x0000007f0d8c7812 */ /* 0x000fc400078ec0ff */
[----:B------:R-:W-:Y:S01]  /*1db0*/  SHF.L.U32 R144, R144, 0x10, RZ ;  /* 0x0000001090907819 */ /* 0x000fe200000006ff */
[----:B------:R2:W1:Y:S01]  /*1dc0*/  SHFL.IDX PT, R142, R141, RZ, 0x1f ;  /* 0x00001fff8d8e7589 */ /* 0x00046200000e0000 */
[----:B------:R-:W-:Y:S01]  /*1dd0*/  FMUL R98, R139, R100 ;  /* 0x000000648b627220 */ /* 0x000fe20000400000 */
[----:B------:R-:W-:Y:S02]  /*1de0*/  SHF.L.U32 R139, R80, 0x10, RZ ;  /* 0x00000010508b7819 */ /* 0x000fe400000006ff */
[----:B------:R-:W-:Y:S02]  /*1df0*/  SHF.L.U32 R153, R32, 0x10, RZ ;  /* 0x0000001020997819 */ /* 0x000fe400000006ff */
[----:B0-----:R-:W-:Y:S01]  /*1e00*/  ISETP.NE.AND P2, PT, R150, RZ, PT ;  /* 0x000000ff9600720c */ /* 0x001fe20003f45270 */
[----:B------:R-:W0:Y:S01]  /*1e10*/  SHFL.IDX PT, R98, R98, RZ, 0x1f ;  /* 0x00001fff62627589 */ /* 0x000e2200000e0000 */
[----:B--2---:R-:W-:Y:S01]  /*1e20*/  SHF.L.U32 R141, R48, 0x10, RZ ;  /* 0x00000010308d7819 */ /* 0x004fe200000006ff */
[----:B------:R-:W-:Y:S01]  /*1e30*/  @P1 FADD R139, R139, 1 ;  /* 0x3f8000008b8b1421 */ /* 0x000fe20000000000 */
[----:B------:R-:W-:Y:S01]  /*1e40*/  SHF.L.U32 R148, R22, 0x10, RZ ;  /* 0x0000001016947819 */ /* 0x000fe200000006ff */
[----:B-1----:R-:W-:Y:S01]  /*1e50*/  FFMA R101, R142, 0.0001220703125, R101 ;  /* 0x390000008e657823 */ /* 0x002fe20000000065 */
[----:B------:R-:W-:-:S04]  /*1e60*/  PRMT R142, R49, 0x7632, R142 ;  /* 0x00007632318e7816 */ /* 0x000fc8000000008e */
[----:B------:R-:W-:Y:S01]  /*1e70*/  FSETP.GEU.AND P0, PT, |R101|, 1.175494350822287508e-38, PT ;  /* 0x008000006500780b */ /* 0x000fe20003f0e200 */
[--C-:B0-----:R-:W-:Y:S01]  /*1e80*/  FADD R8, R8, -R98.reuse ;  /* 0x8000006208087221 */ /* 0x101fe20000000000 */
        /* <DEDUP_REMOVED lines=9> */
[----:B------:R-:W-:-:S02]  /*1f20*/  FADD R110, R110, -R98 ;  /* 0x800000626e6e7221 */ /* 0x000fc40000000000 */
[----:B------:R-:W-:Y:S01]  /*1f30*/  @!P0 FMUL R101, R101, 16777216 ;  /* 0x4b80000065658820 */ /* 0x000fe20000400000 */
[--C-:B------:R-:W-:Y:S01]  /*1f40*/  FADD R146, R111, -R98.reuse ;  /* 0x800000626f927221 */ /* 0x100fe20000000000 */
[----:B------:R-:W-:Y:S01]  /*1f50*/  PRMT R111, R72, 0x7632, R111 ;  /* 0x00007632486f7816 */ /* 0x000fe2000000006f */
[--C-:B------:R-:W-:Y:S01]  /*1f60*/  FADD R84, R84, -R98.reuse ;  /* 0x8000006254547221 */ /* 0x100fe20000000000 */
[----:B------:R0:W1:Y:S01]  /*1f70*/  MUFU.RSQ R99, R101 ;  /* 0x0000006500637308 */ /* 0x0000620000001400 */
[--C-:B------:R-:W-:Y:S01]  /*1f80*/  FADD R112, R112, -R98.reuse ;  /* 0x8000006270707221 */ /* 0x100fe20000000000 */
[----:B------:R-:W-:Y:S01]  /*1f90*/  SHF.L.U32 R111, R111, 0x10, RZ ;  /* 0x000000106f6f7819 */ /* 0x000fe200000006ff */
[--C-:B------:R-:W-:Y:S01]  /*1fa0*/  FADD R86, R86, -R98.reuse ;  /* 0x8000006256567221 */ /* 0x100fe20000000000 */
[--C-:B------:R-:W-:Y:S01]  /*1fb0*/  FADD R114, R114, -R98.reuse ;  /* 0x8000006272727221 */ /* 0x100fe20000000000 */
[--C-:B------:R-:W-:Y:S01]  /*1fc0*/  FADD R88, R88, -R98.reuse ;  /* 0x8000006258587221 */ /* 0x100fe20000000000 */
[--C-:B------:R-:W-:Y:S01]  /*1fd0*/  FADD R116, R116, -R98.reuse ;  /* 0x8000006274747221 */ /* 0x100fe20000000000 */
[----:B------:R-:W-:Y:S01]  /*1fe0*/  @P1 FADD R111, R111, 1 ;  /* 0x3f8000006f6f1421 */ /* 0x000fe20000000000 */
[--C-:B------:R-:W-:Y:S01]  /*1ff0*/  FADD R90, R90, -R98.reuse ;  /* 0x800000625a5a7221 */ /* 0x100fe20000000000 */
[----:B0-----:R-:W-:Y:S01]  /*2000*/  PRMT R101, R80, 0x7632, R101 ;  /* 0x0000763250657816 */ /* 0x001fe20000000065 */
[--C-:B------:R-:W-:Y:S01]  /*2010*/  FADD R118, R118, -R98.reuse ;  /* 0x8000006276767221 */ /* 0x100fe20000000000 */
[--C-:B------:R-:W-:Y:S01]  /*2020*/  FADD R92, R92, -R98.reuse ;  /* 0x800000625c5c7221 */ /* 0x100fe20000000000 */
        /* <DEDUP_REMOVED lines=9> */
[----:B------:R-:W-:Y:S01]  /*20c0*/  FMUL R100, R99, R8 ;  /* 0x0000000863647220 */ /* 0x000fe20000400000 */
[--C-:B------:R-:W-:Y:S01]  /*20d0*/  LOP3.LUT R8, R143, 0xfffffc00, R140.reuse, 0xe2, !PT ;  /* 0xfffffc008f087812 */ /* 0x100fe200078ee28c */
[----:B------:R-:W-:Y:S01]  /*20e0*/  FMUL R142, R99, R142 ;  /* 0x0000008e638e7220 */ /* 0x000fe20000400000 */
[----:B------:R-:W-:Y:S01]  /*20f0*/  PRMT R140, R81, 0x7632, R140 ;  /* 0x00007632518c7816 */ /* 0x000fe2000000008c */
[----:B------:R-:W-:Y:S01]  /*2100*/  FFMA R100, R100, R139, R141 ;  /* 0x0000008b64647223 */ /* 0x000fe2000000008d */
[----:B------:R-:W-:Y:S01]  /*2110*/  PRMT R139, R48, 0x7632, R139 ;  /* 0x00007632308b7816 */ /* 0x000fe2000000008b */
[----:B------:R-:W-:Y:S01]  /*2120*/  FMUL R6, R99, R6 ;  /* 0x0000000663067220 */ /* 0x000fe20000400000 */
[----:B------:R-:W-:Y:S01]  /*2130*/  SHF.L.U32 R145, R140, 0x10, RZ ;  /* 0x000000108c917819 */ /* 0x000fe200000006ff */
[----:B------:R-:W-:Y:S01]  /*2140*/  FADD R140, R7, -R98 ;  /* 0x80000062078c7221 */ /* 0x000fe20000000000 */
[----:B------:R-:W-:Y:S01]  /*2150*/  SHF.L.U32 R139, R139, 0x10, RZ ;  /* 0x000000108b8b7819 */ /* 0x000fe200000006ff */
[----:B------:R-:W-:Y:S01]  /*2160*/  FMUL R4, R99, R4 ;  /* 0x0000000463047220 */ /* 0x000fe20000400000 */
[----:B------:R-:W-:Y:S01]  /*2170*/  SHF.L.U32 R141, R81, 0x10, RZ ;  /* 0x00000010518d7819 */ /* 0x000fe200000006ff */
[----:B------:R-:W-:Y:S01]  /*2180*/  FMUL R140, R99, R140 ;  /* 0x0000008c638c7220 */ /* 0x000fe20000400000 */
[----:B------:R-:W-:Y:S01]  /*2190*/  ISETP.NE.AND.EX P0, PT, RZ, UR9, PT, P0 ;  /* 0x00000009ff007c0c */ /* 0x000fe2000bf05300 */
[----:B------:R-:W-:Y:S01]  /*21a0*/  @P1 FADD R145, R145, 1 ;  /* 0x3f80000091911421 */ /* 0x000fe20000000000 */
[----:B------:R-:W-:Y:S01]  /*21b0*/  SHF.L.U32 R143, R49, 0x10, RZ ;  /* 0x00000010318f7819 */ /* 0x000fe200000006ff */
[----:B------:R-:W-:Y:S01]  /*21c0*/  FFMA R7, R140, R101, R139 ;  /* 0x000000658c077223 */ /* 0x000fe2000000008b */
[----:B------:R-:W-:Y:S01]  /*21d0*/  PRMT R101, R82, 0x7632, R101 ;  /* 0x0000763252657816 */ /* 0x000fe20000000065 */
[----:B------:R-:W-:Y:S01]  /*21e0*/  @P1 FADD R141, R141, 1 ;  /* 0x3f8000008d8d1421 */ /* 0x000fe20000000000 */
[----:B------:R-:W-:Y:S01]  /*21f0*/  PRMT R140, R83, 0x7632, R140 ;  /* 0x00007632538c7816 */ /* 0x000fe2000000008c */
[----:B------:R-:W-:Y:S01]  /*2200*/  FFMA R5, R142, R145, R147 ;  /* 0x000000918e057223 */ /* 0x000fe20000000093 */
[----:B------:R-:W-:Y:S01]  /*2210*/  PRMT R139, R50, 0x7632, R139 ;  /* 0x00007632328b7816 */ /* 0x000fe2000000008b */
[----:B------:R-:W-:Y:S01]  /*2220*/  FFMA R6, R6, R141, R143 ;  /* 0x0000008d06067223 */ /* 0x000fe2000000008f */
[----:B------:R-:W-:Y:S01]  /*2230*/  PRMT R142, R51, 0x7632, R142 ;  /* 0x00007632338e7816 */ /* 0x000fe2000000008e */
[----:B------:R-:W-:Y:S01]  /*2240*/  FFMA R4, R4, R149, R151 ;  /* 0x0000009504047223 */ /* 0x000fe20000000097 */
[----:B------:R-:W-:Y:S01]  /*2250*/  SHF.L.U32 R101, R101, 0x10, RZ ;  /* 0x0000001065657819 */ /* 0x000fe200000006ff */
[----:B------:R-:W-:Y:S01]  /*2260*/  FMUL R2, R99, R2 ;  /* 0x0000000263027220 */ /* 0x000fe20000400000 */
[----:B------:R-:W-:Y:S01]  /*2270*/  SHF.L.U32 R145, R140, 0x10, RZ ;  /* 0x000000108c917819 */ /* 0x000fe200000006ff */
[--C-:B------:R-:W-:Y:S01]  /*2280*/  FADD R140, R3, -R98.reuse ;  /* 0x80000062038c7221 */ /* 0x100fe20000000000 */
[----:B------:R-:W-:Y:S01]  /*2290*/  SHF.L.U32 R141, R83, 0x10, RZ ;  /* 0x00000010538d7819 */ /* 0x000fe200000006ff */
        /* <DEDUP_REMOVED lines=13> */
[----:B------:R-:W-:Y:S01]  /*2370*/  FMUL R142, R99, R142 ;  /* 0x0000008e638e7220 */ /* 0x000fe20000400000 */
[----:B------:R-:W-:Y:S01]  /*2380*/  FFMA R3, R140, R101, R139 ;  /* 0x000000658c037223 */ /* 0x000fe2000000008b */
        /* <DEDUP_REMOVED lines=9> */
[----:B------:R-:W-:Y:S01]  /*2420*/  FMUL R108, R99, R108 ;  /* 0x0000006c636c7220 */ /* 0x000fe20000400000 */
[----:B------:R-:W-:Y:S01]  /*2430*/  SHF.L.U32 R145, R140, 0x10, RZ ;  /* 0x000000108c917819 */ /* 0x000fe200000006ff */
[----:B------:R-:W-:Y:S01]  /*2440*/  FADD R140, R17, -R98 ;  /* 0x80000062118c7221 */ /* 0x000fe20000000000 */
        /* <DEDUP_REMOVED lines=20> */
[----:B------:R-:W-:Y:S01]  /*2590*/  PRMT R140, R46, 0x7632, R140 ;  /* 0x000076322e8c7816 */ /* 0x000fe2000000008c */
[C---:B------:R-:W-:Y:S01]  /*25a0*/  FMUL R84, R99.reuse, R84 ;  /* 0x0000005463547220 */ /* 0x040fe20000400000 */
[----:B------:R-:W-:Y:S01]  /*25b0*/  @P0 FMNMX R12, R12, |R3|, !PT ;  /* 0x400000030c0c0209 */ /* 0x000fe20007800000 */
[----:B------:R-:W-:Y:S01]  /*25c0*/  FFMA R16, R142, R149, R151 ;  /* 0x000000958e107223 */ /* 0x000fe20000000097 */
[----:B------:R-:W-:Y:S01]  /*25d0*/  PRMT R108, R78, 0x7632, R108 ;  /* 0x000076324e6c7816 */ /* 0x000fe2000000006c */
[----:B------:R-:W-:Y:S01]  /*25e0*/  FMUL R86, R99, R86 ;  /* 0x0000005663567220 */ /* 0x000fe20000400000 */
[----:B------:R-:W-:Y:S01]  /*25f0*/  SHF.L.U32 R143, R79, 0x10, RZ ;  /* 0x000000104f8f7819 */ /* 0x000fe200000006ff */
[----:B------:R-:W-:Y:S01]  /*2600*/  FMUL R88, R99, R88 ;  /* 0x0000005863587220 */ /* 0x000fe20000400000 */
[----:B------:R-:W-:Y:S01]  /*2610*/  PRMT R142, R79, 0x7632, R142 ;  /* 0x000076324f8e7816 */ /* 0x000fe2000000008e */
        /* <DEDUP_REMOVED lines=12> */
[C---:B------:R-:W-:Y:S01]  /*26e0*/  FMUL R108, R99.reuse, R108 ;  /* 0x0000006c636c7220 */ /* 0x040fe20000400000 */
[----:B------:R-:W-:Y:S01]  /*26f0*/  FMUL R19, R99, R110 ;  /* 0x0000006e63137220 */ /* 0x000fe20000400000 */
[----:B------:R-:W-:Y:S01]  /*2700*/  @P1 FADD R142, R142, 1 ;  /* 0x3f8000008e8e1421 */ /* 0x000fe20000000000 */
[----:B------:R-:W-:Y:S01]  /*2710*/  FFMA R109, R140, R143, R145 ;  /* 0x0000008f8c6d7223 */ /* 0x000fe20000000091 */
[----:B------:R-:W-:Y:S01]  /*2720*/  @P0 FMNMX R12, R12, |R0|, !PT ;  /* 0x400000000c0c0209 */ /* 0x000fe20007800000 */
[----:B------:R-:W-:Y:S01]  /*2730*/  FFMA R110, R108, R139, R141 ;  /* 0x0000008b6c6e7223 */ /* 0x000fe2000000008d */
[----:B------:R-:W-:Y:S01]  /*2740*/  PRMT R140, R73, 0x7632, R140 ;  /* 0x00007632498c7816 */ /* 0x000fe2000000008c */
[----:B------:R-:W-:Y:S01]  /*2750*/  FFMA R108, R19, R142, R144 ;  /* 0x0000008e136c7223 */ /* 0x000fe20000000090 */
[----:B------:R-:W-:Y:S01]  /*2760*/  SHF.L.U32 R147, R72, 0x10, RZ ;  /* 0x0000001048937819 */ /* 0x000fe200000006ff */
[C---:B------:R-:W-:Y:S01]  /*2770*/  FMUL R90, R99.reuse, R90 ;  /* 0x0000005a635a7220 */ /* 0x040fe20000400000 */
[----:B------:R-:W-:Y:S01]  /*2780*/  PRMT R139, R40, 0x7632, R139 ;  /* 0x00007632288b7816 */ /* 0x000fe2000000008b */
[----:B------:R-:W-:Y:S01]  /*2790*/  FMUL R118, R99, R118 ;  /* 0x0000007663767220 */ /* 0x000fe20000400000 */
[----:B------:R-:W-:Y:S01]  /*27a0*/  @P0 FMNMX R12, R12, |R17|, !PT ;  /* 0x400000110c0c0209 */ /* 0x000fe20007800000 */
[----:B------:R-:W-:Y:S01]  /*27b0*/  @P1 FADD R147, R147, 1 ;  /* 0x3f80000093931421 */ /* 0x000fe20000000000 */
[----:B------:R-:W-:Y:S01]  /*27c0*/  SHF.L.U32 R141, R73, 0x10, RZ ;  /* 0x00000010498d7819 */ /* 0x000fe200000006ff */
[----:B------:R-:W-:Y:S01]  /*27d0*/  FMUL R92, R99, R92 ;  /* 0x0000005c635c7220 */ /* 0x000fe20000400000 */
[----:B------:R-:W-:Y:S01]  /*27e0*/  SHF.L.U32 R142, R140, 0x10, RZ ;  /* 0x000000108c8e7819 */ /* 0x000fe200000006ff */
[----:B------:R-:W-:Y:S01]  /*27f0*/  FADD R140, R85, -R98 ;  /* 0x80000062558c7221 */ /* 0x000fe20000000000 */
[----:B------:R-:W-:Y:S01]  /*2800*/  SHF.L.U32 R149, R40, 0x10, RZ ;  /* 0x0000001028957819 */ /* 0x000fe200000006ff */
[----:B------:R-:W-:Y:S01]  /*2810*/  @P1 FADD R141, R141, 1 ;  /* 0x3f8000008d8d1421 */ /* 0x000fe20000000000 */
[----:B------:R-:W-:Y:S01]  /*2820*/  SHF.L.U32 R139, R139, 0x10, RZ ;  /* 0x000000108b8b7819 */ /* 0x000fe200000006ff */
[----:B------:R-:W-:Y:S01]  /*2830*/  FMUL R140, R99, R140 ;  /* 0x0000008c638c7220 */ /* 0x000fe20000400000 */
[----:B------:R-:W-:Y:S01]  /*2840*/  @P0 FMNMX R12, R12, |R101|, !PT ;  /* 0x400000650c0c0209 */ /* 0x000fe20007800000 */
[----:B------:R-:W-:Y:S01]  /*2850*/  FFMA R19, R146, R147, R149 ;  /* 0x0000009392137223 */ /* 0x000fe20000000095 */
[----:B------:R-:W-:Y:S01]  /*2860*/  SHF.L.U32 R143, R41, 0x10, RZ ;  /* 0x00000010298f7819 */ /* 0x000fe200000006ff */
[----:B------:R-:W-:Y:S01]  /*2870*/  FMUL R85, R99, R112 ;  /* 0x0000007063557220 */ /* 0x000fe20000400000 */
[----:B------:R-:W-:Y:S01]  /*2880*/  PRMT R144, R41, 0x7632, R144 ;  /* 0x0000763229907816 */ /* 0x000fe20000000090 */
[----:B------:R-:W-:Y:S01]  /*2890*/  FADD R146, R113, -R98 ;  /* 0x8000006271927221 */ /* 0x000fe20000000000 */
[----:B------:R-:W-:Y:S01]  /*28a0*/  @P0 FMNMX R12, R12, |R18|, !PT ;  /* 0x400000120c0c0209 */ /* 0x000fe20007800000 */
[----:B------:R-:W-:Y:S01]  /*28b0*/  FFMA R112, R84, R111, R139 ;  /* 0x0000006f54707223 */ /* 0x000fe2000000008b */
[----:B------:R-:W-:Y:S01]  /*28c0*/  SHF.L.U32 R145, R74, 0x10, RZ ;  /* 0x000000104a917819 */ /* 0x000fe200000006ff */
[----:B------:R-:W-:Y:S01]  /*28d0*/  @P1 FADD R142, R142, 1 ;  /* 0x3f8000008e8e1421 */ /* 0x000fe20000000000 */
[----:B------:R-:W-:Y:S01]  /*28e0*/  SHF.L.U32 R144, R144, 0x10, RZ ;  /* 0x0000001090907819 */ /* 0x000fe200000006ff */
[----:B------:R-:W-:Y:S01]  /*28f0*/  FFMA R111, R140, R141, R143 ;  /* 0x0000008d8c6f7223 */ /* 0x000fe2000000008f */
[----:B------:R-:W-:Y:S01]  /*2900*/  PRMT R113, R74, 0x7632, R113 ;  /* 0x000076324a717816 */ /* 0x000fe20000000071 */
[----:B------:R-:W-:Y:S01]  /*2910*/  @P1 FADD R145, R145, 1 ;  /* 0x3f80000091911421 */ /* 0x000fe20000000000 */
[----:B------:R-:W-:Y:S01]  /*2920*/  PRMT R140, R75, 0x7632, R140 ;  /* 0x000076324b8c7816 */ /* 0x000fe2000000008c */
[----:B------:R-:W-:Y:S01]  /*2930*/  FMUL R146, R99, R146 ;  /* 0x0000009263927220 */ /* 0x000fe20000400000 */
[----:B------:R-:W-:Y:S01]  /*2940*/  @P0 FMNMX R12, R12, |R16|, !PT ;  /* 0x400000100c0c0209 */ /* 0x000fe20007800000 */
[----:B------:R-:W-:Y:S01]  /*2950*/  FFMA R85, R85, R142, R144 ;  /* 0x0000008e55557223 */ /* 0x000fe20000000090 */
[C---:B------:R-:W-:Y:S01]  /*2960*/  SHF.L.U32 R147, R42.reuse, 0x10, RZ ;  /* 0x000000102a937819 */ /* 0x040fe200000006ff */
[----:B------:R-:W-:Y:S01]  /*2970*/  FMUL R126, R99, R126 ;  /* 0x0000007e637e7220 */ /* 0x000fe20000400000 */
[----:B------:R-:W-:Y:S01]  /*2980*/  PRMT R139, R42, 0x7632, R139 ;  /* 0x000076322a8b7816 */ /* 0x000fe2000000008b */
[--C-:B------:R-:W-:Y:S01]  /*2990*/  FADD R132, R132, -R98.reuse ;  /* 0x8000006284847221 */ /* 0x100fe20000000000 */
        /* <DEDUP_REMOVED lines=9> */
[----:B------:R-:W-:Y:S01]  /*2a30*/  @P1 FADD R141, R141, 1 ;  /* 0x3f8000008d8d1421 */ /* 0x000fe20000000000 */
[----:B------:R-:W-:Y:S01]  /*2a40*/  SHF.L.U32 R143, R43, 0x10, RZ ;  /* 0x000000102b8f7819 */ /* 0x000fe200000006ff */
[C---:B------:R-:W-:Y:S01]  /*2a50*/  FMUL R140, R99.reuse, R140 ;  /* 0x0000008c638c7220 */ /* 0x040fe20000400000 */
[----:B------:R-:W-:Y:S01]  /*2a60*/  SHF.L.U32 R145, R68, 0x10, RZ ;  /* 0x0000001044917819 */ /* 0x000fe200000006ff */
[----:B------:R-:W-:Y:S01]  /*2a70*/  FMUL R87, R99, R114 ;  /* 0x0000007263577220 */ /* 0x000fe20000400000 */
[----:B------:R-:W-:Y:S01]  /*2a80*/  @P0 FMNMX R12, R12, |R109|, !PT ;  /* 0x4000006d0c0c0209 */ /* 0x000fe20007800000 */
[----:B------:R-:W-:Y:S01]  /*2a90*/  FFMA R114, R86, R113, R139 ;  /* 0x0000007156727223 */ /* 0x000fe2000000008b */
[----:B------:R-:W-:Y:S01]  /*2aa0*/  PRMT R142, R43, 0x7632, R142 ;  /* 0x000076322b8e7816 */ /* 0x000fe2000000008e */
[----:B------:R-:W-:Y:S01]  /*2ab0*/  @P1 FADD R145, R145, 1 ;  /* 0x3f80000091911421 */ /* 0x000fe20000000000 */
[----:B------:R-:W-:Y:S01]  /*2ac0*/  PRMT R115, R68, 0x7632, R115 ;  /* 0x0000763244737816 */ /* 0x000fe20000000073 */
[----:B------:R-:W-:Y:S01]  /*2ad0*/  FMUL R146, R99, R146 ;  /* 0x0000009263927220 */ /* 0x000fe20000400000 */
[----:B------:R-:W-:Y:S01]  /*2ae0*/  SHF.L.U32 R147, R36, 0x10, RZ ;  /* 0x0000001024937819 */ /* 0x000fe200000006ff */
[----:B------:R-:W-:Y:S01]  /*2af0*/  FFMA R113, R140, R141, R143 ;  /* 0x0000008d8c717223 */ /* 0x000fe2000000008f */
[----:B------:R-:W-:Y:S01]  /*2b00*/  @P0 FMNMX R12, R12, |R108|, !PT ;  /* 0x4000006c0c0c0209 */ /* 0x000fe20007800000 */
[----:B------:R-:W-:Y:S01]  /*2b10*/  @P1 FADD R144, R144, 1 ;  /* 0x3f80000090901421 */ /* 0x000fe20000000000 */
[----:B------:R-:W-:Y:S01]  /*2b20*/  SHF.L.U32 R142, R142, 0x10, RZ ;  /* 0x000000108e8e7819 */ /* 0x000fe200000006ff */
[----:B------:R-:W-:Y:S01]  /*2b30*/  FFMA R86, R146, R145, R147 ;  /* 0x0000009192567223 */ /* 0x000fe20000000093 */
[----:B------:R-:W-:Y:S01]  /*2b40*/  PRMT R139, R36, 0x7632, R139 ;  /* 0x00007632248b7816 */ /* 0x000fe2000000008b */
[----:B------:R-:W-:Y:S01]  /*2b50*/  FADD R146, R125, -R98 ;  /* 0x800000627d927221 */ /* 0x000fe20000000000 */
        /* <DEDUP_REMOVED lines=28> */
[----:B------:R-:W-:Y:S01]  /*2d20*/  SHF.L.U32 R143, R71, 0x10, RZ ;  /* 0x00000010478f7819 */ /* 0x000fe200000006ff */
[----:B------:R-:W-:Y:S01]  /*2d30*/  FFMA R116, R116, R145, R147 ;  /* 0x0000009174747223 */ /* 0x000fe20000000093 */
        /* <DEDUP_REMOVED lines=8> */
[----:B------:R-:W-:Y:S01]  /*2dc0*/  SHF.L.U32 R145, R39, 0x10, RZ ;  /* 0x0000001027917819 */ /* 0x000fe200000006ff */
[----:B------:R-:W-:Y:S01]  /*2dd0*/  @P1 FADD R141, R141, 1 ;  /* 0x3f8000008d8d1421 */ /* 0x000fe20000000000 */
[----:B------:R-:W-:Y:S01]  /*2de0*/  SHF.L.U32 R89, R89, 0x10, RZ ;  /* 0x0000001059597819 */ /* 0x000fe200000006ff */
[C---:B------:R-:W-:Y:S01]  /*2df0*/  FMUL R130, R99.reuse, R130 ;  /* 0x0000008263827220 */ /* 0x040fe20000400000 */
[----:B------:R-:W-:Y:S01]  /*2e00*/  @P0 FMNMX R12, R12, |R84|, !PT ;  /* 0x400000540c0c0209 */ /* 0x000fe20007800000 */
[----:B------:R-:W-:Y:S01]  /*2e10*/  FMUL R102, R99, R102 ;  /* 0x0000006663667220 */ /* 0x000fe20000400000 */
[----:B------:R-:W-:Y:S01]  /*2e20*/  PRMT R142, R39, 0x7632, R142 ;  /* 0x00007632278e7816 */ /* 0x000fe2000000008e */
        /* <DEDUP_REMOVED lines=9> */
[----:B------:R-:W-:Y:S01]  /*2ec0*/  PRMT R88, R64, 0x7632, R88 ;  /* 0x0000763240587816 */ /* 0x000fe20000000058 */
[----:B------:R-:W-:Y:S01]  /*2ed0*/  FFMA R92, R92, R151, R153 ;  /* 0x000000975c5c7223 */ /* 0x000fe20000000099 */
[----:B------:R-:W-:Y:S01]  /*2ee0*/  PRMT R90, R32, 0x7632, R90 ;  /* 0x00007632205a7816 */ /* 0x000fe2000000005a */
[----:B------:R-:W-:Y:S01]  /*2ef0*/  FFMA R118, R118, R147, R149 ;  /* 0x0000009376767223 */ /* 0x000fe20000000095 */
[----:B------:R-:W-:Y:S01]  /*2f00*/  PRMT R142, R65, 0x7632, R142 ;  /* 0x00007632418e7816 */ /* 0x000fe2000000008e */
[----:B------:R-:W-:Y:S01]  /*2f10*/  FMUL R134, R99, R134 ;  /* 0x0000008663867220 */ /* 0x000fe20000400000 */
[----:B------:R-:W-:Y:S01]  /*2f20*/  @P0 FMNMX R12, R12, |R113|, !PT ;  /* 0x400000710c0c0209 */ /* 0x000fe20007800000 */
[--C-:B------:R-:W-:Y:S01]  /*2f30*/  FADD R104, R104, -R98.reuse ;  /* 0x8000006268687221 */ /* 0x100fe20000000000 */
[----:B------:R-:W-:Y:S01]  /*2f40*/  SHF.L.U32 R89, R88, 0x10, RZ ;  /* 0x0000001058597819 */ /* 0x000fe200000006ff */
[--C-:B------:R-:W-:Y:S01]  /*2f50*/  FADD R88, R119, -R98.reuse ;  /* 0x8000006277587221 */ /* 0x100fe20000000000 */
[----:B------:R-:W-:Y:S01]  /*2f60*/  SHF.L.U32 R143, R65, 0x10, RZ ;  /* 0x00000010418f7819 */ /* 0x000fe200000006ff */
        /* <DEDUP_REMOVED lines=14> */
[----:B------:R-:W-:Y:S01]  /*3050*/  @P1 FADD R151, R151, 1 ;  /* 0x3f80000097971421 */ /* 0x000fe20000000000 */
[C---:B------:R-:W-:Y:S01]  /*3060*/  FMUL R142, R99.reuse, R142 ;  /* 0x0000008e638e7220 */ /* 0x040fe20000400000 */
[----:B------:R-:W-:Y:S01]  /*3070*/  @P0 FMNMX R12, R12, |R86|, !PT ;  /* 0x400000560c0c0209 */ /* 0x000fe20007800000 */
[----:B------:R-:W-:Y:S01]  /*3080*/  FMUL R94, R99, R120 ;  /* 0x00000078635e7220 */ /* 0x000fe20000400000 */
[----:B------:R-:W-:Y:S01]  /*3090*/  FFMA R120, R88, R89, R91 ;  /* 0x0000005958787223 */ /* 0x000fe2000000005b */
[----:B------:R-:W-:Y:S01]  /*30a0*/  SHF.L.U32 R149, R144, 0x10, RZ ;  /* 0x0000001090957819 */ /* 0x000fe200000006ff */
[----:B------:R-:W-:Y:S01]  /*30b0*/  FFMA R119, R90, R143, R145 ;  /* 0x0000008f5a777223 */ /* 0x000fe20000000091 */
[----:B------:R-:W-:Y:S01]  /*30c0*/  PRMT R88, R66, 0x7632, R88 ;  /* 0x0000763242587816 */ /* 0x000fe20000000058 */
[----:B------:R-:W-:Y:S01]  /*30d0*/  @P1 FADD R147, R147, 1 ;  /* 0x3f80000093931421 */ /* 0x000fe20000000000 */
[----:B------:R-:W-:Y:S01]  /*30e0*/  FFMA R93, R142, R151, R153 ;  /* 0x000000978e5d7223 */ /* 0x000fe20000000099 */
[----:B------:R-:W-:Y:S01]  /*30f0*/  PRMT R90, R34, 0x7632, R90 ;  /* 0x00007632225a7816 */ /* 0x000fe2000000005a */
[-C--:B------:R-:W-:Y:S01]  /*3100*/  @P2 FMUL R6, R6, R14.reuse ;  /* 0x0000000e06062220 */ /* 0x080fe20000400000 */
[----:B------:R-:W-:Y:S01]  /*3110*/  @P0 FMNMX R12, R12, |R139|, !PT ;  /* 0x4000008b0c0c0209 */ /* 0x000fe20007800000 */
[----:B------:R-:W-:Y:S01]  /*3120*/  FFMA R94, R94, R147, R149 ;  /* 0x000000935e5e7223 */ /* 0x000fe20000000095 */
[----:B------:R-:W-:Y:S01]  /*3130*/  PRMT R142, R67, 0x7632, R142 ;  /* 0x00007632438e7816 */ /* 0x000fe2000000008e */
[-C--:B------:R-:W-:Y:S01]  /*3140*/  @P2 FMUL R5, R5, R14.reuse ;  /* 0x0000000e05052220 */ /* 0x080fe20000400000 */
[----:B------:R-:W-:Y:S01]  /*3150*/  SHF.L.U32 R89, R88, 0x10, RZ ;  /* 0x0000001058597819 */ /* 0x000fe200000006ff */
[--C-:B------:R-:W-:Y:S01]  /*3160*/  FADD R88, R121, -R98.reuse ;  /* 0x8000006279587221 */ /* 0x100fe20000000000 */
[----:B------:R-:W-:Y:S01]  /*3170*/  SHF.L.U32 R143, R67, 0x10, RZ ;  /* 0x00000010438f7819 */ /* 0x000fe200000006ff */
[----:B------:R-:W-:Y:S01]  /*3180*/  @P2 FMUL R4, R4, R14 ;  /* 0x0000000e04042220 */ /* 0x000fe20000400000 */
        /* <DEDUP_REMOVED lines=14> */
[C---:B------:R-:W-:Y:S01]  /*3270*/  FMUL R142, R99.reuse, R142 ;  /* 0x0000008e638e7220 */ /* 0x040fe20000400000 */
[----:B------:R-:W-:Y:S01]  /*3280*/  FMUL R96, R99, R122 ;  /* 0x0000007a63607220 */ /* 0x000fe20000400000 */
[----:B------:R-:W-:Y:S01]  /*3290*/  PRMT R144, R35, 0x7632, R144 ;  /* 0x0000763223907816 */ /* 0x000fe20000000090 */
[----:B------:R-:W-:Y:S01]  /*32a0*/  FFMA R122, R88, R89, R91 ;  /* 0x00000059587a7223 */ /* 0x000fe2000000005b */
[----:B------:R-:W-:Y:S01]  /*32b0*/  @P0 FMNMX R12, R12, |R115|, !PT ;  /* 0x400000730c0c0209 */ /* 0x000fe20007800000 */
[----:B------:R-:W-:Y:S01]  /*32c0*/  FFMA R121, R90, R143, R145 ;  /* 0x0000008f5a797223 */ /* 0x000fe20000000091 */
[----:B------:R-:W-:Y:S01]  /*32d0*/  PRMT R88, R60, 0x7632, R88 ;  /* 0x000076323c587816 */ /* 0x000fe20000000058 */
[----:B------:R-:W-:Y:S01]  /*32e0*/  FFMA R95, R142, R151, R153 ;  /* 0x000000978e5f7223 */ /* 0x000fe20000000099 */
[----:B------:R-:W-:Y:S01]  /*32f0*/  PRMT R90, R28, 0x7632, R90 ;  /* 0x000076321c5a7816 */ /* 0x000fe2000000005a */
[----:B------:R-:W-:Y:S01]  /*3300*/  @P1 FADD R147, R147, 1 ;  /* 0x3f80000093931421 */ /* 0x000fe20000000000 */
[----:B------:R-:W-:Y:S01]  /*3310*/  PRMT R142, R61, 0x7632, R142 ;  /* 0x000076323d8e7816 */ /* 0x000fe2000000008e */
[----:B------:R-:W-:Y:S01]  /*3320*/  @P2 FMUL R3, R3, R14 ;  /* 0x0000000e03032220 */ /* 0x000fe20000400000 */
[----:B------:R-:W-:Y:S01]  /*3330*/  SHF.L.U32 R149, R144, 0x10, RZ ;  /* 0x0000001090957819 */ /* 0x000fe200000006ff */
[--C-:B------:R-:W-:Y:S01]  /*3340*/  FADD R136, R136, -R98.reuse ;  /* 0x8000006288887221 */ /* 0x100fe20000000000 */
[----:B------:R-:W-:Y:S01]  /*3350*/  @P0 FMNMX R12, R12, |R141|, !PT ;  /* 0x4000008d0c0c0209 */ /* 0x000fe20007800000 */
[--C-:B------:R-:W-:Y:S01]  /*3360*/  FADD R106, R106, -R98.reuse ;  /* 0x800000626a6a7221 */ /* 0x100fe20000000000 */
[----:B------:R-:W-:Y:S01]  /*3370*/  SHF.L.U32 R89, R88, 0x10, RZ ;  /* 0x0000001058597819 */ /* 0x000fe200000006ff */
[--C-:B------:R-:W-:Y:S01]  /*3380*/  FADD R88, R123, -R98.reuse ;  /* 0x800000627b587221 */ /* 0x100fe20000000000 */
[----:B------:R-:W-:Y:S01]  /*3390*/  SHF.L.U32 R143, R61, 0x10, RZ ;  /* 0x000000103d8f7819 */ /* 0x000fe200000006ff */
[----:B------:R-:W-:Y:S01]  /*33a0*/  FFMA R96, R96, R147, R149 ;  /* 0x0000009360607223 */ /* 0x000fe20000000095 */
        /* <DEDUP_REMOVED lines=16> */
[----:B------:R-:W-:Y:S01]  /*34b0*/  SHF.L.U32 R149, R30, 0x10, RZ ;  /* 0x000000101e957819 */ /* 0x000fe200000006ff */
[----:B------:R-:W-:Y:S01]  /*34c0*/  @P1 FADD R147, R147, 1 ;  /* 0x3f80000093931421 */ /* 0x000fe20000000000 */
        /* <DEDUP_REMOVED lines=8> */
[----:B------:R-:W-:Y:S01]  /*3550*/  @P2 FMUL R100, R100, R14 ;  /* 0x0000000e64642220 */ /* 0x000fe20000400000 */
[----:B------:R-:W-:Y:S01]  /*3560*/  SHF.L.U32 R89, R88, 0x10, RZ ;  /* 0x0000001058597819 */ /* 0x000fe200000006ff */
[--C-:B------:R-:W-:Y:S01]  /*3570*/  FADD R88, R127, -R98.reuse ;  /* 0x800000627f587221 */ /* 0x100fe20000000000 */
        /* <DEDUP_REMOVED lines=20> */
[----:B------:R-:W-:Y:S01]  /*36c0*/  @P0 FMNMX R12, R12, |R94|, !PT ;  /* 0x4000005e0c0c0209 */ /* 0x000fe20007800000 */
[----:B------:R-:W-:Y:S01]  /*36d0*/  FFMA R126, R90, R147, R149 ;  /* 0x000000935a7e7223 */ /* 0x000fe20000000095 */
[----:B------:R-:W-:Y:S01]  /*36e0*/  PRMT R88, R56, 0x7632, R88 ;  /* 0x0000763238587816 */ /* 0x000fe20000000058 */
[----:B------:R-:W-:Y:S01]  /*36f0*/  FFMA R127, R127, R142, R144 ;  /* 0x0000008e7f7f7223 */ /* 0x000fe20000000090 */
[----:B------:R-:W-:Y:S01]  /*3700*/  PRMT R90, R24, 0x7632, R90 ;  /* 0x00007632185a7816 */ /* 0x000fe2000000005a */
[-C--:B------:R-:W-:Y:S01]  /*3710*/  @P2 FMUL R7, R7, R14.reuse ;  /* 0x0000000e07072220 */ /* 0x080fe20000400000 */
[----:B------:R-:W-:Y:S01]  /*3720*/  PRMT R142, R57, 0x7632, R142 ;  /* 0x00007632398e7816 */ /* 0x000fe2000000008e */
[--C-:B------:R-:W-:Y:S01]  /*3730*/  FADD R138, R138, -R98.reuse ;  /* 0x800000628a8a7221 */ /* 0x100fe20000000000 */
[----:B------:R-:W-:Y:S01]  /*3740*/  @P0 FMNMX R12, R12, |R93|, !PT ;  /* 0x4000005d0c0c0209 */ /* 0x000fe20007800000 */
[-C--:B------:R-:W-:Y:S01]  /*3750*/  @P2 FMUL R15, R15, R14.reuse ;  /* 0x0000000e0f0f2220 */ /* 0x080fe20000400000 */
[----:B------:R-:W-:Y:S01]  /*3760*/  SHF.L.U32 R143, R57, 0x10, RZ ;  /* 0x00000010398f7819 */ /* 0x000fe200000006ff */
[----:B------:R-:W-:Y:S01]  /*3770*/  @P2 FMUL R2, R2, R14 ;  /* 0x0000000e02022220 */ /* 0x000fe20000400000 */
[----:B------:R-:W-:Y:S01]  /*3780*/  SHF.L.U32 R89, R88, 0x10, RZ ;  /* 0x0000001058597819 */ /* 0x000fe200000006ff */
[----:B------:R-:W-:Y:S01]  /*3790*/  FADD R88, R131, -R98 ;  /* 0x8000006283587221 */ /* 0x000fe20000000000 */
[----:B------:R-:W-:Y:S01]  /*37a0*/  SHF.L.U32 R91, R90, 0x10, RZ ;  /* 0x000000105a5b7819 */ /* 0x000fe200000006ff */
[----:B------:R-:W-:Y:S01]  /*37b0*/  @P1 FADD R143, R143, 1 ;  /* 0x3f8000008f8f1421 */ /* 0x000fe20000000000 */
[----:B------:R-:W-:Y:S01]  /*37c0*/  PRMT R144, R25, 0x7632, R144 ;  /* 0x0000763219907816 */ /* 0x000fe20000000090 */
[C---:B------:R-:W-:Y:S01]  /*37d0*/  FMUL R88, R99.reuse, R88 ;  /* 0x0000005863587220 */ /* 0x040fe20000400000 */
        /* <DEDUP_REMOVED lines=15> */
[----:B------:R-:W-:Y:S01]  /*38d0*/  @P2 FMUL R0, R0, R14 ;  /* 0x0000000e00002220 */ /* 0x000fe20000400000 */
[----:B------:R-:W-:Y:S01]  /*38e0*/  @P0 FMNMX R12, R12, |R96|, !PT ;  /* 0x400000600c0c0209 */ /* 0x000fe20007800000 */
[----:B------:R-:W-:Y:S01]  /*38f0*/  FFMA R130, R102, R147, R149 ;  /* 0x0000009366827223 */ /* 0x000fe20000000095 */
[----:B------:R-:W-:Y:S01]  /*3900*/  PRMT R90, R59, 0x7632, R90 ;  /* 0x000076323b5a7816 */ /* 0x000fe2000000005a */
[-C--:B------:R-:W-:Y:S01]  /*3910*/  @P2 FMUL R17, R17, R14.reuse ;  /* 0x0000000e11112220 */ /* 0x080fe20000400000 */
[----:B------:R-:W-:Y:S01]  /*3920*/  PRMT R89, R26, 0x7632, R89 ;  /* 0x000076321a597816 */ /* 0x000fe20000000059 */
[-C--:B------:R-:W-:Y:S01]  /*3930*/  @P2 FMUL R109, R109, R14.reuse ;  /* 0x0000000e6d6d2220 */ /* 0x080fe20000400000 */
[----:B------:R-:W-:Y:S01]  /*3940*/  SHF.L.U32 R143, R88, 0x10, RZ ;  /* 0x00000010588f7819 */ /* 0x000fe200000006ff */
[----:B------:R-:W-:Y:S01]  /*3950*/  FADD R88, R133, -R98 ;  /* 0x8000006285587221 */ /* 0x000fe20000000000 */
[----:B------:R-:W-:Y:S01]  /*3960*/  @P0 FMNMX R12, R12, |R95|, !PT ;  /* 0x4000005f0c0c0209 */ /* 0x000fe20007800000 */
[----:B------:R-:W-:Y:S01]  /*3970*/  @P2 FMUL R108, R108, R14 ;  /* 0x0000000e6c6c2220 */ /* 0x000fe20000400000 */
        /* <DEDUP_REMOVED lines=17> */
[-C--:B------:R-:W-:Y:S01]  /*3a90*/  @P2 FMUL R101, R101, R14.reuse ;  /* 0x0000000e65652220 */ /* 0x080fe20000400000 */
[----:B------:R-:W-:Y:S01]  /*3aa0*/  PRMT R90, R20, 0x7632, R90 ;  /* 0x00007632145a7816 */ /* 0x000fe2000000005a */
[----:B------:R-:W-:Y:S01]  /*3ab0*/  FFMA R134, R134, R91, R145 ;  /* 0x0000005b86867223 */ /* 0x000fe20000000091 */
[----:B------:R-:W-:Y:S01]  /*3ac0*/  @P0 FMNMX R12, R12, |R123|, !PT ;  /* 0x4000007b0c0c0209 */ /* 0x000fe20007800000 */
[-C--:B------:R-:W-:Y:S01]  /*3ad0*/  @P2 FMUL R18, R18, R14.reuse ;  /* 0x0000000e12122220 */ /* 0x080fe20000400000 */
[----:B------:R-:W-:Y:S01]  /*3ae0*/  SHF.L.U32 R89, R52, 0x10, RZ ;  /* 0x0000001034597819 */ /* 0x000fe200000006ff */
[----:B------:R-:W-:Y:S01]  /*3af0*/  @P2 FMUL R16, R16, R14 ;  /* 0x0000000e10102220 */ /* 0x000fe20000400000 */
[----:B------:R-:W-:Y:S01]  /*3b00*/  SHF.L.U32 R103, R88, 0x10, RZ ;  /* 0x0000001058677819 */ /* 0x000fe200000006ff */
[--C-:B------:R-:W-:Y:S01]  /*3b10*/  FADD R88, R135, -R98.reuse ;  /* 0x8000006287587221 */ /* 0x100fe20000000000 */
[----:B------:R-:W-:Y:S01]  /*3b20*/  SHF.L.U32 R145, R90, 0x10, RZ ;  /* 0x000000105a917819 */ /* 0x000fe200000006ff */
[----:B------:R-:W-:Y:S01]  /*3b30*/  FADD R90, R105, -R98 ;  /* 0x80000062695a7221 */ /* 0x000fe20000000000 */
[----:B------:R-:W-:Y:S01]  /*3b40*/  SHF.L.U32 R147, R53, 0x10, RZ ;  /* 0x0000001035937819 */ /* 0x000fe200000006ff */
[----:B------:R-:W-:Y:S01]  /*3b50*/  @P1 FADD R89, R89, 1 ;  /* 0x3f80000059591421 */ /* 0x000fe20000000000 */
[----:B------:R-:W-:Y:S01]  /*3b60*/  @P0 FMNMX R12, R12, |R97|, !PT ;  /* 0x400000610c0c0209 */ /* 0x000fe20007800000 */
[C---:B------:R-:W-:Y:S01]  /*3b70*/  FMUL R88, R99.reuse, R88 ;  /* 0x0000005863587220 */ /* 0x040fe20000400000 */
[----:B------:R-:W-:Y:S01]  /*3b80*/  SHF.L.U32 R91, R20, 0x10, RZ ;  /* 0x00000010145b7819 */ /* 0x000fe200000006ff */
[----:B------:R-:W-:Y:S01]  /*3b90*/  FMUL R90, R99, R90 ;  /* 0x0000005a635a7220 */ /* 0x000fe20000400000 */
[----:B------:R-:W-:Y:S01]  /*3ba0*/  SHF.L.U32 R149, R21, 0x10, RZ ;  /* 0x0000001015957819 */ /* 0x000fe200000006ff */
[----:B------:R-:W-:Y:S01]  /*3bb0*/  @P1 FADD R147, R147, 1 ;  /* 0x3f80000093931421 */ /* 0x000fe20000000000 */
[----:B------:R-:W-:Y:S01]  /*3bc0*/  @P0 FMNMX R12, R12, |R129|, !PT ;  /* 0x400000810c0c0209 */ /* 0x000fe20007800000 */
[----:B------:R-:W-:Y:S01]  /*3bd0*/  FFMA R135, R88, R89, R91 ;  /* 0x0000005958877223 */ /* 0x000fe2000000005b */
[----:B------:R-:W-:Y:S01]  /*3be0*/  @P1 FADD R103, R103, 1 ;  /* 0x3f80000067671421 */ /* 0x000fe20000000000 */
[----:B------:R-:W-:Y:S01]  /*3bf0*/  FFMA R105, R90, R147, R149 ;  /* 0x000000935a697223 */ /* 0x000fe20000000095 */
[----:B------:R-:W-:Y:S01]  /*3c00*/  @P0 FMNMX R12, R12, |R128|, !PT ;  /* 0x400000800c0c0209 */ /* 0x000fe20007800000 */
[----:B------:R-:W0:Y:S01]  /*3c10*/  @!P3 LDC.64 R88, c[0x0][0x228] ;  /* 0x00008a00ff58bb82 */ /* 0x000e220000000a00 */
[----:B------:R-:W-:Y:S01]  /*3c20*/  PRMT R102, R53, 0x7632, R102 ;  /* 0x0000763235667816 */ /* 0x000fe20000000066 */
[----:B------:R-:W-:Y:S01]  /*3c30*/  FFMA R104, R104, R103, R145 ;  /* 0x0000006768687223 */ /* 0x000fe20000000091 */
[----:B------:R-:W-:Y:S01]  /*3c40*/  @P0 FMNMX R12, R12, |R127|, !PT ;  /* 0x4000007f0c0c0209 */ /* 0x000fe20007800000 */
[-C--:B------:R-:W-:Y:S01]  /*3c50*/  @P2 FMUL R110, R110, R14.reuse ;  /* 0x0000000e6e6e2220 */ /* 0x080fe20000400000 */
[----:B------:R-:W-:Y:S01]  /*3c60*/  PRMT R147, R54, 0x7632, R147 ;  /* 0x0000763236937816 */ /* 0x000fe20000000093 */
[----:B------:R-:W-:Y:S01]  /*3c70*/  @P2 FMUL R19, R19, R14 ;  /* 0x0000000e13132220 */ /* 0x000fe20000400000 */
[----:B------:R-:W-:Y:S01]  /*3c80*/  @P0 FMNMX R12, R12, |R126|, !PT ;  /* 0x4000007e0c0c0209 */ /* 0x000fe20007800000 */
[----:B------:R-:W1:Y:S01]  /*3c90*/  @!P3 LDC.64 R90, c[0x0][0x230] ;  /* 0x00008c00ff5abb82 */ /* 0x000e620000000a00 */
[----:B------:R-:W-:Y:S01]  /*3ca0*/  PRMT R144, R21, 0x7632, R144 ;  /* 0x0000763215907816 */ /* 0x000fe20000000090 */
[----:B------:R-:W-:Y:S01]  /*3cb0*/  @P2 FMUL R112, R112, R14 ;  /* 0x0000000e70702220 */ /* 0x000fe20000400000 */
[----:B------:R-:W-:Y:S01]  /*3cc0*/  @P0 FMNMX R12, R12, |R142|, !PT ;  /* 0x4000008e0c0c0209 */ /* 0x000fe20007800000 */
[----:B------:R-:W-:Y:S01]  /*3cd0*/  @P2 FMUL R111, R111, R14 ;  /* 0x0000000e6f6f2220 */ /* 0x000fe20000400000 */
[----:B------:R-:W-:Y:S01]  /*3ce0*/  SHF.L.U32 R103, R102, 0x10, RZ ;  /* 0x0000001066677819 */ /* 0x000fe200000006ff */
[----:B------:R-:W-:Y:S01]  /*3cf0*/  FADD R102, R137, -R98 ;  /* 0x8000006289667221 */ /* 0x000fe20000000000 */
[----:B------:R-:W-:Y:S01]  /*3d00*/  @P0 FMNMX R12, R12, |R132|, !PT ;  /* 0x400000840c0c0209 */ /* 0x000fe20007800000 */
[----:B------:R-:W-:Y:S01]  /*3d10*/  FMUL R137, R99, R106 ;  /* 0x0000006a63897220 */ /* 0x000fe20000400000 */
[----:B------:R-:W-:Y:S01]  /*3d20*/  PRMT R149, R22, 0x7632, R149 ;  /* 0x0000763216957816 */ /* 0x000fe20000000095 */
[----:B------:R-:W-:Y:S01]  /*3d30*/  @P1 FADD R103, R103, 1 ;  /* 0x3f80000067671421 */ /* 0x000fe20000000000 */
[----:B------:R-:W-:Y:S01]  /*3d40*/  @P0 FMNMX R12, R12, |R131|, !PT ;  /* 0x400000830c0c0209 */ /* 0x000fe20007800000 */
[----:B------:R-:W-:Y:S01]  /*3d50*/  FMUL R102, R99, R102 ;  /* 0x0000006663667220 */ /* 0x000fe20000400000 */
[----:B------:R-:W-:Y:S01]  /*3d60*/  SHF.L.U32 R147, R147, 0x10, RZ ;  /* 0x0000001093937819 */ /* 0x000fe200000006ff */
[----:B------:R-:W-:Y:S01]  /*3d70*/  @P2 FMUL R85, R85, R14 ;  /* 0x0000000e55552220 */ /* 0x000fe20000400000 */
[----:B------:R-:W-:Y:S01]  /*3d80*/  @P0 FMNMX R12, R12, |R130|, !PT ;  /* 0x400000820c0c0209 */ /* 0x000fe20007800000 */
[----:B0-----:R-:W-:Y:S01]  /*3d90*/  @!P3 IMAD.WIDE R88, R11, 0x4, R88 ;  /* 0x000000040b58b825 */ /* 0x001fe200078e0258 */
[----:B------:R-:W-:-:S03]  /*3da0*/  SHF.L.U32 R145, R144, 0x10, RZ ;  /* 0x0000001090917819 */ /* 0x000fc600000006ff */
[----:B------:R-:W-:Y:S01]  /*3db0*/  @P1 FADD R147, R147, 1 ;  /* 0x3f80000093931421 */ /* 0x000fe20000000000 */
[----:B------:R-:W-:Y:S01]  /*3dc0*/  @P0 FMNMX R12, R12, |R143|, !PT ;  /* 0x4000008f0c0c0209 */ /* 0x000fe20007800000 */
[----:B------:R-:W-:Y:S01]  /*3dd0*/  @P2 FMUL R84, R84, R14 ;  /* 0x0000000e54542220 */ /* 0x000fe20000400000 */
[----:B------:R0:W-:Y:S01]  /*3de0*/  @!P3 STG.E desc[UR4][R88.64], R98 ;  /* 0x000000625800b986 */ /* 0x0001e2000c101904 */
[----:B------:R-:W-:Y:S01]  /*3df0*/  SHF.L.U32 R146, R54, 0x10, RZ ;  /* 0x0000001036927819 */ /* 0x000fe200000006ff */
[----:B------:R-:W-:Y:S01]  /*3e00*/  FFMA R106, R136, R103, R145 ;  /* 0x00000067886a7223 */ /* 0x000fe20000000091 */
[----:B-1----:R-:W-:Y:S01]  /*3e10*/  @!P3 IMAD.WIDE R90, R11, 0x4, R90 ;  /* 0x000000040b5ab825 */ /* 0x002fe200078e025a */
[----:B------:R-:W-:-:S03]  /*3e20*/  @P0 FMNMX R12, R12, |R134|, !PT ;  /* 0x400000860c0c0209 */ /* 0x000fc60007800000 */
[-C--:B------:R-:W-:Y:S01]  /*3e30*/  @P2 FMUL R114, R114, R14.reuse ;  /* 0x0000000e72722220 */ /* 0x080fe20000400000 */
[----:B------:R-:W-:Y:S01]  /*3e40*/  SHF.L.U32 R149, R149, 0x10, RZ ;  /* 0x0000001095957819 */ /* 0x000fe200000006ff */
[----:B------:R-:W-:Y:S01]  /*3e50*/  @P1 FADD R146, R146, 1 ;  /* 0x3f80000092921421 */ /* 0x000fe20000000000 */
[----:B------:R1:W-:Y:S01]  /*3e60*/  @!P3 STG.E desc[UR4][R90.64], R99 ;  /* 0x000000635a00b986 */ /* 0x0003e2000c101904 */
[----:B------:R-:W-:Y:S01]  /*3e70*/  @P0 FMNMX R12, R12, |R133|, !PT ;  /* 0x400000850c0c0209 */ /* 0x000fe20007800000 */
[----:B------:R-:W-:Y:S01]  /*3e80*/  @P2 FMUL R113, R113, R14 ;  /* 0x0000000e71712220 */ /* 0x000fe20000400000 */
[----:B------:R-:W-:Y:S01]  /*3e90*/  FFMA R136, R102, R147, R149 ;  /* 0x0000009366887223 */ /* 0x000fe20000000095 */
[----:B0-----:R-:W-:Y:S01]  /*3ea0*/  F2FP.BF16.F32.PACK_AB R89, R5, R6 ;  /* 0x000000060559723e */ /* 0x001fe200000010ff */
[----:B------:R-:W-:Y:S01]  /*3eb0*/  FFMA R137, R137, R146, R148 ;  /* 0x0000009289897223 */ /* 0x000fe20000000094 */
[----:B------:R-:W-:Y:S01]  /*3ec0*/  @P0 FMNMX R12, R12, |R135|, !PT ;  /* 0x400000870c0c0209 */ /* 0x000fe20007800000 */
[-C--:B------:R-:W-:Y:S01]  /*3ed0*/  @P2 FMUL R87, R87, R14.reuse ;  /* 0x0000000e57572220 */ /* 0x080fe20000400000 */
[----:B------:R-:W-:Y:S01]  /*3ee0*/  PRMT R102, R55, 0x7632, R102 ;  /* 0x0000763237667816 */ /* 0x000fe20000000066 */
[----:B------:R-:W-:Y:S01]  /*3ef0*/  @P2 FMUL R86, R86, R14 ;  /* 0x0000000e56562220 */ /* 0x000fe20000400000 */
[----:B------:R-:W-:Y:S01]  /*3f00*/  @P0 FMNMX R12, R12, |R104|, !PT ;  /* 0x400000680c0c0209 */ /* 0x000fe20007800000 */
[----:B------:R-:W-:Y:S01]  /*3f10*/  @P2 FMUL R139, R139, R14 ;  /* 0x0000000e8b8b2220 */ /* 0x000fe20000400000 */
[----:B-1----:R-:W-:Y:S01]  /*3f20*/  F2FP.BF16.F32.PACK_AB R90, R3, R4 ;  /* 0x00000004035a723e */ /* 0x002fe200000010ff */
[-C--:B------:R-:W-:Y:S01]  /*3f30*/  @P2 FMUL R117, R117, R14.reuse ;  /* 0x0000000e75752220 */ /* 0x080fe20000400000 */
[----:B------:R-:W0:Y:S01]  /*3f40*/  LDC.64 R4, c[0x0][0x258] ;  /* 0x00009600ff047b82 */ /* 0x000e220000000a00 */
[----:B------:R-:W-:Y:S01]  /*3f50*/  SHF.L.U32 R103, R55, 0x10, RZ ;  /* 0x0000001037677819 */ /* 0x000fe200000006ff */
[-C--:B------:R-:W-:Y:S01]  /*3f60*/  @P2 FMUL R116, R116, R14.reuse ;  /* 0x0000000e74742220 */ /* 0x080fe20000400000 */
[----:B------:R-:W-:Y:S01]  /*3f70*/  PRMT R144, R23, 0x7632, R144 ;  /* 0x0000763217907816 */ /* 0x000fe20000000090 */
[----:B------:R-:W-:Y:S01]  /*3f80*/  @P2 FMUL R115, R115, R14 ;  /* 0x0000000e73732220 */ /* 0x000fe20000400000 */
        /* <DEDUP_REMOVED lines=8> */
[----:B------:R-:W-:Y:S01]  /*4010*/  FMUL R107, R99, R138 ;  /* 0x0000008a636b7220 */ /* 0x000fe20000400000 */
[----:B------:R-:W-:Y:S01]  /*4020*/  F2FP.BF16.F32.PACK_AB R88, R7, R100 ;  /* 0x000000640758723e */ /* 0x000fe200000010ff */
[----:B------:R-:W-:Y:S01]  /*4030*/  @P2 FMUL R141, R141, R14 ;  /* 0x0000000e8d8d2220 */ /* 0x000fe20000400000 */
[----:B------:R-:W-:Y:S01]  /*4040*/  @P0 FMNMX R12, R12, |R106|, !PT ;  /* 0x4000006a0c0c0209 */ /* 0x000fe20007800000 */
[----:B------:R-:W-:Y:S01]  /*4050*/  FFMA R138, R102, R103, R145 ;  /* 0x00000067668a7223 */ /* 0x000fe20000000091 */
[----:B------:R-:W-:Y:S01]  /*4060*/  IADD3 R7, R9, 0x80, RZ ;  /* 0x0000008009077810 */ /* 0x000fe20007ffe0ff */
[----:B------:R-:W-:Y:S01]  /*4070*/  FFMA R107, R107, R146, R144 ;  /* 0x000000926b6b7223 */ /* 0x000fe20000000090 */
[----:B------:R-:W-:Y:S01]  /*4080*/  @P0 FMNMX R12, R12, |R137|, !PT ;  /* 0x400000890c0c0209 */ /* 0x000fe20007800000 */
[-C--:B------:R-:W-:Y:S01]  /*4090*/  @P2 FMUL R140, R140, R14.reuse ;  /* 0x0000000e8c8c2220 */ /* 0x080fe20000400000 */
[----:B------:R-:W-:Y:S01]  /*40a0*/  F2FP.BF16.F32.PACK_AB R91, R2, R15 ;  /* 0x0000000f025b723e */ /* 0x000fe200000010ff */
[----:B------:R-:W-:Y:S01]  /*40b0*/  @P2 FMUL R118, R118, R14 ;  /* 0x0000000e76762220 */ /* 0x000fe20000400000 */
[----:B------:R-:W-:Y:S01]  /*40c0*/  F2FP.BF16.F32.PACK_AB R100, R17, R0 ;  /* 0x000000001164723e */ /* 0x000fe200000010ff */
[----:B0-----:R-:W-:Y:S01]  /*40d0*/  IMAD.WIDE.U32 R146, R8, 0x10, R4 ;  /* 0x0000001008927825 */ /* 0x001fe200078e0004 */
[----:B------:R-:W-:-:S03]  /*40e0*/  F2FP.BF16.F32.PACK_AB R103, R108, R109 ;  /* 0x0000006d6c67723e */ /* 0x000fc600000010ff */
[----:B------:R-:W-:Y:S01]  /*40f0*/  @P2 FMUL R92, R92, R14 ;  /* 0x0000000e5c5c2220 */ /* 0x000fe20000400000 */
[----:B------:R-:W-:Y:S01]  /*4100*/  F2FP.BF16.F32.PACK_AB R101, R18, R101 ;  /* 0x000000651265723e */ /* 0x000fe200000010ff */
[--C-:B------:R-:W-:Y:S01]  /*4110*/  IMAD.WIDE.U32 R6, R7, 0x10, R4.reuse ;  /* 0x0000001007067825 */ /* 0x100fe200078e0004 */
[----:B------:R-:W-:Y:S01]  /*4120*/  F2FP.BF16.F32.PACK_AB R102, R110, R16 ;  /* 0x000000106e66723e */ /* 0x000fe200000010ff */
[----:B------:R-:W-:Y:S01]  /*4130*/  STG.E.128 desc[UR4][R146.64], R88 ;  /* 0x0000005892007986 */ /* 0x000fe2000c101d04 */
[C---:B------:R-:W-:Y:S01]  /*4140*/  IADD3 R17, R9.reuse, 0x100, RZ ;  /* 0x0000010009117810 */ /* 0x040fe20007ffe0ff */
[----:B------:R-:W-:Y:S01]  /*4150*/  @P2 FMUL R120, R120, R14 ;  /* 0x0000000e78782220 */ /* 0x000fe20000400000 */
[C---:B------:R-:W-:Y:S01]  /*4160*/  IADD3 R99, R9.reuse, 0x180, RZ ;  /* 0x0000018009637810 */ /* 0x040fe20007ffe0ff */
[----:B------:R0:W-:Y:S01]  /*4170*/  STG.E.128 desc[UR4][R6.64], R100 ;  /* 0x0000006406007986 */ /* 0x0001e2000c101d04 */
[----:B------:R-:W-:Y:S01]  /*4180*/  IADD3 R3, R9, 0x200, RZ ;  /* 0x0000020009037810 */ /* 0x000fe20007ffe0ff */
[----:B------:R-:W-:Y:S01]  /*4190*/  IMAD.WIDE.U32 R16, R17, 0x10, R4 ;  /* 0x0000001011107825 */ /* 0x000fe200078e0004 */
[----:B------:R-:W-:-:S03]  /*41a0*/  IADD3 R109, R9, 0x280, RZ ;  /* 0x00000280096d7810 */ /* 0x000fc60007ffe0ff */
[----:B------:R-:W-:Y:S01]  /*41b0*/  @P2 FMUL R119, R119, R14 ;  /* 0x0000000e77772220 */ /* 0x000fe20000400000 */
[----:B------:R-:W-:Y:S01]  /*41c0*/  IADD3 R15, R9, 0x300, RZ ;  /* 0x00000300090f7810 */ /* 0x000fe20007ffe0ff */
[----:B------:R-:W-:Y:S01]  /*41d0*/  IMAD.WIDE.U32 R98, R99, 0x10, R4 ;  /* 0x0000001063627825 */ /* 0x000fe200078e0004 */
[----:B------:R-:W-:-:S03]  /*41e0*/  IADD3 R145, R9, 0x380, RZ ;  /* 0x0000038009917810 */ /* 0x000fc60007ffe0ff */
[----:B------:R-:W-:Y:S01]  /*41f0*/  @P2 FMUL R94, R94, R14 ;  /* 0x0000000e5e5e2220 */ /* 0x000fe20000400000 */
[----:B------:R-:W-:Y:S01]  /*4200*/  @P0 FMNMX R12, R12, |R136|, !PT ;  /* 0x400000880c0c0209 */ /* 0x000fe20007800000 */
        /* <DEDUP_REMOVED lines=9> */
[----:B0-----:R-:W-:-:S03]  /*42a0*/  F2FP.BF16.F32.PACK_AB R6, R114, R84 ;  /* 0x000000547206723e */ /* 0x001fc600000010ff */
        /* <DEDUP_REMOVED lines=52> */
[----:B------:R-:W-:Y:S02]  /*45f0*/  F2FP.BF16.F32.PACK_AB R107, R107, R138 ;  /* 0x0000008a6b6b723e */ /* 0x000fe400000010ff */
[----:B------:R-:W-:Y:S02]  /*4600*/  IADD3 R11, R11, UR7, RZ ;  /* 0x000000070b0b7c10 */ /* 0x000fe4000fffe0ff */
[----:B------:R-:W-:Y:S01]  /*4610*/  LOP3.LUT P1, RZ, R10, 0xff, RZ, 0xc0, !PT ;  /* 0x000000ff0aff7812 */ /* 0x000fe2000782c0ff */
[----:B------:R1:W-:Y:S01]  /*4620*/  STG.E.128 desc[UR4][R144.64], R104 ;  /* 0x0000006890007986 */ /* 0x0003e2000c101d04 */
[----:B------:R-:W-:Y:S02]  /*4630*/  ISETP.GE.AND P0, PT, R11, UR12, PT ;  /* 0x0000000c0b007c0c */ /* 0x000fe4000bf06270 */
[----:B------:R-:W-:-:S11]  /*4640*/  SEL R10, RZ, 0x1, P1 ;  /* 0x00000001ff0a7807 */ /* 0x000fd60000800000 */
[----:B------:R-:W-:Y:S05]  /*4650*/  @!P0 BRA `(.L_x_8837) ;  /* 0xffffffbc001c8947 */ /* 0x000fea000383ffff */
.L_x_8829:
        /* <DEDUP_REMOVED lines=15> */
.L_x_8862:
[----:B------:R-:W-:Y:S01]  /*4750*/  LOP3.LUT P0, RZ, R13, 0x1f, RZ, 0xc0, !PT ;  /* 0x0000001f0dff7812 */ /* 0x000fe2000780c0ff */
        /* <DEDUP_REMOVED lines=27> */
.L_x_8865:
[----:B-1----:R-:W-:-:S07]  /*4910*/  FMNMX R5, R3, R2, !PT ;  /* 0x0000000203057209 */ /* 0x002fce0007800000 */
.L_x_8841:
[----:B------:R-:W-:Y:S05]  /*4920*/  BSYNC B0 ;  /* 0x0000000000007941 */ /* 0x000fea0003800000 */
.L_x_8840:
[----:B------:R-:W-:Y:S01]  /*4930*/  ISETP.NE.AND P0, PT, R13, RZ, PT ;  /* 0x000000ff0d00720c */ /* 0x000fe20003f05270 */
[----:B------:R-:W-:-:S12]  /*4940*/  BSSY B0, `(.L_x_8838) ;  /* 0x0000004000007945 */ /* 0x000fd80003800000 */
[----:B------:R-:W-:Y:S05]  /*4950*/  @P0 BRA `(.L_x_8843) ;  /* 0x0000000000080947 */ /* 0x000fea0003800000 */
[----:B0-----:R-:W0:Y:S02]  /*4960*/  LDC.64 R2, c[0x0][0x288] ;  /* 0x0000a200ff027b82 */ /* 0x001e240000000a00 */
[----:B0-----:R1:W-:Y:S02]  /*4970*/  REDG.E.MAX.S32.STRONG.GPU desc[UR4][R2.64], R5 ;  /* 0x000000050200798e */ /* 0x0013e4000d10e384 */
.L_x_8843:
[----:B------:R-:W-:Y:S05]  /*4980*/  BSYNC B0 ;  /* 0x0000000000007941 */ /* 0x000fea0003800000 */
.L_x_8838:
        /* <DEDUP_REMOVED lines=13> */
[----:B0-----:R-:W-:Y:S05]  /*4a60*/  CALL.REL.NOINC `($__internal_111_$__cuda_sm20_rcp_rn_f32_slowpath) ;  /* 0x0000001000187944 */ /* 0x001fea0003c00000 */
[----:B------:R-:W-:Y:S01]  /*4a70*/  MOV R5, R146 ;  /* 0x0000009200057202 */ /* 0x000fe20000000f00 */
[----:B------:R-:W-:Y:S06]  /*4a80*/  BRA `(.L_x_8845) ;  /* 0x0000000000107947 */ /* 0x000fec0003800000 */
.L_x_8844:
[----:B-1----:R-:W1:Y:S02]  /*4a90*/  MUFU.RCP R5, R14 ;  /* 0x0000000e00057308 */ /* 0x002e640000001000 */
[----:B-1----:R-:W-:-:S04]  /*4aa0*/  FFMA R0, R5, R14, -1 ;  /* 0xbf80000005007423 */ /* 0x002fc8000000000e */
[----:B------:R-:W-:-:S04]  /*4ab0*/  FADD.FTZ R0, -R0, -RZ ;  /* 0x800000ff00007221 */ /* 0x000fc80000010100 */
[----:B------:R-:W-:-:S07]  /*4ac0*/  FFMA R5, R5, R0, R5 ;  /* 0x0000000005057223 */ /* 0x000fce0000000005 */
.L_x_8845:
[----:B0-----:R-:W0:Y:S02]  /*4ad0*/  LDC.64 R2, c[0x0][0x280] ;  /* 0x0000a000ff027b82 */ /* 0x001e240000000a00 */
[----:B0-----:R-:W-:Y:S01]  /*4ae0*/  STG.E desc[UR4][R2.64], R5 ;  /* 0x0000000502007986 */ /* 0x001fe2000c101904 */
[----:B------:R-:W-:Y:S05]  /*4af0*/  EXIT ;  /* 0x000000000000794d */ /* 0x000fea0003800000 */
.L_x_8830:
[----:B------:R-:W-:Y:S01]  /*4b00*/  HFMA2.MMA R146, -RZ, RZ, 0, 5.9604644775390625e-08 ;  /* 0x00000001ff927435 */ /* 0x000fe200000001ff */
[----:B------:R-:W-:Y:S02]  /*4b10*/  MOV R147, R101 ;  /* 0x0000006500937202 */ /* 0x000fe40000000f00 */
[----:B------:R-:W-:Y:S02]  /*4b20*/  MOV R149, 0x1f ;  /* 0x0000001f00957802 */ /* 0x000fe40000000f00 */
[----:B------:R-:W-:-:S07]  /*4b30*/  MOV R144, 0xffffffff ;  /* 0xffffffff00907802 */ /* 0x000fce0000000f00 */
[----:B-----5:R-:W-:Y:S05]  /*4b40*/  WARPSYNC.COLLECTIVE R144, `(.L_x_8846) ;  /* 0x0000000090087348 */ /* 0x020fea0003c00000 */
[----:B------:R0:W1:Y:S02]  /*4b50*/  SHFL.BFLY P1, R145, R147, R146, R149 ;  /* 0x0c00009293917389 */ /* 0x0000640000020095 */
[----:B01---5:R-:W-:Y:S01]  /*4b60*/  ENDCOLLECTIVE ;  /* 0x000000000000791b */ /* 0x023fe20003800000 */
.L_x_8846:
[----:B------:R-:W-:Y:S01]  /*4b70*/  HFMA2.MMA R146, -RZ, RZ, 0, 1.1920928955078125e-07 ;  /* 0x00000002ff927435 */ /* 0x000fe200000001ff */
[----:B------:R-:W-:-:S05]  /*4b80*/  MOV R98, R145 ;  /* 0x0000009100627202 */ /* 0x000fca0000000f00 */
[----:B------:R-:W-:-:S05]  /*4b90*/  FADD R140, R101, R98 ;  /* 0x00000062658c7221 */ /* 0x000fca0000000000 */
[----:B------:R-:W-:-:S07]  /*4ba0*/  MOV R147, R140 ;  /* 0x0000008c00937202 */ /* 0x000fce0000000f00 */
[----:B------:R-:W-:Y:S05]  /*4bb0*/  WARPSYNC.COLLECTIVE R144, `(.L_x_8847) ;  /* 0x0000000090087348 */ /* 0x000fea0003c00000 */
[----:B------:R0:W1:Y:S02]  /*4bc0*/  SHFL.BFLY P1, R145, R147, R146, R149 ;  /* 0x0c00009293917389 */ /* 0x0000640000020095 */
[----:B01----:R-:W-:Y:S01]  /*4bd0*/  ENDCOLLECTIVE ;  /* 0x000000000000791b */ /* 0x003fe20003800000 */
.L_x_8847:
[----:B------:R-:W-:Y:S01]  /*4be0*/  HFMA2.MMA R146, -RZ, RZ, 0, 2.384185791015625e-07 ;  /* 0x00000004ff927435 */ /* 0x000fe200000001ff */
[----:B------:R-:W-:-:S05]  /*4bf0*/  MOV R141, R145 ;  /* 0x00000091008d7202 */ /* 0x000fca0000000f00 */
[----:B------:R-:W-:-:S05]  /*4c00*/  FADD R141, R140, R141 ;  /* 0x0000008d8c8d7221 */ /* 0x000fca0000000000 */
[----:B------:R-:W-:-:S07]  /*4c10*/  MOV R147, R141 ;  /* 0x0000008d00937202 */ /* 0x000fce0000000f00 */
[----:B------:R-:W-:Y:S05]  /*4c20*/  WARPSYNC.COLLECTIVE R144, `(.L_x_8848) ;  /* 0x0000000090087348 */ /* 0x000fea0003c00000 */
[----:B------:R0:W1:Y:S02]  /*4c30*/  SHFL.BFLY P1, R145, R147, R146, R149 ;  /* 0x0c00009293917389 */ /* 0x0000640000020095 */
[----:B01----:R-:W-:Y:S01]  /*4c40*/  ENDCOLLECTIVE ;  /* 0x000000000000791b */ /* 0x003fe20003800000 */
.L_x_8848:
[----:B------:R-:W-:Y:S01]  /*4c50*/  HFMA2.MMA R146, -RZ, RZ, 0, 4.76837158203125e-07 ;  /* 0x00000008ff927435 */ /* 0x000fe200000001ff */
[----:B------:R-:W-:-:S05]  /*4c60*/  MOV R98, R145 ;  /* 0x0000009100627202 */ /* 0x000fca0000000f00 */
[----:B------:R-:W-:-:S05]  /*4c70*/  FADD R142, R141, R98 ;  /* 0x000000628d8e7221 */ /* 0x000fca0000000000 */
[----:B------:R-:W-:-:S07]  /*4c80*/  MOV R147, R142 ;  /* 0x0000008e00937202 */ /* 0x000fce0000000f00 */
[----:B------:R-:W-:Y:S05]  /*4c90*/  WARPSYNC.COLLECTIVE R144, `(.L_x_8849) ;  /* 0x0000000090087348 */ /* 0x000fea0003c00000 */
[----:B------:R0:W1:Y:S02]  /*4ca0*/  SHFL.BFLY P1, R145, R147, R146, R149 ;  /* 0x0c00009293917389 */ /* 0x0000640000020095 */
[----:B01----:R-:W-:Y:S01]  /*4cb0*/  ENDCOLLECTIVE ;  /* 0x000000000000791b */ /* 0x003fe20003800000 */
.L_x_8849:
[----:B------:R-:W-:Y:S01]  /*4cc0*/  HFMA2.MMA R146, -RZ, RZ, 0, 9.5367431640625e-07 ;  /* 0x00000010ff927435 */ /* 0x000fe200000001ff */
[----:B------:R-:W-:-:S05]  /*4cd0*/  MOV R143, R145 ;  /* 0x00000091008f7202 */ /* 0x000fca0000000f00 */
[----:B------:R-:W-:-:S05]  /*4ce0*/  FADD R143, R142, R143 ;  /* 0x0000008f8e8f7221 */ /* 0x000fca0000000000 */
[----:B------:R-:W-:-:S07]  /*4cf0*/  MOV R147, R143 ;  /* 0x0000008f00937202 */ /* 0x000fce0000000f00 */
[----:B------:R-:W-:Y:S05]  /*4d00*/  WARPSYNC.COLLECTIVE R144, `(.L_x_8850) ;  /* 0x0000000090087348 */ /* 0x000fea0003c00000 */
[----:B------:R0:W1:Y:S02]  /*4d10*/  SHFL.BFLY P1, R145, R147, R146, R149 ;  /* 0x0c00009293917389 */ /* 0x0000640000020095 */
[----:B01----:R-:W-:Y:S01]  /*4d20*/  ENDCOLLECTIVE ;  /* 0x000000000000791b */ /* 0x003fe20003800000 */
.L_x_8850:
        /* <DEDUP_REMOVED lines=136> */
.L_x_8851:
[----:B------:R-:W-:Y:S01]  /*55b0*/  HFMA2.MMA R146, -RZ, RZ, 0, 1.1920928955078125e-07 ;  /* 0x00000002ff927435 */ /* 0x000fe200000001ff */
[----:B------:R-:W-:-:S05]  /*55c0*/  MOV R101, R145 ;  /* 0x0000009100657202 */ /* 0x000fca0000000f00 */
[----:B------:R-:W-:-:S05]  /*55d0*/  FADD R101, R98, R101 ;  /* 0x0000006562657221 */ /* 0x000fca0000000000 */
[----:B------:R-:W-:-:S07]  /*55e0*/  MOV R147, R101 ;  /* 0x0000006500937202 */ /* 0x000fce0000000f00 */
[----:B------:R-:W-:Y:S05]  /*55f0*/  WARPSYNC.COLLECTIVE R144, `(.L_x_8852) ;  /* 0x0000000090087348 */ /* 0x000fea0003c00000 */
[----:B------:R0:W1:Y:S02]  /*5600*/  SHFL.BFLY P1, R145, R147, R146, R149 ;  /* 0x0c00009293917389 */ /* 0x0000640000020095 */
[----:B01----:R-:W-:Y:S01]  /*5610*/  ENDCOLLECTIVE ;  /* 0x000000000000791b */ /* 0x003fe20003800000 */
.L_x_8852:
[----:B------:R-:W-:Y:S01]  /*5620*/  HFMA2.MMA R146, -RZ, RZ, 0, 2.384185791015625e-07 ;  /* 0x00000004ff927435 */ /* 0x000fe200000001ff */
[----:B------:R-:W-:-:S05]  /*5630*/  MOV R140, R145 ;  /* 0x00000091008c7202 */ /* 0x000fca0000000f00 */
[----:B------:R-:W-:-:S05]  /*5640*/  FADD R140, R101, R140 ;  /* 0x0000008c658c7221 */ /* 0x000fca0000000000 */
[----:B------:R-:W-:-:S07]  /*5650*/  MOV R147, R140 ;  /* 0x0000008c00937202 */ /* 0x000fce0000000f00 */
[----:B------:R-:W-:Y:S05]  /*5660*/  WARPSYNC.COLLECTIVE R144, `(.L_x_8853) ;  /* 0x0000000090087348 */ /* 0x000fea0003c00000 */
[----:B------:R0:W1:Y:S02]  /*5670*/  SHFL.BFLY P1, R145, R147, R146, R149 ;  /* 0x0c00009293917389 */ /* 0x0000640000020095 */
[----:B01----:R-:W-:Y:S01]  /*5680*/  ENDCOLLECTIVE ;  /* 0x000000000000791b */ /* 0x003fe20003800000 */
.L_x_8853:
[----:B------:R-:W-:Y:S01]  /*5690*/  HFMA2.MMA R146, -RZ, RZ, 0, 4.76837158203125e-07 ;  /* 0x00000008ff927435 */ /* 0x000fe200000001ff */
[----:B------:R-:W-:-:S05]  /*56a0*/  MOV R141, R145 ;  /* 0x00000091008d7202 */ /* 0x000fca0000000f00 */
[----:B------:R-:W-:-:S05]  /*56b0*/  FADD R141, R140, R141 ;  /* 0x0000008d8c8d7221 */ /* 0x000fca0000000000 */
[----:B------:R-:W-:-:S07]  /*56c0*/  MOV R147, R141 ;  /* 0x0000008d00937202 */ /* 0x000fce0000000f00 */
[----:B------:R-:W-:Y:S05]  /*56d0*/  WARPSYNC.COLLECTIVE R144, `(.L_x_8854) ;  /* 0x0000000090087348 */ /* 0x000fea0003c00000 */
[----:B------:R0:W1:Y:S02]  /*56e0*/  SHFL.BFLY P1, R145, R147, R146, R149 ;  /* 0x0c00009293917389 */ /* 0x0000640000020095 */
[----:B01----:R-:W-:Y:S01]  /*56f0*/  ENDCOLLECTIVE ;  /* 0x000000000000791b */ /* 0x003fe20003800000 */
.L_x_8854:
[----:B------:R-:W-:Y:S01]  /*5700*/  HFMA2.MMA R146, -RZ, RZ, 0, 9.5367431640625e-07 ;  /* 0x00000010ff927435 */ /* 0x000fe200000001ff */
[----:B------:R-:W-:-:S05]  /*5710*/  MOV R142, R145 ;  /* 0x00000091008e7202 */ /* 0x000fca0000000f00 */
[----:B------:R-:W-:-:S05]  /*5720*/  FADD R142, R141, R142 ;  /* 0x0000008e8d8e7221 */ /* 0x000fca0000000000 */
[----:B------:R-:W-:-:S07]  /*5730*/  MOV R147, R142 ;  /* 0x0000008e00937202 */ /* 0x000fce0000000f00 */
[----:B------:R-:W-:Y:S05]  /*5740*/  WARPSYNC.COLLECTIVE R144, `(.L_x_8855) ;  /* 0x0000000090087348 */ /* 0x000fea0003c00000 */
[----:B------:R0:W1:Y:S02]  /*5750*/  SHFL.BFLY P1, R145, R147, R146, R149 ;  /* 0x0c00009293917389 */ /* 0x0000640000020095 */
[----:B01----:R-:W-:Y:S01]  /*5760*/  ENDCOLLECTIVE ;  /* 0x000000000000791b */ /* 0x003fe20003800000 */
.L_x_8855:
[----:B------:R-:W-:Y:S01]  /*5770*/  MOV R143, R145 ;  /* 0x00000091008f7202 */ /* 0x000fe20000000f00 */
[----:B------:R-:W-:Y:S06]  /*5780*/  BRA `(.L_x_8856) ;  /* 0xffffffc000287947 */ /* 0x000fec000383ffff */
.L_x_8839:
[----:B-1----:R-:W-:Y:S01]  /*5790*/  HFMA2.MMA R4, -RZ, RZ, 0, 9.5367431640625e-07 ;  /* 0x00000010ff047435 */ /* 0x002fe200000001ff */
[----:B------:R-:W-:Y:S02]  /*57a0*/  MOV R9, R12 ;  /* 0x0000000c00097202 */ /* 0x000fe40000000f00 */
[----:B------:R-:W-:Y:S02]  /*57b0*/  MOV R11, 0x1f ;  /* 0x0000001f000b7802 */ /* 0x000fe40000000f00 */
[----:B------:R-:W-:-:S07]  /*57c0*/  MOV R144, 0xffffffff ;  /* 0xffffffff00907802 */ /* 0x000fce0000000f00 */
[----:B-----5:R-:W-:Y:S05]  /*57d0*/  WARPSYNC.COLLECTIVE R144, `(.L_x_8857) ;  /* 0x0000000090087348 */ /* 0x020fea0003c00000 */
[----:B------:R0:W1:Y:S02]  /*57e0*/  SHFL.DOWN P0, R7, R9, R4, R11 ;  /* 0x0800000409077389 */ /* 0x000064000000000b */
[----:B01---5:R-:W-:Y:S01]  /*57f0*/  ENDCOLLECTIVE ;  /* 0x000000000000791b */ /* 0x023fe20003800000 */
.L_x_8857:
[----:B------:R-:W-:Y:S01]  /*5800*/  HFMA2.MMA R4, -RZ, RZ, 0, 4.76837158203125e-07 ;  /* 0x00000008ff047435 */ /* 0x000fe200000001ff */
[----:B------:R-:W-:-:S04]  /*5810*/  MOV R3, R7 ;  /* 0x0000000700037202 */ /* 0x000fc80000000f00 */
[----:B------:R-:W-:-:S04]  /*5820*/  FMNMX R3, R3, R12, !PT ;  /* 0x0000000c03037209 */ /* 0x000fc80007800000 */
[----:B------:R-:W-:-:S07]  /*5830*/  MOV R9, R3 ;  /* 0x0000000300097202 */ /* 0x000fce0000000f00 */
[----:B------:R-:W-:Y:S05]  /*5840*/  WARPSYNC.COLLECTIVE R144, `(.L_x_8858) ;  /* 0x0000000090087348 */ /* 0x000fea0003c00000 */
[----:B------:R0:W1:Y:S02]  /*5850*/  SHFL.DOWN P0, R7, R9, R4, R11 ;  /* 0x0800000409077389 */ /* 0x000064000000000b */
[----:B01----:R-:W-:Y:S01]  /*5860*/  ENDCOLLECTIVE ;  /* 0x000000000000791b */ /* 0x003fe20003800000 */
.L_x_8858:
[----:B------:R-:W-:Y:S01]  /*5870*/  HFMA2.MMA R4, -RZ, RZ, 0, 2.384185791015625e-07 ;  /* 0x00000004ff047435 */ /* 0x000fe200000001ff */
[----:B------:R-:W-:-:S04]  /*5880*/  MOV R0, R7 ;  /* 0x0000000700007202 */ /* 0x000fc80000000f00 */
[----:B------:R-:W-:-:S04]  /*5890*/  FMNMX R0, R3, R0, !PT ;  /* 0x0000000003007209 */ /* 0x000fc80007800000 */
[----:B------:R-:W-:-:S07]  /*58a0*/  MOV R9, R0 ;  /* 0x0000000000097202 */ /* 0x000fce0000000f00 */
[----:B------:R-:W-:Y:S05]  /*58b0*/  WARPSYNC.COLLECTIVE R144, `(.L_x_8859) ;  /* 0x0000000090087348 */ /* 0x000fea0003c00000 */
[----:B------:R0:W1:Y:S02]  /*58c0*/  SHFL.DOWN P0, R7, R9, R4, R11 ;  /* 0x0800000409077389 */ /* 0x000064000000000b */
[----:B01----:R-:W-:Y:S01]  /*58d0*/  ENDCOLLECTIVE ;  /* 0x000000000000791b */ /* 0x003fe20003800000 */
.L_x_8859:
[----:B------:R-:W-:Y:S01]  /*58e0*/  HFMA2.MMA R4, -RZ, RZ, 0, 1.1920928955078125e-07 ;  /* 0x00000002ff047435 */ /* 0x000fe200000001ff */
[----:B------:R-:W-:-:S04]  /*58f0*/  MOV R5, R7 ;  /* 0x0000000700057202 */ /* 0x000fc80000000f00 */
[----:B------:R-:W-:-:S04]  /*5900*/  FMNMX R5, R0, R5, !PT ;  /* 0x0000000500057209 */ /* 0x000fc80007800000 */
[----:B------:R-:W-:-:S07]  /*5910*/  MOV R9, R5 ;  /* 0x0000000500097202 */ /* 0x000fce0000000f00 */
[----:B------:R-:W-:Y:S05]  /*5920*/  WARPSYNC.COLLECTIVE R144, `(.L_x_8860) ;  /* 0x0000000090087348 */ /* 0x000fea0003c00000 */
[----:B------:R0:W1:Y:S02]  /*5930*/  SHFL.DOWN P0, R7, R9, R4, R11 ;  /* 0x0800000409077389 */ /* 0x000064000000000b */
[----:B01----:R-:W-:Y:S01]  /*5940*/  ENDCOLLECTIVE ;  /* 0x000000000000791b */ /* 0x003fe20003800000 */
.L_x_8860:
[----:B------:R-:W-:Y:S01]  /*5950*/  HFMA2.MMA R4, -RZ, RZ, 0, 5.9604644775390625e-08 ;  /* 0x00000001ff047435 */ /* 0x000fe200000001ff */
[----:B------:R-:W-:-:S04]  /*5960*/  MOV R2, R7 ;  /* 0x0000000700027202 */ /* 0x000fc80000000f00 */
[----:B------:R-:W-:-:S04]  /*5970*/  FMNMX R2, R5, R2, !PT ;  /* 0x0000000205027209 */ /* 0x000fc80007800000 */
[----:B------:R-:W-:-:S07]  /*5980*/  MOV R9, R2 ;  /* 0x0000000200097202 */ /* 0x000fce0000000f00 */
[----:B------:R-:W-:Y:S05]  /*5990*/  WARPSYNC.COLLECTIVE R144, `(.L_x_8861) ;  /* 0x0000000090087348 */ /* 0x000fea0003c00000 */
[----:B------:R0:W1:Y:S02]  /*59a0*/  SHFL.DOWN P0, R7, R9, R4, R11 ;  /* 0x0800000409077389 */ /* 0x000064000000000b */
[----:B01----:R-:W-:Y:S01]  /*59b0*/  ENDCOLLECTIVE ;  /* 0x000000000000791b */ /* 0x003fe20003800000 */
.L_x_8861:
[----:B------:R-:W-:Y:S05]  /*59c0*/  BRA `(.L_x_8862) ;  /* 0xffffffec00607947 */ /* 0x000fea000383ffff */
.L_x_8842:
[----:B------:R-:W-:Y:S01]  /*59d0*/  HFMA2.MMA R4, -RZ, RZ, 0, 1.1920928955078125e-07 ;  /* 0x00000002ff047435 */ /* 0x000fe200000001ff */
[----:B-1----:R-:W-:Y:S02]  /*59e0*/  MOV R9, R0 ;  /* 0x0000000000097202 */ /* 0x002fe40000000f00 */
[----:B------:R-:W-:Y:S02]  /*59f0*/  MOV R11, 0x1f ;  /* 0x0000001f000b7802 */ /* 0x000fe40000000f00 */
[----:B------:R-:W-:-:S07]  /*5a00*/  MOV R144, 0xffffffff ;  /* 0xffffffff00907802 */ /* 0x000fce0000000f00 */
[----:B0----5:R-:W-:Y:S05]  /*5a10*/  WARPSYNC.COLLECTIVE R144, `(.L_x_8863) ;  /* 0x0000000090087348 */ /* 0x021fea0003c00000 */
[----:B------:R1:W2:Y:S02]  /*5a20*/  SHFL.DOWN P0, R7, R9, R4, R11 ;  /* 0x0800000409077389 */ /* 0x0002a4000000000b */
[----:B012--5:R-:W-:Y:S01]  /*5a30*/  ENDCOLLECTIVE ;  /* 0x000000000000791b */ /* 0x027fe20003800000 */
.L_x_8863:
[----:B------:R-:W-:Y:S01]  /*5a40*/  HFMA2.MMA R4, -RZ, RZ, 0, 5.9604644775390625e-08 ;  /* 0x00000001ff047435 */ /* 0x000fe200000001ff */
[----:B------:R-:W-:-:S04]  /*5a50*/  MOV R3, R7 ;  /* 0x0000000700037202 */ /* 0x000fc80000000f00 */
[----:B------:R-:W-:-:S04]  /*5a60*/  FMNMX R3, R3, R0, !PT ;  /* 0x0000000003037209 */ /* 0x000fc80007800000 */
[----:B------:R-:W-:-:S07]  /*5a70*/  MOV R9, R3 ;  /* 0x0000000300097202 */ /* 0x000fce0000000f00 */
[----:B------:R-:W-:Y:S05]  /*5a80*/  WARPSYNC.COLLECTIVE R144, `(.L_x_8864) ;  /* 0x0000000090087348 */ /* 0x000fea0003c00000 */
[----:B------:R0:W1:Y:S02]  /*5a90*/  SHFL.DOWN P0, R7, R9, R4, R11 ;  /* 0x0800000409077389 */ /* 0x000064000000000b */
[----:B01----:R-:W-:Y:S01]  /*5aa0*/  ENDCOLLECTIVE ;  /* 0x000000000000791b */ /* 0x003fe20003800000 */
.L_x_8864:
[----:B------:R-:W-:Y:S01]  /*5ab0*/  MOV R2, R7 ;  /* 0x0000000700027202 */ /* 0x000fe20000000f00 */
[----:B------:R-:W-:Y:S06]  /*5ac0*/  BRA `(.L_x_8865) ;  /* 0xffffffec00907947 */ /* 0x000fec000383ffff */
        .weak           $__internal_111_$__cuda_sm20_rcp_rn_f32_slowpath
        .type           $__internal_111_$__cuda_sm20_rcp_rn_f32_slowpath,@function
        .size           $__internal_111_$__cuda_sm20_rcp_rn_f32_slowpath,(.L_x_14447 - $__internal_111_$__cuda_sm20_rcp_rn_f32_slowpath)
$__internal_111_$__cuda_sm20_rcp_rn_f32_slowpath:
        /* <DEDUP_REMOVED lines=15> */
.L_x_8867:
        /* <DEDUP_REMOVED lines=33> */
.L_x_8869:
[----:B------:R0:W1:Y:S02]  /*5dd0*/  MUFU.RCP R146, R100 ;  /* 0x0000006400927308 */ /* 0x0000640000001000 */
.L_x_8868:
[----:B------:R-:W-:Y:S05]  /*5de0*/  BSYNC B1 ;  /* 0x0000000000017941 */ /* 0x000fea0003800000 */
.L_x_8866:
[----:B------:R-:W-:Y:S01]  /*5df0*/  HFMA2.MMA R101, -RZ, RZ, 0, 0 ;  /* 0x00000000ff657435 */ /* 0x000fe200000001ff */
[----:B0-----:R-:W-:-:S05]  /*5e00*/  MOV R100, R145 ;  /* 0x0000009100647202 */ /* 0x001fca0000000f00 */
[----:B-1----:R-:W-:Y:S05]  /*5e10*/  RET.REL.NODEC R100 `(_ZN18transformer_engine13normalization19ln_fwd_tuned_kernelINS0_13Kernel_traitsI13__nv_bfloat16S3_S3_fjLj8192ELj1ELj1ELj4ELj16ENS0_18Kernel_traits_baseILj8192ES3_S3_S3_fjLj128EEEEEEEvNS0_19ForwardKernelParamsE) ;  /* 0xffffffa064787950 */ /* 0x002fea0003c3ffff */
.L_x_8870:
        /* <DEDUP_REMOVED lines=14> */
.L_x_14447:


//--------------------- .text._ZN18transformer_engine13normalization19ln_fwd_tuned_kernelINS0_13Kernel_traitsIff6__halffjLj8192ELj1ELj1ELj4ELj16ENS0_18Kernel_traits_baseILj8192EffS3_fjLj128EEEEEEEvNS0_19ForwardKernelParamsE --------------------------
	.section	.text._ZN18transformer_engine13normalization19ln_fwd_tuned_kernelINS0_13Kernel_traitsIff6__halffjLj8192ELj1ELj1ELj4ELj16ENS0_18Kernel_traits_baseILj8192EffS3_fjLj128EEEEEEEvNS0_19ForwardKernelParamsE,"ax",@progbits
	.align	128
        .global         _ZN18transformer_engine13normalization19ln_fwd_tuned_kernelINS0_13Kernel_traitsIff6__halffjLj8192ELj1ELj1ELj4ELj16ENS0_18Kernel_traits_baseILj8192EffS3_fjLj128EEEEEEEvNS0_19ForwardKernelParamsE
        .type           _ZN18transformer_engine13normalization19ln_fwd_tuned_kernelINS0_13Kernel_traitsIff6__halffjLj8192ELj1ELj1ELj4ELj16ENS0_18Kernel_traits_baseILj8192EffS3_fjLj128EEEEEEEvNS0_19ForwardKernelParamsE,@function
        .size           _ZN18transformer_engine13normalization19ln_fwd_tuned_kernelINS0_13Kernel_traitsIff6__halffjLj8192ELj1ELj1ELj4ELj16ENS0_18Kernel_traits_baseILj8192EffS3_fjLj128EEEEEEEvNS0_19ForwardKernelParamsE,(.L_x_14448 - _ZN18transformer_engine13normalization19ln_fwd_tuned_kernelINS0_13Kernel_traitsIff6__halffjLj8192ELj1ELj1ELj4ELj16ENS0_18Kernel_traits_baseILj8192EffS3_fjLj128EEEEEEEvNS0_19ForwardKernelParamsE)
        .other          _ZN18transformer_engine13normalization19ln_fwd_tuned_kernelINS0_13Kernel_traitsIff6__halffjLj8192ELj1ELj1ELj4ELj16ENS0_18Kernel_traits_baseILj8192EffS3_fjLj128EEEEEEEvNS0_19ForwardKernelParamsE,@"STO_CUDA_ENTRY STV_DEFAULT"
_ZN18transformer_engine13normalization19ln_fwd_tuned_kernelINS0_13Kernel_traitsIff6__halffjLj8192ELj1ELj1ELj4ELj16ENS0_18Kernel_traits_baseILj8192EffS3_fjLj128EEEEEEEvNS0_19ForwardKernelParamsE:
.text._ZN18transformer_engine13normalization19ln_fwd_tuned_kernelINS0_13Kernel_traitsIff6__halffjLj8192ELj1ELj1ELj4ELj16ENS0_18Kernel_traits_baseILj8192EffS3_fjLj128EEEEEEEvNS0_19ForwardKernelParamsE:
        /* <DEDUP_REMOVED lines=61> */
.L_x_8879:
        /* <DEDUP_REMOVED lines=270> */
.L_x_8898:
        /* <DEDUP_REMOVED lines=35> */
[----:B012--5:R-:W-:Y:S05]  /*16e0*/  CALL.REL.NOINC `($__internal_112_$__cuda_sm20_rcp_rn_f32_slowpath) ;  /* 0x0000004000807944 */ /* 0x027fea0003c00000 */
[----:B------:R-:W-:Y:S01]  /*16f0*/  MOV R199, R209 ;  /* 0x000000d100c77202 */ /* 0x000fe20000000f00 */
[----:B------:R-:W-:Y:S06]  /*1700*/  BRA `(.L_x_8875) ;  /* 0x0000000000107947 */ /* 0x000fec0003800000 */
.L_x_8874:
[----:B------:R-:W3:Y:S02]  /*1710*/  MUFU.RCP R0, R197 ;  /* 0x000000c500007308 */ /* 0x000ee40000001000 */
[----:B---3--:R-:W-:-:S04]  /*1720*/  FFMA R2, R197, R0, -1 ;  /* 0xbf800000c5027423 */ /* 0x008fc80000000000 */
[----:B------:R-:W-:-:S04]  /*1730*/  FADD.FTZ R199, -R2, -RZ ;  /* 0x800000ff02c77221 */ /* 0x000fc80000010100 */
[----:B------:R-:W-:-:S07]  /*1740*/  FFMA R199, R0, R199, R0 ;  /* 0x000000c700c77223 */ /* 0x000fce0000000000 */
.L_x_8875:
[----:B------:R-:W-:Y:S05]  /*1750*/  BSYNC B0 ;  /* 0x0000000000007941 */ /* 0x000fea0003800000 */
.L_x_8873:
        /* <DEDUP_REMOVED lines=20> */
[----:B-----5:R-:W-:Y:S05]  /*18a0*/  CALL.REL.NOINC `($__internal_112_$__cuda_sm20_rcp_rn_f32_slowpath) ;  /* 0x0000004000107944 */ /* 0x020fea0003c00000 */
[----:B------:R-:W-:Y:S01]  /*18b0*/  MOV R2, R209 ;  /* 0x000000d100027202 */ /* 0x000fe20000000f00 */
[----:B------:R-:W-:Y:S06]  /*18c0*/  BRA `(.L_x_8878) ;  /* 0x0000000000107947 */ /* 0x000fec0003800000 */
.L_x_8877:
[----:B------:R-:W0:Y:S02]  /*18d0*/  MUFU.RCP R2, R209 ;  /* 0x000000d100027308 */ /* 0x000e240000001000 */
[----:B0-----:R-:W-:-:S04]  /*18e0*/  FFMA R0, R209, R2, -1 ;  /* 0xbf800000d1007423 */ /* 0x001fc80000000002 */
[----:B------:R-:W-:-:S04]  /*18f0*/  FADD.FTZ R205, -R0, -RZ ;  /* 0x800000ff00cd7221 */ /* 0x000fc80000010100 */
[----:B------:R-:W-:-:S07]  /*1900*/  FFMA R2, R2, R205, R2 ;  /* 0x000000cd02027223 */ /* 0x000fce0000000002 */
.L_x_8878:
[----:B------:R-:W-:Y:S05]  /*1910*/  BSYNC B0 ;  /* 0x0000000000007941 */ /* 0x000fea0003800000 */
.L_x_8876:
        /* <DEDUP_REMOVED lines=341> */
[----:B------:R-:W0:Y:S01]  /*2e70*/  F2F.F16.F32 R141, R141 ;  /* 0x0000008d008d7304 */ /* 0x000e220000200800 */
[----:B------:R-:W-:Y:S01]  /*2e80*/  FSEL R133, R62, R133, !P2 ;  /* 0x000000853e857208 */ /* 0x000fe20005000000 */
[----:B------:R-:W-:Y:S01]  /*2e90*/  FMUL R167, R145, R186 ;  /* 0x000000ba91a77220 */ /* 0x000fe20000400000 */
[----:B------:R-:W-:Y:S01]  /*2ea0*/  FADD R140, R140, -R0 ;  /* 0x800000008c8c7221 */ /* 0x000fe20000000000 */
[----:B------:R-:W-:Y:S01]  /*2eb0*/  FFMA R184, R135, R132, R124 ;  /* 0x0000008487b87223 */ /* 0x000fe2000000007c */
[----:B------:R-:W-:Y:S01]  /*2ec0*/  FADD R132, R63, 1 ;  /* 0x3f8000003f847421 */ /* 0x000fe20000000000 */
[----:B------:R-:W-:Y:S01]  /*2ed0*/  F2FP.F16.F32.PACK_AB R139, RZ, R139 ;  /* 0x0000008bff8b723e */ /* 0x000fe200000000ff */
[----:B------:R-:W-:Y:S01]  /*2ee0*/  FADD R137, R66, 1 ;  /* 0x3f80000042897421 */ /* 0x000fe20000000000 */
[----:B------:R-:W1:Y:S01]  /*2ef0*/  F2F.F16.F32 R143, R143 ;  /* 0x0000008f008f7304 */ /* 0x000e620000200800 */
        /* <DEDUP_REMOVED lines=20> */
[----:B------:R-:W2:Y:S01]  /*3040*/  F2F.F16.F32 R198, R198 ;  /* 0x000000c600c67304 */ /* 0x000ea20000200800 */
[----:B------:R-:W-:Y:S01]  /*3050*/  @P0 FMNMX R193, R193, |R162|, !PT ;  /* 0x400000a2c1c10209 */ /* 0x000fe20007800000 */
[----:B------:R-:W-:Y:S01]  /*3060*/  @P1 FMUL R170, R170, R3 ;  /* 0x00000003aaaa1220 */ /* 0x000fe20000400000 */
[----:B------:R-:W-:Y:S01]  /*3070*/  FSEL R135, R64, R135, !P2 ;  /* 0x0000008740877208 */ /* 0x000fe20005000000 */
[----:B------:R-:W-:Y:S01]  /*3080*/  FFMA R232, R232, R132, R127 ;  /* 0x00000084e8e87223 */ /* 0x000fe2000000007f */
[-C--:B------:R-:W-:Y:S01]  /*3090*/  @P1 FMUL R2, R2, R3.reuse ;  /* 0x0000000302021220 */ /* 0x080fe20000400000 */
[-C--:B------:R-:W-:Y:S01]  /*30a0*/  @P1 FMUL R240, R240, R3.reuse ;  /* 0x00000003f0f01220 */ /* 0x080fe20000400000 */
[----:B------:R-:W-:Y:S01]  /*30b0*/  F2FP.F16.F32.PACK_AB R132, RZ, R236 ;  /* 0x000000ecff84723e */ /* 0x000fe200000000ff */
        /* <DEDUP_REMOVED lines=10> */
[----:B------:R-:W-:Y:S01]  /*3160*/  F2FP.F16.F32.PACK_AB R136, RZ, R2 ;  /* 0x00000002ff88723e */ /* 0x000fe200000000ff */
[----:B------:R-:W0:Y:S01]  /*3170*/  F2F.F16.F32 R170, R170 ;  /* 0x000000aa00aa7304 */ /* 0x000e220000200800 */
[----:B------:R-:W-:Y:S01]  /*3180*/  LOP3.LUT R133, R132, 0xffff, RZ, 0xc0, !PT ;  /* 0x0000ffff84857812 */ /* 0x000fe200078ec0ff */
[-C--:B------:R-:W-:Y:S01]  /*3190*/  @P1 FMUL R242, R242, R3.reuse ;  /* 0x00000003f2f21220 */ /* 0x080fe20000400000 */
[-C--:B------:R-:W-:Y:S01]  /*31a0*/  @P1 FMUL R246, R246, R3.reuse ;  /* 0x00000003f6f61220 */ /* 0x080fe20000400000 */
[-C--:B------:R-:W-:Y:S01]  /*31b0*/  @P1 FMUL R244, R244, R3.reuse ;  /* 0x00000003f4f41220 */ /* 0x080fe20000400000 */
[----:B------:R-:W-:Y:S01]  /*31c0*/  @P1 FMUL R172, R172, R3 ;  /* 0x00000003acac1220 */ /* 0x000fe20000400000 */
[----:B------:R-:W-:Y:S01]  /*31d0*/  LOP3.LUT R141, R142, R143, RZ, 0xfc, !PT ;  /* 0x0000008f8e8d7212 */ /* 0x000fe200078efcff */
[----:B------:R-:W-:Y:S01]  /*31e0*/  FFMA R234, R234, R134, R129 ;  /* 0x00000086eaea7223 */ /* 0x000fe20000000081 */
[----:B------:R-:W1:Y:S01]  /*31f0*/  F2F.F16.F32 R240, R240 ;  /* 0x000000f000f07304 */ /* 0x000e620000200800 */
[----:B------:R-:W-:Y:S01]  /*3200*/  @P0 FMNMX R193, R193, |R208|, !PT ;  /* 0x400000d0c1c10209 */ /* 0x000fe20007800000 */
[----:B------:R-:W-:Y:S01]  /*3210*/  FADD R134, R67, 1 ;  /* 0x3f80000043867421 */ /* 0x000fe20000000000 */
[----:B------:R-:W-:Y:S01]  /*3220*/  F2FP.F16.F32.PACK_AB R142, RZ, R174 ;  /* 0x000000aeff8e723e */ /* 0x000fe200000000ff */
[-C--:B------:R-:W-:Y:S01]  /*3230*/  @P1 FMUL R182, R182, R3.reuse ;  /* 0x00000003b6b61220 */ /* 0x080fe20000400000 */
[----:B------:R-:W-:Y:S01]  /*3240*/  PRMT R132, R136, 0x5410, R133 ;  /* 0x0000541088847816 */ /* 0x000fe20000000085 */
[----:B------:R-:W-:Y:S01]  /*3250*/  @P1 FMUL R248, R248, R3 ;  /* 0x00000003f8f81220 */ /* 0x000fe20000400000 */
[----:B------:R-:W-:Y:S01]  /*3260*/  SHF.L.U64.HI R133, R133, 0x10, RZ ;  /* 0x0000001085857819 */ /* 0x000fe200000102ff */
[----:B------:R-:W3:Y:S01]  /*3270*/  F2F.F16.F32 R147, R147 ;  /* 0x0000009300937304 */ /* 0x000ee20000200800 */
[----:B------:R-:W-:Y:S01]  /*3280*/  @P0 FMNMX R193, R193, |R153|, !PT ;  /* 0x40000099c1c10209 */ /* 0x000fe20007800000 */
[-C--:B------:R-:W-:Y:S01]  /*3290*/  @P1 FMUL R166, R166, R3.reuse ;  /* 0x00000003a6a61220 */ /* 0x080fe20000400000 */
[----:B------:R-:W-:Y:S01]  /*32a0*/  F2FP.F16.F32.PACK_AB R242, RZ, R242 ;  /* 0x000000f2fff2723e */ /* 0x000fe200000000ff */
[----:B------:R-:W-:Y:S01]  /*32b0*/  FMUL R238, R145, R238 ;  /* 0x000000ee91ee7220 */ /* 0x000fe20000400000 */
[----:B------:R-:W-:Y:S01]  /*32c0*/  F2FP.F16.F32.PACK_AB R146, RZ, R172 ;  /* 0x000000acff92723e */ /* 0x000fe200000000ff */
[-C--:B------:R-:W-:Y:S01]  /*32d0*/  @P1 FMUL R190, R190, R3.reuse ;  /* 0x00000003bebe1220 */ /* 0x080fe20000400000 */
[----:B------:R-:W-:Y:S01]  /*32e0*/  LOP3.LUT R143, R142, 0xffff, RZ, 0xc0, !PT ;  /* 0x0000ffff8e8f7812 */ /* 0x000fe200078ec0ff */
[----:B------:R-:W4:Y:S01]  /*32f0*/  F2F.F16.F32 R246, R246 ;  /* 0x000000f600f67304 */ /* 0x000f220000200800 */
[----:B------:R-:W-:Y:S01]  /*3300*/  FSEL R134, R67, R134, !P2 ;  /* 0x0000008643867208 */ /* 0x000fe20005000000 */
[-C--:B------:R-:W-:Y:S01]  /*3310*/  @P1 FMUL R149, R149, R3.reuse ;  /* 0x0000000395951220 */ /* 0x080fe20000400000 */
[----:B--2---:R-:W-:Y:S01]  /*3320*/  LOP3.LUT R135, R133, R198, RZ, 0xfc, !PT ;  /* 0x000000c685877212 */ /* 0x004fe200078efcff */
[-C--:B------:R-:W-:Y:S01]  /*3330*/  @P1 FMUL R200, R200, R3.reuse ;  /* 0x00000003c8c81220 */ /* 0x080fe20000400000 */
[----:B------:R-:W-:Y:S01]  /*3340*/  @P0 FMNMX R193, R193, |R210|, !PT ;  /* 0x400000d2c1c10209 */ /* 0x000fe20007800000 */
[-C--:B------:R-:W-:Y:S01]  /*3350*/  @P1 FMUL R188, R188, R3.reuse ;  /* 0x00000003bcbc1220 */ /* 0x080fe20000400000 */
[----:B------:R-:W-:Y:S01]  /*3360*/  PRMT R133, R242, 0x7610, R133 ;  /* 0x00007610f2857816 */ /* 0x000fe20000000085 */
[----:B------:R-:W2:Y:S01]  /*3370*/  F2F.F16.F32 R244, R244 ;  /* 0x000000f400f47304 */ /* 0x000ea20000200800 */
[----:B------:R-:W-:Y:S01]  /*3380*/  PRMT R142, R146, 0x5410, R143 ;  /* 0x00005410928e7816 */ /* 0x000fe2000000008f */
[----:B------:R-:W-:Y:S01]  /*3390*/  FFMA R2, R238, R134, R131 ;  /* 0x00000086ee027223 */ /* 0x000fe20000000083 */
[----:B------:R-:W-:Y:S01]  /*33a0*/  SHF.L.U64.HI R143, R143, 0x10, RZ ;  /* 0x000000108f8f7819 */ /* 0x000fe200000102ff */
[-C--:B------:R-:W-:Y:S01]  /*33b0*/  @P1 FMUL R164, R164, R3.reuse ;  /* 0x00000003a4a41220 */ /* 0x080fe20000400000 */
[----:B------:R-:W-:Y:S01]  /*33c0*/  @P0 FMNMX R193, R193, |R154|, !PT ;  /* 0x4000009ac1c10209 */ /* 0x000fe20007800000 */
[----:B------:R-:W-:Y:S01]  /*33d0*/  FADD R138, R61, 1 ;  /* 0x3f8000003d8a7421 */ /* 0x000fe20000000000 */
[----:B------:R-:W-:Y:S01]  /*33e0*/  LOP3.LUT R134, R133, 0xffff, RZ, 0xc0, !PT ;  /* 0x0000ffff85867812 */ /* 0x000fe200078ec0ff */
[----:B------:R-:W2:Y:S01]  /*33f0*/  F2F.F16.F32 R182, R182 ;  /* 0x000000b600b67304 */ /* 0x000ea20000200800 */
[----:B0-----:R-:W-:Y:S01]  /*3400*/  LOP3.LUT R170, R143, R170, RZ, 0xfc, !PT ;  /* 0x000000aa8faa7212 */ /* 0x001fe200078efcff */
[----:B------:R-:W-:Y:S01]  /*3410*/  FFMA R186, R137, R186, R130 ;  /* 0x000000ba89ba7223 */ /* 0x000fe20000000082 */
[----:B-1----:R-:W-:Y:S01]  /*3420*/  SHF.L.U32 R240, R240, 0x10, RZ ;  /* 0x00000010f0f07819 */ /* 0x002fe200000006ff */
[-C--:B------:R-:W-:Y:S01]  /*3430*/  @P1 FMUL R151, R151, R3.reuse ;  /* 0x0000000397971220 */ /* 0x080fe20000400000 */
[----:B------:R-:W-:Y:S01]  /*3440*/  F2FP.F16.F32.PACK_AB R136, RZ, R190 ;  /* 0x000000beff88723e */ /* 0x000fe200000000ff */
[----:B------:R-:W-:Y:S01]  /*3450*/  @P1 FMUL R252, R252, R3 ;  /* 0x00000003fcfc1220 */ /* 0x000fe20000400000 */
[----:B------:R-:W-:Y:S01]  /*3460*/  F2FP.F16.F32.PACK_AB R143, RZ, R149 ;  /* 0x00000095ff8f723e */ /* 0x000fe200000000ff */
[----:B------:R-:W0:Y:S01]  /*3470*/  F2F.F16.F32 R248, R248 ;  /* 0x000000f800f87304 */ /* 0x000e220000200800 */
[----:B------:R-:W-:Y:S01]  /*3480*/  F2FP.F16.F32.PACK_AB R188, RZ, R188 ;  /* 0x000000bcffbc723e */ /* 0x000fe200000000ff */
[-C--:B------:R-:W-:Y:S01]  /*3490*/  @P1 FMUL R250, R250, R3.reuse ;  /* 0x00000003fafa1220 */ /* 0x080fe20000400000 */
[----:B------:R-:W-:Y:S01]  /*34a0*/  @P0 FMNMX R193, R193, |R216|, !PT ;  /* 0x400000d8c1c10209 */ /* 0x000fe20007800000 */
[-C--:B------:R-:W-:Y:S01]  /*34b0*/  @P1 FMUL R180, R180, R3.reuse ;  /* 0x00000003b4b41220 */ /* 0x080fe20000400000 */
[----:B------:R-:W-:Y:S01]  /*34c0*/  SHF.L.U64.HI R137, R134, 0x10, RZ ;  /* 0x0000001086897819 */ /* 0x000fe200000102ff */
[-C--:B------:R-:W-:Y:S01]  /*34d0*/  @P1 FMUL R178, R178, R3.reuse ;  /* 0x00000003b2b21220 */ /* 0x080fe20000400000 */
[----:B------:R-:W-:Y:S01]  /*34e0*/  F2FP.F16.F32.PACK_AB R164, RZ, R164 ;  /* 0x000000a4ffa4723e */ /* 0x000fe200000000ff */
[----:B------:R-:W1:Y:S01]  /*34f0*/  F2F.F16.F32 R166, R166 ;  /* 0x000000a600a67304 */ /* 0x000e620000200800 */
[----:B---3--:R-:W-:Y:S01]  /*3500*/  SHF.L.U32 R147, R147, 0x10, RZ ;  /* 0x0000001093937819 */ /* 0x008fe200000006ff */
[----:B------:R-:W-:Y:S01]  /*3510*/  FADD R150, R51, 1 ;  /* 0x3f80000033967421 */ /* 0x000fe20000000000 */
[----:B------:R-:W-:Y:S01]  /*3520*/  LOP3.LUT R133, R135, R240, RZ, 0xfc, !PT ;  /* 0x000000f087857212 */ /* 0x000fe200078efcff */
[-C--:B------:R-:W-:Y:S01]  /*3530*/  @P1 FMUL R176, R176, R3.reuse ;  /* 0x00000003b0b01220 */ /* 0x080fe20000400000 */
[----:B------:R-:W-:Y:S01]  /*3540*/  LOP3.LUT R136, R136, 0xffff, RZ, 0xc0, !PT ;  /* 0x0000ffff88887812 */ /* 0x000fe200078ec0ff */
[-C--:B------:R-:W-:Y:S01]  /*3550*/  @P1 FMUL R156, R156, R3.reuse ;  /* 0x000000039c9c1220 */ /* 0x080fe20000400000 */
[----:B------:R-:W-:Y:S01]  /*3560*/  LOP3.LUT R148, R143, 0xffff, RZ, 0xc0, !PT ;  /* 0x0000ffff8f947812 */ /* 0x000fe200078ec0ff */
[----:B------:R-:W3:Y:S01]  /*3570*/  F2F.F16.F32 R200, R200 ;  /* 0x000000c800c87304 */ /* 0x000ee20000200800 */
[----:B------:R-:W-:Y:S01]  /*3580*/  PRMT R135, R188, 0x7610, R135 ;  /* 0x00007610bc877816 */ /* 0x000fe20000000087 */
[-C--:B------:R-:W-:Y:S01]  /*3590*/  @P1 FMUL R160, R160, R3.reuse ;  /* 0x00000003a0a01220 */ /* 0x080fe20000400000 */
[----:B------:R-:W-:Y:S01]  /*35a0*/  @P0 FMNMX R193, R193, |R214|, !PT ;  /* 0x400000d6c1c10209 */ /* 0x000fe20007800000 */
[-C--:B------:R-:W-:Y:S01]  /*35b0*/  @P1 FMUL R168, R168, R3.reuse ;  /* 0x00000003a8a81220 */ /* 0x080fe20000400000 */
[----:B------:R-:W-:Y:S01]  /*35c0*/  FSEL R138, R61, R138, !P2 ;  /* 0x0000008a3d8a7208 */ /* 0x000fe20005000000 */
[-C--:B------:R-:W-:Y:S01]  /*35d0*/  @P1 FMUL R202, R202, R3.reuse ;  /* 0x00000003caca1220 */ /* 0x080fe20000400000 */
[----:B----4-:R-:W-:Y:S01]  /*35e0*/  LOP3.LUT R137, R137, R246, RZ, 0xfc, !PT ;  /* 0x000000f689897212 */ /* 0x010fe200078efcff */
[----:B------:R-:W4:Y:S01]  /*35f0*/  F2F.F16.F32 R252, R252 ;  /* 0x000000fc00fc7304 */ /* 0x000f220000200800 */
[----:B--2---:R-:W-:Y:S01]  /*3600*/  SHF.L.U32 R244, R244, 0x10, RZ ;  /* 0x00000010f4f47819 */ /* 0x004fe200000006ff */
[----:B------:R-:W-:Y:S01]  /*3610*/  FFMA R226, R226, R138, R125 ;  /* 0x0000008ae2e27223 */ /* 0x000fe2000000007d */
[----:B------:R-:W-:Y:S01]  /*3620*/  PRMT R149, R164, 0x7610, R149 ;  /* 0x00007610a4957816 */ /* 0x000fe20000000095 */
[----:B------:R-:W-:Y:S01]  /*3630*/  @P1 FMUL R208, R208, R3 ;  /* 0x00000003d0d01220 */ /* 0x000fe20000400000 */
[----:B------:R-:W-:Y:S01]  /*3640*/  LOP3.LUT R143, R170, R147, RZ, 0xfc, !PT ;  /* 0x00000093aa8f7212 */ /* 0x000fe200078efcff */
[-C--:B------:R-:W-:Y:S01]  /*3650*/  @P1 FMUL R153, R153, R3.reuse ;  /* 0x0000000399991220 */ /* 0x080fe20000400000 */
[----:B------:R-:W-:Y:S01]  /*3660*/  SHF.L.U64.HI R169, R136, 0x10, RZ ;  /* 0x0000001088a97819 */ /* 0x000fe200000102ff */
[----:B------:R-:W2:Y:S01]  /*3670*/  F2F.F16.F32 R250, R250 ;  /* 0x000000fa00fa7304 */ /* 0x000ea20000200800 */
[----:B------:R-:W-:Y:S01]  /*3680*/  SHF.L.U64.HI R147, R148, 0x10, RZ ;  /* 0x0000001094937819 */ /* 0x000fe200000102ff */
[-C--:B------:R-:W-:Y:S01]  /*3690*/  @P1 FMUL R206, R206, R3.reuse ;  /* 0x00000003cece1220 */ /* 0x080fe20000400000 */
[----:B------:R-:W-:Y:S01]  /*36a0*/  PRMT R134, R135, 0x5410, R134 ;  /* 0x0000541087867816 */ /* 0x000fe20000000086 */
[----:B------:R-:W-:Y:S01]  /*36b0*/  @P1 FMUL R162, R162, R3 ;  /* 0x00000003a2a21220 */ /* 0x000fe20000400000 */
[----:B------:R-:W-:Y:S01]  /*36c0*/  F2FP.F16.F32.PACK_AB R151, RZ, R151 ;  /* 0x00000097ff97723e */ /* 0x000fe200000000ff */
[-C--:B------:R-:W-:Y:S01]  /*36d0*/  @P1 FMUL R158, R158, R3.reuse ;  /* 0x000000039e9e1220 */ /* 0x080fe20000400000 */
[----:B------:R-:W-:Y:S01]  /*36e0*/  @P0 FMNMX R193, R193, |R212|, !PT ;  /* 0x400000d4c1c10209 */ /* 0x000fe20007800000 */
[----:B------:R-:W2:Y:S01]  /*36f0*/  F2F.F16.F32 R153, R153 ;  /* 0x0000009900997304 */ /* 0x000ea20000200800 */
[----:B------:R-:W-:Y:S01]  /*3700*/  LOP3.LUT R135, R137, R244, RZ, 0xfc, !PT ;  /* 0x000000f489877212 */ /* 0x000fe200078efcff */
[-C--:B------:R-:W-:Y:S01]  /*3710*/  @P1 FMUL R152, R152, R3.reuse ;  /* 0x0000000398981220 */ /* 0x080fe20000400000 */
[----:B------:R-:W-:Y:S01]  /*3720*/  F2FP.F16.F32.PACK_AB R137, RZ, R180 ;  /* 0x000000b4ff89723e */ /* 0x000fe200000000ff */
[-C--:B------:R-:W-:Y:S01]  /*3730*/  @P1 FMUL R214, R214, R3.reuse ;  /* 0x00000003d6d61220 */ /* 0x080fe20000400000 */
[----:B------:R-:W-:Y:S01]  /*3740*/  PRMT R146, R149, 0x5410, R148 ;  /* 0x0000541095927816 */ /* 0x000fe20000000094 */
[-C--:B------:R-:W-:Y:S01]  /*3750*/  @P1 FMUL R216, R216, R3.reuse ;  /* 0x00000003d8d81220 */ /* 0x080fe20000400000 */
[----:B------:R-:W-:Y:S01]  /*3760*/  LOP3.LUT R169, R169, R182, RZ, 0xfc, !PT ;  /* 0x000000b6a9a97212 */ /* 0x000fe200078efcff */
[----:B------:R-:W2:Y:S01]  /*3770*/  F2F.F16.F32 R206, R206 ;  /* 0x000000ce00ce7304 */ /* 0x000ea20000200800 */
[----:B0-----:R-:W-:Y:S01]  /*3780*/  SHF.L.U32 R248, R248, 0x10, RZ ;  /* 0x00000010f8f87819 */ /* 0x001fe200000006ff */
[-C--:B------:R-:W-:Y:S01]  /*3790*/  @P1 FMUL R154, R154, R3.reuse ;  /* 0x000000039a9a1220 */ /* 0x080fe20000400000 */
[----:B------:R-:W-:Y:S01]  /*37a0*/  F2FP.F16.F32.PACK_AB R138, RZ, R178 ;  /* 0x000000b2ff8a723e */ /* 0x000fe200000000ff */
[-C--:B------:R-:W-:Y:S01]  /*37b0*/  @P1 FMUL R212, R212, R3.reuse ;  /* 0x00000003d4d41220 */ /* 0x080fe20000400000 */
[----:B-1----:R-:W-:Y:S01]  /*37c0*/  LOP3.LUT R149, R147, R166, RZ, 0xfc, !PT ;  /* 0x000000a693957212 */ /* 0x002fe200078efcff */
[-C--:B------:R-:W-:Y:S01]  /*37d0*/  @P1 FMUL R204, R204, R3.reuse ;  /* 0x00000003cccc1220 */ /* 0x080fe20000400000 */
[----:B------:R-:W-:Y:S01]  /*37e0*/  FSEL R150, R51, R150, !P2 ;  /* 0x0000009633967208 */ /* 0x000fe20005000000 */
[----:B------:R-:W0:Y:S01]  /*37f0*/  F2F.F16.F32 R162, R162 ;  /* 0x000000a200a27304 */ /* 0x000e220000200800 */
[----:B------:R-:W-:Y:S01]  /*3800*/  PRMT R147, R151, 0x7610, R147 ;  /* 0x0000761097937816 */ /* 0x000fe20000000093 */
[-C--:B------:R-:W-:Y:S01]  /*3810*/  @P1 FMUL R210, R210, R3.reuse ;  /* 0x00000003d2d21220 */ /* 0x080fe20000400000 */
[----:B------:R-:W-:Y:S01]  /*3820*/  @P0 FMNMX R193, R193, |R144|, !PT ;  /* 0x40000090c1c10209 */ /* 0x000fe20007800000 */
[----:B------:R-:W-:Y:S01]  /*3830*/  FFMA R218, R218, R150, R115 ;  /* 0x00000096dada7223 */ /* 0x000fe20000000073 */
[----:B------:R-:W-:Y:S01]  /*3840*/  PRMT R136, R137, 0x5410, R136 ;  /* 0x0000541089887816 */ /* 0x000fe20000000088 */
[----:B------:R-:W-:Y:S01]  /*3850*/  @P1 FMUL R144, R144, R3 ;  /* 0x0000000390901220 */ /* 0x000fe20000400000 */
[----:B------:R-:W-:Y:S01]  /*3860*/  LOP3.LUT R137, R169, R248, RZ, 0xfc, !PT ;  /* 0x000000f8a9897212 */ /* 0x000fe200078efcff */
[----:B------:R-:W1:Y:S01]  /*3870*/  F2F.F16.F32 R158, R158 ;  /* 0x0000009e009e7304 */ /* 0x000e620000200800 */
[----:B------:R-:W-:-:S02]  /*3880*/  LOP3.LUT R138, R138, 0xffff, RZ, 0xc0, !PT ;  /* 0x0000ffff8a8a7812 */ /* 0x000fc400078ec0ff */
[----:B---3--:R-:W-:Y:S02]  /*3890*/  SHF.L.U32 R200, R200, 0x10, RZ ;  /* 0x00000010c8c87819 */ /* 0x008fe400000006ff */
[----:B------:R-:W-:Y:S02]  /*38a0*/  F2FP.F16.F32.PACK_AB R169, RZ, R176 ;  /* 0x000000b0ffa9723e */ /* 0x000fe400000000ff */
[----:B------:R-:W-:Y:S01]  /*38b0*/  LOP3.LUT R148, R147, 0xffff, RZ, 0xc0, !PT ;  /* 0x0000ffff93947812 */ /* 0x000fe200078ec0ff */
[----:B------:R-:W3:Y:S01]  /*38c0*/  F2F.F16.F32 R214, R214 ;  /* 0x000000d600d67304 */ /* 0x000ee20000200800 */
[----:B------:R-:W-:Y:S01]  /*38d0*/  @P0 FMNMX R193, R193, |R155|, !PT ;  /* 0x4000009bc1c10209 */ /* 0x000fe20007800000 */
[----:B------:R-:W-:Y:S01]  /*38e0*/  @P1 FMUL R155, R155, R3 ;  /* 0x000000039b9b1220 */ /* 0x000fe20000400000 */
[----:B------:R-:W-:Y:S02]  /*38f0*/  F2FP.F16.F32.PACK_AB R151, RZ, R156 ;  /* 0x0000009cff97723e */ /* 0x000fe400000000ff */
[----:B------:R-:W-:-:S02]  /*3900*/  F2FP.F16.F32.PACK_AB R150, RZ, R160 ;  /* 0x000000a0ff96723e */ /* 0x000fc400000000ff */
[----:B------:R-:W-:Y:S01]  /*3910*/  SHF.L.U64.HI R171, R138, 0x10, RZ ;  /* 0x000000108aab7819 */ /* 0x000fe200000102ff */
[----:B------:R-:W3:Y:S01]  /*3920*/  F2F.F16.F32 R212, R212 ;  /* 0x000000d400d47304 */ /* 0x000ee20000200800 */
[----:B------:R-:W-:Y:S02]  /*3930*/  LOP3.LUT R147, R149, R200, RZ, 0xfc, !PT ;  /* 0x000000c895937212 */ /* 0x000fe400078efcff */
[----:B------:R-:W-:Y:S02]  /*3940*/  PRMT R138, R169, 0x5410, R138 ;  /* 0x00005410a98a7816 */ /* 0x000fe4000000008a */
[----:B------:R-:W-:Y:S02]  /*3950*/  SHF.L.U64.HI R149, R148, 0x10, RZ ;  /* 0x0000001094957819 */ /* 0x000fe400000102ff */
[----:B------:R-:W-:Y:S01]  /*3960*/  @P0 FMNMX R193, R193, |R220|, !PT ;  /* 0x400000dcc1c10209 */ /* 0x000fe20007800000 */
[----:B------:R-:W-:Y:S01]  /*3970*/  @P1 FMUL R220, R220, R3 ;  /* 0x00000003dcdc1220 */ /* 0x000fe20000400000 */
[----:B------:R-:W-:Y:S01]  /*3980*/  F2FP.F16.F32.PACK_AB R169, RZ, R168 ;  /* 0x000000a8ffa9723e */ /* 0x000fe200000000ff */
[----:B------:R-:W-:Y:S01]  /*3990*/  F2F.F16.F32 R204, R204 ;  /* 0x000000cc00cc7304 */ /* 0x000fe20000200800 */
[----:B------:R-:W-:-:S02]  /*39a0*/  PRMT R148, R151, 0x5410, R148 ;  /* 0x0000541097947816 */ /* 0x000fc40000000094 */
[----:B------:R-:W-:Y:S02]  /*39b0*/  F2FP.F16.F32.PACK_AB R156, RZ, R202 ;  /* 0x000000caff9c723e */ /* 0x000fe400000000ff */
[----:B------:R-:W-:Y:S02]  /*39c0*/  LOP3.LUT R151, R150, 0xffff, RZ, 0xc0, !PT ;  /* 0x0000ffff96977812 */ /* 0x000fe400078ec0ff */
[----:B------:R-:W-:Y:S01]  /*39d0*/  F2FP.F16.F32.PACK_AB R208, RZ, R208 ;  /* 0x000000d0ffd0723e */ /* 0x000fe200000000ff */
[----:B------:R-:W3:Y:S01]  /*39e0*/  F2F.F16.F32 R220, R220 ;  /* 0x000000dc00dc7304 */ /* 0x000ee20000200800 */
[----:B------:R-:W-:Y:S01]  /*39f0*/  @P0 FMNMX R193, R193, |R218|, !PT ;  /* 0x400000dac1c10209 */ /* 0x000fe20007800000 */
[----:B------:R-:W-:Y:S01]  /*3a00*/  @P1 FMUL R218, R218, R3 ;  /* 0x00000003dada1220 */ /* 0x000fe20000400000 */
[----:B----4-:R-:W-:Y:S02]  /*3a10*/  LOP3.LUT R171, R171, R252, RZ, 0xfc, !PT ;  /* 0x000000fcabab7212 */ /* 0x010fe400078efcff */
[----:B--2---:R-:W-:-:S02]  /*3a20*/  SHF.L.U32 R250, R250, 0x10, RZ ;  /* 0x00000010fafa7819 */ /* 0x004fc400000006ff */
[----:B------:R-:W-:Y:S01]  /*3a30*/  PRMT R140, R169, 0x5410, R140 ;  /* 0x00005410a98c7816 */ /* 0x000fe2000000008c */
[----:B------:R-:W2:Y:S01]  /*3a40*/  F2F.F16.F32 R218, R218 ;  /* 0x000000da00da7304 */ /* 0x000ea20000200800 */
[--C-:B------:R-:W-:Y:S02]  /*3a50*/  PRMT R150, R156, 0x5410, R151.reuse ;  /* 0x000054109c967816 */ /* 0x100fe40000000097 */
[----:B------:R-:W-:Y:S02]  /*3a60*/  SHF.L.U64.HI R169, R151, 0x10, RZ ;  /* 0x0000001097a97819 */ /* 0x000fe400000102ff */
[----:B------:R-:W-:Y:S02]  /*3a70*/  PRMT R151, R208, 0x7610, R151 ;  /* 0x00007610d0977816 */ /* 0x000fe40000000097 */
[----:B------:R-:W-:Y:S01]  /*3a80*/  @P0 FMNMX R193, R193, |R157|, !PT ;  /* 0x4000009dc1c10209 */ /* 0x000fe20007800000 */
[----:B------:R-:W-:Y:S01]  /*3a90*/  @P1 FMUL R157, R157, R3 ;  /* 0x000000039d9d1220 */ /* 0x000fe20000400000 */
[----:B------:R-:W-:Y:S01]  /*3aa0*/  LOP3.LUT R139, R171, R250, RZ, 0xfc, !PT ;  /* 0x000000faab8b7212 */ /* 0x000fe200078efcff */
[----:B------:R-:W-:Y:S01]  /*3ab0*/  F2F.F16.F32 R210, R210 ;  /* 0x000000d200d27304 */ /* 0x000fe20000200800 */
[----:B------:R-:W-:-:S02]  /*3ac0*/  F2FP.F16.F32.PACK_AB R171, RZ, R152 ;  /* 0x00000098ffab723e */ /* 0x000fc400000000ff */
[----:B------:R-:W-:Y:S02]  /*3ad0*/  LOP3.LUT R152, R151, 0xffff, RZ, 0xc0, !PT ;  /* 0x0000ffff97987812 */ /* 0x000fe400078ec0ff */
[----:B------:R-:W-:Y:S01]  /*3ae0*/  @P0 FMNMX R193, R193, |R159|, !PT ;  /* 0x4000009fc1c10209 */ /* 0x000fe20007800000 */
[----:B------:R-:W-:Y:S01]  /*3af0*/  @P1 FMUL R159, R159, R3 ;  /* 0x000000039f9f1220 */ /* 0x000fe20000400000 */
[----:B------:R-:W-:Y:S02]  /*3b00*/  SHF.L.U64.HI R156, R152, 0x10, RZ ;  /* 0x00000010989c7819 */ /* 0x000fe400000102ff */
[----:B------:R-:W-:Y:S01]  /*3b10*/  @P0 FMNMX R193, R193, |R163|, !PT ;  /* 0x400000a3c1c10209 */ /* 0x000fe20007800000 */
[----:B------:R-:W-:Y:S01]  /*3b20*/  @P1 FMUL R163, R163, R3 ;  /* 0x00000003a3a31220 */ /* 0x000fe20000400000 */
[----:B------:R-:W-:Y:S02]  /*3b30*/  LOP3.LUT R153, R156, R153, RZ, 0xfc, !PT ;  /* 0x000000999c997212 */ /* 0x000fe400078efcff */
[----:B------:R-:W-:-:S02]  /*3b40*/  F2FP.F16.F32.PACK_AB R156, RZ, R216 ;  /* 0x000000d8ff9c723e */ /* 0x000fc400000000ff */
[----:B------:R-:W-:Y:S01]  /*3b50*/  @P0 FMNMX R193, R193, |R161|, !PT ;  /* 0x400000a1c1c10209 */ /* 0x000fe20007800000 */
[-C--:B------:R-:W-:Y:S01]  /*3b60*/  @P1 FMUL R161, R161, R3.reuse ;  /* 0x00000003a1a11220 */ /* 0x080fe20000400000 */
[----:B------:R-:W-:Y:S01]  /*3b70*/  LOP3.LUT R169, R169, R206, RZ, 0xfc, !PT ;  /* 0x000000cea9a97212 */ /* 0x000fe200078efcff */
[----:B------:R-:W4:Y:S01]  /*3b80*/  F2F.F16.F32 R163, R163 ;  /* 0x000000a300a37304 */ /* 0x000f220000200800 */
[----:B0-----:R-:W-:Y:S02]  /*3b90*/  SHF.L.U32 R162, R162, 0x10, RZ ;  /* 0x00000010a2a27819 */ /* 0x001fe400000006ff */
[----:B------:R-:W-:Y:S02]  /*3ba0*/  LOP3.LUT R156, R156, 0xffff, RZ, 0xc0, !PT ;  /* 0x0000ffff9c9c7812 */ /* 0x000fe400078ec0ff */
[----:B------:R-:W-:Y:S01]  /*3bb0*/  @P0 FMNMX R193, R193, |R222|, !PT ;  /* 0x400000dec1c10209 */ /* 0x000fe20007800000 */
[----:B------:R-:W-:Y:S01]  /*3bc0*/  @P1 FMUL R222, R222, R3 ;  /* 0x00000003dede1220 */ /* 0x000fe20000400000 */
[----:B-1----:R-:W-:Y:S01]  /*3bd0*/  LOP3.LUT R149, R149, R158, RZ, 0xfc, !PT ;  /* 0x0000009e95957212 */ /* 0x002fe200078efcff */
[----:B------:R-:W0:Y:S01]  /*3be0*/  F2F.F16.F32 R161, R161 ;  /* 0x000000a100a17304 */ /* 0x000e220000200800 */
[----:B------:R-:W-:-:S02]  /*3bf0*/  LOP3.LUT R151, R169, R162, RZ, 0xfc, !PT ;  /* 0x000000a2a9977212 */ /* 0x000fc400078efcff */
[----:B------:R-:W-:Y:S02]  /*3c00*/  F2FP.F16.F32.PACK_AB R169, RZ, R154 ;  /* 0x0000009affa9723e */ /* 0x000fe400000000ff */
[----:B------:R-:W-:Y:S02]  /*3c10*/  F2FP.F16.F32.PACK_AB R158, RZ, R155 ;  /* 0x0000009bff9e723e */ /* 0x000fe400000000ff */
        /* <DEDUP_REMOVED lines=9> */
[----:B------:R-:W-:Y:S01]  /*3cb0*/  F2FP.F16.F32.PACK_AB R171, RZ, R144 ;  /* 0x00000090ffab723e */ /* 0x000fe200000000ff */
[----:B------:R-:W1:Y:S01]  /*3cc0*/  F2F.F16.F32 R165, R165 ;  /* 0x000000a500a57304 */ /* 0x000e620000200800 */
[----:B------:R-:W-:Y:S01]  /*3cd0*/  @P0 FMNMX R193, R193, |R230|, !PT ;  /* 0x400000e6c1c10209 */ /* 0x000fe20007800000 */
[----:B------:R-:W-:Y:S01]  /*3ce0*/  @P1 FMUL R230, R230, R3 ;  /* 0x00000003e6e61220 */ /* 0x000fe20000400000 */
[----:B------:R-:W-:-:S02]  /*3cf0*/  LOP3.LUT R144, R155, 0xffff, RZ, 0xc0, !PT ;  /* 0x0000ffff9b907812 */ /* 0x000fc400078ec0ff */
[----:B------:R-:W-:Y:S02]  /*3d00*/  F2FP.F16.F32.PACK_AB R158, RZ, R159 ;  /* 0x0000009fff9e723e */ /* 0x000fe400000000ff */
[----:B------:R-:W-:Y:S01]  /*3d10*/  @P0 FMNMX R193, R193, |R184|, !PT ;  /* 0x400000b8c1c10209 */ /* 0x000fe20007800000 */
[----:B------:R-:W3:Y:S01]  /*3d20*/  F2F.F16.F32 R230, R230 ;  /* 0x000000e600e67304 */ /* 0x000ee20000200800 */
        /* <DEDUP_REMOVED lines=11> */
[----:B------:R-:W-:Y:S02]  /*3de0*/  F2FP.F16.F32.PACK_AB R169, RZ, R157 ;  /* 0x0000009dffa9723e */ /* 0x000fe400000000ff */
[----:B------:R-:W-:Y:S02]  /*3df0*/  SHF.L.U64.HI R160, R144, 0x10, RZ ;  /* 0x0000001090a07819 */ /* 0x000fe400000102ff */
[----:B------:R-:W-:Y:S01]  /*3e00*/  @P0 FMNMX R193, R193, |R232|, !PT ;  /* 0x400000e8c1c10209 */ /* 0x000fe20007800000 */
[----:B------:R-:W-:Y:S01]  /*3e10*/  @P1 FMUL R232, R232, R3 ;  /* 0x00000003e8e81220 */ /* 0x000fe20000400000 */
[----:B------:R-:W-:-:S02]  /*3e20*/  LOP3.LUT R159, R159, R220, RZ, 0xfc, !PT ;  /* 0x000000dc9f9f7212 */ /* 0x000fc400078efcff */
[----:B--2---:R-:W-:Y:S02]  /*3e30*/  SHF.L.U32 R218, R218, 0x10, RZ ;  /* 0x00000010dada7819 */ /* 0x004fe400000006ff */
[----:B------:R-:W-:Y:S01]  /*3e40*/  PRMT R158, R169, 0x5410, R144 ;  /* 0x00005410a99e7816 */ /* 0x000fe20000000090 */
[----:B------:R-:W-:Y:S01]  /*3e50*/  F2F.F16.F32 R232, R232 ;  /* 0x000000e800e87304 */ /* 0x000fe20000200800 */
[----:B----4-:R-:W-:Y:S01]  /*3e60*/  LOP3.LUT R160, R160, R163, RZ, 0xfc, !PT ;  /* 0x000000a3a0a07212 */ /* 0x010fe200078efcff */
[----:B------:R-:W2:Y:S01]  /*3e70*/  @!P3 LDC.64 R168, c[0x0][0x230] ;  /* 0x00008c00ffa8bb82 */ /* 0x000ea20000000a00 */
[----:B0-----:R-:W-:Y:S02]  /*3e80*/  SHF.L.U32 R161, R161, 0x10, RZ ;  /* 0x00000010a1a17819 */ /* 0x001fe400000006ff */
[----:B------:R-:W-:Y:S02]  /*3e90*/  F2FP.F16.F32.PACK_AB R144, RZ, R224 ;  /* 0x000000e0ff90723e */ /* 0x000fe400000000ff */
[----:B------:R-:W-:Y:S01]  /*3ea0*/  @P0 FMNMX R193, R193, |R228|, !PT ;  /* 0x400000e4c1c10209 */ /* 0x000fe20007800000 */
[----:B------:R0:W4:Y:S01]  /*3eb0*/  F2F.F16.F32 R163, R167 ;  /* 0x000000a700a37304 */ /* 0x0001220000200800 */
[----:B------:R-:W-:Y:S01]  /*3ec0*/  LOP3.LUT R157, R159, R218, RZ, 0xfc, !PT ;  /* 0x000000da9f9d7212 */ /* 0x000fe200078efcff */
[----:B------:R-:W-:Y:S01]  /*3ed0*/  @P1 FMUL R228, R228, R3 ;  /* 0x00000003e4e41220 */ /* 0x000fe20000400000 */
[----:B------:R-:W-:-:S02]  /*3ee0*/  LOP3.LUT R159, R160, R161, RZ, 0xfc, !PT ;  /* 0x000000a1a09f7212 */ /* 0x000fc400078efcff */
[----:B------:R-:W-:Y:S02]  /*3ef0*/  F2FP.F16.F32.PACK_AB R161, RZ, R222 ;  /* 0x000000deffa1723e */ /* 0x000fe400000000ff */
[----:B------:R-:W-:Y:S02]  /*3f00*/  LOP3.LUT R144, R144, 0xffff, RZ, 0xc0, !PT ;  /* 0x0000ffff90907812 */ /* 0x000fe400078ec0ff */
[----:B------:R-:W-:Y:S01]  /*3f10*/  @P0 FMNMX R193, R193, |R234|, !PT ;  /* 0x400000eac1c10209 */ /* 0x000fe20007800000 */
[----:B------:R-:W-:Y:S01]  /*3f20*/  @P1 FMUL R234, R234, R3 ;  /* 0x00000003eaea1220 */ /* 0x000fe20000400000 */
[----:B------:R-:W-:Y:S01]  /*3f30*/  SHF.L.U64.HI R162, R144, 0x10, RZ ;  /* 0x0000001090a27819 */ /* 0x000fe200000102ff */
[----:B0-----:R-:W0:Y:S01]  /*3f40*/  @!P3 LDC.64 R166, c[0x0][0x228] ;  /* 0x00008a00ffa6bb82 */ /* 0x001e220000000a00 */
[----:B------:R-:W-:Y:S02]  /*3f50*/  PRMT R160, R161, 0x5410, R144 ;  /* 0x00005410a1a07816 */ /* 0x000fe40000000090 */
[----:B------:R-:W-:-:S02]  /*3f60*/  F2FP.F16.F32.PACK_AB R144, RZ, R226 ;  /* 0x000000e2ff90723e */ /* 0x000fc400000000ff */
[----:B------:R-:W-:Y:S01]  /*3f70*/  F2FP.F16.F32.PACK_AB R161, RZ, R234 ;  /* 0x000000eaffa1723e */ /* 0x000fe200000000ff */
[----:B--2---:R-:W-:Y:S01]  /*3f80*/  @!P3 IMAD.WIDE R168, R195, 0x4, R168 ;  /* 0x00000004c3a8b825 */ /* 0x004fe200078e02a8 */
[----:B-1----:R-:W-:Y:S02]  /*3f90*/  LOP3.LUT R165, R162, R165, RZ, 0xfc, !PT ;  /* 0x000000a5a2a57212 */ /* 0x002fe400078efcff */
[----:B------:R-:W-:Y:S01]  /*3fa0*/  @P0 FMNMX R193, R193, |R186|, !PT ;  /* 0x400000bac1c10209 */ /* 0x000fe20007800000 */
[----:B------:R-:W-:Y:S01]  /*3fb0*/  @P1 FMUL R186, R186, R3 ;  /* 0x00000003baba1220 */ /* 0x000fe20000400000 */
[----:B---3--:R-:W-:Y:S02]  /*3fc0*/  SHF.L.U32 R230, R230, 0x10, RZ ;  /* 0x00000010e6e67819 */ /* 0x008fe400000006ff */
[----:B------:R-:W-:Y:S02]  /*3fd0*/  F2FP.F16.F32.PACK_AB R184, RZ, R184 ;  /* 0x000000b8ffb8723e */ /* 0x000fe400000000ff */
[----:B------:R-:W-:Y:S01]  /*3fe0*/  LOP3.LUT R144, R144, 0xffff, RZ, 0xc0, !PT ;  /* 0x0000ffff90907812 */ /* 0x000fe200078ec0ff */
[----:B------:R-:W1:Y:S01]  /*3ff0*/  F2F.F16.F32 R186, R186 ;  /* 0x000000ba00ba7304 */ /* 0x000e620000200800 */
[----:B------:R-:W-:-:S02]  /*4000*/  LOP3.LUT R198, R161, 0xffff, RZ, 0xc0, !PT ;  /* 0x0000ffffa1c67812 */ /* 0x000fc400078ec0ff */
[----:B------:R-:W-:Y:S01]  /*4010*/  @P0 FMNMX R193, R193, |R2|, !PT ;  /* 0x40000002c1c10209 */ /* 0x000fe20007800000 */
[----:B------:R-:W-:Y:S01]  /*4020*/  @P1 FMUL R2, R2, R3 ;  /* 0x0000000302021220 */ /* 0x000fe20000400000 */
[----:B------:R-:W-:Y:S02]  /*4030*/  LOP3.LUT R161, R165, R230, RZ, 0xfc, !PT ;  /* 0x000000e6a5a17212 */ /* 0x000fe400078efcff */
[----:B------:R-:W-:Y:S01]  /*4040*/  PRMT R165, R184, 0x7610, R165 ;  /* 0x00007610b8a57816 */ /* 0x000fe200000000a5 */
[----:B0-----:R-:W-:Y:S01]  /*4050*/  @!P3 IMAD.WIDE R166, R195, 0x4, R166 ;  /* 0x00000004c3a6b825 */ /* 0x001fe200078e02a6 */
[----:B------:R-:W-:Y:S01]  /*4060*/  SHF.L.U64.HI R164, R144, 0x10, RZ ;  /* 0x0000001090a47819 */ /* 0x000fe200000102ff */
[----:B------:R-:W0:Y:S01]  /*4070*/  F2F.F16.F32 R2, R2 ;  /* 0x0000000200027304 */ /* 0x000e220000200800 */
[----:B------:R-:W-:Y:S02]  /*4080*/  PRMT R162, R165, 0x5410, R144 ;  /* 0x00005410a5a27816 */ /* 0x000fe40000000090 */
[----:B----4-:R-:W-:Y:S01]  /*4090*/  LOP3.LUT R163, R164, R163, RZ, 0xfc, !PT ;  /* 0x000000a3a4a37212 */ /* 0x010fe200078efcff */
[----:B------:R-:W-:Y:S01]  /*40a0*/  @!P3 STG.E desc[UR4][R166.64], R0 ;  /* 0x00000000a600b986 */ /* 0x000fe2000c101904 */
[----:B------:R-:W2:Y:S01]  /*40b0*/  LDC.64 R164, c[0x0][0x258] ;  /* 0x00009600ffa47b82 */ /* 0x000ea20000000a00 */
[----:B------:R-:W-:-:S02]  /*40c0*/  SHF.L.U64.HI R171, R198, 0x10, RZ ;  /* 0x00000010c6ab7819 */ /* 0x000fc400000102ff */
[----:B------:R-:W-:Y:S01]  /*40d0*/  F2FP.F16.F32.PACK_AB R199, RZ, R228 ;  /* 0x000000e4ffc7723e */ /* 0x000fe200000000ff */
        /* <DEDUP_REMOVED lines=61> */
.L_x_8871:
        /* <DEDUP_REMOVED lines=15> */
.L_x_8904:
        /* <DEDUP_REMOVED lines=28> */
.L_x_8907:
[----:B--2---:R-:W-:-:S07]  /*4760*/  FMNMX R7, R5, R2, !PT ;  /* 0x0000000205077209 */ /* 0x004fce0007800000 */
.L_x_8883:
[----:B------:R-:W-:Y:S05]  /*4770*/  BSYNC B0 ;  /* 0x0000000000007941 */ /* 0x000fea0003800000 */
.L_x_8882:
[----:B------:R-:W-:Y:S01]  /*4780*/  ISETP.NE.AND P0, PT, R192, RZ, PT ;  /* 0x000000ffc000720c */ /* 0x000fe20003f05270 */
[----:B------:R-:W-:-:S12]  /*4790*/  BSSY B0, `(.L_x_8880) ;  /* 0x0000004000007945 */ /* 0x000fd80003800000 */
[----:B------:R-:W-:Y:S05]  /*47a0*/  @P0 BRA `(.L_x_8885) ;  /* 0x0000000000080947 */ /* 0x000fea0003800000 */
[----:B0-----:R-:W0:Y:S02]  /*47b0*/  LDC.64 R4, c[0x0][0x288] ;  /* 0x0000a200ff047b82 */ /* 0x001e240000000a00 */
[----:B0-----:R2:W-:Y:S02]  /*47c0*/  REDG.E.MAX.S32.STRONG.GPU desc[UR4][R4.64], R7 ;  /* 0x000000070400798e */ /* 0x0015e4000d10e384 */
.L_x_8885:
[----:B------:R-:W-:Y:S05]  /*47d0*/  BSYNC B0 ;  /* 0x0000000000007941 */ /* 0x000fea0003800000 */
.L_x_8880:
        /* <DEDUP_REMOVED lines=13> */
[----:B012---:R-:W-:Y:S05]  /*48b0*/  CALL.REL.NOINC `($__internal_112_$__cuda_sm20_rcp_rn_f32_slowpath) ;  /* 0x00000010000c7944 */ /* 0x007fea0003c00000 */
[----:B------:R-:W-:Y:S01]  /*48c0*/  MOV R5, R209 ;  /* 0x000000d100057202 */ /* 0x000fe20000000f00 */
[----:B------:R-:W-:Y:S06]  /*48d0*/  BRA `(.L_x_8887) ;  /* 0x0000000000107947 */ /* 0x000fec0003800000 */
.L_x_8886:
[----:B------:R-:W3:Y:S02]  /*48e0*/  MUFU.RCP R0, R3 ;  /* 0x0000000300007308 */ /* 0x000ee40000001000 */
[----:B---3--:R-:W-:-:S04]  /*48f0*/  FFMA R2, R0, R3, -1 ;  /* 0xbf80000000027423 */ /* 0x008fc80000000003 */
[----:B0-2---:R-:W-:-:S04]  /*4900*/  FADD.FTZ R5, -R2, -RZ ;  /* 0x800000ff02057221 */ /* 0x005fc80000010100 */
[----:B------:R-:W-:-:S07]  /*4910*/  FFMA R5, R0, R5, R0 ;  /* 0x0000000500057223 */ /* 0x000fce0000000000 */
.L_x_8887:
[----:B------:R-:W0:Y:S02]  /*4920*/  LDC.64 R2, c[0x0][0x280] ;  /* 0x0000a000ff027b82 */ /* 0x000e240000000a00 */
[----:B0-----:R-:W-:Y:S01]  /*4930*/  STG.E desc[UR4][R2.64], R5 ;  /* 0x0000000502007986 */ /* 0x001fe2000c101904 */
[----:B------:R-:W-:Y:S05]  /*4940*/  EXIT ;  /* 0x000000000000794d */ /* 0x000fea0003800000 */
.L_x_8872:
[----:B------:R-:W-:Y:S01]  /*4950*/  HFMA2.MMA R210, -RZ, RZ, 0, 5.9604644775390625e-08 ;  /* 0x00000001ffd27435 */ /* 0x000fe200000001ff */
[----:B------:R-:W-:Y:S02]  /*4960*/  MOV R209, R0 ;  /* 0x0000000000d17202 */ /* 0x000fe40000000f00 */
[----:B------:R-:W-:Y:S02]  /*4970*/  MOV R211, 0x1f ;  /* 0x0000001f00d37802 */ /* 0x000fe40000000f00 */
[----:B------:R-:W-:-:S07]  /*4980*/  MOV R208, 0xffffffff ;  /* 0xffffffff00d07802 */ /* 0x000fce0000000f00 */
[----:B-----5:R-:W-:Y:S05]  /*4990*/  WARPSYNC.COLLECTIVE R208, `(.L_x_8888) ;  /* 0x00000000d0087348 */ /* 0x020fea0003c00000 */
[----:B------:R0:W1:Y:S02]  /*49a0*/  SHFL.BFLY P1, R207, R209, R210, R211 ;  /* 0x0c0000d2d1cf7389 */ /* 0x00006400000200d3 */
[----:B01---5:R-:W-:Y:S01]  /*49b0*/  ENDCOLLECTIVE ;  /* 0x000000000000791b */ /* 0x023fe20003800000 */
.L_x_8888:
[----:B------:R-:W-:Y:S01]  /*49c0*/  HFMA2.MMA R210, -RZ, RZ, 0, 1.1920928955078125e-07 ;  /* 0x00000002ffd27435 */ /* 0x000fe200000001ff */
[----:B------:R-:W-:-:S05]  /*49d0*/  MOV R199, R207 ;  /* 0x000000cf00c77202 */ /* 0x000fca0000000f00 */
[----:B------:R-:W-:-:S05]  /*49e0*/  FADD R199, R0, R199 ;  /* 0x000000c700c77221 */ /* 0x000fca0000000000 */
[----:B------:R-:W-:-:S07]  /*49f0*/  MOV R209, R199 ;  /* 0x000000c700d17202 */ /* 0x000fce0000000f00 */
[----:B------:R-:W-:Y:S05]  /*4a00*/  WARPSYNC.COLLECTIVE R208, `(.L_x_8889) ;  /* 0x00000000d0087348 */ /* 0x000fea0003c00000 */
[----:B------:R0:W1:Y:S02]  /*4a10*/  SHFL.BFLY P1, R207, R209, R210, R211 ;  /* 0x0c0000d2d1cf7389 */ /* 0x00006400000200d3 */
[----:B01----:R-:W-:Y:S01]  /*4a20*/  ENDCOLLECTIVE ;  /* 0x000000000000791b */ /* 0x003fe20003800000 */
.L_x_8889:
[----:B------:R-:W-:Y:S01]  /*4a30*/  HFMA2.MMA R210, -RZ, RZ, 0, 2.384185791015625e-07 ;  /* 0x00000004ffd27435 */ /* 0x000fe200000001ff */
[----:B------:R-:W-:-:S05]  /*4a40*/  MOV R198, R207 ;  /* 0x000000cf00c67202 */ /* 0x000fca0000000f00 */
[----:B------:R-:W-:-:S05]  /*4a50*/  FADD R204, R199, R198 ;  /* 0x000000c6c7cc7221 */ /* 0x000fca0000000000 */
[----:B------:R-:W-:-:S07]  /*4a60*/  MOV R209, R204 ;  /* 0x000000cc00d17202 */ /* 0x000fce0000000f00 */
[----:B------:R-:W-:Y:S05]  /*4a70*/  WARPSYNC.COLLECTIVE R208, `(.L_x_8890) ;  /* 0x00000000d0087348 */ /* 0x000fea0003c00000 */
[----:B------:R0:W1:Y:S02]  /*4a80*/  SHFL.BFLY P1, R207, R209, R210, R211 ;  /* 0x0c0000d2d1cf7389 */ /* 0x00006400000200d3 */
[----:B01----:R-:W-:Y:S01]  /*4a90*/  ENDCOLLECTIVE ;  /* 0x000000000000791b */ /* 0x003fe20003800000 */
.L_x_8890:
[----:B------:R-:W-:Y:S01]  /*4aa0*/  HFMA2.MMA R210, -RZ, RZ, 0, 4.76837158203125e-07 ;  /* 0x00000008ffd27435 */ /* 0x000fe200000001ff */
[----:B------:R-:W-:-:S05]  /*4ab0*/  MOV R205, R207 ;  /* 0x000000cf00cd7202 */ /* 0x000fca0000000f00 */
[----:B------:R-:W-:-:S05]  /*4ac0*/  FADD R205, R204, R205 ;  /* 0x000000cdcccd7221 */ /* 0x000fca0000000000 */
[----:B------:R-:W-:-:S07]  /*4ad0*/  MOV R209, R205 ;  /* 0x000000cd00d17202 */ /* 0x000fce0000000f00 */
[----:B------:R-:W-:Y:S05]  /*4ae0*/  WARPSYNC.COLLECTIVE R208, `(.L_x_8891) ;  /* 0x00000000d0087348 */ /* 0x000fea0003c00000 */
[----:B------:R0:W1:Y:S02]  /*4af0*/  SHFL.BFLY P1, R207, R209, R210, R211 ;  /* 0x0c0000d2d1cf7389 */ /* 0x00006400000200d3 */
[----:B01----:R-:W-:Y:S01]  /*4b00*/  ENDCOLLECTIVE ;  /* 0x000000000000791b */ /* 0x003fe20003800000 */
.L_x_8891:
[----:B------:R-:W-:Y:S01]  /*4b10*/  HFMA2.MMA R210, -RZ, RZ, 0, 9.5367431640625e-07 ;  /* 0x00000010ffd27435 */ /* 0x000fe200000001ff */
[----:B------:R-:W-:-:S05]  /*4b20*/  MOV R198, R207 ;  /* 0x000000cf00c67202 */ /* 0x000fca0000000f00 */
[----:B------:R-:W-:-:S05]  /*4b30*/  FADD R206, R205, R198 ;  /* 0x000000c6cdce7221 */ /* 0x000fca0000000000 */
[----:B------:R-:W-:-:S07]  /*4b40*/  MOV R209, R206 ;  /* 0x000000ce00d17202 */ /* 0x000fce0000000f00 */
[----:B------:R-:W-:Y:S05]  /*4b50*/  WARPSYNC.COLLECTIVE R208, `(.L_x_8892) ;  /* 0x00000000d0087348 */ /* 0x000fea0003c00000 */
[----:B------:R0:W1:Y:S02]  /*4b60*/  SHFL.BFLY P1, R207, R209, R210, R211 ;  /* 0x0c0000d2d1cf7389 */ /* 0x00006400000200d3 */
[----:B01----:R-:W-:Y:S01]  /*4b70*/  ENDCOLLECTIVE ;  /* 0x000000000000791b */ /* 0x003fe20003800000 */
.L_x_8892:
        /* <DEDUP_REMOVED lines=135> */
.L_x_8893:
[----:B------:R-:W-:Y:S01]  /*53f0*/  HFMA2.MMA R210, -RZ, RZ, 0, 1.1920928955078125e-07 ;  /* 0x00000002ffd27435 */ /* 0x000fe200000001ff */
[----:B------:R-:W-:-:S05]  /*5400*/  MOV R199, R207 ;  /* 0x000000cf00c77202 */ /* 0x000fca0000000f00 */
[----:B------:R-:W-:-:S05]  /*5410*/  FADD R199, R0, R199 ;  /* 0x000000c700c77221 */ /* 0x000fca0000000000 */
[----:B------:R-:W-:-:S07]  /*5420*/  MOV R209, R199 ;  /* 0x000000c700d17202 */ /* 0x000fce0000000f00 */
[----:B------:R-:W-:Y:S05]  /*5430*/  WARPSYNC.COLLECTIVE R208, `(.L_x_8894) ;  /* 0x00000000d0087348 */ /* 0x000fea0003c00000 */
[----:B------:R0:W1:Y:S02]  /*5440*/  SHFL.BFLY P1, R207, R209, R210, R211 ;  /* 0x0c0000d2d1cf7389 */ /* 0x00006400000200d3 */
[----:B01----:R-:W-:Y:S01]  /*5450*/  ENDCOLLECTIVE ;  /* 0x000000000000791b */ /* 0x003fe20003800000 */
.L_x_8894:
[----:B------:R-:W-:Y:S01]  /*5460*/  HFMA2.MMA R210, -RZ, RZ, 0, 2.384185791015625e-07 ;  /* 0x00000004ffd27435 */ /* 0x000fe200000001ff */
[----:B------:R-:W-:-:S05]  /*5470*/  MOV R204, R207 ;  /* 0x000000cf00cc7202 */ /* 0x000fca0000000f00 */
[----:B------:R-:W-:-:S05]  /*5480*/  FADD R204, R199, R204 ;  /* 0x000000ccc7cc7221 */ /* 0x000fca0000000000 */
[----:B------:R-:W-:-:S07]  /*5490*/  MOV R209, R204 ;  /* 0x000000cc00d17202 */ /* 0x000fce0000000f00 */
[----:B------:R-:W-:Y:S05]  /*54a0*/  WARPSYNC.COLLECTIVE R208, `(.L_x_8895) ;  /* 0x00000000d0087348 */ /* 0x000fea0003c00000 */
[----:B------:R0:W1:Y:S02]  /*54b0*/  SHFL.BFLY P1, R207, R209, R210, R211 ;  /* 0x0c0000d2d1cf7389 */ /* 0x00006400000200d3 */
[----:B01----:R-:W-:Y:S01]  /*54c0*/  ENDCOLLECTIVE ;  /* 0x000000000000791b */ /* 0x003fe20003800000 */
.L_x_8895:
[----:B------:R-:W-:Y:S01]  /*54d0*/  HFMA2.MMA R210, -RZ, RZ, 0, 4.76837158203125e-07 ;  /* 0x00000008ffd27435 */ /* 0x000fe200000001ff */
[----:B------:R-:W-:-:S05]  /*54e0*/  MOV R205, R207 ;  /* 0x000000cf00cd7202 */ /* 0x000fca0000000f00 */
[----:B------:R-:W-:-:S05]  /*54f0*/  FADD R205, R204, R205 ;  /* 0x000000cdcccd7221 */ /* 0x000fca0000000000 */
[----:B------:R-:W-:-:S07]  /*5500*/  MOV R209, R205 ;  /* 0x000000cd00d17202 */ /* 0x000fce0000000f00 */
[----:B------:R-:W-:Y:S05]  /*5510*/  WARPSYNC.COLLECTIVE R208, `(.L_x_8896) ;  /* 0x00000000d0087348 */ /* 0x000fea0003c00000 */
[----:B------:R0:W1:Y:S02]  /*5520*/  SHFL.BFLY P1, R207, R209, R210, R211 ;  /* 0x0c0000d2d1cf7389 */ /* 0x00006400000200d3 */
[----:B01----:R-:W-:Y:S01]  /*5530*/  ENDCOLLECTIVE ;  /* 0x000000000000791b */ /* 0x003fe20003800000 */
.L_x_8896:
[----:B------:R-:W-:Y:S01]  /*5540*/  HFMA2.MMA R210, -RZ, RZ, 0, 9.5367431640625e-07 ;  /* 0x00000010ffd27435 */ /* 0x000fe200000001ff */
[----:B------:R-:W-:-:S05]  /*5550*/  MOV R206, R207 ;  /* 0x000000cf00ce7202 */ /* 0x000fca0000000f00 */
[----:B------:R-:W-:-:S05]  /*5560*/  FADD R206, R205, R206 ;  /* 0x000000cecdce7221 */ /* 0x000fca0000000000 */
[----:B------:R-:W-:-:S07]  /*5570*/  MOV R209, R206 ;  /* 0x000000ce00d17202 */ /* 0x000fce0000000f00 */
[----:B------:R-:W-:Y:S05]  /*5580*/  WARPSYNC.COLLECTIVE R208, `(.L_x_8897) ;  /* 0x00000000d0087348 */ /* 0x000fea0003c00000 */
[----:B------:R0:W1:Y:S02]  /*5590*/  SHFL.BFLY P1, R207, R209, R210, R211 ;  /* 0x0c0000d2d1cf7389 */ /* 0x00006400000200d3 */
[----:B01----:R-:W-:Y:S01]  /*55a0*/  ENDCOLLECTIVE ;  /* 0x000000000000791b */ /* 0x003fe20003800000 */
.L_x_8897:
[----:B------:R-:W-:Y:S05]  /*55b0*/  BRA `(.L_x_8898) ;  /* 0xffffffbc00bc7947 */ /* 0x000fea000383ffff */
.L_x_8881:
[----:B------:R-:W-:Y:S01]  /*55c0*/  HFMA2.MMA R9, -RZ, RZ, 0, 1.847743988037109375e-06 ;  /* 0x0000001fff097435 */ /* 0x000fe200000001ff */
[----:B------:R-:W-:Y:S02]  /*55d0*/  MOV R6, 0x10 ;  /* 0x0000001000067802 */ /* 0x000fe40000000f00 */
[----:B------:R-:W-:-:S08]  /*55e0*/  MOV R208, 0xffffffff ;  /* 0xffffffff00d07802 */ /* 0x000fd00000000f00 */
[----:B-1---5:R-:W-:Y:S05]  /*55f0*/  WARPSYNC.COLLECTIVE R208, `(.L_x_8899) ;  /* 0x00000000d0087348 */ /* 0x022fea0003c00000 */
[----:B------:R0:W2:Y:S02]  /*5600*/  SHFL.DOWN P0, R4, R193, R6, R9 ;  /* 0x08000006c1047389 */ /* 0x0000a40000000009 */
[----:B012--5:R-:W-:Y:S01]  /*5610*/  ENDCOLLECTIVE ;  /* 0x000000000000791b */ /* 0x027fe20003800000 */
.L_x_8899:
[----:B------:R-:W-:Y:S01]  /*5620*/  HFMA2.MMA R6, -RZ, RZ, 0, 4.76837158203125e-07 ;  /* 0x00000008ff067435 */ /* 0x000fe200000001ff */
[----:B------:R-:W-:-:S04]  /*5630*/  MOV R0, R4 ;  /* 0x0000000400007202 */ /* 0x000fc80000000f00 */
[----:B------:R-:W-:-:S04]  /*5640*/  FMNMX R0, R0, R193, !PT ;  /* 0x000000c100007209 */ /* 0x000fc80007800000 */
[----:B------:R-:W-:-:S07]  /*5650*/  MOV R193, R0 ;  /* 0x0000000000c17202 */ /* 0x000fce0000000f00 */
[----:B------:R-:W-:Y:S05]  /*5660*/  WARPSYNC.COLLECTIVE R208, `(.L_x_8900) ;  /* 0x00000000d0087348 */ /* 0x000fea0003c00000 */
[----:B------:R0:W1:Y:S02]  /*5670*/  SHFL.DOWN P0, R4, R193, R6, R9 ;  /* 0x08000006c1047389 */ /* 0x0000640000000009 */
[----:B01----:R-:W-:Y:S01]  /*5680*/  ENDCOLLECTIVE ;  /* 0x000000000000791b */ /* 0x003fe20003800000 */
.L_x_8900:
[----:B------:R-:W-:Y:S01]  /*5690*/  HFMA2.MMA R6, -RZ, RZ, 0, 2.384185791015625e-07 ;  /* 0x00000004ff067435 */ /* 0x000fe200000001ff */
[----:B------:R-:W-:-:S04]  /*56a0*/  MOV R5, R4 ;  /* 0x0000000400057202 */ /* 0x000fc80000000f00 */
[----:B------:R-:W-:-:S04]  /*56b0*/  FMNMX R5, R0, R5, !PT ;  /* 0x0000000500057209 */ /* 0x000fc80007800000 */
[----:B------:R-:W-:-:S07]  /*56c0*/  MOV R193, R5 ;  /* 0x0000000500c17202 */ /* 0x000fce0000000f00 */
[----:B------:R-:W-:Y:S05]  /*56d0*/  WARPSYNC.COLLECTIVE R208, `(.L_x_8901) ;  /* 0x00000000d0087348 */ /* 0x000fea0003c00000 */
[----:B------:R0:W1:Y:S02]  /*56e0*/  SHFL.DOWN P0, R4, R193, R6, R9 ;  /* 0x08000006c1047389 */ /* 0x0000640000000009 */
[----:B01----:R-:W-:Y:S01]  /*56f0*/  ENDCOLLECTIVE ;  /* 0x000000000000791b */ /* 0x003fe20003800000 */
.L_x_8901:
[----:B------:R-:W-:Y:S01]  /*5700*/  HFMA2.MMA R6, -RZ, RZ, 0, 1.1920928955078125e-07 ;  /* 0x00000002ff067435 */ /* 0x000fe200000001ff */
[----:B------:R-:W-:-:S04]  /*5710*/  MOV R2, R4 ;  /* 0x0000000400027202 */ /* 0x000fc80000000f00 */
[----:B------:R-:W-:-:S04]  /*5720*/  FMNMX R2, R5, R2, !PT ;  /* 0x0000000205027209 */ /* 0x000fc80007800000 */
[----:B------:R-:W-:-:S07]  /*5730*/  MOV R193, R2 ;  /* 0x0000000200c17202 */ /* 0x000fce0000000f00 */
[----:B------:R-:W-:Y:S05]  /*5740*/  WARPSYNC.COLLECTIVE R208, `(.L_x_8902) ;  /* 0x00000000d0087348 */ /* 0x000fea0003c00000 */
[----:B------:R0:W1:Y:S02]  /*5750*/  SHFL.DOWN P0, R4, R193, R6, R9 ;  /* 0x08000006c1047389 */ /* 0x0000640000000009 */
[----:B01----:R-:W-:Y:S01]  /*5760*/  ENDCOLLECTIVE ;  /* 0x000000000000791b */ /* 0x003fe20003800000 */
.L_x_8902:
[----:B------:R-:W-:Y:S01]  /*5770*/  HFMA2.MMA R6, -RZ, RZ, 0, 5.9604644775390625e-08 ;  /* 0x00000001ff067435 */ /* 0x000fe200000001ff */
[----:B------:R-:W-:-:S04]  /*5780*/  MOV R7, R4 ;  /* 0x0000000400077202 */ /* 0x000fc80000000f00 */
[----:B------:R-:W-:-:S04]  /*5790*/  FMNMX R7, R2, R7, !PT ;  /* 0x0000000702077209 */ /* 0x000fc80007800000 */
[----:B------:R-:W-:-:S07]  /*57a0*/  MOV R193, R7 ;  /* 0x0000000700c17202 */ /* 0x000fce0000000f00 */
[----:B------:R-:W-:Y:S05]  /*57b0*/  WARPSYNC.COLLECTIVE R208, `(.L_x_8903) ;  /* 0x00000000d0087348 */ /* 0x000fea0003c00000 */
[----:B------:R0:W1:Y:S02]  /*57c0*/  SHFL.DOWN P0, R4, R193, R6, R9 ;  /* 0x08000006c1047389 */ /* 0x0000640000000009 */
[----:B01----:R-:W-:Y:S01]  /*57d0*/  ENDCOLLECTIVE ;  /* 0x000000000000791b */ /* 0x003fe20003800000 */
.L_x_8903:
[----:B------:R-:W-:Y:S05]  /*57e0*/  BRA `(.L_x_8904) ;  /* 0xffffffec006c7947 */ /* 0x000fea000383ffff */
.L_x_8884:
[----:B------:R-:W-:Y:S01]  /*57f0*/  HFMA2.MMA R6, -RZ, RZ, 0, 1.1920928955078125e-07 ;  /* 0x00000002ff067435 */ /* 0x000fe200000001ff */
[----:B--2---:R-:W-:Y:S02]  /*5800*/  MOV R193, R0 ;  /* 0x0000000000c17202 */ /* 0x004fe40000000f00 */
[----:B------:R-:W-:Y:S02]  /*5810*/  MOV R9, 0x1f ;  /* 0x0000001f00097802 */ /* 0x000fe40000000f00 */
[----:B------:R-:W-:-:S07]  /*5820*/  MOV R208, 0xffffffff ;  /* 0xffffffff00d07802 */ /* 0x000fce0000000f00 */
[----:B01---5:R-:W-:Y:S05]  /*5830*/  WARPSYNC.COLLECTIVE R208, `(.L_x_8905) ;  /* 0x00000000d0087348 */ /* 0x023fea0003c00000 */
[----:B------:R2:W3:Y:S02]  /*5840*/  SHFL.DOWN P0, R4, R193, R6, R9 ;  /* 0x08000006c1047389 */ /* 0x0004e40000000009 */
[----:B0123-5:R-:W-:Y:S01]  /*5850*/  ENDCOLLECTIVE ;  /* 0x000000000000791b */ /* 0x02ffe20003800000 */
.L_x_8905:
[----:B------:R-:W-:Y:S01]  /*5860*/  HFMA2.MMA R6, -RZ, RZ, 0, 5.9604644775390625e-08 ;  /* 0x00000001ff067435 */ /* 0x000fe200000001ff */
[----:B------:R-:W-:-:S04]  /*5870*/  MOV R5, R4 ;  /* 0x0000000400057202 */ /* 0x000fc80000000f00 */
[----:B------:R-:W-:-:S04]  /*5880*/  FMNMX R5, R5, R0, !PT ;  /* 0x0000000005057209 */ /* 0x000fc80007800000 */
[----:B------:R-:W-:-:S07]  /*5890*/  MOV R193, R5 ;  /* 0x0000000500c17202 */ /* 0x000fce0000000f00 */
[----:B------:R-:W-:Y:S05]  /*58a0*/  WARPSYNC.COLLECTIVE R208, `(.L_x_8906) ;  /* 0x00000000d0087348 */ /* 0x000fea0003c00000 */
[----:B------:R0:W1:Y:S02]  /*58b0*/  SHFL.DOWN P0, R4, R193, R6, R9 ;  /* 0x08000006c1047389 */ /* 0x0000640000000009 */
[----:B01----:R-:W-:Y:S01]  /*58c0*/  ENDCOLLECTIVE ;  /* 0x000000000000791b */ /* 0x003fe20003800000 */
.L_x_8906:
[----:B------:R-:W-:Y:S01]  /*58d0*/  MOV R2, R4 ;  /* 0x0000000400027202 */ /* 0x000fe20000000f00 */
[----:B------:R-:W-:Y:S06]  /*58e0*/  BRA `(.L_x_8907) ;  /* 0xffffffec009c7947 */ /* 0x000fec000383ffff */
        .weak           $__internal_112_$__cuda_sm20_rcp_rn_f32_slowpath
        .type           $__internal_112_$__cuda_sm20_rcp_rn_f32_slowpath,@function
        .size           $__internal_112_$__cuda_sm20_rcp_rn_f32_slowpath,(.L_x_14448 - $__internal_112_$__cuda_sm20_rcp_rn_f32_slowpath)
$__internal_112_$__cuda_sm20_rcp_rn_f32_slowpath:
        /* <DEDUP_REMOVED lines=15> */
.L_x_8909:
        /* <DEDUP_REMOVED lines=33> */
.L_x_8911:
[----:B------:R0:W1:Y:S02]  /*5bf0*/  MUFU.RCP R209, R2 ;  /* 0x0000000200d17308 */ /* 0x0000640000001000 */
.L_x_8910:
[----:B------:R-:W-:Y:S05]  /*5c00*/  BSYNC B1 ;  /* 0x0000000000017941 */ /* 0x000fea0003800000 */
.L_x_8908:
[----:B------:R-:W-:Y:S01]  /*5c10*/  HFMA2.MMA R211, -RZ, RZ, 0, 0 ;  /* 0x00000000ffd37435 */ /* 0x000fe200000001ff */
[----:B------:R-:W-:-:S05]  /*5c20*/  MOV R210, R213 ;  /* 0x000000d500d27202 */ /* 0x000fca0000000f00 */
[----:B01----:R-:W-:Y:S05]  /*5c30*/  RET.REL.NODEC R210 `(_ZN18transformer_engine13normalization19ln_fwd_tuned_kernelINS0_13Kernel_traitsIff6__halffjLj8192ELj1ELj1ELj4ELj16ENS0_18Kernel_traits_baseILj8192EffS3_fjLj128EEEEEEEvNS0_19ForwardKernelParamsE) ;  /* 0xffffffa0d2f07950 */ /* 0x003fea0003c3ffff */
.L_x_8912:
        /* <DEDUP_REMOVED lines=12> */
.L_x_14448:


//--------------------- .text._ZN18transformer_engine13normalization19ln_fwd_tuned_kernelINS0_13Kernel_traitsI6__halfS3_S3_fjLj8192ELj1ELj1ELj4ELj16ENS0_18Kernel_traits_baseILj8192ES3_S3_S3_fjLj128EEEEEEEvNS0_19ForwardKernelParamsE --------------------------
	.section	.text._ZN18transformer_engine13normalization19ln_fwd_tuned_kernelINS0_13Kernel_traitsI6__halfS3_S3_fjLj8192ELj1ELj1ELj4ELj16ENS0_18Kernel_traits_baseILj8192ES3_S3_S3_fjLj128EEEEEEEvNS0_19ForwardKernelParamsE,"ax",@progbits
	.align	128
        .global         _ZN18transformer_engine13normalization19ln_fwd_tuned_kernelINS0_13Kernel_traitsI6__halfS3_S3_fjLj8192ELj1ELj1ELj4ELj16ENS0_18Kernel_traits_baseILj8192ES3_S3_S3_fjLj128EEEEEEEvNS0_19ForwardKernelParamsE
        .type           _ZN18transformer_engine13normalization19ln_fwd_tuned_kernelINS0_13Kernel_traitsI6__halfS3_S3_fjLj8192ELj1ELj1ELj4ELj16ENS0_18Kernel_traits_baseILj8192ES3_S3_S3_fjLj128EEEEEEEvNS0_19ForwardKernelParamsE,@function
        .size           _ZN18transformer_engine13normalization19ln_fwd_tuned_kernelINS0_13Kernel_traitsI6__halfS3_S3_fjLj8192ELj1ELj1ELj4ELj16ENS0_18Kernel_traits_baseILj8192ES3_S3_S3_fjLj128EEEEEEEvNS0_19ForwardKernelParamsE,(.L_x_14449 - _ZN18transformer_engine13normalization19ln_fwd_tuned_kernelINS0_13Kernel_traitsI6__halfS3_S3_fjLj8192ELj1ELj1ELj4ELj16ENS0_18Kernel_traits_baseILj8192ES3_S3_S3_fjLj128EEEEEEEvNS0_19ForwardKernelParamsE)
        .other          _ZN18transformer_engine13normalization19ln_fwd_tuned_kernelINS0_13Kernel_traitsI6__halfS3_S3_fjLj8192ELj1ELj1ELj4ELj16ENS0_18Kernel_traits_baseILj8192ES3_S3_S3_fjLj128EEEEEEEvNS0_19ForwardKernelParamsE,@"STO_CUDA_ENTRY STV_DEFAULT"
_ZN18transformer_engine13normalization19ln_fwd_tuned_kernelINS0_13Kernel_traitsI6__halfS3_S3_fjLj8192ELj1ELj1ELj4ELj16ENS0_18Kernel_traits_baseILj8192ES3_S3_S3_fjLj128EEEEEEEvNS0_19ForwardKernelParamsE:
.text._ZN18transformer_engine13normalization19ln_fwd_tuned_kernelINS0_13Kernel_traitsI6__halfS3_S3_fjLj8192ELj1ELj1ELj4ELj16ENS0_18Kernel_traits_baseILj8192ES3_S3_S3_fjLj128EEEEEEEvNS0_19ForwardKernelParamsE:
        /* <DEDUP_REMOVED lines=45> */
.L_x_8921:
[----:B------:R-:W1:Y:S01]  /*02d0*/  LDC.64 R108, c[0x0][0x220] ;  /* 0x00008800ff6c7b82 */ /* 0x000e620000000a00 */
[----:B------:R-:W-:Y:S02]  /*02e0*/  LOP3.LUT R10, R14, 0x7f, RZ, 0xc0, !PT ;  /* 0x0000007f0e0a7812 */ /* 0x000fe400078ec0ff */
[----:B0-2---:R-:W-:-:S04]  /*02f0*/  SHF.L.U32 R3, R12, 0xa, RZ ;  /* 0x0000000a0c037819 */ /* 0x005fc800000006ff */
        /* <DEDUP_REMOVED lines=24> */
[----:B------:R-:W-:Y:S01]  /*0480*/  LOP3.LUT P1, RZ, R11, 0xff, RZ, 0xc0, !PT ;  /* 0x000000ff0bff7812 */ /* 0x000fe2000782c0ff */
[----:B------:R-:W-:Y:S01]  /*0490*/  UMOV UR10, 0xffffffff ;  /* 0xffffffff000a7882 */ /* 0x000fe20000000000 */
[----:B------:R-:W-:Y:S01]  /*04a0*/  LOP3.LUT P0, RZ, R14, 0x1f, RZ, 0xc0, !PT ;  /* 0x0000001f0eff7812 */ /* 0x000fe2000780c0ff */
        /* <DEDUP_REMOVED lines=8> */
[----:B------:R-:W-:Y:S02]  /*0530*/  HADD2.F32 R2, -RZ, R19.H1_H1 ;  /* 0x30000013ff027230 */ /* 0x000fe40000004100 */
[----:B------:R-:W-:Y:S01]  /*0540*/  FADD R3, R7, R0 ;  /* 0x0000000007037221 */ /* 0x000fe20000000000 */
[----:B---3--:R-:W-:-:S03]  /*0550*/  HADD2.F32 R16, -RZ, R84.H1_H1 ;  /* 0x30000054ff107230 */ /* 0x008fc60000004100 */
[----:B------:R-:W-:Y:S01]  /*0560*/  FADD R0, R6, R3 ;  /* 0x0000000306007221 */ /* 0x000fe20000000000 */
[----:B------:R-:W-:-:S03]  /*0570*/  HADD2.F32 R3, -RZ, R19.H0_H0 ;  /* 0x20000013ff037230 */ /* 0x000fc60000004100 */
[----:B------:R-:W-:-:S04]  /*0580*/  FADD R17, R5, R0 ;  /* 0x0000000005117221 */ /* 0x000fc80000000000 */
[----:B------:R-:W-:-:S04]  /*0590*/  FADD R0, R4, R17 ;  /* 0x0000001104007221 */ /* 0x000fc80000000000 */
[----:B------:R-:W-:Y:S01]  /*05a0*/  FADD R17, R3, R0 ;  /* 0x0000000003117221 */ /* 0x000fe20000000000 */
[----:B------:R-:W-:-:S03]  /*05b0*/  HADD2.F32 R0, -RZ, R84.H0_H0 ;  /* 0x20000054ff007230 */ /* 0x000fc60000004100 */
[----:B------:R-:W-:-:S04]  /*05c0*/  FADD R17, R2, R17 ;  /* 0x0000001102117221 */ /* 0x000fc80000000000 */
        /* <DEDUP_REMOVED lines=12> */
[----:B----4-:R-:W-:-:S03]  /*0690*/  HADD2.F32 R127, -RZ, R102.H1_H1 ;  /* 0x30000066ff7f7230 */ /* 0x010fc60000004100 */
        /* <DEDUP_REMOVED lines=38> */
[----:B------:R-:W-:Y:S02]  /*0900*/  HADD2.F32 R109, -RZ, R110.H0_H0 ;  /* 0x2000006eff6d7230 */ /* 0x000fe40000004100 */
[----:B------:R-:W-:Y:S01]  /*0910*/  FADD R120, R93, R118 ;  /* 0x000000765d787221 */ /* 0x000fe20000000000 */
[----:B------:R-:W-:Y:S02]  /*0920*/  HADD2.F32 R118, -RZ, R94.H1_H1 ;  /* 0x3000005eff767230 */ /* 0x000fe40000004100 */
[--C-:B------:R-:W-:Y:S02]  /*0930*/  HADD2.F32 R94, -RZ, R95.reuse.H0_H0 ;  /* 0x2000005fff5e7230 */ /* 0x100fe40000004100 */
[----:B------:R-:W-:Y:S01]  /*0940*/  FADD R119, R117, R120 ;  /* 0x0000007875777221 */ /* 0x000fe20000000000 */
[----:B------:R-:W-:Y:S02]  /*0950*/  HADD2.F32 R95, -RZ, R95.H1_H1 ;  /* 0x3000005fff5f7230 */ /* 0x000fe40000004100 */
[----:B------:R-:W-:-:S02]  /*0960*/  HADD2.F32 R138, -RZ, R110.H1_H1 ;  /* 0x3000006eff8a7230 */ /* 0x000fc40000004100 */
[----:B------:R-:W-:Y:S01]  /*0970*/  FADD R119, R118, R119 ;  /* 0x0000007776777221 */ /* 0x000fe20000000000 */
[--C-:B------:R-:W-:Y:S02]  /*0980*/  HADD2.F32 R110, -RZ, R111.reuse.H0_H0 ;  /* 0x2000006fff6e7230 */ /* 0x100fe40000004100 */
[----:B------:R-:W-:Y:S02]  /*0990*/  HADD2.F32 R111, -RZ, R111.H1_H1 ;  /* 0x3000006fff6f7230 */ /* 0x000fe40000004100 */
[----:B------:R-:W-:Y:S01]  /*09a0*/  FADD R120, R94, R119 ;  /* 0x000000775e787221 */ /* 0x000fe20000000000 */
[----:B------:R-:W-:-:S03]  /*09b0*/  HADD2.F32 R119, -RZ, R96.H0_H0 ;  /* 0x20000060ff777230 */ /* 0x000fc60000004100 */
[----:B------:R-:W-:Y:S01]  /*09c0*/  FADD R122, R95, R120 ;  /* 0x000000785f7a7221 */ /* 0x000fe20000000000 */
[----:B------:R-:W-:Y:S02]  /*09d0*/  HADD2.F32 R120, -RZ, R96.H1_H1 ;  /* 0x30000060ff787230 */ /* 0x000fe40000004100 */
[--C-:B------:R-:W-:Y:S02]  /*09e0*/  HADD2.F32 R96, -RZ, R97.reuse.H0_H0 ;  /* 0x20000061ff607230 */ /* 0x100fe40000004100 */
[----:B------:R-:W-:Y:S01]  /*09f0*/  FADD R121, R119, R122 ;  /* 0x0000007a77797221 */ /* 0x000fe20000000000 */
[----:B------:R-:W-:-:S03]  /*0a00*/  HADD2.F32 R97, -RZ, R97.H1_H1 ;  /* 0x30000061ff617230 */ /* 0x000fc60000004100 */
[----:B------:R-:W-:-:S04]  /*0a10*/  FADD R121, R120, R121 ;  /* 0x0000007978797221 */ /* 0x000fc80000000000 */
        /* <DEDUP_REMOVED lines=18> */
[----:B------:R-:W-:-:S04]  /*0b40*/  FADD R126, R101, R126 ;  /* 0x0000007e657e7221 */ /* 0x000fc80000000000 */
[----:B------:R-:W-:Y:S01]  /*0b50*/  FADD R102, R125, R126 ;  /* 0x0000007e7d667221 */ /* 0x000fe20000000000 */
[----:B------:R-:W-:-:S03]  /*0b60*/  HADD2.F32 R126, -RZ, R103.H0_H0 ;  /* 0x20000067ff7e7230 */ /* 0x000fc60000004100 */
        /* <DEDUP_REMOVED lines=172> */
.L_x_8940:
        /* <DEDUP_REMOVED lines=35> */
[----:B012--5:R-:W-:Y:S05]  /*1860*/  CALL.REL.NOINC `($__internal_113_$__cuda_sm20_rcp_rn_f32_slowpath) ;  /* 0x0000003c000c7944 */ /* 0x027fea0003c00000 */
[----:B------:R-:W-:Y:S01]  /*1870*/  MOV R104, R146 ;  /* 0x0000009200687202 */ /* 0x000fe20000000f00 */
[----:B------:R-:W-:Y:S06]  /*1880*/  BRA `(.L_x_8917) ;  /* 0x0000000000107947 */ /* 0x000fec0003800000 */
.L_x_8916:
[----:B------:R-:W3:Y:S02]  /*1890*/  MUFU.RCP R104, R139 ;  /* 0x0000008b00687308 */ /* 0x000ee40000001000 */
[----:B---3--:R-:W-:-:S04]  /*18a0*/  FFMA R105, R139, R104, -1 ;  /* 0xbf8000008b697423 */ /* 0x008fc80000000068 */
[----:B------:R-:W-:-:S04]  /*18b0*/  FADD.FTZ R105, -R105, -RZ ;  /* 0x800000ff69697221 */ /* 0x000fc80000010100 */
[----:B------:R-:W-:-:S07]  /*18c0*/  FFMA R104, R104, R105, R104 ;  /* 0x0000006968687223 */ /* 0x000fce0000000068 */
.L_x_8917:
[----:B------:R-:W-:Y:S05]  /*18d0*/  BSYNC B0 ;  /* 0x0000000000007941 */ /* 0x000fea0003800000 */
.L_x_8915:
        /* <DEDUP_REMOVED lines=20> */
[----:B-----5:R-:W-:Y:S05]  /*1a20*/  CALL.REL.NOINC `($__internal_113_$__cuda_sm20_rcp_rn_f32_slowpath) ;  /* 0x00000038009c7944 */ /* 0x020fea0003c00000 */
[----:B------:R-:W-:Y:S01]  /*1a30*/  MOV R104, R146 ;  /* 0x0000009200687202 */ /* 0x000fe20000000f00 */
[----:B------:R-:W-:Y:S06]  /*1a40*/  BRA `(.L_x_8920) ;  /* 0x0000000000107947 */ /* 0x000fec0003800000 */
.L_x_8919:
[----:B------:R-:W0:Y:S02]  /*1a50*/  MUFU.RCP R104, R143 ;  /* 0x0000008f00687308 */ /* 0x000e240000001000 */
[----:B0-----:R-:W-:-:S04]  /*1a60*/  FFMA R105, R143, R104, -1 ;  /* 0xbf8000008f697423 */ /* 0x001fc80000000068 */
[----:B------:R-:W-:-:S04]  /*1a70*/  FADD.FTZ R105, -R105, -RZ ;  /* 0x800000ff69697221 */ /* 0x000fc80000010100 */
[----:B------:R-:W-:-:S07]  /*1a80*/  FFMA R104, R104, R105, R104 ;  /* 0x0000006968687223 */ /* 0x000fce0000000068 */
.L_x_8920:
[----:B------:R-:W-:Y:S05]  /*1a90*/  BSYNC B0 ;  /* 0x0000000000007941 */ /* 0x000fea0003800000 */
.L_x_8918:
[----:B------:R-:W-:Y:S01]  /*1aa0*/  FADD R105, R102, -R103 ;  /* 0x8000006766697221 */ /* 0x000fe20000000000 */
[----:B------:R-:W-:Y:S01]  /*1ab0*/  FADD R141, R141, R142 ;  /* 0x0000008e8d8d7221 */ /* 0x000fe20000000000 */
[----:B------:R-:W-:Y:S01]  /*1ac0*/  ISETP.NE.AND P1, PT, RZ, UR6, PT ;  /* 0x00000006ff007c0c */ /* 0x000fe2000bf25270 */
[----:B-----5:R-:W-:Y:S02]  /*1ad0*/  HADD2.F32 R145, -RZ, R81.H0_H0 ;  /* 0x20000051ff917230 */ /* 0x020fe40000004100 */
[----:B------:R-:W-:Y:S01]  /*1ae0*/  FMUL R144, R105, R105 ;  /* 0x0000006969907220 */ /* 0x000fe20000400000 */
[----:B------:R-:W-:Y:S01]  /*1af0*/  HADD2.F32 R143, -RZ, R48.H1_H1 ;  /* 0x30000030ff8f7230 */ /* 0x000fe20000004100 */
[----:B------:R-:W-:Y:S01]  /*1b00*/  SHF.L.U32 R149, R12, 0xa, RZ ;  /* 0x0000000a0c957819 */ /* 0x000fe200000006ff */
[----:B------:R-:W-:Y:S02]  /*1b10*/  HADD2.F32 R147, -RZ, R49.H0_H0 ;  /* 0x20000031ff937230 */ /* 0x000fe40000004100 */
[----:B------:R-:W-:Y:S01]  /*1b20*/  FMUL R105, R139, R144 ;  /* 0x000000908b697220 */ /* 0x000fe20000400000 */
[----:B------:R-:W-:-:S02]  /*1b30*/  HADD2.F32 R151, -RZ, R51.H0_H0 ;  /* 0x20000033ff977230 */ /* 0x000fc40000004100 */
[----:B------:R-:W-:Y:S02]  /*1b40*/  HADD2.F32 R144, -RZ, R46.H1_H1 ;  /* 0x3000002eff907230 */ /* 0x000fe40000004100 */
[C---:B------:R-:W-:Y:S01]  /*1b50*/  FMUL R142, R140.reuse, R105 ;  /* 0x000000698c8e7220 */ /* 0x040fe20000400000 */
[----:B------:R-:W-:Y:S01]  /*1b60*/  FMUL R140, R140, R103 ;  /* 0x000000678c8c7220 */ /* 0x000fe20000400000 */
[----:B------:R-:W0:Y:S01]  /*1b70*/  LDC R105, c[0x0][0x268] ;  /* 0x00009a00ff697b82 */ /* 0x000e220000000800 */
[----:B------:R-:W-:Y:S01]  /*1b80*/  @P1 FADD R145, R145, 1 ;  /* 0x3f80000091911421 */ /* 0x000fe20000000000 */
[----:B------:R-:W-:Y:S01]  /*1b90*/  FFMA R141, R142, R104, R141 ;  /* 0x000000688e8d7223 */ /* 0x000fe2000000008d */
[----:B------:R-:W-:Y:S01]  /*1ba0*/  FFMA R139, R139, R102, R140 ;  /* 0x000000668b8b7223 */ /* 0x000fe2000000008c */
[----:B------:R-:W-:Y:S02]  /*1bb0*/  HADD2.F32 R148, -RZ, R41.H0_H0 ;  /* 0x20000029ff947230 */ /* 0x000fe40000004100 */
[----:B------:R-:W-:Y:S01]  /*1bc0*/  HADD2.F32 R153, -RZ, R35.H0_H0 ;  /* 0x20000023ff997230 */ /* 0x000fe20000004100 */
[----:B------:R1:W0:Y:S01]  /*1bd0*/  SHFL.IDX PT, R142, R141, RZ, 0x1f ;  /* 0x00001fff8d8e7589 */ /* 0x00022200000e0000 */
[----:B------:R-:W-:Y:S01]  /*1be0*/  FMUL R102, R139, R104 ;  /* 0x000000688b667220 */ /* 0x000fe20000400000 */
[----:B------:R-:W-:-:S05]  /*1bf0*/  HADD2.F32 R139, -RZ, R48.H0_H0 ;  /* 0x20000030ff8b7230 */ /* 0x000fca0000004100 */
[----:B------:R-:W2:Y:S01]  /*1c00*/  SHFL.IDX PT, R102, R102, RZ, 0x1f ;  /* 0x00001fff66667589 */ /* 0x000ea200000e0000 */
[----:B-1----:R-:W-:-:S05]  /*1c10*/  HADD2.F32 R141, -RZ, R80.H1_H1 ;  /* 0x30000050ff8d7230 */ /* 0x002fca0000004100 */
[----:B------:R-:W-:Y:S01]  /*1c20*/  @P1 FADD R141, R141, 1 ;  /* 0x3f8000008d8d1421 */ /* 0x000fe20000000000 */
[----:B0-----:R-:W-:Y:S01]  /*1c30*/  FFMA R103, R142, 0.0001220703125, R105 ;  /* 0x390000008e677823 */ /* 0x001fe20000000069 */
[----:B------:R-:W-:Y:S01]  /*1c40*/  HADD2.F32 R105, -RZ, R80.H0_H0 ;  /* 0x20000050ff697230 */ /* 0x000fe20000004100 */
[----:B------:R-:W-:-:S03]  /*1c50*/  LOP3.LUT R142, R14, 0x7f, RZ, 0xc0, !PT ;  /* 0x0000007f0e8e7812 */ /* 0x000fc600078ec0ff */
[----:B------:R-:W-:Y:S01]  /*1c60*/  FSETP.GEU.AND P0, PT, |R103|, 1.175494350822287508e-38, PT ;  /* 0x008000006700780b */ /* 0x000fe20003f0e200 */
[----:B------:R-:W-:Y:S01]  /*1c70*/  @P1 FADD R105, R105, 1 ;  /* 0x3f80000069691421 */ /* 0x000fe20000000000 */
[--C-:B--2---:R-:W-:Y:S01]  /*1c80*/  FADD R104, R9, -R102.reuse ;  /* 0x8000006609687221 */ /* 0x104fe20000000000 */
[--C-:B------:R-:W-:Y:S01]  /*1c90*/  FADD R8, R8, -R102.reuse ;  /* 0x8000006608087221 */ /* 0x100fe20000000000 */
[--C-:B------:R-:W-:Y:S01]  /*1ca0*/  FADD R140, R7, -R102.reuse ;  /* 0x80000066078c7221 */ /* 0x100fe20000000000 */
[--C-:B------:R-:W-:Y:S01]  /*1cb0*/  FADD R6, R6, -R102.reuse ;  /* 0x8000006606067221 */ /* 0x100fe20000000000 */
[----:B------:R-:W-:Y:S01]  /*1cc0*/  FADD R4, R4, -R102 ;  /* 0x8000006604047221 */ /* 0x000fe20000000000 */
[----:B------:R-:W-:Y:S01]  /*1cd0*/  LOP3.LUT R7, R149, 0xfffffc00, R142, 0xe2, !PT ;  /* 0xfffffc0095077812 */ /* 0x000fe200078ee28e */
[----:B------:R-:W-:Y:S02]  /*1ce0*/  HADD2.F32 R149, -RZ, R83.H0_H0 ;  /* 0x20000053ff957230 */ /* 0x000fe40000004100 */
[--C-:B------:R-:W-:Y:S01]  /*1cf0*/  FADD R142, R3, -R102.reuse ;  /* 0x80000066038e7221 */ /* 0x100fe20000000000 */
[--C-:B------:R-:W-:Y:S01]  /*1d00*/  FADD R2, R2, -R102.reuse ;  /* 0x8000006602027221 */ /* 0x100fe20000000000 */
[--C-:B------:R-:W-:Y:S01]  /*1d10*/  FADD R0, R0, -R102.reuse ;  /* 0x8000006600007221 */ /* 0x100fe20000000000 */
[--C-:B------:R-:W-:Y:S01]  /*1d20*/  FADD R16, R16, -R102.reuse ;  /* 0x8000006610107221 */ /* 0x100fe20000000000 */
[----:B------:R-:W-:Y:S01]  /*1d30*/  @!P0 FMUL R103, R103, 16777216 ;  /* 0x4b80000067678820 */ /* 0x000fe20000400000 */
[----:B------:R-:W-:Y:S01]  /*1d40*/  @P1 FADD R149, R149, 1 ;  /* 0x3f80000095951421 */ /* 0x000fe20000000000 */
        /* <DEDUP_REMOVED lines=32> */
[----:B------:R-:W-:Y:S01]  /*1f50*/  FFMA R8, R140, R145, R147 ;  /* 0x000000918c087223 */ /* 0x000fe20000000093 */
[----:B------:R-:W-:Y:S02]  /*1f60*/  HADD2.F32 R139, -RZ, R49.H1_H1 ;  /* 0x30000031ff8b7230 */ /* 0x000fe40000004100 */
[----:B------:R-:W-:Y:S01]  /*1f70*/  FADD R140, R5, -R102 ;  /* 0x80000066058c7221 */ /* 0x000fe20000000000 */
[----:B------:R-:W-:Y:S02]  /*1f80*/  HADD2.F32 R141, -RZ, R82.H0_H0 ;  /* 0x20000052ff8d7230 */ /* 0x000fe40000004100 */
[----:B------:R-:W-:Y:S01]  /*1f90*/  @P1 FADD R105, R105, 1 ;  /* 0x3f80000069691421 */ /* 0x000fe20000000000 */
[----:B------:R-:W-:Y:S01]  /*1fa0*/  FMUL R6, R103, R6 ;  /* 0x0000000667067220 */ /* 0x000fe20000400000 */
[----:B------:R-:W-:Y:S01]  /*1fb0*/  HADD2.F32 R143, -RZ, R50.H0_H0 ;  /* 0x20000032ff8f7230 */ /* 0x000fe20000004100 */
[----:B------:R-:W-:Y:S01]  /*1fc0*/  @P0 FMNMX R13, R13, |R104|, !PT ;  /* 0x400000680d0d0209 */ /* 0x000fe20007800000 */
[----:B------:R-:W-:-:S02]  /*1fd0*/  HADD2.F32 R145, -RZ, R82.H1_H1 ;  /* 0x30000052ff917230 */ /* 0x000fc40000004100 */
[----:B------:R-:W-:Y:S01]  /*1fe0*/  @P1 FADD R141, R141, 1 ;  /* 0x3f8000008d8d1421 */ /* 0x000fe20000000000 */
[----:B------:R-:W-:Y:S01]  /*1ff0*/  FMUL R140, R103, R140 ;  /* 0x0000008c678c7220 */ /* 0x000fe20000400000 */
[----:B------:R-:W-:Y:S01]  /*2000*/  @P0 FMNMX R13, R13, |R9|, !PT ;  /* 0x400000090d0d0209 */ /* 0x000fe20007800000 */
[----:B------:R-:W-:Y:S01]  /*2010*/  FFMA R6, R6, R105, R139 ;  /* 0x0000006906067223 */ /* 0x000fe2000000008b */
[----:B------:R-:W-:Y:S02]  /*2020*/  HADD2.F32 R147, -RZ, R50.H1_H1 ;  /* 0x30000032ff937230 */ /* 0x000fe40000004100 */
[----:B------:R-:W-:Y:S01]  /*2030*/  @P1 FADD R145, R145, 1 ;  /* 0x3f80000091911421 */ /* 0x000fe20000000000 */
[----:B------:R-:W-:Y:S01]  /*2040*/  @P0 FMNMX R13, R13, |R8|, !PT ;  /* 0x400000080d0d0209 */ /* 0x000fe20007800000 */
[----:B------:R-:W-:Y:S01]  /*2050*/  FMUL R4, R103, R4 ;  /* 0x0000000467047220 */ /* 0x000fe20000400000 */
[----:B------:R-:W-:Y:S01]  /*2060*/  FFMA R5, R140, R141, R143 ;  /* 0x0000008d8c057223 */ /* 0x000fe2000000008f */
[----:B------:R-:W-:Y:S01]  /*2070*/  HADD2.F32 R105, -RZ, R83.H1_H1 ;  /* 0x30000053ff697230 */ /* 0x000fe20000004100 */
[----:B------:R-:W-:Y:S01]  /*2080*/  @P0 FMNMX R13, R13, |R6|, !PT ;  /* 0x400000060d0d0209 */ /* 0x000fe20007800000 */
[----:B------:R-:W-:Y:S01]  /*2090*/  FMUL R142, R103, R142 ;  /* 0x0000008e678e7220 */ /* 0x000fe20000400000 */
[----:B------:R-:W-:Y:S01]  /*20a0*/  FFMA R4, R4, R145, R147 ;  /* 0x0000009104047223 */ /* 0x000fe20000000093 */
[----:B------:R-:W-:Y:S01]  /*20b0*/  HADD2.F32 R139, -RZ, R51.H1_H1 ;  /* 0x30000033ff8b7230 */ /* 0x000fe20000004100 */
[----:B------:R-:W-:Y:S01]  /*20c0*/  @P0 FMNMX R13, R13, |R5|, !PT ;  /* 0x400000050d0d0209 */ /* 0x000fe20007800000 */
[----:B------:R-:W-:-:S02]  /*20d0*/  HADD2.F32 R141, -RZ, R76.H0_H0 ;  /* 0x2000004cff8d7230 */ /* 0x000fc40000004100 */
[----:B------:R-:W-:Y:S01]  /*20e0*/  FFMA R3, R142, R149, R151 ;  /* 0x000000958e037223 */ /* 0x000fe20000000097 */
[----:B------:R-:W-:Y:S01]  /*20f0*/  @P1 FADD R105, R105, 1 ;  /* 0x3f80000069691421 */ /* 0x000fe20000000000 */
[----:B------:R-:W-:Y:S01]  /*2100*/  FMUL R2, R103, R2 ;  /* 0x0000000267027220 */ /* 0x000fe20000400000 */
[----:B------:R-:W-:Y:S01]  /*2110*/  HADD2.F32 R145, -RZ, R76.H1_H1 ;  /* 0x3000004cff917230 */ /* 0x000fe20000004100 */
[----:B------:R-:W-:Y:S01]  /*2120*/  @P0 FMNMX R13, R13, |R4|, !PT ;  /* 0x400000040d0d0209 */ /* 0x000fe20007800000 */
[----:B------:R-:W-:Y:S02]  /*2130*/  HADD2.F32 R149, -RZ, R77.H0_H0 ;  /* 0x2000004dff957230 */ /* 0x000fe40000004100 */
[----:B------:R-:W-:Y:S01]  /*2140*/  FADD R140, R17, -R102 ;  /* 0x80000066118c7221 */ /* 0x000fe20000000000 */
[--C-:B------:R-:W-:Y:S02]  /*2150*/  HADD2.F32 R143, -RZ, R44.reuse.H0_H0 ;  /* 0x2000002cff8f7230 */ /* 0x100fe40000004100 */
        /* <DEDUP_REMOVED lines=11> */
[----:B------:R-:W-:Y:S01]  /*2210*/  @P0 FMNMX R13, R13, |R17|, !PT ;  /* 0x400000110d0d0209 */ /* 0x000fe20007800000 */
[----:B------:R-:W-:Y:S01]  /*2220*/  FFMA R2, R16, R145, R147 ;  /* 0x0000009110027223 */ /* 0x000fe20000000093 */
[----:B------:R-:W-:Y:S01]  /*2230*/  FFMA R16, R140, R149, R151 ;  /* 0x000000958c107223 */ /* 0x000fe20000000097 */
[----:B------:R-:W-:Y:S02]  /*2240*/  HADD2.F32 R105, -RZ, R77.H1_H1 ;  /* 0x3000004dff697230 */ /* 0x000fe40000004100 */
[----:B------:R-:W-:Y:S01]  /*2250*/  FADD R140, R85, -R102 ;  /* 0x80000066558c7221 */ /* 0x000fe20000000000 */
[----:B------:R-:W-:Y:S01]  /*2260*/  @P0 FMNMX R13, R13, |R0|, !PT ;  /* 0x400000000d0d0209 */ /* 0x000fe20007800000 */
[----:B------:R-:W-:-:S02]  /*2270*/  HADD2.F32 R139, -RZ, R45.H1_H1 ;  /* 0x3000002dff8b7230 */ /* 0x000fc40000004100 */
[----:B------:R-:W-:Y:S01]  /*2280*/  FMUL R19, R103, R86 ;  /* 0x0000005667137220 */ /* 0x000fe20000400000 */
[----:B------:R-:W-:Y:S02]  /*2290*/  HADD2.F32 R141, -RZ, R78.H0_H0 ;  /* 0x2000004eff8d7230 */ /* 0x000fe40000004100 */
        /* <DEDUP_REMOVED lines=30> */
[----:B------:R-:W-:Y:S01]  /*2480*/  FMUL R84, R103, R84 ;  /* 0x0000005467547220 */ /* 0x000fe20000400000 */
[----:B------:R-:W-:Y:S01]  /*2490*/  FFMA R112, R140, R105, R139 ;  /* 0x000000698c707223 */ /* 0x000fe2000000008b */
[----:B------:R-:W-:Y:S01]  /*24a0*/  @P0 FMNMX R13, R13, |R19|, !PT ;  /* 0x400000130d0d0209 */ /* 0x000fe20007800000 */
[----:B------:R-:W-:-:S02]  /*24b0*/  HADD2.F32 R144, -RZ, R40.H1_H1 ;  /* 0x30000028ff907230 */ /* 0x000fc40000004100 */
[----:B------:R-:W-:Y:S01]  /*24c0*/  FMUL R87, R103, R88 ;  /* 0x0000005867577220 */ /* 0x000fe20000400000 */
[--C-:B------:R-:W-:Y:S02]  /*24d0*/  HADD2.F32 R146, -RZ, R73.reuse.H0_H0 ;  /* 0x20000049ff927230 */ /* 0x100fe40000004100 */
[----:B------:R-:W-:Y:S01]  /*24e0*/  @P1 FADD R142, R142, 1 ;  /* 0x3f8000008e8e1421 */ /* 0x000fe20000000000 */
[----:B------:R-:W-:Y:S01]  /*24f0*/  FFMA R88, R84, R141, R143 ;  /* 0x0000008d54587223 */ /* 0x000fe2000000008f */
[----:B------:R-:W-:Y:S01]  /*2500*/  @P0 FMNMX R13, R13, |R112|, !PT ;  /* 0x400000700d0d0209 */ /* 0x000fe20007800000 */
[----:B------:R-:W-:Y:S02]  /*2510*/  HADD2.F32 R105, -RZ, R73.H1_H1 ;  /* 0x30000049ff697230 */ /* 0x000fe40000004100 */
[----:B------:R-:W-:Y:S01]  /*2520*/  @P1 FADD R146, R146, 1 ;  /* 0x3f80000092921421 */ /* 0x000fe20000000000 */
[----:B------:R-:W-:Y:S01]  /*2530*/  FFMA R87, R87, R142, R144 ;  /* 0x0000008e57577223 */ /* 0x000fe20000000090 */
[----:B------:R-:W-:Y:S01]  /*2540*/  FADD R140, R89, -R102 ;  /* 0x80000066598c7221 */ /* 0x000fe20000000000 */
[----:B------:R-:W-:Y:S01]  /*2550*/  @P0 FMNMX R13, R13, |R88|, !PT ;  /* 0x400000580d0d0209 */ /* 0x000fe20007800000 */
[----:B------:R-:W-:-:S02]  /*2560*/  HADD2.F32 R139, -RZ, R41.H1_H1 ;  /* 0x30000029ff8b7230 */ /* 0x000fc40000004100 */
[----:B------:R-:W-:Y:S01]  /*2570*/  FFMA R84, R145, R146, R148 ;  /* 0x0000009291547223 */ /* 0x000fe20000000094 */
[----:B------:R-:W-:Y:S02]  /*2580*/  HADD2.F32 R141, -RZ, R74.H0_H0 ;  /* 0x2000004aff8d7230 */ /* 0x000fe40000004100 */
[----:B------:R-:W-:Y:S01]  /*2590*/  @P1 FADD R105, R105, 1 ;  /* 0x3f80000069691421 */ /* 0x000fe20000000000 */
[--C-:B------:R-:W-:Y:S01]  /*25a0*/  FADD R142, R113, -R102.reuse ;  /* 0x80000066718e7221 */ /* 0x100fe20000000000 */
        /* <DEDUP_REMOVED lines=20> */
[----:B------:R-:W-:Y:S01]  /*26f0*/  FADD R140, R91, -R102 ;  /* 0x800000665b8c7221 */ /* 0x000fe20000000000 */
[----:B------:R-:W-:Y:S01]  /*2700*/  @P0 FMNMX R13, R13, |R113|, !PT ;  /* 0x400000710d0d0209 */ /* 0x000fe20007800000 */
[----:B------:R-:W-:Y:S02]  /*2710*/  HADD2.F32 R139, -RZ, R43.H1_H1 ;  /* 0x3000002bff8b7230 */ /* 0x000fe40000004100 */
[----:B------:R-:W-:Y:S01]  /*2720*/  FFMA R89, R144, R149, R151 ;  /* 0x0000009590597223 */ /* 0x000fe20000000097 */
[----:B------:R-:W-:-:S02]  /*2730*/  HADD2.F32 R141, -RZ, R68.H0_H0 ;  /* 0x20000044ff8d7230 */ /* 0x000fc40000004100 */
[----:B------:R-:W-:Y:S01]  /*2740*/  @P1 FADD R105, R105, 1 ;  /* 0x3f80000069691421 */ /* 0x000fe20000000000 */
[----:B------:R-:W-:Y:S01]  /*2750*/  FADD R142, R115, -R102 ;  /* 0x80000066738e7221 */ /* 0x000fe20000000000 */
        /* <DEDUP_REMOVED lines=56> */
[----:B------:R-:W-:Y:S01]  /*2ae0*/  @P1 FADD R141, R141, 1 ;  /* 0x3f8000008d8d1421 */ /* 0x000fe20000000000 */
[----:B------:R-:W-:Y:S02]  /*2af0*/  HADD2.F32 R143, -RZ, R32.H0_H0 ;  /* 0x20000020ff8f7230 */ /* 0x000fe40000004100 */
[----:B------:R-:W-:Y:S01]  /*2b00*/  FMUL R142, R103, R142 ;  /* 0x0000008e678e7220 */ /* 0x000fe20000400000 */
[----:B------:R-:W-:-:S02]  /*2b10*/  HADD2.F32 R144, -RZ, R64.H1_H1 ;  /* 0x30000040ff907230 */ /* 0x000fc40000004100 */
[----:B------:R-:W-:Y:S01]  /*2b20*/  FFMA R139, R140, R139, R105 ;  /* 0x0000008b8c8b7223 */ /* 0x000fe20000000069 */
[----:B------:R-:W-:Y:S01]  /*2b30*/  @P0 FMNMX R13, R13, |R93|, !PT ;  /* 0x4000005d0d0d0209 */ /* 0x000fe20007800000 */
[----:B------:R-:W-:Y:S02]  /*2b40*/  HADD2.F32 R147, -RZ, R33.H0_H0 ;  /* 0x20000021ff937230 */ /* 0x000fe40000004100 */
[----:B------:R-:W-:Y:S01]  /*2b50*/  @P1 FADD R145, R145, 1 ;  /* 0x3f80000091911421 */ /* 0x000fe20000000000 */
[----:B------:R-:W-:Y:S02]  /*2b60*/  HADD2.F32 R146, -RZ, R32.H1_H1 ;  /* 0x30000020ff927230 */ /* 0x000fe40000004100 */
[C---:B------:R-:W-:Y:S01]  /*2b70*/  FMUL R119, R103.reuse, R120 ;  /* 0x0000007867777220 */ /* 0x040fe20000400000 */
[----:B------:R-:W-:Y:S01]  /*2b80*/  FMUL R96, R103, R96 ;  /* 0x0000006067607220 */ /* 0x000fe20000400000 */
[----:B------:R-:W-:Y:S01]  /*2b90*/  @P1 FADD R144, R144, 1 ;  /* 0x3f80000090901421 */ /* 0x000fe20000000000 */
[----:B------:R-:W-:Y:S01]  /*2ba0*/  FFMA R120, R142, R141, R143 ;  /* 0x0000008d8e787223 */ /* 0x000fe2000000008f */
[----:B------:R-:W-:Y:S01]  /*2bb0*/  @P0 FMNMX R13, R13, |R139|, !PT ;  /* 0x4000008b0d0d0209 */ /* 0x000fe20007800000 */
[----:B------:R-:W-:Y:S01]  /*2bc0*/  FFMA R95, R96, R145, R147 ;  /* 0x00000091605f7223 */ /* 0x000fe20000000093 */
[----:B------:R-:W-:-:S02]  /*2bd0*/  HADD2.F32 R141, -RZ, R65.H1_H1 ;  /* 0x30000041ff8d7230 */ /* 0x000fc40000004100 */
[----:B------:R-:W-:Y:S01]  /*2be0*/  FFMA R119, R119, R144, R146 ;  /* 0x0000009077777223 */ /* 0x000fe20000000092 */
[--C-:B------:R-:W-:Y:S01]  /*2bf0*/  FADD R96, R97, -R102.reuse ;  /* 0x8000006661607221 */ /* 0x100fe20000000000 */
[----:B------:R-:W-:Y:S01]  /*2c00*/  @P0 FMNMX R13, R13, |R120|, !PT ;  /* 0x400000780d0d0209 */ /* 0x000fe20007800000 */
[----:B------:R-:W-:Y:S02]  /*2c10*/  HADD2.F32 R105, -RZ, R33.H1_H1 ;  /* 0x30000021ff697230 */ /* 0x000fe40000004100 */
[----:B------:R-:W-:Y:S01]  /*2c20*/  @P1 FADD R141, R141, 1 ;  /* 0x3f8000008d8d1421 */ /* 0x000fe20000000000 */
[----:B------:R-:W-:Y:S02]  /*2c30*/  HADD2.F32 R143, -RZ, R66.H0_H0 ;  /* 0x20000042ff8f7230 */ /* 0x000fe40000004100 */
[----:B------:R-:W-:Y:S01]  /*2c40*/  FADD R140, R121, -R102 ;  /* 0x80000066798c7221 */ /* 0x000fe20000000000 */
[----:B------:R-:W-:Y:S01]  /*2c50*/  FMUL R96, R103, R96 ;  /* 0x0000006067607220 */ /* 0x000fe20000400000 */
[----:B------:R-:W-:Y:S01]  /*2c60*/  @P0 FMNMX R13, R13, |R119|, !PT ;  /* 0x400000770d0d0209 */ /* 0x000fe20007800000 */
[----:B------:R-:W-:-:S02]  /*2c70*/  HADD2.F32 R151, -RZ, R67.H0_H0 ;  /* 0x20000043ff977230 */ /* 0x000fc40000004100 */
[----:B------:R-:W-:Y:S01]  /*2c80*/  @P1 FADD R143, R143, 1 ;  /* 0x3f8000008f8f1421 */ /* 0x000fe20000000000 */
[----:B------:R-:W-:Y:S02]  /*2c90*/  HADD2.F32 R145, -RZ, R34.H0_H0 ;  /* 0x20000022ff917230 */ /* 0x000fe40000004100 */
[----:B------:R-:W-:Y:S01]  /*2ca0*/  FMUL R140, R103, R140 ;  /* 0x0000008c678c7220 */ /* 0x000fe20000400000 */
[----:B------:R-:W-:Y:S02]  /*2cb0*/  HADD2.F32 R147, -RZ, R66.H1_H1 ;  /* 0x30000042ff937230 */ /* 0x000fe40000004100 */
[----:B------:R-:W-:Y:S01]  /*2cc0*/  FFMA R141, R96, R141, R105 ;  /* 0x0000008d608d7223 */ /* 0x000fe20000000069 */
[----:B------:R-:W-:Y:S01]  /*2cd0*/  @P0 FMNMX R13, R13, |R95|, !PT ;  /* 0x4000005f0d0d0209 */ /* 0x000fe20007800000 */
[----:B------:R-:W-:Y:S02]  /*2ce0*/  HADD2.F32 R97, -RZ, R67.H1_H1 ;  /* 0x30000043ff617230 */ /* 0x000fe40000004100 */
[----:B------:R-:W-:Y:S01]  /*2cf0*/  @P1 FADD R151, R151, 1 ;  /* 0x3f80000097971421 */ /* 0x000fe20000000000 */
[----:B------:R-:W-:-:S02]  /*2d00*/  HADD2.F32 R149, -RZ, R34.H1_H1 ;  /* 0x30000022ff957230 */ /* 0x000fc40000004100 */
[----:B------:R-:W-:Y:S01]  /*2d10*/  FMUL R98, R103, R98 ;  /* 0x0000006267627220 */ /* 0x000fe20000400000 */
[--C-:B------:R-:W-:Y:S01]  /*2d20*/  FADD R96, R99, -R102.reuse ;  /* 0x8000006663607221 */ /* 0x100fe20000000000 */
[----:B------:R-:W-:Y:S01]  /*2d30*/  @P1 FADD R147, R147, 1 ;  /* 0x3f80000093931421 */ /* 0x000fe20000000000 */
        /* <DEDUP_REMOVED lines=8> */
[----:B------:R-:W-:Y:S01]  /*2dc0*/  FFMA R122, R122, R147, R149 ;  /* 0x000000937a7a7223 */ /* 0x000fe20000000095 */
[----:B------:R-:W-:Y:S01]  /*2dd0*/  FADD R98, R123, -R102 ;  /* 0x800000667b627221 */ /* 0x000fe20000000000 */
[----:B------:R-:W-:Y:S01]  /*2de0*/  @P0 FMNMX R13, R13, |R140|, !PT ;  /* 0x4000008c0d0d0209 */ /* 0x000fe20007800000 */
[----:B------:R-:W-:-:S02]  /*2df0*/  HADD2.F32 R145, -RZ, R28.H0_H0 ;  /* 0x2000001cff917230 */ /* 0x000fc40000004100 */
[----:B------:R-:W-:Y:S01]  /*2e00*/  FFMA R142, R96, R97, R105 ;  /* 0x00000061608e7223 */ /* 0x000fe20000000069 */
[----:B------:R-:W-:Y:S01]  /*2e10*/  @P1 FADD R143, R143, 1 ;  /* 0x3f8000008f8f1421 */ /* 0x000fe20000000000 */
[----:B------:R-:W-:Y:S01]  /*2e20*/  FMUL R98, R103, R98 ;  /* 0x0000006267627220 */ /* 0x000fe20000400000 */
[----:B------:R-:W-:Y:S02]  /*2e30*/  HADD2.F32 R97, -RZ, R61.H1_H1 ;  /* 0x3000003dff617230 */ /* 0x000fe40000004100 */
[----:B------:R-:W-:Y:S01]  /*2e40*/  FADD R96, R101, -R102 ;  /* 0x8000006665607221 */ /* 0x000fe20000000000 */
[----:B------:R-:W-:Y:S01]  /*2e50*/  @P0 FMNMX R13, R13, |R122|, !PT ;  /* 0x4000007a0d0d0209 */ /* 0x000fe20007800000 */
[----:B------:R-:W-:Y:S02]  /*2e60*/  HADD2.F32 R147, -RZ, R60.H1_H1 ;  /* 0x3000003cff937230 */ /* 0x000fe40000004100 */
[----:B------:R-:W-:Y:S01]  /*2e70*/  FFMA R123, R98, R143, R145 ;  /* 0x0000008f627b7223 */ /* 0x000fe20000000091 */
[----:B------:R-:W-:-:S02]  /*2e80*/  HADD2.F32 R99, -RZ, R29.H1_H1 ;  /* 0x3000001dff637230 */ /* 0x000fc40000004100 */
[----:B------:R-:W-:Y:S01]  /*2e90*/  @P1 FADD R97, R97, 1 ;  /* 0x3f80000061611421 */ /* 0x000fe20000000000 */
[----:B------:R-:W-:Y:S02]  /*2ea0*/  HADD2.F32 R105, -RZ, R62.H0_H0 ;  /* 0x2000003eff697230 */ /* 0x000fe40000004100 */
[----:B------:R-:W-:Y:S01]  /*2eb0*/  FADD R98, R125, -R102 ;  /* 0x800000667d627221 */ /* 0x000fe20000000000 */
[----:B------:R-:W-:Y:S01]  /*2ec0*/  FMUL R96, R103, R96 ;  /* 0x0000006067607220 */ /* 0x000fe20000400000 */
[----:B------:R-:W-:Y:S01]  /*2ed0*/  @P0 FMNMX R13, R13, |R121|, !PT ;  /* 0x400000790d0d0209 */ /* 0x000fe20007800000 */
[----:B------:R-:W-:Y:S02]  /*2ee0*/  HADD2.F32 R149, -RZ, R28.H1_H1 ;  /* 0x3000001cff957230 */ /* 0x000fe40000004100 */
[----:B------:R-:W-:Y:S01]  /*2ef0*/  @P1 FADD R147, R147, 1 ;  /* 0x3f80000093931421 */ /* 0x000fe20000000000 */
[----:B------:R-:W-:Y:S02]  /*2f00*/  HADD2.F32 R151, -RZ, R61.H0_H0 ;  /* 0x2000003dff977230 */ /* 0x000fe40000004100 */
[----:B------:R-:W-:Y:S01]  /*2f10*/  FMUL R124, R103, R124 ;  /* 0x0000007c677c7220 */ /* 0x000fe20000400000 */
        /* <DEDUP_REMOVED lines=8> */
[----:B------:R-:W-:Y:S01]  /*2fa0*/  FFMA R124, R124, R147, R149 ;  /* 0x000000937c7c7223 */ /* 0x000fe20000000095 */
[----:B------:R-:W-:-:S02]  /*2fb0*/  HADD2.F32 R153, -RZ, R29.H0_H0 ;  /* 0x2000001dff997230 */ /* 0x000fc40000004100 */
[----:B------:R-:W-:Y:S01]  /*2fc0*/  @P1 FADD R151, R151, 1 ;  /* 0x3f80000097971421 */ /* 0x000fe20000000000 */
[C---:B------:R-:W-:Y:S01]  /*2fd0*/  FMUL R100, R103.reuse, R100 ;  /* 0x0000006467647220 */ /* 0x040fe20000400000 */
[----:B------:R-:W-:Y:S02]  /*2fe0*/  HADD2.F32 R147, -RZ, R30.H1_H1 ;  /* 0x3000001eff937230 */ /* 0x000fe40000004100 */
[----:B------:R-:W-:Y:S01]  /*2ff0*/  FMUL R101, R103, R126 ;  /* 0x0000007e67657220 */ /* 0x000fe20000400000 */
[----:B------:R-:W-:Y:S01]  /*3000*/  @P1 FADD R145, R145, 1 ;  /* 0x3f80000091911421 */ /* 0x000fe20000000000 */
        /* <DEDUP_REMOVED lines=9> */
[----:B------:R-:W-:Y:S01]  /*30a0*/  FFMA R125, R144, R145, R147 ;  /* 0x00000091907d7223 */ /* 0x000fe20000000093 */
[----:B------:R-:W-:Y:S01]  /*30b0*/  @P0 FMNMX R13, R13, |R124|, !PT ;  /* 0x4000007c0d0d0209 */ /* 0x000fe20007800000 */
[----:B------:R-:W-:Y:S02]  /*30c0*/  HADD2.F32 R143, -RZ, R24.H0_H0 ;  /* 0x20000018ff8f7230 */ /* 0x000fe40000004100 */
[----:B------:R-:W-:Y:S01]  /*30d0*/  FADD R98, R131, -R102 ;  /* 0x8000006683627221 */ /* 0x000fe20000000000 */
[----:B------:R-:W-:Y:S02]  /*30e0*/  HADD2.F32 R145, -RZ, R56.H1_H1 ;  /* 0x30000038ff917230 */ /* 0x000fe40000004100 */
[----:B------:R-:W-:Y:S01]  /*30f0*/  @P1 FADD R105, R105, 1 ;  /* 0x3f80000069691421 */ /* 0x000fe20000000000 */
[----:B------:R-:W-:-:S02]  /*3100*/  HADD2.F32 R146, -RZ, R63.H0_H0 ;  /* 0x2000003fff927230 */ /* 0x000fc40000004100 */
[----:B------:R-:W-:Y:S01]  /*3110*/  FMUL R96, R103, R96 ;  /* 0x0000006067607220 */ /* 0x000fe20000400000 */
[----:B------:R-:W-:Y:S01]  /*3120*/  FFMA R131, R128, R97, R99 ;  /* 0x0000006180837223 */ /* 0x000fe20000000063 */
[----:B------:R-:W-:Y:S01]  /*3130*/  HADD2.F32 R97, -RZ, R57.H0_H0 ;  /* 0x20000039ff617230 */ /* 0x000fe20000004100 */
[----:B------:R-:W-:Y:S01]  /*3140*/  @P0 FMNMX R13, R13, |R100|, !PT ;  /* 0x400000640d0d0209 */ /* 0x000fe20007800000 */
[----:B------:R-:W-:Y:S02]  /*3150*/  HADD2.F32 R147, -RZ, R24.H1_H1 ;  /* 0x30000018ff937230 */ /* 0x000fe40000004100 */
[----:B------:R-:W-:Y:S01]  /*3160*/  @P1 FADD R145, R145, 1 ;  /* 0x3f80000091911421 */ /* 0x000fe20000000000 */
[----:B------:R-:W-:Y:S02]  /*3170*/  HADD2.F32 R148, -RZ, R31.H0_H0 ;  /* 0x2000001fff947230 */ /* 0x000fe40000004100 */
[----:B------:R-:W-:Y:S01]  /*3180*/  FMUL R98, R103, R98 ;  /* 0x0000006267627220 */ /* 0x000fe20000400000 */
[----:B------:R-:W-:Y:S01]  /*3190*/  FFMA R129, R96, R105, R143 ;  /* 0x0000006960817223 */ /* 0x000fe2000000008f */
[----:B------:R-:W-:Y:S01]  /*31a0*/  @P1 FADD R146, R146, 1 ;  /* 0x3f80000092921421 */ /* 0x000fe20000000000 */
[----:B------:R-:W-:-:S02]  /*31b0*/  HADD2.F32 R99, -RZ, R25.H0_H0 ;  /* 0x20000019ff637230 */ /* 0x000fc40000004100 */
[----:B------:R-:W-:Y:S01]  /*31c0*/  @P1 FADD R97, R97, 1 ;  /* 0x3f80000061611421 */ /* 0x000fe20000000000 */
[----:B------:R-:W-:Y:S02]  /*31d0*/  HADD2.F32 R105, -RZ, R57.H1_H1 ;  /* 0x30000039ff697230 */ /* 0x000fe40000004100 */
[----:B------:R-:W-:Y:S01]  /*31e0*/  FMUL R130, R103, R130 ;  /* 0x0000008267827220 */ /* 0x000fe20000400000 */
[----:B------:R-:W-:Y:S01]  /*31f0*/  @P0 FMNMX R13, R13, |R127|, !PT ;  /* 0x4000007f0d0d0209 */ /* 0x000fe20007800000 */
[----:B------:R-:W-:Y:S01]  /*3200*/  FFMA R128, R98, R145, R147 ;  /* 0x0000009162807223 */ /* 0x000fe20000000093 */
[----:B------:R-:W-:Y:S01]  /*3210*/  FFMA R101, R101, R146, R148 ;  /* 0x0000009265657223 */ /* 0x000fe20000000094 */
[----:B------:R-:W-:Y:S02]  /*3220*/  HADD2.F32 R145, -RZ, R58.H0_H0 ;  /* 0x2000003aff917230 */ /* 0x000fe40000004100 */
[----:B------:R-:W-:Y:S01]  /*3230*/  FADD R96, R133, -R102 ;  /* 0x8000006685607221 */ /* 0x000fe20000000000 */
[----:B------:R-:W-:-:S02]  /*3240*/  HADD2.F32 R143, -RZ, R25.H1_H1 ;  /* 0x30000019ff8f7230 */ /* 0x000fc40000004100 */
[----:B------:R-:W-:Y:S01]  /*3250*/  @P1 FADD R105, R105, 1 ;  /* 0x3f80000069691421 */ /* 0x000fe20000000000 */
[----:B------:R-:W-:Y:S01]  /*3260*/  FMUL R132, R103, R132 ;  /* 0x0000008467847220 */ /* 0x000fe20000400000 */
[----:B------:R-:W-:Y:S01]  /*3270*/  FFMA R133, R130, R97, R99 ;  /* 0x0000006182857223 */ /* 0x000fe20000000063 */
[----:B------:R-:W0:Y:S01]  /*3280*/  LDC.U8 R148, c[0x0][0x294] ;  /* 0x0000a500ff947b82 */ /* 0x000e220000000000 */
[----:B------:R-:W-:Y:S01]  /*3290*/  @P0 FMNMX R13, R13, |R126|, !PT ;  /* 0x4000007e0d0d0209 */ /* 0x000fe20007800000 */
[----:B------:R-:W-:Y:S02]  /*32a0*/  HADD2.F32 R97, -RZ, R58.H1_H1 ;  /* 0x3000003aff617230 */ /* 0x000fe40000004100 */
[----:B------:R-:W-:Y:S01]  /*32b0*/  @P1 FADD R145, R145, 1 ;  /* 0x3f80000091911421 */ /* 0x000fe20000000000 */
[--C-:B------:R-:W-:Y:S02]  /*32c0*/  HADD2.F32 R147, -RZ, R26.reuse.H0_H0 ;  /* 0x2000001aff937230 */ /* 0x100fe40000004100 */
        /* <DEDUP_REMOVED lines=12> */
[----:B------:R-:W-:Y:S01]  /*3390*/  FADD R96, R107, -R102 ;  /* 0x800000666b607221 */ /* 0x000fe20000000000 */
[----:B------:R-:W-:Y:S01]  /*33a0*/  FMUL R134, R103, R134 ;  /* 0x0000008667867220 */ /* 0x000fe20000400000 */
[----:B------:R-:W-:Y:S01]  /*33b0*/  FFMA R144, R106, R97, R99 ;  /* 0x000000616a907223 */ /* 0x000fe20000000063 */
[----:B------:R-:W-:-:S02]  /*33c0*/  HADD2.F32 R99, -RZ, R52.H1_H1 ;  /* 0x30000034ff637230 */ /* 0x000fc40000004100 */
[----:B------:R-:W-:Y:S01]  /*33d0*/  FADD R108, R108, -R102 ;  /* 0x800000666c6c7221 */ /* 0x000fe20000000000 */
[----:B------:R-:W-:Y:S01]  /*33e0*/  @P0 FMNMX R13, R13, |R131|, !PT ;  /* 0x400000830d0d0209 */ /* 0x000fe20007800000 */
[----:B------:R-:W-:Y:S02]  /*33f0*/  HADD2.F32 R147, -RZ, R27.H1_H1 ;  /* 0x3000001bff937230 */ /* 0x000fe40000004100 */
[----:B------:R-:W-:Y:S01]  /*3400*/  @P1 FADD R145, R145, 1 ;  /* 0x3f80000091911421 */ /* 0x000fe20000000000 */
[----:B------:R-:W-:Y:S01]  /*3410*/  FMUL R96, R103, R96 ;  /* 0x0000006067607220 */ /* 0x000fe20000400000 */
[----:B------:R-:W-:Y:S01]  /*3420*/  FFMA R143, R134, R143, R105 ;  /* 0x0000008f868f7223 */ /* 0x000fe20000000069 */
[----:B------:R-:W-:Y:S02]  /*3430*/  HADD2.F32 R105, -RZ, R20.H1_H1 ;  /* 0x30000014ff697230 */ /* 0x000fe40000004100 */
[----:B------:R-:W-:Y:S01]  /*3440*/  @P1 FADD R99, R99, 1 ;  /* 0x3f80000063631421 */ /* 0x000fe20000000000 */
[----:B------:R-:W-:-:S02]  /*3450*/  HADD2.F32 R107, -RZ, R53.H0_H0 ;  /* 0x20000035ff6b7230 */ /* 0x000fc40000004100 */
[----:B------:R-:W-:Y:S01]  /*3460*/  FADD R136, R136, -R102 ;  /* 0x8000006688887221 */ /* 0x000fe20000000000 */
[----:B------:R-:W-:Y:S01]  /*3470*/  FMUL R108, R103, R108 ;  /* 0x0000006c676c7220 */ /* 0x000fe20000400000 */
[----:B------:R-:W-:Y:S01]  /*3480*/  @P0 FMNMX R13, R13, |R129|, !PT ;  /* 0x400000810d0d0209 */ /* 0x000fe20007800000 */
[----:B------:R-:W-:Y:S01]  /*3490*/  FFMA R134, R96, R145, R147 ;  /* 0x0000009160867223 */ /* 0x000fe20000000093 */
[----:B------:R-:W-:Y:S02]  /*34a0*/  HADD2.F32 R147, -RZ, R21.H0_H0 ;  /* 0x20000015ff937230 */ /* 0x000fe40000004100 */
[----:B------:R-:W-:Y:S01]  /*34b0*/  @P1 FADD R107, R107, 1 ;  /* 0x3f8000006b6b1421 */ /* 0x000fe20000000000 */
[----:B------:R-:W-:Y:S01]  /*34c0*/  FMUL R136, R103, R136 ;  /* 0x0000008867887220 */ /* 0x000fe20000400000 */
[----:B------:R-:W-:Y:S01]  /*34d0*/  FFMA R108, R108, R99, R105 ;  /* 0x000000636c6c7223 */ /* 0x000fe20000000069 */
[----:B------:R-:W-:Y:S01]  /*34e0*/  @P0 FMNMX R13, R13, |R128|, !PT ;  /* 0x400000800d0d0209 */ /* 0x000fe20007800000 */
[----:B------:R-:W-:-:S02]  /*34f0*/  HADD2.F32 R105, -RZ, R53.H1_H1 ;  /* 0x30000035ff697230 */ /* 0x000fc40000004100 */
[--C-:B------:R-:W-:Y:S01]  /*3500*/  FADD R106, R137, -R102.reuse ;  /* 0x80000066896a7221 */ /* 0x100fe20000000000 */
[--C-:B------:R-:W-:Y:S01]  /*3510*/  FADD R96, R135, -R102.reuse ;  /* 0x8000006687607221 */ /* 0x100fe20000000000 */
[----:B------:R-:W-:Y:S01]  /*3520*/  FFMA R135, R136, R107, R147 ;  /* 0x0000006b88877223 */ /* 0x000fe20000000093 */
[----:B0-----:R-:W-:Y:S01]  /*3530*/  ISETP.NE.AND P2, PT, R148, RZ, PT ;  /* 0x000000ff9400720c */ /* 0x001fe20003f45270 */
[----:B------:R-:W-:Y:S01]  /*3540*/  HADD2.F32 R145, -RZ, R52.H0_H0 ;  /* 0x20000034ff917230 */ /* 0x000fe20000004100 */
[----:B------:R-:W-:Y:S01]  /*3550*/  @P0 FMNMX R13, R13, |R133|, !PT ;  /* 0x400000850d0d0209 */ /* 0x000fe20007800000 */
[----:B------:R-:W-:Y:S02]  /*3560*/  HADD2.F32 R107, -RZ, R21.H1_H1 ;  /* 0x30000015ff6b7230 */ /* 0x000fe40000004100 */
[----:B------:R-:W-:Y:S01]  /*3570*/  @P1 FADD R105, R105, 1 ;  /* 0x3f80000069691421 */ /* 0x000fe20000000000 */
[----:B------:R-:W-:Y:S02]  /*3580*/  HADD2.F32 R147, -RZ, R54.H0_H0 ;  /* 0x20000036ff937230 */ /* 0x000fe40000004100 */
[----:B------:R-:W-:Y:S01]  /*3590*/  FMUL R106, R103, R106 ;  /* 0x0000006a676a7220 */ /* 0x000fe20000400000 */
[----:B------:R-:W-:Y:S01]  /*35a0*/  FADD R136, R109, -R102 ;  /* 0x800000666d887221 */ /* 0x000fe20000000000 */
[----:B------:R-:W-:Y:S01]  /*35b0*/  @P0 FMNMX R13, R13, |R132|, !PT ;  /* 0x400000840d0d0209 */ /* 0x000fe20007800000 */
[----:B------:R-:W-:-:S02]  /*35c0*/  HADD2.F32 R97, -RZ, R20.H0_H0 ;  /* 0x20000014ff617230 */ /* 0x000fc40000004100 */
[----:B------:R-:W-:Y:S01]  /*35d0*/  FMUL R96, R103, R96 ;  /* 0x0000006067607220 */ /* 0x000fe20000400000 */
[----:B------:R-:W-:Y:S01]  /*35e0*/  @P1 FADD R145, R145, 1 ;  /* 0x3f80000091911421 */ /* 0x000fe20000000000 */
[----:B------:R-:W-:Y:S02]  /*35f0*/  HADD2.F32 R149, -RZ, R22.H0_H0 ;  /* 0x20000016ff957230 */ /* 0x000fe40000004100 */
[----:B------:R-:W-:Y:S01]  /*3600*/  FFMA R109, R106, R105, R107 ;  /* 0x000000696a6d7223 */ /* 0x000fe2000000006b */
[----:B------:R-:W-:Y:S01]  /*3610*/  @P1 FADD R147, R147, 1 ;  /* 0x3f80000093931421 */ /* 0x000fe20000000000 */
[----:B------:R-:W-:Y:S01]  /*3620*/  FMUL R136, R103, R136 ;  /* 0x0000008867887220 */ /* 0x000fe20000400000 */
[--C-:B------:R-:W-:Y:S02]  /*3630*/  HADD2.F32 R105, -RZ, R55.reuse.H0_H0 ;  /* 0x20000037ff697230 */ /* 0x100fe40000004100 */
[--C-:B------:R-:W-:Y:S01]  /*3640*/  FADD R110, R110, -R102.reuse ;  /* 0x800000666e6e7221 */ /* 0x100fe20000000000 */
[----:B------:R-:W-:Y:S01]  /*3650*/  HADD2.F32 R137, -RZ, R55.H1_H1 ;  /* 0x30000037ff897230 */ /* 0x000fe20000004100 */
[----:B------:R-:W-:Y:S01]  /*3660*/  @P0 FMNMX R13, R13, |R130|, !PT ;  /* 0x400000820d0d0209 */ /* 0x000fe20007800000 */
[----:B------:R-:W-:Y:S01]  /*3670*/  FADD R106, R111, -R102 ;  /* 0x800000666f6a7221 */ /* 0x000fe20000000000 */
[----:B------:R-:W-:Y:S01]  /*3680*/  FFMA R145, R96, R145, R97 ;  /* 0x0000009160917223 */ /* 0x000fe20000000061 */
[----:B------:R-:W-:Y:S01]  /*3690*/  FFMA R147, R136, R147, R149 ;  /* 0x0000009388937223 */ /* 0x000fe20000000095 */
[----:B------:R-:W0:Y:S01]  /*36a0*/  @!P3 LDC.64 R96, c[0x0][0x228] ;  /* 0x00008a00ff60bb82 */ /* 0x000e220000000a00 */
[----:B------:R-:W-:-:S02]  /*36b0*/  HADD2.F32 R107, -RZ, R23.H0_H0 ;  /* 0x20000017ff6b7230 */ /* 0x000fc40000004100 */
[----:B------:R-:W-:Y:S01]  /*36c0*/  @P1 FADD R105, R105, 1 ;  /* 0x3f80000069691421 */ /* 0x000fe20000000000 */
[----:B------:R-:W-:Y:S02]  /*36d0*/  HADD2.F32 R149, -RZ, R23.H1_H1 ;  /* 0x30000017ff957230 */ /* 0x000fe40000004100 */
[----:B------:R-:W-:Y:S01]  /*36e0*/  FMUL R110, R103, R110 ;  /* 0x0000006e676e7220 */ /* 0x000fe20000400000 */
[----:B------:R-:W-:Y:S01]  /*36f0*/  @P0 FMNMX R13, R13, |R144|, !PT ;  /* 0x400000900d0d0209 */ /* 0x000fe20007800000 */
[----:B------:R-:W-:Y:S01]  /*3700*/  @P1 FADD R137, R137, 1 ;  /* 0x3f80000089891421 */ /* 0x000fe20000000000 */
[----:B------:R-:W-:Y:S01]  /*3710*/  FMUL R106, R103, R106 ;  /* 0x0000006a676a7220 */ /* 0x000fe20000400000 */
[----:B------:R-:W1:Y:S01]  /*3720*/  @!P3 LDC.64 R98, c[0x0][0x230] ;  /* 0x00008c00ff62bb82 */ /* 0x000e620000000a00 */
[-C--:B------:R-:W-:Y:S01]  /*3730*/  @P2 FMUL R5, R5, R15.reuse ;  /* 0x0000000f05052220 */ /* 0x080fe20000400000 */
[----:B------:R-:W-:Y:S01]  /*3740*/  @P2 FMUL R4, R4, R15 ;  /* 0x0000000f04042220 */ /* 0x000fe20000400000 */
[----:B------:R-:W-:Y:S01]  /*3750*/  FFMA R111, R110, R105, R107 ;  /* 0x000000696e6f7223 */ /* 0x000fe2000000006b */
[----:B------:R-:W-:Y:S01]  /*3760*/  @P0 FMNMX R13, R13, |R143|, !PT ;  /* 0x4000008f0d0d0209 */ /* 0x000fe20007800000 */
[----:B------:R-:W-:Y:S01]  /*3770*/  FFMA R110, R106, R137, R149 ;  /* 0x000000896a6e7223 */ /* 0x000fe20000000095 */
[----:B------:R-:W-:Y:S01]  /*3780*/  HADD2.F32 R151, -RZ, R54.H1_H1 ;  /* 0x30000036ff977230 */ /* 0x000fe20000004100 */
[----:B------:R-:W-:Y:S01]  /*3790*/  F2FP.F16.F32.PACK_AB R106, R4, R5 ;  /* 0x00000005046a723e */ /* 0x000fe200000000ff */
[----:B------:R-:W-:Y:S01]  /*37a0*/  FADD R138, R138, -R102 ;  /* 0x800000668a8a7221 */ /* 0x000fe20000000000 */
[----:B------:R-:W2:Y:S01]  /*37b0*/  LDC.64 R4, c[0x0][0x258] ;  /* 0x00009600ff047b82 */ /* 0x000ea20000000a00 */
[----:B------:R-:W-:Y:S01]  /*37c0*/  @P0 FMNMX R13, R13, |R134|, !PT ;  /* 0x400000860d0d0209 */ /* 0x000fe20007800000 */
[----:B------:R-:W-:-:S02]  /*37d0*/  HADD2.F32 R153, -RZ, R22.H1_H1 ;  /* 0x30000016ff997230 */ /* 0x000fc40000004100 */
[----:B------:R-:W-:Y:S01]  /*37e0*/  @P1 FADD R151, R151, 1 ;  /* 0x3f80000097971421 */ /* 0x000fe20000000000 */
[----:B------:R-:W-:Y:S01]  /*37f0*/  FMUL R138, R103, R138 ;  /* 0x0000008a678a7220 */ /* 0x000fe20000400000 */
[----:B------:R-:W-:Y:S01]  /*3800*/  @P0 FMNMX R13, R13, |R145|, !PT ;  /* 0x400000910d0d0209 */ /* 0x000fe20007800000 */
[----:B------:R-:W-:Y:S01]  /*3810*/  @P2 FMUL R104, R104, R15 ;  /* 0x0000000f68682220 */ /* 0x000fe20000400000 */
[----:B0-----:R-:W-:-:S04]  /*3820*/  @!P3 IMAD.WIDE R96, R12, 0x4, R96 ;  /* 0x000000040c60b825 */ /* 0x001fc800078e0260 */
[-C--:B------:R-:W-:Y:S01]  /*3830*/  @P2 FMUL R9, R9, R15.reuse ;  /* 0x0000000f09092220 */ /* 0x080fe20000400000 */
[----:B------:R-:W-:Y:S01]  /*3840*/  @P0 FMNMX R13, R13, |R108|, !PT ;  /* 0x4000006c0d0d0209 */ /* 0x000fe20007800000 */
[-C--:B------:R-:W-:Y:S01]  /*3850*/  @P2 FMUL R8, R8, R15.reuse ;  /* 0x0000000f08082220 */ /* 0x080fe20000400000 */
[-C--:B------:R-:W-:Y:S01]  /*3860*/  @P2 FMUL R6, R6, R15.reuse ;  /* 0x0000000f06062220 */ /* 0x080fe20000400000 */
[----:B------:R-:W-:Y:S01]  /*3870*/  @P2 FMUL R3, R3, R15 ;  /* 0x0000000f03032220 */ /* 0x000fe20000400000 */
[----:B------:R-:W-:Y:S01]  /*3880*/  @P0 FMNMX R13, R13, |R135|, !PT ;  /* 0x400000870d0d0209 */ /* 0x000fe20007800000 */
[----:B------:R-:W-:Y:S01]  /*3890*/  @P2 FMUL R17, R17, R15 ;  /* 0x0000000f11112220 */ /* 0x000fe20000400000 */
[----:B-1----:R-:W-:-:S04]  /*38a0*/  @!P3 IMAD.WIDE R98, R12, 0x4, R98 ;  /* 0x000000040c62b825 */ /* 0x002fc800078e0262 */
[----:B------:R-:W-:Y:S01]  /*38b0*/  @P2 FMUL R19, R19, R15 ;  /* 0x0000000f13132220 */ /* 0x000fe20000400000 */
[----:B------:R-:W-:Y:S01]  /*38c0*/  @P0 FMNMX R13, R13, |R109|, !PT ;  /* 0x4000006d0d0d0209 */ /* 0x000fe20007800000 */
[----:B------:R-:W-:Y:S01]  /*38d0*/  @P2 FMUL R112, R112, R15 ;  /* 0x0000000f70702220 */ /* 0x000fe20000400000 */
[----:B------:R-:W-:Y:S01]  /*38e0*/  FFMA R146, R138, R151, R153 ;  /* 0x000000978a927223 */ /* 0x000fe20000000099 */
[----:B------:R-:W-:Y:S01]  /*38f0*/  @!P3 STG.E desc[UR4][R96.64], R102 ;  /* 0x000000666000b986 */ /* 0x000fe2000c101904 */
[----:B------:R-:W-:Y:S01]  /*3900*/  @P0 FMNMX R13, R13, |R147|, !PT ;  /* 0x400000930d0d0209 */ /* 0x000fe20007800000 */
[-C--:B------:R-:W-:Y:S01]  /*3910*/  @P2 FMUL R0, R0, R15.reuse ;  /* 0x0000000f00002220 */ /* 0x080fe20000400000 */
[----:B------:R-:W-:Y:S01]  /*3920*/  F2FP.F16.F32.PACK_AB R104, R9, R104 ;  /* 0x000000680968723e */ /* 0x000fe200000000ff */
[----:B------:R0:W-:Y:S01]  /*3930*/  @!P3 STG.E desc[UR4][R98.64], R103 ;  /* 0x000000676200b986 */ /* 0x0001e2000c101904 */
[----:B------:R-:W-:Y:S01]  /*3940*/  F2FP.F16.F32.PACK_AB R105, R6, R8 ;  /* 0x000000080669723e */ /* 0x000fe200000000ff */
[----:B------:R-:W-:Y:S01]  /*3950*/  @P2 FMUL R2, R2, R15 ;  /* 0x0000000f02022220 */ /* 0x000fe20000400000 */
[----:B------:R-:W-:Y:S01]  /*3960*/  F2FP.F16.F32.PACK_AB R107, R17, R3 ;  /* 0x00000003116b723e */ /* 0x000fe200000000ff */
[-C--:B------:R-:W-:Y:S01]  /*3970*/  @P2 FMUL R16, R16, R15.reuse ;  /* 0x0000000f10102220 */ /* 0x080fe20000400000 */
[-C--:B------:R-:W-:Y:S01]  /*3980*/  @P2 FMUL R86, R86, R15.reuse ;  /* 0x0000000f56562220 */ /* 0x080fe20000400000 */
[-C--:B------:R-:W-:Y:S01]  /*3990*/  @P2 FMUL R85, R85, R15.reuse ;  /* 0x0000000f55552220 */ /* 0x080fe20000400000 */
[----:B------:R-:W-:Y:S01]  /*39a0*/  @P2 FMUL R18, R18, R15 ;  /* 0x0000000f12122220 */ /* 0x000fe20000400000 */
[C---:B------:R-:W-:Y:S01]  /*39b0*/  IADD3 R17, R10.reuse, 0x100, RZ ;  /* 0x000001000a117810 */ /* 0x040fe20007ffe0ff */
[----:B--2---:R-:W-:Y:S01]  /*39c0*/  IMAD.WIDE.U32 R6, R7, 0x10, R4 ;  /* 0x0000001007067825 */ /* 0x004fe200078e0004 */
[----:B------:R-:W-:-:S03]  /*39d0*/  IADD3 R9, R10, 0x180, RZ ;  /* 0x000001800a097810 */ /* 0x000fc60007ffe0ff */
[----:B------:R-:W-:Y:S01]  /*39e0*/  @P2 FMUL R88, R88, R15 ;  /* 0x0000000f58582220 */ /* 0x000fe20000400000 */
[----:B0-----:R-:W-:Y:S01]  /*39f0*/  F2FP.F16.F32.PACK_AB R99, R112, R19 ;  /* 0x000000137063723e */ /* 0x001fe200000000ff */
[-C--:B------:R-:W-:Y:S01]  /*3a00*/  @P2 FMUL R87, R87, R15.reuse ;  /* 0x0000000f57572220 */ /* 0x080fe20000400000 */
[----:B------:R-:W-:Y:S01]  /*3a10*/  IADD3 R19, R10, 0x80, RZ ;  /* 0x000000800a137810 */ /* 0x000fe20007ffe0ff */
[-C--:B------:R-:W-:Y:S01]  /*3a20*/  @P2 FMUL R84, R84, R15.reuse ;  /* 0x0000000f54542220 */ /* 0x080fe20000400000 */
[----:B------:R-:W-:Y:S01]  /*3a30*/  IADD3 R3, R10, 0x200, RZ ;  /* 0x000002000a037810 */ /* 0x000fe20007ffe0ff */
[-C--:B------:R-:W-:Y:S01]  /*3a40*/  @P2 FMUL R114, R114, R15.reuse ;  /* 0x0000000f72722220 */ /* 0x080fe20000400000 */
[C---:B------:R-:W-:Y:S01]  /*3a50*/  IADD3 R149, R10.reuse, 0x280, RZ ;  /* 0x000002800a957810 */ /* 0x040fe20007ffe0ff */
[-C--:B------:R-:W-:Y:S01]  /*3a60*/  @P2 FMUL R113, R113, R15.reuse ;  /* 0x0000000f71712220 */ /* 0x080fe20000400000 */
[----:B------:R-:W-:Y:S01]  /*3a70*/  IADD3 R103, R10, 0x300, RZ ;  /* 0x000003000a677810 */ /* 0x000fe20007ffe0ff */
[-C--:B------:R-:W-:Y:S01]  /*3a80*/  @P2 FMUL R90, R90, R15.reuse ;  /* 0x0000000f5a5a2220 */ /* 0x080fe20000400000 */
[----:B------:R-:W-:Y:S01]  /*3a90*/  IADD3 R151, R10, 0x380, RZ ;  /* 0x000003800a977810 */ /* 0x000fe20007ffe0ff */
[-C--:B------:R-:W-:Y:S01]  /*3aa0*/  @P2 FMUL R89, R89, R15.reuse ;  /* 0x0000000f59592220 */ /* 0x080fe20000400000 */
[----:B------:R-:W-:Y:S01]  /*3ab0*/  @P2 FMUL R116, R116, R15 ;  /* 0x0000000f74742220 */ /* 0x000fe20000400000 */
[----:B------:R-:W-:Y:S01]  /*3ac0*/  @P0 FMNMX R13, R13, |R146|, !PT ;  /* 0x400000920d0d0209 */ /* 0x000fe20007800000 */
[--C-:B------:R-:W-:Y:S01]  /*3ad0*/  IMAD.WIDE.U32 R8, R9, 0x10, R4.reuse ;  /* 0x0000001009087825 */ /* 0x100fe200078e0004 */
[----:B------:R-:W-:Y:S01]  /*3ae0*/  F2FP.F16.F32.PACK_AB R96, R2, R0 ;  /* 0x000000000260723e */ /* 0x000fe200000000ff */
[----:B------:R0:W-:Y:S01]  /*3af0*/  STG.E.128 desc[UR4][R6.64], R104 ;  /* 0x0000006806007986 */ /* 0x0001e2000c101d04 */
[----:B------:R-:W-:Y:S01]  /*3b00*/  F2FP.F16.F32.PACK_AB R97, R86, R16 ;  /* 0x000000105661723e */ /* 0x000fe200000000ff */
[----:B------:R-:W-:Y:S01]  /*3b10*/  IMAD.WIDE.U32 R16, R17, 0x10, R4 ;  /* 0x0000001011107825 */ /* 0x000fe200078e0004 */
[----:B------:R-:W-:-:S03]  /*3b20*/  F2FP.F16.F32.PACK_AB R98, R18, R85 ;  /* 0x000000551262723e */ /* 0x000fc600000000ff */
        /* <DEDUP_REMOVED lines=52> */
[----:B------:R1:W-:Y:S01]  /*3e70*/  STG.E.128 desc[UR4][R16.64], R4 ;  /* 0x0000000410007986 */ /* 0x0003e2000c101d04 */
[----:B------:R-:W-:-:S02]  /*3e80*/  F2FP.F16.F32.PACK_AB R136, R92, R115 ;  /* 0x000000735c88723e */ /* 0x000fc400000000ff */
[----:B------:R-:W-:Y:S02]  /*3e90*/  F2FP.F16.F32.PACK_AB R137, R118, R91 ;  /* 0x0000005b7689723e */ /* 0x000fe400000000ff */
[----:B------:R-:W-:Y:S02]  /*3ea0*/  F2FP.F16.F32.PACK_AB R138, R94, R117 ;  /* 0x000000755e8a723e */ /* 0x000fe400000000ff */
[----:B------:R-:W-:Y:S02]  /*3eb0*/  F2FP.F16.F32.PACK_AB R139, R139, R93 ;  /* 0x0000005d8b8b723e */ /* 0x000fe400000000ff */
[----:B------:R-:W-:Y:S02]  /*3ec0*/  F2FP.F16.F32.PACK_AB R128, R128, R129 ;  /* 0x000000818080723e */ /* 0x000fe400000000ff */
[----:B------:R-:W-:Y:S01]  /*3ed0*/  F2FP.F16.F32.PACK_AB R130, R144, R130 ;  /* 0x000000829082723e */ /* 0x000fe200000000ff */
[----:B------:R2:W-:Y:S01]  /*3ee0*/  STG.E.128 desc[UR4][R8.64], R136 ;  /* 0x0000008808007986 */ /* 0x0005e2000c101d04 */
[----:B0-----:R-:W-:-:S02]  /*3ef0*/  F2FP.F16.F32.PACK_AB R18, R125, R126 ;  /* 0x0000007e7d12723e */ /* 0x001fc400000000ff */
[----:B------:R-:W-:Y:S02]  /*3f00*/  F2FP.F16.F32.PACK_AB R19, R131, R101 ;  /* 0x000000658313723e */ /* 0x000fe400000000ff */
[----:B------:R-:W-:Y:S02]  /*3f10*/  F2FP.F16.F32.PACK_AB R129, R132, R133 ;  /* 0x000000858481723e */ /* 0x000fe400000000ff */
[----:B-1----:R-:W-:Y:S02]  /*3f20*/  F2FP.F16.F32.PACK_AB R4, R119, R120 ;  /* 0x000000787704723e */ /* 0x002fe400000000ff */
[----:B------:R-:W-:Y:S02]  /*3f30*/  F2FP.F16.F32.PACK_AB R5, R141, R95 ;  /* 0x0000005f8d05723e */ /* 0x000fe400000000ff */
[----:B------:R-:W-:Y:S02]  /*3f40*/  F2FP.F16.F32.PACK_AB R6, R122, R140 ;  /* 0x0000008c7a06723e */ /* 0x000fe400000000ff */
[----:B------:R-:W-:-:S02]  /*3f50*/  F2FP.F16.F32.PACK_AB R7, R142, R121 ;  /* 0x000000798e07723e */ /* 0x000fc400000000ff */
[----:B------:R-:W-:Y:S02]  /*3f60*/  F2FP.F16.F32.PACK_AB R16, R124, R123 ;  /* 0x0000007b7c10723e */ /* 0x000fe400000000ff */
        /* <DEDUP_REMOVED lines=9> */
[----:B------:R-:W-:Y:S02]  /*4000*/  IADD3 R12, R12, UR7, RZ ;  /* 0x000000070c0c7c10 */ /* 0x000fe4000fffe0ff */
[----:B------:R-:W-:Y:S01]  /*4010*/  LOP3.LUT P1, RZ, R11, 0xff, RZ, 0xc0, !PT ;  /* 0x000000ff0bff7812 */ /* 0x000fe2000782c0ff */
[----:B------:R2:W-:Y:S01]  /*4020*/  STG.E.128 desc[UR4][R150.64], R144 ;  /* 0x0000009096007986 */ /* 0x0005e2000c101d04 */
[----:B------:R-:W-:Y:S02]  /*4030*/  ISETP.GE.AND P0, PT, R12, UR12, PT ;  /* 0x0000000c0c007c0c */ /* 0x000fe4000bf06270 */
[----:B------:R-:W-:-:S11]  /*4040*/  SEL R11, RZ, 0x1, P1 ;  /* 0x00000001ff0b7807 */ /* 0x000fd60000800000 */
[----:B------:R-:W-:Y:S05]  /*4050*/  @!P0 BRA `(.L_x_8921) ;  /* 0xffffffc0009c8947 */ /* 0x000fea000383ffff */
.L_x_8913:
        /* <DEDUP_REMOVED lines=15> */
.L_x_8946:
[----:B------:R-:W-:Y:S01]  /*4150*/  LOP3.LUT P0, RZ, R14, 0x1f, RZ, 0xc0, !PT ;  /* 0x0000001f0eff7812 */ /* 0x000fe2000780c0ff */
        /* <DEDUP_REMOVED lines=27> */
.L_x_8949:
[----:B-1----:R-:W-:-:S07]  /*4310*/  FMNMX R5, R3, R2, !PT ;  /* 0x0000000203057209 */ /* 0x002fce0007800000 */
.L_x_8925:
[----:B------:R-:W-:Y:S05]  /*4320*/  BSYNC B0 ;  /* 0x0000000000007941 */ /* 0x000fea0003800000 */
.L_x_8924:
[----:B------:R-:W-:Y:S01]  /*4330*/  ISETP.NE.AND P0, PT, R14, RZ, PT ;  /* 0x000000ff0e00720c */ /* 0x000fe20003f05270 */
[----:B------:R-:W-:-:S12]  /*4340*/  BSSY B0, `(.L_x_8922) ;  /* 0x0000004000007945 */ /* 0x000fd80003800000 */
[----:B------:R-:W-:Y:S05]  /*4350*/  @P0 BRA `(.L_x_8927) ;  /* 0x0000000000080947 */ /* 0x000fea0003800000 */
[----:B0-----:R-:W0:Y:S02]  /*4360*/  LDC.64 R2, c[0x0][0x288] ;  /* 0x0000a200ff027b82 */ /* 0x001e240000000a00 */
[----:B0-----:R1:W-:Y:S02]  /*4370*/  REDG.E.MAX.S32.STRONG.GPU desc[UR4][R2.64], R5 ;  /* 0x000000050200798e */ /* 0x0013e4000d10e384 */
.L_x_8927:
[----:B------:R-:W-:Y:S05]  /*4380*/  BSYNC B0 ;  /* 0x0000000000007941 */ /* 0x000fea0003800000 */
.L_x_8922:
        /* <DEDUP_REMOVED lines=12> */
[----:B--2---:R-:W-:-:S07]  /*4450*/  MOV R145, 0x4470 ;  /* 0x0000447000917802 */ /* 0x004fce0000000f00 */
[----:B01----:R-:W-:Y:S05]  /*4460*/  CALL.REL.NOINC `($__internal_113_$__cuda_sm20_rcp_rn_f32_slowpath) ;  /* 0x00000010000c7944 */ /* 0x003fea0003c00000 */
[----:B------:R-:W-:Y:S01]  /*4470*/  MOV R5, R146 ;  /* 0x0000009200057202 */ /* 0x000fe20000000f00 */
[----:B------:R-:W-:Y:S06]  /*4480*/  BRA `(.L_x_8929) ;  /* 0x0000000000107947 */ /* 0x000fec0003800000 */
.L_x_8928:
[----:B------:R-:W1:Y:S02]  /*4490*/  MUFU.RCP R0, R15 ;  /* 0x0000000f00007308 */ /* 0x000e640000001000 */
[----:B-12---:R-:W-:-:S04]  /*44a0*/  FFMA R2, R0, R15, -1 ;  /* 0xbf80000000027423 */ /* 0x006fc8000000000f */
[----:B------:R-:W-:-:S04]  /*44b0*/  FADD.FTZ R5, -R2, -RZ ;  /* 0x800000ff02057221 */ /* 0x000fc80000010100 */
[----:B------:R-:W-:-:S07]  /*44c0*/  FFMA R5, R0, R5, R0 ;  /* 0x0000000500057223 */ /* 0x000fce0000000000 */
.L_x_8929:
[----:B0-----:R-:W0:Y:S02]  /*44d0*/  LDC.64 R2, c[0x0][0x280] ;  /* 0x0000a000ff027b82 */ /* 0x001e240000000a00 */
[----:B0-----:R-:W-:Y:S01]  /*44e0*/  STG.E desc[UR4][R2.64], R5 ;  /* 0x0000000502007986 */ /* 0x001fe2000c101904 */
[----:B------:R-:W-:Y:S05]  /*44f0*/  EXIT ;  /* 0x000000000000794d */ /* 0x000fea0003800000 */
.L_x_8914:
[----:B------:R-:W-:Y:S01]  /*4500*/  HFMA2.MMA R146, -RZ, RZ, 0, 5.9604644775390625e-08 ;  /* 0x00000001ff927435 */ /* 0x000fe200000001ff */
[----:B------:R-:W-:Y:S02]  /*4510*/  MOV R145, R102 ;  /* 0x0000006600917202 */ /* 0x000fe40000000f00 */
[----:B------:R-:W-:Y:S02]  /*4520*/  MOV R147, 0x1f ;  /* 0x0000001f00937802 */ /* 0x000fe40000000f00 */
[----:B------:R-:W-:-:S07]  /*4530*/  MOV R144, 0xffffffff ;  /* 0xffffffff00907802 */ /* 0x000fce0000000f00 */
[----:B-----5:R-:W-:Y:S05]  /*4540*/  WARPSYNC.COLLECTIVE R144, `(.L_x_8930) ;  /* 0x0000000090087348 */ /* 0x020fea0003c00000 */
[----:B------:R0:W1:Y:S02]  /*4550*/  SHFL.BFLY P1, R143, R145, R146, R147 ;  /* 0x0c000092918f7389 */ /* 0x0000640000020093 */
[----:B01---5:R-:W-:Y:S01]  /*4560*/  ENDCOLLECTIVE ;  /* 0x000000000000791b */ /* 0x023fe20003800000 */
.L_x_8930:
[----:B------:R-:W-:Y:S01]  /*4570*/  HFMA2.MMA R146, -RZ, RZ, 0, 1.1920928955078125e-07 ;  /* 0x00000002ff927435 */ /* 0x000fe200000001ff */
[----:B------:R-:W-:-:S05]  /*4580*/  MOV R105, R143 ;  /* 0x0000008f00697202 */ /* 0x000fca0000000f00 */
[----:B------:R-:W-:-:S05]  /*4590*/  FADD R105, R102, R105 ;  /* 0x0000006966697221 */ /* 0x000fca0000000000 */
[----:B------:R-:W-:-:S07]  /*45a0*/  MOV R145, R105 ;  /* 0x0000006900917202 */ /* 0x000fce0000000f00 */
[----:B------:R-:W-:Y:S05]  /*45b0*/  WARPSYNC.COLLECTIVE R144, `(.L_x_8931) ;  /* 0x0000000090087348 */ /* 0x000fea0003c00000 */
[----:B------:R0:W1:Y:S02]  /*45c0*/  SHFL.BFLY P1, R143, R145, R146, R147 ;  /* 0x0c000092918f7389 */ /* 0x0000640000020093 */
[----:B01----:R-:W-:Y:S01]  /*45d0*/  ENDCOLLECTIVE ;  /* 0x000000000000791b */ /* 0x003fe20003800000 */
.L_x_8931:
[----:B------:R-:W-:Y:S01]  /*45e0*/  HFMA2.MMA R146, -RZ, RZ, 0, 2.384185791015625e-07 ;  /* 0x00000004ff927435 */ /* 0x000fe200000001ff */
[----:B------:R-:W-:-:S05]  /*45f0*/  MOV R104, R143 ;  /* 0x0000008f00687202 */ /* 0x000fca0000000f00 */
[----:B------:R-:W-:-:S05]  /*4600*/  FADD R140, R105, R104 ;  /* 0x00000068698c7221 */ /* 0x000fca0000000000 */
[----:B------:R-:W-:-:S07]  /*4610*/  MOV R145, R140 ;  /* 0x0000008c00917202 */ /* 0x000fce0000000f00 */
[----:B------:R-:W-:Y:S05]  /*4620*/  WARPSYNC.COLLECTIVE R144, `(.L_x_8932) ;  /* 0x0000000090087348 */ /* 0x000fea0003c00000 */
[----:B------:R0:W1:Y:S02]  /*4630*/  SHFL.BFLY P1, R143, R145, R146, R147 ;  /* 0x0c000092918f7389 */ /* 0x0000640000020093 */
[----:B01----:R-:W-:Y:S01]  /*4640*/  ENDCOLLECTIVE ;  /* 0x000000000000791b */ /* 0x003fe20003800000 */
.L_x_8932:
[----:B------:R-:W-:Y:S01]  /*4650*/  HFMA2.MMA R146, -RZ, RZ, 0, 4.76837158203125e-07 ;  /* 0x00000008ff927435 */ /* 0x000fe200000001ff */
[----:B------:R-:W-:-:S05]  /*4660*/  MOV R141, R143 ;  /* 0x0000008f008d7202 */ /* 0x000fca0000000f00 */
[----:B------:R-:W-:-:S05]  /*4670*/  FADD R141, R140, R141 ;  /* 0x0000008d8c8d7221 */ /* 0x000fca0000000000 */
[----:B------:R-:W-:-:S07]  /*4680*/  MOV R145, R141 ;  /* 0x0000008d00917202 */ /* 0x000fce0000000f00 */
[----:B------:R-:W-:Y:S05]  /*4690*/  WARPSYNC.COLLECTIVE R144, `(.L_x_8933) ;  /* 0x0000000090087348 */ /* 0x000fea0003c00000 */
[----:B------:R0:W1:Y:S02]  /*46a0*/  SHFL.BFLY P1, R143, R145, R146, R147 ;  /* 0x0c000092918f7389 */ /* 0x0000640000020093 */
[----:B01----:R-:W-:Y:S01]  /*46b0*/  ENDCOLLECTIVE ;  /* 0x000000000000791b */ /* 0x003fe20003800000 */
.L_x_8933:
[----:B------:R-:W-:Y:S01]  /*46c0*/  HFMA2.MMA R146, -RZ, RZ, 0, 9.5367431640625e-07 ;  /* 0x00000010ff927435 */ /* 0x000fe200000001ff */
[----:B------:R-:W-:-:S05]  /*46d0*/  MOV R104, R143 ;  /* 0x0000008f00687202 */ /* 0x000fca0000000f00 */
[----:B------:R-:W-:-:S05]  /*46e0*/  FADD R142, R141, R104 ;  /* 0x000000688d8e7221 */ /* 0x000fca0000000000 */
[----:B------:R-:W-:-:S07]  /*46f0*/  MOV R145, R142 ;  /* 0x0000008e00917202 */ /* 0x000fce0000000f00 */
[----:B------:R-:W-:Y:S05]  /*4700*/  WARPSYNC.COLLECTIVE R144, `(.L_x_8934) ;  /* 0x0000000090087348 */ /* 0x000fea0003c00000 */
[----:B------:R0:W1:Y:S02]  /*4710*/  SHFL.BFLY P1, R143, R145, R146, R147 ;  /* 0x0c000092918f7389 */ /* 0x0000640000020093 */
[----:B01----:R-:W-:Y:S01]  /*4720*/  ENDCOLLECTIVE ;  /* 0x000000000000791b */ /* 0x003fe20003800000 */
.L_x_8934:
        /* <DEDUP_REMOVED lines=135> */
.L_x_8935:
[----:B------:R-:W-:Y:S01]  /*4fa0*/  HFMA2.MMA R146, -RZ, RZ, 0, 1.1920928955078125e-07 ;  /* 0x00000002ff927435 */ /* 0x000fe200000001ff */
[----:B------:R-:W-:-:S05]  /*4fb0*/  MOV R105, R143 ;  /* 0x0000008f00697202 */ /* 0x000fca0000000f00 */
[----:B------:R-:W-:-:S05]  /*4fc0*/  FADD R105, R102, R105 ;  /* 0x0000006966697221 */ /* 0x000fca0000000000 */
[----:B------:R-:W-:-:S07]  /*4fd0*/  MOV R145, R105 ;  /* 0x0000006900917202 */ /* 0x000fce0000000f00 */
[----:B------:R-:W-:Y:S05]  /*4fe0*/  WARPSYNC.COLLECTIVE R144, `(.L_x_8936) ;  /* 0x0000000090087348 */ /* 0x000fea0003c00000 */
[----:B------:R0:W1:Y:S02]  /*4ff0*/  SHFL.BFLY P1, R143, R145, R146, R147 ;  /* 0x0c000092918f7389 */ /* 0x0000640000020093 */
[----:B01----:R-:W-:Y:S01]  /*5000*/  ENDCOLLECTIVE ;  /* 0x000000000000791b */ /* 0x003fe20003800000 */
.L_x_8936:
[----:B------:R-:W-:Y:S01]  /*5010*/  HFMA2.MMA R146, -RZ, RZ, 0, 2.384185791015625e-07 ;  /* 0x00000004ff927435 */ /* 0x000fe200000001ff */
[----:B------:R-:W-:-:S05]  /*5020*/  MOV R140, R143 ;  /* 0x0000008f008c7202 */ /* 0x000fca0000000f00 */
[----:B------:R-:W-:-:S05]  /*5030*/  FADD R140, R105, R140 ;  /* 0x0000008c698c7221 */ /* 0x000fca0000000000 */
[----:B------:R-:W-:-:S07]  /*5040*/  MOV R145, R140 ;  /* 0x0000008c00917202 */ /* 0x000fce0000000f00 */
[----:B------:R-:W-:Y:S05]  /*5050*/  WARPSYNC.COLLECTIVE R144, `(.L_x_8937) ;  /* 0x0000000090087348 */ /* 0x000fea0003c00000 */
[----:B------:R0:W1:Y:S02]  /*5060*/  SHFL.BFLY P1, R143, R145, R146, R147 ;  /* 0x0c000092918f7389 */ /* 0x0000640000020093 */
[----:B01----:R-:W-:Y:S01]  /*5070*/  ENDCOLLECTIVE ;  /* 0x000000000000791b */ /* 0x003fe20003800000 */
.L_x_8937:
[----:B------:R-:W-:Y:S01]  /*5080*/  HFMA2.MMA R146, -RZ, RZ, 0, 4.76837158203125e-07 ;  /* 0x00000008ff927435 */ /* 0x000fe200000001ff */
[----:B------:R-:W-:-:S05]  /*5090*/  MOV R141, R143 ;  /* 0x0000008f008d7202 */ /* 0x000fca0000000f00 */
[----:B------:R-:W-:-:S05]  /*50a0*/  FADD R141, R140, R141 ;  /* 0x0000008d8c8d7221 */ /* 0x000fca0000000000 */
[----:B------:R-:W-:-:S07]  /*50b0*/  MOV R145, R141 ;  /* 0x0000008d00917202 */ /* 0x000fce0000000f00 */
[----:B------:R-:W-:Y:S05]  /*50c0*/  WARPSYNC.COLLECTIVE R144, `(.L_x_8938) ;  /* 0x0000000090087348 */ /* 0x000fea0003c00000 */
[----:B------:R0:W1:Y:S02]  /*50d0*/  SHFL.BFLY P1, R143, R145, R146, R147 ;  /* 0x0c000092918f7389 */ /* 0x0000640000020093 */
[----:B01----:R-:W-:Y:S01]  /*50e0*/  ENDCOLLECTIVE ;  /* 0x000000000000791b */ /* 0x003fe20003800000 */
.L_x_8938:
[----:B------:R-:W-:Y:S01]  /*50f0*/  HFMA2.MMA R146, -RZ, RZ, 0, 9.5367431640625e-07 ;  /* 0x00000010ff927435 */ /* 0x000fe200000001ff */
[----:B------:R-:W-:-:S05]  /*5100*/  MOV R142, R143 ;  /* 0x0000008f008e7202 */ /* 0x000fca0000000f00 */
[----:B------:R-:W-:-:S05]  /*5110*/  FADD R142, R141, R142 ;  /* 0x0000008e8d8e7221 */ /* 0x000fca0000000000 */
[----:B------:R-:W-:-:S07]  /*5120*/  MOV R145, R142 ;  /* 0x0000008e00917202 */ /* 0x000fce0000000f00 */
[----:B------:R-:W-:Y:S05]  /*5130*/  WARPSYNC.COLLECTIVE R144, `(.L_x_8939) ;  /* 0x0000000090087348 */ /* 0x000fea0003c00000 */
[----:B------:R0:W1:Y:S02]  /*5140*/  SHFL.BFLY P1, R143, R145, R146, R147 ;  /* 0x0c000092918f7389 */ /* 0x0000640000020093 */
[----:B01----:R-:W-:Y:S01]  /*5150*/  ENDCOLLECTIVE ;  /* 0x000000000000791b */ /* 0x003fe20003800000 */
.L_x_8939:
[----:B------:R-:W-:Y:S05]  /*5160*/  BRA `(.L_x_8940) ;  /* 0xffffffc400307947 */ /* 0x000fea000383ffff */
.L_x_8923:
[----:B--2---:R-:W-:Y:S01]  /*5170*/  HFMA2.MMA R7, -RZ, RZ, 0, 1.847743988037109375e-06 ;  /* 0x0000001fff077435 */ /* 0x004fe200000001ff */
[----:B------:R-:W-:Y:S02]  /*5180*/  MOV R6, 0x10 ;  /* 0x0000001000067802 */ /* 0x000fe40000000f00 */
[----:B------:R-:W-:-:S08]  /*5190*/  MOV R144, 0xffffffff ;  /* 0xffffffff00907802 */ /* 0x000fd00000000f00 */
[----:B-----5:R-:W-:Y:S05]  /*51a0*/  WARPSYNC.COLLECTIVE R144, `(.L_x_8941) ;  /* 0x0000000090087348 */ /* 0x020fea0003c00000 */
[----:B------:R0:W1:Y:S02]  /*51b0*/  SHFL.DOWN P0, R4, R13, R6, R7 ;  /* 0x080000060d047389 */ /* 0x0000640000000007 */
[----:B01---5:R-:W-:Y:S01]  /*51c0*/  ENDCOLLECTIVE ;  /* 0x000000000000791b */ /* 0x023fe20003800000 */
.L_x_8941:
[----:B------:R-:W-:Y:S01]  /*51d0*/  HFMA2.MMA R6, -RZ, RZ, 0, 4.76837158203125e-07 ;  /* 0x00000008ff067435 */ /* 0x000fe200000001ff */
[----:B------:R-:W-:-:S04]  /*51e0*/  MOV R0, R4 ;  /* 0x0000000400007202 */ /* 0x000fc80000000f00 */
[----:B------:R-:W-:-:S04]  /*51f0*/  FMNMX R0, R0, R13, !PT ;  /* 0x0000000d00007209 */ /* 0x000fc80007800000 */
[----:B------:R-:W-:-:S07]  /*5200*/  MOV R13, R0 ;  /* 0x00000000000d7202 */ /* 0x000fce0000000f00 */
[----:B------:R-:W-:Y:S05]  /*5210*/  WARPSYNC.COLLECTIVE R144, `(.L_x_8942) ;  /* 0x0000000090087348 */ /* 0x000fea0003c00000 */
[----:B------:R0:W1:Y:S02]  /*5220*/  SHFL.DOWN P0, R4, R13, R6, R7 ;  /* 0x080000060d047389 */ /* 0x0000640000000007 */
[----:B01----:R-:W-:Y:S01]  /*5230*/  ENDCOLLECTIVE ;  /* 0x000000000000791b */ /* 0x003fe20003800000 */
.L_x_8942:
[----:B------:R-:W-:Y:S01]  /*5240*/  HFMA2.MMA R6, -RZ, RZ, 0, 2.384185791015625e-07 ;  /* 0x00000004ff067435 */ /* 0x000fe200000001ff */
[----:B------:R-:W-:-:S04]  /*5250*/  MOV R3, R4 ;  /* 0x0000000400037202 */ /* 0x000fc80000000f00 */
[----:B------:R-:W-:-:S04]  /*5260*/  FMNMX R3, R0, R3, !PT ;  /* 0x0000000300037209 */ /* 0x000fc80007800000 */
[----:B------:R-:W-:-:S07]  /*5270*/  MOV R13, R3 ;  /* 0x00000003000d7202 */ /* 0x000fce0000000f00 */
[----:B------:R-:W-:Y:S05]  /*5280*/  WARPSYNC.COLLECTIVE R144, `(.L_x_8943) ;  /* 0x0000000090087348 */ /* 0x000fea0003c00000 */
[----:B------:R0:W1:Y:S02]  /*5290*/  SHFL.DOWN P0, R4, R13, R6, R7 ;  /* 0x080000060d047389 */ /* 0x0000640000000007 */
[----:B01----:R-:W-:Y:S01]  /*52a0*/  ENDCOLLECTIVE ;  /* 0x000000000000791b */ /* 0x003fe20003800000 */
.L_x_8943:
[----:B------:R-:W-:Y:S01]  /*52b0*/  HFMA2.MMA R6, -RZ, RZ, 0, 1.1920928955078125e-07 ;  /* 0x00000002ff067435 */ /* 0x000fe200000001ff */
[----:B------:R-:W-:-:S04]  /*52c0*/  MOV R2, R4 ;  /* 0x0000000400027202 */ /* 0x000fc80000000f00 */
[----:B------:R-:W-:-:S04]  /*52d0*/  FMNMX R2, R3, R2, !PT ;  /* 0x0000000203027209 */ /* 0x000fc80007800000 */
[----:B------:R-:W-:-:S07]  /*52e0*/  MOV R13, R2 ;  /* 0x00000002000d7202 */ /* 0x000fce0000000f00 */
[----:B------:R-:W-:Y:S05]  /*52f0*/  WARPSYNC.COLLECTIVE R144, `(.L_x_8944) ;  /* 0x0000000090087348 */ /* 0x000fea0003c00000 */
[----:B------:R0:W1:Y:S02]  /*5300*/  SHFL.DOWN P0, R4, R13, R6, R7 ;  /* 0x080000060d047389 */ /* 0x0000640000000007 */
[----:B01----:R-:W-:Y:S01]  /*5310*/  ENDCOLLECTIVE ;  /* 0x000000000000791b */ /* 0x003fe20003800000 */
.L_x_8944:
[----:B------:R-:W-:Y:S01]  /*5320*/  HFMA2.MMA R6, -RZ, RZ, 0, 5.9604644775390625e-08 ;  /* 0x00000001ff067435 */ /* 0x000fe200000001ff */
[----:B------:R-:W-:-:S04]  /*5330*/  MOV R5, R4 ;  /* 0x0000000400057202 */ /* 0x000fc80000000f00 */
[----:B------:R-:W-:-:S04]  /*5340*/  FMNMX R5, R2, R5, !PT ;  /* 0x0000000502057209 */ /* 0x000fc80007800000 */
[----:B------:R-:W-:-:S07]  /*5350*/  MOV R13, R5 ;  /* 0x00000005000d7202 */ /* 0x000fce0000000f00 */
[----:B------:R-:W-:Y:S05]  /*5360*/  WARPSYNC.COLLECTIVE R144, `(.L_x_8945) ;  /* 0x0000000090087348 */ /* 0x000fea0003c00000 */
[----:B------:R0:W1:Y:S02]  /*5370*/  SHFL.DOWN P0, R4, R13, R6, R7 ;  /* 0x080000060d047389 */ /* 0x0000640000000007 */
[----:B01----:R-:W-:Y:S01]  /*5380*/  ENDCOLLECTIVE ;  /* 0x000000000000791b */ /* 0x003fe20003800000 */
.L_x_8945:
[----:B------:R-:W-:Y:S05]  /*5390*/  BRA `(.L_x_8946) ;  /* 0xffffffec006c7947 */ /* 0x000fea000383ffff */
.L_x_8926:
[----:B------:R-:W-:Y:S01]  /*53a0*/  HFMA2.MMA R6, -RZ, RZ, 0, 1.1920928955078125e-07 ;  /* 0x00000002ff067435 */ /* 0x000fe200000001ff */
[----:B-1----:R-:W-:Y:S02]  /*53b0*/  MOV R13, R0 ;  /* 0x00000000000d7202 */ /* 0x002fe40000000f00 */
[----:B------:R-:W-:Y:S02]  /*53c0*/  MOV R7, 0x1f ;  /* 0x0000001f00077802 */ /* 0x000fe40000000f00 */
[----:B------:R-:W-:-:S07]  /*53d0*/  MOV R144, 0xffffffff ;  /* 0xffffffff00907802 */ /* 0x000fce0000000f00 */
[----:B0----5:R-:W-:Y:S05]  /*53e0*/  WARPSYNC.COLLECTIVE R144, `(.L_x_8947) ;  /* 0x0000000090087348 */ /* 0x021fea0003c00000 */
[----:B------:R1:W2:Y:S02]  /*53f0*/  SHFL.DOWN P0, R4, R13, R6, R7 ;  /* 0x080000060d047389 */ /* 0x0002a40000000007 */
[----:B012--5:R-:W-:Y:S01]  /*5400*/  ENDCOLLECTIVE ;  /* 0x000000000000791b */ /* 0x027fe20003800000 */
.L_x_8947:
[----:B------:R-:W-:Y:S01]  /*5410*/  HFMA2.MMA R6, -RZ, RZ, 0, 5.9604644775390625e-08 ;  /* 0x00000001ff067435 */ /* 0x000fe200000001ff */
[----:B------:R-:W-:-:S04]  /*5420*/  MOV R3, R4 ;  /* 0x0000000400037202 */ /* 0x000fc80000000f00 */
[----:B------:R-:W-:-:S04]  /*5430*/  FMNMX R3, R3, R0, !PT ;  /* 0x0000000003037209 */ /* 0x000fc80007800000 */
[----:B------:R-:W-:-:S07]  /*5440*/  MOV R13, R3 ;  /* 0x00000003000d7202 */ /* 0x000fce0000000f00 */
[----:B------:R-:W-:Y:S05]  /*5450*/  WARPSYNC.COLLECTIVE R144, `(.L_x_8948) ;  /* 0x0000000090087348 */ /* 0x000fea0003c00000 */
[----:B------:R0:W1:Y:S02]  /*5460*/  SHFL.DOWN P0, R4, R13, R6, R7 ;  /* 0x080000060d047389 */ /* 0x0000640000000007 */
[----:B01----:R-:W-:Y:S01]  /*5470*/  ENDCOLLECTIVE ;  /* 0x000000000000791b */ /* 0x003fe20003800000 */
.L_x_8948:
[----:B------:R-:W-:Y:S01]  /*5480*/  MOV R2, R4 ;  /* 0x0000000400027202 */ /* 0x000fe20000000f00 */
[----:B------:R-:W-:Y:S06]  /*5490*/  BRA `(.L_x_8949) ;  /* 0xffffffec009c7947 */ /* 0x000fec000383ffff */
        .weak           $__internal_113_$__cuda_sm20_rcp_rn_f32_slowpath
        .type           $__internal_113_$__cuda_sm20_rcp_rn_f32_slowpath,@function
        .size           $__internal_113_$__cuda_sm20_rcp_rn_f32_slowpath,(.L_x_14449 - $__internal_113_$__cuda_sm20_rcp_rn_f32_slowpath)
$__internal_113_$__cuda_sm20_rcp_rn_f32_slowpath:
        /* <DEDUP_REMOVED lines=15> */
.L_x_8951:
        /* <DEDUP_REMOVED lines=33> */
.L_x_8953:
[----:B------:R0:W1:Y:S02]  /*57a0*/  MUFU.RCP R146, R104 ;  /* 0x0000006800927308 */ /* 0x0000640000001000 */
.L_x_8952:
[----:B------:R-:W-:Y:S05]  /*57b0*/  BSYNC B1 ;  /* 0x0000000000017941 */ /* 0x000fea0003800000 */
.L_x_8950:
[----:B------:R-:W-:Y:S01]  /*57c0*/  HFMA2.MMA R105, -RZ, RZ, 0, 0 ;  /* 0x00000000ff697435 */ /* 0x000fe200000001ff */
[----:B0-----:R-:W-:-:S05]  /*57d0*/  MOV R104, R145 ;  /* 0x0000009100687202 */ /* 0x001fca0000000f00 */
[----:B-1----:R-:W-:Y:S05]  /*57e0*/  RET.REL.NODEC R104 `(_ZN18transformer_engine13normalization19ln_fwd_tuned_kernelINS0_13Kernel_traitsI6__halfS3_S3_fjLj8192ELj1ELj1ELj4ELj16ENS0_18Kernel_traits_baseILj8192ES3_S3_S3_fjLj128EEEEEEEvNS0_19ForwardKernelParamsE) ;  /* 0xffffffa868047950 */ /* 0x002fea0003c3ffff */
.L_x_8954:
        /* <DEDUP_REMOVED lines=9> */
.L_x_14449:


//--------------------- .text._ZN18transformer_engine13normalization19ln_fwd_tuned_kernelINS0_13Kernel_traitsIffffjLj8192ELj1ELj1ELj4ELj16ENS0_18Kernel_traits_baseILj8192EffffjLj128EEEEEEEvNS0_19ForwardKernelParamsE --------------------------
	.section	.text._ZN18transformer_engine13normalization19ln_fwd_tuned_kernelINS0_13Kernel_traitsIffffjLj8192ELj1ELj1ELj4ELj16ENS0_18Kernel_traits_baseILj8192EffffjLj128EEEEEEEvNS0_19ForwardKernelParamsE,"ax",@progbits
	.align	128
        .global         _ZN18transformer_engine13normalization19ln_fwd_tuned_kernelINS0_13Kernel_traitsIffffjLj8192ELj1ELj1ELj4ELj16ENS0_18Kernel_traits_baseILj8192EffffjLj128EEEEEEEvNS0_19ForwardKernelParamsE
        .type           _ZN18transformer_engine13normalization19ln_fwd_tuned_kernelINS0_13Kernel_traitsIffffjLj8192ELj1ELj1ELj4ELj16ENS0_18Kernel_traits_baseILj8192EffffjLj128EEEEEEEvNS0_19ForwardKernelParamsE,@function
        .size           _ZN18transformer_engine13normalization19ln_fwd_tuned_kernelINS0_13Kernel_traitsIffffjLj8192ELj1ELj1ELj4ELj16ENS0_18Kernel_traits_baseILj8192EffffjLj128EEEEEEEvNS0_19ForwardKernelParamsE,(.L_x_14450 - _ZN18transformer_engine13normalization19ln_fwd_tuned_kernelINS0_13Kernel_traitsIffffjLj8192ELj1ELj1ELj4ELj16ENS0_18Kernel_traits_baseILj8192EffffjLj128EEEEEEEvNS0_19ForwardKernelParamsE)
        .other          _ZN18transformer_engine13normalization19ln_fwd_tuned_kernelINS0_13Kernel_traitsIffffjLj8192ELj1ELj1ELj4ELj16ENS0_18Kernel_traits_baseILj8192EffffjLj128EEEEEEEvNS0_19ForwardKernelParamsE,@"STO_CUDA_ENTRY STV_DEFAULT"
_ZN18transformer_engine13normalization19ln_fwd_tuned_kernelINS0_13Kernel_traitsIffffjLj8192ELj1ELj1ELj4ELj16ENS0_18Kernel_traits_baseILj8192EffffjLj128EEEEEEEvNS0_19ForwardKernelParamsE:
.text._ZN18transformer_engine13normalization19ln_fwd_tuned_kernelINS0_13Kernel_traitsIffffjLj8192ELj1ELj1ELj4ELj16ENS0_18Kernel_traits_baseILj8192EffffjLj128EEEEEEEvNS0_19ForwardKernelParamsE:
        /* <DEDUP_REMOVED lines=17> */
[----:B------:R-:W-:-:S04]  /*0110*/  LOP3.LUT R3, R3, 0x7f0, RZ, 0xc0, !PT ;  /* 0x000007f003037812 */ /* 0x000fc800078ec0ff */
[C---:B------:R-:W-:Y:S02]  /*0120*/  IADD3 R4, P0, R3.reuse, UR8, RZ ;  /* 0x0000000803047c10 */ /* 0x040fe4000ff1e0ff */
[----:B------:R-:W-:Y:S02]  /*0130*/  IADD3 R6, P1, R3, UR10, RZ ;  /* 0x0000000a03067c10 */ /* 0x000fe4000ff3e0ff */
[----:B------:R-:W-:Y:S01]  /*0140*/  IADD3.X R5, RZ, UR9, RZ, P0, !PT ;  /* 0x00000009ff057c10 */ /* 0x000fe200087fe4ff */
[----:B------:R-:W-:Y:S01]  /*0150*/  ULDC.64 UR8, c[0x0][0x288] ;  /* 0x0000a20000087ab9 */ /* 0x000fe20000000a00 */
[----:B------:R-:W-:Y:S01]  /*0160*/  ISETP.GE.AND P0, PT, R10, UR6, PT ;  /* 0x000000060a007c0c */ /* 0x000fe2000bf06270 */
[----:B------:R-:W-:Y:S01]  /*0170*/  ULDC.U8 UR6, c[0x0][0x250] ;  /* 0x0000940000067ab9 */ /* 0x000fe20000000000 */
[----:B------:R-:W-:Y:S02]  /*0180*/  IADD3.X R7, RZ, UR11, RZ, P1, !PT ;  /* 0x0000000bff077c10 */ /* 0x000fe40008ffe4ff */
[----:B------:R-:W-:-:S09]  /*0190*/  MOV R3, RZ ;  /* 0x000000ff00037202 */ /* 0x000fd20000000f00 */
[----:B--2---:R-:W-:Y:S05]  /*01a0*/  @P0 BRA `(.L_x_8955) ;  /* 0x0000003800300947 */ /* 0x004fea0003800000 */
        /* <DEDUP_REMOVED lines=34> */
[----:B------:R-:W-:-:S07]  /*03d0*/  MOV R5, R10 ;  /* 0x0000000a00057202 */ /* 0x000fce0000000f00 */
.L_x_8963:
[----:B0-----:R-:W0:Y:S01]  /*03e0*/  LDC.64 R6, c[0x0][0x220] ;  /* 0x00008800ff067b82 */ /* 0x001e220000000a00 */
[----:B------:R-:W-:Y:S02]  /*03f0*/  LOP3.LUT R8, R2, 0x7f, RZ, 0xc0, !PT ;  /* 0x0000007f02087812 */ /* 0x000fe400078ec0ff */
[----:B------:R-:W-:-:S04]  /*0400*/  SHF.L.U32 R9, R5, 0xb, RZ ;  /* 0x0000000b05097819 */ /* 0x000fc800000006ff */
[----:B------:R-:W-:-:S04]  /*0410*/  LOP3.LUT R8, R9, 0xfffff800, R8, 0xe2, !PT ;  /* 0xfffff80009087812 */ /* 0x000fc800078ee208 */
[C---:B------:R-:W-:Y:S01]  /*0420*/  LOP3.LUT R205, R8.reuse, 0x80, RZ, 0xfc, !PT ;  /* 0x0000008008cd7812 */ /* 0x040fe200078efcff */
[----:B0-----:R-:W-:-:S06]  /*0430*/  IMAD.WIDE.U32 R208, R8, 0x10, R6 ;  /* 0x0000001008d07825 */ /* 0x001fcc00078e0006 */
        /* <DEDUP_REMOVED lines=264> */
.L_x_8982:
        /* <DEDUP_REMOVED lines=35> */
[----:B012--5:R-:W-:Y:S05]  /*16f0*/  CALL.REL.NOINC `($__internal_114_$__cuda_sm20_rcp_rn_f32_slowpath) ;  /* 0x0000003400e87944 */ /* 0x027fea0003c00000 */
[----:B------:R-:W-:Y:S01]  /*1700*/  MOV R11, R17 ;  /* 0x00000011000b7202 */ /* 0x000fe20000000f00 */
[----:B------:R-:W-:Y:S06]  /*1710*/  BRA `(.L_x_8959) ;  /* 0x0000000000107947 */ /* 0x000fec0003800000 */
.L_x_8958:
[----:B------:R-:W3:Y:S02]  /*1720*/  MUFU.RCP R6, R9 ;  /* 0x0000000900067308 */ /* 0x000ee40000001000 */
[----:B---3--:R-:W-:-:S04]  /*1730*/  FFMA R7, R9, R6, -1 ;  /* 0xbf80000009077423 */ /* 0x008fc80000000006 */
[----:B------:R-:W-:-:S04]  /*1740*/  FADD.FTZ R7, -R7, -RZ ;  /* 0x800000ff07077221 */ /* 0x000fc80000010100 */
[----:B------:R-:W-:-:S07]  /*1750*/  FFMA R11, R6, R7, R6 ;  /* 0x00000007060b7223 */ /* 0x000fce0000000006 */
.L_x_8959:
[----:B------:R-:W-:Y:S05]  /*1760*/  BSYNC B0 ;  /* 0x0000000000007941 */ /* 0x000fea0003800000 */
.L_x_8957:
        /* <DEDUP_REMOVED lines=20> */
[----:B-----5:R-:W-:Y:S05]  /*18b0*/  CALL.REL.NOINC `($__internal_114_$__cuda_sm20_rcp_rn_f32_slowpath) ;  /* 0x0000003400787944 */ /* 0x020fea0003c00000 */
[----:B------:R-:W-:Y:S01]  /*18c0*/  MOV R6, R17 ;  /* 0x0000001100067202 */ /* 0x000fe20000000f00 */
[----:B------:R-:W-:Y:S06]  /*18d0*/  BRA `(.L_x_8962) ;  /* 0x0000000000107947 */ /* 0x000fec0003800000 */
.L_x_8961:
[----:B------:R-:W0:Y:S02]  /*18e0*/  MUFU.RCP R6, R15 ;  /* 0x0000000f00067308 */ /* 0x000e240000001000 */
[----:B0-----:R-:W-:-:S04]  /*18f0*/  FFMA R7, R15, R6, -1 ;  /* 0xbf8000000f077423 */ /* 0x001fc80000000006 */
[----:B------:R-:W-:-:S04]  /*1900*/  FADD.FTZ R7, -R7, -RZ ;  /* 0x800000ff07077221 */ /* 0x000fc80000010100 */
[----:B------:R-:W-:-:S07]  /*1910*/  FFMA R6, R6, R7, R6 ;  /* 0x0000000706067223 */ /* 0x000fce0000000006 */
.L_x_8962:
[----:B------:R-:W-:Y:S05]  /*1920*/  BSYNC B0 ;  /* 0x0000000000007941 */ /* 0x000fea0003800000 */
.L_x_8960:
[----:B------:R-:W-:Y:S01]  /*1930*/  FMUL R16, R10, R13 ;  /* 0x0000000d0a107220 */ /* 0x000fe20000400000 */
[----:B------:R-:W-:Y:S01]  /*1940*/  FADD R11, R11, R14 ;  /* 0x0000000e0b0b7221 */ /* 0x000fe20000000000 */
[----:B------:R-:W0:Y:S01]  /*1950*/  LDC R18, c[0x0][0x268] ;  /* 0x00009a00ff127b82 */ /* 0x000e220000000800 */
[----:B------:R-:W-:Y:S01]  /*1960*/  ISETP.NE.AND P1, PT, RZ, UR6, PT ;  /* 0x00000006ff007c0c */ /* 0x000fe2000bf25270 */
[----:B------:R-:W-:Y:S01]  /*1970*/  FFMA R7, R9, R12, R16 ;  /* 0x0000000c09077223 */ /* 0x000fe20000000010 */
[----:B------:R-:W-:Y:S01]  /*1980*/  FADD R12, R12, -R13 ;  /* 0x8000000d0c0c7221 */ /* 0x000fe20000000000 */
[----:B------:R-:W-:Y:S02]  /*1990*/  IADD3 R245, R8, 0x80, RZ ;  /* 0x0000008008f57810 */ /* 0x000fe40007ffe0ff */
[----:B------:R-:W-:Y:S01]  /*19a0*/  FMUL R16, R7, R6 ;  /* 0x0000000607107220 */ /* 0x000fe20000400000 */
[----:B------:R-:W-:Y:S01]  /*19b0*/  FMUL R12, R12, R12 ;  /* 0x0000000c0c0c7220 */ /* 0x000fe20000400000 */
[----:B------:R-:W1:Y:S01]  /*19c0*/  @!P3 LDC.64 R212, c[0x0][0x228] ;  /* 0x00008a00ffd4bb82 */ /* 0x000e620000000a00 */
[----:B------:R-:W-:-:S02]  /*19d0*/  LOP3.LUT R7, R2, 0x7f, RZ, 0xc0, !PT ;  /* 0x0000007f02077812 */ /* 0x000fc400078ec0ff */
[----:B------:R-:W-:Y:S01]  /*19e0*/  FMUL R9, R9, R12 ;  /* 0x0000000c09097220 */ /* 0x000fe20000400000 */
[----:B------:R-:W2:Y:S01]  /*19f0*/  SHFL.IDX PT, R16, R16, RZ, 0x1f ;  /* 0x00001fff10107589 */ /* 0x000ea200000e0000 */
[----:B------:R-:W-:Y:S02]  /*1a00*/  SHF.L.U32 R12, R5, 0xb, RZ ;  /* 0x0000000b050c7819 */ /* 0x000fe400000006ff */
[----:B------:R-:W-:Y:S01]  /*1a10*/  FMUL R10, R10, R9 ;  /* 0x000000090a0a7220 */ /* 0x000fe20000400000 */
[----:B------:R-:W-:Y:S02]  /*1a20*/  IADD3 R243, R8, 0x100, RZ ;  /* 0x0000010008f37810 */ /* 0x000fe40007ffe0ff */
[----:B------:R-:W-:Y:S01]  /*1a30*/  LOP3.LUT R9, R12, 0xfffff800, R7, 0xe2, !PT ;  /* 0xfffff8000c097812 */ /* 0x000fe200078ee207 */
[----:B------:R-:W-:Y:S01]  /*1a40*/  FFMA R17, R10, R6, R11 ;  /* 0x000000060a117223 */ /* 0x000fe2000000000b */
[C---:B------:R-:W-:Y:S02]  /*1a50*/  IADD3 R241, R8.reuse, 0x180, RZ ;  /* 0x0000018008f17810 */ /* 0x040fe40007ffe0ff */
[----:B------:R-:W-:-:S02]  /*1a60*/  IADD3 R239, R8, 0x200, RZ ;  /* 0x0000020008ef7810 */ /* 0x000fc40007ffe0ff */
[C---:B------:R-:W-:Y:S01]  /*1a70*/  IADD3 R237, R8.reuse, 0x280, RZ ;  /* 0x0000028008ed7810 */ /* 0x040fe20007ffe0ff */
[----:B------:R-:W0:Y:S01]  /*1a80*/  SHFL.IDX PT, R17, R17, RZ, 0x1f ;  /* 0x00001fff11117589 */ /* 0x000e2200000e0000 */
[C---:B------:R-:W-:Y:S02]  /*1a90*/  IADD3 R235, R8.reuse, 0x300, RZ ;  /* 0x0000030008eb7810 */ /* 0x040fe40007ffe0ff */
[C---:B------:R-:W-:Y:S02]  /*1aa0*/  IADD3 R233, R8.reuse, 0x380, RZ ;  /* 0x0000038008e97810 */ /* 0x040fe40007ffe0ff */
[C---:B------:R-:W-:Y:S01]  /*1ab0*/  IADD3 R231, R8.reuse, 0x400, RZ ;  /* 0x0000040008e77810 */ /* 0x040fe20007ffe0ff */
[----:B-1----:R-:W-:Y:S01]  /*1ac0*/  @!P3 IMAD.WIDE R218, R5, 0x4, R212 ;  /* 0x0000000405dab825 */ /* 0x002fe200078e02d4 */
[C---:B------:R-:W-:Y:S02]  /*1ad0*/  IADD3 R229, R8.reuse, 0x480, RZ ;  /* 0x0000048008e57810 */ /* 0x040fe40007ffe0ff */
[----:B------:R-:W-:Y:S01]  /*1ae0*/  IADD3 R227, R8, 0x500, RZ ;  /* 0x0000050008e37810 */ /* 0x000fe20007ffe0ff */
[--C-:B--2---:R-:W-:Y:S01]  /*1af0*/  FADD R6, R210, -R16.reuse ;  /* 0x80000010d2067221 */ /* 0x104fe20000000000 */
[--C-:B------:R-:W-:Y:S01]  /*1b00*/  FADD R210, R151, -R16.reuse ;  /* 0x8000001097d27221 */ /* 0x100fe20000000000 */
[--C-:B------:R-:W-:Y:S01]  /*1b10*/  FADD R188, R188, -R16.reuse ;  /* 0x80000010bcbc7221 */ /* 0x100fe20000000000 */
[----:B------:R-:W1:Y:S01]  /*1b20*/  LDC.U8 R151, c[0x0][0x294] ;  /* 0x0000a500ff977b82 */ /* 0x000e620000000000 */
        /* <DEDUP_REMOVED lines=9> */
[----:B0-----:R-:W-:Y:S01]  /*1bc0*/  FFMA R17, R17, 0.0001220703125, R18 ;  /* 0x3900000011117823 */ /* 0x001fe20000000012 */
[--C-:B------:R-:W-:Y:S01]  /*1bd0*/  FADD R187, R187, -R16.reuse ;  /* 0x80000010bbbb7221 */ /* 0x100fe20000000000 */
[----:B------:R-:W0:Y:S01]  /*1be0*/  @!P3 LDC.64 R18, c[0x0][0x230] ;  /* 0x00008c00ff12bb82 */ /* 0x000e220000000a00 */
[--C-:B------:R-:W-:Y:S01]  /*1bf0*/  FADD R180, R180, -R16.reuse ;  /* 0x80000010b4b47221 */ /* 0x100fe20000000000 */
[--C-:B------:R-:W-:Y:S01]  /*1c00*/  FADD R7, R208, -R16.reuse ;  /* 0x80000010d0077221 */ /* 0x100fe20000000000 */
[----:B------:R-:W-:Y:S01]  /*1c10*/  FSETP.GEU.AND P0, PT, |R17|, 1.175494350822287508e-38, PT ;  /* 0x008000001100780b */ /* 0x000fe20003f0e200 */
[--C-:B------:R-:W-:Y:S01]  /*1c20*/  FADD R181, R181, -R16.reuse ;  /* 0x80000010b5b57221 */ /* 0x100fe20000000000 */
[--C-:B------:R-:W-:Y:S01]  /*1c30*/  FADD R182, R182, -R16.reuse ;  /* 0x80000010b6b67221 */ /* 0x100fe20000000000 */
[--C-:B------:R-:W-:Y:S01]  /*1c40*/  FADD R208, R149, -R16.reuse ;  /* 0x8000001095d07221 */ /* 0x100fe20000000000 */
[--C-:B------:R-:W-:Y:S01]  /*1c50*/  FADD R203, R203, -R16.reuse ;  /* 0x80000010cbcb7221 */ /* 0x100fe20000000000 */
[--C-:B------:R-:W-:Y:S01]  /*1c60*/  FADD R183, R183, -R16.reuse ;  /* 0x80000010b7b77221 */ /* 0x100fe20000000000 */
[----:B-----5:R-:W-:Y:S01]  /*1c70*/  FADD R149, R20, 1 ;  /* 0x3f80000014957421 */ /* 0x020fe20000000000 */
[--C-:B------:R-:W-:Y:S01]  /*1c80*/  FADD R176, R176, -R16.reuse ;  /* 0x80000010b0b07221 */ /* 0x100fe20000000000 */
[--C-:B------:R-:W-:Y:S01]  /*1c90*/  FADD R196, R196, -R16.reuse ;  /* 0x80000010c4c47221 */ /* 0x100fe20000000000 */
[----:B-1----:R-:W-:Y:S01]  /*1ca0*/  ISETP.NE.AND P2, PT, R151, RZ, PT ;  /* 0x000000ff9700720c */ /* 0x002fe20003f45270 */
        /* <DEDUP_REMOVED lines=27> */
[--C-:B------:R-:W-:Y:S01]  /*1e60*/  FADD R160, R160, -R16.reuse ;  /* 0x80000010a0a07221 */ /* 0x100fe20000000000 */
[--C-:B------:R-:W-:Y:S01]  /*1e70*/  FADD R161, R161, -R16.reuse ;  /* 0x80000010a1a17221 */ /* 0x100fe20000000000 */
[--C-:B------:R-:W-:Y:S01]  /*1e80*/  FADD R162, R162, -R16.reuse ;  /* 0x80000010a2a27221 */ /* 0x100fe20000000000 */
[C---:B------:R-:W-:Y:S01]  /*1e90*/  FMUL R165, R17.reuse, R188 ;  /* 0x000000bc11a57220 */ /* 0x040fe20000400000 */
[C---:B------:R-:W-:Y:S01]  /*1ea0*/  FMUL R188, R17.reuse, R189 ;  /* 0x000000bd11bc7220 */ /* 0x040fe20000400000 */
[C---:B------:R-:W-:Y:S01]  /*1eb0*/  FMUL R189, R17.reuse, R192 ;  /* 0x000000c011bd7220 */ /* 0x040fe20000400000 */
[C---:B------:R-:W-:Y:S01]  /*1ec0*/  FMUL R209, R17.reuse, R150 ;  /* 0x0000009611d17220 */ /* 0x040fe20000400000 */
[C---:B------:R-:W-:Y:S01]  /*1ed0*/  FMUL R192, R17.reuse, R193 ;  /* 0x000000c111c07220 */ /* 0x040fe20000400000 */
[----:B------:R-:W1:Y:S01]  /*1ee0*/  LDC.64 R150, c[0x0][0x258] ;  /* 0x00009600ff967b82 */ /* 0x000e620000000a00 */
[C---:B------:R-:W-:Y:S01]  /*1ef0*/  FMUL R193, R17.reuse, R184 ;  /* 0x000000b811c17220 */ /* 0x040fe20000400000 */
[C---:B------:R-:W-:Y:S01]  /*1f00*/  FMUL R184, R17.reuse, R185 ;  /* 0x000000b911b87220 */ /* 0x040fe20000400000 */
        /* <DEDUP_REMOVED lines=20> */
[C---:B------:R-:W-:Y:S01]  /*2050*/  FMUL R181, R17.reuse, R182 ;  /* 0x000000b611b57220 */ /* 0x040fe20000400000 */
[C---:B------:R-:W-:Y:S01]  /*2060*/  FMUL R182, R17.reuse, R183 ;  /* 0x000000b711b67220 */ /* 0x040fe20000400000 */
[----:B------:R-:W-:Y:S01]  /*2070*/  ISETP.NE.U32.AND P0, PT, RZ, UR8, PT ;  /* 0x00000008ff007c0c */ /* 0x000fe2000bf05070 */
[C---:B------:R-:W-:Y:S01]  /*2080*/  FMUL R183, R17.reuse, R176 ;  /* 0x000000b011b77220 */ /* 0x040fe20000400000 */
[----:B------:R-:W-:Y:S01]  /*2090*/  FSEL R149, R20, R149, !P1 ;  /* 0x0000009514957208 */ /* 0x000fe20004800000 */
[C---:B------:R-:W-:Y:S01]  /*20a0*/  FMUL R7, R17.reuse, R7 ;  /* 0x0000000711077220 */ /* 0x040fe20000400000 */
[C---:B------:R-:W-:Y:S01]  /*20b0*/  FMUL R176, R17.reuse, R177 ;  /* 0x000000b111b07220 */ /* 0x040fe20000400000 */
[C---:B------:R-:W-:Y:S01]  /*20c0*/  FMUL R177, R17.reuse, R178 ;  /* 0x000000b211b17220 */ /* 0x040fe20000400000 */
[C---:B------:R-:W-:Y:S01]  /*20d0*/  FMUL R216, R17.reuse, R15 ;  /* 0x0000000f11d87220 */ /* 0x040fe20000400000 */
[C---:B------:R-:W-:Y:S01]  /*20e0*/  FMUL R178, R17.reuse, R179 ;  /* 0x000000b311b27220 */ /* 0x040fe20000400000 */
[----:B------:R-:W-:Y:S01]  /*20f0*/  ISETP.NE.AND.EX P0, PT, RZ, UR9, PT, P0 ;  /* 0x00000009ff007c0c */ /* 0x000fe2000bf05300 */
[C---:B--2---:R-:W-:Y:S01]  /*2100*/  FMUL R16, R17.reuse, R203 ;  /* 0x000000cb11107220 */ /* 0x044fe20000400000 */
[C---:B------:R-:W-:Y:S01]  /*2110*/  FMUL R203, R17.reuse, R196 ;  /* 0x000000c411cb7220 */ /* 0x040fe20000400000 */
[C---:B------:R-:W-:Y:S01]  /*2120*/  FMUL R196, R17.reuse, R197 ;  /* 0x000000c511c47220 */ /* 0x040fe20000400000 */
[C---:B------:R-:W-:Y:S01]  /*2130*/  FMUL R197, R17.reuse, R198 ;  /* 0x000000c611c57220 */ /* 0x040fe20000400000 */
[----:B------:R-:W-:Y:S01]  /*2140*/  FMUL R198, R17, R199 ;  /* 0x000000c711c67220 */ /* 0x000fe20000400000 */
[----:B0-----:R-:W-:-:S04]  /*2150*/  @!P3 IMAD.WIDE R18, R5, 0x4, R18 ;  /* 0x000000040512b825 */ /* 0x001fc800078e0212 */
[C---:B------:R-:W-:Y:S01]  /*2160*/  FMUL R15, R17.reuse, R6 ;  /* 0x00000006110f7220 */ /* 0x040fe20000400000 */
[C---:B------:R-:W-:Y:S01]  /*2170*/  FMUL R179, R17.reuse, R172 ;  /* 0x000000ac11b37220 */ /* 0x040fe20000400000 */
[C---:B------:R-:W-:Y:S01]  /*2180*/  FMUL R199, R17.reuse, R152 ;  /* 0x0000009811c77220 */ /* 0x040fe20000400000 */
[C---:B------:R-:W-:Y:S01]  /*2190*/  FMUL R207, R17.reuse, R148 ;  /* 0x0000009411cf7220 */ /* 0x040fe20000400000 */
[C---:B------:R-:W-:Y:S01]  /*21a0*/  FMUL R6, R17.reuse, R11 ;  /* 0x0000000b11067220 */ /* 0x040fe20000400000 */
[----:B------:R-:W-:Y:S01]  /*21b0*/  FMUL R172, R17, R173 ;  /* 0x000000ad11ac7220 */ /* 0x000fe20000400000 */
[----:B------:R-:W-:Y:S01]  /*21c0*/  FFMA R148, R7, R149, R84 ;  /* 0x0000009507947223 */ /* 0x000fe20000000054 */
[----:B------:R-:W-:Y:S01]  /*21d0*/  FADD R152, R21, 1 ;  /* 0x3f80000015987421 */ /* 0x000fe20000000000 */
[C---:B------:R-:W-:Y:S01]  /*21e0*/  FMUL R11, R17.reuse, R10 ;  /* 0x0000000a110b7220 */ /* 0x040fe20000400000 */
[C---:B------:R-:W-:Y:S01]  /*21f0*/  FMUL R173, R17.reuse, R174 ;  /* 0x000000ae11ad7220 */ /* 0x040fe20000400000 */
[----:B------:R-:W-:Y:S01]  /*2200*/  FADD R7, R22, 1 ;  /* 0x3f80000016077421 */ /* 0x000fe20000000000 */
[C---:B------:R-:W-:Y:S01]  /*2210*/  FMUL R10, R17.reuse, R13 ;  /* 0x0000000d110a7220 */ /* 0x040fe20000400000 */
[C---:B------:R-:W-:Y:S01]  /*2220*/  FMUL R174, R17.reuse, R175 ;  /* 0x000000af11ae7220 */ /* 0x040fe20000400000 */
[C---:B------:R-:W-:Y:S01]  /*2230*/  FMUL R13, R17.reuse, R200 ;  /* 0x000000c8110d7220 */ /* 0x040fe20000400000 */
[C---:B------:R-:W-:Y:S01]  /*2240*/  FMUL R175, R17.reuse, R168 ;  /* 0x000000a811af7220 */ /* 0x040fe20000400000 */
[C---:B------:R-:W-:Y:S01]  /*2250*/  FMUL R168, R17.reuse, R169 ;  /* 0x000000a911a87220 */ /* 0x040fe20000400000 */
[C---:B------:R-:W-:Y:S01]  /*2260*/  FMUL R200, R17.reuse, R163 ;  /* 0x000000a311c87220 */ /* 0x040fe20000400000 */
[C---:B------:R-:W-:Y:S01]  /*2270*/  FMUL R205, R17.reuse, R154 ;  /* 0x0000009a11cd7220 */ /* 0x040fe20000400000 */
[----:B------:R0:W-:Y:S01]  /*2280*/  @!P3 STG.E desc[UR4][R18.64], R17 ;  /* 0x000000111200b986 */ /* 0x0001e2000c101904 */
[----:B------:R-:W-:Y:S01]  /*2290*/  FMUL R169, R17, R170 ;  /* 0x000000aa11a97220 */ /* 0x000fe20000400000 */
[----:B------:R-:W-:Y:S01]  /*22a0*/  FADD R154, R23, 1 ;  /* 0x3f800000179a7421 */ /* 0x000fe20000000000 */
[C---:B------:R-:W-:Y:S01]  /*22b0*/  IADD3 R225, R8.reuse, 0x580, RZ ;  /* 0x0000058008e17810 */ /* 0x040fe20007ffe0ff */
[C---:B------:R-:W-:Y:S01]  /*22c0*/  FMUL R170, R17.reuse, R171 ;  /* 0x000000ab11aa7220 */ /* 0x040fe20000400000 */
[C---:B------:R-:W-:Y:S01]  /*22d0*/  IADD3 R223, R8.reuse, 0x600, RZ ;  /* 0x0000060008df7810 */ /* 0x040fe20007ffe0ff */
[C---:B------:R-:W-:Y:S01]  /*22e0*/  FMUL R171, R17.reuse, R160 ;  /* 0x000000a011ab7220 */ /* 0x040fe20000400000 */
[C---:B------:R-:W-:Y:S01]  /*22f0*/  IADD3 R221, R8.reuse, 0x680, RZ ;  /* 0x0000068008dd7810 */ /* 0x040fe20007ffe0ff */
[C---:B------:R-:W-:Y:S01]  /*2300*/  FMUL R160, R17.reuse, R161 ;  /* 0x000000a111a07220 */ /* 0x040fe20000400000 */
[C---:B------:R-:W-:Y:S01]  /*2310*/  IADD3 R163, R8.reuse, 0x780, RZ ;  /* 0x0000078008a37810 */ /* 0x040fe20007ffe0ff */
[----:B------:R-:W-:Y:S01]  /*2320*/  FMUL R161, R17, R162 ;  /* 0x000000a211a17220 */ /* 0x000fe20000400000 */
[----:B------:R-:W-:Y:S01]  /*2330*/  FSEL R152, R21, R152, !P1 ;  /* 0x0000009815987208 */ /* 0x000fe20004800000 */
[----:B-1----:R-:W-:Y:S01]  /*2340*/  IMAD.WIDE.U32 R244, R245, 0x10, R150 ;  /* 0x00000010f5f47825 */ /* 0x002fe200078e0096 */
[----:B0-----:R-:W-:-:S03]  /*2350*/  IADD3 R19, R8, 0x700, RZ ;  /* 0x0000070008137810 */ /* 0x001fc60007ffe0ff */
[----:B------:R-:W-:Y:S01]  /*2360*/  FMUL R167, R17, R190 ;  /* 0x000000be11a77220 */ /* 0x000fe20000400000 */
[----:B------:R-:W-:Y:S01]  /*2370*/  FSEL R7, R22, R7, !P1 ;  /* 0x0000000716077208 */ /* 0x000fe20004800000 */
[----:B------:R-:W-:Y:S01]  /*2380*/  IMAD.WIDE.U32 R242, R243, 0x10, R150 ;  /* 0x00000010f3f27825 */ /* 0x000fe200078e0096 */
[----:B------:R-:W-:-:S03]  /*2390*/  FSEL R154, R23, R154, !P1 ;  /* 0x0000009a179a7208 */ /* 0x000fc60004800000 */
[----:B------:R-:W-:Y:S01]  /*23a0*/  FFMA R149, R216, R152, R85 ;  /* 0x00000098d8957223 */ /* 0x000fe20000000055 */
[----:B------:R-:W-:Y:S01]  /*23b0*/  @P0 FMNMX R3, R3, |R148|, !PT ;  /* 0x4000009403030209 */ /* 0x000fe20007800000 */
[----:B------:R-:W-:-:S04]  /*23c0*/  IMAD.WIDE.U32 R240, R241, 0x10, R150 ;  /* 0x00000010f1f07825 */ /* 0x000fc800078e0096 */
[C---:B------:R-:W-:Y:S01]  /*23d0*/  FMUL R190, R17.reuse, R191 ;  /* 0x000000bf11be7220 */ /* 0x040fe20000400000 */
[----:B------:R-:W-:Y:S01]  /*23e0*/  FMUL R191, R17, R194 ;  /* 0x000000c211bf7220 */ /* 0x000fe20000400000 */
[----:B------:R-:W-:Y:S01]  /*23f0*/  @P0 FMNMX R3, R3, |R149|, !PT ;  /* 0x4000009503030209 */ /* 0x000fe20007800000 */
[----:B------:R-:W-:-:S04]  /*2400*/  IMAD.WIDE.U32 R238, R239, 0x10, R150 ;  /* 0x00000010efee7825 */ /* 0x000fc800078e0096 */
[C---:B------:R-:W-:Y:S01]  /*2410*/  FMUL R194, R17.reuse, R195 ;  /* 0x000000c311c27220 */ /* 0x040fe20000400000 */
[C---:B------:R-:W-:Y:S01]  /*2420*/  FMUL R195, R17.reuse, R156 ;  /* 0x0000009c11c37220 */ /* 0x040fe20000400000 */
        /* <DEDUP_REMOVED lines=8> */
[----:B------:R-:W-:Y:S01]  /*24b0*/  FMUL R12, R17, R201 ;  /* 0x000000c9110c7220 */ /* 0x000fe20000400000 */
[----:B------:R-:W-:-:S04]  /*24c0*/  IMAD.WIDE.U32 R232, R233, 0x10, R150 ;  /* 0x00000010e9e87825 */ /* 0x000fc800078e0096 */
[C---:B------:R-:W-:Y:S01]  /*24d0*/  FMUL R201, R17.reuse, R158 ;  /* 0x0000009e11c97220 */ /* 0x040fe20000400000 */
[----:B------:R-:W-:Y:S01]  /*24e0*/  FMUL R218, R17, R159 ;  /* 0x0000009f11da7220 */ /* 0x000fe20000400000 */
[----:B------:R-:W-:Y:S01]  /*24f0*/  @P2 FMUL R148, R148, R0 ;  /* 0x0000000094942220 */ /* 0x000fe20000400000 */
[----:B------:R-:W-:-:S04]  /*2500*/  IMAD.WIDE.U32 R230, R231, 0x10, R150 ;  /* 0x00000010e7e67825 */ /* 0x000fc800078e0096 */
[----:B------:R-:W-:Y:S01]  /*2510*/  @P2 FMUL R149, R149, R0 ;  /* 0x0000000095952220 */ /* 0x000fe20000400000 */
[----:B------:R-:W-:Y:S01]  /*2520*/  FFMA R159, R10, R152, R91 ;  /* 0x000000980a9f7223 */ /* 0x000fe2000000005b */
[----:B------:R-:W-:Y:S01]  /*2530*/  FADD R10, R31, 1 ;  /* 0x3f8000001f0a7421 */ /* 0x000fe20000000000 */
        /* <DEDUP_REMOVED lines=10> */
[----:B------:R-:W-:Y:S01]  /*25e0*/  FMUL R214, R17, R214 ;  /* 0x000000d611d67220 */ /* 0x000fe20000400000 */
[----:B------:R-:W-:Y:S01]  /*25f0*/  FADD R17, R38, 1 ;  /* 0x3f80000026117421 */ /* 0x000fe20000000000 */
[----:B------:R-:W-:Y:S01]  /*2600*/  IMAD.WIDE.U32 R222, R223, 0x10, R150 ;  /* 0x00000010dfde7825 */ /* 0x000fe200078e0096 */
[----:B------:R-:W-:-:S03]  /*2610*/  IADD3 R5, R5, UR7, RZ ;  /* 0x0000000705057c10 */ /* 0x000fc6000fffe0ff */
[----:B------:R-:W-:Y:S01]  /*2620*/  IMAD.WIDE.U32 R220, R221, 0x10, R150 ;  /* 0x00000010dddc7825 */ /* 0x000fe200078e0096 */
[----:B------:R-:W-:-:S03]  /*2630*/  FSEL R17, R38, R17, !P1 ;  /* 0x0000001126117208 */ /* 0x000fc60004800000 */
[----:B------:R-:W-:-:S04]  /*2640*/  IMAD.WIDE.U32 R18, R19, 0x10, R150 ;  /* 0x0000001013127825 */ /* 0x000fc800078e0096 */
[----:B------:R-:W-:-:S04]  /*2650*/  IMAD.WIDE.U32 R162, R163, 0x10, R150 ;  /* 0x00000010a3a27825 */ /* 0x000fc800078e0096 */
[----:B------:R-:W-:-:S04]  /*2660*/  IMAD.WIDE.U32 R8, R9, 0x10, R150 ;  /* 0x0000001009087825 */ /* 0x000fc800078e0096 */
[----:B------:R-:W-:Y:S01]  /*2670*/  FFMA R150, R15, R7, R86 ;  /* 0x000000070f967223 */ /* 0x000fe20000000056 */
[----:B------:R-:W-:Y:S01]  /*2680*/  FADD R7, R24, 1 ;  /* 0x3f80000018077421 */ /* 0x000fe20000000000 */
[----:B------:R-:W-:Y:S01]  /*2690*/  FFMA R151, R6, R154, R87 ;  /* 0x0000009a06977223 */ /* 0x000fe20000000057 */
[----:B------:R-:W-:Y:S01]  /*26a0*/  FADD R6, R25, 1 ;  /* 0x3f80000019067421 */ /* 0x000fe20000000000 */
[----:B------:R-:W-:Y:S01]  /*26b0*/  FADD R15, R26, 1 ;  /* 0x3f8000001a0f7421 */ /* 0x000fe20000000000 */
[----:B------:R-:W-:Y:S01]  /*26c0*/  @P0 FMNMX R3, R3, |R150|, !PT ;  /* 0x4000009603030209 */ /* 0x000fe20007800000 */
[----:B------:R-:W-:Y:S01]  /*26d0*/  @P2 FMUL R150, R150, R0 ;  /* 0x0000000096962220 */ /* 0x000fe20000400000 */
[----:B------:R-:W-:Y:S02]  /*26e0*/  FSEL R7, R24, R7, !P1 ;  /* 0x0000000718077208 */ /* 0x000fe40004800000 */
[----:B------:R-:W-:Y:S02]  /*26f0*/  FSEL R6, R25, R6, !P1 ;  /* 0x0000000619067208 */ /* 0x000fe40004800000 */
        /* <DEDUP_REMOVED lines=8> */
[----:B------:R-:W-:Y:S01]  /*2780*/  FADD R6, R29, 1 ;  /* 0x3f8000001d067421 */ /* 0x000fe20000000000 */
[----:B------:R-:W-:Y:S01]  /*2790*/  FADD R11, R30, 1 ;  /* 0x3f8000001e0b7421 */ /* 0x000fe20000000000 */
[----:B------:R-:W-:Y:S01]  /*27a0*/  @P0 FMNMX R3, R3, |R157|, !PT ;  /* 0x4000009d03030209 */ /* 0x000fe20007800000 */
[----:B------:R0:W-:Y:S01]  /*27b0*/  STG.E.128 desc[UR4][R8.64], R148 ;  /* 0x0000009408007986 */ /* 0x0001e2000c101d04 */
[----:B------:R-:W-:Y:S01]  /*27c0*/  FSEL R7, R28, R7, !P1 ;  /* 0x000000071c077208 */ /* 0x000fe20004800000 */
[----:B------:R-:W-:Y:S01]  /*27d0*/  @P2 FMUL R156, R156, R0 ;  /* 0x000000009c9c2220 */ /* 0x000fe20000400000 */
[----:B------:R-:W-:Y:S01]  /*27e0*/  @P0 FMNMX R3, R3, |R158|, !PT ;  /* 0x4000009e03030209 */ /* 0x000fe20007800000 */
[----:B------:R-:W-:Y:S01]  /*27f0*/  @P2 FMUL R157, R157, R0 ;  /* 0x000000009d9d2220 */ /* 0x000fe20000400000 */
[----:B------:R-:W-:Y:S01]  /*2800*/  FSEL R6, R29, R6, !P1 ;  /* 0x000000061d067208 */ /* 0x000fe20004800000 */
[----:B------:R-:W-:Y:S01]  /*2810*/  @P2 FMUL R158, R158, R0 ;  /* 0x000000009e9e2220 */ /* 0x000fe20000400000 */
[----:B------:R-:W-:-:S02]  /*2820*/  FSEL R11, R30, R11, !P1 ;  /* 0x0000000b1e0b7208 */ /* 0x000fc40004800000 */
[----:B------:R-:W-:Y:S01]  /*2830*/  @P0 FMNMX R3, R3, |R159|, !PT ;  /* 0x4000009f03030209 */ /* 0x000fe20007800000 */
[----:B------:R-:W-:-:S05]  /*2840*/  @P2 FMUL R159, R159, R0 ;  /* 0x000000009f9f2220 */ /* 0x000fca0000400000 */
[----:B------:R-:W-:Y:S01]  /*2850*/  STG.E.128 desc[UR4][R244.64], R156 ;  /* 0x0000009cf4007986 */ /* 0x000fe2000c101d04 */
[----:B0-----:R-:W-:Y:S01]  /*2860*/  FFMA R8, R13, R7, R92 ;  /* 0x000000070d087223 */ /* 0x001fe2000000005c */
[----:B------:R-:W-:Y:S01]  /*2870*/  FSEL R7, R31, R10, !P1 ;  /* 0x0000000a1f077208 */ /* 0x000fe20004800000 */
[----:B------:R-:W-:Y:S01]  /*2880*/  FFMA R9, R12, R6, R93 ;  /* 0x000000060c097223 */ /* 0x000fe2000000005d */
[----:B------:R-:W-:Y:S01]  /*2890*/  FFMA R10, R155, R11, R94 ;  /* 0x0000000b9b0a7223 */ /* 0x000fe2000000005e */
[----:B------:R-:W-:Y:S01]  /*28a0*/  FADD R6, R33, 1 ;  /* 0x3f80000021067421 */ /* 0x000fe20000000000 */
[----:B------:R-:W-:Y:S01]  /*28b0*/  @P0 FMNMX R3, R3, |R8|, !PT ;  /* 0x4000000803030209 */ /* 0x000fe20007800000 */
[----:B------:R-:W-:Y:S01]  /*28c0*/  FFMA R11, R16, R7, R95 ;  /* 0x00000007100b7223 */ /* 0x000fe2000000005f */
[----:B------:R-:W-:Y:S01]  /*28d0*/  FADD R7, R32, 1 ;  /* 0x3f80000020077421 */ /* 0x000fe20000000000 */
[----:B------:R-:W-:Y:S01]  /*28e0*/  FADD R13, R34, 1 ;  /* 0x3f800000220d7421 */ /* 0x000fe20000000000 */
[----:B------:R-:W-:Y:S01]  /*28f0*/  @P0 FMNMX R3, R3, |R9|, !PT ;  /* 0x4000000903030209 */ /* 0x000fe20007800000 */
[----:B------:R-:W-:Y:S01]  /*2900*/  FADD R16, R35, 1 ;  /* 0x3f80000023107421 */ /* 0x000fe20000000000 */
[----:B------:R-:W-:Y:S01]  /*2910*/  FSEL R6, R33, R6, !P1 ;  /* 0x0000000621067208 */ /* 0x000fe20004800000 */
[-C--:B------:R-:W-:Y:S01]  /*2920*/  @P2 FMUL R8, R8, R0.reuse ;  /* 0x0000000008082220 */ /* 0x080fe20000400000 */
        /* <DEDUP_REMOVED lines=17> */
[----:B------:R0:W-:Y:S01]  /*2a40*/  STG.E.128 desc[UR4][R242.64], R8 ;  /* 0x00000008f2007986 */ /* 0x0001e2000c101d04 */
[----:B------:R-:W-:Y:S01]  /*2a50*/  FSEL R6, R37, R6, !P1 ;  /* 0x0000000625067208 */ /* 0x000fe20004800000 */
[----:B------:R-:W-:Y:S01]  /*2a60*/  FADD R16, R39, 1 ;  /* 0x3f80000027107421 */ /* 0x000fe20000000000 */
[----:B------:R-:W-:Y:S01]  /*2a70*/  @P0 FMNMX R3, R3, |R14|, !PT ;  /* 0x4000000e03030209 */ /* 0x000fe20007800000 */
[-C--:B------:R-:W-:Y:S01]  /*2a80*/  @P2 FMUL R12, R12, R0.reuse ;  /* 0x000000000c0c2220 */ /* 0x080fe20000400000 */
[-C--:B------:R-:W-:Y:S01]  /*2a90*/  @P2 FMUL R13, R13, R0.reuse ;  /* 0x000000000d0d2220 */ /* 0x080fe20000400000 */
[-C--:B------:R-:W-:Y:S01]  /*2aa0*/  @P2 FMUL R14, R14, R0.reuse ;  /* 0x000000000e0e2220 */ /* 0x080fe20000400000 */
[----:B------:R-:W-:Y:S01]  /*2ab0*/  @P0 FMNMX R3, R3, |R15|, !PT ;  /* 0x4000000f03030209 */ /* 0x000fe20007800000 */
[----:B------:R-:W-:Y:S01]  /*2ac0*/  @P2 FMUL R15, R15, R0 ;  /* 0x000000000f0f2220 */ /* 0x000fe20000400000 */
[----:B------:R-:W-:-:S04]  /*2ad0*/  FSEL R16, R39, R16, !P1 ;  /* 0x0000001027107208 */ /* 0x000fc80004800000 */
        /* <DEDUP_REMOVED lines=41> */
[----:B------:R-:W-:-:S05]  /*2d70*/  @P2 FMUL R15, R15, R0 ;  /* 0x000000000f0f2220 */ /* 0x000fca0000400000 */
        /* <DEDUP_REMOVED lines=115> */
[----:B-1----:R-:W-:Y:S01]  /*34b0*/  FADD R13, R70, 1 ;  /* 0x3f800000460d7421 */ /* 0x002fe20000000000 */
[----:B------:R0:W-:Y:S01]  /*34c0*/  STG.E.128 desc[UR4][R226.64], R8 ;  /* 0x00000008e2007986 */ /* 0x0001e2000c101d04 */
[----:B------:R-:W-:Y:S01]  /*34d0*/  FADD R12, R71, 1 ;  /* 0x3f800000470c7421 */ /* 0x000fe20000000000 */
[----:B------:R-:W-:Y:S01]  /*34e0*/  FSEL R6, R69, R6, !P1 ;  /* 0x0000000645067208 */ /* 0x000fe20004800000 */
[----:B------:R-:W-:Y:S01]  /*34f0*/  FADD R17, R78, 1 ;  /* 0x3f8000004e117421 */ /* 0x000fe20000000000 */
[----:B------:R-:W-:Y:S01]  /*3500*/  @P0 FMNMX R3, R3, |R151|, !PT ;  /* 0x4000009703030209 */ /* 0x000fe20007800000 */
[----:B------:R-:W-:Y:S01]  /*3510*/  FADD R16, R79, 1 ;  /* 0x3f8000004f107421 */ /* 0x000fe20000000000 */
[----:B------:R-:W-:Y:S01]  /*3520*/  FSEL R13, R70, R13, !P1 ;  /* 0x0000000d460d7208 */ /* 0x000fe20004800000 */
[----:B------:R-:W-:Y:S01]  /*3530*/  @P2 FMUL R148, R148, R0 ;  /* 0x0000000094942220 */ /* 0x000fe20000400000 */
[----:B------:R-:W-:Y:S01]  /*3540*/  FSEL R12, R71, R12, !P1 ;  /* 0x0000000c470c7208 */ /* 0x000fe20004800000 */
[-C--:B------:R-:W-:Y:S01]  /*3550*/  @P2 FMUL R149, R149, R0.reuse ;  /* 0x0000000095952220 */ /* 0x080fe20000400000 */
[----:B------:R-:W-:Y:S01]  /*3560*/  FSEL R17, R78, R17, !P1 ;  /* 0x000000114e117208 */ /* 0x000fe20004800000 */
[----:B------:R-:W-:Y:S01]  /*3570*/  @P2 FMUL R150, R150, R0 ;  /* 0x0000000096962220 */ /* 0x000fe20000400000 */
[----:B------:R-:W-:Y:S01]  /*3580*/  FSEL R16, R79, R16, !P1 ;  /* 0x000000104f107208 */ /* 0x000fe20004800000 */
[----:B------:R-:W-:-:S02]  /*3590*/  @P2 FMUL R151, R151, R0 ;  /* 0x0000000097972220 */ /* 0x000fc40000400000 */
[----:B------:R-:W-:Y:S01]  /*35a0*/  FFMA R154, R209, R17, R142 ;  /* 0x00000011d19a7223 */ /* 0x000fe2000000008e */
[----:B------:R-:W-:Y:S01]  /*35b0*/  FADD R17, R82, 1 ;  /* 0x3f80000052117421 */ /* 0x000fe20000000000 */
[----:B------:R-:W-:Y:S01]  /*35c0*/  FFMA R155, R210, R16, R143 ;  /* 0x00000010d29b7223 */ /* 0x000fe2000000008f */
[----:B0-----:R-:W-:Y:S01]  /*35d0*/  FFMA R8, R203, R7, R132 ;  /* 0x00000007cb087223 */ /* 0x001fe20000000084 */
        /* <DEDUP_REMOVED lines=59> */
[----:B------:R-:W-:Y:S01]  /*3990*/  @P2 FMUL R157, R157, R0 ;  /* 0x000000009d9d2220 */ /* 0x000fe20000400000 */
[----:B------:R0:W-:Y:S01]  /*39a0*/  STG.E.128 desc[UR4][R224.64], R148 ;  /* 0x00000094e0007986 */ /* 0x0001e2000c101d04 */
[----:B------:R-:W-:Y:S01]  /*39b0*/  @P0 FMNMX R3, R3, |R158|, !PT ;  /* 0x4000009e03030209 */ /* 0x000fe20007800000 */
[-C--:B------:R-:W-:Y:S01]  /*39c0*/  @P2 FMUL R158, R158, R0.reuse ;  /* 0x000000009e9e2220 */ /* 0x080fe20000400000 */
[----:B------:R-:W-:Y:S01]  /*39d0*/  LOP3.LUT P1, RZ, R4, 0xff, RZ, 0xc0, !PT ;  /* 0x000000ff04ff7812 */ /* 0x000fe2000782c0ff */
[----:B------:R0:W-:Y:S01]  /*39e0*/  STG.E.128 desc[UR4][R222.64], R8 ;  /* 0x00000008de007986 */ /* 0x0001e2000c101d04 */
[----:B------:R-:W-:Y:S01]  /*39f0*/  @P0 FMNMX R3, R3, |R159|, !PT ;  /* 0x4000009f03030209 */ /* 0x000fe20007800000 */
[----:B------:R-:W-:Y:S01]  /*3a00*/  @P2 FMUL R159, R159, R0 ;  /* 0x000000009f9f2220 */ /* 0x000fe20000400000 */
[----:B------:R-:W-:Y:S01]  /*3a10*/  ISETP.GE.AND P0, PT, R5, UR12, PT ;  /* 0x0000000c05007c0c */ /* 0x000fe2000bf06270 */
[----:B------:R0:W-:Y:S01]  /*3a20*/  STG.E.128 desc[UR4][R220.64], R12 ;  /* 0x0000000cdc007986 */ /* 0x0001e2000c101d04 */
[----:B------:R-:W-:-:S03]  /*3a30*/  SEL R4, RZ, 0x1, P1 ;  /* 0x00000001ff047807 */ /* 0x000fc60000800000 */
[----:B------:R0:W-:Y:S04]  /*3a40*/  STG.E.128 desc[UR4][R18.64], R152 ;  /* 0x0000009812007986 */ /* 0x0001e8000c101d04 */
[----:B------:R0:W-:Y:S04]  /*3a50*/  STG.E.128 desc[UR4][R162.64], R156 ;  /* 0x0000009ca2007986 */ /* 0x0001e8000c101d04 */
[----:B------:R-:W-:Y:S05]  /*3a60*/  @!P0 BRA `(.L_x_8963) ;  /* 0xffffffc8005c8947 */ /* 0x000fea000383ffff */
.L_x_8955:
        /* <DEDUP_REMOVED lines=14> */
[----:B0-----:R0:W1:Y:S02]  /*3b50*/  SHFL.DOWN PT, R8, R7, 0x1, 0x1f ;  /* 0x08201f0007087f89 */ /* 0x00106400000e0000 */
.L_x_8988:
        /* <DEDUP_REMOVED lines=10> */
[----:B------:R-:W-:Y:S02]  /*3c00*/  @!P0 IADD3 R3, R3, R4, RZ ;  /* 0x0000000403038210 */ /* 0x000fe40007ffe0ff */
[----:B------:R-:W-:-:S03]  /*3c10*/  SHF.R.U32.HI R4, RZ, 0x5, R2 ;  /* 0x00000005ff047819 */ /* 0x000fc60000011602 */
        /* <DEDUP_REMOVED lines=16> */
.L_x_8991:
[----:B-1----:R-:W-:-:S07]  /*3d20*/  FMNMX R7, R4, R7, !PT ;  /* 0x0000000704077209 */ /* 0x002fce0007800000 */
.L_x_8967:
[----:B------:R-:W-:Y:S05]  /*3d30*/  BSYNC B0 ;  /* 0x0000000000007941 */ /* 0x000fea0003800000 */
.L_x_8966:
[----:B------:R-:W-:Y:S01]  /*3d40*/  ISETP.NE.AND P0, PT, R2, RZ, PT ;  /* 0x000000ff0200720c */ /* 0x000fe20003f05270 */
[----:B------:R-:W-:-:S12]  /*3d50*/  BSSY B0, `(.L_x_8964) ;  /* 0x0000004000007945 */ /* 0x000fd80003800000 */
[----:B------:R-:W-:Y:S05]  /*3d60*/  @P0 BRA `(.L_x_8969) ;  /* 0x0000000000080947 */ /* 0x000fea0003800000 */
[----:B0-----:R-:W0:Y:S02]  /*3d70*/  LDC.64 R4, c[0x0][0x288] ;  /* 0x0000a200ff047b82 */ /* 0x001e240000000a00 */
[----:B0-----:R1:W-:Y:S02]  /*3d80*/  REDG.E.MAX.S32.STRONG.GPU desc[UR4][R4.64], R7 ;  /* 0x000000070400798e */ /* 0x0013e4000d10e384 */
.L_x_8969:
[----:B------:R-:W-:Y:S05]  /*3d90*/  BSYNC B0 ;  /* 0x0000000000007941 */ /* 0x000fea0003800000 */
.L_x_8964:
        /* <DEDUP_REMOVED lines=13> */
[----:B0-----:R-:W-:Y:S05]  /*3e70*/  CALL.REL.NOINC `($__internal_114_$__cuda_sm20_rcp_rn_f32_slowpath) ;  /* 0x0000001000087944 */ /* 0x001fea0003c00000 */
[----:B------:R-:W-:Y:S01]  /*3e80*/  MOV R5, R17 ;  /* 0x0000001100057202 */ /* 0x000fe20000000f00 */
[----:B------:R-:W-:Y:S06]  /*3e90*/  BRA `(.L_x_8971) ;  /* 0x0000000000107947 */ /* 0x000fec0003800000 */
.L_x_8970:
[----:B-1----:R-:W1:Y:S02]  /*3ea0*/  MUFU.RCP R5, R0 ;  /* 0x0000000000057308 */ /* 0x002e640000001000 */
[----:B-1----:R-:W-:-:S04]  /*3eb0*/  FFMA R2, R5, R0, -1 ;  /* 0xbf80000005027423 */ /* 0x002fc80000000000 */
[----:B------:R-:W-:-:S04]  /*3ec0*/  FADD.FTZ R2, -R2, -RZ ;  /* 0x800000ff02027221 */ /* 0x000fc80000010100 */
[----:B------:R-:W-:-:S07]  /*3ed0*/  FFMA R5, R5, R2, R5 ;  /* 0x0000000205057223 */ /* 0x000fce0000000005 */
.L_x_8971:
[----:B------:R-:W1:Y:S02]  /*3ee0*/  LDC.64 R2, c[0x0][0x280] ;  /* 0x0000a000ff027b82 */ /* 0x000e640000000a00 */
[----:B-1----:R-:W-:Y:S01]  /*3ef0*/  STG.E desc[UR4][R2.64], R5 ;  /* 0x0000000502007986 */ /* 0x002fe2000c101904 */
[----:B------:R-:W-:Y:S05]  /*3f00*/  EXIT ;  /* 0x000000000000794d */ /* 0x000fea0003800000 */
.L_x_8956:
[----:B------:R-:W-:Y:S01]  /*3f10*/  HFMA2.MMA R18, -RZ, RZ, 0, 5.9604644775390625e-08 ;  /* 0x00000001ff127435 */ /* 0x000fe200000001ff */
[----:B------:R-:W-:Y:S02]  /*3f20*/  MOV R17, R6 ;  /* 0x0000000600117202 */ /* 0x000fe40000000f00 */
[----:B------:R-:W-:Y:S02]  /*3f30*/  MOV R19, 0x1f ;  /* 0x0000001f00137802 */ /* 0x000fe40000000f00 */
[----:B------:R-:W-:-:S07]  /*3f40*/  MOV R16, 0xffffffff ;  /* 0xffffffff00107802 */ /* 0x000fce0000000f00 */
[----:B-----5:R-:W-:Y:S05]  /*3f50*/  WARPSYNC.COLLECTIVE R16, `(.L_x_8972) ;  /* 0x0000000010087348 */ /* 0x020fea0003c00000 */
[----:B------:R0:W1:Y:S02]  /*3f60*/  SHFL.BFLY P1, R15, R17, R18, R19 ;  /* 0x0c000012110f7389 */ /* 0x0000640000020013 */
[----:B01---5:R-:W-:Y:S01]  /*3f70*/  ENDCOLLECTIVE ;  /* 0x000000000000791b */ /* 0x023fe20003800000 */
.L_x_8972:
[----:B------:R-:W-:Y:S01]  /*3f80*/  HFMA2.MMA R18, -RZ, RZ, 0, 1.1920928955078125e-07 ;  /* 0x00000002ff127435 */ /* 0x000fe200000001ff */
[----:B------:R-:W-:-:S05]  /*3f90*/  MOV R11, R15 ;  /* 0x0000000f000b7202 */ /* 0x000fca0000000f00 */
[----:B------:R-:W-:-:S05]  /*3fa0*/  FADD R11, R6, R11 ;  /* 0x0000000b060b7221 */ /* 0x000fca0000000000 */
[----:B------:R-:W-:-:S07]  /*3fb0*/  MOV R17, R11 ;  /* 0x0000000b00117202 */ /* 0x000fce0000000f00 */
[----:B------:R-:W-:Y:S05]  /*3fc0*/  WARPSYNC.COLLECTIVE R16, `(.L_x_8973) ;  /* 0x0000000010087348 */ /* 0x000fea0003c00000 */
[----:B------:R0:W1:Y:S02]  /*3fd0*/  SHFL.BFLY P1, R15, R17, R18, R19 ;  /* 0x0c000012110f7389 */ /* 0x0000640000020013 */
[----:B01----:R-:W-:Y:S01]  /*3fe0*/  ENDCOLLECTIVE ;  /* 0x000000000000791b */ /* 0x003fe20003800000 */
.L_x_8973:
[----:B------:R-:W-:Y:S01]  /*3ff0*/  HFMA2.MMA R18, -RZ, RZ, 0, 2.384185791015625e-07 ;  /* 0x00000004ff127435 */ /* 0x000fe200000001ff */
[----:B------:R-:W-:-:S05]  /*4000*/  MOV R10, R15 ;  /* 0x0000000f000a7202 */ /* 0x000fca0000000f00 */
[----:B------:R-:W-:-:S05]  /*4010*/  FADD R12, R11, R10 ;  /* 0x0000000a0b0c7221 */ /* 0x000fca0000000000 */
[----:B------:R-:W-:-:S07]  /*4020*/  MOV R17, R12 ;  /* 0x0000000c00117202 */ /* 0x000fce0000000f00 */
[----:B------:R-:W-:Y:S05]  /*4030*/  WARPSYNC.COLLECTIVE R16, `(.L_x_8974) ;  /* 0x0000000010087348 */ /* 0x000fea0003c00000 */
[----:B------:R0:W1:Y:S02]  /*4040*/  SHFL.BFLY P1, R15, R17, R18, R19 ;  /* 0x0c000012110f7389 */ /* 0x0000640000020013 */
[----:B01----:R-:W-:Y:S01]  /*4050*/  ENDCOLLECTIVE ;  /* 0x000000000000791b */ /* 0x003fe20003800000 */
.L_x_8974:
[----:B------:R-:W-:Y:S01]  /*4060*/  HFMA2.MMA R18, -RZ, RZ, 0, 4.76837158203125e-07 ;  /* 0x00000008ff127435 */ /* 0x000fe200000001ff */
[----:B------:R-:W-:-:S05]  /*4070*/  MOV R13, R15 ;  /* 0x0000000f000d7202 */ /* 0x000fca0000000f00 */
[----:B------:R-:W-:-:S05]  /*4080*/  FADD R13, R12, R13 ;  /* 0x0000000d0c0d7221 */ /* 0x000fca0000000000 */
[----:B------:R-:W-:-:S07]  /*4090*/  MOV R17, R13 ;  /* 0x0000000d00117202 */ /* 0x000fce0000000f00 */
[----:B------:R-:W-:Y:S05]  /*40a0*/  WARPSYNC.COLLECTIVE R16, `(.L_x_8975) ;  /* 0x0000000010087348 */ /* 0x000fea0003c00000 */
[----:B------:R0:W1:Y:S02]  /*40b0*/  SHFL.BFLY P1, R15, R17, R18, R19 ;  /* 0x0c000012110f7389 */ /* 0x0000640000020013 */
[----:B01----:R-:W-:Y:S01]  /*40c0*/  ENDCOLLECTIVE ;  /* 0x000000000000791b */ /* 0x003fe20003800000 */
.L_x_8975:
[----:B------:R-:W-:Y:S01]  /*40d0*/  HFMA2.MMA R18, -RZ, RZ, 0, 9.5367431640625e-07 ;  /* 0x00000010ff127435 */ /* 0x000fe200000001ff */
[----:B------:R-:W-:-:S05]  /*40e0*/  MOV R10, R15 ;  /* 0x0000000f000a7202 */ /* 0x000fca0000000f00 */
[----:B------:R-:W-:-:S05]  /*40f0*/  FADD R14, R13, R10 ;  /* 0x0000000a0d0e7221 */ /* 0x000fca0000000000 */
[----:B------:R-:W-:-:S07]  /*4100*/  MOV R17, R14 ;  /* 0x0000000e00117202 */ /* 0x000fce0000000f00 */
[----:B------:R-:W-:Y:S05]  /*4110*/  WARPSYNC.COLLECTIVE R16, `(.L_x_8976) ;  /* 0x0000000010087348 */ /* 0x000fea0003c00000 */
[----:B------:R0:W1:Y:S02]  /*4120*/  SHFL.BFLY P1, R15, R17, R18, R19 ;  /* 0x0c000012110f7389 */ /* 0x0000640000020013 */
[----:B01----:R-:W-:Y:S01]  /*4130*/  ENDCOLLECTIVE ;  /* 0x000000000000791b */ /* 0x003fe20003800000 */
.L_x_8976:
        /* <DEDUP_REMOVED lines=135> */
.L_x_8977:
[----:B------:R-:W-:Y:S01]  /*49b0*/  HFMA2.MMA R18, -RZ, RZ, 0, 1.1920928955078125e-07 ;  /* 0x00000002ff127435 */ /* 0x000fe200000001ff */
[----:B------:R-:W-:-:S05]  /*49c0*/  MOV R11, R15 ;  /* 0x0000000f000b7202 */ /* 0x000fca0000000f00 */
[----:B------:R-:W-:-:S05]  /*49d0*/  FADD R11, R6, R11 ;  /* 0x0000000b060b7221 */ /* 0x000fca0000000000 */
[----:B------:R-:W-:-:S07]  /*49e0*/  MOV R17, R11 ;  /* 0x0000000b00117202 */ /* 0x000fce0000000f00 */
[----:B------:R-:W-:Y:S05]  /*49f0*/  WARPSYNC.COLLECTIVE R16, `(.L_x_8978) ;  /* 0x0000000010087348 */ /* 0x000fea0003c00000 */
[----:B------:R0:W1:Y:S02]  /*4a00*/  SHFL.BFLY P1, R15, R17, R18, R19 ;  /* 0x0c000012110f7389 */ /* 0x0000640000020013 */
[----:B01----:R-:W-:Y:S01]  /*4a10*/  ENDCOLLECTIVE ;  /* 0x000000000000791b */ /* 0x003fe20003800000 */
.L_x_8978:
[----:B------:R-:W-:Y:S01]  /*4a20*/  HFMA2.MMA R18, -RZ, RZ, 0, 2.384185791015625e-07 ;  /* 0x00000004ff127435 */ /* 0x000fe200000001ff */
[----:B------:R-:W-:-:S05]  /*4a30*/  MOV R12, R15 ;  /* 0x0000000f000c7202 */ /* 0x000fca0000000f00 */
[----:B------:R-:W-:-:S05]  /*4a40*/  FADD R12, R11, R12 ;  /* 0x0000000c0b0c7221 */ /* 0x000fca0000000000 */
[----:B------:R-:W-:-:S07]  /*4a50*/  MOV R17, R12 ;  /* 0x0000000c00117202 */ /* 0x000fce0000000f00 */
[----:B------:R-:W-:Y:S05]  /*4a60*/  WARPSYNC.COLLECTIVE R16, `(.L_x_8979) ;  /* 0x0000000010087348 */ /* 0x000fea0003c00000 */
[----:B------:R0:W1:Y:S02]  /*4a70*/  SHFL.BFLY P1, R15, R17, R18, R19 ;  /* 0x0c000012110f7389 */ /* 0x0000640000020013 */
[----:B01----:R-:W-:Y:S01]  /*4a80*/  ENDCOLLECTIVE ;  /* 0x000000000000791b */ /* 0x003fe20003800000 */
.L_x_8979:
[----:B------:R-:W-:Y:S01]  /*4a90*/  HFMA2.MMA R18, -RZ, RZ, 0, 4.76837158203125e-07 ;  /* 0x00000008ff127435 */ /* 0x000fe200000001ff */
[----:B------:R-:W-:-:S05]  /*4aa0*/  MOV R13, R15 ;  /* 0x0000000f000d7202 */ /* 0x000fca0000000f00 */
[----:B------:R-:W-:-:S05]  /*4ab0*/  FADD R13, R12, R13 ;  /* 0x0000000d0c0d7221 */ /* 0x000fca0000000000 */
[----:B------:R-:W-:-:S07]  /*4ac0*/  MOV R17, R13 ;  /* 0x0000000d00117202 */ /* 0x000fce0000000f00 */
[----:B------:R-:W-:Y:S05]  /*4ad0*/  WARPSYNC.COLLECTIVE R16, `(.L_x_8980) ;  /* 0x0000000010087348 */ /* 0x000fea0003c00000 */
[----:B------:R0:W1:Y:S02]  /*4ae0*/  SHFL.BFLY P1, R15, R17, R18, R19 ;  /* 0x0c000012110f7389 */ /* 0x0000640000020013 */
[----:B01----:R-:W-:Y:S01]  /*4af0*/  ENDCOLLECTIVE ;  /* 0x000000000000791b */ /* 0x003fe20003800000 */
.L_x_8980:
[----:B------:R-:W-:Y:S01]  /*4b00*/  HFMA2.MMA R18, -RZ, RZ, 0, 9.5367431640625e-07 ;  /* 0x00000010ff127435 */ /* 0x000fe200000001ff */
[----:B------:R-:W-:-:S05]  /*4b10*/  MOV R14, R15 ;  /* 0x0000000f000e7202 */ /* 0x000fca0000000f00 */
[----:B------:R-:W-:-:S05]  /*4b20*/  FADD R14, R13, R14 ;  /* 0x0000000e0d0e7221 */ /* 0x000fca0000000000 */
[----:B------:R-:W-:-:S07]  /*4b30*/  MOV R17, R14 ;  /* 0x0000000e00117202 */ /* 0x000fce0000000f00 */
[----:B------:R-:W-:Y:S05]  /*4b40*/  WARPSYNC.COLLECTIVE R16, `(.L_x_8981) ;  /* 0x0000000010087348 */ /* 0x000fea0003c00000 */
[----:B------:R0:W1:Y:S02]  /*4b50*/  SHFL.BFLY P1, R15, R17, R18, R19 ;  /* 0x0c000012110f7389 */ /* 0x0000640000020013 */
[----:B01----:R-:W-:Y:S01]  /*4b60*/  ENDCOLLECTIVE ;  /* 0x000000000000791b */ /* 0x003fe20003800000 */
.L_x_8981:
[----:B------:R-:W-:Y:S05]  /*4b70*/  BRA `(.L_x_8982) ;  /* 0xffffffc800507947 */ /* 0x000fea000383ffff */
.L_x_8965:
[----:B0-----:R-:W-:Y:S01]  /*4b80*/  HFMA2.MMA R10, -RZ, RZ, 0, 1.847743988037109375e-06 ;  /* 0x0000001fff0a7435 */ /* 0x001fe200000001ff */
[----:B------:R-:W-:Y:S02]  /*4b90*/  MOV R9, 0x10 ;  /* 0x0000001000097802 */ /* 0x000fe40000000f00 */
[----:B------:R-:W-:-:S08]  /*4ba0*/  MOV R16, 0xffffffff ;  /* 0xffffffff00107802 */ /* 0x000fd00000000f00 */
[----:B-----5:R-:W-:Y:S05]  /*4bb0*/  WARPSYNC.COLLECTIVE R16, `(.L_x_8983) ;  /* 0x0000000010087348 */ /* 0x020fea0003c00000 */
[----:B------:R0:W1:Y:S02]  /*4bc0*/  SHFL.DOWN P0, R8, R3, R9, R10 ;  /* 0x0800000903087389 */ /* 0x000064000000000a */
[----:B01---5:R-:W-:Y:S01]  /*4bd0*/  ENDCOLLECTIVE ;  /* 0x000000000000791b */ /* 0x023fe20003800000 */
.L_x_8983:
[----:B------:R-:W-:Y:S01]  /*4be0*/  HFMA2.MMA R9, -RZ, RZ, 0, 4.76837158203125e-07 ;  /* 0x00000008ff097435 */ /* 0x000fe200000001ff */
[----:B------:R-:W-:-:S04]  /*4bf0*/  MOV R4, R8 ;  /* 0x0000000800047202 */ /* 0x000fc80000000f00 */
[----:B------:R-:W-:-:S04]  /*4c00*/  FMNMX R4, R4, R3, !PT ;  /* 0x0000000304047209 */ /* 0x000fc80007800000 */
[----:B------:R-:W-:-:S07]  /*4c10*/  MOV R3, R4 ;  /* 0x0000000400037202 */ /* 0x000fce0000000f00 */
[----:B------:R-:W-:Y:S05]  /*4c20*/  WARPSYNC.COLLECTIVE R16, `(.L_x_8984) ;  /* 0x0000000010087348 */ /* 0x000fea0003c00000 */
[----:B------:R0:W1:Y:S02]  /*4c30*/  SHFL.DOWN P0, R8, R3, R9, R10 ;  /* 0x0800000903087389 */ /* 0x000064000000000a */
[----:B01----:R-:W-:Y:S01]  /*4c40*/  ENDCOLLECTIVE ;  /* 0x000000000000791b */ /* 0x003fe20003800000 */
.L_x_8984:
[----:B------:R-:W-:Y:S01]  /*4c50*/  HFMA2.MMA R9, -RZ, RZ, 0, 2.384185791015625e-07 ;  /* 0x00000004ff097435 */ /* 0x000fe200000001ff */
[----:B------:R-:W-:-:S04]  /*4c60*/  MOV R5, R8 ;  /* 0x0000000800057202 */ /* 0x000fc80000000f00 */
[----:B------:R-:W-:-:S04]  /*4c70*/  FMNMX R5, R4, R5, !PT ;  /* 0x0000000504057209 */ /* 0x000fc80007800000 */
[----:B------:R-:W-:-:S07]  /*4c80*/  MOV R3, R5 ;  /* 0x0000000500037202 */ /* 0x000fce0000000f00 */
[----:B------:R-:W-:Y:S05]  /*4c90*/  WARPSYNC.COLLECTIVE R16, `(.L_x_8985) ;  /* 0x0000000010087348 */ /* 0x000fea0003c00000 */
[----:B------:R0:W1:Y:S02]  /*4ca0*/  SHFL.DOWN P0, R8, R3, R9, R10 ;  /* 0x0800000903087389 */ /* 0x000064000000000a */
[----:B01----:R-:W-:Y:S01]  /*4cb0*/  ENDCOLLECTIVE ;  /* 0x000000000000791b */ /* 0x003fe20003800000 */
.L_x_8985:
[----:B------:R-:W-:Y:S01]  /*4cc0*/  HFMA2.MMA R9, -RZ, RZ, 0, 1.1920928955078125e-07 ;  /* 0x00000002ff097435 */ /* 0x000fe200000001ff */
[----:B------:R-:W-:-:S04]  /*4cd0*/  MOV R6, R8 ;  /* 0x0000000800067202 */ /* 0x000fc80000000f00 */
[----:B------:R-:W-:-:S04]  /*4ce0*/  FMNMX R6, R5, R6, !PT ;  /* 0x0000000605067209 */ /* 0x000fc80007800000 */
[----:B------:R-:W-:-:S07]  /*4cf0*/  MOV R3, R6 ;  /* 0x0000000600037202 */ /* 0x000fce0000000f00 */
[----:B------:R-:W-:Y:S05]  /*4d00*/  WARPSYNC.COLLECTIVE R16, `(.L_x_8986) ;  /* 0x0000000010087348 */ /* 0x000fea0003c00000 */
[----:B------:R0:W1:Y:S02]  /*4d10*/  SHFL.DOWN P0, R8, R3, R9, R10 ;  /* 0x0800000903087389 */ /* 0x000064000000000a */
[----:B01----:R-:W-:Y:S01]  /*4d20*/  ENDCOLLECTIVE ;  /* 0x000000000000791b */ /* 0x003fe20003800000 */
.L_x_8986:
[----:B------:R-:W-:Y:S01]  /*4d30*/  HFMA2.MMA R9, -RZ, RZ, 0, 5.9604644775390625e-08 ;  /* 0x00000001ff097435 */ /* 0x000fe200000001ff */
[----:B------:R-:W-:-:S04]  /*4d40*/  MOV R7, R8 ;  /* 0x0000000800077202 */ /* 0x000fc80000000f00 */
[----:B------:R-:W-:-:S04]  /*4d50*/  FMNMX R7, R6, R7, !PT ;  /* 0x0000000706077209 */ /* 0x000fc80007800000 */
[----:B------:R-:W-:-:S07]  /*4d60*/  MOV R3, R7 ;  /* 0x0000000700037202 */ /* 0x000fce0000000f00 */
[----:B------:R-:W-:Y:S05]  /*4d70*/  WARPSYNC.COLLECTIVE R16, `(.L_x_8987) ;  /* 0x0000000010087348 */ /* 0x000fea0003c00000 */
[----:B------:R0:W1:Y:S02]  /*4d80*/  SHFL.DOWN P0, R8, R3, R9, R10 ;  /* 0x0800000903087389 */ /* 0x000064000000000a */
[----:B01----:R-:W-:Y:S01]  /*4d90*/  ENDCOLLECTIVE ;  /* 0x000000000000791b */ /* 0x003fe20003800000 */
.L_x_8987:
[----:B------:R-:W-:Y:S05]  /*4da0*/  BRA `(.L_x_8988) ;  /* 0xffffffec006c7947 */ /* 0x000fea000383ffff */
.L_x_8968:
[----:B------:R-:W-:Y:S01]  /*4db0*/  HFMA2.MMA R10, -RZ, RZ, 0, 1.847743988037109375e-06 ;  /* 0x0000001fff0a7435 */ /* 0x000fe200000001ff */
[----:B------:R-:W-:Y:S02]  /*4dc0*/  MOV R9, 0x2 ;  /* 0x0000000200097802 */ /* 0x000fe40000000f00 */
[----:B------:R-:W-:-:S08]  /*4dd0*/  MOV R16, 0xffffffff ;  /* 0xffffffff00107802 */ /* 0x000fd00000000f00 */
[----:B01---5:R-:W-:Y:S05]  /*4de0*/  WARPSYNC.COLLECTIVE R16, `(.L_x_8989) ;  /* 0x0000000010087348 */ /* 0x023fea0003c00000 */
[----:B-1----:R1:W2:Y:S02]  /*4df0*/  SHFL.DOWN P0, R8, R3, R9, R10 ;  /* 0x0800000903087389 */ /* 0x0022a4000000000a */
[----:B012--5:R-:W-:Y:S01]  /*4e00*/  ENDCOLLECTIVE ;  /* 0x000000000000791b */ /* 0x027fe20003800000 */
.L_x_8989:
[----:B------:R-:W-:Y:S01]  /*4e10*/  HFMA2.MMA R9, -RZ, RZ, 0, 5.9604644775390625e-08 ;  /* 0x00000001ff097435 */ /* 0x000fe200000001ff */
[----:B------:R-:W-:-:S04]  /*4e20*/  MOV R4, R8 ;  /* 0x0000000800047202 */ /* 0x000fc80000000f00 */
[----:B------:R-:W-:-:S04]  /*4e30*/  FMNMX R4, R4, R3, !PT ;  /* 0x0000000304047209 */ /* 0x000fc80007800000 */
[----:B------:R-:W-:-:S07]  /*4e40*/  MOV R3, R4 ;  /* 0x0000000400037202 */ /* 0x000fce0000000f00 */
[----:B------:R-:W-:Y:S05]  /*4e50*/  WARPSYNC.COLLECTIVE R16, `(.L_x_8990) ;  /* 0x0000000010087348 */ /* 0x000fea0003c00000 */
[----:B------:R0:W1:Y:S02]  /*4e60*/  SHFL.DOWN P0, R8, R3, R9, R10 ;  /* 0x0800000903087389 */ /* 0x000064000000000a */
[----:B01----:R-:W-:Y:S01]  /*4e70*/  ENDCOLLECTIVE ;  /* 0x000000000000791b */ /* 0x003fe20003800000 */
.L_x_8990:
[----:B------:R-:W-:Y:S01]  /*4e80*/  MOV R7, R8 ;  /* 0x0000000800077202 */ /* 0x000fe20000000f00 */
[----:B------:R-:W-:Y:S06]  /*4e90*/  BRA `(.L_x_8991) ;  /* 0xffffffec00a07947 */ /* 0x000fec000383ffff */
        .weak           $__internal_114_$__cuda_sm20_rcp_rn_f32_slowpath
        .type           $__internal_114_$__cuda_sm20_rcp_rn_f32_slowpath,@function
        .size           $__internal_114_$__cuda_sm20_rcp_rn_f32_slowpath,(.L_x_14450 - $__internal_114_$__cuda_sm20_rcp_rn_f32_slowpath)
$__internal_114_$__cuda_sm20_rcp_rn_f32_slowpath:
        /* <DEDUP_REMOVED lines=15> */
.L_x_8993:
        /* <DEDUP_REMOVED lines=33> */
.L_x_8995:
[----:B------:R0:W1:Y:S02]  /*51a0*/  MUFU.RCP R17, R7 ;  /* 0x0000000700117308 */ /* 0x0000640000001000 */
.L_x_8994:
[----:B------:R-:W-:Y:S05]  /*51b0*/  BSYNC B1 ;  /* 0x0000000000017941 */ /* 0x000fea0003800000 */
.L_x_8992:
[----:B0-----:R-:W-:Y:S01]  /*51c0*/  HFMA2.MMA R7, -RZ, RZ, 0, 0 ;  /* 0x00000000ff077435 */ /* 0x001fe200000001ff */
[----:B------:R-:W-:-:S05]  /*51d0*/  MOV R6, R213 ;  /* 0x000000d500067202 */ /* 0x000fca0000000f00 */
[----:B-1----:R-:W-:Y:S05]  /*51e0*/  RET.REL.NODEC R6 `(_ZN18transformer_engine13normalization19ln_fwd_tuned_kernelINS0_13Kernel_traitsIffffjLj8192ELj1ELj1ELj4ELj16ENS0_18Kernel_traits_baseILj8192EffffjLj128EEEEEEEvNS0_19ForwardKernelParamsE) ;  /* 0xffffffac06847950 */ /* 0x002fea0003c3ffff */
.L_x_8996:
        /* <DEDUP_REMOVED lines=9> */
.L_x_14450:


//--------------------- .text._ZN18transformer_engine13normalization19ln_fwd_tuned_kernelINS0_13Kernel_traitsIff13__nv_bfloat16fjLj6144ELj1ELj1ELj4ELj16ENS0_18Kernel_traits_baseILj6144EffS3_fjLj128EEEEEEEvNS0_19ForwardKernelParamsE --------------------------
	.section	.text._ZN18transformer_engine13normalization19ln_fwd_tuned_kernelINS0_13Kernel_traitsIff13__nv_bfloat16fjLj6144ELj1ELj1ELj4ELj16ENS0_18Kernel_traits_baseILj6144EffS3_fjLj128EEEEEEEvNS0_19ForwardKernelParamsE,"ax",@progbits
	.align	128
        .global         _ZN18transformer_engine13normalization19ln_fwd_tuned_kernelINS0_13Kernel_traitsIff13__nv_bfloat16fjLj6144ELj1ELj1ELj4ELj16ENS0_18Kernel_traits_baseILj6144EffS3_fjLj128EEEEEEEvNS0_19ForwardKernelParamsE
        .type           _ZN18transformer_engine13normalization19ln_fwd_tuned_kernelINS0_13Kernel_traitsIff13__nv_bfloat16fjLj6144ELj1ELj1ELj4ELj16ENS0_18Kernel_traits_baseILj6144EffS3_fjLj128EEEEEEEvNS0_19ForwardKernelParamsE,@function
        .size           _ZN18transformer_engine13normalization19ln_fwd_tuned_kernelINS0_13Kernel_traitsIff13__nv_bfloat16fjLj6144ELj1ELj1ELj4ELj16ENS0_18Kernel_traits_baseILj6144EffS3_fjLj128EEEEEEEvNS0_19ForwardKernelParamsE,(.L_x_14451 - _ZN18transformer_engine13normalization19ln_fwd_tuned_kernelINS0_13Kernel_traitsIff13__nv_bfloat16fjLj6144ELj1ELj1ELj4ELj16ENS0_18Kernel_traits_baseILj6144EffS3_fjLj128EEEEEEEvNS0_19ForwardKernelParamsE)
        .other          _ZN18transformer_engine13normalization19ln_fwd_tuned_kernelINS0_13Kernel_traitsIff13__nv_bfloat16fjLj6144ELj1ELj1ELj4ELj16ENS0_18Kernel_traits_baseILj6144EffS3_fjLj128EEEEEEEvNS0_19ForwardKernelParamsE,@"STO_CUDA_ENTRY STV_DEFAULT"
_ZN18transformer_engine13normalization19ln_fwd_tuned_kernelINS0_13Kernel_traitsIff13__nv_bfloat16fjLj6144ELj1ELj1ELj4ELj16ENS0_18Kernel_traits_baseILj6144EffS3_fjLj128EEEEEEEvNS0_19ForwardKernelParamsE:
.text._ZN18transformer_engine13normalization19ln_fwd_tuned_kernelINS0_13Kernel_traitsIff13__nv_bfloat16fjLj6144ELj1ELj1ELj4ELj16ENS0_18Kernel_traits_baseILj6144EffS3_fjLj128EEEEEEEvNS0_19ForwardKernelParamsE:
        /* <DEDUP_REMOVED lines=14> */
[----:B0-----:R-:W-:Y:S02]  /*00e0*/  SHF.L.U32 R0, R4, 0x4, RZ ;  /* 0x0000000404007819 */ /* 0x001fe400000006ff */
[----:B------:R-:W-:Y:S02]  /*00f0*/  MOV R5, RZ ;  /* 0x000000ff00057202 */ /* 0x000fe40000000f00 */
[----:B------:R-:W-:-:S04]  /*0100*/  LOP3.LUT R0, R0, 0x7f0, RZ, 0xc0, !PT ;  /* 0x000007f000007812 */ /* 0x000fc800078ec0ff */
[C---:B------:R-:W-:Y:S02]  /*0110*/  IADD3 R6, P0, R0.reuse, UR8, RZ ;  /* 0x0000000800067c10 */ /* 0x040fe4000ff1e0ff */
[----:B------:R-:W-:Y:S02]  /*0120*/  IADD3 R104, P2, R0, UR10, RZ ;  /* 0x0000000a00687c10 */ /* 0x000fe4000ff5e0ff */
[----:B-1----:R-:W-:Y:S01]  /*0130*/  LEA.HI R0, R4, UR6, RZ, 0x19 ;  /* 0x0000000604007c11 */ /* 0x002fe2000f8fc8ff */
[----:B------:R-:W-:Y:S01]  /*0140*/  ULDC UR6, c[0x0][0x218] ;  /* 0x0000860000067ab9 */ /* 0x000fe20000000800 */
[----:B------:R-:W-:Y:S01]  /*0150*/  IADD3.X R7, RZ, UR9, RZ, P0, !PT ;  /* 0x00000009ff077c10 */ /* 0x000fe200087fe4ff */
[----:B------:R-:W-:Y:S01]  /*0160*/  ULDC.64 UR8, c[0x0][0x288] ;  /* 0x0000a20000087ab9 */ /* 0x000fe20000000a00 */
[----:B------:R-:W-:Y:S01]  /*0170*/  ISETP.GE.AND P0, PT, R0, UR6, PT ;  /* 0x0000000600007c0c */ /* 0x000fe2000bf06270 */
[----:B------:R-:W-:Y:S01]  /*0180*/  ULDC.U8 UR6, c[0x0][0x250] ;  /* 0x0000940000067ab9 */ /* 0x000fe20000000000 */
[----:B------:R-:W-:Y:S01]  /*0190*/  IADD3.X R105, RZ, UR11, RZ, P2, !PT ;  /* 0x0000000bff697c10 */ /* 0x000fe200097fe4ff */
[----:B------:R-:W-:-:S10]  /*01a0*/  ULDC.64 UR10, c[0x0][0x258] ;  /* 0x00009600000a7ab9 */ /* 0x000fd40000000a00 */
        /* <DEDUP_REMOVED lines=28> */
.L_x_9005:
[----:B------:R-:W0:Y:S01]  /*0370*/  LDC.64 R148, c[0x0][0x220] ;  /* 0x00008800ff947b82 */ /* 0x000e220000000a00 */
[----:B-1----:R-:W-:-:S05]  /*0380*/  LOP3.LUT R105, R4, 0x7f, RZ, 0xc0, !PT ;  /* 0x0000007f04697812 */ /* 0x002fca00078ec0ff */
        /* <DEDUP_REMOVED lines=39> */
[----:B------:R-:W-:Y:S02]  /*0600*/  LOP3.LUT P0, RZ, R4, 0x1f, RZ, 0xc0, !PT ;  /* 0x0000001f04ff7812 */ /* 0x000fe4000780c0ff */
        /* <DEDUP_REMOVED lines=167> */
.L_x_9024:
[----:B------:R-:W2:Y:S01]  /*1080*/  @!P0 S2R R159, SR_CgaCtaId ;  /* 0x00000000009f8919 */ /* 0x000ea20000008800 */
[----:B------:R-:W-:Y:S01]  /*1090*/  LOP3.LUT R155, R4, 0x1f, RZ, 0xc0, !PT ;  /* 0x0000001f049b7812 */ /* 0x000fe200078ec0ff */
[----:B-1----:R-:W-:Y:S01]  /*10a0*/  FADD R157, R162, R163 ;  /* 0x000000a3a29d7221 */ /* 0x002fe20000000000 */
[----:B------:R-:W-:Y:S01]  /*10b0*/  @!P0 MOV R158, 0x400 ;  /* 0x00000400009e8802 */ /* 0x000fe20000000f00 */
[----:B------:R-:W-:Y:S05]  /*10c0*/  WARPSYNC.ALL ;  /* 0x0000000000007948 */ /* 0x000fea0003800000 */
[----:B------:R-:W-:Y:S01]  /*10d0*/  ISETP.GT.U32.AND P1, PT, R155, 0x3, PT ;  /* 0x000000039b00780c */ /* 0x000fe20003f24070 */
[----:B------:R-:W-:Y:S01]  /*10e0*/  BSSY B0, `(.L_x_8999) ;  /* 0x0000023000007945 */ /* 0x000fe20003800000 */
[----:B------:R-:W-:-:S02]  /*10f0*/  @!P0 IADD3 R158, R158, 0x10, RZ ;  /* 0x000000109e9e8810 */ /* 0x000fc40007ffe0ff */
[----:B------:R-:W-:-:S04]  /*1100*/  LOP3.LUT R161, R154, 0x3, RZ, 0xc0, !PT ;  /* 0x000000039aa17812 */ /* 0x000fc800078ec0ff */
[----:B------:R-:W-:Y:S02]  /*1110*/  @!P0 IADD3 R154, R2, R161, RZ ;  /* 0x000000a1029a8210 */ /* 0x000fe40007ffe0ff */
[----:B------:R-:W-:-:S03]  /*1120*/  LOP3.LUT P3, RZ, R161, 0x1f, R4, 0xf8, !PT ;  /* 0x0000001fa1ff7812 */ /* 0x000fc6000786f804 */
[----:B------:R-:W1:Y:S01]  /*1130*/  @!P1 S2R R0, SR_CgaCtaId ;  /* 0x0000000000009919 */ /* 0x000e620000008800 */
[----:B------:R-:W-:Y:S02]  /*1140*/  @!P1 IADD3 R2, R2, R155, RZ ;  /* 0x0000009b02029210 */ /* 0x000fe40007ffe0ff */
[----:B--2---:R-:W-:-:S04]  /*1150*/  @!P0 LEA R159, R159, R158, 0x18 ;  /* 0x0000009e9f9f8211 */ /* 0x004fc800078ec0ff */
[----:B------:R-:W-:Y:S02]  /*1160*/  @!P0 LEA R159, R154, R159, 0x3 ;  /* 0x0000009f9a9f8211 */ /* 0x000fe400078e18ff */
[----:B------:R-:W-:-:S03]  /*1170*/  @!P1 MOV R154, 0x400 ;  /* 0x00000400009a9802 */ /* 0x000fc60000000f00 */
[----:B------:R2:W-:Y:S01]  /*1180*/  @!P0 STS.64 [R159], R156 ;  /* 0x0000009c9f008388 */ /* 0x0005e20000000a00 */
[----:B------:R-:W-:Y:S02]  /*1190*/  @!P1 IADD3 R163, R154, 0x10, RZ ;  /* 0x000000109aa39810 */ /* 0x000fe40007ffe0ff */
[----:B------:R-:W-:Y:S01]  /*11a0*/  CS2R R154, SRZ ;  /* 0x00000000009a7805 */ /* 0x000fe2000001ff00 */
[----:B--2---:R-:W-:Y:S01]  /*11b0*/  HFMA2.MMA R157, -RZ, RZ, 0, 0 ;  /* 0x00000000ff9d7435 */ /* 0x004fe200000001ff */
[----:B-1----:R-:W-:-:S04]  /*11c0*/  @!P1 LEA R163, R0, R163, 0x18 ;  /* 0x000000a300a39211 */ /* 0x002fc800078ec0ff */
[----:B------:R-:W-:Y:S01]  /*11d0*/  @!P1 LEA R2, R2, R163, 0x3 ;  /* 0x000000a302029211 */ /* 0x000fe200078e18ff */
[----:B------:R-:W-:Y:S01]  /*11e0*/  BAR.SYNC.DEFER_BLOCKING 0x0 ;  /* 0x0000000000007b1d */ /* 0x000fe20000010000 */
        /* <DEDUP_REMOVED lines=12> */
[----:B0123-5:R-:W-:Y:S05]  /*12b0*/  CALL.REL.NOINC `($__internal_115_$__cuda_sm20_rcp_rn_f32_slowpath) ;  /* 0x0000003400607944 */ /* 0x02ffea0003c00000 */
[----:B------:R-:W-:Y:S05]  /*12c0*/  BRA `(.L_x_9001) ;  /* 0x0000000000107947 */ /* 0x000fea0003800000 */
.L_x_9000:
[----:B------:R-:W4:Y:S02]  /*12d0*/  MUFU.RCP R163, R158 ;  /* 0x0000009e00a37308 */ /* 0x000f240000001000 */
[----:B----4-:R-:W-:-:S04]  /*12e0*/  FFMA R0, R158, R163, -1 ;  /* 0xbf8000009e007423 */ /* 0x010fc800000000a3 */
[----:B------:R-:W-:-:S04]  /*12f0*/  FADD.FTZ R0, -R0, -RZ ;  /* 0x800000ff00007221 */ /* 0x000fc80000010100 */
[----:B------:R-:W-:-:S07]  /*1300*/  FFMA R163, R163, R0, R163 ;  /* 0x00000000a3a37223 */ /* 0x000fce00000000a3 */
.L_x_9001:
[----:B------:R-:W-:Y:S05]  /*1310*/  BSYNC B0 ;  /* 0x0000000000007941 */ /* 0x000fea0003800000 */
.L_x_8999:
[----:B--2---:R-:W-:Y:S01]  /*1320*/  FMUL R2, R156, R159 ;  /* 0x0000009f9c027220 */ /* 0x004fe20000400000 */
[----:B------:R-:W-:Y:S01]  /*1330*/  FADD R0, -R159, R154 ;  /* 0x0000009a9f007221 */ /* 0x000fe20000000100 */
[----:B---3--:R-:W-:Y:S01]  /*1340*/  FADD R160, R160, R155 ;  /* 0x0000009ba0a07221 */ /* 0x008fe20000000000 */
[----:B------:R-:W2:Y:S01]  /*1350*/  SHFL.DOWN PT, R159, R158, 0x1, 0x1f ;  /* 0x08201f009e9f7f89 */ /* 0x000ea200000e0000 */
[----:B------:R-:W-:Y:S01]  /*1360*/  FFMA R2, R157, R154, R2 ;  /* 0x0000009a9d027223 */ /* 0x000fe20000000002 */
[----:B------:R-:W-:Y:S01]  /*1370*/  FMUL R0, R0, R0 ;  /* 0x0000000000007220 */ /* 0x000fe20000400000 */
[----:B------:R-:W-:Y:S02]  /*1380*/  BSSY B0, `(.L_x_9002) ;  /* 0x0000014000007945 */ /* 0x000fe40003800000 */
[----:B-1----:R-:W-:Y:S01]  /*1390*/  FMUL R155, R2, R163 ;  /* 0x000000a3029b7220 */ /* 0x002fe20000400000 */
[----:B------:R-:W-:-:S04]  /*13a0*/  FMUL R157, R0, R157 ;  /* 0x0000009d009d7220 */ /* 0x000fc80000400000 */
[----:B------:R-:W-:Y:S02]  /*13b0*/  FMUL R157, R156, R157 ;  /* 0x0000009d9c9d7220 */ /* 0x000fe40000400000 */
[----:B------:R1:W3:Y:S02]  /*13c0*/  SHFL.DOWN PT, R156, R155, 0x1, 0x1f ;  /* 0x08201f009b9c7f89 */ /* 0x0002e400000e0000 */
[----:B------:R-:W-:-:S05]  /*13d0*/  FFMA R157, R157, R163, R160 ;  /* 0x000000a39d9d7223 */ /* 0x000fca00000000a0 */
[----:B------:R1:W4:Y:S01]  /*13e0*/  SHFL.DOWN PT, R154, R157, 0x1, 0x1f ;  /* 0x08201f009d9a7f89 */ /* 0x00032200000e0000 */
[----:B--2---:R-:W-:-:S05]  /*13f0*/  FADD R2, R158, R159 ;  /* 0x0000009f9e027221 */ /* 0x004fca0000000000 */
[----:B------:R-:W-:-:S04]  /*1400*/  IADD3 R0, R2, 0x1800000, RZ ;  /* 0x0180000002007810 */ /* 0x000fc80007ffe0ff */
[----:B------:R-:W-:-:S04]  /*1410*/  LOP3.LUT R0, R0, 0x7f800000, RZ, 0xc0, !PT ;  /* 0x7f80000000007812 */ /* 0x000fc800078ec0ff */
[----:B------:R-:W-:-:S13]  /*1420*/  ISETP.GT.U32.AND P0, PT, R0, 0x1ffffff, PT ;  /* 0x01ffffff0000780c */ /* 0x000fda0003f04070 */
[----:B-1-34-:R-:W-:Y:S05]  /*1430*/  @P0 BRA `(.L_x_9003) ;  /* 0x0000000000100947 */ /* 0x01afea0003800000 */
[----:B------:R-:W-:Y:S02]  /*1440*/  MOV R0, R2 ;  /* 0x0000000200007202 */ /* 0x000fe40000000f00 */
[----:B------:R-:W-:-:S07]  /*1450*/  MOV R2, 0x1470 ;  /* 0x0000147000027802 */ /* 0x000fce0000000f00 */
[----:B0----5:R-:W-:Y:S05]  /*1460*/  CALL.REL.NOINC `($__internal_115_$__cuda_sm20_rcp_rn_f32_slowpath) ;  /* 0x0000003000f47944 */ /* 0x021fea0003c00000 */
[----:B------:R-:W-:Y:S05]  /*1470*/  BRA `(.L_x_9004) ;  /* 0x0000000000107947 */ /* 0x000fea0003800000 */
.L_x_9003:
[----:B------:R-:W1:Y:S02]  /*1480*/  MUFU.RCP R163, R2 ;  /* 0x0000000200a37308 */ /* 0x000e640000001000 */
[----:B-1----:R-:W-:-:S04]  /*1490*/  FFMA R0, R2, R163, -1 ;  /* 0xbf80000002007423 */ /* 0x002fc800000000a3 */
[----:B------:R-:W-:-:S04]  /*14a0*/  FADD.FTZ R0, -R0, -RZ ;  /* 0x800000ff00007221 */ /* 0x000fc80000010100 */
[----:B------:R-:W-:-:S07]  /*14b0*/  FFMA R163, R163, R0, R163 ;  /* 0x00000000a3a37223 */ /* 0x000fce00000000a3 */
.L_x_9004:
[----:B------:R-:W-:Y:S05]  /*14c0*/  BSYNC B0 ;  /* 0x0000000000007941 */ /* 0x000fea0003800000 */
.L_x_9002:
[----:B------:R-:W-:Y:S01]  /*14d0*/  FADD R0, R155, -R156 ;  /* 0x8000009c9b007221 */ /* 0x000fe20000000000 */
[----:B------:R-:W-:Y:S01]  /*14e0*/  FADD R154, R157, R154 ;  /* 0x0000009a9d9a7221 */ /* 0x000fe20000000000 */
[----:B------:R-:W1:Y:S01]  /*14f0*/  LDC R2, c[0x0][0x268] ;  /* 0x00009a00ff027b82 */ /* 0x000e620000000800 */
[----:B------:R-:W-:Y:S01]  /*1500*/  ISETP.NE.AND P2, PT, RZ, UR6, PT ;  /* 0x00000006ff007c0c */ /* 0x000fe2000bf45270 */
[----:B------:R-:W-:Y:S01]  /*1510*/  FMUL R161, R0, R0 ;  /* 0x0000000000a17220 */ /* 0x000fe20000400000 */
[----:B0----5:R-:W-:Y:S01]  /*1520*/  FADD R162, R19, 1 ;  /* 0x3f80000013a27421 */ /* 0x021fe20000000000 */
[----:B------:R-:W-:Y:S02]  /*1530*/  FADD R164, R21, 1 ;  /* 0x3f80000015a47421 */ /* 0x000fe40000000000 */
[----:B------:R-:W-:Y:S02]  /*1540*/  FMUL R0, R158, R161 ;  /* 0x000000a19e007220 */ /* 0x000fe40000400000 */
[----:B------:R-:W-:-:S02]  /*1550*/  FSEL R162, R19, R162, !P2 ;  /* 0x000000a213a27208 */ /* 0x000fc40005000000 */
[C---:B------:R-:W-:Y:S01]  /*1560*/  FMUL R157, R159.reuse, R0 ;  /* 0x000000009f9d7220 */ /* 0x040fe20000400000 */
[----:B------:R-:W-:Y:S01]  /*1570*/  FMUL R159, R159, R156 ;  /* 0x0000009c9f9f7220 */ /* 0x000fe20000400000 */
[----:B------:R-:W-:Y:S02]  /*1580*/  FSEL R164, R21, R164, !P2 ;  /* 0x000000a415a47208 */ /* 0x000fe40005000000 */
[----:B------:R-:W-:Y:S01]  /*1590*/  FFMA R0, R157, R163, R154 ;  /* 0x000000a39d007223 */ /* 0x000fe2000000009a */
[----:B------:R-:W-:Y:S02]  /*15a0*/  FFMA R158, R158, R155, R159 ;  /* 0x0000009b9e9e7223 */ /* 0x000fe4000000009f */
[----:B------:R-:W0:Y:S02]  /*15b0*/  @!P3 LDC.64 R154, c[0x0][0x230] ;  /* 0x00008c00ff9abb82 */ /* 0x000e240000000a00 */
[----:B------:R-:W1:Y:S01]  /*15c0*/  SHFL.IDX PT, R157, R0, RZ, 0x1f ;  /* 0x00001fff009d7589 */ /* 0x000e6200000e0000 */
[----:B------:R-:W-:-:S05]  /*15d0*/  FMUL R158, R158, R163 ;  /* 0x000000a39e9e7220 */ /* 0x000fca0000400000 */
[----:B------:R2:W3:Y:S02]  /*15e0*/  SHFL.IDX PT, R159, R158, RZ, 0x1f ;  /* 0x00001fff9e9f7589 */ /* 0x0004e400000e0000 */
[----:B--2---:R-:W-:-:S05]  /*15f0*/  FADD R158, R15, 1 ;  /* 0x3f8000000f9e7421 */ /* 0x004fca0000000000 */
[----:B------:R-:W-:Y:S01]  /*1600*/  FSEL R158, R15, R158, !P2 ;  /* 0x0000009e0f9e7208 */ /* 0x000fe20005000000 */
[----:B0-----:R-:W-:-:S04]  /*1610*/  @!P3 IMAD.WIDE R154, R6, 0x4, R154 ;  /* 0x00000004069ab825 */ /* 0x001fc800078e029a */
[----:B-1----:R-:W-:Y:S02]  /*1620*/  FFMA R2, R157, 0.00016276042151730507612, R2 ;  /* 0x392aaaab9d027823 */ /* 0x002fe40000000002 */
[----:B------:R-:W0:Y:S03]  /*1630*/  @!P3 LDC.64 R156, c[0x0][0x228] ;  /* 0x00008a00ff9cbb82 */ /* 0x000e260000000a00 */
        /* <DEDUP_REMOVED lines=26> */
[----:B------:R0:W-:Y:S01]  /*17e0*/  @!P3 STG.E desc[UR4][R156.64], R159 ;  /* 0x0000009f9c00b986 */ /* 0x0001e2000c101904 */
[----:B-1----:R-:W-:Y:S01]  /*17f0*/  FADD R2, R9, 1 ;  /* 0x3f80000009027421 */ /* 0x002fe20000000000 */
[--C-:B------:R-:W-:Y:S01]  /*1800*/  FADD R143, R143, -R159.reuse ;  /* 0x8000009f8f8f7221 */ /* 0x100fe20000000000 */
[--C-:B------:R-:W-:Y:S01]  /*1810*/  FADD R119, R119, -R159.reuse ;  /* 0x8000009f77777221 */ /* 0x100fe20000000000 */
[--C-:B------:R-:W-:Y:S01]  /*1820*/  FADD R124, R124, -R159.reuse ;  /* 0x8000009f7c7c7221 */ /* 0x100fe20000000000 */
[--C-:B------:R-:W-:Y:S01]  /*1830*/  FADD R125, R125, -R159.reuse ;  /* 0x8000009f7d7d7221 */ /* 0x100fe20000000000 */
[----:B------:R-:W-:Y:S01]  /*1840*/  FSEL R2, R9, R2, !P2 ;  /* 0x0000000209027208 */ /* 0x000fe20005000000 */
[--C-:B------:R-:W-:Y:S01]  /*1850*/  FADD R134, R134, -R159.reuse ;  /* 0x8000009f86867221 */ /* 0x100fe20000000000 */
[----:B--2---:R-:W-:Y:S01]  /*1860*/  @!P0 FMUL R0, R0, 4096 ;  /* 0x4580000000008820 */ /* 0x004fe20000400000 */
        /* <DEDUP_REMOVED lines=12> */
[----:B------:R-:W-:Y:S01]  /*1930*/  FADD R147, R12, 1 ;  /* 0x3f8000000c937421 */ /* 0x000fe20000000000 */
[----:B------:R-:W-:Y:S01]  /*1940*/  FMUL R163, R0, R163 ;  /* 0x000000a300a37220 */ /* 0x000fe20000400000 */
[----:B------:R1:W-:Y:S01]  /*1950*/  @!P3 STG.E desc[UR4][R154.64], R0 ;  /* 0x000000009a00b986 */ /* 0x0003e2000c101904 */
[----:B0-----:R-:W-:Y:S01]  /*1960*/  FADD R157, R112, -R159 ;  /* 0x8000009f709d7221 */ /* 0x001fe20000000000 */
[----:B------:R-:W-:Y:S01]  /*1970*/  FMUL R112, R0, R113 ;  /* 0x0000007100707220 */ /* 0x000fe20000400000 */
[----:B------:R-:W-:Y:S01]  /*1980*/  FSEL R147, R12, R147, !P2 ;  /* 0x000000930c937208 */ /* 0x000fe20005000000 */
[----:B------:R-:W-:Y:S01]  /*1990*/  FFMA R116, R116, R164, R69 ;  /* 0x000000a474747223 */ /* 0x000fe20000000045 */
[C---:B------:R-:W-:Y:S01]  /*19a0*/  FMUL R113, R0.reuse, R122 ;  /* 0x0000007a00717220 */ /* 0x040fe20000400000 */
[----:B------:R-:W-:Y:S01]  /*19b0*/  FADD R164, R23, 1 ;  /* 0x3f80000017a47421 */ /* 0x000fe20000000000 */
[C---:B------:R-:W-:Y:S01]  /*19c0*/  FMUL R122, R0.reuse, R123 ;  /* 0x0000007b007a7220 */ /* 0x040fe20000400000 */
[C---:B------:R-:W-:Y:S01]  /*19d0*/  FMUL R108, R0.reuse, R109 ;  /* 0x0000006d006c7220 */ /* 0x040fe20000400000 */
[C---:B------:R-:W-:Y:S01]  /*19e0*/  FMUL R123, R0.reuse, R132 ;  /* 0x00000084007b7220 */ /* 0x040fe20000400000 */
[C---:B------:R-:W-:Y:S01]  /*19f0*/  FMUL R109, R0.reuse, R118 ;  /* 0x00000076006d7220 */ /* 0x040fe20000400000 */
[----:B------:R-:W-:Y:S01]  /*1a00*/  FMUL R132, R0, R133 ;  /* 0x0000008500847220 */ /* 0x000fe20000400000 */
[----:B-1----:R-:W-:Y:S01]  /*1a10*/  FFMA R154, R163, R147, R60 ;  /* 0x00000093a39a7223 */ /* 0x002fe2000000003c */
[----:B------:R-:W-:Y:S01]  /*1a20*/  FADD R147, R18, 1 ;  /* 0x3f80000012937421 */ /* 0x000fe20000000000 */
[----:B------:R-:W-:Y:S01]  /*1a30*/  FADD R155, R104, -R159 ;  /* 0x8000009f689b7221 */ /* 0x000fe20000000000 */
[C---:B------:R-:W-:Y:S01]  /*1a40*/  FMUL R104, R0.reuse, R105 ;  /* 0x0000006900687220 */ /* 0x040fe20000400000 */
[C---:B------:R-:W-:Y:S01]  /*1a50*/  FMUL R105, R0.reuse, R114 ;  /* 0x0000007200697220 */ /* 0x040fe20000400000 */
[----:B------:R-:W-:Y:S01]  /*1a60*/  FMUL R114, R0, R115 ;  /* 0x0000007300727220 */ /* 0x000fe20000400000 */
[----:B------:R-:W-:Y:S01]  /*1a70*/  FSEL R147, R18, R147, !P2 ;  /* 0x0000009312937208 */ /* 0x000fe20005000000 */
[C---:B------:R-:W-:Y:S01]  /*1a80*/  FMUL R133, R0.reuse, R142 ;  /* 0x0000008e00857220 */ /* 0x040fe20000400000 */
[----:B------:R-:W-:Y:S01]  /*1a90*/  FMUL R142, R0, R143 ;  /* 0x0000008f008e7220 */ /* 0x000fe20000400000 */
[----:B------:R-:W-:Y:S01]  /*1aa0*/  FFMA R114, R114, R162, R67 ;  /* 0x000000a272727223 */ /* 0x000fe20000000043 */
[----:B------:R-:W-:Y:S01]  /*1ab0*/  FMUL R118, R0, R119 ;  /* 0x0000007700767220 */ /* 0x000fe20000400000 */
[----:B------:R-:W-:Y:S01]  /*1ac0*/  FFMA R160, R105, R147, R66 ;  /* 0x0000009369a07223 */ /* 0x000fe20000000042 */
[----:B------:R-:W-:Y:S01]  /*1ad0*/  FADD R105, R20, 1 ;  /* 0x3f80000014697421 */ /* 0x000fe20000000000 */
[----:B------:R-:W-:Y:S01]  /*1ae0*/  FADD R143, R10, 1 ;  /* 0x3f8000000a8f7421 */ /* 0x000fe20000000000 */
[----:B------:R-:W-:Y:S01]  /*1af0*/  FADD R144, R144, -R159 ;  /* 0x8000009f90907221 */ /* 0x000fe20000000000 */
[----:B------:R-:W-:Y:S01]  /*1b00*/  FMUL R115, R0, R124 ;  /* 0x0000007c00737220 */ /* 0x000fe20000400000 */
[----:B------:R-:W-:Y:S01]  /*1b10*/  FFMA R2, R104, R2, R57 ;  /* 0x0000000268027223 */ /* 0x000fe20000000039 */
[----:B------:R-:W-:Y:S01]  /*1b20*/  FSEL R105, R20, R105, !P2 ;  /* 0x0000006914697208 */ /* 0x000fe20005000000 */
[--C-:B------:R-:W-:Y:S01]  /*1b30*/  FADD R121, R121, -R159.reuse ;  /* 0x8000009f79797221 */ /* 0x100fe20000000000 */
[--C-:B------:R-:W-:Y:S01]  /*1b40*/  FADD R145, R145, -R159.reuse ;  /* 0x8000009f91917221 */ /* 0x100fe20000000000 */
[----:B------:R-:W-:Y:S01]  /*1b50*/  FMUL R124, R0, R125 ;  /* 0x0000007d007c7220 */ /* 0x000fe20000400000 */
[----:B------:R-:W-:Y:S01]  /*1b60*/  FADD R104, R11, 1 ;  /* 0x3f8000000b687421 */ /* 0x000fe20000000000 */
[----:B------:R-:W-:Y:S01]  /*1b70*/  FFMA R162, R107, R105, R68 ;  /* 0x000000696ba27223 */ /* 0x000fe20000000044 */
[----:B------:R-:W-:Y:S01]  /*1b80*/  FADD R105, R22, 1 ;  /* 0x3f80000016697421 */ /* 0x000fe20000000000 */
[----:B------:R-:W-:Y:S01]  /*1b90*/  FSEL R107, R23, R164, !P2 ;  /* 0x000000a4176b7208 */ /* 0x000fe20005000000 */
[----:B------:R-:W-:Y:S01]  /*1ba0*/  FADD R165, R110, -R159 ;  /* 0x8000009f6ea57221 */ /* 0x000fe20000000000 */
[----:B------:R-:W-:Y:S01]  /*1bb0*/  FMUL R125, R0, R134 ;  /* 0x00000086007d7220 */ /* 0x000fe20000400000 */
[----:B------:R-:W-:Y:S01]  /*1bc0*/  FSEL R143, R10, R143, !P2 ;  /* 0x0000008f0a8f7208 */ /* 0x000fe20005000000 */
[----:B------:R-:W-:Y:S01]  /*1bd0*/  FMUL R161, R0, R161 ;  /* 0x000000a100a17220 */ /* 0x000fe20000400000 */
[----:B------:R-:W-:Y:S01]  /*1be0*/  FSEL R105, R22, R105, !P2 ;  /* 0x0000006916697208 */ /* 0x000fe20005000000 */
[----:B------:R-:W-:Y:S01]  /*1bf0*/  FFMA R118, R118, R107, R71 ;  /* 0x0000006b76767223 */ /* 0x000fe20000000047 */
[----:B------:R-:W-:Y:S01]  /*1c00*/  FADD R107, R26, 1 ;  /* 0x3f8000001a6b7421 */ /* 0x000fe20000000000 */
[C---:B------:R-:W-:Y:S01]  /*1c10*/  FMUL R110, R0.reuse, R111 ;  /* 0x0000006f006e7220 */ /* 0x040fe20000400000 */
[C---:B------:R-:W-:Y:S01]  /*1c20*/  FMUL R134, R0.reuse, R135 ;  /* 0x0000008700867220 */ /* 0x040fe20000400000 */
[----:B------:R-:W-:Y:S01]  /*1c30*/  FFMA R164, R109, R105, R70 ;  /* 0x000000696da47223 */ /* 0x000fe20000000046 */
[----:B------:R-:W-:Y:S01]  /*1c40*/  FADD R105, R25, 1 ;  /* 0x3f80000019697421 */ /* 0x000fe20000000000 */
[----:B------:R-:W-:Y:S01]  /*1c50*/  FADD R109, R27, 1 ;  /* 0x3f8000001b6d7421 */ /* 0x000fe20000000000 */
[C---:B------:R-:W-:Y:S01]  /*1c60*/  FMUL R111, R0.reuse, R120 ;  /* 0x00000078006f7220 */ /* 0x040fe20000400000 */
[C---:B------:R-:W-:Y:S01]  /*1c70*/  FMUL R135, R0.reuse, R144 ;  /* 0x0000009000877220 */ /* 0x040fe20000400000 */
[C---:B------:R-:W-:Y:S01]  /*1c80*/  FMUL R120, R0.reuse, R121 ;  /* 0x0000007900787220 */ /* 0x040fe20000400000 */
[----:B------:R-:W-:Y:S01]  /*1c90*/  FSEL R105, R25, R105, !P2 ;  /* 0x0000006919697208 */ /* 0x000fe20005000000 */
[----:B------:R-:W-:Y:S01]  /*1ca0*/  FMUL R144, R0, R145 ;  /* 0x0000009100907220 */ /* 0x000fe20000400000 */
[----:B------:R-:W-:Y:S01]  /*1cb0*/  FSEL R145, R11, R104, !P2 ;  /* 0x000000680b917208 */ /* 0x000fe20005000000 */
[----:B------:R-:W-:Y:S01]  /*1cc0*/  FFMA R104, R161, R143, R58 ;  /* 0x0000008fa1687223 */ /* 0x000fe2000000003a */
[----:B------:R-:W-:Y:S01]  /*1cd0*/  FADD R156, R13, 1 ;  /* 0x3f8000000d9c7421 */ /* 0x000fe20000000000 */
[----:B------:R-:W-:Y:S01]  /*1ce0*/  FSEL R107, R26, R107, !P2 ;  /* 0x0000006b1a6b7208 */ /* 0x000fe20005000000 */
[----:B------:R-:W-:Y:S01]  /*1cf0*/  FADD R143, R14, 1 ;  /* 0x3f8000000e8f7421 */ /* 0x000fe20000000000 */
[----:B------:R-:W-:Y:S01]  /*1d00*/  FSEL R109, R27, R109, !P2 ;  /* 0x0000006d1b6d7208 */ /* 0x000fe20005000000 */
[----:B------:R-:W-:Y:S01]  /*1d10*/  FFMA R120, R120, R105, R73 ;  /* 0x0000006978787223 */ /* 0x000fe20000000049 */
[----:B------:R-:W-:Y:S01]  /*1d20*/  FADD R105, R28, 1 ;  /* 0x3f8000001c697421 */ /* 0x000fe20000000000 */
[----:B------:R-:W-:Y:S01]  /*1d30*/  FSEL R156, R13, R156, !P2 ;  /* 0x0000009c0d9c7208 */ /* 0x000fe20005000000 */
[----:B------:R-:W-:Y:S01]  /*1d40*/  FFMA R113, R113, R107, R74 ;  /* 0x0000006b71717223 */ /* 0x000fe2000000004a */
[----:B------:R-:W-:Y:S01]  /*1d50*/  FSEL R143, R14, R143, !P2 ;  /* 0x0000008f0e8f7208 */ /* 0x000fe20005000000 */
[----:B------:R-:W-:Y:S01]  /*1d60*/  FFMA R122, R122, R109, R75 ;  /* 0x0000006d7a7a7223 */ /* 0x000fe2000000004b */
[----:B------:R-:W-:Y:S01]  /*1d70*/  FADD R107, R29, 1 ;  /* 0x3f8000001d6b7421 */ /* 0x000fe20000000000 */
[----:B------:R-:W-:Y:S01]  /*1d80*/  FMUL R165, R0, R165 ;  /* 0x000000a500a57220 */ /* 0x000fe20000400000 */
[----:B------:R-:W-:Y:S01]  /*1d90*/  FADD R109, R30, 1 ;  /* 0x3f8000001e6d7421 */ /* 0x000fe20000000000 */
[----:B------:R-:W-:Y:S01]  /*1da0*/  FSEL R105, R28, R105, !P2 ;  /* 0x000000691c697208 */ /* 0x000fe20005000000 */
[----:B------:R-:W-:Y:S01]  /*1db0*/  FFMA R108, R108, R156, R61 ;  /* 0x0000009c6c6c7223 */ /* 0x000fe2000000003d */
[----:B------:R-:W-:Y:S01]  /*1dc0*/  FFMA R156, R165, R143, R62 ;  /* 0x0000008fa59c7223 */ /* 0x000fe2000000003e */
[----:B------:R-:W-:Y:S01]  /*1dd0*/  FSEL R107, R29, R107, !P2 ;  /* 0x0000006b1d6b7208 */ /* 0x000fe20005000000 */
[----:B------:R-:W-:Y:S01]  /*1de0*/  FADD R143, R16, 1 ;  /* 0x3f800000108f7421 */ /* 0x000fe20000000000 */
[----:B------:R-:W-:Y:S01]  /*1df0*/  FSEL R109, R30, R109, !P2 ;  /* 0x0000006d1e6d7208 */ /* 0x000fe20005000000 */
[----:B------:R-:W-:Y:S01]  /*1e00*/  FFMA R115, R115, R105, R76 ;  /* 0x0000006973737223 */ /* 0x000fe2000000004c */
[----:B------:R-:W-:Y:S01]  /*1e10*/  FADD R105, R31, 1 ;  /* 0x3f8000001f697421 */ /* 0x000fe20000000000 */
[----:B------:R-:W-:Y:S01]  /*1e20*/  FFMA R110, R110, R158, R63 ;  /* 0x0000009e6e6e7223 */ /* 0x000fe2000000003f */
[----:B------:R-:W-:Y:S01]  /*1e30*/  FADD R158, R17, 1 ;  /* 0x3f800000119e7421 */ /* 0x000fe20000000000 */
[----:B------:R-:W-:Y:S01]  /*1e40*/  FFMA R124, R124, R107, R77 ;  /* 0x0000006b7c7c7223 */ /* 0x000fe2000000004d */
[----:B------:R-:W-:Y:S01]  /*1e50*/  FSEL R143, R16, R143, !P2 ;  /* 0x0000008f108f7208 */ /* 0x000fe20005000000 */
[----:B------:R-:W-:Y:S01]  /*1e60*/  FFMA R117, R117, R109, R78 ;  /* 0x0000006d75757223 */ /* 0x000fe2000000004e */
[----:B------:R-:W-:Y:S01]  /*1e70*/  FADD R107, R32, 1 ;  /* 0x3f800000206b7421 */ /* 0x000fe20000000000 */
[----:B------:R-:W-:Y:S01]  /*1e80*/  FMUL R157, R0, R157 ;  /* 0x0000009d009d7220 */ /* 0x000fe20000400000 */
[----:B------:R-:W-:Y:S01]  /*1e90*/  FADD R109, R33, 1 ;  /* 0x3f800000216d7421 */ /* 0x000fe20000000000 */
[--C-:B------:R-:W-:Y:S01]  /*1ea0*/  FADD R128, R128, -R159.reuse ;  /* 0x8000009f80807221 */ /* 0x100fe20000000000 */
[----:B------:R-:W-:Y:S01]  /*1eb0*/  FSEL R105, R31, R105, !P2 ;  /* 0x000000691f697208 */ /* 0x000fe20005000000 */
[----:B------:R-:W-:Y:S01]  /*1ec0*/  FADD R129, R129, -R159 ;  /* 0x8000009f81817221 */ /* 0x000fe20000000000 */
[----:B------:R-:W-:Y:S01]  /*1ed0*/  FFMA R106, R106, R145, R59 ;  /* 0x000000916a6a7223 */ /* 0x000fe2000000003b */
[----:B------:R-:W-:Y:S01]  /*1ee0*/  FSEL R145, R17, R158, !P2 ;  /* 0x0000009e11917208 */ /* 0x000fe20005000000 */
[----:B------:R-:W-:Y:S01]  /*1ef0*/  FFMA R158, R157, R143, R64 ;  /* 0x0000008f9d9e7223 */ /* 0x000fe20000000040 */
[----:B------:R-:W-:Y:S01]  /*1f00*/  FSEL R107, R32, R107, !P2 ;  /* 0x0000006b206b7208 */ /* 0x000fe20005000000 */
[----:B------:R-:W-:Y:S01]  /*1f10*/  FMUL R119, R0, R128 ;  /* 0x0000008000777220 */ /* 0x000fe20000400000 */
[----:B------:R-:W-:Y:S01]  /*1f20*/  FADD R143, R24, 1 ;  /* 0x3f800000188f7421 */ /* 0x000fe20000000000 */
[----:B------:R-:W-:Y:S01]  /*1f30*/  FSEL R109, R33, R109, !P2 ;  /* 0x0000006d216d7208 */ /* 0x000fe20005000000 */
[----:B------:R-:W-:Y:S01]  /*1f40*/  FMUL R128, R0, R129 ;  /* 0x0000008100807220 */ /* 0x000fe20000400000 */
[----:B------:R-:W-:Y:S01]  /*1f50*/  FFMA R126, R126, R105, R79 ;  /* 0x000000697e7e7223 */ /* 0x000fe2000000004f */
[----:B------:R-:W-:Y:S01]  /*1f60*/  FADD R105, R34, 1 ;  /* 0x3f80000022697421 */ /* 0x000fe20000000000 */
[----:B------:R-:W-:Y:S01]  /*1f70*/  FADD R130, R130, -R159 ;  /* 0x8000009f82827221 */ /* 0x000fe20000000000 */
[----:B------:R-:W-:Y:S01]  /*1f80*/  FFMA R119, R119, R107, R80 ;  /* 0x0000006b77777223 */ /* 0x000fe20000000050 */
[----:B------:R-:W-:Y:S01]  /*1f90*/  FSEL R143, R24, R143, !P2 ;  /* 0x0000008f188f7208 */ /* 0x000fe20005000000 */
[----:B------:R-:W-:Y:S01]  /*1fa0*/  FFMA R107, R128, R109, R81 ;  /* 0x0000006d806b7223 */ /* 0x000fe20000000051 */
[----:B------:R-:W-:Y:S01]  /*1fb0*/  FADD R128, R35, 1 ;  /* 0x3f80000023807421 */ /* 0x000fe20000000000 */
[----:B------:R-:W-:Y:S01]  /*1fc0*/  FSEL R105, R34, R105, !P2 ;  /* 0x0000006922697208 */ /* 0x000fe20005000000 */
        /* <DEDUP_REMOVED lines=9> */
[----:B------:R-:W-:Y:S01]  /*2060*/  FFMA R111, R111, R143, R72 ;  /* 0x0000008f6f6f7223 */ /* 0x000fe20000000048 */
[----:B------:R-:W-:Y:S01]  /*2070*/  ISETP.NE.U32.AND P0, PT, RZ, UR8, PT ;  /* 0x00000008ff007c0c */ /* 0x000fe2000bf05070 */
[----:B------:R-:W-:Y:S01]  /*2080*/  FADD R159, R151, -R159 ;  /* 0x8000009f979f7221 */ /* 0x000fe20000000000 */
[----:B------:R-:W-:Y:S01]  /*2090*/  FADD R143, R36, 1 ;  /* 0x3f800000248f7421 */ /* 0x000fe20000000000 */
[----:B------:R-:W-:Y:S01]  /*20a0*/  FSEL R109, R35, R128, !P2 ;  /* 0x00000080236d7208 */ /* 0x000fe20005000000 */
[----:B------:R-:W-:Y:S01]  /*20b0*/  FADD R151, R8, 1 ;  /* 0x3f80000008977421 */ /* 0x000fe20000000000 */
[----:B------:R-:W-:Y:S01]  /*20c0*/  FFMA R128, R121, R105, R82 ;  /* 0x0000006979807223 */ /* 0x000fe20000000052 */
[----:B------:R-:W-:Y:S01]  /*20d0*/  FADD R105, R37, 1 ;  /* 0x3f80000025697421 */ /* 0x000fe20000000000 */
[----:B------:R-:W-:Y:S01]  /*20e0*/  ISETP.NE.AND.EX P0, PT, RZ, UR9, PT, P0 ;  /* 0x00000009ff007c0c */ /* 0x000fe2000bf05300 */
[----:B------:R-:W-:Y:S01]  /*20f0*/  FADD R121, R39, 1 ;  /* 0x3f80000027797421 */ /* 0x000fe20000000000 */
[----:B------:R-:W-:Y:S01]  /*2100*/  FSEL R143, R36, R143, !P2 ;  /* 0x0000008f248f7208 */ /* 0x000fe20005000000 */
[----:B------:R-:W-:Y:S01]  /*2110*/  FMUL R155, R0, R155 ;  /* 0x0000009b009b7220 */ /* 0x000fe20000400000 */
[----:B------:R-:W-:Y:S01]  /*2120*/  FSEL R151, R8, R151, !P2 ;  /* 0x0000009708977208 */ /* 0x000fe20005000000 */
[C---:B------:R-:W-:Y:S01]  /*2130*/  FMUL R130, R0.reuse, R131 ;  /* 0x0000008300827220 */ /* 0x040fe20000400000 */
[----:B------:R-:W-:Y:S01]  /*2140*/  FSEL R105, R37, R105, !P2 ;  /* 0x0000006925697208 */ /* 0x000fe20005000000 */
[C---:B------:R-:W-:Y:S01]  /*2150*/  FMUL R131, R0.reuse, R140 ;  /* 0x0000008c00837220 */ /* 0x040fe20000400000 */
[C---:B------:R-:W-:Y:S01]  /*2160*/  FMUL R140, R0.reuse, R141 ;  /* 0x0000008d008c7220 */ /* 0x040fe20000400000 */
[----:B------:R-:W-:Y:S01]  /*2170*/  FMUL R141, R0, R150 ;  /* 0x00000096008d7220 */ /* 0x000fe20000400000 */
[----:B------:R-:W-:Y:S01]  /*2180*/  FFMA R123, R123, R143, R84 ;  /* 0x0000008f7b7b7223 */ /* 0x000fe20000000054 */
[----:B------:R-:W-:Y:S01]  /*2190*/  FFMA R150, R155, R151, R56 ;  /* 0x000000979b967223 */ /* 0x000fe20000000038 */
[----:B------:R-:W-:Y:S01]  /*21a0*/  FSEL R143, R39, R121, !P2 ;  /* 0x00000079278f7208 */ /* 0x000fe20005000000 */
[----:B------:R-:W-:Y:S01]  /*21b0*/  FFMA R121, R132, R105, R85 ;  /* 0x0000006984797223 */ /* 0x000fe20000000055 */
[----:B------:R-:W-:Y:S01]  /*21c0*/  FADD R105, R40, 1 ;  /* 0x3f80000028697421 */ /* 0x000fe20000000000 */
[----:B------:R-:W-:Y:S01]  /*21d0*/  FFMA R130, R130, R109, R83 ;  /* 0x0000006d82827223 */ /* 0x000fe20000000053 */
[----:B------:R-:W-:Y:S01]  /*21e0*/  @P0 FMNMX R5, R5, |R150|, !PT ;  /* 0x4000009605050209 */ /* 0x000fe20007800000 */
[----:B------:R-:W-:Y:S01]  /*21f0*/  FFMA R143, R134, R143, R87 ;  /* 0x0000008f868f7223 */ /* 0x000fe20000000057 */
        /* <DEDUP_REMOVED lines=9> */
[----:B------:R-:W-:Y:S01]  /*2290*/  FADD R132, R41, 1 ;  /* 0x3f80000029847421 */ /* 0x000fe20000000000 */
[----:B------:R-:W-:Y:S01]  /*22a0*/  FFMA R125, R125, R109, R86 ;  /* 0x0000006d7d7d7223 */ /* 0x000fe20000000056 */
[----:B------:R-:W-:Y:S01]  /*22b0*/  FADD R109, R42, 1 ;  /* 0x3f8000002a6d7421 */ /* 0x000fe20000000000 */
        /* <DEDUP_REMOVED lines=10> */
[----:B------:R-:W-:Y:S01]  /*2360*/  FMUL R0, R0, R159 ;  /* 0x0000009f00007220 */ /* 0x000fe20000400000 */
[----:B------:R-:W-:Y:S01]  /*2370*/  FFMA R129, R129, R109, R90 ;  /* 0x0000006d81817223 */ /* 0x000fe2000000005a */
[----:B------:R-:W-:Y:S01]  /*2380*/  FADD R109, R45, 1 ;  /* 0x3f8000002d6d7421 */ /* 0x000fe20000000000 */
[----:B------:R-:W-:-:S02]  /*2390*/  FSEL R105, R46, R105, !P2 ;  /* 0x000000692e697208 */ /* 0x000fc40005000000 */
[----:B------:R-:W-:Y:S02]  /*23a0*/  @P0 FMNMX R5, R5, |R156|, !PT ;  /* 0x4000009c05050209 */ /* 0x000fe40007800000 */
[----:B------:R-:W-:Y:S01]  /*23b0*/  FSEL R109, R45, R109, !P2 ;  /* 0x0000006d2d6d7208 */ /* 0x000fe20005000000 */
[----:B------:R-:W-:Y:S01]  /*23c0*/  FFMA R127, R133, R105, R94 ;  /* 0x00000069857f7223 */ /* 0x000fe2000000005e */
[----:B------:R-:W-:Y:S01]  /*23d0*/  @P0 FMNMX R5, R5, |R110|, !PT ;  /* 0x4000006e05050209 */ /* 0x000fe20007800000 */
[----:B------:R-:W0:Y:S01]  /*23e0*/  LDC.U8 R133, c[0x0][0x294] ;  /* 0x0000a500ff857b82 */ /* 0x000e220000000000 */
[----:B------:R-:W-:Y:S01]  /*23f0*/  FADD R105, R50, 1 ;  /* 0x3f80000032697421 */ /* 0x000fe20000000000 */
[----:B------:R-:W-:Y:S01]  /*2400*/  FFMA R140, R140, R109, R93 ;  /* 0x0000006d8c8c7223 */ /* 0x000fe2000000005d */
[----:B------:R-:W-:Y:S01]  /*2410*/  @P0 FMNMX R5, R5, |R158|, !PT ;  /* 0x4000009e05050209 */ /* 0x000fe20007800000 */
[----:B------:R-:W-:Y:S01]  /*2420*/  FADD R109, R48, 1 ;  /* 0x3f800000306d7421 */ /* 0x000fe20000000000 */
[----:B------:R-:W-:-:S02]  /*2430*/  FSEL R132, R41, R132, !P2 ;  /* 0x0000008429847208 */ /* 0x000fc40005000000 */
        /* <DEDUP_REMOVED lines=17> */
[----:B0-----:R-:W-:Y:S01]  /*2550*/  ISETP.NE.AND P1, PT, R133, RZ, PT ;  /* 0x000000ff8500720c */ /* 0x001fe20003f25270 */
[----:B------:R-:W-:Y:S01]  /*2560*/  FFMA R146, R146, R109, R99 ;  /* 0x0000006d92927223 */ /* 0x000fe20000000063 */
[----:B------:R-:W-:Y:S01]  /*2570*/  @P0 FMNMX R5, R5, |R164|, !PT ;  /* 0x400000a405050209 */ /* 0x000fe20007800000 */
[----:B------:R-:W-:Y:S01]  /*2580*/  FADD R109, R54, 1 ;  /* 0x3f800000366d7421 */ /* 0x000fe20000000000 */
[----:B------:R-:W-:-:S02]  /*2590*/  FSEL R105, R52, R105, !P2 ;  /* 0x0000006934697208 */ /* 0x000fc40005000000 */
[----:B------:R-:W-:Y:S02]  /*25a0*/  @P0 FMNMX R5, R5, |R118|, !PT ;  /* 0x4000007605050209 */ /* 0x000fe40007800000 */
[----:B------:R-:W-:Y:S01]  /*25b0*/  FSEL R109, R54, R109, !P2 ;  /* 0x0000006d366d7208 */ /* 0x000fe20005000000 */
[----:B------:R-:W-:Y:S01]  /*25c0*/  FFMA R139, R139, R105, R100 ;  /* 0x000000698b8b7223 */ /* 0x000fe20000000064 */
[----:B------:R-:W-:Y:S02]  /*25d0*/  @P0 FMNMX R5, R5, |R111|, !PT ;  /* 0x4000006f05050209 */ /* 0x000fe40007800000 */
[----:B------:R-:W-:Y:S01]  /*25e0*/  FSEL R132, R47, R132, !P2 ;  /* 0x000000842f847208 */ /* 0x000fe20005000000 */
[-C--:B------:R-:W-:Y:S01]  /*25f0*/  @P1 FMUL R106, R106, R3.reuse ;  /* 0x000000036a6a1220 */ /* 0x080fe20000400000 */
[-C--:B------:R-:W-:Y:S01]  /*2600*/  @P1 FMUL R104, R104, R3.reuse ;  /* 0x0000000368681220 */ /* 0x080fe20000400000 */
[----:B------:R-:W-:Y:S01]  /*2610*/  @P0 FMNMX R5, R5, |R120|, !PT ;  /* 0x4000007805050209 */ /* 0x000fe20007800000 */
[-C--:B------:R-:W-:Y:S01]  /*2620*/  @P1 FMUL R2, R2, R3.reuse ;  /* 0x0000000302021220 */ /* 0x080fe20000400000 */
[----:B------:R-:W-:Y:S01]  /*2630*/  @P1 FMUL R150, R150, R3 ;  /* 0x0000000396961220 */ /* 0x000fe20000400000 */
[----:B------:R0:W1:Y:S01]  /*2640*/  F2F.BF16.F32 R105, R104 ;  /* 0x0000006800697304 */ /* 0x0000620000202000 */
[----:B------:R-:W-:Y:S01]  /*2650*/  @P0 FMNMX R5, R5, |R113|, !PT ;  /* 0x4000007105050209 */ /* 0x000fe20007800000 */
[----:B------:R-:W-:Y:S01]  /*2660*/  FFMA R141, R141, R109, R102 ;  /* 0x0000006d8d8d7223 */ /* 0x000fe20000000066 */
[----:B------:R-:W-:Y:S01]  /*2670*/  F2FP.BF16.F32.PACK_AB R2, RZ, R2 ;  /* 0x00000002ff02723e */ /* 0x000fe200000010ff */
[----:B------:R-:W-:Y:S01]  /*2680*/  FFMA R142, R142, R132, R95 ;  /* 0x000000848e8e7223 */ /* 0x000fe2000000005f */
[----:B------:R-:W-:Y:S01]  /*2690*/  @P0 FMNMX R5, R5, |R122|, !PT ;  /* 0x4000007a05050209 */ /* 0x000fe20007800000 */
[----:B------:R-:W-:Y:S01]  /*26a0*/  FADD R132, R49, 1 ;  /* 0x3f80000031847421 */ /* 0x000fe20000000000 */
[----:B------:R-:W-:Y:S01]  /*26b0*/  F2FP.BF16.F32.PACK_AB R109, RZ, R150 ;  /* 0x00000096ff6d723e */ /* 0x000fe200000010ff */
[----:B------:R-:W2:Y:S01]  /*26c0*/  F2F.BF16.F32 R106, R106 ;  /* 0x0000006a006a7304 */ /* 0x000ea20000202000 */
[----:B------:R-:W-:Y:S01]  /*26d0*/  LOP3.LUT R2, R2, 0xffff, RZ, 0xc0, !PT ;  /* 0x0000ffff02027812 */ /* 0x000fe200078ec0ff */
[----:B------:R-:W-:Y:S01]  /*26e0*/  @P1 FMUL R108, R108, R3 ;  /* 0x000000036c6c1220 */ /* 0x000fe20000400000 */
[----:B------:R-:W-:Y:S01]  /*26f0*/  @P0 FMNMX R5, R5, |R115|, !PT ;  /* 0x4000007305050209 */ /* 0x000fe20007800000 */
[-C--:B------:R-:W-:Y:S01]  /*2700*/  @P1 FMUL R154, R154, R3.reuse ;  /* 0x000000039a9a1220 */ /* 0x080fe20000400000 */
[----:B0-----:R-:W-:Y:S01]  /*2710*/  PRMT R104, R109, 0x5410, R2 ;  /* 0x000054106d687816 */ /* 0x001fe20000000002 */
[-C--:B------:R-:W-:Y:S01]  /*2720*/  @P1 FMUL R112, R112, R3.reuse ;  /* 0x0000000370701220 */ /* 0x080fe20000400000 */
[----:B------:R-:W-:Y:S01]  /*2730*/  SHF.L.U64.HI R2, R2, 0x10, RZ ;  /* 0x0000001002027819 */ /* 0x000fe200000102ff */
[-C--:B------:R-:W-:Y:S01]  /*2740*/  @P1 FMUL R160, R160, R3.reuse ;  /* 0x00000003a0a01220 */ /* 0x080fe20000400000 */
[----:B------:R-:W-:Y:S01]  /*2750*/  @P0 FMNMX R5, R5, |R124|, !PT ;  /* 0x4000007c05050209 */ /* 0x000fe20007800000 */
[-C--:B------:R-:W-:Y:S01]  /*2760*/  @P1 FMUL R114, R114, R3.reuse ;  /* 0x0000000372721220 */ /* 0x080fe20000400000 */
[----:B------:R-:W-:Y:S01]  /*2770*/  FSEL R132, R49, R132, !P2 ;  /* 0x0000008431847208 */ /* 0x000fe20005000000 */
[----:B------:R-:W-:Y:S01]  /*2780*/  @P1 FMUL R156, R156, R3 ;  /* 0x000000039c9c1220 */ /* 0x000fe20000400000 */
[----:B-1----:R-:W-:Y:S01]  /*2790*/  LOP3.LUT R105, R2, R105, RZ, 0xfc, !PT ;  /* 0x0000006902697212 */ /* 0x002fe200078efcff */
[----:B------:R-:W-:Y:S01]  /*27a0*/  @P1 FMUL R110, R110, R3 ;  /* 0x000000036e6e1220 */ /* 0x000fe20000400000 */
[----:B--2---:R-:W-:Y:S01]  /*27b0*/  SHF.L.U32 R2, R106, 0x10, RZ ;  /* 0x000000106a027819 */ /* 0x004fe200000006ff */
[----:B------:R-:W-:Y:S01]  /*27c0*/  FFMA R144, R144, R132, R97 ;  /* 0x0000008490907223 */ /* 0x000fe20000000061 */
[----:B------:R-:W-:Y:S01]  /*27d0*/  @P0 FMNMX R5, R5, |R117|, !PT ;  /* 0x4000007505050209 */ /* 0x000fe20007800000 */
[----:B------:R-:W-:Y:S01]  /*27e0*/  FADD R132, R53, 1 ;  /* 0x3f80000035847421 */ /* 0x000fe20000000000 */
[----:B------:R-:W-:Y:S01]  /*27f0*/  LOP3.LUT R105, R105, R2, RZ, 0xfc, !PT ;  /* 0x0000000269697212 */ /* 0x000fe200078efcff */
[----:B------:R-:W0:Y:S01]  /*2800*/  F2F.BF16.F32 R160, R160 ;  /* 0x000000a000a07304 */ /* 0x000e220000202000 */
[----:B------:R-:W-:Y:S01]  /*2810*/  @P0 FMNMX R5, R5, |R126|, !PT ;  /* 0x4000007e05050209 */ /* 0x000fe20007800000 */
[-C--:B------:R-:W-:Y:S01]  /*2820*/  @P1 FMUL R158, R158, R3.reuse ;  /* 0x000000039e9e1220 */ /* 0x080fe20000400000 */
[----:B------:R-:W-:Y:S01]  /*2830*/  F2FP.BF16.F32.PACK_AB R2, RZ, R108 ;  /* 0x0000006cff02723e */ /* 0x000fe200000010ff */
[----:B------:R-:W-:Y:S01]  /*2840*/  @P1 FMUL R116, R116, R3 ;  /* 0x0000000374741220 */ /* 0x000fe20000400000 */
[----:B------:R-:W-:Y:S01]  /*2850*/  @P0 FMNMX R5, R5, |R119|, !PT ;  /* 0x4000007705050209 */ /* 0x000fe20007800000 */
[-C--:B------:R-:W-:Y:S01]  /*2860*/  @P1 FMUL R162, R162, R3.reuse ;  /* 0x00000003a2a21220 */ /* 0x080fe20000400000 */
[----:B------:R-:W-:Y:S01]  /*2870*/  F2FP.BF16.F32.PACK_AB R109, RZ, R154 ;  /* 0x0000009aff6d723e */ /* 0x000fe200000010ff */
[----:B------:R-:W1:Y:S01]  /*2880*/  F2F.BF16.F32 R114, R114 ;  /* 0x0000007200727304 */ /* 0x000e620000202000 */
[----:B------:R-:W-:Y:S01]  /*2890*/  LOP3.LUT R2, R2, 0xffff, RZ, 0xc0, !PT ;  /* 0x0000ffff02027812 */ /* 0x000fe200078ec0ff */
[-C--:B------:R-:W-:Y:S01]  /*28a0*/  @P1 FMUL R113, R113, R3.reuse ;  /* 0x0000000371711220 */ /* 0x080fe20000400000 */
[----:B------:R-:W-:Y:S01]  /*28b0*/  FSEL R132, R53, R132, !P2 ;  /* 0x0000008435847208 */ /* 0x000fe20005000000 */
[-C--:B------:R-:W-:Y:S01]  /*28c0*/  @P1 FMUL R120, R120, R3.reuse ;  /* 0x0000000378781220 */ /* 0x080fe20000400000 */
[----:B------:R-:W-:Y:S01]  /*28d0*/  F2FP.BF16.F32.PACK_AB R112, RZ, R112 ;  /* 0x00000070ff70723e */ /* 0x000fe200000010ff */
[----:B------:R-:W-:Y:S01]  /*28e0*/  @P1 FMUL R111, R111, R3 ;  /* 0x000000036f6f1220 */ /* 0x000fe20000400000 */
[----:B------:R-:W-:Y:S01]  /*28f0*/  @P0 FMNMX R5, R5, |R107|, !PT ;  /* 0x4000006b05050209 */ /* 0x000fe20007800000 */
[----:B------:R-:W-:Y:S01]  /*2900*/  FFMA R148, R148, R132, R101 ;  /* 0x0000008494947223 */ /* 0x000fe20000000065 */
[--C-:B------:R-:W-:Y:S01]  /*2910*/  PRMT R108, R109, 0x5410, R2.reuse ;  /* 0x000054106d6c7816 */ /* 0x100fe20000000002 */
[----:B------:R-:W-:Y:S01]  /*2920*/  FADD R132, R55, 1 ;  /* 0x3f80000037847421 */ /* 0x000fe20000000000 */
[----:B------:R-:W-:Y:S01]  /*2930*/  SHF.L.U64.HI R109, R2, 0x10, RZ ;  /* 0x00000010026d7819 */ /* 0x000fe200000102ff */
[----:B------:R-:W2:Y:S01]  /*2940*/  F2F.BF16.F32 R156, R156 ;  /* 0x0000009c009c7304 */ /* 0x000ea20000202000 */
[----:B------:R-:W-:Y:S01]  /*2950*/  PRMT R2, R112, 0x7610, R2 ;  /* 0x0000761070027816 */ /* 0x000fe20000000002 */
[-C--:B------:R-:W-:Y:S01]  /*2960*/  @P1 FMUL R122, R122, R3.reuse ;  /* 0x000000037a7a1220 */ /* 0x080fe20000400000 */
[----:B------:R-:W-:Y:S01]  /*2970*/  @P0 FMNMX R5, R5, |R128|, !PT ;  /* 0x4000008005050209 */ /* 0x000fe20007800000 */
[-C--:B------:R-:W-:Y:S01]  /*2980*/  @P1 FMUL R117, R117, R3.reuse ;  /* 0x0000000375751220 */ /* 0x080fe20000400000 */
[----:B------:R-:W-:Y:S01]  /*2990*/  LOP3.LUT R2, R2, 0xffff, RZ, 0xc0, !PT ;  /* 0x0000ffff02027812 */ /* 0x000fe200078ec0ff */
[-C--:B------:R-:W-:Y:S01]  /*29a0*/  @P1 FMUL R126, R126, R3.reuse ;  /* 0x000000037e7e1220 */ /* 0x080fe20000400000 */
[----:B------:R-:W-:Y:S01]  /*29b0*/  @P0 FMNMX R5, R5, |R130|, !PT ;  /* 0x4000008205050209 */ /* 0x000fe20007800000 */
[----:B------:R-:W3:Y:S01]  /*29c0*/  F2F.BF16.F32 R110, R110 ;  /* 0x0000006e006e7304 */ /* 0x000ee20000202000 */
[----:B------:R-:W-:Y:S01]  /*29d0*/  FSEL R132, R55, R132, !P2 ;  /* 0x0000008437847208 */ /* 0x000fe20005000000 */
[-C--:B------:R-:W-:Y:S01]  /*29e0*/  @P1 FMUL R124, R124, R3.reuse ;  /* 0x000000037c7c1220 */ /* 0x080fe20000400000 */
[----:B------:R-:W-:Y:S01]  /*29f0*/  F2FP.BF16.F32.PACK_AB R133, RZ, R158 ;  /* 0x0000009eff85723e */ /* 0x000fe200000010ff */
[----:B------:R-:W-:Y:S01]  /*2a00*/  @P1 FMUL R115, R115, R3 ;  /* 0x0000000373731220 */ /* 0x000fe20000400000 */
[----:B------:R-:W-:Y:S01]  /*2a10*/  SHF.L.U64.HI R145, R2, 0x10, RZ ;  /* 0x0000001002917819 */ /* 0x000fe200000102ff */
[----:B------:R-:W-:Y:S01]  /*2a20*/  FFMA R0, R0, R132, R103 ;  /* 0x0000008400007223 */ /* 0x000fe20000000067 */
[----:B------:R-:W-:Y:S01]  /*2a30*/  @P0 FMNMX R5, R5, |R123|, !PT ;  /* 0x4000007b05050209 */ /* 0x000fe20007800000 */
[----:B------:R-:W4:Y:S01]  /*2a40*/  F2F.BF16.F32 R113, R113 ;  /* 0x0000007100717304 */ /* 0x000f220000202000 */
[----:B------:R-:W-:Y:S01]  /*2a50*/  PRMT R132, R133, 0x5410, R2 ;  /* 0x0000541085847816 */ /* 0x000fe20000000002 */
[-C--:B------:R-:W-:Y:S01]  /*2a60*/  @P1 FMUL R128, R128, R3.reuse ;  /* 0x0000000380801220 */ /* 0x080fe20000400000 */
[----:B0-----:R-:W-:Y:S01]  /*2a70*/  LOP3.LUT R145, R145, R160, RZ, 0xfc, !PT ;  /* 0x000000a091917212 */ /* 0x001fe200078efcff */
[-C--:B------:R-:W-:Y:S01]  /*2a80*/  @P1 FMUL R130, R130, R3.reuse ;  /* 0x0000000382821220 */ /* 0x080fe20000400000 */
[----:B-1----:R-:W-:Y:S01]  /*2a90*/  SHF.L.U32 R114, R114, 0x10, RZ ;  /* 0x0000001072727819 */ /* 0x002fe200000006ff */
[----:B------:R-:W-:Y:S01]  /*2aa0*/  @P1 FMUL R164, R164, R3 ;  /* 0x00000003a4a41220 */ /* 0x000fe20000400000 */
[----:B------:R-:W-:Y:S01]  /*2ab0*/  F2FP.BF16.F32.PACK_AB R2, RZ, R116 ;  /* 0x00000074ff02723e */ /* 0x000fe200000010ff */
[----:B------:R-:W0:Y:S01]  /*2ac0*/  F2F.BF16.F32 R122, R122 ;  /* 0x0000007a007a7304 */ /* 0x000e220000202000 */
[----:B------:R-:W-:Y:S01]  /*2ad0*/  @P0 FMNMX R5, R5, |R121|, !PT ;  /* 0x4000007905050209 */ /* 0x000fe20007800000 */
[-C--:B------:R-:W-:Y:S01]  /*2ae0*/  @P1 FMUL R118, R118, R3.reuse ;  /* 0x0000000376761220 */ /* 0x080fe20000400000 */
[----:B--2---:R-:W-:Y:S01]  /*2af0*/  LOP3.LUT R109, R109, R156, RZ, 0xfc, !PT ;  /* 0x0000009c6d6d7212 */ /* 0x004fe200078efcff */
[-C--:B------:R-:W-:Y:S01]  /*2b00*/  @P1 FMUL R107, R107, R3.reuse ;  /* 0x000000036b6b1220 */ /* 0x080fe20000400000 */
[----:B---3--:R-:W-:Y:S01]  /*2b10*/  SHF.L.U32 R110, R110, 0x10, RZ ;  /* 0x000000106e6e7819 */ /* 0x008fe200000006ff */
[-C--:B------:R-:W-:Y:S01]  /*2b20*/  @P1 FMUL R119, R119, R3.reuse ;  /* 0x0000000377771220 */ /* 0x080fe20000400000 */
[----:B------:R-:W-:Y:S01]  /*2b30*/  LOP3.LUT R133, R145, R114, RZ, 0xfc, !PT ;  /* 0x0000007291857212 */ /* 0x000fe200078efcff */
[----:B------:R-:W1:Y:S01]  /*2b40*/  F2F.BF16.F32 R117, R117 ;  /* 0x0000007500757304 */ /* 0x000e620000202000 */
[----:B------:R-:W-:Y:S01]  /*2b50*/  F2FP.BF16.F32.PACK_AB R145, RZ, R162 ;  /* 0x000000a2ff91723e */ /* 0x000fe200000010ff */
[-C--:B------:R-:W-:Y:S01]  /*2b60*/  @P1 FMUL R121, R121, R3.reuse ;  /* 0x0000000379791220 */ /* 0x080fe20000400000 */
[----:B------:R-:W-:Y:S01]  /*2b70*/  LOP3.LUT R2, R2, 0xffff, RZ, 0xc0, !PT ;  /* 0x0000ffff02027812 */ /* 0x000fe200078ec0ff */
[----:B------:R-:W-:Y:S01]  /*2b80*/  @P1 FMUL R123, R123, R3 ;  /* 0x000000037b7b1220 */ /* 0x000fe20000400000 */
[----:B------:R-:W-:Y:S01]  /*2b90*/  @P0 FMNMX R5, R5, |R125|, !PT ;  /* 0x4000007d05050209 */ /* 0x000fe20007800000 */
[----:B------:R-:W-:Y:S01]  /*2ba0*/  @P1 FMUL R125, R125, R3 ;  /* 0x000000037d7d1220 */ /* 0x000fe20000400000 */
[----:B------:R-:W-:Y:S01]  /*2bb0*/  LOP3.LUT R109, R109, R110, RZ, 0xfc, !PT ;  /* 0x0000006e6d6d7212 */ /* 0x000fe200078efcff */
[----:B------:R-:W2:Y:S01]  /*2bc0*/  F2F.BF16.F32 R126, R126 ;  /* 0x0000007e007e7304 */ /* 0x000ea20000202000 */
[----:B------:R-:W-:-:S02]  /*2bd0*/  SHF.L.U64.HI R147, R2, 0x10, RZ ;  /* 0x0000001002937819 */ /* 0x000fc400000102ff */
[----:B------:R-:W-:Y:S02]  /*2be0*/  PRMT R110, R145, 0x5410, R2 ;  /* 0x00005410916e7816 */ /* 0x000fe40000000002 */
[----:B------:R-:W-:Y:S01]  /*2bf0*/  @P0 FMNMX R5, R5, |R143|, !PT ;  /* 0x4000008f05050209 */ /* 0x000fe20007800000 */
[-C--:B------:R-:W-:Y:S01]  /*2c00*/  @P1 FMUL R143, R143, R3.reuse ;  /* 0x000000038f8f1220 */ /* 0x080fe20000400000 */
[----:B------:R-:W-:Y:S01]  /*2c10*/  F2FP.BF16.F32.PACK_AB R2, RZ, R120 ;  /* 0x00000078ff02723e */ /* 0x000fe200000010ff */
[----:B------:R-:W3:Y:S01]  /*2c20*/  F2F.BF16.F32 R128, R128 ;  /* 0x0000008000807304 */ /* 0x000ee20000202000 */
[----:B------:R-:W-:Y:S01]  /*2c30*/  @P0 FMNMX R5, R5, |R134|, !PT ;  /* 0x4000008605050209 */ /* 0x000fe20007800000 */
[----:B------:R-:W-:Y:S01]  /*2c40*/  @P1 FMUL R134, R134, R3 ;  /* 0x0000000386861220 */ /* 0x000fe20000400000 */
[----:B------:R-:W-:Y:S02]  /*2c50*/  F2FP.BF16.F32.PACK_AB R145, RZ, R111 ;  /* 0x0000006fff91723e */ /* 0x000fe400000010ff */
[----:B------:R-:W-:-:S02]  /*2c60*/  LOP3.LUT R2, R2, 0xffff, RZ, 0xc0, !PT ;  /* 0x0000ffff02027812 */ /* 0x000fc400078ec0ff */
[----:B------:R-:W-:Y:S01]  /*2c70*/  @P0 FMNMX R5, R5, |R136|, !PT ;  /* 0x4000008805050209 */ /* 0x000fe20007800000 */
[----:B------:R-:W3:Y:S01]  /*2c80*/  F2F.BF16.F32 R130, R130 ;  /* 0x0000008200827304 */ /* 0x000ee20000202000 */
[----:B------:R-:W-:Y:S01]  /*2c90*/  PRMT R114, R145, 0x5410, R2 ;  /* 0x0000541091727816 */ /* 0x000fe20000000002 */
[----:B------:R-:W-:Y:S01]  /*2ca0*/  @P1 FMUL R136, R136, R3 ;  /* 0x0000000388881220 */ /* 0x000fe20000400000 */
[----:B------:R-:W-:Y:S02]  /*2cb0*/  SHF.L.U64.HI R2, R2, 0x10, RZ ;  /* 0x0000001002027819 */ /* 0x000fe400000102ff */
[----:B------:R-:W-:Y:S01]  /*2cc0*/  @P0 FMNMX R5, R5, |R129|, !PT ;  /* 0x4000008105050209 */ /* 0x000fe20007800000 */
[----:B------:R-:W-:Y:S01]  /*2cd0*/  @P1 FMUL R129, R129, R3 ;  /* 0x0000000381811220 */ /* 0x000fe20000400000 */
[----:B----4-:R-:W-:Y:S01]  /*2ce0*/  LOP3.LUT R113, R2, R113, RZ, 0xfc, !PT ;  /* 0x0000007102717212 */ /* 0x010fe200078efcff */
[----:B------:R-:W4:Y:S01]  /*2cf0*/  F2F.BF16.F32 R164, R164 ;  /* 0x000000a400a47304 */ /* 0x000f220000202000 */
[----:B------:R-:W-:-:S02]  /*2d00*/  F2FP.BF16.F32.PACK_AB R2, RZ, R124 ;  /* 0x0000007cff02723e */ /* 0x000fc400000010ff */
[----:B------:R-:W-:Y:S01]  /*2d10*/  @P0 FMNMX R5, R5, |R138|, !PT ;  /* 0x4000008a05050209 */ /* 0x000fe20007800000 */
[----:B------:R-:W-:Y:S01]  /*2d20*/  @P1 FMUL R138, R138, R3 ;  /* 0x000000038a8a1220 */ /* 0x000fe20000400000 */
[----:B------:R-:W-:Y:S02]  /*2d30*/  F2FP.BF16.F32.PACK_AB R145, RZ, R115 ;  /* 0x00000073ff91723e */ /* 0x000fe400000010ff */
[----:B------:R-:W-:Y:S01]  /*2d40*/  LOP3.LUT R2, R2, 0xffff, RZ, 0xc0, !PT ;  /* 0x0000ffff02027812 */ /* 0x000fe200078ec0ff */
[----:B------:R-:W4:Y:S01]  /*2d50*/  F2F.BF16.F32 R118, R118 ;  /* 0x0000007600767304 */ /* 0x000f220000202000 */
[----:B------:R-:W-:Y:S01]  /*2d60*/  @P0 FMNMX R5, R5, |R131|, !PT ;  /* 0x4000008305050209 */ /* 0x000fe20007800000 */
[----:B------:R-:W-:Y:S01]  /*2d70*/  @P1 FMUL R131, R131, R3 ;  /* 0x0000000383831220 */ /* 0x000fe20000400000 */
[----:B------:R-:W-:Y:S02]  /*2d80*/  SHF.L.U64.HI R112, R2, 0x10, RZ ;  /* 0x0000001002707819 */ /* 0x000fe400000102ff */
[----:B------:R-:W-:-:S02]  /*2d90*/  PRMT R106, R145, 0x5410, R2 ;  /* 0x00005410916a7816 */ /* 0x000fc40000000002 */
[----:B------:R-:W-:Y:S01]  /*2da0*/  F2FP.BF16.F32.PACK_AB R2, RZ, R107 ;  /* 0x0000006bff02723e */ /* 0x000fe200000010ff */
[----:B------:R-:W4:Y:S01]  /*2db0*/  F2F.BF16.F32 R125, R125 ;  /* 0x0000007d007d7304 */ /* 0x000f220000202000 */
[----:B------:R-:W-:Y:S01]  /*2dc0*/  @P0 FMNMX R5, R5, |R140|, !PT ;  /* 0x4000008c05050209 */ /* 0x000fe20007800000 */
[----:B------:R-:W-:Y:S01]  /*2dd0*/  @P1 FMUL R140, R140, R3 ;  /* 0x000000038c8c1220 */ /* 0x000fe20000400000 */
[----:B0-----:R-:W-:Y:S02]  /*2de0*/  SHF.L.U32 R122, R122, 0x10, RZ ;  /* 0x000000107a7a7819 */ /* 0x001fe400000006ff */
[----:B-1----:R-:W-:Y:S02]  /*2df0*/  LOP3.LUT R117, R112, R117, RZ, 0xfc, !PT ;  /* 0x0000007570757212 */ /* 0x002fe400078efcff */
[----:B--2---:R-:W-:Y:S01]  /*2e00*/  SHF.L.U32 R126, R126, 0x10, RZ ;  /* 0x000000107e7e7819 */ /* 0x004fe200000006ff */
[----:B------:R-:W0:Y:S01]  /*2e10*/  F2F.BF16.F32 R143, R143 ;  /* 0x0000008f008f7304 */ /* 0x000e220000202000 */
[----:B------:R-:W-:-:S02]  /*2e20*/  LOP3.LUT R2, R2, 0xffff, RZ, 0xc0, !PT ;  /* 0x0000ffff02027812 */ /* 0x000fc400078ec0ff */
[----:B------:R-:W-:Y:S01]  /*2e30*/  @P0 FMNMX R5, R5, |R127|, !PT ;  /* 0x4000007f05050209 */ /* 0x000fe20007800000 */
[----:B------:R-:W-:Y:S01]  /*2e40*/  @P1 FMUL R127, R127, R3 ;  /* 0x000000037f7f1220 */ /* 0x000fe20000400000 */
[----:B------:R-:W-:Y:S02]  /*2e50*/  LOP3.LUT R115, R113, R122, RZ, 0xfc, !PT ;  /* 0x0000007a71737212 */ /* 0x000fe400078efcff */
[----:B------:R-:W-:Y:S01]  /*2e60*/  LOP3.LUT R107, R117, R126, RZ, 0xfc, !PT ;  /* 0x0000007e756b7212 */ /* 0x000fe200078efcff */
[----:B------:R-:W1:Y:S01]  /*2e70*/  F2F.BF16.F32 R129, R129 ;  /* 0x0000008100817304 */ /* 0x000e620000202000 */
[----:B------:R-:W-:Y:S02]  /*2e80*/  F2FP.BF16.F32.PACK_AB R113, RZ, R119 ;  /* 0x00000077ff71723e */ /* 0x000fe400000010ff */
[----:B------:R-:W-:Y:S02]  /*2e90*/  SHF.L.U64.HI R117, R2, 0x10, RZ ;  /* 0x0000001002757819 */ /* 0x000fe400000102ff */
[----:B------:R-:W-:Y:S01]  /*2ea0*/  @P0 FMNMX R5, R5, |R142|, !PT ;  /* 0x4000008e05050209 */ /* 0x000fe20007800000 */
[----:B------:R-:W-:Y:S01]  /*2eb0*/  @P1 FMUL R142, R142, R3 ;  /* 0x000000038e8e1220 */ /* 0x000fe20000400000 */
[----:B------:R-:W-:Y:S01]  /*2ec0*/  PRMT R112, R113, 0x5410, R2 ;  /* 0x0000541071707816 */ /* 0x000fe20000000002 */
[----:B------:R-:W2:Y:S01]  /*2ed0*/  F2F.BF16.F32 R127, R127 ;  /* 0x0000007f007f7304 */ /* 0x000ea20000202000 */
[----:B---3--:R-:W-:-:S02]  /*2ee0*/  LOP3.LUT R117, R117, R128, RZ, 0xfc, !PT ;  /* 0x0000008075757212 */ /* 0x008fc400078efcff */
[----:B------:R-:W-:Y:S02]  /*2ef0*/  SHF.L.U32 R130, R130, 0x10, RZ ;  /* 0x0000001082827819 */ /* 0x000fe400000006ff */
[----:B------:R-:W-:Y:S01]  /*2f00*/  @P0 FMNMX R5, R5, |R135|, !PT ;  /* 0x4000008705050209 */ /* 0x000fe20007800000 */
[----:B------:R-:W-:Y:S01]  /*2f10*/  @P1 FMUL R135, R135, R3 ;  /* 0x0000000387871220 */ /* 0x000fe20000400000 */
[----:B------:R-:W-:Y:S01]  /*2f20*/  F2FP.BF16.F32.PACK_AB R2, RZ, R121 ;  /* 0x00000079ff02723e */ /* 0x000fe200000010ff */
[----:B------:R-:W3:Y:S01]  /*2f30*/  F2F.BF16.F32 R138, R138 ;  /* 0x0000008a008a7304 */ /* 0x000ee20000202000 */
[----:B----4-:R-:W-:Y:S02]  /*2f40*/  LOP3.LUT R147, R147, R164, RZ, 0xfc, !PT ;  /* 0x000000a493937212 */ /* 0x010fe400078efcff */
[----:B------:R-:W-:Y:S02]  /*2f50*/  SHF.L.U32 R118, R118, 0x10, RZ ;  /* 0x0000001076767819 */ /* 0x000fe400000006ff */
[----:B------:R-:W-:-:S02]  /*2f60*/  LOP3.LUT R113, R117, R130, RZ, 0xfc, !PT ;  /* 0x0000008275717212 */ /* 0x000fc400078efcff */
[----:B------:R-:W-:Y:S01]  /*2f70*/  @P0 FMNMX R5, R5, |R144|, !PT ;  /* 0x4000009005050209 */ /* 0x000fe20007800000 */
[----:B------:R-:W-:Y:S01]  /*2f80*/  @P1 FMUL R144, R144, R3 ;  /* 0x0000000390901220 */ /* 0x000fe20000400000 */
[----:B------:R-:W-:Y:S01]  /*2f90*/  F2FP.BF16.F32.PACK_AB R117, RZ, R123 ;  /* 0x0000007bff75723e */ /* 0x000fe200000010ff */
[----:B------:R-:W-:Y:S01]  /*2fa0*/  F2F.BF16.F32 R142, R142 ;  /* 0x0000008e008e7304 */ /* 0x000fe20000202000 */
[----:B------:R-:W-:Y:S02]  /*2fb0*/  LOP3.LUT R2, R2, 0xffff, RZ, 0xc0, !PT ;  /* 0x0000ffff02027812 */ /* 0x000fe400078ec0ff */
[----:B------:R-:W-:Y:S02]  /*2fc0*/  LOP3.LUT R111, R147, R118, RZ, 0xfc, !PT ;  /* 0x00000076936f7212 */ /* 0x000fe400078efcff */
[----:B------:R-:W-:Y:S01]  /*2fd0*/  @P0 FMNMX R5, R5, |R137|, !PT ;  /* 0x4000008905050209 */ /* 0x000fe20007800000 */
[----:B------:R-:W-:Y:S01]  /*2fe0*/  @P1 FMUL R137, R137, R3 ;  /* 0x0000000389891220 */ /* 0x000fe20000400000 */
[----:B------:R-:W-:-:S02]  /*2ff0*/  SHF.L.U64.HI R118, R2, 0x10, RZ ;  /* 0x0000001002767819 */ /* 0x000fc400000102ff */
[----:B------:R-:W-:Y:S02]  /*3000*/  PRMT R116, R117, 0x5410, R2 ;  /* 0x0000541075747816 */ /* 0x000fe40000000002 */
[----:B------:R-:W-:Y:S01]  /*3010*/  F2FP.BF16.F32.PACK_AB R2, RZ, R136 ;  /* 0x00000088ff02723e */ /* 0x000fe200000010ff */
[----:B------:R-:W-:Y:S01]  /*3020*/  F2F.BF16.F32 R137, R137 ;  /* 0x0000008900897304 */ /* 0x000fe20000202000 */
[----:B------:R-:W-:Y:S01]  /*3030*/  @P0 FMNMX R5, R5, |R146|, !PT ;  /* 0x4000009205050209 */ /* 0x000fe20007800000 */
[----:B------:R-:W-:Y:S01]  /*3040*/  @P1 FMUL R146, R146, R3 ;  /* 0x0000000392921220 */ /* 0x000fe20000400000 */
[----:B------:R-:W-:Y:S02]  /*3050*/  LOP3.LUT R118, R118, R125, RZ, 0xfc, !PT ;  /* 0x0000007d76767212 */ /* 0x000fe400078efcff */
[----:B0-----:R-:W-:Y:S02]  /*3060*/  SHF.L.U32 R143, R143, 0x10, RZ ;  /* 0x000000108f8f7819 */ /* 0x001fe400000006ff */
[----:B------:R-:W-:Y:S01]  /*3070*/  F2FP.BF16.F32.PACK_AB R119, RZ, R134 ;  /* 0x00000086ff77723e */ /* 0x000fe200000010ff */
[----:B------:R-:W-:Y:S01]  /*3080*/  F2F.BF16.F32 R146, R146 ;  /* 0x0000009200927304 */ /* 0x000fe20000202000 */
[----:B------:R-:W-:-:S02]  /*3090*/  LOP3.LUT R2, R2, 0xffff, RZ, 0xc0, !PT ;  /* 0x0000ffff02027812 */ /* 0x000fc400078ec0ff */
[----:B------:R-:W-:Y:S01]  /*30a0*/  @P0 FMNMX R5, R5, |R139|, !PT ;  /* 0x4000008b05050209 */ /* 0x000fe20007800000 */
[----:B------:R-:W-:Y:S01]  /*30b0*/  @P1 FMUL R139, R139, R3 ;  /* 0x000000038b8b1220 */ /* 0x000fe20000400000 */
[----:B------:R-:W-:Y:S02]  /*30c0*/  LOP3.LUT R117, R118, R143, RZ, 0xfc, !PT ;  /* 0x0000008f76757212 */ /* 0x000fe400078efcff */
[----:B------:R-:W-:Y:S02]  /*30d0*/  SHF.L.U64.HI R120, R2, 0x10, RZ ;  /* 0x0000001002787819 */ /* 0x000fe400000102ff */
[----:B------:R-:W-:Y:S02]  /*30e0*/  PRMT R118, R119, 0x5410, R2 ;  /* 0x0000541077767816 */ /* 0x000fe40000000002 */
[----:B------:R-:W-:Y:S02]  /*30f0*/  F2FP.BF16.F32.PACK_AB R2, RZ, R140 ;  /* 0x0000008cff02723e */ /* 0x000fe400000010ff */
[----:B------:R-:W-:Y:S01]  /*3100*/  @P0 FMNMX R5, R5, |R148|, !PT ;  /* 0x4000009405050209 */ /* 0x000fe20007800000 */
[----:B------:R-:W-:Y:S01]  /*3110*/  @P1 FMUL R148, R148, R3 ;  /* 0x0000000394941220 */ /* 0x000fe20000400000 */
[----:B------:R-:W-:-:S02]  /*3120*/  F2FP.BF16.F32.PACK_AB R121, RZ, R131 ;  /* 0x00000083ff79723e */ /* 0x000fc400000010ff */
[----:B------:R-:W-:Y:S02]  /*3130*/  LOP3.LUT R2, R2, 0xffff, RZ, 0xc0, !PT ;  /* 0x0000ffff02027812 */ /* 0x000fe400078ec0ff */
[----:B------:R-:W-:Y:S01]  /*3140*/  @P0 FMNMX R5, R5, |R141|, !PT ;  /* 0x4000008d05050209 */ /* 0x000fe20007800000 */
[----:B------:R-:W-:Y:S01]  /*3150*/  @P1 FMUL R141, R141, R3 ;  /* 0x000000038d8d1220 */ /* 0x000fe20000400000 */
[----:B-1----:R-:W-:Y:S02]  /*3160*/  LOP3.LUT R129, R120, R129, RZ, 0xfc, !PT ;  /* 0x0000008178817212 */ /* 0x002fe400078efcff */
[----:B------:R-:W-:Y:S02]  /*3170*/  PRMT R120, R121, 0x5410, R2 ;  /* 0x0000541079787816 */ /* 0x000fe40000000002 */
[----:B------:R-:W-:Y:S01]  /*3180*/  SHF.L.U64.HI R2, R2, 0x10, RZ ;  /* 0x0000001002027819 */ /* 0x000fe200000102ff */
[----:B------:R-:W0:Y:S01]  /*3190*/  F2F.BF16.F32 R141, R141 ;  /* 0x0000008d008d7304 */ /* 0x000e220000202000 */
[----:B------:R-:W-:Y:S01]  /*31a0*/  @P0 FMNMX R5, R5, |R0|, !PT ;  /* 0x4000000005050209 */ /* 0x000fe20007800000 */
[----:B------:R-:W-:Y:S01]  /*31b0*/  @P1 FMUL R0, R0, R3 ;  /* 0x0000000300001220 */ /* 0x000fe20000400000 */
[----:B--2---:R-:W-:-:S02]  /*31c0*/  LOP3.LUT R121, R2, R127, RZ, 0xfc, !PT ;  /* 0x0000007f02797212 */ /* 0x004fc400078efcff */
[----:B------:R-:W1:Y:S01]  /*31d0*/  LDC.64 R126, c[0x0][0x258] ;  /* 0x00009600ff7e7b82 */ /* 0x000e620000000a00 */
[----:B------:R-:W-:Y:S02]  /*31e0*/  F2FP.BF16.F32.PACK_AB R2, RZ, R144 ;  /* 0x00000090ff02723e */ /* 0x000fe400000010ff */
[----:B------:R-:W2:Y:S01]  /*31f0*/  F2F.BF16.F32 R0, R0 ;  /* 0x0000000000007304 */ /* 0x000ea20000202000 */
[----:B------:R-:W-:Y:S02]  /*3200*/  F2FP.BF16.F32.PACK_AB R122, RZ, R148 ;  /* 0x00000094ff7a723e */ /* 0x000fe400000010ff */
[----:B---3--:R-:W-:Y:S02]  /*3210*/  SHF.L.U32 R138, R138, 0x10, RZ ;  /* 0x000000108a8a7819 */ /* 0x008fe400000006ff */
[----:B------:R-:W-:Y:S02]  /*3220*/  F2FP.BF16.F32.PACK_AB R123, RZ, R135 ;  /* 0x00000087ff7b723e */ /* 0x000fe400000010ff */
[----:B------:R-:W-:-:S02]  /*3230*/  LOP3.LUT R2, R2, 0xffff, RZ, 0xc0, !PT ;  /* 0x0000ffff02027812 */ /* 0x000fc400078ec0ff */
[----:B------:R-:W-:Y:S02]  /*3240*/  LOP3.LUT R124, R122, 0xffff, RZ, 0xc0, !PT ;  /* 0x0000ffff7a7c7812 */ /* 0x000fe400078ec0ff */
[----:B------:R-:W-:Y:S02]  /*3250*/  LOP3.LUT R119, R129, R138, RZ, 0xfc, !PT ;  /* 0x0000008a81777212 */ /* 0x000fe400078efcff */
[----:B------:R-:W-:Y:S02]  /*3260*/  SHF.L.U64.HI R128, R2, 0x10, RZ ;  /* 0x0000001002807819 */ /* 0x000fe400000102ff */
[----:B------:R-:W-:Y:S02]  /*3270*/  PRMT R122, R123, 0x5410, R2 ;  /* 0x000054107b7a7816 */ /* 0x000fe40000000002 */
[----:B------:R-:W-:Y:S02]  /*3280*/  SHF.L.U64.HI R2, R124, 0x10, RZ ;  /* 0x000000107c027819 */ /* 0x000fe400000102ff */
[----:B------:R-:W-:-:S02]  /*3290*/  LOP3.LUT R129, R4, 0x7f, RZ, 0xc0, !PT ;  /* 0x0000007f04817812 */ /* 0x000fc400078ec0ff */
[----:B------:R-:W-:Y:S02]  /*32a0*/  F2FP.BF16.F32.PACK_AB R125, RZ, R139 ;  /* 0x0000008bff7d723e */ /* 0x000fe400000010ff */
[----:B0-----:R-:W-:Y:S01]  /*32b0*/  LOP3.LUT R141, R2, R141, RZ, 0xfc, !PT ;  /* 0x0000008d028d7212 */ /* 0x001fe200078efcff */
[----:B------:R-:W-:Y:S01]  /*32c0*/  IMAD R2, R6, 0x600, R129 ;  /* 0x0000060006027824 */ /* 0x000fe200078e0281 */
[----:B------:R-:W-:Y:S01]  /*32d0*/  LOP3.LUT R137, R128, R137, RZ, 0xfc, !PT ;  /* 0x0000008980897212 */ /* 0x000fe200078efcff */
[----:B-1----:R-:W-:Y:S01]  /*32e0*/  IMAD.WIDE.U32 R128, R152, 0x8, R126 ;  /* 0x0000000898807825 */ /* 0x002fe200078e007e */
[----:B------:R-:W-:Y:S02]  /*32f0*/  SHF.L.U32 R146, R146, 0x10, RZ ;  /* 0x0000001092927819 */ /* 0x000fe400000006ff */
[----:B--2---:R-:W-:Y:S02]  /*3300*/  SHF.L.U32 R0, R0, 0x10, RZ ;  /* 0x0000001000007819 */ /* 0x004fe400000006ff */
[----:B------:R-:W-:Y:S01]  /*3310*/  PRMT R124, R125, 0x5410, R124 ;  /* 0x000054107d7c7816 */ /* 0x000fe2000000007c */
[----:B------:R-:W-:Y:S01]  /*3320*/  STG.E.64 desc[UR4][R128.64], R104 ;  /* 0x0000006880007986 */ /* 0x000fe2000c101b04 */
[----:B------:R-:W-:-:S02]  /*3330*/  IADD3 R131, R152, 0x80, RZ ;  /* 0x0000008098837810 */ /* 0x000fc40007ffe0ff */
[----:B------:R-:W-:Y:S02]  /*3340*/  LOP3.LUT R123, R137, R146, RZ, 0xfc, !PT ;  /* 0x00000092897b7212 */ /* 0x000fe400078efcff */
[----:B------:R-:W-:Y:S01]  /*3350*/  LOP3.LUT R125, R141, R0, RZ, 0xfc, !PT ;  /* 0x000000008d7d7212 */ /* 0x000fe200078efcff */
[--C-:B------:R-:W-:Y:S01]  /*3360*/  IMAD.WIDE.U32 R130, R131, 0x8, R126.reuse ;  /* 0x0000000883827825 */ /* 0x100fe200078e007e */
[----:B------:R-:W-:Y:S02]  /*3370*/  IADD3 R135, R152, 0x100, RZ ;  /* 0x0000010098877810 */ /* 0x000fe40007ffe0ff */
[----:B------:R-:W-:Y:S02]  /*3380*/  SHF.L.U32 R142, R142, 0x10, RZ ;  /* 0x000000108e8e7819 */ /* 0x000fe400000006ff */
        /* <DEDUP_REMOVED lines=12> */
[----:B------:R-:W-:Y:S01]  /*3450*/  LEA R146, P0, R153, UR10, 0x3 ;  /* 0x0000000a99927c11 */ /* 0x000fe2000f8018ff */
[----:B------:R-:W-:Y:S01]  /*3460*/  IMAD.WIDE.U32 R138, R139, 0x8, R126 ;  /* 0x000000088b8a7825 */ /* 0x000fe200078e007e */
[----:B------:R-:W-:-:S02]  /*3470*/  LOP3.LUT R121, R121, R142, RZ, 0xfc, !PT ;  /* 0x0000008e79797212 */ /* 0x000fc400078efcff */
[C---:B------:R-:W-:Y:S01]  /*3480*/  IADD3 R0, R2.reuse, 0x500, RZ ;  /* 0x0000050002007810 */ /* 0x040fe20007ffe0ff */
[--C-:B------:R-:W-:Y:S01]  /*3490*/  IMAD.WIDE.U32 R142, R143, 0x8, R126.reuse ;  /* 0x000000088f8e7825 */ /* 0x100fe200078e007e */
[----:B------:R-:W-:Y:S02]  /*34a0*/  IADD3 R2, R2, 0x580, RZ ;  /* 0x0000058002027810 */ /* 0x000fe40007ffe0ff */
[----:B------:R-:W-:Y:S01]  /*34b0*/  IADD3 R6, R6, UR7, RZ ;  /* 0x0000000706067c10 */ /* 0x000fe2000fffe0ff */
[--C-:B------:R-:W-:Y:S01]  /*34c0*/  IMAD.WIDE.U32 R140, R141, 0x8, R126.reuse ;  /* 0x000000088d8c7825 */ /* 0x100fe200078e007e */
[----:B0-----:R-:W-:Y:S01]  /*34d0*/  LEA R108, P2, R2, UR10, 0x3 ;  /* 0x0000000a026c7c11 */ /* 0x001fe2000f8418ff */
[----:B------:R1:W-:Y:S02]  /*34e0*/  STG.E.64 desc[UR4][R142.64], R114 ;  /* 0x000000728e007986 */ /* 0x0003e4000c101b04 */
[----:B------:R-:W-:Y:S01]  /*34f0*/  IMAD.WIDE.U32 R126, R147, 0x8, R126 ;  /* 0x00000008937e7825 */ /* 0x000fe200078e007e */
[----:B------:R-:W-:Y:S01]  /*3500*/  LEA.HI.X R147, R153, UR11, RZ, 0x3, P0 ;  /* 0x0000000b99937c11 */ /* 0x000fe200080f1cff */
[----:B------:R1:W-:Y:S01]  /*3510*/  STG.E.64 desc[UR4][R144.64], R106 ;  /* 0x0000006a90007986 */ /* 0x0003e2000c101b04 */
[----:B------:R-:W-:-:S02]  /*3520*/  LEA R104, P0, R0, UR10, 0x3 ;  /* 0x0000000a00687c11 */ /* 0x000fc4000f8018ff */
[----:B------:R-:W-:Y:S01]  /*3530*/  LEA.HI.X R109, R2, UR11, RZ, 0x3, P2 ;  /* 0x0000000b026d7c11 */ /* 0x000fe200090f1cff */
[----:B------:R1:W-:Y:S01]  /*3540*/  STG.E.64 desc[UR4][R146.64], R112 ;  /* 0x0000007092007986 */ /* 0x0003e2000c101b04 */
[----:B------:R-:W-:Y:S02]  /*3550*/  LEA.HI.X R105, R0, UR11, RZ, 0x3, P0 ;  /* 0x0000000b00697c11 */ /* 0x000fe400080f1cff */
[----:B------:R-:W-:Y:S01]  /*3560*/  ISETP.GE.AND P0, PT, R6, UR14, PT ;  /* 0x0000000e06007c0c */ /* 0x000fe2000bf06270 */
[----:B------:R1:W-:Y:S01]  /*3570*/  STG.E.64 desc[UR4][R138.64], R116 ;  /* 0x000000748a007986 */ /* 0x0003e2000c101b04 */
[----:B------:R-:W-:-:S03]  /*3580*/  LOP3.LUT P2, RZ, R7, 0xff, RZ, 0xc0, !PT ;  /* 0x000000ff07ff7812 */ /* 0x000fc6000784c0ff */
[----:B------:R1:W-:Y:S01]  /*3590*/  STG.E.64 desc[UR4][R140.64], R118 ;  /* 0x000000768c007986 */ /* 0x0003e2000c101b04 */
[----:B------:R-:W-:-:S03]  /*35a0*/  SEL R7, RZ, 0x1, P2 ;  /* 0x00000001ff077807 */ /* 0x000fc60001000000 */
[----:B------:R1:W-:Y:S04]  /*35b0*/  STG.E.64 desc[UR4][R126.64], R120 ;  /* 0x000000787e007986 */ /* 0x0003e8000c101b04 */
[----:B------:R1:W-:Y:S04]  /*35c0*/  STG.E.64 desc[UR4][R104.64], R122 ;  /* 0x0000007a68007986 */ /* 0x0003e8000c101b04 */
[----:B------:R1:W-:Y:S01]  /*35d0*/  STG.E.64 desc[UR4][R108.64], R124 ;  /* 0x0000007c6c007986 */ /* 0x0003e2000c101b04 */
[----:B------:R-:W-:Y:S05]  /*35e0*/  @!P0 BRA `(.L_x_9005) ;  /* 0xffffffcc00608947 */ /* 0x000fea000383ffff */
.L_x_8997:
        /* <DEDUP_REMOVED lines=15> */
.L_x_9030:
[----:B------:R-:W-:Y:S01]  /*36e0*/  LOP3.LUT P0, RZ, R4, 0x1f, RZ, 0xc0, !PT ;  /* 0x0000001f04ff7812 */ /* 0x000fe2000780c0ff */
[----:B------:R-:W-:Y:S05]  /*36f0*/  WARPSYNC.ALL ;  /* 0x0000000000007948 */ /* 0x000fea0003800000 */
[----:B0-2---:R-:W-:Y:S01]  /*3700*/  FMNMX R9, R9, R6, !PT ;  /* 0x0000000609097209 */ /* 0x005fe20007800000 */
[----:B------:R-:W-:Y:S06]  /*3710*/  BSSY B0, `(.L_x_9008) ;  /* 0x000001a000007945 */ /* 0x000fec0003800000 */
[----:B------:R-:W0:Y:S01]  /*3720*/  @!P0 S2R R2, SR_CgaCtaId ;  /* 0x0000000000028919 */ /* 0x000e220000008800 */
[----:B------:R-:W-:-:S02]  /*3730*/  @!P0 MOV R5, 0x400 ;  /* 0x0000040000058802 */ /* 0x000fc40000000f00 */
[----:B------:R-:W-:-:S04]  /*3740*/  @!P0 SHF.R.U32.HI R0, RZ, 0x3, R4 ;  /* 0x00000003ff008819 */ /* 0x000fc80000011604 */
[----:B------:R-:W-:Y:S02]  /*3750*/  @!P0 LOP3.LUT R0, R0, 0x1ffffffc, RZ, 0xc0, !PT ;  /* 0x1ffffffc00008812 */ /* 0x000fe400078ec0ff */
[----:B0-----:R-:W-:Y:S02]  /*3760*/  @!P0 LEA R5, R2, R5, 0x18 ;  /* 0x0000000502058211 */ /* 0x001fe400078ec0ff */
[----:B------:R-:W-:Y:S02]  /*3770*/  SHF.R.U32.HI R2, RZ, 0x5, R4 ;  /* 0x00000005ff027819 */ /* 0x000fe40000011604 */
[----:B------:R-:W-:Y:S01]  /*3780*/  @!P0 IADD3 R0, R0, R5, RZ ;  /* 0x0000000500008210 */ /* 0x000fe20007ffe0ff */
        /* <DEDUP_REMOVED lines=17> */
.L_x_9033:
[----:B0-2---:R-:W-:-:S07]  /*38a0*/  FMNMX R5, R5, R2, !PT ;  /* 0x0000000205057209 */ /* 0x005fce0007800000 */
.L_x_9009:
[----:B------:R-:W-:Y:S05]  /*38b0*/  BSYNC B0 ;  /* 0x0000000000007941 */ /* 0x000fea0003800000 */
.L_x_9008:
[----:B------:R-:W-:Y:S01]  /*38c0*/  ISETP.NE.AND P0, PT, R4, RZ, PT ;  /* 0x000000ff0400720c */ /* 0x000fe20003f05270 */
[----:B------:R-:W-:-:S12]  /*38d0*/  BSSY B0, `(.L_x_9006) ;  /* 0x0000004000007945 */ /* 0x000fd80003800000 */
[----:B------:R-:W-:Y:S05]  /*38e0*/  @P0 BRA `(.L_x_9011) ;  /* 0x0000000000080947 */ /* 0x000fea0003800000 */
[----:B------:R-:W0:Y:S02]  /*38f0*/  LDC.64 R6, c[0x0][0x288] ;  /* 0x0000a200ff067b82 */ /* 0x000e240000000a00 */
[----:B0-----:R0:W-:Y:S02]  /*3900*/  REDG.E.MAX.S32.STRONG.GPU desc[UR4][R6.64], R5 ;  /* 0x000000050600798e */ /* 0x0011e4000d10e384 */
.L_x_9011:
[----:B------:R-:W-:Y:S05]  /*3910*/  BSYNC B0 ;  /* 0x0000000000007941 */ /* 0x000fea0003800000 */
.L_x_9006:
        /* <DEDUP_REMOVED lines=13> */
[----:B01----:R-:W-:Y:S05]  /*39f0*/  CALL.REL.NOINC `($__internal_115_$__cuda_sm20_rcp_rn_f32_slowpath) ;  /* 0x0000000c00907944 */ /* 0x003fea0003c00000 */
[----:B------:R-:W-:Y:S05]  /*3a00*/  BRA `(.L_x_9013) ;  /* 0x0000000000107947 */ /* 0x000fea0003800000 */
.L_x_9012:
[----:B------:R-:W2:Y:S02]  /*3a10*/  MUFU.RCP R0, R3 ;  /* 0x0000000300007308 */ /* 0x000ea40000001000 */
[----:B--2---:R-:W-:-:S04]  /*3a20*/  FFMA R2, R0, R3, -1 ;  /* 0xbf80000000027423 */ /* 0x004fc80000000003 */
[----:B------:R-:W-:-:S04]  /*3a30*/  FADD.FTZ R163, -R2, -RZ ;  /* 0x800000ff02a37221 */ /* 0x000fc80000010100 */
[----:B------:R-:W-:-:S07]  /*3a40*/  FFMA R163, R0, R163, R0 ;  /* 0x000000a300a37223 */ /* 0x000fce0000000000 */
.L_x_9013:
[----:B------:R-:W2:Y:S02]  /*3a50*/  LDC.64 R2, c[0x0][0x280] ;  /* 0x0000a000ff027b82 */ /* 0x000ea40000000a00 */
[----:B--2---:R-:W-:Y:S01]  /*3a60*/  STG.E desc[UR4][R2.64], R163 ;  /* 0x000000a302007986 */ /* 0x004fe2000c101904 */
[----:B------:R-:W-:Y:S05]  /*3a70*/  EXIT ;  /* 0x000000000000794d */ /* 0x000fea0003800000 */
.L_x_8998:
[----:B------:R-:W-:Y:S01]  /*3a80*/  HFMA2.MMA R157, -RZ, RZ, 0, 5.9604644775390625e-08 ;  /* 0x00000001ff9d7435 */ /* 0x000fe200000001ff */
[----:B------:R-:W-:Y:S02]  /*3a90*/  MOV R164, R0 ;  /* 0x0000000000a47202 */ /* 0x000fe40000000f00 */
[----:B------:R-:W-:Y:S02]  /*3aa0*/  MOV R158, 0x1f ;  /* 0x0000001f009e7802 */ /* 0x000fe40000000f00 */
[----:B------:R-:W-:-:S07]  /*3ab0*/  MOV R155, 0xffffffff ;  /* 0xffffffff009b7802 */ /* 0x000fce0000000f00 */
[----:B-----5:R-:W-:Y:S05]  /*3ac0*/  WARPSYNC.COLLECTIVE R155, `(.L_x_9014) ;  /* 0x000000009b087348 */ /* 0x020fea0003c00000 */
[----:B------:R0:W1:Y:S02]  /*3ad0*/  SHFL.BFLY P1, R163, R164, R157, R158 ;  /* 0x0c00009da4a37389 */ /* 0x000064000002009e */
[----:B01---5:R-:W-:Y:S01]  /*3ae0*/  ENDCOLLECTIVE ;  /* 0x000000000000791b */ /* 0x023fe20003800000 */
.L_x_9014:
[----:B------:R-:W-:Y:S01]  /*3af0*/  HFMA2.MMA R157, -RZ, RZ, 0, 1.1920928955078125e-07 ;  /* 0x00000002ff9d7435 */ /* 0x000fe200000001ff */
[----:B------:R-:W-:-:S05]  /*3b00*/  MOV R159, R163 ;  /* 0x000000a3009f7202 */ /* 0x000fca0000000f00 */
[----:B------:R-:W-:-:S05]  /*3b10*/  FADD R159, R0, R159 ;  /* 0x0000009f009f7221 */ /* 0x000fca0000000000 */
[----:B------:R-:W-:-:S07]  /*3b20*/  MOV R164, R159 ;  /* 0x0000009f00a47202 */ /* 0x000fce0000000f00 */
[----:B------:R-:W-:Y:S05]  /*3b30*/  WARPSYNC.COLLECTIVE R155, `(.L_x_9015) ;  /* 0x000000009b087348 */ /* 0x000fea0003c00000 */
[----:B------:R0:W1:Y:S02]  /*3b40*/  SHFL.BFLY P1, R163, R164, R157, R158 ;  /* 0x0c00009da4a37389 */ /* 0x000064000002009e */
[----:B01----:R-:W-:Y:S01]  /*3b50*/  ENDCOLLECTIVE ;  /* 0x000000000000791b */ /* 0x003fe20003800000 */
.L_x_9015:
[----:B------:R-:W-:Y:S01]  /*3b60*/  HFMA2.MMA R157, -RZ, RZ, 0, 2.384185791015625e-07 ;  /* 0x00000004ff9d7435 */ /* 0x000fe200000001ff */
[----:B------:R-:W-:-:S05]  /*3b70*/  MOV R156, R163 ;  /* 0x000000a3009c7202 */ /* 0x000fca0000000f00 */
[----:B------:R-:W-:-:S05]  /*3b80*/  FADD R160, R159, R156 ;  /* 0x0000009c9fa07221 */ /* 0x000fca0000000000 */
[----:B------:R-:W-:-:S07]  /*3b90*/  MOV R164, R160 ;  /* 0x000000a000a47202 */ /* 0x000fce0000000f00 */
[----:B------:R-:W-:Y:S05]  /*3ba0*/  WARPSYNC.COLLECTIVE R155, `(.L_x_9016) ;  /* 0x000000009b087348 */ /* 0x000fea0003c00000 */
[----:B------:R0:W1:Y:S02]  /*3bb0*/  SHFL.BFLY P1, R163, R164, R157, R158 ;  /* 0x0c00009da4a37389 */ /* 0x000064000002009e */
[----:B01----:R-:W-:Y:S01]  /*3bc0*/  ENDCOLLECTIVE ;  /* 0x000000000000791b */ /* 0x003fe20003800000 */
.L_x_9016:
[----:B------:R-:W-:Y:S01]  /*3bd0*/  HFMA2.MMA R157, -RZ, RZ, 0, 4.76837158203125e-07 ;  /* 0x00000008ff9d7435 */ /* 0x000fe200000001ff */
[----:B------:R-:W-:-:S05]  /*3be0*/  MOV R161, R163 ;  /* 0x000000a300a17202 */ /* 0x000fca0000000f00 */
[----:B------:R-:W-:-:S05]  /*3bf0*/  FADD R161, R160, R161 ;  /* 0x000000a1a0a17221 */ /* 0x000fca0000000000 */
[----:B------:R-:W-:-:S07]  /*3c00*/  MOV R164, R161 ;  /* 0x000000a100a47202 */ /* 0x000fce0000000f00 */
[----:B------:R-:W-:Y:S05]  /*3c10*/  WARPSYNC.COLLECTIVE R155, `(.L_x_9017) ;  /* 0x000000009b087348 */ /* 0x000fea0003c00000 */
[----:B------:R0:W1:Y:S02]  /*3c20*/  SHFL.BFLY P1, R163, R164, R157, R158 ;  /* 0x0c00009da4a37389 */ /* 0x000064000002009e */
[----:B01----:R-:W-:Y:S01]  /*3c30*/  ENDCOLLECTIVE ;  /* 0x000000000000791b */ /* 0x003fe20003800000 */
.L_x_9017:
[----:B------:R-:W-:Y:S01]  /*3c40*/  HFMA2.MMA R157, -RZ, RZ, 0, 9.5367431640625e-07 ;  /* 0x00000010ff9d7435 */ /* 0x000fe200000001ff */
[----:B------:R-:W-:-:S05]  /*3c50*/  MOV R156, R163 ;  /* 0x000000a3009c7202 */ /* 0x000fca0000000f00 */
[----:B------:R-:W-:-:S05]  /*3c60*/  FADD R162, R161, R156 ;  /* 0x0000009ca1a27221 */ /* 0x000fca0000000000 */
[----:B------:R-:W-:-:S07]  /*3c70*/  MOV R164, R162 ;  /* 0x000000a200a47202 */ /* 0x000fce0000000f00 */
[----:B------:R-:W-:Y:S05]  /*3c80*/  WARPSYNC.COLLECTIVE R155, `(.L_x_9018) ;  /* 0x000000009b087348 */ /* 0x000fea0003c00000 */
[----:B------:R0:W1:Y:S02]  /*3c90*/  SHFL.BFLY P1, R163, R164, R157, R158 ;  /* 0x0c00009da4a37389 */ /* 0x000064000002009e */
[----:B01----:R-:W-:Y:S01]  /*3ca0*/  ENDCOLLECTIVE ;  /* 0x000000000000791b */ /* 0x003fe20003800000 */
.L_x_9018:
        /* <DEDUP_REMOVED lines=104> */
.L_x_9019:
[----:B------:R-:W-:Y:S01]  /*4330*/  HFMA2.MMA R157, -RZ, RZ, 0, 1.1920928955078125e-07 ;  /* 0x00000002ff9d7435 */ /* 0x000fe200000001ff */
[----:B------:R-:W-:-:S05]  /*4340*/  MOV R159, R163 ;  /* 0x000000a3009f7202 */ /* 0x000fca0000000f00 */
[----:B------:R-:W-:-:S05]  /*4350*/  FADD R159, R0, R159 ;  /* 0x0000009f009f7221 */ /* 0x000fca0000000000 */
[----:B------:R-:W-:-:S07]  /*4360*/  MOV R164, R159 ;  /* 0x0000009f00a47202 */ /* 0x000fce0000000f00 */
[----:B------:R-:W-:Y:S05]  /*4370*/  WARPSYNC.COLLECTIVE R155, `(.L_x_9020) ;  /* 0x000000009b087348 */ /* 0x000fea0003c00000 */
[----:B------:R0:W1:Y:S02]  /*4380*/  SHFL.BFLY P1, R163, R164, R157, R158 ;  /* 0x0c00009da4a37389 */ /* 0x000064000002009e */
[----:B01----:R-:W-:Y:S01]  /*4390*/  ENDCOLLECTIVE ;  /* 0x000000000000791b */ /* 0x003fe20003800000 */
.L_x_9020:
[----:B------:R-:W-:Y:S01]  /*43a0*/  HFMA2.MMA R157, -RZ, RZ, 0, 2.384185791015625e-07 ;  /* 0x00000004ff9d7435 */ /* 0x000fe200000001ff */
[----:B------:R-:W-:-:S05]  /*43b0*/  MOV R160, R163 ;  /* 0x000000a300a07202 */ /* 0x000fca0000000f00 */
[----:B------:R-:W-:-:S05]  /*43c0*/  FADD R160, R159, R160 ;  /* 0x000000a09fa07221 */ /* 0x000fca0000000000 */
[----:B------:R-:W-:-:S07]  /*43d0*/  MOV R164, R160 ;  /* 0x000000a000a47202 */ /* 0x000fce0000000f00 */
[----:B------:R-:W-:Y:S05]  /*43e0*/  WARPSYNC.COLLECTIVE R155, `(.L_x_9021) ;  /* 0x000000009b087348 */ /* 0x000fea0003c00000 */
[----:B------:R0:W1:Y:S02]  /*43f0*/  SHFL.BFLY P1, R163, R164, R157, R158 ;  /* 0x0c00009da4a37389 */ /* 0x000064000002009e */
[----:B01----:R-:W-:Y:S01]  /*4400*/  ENDCOLLECTIVE ;  /* 0x000000000000791b */ /* 0x003fe20003800000 */
.L_x_9021:
[----:B------:R-:W-:Y:S01]  /*4410*/  HFMA2.MMA R157, -RZ, RZ, 0, 4.76837158203125e-07 ;  /* 0x00000008ff9d7435 */ /* 0x000fe200000001ff */
[----:B------:R-:W-:-:S05]  /*4420*/  MOV R161, R163 ;  /* 0x000000a300a17202 */ /* 0x000fca0000000f00 */
[----:B------:R-:W-:-:S05]  /*4430*/  FADD R161, R160, R161 ;  /* 0x000000a1a0a17221 */ /* 0x000fca0000000000 */
[----:B------:R-:W-:-:S07]  /*4440*/  MOV R164, R161 ;  /* 0x000000a100a47202 */ /* 0x000fce0000000f00 */
[----:B------:R-:W-:Y:S05]  /*4450*/  WARPSYNC.COLLECTIVE R155, `(.L_x_9022) ;  /* 0x000000009b087348 */ /* 0x000fea0003c00000 */
[----:B------:R0:W1:Y:S02]  /*4460*/  SHFL.BFLY P1, R163, R164, R157, R158 ;  /* 0x0c00009da4a37389 */ /* 0x000064000002009e */
[----:B01----:R-:W-:Y:S01]  /*4470*/  ENDCOLLECTIVE ;  /* 0x000000000000791b */ /* 0x003fe20003800000 */
.L_x_9022:
[----:B------:R-:W-:Y:S01]  /*4480*/  HFMA2.MMA R157, -RZ, RZ, 0, 9.5367431640625e-07 ;  /* 0x00000010ff9d7435 */ /* 0x000fe200000001ff */
[----:B------:R-:W-:-:S05]  /*4490*/  MOV R162, R163 ;  /* 0x000000a300a27202 */ /* 0x000fca0000000f00 */
[----:B------:R-:W-:-:S05]  /*44a0*/  FADD R162, R161, R162 ;  /* 0x000000a2a1a27221 */ /* 0x000fca0000000000 */
[----:B------:R-:W-:-:S07]  /*44b0*/  MOV R164, R162 ;  /* 0x000000a200a47202 */ /* 0x000fce0000000f00 */
[----:B------:R-:W-:Y:S05]  /*44c0*/  WARPSYNC.COLLECTIVE R155, `(.L_x_9023) ;  /* 0x000000009b087348 */ /* 0x000fea0003c00000 */
[----:B------:R0:W1:Y:S02]  /*44d0*/  SHFL.BFLY P1, R163, R164, R157, R158 ;  /* 0x0c00009da4a37389 */ /* 0x000064000002009e */
[----:B01----:R-:W-:Y:S01]  /*44e0*/  ENDCOLLECTIVE ;  /* 0x000000000000791b */ /* 0x003fe20003800000 */
.L_x_9023:
[----:B------:R-:W-:Y:S05]  /*44f0*/  BRA `(.L_x_9024) ;  /* 0xffffffc800e07947 */ /* 0x000fea000383ffff */
.L_x_9007:
[----:B------:R-:W-:Y:S01]  /*4500*/  HFMA2.MMA R10, -RZ, RZ, 0, 9.5367431640625e-07 ;  /* 0x00000010ff0a7435 */ /* 0x000fe200000001ff */
[----:B------:R-:W-:Y:S02]  /*4510*/  MOV R8, R5 ;  /* 0x0000000500087202 */ /* 0x000fe40000000f00 */
[----:B------:R-:W-:Y:S02]  /*4520*/  MOV R11, 0x1f ;  /* 0x0000001f000b7802 */ /* 0x000fe40000000f00 */
[----:B------:R-:W-:-:S07]  /*4530*/  MOV R155, 0xffffffff ;  /* 0xffffffff009b7802 */ /* 0x000fce0000000f00 */
[----:B-1---5:R-:W-:Y:S05]  /*4540*/  WARPSYNC.COLLECTIVE R155, `(.L_x_9025) ;  /* 0x000000009b087348 */ /* 0x022fea0003c00000 */
[----:B------:R0:W2:Y:S02]  /*4550*/  SHFL.DOWN P0, R6, R8, R10, R11 ;  /* 0x0800000a08067389 */ /* 0x0000a4000000000b */
[----:B012--5:R-:W-:Y:S01]  /*4560*/  ENDCOLLECTIVE ;  /* 0x000000000000791b */ /* 0x027fe20003800000 */
.L_x_9025:
[----:B------:R-:W-:Y:S01]  /*4570*/  HFMA2.MMA R10, -RZ, RZ, 0, 4.76837158203125e-07 ;  /* 0x00000008ff0a7435 */ /* 0x000fe200000001ff */
[----:B------:R-:W-:-:S04]  /*4580*/  MOV R0, R6 ;  /* 0x0000000600007202 */ /* 0x000fc80000000f00 */
[----:B------:R-:W-:-:S04]  /*4590*/  FMNMX R0, R0, R5, !PT ;  /* 0x0000000500007209 */ /* 0x000fc80007800000 */
[----:B------:R-:W-:-:S07]  /*45a0*/  MOV R8, R0 ;  /* 0x0000000000087202 */ /* 0x000fce0000000f00 */
[----:B------:R-:W-:Y:S05]  /*45b0*/  WARPSYNC.COLLECTIVE R155, `(.L_x_9026) ;  /* 0x000000009b087348 */ /* 0x000fea0003c00000 */
[----:B------:R0:W1:Y:S02]  /*45c0*/  SHFL.DOWN P0, R6, R8, R10, R11 ;  /* 0x0800000a08067389 */ /* 0x000064000000000b */
[----:B01----:R-:W-:Y:S01]  /*45d0*/  ENDCOLLECTIVE ;  /* 0x000000000000791b */ /* 0x003fe20003800000 */
.L_x_9026:
[----:B------:R-:W-:Y:S01]  /*45e0*/  HFMA2.MMA R10, -RZ, RZ, 0, 2.384185791015625e-07 ;  /* 0x00000004ff0a7435 */ /* 0x000fe200000001ff */
[----:B------:R-:W-:-:S04]  /*45f0*/  MOV R7, R6 ;  /* 0x0000000600077202 */ /* 0x000fc80000000f00 */
[----:B------:R-:W-:-:S04]  /*4600*/  FMNMX R7, R0, R7, !PT ;  /* 0x0000000700077209 */ /* 0x000fc80007800000 */
[----:B------:R-:W-:-:S07]  /*4610*/  MOV R8, R7 ;  /* 0x0000000700087202 */ /* 0x000fce0000000f00 */
[----:B------:R-:W-:Y:S05]  /*4620*/  WARPSYNC.COLLECTIVE R155, `(.L_x_9027) ;  /* 0x000000009b087348 */ /* 0x000fea0003c00000 */
[----:B------:R0:W1:Y:S02]  /*4630*/  SHFL.DOWN P0, R6, R8, R10, R11 ;  /* 0x0800000a08067389 */ /* 0x000064000000000b */
[----:B01----:R-:W-:Y:S01]  /*4640*/  ENDCOLLECTIVE ;  /* 0x000000000000791b */ /* 0x003fe20003800000 */
.L_x_9027:
[----:B------:R-:W-:Y:S01]  /*4650*/  HFMA2.MMA R10, -RZ, RZ, 0, 1.1920928955078125e-07 ;  /* 0x00000002ff0a7435 */ /* 0x000fe200000001ff */
[----:B------:R-:W-:-:S04]  /*4660*/  MOV R2, R6 ;  /* 0x0000000600027202 */ /* 0x000fc80000000f00 */
[----:B------:R-:W-:-:S04]  /*4670*/  FMNMX R2, R7, R2, !PT ;  /* 0x0000000207027209 */ /* 0x000fc80007800000 */
[----:B------:R-:W-:-:S07]  /*4680*/  MOV R8, R2 ;  /* 0x0000000200087202 */ /* 0x000fce0000000f00 */
[----:B------:R-:W-:Y:S05]  /*4690*/  WARPSYNC.COLLECTIVE R155, `(.L_x_9028) ;  /* 0x000000009b087348 */ /* 0x000fea0003c00000 */
[----:B------:R0:W1:Y:S02]  /*46a0*/  SHFL.DOWN P0, R6, R8, R10, R11 ;  /* 0x0800000a08067389 */ /* 0x000064000000000b */
[----:B01----:R-:W-:Y:S01]  /*46b0*/  ENDCOLLECTIVE ;  /* 0x000000000000791b */ /* 0x003fe20003800000 */
.L_x_9028:
[----:B------:R-:W-:Y:S01]  /*46c0*/  HFMA2.MMA R10, -RZ, RZ, 0, 5.9604644775390625e-08 ;  /* 0x00000001ff0a7435 */ /* 0x000fe200000001ff */
[----:B------:R-:W-:-:S04]  /*46d0*/  MOV R9, R6 ;  /* 0x0000000600097202 */ /* 0x000fc80000000f00 */
[----:B------:R-:W-:-:S04]  /*46e0*/  FMNMX R9, R2, R9, !PT ;  /* 0x0000000902097209 */ /* 0x000fc80007800000 */
[----:B------:R-:W-:-:S07]  /*46f0*/  MOV R8, R9 ;  /* 0x0000000900087202 */ /* 0x000fce0000000f00 */
[----:B------:R-:W-:Y:S05]  /*4700*/  WARPSYNC.COLLECTIVE R155, `(.L_x_9029) ;  /* 0x000000009b087348 */ /* 0x000fea0003c00000 */
[----:B------:R0:W1:Y:S02]  /*4710*/  SHFL.DOWN P0, R6, R8, R10, R11 ;  /* 0x0800000a08067389 */ /* 0x000064000000000b */
[----:B01----:R-:W-:Y:S01]  /*4720*/  ENDCOLLECTIVE ;  /* 0x000000000000791b */ /* 0x003fe20003800000 */
.L_x_9029:
[----:B------:R-:W-:Y:S05]  /*4730*/  BRA `(.L_x_9030) ;  /* 0xffffffec00e87947 */ /* 0x000fea000383ffff */
.L_x_9010:
[----:B------:R-:W-:Y:S01]  /*4740*/  HFMA2.MMA R10, -RZ, RZ, 0, 1.1920928955078125e-07 ;  /* 0x00000002ff0a7435 */ /* 0x000fe200000001ff */
[----:B--2---:R-:W-:Y:S02]  /*4750*/  MOV R8, R0 ;  /* 0x0000000000087202 */ /* 0x004fe40000000f00 */
[----:B------:R-:W-:Y:S02]  /*4760*/  MOV R11, 0x1f ;  /* 0x0000001f000b7802 */ /* 0x000fe40000000f00 */
[----:B------:R-:W-:-:S07]  /*4770*/  MOV R155, 0xffffffff ;  /* 0xffffffff009b7802 */ /* 0x000fce0000000f00 */
[----:B01---5:R-:W-:Y:S05]  /*4780*/  WARPSYNC.COLLECTIVE R155, `(.L_x_9031) ;  /* 0x000000009b087348 */ /* 0x023fea0003c00000 */
[----:B------:R2:W3:Y:S02]  /*4790*/  SHFL.DOWN P0, R6, R8, R10, R11 ;  /* 0x0800000a08067389 */ /* 0x0004e4000000000b */
[----:B0123-5:R-:W-:Y:S01]  /*47a0*/  ENDCOLLECTIVE ;  /* 0x000000000000791b */ /* 0x02ffe20003800000 */
.L_x_9031:
[----:B------:R-:W-:Y:S01]  /*47b0*/  HFMA2.MMA R10, -RZ, RZ, 0, 5.9604644775390625e-08 ;  /* 0x00000001ff0a7435 */ /* 0x000fe200000001ff */
[----:B------:R-:W-:-:S04]  /*47c0*/  MOV R5, R6 ;  /* 0x0000000600057202 */ /* 0x000fc80000000f00 */
[----:B------:R-:W-:-:S04]  /*47d0*/  FMNMX R5, R5, R0, !PT ;  /* 0x0000000005057209 */ /* 0x000fc80007800000 */
[----:B------:R-:W-:-:S07]  /*47e0*/  MOV R8, R5 ;  /* 0x0000000500087202 */ /* 0x000fce0000000f00 */
[----:B------:R-:W-:Y:S05]  /*47f0*/  WARPSYNC.COLLECTIVE R155, `(.L_x_9032) ;  /* 0x000000009b087348 */ /* 0x000fea0003c00000 */
[----:B------:R0:W1:Y:S02]  /*4800*/  SHFL.DOWN P0, R6, R8, R10, R11 ;  /* 0x0800000a08067389 */ /* 0x000064000000000b */
[----:B01----:R-:W-:Y:S01]  /*4810*/  ENDCOLLECTIVE ;  /* 0x000000000000791b */ /* 0x003fe20003800000 */
.L_x_9032:
[----:B------:R-:W-:Y:S01]  /*4820*/  MOV R2, R6 ;  /* 0x0000000600027202 */ /* 0x000fe20000000f00 */
[----:B------:R-:W-:Y:S06]  /*4830*/  BRA `(.L_x_9033) ;  /* 0xfffffff000187947 */ /* 0x000fec000383ffff */
        .weak           $__internal_115_$__cuda_sm20_rcp_rn_f32_slowpath
        .type           $__internal_115_$__cuda_sm20_rcp_rn_f32_slowpath,@function
        .size           $__internal_115_$__cuda_sm20_rcp_rn_f32_slowpath,(.L_x_14451 - $__internal_115_$__cuda_sm20_rcp_rn_f32_slowpath)
$__internal_115_$__cuda_sm20_rcp_rn_f32_slowpath:
        /* <DEDUP_REMOVED lines=15> */
.L_x_9035:
        /* <DEDUP_REMOVED lines=14> */
[----:B------:R-:W-:-:S04]  /*4a10*/  LOP3.LUT R164, R164, 0x800000, RZ, 0xfc, !PT ;  /* 0x00800000a4a47812 */ /* 0x000fc800078efcff */
[----:B------:R-:W-:-:S05]  /*4a20*/  SHF.R.U32.HI R161, RZ, R161, R164 ;  /* 0x000000a1ffa17219 */ /* 0x000fca00000116a4 */
[----:B------:R-:W-:-:S04]  /*4a30*/  SHF.L.U32 R165, R162, R163, RZ ;  /* 0x000000a3a2a57219 */ /* 0x000fc800000006ff */
        /* <DEDUP_REMOVED lines=16> */
.L_x_9037:
[----:B------:R0:W1:Y:S02]  /*4b40*/  MUFU.RCP R163, R0 ;  /* 0x0000000000a37308 */ /* 0x0000640000001000 */
.L_x_9036:
[----:B------:R-:W-:Y:S05]  /*4b50*/  BSYNC B1 ;  /* 0x0000000000017941 */ /* 0x000fea0003800000 */
.L_x_9034:
[----:B------:R-:W-:Y:S01]  /*4b60*/  HFMA2.MMA R165, -RZ, RZ, 0, 0 ;  /* 0x00000000ffa57435 */ /* 0x000fe200000001ff */
[----:B------:R-:W-:-:S05]  /*4b70*/  MOV R164, R2 ;  /* 0x0000000200a47202 */ /* 0x000fca0000000f00 */
[----:B01----:R-:W-:Y:S05]  /*4b80*/  RET.REL.NODEC R164 `(_ZN18transformer_engine13normalization19ln_fwd_tuned_kernelINS0_13Kernel_traitsIff13__nv_bfloat16fjLj6144ELj1ELj1ELj4ELj16ENS0_18Kernel_traits_baseILj6144EffS3_fjLj128EEEEEEEvNS0_19ForwardKernelParamsE) ;  /* 0xffffffb4a41c7950 */ /* 0x003fea0003c3ffff */
.L_x_9038:
        /* <DEDUP_REMOVED lines=15> */
.L_x_14451:


//--------------------- .text._ZN18transformer_engine13normalization19ln_fwd_tuned_kernelINS0_13Kernel_traitsI13__nv_bfloat16S3_S3_fjLj6144ELj1ELj1ELj4ELj16ENS0_18Kernel_traits_baseILj6144ES3_S3_S3_fjLj128EEEEEEEvNS0_19ForwardKernelParamsE --------------------------
	.section	.text._ZN18transformer_engine13normalization19ln_fwd_tuned_kernelINS0_13Kernel_traitsI13__nv_bfloat16S3_S3_fjLj6144ELj1ELj1ELj4ELj16ENS0_18Kernel_traits_baseILj6144ES3_S3_S3_fjLj128EEEEEEEvNS0_19ForwardKernelParamsE,"ax",@progbits
	.align	128
        .global         _ZN18transformer_engine13normalization19ln_fwd_tuned_kernelINS0_13Kernel_traitsI13__nv_bfloat16S3_S3_fjLj6144ELj1ELj1ELj4ELj16ENS0_18Kernel_traits_baseILj6144ES3_S3_S3_fjLj128EEEEEEEvNS0_19ForwardKernelParamsE
        .type           _ZN18transformer_engine13normalization19ln_fwd_tuned_kernelINS0_13Kernel_traitsI13__nv_bfloat16S3_S3_fjLj6144ELj1ELj1ELj4ELj16ENS0_18Kernel_traits_baseILj6144ES3_S3_S3_fjLj128EEEEEEEvNS0_19ForwardKernelParamsE,@function
        .size           _ZN18transformer_engine13normalization19ln_fwd_tuned_kernelINS0_13Kernel_traitsI13__nv_bfloat16S3_S3_fjLj6144ELj1ELj1ELj4ELj16ENS0_18Kernel_traits_baseILj6144ES3_S3_S3_fjLj128EEEEEEEvNS0_19ForwardKernelParamsE,(.L_x_14452 - _ZN18transformer_engine13normalization19ln_fwd_tuned_kernelINS0_13Kernel_traitsI13__nv_bfloat16S3_S3_fjLj6144ELj1ELj1ELj4ELj16ENS0_18Kernel_traits_baseILj6144ES3_S3_S3_fjLj128EEEEEEEvNS0_19ForwardKernelParamsE)
        .other          _ZN18transformer_engine13normalization19ln_fwd_tuned_kernelINS0_13Kernel_traitsI13__nv_bfloat16S3_S3_fjLj6144ELj1ELj1ELj4ELj16ENS0_18Kernel_traits_baseILj6144ES3_S3_S3_fjLj128EEEEEEEvNS0_19ForwardKernelParamsE,@"STO_CUDA_ENTRY STV_DEFAULT"
_ZN18transformer_engine13normalization19ln_fwd_tuned_kernelINS0_13Kernel_traitsI13__nv_bfloat16S3_S3_fjLj6144ELj1ELj1ELj4ELj16ENS0_18Kernel_traits_baseILj6144ES3_S3_S3_fjLj128EEEEEEEvNS0_19ForwardKernelParamsE:
.text._ZN18transformer_engine13normalization19ln_fwd_tuned_kernelINS0_13Kernel_traitsI13__nv_bfloat16S3_S3_fjLj6144ELj1ELj1ELj4ELj16ENS0_18Kernel_traits_baseILj6144ES3_S3_S3_fjLj128EEEEEEEvNS0_19ForwardKernelParamsE:
[----:B------:R-:W-:Y:S01]  /*0000*/  LDC R1, c[0x0][0x28] ;  /* 0x00000a00ff017b82 */ /* 0x000fe20000000800 */
[----:B------:R-:W-:Y:S01]  /*0010*/  ULDC.U8 UR4, c[0x0][0x294] ;  /* 0x0000a50000047ab9 */ /* 0x000fe20000000000 */
[----:B------:R-:W-:Y:S01]  /*0020*/  ULDC.64 UR6, c[0x0][0x208] ;  /* 0x0000820000067ab9 */ /* 0x000fe20000000a00 */
[----:B------:R-:W-:Y:S01]  /*0030*/  UISETP.NE.AND UP0, UPT, UR4, URZ, UPT ;  /* 0x0000003f0400728c */ /* 0x000fe2000bf05270 */
[----:B------:R-:W0:Y:S01]  /*0040*/  S2R R7, SR_TID.X ;  /* 0x0000000000077919 */ /* 0x000e220000002100 */
[----:B------:R-:W-:Y:S01]  /*0050*/  ULDC.64 UR8, c[0x0][0x238] ;  /* 0x00008e0000087ab9 */ /* 0x000fe20000000a00 */
[----:B------:R-:W-:Y:S01]  /*0060*/  ULDC.64 UR10, c[0x0][0x260] ;  /* 0x00009800000a7ab9 */ /* 0x000fe20000000a00 */
[----:B------:R-:W-:Y:S01]  /*0070*/  UMOV UR5, 0x3f800000 ;  /* 0x3f80000000057882 */ /* 0x000fe20000000000 */
[----:B------:R-:W-:Y:S01]  /*0080*/  ULDC.U8 UR14, c[0x0][0x294] ;  /* 0x0000a500000e7ab9 */ /* 0x000fe20000000000 */
[----:B------:R-:W-:Y:S01]  /*0090*/  PLOP3.LUT P1, PT, PT, PT, UP0, 0x80, 0x0 ;  /* 0x000000000000781c */ /* 0x000fe20003f2f008 */
[----:B------:R-:W-:-:S12]  /*00a0*/  ULDC UR15, c[0x0][0x218] ;  /* 0x00008600000f7ab9 */ /* 0x000fd80000000800 */
[----:B------:R-:W1:Y:S02]  /*00b0*/  @P1 LDC.64 R4, c[0x0][0x270] ;  /* 0x00009c00ff041b82 */ /* 0x000e640000000a00 */
[----:B-1----:R1:W2:Y:S06]  /*00c0*/  @P1 LDG.E R4, desc[UR6][R4.64] ;  /* 0x0000000604041981 */ /* 0x0022ac000c1e1900 */
[----:B------:R-:W1:Y:S01]  /*00d0*/  S2UR UR4, SR_CTAID.X ;  /* 0x00000000000479c3 */ /* 0x000e620000002500 */
[----:B0-----:R-:W-:Y:S01]  /*00e0*/  SHF.L.U32 R0, R7, 0x4, RZ ;  /* 0x0000000407007819 */ /* 0x001fe200000006ff */
[----:B------:R-:W-:-:S03]  /*00f0*/  HFMA2.MMA R6, -RZ, RZ, 0, 0 ;  /* 0x00000000ff067435 */ /* 0x000fc600000001ff */
[----:B------:R-:W-:-:S04]  /*0100*/  LOP3.LUT R0, R0, 0x7f0, RZ, 0xc0, !PT ;  /* 0x000007f000007812 */ /* 0x000fc800078ec0ff */
[C---:B------:R-:W-:Y:S01]  /*0110*/  IADD3 R2, P0, R0.reuse, UR8, RZ ;  /* 0x0000000800027c10 */ /* 0x040fe2000ff1e0ff */
[----:B------:R-:W-:Y:S01]  /*0120*/  ULDC.U8 UR8, c[0x0][0x250] ;  /* 0x0000940000087ab9 */ /* 0x000fe20000000000 */
[----:B------:R-:W-:Y:S02]  /*0130*/  IADD3 R8, P2, R0, UR10, RZ ;  /* 0x0000000a00087c10 */ /* 0x000fe4000ff5e0ff */
[----:B------:R-:W-:Y:S01]  /*0140*/  IADD3.X R3, RZ, UR9, RZ, P0, !PT ;  /* 0x00000009ff037c10 */ /* 0x000fe200087fe4ff */
[----:B------:R-:W-:Y:S01]  /*0150*/  ULDC UR9, c[0x0][0x210] ;  /* 0x0000840000097ab9 */ /* 0x000fe20000000800 */
[----:B------:R-:W-:Y:S01]  /*0160*/  IADD3.X R9, RZ, UR11, RZ, P2, !PT ;  /* 0x0000000bff097c10 */ /* 0x000fe200097fe4ff */
[----:B------:R-:W-:Y:S01]  /*0170*/  ULDC.64 UR10, c[0x0][0x288] ;  /* 0x0000a200000a7ab9 */ /* 0x000fe20000000a00 */
[----:B-1----:R-:W-:Y:S01]  /*0180*/  LEA.HI R5, R7, UR4, RZ, 0x19 ;  /* 0x0000000407057c11 */ /* 0x002fe2000f8fc8ff */
[----:B------:R-:W-:-:S03]  /*0190*/  ULDC UR4, c[0x0][0x218] ;  /* 0x0000860000047ab9 */ /* 0x000fc60000000800 */
[----:B------:R-:W-:Y:S02]  /*01a0*/  ISETP.GE.AND P0, PT, R5, UR4, PT ;  /* 0x0000000405007c0c */ /* 0x000fe4000bf06270 */
[----:B--2---:R-:W-:-:S11]  /*01b0*/  @P1 R2UR UR5, R4 ;  /* 0x00000000040512ca */ /* 0x004fd600000e0000 */
        /* <DEDUP_REMOVED lines=15> */
.L_x_9047:
[----:B-1----:R-:W1:Y:S01]  /*02b0*/  LDC.64 R84, c[0x0][0x220] ;  /* 0x00008800ff547b82 */ /* 0x002e620000000a00 */
[----:B------:R-:W-:-:S05]  /*02c0*/  LOP3.LUT R0, R7, 0x7f, RZ, 0xc0, !PT ;  /* 0x0000007f07007812 */ /* 0x000fca00078ec0ff */
[----:B0-----:R-:W-:-:S04]  /*02d0*/  IMAD R3, R5, 0x300, R0 ;  /* 0x0000030005037824 */ /* 0x001fc800078e0200 */
        /* <DEDUP_REMOVED lines=34> */
[----:B---3--:R-:W-:-:S02]  /*0500*/  PRMT R93, R68, 0x7632, R93 ;  /* 0x00007632445d7816 */ /* 0x008fc4000000005d */
        /* <DEDUP_REMOVED lines=91> */
[C---:B------:R-:W-:Y:S02]  /*0ac0*/  PRMT R74, R85.reuse, 0x7632, R74 ;  /* 0x00007632554a7816 */ /* 0x040fe4000000004a */
[----:B------:R-:W-:Y:S01]  /*0ad0*/  SHF.L.U32 R85, R85, 0x10, RZ ;  /* 0x0000001055557819 */ /* 0x000fe200000006ff */
[----:B------:R-:W-:Y:S01]  /*0ae0*/  FADD R79, R84, R79 ;  /* 0x0000004f544f7221 */ /* 0x000fe20000000000 */
[----:B------:R-:W-:-:S03]  /*0af0*/  SHF.L.U32 R74, R74, 0x10, RZ ;  /* 0x000000104a4a7819 */ /* 0x000fc600000006ff */
[----:B------:R-:W-:-:S04]  /*0b00*/  FADD R76, R72, R79 ;  /* 0x0000004f484c7221 */ /* 0x000fc80000000000 */
[--C-:B------:R-:W-:Y:S01]  /*0b10*/  FADD R79, R85, R76.reuse ;  /* 0x0000004c554f7221 */ /* 0x100fe20000000000 */
[C---:B------:R-:W-:Y:S02]  /*0b20*/  PRMT R76, R86.reuse, 0x7632, R76 ;  /* 0x00007632564c7816 */ /* 0x040fe4000000004c */
[----:B------:R-:W-:Y:S01]  /*0b30*/  SHF.L.U32 R86, R86, 0x10, RZ ;  /* 0x0000001056567819 */ /* 0x000fe200000006ff */
[----:B------:R-:W-:Y:S01]  /*0b40*/  FADD R79, R74, R79 ;  /* 0x0000004f4a4f7221 */ /* 0x000fe20000000000 */
[----:B------:R-:W-:-:S03]  /*0b50*/  SHF.L.U32 R76, R76, 0x10, RZ ;  /* 0x000000104c4c7819 */ /* 0x000fc600000006ff */
        /* <DEDUP_REMOVED lines=124> */
.L_x_9066:
        /* <DEDUP_REMOVED lines=12> */
[----:B------:R-:W-:Y:S01]  /*13e0*/  @!P1 IADD3 R90, R90, R94, RZ ;  /* 0x0000005e5a5a9210 */ /* 0x000fe20007ffe0ff */
[----:B------:R-:W-:-:S06]  /*13f0*/  HFMA2.MMA R94, -RZ, RZ, 0, 0 ;  /* 0x00000000ff5e7435 */ /* 0x000fcc00000001ff */
[----:B------:R-:W-:Y:S02]  /*1400*/  @!P1 MOV R94, 0x44c00000 ;  /* 0x44c00000005e9802 */ /* 0x000fe40000000f00 */
[----:B--2---:R-:W-:-:S03]  /*1410*/  @!P0 LEA R79, R96, R79, 0x18 ;  /* 0x0000004f604f8211 */ /* 0x004fc600078ec0ff */
[----:B------:R-:W2:Y:S01]  /*1420*/  SHFL.DOWN PT, R96, R94, 0x2, 0x1f ;  /* 0x08401f005e607f89 */ /* 0x000ea200000e0000 */
[----:B------:R-:W-:Y:S02]  /*1430*/  @!P0 LEA R102, R78, R79, 0x3 ;  /* 0x0000004f4e668211 */ /* 0x000fe400078e18ff */
[----:B------:R-:W-:Y:S01]  /*1440*/  @!P1 IADD3 R78, R81, 0x10, RZ ;  /* 0x00000010514e9810 */ /* 0x000fe20007ffe0ff */
[----:B-1----:R-:W-:-:S05]  /*1450*/  FADD R81, R98, R100 ;  /* 0x0000006462517221 */ /* 0x002fca0000000000 */
[----:B------:R1:W-:Y:S01]  /*1460*/  @!P0 STS.64 [R102], R80 ;  /* 0x0000005066008388 */ /* 0x0003e20000000a00 */
[----:B---3--:R-:W-:Y:S02]  /*1470*/  @!P1 LEA R104, R104, R78, 0x18 ;  /* 0x0000004e68689211 */ /* 0x008fe400078ec0ff */
        /* <DEDUP_REMOVED lines=13> */
[----:B012--5:R-:W-:Y:S05]  /*1550*/  CALL.REL.NOINC `($__internal_116_$__cuda_sm20_rcp_rn_f32_slowpath) ;  /* 0x00000034002c7944 */ /* 0x027fea0003c00000 */
[----:B------:R-:W-:Y:S01]  /*1560*/  MOV R80, R104 ;  /* 0x0000006800507202 */ /* 0x000fe20000000f00 */
[----:B------:R-:W-:Y:S06]  /*1570*/  BRA `(.L_x_9043) ;  /* 0x0000000000107947 */ /* 0x000fec0003800000 */
.L_x_9042:
[----:B------:R-:W3:Y:S02]  /*1580*/  MUFU.RCP R81, R90 ;  /* 0x0000005a00517308 */ /* 0x000ee40000001000 */
[----:B---3--:R-:W-:-:S04]  /*1590*/  FFMA R80, R90, R81, -1 ;  /* 0xbf8000005a507423 */ /* 0x008fc80000000051 */
[----:B------:R-:W-:-:S04]  /*15a0*/  FADD.FTZ R80, -R80, -RZ ;  /* 0x800000ff50507221 */ /* 0x000fc80000010100 */
[----:B------:R-:W-:-:S07]  /*15b0*/  FFMA R80, R81, R80, R81 ;  /* 0x0000005051507223 */ /* 0x000fce0000000051 */
.L_x_9043:
[----:B------:R-:W-:Y:S05]  /*15c0*/  BSYNC B0 ;  /* 0x0000000000007941 */ /* 0x000fea0003800000 */
.L_x_9041:
        /* <DEDUP_REMOVED lines=20> */
[----:B--2--5:R-:W-:Y:S05]  /*1710*/  CALL.REL.NOINC `($__internal_116_$__cuda_sm20_rcp_rn_f32_slowpath) ;  /* 0x0000003000bc7944 */ /* 0x024fea0003c00000 */
[----:B------:R-:W-:Y:S01]  /*1720*/  MOV R80, R104 ;  /* 0x0000006800507202 */ /* 0x000fe20000000f00 */
[----:B------:R-:W-:Y:S06]  /*1730*/  BRA `(.L_x_9046) ;  /* 0x0000000000107947 */ /* 0x000fec0003800000 */
.L_x_9045:
[----:B------:R-:W0:Y:S02]  /*1740*/  MUFU.RCP R80, R98 ;  /* 0x0000006200507308 */ /* 0x000e240000001000 */
[----:B0-----:R-:W-:-:S04]  /*1750*/  FFMA R81, R98, R80, -1 ;  /* 0xbf80000062517423 */ /* 0x001fc80000000050 */
[----:B------:R-:W-:-:S04]  /*1760*/  FADD.FTZ R81, -R81, -RZ ;  /* 0x800000ff51517221 */ /* 0x000fc80000010100 */
[----:B------:R-:W-:-:S07]  /*1770*/  FFMA R80, R80, R81, R80 ;  /* 0x0000005150507223 */ /* 0x000fce0000000050 */
.L_x_9046:
[----:B------:R-:W-:Y:S05]  /*1780*/  BSYNC B0 ;  /* 0x0000000000007941 */ /* 0x000fea0003800000 */
.L_x_9044:
[----:B------:R-:W-:Y:S01]  /*1790*/  FADD R81, R79, -R78 ;  /* 0x8000004e4f517221 */ /* 0x000fe20000000000 */
[----:B------:R-:W-:Y:S01]  /*17a0*/  FMUL R78, R92, R78 ;  /* 0x0000004e5c4e7220 */ /* 0x000fe20000400000 */
[----:B------:R-:W-:Y:S02]  /*17b0*/  ISETP.NE.AND P1, PT, RZ, UR8, PT ;  /* 0x00000008ff007c0c */ /* 0x000fe4000bf25270 */
[----:B------:R-:W-:Y:S01]  /*17c0*/  FMUL R81, R81, R81 ;  /* 0x0000005151517220 */ /* 0x000fe20000400000 */
[C---:B------:R-:W-:Y:S01]  /*17d0*/  FFMA R79, R90.reuse, R79, R78 ;  /* 0x0000004f5a4f7223 */ /* 0x040fe2000000004e */
[----:B-----5:R-:W-:Y:S02]  /*17e0*/  PRMT R100, R41, 0x7632, R100 ;  /* 0x0000763229647816 */ /* 0x020fe40000000064 */
[----:B------:R-:W-:Y:S01]  /*17f0*/  FMUL R98, R90, R81 ;  /* 0x000000515a627220 */ /* 0x000fe20000400000 */
[----:B--2---:R-:W-:Y:S01]  /*1800*/  FADD R81, R96, R94 ;  /* 0x0000005e60517221 */ /* 0x004fe20000000000 */
[----:B------:R-:W-:Y:S01]  /*1810*/  SHF.L.U32 R90, R64, 0x10, RZ ;  /* 0x00000010405a7819 */ /* 0x000fe200000006ff */
[----:B------:R-:W0:Y:S01]  /*1820*/  LDC R94, c[0x0][0x268] ;  /* 0x00009a00ff5e7b82 */ /* 0x000e220000000800 */
[----:B------:R-:W-:Y:S01]  /*1830*/  FMUL R98, R92, R98 ;  /* 0x000000625c627220 */ /* 0x000fe20000400000 */
[----:B------:R-:W-:-:S02]  /*1840*/  PRMT R92, R64, 0x7632, R92 ;  /* 0x00007632405c7816 */ /* 0x000fc4000000005c */
[----:B------:R-:W-:Y:S01]  /*1850*/  @P1 FADD R90, R90, 1 ;  /* 0x3f8000005a5a1421 */ /* 0x000fe20000000000 */
[-C--:B------:R-:W-:Y:S01]  /*1860*/  FFMA R81, R98, R80.reuse, R81 ;  /* 0x0000005062517223 */ /* 0x080fe20000000051 */
[----:B------:R-:W-:Y:S01]  /*1870*/  FMUL R80, R79, R80 ;  /* 0x000000504f507220 */ /* 0x000fe20000400000 */
[----:B------:R-:W-:Y:S01]  /*1880*/  SHF.L.U32 R92, R92, 0x10, RZ ;  /* 0x000000105c5c7819 */ /* 0x000fe200000006ff */
[----:B------:R-:W1:Y:S01]  /*1890*/  @!P3 LDC.64 R78, c[0x0][0x228] ;  /* 0x00008a00ff4ebb82 */ /* 0x000e620000000a00 */
[----:B------:R-:W-:Y:S02]  /*18a0*/  PRMT R98, R65, 0x7632, R98 ;  /* 0x0000763241627816 */ /* 0x000fe40000000062 */
[----:B------:R-:W0:Y:S01]  /*18b0*/  SHFL.IDX PT, R81, R81, RZ, 0x1f ;  /* 0x00001fff51517589 */ /* 0x000e2200000e0000 */
[----:B------:R-:W-:Y:S01]  /*18c0*/  @P1 FADD R92, R92, 1 ;  /* 0x3f8000005c5c1421 */ /* 0x000fe20000000000 */
[----:B------:R-:W-:Y:S02]  /*18d0*/  SHF.L.U32 R96, R41, 0x10, RZ ;  /* 0x0000001029607819 */ /* 0x000fe400000006ff */
[----:B------:R-:W2:Y:S01]  /*18e0*/  SHFL.IDX PT, R80, R80, RZ, 0x1f ;  /* 0x00001fff50507589 */ /* 0x000ea200000e0000 */
[----:B------:R-:W-:-:S02]  /*18f0*/  SHF.L.U32 R98, R98, 0x10, RZ ;  /* 0x0000001062627819 */ /* 0x000fc400000006ff */
[----:B------:R-:W-:Y:S02]  /*1900*/  SHF.L.U32 R100, R100, 0x10, RZ ;  /* 0x0000001064647819 */ /* 0x000fe400000006ff */
[----:B------:R-:W-:Y:S01]  /*1910*/  LOP3.LUT P2, RZ, R4, 0xff, RZ, 0xc0, !PT ;  /* 0x000000ff04ff7812 */ /* 0x000fe2000784c0ff */
[----:B------:R-:W-:-:S03]  /*1920*/  @P1 FADD R98, R98, 1 ;  /* 0x3f80000062621421 */ /* 0x000fc60000000000 */
[----:B------:R-:W-:Y:S01]  /*1930*/  SEL R4, RZ, 0x1, P2 ;  /* 0x00000001ff047807 */ /* 0x000fe20001000000 */
[----:B-1----:R-:W-:-:S04]  /*1940*/  @!P3 IMAD.WIDE R78, R5, 0x4, R78 ;  /* 0x00000004054eb825 */ /* 0x002fc800078e024e */
[----:B0-----:R-:W-:Y:S01]  /*1950*/  FFMA R94, R81, 0.00016276042151730507612, R94 ;  /* 0x392aaaab515e7823 */ /* 0x001fe2000000005e */
[----:B--2---:R-:W-:-:S04]  /*1960*/  R2UR UR12, R80 ;  /* 0x00000000500c72ca */ /* 0x004fc800000e0000 */
[----:B------:R-:W-:Y:S02]  /*1970*/  FSETP.GEU.AND P0, PT, |R94|, 1.175494350822287508e-38, PT ;  /* 0x008000005e00780b */ /* 0x000fe40003f0e200 */
[----:B------:R-:W-:-:S07]  /*1980*/  SHF.L.U32 R80, R40, 0x10, RZ ;  /* 0x0000001028507819 */ /* 0x000fce00000006ff */
[----:B------:R-:W-:Y:S01]  /*1990*/  FADD R11, R11, -UR12 ;  /* 0x8000000c0b0b7e21 */ /* 0x000fe20008000000 */
[----:B------:R-:W-:-:S03]  /*19a0*/  FADD R9, R9, -UR12 ;  /* 0x8000000c09097e21 */ /* 0x000fc60008000000 */
[----:B------:R-:W-:Y:S01]  /*19b0*/  @!P0 FMUL R94, R94, 16777216 ;  /* 0x4b8000005e5e8820 */ /* 0x000fe20000400000 */
[----:B------:R-:W-:Y:S01]  /*19c0*/  MOV R102, UR12 ;  /* 0x0000000c00667c02 */ /* 0x000fe20008000f00 */
[----:B------:R-:W-:Y:S01]  /*19d0*/  FADD R15, R15, -UR12 ;  /* 0x8000000c0f0f7e21 */ /* 0x000fe20008000000 */
[----:B------:R-:W-:Y:S01]  /*19e0*/  FADD R89, R89, -UR12 ;  /* 0x8000000c59597e21 */ /* 0x000fe20008000000 */
[----:B------:R-:W-:Y:S01]  /*19f0*/  FADD R13, R13, -UR12 ;  /* 0x8000000c0d0d7e21 */ /* 0x000fe20008000000 */
[----:B------:R-:W-:Y:S01]  /*1a00*/  FADD R17, R17, -UR12 ;  /* 0x8000000c11117e21 */ /* 0x000fe20008000000 */
[----:B------:R-:W0:Y:S01]  /*1a10*/  MUFU.RSQ R94, R94 ;  /* 0x0000005e005e7308 */ /* 0x000e220000001400 */
        /* <DEDUP_REMOVED lines=43> */
[----:B------:R-:W-:Y:S01]  /*1cd0*/  SHF.L.U32 R81, R66, 0x10, RZ ;  /* 0x0000001042517819 */ /* 0x000fe200000006ff */
[----:B------:R-:W-:Y:S01]  /*1ce0*/  FADD R72, R72, -UR12 ;  /* 0x8000000c48487e21 */ /* 0x000fe20008000000 */
[----:B------:R-:W-:Y:S01]  /*1cf0*/  ISETP.NE.AND.EX P0, PT, RZ, UR11, PT, P0 ;  /* 0x0000000bff007c0c */ /* 0x000fe2000bf05300 */
[----:B------:R-:W-:Y:S01]  /*1d00*/  FADD R84, R84, -UR12 ;  /* 0x8000000c54547e21 */ /* 0x000fe20008000000 */
[----:B------:R-:W-:Y:S01]  /*1d10*/  FADD R86, R86, -UR12 ;  /* 0x8000000c56567e21 */ /* 0x000fe20008000000 */
[----:B------:R-:W-:Y:S01]  /*1d20*/  @P1 FADD R81, R81, 1 ;  /* 0x3f80000051511421 */ /* 0x000fe20000000000 */
        /* <DEDUP_REMOVED lines=8> */
[----:B------:R-:W-:Y:S01]  /*1db0*/  PRMT R90, R40, 0x7632, R90 ;  /* 0x00007632285a7816 */ /* 0x000fe2000000005a */
[----:B------:R-:W-:Y:S01]  /*1dc0*/  FMUL R13, R13, UR4 ;  /* 0x000000040d0d7c20 */ /* 0x000fe20008400000 */
[----:B------:R-:W-:Y:S01]  /*1dd0*/  SHF.L.U32 R80, R42, 0x10, RZ ;  /* 0x000000102a507819 */ /* 0x000fe200000006ff */
[----:B------:R-:W-:Y:S01]  /*1de0*/  FFMA R15, R15, R94, R96 ;  /* 0x0000005e0f0f7223 */ /* 0x000fe20000000060 */
[----:B------:R-:W-:Y:S01]  /*1df0*/  SHF.L.U32 R90, R90, 0x10, RZ ;  /* 0x000000105a5a7819 */ /* 0x000fe200000006ff */
[----:B------:R-:W-:Y:S01]  /*1e00*/  FFMA R13, R13, R98, R100 ;  /* 0x000000620d0d7223 */ /* 0x000fe20000000064 */
[----:B------:R-:W-:Y:S01]  /*1e10*/  @P0 FMNMX R6, R6, |R11|, !PT ;  /* 0x4000000b06060209 */ /* 0x000fe20007800000 */
[----:B------:R-:W-:Y:S01]  /*1e20*/  FMUL R17, R17, UR4 ;  /* 0x0000000411117c20 */ /* 0x000fe20008400000 */
[----:B------:R-:W-:Y:S01]  /*1e30*/  SHF.L.U32 R94, R67, 0x10, RZ ;  /* 0x00000010435e7819 */ /* 0x000fe200000006ff */
[----:B------:R-:W-:Y:S01]  /*1e40*/  FFMA R78, R9, R92, R90 ;  /* 0x0000005c094e7223 */ /* 0x000fe2000000005a */
        /* <DEDUP_REMOVED lines=18> */
[----:B------:R-:W-:Y:S01]  /*1f70*/  FFMA R80, R17, R80, R92 ;  /* 0x0000005011507223 */ /* 0x000fe2000000005c */
[C---:B------:R-:W-:Y:S01]  /*1f80*/  SHF.L.U32 R96, R43.reuse, 0x10, RZ ;  /* 0x000000102b607819 */ /* 0x040fe200000006ff */
[--C-:B------:R-:W-:Y:S01]  /*1f90*/  FFMA R17, R102, R90, R81.reuse ;  /* 0x0000005a66117223 */ /* 0x100fe20000000051 */
        /* <DEDUP_REMOVED lines=12> */
[----:B------:R-:W-:Y:S01]  /*2060*/  SHF.L.U32 R92, R62, 0x10, RZ ;  /* 0x000000103e5c7819 */ /* 0x000fe200000006ff */
[----:B------:R-:W-:Y:S01]  /*2070*/  FMUL R71, R71, UR4 ;  /* 0x0000000447477c20 */ /* 0x000fe20008400000 */
[----:B------:R-:W-:Y:S01]  /*2080*/  @P0 FMNMX R6, R6, |R80|, !PT ;  /* 0x4000005006060209 */ /* 0x000fe20007800000 */
[----:B------:R-:W-:Y:S01]  /*2090*/  @P1 FADD R96, R96, 1 ;  /* 0x3f80000060601421 */ /* 0x000fe20000000000 */
        /* <DEDUP_REMOVED lines=9> */
[----:B------:R-:W-:Y:S01]  /*2130*/  FMUL R107, R107, UR4 ;  /* 0x000000046b6b7c20 */ /* 0x000fe20008400000 */
[----:B------:R-:W-:Y:S01]  /*2140*/  PRMT R95, R61, 0x7632, R95 ;  /* 0x000076323d5f7816 */ /* 0x000fe2000000005f */
[----:B------:R-:W-:Y:S01]  /*2150*/  FMUL R73, R73, UR4 ;  /* 0x0000000449497c20 */ /* 0x000fe20008400000 */
[----:B------:R-:W-:Y:S01]  /*2160*/  SHF.L.U32 R94, R89, 0x10, RZ ;  /* 0x00000010595e7819 */ /* 0x000fe200000006ff */
[----:B------:R-:W-:Y:S01]  /*2170*/  FFMA R89, R69, R96, R98 ;  /* 0x0000006045597223 */ /* 0x000fe20000000062 */
[----:B------:R-:W-:Y:S01]  /*2180*/  @P0 FMNMX R6, R6, |R19|, !PT ;  /* 0x4000001306060209 */ /* 0x000fe20007800000 */
[--C-:B------:R-:W-:Y:S01]  /*2190*/  FFMA R69, R104, R92, R91.reuse ;  /* 0x0000005c68457223 */ /* 0x100fe2000000005b */
[----:B------:R-:W-:Y:S01]  /*21a0*/  PRMT R102, R37, 0x7632, R102 ;  /* 0x0000763225667816 */ /* 0x000fe20000000066 */
[----:B------:R-:W-:Y:S01]  /*21b0*/  FFMA R90, R93, R90, R94 ;  /* 0x0000005a5d5a7223 */ /* 0x000fe2000000005e */
        /* <DEDUP_REMOVED lines=8> */
[----:B------:R-:W-:Y:S01]  /*2240*/  PRMT R93, R38, 0x7632, R93 ;  /* 0x00007632265d7816 */ /* 0x000fe2000000005d */
[----:B------:R-:W-:Y:S01]  /*2250*/  FMUL R75, R75, UR4 ;  /* 0x000000044b4b7c20 */ /* 0x000fe20008400000 */
[----:B------:R-:W-:Y:S01]  /*2260*/  SHF.L.U32 R92, R91, 0x10, RZ ;  /* 0x000000105b5c7819 */ /* 0x000fe200000006ff */
[----:B------:R-:W-:Y:S01]  /*2270*/  FFMA R81, R97, R100, R102 ;  /* 0x0000006461517223 */ /* 0x000fe20000000066 */
[----:B------:R-:W-:Y:S01]  /*2280*/  SHF.L.U32 R98, R63, 0x10, RZ ;  /* 0x000000103f627819 */ /* 0x000fe200000006ff */
[----:B------:R-:W-:Y:S01]  /*2290*/  FMUL R117, R117, UR4 ;  /* 0x0000000475757c20 */ /* 0x000fe20008400000 */
[----:B------:R-:W-:Y:S01]  /*22a0*/  SHF.L.U32 R95, R56, 0x10, RZ ;  /* 0x00000010385f7819 */ /* 0x000fe200000006ff */
[----:B------:R-:W-:Y:S01]  /*22b0*/  @P1 FADD R92, R92, 1 ;  /* 0x3f8000005c5c1421 */ /* 0x000fe20000000000 */
[----:B------:R-:W-:Y:S01]  /*22c0*/  @P0 FMNMX R6, R6, |R90|, !PT ;  /* 0x4000005a06060209 */ /* 0x000fe20007800000 */
[----:B------:R-:W-:Y:S01]  /*22d0*/  @P1 FADD R98, R98, 1 ;  /* 0x3f80000062621421 */ /* 0x000fe20000000000 */
        /* <DEDUP_REMOVED lines=9> */
[--C-:B------:R-:W-:Y:S01]  /*2370*/  FFMA R71, R105, R95, R94.reuse ;  /* 0x0000005f69477223 */ /* 0x100fe2000000005e */
        /* <DEDUP_REMOVED lines=16> */
[C---:B------:R-:W-:Y:S01]  /*2480*/  SHF.L.U32 R100, R57.reuse, 0x10, RZ ;  /* 0x0000001039647819 */ /* 0x040fe200000006ff */
[----:B------:R-:W-:Y:S01]  /*2490*/  FMUL R8, R8, UR4 ;  /* 0x0000000408087c20 */ /* 0x000fe20008400000 */
[----:B------:R-:W-:Y:S01]  /*24a0*/  SHF.L.U32 R98, R58, 0x10, RZ ;  /* 0x000000103a627819 */ /* 0x000fe200000006ff */
[----:B------:R-:W-:Y:S01]  /*24b0*/  @P1 FADD R94, R94, 1 ;  /* 0x3f8000005e5e1421 */ /* 0x000fe20000000000 */
        /* <DEDUP_REMOVED lines=22> */
[----:B------:R-:W-:Y:S01]  /*2620*/  @P0 FMNMX R6, R6, |R71|, !PT ;  /* 0x4000004706060209 */ /* 0x000fe20007800000 */
[----:B------:R-:W-:Y:S01]  /*2630*/  FFMA R95, R109, R104, R106 ;  /* 0x000000686d5f7223 */ /* 0x000fe2000000006a */
[----:B------:R-:W-:Y:S01]  /*2640*/  PRMT R99, R34, 0x7632, R99 ;  /* 0x0000763222637816 */ /* 0x000fe20000000063 */
[----:B------:R-:W-:Y:S01]  /*2650*/  FMUL R83, R83, UR4 ;  /* 0x0000000453537c20 */ /* 0x000fe20008400000 */
[----:B------:R-:W-:Y:S01]  /*2660*/  SHF.L.U32 R98, R97, 0x10, RZ ;  /* 0x0000001061627819 */ /* 0x000fe200000006ff */
[----:B------:R-:W-:Y:S01]  /*2670*/  FMUL R84, R84, UR4 ;  /* 0x0000000454547c20 */ /* 0x000fe20008400000 */
        /* <DEDUP_REMOVED lines=24> */
[----:B------:R-:W-:-:S02]  /*2800*/  PRMT R100, R52, 0x7632, R100 ;  /* 0x0000763234647816 */ /* 0x000fc40000000064 */
[----:B------:R-:W-:Y:S01]  /*2810*/  PRMT R105, R53, 0x7632, R105 ;  /* 0x0000763235697816 */ /* 0x000fe20000000069 */
[----:B------:R-:W-:Y:S01]  /*2820*/  FFMA R97, R115, R108, R110 ;  /* 0x0000006c73617223 */ /* 0x000fe2000000006e */
[----:B------:R-:W-:Y:S02]  /*2830*/  @P0 FMNMX R6, R6, |R73|, !PT ;  /* 0x4000004906060209 */ /* 0x000fe40007800000 */
[----:B------:R-:W-:Y:S02]  /*2840*/  PRMT R101, R28, 0x7632, R101 ;  /* 0x000076321c657816 */ /* 0x000fe40000000065 */
[----:B------:R-:W-:Y:S02]  /*2850*/  SHF.L.U32 R100, R100, 0x10, RZ ;  /* 0x0000001064647819 */ /* 0x000fe400000006ff */
[----:B------:R-:W-:Y:S02]  /*2860*/  SHF.L.U32 R106, R53, 0x10, RZ ;  /* 0x00000010356a7819 */ /* 0x000fe400000006ff */
[----:B------:R-:W-:Y:S01]  /*2870*/  PRMT R107, R29, 0x7632, R107 ;  /* 0x000076321d6b7816 */ /* 0x000fe2000000006b */
[----:B------:R-:W-:Y:S01]  /*2880*/  @P1 FADD R100, R100, 1 ;  /* 0x3f80000064641421 */ /* 0x000fe20000000000 */
[----:B------:R-:W-:Y:S01]  /*2890*/  SHF.L.U32 R104, R54, 0x10, RZ ;  /* 0x0000001036687819 */ /* 0x000fe200000006ff */
[----:B------:R-:W-:Y:S01]  /*28a0*/  @P1 FADD R106, R106, 1 ;  /* 0x3f8000006a6a1421 */ /* 0x000fe20000000000 */
[----:B------:R-:W-:-:S02]  /*28b0*/  SHF.L.U32 R110, R105, 0x10, RZ ;  /* 0x00000010696e7819 */ /* 0x000fc400000006ff */
[----:B------:R-:W-:Y:S01]  /*28c0*/  @P0 FMNMX R6, R6, |R99|, !PT ;  /* 0x4000006306060209 */ /* 0x000fe20007800000 */
[----:B------:R-:W-:Y:S01]  /*28d0*/  @P1 FADD R104, R104, 1 ;  /* 0x3f80000068681421 */ /* 0x000fe20000000000 */
[----:B------:R-:W-:Y:S01]  /*28e0*/  SHF.L.U32 R102, R101, 0x10, RZ ;  /* 0x0000001065667819 */ /* 0x000fe200000006ff */
[----:B------:R-:W-:Y:S01]  /*28f0*/  @P1 FADD R110, R110, 1 ;  /* 0x3f8000006e6e1421 */ /* 0x000fe20000000000 */
[----:B------:R-:W-:Y:S02]  /*2900*/  SHF.L.U32 R108, R29, 0x10, RZ ;  /* 0x000000101d6c7819 */ /* 0x000fe400000006ff */
        /* <DEDUP_REMOVED lines=8> */
[----:B------:R-:W-:-:S02]  /*2990*/  @P0 FMNMX R6, R6, |R97|, !PT ;  /* 0x4000006106060209 */ /* 0x000fc40007800000 */
[----:B------:R-:W-:Y:S02]  /*29a0*/  PRMT R104, R54, 0x7632, R104 ;  /* 0x0000763236687816 */ /* 0x000fe40000000068 */
[----:B------:R-:W-:Y:S02]  /*29b0*/  PRMT R110, R55, 0x7632, R110 ;  /* 0x00007632376e7816 */ /* 0x000fe4000000006e */
[----:B------:R-:W-:Y:S02]  /*29c0*/  @P0 FMNMX R6, R6, |R75|, !PT ;  /* 0x4000004b06060209 */ /* 0x000fe40007800000 */
[----:B------:R-:W-:Y:S02]  /*29d0*/  SHF.L.U32 R106, R105, 0x10, RZ ;  /* 0x00000010696a7819 */ /* 0x000fe400000006ff */
[----:B------:R-:W-:Y:S02]  /*29e0*/  PRMT R111, R31, 0x7632, R111 ;  /* 0x000076321f6f7816 */ /* 0x000fe4000000006f */
[----:B------:R-:W-:-:S02]  /*29f0*/  SHF.L.U32 R104, R104, 0x10, RZ ;  /* 0x0000001068687819 */ /* 0x000fc400000006ff */
[----:B------:R-:W-:Y:S02]  /*2a00*/  SHF.L.U32 R105, R110, 0x10, RZ ;  /* 0x000000106e697819 */ /* 0x000fe400000006ff */
[----:B------:R-:W-:Y:S01]  /*2a10*/  SHF.L.U32 R107, R55, 0x10, RZ ;  /* 0x00000010376b7819 */ /* 0x000fe200000006ff */
[----:B------:R-:W-:Y:S01]  /*2a20*/  @P1 FADD R104, R104, 1 ;  /* 0x3f80000068681421 */ /* 0x000fe20000000000 */
[----:B------:R-:W-:Y:S01]  /*2a30*/  SHF.L.U32 R108, R48, 0x10, RZ ;  /* 0x00000010306c7819 */ /* 0x000fe200000006ff */
[----:B------:R-:W-:Y:S01]  /*2a40*/  @P1 FADD R105, R105, 1 ;  /* 0x3f80000069691421 */ /* 0x000fe20000000000 */
        /* <DEDUP_REMOVED lines=14> */
[----:B------:R-:W-:Y:S02]  /*2b30*/  SHF.L.U32 R8, R50, 0x10, RZ ;  /* 0x0000001032087819 */ /* 0x000fe400000006ff */
[----:B------:R-:W-:Y:S02]  /*2b40*/  PRMT R12, R24, 0x7632, R12 ;  /* 0x00007632180c7816 */ /* 0x000fe4000000000c */
[----:B------:R-:W-:Y:S01]  /*2b50*/  SHF.L.U32 R109, R10, 0x10, RZ ;  /* 0x000000100a6d7819 */ /* 0x000fe200000006ff */
[----:B------:R-:W-:Y:S01]  /*2b60*/  @P1 FADD R8, R8, 1 ;  /* 0x3f80000008081421 */ /* 0x000fe20000000000 */
[----:B------:R-:W-:Y:S01]  /*2b70*/  @P0 FMNMX R6, R6, |R77|, !PT ;  /* 0x4000004d06060209 */ /* 0x000fe20007800000 */
[----:B------:R-:W-:Y:S01]  /*2b80*/  FMUL R10, R18, UR4 ;  /* 0x00000004120a7c20 */ /* 0x000fe20008400000 */
[----:B------:R-:W-:Y:S01]  /*2b90*/  PRMT R110, R25, 0x7632, R110 ;  /* 0x00007632196e7816 */ /* 0x000fe2000000006e */
[----:B------:R-:W-:Y:S01]  /*2ba0*/  @P1 FADD R109, R109, 1 ;  /* 0x3f8000006d6d1421 */ /* 0x000fe20000000000 */
[----:B------:R-:W-:-:S02]  /*2bb0*/  SHF.L.U32 R107, R26, 0x10, RZ ;  /* 0x000000101a6b7819 */ /* 0x000fc400000006ff */
[----:B------:R-:W-:Y:S02]  /*2bc0*/  SHF.L.U32 R117, R108, 0x10, RZ ;  /* 0x000000106c757819 */ /* 0x000fe400000006ff */
[----:B------:R-:W-:Y:S01]  /*2bd0*/  SHF.L.U32 R113, R49, 0x10, RZ ;  /* 0x0000001031717819 */ /* 0x000fe200000006ff */
[----:B------:R-:W-:Y:S01]  /*2be0*/  FFMA R107, R82, R8, R107 ;  /* 0x00000008526b7223 */ /* 0x000fe2000000006b */
[----:B------:R-:W-:Y:S01]  /*2bf0*/  SHF.L.U32 R111, R12, 0x10, RZ ;  /* 0x000000100c6f7819 */ /* 0x000fe200000006ff */
[----:B------:R-:W-:Y:S01]  /*2c00*/  @P1 FADD R117, R117, 1 ;  /* 0x3f80000075751421 */ /* 0x000fe20000000000 */
        /* <DEDUP_REMOVED lines=8> */
[----:B------:R-:W-:Y:S01]  /*2c90*/  FFMA R16, R16, R113, R115 ;  /* 0x0000007110107223 */ /* 0x000fe20000000073 */
[----:B------:R-:W-:Y:S02]  /*2ca0*/  PRMT R10, R26, 0x7632, R10 ;  /* 0x000076321a0a7816 */ /* 0x000fe4000000000a */
[----:B------:R-:W-:Y:S01]  /*2cb0*/  SHF.L.U32 R111, R8, 0x10, RZ ;  /* 0x00000010086f7819 */ /* 0x000fe200000006ff */
[----:B------:R-:W-:Y:S01]  /*2cc0*/  FMUL R8, R70, UR4 ;  /* 0x0000000446087c20 */ /* 0x000fe20008400000 */
[----:B------:R-:W-:Y:S02]  /*2cd0*/  SHF.L.U32 R115, R51, 0x10, RZ ;  /* 0x0000001033737819 */ /* 0x000fe400000006ff */
[----:B------:R-:W-:Y:S01]  /*2ce0*/  @P0 FMNMX R6, R6, |R105|, !PT ;  /* 0x4000006906060209 */ /* 0x000fe20007800000 */
[----:B------:R-:W-:Y:S01]  /*2cf0*/  @P1 FADD R111, R111, 1 ;  /* 0x3f8000006f6f1421 */ /* 0x000fe20000000000 */
[----:B------:R-:W-:Y:S01]  /*2d00*/  SHF.L.U32 R113, R10, 0x10, RZ ;  /* 0x000000100a717819 */ /* 0x000fe200000006ff */
[----:B------:R-:W-:Y:S01]  /*2d10*/  @P1 FADD R115, R115, 1 ;  /* 0x3f80000073731421 */ /* 0x000fe20000000000 */
[----:B------:R-:W-:-:S02]  /*2d20*/  SHF.L.U32 R117, R27, 0x10, RZ ;  /* 0x000000101b757819 */ /* 0x000fc400000006ff */
[----:B------:R-:W-:Y:S01]  /*2d30*/  PRMT R12, R51, 0x7632, R12 ;  /* 0x00007632330c7816 */ /* 0x000fe2000000000c */
[----:B------:R-:W-:Y:S01]  /*2d40*/  FFMA R70, R68, R111, R113 ;  /* 0x0000006f44467223 */ /* 0x000fe20000000071 */
[----:B------:R-:W-:Y:S01]  /*2d50*/  @P0 FMNMX R6, R6, |R103|, !PT ;  /* 0x4000006706060209 */ /* 0x000fe20007800000 */
[----:B------:R-:W-:Y:S01]  /*2d60*/  FFMA R68, R8, R115, R117 ;  /* 0x0000007308447223 */ /* 0x000fe20000000075 */
[----:B------:R-:W-:Y:S02]  /*2d70*/  PRMT R14, R27, 0x7632, R14 ;  /* 0x000076321b0e7816 */ /* 0x000fe4000000000e */
[----:B------:R-:W-:Y:S02]  /*2d80*/  SHF.L.U32 R12, R12, 0x10, RZ ;  /* 0x000000100c0c7819 */ /* 0x000fe400000006ff */
[----:B------:R-:W-:Y:S02]  /*2d90*/  @P0 FMNMX R6, R6, |R18|, !PT ;  /* 0x4000001206060209 */ /* 0x000fe40007800000 */
[----:B------:R-:W-:Y:S01]  /*2da0*/  PRMT R8, R44, 0x7632, R8 ;  /* 0x000076322c087816 */ /* 0x000fe20000000008 */
[----:B------:R-:W-:Y:S01]  /*2db0*/  @P1 FADD R12, R12, 1 ;  /* 0x3f8000000c0c1421 */ /* 0x000fe20000000000 */
[----:B------:R-:W-:-:S02]  /*2dc0*/  SHF.L.U32 R14, R14, 0x10, RZ ;  /* 0x000000100e0e7819 */ /* 0x000fc400000006ff */
[----:B------:R-:W-:Y:S02]  /*2dd0*/  @P0 FMNMX R6, R6, |R16|, !PT ;  /* 0x4000001006060209 */ /* 0x000fe40007800000 */
[----:B------:R-:W-:Y:S01]  /*2de0*/  PRMT R10, R20, 0x7632, R10 ;  /* 0x00007632140a7816 */ /* 0x000fe2000000000a */
[----:B------:R-:W-:Y:S01]  /*2df0*/  FFMA R83, R83, R12, R14 ;  /* 0x0000000c53537223 */ /* 0x000fe2000000000e */
[----:B------:R-:W-:Y:S01]  /*2e00*/  SHF.L.U32 R8, R8, 0x10, RZ ;  /* 0x0000001008087819 */ /* 0x000fe200000006ff */
[----:B------:R-:W-:Y:S01]  /*2e10*/  FADD R12, R85, -UR12 ;  /* 0x8000000c550c7e21 */ /* 0x000fe20008000000 */
[----:B------:R-:W-:Y:S01]  /*2e20*/  @P0 FMNMX R6, R6, |R109|, !PT ;  /* 0x4000006d06060209 */ /* 0x000fe20007800000 */
        /* <DEDUP_REMOVED lines=14> */
[C---:B------:R-:W-:Y:S02]  /*2f10*/  SHF.L.U32 R117, R21.reuse, 0x10, RZ ;  /* 0x0000001015757819 */ /* 0x040fe400000006ff */
[----:B------:R-:W-:Y:S02]  /*2f20*/  SHF.L.U32 R119, R46, 0x10, RZ ;  /* 0x000000102e777819 */ /* 0x000fe400000006ff */
[----:B------:R-:W-:Y:S01]  /*2f30*/  PRMT R10, R21, 0x7632, R10 ;  /* 0x00007632150a7816 */ /* 0x000fe2000000000a */
[----:B------:R-:W-:Y:S01]  /*2f40*/  FFMA R111, R12, R115, R117 ;  /* 0x000000730c6f7223 */ /* 0x000fe20000000075 */
[----:B------:R-:W-:Y:S01]  /*2f50*/  SHF.L.U32 R113, R8, 0x10, RZ ;  /* 0x0000001008717819 */ /* 0x000fe200000006ff */
[----:B------:R-:W0:Y:S01]  /*2f60*/  @!P3 LDC.64 R116, c[0x0][0x230] ;  /* 0x00008c00ff74bb82 */ /* 0x000e220000000a00 */
[----:B------:R-:W-:Y:S01]  /*2f70*/  @P0 FMNMX R6, R6, |R68|, !PT ;  /* 0x4000004406060209 */ /* 0x000fe20007800000 */
[----:B------:R-:W-:Y:S01]  /*2f80*/  @P1 FADD R119, R119, 1 ;  /* 0x3f80000077771421 */ /* 0x000fe20000000000 */
[----:B------:R-:W-:Y:S01]  /*2f90*/  SHF.L.U32 R121, R22, 0x10, RZ ;  /* 0x0000001016797819 */ /* 0x000fe200000006ff */
[----:B------:R-:W-:Y:S01]  /*2fa0*/  @P1 FADD R113, R113, 1 ;  /* 0x3f80000071711421 */ /* 0x000fe20000000000 */
[----:B------:R-:W-:Y:S01]  /*2fb0*/  SHF.L.U32 R115, R10, 0x10, RZ ;  /* 0x000000100a737819 */ /* 0x000fe200000006ff */
[----:B------:R-:W-:Y:S01]  /*2fc0*/  FMUL R8, R76, UR4 ;  /* 0x000000044c087c20 */ /* 0x000fe20008400000 */
[----:B------:R-:W-:Y:S01]  /*2fd0*/  @P0 FMNMX R6, R6, |R83|, !PT ;  /* 0x4000005306060209 */ /* 0x000fe20007800000 */
[----:B------:R-:W-:Y:S01]  /*2fe0*/  FFMA R76, R86, R119, R121 ;  /* 0x00000077564c7223 */ /* 0x000fe20000000079 */
[----:B------:R-:W-:Y:S01]  /*2ff0*/  PRMT R12, R46, 0x7632, R12 ;  /* 0x000076322e0c7816 */ /* 0x000fe2000000000c */
[----:B------:R-:W-:Y:S01]  /*3000*/  FFMA R74, R74, R113, R115 ;  /* 0x000000714a4a7223 */ /* 0x000fe20000000073 */
[----:B------:R-:W-:Y:S01]  /*3010*/  PRMT R10, R47, 0x7632, R10 ;  /* 0x000076322f0a7816 */ /* 0x000fe2000000000a */
[----:B------:R-:W1:Y:S01]  /*3020*/  LDC.64 R114, c[0x0][0x258] ;  /* 0x00009600ff727b82 */ /* 0x000e620000000a00 */
[----:B------:R-:W-:-:S02]  /*3030*/  @P0 FMNMX R6, R6, |R72|, !PT ;  /* 0x4000004806060209 */ /* 0x000fc40007800000 */
[----:B------:R-:W-:Y:S02]  /*3040*/  SHF.L.U32 R123, R12, 0x10, RZ ;  /* 0x000000100c7b7819 */ /* 0x000fe400000006ff */
[----:B------:R-:W-:Y:S02]  /*3050*/  SHF.L.U32 R84, R47, 0x10, RZ ;  /* 0x000000102f547819 */ /* 0x000fe400000006ff */
[----:B------:R-:W-:Y:S01]  /*3060*/  SHF.L.U32 R119, R10, 0x10, RZ ;  /* 0x000000100a777819 */ /* 0x000fe200000006ff */
[----:B------:R-:W-:Y:S01]  /*3070*/  @P1 FADD R123, R123, 1 ;  /* 0x3f8000007b7b1421 */ /* 0x000fe20000000000 */
[----:B------:R-:W-:Y:S01]  /*3080*/  PRMT R14, R22, 0x7632, R14 ;  /* 0x00007632160e7816 */ /* 0x000fe2000000000e */
[----:B------:R-:W-:Y:S01]  /*3090*/  @P1 FADD R84, R84, 1 ;  /* 0x3f80000054541421 */ /* 0x000fe20000000000 */
[----:B------:R-:W-:Y:S01]  /*30a0*/  @P0 FMNMX R6, R6, |R85|, !PT ;  /* 0x4000005506060209 */ /* 0x000fe20007800000 */
[----:B------:R-:W-:Y:S01]  /*30b0*/  @P1 FADD R119, R119, 1 ;  /* 0x3f80000077771421 */ /* 0x000fe20000000000 */
[----:B------:R-:W-:Y:S01]  /*30c0*/  ISETP.NE.AND P1, PT, RZ, UR14, PT ;  /* 0x0000000eff007c0c */ /* 0x000fe2000bf25270 */
[----:B0-----:R-:W-:Y:S01]  /*30d0*/  @!P3 IMAD.WIDE R116, R5, 0x4, R116 ;  /* 0x000000040574b825 */ /* 0x001fe200078e0274 */
[----:B------:R-:W-:-:S02]  /*30e0*/  SHF.L.U32 R125, R14, 0x10, RZ ;  /* 0x000000100e7d7819 */ /* 0x000fc400000006ff */
[----:B------:R-:W-:Y:S02]  /*30f0*/  @P0 FMNMX R6, R6, |R111|, !PT ;  /* 0x4000006f06060209 */ /* 0x000fe40007800000 */
[C---:B------:R-:W-:Y:S01]  /*3100*/  PRMT R12, R23.reuse, 0x7632, R12 ;  /* 0x00007632170c7816 */ /* 0x040fe2000000000c */
[----:B------:R-:W-:Y:S01]  /*3110*/  FFMA R113, R8, R123, R125 ;  /* 0x0000007b08717223 */ /* 0x000fe2000000007d */
[----:B------:R-:W-:Y:S02]  /*3120*/  @P0 FMNMX R6, R6, |R74|, !PT ;  /* 0x4000004a06060209 */ /* 0x000fe40007800000 */
[----:B------:R-:W-:Y:S01]  /*3130*/  SHF.L.U32 R8, R23, 0x10, RZ ;  /* 0x0000001017087819 */ /* 0x000fe200000006ff */
[----:B-1----:R-:W-:Y:S01]  /*3140*/  IMAD.WIDE.U32 R122, R3, 0x10, R114 ;  /* 0x00000010037a7825 */ /* 0x002fe200078e0072 */
[----:B------:R-:W-:-:S03]  /*3150*/  LOP3.LUT R10, R7, 0x7f, RZ, 0xc0, !PT ;  /* 0x0000007f070a7812 */ /* 0x000fc600078ec0ff */
[----:B------:R-:W-:Y:S01]  /*3160*/  @P1 FMUL R15, R15, UR5 ;  /* 0x000000050f0f1c20 */ /* 0x000fe20008400000 */
[----:B------:R-:W-:Y:S01]  /*3170*/  @P0 FMNMX R6, R6, |R76|, !PT ;  /* 0x4000004c06060209 */ /* 0x000fe20007800000 */
[----:B------:R-:W-:Y:S01]  /*3180*/  FFMA R84, R87, R84, R8 ;  /* 0x0000005457547223 */ /* 0x000fe20000000008 */
[----:B------:R-:W-:Y:S01]  /*3190*/  SHF.L.U32 R121, R12, 0x10, RZ ;  /* 0x000000100c797819 */ /* 0x000fe200000006ff */
[----:B------:R-:W-:Y:S01]  /*31a0*/  IMAD R10, R5, 0x300, R10 ;  /* 0x00000300050a7824 */ /* 0x000fe200078e020a */
[----:B------:R-:W-:Y:S01]  /*31b0*/  MOV R12, UR4 ;  /* 0x00000004000c7c02 */ /* 0x000fe20008000f00 */
        /* <DEDUP_REMOVED lines=8> */
[----:B------:R-:W-:Y:S01]  /*3240*/  FFMA R87, R88, R119, R121 ;  /* 0x0000007758577223 */ /* 0x000fe20000000079 */
[C---:B------:R-:W-:Y:S01]  /*3250*/  IADD3 R121, R10.reuse, 0x80, RZ ;  /* 0x000000800a797810 */ /* 0x040fe20007ffe0ff */
[----:B------:R-:W-:Y:S01]  /*3260*/  @P1 FMUL R17, R17, UR5 ;  /* 0x0000000511111c20 */ /* 0x000fe20008400000 */
[----:B------:R-:W-:Y:S01]  /*3270*/  IADD3 R125, R10, 0x200, RZ ;  /* 0x000002000a7d7810 */ /* 0x000fe20007ffe0ff */
[----:B------:R-:W-:Y:S01]  /*3280*/  @P1 FMUL R90, R90, UR5 ;  /* 0x000000055a5a1c20 */ /* 0x000fe20008400000 */
[----:B------:R-:W-:Y:S01]  /*3290*/  @P0 FMNMX R6, R6, |R84|, !PT ;  /* 0x4000005406060209 */ /* 0x000fe20007800000 */
[----:B------:R0:W-:Y:S01]  /*32a0*/  @!P3 STG.E desc[UR6][R116.64], R12 ;  /* 0x0000000c7400b986 */ /* 0x0001e2000c101906 */
[----:B------:R-:W-:Y:S01]  /*32b0*/  IADD3 R8, R10, 0x280, RZ ;  /* 0x000002800a087810 */ /* 0x000fe20007ffe0ff */
[----:B------:R-:W-:Y:S01]  /*32c0*/  @P1 FMUL R89, R89, UR5 ;  /* 0x0000000559591c20 */ /* 0x000fe20008400000 */
[----:B------:R-:W-:Y:S01]  /*32d0*/  F2FP.BF16.F32.PACK_AB R13, R13, R15 ;  /* 0x0000000f0d0d723e */ /* 0x000fe200000010ff */
[----:B------:R-:W-:Y:S01]  /*32e0*/  @P1 FMUL R81, R81, UR5 ;  /* 0x0000000551511c20 */ /* 0x000fe20008400000 */
[----:B------:R-:W-:Y:S01]  /*32f0*/  @P1 FMUL R69, R69, UR5 ;  /* 0x0000000545451c20 */ /* 0x000fe20008400000 */
[----:B------:R-:W-:Y:S01]  /*3300*/  @P1 FMUL R93, R93, UR5 ;  /* 0x000000055d5d1c20 */ /* 0x000fe20008400000 */
[----:B------:R-:W-:Y:S01]  /*3310*/  @P1 FMUL R92, R92, UR5 ;  /* 0x000000055c5c1c20 */ /* 0x000fe20008400000 */
[----:B------:R-:W-:Y:S01]  /*3320*/  @P1 FMUL R91, R91, UR5 ;  /* 0x000000055b5b1c20 */ /* 0x000fe20008400000 */
[----:B------:R-:W-:Y:S01]  /*3330*/  F2FP.BF16.F32.PACK_AB R14, R80, R9 ;  /* 0x00000009500e723e */ /* 0x000fe200000010ff */
[----:B------:R-:W-:Y:S01]  /*3340*/  @P1 FMUL R71, R71, UR5 ;  /* 0x0000000547471c20 */ /* 0x000fe20008400000 */
[----:B------:R-:W-:Y:S01]  /*3350*/  F2FP.BF16.F32.PACK_AB R15, R19, R79 ;  /* 0x0000004f130f723e */ /* 0x000fe200000010ff */
[----:B------:R-:W-:Y:S01]  /*3360*/  @P1 FMUL R96, R96, UR5 ;  /* 0x0000000560601c20 */ /* 0x000fe20008400000 */
[----:B0-----:R-:W-:Y:S01]  /*3370*/  F2FP.BF16.F32.PACK_AB R12, R78, R11 ;  /* 0x0000000b4e0c723e */ /* 0x001fe200000010ff */
        /* <DEDUP_REMOVED lines=26> */
[----:B------:R-:W-:-:S03]  /*3520*/  F2FP.BF16.F32.PACK_AB R88, R90, R17 ;  /* 0x000000115a58723e */ /* 0x000fc600000010ff */
        /* <DEDUP_REMOVED lines=8> */
[----:B------:R-:W-:Y:S01]  /*35b0*/  F2FP.BF16.F32.PACK_AB R89, R81, R89 ;  /* 0x000000595159723e */ /* 0x000fe200000010ff */
[----:B------:R0:W-:Y:S01]  /*35c0*/  STG.E.128 desc[UR6][R122.64], R12 ;  /* 0x0000000c7a007986 */ /* 0x0001e2000c101d06 */
[--C-:B------:R-:W-:Y:S01]  /*35d0*/  IMAD.WIDE.U32 R116, R125, 0x10, R114.reuse ;  /* 0x000000107d747825 */ /* 0x100fe200078e0072 */
[----:B------:R-:W-:Y:S02]  /*35e0*/  F2FP.BF16.F32.PACK_AB R90, R93, R69 ;  /* 0x000000455d5a723e */ /* 0x000fe400000010ff */
        /* <DEDUP_REMOVED lines=10> */
[----:B0-----:R-:W-:Y:S02]  /*3690*/  F2FP.BF16.F32.PACK_AB R12, R102, R75 ;  /* 0x0000004b660c723e */ /* 0x001fe400000010ff */
[----:B------:R-:W-:Y:S02]  /*36a0*/  F2FP.BF16.F32.PACK_AB R13, R101, R100 ;  /* 0x00000064650d723e */ /* 0x000fe400000010ff */
[----:B------:R-:W-:-:S02]  /*36b0*/  F2FP.BF16.F32.PACK_AB R14, R106, R77 ;  /* 0x0000004d6a0e723e */ /* 0x000fc400000010ff */
        /* <DEDUP_REMOVED lines=9> */
[----:B------:R-:W-:-:S03]  /*3750*/  IADD3 R5, R5, UR9, RZ ;  /* 0x0000000905057c10 */ /* 0x000fc6000fffe0ff */
[----:B------:R1:W-:Y:S01]  /*3760*/  STG.E.128 desc[UR6][R114.64], R72 ;  /* 0x0000004872007986 */ /* 0x0003e2000c101d06 */
[----:B------:R-:W-:-:S13]  /*3770*/  ISETP.GE.AND P0, PT, R5, UR15, PT ;  /* 0x0000000f05007c0c */ /* 0x000fda000bf06270 */
[----:B------:R-:W-:Y:S05]  /*3780*/  @!P0 BRA `(.L_x_9047) ;  /* 0xffffffc800c88947 */ /* 0x000fea000383ffff */
.L_x_9039:
        /* <DEDUP_REMOVED lines=15> */
.L_x_9072:
        /* <DEDUP_REMOVED lines=28> */
.L_x_9075:
[----:B-1----:R-:W-:-:S07]  /*3a40*/  FMNMX R5, R3, R2, !PT ;  /* 0x0000000203057209 */ /* 0x002fce0007800000 */
.L_x_9051:
[----:B------:R-:W-:Y:S05]  /*3a50*/  BSYNC B0 ;  /* 0x0000000000007941 */ /* 0x000fea0003800000 */
.L_x_9050:
[----:B------:R-:W-:Y:S01]  /*3a60*/  ISETP.NE.AND P0, PT, R7, RZ, PT ;  /* 0x000000ff0700720c */ /* 0x000fe20003f05270 */
[----:B------:R-:W-:-:S12]  /*3a70*/  BSSY B0, `(.L_x_9048) ;  /* 0x0000004000007945 */ /* 0x000fd80003800000 */
[----:B------:R-:W-:Y:S05]  /*3a80*/  @P0 BRA `(.L_x_9053) ;  /* 0x0000000000080947 */ /* 0x000fea0003800000 */
[----:B0-----:R-:W0:Y:S02]  /*3a90*/  LDC.64 R2, c[0x0][0x288] ;  /* 0x0000a200ff027b82 */ /* 0x001e240000000a00 */
[----:B0-----:R1:W-:Y:S02]  /*3aa0*/  REDG.E.MAX.S32.STRONG.GPU desc[UR6][R2.64], R5 ;  /* 0x000000050200798e */ /* 0x0013e4000d10e386 */
.L_x_9053:
[----:B------:R-:W-:Y:S05]  /*3ab0*/  BSYNC B0 ;  /* 0x0000000000007941 */ /* 0x000fea0003800000 */
.L_x_9048:
        /* <DEDUP_REMOVED lines=14> */
[----:B0-----:R-:W-:Y:S05]  /*3ba0*/  CALL.REL.NOINC `($__internal_116_$__cuda_sm20_rcp_rn_f32_slowpath) ;  /* 0x0000000c00987944 */ /* 0x001fea0003c00000 */
[----:B------:R-:W-:Y:S01]  /*3bb0*/  MOV R5, R104 ;  /* 0x0000006800057202 */ /* 0x000fe20000000f00 */
[----:B------:R-:W-:Y:S06]  /*3bc0*/  BRA `(.L_x_9055) ;  /* 0x0000000000147947 */ /* 0x000fec0003800000 */
.L_x_9054:
[----:B-1----:R-:W1:Y:S01]  /*3bd0*/  MUFU.RCP R5, UR5 ;  /* 0x0000000500057d08 */ /* 0x002e620008001000 */
[----:B------:R-:W-:-:S05]  /*3be0*/  MOV R0, UR5 ;  /* 0x0000000500007c02 */ /* 0x000fca0008000f00 */
[----:B-1----:R-:W-:-:S04]  /*3bf0*/  FFMA R0, R5, R0, -1 ;  /* 0xbf80000005007423 */ /* 0x002fc80000000000 */
[----:B------:R-:W-:-:S04]  /*3c00*/  FADD.FTZ R0, -R0, -RZ ;  /* 0x800000ff00007221 */ /* 0x000fc80000010100 */
[----:B------:R-:W-:-:S07]  /*3c10*/  FFMA R5, R5, R0, R5 ;  /* 0x0000000005057223 */ /* 0x000fce0000000005 */
.L_x_9055:
[----:B0-----:R-:W0:Y:S02]  /*3c20*/  LDC.64 R2, c[0x0][0x280] ;  /* 0x0000a000ff027b82 */ /* 0x001e240000000a00 */
[----:B0-----:R-:W-:Y:S01]  /*3c30*/  STG.E desc[UR6][R2.64], R5 ;  /* 0x0000000502007986 */ /* 0x001fe2000c101906 */
[----:B------:R-:W-:Y:S05]  /*3c40*/  EXIT ;  /* 0x000000000000794d */ /* 0x000fea0003800000 */
.L_x_9040:
[----:B------:R-:W-:Y:S01]  /*3c50*/  HFMA2.MMA R104, -RZ, RZ, 0, 5.9604644775390625e-08 ;  /* 0x00000001ff687435 */ /* 0x000fe200000001ff */
[----:B------:R-:W-:Y:S02]  /*3c60*/  MOV R102, R78 ;  /* 0x0000004e00667202 */ /* 0x000fe40000000f00 */
[----:B------:R-:W-:Y:S02]  /*3c70*/  MOV R106, 0x1f ;  /* 0x0000001f006a7802 */ /* 0x000fe40000000f00 */
[----:B------:R-:W-:-:S07]  /*3c80*/  MOV R81, 0xffffffff ;  /* 0xffffffff00517802 */ /* 0x000fce0000000f00 */
[----:B-----5:R-:W-:Y:S05]  /*3c90*/  WARPSYNC.COLLECTIVE R81, `(.L_x_9056) ;  /* 0x0000000051087348 */ /* 0x020fea0003c00000 */
[----:B------:R0:W1:Y:S02]  /*3ca0*/  SHFL.BFLY P1, R100, R102, R104, R106 ;  /* 0x0c00006866647389 */ /* 0x000064000002006a */
[----:B01---5:R-:W-:Y:S01]  /*3cb0*/  ENDCOLLECTIVE ;  /* 0x000000000000791b */ /* 0x023fe20003800000 */
.L_x_9056:
[----:B------:R-:W-:Y:S01]  /*3cc0*/  HFMA2.MMA R104, -RZ, RZ, 0, 1.1920928955078125e-07 ;  /* 0x00000002ff687435 */ /* 0x000fe200000001ff */
[----:B------:R-:W-:-:S05]  /*3cd0*/  MOV R80, R100 ;  /* 0x0000006400507202 */ /* 0x000fca0000000f00 */
[----:B------:R-:W-:-:S05]  /*3ce0*/  FADD R92, R78, R80 ;  /* 0x000000504e5c7221 */ /* 0x000fca0000000000 */
[----:B------:R-:W-:-:S07]  /*3cf0*/  MOV R102, R92 ;  /* 0x0000005c00667202 */ /* 0x000fce0000000f00 */
[----:B------:R-:W-:Y:S05]  /*3d00*/  WARPSYNC.COLLECTIVE R81, `(.L_x_9057) ;  /* 0x0000000051087348 */ /* 0x000fea0003c00000 */
[----:B------:R0:W1:Y:S02]  /*3d10*/  SHFL.BFLY P1, R100, R102, R104, R106 ;  /* 0x0c00006866647389 */ /* 0x000064000002006a */
[----:B01----:R-:W-:Y:S01]  /*3d20*/  ENDCOLLECTIVE ;  /* 0x000000000000791b */ /* 0x003fe20003800000 */
.L_x_9057:
[----:B------:R-:W-:Y:S01]  /*3d30*/  HFMA2.MMA R104, -RZ, RZ, 0, 2.384185791015625e-07 ;  /* 0x00000004ff687435 */ /* 0x000fe200000001ff */
[----:B------:R-:W-:-:S05]  /*3d40*/  MOV R80, R100 ;  /* 0x0000006400507202 */ /* 0x000fca0000000f00 */
[----:B------:R-:W-:-:S05]  /*3d50*/  FADD R94, R92, R80 ;  /* 0x000000505c5e7221 */ /* 0x000fca0000000000 */
[----:B------:R-:W-:-:S07]  /*3d60*/  MOV R102, R94 ;  /* 0x0000005e00667202 */ /* 0x000fce0000000f00 */
[----:B------:R-:W-:Y:S05]  /*3d70*/  WARPSYNC.COLLECTIVE R81, `(.L_x_9058) ;  /* 0x0000000051087348 */ /* 0x000fea0003c00000 */
[----:B------:R0:W1:Y:S02]  /*3d80*/  SHFL.BFLY P1, R100, R102, R104, R106 ;  /* 0x0c00006866647389 */ /* 0x000064000002006a */
[----:B01----:R-:W-:Y:S01]  /*3d90*/  ENDCOLLECTIVE ;  /* 0x000000000000791b */ /* 0x003fe20003800000 */
.L_x_9058:
[----:B------:R-:W-:Y:S01]  /*3da0*/  HFMA2.MMA R104, -RZ, RZ, 0, 4.76837158203125e-07 ;  /* 0x00000008ff687435 */ /* 0x000fe200000001ff */
[----:B------:R-:W-:-:S05]  /*3db0*/  MOV R80, R100 ;  /* 0x0000006400507202 */ /* 0x000fca0000000f00 */
[----:B------:R-:W-:-:S05]  /*3dc0*/  FADD R96, R94, R80 ;  /* 0x000000505e607221 */ /* 0x000fca0000000000 */
[----:B------:R-:W-:-:S07]  /*3dd0*/  MOV R102, R96 ;  /* 0x0000006000667202 */ /* 0x000fce0000000f00 */
[----:B------:R-:W-:Y:S05]  /*3de0*/  WARPSYNC.COLLECTIVE R81, `(.L_x_9059) ;  /* 0x0000000051087348 */ /* 0x000fea0003c00000 */
[----:B------:R0:W1:Y:S02]  /*3df0*/  SHFL.BFLY P1, R100, R102, R104, R106 ;  /* 0x0c00006866647389 */ /* 0x000064000002006a */
[----:B01----:R-:W-:Y:S01]  /*3e00*/  ENDCOLLECTIVE ;  /* 0x000000000000791b */ /* 0x003fe20003800000 */
.L_x_9059:
[----:B------:R-:W-:Y:S01]  /*3e10*/  HFMA2.MMA R104, -RZ, RZ, 0, 9.5367431640625e-07 ;  /* 0x00000010ff687435 */ /* 0x000fe200000001ff */
[----:B------:R-:W-:-:S05]  /*3e20*/  MOV R80, R100 ;  /* 0x0000006400507202 */ /* 0x000fca0000000f00 */
[----:B------:R-:W-:-:S05]  /*3e30*/  FADD R98, R96, R80 ;  /* 0x0000005060627221 */ /* 0x000fca0000000000 */
[----:B------:R-:W-:-:S07]  /*3e40*/  MOV R102, R98 ;  /* 0x0000006200667202 */ /* 0x000fce0000000f00 */
[----:B------:R-:W-:Y:S05]  /*3e50*/  WARPSYNC.COLLECTIVE R81, `(.L_x_9060) ;  /* 0x0000000051087348 */ /* 0x000fea0003c00000 */
[----:B------:R0:W1:Y:S02]  /*3e60*/  SHFL.BFLY P1, R100, R102, R104, R106 ;  /* 0x0c00006866647389 */ /* 0x000064000002006a */
[----:B01----:R-:W-:Y:S01]  /*3e70*/  ENDCOLLECTIVE ;  /* 0x000000000000791b */ /* 0x003fe20003800000 */
.L_x_9060:
        /* <DEDUP_REMOVED lines=105> */
.L_x_9061:
[----:B------:R-:W-:Y:S01]  /*4510*/  HFMA2.MMA R104, -RZ, RZ, 0, 1.1920928955078125e-07 ;  /* 0x00000002ff687435 */ /* 0x000fe200000001ff */
[----:B------:R-:W-:-:S05]  /*4520*/  MOV R92, R100 ;  /* 0x00000064005c7202 */ /* 0x000fca0000000f00 */
[----:B------:R-:W-:-:S05]  /*4530*/  FADD R92, R78, R92 ;  /* 0x0000005c4e5c7221 */ /* 0x000fca0000000000 */
[----:B------:R-:W-:-:S07]  /*4540*/  MOV R102, R92 ;  /* 0x0000005c00667202 */ /* 0x000fce0000000f00 */
[----:B------:R-:W-:Y:S05]  /*4550*/  WARPSYNC.COLLECTIVE R81, `(.L_x_9062) ;  /* 0x0000000051087348 */ /* 0x000fea0003c00000 */
[----:B------:R0:W1:Y:S02]  /*4560*/  SHFL.BFLY P1, R100, R102, R104, R106 ;  /* 0x0c00006866647389 */ /* 0x000064000002006a */
[----:B01----:R-:W-:Y:S01]  /*4570*/  ENDCOLLECTIVE ;  /* 0x000000000000791b */ /* 0x003fe20003800000 */
.L_x_9062:
[----:B------:R-:W-:Y:S01]  /*4580*/  HFMA2.MMA R104, -RZ, RZ, 0, 2.384185791015625e-07 ;  /* 0x00000004ff687435 */ /* 0x000fe200000001ff */
[----:B------:R-:W-:-:S05]  /*4590*/  MOV R94, R100 ;  /* 0x00000064005e7202 */ /* 0x000fca0000000f00 */
[----:B------:R-:W-:-:S05]  /*45a0*/  FADD R94, R92, R94 ;  /* 0x0000005e5c5e7221 */ /* 0x000fca0000000000 */
[----:B------:R-:W-:-:S07]  /*45b0*/  MOV R102, R94 ;  /* 0x0000005e00667202 */ /* 0x000fce0000000f00 */
[----:B------:R-:W-:Y:S05]  /*45c0*/  WARPSYNC.COLLECTIVE R81, `(.L_x_9063) ;  /* 0x0000000051087348 */ /* 0x000fea0003c00000 */
[----:B------:R0:W1:Y:S02]  /*45d0*/  SHFL.BFLY P1, R100, R102, R104, R106 ;  /* 0x0c00006866647389 */ /* 0x000064000002006a */
[----:B01----:R-:W-:Y:S01]  /*45e0*/  ENDCOLLECTIVE ;  /* 0x000000000000791b */ /* 0x003fe20003800000 */
.L_x_9063:
[----:B------:R-:W-:Y:S01]  /*45f0*/  HFMA2.MMA R104, -RZ, RZ, 0, 4.76837158203125e-07 ;  /* 0x00000008ff687435 */ /* 0x000fe200000001ff */
[----:B------:R-:W-:-:S05]  /*4600*/  MOV R96, R100 ;  /* 0x0000006400607202 */ /* 0x000fca0000000f00 */
[----:B------:R-:W-:-:S05]  /*4610*/  FADD R96, R94, R96 ;  /* 0x000000605e607221 */ /* 0x000fca0000000000 */
[----:B------:R-:W-:-:S07]  /*4620*/  MOV R102, R96 ;  /* 0x0000006000667202 */ /* 0x000fce0000000f00 */
[----:B------:R-:W-:Y:S05]  /*4630*/  WARPSYNC.COLLECTIVE R81, `(.L_x_9064) ;  /* 0x0000000051087348 */ /* 0x000fea0003c00000 */
[----:B------:R0:W1:Y:S02]  /*4640*/  SHFL.BFLY P1, R100, R102, R104, R106 ;  /* 0x0c00006866647389 */ /* 0x000064000002006a */
[----:B01----:R-:W-:Y:S01]  /*4650*/  ENDCOLLECTIVE ;  /* 0x000000000000791b */ /* 0x003fe20003800000 */
.L_x_9064:
[----:B------:R-:W-:Y:S01]  /*4660*/  HFMA2.MMA R104, -RZ, RZ, 0, 9.5367431640625e-07 ;  /* 0x00000010ff687435 */ /* 0x000fe200000001ff */
[----:B------:R-:W-:-:S05]  /*4670*/  MOV R98, R100 ;  /* 0x0000006400627202 */ /* 0x000fca0000000f00 */
[----:B------:R-:W-:-:S05]  /*4680*/  FADD R98, R96, R98 ;  /* 0x0000006260627221 */ /* 0x000fca0000000000 */
[----:B------:R-:W-:-:S07]  /*4690*/  MOV R102, R98 ;  /* 0x0000006200667202 */ /* 0x000fce0000000f00 */
[----:B------:R-:W-:Y:S05]  /*46a0*/  WARPSYNC.COLLECTIVE R81, `(.L_x_9065) ;  /* 0x0000000051087348 */ /* 0x000fea0003c00000 */
[----:B------:R0:W1:Y:S02]  /*46b0*/  SHFL.BFLY P1, R100, R102, R104, R106 ;  /* 0x0c00006866647389 */ /* 0x000064000002006a */
[----:B01----:R-:W-:Y:S01]  /*46c0*/  ENDCOLLECTIVE ;  /* 0x000000000000791b */ /* 0x003fe20003800000 */
.L_x_9065:
[----:B------:R-:W-:Y:S05]  /*46d0*/  BRA `(.L_x_9066) ;  /* 0xffffffcc00107947 */ /* 0x000fea000383ffff */
.L_x_9049:
[----:B-1----:R-:W-:Y:S01]  /*46e0*/  HFMA2.MMA R11, -RZ, RZ, 0, 1.847743988037109375e-06 ;  /* 0x0000001fff0b7435 */ /* 0x002fe200000001ff */
[----:B------:R-:W-:Y:S02]  /*46f0*/  MOV R4, 0x10 ;  /* 0x0000001000047802 */ /* 0x000fe40000000f00 */
[----:B------:R-:W-:-:S08]  /*4700*/  MOV R81, 0xffffffff ;  /* 0xffffffff00517802 */ /* 0x000fd00000000f00 */
[----:B------:R-:W-:Y:S05]  /*4710*/  WARPSYNC.COLLECTIVE R81, `(.L_x_9067) ;  /* 0x0000000051087348 */ /* 0x000fea0003c00000 */
[----:B------:R0:W1:Y:S02]  /*4720*/  SHFL.DOWN P0, R9, R6, R4, R11 ;  /* 0x0800000406097389 */ /* 0x000064000000000b */
[----:B01----:R-:W-:Y:S01]  /*4730*/  ENDCOLLECTIVE ;  /* 0x000000000000791b */ /* 0x003fe20003800000 */
.L_x_9067:
[----:B------:R-:W-:Y:S01]  /*4740*/  HFMA2.MMA R4, -RZ, RZ, 0, 4.76837158203125e-07 ;  /* 0x00000008ff047435 */ /* 0x000fe200000001ff */
[----:B------:R-:W-:-:S04]  /*4750*/  MOV R3, R9 ;  /* 0x0000000900037202 */ /* 0x000fc80000000f00 */
[----:B------:R-:W-:-:S04]  /*4760*/  FMNMX R3, R3, R6, !PT ;  /* 0x0000000603037209 */ /* 0x000fc80007800000 */
[----:B------:R-:W-:-:S07]  /*4770*/  MOV R6, R3 ;  /* 0x0000000300067202 */ /* 0x000fce0000000f00 */
[----:B------:R-:W-:Y:S05]  /*4780*/  WARPSYNC.COLLECTIVE R81, `(.L_x_9068) ;  /* 0x0000000051087348 */ /* 0x000fea0003c00000 */
[----:B------:R0:W1:Y:S02]  /*4790*/  SHFL.DOWN P0, R9, R6, R4, R11 ;  /* 0x0800000406097389 */ /* 0x000064000000000b */
[----:B01----:R-:W-:Y:S01]  /*47a0*/  ENDCOLLECTIVE ;  /* 0x000000000000791b */ /* 0x003fe20003800000 */
.L_x_9068:
[----:B------:R-:W-:Y:S01]  /*47b0*/  HFMA2.MMA R4, -RZ, RZ, 0, 2.384185791015625e-07 ;  /* 0x00000004ff047435 */ /* 0x000fe200000001ff */
[----:B------:R-:W-:-:S04]  /*47c0*/  MOV R0, R9 ;  /* 0x0000000900007202 */ /* 0x000fc80000000f00 */
[----:B------:R-:W-:-:S04]  /*47d0*/  FMNMX R0, R3, R0, !PT ;  /* 0x0000000003007209 */ /* 0x000fc80007800000 */
[----:B------:R-:W-:-:S07]  /*47e0*/  MOV R6, R0 ;  /* 0x0000000000067202 */ /* 0x000fce0000000f00 */
[----:B------:R-:W-:Y:S05]  /*47f0*/  WARPSYNC.COLLECTIVE R81, `(.L_x_9069) ;  /* 0x0000000051087348 */ /* 0x000fea0003c00000 */
[----:B------:R0:W1:Y:S02]  /*4800*/  SHFL.DOWN P0, R9, R6, R4, R11 ;  /* 0x0800000406097389 */ /* 0x000064000000000b */
[----:B01----:R-:W-:Y:S01]  /*4810*/  ENDCOLLECTIVE ;  /* 0x000000000000791b */ /* 0x003fe20003800000 */
.L_x_9069:
[----:B------:R-:W-:Y:S01]  /*4820*/  HFMA2.MMA R4, -RZ, RZ, 0, 1.1920928955078125e-07 ;  /* 0x00000002ff047435 */ /* 0x000fe200000001ff */
[----:B------:R-:W-:-:S04]  /*4830*/  MOV R5, R9 ;  /* 0x0000000900057202 */ /* 0x000fc80000000f00 */
[----:B------:R-:W-:-:S04]  /*4840*/  FMNMX R5, R0, R5, !PT ;  /* 0x0000000500057209 */ /* 0x000fc80007800000 */
[----:B------:R-:W-:-:S07]  /*4850*/  MOV R6, R5 ;  /* 0x0000000500067202 */ /* 0x000fce0000000f00 */
[----:B------:R-:W-:Y:S05]  /*4860*/  WARPSYNC.COLLECTIVE R81, `(.L_x_9070) ;  /* 0x0000000051087348 */ /* 0x000fea0003c00000 */
[----:B------:R0:W1:Y:S02]  /*4870*/  SHFL.DOWN P0, R9, R6, R4, R11 ;  /* 0x0800000406097389 */ /* 0x000064000000000b */
[----:B01----:R-:W-:Y:S01]  /*4880*/  ENDCOLLECTIVE ;  /* 0x000000000000791b */ /* 0x003fe20003800000 */
.L_x_9070:
[----:B------:R-:W-:Y:S01]  /*4890*/  HFMA2.MMA R4, -RZ, RZ, 0, 5.9604644775390625e-08 ;  /* 0x00000001ff047435 */ /* 0x000fe200000001ff */
[----:B------:R-:W-:-:S04]  /*48a0*/  MOV R2, R9 ;  /* 0x0000000900027202 */ /* 0x000fc80000000f00 */
[----:B------:R-:W-:-:S04]  /*48b0*/  FMNMX R2, R5, R2, !PT ;  /* 0x0000000205027209 */ /* 0x000fc80007800000 */
[----:B------:R-:W-:-:S07]  /*48c0*/  MOV R6, R2 ;  /* 0x0000000200067202 */ /* 0x000fce0000000f00 */
[----:B------:R-:W-:Y:S05]  /*48d0*/  WARPSYNC.COLLECTIVE R81, `(.L_x_9071) ;  /* 0x0000000051087348 */ /* 0x000fea0003c00000 */
[----:B------:R0:W1:Y:S02]  /*48e0*/  SHFL.DOWN P0, R9, R6, R4, R11 ;  /* 0x0800000406097389 */ /* 0x000064000000000b */
[----:B01----:R-:W-:Y:S01]  /*48f0*/  ENDCOLLECTIVE ;  /* 0x000000000000791b */ /* 0x003fe20003800000 */
.L_x_9071:
[----:B------:R-:W-:Y:S05]  /*4900*/  BRA `(.L_x_9072) ;  /* 0xffffffec00dc7947 */ /* 0x000fea000383ffff */
.L_x_9052:
[----:B------:R-:W-:Y:S01]  /*4910*/  HFMA2.MMA R4, -RZ, RZ, 0, 1.1920928955078125e-07 ;  /* 0x00000002ff047435 */ /* 0x000fe200000001ff */
[----:B-1----:R-:W-:Y:S02]  /*4920*/  MOV R6, R0 ;  /* 0x0000000000067202 */ /* 0x002fe40000000f00 */
[----:B------:R-:W-:Y:S02]  /*4930*/  MOV R11, 0x1f ;  /* 0x0000001f000b7802 */ /* 0x000fe40000000f00 */
[----:B------:R-:W-:-:S07]  /*4940*/  MOV R81, 0xffffffff ;  /* 0xffffffff00517802 */ /* 0x000fce0000000f00 */
[----:B0-----:R-:W-:Y:S05]  /*4950*/  WARPSYNC.COLLECTIVE R81, `(.L_x_9073) ;  /* 0x0000000051087348 */ /* 0x001fea0003c00000 */
[----:B------:R1:W2:Y:S02]  /*4960*/  SHFL.DOWN P0, R9, R6, R4, R11 ;  /* 0x0800000406097389 */ /* 0x0002a4000000000b */
[----:B012---:R-:W-:Y:S01]  /*4970*/  ENDCOLLECTIVE ;  /* 0x000000000000791b */ /* 0x007fe20003800000 */
.L_x_9073:
[----:B------:R-:W-:Y:S01]  /*4980*/  HFMA2.MMA R4, -RZ, RZ, 0, 5.9604644775390625e-08 ;  /* 0x00000001ff047435 */ /* 0x000fe200000001ff */
[----:B------:R-:W-:-:S04]  /*4990*/  MOV R3, R9 ;  /* 0x0000000900037202 */ /* 0x000fc80000000f00 */
[----:B------:R-:W-:-:S04]  /*49a0*/  FMNMX R3, R3, R0, !PT ;  /* 0x0000000003037209 */ /* 0x000fc80007800000 */
[----:B------:R-:W-:-:S07]  /*49b0*/  MOV R6, R3 ;  /* 0x0000000300067202 */ /* 0x000fce0000000f00 */
[----:B------:R-:W-:Y:S05]  /*49c0*/  WARPSYNC.COLLECTIVE R81, `(.L_x_9074) ;  /* 0x0000000051087348 */ /* 0x000fea0003c00000 */
[----:B------:R0:W1:Y:S02]  /*49d0*/  SHFL.DOWN P0, R9, R6, R4, R11 ;  /* 0x0800000406097389 */ /* 0x000064000000000b */
[----:B01----:R-:W-:Y:S01]  /*49e0*/  ENDCOLLECTIVE ;  /* 0x000000000000791b */ /* 0x003fe20003800000 */
.L_x_9074:
[----:B------:R-:W-:Y:S01]  /*49f0*/  MOV R2, R9 ;  /* 0x0000000900027202 */ /* 0x000fe20000000f00 */
[----:B------:R-:W-:Y:S06]  /*4a00*/  BRA `(.L_x_9075) ;  /* 0xfffffff0000c7947 */ /* 0x000fec000383ffff */
        .weak           $__internal_116_$__cuda_sm20_rcp_rn_f32_slowpath
        .type           $__internal_116_$__cuda_sm20_rcp_rn_f32_slowpath,@function
        .size           $__internal_116_$__cuda_sm20_rcp_rn_f32_slowpath,(.L_x_14452 - $__internal_116_$__cuda_sm20_rcp_rn_f32_slowpath)
$__internal_116_$__cuda_sm20_rcp_rn_f32_slowpath:
        /* <DEDUP_REMOVED lines=15> */
.L_x_9077:
        /* <DEDUP_REMOVED lines=33> */
.L_x_9079:
[----:B------:R0:W1:Y:S02]  /*4d10*/  MUFU.RCP R104, R80 ;  /* 0x0000005000687308 */ /* 0x0000640000001000 */
.L_x_9078:
[----:B------:R-:W-:Y:S05]  /*4d20*/  BSYNC B1 ;  /* 0x0000000000017941 */ /* 0x000fea0003800000 */
.L_x_9076:
[----:B------:R-:W-:Y:S01]  /*4d30*/  HFMA2.MMA R81, -RZ, RZ, 0, 0 ;  /* 0x00000000ff517435 */ /* 0x000fe200000001ff */
[----:B0-----:R-:W-:-:S05]  /*4d40*/  MOV R80, R102 ;  /* 0x0000006600507202 */ /* 0x001fca0000000f00 */
[----:B-1----:R-:W-:Y:S05]  /*4d50*/  RET.REL.NODEC R80 `(_ZN18transformer_engine13normalization19ln_fwd_tuned_kernelINS0_13Kernel_traitsI13__nv_bfloat16S3_S3_fjLj6144ELj1ELj1ELj4ELj16ENS0_18Kernel_traits_baseILj6144ES3_S3_S3_fjLj128EEEEEEEvNS0_19ForwardKernelParamsE) ;  /* 0xffffffb050a87950 */ /* 0x002fea0003c3ffff */
.L_x_9080:
        /* <DEDUP_REMOVED lines=10> */
.L_x_14452:


//--------------------- .text._ZN18transformer_engine13normalization19ln_fwd_tuned_kernelINS0_13Kernel_traitsIff6__halffjLj6144ELj1ELj1ELj4ELj16ENS0_18Kernel_traits_baseILj6144EffS3_fjLj128EEEEEEEvNS0_19ForwardKernelParamsE --------------------------
	.section	.text._ZN18transformer_engine13normalization19ln_fwd_tuned_kernelINS0_13Kernel_traitsIff6__halffjLj6144ELj1ELj1ELj4ELj16ENS0_18Kernel_traits_baseILj6144EffS3_fjLj128EEEEEEEvNS0_19ForwardKernelParamsE,"ax",@progbits
	.align	128
        .global         _ZN18transformer_engine13normalization19ln_fwd_tuned_kernelINS0_13Kernel_traitsIff6__halffjLj6144ELj1ELj1ELj4ELj16ENS0_18Kernel_traits_baseILj6144EffS3_fjLj128EEEEEEEvNS0_19ForwardKernelParamsE
        .type           _ZN18transformer_engine13normalization19ln_fwd_tuned_kernelINS0_13Kernel_traitsIff6__halffjLj6144ELj1ELj1ELj4ELj16ENS0_18Kernel_traits_baseILj6144EffS3_fjLj128EEEEEEEvNS0_19ForwardKernelParamsE,@function
        .size           _ZN18transformer_engine13normalization19ln_fwd_tuned_kernelINS0_13Kernel_traitsIff6__halffjLj6144ELj1ELj1ELj4ELj16ENS0_18Kernel_traits_baseILj6144EffS3_fjLj128EEEEEEEvNS0_19ForwardKernelParamsE,(.L_x_14453 - _ZN18transformer_engine13normalization19ln_fwd_tuned_kernelINS0_13Kernel_traitsIff6__halffjLj6144ELj1ELj1ELj4ELj16ENS0_18Kernel_traits_baseILj6144EffS3_fjLj128EEEEEEEvNS0_19ForwardKernelParamsE)
        .other          _ZN18transformer_engine13normalization19ln_fwd_tuned_kernelINS0_13Kernel_traitsIff6__halffjLj6144ELj1ELj1ELj4ELj16ENS0_18Kernel_traits_baseILj6144EffS3_fjLj128EEEEEEEvNS0_19ForwardKernelParamsE,@"STO_CUDA_ENTRY STV_DEFAULT"
_ZN18transformer_engine13normalization19ln_fwd_tuned_kernelINS0_13Kernel_traitsIff6__halffjLj6144ELj1ELj1ELj4ELj16ENS0_18Kernel_traits_baseILj6144EffS3_fjLj128EEEEEEEvNS0_19ForwardKernelParamsE:
.text._ZN18transformer_engine13normalization19ln_fwd_tuned_kernelINS0_13Kernel_traitsIff6__halffjLj6144ELj1ELj1ELj4ELj16ENS0_18Kernel_traits_baseILj6144EffS3_fjLj128EEEEEEEvNS0_19ForwardKernelParamsE:
        /* <DEDUP_REMOVED lines=55> */
.L_x_9089:
        /* <DEDUP_REMOVED lines=209> */
.L_x_9108:
        /* <DEDUP_REMOVED lines=35> */
[----:B0123-5:R-:W-:Y:S05]  /*12b0*/  CALL.REL.NOINC `($__internal_117_$__cuda_sm20_rcp_rn_f32_slowpath) ;  /* 0x0000003400607944 */ /* 0x02ffea0003c00000 */
[----:B------:R-:W-:Y:S05]  /*12c0*/  BRA `(.L_x_9085) ;  /* 0x0000000000107947 */ /* 0x000fea0003800000 */
.L_x_9084:
[----:B------:R-:W4:Y:S02]  /*12d0*/  MUFU.RCP R163, R158 ;  /* 0x0000009e00a37308 */ /* 0x000f240000001000 */
[----:B----4-:R-:W-:-:S04]  /*12e0*/  FFMA R0, R158, R163, -1 ;  /* 0xbf8000009e007423 */ /* 0x010fc800000000a3 */
[----:B------:R-:W-:-:S04]  /*12f0*/  FADD.FTZ R0, -R0, -RZ ;  /* 0x800000ff00007221 */ /* 0x000fc80000010100 */
[----:B------:R-:W-:-:S07]  /*1300*/  FFMA R163, R163, R0, R163 ;  /* 0x00000000a3a37223 */ /* 0x000fce00000000a3 */
.L_x_9085:
[----:B------:R-:W-:Y:S05]  /*1310*/  BSYNC B0 ;  /* 0x0000000000007941 */ /* 0x000fea0003800000 */
.L_x_9083:
        /* <DEDUP_REMOVED lines=20> */
[----:B0----5:R-:W-:Y:S05]  /*1460*/  CALL.REL.NOINC `($__internal_117_$__cuda_sm20_rcp_rn_f32_slowpath) ;  /* 0x0000003000f47944 */ /* 0x021fea0003c00000 */
[----:B------:R-:W-:Y:S05]  /*1470*/  BRA `(.L_x_9088) ;  /* 0x0000000000107947 */ /* 0x000fea0003800000 */
.L_x_9087:
[----:B------:R-:W1:Y:S02]  /*1480*/  MUFU.RCP R163, R2 ;  /* 0x0000000200a37308 */ /* 0x000e640000001000 */
[----:B-1----:R-:W-:-:S04]  /*1490*/  FFMA R0, R2, R163, -1 ;  /* 0xbf80000002007423 */ /* 0x002fc800000000a3 */
[----:B------:R-:W-:-:S04]  /*14a0*/  FADD.FTZ R0, -R0, -RZ ;  /* 0x800000ff00007221 */ /* 0x000fc80000010100 */
[----:B------:R-:W-:-:S07]  /*14b0*/  FFMA R163, R163, R0, R163 ;  /* 0x00000000a3a37223 */ /* 0x000fce00000000a3 */
.L_x_9088:
[----:B------:R-:W-:Y:S05]  /*14c0*/  BSYNC B0 ;  /* 0x0000000000007941 */ /* 0x000fea0003800000 */
.L_x_9086:
        /* <DEDUP_REMOVED lines=279> */
[----:B------:R0:W1:Y:S01]  /*2640*/  F2F.F16.F32 R105, R104 ;  /* 0x0000006800697304 */ /* 0x0000620000200800 */
[----:B------:R-:W-:Y:S01]  /*2650*/  @P0 FMNMX R5, R5, |R113|, !PT ;  /* 0x4000007105050209 */ /* 0x000fe20007800000 */
[----:B------:R-:W-:Y:S01]  /*2660*/  FFMA R141, R141, R109, R102 ;  /* 0x0000006d8d8d7223 */ /* 0x000fe20000000066 */
[----:B------:R-:W-:Y:S01]  /*2670*/  F2FP.F16.F32.PACK_AB R2, RZ, R2 ;  /* 0x00000002ff02723e */ /* 0x000fe200000000ff */
[----:B------:R-:W-:Y:S01]  /*2680*/  FFMA R142, R142, R132, R95 ;  /* 0x000000848e8e7223 */ /* 0x000fe2000000005f */
[----:B------:R-:W-:Y:S01]  /*2690*/  @P0 FMNMX R5, R5, |R122|, !PT ;  /* 0x4000007a05050209 */ /* 0x000fe20007800000 */
[----:B------:R-:W-:Y:S01]  /*26a0*/  FADD R132, R49, 1 ;  /* 0x3f80000031847421 */ /* 0x000fe20000000000 */
[----:B------:R-:W-:Y:S01]  /*26b0*/  F2FP.F16.F32.PACK_AB R109, RZ, R150 ;  /* 0x00000096ff6d723e */ /* 0x000fe200000000ff */
[----:B------:R-:W2:Y:S01]  /*26c0*/  F2F.F16.F32 R106, R106 ;  /* 0x0000006a006a7304 */ /* 0x000ea20000200800 */
        /* <DEDUP_REMOVED lines=19> */
[----:B------:R-:W0:Y:S01]  /*2800*/  F2F.F16.F32 R160, R160 ;  /* 0x000000a000a07304 */ /* 0x000e220000200800 */
[----:B------:R-:W-:Y:S01]  /*2810*/  @P0 FMNMX R5, R5, |R126|, !PT ;  /* 0x4000007e05050209 */ /* 0x000fe20007800000 */
[-C--:B------:R-:W-:Y:S01]  /*2820*/  @P1 FMUL R158, R158, R3.reuse ;  /* 0x000000039e9e1220 */ /* 0x080fe20000400000 */
[----:B------:R-:W-:Y:S01]  /*2830*/  F2FP.F16.F32.PACK_AB R2, RZ, R108 ;  /* 0x0000006cff02723e */ /* 0x000fe200000000ff */
[----:B------:R-:W-:Y:S01]  /*2840*/  @P1 FMUL R116, R116, R3 ;  /* 0x0000000374741220 */ /* 0x000fe20000400000 */
[----:B------:R-:W-:Y:S01]  /*2850*/  @P0 FMNMX R5, R5, |R119|, !PT ;  /* 0x4000007705050209 */ /* 0x000fe20007800000 */
[-C--:B------:R-:W-:Y:S01]  /*2860*/  @P1 FMUL R162, R162, R3.reuse ;  /* 0x00000003a2a21220 */ /* 0x080fe20000400000 */
[----:B------:R-:W-:Y:S01]  /*2870*/  F2FP.F16.F32.PACK_AB R109, RZ, R154 ;  /* 0x0000009aff6d723e */ /* 0x000fe200000000ff */
[----:B------:R-:W1:Y:S01]  /*2880*/  F2F.F16.F32 R114, R114 ;  /* 0x0000007200727304 */ /* 0x000e620000200800 */
[----:B------:R-:W-:Y:S01]  /*2890*/  LOP3.LUT R2, R2, 0xffff, RZ, 0xc0, !PT ;  /* 0x0000ffff02027812 */ /* 0x000fe200078ec0ff */
[-C--:B------:R-:W-:Y:S01]  /*28a0*/  @P1 FMUL R113, R113, R3.reuse ;  /* 0x0000000371711220 */ /* 0x080fe20000400000 */
[----:B------:R-:W-:Y:S01]  /*28b0*/  FSEL R132, R53, R132, !P2 ;  /* 0x0000008435847208 */ /* 0x000fe20005000000 */
[-C--:B------:R-:W-:Y:S01]  /*28c0*/  @P1 FMUL R120, R120, R3.reuse ;  /* 0x0000000378781220 */ /* 0x080fe20000400000 */
[----:B------:R-:W-:Y:S01]  /*28d0*/  F2FP.F16.F32.PACK_AB R112, RZ, R112 ;  /* 0x00000070ff70723e */ /* 0x000fe200000000ff */
[----:B------:R-:W-:Y:S01]  /*28e0*/  @P1 FMUL R111, R111, R3 ;  /* 0x000000036f6f1220 */ /* 0x000fe20000400000 */
[----:B------:R-:W-:Y:S01]  /*28f0*/  @P0 FMNMX R5, R5, |R107|, !PT ;  /* 0x4000006b05050209 */ /* 0x000fe20007800000 */
[----:B------:R-:W-:Y:S01]  /*2900*/  FFMA R148, R148, R132, R101 ;  /* 0x0000008494947223 */ /* 0x000fe20000000065 */
[--C-:B------:R-:W-:Y:S01]  /*2910*/  PRMT R108, R109, 0x5410, R2.reuse ;  /* 0x000054106d6c7816 */ /* 0x100fe20000000002 */
[----:B------:R-:W-:Y:S01]  /*2920*/  FADD R132, R55, 1 ;  /* 0x3f80000037847421 */ /* 0x000fe20000000000 */
[----:B------:R-:W-:Y:S01]  /*2930*/  SHF.L.U64.HI R109, R2, 0x10, RZ ;  /* 0x00000010026d7819 */ /* 0x000fe200000102ff */
[----:B------:R-:W2:Y:S01]  /*2940*/  F2F.F16.F32 R156, R156 ;  /* 0x0000009c009c7304 */ /* 0x000ea20000200800 */
[----:B------:R-:W-:Y:S01]  /*2950*/  PRMT R2, R112, 0x7610, R2 ;  /* 0x0000761070027816 */ /* 0x000fe20000000002 */
[-C--:B------:R-:W-:Y:S01]  /*2960*/  @P1 FMUL R122, R122, R3.reuse ;  /* 0x000000037a7a1220 */ /* 0x080fe20000400000 */
[----:B------:R-:W-:Y:S01]  /*2970*/  @P0 FMNMX R5, R5, |R128|, !PT ;  /* 0x4000008005050209 */ /* 0x000fe20007800000 */
[-C--:B------:R-:W-:Y:S01]  /*2980*/  @P1 FMUL R117, R117, R3.reuse ;  /* 0x0000000375751220 */ /* 0x080fe20000400000 */
[----:B------:R-:W-:Y:S01]  /*2990*/  LOP3.LUT R2, R2, 0xffff, RZ, 0xc0, !PT ;  /* 0x0000ffff02027812 */ /* 0x000fe200078ec0ff */
[-C--:B------:R-:W-:Y:S01]  /*29a0*/  @P1 FMUL R126, R126, R3.reuse ;  /* 0x000000037e7e1220 */ /* 0x080fe20000400000 */
[----:B------:R-:W-:Y:S01]  /*29b0*/  @P0 FMNMX R5, R5, |R130|, !PT ;  /* 0x4000008205050209 */ /* 0x000fe20007800000 */
[----:B------:R-:W3:Y:S01]  /*29c0*/  F2F.F16.F32 R110, R110 ;  /* 0x0000006e006e7304 */ /* 0x000ee20000200800 */
[----:B------:R-:W-:Y:S01]  /*29d0*/  FSEL R132, R55, R132, !P2 ;  /* 0x0000008437847208 */ /* 0x000fe20005000000 */
[-C--:B------:R-:W-:Y:S01]  /*29e0*/  @P1 FMUL R124, R124, R3.reuse ;  /* 0x000000037c7c1220 */ /* 0x080fe20000400000 */
[----:B------:R-:W-:Y:S01]  /*29f0*/  F2FP.F16.F32.PACK_AB R133, RZ, R158 ;  /* 0x0000009eff85723e */ /* 0x000fe200000000ff */
[----:B------:R-:W-:Y:S01]  /*2a00*/  @P1 FMUL R115, R115, R3 ;  /* 0x0000000373731220 */ /* 0x000fe20000400000 */
[----:B------:R-:W-:Y:S01]  /*2a10*/  SHF.L.U64.HI R145, R2, 0x10, RZ ;  /* 0x0000001002917819 */ /* 0x000fe200000102ff */
[----:B------:R-:W-:Y:S01]  /*2a20*/  FFMA R0, R0, R132, R103 ;  /* 0x0000008400007223 */ /* 0x000fe20000000067 */
[----:B------:R-:W-:Y:S01]  /*2a30*/  @P0 FMNMX R5, R5, |R123|, !PT ;  /* 0x4000007b05050209 */ /* 0x000fe20007800000 */
[----:B------:R-:W4:Y:S01]  /*2a40*/  F2F.F16.F32 R113, R113 ;  /* 0x0000007100717304 */ /* 0x000f220000200800 */
[----:B------:R-:W-:Y:S01]  /*2a50*/  PRMT R132, R133, 0x5410, R2 ;  /* 0x0000541085847816 */ /* 0x000fe20000000002 */
[-C--:B------:R-:W-:Y:S01]  /*2a60*/  @P1 FMUL R128, R128, R3.reuse ;  /* 0x0000000380801220 */ /* 0x080fe20000400000 */
[----:B0-----:R-:W-:Y:S01]  /*2a70*/  LOP3.LUT R145, R145, R160, RZ, 0xfc, !PT ;  /* 0x000000a091917212 */ /* 0x001fe200078efcff */
[-C--:B------:R-:W-:Y:S01]  /*2a80*/  @P1 FMUL R130, R130, R3.reuse ;  /* 0x0000000382821220 */ /* 0x080fe20000400000 */
[----:B-1----:R-:W-:Y:S01]  /*2a90*/  SHF.L.U32 R114, R114, 0x10, RZ ;  /* 0x0000001072727819 */ /* 0x002fe200000006ff */
[----:B------:R-:W-:Y:S01]  /*2aa0*/  @P1 FMUL R164, R164, R3 ;  /* 0x00000003a4a41220 */ /* 0x000fe20000400000 */
[----:B------:R-:W-:Y:S01]  /*2ab0*/  F2FP.F16.F32.PACK_AB R2, RZ, R116 ;  /* 0x00000074ff02723e */ /* 0x000fe200000000ff */
[----:B------:R-:W0:Y:S01]  /*2ac0*/  F2F.F16.F32 R122, R122 ;  /* 0x0000007a007a7304 */ /* 0x000e220000200800 */
[----:B------:R-:W-:Y:S01]  /*2ad0*/  @P0 FMNMX R5, R5, |R121|, !PT ;  /* 0x4000007905050209 */ /* 0x000fe20007800000 */
[-C--:B------:R-:W-:Y:S01]  /*2ae0*/  @P1 FMUL R118, R118, R3.reuse ;  /* 0x0000000376761220 */ /* 0x080fe20000400000 */
[----:B--2---:R-:W-:Y:S01]  /*2af0*/  LOP3.LUT R109, R109, R156, RZ, 0xfc, !PT ;  /* 0x0000009c6d6d7212 */ /* 0x004fe200078efcff */
[-C--:B------:R-:W-:Y:S01]  /*2b00*/  @P1 FMUL R107, R107, R3.reuse ;  /* 0x000000036b6b1220 */ /* 0x080fe20000400000 */
[----:B---3--:R-:W-:Y:S01]  /*2b10*/  SHF.L.U32 R110, R110, 0x10, RZ ;  /* 0x000000106e6e7819 */ /* 0x008fe200000006ff */
[-C--:B------:R-:W-:Y:S01]  /*2b20*/  @P1 FMUL R119, R119, R3.reuse ;  /* 0x0000000377771220 */ /* 0x080fe20000400000 */
[----:B------:R-:W-:Y:S01]  /*2b30*/  LOP3.LUT R133, R145, R114, RZ, 0xfc, !PT ;  /* 0x0000007291857212 */ /* 0x000fe200078efcff */
[----:B------:R-:W1:Y:S01]  /*2b40*/  F2F.F16.F32 R117, R117 ;  /* 0x0000007500757304 */ /* 0x000e620000200800 */
[----:B------:R-:W-:Y:S01]  /*2b50*/  F2FP.F16.F32.PACK_AB R145, RZ, R162 ;  /* 0x000000a2ff91723e */ /* 0x000fe200000000ff */
[-C--:B------:R-:W-:Y:S01]  /*2b60*/  @P1 FMUL R121, R121, R3.reuse ;  /* 0x0000000379791220 */ /* 0x080fe20000400000 */
[----:B------:R-:W-:Y:S01]  /*2b70*/  LOP3.LUT R2, R2, 0xffff, RZ, 0xc0, !PT ;  /* 0x0000ffff02027812 */ /* 0x000fe200078ec0ff */
[----:B------:R-:W-:Y:S01]  /*2b80*/  @P1 FMUL R123, R123, R3 ;  /* 0x000000037b7b1220 */ /* 0x000fe20000400000 */
[----:B------:R-:W-:Y:S01]  /*2b90*/  @P0 FMNMX R5, R5, |R125|, !PT ;  /* 0x4000007d05050209 */ /* 0x000fe20007800000 */
[----:B------:R-:W-:Y:S01]  /*2ba0*/  @P1 FMUL R125, R125, R3 ;  /* 0x000000037d7d1220 */ /* 0x000fe20000400000 */
[----:B------:R-:W-:Y:S01]  /*2bb0*/  LOP3.LUT R109, R109, R110, RZ, 0xfc, !PT ;  /* 0x0000006e6d6d7212 */ /* 0x000fe200078efcff */
[----:B------:R-:W2:Y:S01]  /*2bc0*/  F2F.F16.F32 R126, R126 ;  /* 0x0000007e007e7304 */ /* 0x000ea20000200800 */
[----:B------:R-:W-:-:S02]  /*2bd0*/  SHF.L.U64.HI R147, R2, 0x10, RZ ;  /* 0x0000001002937819 */ /* 0x000fc400000102ff */
[----:B------:R-:W-:Y:S02]  /*2be0*/  PRMT R110, R145, 0x5410, R2 ;  /* 0x00005410916e7816 */ /* 0x000fe40000000002 */
[----:B------:R-:W-:Y:S01]  /*2bf0*/  @P0 FMNMX R5, R5, |R143|, !PT ;  /* 0x4000008f05050209 */ /* 0x000fe20007800000 */
[-C--:B------:R-:W-:Y:S01]  /*2c00*/  @P1 FMUL R143, R143, R3.reuse ;  /* 0x000000038f8f1220 */ /* 0x080fe20000400000 */
[----:B------:R-:W-:Y:S01]  /*2c10*/  F2FP.F16.F32.PACK_AB R2, RZ, R120 ;  /* 0x00000078ff02723e */ /* 0x000fe200000000ff */
[----:B------:R-:W3:Y:S01]  /*2c20*/  F2F.F16.F32 R128, R128 ;  /* 0x0000008000807304 */ /* 0x000ee20000200800 */
[----:B------:R-:W-:Y:S01]  /*2c30*/  @P0 FMNMX R5, R5, |R134|, !PT ;  /* 0x4000008605050209 */ /* 0x000fe20007800000 */
[----:B------:R-:W-:Y:S01]  /*2c40*/  @P1 FMUL R134, R134, R3 ;  /* 0x0000000386861220 */ /* 0x000fe20000400000 */
[----:B------:R-:W-:Y:S02]  /*2c50*/  F2FP.F16.F32.PACK_AB R145, RZ, R111 ;  /* 0x0000006fff91723e */ /* 0x000fe400000000ff */
[----:B------:R-:W-:-:S02]  /*2c60*/  LOP3.LUT R2, R2, 0xffff, RZ, 0xc0, !PT ;  /* 0x0000ffff02027812 */ /* 0x000fc400078ec0ff */
[----:B------:R-:W-:Y:S01]  /*2c70*/  @P0 FMNMX R5, R5, |R136|, !PT ;  /* 0x4000008805050209 */ /* 0x000fe20007800000 */
[----:B------:R-:W3:Y:S01]  /*2c80*/  F2F.F16.F32 R130, R130 ;  /* 0x0000008200827304 */ /* 0x000ee20000200800 */
[----:B------:R-:W-:Y:S01]  /*2c90*/  PRMT R114, R145, 0x5410, R2 ;  /* 0x0000541091727816 */ /* 0x000fe20000000002 */
[----:B------:R-:W-:Y:S01]  /*2ca0*/  @P1 FMUL R136, R136, R3 ;  /* 0x0000000388881220 */ /* 0x000fe20000400000 */
[----:B------:R-:W-:Y:S02]  /*2cb0*/  SHF.L.U64.HI R2, R2, 0x10, RZ ;  /* 0x0000001002027819 */ /* 0x000fe400000102ff */
[----:B------:R-:W-:Y:S01]  /*2cc0*/  @P0 FMNMX R5, R5, |R129|, !PT ;  /* 0x4000008105050209 */ /* 0x000fe20007800000 */
[----:B------:R-:W-:Y:S01]  /*2cd0*/  @P1 FMUL R129, R129, R3 ;  /* 0x0000000381811220 */ /* 0x000fe20000400000 */
[----:B----4-:R-:W-:Y:S01]  /*2ce0*/  LOP3.LUT R113, R2, R113, RZ, 0xfc, !PT ;  /* 0x0000007102717212 */ /* 0x010fe200078efcff */
[----:B------:R-:W4:Y:S01]  /*2cf0*/  F2F.F16.F32 R164, R164 ;  /* 0x000000a400a47304 */ /* 0x000f220000200800 */
[----:B------:R-:W-:-:S02]  /*2d00*/  F2FP.F16.F32.PACK_AB R2, RZ, R124 ;  /* 0x0000007cff02723e */ /* 0x000fc400000000ff */
[----:B------:R-:W-:Y:S01]  /*2d10*/  @P0 FMNMX R5, R5, |R138|, !PT ;  /* 0x4000008a05050209 */ /* 0x000fe20007800000 */
[----:B------:R-:W-:Y:S01]  /*2d20*/  @P1 FMUL R138, R138, R3 ;  /* 0x000000038a8a1220 */ /* 0x000fe20000400000 */
[----:B------:R-:W-:Y:S02]  /*2d30*/  F2FP.F16.F32.PACK_AB R145, RZ, R115 ;  /* 0x00000073ff91723e */ /* 0x000fe400000000ff */
[----:B------:R-:W-:Y:S01]  /*2d40*/  LOP3.LUT R2, R2, 0xffff, RZ, 0xc0, !PT ;  /* 0x0000ffff02027812 */ /* 0x000fe200078ec0ff */
[----:B------:R-:W4:Y:S01]  /*2d50*/  F2F.F16.F32 R118, R118 ;  /* 0x0000007600767304 */ /* 0x000f220000200800 */
[----:B------:R-:W-:Y:S01]  /*2d60*/  @P0 FMNMX R5, R5, |R131|, !PT ;  /* 0x4000008305050209 */ /* 0x000fe20007800000 */
[----:B------:R-:W-:Y:S01]  /*2d70*/  @P1 FMUL R131, R131, R3 ;  /* 0x0000000383831220 */ /* 0x000fe20000400000 */
[----:B------:R-:W-:Y:S02]  /*2d80*/  SHF.L.U64.HI R112, R2, 0x10, RZ ;  /* 0x0000001002707819 */ /* 0x000fe400000102ff */
[----:B------:R-:W-:-:S02]  /*2d90*/  PRMT R106, R145, 0x5410, R2 ;  /* 0x00005410916a7816 */ /* 0x000fc40000000002 */
[----:B------:R-:W-:Y:S01]  /*2da0*/  F2FP.F16.F32.PACK_AB R2, RZ, R107 ;  /* 0x0000006bff02723e */ /* 0x000fe200000000ff */
[----:B------:R-:W4:Y:S01]  /*2db0*/  F2F.F16.F32 R125, R125 ;  /* 0x0000007d007d7304 */ /* 0x000f220000200800 */
[----:B------:R-:W-:Y:S01]  /*2dc0*/  @P0 FMNMX R5, R5, |R140|, !PT ;  /* 0x4000008c05050209 */ /* 0x000fe20007800000 */
[----:B------:R-:W-:Y:S01]  /*2dd0*/  @P1 FMUL R140, R140, R3 ;  /* 0x000000038c8c1220 */ /* 0x000fe20000400000 */
[----:B0-----:R-:W-:Y:S02]  /*2de0*/  SHF.L.U32 R122, R122, 0x10, RZ ;  /* 0x000000107a7a7819 */ /* 0x001fe400000006ff */
[----:B-1----:R-:W-:Y:S02]  /*2df0*/  LOP3.LUT R117, R112, R117, RZ, 0xfc, !PT ;  /* 0x0000007570757212 */ /* 0x002fe400078efcff */
[----:B--2---:R-:W-:Y:S01]  /*2e00*/  SHF.L.U32 R126, R126, 0x10, RZ ;  /* 0x000000107e7e7819 */ /* 0x004fe200000006ff */
[----:B------:R-:W0:Y:S01]  /*2e10*/  F2F.F16.F32 R143, R143 ;  /* 0x0000008f008f7304 */ /* 0x000e220000200800 */
[----:B------:R-:W-:-:S02]  /*2e20*/  LOP3.LUT R2, R2, 0xffff, RZ, 0xc0, !PT ;  /* 0x0000ffff02027812 */ /* 0x000fc400078ec0ff */
[----:B------:R-:W-:Y:S01]  /*2e30*/  @P0 FMNMX R5, R5, |R127|, !PT ;  /* 0x4000007f05050209 */ /* 0x000fe20007800000 */
[----:B------:R-:W-:Y:S01]  /*2e40*/  @P1 FMUL R127, R127, R3 ;  /* 0x000000037f7f1220 */ /* 0x000fe20000400000 */
[----:B------:R-:W-:Y:S02]  /*2e50*/  LOP3.LUT R115, R113, R122, RZ, 0xfc, !PT ;  /* 0x0000007a71737212 */ /* 0x000fe400078efcff */
[----:B------:R-:W-:Y:S01]  /*2e60*/  LOP3.LUT R107, R117, R126, RZ, 0xfc, !PT ;  /* 0x0000007e756b7212 */ /* 0x000fe200078efcff */
[----:B------:R-:W1:Y:S01]  /*2e70*/  F2F.F16.F32 R129, R129 ;  /* 0x0000008100817304 */ /* 0x000e620000200800 */
[----:B------:R-:W-:Y:S02]  /*2e80*/  F2FP.F16.F32.PACK_AB R113, RZ, R119 ;  /* 0x00000077ff71723e */ /* 0x000fe400000000ff */
[----:B------:R-:W-:Y:S02]  /*2e90*/  SHF.L.U64.HI R117, R2, 0x10, RZ ;  /* 0x0000001002757819 */ /* 0x000fe400000102ff */
[----:B------:R-:W-:Y:S01]  /*2ea0*/  @P0 FMNMX R5, R5, |R142|, !PT ;  /* 0x4000008e05050209 */ /* 0x000fe20007800000 */
[----:B------:R-:W-:Y:S01]  /*2eb0*/  @P1 FMUL R142, R142, R3 ;  /* 0x000000038e8e1220 */ /* 0x000fe20000400000 */
[----:B------:R-:W-:Y:S01]  /*2ec0*/  PRMT R112, R113, 0x5410, R2 ;  /* 0x0000541071707816 */ /* 0x000fe20000000002 */
[----:B------:R-:W2:Y:S01]  /*2ed0*/  F2F.F16.F32 R127, R127 ;  /* 0x0000007f007f7304 */ /* 0x000ea20000200800 */
[----:B---3--:R-:W-:-:S02]  /*2ee0*/  LOP3.LUT R117, R117, R128, RZ, 0xfc, !PT ;  /* 0x0000008075757212 */ /* 0x008fc400078efcff */
[----:B------:R-:W-:Y:S02]  /*2ef0*/  SHF.L.U32 R130, R130, 0x10, RZ ;  /* 0x0000001082827819 */ /* 0x000fe400000006ff */
[----:B------:R-:W-:Y:S01]  /*2f00*/  @P0 FMNMX R5, R5, |R135|, !PT ;  /* 0x4000008705050209 */ /* 0x000fe20007800000 */
[----:B------:R-:W-:Y:S01]  /*2f10*/  @P1 FMUL R135, R135, R3 ;  /* 0x0000000387871220 */ /* 0x000fe20000400000 */
[----:B------:R-:W-:Y:S01]  /*2f20*/  F2FP.F16.F32.PACK_AB R2, RZ, R121 ;  /* 0x00000079ff02723e */ /* 0x000fe200000000ff */
[----:B------:R-:W3:Y:S01]  /*2f30*/  F2F.F16.F32 R138, R138 ;  /* 0x0000008a008a7304 */ /* 0x000ee20000200800 */
[----:B----4-:R-:W-:Y:S02]  /*2f40*/  LOP3.LUT R147, R147, R164, RZ, 0xfc, !PT ;  /* 0x000000a493937212 */ /* 0x010fe400078efcff */
[----:B------:R-:W-:Y:S02]  /*2f50*/  SHF.L.U32 R118, R118, 0x10, RZ ;  /* 0x0000001076767819 */ /* 0x000fe400000006ff */
[----:B------:R-:W-:-:S02]  /*2f60*/  LOP3.LUT R113, R117, R130, RZ, 0xfc, !PT ;  /* 0x0000008275717212 */ /* 0x000fc400078efcff */
[----:B------:R-:W-:Y:S01]  /*2f70*/  @P0 FMNMX R5, R5, |R144|, !PT ;  /* 0x4000009005050209 */ /* 0x000fe20007800000 */
[----:B------:R-:W-:Y:S01]  /*2f80*/  @P1 FMUL R144, R144, R3 ;  /* 0x0000000390901220 */ /* 0x000fe20000400000 */
[----:B------:R-:W-:Y:S01]  /*2f90*/  F2FP.F16.F32.PACK_AB R117, RZ, R123 ;  /* 0x0000007bff75723e */ /* 0x000fe200000000ff */
[----:B------:R-:W-:Y:S01]  /*2fa0*/  F2F.F16.F32 R142, R142 ;  /* 0x0000008e008e7304 */ /* 0x000fe20000200800 */
[----:B------:R-:W-:Y:S02]  /*2fb0*/  LOP3.LUT R2, R2, 0xffff, RZ, 0xc0, !PT ;  /* 0x0000ffff02027812 */ /* 0x000fe400078ec0ff */
[----:B------:R-:W-:Y:S02]  /*2fc0*/  LOP3.LUT R111, R147, R118, RZ, 0xfc, !PT ;  /* 0x00000076936f7212 */ /* 0x000fe400078efcff */
[----:B------:R-:W-:Y:S01]  /*2fd0*/  @P0 FMNMX R5, R5, |R137|, !PT ;  /* 0x4000008905050209 */ /* 0x000fe20007800000 */
[----:B------:R-:W-:Y:S01]  /*2fe0*/  @P1 FMUL R137, R137, R3 ;  /* 0x0000000389891220 */ /* 0x000fe20000400000 */
[----:B------:R-:W-:-:S02]  /*2ff0*/  SHF.L.U64.HI R118, R2, 0x10, RZ ;  /* 0x0000001002767819 */ /* 0x000fc400000102ff */
[----:B------:R-:W-:Y:S02]  /*3000*/  PRMT R116, R117, 0x5410, R2 ;  /* 0x0000541075747816 */ /* 0x000fe40000000002 */
[----:B------:R-:W-:Y:S01]  /*3010*/  F2FP.F16.F32.PACK_AB R2, RZ, R136 ;  /* 0x00000088ff02723e */ /* 0x000fe200000000ff */
[----:B------:R-:W-:Y:S01]  /*3020*/  F2F.F16.F32 R137, R137 ;  /* 0x0000008900897304 */ /* 0x000fe20000200800 */
[----:B------:R-:W-:Y:S01]  /*3030*/  @P0 FMNMX R5, R5, |R146|, !PT ;  /* 0x4000009205050209 */ /* 0x000fe20007800000 */
[----:B------:R-:W-:Y:S01]  /*3040*/  @P1 FMUL R146, R146, R3 ;  /* 0x0000000392921220 */ /* 0x000fe20000400000 */
[----:B------:R-:W-:Y:S02]  /*3050*/  LOP3.LUT R118, R118, R125, RZ, 0xfc, !PT ;  /* 0x0000007d76767212 */ /* 0x000fe400078efcff */
[----:B0-----:R-:W-:Y:S02]  /*3060*/  SHF.L.U32 R143, R143, 0x10, RZ ;  /* 0x000000108f8f7819 */ /* 0x001fe400000006ff */
[----:B------:R-:W-:Y:S01]  /*3070*/  F2FP.F16.F32.PACK_AB R119, RZ, R134 ;  /* 0x00000086ff77723e */ /* 0x000fe200000000ff */
[----:B------:R-:W-:Y:S01]  /*3080*/  F2F.F16.F32 R146, R146 ;  /* 0x0000009200927304 */ /* 0x000fe20000200800 */
[----:B------:R-:W-:-:S02]  /*3090*/  LOP3.LUT R2, R2, 0xffff, RZ, 0xc0, !PT ;  /* 0x0000ffff02027812 */ /* 0x000fc400078ec0ff */
[----:B------:R-:W-:Y:S01]  /*30a0*/  @P0 FMNMX R5, R5, |R139|, !PT ;  /* 0x4000008b05050209 */ /* 0x000fe20007800000 */
[----:B------:R-:W-:Y:S01]  /*30b0*/  @P1 FMUL R139, R139, R3 ;  /* 0x000000038b8b1220 */ /* 0x000fe20000400000 */
[----:B------:R-:W-:Y:S02]  /*30c0*/  LOP3.LUT R117, R118, R143, RZ, 0xfc, !PT ;  /* 0x0000008f76757212 */ /* 0x000fe400078efcff */
[----:B------:R-:W-:Y:S02]  /*30d0*/  SHF.L.U64.HI R120, R2, 0x10, RZ ;  /* 0x0000001002787819 */ /* 0x000fe400000102ff */
[----:B------:R-:W-:Y:S02]  /*30e0*/  PRMT R118, R119, 0x5410, R2 ;  /* 0x0000541077767816 */ /* 0x000fe40000000002 */
[----:B------:R-:W-:Y:S02]  /*30f0*/  F2FP.F16.F32.PACK_AB R2, RZ, R140 ;  /* 0x0000008cff02723e */ /* 0x000fe400000000ff */
[----:B------:R-:W-:Y:S01]  /*3100*/  @P0 FMNMX R5, R5, |R148|, !PT ;  /* 0x4000009405050209 */ /* 0x000fe20007800000 */
[----:B------:R-:W-:Y:S01]  /*3110*/  @P1 FMUL R148, R148, R3 ;  /* 0x0000000394941220 */ /* 0x000fe20000400000 */
[----:B------:R-:W-:-:S02]  /*3120*/  F2FP.F16.F32.PACK_AB R121, RZ, R131 ;  /* 0x00000083ff79723e */ /* 0x000fc400000000ff */
[----:B------:R-:W-:Y:S02]  /*3130*/  LOP3.LUT R2, R2, 0xffff, RZ, 0xc0, !PT ;  /* 0x0000ffff02027812 */ /* 0x000fe400078ec0ff */
[----:B------:R-:W-:Y:S01]  /*3140*/  @P0 FMNMX R5, R5, |R141|, !PT ;  /* 0x4000008d05050209 */ /* 0x000fe20007800000 */
[----:B------:R-:W-:Y:S01]  /*3150*/  @P1 FMUL R141, R141, R3 ;  /* 0x000000038d8d1220 */ /* 0x000fe20000400000 */
[----:B-1----:R-:W-:Y:S02]  /*3160*/  LOP3.LUT R129, R120, R129, RZ, 0xfc, !PT ;  /* 0x0000008178817212 */ /* 0x002fe400078efcff */
[----:B------:R-:W-:Y:S02]  /*3170*/  PRMT R120, R121, 0x5410, R2 ;  /* 0x0000541079787816 */ /* 0x000fe40000000002 */
[----:B------:R-:W-:Y:S01]  /*3180*/  SHF.L.U64.HI R2, R2, 0x10, RZ ;  /* 0x0000001002027819 */ /* 0x000fe200000102ff */
[----:B------:R-:W0:Y:S01]  /*3190*/  F2F.F16.F32 R141, R141 ;  /* 0x0000008d008d7304 */ /* 0x000e220000200800 */
[----:B------:R-:W-:Y:S01]  /*31a0*/  @P0 FMNMX R5, R5, |R0|, !PT ;  /* 0x4000000005050209 */ /* 0x000fe20007800000 */
[----:B------:R-:W-:Y:S01]  /*31b0*/  @P1 FMUL R0, R0, R3 ;  /* 0x0000000300001220 */ /* 0x000fe20000400000 */
[----:B--2---:R-:W-:-:S02]  /*31c0*/  LOP3.LUT R121, R2, R127, RZ, 0xfc, !PT ;  /* 0x0000007f02797212 */ /* 0x004fc400078efcff */
[----:B------:R-:W1:Y:S01]  /*31d0*/  LDC.64 R126, c[0x0][0x258] ;  /* 0x00009600ff7e7b82 */ /* 0x000e620000000a00 */
[----:B------:R-:W-:Y:S02]  /*31e0*/  F2FP.F16.F32.PACK_AB R2, RZ, R144 ;  /* 0x00000090ff02723e */ /* 0x000fe400000000ff */
[----:B------:R-:W2:Y:S01]  /*31f0*/  F2F.F16.F32 R0, R0 ;  /* 0x0000000000007304 */ /* 0x000ea20000200800 */
[----:B------:R-:W-:Y:S02]  /*3200*/  F2FP.F16.F32.PACK_AB R122, RZ, R148 ;  /* 0x00000094ff7a723e */ /* 0x000fe400000000ff */
[----:B---3--:R-:W-:Y:S02]  /*3210*/  SHF.L.U32 R138, R138, 0x10, RZ ;  /* 0x000000108a8a7819 */ /* 0x008fe400000006ff */
[----:B------:R-:W-:Y:S02]  /*3220*/  F2FP.F16.F32.PACK_AB R123, RZ, R135 ;  /* 0x00000087ff7b723e */ /* 0x000fe400000000ff */
[----:B------:R-:W-:-:S02]  /*3230*/  LOP3.LUT R2, R2, 0xffff, RZ, 0xc0, !PT ;  /* 0x0000ffff02027812 */ /* 0x000fc400078ec0ff */
[----:B------:R-:W-:Y:S02]  /*3240*/  LOP3.LUT R124, R122, 0xffff, RZ, 0xc0, !PT ;  /* 0x0000ffff7a7c7812 */ /* 0x000fe400078ec0ff */
[----:B------:R-:W-:Y:S02]  /*3250*/  LOP3.LUT R119, R129, R138, RZ, 0xfc, !PT ;  /* 0x0000008a81777212 */ /* 0x000fe400078efcff */
[----:B------:R-:W-:Y:S02]  /*3260*/  SHF.L.U64.HI R128, R2, 0x10, RZ ;  /* 0x0000001002807819 */ /* 0x000fe400000102ff */
[----:B------:R-:W-:Y:S02]  /*3270*/  PRMT R122, R123, 0x5410, R2 ;  /* 0x000054107b7a7816 */ /* 0x000fe40000000002 */
[----:B------:R-:W-:Y:S02]  /*3280*/  SHF.L.U64.HI R2, R124, 0x10, RZ ;  /* 0x000000107c027819 */ /* 0x000fe400000102ff */
[----:B------:R-:W-:-:S02]  /*3290*/  LOP3.LUT R129, R4, 0x7f, RZ, 0xc0, !PT ;  /* 0x0000007f04817812 */ /* 0x000fc400078ec0ff */
[----:B------:R-:W-:Y:S02]  /*32a0*/  F2FP.F16.F32.PACK_AB R125, RZ, R139 ;  /* 0x0000008bff7d723e */ /* 0x000fe400000000ff */
        /* <DEDUP_REMOVED lines=52> */
.L_x_9081:
        /* <DEDUP_REMOVED lines=15> */
.L_x_9114:
        /* <DEDUP_REMOVED lines=28> */
.L_x_9117:
[----:B0-2---:R-:W-:-:S07]  /*38a0*/  FMNMX R5, R5, R2, !PT ;  /* 0x0000000205057209 */ /* 0x005fce0007800000 */
.L_x_9093:
[----:B------:R-:W-:Y:S05]  /*38b0*/  BSYNC B0 ;  /* 0x0000000000007941 */ /* 0x000fea0003800000 */
.L_x_9092:
[----:B------:R-:W-:Y:S01]  /*38c0*/  ISETP.NE.AND P0, PT, R4, RZ, PT ;  /* 0x000000ff0400720c */ /* 0x000fe20003f05270 */
[----:B------:R-:W-:-:S12]  /*38d0*/  BSSY B0, `(.L_x_9090) ;  /* 0x0000004000007945 */ /* 0x000fd80003800000 */
[----:B------:R-:W-:Y:S05]  /*38e0*/  @P0 BRA `(.L_x_9095) ;  /* 0x0000000000080947 */ /* 0x000fea0003800000 */
[----:B------:R-:W0:Y:S02]  /*38f0*/  LDC.64 R6, c[0x0][0x288] ;  /* 0x0000a200ff067b82 */ /* 0x000e240000000a00 */
[----:B0-----:R0:W-:Y:S02]  /*3900*/  REDG.E.MAX.S32.STRONG.GPU desc[UR4][R6.64], R5 ;  /* 0x000000050600798e */ /* 0x0011e4000d10e384 */
.L_x_9095:
[----:B------:R-:W-:Y:S05]  /*3910*/  BSYNC B0 ;  /* 0x0000000000007941 */ /* 0x000fea0003800000 */
.L_x_9090:
        /* <DEDUP_REMOVED lines=13> */
[----:B01----:R-:W-:Y:S05]  /*39f0*/  CALL.REL.NOINC `($__internal_117_$__cuda_sm20_rcp_rn_f32_slowpath) ;  /* 0x0000000c00907944 */ /* 0x003fea0003c00000 */
[----:B------:R-:W-:Y:S05]  /*3a00*/  BRA `(.L_x_9097) ;  /* 0x0000000000107947 */ /* 0x000fea0003800000 */
.L_x_9096:
[----:B------:R-:W2:Y:S02]  /*3a10*/  MUFU.RCP R0, R3 ;  /* 0x0000000300007308 */ /* 0x000ea40000001000 */
[----:B--2---:R-:W-:-:S04]  /*3a20*/  FFMA R2, R0, R3, -1 ;  /* 0xbf80000000027423 */ /* 0x004fc80000000003 */
[----:B------:R-:W-:-:S04]  /*3a30*/  FADD.FTZ R163, -R2, -RZ ;  /* 0x800000ff02a37221 */ /* 0x000fc80000010100 */
[----:B------:R-:W-:-:S07]  /*3a40*/  FFMA R163, R0, R163, R0 ;  /* 0x000000a300a37223 */ /* 0x000fce0000000000 */
.L_x_9097:
[----:B------:R-:W2:Y:S02]  /*3a50*/  LDC.64 R2, c[0x0][0x280] ;  /* 0x0000a000ff027b82 */ /* 0x000ea40000000a00 */
[----:B--2---:R-:W-:Y:S01]  /*3a60*/  STG.E desc[UR4][R2.64], R163 ;  /* 0x000000a302007986 */ /* 0x004fe2000c101904 */
[----:B------:R-:W-:Y:S05]  /*3a70*/  EXIT ;  /* 0x000000000000794d */ /* 0x000fea0003800000 */
.L_x_9082:
[----:B------:R-:W-:Y:S01]  /*3a80*/  HFMA2.MMA R157, -RZ, RZ, 0, 5.9604644775390625e-08 ;  /* 0x00000001ff9d7435 */ /* 0x000fe200000001ff */
[----:B------:R-:W-:Y:S02]  /*3a90*/  MOV R164, R0 ;  /* 0x0000000000a47202 */ /* 0x000fe40000000f00 */
[----:B------:R-:W-:Y:S02]  /*3aa0*/  MOV R158, 0x1f ;  /* 0x0000001f009e7802 */ /* 0x000fe40000000f00 */
[----:B------:R-:W-:-:S07]  /*3ab0*/  MOV R155, 0xffffffff ;  /* 0xffffffff009b7802 */ /* 0x000fce0000000f00 */
[----:B-----5:R-:W-:Y:S05]  /*3ac0*/  WARPSYNC.COLLECTIVE R155, `(.L_x_9098) ;  /* 0x000000009b087348 */ /* 0x020fea0003c00000 */
[----:B------:R0:W1:Y:S02]  /*3ad0*/  SHFL.BFLY P1, R163, R164, R157, R158 ;  /* 0x0c00009da4a37389 */ /* 0x000064000002009e */
[----:B01---5:R-:W-:Y:S01]  /*3ae0*/  ENDCOLLECTIVE ;  /* 0x000000000000791b */ /* 0x023fe20003800000 */
.L_x_9098:
[----:B------:R-:W-:Y:S01]  /*3af0*/  HFMA2.MMA R157, -RZ, RZ, 0, 1.1920928955078125e-07 ;  /* 0x00000002ff9d7435 */ /* 0x000fe200000001ff */
[----:B------:R-:W-:-:S05]  /*3b00*/  MOV R159, R163 ;  /* 0x000000a3009f7202 */ /* 0x000fca0000000f00 */
[----:B------:R-:W-:-:S05]  /*3b10*/  FADD R159, R0, R159 ;  /* 0x0000009f009f7221 */ /* 0x000fca0000000000 */
[----:B------:R-:W-:-:S07]  /*3b20*/  MOV R164, R159 ;  /* 0x0000009f00a47202 */ /* 0x000fce0000000f00 */
[----:B------:R-:W-:Y:S05]  /*3b30*/  WARPSYNC.COLLECTIVE R155, `(.L_x_9099) ;  /* 0x000000009b087348 */ /* 0x000fea0003c00000 */
[----:B------:R0:W1:Y:S02]  /*3b40*/  SHFL.BFLY P1, R163, R164, R157, R158 ;  /* 0x0c00009da4a37389 */ /* 0x000064000002009e */
[----:B01----:R-:W-:Y:S01]  /*3b50*/  ENDCOLLECTIVE ;  /* 0x000000000000791b */ /* 0x003fe20003800000 */
.L_x_9099:
[----:B------:R-:W-:Y:S01]  /*3b60*/  HFMA2.MMA R157, -RZ, RZ, 0, 2.384185791015625e-07 ;  /* 0x00000004ff9d7435 */ /* 0x000fe200000001ff */
[----:B------:R-:W-:-:S05]  /*3b70*/  MOV R156, R163 ;  /* 0x000000a3009c7202 */ /* 0x000fca0000000f00 */
[----:B------:R-:W-:-:S05]  /*3b80*/  FADD R160, R159, R156 ;  /* 0x0000009c9fa07221 */ /* 0x000fca0000000000 */
[----:B------:R-:W-:-:S07]  /*3b90*/  MOV R164, R160 ;  /* 0x000000a000a47202 */ /* 0x000fce0000000f00 */
[----:B------:R-:W-:Y:S05]  /*3ba0*/  WARPSYNC.COLLECTIVE R155, `(.L_x_9100) ;  /* 0x000000009b087348 */ /* 0x000fea0003c00000 */
[----:B------:R0:W1:Y:S02]  /*3bb0*/  SHFL.BFLY P1, R163, R164, R157, R158 ;  /* 0x0c00009da4a37389 */ /* 0x000064000002009e */
[----:B01----:R-:W-:Y:S01]  /*3bc0*/  ENDCOLLECTIVE ;  /* 0x000000000000791b */ /* 0x003fe20003800000 */
.L_x_9100:
[----:B------:R-:W-:Y:S01]  /*3bd0*/  HFMA2.MMA R157, -RZ, RZ, 0, 4.76837158203125e-07 ;  /* 0x00000008ff9d7435 */ /* 0x000fe200000001ff */
[----:B------:R-:W-:-:S05]  /*3be0*/  MOV R161, R163 ;  /* 0x000000a300a17202 */ /* 0x000fca0000000f00 */
[----:B------:R-:W-:-:S05]  /*3bf0*/  FADD R161, R160, R161 ;  /* 0x000000a1a0a17221 */ /* 0x000fca0000000000 */
[----:B------:R-:W-:-:S07]  /*3c00*/  MOV R164, R161 ;  /* 0x000000a100a47202 */ /* 0x000fce0000000f00 */
[----:B------:R-:W-:Y:S05]  /*3c10*/  WARPSYNC.COLLECTIVE R155, `(.L_x_9101) ;  /* 0x000000009b087348 */ /* 0x000fea0003c00000 */
[----:B------:R0:W1:Y:S02]  /*3c20*/  SHFL.BFLY P1, R163, R164, R157, R158 ;  /* 0x0c00009da4a37389 */ /* 0x000064000002009e */
[----:B01----:R-:W-:Y:S01]  /*3c30*/  ENDCOLLECTIVE ;  /* 0x000000000000791b */ /* 0x003fe20003800000 */
.L_x_9101:
[----:B------:R-:W-:Y:S01]  /*3c40*/  HFMA2.MMA R157, -RZ, RZ, 0, 9.5367431640625e-07 ;  /* 0x00000010ff9d7435 */ /* 0x000fe200000001ff */
[----:B------:R-:W-:-:S05]  /*3c50*/  MOV R156, R163 ;  /* 0x000000a3009c7202 */ /* 0x000fca0000000f00 */
[----:B------:R-:W-:-:S05]  /*3c60*/  FADD R162, R161, R156 ;  /* 0x0000009ca1a27221 */ /* 0x000fca0000000000 */
[----:B------:R-:W-:-:S07]  /*3c70*/  MOV R164, R162 ;  /* 0x000000a200a47202 */ /* 0x000fce0000000f00 */
[----:B------:R-:W-:Y:S05]  /*3c80*/  WARPSYNC.COLLECTIVE R155, `(.L_x_9102) ;  /* 0x000000009b087348 */ /* 0x000fea0003c00000 */
[----:B------:R0:W1:Y:S02]  /*3c90*/  SHFL.BFLY P1, R163, R164, R157, R158 ;  /* 0x0c00009da4a37389 */ /* 0x000064000002009e */
[----:B01----:R-:W-:Y:S01]  /*3ca0*/  ENDCOLLECTIVE ;  /* 0x000000000000791b */ /* 0x003fe20003800000 */
.L_x_9102:
        /* <DEDUP_REMOVED lines=104> */
.L_x_9103:
[----:B------:R-:W-:Y:S01]  /*4330*/  HFMA2.MMA R157, -RZ, RZ, 0, 1.1920928955078125e-07 ;  /* 0x00000002ff9d7435 */ /* 0x000fe200000001ff */
[----:B------:R-:W-:-:S05]  /*4340*/  MOV R159, R163 ;  /* 0x000000a3009f7202 */ /* 0x000fca0000000f00 */
[----:B------:R-:W-:-:S05]  /*4350*/  FADD R159, R0, R159 ;  /* 0x0000009f009f7221 */ /* 0x000fca0000000000 */
[----:B------:R-:W-:-:S07]  /*4360*/  MOV R164, R159 ;  /* 0x0000009f00a47202 */ /* 0x000fce0000000f00 */
[----:B------:R-:W-:Y:S05]  /*4370*/  WARPSYNC.COLLECTIVE R155, `(.L_x_9104) ;  /* 0x000000009b087348 */ /* 0x000fea0003c00000 */
[----:B------:R0:W1:Y:S02]  /*4380*/  SHFL.BFLY P1, R163, R164, R157, R158 ;  /* 0x0c00009da4a37389 */ /* 0x000064000002009e */
[----:B01----:R-:W-:Y:S01]  /*4390*/  ENDCOLLECTIVE ;  /* 0x000000000000791b */ /* 0x003fe20003800000 */
.L_x_9104:
[----:B------:R-:W-:Y:S01]  /*43a0*/  HFMA2.MMA R157, -RZ, RZ, 0, 2.384185791015625e-07 ;  /* 0x00000004ff9d7435 */ /* 0x000fe200000001ff */
[----:B------:R-:W-:-:S05]  /*43b0*/  MOV R160, R163 ;  /* 0x000000a300a07202 */ /* 0x000fca0000000f00 */
[----:B------:R-:W-:-:S05]  /*43c0*/  FADD R160, R159, R160 ;  /* 0x000000a09fa07221 */ /* 0x000fca0000000000 */
[----:B------:R-:W-:-:S07]  /*43d0*/  MOV R164, R160 ;  /* 0x000000a000a47202 */ /* 0x000fce0000000f00 */
[----:B------:R-:W-:Y:S05]  /*43e0*/  WARPSYNC.COLLECTIVE R155, `(.L_x_9105) ;  /* 0x000000009b087348 */ /* 0x000fea0003c00000 */
[----:B------:R0:W1:Y:S02]  /*43f0*/  SHFL.BFLY P1, R163, R164, R157, R158 ;  /* 0x0c00009da4a37389 */ /* 0x000064000002009e */
[----:B01----:R-:W-:Y:S01]  /*4400*/  ENDCOLLECTIVE ;  /* 0x000000000000791b */ /* 0x003fe20003800000 */
.L_x_9105:
[----:B------:R-:W-:Y:S01]  /*4410*/  HFMA2.MMA R157, -RZ, RZ, 0, 4.76837158203125e-07 ;  /* 0x00000008ff9d7435 */ /* 0x000fe200000001ff */
[----:B------:R-:W-:-:S05]  /*4420*/  MOV R161, R163 ;  /* 0x000000a300a17202 */ /* 0x000fca0000000f00 */
[----:B------:R-:W-:-:S05]  /*4430*/  FADD R161, R160, R161 ;  /* 0x000000a1a0a17221 */ /* 0x000fca0000000000 */
[----:B------:R-:W-:-:S07]  /*4440*/  MOV R164, R161 ;  /* 0x000000a100a47202 */ /* 0x000fce0000000f00 */
[----:B------:R-:W-:Y:S05]  /*4450*/  WARPSYNC.COLLECTIVE R155, `(.L_x_9106) ;  /* 0x000000009b087348 */ /* 0x000fea0003c00000 */
[----:B------:R0:W1:Y:S02]  /*4460*/  SHFL.BFLY P1, R163, R164, R157, R158 ;  /* 0x0c00009da4a37389 */ /* 0x000064000002009e */
[----:B01----:R-:W-:Y:S01]  /*4470*/  ENDCOLLECTIVE ;  /* 0x000000000000791b */ /* 0x003fe20003800000 */
.L_x_9106:
[----:B------:R-:W-:Y:S01]  /*4480*/  HFMA2.MMA R157, -RZ, RZ, 0, 9.5367431640625e-07 ;  /* 0x00000010ff9d7435 */ /* 0x000fe200000001ff */
[----:B------:R-:W-:-:S05]  /*4490*/  MOV R162, R163 ;  /* 0x000000a300a27202 */ /* 0x000fca0000000f00 */
[----:B------:R-:W-:-:S05]  /*44a0*/  FADD R162, R161, R162 ;  /* 0x000000a2a1a27221 */ /* 0x000fca0000000000 */
[----:B------:R-:W-:-:S07]  /*44b0*/  MOV R164, R162 ;  /* 0x000000a200a47202 */ /* 0x000fce0000000f00 */
[----:B------:R-:W-:Y:S05]  /*44c0*/  WARPSYNC.COLLECTIVE R155, `(.L_x_9107) ;  /* 0x000000009b087348 */ /* 0x000fea0003c00000 */
[----:B------:R0:W1:Y:S02]  /*44d0*/  SHFL.BFLY P1, R163, R164, R157, R158 ;  /* 0x0c00009da4a37389 */ /* 0x000064000002009e */
[----:B01----:R-:W-:Y:S01]  /*44e0*/  ENDCOLLECTIVE ;  /* 0x000000000000791b */ /* 0x003fe20003800000 */
.L_x_9107:
[----:B------:R-:W-:Y:S05]  /*44f0*/  BRA `(.L_x_9108) ;  /* 0xffffffc800e07947 */ /* 0x000fea000383ffff */
.L_x_9091:
[----:B------:R-:W-:Y:S01]  /*4500*/  HFMA2.MMA R10, -RZ, RZ, 0, 9.5367431640625e-07 ;  /* 0x00000010ff0a7435 */ /* 0x000fe200000001ff */
[----:B------:R-:W-:Y:S02]  /*4510*/  MOV R8, R5 ;  /* 0x0000000500087202 */ /* 0x000fe40000000f00 */
[----:B------:R-:W-:Y:S02]  /*4520*/  MOV R11, 0x1f ;  /* 0x0000001f000b7802 */ /* 0x000fe40000000f00 */
[----:B------:R-:W-:-:S07]  /*4530*/  MOV R155, 0xffffffff ;  /* 0xffffffff009b7802 */ /* 0x000fce0000000f00 */
[----:B-1---5:R-:W-:Y:S05]  /*4540*/  WARPSYNC.COLLECTIVE R155, `(.L_x_9109) ;  /* 0x000000009b087348 */ /* 0x022fea0003c00000 */
[----:B------:R0:W2:Y:S02]  /*4550*/  SHFL.DOWN P0, R6, R8, R10, R11 ;  /* 0x0800000a08067389 */ /* 0x0000a4000000000b */
[----:B012--5:R-:W-:Y:S01]  /*4560*/  ENDCOLLECTIVE ;  /* 0x000000000000791b */ /* 0x027fe20003800000 */
.L_x_9109:
[----:B------:R-:W-:Y:S01]  /*4570*/  HFMA2.MMA R10, -RZ, RZ, 0, 4.76837158203125e-07 ;  /* 0x00000008ff0a7435 */ /* 0x000fe200000001ff */
[----:B------:R-:W-:-:S04]  /*4580*/  MOV R0, R6 ;  /* 0x0000000600007202 */ /* 0x000fc80000000f00 */
[----:B------:R-:W-:-:S04]  /*4590*/  FMNMX R0, R0, R5, !PT ;  /* 0x0000000500007209 */ /* 0x000fc80007800000 */
[----:B------:R-:W-:-:S07]  /*45a0*/  MOV R8, R0 ;  /* 0x0000000000087202 */ /* 0x000fce0000000f00 */
[----:B------:R-:W-:Y:S05]  /*45b0*/  WARPSYNC.COLLECTIVE R155, `(.L_x_9110) ;  /* 0x000000009b087348 */ /* 0x000fea0003c00000 */
[----:B------:R0:W1:Y:S02]  /*45c0*/  SHFL.DOWN P0, R6, R8, R10, R11 ;  /* 0x0800000a08067389 */ /* 0x000064000000000b */
[----:B01----:R-:W-:Y:S01]  /*45d0*/  ENDCOLLECTIVE ;  /* 0x000000000000791b */ /* 0x003fe20003800000 */
.L_x_9110:
[----:B------:R-:W-:Y:S01]  /*45e0*/  HFMA2.MMA R10, -RZ, RZ, 0, 2.384185791015625e-07 ;  /* 0x00000004ff0a7435 */ /* 0x000fe200000001ff */
[----:B------:R-:W-:-:S04]  /*45f0*/  MOV R7, R6 ;  /* 0x0000000600077202 */ /* 0x000fc80000000f00 */
[----:B------:R-:W-:-:S04]  /*4600*/  FMNMX R7, R0, R7, !PT ;  /* 0x0000000700077209 */ /* 0x000fc80007800000 */
[----:B------:R-:W-:-:S07]  /*4610*/  MOV R8, R7 ;  /* 0x0000000700087202 */ /* 0x000fce0000000f00 */
[----:B------:R-:W-:Y:S05]  /*4620*/  WARPSYNC.COLLECTIVE R155, `(.L_x_9111) ;  /* 0x000000009b087348 */ /* 0x000fea0003c00000 */
[----:B------:R0:W1:Y:S02]  /*4630*/  SHFL.DOWN P0, R6, R8, R10, R11 ;  /* 0x0800000a08067389 */ /* 0x000064000000000b */
[----:B01----:R-:W-:Y:S01]  /*4640*/  ENDCOLLECTIVE ;  /* 0x000000000000791b */ /* 0x003fe20003800000 */
.L_x_9111:
[----:B------:R-:W-:Y:S01]  /*4650*/  HFMA2.MMA R10, -RZ, RZ, 0, 1.1920928955078125e-07 ;  /* 0x00000002ff0a7435 */ /* 0x000fe200000001ff */
[----:B------:R-:W-:-:S04]  /*4660*/  MOV R2, R6 ;  /* 0x0000000600027202 */ /* 0x000fc80000000f00 */
[----:B------:R-:W-:-:S04]  /*4670*/  FMNMX R2, R7, R2, !PT ;  /* 0x0000000207027209 */ /* 0x000fc80007800000 */
[----:B------:R-:W-:-:S07]  /*4680*/  MOV R8, R2 ;  /* 0x0000000200087202 */ /* 0x000fce0000000f00 */
[----:B------:R-:W-:Y:S05]  /*4690*/  WARPSYNC.COLLECTIVE R155, `(.L_x_9112) ;  /* 0x000000009b087348 */ /* 0x000fea0003c00000 */
[----:B------:R0:W1:Y:S02]  /*46a0*/  SHFL.DOWN P0, R6, R8, R10, R11 ;  /* 0x0800000a08067389 */ /* 0x000064000000000b */
[----:B01----:R-:W-:Y:S01]  /*46b0*/  ENDCOLLECTIVE ;  /* 0x000000000000791b */ /* 0x003fe20003800000 */
.L_x_9112:
[----:B------:R-:W-:Y:S01]  /*46c0*/  HFMA2.MMA R10, -RZ, RZ, 0, 5.9604644775390625e-08 ;  /* 0x00000001ff0a7435 */ /* 0x000fe200000001ff */
[----:B------:R-:W-:-:S04]  /*46d0*/  MOV R9, R6 ;  /* 0x0000000600097202 */ /* 0x000fc80000000f00 */
[----:B------:R-:W-:-:S04]  /*46e0*/  FMNMX R9, R2, R9, !PT ;  /* 0x0000000902097209 */ /* 0x000fc80007800000 */
[----:B------:R-:W-:-:S07]  /*46f0*/  MOV R8, R9 ;  /* 0x0000000900087202 */ /* 0x000fce0000000f00 */
[----:B------:R-:W-:Y:S05]  /*4700*/  WARPSYNC.COLLECTIVE R155, `(.L_x_9113) ;  /* 0x000000009b087348 */ /* 0x000fea0003c00000 */
[----:B------:R0:W1:Y:S02]  /*4710*/  SHFL.DOWN P0, R6, R8, R10, R11 ;  /* 0x0800000a08067389 */ /* 0x000064000000000b */
[----:B01----:R-:W-:Y:S01]  /*4720*/  ENDCOLLECTIVE ;  /* 0x000000000000791b */ /* 0x003fe20003800000 */
.L_x_9113:
[----:B------:R-:W-:Y:S05]  /*4730*/  BRA `(.L_x_9114) ;  /* 0xffffffec00e87947 */ /* 0x000fea000383ffff */
.L_x_9094:
[----:B------:R-:W-:Y:S01]  /*4740*/  HFMA2.MMA R10, -RZ, RZ, 0, 1.1920928955078125e-07 ;  /* 0x00000002ff0a7435 */ /* 0x000fe200000001ff */
[----:B--2---:R-:W-:Y:S02]  /*4750*/  MOV R8, R0 ;  /* 0x0000000000087202 */ /* 0x004fe40000000f00 */
[----:B------:R-:W-:Y:S02]  /*4760*/  MOV R11, 0x1f ;  /* 0x0000001f000b7802 */ /* 0x000fe40000000f00 */
[----:B------:R-:W-:-:S07]  /*4770*/  MOV R155, 0xffffffff ;  /* 0xffffffff009b7802 */ /* 0x000fce0000000f00 */
[----:B01---5:R-:W-:Y:S05]  /*4780*/  WARPSYNC.COLLECTIVE R155, `(.L_x_9115) ;  /* 0x000000009b087348 */ /* 0x023fea0003c00000 */
[----:B------:R2:W3:Y:S02]  /*4790*/  SHFL.DOWN P0, R6, R8, R10, R11 ;  /* 0x0800000a08067389 */ /* 0x0004e4000000000b */
[----:B0123-5:R-:W-:Y:S01]  /*47a0*/  ENDCOLLECTIVE ;  /* 0x000000000000791b */ /* 0x02ffe20003800000 */
.L_x_9115:
[----:B------:R-:W-:Y:S01]  /*47b0*/  HFMA2.MMA R10, -RZ, RZ, 0, 5.9604644775390625e-08 ;  /* 0x00000001ff0a7435 */ /* 0x000fe200000001ff */
[----:B------:R-:W-:-:S04]  /*47c0*/  MOV R5, R6 ;  /* 0x0000000600057202 */ /* 0x000fc80000000f00 */
[----:B------:R-:W-:-:S04]  /*47d0*/  FMNMX R5, R5, R0, !PT ;  /* 0x0000000005057209 */ /* 0x000fc80007800000 */
[----:B------:R-:W-:-:S07]  /*47e0*/  MOV R8, R5 ;  /* 0x0000000500087202 */ /* 0x000fce0000000f00 */
[----:B------:R-:W-:Y:S05]  /*47f0*/  WARPSYNC.COLLECTIVE R155, `(.L_x_9116) ;  /* 0x000000009b087348 */ /* 0x000fea0003c00000 */
[----:B------:R0:W1:Y:S02]  /*4800*/  SHFL.DOWN P0, R6, R8, R10, R11 ;  /* 0x0800000a08067389 */ /* 0x000064000000000b */
[----:B01----:R-:W-:Y:S01]  /*4810*/  ENDCOLLECTIVE ;  /* 0x000000000000791b */ /* 0x003fe20003800000 */
.L_x_9116:
[----:B------:R-:W-:Y:S01]  /*4820*/  MOV R2, R6 ;  /* 0x0000000600027202 */ /* 0x000fe20000000f00 */
[----:B------:R-:W-:Y:S06]  /*4830*/  BRA `(.L_x_9117) ;  /* 0xfffffff000187947 */ /* 0x000fec000383ffff */
        .weak           $__internal_117_$__cuda_sm20_rcp_rn_f32_slowpath
        .type           $__internal_117_$__cuda_sm20_rcp_rn_f32_slowpath,@function
        .size           $__internal_117_$__cuda_sm20_rcp_rn_f32_slowpath,(.L_x_14453 - $__internal_117_$__cuda_sm20_rcp_rn_f32_slowpath)
$__internal_117_$__cuda_sm20_rcp_rn_f32_slowpath:
        /* <DEDUP_REMOVED lines=15> */
.L_x_9119:
        /* <DEDUP_REMOVED lines=33> */
.L_x_9121:
[----:B------:R0:W1:Y:S02]  /*4b40*/  MUFU.RCP R163, R0 ;  /* 0x0000000000a37308 */ /* 0x0000640000001000 */
.L_x_9120:
[----:B------:R-:W-:Y:S05]  /*4b50*/  BSYNC B1 ;  /* 0x0000000000017941 */ /* 0x000fea0003800000 */
.L_x_9118:
[----:B------:R-:W-:Y:S01]  /*4b60*/  HFMA2.MMA R165, -RZ, RZ, 0, 0 ;  /* 0x00000000ffa57435 */ /* 0x000fe200000001ff */
[----:B------:R-:W-:-:S05]  /*4b70*/  MOV R164, R2 ;  /* 0x0000000200a47202 */ /* 0x000fca0000000f00 */
[----:B01----:R-:W-:Y:S05]  /*4b80*/  RET.REL.NODEC R164 `(_ZN18transformer_engine13normalization19ln_fwd_tuned_kernelINS0_13Kernel_traitsIff6__halffjLj6144ELj1ELj1ELj4ELj16ENS0_18Kernel_traits_baseILj6144EffS3_fjLj128EEEEEEEvNS0_19ForwardKernelParamsE) ;  /* 0xffffffb4a41c7950 */ /* 0x003fea0003c3ffff */
.L_x_9122:
        /* <DEDUP_REMOVED lines=15> */
.L_x_14453:


//--------------------- .text._ZN18transformer_engine13normalization19ln_fwd_tuned_kernelINS0_13Kernel_traitsI6__halfS3_S3_fjLj6144ELj1ELj1ELj4ELj16ENS0_18Kernel_traits_baseILj6144ES3_S3_S3_fjLj128EEEEEEEvNS0_19ForwardKernelParamsE --------------------------
	.section	.text._ZN18transformer_engine13normalization19ln_fwd_tuned_kernelINS0_13Kernel_traitsI6__halfS3_S3_fjLj6144ELj1ELj1ELj4ELj16ENS0_18Kernel_traits_baseILj6144ES3_S3_S3_fjLj128EEEEEEEvNS0_19ForwardKernelParamsE,"ax",@progbits
	.align	128
        .global         _ZN18transformer_engine13normalization19ln_fwd_tuned_kernelINS0_13Kernel_traitsI6__halfS3_S3_fjLj6144ELj1ELj1ELj4ELj16ENS0_18Kernel_traits_baseILj6144ES3_S3_S3_fjLj128EEEEEEEvNS0_19ForwardKernelParamsE
        .type           _ZN18transformer_engine13normalization19ln_fwd_tuned_kernelINS0_13Kernel_traitsI6__halfS3_S3_fjLj6144ELj1ELj1ELj4ELj16ENS0_18Kernel_traits_baseILj6144ES3_S3_S3_fjLj128EEEEEEEvNS0_19ForwardKernelParamsE,@function
        .size           _ZN18transformer_engine13normalization19ln_fwd_tuned_kernelINS0_13Kernel_traitsI6__halfS3_S3_fjLj6144ELj1ELj1ELj4ELj16ENS0_18Kernel_traits_baseILj6144ES3_S3_S3_fjLj128EEEEEEEvNS0_19ForwardKernelParamsE,(.L_x_14454 - _ZN18transformer_engine13normalization19ln_fwd_tuned_kernelINS0_13Kernel_traitsI6__halfS3_S3_fjLj6144ELj1ELj1ELj4ELj16ENS0_18Kernel_traits_baseILj6144ES3_S3_S3_fjLj128EEEEEEEvNS0_19ForwardKernelParamsE)
        .other          _ZN18transformer_engine13normalization19ln_fwd_tuned_kernelINS0_13Kernel_traitsI6__halfS3_S3_fjLj6144ELj1ELj1ELj4ELj16ENS0_18Kernel_traits_baseILj6144ES3_S3_S3_fjLj128EEEEEEEvNS0_19ForwardKernelParamsE,@"STO_CUDA_ENTRY STV_DEFAULT"
_ZN18transformer_engine13normalization19ln_fwd_tuned_kernelINS0_13Kernel_traitsI6__halfS3_S3_fjLj6144ELj1ELj1ELj4ELj16ENS0_18Kernel_traits_baseILj6144ES3_S3_S3_fjLj128EEEEEEEvNS0_19ForwardKernelParamsE:
.text._ZN18transformer_engine13normalization19ln_fwd_tuned_kernelINS0_13Kernel_traitsI6__halfS3_S3_fjLj6144ELj1ELj1ELj4ELj16ENS0_18Kernel_traits_baseILj6144ES3_S3_S3_fjLj128EEEEEEEvNS0_19ForwardKernelParamsE:
        /* <DEDUP_REMOVED lines=12> */
[----:B-1----:R-:W2:Y:S06]  /*00c0*/  @P1 LDG.E R4, desc[UR6][R4.64] ;  /* 0x0000000604041981 */ /* 0x002eac000c1e1900 */
        /* <DEDUP_REMOVED lines=30> */
.L_x_9131:
[----:B-1----:R-:W1:Y:S01]  /*02b0*/  LDC.64 R80, c[0x0][0x220] ;  /* 0x00008800ff507b82 */ /* 0x002e620000000a00 */
[----:B0-----:R-:W-:-:S05]  /*02c0*/  LOP3.LUT R3, R8, 0x7f, RZ, 0xc0, !PT ;  /* 0x0000007f08037812 */ /* 0x001fca00078ec0ff */
        /* <DEDUP_REMOVED lines=25> */
[----:B------:R-:W-:-:S03]  /*0460*/  HADD2.F32 R12, -RZ, R13.H1_H1 ;  /* 0x3000000dff0c7230 */ /* 0x000fc60000004100 */
[----:B------:R-:W-:Y:S01]  /*0470*/  FADD R84, R10, R11 ;  /* 0x0000000b0a547221 */ /* 0x000fe20000000000 */
[--C-:B------:R-:W-:Y:S02]  /*0480*/  HADD2.F32 R11, -RZ, R14.reuse.H0_H0 ;  /* 0x2000000eff0b7230 */ /* 0x100fe40000004100 */
[----:B------:R-:W-:Y:S02]  /*0490*/  HADD2.F32 R14, -RZ, R14.H1_H1 ;  /* 0x3000000eff0e7230 */ /* 0x000fe40000004100 */
[----:B------:R-:W-:-:S04]  /*04a0*/  FADD R13, R9, R84 ;  /* 0x00000054090d7221 */ /* 0x000fc80000000000 */
[----:B------:R-:W-:Y:S01]  /*04b0*/  FADD R84, R12, R13 ;  /* 0x0000000d0c547221 */ /* 0x000fe20000000000 */
[----:B------:R-:W-:-:S03]  /*04c0*/  HADD2.F32 R13, -RZ, R15.H0_H0 ;  /* 0x2000000fff0d7230 */ /* 0x000fc60000004100 */
[----:B------:R-:W-:Y:S01]  /*04d0*/  FADD R85, R11, R84 ;  /* 0x000000540b557221 */ /* 0x000fe20000000000 */
[----:B------:R-:W-:Y:S02]  /*04e0*/  HADD2.F32 R84, -RZ, R15.H1_H1 ;  /* 0x3000000fff547230 */ /* 0x000fe40000004100 */
[----:B---3--:R-:W-:Y:S02]  /*04f0*/  HADD2.F32 R15, -RZ, R64.H0_H0 ;  /* 0x20000040ff0f7230 */ /* 0x008fe40000004100 */
[----:B------:R-:W-:-:S04]  /*0500*/  FADD R86, R14, R85 ;  /* 0x000000550e567221 */ /* 0x000fc80000000000 */
[----:B------:R-:W-:-:S04]  /*0510*/  FADD R85, R13, R86 ;  /* 0x000000560d557221 */ /* 0x000fc80000000000 */
        /* <DEDUP_REMOVED lines=8> */
[----:B----4-:R-:W-:-:S03]  /*05a0*/  HADD2.F32 R100, -RZ, R78.H0_H0 ;  /* 0x2000004eff647230 */ /* 0x010fc60000004100 */
        /* <DEDUP_REMOVED lines=32> */
[----:B------:R-:W-:Y:S02]  /*07b0*/  HADD2.F32 R82, -RZ, R83.H0_H0 ;  /* 0x20000053ff527230 */ /* 0x000fe40000004100 */
[----:B------:R-:W-:Y:S01]  /*07c0*/  FADD R94, R70, R93 ;  /* 0x0000005d465e7221 */ /* 0x000fe20000000000 */
[----:B------:R-:W-:Y:S02]  /*07d0*/  HADD2.F32 R93, -RZ, R72.H1_H1 ;  /* 0x30000048ff5d7230 */ /* 0x000fe40000004100 */
[----:B------:R-:W-:Y:S02]  /*07e0*/  HADD2.F32 R72, -RZ, R73.H0_H0 ;  /* 0x20000049ff487230 */ /* 0x000fe40000004100 */
[----:B------:R-:W-:Y:S01]  /*07f0*/  FADD R95, R71, R94 ;  /* 0x0000005e475f7221 */ /* 0x000fe20000000000 */
[----:B------:R-:W-:-:S03]  /*0800*/  HADD2.F32 R83, -RZ, R83.H1_H1 ;  /* 0x30000053ff537230 */ /* 0x000fc60000004100 */
[----:B------:R-:W-:-:S04]  /*0810*/  FADD R94, R92, R95 ;  /* 0x0000005f5c5e7221 */ /* 0x000fc80000000000 */
[----:B------:R-:W-:Y:S01]  /*0820*/  FADD R95, R93, R94 ;  /* 0x0000005e5d5f7221 */ /* 0x000fe20000000000 */
[----:B------:R-:W-:Y:S02]  /*0830*/  HADD2.F32 R94, -RZ, R73.H1_H1 ;  /* 0x30000049ff5e7230 */ /* 0x000fe40000004100 */
[----:B------:R-:W-:Y:S02]  /*0840*/  HADD2.F32 R73, -RZ, R74.H0_H0 ;  /* 0x2000004aff497230 */ /* 0x000fe40000004100 */
[----:B------:R-:W-:-:S04]  /*0850*/  FADD R95, R72, R95 ;  /* 0x0000005f485f7221 */ /* 0x000fc80000000000 */
[----:B------:R-:W-:Y:S01]  /*0860*/  FADD R96, R94, R95 ;  /* 0x0000005f5e607221 */ /* 0x000fe20000000000 */
[----:B------:R-:W-:Y:S02]  /*0870*/  HADD2.F32 R95, -RZ, R74.H1_H1 ;  /* 0x3000004aff5f7230 */ /* 0x000fe40000004100 */
[--C-:B------:R-:W-:Y:S02]  /*0880*/  HADD2.F32 R74, -RZ, R75.reuse.H0_H0 ;  /* 0x2000004bff4a7230 */ /* 0x100fe40000004100 */
[----:B------:R-:W-:Y:S01]  /*0890*/  FADD R96, R73, R96 ;  /* 0x0000006049607221 */ /* 0x000fe20000000000 */
[----:B------:R-:W-:-:S03]  /*08a0*/  HADD2.F32 R75, -RZ, R75.H1_H1 ;  /* 0x3000004bff4b7230 */ /* 0x000fc60000004100 */
[----:B------:R-:W-:Y:S01]  /*08b0*/  FADD R97, R95, R96 ;  /* 0x000000605f617221 */ /* 0x000fe20000000000 */
[----:B------:R-:W-:-:S03]  /*08c0*/  HADD2.F32 R96, -RZ, R76.H0_H0 ;  /* 0x2000004cff607230 */ /* 0x000fc60000004100 */
[----:B------:R-:W-:-:S04]  /*08d0*/  FADD R98, R74, R97 ;  /* 0x000000614a627221 */ /* 0x000fc80000000000 */
        /* <DEDUP_REMOVED lines=140> */
.L_x_9150:
        /* <DEDUP_REMOVED lines=29> */
[----:B------:R-:W1:Y:S04]  /*1370*/  @!P1 LDS.64 R76, [R115] ;  /* 0x00000000734c9984 */ /* 0x000e680000000a00 */
[----:B-1----:R1:W2:Y:S04]  /*1380*/  SHFL.DOWN PT, R113, R76, 0x2, 0x1f ;  /* 0x08401f004c717f89 */ /* 0x0022a800000e0000 */
[----:B0-----:R1:W0:Y:S04]  /*1390*/  SHFL.DOWN PT, R112, R77, 0x2, 0x1f ;  /* 0x08401f004d707f89 */ /* 0x00122800000e0000 */
[----:B------:R-:W-:Y:S05]  /*13a0*/  @P0 BRA `(.L_x_9126) ;  /* 0x0000000000140947 */ /* 0x000fea0003800000 */
[----:B------:R-:W-:Y:S02]  /*13b0*/  MOV R78, R108 ;  /* 0x0000006c004e7202 */ /* 0x000fe40000000f00 */
[----:B------:R-:W-:-:S07]  /*13c0*/  MOV R114, 0x13e0 ;  /* 0x000013e000727802 */ /* 0x000fce0000000f00 */
[----:B012--5:R-:W-:Y:S05]  /*13d0*/  CALL.REL.NOINC `($__internal_118_$__cuda_sm20_rcp_rn_f32_slowpath) ;  /* 0x00000030006c7944 */ /* 0x027fea0003c00000 */
[----:B------:R-:W-:Y:S01]  /*13e0*/  MOV R78, R115 ;  /* 0x00000073004e7202 */ /* 0x000fe20000000f00 */
[----:B------:R-:W-:Y:S06]  /*13f0*/  BRA `(.L_x_9127) ;  /* 0x0000000000107947 */ /* 0x000fec0003800000 */
.L_x_9126:
[----:B------:R-:W3:Y:S02]  /*1400*/  MUFU.RCP R79, R108 ;  /* 0x0000006c004f7308 */ /* 0x000ee40000001000 */
[----:B---3--:R-:W-:-:S04]  /*1410*/  FFMA R78, R108, R79, -1 ;  /* 0xbf8000006c4e7423 */ /* 0x008fc8000000004f */
[----:B------:R-:W-:-:S04]  /*1420*/  FADD.FTZ R78, -R78, -RZ ;  /* 0x800000ff4e4e7221 */ /* 0x000fc80000010100 */
[----:B------:R-:W-:-:S07]  /*1430*/  FFMA R78, R79, R78, R79 ;  /* 0x0000004e4f4e7223 */ /* 0x000fce000000004f */
.L_x_9127:
[----:B------:R-:W-:Y:S05]  /*1440*/  BSYNC B0 ;  /* 0x0000000000007941 */ /* 0x000fea0003800000 */
.L_x_9125:
        /* <DEDUP_REMOVED lines=20> */
[----:B-----5:R-:W-:Y:S05]  /*1590*/  CALL.REL.NOINC `($__internal_118_$__cuda_sm20_rcp_rn_f32_slowpath) ;  /* 0x0000002c00fc7944 */ /* 0x020fea0003c00000 */
[----:B------:R-:W-:Y:S01]  /*15a0*/  MOV R78, R115 ;  /* 0x00000073004e7202 */ /* 0x000fe20000000f00 */
[----:B------:R-:W-:Y:S06]  /*15b0*/  BRA `(.L_x_9130) ;  /* 0x0000000000107947 */ /* 0x000fec0003800000 */
.L_x_9129:
[----:B------:R-:W0:Y:S02]  /*15c0*/  MUFU.RCP R78, R113 ;  /* 0x00000071004e7308 */ /* 0x000e240000001000 */
[----:B0-----:R-:W-:-:S04]  /*15d0*/  FFMA R79, R113, R78, -1 ;  /* 0xbf800000714f7423 */ /* 0x001fc8000000004e */
[----:B------:R-:W-:-:S04]  /*15e0*/  FADD.FTZ R79, -R79, -RZ ;  /* 0x800000ff4f4f7221 */ /* 0x000fc80000010100 */
[----:B------:R-:W-:-:S07]  /*15f0*/  FFMA R78, R78, R79, R78 ;  /* 0x0000004f4e4e7223 */ /* 0x000fce000000004e */
.L_x_9130:
[----:B------:R-:W-:Y:S05]  /*1600*/  BSYNC B0 ;  /* 0x0000000000007941 */ /* 0x000fea0003800000 */
.L_x_9128:
[----:B------:R-:W-:Y:S01]  /*1610*/  FADD R79, R77, -R76 ;  /* 0x8000004c4d4f7221 */ /* 0x000fe20000000000 */
[----:B------:R-:W-:Y:S01]  /*1620*/  FADD R111, R111, R110 ;  /* 0x0000006e6f6f7221 */ /* 0x000fe20000000000 */
[----:B------:R-:W-:Y:S01]  /*1630*/  ISETP.NE.AND P1, PT, RZ, UR8, PT ;  /* 0x00000008ff007c0c */ /* 0x000fe2000bf25270 */
[----:B-----5:R-:W-:Y:S02]  /*1640*/  HADD2.F32 R113, -RZ, R60.H1_H1 ;  /* 0x3000003cff717230 */ /* 0x020fe40000004100 */
[----:B------:R-:W-:Y:S01]  /*1650*/  FMUL R79, R79, R79 ;  /* 0x0000004f4f4f7220 */ /* 0x000fe20000400000 */
[----:B------:R-:W-:Y:S01]  /*1660*/  HADD2.F32 R114, -RZ, R32.H1_H1 ;  /* 0x30000020ff727230 */ /* 0x000fe20000004100 */
[----:B------:R-:W-:Y:S01]  /*1670*/  LOP3.LUT P2, RZ, R5, 0xff, RZ, 0xc0, !PT ;  /* 0x000000ff05ff7812 */ /* 0x000fe2000784c0ff */
[----:B------:R-:W-:Y:S02]  /*1680*/  HADD2.F32 R117, -RZ, R20.H1_H1 ;  /* 0x30000014ff757230 */ /* 0x000fe40000004100 */
[----:B------:R-:W-:-:S02]  /*1690*/  FMUL R112, R108, R79 ;  /* 0x0000004f6c707220 */ /* 0x000fc40000400000 */
[----:B------:R-:W0:Y:S01]  /*16a0*/  LDC R79, c[0x0][0x268] ;  /* 0x00009a00ff4f7b82 */ /* 0x000e220000000800 */
[----:B------:R-:W-:Y:S01]  /*16b0*/  SEL R5, RZ, 0x1, P2 ;  /* 0x00000001ff057807 */ /* 0x000fe20001000000 */
[C---:B------:R-:W-:Y:S01]  /*16c0*/  FMUL R112, R109.reuse, R112 ;  /* 0x000000706d707220 */ /* 0x040fe20000400000 */
[----:B------:R-:W-:Y:S01]  /*16d0*/  FMUL R109, R109, R76 ;  /* 0x0000004c6d6d7220 */ /* 0x000fe20000400000 */
[----:B------:R-:W-:Y:S02]  /*16e0*/  @P1 FADD R113, R113, 1 ;  /* 0x3f80000071711421 */ /* 0x000fe40000000000 */
[-C--:B------:R-:W-:Y:S01]  /*16f0*/  FFMA R111, R112, R78.reuse, R111 ;  /* 0x0000004e706f7223 */ /* 0x080fe2000000006f */
[----:B------:R-:W-:Y:S01]  /*1700*/  FFMA R109, R108, R77, R109 ;  /* 0x0000004d6c6d7223 */ /* 0x000fe2000000006d */
[----:B------:R-:W-:Y:S01]  /*1710*/  HADD2.F32 R108, -RZ, R37.H0_H0 ;  /* 0x20000025ff6c7230 */ /* 0x000fe20000004100 */
[----:B------:R-:W1:Y:S01]  /*1720*/  @!P3 LDC.64 R76, c[0x0][0x228] ;  /* 0x00008a00ff4cbb82 */ /* 0x000e620000000a00 */
[----:B------:R-:W-:Y:S01]  /*1730*/  HADD2.F32 R112, -RZ, R38.H0_H0 ;  /* 0x20000026ff707230 */ /* 0x000fe20000004100 */
[----:B------:R2:W0:Y:S01]  /*1740*/  SHFL.IDX PT, R110, R111, RZ, 0x1f ;  /* 0x00001fff6f6e7589 */ /* 0x00042200000e0000 */
[----:B------:R-:W-:-:S06]  /*1750*/  FMUL R109, R109, R78 ;  /* 0x0000004e6d6d7220 */ /* 0x000fcc0000400000 */
[----:B------:R-:W3:Y:S01]  /*1760*/  SHFL.IDX PT, R109, R109, RZ, 0x1f ;  /* 0x00001fff6d6d7589 */ /* 0x000ee200000e0000 */
[----:B--2---:R-:W-:Y:S02]  /*1770*/  HADD2.F32 R111, -RZ, R36.H0_H0 ;  /* 0x20000024ff6f7230 */ /* 0x004fe40000004100 */
[----:B-1----:R-:W-:-:S04]  /*1780*/  @!P3 IMAD.WIDE R76, R6, 0x4, R76 ;  /* 0x00000004064cb825 */ /* 0x002fc800078e024c */
[----:B0-----:R-:W-:Y:S01]  /*1790*/  FFMA R79, R110, 0.00016276042151730507612, R79 ;  /* 0x392aaaab6e4f7823 */ /* 0x001fe2000000004f */
[----:B------:R-:W-:-:S04]  /*17a0*/  HADD2.F32 R110, -RZ, R62.H0_H0 ;  /* 0x2000003eff6e7230 */ /* 0x000fc80000004100 */
[----:B------:R-:W-:Y:S02]  /*17b0*/  FSETP.GEU.AND P0, PT, |R79|, 1.175494350822287508e-38, PT ;  /* 0x008000004f00780b */ /* 0x000fe40003f0e200 */
[----:B---3--:R-:W-:Y:S01]  /*17c0*/  R2UR UR12, R109 ;  /* 0x000000006d0c72ca */ /* 0x008fe200000e0000 */
[----:B------:R-:W-:Y:S02]  /*17d0*/  HADD2.F32 R109, -RZ, R36.H1_H1 ;  /* 0x30000024ff6d7230 */ /* 0x000fe40000004100 */
[----:B------:R-:W-:-:S08]  /*17e0*/  @P1 FADD R110, R110, 1 ;  /* 0x3f8000006e6e1421 */ /* 0x000fd00000000000 */
        /* <DEDUP_REMOVED lines=33> */
[----:B-1----:R-:W-:Y:S02]  /*1a00*/  HADD2.F32 R115, -RZ, R24.H1_H1 ;  /* 0x30000018ff737230 */ /* 0x002fe40000004100 */
        /* <DEDUP_REMOVED lines=30> */
[----:B------:R-:W-:-:S02]  /*1bf0*/  HADD2.F32 R78, -RZ, R61.H0_H0 ;  /* 0x2000003dff4e7230 */ /* 0x000fc40000004100 */
[----:B------:R-:W-:Y:S01]  /*1c00*/  FMUL R12, R12, UR4 ;  /* 0x000000040c0c7c20 */ /* 0x000fe20008400000 */
[----:B------:R-:W-:Y:S01]  /*1c10*/  HADD2.F32 R79, -RZ, R61.H1_H1 ;  /* 0x3000003dff4f7230 */ /* 0x000fe20000004100 */
[----:B------:R-:W-:Y:S01]  /*1c20*/  @P0 FMNMX R7, R7, |R10|, !PT ;  /* 0x4000000a07070209 */ /* 0x000fe20007800000 */
[----:B------:R-:W-:Y:S02]  /*1c30*/  HADD2.F32 R111, -RZ, R62.H1_H1 ;  /* 0x3000003eff6f7230 */ /* 0x000fe40000004100 */
[----:B------:R-:W-:Y:S01]  /*1c40*/  @P1 FADD R78, R78, 1 ;  /* 0x3f8000004e4e1421 */ /* 0x000fe20000000000 */
[----:B------:R-:W-:Y:S02]  /*1c50*/  HADD2.F32 R109, -RZ, R37.H1_H1 ;  /* 0x30000025ff6d7230 */ /* 0x000fe40000004100 */
[----:B------:R-:W-:Y:S01]  /*1c60*/  @P1 FADD R79, R79, 1 ;  /* 0x3f8000004f4f1421 */ /* 0x000fe20000000000 */
[----:B------:R-:W-:Y:S02]  /*1c70*/  HADD2.F32 R113, -RZ, R38.H1_H1 ;  /* 0x30000026ff717230 */ /* 0x000fe40000004100 */
[----:B------:R-:W-:Y:S01]  /*1c80*/  FFMA R14, R9, R78, R108 ;  /* 0x0000004e090e7223 */ /* 0x000fe2000000006c */
        /* <DEDUP_REMOVED lines=19> */
[----:B------:R-:W-:Y:S01]  /*1dc0*/  HADD2.F32 R112, -RZ, R56.H1_H1 ;  /* 0x30000038ff707230 */ /* 0x000fe20000004100 */
[----:B------:R-:W-:Y:S01]  /*1dd0*/  @P0 FMNMX R7, R7, |R9|, !PT ;  /* 0x4000000907070209 */ /* 0x000fe20007800000 */
[----:B------:R-:W-:Y:S02]  /*1de0*/  HADD2.F32 R110, -RZ, R32.H0_H0 ;  /* 0x20000020ff6e7230 */ /* 0x000fe40000004100 */
[----:B------:R-:W-:Y:S01]  /*1df0*/  @P1 FADD R108, R108, 1 ;  /* 0x3f8000006c6c1421 */ /* 0x000fe20000000000 */
[----:B------:R-:W-:Y:S01]  /*1e00*/  FMUL R15, R15, UR4 ;  /* 0x000000040f0f7c20 */ /* 0x000fe20008400000 */
[----:B------:R-:W-:Y:S01]  /*1e10*/  FFMA R76, R84, R79, R109 ;  /* 0x0000004f544c7223 */ /* 0x000fe2000000006d */
        /* <DEDUP_REMOVED lines=76> */
[----:B------:R-:W-:Y:S01]  /*22e0*/  HADD2.F32 R69, -RZ, R55.H0_H0 ;  /* 0x20000037ff457230 */ /* 0x000fe20000004100 */
[----:B------:R-:W-:Y:S01]  /*22f0*/  @P0 FMNMX R7, R7, |R88|, !PT ;  /* 0x4000005807070209 */ /* 0x000fe20007800000 */
[----:B------:R-:W-:Y:S01]  /*2300*/  FFMA R86, R91, R110, R112 ;  /* 0x0000006e5b567223 */ /* 0x000fe20000000070 */
[----:B------:R-:W-:-:S02]  /*2310*/  HADD2.F32 R91, -RZ, R31.H0_H0 ;  /* 0x2000001fff5b7230 */ /* 0x000fc40000004100 */
[----:B------:R-:W-:Y:S01]  /*2320*/  FMUL R70, R70, UR4 ;  /* 0x0000000446467c20 */ /* 0x000fe20008400000 */
[----:B------:R-:W-:Y:S02]  /*2330*/  HADD2.F32 R68, -RZ, R55.H1_H1 ;  /* 0x30000037ff447230 */ /* 0x000fe40000004100 */
[----:B------:R-:W-:Y:S01]  /*2340*/  @P1 FADD R69, R69, 1 ;  /* 0x3f80000045451421 */ /* 0x000fe20000000000 */
[----:B------:R-:W-:Y:S01]  /*2350*/  @P0 FMNMX R7, R7, |R87|, !PT ;  /* 0x4000005707070209 */ /* 0x000fe20007800000 */
        /* <DEDUP_REMOVED lines=8> */
[----:B------:R-:W-:Y:S01]  /*23e0*/  FMUL R108, R92, UR4 ;  /* 0x000000045c6c7c20 */ /* 0x000fe20008400000 */
[----:B------:R-:W-:Y:S02]  /*23f0*/  HADD2.F32 R113, -RZ, R48.H1_H1 ;  /* 0x30000030ff717230 */ /* 0x000fe40000004100 */
[----:B------:R-:W-:Y:S01]  /*2400*/  @P1 FADD R109, R109, 1 ;  /* 0x3f8000006d6d1421 */ /* 0x000fe20000000000 */
[----:B------:R-:W-:Y:S01]  /*2410*/  FFMA R92, R71, R68, R90 ;  /* 0x00000044475c7223 */ /* 0x000fe2000000005a */
[----:B------:R-:W-:Y:S01]  /*2420*/  @P0 FMNMX R7, R7, |R93|, !PT ;  /* 0x4000005d07070209 */ /* 0x000fe20007800000 */
[----:B------:R-:W-:Y:S02]  /*2430*/  HADD2.F32 R69, -RZ, R49.H0_H0 ;  /* 0x20000031ff457230 */ /* 0x000fe40000004100 */
[----:B------:R-:W-:Y:S01]  /*2440*/  @P1 FADD R113, R113, 1 ;  /* 0x3f80000071711421 */ /* 0x000fe20000000000 */
[----:B------:R-:W-:Y:S01]  /*2450*/  FFMA R91, R108, R109, R111 ;  /* 0x0000006d6c5b7223 */ /* 0x000fe2000000006f */
[----:B------:R-:W-:Y:S01]  /*2460*/  @P0 FMNMX R7, R7, |R92|, !PT ;  /* 0x4000005c07070209 */ /* 0x000fe20007800000 */
[----:B------:R-:W-:-:S02]  /*2470*/  HADD2.F32 R68, -RZ, R50.H0_H0 ;  /* 0x20000032ff447230 */ /* 0x000fc40000004100 */
[----:B------:R-:W-:Y:S01]  /*2480*/  FFMA R90, R110, R113, R115 ;  /* 0x000000716e5a7223 */ /* 0x000fe20000000073 */
[----:B------:R-:W-:Y:S02]  /*2490*/  HADD2.F32 R71, -RZ, R25.H0_H0 ;  /* 0x20000019ff477230 */ /* 0x000fe40000004100 */
[----:B------:R-:W-:Y:S01]  /*24a0*/  @P1 FADD R69, R69, 1 ;  /* 0x3f80000045451421 */ /* 0x000fe20000000000 */
[----:B------:R-:W-:Y:S02]  /*24b0*/  HADD2.F32 R109, -RZ, R49.H1_H1 ;  /* 0x30000031ff6d7230 */ /* 0x000fe40000004100 */
[----:B------:R-:W-:Y:S01]  /*24c0*/  FMUL R72, R72, UR4 ;  /* 0x0000000448487c20 */ /* 0x000fe20008400000 */
[----:B------:R-:W-:Y:S01]  /*24d0*/  @P0 FMNMX R7, R7, |R91|, !PT ;  /* 0x4000005b07070209 */ /* 0x000fe20007800000 */
[----:B------:R-:W-:Y:S02]  /*24e0*/  HADD2.F32 R70, -RZ, R26.H0_H0 ;  /* 0x2000001aff467230 */ /* 0x000fe40000004100 */
[----:B------:R-:W-:Y:S01]  /*24f0*/  @P1 FADD R68, R68, 1 ;  /* 0x3f80000044441421 */ /* 0x000fe20000000000 */
[----:B------:R-:W-:-:S02]  /*2500*/  HADD2.F32 R111, -RZ, R25.H1_H1 ;  /* 0x30000019ff6f7230 */ /* 0x000fc40000004100 */
[----:B------:R-:W-:Y:S01]  /*2510*/  FMUL R73, R73, UR4 ;  /* 0x0000000449497c20 */ /* 0x000fe20008400000 */
[----:B------:R-:W-:Y:S01]  /*2520*/  FMUL R108, R95, UR4 ;  /* 0x000000045f6c7c20 */ /* 0x000fe20008400000 */
[----:B------:R-:W-:Y:S01]  /*2530*/  @P1 FADD R109, R109, 1 ;  /* 0x3f8000006d6d1421 */ /* 0x000fe20000000000 */
[----:B------:R-:W-:Y:S01]  /*2540*/  FMUL R94, R94, UR4 ;  /* 0x000000045e5e7c20 */ /* 0x000fe20008400000 */
[----:B------:R-:W-:Y:S01]  /*2550*/  FFMA R95, R72, R69, R71 ;  /* 0x00000045485f7223 */ /* 0x000fe20000000047 */
[----:B------:R-:W-:Y:S01]  /*2560*/  @P0 FMNMX R7, R7, |R90|, !PT ;  /* 0x4000005a07070209 */ /* 0x000fe20007800000 */
[----:B------:R-:W-:Y:S02]  /*2570*/  HADD2.F32 R113, -RZ, R50.H1_H1 ;  /* 0x30000032ff717230 */ /* 0x000fe40000004100 */
[----:B------:R-:W-:Y:S01]  /*2580*/  FFMA R73, R73, R68, R70 ;  /* 0x0000004449497223 */ /* 0x000fe20000000046 */
[----:B------:R-:W-:Y:S01]  /*2590*/  FFMA R94, R94, R109, R111 ;  /* 0x0000006d5e5e7223 */ /* 0x000fe2000000006f */
[----:B------:R-:W-:Y:S01]  /*25a0*/  HADD2.F32 R68, -RZ, R51.H1_H1 ;  /* 0x30000033ff447230 */ /* 0x000fe20000004100 */
[----:B------:R-:W-:Y:S01]  /*25b0*/  @P0 FMNMX R7, R7, |R95|, !PT ;  /* 0x4000005f07070209 */ /* 0x000fe20007800000 */
[----:B------:R-:W-:-:S02]  /*25c0*/  HADD2.F32 R115, -RZ, R26.H1_H1 ;  /* 0x3000001aff737230 */ /* 0x000fc40000004100 */
[----:B------:R-:W-:Y:S01]  /*25d0*/  @P1 FADD R113, R113, 1 ;  /* 0x3f80000071711421 */ /* 0x000fe20000000000 */
[----:B------:R-:W-:Y:S02]  /*25e0*/  HADD2.F32 R69, -RZ, R51.H0_H0 ;  /* 0x20000033ff457230 */ /* 0x000fe40000004100 */
[----:B------:R-:W-:Y:S01]  /*25f0*/  @P1 FADD R68, R68, 1 ;  /* 0x3f80000044441421 */ /* 0x000fe20000000000 */
[--C-:B------:R-:W-:Y:S02]  /*2600*/  HADD2.F32 R70, -RZ, R27.reuse.H1_H1 ;  /* 0x3000001bff467230 */ /* 0x100fe40000004100 */
[----:B------:R-:W-:Y:S01]  /*2610*/  FMUL R75, R75, UR4 ;  /* 0x000000044b4b7c20 */ /* 0x000fe20008400000 */
[----:B------:R-:W-:Y:S01]  /*2620*/  @P0 FMNMX R7, R7, |R94|, !PT ;  /* 0x4000005e07070209 */ /* 0x000fe20007800000 */
[----:B------:R-:W-:Y:S02]  /*2630*/  HADD2.F32 R71, -RZ, R27.H0_H0 ;  /* 0x2000001bff477230 */ /* 0x000fe40000004100 */
[----:B------:R-:W-:Y:S01]  /*2640*/  FFMA R72, R108, R113, R115 ;  /* 0x000000716c487223 */ /* 0x000fe20000000073 */
[----:B------:R-:W-:Y:S01]  /*2650*/  @P1 FADD R69, R69, 1 ;  /* 0x3f80000045451421 */ /* 0x000fe20000000000 */
[----:B------:R-:W-:Y:S01]  /*2660*/  FMUL R74, R74, UR4 ;  /* 0x000000044a4a7c20 */ /* 0x000fe20008400000 */
[----:B------:R-:W-:Y:S01]  /*2670*/  FFMA R109, R75, R68, R70 ;  /* 0x000000444b6d7223 */ /* 0x000fe20000000046 */
[----:B------:R-:W-:Y:S01]  /*2680*/  @P0 FMNMX R7, R7, |R73|, !PT ;  /* 0x4000004907070209 */ /* 0x000fe20007800000 */
[----:B------:R-:W-:-:S02]  /*2690*/  HADD2.F32 R68, -RZ, R45.H0_H0 ;  /* 0x2000002dff447230 */ /* 0x000fc40000004100 */
[----:B------:R-:W-:Y:S01]  /*26a0*/  FFMA R108, R74, R69, R71 ;  /* 0x000000454a6c7223 */ /* 0x000fe20000000047 */
[----:B------:R-:W-:Y:S01]  /*26b0*/  HADD2.F32 R111, -RZ, R44.H0_H0 ;  /* 0x2000002cff6f7230 */ /* 0x000fe20000004100 */
[----:B------:R-:W-:Y:S01]  /*26c0*/  @P0 FMNMX R7, R7, |R72|, !PT ;  /* 0x4000004807070209 */ /* 0x000fe20007800000 */
[----:B------:R-:W-:Y:S02]  /*26d0*/  HADD2.F32 R112, -RZ, R46.H0_H0 ;  /* 0x2000002eff707230 */ /* 0x000fe40000004100 */
[----:B------:R-:W-:Y:S01]  /*26e0*/  @P1 FADD R68, R68, 1 ;  /* 0x3f80000044441421 */ /* 0x000fe20000000000 */
[----:B------:R-:W-:Y:S02]  /*26f0*/  HADD2.F32 R70, -RZ, R21.H0_H0 ;  /* 0x20000015ff467230 */ /* 0x000fe40000004100 */
[----:B------:R-:W-:Y:S01]  /*2700*/  FMUL R97, R97, UR4 ;  /* 0x0000000461617c20 */ /* 0x000fe20008400000 */
[----:B------:R-:W-:Y:S02]  /*2710*/  HADD2.F32 R113, -RZ, R20.H0_H0 ;  /* 0x20000014ff717230 */ /* 0x000fe40000004100 */
[----:B------:R-:W-:Y:S01]  /*2720*/  @P1 FADD R111, R111, 1 ;  /* 0x3f8000006f6f1421 */ /* 0x000fe20000000000 */
[----:B------:R-:W-:-:S02]  /*2730*/  HADD2.F32 R115, -RZ, R44.H1_H1 ;  /* 0x3000002cff737230 */ /* 0x000fc40000004100 */
[----:B------:R-:W-:Y:S01]  /*2740*/  FMUL R96, R96, UR4 ;  /* 0x0000000460607c20 */ /* 0x000fe20008400000 */
[----:B------:R-:W-:Y:S02]  /*2750*/  HADD2.F32 R114, -RZ, R22.H0_H0 ;  /* 0x20000016ff727230 */ /* 0x000fe40000004100 */
[----:B------:R-:W-:Y:S01]  /*2760*/  @P1 FADD R112, R112, 1 ;  /* 0x3f80000070701421 */ /* 0x000fe20000000000 */
[----:B------:R-:W-:Y:S01]  /*2770*/  FMUL R69, R100, UR4 ;  /* 0x0000000464457c20 */ /* 0x000fe20008400000 */
[----:B------:R-:W-:Y:S01]  /*2780*/  @P0 FMNMX R7, R7, |R108|, !PT ;  /* 0x4000006c07070209 */ /* 0x000fe20007800000 */
[----:B------:R-:W-:Y:S01]  /*2790*/  FMUL R110, R98, UR4 ;  /* 0x00000004626e7c20 */ /* 0x000fe20008400000 */
[----:B------:R-:W-:Y:S01]  /*27a0*/  FFMA R100, R97, R68, R70 ;  /* 0x0000004461647223 */ /* 0x000fe20000000046 */
[----:B------:R-:W-:Y:S01]  /*27b0*/  @P1 FADD R115, R115, 1 ;  /* 0x3f80000073731421 */ /* 0x000fe20000000000 */
        /* <DEDUP_REMOVED lines=14> */
[----:B------:R-:W-:Y:S01]  /*28a0*/  HADD2.F32 R75, -RZ, R47.H1_H1 ;  /* 0x3000002fff4b7230 */ /* 0x000fe20000004100 */
[----:B------:R-:W-:Y:S01]  /*28b0*/  @P0 FMNMX R7, R7, |R96|, !PT ;  /* 0x4000006007070209 */ /* 0x000fe20007800000 */
[----:B------:R-:W-:-:S02]  /*28c0*/  HADD2.F32 R70, -RZ, R22.H1_H1 ;  /* 0x30000016ff467230 */ /* 0x000fc40000004100 */
[----:B------:R-:W-:Y:S01]  /*28d0*/  FFMA R102, R102, R69, R71 ;  /* 0x0000004566667223 */ /* 0x000fe20000000047 */
[----:B------:R-:W-:Y:S01]  /*28e0*/  FFMA R99, R99, R74, R110 ;  /* 0x0000004a63637223 */ /* 0x000fe2000000006e */
[----:B------:R-:W-:Y:S02]  /*28f0*/  HADD2.F32 R111, -RZ, R23.H1_H1 ;  /* 0x30000017ff6f7230 */ /* 0x000fe40000004100 */
[----:B------:R-:W-:Y:S01]  /*2900*/  @P1 FADD R68, R68, 1 ;  /* 0x3f80000044441421 */ /* 0x000fe20000000000 */
[----:B------:R-:W-:Y:S01]  /*2910*/  FMUL R101, R101, UR4 ;  /* 0x0000000465657c20 */ /* 0x000fe20008400000 */
[----:B------:R-:W-:Y:S02]  /*2920*/  HADD2.F32 R69, -RZ, R40.H0_H0 ;  /* 0x20000028ff457230 */ /* 0x000fe40000004100 */
[----:B------:R-:W-:Y:S01]  /*2930*/  @P1 FADD R75, R75, 1 ;  /* 0x3f8000004b4b1421 */ /* 0x000fe20000000000 */
[----:B------:R-:W-:Y:S01]  /*2940*/  FMUL R74, R103, UR4 ;  /* 0x00000004674a7c20 */ /* 0x000fe20008400000 */
[----:B------:R-:W-:Y:S01]  /*2950*/  HADD2.F32 R113, -RZ, R41.H0_H0 ;  /* 0x20000029ff717230 */ /* 0x000fe20000004100 */
[----:B------:R-:W-:Y:S01]  /*2960*/  @P0 FMNMX R7, R7, |R100|, !PT ;  /* 0x4000006407070209 */ /* 0x000fe20007800000 */
[----:B------:R-:W-:Y:S01]  /*2970*/  FFMA R103, R101, R68, R70 ;  /* 0x0000004465677223 */ /* 0x000fe20000000046 */
[----:B------:R-:W-:-:S02]  /*2980*/  HADD2.F32 R71, -RZ, R16.H0_H0 ;  /* 0x20000010ff477230 */ /* 0x000fc40000004100 */
[----:B------:R-:W-:Y:S01]  /*2990*/  FFMA R101, R74, R75, R111 ;  /* 0x0000004b4a657223 */ /* 0x000fe2000000006f */
[----:B------:R-:W-:Y:S02]  /*29a0*/  HADD2.F32 R115, -RZ, R17.H0_H0 ;  /* 0x20000011ff737230 */ /* 0x000fe40000004100 */
[----:B------:R-:W-:Y:S01]  /*29b0*/  @P1 FADD R69, R69, 1 ;  /* 0x3f80000045451421 */ /* 0x000fe20000000000 */
[----:B------:R-:W-:Y:S01]  /*29c0*/  FMUL R104, R104, UR4 ;  /* 0x0000000468687c20 */ /* 0x000fe20008400000 */
[----:B------:R-:W-:Y:S02]  /*29d0*/  HADD2.F32 R75, -RZ, R40.H1_H1 ;  /* 0x30000028ff4b7230 */ /* 0x000fe40000004100 */
[----:B------:R-:W-:Y:S01]  /*29e0*/  @P1 FADD R113, R113, 1 ;  /* 0x3f80000071711421 */ /* 0x000fe20000000000 */
[----:B------:R-:W-:Y:S01]  /*29f0*/  FMUL R68, R105, UR4 ;  /* 0x0000000469447c20 */ /* 0x000fe20008400000 */
[----:B------:R-:W-:Y:S01]  /*2a00*/  @P0 FMNMX R7, R7, |R99|, !PT ;  /* 0x4000006307070209 */ /* 0x000fe20007800000 */
[----:B------:R-:W-:Y:S01]  /*2a10*/  FFMA R105, R104, R69, R71 ;  /* 0x0000004568697223 */ /* 0x000fe20000000047 */
[----:B------:R-:W-:-:S02]  /*2a20*/  HADD2.F32 R111, -RZ, R16.H1_H1 ;  /* 0x30000010ff6f7230 */ /* 0x000fc40000004100 */
[----:B------:R-:W-:Y:S01]  /*2a30*/  FFMA R104, R68, R113, R115 ;  /* 0x0000007144687223 */ /* 0x000fe20000000073 */
[----:B------:R-:W-:Y:S01]  /*2a40*/  @P0 FMNMX R7, R7, |R97|, !PT ;  /* 0x4000006107070209 */ /* 0x000fe20007800000 */
[----:B------:R-:W-:Y:S01]  /*2a50*/  @P1 FADD R75, R75, 1 ;  /* 0x3f8000004b4b1421 */ /* 0x000fe20000000000 */
[----:B------:R-:W-:Y:S01]  /*2a60*/  FMUL R80, R80, UR4 ;  /* 0x0000000450507c20 */ /* 0x000fe20008400000 */
[----:B------:R-:W-:Y:S01]  /*2a70*/  HADD2.F32 R69, -RZ, R41.H1_H1 ;  /* 0x30000029ff457230 */ /* 0x000fe20000004100 */
[----:B------:R-:W-:Y:S01]  /*2a80*/  @P0 FMNMX R7, R7, |R103|, !PT ;  /* 0x4000006707070209 */ /* 0x000fe20007800000 */
[----:B------:R-:W-:Y:S02]  /*2a90*/  HADD2.F32 R68, -RZ, R42.H0_H0 ;  /* 0x2000002aff447230 */ /* 0x000fe40000004100 */
[----:B------:R-:W-:Y:S01]  /*2aa0*/  FFMA R80, R80, R75, R111 ;  /* 0x0000004b50507223 */ /* 0x000fe2000000006f */
[----:B------:R-:W-:Y:S02]  /*2ab0*/  HADD2.F32 R75, -RZ, R17.H1_H1 ;  /* 0x30000011ff4b7230 */ /* 0x000fe40000004100 */
[----:B------:R-:W-:Y:S01]  /*2ac0*/  @P1 FADD R69, R69, 1 ;  /* 0x3f80000045451421 */ /* 0x000fe20000000000 */
[----:B------:R-:W-:-:S02]  /*2ad0*/  HADD2.F32 R74, -RZ, R18.H0_H0 ;  /* 0x20000012ff4a7230 */ /* 0x000fc40000004100 */
[----:B------:R-:W-:Y:S01]  /*2ae0*/  @P1 FADD R68, R68, 1 ;  /* 0x3f80000044441421 */ /* 0x000fe20000000000 */
[----:B------:R-:W-:Y:S01]  /*2af0*/  FADD R110, R107, -UR12 ;  /* 0x8000000c6b6e7e21 */ /* 0x000fe20008000000 */
[----:B------:R-:W-:Y:S01]  /*2b00*/  FMUL R106, R106, UR4 ;  /* 0x000000046a6a7c20 */ /* 0x000fe20008400000 */
[----:B------:R-:W-:Y:S01]  /*2b10*/  FMUL R107, R81, UR4 ;  /* 0x00000004516b7c20 */ /* 0x000fe20008400000 */
[----:B------:R-:W-:Y:S01]  /*2b20*/  @P0 FMNMX R7, R7, |R102|, !PT ;  /* 0x4000006607070209 */ /* 0x000fe20007800000 */
[----:B------:R-:W-:Y:S02]  /*2b30*/  HADD2.F32 R111, -RZ, R42.H1_H1 ;  /* 0x3000002aff6f7230 */ /* 0x000fe40000004100 */
[----:B------:R-:W-:Y:S01]  /*2b40*/  FFMA R81, R106, R69, R75 ;  /* 0x000000456a517223 */ /* 0x000fe2000000004b */
[----:B------:R-:W-:Y:S01]  /*2b50*/  FFMA R107, R107, R68, R74 ;  /* 0x000000446b6b7223 */ /* 0x000fe2000000004a */
[----:B------:R-:W-:Y:S01]  /*2b60*/  @P0 FMNMX R7, R7, |R101|, !PT ;  /* 0x4000006507070209 */ /* 0x000fe20007800000 */
[----:B------:R-:W0:Y:S01]  /*2b70*/  LDC.64 R68, c[0x0][0x258] ;  /* 0x00009600ff447b82 */ /* 0x000e220000000a00 */
[----:B------:R-:W-:-:S02]  /*2b80*/  HADD2.F32 R113, -RZ, R18.H1_H1 ;  /* 0x30000012ff717230 */ /* 0x000fc40000004100 */
[----:B------:R-:W-:Y:S01]  /*2b90*/  @P1 FADD R111, R111, 1 ;  /* 0x3f8000006f6f1421 */ /* 0x000fe20000000000 */
[----:B------:R-:W-:Y:S01]  /*2ba0*/  FMUL R110, R110, UR4 ;  /* 0x000000046e6e7c20 */ /* 0x000fe20008400000 */
[----:B------:R-:W-:Y:S01]  /*2bb0*/  @P0 FMNMX R7, R7, |R105|, !PT ;  /* 0x4000006907070209 */ /* 0x000fe20007800000 */
[--C-:B------:R-:W-:Y:S02]  /*2bc0*/  HADD2.F32 R75, -RZ, R43.reuse.H0_H0 ;  /* 0x2000002bff4b7230 */ /* 0x100fe40000004100 */
[----:B------:R-:W-:Y:S01]  /*2bd0*/  FADD R82, R82, -UR12 ;  /* 0x8000000c52527e21 */ /* 0x000fe20008000000 */
[----:B------:R-:W-:Y:S01]  /*2be0*/  FFMA R106, R110, R111, R113 ;  /* 0x0000006f6e6a7223 */ /* 0x000fe20000000071 */
[----:B------:R-:W1:Y:S01]  /*2bf0*/  @!P3 LDC.64 R70, c[0x0][0x230] ;  /* 0x00008c00ff46bb82 */ /* 0x000e620000000a00 */
[----:B------:R-:W-:Y:S01]  /*2c00*/  HADD2.F32 R113, -RZ, R43.H1_H1 ;  /* 0x3000002bff717230 */ /* 0x000fe20000004100 */
[----:B------:R-:W-:Y:S01]  /*2c10*/  @P0 FMNMX R7, R7, |R80|, !PT ;  /* 0x4000005007070209 */ /* 0x000fe20007800000 */
[----:B------:R-:W-:Y:S01]  /*2c20*/  @P1 FADD R75, R75, 1 ;  /* 0x3f8000004b4b1421 */ /* 0x000fe20000000000 */
[----:B------:R-:W-:Y:S01]  /*2c30*/  FADD R83, R83, -UR12 ;  /* 0x8000000c53537e21 */ /* 0x000fe20008000000 */
[----:B------:R-:W-:Y:S01]  /*2c40*/  LOP3.LUT R117, R8, 0x7f, RZ, 0xc0, !PT ;  /* 0x0000007f08757812 */ /* 0x000fe200078ec0ff */
[----:B------:R-:W-:Y:S01]  /*2c50*/  @P1 FADD R113, R113, 1 ;  /* 0x3f80000071711421 */ /* 0x000fe20000000000 */
[----:B------:R-:W-:Y:S01]  /*2c60*/  @P0 FMNMX R7, R7, |R104|, !PT ;  /* 0x4000006807070209 */ /* 0x000fe20007800000 */
[--C-:B------:R-:W-:Y:S01]  /*2c70*/  HADD2.F32 R111, -RZ, R19.reuse.H0_H0 ;  /* 0x20000013ff6f7230 */ /* 0x100fe20000004100 */
[----:B------:R-:W-:Y:S01]  /*2c80*/  ISETP.NE.AND P1, PT, RZ, UR14, PT ;  /* 0x0000000eff007c0c */ /* 0x000fe2000bf25270 */
[----:B------:R-:W-:Y:S01]  /*2c90*/  HADD2.F32 R115, -RZ, R19.H1_H1 ;  /* 0x30000013ff737230 */ /* 0x000fe20000004100 */
[----:B------:R-:W-:Y:S01]  /*2ca0*/  @P0 FMNMX R7, R7, |R81|, !PT ;  /* 0x4000005107070209 */ /* 0x000fe20007800000 */
[----:B------:R-:W-:Y:S01]  /*2cb0*/  FMUL R82, R82, UR4 ;  /* 0x0000000452527c20 */ /* 0x000fe20008400000 */
[----:B------:R-:W-:Y:S01]  /*2cc0*/  FMUL R74, R83, UR4 ;  /* 0x00000004534a7c20 */ /* 0x000fe20008400000 */
[----:B------:R-:W-:Y:S01]  /*2cd0*/  IMAD R110, R6, 0x300, R117 ;  /* 0x00000300066e7824 */ /* 0x000fe200078e0275 */
[----:B------:R-:W-:Y:S01]  /*2ce0*/  @P0 FMNMX R7, R7, |R107|, !PT ;  /* 0x4000006b07070209 */ /* 0x000fe20007800000 */
[----:B------:R-:W-:Y:S01]  /*2cf0*/  FFMA R83, R82, R75, R111 ;  /* 0x0000004b52537223 */ /* 0x000fe2000000006f */
[----:B------:R-:W-:Y:S01]  /*2d00*/  FFMA R82, R74, R113, R115 ;  /* 0x000000714a527223 */ /* 0x000fe20000000073 */
[----:B0-----:R-:W-:Y:S01]  /*2d10*/  IMAD.WIDE.U32 R74, R3, 0x10, R68 ;  /* 0x00000010034a7825 */ /* 0x001fe200078e0044 */
[----:B------:R-:W-:-:S02]  /*2d20*/  @P0 FMNMX R7, R7, |R106|, !PT ;  /* 0x4000006a07070209 */ /* 0x000fc40007800000 */
[----:B------:R-:W-:Y:S01]  /*2d30*/  MOV R119, UR4 ;  /* 0x0000000400777c02 */ /* 0x000fe20008000f00 */
[----:B------:R-:W-:Y:S01]  /*2d40*/  @P1 FMUL R10, R10, UR5 ;  /* 0x000000050a0a1c20 */ /* 0x000fe20008400000 */
[----:B------:R-:W-:Y:S01]  /*2d50*/  IADD3 R115, R110, 0x80, RZ ;  /* 0x000000806e737810 */ /* 0x000fe20007ffe0ff */
[----:B-1----:R-:W-:Y:S01]  /*2d60*/  @!P3 IMAD.WIDE R70, R6, 0x4, R70 ;  /* 0x000000040646b825 */ /* 0x002fe200078e0246 */
[----:B------:R-:W-:-:S03]  /*2d70*/  IADD3 R111, R110, 0x200, RZ ;  /* 0x000002006e6f7810 */ /* 0x000fc60007ffe0ff */
        /* <DEDUP_REMOVED lines=32> */
[----:B0-----:R-:W-:Y:S01]  /*2f80*/  F2FP.F16.F32.PACK_AB R70, R9, R11 ;  /* 0x0000000b0946723e */ /* 0x001fe200000000ff */
[----:B------:R-:W-:Y:S01]  /*2f90*/  IMAD.WIDE.U32 R2, R3, 0x10, R68 ;  /* 0x0000001003027825 */ /* 0x000fe200078e0044 */
[----:B------:R-:W-:-:S03]  /*2fa0*/  F2FP.F16.F32.PACK_AB R68, R0, R10 ;  /* 0x0000000a0044723e */ /* 0x000fc600000000ff */
        /* <DEDUP_REMOVED lines=40> */
[----:B0-----:R-:W-:Y:S02]  /*3230*/  F2FP.F16.F32.PACK_AB R68, R96, R98 ;  /* 0x000000626044723e */ /* 0x001fe400000000ff */
        /* <DEDUP_REMOVED lines=9> */
[----:B------:R-:W-:-:S03]  /*32d0*/  IADD3 R6, R6, UR9, RZ ;  /* 0x0000000906067c10 */ /* 0x000fc6000fffe0ff */
[----:B------:R1:W-:Y:S01]  /*32e0*/  STG.E.128 desc[UR6][R2.64], R76 ;  /* 0x0000004c02007986 */ /* 0x0003e2000c101d06 */
[----:B------:R-:W-:-:S13]  /*32f0*/  ISETP.GE.AND P0, PT, R6, UR15, PT ;  /* 0x0000000f06007c0c */ /* 0x000fda000bf06270 */
[----:B------:R-:W-:Y:S05]  /*3300*/  @!P0 BRA `(.L_x_9131) ;  /* 0xffffffcc00e88947 */ /* 0x000fea000383ffff */
.L_x_9123:
        /* <DEDUP_REMOVED lines=15> */
.L_x_9156:
        /* <DEDUP_REMOVED lines=28> */
.L_x_9159:
[----:B-1----:R-:W-:-:S07]  /*35c0*/  FMNMX R5, R3, R2, !PT ;  /* 0x0000000203057209 */ /* 0x002fce0007800000 */
.L_x_9135:
[----:B------:R-:W-:Y:S05]  /*35d0*/  BSYNC B0 ;  /* 0x0000000000007941 */ /* 0x000fea0003800000 */
.L_x_9134:
[----:B------:R-:W-:Y:S01]  /*35e0*/  ISETP.NE.AND P0, PT, R8, RZ, PT ;  /* 0x000000ff0800720c */ /* 0x000fe20003f05270 */
[----:B------:R-:W-:-:S12]  /*35f0*/  BSSY B0, `(.L_x_9132) ;  /* 0x0000004000007945 */ /* 0x000fd80003800000 */
[----:B------:R-:W-:Y:S05]  /*3600*/  @P0 BRA `(.L_x_9137) ;  /* 0x0000000000080947 */ /* 0x000fea0003800000 */
[----:B0-----:R-:W0:Y:S02]  /*3610*/  LDC.64 R2, c[0x0][0x288] ;  /* 0x0000a200ff027b82 */ /* 0x001e240000000a00 */
[----:B0-----:R1:W-:Y:S02]  /*3620*/  REDG.E.MAX.S32.STRONG.GPU desc[UR6][R2.64], R5 ;  /* 0x000000050200798e */ /* 0x0013e4000d10e386 */
.L_x_9137:
[----:B------:R-:W-:Y:S05]  /*3630*/  BSYNC B0 ;  /* 0x0000000000007941 */ /* 0x000fea0003800000 */
.L_x_9132:
        /* <DEDUP_REMOVED lines=14> */
[----:B0-----:R-:W-:Y:S05]  /*3720*/  CALL.REL.NOINC `($__internal_118_$__cuda_sm20_rcp_rn_f32_slowpath) ;  /* 0x0000000c00987944 */ /* 0x001fea0003c00000 */
[----:B------:R-:W-:Y:S01]  /*3730*/  MOV R5, R115 ;  /* 0x0000007300057202 */ /* 0x000fe20000000f00 */
[----:B------:R-:W-:Y:S06]  /*3740*/  BRA `(.L_x_9139) ;  /* 0x0000000000147947 */ /* 0x000fec0003800000 */
.L_x_9138:
[----:B-1----:R-:W1:Y:S01]  /*3750*/  MUFU.RCP R5, UR5 ;  /* 0x0000000500057d08 */ /* 0x002e620008001000 */
[----:B------:R-:W-:-:S05]  /*3760*/  MOV R0, UR5 ;  /* 0x0000000500007c02 */ /* 0x000fca0008000f00 */
[----:B-1----:R-:W-:-:S04]  /*3770*/  FFMA R0, R5, R0, -1 ;  /* 0xbf80000005007423 */ /* 0x002fc80000000000 */
[----:B------:R-:W-:-:S04]  /*3780*/  FADD.FTZ R0, -R0, -RZ ;  /* 0x800000ff00007221 */ /* 0x000fc80000010100 */
[----:B------:R-:W-:-:S07]  /*3790*/  FFMA R5, R5, R0, R5 ;  /* 0x0000000005057223 */ /* 0x000fce0000000005 */
.L_x_9139:
[----:B0-----:R-:W0:Y:S02]  /*37a0*/  LDC.64 R2, c[0x0][0x280] ;  /* 0x0000a000ff027b82 */ /* 0x001e240000000a00 */
[----:B0-----:R-:W-:Y:S01]  /*37b0*/  STG.E desc[UR6][R2.64], R5 ;  /* 0x0000000502007986 */ /* 0x001fe2000c101906 */
[----:B------:R-:W-:Y:S05]  /*37c0*/  EXIT ;  /* 0x000000000000794d */ /* 0x000fea0003800000 */
.L_x_9124:
[----:B------:R-:W-:Y:S01]  /*37d0*/  HFMA2.MMA R115, -RZ, RZ, 0, 5.9604644775390625e-08 ;  /* 0x00000001ff737435 */ /* 0x000fe200000001ff */
[----:B------:R-:W-:Y:S02]  /*37e0*/  MOV R114, R76 ;  /* 0x0000004c00727202 */ /* 0x000fe40000000f00 */
[----:B------:R-:W-:Y:S02]  /*37f0*/  MOV R116, 0x1f ;  /* 0x0000001f00747802 */ /* 0x000fe40000000f00 */
[----:B------:R-:W-:-:S07]  /*3800*/  MOV R79, 0xffffffff ;  /* 0xffffffff004f7802 */ /* 0x000fce0000000f00 */
[----:B-----5:R-:W-:Y:S05]  /*3810*/  WARPSYNC.COLLECTIVE R79, `(.L_x_9140) ;  /* 0x000000004f087348 */ /* 0x020fea0003c00000 */
[----:B------:R0:W1:Y:S02]  /*3820*/  SHFL.BFLY P1, R113, R114, R115, R116 ;  /* 0x0c00007372717389 */ /* 0x0000640000020074 */
[----:B01---5:R-:W-:Y:S01]  /*3830*/  ENDCOLLECTIVE ;  /* 0x000000000000791b */ /* 0x023fe20003800000 */
.L_x_9140:
[----:B------:R-:W-:Y:S01]  /*3840*/  HFMA2.MMA R115, -RZ, RZ, 0, 1.1920928955078125e-07 ;  /* 0x00000002ff737435 */ /* 0x000fe200000001ff */
[----:B------:R-:W-:-:S05]  /*3850*/  MOV R109, R113 ;  /* 0x00000071006d7202 */ /* 0x000fca0000000f00 */
[----:B------:R-:W-:-:S05]  /*3860*/  FADD R109, R76, R109 ;  /* 0x0000006d4c6d7221 */ /* 0x000fca0000000000 */
[----:B------:R-:W-:-:S07]  /*3870*/  MOV R114, R109 ;  /* 0x0000006d00727202 */ /* 0x000fce0000000f00 */
[----:B------:R-:W-:Y:S05]  /*3880*/  WARPSYNC.COLLECTIVE R79, `(.L_x_9141) ;  /* 0x000000004f087348 */ /* 0x000fea0003c00000 */
[----:B------:R0:W1:Y:S02]  /*3890*/  SHFL.BFLY P1, R113, R114, R115, R116 ;  /* 0x0c00007372717389 */ /* 0x0000640000020074 */
[----:B01----:R-:W-:Y:S01]  /*38a0*/  ENDCOLLECTIVE ;  /* 0x000000000000791b */ /* 0x003fe20003800000 */
.L_x_9141:
[----:B------:R-:W-:Y:S01]  /*38b0*/  HFMA2.MMA R115, -RZ, RZ, 0, 2.384185791015625e-07 ;  /* 0x00000004ff737435 */ /* 0x000fe200000001ff */
[----:B------:R-:W-:-:S05]  /*38c0*/  MOV R78, R113 ;  /* 0x00000071004e7202 */ /* 0x000fca0000000f00 */
[----:B------:R-:W-:-:S05]  /*38d0*/  FADD R110, R109, R78 ;  /* 0x0000004e6d6e7221 */ /* 0x000fca0000000000 */
[----:B------:R-:W-:-:S07]  /*38e0*/  MOV R114, R110 ;  /* 0x0000006e00727202 */ /* 0x000fce0000000f00 */
[----:B------:R-:W-:Y:S05]  /*38f0*/  WARPSYNC.COLLECTIVE R79, `(.L_x_9142) ;  /* 0x000000004f087348 */ /* 0x000fea0003c00000 */
[----:B------:R0:W1:Y:S02]  /*3900*/  SHFL.BFLY P1, R113, R114, R115, R116 ;  /* 0x0c00007372717389 */ /* 0x0000640000020074 */
[----:B01----:R-:W-:Y:S01]  /*3910*/  ENDCOLLECTIVE ;  /* 0x000000000000791b */ /* 0x003fe20003800000 */
.L_x_9142:
[----:B------:R-:W-:Y:S01]  /*3920*/  HFMA2.MMA R115, -RZ, RZ, 0, 4.76837158203125e-07 ;  /* 0x00000008ff737435 */ /* 0x000fe200000001ff */
[----:B------:R-:W-:-:S05]  /*3930*/  MOV R111, R113 ;  /* 0x00000071006f7202 */ /* 0x000fca0000000f00 */
[----:B------:R-:W-:-:S05]  /*3940*/  FADD R111, R110, R111 ;  /* 0x0000006f6e6f7221 */ /* 0x000fca0000000000 */
[----:B------:R-:W-:-:S07]  /*3950*/  MOV R114, R111 ;  /* 0x0000006f00727202 */ /* 0x000fce0000000f00 */
[----:B------:R-:W-:Y:S05]  /*3960*/  WARPSYNC.COLLECTIVE R79, `(.L_x_9143) ;  /* 0x000000004f087348 */ /* 0x000fea0003c00000 */
[----:B------:R0:W1:Y:S02]  /*3970*/  SHFL.BFLY P1, R113, R114, R115, R116 ;  /* 0x0c00007372717389 */ /* 0x0000640000020074 */
[----:B01----:R-:W-:Y:S01]  /*3980*/  ENDCOLLECTIVE ;  /* 0x000000000000791b */ /* 0x003fe20003800000 */
.L_x_9143:
[----:B------:R-:W-:Y:S01]  /*3990*/  HFMA2.MMA R115, -RZ, RZ, 0, 9.5367431640625e-07 ;  /* 0x00000010ff737435 */ /* 0x000fe200000001ff */
[----:B------:R-:W-:-:S05]  /*39a0*/  MOV R78, R113 ;  /* 0x00000071004e7202 */ /* 0x000fca0000000f00 */
[----:B------:R-:W-:-:S05]  /*39b0*/  FADD R112, R111, R78 ;  /* 0x0000004e6f707221 */ /* 0x000fca0000000000 */
[----:B------:R-:W-:-:S07]  /*39c0*/  MOV R114, R112 ;  /* 0x0000007000727202 */ /* 0x000fce0000000f00 */
[----:B------:R-:W-:Y:S05]  /*39d0*/  WARPSYNC.COLLECTIVE R79, `(.L_x_9144) ;  /* 0x000000004f087348 */ /* 0x000fea0003c00000 */
[----:B------:R0:W1:Y:S02]  /*39e0*/  SHFL.BFLY P1, R113, R114, R115, R116 ;  /* 0x0c00007372717389 */ /* 0x0000640000020074 */
[----:B01----:R-:W-:Y:S01]  /*39f0*/  ENDCOLLECTIVE ;  /* 0x000000000000791b */ /* 0x003fe20003800000 */
.L_x_9144:
        /* <DEDUP_REMOVED lines=104> */
.L_x_9145:
[----:B------:R-:W-:Y:S01]  /*4080*/  HFMA2.MMA R115, -RZ, RZ, 0, 1.1920928955078125e-07 ;  /* 0x00000002ff737435 */ /* 0x000fe200000001ff */
[----:B------:R-:W-:-:S05]  /*4090*/  MOV R109, R113 ;  /* 0x00000071006d7202 */ /* 0x000fca0000000f00 */
[----:B------:R-:W-:-:S05]  /*40a0*/  FADD R109, R76, R109 ;  /* 0x0000006d4c6d7221 */ /* 0x000fca0000000000 */
[----:B------:R-:W-:-:S07]  /*40b0*/  MOV R114, R109 ;  /* 0x0000006d00727202 */ /* 0x000fce0000000f00 */
[----:B------:R-:W-:Y:S05]  /*40c0*/  WARPSYNC.COLLECTIVE R79, `(.L_x_9146) ;  /* 0x000000004f087348 */ /* 0x000fea0003c00000 */
[----:B------:R0:W1:Y:S02]  /*40d0*/  SHFL.BFLY P1, R113, R114, R115, R116 ;  /* 0x0c00007372717389 */ /* 0x0000640000020074 */
[----:B01----:R-:W-:Y:S01]  /*40e0*/  ENDCOLLECTIVE ;  /* 0x000000000000791b */ /* 0x003fe20003800000 */
.L_x_9146:
[----:B------:R-:W-:Y:S01]  /*40f0*/  HFMA2.MMA R115, -RZ, RZ, 0, 2.384185791015625e-07 ;  /* 0x00000004ff737435 */ /* 0x000fe200000001ff */
[----:B------:R-:W-:-:S05]  /*4100*/  MOV R110, R113 ;  /* 0x00000071006e7202 */ /* 0x000fca0000000f00 */
[----:B------:R-:W-:-:S05]  /*4110*/  FADD R110, R109, R110 ;  /* 0x0000006e6d6e7221 */ /* 0x000fca0000000000 */
[----:B------:R-:W-:-:S07]  /*4120*/  MOV R114, R110 ;  /* 0x0000006e00727202 */ /* 0x000fce0000000f00 */
[----:B------:R-:W-:Y:S05]  /*4130*/  WARPSYNC.COLLECTIVE R79, `(.L_x_9147) ;  /* 0x000000004f087348 */ /* 0x000fea0003c00000 */
[----:B------:R0:W1:Y:S02]  /*4140*/  SHFL.BFLY P1, R113, R114, R115, R116 ;  /* 0x0c00007372717389 */ /* 0x0000640000020074 */
[----:B01----:R-:W-:Y:S01]  /*4150*/  ENDCOLLECTIVE ;  /* 0x000000000000791b */ /* 0x003fe20003800000 */
.L_x_9147:
[----:B------:R-:W-:Y:S01]  /*4160*/  HFMA2.MMA R115, -RZ, RZ, 0, 4.76837158203125e-07 ;  /* 0x00000008ff737435 */ /* 0x000fe200000001ff */
[----:B------:R-:W-:-:S05]  /*4170*/  MOV R111, R113 ;  /* 0x00000071006f7202 */ /* 0x000fca0000000f00 */
[----:B------:R-:W-:-:S05]  /*4180*/  FADD R111, R110, R111 ;  /* 0x0000006f6e6f7221 */ /* 0x000fca0000000000 */
[----:B------:R-:W-:-:S07]  /*4190*/  MOV R114, R111 ;  /* 0x0000006f00727202 */ /* 0x000fce0000000f00 */
[----:B------:R-:W-:Y:S05]  /*41a0*/  WARPSYNC.COLLECTIVE R79, `(.L_x_9148) ;  /* 0x000000004f087348 */ /* 0x000fea0003c00000 */
[----:B------:R0:W1:Y:S02]  /*41b0*/  SHFL.BFLY P1, R113, R114, R115, R116 ;  /* 0x0c00007372717389 */ /* 0x0000640000020074 */
[----:B01----:R-:W-:Y:S01]  /*41c0*/  ENDCOLLECTIVE ;  /* 0x000000000000791b */ /* 0x003fe20003800000 */
.L_x_9148:
[----:B------:R-:W-:Y:S01]  /*41d0*/  HFMA2.MMA R115, -RZ, RZ, 0, 9.5367431640625e-07 ;  /* 0x00000010ff737435 */ /* 0x000fe200000001ff */
[----:B------:R-:W-:-:S05]  /*41e0*/  MOV R112, R113 ;  /* 0x0000007100707202 */ /* 0x000fca0000000f00 */
[----:B------:R-:W-:-:S05]  /*41f0*/  FADD R112, R111, R112 ;  /* 0x000000706f707221 */ /* 0x000fca0000000000 */
[----:B------:R-:W-:-:S07]  /*4200*/  MOV R114, R112 ;  /* 0x0000007000727202 */ /* 0x000fce0000000f00 */
[----:B------:R-:W-:Y:S05]  /*4210*/  WARPSYNC.COLLECTIVE R79, `(.L_x_9149) ;  /* 0x000000004f087348 */ /* 0x000fea0003c00000 */
[----:B------:R0:W1:Y:S02]  /*4220*/  SHFL.BFLY P1, R113, R114, R115, R116 ;  /* 0x0c00007372717389 */ /* 0x0000640000020074 */
[----:B01----:R-:W-:Y:S01]  /*4230*/  ENDCOLLECTIVE ;  /* 0x000000000000791b */ /* 0x003fe20003800000 */
.L_x_9149:
[----:B------:R-:W-:Y:S05]  /*4240*/  BRA `(.L_x_9150) ;  /* 0xffffffcc00d47947 */ /* 0x000fea000383ffff */
.L_x_9133:
[----:B------:R-:W-:Y:S01]  /*4250*/  HFMA2.MMA R9, -RZ, RZ, 0, 9.5367431640625e-07 ;  /* 0x00000010ff097435 */ /* 0x000fe200000001ff */
[----:B------:R-:W-:Y:S02]  /*4260*/  MOV R6, R7 ;  /* 0x0000000700067202 */ /* 0x000fe40000000f00 */
[----:B------:R-:W-:Y:S02]  /*4270*/  MOV R10, 0x1f ;  /* 0x0000001f000a7802 */ /* 0x000fe40000000f00 */
[----:B-1----:R-:W-:-:S07]  /*4280*/  MOV R79, 0xffffffff ;  /* 0xffffffff004f7802 */ /* 0x002fce0000000f00 */
[----:B------:R-:W-:Y:S05]  /*4290*/  WARPSYNC.COLLECTIVE R79, `(.L_x_9151) ;  /* 0x000000004f087348 */ /* 0x000fea0003c00000 */
[----:B------:R0:W1:Y:S02]  /*42a0*/  SHFL.DOWN P0, R4, R6, R9, R10 ;  /* 0x0800000906047389 */ /* 0x000064000000000a */
[----:B01----:R-:W-:Y:S01]  /*42b0*/  ENDCOLLECTIVE ;  /* 0x000000000000791b */ /* 0x003fe20003800000 */
.L_x_9151:
[----:B------:R-:W-:Y:S01]  /*42c0*/  HFMA2.MMA R9, -RZ, RZ, 0, 4.76837158203125e-07 ;  /* 0x00000008ff097435 */ /* 0x000fe200000001ff */
[----:B------:R-:W-:-:S04]  /*42d0*/  MOV R0, R4 ;  /* 0x0000000400007202 */ /* 0x000fc80000000f00 */
[----:B------:R-:W-:-:S04]  /*42e0*/  FMNMX R0, R0, R7, !PT ;  /* 0x0000000700007209 */ /* 0x000fc80007800000 */
[----:B------:R-:W-:-:S07]  /*42f0*/  MOV R6, R0 ;  /* 0x0000000000067202 */ /* 0x000fce0000000f00 */
[----:B------:R-:W-:Y:S05]  /*4300*/  WARPSYNC.COLLECTIVE R79, `(.L_x_9152) ;  /* 0x000000004f087348 */ /* 0x000fea0003c00000 */
[----:B------:R0:W1:Y:S02]  /*4310*/  SHFL.DOWN P0, R4, R6, R9, R10 ;  /* 0x0800000906047389 */ /* 0x000064000000000a */
[----:B01----:R-:W-:Y:S01]  /*4320*/  ENDCOLLECTIVE ;  /* 0x000000000000791b */ /* 0x003fe20003800000 */
.L_x_9152:
[----:B------:R-:W-:Y:S01]  /*4330*/  HFMA2.MMA R9, -RZ, RZ, 0, 2.384185791015625e-07 ;  /* 0x00000004ff097435 */ /* 0x000fe200000001ff */
[----:B------:R-:W-:-:S04]  /*4340*/  MOV R3, R4 ;  /* 0x0000000400037202 */ /* 0x000fc80000000f00 */
[----:B------:R-:W-:-:S04]  /*4350*/  FMNMX R3, R0, R3, !PT ;  /* 0x0000000300037209 */ /* 0x000fc80007800000 */
[----:B------:R-:W-:-:S07]  /*4360*/  MOV R6, R3 ;  /* 0x0000000300067202 */ /* 0x000fce0000000f00 */
[----:B------:R-:W-:Y:S05]  /*4370*/  WARPSYNC.COLLECTIVE R79, `(.L_x_9153) ;  /* 0x000000004f087348 */ /* 0x000fea0003c00000 */
[----:B------:R0:W1:Y:S02]  /*4380*/  SHFL.DOWN P0, R4, R6, R9, R10 ;  /* 0x0800000906047389 */ /* 0x000064000000000a */
[----:B01----:R-:W-:Y:S01]  /*4390*/  ENDCOLLECTIVE ;  /* 0x000000000000791b */ /* 0x003fe20003800000 */
.L_x_9153:
[----:B------:R-:W-:Y:S01]  /*43a0*/  HFMA2.MMA R9, -RZ, RZ, 0, 1.1920928955078125e-07 ;  /* 0x00000002ff097435 */ /* 0x000fe200000001ff */
[----:B------:R-:W-:-:S04]  /*43b0*/  MOV R2, R4 ;  /* 0x0000000400027202 */ /* 0x000fc80000000f00 */
[----:B------:R-:W-:-:S04]  /*43c0*/  FMNMX R2, R3, R2, !PT ;  /* 0x0000000203027209 */ /* 0x000fc80007800000 */
[----:B------:R-:W-:-:S07]  /*43d0*/  MOV R6, R2 ;  /* 0x0000000200067202 */ /* 0x000fce0000000f00 */
[----:B------:R-:W-:Y:S05]  /*43e0*/  WARPSYNC.COLLECTIVE R79, `(.L_x_9154) ;  /* 0x000000004f087348 */ /* 0x000fea0003c00000 */
[----:B------:R0:W1:Y:S02]  /*43f0*/  SHFL.DOWN P0, R4, R6, R9, R10 ;  /* 0x0800000906047389 */ /* 0x000064000000000a */
[----:B01----:R-:W-:Y:S01]  /*4400*/  ENDCOLLECTIVE ;  /* 0x000000000000791b */ /* 0x003fe20003800000 */
.L_x_9154:
[----:B------:R-:W-:Y:S01]  /*4410*/  HFMA2.MMA R9, -RZ, RZ, 0, 5.9604644775390625e-08 ;  /* 0x00000001ff097435 */ /* 0x000fe200000001ff */
[----:B------:R-:W-:-:S04]  /*4420*/  MOV R5, R4 ;  /* 0x0000000400057202 */ /* 0x000fc80000000f00 */
[----:B------:R-:W-:-:S04]  /*4430*/  FMNMX R5, R2, R5, !PT ;  /* 0x0000000502057209 */ /* 0x000fc80007800000 */
[----:B------:R-:W-:-:S07]  /*4440*/  MOV R6, R5 ;  /* 0x0000000500067202 */ /* 0x000fce0000000f00 */
[----:B------:R-:W-:Y:S05]  /*4450*/  WARPSYNC.COLLECTIVE R79, `(.L_x_9155) ;  /* 0x000000004f087348 */ /* 0x000fea0003c00000 */
[----:B------:R0:W1:Y:S02]  /*4460*/  SHFL.DOWN P0, R4, R6, R9, R10 ;  /* 0x0800000906047389 */ /* 0x000064000000000a */
[----:B01----:R-:W-:Y:S01]  /*4470*/  ENDCOLLECTIVE ;  /* 0x000000000000791b */ /* 0x003fe20003800000 */
.L_x_9155:
[----:B------:R-:W-:Y:S05]  /*4480*/  BRA `(.L_x_9156) ;  /* 0xffffffec00dc7947 */ /* 0x000fea000383ffff */
.L_x_9136:
[----:B------:R-:W-:Y:S01]  /*4490*/  HFMA2.MMA R9, -RZ, RZ, 0, 1.1920928955078125e-07 ;  /* 0x00000002ff097435 */ /* 0x000fe200000001ff */
[----:B-1----:R-:W-:Y:S02]  /*44a0*/  MOV R6, R0 ;  /* 0x0000000000067202 */ /* 0x002fe40000000f00 */
[----:B------:R-:W-:Y:S02]  /*44b0*/  MOV R10, 0x1f ;  /* 0x0000001f000a7802 */ /* 0x000fe40000000f00 */
[----:B------:R-:W-:-:S07]  /*44c0*/  MOV R79, 0xffffffff ;  /* 0xffffffff004f7802 */ /* 0x000fce0000000f00 */
[----:B0-----:R-:W-:Y:S05]  /*44d0*/  WARPSYNC.COLLECTIVE R79, `(.L_x_9157) ;  /* 0x000000004f087348 */ /* 0x001fea0003c00000 */
[----:B------:R1:W2:Y:S02]  /*44e0*/  SHFL.DOWN P0, R4, R6, R9, R10 ;  /* 0x0800000906047389 */ /* 0x0002a4000000000a */
[----:B012---:R-:W-:Y:S01]  /*44f0*/  ENDCOLLECTIVE ;  /* 0x000000000000791b */ /* 0x007fe20003800000 */
.L_x_9157:
[----:B------:R-:W-:Y:S01]  /*4500*/  HFMA2.MMA R9, -RZ, RZ, 0, 5.9604644775390625e-08 ;  /* 0x00000001ff097435 */ /* 0x000fe200000001ff */
[----:B------:R-:W-:-:S04]  /*4510*/  MOV R3, R4 ;  /* 0x0000000400037202 */ /* 0x000fc80000000f00 */
[----:B------:R-:W-:-:S04]  /*4520*/  FMNMX R3, R3, R0, !PT ;  /* 0x0000000003037209 */ /* 0x000fc80007800000 */
[----:B------:R-:W-:-:S07]  /*4530*/  MOV R6, R3 ;  /* 0x0000000300067202 */ /* 0x000fce0000000f00 */
[----:B------:R-:W-:Y:S05]  /*4540*/  WARPSYNC.COLLECTIVE R79, `(.L_x_9158) ;  /* 0x000000004f087348 */ /* 0x000fea0003c00000 */
[----:B------:R0:W1:Y:S02]  /*4550*/  SHFL.DOWN P0, R4, R6, R9, R10 ;  /* 0x0800000906047389 */ /* 0x000064000000000a */
[----:B01----:R-:W-:Y:S01]  /*4560*/  ENDCOLLECTIVE ;  /* 0x000000000000791b */ /* 0x003fe20003800000 */
.L_x_9158:
[----:B------:R-:W-:Y:S01]  /*4570*/  MOV R2, R4 ;  /* 0x0000000400027202 */ /* 0x000fe20000000f00 */
[----:B------:R-:W-:Y:S06]  /*4580*/  BRA `(.L_x_9159) ;  /* 0xfffffff0000c7947 */ /* 0x000fec000383ffff */
        .weak           $__internal_118_$__cuda_sm20_rcp_rn_f32_slowpath
        .type           $__internal_118_$__cuda_sm20_rcp_rn_f32_slowpath,@function
        .size           $__internal_118_$__cuda_sm20_rcp_rn_f32_slowpath,(.L_x_14454 - $__internal_118_$__cuda_sm20_rcp_rn_f32_slowpath)
$__internal_118_$__cuda_sm20_rcp_rn_f32_slowpath:
        /* <DEDUP_REMOVED lines=15> */
.L_x_9161:
        /* <DEDUP_REMOVED lines=33> */
.L_x_9163:
[----:B------:R0:W1:Y:S02]  /*4890*/  MUFU.RCP R115, R78 ;  /* 0x0000004e00737308 */ /* 0x0000640000001000 */
.L_x_9162:
[----:B------:R-:W-:Y:S05]  /*48a0*/  BSYNC B1 ;  /* 0x0000000000017941 */ /* 0x000fea0003800000 */
.L_x_9160:
[----:B------:R-:W-:Y:S01]  /*48b0*/  HFMA2.MMA R79, -RZ, RZ, 0, 0 ;  /* 0x00000000ff4f7435 */ /* 0x000fe200000001ff */
[----:B0-----:R-:W-:-:S05]  /*48c0*/  MOV R78, R114 ;  /* 0x00000072004e7202 */ /* 0x001fca0000000f00 */
[----:B-1----:R-:W-:Y:S05]  /*48d0*/  RET.REL.NODEC R78 `(_ZN18transformer_engine13normalization19ln_fwd_tuned_kernelINS0_13Kernel_traitsI6__halfS3_S3_fjLj6144ELj1ELj1ELj4ELj16ENS0_18Kernel_traits_baseILj6144ES3_S3_S3_fjLj128EEEEEEEvNS0_19ForwardKernelParamsE) ;  /* 0xffffffb44ec87950 */ /* 0x002fea0003c3ffff */
.L_x_9164:
        /* <DEDUP_REMOVED lines=10> */
.L_x_14454:


//--------------------- .text._ZN18transformer_engine13normalization19ln_fwd_tuned_kernelINS0_13Kernel_traitsIffffjLj6144ELj1ELj1ELj4ELj16ENS0_18Kernel_traits_baseILj6144EffffjLj128EEEEEEEvNS0_19ForwardKernelParamsE --------------------------
	.section	.text._ZN18transformer_engine13normalization19ln_fwd_tuned_kernelINS0_13Kernel_traitsIffffjLj6144ELj1ELj1ELj4ELj16ENS0_18Kernel_traits_baseILj6144EffffjLj128EEEEEEEvNS0_19ForwardKernelParamsE,"ax",@progbits
	.align	128
        .global         _ZN18transformer_engine13normalization19ln_fwd_tuned_kernelINS0_13Kernel_traitsIffffjLj6144ELj1ELj1ELj4ELj16ENS0_18Kernel_traits_baseILj6144EffffjLj128EEEEEEEvNS0_19ForwardKernelParamsE
        .type           _ZN18transformer_engine13normalization19ln_fwd_tuned_kernelINS0_13Kernel_traitsIffffjLj6144ELj1ELj1ELj4ELj16ENS0_18Kernel_traits_baseILj6144EffffjLj128EEEEEEEvNS0_19ForwardKernelParamsE,@function
        .size           _ZN18transformer_engine13normalization19ln_fwd_tuned_kernelINS0_13Kernel_traitsIffffjLj6144ELj1ELj1ELj4ELj16ENS0_18Kernel_traits_baseILj6144EffffjLj128EEEEEEEvNS0_19ForwardKernelParamsE,(.L_x_14455 - _ZN18transformer_engine13normalization19ln_fwd_tuned_kernelINS0_13Kernel_traitsIffffjLj6144ELj1ELj1ELj4ELj16ENS0_18Kernel_traits_baseILj6144EffffjLj128EEEEEEEvNS0_19ForwardKernelParamsE)
        .other          _ZN18transformer_engine13normalization19ln_fwd_tuned_kernelINS0_13Kernel_traitsIffffjLj6144ELj1ELj1ELj4ELj16ENS0_18Kernel_traits_baseILj6144EffffjLj128EEEEEEEvNS0_19ForwardKernelParamsE,@"STO_CUDA_ENTRY STV_DEFAULT"
_ZN18transformer_engine13normalization19ln_fwd_tuned_kernelINS0_13Kernel_traitsIffffjLj6144ELj1ELj1ELj4ELj16ENS0_18Kernel_traits_baseILj6144EffffjLj128EEEEEEEvNS0_19ForwardKernelParamsE:
.text._ZN18transformer_engine13normalization19ln_fwd_tuned_kernelINS0_13Kernel_traitsIffffjLj6144ELj1ELj1ELj4ELj16ENS0_18Kernel_traits_baseILj6144EffffjLj128EEEEEEEvNS0_19ForwardKernelParamsE:
        /* <DEDUP_REMOVED lines=24> */
[----:B------:R-:W-:Y:S01]  /*0180*/  IADD3.X R101, RZ, UR11, RZ, P2, !PT ;  /* 0x0000000bff657c10 */ /* 0x000fe200097fe4ff */
[----:B------:R-:W-:Y:S01]  /*0190*/  ULDC.64 UR10, c[0x0][0x258] ;  /* 0x00009600000a7ab9 */ /* 0x000fe20000000a00 */
        /* <DEDUP_REMOVED lines=28> */
.L_x_9173:
[----:B------:R-:W0:Y:S01]  /*0360*/  LDC.64 R156, c[0x0][0x220] ;  /* 0x00008800ff9c7b82 */ /* 0x000e220000000a00 */
[----:B------:R-:W-:-:S05]  /*0370*/  LOP3.LUT R0, R121, 0x7f, RZ, 0xc0, !PT ;  /* 0x0000007f79007812 */ /* 0x000fca00078ec0ff */
[----:B------:R-:W-:-:S05]  /*0380*/  IMAD R125, R123, 0x600, R0 ;  /* 0x000006007b7d7824 */ /* 0x000fca00078e0200 */
[C---:B-1----:R-:W-:Y:S01]  /*0390*/  IADD3 R105, R125.reuse, 0x80, RZ ;  /* 0x000000807d697810 */ /* 0x042fe20007ffe0ff */
        /* <DEDUP_REMOVED lines=205> */
.L_x_9192:
        /* <DEDUP_REMOVED lines=11> */
[----:B------:R-:W-:Y:S02]  /*1120*/  @!P1 IADD3 R160, R160, R161, RZ ;  /* 0x000000a1a0a09210 */ /* 0x000fe40007ffe0ff */
[----:B--2---:R-:W-:Y:S02]  /*1130*/  @!P0 LEA R155, R162, R155, 0x18 ;  /* 0x0000009ba29b8211 */ /* 0x004fe400078ec0ff */
[----:B------:R-:W-:Y:S02]  /*1140*/  @!P1 MOV R162, 0x400 ;  /* 0x0000040000a29802 */ /* 0x000fe40000000f00 */
[----:B------:R-:W-:Y:S01]  /*1150*/  @!P0 LEA R0, R0, R155, 0x3 ;  /* 0x0000009b00008211 */ /* 0x000fe200078e18ff */
[----:B-1----:R-:W-:Y:S01]  /*1160*/  FADD R155, R164, R163 ;  /* 0x000000a3a49b7221 */ /* 0x002fe20000000000 */
[----:B------:R-:W-:Y:S01]  /*1170*/  HFMA2.MMA R163, -RZ, RZ, 0, 0 ;  /* 0x00000000ffa37435 */ /* 0x000fe200000001ff */
[----:B------:R-:W-:-:S03]  /*1180*/  @!P1 IADD3 R162, R162, 0x10, RZ ;  /* 0x00000010a2a29810 */ /* 0x000fc60007ffe0ff */
[----:B------:R-:W-:Y:S02]  /*1190*/  @!P0 STS.64 [R0], R154 ;  /* 0x0000009a00008388 */ /* 0x000fe40000000a00 */
[----:B------:R-:W-:-:S05]  /*11a0*/  @!P1 MOV R163, 0x44c00000 ;  /* 0x44c0000000a39802 */ /* 0x000fca0000000f00 */
[----:B------:R-:W1:Y:S01]  /*11b0*/  SHFL.DOWN PT, R166, R163, 0x2, 0x1f ;  /* 0x08401f00a3a67f89 */ /* 0x000e6200000e0000 */
[----:B---3--:R-:W-:-:S04]  /*11c0*/  @!P1 LEA R165, R165, R162, 0x18 ;  /* 0x000000a2a5a59211 */ /* 0x008fc800078ec0ff */
[----:B------:R-:W-:Y:S02]  /*11d0*/  @!P1 LEA R162, R160, R165, 0x3 ;  /* 0x000000a5a0a29211 */ /* 0x000fe400078e18ff */
[----:B------:R-:W-:Y:S01]  /*11e0*/  CS2R R160, SRZ ;  /* 0x0000000000a07805 */ /* 0x000fe2000001ff00 */
[----:B------:R-:W-:Y:S01]  /*11f0*/  BAR.SYNC.DEFER_BLOCKING 0x0 ;  /* 0x0000000000007b1d */ /* 0x000fe20000010000 */
[----:B-1----:R-:W-:-:S05]  /*1200*/  FADD R169, R166, R163 ;  /* 0x000000a3a6a97221 */ /* 0x002fca0000000000 */
[----:B------:R-:W-:Y:S01]  /*1210*/  IADD3 R0, R169, 0x1800000, RZ ;  /* 0x01800000a9007810 */ /* 0x000fe20007ffe0ff */
[----:B------:R-:W1:Y:S03]  /*1220*/  @!P1 LDS.64 R160, [R162] ;  /* 0x00000000a2a09984 */ /* 0x000e660000000a00 */
[----:B------:R-:W-:-:S04]  /*1230*/  LOP3.LUT R0, R0, 0x7f800000, RZ, 0xc0, !PT ;  /* 0x7f80000000007812 */ /* 0x000fc800078ec0ff */
[----:B------:R-:W-:Y:S01]  /*1240*/  ISETP.GT.U32.AND P0, PT, R0, 0x1ffffff, PT ;  /* 0x01ffffff0000780c */ /* 0x000fe20003f04070 */
[----:B-1----:R1:W2:Y:S04]  /*1250*/  SHFL.DOWN PT, R167, R160, 0x2, 0x1f ;  /* 0x08401f00a0a77f89 */ /* 0x0022a800000e0000 */
[----:B------:R1:W3:Y:S08]  /*1260*/  SHFL.DOWN PT, R168, R161, 0x2, 0x1f ;  /* 0x08401f00a1a87f89 */ /* 0x0002f000000e0000 */
[----:B------:R-:W-:Y:S05]  /*1270*/  @P0 BRA `(.L_x_9168) ;  /* 0x0000000000100947 */ /* 0x000fea0003800000 */
[----:B------:R-:W-:Y:S02]  /*1280*/  MOV R2, R169 ;  /* 0x000000a900027202 */ /* 0x000fe40000000f00 */
[----:B0-----:R-:W-:-:S07]  /*1290*/  MOV R164, 0x12b0 ;  /* 0x000012b000a47802 */ /* 0x001fce0000000f00 */
[----:B-123-5:R-:W-:Y:S05]  /*12a0*/  CALL.REL.NOINC `($__internal_119_$__cuda_sm20_rcp_rn_f32_slowpath) ;  /* 0x0000002c00747944 */ /* 0x02efea0003c00000 */
[----:B------:R-:W-:Y:S05]  /*12b0*/  BRA `(.L_x_9169) ;  /* 0x0000000000107947 */ /* 0x000fea0003800000 */
.L_x_9168:
[----:B------:R-:W4:Y:S02]  /*12c0*/  MUFU.RCP R0, R169 ;  /* 0x000000a900007308 */ /* 0x000f240000001000 */
[----:B----4-:R-:W-:-:S04]  /*12d0*/  FFMA R2, R169, R0, -1 ;  /* 0xbf800000a9027423 */ /* 0x010fc80000000000 */
[----:B------:R-:W-:-:S04]  /*12e0*/  FADD.FTZ R155, -R2, -RZ ;  /* 0x800000ff029b7221 */ /* 0x000fc80000010100 */
[----:B------:R-:W-:-:S07]  /*12f0*/  FFMA R0, R0, R155, R0 ;  /* 0x0000009b00007223 */ /* 0x000fce0000000000 */
.L_x_9169:
[----:B------:R-:W-:Y:S05]  /*1300*/  BSYNC B0 ;  /* 0x0000000000007941 */ /* 0x000fea0003800000 */
.L_x_9167:
        /* <DEDUP_REMOVED lines=20> */
[----:B-----5:R-:W-:Y:S05]  /*1450*/  CALL.REL.NOINC `($__internal_119_$__cuda_sm20_rcp_rn_f32_slowpath) ;  /* 0x0000002c00087944 */ /* 0x020fea0003c00000 */
[----:B------:R-:W-:Y:S05]  /*1460*/  BRA `(.L_x_9172) ;  /* 0x0000000000107947 */ /* 0x000fea0003800000 */
.L_x_9171:
[----:B------:R-:W1:Y:S02]  /*1470*/  MUFU.RCP R0, R165 ;  /* 0x000000a500007308 */ /* 0x000e640000001000 */
[----:B-1----:R-:W-:-:S04]  /*1480*/  FFMA R2, R165, R0, -1 ;  /* 0xbf800000a5027423 */ /* 0x002fc80000000000 */
[----:B------:R-:W-:-:S04]  /*1490*/  FADD.FTZ R155, -R2, -RZ ;  /* 0x800000ff029b7221 */ /* 0x000fc80000010100 */
[----:B------:R-:W-:-:S07]  /*14a0*/  FFMA R0, R0, R155, R0 ;  /* 0x0000009b00007223 */ /* 0x000fce0000000000 */
.L_x_9172:
[----:B------:R-:W-:Y:S05]  /*14b0*/  BSYNC B0 ;  /* 0x0000000000007941 */ /* 0x000fea0003800000 */
.L_x_9170:
[----:B------:R-:W-:Y:S01]  /*14c0*/  FMUL R2, R170, R160 ;  /* 0x000000a0aa027220 */ /* 0x000fe20000400000 */
[----:B------:R-:W-:Y:S01]  /*14d0*/  ISETP.NE.AND P2, PT, RZ, UR6, PT ;  /* 0x00000006ff007c0c */ /* 0x000fe2000bf45270 */
[C---:B-----5:R-:W-:Y:S02]  /*14e0*/  FADD R179, R10.reuse, 1 ;  /* 0x3f8000000ab37421 */ /* 0x060fe40000000000 */
[----:B------:R-:W-:Y:S01]  /*14f0*/  FFMA R155, R169, R163, R2 ;  /* 0x000000a3a99b7223 */ /* 0x000fe20000000002 */
[----:B------:R-:W-:Y:S02]  /*1500*/  FADD R2, R163, -R160 ;  /* 0x800000a0a3027221 */ /* 0x000fe40000000000 */
[----:B------:R-:W-:Y:S01]  /*1510*/  FSEL R179, R10, R179, !P2 ;  /* 0x000000b30ab37208 */ /* 0x000fe20005000000 */
[----:B------:R-:W-:Y:S01]  /*1520*/  FMUL R154, R155, R0 ;  /* 0x000000009b9a7220 */ /* 0x000fe20000400000 */
[----:B------:R-:W-:Y:S01]  /*1530*/  FMUL R2, R2, R2 ;  /* 0x0000000202027220 */ /* 0x000fe20000400000 */
[----:B------:R-:W-:-:S03]  /*1540*/  FADD R155, R161, R166 ;  /* 0x000000a6a19b7221 */ /* 0x000fc60000000000 */
[----:B------:R-:W-:Y:S01]  /*1550*/  FMUL R2, R169, R2 ;  /* 0x00000002a9027220 */ /* 0x000fe20000400000 */
[----:B------:R-:W0:Y:S03]  /*1560*/  SHFL.IDX PT, R163, R154, RZ, 0x1f ;  /* 0x00001fff9aa37589 */ /* 0x000e2600000e0000 */
[----:B------:R-:W-:-:S04]  /*1570*/  FMUL R2, R170, R2 ;  /* 0x00000002aa027220 */ /* 0x000fc80000400000 */
[----:B------:R-:W-:Y:S02]  /*1580*/  FFMA R2, R2, R0, R155 ;  /* 0x0000000002027223 */ /* 0x000fe4000000009b */
[----:B------:R-:W1:Y:S03]  /*1590*/  LDC R0, c[0x0][0x268] ;  /* 0x00009a00ff007b82 */ /* 0x000e660000000800 */
[----:B------:R-:W1:Y:S01]  /*15a0*/  SHFL.IDX PT, R155, R2, RZ, 0x1f ;  /* 0x00001fff029b7589 */ /* 0x000e6200000e0000 */
[--C-:B0-----:R-:W-:Y:S01]  /*15b0*/  FADD R164, R102, -R163.reuse ;  /* 0x800000a366a47221 */ /* 0x101fe20000000000 */
[--C-:B------:R-:W-:Y:S01]  /*15c0*/  FADD R166, R103, -R163.reuse ;  /* 0x800000a367a67221 */ /* 0x100fe20000000000 */
[--C-:B------:R-:W-:Y:S02]  /*15d0*/  FADD R170, R107, -R163.reuse ;  /* 0x800000a36baa7221 */ /* 0x100fe40000000000 */
[----:B------:R-:W0:Y:S01]  /*15e0*/  @!P3 LDC.64 R102, c[0x0][0x228] ;  /* 0x00008a00ff66bb82 */ /* 0x000e220000000a00 */
[--C-:B------:R-:W-:Y:S01]  /*15f0*/  FADD R160, R100, -R163.reuse ;  /* 0x800000a364a07221 */ /* 0x100fe20000000000 */
[--C-:B------:R-:W-:Y:S01]  /*1600*/  FADD R162, R101, -R163.reuse ;  /* 0x800000a365a27221 */ /* 0x100fe20000000000 */
[--C-:B------:R-:W-:Y:S01]  /*1610*/  FADD R190, R133, -R163.reuse ;  /* 0x800000a385be7221 */ /* 0x100fe20000000000 */
[--C-:B------:R-:W-:Y:S01]  /*1620*/  FADD R104, R104, -R163.reuse ;  /* 0x800000a368687221 */ /* 0x100fe20000000000 */
[--C-:B------:R-:W-:Y:S01]  /*1630*/  FADD R154, R105, -R163.reuse ;  /* 0x800000a3699a7221 */ /* 0x100fe20000000000 */
[--C-:B------:R-:W-:Y:S01]  /*1640*/  FADD R186, R129, -R163.reuse ;  /* 0x800000a381ba7221 */ /* 0x100fe20000000000 */
[--C-:B------:R-:W-:Y:S01]  /*1650*/  FADD R130, R130, -R163.reuse ;  /* 0x800000a382827221 */ /* 0x100fe20000000000 */
[----:B------:R-:W2:Y:S01]  /*1660*/  @!P3 LDC.64 R100, c[0x0][0x230] ;  /* 0x00008c00ff64bb82 */ /* 0x000ea20000000a00 */
[----:B-1----:R-:W-:Y:S01]  /*1670*/  FFMA R0, R155, 0.00016276042151730507612, R0 ;  /* 0x392aaaab9b007823 */ /* 0x002fe20000000000 */
[--C-:B------:R-:W-:Y:S01]  /*1680*/  FADD R168, R106, -R163.reuse ;  /* 0x800000a36aa87221 */ /* 0x100fe20000000000 */
[--C-:B------:R-:W-:Y:S01]  /*1690*/  FADD R144, R144, -R163.reuse ;  /* 0x800000a390907221 */ /* 0x100fe20000000000 */
[--C-:B------:R-:W-:Y:S01]  /*16a0*/  FADD R108, R108, -R163.reuse ;  /* 0x800000a36c6c7221 */ /* 0x100fe20000000000 */
[--C-:B------:R-:W-:Y:S01]  /*16b0*/  FADD R110, R110, -R163.reuse ;  /* 0x800000a36e6e7221 */ /* 0x100fe20000000000 */
[----:B------:R-:W-:Y:S01]  /*16c0*/  FSETP.GEU.AND P0, PT, |R0|, 1.175494350822287508e-38, PT ;  /* 0x008000000000780b */ /* 0x000fe20003f0e200 */
        /* <DEDUP_REMOVED lines=12> */
[----:B------:R-:W-:Y:S01]  /*1790*/  @!P0 FMUL R0, R0, 16777216 ;  /* 0x4b80000000008820 */ /* 0x000fe20000400000 */
[--C-:B------:R-:W-:Y:S01]  /*17a0*/  FADD R178, R115, -R163.reuse ;  /* 0x800000a373b27221 */ /* 0x100fe20000000000 */
[----:B------:R0:W-:Y:S01]  /*17b0*/  @!P3 STG.E desc[UR4][R102.64], R163 ;  /* 0x000000a36600b986 */ /* 0x0001e2000c101904 */
[----:B------:R-:W-:Y:S01]  /*17c0*/  FADD R180, R117, -R163 ;  /* 0x800000a375b47221 */ /* 0x000fe20000000000 */
[----:B------:R3:W4:Y:S01]  /*17d0*/  MUFU.RSQ R107, R0 ;  /* 0x00000000006b7308 */ /* 0x0007220000001400 */
        /* <DEDUP_REMOVED lines=8> */
[----:B-1----:R-:W-:Y:S01]  /*1860*/  ISETP.NE.AND P1, PT, R133, RZ, PT ;  /* 0x000000ff8500720c */ /* 0x002fe20003f25270 */
[----:B0-----:R-:W-:Y:S01]  /*1870*/  FADD R103, R4, 1 ;  /* 0x3f80000004677421 */ /* 0x001fe20000000000 */
[----:B------:R-:W-:Y:S01]  /*1880*/  FADD R102, R5, 1 ;  /* 0x3f80000005667421 */ /* 0x000fe20000000000 */
[----:B------:R-:W-:Y:S01]  /*1890*/  FADD R133, R6, 1 ;  /* 0x3f80000006857421 */ /* 0x000fe20000000000 */
[--C-:B---3--:R-:W-:Y:S01]  /*18a0*/  FADD R0, R151, -R163.reuse ;  /* 0x800000a397007221 */ /* 0x108fe20000000000 */
[--C-:B------:R-:W-:Y:S01]  /*18b0*/  FADD R138, R138, -R163.reuse ;  /* 0x800000a38a8a7221 */ /* 0x100fe20000000000 */
[----:B------:R-:W-:Y:S01]  /*18c0*/  FSEL R103, R4, R103, !P2 ;  /* 0x0000006704677208 */ /* 0x000fe20005000000 */
[--C-:B------:R-:W-:Y:S01]  /*18d0*/  FADD R196, R139, -R163.reuse ;  /* 0x800000a38bc47221 */ /* 0x100fe20000000000 */
[----:B----4-:R-:W-:Y:S01]  /*18e0*/  @!P0 FMUL R107, R107, 4096 ;  /* 0x458000006b6b8820 */ /* 0x010fe20000400000 */
[----:B------:R-:W-:Y:S01]  /*18f0*/  ISETP.NE.U32.AND P0, PT, RZ, UR8, PT ;  /* 0x00000008ff007c0c */ /* 0x000fe2000bf05070 */
[--C-:B------:R-:W-:Y:S01]  /*1900*/  FADD R140, R140, -R163.reuse ;  /* 0x800000a38c8c7221 */ /* 0x100fe20000000000 */
[----:B------:R-:W-:Y:S01]  /*1910*/  FSEL R102, R5, R102, !P2 ;  /* 0x0000006605667208 */ /* 0x000fe20005000000 */
[C---:B------:R-:W-:Y:S01]  /*1920*/  FMUL R175, R107.reuse, R104 ;  /* 0x000000686baf7220 */ /* 0x040fe20000400000 */
[----:B------:R-:W-:Y:S01]  /*1930*/  ISETP.NE.AND.EX P0, PT, RZ, UR9, PT, P0 ;  /* 0x00000009ff007c0c */ /* 0x000fe2000bf05300 */
[----:B------:R-:W0:Y:S01]  /*1940*/  LDC.64 R104, c[0x0][0x258] ;  /* 0x00009600ff687b82 */ /* 0x000e220000000a00 */
[C---:B------:R-:W-:Y:S01]  /*1950*/  FMUL R129, R107.reuse, R160 ;  /* 0x000000a06b817220 */ /* 0x040fe20000400000 */
[----:B------:R1:W-:Y:S01]  /*1960*/  @!P3 STG.E desc[UR4][R100.64], R107 ;  /* 0x0000006b6400b986 */ /* 0x0003e2000c101904 */
[----:B------:R-:W-:Y:S01]  /*1970*/  FMUL R106, R107, R162 ;  /* 0x000000a26b6a7220 */ /* 0x000fe20000400000 */
[----:B------:R-:W-:Y:S01]  /*1980*/  LOP3.LUT R160, R121, 0x7f, RZ, 0xc0, !PT ;  /* 0x0000007f79a07812 */ /* 0x000fe200078ec0ff */
        /* <DEDUP_REMOVED lines=9> */
[----:B-1----:R-:W-:Y:S01]  /*1a20*/  FFMA R100, R129, R103, R52 ;  /* 0x0000006781647223 */ /* 0x002fe20000000034 */
[--C-:B------:R-:W-:Y:S01]  /*1a30*/  FADD R216, R158, -R163.reuse ;  /* 0x800000a39ed87221 */ /* 0x100fe20000000000 */
[----:B------:R-:W-:Y:S01]  /*1a40*/  FADD R218, R159, -R163 ;  /* 0x800000a39fda7221 */ /* 0x000fe20000000000 */
[----:B------:R-:W-:Y:S01]  /*1a50*/  FMUL R119, R107, R130 ;  /* 0x000000826b777220 */ /* 0x000fe20000400000 */
[----:B------:R-:W-:Y:S01]  /*1a60*/  FADD R130, R7, 1 ;  /* 0x3f80000007827421 */ /* 0x000fe20000000000 */
[C---:B------:R-:W-:Y:S01]  /*1a70*/  FMUL R177, R107.reuse, R168 ;  /* 0x000000a86bb17220 */ /* 0x040fe20000400000 */
        /* <DEDUP_REMOVED lines=45> */
[----:B------:R-:W-:Y:S01]  /*1d50*/  IMAD R160, R123, 0x600, R160 ;  /* 0x000006007ba07824 */ /* 0x000fe200078e02a0 */
[----:B------:R-:W-:Y:S01]  /*1d60*/  @P0 FMNMX R3, R3, |R100|, !PT ;  /* 0x4000006403030209 */ /* 0x000fe20007800000 */
[----:B------:R-:W-:Y:S01]  /*1d70*/  FADD R107, R8, 1 ;  /* 0x3f800000086b7421 */ /* 0x000fe20000000000 */
[----:B------:R-:W-:Y:S01]  /*1d80*/  FSEL R130, R7, R130, !P2 ;  /* 0x0000008207827208 */ /* 0x000fe20005000000 */
[----:B------:R-:W-:Y:S01]  /*1d90*/  FFMA R102, R131, R133, R54 ;  /* 0x0000008583667223 */ /* 0x000fe20000000036 */
[----:B------:R-:W-:Y:S01]  /*1da0*/  @P0 FMNMX R3, R3, |R101|, !PT ;  /* 0x4000006503030209 */ /* 0x000fe20007800000 */
[----:B0-----:R-:W-:-:S04]  /*1db0*/  IMAD.WIDE.U32 R140, R127, 0x10, R104 ;  /* 0x000000107f8c7825 */ /* 0x001fc800078e0068 */
[----:B------:R-:W-:Y:S01]  /*1dc0*/  FADD R106, R9, 1 ;  /* 0x3f800000096a7421 */ /* 0x000fe20000000000 */
[C---:B------:R-:W-:Y:S01]  /*1dd0*/  IADD3 R133, R125.reuse, 0x80, RZ ;  /* 0x000000807d857810 */ /* 0x040fe20007ffe0ff */
[----:B------:R-:W-:Y:S01]  /*1de0*/  FFMA R103, R128, R130, R55 ;  /* 0x0000008280677223 */ /* 0x000fe20000000037 */
[C---:B------:R-:W-:Y:S01]  /*1df0*/  IADD3 R135, R125.reuse, 0x100, RZ ;  /* 0x000001007d877810 */ /* 0x040fe20007ffe0ff */
[----:B------:R-:W-:Y:S01]  /*1e00*/  IMAD.WIDE.U32 R138, R126, 0x10, R104 ;  /* 0x000000107e8a7825 */ /* 0x000fe200078e0068 */
[----:B------:R-:W-:-:S03]  /*1e10*/  IADD3 R137, R125, 0x180, RZ ;  /* 0x000001807d897810 */ /* 0x000fc60007ffe0ff */
[----:B------:R-:W-:Y:S01]  /*1e20*/  @P1 FMUL R100, R100, R120 ;  /* 0x0000007864641220 */ /* 0x000fe20000400000 */
[----:B------:R-:W-:Y:S01]  /*1e30*/  IADD3 R127, R160, 0x480, RZ ;  /* 0x00000480a07f7810 */ /* 0x000fe20007ffe0ff */
[----:B------:R-:W-:Y:S01]  /*1e40*/  IMAD.WIDE.U32 R172, R125, 0x10, R104 ;  /* 0x000000107dac7825 */ /* 0x000fe200078e0068 */
[----:B------:R-:W-:-:S03]  /*1e50*/  FSEL R107, R8, R107, !P2 ;  /* 0x0000006b086b7208 */ /* 0x000fc60005000000 */
[----:B------:R-:W-:Y:S01]  /*1e60*/  @P1 FMUL R101, R101, R120 ;  /* 0x0000007865651220 */ /* 0x000fe20000400000 */
[----:B------:R-:W-:Y:S01]  /*1e70*/  @P0 FMNMX R3, R3, |R102|, !PT ;  /* 0x4000006603030209 */ /* 0x000fe20007800000 */
[----:B------:R-:W-:Y:S01]  /*1e80*/  IMAD.WIDE.U32 R132, R133, 0x10, R104 ;  /* 0x0000001085847825 */ /* 0x000fe200078e0068 */
[----:B------:R-:W-:-:S03]  /*1e90*/  FSEL R106, R9, R106, !P2 ;  /* 0x0000006a096a7208 */ /* 0x000fc60005000000 */
[----:B------:R-:W-:Y:S01]  /*1ea0*/  @P1 FMUL R102, R102, R120 ;  /* 0x0000007866661220 */ /* 0x000fe20000400000 */
[----:B------:R-:W-:Y:S01]  /*1eb0*/  @P0 FMNMX R3, R3, |R103|, !PT ;  /* 0x4000006703030209 */ /* 0x000fe20007800000 */
[----:B------:R-:W-:-:S04]  /*1ec0*/  IMAD.WIDE.U32 R134, R135, 0x10, R104 ;  /* 0x0000001087867825 */ /* 0x000fc800078e0068 */
[----:B------:R-:W-:Y:S01]  /*1ed0*/  @P1 FMUL R103, R103, R120 ;  /* 0x0000007867671220 */ /* 0x000fe20000400000 */
[----:B------:R-:W-:Y:S01]  /*1ee0*/  FADD R176, R15, 1 ;  /* 0x3f8000000fb07421 */ /* 0x000fe20000000000 */
[----:B------:R-:W-:Y:S01]  /*1ef0*/  IADD3 R123, R123, UR7, RZ ;  /* 0x000000077b7b7c10 */ /* 0x000fe2000fffe0ff */
[--C-:B------:R-:W-:Y:S02]  /*1f00*/  IMAD.WIDE.U32 R136, R137, 0x10, R104.reuse ;  /* 0x0000001089887825 */ /* 0x100fe400078e0068 */
[----:B------:R0:W-:Y:S01]  /*1f10*/  STG.E.128 desc[UR4][R172.64], R100 ;  /* 0x00000064ac007986 */ /* 0x0001e2000c101d04 */
[----:B------:R-:W-:Y:S01]  /*1f20*/  FSEL R176, R15, R176, !P2 ;  /* 0x000000b00fb07208 */ /* 0x000fe20005000000 */
[----:B------:R-:W-:-:S04]  /*1f30*/  IMAD.WIDE.U32 R128, R152, 0x10, R104 ;  /* 0x0000001098807825 */ /* 0x000fc800078e0068 */
[----:B------:R-:W-:Y:S01]  /*1f40*/  FADD R152, R11, 1 ;  /* 0x3f8000000b987421 */ /* 0x000fe20000000000 */
[----:B------:R-:W-:-:S04]  /*1f50*/  IMAD.WIDE.U32 R130, R153, 0x10, R104 ;  /* 0x0000001099827825 */ /* 0x000fc800078e0068 */
[----:B------:R-:W-:Y:S01]  /*1f60*/  FADD R153, R14, 1 ;  /* 0x3f8000000e997421 */ /* 0x000fe20000000000 */
[----:B------:R-:W-:Y:S01]  /*1f70*/  FSEL R152, R11, R152, !P2 ;  /* 0x000000980b987208 */ /* 0x000fe20005000000 */
[----:B------:R-:W-:-:S04]  /*1f80*/  IMAD.WIDE.U32 R126, R127, 0x10, R104 ;  /* 0x000000107f7e7825 */ /* 0x000fc800078e0068 */
[----:B------:R-:W-:Y:S01]  /*1f90*/  FFMA R104, R175, R107, R56 ;  /* 0x0000006baf687223 */ /* 0x000fe20000000038 */
[----:B------:R-:W-:Y:S01]  /*1fa0*/  FFMA R105, R174, R106, R57 ;  /* 0x0000006aae697223 */ /* 0x000fe20000000039 */
[----:B------:R-:W-:Y:S01]  /*1fb0*/  FADD R107, R12, 1 ;  /* 0x3f8000000c6b7421 */ /* 0x000fe20000000000 */
[----:B------:R-:W-:Y:S01]  /*1fc0*/  FFMA R106, R177, R179, R58 ;  /* 0x000000b3b16a7223 */ /* 0x000fe2000000003a */
[----:B------:R-:W-:Y:S01]  /*1fd0*/  FADD R174, R13, 1 ;  /* 0x3f8000000dae7421 */ /* 0x000fe20000000000 */
[----:B------:R-:W-:Y:S01]  /*1fe0*/  @P0 FMNMX R3, R3, |R104|, !PT ;  /* 0x4000006803030209 */ /* 0x000fe20007800000 */
[----:B------:R-:W-:Y:S01]  /*1ff0*/  @P1 FMUL R104, R104, R120 ;  /* 0x0000007868681220 */ /* 0x000fe20000400000 */
[----:B------:R-:W-:Y:S01]  /*2000*/  FSEL R125, R12, R107, !P2 ;  /* 0x0000006b0c7d7208 */ /* 0x000fe20005000000 */
[----:B------:R-:W-:Y:S01]  /*2010*/  FFMA R107, R170, R152, R59 ;  /* 0x00000098aa6b7223 */ /* 0x000fe2000000003b */
[----:B------:R-:W-:Y:S01]  /*2020*/  @P0 FMNMX R3, R3, |R105|, !PT ;  /* 0x4000006903030209 */ /* 0x000fe20007800000 */
[----:B0-----:R-:W-:Y:S01]  /*2030*/  FFMA R103, R168, R176, R63 ;  /* 0x000000b0a8677223 */ /* 0x001fe2000000003f */
        /* <DEDUP_REMOVED lines=46> */
[----:B------:R-:W-:Y:S01]  /*2320*/  FADD R153, R26, 1 ;  /* 0x3f8000001a997421 */ /* 0x000fe20000000000 */
        /* <DEDUP_REMOVED lines=20> */
[----:B------:R0:W-:Y:S01]  /*2470*/  STG.E.128 desc[UR4][R132.64], R104 ;  /* 0x0000006884007986 */ /* 0x0001e2000c101d04 */
[----:B------:R-:W-:Y:S01]  /*2480*/  @P0 FMNMX R3, R3, |R118|, !PT ;  /* 0x4000007603030209 */ /* 0x000fe20007800000 */
[C---:B------:R-:W-:Y:S01]  /*2490*/  FADD R153, R30.reuse, 1 ;  /* 0x3f8000001e997421 */ /* 0x040fe20000000000 */
[----:B------:R-:W-:Y:S01]  /*24a0*/  FSEL R152, R29, R152, !P2 ;  /* 0x000000981d987208 */ /* 0x000fe20005000000 */
[----:B------:R1:W-:Y:S01]  /*24b0*/  STG.E.128 desc[UR4][R134.64], R100 ;  /* 0x0000006486007986 */ /* 0x0003e2000c101d04 */
[----:B------:R-:W-:Y:S01]  /*24c0*/  @P0 FMNMX R3, R3, |R119|, !PT ;  /* 0x4000007703030209 */ /* 0x000fe20007800000 */
[----:B------:R-:W-:Y:S01]  /*24d0*/  FADD R166, R31, 1 ;  /* 0x3f8000001fa67421 */ /* 0x000fe20000000000 */
[----:B------:R-:W-:Y:S01]  /*24e0*/  FSEL R153, R30, R153, !P2 ;  /* 0x000000991e997208 */ /* 0x000fe20005000000 */
[----:B------:R-:W-:Y:S01]  /*24f0*/  FADD R169, R32, 1 ;  /* 0x3f80000020a97421 */ /* 0x000fe20000000000 */
[-C--:B------:R-:W-:Y:S01]  /*2500*/  @P1 FMUL R108, R108, R120.reuse ;  /* 0x000000786c6c1220 */ /* 0x080fe20000400000 */
[----:B------:R-:W-:Y:S01]  /*2510*/  @P1 FMUL R109, R109, R120 ;  /* 0x000000786d6d1220 */ /* 0x000fe20000400000 */
[----:B------:R-:W-:Y:S01]  /*2520*/  FSEL R166, R31, R166, !P2 ;  /* 0x000000a61fa67208 */ /* 0x000fe20005000000 */
[-C--:B------:R-:W-:Y:S01]  /*2530*/  @P1 FMUL R110, R110, R120.reuse ;  /* 0x000000786e6e1220 */ /* 0x080fe20000400000 */
[----:B------:R-:W-:Y:S01]  /*2540*/  FSEL R169, R32, R169, !P2 ;  /* 0x000000a920a97208 */ /* 0x000fe20005000000 */
[-C--:B------:R-:W-:Y:S01]  /*2550*/  @P1 FMUL R111, R111, R120.reuse ;  /* 0x000000786f6f1220 */ /* 0x080fe20000400000 */
[-C--:B------:R-:W-:Y:S01]  /*2560*/  @P1 FMUL R112, R112, R120.reuse ;  /* 0x0000007870701220 */ /* 0x080fe20000400000 */
[-C--:B------:R-:W-:Y:S01]  /*2570*/  @P1 FMUL R113, R113, R120.reuse ;  /* 0x0000007871711220 */ /* 0x080fe20000400000 */
[----:B------:R-:W-:Y:S01]  /*2580*/  @P1 FMUL R114, R114, R120 ;  /* 0x0000007872721220 */ /* 0x000fe20000400000 */
[----:B0-----:R-:W-:Y:S01]  /*2590*/  FADD R106, R33, 1 ;  /* 0x3f800000216a7421 */ /* 0x001fe20000000000 */
[----:B------:R-:W-:Y:S01]  /*25a0*/  FADD R105, R34, 1 ;  /* 0x3f80000022697421 */ /* 0x000fe20000000000 */
[----:B------:R-:W-:Y:S01]  /*25b0*/  FFMA R104, R163, R169, R80 ;  /* 0x000000a9a3687223 */ /* 0x000fe20000000050 */
[----:B------:R0:W-:Y:S01]  /*25c0*/  STG.E.128 desc[UR4][R136.64], R108 ;  /* 0x0000006c88007986 */ /* 0x0001e2000c101d04 */
[----:B-1----:R-:W-:Y:S01]  /*25d0*/  FFMA R100, R167, R125, R76 ;  /* 0x0000007da7647223 */ /* 0x002fe2000000004c */
[----:B------:R-:W-:Y:S01]  /*25e0*/  FFMA R101, R164, R152, R77 ;  /* 0x00000098a4657223 */ /* 0x000fe2000000004d */
[----:B------:R-:W-:Y:S01]  /*25f0*/  FFMA R102, R165, R153, R78 ;  /* 0x00000099a5667223 */ /* 0x000fe2000000004e */
[----:B------:R-:W-:Y:S01]  /*2600*/  FFMA R103, R162, R166, R79 ;  /* 0x000000a6a2677223 */ /* 0x000fe2000000004f */
[----:B------:R-:W-:Y:S01]  /*2610*/  FSEL R106, R33, R106, !P2 ;  /* 0x0000006a216a7208 */ /* 0x000fe20005000000 */
[----:B------:R-:W-:Y:S01]  /*2620*/  @P1 FMUL R115, R115, R120 ;  /* 0x0000007873731220 */ /* 0x000fe20000400000 */
[----:B------:R-:W-:Y:S01]  /*2630*/  @P0 FMNMX R3, R3, |R100|, !PT ;  /* 0x4000006403030209 */ /* 0x000fe20007800000 */
[----:B------:R-:W-:Y:S01]  /*2640*/  @P1 FMUL R116, R116, R120 ;  /* 0x0000007874741220 */ /* 0x000fe20000400000 */
[----:B------:R-:W-:Y:S01]  /*2650*/  FSEL R107, R34, R105, !P2 ;  /* 0x00000069226b7208 */ /* 0x000fe20005000000 */
[----:B------:R-:W-:Y:S01]  /*2660*/  FFMA R105, R158, R106, R81 ;  /* 0x0000006a9e697223 */ /* 0x000fe20000000051 */
[----:B------:R-:W-:Y:S01]  /*2670*/  @P0 FMNMX R3, R3, |R101|, !PT ;  /* 0x4000006503030209 */ /* 0x000fe20007800000 */
[----:B------:R1:W-:Y:S01]  /*2680*/  STG.E.128 desc[UR4][R138.64], R112 ;  /* 0x000000708a007986 */ /* 0x0003e2000c101d04 */
[----:B------:R-:W-:Y:S01]  /*2690*/  @P1 FMUL R117, R117, R120 ;  /* 0x0000007875751220 */ /* 0x000fe20000400000 */
[----:B------:R-:W-:Y:S01]  /*26a0*/  FFMA R106, R161, R107, R82 ;  /* 0x0000006ba16a7223 */ /* 0x000fe20000000052 */
[----:B------:R-:W-:Y:S01]  /*26b0*/  @P0 FMNMX R3, R3, |R102|, !PT ;  /* 0x4000006603030209 */ /* 0x000fe20007800000 */
[-C--:B------:R-:W-:Y:S01]  /*26c0*/  @P1 FMUL R118, R118, R120.reuse ;  /* 0x0000007876761220 */ /* 0x080fe20000400000 */
[-C--:B------:R-:W-:Y:S01]  /*26d0*/  @P1 FMUL R119, R119, R120.reuse ;  /* 0x0000007877771220 */ /* 0x080fe20000400000 */
[----:B0-----:R-:W-:Y:S01]  /*26e0*/  FADD R108, R35, 1 ;  /* 0x3f800000236c7421 */ /* 0x001fe20000000000 */
[----:B------:R-:W-:Y:S01]  /*26f0*/  @P0 FMNMX R3, R3, |R103|, !PT ;  /* 0x4000006703030209 */ /* 0x000fe20007800000 */
[----:B------:R-:W-:Y:S01]  /*2700*/  FADD R109, R36, 1 ;  /* 0x3f800000246d7421 */ /* 0x000fe20000000000 */
[----:B------:R-:W-:Y:S01]  /*2710*/  FADD R110, R37, 1 ;  /* 0x3f800000256e7421 */ /* 0x000fe20000000000 */
[----:B------:R-:W-:Y:S01]  /*2720*/  @P1 FMUL R100, R100, R120 ;  /* 0x0000007864641220 */ /* 0x000fe20000400000 */
[----:B------:R-:W-:Y:S01]  /*2730*/  @P0 FMNMX R3, R3, |R104|, !PT ;  /* 0x4000006803030209 */ /* 0x000fe20007800000 */
[----:B------:R-:W-:Y:S01]  /*2740*/  @P1 FMUL R101, R101, R120 ;  /* 0x0000007865651220 */ /* 0x000fe20000400000 */
[----:B------:R-:W-:Y:S01]  /*2750*/  FSEL R108, R35, R108, !P2 ;  /* 0x0000006c236c7208 */ /* 0x000fe20005000000 */
[-C--:B------:R-:W-:Y:S01]  /*2760*/  @P1 FMUL R102, R102, R120.reuse ;  /* 0x0000007866661220 */ /* 0x080fe20000400000 */
[----:B------:R-:W-:Y:S01]  /*2770*/  FSEL R109, R36, R109, !P2 ;  /* 0x0000006d246d7208 */ /* 0x000fe20005000000 */
[----:B------:R-:W-:Y:S01]  /*2780*/  @P1 FMUL R103, R103, R120 ;  /* 0x0000007867671220 */ /* 0x000fe20000400000 */
[----:B------:R-:W-:Y:S01]  /*2790*/  @P0 FMNMX R3, R3, |R105|, !PT ;  /* 0x4000006903030209 */ /* 0x000fe20007800000 */
[----:B------:R-:W-:Y:S01]  /*27a0*/  FFMA R107, R156, R108, R83 ;  /* 0x0000006c9c6b7223 */ /* 0x000fe20000000053 */
[----:B------:R-:W-:Y:S01]  /*27b0*/  FSEL R110, R37, R110, !P2 ;  /* 0x0000006e256e7208 */ /* 0x000fe20005000000 */
[----:B------:R-:W-:Y:S01]  /*27c0*/  FFMA R108, R159, R109, R84 ;  /* 0x0000006d9f6c7223 */ /* 0x000fe20000000054 */
[----:B------:R-:W-:Y:S01]  /*27d0*/  @P0 FMNMX R3, R3, |R106|, !PT ;  /* 0x4000006a03030209 */ /* 0x000fe20007800000 */
[----:B------:R-:W-:Y:S01]  /*27e0*/  FADD R109, R38, 1 ;  /* 0x3f800000266d7421 */ /* 0x000fe20000000000 */
[----:B-1----:R-:W-:Y:S01]  /*27f0*/  LEA R112, P3, R124, UR10, 0x4 ;  /* 0x0000000a7c707c11 */ /* 0x002fe2000f8620ff */
[----:B------:R-:W-:Y:S01]  /*2800*/  FADD R114, R39, 1 ;  /* 0x3f80000027727421 */ /* 0x000fe20000000000 */
[----:B------:R-:W-:Y:S01]  /*2810*/  @P0 FMNMX R3, R3, |R107|, !PT ;  /* 0x4000006b03030209 */ /* 0x000fe20007800000 */
[----:B------:R-:W-:Y:S01]  /*2820*/  FADD R115, R40, 1 ;  /* 0x3f80000028737421 */ /* 0x000fe20000000000 */
[----:B------:R-:W-:Y:S01]  /*2830*/  FSEL R111, R38, R109, !P2 ;  /* 0x0000006d266f7208 */ /* 0x000fe20005000000 */
[----:B------:R-:W-:Y:S01]  /*2840*/  FFMA R109, R154, R110, R85 ;  /* 0x0000006e9a6d7223 */ /* 0x000fe20000000055 */
[----:B------:R-:W-:Y:S01]  /*2850*/  LEA.HI.X R113, R124, UR11, RZ, 0x4, P3 ;  /* 0x0000000b7c717c11 */ /* 0x000fe200098f24ff */
[----:B------:R-:W-:Y:S01]  /*2860*/  STG.E.128 desc[UR4][R140.64], R116 ;  /* 0x000000748c007986 */ /* 0x000fe2000c101d04 */
[----:B------:R-:W-:Y:S01]  /*2870*/  @P0 FMNMX R3, R3, |R108|, !PT ;  /* 0x4000006c03030209 */ /* 0x000fe20007800000 */
[----:B------:R-:W-:Y:S01]  /*2880*/  FFMA R110, R157, R111, R86 ;  /* 0x0000006f9d6e7223 */ /* 0x000fe20000000056 */
[----:B------:R-:W-:Y:S01]  /*2890*/  FSEL R114, R39, R114, !P2 ;  /* 0x0000007227727208 */ /* 0x000fe20005000000 */
[----:B------:R0:W-:Y:S01]  /*28a0*/  STG.E.128 desc[UR4][R112.64], R100 ;  /* 0x0000006470007986 */ /* 0x0001e2000c101d04 */
[----:B------:R-:W-:Y:S01]  /*28b0*/  @P0 FMNMX R3, R3, |R109|, !PT ;  /* 0x4000006d03030209 */ /* 0x000fe20007800000 */
[----:B------:R-:W-:Y:S01]  /*28c0*/  @P1 FMUL R104, R104, R120 ;  /* 0x0000007868681220 */ /* 0x000fe20000400000 */
[----:B------:R-:W-:Y:S01]  /*28d0*/  FSEL R115, R40, R115, !P2 ;  /* 0x0000007328737208 */ /* 0x000fe20005000000 */
[----:B------:R-:W-:Y:S01]  /*28e0*/  FFMA R111, R150, R114, R87 ;  /* 0x00000072966f7223 */ /* 0x000fe20000000057 */
[----:B------:R-:W-:Y:S01]  /*28f0*/  @P0 FMNMX R3, R3, |R110|, !PT ;  /* 0x4000006e03030209 */ /* 0x000fe20007800000 */
[-C--:B------:R-:W-:Y:S01]  /*2900*/  @P1 FMUL R105, R105, R120.reuse ;  /* 0x0000007869691220 */ /* 0x080fe20000400000 */
[-C--:B------:R-:W-:Y:S01]  /*2910*/  @P1 FMUL R106, R106, R120.reuse ;  /* 0x000000786a6a1220 */ /* 0x080fe20000400000 */
[-C--:B------:R-:W-:Y:S01]  /*2920*/  @P1 FMUL R107, R107, R120.reuse ;  /* 0x000000786b6b1220 */ /* 0x080fe20000400000 */
[----:B------:R-:W-:Y:S01]  /*2930*/  @P0 FMNMX R3, R3, |R111|, !PT ;  /* 0x4000006f03030209 */ /* 0x000fe20007800000 */
[-C--:B------:R-:W-:Y:S01]  /*2940*/  @P1 FMUL R108, R108, R120.reuse ;  /* 0x000000786c6c1220 */ /* 0x080fe20000400000 */
[-C--:B------:R-:W-:Y:S01]  /*2950*/  @P1 FMUL R109, R109, R120.reuse ;  /* 0x000000786d6d1220 */ /* 0x080fe20000400000 */
[-C--:B------:R-:W-:Y:S01]  /*2960*/  @P1 FMUL R110, R110, R120.reuse ;  /* 0x000000786e6e1220 */ /* 0x080fe20000400000 */
[----:B------:R1:W-:Y:S01]  /*2970*/  STG.E.128 desc[UR4][R128.64], R104 ;  /* 0x0000006880007986 */ /* 0x0003e2000c101d04 */
[----:B------:R-:W-:Y:S01]  /*2980*/  @P1 FMUL R111, R111, R120 ;  /* 0x000000786f6f1220 */ /* 0x000fe20000400000 */
[----:B0-----:R-:W-:Y:S01]  /*2990*/  FADD R102, R41, 1 ;  /* 0x3f80000029667421 */ /* 0x001fe20000000000 */
[----:B------:R-:W-:Y:S01]  /*29a0*/  FADD R101, R42, 1 ;  /* 0x3f8000002a657421 */ /* 0x000fe20000000000 */
[----:B------:R-:W-:Y:S01]  /*29b0*/  FFMA R100, R155, R115, R88 ;  /* 0x000000739b647223 */ /* 0x000fe20000000058 */
[----:B------:R-:W-:Y:S01]  /*29c0*/  FADD R112, R43, 1 ;  /* 0x3f8000002b707421 */ /* 0x000fe20000000000 */
[----:B------:R-:W-:Y:S01]  /*29d0*/  FADD R113, R44, 1 ;  /* 0x3f8000002c717421 */ /* 0x000fe20000000000 */
[----:B------:R-:W-:Y:S01]  /*29e0*/  FSEL R102, R41, R102, !P2 ;  /* 0x0000006629667208 */ /* 0x000fe20005000000 */
[----:B------:R0:W-:Y:S01]  /*29f0*/  STG.E.128 desc[UR4][R130.64], R108 ;  /* 0x0000006c82007986 */ /* 0x0001e2000c101d04 */
[----:B------:R-:W-:-:S02]  /*2a00*/  FSEL R103, R42, R101, !P2 ;  /* 0x000000652a677208 */ /* 0x000fc40005000000 */
[----:B------:R-:W-:Y:S01]  /*2a10*/  @P0 FMNMX R3, R3, |R100|, !PT ;  /* 0x4000006403030209 */ /* 0x000fe20007800000 */
[----:B------:R-:W-:Y:S01]  /*2a20*/  FFMA R101, R148, R102, R89 ;  /* 0x0000006694657223 */ /* 0x000fe20000000059 */
[----:B------:R-:W-:Y:S01]  /*2a30*/  FSEL R112, R43, R112, !P2 ;  /* 0x000000702b707208 */ /* 0x000fe20005000000 */
[----:B------:R-:W-:Y:S01]  /*2a40*/  FFMA R102, R151, R103, R90 ;  /* 0x0000006797667223 */ /* 0x000fe2000000005a */
[----:B-1----:R-:W-:Y:S01]  /*2a50*/  FADD R104, R45, 1 ;  /* 0x3f8000002d687421 */ /* 0x002fe20000000000 */
[----:B------:R-:W-:Y:S01]  /*2a60*/  FSEL R113, R44, R113, !P2 ;  /* 0x000000712c717208 */ /* 0x000fe20005000000 */
        /* <DEDUP_REMOVED lines=9> */
[----:B0-----:R-:W-:Y:S01]  /*2b00*/  FFMA R108, R147, R113, R92 ;  /* 0x00000071936c7223 */ /* 0x001fe2000000005c */
        /* <DEDUP_REMOVED lines=9> */
[C---:B------:R-:W-:Y:S01]  /*2ba0*/  FADD R105, R50.reuse, 1 ;  /* 0x3f80000032697421 */ /* 0x040fe20000000000 */
        /* <DEDUP_REMOVED lines=12> */
[----:B------:R-:W-:Y:S01]  /*2c70*/  IADD3 R2, R160, 0x500, RZ ;  /* 0x00000500a0027810 */ /* 0x000fe20007ffe0ff */
[----:B------:R-:W-:Y:S01]  /*2c80*/  FFMA R115, R0, R115, R99 ;  /* 0x0000007300737223 */ /* 0x000fe20000000063 */
[----:B------:R-:W-:Y:S01]  /*2c90*/  @P0 FMNMX R3, R3, |R113|, !PT ;  /* 0x4000007103030209 */ /* 0x000fe20007800000 */
[-C--:B------:R-:W-:Y:S01]  /*2ca0*/  @P1 FMUL R103, R103, R120.reuse ;  /* 0x0000007867671220 */ /* 0x080fe20000400000 */
[----:B------:R-:W-:Y:S01]  /*2cb0*/  IADD3 R160, R160, 0x580, RZ ;  /* 0x00000580a0a07810 */ /* 0x000fe20007ffe0ff */
[-C--:B------:R-:W-:Y:S01]  /*2cc0*/  @P1 FMUL R108, R108, R120.reuse ;  /* 0x000000786c6c1220 */ /* 0x080fe20000400000 */
[----:B------:R-:W-:Y:S01]  /*2cd0*/  LEA R104, P2, R2, UR10, 0x4 ;  /* 0x0000000a02687c11 */ /* 0x000fe2000f8420ff */
[----:B------:R-:W-:Y:S01]  /*2ce0*/  @P1 FMUL R109, R109, R120 ;  /* 0x000000786d6d1220 */ /* 0x000fe20000400000 */
[----:B------:R-:W-:Y:S01]  /*2cf0*/  @P0 FMNMX R3, R3, |R114|, !PT ;  /* 0x4000007203030209 */ /* 0x000fe20007800000 */
[-C--:B------:R-:W-:Y:S01]  /*2d00*/  @P1 FMUL R110, R110, R120.reuse ;  /* 0x000000786e6e1220 */ /* 0x080fe20000400000 */
[----:B------:R-:W-:Y:S01]  /*2d10*/  LEA R106, P3, R160, UR10, 0x4 ;  /* 0x0000000aa06a7c11 */ /* 0x000fe2000f8620ff */
[-C--:B------:R-:W-:Y:S01]  /*2d20*/  @P1 FMUL R111, R111, R120.reuse ;  /* 0x000000786f6f1220 */ /* 0x080fe20000400000 */
[----:B------:R-:W-:Y:S01]  /*2d30*/  LEA.HI.X R105, R2, UR11, RZ, 0x4, P2 ;  /* 0x0000000b02697c11 */ /* 0x000fe200090f24ff */
[-C--:B------:R-:W-:Y:S01]  /*2d40*/  @P1 FMUL R112, R112, R120.reuse ;  /* 0x0000007870701220 */ /* 0x080fe20000400000 */
[----:B------:R-:W-:Y:S01]  /*2d50*/  @P0 FMNMX R3, R3, |R115|, !PT ;  /* 0x4000007303030209 */ /* 0x000fe20007800000 */
[-C--:B------:R-:W-:Y:S01]  /*2d60*/  @P1 FMUL R113, R113, R120.reuse ;  /* 0x0000007871711220 */ /* 0x080fe20000400000 */
[----:B------:R-:W-:Y:S01]  /*2d70*/  LEA.HI.X R107, R160, UR11, RZ, 0x4, P3 ;  /* 0x0000000ba06b7c11 */ /* 0x000fe200098f24ff */
[-C--:B------:R-:W-:Y:S01]  /*2d80*/  @P1 FMUL R114, R114, R120.reuse ;  /* 0x0000007872721220 */ /* 0x080fe20000400000 */
[----:B------:R-:W-:Y:S01]  /*2d90*/  @P1 FMUL R115, R115, R120 ;  /* 0x0000007873731220 */ /* 0x000fe20000400000 */
[----:B------:R1:W-:Y:S01]  /*2da0*/  STG.E.128 desc[UR4][R126.64], R100 ;  /* 0x000000647e007986 */ /* 0x0003e2000c101d04 */
[----:B------:R-:W-:-:S02]  /*2db0*/  ISETP.GE.AND P0, PT, R123, UR14, PT ;  /* 0x0000000e7b007c0c */ /* 0x000fc4000bf06270 */
[----:B------:R-:W-:Y:S01]  /*2dc0*/  LOP3.LUT P2, RZ, R122, 0xff, RZ, 0xc0, !PT ;  /* 0x000000ff7aff7812 */ /* 0x000fe2000784c0ff */
[----:B------:R1:W-:Y:S03]  /*2dd0*/  STG.E.128 desc[UR4][R104.64], R108 ;  /* 0x0000006c68007986 */ /* 0x0003e6000c101d04 */
[----:B------:R-:W-:Y:S01]  /*2de0*/  SEL R122, RZ, 0x1, P2 ;  /* 0x00000001ff7a7807 */ /* 0x000fe20001000000 */
[----:B------:R1:W-:Y:S06]  /*2df0*/  STG.E.128 desc[UR4][R106.64], R112 ;  /* 0x000000706a007986 */ /* 0x0003ec000c101d04 */
[----:B------:R-:W-:Y:S05]  /*2e00*/  @!P0 BRA `(.L_x_9173) ;  /* 0xffffffd400548947 */ /* 0x000fea000383ffff */
.L_x_9165:
        /* <DEDUP_REMOVED lines=15> */
.L_x_9198:
[----:B------:R-:W-:Y:S01]  /*2f00*/  LOP3.LUT P0, RZ, R121, 0x1f, RZ, 0xc0, !PT ;  /* 0x0000001f79ff7812 */ /* 0x000fe2000780c0ff */
        /* <DEDUP_REMOVED lines=27> */
.L_x_9201:
[----:B--2---:R-:W-:-:S07]  /*30c0*/  FMNMX R5, R3, R2, !PT ;  /* 0x0000000203057209 */ /* 0x004fce0007800000 */
.L_x_9177:
[----:B------:R-:W-:Y:S05]  /*30d0*/  BSYNC B0 ;  /* 0x0000000000007941 */ /* 0x000fea0003800000 */
.L_x_9176:
[----:B------:R-:W-:Y:S01]  /*30e0*/  ISETP.NE.AND P0, PT, R121, RZ, PT ;  /* 0x000000ff7900720c */ /* 0x000fe20003f05270 */
[----:B------:R-:W-:-:S12]  /*30f0*/  BSSY B0, `(.L_x_9174) ;  /* 0x0000004000007945 */ /* 0x000fd80003800000 */
[----:B------:R-:W-:Y:S05]  /*3100*/  @P0 BRA `(.L_x_9179) ;  /* 0x0000000000080947 */ /* 0x000fea0003800000 */
[----:B0-----:R-:W0:Y:S02]  /*3110*/  LDC.64 R2, c[0x0][0x288] ;  /* 0x0000a200ff027b82 */ /* 0x001e240000000a00 */
[----:B0-----:R2:W-:Y:S02]  /*3120*/  REDG.E.MAX.S32.STRONG.GPU desc[UR4][R2.64], R5 ;  /* 0x000000050200798e */ /* 0x0015e4000d10e384 */
.L_x_9179:
[----:B------:R-:W-:Y:S05]  /*3130*/  BSYNC B0 ;  /* 0x0000000000007941 */ /* 0x000fea0003800000 */
.L_x_9174:
        /* <DEDUP_REMOVED lines=13> */
[----:B01----:R-:W-:Y:S05]  /*3210*/  CALL.REL.NOINC `($__internal_119_$__cuda_sm20_rcp_rn_f32_slowpath) ;  /* 0x0000000c00987944 */ /* 0x003fea0003c00000 */
[----:B------:R-:W-:Y:S01]  /*3220*/  MOV R5, R0 ;  /* 0x0000000000057202 */ /* 0x000fe20000000f00 */
[----:B------:R-:W-:Y:S06]  /*3230*/  BRA `(.L_x_9181) ;  /* 0x0000000000107947 */ /* 0x000fec0003800000 */
.L_x_9180:
[----:B--2---:R-:W2:Y:S02]  /*3240*/  MUFU.RCP R5, R120 ;  /* 0x0000007800057308 */ /* 0x004ea40000001000 */
[----:B--2---:R-:W-:-:S04]  /*3250*/  FFMA R0, R5, R120, -1 ;  /* 0xbf80000005007423 */ /* 0x004fc80000000078 */
[----:B------:R-:W-:-:S04]  /*3260*/  FADD.FTZ R0, -R0, -RZ ;  /* 0x800000ff00007221 */ /* 0x000fc80000010100 */
[----:B------:R-:W-:-:S07]  /*3270*/  FFMA R5, R5, R0, R5 ;  /* 0x0000000005057223 */ /* 0x000fce0000000005 */
.L_x_9181:
[----:B0-----:R-:W0:Y:S02]  /*3280*/  LDC.64 R2, c[0x0][0x280] ;  /* 0x0000a000ff027b82 */ /* 0x001e240000000a00 */
[----:B0-----:R-:W-:Y:S01]  /*3290*/  STG.E desc[UR4][R2.64], R5 ;  /* 0x0000000502007986 */ /* 0x001fe2000c101904 */
[----:B------:R-:W-:Y:S05]  /*32a0*/  EXIT ;  /* 0x000000000000794d */ /* 0x000fea0003800000 */
.L_x_9166:
[----:B------:R-:W-:Y:S01]  /*32b0*/  HFMA2.MMA R167, -RZ, RZ, 0, 5.9604644775390625e-08 ;  /* 0x00000001ffa77435 */ /* 0x000fe200000001ff */
[----:B------:R-:W-:Y:S02]  /*32c0*/  MOV R168, R0 ;  /* 0x0000000000a87202 */ /* 0x000fe40000000f00 */
[----:B------:R-:W-:Y:S02]  /*32d0*/  MOV R170, 0x1f ;  /* 0x0000001f00aa7802 */ /* 0x000fe40000000f00 */
[----:B------:R-:W-:-:S07]  /*32e0*/  MOV R165, 0xffffffff ;  /* 0xffffffff00a57802 */ /* 0x000fce0000000f00 */
[----:B-----5:R-:W-:Y:S05]  /*32f0*/  WARPSYNC.COLLECTIVE R165, `(.L_x_9182) ;  /* 0x00000000a5087348 */ /* 0x020fea0003c00000 */
[----:B------:R0:W1:Y:S02]  /*3300*/  SHFL.BFLY P1, R166, R168, R167, R170 ;  /* 0x0c0000a7a8a67389 */ /* 0x00006400000200aa */
[----:B01---5:R-:W-:Y:S01]  /*3310*/  ENDCOLLECTIVE ;  /* 0x000000000000791b */ /* 0x023fe20003800000 */
.L_x_9182:
[----:B------:R-:W-:Y:S01]  /*3320*/  HFMA2.MMA R167, -RZ, RZ, 0, 1.1920928955078125e-07 ;  /* 0x00000002ffa77435 */ /* 0x000fe200000001ff */
[----:B------:R-:W-:-:S05]  /*3330*/  MOV R155, R166 ;  /* 0x000000a6009b7202 */ /* 0x000fca0000000f00 */
[----:B------:R-:W-:-:S05]  /*3340*/  FADD R155, R0, R155 ;  /* 0x0000009b009b7221 */ /* 0x000fca0000000000 */
[----:B------:R-:W-:-:S07]  /*3350*/  MOV R168, R155 ;  /* 0x0000009b00a87202 */ /* 0x000fce0000000f00 */
[----:B------:R-:W-:Y:S05]  /*3360*/  WARPSYNC.COLLECTIVE R165, `(.L_x_9183) ;  /* 0x00000000a5087348 */ /* 0x000fea0003c00000 */
[----:B------:R0:W1:Y:S02]  /*3370*/  SHFL.BFLY P1, R166, R168, R167, R170 ;  /* 0x0c0000a7a8a67389 */ /* 0x00006400000200aa */
[----:B01----:R-:W-:Y:S01]  /*3380*/  ENDCOLLECTIVE ;  /* 0x000000000000791b */ /* 0x003fe20003800000 */
.L_x_9183:
[----:B------:R-:W-:Y:S01]  /*3390*/  HFMA2.MMA R167, -RZ, RZ, 0, 2.384185791015625e-07 ;  /* 0x00000004ffa77435 */ /* 0x000fe200000001ff */
[----:B------:R-:W-:-:S05]  /*33a0*/  MOV R154, R166 ;  /* 0x000000a6009a7202 */ /* 0x000fca0000000f00 */
[----:B------:R-:W-:-:S05]  /*33b0*/  FADD R161, R155, R154 ;  /* 0x0000009a9ba17221 */ /* 0x000fca0000000000 */
[----:B------:R-:W-:-:S07]  /*33c0*/  MOV R168, R161 ;  /* 0x000000a100a87202 */ /* 0x000fce0000000f00 */
[----:B------:R-:W-:Y:S05]  /*33d0*/  WARPSYNC.COLLECTIVE R165, `(.L_x_9184) ;  /* 0x00000000a5087348 */ /* 0x000fea0003c00000 */
[----:B------:R0:W1:Y:S02]  /*33e0*/  SHFL.BFLY P1, R166, R168, R167, R170 ;  /* 0x0c0000a7a8a67389 */ /* 0x00006400000200aa */
[----:B01----:R-:W-:Y:S01]  /*33f0*/  ENDCOLLECTIVE ;  /* 0x000000000000791b */ /* 0x003fe20003800000 */
.L_x_9184:
[----:B------:R-:W-:Y:S01]  /*3400*/  HFMA2.MMA R167, -RZ, RZ, 0, 4.76837158203125e-07 ;  /* 0x00000008ffa77435 */ /* 0x000fe200000001ff */
[----:B------:R-:W-:-:S05]  /*3410*/  MOV R154, R166 ;  /* 0x000000a6009a7202 */ /* 0x000fca0000000f00 */
[----:B------:R-:W-:-:S05]  /*3420*/  FADD R162, R161, R154 ;  /* 0x0000009aa1a27221 */ /* 0x000fca0000000000 */
[----:B------:R-:W-:-:S07]  /*3430*/  MOV R168, R162 ;  /* 0x000000a200a87202 */ /* 0x000fce0000000f00 */
[----:B------:R-:W-:Y:S05]  /*3440*/  WARPSYNC.COLLECTIVE R165, `(.L_x_9185) ;  /* 0x00000000a5087348 */ /* 0x000fea0003c00000 */
[----:B------:R0:W1:Y:S02]  /*3450*/  SHFL.BFLY P1, R166, R168, R167, R170 ;  /* 0x0c0000a7a8a67389 */ /* 0x00006400000200aa */
[----:B01----:R-:W-:Y:S01]  /*3460*/  ENDCOLLECTIVE ;  /* 0x000000000000791b */ /* 0x003fe20003800000 */
.L_x_9185:
[----:B------:R-:W-:Y:S01]  /*3470*/  HFMA2.MMA R167, -RZ, RZ, 0, 9.5367431640625e-07 ;  /* 0x00000010ffa77435 */ /* 0x000fe200000001ff */
[----:B------:R-:W-:-:S05]  /*3480*/  MOV R163, R166 ;  /* 0x000000a600a37202 */ /* 0x000fca0000000f00 */
[----:B------:R-:W-:-:S05]  /*3490*/  FADD R163, R162, R163 ;  /* 0x000000a3a2a37221 */ /* 0x000fca0000000000 */
[----:B------:R-:W-:-:S07]  /*34a0*/  MOV R168, R163 ;  /* 0x000000a300a87202 */ /* 0x000fce0000000f00 */
[----:B------:R-:W-:Y:S05]  /*34b0*/  WARPSYNC.COLLECTIVE R165, `(.L_x_9186) ;  /* 0x00000000a5087348 */ /* 0x000fea0003c00000 */
[----:B------:R0:W1:Y:S02]  /*34c0*/  SHFL.BFLY P1, R166, R168, R167, R170 ;  /* 0x0c0000a7a8a67389 */ /* 0x00006400000200aa */
[----:B01----:R-:W-:Y:S01]  /*34d0*/  ENDCOLLECTIVE ;  /* 0x000000000000791b */ /* 0x003fe20003800000 */
.L_x_9186:
        /* <DEDUP_REMOVED lines=104> */
.L_x_9187:
[----:B------:R-:W-:Y:S01]  /*3b60*/  HFMA2.MMA R167, -RZ, RZ, 0, 1.1920928955078125e-07 ;  /* 0x00000002ffa77435 */ /* 0x000fe200000001ff */
[----:B------:R-:W-:-:S05]  /*3b70*/  MOV R155, R166 ;  /* 0x000000a6009b7202 */ /* 0x000fca0000000f00 */
[----:B------:R-:W-:-:S05]  /*3b80*/  FADD R155, R0, R155 ;  /* 0x0000009b009b7221 */ /* 0x000fca0000000000 */
[----:B------:R-:W-:-:S07]  /*3b90*/  MOV R168, R155 ;  /* 0x0000009b00a87202 */ /* 0x000fce0000000f00 */
[----:B------:R-:W-:Y:S05]  /*3ba0*/  WARPSYNC.COLLECTIVE R165, `(.L_x_9188) ;  /* 0x00000000a5087348 */ /* 0x000fea0003c00000 */
[----:B------:R0:W1:Y:S02]  /*3bb0*/  SHFL.BFLY P1, R166, R168, R167, R170 ;  /* 0x0c0000a7a8a67389 */ /* 0x00006400000200aa */
[----:B01----:R-:W-:Y:S01]  /*3bc0*/  ENDCOLLECTIVE ;  /* 0x000000000000791b */ /* 0x003fe20003800000 */
.L_x_9188:
[----:B------:R-:W-:Y:S01]  /*3bd0*/  HFMA2.MMA R167, -RZ, RZ, 0, 2.384185791015625e-07 ;  /* 0x00000004ffa77435 */ /* 0x000fe200000001ff */
[----:B------:R-:W-:-:S05]  /*3be0*/  MOV R162, R166 ;  /* 0x000000a600a27202 */ /* 0x000fca0000000f00 */
[----:B------:R-:W-:-:S05]  /*3bf0*/  FADD R162, R155, R162 ;  /* 0x000000a29ba27221 */ /* 0x000fca0000000000 */
[----:B------:R-:W-:-:S07]  /*3c00*/  MOV R168, R162 ;  /* 0x000000a200a87202 */ /* 0x000fce0000000f00 */
[----:B------:R-:W-:Y:S05]  /*3c10*/  WARPSYNC.COLLECTIVE R165, `(.L_x_9189) ;  /* 0x00000000a5087348 */ /* 0x000fea0003c00000 */
[----:B------:R0:W1:Y:S02]  /*3c20*/  SHFL.BFLY P1, R166, R168, R167, R170 ;  /* 0x0c0000a7a8a67389 */ /* 0x00006400000200aa */
[----:B01----:R-:W-:Y:S01]  /*3c30*/  ENDCOLLECTIVE ;  /* 0x000000000000791b */ /* 0x003fe20003800000 */
.L_x_9189:
[----:B------:R-:W-:Y:S01]  /*3c40*/  HFMA2.MMA R167, -RZ, RZ, 0, 4.76837158203125e-07 ;  /* 0x00000008ffa77435 */ /* 0x000fe200000001ff */
[----:B------:R-:W-:-:S05]  /*3c50*/  MOV R161, R166 ;  /* 0x000000a600a17202 */ /* 0x000fca0000000f00 */
[----:B------:R-:W-:-:S05]  /*3c60*/  FADD R161, R162, R161 ;  /* 0x000000a1a2a17221 */ /* 0x000fca0000000000 */
[----:B------:R-:W-:-:S07]  /*3c70*/  MOV R168, R161 ;  /* 0x000000a100a87202 */ /* 0x000fce0000000f00 */
[----:B------:R-:W-:Y:S05]  /*3c80*/  WARPSYNC.COLLECTIVE R165, `(.L_x_9190) ;  /* 0x00000000a5087348 */ /* 0x000fea0003c00000 */
[----:B------:R0:W1:Y:S02]  /*3c90*/  SHFL.BFLY P1, R166, R168, R167, R170 ;  /* 0x0c0000a7a8a67389 */ /* 0x00006400000200aa */
[----:B01----:R-:W-:Y:S01]  /*3ca0*/  ENDCOLLECTIVE ;  /* 0x000000000000791b */ /* 0x003fe20003800000 */
.L_x_9190:
[----:B------:R-:W-:Y:S01]  /*3cb0*/  HFMA2.MMA R167, -RZ, RZ, 0, 9.5367431640625e-07 ;  /* 0x00000010ffa77435 */ /* 0x000fe200000001ff */
[----:B------:R-:W-:-:S05]  /*3cc0*/  MOV R164, R166 ;  /* 0x000000a600a47202 */ /* 0x000fca0000000f00 */
[----:B------:R-:W-:-:S05]  /*3cd0*/  FADD R164, R161, R164 ;  /* 0x000000a4a1a47221 */ /* 0x000fca0000000000 */
[----:B------:R-:W-:-:S07]  /*3ce0*/  MOV R168, R164 ;  /* 0x000000a400a87202 */ /* 0x000fce0000000f00 */
[----:B------:R-:W-:Y:S05]  /*3cf0*/  WARPSYNC.COLLECTIVE R165, `(.L_x_9191) ;  /* 0x00000000a5087348 */ /* 0x000fea0003c00000 */
[----:B------:R0:W1:Y:S02]  /*3d00*/  SHFL.BFLY P1, R166, R168, R167, R170 ;  /* 0x0c0000a7a8a67389 */ /* 0x00006400000200aa */
[----:B01----:R-:W-:Y:S01]  /*3d10*/  ENDCOLLECTIVE ;  /* 0x000000000000791b */ /* 0x003fe20003800000 */
.L_x_9191:
[----:B------:R-:W-:Y:S01]  /*3d20*/  MOV R163, R166 ;  /* 0x000000a600a37202 */ /* 0x000fe20000000f00 */
[----:B------:R-:W-:Y:S06]  /*3d30*/  BRA `(.L_x_9192) ;  /* 0xffffffd000cc7947 */ /* 0x000fec000383ffff */
.L_x_9175:
[----:B------:R-:W-:Y:S01]  /*3d40*/  HFMA2.MMA R8, -RZ, RZ, 0, 9.5367431640625e-07 ;  /* 0x00000010ff087435 */ /* 0x000fe200000001ff */
[----:B------:R-:W-:Y:S02]  /*3d50*/  MOV R6, R3 ;  /* 0x0000000300067202 */ /* 0x000fe40000000f00 */
[----:B------:R-:W-:Y:S02]  /*3d60*/  MOV R9, 0x1f ;  /* 0x0000001f00097802 */ /* 0x000fe40000000f00 */
[----:B------:R-:W-:-:S07]  /*3d70*/  MOV R165, 0xffffffff ;  /* 0xffffffff00a57802 */ /* 0x000fce0000000f00 */
[----:B-1---5:R-:W-:Y:S05]  /*3d80*/  WARPSYNC.COLLECTIVE R165, `(.L_x_9193) ;  /* 0x00000000a5087348 */ /* 0x022fea0003c00000 */
[----:B------:R0:W2:Y:S02]  /*3d90*/  SHFL.DOWN P0, R4, R6, R8, R9 ;  /* 0x0800000806047389 */ /* 0x0000a40000000009 */
[----:B012--5:R-:W-:Y:S01]  /*3da0*/  ENDCOLLECTIVE ;  /* 0x000000000000791b */ /* 0x027fe20003800000 */
.L_x_9193:
[----:B------:R-:W-:Y:S01]  /*3db0*/  HFMA2.MMA R8, -RZ, RZ, 0, 4.76837158203125e-07 ;  /* 0x00000008ff087435 */ /* 0x000fe200000001ff */
[----:B------:R-:W-:-:S04]  /*3dc0*/  MOV R0, R4 ;  /* 0x0000000400007202 */ /* 0x000fc80000000f00 */
[----:B------:R-:W-:-:S04]  /*3dd0*/  FMNMX R0, R0, R3, !PT ;  /* 0x0000000300007209 */ /* 0x000fc80007800000 */
[----:B------:R-:W-:-:S07]  /*3de0*/  MOV R6, R0 ;  /* 0x0000000000067202 */ /* 0x000fce0000000f00 */
[----:B------:R-:W-:Y:S05]  /*3df0*/  WARPSYNC.COLLECTIVE R165, `(.L_x_9194) ;  /* 0x00000000a5087348 */ /* 0x000fea0003c00000 */
[----:B------:R0:W1:Y:S02]  /*3e00*/  SHFL.DOWN P0, R4, R6, R8, R9 ;  /* 0x0800000806047389 */ /* 0x0000640000000009 */
[----:B01----:R-:W-:Y:S01]  /*3e10*/  ENDCOLLECTIVE ;  /* 0x000000000000791b */ /* 0x003fe20003800000 */
.L_x_9194:
[----:B------:R-:W-:Y:S01]  /*3e20*/  HFMA2.MMA R8, -RZ, RZ, 0, 2.384185791015625e-07 ;  /* 0x00000004ff087435 */ /* 0x000fe200000001ff */
[----:B------:R-:W-:-:S04]  /*3e30*/  MOV R5, R4 ;  /* 0x0000000400057202 */ /* 0x000fc80000000f00 */
[----:B------:R-:W-:-:S04]  /*3e40*/  FMNMX R5, R0, R5, !PT ;  /* 0x0000000500057209 */ /* 0x000fc80007800000 */
[----:B------:R-:W-:-:S07]  /*3e50*/  MOV R6, R5 ;  /* 0x0000000500067202 */ /* 0x000fce0000000f00 */
[----:B------:R-:W-:Y:S05]  /*3e60*/  WARPSYNC.COLLECTIVE R165, `(.L_x_9195) ;  /* 0x00000000a5087348 */ /* 0x000fea0003c00000 */
[----:B------:R0:W1:Y:S02]  /*3e70*/  SHFL.DOWN P0, R4, R6, R8, R9 ;  /* 0x0800000806047389 */ /* 0x0000640000000009 */
[----:B01----:R-:W-:Y:S01]  /*3e80*/  ENDCOLLECTIVE ;  /* 0x000000000000791b */ /* 0x003fe20003800000 */
.L_x_9195:
[----:B------:R-:W-:Y:S01]  /*3e90*/  HFMA2.MMA R8, -RZ, RZ, 0, 1.1920928955078125e-07 ;  /* 0x00000002ff087435 */ /* 0x000fe200000001ff */
[----:B------:R-:W-:-:S04]  /*3ea0*/  MOV R2, R4 ;  /* 0x0000000400027202 */ /* 0x000fc80000000f00 */
[----:B------:R-:W-:-:S04]  /*3eb0*/  FMNMX R2, R5, R2, !PT ;  /* 0x0000000205027209 */ /* 0x000fc80007800000 */
[----:B------:R-:W-:-:S07]  /*3ec0*/  MOV R6, R2 ;  /* 0x0000000200067202 */ /* 0x000fce0000000f00 */
[----:B------:R-:W-:Y:S05]  /*3ed0*/  WARPSYNC.COLLECTIVE R165, `(.L_x_9196) ;  /* 0x00000000a5087348 */ /* 0x000fea0003c00000 */
[----:B------:R0:W1:Y:S02]  /*3ee0*/  SHFL.DOWN P0, R4, R6, R8, R9 ;  /* 0x0800000806047389 */ /* 0x0000640000000009 */
[----:B01----:R-:W-:Y:S01]  /*3ef0*/  ENDCOLLECTIVE ;  /* 0x000000000000791b */ /* 0x003fe20003800000 */
.L_x_9196:
[----:B------:R-:W-:Y:S01]  /*3f00*/  HFMA2.MMA R8, -RZ, RZ, 0, 5.9604644775390625e-08 ;  /* 0x00000001ff087435 */ /* 0x000fe200000001ff */
[----:B------:R-:W-:-:S04]  /*3f10*/  MOV R7, R4 ;  /* 0x0000000400077202 */ /* 0x000fc80000000f00 */
[----:B------:R-:W-:-:S04]  /*3f20*/  FMNMX R7, R2, R7, !PT ;  /* 0x0000000702077209 */ /* 0x000fc80007800000 */
[----:B------:R-:W-:-:S07]  /*3f30*/  MOV R6, R7 ;  /* 0x0000000700067202 */ /* 0x000fce0000000f00 */
[----:B------:R-:W-:Y:S05]  /*3f40*/  WARPSYNC.COLLECTIVE R165, `(.L_x_9197) ;  /* 0x00000000a5087348 */ /* 0x000fea0003c00000 */
[----:B------:R0:W1:Y:S02]  /*3f50*/  SHFL.DOWN P0, R4, R6, R8, R9 ;  /* 0x0800000806047389 */ /* 0x0000640000000009 */
[----:B01----:R-:W-:Y:S01]  /*3f60*/  ENDCOLLECTIVE ;  /* 0x000000000000791b */ /* 0x003fe20003800000 */
.L_x_9197:
[----:B------:R-:W-:Y:S05]  /*3f70*/  BRA `(.L_x_9198) ;  /* 0xffffffec00e07947 */ /* 0x000fea000383ffff */
.L_x_9178:
[----:B------:R-:W-:Y:S01]  /*3f80*/  HFMA2.MMA R8, -RZ, RZ, 0, 1.1920928955078125e-07 ;  /* 0x00000002ff087435 */ /* 0x000fe200000001ff */
[----:B--2---:R-:W-:Y:S02]  /*3f90*/  MOV R6, R0 ;  /* 0x0000000000067202 */ /* 0x004fe40000000f00 */
[----:B------:R-:W-:Y:S02]  /*3fa0*/  MOV R9, 0x1f ;  /* 0x0000001f00097802 */ /* 0x000fe40000000f00 */
[----:B------:R-:W-:-:S07]  /*3fb0*/  MOV R165, 0xffffffff ;  /* 0xffffffff00a57802 */ /* 0x000fce0000000f00 */
[----:B01---5:R-:W-:Y:S05]  /*3fc0*/  WARPSYNC.COLLECTIVE R165, `(.L_x_9199) ;  /* 0x00000000a5087348 */ /* 0x023fea0003c00000 */
[----:B------:R2:W3:Y:S02]  /*3fd0*/  SHFL.DOWN P0, R4, R6, R8, R9 ;  /* 0x0800000806047389 */ /* 0x0004e40000000009 */
[----:B0123-5:R-:W-:Y:S01]  /*3fe0*/  ENDCOLLECTIVE ;  /* 0x000000000000791b */ /* 0x02ffe20003800000 */
.L_x_9199:
[----:B------:R-:W-:Y:S01]  /*3ff0*/  HFMA2.MMA R8, -RZ, RZ, 0, 5.9604644775390625e-08 ;  /* 0x00000001ff087435 */ /* 0x000fe200000001ff */
[----:B------:R-:W-:-:S04]  /*4000*/  MOV R3, R4 ;  /* 0x0000000400037202 */ /* 0x000fc80000000f00 */
[----:B------:R-:W-:-:S04]  /*4010*/  FMNMX R3, R3, R0, !PT ;  /* 0x0000000003037209 */ /* 0x000fc80007800000 */
[----:B------:R-:W-:-:S07]  /*4020*/  MOV R6, R3 ;  /* 0x0000000300067202 */ /* 0x000fce0000000f00 */
[----:B------:R-:W-:Y:S05]  /*4030*/  WARPSYNC.COLLECTIVE R165, `(.L_x_9200) ;  /* 0x00000000a5087348 */ /* 0x000fea0003c00000 */
[----:B------:R0:W1:Y:S02]  /*4040*/  SHFL.DOWN P0, R4, R6, R8, R9 ;  /* 0x0800000806047389 */ /* 0x0000640000000009 */
[----:B01----:R-:W-:Y:S01]  /*4050*/  ENDCOLLECTIVE ;  /* 0x000000000000791b */ /* 0x003fe20003800000 */
.L_x_9200:
[----:B------:R-:W-:Y:S01]  /*4060*/  MOV R2, R4 ;  /* 0x0000000400027202 */ /* 0x000fe20000000f00 */
[----:B------:R-:W-:Y:S06]  /*4070*/  BRA `(.L_x_9201) ;  /* 0xfffffff000107947 */ /* 0x000fec000383ffff */
        .weak           $__internal_119_$__cuda_sm20_rcp_rn_f32_slowpath
        .type           $__internal_119_$__cuda_sm20_rcp_rn_f32_slowpath,@function
        .size           $__internal_119_$__cuda_sm20_rcp_rn_f32_slowpath,(.L_x_14455 - $__internal_119_$__cuda_sm20_rcp_rn_f32_slowpath)
$__internal_119_$__cuda_sm20_rcp_rn_f32_slowpath:
        /* <DEDUP_REMOVED lines=15> */
.L_x_9203:
        /* <DEDUP_REMOVED lines=33> */
.L_x_9205:
[----:B------:R0:W1:Y:S02]  /*4380*/  MUFU.RCP R154, R2 ;  /* 0x00000002009a7308 */ /* 0x0000640000001000 */
.L_x_9204:
[----:B------:R-:W-:Y:S05]  /*4390*/  BSYNC B1 ;  /* 0x0000000000017941 */ /* 0x000fea0003800000 */
.L_x_9202:
[----:B------:R-:W-:Y:S01]  /*43a0*/  HFMA2.MMA R155, -RZ, RZ, 0, 0 ;  /* 0x00000000ff9b7435 */ /* 0x000fe200000001ff */
[----:B-1----:R-:W-:Y:S02]  /*43b0*/  MOV R0, R154 ;  /* 0x0000009a00007202 */ /* 0x002fe40000000f00 */
[----:B------:R-:W-:-:S04]  /*43c0*/  MOV R154, R164 ;  /* 0x000000a4009a7202 */ /* 0x000fc80000000f00 */
[----:B0-----:R-:W-:Y:S05]  /*43d0*/  RET.REL.NODEC R154 `(_ZN18transformer_engine13normalization19ln_fwd_tuned_kernelINS0_13Kernel_traitsIffffjLj6144ELj1ELj1ELj4ELj16ENS0_18Kernel_traits_baseILj6144EffffjLj128EEEEEEEvNS0_19ForwardKernelParamsE) ;  /* 0xffffffbc9a087950 */ /* 0x001fea0003c3ffff */
.L_x_9206:
        /* <DEDUP_REMOVED lines=10> */
.L_x_14455:


//--------------------- .text._ZN18transformer_engine13normalization19ln_fwd_tuned_kernelINS0_13Kernel_traitsIff13__nv_bfloat16fjLj5120ELj1ELj1ELj4ELj16ENS0_18Kernel_traits_baseILj5120EffS3_fjLj128EEEEEEEvNS0_19ForwardKernelParamsE --------------------------
	.section	.text._ZN18transformer_engine13normalization19ln_fwd_tuned_kernelINS0_13Kernel_traitsIff13__nv_bfloat16fjLj5120ELj1ELj1ELj4ELj16ENS0_18Kernel_traits_baseILj5120EffS3_fjLj128EEEEEEEvNS0_19ForwardKernelParamsE,"ax",@progbits
	.align	128
        .global         _ZN18transformer_engine13normalization19ln_fwd_tuned_kernelINS0_13Kernel_traitsIff13__nv_bfloat16fjLj5120ELj1ELj1ELj4ELj16ENS0_18Kernel_traits_baseILj5120EffS3_fjLj128EEEEEEEvNS0_19ForwardKernelParamsE
        .type           _ZN18transformer_engine13normalization19ln_fwd_tuned_kernelINS0_13Kernel_traitsIff13__nv_bfloat16fjLj5120ELj1ELj1ELj4ELj16ENS0_18Kernel_traits_baseILj5120EffS3_fjLj128EEEEEEEvNS0_19ForwardKernelParamsE,@function
        .size           _ZN18transformer_engine13normalization19ln_fwd_tuned_kernelINS0_13Kernel_traitsIff13__nv_bfloat16fjLj5120ELj1ELj1ELj4ELj16ENS0_18Kernel_traits_baseILj5120EffS3_fjLj128EEEEEEEvNS0_19ForwardKernelParamsE,(.L_x_14456 - _ZN18transformer_engine13normalization19ln_fwd_tuned_kernelINS0_13Kernel_traitsIff13__nv_bfloat16fjLj5120ELj1ELj1ELj4ELj16ENS0_18Kernel_traits_baseILj5120EffS3_fjLj128EEEEEEEvNS0_19ForwardKernelParamsE)
        .other          _ZN18transformer_engine13normalization19ln_fwd_tuned_kernelINS0_13Kernel_traitsIff13__nv_bfloat16fjLj5120ELj1ELj1ELj4ELj16ENS0_18Kernel_traits_baseILj5120EffS3_fjLj128EEEEEEEvNS0_19ForwardKernelParamsE,@"STO_CUDA_ENTRY STV_DEFAULT"
_ZN18transformer_engine13normalization19ln_fwd_tuned_kernelINS0_13Kernel_traitsIff13__nv_bfloat16fjLj5120ELj1ELj1ELj4ELj16ENS0_18Kernel_traits_baseILj5120EffS3_fjLj128EEEEEEEvNS0_19ForwardKernelParamsE:
.text._ZN18transformer_engine13normalization19ln_fwd_tuned_kernelINS0_13Kernel_traitsIff13__nv_bfloat16fjLj5120ELj1ELj1ELj4ELj16ENS0_18Kernel_traits_baseILj5120EffS3_fjLj128EEEEEEEvNS0_19ForwardKernelParamsE:
[----:B------:R-:W-:Y:S01]  /*0000*/  LDC R1, c[0x0][0x28] ;  /* 0x00000a00ff017b82 */ /* 0x000fe20000000800 */
[----:B------:R-:W-:Y:S01]  /*0010*/  ULDC.U8 UR7, c[0x0][0x294] ;  /* 0x0000a50000077ab9 */ /* 0x000fe20000000000 */
[----:B------:R-:W-:Y:S01]  /*0020*/  HFMA2.MMA R3, -RZ, RZ, 1.875, 0 ;  /* 0x3f800000ff037435 */ /* 0x000fe200000001ff */
[----:B------:R-:W-:Y:S01]  /*0030*/  UISETP.NE.AND UP0, UPT, UR7, URZ, UPT ;  /* 0x0000003f0700728c */ /* 0x000fe2000bf05270 */
[----:B------:R-:W-:Y:S01]  /*0040*/  ULDC.64 UR4, c[0x0][0x208] ;  /* 0x0000820000047ab9 */ /* 0x000fe20000000a00 */
[----:B------:R-:W0:Y:S03]  /*0050*/  S2R R124, SR_TID.X ;  /* 0x00000000007c7919 */ /* 0x000e260000002100 */
[----:B------:R-:W1:Y:S01]  /*0060*/  S2UR UR6, SR_CTAID.X ;  /* 0x00000000000679c3 */ /* 0x000e620000002500 */
[----:B------:R-:W-:Y:S01]  /*0070*/  ULDC.64 UR8, c[0x0][0x238] ;  /* 0x00008e0000087ab9 */ /* 0x000fe20000000a00 */
[----:B------:R-:W-:Y:S01]  /*0080*/  PLOP3.LUT P2, PT, PT, PT, UP0, 0x80, 0x0 ;  /* 0x000000000000781c */ /* 0x000fe20003f4f008 */
[----:B------:R-:W-:Y:S01]  /*0090*/  ULDC.64 UR10, c[0x0][0x260] ;  /* 0x00009800000a7ab9 */ /* 0x000fe20000000a00 */
        /* <DEDUP_REMOVED lines=13> */
[----:B------:R-:W-:Y:S01]  /*0170*/  ULDC UR6, c[0x0][0x210] ;  /* 0x0000840000067ab9 */ /* 0x000fe20000000800 */
[----:B------:R-:W-:Y:S01]  /*0180*/  IADD3.X R87, RZ, UR11, RZ, P0, !PT ;  /* 0x0000000bff577c10 */ /* 0x000fe200087fe4ff */
[----:B------:R-:W-:-:S10]  /*0190*/  ULDC.64 UR10, c[0x0][0x258] ;  /* 0x00009600000a7ab9 */ /* 0x000fd40000000a00 */
[----:B--2---:R-:W-:Y:S05]  /*01a0*/  @P1 BRA `(.L_x_9207) ;  /* 0x0000002c00481947 */ /* 0x004fea0003800000 */
[----:B------:R0:W5:Y:S01]  /*01b0*/  LDG.E.128 R80, desc[UR4][R84.64] ;  /* 0x0000000454507981 */ /* 0x000162000c1e1d00 */
[----:B------:R-:W1:Y:S03]  /*01c0*/  LDC.U8 R127, c[0x0][0x250] ;  /* 0x00009400ff7f7b82 */ /* 0x000e660000000000 */
        /* <DEDUP_REMOVED lines=19> */
[----:B------:R-:W-:-:S02]  /*0300*/  SHF.R.U32.HI R129, RZ, 0x5, R124 ;  /* 0x00000005ff817819 */ /* 0x000fc4000001167c */
[----:B------:R-:W-:Y:S02]  /*0310*/  MOV R125, 0x1 ;  /* 0x00000001007d7802 */ /* 0x000fe40000000f00 */
[----:B------:R-:W-:Y:S02]  /*0320*/  LOP3.LUT R128, R124, 0x1f, RZ, 0xc0, !PT ;  /* 0x0000001f7c807812 */ /* 0x000fe400078ec0ff */
[----:B------:R-:W-:Y:S02]  /*0330*/  MOV R126, RZ ;  /* 0x000000ff007e7202 */ /* 0x000fe40000000f00 */
[----:B-1----:R-:W-:-:S07]  /*0340*/  LOP3.LUT R129, R129, 0x3, RZ, 0xc0, !PT ;  /* 0x0000000381817812 */ /* 0x002fce00078ec0ff */
.L_x_9215:
[----:B------:R-:W1:Y:S01]  /*0350*/  LDC.64 R120, c[0x0][0x220] ;  /* 0x00008800ff787b82 */ /* 0x000e620000000a00 */
[----:B0-2---:R-:W-:-:S05]  /*0360*/  LOP3.LUT R85, R124, 0x7f, RZ, 0xc0, !PT ;  /* 0x0000007f7c557812 */ /* 0x005fca00078ec0ff */
        /* <DEDUP_REMOVED lines=87> */
[----:B------:R-:W-:-:S04]  /*08e0*/  FMUL R138, R138, 0.00078125001164153218269 ;  /* 0x3a4ccccd8a8a7820 */ /* 0x000fc80000400000 */
        /* <DEDUP_REMOVED lines=89> */
.L_x_9234:
[----:B------:R-:W-:Y:S01]  /*0e80*/  ISETP.GT.U32.AND P1, PT, R128, 0x3, PT ;  /* 0x000000038000780c */ /* 0x000fe20003f24070 */
[----:B------:R-:W2:Y:S01]  /*0e90*/  @!P0 S2R R137, SR_CgaCtaId ;  /* 0x0000000000898919 */ /* 0x000ea20000008800 */
[----:B------:R-:W-:Y:S01]  /*0ea0*/  @!P0 MOV R0, 0x400 ;  /* 0x0000040000008802 */ /* 0x000fe20000000f00 */
[----:B-1----:R-:W-:Y:S01]  /*0eb0*/  FADD R139, R140, R141 ;  /* 0x0000008d8c8b7221 */ /* 0x002fe20000000000 */
[----:B------:R-:W-:Y:S05]  /*0ec0*/  WARPSYNC.ALL ;  /* 0x0000000000007948 */ /* 0x000fea0003800000 */
[----:B------:R-:W-:Y:S01]  /*0ed0*/  @!P0 IADD3 R0, R0, 0x10, RZ ;  /* 0x0000001000008810 */ /* 0x000fe20007ffe0ff */
[----:B------:R-:W-:Y:S03]  /*0ee0*/  BSSY B0, `(.L_x_9209) ;  /* 0x0000020000007945 */ /* 0x000fe60003800000 */
[----:B------:R-:W1:Y:S01]  /*0ef0*/  @!P1 S2R R143, SR_CgaCtaId ;  /* 0x00000000008f9919 */ /* 0x000e620000008800 */
[----:B------:R-:W-:-:S04]  /*0f00*/  @!P1 MOV R136, 0x400 ;  /* 0x0000040000889802 */ /* 0x000fc80000000f00 */
[----:B------:R-:W-:Y:S02]  /*0f10*/  @!P1 IADD3 R136, R136, 0x10, RZ ;  /* 0x0000001088889810 */ /* 0x000fe40007ffe0ff */
[----:B--2---:R-:W-:Y:S02]  /*0f20*/  @!P0 LEA R137, R137, R0, 0x18 ;  /* 0x0000000089898211 */ /* 0x004fe400078ec0ff */
[-C--:B------:R-:W-:Y:S02]  /*0f30*/  @!P0 IADD3 R0, R129, R2.reuse, RZ ;  /* 0x0000000281008210 */ /* 0x080fe40007ffe0ff */
[----:B------:R-:W-:Y:S02]  /*0f40*/  @!P1 IADD3 R2, R128, R2, RZ ;  /* 0x0000000280029210 */ /* 0x000fe40007ffe0ff */
[----:B------:R-:W-:-:S05]  /*0f50*/  @!P0 LEA R0, R0, R137, 0x3 ;  /* 0x0000008900008211 */ /* 0x000fca00078e18ff */
[----:B------:R-:W-:Y:S01]  /*0f60*/  @!P0 STS.64 [R0], R138 ;  /* 0x0000008a00008388 */ /* 0x000fe20000000a00 */
[----:B-1----:R-:W-:Y:S02]  /*0f70*/  @!P1 LEA R143, R143, R136, 0x18 ;  /* 0x000000888f8f9211 */ /* 0x002fe400078ec0ff */
        /* <DEDUP_REMOVED lines=16> */
[----:B012--5:R-:W-:Y:S05]  /*1080*/  CALL.REL.NOINC `($__internal_120_$__cuda_sm20_rcp_rn_f32_slowpath) ;  /* 0x0000002c00e47944 */ /* 0x027fea0003c00000 */
[----:B------:R-:W-:Y:S05]  /*1090*/  BRA `(.L_x_9211) ;  /* 0x0000000000107947 */ /* 0x000fea0003800000 */
.L_x_9210:
[----:B------:R-:W3:Y:S02]  /*10a0*/  MUFU.RCP R139, R140 ;  /* 0x0000008c008b7308 */ /* 0x000ee40000001000 */
[----:B---3--:R-:W-:-:S04]  /*10b0*/  FFMA R0, R140, R139, -1 ;  /* 0xbf8000008c007423 */ /* 0x008fc8000000008b */
[----:B------:R-:W-:-:S04]  /*10c0*/  FADD.FTZ R0, -R0, -RZ ;  /* 0x800000ff00007221 */ /* 0x000fc80000010100 */
[----:B------:R-:W-:-:S07]  /*10d0*/  FFMA R0, R139, R0, R139 ;  /* 0x000000008b007223 */ /* 0x000fce000000008b */
.L_x_9211:
[----:B------:R-:W-:Y:S05]  /*10e0*/  BSYNC B0 ;  /* 0x0000000000007941 */ /* 0x000fea0003800000 */
.L_x_9209:
        /* <DEDUP_REMOVED lines=20> */
[----:B-----5:R-:W-:Y:S05]  /*1230*/  CALL.REL.NOINC `($__internal_120_$__cuda_sm20_rcp_rn_f32_slowpath) ;  /* 0x0000002c00787944 */ /* 0x020fea0003c00000 */
[----:B------:R-:W-:Y:S05]  /*1240*/  BRA `(.L_x_9214) ;  /* 0x0000000000107947 */ /* 0x000fea0003800000 */
.L_x_9213:
[----:B------:R-:W0:Y:S02]  /*1250*/  MUFU.RCP R0, R145 ;  /* 0x0000009100007308 */ /* 0x000e240000001000 */
[----:B0-----:R-:W-:-:S04]  /*1260*/  FFMA R2, R145, R0, -1 ;  /* 0xbf80000091027423 */ /* 0x001fc80000000000 */
[----:B------:R-:W-:-:S04]  /*1270*/  FADD.FTZ R139, -R2, -RZ ;  /* 0x800000ff028b7221 */ /* 0x000fc80000010100 */
[----:B------:R-:W-:-:S07]  /*1280*/  FFMA R0, R0, R139, R0 ;  /* 0x0000008b00007223 */ /* 0x000fce0000000000 */
.L_x_9214:
[----:B------:R-:W-:Y:S05]  /*1290*/  BSYNC B0 ;  /* 0x0000000000007941 */ /* 0x000fea0003800000 */
.L_x_9212:
[----:B------:R-:W-:Y:S01]  /*12a0*/  FADD R2, R137, -R142 ;  /* 0x8000008e89027221 */ /* 0x000fe20000000000 */
[----:B------:R-:W-:Y:S01]  /*12b0*/  FMUL R145, R141, R142 ;  /* 0x0000008e8d917220 */ /* 0x000fe20000400000 */
[----:B------:R-:W-:Y:S01]  /*12c0*/  FADD R143, R136, R143 ;  /* 0x0000008f888f7221 */ /* 0x000fe20000000000 */
[----:B-----5:R-:W-:Y:S01]  /*12d0*/  FADD R161, R80, 1 ;  /* 0x3f80000050a17421 */ /* 0x020fe20000000000 */
[----:B------:R-:W-:Y:S01]  /*12e0*/  FMUL R139, R2, R2 ;  /* 0x00000002028b7220 */ /* 0x000fe20000400000 */
[C---:B------:R-:W-:Y:S01]  /*12f0*/  FFMA R145, R140.reuse, R137, R145 ;  /* 0x000000898c917223 */ /* 0x040fe20000000091 */
[----:B------:R-:W0:Y:S01]  /*1300*/  LDC R2, c[0x0][0x268] ;  /* 0x00009a00ff027b82 */ /* 0x000e220000000800 */
[----:B------:R-:W-:Y:S01]  /*1310*/  ISETP.NE.AND P1, PT, R127, RZ, PT ;  /* 0x000000ff7f00720c */ /* 0x000fe20003f25270 */
[----:B------:R-:W-:Y:S01]  /*1320*/  FMUL R140, R140, R139 ;  /* 0x0000008b8c8c7220 */ /* 0x000fe20000400000 */
[----:B------:R-:W-:Y:S01]  /*1330*/  FMUL R145, R145, R0 ;  /* 0x0000000091917220 */ /* 0x000fe20000400000 */
[----:B------:R-:W-:Y:S01]  /*1340*/  FADD R163, R82, 1 ;  /* 0x3f80000052a37421 */ /* 0x000fe20000000000 */
[----:B------:R-:W-:Y:S01]  /*1350*/  FADD R165, R76, 1 ;  /* 0x3f8000004ca57421 */ /* 0x000fe20000000000 */
[----:B------:R-:W-:Y:S01]  /*1360*/  FMUL R140, R141, R140 ;  /* 0x0000008c8d8c7220 */ /* 0x000fe20000400000 */
[----:B------:R-:W-:Y:S01]  /*1370*/  ISETP.NE.AND P2, PT, RZ, UR7, PT ;  /* 0x00000007ff007c0c */ /* 0x000fe2000bf45270 */
[C---:B------:R-:W-:Y:S01]  /*1380*/  FADD R136, R49.reuse, 1 ;  /* 0x3f80000031887421 */ /* 0x040fe20000000000 */
[----:B------:R-:W-:Y:S01]  /*1390*/  FSEL R163, R82, R163, !P1 ;  /* 0x000000a352a37208 */ /* 0x000fe20004800000 */
[----:B------:R-:W-:Y:S01]  /*13a0*/  FFMA R140, R140, R0, R143 ;  /* 0x000000008c8c7223 */ /* 0x000fe2000000008f */
[----:B------:R-:W-:Y:S01]  /*13b0*/  FSEL R165, R76, R165, !P1 ;  /* 0x000000a54ca57208 */ /* 0x000fe20004800000 */
[----:B------:R-:W1:Y:S01]  /*13c0*/  SHFL.IDX PT, R0, R145, RZ, 0x1f ;  /* 0x00001fff91007589 */ /* 0x000e6200000e0000 */
[----:B------:R-:W-:Y:S01]  /*13d0*/  FSEL R136, R49, R136, !P1 ;  /* 0x0000008831887208 */ /* 0x000fe20004800000 */
[----:B------:R-:W-:-:S02]  /*13e0*/  FADD R138, R45, 1 ;  /* 0x3f8000002d8a7421 */ /* 0x000fc40000000000 */
[----:B------:R-:W0:Y:S01]  /*13f0*/  SHFL.IDX PT, R137, R140, RZ, 0x1f ;  /* 0x00001fff8c897589 */ /* 0x000e2200000e0000 */
[--C-:B-1----:R-:W-:Y:S01]  /*1400*/  FADD R84, R84, -R0.reuse ;  /* 0x8000000054547221 */ /* 0x102fe20000000000 */
[--C-:B------:R-:W-:Y:S01]  /*1410*/  FADD R139, R102, -R0.reuse ;  /* 0x80000000668b7221 */ /* 0x100fe20000000000 */
[----:B------:R-:W-:Y:S01]  /*1420*/  FADD R102, R81, 1 ;  /* 0x3f80000051667421 */ /* 0x000fe20000000000 */
[----:B------:R-:W-:Y:S01]  /*1430*/  FADD R85, R85, -R0 ;  /* 0x8000000055557221 */ /* 0x000fe20000000000 */
[----:B0-----:R-:W-:Y:S01]  /*1440*/  FFMA R2, R137, 0.00019531250291038304567, R2 ;  /* 0x394ccccd89027823 */ /* 0x001fe20000000002 */
[--C-:B------:R-:W-:Y:S01]  /*1450*/  FADD R137, R100, -R0.reuse ;  /* 0x8000000064897221 */ /* 0x100fe20000000000 */
[----:B------:R-:W-:Y:S01]  /*1460*/  FSEL R100, R80, R161, !P1 ;  /* 0x000000a150647208 */ /* 0x000fe20004800000 */
        /* <DEDUP_REMOVED lines=14> */
[--C-:B------:R-:W-:Y:S01]  /*1550*/  FADD R95, R95, -R0.reuse ;  /* 0x800000005f5f7221 */ /* 0x100fe20000000000 */
[----:B------:R-:W-:Y:S01]  /*1560*/  @!P0 FMUL R2, R2, 16777216 ;  /* 0x4b80000002028820 */ /* 0x000fe20000400000 */
[--C-:B------:R-:W-:Y:S01]  /*1570*/  FADD R96, R96, -R0.reuse ;  /* 0x8000000060607221 */ /* 0x100fe20000000000 */
[--C-:B------:R-:W-:Y:S01]  /*1580*/  FADD R145, R108, -R0.reuse ;  /* 0x800000006c917221 */ /* 0x100fe20000000000 */
[--C-:B------:R-:W-:Y:S01]  /*1590*/  FADD R97, R97, -R0.reuse ;  /* 0x8000000061617221 */ /* 0x100fe20000000000 */
[----:B------:R-:W-:Y:S01]  /*15a0*/  FADD R108, R71, 1 ;  /* 0x3f800000476c7421 */ /* 0x000fe20000000000 */
[--C-:B------:R-:W-:Y:S01]  /*15b0*/  FADD R98, R98, -R0.reuse ;  /* 0x8000000062627221 */ /* 0x100fe20000000000 */
[----:B------:R-:W0:Y:S01]  /*15c0*/  MUFU.RSQ R2, R2 ;  /* 0x0000000200027308 */ /* 0x000e220000001400 */
[--C-:B------:R-:W-:Y:S01]  /*15d0*/  FADD R99, R99, -R0.reuse ;  /* 0x8000000063637221 */ /* 0x100fe20000000000 */
[----:B------:R-:W-:Y:S01]  /*15e0*/  FSEL R106, R69, R106, !P1 ;  /* 0x0000006a456a7208 */ /* 0x000fe20004800000 */
        /* <DEDUP_REMOVED lines=12> */
[----:B------:R-:W-:Y:S01]  /*16b0*/  FADD R116, R59, 1 ;  /* 0x3f8000003b747421 */ /* 0x000fe20000000000 */
        /* <DEDUP_REMOVED lines=8> */
[C---:B------:R-:W-:Y:S01]  /*1740*/  FMUL R114, R2.reuse, R107 ;  /* 0x0000006b02727220 */ /* 0x040fe20000400000 */
[----:B------:R-:W-:Y:S01]  /*1750*/  FFMA R84, R161, R100, R40 ;  /* 0x00000064a1547223 */ /* 0x000fe20000000028 */
[----:B------:R-:W-:Y:S01]  /*1760*/  FADD R100, R83, 1 ;  /* 0x3f80000053647421 */ /* 0x000fe20000000000 */
[----:B------:R-:W-:Y:S01]  /*1770*/  FMUL R161, R2, R86 ;  /* 0x0000005602a17220 */ /* 0x000fe20000400000 */
[----:B------:R-:W-:Y:S01]  /*1780*/  FFMA R85, R102, R104, R41 ;  /* 0x0000006866557223 */ /* 0x000fe20000000029 */
[----:B------:R-:W-:Y:S01]  /*1790*/  FMUL R86, R2, R87 ;  /* 0x0000005702567220 */ /* 0x000fe20000400000 */
[----:B------:R-:W-:Y:S01]  /*17a0*/  FADD R104, R77, 1 ;  /* 0x3f8000004d687421 */ /* 0x000fe20000000000 */
[----:B------:R-:W-:Y:S01]  /*17b0*/  FSEL R102, R83, R100, !P1 ;  /* 0x0000006453667208 */ /* 0x000fe20004800000 */
[----:B------:R-:W-:Y:S01]  /*17c0*/  FFMA R100, R161, R163, R42 ;  /* 0x000000a3a1647223 */ /* 0x000fe2000000002a */
[----:B------:R-:W-:Y:S01]  /*17d0*/  FADD R161, R78, 1 ;  /* 0x3f8000004ea17421 */ /* 0x000fe20000000000 */
[C---:B------:R-:W-:Y:S01]  /*17e0*/  FMUL R87, R2.reuse, R88 ;  /* 0x0000005802577220 */ /* 0x040fe20000400000 */
[C---:B------:R-:W-:Y:S01]  /*17f0*/  FMUL R88, R2.reuse, R89 ;  /* 0x0000005902587220 */ /* 0x040fe20000400000 */
[----:B------:R-:W-:Y:S01]  /*1800*/  FMUL R89, R2, R90 ;  /* 0x0000005a02597220 */ /* 0x000fe20000400000 */
[----:B------:R-:W-:Y:S01]  /*1810*/  FSEL R104, R77, R104, !P1 ;  /* 0x000000684d687208 */ /* 0x000fe20004800000 */
[----:B------:R-:W-:Y:S01]  /*1820*/  FFMA R86, R86, R102, R43 ;  /* 0x0000006656567223 */ /* 0x000fe2000000002b */
[----:B------:R-:W-:Y:S01]  /*1830*/  FSEL R161, R78, R161, !P1 ;  /* 0x000000a14ea17208 */ /* 0x000fe20004800000 */
[----:B------:R-:W-:Y:S01]  /*1840*/  FADD R90, R79, 1 ;  /* 0x3f8000004f5a7421 */ /* 0x000fe20000000000 */
[----:B------:R-:W-:Y:S01]  /*1850*/  @P0 FMNMX R126, R126, |R84|, !PT ;  /* 0x400000547e7e0209 */ /* 0x000fe20007800000 */
        /* <DEDUP_REMOVED lines=10> */
[----:B------:R-:W-:Y:S01]  /*1900*/  FSEL R104, R73, R104, !P1 ;  /* 0x0000006849687208 */ /* 0x000fe20004800000 */
[----:B------:R-:W-:Y:S01]  /*1910*/  FFMA R90, R90, R89, R39 ;  /* 0x000000595a5a7223 */ /* 0x000fe20000000027 */
[----:B------:R-:W-:Y:S01]  /*1920*/  @P0 FMNMX R126, R126, |R100|, !PT ;  /* 0x400000647e7e0209 */ /* 0x000fe20007800000 */
[----:B------:R-:W-:Y:S01]  /*1930*/  FMUL R92, R2, R93 ;  /* 0x0000005d025c7220 */ /* 0x000fe20000400000 */
[----:B------:R-:W-:Y:S01]  /*1940*/  FFMA R89, R91, R161, R32 ;  /* 0x000000a15b597223 */ /* 0x000fe20000000020 */
[----:B------:R-:W-:Y:S01]  /*1950*/  FSEL R163, R74, R163, !P1 ;  /* 0x000000a34aa37208 */ /* 0x000fe20004800000 */
[----:B------:R-:W-:Y:S01]  /*1960*/  FFMA R87, R87, R165, R36 ;  /* 0x000000a557577223 */ /* 0x000fe20000000024 */
[----:B------:R-:W-:Y:S01]  /*1970*/  FMUL R91, R2, R94 ;  /* 0x0000005e025b7220 */ /* 0x000fe20000400000 */
[----:B------:R-:W-:Y:S01]  /*1980*/  @P0 FMNMX R126, R126, |R86|, !PT ;  /* 0x400000567e7e0209 */ /* 0x000fe20007800000 */
[----:B------:R-:W-:Y:S01]  /*1990*/  FFMA R93, R92, R104, R33 ;  /* 0x000000685c5d7223 */ /* 0x000fe20000000021 */
[----:B------:R-:W-:Y:S01]  /*19a0*/  FADD R92, R75, 1 ;  /* 0x3f8000004b5c7421 */ /* 0x000fe20000000000 */
[----:B------:R-:W-:Y:S01]  /*19b0*/  FFMA R94, R91, R163, R34 ;  /* 0x000000a35b5e7223 */ /* 0x000fe20000000022 */
        /* <DEDUP_REMOVED lines=8> */
[C---:B------:R-:W-:Y:S01]  /*1a40*/  FMUL R95, R2.reuse, R98 ;  /* 0x00000062025f7220 */ /* 0x040fe20000400000 */
[----:B------:R-:W-:Y:S01]  /*1a50*/  FMUL R98, R2, R99 ;  /* 0x0000006302627220 */ /* 0x000fe20000400000 */
[----:B------:R-:W-:Y:S01]  /*1a60*/  FFMA R104, R104, R92, R35 ;  /* 0x0000005c68687223 */ /* 0x000fe20000000023 */
[----:B------:R-:W-:Y:S01]  /*1a70*/  @P0 FMNMX R126, R126, |R102|, !PT ;  /* 0x400000667e7e0209 */ /* 0x000fe20007800000 */
[----:B------:R-:W-:Y:S01]  /*1a80*/  FFMA R92, R96, R106, R29 ;  /* 0x0000006a605c7223 */ /* 0x000fe2000000001d */
[----:B------:R-:W-:Y:S01]  /*1a90*/  FFMA R96, R95, R163, R30 ;  /* 0x000000a35f607223 */ /* 0x000fe2000000001e */
[----:B------:R-:W-:Y:S01]  /*1aa0*/  FFMA R95, R98, R108, R31 ;  /* 0x0000006c625f7223 */ /* 0x000fe2000000001f */
[C---:B------:R-:W-:Y:S01]  /*1ab0*/  FADD R108, R67.reuse, 1 ;  /* 0x3f800000436c7421 */ /* 0x040fe20000000000 */
[----:B------:R-:W-:Y:S01]  /*1ac0*/  @P0 FMNMX R126, R126, |R90|, !PT ;  /* 0x4000005a7e7e0209 */ /* 0x000fe20007800000 */
[----:B------:R-:W-:Y:S01]  /*1ad0*/  FMUL R98, R2, R101 ;  /* 0x0000006502627220 */ /* 0x000fe20000400000 */
[----:B------:R-:W-:Y:S01]  /*1ae0*/  FADD R161, R68, 1 ;  /* 0x3f80000044a17421 */ /* 0x000fe20000000000 */
        /* <DEDUP_REMOVED lines=18> */
[----:B------:R-:W-:Y:S01]  /*1c10*/  FADD R159, R121, -R0 ;  /* 0x80000000799f7221 */ /* 0x000fe20000000000 */
[----:B------:R-:W-:Y:S01]  /*1c20*/  @P0 FMNMX R126, R126, |R91|, !PT ;  /* 0x4000005b7e7e0209 */ /* 0x000fe20007800000 */
[----:B------:R-:W-:Y:S01]  /*1c30*/  FADD R99, R66, 1 ;  /* 0x3f80000042637421 */ /* 0x000fe20000000000 */
[----:B------:R-:W-:Y:S01]  /*1c40*/  FSEL R110, R57, R110, !P1 ;  /* 0x0000006e396e7208 */ /* 0x000fe20004800000 */
[----:B------:R-:W-:Y:S01]  /*1c50*/  FFMA R97, R137, R97, R24 ;  /* 0x0000006189617223 */ /* 0x000fe20000000018 */
[----:B------:R-:W-:Y:S01]  /*1c60*/  @P0 FMNMX R126, R126, |R92|, !PT ;  /* 0x4000005c7e7e0209 */ /* 0x000fe20007800000 */
[----:B------:R-:W-:Y:S01]  /*1c70*/  FMUL R120, R2, R111 ;  /* 0x0000006f02787220 */ /* 0x000fe20000400000 */
[----:B------:R-:W-:Y:S01]  /*1c80*/  FSEL R109, R59, R116, !P1 ;  /* 0x000000743b6d7208 */ /* 0x000fe20004800000 */
[----:B------:R-:W-:Y:S01]  /*1c90*/  FFMA R118, R118, R110, R17 ;  /* 0x0000006e76767223 */ /* 0x000fe20000000011 */
[----:B------:R-:W-:Y:S01]  /*1ca0*/  FADD R110, R53, 1 ;  /* 0x3f800000356e7421 */ /* 0x000fe20000000000 */
[--C-:B------:R-:W-:Y:S01]  /*1cb0*/  FADD R113, R113, -R0.reuse ;  /* 0x8000000071717221 */ /* 0x100fe20000000000 */
[--C-:B------:R-:W-:Y:S01]  /*1cc0*/  FADD R121, R122, -R0.reuse ;  /* 0x800000007a797221 */ /* 0x100fe20000000000 */
[----:B------:R-:W-:Y:S01]  /*1cd0*/  FADD R137, R60, 1 ;  /* 0x3f8000003c897421 */ /* 0x000fe20000000000 */
[----:B------:R-:W-:Y:S01]  /*1ce0*/  FSEL R107, R52, R107, !P1 ;  /* 0x0000006b346b7208 */ /* 0x000fe20004800000 */
[----:B------:R-:W-:Y:S01]  /*1cf0*/  FMUL R149, R2, R149 ;  /* 0x0000009502957220 */ /* 0x000fe20000400000 */
[----:B------:R-:W-:Y:S01]  /*1d00*/  @P0 FMNMX R126, R126, |R96|, !PT ;  /* 0x400000607e7e0209 */ /* 0x000fe20007800000 */
[----:B------:R-:W-:Y:S01]  /*1d10*/  FADD R122, R55, 1 ;  /* 0x3f800000377a7421 */ /* 0x000fe20000000000 */
[----:B------:R-:W-:Y:S01]  /*1d20*/  FSEL R106, R65, R106, !P1 ;  /* 0x0000006a416a7208 */ /* 0x000fe20004800000 */
[----:B------:R-:W-:Y:S01]  /*1d30*/  FADD R115, R115, -R0 ;  /* 0x8000000073737221 */ /* 0x000fe20000000000 */
[----:B------:R-:W-:Y:S01]  /*1d40*/  FFMA R109, R120, R109, R19 ;  /* 0x0000006d786d7223 */ /* 0x000fe20000000013 */
        /* <DEDUP_REMOVED lines=8> */
[----:B------:R-:W-:Y:S01]  /*1dd0*/  FMUL R141, R2, R141 ;  /* 0x0000008d028d7220 */ /* 0x000fe20000400000 */
[----:B------:R-:W-:Y:S01]  /*1de0*/  FSEL R107, R55, R122, !P1 ;  /* 0x0000007a376b7208 */ /* 0x000fe20004800000 */
[----:B------:R-:W-:Y:S01]  /*1df0*/  FFMA R98, R98, R106, R25 ;  /* 0x0000006a62627223 */ /* 0x000fe20000000019 */
[----:B------:R-:W-:Y:S01]  /*1e00*/  FMUL R122, R2, R115 ;  /* 0x00000073027a7220 */ /* 0x000fe20000400000 */
[----:B------:R-:W-:Y:S01]  /*1e10*/  FADD R117, R117, -R0 ;  /* 0x8000000075757221 */ /* 0x000fe20000000000 */
[-C--:B------:R-:W-:Y:S01]  /*1e20*/  @P2 FMUL R100, R100, R3.reuse ;  /* 0x0000000364642220 */ /* 0x080fe20000400000 */
[----:B------:R-:W-:Y:S01]  /*1e30*/  @P2 FMUL R86, R86, R3 ;  /* 0x0000000356562220 */ /* 0x000fe20000400000 */
[----:B------:R-:W-:Y:S01]  /*1e40*/  @P0 FMNMX R126, R126, |R97|, !PT ;  /* 0x400000617e7e0209 */ /* 0x000fe20007800000 */
[----:B------:R-:W-:Y:S01]  /*1e50*/  FFMA R106, R139, R99, R26 ;  /* 0x000000638b6a7223 */ /* 0x000fe2000000001a */
[----:B------:R-:W-:Y:S01]  /*1e60*/  FFMA R99, R141, R137, R20 ;  /* 0x000000898d637223 */ /* 0x000fe20000000014 */
[----:B------:R-:W-:Y:S01]  /*1e70*/  FADD R101, R62, 1 ;  /* 0x3f8000003e657421 */ /* 0x000fe20000000000 */
[----:B------:R-:W-:Y:S01]  /*1e80*/  FSEL R113, R48, R113, !P1 ;  /* 0x0000007130717208 */ /* 0x000fe20004800000 */
[----:B------:R-:W-:Y:S01]  /*1e90*/  FADD R137, R56, 1 ;  /* 0x3f80000038897421 */ /* 0x000fe20000000000 */
[----:B------:R-:W-:Y:S01]  /*1ea0*/  FFMA R115, R122, R107, R15 ;  /* 0x0000006b7a737223 */ /* 0x000fe2000000000f */
[C---:B------:R-:W-:Y:S01]  /*1eb0*/  FMUL R153, R2.reuse, R153 ;  /* 0x0000009902997220 */ /* 0x040fe20000400000 */
[----:B------:R-:W-:Y:S01]  /*1ec0*/  FMUL R122, R2, R117 ;  /* 0x00000075027a7220 */ /* 0x000fe20000400000 */
[----:B------:R-:W-:Y:S01]  /*1ed0*/  @P2 FMUL R85, R85, R3 ;  /* 0x0000000355552220 */ /* 0x000fe20000400000 */
[----:B------:R-:W-:Y:S01]  /*1ee0*/  @P0 FMNMX R126, R126, |R98|, !PT ;  /* 0x400000627e7e0209 */ /* 0x000fe20007800000 */
[----:B------:R-:W-:Y:S01]  /*1ef0*/  FADD R112, R63, 1 ;  /* 0x3f8000003f707421 */ /* 0x000fe20000000000 */
[----:B------:R-:W-:Y:S01]  /*1f00*/  FADD R139, R46, 1 ;  /* 0x3f8000002e8b7421 */ /* 0x000fe20000000000 */
[----:B------:R-:W0:Y:S01]  /*1f10*/  F2F.BF16.F32 R100, R100 ;  /* 0x0000006400647304 */ /* 0x000e220000202000 */
[----:B------:R-:W-:Y:S01]  /*1f20*/  FSEL R101, R62, R101, !P1 ;  /* 0x000000653e657208 */ /* 0x000fe20004800000 */
[----:B------:R-:W-:Y:S01]  /*1f30*/  FFMA R107, R153, R113, R8 ;  /* 0x00000071996b7223 */ /* 0x000fe20000000008 */
[----:B------:R-:W-:Y:S01]  /*1f40*/  FMUL R143, R2, R143 ;  /* 0x0000008f028f7220 */ /* 0x000fe20000400000 */
[----:B------:R-:W-:Y:S01]  /*1f50*/  FSEL R137, R56, R137, !P1 ;  /* 0x0000008938897208 */ /* 0x000fe20004800000 */
[----:B------:R-:W-:Y:S01]  /*1f60*/  FFMA R113, R122, R136, R9 ;  /* 0x000000887a717223 */ /* 0x000fe20000000009 */
[----:B------:R-:W-:Y:S01]  /*1f70*/  @P0 FMNMX R126, R126, |R106|, !PT ;  /* 0x4000006a7e7e0209 */ /* 0x000fe20007800000 */
[----:B------:R-:W-:Y:S01]  /*1f80*/  FMUL R145, R2, R145 ;  /* 0x0000009102917220 */ /* 0x000fe20000400000 */
[----:B------:R-:W1:Y:S01]  /*1f90*/  F2F.BF16.F32 R86, R86 ;  /* 0x0000005600567304 */ /* 0x000e620000202000 */
[----:B------:R-:W-:Y:S01]  /*1fa0*/  FADD R136, R51, 1 ;  /* 0x3f80000033887421 */ /* 0x000fe20000000000 */
[----:B------:R-:W-:Y:S01]  /*1fb0*/  F2FP.BF16.F32.PACK_AB R85, RZ, R85 ;  /* 0x00000055ff55723e */ /* 0x000fe200000010ff */
[----:B------:R-:W-:Y:S01]  /*1fc0*/  FADD R119, R119, -R0 ;  /* 0x8000000077777221 */ /* 0x000fe20000000000 */
[----:B------:R-:W-:Y:S01]  /*1fd0*/  FSEL R105, R63, R112, !P1 ;  /* 0x000000703f697208 */ /* 0x000fe20004800000 */
[----:B------:R-:W-:Y:S01]  /*1fe0*/  FFMA R112, R143, R101, R22 ;  /* 0x000000658f707223 */ /* 0x000fe20000000016 */
[----:B------:R-:W-:Y:S01]  /*1ff0*/  FSEL R139, R46, R139, !P1 ;  /* 0x0000008b2e8b7208 */ /* 0x000fe20004800000 */
[----:B------:R-:W-:Y:S01]  /*2000*/  FMUL R121, R2, R121 ;  /* 0x0000007902797220 */ /* 0x000fe20000400000 */
[----:B------:R-:W-:Y:S01]  /*2010*/  @P0 FMNMX R126, R126, |R103|, !PT ;  /* 0x400000677e7e0209 */ /* 0x000fe20007800000 */
[----:B------:R-:W-:Y:S01]  /*2020*/  FFMA R101, R145, R137, R16 ;  /* 0x0000008991657223 */ /* 0x000fe20000000010 */
[----:B------:R-:W-:Y:S01]  /*2030*/  LOP3.LUT R85, R85, 0xffff, RZ, 0xc0, !PT ;  /* 0x0000ffff55557812 */ /* 0x000fe200078ec0ff */
[----:B------:R-:W-:Y:S01]  /*2040*/  @P2 FMUL R84, R84, R3 ;  /* 0x0000000354542220 */ /* 0x000fe20000400000 */
[----:B------:R-:W-:Y:S01]  /*2050*/  FSEL R137, R51, R136, !P1 ;  /* 0x0000008833897208 */ /* 0x000fe20004800000 */
[----:B------:R-:W-:Y:S01]  /*2060*/  FMUL R136, R2, R119 ;  /* 0x0000007702887220 */ /* 0x000fe20000400000 */
[----:B------:R-:W-:Y:S01]  /*2070*/  FFMA R119, R121, R139, R6 ;  /* 0x0000008b79777223 */ /* 0x000fe20000000006 */
[----:B------:R-:W-:Y:S01]  /*2080*/  @P0 FMNMX R126, R126, |R99|, !PT ;  /* 0x400000637e7e0209 */ /* 0x000fe20007800000 */
[-C--:B------:R-:W-:Y:S01]  /*2090*/  @P2 FMUL R102, R102, R3.reuse ;  /* 0x0000000366662220 */ /* 0x080fe20000400000 */
[----:B------:R-:W-:Y:S01]  /*20a0*/  SHF.L.U64.HI R121, R85, 0x10, RZ ;  /* 0x0000001055797819 */ /* 0x000fe200000102ff */
[-C--:B------:R-:W-:Y:S01]  /*20b0*/  @P2 FMUL R90, R90, R3.reuse ;  /* 0x000000035a5a2220 */ /* 0x080fe20000400000 */
[----:B------:R-:W-:Y:S01]  /*20c0*/  @P2 FMUL R88, R88, R3 ;  /* 0x0000000358582220 */ /* 0x000fe20000400000 */
[----:B------:R-:W-:Y:S01]  /*20d0*/  F2FP.BF16.F32.PACK_AB R84, RZ, R84 ;  /* 0x00000054ff54723e */ /* 0x000fe200000010ff */
[----:B------:R-:W-:Y:S01]  /*20e0*/  FFMA R114, R114, R105, R23 ;  /* 0x0000006972727223 */ /* 0x000fe20000000017 */
[----:B------:R-:W-:Y:S01]  /*20f0*/  @P0 FMNMX R126, R126, |R108|, !PT ;  /* 0x4000006c7e7e0209 */ /* 0x000fe20007800000 */
[----:B------:R-:W2:Y:S01]  /*2100*/  F2F.BF16.F32 R102, R102 ;  /* 0x0000006600667304 */ /* 0x000ea20000202000 */
[----:B0-----:R-:W-:Y:S01]  /*2110*/  LOP3.LUT R121, R121, R100, RZ, 0xfc, !PT ;  /* 0x0000006479797212 */ /* 0x001fe200078efcff */
[----:B------:R-:W-:Y:S01]  /*2120*/  FADD R105, R58, 1 ;  /* 0x3f8000003a697421 */ /* 0x000fe20000000000 */
[----:B-1----:R-:W-:Y:S01]  /*2130*/  SHF.L.U32 R86, R86, 0x10, RZ ;  /* 0x0000001056567819 */ /* 0x002fe200000006ff */
[-C--:B------:R-:W-:Y:S01]  /*2140*/  @P2 FMUL R87, R87, R3.reuse ;  /* 0x0000000357572220 */ /* 0x080fe20000400000 */
[----:B------:R-:W-:Y:S01]  /*2150*/  F2FP.BF16.F32.PACK_AB R88, RZ, R88 ;  /* 0x00000058ff58723e */ /* 0x000fe200000010ff */
[----:B------:R-:W-:Y:S01]  /*2160*/  @P2 FMUL R93, R93, R3 ;  /* 0x000000035d5d2220 */ /* 0x000fe20000400000 */
[----:B------:R-:W-:Y:S01]  /*2170*/  PRMT R84, R84, 0x5410, R85 ;  /* 0x0000541054547816 */ /* 0x000fe20000000055 */
[----:B------:R-:W0:Y:S01]  /*2180*/  F2F.BF16.F32 R90, R90 ;  /* 0x0000005a005a7304 */ /* 0x000e220000202000 */
[----:B------:R-:W-:Y:S01]  /*2190*/  @P0 FMNMX R126, R126, |R112|, !PT ;  /* 0x400000707e7e0209 */ /* 0x000fe20007800000 */
[----:B------:R-:W-:Y:S01]  /*21a0*/  FMUL R147, R2, R147 ;  /* 0x0000009302937220 */ /* 0x000fe20000400000 */
[----:B------:R-:W-:Y:S01]  /*21b0*/  LOP3.LUT R85, R121, R86, RZ, 0xfc, !PT ;  /* 0x0000005679557212 */ /* 0x000fe200078efcff */
[-C--:B------:R-:W-:Y:S01]  /*21c0*/  @P2 FMUL R96, R96, R3.reuse ;  /* 0x0000000360602220 */ /* 0x080fe20000400000 */
[----:B------:R-:W-:Y:S01]  /*21d0*/  PRMT R86, R88, 0x7610, R86 ;  /* 0x0000761058567816 */ /* 0x000fe20000000056 */
[-C--:B------:R-:W-:Y:S01]  /*21e0*/  @P2 FMUL R94, R94, R3.reuse ;  /* 0x000000035e5e2220 */ /* 0x080fe20000400000 */
[----:B------:R-:W-:Y:S01]  /*21f0*/  @P0 FMNMX R126, R126, |R114|, !PT ;  /* 0x400000727e7e0209 */ /* 0x000fe20007800000 */
[----:B------:R-:W-:Y:S01]  /*2200*/  @P2 FMUL R95, R95, R3 ;  /* 0x000000035f5f2220 */ /* 0x000fe20000400000 */
[----:B------:R-:W-:Y:S01]  /*2210*/  FSEL R105, R58, R105, !P1 ;  /* 0x000000693a697208 */ /* 0x000fe20004800000 */
[-C--:B------:R-:W-:Y:S01]  /*2220*/  @P2 FMUL R92, R92, R3.reuse ;  /* 0x000000035c5c2220 */ /* 0x080fe20000400000 */
[----:B------:R-:W-:Y:S01]  /*2230*/  LOP3.LUT R86, R86, 0xffff, RZ, 0xc0, !PT ;  /* 0x0000ffff56567812 */ /* 0x000fe200078ec0ff */
[----:B------:R-:W-:Y:S01]  /*2240*/  @P2 FMUL R91, R91, R3 ;  /* 0x000000035b5b2220 */ /* 0x000fe20000400000 */
[----:B------:R-:W-:Y:S01]  /*2250*/  F2FP.BF16.F32.PACK_AB R121, RZ, R87 ;  /* 0x00000057ff79723e */ /* 0x000fe200000010ff */
[----:B------:R-:W-:Y:S01]  /*2260*/  FFMA R116, R147, R105, R18 ;  /* 0x0000006993747223 */ /* 0x000fe20000000012 */
[----:B------:R-:W-:Y:S01]  /*2270*/  @P0 FMNMX R126, R126, |R101|, !PT ;  /* 0x400000657e7e0209 */ /* 0x000fe20007800000 */
[----:B------:R-:W-:Y:S01]  /*2280*/  FADD R105, R54, 1 ;  /* 0x3f80000036697421 */ /* 0x000fe20000000000 */
[----:B------:R-:W-:Y:S01]  /*2290*/  F2FP.BF16.F32.PACK_AB R87, RZ, R93 ;  /* 0x0000005dff57723e */ /* 0x000fe200000010ff */
[----:B------:R-:W1:Y:S01]  /*22a0*/  F2F.BF16.F32 R96, R96 ;  /* 0x0000006000607304 */ /* 0x000e620000202000 */
[----:B------:R-:W-:Y:S01]  /*22b0*/  SHF.L.U64.HI R93, R86, 0x10, RZ ;  /* 0x00000010565d7819 */ /* 0x000fe200000102ff */
[----:B------:R-:W-:Y:S01]  /*22c0*/  @P2 FMUL R112, R112, R3 ;  /* 0x0000000370702220 */ /* 0x000fe20000400000 */
[----:B------:R-:W-:Y:S01]  /*22d0*/  @P0 FMNMX R126, R126, |R118|, !PT ;  /* 0x400000767e7e0209 */ /* 0x000fe20007800000 */
[----:B------:R-:W-:Y:S01]  /*22e0*/  FFMA R111, R120, R111, R13 ;  /* 0x0000006f786f7223 */ /* 0x000fe2000000000d */
[----:B--2---:R-:W-:Y:S01]  /*22f0*/  LOP3.LUT R93, R93, R102, RZ, 0xfc, !PT ;  /* 0x000000665d5d7212 */ /* 0x004fe200078efcff */
[----:B------:R-:W-:Y:S01]  /*2300*/  FMUL R151, R2, R151 ;  /* 0x0000009702977220 */ /* 0x000fe20000400000 */
[----:B0-----:R-:W-:Y:S01]  /*2310*/  SHF.L.U32 R90, R90, 0x10, RZ ;  /* 0x000000105a5a7819 */ /* 0x001fe200000006ff */
[----:B------:R-:W0:Y:S01]  /*2320*/  F2F.BF16.F32 R94, R94 ;  /* 0x0000005e005e7304 */ /* 0x000e220000202000 */
[----:B------:R-:W-:Y:S01]  /*2330*/  @P0 FMNMX R126, R126, |R116|, !PT ;  /* 0x400000747e7e0209 */ /* 0x000fe20007800000 */
[-C--:B------:R-:W-:Y:S01]  /*2340*/  @P2 FMUL R98, R98, R3.reuse ;  /* 0x0000000362622220 */ /* 0x080fe20000400000 */
[----:B------:R-:W-:Y:S01]  /*2350*/  LOP3.LUT R88, R87, 0xffff, RZ, 0xc0, !PT ;  /* 0x0000ffff57587812 */ /* 0x000fe200078ec0ff */
[-C--:B------:R-:W-:Y:S01]  /*2360*/  @P2 FMUL R114, R114, R3.reuse ;  /* 0x0000000372722220 */ /* 0x080fe20000400000 */
[----:B------:R-:W-:Y:S01]  /*2370*/  LOP3.LUT R87, R93, R90, RZ, 0xfc, !PT ;  /* 0x0000005a5d577212 */ /* 0x000fe200078efcff */
[----:B------:R-:W-:Y:S01]  /*2380*/  @P2 FMUL R108, R108, R3 ;  /* 0x000000036c6c2220 */ /* 0x000fe20000400000 */
[----:B------:R-:W-:Y:S01]  /*2390*/  F2FP.BF16.F32.PACK_AB R90, RZ, R92 ;  /* 0x0000005cff5a723e */ /* 0x000fe200000010ff */
[----:B------:R-:W2:Y:S01]  /*23a0*/  F2F.BF16.F32 R95, R95 ;  /* 0x0000005f005f7304 */ /* 0x000ea20000202000 */
[----:B------:R-:W-:Y:S01]  /*23b0*/  @P0 FMNMX R126, R126, |R109|, !PT ;  /* 0x4000006d7e7e0209 */ /* 0x000fe20007800000 */
[----:B------:R-:W-:Y:S01]  /*23c0*/  @P2 FMUL R99, R99, R3 ;  /* 0x0000000363632220 */ /* 0x000fe20000400000 */
[----:B------:R-:W-:Y:S01]  /*23d0*/  FSEL R105, R54, R105, !P1 ;  /* 0x0000006936697208 */ /* 0x000fe20004800000 */
[----:B------:R-:W-:Y:S01]  /*23e0*/  FMUL R155, R2, R155 ;  /* 0x0000009b029b7220 */ /* 0x000fe20000400000 */
[----:B------:R-:W-:Y:S01]  /*23f0*/  F2FP.BF16.F32.PACK_AB R92, RZ, R91 ;  /* 0x0000005bff5c723e */ /* 0x000fe200000010ff */
[----:B------:R-:W-:Y:S01]  /*2400*/  @P2 FMUL R97, R97, R3 ;  /* 0x0000000361612220 */ /* 0x000fe20000400000 */
[----:B------:R-:W-:Y:S01]  /*2410*/  LOP3.LUT R91, R90, 0xffff, RZ, 0xc0, !PT ;  /* 0x0000ffff5a5b7812 */ /* 0x000fe200078ec0ff */
[----:B------:R-:W-:Y:S01]  /*2420*/  FFMA R120, R151, R105, R14 ;  /* 0x0000006997787223 */ /* 0x000fe2000000000e */
[----:B------:R-:W-:Y:S01]  /*2430*/  @P0 FMNMX R126, R126, |R110|, !PT ;  /* 0x4000006e7e7e0209 */ /* 0x000fe20007800000 */
[----:B------:R-:W3:Y:S01]  /*2440*/  F2F.BF16.F32 R112, R112 ;  /* 0x0000007000707304 */ /* 0x000ee20000202000 */
[----:B------:R-:W-:Y:S01]  /*2450*/  PRMT R90, R92, 0x5410, R91 ;  /* 0x000054105c5a7816 */ /* 0x000fe2000000005b */
[----:B------:R-:W-:Y:S01]  /*2460*/  FADD R105, R50, 1 ;  /* 0x3f80000032697421 */ /* 0x000fe20000000000 */
[----:B------:R-:W-:Y:S01]  /*2470*/  SHF.L.U64.HI R91, R91, 0x10, RZ ;  /* 0x000000105b5b7819 */ /* 0x000fe200000102ff */
[----:B------:R-:W-:Y:S01]  /*2480*/  @P2 FMUL R116, R116, R3 ;  /* 0x0000000374742220 */ /* 0x000fe20000400000 */
[----:B------:R-:W-:Y:S01]  /*2490*/  @P0 FMNMX R126, R126, |R111|, !PT ;  /* 0x4000006f7e7e0209 */ /* 0x000fe20007800000 */
[-C--:B------:R-:W-:Y:S01]  /*24a0*/  @P2 FMUL R109, R109, R3.reuse ;  /* 0x000000036d6d2220 */ /* 0x080fe20000400000 */
[----:B------:R-:W-:Y:S01]  /*24b0*/  PRMT R86, R121, 0x5410, R86 ;  /* 0x0000541079567816 */ /* 0x000fe20000000056 */
[----:B------:R-:W4:Y:S01]  /*24c0*/  F2F.BF16.F32 R114, R114 ;  /* 0x0000007200727304 */ /* 0x000f220000202000 */
[----:B------:R-:W-:Y:S01]  /*24d0*/  F2FP.BF16.F32.PACK_AB R98, RZ, R98 ;  /* 0x00000062ff62723e */ /* 0x000fe200000010ff */
[-C--:B------:R-:W-:Y:S01]  /*24e0*/  @P2 FMUL R104, R104, R3.reuse ;  /* 0x0000000368682220 */ /* 0x080fe20000400000 */
[----:B------:R-:W-:Y:S01]  /*24f0*/  SHF.L.U64.HI R121, R88, 0x10, RZ ;  /* 0x0000001058797819 */ /* 0x000fe200000102ff */
[----:B------:R-:W-:Y:S01]  /*2500*/  @P2 FMUL R118, R118, R3 ;  /* 0x0000000376762220 */ /* 0x000fe20000400000 */
[----:B------:R-:W-:Y:S01]  /*2510*/  F2FP.BF16.F32.PACK_AB R92, RZ, R108 ;  /* 0x0000006cff5c723e */ /* 0x000fe200000010ff */
[----:B------:R-:W-:Y:S01]  /*2520*/  FFMA R137, R136, R137, R11 ;  /* 0x0000008988897223 */ /* 0x000fe2000000000b */
[----:B-1----:R-:W-:Y:S01]  /*2530*/  LOP3.LUT R96, R91, R96, RZ, 0xfc, !PT ;  /* 0x000000605b607212 */ /* 0x002fe200078efcff */
[----:B------:R-:W1:Y:S01]  /*2540*/  F2F.BF16.F32 R116, R116 ;  /* 0x0000007400747304 */ /* 0x000e620000202000 */
[----:B------:R-:W-:Y:S01]  /*2550*/  @P0 FMNMX R126, R126, |R120|, !PT ;  /* 0x400000787e7e0209 */ /* 0x000fe20007800000 */
[-C--:B------:R-:W-:Y:S01]  /*2560*/  @P2 FMUL R120, R120, R3.reuse ;  /* 0x0000000378782220 */ /* 0x080fe20000400000 */
[----:B------:R-:W-:Y:S01]  /*2570*/  PRMT R91, R98, 0x7610, R91 ;  /* 0x00007610625b7816 */ /* 0x000fe2000000005b */
[----:B------:R-:W-:Y:S01]  /*2580*/  @P2 FMUL R111, R111, R3 ;  /* 0x000000036f6f2220 */ /* 0x000fe20000400000 */
[----:B0-----:R-:W-:Y:S01]  /*2590*/  LOP3.LUT R121, R121, R94, RZ, 0xfc, !PT ;  /* 0x0000005e79797212 */ /* 0x001fe200078efcff */
[----:B------:R-:W-:Y:S01]  /*25a0*/  FMUL R157, R2, R157 ;  /* 0x0000009d029d7220 */ /* 0x000fe20000400000 */
[----:B--2---:R-:W-:Y:S01]  /*25b0*/  SHF.L.U32 R95, R95, 0x10, RZ ;  /* 0x000000105f5f7819 */ /* 0x004fe200000006ff */
[----:B------:R-:W0:Y:S01]  /*25c0*/  F2F.BF16.F32 R109, R109 ;  /* 0x0000006d006d7304 */ /* 0x000e220000202000 */
[----:B------:R-:W-:Y:S01]  /*25d0*/  FSEL R105, R50, R105, !P1 ;  /* 0x0000006932697208 */ /* 0x000fe20004800000 */
[-C--:B------:R-:W-:Y:S01]  /*25e0*/  @P2 FMUL R103, R103, R3.reuse ;  /* 0x0000000367672220 */ /* 0x080fe20000400000 */
[----:B------:R-:W-:Y:S01]  /*25f0*/  LOP3.LUT R94, R92, 0xffff, RZ, 0xc0, !PT ;  /* 0x0000ffff5c5e7812 */ /* 0x000fe200078ec0ff */
[----:B------:R-:W-:Y:S01]  /*2600*/  @P2 FMUL R106, R106, R3 ;  /* 0x000000036a6a2220 */ /* 0x000fe20000400000 */
[----:B------:R-:W-:Y:S01]  /*2610*/  @P0 FMNMX R126, R126, |R115|, !PT ;  /* 0x400000737e7e0209 */ /* 0x000fe20007800000 */
[----:B------:R-:W-:Y:S01]  /*2620*/  FFMA R122, R155, R105, R10 ;  /* 0x000000699b7a7223 */ /* 0x000fe2000000000a */
[----:B------:R-:W-:Y:S01]  /*2630*/  LOP3.LUT R93, R91, 0xffff, RZ, 0xc0, !PT ;  /* 0x0000ffff5b5d7812 */ /* 0x000fe200078ec0ff */
[----:B------:R-:W-:Y:S01]  /*2640*/  FADD R105, R44, 1 ;  /* 0x3f8000002c697421 */ /* 0x000fe20000000000 */
[----:B------:R-:W-:Y:S01]  /*2650*/  LOP3.LUT R91, R96, R95, RZ, 0xfc, !PT ;  /* 0x0000005f605b7212 */ /* 0x000fe200078efcff */
[----:B------:R-:W2:Y:S01]  /*2660*/  F2F.BF16.F32 R104, R104 ;  /* 0x0000006800687304 */ /* 0x000ea20000202000 */
[----:B------:R-:W-:Y:S01]  /*2670*/  SHF.L.U64.HI R95, R94, 0x10, RZ ;  /* 0x000000105e5f7819 */ /* 0x000fe200000102ff */
[----:B------:R-:W-:Y:S01]  /*2680*/  @P2 FMUL R110, R110, R3 ;  /* 0x000000036e6e2220 */ /* 0x000fe20000400000 */
[----:B------:R-:W-:Y:S01]  /*2690*/  FSEL R117, R45, R138, !P1 ;  /* 0x0000008a2d757208 */ /* 0x000fe20004800000 */
[----:B------:R-:W-:Y:S01]  /*26a0*/  FMUL R138, R2, R159 ;  /* 0x0000009f028a7220 */ /* 0x000fe20000400000 */
[----:B------:R-:W-:Y:S01]  /*26b0*/  F2FP.BF16.F32.PACK_AB R99, RZ, R99 ;  /* 0x00000063ff63723e */ /* 0x000fe200000010ff */
[----:B------:R-:W-:Y:S01]  /*26c0*/  FADD R123, R123, -R0 ;  /* 0x800000007b7b7221 */ /* 0x000fe20000000000 */
[----:B------:R-:W-:Y:S01]  /*26d0*/  @P0 FMNMX R126, R126, |R107|, !PT ;  /* 0x4000006b7e7e0209 */ /* 0x000fe20007800000 */
[----:B------:R-:W-:Y:S01]  /*26e0*/  FFMA R136, R138, R117, R5 ;  /* 0x000000758a887223 */ /* 0x000fe20000000005 */
[----:B------:R-:W-:Y:S01]  /*26f0*/  F2FP.BF16.F32.PACK_AB R96, RZ, R97 ;  /* 0x00000061ff60723e */ /* 0x000fe200000010ff */
[----:B------:R-:W-:Y:S01]  /*2700*/  FADD R138, R47, 1 ;  /* 0x3f8000002f8a7421 */ /* 0x000fe20000000000 */
[----:B---3--:R-:W-:Y:S01]  /*2710*/  LOP3.LUT R97, R95, R112, RZ, 0xfc, !PT ;  /* 0x000000705f617212 */ /* 0x008fe200078efcff */
[----:B------:R-:W3:Y:S01]  /*2720*/  F2F.BF16.F32 R120, R120 ;  /* 0x0000007800787304 */ /* 0x000ee20000202000 */
[----:B------:R-:W-:Y:S01]  /*2730*/  PRMT R95, R99, 0x7610, R95 ;  /* 0x00007610635f7816 */ /* 0x000fe2000000005f */
[----:B------:R-:W-:Y:S01]  /*2740*/  @P2 FMUL R89, R89, R3 ;  /* 0x0000000359592220 */ /* 0x000fe20000400000 */
[----:B------:R-:W-:Y:S01]  /*2750*/  @P0 FMNMX R126, R126, |R113|, !PT ;  /* 0x400000717e7e0209 */ /* 0x000fe20007800000 */
[-C--:B------:R-:W-:Y:S01]  /*2760*/  @P2 FMUL R101, R101, R3.reuse ;  /* 0x0000000365652220 */ /* 0x080fe20000400000 */
[----:B------:R-:W-:Y:S01]  /*2770*/  PRMT R92, R96, 0x5410, R93 ;  /* 0x00005410605c7816 */ /* 0x000fe2000000005d */
[----:B------:R-:W-:Y:S01]  /*2780*/  @P2 FMUL R115, R115, R3 ;  /* 0x0000000373732220 */ /* 0x000fe20000400000 */
[----:B----4-:R-:W-:Y:S01]  /*2790*/  SHF.L.U32 R114, R114, 0x10, RZ ;  /* 0x0000001072727819 */ /* 0x010fe200000006ff */
[----:B------:R-:W4:Y:S01]  /*27a0*/  F2F.BF16.F32 R103, R103 ;  /* 0x0000006700677304 */ /* 0x000f220000202000 */
[----:B------:R-:W-:Y:S01]  /*27b0*/  FSEL R105, R44, R105, !P1 ;  /* 0x000000692c697208 */ /* 0x000fe20004800000 */
[-C--:B------:R-:W-:Y:S01]  /*27c0*/  @P2 FMUL R113, R113, R3.reuse ;  /* 0x0000000371712220 */ /* 0x080fe20000400000 */
[----:B------:R-:W-:Y:S01]  /*27d0*/  F2FP.BF16.F32.PACK_AB R96, RZ, R118 ;  /* 0x00000076ff60723e */ /* 0x000fe200000010ff */
[----:B------:R-:W-:Y:S01]  /*27e0*/  @P2 FMUL R107, R107, R3 ;  /* 0x000000036b6b2220 */ /* 0x000fe20000400000 */
[----:B------:R-:W-:Y:S01]  /*27f0*/  PRMT R94, R95, 0x5410, R94 ;  /* 0x000054105f5e7816 */ /* 0x000fe2000000005e */
[----:B------:R-:W-:Y:S01]  /*2800*/  FFMA R105, R157, R105, R4 ;  /* 0x000000699d697223 */ /* 0x000fe20000000004 */
[----:B------:R-:W-:Y:S01]  /*2810*/  @P0 FMNMX R126, R126, |R122|, !PT ;  /* 0x4000007a7e7e0209 */ /* 0x000fe20007800000 */
[----:B------:R-:W4:Y:S01]  /*2820*/  F2F.BF16.F32 R106, R106 ;  /* 0x0000006a006a7304 */ /* 0x000f220000202000 */
[----:B------:R-:W-:Y:S01]  /*2830*/  LOP3.LUT R95, R97, R114, RZ, 0xfc, !PT ;  /* 0x00000072615f7212 */ /* 0x000fe200078efcff */
[----:B------:R-:W-:Y:S01]  /*2840*/  @P2 FMUL R122, R122, R3 ;  /* 0x000000037a7a2220 */ /* 0x000fe20000400000 */
[----:B------:R-:W-:-:S02]  /*2850*/  LOP3.LUT R97, R96, 0xffff, RZ, 0xc0, !PT ;  /* 0x0000ffff60617812 */ /* 0x000fc400078ec0ff */
[----:B------:R-:W-:Y:S01]  /*2860*/  FSEL R117, R47, R138, !P1 ;  /* 0x0000008a2f757208 */ /* 0x000fe20004800000 */
[----:B------:R-:W-:Y:S01]  /*2870*/  FMUL R138, R2, R123 ;  /* 0x0000007b028a7220 */ /* 0x000fe20000400000 */
[----:B------:R-:W-:Y:S01]  /*2880*/  F2FP.BF16.F32.PACK_AB R96, RZ, R111 ;  /* 0x0000006fff60723e */ /* 0x000fe200000010ff */
[----:B------:R-:W-:Y:S01]  /*2890*/  F2F.BF16.F32 R115, R115 ;  /* 0x0000007300737304 */ /* 0x000fe20000202000 */
[----:B------:R-:W-:Y:S01]  /*28a0*/  @P0 FMNMX R126, R126, |R137|, !PT ;  /* 0x400000897e7e0209 */ /* 0x000fe20007800000 */
[----:B------:R-:W-:Y:S01]  /*28b0*/  FFMA R117, R138, R117, R7 ;  /* 0x000000758a757223 */ /* 0x000fe20000000007 */
[----:B------:R-:W-:Y:S01]  /*28c0*/  LOP3.LUT P1, RZ, R129, 0x1f, R124, 0xf8, !PT ;  /* 0x0000001f81ff7812 */ /* 0x000fe2000782f87c */
[----:B------:R-:W-:Y:S01]  /*28d0*/  @P2 FMUL R137, R137, R3 ;  /* 0x0000000389892220 */ /* 0x000fe20000400000 */
[----:B------:R-:W-:Y:S02]  /*28e0*/  SHF.L.U64.HI R99, R97, 0x10, RZ ;  /* 0x0000001061637819 */ /* 0x000fe400000102ff */
[----:B------:R-:W-:Y:S01]  /*28f0*/  LOP3.LUT R98, R96, 0xffff, RZ, 0xc0, !PT ;  /* 0x0000ffff60627812 */ /* 0x000fe200078ec0ff */
[----:B------:R-:W-:Y:S01]  /*2900*/  F2F.BF16.F32 R122, R122 ;  /* 0x0000007a007a7304 */ /* 0x000fe20000202000 */
[----:B------:R-:W-:Y:S01]  /*2910*/  @P0 FMNMX R126, R126, |R105|, !PT ;  /* 0x400000697e7e0209 */ /* 0x000fe20007800000 */
[----:B------:R-:W-:Y:S01]  /*2920*/  @P2 FMUL R105, R105, R3 ;  /* 0x0000000369692220 */ /* 0x000fe20000400000 */
[----:B-1----:R-:W-:-:S02]  /*2930*/  LOP3.LUT R116, R99, R116, RZ, 0xfc, !PT ;  /* 0x0000007463747212 */ /* 0x002fc400078efcff */
[----:B------:R-:W-:Y:S02]  /*2940*/  SHF.L.U64.HI R99, R98, 0x10, RZ ;  /* 0x0000001062637819 */ /* 0x000fe400000102ff */
[----:B------:R-:W-:Y:S01]  /*2950*/  F2FP.BF16.F32.PACK_AB R110, RZ, R110 ;  /* 0x0000006eff6e723e */ /* 0x000fe200000010ff */
[----:B------:R-:W-:Y:S01]  /*2960*/  F2F.BF16.F32 R137, R137 ;  /* 0x0000008900897304 */ /* 0x000fe20000202000 */
[----:B------:R-:W-:Y:S02]  /*2970*/  F2FP.BF16.F32.PACK_AB R89, RZ, R89 ;  /* 0x00000059ff59723e */ /* 0x000fe400000010ff */
[----:B------:R-:W-:Y:S02]  /*2980*/  F2FP.BF16.F32.PACK_AB R100, RZ, R101 ;  /* 0x00000065ff64723e */ /* 0x000fe400000010ff */
[----:B0-----:R-:W-:Y:S02]  /*2990*/  SHF.L.U32 R109, R109, 0x10, RZ ;  /* 0x000000106d6d7819 */ /* 0x001fe400000006ff */
[----:B------:R-:W-:Y:S01]  /*29a0*/  @P0 FMNMX R126, R126, |R136|, !PT ;  /* 0x400000887e7e0209 */ /* 0x000fe20007800000 */
[----:B------:R-:W-:Y:S01]  /*29b0*/  @P2 FMUL R136, R136, R3 ;  /* 0x0000000388882220 */ /* 0x000fe20000400000 */
[----:B--2---:R-:W-:-:S02]  /*29c0*/  SHF.L.U32 R104, R104, 0x10, RZ ;  /* 0x0000001068687819 */ /* 0x004fc400000006ff */
[----:B---3--:R-:W-:Y:S02]  /*29d0*/  LOP3.LUT R120, R99, R120, RZ, 0xfc, !PT ;  /* 0x0000007863787212 */ /* 0x008fe400078efcff */
[----:B------:R-:W-:Y:S02]  /*29e0*/  PRMT R88, R89, 0x5410, R88 ;  /* 0x0000541059587816 */ /* 0x000fe40000000058 */
[----:B------:R-:W-:Y:S02]  /*29f0*/  PRMT R96, R100, 0x5410, R97 ;  /* 0x0000541064607816 */ /* 0x000fe40000000061 */
[----:B------:R-:W-:Y:S02]  /*2a00*/  PRMT R99, R110, 0x7610, R99 ;  /* 0x000076106e637816 */ /* 0x000fe40000000063 */
[----:B------:R-:W-:Y:S01]  /*2a10*/  @P0 FMNMX R126, R126, |R119|, !PT ;  /* 0x400000777e7e0209 */ /* 0x000fe20007800000 */
[----:B------:R-:W0:Y:S01]  /*2a20*/  @!P1 LDC.64 R110, c[0x0][0x228] ;  /* 0x00008a00ff6e9b82 */ /* 0x000e220000000a00 */
[----:B------:R-:W-:Y:S01]  /*2a30*/  LOP3.LUT R89, R121, R104, RZ, 0xfc, !PT ;  /* 0x0000006879597212 */ /* 0x000fe200078efcff */
[----:B------:R-:W-:Y:S01]  /*2a40*/  @P2 FMUL R119, R119, R3 ;  /* 0x0000000377772220 */ /* 0x000fe20000400000 */
[----:B------:R-:W-:-:S02]  /*2a50*/  LOP3.LUT R97, R116, R109, RZ, 0xfc, !PT ;  /* 0x0000006d74617212 */ /* 0x000fc400078efcff */
[----:B------:R-:W-:Y:S02]  /*2a60*/  SHF.L.U64.HI R121, R93, 0x10, RZ ;  /* 0x000000105d797819 */ /* 0x000fe400000102ff */
[----:B------:R-:W-:Y:S01]  /*2a70*/  @P0 FMNMX R126, R126, |R117|, !PT ;  /* 0x400000757e7e0209 */ /* 0x000fe20007800000 */
[----:B------:R-:W1:Y:S01]  /*2a80*/  @!P1 LDC.64 R108, c[0x0][0x230] ;  /* 0x00008c00ff6c9b82 */ /* 0x000e620000000a00 */
[----:B----4-:R-:W-:Y:S01]  /*2a90*/  SHF.L.U32 R103, R103, 0x10, RZ ;  /* 0x0000001067677819 */ /* 0x010fe200000006ff */
[----:B------:R-:W-:Y:S01]  /*2aa0*/  @P2 FMUL R117, R117, R3 ;  /* 0x0000000375752220 */ /* 0x000fe20000400000 */
[----:B------:R-:W-:Y:S01]  /*2ab0*/  LOP3.LUT R106, R121, R106, RZ, 0xfc, !PT ;  /* 0x0000006a796a7212 */ /* 0x000fe200078efcff */
[----:B------:R-:W2:Y:S01]  /*2ac0*/  F2F.BF16.F32 R119, R119 ;  /* 0x0000007700777304 */ /* 0x000ea20000202000 */
[----:B------:R-:W-:Y:S02]  /*2ad0*/  F2FP.BF16.F32.PACK_AB R100, RZ, R113 ;  /* 0x00000071ff64723e */ /* 0x000fe400000010ff */
[----:B------:R-:W-:-:S02]  /*2ae0*/  LOP3.LUT R93, R106, R103, RZ, 0xfc, !PT ;  /* 0x000000676a5d7212 */ /* 0x000fc400078efcff */
[----:B------:R-:W3:Y:S01]  /*2af0*/  LDC.64 R102, c[0x0][0x258] ;  /* 0x00009600ff667b82 */ /* 0x000ee20000000a00 */
[----:B------:R-:W-:Y:S02]  /*2b00*/  F2FP.BF16.F32.PACK_AB R101, RZ, R136 ;  /* 0x00000088ff65723e */ /* 0x000fe400000010ff */
[----:B------:R-:W4:Y:S01]  /*2b10*/  F2F.BF16.F32 R117, R117 ;  /* 0x0000007500757304 */ /* 0x000f220000202000 */
[----:B------:R-:W-:Y:S02]  /*2b20*/  LOP3.LUT R100, R100, 0xffff, RZ, 0xc0, !PT ;  /* 0x0000ffff64647812 */ /* 0x000fe400078ec0ff */
[----:B------:R-:W-:Y:S01]  /*2b30*/  F2FP.BF16.F32.PACK_AB R107, RZ, R107 ;  /* 0x0000006bff6b723e */ /* 0x000fe200000010ff */
[----:B0-----:R-:W-:Y:S01]  /*2b40*/  @!P1 IMAD.WIDE R110, R130, 0x4, R110 ;  /* 0x00000004826e9825 */ /* 0x001fe200078e026e */
[----:B------:R-:W-:Y:S02]  /*2b50*/  LOP3.LUT R104, R101, 0xffff, RZ, 0xc0, !PT ;  /* 0x0000ffff65687812 */ /* 0x000fe400078ec0ff */
[----:B------:R-:W-:-:S02]  /*2b60*/  SHF.L.U64.HI R113, R100, 0x10, RZ ;  /* 0x0000001064717819 */ /* 0x000fc400000102ff */
[----:B------:R-:W-:Y:S01]  /*2b70*/  PRMT R100, R107, 0x5410, R100 ;  /* 0x000054106b647816 */ /* 0x000fe20000000064 */
[----:B------:R-:W-:Y:S01]  /*2b80*/  @!P1 STG.E desc[UR4][R110.64], R0 ;  /* 0x000000006e009986 */ /* 0x000fe2000c101904 */
[----:B------:R-:W-:Y:S01]  /*2b90*/  SHF.L.U64.HI R106, R104, 0x10, RZ ;  /* 0x00000010686a7819 */ /* 0x000fe200000102ff */
[----:B-1----:R-:W-:Y:S01]  /*2ba0*/  @!P1 IMAD.WIDE R108, R130, 0x4, R108 ;  /* 0x00000004826c9825 */ /* 0x002fe200078e026c */
[----:B------:R-:W-:Y:S02]  /*2bb0*/  LOP3.LUT R107, R124, 0x7f, RZ, 0xc0, !PT ;  /* 0x0000007f7c6b7812 */ /* 0x000fe400078ec0ff */
[----:B--2---:R-:W-:Y:S02]  /*2bc0*/  LOP3.LUT R106, R106, R119, RZ, 0xfc, !PT ;  /* 0x000000776a6a7212 */ /* 0x004fe400078efcff */
[----:B------:R-:W-:Y:S01]  /*2bd0*/  F2FP.BF16.F32.PACK_AB R105, RZ, R105 ;  /* 0x00000069ff69723e */ /* 0x000fe200000010ff */
[----:B------:R-:W-:Y:S01]  /*2be0*/  IMAD R119, R130, 0x500, R107 ;  /* 0x0000050082777824 */ /* 0x000fe200078e026b */
[----:B------:R-:W-:Y:S01]  /*2bf0*/  SHF.L.U32 R115, R115, 0x10, RZ ;  /* 0x0000001073737819 */ /* 0x000fe200000006ff */
[----:B------:R0:W-:Y:S01]  /*2c00*/  @!P1 STG.E desc[UR4][R108.64], R2 ;  /* 0x000000026c009986 */ /* 0x0001e2000c101904 */
[----:B----4-:R-:W-:-:S02]  /*2c10*/  SHF.L.U32 R117, R117, 0x10, RZ ;  /* 0x0000001075757819 */ /* 0x010fc400000006ff */
[----:B------:R-:W-:Y:S02]  /*2c20*/  LEA R116, P0, R133, UR10, 0x3 ;  /* 0x0000000a85747c11 */ /* 0x000fe4000f8018ff */
[----:B------:R-:W-:Y:S02]  /*2c30*/  PRMT R98, R99, 0x5410, R98 ;  /* 0x0000541063627816 */ /* 0x000fe40000000062 */
[----:B------:R-:W-:Y:S02]  /*2c40*/  LOP3.LUT R122, R113, R122, RZ, 0xfc, !PT ;  /* 0x0000007a717a7212 */ /* 0x000fe400078efcff */
[----:B------:R-:W-:Y:S02]  /*2c50*/  PRMT R104, R105, 0x5410, R104 ;  /* 0x0000541069687816 */ /* 0x000fe40000000068 */
[----:B------:R-:W-:Y:S02]  /*2c60*/  LOP3.LUT R99, R120, R115, RZ, 0xfc, !PT ;  /* 0x0000007378637212 */ /* 0x000fe400078efcff */
[----:B------:R-:W-:Y:S01]  /*2c70*/  LOP3.LUT R105, R106, R117, RZ, 0xfc, !PT ;  /* 0x000000756a697212 */ /* 0x000fe200078efcff */
[C---:B---3--:R-:W-:Y:S01]  /*2c80*/  IMAD.WIDE.U32 R106, R119.reuse, 0x8, R102 ;  /* 0x00000008776a7825 */ /* 0x048fe200078e0066 */
[----:B------:R-:W-:-:S02]  /*2c90*/  IADD3 R113, R119, 0x180, RZ ;  /* 0x0000018077717810 */ /* 0x000fc40007ffe0ff */
[----:B------:R-:W-:Y:S02]  /*2ca0*/  IADD3 R115, R119, 0x300, RZ ;  /* 0x0000030077737810 */ /* 0x000fe40007ffe0ff */
[----:B------:R-:W-:Y:S01]  /*2cb0*/  LEA.HI.X R117, R133, UR11, RZ, 0x3, P0 ;  /* 0x0000000b85757c11 */ /* 0x000fe200080f1cff */
[--C-:B------:R-:W-:Y:S01]  /*2cc0*/  IMAD.WIDE.U32 R112, R113, 0x8, R102.reuse ;  /* 0x0000000871707825 */ /* 0x100fe200078e0066 */
[C---:B0-----:R-:W-:Y:S01]  /*2cd0*/  LEA R108, P0, R134.reuse, UR10, 0x3 ;  /* 0x0000000a866c7c11 */ /* 0x041fe2000f8018ff */
[----:B------:R0:W-:Y:S01]  /*2ce0*/  STG.E.64 desc[UR4][R106.64], R84 ;  /* 0x000000546a007986 */ /* 0x0001e2000c101b04 */
[----:B------:R-:W-:Y:S01]  /*2cf0*/  LEA R114, P1, R135, UR10, 0x3 ;  /* 0x0000000a87727c11 */ /* 0x000fe2000f8218ff */
[----:B------:R-:W-:Y:S01]  /*2d00*/  IMAD.WIDE.U32 R102, R115, 0x8, R102 ;  /* 0x0000000873667825 */ /* 0x000fe200078e0066 */
[----:B------:R-:W-:Y:S02]  /*2d10*/  LEA.HI.X R109, R134, UR11, RZ, 0x3, P0 ;  /* 0x0000000b866d7c11 */ /* 0x000fe400080f1cff */
[----:B------:R-:W-:-:S02]  /*2d20*/  LEA.HI.X R115, R135, UR11, RZ, 0x3, P1 ;  /* 0x0000000b87737c11 */ /* 0x000fc400088f1cff */
[C---:B------:R-:W-:Y:S02]  /*2d30*/  LEA R118, P0, R132.reuse, UR10, 0x3 ;  /* 0x0000000a84767c11 */ /* 0x040fe4000f8018ff */
[----:B------:R-:W-:Y:S01]  /*2d40*/  LEA R110, P1, R131, UR10, 0x3 ;  /* 0x0000000a836e7c11 */ /* 0x000fe2000f8218ff */
[----:B------:R1:W-:Y:S01]  /*2d50*/  STG.E.64 desc[UR4][R114.64], R86 ;  /* 0x0000005672007986 */ /* 0x0003e2000c101b04 */
[C---:B------:R-:W-:Y:S02]  /*2d60*/  IADD3 R0, R119.reuse, 0x400, RZ ;  /* 0x0000040077007810 */ /* 0x040fe40007ffe0ff */
[----:B------:R-:W-:Y:S01]  /*2d70*/  IADD3 R2, R119, 0x480, RZ ;  /* 0x0000048077027810 */ /* 0x000fe20007ffe0ff */
[----:B------:R2:W-:Y:S01]  /*2d80*/  STG.E.64 desc[UR4][R116.64], R88 ;  /* 0x0000005874007986 */ /* 0x0005e2000c101b04 */
[----:B------:R-:W-:Y:S02]  /*2d90*/  LEA.HI.X R119, R132, UR11, RZ, 0x3, P0 ;  /* 0x0000000b84777c11 */ /* 0x000fe400080f1cff */
[----:B------:R-:W-:Y:S01]  /*2da0*/  SHF.L.U32 R137, R137, 0x10, RZ ;  /* 0x0000001089897819 */ /* 0x000fe200000006ff */
[----:B------:R2:W-:Y:S01]  /*2db0*/  STG.E.64 desc[UR4][R112.64], R90 ;  /* 0x0000005a70007986 */ /* 0x0005e2000c101b04 */
[----:B------:R-:W-:-:S02]  /*2dc0*/  LEA.HI.X R111, R131, UR11, RZ, 0x3, P1 ;  /* 0x0000000b836f7c11 */ /* 0x000fc400088f1cff */
[----:B0-----:R-:W-:Y:S02]  /*2dd0*/  LEA R84, P0, R0, UR10, 0x3 ;  /* 0x0000000a00547c11 */ /* 0x001fe4000f8018ff */
[----:B------:R-:W-:Y:S01]  /*2de0*/  LOP3.LUT R101, R122, R137, RZ, 0xfc, !PT ;  /* 0x000000897a657212 */ /* 0x000fe200078efcff */
[----:B------:R2:W-:Y:S01]  /*2df0*/  STG.E.64 desc[UR4][R110.64], R92 ;  /* 0x0000005c6e007986 */ /* 0x0005e2000c101b04 */
[----:B-1----:R-:W-:Y:S02]  /*2e00*/  LEA R86, P1, R2, UR10, 0x3 ;  /* 0x0000000a02567c11 */ /* 0x002fe4000f8218ff */
[----:B------:R-:W-:Y:S01]  /*2e10*/  LEA.HI.X R85, R0, UR11, RZ, 0x3, P0 ;  /* 0x0000000b00557c11 */ /* 0x000fe200080f1cff */
[----:B------:R2:W-:Y:S01]  /*2e20*/  STG.E.64 desc[UR4][R108.64], R94 ;  /* 0x0000005e6c007986 */ /* 0x0005e2000c101b04 */
[----:B------:R-:W-:Y:S02]  /*2e30*/  LEA.HI.X R87, R2, UR11, RZ, 0x3, P1 ;  /* 0x0000000b02577c11 */ /* 0x000fe400088f1cff */
[----:B------:R-:W-:Y:S01]  /*2e40*/  IADD3 R130, R130, UR6, RZ ;  /* 0x0000000682827c10 */ /* 0x000fe2000fffe0ff */
[----:B------:R2:W-:Y:S01]  /*2e50*/  STG.E.64 desc[UR4][R102.64], R96 ;  /* 0x0000006066007986 */ /* 0x0005e2000c101b04 */
[----:B------:R-:W-:-:S02]  /*2e60*/  LOP3.LUT P1, RZ, R125, 0xff, RZ, 0xc0, !PT ;  /* 0x000000ff7dff7812 */ /* 0x000fc4000782c0ff */
[----:B------:R-:W-:Y:S01]  /*2e70*/  ISETP.GE.AND P0, PT, R130, UR14, PT ;  /* 0x0000000e82007c0c */ /* 0x000fe2000bf06270 */
[----:B------:R2:W-:Y:S01]  /*2e80*/  STG.E.64 desc[UR4][R118.64], R98 ;  /* 0x0000006276007986 */ /* 0x0005e2000c101b04 */
[----:B------:R-:W-:-:S03]  /*2e90*/  SEL R125, RZ, 0x1, P1 ;  /* 0x00000001ff7d7807 */ /* 0x000fc60000800000 */
[----:B------:R2:W-:Y:S04]  /*2ea0*/  STG.E.64 desc[UR4][R84.64], R100 ;  /* 0x0000006454007986 */ /* 0x0005e8000c101b04 */
[----:B------:R2:W-:Y:S04]  /*2eb0*/  STG.E.64 desc[UR4][R86.64], R104 ;  /* 0x0000006856007986 */ /* 0x0005e8000c101b04 */
[----:B------:R-:W-:Y:S05]  /*2ec0*/  @!P0 BRA `(.L_x_9215) ;  /* 0xffffffd400208947 */ /* 0x000fea000383ffff */
.L_x_9207:
        /* <DEDUP_REMOVED lines=15> */
.L_x_9240:
        /* <DEDUP_REMOVED lines=28> */
.L_x_9243:
[----:B-1----:R-:W-:-:S07]  /*3180*/  FMNMX R7, R5, R2, !PT ;  /* 0x0000000205077209 */ /* 0x002fce0007800000 */
.L_x_9219:
[----:B------:R-:W-:Y:S05]  /*3190*/  BSYNC B0 ;  /* 0x0000000000007941 */ /* 0x000fea0003800000 */
.L_x_9218:
[----:B------:R-:W-:Y:S01]  /*31a0*/  ISETP.NE.AND P0, PT, R124, RZ, PT ;  /* 0x000000ff7c00720c */ /* 0x000fe20003f05270 */
[----:B------:R-:W-:-:S12]  /*31b0*/  BSSY B0, `(.L_x_9216) ;  /* 0x0000004000007945 */ /* 0x000fd80003800000 */
[----:B------:R-:W-:Y:S05]  /*31c0*/  @P0 BRA `(.L_x_9221) ;  /* 0x0000000000080947 */ /* 0x000fea0003800000 */
[----:B0-----:R-:W0:Y:S02]  /*31d0*/  LDC.64 R4, c[0x0][0x288] ;  /* 0x0000a200ff047b82 */ /* 0x001e240000000a00 */
[----:B0-----:R1:W-:Y:S02]  /*31e0*/  REDG.E.MAX.S32.STRONG.GPU desc[UR4][R4.64], R7 ;  /* 0x000000070400798e */ /* 0x0013e4000d10e384 */
.L_x_9221:
[----:B------:R-:W-:Y:S05]  /*31f0*/  BSYNC B0 ;  /* 0x0000000000007941 */ /* 0x000fea0003800000 */
.L_x_9216:
        /* <DEDUP_REMOVED lines=13> */
[----:B012---:R-:W-:Y:S05]  /*32d0*/  CALL.REL.NOINC `($__internal_120_$__cuda_sm20_rcp_rn_f32_slowpath) ;  /* 0x0000000c00507944 */ /* 0x007fea0003c00000 */
[----:B------:R-:W-:Y:S01]  /*32e0*/  MOV R5, R0 ;  /* 0x0000000000057202 */ /* 0x000fe20000000f00 */
[----:B------:R-:W-:Y:S06]  /*32f0*/  BRA `(.L_x_9223) ;  /* 0x0000000000107947 */ /* 0x000fec0003800000 */
.L_x_9222:
[----:B------:R-:W3:Y:S02]  /*3300*/  MUFU.RCP R0, R3 ;  /* 0x0000000300007308 */ /* 0x000ee40000001000 */
[----:B---3--:R-:W-:-:S04]  /*3310*/  FFMA R2, R0, R3, -1 ;  /* 0xbf80000000027423 */ /* 0x008fc80000000003 */
[----:B01----:R-:W-:-:S04]  /*3320*/  FADD.FTZ R5, -R2, -RZ ;  /* 0x800000ff02057221 */ /* 0x003fc80000010100 */
[----:B------:R-:W-:-:S07]  /*3330*/  FFMA R5, R0, R5, R0 ;  /* 0x0000000500057223 */ /* 0x000fce0000000000 */
.L_x_9223:
[----:B------:R-:W0:Y:S02]  /*3340*/  LDC.64 R2, c[0x0][0x280] ;  /* 0x0000a000ff027b82 */ /* 0x000e240000000a00 */
[----:B0-----:R-:W-:Y:S01]  /*3350*/  STG.E desc[UR4][R2.64], R5 ;  /* 0x0000000502007986 */ /* 0x001fe2000c101904 */
[----:B------:R-:W-:Y:S05]  /*3360*/  EXIT ;  /* 0x000000000000794d */ /* 0x000fea0003800000 */
.L_x_9208:
[----:B------:R-:W-:Y:S01]  /*3370*/  HFMA2.MMA R144, -RZ, RZ, 0, 5.9604644775390625e-08 ;  /* 0x00000001ff907435 */ /* 0x000fe200000001ff */
[----:B------:R-:W-:Y:S02]  /*3380*/  MOV R143, R0 ;  /* 0x00000000008f7202 */ /* 0x000fe40000000f00 */
[----:B------:R-:W-:Y:S02]  /*3390*/  MOV R145, 0x1f ;  /* 0x0000001f00917802 */ /* 0x000fe40000000f00 */
[----:B------:R-:W-:-:S07]  /*33a0*/  MOV R142, 0xffffffff ;  /* 0xffffffff008e7802 */ /* 0x000fce0000000f00 */
[----:B-----5:R-:W-:Y:S05]  /*33b0*/  WARPSYNC.COLLECTIVE R142, `(.L_x_9224) ;  /* 0x000000008e087348 */ /* 0x020fea0003c00000 */
[----:B------:R0:W1:Y:S02]  /*33c0*/  SHFL.BFLY P1, R141, R143, R144, R145 ;  /* 0x0c0000908f8d7389 */ /* 0x0000640000020091 */
[----:B01---5:R-:W-:Y:S01]  /*33d0*/  ENDCOLLECTIVE ;  /* 0x000000000000791b */ /* 0x023fe20003800000 */
.L_x_9224:
[----:B------:R-:W-:Y:S01]  /*33e0*/  HFMA2.MMA R144, -RZ, RZ, 0, 1.1920928955078125e-07 ;  /* 0x00000002ff907435 */ /* 0x000fe200000001ff */
[----:B------:R-:W-:-:S05]  /*33f0*/  MOV R137, R141 ;  /* 0x0000008d00897202 */ /* 0x000fca0000000f00 */
[----:B------:R-:W-:-:S05]  /*3400*/  FADD R137, R0, R137 ;  /* 0x0000008900897221 */ /* 0x000fca0000000000 */
[----:B------:R-:W-:-:S07]  /*3410*/  MOV R143, R137 ;  /* 0x00000089008f7202 */ /* 0x000fce0000000f00 */
[----:B------:R-:W-:Y:S05]  /*3420*/  WARPSYNC.COLLECTIVE R142, `(.L_x_9225) ;  /* 0x000000008e087348 */ /* 0x000fea0003c00000 */
[----:B------:R0:W1:Y:S02]  /*3430*/  SHFL.BFLY P1, R141, R143, R144, R145 ;  /* 0x0c0000908f8d7389 */ /* 0x0000640000020091 */
[----:B01----:R-:W-:Y:S01]  /*3440*/  ENDCOLLECTIVE ;  /* 0x000000000000791b */ /* 0x003fe20003800000 */
.L_x_9225:
[----:B------:R-:W-:Y:S01]  /*3450*/  HFMA2.MMA R144, -RZ, RZ, 0, 2.384185791015625e-07 ;  /* 0x00000004ff907435 */ /* 0x000fe200000001ff */
[----:B------:R-:W-:-:S05]  /*3460*/  MOV R136, R141 ;  /* 0x0000008d00887202 */ /* 0x000fca0000000f00 */
[----:B------:R-:W-:-:S05]  /*3470*/  FADD R136, R137, R136 ;  /* 0x0000008889887221 */ /* 0x000fca0000000000 */
[----:B------:R-:W-:-:S07]  /*3480*/  MOV R143, R136 ;  /* 0x00000088008f7202 */ /* 0x000fce0000000f00 */
[----:B------:R-:W-:Y:S05]  /*3490*/  WARPSYNC.COLLECTIVE R142, `(.L_x_9226) ;  /* 0x000000008e087348 */ /* 0x000fea0003c00000 */
[----:B------:R0:W1:Y:S02]  /*34a0*/  SHFL.BFLY P1, R141, R143, R144, R145 ;  /* 0x0c0000908f8d7389 */ /* 0x0000640000020091 */
[----:B01----:R-:W-:Y:S01]  /*34b0*/  ENDCOLLECTIVE ;  /* 0x000000000000791b */ /* 0x003fe20003800000 */
.L_x_9226:
[----:B------:R-:W-:Y:S01]  /*34c0*/  HFMA2.MMA R144, -RZ, RZ, 0, 4.76837158203125e-07 ;  /* 0x00000008ff907435 */ /* 0x000fe200000001ff */
[----:B------:R-:W-:-:S05]  /*34d0*/  MOV R139, R141 ;  /* 0x0000008d008b7202 */ /* 0x000fca0000000f00 */
[----:B------:R-:W-:-:S05]  /*34e0*/  FADD R139, R136, R139 ;  /* 0x0000008b888b7221 */ /* 0x000fca0000000000 */
[----:B------:R-:W-:-:S07]  /*34f0*/  MOV R143, R139 ;  /* 0x0000008b008f7202 */ /* 0x000fce0000000f00 */
[----:B------:R-:W-:Y:S05]  /*3500*/  WARPSYNC.COLLECTIVE R142, `(.L_x_9227) ;  /* 0x000000008e087348 */ /* 0x000fea0003c00000 */
[----:B------:R0:W1:Y:S02]  /*3510*/  SHFL.BFLY P1, R141, R143, R144, R145 ;  /* 0x0c0000908f8d7389 */ /* 0x0000640000020091 */
[----:B01----:R-:W-:Y:S01]  /*3520*/  ENDCOLLECTIVE ;  /* 0x000000000000791b */ /* 0x003fe20003800000 */
.L_x_9227:
[----:B------:R-:W-:Y:S01]  /*3530*/  HFMA2.MMA R144, -RZ, RZ, 0, 9.5367431640625e-07 ;  /* 0x00000010ff907435 */ /* 0x000fe200000001ff */
[----:B------:R-:W-:-:S05]  /*3540*/  MOV R138, R141 ;  /* 0x0000008d008a7202 */ /* 0x000fca0000000f00 */
[----:B------:R-:W-:-:S05]  /*3550*/  FADD R140, R139, R138 ;  /* 0x0000008a8b8c7221 */ /* 0x000fca0000000000 */
[----:B------:R-:W-:-:S07]  /*3560*/  MOV R143, R140 ;  /* 0x0000008c008f7202 */ /* 0x000fce0000000f00 */
[----:B------:R-:W-:Y:S05]  /*3570*/  WARPSYNC.COLLECTIVE R142, `(.L_x_9228) ;  /* 0x000000008e087348 */ /* 0x000fea0003c00000 */
[----:B------:R0:W1:Y:S02]  /*3580*/  SHFL.BFLY P1, R141, R143, R144, R145 ;  /* 0x0c0000908f8d7389 */ /* 0x0000640000020091 */
[----:B01----:R-:W-:Y:S01]  /*3590*/  ENDCOLLECTIVE ;  /* 0x000000000000791b */ /* 0x003fe20003800000 */
.L_x_9228:
[----:B------:R-:W-:Y:S01]  /*35a0*/  HFMA2.MMA R144, -RZ, RZ, 0, 5.9604644775390625e-08 ;  /* 0x00000001ff907435 */ /* 0x000fe200000001ff */
        /* <DEDUP_REMOVED lines=86> */
.L_x_9229:
[----:B------:R-:W-:Y:S01]  /*3b10*/  HFMA2.MMA R144, -RZ, RZ, 0, 1.1920928955078125e-07 ;  /* 0x00000002ff907435 */ /* 0x000fe200000001ff */
[----:B------:R-:W-:-:S05]  /*3b20*/  MOV R137, R141 ;  /* 0x0000008d00897202 */ /* 0x000fca0000000f00 */
[----:B------:R-:W-:-:S05]  /*3b30*/  FADD R137, R0, R137 ;  /* 0x0000008900897221 */ /* 0x000fca0000000000 */
[----:B------:R-:W-:-:S07]  /*3b40*/  MOV R143, R137 ;  /* 0x00000089008f7202 */ /* 0x000fce0000000f00 */
[----:B------:R-:W-:Y:S05]  /*3b50*/  WARPSYNC.COLLECTIVE R142, `(.L_x_9230) ;  /* 0x000000008e087348 */ /* 0x000fea0003c00000 */
[----:B------:R0:W1:Y:S02]  /*3b60*/  SHFL.BFLY P1, R141, R143, R144, R145 ;  /* 0x0c0000908f8d7389 */ /* 0x0000640000020091 */
[----:B01----:R-:W-:Y:S01]  /*3b70*/  ENDCOLLECTIVE ;  /* 0x000000000000791b */ /* 0x003fe20003800000 */
.L_x_9230:
[----:B------:R-:W-:Y:S01]  /*3b80*/  HFMA2.MMA R144, -RZ, RZ, 0, 2.384185791015625e-07 ;  /* 0x00000004ff907435 */ /* 0x000fe200000001ff */
[----:B------:R-:W-:-:S05]  /*3b90*/  MOV R136, R141 ;  /* 0x0000008d00887202 */ /* 0x000fca0000000f00 */
[----:B------:R-:W-:-:S05]  /*3ba0*/  FADD R136, R137, R136 ;  /* 0x0000008889887221 */ /* 0x000fca0000000000 */
[----:B------:R-:W-:-:S07]  /*3bb0*/  MOV R143, R136 ;  /* 0x00000088008f7202 */ /* 0x000fce0000000f00 */
[----:B------:R-:W-:Y:S05]  /*3bc0*/  WARPSYNC.COLLECTIVE R142, `(.L_x_9231) ;  /* 0x000000008e087348 */ /* 0x000fea0003c00000 */
[----:B------:R0:W1:Y:S02]  /*3bd0*/  SHFL.BFLY P1, R141, R143, R144, R145 ;  /* 0x0c0000908f8d7389 */ /* 0x0000640000020091 */
[----:B01----:R-:W-:Y:S01]  /*3be0*/  ENDCOLLECTIVE ;  /* 0x000000000000791b */ /* 0x003fe20003800000 */
.L_x_9231:
[----:B------:R-:W-:Y:S01]  /*3bf0*/  HFMA2.MMA R144, -RZ, RZ, 0, 4.76837158203125e-07 ;  /* 0x00000008ff907435 */ /* 0x000fe200000001ff */
[----:B------:R-:W-:-:S05]  /*3c00*/  MOV R139, R141 ;  /* 0x0000008d008b7202 */ /* 0x000fca0000000f00 */
[----:B------:R-:W-:-:S05]  /*3c10*/  FADD R139, R136, R139 ;  /* 0x0000008b888b7221 */ /* 0x000fca0000000000 */
[----:B------:R-:W-:-:S07]  /*3c20*/  MOV R143, R139 ;  /* 0x0000008b008f7202 */ /* 0x000fce0000000f00 */
[----:B------:R-:W-:Y:S05]  /*3c30*/  WARPSYNC.COLLECTIVE R142, `(.L_x_9232) ;  /* 0x000000008e087348 */ /* 0x000fea0003c00000 */
[----:B------:R0:W1:Y:S02]  /*3c40*/  SHFL.BFLY P1, R141, R143, R144, R145 ;  /* 0x0c0000908f8d7389 */ /* 0x0000640000020091 */
[----:B01----:R-:W-:Y:S01]  /*3c50*/  ENDCOLLECTIVE ;  /* 0x000000000000791b */ /* 0x003fe20003800000 */
.L_x_9232:
[----:B------:R-:W-:Y:S01]  /*3c60*/  HFMA2.MMA R144, -RZ, RZ, 0, 9.5367431640625e-07 ;  /* 0x00000010ff907435 */ /* 0x000fe200000001ff */
[----:B------:R-:W-:-:S05]  /*3c70*/  MOV R140, R141 ;  /* 0x0000008d008c7202 */ /* 0x000fca0000000f00 */
[----:B------:R-:W-:-:S05]  /*3c80*/  FADD R140, R139, R140 ;  /* 0x0000008c8b8c7221 */ /* 0x000fca0000000000 */
[----:B------:R-:W-:-:S07]  /*3c90*/  MOV R143, R140 ;  /* 0x0000008c008f7202 */ /* 0x000fce0000000f00 */
[----:B------:R-:W-:Y:S05]  /*3ca0*/  WARPSYNC.COLLECTIVE R142, `(.L_x_9233) ;  /* 0x000000008e087348 */ /* 0x000fea0003c00000 */
[----:B------:R0:W1:Y:S02]  /*3cb0*/  SHFL.BFLY P1, R141, R143, R144, R145 ;  /* 0x0c0000908f8d7389 */ /* 0x0000640000020091 */
[----:B01----:R-:W-:Y:S01]  /*3cc0*/  ENDCOLLECTIVE ;  /* 0x000000000000791b */ /* 0x003fe20003800000 */
.L_x_9233:
[----:B------:R-:W-:Y:S05]  /*3cd0*/  BRA `(.L_x_9234) ;  /* 0xffffffd000687947 */ /* 0x000fea000383ffff */
.L_x_9217:
[----:B------:R-:W-:Y:S01]  /*3ce0*/  HFMA2.MMA R4, -RZ, RZ, 0, 9.5367431640625e-07 ;  /* 0x00000010ff047435 */ /* 0x000fe200000001ff */
[----:B------:R-:W-:Y:S02]  /*3cf0*/  MOV R11, R126 ;  /* 0x0000007e000b7202 */ /* 0x000fe40000000f00 */
[----:B------:R-:W-:Y:S02]  /*3d00*/  MOV R13, 0x1f ;  /* 0x0000001f000d7802 */ /* 0x000fe40000000f00 */
[----:B------:R-:W-:-:S07]  /*3d10*/  MOV R142, 0xffffffff ;  /* 0xffffffff008e7802 */ /* 0x000fce0000000f00 */
[----:B--2--5:R-:W-:Y:S05]  /*3d20*/  WARPSYNC.COLLECTIVE R142, `(.L_x_9235) ;  /* 0x000000008e087348 */ /* 0x024fea0003c00000 */
[----:B------:R0:W1:Y:S02]  /*3d30*/  SHFL.DOWN P0, R9, R11, R4, R13 ;  /* 0x080000040b097389 */ /* 0x000064000000000d */
[----:B012--5:R-:W-:Y:S01]  /*3d40*/  ENDCOLLECTIVE ;  /* 0x000000000000791b */ /* 0x027fe20003800000 */
.L_x_9235:
[----:B------:R-:W-:Y:S01]  /*3d50*/  HFMA2.MMA R4, -RZ, RZ, 0, 4.76837158203125e-07 ;  /* 0x00000008ff047435 */ /* 0x000fe200000001ff */
[----:B------:R-:W-:-:S04]  /*3d60*/  MOV R5, R9 ;  /* 0x0000000900057202 */ /* 0x000fc80000000f00 */
[----:B------:R-:W-:-:S04]  /*3d70*/  FMNMX R5, R5, R126, !PT ;  /* 0x0000007e05057209 */ /* 0x000fc80007800000 */
[----:B------:R-:W-:-:S07]  /*3d80*/  MOV R11, R5 ;  /* 0x00000005000b7202 */ /* 0x000fce0000000f00 */
[----:B------:R-:W-:Y:S05]  /*3d90*/  WARPSYNC.COLLECTIVE R142, `(.L_x_9236) ;  /* 0x000000008e087348 */ /* 0x000fea0003c00000 */
[----:B------:R0:W1:Y:S02]  /*3da0*/  SHFL.DOWN P0, R9, R11, R4, R13 ;  /* 0x080000040b097389 */ /* 0x000064000000000d */
[----:B01----:R-:W-:Y:S01]  /*3db0*/  ENDCOLLECTIVE ;  /* 0x000000000000791b */ /* 0x003fe20003800000 */
.L_x_9236:
[----:B------:R-:W-:Y:S01]  /*3dc0*/  HFMA2.MMA R4, -RZ, RZ, 0, 2.384185791015625e-07 ;  /* 0x00000004ff047435 */ /* 0x000fe200000001ff */
[----:B------:R-:W-:-:S04]  /*3dd0*/  MOV R0, R9 ;  /* 0x0000000900007202 */ /* 0x000fc80000000f00 */
[----:B------:R-:W-:-:S04]  /*3de0*/  FMNMX R0, R5, R0, !PT ;  /* 0x0000000005007209 */ /* 0x000fc80007800000 */
[----:B------:R-:W-:-:S07]  /*3df0*/  MOV R11, R0 ;  /* 0x00000000000b7202 */ /* 0x000fce0000000f00 */
[----:B------:R-:W-:Y:S05]  /*3e00*/  WARPSYNC.COLLECTIVE R142, `(.L_x_9237) ;  /* 0x000000008e087348 */ /* 0x000fea0003c00000 */
[----:B------:R0:W1:Y:S02]  /*3e10*/  SHFL.DOWN P0, R9, R11, R4, R13 ;  /* 0x080000040b097389 */ /* 0x000064000000000d */
[----:B01----:R-:W-:Y:S01]  /*3e20*/  ENDCOLLECTIVE ;  /* 0x000000000000791b */ /* 0x003fe20003800000 */
.L_x_9237:
[----:B------:R-:W-:Y:S01]  /*3e30*/  HFMA2.MMA R4, -RZ, RZ, 0, 1.1920928955078125e-07 ;  /* 0x00000002ff047435 */ /* 0x000fe200000001ff */
[----:B------:R-:W-:-:S04]  /*3e40*/  MOV R7, R9 ;  /* 0x0000000900077202 */ /* 0x000fc80000000f00 */
[----:B------:R-:W-:-:S04]  /*3e50*/  FMNMX R7, R0, R7, !PT ;  /* 0x0000000700077209 */ /* 0x000fc80007800000 */
[----:B------:R-:W-:-:S07]  /*3e60*/  MOV R11, R7 ;  /* 0x00000007000b7202 */ /* 0x000fce0000000f00 */
[----:B------:R-:W-:Y:S05]  /*3e70*/  WARPSYNC.COLLECTIVE R142, `(.L_x_9238) ;  /* 0x000000008e087348 */ /* 0x000fea0003c00000 */
[----:B------:R0:W1:Y:S02]  /*3e80*/  SHFL.DOWN P0, R9, R11, R4, R13 ;  /* 0x080000040b097389 */ /* 0x000064000000000d */
[----:B01----:R-:W-:Y:S01]  /*3e90*/  ENDCOLLECTIVE ;  /* 0x000000000000791b */ /* 0x003fe20003800000 */
.L_x_9238:
[----:B------:R-:W-:Y:S01]  /*3ea0*/  HFMA2.MMA R4, -RZ, RZ, 0, 5.9604644775390625e-08 ;  /* 0x00000001ff047435 */ /* 0x000fe200000001ff */
[----:B------:R-:W-:-:S04]  /*3eb0*/  MOV R2, R9 ;  /* 0x0000000900027202 */ /* 0x000fc80000000f00 */
[----:B------:R-:W-:-:S04]  /*3ec0*/  FMNMX R2, R7, R2, !PT ;  /* 0x0000000207027209 */ /* 0x000fc80007800000 */
[----:B------:R-:W-:-:S07]  /*3ed0*/  MOV R11, R2 ;  /* 0x00000002000b7202 */ /* 0x000fce0000000f00 */
[----:B------:R-:W-:Y:S05]  /*3ee0*/  WARPSYNC.COLLECTIVE R142, `(.L_x_9239) ;  /* 0x000000008e087348 */ /* 0x000fea0003c00000 */
[----:B------:R0:W1:Y:S02]  /*3ef0*/  SHFL.DOWN P0, R9, R11, R4, R13 ;  /* 0x080000040b097389 */ /* 0x000064000000000d */
[----:B01----:R-:W-:Y:S01]  /*3f00*/  ENDCOLLECTIVE ;  /* 0x000000000000791b */ /* 0x003fe20003800000 */
.L_x_9239:
[----:B------:R-:W-:Y:S05]  /*3f10*/  BRA `(.L_x_9240) ;  /* 0xfffffff000287947 */ /* 0x000fea000383ffff */
.L_x_9220:
[----:B------:R-:W-:Y:S01]  /*3f20*/  HFMA2.MMA R4, -RZ, RZ, 0, 1.1920928955078125e-07 ;  /* 0x00000002ff047435 */ /* 0x000fe200000001ff */
[----:B-1----:R-:W-:Y:S02]  /*3f30*/  MOV R11, R0 ;  /* 0x00000000000b7202 */ /* 0x002fe40000000f00 */
[----:B------:R-:W-:Y:S02]  /*3f40*/  MOV R13, 0x1f ;  /* 0x0000001f000d7802 */ /* 0x000fe40000000f00 */
[----:B------:R-:W-:-:S07]  /*3f50*/  MOV R142, 0xffffffff ;  /* 0xffffffff008e7802 */ /* 0x000fce0000000f00 */
[----:B0-2--5:R-:W-:Y:S05]  /*3f60*/  WARPSYNC.COLLECTIVE R142, `(.L_x_9241) ;  /* 0x000000008e087348 */ /* 0x025fea0003c00000 */
[----:B------:R1:W3:Y:S02]  /*3f70*/  SHFL.DOWN P0, R9, R11, R4, R13 ;  /* 0x080000040b097389 */ /* 0x0002e4000000000d */
[----:B0123-5:R-:W-:Y:S01]  /*3f80*/  ENDCOLLECTIVE ;  /* 0x000000000000791b */ /* 0x02ffe20003800000 */
.L_x_9241:
[----:B------:R-:W-:Y:S01]  /*3f90*/  HFMA2.MMA R4, -RZ, RZ, 0, 5.9604644775390625e-08 ;  /* 0x00000001ff047435 */ /* 0x000fe200000001ff */
[----:B------:R-:W-:-:S04]  /*3fa0*/  MOV R5, R9 ;  /* 0x0000000900057202 */ /* 0x000fc80000000f00 */
[----:B------:R-:W-:-:S04]  /*3fb0*/  FMNMX R5, R5, R0, !PT ;  /* 0x0000000005057209 */ /* 0x000fc80007800000 */
[----:B------:R-:W-:-:S07]  /*3fc0*/  MOV R11, R5 ;  /* 0x00000005000b7202 */ /* 0x000fce0000000f00 */
[----:B------:R-:W-:Y:S05]  /*3fd0*/  WARPSYNC.COLLECTIVE R142, `(.L_x_9242) ;  /* 0x000000008e087348 */ /* 0x000fea0003c00000 */
[----:B------:R0:W1:Y:S02]  /*3fe0*/  SHFL.DOWN P0, R9, R11, R4, R13 ;  /* 0x080000040b097389 */ /* 0x000064000000000d */
[----:B01----:R-:W-:Y:S01]  /*3ff0*/  ENDCOLLECTIVE ;  /* 0x000000000000791b */ /* 0x003fe20003800000 */
.L_x_9242:
[----:B------:R-:W-:Y:S01]  /*4000*/  MOV R2, R9 ;  /* 0x0000000900027202 */ /* 0x000fe20000000f00 */
[----:B------:R-:W-:Y:S06]  /*4010*/  BRA `(.L_x_9243) ;  /* 0xfffffff000587947 */ /* 0x000fec000383ffff */
        .weak           $__internal_120_$__cuda_sm20_rcp_rn_f32_slowpath
        .type           $__internal_120_$__cuda_sm20_rcp_rn_f32_slowpath,@function
        .size           $__internal_120_$__cuda_sm20_rcp_rn_f32_slowpath,(.L_x_14456 - $__internal_120_$__cuda_sm20_rcp_rn_f32_slowpath)
$__internal_120_$__cuda_sm20_rcp_rn_f32_slowpath:
        /* <DEDUP_REMOVED lines=15> */
.L_x_9245:
        /* <DEDUP_REMOVED lines=33> */
.L_x_9247:
[----:B------:R0:W1:Y:S02]  /*4320*/  MUFU.RCP R139, R0 ;  /* 0x00000000008b7308 */ /* 0x0000640000001000 */
.L_x_9246:
[----:B------:R-:W-:Y:S05]  /*4330*/  BSYNC B1 ;  /* 0x0000000000017941 */ /* 0x000fea0003800000 */
.L_x_9244:
[----:B01----:R-:W-:Y:S01]  /*4340*/  MOV R0, R139 ;  /* 0x0000008b00007202 */ /* 0x003fe20000000f00 */
[----:B------:R-:W-:-:S06]  /*4350*/  HFMA2.MMA R139, -RZ, RZ, 0, 0 ;  /* 0x00000000ff8b7435 */ /* 0x000fcc00000001ff */
[----:B------:R-:W-:Y:S05]  /*4360*/  RET.REL.NODEC R138 `(_ZN18transformer_engine13normalization19ln_fwd_tuned_kernelINS0_13Kernel_traitsIff13__nv_bfloat16fjLj5120ELj1ELj1ELj4ELj16ENS0_18Kernel_traits_baseILj5120EffS3_fjLj128EEEEEEEvNS0_19ForwardKernelParamsE) ;  /* 0xffffffbc8a247950 */ /* 0x000fea0003c3ffff */
.L_x_9248:
        /* <DEDUP_REMOVED lines=9> */
.L_x_14456:


//--------------------- .text._ZN18transformer_engine13normalization19ln_fwd_tuned_kernelINS0_13Kernel_traitsI13__nv_bfloat16S3_S3_fjLj5120ELj1ELj1ELj4ELj16ENS0_18Kernel_traits_baseILj5120ES3_S3_S3_fjLj128EEEEEEEvNS0_19ForwardKernelParamsE --------------------------
	.section	.text._ZN18transformer_engine13normalization19ln_fwd_tuned_kernelINS0_13Kernel_traitsI13__nv_bfloat16S3_S3_fjLj5120ELj1ELj1ELj4ELj16ENS0_18Kernel_traits_baseILj5120ES3_S3_S3_fjLj128EEEEEEEvNS0_19ForwardKernelParamsE,"ax",@progbits
	.align	128
        .global         _ZN18transformer_engine13normalization19ln_fwd_tuned_kernelINS0_13Kernel_traitsI13__nv_bfloat16S3_S3_fjLj5120ELj1ELj1ELj4ELj16ENS0_18Kernel_traits_baseILj5120ES3_S3_S3_fjLj128EEEEEEEvNS0_19ForwardKernelParamsE
        .type           _ZN18transformer_engine13normalization19ln_fwd_tuned_kernelINS0_13Kernel_traitsI13__nv_bfloat16S3_S3_fjLj5120ELj1ELj1ELj4ELj16ENS0_18Kernel_traits_baseILj5120ES3_S3_S3_fjLj128EEEEEEEvNS0_19ForwardKernelParamsE,@function
        .size           _ZN18transformer_engine13normalization19ln_fwd_tuned_kernelINS0_13Kernel_traitsI13__nv_bfloat16S3_S3_fjLj5120ELj1ELj1ELj4ELj16ENS0_18Kernel_traits_baseILj5120ES3_S3_S3_fjLj128EEEEEEEvNS0_19ForwardKernelParamsE,(.L_x_14457 - _ZN18transformer_engine13normalization19ln_fwd_tuned_kernelINS0_13Kernel_traitsI13__nv_bfloat16S3_S3_fjLj5120ELj1ELj1ELj4ELj16ENS0_18Kernel_traits_baseILj5120ES3_S3_S3_fjLj128EEEEEEEvNS0_19ForwardKernelParamsE)
        .other          _ZN18transformer_engine13normalization19ln_fwd_tuned_kernelINS0_13Kernel_traitsI13__nv_bfloat16S3_S3_fjLj5120ELj1ELj1ELj4ELj16ENS0_18Kernel_traits_baseILj5120ES3_S3_S3_fjLj128EEEEEEEvNS0_19ForwardKernelParamsE,@"STO_CUDA_ENTRY STV_DEFAULT"
_ZN18transformer_engine13normalization19ln_fwd_tuned_kernelINS0_13Kernel_traitsI13__nv_bfloat16S3_S3_fjLj5120ELj1ELj1ELj4ELj16ENS0_18Kernel_traits_baseILj5120ES3_S3_S3_fjLj128EEEEEEEvNS0_19ForwardKernelParamsE:
.text._ZN18transformer_engine13normalization19ln_fwd_tuned_kernelINS0_13Kernel_traitsI13__nv_bfloat16S3_S3_fjLj5120ELj1ELj1ELj4ELj16ENS0_18Kernel_traits_baseILj5120ES3_S3_S3_fjLj128EEEEEEEvNS0_19ForwardKernelParamsE:
        /* <DEDUP_REMOVED lines=40> */
.L_x_9257:
[----:B--2---:R-:W0:Y:S01]  /*0280*/  LDC.64 R56, c[0x0][0x220] ;  /* 0x00008800ff387b82 */ /* 0x004e220000000a00 */
        /* <DEDUP_REMOVED lines=115> */
[----:B------:R-:W-:Y:S02]  /*09c0*/  SHF.R.U32.HI R3, RZ, 0x5, R72 ;  /* 0x00000005ff037819 */ /* 0x000fe40000011648 */
[----:B------:R-:W-:Y:S01]  /*09d0*/  SHF.L.U32 R59, R0, 0x10, RZ ;  /* 0x00000010003b7819 */ /* 0x000fe200000006ff */
        /* <DEDUP_REMOVED lines=105> */
[----:B------:R0:W2:Y:S02]  /*1070*/  SHFL.BFLY PT, R54, R52, 0x10, 0x1f ;  /* 0x0e001f0034367f89 */ /* 0x0000a400000e0000 */
.L_x_9276:
[----:B------:R-:W3:Y:S01]  /*1080*/  @!P0 S2R R48, SR_CgaCtaId ;  /* 0x0000000000308919 */ /* 0x000ee20000008800 */
        /* <DEDUP_REMOVED lines=9> */
[----:B------:R-:W4:Y:S01]  /*1120*/  @!P1 S2R R76, SR_CgaCtaId ;  /* 0x00000000004c9919 */ /* 0x000f220000008800 */
[----:B------:R-:W-:Y:S02]  /*1130*/  @!P1 IADD3 R40, R40, R74, RZ ;  /* 0x0000004a28289210 */ /* 0x000fe40007ffe0ff */
[----:B---3--:R-:W-:Y:S02]  /*1140*/  @!P0 LEA R48, R48, R41, 0x18 ;  /* 0x0000002930308211 */ /* 0x008fe400078ec0ff */
[----:B------:R-:W-:Y:S02]  /*1150*/  @!P1 MOV R41, 0x400 ;  /* 0x0000040000299802 */ /* 0x000fe40000000f00 */
[----:B------:R-:W-:Y:S01]  /*1160*/  @!P0 LEA R50, R3, R48, 0x3 ;  /* 0x0000003003328211 */ /* 0x000fe200078e18ff */
[----:B--2---:R-:W-:Y:S01]  /*1170*/  FADD R3, R52, R54 ;  /* 0x0000003634037221 */ /* 0x004fe20000000000 */
[----:B------:R-:W-:Y:S01]  /*1180*/  HFMA2.MMA R54, -RZ, RZ, 0, 0 ;  /* 0x00000000ff367435 */ /* 0x000fe200000001ff */
[----:B------:R-:W-:-:S03]  /*1190*/  @!P1 IADD3 R41, R41, 0x10, RZ ;  /* 0x0000001029299810 */ /* 0x000fc60007ffe0ff */
[----:B------:R-:W-:Y:S02]  /*11a0*/  @!P0 STS.64 [R50], R2 ;  /* 0x0000000232008388 */ /* 0x000fe40000000a00 */
[----:B------:R-:W-:-:S05]  /*11b0*/  @!P1 MOV R54, 0x44a00000 ;  /* 0x44a0000000369802 */ /* 0x000fca0000000f00 */
[----:B0-----:R-:W0:Y:S01]  /*11c0*/  SHFL.DOWN PT, R52, R54, 0x2, 0x1f ;  /* 0x08401f0036347f89 */ /* 0x001e2200000e0000 */
[----:B----4-:R-:W-:-:S04]  /*11d0*/  @!P1 LEA R76, R76, R41, 0x18 ;  /* 0x000000294c4c9211 */ /* 0x010fc800078ec0ff */
[----:B------:R-:W-:Y:S02]  /*11e0*/  @!P1 LEA R78, R40, R76, 0x3 ;  /* 0x0000004c284e9211 */ /* 0x000fe400078e18ff */
[----:B------:R-:W-:Y:S01]  /*11f0*/  CS2R R40, SRZ ;  /* 0x0000000000287805 */ /* 0x000fe2000001ff00 */
[----:B------:R-:W-:Y:S01]  /*1200*/  BAR.SYNC.DEFER_BLOCKING 0x0 ;  /* 0x0000000000007b1d */ /* 0x000fe20000010000 */
[----:B0-----:R-:W-:-:S05]  /*1210*/  FADD R48, R52, R54 ;  /* 0x0000003634307221 */ /* 0x001fca0000000000 */
[----:B------:R-:W-:Y:S01]  /*1220*/  IADD3 R2, R48, 0x1800000, RZ ;  /* 0x0180000030027810 */ /* 0x000fe20007ffe0ff */
[----:B------:R-:W0:Y:S03]  /*1230*/  @!P1 LDS.64 R40, [R78] ;  /* 0x000000004e289984 */ /* 0x000e260000000a00 */
[----:B------:R-:W-:-:S04]  /*1240*/  LOP3.LUT R2, R2, 0x7f800000, RZ, 0xc0, !PT ;  /* 0x7f80000002027812 */ /* 0x000fc800078ec0ff */
[----:B------:R-:W-:Y:S01]  /*1250*/  ISETP.GT.U32.AND P0, PT, R2, 0x1ffffff, PT ;  /* 0x01ffffff0200780c */ /* 0x000fe20003f04070 */
[----:B0-----:R0:W2:Y:S04]  /*1260*/  SHFL.DOWN PT, R76, R40, 0x2, 0x1f ;  /* 0x08401f00284c7f89 */ /* 0x0010a800000e0000 */
[----:B------:R0:W3:Y:S08]  /*1270*/  SHFL.DOWN PT, R74, R41, 0x2, 0x1f ;  /* 0x08401f00294a7f89 */ /* 0x0000f000000e0000 */
[----:B------:R-:W-:Y:S05]  /*1280*/  @P0 BRA `(.L_x_9252) ;  /* 0x0000000000100947 */ /* 0x000fea0003800000 */
[----:B------:R-:W-:Y:S02]  /*1290*/  MOV R0, R48 ;  /* 0x0000003000007202 */ /* 0x000fe40000000f00 */
[----:B------:R-:W-:-:S07]  /*12a0*/  MOV R78, 0x12c0 ;  /* 0x000012c0004e7802 */ /* 0x000fce0000000f00 */
[----:B0123-5:R-:W-:Y:S05]  /*12b0*/  CALL.REL.NOINC `($__internal_121_$__cuda_sm20_rcp_rn_f32_slowpath) ;  /* 0x0000002c00887944 */ /* 0x02ffea0003c00000 */
[----:B------:R-:W-:Y:S05]  /*12c0*/  BRA `(.L_x_9253) ;  /* 0x0000000000107947 */ /* 0x000fea0003800000 */
.L_x_9252:
[----:B------:R-:W4:Y:S02]  /*12d0*/  MUFU.RCP R3, R48 ;  /* 0x0000003000037308 */ /* 0x000f240000001000 */
[----:B----4-:R-:W-:-:S04]  /*12e0*/  FFMA R0, R48, R3, -1 ;  /* 0xbf80000030007423 */ /* 0x010fc80000000003 */
[----:B------:R-:W-:-:S04]  /*12f0*/  FADD.FTZ R0, -R0, -RZ ;  /* 0x800000ff00007221 */ /* 0x000fc80000010100 */
[----:B------:R-:W-:-:S07]  /*1300*/  FFMA R0, R3, R0, R3 ;  /* 0x0000000003007223 */ /* 0x000fce0000000003 */
.L_x_9253:
[----:B------:R-:W-:Y:S05]  /*1310*/  BSYNC B0 ;  /* 0x0000000000007941 */ /* 0x000fea0003800000 */
.L_x_9251:
[----:B------:R-:W4:Y:S01]  /*1320*/  SHFL.DOWN PT, R50, R48, 0x1, 0x1f ;  /* 0x08201f0030327f89 */ /* 0x000f2200000e0000 */
[----:B--2---:R-:W-:Y:S01]  /*1330*/  FADD R2, -R76, R40 ;  /* 0x000000284c027221 */ /* 0x004fe20000000100 */
[----:B------:R-:W-:Y:S01]  /*1340*/  FMUL R76, R52, R76 ;  /* 0x0000004c344c7220 */ /* 0x000fe20000400000 */
[----:B------:R-:W-:Y:S02]  /*1350*/  BSSY B0, `(.L_x_9254) ;  /* 0x0000017000007945 */ /* 0x000fe40003800000 */
[----:B------:R-:W-:-:S04]  /*1360*/  FMUL R3, R2, R2 ;  /* 0x0000000202037220 */ /* 0x000fc80000400000 */
[----:B------:R-:W-:Y:S01]  /*1370*/  FMUL R2, R3, R54 ;  /* 0x0000003603027220 */ /* 0x000fe20000400000 */
[----:B---3--:R-:W-:Y:S01]  /*1380*/  FADD R3, R74, R41 ;  /* 0x000000294a037221 */ /* 0x008fe20000000000 */
[----:B0-----:R-:W-:Y:S02]  /*1390*/  FFMA R41, R54, R40, R76 ;  /* 0x0000002836297223 */ /* 0x001fe4000000004c */
        /* <DEDUP_REMOVED lines=9> */
[----:B0-2---:R-:W-:Y:S05]  /*1430*/  @P0 BRA `(.L_x_9255) ;  /* 0x0000000000100947 */ /* 0x005fea0003800000 */
[----:B------:R-:W-:Y:S02]  /*1440*/  MOV R0, R74 ;  /* 0x0000004a00007202 */ /* 0x000fe40000000f00 */
[----:B------:R-:W-:-:S07]  /*1450*/  MOV R78, 0x1470 ;  /* 0x00001470004e7802 */ /* 0x000fce0000000f00 */
[----:B-1-3-5:R-:W-:Y:S05]  /*1460*/  CALL.REL.NOINC `($__internal_121_$__cuda_sm20_rcp_rn_f32_slowpath) ;  /* 0x0000002c001c7944 */ /* 0x02afea0003c00000 */
[----:B------:R-:W-:Y:S05]  /*1470*/  BRA `(.L_x_9256) ;  /* 0x0000000000107947 */ /* 0x000fea0003800000 */
.L_x_9255:
[----:B------:R-:W0:Y:S02]  /*1480*/  MUFU.RCP R0, R74 ;  /* 0x0000004a00007308 */ /* 0x000e240000001000 */
[----:B0-----:R-:W-:-:S04]  /*1490*/  FFMA R2, R74, R0, -1 ;  /* 0xbf8000004a027423 */ /* 0x001fc80000000000 */
[----:B------:R-:W-:-:S04]  /*14a0*/  FADD.FTZ R3, -R2, -RZ ;  /* 0x800000ff02037221 */ /* 0x000fc80000010100 */
[----:B------:R-:W-:-:S07]  /*14b0*/  FFMA R0, R0, R3, R0 ;  /* 0x0000000300007223 */ /* 0x000fce0000000000 */
.L_x_9256:
[----:B------:R-:W-:Y:S05]  /*14c0*/  BSYNC B0 ;  /* 0x0000000000007941 */ /* 0x000fea0003800000 */
.L_x_9254:
[----:B------:R-:W-:Y:S01]  /*14d0*/  FADD R2, R41, -R40 ;  /* 0x8000002829027221 */ /* 0x000fe20000000000 */
[----:B------:R-:W0:Y:S01]  /*14e0*/  LDC R76, c[0x0][0x268] ;  /* 0x00009a00ff4c7b82 */ /* 0x000e220000000800 */
[----:B-1----:R-:W-:Y:S02]  /*14f0*/  ISETP.NE.AND P1, PT, R65, RZ, PT ;  /* 0x000000ff4100720c */ /* 0x002fe40003f25270 */
[----:B------:R-:W-:Y:S01]  /*1500*/  FMUL R3, R2, R2 ;  /* 0x0000000202037220 */ /* 0x000fe20000400000 */
[----:B-----5:R-:W-:Y:S02]  /*1510*/  SHF.L.U32 R80, R71, 0x10, RZ ;  /* 0x0000001047507819 */ /* 0x020fe400000006ff */
[----:B------:R-:W-:Y:S01]  /*1520*/  SHF.L.U32 R82, R7, 0x10, RZ ;  /* 0x0000001007527819 */ /* 0x000fe200000006ff */
[----:B------:R-:W-:Y:S01]  /*1530*/  FMUL R2, R48, R3 ;  /* 0x0000000330027220 */ /* 0x000fe20000400000 */
[----:B---3--:R-:W-:Y:S01]  /*1540*/  FADD R3, R52, R54 ;  /* 0x0000003634037221 */ /* 0x008fe20000000000 */
[----:B------:R-:W-:-:S02]  /*1550*/  SHF.L.U32 R52, R20, 0x10, RZ ;  /* 0x0000001014347819 */ /* 0x000fc400000006ff */
[----:B------:R-:W-:Y:S01]  /*1560*/  FMUL R2, R50, R2 ;  /* 0x0000000232027220 */ /* 0x000fe20000400000 */
[----:B------:R-:W-:Y:S02]  /*1570*/  SHF.L.U32 R88, R27, 0x10, RZ ;  /* 0x000000101b587819 */ /* 0x000fe400000006ff */
[----:B------:R-:W-:Y:S01]  /*1580*/  @P1 FADD R80, R80, 1 ;  /* 0x3f80000050501421 */ /* 0x000fe20000000000 */
[----:B------:R-:W-:Y:S01]  /*1590*/  FFMA R74, R2, R0, R3 ;  /* 0x00000000024a7223 */ /* 0x000fe20000000003 */
[----:B------:R-:W-:Y:S01]  /*15a0*/  FMUL R3, R50, R40 ;  /* 0x0000002832037220 */ /* 0x000fe20000400000 */
[----:B------:R-:W-:Y:S01]  /*15b0*/  SHF.L.U32 R50, R68, 0x10, RZ ;  /* 0x0000001044327819 */ /* 0x000fe200000006ff */
[----:B------:R-:W-:Y:S01]  /*15c0*/  @P1 FADD R82, R82, 1 ;  /* 0x3f80000052521421 */ /* 0x000fe20000000000 */
[----:B------:R-:W-:Y:S01]  /*15d0*/  PRMT R40, R20, 0x7632, R40 ;  /* 0x0000763214287816 */ /* 0x000fe20000000028 */
[----:B------:R-:W-:Y:S01]  /*15e0*/  FFMA R3, R48, R41, R3 ;  /* 0x0000002930037223 */ /* 0x000fe20000000003 */
[----:B------:R-:W0:Y:S01]  /*15f0*/  SHFL.IDX PT, R74, R74, RZ, 0x1f ;  /* 0x00001fff4a4a7589 */ /* 0x000e2200000e0000 */
[----:B------:R-:W-:Y:S01]  /*1600*/  PRMT R48, R68, 0x7632, R48 ;  /* 0x0000763244307816 */ /* 0x000fe20000000030 */
[----:B------:R-:W-:Y:S01]  /*1610*/  @P1 FADD R50, R50, 1 ;  /* 0x3f80000032321421 */ /* 0x000fe20000000000 */
[----:B------:R-:W-:Y:S01]  /*1620*/  FMUL R54, R3, R0 ;  /* 0x0000000003367220 */ /* 0x000fe20000400000 */
[----:B------:R-:W-:Y:S01]  /*1630*/  SHF.L.U32 R41, R69, 0x10, RZ ;  /* 0x0000001045297819 */ /* 0x000fe200000006ff */
[----:B------:R-:W1:Y:S01]  /*1640*/  @!P2 LDC.64 R2, c[0x0][0x228] ;  /* 0x00008a00ff02ab82 */ /* 0x000e620000000a00 */
[----:B------:R-:W-:-:S02]  /*1650*/  SHF.L.U32 R0, R21, 0x10, RZ ;  /* 0x0000001015007819 */ /* 0x000fc400000006ff */
[----:B------:R-:W-:Y:S01]  /*1660*/  SHF.L.U32 R48, R48, 0x10, RZ ;  /* 0x0000001030307819 */ /* 0x000fe200000006ff */
[----:B------:R-:W2:Y:S01]  /*1670*/  SHFL.IDX PT, R54, R54, RZ, 0x1f ;  /* 0x00001fff36367589 */ /* 0x000ea200000e0000 */
[----:B------:R-:W-:Y:S01]  /*1680*/  @P1 FADD R41, R41, 1 ;  /* 0x3f80000029291421 */ /* 0x000fe20000000000 */
[----:B------:R-:W-:Y:S02]  /*1690*/  SHF.L.U32 R40, R40, 0x10, RZ ;  /* 0x0000001028287819 */ /* 0x000fe400000006ff */
[----:B------:R-:W-:Y:S01]  /*16a0*/  @P1 FADD R48, R48, 1 ;  /* 0x3f80000030301421 */ /* 0x000fe20000000000 */
[----:B------:R-:W-:Y:S02]  /*16b0*/  SHF.L.U32 R90, R29, 0x10, RZ ;  /* 0x000000101d5a7819 */ /* 0x000fe400000006ff */
[----:B------:R-:W-:Y:S02]  /*16c0*/  SHF.L.U32 R96, R11, 0x10, RZ ;  /* 0x000000100b607819 */ /* 0x000fe400000006ff */
[----:B------:R-:W-:-:S02]  /*16d0*/  SHF.L.U32 R98, R31, 0x10, RZ ;  /* 0x000000101f627819 */ /* 0x000fc400000006ff */
[----:B------:R-:W-:Y:S01]  /*16e0*/  SHF.L.U32 R100, R33, 0x10, RZ ;  /* 0x0000001021647819 */ /* 0x000fe200000006ff */
[----:B------:R-:W-:Y:S01]  /*16f0*/  @P1 FADD R96, R96, 1 ;  /* 0x3f80000060601421 */ /* 0x000fe20000000000 */
[----:B------:R-:W-:Y:S01]  /*1700*/  SHF.L.U32 R102, R15, 0x10, RZ ;  /* 0x000000100f667819 */ /* 0x000fe200000006ff */
[----:B0-----:R-:W-:Y:S01]  /*1710*/  FFMA R76, R74, 0.00019531250291038304567, R76 ;  /* 0x394ccccd4a4c7823 */ /* 0x001fe2000000004c */
[----:B------:R-:W-:-:S03]  /*1720*/  SHF.L.U32 R104, R35, 0x10, RZ ;  /* 0x0000001023687819 */ /* 0x000fc600000006ff */
[----:B------:R-:W-:Y:S01]  /*1730*/  @P1 FADD R102, R102, 1 ;  /* 0x3f80000066661421 */ /* 0x000fe20000000000 */
[----:B------:R-:W-:Y:S01]  /*1740*/  ISETP.NE.AND P3, PT, RZ, UR7, PT ;  /* 0x00000007ff007c0c */ /* 0x000fe2000bf65270 */
[----:B-1----:R-:W-:Y:S01]  /*1750*/  @!P2 IMAD.WIDE R2, R67, 0x4, R2 ;  /* 0x000000044302a825 */ /* 0x002fe200078e0202 */
[----:B------:R-:W-:-:S03]  /*1760*/  FSETP.GEU.AND P0, PT, |R76|, 1.175494350822287508e-38, PT ;  /* 0x008000004c00780b */ /* 0x000fc60003f0e200 */
        /* <DEDUP_REMOVED lines=9> */
[----:B------:R-:W-:Y:S01]  /*1800*/  SHF.L.U32 R46, R22, 0x10, RZ ;  /* 0x00000010162e7819 */ /* 0x000fe200000006ff */
[----:B------:R-:W-:Y:S01]  /*1810*/  @!P0 FMUL R76, R76, 16777216 ;  /* 0x4b8000004c4c8820 */ /* 0x000fe20000400000 */
[----:B------:R0:W-:Y:S01]  /*1820*/  @!P2 STG.E desc[UR4][R2.64], R54 ;  /* 0x000000360200a986 */ /* 0x0001e2000c101904 */
[--C-:B------:R-:W-:Y:S01]  /*1830*/  FADD R87, R87, -R54.reuse ;  /* 0x8000003657577221 */ /* 0x100fe20000000000 */
[--C-:B------:R-:W-:Y:S01]  /*1840*/  FADD R89, R89, -R54.reuse ;  /* 0x8000003659597221 */ /* 0x100fe20000000000 */
[----:B------:R1:W2:Y:S01]  /*1850*/  MUFU.RSQ R74, R76 ;  /* 0x0000004c004a7308 */ /* 0x0002a20000001400 */
        /* <DEDUP_REMOVED lines=8> */
[--C-:B-1----:R-:W-:Y:S01]  /*18e0*/  FADD R76, R57, -R54.reuse ;  /* 0x80000036394c7221 */ /* 0x102fe20000000000 */
[--C-:B------:R-:W-:Y:S01]  /*18f0*/  FADD R57, R44, -R54.reuse ;  /* 0x800000362c397221 */ /* 0x100fe20000000000 */
[----:B0-----:R-:W-:Y:S01]  /*1900*/  SHF.L.U32 R2, R23, 0x10, RZ ;  /* 0x0000001017027819 */ /* 0x001fe200000006ff */
[--C-:B------:R-:W-:Y:S01]  /*1910*/  FADD R103, R103, -R54.reuse ;  /* 0x8000003667677221 */ /* 0x100fe20000000000 */
[--C-:B------:R-:W-:Y:S01]  /*1920*/  FADD R49, R49, -R54.reuse ;  /* 0x8000003631317221 */ /* 0x100fe20000000000 */
[--C-:B------:R-:W-:Y:S01]  /*1930*/  FADD R105, R105, -R54.reuse ;  /* 0x8000003669697221 */ /* 0x100fe20000000000 */
[--C-:B------:R-:W-:Y:S01]  /*1940*/  FADD R107, R107, -R54.reuse ;  /* 0x800000366b6b7221 */ /* 0x100fe20000000000 */
[--C-:B------:R-:W-:Y:S01]  /*1950*/  FADD R109, R109, -R54.reuse ;  /* 0x800000366d6d7221 */ /* 0x100fe20000000000 */
[----:B--2---:R-:W-:Y:S01]  /*1960*/  @!P0 FMUL R74, R74, 4096 ;  /* 0x458000004a4a8820 */ /* 0x004fe20000400000 */
        /* <DEDUP_REMOVED lines=8> */
[----:B------:R-:W-:Y:S01]  /*19f0*/  FMUL R79, R74, R79 ;  /* 0x0000004f4a4f7220 */ /* 0x000fe20000400000 */
[--C-:B------:R-:W-:Y:S01]  /*1a00*/  FFMA R52, R44, R41, R0.reuse ;  /* 0x000000292c347223 */ /* 0x100fe20000000000 */
[----:B------:R-:W-:Y:S01]  /*1a10*/  PRMT R0, R69, 0x7632, R0 ;  /* 0x0000763245007816 */ /* 0x000fe20000000000 */
[--C-:B------:R-:W-:Y:S01]  /*1a20*/  FFMA R81, R75, R48, R40.reuse ;  /* 0x000000304b517223 */ /* 0x100fe20000000028 */
        /* <DEDUP_REMOVED lines=8> */
[----:B------:R-:W-:Y:S01]  /*1ab0*/  PRMT R41, R70, 0x7632, R41 ;  /* 0x0000763246297816 */ /* 0x000fe20000000029 */
[----:B------:R-:W-:Y:S01]  /*1ac0*/  @P1 FADD R44, R44, 1 ;  /* 0x3f8000002c2c1421 */ /* 0x000fe20000000000 */
[----:B------:R-:W-:Y:S01]  /*1ad0*/  SHF.L.U32 R40, R40, 0x10, RZ ;  /* 0x0000001028287819 */ /* 0x000fe200000006ff */
[----:B------:R-:W-:Y:S01]  /*1ae0*/  FFMA R43, R43, R80, R2 ;  /* 0x000000502b2b7223 */ /* 0x000fe20000000002 */
[----:B------:R-:W-:Y:S01]  /*1af0*/  @P0 FMNMX R66, R66, |R81|, !PT ;  /* 0x4000005142420209 */ /* 0x000fe20007800000 */
[----:B------:R-:W-:Y:S01]  /*1b00*/  FFMA R85, R83, R44, R46 ;  /* 0x0000002c53557223 */ /* 0x000fe2000000002e */
[----:B------:R-:W-:Y:S01]  /*1b10*/  PRMT R48, R22, 0x7632, R48 ;  /* 0x0000763216307816 */ /* 0x000fe20000000030 */
[----:B------:R-:W-:Y:S01]  /*1b20*/  FFMA R86, R79, R0, R40 ;  /* 0x000000004f567223 */ /* 0x000fe20000000028 */
[----:B------:R-:W-:Y:S01]  /*1b30*/  SHF.L.U32 R41, R41, 0x10, RZ ;  /* 0x0000001029297819 */ /* 0x000fe200000006ff */
[----:B------:R-:W-:Y:S01]  /*1b40*/  FMUL R87, R74, R87 ;  /* 0x000000574a577220 */ /* 0x000fe20000400000 */
[----:B------:R-:W-:Y:S01]  /*1b50*/  @P0 FMNMX R66, R66, |R52|, !PT ;  /* 0x4000003442420209 */ /* 0x000fe20007800000 */
[----:B------:R-:W-:Y:S01]  /*1b60*/  FMUL R89, R74, R89 ;  /* 0x000000594a597220 */ /* 0x000fe20000400000 */
[----:B------:R-:W-:Y:S01]  /*1b70*/  SHF.L.U32 R3, R48, 0x10, RZ ;  /* 0x0000001030037819 */ /* 0x000fe200000006ff */
[----:B------:R-:W-:Y:S01]  /*1b80*/  @P1 FADD R41, R41, 1 ;  /* 0x3f80000029291421 */ /* 0x000fe20000000000 */
[----:B------:R-:W-:Y:S01]  /*1b90*/  PRMT R0, R71, 0x7632, R0 ;  /* 0x0000763247007816 */ /* 0x000fe20000000000 */
[----:B------:R-:W-:Y:S01]  /*1ba0*/  FADD R113, R113, -R54 ;  /* 0x8000003671717221 */ /* 0x000fe20000000000 */
[----:B------:R-:W-:Y:S01]  /*1bb0*/  @P0 FMNMX R66, R66, |R86|, !PT ;  /* 0x4000005642420209 */ /* 0x000fe20007800000 */
[--C-:B------:R-:W-:Y:S01]  /*1bc0*/  FFMA R84, R84, R41, R3.reuse ;  /* 0x0000002954547223 */ /* 0x100fe20000000003 */
[----:B------:R-:W-:Y:S01]  /*1bd0*/  PRMT R2, R23, 0x7632, R2 ;  /* 0x0000763217027816 */ /* 0x000fe20000000002 */
[--C-:B------:R-:W-:Y:S01]  /*1be0*/  FADD R115, R115, -R54.reuse ;  /* 0x8000003673737221 */ /* 0x100fe20000000000 */
[----:B------:R-:W-:Y:S01]  /*1bf0*/  SHF.L.U32 R0, R0, 0x10, RZ ;  /* 0x0000001000007819 */ /* 0x000fe200000006ff */
[--C-:B------:R-:W-:Y:S01]  /*1c00*/  FADD R53, R53, -R54.reuse ;  /* 0x8000003635357221 */ /* 0x100fe20000000000 */
[----:B------:R-:W-:Y:S01]  /*1c10*/  @P0 FMNMX R66, R66, |R85|, !PT ;  /* 0x4000005542420209 */ /* 0x000fe20007800000 */
[--C-:B------:R-:W-:Y:S01]  /*1c20*/  FADD R117, R117, -R54.reuse ;  /* 0x8000003675757221 */ /* 0x100fe20000000000 */
[----:B------:R-:W-:Y:S01]  /*1c30*/  SHF.L.U32 R44, R4, 0x10, RZ ;  /* 0x00000010042c7819 */ /* 0x000fe200000006ff */
[----:B------:R-:W-:Y:S01]  /*1c40*/  @P1 FADD R0, R0, 1 ;  /* 0x3f80000000001421 */ /* 0x000fe20000000000 */
[----:B------:R-:W-:Y:S01]  /*1c50*/  PRMT R3, R4, 0x7632, R3 ;  /* 0x0000763204037816 */ /* 0x000fe20000000003 */
[--C-:B------:R-:W-:Y:S01]  /*1c60*/  FADD R119, R119, -R54.reuse ;  /* 0x8000003677777221 */ /* 0x100fe20000000000 */
[----:B------:R-:W-:Y:S01]  /*1c70*/  SHF.L.U32 R2, R2, 0x10, RZ ;  /* 0x0000001002027819 */ /* 0x000fe200000006ff */
[----:B------:R-:W-:Y:S01]  /*1c80*/  @P1 FADD R44, R44, 1 ;  /* 0x3f8000002c2c1421 */ /* 0x000fe20000000000 */
[----:B------:R-:W-:Y:S01]  /*1c90*/  @P0 FMNMX R66, R66, |R84|, !PT ;  /* 0x4000005442420209 */ /* 0x000fe20007800000 */
[----:B------:R-:W-:Y:S01]  /*1ca0*/  FADD R121, R121, -R54 ;  /* 0x8000003679797221 */ /* 0x000fe20000000000 */
[C---:B------:R-:W-:Y:S01]  /*1cb0*/  SHF.L.U32 R40, R24.reuse, 0x10, RZ ;  /* 0x0000001018287819 */ /* 0x040fe200000006ff */
[----:B------:R-:W-:Y:S01]  /*1cc0*/  FFMA R94, R87, R0, R2 ;  /* 0x00000000575e7223 */ /* 0x000fe20000000002 */
[----:B------:R-:W-:Y:S01]  /*1cd0*/  PRMT R41, R24, 0x7632, R41 ;  /* 0x0000763218297816 */ /* 0x000fe20000000029 */
[--C-:B------:R-:W-:Y:S01]  /*1ce0*/  FADD R123, R123, -R54.reuse ;  /* 0x800000367b7b7221 */ /* 0x100fe20000000000 */
[----:B------:R-:W-:Y:S01]  /*1cf0*/  SHF.L.U32 R46, R3, 0x10, RZ ;  /* 0x00000010032e7819 */ /* 0x000fe200000006ff */
[--C-:B------:R-:W-:Y:S01]  /*1d00*/  FADD R55, R55, -R54.reuse ;  /* 0x8000003637377221 */ /* 0x100fe20000000000 */
[----:B------:R-:W-:Y:S01]  /*1d10*/  @P0 FMNMX R66, R66, |R43|, !PT ;  /* 0x4000002b42420209 */ /* 0x000fe20007800000 */
[--C-:B------:R-:W-:Y:S01]  /*1d20*/  FADD R56, R56, -R54.reuse ;  /* 0x8000003638387221 */ /* 0x100fe20000000000 */
[--C-:B------:R-:W-:Y:S01]  /*1d30*/  FADD R42, R42, -R54.reuse ;  /* 0x800000362a2a7221 */ /* 0x100fe20000000000 */
[--C-:B------:R-:W-:Y:S01]  /*1d40*/  FADD R58, R58, -R54.reuse ;  /* 0x800000363a3a7221 */ /* 0x100fe20000000000 */
[----:B------:R-:W-:Y:S01]  /*1d50*/  FADD R59, R59, -R54 ;  /* 0x800000363b3b7221 */ /* 0x000fe20000000000 */
[----:B------:R-:W-:Y:S01]  /*1d60*/  SHF.L.U32 R54, R5, 0x10, RZ ;  /* 0x0000001005367819 */ /* 0x000fe200000006ff */
[----:B------:R-:W-:Y:S01]  /*1d70*/  @P1 FADD R46, R46, 1 ;  /* 0x3f8000002e2e1421 */ /* 0x000fe20000000000 */
[----:B------:R-:W-:Y:S01]  /*1d80*/  SHF.L.U32 R48, R41, 0x10, RZ ;  /* 0x0000001029307819 */ /* 0x000fe200000006ff */
[----:B------:R-:W-:Y:S01]  /*1d90*/  FMUL R91, R74, R91 ;  /* 0x0000005b4a5b7220 */ /* 0x000fe20000400000 */
[----:B------:R-:W-:Y:S01]  /*1da0*/  PRMT R2, R5, 0x7632, R2 ;  /* 0x0000763205027816 */ /* 0x000fe20000000002 */
[----:B------:R-:W-:Y:S01]  /*1db0*/  FFMA R44, R89, R44, R40 ;  /* 0x0000002c592c7223 */ /* 0x000fe20000000028 */
[----:B------:R-:W-:Y:S01]  /*1dc0*/  @P0 FMNMX R66, R66, |R94|, !PT ;  /* 0x4000005e42420209 */ /* 0x000fe20007800000 */
[----:B------:R-:W-:Y:S01]  /*1dd0*/  @P1 FADD R54, R54, 1 ;  /* 0x3f80000036361421 */ /* 0x000fe20000000000 */
[C---:B------:R-:W-:Y:S01]  /*1de0*/  SHF.L.U32 R80, R25.reuse, 0x10, RZ ;  /* 0x0000001019507819 */ /* 0x040fe200000006ff */
[----:B------:R-:W-:Y:S01]  /*1df0*/  FMUL R93, R74, R93 ;  /* 0x0000005d4a5d7220 */ /* 0x000fe20000400000 */
[----:B------:R-:W-:Y:S01]  /*1e00*/  PRMT R3, R25, 0x7632, R3 ;  /* 0x0000763219037816 */ /* 0x000fe20000000003 */
[----:B------:R-:W-:Y:S01]  /*1e10*/  FFMA R75, R91, R46, R48 ;  /* 0x0000002e5b4b7223 */ /* 0x000fe20000000030 */
        /* <DEDUP_REMOVED lines=15> */
[C---:B------:R-:W-:Y:S01]  /*1f10*/  FMUL R47, R74.reuse, R47 ;  /* 0x0000002f4a2f7220 */ /* 0x040fe20000400000 */
        /* <DEDUP_REMOVED lines=19> */
[C---:B------:R-:W-:Y:S01]  /*2050*/  FMUL R107, R74.reuse, R107 ;  /* 0x0000006b4a6b7220 */ /* 0x040fe20000400000 */
[----:B------:R-:W-:Y:S01]  /*2060*/  SHF.L.U32 R80, R3, 0x10, RZ ;  /* 0x0000001003507819 */ /* 0x000fe200000006ff */
        /* <DEDUP_REMOVED lines=66> */
[-C--:B------:R-:W-:Y:S01]  /*2490*/  @P3 FMUL R0, R0, R73.reuse ;  /* 0x0000004900003220 */ /* 0x080fe20000400000 */
[----:B------:R-:W-:Y:S01]  /*24a0*/  SHF.L.U32 R98, R13, 0x10, RZ ;  /* 0x000000100d627819 */ /* 0x000fe200000006ff */
[----:B------:R-:W-:Y:S01]  /*24b0*/  @P3 FMUL R45, R45, R73 ;  /* 0x000000492d2d3220 */ /* 0x000fe20000400000 */
[----:B------:R-:W-:Y:S01]  /*24c0*/  @P0 FMNMX R66, R66, |R79|, !PT ;  /* 0x4000004f42420209 */ /* 0x000fe20007800000 */
[----:B------:R-:W-:Y:S01]  /*24d0*/  @P1 FADD R90, R90, 1 ;  /* 0x3f8000005a5a1421 */ /* 0x000fe20000000000 */
[----:B------:R-:W-:Y:S01]  /*24e0*/  SHF.L.U32 R96, R89, 0x10, RZ ;  /* 0x0000001059607819 */ /* 0x000fe200000006ff */
[----:B------:R-:W-:Y:S01]  /*24f0*/  FFMA R89, R113, R40, R88 ;  /* 0x0000002871597223 */ /* 0x000fe20000000058 */
[----:B------:R-:W-:Y:S01]  /*2500*/  PRMT R2, R13, 0x7632, R2 ;  /* 0x000076320d027816 */ /* 0x000fe20000000002 */
[----:B------:R-:W-:Y:S01]  /*2510*/  @P1 FADD R98, R98, 1 ;  /* 0x3f80000062621421 */ /* 0x000fe20000000000 */
        /* <DEDUP_REMOVED lines=11> */
[-C--:B------:R-:W-:Y:S01]  /*25d0*/  @P3 FMUL R50, R50, R73.reuse ;  /* 0x0000004932323220 */ /* 0x080fe20000400000 */
[----:B------:R-:W-:Y:S01]  /*25e0*/  SHF.L.U32 R98, R3, 0x10, RZ ;  /* 0x0000001003627819 */ /* 0x000fe200000006ff */
[----:B------:R-:W-:Y:S01]  /*25f0*/  @P1 FADD R96, R96, 1 ;  /* 0x3f80000060601421 */ /* 0x000fe20000000000 */
[----:B------:R-:W-:Y:S01]  /*2600*/  @P0 FMNMX R66, R66, |R88|, !PT ;  /* 0x4000005842420209 */ /* 0x000fe20007800000 */
[-C--:B------:R-:W-:Y:S01]  /*2610*/  @P3 FMUL R81, R81, R73.reuse ;  /* 0x0000004951513220 */ /* 0x080fe20000400000 */
[C---:B------:R-:W-:Y:S01]  /*2620*/  SHF.L.U32 R40, R34.reuse, 0x10, RZ ;  /* 0x0000001022287819 */ /* 0x040fe200000006ff */
[----:B------:R-:W-:Y:S01]  /*2630*/  FFMA R98, R117, R2, R98 ;  /* 0x0000000275627223 */ /* 0x000fe20000000062 */
[----:B------:R-:W-:Y:S01]  /*2640*/  PRMT R51, R34, 0x7632, R51 ;  /* 0x0000763222337816 */ /* 0x000fe20000000033 */
[----:B------:R-:W-:Y:S01]  /*2650*/  @P3 FMUL R52, R52, R73 ;  /* 0x0000004934343220 */ /* 0x000fe20000400000 */
[----:B------:R-:W-:Y:S01]  /*2660*/  SHF.L.U32 R90, R41, 0x10, RZ ;  /* 0x00000010295a7819 */ /* 0x000fe200000006ff */
[----:B------:R-:W-:Y:S01]  /*2670*/  FFMA R96, R119, R96, R40 ;  /* 0x0000006077607223 */ /* 0x000fe20000000028 */
[----:B------:R-:W-:Y:S01]  /*2680*/  @P0 FMNMX R66, R66, |R53|, !PT ;  /* 0x4000003542420209 */ /* 0x000fe20007800000 */
[-C--:B------:R-:W-:Y:S01]  /*2690*/  @P3 FMUL R86, R86, R73.reuse ;  /* 0x0000004956563220 */ /* 0x080fe20000400000 */
[----:B------:R-:W-:Y:S01]  /*26a0*/  SHF.L.U32 R100, R51, 0x10, RZ ;  /* 0x0000001033647819 */ /* 0x000fe200000006ff */
[----:B------:R-:W-:Y:S01]  /*26b0*/  @P1 FADD R90, R90, 1 ;  /* 0x3f8000005a5a1421 */ /* 0x000fe20000000000 */
[----:B------:R-:W-:Y:S01]  /*26c0*/  PRMT R2, R15, 0x7632, R2 ;  /* 0x000076320f027816 */ /* 0x000fe20000000002 */
[-C--:B------:R-:W-:Y:S01]  /*26d0*/  @P3 FMUL R85, R85, R73.reuse ;  /* 0x0000004955553220 */ /* 0x080fe20000400000 */
[----:B------:R-:W-:Y:S01]  /*26e0*/  @P0 FMNMX R66, R66, |R98|, !PT ;  /* 0x4000006242420209 */ /* 0x000fe20007800000 */
[----:B------:R-:W-:Y:S01]  /*26f0*/  FFMA R91, R121, R90, R100 ;  /* 0x0000005a795b7223 */ /* 0x000fe20000000064 */
[----:B------:R-:W-:Y:S01]  /*2700*/  PRMT R3, R35, 0x7632, R3 ;  /* 0x0000763223037816 */ /* 0x000fe20000000003 */
[----:B------:R-:W-:Y:S01]  /*2710*/  FFMA R90, R123, R102, R104 ;  /* 0x000000667b5a7223 */ /* 0x000fe20000000068 */
[----:B------:R-:W-:Y:S01]  /*2720*/  SHF.L.U32 R41, R16, 0x10, RZ ;  /* 0x0000001010297819 */ /* 0x000fe200000006ff */
[-C--:B------:R-:W-:Y:S01]  /*2730*/  @P3 FMUL R84, R84, R73.reuse ;  /* 0x0000004954543220 */ /* 0x080fe20000400000 */
[----:B------:R-:W-:Y:S01]  /*2740*/  SHF.L.U32 R2, R2, 0x10, RZ ;  /* 0x0000001002027819 */ /* 0x000fe200000006ff */
[-C--:B------:R-:W-:Y:S01]  /*2750*/  @P3 FMUL R43, R43, R73.reuse ;  /* 0x000000492b2b3220 */ /* 0x080fe20000400000 */
[----:B------:R-:W-:Y:S01]  /*2760*/  PRMT R95, R36, 0x7632, R95 ;  /* 0x00007632245f7816 */ /* 0x000fe2000000005f */
[----:B------:R-:W-:Y:S01]  /*2770*/  @P1 FADD R41, R41, 1 ;  /* 0x3f80000029291421 */ /* 0x000fe20000000000 */
[----:B------:R-:W-:Y:S01]  /*2780*/  @P0 FMNMX R66, R66, |R96|, !PT ;  /* 0x4000006042420209 */ /* 0x000fe20007800000 */
[----:B------:R-:W-:Y:S01]  /*2790*/  @P1 FADD R2, R2, 1 ;  /* 0x3f80000002021421 */ /* 0x000fe20000000000 */
[----:B------:R-:W-:Y:S01]  /*27a0*/  PRMT R93, R16, 0x7632, R93 ;  /* 0x00007632105d7816 */ /* 0x000fe2000000005d */
[-C--:B------:R-:W-:Y:S01]  /*27b0*/  @P3 FMUL R94, R94, R73.reuse ;  /* 0x000000495e5e3220 */ /* 0x080fe20000400000 */
[----:B------:R-:W-:Y:S01]  /*27c0*/  SHF.L.U32 R40, R3, 0x10, RZ ;  /* 0x0000001003287819 */ /* 0x000fe200000006ff */
[-C--:B------:R-:W-:Y:S01]  /*27d0*/  @P3 FMUL R48, R48, R73.reuse ;  /* 0x0000004930303220 */ /* 0x080fe20000400000 */
[----:B------:R-:W-:Y:S01]  /*27e0*/  SHF.L.U32 R51, R36, 0x10, RZ ;  /* 0x0000001024337819 */ /* 0x000fe200000006ff */
[----:B------:R-:W-:Y:S01]  /*27f0*/  @P3 FMUL R87, R87, R73 ;  /* 0x0000004957573220 */ /* 0x000fe20000400000 */
[----:B------:R-:W-:Y:S01]  /*2800*/  SHF.L.U32 R102, R95, 0x10, RZ ;  /* 0x000000105f667819 */ /* 0x000fe200000006ff */
[----:B------:R-:W-:Y:S01]  /*2810*/  FFMA R55, R55, R2, R40 ;  /* 0x0000000237377223 */ /* 0x000fe20000000028 */
[----:B------:R-:W-:Y:S01]  /*2820*/  @P0 FMNMX R66, R66, |R91|, !PT ;  /* 0x4000005b42420209 */ /* 0x000fe20007800000 */
[-C--:B------:R-:W-:Y:S01]  /*2830*/  @P3 FMUL R44, R44, R73.reuse ;  /* 0x000000492c2c3220 */ /* 0x080fe20000400000 */
[----:B------:R-:W-:Y:S01]  /*2840*/  SHF.L.U32 R95, R17, 0x10, RZ ;  /* 0x00000010115f7819 */ /* 0x000fe200000006ff */
[----:B------:R-:W-:Y:S01]  /*2850*/  @P3 FMUL R75, R75, R73 ;  /* 0x000000494b4b3220 */ /* 0x000fe20000400000 */
[----:B------:R-:W-:Y:S01]  /*2860*/  SHF.L.U32 R100, R93, 0x10, RZ ;  /* 0x000000105d647819 */ /* 0x000fe200000006ff */
[----:B------:R-:W-:Y:S01]  /*2870*/  FMUL R93, R74, R78 ;  /* 0x0000004e4a5d7220 */ /* 0x000fe20000400000 */
[----:B------:R-:W-:Y:S01]  /*2880*/  FFMA R78, R56, R41, R51 ;  /* 0x00000029384e7223 */ /* 0x000fe20000000033 */
[----:B------:R-:W-:Y:S01]  /*2890*/  PRMT R2, R17, 0x7632, R2 ;  /* 0x0000763211027816 */ /* 0x000fe20000000002 */
[----:B------:R-:W0:Y:S01]  /*28a0*/  @!P2 LDC.64 R40, c[0x0][0x230] ;  /* 0x00008c00ff28ab82 */ /* 0x000e220000000a00 */
[----:B------:R-:W-:Y:S01]  /*28b0*/  @P0 FMNMX R66, R66, |R90|, !PT ;  /* 0x4000005a42420209 */ /* 0x000fe20007800000 */
[----:B------:R-:W-:Y:S01]  /*28c0*/  @P1 FADD R95, R95, 1 ;  /* 0x3f8000005f5f1421 */ /* 0x000fe20000000000 */
[C---:B------:R-:W-:Y:S01]  /*28d0*/  SHF.L.U32 R3, R37.reuse, 0x10, RZ ;  /* 0x0000001025037819 */ /* 0x040fe200000006ff */
[----:B------:R-:W-:Y:S01]  /*28e0*/  @P1 FADD R100, R100, 1 ;  /* 0x3f80000064641421 */ /* 0x000fe20000000000 */
[----:B------:R-:W-:Y:S01]  /*28f0*/  PRMT R56, R37, 0x7632, R56 ;  /* 0x0000763225387816 */ /* 0x000fe20000000038 */
[----:B------:R-:W-:Y:S01]  /*2900*/  @P3 FMUL R77, R77, R73 ;  /* 0x000000494d4d3220 */ /* 0x000fe20000400000 */
[----:B------:R-:W-:Y:S01]  /*2910*/  SHF.L.U32 R51, R2, 0x10, RZ ;  /* 0x0000001002337819 */ /* 0x000fe200000006ff */
[----:B------:R-:W-:Y:S01]  /*2920*/  FFMA R95, R42, R95, R3 ;  /* 0x0000005f2a5f7223 */ /* 0x000fe20000000003 */
[----:B------:R-:W-:Y:S01]  /*2930*/  @P0 FMNMX R66, R66, |R55|, !PT ;  /* 0x4000003742420209 */ /* 0x000fe20007800000 */
[----:B------:R-:W-:Y:S01]  /*2940*/  FFMA R93, R93, R100, R102 ;  /* 0x000000645d5d7223 */ /* 0x000fe20000000066 */
[----:B------:R-:W1:Y:S01]  /*2950*/  LDC.64 R2, c[0x0][0x258] ;  /* 0x00009600ff027b82 */ /* 0x000e620000000a00 */
[----:B------:R-:W-:Y:S01]  /*2960*/  SHF.L.U32 R97, R56, 0x10, RZ ;  /* 0x0000001038617819 */ /* 0x000fe200000006ff */
[----:B------:R-:W-:Y:S01]  /*2970*/  @P1 FADD R51, R51, 1 ;  /* 0x3f80000033331421 */ /* 0x000fe20000000000 */
[----:B------:R-:W-:Y:S01]  /*2980*/  @P0 FMNMX R66, R66, |R78|, !PT ;  /* 0x4000004e42420209 */ /* 0x000fe20007800000 */
[----:B------:R-:W-:Y:S01]  /*2990*/  @P3 FMUL R46, R46, R73 ;  /* 0x000000492e2e3220 */ /* 0x000fe20000400000 */
[----:B------:R-:W-:Y:S01]  /*29a0*/  SHF.L.U32 R99, R18, 0x10, RZ ;  /* 0x0000001012637819 */ /* 0x000fe200000006ff */
[----:B------:R-:W-:Y:S01]  /*29b0*/  FFMA R76, R76, R51, R97 ;  /* 0x000000334c4c7223 */ /* 0x000fe20000000061 */
[----:B------:R-:W-:Y:S01]  /*29c0*/  PRMT R42, R18, 0x7632, R42 ;  /* 0x00007632122a7816 */ /* 0x000fe2000000002a */
[----:B------:R-:W-:Y:S01]  /*29d0*/  @P3 FMUL R47, R47, R73 ;  /* 0x000000492f2f3220 */ /* 0x000fe20000400000 */
[----:B------:R-:W-:Y:S01]  /*29e0*/  @P0 FMNMX R66, R66, |R93|, !PT ;  /* 0x4000005d42420209 */ /* 0x000fe20007800000 */
[----:B------:R-:W-:Y:S01]  /*29f0*/  @P1 FADD R99, R99, 1 ;  /* 0x3f80000063631421 */ /* 0x000fe20000000000 */
[----:B------:R-:W-:Y:S01]  /*2a00*/  SHF.L.U32 R101, R38, 0x10, RZ ;  /* 0x0000001026657819 */ /* 0x000fe200000006ff */
[----:B------:R-:W-:Y:S01]  /*2a10*/  @P3 FMUL R80, R80, R73 ;  /* 0x0000004950503220 */ /* 0x000fe20000400000 */
[----:B------:R-:W-:Y:S01]  /*2a20*/  PRMT R51, R38, 0x7632, R51 ;  /* 0x0000763226337816 */ /* 0x000fe20000000033 */
[----:B0-----:R-:W-:Y:S01]  /*2a30*/  @!P2 IMAD.WIDE R40, R67, 0x4, R40 ;  /* 0x000000044328a825 */ /* 0x001fe200078e0228 */
[----:B------:R-:W-:-:S03]  /*2a40*/  SHF.L.U32 R42, R42, 0x10, RZ ;  /* 0x000000102a2a7819 */ /* 0x000fc600000006ff */
[----:B------:R-:W-:Y:S01]  /*2a50*/  FFMA R58, R58, R99, R101 ;  /* 0x000000633a3a7223 */ /* 0x000fe20000000065 */
[----:B------:R-:W-:Y:S01]  /*2a60*/  @P0 FMNMX R66, R66, |R95|, !PT ;  /* 0x4000005f42420209 */ /* 0x000fe20007800000 */
[----:B------:R-:W-:Y:S01]  /*2a70*/  @P3 FMUL R54, R54, R73 ;  /* 0x0000004936363220 */ /* 0x000fe20000400000 */
[C---:B------:R-:W-:Y:S01]  /*2a80*/  SHF.L.U32 R100, R19.reuse, 0x10, RZ ;  /* 0x0000001013647819 */ /* 0x040fe200000006ff */
[----:B------:R-:W-:Y:S01]  /*2a90*/  @P1 FADD R42, R42, 1 ;  /* 0x3f8000002a2a1421 */ /* 0x000fe20000000000 */
[----:B------:R-:W-:Y:S01]  /*2aa0*/  PRMT R97, R19, 0x7632, R97 ;  /* 0x0000763213617816 */ /* 0x000fe20000000061 */
[----:B------:R0:W-:Y:S01]  /*2ab0*/  @!P2 STG.E desc[UR4][R40.64], R74 ;  /* 0x0000004a2800a986 */ /* 0x0001e2000c101904 */
[----:B------:R-:W-:Y:S01]  /*2ac0*/  SHF.L.U32 R56, R51, 0x10, RZ ;  /* 0x0000001033387819 */ /* 0x000fe200000006ff */
[----:B------:R-:W-:Y:S01]  /*2ad0*/  FMUL R51, R74, R59 ;  /* 0x0000003b4a337220 */ /* 0x000fe20000400000 */
[----:B------:R-:W-:Y:S01]  /*2ae0*/  @P0 FMNMX R66, R66, |R76|, !PT ;  /* 0x4000004c42420209 */ /* 0x000fe20007800000 */
[----:B------:R-:W-:Y:S01]  /*2af0*/  @P1 FADD R100, R100, 1 ;  /* 0x3f80000064641421 */ /* 0x000fe20000000000 */
[----:B------:R-:W-:Y:S01]  /*2b00*/  SHF.L.U32 R102, R39, 0x10, RZ ;  /* 0x0000001027667819 */ /* 0x000fe200000006ff */
[----:B------:R-:W-:Y:S01]  /*2b10*/  FFMA R59, R57, R42, R56 ;  /* 0x0000002a393b7223 */ /* 0x000fe20000000038 */
[----:B------:R-:W-:Y:S01]  /*2b20*/  PRMT R99, R39, 0x7632, R99 ;  /* 0x0000763227637816 */ /* 0x000fe20000000063 */
[----:B-1----:R-:W-:Y:S01]  /*2b30*/  IMAD.WIDE.U32 R56, R63, 0x10, R2 ;  /* 0x000000103f387825 */ /* 0x002fe200078e0002 */
[----:B------:R-:W-:-:S03]  /*2b40*/  SHF.L.U32 R104, R97, 0x10, RZ ;  /* 0x0000001061687819 */ /* 0x000fc600000006ff */
[----:B------:R-:W-:Y:S01]  /*2b50*/  FFMA R97, R125, R100, R102 ;  /* 0x000000647d617223 */ /* 0x000fe20000000066 */
[----:B------:R-:W-:Y:S01]  /*2b60*/  F2FP.BF16.F32.PACK_AB R45, R45, R0 ;  /* 0x000000002d2d723e */ /* 0x000fe200000010ff */
[-C--:B------:R-:W-:Y:S01]  /*2b70*/  @P3 FMUL R49, R49, R73.reuse ;  /* 0x0000004931313220 */ /* 0x080fe20000400000 */
[----:B------:R-:W-:Y:S01]  /*2b80*/  LOP3.LUT R0, R72, 0x7f, RZ, 0xc0, !PT ;  /* 0x0000007f48007812 */ /* 0x000fe200078ec0ff */
[----:B------:R-:W-:Y:S01]  /*2b90*/  @P1 FADD R104, R104, 1 ;  /* 0x3f80000068681421 */ /* 0x000fe20000000000 */
[----:B------:R-:W-:Y:S01]  /*2ba0*/  @P0 FMNMX R66, R66, |R58|, !PT ;  /* 0x4000003a42420209 */ /* 0x000fe20007800000 */
[----:B------:R-:W-:Y:S01]  /*2bb0*/  @P3 FMUL R83, R83, R73 ;  /* 0x0000004953533220 */ /* 0x000fe20000400000 */
[----:B------:R-:W-:Y:S01]  /*2bc0*/  SHF.L.U32 R106, R99, 0x10, RZ ;  /* 0x00000010636a7819 */ /* 0x000fe200000006ff */
[----:B------:R-:W-:Y:S01]  /*2bd0*/  IMAD R0, R67, 0x280, R0 ;  /* 0x0000028043007824 */ /* 0x000fe200078e0200 */
[----:B------:R-:W-:Y:S01]  /*2be0*/  @P0 FMNMX R66, R66, |R59|, !PT ;  /* 0x4000003b42420209 */ /* 0x000fe20007800000 */
[-C--:B------:R-:W-:Y:S01]  /*2bf0*/  @P3 FMUL R82, R82, R73.reuse ;  /* 0x0000004952523220 */ /* 0x080fe20000400000 */
[----:B0-----:R-:W-:Y:S01]  /*2c00*/  F2FP.BF16.F32.PACK_AB R40, R81, R50 ;  /* 0x000000325128723e */ /* 0x001fe200000010ff */
[----:B------:R-:W-:Y:S01]  /*2c10*/  FFMA R100, R51, R104, R106 ;  /* 0x0000006833647223 */ /* 0x000fe2000000006a */
[----:B------:R-:W-:Y:S01]  /*2c20*/  F2FP.BF16.F32.PACK_AB R41, R86, R52 ;  /* 0x000000345629723e */ /* 0x000fe200000010ff */
[----:B------:R-:W-:Y:S01]  /*2c30*/  @P3 FMUL R79, R79, R73 ;  /* 0x000000494f4f3220 */ /* 0x000fe20000400000 */
[----:B------:R-:W-:Y:S01]  /*2c40*/  F2FP.BF16.F32.PACK_AB R42, R84, R85 ;  /* 0x00000055542a723e */ /* 0x000fe200000010ff */
[----:B------:R-:W-:Y:S01]  /*2c50*/  @P3 FMUL R92, R92, R73 ;  /* 0x000000495c5c3220 */ /* 0x000fe20000400000 */
[----:B------:R-:W-:Y:S01]  /*2c60*/  F2FP.BF16.F32.PACK_AB R43, R94, R43 ;  /* 0x0000002b5e2b723e */ /* 0x000fe200000010ff */
[----:B------:R-:W-:Y:S01]  /*2c70*/  @P3 FMUL R89, R89, R73 ;  /* 0x0000004959593220 */ /* 0x000fe20000400000 */
[----:B------:R-:W-:Y:S01]  /*2c80*/  @P0 FMNMX R66, R66, |R97|, !PT ;  /* 0x4000006142420209 */ /* 0x000fe20007800000 */
[-C--:B------:R-:W-:Y:S01]  /*2c90*/  @P3 FMUL R88, R88, R73.reuse ;  /* 0x0000004958583220 */ /* 0x080fe20000400000 */
[----:B------:R-:W-:Y:S01]  /*2ca0*/  IADD3 R0, R0, 0x200, RZ ;  /* 0x0000020000007810 */ /* 0x000fe20007ffe0ff */
        /* <DEDUP_REMOVED lines=15> */
[----:B------:R-:W-:Y:S01]  /*2da0*/  @P3 FMUL R100, R100, R73 ;  /* 0x0000004964643220 */ /* 0x000fe20000400000 */
[----:B------:R-:W-:Y:S01]  /*2db0*/  IMAD.WIDE.U32 R62, R62, 0x10, R2 ;  /* 0x000000103e3e7825 */ /* 0x000fe200078e0002 */
[----:B------:R-:W-:-:S02]  /*2dc0*/  F2FP.BF16.F32.PACK_AB R44, R75, R44 ;  /* 0x0000002c4b2c723e */ /* 0x000fc400000010ff */
[----:B0-----:R-:W-:Y:S01]  /*2dd0*/  F2FP.BF16.F32.PACK_AB R41, R87, R48 ;  /* 0x000000305729723e */ /* 0x001fe200000010ff */
[--C-:B------:R-:W-:Y:S01]  /*2de0*/  IMAD.WIDE.U32 R50, R61, 0x10, R2.reuse ;  /* 0x000000103d327825 */ /* 0x100fe200078e0002 */
[----:B------:R-:W-:Y:S02]  /*2df0*/  LEA R48, P1, R0, UR10, 0x4 ;  /* 0x0000000a00307c11 */ /* 0x000fe4000f8220ff */
[----:B------:R-:W-:Y:S01]  /*2e00*/  F2FP.BF16.F32.PACK_AB R46, R46, R77 ;  /* 0x0000004d2e2e723e */ /* 0x000fe200000010ff */
[----:B------:R-:W-:Y:S01]  /*2e10*/  IMAD.WIDE.U32 R2, R60, 0x10, R2 ;  /* 0x000000103c027825 */ /* 0x000fe200078e0002 */
[----:B------:R-:W-:Y:S02]  /*2e20*/  F2FP.BF16.F32.PACK_AB R47, R80, R47 ;  /* 0x0000002f502f723e */ /* 0x000fe400000010ff */
        /* <DEDUP_REMOVED lines=13> */
[----:B------:R-:W-:Y:S02]  /*2f00*/  LEA.HI.X R49, R0, UR11, RZ, 0x4, P1 ;  /* 0x0000000b00317c11 */ /* 0x000fe400088f24ff */
[----:B------:R-:W-:Y:S02]  /*2f10*/  F2FP.BF16.F32.PACK_AB R59, R100, R97 ;  /* 0x00000061643b723e */ /* 0x000fe400000010ff */
[----:B------:R-:W-:Y:S02]  /*2f20*/  IADD3 R67, R67, UR6, RZ ;  /* 0x0000000643437c10 */ /* 0x000fe4000fffe0ff */
[----:B------:R-:W-:Y:S01]  /*2f30*/  LOP3.LUT P1, RZ, R64, 0xff, RZ, 0xc0, !PT ;  /* 0x000000ff40ff7812 */ /* 0x000fe2000782c0ff */
[----:B------:R2:W-:Y:S01]  /*2f40*/  STG.E.128 desc[UR4][R48.64], R56 ;  /* 0x0000003830007986 */ /* 0x0005e2000c101d04 */
[----:B------:R-:W-:Y:S02]  /*2f50*/  ISETP.GE.AND P0, PT, R67, UR14, PT ;  /* 0x0000000e43007c0c */ /* 0x000fe4000bf06270 */
[----:B------:R-:W-:-:S11]  /*2f60*/  SEL R64, RZ, 0x1, P1 ;  /* 0x00000001ff407807 */ /* 0x000fd60000800000 */
[----:B------:R-:W-:Y:S05]  /*2f70*/  @!P0 BRA `(.L_x_9257) ;  /* 0xffffffd000c08947 */ /* 0x000fea000383ffff */
.L_x_9249:
        /* <DEDUP_REMOVED lines=15> */
.L_x_9282:
        /* <DEDUP_REMOVED lines=28> */
.L_x_9285:
[----:B-1----:R-:W-:-:S07]  /*3230*/  FMNMX R5, R3, R2, !PT ;  /* 0x0000000203057209 */ /* 0x002fce0007800000 */
.L_x_9261:
[----:B------:R-:W-:Y:S05]  /*3240*/  BSYNC B0 ;  /* 0x0000000000007941 */ /* 0x000fea0003800000 */
.L_x_9260:
[----:B------:R-:W-:Y:S01]  /*3250*/  ISETP.NE.AND P0, PT, R72, RZ, PT ;  /* 0x000000ff4800720c */ /* 0x000fe20003f05270 */
[----:B------:R-:W-:-:S12]  /*3260*/  BSSY B0, `(.L_x_9258) ;  /* 0x0000004000007945 */ /* 0x000fd80003800000 */
[----:B------:R-:W-:Y:S05]  /*3270*/  @P0 BRA `(.L_x_9263) ;  /* 0x0000000000080947 */ /* 0x000fea0003800000 */
[----:B0-----:R-:W0:Y:S02]  /*3280*/  LDC.64 R2, c[0x0][0x288] ;  /* 0x0000a200ff027b82 */ /* 0x001e240000000a00 */
[----:B0-----:R1:W-:Y:S02]  /*3290*/  REDG.E.MAX.S32.STRONG.GPU desc[UR4][R2.64], R5 ;  /* 0x000000050200798e */ /* 0x0013e4000d10e384 */
.L_x_9263:
[----:B------:R-:W-:Y:S05]  /*32a0*/  BSYNC B0 ;  /* 0x0000000000007941 */ /* 0x000fea0003800000 */
.L_x_9258:
        /* <DEDUP_REMOVED lines=13> */
[----:B012---:R-:W-:Y:S05]  /*3380*/  CALL.REL.NOINC `($__internal_121_$__cuda_sm20_rcp_rn_f32_slowpath) ;  /* 0x0000000c00547944 */ /* 0x007fea0003c00000 */
[----:B------:R-:W-:Y:S01]  /*3390*/  MOV R5, R0 ;  /* 0x0000000000057202 */ /* 0x000fe20000000f00 */
[----:B------:R-:W-:Y:S06]  /*33a0*/  BRA `(.L_x_9265) ;  /* 0x0000000000107947 */ /* 0x000fec0003800000 */
.L_x_9264:
[----:B------:R-:W1:Y:S02]  /*33b0*/  MUFU.RCP R0, R73 ;  /* 0x0000004900007308 */ /* 0x000e640000001000 */
[----:B-12---:R-:W-:-:S04]  /*33c0*/  FFMA R2, R0, R73, -1 ;  /* 0xbf80000000027423 */ /* 0x006fc80000000049 */
[----:B------:R-:W-:-:S04]  /*33d0*/  FADD.FTZ R5, -R2, -RZ ;  /* 0x800000ff02057221 */ /* 0x000fc80000010100 */
[----:B------:R-:W-:-:S07]  /*33e0*/  FFMA R5, R0, R5, R0 ;  /* 0x0000000500057223 */ /* 0x000fce0000000000 */
.L_x_9265:
[----:B0-----:R-:W0:Y:S02]  /*33f0*/  LDC.64 R2, c[0x0][0x280] ;  /* 0x0000a000ff027b82 */ /* 0x001e240000000a00 */
[----:B0-----:R-:W-:Y:S01]  /*3400*/  STG.E desc[UR4][R2.64], R5 ;  /* 0x0000000502007986 */ /* 0x001fe2000c101904 */
[----:B------:R-:W-:Y:S05]  /*3410*/  EXIT ;  /* 0x000000000000794d */ /* 0x000fea0003800000 */
.L_x_9250:
[----:B------:R-:W-:Y:S01]  /*3420*/  HFMA2.MMA R78, -RZ, RZ, 0, 5.9604644775390625e-08 ;  /* 0x00000001ff4e7435 */ /* 0x000fe200000001ff */
[----:B------:R-:W-:Y:S02]  /*3430*/  MOV R76, R0 ;  /* 0x00000000004c7202 */ /* 0x000fe40000000f00 */
[----:B------:R-:W-:Y:S02]  /*3440*/  MOV R80, 0x1f ;  /* 0x0000001f00507802 */ /* 0x000fe40000000f00 */
[----:B------:R-:W-:-:S07]  /*3450*/  MOV R74, 0xffffffff ;  /* 0xffffffff004a7802 */ /* 0x000fce0000000f00 */
[----:B-1---5:R-:W-:Y:S05]  /*3460*/  WARPSYNC.COLLECTIVE R74, `(.L_x_9266) ;  /* 0x000000004a087348 */ /* 0x022fea0003c00000 */
[----:B------:R0:W2:Y:S02]  /*3470*/  SHFL.BFLY P1, R54, R76, R78, R80 ;  /* 0x0c00004e4c367389 */ /* 0x0000a40000020050 */
[----:B012--5:R-:W-:Y:S01]  /*3480*/  ENDCOLLECTIVE ;  /* 0x000000000000791b */ /* 0x027fe20003800000 */
.L_x_9266:
[----:B------:R-:W-:Y:S01]  /*3490*/  HFMA2.MMA R78, -RZ, RZ, 0, 1.1920928955078125e-07 ;  /* 0x00000002ff4e7435 */ /* 0x000fe200000001ff */
[----:B------:R-:W-:-:S05]  /*34a0*/  MOV R41, R54 ;  /* 0x0000003600297202 */ /* 0x000fca0000000f00 */
[----:B------:R-:W-:-:S05]  /*34b0*/  FADD R41, R0, R41 ;  /* 0x0000002900297221 */ /* 0x000fca0000000000 */
[----:B------:R-:W-:-:S07]  /*34c0*/  MOV R76, R41 ;  /* 0x00000029004c7202 */ /* 0x000fce0000000f00 */
[----:B------:R-:W-:Y:S05]  /*34d0*/  WARPSYNC.COLLECTIVE R74, `(.L_x_9267) ;  /* 0x000000004a087348 */ /* 0x000fea0003c00000 */
[----:B------:R0:W1:Y:S02]  /*34e0*/  SHFL.BFLY P1, R54, R76, R78, R80 ;  /* 0x0c00004e4c367389 */ /* 0x0000640000020050 */
[----:B01----:R-:W-:Y:S01]  /*34f0*/  ENDCOLLECTIVE ;  /* 0x000000000000791b */ /* 0x003fe20003800000 */
.L_x_9267:
[----:B------:R-:W-:Y:S01]  /*3500*/  HFMA2.MMA R78, -RZ, RZ, 0, 2.384185791015625e-07 ;  /* 0x00000004ff4e7435 */ /* 0x000fe200000001ff */
[----:B------:R-:W-:-:S05]  /*3510*/  MOV R2, R54 ;  /* 0x0000003600027202 */ /* 0x000fca0000000f00 */
[----:B------:R-:W-:-:S05]  /*3520*/  FADD R48, R41, R2 ;  /* 0x0000000229307221 */ /* 0x000fca0000000000 */
[----:B------:R-:W-:-:S07]  /*3530*/  MOV R76, R48 ;  /* 0x00000030004c7202 */ /* 0x000fce0000000f00 */
[----:B------:R-:W-:Y:S05]  /*3540*/  WARPSYNC.COLLECTIVE R74, `(.L_x_9268) ;  /* 0x000000004a087348 */ /* 0x000fea0003c00000 */
[----:B------:R0:W1:Y:S02]  /*3550*/  SHFL.BFLY P1, R54, R76, R78, R80 ;  /* 0x0c00004e4c367389 */ /* 0x0000640000020050 */
[----:B01----:R-:W-:Y:S01]  /*3560*/  ENDCOLLECTIVE ;  /* 0x000000000000791b */ /* 0x003fe20003800000 */
.L_x_9268:
[----:B------:R-:W-:Y:S01]  /*3570*/  HFMA2.MMA R78, -RZ, RZ, 0, 4.76837158203125e-07 ;  /* 0x00000008ff4e7435 */ /* 0x000fe200000001ff */
[----:B------:R-:W-:-:S05]  /*3580*/  MOV R2, R54 ;  /* 0x0000003600027202 */ /* 0x000fca0000000f00 */
[----:B------:R-:W-:-:S05]  /*3590*/  FADD R50, R48, R2 ;  /* 0x0000000230327221 */ /* 0x000fca0000000000 */
[----:B------:R-:W-:-:S07]  /*35a0*/  MOV R76, R50 ;  /* 0x00000032004c7202 */ /* 0x000fce0000000f00 */
[----:B------:R-:W-:Y:S05]  /*35b0*/  WARPSYNC.COLLECTIVE R74, `(.L_x_9269) ;  /* 0x000000004a087348 */ /* 0x000fea0003c00000 */
[----:B------:R0:W1:Y:S02]  /*35c0*/  SHFL.BFLY P1, R54, R76, R78, R80 ;  /* 0x0c00004e4c367389 */ /* 0x0000640000020050 */
[----:B01----:R-:W-:Y:S01]  /*35d0*/  ENDCOLLECTIVE ;  /* 0x000000000000791b */ /* 0x003fe20003800000 */
.L_x_9269:
[----:B------:R-:W-:Y:S01]  /*35e0*/  HFMA2.MMA R78, -RZ, RZ, 0, 9.5367431640625e-07 ;  /* 0x00000010ff4e7435 */ /* 0x000fe200000001ff */
[----:B------:R-:W-:-:S05]  /*35f0*/  MOV R2, R54 ;  /* 0x0000003600027202 */ /* 0x000fca0000000f00 */
[----:B------:R-:W-:-:S05]  /*3600*/  FADD R52, R50, R2 ;  /* 0x0000000232347221 */ /* 0x000fca0000000000 */
[----:B------:R-:W-:-:S07]  /*3610*/  MOV R76, R52 ;  /* 0x00000034004c7202 */ /* 0x000fce0000000f00 */
[----:B------:R-:W-:Y:S05]  /*3620*/  WARPSYNC.COLLECTIVE R74, `(.L_x_9270) ;  /* 0x000000004a087348 */ /* 0x000fea0003c00000 */
[----:B------:R0:W1:Y:S02]  /*3630*/  SHFL.BFLY P1, R54, R76, R78, R80 ;  /* 0x0c00004e4c367389 */ /* 0x0000640000020050 */
[----:B01----:R-:W-:Y:S01]  /*3640*/  ENDCOLLECTIVE ;  /* 0x000000000000791b */ /* 0x003fe20003800000 */
.L_x_9270:
        /* <DEDUP_REMOVED lines=88> */
.L_x_9271:
[----:B------:R-:W-:Y:S01]  /*3bd0*/  HFMA2.MMA R78, -RZ, RZ, 0, 1.1920928955078125e-07 ;  /* 0x00000002ff4e7435 */ /* 0x000fe200000001ff */
[----:B------:R-:W-:-:S05]  /*3be0*/  MOV R41, R54 ;  /* 0x0000003600297202 */ /* 0x000fca0000000f00 */
[----:B------:R-:W-:-:S05]  /*3bf0*/  FADD R41, R0, R41 ;  /* 0x0000002900297221 */ /* 0x000fca0000000000 */
[----:B------:R-:W-:-:S07]  /*3c00*/  MOV R76, R41 ;  /* 0x00000029004c7202 */ /* 0x000fce0000000f00 */
[----:B------:R-:W-:Y:S05]  /*3c10*/  WARPSYNC.COLLECTIVE R74, `(.L_x_9272) ;  /* 0x000000004a087348 */ /* 0x000fea0003c00000 */
[----:B------:R0:W1:Y:S02]  /*3c20*/  SHFL.BFLY P1, R54, R76, R78, R80 ;  /* 0x0c00004e4c367389 */ /* 0x0000640000020050 */
[----:B01----:R-:W-:Y:S01]  /*3c30*/  ENDCOLLECTIVE ;  /* 0x000000000000791b */ /* 0x003fe20003800000 */
.L_x_9272:
[----:B------:R-:W-:Y:S01]  /*3c40*/  HFMA2.MMA R78, -RZ, RZ, 0, 2.384185791015625e-07 ;  /* 0x00000004ff4e7435 */ /* 0x000fe200000001ff */
[----:B------:R-:W-:-:S05]  /*3c50*/  MOV R48, R54 ;  /* 0x0000003600307202 */ /* 0x000fca0000000f00 */
[----:B------:R-:W-:-:S05]  /*3c60*/  FADD R48, R41, R48 ;  /* 0x0000003029307221 */ /* 0x000fca0000000000 */
[----:B------:R-:W-:-:S07]  /*3c70*/  MOV R76, R48 ;  /* 0x00000030004c7202 */ /* 0x000fce0000000f00 */
[----:B------:R-:W-:Y:S05]  /*3c80*/  WARPSYNC.COLLECTIVE R74, `(.L_x_9273) ;  /* 0x000000004a087348 */ /* 0x000fea0003c00000 */
[----:B------:R0:W1:Y:S02]  /*3c90*/  SHFL.BFLY P1, R54, R76, R78, R80 ;  /* 0x0c00004e4c367389 */ /* 0x0000640000020050 */
[----:B01----:R-:W-:Y:S01]  /*3ca0*/  ENDCOLLECTIVE ;  /* 0x000000000000791b */ /* 0x003fe20003800000 */
.L_x_9273:
[----:B------:R-:W-:Y:S01]  /*3cb0*/  HFMA2.MMA R78, -RZ, RZ, 0, 4.76837158203125e-07 ;  /* 0x00000008ff4e7435 */ /* 0x000fe200000001ff */
[----:B------:R-:W-:-:S05]  /*3cc0*/  MOV R50, R54 ;  /* 0x0000003600327202 */ /* 0x000fca0000000f00 */
[----:B------:R-:W-:-:S05]  /*3cd0*/  FADD R50, R48, R50 ;  /* 0x0000003230327221 */ /* 0x000fca0000000000 */
[----:B------:R-:W-:-:S07]  /*3ce0*/  MOV R76, R50 ;  /* 0x00000032004c7202 */ /* 0x000fce0000000f00 */
[----:B------:R-:W-:Y:S05]  /*3cf0*/  WARPSYNC.COLLECTIVE R74, `(.L_x_9274) ;  /* 0x000000004a087348 */ /* 0x000fea0003c00000 */
[----:B------:R0:W1:Y:S02]  /*3d00*/  SHFL.BFLY P1, R54, R76, R78, R80 ;  /* 0x0c00004e4c367389 */ /* 0x0000640000020050 */
[----:B01----:R-:W-:Y:S01]  /*3d10*/  ENDCOLLECTIVE ;  /* 0x000000000000791b */ /* 0x003fe20003800000 */
.L_x_9274:
[----:B------:R-:W-:Y:S01]  /*3d20*/  HFMA2.MMA R78, -RZ, RZ, 0, 9.5367431640625e-07 ;  /* 0x00000010ff4e7435 */ /* 0x000fe200000001ff */
[----:B------:R-:W-:-:S05]  /*3d30*/  MOV R52, R54 ;  /* 0x0000003600347202 */ /* 0x000fca0000000f00 */
[----:B------:R-:W-:-:S05]  /*3d40*/  FADD R52, R50, R52 ;  /* 0x0000003432347221 */ /* 0x000fca0000000000 */
[----:B------:R-:W-:-:S07]  /*3d50*/  MOV R76, R52 ;  /* 0x00000034004c7202 */ /* 0x000fce0000000f00 */
[----:B------:R-:W-:Y:S05]  /*3d60*/  WARPSYNC.COLLECTIVE R74, `(.L_x_9275) ;  /* 0x000000004a087348 */ /* 0x000fea0003c00000 */
[----:B------:R0:W1:Y:S02]  /*3d70*/  SHFL.BFLY P1, R54, R76, R78, R80 ;  /* 0x0c00004e4c367389 */ /* 0x0000640000020050 */
[----:B01----:R-:W-:Y:S01]  /*3d80*/  ENDCOLLECTIVE ;  /* 0x000000000000791b */ /* 0x003fe20003800000 */
.L_x_9275:
[----:B------:R-:W-:Y:S05]  /*3d90*/  BRA `(.L_x_9276) ;  /* 0xffffffd000b87947 */ /* 0x000fea000383ffff */
.L_x_9259:
[----:B------:R-:W-:Y:S01]  /*3da0*/  HFMA2.MMA R4, -RZ, RZ, 0, 9.5367431640625e-07 ;  /* 0x00000010ff047435 */ /* 0x000fe200000001ff */
[----:B------:R-:W-:Y:S02]  /*3db0*/  MOV R9, R66 ;  /* 0x0000004200097202 */ /* 0x000fe40000000f00 */
[----:B------:R-:W-:Y:S02]  /*3dc0*/  MOV R11, 0x1f ;  /* 0x0000001f000b7802 */ /* 0x000fe40000000f00 */
[----:B------:R-:W-:-:S07]  /*3dd0*/  MOV R74, 0xffffffff ;  /* 0xffffffff004a7802 */ /* 0x000fce0000000f00 */
[----:B--2--5:R-:W-:Y:S05]  /*3de0*/  WARPSYNC.COLLECTIVE R74, `(.L_x_9277) ;  /* 0x000000004a087348 */ /* 0x024fea0003c00000 */
[----:B------:R0:W1:Y:S02]  /*3df0*/  SHFL.DOWN P0, R7, R9, R4, R11 ;  /* 0x0800000409077389 */ /* 0x000064000000000b */
[----:B012--5:R-:W-:Y:S01]  /*3e00*/  ENDCOLLECTIVE ;  /* 0x000000000000791b */ /* 0x027fe20003800000 */
.L_x_9277:
[----:B------:R-:W-:Y:S01]  /*3e10*/  HFMA2.MMA R4, -RZ, RZ, 0, 4.76837158203125e-07 ;  /* 0x00000008ff047435 */ /* 0x000fe200000001ff */
[----:B------:R-:W-:-:S04]  /*3e20*/  MOV R3, R7 ;  /* 0x0000000700037202 */ /* 0x000fc80000000f00 */
[----:B------:R-:W-:-:S04]  /*3e30*/  FMNMX R3, R3, R66, !PT ;  /* 0x0000004203037209 */ /* 0x000fc80007800000 */
[----:B------:R-:W-:-:S07]  /*3e40*/  MOV R9, R3 ;  /* 0x0000000300097202 */ /* 0x000fce0000000f00 */
[----:B------:R-:W-:Y:S05]  /*3e50*/  WARPSYNC.COLLECTIVE R74, `(.L_x_9278) ;  /* 0x000000004a087348 */ /* 0x000fea0003c00000 */
[----:B------:R0:W1:Y:S02]  /*3e60*/  SHFL.DOWN P0, R7, R9, R4, R11 ;  /* 0x0800000409077389 */ /* 0x000064000000000b */
[----:B01----:R-:W-:Y:S01]  /*3e70*/  ENDCOLLECTIVE ;  /* 0x000000000000791b */ /* 0x003fe20003800000 */
.L_x_9278:
[----:B------:R-:W-:Y:S01]  /*3e80*/  HFMA2.MMA R4, -RZ, RZ, 0, 2.384185791015625e-07 ;  /* 0x00000004ff047435 */ /* 0x000fe200000001ff */
[----:B------:R-:W-:-:S04]  /*3e90*/  MOV R0, R7 ;  /* 0x0000000700007202 */ /* 0x000fc80000000f00 */
[----:B------:R-:W-:-:S04]  /*3ea0*/  FMNMX R0, R3, R0, !PT ;  /* 0x0000000003007209 */ /* 0x000fc80007800000 */
[----:B------:R-:W-:-:S07]  /*3eb0*/  MOV R9, R0 ;  /* 0x0000000000097202 */ /* 0x000fce0000000f00 */
[----:B------:R-:W-:Y:S05]  /*3ec0*/  WARPSYNC.COLLECTIVE R74, `(.L_x_9279) ;  /* 0x000000004a087348 */ /* 0x000fea0003c00000 */
[----:B------:R0:W1:Y:S02]  /*3ed0*/  SHFL.DOWN P0, R7, R9, R4, R11 ;  /* 0x0800000409077389 */ /* 0x000064000000000b */
[----:B01----:R-:W-:Y:S01]  /*3ee0*/  ENDCOLLECTIVE ;  /* 0x000000000000791b */ /* 0x003fe20003800000 */
.L_x_9279:
[----:B------:R-:W-:Y:S01]  /*3ef0*/  HFMA2.MMA R4, -RZ, RZ, 0, 1.1920928955078125e-07 ;  /* 0x00000002ff047435 */ /* 0x000fe200000001ff */
[----:B------:R-:W-:-:S04]  /*3f00*/  MOV R5, R7 ;  /* 0x0000000700057202 */ /* 0x000fc80000000f00 */
[----:B------:R-:W-:-:S04]  /*3f10*/  FMNMX R5, R0, R5, !PT ;  /* 0x0000000500057209 */ /* 0x000fc80007800000 */
[----:B------:R-:W-:-:S07]  /*3f20*/  MOV R9, R5 ;  /* 0x0000000500097202 */ /* 0x000fce0000000f00 */
[----:B------:R-:W-:Y:S05]  /*3f30*/  WARPSYNC.COLLECTIVE R74, `(.L_x_9280) ;  /* 0x000000004a087348 */ /* 0x000fea0003c00000 */
[----:B------:R0:W1:Y:S02]  /*3f40*/  SHFL.DOWN P0, R7, R9, R4, R11 ;  /* 0x0800000409077389 */ /* 0x000064000000000b */
[----:B01----:R-:W-:Y:S01]  /*3f50*/  ENDCOLLECTIVE ;  /* 0x000000000000791b */ /* 0x003fe20003800000 */
.L_x_9280:
[----:B------:R-:W-:Y:S01]  /*3f60*/  HFMA2.MMA R4, -RZ, RZ, 0, 5.9604644775390625e-08 ;  /* 0x00000001ff047435 */ /* 0x000fe200000001ff */
[----:B------:R-:W-:-:S04]  /*3f70*/  MOV R2, R7 ;  /* 0x0000000700027202 */ /* 0x000fc80000000f00 */
[----:B------:R-:W-:-:S04]  /*3f80*/  FMNMX R2, R5, R2, !PT ;  /* 0x0000000205027209 */ /* 0x000fc80007800000 */
[----:B------:R-:W-:-:S07]  /*3f90*/  MOV R9, R2 ;  /* 0x0000000200097202 */ /* 0x000fce0000000f00 */
[----:B------:R-:W-:Y:S05]  /*3fa0*/  WARPSYNC.COLLECTIVE R74, `(.L_x_9281) ;  /* 0x000000004a087348 */ /* 0x000fea0003c00000 */
[----:B------:R0:W1:Y:S02]  /*3fb0*/  SHFL.DOWN P0, R7, R9, R4, R11 ;  /* 0x0800000409077389 */ /* 0x000064000000000b */
[----:B01----:R-:W-:Y:S01]  /*3fc0*/  ENDCOLLECTIVE ;  /* 0x000000000000791b */ /* 0x003fe20003800000 */
.L_x_9281:
[----:B------:R-:W-:Y:S05]  /*3fd0*/  BRA `(.L_x_9282) ;  /* 0xfffffff000247947 */ /* 0x000fea000383ffff */
.L_x_9262:
[----:B------:R-:W-:Y:S01]  /*3fe0*/  HFMA2.MMA R4, -RZ, RZ, 0, 1.1920928955078125e-07 ;  /* 0x00000002ff047435 */ /* 0x000fe200000001ff */
[----:B-1----:R-:W-:Y:S02]  /*3ff0*/  MOV R9, R0 ;  /* 0x0000000000097202 */ /* 0x002fe40000000f00 */
[----:B------:R-:W-:Y:S02]  /*4000*/  MOV R11, 0x1f ;  /* 0x0000001f000b7802 */ /* 0x000fe40000000f00 */
[----:B------:R-:W-:-:S07]  /*4010*/  MOV R74, 0xffffffff ;  /* 0xffffffff004a7802 */ /* 0x000fce0000000f00 */
[----:B0----5:R-:W-:Y:S05]  /*4020*/  WARPSYNC.COLLECTIVE R74, `(.L_x_9283) ;  /* 0x000000004a087348 */ /* 0x021fea0003c00000 */
[----:B------:R1:W2:Y:S02]  /*4030*/  SHFL.DOWN P0, R7, R9, R4, R11 ;  /* 0x0800000409077389 */ /* 0x0002a4000000000b */
[----:B012--5:R-:W-:Y:S01]  /*4040*/  ENDCOLLECTIVE ;  /* 0x000000000000791b */ /* 0x027fe20003800000 */
.L_x_9283:
[----:B------:R-:W-:Y:S01]  /*4050*/  HFMA2.MMA R4, -RZ, RZ, 0, 5.9604644775390625e-08 ;  /* 0x00000001ff047435 */ /* 0x000fe200000001ff */
[----:B------:R-:W-:-:S04]  /*4060*/  MOV R3, R7 ;  /* 0x0000000700037202 */ /* 0x000fc80000000f00 */
[----:B------:R-:W-:-:S04]  /*4070*/  FMNMX R3, R3, R0, !PT ;  /* 0x0000000003037209 */ /* 0x000fc80007800000 */
[----:B------:R-:W-:-:S07]  /*4080*/  MOV R9, R3 ;  /* 0x0000000300097202 */ /* 0x000fce0000000f00 */
[----:B------:R-:W-:Y:S05]  /*4090*/  WARPSYNC.COLLECTIVE R74, `(.L_x_9284) ;  /* 0x000000004a087348 */ /* 0x000fea0003c00000 */
[----:B------:R0:W1:Y:S02]  /*40a0*/  SHFL.DOWN P0, R7, R9, R4, R11 ;  /* 0x0800000409077389 */ /* 0x000064000000000b */
[----:B01----:R-:W-:Y:S01]  /*40b0*/  ENDCOLLECTIVE ;  /* 0x000000000000791b */ /* 0x003fe20003800000 */
.L_x_9284:
[----:B------:R-:W-:Y:S01]  /*40c0*/  MOV R2, R7 ;  /* 0x0000000700027202 */ /* 0x000fe20000000f00 */
[----:B------:R-:W-:Y:S06]  /*40d0*/  BRA `(.L_x_9285) ;  /* 0xfffffff000547947 */ /* 0x000fec000383ffff */
        .weak           $__internal_121_$__cuda_sm20_rcp_rn_f32_slowpath
        .type           $__internal_121_$__cuda_sm20_rcp_rn_f32_slowpath,@function
        .size           $__internal_121_$__cuda_sm20_rcp_rn_f32_slowpath,(.L_x_14457 - $__internal_121_$__cuda_sm20_rcp_rn_f32_slowpath)
$__internal_121_$__cuda_sm20_rcp_rn_f32_slowpath:
        /* <DEDUP_REMOVED lines=15> */
.L_x_9287:
        /* <DEDUP_REMOVED lines=33> */
.L_x_9289:
[----:B------:R0:W1:Y:S02]  /*43e0*/  MUFU.RCP R3, R0 ;  /* 0x0000000000037308 */ /* 0x0000640000001000 */
.L_x_9288:
[----:B------:R-:W-:Y:S05]  /*43f0*/  BSYNC B1 ;  /* 0x0000000000017941 */ /* 0x000fea0003800000 */
.L_x_9286:
[----:B01----:R-:W-:Y:S01]  /*4400*/  MOV R0, R3 ;  /* 0x0000000300007202 */ /* 0x003fe20000000f00 */
[----:B------:R-:W-:Y:S01]  /*4410*/  HFMA2.MMA R3, -RZ, RZ, 0, 0 ;  /* 0x00000000ff037435 */ /* 0x000fe200000001ff */
[----:B------:R-:W-:-:S05]  /*4420*/  MOV R2, R78 ;  /* 0x0000004e00027202 */ /* 0x000fca0000000f00 */
[----:B------:R-:W-:Y:S05]  /*4430*/  RET.REL.NODEC R2 `(_ZN18transformer_engine13normalization19ln_fwd_tuned_kernelINS0_13Kernel_traitsI13__nv_bfloat16S3_S3_fjLj5120ELj1ELj1ELj4ELj16ENS0_18Kernel_traits_baseILj5120ES3_S3_S3_fjLj128EEEEEEEvNS0_19ForwardKernelParamsE) ;  /* 0xffffffb802f07950 */ /* 0x000fea0003c3ffff */
.L_x_9290:
        /* <DEDUP_REMOVED lines=12> */
.L_x_14457:


//--------------------- .text._ZN18transformer_engine13normalization19ln_fwd_tuned_kernelINS0_13Kernel_traitsIff6__halffjLj5120ELj1ELj1ELj4ELj16ENS0_18Kernel_traits_baseILj5120EffS3_fjLj128EEEEEEEvNS0_19ForwardKernelParamsE --------------------------
	.section	.text._ZN18transformer_engine13normalization19ln_fwd_tuned_kernelINS0_13Kernel_traitsIff6__halffjLj5120ELj1ELj1ELj4ELj16ENS0_18Kernel_traits_baseILj5120EffS3_fjLj128EEEEEEEvNS0_19ForwardKernelParamsE,"ax",@progbits
	.align	128
        .global         _ZN18transformer_engine13normalization19ln_fwd_tuned_kernelINS0_13Kernel_traitsIff6__halffjLj5120ELj1ELj1ELj4ELj16ENS0_18Kernel_traits_baseILj5120EffS3_fjLj128EEEEEEEvNS0_19ForwardKernelParamsE
        .type           _ZN18transformer_engine13normalization19ln_fwd_tuned_kernelINS0_13Kernel_traitsIff6__halffjLj5120ELj1ELj1ELj4ELj16ENS0_18Kernel_traits_baseILj5120EffS3_fjLj128EEEEEEEvNS0_19ForwardKernelParamsE,@function
        .size           _ZN18transformer_engine13normalization19ln_fwd_tuned_kernelINS0_13Kernel_traitsIff6__halffjLj5120ELj1ELj1ELj4ELj16ENS0_18Kernel_traits_baseILj5120EffS3_fjLj128EEEEEEEvNS0_19ForwardKernelParamsE,(.L_x_14458 - _ZN18transformer_engine13normalization19ln_fwd_tuned_kernelINS0_13Kernel_traitsIff6__halffjLj5120ELj1ELj1ELj4ELj16ENS0_18Kernel_traits_baseILj5120EffS3_fjLj128EEEEEEEvNS0_19ForwardKernelParamsE)
        .other          _ZN18transformer_engine13normalization19ln_fwd_tuned_kernelINS0_13Kernel_traitsIff6__halffjLj5120ELj1ELj1ELj4ELj16ENS0_18Kernel_traits_baseILj5120EffS3_fjLj128EEEEEEEvNS0_19ForwardKernelParamsE,@"STO_CUDA_ENTRY STV_DEFAULT"
_ZN18transformer_engine13normalization19ln_fwd_tuned_kernelINS0_13Kernel_traitsIff6__halffjLj5120ELj1ELj1ELj4ELj16ENS0_18Kernel_traits_baseILj5120EffS3_fjLj128EEEEEEEvNS0_19ForwardKernelParamsE:
.text._ZN18transformer_engine13normalization19ln_fwd_tuned_kernelINS0_13Kernel_traitsIff6__halffjLj5120ELj1ELj1ELj4ELj16ENS0_18Kernel_traits_baseILj5120EffS3_fjLj128EEEEEEEvNS0_19ForwardKernelParamsE:
        /* <DEDUP_REMOVED lines=53> */
.L_x_9299:
        /* <DEDUP_REMOVED lines=179> */
.L_x_9318:
        /* <DEDUP_REMOVED lines=32> */
[----:B012--5:R-:W-:Y:S05]  /*1080*/  CALL.REL.NOINC `($__internal_122_$__cuda_sm20_rcp_rn_f32_slowpath) ;  /* 0x0000002c00e47944 */ /* 0x027fea0003c00000 */
[----:B------:R-:W-:Y:S05]  /*1090*/  BRA `(.L_x_9295) ;  /* 0x0000000000107947 */ /* 0x000fea0003800000 */
.L_x_9294:
[----:B------:R-:W3:Y:S02]  /*10a0*/  MUFU.RCP R139, R140 ;  /* 0x0000008c008b7308 */ /* 0x000ee40000001000 */
[----:B---3--:R-:W-:-:S04]  /*10b0*/  FFMA R0, R140, R139, -1 ;  /* 0xbf8000008c007423 */ /* 0x008fc8000000008b */
[----:B------:R-:W-:-:S04]  /*10c0*/  FADD.FTZ R0, -R0, -RZ ;  /* 0x800000ff00007221 */ /* 0x000fc80000010100 */
[----:B------:R-:W-:-:S07]  /*10d0*/  FFMA R0, R139, R0, R139 ;  /* 0x000000008b007223 */ /* 0x000fce000000008b */
.L_x_9295:
[----:B------:R-:W-:Y:S05]  /*10e0*/  BSYNC B0 ;  /* 0x0000000000007941 */ /* 0x000fea0003800000 */
.L_x_9293:
        /* <DEDUP_REMOVED lines=20> */
[----:B-----5:R-:W-:Y:S05]  /*1230*/  CALL.REL.NOINC `($__internal_122_$__cuda_sm20_rcp_rn_f32_slowpath) ;  /* 0x0000002c00787944 */ /* 0x020fea0003c00000 */
[----:B------:R-:W-:Y:S05]  /*1240*/  BRA `(.L_x_9298) ;  /* 0x0000000000107947 */ /* 0x000fea0003800000 */
.L_x_9297:
[----:B------:R-:W0:Y:S02]  /*1250*/  MUFU.RCP R0, R145 ;  /* 0x0000009100007308 */ /* 0x000e240000001000 */
[----:B0-----:R-:W-:-:S04]  /*1260*/  FFMA R2, R145, R0, -1 ;  /* 0xbf80000091027423 */ /* 0x001fc80000000000 */
[----:B------:R-:W-:-:S04]  /*1270*/  FADD.FTZ R139, -R2, -RZ ;  /* 0x800000ff028b7221 */ /* 0x000fc80000010100 */
[----:B------:R-:W-:-:S07]  /*1280*/  FFMA R0, R0, R139, R0 ;  /* 0x0000008b00007223 */ /* 0x000fce0000000000 */
.L_x_9298:
[----:B------:R-:W-:Y:S05]  /*1290*/  BSYNC B0 ;  /* 0x0000000000007941 */ /* 0x000fea0003800000 */
.L_x_9296:
        /* <DEDUP_REMOVED lines=199> */
[----:B------:R-:W0:Y:S01]  /*1f10*/  F2F.F16.F32 R100, R100 ;  /* 0x0000006400647304 */ /* 0x000e220000200800 */
[----:B------:R-:W-:Y:S01]  /*1f20*/  FSEL R101, R62, R101, !P1 ;  /* 0x000000653e657208 */ /* 0x000fe20004800000 */
[----:B------:R-:W-:Y:S01]  /*1f30*/  FFMA R107, R153, R113, R8 ;  /* 0x00000071996b7223 */ /* 0x000fe20000000008 */
[----:B------:R-:W-:Y:S01]  /*1f40*/  FMUL R143, R2, R143 ;  /* 0x0000008f028f7220 */ /* 0x000fe20000400000 */
[----:B------:R-:W-:Y:S01]  /*1f50*/  FSEL R137, R56, R137, !P1 ;  /* 0x0000008938897208 */ /* 0x000fe20004800000 */
[----:B------:R-:W-:Y:S01]  /*1f60*/  FFMA R113, R122, R136, R9 ;  /* 0x000000887a717223 */ /* 0x000fe20000000009 */
[----:B------:R-:W-:Y:S01]  /*1f70*/  @P0 FMNMX R126, R126, |R106|, !PT ;  /* 0x4000006a7e7e0209 */ /* 0x000fe20007800000 */
[----:B------:R-:W-:Y:S01]  /*1f80*/  FMUL R145, R2, R145 ;  /* 0x0000009102917220 */ /* 0x000fe20000400000 */
[----:B------:R-:W1:Y:S01]  /*1f90*/  F2F.F16.F32 R86, R86 ;  /* 0x0000005600567304 */ /* 0x000e620000200800 */
[----:B------:R-:W-:Y:S01]  /*1fa0*/  FADD R136, R51, 1 ;  /* 0x3f80000033887421 */ /* 0x000fe20000000000 */
[----:B------:R-:W-:Y:S01]  /*1fb0*/  F2FP.F16.F32.PACK_AB R85, RZ, R85 ;  /* 0x00000055ff55723e */ /* 0x000fe200000000ff */
        /* <DEDUP_REMOVED lines=17> */
[----:B------:R-:W-:Y:S01]  /*20d0*/  F2FP.F16.F32.PACK_AB R84, RZ, R84 ;  /* 0x00000054ff54723e */ /* 0x000fe200000000ff */
[----:B------:R-:W-:Y:S01]  /*20e0*/  FFMA R114, R114, R105, R23 ;  /* 0x0000006972727223 */ /* 0x000fe20000000017 */
[----:B------:R-:W-:Y:S01]  /*20f0*/  @P0 FMNMX R126, R126, |R108|, !PT ;  /* 0x4000006c7e7e0209 */ /* 0x000fe20007800000 */
[----:B------:R-:W2:Y:S01]  /*2100*/  F2F.F16.F32 R102, R102 ;  /* 0x0000006600667304 */ /* 0x000ea20000200800 */
[----:B0-----:R-:W-:Y:S01]  /*2110*/  LOP3.LUT R121, R121, R100, RZ, 0xfc, !PT ;  /* 0x0000006479797212 */ /* 0x001fe200078efcff */
[----:B------:R-:W-:Y:S01]  /*2120*/  FADD R105, R58, 1 ;  /* 0x3f8000003a697421 */ /* 0x000fe20000000000 */
[----:B-1----:R-:W-:Y:S01]  /*2130*/  SHF.L.U32 R86, R86, 0x10, RZ ;  /* 0x0000001056567819 */ /* 0x002fe200000006ff */
[-C--:B------:R-:W-:Y:S01]  /*2140*/  @P2 FMUL R87, R87, R3.reuse ;  /* 0x0000000357572220 */ /* 0x080fe20000400000 */
[----:B------:R-:W-:Y:S01]  /*2150*/  F2FP.F16.F32.PACK_AB R88, RZ, R88 ;  /* 0x00000058ff58723e */ /* 0x000fe200000000ff */
[----:B------:R-:W-:Y:S01]  /*2160*/  @P2 FMUL R93, R93, R3 ;  /* 0x000000035d5d2220 */ /* 0x000fe20000400000 */
[----:B------:R-:W-:Y:S01]  /*2170*/  PRMT R84, R84, 0x5410, R85 ;  /* 0x0000541054547816 */ /* 0x000fe20000000055 */
[----:B------:R-:W0:Y:S01]  /*2180*/  F2F.F16.F32 R90, R90 ;  /* 0x0000005a005a7304 */ /* 0x000e220000200800 */
        /* <DEDUP_REMOVED lines=12> */
[----:B------:R-:W-:Y:S01]  /*2250*/  F2FP.F16.F32.PACK_AB R121, RZ, R87 ;  /* 0x00000057ff79723e */ /* 0x000fe200000000ff */
[----:B------:R-:W-:Y:S01]  /*2260*/  FFMA R116, R147, R105, R18 ;  /* 0x0000006993747223 */ /* 0x000fe20000000012 */
[----:B------:R-:W-:Y:S01]  /*2270*/  @P0 FMNMX R126, R126, |R101|, !PT ;  /* 0x400000657e7e0209 */ /* 0x000fe20007800000 */
[----:B------:R-:W-:Y:S01]  /*2280*/  FADD R105, R54, 1 ;  /* 0x3f80000036697421 */ /* 0x000fe20000000000 */
[----:B------:R-:W-:Y:S01]  /*2290*/  F2FP.F16.F32.PACK_AB R87, RZ, R93 ;  /* 0x0000005dff57723e */ /* 0x000fe200000000ff */
[----:B------:R-:W1:Y:S01]  /*22a0*/  F2F.F16.F32 R96, R96 ;  /* 0x0000006000607304 */ /* 0x000e620000200800 */
[----:B------:R-:W-:Y:S01]  /*22b0*/  SHF.L.U64.HI R93, R86, 0x10, RZ ;  /* 0x00000010565d7819 */ /* 0x000fe200000102ff */
[----:B------:R-:W-:Y:S01]  /*22c0*/  @P2 FMUL R112, R112, R3 ;  /* 0x0000000370702220 */ /* 0x000fe20000400000 */
[----:B------:R-:W-:Y:S01]  /*22d0*/  @P0 FMNMX R126, R126, |R118|, !PT ;  /* 0x400000767e7e0209 */ /* 0x000fe20007800000 */
[----:B------:R-:W-:Y:S01]  /*22e0*/  FFMA R111, R120, R111, R13 ;  /* 0x0000006f786f7223 */ /* 0x000fe2000000000d */
[----:B--2---:R-:W-:Y:S01]  /*22f0*/  LOP3.LUT R93, R93, R102, RZ, 0xfc, !PT ;  /* 0x000000665d5d7212 */ /* 0x004fe200078efcff */
[----:B------:R-:W-:Y:S01]  /*2300*/  FMUL R151, R2, R151 ;  /* 0x0000009702977220 */ /* 0x000fe20000400000 */
[----:B0-----:R-:W-:Y:S01]  /*2310*/  SHF.L.U32 R90, R90, 0x10, RZ ;  /* 0x000000105a5a7819 */ /* 0x001fe200000006ff */
[----:B------:R-:W0:Y:S01]  /*2320*/  F2F.F16.F32 R94, R94 ;  /* 0x0000005e005e7304 */ /* 0x000e220000200800 */
[----:B------:R-:W-:Y:S01]  /*2330*/  @P0 FMNMX R126, R126, |R116|, !PT ;  /* 0x400000747e7e0209 */ /* 0x000fe20007800000 */
[-C--:B------:R-:W-:Y:S01]  /*2340*/  @P2 FMUL R98, R98, R3.reuse ;  /* 0x0000000362622220 */ /* 0x080fe20000400000 */
[----:B------:R-:W-:Y:S01]  /*2350*/  LOP3.LUT R88, R87, 0xffff, RZ, 0xc0, !PT ;  /* 0x0000ffff57587812 */ /* 0x000fe200078ec0ff */
[-C--:B------:R-:W-:Y:S01]  /*2360*/  @P2 FMUL R114, R114, R3.reuse ;  /* 0x0000000372722220 */ /* 0x080fe20000400000 */
[----:B------:R-:W-:Y:S01]  /*2370*/  LOP3.LUT R87, R93, R90, RZ, 0xfc, !PT ;  /* 0x0000005a5d577212 */ /* 0x000fe200078efcff */
[----:B------:R-:W-:Y:S01]  /*2380*/  @P2 FMUL R108, R108, R3 ;  /* 0x000000036c6c2220 */ /* 0x000fe20000400000 */
[----:B------:R-:W-:Y:S01]  /*2390*/  F2FP.F16.F32.PACK_AB R90, RZ, R92 ;  /* 0x0000005cff5a723e */ /* 0x000fe200000000ff */
[----:B------:R-:W2:Y:S01]  /*23a0*/  F2F.F16.F32 R95, R95 ;  /* 0x0000005f005f7304 */ /* 0x000ea20000200800 */
[----:B------:R-:W-:Y:S01]  /*23b0*/  @P0 FMNMX R126, R126, |R109|, !PT ;  /* 0x4000006d7e7e0209 */ /* 0x000fe20007800000 */
[----:B------:R-:W-:Y:S01]  /*23c0*/  @P2 FMUL R99, R99, R3 ;  /* 0x0000000363632220 */ /* 0x000fe20000400000 */
[----:B------:R-:W-:Y:S01]  /*23d0*/  FSEL R105, R54, R105, !P1 ;  /* 0x0000006936697208 */ /* 0x000fe20004800000 */
[----:B------:R-:W-:Y:S01]  /*23e0*/  FMUL R155, R2, R155 ;  /* 0x0000009b029b7220 */ /* 0x000fe20000400000 */
[----:B------:R-:W-:Y:S01]  /*23f0*/  F2FP.F16.F32.PACK_AB R92, RZ, R91 ;  /* 0x0000005bff5c723e */ /* 0x000fe200000000ff */
[----:B------:R-:W-:Y:S01]  /*2400*/  @P2 FMUL R97, R97, R3 ;  /* 0x0000000361612220 */ /* 0x000fe20000400000 */
[----:B------:R-:W-:Y:S01]  /*2410*/  LOP3.LUT R91, R90, 0xffff, RZ, 0xc0, !PT ;  /* 0x0000ffff5a5b7812 */ /* 0x000fe200078ec0ff */
[----:B------:R-:W-:Y:S01]  /*2420*/  FFMA R120, R151, R105, R14 ;  /* 0x0000006997787223 */ /* 0x000fe2000000000e */
[----:B------:R-:W-:Y:S01]  /*2430*/  @P0 FMNMX R126, R126, |R110|, !PT ;  /* 0x4000006e7e7e0209 */ /* 0x000fe20007800000 */
[----:B------:R-:W3:Y:S01]  /*2440*/  F2F.F16.F32 R112, R112 ;  /* 0x0000007000707304 */ /* 0x000ee20000200800 */
[----:B------:R-:W-:Y:S01]  /*2450*/  PRMT R90, R92, 0x5410, R91 ;  /* 0x000054105c5a7816 */ /* 0x000fe2000000005b */
[----:B------:R-:W-:Y:S01]  /*2460*/  FADD R105, R50, 1 ;  /* 0x3f80000032697421 */ /* 0x000fe20000000000 */
[----:B------:R-:W-:Y:S01]  /*2470*/  SHF.L.U64.HI R91, R91, 0x10, RZ ;  /* 0x000000105b5b7819 */ /* 0x000fe200000102ff */
[----:B------:R-:W-:Y:S01]  /*2480*/  @P2 FMUL R116, R116, R3 ;  /* 0x0000000374742220 */ /* 0x000fe20000400000 */
[----:B------:R-:W-:Y:S01]  /*2490*/  @P0 FMNMX R126, R126, |R111|, !PT ;  /* 0x4000006f7e7e0209 */ /* 0x000fe20007800000 */
[-C--:B------:R-:W-:Y:S01]  /*24a0*/  @P2 FMUL R109, R109, R3.reuse ;  /* 0x000000036d6d2220 */ /* 0x080fe20000400000 */
[----:B------:R-:W-:Y:S01]  /*24b0*/  PRMT R86, R121, 0x5410, R86 ;  /* 0x0000541079567816 */ /* 0x000fe20000000056 */
[----:B------:R-:W4:Y:S01]  /*24c0*/  F2F.F16.F32 R114, R114 ;  /* 0x0000007200727304 */ /* 0x000f220000200800 */
[----:B------:R-:W-:Y:S01]  /*24d0*/  F2FP.F16.F32.PACK_AB R98, RZ, R98 ;  /* 0x00000062ff62723e */ /* 0x000fe200000000ff */
[-C--:B------:R-:W-:Y:S01]  /*24e0*/  @P2 FMUL R104, R104, R3.reuse ;  /* 0x0000000368682220 */ /* 0x080fe20000400000 */
[----:B------:R-:W-:Y:S01]  /*24f0*/  SHF.L.U64.HI R121, R88, 0x10, RZ ;  /* 0x0000001058797819 */ /* 0x000fe200000102ff */
[----:B------:R-:W-:Y:S01]  /*2500*/  @P2 FMUL R118, R118, R3 ;  /* 0x0000000376762220 */ /* 0x000fe20000400000 */
[----:B------:R-:W-:Y:S01]  /*2510*/  F2FP.F16.F32.PACK_AB R92, RZ, R108 ;  /* 0x0000006cff5c723e */ /* 0x000fe200000000ff */
[----:B------:R-:W-:Y:S01]  /*2520*/  FFMA R137, R136, R137, R11 ;  /* 0x0000008988897223 */ /* 0x000fe2000000000b */
[----:B-1----:R-:W-:Y:S01]  /*2530*/  LOP3.LUT R96, R91, R96, RZ, 0xfc, !PT ;  /* 0x000000605b607212 */ /* 0x002fe200078efcff */
[----:B------:R-:W1:Y:S01]  /*2540*/  F2F.F16.F32 R116, R116 ;  /* 0x0000007400747304 */ /* 0x000e620000200800 */
[----:B------:R-:W-:Y:S01]  /*2550*/  @P0 FMNMX R126, R126, |R120|, !PT ;  /* 0x400000787e7e0209 */ /* 0x000fe20007800000 */
[-C--:B------:R-:W-:Y:S01]  /*2560*/  @P2 FMUL R120, R120, R3.reuse ;  /* 0x0000000378782220 */ /* 0x080fe20000400000 */
[----:B------:R-:W-:Y:S01]  /*2570*/  PRMT R91, R98, 0x7610, R91 ;  /* 0x00007610625b7816 */ /* 0x000fe2000000005b */
[----:B------:R-:W-:Y:S01]  /*2580*/  @P2 FMUL R111, R111, R3 ;  /* 0x000000036f6f2220 */ /* 0x000fe20000400000 */
[----:B0-----:R-:W-:Y:S01]  /*2590*/  LOP3.LUT R121, R121, R94, RZ, 0xfc, !PT ;  /* 0x0000005e79797212 */ /* 0x001fe200078efcff */
[----:B------:R-:W-:Y:S01]  /*25a0*/  FMUL R157, R2, R157 ;  /* 0x0000009d029d7220 */ /* 0x000fe20000400000 */
[----:B--2---:R-:W-:Y:S01]  /*25b0*/  SHF.L.U32 R95, R95, 0x10, RZ ;  /* 0x000000105f5f7819 */ /* 0x004fe200000006ff */
[----:B------:R-:W0:Y:S01]  /*25c0*/  F2F.F16.F32 R109, R109 ;  /* 0x0000006d006d7304 */ /* 0x000e220000200800 */
        /* <DEDUP_REMOVED lines=9> */
[----:B------:R-:W2:Y:S01]  /*2660*/  F2F.F16.F32 R104, R104 ;  /* 0x0000006800687304 */ /* 0x000ea20000200800 */
[----:B------:R-:W-:Y:S01]  /*2670*/  SHF.L.U64.HI R95, R94, 0x10, RZ ;  /* 0x000000105e5f7819 */ /* 0x000fe200000102ff */
[----:B------:R-:W-:Y:S01]  /*2680*/  @P2 FMUL R110, R110, R3 ;  /* 0x000000036e6e2220 */ /* 0x000fe20000400000 */
[----:B------:R-:W-:Y:S01]  /*2690*/  FSEL R117, R45, R138, !P1 ;  /* 0x0000008a2d757208 */ /* 0x000fe20004800000 */
[----:B------:R-:W-:Y:S01]  /*26a0*/  FMUL R138, R2, R159 ;  /* 0x0000009f028a7220 */ /* 0x000fe20000400000 */
[----:B------:R-:W-:Y:S01]  /*26b0*/  F2FP.F16.F32.PACK_AB R99, RZ, R99 ;  /* 0x00000063ff63723e */ /* 0x000fe200000000ff */
[----:B------:R-:W-:Y:S01]  /*26c0*/  FADD R123, R123, -R0 ;  /* 0x800000007b7b7221 */ /* 0x000fe20000000000 */
[----:B------:R-:W-:Y:S01]  /*26d0*/  @P0 FMNMX R126, R126, |R107|, !PT ;  /* 0x4000006b7e7e0209 */ /* 0x000fe20007800000 */
[----:B------:R-:W-:Y:S01]  /*26e0*/  FFMA R136, R138, R117, R5 ;  /* 0x000000758a887223 */ /* 0x000fe20000000005 */
[----:B------:R-:W-:Y:S01]  /*26f0*/  F2FP.F16.F32.PACK_AB R96, RZ, R97 ;  /* 0x00000061ff60723e */ /* 0x000fe200000000ff */
[----:B------:R-:W-:Y:S01]  /*2700*/  FADD R138, R47, 1 ;  /* 0x3f8000002f8a7421 */ /* 0x000fe20000000000 */
[----:B---3--:R-:W-:Y:S01]  /*2710*/  LOP3.LUT R97, R95, R112, RZ, 0xfc, !PT ;  /* 0x000000705f617212 */ /* 0x008fe200078efcff */
[----:B------:R-:W3:Y:S01]  /*2720*/  F2F.F16.F32 R120, R120 ;  /* 0x0000007800787304 */ /* 0x000ee20000200800 */
[----:B------:R-:W-:Y:S01]  /*2730*/  PRMT R95, R99, 0x7610, R95 ;  /* 0x00007610635f7816 */ /* 0x000fe2000000005f */
[----:B------:R-:W-:Y:S01]  /*2740*/  @P2 FMUL R89, R89, R3 ;  /* 0x0000000359592220 */ /* 0x000fe20000400000 */
[----:B------:R-:W-:Y:S01]  /*2750*/  @P0 FMNMX R126, R126, |R113|, !PT ;  /* 0x400000717e7e0209 */ /* 0x000fe20007800000 */
[-C--:B------:R-:W-:Y:S01]  /*2760*/  @P2 FMUL R101, R101, R3.reuse ;  /* 0x0000000365652220 */ /* 0x080fe20000400000 */
[----:B------:R-:W-:Y:S01]  /*2770*/  PRMT R92, R96, 0x5410, R93 ;  /* 0x00005410605c7816 */ /* 0x000fe2000000005d */
[----:B------:R-:W-:Y:S01]  /*2780*/  @P2 FMUL R115, R115, R3 ;  /* 0x0000000373732220 */ /* 0x000fe20000400000 */
[----:B----4-:R-:W-:Y:S01]  /*2790*/  SHF.L.U32 R114, R114, 0x10, RZ ;  /* 0x0000001072727819 */ /* 0x010fe200000006ff */
[----:B------:R-:W4:Y:S01]  /*27a0*/  F2F.F16.F32 R103, R103 ;  /* 0x0000006700677304 */ /* 0x000f220000200800 */
[----:B------:R-:W-:Y:S01]  /*27b0*/  FSEL R105, R44, R105, !P1 ;  /* 0x000000692c697208 */ /* 0x000fe20004800000 */
[-C--:B------:R-:W-:Y:S01]  /*27c0*/  @P2 FMUL R113, R113, R3.reuse ;  /* 0x0000000371712220 */ /* 0x080fe20000400000 */
[----:B------:R-:W-:Y:S01]  /*27d0*/  F2FP.F16.F32.PACK_AB R96, RZ, R118 ;  /* 0x00000076ff60723e */ /* 0x000fe200000000ff */
[----:B------:R-:W-:Y:S01]  /*27e0*/  @P2 FMUL R107, R107, R3 ;  /* 0x000000036b6b2220 */ /* 0x000fe20000400000 */
[----:B------:R-:W-:Y:S01]  /*27f0*/  PRMT R94, R95, 0x5410, R94 ;  /* 0x000054105f5e7816 */ /* 0x000fe2000000005e */
[----:B------:R-:W-:Y:S01]  /*2800*/  FFMA R105, R157, R105, R4 ;  /* 0x000000699d697223 */ /* 0x000fe20000000004 */
[----:B------:R-:W-:Y:S01]  /*2810*/  @P0 FMNMX R126, R126, |R122|, !PT ;  /* 0x4000007a7e7e0209 */ /* 0x000fe20007800000 */
[----:B------:R-:W4:Y:S01]  /*2820*/  F2F.F16.F32 R106, R106 ;  /* 0x0000006a006a7304 */ /* 0x000f220000200800 */
[----:B------:R-:W-:Y:S01]  /*2830*/  LOP3.LUT R95, R97, R114, RZ, 0xfc, !PT ;  /* 0x00000072615f7212 */ /* 0x000fe200078efcff */
[----:B------:R-:W-:Y:S01]  /*2840*/  @P2 FMUL R122, R122, R3 ;  /* 0x000000037a7a2220 */ /* 0x000fe20000400000 */
[----:B------:R-:W-:-:S02]  /*2850*/  LOP3.LUT R97, R96, 0xffff, RZ, 0xc0, !PT ;  /* 0x0000ffff60617812 */ /* 0x000fc400078ec0ff */
[----:B------:R-:W-:Y:S01]  /*2860*/  FSEL R117, R47, R138, !P1 ;  /* 0x0000008a2f757208 */ /* 0x000fe20004800000 */
[----:B------:R-:W-:Y:S01]  /*2870*/  FMUL R138, R2, R123 ;  /* 0x0000007b028a7220 */ /* 0x000fe20000400000 */
[----:B------:R-:W-:Y:S01]  /*2880*/  F2FP.F16.F32.PACK_AB R96, RZ, R111 ;  /* 0x0000006fff60723e */ /* 0x000fe200000000ff */
[----:B------:R-:W-:Y:S01]  /*2890*/  F2F.F16.F32 R115, R115 ;  /* 0x0000007300737304 */ /* 0x000fe20000200800 */
[----:B------:R-:W-:Y:S01]  /*28a0*/  @P0 FMNMX R126, R126, |R137|, !PT ;  /* 0x400000897e7e0209 */ /* 0x000fe20007800000 */
[----:B------:R-:W-:Y:S01]  /*28b0*/  FFMA R117, R138, R117, R7 ;  /* 0x000000758a757223 */ /* 0x000fe20000000007 */
[----:B------:R-:W-:Y:S01]  /*28c0*/  LOP3.LUT P1, RZ, R129, 0x1f, R124, 0xf8, !PT ;  /* 0x0000001f81ff7812 */ /* 0x000fe2000782f87c */
[----:B------:R-:W-:Y:S01]  /*28d0*/  @P2 FMUL R137, R137, R3 ;  /* 0x0000000389892220 */ /* 0x000fe20000400000 */
[----:B------:R-:W-:Y:S02]  /*28e0*/  SHF.L.U64.HI R99, R97, 0x10, RZ ;  /* 0x0000001061637819 */ /* 0x000fe400000102ff */
[----:B------:R-:W-:Y:S01]  /*28f0*/  LOP3.LUT R98, R96, 0xffff, RZ, 0xc0, !PT ;  /* 0x0000ffff60627812 */ /* 0x000fe200078ec0ff */
[----:B------:R-:W-:Y:S01]  /*2900*/  F2F.F16.F32 R122, R122 ;  /* 0x0000007a007a7304 */ /* 0x000fe20000200800 */
[----:B------:R-:W-:Y:S01]  /*2910*/  @P0 FMNMX R126, R126, |R105|, !PT ;  /* 0x400000697e7e0209 */ /* 0x000fe20007800000 */
[----:B------:R-:W-:Y:S01]  /*2920*/  @P2 FMUL R105, R105, R3 ;  /* 0x0000000369692220 */ /* 0x000fe20000400000 */
[----:B-1----:R-:W-:-:S02]  /*2930*/  LOP3.LUT R116, R99, R116, RZ, 0xfc, !PT ;  /* 0x0000007463747212 */ /* 0x002fc400078efcff */
[----:B------:R-:W-:Y:S02]  /*2940*/  SHF.L.U64.HI R99, R98, 0x10, RZ ;  /* 0x0000001062637819 */ /* 0x000fe400000102ff */
[----:B------:R-:W-:Y:S01]  /*2950*/  F2FP.F16.F32.PACK_AB R110, RZ, R110 ;  /* 0x0000006eff6e723e */ /* 0x000fe200000000ff */
[----:B------:R-:W-:Y:S01]  /*2960*/  F2F.F16.F32 R137, R137 ;  /* 0x0000008900897304 */ /* 0x000fe20000200800 */
[----:B------:R-:W-:Y:S02]  /*2970*/  F2FP.F16.F32.PACK_AB R89, RZ, R89 ;  /* 0x00000059ff59723e */ /* 0x000fe400000000ff */
[----:B------:R-:W-:Y:S02]  /*2980*/  F2FP.F16.F32.PACK_AB R100, RZ, R101 ;  /* 0x00000065ff64723e */ /* 0x000fe400000000ff */
        /* <DEDUP_REMOVED lines=19> */
[----:B------:R-:W2:Y:S01]  /*2ac0*/  F2F.F16.F32 R119, R119 ;  /* 0x0000007700777304 */ /* 0x000ea20000200800 */
[----:B------:R-:W-:Y:S02]  /*2ad0*/  F2FP.F16.F32.PACK_AB R100, RZ, R113 ;  /* 0x00000071ff64723e */ /* 0x000fe400000000ff */
[----:B------:R-:W-:-:S02]  /*2ae0*/  LOP3.LUT R93, R106, R103, RZ, 0xfc, !PT ;  /* 0x000000676a5d7212 */ /* 0x000fc400078efcff */
[----:B------:R-:W3:Y:S01]  /*2af0*/  LDC.64 R102, c[0x0][0x258] ;  /* 0x00009600ff667b82 */ /* 0x000ee20000000a00 */
[----:B------:R-:W-:Y:S02]  /*2b00*/  F2FP.F16.F32.PACK_AB R101, RZ, R136 ;  /* 0x00000088ff65723e */ /* 0x000fe400000000ff */
[----:B------:R-:W4:Y:S01]  /*2b10*/  F2F.F16.F32 R117, R117 ;  /* 0x0000007500757304 */ /* 0x000f220000200800 */
[----:B------:R-:W-:Y:S02]  /*2b20*/  LOP3.LUT R100, R100, 0xffff, RZ, 0xc0, !PT ;  /* 0x0000ffff64647812 */ /* 0x000fe400078ec0ff */
[----:B------:R-:W-:Y:S01]  /*2b30*/  F2FP.F16.F32.PACK_AB R107, RZ, R107 ;  /* 0x0000006bff6b723e */ /* 0x000fe200000000ff */
        /* <DEDUP_REMOVED lines=9> */
[----:B------:R-:W-:Y:S01]  /*2bd0*/  F2FP.F16.F32.PACK_AB R105, RZ, R105 ;  /* 0x00000069ff69723e */ /* 0x000fe200000000ff */
        /* <DEDUP_REMOVED lines=47> */
.L_x_9291:
        /* <DEDUP_REMOVED lines=15> */
.L_x_9324:
        /* <DEDUP_REMOVED lines=28> */
.L_x_9327:
[----:B-1----:R-:W-:-:S07]  /*3180*/  FMNMX R7, R5, R2, !PT ;  /* 0x0000000205077209 */ /* 0x002fce0007800000 */
.L_x_9303:
[----:B------:R-:W-:Y:S05]  /*3190*/  BSYNC B0 ;  /* 0x0000000000007941 */ /* 0x000fea0003800000 */
.L_x_9302:
[----:B------:R-:W-:Y:S01]  /*31a0*/  ISETP.NE.AND P0, PT, R124, RZ, PT ;  /* 0x000000ff7c00720c */ /* 0x000fe20003f05270 */
[----:B------:R-:W-:-:S12]  /*31b0*/  BSSY B0, `(.L_x_9300) ;  /* 0x0000004000007945 */ /* 0x000fd80003800000 */
[----:B------:R-:W-:Y:S05]  /*31c0*/  @P0 BRA `(.L_x_9305) ;  /* 0x0000000000080947 */ /* 0x000fea0003800000 */
[----:B0-----:R-:W0:Y:S02]  /*31d0*/  LDC.64 R4, c[0x0][0x288] ;  /* 0x0000a200ff047b82 */ /* 0x001e240000000a00 */
[----:B0-----:R1:W-:Y:S02]  /*31e0*/  REDG.E.MAX.S32.STRONG.GPU desc[UR4][R4.64], R7 ;  /* 0x000000070400798e */ /* 0x0013e4000d10e384 */
.L_x_9305:
[----:B------:R-:W-:Y:S05]  /*31f0*/  BSYNC B0 ;  /* 0x0000000000007941 */ /* 0x000fea0003800000 */
.L_x_9300:
        /* <DEDUP_REMOVED lines=13> */
[----:B012---:R-:W-:Y:S05]  /*32d0*/  CALL.REL.NOINC `($__internal_122_$__cuda_sm20_rcp_rn_f32_slowpath) ;  /* 0x0000000c00507944 */ /* 0x007fea0003c00000 */
[----:B------:R-:W-:Y:S01]  /*32e0*/  MOV R5, R0 ;  /* 0x0000000000057202 */ /* 0x000fe20000000f00 */
[----:B------:R-:W-:Y:S06]  /*32f0*/  BRA `(.L_x_9307) ;  /* 0x0000000000107947 */ /* 0x000fec0003800000 */
.L_x_9306:
[----:B------:R-:W3:Y:S02]  /*3300*/  MUFU.RCP R0, R3 ;  /* 0x0000000300007308 */ /* 0x000ee40000001000 */
[----:B---3--:R-:W-:-:S04]  /*3310*/  FFMA R2, R0, R3, -1 ;  /* 0xbf80000000027423 */ /* 0x008fc80000000003 */
[----:B01----:R-:W-:-:S04]  /*3320*/  FADD.FTZ R5, -R2, -RZ ;  /* 0x800000ff02057221 */ /* 0x003fc80000010100 */
[----:B------:R-:W-:-:S07]  /*3330*/  FFMA R5, R0, R5, R0 ;  /* 0x0000000500057223 */ /* 0x000fce0000000000 */
.L_x_9307:
[----:B------:R-:W0:Y:S02]  /*3340*/  LDC.64 R2, c[0x0][0x280] ;  /* 0x0000a000ff027b82 */ /* 0x000e240000000a00 */
[----:B0-----:R-:W-:Y:S01]  /*3350*/  STG.E desc[UR4][R2.64], R5 ;  /* 0x0000000502007986 */ /* 0x001fe2000c101904 */
[----:B------:R-:W-:Y:S05]  /*3360*/  EXIT ;  /* 0x000000000000794d */ /* 0x000fea0003800000 */
.L_x_9292:
[----:B------:R-:W-:Y:S01]  /*3370*/  HFMA2.MMA R144, -RZ, RZ, 0, 5.9604644775390625e-08 ;  /* 0x00000001ff907435 */ /* 0x000fe200000001ff */
[----:B------:R-:W-:Y:S02]  /*3380*/  MOV R143, R0 ;  /* 0x00000000008f7202 */ /* 0x000fe40000000f00 */
[----:B------:R-:W-:Y:S02]  /*3390*/  MOV R145, 0x1f ;  /* 0x0000001f00917802 */ /* 0x000fe40000000f00 */
[----:B------:R-:W-:-:S07]  /*33a0*/  MOV R142, 0xffffffff ;  /* 0xffffffff008e7802 */ /* 0x000fce0000000f00 */
[----:B-----5:R-:W-:Y:S05]  /*33b0*/  WARPSYNC.COLLECTIVE R142, `(.L_x_9308) ;  /* 0x000000008e087348 */ /* 0x020fea0003c00000 */
[----:B------:R0:W1:Y:S02]  /*33c0*/  SHFL.BFLY P1, R141, R143, R144, R145 ;  /* 0x0c0000908f8d7389 */ /* 0x0000640000020091 */
[----:B01---5:R-:W-:Y:S01]  /*33d0*/  ENDCOLLECTIVE ;  /* 0x000000000000791b */ /* 0x023fe20003800000 */
.L_x_9308:
[----:B------:R-:W-:Y:S01]  /*33e0*/  HFMA2.MMA R144, -RZ, RZ, 0, 1.1920928955078125e-07 ;  /* 0x00000002ff907435 */ /* 0x000fe200000001ff */
[----:B------:R-:W-:-:S05]  /*33f0*/  MOV R137, R141 ;  /* 0x0000008d00897202 */ /* 0x000fca0000000f00 */
[----:B------:R-:W-:-:S05]  /*3400*/  FADD R137, R0, R137 ;  /* 0x0000008900897221 */ /* 0x000fca0000000000 */
[----:B------:R-:W-:-:S07]  /*3410*/  MOV R143, R137 ;  /* 0x00000089008f7202 */ /* 0x000fce0000000f00 */
[----:B------:R-:W-:Y:S05]  /*3420*/  WARPSYNC.COLLECTIVE R142, `(.L_x_9309) ;  /* 0x000000008e087348 */ /* 0x000fea0003c00000 */
[----:B------:R0:W1:Y:S02]  /*3430*/  SHFL.BFLY P1, R141, R143, R144, R145 ;  /* 0x0c0000908f8d7389 */ /* 0x0000640000020091 */
[----:B01----:R-:W-:Y:S01]  /*3440*/  ENDCOLLECTIVE ;  /* 0x000000000000791b */ /* 0x003fe20003800000 */
.L_x_9309:
[----:B------:R-:W-:Y:S01]  /*3450*/  HFMA2.MMA R144, -RZ, RZ, 0, 2.384185791015625e-07 ;  /* 0x00000004ff907435 */ /* 0x000fe200000001ff */
[----:B------:R-:W-:-:S05]  /*3460*/  MOV R136, R141 ;  /* 0x0000008d00887202 */ /* 0x000fca0000000f00 */
[----:B------:R-:W-:-:S05]  /*3470*/  FADD R136, R137, R136 ;  /* 0x0000008889887221 */ /* 0x000fca0000000000 */
[----:B------:R-:W-:-:S07]  /*3480*/  MOV R143, R136 ;  /* 0x00000088008f7202 */ /* 0x000fce0000000f00 */
[----:B------:R-:W-:Y:S05]  /*3490*/  WARPSYNC.COLLECTIVE R142, `(.L_x_9310) ;  /* 0x000000008e087348 */ /* 0x000fea0003c00000 */
[----:B------:R0:W1:Y:S02]  /*34a0*/  SHFL.BFLY P1, R141, R143, R144, R145 ;  /* 0x0c0000908f8d7389 */ /* 0x0000640000020091 */
[----:B01----:R-:W-:Y:S01]  /*34b0*/  ENDCOLLECTIVE ;  /* 0x000000000000791b */ /* 0x003fe20003800000 */
.L_x_9310:
[----:B------:R-:W-:Y:S01]  /*34c0*/  HFMA2.MMA R144, -RZ, RZ, 0, 4.76837158203125e-07 ;  /* 0x00000008ff907435 */ /* 0x000fe200000001ff */
[----:B------:R-:W-:-:S05]  /*34d0*/  MOV R139, R141 ;  /* 0x0000008d008b7202 */ /* 0x000fca0000000f00 */
[----:B------:R-:W-:-:S05]  /*34e0*/  FADD R139, R136, R139 ;  /* 0x0000008b888b7221 */ /* 0x000fca0000000000 */
[----:B------:R-:W-:-:S07]  /*34f0*/  MOV R143, R139 ;  /* 0x0000008b008f7202 */ /* 0x000fce0000000f00 */
[----:B------:R-:W-:Y:S05]  /*3500*/  WARPSYNC.COLLECTIVE R142, `(.L_x_9311) ;  /* 0x000000008e087348 */ /* 0x000fea0003c00000 */
[----:B------:R0:W1:Y:S02]  /*3510*/  SHFL.BFLY P1, R141, R143, R144, R145 ;  /* 0x0c0000908f8d7389 */ /* 0x0000640000020091 */
[----:B01----:R-:W-:Y:S01]  /*3520*/  ENDCOLLECTIVE ;  /* 0x000000000000791b */ /* 0x003fe20003800000 */
.L_x_9311:
[----:B------:R-:W-:Y:S01]  /*3530*/  HFMA2.MMA R144, -RZ, RZ, 0, 9.5367431640625e-07 ;  /* 0x00000010ff907435 */ /* 0x000fe200000001ff */
[----:B------:R-:W-:-:S05]  /*3540*/  MOV R138, R141 ;  /* 0x0000008d008a7202 */ /* 0x000fca0000000f00 */
[----:B------:R-:W-:-:S05]  /*3550*/  FADD R140, R139, R138 ;  /* 0x0000008a8b8c7221 */ /* 0x000fca0000000000 */
[----:B------:R-:W-:-:S07]  /*3560*/  MOV R143, R140 ;  /* 0x0000008c008f7202 */ /* 0x000fce0000000f00 */
[----:B------:R-:W-:Y:S05]  /*3570*/  WARPSYNC.COLLECTIVE R142, `(.L_x_9312) ;  /* 0x000000008e087348 */ /* 0x000fea0003c00000 */
[----:B------:R0:W1:Y:S02]  /*3580*/  SHFL.BFLY P1, R141, R143, R144, R145 ;  /* 0x0c0000908f8d7389 */ /* 0x0000640000020091 */
[----:B01----:R-:W-:Y:S01]  /*3590*/  ENDCOLLECTIVE ;  /* 0x000000000000791b */ /* 0x003fe20003800000 */
.L_x_9312:
        /* <DEDUP_REMOVED lines=87> */
.L_x_9313:
[----:B------:R-:W-:Y:S01]  /*3b10*/  HFMA2.MMA R144, -RZ, RZ, 0, 1.1920928955078125e-07 ;  /* 0x00000002ff907435 */ /* 0x000fe200000001ff */
[----:B------:R-:W-:-:S05]  /*3b20*/  MOV R137, R141 ;  /* 0x0000008d00897202 */ /* 0x000fca0000000f00 */
[----:B------:R-:W-:-:S05]  /*3b30*/  FADD R137, R0, R137 ;  /* 0x0000008900897221 */ /* 0x000fca0000000000 */
[----:B------:R-:W-:-:S07]  /*3b40*/  MOV R143, R137 ;  /* 0x00000089008f7202 */ /* 0x000fce0000000f00 */
[----:B------:R-:W-:Y:S05]  /*3b50*/  WARPSYNC.COLLECTIVE R142, `(.L_x_9314) ;  /* 0x000000008e087348 */ /* 0x000fea0003c00000 */
[----:B------:R0:W1:Y:S02]  /*3b60*/  SHFL.BFLY P1, R141, R143, R144, R145 ;  /* 0x0c0000908f8d7389 */ /* 0x0000640000020091 */
[----:B01----:R-:W-:Y:S01]  /*3b70*/  ENDCOLLECTIVE ;  /* 0x000000000000791b */ /* 0x003fe20003800000 */
.L_x_9314:
[----:B------:R-:W-:Y:S01]  /*3b80*/  HFMA2.MMA R144, -RZ, RZ, 0, 2.384185791015625e-07 ;  /* 0x00000004ff907435 */ /* 0x000fe200000001ff */
[----:B------:R-:W-:-:S05]  /*3b90*/  MOV R136, R141 ;  /* 0x0000008d00887202 */ /* 0x000fca0000000f00 */
[----:B------:R-:W-:-:S05]  /*3ba0*/  FADD R136, R137, R136 ;  /* 0x0000008889887221 */ /* 0x000fca0000000000 */
[----:B------:R-:W-:-:S07]  /*3bb0*/  MOV R143, R136 ;  /* 0x00000088008f7202 */ /* 0x000fce0000000f00 */
[----:B------:R-:W-:Y:S05]  /*3bc0*/  WARPSYNC.COLLECTIVE R142, `(.L_x_9315) ;  /* 0x000000008e087348 */ /* 0x000fea0003c00000 */
[----:B------:R0:W1:Y:S02]  /*3bd0*/  SHFL.BFLY P1, R141, R143, R144, R145 ;  /* 0x0c0000908f8d7389 */ /* 0x0000640000020091 */
[----:B01----:R-:W-:Y:S01]  /*3be0*/  ENDCOLLECTIVE ;  /* 0x000000000000791b */ /* 0x003fe20003800000 */
.L_x_9315:
[----:B------:R-:W-:Y:S01]  /*3bf0*/  HFMA2.MMA R144, -RZ, RZ, 0, 4.76837158203125e-07 ;  /* 0x00000008ff907435 */ /* 0x000fe200000001ff */
[----:B------:R-:W-:-:S05]  /*3c00*/  MOV R139, R141 ;  /* 0x0000008d008b7202 */ /* 0x000fca0000000f00 */
[----:B------:R-:W-:-:S05]  /*3c10*/  FADD R139, R136, R139 ;  /* 0x0000008b888b7221 */ /* 0x000fca0000000000 */
[----:B------:R-:W-:-:S07]  /*3c20*/  MOV R143, R139 ;  /* 0x0000008b008f7202 */ /* 0x000fce0000000f00 */
[----:B------:R-:W-:Y:S05]  /*3c30*/  WARPSYNC.COLLECTIVE R142, `(.L_x_9316) ;  /* 0x000000008e087348 */ /* 0x000fea0003c00000 */
[----:B------:R0:W1:Y:S02]  /*3c40*/  SHFL.BFLY P1, R141, R143, R144, R145 ;  /* 0x0c0000908f8d7389 */ /* 0x0000640000020091 */
[----:B01----:R-:W-:Y:S01]  /*3c50*/  ENDCOLLECTIVE ;  /* 0x000000000000791b */ /* 0x003fe20003800000 */
.L_x_9316:
[----:B------:R-:W-:Y:S01]  /*3c60*/  HFMA2.MMA R144, -RZ, RZ, 0, 9.5367431640625e-07 ;  /* 0x00000010ff907435 */ /* 0x000fe200000001ff */
[----:B------:R-:W-:-:S05]  /*3c70*/  MOV R140, R141 ;  /* 0x0000008d008c7202 */ /* 0x000fca0000000f00 */
[----:B------:R-:W-:-:S05]  /*3c80*/  FADD R140, R139, R140 ;  /* 0x0000008c8b8c7221 */ /* 0x000fca0000000000 */
[----:B------:R-:W-:-:S07]  /*3c90*/  MOV R143, R140 ;  /* 0x0000008c008f7202 */ /* 0x000fce0000000f00 */
[----:B------:R-:W-:Y:S05]  /*3ca0*/  WARPSYNC.COLLECTIVE R142, `(.L_x_9317) ;  /* 0x000000008e087348 */ /* 0x000fea0003c00000 */
[----:B------:R0:W1:Y:S02]  /*3cb0*/  SHFL.BFLY P1, R141, R143, R144, R145 ;  /* 0x0c0000908f8d7389 */ /* 0x0000640000020091 */
[----:B01----:R-:W-:Y:S01]  /*3cc0*/  ENDCOLLECTIVE ;  /* 0x000000000000791b */ /* 0x003fe20003800000 */
.L_x_9317:
[----:B------:R-:W-:Y:S05]  /*3cd0*/  BRA `(.L_x_9318) ;  /* 0xffffffd000687947 */ /* 0x000fea000383ffff */
.L_x_9301:
[----:B------:R-:W-:Y:S01]  /*3ce0*/  HFMA2.MMA R4, -RZ, RZ, 0, 9.5367431640625e-07 ;  /* 0x00000010ff047435 */ /* 0x000fe200000001ff */
[----:B------:R-:W-:Y:S02]  /*3cf0*/  MOV R11, R126 ;  /* 0x0000007e000b7202 */ /* 0x000fe40000000f00 */
[----:B------:R-:W-:Y:S02]  /*3d00*/  MOV R13, 0x1f ;  /* 0x0000001f000d7802 */ /* 0x000fe40000000f00 */
[----:B------:R-:W-:-:S07]  /*3d10*/  MOV R142, 0xffffffff ;  /* 0xffffffff008e7802 */ /* 0x000fce0000000f00 */
[----:B--2--5:R-:W-:Y:S05]  /*3d20*/  WARPSYNC.COLLECTIVE R142, `(.L_x_9319) ;  /* 0x000000008e087348 */ /* 0x024fea0003c00000 */
[----:B------:R0:W1:Y:S02]  /*3d30*/  SHFL.DOWN P0, R9, R11, R4, R13 ;  /* 0x080000040b097389 */ /* 0x000064000000000d */
[----:B012--5:R-:W-:Y:S01]  /*3d40*/  ENDCOLLECTIVE ;  /* 0x000000000000791b */ /* 0x027fe20003800000 */
.L_x_9319:
[----:B------:R-:W-:Y:S01]  /*3d50*/  HFMA2.MMA R4, -RZ, RZ, 0, 4.76837158203125e-07 ;  /* 0x00000008ff047435 */ /* 0x000fe200000001ff */
[----:B------:R-:W-:-:S04]  /*3d60*/  MOV R5, R9 ;  /* 0x0000000900057202 */ /* 0x000fc80000000f00 */
[----:B------:R-:W-:-:S04]  /*3d70*/  FMNMX R5, R5, R126, !PT ;  /* 0x0000007e05057209 */ /* 0x000fc80007800000 */
[----:B------:R-:W-:-:S07]  /*3d80*/  MOV R11, R5 ;  /* 0x00000005000b7202 */ /* 0x000fce0000000f00 */
[----:B------:R-:W-:Y:S05]  /*3d90*/  WARPSYNC.COLLECTIVE R142, `(.L_x_9320) ;  /* 0x000000008e087348 */ /* 0x000fea0003c00000 */
[----:B------:R0:W1:Y:S02]  /*3da0*/  SHFL.DOWN P0, R9, R11, R4, R13 ;  /* 0x080000040b097389 */ /* 0x000064000000000d */
[----:B01----:R-:W-:Y:S01]  /*3db0*/  ENDCOLLECTIVE ;  /* 0x000000000000791b */ /* 0x003fe20003800000 */
.L_x_9320:
[----:B------:R-:W-:Y:S01]  /*3dc0*/  HFMA2.MMA R4, -RZ, RZ, 0, 2.384185791015625e-07 ;  /* 0x00000004ff047435 */ /* 0x000fe200000001ff */
[----:B------:R-:W-:-:S04]  /*3dd0*/  MOV R0, R9 ;  /* 0x0000000900007202 */ /* 0x000fc80000000f00 */
[----:B------:R-:W-:-:S04]  /*3de0*/  FMNMX R0, R5, R0, !PT ;  /* 0x0000000005007209 */ /* 0x000fc80007800000 */
[----:B------:R-:W-:-:S07]  /*3df0*/  MOV R11, R0 ;  /* 0x00000000000b7202 */ /* 0x000fce0000000f00 */
[----:B------:R-:W-:Y:S05]  /*3e00*/  WARPSYNC.COLLECTIVE R142, `(.L_x_9321) ;  /* 0x000000008e087348 */ /* 0x000fea0003c00000 */
[----:B------:R0:W1:Y:S02]  /*3e10*/  SHFL.DOWN P0, R9, R11, R4, R13 ;  /* 0x080000040b097389 */ /* 0x000064000000000d */
[----:B01----:R-:W-:Y:S01]  /*3e20*/  ENDCOLLECTIVE ;  /* 0x000000000000791b */ /* 0x003fe20003800000 */
.L_x_9321:
[----:B------:R-:W-:Y:S01]  /*3e30*/  HFMA2.MMA R4, -RZ, RZ, 0, 1.1920928955078125e-07 ;  /* 0x00000002ff047435 */ /* 0x000fe200000001ff */
[----:B------:R-:W-:-:S04]  /*3e40*/  MOV R7, R9 ;  /* 0x0000000900077202 */ /* 0x000fc80000000f00 */
[----:B------:R-:W-:-:S04]  /*3e50*/  FMNMX R7, R0, R7, !PT ;  /* 0x0000000700077209 */ /* 0x000fc80007800000 */
[----:B------:R-:W-:-:S07]  /*3e60*/  MOV R11, R7 ;  /* 0x00000007000b7202 */ /* 0x000fce0000000f00 */
[----:B------:R-:W-:Y:S05]  /*3e70*/  WARPSYNC.COLLECTIVE R142, `(.L_x_9322) ;  /* 0x000000008e087348 */ /* 0x000fea0003c00000 */
[----:B------:R0:W1:Y:S02]  /*3e80*/  SHFL.DOWN P0, R9, R11, R4, R13 ;  /* 0x080000040b097389 */ /* 0x000064000000000d */
[----:B01----:R-:W-:Y:S01]  /*3e90*/  ENDCOLLECTIVE ;  /* 0x000000000000791b */ /* 0x003fe20003800000 */
.L_x_9322:
[----:B------:R-:W-:Y:S01]  /*3ea0*/  HFMA2.MMA R4, -RZ, RZ, 0, 5.9604644775390625e-08 ;  /* 0x00000001ff047435 */ /* 0x000fe200000001ff */
[----:B------:R-:W-:-:S04]  /*3eb0*/  MOV R2, R9 ;  /* 0x0000000900027202 */ /* 0x000fc80000000f00 */
[----:B------:R-:W-:-:S04]  /*3ec0*/  FMNMX R2, R7, R2, !PT ;  /* 0x0000000207027209 */ /* 0x000fc80007800000 */
[----:B------:R-:W-:-:S07]  /*3ed0*/  MOV R11, R2 ;  /* 0x00000002000b7202 */ /* 0x000fce0000000f00 */
[----:B------:R-:W-:Y:S05]  /*3ee0*/  WARPSYNC.COLLECTIVE R142, `(.L_x_9323) ;  /* 0x000000008e087348 */ /* 0x000fea0003c00000 */
[----:B------:R0:W1:Y:S02]  /*3ef0*/  SHFL.DOWN P0, R9, R11, R4, R13 ;  /* 0x080000040b097389 */ /* 0x000064000000000d */
[----:B01----:R-:W-:Y:S01]  /*3f00*/  ENDCOLLECTIVE ;  /* 0x000000000000791b */ /* 0x003fe20003800000 */
.L_x_9323:
[----:B------:R-:W-:Y:S05]  /*3f10*/  BRA `(.L_x_9324) ;  /* 0xfffffff000287947 */ /* 0x000fea000383ffff */
.L_x_9304:
[----:B------:R-:W-:Y:S01]  /*3f20*/  HFMA2.MMA R4, -RZ, RZ, 0, 1.1920928955078125e-07 ;  /* 0x00000002ff047435 */ /* 0x000fe200000001ff */
[----:B-1----:R-:W-:Y:S02]  /*3f30*/  MOV R11, R0 ;  /* 0x00000000000b7202 */ /* 0x002fe40000000f00 */
[----:B------:R-:W-:Y:S02]  /*3f40*/  MOV R13, 0x1f ;  /* 0x0000001f000d7802 */ /* 0x000fe40000000f00 */
[----:B------:R-:W-:-:S07]  /*3f50*/  MOV R142, 0xffffffff ;  /* 0xffffffff008e7802 */ /* 0x000fce0000000f00 */
[----:B0-2--5:R-:W-:Y:S05]  /*3f60*/  WARPSYNC.COLLECTIVE R142, `(.L_x_9325) ;  /* 0x000000008e087348 */ /* 0x025fea0003c00000 */
[----:B------:R1:W3:Y:S02]  /*3f70*/  SHFL.DOWN P0, R9, R11, R4, R13 ;  /* 0x080000040b097389 */ /* 0x0002e4000000000d */
[----:B0123-5:R-:W-:Y:S01]  /*3f80*/  ENDCOLLECTIVE ;  /* 0x000000000000791b */ /* 0x02ffe20003800000 */
.L_x_9325:
[----:B------:R-:W-:Y:S01]  /*3f90*/  HFMA2.MMA R4, -RZ, RZ, 0, 5.9604644775390625e-08 ;  /* 0x00000001ff047435 */ /* 0x000fe200000001ff */
[----:B------:R-:W-:-:S04]  /*3fa0*/  MOV R5, R9 ;  /* 0x0000000900057202 */ /* 0x000fc80000000f00 */
[----:B------:R-:W-:-:S04]  /*3fb0*/  FMNMX R5, R5, R0, !PT ;  /* 0x0000000005057209 */ /* 0x000fc80007800000 */
[----:B------:R-:W-:-:S07]  /*3fc0*/  MOV R11, R5 ;  /* 0x00000005000b7202 */ /* 0x000fce0000000f00 */
[----:B------:R-:W-:Y:S05]  /*3fd0*/  WARPSYNC.COLLECTIVE R142, `(.L_x_9326) ;  /* 0x000000008e087348 */ /* 0x000fea0003c00000 */
[----:B------:R0:W1:Y:S02]  /*3fe0*/  SHFL.DOWN P0, R9, R11, R4, R13 ;  /* 0x080000040b097389 */ /* 0x000064000000000d */
[----:B01----:R-:W-:Y:S01]  /*3ff0*/  ENDCOLLECTIVE ;  /* 0x000000000000791b */ /* 0x003fe20003800000 */
.L_x_9326:
[----:B------:R-:W-:Y:S01]  /*4000*/  MOV R2, R9 ;  /* 0x0000000900027202 */ /* 0x000fe20000000f00 */
[----:B------:R-:W-:Y:S06]  /*4010*/  BRA `(.L_x_9327) ;  /* 0xfffffff000587947 */ /* 0x000fec000383ffff */
        .weak           $__internal_122_$__cuda_sm20_rcp_rn_f32_slowpath
        .type           $__internal_122_$__cuda_sm20_rcp_rn_f32_slowpath,@function
        .size           $__internal_122_$__cuda_sm20_rcp_rn_f32_slowpath,(.L_x_14458 - $__internal_122_$__cuda_sm20_rcp_rn_f32_slowpath)
$__internal_122_$__cuda_sm20_rcp_rn_f32_slowpath:
        /* <DEDUP_REMOVED lines=15> */
.L_x_9329:
        /* <DEDUP_REMOVED lines=33> */
.L_x_9331:
[----:B------:R0:W1:Y:S02]  /*4320*/  MUFU.RCP R139, R0 ;  /* 0x00000000008b7308 */ /* 0x0000640000001000 */
.L_x_9330:
[----:B------:R-:W-:Y:S05]  /*4330*/  BSYNC B1 ;  /* 0x0000000000017941 */ /* 0x000fea0003800000 */
.L_x_9328:
[----:B01----:R-:W-:Y:S01]  /*4340*/  MOV R0, R139 ;  /* 0x0000008b00007202 */ /* 0x003fe20000000f00 */
[----:B------:R-:W-:-:S06]  /*4350*/  HFMA2.MMA R139, -RZ, RZ, 0, 0 ;  /* 0x00000000ff8b7435 */ /* 0x000fcc00000001ff */
[----:B------:R-:W-:Y:S05]  /*4360*/  RET.REL.NODEC R138 `(_ZN18transformer_engine13normalization19ln_fwd_tuned_kernelINS0_13Kernel_traitsIff6__halffjLj5120ELj1ELj1ELj4ELj16ENS0_18Kernel_traits_baseILj5120EffS3_fjLj128EEEEEEEvNS0_19ForwardKernelParamsE) ;  /* 0xffffffbc8a247950 */ /* 0x000fea0003c3ffff */
.L_x_9332:
        /* <DEDUP_REMOVED lines=9> */
.L_x_14458:


//--------------------- .text._ZN18transformer_engine13normalization19ln_fwd_tuned_kernelINS0_13Kernel_traitsI6__halfS3_S3_fjLj5120ELj1ELj1ELj4ELj16ENS0_18Kernel_traits_baseILj5120ES3_S3_S3_fjLj128EEEEEEEvNS0_19ForwardKernelParamsE --------------------------
	.section	.text._ZN18transformer_engine13normalization19ln_fwd_tuned_kernelINS0_13Kernel_traitsI6__halfS3_S3_fjLj5120ELj1ELj1ELj4ELj16ENS0_18Kernel_traits_baseILj5120ES3_S3_S3_fjLj128EEEEEEEvNS0_19ForwardKernelParamsE,"ax",@progbits
	.align	128
        .global         _ZN18transformer_engine13normalization19ln_fwd_tuned_kernelINS0_13Kernel_traitsI6__halfS3_S3_fjLj5120ELj1ELj1ELj4ELj16ENS0_18Kernel_traits_baseILj5120ES3_S3_S3_fjLj128EEEEEEEvNS0_19ForwardKernelParamsE
        .type           _ZN18transformer_engine13normalization19ln_fwd_tuned_kernelINS0_13Kernel_traitsI6__halfS3_S3_fjLj5120ELj1ELj1ELj4ELj16ENS0_18Kernel_traits_baseILj5120ES3_S3_S3_fjLj128EEEEEEEvNS0_19ForwardKernelParamsE,@function
        .size           _ZN18transformer_engine13normalization19ln_fwd_tuned_kernelINS0_13Kernel_traitsI6__halfS3_S3_fjLj5120ELj1ELj1ELj4ELj16ENS0_18Kernel_traits_baseILj5120ES3_S3_S3_fjLj128EEEEEEEvNS0_19ForwardKernelParamsE,(.L_x_14459 - _ZN18transformer_engine13normalization19ln_fwd_tuned_kernelINS0_13Kernel_traitsI6__halfS3_S3_fjLj5120ELj1ELj1ELj4ELj16ENS0_18Kernel_traits_baseILj5120ES3_S3_S3_fjLj128EEEEEEEvNS0_19ForwardKernelParamsE)
        .other          _ZN18transformer_engine13normalization19ln_fwd_tuned_kernelINS0_13Kernel_traitsI6__halfS3_S3_fjLj5120ELj1ELj1ELj4ELj16ENS0_18Kernel_traits_baseILj5120ES3_S3_S3_fjLj128EEEEEEEvNS0_19ForwardKernelParamsE,@"STO_CUDA_ENTRY STV_DEFAULT"
_ZN18transformer_engine13normalization19ln_fwd_tuned_kernelINS0_13Kernel_traitsI6__halfS3_S3_fjLj5120ELj1ELj1ELj4ELj16ENS0_18Kernel_traits_baseILj5120ES3_S3_S3_fjLj128EEEEEEEvNS0_19ForwardKernelParamsE:
.text._ZN18transformer_engine13normalization19ln_fwd_tuned_kernelINS0_13Kernel_traitsI6__halfS3_S3_fjLj5120ELj1ELj1ELj4ELj16ENS0_18Kernel_traits_baseILj5120ES3_S3_S3_fjLj128EEEEEEEvNS0_19ForwardKernelParamsE:
        /* <DEDUP_REMOVED lines=40> */
.L_x_9341:
        /* <DEDUP_REMOVED lines=204> */
.L_x_9360:
        /* <DEDUP_REMOVED lines=35> */
[----:B0123-5:R-:W-:Y:S05]  /*1170*/  CALL.REL.NOINC `($__internal_123_$__cuda_sm20_rcp_rn_f32_slowpath) ;  /* 0x0000002800e47944 */ /* 0x02ffea0003c00000 */
[----:B------:R-:W-:Y:S05]  /*1180*/  BRA `(.L_x_9337) ;  /* 0x0000000000107947 */ /* 0x000fea0003800000 */
.L_x_9336:
[----:B------:R-:W4:Y:S02]  /*1190*/  MUFU.RCP R3, R48 ;  /* 0x0000003000037308 */ /* 0x000f240000001000 */
[----:B----4-:R-:W-:-:S04]  /*11a0*/  FFMA R0, R48, R3, -1 ;  /* 0xbf80000030007423 */ /* 0x010fc80000000003 */
[----:B------:R-:W-:-:S04]  /*11b0*/  FADD.FTZ R0, -R0, -RZ ;  /* 0x800000ff00007221 */ /* 0x000fc80000010100 */
[----:B------:R-:W-:-:S07]  /*11c0*/  FFMA R0, R3, R0, R3 ;  /* 0x0000000003007223 */ /* 0x000fce0000000003 */
.L_x_9337:
[----:B------:R-:W-:Y:S05]  /*11d0*/  BSYNC B0 ;  /* 0x0000000000007941 */ /* 0x000fea0003800000 */
.L_x_9335:
        /* <DEDUP_REMOVED lines=20> */
[----:B-1-3-5:R-:W-:Y:S05]  /*1320*/  CALL.REL.NOINC `($__internal_123_$__cuda_sm20_rcp_rn_f32_slowpath) ;  /* 0x0000002800787944 */ /* 0x02afea0003c00000 */
[----:B------:R-:W-:Y:S05]  /*1330*/  BRA `(.L_x_9340) ;  /* 0x0000000000107947 */ /* 0x000fea0003800000 */
.L_x_9339:
[----:B------:R-:W0:Y:S02]  /*1340*/  MUFU.RCP R0, R56 ;  /* 0x0000003800007308 */ /* 0x000e240000001000 */
[----:B0-----:R-:W-:-:S04]  /*1350*/  FFMA R2, R56, R0, -1 ;  /* 0xbf80000038027423 */ /* 0x001fc80000000000 */
[----:B------:R-:W-:-:S04]  /*1360*/  FADD.FTZ R3, -R2, -RZ ;  /* 0x800000ff02037221 */ /* 0x000fc80000010100 */
[----:B------:R-:W-:-:S07]  /*1370*/  FFMA R0, R0, R3, R0 ;  /* 0x0000000300007223 */ /* 0x000fce0000000000 */
.L_x_9340:
[----:B------:R-:W-:Y:S05]  /*1380*/  BSYNC B0 ;  /* 0x0000000000007941 */ /* 0x000fea0003800000 */
.L_x_9338:
[----:B------:R-:W-:Y:S01]  /*1390*/  FADD R2, R41, -R40 ;  /* 0x8000002829027221 */ /* 0x000fe20000000000 */
[----:B------:R-:W-:Y:S01]  /*13a0*/  FMUL R40, R50, R40 ;  /* 0x0000002832287220 */ /* 0x000fe20000400000 */
[----:B-1----:R-:W-:Y:S01]  /*13b0*/  ISETP.NE.AND P1, PT, R66, RZ, PT ;  /* 0x000000ff4200720c */ /* 0x002fe20003f25270 */
[----:B-----5:R-:W-:Y:S02]  /*13c0*/  HADD2.F32 R84, -RZ, R68.H1_H1 ;  /* 0x30000044ff547230 */ /* 0x020fe40000004100 */
[----:B------:R-:W-:Y:S01]  /*13d0*/  FMUL R3, R2, R2 ;  /* 0x0000000202037220 */ /* 0x000fe20000400000 */
[C---:B------:R-:W-:Y:S01]  /*13e0*/  FFMA R41, R48.reuse, R41, R40 ;  /* 0x0000002930297223 */ /* 0x040fe20000000028 */
[--C-:B------:R-:W-:Y:S01]  /*13f0*/  HADD2.F32 R82, -RZ, R69.reuse.H0_H0 ;  /* 0x20000045ff527230 */ /* 0x100fe20000004100 */
[----:B------:R-:W-:Y:S01]  /*1400*/  ISETP.NE.AND P3, PT, RZ, UR7, PT ;  /* 0x00000007ff007c0c */ /* 0x000fe2000bf65270 */
[----:B------:R-:W-:Y:S01]  /*1410*/  FMUL R2, R48, R3 ;  /* 0x0000000330027220 */ /* 0x000fe20000400000 */
[----:B---3--:R-:W-:Y:S01]  /*1420*/  FADD R3, R52, R54 ;  /* 0x0000003634037221 */ /* 0x008fe20000000000 */
[----:B------:R-:W-:Y:S01]  /*1430*/  FMUL R40, R41, R0 ;  /* 0x0000000029287220 */ /* 0x000fe20000400000 */
[----:B------:R-:W-:-:S02]  /*1440*/  HADD2.F32 R52, -RZ, R69.H1_H1 ;  /* 0x30000045ff347230 */ /* 0x000fc40000004100 */
[----:B------:R-:W-:Y:S01]  /*1450*/  FMUL R2, R50, R2 ;  /* 0x0000000232027220 */ /* 0x000fe20000400000 */
[----:B------:R-:W-:Y:S01]  /*1460*/  HADD2.F32 R54, -RZ, R21.H1_H1 ;  /* 0x30000015ff367230 */ /* 0x000fe20000004100 */
[----:B------:R-:W0:Y:S01]  /*1470*/  LDC R50, c[0x0][0x268] ;  /* 0x00009a00ff327b82 */ /* 0x000e220000000800 */
[----:B------:R-:W-:Y:S01]  /*1480*/  @P1 FADD R84, R84, 1 ;  /* 0x3f80000054541421 */ /* 0x000fe20000000000 */
[----:B------:R-:W-:Y:S01]  /*1490*/  FFMA R48, R2, R0, R3 ;  /* 0x0000000002307223 */ /* 0x000fe20000000003 */
[----:B------:R-:W1:Y:S01]  /*14a0*/  SHFL.IDX PT, R40, R40, RZ, 0x1f ;  /* 0x00001fff28287589 */ /* 0x000e6200000e0000 */
[----:B------:R-:W-:Y:S02]  /*14b0*/  HADD2.F32 R0, -RZ, R68.H0_H0 ;  /* 0x20000044ff007230 */ /* 0x000fe40000004100 */
[----:B------:R-:W-:Y:S01]  /*14c0*/  @P1 FADD R82, R82, 1 ;  /* 0x3f80000052521421 */ /* 0x000fe20000000000 */
[--C-:B------:R-:W-:Y:S01]  /*14d0*/  HADD2.F32 R78, -RZ, R70.reuse.H0_H0 ;  /* 0x20000046ff4e7230 */ /* 0x100fe20000004100 */
[----:B------:R-:W0:Y:S01]  /*14e0*/  SHFL.IDX PT, R41, R48, RZ, 0x1f ;  /* 0x00001fff30297589 */ /* 0x000e2200000e0000 */
[----:B------:R-:W2:Y:S01]  /*14f0*/  @!P2 LDC.64 R2, c[0x0][0x228] ;  /* 0x00008a00ff02ab82 */ /* 0x000ea20000000a00 */
[----:B------:R-:W-:Y:S01]  /*1500*/  @P1 FADD R0, R0, 1 ;  /* 0x3f80000000001421 */ /* 0x000fe20000000000 */
[----:B------:R-:W-:Y:S01]  /*1510*/  @P1 FADD R52, R52, 1 ;  /* 0x3f80000034341421 */ /* 0x000fe20000000000 */
[----:B------:R-:W-:-:S02]  /*1520*/  HADD2.F32 R92, -RZ, R70.H1_H1 ;  /* 0x30000046ff5c7230 */ /* 0x000fc40000004100 */
[----:B------:R-:W-:Y:S01]  /*1530*/  @P1 FADD R78, R78, 1 ;  /* 0x3f8000004e4e1421 */ /* 0x000fe20000000000 */
[----:B------:R-:W-:Y:S02]  /*1540*/  HADD2.F32 R88, -RZ, R71.H0_H0 ;  /* 0x20000047ff587230 */ /* 0x000fe40000004100 */
[----:B------:R-:W-:Y:S02]  /*1550*/  HADD2.F32 R76, -RZ, R38.H0_H0 ;  /* 0x20000026ff4c7230 */ /* 0x000fe40000004100 */
[----:B------:R-:W-:Y:S01]  /*1560*/  @P1 FADD R92, R92, 1 ;  /* 0x3f8000005c5c1421 */ /* 0x000fe20000000000 */
[----:B------:R-:W-:Y:S02]  /*1570*/  HADD2.F32 R80, -RZ, R18.H0_H0 ;  /* 0x20000012ff507230 */ /* 0x000fe40000004100 */
[----:B------:R-:W-:Y:S01]  /*1580*/  @P1 FADD R88, R88, 1 ;  /* 0x3f80000058581421 */ /* 0x000fe20000000000 */
[----:B------:R-:W-:Y:S02]  /*1590*/  HADD2.F32 R86, -RZ, R32.H0_H0 ;  /* 0x20000020ff567230 */ /* 0x000fe40000004100 */
[----:B------:R-:W-:Y:S01]  /*15a0*/  @P1 FADD R76, R76, 1 ;  /* 0x3f8000004c4c1421 */ /* 0x000fe20000000000 */
[----:B------:R-:W-:-:S02]  /*15b0*/  HADD2.F32 R90, -RZ, R12.H0_H0 ;  /* 0x2000000cff5a7230 */ /* 0x000fc40000004100 */
[----:B------:R-:W-:Y:S02]  /*15c0*/  HADD2.F32 R94, -RZ, R34.H0_H0 ;  /* 0x20000022ff5e7230 */ /* 0x000fe40000004100 */
[----:B------:R-:W-:Y:S01]  /*15d0*/  @P1 FADD R86, R86, 1 ;  /* 0x3f80000056561421 */ /* 0x000fe20000000000 */
[----:B------:R-:W-:Y:S02]  /*15e0*/  HADD2.F32 R96, -RZ, R14.H0_H0 ;  /* 0x2000000eff607230 */ /* 0x000fe40000004100 */
[--C-:B-1----:R-:W-:Y:S01]  /*15f0*/  FADD R61, R61, -R40.reuse ;  /* 0x800000283d3d7221 */ /* 0x102fe20000000000 */
[--C-:B------:R-:W-:Y:S01]  /*1600*/  FADD R75, R75, -R40.reuse ;  /* 0x800000284b4b7221 */ /* 0x100fe20000000000 */
[--C-:B------:R-:W-:Y:S01]  /*1610*/  FADD R77, R77, -R40.reuse ;  /* 0x800000284d4d7221 */ /* 0x100fe20000000000 */
[----:B------:R-:W-:Y:S01]  /*1620*/  FADD R81, R81, -R40 ;  /* 0x8000002851517221 */ /* 0x000fe20000000000 */
[----:B0-----:R-:W-:Y:S01]  /*1630*/  FFMA R50, R41, 0.00019531250291038304567, R50 ;  /* 0x394ccccd29327823 */ /* 0x001fe20000000032 */
[----:B------:R-:W-:-:S02]  /*1640*/  HADD2.F32 R41, -RZ, R20.H0_H0 ;  /* 0x20000014ff297230 */ /* 0x000fc40000004100 */
[--C-:B------:R-:W-:Y:S01]  /*1650*/  FADD R79, R79, -R40.reuse ;  /* 0x800000284f4f7221 */ /* 0x100fe20000000000 */
[----:B------:R-:W-:Y:S01]  /*1660*/  FADD R85, R85, -R40 ;  /* 0x8000002855557221 */ /* 0x000fe20000000000 */
[----:B--2---:R-:W-:Y:S01]  /*1670*/  @!P2 IMAD.WIDE R2, R73, 0x4, R2 ;  /* 0x000000044902a825 */ /* 0x004fe200078e0202 */
[----:B------:R-:W-:-:S03]  /*1680*/  FSETP.GEU.AND P0, PT, |R50|, 1.175494350822287508e-38, PT ;  /* 0x008000003200780b */ /* 0x000fc60003f0e200 */
        /* <DEDUP_REMOVED lines=28> */
[----:B------:R-:W-:Y:S01]  /*1850*/  FADD R57, R58, -R40 ;  /* 0x800000283a397221 */ /* 0x000fe20000000000 */
[----:B------:R-:W-:-:S02]  /*1860*/  HADD2.F32 R58, -RZ, R22.H0_H0 ;  /* 0x20000016ff3a7230 */ /* 0x000fc40000004100 */
[--C-:B------:R-:W-:Y:S01]  /*1870*/  FADD R119, R119, -R40.reuse ;  /* 0x8000002877777221 */ /* 0x100fe20000000000 */
[--C-:B------:R-:W-:Y:S01]  /*1880*/  FADD R121, R121, -R40.reuse ;  /* 0x8000002879797221 */ /* 0x100fe20000000000 */
[--C-:B------:R-:W-:Y:S01]  /*1890*/  FADD R55, R55, -R40.reuse ;  /* 0x8000002837377221 */ /* 0x100fe20000000000 */
[----:B-1----:R-:W-:Y:S01]  /*18a0*/  @!P0 FMUL R48, R48, 4096 ;  /* 0x4580000030308820 */ /* 0x002fe20000400000 */
[----:B------:R-:W-:Y:S01]  /*18b0*/  ISETP.NE.U32.AND P0, PT, RZ, UR8, PT ;  /* 0x00000008ff007c0c */ /* 0x000fe2000bf05070 */
[--C-:B------:R-:W-:Y:S01]  /*18c0*/  FADD R123, R123, -R40.reuse ;  /* 0x800000287b7b7221 */ /* 0x100fe20000000000 */
[--C-:B------:R-:W-:Y:S01]  /*18d0*/  FADD R44, R44, -R40.reuse ;  /* 0x800000282c2c7221 */ /* 0x100fe20000000000 */
[C---:B------:R-:W-:Y:S01]  /*18e0*/  FMUL R56, R48.reuse, R61 ;  /* 0x0000003d30387220 */ /* 0x040fe20000400000 */
[----:B------:R-:W-:Y:S01]  /*18f0*/  ISETP.NE.AND.EX P0, PT, RZ, UR9, PT, P0 ;  /* 0x00000009ff007c0c */ /* 0x000fe2000bf05300 */
[----:B------:R-:W-:Y:S01]  /*1900*/  FMUL R75, R48, R75 ;  /* 0x0000004b304b7220 */ /* 0x000fe20000400000 */
[----:B------:R-:W-:Y:S01]  /*1910*/  FADD R61, R46, -R40 ;  /* 0x800000282e3d7221 */ /* 0x000fe20000000000 */
[----:B------:R-:W-:Y:S01]  /*1920*/  FFMA R56, R56, R0, R41 ;  /* 0x0000000038387223 */ /* 0x000fe20000000029 */
[----:B------:R-:W-:-:S02]  /*1930*/  HADD2.F32 R0, -RZ, R20.H1_H1 ;  /* 0x30000014ff007230 */ /* 0x000fc40000004100 */
[C---:B------:R-:W-:Y:S01]  /*1940*/  FMUL R77, R48.reuse, R77 ;  /* 0x0000004d304d7220 */ /* 0x040fe20000400000 */
[----:B------:R-:W-:Y:S02]  /*1950*/  HADD2.F32 R46, -RZ, R21.H0_H0 ;  /* 0x20000015ff2e7230 */ /* 0x000fe40000004100 */
[C---:B------:R-:W-:Y:S01]  /*1960*/  FMUL R81, R48.reuse, R81 ;  /* 0x0000005130517220 */ /* 0x040fe20000400000 */
[C---:B------:R-:W-:Y:S01]  /*1970*/  FMUL R79, R48.reuse, R79 ;  /* 0x0000004f304f7220 */ /* 0x040fe20000400000 */
[----:B------:R-:W-:Y:S01]  /*1980*/  FFMA R84, R75, R84, R0 ;  /* 0x000000544b547223 */ /* 0x000fe20000000000 */
[----:B------:R-:W-:Y:S02]  /*1990*/  HADD2.F32 R0, -RZ, R22.H1_H1 ;  /* 0x30000016ff007230 */ /* 0x000fe40000004100 */
[----:B------:R-:W-:Y:S01]  /*19a0*/  FFMA R82, R77, R82, R46 ;  /* 0x000000524d527223 */ /* 0x000fe2000000002e */
[----:B------:R-:W-:Y:S01]  /*19b0*/  FFMA R81, R81, R52, R54 ;  /* 0x0000003451517223 */ /* 0x000fe20000000036 */
[----:B------:R-:W-:Y:S01]  /*19c0*/  @P0 FMNMX R67, R67, |R56|, !PT ;  /* 0x4000003843430209 */ /* 0x000fe20007800000 */
[----:B------:R-:W-:Y:S01]  /*19d0*/  FFMA R78, R79, R78, R58 ;  /* 0x0000004e4f4e7223 */ /* 0x000fe2000000003a */
[C---:B------:R-:W-:Y:S01]  /*19e0*/  FMUL R85, R48.reuse, R85 ;  /* 0x0000005530557220 */ /* 0x040fe20000400000 */
[----:B------:R-:W-:Y:S01]  /*19f0*/  FADD R59, R59, -R40 ;  /* 0x800000283b3b7221 */ /* 0x000fe20000000000 */
[----:B------:R-:W-:Y:S01]  /*1a00*/  @P0 FMNMX R67, R67, |R84|, !PT ;  /* 0x4000005443430209 */ /* 0x000fe20007800000 */
[----:B------:R0:W-:Y:S01]  /*1a10*/  @!P2 STG.E desc[UR4][R2.64], R40 ;  /* 0x000000280200a986 */ /* 0x0001e2000c101904 */
[----:B------:R-:W-:Y:S01]  /*1a20*/  FMUL R83, R48, R83 ;  /* 0x0000005330537220 */ /* 0x000fe20000400000 */
[----:B------:R-:W-:Y:S01]  /*1a30*/  FFMA R92, R85, R92, R0 ;  /* 0x0000005c555c7223 */ /* 0x000fe20000000000 */
[----:B------:R-:W-:Y:S01]  /*1a40*/  @P0 FMNMX R67, R67, |R82|, !PT ;  /* 0x4000005243430209 */ /* 0x000fe20007800000 */
[----:B------:R-:W-:-:S02]  /*1a50*/  HADD2.F32 R52, -RZ, R36.H0_H0 ;  /* 0x20000024ff347230 */ /* 0x000fc40000004100 */
[----:B------:R-:W-:Y:S01]  /*1a60*/  FMUL R87, R48, R87 ;  /* 0x0000005730577220 */ /* 0x000fe20000400000 */
[--C-:B------:R-:W-:Y:S01]  /*1a70*/  HADD2.F32 R46, -RZ, R23.reuse.H1_H1 ;  /* 0x30000017ff2e7230 */ /* 0x100fe20000004100 */
[----:B------:R-:W-:Y:S01]  /*1a80*/  @P0 FMNMX R67, R67, |R81|, !PT ;  /* 0x4000005143430209 */ /* 0x000fe20007800000 */
[----:B------:R-:W-:Y:S02]  /*1a90*/  HADD2.F32 R54, -RZ, R16.H0_H0 ;  /* 0x20000010ff367230 */ /* 0x000fe40000004100 */
[----:B------:R-:W-:Y:S01]  /*1aa0*/  @P1 FADD R52, R52, 1 ;  /* 0x3f80000034341421 */ /* 0x000fe20000000000 */
[C---:B------:R-:W-:Y:S01]  /*1ab0*/  FMUL R91, R48.reuse, R91 ;  /* 0x0000005b305b7220 */ /* 0x040fe20000400000 */
[----:B------:R-:W-:Y:S01]  /*1ac0*/  @P0 FMNMX R67, R67, |R78|, !PT ;  /* 0x4000004e43430209 */ /* 0x000fe20007800000 */
[----:B0-----:R-:W-:Y:S02]  /*1ad0*/  HADD2.F32 R2, -RZ, R23.H0_H0 ;  /* 0x20000017ff027230 */ /* 0x001fe40000004100 */
[C---:B------:R-:W-:Y:S01]  /*1ae0*/  FMUL R3, R48.reuse, R43 ;  /* 0x0000002b30037220 */ /* 0x040fe20000400000 */
[----:B------:R-:W-:Y:S01]  /*1af0*/  HADD2.F32 R40, -RZ, R71.H1_H1 ;  /* 0x30000047ff287230 */ /* 0x000fe20000004100 */
[----:B------:R-:W-:Y:S01]  /*1b00*/  @P0 FMNMX R67, R67, |R92|, !PT ;  /* 0x4000005c43430209 */ /* 0x000fe20007800000 */
[----:B------:R-:W-:Y:S01]  /*1b10*/  FMUL R89, R48, R89 ;  /* 0x0000005930597220 */ /* 0x000fe20000400000 */
[----:B------:R-:W-:Y:S01]  /*1b20*/  FFMA R88, R83, R88, R2 ;  /* 0x0000005853587223 */ /* 0x000fe20000000002 */
[----:B------:R-:W-:-:S02]  /*1b30*/  HADD2.F32 R2, -RZ, R36.H1_H1 ;  /* 0x30000024ff027230 */ /* 0x000fc40000004100 */
[----:B------:R-:W-:Y:S01]  /*1b40*/  @P1 FADD R40, R40, 1 ;  /* 0x3f80000028281421 */ /* 0x000fe20000000000 */
[----:B------:R-:W-:Y:S01]  /*1b50*/  FFMA R0, R3, R52, R54 ;  /* 0x0000003403007223 */ /* 0x000fe20000000036 */
[----:B------:R-:W-:Y:S01]  /*1b60*/  HADD2.F32 R52, -RZ, R37.H0_H0 ;  /* 0x20000025ff347230 */ /* 0x000fe20000004100 */
[----:B------:R-:W-:Y:S01]  /*1b70*/  @P0 FMNMX R67, R67, |R88|, !PT ;  /* 0x4000005843430209 */ /* 0x000fe20007800000 */
[----:B------:R-:W-:Y:S01]  /*1b80*/  FFMA R43, R87, R40, R46 ;  /* 0x00000028572b7223 */ /* 0x000fe2000000002e */
[----:B------:R-:W-:Y:S02]  /*1b90*/  HADD2.F32 R40, -RZ, R16.H1_H1 ;  /* 0x30000010ff287230 */ /* 0x000fe40000004100 */
[----:B------:R-:W-:Y:S01]  /*1ba0*/  @P1 FADD R2, R2, 1 ;  /* 0x3f80000002021421 */ /* 0x000fe20000000000 */
[----:B------:R-:W-:Y:S02]  /*1bb0*/  HADD2.F32 R46, -RZ, R17.H0_H0 ;  /* 0x20000011ff2e7230 */ /* 0x000fe40000004100 */
[----:B------:R-:W-:Y:S01]  /*1bc0*/  @P1 FADD R52, R52, 1 ;  /* 0x3f80000034341421 */ /* 0x000fe20000000000 */
[----:B------:R-:W-:Y:S01]  /*1bd0*/  @P0 FMNMX R67, R67, |R43|, !PT ;  /* 0x4000002b43430209 */ /* 0x000fe20007800000 */
[----:B------:R-:W-:-:S02]  /*1be0*/  HADD2.F32 R54, -RZ, R37.H1_H1 ;  /* 0x30000025ff367230 */ /* 0x000fc40000004100 */
[----:B------:R-:W-:Y:S01]  /*1bf0*/  FFMA R75, R91, R2, R40 ;  /* 0x000000025b4b7223 */ /* 0x000fe20000000028 */
[----:B------:R-:W-:Y:S01]  /*1c00*/  HADD2.F32 R58, -RZ, R17.H1_H1 ;  /* 0x30000011ff3a7230 */ /* 0x000fe20000004100 */
[----:B------:R-:W-:Y:S01]  /*1c10*/  @P0 FMNMX R67, R67, |R0|, !PT ;  /* 0x4000000043430209 */ /* 0x000fe20007800000 */
[----:B------:R-:W-:Y:S01]  /*1c20*/  FMUL R45, R48, R45 ;  /* 0x0000002d302d7220 */ /* 0x000fe20000400000 */
[----:B------:R-:W-:Y:S01]  /*1c30*/  @P1 FADD R54, R54, 1 ;  /* 0x3f80000036361421 */ /* 0x000fe20000000000 */
[----:B------:R-:W-:Y:S01]  /*1c40*/  FFMA R52, R89, R52, R46 ;  /* 0x0000003459347223 */ /* 0x000fe2000000002e */
[----:B------:R-:W-:Y:S01]  /*1c50*/  @P0 FMNMX R67, R67, |R75|, !PT ;  /* 0x4000004b43430209 */ /* 0x000fe20007800000 */
        /* <DEDUP_REMOVED lines=18> */
[C---:B------:R-:W-:Y:S01]  /*1d80*/  FMUL R99, R48.reuse, R99 ;  /* 0x0000006330637220 */ /* 0x040fe20000400000 */
[----:B------:R-:W-:Y:S01]  /*1d90*/  FFMA R58, R95, R58, R54 ;  /* 0x0000003a5f3a7223 */ /* 0x000fe20000000036 */
[----:B------:R-:W-:Y:S01]  /*1da0*/  @P0 FMNMX R67, R67, |R77|, !PT ;  /* 0x4000004d43430209 */ /* 0x000fe20007800000 */
[----:B------:R-:W-:Y:S01]  /*1db0*/  FMUL R3, R48, R47 ;  /* 0x0000002f30037220 */ /* 0x000fe20000400000 */
[----:B------:R-:W-:Y:S02]  /*1dc0*/  HADD2.F32 R2, -RZ, R32.H1_H1 ;  /* 0x30000020ff027230 */ /* 0x000fe40000004100 */
[----:B------:R-:W-:Y:S01]  /*1dd0*/  FFMA R47, R99, R76, R80 ;  /* 0x0000004c632f7223 */ /* 0x000fe20000000050 */
        /* <DEDUP_REMOVED lines=25> */
[--C-:B------:R-:W-:Y:S02]  /*1f70*/  HADD2.F32 R86, -RZ, R35.reuse.H0_H0 ;  /* 0x20000023ff567230 */ /* 0x100fe40000004100 */
[----:B------:R-:W-:Y:S01]  /*1f80*/  @P1 FADD R2, R2, 1 ;  /* 0x3f80000002021421 */ /* 0x000fe20000000000 */
[----:B------:R-:W-:Y:S01]  /*1f90*/  FMUL R109, R48, R109 ;  /* 0x0000006d306d7220 */ /* 0x000fe20000400000 */
        /* <DEDUP_REMOVED lines=8> */
[----:B------:R-:W-:Y:S01]  /*2020*/  @P1 FADD R94, R94, 1 ;  /* 0x3f8000005e5e1421 */ /* 0x000fe20000000000 */
[----:B------:R-:W-:Y:S01]  /*2030*/  FMUL R111, R48, R111 ;  /* 0x0000006f306f7220 */ /* 0x000fe20000400000 */
[----:B------:R-:W-:-:S02]  /*2040*/  HADD2.F32 R98, -RZ, R28.H0_H0 ;  /* 0x2000001cff627230 */ /* 0x000fc40000004100 */
[----:B------:R-:W-:Y:S01]  /*2050*/  FFMA R86, R107, R86, R90 ;  /* 0x000000566b567223 */ /* 0x000fe2000000005a */
[----:B------:R-:W-:Y:S01]  /*2060*/  @P0 FMNMX R67, R67, |R87|, !PT ;  /* 0x4000005743430209 */ /* 0x000fe20007800000 */
[----:B------:R-:W-:Y:S01]  /*2070*/  FFMA R85, R111, R94, R96 ;  /* 0x0000005e6f557223 */ /* 0x000fe20000000060 */
[----:B------:R-:W-:Y:S02]  /*2080*/  HADD2.F32 R100, -RZ, R8.H0_H0 ;  /* 0x20000008ff647230 */ /* 0x000fe40000004100 */
[----:B------:R-:W-:Y:S01]  /*2090*/  @P1 FADD R98, R98, 1 ;  /* 0x3f80000062621421 */ /* 0x000fe20000000000 */
[----:B------:R-:W-:Y:S02]  /*20a0*/  HADD2.F32 R94, -RZ, R28.H1_H1 ;  /* 0x3000001cff5e7230 */ /* 0x000fe40000004100 */
[----:B------:R-:W-:Y:S01]  /*20b0*/  FMUL R51, R48, R51 ;  /* 0x0000003330337220 */ /* 0x000fe20000400000 */
[----:B------:R-:W-:Y:S01]  /*20c0*/  HADD2.F32 R96, -RZ, R29.H1_H1 ;  /* 0x3000001dff607230 */ /* 0x000fe20000004100 */
[----:B------:R-:W-:Y:S01]  /*20d0*/  @P0 FMNMX R67, R67, |R86|, !PT ;  /* 0x4000005643430209 */ /* 0x000fe20007800000 */
[----:B------:R-:W-:-:S02]  /*20e0*/  HADD2.F32 R2, -RZ, R8.H1_H1 ;  /* 0x30000008ff027230 */ /* 0x000fc40000004100 */
[----:B------:R-:W-:Y:S01]  /*20f0*/  FFMA R51, R51, R98, R100 ;  /* 0x0000006233337223 */ /* 0x000fe20000000064 */
[----:B------:R-:W-:Y:S02]  /*2100*/  HADD2.F32 R90, -RZ, R29.H0_H0 ;  /* 0x2000001dff5a7230 */ /* 0x000fe40000004100 */
[----:B------:R-:W-:Y:S01]  /*2110*/  @P1 FADD R94, R94, 1 ;  /* 0x3f8000005e5e1421 */ /* 0x000fe20000000000 */
[----:B------:R-:W-:Y:S01]  /*2120*/  FMUL R113, R48, R113 ;  /* 0x0000007130717220 */ /* 0x000fe20000400000 */
[--C-:B------:R-:W-:Y:S01]  /*2130*/  HADD2.F32 R98, -RZ, R9.reuse.H1_H1 ;  /* 0x30000009ff627230 */ /* 0x100fe20000004100 */
[----:B------:R-:W-:Y:S01]  /*2140*/  @P0 FMNMX R67, R67, |R85|, !PT ;  /* 0x4000005543430209 */ /* 0x000fe20007800000 */
[----:B------:R-:W-:Y:S01]  /*2150*/  @P1 FADD R96, R96, 1 ;  /* 0x3f80000060601421 */ /* 0x000fe20000000000 */
[----:B------:R-:W-:Y:S01]  /*2160*/  FMUL R53, R48, R53 ;  /* 0x0000003530357220 */ /* 0x000fe20000400000 */
[----:B------:R-:W-:Y:S02]  /*2170*/  HADD2.F32 R40, -RZ, R9.H0_H0 ;  /* 0x20000009ff287230 */ /* 0x000fe40000004100 */
[----:B------:R-:W-:Y:S01]  /*2180*/  @P1 FADD R90, R90, 1 ;  /* 0x3f8000005a5a1421 */ /* 0x000fe20000000000 */
[----:B------:R-:W-:Y:S01]  /*2190*/  FMUL R115, R48, R115 ;  /* 0x0000007330737220 */ /* 0x000fe20000400000 */
[----:B------:R-:W-:Y:S01]  /*21a0*/  FFMA R94, R113, R94, R2 ;  /* 0x0000005e715e7223 */ /* 0x000fe20000000002 */
[----:B------:R-:W-:Y:S01]  /*21b0*/  @P0 FMNMX R67, R67, |R51|, !PT ;  /* 0x4000003343430209 */ /* 0x000fe20007800000 */
[----:B------:R-:W-:Y:S01]  /*21c0*/  FFMA R53, R53, R96, R98 ;  /* 0x0000006035357223 */ /* 0x000fe20000000062 */
[----:B------:R-:W-:-:S02]  /*21d0*/  HADD2.F32 R96, -RZ, R30.H0_H0 ;  /* 0x2000001eff607230 */ /* 0x000fc40000004100 */
[----:B------:R-:W-:Y:S01]  /*21e0*/  FFMA R90, R115, R90, R40 ;  /* 0x0000005a735a7223 */ /* 0x000fe20000000028 */
[----:B------:R-:W-:Y:S01]  /*21f0*/  HADD2.F32 R40, -RZ, R30.H1_H1 ;  /* 0x3000001eff287230 */ /* 0x000fe20000004100 */
[----:B------:R-:W-:Y:S01]  /*2200*/  @P0 FMNMX R67, R67, |R94|, !PT ;  /* 0x4000005e43430209 */ /* 0x000fe20007800000 */
[--C-:B------:R-:W-:Y:S02]  /*2210*/  HADD2.F32 R2, -RZ, R10.reuse.H0_H0 ;  /* 0x2000000aff027230 */ /* 0x100fe40000004100 */
        /* <DEDUP_REMOVED lines=13> */
[----:B------:R-:W-:Y:S01]  /*22f0*/  HADD2.F32 R98, -RZ, R31.H1_H1 ;  /* 0x3000001fff627230 */ /* 0x000fe20000004100 */
[----:B------:R-:W-:Y:S01]  /*2300*/  @P0 FMNMX R67, R67, |R96|, !PT ;  /* 0x4000006043430209 */ /* 0x000fe20007800000 */
[----:B------:R-:W-:-:S02]  /*2310*/  HADD2.F32 R40, -RZ, R24.H0_H0 ;  /* 0x20000018ff287230 */ /* 0x000fc40000004100 */
[----:B------:R-:W-:Y:S01]  /*2320*/  FFMA R89, R121, R100, R102 ;  /* 0x0000006479597223 */ /* 0x000fe20000000066 */
[----:B------:R-:W-:Y:S02]  /*2330*/  HADD2.F32 R2, -RZ, R11.H1_H1 ;  /* 0x3000000bff027230 */ /* 0x000fe40000004100 */
[----:B------:R-:W-:Y:S01]  /*2340*/  @P1 FADD R98, R98, 1 ;  /* 0x3f80000062621421 */ /* 0x000fe20000000000 */
[----:B------:R-:W-:Y:S02]  /*2350*/  HADD2.F32 R100, -RZ, R4.H0_H0 ;  /* 0x20000004ff647230 */ /* 0x000fe40000004100 */
[----:B------:R-:W-:Y:S01]  /*2360*/  @P1 FADD R40, R40, 1 ;  /* 0x3f80000028281421 */ /* 0x000fe20000000000 */
[C---:B------:R-:W-:Y:S01]  /*2370*/  FMUL R55, R48.reuse, R55 ;  /* 0x0000003730377220 */ /* 0x040fe20000400000 */
[----:B------:R-:W-:Y:S01]  /*2380*/  FMUL R123, R48, R123 ;  /* 0x0000007b307b7220 */ /* 0x000fe20000400000 */
[----:B------:R-:W-:Y:S01]  /*2390*/  @P0 FMNMX R67, R67, |R91|, !PT ;  /* 0x4000005b43430209 */ /* 0x000fe20007800000 */
[----:B------:R-:W-:-:S02]  /*23a0*/  HADD2.F32 R102, -RZ, R24.H1_H1 ;  /* 0x30000018ff667230 */ /* 0x000fc40000004100 */
[----:B------:R-:W-:Y:S01]  /*23b0*/  FMUL R93, R48, R50 ;  /* 0x00000032305d7220 */ /* 0x000fe20000400000 */
[----:B------:R-:W-:Y:S01]  /*23c0*/  FFMA R98, R55, R98, R2 ;  /* 0x0000006237627223 */ /* 0x000fe20000000002 */
[----:B------:R-:W-:Y:S01]  /*23d0*/  FFMA R50, R123, R40, R100 ;  /* 0x000000287b327223 */ /* 0x000fe20000000064 */
[--C-:B------:R-:W-:Y:S01]  /*23e0*/  HADD2.F32 R100, -RZ, R25.reuse.H0_H0 ;  /* 0x20000019ff647230 */ /* 0x100fe20000004100 */
[----:B------:R-:W-:Y:S01]  /*23f0*/  @P0 FMNMX R67, R67, |R89|, !PT ;  /* 0x4000005943430209 */ /* 0x000fe20007800000 */
[----:B------:R-:W-:Y:S02]  /*2400*/  HADD2.F32 R97, -RZ, R25.H1_H1 ;  /* 0x30000019ff617230 */ /* 0x000fe40000004100 */
[----:B------:R-:W-:Y:S01]  /*2410*/  @P1 FADD R102, R102, 1 ;  /* 0x3f80000066661421 */ /* 0x000fe20000000000 */
[----:B------:R-:W-:Y:S01]  /*2420*/  HADD2.F32 R104, -RZ, R4.H1_H1 ;  /* 0x30000004ff687230 */ /* 0x000fe20000004100 */
[----:B------:R-:W0:Y:S01]  /*2430*/  @!P2 LDC.64 R40, c[0x0][0x230] ;  /* 0x00008c00ff28ab82 */ /* 0x000e220000000a00 */
[--C-:B------:R-:W-:Y:S01]  /*2440*/  HADD2.F32 R2, -RZ, R5.reuse.H0_H0 ;  /* 0x20000005ff027230 */ /* 0x100fe20000004100 */
[----:B------:R-:W-:Y:S01]  /*2450*/  @P0 FMNMX R67, R67, |R98|, !PT ;  /* 0x4000006243430209 */ /* 0x000fe20007800000 */
[----:B------:R-:W-:-:S02]  /*2460*/  HADD2.F32 R3, -RZ, R5.H1_H1 ;  /* 0x30000005ff037230 */ /* 0x000fc40000004100 */
[----:B------:R-:W-:Y:S01]  /*2470*/  @P1 FADD R100, R100, 1 ;  /* 0x3f80000064641421 */ /* 0x000fe20000000000 */
[----:B------:R-:W-:Y:S01]  /*2480*/  @P1 FADD R97, R97, 1 ;  /* 0x3f80000061611421 */ /* 0x000fe20000000000 */
[C---:B------:R-:W-:Y:S01]  /*2490*/  FMUL R125, R48.reuse, R125 ;  /* 0x0000007d307d7220 */ /* 0x040fe20000400000 */
[----:B------:R-:W-:Y:S01]  /*24a0*/  FMUL R44, R48, R44 ;  /* 0x0000002c302c7220 */ /* 0x000fe20000400000 */
[----:B------:R-:W-:Y:S01]  /*24b0*/  FFMA R93, R93, R102, R104 ;  /* 0x000000665d5d7223 */ /* 0x000fe20000000068 */
[----:B------:R-:W-:Y:S01]  /*24c0*/  HADD2.F32 R95, -RZ, R26.H0_H0 ;  /* 0x2000001aff5f7230 */ /* 0x000fe20000004100 */
[----:B------:R-:W-:Y:S01]  /*24d0*/  @P0 FMNMX R67, R67, |R50|, !PT ;  /* 0x4000003243430209 */ /* 0x000fe20007800000 */
[----:B------:R-:W-:Y:S01]  /*24e0*/  FFMA R100, R125, R100, R2 ;  /* 0x000000647d647223 */ /* 0x000fe20000000002 */
[----:B------:R-:W-:Y:S01]  /*24f0*/  FFMA R97, R44, R97, R3 ;  /* 0x000000612c617223 */ /* 0x000fe20000000003 */
[----:B------:R-:W-:Y:S01]  /*2500*/  HADD2.F32 R49, -RZ, R6.H0_H0 ;  /* 0x20000006ff317230 */ /* 0x000fe20000004100 */
[----:B------:R-:W1:Y:S01]  /*2510*/  LDC.64 R2, c[0x0][0x258] ;  /* 0x00009600ff027b82 */ /* 0x000e620000000a00 */
[----:B------:R-:W-:Y:S01]  /*2520*/  @P0 FMNMX R67, R67, |R93|, !PT ;  /* 0x4000005d43430209 */ /* 0x000fe20007800000 */
[----:B------:R-:W-:Y:S01]  /*2530*/  @P1 FADD R95, R95, 1 ;  /* 0x3f8000005f5f1421 */ /* 0x000fe20000000000 */
[----:B------:R-:W-:Y:S01]  /*2540*/  FMUL R42, R48, R42 ;  /* 0x0000002a302a7220 */ /* 0x000fe20000400000 */
[----:B------:R-:W-:Y:S01]  /*2550*/  HADD2.F32 R44, -RZ, R27.H0_H0 ;  /* 0x2000001bff2c7230 */ /* 0x000fe20000004100 */
[----:B------:R-:W-:Y:S01]  /*2560*/  @P0 FMNMX R67, R67, |R100|, !PT ;  /* 0x4000006443430209 */ /* 0x000fe20007800000 */
[----:B------:R-:W-:-:S02]  /*2570*/  HADD2.F32 R102, -RZ, R26.H1_H1 ;  /* 0x3000001aff667230 */ /* 0x000fc40000004100 */
[----:B------:R-:W-:Y:S01]  /*2580*/  FFMA R95, R42, R95, R49 ;  /* 0x0000005f2a5f7223 */ /* 0x000fe20000000031 */
[----:B------:R-:W-:Y:S02]  /*2590*/  HADD2.F32 R104, -RZ, R7.H0_H0 ;  /* 0x20000007ff687230 */ /* 0x000fe40000004100 */
[----:B------:R-:W-:Y:S01]  /*25a0*/  @P1 FADD R44, R44, 1 ;  /* 0x3f8000002c2c1421 */ /* 0x000fe20000000000 */
[----:B------:R-:W-:Y:S02]  /*25b0*/  HADD2.F32 R42, -RZ, R6.H1_H1 ;  /* 0x30000006ff2a7230 */ /* 0x000fe40000004100 */
[----:B------:R-:W-:Y:S01]  /*25c0*/  FMUL R61, R48, R61 ;  /* 0x0000003d303d7220 */ /* 0x000fe20000400000 */
[-C--:B------:R-:W-:Y:S01]  /*25d0*/  @P3 FMUL R0, R0, R74.reuse ;  /* 0x0000004a00003220 */ /* 0x080fe20000400000 */
[----:B------:R-:W-:Y:S01]  /*25e0*/  @P3 FMUL R75, R75, R74 ;  /* 0x0000004a4b4b3220 */ /* 0x000fe20000400000 */
[----:B------:R-:W-:Y:S01]  /*25f0*/  @P1 FADD R102, R102, 1 ;  /* 0x3f80000066661421 */ /* 0x000fe20000000000 */
[C---:B------:R-:W-:Y:S01]  /*2600*/  FMUL R57, R48.reuse, R57 ;  /* 0x0000003930397220 */ /* 0x040fe20000400000 */
[----:B------:R-:W-:Y:S01]  /*2610*/  @P0 FMNMX R67, R67, |R97|, !PT ;  /* 0x4000006143430209 */ /* 0x000fe20007800000 */
[----:B------:R-:W-:Y:S01]  /*2620*/  FMUL R49, R48, R59 ;  /* 0x0000003b30317220 */ /* 0x000fe20000400000 */
[----:B------:R-:W-:-:S02]  /*2630*/  HADD2.F32 R106, -RZ, R27.H1_H1 ;  /* 0x3000001bff6a7230 */ /* 0x000fc40000004100 */
[----:B------:R-:W-:Y:S01]  /*2640*/  FFMA R59, R61, R44, R104 ;  /* 0x0000002c3d3b7223 */ /* 0x000fe20000000068 */
[----:B------:R-:W-:Y:S01]  /*2650*/  FFMA R102, R57, R102, R42 ;  /* 0x0000006639667223 */ /* 0x000fe2000000002a */
[----:B------:R-:W-:Y:S01]  /*2660*/  F2FP.F16.F32.PACK_AB R44, R75, R0 ;  /* 0x000000004b2c723e */ /* 0x000fe200000000ff */
[----:B------:R-:W-:Y:S01]  /*2670*/  HADD2.F32 R108, -RZ, R7.H1_H1 ;  /* 0x30000007ff6c7230 */ /* 0x000fe20000004100 */
[----:B------:R-:W-:Y:S01]  /*2680*/  LOP3.LUT R0, R72, 0x7f, RZ, 0xc0, !PT ;  /* 0x0000007f48007812 */ /* 0x000fe200078ec0ff */
[----:B------:R-:W-:Y:S01]  /*2690*/  @P1 FADD R106, R106, 1 ;  /* 0x3f8000006a6a1421 */ /* 0x000fe20000000000 */
[----:B------:R-:W-:Y:S01]  /*26a0*/  @P0 FMNMX R67, R67, |R95|, !PT ;  /* 0x4000005f43430209 */ /* 0x000fe20007800000 */
[----:B0-----:R-:W-:-:S04]  /*26b0*/  @!P2 IMAD.WIDE R40, R73, 0x4, R40 ;  /* 0x000000044928a825 */ /* 0x001fc800078e0228 */
        /* <DEDUP_REMOVED lines=8> */
[----:B------:R-:W-:Y:S01]  /*2740*/  @P3 FMUL R43, R43, R74 ;  /* 0x0000004a2b2b3220 */ /* 0x000fe20000400000 */
[----:B------:R-:W-:Y:S02]  /*2750*/  IMAD R0, R73, 0x280, R0 ;  /* 0x0000028049007824 */ /* 0x000fe400078e0200 */
[----:B------:R-:W-:Y:S01]  /*2760*/  FFMA R104, R49, R106, R108 ;  /* 0x0000006a31687223 */ /* 0x000fe2000000006c */
[----:B------:R0:W-:Y:S01]  /*2770*/  @!P2 STG.E desc[UR4][R40.64], R48 ;  /* 0x000000302800a986 */ /* 0x0001e2000c101904 */
[----:B------:R-:W-:Y:S01]  /*2780*/  @P0 FMNMX R67, R67, |R59|, !PT ;  /* 0x4000003b43430209 */ /* 0x000fe20007800000 */
        /* <DEDUP_REMOVED lines=8> */
[----:B------:R-:W-:Y:S01]  /*2810*/  IADD3 R0, R0, 0x200, RZ ;  /* 0x0000020000007810 */ /* 0x000fe20007ffe0ff */
[----:B------:R-:W-:Y:S01]  /*2820*/  @P3 FMUL R54, R54, R74 ;  /* 0x0000004a36363220 */ /* 0x000fe20000400000 */
[----:B0-----:R-:W-:Y:S01]  /*2830*/  F2FP.F16.F32.PACK_AB R40, R84, R56 ;  /* 0x000000385428723e */ /* 0x001fe200000000ff */
[----:B-1----:R-:W-:Y:S01]  /*2840*/  IMAD.WIDE.U32 R56, R64, 0x10, R2 ;  /* 0x0000001040387825 */ /* 0x002fe200078e0002 */
[----:B------:R-:W-:-:S03]  /*2850*/  F2FP.F16.F32.PACK_AB R41, R81, R82 ;  /* 0x000000525129723e */ /* 0x000fc600000000ff */
        /* <DEDUP_REMOVED lines=27> */
[----:B------:R-:W-:Y:S01]  /*2a10*/  LEA R60, P1, R0, UR10, 0x4 ;  /* 0x0000000a003c7c11 */ /* 0x000fe2000f8220ff */
[----:B------:R0:W-:Y:S01]  /*2a20*/  STG.E.128 desc[UR4][R56.64], R40 ;  /* 0x0000002838007986 */ /* 0x0001e2000c101d04 */
[----:B------:R-:W-:-:S02]  /*2a30*/  F2FP.F16.F32.PACK_AB R45, R45, R52 ;  /* 0x000000342d2d723e */ /* 0x000fc400000000ff */
[----:B------:R-:W-:Y:S02]  /*2a40*/  F2FP.F16.F32.PACK_AB R46, R77, R46 ;  /* 0x0000002e4d2e723e */ /* 0x000fe400000000ff */
[----:B------:R-:W-:Y:S02]  /*2a50*/  F2FP.F16.F32.PACK_AB R47, R47, R58 ;  /* 0x0000003a2f2f723e */ /* 0x000fe400000000ff */
[----:B------:R-:W-:Y:S02]  /*2a60*/  F2FP.F16.F32.PACK_AB R52, R94, R51 ;  /* 0x000000335e34723e */ /* 0x000fe400000000ff */
[----:B------:R-:W-:Y:S01]  /*2a70*/  F2FP.F16.F32.PACK_AB R53, R53, R90 ;  /* 0x0000005a3535723e */ /* 0x000fe200000000ff */
[----:B------:R2:W-:Y:S01]  /*2a80*/  STG.E.128 desc[UR4][R48.64], R44 ;  /* 0x0000002c30007986 */ /* 0x0005e2000c101d04 */
[----:B------:R-:W-:Y:S02]  /*2a90*/  F2FP.F16.F32.PACK_AB R55, R98, R89 ;  /* 0x000000596237723e */ /* 0x000fe400000000ff */
[----:B------:R-:W-:-:S02]  /*2aa0*/  F2FP.F16.F32.PACK_AB R58, R102, R95 ;  /* 0x0000005f663a723e */ /* 0x000fc400000000ff */
[----:B------:R-:W-:Y:S02]  /*2ab0*/  LEA.HI.X R61, R0, UR11, RZ, 0x4, P1 ;  /* 0x0000000b003d7c11 */ /* 0x000fe400088f24ff */
[----:B------:R-:W-:Y:S02]  /*2ac0*/  F2FP.F16.F32.PACK_AB R59, R104, R59 ;  /* 0x0000003b683b723e */ /* 0x000fe400000000ff */
[----:B0-----:R-:W-:Y:S02]  /*2ad0*/  F2FP.F16.F32.PACK_AB R40, R83, R54 ;  /* 0x000000365328723e */ /* 0x001fe400000000ff */
[----:B------:R-:W-:Y:S02]  /*2ae0*/  F2FP.F16.F32.PACK_AB R41, R79, R80 ;  /* 0x000000504f29723e */ /* 0x000fe400000000ff */
[----:B------:R-:W-:Y:S02]  /*2af0*/  F2FP.F16.F32.PACK_AB R42, R87, R76 ;  /* 0x0000004c572a723e */ /* 0x000fe400000000ff */
[----:B------:R-:W-:-:S02]  /*2b00*/  F2FP.F16.F32.PACK_AB R43, R85, R86 ;  /* 0x00000056552b723e */ /* 0x000fc400000000ff */
[----:B------:R-:W-:Y:S02]  /*2b10*/  F2FP.F16.F32.PACK_AB R54, R91, R96 ;  /* 0x000000605b36723e */ /* 0x000fe400000000ff */
[----:B------:R-:W-:Y:S01]  /*2b20*/  F2FP.F16.F32.PACK_AB R56, R93, R50 ;  /* 0x000000325d38723e */ /* 0x000fe200000000ff */
[----:B------:R2:W-:Y:S01]  /*2b30*/  STG.E.128 desc[UR4][R62.64], R40 ;  /* 0x000000283e007986 */ /* 0x0005e2000c101d04 */
[----:B------:R-:W-:Y:S02]  /*2b40*/  F2FP.F16.F32.PACK_AB R57, R97, R100 ;  /* 0x000000646139723e */ /* 0x000fe400000000ff */
[----:B------:R-:W-:Y:S01]  /*2b50*/  IADD3 R73, R73, UR6, RZ ;  /* 0x0000000649497c10 */ /* 0x000fe2000fffe0ff */
[----:B------:R2:W-:Y:S01]  /*2b60*/  STG.E.128 desc[UR4][R2.64], R52 ;  /* 0x0000003402007986 */ /* 0x0005e2000c101d04 */
[----:B------:R-:W-:Y:S02]  /*2b70*/  LOP3.LUT P1, RZ, R65, 0xff, RZ, 0xc0, !PT ;  /* 0x000000ff41ff7812 */ /* 0x000fe4000782c0ff */
[----:B------:R-:W-:Y:S01]  /*2b80*/  ISETP.GE.AND P0, PT, R73, UR14, PT ;  /* 0x0000000e49007c0c */ /* 0x000fe2000bf06270 */
[----:B------:R2:W-:Y:S01]  /*2b90*/  STG.E.128 desc[UR4][R60.64], R56 ;  /* 0x000000383c007986 */ /* 0x0005e2000c101d04 */
[----:B------:R-:W-:-:S11]  /*2ba0*/  SEL R65, RZ, 0x1, P1 ;  /* 0x00000001ff417807 */ /* 0x000fd60000800000 */
[----:B------:R-:W-:Y:S05]  /*2bb0*/  @!P0 BRA `(.L_x_9341) ;  /* 0xffffffd400b08947 */ /* 0x000fea000383ffff */
.L_x_9333:
        /* <DEDUP_REMOVED lines=15> */
.L_x_9366:
        /* <DEDUP_REMOVED lines=28> */
.L_x_9369:
[----:B-1----:R-:W-:-:S07]  /*2e70*/  FMNMX R5, R3, R2, !PT ;  /* 0x0000000203057209 */ /* 0x002fce0007800000 */
.L_x_9345:
[----:B------:R-:W-:Y:S05]  /*2e80*/  BSYNC B0 ;  /* 0x0000000000007941 */ /* 0x000fea0003800000 */
.L_x_9344:
[----:B------:R-:W-:Y:S01]  /*2e90*/  ISETP.NE.AND P0, PT, R72, RZ, PT ;  /* 0x000000ff4800720c */ /* 0x000fe20003f05270 */
[----:B------:R-:W-:-:S12]  /*2ea0*/  BSSY B0, `(.L_x_9342) ;  /* 0x0000004000007945 */ /* 0x000fd80003800000 */
[----:B------:R-:W-:Y:S05]  /*2eb0*/  @P0 BRA `(.L_x_9347) ;  /* 0x0000000000080947 */ /* 0x000fea0003800000 */
[----:B0-----:R-:W0:Y:S02]  /*2ec0*/  LDC.64 R2, c[0x0][0x288] ;  /* 0x0000a200ff027b82 */ /* 0x001e240000000a00 */
[----:B0-----:R1:W-:Y:S02]  /*2ed0*/  REDG.E.MAX.S32.STRONG.GPU desc[UR4][R2.64], R5 ;  /* 0x000000050200798e */ /* 0x0013e4000d10e384 */
.L_x_9347:
[----:B------:R-:W-:Y:S05]  /*2ee0*/  BSYNC B0 ;  /* 0x0000000000007941 */ /* 0x000fea0003800000 */
.L_x_9342:
        /* <DEDUP_REMOVED lines=13> */
[----:B012---:R-:W-:Y:S05]  /*2fc0*/  CALL.REL.NOINC `($__internal_123_$__cuda_sm20_rcp_rn_f32_slowpath) ;  /* 0x0000000c00507944 */ /* 0x007fea0003c00000 */
[----:B------:R-:W-:Y:S01]  /*2fd0*/  MOV R5, R0 ;  /* 0x0000000000057202 */ /* 0x000fe20000000f00 */
[----:B------:R-:W-:Y:S06]  /*2fe0*/  BRA `(.L_x_9349) ;  /* 0x0000000000107947 */ /* 0x000fec0003800000 */
.L_x_9348:
[----:B-1----:R-:W1:Y:S02]  /*2ff0*/  MUFU.RCP R5, R74 ;  /* 0x0000004a00057308 */ /* 0x002e640000001000 */
[----:B-1----:R-:W-:-:S04]  /*3000*/  FFMA R0, R5, R74, -1 ;  /* 0xbf80000005007423 */ /* 0x002fc8000000004a */
[----:B------:R-:W-:-:S04]  /*3010*/  FADD.FTZ R0, -R0, -RZ ;  /* 0x800000ff00007221 */ /* 0x000fc80000010100 */
[----:B------:R-:W-:-:S07]  /*3020*/  FFMA R5, R5, R0, R5 ;  /* 0x0000000005057223 */ /* 0x000fce0000000005 */
.L_x_9349:
[----:B0-2---:R-:W0:Y:S02]  /*3030*/  LDC.64 R2, c[0x0][0x280] ;  /* 0x0000a000ff027b82 */ /* 0x005e240000000a00 */
[----:B0-----:R-:W-:Y:S01]  /*3040*/  STG.E desc[UR4][R2.64], R5 ;  /* 0x0000000502007986 */ /* 0x001fe2000c101904 */
[----:B------:R-:W-:Y:S05]  /*3050*/  EXIT ;  /* 0x000000000000794d */ /* 0x000fea0003800000 */
.L_x_9334:
[----:B------:R-:W-:Y:S01]  /*3060*/  HFMA2.MMA R78, -RZ, RZ, 0, 5.9604644775390625e-08 ;  /* 0x00000001ff4e7435 */ /* 0x000fe200000001ff */
[----:B------:R-:W-:Y:S02]  /*3070*/  MOV R76, R0 ;  /* 0x00000000004c7202 */ /* 0x000fe40000000f00 */
[----:B------:R-:W-:Y:S02]  /*3080*/  MOV R80, 0x1f ;  /* 0x0000001f00507802 */ /* 0x000fe40000000f00 */
[----:B------:R-:W-:-:S07]  /*3090*/  MOV R56, 0xffffffff ;  /* 0xffffffff00387802 */ /* 0x000fce0000000f00 */
[----:B-1---5:R-:W-:Y:S05]  /*30a0*/  WARPSYNC.COLLECTIVE R56, `(.L_x_9350) ;  /* 0x0000000038087348 */ /* 0x022fea0003c00000 */
[----:B------:R0:W2:Y:S02]  /*30b0*/  SHFL.BFLY P1, R54, R76, R78, R80 ;  /* 0x0c00004e4c367389 */ /* 0x0000a40000020050 */
[----:B012--5:R-:W-:Y:S01]  /*30c0*/  ENDCOLLECTIVE ;  /* 0x000000000000791b */ /* 0x027fe20003800000 */
.L_x_9350:
[----:B------:R-:W-:Y:S01]  /*30d0*/  HFMA2.MMA R78, -RZ, RZ, 0, 1.1920928955078125e-07 ;  /* 0x00000002ff4e7435 */ /* 0x000fe200000001ff */
[----:B------:R-:W-:-:S05]  /*30e0*/  MOV R41, R54 ;  /* 0x0000003600297202 */ /* 0x000fca0000000f00 */
[----:B------:R-:W-:-:S05]  /*30f0*/  FADD R41, R0, R41 ;  /* 0x0000002900297221 */ /* 0x000fca0000000000 */
[----:B------:R-:W-:-:S07]  /*3100*/  MOV R76, R41 ;  /* 0x00000029004c7202 */ /* 0x000fce0000000f00 */
[----:B------:R-:W-:Y:S05]  /*3110*/  WARPSYNC.COLLECTIVE R56, `(.L_x_9351) ;  /* 0x0000000038087348 */ /* 0x000fea0003c00000 */
[----:B------:R0:W1:Y:S02]  /*3120*/  SHFL.BFLY P1, R54, R76, R78, R80 ;  /* 0x0c00004e4c367389 */ /* 0x0000640000020050 */
[----:B01----:R-:W-:Y:S01]  /*3130*/  ENDCOLLECTIVE ;  /* 0x000000000000791b */ /* 0x003fe20003800000 */
.L_x_9351:
[----:B------:R-:W-:Y:S01]  /*3140*/  HFMA2.MMA R78, -RZ, RZ, 0, 2.384185791015625e-07 ;  /* 0x00000004ff4e7435 */ /* 0x000fe200000001ff */
[----:B------:R-:W-:-:S05]  /*3150*/  MOV R2, R54 ;  /* 0x0000003600027202 */ /* 0x000fca0000000f00 */
[----:B------:R-:W-:-:S05]  /*3160*/  FADD R48, R41, R2 ;  /* 0x0000000229307221 */ /* 0x000fca0000000000 */
[----:B------:R-:W-:-:S07]  /*3170*/  MOV R76, R48 ;  /* 0x00000030004c7202 */ /* 0x000fce0000000f00 */
[----:B------:R-:W-:Y:S05]  /*3180*/  WARPSYNC.COLLECTIVE R56, `(.L_x_9352) ;  /* 0x0000000038087348 */ /* 0x000fea0003c00000 */
[----:B------:R0:W1:Y:S02]  /*3190*/  SHFL.BFLY P1, R54, R76, R78, R80 ;  /* 0x0c00004e4c367389 */ /* 0x0000640000020050 */
[----:B01----:R-:W-:Y:S01]  /*31a0*/  ENDCOLLECTIVE ;  /* 0x000000000000791b */ /* 0x003fe20003800000 */
.L_x_9352:
[----:B------:R-:W-:Y:S01]  /*31b0*/  HFMA2.MMA R78, -RZ, RZ, 0, 4.76837158203125e-07 ;  /* 0x00000008ff4e7435 */ /* 0x000fe200000001ff */
[----:B------:R-:W-:-:S05]  /*31c0*/  MOV R2, R54 ;  /* 0x0000003600027202 */ /* 0x000fca0000000f00 */
[----:B------:R-:W-:-:S05]  /*31d0*/  FADD R50, R48, R2 ;  /* 0x0000000230327221 */ /* 0x000fca0000000000 */
[----:B------:R-:W-:-:S07]  /*31e0*/  MOV R76, R50 ;  /* 0x00000032004c7202 */ /* 0x000fce0000000f00 */
[----:B------:R-:W-:Y:S05]  /*31f0*/  WARPSYNC.COLLECTIVE R56, `(.L_x_9353) ;  /* 0x0000000038087348 */ /* 0x000fea0003c00000 */
[----:B------:R0:W1:Y:S02]  /*3200*/  SHFL.BFLY P1, R54, R76, R78, R80 ;  /* 0x0c00004e4c367389 */ /* 0x0000640000020050 */
[----:B01----:R-:W-:Y:S01]  /*3210*/  ENDCOLLECTIVE ;  /* 0x000000000000791b */ /* 0x003fe20003800000 */
.L_x_9353:
[----:B------:R-:W-:Y:S01]  /*3220*/  HFMA2.MMA R78, -RZ, RZ, 0, 9.5367431640625e-07 ;  /* 0x00000010ff4e7435 */ /* 0x000fe200000001ff */
[----:B------:R-:W-:-:S05]  /*3230*/  MOV R2, R54 ;  /* 0x0000003600027202 */ /* 0x000fca0000000f00 */
[----:B------:R-:W-:-:S05]  /*3240*/  FADD R52, R50, R2 ;  /* 0x0000000232347221 */ /* 0x000fca0000000000 */
[----:B------:R-:W-:-:S07]  /*3250*/  MOV R76, R52 ;  /* 0x00000034004c7202 */ /* 0x000fce0000000f00 */
[----:B------:R-:W-:Y:S05]  /*3260*/  WARPSYNC.COLLECTIVE R56, `(.L_x_9354) ;  /* 0x0000000038087348 */ /* 0x000fea0003c00000 */
[----:B------:R0:W1:Y:S02]  /*3270*/  SHFL.BFLY P1, R54, R76, R78, R80 ;  /* 0x0c00004e4c367389 */ /* 0x0000640000020050 */
[----:B01----:R-:W-:Y:S01]  /*3280*/  ENDCOLLECTIVE ;  /* 0x000000000000791b */ /* 0x003fe20003800000 */
.L_x_9354:
        /* <DEDUP_REMOVED lines=88> */
.L_x_9355:
[----:B------:R-:W-:Y:S01]  /*3810*/  HFMA2.MMA R78, -RZ, RZ, 0, 1.1920928955078125e-07 ;  /* 0x00000002ff4e7435 */ /* 0x000fe200000001ff */
[----:B------:R-:W-:-:S05]  /*3820*/  MOV R41, R54 ;  /* 0x0000003600297202 */ /* 0x000fca0000000f00 */
[----:B------:R-:W-:-:S05]  /*3830*/  FADD R41, R0, R41 ;  /* 0x0000002900297221 */ /* 0x000fca0000000000 */
[----:B------:R-:W-:-:S07]  /*3840*/  MOV R76, R41 ;  /* 0x00000029004c7202 */ /* 0x000fce0000000f00 */
[----:B------:R-:W-:Y:S05]  /*3850*/  WARPSYNC.COLLECTIVE R56, `(.L_x_9356) ;  /* 0x0000000038087348 */ /* 0x000fea0003c00000 */
[----:B------:R0:W1:Y:S02]  /*3860*/  SHFL.BFLY P1, R54, R76, R78, R80 ;  /* 0x0c00004e4c367389 */ /* 0x0000640000020050 */
[----:B01----:R-:W-:Y:S01]  /*3870*/  ENDCOLLECTIVE ;  /* 0x000000000000791b */ /* 0x003fe20003800000 */
.L_x_9356:
[----:B------:R-:W-:Y:S01]  /*3880*/  HFMA2.MMA R78, -RZ, RZ, 0, 2.384185791015625e-07 ;  /* 0x00000004ff4e7435 */ /* 0x000fe200000001ff */
[----:B------:R-:W-:-:S05]  /*3890*/  MOV R48, R54 ;  /* 0x0000003600307202 */ /* 0x000fca0000000f00 */
[----:B------:R-:W-:-:S05]  /*38a0*/  FADD R48, R41, R48 ;  /* 0x0000003029307221 */ /* 0x000fca0000000000 */
[----:B------:R-:W-:-:S07]  /*38b0*/  MOV R76, R48 ;  /* 0x00000030004c7202 */ /* 0x000fce0000000f00 */
[----:B------:R-:W-:Y:S05]  /*38c0*/  WARPSYNC.COLLECTIVE R56, `(.L_x_9357) ;  /* 0x0000000038087348 */ /* 0x000fea0003c00000 */
[----:B------:R0:W1:Y:S02]  /*38d0*/  SHFL.BFLY P1, R54, R76, R78, R80 ;  /* 0x0c00004e4c367389 */ /* 0x0000640000020050 */
[----:B01----:R-:W-:Y:S01]  /*38e0*/  ENDCOLLECTIVE ;  /* 0x000000000000791b */ /* 0x003fe20003800000 */
.L_x_9357:
[----:B------:R-:W-:Y:S01]  /*38f0*/  HFMA2.MMA R78, -RZ, RZ, 0, 4.76837158203125e-07 ;  /* 0x00000008ff4e7435 */ /* 0x000fe200000001ff */
[----:B------:R-:W-:-:S05]  /*3900*/  MOV R50, R54 ;  /* 0x0000003600327202 */ /* 0x000fca0000000f00 */
[----:B------:R-:W-:-:S05]  /*3910*/  FADD R50, R48, R50 ;  /* 0x0000003230327221 */ /* 0x000fca0000000000 */
[----:B------:R-:W-:-:S07]  /*3920*/  MOV R76, R50 ;  /* 0x00000032004c7202 */ /* 0x000fce0000000f00 */
[----:B------:R-:W-:Y:S05]  /*3930*/  WARPSYNC.COLLECTIVE R56, `(.L_x_9358) ;  /* 0x0000000038087348 */ /* 0x000fea0003c00000 */
[----:B------:R0:W1:Y:S02]  /*3940*/  SHFL.BFLY P1, R54, R76, R78, R80 ;  /* 0x0c00004e4c367389 */ /* 0x0000640000020050 */
[----:B01----:R-:W-:Y:S01]  /*3950*/  ENDCOLLECTIVE ;  /* 0x000000000000791b */ /* 0x003fe20003800000 */
.L_x_9358:
[----:B------:R-:W-:Y:S01]  /*3960*/  HFMA2.MMA R78, -RZ, RZ, 0, 9.5367431640625e-07 ;  /* 0x00000010ff4e7435 */ /* 0x000fe200000001ff */
[----:B------:R-:W-:-:S05]  /*3970*/  MOV R52, R54 ;  /* 0x0000003600347202 */ /* 0x000fca0000000f00 */
[----:B------:R-:W-:-:S05]  /*3980*/  FADD R52, R50, R52 ;  /* 0x0000003432347221 */ /* 0x000fca0000000000 */
[----:B------:R-:W-:-:S07]  /*3990*/  MOV R76, R52 ;  /* 0x00000034004c7202 */ /* 0x000fce0000000f00 */
[----:B------:R-:W-:Y:S05]  /*39a0*/  WARPSYNC.COLLECTIVE R56, `(.L_x_9359) ;  /* 0x0000000038087348 */ /* 0x000fea0003c00000 */
[----:B------:R0:W1:Y:S02]  /*39b0*/  SHFL.BFLY P1, R54, R76, R78, R80 ;  /* 0x0c00004e4c367389 */ /* 0x0000640000020050 */
[----:B01----:R-:W-:Y:S01]  /*39c0*/  ENDCOLLECTIVE ;  /* 0x000000000000791b */ /* 0x003fe20003800000 */
.L_x_9359:
[----:B------:R-:W-:Y:S05]  /*39d0*/  BRA `(.L_x_9360) ;  /* 0xffffffd400587947 */ /* 0x000fea000383ffff */
.L_x_9343:
[----:B------:R-:W-:Y:S01]  /*39e0*/  HFMA2.MMA R7, -RZ, RZ, 0, 1.847743988037109375e-06 ;  /* 0x0000001fff077435 */ /* 0x000fe200000001ff */
[----:B------:R-:W-:Y:S02]  /*39f0*/  MOV R6, 0x10 ;  /* 0x0000001000067802 */ /* 0x000fe40000000f00 */
[----:B--2---:R-:W-:-:S08]  /*3a00*/  MOV R56, 0xffffffff ;  /* 0xffffffff00387802 */ /* 0x004fd00000000f00 */
[----:B-----5:R-:W-:Y:S05]  /*3a10*/  WARPSYNC.COLLECTIVE R56, `(.L_x_9361) ;  /* 0x0000000038087348 */ /* 0x020fea0003c00000 */
[----:B------:R0:W1:Y:S02]  /*3a20*/  SHFL.DOWN P0, R4, R67, R6, R7 ;  /* 0x0800000643047389 */ /* 0x0000640000000007 */
[----:B01---5:R-:W-:Y:S01]  /*3a30*/  ENDCOLLECTIVE ;  /* 0x000000000000791b */ /* 0x023fe20003800000 */
.L_x_9361:
[----:B------:R-:W-:Y:S01]  /*3a40*/  HFMA2.MMA R6, -RZ, RZ, 0, 4.76837158203125e-07 ;  /* 0x00000008ff067435 */ /* 0x000fe200000001ff */
[----:B------:R-:W-:-:S04]  /*3a50*/  MOV R0, R4 ;  /* 0x0000000400007202 */ /* 0x000fc80000000f00 */
[----:B------:R-:W-:-:S04]  /*3a60*/  FMNMX R0, R0, R67, !PT ;  /* 0x0000004300007209 */ /* 0x000fc80007800000 */
[----:B------:R-:W-:-:S07]  /*3a70*/  MOV R67, R0 ;  /* 0x0000000000437202 */ /* 0x000fce0000000f00 */
[----:B------:R-:W-:Y:S05]  /*3a80*/  WARPSYNC.COLLECTIVE R56, `(.L_x_9362) ;  /* 0x0000000038087348 */ /* 0x000fea0003c00000 */
[----:B------:R0:W1:Y:S02]  /*3a90*/  SHFL.DOWN P0, R4, R67, R6, R7 ;  /* 0x0800000643047389 */ /* 0x0000640000000007 */
[----:B01----:R-:W-:Y:S01]  /*3aa0*/  ENDCOLLECTIVE ;  /* 0x000000000000791b */ /* 0x003fe20003800000 */
.L_x_9362:
[----:B------:R-:W-:Y:S01]  /*3ab0*/  HFMA2.MMA R6, -RZ, RZ, 0, 2.384185791015625e-07 ;  /* 0x00000004ff067435 */ /* 0x000fe200000001ff */
[----:B------:R-:W-:-:S04]  /*3ac0*/  MOV R3, R4 ;  /* 0x0000000400037202 */ /* 0x000fc80000000f00 */
[----:B------:R-:W-:-:S04]  /*3ad0*/  FMNMX R3, R0, R3, !PT ;  /* 0x0000000300037209 */ /* 0x000fc80007800000 */
[----:B------:R-:W-:-:S07]  /*3ae0*/  MOV R67, R3 ;  /* 0x0000000300437202 */ /* 0x000fce0000000f00 */
[----:B------:R-:W-:Y:S05]  /*3af0*/  WARPSYNC.COLLECTIVE R56, `(.L_x_9363) ;  /* 0x0000000038087348 */ /* 0x000fea0003c00000 */
[----:B------:R0:W1:Y:S02]  /*3b00*/  SHFL.DOWN P0, R4, R67, R6, R7 ;  /* 0x0800000643047389 */ /* 0x0000640000000007 */
[----:B01----:R-:W-:Y:S01]  /*3b10*/  ENDCOLLECTIVE ;  /* 0x000000000000791b */ /* 0x003fe20003800000 */
.L_x_9363:
[----:B------:R-:W-:Y:S01]  /*3b20*/  HFMA2.MMA R6, -RZ, RZ, 0, 1.1920928955078125e-07 ;  /* 0x00000002ff067435 */ /* 0x000fe200000001ff */
[----:B------:R-:W-:-:S04]  /*3b30*/  MOV R2, R4 ;  /* 0x0000000400027202 */ /* 0x000fc80000000f00 */
[----:B------:R-:W-:-:S04]  /*3b40*/  FMNMX R2, R3, R2, !PT ;  /* 0x0000000203027209 */ /* 0x000fc80007800000 */
[----:B------:R-:W-:-:S07]  /*3b50*/  MOV R67, R2 ;  /* 0x0000000200437202 */ /* 0x000fce0000000f00 */
[----:B------:R-:W-:Y:S05]  /*3b60*/  WARPSYNC.COLLECTIVE R56, `(.L_x_9364) ;  /* 0x0000000038087348 */ /* 0x000fea0003c00000 */
[----:B------:R0:W1:Y:S02]  /*3b70*/  SHFL.DOWN P0, R4, R67, R6, R7 ;  /* 0x0800000643047389 */ /* 0x0000640000000007 */
[----:B01----:R-:W-:Y:S01]  /*3b80*/  ENDCOLLECTIVE ;  /* 0x000000000000791b */ /* 0x003fe20003800000 */
.L_x_9364:
[----:B------:R-:W-:Y:S01]  /*3b90*/  HFMA2.MMA R6, -RZ, RZ, 0, 5.9604644775390625e-08 ;  /* 0x00000001ff067435 */ /* 0x000fe200000001ff */
[----:B------:R-:W-:-:S04]  /*3ba0*/  MOV R5, R4 ;  /* 0x0000000400057202 */ /* 0x000fc80000000f00 */
[----:B------:R-:W-:-:S04]  /*3bb0*/  FMNMX R5, R2, R5, !PT ;  /* 0x0000000502057209 */ /* 0x000fc80007800000 */
[----:B------:R-:W-:-:S07]  /*3bc0*/  MOV R67, R5 ;  /* 0x0000000500437202 */ /* 0x000fce0000000f00 */
[----:B------:R-:W-:Y:S05]  /*3bd0*/  WARPSYNC.COLLECTIVE R56, `(.L_x_9365) ;  /* 0x0000000038087348 */ /* 0x000fea0003c00000 */
[----:B------:R0:W1:Y:S02]  /*3be0*/  SHFL.DOWN P0, R4, R67, R6, R7 ;  /* 0x0800000643047389 */ /* 0x0000640000000007 */
[----:B01----:R-:W-:Y:S01]  /*3bf0*/  ENDCOLLECTIVE ;  /* 0x000000000000791b */ /* 0x003fe20003800000 */
.L_x_9365:
[----:B------:R-:W-:Y:S05]  /*3c00*/  BRA `(.L_x_9366) ;  /* 0xfffffff000287947 */ /* 0x000fea000383ffff */
.L_x_9346:
[----:B------:R-:W-:Y:S01]  /*3c10*/  HFMA2.MMA R6, -RZ, RZ, 0, 1.1920928955078125e-07 ;  /* 0x00000002ff067435 */ /* 0x000fe200000001ff */
[----:B-1----:R-:W-:Y:S02]  /*3c20*/  MOV R67, R0 ;  /* 0x0000000000437202 */ /* 0x002fe40000000f00 */
[----:B------:R-:W-:Y:S02]  /*3c30*/  MOV R7, 0x1f ;  /* 0x0000001f00077802 */ /* 0x000fe40000000f00 */
[----:B------:R-:W-:-:S07]  /*3c40*/  MOV R56, 0xffffffff ;  /* 0xffffffff00387802 */ /* 0x000fce0000000f00 */
[----:B0----5:R-:W-:Y:S05]  /*3c50*/  WARPSYNC.COLLECTIVE R56, `(.L_x_9367) ;  /* 0x0000000038087348 */ /* 0x021fea0003c00000 */
[----:B------:R1:W2:Y:S02]  /*3c60*/  SHFL.DOWN P0, R4, R67, R6, R7 ;  /* 0x0800000643047389 */ /* 0x0002a40000000007 */
[----:B012--5:R-:W-:Y:S01]  /*3c70*/  ENDCOLLECTIVE ;  /* 0x000000000000791b */ /* 0x027fe20003800000 */
.L_x_9367:
[----:B------:R-:W-:Y:S01]  /*3c80*/  HFMA2.MMA R6, -RZ, RZ, 0, 5.9604644775390625e-08 ;  /* 0x00000001ff067435 */ /* 0x000fe200000001ff */
[----:B------:R-:W-:-:S04]  /*3c90*/  MOV R3, R4 ;  /* 0x0000000400037202 */ /* 0x000fc80000000f00 */
[----:B------:R-:W-:-:S04]  /*3ca0*/  FMNMX R3, R3, R0, !PT ;  /* 0x0000000003037209 */ /* 0x000fc80007800000 */
[----:B------:R-:W-:-:S07]  /*3cb0*/  MOV R67, R3 ;  /* 0x0000000300437202 */ /* 0x000fce0000000f00 */
[----:B------:R-:W-:Y:S05]  /*3cc0*/  WARPSYNC.COLLECTIVE R56, `(.L_x_9368) ;  /* 0x0000000038087348 */ /* 0x000fea0003c00000 */
[----:B------:R0:W1:Y:S02]  /*3cd0*/  SHFL.DOWN P0, R4, R67, R6, R7 ;  /* 0x0800000643047389 */ /* 0x0000640000000007 */
[----:B01----:R-:W-:Y:S01]  /*3ce0*/  ENDCOLLECTIVE ;  /* 0x000000000000791b */ /* 0x003fe20003800000 */
.L_x_9368:
[----:B------:R-:W-:Y:S01]  /*3cf0*/  MOV R2, R4 ;  /* 0x0000000400027202 */ /* 0x000fe20000000f00 */
[----:B------:R-:W-:Y:S06]  /*3d00*/  BRA `(.L_x_9369) ;  /* 0xfffffff000587947 */ /* 0x000fec000383ffff */
        .weak           $__internal_123_$__cuda_sm20_rcp_rn_f32_slowpath
        .type           $__internal_123_$__cuda_sm20_rcp_rn_f32_slowpath,@function
        .size           $__internal_123_$__cuda_sm20_rcp_rn_f32_slowpath,(.L_x_14459 - $__internal_123_$__cuda_sm20_rcp_rn_f32_slowpath)
$__internal_123_$__cuda_sm20_rcp_rn_f32_slowpath:
        /* <DEDUP_REMOVED lines=15> */
.L_x_9371:
        /* <DEDUP_REMOVED lines=33> */
.L_x_9373:
[----:B------:R0:W1:Y:S02]  /*4010*/  MUFU.RCP R3, R0 ;  /* 0x0000000000037308 */ /* 0x0000640000001000 */
.L_x_9372:
[----:B------:R-:W-:Y:S05]  /*4020*/  BSYNC B1 ;  /* 0x0000000000017941 */ /* 0x000fea0003800000 */
.L_x_9370:
[----:B01----:R-:W-:Y:S01]  /*4030*/  MOV R0, R3 ;  /* 0x0000000300007202 */ /* 0x003fe20000000f00 */
[----:B------:R-:W-:Y:S01]  /*4040*/  HFMA2.MMA R3, -RZ, RZ, 0, 0 ;  /* 0x00000000ff037435 */ /* 0x000fe200000001ff */
[----:B------:R-:W-:-:S05]  /*4050*/  MOV R2, R78 ;  /* 0x0000004e00027202 */ /* 0x000fca0000000f00 */
[----:B------:R-:W-:Y:S05]  /*4060*/  RET.REL.NODEC R2 `(_ZN18transformer_engine13normalization19ln_fwd_tuned_kernelINS0_13Kernel_traitsI6__halfS3_S3_fjLj5120ELj1ELj1ELj4ELj16ENS0_18Kernel_traits_baseILj5120ES3_S3_S3_fjLj128EEEEEEEvNS0_19ForwardKernelParamsE) ;  /* 0xffffffbc02e47950 */ /* 0x000fea0003c3ffff */
.L_x_9374:
        /* <DEDUP_REMOVED lines=9> */
.L_x_14459:


//--------------------- .text._ZN18transformer_engine13normalization19ln_fwd_tuned_kernelINS0_13Kernel_traitsIffffjLj5120ELj1ELj1ELj4ELj16ENS0_18Kernel_traits_baseILj5120EffffjLj128EEEEEEEvNS0_19ForwardKernelParamsE --------------------------
	.section	.text._ZN18transformer_engine13normalization19ln_fwd_tuned_kernelINS0_13Kernel_traitsIffffjLj5120ELj1ELj1ELj4ELj16ENS0_18Kernel_traits_baseILj5120EffffjLj128EEEEEEEvNS0_19ForwardKernelParamsE,"ax",@progbits
	.align	128
        .global         _ZN18transformer_engine13normalization19ln_fwd_tuned_kernelINS0_13Kernel_traitsIffffjLj5120ELj1ELj1ELj4ELj16ENS0_18Kernel_traits_baseILj5120EffffjLj128EEEEEEEvNS0_19ForwardKernelParamsE
        .type           _ZN18transformer_engine13normalization19ln_fwd_tuned_kernelINS0_13Kernel_traitsIffffjLj5120ELj1ELj1ELj4ELj16ENS0_18Kernel_traits_baseILj5120EffffjLj128EEEEEEEvNS0_19ForwardKernelParamsE,@function
        .size           _ZN18transformer_engine13normalization19ln_fwd_tuned_kernelINS0_13Kernel_traitsIffffjLj5120ELj1ELj1ELj4ELj16ENS0_18Kernel_traits_baseILj5120EffffjLj128EEEEEEEvNS0_19ForwardKernelParamsE,(.L_x_14460 - _ZN18transformer_engine13normalization19ln_fwd_tuned_kernelINS0_13Kernel_traitsIffffjLj5120ELj1ELj1ELj4ELj16ENS0_18Kernel_traits_baseILj5120EffffjLj128EEEEEEEvNS0_19ForwardKernelParamsE)
        .other          _ZN18transformer_engine13normalization19ln_fwd_tuned_kernelINS0_13Kernel_traitsIffffjLj5120ELj1ELj1ELj4ELj16ENS0_18Kernel_traits_baseILj5120EffffjLj128EEEEEEEvNS0_19ForwardKernelParamsE,@"STO_CUDA_ENTRY STV_DEFAULT"
_ZN18transformer_engine13normalization19ln_fwd_tuned_kernelINS0_13Kernel_traitsIffffjLj5120ELj1ELj1ELj4ELj16ENS0_18Kernel_traits_baseILj5120EffffjLj128EEEEEEEvNS0_19ForwardKernelParamsE:
.text._ZN18transformer_engine13normalization19ln_fwd_tuned_kernelINS0_13Kernel_traitsIffffjLj5120ELj1ELj1ELj4ELj16ENS0_18Kernel_traits_baseILj5120EffffjLj128EEEEEEEvNS0_19ForwardKernelParamsE:
        /* <DEDUP_REMOVED lines=10> */
[----:B------:R-:W-:-:S13]  /*00a0*/  PLOP3.LUT P1, PT, PT, PT, UP0, 0x80, 0x0 ;  /* 0x000000000000781c */ /* 0x000fda0003f2f008 */
        /* <DEDUP_REMOVED lines=9> */
[----:B------:R-:W-:Y:S01]  /*0140*/  ULDC UR6, c[0x0][0x210] ;  /* 0x0000840000067ab9 */ /* 0x000fe20000000800 */
[----:B------:R-:W-:Y:S01]  /*0150*/  IADD3 R10, P2, R3, UR10, RZ ;  /* 0x0000000a030a7c10 */ /* 0x000fe2000ff5e0ff */
[----:B--2---:R0:W5:Y:S03]  /*0160*/  @P1 LDG.E R0, desc[UR4][R4.64] ;  /* 0x0000000404001981 */ /* 0x004166000c1e1900 */
[----:B------:R-:W-:Y:S01]  /*0170*/  IADD3.X R11, RZ, UR11, RZ, P2, !PT ;  /* 0x0000000bff0b7c10 */ /* 0x000fe200097fe4ff */
[----:B------:R-:W-:Y:S01]  /*0180*/  ULDC.64 UR10, c[0x0][0x258] ;  /* 0x00009600000a7ab9 */ /* 0x000fe20000000a00 */
[----:B0-----:R-:W-:-:S05]  /*0190*/  MOV R4, RZ ;  /* 0x000000ff00047202 */ /* 0x001fca0000000f00 */
[----:B------:R-:W-:Y:S05]  /*01a0*/  @P0 BRA `(.L_x_9375) ;  /* 0x0000002400a00947 */ /* 0x000fea0003800000 */
[----:B------:R-:W5:Y:S01]  /*01b0*/  LDG.E.128 R60, desc[UR4][R10.64] ;  /* 0x000000040a3c7981 */ /* 0x000f62000c1e1d00 */
[----:B------:R-:W0:Y:S03]  /*01c0*/  LDC.U8 R5, c[0x0][0x250] ;  /* 0x00009400ff057b82 */ /* 0x000e260000000000 */
        /* <DEDUP_REMOVED lines=18> */
[----:B------:R1:W5:Y:S01]  /*02f0*/  LDG.E.128 R64, desc[UR4][R6.64+0x4800] ;  /* 0x0048000406407981 */ /* 0x000362000c1e1d00 */
[----:B------:R-:W-:-:S02]  /*0300*/  MOV R3, 0x1 ;  /* 0x0000000100037802 */ /* 0x000fc40000000f00 */
[----:B------:R-:W-:Y:S02]  /*0310*/  MOV R4, RZ ;  /* 0x000000ff00047202 */ /* 0x000fe40000000f00 */
[----:B-1----:R-:W-:Y:S02]  /*0320*/  SHF.R.U32.HI R7, RZ, 0x5, R2 ;  /* 0x00000005ff077819 */ /* 0x002fe40000011602 */
[----:B------:R-:W-:Y:S02]  /*0330*/  LOP3.LUT R6, R2, 0x1f, RZ, 0xc0, !PT ;  /* 0x0000001f02067812 */ /* 0x000fe400078ec0ff */
[----:B0-----:R-:W-:-:S07]  /*0340*/  LOP3.LUT R7, R7, 0x3, RZ, 0xc0, !PT ;  /* 0x0000000307077812 */ /* 0x001fce00078ec0ff */
.L_x_9383:
[----:B0-----:R-:W0:Y:S01]  /*0350*/  LDC.64 R128, c[0x0][0x220] ;  /* 0x00008800ff807b82 */ /* 0x001e220000000a00 */
[----:B------:R-:W-:-:S05]  /*0360*/  LOP3.LUT R135, R2, 0x7f, RZ, 0xc0, !PT ;  /* 0x0000007f02877812 */ /* 0x000fca00078ec0ff */
        /* <DEDUP_REMOVED lines=177> */
.L_x_9402:
[----:B------:R-:W2:Y:S01]  /*0e80*/  @!P1 S2R R142, SR_CgaCtaId ;  /* 0x00000000008e9919 */ /* 0x000ea20000008800 */
[----:B------:R-:W-:Y:S01]  /*0e90*/  ISETP.GT.U32.AND P0, PT, R6, 0x3, PT ;  /* 0x000000030600780c */ /* 0x000fe20003f04070 */
[----:B------:R-:W-:Y:S05]  /*0ea0*/  WARPSYNC.ALL ;  /* 0x0000000000007948 */ /* 0x000fea0003800000 */
[----:B------:R-:W-:Y:S01]  /*0eb0*/  @!P1 MOV R137, 0x400 ;  /* 0x0000040000899802 */ /* 0x000fe20000000f00 */
[----:B------:R-:W-:Y:S01]  /*0ec0*/  HFMA2.MMA R145, -RZ, RZ, 0, 0 ;  /* 0x00000000ff917435 */ /* 0x000fe200000001ff */
[----:B------:R-:W-:Y:S02]  /*0ed0*/  BSSY B0, `(.L_x_9377) ;  /* 0x0000021000007945 */ /* 0x000fe40003800000 */
[----:B------:R-:W-:-:S03]  /*0ee0*/  @!P1 IADD3 R137, R137, 0x10, RZ ;  /* 0x0000001089899810 */ /* 0x000fc60007ffe0ff */
[----:B------:R-:W3:Y:S01]  /*0ef0*/  @!P0 S2R R144, SR_CgaCtaId ;  /* 0x0000000000908919 */ /* 0x000ee20000008800 */
[----:B------:R-:W-:Y:S02]  /*0f00*/  @!P0 MOV R139, 0x400 ;  /* 0x00000400008b8802 */ /* 0x000fe40000000f00 */
[----:B------:R-:W-:Y:S02]  /*0f10*/  @!P0 MOV R145, 0x44a00000 ;  /* 0x44a0000000918802 */ /* 0x000fe40000000f00 */
[----:B------:R-:W-:Y:S01]  /*0f20*/  @!P0 IADD3 R143, R139, 0x10, RZ ;  /* 0x000000108b8f8810 */ /* 0x000fe20007ffe0ff */
[----:B-1----:R-:W-:Y:S01]  /*0f30*/  FADD R139, R141, R146 ;  /* 0x000000928d8b7221 */ /* 0x002fe20000000000 */
[----:B--2---:R-:W-:Y:S02]  /*0f40*/  @!P1 LEA R142, R142, R137, 0x18 ;  /* 0x000000898e8e9211 */ /* 0x004fe400078ec0ff */
[-C--:B------:R-:W-:Y:S02]  /*0f50*/  @!P1 IADD3 R137, R7, R140.reuse, RZ ;  /* 0x0000008c07899210 */ /* 0x080fe40007ffe0ff */
[----:B------:R-:W-:-:S02]  /*0f60*/  @!P0 IADD3 R140, R6, R140, RZ ;  /* 0x0000008c068c8210 */ /* 0x000fc40007ffe0ff */
[----:B------:R-:W-:-:S05]  /*0f70*/  @!P1 LEA R137, R137, R142, 0x3 ;  /* 0x0000008e89899211 */ /* 0x000fca00078e18ff */
        /* <DEDUP_REMOVED lines=16> */
[----:B012--5:R-:W-:Y:S05]  /*1080*/  CALL.REL.NOINC `($__internal_124_$__cuda_sm20_rcp_rn_f32_slowpath) ;  /* 0x00000028003c7944 */ /* 0x027fea0003c00000 */
[----:B------:R-:W-:Y:S05]  /*1090*/  BRA `(.L_x_9379) ;  /* 0x0000000000107947 */ /* 0x000fea0003800000 */
.L_x_9378:
[----:B------:R-:W3:Y:S02]  /*10a0*/  MUFU.RCP R137, R142 ;  /* 0x0000008e00897308 */ /* 0x000ee40000001000 */
[----:B---3--:R-:W-:-:S04]  /*10b0*/  FFMA R138, R142, R137, -1 ;  /* 0xbf8000008e8a7423 */ /* 0x008fc80000000089 */
[----:B------:R-:W-:-:S04]  /*10c0*/  FADD.FTZ R138, -R138, -RZ ;  /* 0x800000ff8a8a7221 */ /* 0x000fc80000010100 */
[----:B------:R-:W-:-:S07]  /*10d0*/  FFMA R137, R137, R138, R137 ;  /* 0x0000008a89897223 */ /* 0x000fce0000000089 */
.L_x_9379:
[----:B------:R-:W-:Y:S05]  /*10e0*/  BSYNC B0 ;  /* 0x0000000000007941 */ /* 0x000fea0003800000 */
.L_x_9377:
        /* <DEDUP_REMOVED lines=20> */
[----:B-----5:R-:W-:Y:S05]  /*1230*/  CALL.REL.NOINC `($__internal_124_$__cuda_sm20_rcp_rn_f32_slowpath) ;  /* 0x0000002400d07944 */ /* 0x020fea0003c00000 */
[----:B------:R-:W-:Y:S05]  /*1240*/  BRA `(.L_x_9382) ;  /* 0x0000000000107947 */ /* 0x000fea0003800000 */
.L_x_9381:
[----:B------:R-:W0:Y:S02]  /*1250*/  MUFU.RCP R137, R146 ;  /* 0x0000009200897308 */ /* 0x000e240000001000 */
[----:B0-----:R-:W-:-:S04]  /*1260*/  FFMA R138, R146, R137, -1 ;  /* 0xbf800000928a7423 */ /* 0x001fc80000000089 */
[----:B------:R-:W-:-:S04]  /*1270*/  FADD.FTZ R138, -R138, -RZ ;  /* 0x800000ff8a8a7221 */ /* 0x000fc80000010100 */
[----:B------:R-:W-:-:S07]  /*1280*/  FFMA R137, R137, R138, R137 ;  /* 0x0000008a89897223 */ /* 0x000fce0000000089 */
.L_x_9382:
[----:B------:R-:W-:Y:S05]  /*1290*/  BSYNC B0 ;  /* 0x0000000000007941 */ /* 0x000fea0003800000 */
.L_x_9380:
[----:B------:R-:W-:Y:S01]  /*12a0*/  FADD R138, R141, -R144 ;  /* 0x800000908d8a7221 */ /* 0x000fe20000000000 */
[----:B------:R-:W-:Y:S01]  /*12b0*/  FMUL R147, R143, R144 ;  /* 0x000000908f937220 */ /* 0x000fe20000400000 */
[----:B------:R-:W-:Y:S01]  /*12c0*/  FADD R140, R140, R145 ;  /* 0x000000918c8c7221 */ /* 0x000fe20000000000 */
[----:B------:R-:W-:Y:S01]  /*12d0*/  LOP3.LUT P0, RZ, R7, 0x1f, R2, 0xf8, !PT ;  /* 0x0000001f07ff7812 */ /* 0x000fe2000780f802 */
[----:B------:R-:W-:Y:S01]  /*12e0*/  FMUL R139, R138, R138 ;  /* 0x0000008a8a8b7220 */ /* 0x000fe20000400000 */
[C---:B------:R-:W-:Y:S01]  /*12f0*/  FFMA R138, R142.reuse, R141, R147 ;  /* 0x0000008d8e8a7223 */ /* 0x040fe20000000093 */
[----:B------:R-:W-:Y:S01]  /*1300*/  ISETP.NE.AND P2, PT, R5, RZ, PT ;  /* 0x000000ff0500720c */ /* 0x000fe20003f45270 */
[----:B-----5:R-:W-:Y:S01]  /*1310*/  FADD R144, R103, 1 ;  /* 0x3f80000067907421 */ /* 0x020fe20000000000 */
[----:B------:R-:W-:Y:S01]  /*1320*/  FMUL R142, R142, R139 ;  /* 0x0000008b8e8e7220 */ /* 0x000fe20000400000 */
[----:B------:R-:W-:-:S03]  /*1330*/  FMUL R138, R138, R137 ;  /* 0x000000898a8a7220 */ /* 0x000fc60000400000 */
[----:B------:R-:W-:Y:S01]  /*1340*/  FMUL R143, R143, R142 ;  /* 0x0000008e8f8f7220 */ /* 0x000fe20000400000 */
[----:B------:R-:W-:Y:S01]  /*1350*/  FSEL R144, R103, R144, !P2 ;  /* 0x0000009067907208 */ /* 0x000fe20005000000 */
[----:B------:R-:W0:Y:S02]  /*1360*/  LDC R142, c[0x0][0x268] ;  /* 0x00009a00ff8e7b82 */ /* 0x000e240000000800 */
[----:B------:R-:W-:Y:S02]  /*1370*/  FFMA R140, R143, R137, R140 ;  /* 0x000000898f8c7223 */ /* 0x000fe4000000008c */
[----:B------:R-:W1:Y:S04]  /*1380*/  SHFL.IDX PT, R137, R138, RZ, 0x1f ;  /* 0x00001fff8a897589 */ /* 0x000e6800000e0000 */
[----:B------:R-:W0:Y:S01]  /*1390*/  SHFL.IDX PT, R139, R140, RZ, 0x1f ;  /* 0x00001fff8c8b7589 */ /* 0x000e2200000e0000 */
[----:B------:R-:W2:Y:S08]  /*13a0*/  @!P0 LDC.64 R150, c[0x0][0x228] ;  /* 0x00008a00ff968b82 */ /* 0x000eb00000000a00 */
[----:B------:R-:W3:Y:S01]  /*13b0*/  @!P0 LDC.64 R158, c[0x0][0x230] ;  /* 0x00008c00ff9e8b82 */ /* 0x000ee20000000a00 */
[--C-:B-1----:R-:W-:Y:S01]  /*13c0*/  FADD R20, R20, -R137.reuse ;  /* 0x8000008914147221 */ /* 0x102fe20000000000 */
[--C-:B------:R-:W-:Y:S01]  /*13d0*/  FADD R23, R23, -R137.reuse ;  /* 0x8000008917177221 */ /* 0x100fe20000000000 */
[--C-:B------:R-:W-:Y:S01]  /*13e0*/  FADD R21, R21, -R137.reuse ;  /* 0x8000008915157221 */ /* 0x100fe20000000000 */
[----:B------:R-:W-:Y:S01]  /*13f0*/  FADD R18, R18, -R137 ;  /* 0x8000008912127221 */ /* 0x000fe20000000000 */
[----:B0-----:R-:W-:Y:S01]  /*1400*/  FFMA R142, R139, 0.00019531250291038304567, R142 ;  /* 0x394ccccd8b8e7823 */ /* 0x001fe2000000008e */
[----:B--2---:R-:W-:-:S04]  /*1410*/  @!P0 IMAD.WIDE R160, R8, 0x4, R150 ;  /* 0x0000000408a08825 */ /* 0x004fc800078e0296 */
[--C-:B------:R-:W-:Y:S01]  /*1420*/  FADD R22, R22, -R137.reuse ;  /* 0x8000008916167221 */ /* 0x100fe20000000000 */
[--C-:B------:R-:W-:Y:S01]  /*1430*/  FADD R13, R13, -R137.reuse ;  /* 0x800000890d0d7221 */ /* 0x100fe20000000000 */
[--C-:B------:R-:W-:Y:S01]  /*1440*/  FADD R17, R17, -R137.reuse ;  /* 0x8000008911117221 */ /* 0x100fe20000000000 */
[----:B------:R-:W-:Y:S01]  /*1450*/  FSETP.GEU.AND P1, PT, |R142|, 1.175494350822287508e-38, PT ;  /* 0x008000008e00780b */ /* 0x000fe20003f2e200 */
[--C-:B------:R-:W-:Y:S01]  /*1460*/  FADD R139, R116, -R137.reuse ;  /* 0x80000089748b7221 */ /* 0x100fe20000000000 */
[----:B------:R0:W-:Y:S01]  /*1470*/  @!P0 STG.E desc[UR4][R160.64], R137 ;  /* 0x00000089a0008986 */ /* 0x0001e2000c101904 */
[----:B------:R-:W-:Y:S01]  /*1480*/  FADD R12, R12, -R137 ;  /* 0x800000890c0c7221 */ /* 0x000fe20000000000 */
[----:B---3--:R-:W-:-:S04]  /*1490*/  @!P0 IMAD.WIDE R158, R8, 0x4, R158 ;  /* 0x00000004089e8825 */ /* 0x008fc800078e029e */
        /* <DEDUP_REMOVED lines=35> */
[----:B------:R1:W-:Y:S01]  /*16d0*/  @!P0 STG.E desc[UR4][R158.64], R138 ;  /* 0x0000008a9e008986 */ /* 0x0003e2000c101904 */
[C---:B------:R-:W-:Y:S01]  /*16e0*/  FMUL R20, R138.reuse, R21 ;  /* 0x000000158a147220 */ /* 0x040fe20000400000 */
[C---:B------:R-:W-:Y:S01]  /*16f0*/  FMUL R23, R138.reuse, R18 ;  /* 0x000000128a177220 */ /* 0x040fe20000400000 */
[----:B------:R-:W-:Y:S01]  /*1700*/  ISETP.NE.U32.AND P0, PT, RZ, UR8, PT ;  /* 0x00000008ff007c0c */ /* 0x000fe2000bf05070 */
[C---:B------:R-:W-:Y:S01]  /*1710*/  FMUL R21, R138.reuse, R22 ;  /* 0x000000168a157220 */ /* 0x040fe20000400000 */
[C---:B------:R-:W-:Y:S01]  /*1720*/  FMUL R18, R138.reuse, R13 ;  /* 0x0000000d8a127220 */ /* 0x040fe20000400000 */
[----:B------:R-:W-:Y:S01]  /*1730*/  FADD R131, R131, -R137 ;  /* 0x8000008983837221 */ /* 0x000fe20000000000 */
[----:B------:R-:W-:Y:S01]  /*1740*/  FMUL R22, R138, R17 ;  /* 0x000000118a167220 */ /* 0x000fe20000400000 */
[----:B------:R-:W-:Y:S01]  /*1750*/  FADD R13, R100, 1 ;  /* 0x3f800000640d7421 */ /* 0x000fe20000000000 */
[C---:B------:R-:W-:Y:S01]  /*1760*/  FMUL R17, R138.reuse, R12 ;  /* 0x0000000c8a117220 */ /* 0x040fe20000400000 */
[C---:B0-----:R-:W-:Y:S01]  /*1770*/  FMUL R137, R138.reuse, R104 ;  /* 0x000000688a897220 */ /* 0x041fe20000400000 */
[C---:B------:R-:W-:Y:S01]  /*1780*/  FMUL R118, R138.reuse, R15 ;  /* 0x0000000f8a767220 */ /* 0x040fe20000400000 */
[C---:B------:R-:W-:Y:S01]  /*1790*/  FMUL R104, R138.reuse, R105 ;  /* 0x000000698a687220 */ /* 0x040fe20000400000 */
[C---:B------:R-:W-:Y:S01]  /*17a0*/  FADD R12, R101.reuse, 1 ;  /* 0x3f800000650c7421 */ /* 0x040fe20000000000 */
[----:B------:R-:W-:Y:S01]  /*17b0*/  ISETP.NE.AND.EX P0, PT, RZ, UR9, PT, P0 ;  /* 0x00000009ff007c0c */ /* 0x000fe2000bf05300 */
[----:B------:R-:W-:Y:S01]  /*17c0*/  FMUL R105, R138, R106 ;  /* 0x0000006a8a697220 */ /* 0x000fe20000400000 */
[----:B------:R-:W-:Y:S01]  /*17d0*/  FADD R15, R102, 1 ;  /* 0x3f800000660f7421 */ /* 0x000fe20000000000 */
[C---:B------:R-:W-:Y:S01]  /*17e0*/  FMUL R157, R138.reuse, R16 ;  /* 0x000000108a9d7220 */ /* 0x040fe20000400000 */
[C---:B------:R-:W-:Y:S01]  /*17f0*/  FMUL R106, R138.reuse, R107 ;  /* 0x0000006b8a6a7220 */ /* 0x040fe20000400000 */
[C---:B------:R-:W-:Y:S01]  /*1800*/  FMUL R16, R138.reuse, R19 ;  /* 0x000000138a107220 */ /* 0x040fe20000400000 */
[----:B------:R-:W-:Y:S01]  /*1810*/  FMUL R107, R138, R108 ;  /* 0x0000006c8a6b7220 */ /* 0x000fe20000400000 */
[----:B------:R-:W-:Y:S01]  /*1820*/  FSEL R13, R100, R13, !P2 ;  /* 0x0000000d640d7208 */ /* 0x000fe20005000000 */
[C---:B------:R-:W-:Y:S01]  /*1830*/  FMUL R19, R138.reuse, R14 ;  /* 0x0000000e8a137220 */ /* 0x040fe20000400000 */
[C---:B------:R-:W-:Y:S01]  /*1840*/  FMUL R108, R138.reuse, R109 ;  /* 0x0000006d8a6c7220 */ /* 0x040fe20000400000 */
[----:B-1----:R-:W0:Y:S01]  /*1850*/  LDC.64 R158, c[0x0][0x258] ;  /* 0x00009600ff9e7b82 */ /* 0x002e220000000a00 */
[C---:B------:R-:W-:Y:S01]  /*1860*/  FMUL R109, R138.reuse, R110 ;  /* 0x0000006e8a6d7220 */ /* 0x040fe20000400000 */
[----:B------:R-:W-:Y:S01]  /*1870*/  FSEL R14, R101, R12, !P2 ;  /* 0x0000000c650e7208 */ /* 0x000fe20005000000 */
[----:B------:R-:W-:Y:S01]  /*1880*/  FMUL R110, R138, R111 ;  /* 0x0000006f8a6e7220 */ /* 0x000fe20000400000 */
[----:B------:R-:W-:Y:S01]  /*1890*/  FSEL R15, R102, R15, !P2 ;  /* 0x0000000f660f7208 */ /* 0x000fe20005000000 */
[C---:B------:R-:W-:Y:S01]  /*18a0*/  FMUL R111, R138.reuse, R112 ;  /* 0x000000708a6f7220 */ /* 0x040fe20000400000 */
[C---:B------:R-:W-:Y:S01]  /*18b0*/  FMUL R112, R138.reuse, R113 ;  /* 0x000000718a707220 */ /* 0x040fe20000400000 */
[----:B------:R-:W-:Y:S01]  /*18c0*/  FFMA R12, R155, R13, R60 ;  /* 0x0000000d9b0c7223 */ /* 0x000fe2000000003c */
[C---:B------:R-:W-:Y:S01]  /*18d0*/  FMUL R113, R138.reuse, R114 ;  /* 0x000000728a717220 */ /* 0x040fe20000400000 */
[----:B------:R-:W-:Y:S01]  /*18e0*/  FMUL R114, R138, R115 ;  /* 0x000000738a727220 */ /* 0x000fe20000400000 */
[----:B------:R-:W-:Y:S01]  /*18f0*/  FFMA R13, R20, R14, R61 ;  /* 0x0000000e140d7223 */ /* 0x000fe2000000003d */
[----:B------:R-:W-:Y:S01]  /*1900*/  FADD R115, R96, 1 ;  /* 0x3f80000060737421 */ /* 0x000fe20000000000 */
[----:B------:R-:W-:Y:S01]  /*1910*/  FFMA R14, R21, R15, R62 ;  /* 0x0000000f150e7223 */ /* 0x000fe2000000003e */
[----:B------:R-:W-:Y:S01]  /*1920*/  FFMA R15, R116, R144, R63 ;  /* 0x00000090740f7223 */ /* 0x000fe2000000003f */
[----:B------:R-:W-:Y:S01]  /*1930*/  @P0 FMNMX R4, R4, |R12|, !PT ;  /* 0x4000000c04040209 */ /* 0x000fe20007800000 */
[C---:B------:R-:W-:Y:S01]  /*1940*/  FADD R116, R97.reuse, 1 ;  /* 0x3f80000061747421 */ /* 0x040fe20000000000 */
[----:B------:R-:W-:Y:S01]  /*1950*/  FSEL R115, R96, R115, !P2 ;  /* 0x0000007360737208 */ /* 0x000fe20005000000 */
[----:B------:R-:W-:Y:S01]  /*1960*/  FADD R21, R98, 1 ;  /* 0x3f80000062157421 */ /* 0x000fe20000000000 */
[----:B------:R-:W-:Y:S01]  /*1970*/  @P0 FMNMX R4, R4, |R13|, !PT ;  /* 0x4000000d04040209 */ /* 0x000fe20007800000 */
[----:B------:R-:W-:Y:S01]  /*1980*/  FMUL R139, R138, R139 ;  /* 0x0000008b8a8b7220 */ /* 0x000fe20000400000 */
[----:B------:R-:W-:Y:S01]  /*1990*/  FSEL R116, R97, R116, !P2 ;  /* 0x0000007461747208 */ /* 0x000fe20005000000 */
        /* <DEDUP_REMOVED lines=17> */
[----:B------:R-:W-:Y:S01]  /*1ab0*/  FSEL R115, R98, R21, !P2 ;  /* 0x0000001562737208 */ /* 0x000fe20005000000 */
[----:B------:R-:W-:Y:S01]  /*1ac0*/  FADD R138, R99, 1 ;  /* 0x3f800000638a7421 */ /* 0x000fe20000000000 */
[----:B------:R-:W-:Y:S01]  /*1ad0*/  FFMA R21, R22, R116, R57 ;  /* 0x0000007416157223 */ /* 0x000fe20000000039 */
[----:B------:R-:W-:Y:S01]  /*1ae0*/  LEA R116, P3, R134, UR10, 0x4 ;  /* 0x0000000a86747c11 */ /* 0x000fe2000f8620ff */
[----:B0-----:R-:W-:Y:S01]  /*1af0*/  IMAD.WIDE.U32 R154, R135, 0x10, R158 ;  /* 0x00000010879a7825 */ /* 0x001fe200078e009e */
[----:B------:R-:W-:-:S03]  /*1b00*/  @P0 FMNMX R4, R4, |R15|, !PT ;  /* 0x4000000f04040209 */ /* 0x000fc60007800000 */
[----:B------:R-:W-:Y:S01]  /*1b10*/  FFMA R22, R23, R115, R58 ;  /* 0x0000007317167223 */ /* 0x000fe2000000003a */
[----:B------:R-:W-:Y:S01]  /*1b20*/  FSEL R138, R99, R138, !P2 ;  /* 0x0000008a638a7208 */ /* 0x000fe20005000000 */
[----:B------:R-:W-:Y:S01]  /*1b30*/  FADD R119, R94, 1 ;  /* 0x3f8000005e777421 */ /* 0x000fe20000000000 */
[----:B------:R-:W-:Y:S01]  /*1b40*/  LEA.HI.X R117, R134, UR11, RZ, 0x4, P3 ;  /* 0x0000000b86757c11 */ /* 0x000fe200098f24ff */
[----:B------:R-:W-:Y:S01]  /*1b50*/  IMAD.WIDE.U32 R134, R11, 0x10, R158 ;  /* 0x000000100b867825 */ /* 0x000fe200078e009e */
[----:B------:R-:W-:-:S03]  /*1b60*/  @P0 FMNMX R4, R4, |R20|, !PT ;  /* 0x4000001404040209 */ /* 0x000fc60007800000 */
[----:B------:R-:W-:Y:S01]  /*1b70*/  FADD R11, R92, 1 ;  /* 0x3f8000005c0b7421 */ /* 0x000fe20000000000 */
[----:B------:R-:W-:Y:S01]  /*1b80*/  ISETP.NE.AND P1, PT, RZ, UR7, PT ;  /* 0x00000007ff007c0c */ /* 0x000fe2000bf25270 */
[----:B------:R-:W-:Y:S01]  /*1b90*/  FFMA R23, R16, R138, R59 ;  /* 0x0000008a10177223 */ /* 0x000fe2000000003b */
[----:B------:R-:W-:Y:S01]  /*1ba0*/  @P0 FMNMX R4, R4, |R21|, !PT ;  /* 0x4000001504040209 */ /* 0x000fe20007800000 */
[----:B------:R-:W-:Y:S01]  /*1bb0*/  FADD R16, R93, 1 ;  /* 0x3f8000005d107421 */ /* 0x000fe20000000000 */
[----:B------:R-:W-:Y:S01]  /*1bc0*/  FSEL R11, R92, R11, !P2 ;  /* 0x0000000b5c0b7208 */ /* 0x000fe20005000000 */
[----:B------:R-:W-:Y:S01]  /*1bd0*/  IMAD.WIDE.U32 R158, R136, 0x10, R158 ;  /* 0x00000010889e7825 */ /* 0x000fe200078e009e */
[----:B------:R-:W-:-:S03]  /*1be0*/  @P0 FMNMX R4, R4, |R22|, !PT ;  /* 0x4000001604040209 */ /* 0x000fc60007800000 */
[----:B------:R-:W-:Y:S01]  /*1bf0*/  FADD R136, R95, 1 ;  /* 0x3f8000005f887421 */ /* 0x000fe20000000000 */
[----:B------:R-:W-:Y:S01]  /*1c00*/  FSEL R115, R93, R16, !P2 ;  /* 0x000000105d737208 */ /* 0x000fe20005000000 */
[----:B------:R-:W-:Y:S01]  /*1c10*/  FFMA R16, R17, R11, R52 ;  /* 0x0000000b11107223 */ /* 0x000fe20000000034 */
[----:B------:R-:W-:Y:S01]  /*1c20*/  @P0 FMNMX R4, R4, |R23|, !PT ;  /* 0x4000001704040209 */ /* 0x000fe20007800000 */
[----:B------:R-:W-:Y:S01]  /*1c30*/  FADD R121, R88, 1 ;  /* 0x3f80000058797421 */ /* 0x000fe20000000000 */
[----:B------:R-:W-:Y:S01]  /*1c40*/  FSEL R119, R94, R119, !P2 ;  /* 0x000000775e777208 */ /* 0x000fe20005000000 */
[-C--:B------:R-:W-:Y:S01]  /*1c50*/  @P1 FMUL R12, R12, R0.reuse ;  /* 0x000000000c0c1220 */ /* 0x080fe20000400000 */
[-C--:B------:R-:W-:Y:S01]  /*1c60*/  @P1 FMUL R13, R13, R0.reuse ;  /* 0x000000000d0d1220 */ /* 0x080fe20000400000 */
[-C--:B------:R-:W-:Y:S01]  /*1c70*/  @P1 FMUL R14, R14, R0.reuse ;  /* 0x000000000e0e1220 */ /* 0x080fe20000400000 */
[----:B------:R-:W-:Y:S01]  /*1c80*/  @P1 FMUL R15, R15, R0 ;  /* 0x000000000f0f1220 */ /* 0x000fe20000400000 */
[----:B------:R-:W-:Y:S01]  /*1c90*/  FFMA R17, R18, R115, R53 ;  /* 0x0000007312117223 */ /* 0x000fe20000000035 */
[----:B------:R-:W-:Y:S01]  /*1ca0*/  @P0 FMNMX R4, R4, |R16|, !PT ;  /* 0x4000001004040209 */ /* 0x000fe20007800000 */
[----:B------:R-:W-:Y:S01]  /*1cb0*/  FFMA R18, R19, R119, R54 ;  /* 0x0000007713127223 */ /* 0x000fe20000000036 */
[----:B------:R-:W-:Y:S01]  /*1cc0*/  FSEL R136, R95, R136, !P2 ;  /* 0x000000885f887208 */ /* 0x000fe20005000000 */
[-C--:B------:R-:W-:Y:S01]  /*1cd0*/  @P1 FMUL R20, R20, R0.reuse ;  /* 0x0000000014141220 */ /* 0x080fe20000400000 */
[-C--:B------:R-:W-:Y:S01]  /*1ce0*/  @P1 FMUL R21, R21, R0.reuse ;  /* 0x0000000015151220 */ /* 0x080fe20000400000 */
[-C--:B------:R-:W-:Y:S01]  /*1cf0*/  @P1 FMUL R22, R22, R0.reuse ;  /* 0x0000000016161220 */ /* 0x080fe20000400000 */
[----:B------:R-:W-:Y:S01]  /*1d00*/  @P1 FMUL R23, R23, R0 ;  /* 0x0000000017171220 */ /* 0x000fe20000400000 */
[----:B------:R0:W-:Y:S01]  /*1d10*/  STG.E.128 desc[UR4][R154.64], R12 ;  /* 0x0000000c9a007986 */ /* 0x0001e2000c101d04 */
[----:B------:R-:W-:Y:S01]  /*1d20*/  @P0 FMNMX R4, R4, |R17|, !PT ;  /* 0x4000001104040209 */ /* 0x000fe20007800000 */
[----:B------:R-:W-:Y:S01]  /*1d30*/  FADD R11, R90, 1 ;  /* 0x3f8000005a0b7421 */ /* 0x000fe20000000000 */
[----:B------:R-:W-:Y:S01]  /*1d40*/  FSEL R121, R88, R121, !P2 ;  /* 0x0000007958797208 */ /* 0x000fe20005000000 */
[----:B------:R-:W-:Y:S01]  /*1d50*/  FFMA R19, R118, R136, R55 ;  /* 0x0000008876137223 */ /* 0x000fe20000000037 */
[----:B------:R-:W-:Y:S01]  /*1d60*/  @P0 FMNMX R4, R4, |R18|, !PT ;  /* 0x4000001204040209 */ /* 0x000fe20007800000 */
[----:B------:R1:W-:Y:S01]  /*1d70*/  STG.E.128 desc[UR4][R116.64], R20 ;  /* 0x0000001474007986 */ /* 0x0003e2000c101d04 */
[----:B------:R-:W-:Y:S01]  /*1d80*/  FSEL R11, R90, R11, !P2 ;  /* 0x0000000b5a0b7208 */ /* 0x000fe20005000000 */
[-C--:B------:R-:W-:Y:S01]  /*1d90*/  @P1 FMUL R16, R16, R0.reuse ;  /* 0x0000000010101220 */ /* 0x080fe20000400000 */
[----:B------:R-:W-:Y:S01]  /*1da0*/  @P0 FMNMX R4, R4, |R19|, !PT ;  /* 0x4000001304040209 */ /* 0x000fe20007800000 */
[-C--:B------:R-:W-:Y:S01]  /*1db0*/  @P1 FMUL R17, R17, R0.reuse ;  /* 0x0000000011111220 */ /* 0x080fe20000400000 */
[-C--:B------:R-:W-:Y:S01]  /*1dc0*/  @P1 FMUL R18, R18, R0.reuse ;  /* 0x0000000012121220 */ /* 0x080fe20000400000 */
[----:B------:R-:W-:Y:S01]  /*1dd0*/  @P1 FMUL R19, R19, R0 ;  /* 0x0000000013131220 */ /* 0x000fe20000400000 */
[----:B0-----:R-:W-:Y:S01]  /*1de0*/  FADD R14, R89, 1 ;  /* 0x3f800000590e7421 */ /* 0x001fe20000000000 */
[----:B------:R-:W-:-:S04]  /*1df0*/  FFMA R12, R137, R121, R48 ;  /* 0x00000079890c7223 */ /* 0x000fc80000000030 */
[----:B------:R-:W-:Y:S01]  /*1e00*/  FSEL R14, R89, R14, !P2 ;  /* 0x0000000e590e7208 */ /* 0x000fe20005000000 */
[----:B-1----:R-:W-:Y:S01]  /*1e10*/  FADD R22, R91, 1 ;  /* 0x3f8000005b167421 */ /* 0x002fe20000000000 */
[----:B------:R-:W-:Y:S01]  /*1e20*/  @P0 FMNMX R4, R4, |R12|, !PT ;  /* 0x4000000c04040209 */ /* 0x000fe20007800000 */
[----:B------:R-:W-:Y:S01]  /*1e30*/  FADD R23, R86, 1 ;  /* 0x3f80000056177421 */ /* 0x000fe20000000000 */
[----:B------:R-:W-:Y:S01]  /*1e40*/  LEA R20, P3, R133, UR10, 0x4 ;  /* 0x0000000a85147c11 */ /* 0x000fe2000f8620ff */
[----:B------:R-:W-:Y:S01]  /*1e50*/  FFMA R13, R104, R14, R49 ;  /* 0x0000000e680d7223 */ /* 0x000fe20000000031 */
[----:B------:R-:W-:Y:S01]  /*1e60*/  FSEL R22, R91, R22, !P2 ;  /* 0x000000165b167208 */ /* 0x000fe20005000000 */
[----:B------:R-:W-:Y:S01]  /*1e70*/  FFMA R14, R105, R11, R50 ;  /* 0x0000000b690e7223 */ /* 0x000fe20000000032 */
[----:B------:R-:W-:Y:S01]  /*1e80*/  FADD R11, R84, 1 ;  /* 0x3f800000540b7421 */ /* 0x000fe20000000000 */
[----:B------:R-:W-:Y:S01]  /*1e90*/  LEA.HI.X R21, R133, UR11, RZ, 0x4, P3 ;  /* 0x0000000b85157c11 */ /* 0x000fe200098f24ff */
[----:B------:R-:W-:Y:S01]  /*1ea0*/  FADD R104, R87, 1 ;  /* 0x3f80000057687421 */ /* 0x000fe20000000000 */
[----:B------:R-:W-:Y:S01]  /*1eb0*/  FFMA R15, R106, R22, R51 ;  /* 0x000000166a0f7223 */ /* 0x000fe20000000033 */
[----:B------:R-:W-:Y:S01]  /*1ec0*/  @P0 FMNMX R4, R4, |R13|, !PT ;  /* 0x4000000d04040209 */ /* 0x000fe20007800000 */
[C---:B------:R-:W-:Y:S01]  /*1ed0*/  FADD R22, R85.reuse, 1 ;  /* 0x3f80000055167421 */ /* 0x040fe20000000000 */
[----:B------:R-:W-:Y:S01]  /*1ee0*/  FSEL R11, R84, R11, !P2 ;  /* 0x0000000b540b7208 */ /* 0x000fe20005000000 */
[----:B------:R0:W-:Y:S01]  /*1ef0*/  STG.E.128 desc[UR4][R20.64], R16 ;  /* 0x0000001014007986 */ /* 0x0001e2000c101d04 */
[----:B------:R-:W-:Y:S01]  /*1f00*/  @P0 FMNMX R4, R4, |R14|, !PT ;  /* 0x4000000e04040209 */ /* 0x000fe20007800000 */
[----:B------:R-:W-:Y:S01]  /*1f10*/  @P1 FMUL R12, R12, R0 ;  /* 0x000000000c0c1220 */ /* 0x000fe20000400000 */
[----:B------:R-:W-:Y:S01]  /*1f20*/  FSEL R22, R85, R22, !P2 ;  /* 0x0000001655167208 */ /* 0x000fe20005000000 */
[-C--:B------:R-:W-:Y:S01]  /*1f30*/  @P1 FMUL R13, R13, R0.reuse ;  /* 0x000000000d0d1220 */ /* 0x080fe20000400000 */
[----:B------:R-:W-:Y:S01]  /*1f40*/  @P0 FMNMX R4, R4, |R15|, !PT ;  /* 0x4000000f04040209 */ /* 0x000fe20007800000 */
[-C--:B------:R-:W-:Y:S01]  /*1f50*/  @P1 FMUL R14, R14, R0.reuse ;  /* 0x000000000e0e1220 */ /* 0x080fe20000400000 */
[----:B------:R-:W-:Y:S01]  /*1f60*/  FSEL R23, R86, R23, !P2 ;  /* 0x0000001756177208 */ /* 0x000fe20005000000 */
[----:B------:R-:W-:Y:S01]  /*1f70*/  @P1 FMUL R15, R15, R0 ;  /* 0x000000000f0f1220 */ /* 0x000fe20000400000 */
[----:B------:R-:W-:Y:S01]  /*1f80*/  FSEL R104, R87, R104, !P2 ;  /* 0x0000006857687208 */ /* 0x000fe20005000000 */
[----:B------:R-:W-:Y:S01]  /*1f90*/  FADD R105, R68, 1 ;  /* 0x3f80000044697421 */ /* 0x000fe20000000000 */
[----:B------:R-:W-:-:S02]  /*1fa0*/  FADD R106, R69, 1 ;  /* 0x3f800000456a7421 */ /* 0x000fc40000000000 */
[----:B------:R1:W-:Y:S02]  /*1fb0*/  STG.E.128 desc[UR4][R134.64], R12 ;  /* 0x0000000c86007986 */ /* 0x0003e4000c101d04 */
[----:B------:R-:W-:Y:S02]  /*1fc0*/  FSEL R105, R68, R105, !P2 ;  /* 0x0000006944697208 */ /* 0x000fe40005000000 */
        /* <DEDUP_REMOVED lines=20> */
[----:B------:R-:W-:Y:S01]  /*2110*/  LEA R20, P3, R132, UR10, 0x4 ;  /* 0x0000000a84147c11 */ /* 0x000fe2000f8620ff */
[----:B------:R-:W-:Y:S01]  /*2120*/  FFMA R14, R113, R23, R42 ;  /* 0x00000017710e7223 */ /* 0x000fe2000000002a */
[----:B------:R-:W-:Y:S01]  /*2130*/  @P0 FMNMX R4, R4, |R12|, !PT ;  /* 0x4000000c04040209 */ /* 0x000fe20007800000 */
[----:B------:R-:W-:Y:S01]  /*2140*/  @P1 FMUL R17, R17, R0 ;  /* 0x0000000011111220 */ /* 0x000fe20000400000 */
[----:B------:R-:W-:Y:S01]  /*2150*/  FSEL R104, R83, R104, !P2 ;  /* 0x0000006853687208 */ /* 0x000fe20005000000 */
[-C--:B------:R-:W-:Y:S01]  /*2160*/  @P1 FMUL R18, R18, R0.reuse ;  /* 0x0000000012121220 */ /* 0x080fe20000400000 */
[----:B------:R-:W-:Y:S01]  /*2170*/  @P0 FMNMX R4, R4, |R13|, !PT ;  /* 0x4000000d04040209 */ /* 0x000fe20007800000 */
[----:B------:R-:W-:Y:S01]  /*2180*/  @P1 FMUL R19, R19, R0 ;  /* 0x0000000013131220 */ /* 0x000fe20000400000 */
        /* <DEDUP_REMOVED lines=8> */
[-C--:B------:R-:W-:Y:S01]  /*2210*/  @P1 FMUL R12, R12, R0.reuse ;  /* 0x000000000c0c1220 */ /* 0x080fe20000400000 */
[----:B------:R-:W-:Y:S01]  /*2220*/  @P0 FMNMX R4, R4, |R15|, !PT ;  /* 0x4000000f04040209 */ /* 0x000fe20007800000 */
[-C--:B------:R-:W-:Y:S01]  /*2230*/  @P1 FMUL R13, R13, R0.reuse ;  /* 0x000000000d0d1220 */ /* 0x080fe20000400000 */
[----:B------:R-:W-:Y:S01]  /*2240*/  FSEL R23, R78, R23, !P2 ;  /* 0x000000174e177208 */ /* 0x000fe20005000000 */
[-C--:B------:R-:W-:Y:S01]  /*2250*/  @P1 FMUL R14, R14, R0.reuse ;  /* 0x000000000e0e1220 */ /* 0x080fe20000400000 */
[----:B------:R-:W-:Y:S01]  /*2260*/  @P1 FMUL R15, R15, R0 ;  /* 0x000000000f0f1220 */ /* 0x000fe20000400000 */
[----:B------:R-:W-:-:S05]  /*2270*/  FADD R104, R75, 1 ;  /* 0x3f8000004b687421 */ /* 0x000fca0000000000 */
[----:B------:R-:W-:Y:S01]  /*2280*/  FSEL R104, R75, R104, !P2 ;  /* 0x000000684b687208 */ /* 0x000fe20005000000 */
[----:B0-----:R-:W-:Y:S01]  /*2290*/  FFMA R16, R139, R11, R36 ;  /* 0x0000000b8b107223 */ /* 0x001fe20000000024 */
[C---:B------:R-:W-:Y:S01]  /*22a0*/  FADD R18, R79.reuse, 1 ;  /* 0x3f8000004f127421 */ /* 0x040fe20000000000 */
[----:B------:R-:W-:Y:S01]  /*22b0*/  FFMA R17, R120, R22, R37 ;  /* 0x0000001678117223 */ /* 0x000fe20000000025 */
[----:B------:R-:W-:Y:S01]  /*22c0*/  LEA R22, P3, R10, UR10, 0x4 ;  /* 0x0000000a0a167c11 */ /* 0x000fe2000f8620ff */
[----:B------:R-:W-:Y:S01]  /*22d0*/  FADD R11, R72, 1 ;  /* 0x3f800000480b7421 */ /* 0x000fe20000000000 */
[----:B------:R-:W-:Y:S01]  /*22e0*/  @P0 FMNMX R4, R4, |R16|, !PT ;  /* 0x4000001004040209 */ /* 0x000fe20007800000 */
[----:B------:R-:W-:Y:S01]  /*22f0*/  FADD R21, R74, 1 ;  /* 0x3f8000004a157421 */ /* 0x000fe20000000000 */
[----:B------:R-:W-:Y:S01]  /*2300*/  FSEL R19, R79, R18, !P2 ;  /* 0x000000124f137208 */ /* 0x000fe20005000000 */
[----:B------:R-:W-:Y:S01]  /*2310*/  FFMA R18, R141, R23, R38 ;  /* 0x000000178d127223 */ /* 0x000fe20000000026 */
[----:B------:R-:W-:Y:S01]  /*2320*/  LEA.HI.X R23, R10, UR11, RZ, 0x4, P3 ;  /* 0x0000000b0a177c11 */ /* 0x000fe200098f24ff */
[C---:B------:R-:W-:Y:S01]  /*2330*/  FADD R10, R73.reuse, 1 ;  /* 0x3f800000490a7421 */ /* 0x040fe20000000000 */
        /* <DEDUP_REMOVED lines=19> */
[----:B------:R-:W-:Y:S01]  /*2470*/  @P1 FMUL R21, R21, R0 ;  /* 0x0000000015151220 */ /* 0x000fe20000400000 */
[----:B------:R1:W-:Y:S01]  /*2480*/  STG.E.128 desc[UR4][R158.64], R16 ;  /* 0x000000109e007986 */ /* 0x0003e2000c101d04 */
[----:B0-----:R-:W-:Y:S01]  /*2490*/  FFMA R22, R145, R11, R34 ;  /* 0x0000000b91167223 */ /* 0x001fe20000000022 */
[----:B------:R-:W-:Y:S01]  /*24a0*/  FFMA R23, R126, R104, R35 ;  /* 0x000000687e177223 */ /* 0x000fe20000000023 */
[----:B------:R-:W-:Y:S01]  /*24b0*/  FADD R11, R70, 1 ;  /* 0x3f800000460b7421 */ /* 0x000fe20000000000 */
[----:B------:R-:W-:Y:S01]  /*24c0*/  FFMA R12, R147, R105, R28 ;  /* 0x00000069930c7223 */ /* 0x000fe2000000001c */
[----:B------:R-:W-:Y:S01]  /*24d0*/  FFMA R13, R128, R106, R29 ;  /* 0x0000006a800d7223 */ /* 0x000fe2000000001d */
[----:B------:R-:W-:Y:S01]  /*24e0*/  @P0 FMNMX R4, R4, |R22|, !PT ;  /* 0x4000001604040209 */ /* 0x000fe20007800000 */
[----:B------:R-:W-:Y:S01]  /*24f0*/  FADD R15, R64, 1 ;  /* 0x3f800000400f7421 */ /* 0x000fe20000000000 */
[----:B------:R-:W-:Y:S01]  /*2500*/  FSEL R11, R70, R11, !P2 ;  /* 0x0000000b460b7208 */ /* 0x000fe20005000000 */
[----:B------:R-:W-:Y:S01]  /*2510*/  FADD R104, R67, 1 ;  /* 0x3f80000043687421 */ /* 0x000fe20000000000 */
[----:B------:R-:W-:Y:S01]  /*2520*/  @P0 FMNMX R4, R4, |R23|, !PT ;  /* 0x4000001704040209 */ /* 0x000fe20007800000 */
[-C--:B------:R-:W-:Y:S01]  /*2530*/  @P1 FMUL R22, R22, R0.reuse ;  /* 0x0000000016161220 */ /* 0x080fe20000400000 */
[----:B------:R-:W-:Y:S01]  /*2540*/  @P1 FMUL R23, R23, R0 ;  /* 0x0000000017171220 */ /* 0x000fe20000400000 */
[----:B------:R-:W-:Y:S01]  /*2550*/  FFMA R14, R149, R11, R30 ;  /* 0x0000000b950e7223 */ /* 0x000fe2000000001e */
[----:B------:R-:W-:Y:S01]  /*2560*/  @P0 FMNMX R4, R4, |R12|, !PT ;  /* 0x4000000c04040209 */ /* 0x000fe20007800000 */
[----:B------:R-:W-:Y:S01]  /*2570*/  FADD R11, R66, 1 ;  /* 0x3f800000420b7421 */ /* 0x000fe20000000000 */
[----:B------:R-:W-:Y:S01]  /*2580*/  FSEL R104, R67, R104, !P2 ;  /* 0x0000006843687208 */ /* 0x000fe20005000000 */
[----:B------:R-:W-:Y:S01]  /*2590*/  @P1 FMUL R12, R12, R0 ;  /* 0x000000000c0c1220 */ /* 0x000fe20000400000 */
[----:B------:R-:W-:Y:S01]  /*25a0*/  @P0 FMNMX R4, R4, |R13|, !PT ;  /* 0x4000000d04040209 */ /* 0x000fe20007800000 */
[----:B-1----:R-:W-:Y:S01]  /*25b0*/  FADD R18, R65, 1 ;  /* 0x3f80000041127421 */ /* 0x002fe20000000000 */
[----:B------:R-:W-:Y:S01]  /*25c0*/  FSEL R16, R64, R15, !P2 ;  /* 0x0000000f40107208 */ /* 0x000fe20005000000 */
[----:B------:R-:W-:Y:S01]  /*25d0*/  FFMA R15, R130, R10, R31 ;  /* 0x0000000a820f7223 */ /* 0x000fe2000000001f */
[----:B------:R-:W-:Y:S01]  /*25e0*/  @P0 FMNMX R4, R4, |R14|, !PT ;  /* 0x4000000e04040209 */ /* 0x000fe20007800000 */
[----:B------:R-:W-:Y:S01]  /*25f0*/  @P1 FMUL R13, R13, R0 ;  /* 0x000000000d0d1220 */ /* 0x000fe20000400000 */
[----:B------:R-:W-:Y:S01]  /*2600*/  FSEL R18, R65, R18, !P2 ;  /* 0x0000001241127208 */ /* 0x000fe20005000000 */
[----:B------:R-:W-:Y:S01]  /*2610*/  FFMA R16, R151, R16, R24 ;  /* 0x0000001097107223 */ /* 0x000fe20000000018 */
[----:B------:R-:W-:Y:S01]  /*2620*/  LOP3.LUT R19, R2, 0x7f, RZ, 0xc0, !PT ;  /* 0x0000007f02137812 */ /* 0x000fe200078ec0ff */
[----:B------:R-:W-:Y:S01]  /*2630*/  @P1 FMUL R14, R14, R0 ;  /* 0x000000000e0e1220 */ /* 0x000fe20000400000 */
[----:B------:R-:W-:Y:S01]  /*2640*/  @P0 FMNMX R4, R4, |R15|, !PT ;  /* 0x4000000f04040209 */ /* 0x000fe20007800000 */
[----:B------:R-:W-:Y:S01]  /*2650*/  FFMA R17, R140, R18, R25 ;  /* 0x000000128c117223 */ /* 0x000fe20000000019 */
[----:B------:R-:W-:Y:S01]  /*2660*/  FSEL R11, R66, R11, !P2 ;  /* 0x0000000b420b7208 */ /* 0x000fe20005000000 */
[----:B------:R-:W-:Y:S01]  /*2670*/  IMAD R19, R8, 0x500, R19 ;  /* 0x0000050008137824 */ /* 0x000fe200078e0213 */
[----:B------:R-:W-:Y:S01]  /*2680*/  LEA R10, P3, R9, UR10, 0x4 ;  /* 0x0000000a090a7c11 */ /* 0x000fe2000f8620ff */
[----:B------:R-:W-:Y:S01]  /*2690*/  @P1 FMUL R15, R15, R0 ;  /* 0x000000000f0f1220 */ /* 0x000fe20000400000 */
[----:B------:R-:W-:Y:S01]  /*26a0*/  @P0 FMNMX R4, R4, |R16|, !PT ;  /* 0x4000001004040209 */ /* 0x000fe20007800000 */
[----:B------:R-:W-:Y:S01]  /*26b0*/  FFMA R18, R153, R11, R26 ;  /* 0x0000000b99127223 */ /* 0x000fe2000000001a */
[----:B------:R-:W-:Y:S01]  /*26c0*/  LEA.HI.X R11, R9, UR11, RZ, 0x4, P3 ;  /* 0x0000000b090b7c11 */ /* 0x000fe200098f24ff */
[----:B------:R-:W-:Y:S01]  /*26d0*/  @P1 FMUL R16, R16, R0 ;  /* 0x0000000010101220 */ /* 0x000fe20000400000 */
[----:B------:R-:W-:-:S02]  /*26e0*/  IADD3 R105, R19, 0x400, RZ ;  /* 0x0000040013697810 */ /* 0x000fc40007ffe0ff */
[----:B------:R-:W-:Y:S01]  /*26f0*/  @P0 FMNMX R4, R4, |R17|, !PT ;  /* 0x4000001104040209 */ /* 0x000fe20007800000 */
[----:B------:R-:W-:Y:S01]  /*2700*/  @P1 FMUL R17, R17, R0 ;  /* 0x0000000011111220 */ /* 0x000fe20000400000 */
[----:B------:R-:W-:Y:S01]  /*2710*/  IADD3 R9, R19, 0x480, RZ ;  /* 0x0000048013097810 */ /* 0x000fe20007ffe0ff */
[----:B------:R-:W-:Y:S01]  /*2720*/  FFMA R19, R142, R104, R27 ;  /* 0x000000688e137223 */ /* 0x000fe2000000001b */
[----:B------:R-:W-:Y:S01]  /*2730*/  LEA R104, P2, R105, UR10, 0x4 ;  /* 0x0000000a69687c11 */ /* 0x000fe2000f8420ff */
[----:B------:R0:W-:Y:S01]  /*2740*/  STG.E.128 desc[UR4][R10.64], R20 ;  /* 0x000000140a007986 */ /* 0x0001e2000c101d04 */
[----:B------:R-:W-:Y:S01]  /*2750*/  @P0 FMNMX R4, R4, |R18|, !PT ;  /* 0x4000001204040209 */ /* 0x000fe20007800000 */
[----:B------:R-:W-:Y:S01]  /*2760*/  @P1 FMUL R18, R18, R0 ;  /* 0x0000000012121220 */ /* 0x000fe20000400000 */
[----:B------:R-:W-:Y:S02]  /*2770*/  LEA R106, P3, R9, UR10, 0x4 ;  /* 0x0000000a096a7c11 */ /* 0x000fe4000f8620ff */
[----:B------:R-:W-:-:S02]  /*2780*/  LEA.HI.X R105, R105, UR11, RZ, 0x4, P2 ;  /* 0x0000000b69697c11 */ /* 0x000fc400090f24ff */
[----:B------:R-:W-:Y:S01]  /*2790*/  @P0 FMNMX R4, R4, |R19|, !PT ;  /* 0x4000001304040209 */ /* 0x000fe20007800000 */
[----:B------:R-:W-:Y:S01]  /*27a0*/  @P1 FMUL R19, R19, R0 ;  /* 0x0000000013131220 */ /* 0x000fe20000400000 */
[----:B------:R-:W-:Y:S01]  /*27b0*/  LEA.HI.X R107, R9, UR11, RZ, 0x4, P3 ;  /* 0x0000000b096b7c11 */ /* 0x000fe200098f24ff */
[----:B------:R0:W-:Y:S01]  /*27c0*/  STG.E.128 desc[UR4][R104.64], R12 ;  /* 0x0000000c68007986 */ /* 0x0001e2000c101d04 */
[----:B------:R-:W-:Y:S02]  /*27d0*/  IADD3 R8, R8, UR6, RZ ;  /* 0x0000000608087c10 */ /* 0x000fe4000fffe0ff */
[----:B------:R-:W-:Y:S01]  /*27e0*/  LOP3.LUT P2, RZ, R3, 0xff, RZ, 0xc0, !PT ;  /* 0x000000ff03ff7812 */ /* 0x000fe2000784c0ff */
[----:B------:R0:W-:Y:S01]  /*27f0*/  STG.E.128 desc[UR4][R106.64], R16 ;  /* 0x000000106a007986 */ /* 0x0001e2000c101d04 */
[----:B------:R-:W-:Y:S02]  /*2800*/  ISETP.GE.AND P0, PT, R8, UR14, PT ;  /* 0x0000000e08007c0c */ /* 0x000fe4000bf06270 */
[----:B------:R-:W-:-:S11]  /*2810*/  SEL R3, RZ, 0x1, P2 ;  /* 0x00000001ff037807 */ /* 0x000fd60001000000 */
[----:B------:R-:W-:Y:S05]  /*2820*/  @!P0 BRA `(.L_x_9383) ;  /* 0xffffffd800c88947 */ /* 0x000fea000383ffff */
.L_x_9375:
        /* <DEDUP_REMOVED lines=15> */
.L_x_9408:
[----:B------:R-:W-:Y:S01]  /*2920*/  LOP3.LUT P0, RZ, R2, 0x1f, RZ, 0xc0, !PT ;  /* 0x0000001f02ff7812 */ /* 0x000fe2000780c0ff */
        /* <DEDUP_REMOVED lines=27> */
.L_x_9411:
[----:B--2---:R-:W-:-:S07]  /*2ae0*/  FMNMX R7, R4, R7, !PT ;  /* 0x0000000704077209 */ /* 0x004fce0007800000 */
.L_x_9387:
[----:B------:R-:W-:Y:S05]  /*2af0*/  BSYNC B0 ;  /* 0x0000000000007941 */ /* 0x000fea0003800000 */
.L_x_9386:
[----:B------:R-:W-:Y:S01]  /*2b00*/  ISETP.NE.AND P0, PT, R2, RZ, PT ;  /* 0x000000ff0200720c */ /* 0x000fe20003f05270 */
[----:B------:R-:W-:-:S12]  /*2b10*/  BSSY B0, `(.L_x_9384) ;  /* 0x0000004000007945 */ /* 0x000fd80003800000 */
[----:B------:R-:W-:Y:S05]  /*2b20*/  @P0 BRA `(.L_x_9389) ;  /* 0x0000000000080947 */ /* 0x000fea0003800000 */
[----:B-1----:R-:W1:Y:S02]  /*2b30*/  LDC.64 R4, c[0x0][0x288] ;  /* 0x0000a200ff047b82 */ /* 0x002e640000000a00 */
[----:B-1----:R2:W-:Y:S02]  /*2b40*/  REDG.E.MAX.S32.STRONG.GPU desc[UR4][R4.64], R7 ;  /* 0x000000070400798e */ /* 0x0025e4000d10e384 */
.L_x_9389:
[----:B------:R-:W-:Y:S05]  /*2b50*/  BSYNC B0 ;  /* 0x0000000000007941 */ /* 0x000fea0003800000 */
.L_x_9384:
        /* <DEDUP_REMOVED lines=13> */
[----:B012---:R-:W-:Y:S05]  /*2c30*/  CALL.REL.NOINC `($__internal_124_$__cuda_sm20_rcp_rn_f32_slowpath) ;  /* 0x0000000c00507944 */ /* 0x007fea0003c00000 */
[----:B------:R-:W-:Y:S01]  /*2c40*/  MOV R5, R137 ;  /* 0x0000008900057202 */ /* 0x000fe20000000f00 */
[----:B------:R-:W-:Y:S06]  /*2c50*/  BRA `(.L_x_9391) ;  /* 0x0000000000107947 */ /* 0x000fec0003800000 */
.L_x_9390:
[----:B--2---:R-:W2:Y:S02]  /*2c60*/  MUFU.RCP R5, R0 ;  /* 0x0000000000057308 */ /* 0x004ea40000001000 */
[----:B--2---:R-:W-:-:S04]  /*2c70*/  FFMA R2, R5, R0, -1 ;  /* 0xbf80000005027423 */ /* 0x004fc80000000000 */
[----:B------:R-:W-:-:S04]  /*2c80*/  FADD.FTZ R2, -R2, -RZ ;  /* 0x800000ff02027221 */ /* 0x000fc80000010100 */
[----:B------:R-:W-:-:S07]  /*2c90*/  FFMA R5, R5, R2, R5 ;  /* 0x0000000205057223 */ /* 0x000fce0000000005 */
.L_x_9391:
[----:B------:R-:W2:Y:S02]  /*2ca0*/  LDC.64 R2, c[0x0][0x280] ;  /* 0x0000a000ff027b82 */ /* 0x000ea40000000a00 */
[----:B--2---:R-:W-:Y:S01]  /*2cb0*/  STG.E desc[UR4][R2.64], R5 ;  /* 0x0000000502007986 */ /* 0x004fe2000c101904 */
[----:B------:R-:W-:Y:S05]  /*2cc0*/  EXIT ;  /* 0x000000000000794d */ /* 0x000fea0003800000 */
.L_x_9376:
[----:B------:R-:W-:Y:S01]  /*2cd0*/  HFMA2.MMA R147, -RZ, RZ, 0, 5.9604644775390625e-08 ;  /* 0x00000001ff937435 */ /* 0x000fe200000001ff */
[----:B------:R-:W-:Y:S02]  /*2ce0*/  MOV R148, R137 ;  /* 0x0000008900947202 */ /* 0x000fe40000000f00 */
[----:B------:R-:W-:Y:S02]  /*2cf0*/  MOV R150, 0x1f ;  /* 0x0000001f00967802 */ /* 0x000fe40000000f00 */
[----:B------:R-:W-:-:S07]  /*2d00*/  MOV R145, 0xffffffff ;  /* 0xffffffff00917802 */ /* 0x000fce0000000f00 */
[----:B-----5:R-:W-:Y:S05]  /*2d10*/  WARPSYNC.COLLECTIVE R145, `(.L_x_9392) ;  /* 0x0000000091087348 */ /* 0x020fea0003c00000 */
[----:B------:R0:W1:Y:S02]  /*2d20*/  SHFL.BFLY P0, R146, R148, R147, R150 ;  /* 0x0c00009394927389 */ /* 0x0000640000000096 */
[----:B01---5:R-:W-:Y:S01]  /*2d30*/  ENDCOLLECTIVE ;  /* 0x000000000000791b */ /* 0x023fe20003800000 */
.L_x_9392:
[----:B------:R-:W-:Y:S01]  /*2d40*/  HFMA2.MMA R147, -RZ, RZ, 0, 1.1920928955078125e-07 ;  /* 0x00000002ff937435 */ /* 0x000fe200000001ff */
[----:B------:R-:W-:-:S05]  /*2d50*/  MOV R138, R146 ;  /* 0x00000092008a7202 */ /* 0x000fca0000000f00 */
[----:B------:R-:W-:-:S05]  /*2d60*/  FADD R139, R137, R138 ;  /* 0x0000008a898b7221 */ /* 0x000fca0000000000 */
[----:B------:R-:W-:-:S07]  /*2d70*/  MOV R148, R139 ;  /* 0x0000008b00947202 */ /* 0x000fce0000000f00 */
[----:B------:R-:W-:Y:S05]  /*2d80*/  WARPSYNC.COLLECTIVE R145, `(.L_x_9393) ;  /* 0x0000000091087348 */ /* 0x000fea0003c00000 */
[----:B------:R0:W1:Y:S02]  /*2d90*/  SHFL.BFLY P0, R146, R148, R147, R150 ;  /* 0x0c00009394927389 */ /* 0x0000640000000096 */
[----:B01----:R-:W-:Y:S01]  /*2da0*/  ENDCOLLECTIVE ;  /* 0x000000000000791b */ /* 0x003fe20003800000 */
.L_x_9393:
[----:B------:R-:W-:Y:S01]  /*2db0*/  HFMA2.MMA R147, -RZ, RZ, 0, 2.384185791015625e-07 ;  /* 0x00000004ff937435 */ /* 0x000fe200000001ff */
[----:B------:R-:W-:-:S05]  /*2dc0*/  MOV R138, R146 ;  /* 0x00000092008a7202 */ /* 0x000fca0000000f00 */
[----:B------:R-:W-:-:S05]  /*2dd0*/  FADD R141, R139, R138 ;  /* 0x0000008a8b8d7221 */ /* 0x000fca0000000000 */
[----:B------:R-:W-:-:S07]  /*2de0*/  MOV R148, R141 ;  /* 0x0000008d00947202 */ /* 0x000fce0000000f00 */
[----:B------:R-:W-:Y:S05]  /*2df0*/  WARPSYNC.COLLECTIVE R145, `(.L_x_9394) ;  /* 0x0000000091087348 */ /* 0x000fea0003c00000 */
[----:B------:R0:W1:Y:S02]  /*2e00*/  SHFL.BFLY P0, R146, R148, R147, R150 ;  /* 0x0c00009394927389 */ /* 0x0000640000000096 */
[----:B01----:R-:W-:Y:S01]  /*2e10*/  ENDCOLLECTIVE ;  /* 0x000000000000791b */ /* 0x003fe20003800000 */
.L_x_9394:
[----:B------:R-:W-:Y:S01]  /*2e20*/  HFMA2.MMA R147, -RZ, RZ, 0, 4.76837158203125e-07 ;  /* 0x00000008ff937435 */ /* 0x000fe200000001ff */
[----:B------:R-:W-:-:S05]  /*2e30*/  MOV R138, R146 ;  /* 0x00000092008a7202 */ /* 0x000fca0000000f00 */
[----:B------:R-:W-:-:S05]  /*2e40*/  FADD R142, R141, R138 ;  /* 0x0000008a8d8e7221 */ /* 0x000fca0000000000 */
[----:B------:R-:W-:-:S07]  /*2e50*/  MOV R148, R142 ;  /* 0x0000008e00947202 */ /* 0x000fce0000000f00 */
[----:B------:R-:W-:Y:S05]  /*2e60*/  WARPSYNC.COLLECTIVE R145, `(.L_x_9395) ;  /* 0x0000000091087348 */ /* 0x000fea0003c00000 */
[----:B------:R0:W1:Y:S02]  /*2e70*/  SHFL.BFLY P0, R146, R148, R147, R150 ;  /* 0x0c00009394927389 */ /* 0x0000640000000096 */
[----:B01----:R-:W-:Y:S01]  /*2e80*/  ENDCOLLECTIVE ;  /* 0x000000000000791b */ /* 0x003fe20003800000 */
.L_x_9395:
[----:B------:R-:W-:Y:S01]  /*2e90*/  HFMA2.MMA R147, -RZ, RZ, 0, 9.5367431640625e-07 ;  /* 0x00000010ff937435 */ /* 0x000fe200000001ff */
[----:B------:R-:W-:-:S05]  /*2ea0*/  MOV R143, R146 ;  /* 0x00000092008f7202 */ /* 0x000fca0000000f00 */
[----:B------:R-:W-:-:S05]  /*2eb0*/  FADD R143, R142, R143 ;  /* 0x0000008f8e8f7221 */ /* 0x000fca0000000000 */
[----:B------:R-:W-:-:S07]  /*2ec0*/  MOV R148, R143 ;  /* 0x0000008f00947202 */ /* 0x000fce0000000f00 */
[----:B------:R-:W-:Y:S05]  /*2ed0*/  WARPSYNC.COLLECTIVE R145, `(.L_x_9396) ;  /* 0x0000000091087348 */ /* 0x000fea0003c00000 */
[----:B------:R0:W1:Y:S02]  /*2ee0*/  SHFL.BFLY P0, R146, R148, R147, R150 ;  /* 0x0c00009394927389 */ /* 0x0000640000000096 */
[----:B01----:R-:W-:Y:S01]  /*2ef0*/  ENDCOLLECTIVE ;  /* 0x000000000000791b */ /* 0x003fe20003800000 */
.L_x_9396:
        /* <DEDUP_REMOVED lines=88> */
.L_x_9397:
[----:B------:R-:W-:Y:S01]  /*3480*/  HFMA2.MMA R147, -RZ, RZ, 0, 1.1920928955078125e-07 ;  /* 0x00000002ff937435 */ /* 0x000fe200000001ff */
[----:B------:R-:W-:-:S05]  /*3490*/  MOV R142, R146 ;  /* 0x00000092008e7202 */ /* 0x000fca0000000f00 */
[----:B------:R-:W-:-:S05]  /*34a0*/  FADD R142, R137, R142 ;  /* 0x0000008e898e7221 */ /* 0x000fca0000000000 */
[----:B------:R-:W-:-:S07]  /*34b0*/  MOV R148, R142 ;  /* 0x0000008e00947202 */ /* 0x000fce0000000f00 */
[----:B------:R-:W-:Y:S05]  /*34c0*/  WARPSYNC.COLLECTIVE R145, `(.L_x_9398) ;  /* 0x0000000091087348 */ /* 0x000fea0003c00000 */
[----:B------:R0:W1:Y:S02]  /*34d0*/  SHFL.BFLY P0, R146, R148, R147, R150 ;  /* 0x0c00009394927389 */ /* 0x0000640000000096 */
[----:B01----:R-:W-:Y:S01]  /*34e0*/  ENDCOLLECTIVE ;  /* 0x000000000000791b */ /* 0x003fe20003800000 */
.L_x_9398:
[----:B------:R-:W-:Y:S01]  /*34f0*/  HFMA2.MMA R147, -RZ, RZ, 0, 2.384185791015625e-07 ;  /* 0x00000004ff937435 */ /* 0x000fe200000001ff */
[----:B------:R-:W-:-:S05]  /*3500*/  MOV R139, R146 ;  /* 0x00000092008b7202 */ /* 0x000fca0000000f00 */
[----:B------:R-:W-:-:S05]  /*3510*/  FADD R139, R142, R139 ;  /* 0x0000008b8e8b7221 */ /* 0x000fca0000000000 */
[----:B------:R-:W-:-:S07]  /*3520*/  MOV R148, R139 ;  /* 0x0000008b00947202 */ /* 0x000fce0000000f00 */
[----:B------:R-:W-:Y:S05]  /*3530*/  WARPSYNC.COLLECTIVE R145, `(.L_x_9399) ;  /* 0x0000000091087348 */ /* 0x000fea0003c00000 */
[----:B------:R0:W1:Y:S02]  /*3540*/  SHFL.BFLY P0, R146, R148, R147, R150 ;  /* 0x0c00009394927389 */ /* 0x0000640000000096 */
[----:B01----:R-:W-:Y:S01]  /*3550*/  ENDCOLLECTIVE ;  /* 0x000000000000791b */ /* 0x003fe20003800000 */
.L_x_9399:
[----:B------:R-:W-:Y:S01]  /*3560*/  HFMA2.MMA R147, -RZ, RZ, 0, 4.76837158203125e-07 ;  /* 0x00000008ff937435 */ /* 0x000fe200000001ff */
[----:B------:R-:W-:-:S05]  /*3570*/  MOV R144, R146 ;  /* 0x0000009200907202 */ /* 0x000fca0000000f00 */
[----:B------:R-:W-:-:S05]  /*3580*/  FADD R144, R139, R144 ;  /* 0x000000908b907221 */ /* 0x000fca0000000000 */
[----:B------:R-:W-:-:S07]  /*3590*/  MOV R148, R144 ;  /* 0x0000009000947202 */ /* 0x000fce0000000f00 */
[----:B------:R-:W-:Y:S05]  /*35a0*/  WARPSYNC.COLLECTIVE R145, `(.L_x_9400) ;  /* 0x0000000091087348 */ /* 0x000fea0003c00000 */
[----:B------:R0:W1:Y:S02]  /*35b0*/  SHFL.BFLY P0, R146, R148, R147, R150 ;  /* 0x0c00009394927389 */ /* 0x0000640000000096 */
[----:B01----:R-:W-:Y:S01]  /*35c0*/  ENDCOLLECTIVE ;  /* 0x000000000000791b */ /* 0x003fe20003800000 */
.L_x_9400:
[----:B------:R-:W-:Y:S01]  /*35d0*/  HFMA2.MMA R147, -RZ, RZ, 0, 9.5367431640625e-07 ;  /* 0x00000010ff937435 */ /* 0x000fe200000001ff */
[----:B------:R-:W-:-:S05]  /*35e0*/  MOV R141, R146 ;  /* 0x00000092008d7202 */ /* 0x000fca0000000f00 */
[----:B------:R-:W-:-:S05]  /*35f0*/  FADD R141, R144, R141 ;  /* 0x0000008d908d7221 */ /* 0x000fca0000000000 */
[----:B------:R-:W-:-:S07]  /*3600*/  MOV R148, R141 ;  /* 0x0000008d00947202 */ /* 0x000fce0000000f00 */
[----:B------:R-:W-:Y:S05]  /*3610*/  WARPSYNC.COLLECTIVE R145, `(.L_x_9401) ;  /* 0x0000000091087348 */ /* 0x000fea0003c00000 */
[----:B------:R0:W1:Y:S02]  /*3620*/  SHFL.BFLY P0, R146, R148, R147, R150 ;  /* 0x0c00009394927389 */ /* 0x0000640000000096 */
[----:B01----:R-:W-:Y:S01]  /*3630*/  ENDCOLLECTIVE ;  /* 0x000000000000791b */ /* 0x003fe20003800000 */
.L_x_9401:
[----:B------:R-:W-:Y:S05]  /*3640*/  BRA `(.L_x_9402) ;  /* 0xffffffd8000c7947 */ /* 0x000fea000383ffff */
.L_x_9385:
[----:B------:R-:W-:Y:S01]  /*3650*/  HFMA2.MMA R9, -RZ, RZ, 0, 9.5367431640625e-07 ;  /* 0x00000010ff097435 */ /* 0x000fe200000001ff */
[----:B0-----:R-:W-:Y:S02]  /*3660*/  MOV R10, R4 ;  /* 0x00000004000a7202 */ /* 0x001fe40000000f00 */
[----:B------:R-:W-:Y:S02]  /*3670*/  MOV R12, 0x1f ;  /* 0x0000001f000c7802 */ /* 0x000fe40000000f00 */
[----:B------:R-:W-:-:S07]  /*3680*/  MOV R145, 0xffffffff ;  /* 0xffffffff00917802 */ /* 0x000fce0000000f00 */
[----:B-----5:R-:W-:Y:S05]  /*3690*/  WARPSYNC.COLLECTIVE R145, `(.L_x_9403) ;  /* 0x0000000091087348 */ /* 0x020fea0003c00000 */
[----:B------:R0:W1:Y:S02]  /*36a0*/  SHFL.DOWN P0, R7, R10, R9, R12 ;  /* 0x080000090a077389 */ /* 0x000064000000000c */
[----:B01---5:R-:W-:Y:S01]  /*36b0*/  ENDCOLLECTIVE ;  /* 0x000000000000791b */ /* 0x023fe20003800000 */
.L_x_9403:
[----:B------:R-:W-:Y:S01]  /*36c0*/  HFMA2.MMA R9, -RZ, RZ, 0, 4.76837158203125e-07 ;  /* 0x00000008ff097435 */ /* 0x000fe200000001ff */
[----:B------:R-:W-:-:S04]  /*36d0*/  MOV R3, R7 ;  /* 0x0000000700037202 */ /* 0x000fc80000000f00 */
[----:B------:R-:W-:-:S04]  /*36e0*/  FMNMX R3, R3, R4, !PT ;  /* 0x0000000403037209 */ /* 0x000fc80007800000 */
[----:B------:R-:W-:-:S07]  /*36f0*/  MOV R10, R3 ;  /* 0x00000003000a7202 */ /* 0x000fce0000000f00 */
[----:B------:R-:W-:Y:S05]  /*3700*/  WARPSYNC.COLLECTIVE R145, `(.L_x_9404) ;  /* 0x0000000091087348 */ /* 0x000fea0003c00000 */
[----:B------:R0:W1:Y:S02]  /*3710*/  SHFL.DOWN P0, R7, R10, R9, R12 ;  /* 0x080000090a077389 */ /* 0x000064000000000c */
[----:B01----:R-:W-:Y:S01]  /*3720*/  ENDCOLLECTIVE ;  /* 0x000000000000791b */ /* 0x003fe20003800000 */
.L_x_9404:
[----:B------:R-:W-:Y:S01]  /*3730*/  HFMA2.MMA R9, -RZ, RZ, 0, 2.384185791015625e-07 ;  /* 0x00000004ff097435 */ /* 0x000fe200000001ff */
[----:B------:R-:W-:-:S04]  /*3740*/  MOV R6, R7 ;  /* 0x0000000700067202 */ /* 0x000fc80000000f00 */
[----:B------:R-:W-:-:S04]  /*3750*/  FMNMX R6, R3, R6, !PT ;  /* 0x0000000603067209 */ /* 0x000fc80007800000 */
[----:B------:R-:W-:-:S07]  /*3760*/  MOV R10, R6 ;  /* 0x00000006000a7202 */ /* 0x000fce0000000f00 */
[----:B------:R-:W-:Y:S05]  /*3770*/  WARPSYNC.COLLECTIVE R145, `(.L_x_9405) ;  /* 0x0000000091087348 */ /* 0x000fea0003c00000 */
[----:B------:R0:W1:Y:S02]  /*3780*/  SHFL.DOWN P0, R7, R10, R9, R12 ;  /* 0x080000090a077389 */ /* 0x000064000000000c */
[----:B01----:R-:W-:Y:S01]  /*3790*/  ENDCOLLECTIVE ;  /* 0x000000000000791b */ /* 0x003fe20003800000 */
.L_x_9405:
[----:B------:R-:W-:Y:S01]  /*37a0*/  HFMA2.MMA R9, -RZ, RZ, 0, 1.1920928955078125e-07 ;  /* 0x00000002ff097435 */ /* 0x000fe200000001ff */
[----:B------:R-:W-:-:S04]  /*37b0*/  MOV R5, R7 ;  /* 0x0000000700057202 */ /* 0x000fc80000000f00 */
[----:B------:R-:W-:-:S04]  /*37c0*/  FMNMX R5, R6, R5, !PT ;  /* 0x0000000506057209 */ /* 0x000fc80007800000 */
[----:B------:R-:W-:-:S07]  /*37d0*/  MOV R10, R5 ;  /* 0x00000005000a7202 */ /* 0x000fce0000000f00 */
[----:B------:R-:W-:Y:S05]  /*37e0*/  WARPSYNC.COLLECTIVE R145, `(.L_x_9406) ;  /* 0x0000000091087348 */ /* 0x000fea0003c00000 */
[----:B------:R0:W1:Y:S02]  /*37f0*/  SHFL.DOWN P0, R7, R10, R9, R12 ;  /* 0x080000090a077389 */ /* 0x000064000000000c */
[----:B01----:R-:W-:Y:S01]  /*3800*/  ENDCOLLECTIVE ;  /* 0x000000000000791b */ /* 0x003fe20003800000 */
.L_x_9406:
[----:B------:R-:W-:Y:S01]  /*3810*/  HFMA2.MMA R9, -RZ, RZ, 0, 5.9604644775390625e-08 ;  /* 0x00000001ff097435 */ /* 0x000fe200000001ff */
[----:B------:R-:W-:-:S04]  /*3820*/  MOV R8, R7 ;  /* 0x0000000700087202 */ /* 0x000fc80000000f00 */
[----:B------:R-:W-:-:S04]  /*3830*/  FMNMX R8, R5, R8, !PT ;  /* 0x0000000805087209 */ /* 0x000fc80007800000 */
[----:B------:R-:W-:-:S07]  /*3840*/  MOV R10, R8 ;  /* 0x00000008000a7202 */ /* 0x000fce0000000f00 */
[----:B------:R-:W-:Y:S05]  /*3850*/  WARPSYNC.COLLECTIVE R145, `(.L_x_9407) ;  /* 0x0000000091087348 */ /* 0x000fea0003c00000 */
[----:B------:R0:W1:Y:S02]  /*3860*/  SHFL.DOWN P0, R7, R10, R9, R12 ;  /* 0x080000090a077389 */ /* 0x000064000000000c */
[----:B01----:R-:W-:Y:S01]  /*3870*/  ENDCOLLECTIVE ;  /* 0x000000000000791b */ /* 0x003fe20003800000 */
.L_x_9407:
[----:B------:R-:W-:Y:S05]  /*3880*/  BRA `(.L_x_9408) ;  /* 0xfffffff000247947 */ /* 0x000fea000383ffff */
.L_x_9388:
[----:B------:R-:W-:Y:S01]  /*3890*/  HFMA2.MMA R9, -RZ, RZ, 0, 1.1920928955078125e-07 ;  /* 0x00000002ff097435 */ /* 0x000fe200000001ff */
[----:B0-2---:R-:W-:Y:S02]  /*38a0*/  MOV R10, R3 ;  /* 0x00000003000a7202 */ /* 0x005fe40000000f00 */
[----:B------:R-:W-:Y:S02]  /*38b0*/  MOV R12, 0x1f ;  /* 0x0000001f000c7802 */ /* 0x000fe40000000f00 */
[----:B------:R-:W-:-:S07]  /*38c0*/  MOV R145, 0xffffffff ;  /* 0xffffffff00917802 */ /* 0x000fce0000000f00 */
[----:B-1---5:R-:W-:Y:S05]  /*38d0*/  WARPSYNC.COLLECTIVE R145, `(.L_x_9409) ;  /* 0x0000000091087348 */ /* 0x022fea0003c00000 */
[----:B------:R0:W2:Y:S02]  /*38e0*/  SHFL.DOWN P0, R7, R10, R9, R12 ;  /* 0x080000090a077389 */ /* 0x0000a4000000000c */
[----:B012--5:R-:W-:Y:S01]  /*38f0*/  ENDCOLLECTIVE ;  /* 0x000000000000791b */ /* 0x027fe20003800000 */
.L_x_9409:
[----:B------:R-:W-:Y:S01]  /*3900*/  HFMA2.MMA R9, -RZ, RZ, 0, 5.9604644775390625e-08 ;  /* 0x00000001ff097435 */ /* 0x000fe200000001ff */
[----:B------:R-:W-:-:S04]  /*3910*/  MOV R4, R7 ;  /* 0x0000000700047202 */ /* 0x000fc80000000f00 */
[----:B------:R-:W-:-:S04]  /*3920*/  FMNMX R4, R4, R3, !PT ;  /* 0x0000000304047209 */ /* 0x000fc80007800000 */
[----:B------:R-:W-:-:S07]  /*3930*/  MOV R10, R4 ;  /* 0x00000004000a7202 */ /* 0x000fce0000000f00 */
[----:B------:R-:W-:Y:S05]  /*3940*/  WARPSYNC.COLLECTIVE R145, `(.L_x_9410) ;  /* 0x0000000091087348 */ /* 0x000fea0003c00000 */
[----:B------:R0:W1:Y:S02]  /*3950*/  SHFL.DOWN P0, R7, R10, R9, R12 ;  /* 0x080000090a077389 */ /* 0x000064000000000c */
[----:B01----:R-:W-:Y:S01]  /*3960*/  ENDCOLLECTIVE ;  /* 0x000000000000791b */ /* 0x003fe20003800000 */
.L_x_9410:
[----:B------:R-:W-:Y:S05]  /*3970*/  BRA `(.L_x_9411) ;  /* 0xfffffff000587947 */ /* 0x000fea000383ffff */
        .weak           $__internal_124_$__cuda_sm20_rcp_rn_f32_slowpath
        .type           $__internal_124_$__cuda_sm20_rcp_rn_f32_slowpath,@function
        .size           $__internal_124_$__cuda_sm20_rcp_rn_f32_slowpath,(.L_x_14460 - $__internal_124_$__cuda_sm20_rcp_rn_f32_slowpath)
$__internal_124_$__cuda_sm20_rcp_rn_f32_slowpath:
        /* <DEDUP_REMOVED lines=15> */
.L_x_9413:
[----:B------:R-:W-:-:S04]  /*3a70*/  IADD3 R139, R138, -0xfd, RZ ;  /* 0xffffff038a8b7810 */ /* 0x000fc80007ffe0ff */
[----:B------:R-:W-:-:S13]  /*3a80*/  ISETP.GT.U32.AND P0, PT, R139, 0x1, PT ;  /* 0x000000018b00780c */ /* 0x000fda0003f04070 */
[----:B------:R-:W-:Y:S05]  /*3a90*/  @P0 BRA `(.L_x_9415) ;  /* 0x0000000000780947 */ /* 0x000fea0003800000 */
[----:B------:R-:W-:Y:S02]  /*3aa0*/  LOP3.LUT R149, R137, 0x7fffff, RZ, 0xc0, !PT ;  /* 0x007fffff89957812 */ /* 0x000fe400078ec0ff */
[----:B------:R-:W-:Y:S02]  /*3ab0*/  MOV R154, 0x3 ;  /* 0x00000003009a7802 */ /* 0x000fe40000000f00 */
        /* <DEDUP_REMOVED lines=28> */
.L_x_9415:
[----:B------:R0:W1:Y:S02]  /*3c80*/  MUFU.RCP R139, R137 ;  /* 0x00000089008b7308 */ /* 0x0000640000001000 */
.L_x_9414:
[----:B------:R-:W-:Y:S05]  /*3c90*/  BSYNC B1 ;  /* 0x0000000000017941 */ /* 0x000fea0003800000 */
.L_x_9412:
[----:B01----:R-:W-:Y:S01]  /*3ca0*/  MOV R137, R139 ;  /* 0x0000008b00897202 */ /* 0x003fe20000000f00 */
[----:B------:R-:W-:Y:S01]  /*3cb0*/  HFMA2.MMA R139, -RZ, RZ, 0, 0 ;  /* 0x00000000ff8b7435 */ /* 0x000fe200000001ff */
[----:B------:R-:W-:-:S05]  /*3cc0*/  MOV R138, R148 ;  /* 0x00000094008a7202 */ /* 0x000fca0000000f00 */
[----:B------:R-:W-:Y:S05]  /*3cd0*/  RET.REL.NODEC R138 `(_ZN18transformer_engine13normalization19ln_fwd_tuned_kernelINS0_13Kernel_traitsIffffjLj5120ELj1ELj1ELj4ELj16ENS0_18Kernel_traits_baseILj5120EffffjLj128EEEEEEEvNS0_19ForwardKernelParamsE) ;  /* 0xffffffc08ac87950 */ /* 0x000fea0003c3ffff */
.L_x_9416:
        /* <DEDUP_REMOVED lines=10> */
.L_x_14460:


//--------------------- .text._ZN18transformer_engine13normalization19ln_fwd_tuned_kernelINS0_13Kernel_traitsIff13__nv_bfloat16fjLj4096ELj1ELj1ELj4ELj16ENS0_18Kernel_traits_baseILj4096EffS3_fjLj128EEEEEEEvNS0_19ForwardKernelParamsE --------------------------
	.section	.text._ZN18transformer_engine13normalization19ln_fwd_tuned_kernelINS0_13Kernel_traitsIff13__nv_bfloat16fjLj4096ELj1ELj1ELj4ELj16ENS0_18Kernel_traits_baseILj4096EffS3_fjLj128EEEEEEEvNS0_19ForwardKernelParamsE,"ax",@progbits
	.align	128
        .global         _ZN18transformer_engine13normalization19ln_fwd_tuned_kernelINS0_13Kernel_traitsIff13__nv_bfloat16fjLj4096ELj1ELj1ELj4ELj16ENS0_18Kernel_traits_baseILj4096EffS3_fjLj128EEEEEEEvNS0_19ForwardKernelParamsE
        .type           _ZN18transformer_engine13normalization19ln_fwd_tuned_kernelINS0_13Kernel_traitsIff13__nv_bfloat16fjLj4096ELj1ELj1ELj4ELj16ENS0_18Kernel_traits_baseILj4096EffS3_fjLj128EEEEEEEvNS0_19ForwardKernelParamsE,@function
        .size           _ZN18transformer_engine13normalization19ln_fwd_tuned_kernelINS0_13Kernel_traitsIff13__nv_bfloat16fjLj4096ELj1ELj1ELj4ELj16ENS0_18Kernel_traits_baseILj4096EffS3_fjLj128EEEEEEEvNS0_19ForwardKernelParamsE,(.L_x_14461 - _ZN18transformer_engine13normalization19ln_fwd_tuned_kernelINS0_13Kernel_traitsIff13__nv_bfloat16fjLj4096ELj1ELj1ELj4ELj16ENS0_18Kernel_traits_baseILj4096EffS3_fjLj128EEEEEEEvNS0_19ForwardKernelParamsE)
        .other          _ZN18transformer_engine13normalization19ln_fwd_tuned_kernelINS0_13Kernel_traitsIff13__nv_bfloat16fjLj4096ELj1ELj1ELj4ELj16ENS0_18Kernel_traits_baseILj4096EffS3_fjLj128EEEEEEEvNS0_19ForwardKernelParamsE,@"STO_CUDA_ENTRY STV_DEFAULT"
_ZN18transformer_engine13normalization19ln_fwd_tuned_kernelINS0_13Kernel_traitsIff13__nv_bfloat16fjLj4096ELj1ELj1ELj4ELj16ENS0_18Kernel_traits_baseILj4096EffS3_fjLj128EEEEEEEvNS0_19ForwardKernelParamsE:
.text._ZN18transformer_engine13normalization19ln_fwd_tuned_kernelINS0_13Kernel_traitsIff13__nv_bfloat16fjLj4096ELj1ELj1ELj4ELj16ENS0_18Kernel_traits_baseILj4096EffS3_fjLj128EEEEEEEvNS0_19ForwardKernelParamsE:
        /* <DEDUP_REMOVED lines=21> */
[----:B--2---:R0:W5:Y:S01]  /*0150*/  @P1 LDG.E R100, desc[UR4][R2.64] ;  /* 0x0000000402641981 */ /* 0x004162000c1e1900 */
[----:B------:R-:W-:Y:S02]  /*0160*/  IADD3 R70, P2, R0, UR10, RZ ;  /* 0x0000000a00467c10 */ /* 0x000fe4000ff5e0ff */
[----:B------:R-:W-:Y:S02]  /*0170*/  LOP3.LUT R103, R101, 0x1f, RZ, 0xc0, !PT ;  /* 0x0000001f65677812 */ /* 0x000fe400078ec0ff */
[----:B------:R-:W-:Y:S01]  /*0180*/  IADD3.X R71, RZ, UR11, RZ, P2, !PT ;  /* 0x0000000bff477c10 */ /* 0x000fe200097fe4ff */
[----:B------:R-:W-:Y:S01]  /*0190*/  ULDC.64 UR10, c[0x0][0x258] ;  /* 0x00009600000a7ab9 */ /* 0x000fe20000000a00 */
[----:B0-----:R-:W-:-:S05]  /*01a0*/  MOV R3, RZ ;  /* 0x000000ff00037202 */ /* 0x001fca0000000f00 */
[----:B------:R-:W-:Y:S05]  /*01b0*/  @P0 BRA `(.L_x_9417) ;  /* 0x0000002400540947 */ /* 0x000fea0003800000 */
[----:B------:R-:W2:Y:S01]  /*01c0*/  LDG.E.128 R4, desc[UR4][R68.64+0x1800] ;  /* 0x0018000444047981 */ /* 0x000ea2000c1e1d00 */
[----:B------:R-:W-:-:S03]  /*01d0*/  ULDC.U8 UR6, c[0x0][0x250] ;  /* 0x0000940000067ab9 */ /* 0x000fc60000000000 */
[----:B------:R-:W3:Y:S04]  /*01e0*/  LDG.E.128 R8, desc[UR4][R68.64+0x2000] ;  /* 0x0020000444087981 */ /* 0x000ee8000c1e1d00 */
[----:B------:R-:W4:Y:S04]  /*01f0*/  LDG.E.128 R12, desc[UR4][R68.64+0x2800] ;  /* 0x00280004440c7981 */ /* 0x000f28000c1e1d00 */
[----:B------:R-:W4:Y:S04]  /*0200*/  LDG.E.128 R16, desc[UR4][R68.64+0x3000] ;  /* 0x0030000444107981 */ /* 0x000f28000c1e1d00 */
[----:B------:R-:W4:Y:S04]  /*0210*/  LDG.E.128 R20, desc[UR4][R68.64+0x3800] ;  /* 0x0038000444147981 */ /* 0x000f28000c1e1d00 */
        /* <DEDUP_REMOVED lines=12> */
[----:B------:R-:W-:Y:S02]  /*02e0*/  SHF.R.U32.HI R104, RZ, 0x5, R101 ;  /* 0x00000005ff687819 */ /* 0x000fe40000011665 */
[----:B------:R-:W-:Y:S02]  /*02f0*/  MOV R102, 0x1 ;  /* 0x0000000100667802 */ /* 0x000fe40000000f00 */
[----:B------:R-:W-:Y:S02]  /*0300*/  MOV R3, RZ ;  /* 0x000000ff00037202 */ /* 0x000fe40000000f00 */
[----:B------:R-:W-:-:S05]  /*0310*/  LOP3.LUT R104, R104, 0x3, RZ, 0xc0, !PT ;  /* 0x0000000368687812 */ /* 0x000fca00078ec0ff */
[----:B--2---:R-:W-:Y:S01]  /*0320*/  @P3 FADD R7, R7, 1 ;  /* 0x3f80000007073421 */ /* 0x004fe20000000000 */
[----:B---3--:R-:W-:Y:S01]  /*0330*/  @P3 FADD R8, R8, 1 ;  /* 0x3f80000008083421 */ /* 0x008fe20000000000 */
[----:B------:R-:W-:Y:S01]  /*0340*/  @P3 FADD R9, R9, 1 ;  /* 0x3f80000009093421 */ /* 0x000fe20000000000 */
[----:B------:R-:W-:Y:S01]  /*0350*/  @P3 FADD R10, R10, 1 ;  /* 0x3f8000000a0a3421 */ /* 0x000fe20000000000 */
[----:B------:R-:W-:Y:S01]  /*0360*/  @P3 FADD R11, R11, 1 ;  /* 0x3f8000000b0b3421 */ /* 0x000fe20000000000 */
        /* <DEDUP_REMOVED lines=11> */
[----:B0-----:R-:W-:-:S07]  /*0420*/  @P3 FADD R23, R23, 1 ;  /* 0x3f80000017173421 */ /* 0x001fce0000000000 */
.L_x_9425:
[----:B------:R-:W0:Y:S01]  /*0430*/  LDC.64 R96, c[0x0][0x220] ;  /* 0x00008800ff607b82 */ /* 0x000e220000000a00 */
[----:B------:R-:W-:Y:S02]  /*0440*/  LOP3.LUT R0, R101, 0x7f, RZ, 0xc0, !PT ;  /* 0x0000007f65007812 */ /* 0x000fe400078ec0ff */
[----:B------:R-:W-:-:S04]  /*0450*/  SHF.L.U32 R99, R105, 0xa, RZ ;  /* 0x0000000a69637819 */ /* 0x000fc800000006ff */
[----:B------:R-:W-:-:S04]  /*0460*/  LOP3.LUT R99, R99, 0xfffffc00, R0, 0xe2, !PT ;  /* 0xfffffc0063637812 */ /* 0x000fc800078ee200 */
[C---:B---3--:R-:W-:Y:S01]  /*0470*/  LOP3.LUT R73, R99.reuse, 0x80, RZ, 0xfc, !PT ;  /* 0x0000008063497812 */ /* 0x048fe200078efcff */
        /* <DEDUP_REMOVED lines=24> */
[----:B------:R-:W-:-:S04]  /*0600*/  SHF.R.U32.HI R2, RZ, 0x5, R101 ;  /* 0x00000005ff027819 */ /* 0x000fc80000011665 */
        /* <DEDUP_REMOVED lines=45> */
[----:B------:R-:W-:-:S04]  /*08e0*/  FMUL R108, R108, 0.0009765625 ;  /* 0x3a8000006c6c7820 */ /* 0x000fc80000400000 */
        /* <DEDUP_REMOVED lines=73> */
.L_x_9444:
[C---:B------:R-:W-:Y:S01]  /*0d80*/  ISETP.NE.AND P0, PT, R103.reuse, RZ, PT ;  /* 0x000000ff6700720c */ /* 0x040fe20003f05270 */
[----:B------:R-:W-:Y:S05]  /*0d90*/  WARPSYNC.ALL ;  /* 0x0000000000007948 */ /* 0x000fea0003800000 */
[----:B------:R-:W-:Y:S01]  /*0da0*/  ISETP.GT.U32.AND P1, PT, R103, 0x3, PT ;  /* 0x000000036700780c */ /* 0x000fe20003f24070 */
[----:B------:R-:W-:Y:S06]  /*0db0*/  BSSY B0, `(.L_x_9419) ;  /* 0x0000024000007945 */ /* 0x000fec0003800000 */
[----:B------:R-:W2:Y:S01]  /*0dc0*/  @!P0 S2R R107, SR_CgaCtaId ;  /* 0x00000000006b8919 */ /* 0x000ea20000008800 */
[----:B------:R-:W-:-:S04]  /*0dd0*/  @!P0 MOV R0, 0x400 ;  /* 0x0000040000008802 */ /* 0x000fc80000000f00 */
[----:B------:R-:W-:Y:S01]  /*0de0*/  @!P0 IADD3 R0, R0, 0x10, RZ ;  /* 0x0000001000008810 */ /* 0x000fe20007ffe0ff */
[----:B------:R-:W3:Y:S01]  /*0df0*/  @!P1 S2R R109, SR_CgaCtaId ;  /* 0x00000000006d9919 */ /* 0x000ee20000008800 */
[----:B------:R-:W-:-:S04]  /*0e00*/  @!P1 MOV R106, 0x400 ;  /* 0x00000400006a9802 */ /* 0x000fc80000000f00 */
[----:B------:R-:W-:Y:S02]  /*0e10*/  @!P1 IADD3 R106, R106, 0x10, RZ ;  /* 0x000000106a6a9810 */ /* 0x000fe40007ffe0ff */
[----:B--2---:R-:W-:Y:S02]  /*0e20*/  @!P0 LEA R107, R107, R0, 0x18 ;  /* 0x000000006b6b8211 */ /* 0x004fe400078ec0ff */
[-C--:B------:R-:W-:Y:S02]  /*0e30*/  @!P0 IADD3 R0, R104, R2.reuse, RZ ;  /* 0x0000000268008210 */ /* 0x080fe40007ffe0ff */
[----:B------:R-:W-:Y:S02]  /*0e40*/  @!P1 IADD3 R2, R103, R2, RZ ;  /* 0x0000000267029210 */ /* 0x000fe40007ffe0ff */
[----:B---3--:R-:W-:Y:S01]  /*0e50*/  @!P1 LEA R113, R109, R106, 0x18 ;  /* 0x0000006a6d719211 */ /* 0x008fe200078ec0ff */
[----:B-1----:R-:W-:Y:S01]  /*0e60*/  FADD R109, R112, R111 ;  /* 0x0000006f706d7221 */ /* 0x002fe20000000000 */
[----:B------:R-:W-:-:S02]  /*0e70*/  @!P0 LEA R0, R0, R107, 0x3 ;  /* 0x0000006b00008211 */ /* 0x000fc400078e18ff */
[----:B------:R-:W-:Y:S02]  /*0e80*/  CS2R R106, SRZ ;  /* 0x00000000006a7805 */ /* 0x000fe4000001ff00 */
[----:B------:R-:W-:Y:S01]  /*0e90*/  @!P1 LEA R2, R2, R113, 0x3 ;  /* 0x0000007102029211 */ /* 0x000fe200078e18ff */
[----:B------:R-:W-:Y:S01]  /*0ea0*/  HFMA2.MMA R113, -RZ, RZ, 0, 0 ;  /* 0x00000000ff717435 */ /* 0x000fe200000001ff */
[----:B------:R-:W-:Y:S01]  /*0eb0*/  @!P0 STS.64 [R0], R108 ;  /* 0x0000006c00008388 */ /* 0x000fe20000000a00 */
        /* <DEDUP_REMOVED lines=13> */
[----:B012--5:R-:W-:Y:S05]  /*0f90*/  CALL.REL.NOINC `($__internal_125_$__cuda_sm20_rcp_rn_f32_slowpath) ;  /* 0x0000002400f87944 */ /* 0x027fea0003c00000 */
[----:B------:R-:W-:Y:S05]  /*0fa0*/  BRA `(.L_x_9421) ;  /* 0x0000000000107947 */ /* 0x000fea0003800000 */
.L_x_9420:
[----:B------:R-:W3:Y:S02]  /*0fb0*/  MUFU.RCP R109, R110 ;  /* 0x0000006e006d7308 */ /* 0x000ee40000001000 */
[----:B---3--:R-:W-:-:S04]  /*0fc0*/  FFMA R0, R110, R109, -1 ;  /* 0xbf8000006e007423 */ /* 0x008fc8000000006d */
[----:B------:R-:W-:-:S04]  /*0fd0*/  FADD.FTZ R0, -R0, -RZ ;  /* 0x800000ff00007221 */ /* 0x000fc80000010100 */
[----:B------:R-:W-:-:S07]  /*0fe0*/  FFMA R0, R109, R0, R109 ;  /* 0x000000006d007223 */ /* 0x000fce000000006d */
.L_x_9421:
[----:B------:R-:W-:Y:S05]  /*0ff0*/  BSYNC B0 ;  /* 0x0000000000007941 */ /* 0x000fea0003800000 */
.L_x_9419:
        /* <DEDUP_REMOVED lines=20> */
[----:B-----5:R-:W-:Y:S05]  /*1140*/  CALL.REL.NOINC `($__internal_125_$__cuda_sm20_rcp_rn_f32_slowpath) ;  /* 0x00000024008c7944 */ /* 0x020fea0003c00000 */
[----:B------:R-:W-:Y:S05]  /*1150*/  BRA `(.L_x_9424) ;  /* 0x0000000000107947 */ /* 0x000fea0003800000 */
.L_x_9423:
[----:B------:R-:W0:Y:S02]  /*1160*/  MUFU.RCP R0, R115 ;  /* 0x0000007300007308 */ /* 0x000e240000001000 */
[----:B0-----:R-:W-:-:S04]  /*1170*/  FFMA R2, R115, R0, -1 ;  /* 0xbf80000073027423 */ /* 0x001fc80000000000 */
[----:B------:R-:W-:-:S04]  /*1180*/  FADD.FTZ R109, -R2, -RZ ;  /* 0x800000ff026d7221 */ /* 0x000fc80000010100 */
[----:B------:R-:W-:-:S07]  /*1190*/  FFMA R0, R0, R109, R0 ;  /* 0x0000006d00007223 */ /* 0x000fce0000000000 */
.L_x_9424:
[----:B------:R-:W-:Y:S05]  /*11a0*/  BSYNC B0 ;  /* 0x0000000000007941 */ /* 0x000fea0003800000 */
.L_x_9422:
[----:B------:R-:W-:Y:S01]  /*11b0*/  FADD R2, R107, -R112 ;  /* 0x800000706b027221 */ /* 0x000fe20000000000 */
[----:B------:R-:W-:Y:S01]  /*11c0*/  FADD R113, R113, R106 ;  /* 0x0000006a71717221 */ /* 0x000fe20000000000 */
[----:B------:R-:W-:Y:S01]  /*11d0*/  ISETP.NE.AND P1, PT, RZ, UR7, PT ;  /* 0x00000007ff007c0c */ /* 0x000fe2000bf25270 */
[----:B------:R-:W0:Y:S01]  /*11e0*/  LDC R106, c[0x0][0x268] ;  /* 0x00009a00ff6a7b82 */ /* 0x000e220000000800 */
[----:B------:R-:W-:Y:S01]  /*11f0*/  FMUL R109, R2, R2 ;  /* 0x00000002026d7220 */ /* 0x000fe20000400000 */
[----:B------:R-:W-:-:S03]  /*1200*/  LOP3.LUT P2, RZ, R104, 0x1f, R101, 0xf8, !PT ;  /* 0x0000001f68ff7812 */ /* 0x000fc6000784f865 */
[----:B------:R-:W-:-:S04]  /*1210*/  FMUL R2, R110, R109 ;  /* 0x0000006d6e027220 */ /* 0x000fc80000400000 */
[C---:B------:R-:W-:Y:S01]  /*1220*/  FMUL R2, R111.reuse, R2 ;  /* 0x000000026f027220 */ /* 0x040fe20000400000 */
[----:B------:R-:W-:-:S03]  /*1230*/  FMUL R111, R111, R112 ;  /* 0x000000706f6f7220 */ /* 0x000fc60000400000 */
[----:B------:R-:W-:Y:S01]  /*1240*/  FFMA R113, R2, R0, R113 ;  /* 0x0000000002717223 */ /* 0x000fe20000000071 */
[----:B------:R-:W-:Y:S01]  /*1250*/  FFMA R111, R110, R107, R111 ;  /* 0x0000006b6e6f7223 */ /* 0x000fe2000000006f */
[----:B------:R-:W-:-:S03]  /*1260*/  SHF.L.U32 R107, R105, 0xa, RZ ;  /* 0x0000000a696b7819 */ /* 0x000fc600000006ff */
[----:B------:R-:W-:Y:S01]  /*1270*/  FMUL R2, R111, R0 ;  /* 0x000000006f027220 */ /* 0x000fe20000400000 */
[----:B------:R-:W0:Y:S01]  /*1280*/  SHFL.IDX PT, R113, R113, RZ, 0x1f ;  /* 0x00001fff71717589 */ /* 0x000e2200000e0000 */
[----:B------:R-:W-:-:S04]  /*1290*/  LOP3.LUT R0, R101, 0x7f, RZ, 0xc0, !PT ;  /* 0x0000007f65007812 */ /* 0x000fc800078ec0ff */
[----:B------:R-:W1:Y:S01]  /*12a0*/  SHFL.IDX PT, R2, R2, RZ, 0x1f ;  /* 0x00001fff02027589 */ /* 0x000e6200000e0000 */
[----:B------:R-:W-:Y:S01]  /*12b0*/  LOP3.LUT R0, R107, 0xfffffc00, R0, 0xe2, !PT ;  /* 0xfffffc006b007812 */ /* 0x000fe200078ee200 */
[----:B0-----:R-:W-:-:S05]  /*12c0*/  FFMA R106, R113, 0.000244140625, R106 ;  /* 0x39800000716a7823 */ /* 0x001fca000000006a */
[----:B------:R-:W-:Y:S01]  /*12d0*/  FSETP.GEU.AND P0, PT, |R106|, 1.175494350822287508e-38, PT ;  /* 0x008000006a00780b */ /* 0x000fe20003f0e200 */
[--C-:B-1----:R-:W-:Y:S01]  /*12e0*/  FADD R107, R74, -R2.reuse ;  /* 0x800000024a6b7221 */ /* 0x102fe20000000000 */
[--C-:B------:R-:W-:Y:S01]  /*12f0*/  FADD R109, R76, -R2.reuse ;  /* 0x800000024c6d7221 */ /* 0x100fe20000000000 */
[----:B-----5:R-:W-:Y:S01]  /*1300*/  FADD R76, R24, 1 ;  /* 0x3f800000184c7421 */ /* 0x020fe20000000000 */
[--C-:B------:R-:W-:Y:S01]  /*1310*/  FADD R68, R68, -R2.reuse ;  /* 0x8000000244447221 */ /* 0x100fe20000000000 */
[--C-:B------:R-:W-:Y:S01]  /*1320*/  FADD R117, R80, -R2.reuse ;  /* 0x8000000250757221 */ /* 0x100fe20000000000 */
[----:B------:R-:W-:Y:S01]  /*1330*/  FADD R80, R25, 1 ;  /* 0x3f80000019507421 */ /* 0x000fe20000000000 */
[--C-:B------:R-:W-:Y:S01]  /*1340*/  FADD R69, R69, -R2.reuse ;  /* 0x8000000245457221 */ /* 0x100fe20000000000 */
[----:B------:R-:W-:Y:S01]  /*1350*/  FSEL R76, R24, R76, !P3 ;  /* 0x0000004c184c7208 */ /* 0x000fe20005800000 */
[--C-:B------:R-:W-:Y:S01]  /*1360*/  FADD R125, R82, -R2.reuse ;  /* 0x80000002527d7221 */ /* 0x100fe20000000000 */
[--C-:B------:R-:W-:Y:S01]  /*1370*/  FADD R119, R81, -R2.reuse ;  /* 0x8000000251777221 */ /* 0x100fe20000000000 */
[----:B------:R-:W-:Y:S01]  /*1380*/  FSEL R82, R25, R80, !P3 ;  /* 0x0000005019527208 */ /* 0x000fe20005800000 */
[--C-:B------:R-:W-:Y:S01]  /*1390*/  FADD R70, R70, -R2.reuse ;  /* 0x8000000246467221 */ /* 0x100fe20000000000 */
[----:B------:R-:W-:Y:S01]  /*13a0*/  @!P0 FMUL R106, R106, 16777216 ;  /* 0x4b8000006a6a8820 */ /* 0x000fe20000400000 */
[--C-:B------:R-:W-:Y:S01]  /*13b0*/  FADD R81, R86, -R2.reuse ;  /* 0x8000000256517221 */ /* 0x100fe20000000000 */
[----:B------:R-:W-:Y:S01]  /*13c0*/  FADD R86, R29, 1 ;  /* 0x3f8000001d567421 */ /* 0x000fe20000000000 */
[--C-:B------:R-:W-:Y:S01]  /*13d0*/  FADD R73, R73, -R2.reuse ;  /* 0x8000000249497221 */ /* 0x100fe20000000000 */
[----:B------:R-:W0:Y:S01]  /*13e0*/  MUFU.RSQ R74, R106 ;  /* 0x0000006a004a7308 */ /* 0x000e220000001400 */
        /* <DEDUP_REMOVED lines=25> */
[----:B------:R-:W-:Y:S01]  /*1580*/  FADD R76, R26, 1 ;  /* 0x3f8000001a4c7421 */ /* 0x000fe20000000000 */
[----:B------:R-:W-:Y:S01]  /*1590*/  FFMA R69, R80, R82, R37 ;  /* 0x0000005250457223 */ /* 0x000fe20000000025 */
[C---:B------:R-:W-:Y:S01]  /*15a0*/  FADD R80, R27.reuse, 1 ;  /* 0x3f8000001b507421 */ /* 0x040fe20000000000 */
[C---:B------:R-:W-:Y:S01]  /*15b0*/  FMUL R86, R74.reuse, R73 ;  /* 0x000000494a567220 */ /* 0x040fe20000400000 */
[----:B------:R-:W-:Y:S01]  /*15c0*/  FMUL R107, R74, R107 ;  /* 0x0000006b4a6b7220 */ /* 0x000fe20000400000 */
[----:B------:R-:W-:Y:S01]  /*15d0*/  FSEL R76, R26, R76, !P3 ;  /* 0x0000004c1a4c7208 */ /* 0x000fe20005800000 */
[C---:B------:R-:W-:Y:S01]  /*15e0*/  FMUL R109, R74.reuse, R109 ;  /* 0x0000006d4a6d7220 */ /* 0x040fe20000400000 */
[----:B------:R-:W-:Y:S01]  /*15f0*/  FSEL R82, R27, R80, !P3 ;  /* 0x000000501b527208 */ /* 0x000fe20005800000 */
[----:B------:R-:W-:Y:S01]  /*1600*/  FMUL R80, R74, R71 ;  /* 0x000000474a507220 */ /* 0x000fe20000400000 */
[----:B------:R-:W-:Y:S01]  /*1610*/  @P0 FMNMX R3, R3, |R68|, !PT ;  /* 0x4000004403030209 */ /* 0x000fe20007800000 */
[----:B------:R-:W-:Y:S01]  /*1620*/  FFMA R73, R70, R76, R38 ;  /* 0x0000004c46497223 */ /* 0x000fe20000000026 */
[----:B------:R-:W-:Y:S01]  /*1630*/  FMUL R71, R74, R72 ;  /* 0x000000484a477220 */ /* 0x000fe20000400000 */
[----:B------:R-:W-:Y:S01]  /*1640*/  FFMA R72, R80, R82, R39 ;  /* 0x0000005250487223 */ /* 0x000fe20000000027 */
[----:B------:R-:W-:Y:S01]  /*1650*/  @P0 FMNMX R3, R3, |R69|, !PT ;  /* 0x4000004503030209 */ /* 0x000fe20007800000 */
[----:B------:R-:W-:Y:S01]  /*1660*/  FADD R80, R31, 1 ;  /* 0x3f8000001f507421 */ /* 0x000fe20000000000 */
[----:B------:R-:W-:Y:S01]  /*1670*/  FFMA R70, R71, R84, R40 ;  /* 0x0000005447467223 */ /* 0x000fe20000000028 */
[----:B------:R-:W-:Y:S01]  /*1680*/  FFMA R71, R86, R88, R41 ;  /* 0x0000005856477223 */ /* 0x000fe20000000029 */
[----:B------:R-:W-:Y:S01]  /*1690*/  @P0 FMNMX R3, R3, |R73|, !PT ;  /* 0x4000004903030209 */ /* 0x000fe20007800000 */
[----:B------:R-:W-:Y:S01]  /*16a0*/  FADD R86, R33, 1 ;  /* 0x3f80000021567421 */ /* 0x000fe20000000000 */
        /* <DEDUP_REMOVED lines=9> */
[----:B------:R-:W-:Y:S01]  /*1740*/  FMUL R86, R74, R77 ;  /* 0x0000004d4a567220 */ /* 0x000fe20000400000 */
[----:B------:R-:W-:Y:S01]  /*1750*/  @P0 FMNMX R3, R3, |R71|, !PT ;  /* 0x4000004703030209 */ /* 0x000fe20007800000 */
[----:B------:R-:W-:Y:S01]  /*1760*/  FFMA R77, R80, R82, R43 ;  /* 0x00000052504d7223 */ /* 0x000fe2000000002b */
[----:B------:R-:W-:Y:S01]  /*1770*/  FSEL R84, R32, R84, !P3 ;  /* 0x0000005420547208 */ /* 0x000fe20005800000 */
[-C--:B------:R-:W-:Y:S01]  /*1780*/  @P1 FMUL R68, R68, R100.reuse ;  /* 0x0000006444441220 */ /* 0x080fe20000400000 */
[----:B------:R-:W-:Y:S01]  /*1790*/  FSEL R107, R34, R107, !P3 ;  /* 0x0000006b226b7208 */ /* 0x000fe20005800000 */
[----:B------:R-:W-:Y:S01]  /*17a0*/  @P1 FMUL R69, R69, R100 ;  /* 0x0000006445451220 */ /* 0x000fe20000400000 */
[----:B------:R-:W-:Y:S01]  /*17b0*/  @P0 FMNMX R3, R3, |R76|, !PT ;  /* 0x4000004c03030209 */ /* 0x000fe20007800000 */
[-C--:B------:R-:W-:Y:S01]  /*17c0*/  @P1 FMUL R73, R73, R100.reuse ;  /* 0x0000006449491220 */ /* 0x080fe20000400000 */
[----:B------:R-:W-:Y:S01]  /*17d0*/  @P1 FMUL R72, R72, R100 ;  /* 0x0000006448481220 */ /* 0x000fe20000400000 */
[----:B------:R-:W-:Y:S01]  /*17e0*/  FFMA R80, R86, R88, R45 ;  /* 0x0000005856507223 */ /* 0x000fe2000000002d */
[----:B------:R-:W-:Y:S01]  /*17f0*/  FFMA R75, R109, R84, R44 ;  /* 0x000000546d4b7223 */ /* 0x000fe2000000002c */
[----:B------:R-:W-:Y:S01]  /*1800*/  FFMA R88, R111, R107, R46 ;  /* 0x0000006b6f587223 */ /* 0x000fe2000000002e */
[----:B------:R-:W-:Y:S01]  /*1810*/  F2FP.BF16.F32.PACK_AB R107, RZ, R68 ;  /* 0x00000044ff6b723e */ /* 0x000fe200000010ff */
[----:B------:R-:W-:Y:S01]  /*1820*/  FADD R86, R5, 1 ;  /* 0x3f80000005567421 */ /* 0x000fe20000000000 */
[----:B------:R-:W-:Y:S01]  /*1830*/  @P0 FMNMX R3, R3, |R77|, !PT ;  /* 0x4000004d03030209 */ /* 0x000fe20007800000 */
[----:B------:R-:W0:Y:S01]  /*1840*/  F2F.BF16.F32 R73, R73 ;  /* 0x0000004900497304 */ /* 0x000e220000202000 */
[----:B------:R-:W-:Y:S01]  /*1850*/  F2FP.BF16.F32.PACK_AB R68, RZ, R69 ;  /* 0x00000045ff44723e */ /* 0x000fe200000010ff */
[----:B------:R-:W-:Y:S01]  /*1860*/  FADD R69, R6, 1 ;  /* 0x3f80000006457421 */ /* 0x000fe20000000000 */
[----:B------:R-:W-:Y:S01]  /*1870*/  @P0 FMNMX R3, R3, |R75|, !PT ;  /* 0x4000004b03030209 */ /* 0x000fe20007800000 */
[----:B------:R-:W-:Y:S01]  /*1880*/  @P1 FMUL R76, R76, R100 ;  /* 0x000000644c4c1220 */ /* 0x000fe20000400000 */
[----:B------:R-:W-:Y:S01]  /*1890*/  FSEL R90, R5, R86, !P3 ;  /* 0x00000056055a7208 */ /* 0x000fe20005800000 */
[----:B------:R-:W-:Y:S01]  /*18a0*/  @P1 FMUL R77, R77, R100 ;  /* 0x000000644d4d1220 */ /* 0x000fe20000400000 */
[----:B------:R-:W-:Y:S01]  /*18b0*/  FADD R82, R35, 1 ;  /* 0x3f80000023527421 */ /* 0x000fe20000000000 */
[----:B------:R-:W1:Y:S01]  /*18c0*/  F2F.BF16.F32 R72, R72 ;  /* 0x0000004800487304 */ /* 0x000e620000202000 */
[----:B------:R-:W-:Y:S01]  /*18d0*/  FMUL R86, R74, R119 ;  /* 0x000000774a567220 */ /* 0x000fe20000400000 */
[----:B------:R-:W-:Y:S01]  /*18e0*/  FSEL R69, R6, R69, !P3 ;  /* 0x0000004506457208 */ /* 0x000fe20005800000 */
[----:B------:R-:W-:Y:S01]  /*18f0*/  FMUL R125, R74, R125 ;  /* 0x0000007d4a7d7220 */ /* 0x000fe20000400000 */
[----:B------:R-:W-:Y:S01]  /*1900*/  @P0 FMNMX R3, R3, |R80|, !PT ;  /* 0x4000005003030209 */ /* 0x000fe20007800000 */
[-C--:B------:R-:W-:Y:S01]  /*1910*/  @P1 FMUL R71, R71, R100.reuse ;  /* 0x0000006447471220 */ /* 0x080fe20000400000 */
[----:B------:R-:W-:Y:S01]  /*1920*/  LOP3.LUT R92, R68, 0xffff, RZ, 0xc0, !PT ;  /* 0x0000ffff445c7812 */ /* 0x000fe200078ec0ff */
[----:B------:R-:W-:Y:S01]  /*1930*/  @P1 FMUL R80, R80, R100 ;  /* 0x0000006450501220 */ /* 0x000fe20000400000 */
[----:B------:R-:W-:Y:S01]  /*1940*/  FFMA R86, R86, R90, R49 ;  /* 0x0000005a56567223 */ /* 0x000fe20000000031 */
[----:B------:R-:W-:Y:S01]  /*1950*/  FSEL R82, R35, R82, !P3 ;  /* 0x0000005223527208 */ /* 0x000fe20005800000 */
[----:B------:R-:W-:Y:S01]  /*1960*/  F2F.BF16.F32 R76, R76 ;  /* 0x0000004c004c7304 */ /* 0x000fe20000202000 */
[----:B------:R-:W-:Y:S01]  /*1970*/  FFMA R90, R125, R69, R50 ;  /* 0x000000457d5a7223 */ /* 0x000fe20000000032 */
[----:B------:R-:W-:Y:S01]  /*1980*/  @P1 FMUL R70, R70, R100 ;  /* 0x0000006446461220 */ /* 0x000fe20000400000 */
[----:B------:R-:W-:Y:S01]  /*1990*/  FMUL R84, R74, R113 ;  /* 0x000000714a547220 */ /* 0x000fe20000400000 */
[----:B------:R-:W-:Y:S01]  /*19a0*/  PRMT R68, R107, 0x5410, R92 ;  /* 0x000054106b447816 */ /* 0x000fe2000000005c */
[----:B------:R-:W-:Y:S01]  /*19b0*/  FADD R109, R4, 1 ;  /* 0x3f800000046d7421 */ /* 0x000fe20000000000 */
[----:B------:R-:W-:Y:S01]  /*19c0*/  F2FP.BF16.F32.PACK_AB R69, RZ, R71 ;  /* 0x00000047ff45723e */ /* 0x000fe200000010ff */
[----:B------:R-:W-:Y:S01]  /*19d0*/  FFMA R84, R84, R82, R47 ;  /* 0x0000005254547223 */ /* 0x000fe2000000002f */
[----:B------:R-:W2:Y:S01]  /*19e0*/  F2F.BF16.F32 R77, R77 ;  /* 0x0000004d004d7304 */ /* 0x000ea20000202000 */
[----:B------:R-:W-:Y:S01]  /*19f0*/  SHF.L.U64.HI R92, R92, 0x10, RZ ;  /* 0x000000105c5c7819 */ /* 0x000fe200000102ff */
[C---:B------:R-:W-:Y:S01]  /*1a00*/  FMUL R117, R74.reuse, R117 ;  /* 0x000000754a757220 */ /* 0x040fe20000400000 */
[----:B------:R-:W-:Y:S01]  /*1a10*/  F2FP.BF16.F32.PACK_AB R71, RZ, R80 ;  /* 0x00000050ff47723e */ /* 0x000fe200000010ff */
[----:B------:R-:W-:Y:S01]  /*1a20*/  FMUL R79, R74, R79 ;  /* 0x0000004f4a4f7220 */ /* 0x000fe20000400000 */
[----:B------:R-:W-:Y:S01]  /*1a30*/  F2FP.BF16.F32.PACK_AB R80, RZ, R70 ;  /* 0x00000046ff50723e */ /* 0x000fe200000010ff */
[----:B------:R-:W-:Y:S01]  /*1a40*/  @P1 FMUL R75, R75, R100 ;  /* 0x000000644b4b1220 */ /* 0x000fe20000400000 */
[----:B------:R-:W-:Y:S01]  /*1a50*/  @P0 FMNMX R3, R3, |R88|, !PT ;  /* 0x4000005803030209 */ /* 0x000fe20007800000 */
[----:B------:R-:W-:Y:S01]  /*1a60*/  @P1 FMUL R88, R88, R100 ;  /* 0x0000006458581220 */ /* 0x000fe20000400000 */
[----:B0-----:R-:W-:Y:S01]  /*1a70*/  LOP3.LUT R107, R92, R73, RZ, 0xfc, !PT ;  /* 0x000000495c6b7212 */ /* 0x001fe200078efcff */
[----:B------:R-:W-:Y:S01]  /*1a80*/  FFMA R79, R8, R79, R52 ;  /* 0x0000004f084f7223 */ /* 0x000fe20000000034 */
[----:B------:R-:W-:Y:S01]  /*1a90*/  PRMT R70, R71, 0x7610, R70 ;  /* 0x0000761047467816 */ /* 0x000fe20000000046 */
[----:B------:R-:W-:Y:S01]  /*1aa0*/  FMUL R81, R74, R81 ;  /* 0x000000514a517220 */ /* 0x000fe20000400000 */
[----:B-1----:R-:W-:Y:S01]  /*1ab0*/  SHF.L.U32 R72, R72, 0x10, RZ ;  /* 0x0000001048487819 */ /* 0x002fe200000006ff */
[----:B------:R-:W0:Y:S01]  /*1ac0*/  F2F.BF16.F32 R88, R88 ;  /* 0x0000005800587304 */ /* 0x000e220000202000 */
[----:B------:R-:W-:Y:S01]  /*1ad0*/  FSEL R109, R4, R109, !P3 ;  /* 0x0000006d046d7208 */ /* 0x000fe20005800000 */
[----:B------:R-:W-:Y:S01]  /*1ae0*/  FFMA R81, R10, R81, R54 ;  /* 0x000000510a517223 */ /* 0x000fe20000000036 */
[----:B------:R-:W-:Y:S01]  /*1af0*/  LOP3.LUT R71, R69, 0xffff, RZ, 0xc0, !PT ;  /* 0x0000ffff45477812 */ /* 0x000fe200078ec0ff */
[----:B------:R-:W-:Y:S01]  /*1b00*/  FADD R89, R89, -R2 ;  /* 0x8000000259597221 */ /* 0x000fe20000000000 */
[----:B------:R-:W-:Y:S01]  /*1b10*/  @P0 FMNMX R3, R3, |R84|, !PT ;  /* 0x4000005403030209 */ /* 0x000fe20007800000 */
[----:B------:R-:W-:Y:S01]  /*1b20*/  @P1 FMUL R84, R84, R100 ;  /* 0x0000006454541220 */ /* 0x000fe20000400000 */
[----:B------:R-:W-:Y:S01]  /*1b30*/  LOP3.LUT R69, R107, R72, RZ, 0xfc, !PT ;  /* 0x000000486b457212 */ /* 0x000fe200078efcff */
[----:B------:R-:W-:Y:S01]  /*1b40*/  FFMA R82, R117, R109, R48 ;  /* 0x0000006d75527223 */ /* 0x000fe20000000030 */
[----:B------:R-:W-:Y:S01]  /*1b50*/  SHF.L.U64.HI R107, R71, 0x10, RZ ;  /* 0x00000010476b7819 */ /* 0x000fe200000102ff */
[----:B------:R-:W-:Y:S01]  /*1b60*/  FMUL R115, R74, R115 ;  /* 0x000000734a737220 */ /* 0x000fe20000400000 */
[----:B--2---:R-:W-:Y:S01]  /*1b70*/  SHF.L.U32 R77, R77, 0x10, RZ ;  /* 0x000000104d4d7819 */ /* 0x004fe200000006ff */
[----:B------:R-:W1:Y:S01]  /*1b80*/  F2F.BF16.F32 R84, R84 ;  /* 0x0000005400547304 */ /* 0x000e620000202000 */
[----:B------:R-:W-:Y:S01]  /*1b90*/  LOP3.LUT R76, R107, R76, RZ, 0xfc, !PT ;  /* 0x0000004c6b4c7212 */ /* 0x000fe200078efcff */
[----:B------:R-:W-:Y:S01]  /*1ba0*/  FFMA R115, R12, R115, R56 ;  /* 0x000000730c737223 */ /* 0x000fe20000000038 */
[----:B------:R-:W-:Y:S01]  /*1bb0*/  LOP3.LUT R73, R70, 0xffff, RZ, 0xc0, !PT ;  /* 0x0000ffff46497812 */ /* 0x000fe200078ec0ff */
[----:B------:R-:W-:Y:S01]  /*1bc0*/  FMUL R121, R74, R121 ;  /* 0x000000794a797220 */ /* 0x000fe20000400000 */
[----:B------:R-:W-:Y:S01]  /*1bd0*/  @P0 FMNMX R3, R3, |R82|, !PT ;  /* 0x4000005203030209 */ /* 0x000fe20007800000 */
[----:B------:R-:W-:Y:S01]  /*1be0*/  @P1 FMUL R82, R82, R100 ;  /* 0x0000006452521220 */ /* 0x000fe20000400000 */
[----:B------:R-:W-:Y:S01]  /*1bf0*/  PRMT R70, R80, 0x5410, R71 ;  /* 0x0000541050467816 */ /* 0x000fe20000000047 */
[----:B------:R-:W-:Y:S01]  /*1c00*/  FFMA R121, R14, R121, R58 ;  /* 0x000000790e797223 */ /* 0x000fe2000000003a */
[----:B------:R-:W-:Y:S01]  /*1c10*/  LOP3.LUT R71, R76, R77, RZ, 0xfc, !PT ;  /* 0x0000004d4c477212 */ /* 0x000fe200078efcff */
[----:B------:R-:W-:Y:S01]  /*1c20*/  FMUL R76, R74, R83 ;  /* 0x000000534a4c7220 */ /* 0x000fe20000400000 */
[----:B------:R-:W-:Y:S01]  /*1c30*/  @P0 FMNMX R3, R3, |R86|, !PT ;  /* 0x4000005603030209 */ /* 0x000fe20007800000 */
[----:B------:R-:W-:Y:S01]  /*1c40*/  @P1 FMUL R86, R86, R100 ;  /* 0x0000006456561220 */ /* 0x000fe20000400000 */
[----:B------:R-:W-:Y:S01]  /*1c50*/  F2FP.BF16.F32.PACK_AB R82, RZ, R82 ;  /* 0x00000052ff52723e */ /* 0x000fe200000010ff */
[----:B------:R-:W-:Y:S01]  /*1c60*/  FFMA R80, R7, R76, R51 ;  /* 0x0000004c07507223 */ /* 0x000fe20000000033 */
[----:B------:R-:W-:Y:S01]  /*1c70*/  @P0 FMNMX R3, R3, |R90|, !PT ;  /* 0x4000005a03030209 */ /* 0x000fe20007800000 */
[----:B------:R-:W-:Y:S01]  /*1c80*/  @P1 FMUL R90, R90, R100 ;  /* 0x000000645a5a1220 */ /* 0x000fe20000400000 */
[----:B------:R-:W-:Y:S01]  /*1c90*/  SHF.L.U64.HI R109, R73, 0x10, RZ ;  /* 0x00000010496d7819 */ /* 0x000fe200000102ff */
[----:B------:R-:W-:Y:S01]  /*1ca0*/  FADD R78, R91, -R2 ;  /* 0x800000025b4e7221 */ /* 0x000fe20000000000 */
[----:B------:R-:W-:Y:S01]  /*1cb0*/  PRMT R76, R82, 0x7610, R76 ;  /* 0x00007610524c7816 */ /* 0x000fe2000000004c */
[----:B------:R-:W-:Y:S01]  /*1cc0*/  FMUL R82, R74, R85 ;  /* 0x000000554a527220 */ /* 0x000fe20000400000 */
[----:B------:R-:W-:Y:S01]  /*1cd0*/  @P0 FMNMX R3, R3, |R80|, !PT ;  /* 0x4000005003030209 */ /* 0x000fe20007800000 */
[----:B------:R-:W-:Y:S01]  /*1ce0*/  @P1 FMUL R80, R80, R100 ;  /* 0x0000006450501220 */ /* 0x000fe20000400000 */
[----:B------:R-:W-:Y:S01]  /*1cf0*/  F2FP.BF16.F32.PACK_AB R72, RZ, R75 ;  /* 0x0000004bff48723e */ /* 0x000fe200000010ff */
[----:B------:R-:W-:Y:S01]  /*1d00*/  FFMA R82, R9, R82, R53 ;  /* 0x0000005209527223 */ /* 0x000fe20000000035 */
[----:B0-----:R-:W-:Y:S01]  /*1d10*/  LOP3.LUT R109, R109, R88, RZ, 0xfc, !PT ;  /* 0x000000586d6d7212 */ /* 0x001fe200078efcff */
[----:B------:R-:W0:Y:S01]  /*1d20*/  F2F.BF16.F32 R90, R90 ;  /* 0x0000005a005a7304 */ /* 0x000e220000202000 */
[----:B-1----:R-:W-:Y:S01]  /*1d30*/  SHF.L.U32 R84, R84, 0x10, RZ ;  /* 0x0000001054547819 */ /* 0x002fe200000006ff */
[--C-:B------:R-:W-:Y:S01]  /*1d40*/  FADD R93, R93, -R2.reuse ;  /* 0x800000025d5d7221 */ /* 0x100fe20000000000 */
[----:B------:R-:W-:Y:S01]  /*1d50*/  @P0 FMNMX R3, R3, |R79|, !PT ;  /* 0x4000004f03030209 */ /* 0x000fe20007800000 */
[----:B------:R-:W-:Y:S01]  /*1d60*/  @P1 FMUL R79, R79, R100 ;  /* 0x000000644f4f1220 */ /* 0x000fe20000400000 */
[----:B------:R-:W-:Y:S01]  /*1d70*/  PRMT R72, R72, 0x5410, R73 ;  /* 0x0000541048487816 */ /* 0x000fe20000000049 */
[C---:B------:R-:W-:Y:S01]  /*1d80*/  FMUL R123, R74.reuse, R123 ;  /* 0x0000007b4a7b7220 */ /* 0x040fe20000400000 */
[----:B------:R-:W-:Y:S01]  /*1d90*/  LOP3.LUT R73, R109, R84, RZ, 0xfc, !PT ;  /* 0x000000546d497212 */ /* 0x000fe200078efcff */
[----:B------:R-:W1:Y:S01]  /*1da0*/  F2F.BF16.F32 R80, R80 ;  /* 0x0000005000507304 */ /* 0x000e620000202000 */
[C---:B------:R-:W-:Y:S01]  /*1db0*/  FMUL R84, R74.reuse, R87 ;  /* 0x000000574a547220 */ /* 0x040fe20000400000 */
[----:B------:R-:W-:Y:S01]  /*1dc0*/  F2FP.BF16.F32.PACK_AB R75, RZ, R86 ;  /* 0x00000056ff4b723e */ /* 0x000fe200000010ff */
[----:B------:R-:W-:Y:S01]  /*1dd0*/  FMUL R86, R74, R89 ;  /* 0x000000594a567220 */ /* 0x000fe20000400000 */
[----:B------:R-:W-:Y:S01]  /*1de0*/  @P0 FMNMX R3, R3, |R82|, !PT ;  /* 0x4000005203030209 */ /* 0x000fe20007800000 */
[----:B------:R-:W-:Y:S01]  /*1df0*/  FFMA R84, R11, R84, R55 ;  /* 0x000000540b547223 */ /* 0x000fe20000000037 */
[----:B------:R-:W-:Y:S01]  /*1e00*/  LOP3.LUT R75, R75, 0xffff, RZ, 0xc0, !PT ;  /* 0x0000ffff4b4b7812 */ /* 0x000fe200078ec0ff */
[----:B------:R-:W-:Y:S01]  /*1e10*/  FFMA R86, R13, R86, R57 ;  /* 0x000000560d567223 */ /* 0x000fe20000000039 */
[----:B------:R-:W-:Y:S01]  /*1e20*/  @P0 FMNMX R3, R3, |R81|, !PT ;  /* 0x4000005103030209 */ /* 0x000fe20007800000 */
[-C--:B------:R-:W-:Y:S01]  /*1e30*/  @P1 FMUL R81, R81, R100.reuse ;  /* 0x0000006451511220 */ /* 0x080fe20000400000 */
[----:B------:R-:W-:Y:S01]  /*1e40*/  PRMT R76, R76, 0x5410, R75 ;  /* 0x000054104c4c7816 */ /* 0x000fe2000000004b */
[----:B------:R-:W-:Y:S01]  /*1e50*/  @P1 FMUL R82, R82, R100 ;  /* 0x0000006452521220 */ /* 0x000fe20000400000 */
[----:B------:R-:W-:Y:S01]  /*1e60*/  @P0 FMNMX R3, R3, |R84|, !PT ;  /* 0x4000005403030209 */ /* 0x000fe20007800000 */
[-C--:B------:R-:W-:Y:S01]  /*1e70*/  @P1 FMUL R84, R84, R100.reuse ;  /* 0x0000006454541220 */ /* 0x080fe20000400000 */
[----:B------:R-:W-:Y:S01]  /*1e80*/  SHF.L.U64.HI R75, R75, 0x10, RZ ;  /* 0x000000104b4b7819 */ /* 0x000fe200000102ff */
[----:B------:R-:W2:Y:S01]  /*1e90*/  F2F.BF16.F32 R81, R81 ;  /* 0x0000005100517304 */ /* 0x000ea20000202000 */
[----:B------:R-:W-:Y:S01]  /*1ea0*/  @P0 FMNMX R3, R3, |R115|, !PT ;  /* 0x4000007303030209 */ /* 0x000fe20007800000 */
[----:B------:R-:W-:Y:S01]  /*1eb0*/  @P1 FMUL R115, R115, R100 ;  /* 0x0000006473731220 */ /* 0x000fe20000400000 */
[----:B0-----:R-:W-:Y:S01]  /*1ec0*/  LOP3.LUT R75, R75, R90, RZ, 0xfc, !PT ;  /* 0x0000005a4b4b7212 */ /* 0x001fe200078efcff */
[----:B------:R-:W-:Y:S01]  /*1ed0*/  FADD R91, R94, -R2 ;  /* 0x800000025e5b7221 */ /* 0x000fe20000000000 */
[----:B-1----:R-:W-:Y:S01]  /*1ee0*/  SHF.L.U32 R80, R80, 0x10, RZ ;  /* 0x0000001050507819 */ /* 0x002fe200000006ff */
[----:B------:R-:W-:Y:S01]  /*1ef0*/  FFMA R123, R16, R123, R60 ;  /* 0x0000007b107b7223 */ /* 0x000fe2000000003c */
[----:B------:R-:W-:Y:S01]  /*1f00*/  @P0 FMNMX R3, R3, |R86|, !PT ;  /* 0x4000005603030209 */ /* 0x000fe20007800000 */
[----:B------:R-:W0:Y:S01]  /*1f10*/  F2F.BF16.F32 R84, R84 ;  /* 0x0000005400547304 */ /* 0x000e220000202000 */
[----:B------:R-:W-:Y:S01]  /*1f20*/  LOP3.LUT R77, R75, R80, RZ, 0xfc, !PT ;  /* 0x000000504b4d7212 */ /* 0x000fe200078efcff */
[----:B------:R-:W-:Y:S01]  /*1f30*/  @P1 FMUL R86, R86, R100 ;  /* 0x0000006456561220 */ /* 0x000fe20000400000 */
[----:B------:R-:W-:Y:S01]  /*1f40*/  F2FP.BF16.F32.PACK_AB R75, RZ, R82 ;  /* 0x00000052ff4b723e */ /* 0x000fe200000010ff */
[C---:B------:R-:W-:Y:S01]  /*1f50*/  FMUL R80, R74.reuse, R78 ;  /* 0x0000004e4a507220 */ /* 0x040fe20000400000 */
[----:B------:R-:W-:Y:S01]  /*1f60*/  F2FP.BF16.F32.PACK_AB R79, RZ, R79 ;  /* 0x0000004fff4f723e */ /* 0x000fe200000010ff */
[----:B------:R-:W-:Y:S01]  /*1f70*/  FADD R95, R95, -R2 ;  /* 0x800000025f5f7221 */ /* 0x000fe20000000000 */
[----:B------:R-:W-:Y:S01]  /*1f80*/  @P0 FMNMX R3, R3, |R121|, !PT ;  /* 0x4000007903030209 */ /* 0x000fe20007800000 */
[----:B------:R-:W-:Y:S01]  /*1f90*/  @P1 FMUL R121, R121, R100 ;  /* 0x0000006479791220 */ /* 0x000fe20000400000 */
[----:B------:R-:W-:Y:S01]  /*1fa0*/  LOP3.LUT R75, R75, 0xffff, RZ, 0xc0, !PT ;  /* 0x0000ffff4b4b7812 */ /* 0x000fe200078ec0ff */
[----:B------:R-:W-:Y:S01]  /*1fb0*/  FMUL R91, R74, R91 ;  /* 0x0000005b4a5b7220 */ /* 0x000fe20000400000 */
[----:B------:R-:W-:Y:S01]  /*1fc0*/  PRMT R82, R79, 0x7610, R82 ;  /* 0x000076104f527816 */ /* 0x000fe20000000052 */
[----:B------:R-:W-:Y:S01]  /*1fd0*/  FADD R96, R96, -R2 ;  /* 0x8000000260607221 */ /* 0x000fe20000000000 */
[----:B------:R-:W-:Y:S01]  /*1fe0*/  F2FP.BF16.F32.PACK_AB R79, RZ, R86 ;  /* 0x00000056ff4f723e */ /* 0x000fe200000010ff */
[----:B------:R-:W1:Y:S01]  /*1ff0*/  F2F.BF16.F32 R121, R121 ;  /* 0x0000007900797304 */ /* 0x000e620000202000 */
[----:B------:R-:W-:Y:S01]  /*2000*/  SHF.L.U64.HI R86, R75, 0x10, RZ ;  /* 0x000000104b567819 */ /* 0x000fe200000102ff */
[----:B------:R-:W-:Y:S01]  /*2010*/  FFMA R91, R18, R91, R62 ;  /* 0x0000005b125b7223 */ /* 0x000fe2000000003e */
[----:B------:R-:W-:Y:S01]  /*2020*/  PRMT R78, R82, 0x5410, R75 ;  /* 0x00005410524e7816 */ /* 0x000fe2000000004b */
[----:B------:R-:W-:Y:S01]  /*2030*/  FFMA R82, R15, R80, R59 ;  /* 0x000000500f527223 */ /* 0x000fe2000000003b */
[----:B--2---:R-:W-:Y:S01]  /*2040*/  LOP3.LUT R81, R86, R81, RZ, 0xfc, !PT ;  /* 0x0000005156517212 */ /* 0x004fe200078efcff */
[--C-:B------:R-:W-:Y:S01]  /*2050*/  FADD R97, R97, -R2.reuse ;  /* 0x8000000261617221 */ /* 0x100fe20000000000 */
[----:B------:R-:W-:Y:S01]  /*2060*/  PRMT R75, R79, 0x7610, R75 ;  /* 0x000076104f4b7816 */ /* 0x000fe2000000004b */
[--C-:B------:R-:W-:Y:S01]  /*2070*/  FADD R98, R98, -R2.reuse ;  /* 0x8000000262627221 */ /* 0x100fe20000000000 */
[----:B0-----:R-:W-:Y:S01]  /*2080*/  SHF.L.U32 R84, R84, 0x10, RZ ;  /* 0x0000001054547819 */ /* 0x001fe200000006ff */
[C---:B------:R-:W-:Y:S01]  /*2090*/  FMUL R88, R74.reuse, R97 ;  /* 0x000000614a587220 */ /* 0x040fe20000400000 */
[----:B------:R-:W-:Y:S01]  /*20a0*/  LOP3.LUT R75, R75, 0xffff, RZ, 0xc0, !PT ;  /* 0x0000ffff4b4b7812 */ /* 0x000fe200078ec0ff */
[----:B------:R-:W-:Y:S01]  /*20b0*/  FADD R99, R99, -R2 ;  /* 0x8000000263637221 */ /* 0x000fe20000000000 */
[----:B------:R-:W-:Y:S01]  /*20c0*/  LOP3.LUT R79, R81, R84, RZ, 0xfc, !PT ;  /* 0x00000054514f7212 */ /* 0x000fe200078efcff */
[C---:B------:R-:W-:Y:S01]  /*20d0*/  FMUL R84, R74.reuse, R93 ;  /* 0x0000005d4a547220 */ /* 0x040fe20000400000 */
[----:B------:R-:W-:Y:S01]  /*20e0*/  @P0 FMNMX R3, R3, |R82|, !PT ;  /* 0x4000005203030209 */ /* 0x000fe20007800000 */
[----:B------:R-:W-:Y:S01]  /*20f0*/  FMUL R81, R74, R96 ;  /* 0x000000604a517220 */ /* 0x000fe20000400000 */
[----:B------:R-:W-:Y:S01]  /*2100*/  F2FP.BF16.F32.PACK_AB R80, RZ, R115 ;  /* 0x00000073ff50723e */ /* 0x000fe200000010ff */
[----:B------:R-:W-:Y:S01]  /*2110*/  FFMA R84, R17, R84, R61 ;  /* 0x0000005411547223 */ /* 0x000fe2000000003d */
[----:B------:R-:W-:Y:S01]  /*2120*/  SHF.L.U64.HI R86, R75, 0x10, RZ ;  /* 0x000000104b567819 */ /* 0x000fe200000102ff */
[----:B------:R-:W-:Y:S01]  /*2130*/  FFMA R90, R20, R81, R64 ;  /* 0x00000051145a7223 */ /* 0x000fe20000000040 */
[----:B------:R-:W-:Y:S01]  /*2140*/  @P0 FMNMX R3, R3, |R123|, !PT ;  /* 0x4000007b03030209 */ /* 0x000fe20007800000 */
[----:B------:R-:W-:Y:S01]  /*2150*/  FMUL R83, R74, R98 ;  /* 0x000000624a537220 */ /* 0x000fe20000400000 */
[----:B------:R-:W-:Y:S01]  /*2160*/  PRMT R80, R80, 0x5410, R75 ;  /* 0x0000541050507816 */ /* 0x000fe2000000004b */
[----:B------:R-:W-:Y:S01]  /*2170*/  FFMA R81, R21, R88, R65 ;  /* 0x0000005815517223 */ /* 0x000fe20000000041 */
[----:B-1----:R-:W-:Y:S01]  /*2180*/  LOP3.LUT R75, R86, R121, RZ, 0xfc, !PT ;  /* 0x00000079564b7212 */ /* 0x002fe200078efcff */
[----:B------:R-:W-:Y:S01]  /*2190*/  FMUL R86, R74, R95 ;  /* 0x0000005f4a567220 */ /* 0x000fe20000400000 */
[----:B------:R-:W-:Y:S01]  /*21a0*/  @P0 FMNMX R3, R3, |R84|, !PT ;  /* 0x4000005403030209 */ /* 0x000fe20007800000 */
[----:B------:R-:W-:Y:S01]  /*21b0*/  @P1 FMUL R82, R82, R100 ;  /* 0x0000006452521220 */ /* 0x000fe20000400000 */
[----:B------:R-:W-:Y:S01]  /*21c0*/  FFMA R93, R22, R83, R66 ;  /* 0x00000053165d7223 */ /* 0x000fe20000000042 */
[----:B------:R-:W-:Y:S01]  /*21d0*/  FFMA R86, R19, R86, R63 ;  /* 0x0000005613567223 */ /* 0x000fe2000000003f */
[----:B------:R-:W-:Y:S01]  /*21e0*/  @P0 FMNMX R3, R3, |R91|, !PT ;  /* 0x4000005b03030209 */ /* 0x000fe20007800000 */
[----:B------:R-:W-:Y:S01]  /*21f0*/  FMUL R88, R74, R99 ;  /* 0x000000634a587220 */ /* 0x000fe20000400000 */
[----:B------:R-:W-:Y:S01]  /*2200*/  @P1 FMUL R84, R84, R100 ;  /* 0x0000006454541220 */ /* 0x000fe20000400000 */
[----:B------:R-:W0:Y:S01]  /*2210*/  F2F.BF16.F32 R82, R82 ;  /* 0x0000005200527304 */ /* 0x000e220000202000 */
[----:B------:R-:W-:Y:S01]  /*2220*/  @P0 FMNMX R3, R3, |R86|, !PT ;  /* 0x4000005603030209 */ /* 0x000fe20007800000 */
[----:B------:R-:W-:Y:S01]  /*2230*/  FFMA R94, R23, R88, R67 ;  /* 0x00000058175e7223 */ /* 0x000fe20000000043 */
[----:B------:R-:W-:Y:S01]  /*2240*/  @P1 FMUL R86, R86, R100 ;  /* 0x0000006456561220 */ /* 0x000fe20000400000 */
[----:B------:R-:W1:Y:S01]  /*2250*/  @!P2 LDC.64 R88, c[0x0][0x228] ;  /* 0x00008a00ff58ab82 */ /* 0x000e620000000a00 */
[----:B------:R-:W-:Y:S01]  /*2260*/  @P0 FMNMX R3, R3, |R90|, !PT ;  /* 0x4000005a03030209 */ /* 0x000fe20007800000 */
[-C--:B------:R-:W-:Y:S01]  /*2270*/  @P1 FMUL R91, R91, R100.reuse ;  /* 0x000000645b5b1220 */ /* 0x080fe20000400000 */
[-C--:B------:R-:W-:Y:S01]  /*2280*/  @P1 FMUL R123, R123, R100.reuse ;  /* 0x000000647b7b1220 */ /* 0x080fe20000400000 */
[----:B------:R2:W-:Y:S01]  /*2290*/  F2F.BF16.F32 R83, R86 ;  /* 0x0000005600537304 */ /* 0x0005e20000202000 */
[----:B------:R-:W-:Y:S01]  /*22a0*/  @P0 FMNMX R3, R3, |R81|, !PT ;  /* 0x4000005103030209 */ /* 0x000fe20007800000 */
[----:B------:R-:W-:Y:S01]  /*22b0*/  @P1 FMUL R81, R81, R100 ;  /* 0x0000006451511220 */ /* 0x000fe20000400000 */
[----:B------:R-:W-:Y:S01]  /*22c0*/  F2FP.BF16.F32.PACK_AB R84, RZ, R84 ;  /* 0x00000054ff54723e */ /* 0x000fe200000010ff */
[-C--:B------:R-:W-:Y:S01]  /*22d0*/  @P1 FMUL R90, R90, R100.reuse ;  /* 0x000000645a5a1220 */ /* 0x080fe20000400000 */
[----:B------:R-:W-:Y:S01]  /*22e0*/  @P0 FMNMX R3, R3, |R93|, !PT ;  /* 0x4000005d03030209 */ /* 0x000fe20007800000 */
[----:B------:R-:W-:Y:S01]  /*22f0*/  @P1 FMUL R93, R93, R100 ;  /* 0x000000645d5d1220 */ /* 0x000fe20000400000 */
[----:B------:R-:W-:Y:S01]  /*2300*/  F2FP.BF16.F32.PACK_AB R92, RZ, R81 ;  /* 0x00000051ff5c723e */ /* 0x000fe200000010ff */
[----:B------:R-:W-:Y:S01]  /*2310*/  F2F.BF16.F32 R91, R91 ;  /* 0x0000005b005b7304 */ /* 0x000fe20000202000 */
[----:B------:R-:W-:Y:S01]  /*2320*/  @P0 FMNMX R3, R3, |R94|, !PT ;  /* 0x4000005e03030209 */ /* 0x000fe20007800000 */
[----:B------:R-:W-:Y:S01]  /*2330*/  @P1 FMUL R94, R94, R100 ;  /* 0x000000645e5e1220 */ /* 0x000fe20000400000 */
[----:B--2---:R-:W2:Y:S01]  /*2340*/  @!P2 LDC.64 R86, c[0x0][0x230] ;  /* 0x00008c00ff56ab82 */ /* 0x004ea20000000a00 */
[----:B------:R-:W-:-:S02]  /*2350*/  F2FP.BF16.F32.PACK_AB R123, RZ, R123 ;  /* 0x0000007bff7b723e */ /* 0x000fc400000010ff */
[----:B------:R-:W-:Y:S02]  /*2360*/  PRMT R81, R84, 0x7610, R81 ;  /* 0x0000761054517816 */ /* 0x000fe40000000051 */
[----:B------:R-:W3:Y:S01]  /*2370*/  F2F.BF16.F32 R93, R93 ;  /* 0x0000005d005d7304 */ /* 0x000ee20000202000 */
[----:B0-----:R-:W-:Y:S02]  /*2380*/  SHF.L.U32 R82, R82, 0x10, RZ ;  /* 0x0000001052527819 */ /* 0x001fe400000006ff */
[----:B------:R-:W0:Y:S01]  /*2390*/  LDC.64 R84, c[0x0][0x258] ;  /* 0x00009600ff547b82 */ /* 0x000e220000000a00 */
[----:B------:R-:W-:Y:S02]  /*23a0*/  PRMT R96, R123, 0x7610, R96 ;  /* 0x000076107b607816 */ /* 0x000fe40000000060 */
[----:B------:R-:W-:Y:S02]  /*23b0*/  LOP3.LUT R95, R81, 0xffff, RZ, 0xc0, !PT ;  /* 0x0000ffff515f7812 */ /* 0x000fe400078ec0ff */
[----:B------:R-:W4:Y:S01]  /*23c0*/  F2F.BF16.F32 R94, R94 ;  /* 0x0000005e005e7304 */ /* 0x000f220000202000 */
[----:B------:R-:W-:-:S02]  /*23d0*/  LOP3.LUT R92, R92, 0xffff, RZ, 0xc0, !PT ;  /* 0x0000ffff5c5c7812 */ /* 0x000fc400078ec0ff */
[----:B------:R-:W-:Y:S02]  /*23e0*/  LOP3.LUT R81, R75, R82, RZ, 0xfc, !PT ;  /* 0x000000524b517212 */ /* 0x000fe400078efcff */
[----:B------:R-:W-:Y:S02]  /*23f0*/  PRMT R82, R96, 0x5410, R95 ;  /* 0x0000541060527816 */ /* 0x000fe4000000005f */
[----:B------:R-:W-:Y:S02]  /*2400*/  SHF.L.U64.HI R96, R92, 0x10, RZ ;  /* 0x000000105c607819 */ /* 0x000fe400000102ff */
[----:B------:R-:W-:Y:S02]  /*2410*/  SHF.L.U64.HI R98, R95, 0x10, RZ ;  /* 0x000000105f627819 */ /* 0x000fe400000102ff */
[----:B---3--:R-:W-:Y:S01]  /*2420*/  LOP3.LUT R93, R96, R93, RZ, 0xfc, !PT ;  /* 0x0000005d605d7212 */ /* 0x008fe200078efcff */
[----:B--2---:R-:W-:Y:S01]  /*2430*/  @!P2 IMAD.WIDE R86, R105, 0x4, R86 ;  /* 0x000000046956a825 */ /* 0x004fe200078e0256 */
[----:B------:R-:W-:-:S02]  /*2440*/  F2FP.BF16.F32.PACK_AB R75, RZ, R90 ;  /* 0x0000005aff4b723e */ /* 0x000fc400000010ff */
[----:B----4-:R-:W-:Y:S02]  /*2450*/  SHF.L.U32 R94, R94, 0x10, RZ ;  /* 0x000000105e5e7819 */ /* 0x010fe400000006ff */
[----:B------:R-:W-:Y:S01]  /*2460*/  LOP3.LUT R98, R98, R91, RZ, 0xfc, !PT ;  /* 0x0000005b62627212 */ /* 0x000fe200078efcff */
[----:B-1----:R-:W-:Y:S01]  /*2470*/  @!P2 IMAD.WIDE R90, R105, 0x4, R88 ;  /* 0x00000004695aa825 */ /* 0x002fe200078e0258 */
[----:B------:R-:W-:Y:S02]  /*2480*/  LOP3.LUT R89, R93, R94, RZ, 0xfc, !PT ;  /* 0x0000005e5d597212 */ /* 0x000fe400078efcff */
[----:B------:R-:W-:Y:S01]  /*2490*/  PRMT R88, R75, 0x5410, R92 ;  /* 0x000054104b587816 */ /* 0x000fe2000000005c */
[C---:B0-----:R-:W-:Y:S01]  /*24a0*/  IMAD.WIDE.U32 R84, R0.reuse, 0x8, R84 ;  /* 0x0000000800547825 */ /* 0x041fe200078e0054 */
[C---:B------:R-:W-:Y:S01]  /*24b0*/  LOP3.LUT R93, R0.reuse, 0x80, RZ, 0xfc, !PT ;  /* 0x00000080005d7812 */ /* 0x040fe200078efcff */
[----:B------:R0:W-:Y:S01]  /*24c0*/  @!P2 STG.E desc[UR4][R90.64], R2 ;  /* 0x000000025a00a986 */ /* 0x0001e2000c101904 */
[----:B------:R-:W-:-:S02]  /*24d0*/  LOP3.LUT R75, R0, 0x100, RZ, 0xfc, !PT ;  /* 0x00000100004b7812 */ /* 0x000fc400078efcff */
[----:B------:R-:W-:Y:S01]  /*24e0*/  LEA R92, P0, R93, UR10, 0x3 ;  /* 0x0000000a5d5c7c11 */ /* 0x000fe2000f8018ff */
[----:B------:R1:W-:Y:S01]  /*24f0*/  @!P2 STG.E desc[UR4][R86.64], R74 ;  /* 0x0000004a5600a986 */ /* 0x0003e2000c101904 */
[----:B------:R-:W-:Y:S02]  /*2500*/  LEA R94, P2, R75, UR10, 0x3 ;  /* 0x0000000a4b5e7c11 */ /* 0x000fe4000f8418ff */
[C---:B------:R-:W-:Y:S01]  /*2510*/  LOP3.LUT R96, R0.reuse, 0x180, RZ, 0xfc, !PT ;  /* 0x0000018000607812 */ /* 0x040fe200078efcff */
[----:B------:R2:W-:Y:S01]  /*2520*/  STG.E.64 desc[UR4][R84.64], R68 ;  /* 0x0000004454007986 */ /* 0x0005e2000c101b04 */
[----:B------:R-:W-:Y:S02]  /*2530*/  LEA.HI.X R93, R93, UR11, RZ, 0x3, P0 ;  /* 0x0000000b5d5d7c11 */ /* 0x000fe400080f1cff */
[----:B------:R-:W-:Y:S02]  /*2540*/  LEA.HI.X R95, R75, UR11, RZ, 0x3, P2 ;  /* 0x0000000b4b5f7c11 */ /* 0x000fe400090f1cff */
[----:B0-----:R-:W-:Y:S01]  /*2550*/  LOP3.LUT R2, R0, 0x200, RZ, 0xfc, !PT ;  /* 0x0000020000027812 */ /* 0x001fe200078efcff */
[----:B------:R0:W-:Y:S01]  /*2560*/  STG.E.64 desc[UR4][R92.64], R70 ;  /* 0x000000465c007986 */ /* 0x0001e2000c101b04 */
[----:B------:R-:W-:-:S02]  /*2570*/  LEA R90, P0, R96, UR10, 0x3 ;  /* 0x0000000a605a7c11 */ /* 0x000fc4000f8018ff */
[----:B------:R-:W-:Y:S01]  /*2580*/  LOP3.LUT R97, R0, 0x280, RZ, 0xfc, !PT ;  /* 0x0000028000617812 */ /* 0x000fe200078efcff */
[----:B------:R3:W-:Y:S01]  /*2590*/  STG.E.64 desc[UR4][R94.64], R72 ;  /* 0x000000485e007986 */ /* 0x0007e2000c101b04 */
[----:B-1----:R-:W-:Y:S02]  /*25a0*/  LEA R74, P2, R2, UR10, 0x3 ;  /* 0x0000000a024a7c11 */ /* 0x002fe4000f8418ff */
[C---:B------:R-:W-:Y:S02]  /*25b0*/  LOP3.LUT R86, R0.reuse, 0x300, RZ, 0xfc, !PT ;  /* 0x0000030000567812 */ /* 0x040fe400078efcff */
[----:B------:R-:W-:Y:S02]  /*25c0*/  LOP3.LUT R0, R0, 0x380, RZ, 0xfc, !PT ;  /* 0x0000038000007812 */ /* 0x000fe400078efcff */
[----:B------:R-:W-:Y:S02]  /*25d0*/  LEA.HI.X R91, R96, UR11, RZ, 0x3, P0 ;  /* 0x0000000b605b7c11 */ /* 0x000fe400080f1cff */
[----:B--2---:R-:W-:-:S02]  /*25e0*/  LEA R68, P0, R97, UR10, 0x3 ;  /* 0x0000000a61447c11 */ /* 0x004fc4000f8018ff */
[----:B------:R-:W-:Y:S01]  /*25f0*/  LEA.HI.X R75, R2, UR11, RZ, 0x3, P2 ;  /* 0x0000000b024b7c11 */ /* 0x000fe200090f1cff */
[----:B------:R3:W-:Y:S01]  /*2600*/  STG.E.64 desc[UR4][R90.64], R76 ;  /* 0x0000004c5a007986 */ /* 0x0007e2000c101b04 */
[----:B------:R-:W-:Y:S02]  /*2610*/  SHF.L.U32 R83, R83, 0x10, RZ ;  /* 0x0000001053537819 */ /* 0x000fe400000006ff */
[----:B0-----:R-:W-:Y:S01]  /*2620*/  LEA R70, P2, R86, UR10, 0x3 ;  /* 0x0000000a56467c11 */ /* 0x001fe2000f8418ff */
[----:B------:R3:W-:Y:S01]  /*2630*/  STG.E.64 desc[UR4][R74.64], R78 ;  /* 0x0000004e4a007986 */ /* 0x0007e2000c101b04 */
[----:B------:R-:W-:Y:S02]  /*2640*/  LEA R84, P4, R0, UR10, 0x3 ;  /* 0x0000000a00547c11 */ /* 0x000fe4000f8818ff */
[----:B------:R-:W-:Y:S02]  /*2650*/  LEA.HI.X R69, R97, UR11, RZ, 0x3, P0 ;  /* 0x0000000b61457c11 */ /* 0x000fe400080f1cff */
[----:B------:R-:W-:-:S02]  /*2660*/  LOP3.LUT R83, R98, R83, RZ, 0xfc, !PT ;  /* 0x0000005362537212 */ /* 0x000fc400078efcff */
[----:B------:R-:W-:Y:S01]  /*2670*/  LEA.HI.X R71, R86, UR11, RZ, 0x3, P2 ;  /* 0x0000000b56477c11 */ /* 0x000fe200090f1cff */
[----:B------:R3:W-:Y:S01]  /*2680*/  STG.E.64 desc[UR4][R68.64], R80 ;  /* 0x0000005044007986 */ /* 0x0007e2000c101b04 */
[----:B------:R-:W-:Y:S02]  /*2690*/  LEA.HI.X R85, R0, UR11, RZ, 0x3, P4 ;  /* 0x0000000b00557c11 */ /* 0x000fe4000a0f1cff */
[----:B------:R-:W-:Y:S01]  /*26a0*/  IADD3 R105, R105, UR12, RZ ;  /* 0x0000000c69697c10 */ /* 0x000fe2000fffe0ff */
[----:B------:R3:W-:Y:S01]  /*26b0*/  STG.E.64 desc[UR4][R70.64], R82 ;  /* 0x0000005246007986 */ /* 0x0007e2000c101b04 */
[----:B------:R-:W-:Y:S02]  /*26c0*/  LOP3.LUT P2, RZ, R102, 0xff, RZ, 0xc0, !PT ;  /* 0x000000ff66ff7812 */ /* 0x000fe4000784c0ff */
[----:B------:R-:W-:Y:S01]  /*26d0*/  ISETP.GE.AND P0, PT, R105, UR13, PT ;  /* 0x0000000d69007c0c */ /* 0x000fe2000bf06270 */
[----:B------:R3:W-:Y:S01]  /*26e0*/  STG.E.64 desc[UR4][R84.64], R88 ;  /* 0x0000005854007986 */ /* 0x0007e2000c101b04 */
[----:B------:R-:W-:-:S11]  /*26f0*/  SEL R102, RZ, 0x1, P2 ;  /* 0x00000001ff667807 */ /* 0x000fd60001000000 */
[----:B------:R-:W-:Y:S05]  /*2700*/  @!P0 BRA `(.L_x_9425) ;  /* 0xffffffdc00488947 */ /* 0x000fea000383ffff */
.L_x_9417:
        /* <DEDUP_REMOVED lines=15> */
.L_x_9450:
[----:B------:R-:W-:Y:S01]  /*2800*/  ISETP.NE.AND P0, PT, R103, RZ, PT ;  /* 0x000000ff6700720c */ /* 0x000fe20003f05270 */
        /* <DEDUP_REMOVED lines=27> */
.L_x_9453:
[----:B-1----:R-:W-:-:S07]  /*29c0*/  FMNMX R5, R3, R2, !PT ;  /* 0x0000000203057209 */ /* 0x002fce0007800000 */
.L_x_9429:
[----:B------:R-:W-:Y:S05]  /*29d0*/  BSYNC B0 ;  /* 0x0000000000007941 */ /* 0x000fea0003800000 */
.L_x_9428:
[----:B------:R-:W-:Y:S01]  /*29e0*/  ISETP.NE.AND P0, PT, R101, RZ, PT ;  /* 0x000000ff6500720c */ /* 0x000fe20003f05270 */
[----:B------:R-:W-:-:S12]  /*29f0*/  BSSY B0, `(.L_x_9426) ;  /* 0x0000004000007945 */ /* 0x000fd80003800000 */
[----:B------:R-:W-:Y:S05]  /*2a00*/  @P0 BRA `(.L_x_9431) ;  /* 0x0000000000080947 */ /* 0x000fea0003800000 */
[----:B0-----:R-:W0:Y:S02]  /*2a10*/  LDC.64 R2, c[0x0][0x288] ;  /* 0x0000a200ff027b82 */ /* 0x001e240000000a00 */
[----:B0-----:R1:W-:Y:S02]  /*2a20*/  REDG.E.MAX.S32.STRONG.GPU desc[UR4][R2.64], R5 ;  /* 0x000000050200798e */ /* 0x0013e4000d10e384 */
.L_x_9431:
[----:B------:R-:W-:Y:S05]  /*2a30*/  BSYNC B0 ;  /* 0x0000000000007941 */ /* 0x000fea0003800000 */
.L_x_9426:
        /* <DEDUP_REMOVED lines=13> */
[----:B01-3--:R-:W-:Y:S05]  /*2b10*/  CALL.REL.NOINC `($__internal_125_$__cuda_sm20_rcp_rn_f32_slowpath) ;  /* 0x0000000c00187944 */ /* 0x00bfea0003c00000 */
[----:B------:R-:W-:Y:S01]  /*2b20*/  MOV R5, R0 ;  /* 0x0000000000057202 */ /* 0x000fe20000000f00 */
[----:B------:R-:W-:Y:S06]  /*2b30*/  BRA `(.L_x_9433) ;  /* 0x0000000000107947 */ /* 0x000fec0003800000 */
.L_x_9432:
[----:B-1----:R-:W1:Y:S02]  /*2b40*/  MUFU.RCP R5, R100 ;  /* 0x0000006400057308 */ /* 0x002e640000001000 */
[----:B-1----:R-:W-:-:S04]  /*2b50*/  FFMA R0, R5, R100, -1 ;  /* 0xbf80000005007423 */ /* 0x002fc80000000064 */
[----:B------:R-:W-:-:S04]  /*2b60*/  FADD.FTZ R0, -R0, -RZ ;  /* 0x800000ff00007221 */ /* 0x000fc80000010100 */
[----:B------:R-:W-:-:S07]  /*2b70*/  FFMA R5, R5, R0, R5 ;  /* 0x0000000005057223 */ /* 0x000fce0000000005 */
.L_x_9433:
[----:B0-----:R-:W0:Y:S02]  /*2b80*/  LDC.64 R2, c[0x0][0x280] ;  /* 0x0000a000ff027b82 */ /* 0x001e240000000a00 */
[----:B0-----:R-:W-:Y:S01]  /*2b90*/  STG.E desc[UR4][R2.64], R5 ;  /* 0x0000000502007986 */ /* 0x001fe2000c101904 */
[----:B------:R-:W-:Y:S05]  /*2ba0*/  EXIT ;  /* 0x000000000000794d */ /* 0x000fea0003800000 */
.L_x_9418:
[----:B------:R-:W-:Y:S01]  /*2bb0*/  HFMA2.MMA R114, -RZ, RZ, 0, 5.9604644775390625e-08 ;  /* 0x00000001ff727435 */ /* 0x000fe200000001ff */
[----:B------:R-:W-:Y:S02]  /*2bc0*/  MOV R115, R0 ;  /* 0x0000000000737202 */ /* 0x000fe40000000f00 */
[----:B------:R-:W-:Y:S02]  /*2bd0*/  MOV R117, 0x1f ;  /* 0x0000001f00757802 */ /* 0x000fe40000000f00 */
[----:B------:R-:W-:-:S07]  /*2be0*/  MOV R106, 0xffffffff ;  /* 0xffffffff006a7802 */ /* 0x000fce0000000f00 */
[----:B-----5:R-:W-:Y:S05]  /*2bf0*/  WARPSYNC.COLLECTIVE R106, `(.L_x_9434) ;  /* 0x000000006a087348 */ /* 0x020fea0003c00000 */
[----:B------:R0:W1:Y:S02]  /*2c00*/  SHFL.BFLY P0, R113, R115, R114, R117 ;  /* 0x0c00007273717389 */ /* 0x0000640000000075 */
[----:B01---5:R-:W-:Y:S01]  /*2c10*/  ENDCOLLECTIVE ;  /* 0x000000000000791b */ /* 0x023fe20003800000 */
.L_x_9434:
[----:B------:R-:W-:Y:S01]  /*2c20*/  HFMA2.MMA R114, -RZ, RZ, 0, 1.1920928955078125e-07 ;  /* 0x00000002ff727435 */ /* 0x000fe200000001ff */
[----:B------:R-:W-:-:S05]  /*2c30*/  MOV R107, R113 ;  /* 0x00000071006b7202 */ /* 0x000fca0000000f00 */
[----:B------:R-:W-:-:S05]  /*2c40*/  FADD R107, R0, R107 ;  /* 0x0000006b006b7221 */ /* 0x000fca0000000000 */
[----:B------:R-:W-:-:S07]  /*2c50*/  MOV R115, R107 ;  /* 0x0000006b00737202 */ /* 0x000fce0000000f00 */
[----:B------:R-:W-:Y:S05]  /*2c60*/  WARPSYNC.COLLECTIVE R106, `(.L_x_9435) ;  /* 0x000000006a087348 */ /* 0x000fea0003c00000 */
[----:B------:R0:W1:Y:S02]  /*2c70*/  SHFL.BFLY P0, R113, R115, R114, R117 ;  /* 0x0c00007273717389 */ /* 0x0000640000000075 */
[----:B01----:R-:W-:Y:S01]  /*2c80*/  ENDCOLLECTIVE ;  /* 0x000000000000791b */ /* 0x003fe20003800000 */
.L_x_9435:
[----:B------:R-:W-:Y:S01]  /*2c90*/  HFMA2.MMA R114, -RZ, RZ, 0, 2.384185791015625e-07 ;  /* 0x00000004ff727435 */ /* 0x000fe200000001ff */
[----:B------:R-:W-:-:S05]  /*2ca0*/  MOV R108, R113 ;  /* 0x00000071006c7202 */ /* 0x000fca0000000f00 */
[----:B------:R-:W-:-:S05]  /*2cb0*/  FADD R109, R107, R108 ;  /* 0x0000006c6b6d7221 */ /* 0x000fca0000000000 */
[----:B------:R-:W-:-:S07]  /*2cc0*/  MOV R115, R109 ;  /* 0x0000006d00737202 */ /* 0x000fce0000000f00 */
[----:B------:R-:W-:Y:S05]  /*2cd0*/  WARPSYNC.COLLECTIVE R106, `(.L_x_9436) ;  /* 0x000000006a087348 */ /* 0x000fea0003c00000 */
[----:B------:R0:W1:Y:S02]  /*2ce0*/  SHFL.BFLY P0, R113, R115, R114, R117 ;  /* 0x0c00007273717389 */ /* 0x0000640000000075 */
[----:B01----:R-:W-:Y:S01]  /*2cf0*/  ENDCOLLECTIVE ;  /* 0x000000000000791b */ /* 0x003fe20003800000 */
.L_x_9436:
[----:B------:R-:W-:Y:S01]  /*2d00*/  HFMA2.MMA R114, -RZ, RZ, 0, 4.76837158203125e-07 ;  /* 0x00000008ff727435 */ /* 0x000fe200000001ff */
[----:B------:R-:W-:-:S05]  /*2d10*/  MOV R108, R113 ;  /* 0x00000071006c7202 */ /* 0x000fca0000000f00 */
[----:B------:R-:W-:-:S05]  /*2d20*/  FADD R110, R109, R108 ;  /* 0x0000006c6d6e7221 */ /* 0x000fca0000000000 */
[----:B------:R-:W-:-:S07]  /*2d30*/  MOV R115, R110 ;  /* 0x0000006e00737202 */ /* 0x000fce0000000f00 */
[----:B------:R-:W-:Y:S05]  /*2d40*/  WARPSYNC.COLLECTIVE R106, `(.L_x_9437) ;  /* 0x000000006a087348 */ /* 0x000fea0003c00000 */
[----:B------:R0:W1:Y:S02]  /*2d50*/  SHFL.BFLY P0, R113, R115, R114, R117 ;  /* 0x0c00007273717389 */ /* 0x0000640000000075 */
[----:B01----:R-:W-:Y:S01]  /*2d60*/  ENDCOLLECTIVE ;  /* 0x000000000000791b */ /* 0x003fe20003800000 */
.L_x_9437:
[----:B------:R-:W-:Y:S01]  /*2d70*/  HFMA2.MMA R114, -RZ, RZ, 0, 9.5367431640625e-07 ;  /* 0x00000010ff727435 */ /* 0x000fe200000001ff */
[----:B------:R-:W-:-:S05]  /*2d80*/  MOV R111, R113 ;  /* 0x00000071006f7202 */ /* 0x000fca0000000f00 */
[----:B------:R-:W-:-:S05]  /*2d90*/  FADD R111, R110, R111 ;  /* 0x0000006f6e6f7221 */ /* 0x000fca0000000000 */
[----:B------:R-:W-:-:S07]  /*2da0*/  MOV R115, R111 ;  /* 0x0000006f00737202 */ /* 0x000fce0000000f00 */
[----:B------:R-:W-:Y:S05]  /*2db0*/  WARPSYNC.COLLECTIVE R106, `(.L_x_9438) ;  /* 0x000000006a087348 */ /* 0x000fea0003c00000 */
[----:B------:R0:W1:Y:S02]  /*2dc0*/  SHFL.BFLY P0, R113, R115, R114, R117 ;  /* 0x0c00007273717389 */ /* 0x0000640000000075 */
[----:B01----:R-:W-:Y:S01]  /*2dd0*/  ENDCOLLECTIVE ;  /* 0x000000000000791b */ /* 0x003fe20003800000 */
.L_x_9438:
[----:B------:R-:W-:Y:S01]  /*2de0*/  HFMA2.MMA R114, -RZ, RZ, 0, 5.9604644775390625e-08 ;  /* 0x00000001ff727435 */ /* 0x000fe200000001ff */
[----:B------:R-:W-:-:S05]  /*2df0*/  MOV R108, R113 ;  /* 0x00000071006c7202 */ /* 0x000fca0000000f00 */
[----:B------:R-:W-:-:S04]  /*2e00*/  FADD R108, R111, R108 ;  /* 0x0000006c6f6c7221 */ /* 0x000fc80000000000 */
[----:B------:R-:W-:-:S04]  /*2e10*/  FMUL R108, R108, 0.0009765625 ;  /* 0x3a8000006c6c7820 */ /* 0x000fc80000400000 */
        /* <DEDUP_REMOVED lines=68> */
.L_x_9439:
[----:B------:R-:W-:Y:S01]  /*3260*/  HFMA2.MMA R114, -RZ, RZ, 0, 1.1920928955078125e-07 ;  /* 0x00000002ff727435 */ /* 0x000fe200000001ff */
[----:B------:R-:W-:-:S05]  /*3270*/  MOV R107, R113 ;  /* 0x00000071006b7202 */ /* 0x000fca0000000f00 */
[----:B------:R-:W-:-:S05]  /*3280*/  FADD R107, R0, R107 ;  /* 0x0000006b006b7221 */ /* 0x000fca0000000000 */
[----:B------:R-:W-:-:S07]  /*3290*/  MOV R115, R107 ;  /* 0x0000006b00737202 */ /* 0x000fce0000000f00 */
[----:B------:R-:W-:Y:S05]  /*32a0*/  WARPSYNC.COLLECTIVE R106, `(.L_x_9440) ;  /* 0x000000006a087348 */ /* 0x000fea0003c00000 */
[----:B------:R0:W1:Y:S02]  /*32b0*/  SHFL.BFLY P0, R113, R115, R114, R117 ;  /* 0x0c00007273717389 */ /* 0x0000640000000075 */
[----:B01----:R-:W-:Y:S01]  /*32c0*/  ENDCOLLECTIVE ;  /* 0x000000000000791b */ /* 0x003fe20003800000 */
.L_x_9440:
[----:B------:R-:W-:Y:S01]  /*32d0*/  HFMA2.MMA R114, -RZ, RZ, 0, 2.384185791015625e-07 ;  /* 0x00000004ff727435 */ /* 0x000fe200000001ff */
[----:B------:R-:W-:-:S05]  /*32e0*/  MOV R110, R113 ;  /* 0x00000071006e7202 */ /* 0x000fca0000000f00 */
[----:B------:R-:W-:-:S05]  /*32f0*/  FADD R110, R107, R110 ;  /* 0x0000006e6b6e7221 */ /* 0x000fca0000000000 */
[----:B------:R-:W-:-:S07]  /*3300*/  MOV R115, R110 ;  /* 0x0000006e00737202 */ /* 0x000fce0000000f00 */
[----:B------:R-:W-:Y:S05]  /*3310*/  WARPSYNC.COLLECTIVE R106, `(.L_x_9441) ;  /* 0x000000006a087348 */ /* 0x000fea0003c00000 */
[----:B------:R0:W1:Y:S02]  /*3320*/  SHFL.BFLY P0, R113, R115, R114, R117 ;  /* 0x0c00007273717389 */ /* 0x0000640000000075 */
[----:B01----:R-:W-:Y:S01]  /*3330*/  ENDCOLLECTIVE ;  /* 0x000000000000791b */ /* 0x003fe20003800000 */
.L_x_9441:
[----:B------:R-:W-:Y:S01]  /*3340*/  HFMA2.MMA R114, -RZ, RZ, 0, 4.76837158203125e-07 ;  /* 0x00000008ff727435 */ /* 0x000fe200000001ff */
[----:B------:R-:W-:-:S05]  /*3350*/  MOV R109, R113 ;  /* 0x00000071006d7202 */ /* 0x000fca0000000f00 */
[----:B------:R-:W-:-:S05]  /*3360*/  FADD R109, R110, R109 ;  /* 0x0000006d6e6d7221 */ /* 0x000fca0000000000 */
[----:B------:R-:W-:-:S07]  /*3370*/  MOV R115, R109 ;  /* 0x0000006d00737202 */ /* 0x000fce0000000f00 */
[----:B------:R-:W-:Y:S05]  /*3380*/  WARPSYNC.COLLECTIVE R106, `(.L_x_9442) ;  /* 0x000000006a087348 */ /* 0x000fea0003c00000 */
[----:B------:R0:W1:Y:S02]  /*3390*/  SHFL.BFLY P0, R113, R115, R114, R117 ;  /* 0x0c00007273717389 */ /* 0x0000640000000075 */
[----:B01----:R-:W-:Y:S01]  /*33a0*/  ENDCOLLECTIVE ;  /* 0x000000000000791b */ /* 0x003fe20003800000 */
.L_x_9442:
[----:B------:R-:W-:Y:S01]  /*33b0*/  HFMA2.MMA R114, -RZ, RZ, 0, 9.5367431640625e-07 ;  /* 0x00000010ff727435 */ /* 0x000fe200000001ff */
[----:B------:R-:W-:-:S05]  /*33c0*/  MOV R112, R113 ;  /* 0x0000007100707202 */ /* 0x000fca0000000f00 */
[----:B------:R-:W-:-:S05]  /*33d0*/  FADD R112, R109, R112 ;  /* 0x000000706d707221 */ /* 0x000fca0000000000 */
[----:B------:R-:W-:-:S07]  /*33e0*/  MOV R115, R112 ;  /* 0x0000007000737202 */ /* 0x000fce0000000f00 */
[----:B------:R-:W-:Y:S05]  /*33f0*/  WARPSYNC.COLLECTIVE R106, `(.L_x_9443) ;  /* 0x000000006a087348 */ /* 0x000fea0003c00000 */
[----:B------:R0:W1:Y:S02]  /*3400*/  SHFL.BFLY P0, R113, R115, R114, R117 ;  /* 0x0c00007273717389 */ /* 0x0000640000000075 */
[----:B01----:R-:W-:Y:S01]  /*3410*/  ENDCOLLECTIVE ;  /* 0x000000000000791b */ /* 0x003fe20003800000 */
.L_x_9443:
[----:B------:R-:W-:Y:S01]  /*3420*/  MOV R111, R113 ;  /* 0x00000071006f7202 */ /* 0x000fe20000000f00 */
[----:B------:R-:W-:Y:S06]  /*3430*/  BRA `(.L_x_9444) ;  /* 0xffffffd800507947 */ /* 0x000fec000383ffff */
.L_x_9427:
[----:B------:R-:W-:Y:S01]  /*3440*/  HFMA2.MMA R6, -RZ, RZ, 0, 9.5367431640625e-07 ;  /* 0x00000010ff067435 */ /* 0x000fe200000001ff */
[----:B------:R-:W-:Y:S02]  /*3450*/  MOV R9, R3 ;  /* 0x0000000300097202 */ /* 0x000fe40000000f00 */
[----:B------:R-:W-:Y:S02]  /*3460*/  MOV R11, 0x1f ;  /* 0x0000001f000b7802 */ /* 0x000fe40000000f00 */
[----:B------:R-:W-:-:S07]  /*3470*/  MOV R106, 0xffffffff ;  /* 0xffffffff006a7802 */ /* 0x000fce0000000f00 */
[----:B---3-5:R-:W-:Y:S05]  /*3480*/  WARPSYNC.COLLECTIVE R106, `(.L_x_9445) ;  /* 0x000000006a087348 */ /* 0x028fea0003c00000 */
[----:B------:R0:W1:Y:S02]  /*3490*/  SHFL.DOWN P0, R4, R9, R6, R11 ;  /* 0x0800000609047389 */ /* 0x000064000000000b */
[----:B01-3-5:R-:W-:Y:S01]  /*34a0*/  ENDCOLLECTIVE ;  /* 0x000000000000791b */ /* 0x02bfe20003800000 */
.L_x_9445:
[----:B------:R-:W-:Y:S01]  /*34b0*/  HFMA2.MMA R6, -RZ, RZ, 0, 4.76837158203125e-07 ;  /* 0x00000008ff067435 */ /* 0x000fe200000001ff */
[----:B------:R-:W-:-:S04]  /*34c0*/  MOV R0, R4 ;  /* 0x0000000400007202 */ /* 0x000fc80000000f00 */
[----:B------:R-:W-:-:S04]  /*34d0*/  FMNMX R0, R0, R3, !PT ;  /* 0x0000000300007209 */ /* 0x000fc80007800000 */
[----:B------:R-:W-:-:S07]  /*34e0*/  MOV R9, R0 ;  /* 0x0000000000097202 */ /* 0x000fce0000000f00 */
[----:B------:R-:W-:Y:S05]  /*34f0*/  WARPSYNC.COLLECTIVE R106, `(.L_x_9446) ;  /* 0x000000006a087348 */ /* 0x000fea0003c00000 */
[----:B------:R0:W1:Y:S02]  /*3500*/  SHFL.DOWN P0, R4, R9, R6, R11 ;  /* 0x0800000609047389 */ /* 0x000064000000000b */
[----:B01----:R-:W-:Y:S01]  /*3510*/  ENDCOLLECTIVE ;  /* 0x000000000000791b */ /* 0x003fe20003800000 */
.L_x_9446:
[----:B------:R-:W-:Y:S01]  /*3520*/  HFMA2.MMA R6, -RZ, RZ, 0, 2.384185791015625e-07 ;  /* 0x00000004ff067435 */ /* 0x000fe200000001ff */
[----:B------:R-:W-:-:S04]  /*3530*/  MOV R5, R4 ;  /* 0x0000000400057202 */ /* 0x000fc80000000f00 */
[----:B------:R-:W-:-:S04]  /*3540*/  FMNMX R5, R0, R5, !PT ;  /* 0x0000000500057209 */ /* 0x000fc80007800000 */
[----:B------:R-:W-:-:S07]  /*3550*/  MOV R9, R5 ;  /* 0x0000000500097202 */ /* 0x000fce0000000f00 */
[----:B------:R-:W-:Y:S05]  /*3560*/  WARPSYNC.COLLECTIVE R106, `(.L_x_9447) ;  /* 0x000000006a087348 */ /* 0x000fea0003c00000 */
[----:B------:R0:W1:Y:S02]  /*3570*/  SHFL.DOWN P0, R4, R9, R6, R11 ;  /* 0x0800000609047389 */ /* 0x000064000000000b */
[----:B01----:R-:W-:Y:S01]  /*3580*/  ENDCOLLECTIVE ;  /* 0x000000000000791b */ /* 0x003fe20003800000 */
.L_x_9447:
[----:B------:R-:W-:Y:S01]  /*3590*/  HFMA2.MMA R6, -RZ, RZ, 0, 1.1920928955078125e-07 ;  /* 0x00000002ff067435 */ /* 0x000fe200000001ff */
[----:B------:R-:W-:-:S04]  /*35a0*/  MOV R2, R4 ;  /* 0x0000000400027202 */ /* 0x000fc80000000f00 */
[----:B------:R-:W-:-:S04]  /*35b0*/  FMNMX R2, R5, R2, !PT ;  /* 0x0000000205027209 */ /* 0x000fc80007800000 */
[----:B------:R-:W-:-:S07]  /*35c0*/  MOV R9, R2 ;  /* 0x0000000200097202 */ /* 0x000fce0000000f00 */
[----:B------:R-:W-:Y:S05]  /*35d0*/  WARPSYNC.COLLECTIVE R106, `(.L_x_9448) ;  /* 0x000000006a087348 */ /* 0x000fea0003c00000 */
[----:B------:R0:W1:Y:S02]  /*35e0*/  SHFL.DOWN P0, R4, R9, R6, R11 ;  /* 0x0800000609047389 */ /* 0x000064000000000b */
[----:B01----:R-:W-:Y:S01]  /*35f0*/  ENDCOLLECTIVE ;  /* 0x000000000000791b */ /* 0x003fe20003800000 */
.L_x_9448:
[----:B------:R-:W-:Y:S01]  /*3600*/  HFMA2.MMA R6, -RZ, RZ, 0, 5.9604644775390625e-08 ;  /* 0x00000001ff067435 */ /* 0x000fe200000001ff */
[----:B------:R-:W-:-:S04]  /*3610*/  MOV R7, R4 ;  /* 0x0000000400077202 */ /* 0x000fc80000000f00 */
[----:B------:R-:W-:-:S04]  /*3620*/  FMNMX R7, R2, R7, !PT ;  /* 0x0000000702077209 */ /* 0x000fc80007800000 */
[----:B------:R-:W-:-:S07]  /*3630*/  MOV R9, R7 ;  /* 0x0000000700097202 */ /* 0x000fce0000000f00 */
[----:B------:R-:W-:Y:S05]  /*3640*/  WARPSYNC.COLLECTIVE R106, `(.L_x_9449) ;  /* 0x000000006a087348 */ /* 0x000fea0003c00000 */
[----:B------:R0:W1:Y:S02]  /*3650*/  SHFL.DOWN P0, R4, R9, R6, R11 ;  /* 0x0800000609047389 */ /* 0x000064000000000b */
[----:B01----:R-:W-:Y:S01]  /*3660*/  ENDCOLLECTIVE ;  /* 0x000000000000791b */ /* 0x003fe20003800000 */
.L_x_9449:
[----:B------:R-:W-:Y:S05]  /*3670*/  BRA `(.L_x_9450) ;  /* 0xfffffff000607947 */ /* 0x000fea000383ffff */
.L_x_9430:
[----:B------:R-:W-:Y:S01]  /*3680*/  HFMA2.MMA R6, -RZ, RZ, 0, 1.1920928955078125e-07 ;  /* 0x00000002ff067435 */ /* 0x000fe200000001ff */
[----:B-1----:R-:W-:Y:S02]  /*3690*/  MOV R9, R0 ;  /* 0x0000000000097202 */ /* 0x002fe40000000f00 */
[----:B------:R-:W-:Y:S02]  /*36a0*/  MOV R11, 0x1f ;  /* 0x0000001f000b7802 */ /* 0x000fe40000000f00 */
[----:B------:R-:W-:-:S07]  /*36b0*/  MOV R106, 0xffffffff ;  /* 0xffffffff006a7802 */ /* 0x000fce0000000f00 */
[----:B0--3-5:R-:W-:Y:S05]  /*36c0*/  WARPSYNC.COLLECTIVE R106, `(.L_x_9451) ;  /* 0x000000006a087348 */ /* 0x029fea0003c00000 */
[----:B------:R1:W2:Y:S02]  /*36d0*/  SHFL.DOWN P0, R4, R9, R6, R11 ;  /* 0x0800000609047389 */ /* 0x0002a4000000000b */
[----:B0123-5:R-:W-:Y:S01]  /*36e0*/  ENDCOLLECTIVE ;  /* 0x000000000000791b */ /* 0x02ffe20003800000 */
.L_x_9451:
[----:B------:R-:W-:Y:S01]  /*36f0*/  HFMA2.MMA R6, -RZ, RZ, 0, 5.9604644775390625e-08 ;  /* 0x00000001ff067435 */ /* 0x000fe200000001ff */
[----:B------:R-:W-:-:S04]  /*3700*/  MOV R3, R4 ;  /* 0x0000000400037202 */ /* 0x000fc80000000f00 */
[----:B------:R-:W-:-:S04]  /*3710*/  FMNMX R3, R3, R0, !PT ;  /* 0x0000000003037209 */ /* 0x000fc80007800000 */
[----:B------:R-:W-:-:S07]  /*3720*/  MOV R9, R3 ;  /* 0x0000000300097202 */ /* 0x000fce0000000f00 */
[----:B------:R-:W-:Y:S05]  /*3730*/  WARPSYNC.COLLECTIVE R106, `(.L_x_9452) ;  /* 0x000000006a087348 */ /* 0x000fea0003c00000 */
[----:B------:R0:W1:Y:S02]  /*3740*/  SHFL.DOWN P0, R4, R9, R6, R11 ;  /* 0x0800000609047389 */ /* 0x000064000000000b */
[----:B01----:R-:W-:Y:S01]  /*3750*/  ENDCOLLECTIVE ;  /* 0x000000000000791b */ /* 0x003fe20003800000 */
.L_x_9452:
[----:B------:R-:W-:Y:S01]  /*3760*/  MOV R2, R4 ;  /* 0x0000000400027202 */ /* 0x000fe20000000f00 */
[----:B------:R-:W-:Y:S06]  /*3770*/  BRA `(.L_x_9453) ;  /* 0xfffffff000907947 */ /* 0x000fec000383ffff */
        .weak           $__internal_125_$__cuda_sm20_rcp_rn_f32_slowpath
        .type           $__internal_125_$__cuda_sm20_rcp_rn_f32_slowpath,@function
        .size           $__internal_125_$__cuda_sm20_rcp_rn_f32_slowpath,(.L_x_14461 - $__internal_125_$__cuda_sm20_rcp_rn_f32_slowpath)
$__internal_125_$__cuda_sm20_rcp_rn_f32_slowpath:
        /* <DEDUP_REMOVED lines=15> */
.L_x_9455:
        /* <DEDUP_REMOVED lines=14> */
[----:B------:R-:W-:-:S04]  /*3950*/  SEL R116, RZ, 0xffffffff, !P0 ;  /* 0xffffffffff747807 */ /* 0x000fc80004000000 */
        /* <DEDUP_REMOVED lines=18> */
.L_x_9457:
[----:B------:R0:W1:Y:S02]  /*3a80*/  MUFU.RCP R109, R0 ;  /* 0x00000000006d7308 */ /* 0x0000640000001000 */
.L_x_9456:
[----:B------:R-:W-:Y:S05]  /*3a90*/  BSYNC B1 ;  /* 0x0000000000017941 */ /* 0x000fea0003800000 */
.L_x_9454:
[----:B01----:R-:W-:Y:S01]  /*3aa0*/  MOV R0, R109 ;  /* 0x0000006d00007202 */ /* 0x003fe20000000f00 */
[----:B------:R-:W-:-:S06]  /*3ab0*/  HFMA2.MMA R109, -RZ, RZ, 0, 0 ;  /* 0x00000000ff6d7435 */ /* 0x000fcc00000001ff */
[----:B------:R-:W-:Y:S05]  /*3ac0*/  RET.REL.NODEC R108 `(_ZN18transformer_engine13normalization19ln_fwd_tuned_kernelINS0_13Kernel_traitsIff13__nv_bfloat16fjLj4096ELj1ELj1ELj4ELj16ENS0_18Kernel_traits_baseILj4096EffS3_fjLj128EEEEEEEvNS0_19ForwardKernelParamsE) ;  /* 0xffffffc46c4c7950 */ /* 0x000fea0003c3ffff */
.L_x_9458:
        /* <DEDUP_REMOVED lines=11> */
.L_x_14461:


//--------------------- .text._ZN18transformer_engine13normalization19ln_fwd_tuned_kernelINS0_13Kernel_traitsI13__nv_bfloat16S3_S3_fjLj4096ELj1ELj1ELj4ELj16ENS0_18Kernel_traits_baseILj4096ES3_S3_S3_fjLj128EEEEEEEvNS0_19ForwardKernelParamsE --------------------------
	.section	.text._ZN18transformer_engine13normalization19ln_fwd_tuned_kernelINS0_13Kernel_traitsI13__nv_bfloat16S3_S3_fjLj4096ELj1ELj1ELj4ELj16ENS0_18Kernel_traits_baseILj4096ES3_S3_S3_fjLj128EEEEEEEvNS0_19ForwardKernelParamsE,"ax",@progbits
	.align	128
        .global         _ZN18transformer_engine13normalization19ln_fwd_tuned_kernelINS0_13Kernel_traitsI13__nv_bfloat16S3_S3_fjLj4096ELj1ELj1ELj4ELj16ENS0_18Kernel_traits_baseILj4096ES3_S3_S3_fjLj128EEEEEEEvNS0_19ForwardKernelParamsE
        .type           _ZN18transformer_engine13normalization19ln_fwd_tuned_kernelINS0_13Kernel_traitsI13__nv_bfloat16S3_S3_fjLj4096ELj1ELj1ELj4ELj16ENS0_18Kernel_traits_baseILj4096ES3_S3_S3_fjLj128EEEEEEEvNS0_19ForwardKernelParamsE,@function
        .size           _ZN18transformer_engine13normalization19ln_fwd_tuned_kernelINS0_13Kernel_traitsI13__nv_bfloat16S3_S3_fjLj4096ELj1ELj1ELj4ELj16ENS0_18Kernel_traits_baseILj4096ES3_S3_S3_fjLj128EEEEEEEvNS0_19ForwardKernelParamsE,(.L_x_14462 - _ZN18transformer_engine13normalization19ln_fwd_tuned_kernelINS0_13Kernel_traitsI13__nv_bfloat16S3_S3_fjLj4096ELj1ELj1ELj4ELj16ENS0_18Kernel_traits_baseILj4096ES3_S3_S3_fjLj128EEEEEEEvNS0_19ForwardKernelParamsE)
        .other          _ZN18transformer_engine13normalization19ln_fwd_tuned_kernelINS0_13Kernel_traitsI13__nv_bfloat16S3_S3_fjLj4096ELj1ELj1ELj4ELj16ENS0_18Kernel_traits_baseILj4096ES3_S3_S3_fjLj128EEEEEEEvNS0_19ForwardKernelParamsE,@"STO_CUDA_ENTRY STV_DEFAULT"
_ZN18transformer_engine13normalization19ln_fwd_tuned_kernelINS0_13Kernel_traitsI13__nv_bfloat16S3_S3_fjLj4096ELj1ELj1ELj4ELj16ENS0_18Kernel_traits_baseILj4096ES3_S3_S3_fjLj128EEEEEEEvNS0_19ForwardKernelParamsE:
.text._ZN18transformer_engine13normalization19ln_fwd_tuned_kernelINS0_13Kernel_traitsI13__nv_bfloat16S3_S3_fjLj4096ELj1ELj1ELj4ELj16ENS0_18Kernel_traits_baseILj4096ES3_S3_S3_fjLj128EEEEEEEvNS0_19ForwardKernelParamsE:
        /* <DEDUP_REMOVED lines=13> */
[----:B0-----:R-:W-:Y:S02]  /*00d0*/  SHF.L.U32 R0, R52, 0x4, RZ ;  /* 0x0000000434007819 */ /* 0x001fe400000006ff */
[----:B------:R-:W-:Y:S02]  /*00e0*/  SHF.R.U32.HI R48, RZ, 0x7, R52 ;  /* 0x00000007ff307819 */ /* 0x000fe40000011634 */
[----:B------:R-:W-:Y:S02]  /*00f0*/  LOP3.LUT R0, R0, 0x7f0, RZ, 0xc0, !PT ;  /* 0x000007f000007812 */ /* 0x000fe400078ec0ff */
[----:B-1----:R-:W-:Y:S01]  /*0100*/  IADD3 R51, R48, UR6, RZ ;  /* 0x0000000630337c10 */ /* 0x002fe2000fffe0ff */
[----:B------:R-:W-:Y:S01]  /*0110*/  ULDC UR6, c[0x0][0x218] ;  /* 0x0000860000067ab9 */ /* 0x000fe20000000800 */
[----:B------:R-:W-:-:S02]  /*0120*/  IADD3 R32, P0, R0, UR8, RZ ;  /* 0x0000000800207c10 */ /* 0x000fc4000ff1e0ff */
[----:B------:R-:W-:Y:S02]  /*0130*/  IADD3 R34, P2, R0, UR10, RZ ;  /* 0x0000000a00227c10 */ /* 0x000fe4000ff5e0ff */
[----:B------:R-:W-:Y:S01]  /*0140*/  IADD3.X R33, RZ, UR9, RZ, P0, !PT ;  /* 0x00000009ff217c10 */ /* 0x000fe200087fe4ff */
[----:B------:R-:W-:Y:S01]  /*0150*/  ULDC.64 UR8, c[0x0][0x288] ;  /* 0x0000a20000087ab9 */ /* 0x000fe20000000a00 */
[----:B------:R-:W-:Y:S01]  /*0160*/  ISETP.GE.AND P0, PT, R51, UR6, PT ;  /* 0x0000000633007c0c */ /* 0x000fe2000bf06270 */
[----:B------:R-:W-:Y:S01]  /*0170*/  ULDC UR6, c[0x0][0x210] ;  /* 0x0000840000067ab9 */ /* 0x000fe20000000800 */
[----:B------:R-:W-:Y:S01]  /*0180*/  IADD3.X R35, RZ, UR11, RZ, P2, !PT ;  /* 0x0000000bff237c10 */ /* 0x000fe200097fe4ff */
[----:B------:R-:W-:Y:S01]  /*0190*/  ULDC.64 UR10, c[0x0][0x258] ;  /* 0x00009600000a7ab9 */ /* 0x000fe20000000a00 */
[----:B------:R-:W-:Y:S02]  /*01a0*/  MOV R50, RZ ;  /* 0x000000ff00327202 */ /* 0x000fe40000000f00 */
[----:B------:R-:W-:-:S07]  /*01b0*/  LOP3.LUT R49, R52, 0x1f, RZ, 0xc0, !PT ;  /* 0x0000001f34317812 */ /* 0x000fce00078ec0ff */
[----:B--2---:R-:W-:Y:S05]  /*01c0*/  @P0 BRA `(.L_x_9459) ;  /* 0x0000002400d80947 */ /* 0x004fea0003800000 */
[----:B------:R-:W2:Y:S01]  /*01d0*/  LDG.E.128 R56, desc[UR4][R32.64] ;  /* 0x0000000420387981 */ /* 0x000ea2000c1e1d00 */
[----:B------:R-:W0:Y:S03]  /*01e0*/  LDC.U8 R3, c[0x0][0x250] ;  /* 0x00009400ff037b82 */ /* 0x000e260000000000 */
[----:B------:R-:W3:Y:S04]  /*01f0*/  LDG.E.128 R12, desc[UR4][R34.64] ;  /* 0x00000004220c7981 */ /* 0x000ee8000c1e1d00 */
[----:B------:R-:W4:Y:S04]  /*0200*/  LDG.E.128 R8, desc[UR4][R32.64+0x800] ;  /* 0x0008000420087981 */ /* 0x000f28000c1e1d00 */
[----:B------:R-:W4:Y:S04]  /*0210*/  LDG.E.128 R4, desc[UR4][R34.64+0x800] ;  /* 0x0008000422047981 */ /* 0x000f28000c1e1d00 */
[----:B------:R-:W4:Y:S04]  /*0220*/  LDG.E.128 R16, desc[UR4][R32.64+0x1000] ;  /* 0x0010000420107981 */ /* 0x000f28000c1e1d00 */
[----:B------:R-:W4:Y:S04]  /*0230*/  LDG.E.128 R20, desc[UR4][R34.64+0x1000] ;  /* 0x0010000422147981 */ /* 0x000f28000c1e1d00 */
[----:B------:R-:W4:Y:S04]  /*0240*/  LDG.E.128 R24, desc[UR4][R32.64+0x1800] ;  /* 0x0018000420187981 */ /* 0x000f28000c1e1d00 */
[----:B------:R-:W4:Y:S01]  /*0250*/  LDG.E.128 R28, desc[UR4][R34.64+0x1800] ;  /* 0x00180004221c7981 */ /* 0x000f22000c1e1d00 */
[----:B------:R-:W-:-:S02]  /*0260*/  SHF.R.U32.HI R63, RZ, 0x5, R52 ;  /* 0x00000005ff3f7819 */ /* 0x000fc40000011634 */
[----:B------:R-:W-:Y:S02]  /*0270*/  LEA R48, R48, 0x4, 0x2 ;  /* 0x0000000430307811 */ /* 0x000fe400078e10ff */
[----:B------:R-:W-:Y:S02]  /*0280*/  MOV R62, 0x1 ;  /* 0x00000001003e7802 */ /* 0x000fe40000000f00 */
[----:B------:R-:W-:Y:S02]  /*0290*/  MOV R50, RZ ;  /* 0x000000ff00327202 */ /* 0x000fe40000000f00 */
[----:B------:R-:W-:Y:S02]  /*02a0*/  LOP3.LUT R63, R63, 0x3, RZ, 0xc0, !PT ;  /* 0x000000033f3f7812 */ /* 0x000fe400078ec0ff */
[C---:B--2---:R-:W-:Y:S02]  /*02b0*/  PRMT R64, R59.reuse, 0x7632, R64 ;  /* 0x000076323b407816 */ /* 0x044fe40000000040 */
[----:B------:R-:W-:-:S02]  /*02c0*/  SHF.L.U32 R54, R59, 0x10, RZ ;  /* 0x000000103b367819 */ /* 0x000fc400000006ff */
[C---:B---3--:R-:W-:Y:S02]  /*02d0*/  PRMT R65, R15.reuse, 0x7632, R65 ;  /* 0x000076320f417816 */ /* 0x048fe40000000041 */
[----:B------:R-:W-:Y:S02]  /*02e0*/  SHF.L.U32 R15, R15, 0x10, RZ ;  /* 0x000000100f0f7819 */ /* 0x000fe400000006ff */
[C---:B----4-:R-:W-:Y:S02]  /*02f0*/  PRMT R66, R11.reuse, 0x7632, R66 ;  /* 0x000076320b427816 */ /* 0x050fe40000000042 */
        /* <DEDUP_REMOVED lines=8> */
[----:B------:R-:W-:-:S02]  /*0380*/  PRMT R71, R27, 0x7632, R71 ;  /* 0x000076321b477816 */ /* 0x000fc40000000047 */
[----:B------:R-:W-:Y:S02]  /*0390*/  PRMT R72, R30, 0x7632, R72 ;  /* 0x000076321e487816 */ /* 0x000fe40000000048 */
[----:B------:R-:W-:Y:S02]  /*03a0*/  PRMT R73, R31, 0x7632, R73 ;  /* 0x000076321f497816 */ /* 0x000fe40000000049 */
[----:B------:R-:W-:Y:S02]  /*03b0*/  PRMT R74, R29, 0x7632, R74 ;  /* 0x000076321d4a7816 */ /* 0x000fe4000000004a */
        /* <DEDUP_REMOVED lines=14> */
[----:B0-----:R-:W-:-:S07]  /*04a0*/  SHF.L.U32 R74, R74, 0x10, RZ ;  /* 0x000000104a4a7819 */ /* 0x001fce00000006ff */
.L_x_9467:
[----:B0-----:R-:W0:Y:S01]  /*04b0*/  LDC.64 R44, c[0x0][0x220] ;  /* 0x00008800ff2c7b82 */ /* 0x001e220000000a00 */
[----:B------:R-:W-:Y:S02]  /*04c0*/  LOP3.LUT R0, R52, 0x7f, RZ, 0xc0, !PT ;  /* 0x0000007f34007812 */ /* 0x000fe400078ec0ff */
[----:B------:R-:W-:-:S04]  /*04d0*/  SHF.L.U32 R27, R51, 0x9, RZ ;  /* 0x00000009331b7819 */ /* 0x000fc800000006ff */
[----:B------:R-:W-:-:S05]  /*04e0*/  LOP3.LUT R27, R27, 0xfffffe00, R0, 0xe2, !PT ;  /* 0xfffffe001b1b7812 */ /* 0x000fca00078ee200 */
[----:B0-----:R-:W-:-:S06]  /*04f0*/  IMAD.WIDE.U32 R32, R27, 0x10, R44 ;  /* 0x000000101b207825 */ /* 0x001fcc00078e002c */
        /* <DEDUP_REMOVED lines=10> */
[----:B------:R-:W-:Y:S01]  /*05a0*/  SHF.R.U32.HI R27, RZ, 0x5, R52 ;  /* 0x00000005ff1b7819 */ /* 0x000fe20000011634 */
[----:B------:R-:W-:Y:S01]  /*05b0*/  UMOV UR12, 0xffffffff ;  /* 0xffffffff000c7882 */ /* 0x000fe20000000000 */
[----:B------:R-:W-:Y:S02]  /*05c0*/  LOP3.LUT P0, RZ, R62, 0xff, RZ, 0xc0, !PT ;  /* 0x000000ff3eff7812 */ /* 0x000fe4000780c0ff */
[----:B------:R-:W-:Y:S02]  /*05d0*/  LOP3.LUT R27, R27, 0x7fffffc, RZ, 0xc0, !PT ;  /* 0x07fffffc1b1b7812 */ /* 0x000fe400078ec0ff */
[C---:B--2---:R-:W-:Y:S01]  /*05e0*/  PRMT R115, R32.reuse, 0x7632, R115 ;  /* 0x0000763220737816 */ /* 0x044fe20000000073 */
[----:B------:R-:W-:Y:S01]  /*05f0*/  IMAD.U32 R123, R32, 0x10000, RZ ;  /* 0x00010000207b7824 */ /* 0x000fe200078e00ff */
[----:B------:R-:W-:Y:S02]  /*0600*/  PRMT R119, R33, 0x7632, R119 ;  /* 0x0000763221777816 */ /* 0x000fe40000000077 */
[----:B------:R-:W-:Y:S01]  /*0610*/  SHF.L.U32 R115, R115, 0x10, RZ ;  /* 0x0000001073737819 */ /* 0x000fe200000006ff */
        /* <DEDUP_REMOVED lines=25> */
[----:B------:R-:W-:Y:S01]  /*07b0*/  SHF.L.U32 R103, R103, 0x10, RZ ;  /* 0x0000001067677819 */ /* 0x000fe200000006ff */
[----:B----4-:R-:W-:Y:S01]  /*07c0*/  IMAD.U32 R93, R45, 0x10000, RZ ;  /* 0x000100002d5d7824 */ /* 0x010fe200078e00ff */
        /* <DEDUP_REMOVED lines=47> */
[----:B------:R-:W-:Y:S01]  /*0ac0*/  FADD R0, R47, R2 ;  /* 0x000000022f007221 */ /* 0x000fe20000000000 */
[----:B------:R-:W-:-:S03]  /*0ad0*/  SEL R2, R48, R27, !P0 ;  /* 0x0000001b30027207 */ /* 0x000fc60004000000 */
        /* <DEDUP_REMOVED lines=86> */
.L_x_9486:
        /* <DEDUP_REMOVED lines=33> */
[----:B012--5:R-:W-:Y:S05]  /*1250*/  CALL.REL.NOINC `($__internal_126_$__cuda_sm20_rcp_rn_f32_slowpath) ;  /* 0x0000002400c87944 */ /* 0x027fea0003c00000 */
[----:B------:R-:W-:Y:S05]  /*1260*/  BRA `(.L_x_9463) ;  /* 0x0000000000107947 */ /* 0x000fea0003800000 */
.L_x_9462:
[----:B------:R-:W3:Y:S02]  /*1270*/  MUFU.RCP R31, R32 ;  /* 0x00000020001f7308 */ /* 0x000ee40000001000 */
[----:B---3--:R-:W-:-:S04]  /*1280*/  FFMA R0, R32, R31, -1 ;  /* 0xbf80000020007423 */ /* 0x008fc8000000001f */
[----:B------:R-:W-:-:S04]  /*1290*/  FADD.FTZ R0, -R0, -RZ ;  /* 0x800000ff00007221 */ /* 0x000fc80000010100 */
[----:B------:R-:W-:-:S07]  /*12a0*/  FFMA R0, R31, R0, R31 ;  /* 0x000000001f007223 */ /* 0x000fce000000001f */
.L_x_9463:
[----:B------:R-:W-:Y:S05]  /*12b0*/  BSYNC B0 ;  /* 0x0000000000007941 */ /* 0x000fea0003800000 */
.L_x_9461:
        /* <DEDUP_REMOVED lines=19> */
[----:B-----5:R-:W-:Y:S05]  /*13f0*/  CALL.REL.NOINC `($__internal_126_$__cuda_sm20_rcp_rn_f32_slowpath) ;  /* 0x0000002400607944 */ /* 0x020fea0003c00000 */
[----:B------:R-:W-:Y:S05]  /*1400*/  BRA `(.L_x_9466) ;  /* 0x0000000000107947 */ /* 0x000fea0003800000 */
.L_x_9465:
[----:B------:R-:W0:Y:S02]  /*1410*/  MUFU.RCP R0, R2 ;  /* 0x0000000200007308 */ /* 0x000e240000001000 */
[----:B0-----:R-:W-:-:S04]  /*1420*/  FFMA R2, R2, R0, -1 ;  /* 0xbf80000002027423 */ /* 0x001fc80000000000 */
[----:B------:R-:W-:-:S04]  /*1430*/  FADD.FTZ R31, -R2, -RZ ;  /* 0x800000ff021f7221 */ /* 0x000fc80000010100 */
[----:B------:R-:W-:-:S07]  /*1440*/  FFMA R0, R0, R31, R0 ;  /* 0x0000001f00007223 */ /* 0x000fce0000000000 */
.L_x_9466:
[----:B------:R-:W-:Y:S05]  /*1450*/  BSYNC B0 ;  /* 0x0000000000007941 */ /* 0x000fea0003800000 */
.L_x_9464:
[----:B------:R-:W-:Y:S01]  /*1460*/  FADD R2, R27, -R26 ;  /* 0x8000001a1b027221 */ /* 0x000fe20000000000 */
[----:B------:R-:W-:Y:S01]  /*1470*/  FADD R83, R34, R83 ;  /* 0x0000005322537221 */ /* 0x000fe20000000000 */
[----:B------:R-:W0:Y:S01]  /*1480*/  LDC R30, c[0x0][0x268] ;  /* 0x00009a00ff1e7b82 */ /* 0x000e220000000800 */
[----:B------:R-:W-:Y:S01]  /*1490*/  ISETP.NE.AND P2, PT, R3, RZ, PT ;  /* 0x000000ff0300720c */ /* 0x000fe20003f45270 */
[----:B------:R-:W-:Y:S01]  /*14a0*/  FMUL R31, R2, R2 ;  /* 0x00000002021f7220 */ /* 0x000fe20000400000 */
[----:B------:R-:W-:Y:S01]  /*14b0*/  PRMT R38, R13, 0x7632, R38 ;  /* 0x000076320d267816 */ /* 0x000fe20000000026 */
[----:B------:R-:W-:Y:S01]  /*14c0*/  FADD R88, R71, 1 ;  /* 0x3f80000047587421 */ /* 0x000fe20000000000 */
[----:B------:R-:W-:Y:S01]  /*14d0*/  SHF.L.U32 R42, R58, 0x10, RZ ;  /* 0x000000103a2a7819 */ /* 0x000fe200000006ff */
[----:B------:R-:W-:Y:S01]  /*14e0*/  FMUL R2, R32, R31 ;  /* 0x0000001f20027220 */ /* 0x000fe20000400000 */
[----:B------:R-:W-:Y:S02]  /*14f0*/  SHF.L.U32 R38, R38, 0x10, RZ ;  /* 0x0000001026267819 */ /* 0x000fe400000006ff */
[----:B------:R-:W-:Y:S01]  /*1500*/  SHF.L.U32 R44, R14, 0x10, RZ ;  /* 0x000000100e2c7819 */ /* 0x000fe200000006ff */
[C---:B------:R-:W-:Y:S01]  /*1510*/  FMUL R2, R43.reuse, R2 ;  /* 0x000000022b027220 */ /* 0x040fe20000400000 */
[----:B------:R-:W-:Y:S01]  /*1520*/  FMUL R43, R43, R26 ;  /* 0x0000001a2b2b7220 */ /* 0x000fe20000400000 */
[----:B------:R-:W-:-:S02]  /*1530*/  SHF.L.U32 R46, R5, 0x10, RZ ;  /* 0x00000010052e7819 */ /* 0x000fc400000006ff */
[-C--:B------:R-:W-:Y:S01]  /*1540*/  FFMA R2, R2, R0.reuse, R83 ;  /* 0x0000000002027223 */ /* 0x080fe20000000053 */
[----:B------:R-:W-:Y:S01]  /*1550*/  FFMA R43, R32, R27, R43 ;  /* 0x0000001b202b7223 */ /* 0x000fe2000000002b */
[----:B------:R-:W-:Y:S01]  /*1560*/  SHF.L.U32 R27, R56, 0x10, RZ ;  /* 0x00000010381b7819 */ /* 0x000fe200000006ff */
[----:B------:R-:W-:Y:S01]  /*1570*/  @P2 FADD R42, R42, 1 ;  /* 0x3f8000002a2a2421 */ /* 0x000fe20000000000 */
[----:B------:R-:W-:Y:S01]  /*1580*/  PRMT R32, R57, 0x7632, R32 ;  /* 0x0000763239207816 */ /* 0x000fe20000000020 */
[----:B------:R-:W0:Y:S01]  /*1590*/  SHFL.IDX PT, R31, R2, RZ, 0x1f ;  /* 0x00001fff021f7589 */ /* 0x000e2200000e0000 */
[----:B------:R-:W-:Y:S01]  /*15a0*/  FMUL R0, R43, R0 ;  /* 0x000000002b007220 */ /* 0x000fe20000400000 */
[----:B------:R-:W-:Y:S01]  /*15b0*/  @P2 FADD R27, R27, 1 ;  /* 0x3f8000001b1b2421 */ /* 0x000fe20000000000 */
[----:B------:R-:W-:Y:S01]  /*15c0*/  LOP3.LUT R43, R52, 0x7f, RZ, 0xc0, !PT ;  /* 0x0000007f342b7812 */ /* 0x000fe200078ec0ff */
[----:B------:R-:W-:Y:S01]  /*15d0*/  IMAD.U32 R34, R32, 0x10000, RZ ;  /* 0x0001000020227824 */ /* 0x000fe200078e00ff */
[----:B------:R-:W-:-:S02]  /*15e0*/  PRMT R78, R28, 0x7632, R78 ;  /* 0x000076321c4e7816 */ /* 0x000fc4000000004e */
[----:B------:R-:W1:Y:S01]  /*15f0*/  SHFL.IDX PT, R0, R0, RZ, 0x1f ;  /* 0x00001fff00007589 */ /* 0x000e6200000e0000 */
[----:B------:R-:W-:Y:S01]  /*1600*/  @P2 FADD R34, R34, 1 ;  /* 0x3f80000022222421 */ /* 0x000fe20000000000 */
[----:B------:R-:W-:Y:S02]  /*1610*/  LOP3.LUT P3, RZ, R63, 0x1f, R52, 0xf8, !PT ;  /* 0x0000001f3fff7812 */ /* 0x000fe4000786f834 */
[----:B------:R-:W-:Y:S01]  /*1620*/  ISETP.NE.AND P1, PT, RZ, UR7, PT ;  /* 0x00000007ff007c0c */ /* 0x000fe2000bf25270 */
[----:B0-----:R-:W-:Y:S01]  /*1630*/  FFMA R26, R31, 0.000244140625, R30 ;  /* 0x398000001f1a7823 */ /* 0x001fe2000000001e */
[----:B------:R-:W-:Y:S02]  /*1640*/  SHF.L.U32 R31, R12, 0x10, RZ ;  /* 0x000000100c1f7819 */ /* 0x000fe400000006ff */
[----:B------:R-:W-:Y:S02]  /*1650*/  SHF.L.U32 R30, R51, 0x9, RZ ;  /* 0x00000009331e7819 */ /* 0x000fe400000006ff */
[----:B------:R-:W-:Y:S01]  /*1660*/  FSETP.GEU.AND P0, PT, |R26|, 1.175494350822287508e-38, PT ;  /* 0x008000001a00780b */ /* 0x000fe20003f0e200 */
[--C-:B-1----:R-:W-:Y:S01]  /*1670*/  FADD R2, R123, -R0.reuse ;  /* 0x800000007b027221 */ /* 0x102fe20000000000 */
[----:B------:R-:W-:Y:S01]  /*1680*/  SHF.L.U32 R123, R57, 0x10, RZ ;  /* 0x00000010397b7819 */ /* 0x000fe200000006ff */
[--C-:B------:R-:W-:Y:S01]  /*1690*/  FADD R32, R119, -R0.reuse ;  /* 0x8000000077207221 */ /* 0x100fe20000000000 */
[----:B------:R-:W-:Y:S01]  /*16a0*/  LOP3.LUT R43, R30, 0xfffffe00, R43, 0xe2, !PT ;  /* 0xfffffe001e2b7812 */ /* 0x000fe200078ee22b */
[--C-:B------:R-:W-:Y:S01]  /*16b0*/  FADD R40, R125, -R0.reuse ;  /* 0x800000007d287221 */ /* 0x100fe20000000000 */
[----:B------:R-:W-:Y:S01]  /*16c0*/  SHF.L.U32 R30, R13, 0x10, RZ ;  /* 0x000000100d1e7819 */ /* 0x000fe200000006ff */
[----:B------:R-:W-:Y:S01]  /*16d0*/  @P2 FADD R123, R123, 1 ;  /* 0x3f8000007b7b2421 */ /* 0x000fe20000000000 */
[----:B------:R-:W-:Y:S01]  /*16e0*/  SHF.L.U32 R119, R8, 0x10, RZ ;  /* 0x0000001008777819 */ /* 0x000fe200000006ff */
[--C-:B------:R-:W-:Y:S01]  /*16f0*/  FADD R84, R75, -R0.reuse ;  /* 0x800000004b547221 */ /* 0x100fe20000000000 */
[--C-:B------:R-:W-:Y:S01]  /*1700*/  FADD R90, R47, -R0.reuse ;  /* 0x800000002f5a7221 */ /* 0x100fe20000000000 */
[----:B------:R-:W-:-:S02]  /*1710*/  FADD R92, R39, -R0 ;  /* 0x80000000275c7221 */ /* 0x000fc40000000000 */
[----:B------:R-:W-:Y:S01]  /*1720*/  @!P0 FMUL R26, R26, 16777216 ;  /* 0x4b8000001a1a8820 */ /* 0x000fe20000400000 */
[----:B------:R-:W-:-:S03]  /*1730*/  @P2 FADD R119, R119, 1 ;  /* 0x3f80000077772421 */ /* 0x000fc60000000000 */
[----:B------:R0:W1:Y:S02]  /*1740*/  MUFU.RSQ R83, R26 ;  /* 0x0000001a00537308 */ /* 0x0000640000001400 */
[----:B0-----:R-:W-:Y:S01]  /*1750*/  PRMT R26, R56, 0x7632, R26 ;  /* 0x00007632381a7816 */ /* 0x001fe2000000001a */
[----:B-1----:R-:W-:Y:S01]  /*1760*/  @!P0 FMUL R83, R83, 4096 ;  /* 0x4580000053538820 */ /* 0x002fe20000400000 */
[----:B------:R-:W-:-:S03]  /*1770*/  ISETP.NE.U32.AND P0, PT, RZ, UR8, PT ;  /* 0x00000008ff007c0c */ /* 0x000fc6000bf05070 */
[C---:B------:R-:W-:Y:S01]  /*1780*/  FMUL R2, R83.reuse, R2 ;  /* 0x0000000253027220 */ /* 0x040fe20000400000 */
[C---:B------:R-:W-:Y:S01]  /*1790*/  FMUL R32, R83.reuse, R32 ;  /* 0x0000002053207220 */ /* 0x040fe20000400000 */
[C---:B------:R-:W-:Y:S01]  /*17a0*/  FMUL R40, R83.reuse, R40 ;  /* 0x0000002853287220 */ /* 0x040fe20000400000 */
[----:B------:R-:W-:Y:S01]  /*17b0*/  ISETP.NE.AND.EX P0, PT, RZ, UR9, PT, P0 ;  /* 0x00000009ff007c0c */ /* 0x000fe2000bf05300 */
[----:B------:R-:W-:Y:S01]  /*17c0*/  FFMA R36, R2, R27, R31 ;  /* 0x0000001b02247223 */ /* 0x000fe2000000001f */
[----:B------:R-:W-:Y:S01]  /*17d0*/  PRMT R2, R12, 0x7632, R2 ;  /* 0x000076320c027816 */ /* 0x000fe20000000002 */
[----:B------:R-:W-:Y:S01]  /*17e0*/  FMUL R86, R83, R84 ;  /* 0x0000005453567220 */ /* 0x000fe20000400000 */
[----:B------:R-:W-:Y:S01]  /*17f0*/  SHF.L.U32 R27, R26, 0x10, RZ ;  /* 0x000000101a1b7819 */ /* 0x000fe200000006ff */
[--C-:B------:R-:W-:Y:S01]  /*1800*/  FADD R26, R117, -R0.reuse ;  /* 0x80000000751a7221 */ /* 0x100fe20000000000 */
[----:B------:R-:W-:Y:S01]  /*1810*/  SHF.L.U32 R31, R2, 0x10, RZ ;  /* 0x00000010021f7819 */ /* 0x000fe200000006ff */
[----:B------:R-:W-:Y:S01]  /*1820*/  FADD R2, R115, -R0 ;  /* 0x8000000073027221 */ /* 0x000fe20000000000 */
[----:B------:R-:W-:Y:S01]  /*1830*/  FFMA R117, R32, R34, R38 ;  /* 0x0000002220757223 */ /* 0x000fe20000000026 */
[----:B------:R-:W-:Y:S01]  /*1840*/  @P2 FADD R27, R27, 1 ;  /* 0x3f8000001b1b2421 */ /* 0x000fe20000000000 */
[C---:B------:R-:W-:Y:S01]  /*1850*/  FMUL R26, R83.reuse, R26 ;  /* 0x0000001a531a7220 */ /* 0x040fe20000400000 */
[----:B------:R-:W-:Y:S01]  /*1860*/  FMUL R2, R83, R2 ;  /* 0x0000000253027220 */ /* 0x000fe20000400000 */
[----:B------:R-:W-:Y:S01]  /*1870*/  PRMT R32, R8, 0x7632, R32 ;  /* 0x0000763208207816 */ /* 0x000fe20000000020 */
[----:B------:R-:W-:Y:S01]  /*1880*/  FFMA R38, R40, R42, R44 ;  /* 0x0000002a28267223 */ /* 0x000fe2000000002c */
[----:B------:R-:W-:Y:S01]  /*1890*/  PRMT R34, R4, 0x7632, R34 ;  /* 0x0000763204227816 */ /* 0x000fe20000000022 */
[----:B------:R-:W-:Y:S01]  /*18a0*/  FFMA R115, R2, R27, R31 ;  /* 0x0000001b02737223 */ /* 0x000fe2000000001f */
[----:B------:R-:W-:Y:S01]  /*18b0*/  FFMA R2, R26, R123, R30 ;  /* 0x0000007b1a027223 */ /* 0x000fe2000000001e */
[----:B------:R-:W-:Y:S01]  /*18c0*/  PRMT R26, R58, 0x7632, R26 ;  /* 0x000076323a1a7816 */ /* 0x000fe2000000001a */
[----:B------:R-:W-:Y:S01]  /*18d0*/  FADD R40, R121, -R0 ;  /* 0x8000000079287221 */ /* 0x000fe20000000000 */
[----:B------:R-:W-:Y:S01]  /*18e0*/  PRMT R30, R14, 0x7632, R30 ;  /* 0x000076320e1e7816 */ /* 0x000fe2000000001e */
[----:B------:R-:W-:Y:S01]  /*18f0*/  FMUL R90, R83, R90 ;  /* 0x0000005a535a7220 */ /* 0x000fe20000400000 */
[----:B------:R-:W-:Y:S01]  /*1900*/  SHF.L.U32 R27, R26, 0x10, RZ ;  /* 0x000000101a1b7819 */ /* 0x000fe200000006ff */
[--C-:B------:R-:W-:Y:S01]  /*1910*/  FADD R26, R107, -R0.reuse ;  /* 0x800000006b1a7221 */ /* 0x100fe20000000000 */
[----:B------:R-:W-:Y:S01]  /*1920*/  SHF.L.U32 R31, R30, 0x10, RZ ;  /* 0x000000101e1f7819 */ /* 0x000fe200000006ff */
[--C-:B------:R-:W-:Y:S01]  /*1930*/  FADD R30, R113, -R0.reuse ;  /* 0x80000000711e7221 */ /* 0x100fe20000000000 */
[----:B------:R-:W-:Y:S01]  /*1940*/  SHF.L.U32 R125, R32, 0x10, RZ ;  /* 0x00000010207d7819 */ /* 0x000fe200000006ff */
[----:B------:R-:W-:Y:S01]  /*1950*/  @P2 FADD R27, R27, 1 ;  /* 0x3f8000001b1b2421 */ /* 0x000fe20000000000 */
[----:B------:R-:W-:Y:S01]  /*1960*/  FMUL R26, R83, R26 ;  /* 0x0000001a531a7220 */ /* 0x000fe20000400000 */
[----:B------:R-:W-:Y:S01]  /*1970*/  SHF.L.U32 R123, R4, 0x10, RZ ;  /* 0x00000010047b7819 */ /* 0x000fe200000006ff */
[----:B------:R-:W-:Y:S01]  /*1980*/  FADD R32, R111, -R0 ;  /* 0x800000006f207221 */ /* 0x000fe20000000000 */
[----:B------:R-:W-:Y:S01]  /*1990*/  FMUL R30, R83, R30 ;  /* 0x0000001e531e7220 */ /* 0x000fe20000400000 */
[----:B------:R-:W-:Y:S01]  /*19a0*/  FFMA R111, R26, R27, R31 ;  /* 0x0000001b1a6f7223 */ /* 0x000fe2000000001f */
[----:B------:R-:W-:Y:S01]  /*19b0*/  PRMT R26, R9, 0x7632, R26 ;  /* 0x00007632091a7816 */ /* 0x000fe2000000001a */
[----:B------:R-:W-:Y:S01]  /*19c0*/  @P2 FADD R125, R125, 1 ;  /* 0x3f8000007d7d2421 */ /* 0x000fe20000000000 */
[----:B------:R-:W-:Y:S01]  /*19d0*/  SHF.L.U32 R44, R9, 0x10, RZ ;  /* 0x00000010092c7819 */ /* 0x000fe200000006ff */
[----:B------:R-:W-:Y:S01]  /*19e0*/  FMUL R32, R83, R32 ;  /* 0x0000002053207220 */ /* 0x000fe20000400000 */
[----:B------:R-:W-:Y:S01]  /*19f0*/  SHF.L.U32 R34, R34, 0x10, RZ ;  /* 0x0000001022227819 */ /* 0x000fe200000006ff */
[----:B------:R-:W-:Y:S01]  /*1a00*/  FFMA R42, R30, R119, R123 ;  /* 0x000000771e2a7223 */ /* 0x000fe2000000007b */
[----:B------:R-:W-:Y:S01]  /*1a10*/  PRMT R30, R5, 0x7632, R30 ;  /* 0x00007632051e7816 */ /* 0x000fe2000000001e */
[----:B------:R-:W-:Y:S01]  /*1a20*/  @P2 FADD R44, R44, 1 ;  /* 0x3f8000002c2c2421 */ /* 0x000fe20000000000 */
[----:B------:R-:W-:Y:S01]  /*1a30*/  SHF.L.U32 R27, R26, 0x10, RZ ;  /* 0x000000101a1b7819 */ /* 0x000fe200000006ff */
[----:B------:R-:W-:Y:S01]  /*1a40*/  FADD R26, R99, -R0 ;  /* 0x80000000631a7221 */ /* 0x000fe20000000000 */
[----:B------:R-:W-:Y:S01]  /*1a50*/  FMUL R40, R83, R40 ;  /* 0x0000002853287220 */ /* 0x000fe20000400000 */
[----:B------:R-:W-:Y:S01]  /*1a60*/  FFMA R107, R32, R125, R34 ;  /* 0x0000007d206b7223 */ /* 0x000fe20000000022 */
[C---:B------:R-:W-:Y:S01]  /*1a70*/  PRMT R32, R10.reuse, 0x7632, R32 ;  /* 0x000076320a207816 */ /* 0x040fe20000000020 */
[----:B------:R-:W-:Y:S01]  /*1a80*/  @P2 FADD R27, R27, 1 ;  /* 0x3f8000001b1b2421 */ /* 0x000fe20000000000 */
[----:B------:R-:W-:Y:S01]  /*1a90*/  SHF.L.U32 R113, R10, 0x10, RZ ;  /* 0x000000100a717819 */ /* 0x000fe200000006ff */
[----:B------:R-:W-:Y:S01]  /*1aa0*/  FMUL R26, R83, R26 ;  /* 0x0000001a531a7220 */ /* 0x000fe20000400000 */
[----:B------:R-:W-:Y:S01]  /*1ab0*/  SHF.L.U32 R31, R30, 0x10, RZ ;  /* 0x000000101e1f7819 */ /* 0x000fe200000006ff */
[----:B------:R-:W-:Y:S01]  /*1ac0*/  FADD R30, R105, -R0 ;  /* 0x80000000691e7221 */ /* 0x000fe20000000000 */
[----:B------:R-:W-:Y:S01]  /*1ad0*/  FFMA R34, R40, R44, R46 ;  /* 0x0000002c28227223 */ /* 0x000fe2000000002e */
[----:B------:R-:W-:Y:S01]  /*1ae0*/  PRMT R40, R6, 0x7632, R40 ;  /* 0x0000763206287816 */ /* 0x000fe20000000028 */
[----:B------:R-:W-:Y:S01]  /*1af0*/  @P2 FADD R113, R113, 1 ;  /* 0x3f80000071712421 */ /* 0x000fe20000000000 */
[----:B------:R-:W-:Y:S01]  /*1b00*/  SHF.L.U32 R121, R32, 0x10, RZ ;  /* 0x0000001020797819 */ /* 0x000fe200000006ff */
[----:B------:R-:W-:Y:S01]  /*1b10*/  FADD R32, R103, -R0 ;  /* 0x8000000067207221 */ /* 0x000fe20000000000 */
[----:B------:R-:W-:Y:S01]  /*1b20*/  SHF.L.U32 R119, R6, 0x10, RZ ;  /* 0x0000001006777819 */ /* 0x000fe200000006ff */
        /* <DEDUP_REMOVED lines=20> */
[----:B------:R-:W-:Y:S01]  /*1c70*/  SHF.L.U32 R31, R30, 0x10, RZ ;  /* 0x000000101e1f7819 */ /* 0x000fe200000006ff */
[----:B------:R-:W-:Y:S01]  /*1c80*/  FADD R30, R97, -R0 ;  /* 0x80000000611e7221 */ /* 0x000fe20000000000 */
[--C-:B------:R-:W-:Y:S01]  /*1c90*/  FFMA R40, R40, R125, R46.reuse ;  /* 0x0000007d28287223 */ /* 0x100fe2000000002e */
        /* <DEDUP_REMOVED lines=11> */
[----:B------:R-:W-:Y:S01]  /*1d50*/  FFMA R91, R30, R105, R109 ;  /* 0x000000691e5b7223 */ /* 0x000fe2000000006d */
[----:B------:R-:W-:Y:S01]  /*1d60*/  PRMT R30, R22, 0x7632, R30 ;  /* 0x00007632161e7816 */ /* 0x000fe2000000001e */
[--C-:B------:R-:W-:Y:S01]  /*1d70*/  FADD R46, R101, -R0.reuse ;  /* 0x80000000652e7221 */ /* 0x100fe20000000000 */
[----:B------:R-:W-:Y:S01]  /*1d80*/  SHF.L.U32 R27, R26, 0x10, RZ ;  /* 0x000000101a1b7819 */ /* 0x000fe200000006ff */
[----:B------:R-:W-:Y:S01]  /*1d90*/  FADD R26, R85, -R0 ;  /* 0x80000000551a7221 */ /* 0x000fe20000000000 */
[----:B------:R-:W-:Y:S01]  /*1da0*/  FFMA R76, R32, R113, R119 ;  /* 0x00000071204c7223 */ /* 0x000fe20000000077 */
[----:B------:R-:W-:Y:S01]  /*1db0*/  PRMT R32, R24, 0x7632, R32 ;  /* 0x0000763218207816 */ /* 0x000fe20000000020 */
[----:B------:R-:W-:Y:S01]  /*1dc0*/  IMAD.U32 R101, R28, 0x10000, RZ ;  /* 0x000100001c657824 */ /* 0x000fe200078e00ff */
[----:B------:R-:W-:Y:S01]  /*1dd0*/  SHF.L.U32 R31, R30, 0x10, RZ ;  /* 0x000000101e1f7819 */ /* 0x000fe200000006ff */
[----:B------:R-:W-:Y:S01]  /*1de0*/  @P2 FADD R27, R27, 1 ;  /* 0x3f8000001b1b2421 */ /* 0x000fe20000000000 */
[----:B------:R-:W-:Y:S01]  /*1df0*/  FMUL R26, R83, R26 ;  /* 0x0000001a531a7220 */ /* 0x000fe20000400000 */
[----:B------:R-:W-:Y:S01]  /*1e00*/  @P0 FMNMX R50, R50, |R36|, !PT ;  /* 0x4000002432320209 */ /* 0x000fe20007800000 */
[--C-:B------:R-:W-:Y:S01]  /*1e10*/  FADD R30, R89, -R0.reuse ;  /* 0x80000000591e7221 */ /* 0x100fe20000000000 */
[----:B------:R-:W-:Y:S01]  /*1e20*/  SHF.L.U32 R105, R32, 0x10, RZ ;  /* 0x0000001020697819 */ /* 0x000fe200000006ff */
[--C-:B------:R-:W-:Y:S01]  /*1e30*/  FADD R32, R87, -R0.reuse ;  /* 0x8000000057207221 */ /* 0x100fe20000000000 */
[----:B------:R-:W-:Y:S01]  /*1e40*/  FFMA R87, R26, R27, R31 ;  /* 0x0000001b1a577223 */ /* 0x000fe2000000001f */
[----:B------:R-:W-:Y:S01]  /*1e50*/  @P0 FMNMX R50, R50, |R115|, !PT ;  /* 0x4000007332320209 */ /* 0x000fe20007800000 */
[----:B------:R-:W-:Y:S01]  /*1e60*/  FADD R26, R11, 1 ;  /* 0x3f8000000b1a7421 */ /* 0x000fe20000000000 */
[----:B------:R-:W-:Y:S01]  /*1e70*/  SHF.L.U32 R97, R24, 0x10, RZ ;  /* 0x0000001018617819 */ /* 0x000fe200000006ff */
[----:B------:R-:W-:Y:S01]  /*1e80*/  FADD R27, R54, 1 ;  /* 0x3f800000361b7421 */ /* 0x000fe20000000000 */
[----:B------:R-:W-:Y:S01]  /*1e90*/  @P0 FMNMX R50, R50, |R2|, !PT ;  /* 0x4000000232320209 */ /* 0x000fe20007800000 */
[----:B------:R-:W-:Y:S01]  /*1ea0*/  FMUL R30, R83, R30 ;  /* 0x0000001e531e7220 */ /* 0x000fe20000400000 */
[----:B------:R-:W-:Y:S01]  /*1eb0*/  FSEL R82, R11, R26, !P2 ;  /* 0x0000001a0b527208 */ /* 0x000fe20005000000 */
[----:B------:R-:W-:Y:S01]  /*1ec0*/  @P2 FADD R97, R97, 1 ;  /* 0x3f80000061612421 */ /* 0x000fe20000000000 */
[--C-:B------:R-:W-:Y:S01]  /*1ed0*/  FADD R26, R35, -R0.reuse ;  /* 0x80000000231a7221 */ /* 0x100fe20000000000 */
[----:B------:R-:W-:Y:S01]  /*1ee0*/  SHF.L.U32 R109, R78, 0x10, RZ ;  /* 0x000000104e6d7819 */ /* 0x000fe200000006ff */
[----:B------:R-:W-:Y:S01]  /*1ef0*/  @P2 FADD R105, R105, 1 ;  /* 0x3f80000069692421 */ /* 0x000fe20000000000 */
[----:B------:R-:W-:Y:S01]  /*1f00*/  @P0 FMNMX R50, R50, |R117|, !PT ;  /* 0x4000007532320209 */ /* 0x000fe20007800000 */
[----:B------:R-:W-:Y:S01]  /*1f10*/  FMUL R32, R83, R32 ;  /* 0x0000002053207220 */ /* 0x000fe20000400000 */
[----:B------:R-:W-:Y:S01]  /*1f20*/  FADD R31, R64, 1 ;  /* 0x3f800000401f7421 */ /* 0x000fe20000000000 */
[----:B------:R-:W-:Y:S01]  /*1f30*/  FFMA R85, R30, R97, R101 ;  /* 0x000000611e557223 */ /* 0x000fe20000000065 */
[----:B------:R-:W-:Y:S01]  /*1f40*/  FSEL R27, R54, R27, !P2 ;  /* 0x0000001b361b7208 */ /* 0x000fe20005000000 */
[--C-:B------:R-:W-:Y:S01]  /*1f50*/  FADD R30, R33, -R0.reuse ;  /* 0x80000000211e7221 */ /* 0x100fe20000000000 */
[----:B------:R-:W-:Y:S01]  /*1f60*/  FMUL R26, R83, R26 ;  /* 0x0000001a531a7220 */ /* 0x000fe20000400000 */
[----:B------:R-:W-:Y:S01]  /*1f70*/  @P0 FMNMX R50, R50, |R38|, !PT ;  /* 0x4000002632320209 */ /* 0x000fe20007800000 */
[----:B------:R-:W-:Y:S01]  /*1f80*/  FFMA R80, R32, R105, R109 ;  /* 0x0000006920507223 */ /* 0x000fe2000000006d */
[----:B------:R-:W-:Y:S01]  /*1f90*/  FSEL R31, R64, R31, !P2 ;  /* 0x0000001f401f7208 */ /* 0x000fe20005000000 */
[--C-:B------:R-:W-:Y:S01]  /*1fa0*/  FADD R32, R77, -R0.reuse ;  /* 0x800000004d207221 */ /* 0x100fe20000000000 */
[C---:B------:R-:W-:Y:S01]  /*1fb0*/  FMUL R30, R83.reuse, R30 ;  /* 0x0000001e531e7220 */ /* 0x040fe20000400000 */
[----:B------:R-:W-:Y:S01]  /*1fc0*/  FFMA R77, R26, R27, R15 ;  /* 0x0000001b1a4d7223 */ /* 0x000fe2000000000f */
[----:B------:R-:W-:Y:S01]  /*1fd0*/  @P0 FMNMX R50, R50, |R111|, !PT ;  /* 0x4000006f32320209 */ /* 0x000fe20007800000 */
[----:B------:R-:W-:Y:S01]  /*1fe0*/  FADD R89, R66, 1 ;  /* 0x3f80000042597421 */ /* 0x000fe20000000000 */
[----:B------:R-:W-:Y:S01]  /*1ff0*/  FFMA R84, R30, R31, R65 ;  /* 0x0000001f1e547223 */ /* 0x000fe20000000041 */
[----:B------:R-:W-:Y:S01]  /*2000*/  FMUL R32, R83, R32 ;  /* 0x0000002053207220 */ /* 0x000fe20000400000 */
[----:B------:R-:W-:Y:S01]  /*2010*/  @P0 FMNMX R50, R50, |R77|, !PT ;  /* 0x4000004d32320209 */ /* 0x000fe20007800000 */
[----:B------:R-:W-:Y:S01]  /*2020*/  FADD R30, R19, 1 ;  /* 0x3f800000131e7421 */ /* 0x000fe20000000000 */
[----:B------:R-:W-:Y:S01]  /*2030*/  FSEL R89, R66, R89, !P2 ;  /* 0x0000005942597208 */ /* 0x000fe20005000000 */
[----:B------:R-:W-:Y:S01]  /*2040*/  FFMA R35, R32, R82, R7 ;  /* 0x0000005220237223 */ /* 0x000fe20000000007 */
[----:B------:R-:W-:Y:S01]  /*2050*/  @P0 FMNMX R50, R50, |R84|, !PT ;  /* 0x4000005432320209 */ /* 0x000fe20007800000 */
[--C-:B------:R-:W-:Y:S01]  /*2060*/  FADD R26, R79, -R0.reuse ;  /* 0x800000004f1a7221 */ /* 0x100fe20000000000 */
[----:B------:R-:W-:Y:S01]  /*2070*/  SHF.L.U32 R121, R18, 0x10, RZ ;  /* 0x0000001012797819 */ /* 0x000fe200000006ff */
[----:B------:R-:W-:Y:S01]  /*2080*/  FFMA R82, R86, R89, R67 ;  /* 0x0000005956527223 */ /* 0x000fe20000000043 */
[----:B------:R-:W-:Y:S01]  /*2090*/  @P0 FMNMX R50, R50, |R42|, !PT ;  /* 0x4000002a32320209 */ /* 0x000fe20007800000 */
[----:B------:R-:W-:Y:S01]  /*20a0*/  FADD R32, R55, 1 ;  /* 0x3f80000037207421 */ /* 0x000fe20000000000 */
[----:B------:R-:W-:Y:S01]  /*20b0*/  SHF.L.U32 R123, R22, 0x10, RZ ;  /* 0x00000010167b7819 */ /* 0x000fe200000006ff */
[----:B------:R-:W-:Y:S01]  /*20c0*/  @P2 FADD R121, R121, 1 ;  /* 0x3f80000079792421 */ /* 0x000fe20000000000 */
[----:B------:R-:W-:Y:S01]  /*20d0*/  @P0 FMNMX R50, R50, |R107|, !PT ;  /* 0x4000006b32320209 */ /* 0x000fe20007800000 */
[----:B------:R-:W-:Y:S01]  /*20e0*/  FMUL R46, R83, R46 ;  /* 0x0000002e532e7220 */ /* 0x000fe20000400000 */
[----:B------:R-:W-:Y:S01]  /*20f0*/  PRMT R31, R25, 0x7632, R31 ;  /* 0x00007632191f7816 */ /* 0x000fe2000000001f */
[----:B------:R-:W-:Y:S01]  /*2100*/  FMUL R26, R83, R26 ;  /* 0x0000001a531a7220 */ /* 0x000fe20000400000 */
[----:B------:R-:W-:Y:S01]  /*2110*/  @P0 FMNMX R50, R50, |R34|, !PT ;  /* 0x4000002232320209 */ /* 0x000fe20007800000 */
[----:B------:R-:W-:Y:S01]  /*2120*/  FFMA R46, R46, R121, R123 ;  /* 0x000000792e2e7223 */ /* 0x000fe2000000007b */
[----:B------:R-:W-:Y:S01]  /*2130*/  FSEL R30, R19, R30, !P2 ;  /* 0x0000001e131e7208 */ /* 0x000fe20005000000 */
[----:B------:R-:W-:Y:S01]  /*2140*/  FADD R27, R68, 1 ;  /* 0x3f800000441b7421 */ /* 0x000fe20000000000 */
[----:B------:R-:W-:Y:S01]  /*2150*/  @P0 FMNMX R50, R50, |R103|, !PT ;  /* 0x4000006732320209 */ /* 0x000fe20007800000 */
[--C-:B------:R-:W-:Y:S01]  /*2160*/  FADD R86, R81, -R0.reuse ;  /* 0x8000000051567221 */ /* 0x100fe20000000000 */
[----:B------:R-:W-:Y:S01]  /*2170*/  SHF.L.U32 R33, R31, 0x10, RZ ;  /* 0x000000101f217819 */ /* 0x000fe200000006ff */
[----:B------:R-:W-:Y:S01]  /*2180*/  FFMA R75, R26, R30, R23 ;  /* 0x0000001e1a4b7223 */ /* 0x000fe20000000017 */
[----:B------:R-:W-:Y:S01]  /*2190*/  @P0 FMNMX R50, R50, |R99|, !PT ;  /* 0x4000006332320209 */ /* 0x000fe20007800000 */
[--C-:B------:R-:W-:Y:S01]  /*21a0*/  FADD R26, R41, -R0.reuse ;  /* 0x80000000291a7221 */ /* 0x100fe20000000000 */
[----:B------:R-:W-:Y:S01]  /*21b0*/  FSEL R79, R55, R32, !P2 ;  /* 0x00000020374f7208 */ /* 0x000fe20005000000 */
[----:B------:R-:W-:Y:S01]  /*21c0*/  FADD R32, R45, -R0 ;  /* 0x800000002d207221 */ /* 0x000fe20000000000 */
[----:B------:R-:W-:Y:S01]  /*21d0*/  @P0 FMNMX R50, R50, |R44|, !PT ;  /* 0x4000002c32320209 */ /* 0x000fe20007800000 */
[----:B------:R-:W-:Y:S01]  /*21e0*/  @P2 FADD R33, R33, 1 ;  /* 0x3f80000021212421 */ /* 0x000fe20000000000 */
[----:B------:R-:W-:Y:S01]  /*21f0*/  FSEL R27, R68, R27, !P2 ;  /* 0x0000001b441b7208 */ /* 0x000fe20005000000 */
[C---:B------:R-:W-:Y:S01]  /*2200*/  FMUL R41, R83.reuse, R32 ;  /* 0x0000002053297220 */ /* 0x040fe20000400000 */
[----:B------:R-:W-:Y:S01]  /*2210*/  @P0 FMNMX R50, R50, |R35|, !PT ;  /* 0x4000002332320209 */ /* 0x000fe20007800000 */
[----:B------:R-:W-:Y:S01]  /*2220*/  FMUL R26, R83, R26 ;  /* 0x0000001a531a7220 */ /* 0x000fe20000400000 */
[----:B------:R-:W0:Y:S01]  /*2230*/  @!P3 LDC.64 R30, c[0x0][0x228] ;  /* 0x00008a00ff1ebb82 */ /* 0x000e220000000a00 */
[----:B------:R-:W-:Y:S01]  /*2240*/  FFMA R41, R41, R33, R74 ;  /* 0x0000002129297223 */ /* 0x000fe2000000004a */
[----:B------:R-:W-:Y:S01]  /*2250*/  @P0 FMNMX R50, R50, |R82|, !PT ;  /* 0x4000005232320209 */ /* 0x000fe20007800000 */
[----:B------:R-:W-:Y:S01]  /*2260*/  FMUL R45, R83, R86 ;  /* 0x00000056532d7220 */ /* 0x000fe20000400000 */
[----:B------:R-:W-:Y:S01]  /*2270*/  FADD R33, R70, 1 ;  /* 0x3f80000046217421 */ /* 0x000fe20000000000 */
[----:B------:R-:W-:Y:S01]  /*2280*/  FADD R32, R59, 1 ;  /* 0x3f8000003b207421 */ /* 0x000fe20000000000 */
[----:B------:R-:W-:Y:S01]  /*2290*/  @P0 FMNMX R50, R50, |R40|, !PT ;  /* 0x4000002832320209 */ /* 0x000fe20007800000 */
[----:B------:R-:W-:Y:S01]  /*22a0*/  FFMA R86, R26, R27, R69 ;  /* 0x0000001b1a567223 */ /* 0x000fe20000000045 */
[----:B------:R-:W-:Y:S01]  /*22b0*/  FFMA R45, R45, R79, R60 ;  /* 0x0000004f2d2d7223 */ /* 0x000fe2000000003c */
[----:B------:R-:W-:Y:S01]  /*22c0*/  SHF.L.U32 R113, R25, 0x10, RZ ;  /* 0x0000001019717819 */ /* 0x000fe200000006ff */
[----:B------:R-:W-:Y:S01]  /*22d0*/  FADD R78, R93, -R0 ;  /* 0x800000005d4e7221 */ /* 0x000fe20000000000 */
[----:B------:R-:W-:Y:S01]  /*22e0*/  @P0 FMNMX R50, R50, |R95|, !PT ;  /* 0x4000005f32320209 */ /* 0x000fe20007800000 */
[----:B------:R-:W1:Y:S01]  /*22f0*/  LDC.64 R26, c[0x0][0x258] ;  /* 0x00009600ff1a7b82 */ /* 0x000e620000000a00 */
[----:B------:R-:W-:Y:S01]  /*2300*/  FSEL R79, R70, R33, !P2 ;  /* 0x00000021464f7208 */ /* 0x000fe20005000000 */
[----:B------:R-:W-:Y:S01]  /*2310*/  @P2 FADD R113, R113, 1 ;  /* 0x3f80000071712421 */ /* 0x000fe20000000000 */
[----:B------:R-:W-:Y:S01]  /*2320*/  @P0 FMNMX R50, R50, |R91|, !PT ;  /* 0x4000005b32320209 */ /* 0x000fe20007800000 */
[----:B------:R-:W-:Y:S01]  /*2330*/  FMUL R78, R83, R78 ;  /* 0x0000004e534e7220 */ /* 0x000fe20000400000 */
[----:B------:R-:W-:Y:S01]  /*2340*/  FSEL R81, R59, R32, !P2 ;  /* 0x000000203b517208 */ /* 0x000fe20005000000 */
[-C--:B-----5:R-:W-:Y:S01]  /*2350*/  @P1 FMUL R36, R36, R53.reuse ;  /* 0x0000003524241220 */ /* 0x0a0fe20000400000 */
[----:B------:R-:W-:Y:S01]  /*2360*/  @P0 FMNMX R50, R50, |R76|, !PT ;  /* 0x4000004c32320209 */ /* 0x000fe20007800000 */
[----:B------:R-:W2:Y:S01]  /*2370*/  @!P3 LDC.64 R32, c[0x0][0x230] ;  /* 0x00008c00ff20bb82 */ /* 0x000ea20000000a00 */
[----:B------:R-:W-:Y:S01]  /*2380*/  SHF.L.U32 R119, R29, 0x10, RZ ;  /* 0x000000101d777819 */ /* 0x000fe200000006ff */
[----:B------:R-:W-:Y:S01]  /*2390*/  @P1 FMUL R115, R115, R53 ;  /* 0x0000003573731220 */ /* 0x000fe20000400000 */
[----:B------:R-:W-:Y:S01]  /*23a0*/  @P0 FMNMX R50, R50, |R46|, !PT ;  /* 0x4000002e32320209 */ /* 0x000fe20007800000 */
[----:B0-----:R-:W-:Y:S01]  /*23b0*/  @!P3 IMAD.WIDE R30, R51, 0x4, R30 ;  /* 0x00000004331eb825 */ /* 0x001fe200078e021e */
[----:B------:R-:W-:-:S03]  /*23c0*/  FSEL R89, R71, R88, !P2 ;  /* 0x0000005847597208 */ /* 0x000fc60005000000 */
[----:B------:R-:W-:Y:S01]  /*23d0*/  FFMA R78, R78, R113, R119 ;  /* 0x000000714e4e7223 */ /* 0x000fe20000000077 */
[----:B------:R-:W-:Y:S01]  /*23e0*/  @P0 FMNMX R50, R50, |R87|, !PT ;  /* 0x4000005732320209 */ /* 0x000fe20007800000 */
[----:B------:R-:W-:Y:S01]  /*23f0*/  FADD R88, R37, -R0 ;  /* 0x8000000025587221 */ /* 0x000fe20000000000 */
[-C--:B------:R-:W-:Y:S01]  /*2400*/  @P1 FMUL R2, R2, R53.reuse ;  /* 0x0000003502021220 */ /* 0x080fe20000400000 */
[----:B------:R-:W-:Y:S01]  /*2410*/  @P1 FMUL R117, R117, R53 ;  /* 0x0000003575751220 */ /* 0x000fe20000400000 */
[----:B------:R-:W-:Y:S01]  /*2420*/  @P0 FMNMX R50, R50, |R75|, !PT ;  /* 0x4000004b32320209 */ /* 0x000fe20007800000 */
[----:B------:R-:W-:Y:S01]  /*2430*/  FMUL R37, R83, R88 ;  /* 0x0000005853257220 */ /* 0x000fe20000400000 */
[-C--:B------:R-:W-:Y:S01]  /*2440*/  @P1 FMUL R38, R38, R53.reuse ;  /* 0x0000003526261220 */ /* 0x080fe20000400000 */
[----:B------:R-:W-:Y:S01]  /*2450*/  @P1 FMUL R111, R111, R53 ;  /* 0x000000356f6f1220 */ /* 0x000fe20000400000 */
[----:B------:R-:W-:Y:S01]  /*2460*/  @P0 FMNMX R50, R50, |R86|, !PT ;  /* 0x4000005632320209 */ /* 0x000fe20007800000 */
[----:B------:R-:W-:Y:S01]  /*2470*/  FFMA R88, R37, R79, R72 ;  /* 0x0000004f25587223 */ /* 0x000fe20000000048 */
[-C--:B------:R-:W-:Y:S01]  /*2480*/  @P1 FMUL R77, R77, R53.reuse ;  /* 0x000000354d4d1220 */ /* 0x080fe20000400000 */
[----:B------:R-:W-:Y:S01]  /*2490*/  @P1 FMUL R84, R84, R53 ;  /* 0x0000003554541220 */ /* 0x000fe20000400000 */
[----:B------:R-:W-:Y:S01]  /*24a0*/  @P0 FMNMX R50, R50, |R85|, !PT ;  /* 0x4000005532320209 */ /* 0x000fe20007800000 */
[----:B------:R2:W-:Y:S01]  /*24b0*/  @!P3 STG.E desc[UR4][R30.64], R0 ;  /* 0x000000001e00b986 */ /* 0x0005e2000c101904 */
[----:B------:R-:W-:Y:S01]  /*24c0*/  FMUL R92, R83, R92 ;  /* 0x0000005c535c7220 */ /* 0x000fe20000400000 */
[----:B------:R-:W-:Y:S01]  /*24d0*/  FFMA R81, R90, R81, R61 ;  /* 0x000000515a517223 */ /* 0x000fe2000000003d */
[----:B------:R-:W-:Y:S01]  /*24e0*/  @P0 FMNMX R50, R50, |R80|, !PT ;  /* 0x4000005032320209 */ /* 0x000fe20007800000 */
[----:B-1----:R-:W-:Y:S01]  /*24f0*/  IMAD.WIDE.U32 R26, R43, 0x10, R26 ;  /* 0x000000102b1a7825 */ /* 0x002fe200078e001a */
[----:B------:R-:W-:-:S03]  /*2500*/  F2FP.BF16.F32.PACK_AB R36, R115, R36 ;  /* 0x000000247324723e */ /* 0x000fc600000010ff */
[----:B------:R-:W-:Y:S01]  /*2510*/  FFMA R92, R92, R89, R73 ;  /* 0x000000595c5c7223 */ /* 0x000fe20000000049 */
[----:B------:R-:W-:Y:S01]  /*2520*/  @P0 FMNMX R50, R50, |R78|, !PT ;  /* 0x4000004e32320209 */ /* 0x000fe20007800000 */
[-C--:B------:R-:W-:Y:S01]  /*2530*/  @P1 FMUL R34, R34, R53.reuse ;  /* 0x0000003522221220 */ /* 0x080fe20000400000 */
[----:B------:R-:W-:Y:S01]  /*2540*/  F2FP.BF16.F32.PACK_AB R37, R117, R2 ;  /* 0x000000027525723e */ /* 0x000fe200000010ff */
[----:B------:R-:W-:Y:S01]  /*2550*/  @P1 FMUL R103, R103, R53 ;  /* 0x0000003567671220 */ /* 0x000fe20000400000 */
[----:B------:R-:W-:Y:S01]  /*2560*/  @P0 FMNMX R50, R50, |R41|, !PT ;  /* 0x4000002932320209 */ /* 0x000fe20007800000 */
[----:B--2---:R-:W-:Y:S01]  /*2570*/  @!P3 IMAD.WIDE R30, R51, 0x4, R32 ;  /* 0x00000004331eb825 */ /* 0x004fe200078e0220 */
[----:B------:R-:W-:-:S03]  /*2580*/  F2FP.BF16.F32.PACK_AB R38, R111, R38 ;  /* 0x000000266f26723e */ /* 0x000fc600000010ff */
[----:B------:R-:W-:Y:S01]  /*2590*/  @P1 FMUL R99, R99, R53 ;  /* 0x0000003563631220 */ /* 0x000fe20000400000 */
[----:B------:R-:W-:Y:S01]  /*25a0*/  @P0 FMNMX R50, R50, |R45|, !PT ;  /* 0x4000002d32320209 */ /* 0x000fe20007800000 */
[----:B------:R-:W-:Y:S01]  /*25b0*/  @P1 FMUL R44, R44, R53 ;  /* 0x000000352c2c1220 */ /* 0x000fe20000400000 */
[----:B------:R-:W-:Y:S01]  /*25c0*/  F2FP.BF16.F32.PACK_AB R39, R84, R77 ;  /* 0x0000004d5427723e */ /* 0x000fe200000010ff */
[----:B------:R0:W-:Y:S01]  /*25d0*/  @!P3 STG.E desc[UR4][R30.64], R83 ;  /* 0x000000531e00b986 */ /* 0x0001e2000c101904 */
[----:B------:R-:W-:Y:S01]  /*25e0*/  @P0 FMNMX R50, R50, |R88|, !PT ;  /* 0x4000005832320209 */ /* 0x000fe20007800000 */
[-C--:B------:R-:W-:Y:S01]  /*25f0*/  @P1 FMUL R42, R42, R53.reuse ;  /* 0x000000352a2a1220 */ /* 0x080fe20000400000 */
[----:B------:R-:W-:Y:S01]  /*2600*/  LOP3.LUT R2, R43, 0x80, RZ, 0xfc, !PT ;  /* 0x000000802b027812 */ /* 0x000fe200078efcff */
[----:B------:R-:W-:Y:S01]  /*2610*/  @P1 FMUL R107, R107, R53 ;  /* 0x000000356b6b1220 */ /* 0x000fe20000400000 */
[----:B------:R-:W-:Y:S01]  /*2620*/  @P0 FMNMX R50, R50, |R81|, !PT ;  /* 0x4000005132320209 */ /* 0x000fe20007800000 */
[----:B------:R1:W-:Y:S01]  /*2630*/  STG.E.128 desc[UR4][R26.64], R36 ;  /* 0x000000241a007986 */ /* 0x0003e2000c101d04 */
[----:B------:R-:W-:Y:S01]  /*2640*/  LOP3.LUT R0, R43, 0x180, RZ, 0xfc, !PT ;  /* 0x000001802b007812 */ /* 0x000fe200078efcff */
[-C--:B------:R-:W-:Y:S01]  /*2650*/  @P1 FMUL R35, R35, R53.reuse ;  /* 0x0000003523231220 */ /* 0x080fe20000400000 */
[-C--:B------:R-:W-:Y:S01]  /*2660*/  @P1 FMUL R82, R82, R53.reuse ;  /* 0x0000003552521220 */ /* 0x080fe20000400000 */
[----:B------:R-:W-:Y:S01]  /*2670*/  F2FP.BF16.F32.PACK_AB R33, R103, R34 ;  /* 0x000000226721723e */ /* 0x000fe200000010ff */
[-C--:B------:R-:W-:Y:S01]  /*2680*/  @P1 FMUL R40, R40, R53.reuse ;  /* 0x0000003528281220 */ /* 0x080fe20000400000 */
[----:B0-----:R-:W-:Y:S01]  /*2690*/  LOP3.LUT R31, R43, 0x100, RZ, 0xfc, !PT ;  /* 0x000001002b1f7812 */ /* 0x001fe200078efcff */
        /* <DEDUP_REMOVED lines=11> */
[----:B-1----:R-:W-:Y:S01]  /*2750*/  LEA R26, P3, R2, UR10, 0x4 ;  /* 0x0000000a021a7c11 */ /* 0x002fe2000f8620ff */
[----:B------:R-:W-:Y:S01]  /*2760*/  @P1 FMUL R80, R80, R53 ;  /* 0x0000003550501220 */ /* 0x000fe20000400000 */
[----:B------:R-:W-:Y:S01]  /*2770*/  F2FP.BF16.F32.PACK_AB R34, R44, R99 ;  /* 0x000000632c22723e */ /* 0x000fe200000010ff */
[-C--:B------:R-:W-:Y:S01]  /*2780*/  @P1 FMUL R78, R78, R53.reuse ;  /* 0x000000354e4e1220 */ /* 0x080fe20000400000 */
[-C--:B------:R-:W-:Y:S01]  /*2790*/  @P1 FMUL R41, R41, R53.reuse ;  /* 0x0000003529291220 */ /* 0x080fe20000400000 */
[----:B------:R-:W-:Y:S01]  /*27a0*/  LEA R30, P2, R31, UR10, 0x4 ;  /* 0x0000000a1f1e7c11 */ /* 0x000fe2000f8420ff */
[-C--:B------:R-:W-:Y:S01]  /*27b0*/  @P1 FMUL R81, R81, R53.reuse ;  /* 0x0000003551511220 */ /* 0x080fe20000400000 */
[----:B------:R-:W-:Y:S01]  /*27c0*/  @P1 FMUL R92, R92, R53 ;  /* 0x000000355c5c1220 */ /* 0x000fe20000400000 */
[----:B------:R-:W-:-:S02]  /*27d0*/  LEA R44, P0, R0, UR10, 0x4 ;  /* 0x0000000a002c7c11 */ /* 0x000fc4000f8020ff */
[----:B------:R-:W-:Y:S02]  /*27e0*/  F2FP.BF16.F32.PACK_AB R32, R107, R42 ;  /* 0x0000002a6b20723e */ /* 0x000fe400000010ff */
[----:B------:R-:W-:Y:S02]  /*27f0*/  F2FP.BF16.F32.PACK_AB R35, R82, R35 ;  /* 0x000000235223723e */ /* 0x000fe400000010ff */
[----:B------:R-:W-:Y:S02]  /*2800*/  LEA.HI.X R27, R2, UR11, RZ, 0x4, P3 ;  /* 0x0000000b021b7c11 */ /* 0x000fe400098f24ff */
[----:B------:R-:W-:Y:S02]  /*2810*/  F2FP.BF16.F32.PACK_AB R36, R95, R40 ;  /* 0x000000285f24723e */ /* 0x000fe400000010ff */
[----:B------:R-:W-:Y:S01]  /*2820*/  F2FP.BF16.F32.PACK_AB R37, R76, R91 ;  /* 0x0000005b4c25723e */ /* 0x000fe200000010ff */
[----:B------:R0:W-:Y:S01]  /*2830*/  STG.E.128 desc[UR4][R26.64], R32 ;  /* 0x000000201a007986 */ /* 0x0001e2000c101d04 */
[----:B------:R-:W-:-:S02]  /*2840*/  F2FP.BF16.F32.PACK_AB R38, R87, R46 ;  /* 0x0000002e5726723e */ /* 0x000fc400000010ff */
[----:B------:R-:W-:Y:S02]  /*2850*/  F2FP.BF16.F32.PACK_AB R39, R86, R75 ;  /* 0x0000004b5627723e */ /* 0x000fe400000010ff */
[----:B------:R-:W-:Y:S02]  /*2860*/  F2FP.BF16.F32.PACK_AB R42, R88, R45 ;  /* 0x0000002d582a723e */ /* 0x000fe400000010ff */
[----:B------:R-:W-:Y:S02]  /*2870*/  LEA.HI.X R31, R31, UR11, RZ, 0x4, P2 ;  /* 0x0000000b1f1f7c11 */ /* 0x000fe400090f24ff */
[----:B------:R-:W-:Y:S02]  /*2880*/  F2FP.BF16.F32.PACK_AB R40, R80, R85 ;  /* 0x000000555028723e */ /* 0x000fe400000010ff */
[----:B------:R-:W-:Y:S01]  /*2890*/  F2FP.BF16.F32.PACK_AB R41, R41, R78 ;  /* 0x0000004e2929723e */ /* 0x000fe200000010ff */
[----:B------:R0:W-:Y:S01]  /*28a0*/  STG.E.128 desc[UR4][R30.64], R36 ;  /* 0x000000241e007986 */ /* 0x0001e2000c101d04 */
[----:B------:R-:W-:-:S02]  /*28b0*/  F2FP.BF16.F32.PACK_AB R43, R92, R81 ;  /* 0x000000515c2b723e */ /* 0x000fc400000010ff */
[----:B------:R-:W-:Y:S02]  /*28c0*/  LEA.HI.X R45, R0, UR11, RZ, 0x4, P0 ;  /* 0x0000000b002d7c11 */ /* 0x000fe400080f24ff */
[----:B------:R-:W-:Y:S02]  /*28d0*/  IADD3 R51, R51, UR6, RZ ;  /* 0x0000000633337c10 */ /* 0x000fe4000fffe0ff */
[----:B------:R-:W-:Y:S01]  /*28e0*/  LOP3.LUT P2, RZ, R62, 0xff, RZ, 0xc0, !PT ;  /* 0x000000ff3eff7812 */ /* 0x000fe2000784c0ff */
[----:B------:R0:W-:Y:S01]  /*28f0*/  STG.E.128 desc[UR4][R44.64], R40 ;  /* 0x000000282c007986 */ /* 0x0001e2000c101d04 */
[----:B------:R-:W-:Y:S02]  /*2900*/  ISETP.GE.AND P0, PT, R51, UR14, PT ;  /* 0x0000000e33007c0c */ /* 0x000fe4000bf06270 */
[----:B------:R-:W-:-:S11]  /*2910*/  SEL R62, RZ, 0x1, P2 ;  /* 0x00000001ff3e7807 */ /* 0x000fd60001000000 */
[----:B------:R-:W-:Y:S05]  /*2920*/  @!P0 BRA `(.L_x_9467) ;  /* 0xffffffd800e08947 */ /* 0x000fea000383ffff */
.L_x_9459:
        /* <DEDUP_REMOVED lines=15> */
.L_x_9492:
        /* <DEDUP_REMOVED lines=28> */
.L_x_9495:
[----:B--2---:R-:W-:-:S07]  /*2be0*/  FMNMX R5, R3, R2, !PT ;  /* 0x0000000203057209 */ /* 0x004fce0007800000 */
.L_x_9471:
[----:B------:R-:W-:Y:S05]  /*2bf0*/  BSYNC B0 ;  /* 0x0000000000007941 */ /* 0x000fea0003800000 */
.L_x_9470:
[----:B------:R-:W-:Y:S01]  /*2c00*/  ISETP.NE.AND P0, PT, R52, RZ, PT ;  /* 0x000000ff3400720c */ /* 0x000fe20003f05270 */
[----:B------:R-:W-:-:S12]  /*2c10*/  BSSY B0, `(.L_x_9468) ;  /* 0x0000004000007945 */ /* 0x000fd80003800000 */
[----:B------:R-:W-:Y:S05]  /*2c20*/  @P0 BRA `(.L_x_9473) ;  /* 0x0000000000080947 */ /* 0x000fea0003800000 */
[----:B-1----:R-:W1:Y:S02]  /*2c30*/  LDC.64 R2, c[0x0][0x288] ;  /* 0x0000a200ff027b82 */ /* 0x002e640000000a00 */
[----:B-1----:R2:W-:Y:S02]  /*2c40*/  REDG.E.MAX.S32.STRONG.GPU desc[UR4][R2.64], R5 ;  /* 0x000000050200798e */ /* 0x0025e4000d10e384 */
.L_x_9473:
[----:B------:R-:W-:Y:S05]  /*2c50*/  BSYNC B0 ;  /* 0x0000000000007941 */ /* 0x000fea0003800000 */
.L_x_9468:
        /* <DEDUP_REMOVED lines=13> */
[----:B-1----:R-:W-:Y:S05]  /*2d30*/  CALL.REL.NOINC `($__internal_126_$__cuda_sm20_rcp_rn_f32_slowpath) ;  /* 0x0000000c00107944 */ /* 0x002fea0003c00000 */
[----:B------:R-:W-:Y:S01]  /*2d40*/  MOV R5, R0 ;  /* 0x0000000000057202 */ /* 0x000fe20000000f00 */
[----:B------:R-:W-:Y:S06]  /*2d50*/  BRA `(.L_x_9475) ;  /* 0x0000000000107947 */ /* 0x000fec0003800000 */
.L_x_9474:
[----:B------:R-:W2:Y:S02]  /*2d60*/  MUFU.RCP R0, R53 ;  /* 0x0000003500007308 */ /* 0x000ea40000001000 */
[----:B--2---:R-:W-:-:S04]  /*2d70*/  FFMA R2, R0, R53, -1 ;  /* 0xbf80000000027423 */ /* 0x004fc80000000035 */
[----:B------:R-:W-:-:S04]  /*2d80*/  FADD.FTZ R5, -R2, -RZ ;  /* 0x800000ff02057221 */ /* 0x000fc80000010100 */
[----:B------:R-:W-:-:S07]  /*2d90*/  FFMA R5, R0, R5, R0 ;  /* 0x0000000500057223 */ /* 0x000fce0000000000 */
.L_x_9475:
[----:B-1----:R-:W1:Y:S02]  /*2da0*/  LDC.64 R2, c[0x0][0x280] ;  /* 0x0000a000ff027b82 */ /* 0x002e640000000a00 */
[----:B-1----:R-:W-:Y:S01]  /*2db0*/  STG.E desc[UR4][R2.64], R5 ;  /* 0x0000000502007986 */ /* 0x002fe2000c101904 */
[----:B------:R-:W-:Y:S05]  /*2dc0*/  EXIT ;  /* 0x000000000000794d */ /* 0x000fea0003800000 */
.L_x_9460:
[----:B------:R-:W-:Y:S01]  /*2dd0*/  HFMA2.MMA R36, -RZ, RZ, 0, 5.9604644775390625e-08 ;  /* 0x00000001ff247435 */ /* 0x000fe200000001ff */
[----:B------:R-:W-:Y:S02]  /*2de0*/  MOV R83, R0 ;  /* 0x0000000000537202 */ /* 0x000fe40000000f00 */
[----:B------:R-:W-:Y:S02]  /*2df0*/  MOV R38, 0x1f ;  /* 0x0000001f00267802 */ /* 0x000fe40000000f00 */
[----:B------:R-:W-:-:S07]  /*2e00*/  MOV R34, 0xffffffff ;  /* 0xffffffff00227802 */ /* 0x000fce0000000f00 */
[----:B-----5:R-:W-:Y:S05]  /*2e10*/  WARPSYNC.COLLECTIVE R34, `(.L_x_9476) ;  /* 0x0000000022087348 */ /* 0x020fea0003c00000 */
[----:B------:R0:W1:Y:S02]  /*2e20*/  SHFL.BFLY P0, R43, R83, R36, R38 ;  /* 0x0c000024532b7389 */ /* 0x0000640000000026 */
[----:B01---5:R-:W-:Y:S01]  /*2e30*/  ENDCOLLECTIVE ;  /* 0x000000000000791b */ /* 0x023fe20003800000 */
.L_x_9476:
[----:B------:R-:W-:Y:S01]  /*2e40*/  HFMA2.MMA R36, -RZ, RZ, 0, 1.1920928955078125e-07 ;  /* 0x00000002ff247435 */ /* 0x000fe200000001ff */
[----:B------:R-:W-:-:S05]  /*2e50*/  MOV R27, R43 ;  /* 0x0000002b001b7202 */ /* 0x000fca0000000f00 */
[----:B------:R-:W-:-:S05]  /*2e60*/  FADD R27, R0, R27 ;  /* 0x0000001b001b7221 */ /* 0x000fca0000000000 */
[----:B------:R-:W-:-:S07]  /*2e70*/  MOV R83, R27 ;  /* 0x0000001b00537202 */ /* 0x000fce0000000f00 */
[----:B------:R-:W-:Y:S05]  /*2e80*/  WARPSYNC.COLLECTIVE R34, `(.L_x_9477) ;  /* 0x0000000022087348 */ /* 0x000fea0003c00000 */
[----:B------:R0:W1:Y:S02]  /*2e90*/  SHFL.BFLY P0, R43, R83, R36, R38 ;  /* 0x0c000024532b7389 */ /* 0x0000640000000026 */
[----:B01----:R-:W-:Y:S01]  /*2ea0*/  ENDCOLLECTIVE ;  /* 0x000000000000791b */ /* 0x003fe20003800000 */
.L_x_9477:
[----:B------:R-:W-:Y:S01]  /*2eb0*/  HFMA2.MMA R36, -RZ, RZ, 0, 2.384185791015625e-07 ;  /* 0x00000004ff247435 */ /* 0x000fe200000001ff */
[----:B------:R-:W-:-:S05]  /*2ec0*/  MOV R26, R43 ;  /* 0x0000002b001a7202 */ /* 0x000fca0000000f00 */
[----:B------:R-:W-:-:S05]  /*2ed0*/  FADD R26, R27, R26 ;  /* 0x0000001a1b1a7221 */ /* 0x000fca0000000000 */
[----:B------:R-:W-:-:S07]  /*2ee0*/  MOV R83, R26 ;  /* 0x0000001a00537202 */ /* 0x000fce0000000f00 */
[----:B------:R-:W-:Y:S05]  /*2ef0*/  WARPSYNC.COLLECTIVE R34, `(.L_x_9478) ;  /* 0x0000000022087348 */ /* 0x000fea0003c00000 */
[----:B------:R0:W1:Y:S02]  /*2f00*/  SHFL.BFLY P0, R43, R83, R36, R38 ;  /* 0x0c000024532b7389 */ /* 0x0000640000000026 */
[----:B01----:R-:W-:Y:S01]  /*2f10*/  ENDCOLLECTIVE ;  /* 0x000000000000791b */ /* 0x003fe20003800000 */
.L_x_9478:
[----:B------:R-:W-:Y:S01]  /*2f20*/  HFMA2.MMA R36, -RZ, RZ, 0, 4.76837158203125e-07 ;  /* 0x00000008ff247435 */ /* 0x000fe200000001ff */
[----:B------:R-:W-:-:S05]  /*2f30*/  MOV R31, R43 ;  /* 0x0000002b001f7202 */ /* 0x000fca0000000f00 */
[----:B------:R-:W-:-:S04]  /*2f40*/  FADD R31, R26, R31 ;  /* 0x0000001f1a1f7221 */ /* 0x000fc80000000000 */
[----:B------:R-:W-:-:S07]  /*2f50*/  IMAD.MOV.U32 R83, RZ, RZ, R31 ;  /* 0x000000ffff537224 */ /* 0x000fce00078e001f */
[----:B------:R-:W-:Y:S05]  /*2f60*/  WARPSYNC.COLLECTIVE R34, `(.L_x_9479) ;  /* 0x0000000022087348 */ /* 0x000fea0003c00000 */
[----:B------:R0:W1:Y:S02]  /*2f70*/  SHFL.BFLY P0, R43, R83, R36, R38 ;  /* 0x0c000024532b7389 */ /* 0x0000640000000026 */
[----:B01----:R-:W-:Y:S01]  /*2f80*/  ENDCOLLECTIVE ;  /* 0x000000000000791b */ /* 0x003fe20003800000 */
.L_x_9479:
[----:B------:R-:W-:Y:S01]  /*2f90*/  HFMA2.MMA R36, -RZ, RZ, 0, 9.5367431640625e-07 ;  /* 0x00000010ff247435 */ /* 0x000fe200000001ff */
[----:B------:R-:W-:-:S05]  /*2fa0*/  MOV R30, R43 ;  /* 0x0000002b001e7202 */ /* 0x000fca0000000f00 */
[----:B------:R-:W-:-:S05]  /*2fb0*/  FADD R32, R31, R30 ;  /* 0x0000001e1f207221 */ /* 0x000fca0000000000 */
[----:B------:R-:W-:-:S07]  /*2fc0*/  MOV R83, R32 ;  /* 0x0000002000537202 */ /* 0x000fce0000000f00 */
[----:B------:R-:W-:Y:S05]  /*2fd0*/  WARPSYNC.COLLECTIVE R34, `(.L_x_9480) ;  /* 0x0000000022087348 */ /* 0x000fea0003c00000 */
[----:B------:R0:W1:Y:S02]  /*2fe0*/  SHFL.BFLY P0, R43, R83, R36, R38 ;  /* 0x0c000024532b7389 */ /* 0x0000640000000026 */
[----:B01----:R-:W-:Y:S01]  /*2ff0*/  ENDCOLLECTIVE ;  /* 0x000000000000791b */ /* 0x003fe20003800000 */
.L_x_9480:
[----:B------:R-:W-:Y:S01]  /*3000*/  HFMA2.MMA R36, -RZ, RZ, 0, 5.9604644775390625e-08 ;  /* 0x00000001ff247435 */ /* 0x000fe200000001ff */
[----:B------:R-:W-:-:S04]  /*3010*/  FADD R30, R32, R43 ;  /* 0x0000002b201e7221 */ /* 0x000fc80000000000 */
[----:B------:R-:W-:-:S04]  /*3020*/  FMUL R30, R30, 0.0009765625 ;  /* 0x3a8000001e1e7820 */ /* 0x000fc80000400000 */
        /* <DEDUP_REMOVED lines=68> */
.L_x_9481:
[----:B------:R-:W-:Y:S01]  /*3470*/  HFMA2.MMA R36, -RZ, RZ, 0, 1.1920928955078125e-07 ;  /* 0x00000002ff247435 */ /* 0x000fe200000001ff */
[----:B------:R-:W-:-:S05]  /*3480*/  MOV R27, R43 ;  /* 0x0000002b001b7202 */ /* 0x000fca0000000f00 */
[----:B------:R-:W-:-:S05]  /*3490*/  FADD R27, R0, R27 ;  /* 0x0000001b001b7221 */ /* 0x000fca0000000000 */
[----:B------:R-:W-:-:S07]  /*34a0*/  MOV R83, R27 ;  /* 0x0000001b00537202 */ /* 0x000fce0000000f00 */
[----:B------:R-:W-:Y:S05]  /*34b0*/  WARPSYNC.COLLECTIVE R34, `(.L_x_9482) ;  /* 0x0000000022087348 */ /* 0x000fea0003c00000 */
[----:B------:R0:W1:Y:S02]  /*34c0*/  SHFL.BFLY P0, R43, R83, R36, R38 ;  /* 0x0c000024532b7389 */ /* 0x0000640000000026 */
[----:B01----:R-:W-:Y:S01]  /*34d0*/  ENDCOLLECTIVE ;  /* 0x000000000000791b */ /* 0x003fe20003800000 */
.L_x_9482:
[----:B------:R-:W-:Y:S01]  /*34e0*/  HFMA2.MMA R36, -RZ, RZ, 0, 2.384185791015625e-07 ;  /* 0x00000004ff247435 */ /* 0x000fe200000001ff */
[----:B------:R-:W-:-:S05]  /*34f0*/  MOV R26, R43 ;  /* 0x0000002b001a7202 */ /* 0x000fca0000000f00 */
[----:B------:R-:W-:-:S05]  /*3500*/  FADD R26, R27, R26 ;  /* 0x0000001a1b1a7221 */ /* 0x000fca0000000000 */
[----:B------:R-:W-:-:S07]  /*3510*/  MOV R83, R26 ;  /* 0x0000001a00537202 */ /* 0x000fce0000000f00 */
[----:B------:R-:W-:Y:S05]  /*3520*/  WARPSYNC.COLLECTIVE R34, `(.L_x_9483) ;  /* 0x0000000022087348 */ /* 0x000fea0003c00000 */
[----:B------:R0:W1:Y:S02]  /*3530*/  SHFL.BFLY P0, R43, R83, R36, R38 ;  /* 0x0c000024532b7389 */ /* 0x0000640000000026 */
[----:B01----:R-:W-:Y:S01]  /*3540*/  ENDCOLLECTIVE ;  /* 0x000000000000791b */ /* 0x003fe20003800000 */
.L_x_9483:
[----:B------:R-:W-:Y:S01]  /*3550*/  HFMA2.MMA R36, -RZ, RZ, 0, 4.76837158203125e-07 ;  /* 0x00000008ff247435 */ /* 0x000fe200000001ff */
[----:B------:R-:W-:-:S05]  /*3560*/  MOV R31, R43 ;  /* 0x0000002b001f7202 */ /* 0x000fca0000000f00 */
[----:B------:R-:W-:-:S05]  /*3570*/  FADD R31, R26, R31 ;  /* 0x0000001f1a1f7221 */ /* 0x000fca0000000000 */
[----:B------:R-:W-:-:S07]  /*3580*/  MOV R83, R31 ;  /* 0x0000001f00537202 */ /* 0x000fce0000000f00 */
[----:B------:R-:W-:Y:S05]  /*3590*/  WARPSYNC.COLLECTIVE R34, `(.L_x_9484) ;  /* 0x0000000022087348 */ /* 0x000fea0003c00000 */
[----:B------:R0:W1:Y:S02]  /*35a0*/  SHFL.BFLY P0, R43, R83, R36, R38 ;  /* 0x0c000024532b7389 */ /* 0x0000640000000026 */
[----:B01----:R-:W-:Y:S01]  /*35b0*/  ENDCOLLECTIVE ;  /* 0x000000000000791b */ /* 0x003fe20003800000 */
.L_x_9484:
[----:B------:R-:W-:Y:S01]  /*35c0*/  HFMA2.MMA R36, -RZ, RZ, 0, 9.5367431640625e-07 ;  /* 0x00000010ff247435 */ /* 0x000fe200000001ff */
[----:B------:R-:W-:-:S05]  /*35d0*/  MOV R32, R43 ;  /* 0x0000002b00207202 */ /* 0x000fca0000000f00 */
[----:B------:R-:W-:-:S05]  /*35e0*/  FADD R32, R31, R32 ;  /* 0x000000201f207221 */ /* 0x000fca0000000000 */
[----:B------:R-:W-:-:S07]  /*35f0*/  MOV R83, R32 ;  /* 0x0000002000537202 */ /* 0x000fce0000000f00 */
[----:B------:R-:W-:Y:S05]  /*3600*/  WARPSYNC.COLLECTIVE R34, `(.L_x_9485) ;  /* 0x0000000022087348 */ /* 0x000fea0003c00000 */
[----:B------:R0:W1:Y:S02]  /*3610*/  SHFL.BFLY P0, R43, R83, R36, R38 ;  /* 0x0c000024532b7389 */ /* 0x0000640000000026 */
[----:B01----:R-:W-:Y:S01]  /*3620*/  ENDCOLLECTIVE ;  /* 0x000000000000791b */ /* 0x003fe20003800000 */
.L_x_9485:
[----:B------:R-:W-:Y:S05]  /*3630*/  BRA `(.L_x_9486) ;  /* 0xffffffd800807947 */ /* 0x000fea000383ffff */
.L_x_9469:
[----:B------:R-:W-:Y:S01]  /*3640*/  HFMA2.MMA R4, -RZ, RZ, 0, 9.5367431640625e-07 ;  /* 0x00000010ff047435 */ /* 0x000fe200000001ff */
[----:B------:R-:W-:Y:S02]  /*3650*/  MOV R9, R50 ;  /* 0x0000003200097202 */ /* 0x000fe40000000f00 */
[----:B------:R-:W-:Y:S02]  /*3660*/  MOV R11, 0x1f ;  /* 0x0000001f000b7802 */ /* 0x000fe40000000f00 */
[----:B0-----:R-:W-:-:S07]  /*3670*/  MOV R34, 0xffffffff ;  /* 0xffffffff00227802 */ /* 0x001fce0000000f00 */
[----:B-----5:R-:W-:Y:S05]  /*3680*/  WARPSYNC.COLLECTIVE R34, `(.L_x_9487) ;  /* 0x0000000022087348 */ /* 0x020fea0003c00000 */
[----:B------:R0:W1:Y:S02]  /*3690*/  SHFL.DOWN P0, R7, R9, R4, R11 ;  /* 0x0800000409077389 */ /* 0x000064000000000b */
[----:B01---5:R-:W-:Y:S01]  /*36a0*/  ENDCOLLECTIVE ;  /* 0x000000000000791b */ /* 0x023fe20003800000 */
.L_x_9487:
[----:B------:R-:W-:Y:S01]  /*36b0*/  HFMA2.MMA R4, -RZ, RZ, 0, 4.76837158203125e-07 ;  /* 0x00000008ff047435 */ /* 0x000fe200000001ff */
[----:B------:R-:W-:-:S04]  /*36c0*/  MOV R3, R7 ;  /* 0x0000000700037202 */ /* 0x000fc80000000f00 */
[----:B------:R-:W-:-:S04]  /*36d0*/  FMNMX R3, R3, R50, !PT ;  /* 0x0000003203037209 */ /* 0x000fc80007800000 */
[----:B------:R-:W-:-:S07]  /*36e0*/  MOV R9, R3 ;  /* 0x0000000300097202 */ /* 0x000fce0000000f00 */
[----:B------:R-:W-:Y:S05]  /*36f0*/  WARPSYNC.COLLECTIVE R34, `(.L_x_9488) ;  /* 0x0000000022087348 */ /* 0x000fea0003c00000 */
[----:B------:R0:W1:Y:S02]  /*3700*/  SHFL.DOWN P0, R7, R9, R4, R11 ;  /* 0x0800000409077389 */ /* 0x000064000000000b */
[----:B01----:R-:W-:Y:S01]  /*3710*/  ENDCOLLECTIVE ;  /* 0x000000000000791b */ /* 0x003fe20003800000 */
.L_x_9488:
[----:B------:R-:W-:Y:S01]  /*3720*/  HFMA2.MMA R4, -RZ, RZ, 0, 2.384185791015625e-07 ;  /* 0x00000004ff047435 */ /* 0x000fe200000001ff */
[----:B------:R-:W-:-:S04]  /*3730*/  MOV R0, R7 ;  /* 0x0000000700007202 */ /* 0x000fc80000000f00 */
[----:B------:R-:W-:-:S05]  /*3740*/  FMNMX R0, R3, R0, !PT ;  /* 0x0000000003007209 */ /* 0x000fca0007800000 */
[----:B------:R-:W-:-:S07]  /*3750*/  IMAD.MOV.U32 R9, RZ, RZ, R0 ;  /* 0x000000ffff097224 */ /* 0x000fce00078e0000 */
[----:B------:R-:W-:Y:S05]  /*3760*/  WARPSYNC.COLLECTIVE R34, `(.L_x_9489) ;  /* 0x0000000022087348 */ /* 0x000fea0003c00000 */
[----:B------:R0:W1:Y:S02]  /*3770*/  SHFL.DOWN P0, R7, R9, R4, R11 ;  /* 0x0800000409077389 */ /* 0x000064000000000b */
[----:B01----:R-:W-:Y:S01]  /*3780*/  ENDCOLLECTIVE ;  /* 0x000000000000791b */ /* 0x003fe20003800000 */
.L_x_9489:
[----:B------:R-:W-:Y:S01]  /*3790*/  HFMA2.MMA R4, -RZ, RZ, 0, 1.1920928955078125e-07 ;  /* 0x00000002ff047435 */ /* 0x000fe200000001ff */
[----:B------:R-:W-:-:S04]  /*37a0*/  MOV R5, R7 ;  /* 0x0000000700057202 */ /* 0x000fc80000000f00 */
[----:B------:R-:W-:-:S04]  /*37b0*/  FMNMX R5, R0, R5, !PT ;  /* 0x0000000500057209 */ /* 0x000fc80007800000 */
[----:B------:R-:W-:-:S07]  /*37c0*/  MOV R9, R5 ;  /* 0x0000000500097202 */ /* 0x000fce0000000f00 */
[----:B------:R-:W-:Y:S05]  /*37d0*/  WARPSYNC.COLLECTIVE R34, `(.L_x_9490) ;  /* 0x0000000022087348 */ /* 0x000fea0003c00000 */
[----:B------:R0:W1:Y:S02]  /*37e0*/  SHFL.DOWN P0, R7, R9, R4, R11 ;  /* 0x0800000409077389 */ /* 0x000064000000000b */
[----:B01----:R-:W-:Y:S01]  /*37f0*/  ENDCOLLECTIVE ;  /* 0x000000000000791b */ /* 0x003fe20003800000 */
.L_x_9490:
[----:B------:R-:W-:Y:S01]  /*3800*/  HFMA2.MMA R4, -RZ, RZ, 0, 5.9604644775390625e-08 ;  /* 0x00000001ff047435 */ /* 0x000fe200000001ff */
[----:B------:R-:W-:-:S04]  /*3810*/  MOV R2, R7 ;  /* 0x0000000700027202 */ /* 0x000fc80000000f00 */
[----:B------:R-:W-:-:S04]  /*3820*/  FMNMX R2, R5, R2, !PT ;  /* 0x0000000205027209 */ /* 0x000fc80007800000 */
[----:B------:R-:W-:-:S07]  /*3830*/  MOV R9, R2 ;  /* 0x0000000200097202 */ /* 0x000fce0000000f00 */
[----:B------:R-:W-:Y:S05]  /*3840*/  WARPSYNC.COLLECTIVE R34, `(.L_x_9491) ;  /* 0x0000000022087348 */ /* 0x000fea0003c00000 */
[----:B------:R0:W1:Y:S02]  /*3850*/  SHFL.DOWN P0, R7, R9, R4, R11 ;  /* 0x0800000409077389 */ /* 0x000064000000000b */
[----:B01----:R-:W-:Y:S01]  /*3860*/  ENDCOLLECTIVE ;  /* 0x000000000000791b */ /* 0x003fe20003800000 */
.L_x_9491:
[----:B------:R-:W-:Y:S05]  /*3870*/  BRA `(.L_x_9492) ;  /* 0xfffffff000687947 */ /* 0x000fea000383ffff */
.L_x_9472:
[----:B------:R-:W-:Y:S01]  /*3880*/  HFMA2.MMA R4, -RZ, RZ, 0, 1.1920928955078125e-07 ;  /* 0x00000002ff047435 */ /* 0x000fe200000001ff */
[----:B--2---:R-:W-:Y:S02]  /*3890*/  MOV R9, R0 ;  /* 0x0000000000097202 */ /* 0x004fe40000000f00 */
[----:B------:R-:W-:Y:S02]  /*38a0*/  MOV R11, 0x1f ;  /* 0x0000001f000b7802 */ /* 0x000fe40000000f00 */
[----:B0-----:R-:W-:-:S07]  /*38b0*/  MOV R34, 0xffffffff ;  /* 0xffffffff00227802 */ /* 0x001fce0000000f00 */
[----:B-1---5:R-:W-:Y:S05]  /*38c0*/  WARPSYNC.COLLECTIVE R34, `(.L_x_9493) ;  /* 0x0000000022087348 */ /* 0x022fea0003c00000 */
[----:B------:R0:W2:Y:S02]  /*38d0*/  SHFL.DOWN P0, R7, R9, R4, R11 ;  /* 0x0800000409077389 */ /* 0x0000a4000000000b */
[----:B012--5:R-:W-:Y:S01]  /*38e0*/  ENDCOLLECTIVE ;  /* 0x000000000000791b */ /* 0x027fe20003800000 */
.L_x_9493:
[----:B------:R-:W-:Y:S01]  /*38f0*/  HFMA2.MMA R4, -RZ, RZ, 0, 5.9604644775390625e-08 ;  /* 0x00000001ff047435 */ /* 0x000fe200000001ff */
[----:B------:R-:W-:-:S04]  /*3900*/  MOV R3, R7 ;  /* 0x0000000700037202 */ /* 0x000fc80000000f00 */
[----:B------:R-:W-:-:S04]  /*3910*/  FMNMX R3, R3, R0, !PT ;  /* 0x0000000003037209 */ /* 0x000fc80007800000 */
[----:B------:R-:W-:-:S07]  /*3920*/  MOV R9, R3 ;  /* 0x0000000300097202 */ /* 0x000fce0000000f00 */
[----:B------:R-:W-:Y:S05]  /*3930*/  WARPSYNC.COLLECTIVE R34, `(.L_x_9494) ;  /* 0x0000000022087348 */ /* 0x000fea0003c00000 */
[----:B------:R0:W1:Y:S02]  /*3940*/  SHFL.DOWN P0, R7, R9, R4, R11 ;  /* 0x0800000409077389 */ /* 0x000064000000000b */
[----:B01----:R-:W-:Y:S01]  /*3950*/  ENDCOLLECTIVE ;  /* 0x000000000000791b */ /* 0x003fe20003800000 */
.L_x_9494:
[----:B------:R-:W-:Y:S01]  /*3960*/  MOV R2, R7 ;  /* 0x0000000700027202 */ /* 0x000fe20000000f00 */
[----:B------:R-:W-:Y:S06]  /*3970*/  BRA `(.L_x_9495) ;  /* 0xfffffff000987947 */ /* 0x000fec000383ffff */
        .weak           $__internal_126_$__cuda_sm20_rcp_rn_f32_slowpath
        .type           $__internal_126_$__cuda_sm20_rcp_rn_f32_slowpath,@function
        .size           $__internal_126_$__cuda_sm20_rcp_rn_f32_slowpath,(.L_x_14462 - $__internal_126_$__cuda_sm20_rcp_rn_f32_slowpath)
$__internal_126_$__cuda_sm20_rcp_rn_f32_slowpath:
        /* <DEDUP_REMOVED lines=15> */
.L_x_9497:
        /* <DEDUP_REMOVED lines=33> */
.L_x_9499:
[----:B------:R0:W1:Y:S02]  /*3c80*/  MUFU.RCP R31, R2 ;  /* 0x00000002001f7308 */ /* 0x0000640000001000 */
.L_x_9498:
[----:B------:R-:W-:Y:S05]  /*3c90*/  BSYNC B1 ;  /* 0x0000000000017941 */ /* 0x000fea0003800000 */
.L_x_9496:
[----:B-1----:R-:W-:Y:S01]  /*3ca0*/  MOV R0, R31 ;  /* 0x0000001f00007202 */ /* 0x002fe20000000f00 */
[----:B------:R-:W-:-:S06]  /*3cb0*/  HFMA2.MMA R31, -RZ, RZ, 0, 0 ;  /* 0x00000000ff1f7435 */ /* 0x000fcc00000001ff */
[----:B0-----:R-:W-:Y:S05]  /*3cc0*/  RET.REL.NODEC R30 `(_ZN18transformer_engine13normalization19ln_fwd_tuned_kernelINS0_13Kernel_traitsI13__nv_bfloat16S3_S3_fjLj4096ELj1ELj1ELj4ELj16ENS0_18Kernel_traits_baseILj4096ES3_S3_S3_fjLj128EEEEEEEvNS0_19ForwardKernelParamsE) ;  /* 0xffffffc01ecc7950 */ /* 0x001fea0003c3ffff */
.L_x_9500:
        /* <DEDUP_REMOVED lines=11> */
.L_x_14462:


//--------------------- .text._ZN18transformer_engine13normalization19ln_fwd_tuned_kernelINS0_13Kernel_traitsIff6__halffjLj4096ELj1ELj1ELj4ELj16ENS0_18Kernel_traits_baseILj4096EffS3_fjLj128EEEEEEEvNS0_19ForwardKernelParamsE --------------------------
	.section	.text._ZN18transformer_engine13normalization19ln_fwd_tuned_kernelINS0_13Kernel_traitsIff6__halffjLj4096ELj1ELj1ELj4ELj16ENS0_18Kernel_traits_baseILj4096EffS3_fjLj128EEEEEEEvNS0_19ForwardKernelParamsE,"ax",@progbits
	.align	128
        .global         _ZN18transformer_engine13normalization19ln_fwd_tuned_kernelINS0_13Kernel_traitsIff6__halffjLj4096ELj1ELj1ELj4ELj16ENS0_18Kernel_traits_baseILj4096EffS3_fjLj128EEEEEEEvNS0_19ForwardKernelParamsE
        .type           _ZN18transformer_engine13normalization19ln_fwd_tuned_kernelINS0_13Kernel_traitsIff6__halffjLj4096ELj1ELj1ELj4ELj16ENS0_18Kernel_traits_baseILj4096EffS3_fjLj128EEEEEEEvNS0_19ForwardKernelParamsE,@function
        .size           _ZN18transformer_engine13normalization19ln_fwd_tuned_kernelINS0_13Kernel_traitsIff6__halffjLj4096ELj1ELj1ELj4ELj16ENS0_18Kernel_traits_baseILj4096EffS3_fjLj128EEEEEEEvNS0_19ForwardKernelParamsE,(.L_x_14463 - _ZN18transformer_engine13normalization19ln_fwd_tuned_kernelINS0_13Kernel_traitsIff6__halffjLj4096ELj1ELj1ELj4ELj16ENS0_18Kernel_traits_baseILj4096EffS3_fjLj128EEEEEEEvNS0_19ForwardKernelParamsE)
        .other          _ZN18transformer_engine13normalization19ln_fwd_tuned_kernelINS0_13Kernel_traitsIff6__halffjLj4096ELj1ELj1ELj4ELj16ENS0_18Kernel_traits_baseILj4096EffS3_fjLj128EEEEEEEvNS0_19ForwardKernelParamsE,@"STO_CUDA_ENTRY STV_DEFAULT"
_ZN18transformer_engine13normalization19ln_fwd_tuned_kernelINS0_13Kernel_traitsIff6__halffjLj4096ELj1ELj1ELj4ELj16ENS0_18Kernel_traits_baseILj4096EffS3_fjLj128EEEEEEEvNS0_19ForwardKernelParamsE:
.text._ZN18transformer_engine13normalization19ln_fwd_tuned_kernelINS0_13Kernel_traitsIff6__halffjLj4096ELj1ELj1ELj4ELj16ENS0_18Kernel_traits_baseILj4096EffS3_fjLj128EEEEEEEvNS0_19ForwardKernelParamsE:
        /* <DEDUP_REMOVED lines=67> */
.L_x_9509:
        /* <DEDUP_REMOVED lines=149> */
.L_x_9528:
        /* <DEDUP_REMOVED lines=33> */
[----:B012--5:R-:W-:Y:S05]  /*0f90*/  CALL.REL.NOINC `($__internal_127_$__cuda_sm20_rcp_rn_f32_slowpath) ;  /* 0x0000002400f87944 */ /* 0x027fea0003c00000 */
[----:B------:R-:W-:Y:S05]  /*0fa0*/  BRA `(.L_x_9505) ;  /* 0x0000000000107947 */ /* 0x000fea0003800000 */
.L_x_9504:
[----:B------:R-:W3:Y:S02]  /*0fb0*/  MUFU.RCP R109, R110 ;  /* 0x0000006e006d7308 */ /* 0x000ee40000001000 */
[----:B---3--:R-:W-:-:S04]  /*0fc0*/  FFMA R0, R110, R109, -1 ;  /* 0xbf8000006e007423 */ /* 0x008fc8000000006d */
[----:B------:R-:W-:-:S04]  /*0fd0*/  FADD.FTZ R0, -R0, -RZ ;  /* 0x800000ff00007221 */ /* 0x000fc80000010100 */
[----:B------:R-:W-:-:S07]  /*0fe0*/  FFMA R0, R109, R0, R109 ;  /* 0x000000006d007223 */ /* 0x000fce000000006d */
.L_x_9505:
[----:B------:R-:W-:Y:S05]  /*0ff0*/  BSYNC B0 ;  /* 0x0000000000007941 */ /* 0x000fea0003800000 */
.L_x_9503:
        /* <DEDUP_REMOVED lines=20> */
[----:B-----5:R-:W-:Y:S05]  /*1140*/  CALL.REL.NOINC `($__internal_127_$__cuda_sm20_rcp_rn_f32_slowpath) ;  /* 0x00000024008c7944 */ /* 0x020fea0003c00000 */
[----:B------:R-:W-:Y:S05]  /*1150*/  BRA `(.L_x_9508) ;  /* 0x0000000000107947 */ /* 0x000fea0003800000 */
.L_x_9507:
[----:B------:R-:W0:Y:S02]  /*1160*/  MUFU.RCP R0, R115 ;  /* 0x0000007300007308 */ /* 0x000e240000001000 */
[----:B0-----:R-:W-:-:S04]  /*1170*/  FFMA R2, R115, R0, -1 ;  /* 0xbf80000073027423 */ /* 0x001fc80000000000 */
[----:B------:R-:W-:-:S04]  /*1180*/  FADD.FTZ R109, -R2, -RZ ;  /* 0x800000ff026d7221 */ /* 0x000fc80000010100 */
[----:B------:R-:W-:-:S07]  /*1190*/  FFMA R0, R0, R109, R0 ;  /* 0x0000006d00007223 */ /* 0x000fce0000000000 */
.L_x_9508:
[----:B------:R-:W-:Y:S05]  /*11a0*/  BSYNC B0 ;  /* 0x0000000000007941 */ /* 0x000fea0003800000 */
.L_x_9506:
        /* <DEDUP_REMOVED lines=102> */
[----:B------:R-:W-:Y:S01]  /*1810*/  F2FP.F16.F32.PACK_AB R107, RZ, R68 ;  /* 0x00000044ff6b723e */ /* 0x000fe200000000ff */
[----:B------:R-:W-:Y:S01]  /*1820*/  FADD R86, R5, 1 ;  /* 0x3f80000005567421 */ /* 0x000fe20000000000 */
[----:B------:R-:W-:Y:S01]  /*1830*/  @P0 FMNMX R3, R3, |R77|, !PT ;  /* 0x4000004d03030209 */ /* 0x000fe20007800000 */
[----:B------:R-:W0:Y:S01]  /*1840*/  F2F.F16.F32 R73, R73 ;  /* 0x0000004900497304 */ /* 0x000e220000200800 */
[----:B------:R-:W-:Y:S01]  /*1850*/  F2FP.F16.F32.PACK_AB R68, RZ, R69 ;  /* 0x00000045ff44723e */ /* 0x000fe200000000ff */
[----:B------:R-:W-:Y:S01]  /*1860*/  FADD R69, R6, 1 ;  /* 0x3f80000006457421 */ /* 0x000fe20000000000 */
[----:B------:R-:W-:Y:S01]  /*1870*/  @P0 FMNMX R3, R3, |R75|, !PT ;  /* 0x4000004b03030209 */ /* 0x000fe20007800000 */
[----:B------:R-:W-:Y:S01]  /*1880*/  @P1 FMUL R76, R76, R100 ;  /* 0x000000644c4c1220 */ /* 0x000fe20000400000 */
[----:B------:R-:W-:Y:S01]  /*1890*/  FSEL R90, R5, R86, !P3 ;  /* 0x00000056055a7208 */ /* 0x000fe20005800000 */
[----:B------:R-:W-:Y:S01]  /*18a0*/  @P1 FMUL R77, R77, R100 ;  /* 0x000000644d4d1220 */ /* 0x000fe20000400000 */
[----:B------:R-:W-:Y:S01]  /*18b0*/  FADD R82, R35, 1 ;  /* 0x3f80000023527421 */ /* 0x000fe20000000000 */
[----:B------:R-:W1:Y:S01]  /*18c0*/  F2F.F16.F32 R72, R72 ;  /* 0x0000004800487304 */ /* 0x000e620000200800 */
        /* <DEDUP_REMOVED lines=9> */
[----:B------:R-:W-:Y:S01]  /*1960*/  F2F.F16.F32 R76, R76 ;  /* 0x0000004c004c7304 */ /* 0x000fe20000200800 */
[----:B------:R-:W-:Y:S01]  /*1970*/  FFMA R90, R125, R69, R50 ;  /* 0x000000457d5a7223 */ /* 0x000fe20000000032 */
[----:B------:R-:W-:Y:S01]  /*1980*/  @P1 FMUL R70, R70, R100 ;  /* 0x0000006446461220 */ /* 0x000fe20000400000 */
[----:B------:R-:W-:Y:S01]  /*1990*/  FMUL R84, R74, R113 ;  /* 0x000000714a547220 */ /* 0x000fe20000400000 */
[----:B------:R-:W-:Y:S01]  /*19a0*/  PRMT R68, R107, 0x5410, R92 ;  /* 0x000054106b447816 */ /* 0x000fe2000000005c */
[----:B------:R-:W-:Y:S01]  /*19b0*/  FADD R109, R4, 1 ;  /* 0x3f800000046d7421 */ /* 0x000fe20000000000 */
[----:B------:R-:W-:Y:S01]  /*19c0*/  F2FP.F16.F32.PACK_AB R69, RZ, R71 ;  /* 0x00000047ff45723e */ /* 0x000fe200000000ff */
[----:B------:R-:W-:Y:S01]  /*19d0*/  FFMA R84, R84, R82, R47 ;  /* 0x0000005254547223 */ /* 0x000fe2000000002f */
[----:B------:R-:W2:Y:S01]  /*19e0*/  F2F.F16.F32 R77, R77 ;  /* 0x0000004d004d7304 */ /* 0x000ea20000200800 */
[----:B------:R-:W-:Y:S01]  /*19f0*/  SHF.L.U64.HI R92, R92, 0x10, RZ ;  /* 0x000000105c5c7819 */ /* 0x000fe200000102ff */
[C---:B------:R-:W-:Y:S01]  /*1a00*/  FMUL R117, R74.reuse, R117 ;  /* 0x000000754a757220 */ /* 0x040fe20000400000 */
[----:B------:R-:W-:Y:S01]  /*1a10*/  F2FP.F16.F32.PACK_AB R71, RZ, R80 ;  /* 0x00000050ff47723e */ /* 0x000fe200000000ff */
[----:B------:R-:W-:Y:S01]  /*1a20*/  FMUL R79, R74, R79 ;  /* 0x0000004f4a4f7220 */ /* 0x000fe20000400000 */
[----:B------:R-:W-:Y:S01]  /*1a30*/  F2FP.F16.F32.PACK_AB R80, RZ, R70 ;  /* 0x00000046ff50723e */ /* 0x000fe200000000ff */
        /* <DEDUP_REMOVED lines=8> */
[----:B------:R-:W0:Y:S01]  /*1ac0*/  F2F.F16.F32 R88, R88 ;  /* 0x0000005800587304 */ /* 0x000e220000200800 */
        /* <DEDUP_REMOVED lines=11> */
[----:B------:R-:W1:Y:S01]  /*1b80*/  F2F.F16.F32 R84, R84 ;  /* 0x0000005400547304 */ /* 0x000e620000200800 */
        /* <DEDUP_REMOVED lines=12> */
[----:B------:R-:W-:Y:S01]  /*1c50*/  F2FP.F16.F32.PACK_AB R82, RZ, R82 ;  /* 0x00000052ff52723e */ /* 0x000fe200000000ff */
        /* <DEDUP_REMOVED lines=9> */
[----:B------:R-:W-:Y:S01]  /*1cf0*/  F2FP.F16.F32.PACK_AB R72, RZ, R75 ;  /* 0x0000004bff48723e */ /* 0x000fe200000000ff */
[----:B------:R-:W-:Y:S01]  /*1d00*/  FFMA R82, R9, R82, R53 ;  /* 0x0000005209527223 */ /* 0x000fe20000000035 */
[----:B0-----:R-:W-:Y:S01]  /*1d10*/  LOP3.LUT R109, R109, R88, RZ, 0xfc, !PT ;  /* 0x000000586d6d7212 */ /* 0x001fe200078efcff */
[----:B------:R-:W0:Y:S01]  /*1d20*/  F2F.F16.F32 R90, R90 ;  /* 0x0000005a005a7304 */ /* 0x000e220000200800 */
[----:B-1----:R-:W-:Y:S01]  /*1d30*/  SHF.L.U32 R84, R84, 0x10, RZ ;  /* 0x0000001054547819 */ /* 0x002fe200000006ff */
[--C-:B------:R-:W-:Y:S01]  /*1d40*/  FADD R93, R93, -R2.reuse ;  /* 0x800000025d5d7221 */ /* 0x100fe20000000000 */
[----:B------:R-:W-:Y:S01]  /*1d50*/  @P0 FMNMX R3, R3, |R79|, !PT ;  /* 0x4000004f03030209 */ /* 0x000fe20007800000 */
[----:B------:R-:W-:Y:S01]  /*1d60*/  @P1 FMUL R79, R79, R100 ;  /* 0x000000644f4f1220 */ /* 0x000fe20000400000 */
[----:B------:R-:W-:Y:S01]  /*1d70*/  PRMT R72, R72, 0x5410, R73 ;  /* 0x0000541048487816 */ /* 0x000fe20000000049 */
[C---:B------:R-:W-:Y:S01]  /*1d80*/  FMUL R123, R74.reuse, R123 ;  /* 0x0000007b4a7b7220 */ /* 0x040fe20000400000 */
[----:B------:R-:W-:Y:S01]  /*1d90*/  LOP3.LUT R73, R109, R84, RZ, 0xfc, !PT ;  /* 0x000000546d497212 */ /* 0x000fe200078efcff */
[----:B------:R-:W1:Y:S01]  /*1da0*/  F2F.F16.F32 R80, R80 ;  /* 0x0000005000507304 */ /* 0x000e620000200800 */
[C---:B------:R-:W-:Y:S01]  /*1db0*/  FMUL R84, R74.reuse, R87 ;  /* 0x000000574a547220 */ /* 0x040fe20000400000 */
[----:B------:R-:W-:Y:S01]  /*1dc0*/  F2FP.F16.F32.PACK_AB R75, RZ, R86 ;  /* 0x00000056ff4b723e */ /* 0x000fe200000000ff */
        /* <DEDUP_REMOVED lines=12> */
[----:B------:R-:W2:Y:S01]  /*1e90*/  F2F.F16.F32 R81, R81 ;  /* 0x0000005100517304 */ /* 0x000ea20000200800 */
[----:B------:R-:W-:Y:S01]  /*1ea0*/  @P0 FMNMX R3, R3, |R115|, !PT ;  /* 0x4000007303030209 */ /* 0x000fe20007800000 */
[----:B------:R-:W-:Y:S01]  /*1eb0*/  @P1 FMUL R115, R115, R100 ;  /* 0x0000006473731220 */ /* 0x000fe20000400000 */
[----:B0-----:R-:W-:Y:S01]  /*1ec0*/  LOP3.LUT R75, R75, R90, RZ, 0xfc, !PT ;  /* 0x0000005a4b4b7212 */ /* 0x001fe200078efcff */
[----:B------:R-:W-:Y:S01]  /*1ed0*/  FADD R91, R94, -R2 ;  /* 0x800000025e5b7221 */ /* 0x000fe20000000000 */
[----:B-1----:R-:W-:Y:S01]  /*1ee0*/  SHF.L.U32 R80, R80, 0x10, RZ ;  /* 0x0000001050507819 */ /* 0x002fe200000006ff */
[----:B------:R-:W-:Y:S01]  /*1ef0*/  FFMA R123, R16, R123, R60 ;  /* 0x0000007b107b7223 */ /* 0x000fe2000000003c */
[----:B------:R-:W-:Y:S01]  /*1f00*/  @P0 FMNMX R3, R3, |R86|, !PT ;  /* 0x4000005603030209 */ /* 0x000fe20007800000 */
[----:B------:R-:W0:Y:S01]  /*1f10*/  F2F.F16.F32 R84, R84 ;  /* 0x0000005400547304 */ /* 0x000e220000200800 */
[----:B------:R-:W-:Y:S01]  /*1f20*/  LOP3.LUT R77, R75, R80, RZ, 0xfc, !PT ;  /* 0x000000504b4d7212 */ /* 0x000fe200078efcff */
[----:B------:R-:W-:Y:S01]  /*1f30*/  @P1 FMUL R86, R86, R100 ;  /* 0x0000006456561220 */ /* 0x000fe20000400000 */
[----:B------:R-:W-:Y:S01]  /*1f40*/  F2FP.F16.F32.PACK_AB R75, RZ, R82 ;  /* 0x00000052ff4b723e */ /* 0x000fe200000000ff */
[C---:B------:R-:W-:Y:S01]  /*1f50*/  FMUL R80, R74.reuse, R78 ;  /* 0x0000004e4a507220 */ /* 0x040fe20000400000 */
[----:B------:R-:W-:Y:S01]  /*1f60*/  F2FP.F16.F32.PACK_AB R79, RZ, R79 ;  /* 0x0000004fff4f723e */ /* 0x000fe200000000ff */
[----:B------:R-:W-:Y:S01]  /*1f70*/  FADD R95, R95, -R2 ;  /* 0x800000025f5f7221 */ /* 0x000fe20000000000 */
[----:B------:R-:W-:Y:S01]  /*1f80*/  @P0 FMNMX R3, R3, |R121|, !PT ;  /* 0x4000007903030209 */ /* 0x000fe20007800000 */
[----:B------:R-:W-:Y:S01]  /*1f90*/  @P1 FMUL R121, R121, R100 ;  /* 0x0000006479791220 */ /* 0x000fe20000400000 */
[----:B------:R-:W-:Y:S01]  /*1fa0*/  LOP3.LUT R75, R75, 0xffff, RZ, 0xc0, !PT ;  /* 0x0000ffff4b4b7812 */ /* 0x000fe200078ec0ff */
[----:B------:R-:W-:Y:S01]  /*1fb0*/  FMUL R91, R74, R91 ;  /* 0x0000005b4a5b7220 */ /* 0x000fe20000400000 */
[----:B------:R-:W-:Y:S01]  /*1fc0*/  PRMT R82, R79, 0x7610, R82 ;  /* 0x000076104f527816 */ /* 0x000fe20000000052 */
[----:B------:R-:W-:Y:S01]  /*1fd0*/  FADD R96, R96, -R2 ;  /* 0x8000000260607221 */ /* 0x000fe20000000000 */
[----:B------:R-:W-:Y:S01]  /*1fe0*/  F2FP.F16.F32.PACK_AB R79, RZ, R86 ;  /* 0x00000056ff4f723e */ /* 0x000fe200000000ff */
[----:B------:R-:W1:Y:S01]  /*1ff0*/  F2F.F16.F32 R121, R121 ;  /* 0x0000007900797304 */ /* 0x000e620000200800 */
        /* <DEDUP_REMOVED lines=16> */
[----:B------:R-:W-:Y:S01]  /*2100*/  F2FP.F16.F32.PACK_AB R80, RZ, R115 ;  /* 0x00000073ff50723e */ /* 0x000fe200000000ff */
        /* <DEDUP_REMOVED lines=16> */
[----:B------:R-:W0:Y:S01]  /*2210*/  F2F.F16.F32 R82, R82 ;  /* 0x0000005200527304 */ /* 0x000e220000200800 */
[----:B------:R-:W-:Y:S01]  /*2220*/  @P0 FMNMX R3, R3, |R86|, !PT ;  /* 0x4000005603030209 */ /* 0x000fe20007800000 */
[----:B------:R-:W-:Y:S01]  /*2230*/  FFMA R94, R23, R88, R67 ;  /* 0x00000058175e7223 */ /* 0x000fe20000000043 */
[----:B------:R-:W-:Y:S01]  /*2240*/  @P1 FMUL R86, R86, R100 ;  /* 0x0000006456561220 */ /* 0x000fe20000400000 */
[----:B------:R-:W1:Y:S01]  /*2250*/  @!P2 LDC.64 R88, c[0x0][0x228] ;  /* 0x00008a00ff58ab82 */ /* 0x000e620000000a00 */
[----:B------:R-:W-:Y:S01]  /*2260*/  @P0 FMNMX R3, R3, |R90|, !PT ;  /* 0x4000005a03030209 */ /* 0x000fe20007800000 */
[-C--:B------:R-:W-:Y:S01]  /*2270*/  @P1 FMUL R91, R91, R100.reuse ;  /* 0x000000645b5b1220 */ /* 0x080fe20000400000 */
[-C--:B------:R-:W-:Y:S01]  /*2280*/  @P1 FMUL R123, R123, R100.reuse ;  /* 0x000000647b7b1220 */ /* 0x080fe20000400000 */
[----:B------:R2:W-:Y:S01]  /*2290*/  F2F.F16.F32 R83, R86 ;  /* 0x0000005600537304 */ /* 0x0005e20000200800 */
[----:B------:R-:W-:Y:S01]  /*22a0*/  @P0 FMNMX R3, R3, |R81|, !PT ;  /* 0x4000005103030209 */ /* 0x000fe20007800000 */
[----:B------:R-:W-:Y:S01]  /*22b0*/  @P1 FMUL R81, R81, R100 ;  /* 0x0000006451511220 */ /* 0x000fe20000400000 */
[----:B------:R-:W-:Y:S01]  /*22c0*/  F2FP.F16.F32.PACK_AB R84, RZ, R84 ;  /* 0x00000054ff54723e */ /* 0x000fe200000000ff */
[-C--:B------:R-:W-:Y:S01]  /*22d0*/  @P1 FMUL R90, R90, R100.reuse ;  /* 0x000000645a5a1220 */ /* 0x080fe20000400000 */
[----:B------:R-:W-:Y:S01]  /*22e0*/  @P0 FMNMX R3, R3, |R93|, !PT ;  /* 0x4000005d03030209 */ /* 0x000fe20007800000 */
[----:B------:R-:W-:Y:S01]  /*22f0*/  @P1 FMUL R93, R93, R100 ;  /* 0x000000645d5d1220 */ /* 0x000fe20000400000 */
[----:B------:R-:W-:Y:S01]  /*2300*/  F2FP.F16.F32.PACK_AB R92, RZ, R81 ;  /* 0x00000051ff5c723e */ /* 0x000fe200000000ff */
[----:B------:R-:W-:Y:S01]  /*2310*/  F2F.F16.F32 R91, R91 ;  /* 0x0000005b005b7304 */ /* 0x000fe20000200800 */
[----:B------:R-:W-:Y:S01]  /*2320*/  @P0 FMNMX R3, R3, |R94|, !PT ;  /* 0x4000005e03030209 */ /* 0x000fe20007800000 */
[----:B------:R-:W-:Y:S01]  /*2330*/  @P1 FMUL R94, R94, R100 ;  /* 0x000000645e5e1220 */ /* 0x000fe20000400000 */
[----:B--2---:R-:W2:Y:S01]  /*2340*/  @!P2 LDC.64 R86, c[0x0][0x230] ;  /* 0x00008c00ff56ab82 */ /* 0x004ea20000000a00 */
[----:B------:R-:W-:-:S02]  /*2350*/  F2FP.F16.F32.PACK_AB R123, RZ, R123 ;  /* 0x0000007bff7b723e */ /* 0x000fc400000000ff */
[----:B------:R-:W-:Y:S02]  /*2360*/  PRMT R81, R84, 0x7610, R81 ;  /* 0x0000761054517816 */ /* 0x000fe40000000051 */
[----:B------:R-:W3:Y:S01]  /*2370*/  F2F.F16.F32 R93, R93 ;  /* 0x0000005d005d7304 */ /* 0x000ee20000200800 */
[----:B0-----:R-:W-:Y:S02]  /*2380*/  SHF.L.U32 R82, R82, 0x10, RZ ;  /* 0x0000001052527819 */ /* 0x001fe400000006ff */
[----:B------:R-:W0:Y:S01]  /*2390*/  LDC.64 R84, c[0x0][0x258] ;  /* 0x00009600ff547b82 */ /* 0x000e220000000a00 */
[----:B------:R-:W-:Y:S02]  /*23a0*/  PRMT R96, R123, 0x7610, R96 ;  /* 0x000076107b607816 */ /* 0x000fe40000000060 */
[----:B------:R-:W-:Y:S02]  /*23b0*/  LOP3.LUT R95, R81, 0xffff, RZ, 0xc0, !PT ;  /* 0x0000ffff515f7812 */ /* 0x000fe400078ec0ff */
[----:B------:R-:W4:Y:S01]  /*23c0*/  F2F.F16.F32 R94, R94 ;  /* 0x0000005e005e7304 */ /* 0x000f220000200800 */
[----:B------:R-:W-:-:S02]  /*23d0*/  LOP3.LUT R92, R92, 0xffff, RZ, 0xc0, !PT ;  /* 0x0000ffff5c5c7812 */ /* 0x000fc400078ec0ff */
[----:B------:R-:W-:Y:S02]  /*23e0*/  LOP3.LUT R81, R75, R82, RZ, 0xfc, !PT ;  /* 0x000000524b517212 */ /* 0x000fe400078efcff */
[----:B------:R-:W-:Y:S02]  /*23f0*/  PRMT R82, R96, 0x5410, R95 ;  /* 0x0000541060527816 */ /* 0x000fe4000000005f */
[----:B------:R-:W-:Y:S02]  /*2400*/  SHF.L.U64.HI R96, R92, 0x10, RZ ;  /* 0x000000105c607819 */ /* 0x000fe400000102ff */
[----:B------:R-:W-:Y:S02]  /*2410*/  SHF.L.U64.HI R98, R95, 0x10, RZ ;  /* 0x000000105f627819 */ /* 0x000fe400000102ff */
[----:B---3--:R-:W-:Y:S01]  /*2420*/  LOP3.LUT R93, R96, R93, RZ, 0xfc, !PT ;  /* 0x0000005d605d7212 */ /* 0x008fe200078efcff */
[----:B--2---:R-:W-:Y:S01]  /*2430*/  @!P2 IMAD.WIDE R86, R105, 0x4, R86 ;  /* 0x000000046956a825 */ /* 0x004fe200078e0256 */
[----:B------:R-:W-:-:S02]  /*2440*/  F2FP.F16.F32.PACK_AB R75, RZ, R90 ;  /* 0x0000005aff4b723e */ /* 0x000fc400000000ff */
        /* <DEDUP_REMOVED lines=44> */
.L_x_9501:
        /* <DEDUP_REMOVED lines=15> */
.L_x_9534:
        /* <DEDUP_REMOVED lines=28> */
.L_x_9537:
[----:B-1----:R-:W-:-:S07]  /*29c0*/  FMNMX R5, R3, R2, !PT ;  /* 0x0000000203057209 */ /* 0x002fce0007800000 */
.L_x_9513:
[----:B------:R-:W-:Y:S05]  /*29d0*/  BSYNC B0 ;  /* 0x0000000000007941 */ /* 0x000fea0003800000 */
.L_x_9512:
[----:B------:R-:W-:Y:S01]  /*29e0*/  ISETP.NE.AND P0, PT, R101, RZ, PT ;  /* 0x000000ff6500720c */ /* 0x000fe20003f05270 */
[----:B------:R-:W-:-:S12]  /*29f0*/  BSSY B0, `(.L_x_9510) ;  /* 0x0000004000007945 */ /* 0x000fd80003800000 */
[----:B------:R-:W-:Y:S05]  /*2a00*/  @P0 BRA `(.L_x_9515) ;  /* 0x0000000000080947 */ /* 0x000fea0003800000 */
[----:B0-----:R-:W0:Y:S02]  /*2a10*/  LDC.64 R2, c[0x0][0x288] ;  /* 0x0000a200ff027b82 */ /* 0x001e240000000a00 */
[----:B0-----:R1:W-:Y:S02]  /*2a20*/  REDG.E.MAX.S32.STRONG.GPU desc[UR4][R2.64], R5 ;  /* 0x000000050200798e */ /* 0x0013e4000d10e384 */
.L_x_9515:
[----:B------:R-:W-:Y:S05]  /*2a30*/  BSYNC B0 ;  /* 0x0000000000007941 */ /* 0x000fea0003800000 */
.L_x_9510:
        /* <DEDUP_REMOVED lines=13> */
[----:B01-3--:R-:W-:Y:S05]  /*2b10*/  CALL.REL.NOINC `($__internal_127_$__cuda_sm20_rcp_rn_f32_slowpath) ;  /* 0x0000000c00187944 */ /* 0x00bfea0003c00000 */
[----:B------:R-:W-:Y:S01]  /*2b20*/  MOV R5, R0 ;  /* 0x0000000000057202 */ /* 0x000fe20000000f00 */
[----:B------:R-:W-:Y:S06]  /*2b30*/  BRA `(.L_x_9517) ;  /* 0x0000000000107947 */ /* 0x000fec0003800000 */
.L_x_9516:
[----:B-1----:R-:W1:Y:S02]  /*2b40*/  MUFU.RCP R5, R100 ;  /* 0x0000006400057308 */ /* 0x002e640000001000 */
[----:B-1----:R-:W-:-:S04]  /*2b50*/  FFMA R0, R5, R100, -1 ;  /* 0xbf80000005007423 */ /* 0x002fc80000000064 */
[----:B------:R-:W-:-:S04]  /*2b60*/  FADD.FTZ R0, -R0, -RZ ;  /* 0x800000ff00007221 */ /* 0x000fc80000010100 */
[----:B------:R-:W-:-:S07]  /*2b70*/  FFMA R5, R5, R0, R5 ;  /* 0x0000000005057223 */ /* 0x000fce0000000005 */
.L_x_9517:
[----:B0-----:R-:W0:Y:S02]  /*2b80*/  LDC.64 R2, c[0x0][0x280] ;  /* 0x0000a000ff027b82 */ /* 0x001e240000000a00 */
[----:B0-----:R-:W-:Y:S01]  /*2b90*/  STG.E desc[UR4][R2.64], R5 ;  /* 0x0000000502007986 */ /* 0x001fe2000c101904 */
[----:B------:R-:W-:Y:S05]  /*2ba0*/  EXIT ;  /* 0x000000000000794d */ /* 0x000fea0003800000 */
.L_x_9502:
[----:B------:R-:W-:Y:S01]  /*2bb0*/  HFMA2.MMA R114, -RZ, RZ, 0, 5.9604644775390625e-08 ;  /* 0x00000001ff727435 */ /* 0x000fe200000001ff */
[----:B------:R-:W-:Y:S02]  /*2bc0*/  MOV R115, R0 ;  /* 0x0000000000737202 */ /* 0x000fe40000000f00 */
[----:B------:R-:W-:Y:S02]  /*2bd0*/  MOV R117, 0x1f ;  /* 0x0000001f00757802 */ /* 0x000fe40000000f00 */
[----:B------:R-:W-:-:S07]  /*2be0*/  MOV R106, 0xffffffff ;  /* 0xffffffff006a7802 */ /* 0x000fce0000000f00 */
[----:B-----5:R-:W-:Y:S05]  /*2bf0*/  WARPSYNC.COLLECTIVE R106, `(.L_x_9518) ;  /* 0x000000006a087348 */ /* 0x020fea0003c00000 */
[----:B------:R0:W1:Y:S02]  /*2c00*/  SHFL.BFLY P0, R113, R115, R114, R117 ;  /* 0x0c00007273717389 */ /* 0x0000640000000075 */
[----:B01---5:R-:W-:Y:S01]  /*2c10*/  ENDCOLLECTIVE ;  /* 0x000000000000791b */ /* 0x023fe20003800000 */
.L_x_9518:
[----:B------:R-:W-:Y:S01]  /*2c20*/  HFMA2.MMA R114, -RZ, RZ, 0, 1.1920928955078125e-07 ;  /* 0x00000002ff727435 */ /* 0x000fe200000001ff */
[----:B------:R-:W-:-:S05]  /*2c30*/  MOV R107, R113 ;  /* 0x00000071006b7202 */ /* 0x000fca0000000f00 */
[----:B------:R-:W-:-:S05]  /*2c40*/  FADD R107, R0, R107 ;  /* 0x0000006b006b7221 */ /* 0x000fca0000000000 */
[----:B------:R-:W-:-:S07]  /*2c50*/  MOV R115, R107 ;  /* 0x0000006b00737202 */ /* 0x000fce0000000f00 */
[----:B------:R-:W-:Y:S05]  /*2c60*/  WARPSYNC.COLLECTIVE R106, `(.L_x_9519) ;  /* 0x000000006a087348 */ /* 0x000fea0003c00000 */
[----:B------:R0:W1:Y:S02]  /*2c70*/  SHFL.BFLY P0, R113, R115, R114, R117 ;  /* 0x0c00007273717389 */ /* 0x0000640000000075 */
[----:B01----:R-:W-:Y:S01]  /*2c80*/  ENDCOLLECTIVE ;  /* 0x000000000000791b */ /* 0x003fe20003800000 */
.L_x_9519:
[----:B------:R-:W-:Y:S01]  /*2c90*/  HFMA2.MMA R114, -RZ, RZ, 0, 2.384185791015625e-07 ;  /* 0x00000004ff727435 */ /* 0x000fe200000001ff */
[----:B------:R-:W-:-:S05]  /*2ca0*/  MOV R108, R113 ;  /* 0x00000071006c7202 */ /* 0x000fca0000000f00 */
[----:B------:R-:W-:-:S05]  /*2cb0*/  FADD R109, R107, R108 ;  /* 0x0000006c6b6d7221 */ /* 0x000fca0000000000 */
[----:B------:R-:W-:-:S07]  /*2cc0*/  MOV R115, R109 ;  /* 0x0000006d00737202 */ /* 0x000fce0000000f00 */
[----:B------:R-:W-:Y:S05]  /*2cd0*/  WARPSYNC.COLLECTIVE R106, `(.L_x_9520) ;  /* 0x000000006a087348 */ /* 0x000fea0003c00000 */
[----:B------:R0:W1:Y:S02]  /*2ce0*/  SHFL.BFLY P0, R113, R115, R114, R117 ;  /* 0x0c00007273717389 */ /* 0x0000640000000075 */
[----:B01----:R-:W-:Y:S01]  /*2cf0*/  ENDCOLLECTIVE ;  /* 0x000000000000791b */ /* 0x003fe20003800000 */
.L_x_9520:
[----:B------:R-:W-:Y:S01]  /*2d00*/  HFMA2.MMA R114, -RZ, RZ, 0, 4.76837158203125e-07 ;  /* 0x00000008ff727435 */ /* 0x000fe200000001ff */
[----:B------:R-:W-:-:S05]  /*2d10*/  MOV R108, R113 ;  /* 0x00000071006c7202 */ /* 0x000fca0000000f00 */
[----:B------:R-:W-:-:S05]  /*2d20*/  FADD R110, R109, R108 ;  /* 0x0000006c6d6e7221 */ /* 0x000fca0000000000 */
[----:B------:R-:W-:-:S07]  /*2d30*/  MOV R115, R110 ;  /* 0x0000006e00737202 */ /* 0x000fce0000000f00 */
[----:B------:R-:W-:Y:S05]  /*2d40*/  WARPSYNC.COLLECTIVE R106, `(.L_x_9521) ;  /* 0x000000006a087348 */ /* 0x000fea0003c00000 */
[----:B------:R0:W1:Y:S02]  /*2d50*/  SHFL.BFLY P0, R113, R115, R114, R117 ;  /* 0x0c00007273717389 */ /* 0x0000640000000075 */
[----:B01----:R-:W-:Y:S01]  /*2d60*/  ENDCOLLECTIVE ;  /* 0x000000000000791b */ /* 0x003fe20003800000 */
.L_x_9521:
[----:B------:R-:W-:Y:S01]  /*2d70*/  HFMA2.MMA R114, -RZ, RZ, 0, 9.5367431640625e-07 ;  /* 0x00000010ff727435 */ /* 0x000fe200000001ff */
[----:B------:R-:W-:-:S05]  /*2d80*/  MOV R111, R113 ;  /* 0x00000071006f7202 */ /* 0x000fca0000000f00 */
[----:B------:R-:W-:-:S05]  /*2d90*/  FADD R111, R110, R111 ;  /* 0x0000006f6e6f7221 */ /* 0x000fca0000000000 */
[----:B------:R-:W-:-:S07]  /*2da0*/  MOV R115, R111 ;  /* 0x0000006f00737202 */ /* 0x000fce0000000f00 */
[----:B------:R-:W-:Y:S05]  /*2db0*/  WARPSYNC.COLLECTIVE R106, `(.L_x_9522) ;  /* 0x000000006a087348 */ /* 0x000fea0003c00000 */
[----:B------:R0:W1:Y:S02]  /*2dc0*/  SHFL.BFLY P0, R113, R115, R114, R117 ;  /* 0x0c00007273717389 */ /* 0x0000640000000075 */
[----:B01----:R-:W-:Y:S01]  /*2dd0*/  ENDCOLLECTIVE ;  /* 0x000000000000791b */ /* 0x003fe20003800000 */
.L_x_9522:
        /* <DEDUP_REMOVED lines=72> */
.L_x_9523:
[----:B------:R-:W-:Y:S01]  /*3260*/  HFMA2.MMA R114, -RZ, RZ, 0, 1.1920928955078125e-07 ;  /* 0x00000002ff727435 */ /* 0x000fe200000001ff */
[----:B------:R-:W-:-:S05]  /*3270*/  MOV R107, R113 ;  /* 0x00000071006b7202 */ /* 0x000fca0000000f00 */
[----:B------:R-:W-:-:S05]  /*3280*/  FADD R107, R0, R107 ;  /* 0x0000006b006b7221 */ /* 0x000fca0000000000 */
[----:B------:R-:W-:-:S07]  /*3290*/  MOV R115, R107 ;  /* 0x0000006b00737202 */ /* 0x000fce0000000f00 */
[----:B------:R-:W-:Y:S05]  /*32a0*/  WARPSYNC.COLLECTIVE R106, `(.L_x_9524) ;  /* 0x000000006a087348 */ /* 0x000fea0003c00000 */
[----:B------:R0:W1:Y:S02]  /*32b0*/  SHFL.BFLY P0, R113, R115, R114, R117 ;  /* 0x0c00007273717389 */ /* 0x0000640000000075 */
[----:B01----:R-:W-:Y:S01]  /*32c0*/  ENDCOLLECTIVE ;  /* 0x000000000000791b */ /* 0x003fe20003800000 */
.L_x_9524:
[----:B------:R-:W-:Y:S01]  /*32d0*/  HFMA2.MMA R114, -RZ, RZ, 0, 2.384185791015625e-07 ;  /* 0x00000004ff727435 */ /* 0x000fe200000001ff */
[----:B------:R-:W-:-:S05]  /*32e0*/  MOV R110, R113 ;  /* 0x00000071006e7202 */ /* 0x000fca0000000f00 */
[----:B------:R-:W-:-:S05]  /*32f0*/  FADD R110, R107, R110 ;  /* 0x0000006e6b6e7221 */ /* 0x000fca0000000000 */
[----:B------:R-:W-:-:S07]  /*3300*/  MOV R115, R110 ;  /* 0x0000006e00737202 */ /* 0x000fce0000000f00 */
[----:B------:R-:W-:Y:S05]  /*3310*/  WARPSYNC.COLLECTIVE R106, `(.L_x_9525) ;  /* 0x000000006a087348 */ /* 0x000fea0003c00000 */
[----:B------:R0:W1:Y:S02]  /*3320*/  SHFL.BFLY P0, R113, R115, R114, R117 ;  /* 0x0c00007273717389 */ /* 0x0000640000000075 */
[----:B01----:R-:W-:Y:S01]  /*3330*/  ENDCOLLECTIVE ;  /* 0x000000000000791b */ /* 0x003fe20003800000 */
.L_x_9525:
[----:B------:R-:W-:Y:S01]  /*3340*/  HFMA2.MMA R114, -RZ, RZ, 0, 4.76837158203125e-07 ;  /* 0x00000008ff727435 */ /* 0x000fe200000001ff */
[----:B------:R-:W-:-:S05]  /*3350*/  MOV R109, R113 ;  /* 0x00000071006d7202 */ /* 0x000fca0000000f00 */
[----:B------:R-:W-:-:S05]  /*3360*/  FADD R109, R110, R109 ;  /* 0x0000006d6e6d7221 */ /* 0x000fca0000000000 */
[----:B------:R-:W-:-:S07]  /*3370*/  MOV R115, R109 ;  /* 0x0000006d00737202 */ /* 0x000fce0000000f00 */
[----:B------:R-:W-:Y:S05]  /*3380*/  WARPSYNC.COLLECTIVE R106, `(.L_x_9526) ;  /* 0x000000006a087348 */ /* 0x000fea0003c00000 */
[----:B------:R0:W1:Y:S02]  /*3390*/  SHFL.BFLY P0, R113, R115, R114, R117 ;  /* 0x0c00007273717389 */ /* 0x0000640000000075 */
[----:B01----:R-:W-:Y:S01]  /*33a0*/  ENDCOLLECTIVE ;  /* 0x000000000000791b */ /* 0x003fe20003800000 */
.L_x_9526:
[----:B------:R-:W-:Y:S01]  /*33b0*/  HFMA2.MMA R114, -RZ, RZ, 0, 9.5367431640625e-07 ;  /* 0x00000010ff727435 */ /* 0x000fe200000001ff */
[----:B------:R-:W-:-:S05]  /*33c0*/  MOV R112, R113 ;  /* 0x0000007100707202 */ /* 0x000fca0000000f00 */
[----:B------:R-:W-:-:S05]  /*33d0*/  FADD R112, R109, R112 ;  /* 0x000000706d707221 */ /* 0x000fca0000000000 */
[----:B------:R-:W-:-:S07]  /*33e0*/  MOV R115, R112 ;  /* 0x0000007000737202 */ /* 0x000fce0000000f00 */
[----:B------:R-:W-:Y:S05]  /*33f0*/  WARPSYNC.COLLECTIVE R106, `(.L_x_9527) ;  /* 0x000000006a087348 */ /* 0x000fea0003c00000 */
[----:B------:R0:W1:Y:S02]  /*3400*/  SHFL.BFLY P0, R113, R115, R114, R117 ;  /* 0x0c00007273717389 */ /* 0x0000640000000075 */
[----:B01----:R-:W-:Y:S01]  /*3410*/  ENDCOLLECTIVE ;  /* 0x000000000000791b */ /* 0x003fe20003800000 */
.L_x_9527:
[----:B------:R-:W-:Y:S01]  /*3420*/  MOV R111, R113 ;  /* 0x00000071006f7202 */ /* 0x000fe20000000f00 */
[----:B------:R-:W-:Y:S06]  /*3430*/  BRA `(.L_x_9528) ;  /* 0xffffffd800507947 */ /* 0x000fec000383ffff */
.L_x_9511:
[----:B------:R-:W-:Y:S01]  /*3440*/  HFMA2.MMA R6, -RZ, RZ, 0, 9.5367431640625e-07 ;  /* 0x00000010ff067435 */ /* 0x000fe200000001ff */
[----:B------:R-:W-:Y:S02]  /*3450*/  MOV R9, R3 ;  /* 0x0000000300097202 */ /* 0x000fe40000000f00 */
[----:B------:R-:W-:Y:S02]  /*3460*/  MOV R11, 0x1f ;  /* 0x0000001f000b7802 */ /* 0x000fe40000000f00 */
[----:B------:R-:W-:-:S07]  /*3470*/  MOV R106, 0xffffffff ;  /* 0xffffffff006a7802 */ /* 0x000fce0000000f00 */
[----:B---3-5:R-:W-:Y:S05]  /*3480*/  WARPSYNC.COLLECTIVE R106, `(.L_x_9529) ;  /* 0x000000006a087348 */ /* 0x028fea0003c00000 */
[----:B------:R0:W1:Y:S02]  /*3490*/  SHFL.DOWN P0, R4, R9, R6, R11 ;  /* 0x0800000609047389 */ /* 0x000064000000000b */
[----:B01-3-5:R-:W-:Y:S01]  /*34a0*/  ENDCOLLECTIVE ;  /* 0x000000000000791b */ /* 0x02bfe20003800000 */
.L_x_9529:
[----:B------:R-:W-:Y:S01]  /*34b0*/  HFMA2.MMA R6, -RZ, RZ, 0, 4.76837158203125e-07 ;  /* 0x00000008ff067435 */ /* 0x000fe200000001ff */
[----:B------:R-:W-:-:S04]  /*34c0*/  MOV R0, R4 ;  /* 0x0000000400007202 */ /* 0x000fc80000000f00 */
[----:B------:R-:W-:-:S04]  /*34d0*/  FMNMX R0, R0, R3, !PT ;  /* 0x0000000300007209 */ /* 0x000fc80007800000 */
[----:B------:R-:W-:-:S07]  /*34e0*/  MOV R9, R0 ;  /* 0x0000000000097202 */ /* 0x000fce0000000f00 */
[----:B------:R-:W-:Y:S05]  /*34f0*/  WARPSYNC.COLLECTIVE R106, `(.L_x_9530) ;  /* 0x000000006a087348 */ /* 0x000fea0003c00000 */
[----:B------:R0:W1:Y:S02]  /*3500*/  SHFL.DOWN P0, R4, R9, R6, R11 ;  /* 0x0800000609047389 */ /* 0x000064000000000b */
[----:B01----:R-:W-:Y:S01]  /*3510*/  ENDCOLLECTIVE ;  /* 0x000000000000791b */ /* 0x003fe20003800000 */
.L_x_9530:
[----:B------:R-:W-:Y:S01]  /*3520*/  HFMA2.MMA R6, -RZ, RZ, 0, 2.384185791015625e-07 ;  /* 0x00000004ff067435 */ /* 0x000fe200000001ff */
[----:B------:R-:W-:-:S04]  /*3530*/  MOV R5, R4 ;  /* 0x0000000400057202 */ /* 0x000fc80000000f00 */
[----:B------:R-:W-:-:S04]  /*3540*/  FMNMX R5, R0, R5, !PT ;  /* 0x0000000500057209 */ /* 0x000fc80007800000 */
[----:B------:R-:W-:-:S07]  /*3550*/  MOV R9, R5 ;  /* 0x0000000500097202 */ /* 0x000fce0000000f00 */
[----:B------:R-:W-:Y:S05]  /*3560*/  WARPSYNC.COLLECTIVE R106, `(.L_x_9531) ;  /* 0x000000006a087348 */ /* 0x000fea0003c00000 */
[----:B------:R0:W1:Y:S02]  /*3570*/  SHFL.DOWN P0, R4, R9, R6, R11 ;  /* 0x0800000609047389 */ /* 0x000064000000000b */
[----:B01----:R-:W-:Y:S01]  /*3580*/  ENDCOLLECTIVE ;  /* 0x000000000000791b */ /* 0x003fe20003800000 */
.L_x_9531:
[----:B------:R-:W-:Y:S01]  /*3590*/  HFMA2.MMA R6, -RZ, RZ, 0, 1.1920928955078125e-07 ;  /* 0x00000002ff067435 */ /* 0x000fe200000001ff */
[----:B------:R-:W-:-:S04]  /*35a0*/  MOV R2, R4 ;  /* 0x0000000400027202 */ /* 0x000fc80000000f00 */
[----:B------:R-:W-:-:S04]  /*35b0*/  FMNMX R2, R5, R2, !PT ;  /* 0x0000000205027209 */ /* 0x000fc80007800000 */
[----:B------:R-:W-:-:S07]  /*35c0*/  MOV R9, R2 ;  /* 0x0000000200097202 */ /* 0x000fce0000000f00 */
[----:B------:R-:W-:Y:S05]  /*35d0*/  WARPSYNC.COLLECTIVE R106, `(.L_x_9532) ;  /* 0x000000006a087348 */ /* 0x000fea0003c00000 */
[----:B------:R0:W1:Y:S02]  /*35e0*/  SHFL.DOWN P0, R4, R9, R6, R11 ;  /* 0x0800000609047389 */ /* 0x000064000000000b */
[----:B01----:R-:W-:Y:S01]  /*35f0*/  ENDCOLLECTIVE ;  /* 0x000000000000791b */ /* 0x003fe20003800000 */
.L_x_9532:
[----:B------:R-:W-:Y:S01]  /*3600*/  HFMA2.MMA R6, -RZ, RZ, 0, 5.9604644775390625e-08 ;  /* 0x00000001ff067435 */ /* 0x000fe200000001ff */
[----:B------:R-:W-:-:S04]  /*3610*/  MOV R7, R4 ;  /* 0x0000000400077202 */ /* 0x000fc80000000f00 */
[----:B------:R-:W-:-:S04]  /*3620*/  FMNMX R7, R2, R7, !PT ;  /* 0x0000000702077209 */ /* 0x000fc80007800000 */
[----:B------:R-:W-:-:S07]  /*3630*/  MOV R9, R7 ;  /* 0x0000000700097202 */ /* 0x000fce0000000f00 */
[----:B------:R-:W-:Y:S05]  /*3640*/  WARPSYNC.COLLECTIVE R106, `(.L_x_9533) ;  /* 0x000000006a087348 */ /* 0x000fea0003c00000 */
[----:B------:R0:W1:Y:S02]  /*3650*/  SHFL.DOWN P0, R4, R9, R6, R11 ;  /* 0x0800000609047389 */ /* 0x000064000000000b */
[----:B01----:R-:W-:Y:S01]  /*3660*/  ENDCOLLECTIVE ;  /* 0x000000000000791b */ /* 0x003fe20003800000 */
.L_x_9533:
[----:B------:R-:W-:Y:S05]  /*3670*/  BRA `(.L_x_9534) ;  /* 0xfffffff000607947 */ /* 0x000fea000383ffff */
.L_x_9514:
[----:B------:R-:W-:Y:S01]  /*3680*/  HFMA2.MMA R6, -RZ, RZ, 0, 1.1920928955078125e-07 ;  /* 0x00000002ff067435 */ /* 0x000fe200000001ff */
[----:B-1----:R-:W-:Y:S02]  /*3690*/  MOV R9, R0 ;  /* 0x0000000000097202 */ /* 0x002fe40000000f00 */
[----:B------:R-:W-:Y:S02]  /*36a0*/  MOV R11, 0x1f ;  /* 0x0000001f000b7802 */ /* 0x000fe40000000f00 */
[----:B------:R-:W-:-:S07]  /*36b0*/  MOV R106, 0xffffffff ;  /* 0xffffffff006a7802 */ /* 0x000fce0000000f00 */
[----:B0--3-5:R-:W-:Y:S05]  /*36c0*/  WARPSYNC.COLLECTIVE R106, `(.L_x_9535) ;  /* 0x000000006a087348 */ /* 0x029fea0003c00000 */
[----:B------:R1:W2:Y:S02]  /*36d0*/  SHFL.DOWN P0, R4, R9, R6, R11 ;  /* 0x0800000609047389 */ /* 0x0002a4000000000b */
[----:B0123-5:R-:W-:Y:S01]  /*36e0*/  ENDCOLLECTIVE ;  /* 0x000000000000791b */ /* 0x02ffe20003800000 */
.L_x_9535:
[----:B------:R-:W-:Y:S01]  /*36f0*/  HFMA2.MMA R6, -RZ, RZ, 0, 5.9604644775390625e-08 ;  /* 0x00000001ff067435 */ /* 0x000fe200000001ff */
[----:B------:R-:W-:-:S04]  /*3700*/  MOV R3, R4 ;  /* 0x0000000400037202 */ /* 0x000fc80000000f00 */
[----:B------:R-:W-:-:S04]  /*3710*/  FMNMX R3, R3, R0, !PT ;  /* 0x0000000003037209 */ /* 0x000fc80007800000 */
[----:B------:R-:W-:-:S07]  /*3720*/  MOV R9, R3 ;  /* 0x0000000300097202 */ /* 0x000fce0000000f00 */
[----:B------:R-:W-:Y:S05]  /*3730*/  WARPSYNC.COLLECTIVE R106, `(.L_x_9536) ;  /* 0x000000006a087348 */ /* 0x000fea0003c00000 */
[----:B------:R0:W1:Y:S02]  /*3740*/  SHFL.DOWN P0, R4, R9, R6, R11 ;  /* 0x0800000609047389 */ /* 0x000064000000000b */
[----:B01----:R-:W-:Y:S01]  /*3750*/  ENDCOLLECTIVE ;  /* 0x000000000000791b */ /* 0x003fe20003800000 */
.L_x_9536:
[----:B------:R-:W-:Y:S01]  /*3760*/  MOV R2, R4 ;  /* 0x0000000400027202 */ /* 0x000fe20000000f00 */
[----:B------:R-:W-:Y:S06]  /*3770*/  BRA `(.L_x_9537) ;  /* 0xfffffff000907947 */ /* 0x000fec000383ffff */
        .weak           $__internal_127_$__cuda_sm20_rcp_rn_f32_slowpath
        .type           $__internal_127_$__cuda_sm20_rcp_rn_f32_slowpath,@function
        .size           $__internal_127_$__cuda_sm20_rcp_rn_f32_slowpath,(.L_x_14463 - $__internal_127_$__cuda_sm20_rcp_rn_f32_slowpath)
$__internal_127_$__cuda_sm20_rcp_rn_f32_slowpath:
        /* <DEDUP_REMOVED lines=15> */
.L_x_9539:
        /* <DEDUP_REMOVED lines=33> */
.L_x_9541:
[----:B------:R0:W1:Y:S02]  /*3a80*/  MUFU.RCP R109, R0 ;  /* 0x00000000006d7308 */ /* 0x0000640000001000 */
.L_x_9540:
[----:B------:R-:W-:Y:S05]  /*3a90*/  BSYNC B1 ;  /* 0x0000000000017941 */ /* 0x000fea0003800000 */
.L_x_9538:
[----:B01----:R-:W-:Y:S01]  /*3aa0*/  MOV R0, R109 ;  /* 0x0000006d00007202 */ /* 0x003fe20000000f00 */
[----:B------:R-:W-:-:S06]  /*3ab0*/  HFMA2.MMA R109, -RZ, RZ, 0, 0 ;  /* 0x00000000ff6d7435 */ /* 0x000fcc00000001ff */
[----:B------:R-:W-:Y:S05]  /*3ac0*/  RET.REL.NODEC R108 `(_ZN18transformer_engine13normalization19ln_fwd_tuned_kernelINS0_13Kernel_traitsIff6__halffjLj4096ELj1ELj1ELj4ELj16ENS0_18Kernel_traits_baseILj4096EffS3_fjLj128EEEEEEEvNS0_19ForwardKernelParamsE) ;  /* 0xffffffc46c4c7950 */ /* 0x000fea0003c3ffff */
.L_x_9542:
        /* <DEDUP_REMOVED lines=11> */
.L_x_14463:


//--------------------- .text._ZN18transformer_engine13normalization19ln_fwd_tuned_kernelINS0_13Kernel_traitsI6__halfS3_S3_fjLj4096ELj1ELj1ELj4ELj16ENS0_18Kernel_traits_baseILj4096ES3_S3_S3_fjLj128EEEEEEEvNS0_19ForwardKernelParamsE --------------------------
	.section	.text._ZN18transformer_engine13normalization19ln_fwd_tuned_kernelINS0_13Kernel_traitsI6__halfS3_S3_fjLj4096ELj1ELj1ELj4ELj16ENS0_18Kernel_traits_baseILj4096ES3_S3_S3_fjLj128EEEEEEEvNS0_19ForwardKernelParamsE,"ax",@progbits
	.align	128
        .global         _ZN18transformer_engine13normalization19ln_fwd_tuned_kernelINS0_13Kernel_traitsI6__halfS3_S3_fjLj4096ELj1ELj1ELj4ELj16ENS0_18Kernel_traits_baseILj4096ES3_S3_S3_fjLj128EEEEEEEvNS0_19ForwardKernelParamsE
        .type           _ZN18transformer_engine13normalization19ln_fwd_tuned_kernelINS0_13Kernel_traitsI6__halfS3_S3_fjLj4096ELj1ELj1ELj4ELj16ENS0_18Kernel_traits_baseILj4096ES3_S3_S3_fjLj128EEEEEEEvNS0_19ForwardKernelParamsE,@function
        .size           _ZN18transformer_engine13normalization19ln_fwd_tuned_kernelINS0_13Kernel_traitsI6__halfS3_S3_fjLj4096ELj1ELj1ELj4ELj16ENS0_18Kernel_traits_baseILj4096ES3_S3_S3_fjLj128EEEEEEEvNS0_19ForwardKernelParamsE,(.L_x_14464 - _ZN18transformer_engine13normalization19ln_fwd_tuned_kernelINS0_13Kernel_traitsI6__halfS3_S3_fjLj4096ELj1ELj1ELj4ELj16ENS0_18Kernel_traits_baseILj4096ES3_S3_S3_fjLj128EEEEEEEvNS0_19ForwardKernelParamsE)
        .other          _ZN18transformer_engine13normalization19ln_fwd_tuned_kernelINS0_13Kernel_traitsI6__halfS3_S3_fjLj4096ELj1ELj1ELj4ELj16ENS0_18Kernel_traits_baseILj4096ES3_S3_S3_fjLj128EEEEEEEvNS0_19ForwardKernelParamsE,@"STO_CUDA_ENTRY STV_DEFAULT"
_ZN18transformer_engine13normalization19ln_fwd_tuned_kernelINS0_13Kernel_traitsI6__halfS3_S3_fjLj4096ELj1ELj1ELj4ELj16ENS0_18Kernel_traits_baseILj4096ES3_S3_S3_fjLj128EEEEEEEvNS0_19ForwardKernelParamsE:
.text._ZN18transformer_engine13normalization19ln_fwd_tuned_kernelINS0_13Kernel_traitsI6__halfS3_S3_fjLj4096ELj1ELj1ELj4ELj16ENS0_18Kernel_traits_baseILj4096ES3_S3_S3_fjLj128EEEEEEEvNS0_19ForwardKernelParamsE:
        /* <DEDUP_REMOVED lines=42> */
[----:B------:R-:W-:Y:S01]  /*02a0*/  LOP3.LUT R72, R72, 0x3, RZ, 0xc0, !PT ;  /* 0x0000000348487812 */ /* 0x000fe200078ec0ff */
[--C-:B--2---:R-:W-:Y:S02]  /*02b0*/  HADD2.F32 R3, -RZ, R63.reuse.H0_H0 ;  /* 0x2000003fff037230 */ /* 0x104fe40000004100 */
[----:B------:R-:W-:Y:S02]  /*02c0*/  HADD2.F32 R56, -RZ, R63.H1_H1 ;  /* 0x3000003fff387230 */ /* 0x000fe40000004100 */
[----:B---3--:R-:W-:-:S02]  /*02d0*/  HADD2.F32 R58, -RZ, R15.H0_H0 ;  /* 0x2000000fff3a7230 */ /* 0x008fc40000004100 */
[----:B------:R-:W-:Y:S02]  /*02e0*/  HADD2.F32 R59, -RZ, R15.H1_H1 ;  /* 0x3000000fff3b7230 */ /* 0x000fe40000004100 */
[--C-:B----4-:R-:W-:Y:S02]  /*02f0*/  HADD2.F32 R55, -RZ, R7.reuse.H0_H0 ;  /* 0x20000007ff377230 */ /* 0x110fe40000004100 */
        /* <DEDUP_REMOVED lines=15> */
[----:B0-----:R-:W-:-:S07]  /*03f0*/  HADD2.F32 R74, -RZ, R29.H1_H1 ;  /* 0x3000001dff4a7230 */ /* 0x001fce0000004100 */
.L_x_9551:
        /* <DEDUP_REMOVED lines=169> */
.L_x_9570:
        /* <DEDUP_REMOVED lines=13> */
[----:B------:R-:W-:Y:S01]  /*0f60*/  @!P0 LEA R0, R0, R31, 0x3 ;  /* 0x0000001f00008211 */ /* 0x000fe200078e18ff */
[----:B-1----:R-:W-:Y:S01]  /*0f70*/  FADD R31, R26, R83 ;  /* 0x000000531a1f7221 */ /* 0x002fe20000000000 */
[----:B------:R-:W-:Y:S01]  /*0f80*/  HFMA2.MMA R83, -RZ, RZ, 0, 0 ;  /* 0x00000000ff537435 */ /* 0x000fe200000001ff */
[----:B---3--:R-:W-:-:S03]  /*0f90*/  @!P1 LEA R2, R43, R2, 0x18 ;  /* 0x000000022b029211 */ /* 0x008fc600078ec0ff */
[----:B------:R-:W-:Y:S01]  /*0fa0*/  @!P0 STS.64 [R0], R30 ;  /* 0x0000001e00008388 */ /* 0x000fe20000000a00 */
[----:B------:R-:W-:Y:S02]  /*0fb0*/  @!P1 LEA R2, R27, R2, 0x3 ;  /* 0x000000021b029211 */ /* 0x000fe400078e18ff */
[----:B0-----:R-:W-:Y:S02]  /*0fc0*/  CS2R R26, SRZ ;  /* 0x00000000001a7805 */ /* 0x001fe4000001ff00 */
[----:B------:R-:W-:Y:S01]  /*0fd0*/  @!P1 MOV R83, 0x44800000 ;  /* 0x4480000000539802 */ /* 0x000fe20000000f00 */
        /* <DEDUP_REMOVED lines=12> */
[----:B012--5:R-:W-:Y:S05]  /*10a0*/  CALL.REL.NOINC `($__internal_128_$__cuda_sm20_rcp_rn_f32_slowpath) ;  /* 0x0000002400707944 */ /* 0x027fea0003c00000 */
[----:B------:R-:W-:Y:S05]  /*10b0*/  BRA `(.L_x_9547) ;  /* 0x0000000000107947 */ /* 0x000fea0003800000 */
.L_x_9546:
[----:B------:R-:W3:Y:S02]  /*10c0*/  MUFU.RCP R31, R32 ;  /* 0x00000020001f7308 */ /* 0x000ee40000001000 */
[----:B---3--:R-:W-:-:S04]  /*10d0*/  FFMA R0, R32, R31, -1 ;  /* 0xbf80000020007423 */ /* 0x008fc8000000001f */
[----:B------:R-:W-:-:S04]  /*10e0*/  FADD.FTZ R0, -R0, -RZ ;  /* 0x800000ff00007221 */ /* 0x000fc80000010100 */
[----:B------:R-:W-:-:S07]  /*10f0*/  FFMA R0, R31, R0, R31 ;  /* 0x000000001f007223 */ /* 0x000fce000000001f */
.L_x_9547:
[----:B------:R-:W-:Y:S05]  /*1100*/  BSYNC B0 ;  /* 0x0000000000007941 */ /* 0x000fea0003800000 */
.L_x_9545:
        /* <DEDUP_REMOVED lines=19> */
[----:B-----5:R-:W-:Y:S05]  /*1240*/  CALL.REL.NOINC `($__internal_128_$__cuda_sm20_rcp_rn_f32_slowpath) ;  /* 0x0000002400087944 */ /* 0x020fea0003c00000 */
[----:B------:R-:W-:Y:S05]  /*1250*/  BRA `(.L_x_9550) ;  /* 0x0000000000107947 */ /* 0x000fea0003800000 */
.L_x_9549:
[----:B------:R-:W0:Y:S02]  /*1260*/  MUFU.RCP R0, R2 ;  /* 0x0000000200007308 */ /* 0x000e240000001000 */
[----:B0-----:R-:W-:-:S04]  /*1270*/  FFMA R2, R2, R0, -1 ;  /* 0xbf80000002027423 */ /* 0x001fc80000000000 */
[----:B------:R-:W-:-:S04]  /*1280*/  FADD.FTZ R31, -R2, -RZ ;  /* 0x800000ff021f7221 */ /* 0x000fc80000010100 */
[----:B------:R-:W-:-:S07]  /*1290*/  FFMA R0, R0, R31, R0 ;  /* 0x0000001f00007223 */ /* 0x000fce0000000000 */
.L_x_9550:
[----:B------:R-:W-:Y:S05]  /*12a0*/  BSYNC B0 ;  /* 0x0000000000007941 */ /* 0x000fea0003800000 */
.L_x_9548:
[----:B------:R-:W-:Y:S01]  /*12b0*/  FADD R2, R27, -R26 ;  /* 0x8000001a1b027221 */ /* 0x000fe20000000000 */
[----:B------:R-:W-:Y:S01]  /*12c0*/  FADD R83, R34, R83 ;  /* 0x0000005322537221 */ /* 0x000fe20000000000 */
[----:B------:R-:W0:Y:S01]  /*12d0*/  LDC R30, c[0x0][0x268] ;  /* 0x00009a00ff1e7b82 */ /* 0x000e220000000800 */
[----:B------:R-:W-:Y:S01]  /*12e0*/  ISETP.NE.AND P2, PT, R48, RZ, PT ;  /* 0x000000ff3000720c */ /* 0x000fe20003f45270 */
[----:B------:R-:W-:Y:S01]  /*12f0*/  FMUL R31, R2, R2 ;  /* 0x00000002021f7220 */ /* 0x000fe20000400000 */
[----:B------:R-:W-:Y:S01]  /*1300*/  HADD2.F32 R34, -RZ, R61.H1_H1 ;  /* 0x3000003dff227230 */ /* 0x000fe20000004100 */
[----:B------:R-:W-:Y:S01]  /*1310*/  LOP3.LUT P3, RZ, R72, 0x1f, R53, 0xf8, !PT ;  /* 0x0000001f48ff7812 */ /* 0x000fe2000786f835 */
[----:B------:R-:W-:Y:S02]  /*1320*/  HADD2.F32 R38, -RZ, R5.H1_H1 ;  /* 0x30000005ff267230 */ /* 0x000fe40000004100 */
[----:B------:R-:W-:Y:S01]  /*1330*/  FMUL R2, R32, R31 ;  /* 0x0000001f20027220 */ /* 0x000fe20000400000 */
[----:B------:R-:W-:Y:S01]  /*1340*/  HADD2.F32 R42, -RZ, R62.H0_H0 ;  /* 0x2000003eff2a7230 */ /* 0x000fe20000004100 */
[----:B------:R-:W-:Y:S01]  /*1350*/  ISETP.NE.AND P1, PT, RZ, UR7, PT ;  /* 0x00000007ff007c0c */ /* 0x000fe2000bf25270 */
[----:B------:R-:W-:-:S02]  /*1360*/  HADD2.F32 R44, -RZ, R6.H0_H0 ;  /* 0x20000006ff2c7230 */ /* 0x000fc40000004100 */
[C---:B------:R-:W-:Y:S01]  /*1370*/  FMUL R2, R43.reuse, R2 ;  /* 0x000000022b027220 */ /* 0x040fe20000400000 */
[----:B------:R-:W-:Y:S01]  /*1380*/  FMUL R43, R43, R26 ;  /* 0x0000001a2b2b7220 */ /* 0x000fe20000400000 */
[----:B------:R-:W-:Y:S02]  /*1390*/  HADD2.F32 R46, -RZ, R13.H0_H0 ;  /* 0x2000000dff2e7230 */ /* 0x000fe40000004100 */
[-C--:B------:R-:W-:Y:S01]  /*13a0*/  FFMA R2, R2, R0.reuse, R83 ;  /* 0x0000000002027223 */ /* 0x080fe20000000053 */
[----:B------:R-:W-:Y:S01]  /*13b0*/  FFMA R43, R32, R27, R43 ;  /* 0x0000001b202b7223 */ /* 0x000fe2000000002b */
[----:B------:R-:W-:Y:S02]  /*13c0*/  HADD2.F32 R27, -RZ, R60.H0_H0 ;  /* 0x2000003cff1b7230 */ /* 0x000fe40000004100 */
[----:B------:R-:W-:Y:S01]  /*13d0*/  @P2 FADD R34, R34, 1 ;  /* 0x3f80000022222421 */ /* 0x000fe20000000000 */
[----:B------:R-:W-:Y:S01]  /*13e0*/  @P2 FADD R42, R42, 1 ;  /* 0x3f8000002a2a2421 */ /* 0x000fe20000000000 */
[----:B------:R-:W0:Y:S01]  /*13f0*/  SHFL.IDX PT, R31, R2, RZ, 0x1f ;  /* 0x00001fff021f7589 */ /* 0x000e2200000e0000 */
[----:B------:R-:W-:Y:S01]  /*1400*/  FMUL R0, R43, R0 ;  /* 0x000000002b007220 */ /* 0x000fe20000400000 */
[----:B------:R-:W-:Y:S01]  /*1410*/  @P2 FADD R27, R27, 1 ;  /* 0x3f8000001b1b2421 */ /* 0x000fe20000000000 */
[----:B------:R-:W-:-:S04]  /*1420*/  LOP3.LUT R43, R53, 0x7f, RZ, 0xc0, !PT ;  /* 0x0000007f352b7812 */ /* 0x000fc800078ec0ff */
[----:B------:R-:W1:Y:S01]  /*1430*/  SHFL.IDX PT, R0, R0, RZ, 0x1f ;  /* 0x00001fff00007589 */ /* 0x000e6200000e0000 */
[----:B0-----:R-:W-:Y:S01]  /*1440*/  FFMA R26, R31, 0.000244140625, R30 ;  /* 0x398000001f1a7823 */ /* 0x001fe2000000001e */
[----:B------:R-:W-:Y:S01]  /*1450*/  HADD2.F32 R31, -RZ, R4.H0_H0 ;  /* 0x20000004ff1f7230 */ /* 0x000fe20000004100 */
[----:B------:R-:W-:-:S03]  /*1460*/  SHF.L.U32 R30, R52, 0x9, RZ ;  /* 0x00000009341e7819 */ /* 0x000fc600000006ff */
[----:B------:R-:W-:Y:S01]  /*1470*/  FSETP.GEU.AND P0, PT, |R26|, 1.175494350822287508e-38, PT ;  /* 0x008000001a00780b */ /* 0x000fe20003f0e200 */
[--C-:B-1----:R-:W-:Y:S01]  /*1480*/  FADD R2, R121, -R0.reuse ;  /* 0x8000000079027221 */ /* 0x102fe20000000000 */
[----:B------:R-:W-:Y:S01]  /*1490*/  HADD2.F32 R121, -RZ, R60.H1_H1 ;  /* 0x3000003cff797230 */ /* 0x000fe20000004100 */
[----:B------:R-:W-:Y:S01]  /*14a0*/  LOP3.LUT R43, R30, 0xfffffe00, R43, 0xe2, !PT ;  /* 0xfffffe001e2b7812 */ /* 0x000fe200078ee22b */
[----:B------:R-:W-:Y:S02]  /*14b0*/  HADD2.F32 R30, -RZ, R5.H0_H0 ;  /* 0x20000005ff1e7230 */ /* 0x000fe40000004100 */
[--C-:B------:R-:W-:Y:S01]  /*14c0*/  FADD R32, R123, -R0.reuse ;  /* 0x800000007b207221 */ /* 0x100fe20000000000 */
[--C-:B------:R-:W-:Y:S01]  /*14d0*/  FADD R40, R125, -R0.reuse ;  /* 0x800000007d287221 */ /* 0x100fe20000000000 */
[----:B------:R-:W-:Y:S01]  /*14e0*/  @P2 FADD R121, R121, 1 ;  /* 0x3f80000079792421 */ /* 0x000fe20000000000 */
[----:B------:R-:W-:Y:S02]  /*14f0*/  HADD2.F32 R125, -RZ, R8.H1_H1 ;  /* 0x30000008ff7d7230 */ /* 0x000fe40000004100 */
[----:B------:R-:W-:Y:S01]  /*1500*/  FADD R84, R77, -R0 ;  /* 0x800000004d547221 */ /* 0x000fe20000000000 */
[----:B------:R-:W-:-:S02]  /*1510*/  HADD2.F32 R123, -RZ, R12.H0_H0 ;  /* 0x2000000cff7b7230 */ /* 0x000fc40000004100 */
[--C-:B------:R-:W-:Y:S01]  /*1520*/  FADD R88, R45, -R0.reuse ;  /* 0x800000002d587221 */ /* 0x100fe20000000000 */
[----:B------:R-:W-:Y:S01]  /*1530*/  @!P0 FMUL R26, R26, 16777216 ;  /* 0x4b8000001a1a8820 */ /* 0x000fe20000400000 */
[----:B------:R-:W-:Y:S01]  /*1540*/  @P2 FADD R125, R125, 1 ;  /* 0x3f8000007d7d2421 */ /* 0x000fe20000000000 */
[--C-:B------:R-:W-:Y:S01]  /*1550*/  FADD R78, R89, -R0.reuse ;  /* 0x80000000594e7221 */ /* 0x100fe20000000000 */
[--C-:B------:R-:W-:Y:S01]  /*1560*/  FADD R90, R39, -R0.reuse ;  /* 0x80000000275a7221 */ /* 0x100fe20000000000 */
[----:B------:R0:W1:Y:S01]  /*1570*/  MUFU.RSQ R83, R26 ;  /* 0x0000001a00537308 */ /* 0x0000620000001400 */
[----:B------:R-:W-:Y:S01]  /*1580*/  FADD R89, R68, 1 ;  /* 0x3f80000044597421 */ /* 0x000fe20000000000 */
[----:B------:R-:W-:-:S04]  /*1590*/  FADD R92, R47, -R0 ;  /* 0x800000002f5c7221 */ /* 0x000fc80000000000 */
[----:B------:R-:W-:Y:S01]  /*15a0*/  FSEL R89, R68, R89, !P2 ;  /* 0x0000005944597208 */ /* 0x000fe20005000000 */
[----:B0-----:R-:W-:Y:S01]  /*15b0*/  FADD R26, R117, -R0 ;  /* 0x80000000751a7221 */ /* 0x001fe20000000000 */
[----:B-1----:R-:W-:Y:S01]  /*15c0*/  @!P0 FMUL R83, R83, 4096 ;  /* 0x4580000053538820 */ /* 0x002fe20000400000 */
[----:B------:R-:W-:-:S03]  /*15d0*/  ISETP.NE.U32.AND P0, PT, RZ, UR8, PT ;  /* 0x00000008ff007c0c */ /* 0x000fc6000bf05070 */
[C---:B------:R-:W-:Y:S01]  /*15e0*/  FMUL R2, R83.reuse, R2 ;  /* 0x0000000253027220 */ /* 0x040fe20000400000 */
[C---:B------:R-:W-:Y:S01]  /*15f0*/  FMUL R26, R83.reuse, R26 ;  /* 0x0000001a531a7220 */ /* 0x040fe20000400000 */
[C---:B------:R-:W-:Y:S01]  /*1600*/  FMUL R32, R83.reuse, R32 ;  /* 0x0000002053207220 */ /* 0x040fe20000400000 */
[----:B------:R-:W-:Y:S01]  /*1610*/  FMUL R40, R83, R40 ;  /* 0x0000002853287220 */ /* 0x000fe20000400000 */
[----:B------:R-:W-:Y:S01]  /*1620*/  FFMA R36, R2, R27, R31 ;  /* 0x0000001b02247223 */ /* 0x000fe2000000001f */
[----:B------:R-:W-:Y:S02]  /*1630*/  HADD2.F32 R31, -RZ, R61.H0_H0 ;  /* 0x2000003dff1f7230 */ /* 0x000fe40000004100 */
[----:B------:R-:W-:Y:S01]  /*1640*/  FADD R2, R119, -R0 ;  /* 0x8000000077027221 */ /* 0x000fe20000000000 */
[----:B------:R-:W-:Y:S02]  /*1650*/  HADD2.F32 R27, -RZ, R4.H1_H1 ;  /* 0x30000004ff1b7230 */ /* 0x000fe40000004100 */
[----:B------:R-:W-:Y:S01]  /*1660*/  FFMA R119, R32, R34, R38 ;  /* 0x0000002220777223 */ /* 0x000fe20000000026 */
[----:B------:R-:W-:Y:S01]  /*1670*/  FADD R32, R115, -R0 ;  /* 0x8000000073207221 */ /* 0x000fe20000000000 */
[----:B------:R-:W-:Y:S01]  /*1680*/  FMUL R2, R83, R2 ;  /* 0x0000000253027220 */ /* 0x000fe20000400000 */
[----:B------:R-:W-:Y:S01]  /*1690*/  @P2 FADD R31, R31, 1 ;  /* 0x3f8000001f1f2421 */ /* 0x000fe20000000000 */
[----:B------:R-:W-:Y:S01]  /*16a0*/  FFMA R38, R40, R42, R44 ;  /* 0x0000002a28267223 */ /* 0x000fe2000000002c */
[----:B------:R-:W-:-:S02]  /*16b0*/  HADD2.F32 R34, -RZ, R12.H1_H1 ;  /* 0x3000000cff227230 */ /* 0x000fc40000004100 */
[----:B------:R-:W-:Y:S01]  /*16c0*/  FFMA R117, R2, R121, R27 ;  /* 0x0000007902757223 */ /* 0x000fe2000000001b */
[----:B------:R-:W-:Y:S01]  /*16d0*/  FFMA R2, R26, R31, R30 ;  /* 0x0000001f1a027223 */ /* 0x000fe2000000001e */
[----:B------:R-:W-:Y:S02]  /*16e0*/  HADD2.F32 R27, -RZ, R62.H1_H1 ;  /* 0x3000003eff1b7230 */ /* 0x000fe40000004100 */
[--C-:B------:R-:W-:Y:S01]  /*16f0*/  FADD R26, R107, -R0.reuse ;  /* 0x800000006b1a7221 */ /* 0x100fe20000000000 */
[----:B------:R-:W-:Y:S02]  /*1700*/  HADD2.F32 R31, -RZ, R6.H1_H1 ;  /* 0x30000006ff1f7230 */ /* 0x000fe40000004100 */
[----:B------:R-:W-:Y:S01]  /*1710*/  FADD R30, R111, -R0 ;  /* 0x800000006f1e7221 */ /* 0x000fe20000000000 */
[----:B------:R-:W-:Y:S02]  /*1720*/  HADD2.F32 R121, -RZ, R8.H0_H0 ;  /* 0x20000008ff797230 */ /* 0x000fe40000004100 */
[----:B------:R-:W-:Y:S01]  /*1730*/  @P2 FADD R27, R27, 1 ;  /* 0x3f8000001b1b2421 */ /* 0x000fe20000000000 */
[C---:B------:R-:W-:Y:S01]  /*1740*/  FMUL R26, R83.reuse, R26 ;  /* 0x0000001a531a7220 */ /* 0x040fe20000400000 */
[----:B------:R-:W-:Y:S01]  /*1750*/  FMUL R30, R83, R30 ;  /* 0x0000001e531e7220 */ /* 0x000fe20000400000 */
[----:B------:R-:W-:-:S02]  /*1760*/  HADD2.F32 R44, -RZ, R9.H0_H0 ;  /* 0x20000009ff2c7230 */ /* 0x000fc40000004100 */
[----:B------:R-:W-:Y:S01]  /*1770*/  @P2 FADD R121, R121, 1 ;  /* 0x3f80000079792421 */ /* 0x000fe20000000000 */
[----:B------:R-:W-:Y:S01]  /*1780*/  FFMA R111, R26, R27, R31 ;  /* 0x0000001b1a6f7223 */ /* 0x000fe2000000001f */
[----:B------:R-:W-:Y:S02]  /*1790*/  HADD2.F32 R27, -RZ, R9.H1_H1 ;  /* 0x30000009ff1b7230 */ /* 0x000fe40000004100 */
[--C-:B------:R-:W-:Y:S01]  /*17a0*/  FADD R26, R103, -R0.reuse ;  /* 0x80000000671a7221 */ /* 0x100fe20000000000 */
[----:B------:R-:W-:Y:S01]  /*17b0*/  FMUL R32, R83, R32 ;  /* 0x0000002053207220 */ /* 0x000fe20000400000 */
[----:B------:R-:W-:Y:S02]  /*17c0*/  HADD2.F32 R31, -RZ, R13.H1_H1 ;  /* 0x3000000dff1f7230 */ /* 0x000fe40000004100 */
[----:B------:R-:W-:Y:S01]  /*17d0*/  FADD R40, R113, -R0 ;  /* 0x8000000071287221 */ /* 0x000fe20000000000 */
[----:B------:R-:W-:Y:S01]  /*17e0*/  @P2 FADD R27, R27, 1 ;  /* 0x3f8000001b1b2421 */ /* 0x000fe20000000000 */
[----:B------:R-:W-:Y:S01]  /*17f0*/  FMUL R26, R83, R26 ;  /* 0x0000001a531a7220 */ /* 0x000fe20000400000 */
[----:B------:R-:W-:Y:S01]  /*1800*/  FFMA R42, R30, R121, R123 ;  /* 0x000000791e2a7223 */ /* 0x000fe2000000007b */
[----:B------:R-:W-:-:S02]  /*1810*/  HADD2.F32 R113, -RZ, R10.H0_H0 ;  /* 0x2000000aff717230 */ /* 0x000fc40000004100 */
[----:B------:R-:W-:Y:S01]  /*1820*/  FADD R30, R101, -R0 ;  /* 0x80000000651e7221 */ /* 0x000fe20000000000 */
[----:B------:R-:W-:Y:S01]  /*1830*/  FFMA R107, R32, R125, R34 ;  /* 0x0000007d206b7223 */ /* 0x000fe20000000022 */
[----:B------:R-:W-:Y:S02]  /*1840*/  HADD2.F32 R121, -RZ, R10.H1_H1 ;  /* 0x3000000aff797230 */ /* 0x000fe40000004100 */
[----:B------:R-:W-:Y:S01]  /*1850*/  @P2 FADD R44, R44, 1 ;  /* 0x3f8000002c2c2421 */ /* 0x000fe20000000000 */
[----:B------:R-:W-:Y:S01]  /*1860*/  FMUL R40, R83, R40 ;  /* 0x0000002853287220 */ /* 0x000fe20000400000 */
[----:B------:R-:W-:Y:S01]  /*1870*/  FADD R32, R105, -R0 ;  /* 0x8000000069207221 */ /* 0x000fe20000000000 */
[----:B------:R-:W-:Y:S01]  /*1880*/  FFMA R103, R26, R27, R31 ;  /* 0x0000001b1a677223 */ /* 0x000fe2000000001f */
[----:B------:R-:W-:Y:S02]  /*1890*/  HADD2.F32 R115, -RZ, R14.H0_H0 ;  /* 0x2000000eff737230 */ /* 0x000fe40000004100 */
[----:B------:R-:W-:Y:S01]  /*18a0*/  @P2 FADD R113, R113, 1 ;  /* 0x3f80000071712421 */ /* 0x000fe20000000000 */
[----:B------:R-:W-:-:S02]  /*18b0*/  HADD2.F32 R27, -RZ, R16.H1_H1 ;  /* 0x30000010ff1b7230 */ /* 0x000fc40000004100 */
[----:B------:R-:W-:Y:S01]  /*18c0*/  FMUL R30, R83, R30 ;  /* 0x0000001e531e7220 */ /* 0x000fe20000400000 */
[----:B------:R-:W-:Y:S01]  /*18d0*/  FADD R26, R95, -R0 ;  /* 0x800000005f1a7221 */ /* 0x000fe20000000000 */
[----:B------:R-:W-:Y:S01]  /*18e0*/  HADD2.F32 R123, -RZ, R14.H1_H1 ;  /* 0x3000000eff7b7230 */ /* 0x000fe20000004100 */
[----:B------:R-:W-:Y:S01]  /*18f0*/  ISETP.NE.AND.EX P0, PT, RZ, UR9, PT, P0 ;  /* 0x00000009ff007c0c */ /* 0x000fe2000bf05300 */
[----:B------:R-:W-:Y:S01]  /*1900*/  FFMA R34, R40, R44, R46 ;  /* 0x0000002c28227223 */ /* 0x000fe2000000002e */
[----:B------:R-:W-:Y:S02]  /*1910*/  HADD2.F32 R125, -RZ, R16.H0_H0 ;  /* 0x20000010ff7d7230 */ /* 0x000fe40000004100 */
[----:B------:R-:W-:Y:S01]  /*1920*/  @P2 FADD R121, R121, 1 ;  /* 0x3f80000079792421 */ /* 0x000fe20000000000 */
[----:B------:R-:W-:Y:S01]  /*1930*/  FMUL R32, R83, R32 ;  /* 0x0000002053207220 */ /* 0x000fe20000400000 */
[----:B------:R-:W-:Y:S01]  /*1940*/  FADD R40, R109, -R0 ;  /* 0x800000006d287221 */ /* 0x000fe20000000000 */
[----:B------:R-:W-:-:S02]  /*1950*/  HADD2.F32 R31, -RZ, R20.H1_H1 ;  /* 0x30000014ff1f7230 */ /* 0x000fc40000004100 */
[----:B------:R-:W-:Y:S01]  /*1960*/  FFMA R101, R30, R113, R115 ;  /* 0x000000711e657223 */ /* 0x000fe20000000073 */
[--C-:B------:R-:W-:Y:S02]  /*1970*/  HADD2.F32 R105, -RZ, R17.reuse.H0_H0 ;  /* 0x20000011ff697230 */ /* 0x100fe40000004100 */
[----:B------:R-:W-:Y:S01]  /*1980*/  @P2 FADD R27, R27, 1 ;  /* 0x3f8000001b1b2421 */ /* 0x000fe20000000000 */
[----:B------:R-:W-:Y:S01]  /*1990*/  FMUL R26, R83, R26 ;  /* 0x0000001a531a7220 */ /* 0x000fe20000400000 */
[--C-:B------:R-:W-:Y:S01]  /*19a0*/  FADD R30, R93, -R0.reuse ;  /* 0x800000005d1e7221 */ /* 0x100fe20000000000 */
[----:B------:R-:W-:Y:S02]  /*19b0*/  HADD2.F32 R46, -RZ, R20.H0_H0 ;  /* 0x20000014ff2e7230 */ /* 0x000fe40000004100 */
[----:B------:R-:W-:Y:S01]  /*19c0*/  FFMA R44, R32, R121, R123 ;  /* 0x00000079202c7223 */ /* 0x000fe2000000007b */
[----:B------:R-:W-:Y:S02]  /*19d0*/  HADD2.F32 R113, -RZ, R17.H1_H1 ;  /* 0x30000011ff717230 */ /* 0x000fe40000004100 */
[----:B------:R-:W-:Y:S01]  /*19e0*/  @P2 FADD R125, R125, 1 ;  /* 0x3f8000007d7d2421 */ /* 0x000fe20000000000 */
[----:B------:R-:W-:Y:S01]  /*19f0*/  FMUL R40, R83, R40 ;  /* 0x0000002853287220 */ /* 0x000fe20000400000 */
[----:B------:R-:W-:Y:S01]  /*1a00*/  FADD R32, R99, -R0 ;  /* 0x8000000063207221 */ /* 0x000fe20000000000 */
[----:B------:R-:W-:-:S02]  /*1a10*/  HADD2.F32 R109, -RZ, R21.H0_H0 ;  /* 0x20000015ff6d7230 */ /* 0x000fc40000004100 */
[----:B------:R-:W-:Y:S01]  /*1a20*/  FFMA R95, R26, R27, R31 ;  /* 0x0000001b1a5f7223 */ /* 0x000fe2000000001f */
[----:B------:R-:W-:Y:S01]  /*1a30*/  @P2 FADD R105, R105, 1 ;  /* 0x3f80000069692421 */ /* 0x000fe20000000000 */
[----:B------:R-:W-:Y:S01]  /*1a40*/  FMUL R30, R83, R30 ;  /* 0x0000001e531e7220 */ /* 0x000fe20000400000 */
[----:B------:R-:W-:Y:S02]  /*1a50*/  HADD2.F32 R27, -RZ, R18.H1_H1 ;  /* 0x30000012ff1b7230 */ /* 0x000fe40000004100 */
[----:B------:R-:W-:Y:S01]  /*1a60*/  FADD R26, R85, -R0 ;  /* 0x80000000551a7221 */ /* 0x000fe20000000000 */
[----:B------:R-:W-:Y:S02]  /*1a70*/  HADD2.F32 R115, -RZ, R21.H1_H1 ;  /* 0x30000015ff737230 */ /* 0x000fe40000004100 */
[----:B------:R-:W-:Y:S01]  /*1a80*/  FFMA R40, R40, R125, R46 ;  /* 0x0000007d28287223 */ /* 0x000fe2000000002e */
[----:B------:R-:W-:Y:S01]  /*1a90*/  @P2 FADD R113, R113, 1 ;  /* 0x3f80000071712421 */ /* 0x000fe20000000000 */
[----:B------:R-:W-:Y:S01]  /*1aa0*/  FMUL R32, R83, R32 ;  /* 0x0000002053207220 */ /* 0x000fe20000400000 */
[----:B------:R-:W-:Y:S01]  /*1ab0*/  FADD R46, R97, -R0 ;  /* 0x80000000612e7221 */ /* 0x000fe20000000000 */
[----:B------:R-:W-:Y:S01]  /*1ac0*/  FFMA R93, R30, R105, R109 ;  /* 0x000000691e5d7223 */ /* 0x000fe2000000006d */
[----:B------:R-:W-:-:S02]  /*1ad0*/  HADD2.F32 R31, -RZ, R22.H1_H1 ;  /* 0x30000016ff1f7230 */ /* 0x000fc40000004100 */
[----:B------:R-:W-:Y:S01]  /*1ae0*/  @P2 FADD R27, R27, 1 ;  /* 0x3f8000001b1b2421 */ /* 0x000fe20000000000 */
[--C-:B------:R-:W-:Y:S02]  /*1af0*/  HADD2.F32 R97, -RZ, R24.reuse.H0_H0 ;  /* 0x20000018ff617230 */ /* 0x100fe40000004100 */
[--C-:B------:R-:W-:Y:S01]  /*1b00*/  FADD R30, R87, -R0.reuse ;  /* 0x80000000571e7221 */ /* 0x100fe20000000000 */
[----:B------:R-:W-:Y:S01]  /*1b10*/  FMUL R26, R83, R26 ;  /* 0x0000001a531a7220 */ /* 0x000fe20000400000 */
[----:B------:R-:W-:Y:S01]  /*1b20*/  @P0 FMNMX R51, R51, |R36|, !PT ;  /* 0x4000002433330209 */ /* 0x000fe20007800000 */
[----:B------:R-:W-:Y:S01]  /*1b30*/  FFMA R76, R32, R113, R115 ;  /* 0x00000071204c7223 */ /* 0x000fe20000000073 */
[----:B------:R-:W-:Y:S02]  /*1b40*/  HADD2.F32 R105, -RZ, R24.H1_H1 ;  /* 0x30000018ff697230 */ /* 0x000fe40000004100 */
[----:B------:R-:W-:Y:S01]  /*1b50*/  FADD R32, R91, -R0 ;  /* 0x800000005b207221 */ /* 0x000fe20000000000 */
[----:B------:R-:W-:-:S02]  /*1b60*/  HADD2.F32 R99, -RZ, R28.H0_H0 ;  /* 0x2000001cff637230 */ /* 0x000fc40000004100 */
[----:B------:R-:W-:Y:S01]  /*1b70*/  @P2 FADD R97, R97, 1 ;  /* 0x3f80000061612421 */ /* 0x000fe20000000000 */
[----:B------:R-:W-:Y:S01]  /*1b80*/  FMUL R30, R83, R30 ;  /* 0x0000001e531e7220 */ /* 0x000fe20000400000 */
[----:B------:R-:W-:Y:S01]  /*1b90*/  FFMA R87, R26, R27, R31 ;  /* 0x0000001b1a577223 */ /* 0x000fe2000000001f */
[----:B------:R-:W-:Y:S01]  /*1ba0*/  @P0 FMNMX R51, R51, |R117|, !PT ;  /* 0x4000007533330209 */ /* 0x000fe20007800000 */
[----:B------:R-:W-:Y:S02]  /*1bb0*/  HADD2.F32 R109, -RZ, R28.H1_H1 ;  /* 0x3000001cff6d7230 */ /* 0x000fe40000004100 */
[----:B------:R-:W-:Y:S01]  /*1bc0*/  FADD R26, R3, 1 ;  /* 0x3f800000031a7421 */ /* 0x000fe20000000000 */
[----:B------:R-:W-:Y:S01]  /*1bd0*/  @P2 FADD R105, R105, 1 ;  /* 0x3f80000069692421 */ /* 0x000fe20000000000 */
[----:B------:R-:W-:Y:S01]  /*1be0*/  FMUL R32, R83, R32 ;  /* 0x0000002053207220 */ /* 0x000fe20000400000 */
[----:B------:R-:W-:Y:S01]  /*1bf0*/  FFMA R85, R30, R97, R99 ;  /* 0x000000611e557223 */ /* 0x000fe20000000063 */
[----:B------:R-:W-:Y:S01]  /*1c00*/  @P0 FMNMX R51, R51, |R2|, !PT ;  /* 0x4000000233330209 */ /* 0x000fe20007800000 */
[----:B------:R-:W-:Y:S01]  /*1c10*/  FADD R30, R7, 1 ;  /* 0x3f800000071e7421 */ /* 0x000fe20000000000 */
[----:B------:R-:W-:Y:S01]  /*1c20*/  FFMA R80, R32, R105, R109 ;  /* 0x0000006920507223 */ /* 0x000fe2000000006d */
[----:B------:R-:W-:Y:S01]  /*1c30*/  FSEL R27, R3, R26, !P2 ;  /* 0x0000001a031b7208 */ /* 0x000fe20005000000 */
[----:B------:R-:W-:Y:S01]  /*1c40*/  FADD R32, R11, 1 ;  /* 0x3f8000000b207421 */ /* 0x000fe20000000000 */
[--C-:B------:R-:W-:Y:S01]  /*1c50*/  FADD R26, R33, -R0.reuse ;  /* 0x80000000211a7221 */ /* 0x100fe20000000000 */
[----:B------:R-:W-:Y:S01]  /*1c60*/  @P0 FMNMX R51, R51, |R119|, !PT ;  /* 0x4000007733330209 */ /* 0x000fe20007800000 */
[C---:B------:R-:W-:Y:S01]  /*1c70*/  FADD R31, R56.reuse, 1 ;  /* 0x3f800000381f7421 */ /* 0x040fe20000000000 */
[----:B------:R-:W-:Y:S01]  /*1c80*/  FSEL R82, R7, R30, !P2 ;  /* 0x0000001e07527208 */ /* 0x000fe20005000000 */
[--C-:B------:R-:W-:Y:S01]  /*1c90*/  FADD R30, R35, -R0.reuse ;  /* 0x80000000231e7221 */ /* 0x100fe20000000000 */
[----:B------:R-:W-:Y:S01]  /*1ca0*/  FMUL R26, R83, R26 ;  /* 0x0000001a531a7220 */ /* 0x000fe20000400000 */
[----:B------:R-:W-:Y:S01]  /*1cb0*/  FSEL R86, R11, R32, !P2 ;  /* 0x000000200b567208 */ /* 0x000fe20005000000 */
[----:B------:R-:W-:Y:S01]  /*1cc0*/  FADD R32, R75, -R0 ;  /* 0x800000004b207221 */ /* 0x000fe20000000000 */
[----:B------:R-:W-:Y:S01]  /*1cd0*/  @P0 FMNMX R51, R51, |R38|, !PT ;  /* 0x4000002633330209 */ /* 0x000fe20007800000 */
[----:B------:R-:W-:Y:S01]  /*1ce0*/  FMUL R30, R83, R30 ;  /* 0x0000001e531e7220 */ /* 0x000fe20000400000 */
[----:B------:R-:W-:Y:S01]  /*1cf0*/  FSEL R31, R56, R31, !P2 ;  /* 0x0000001f381f7208 */ /* 0x000fe20005000000 */
[----:B------:R-:W-:Y:S01]  /*1d00*/  FFMA R77, R26, R27, R55 ;  /* 0x0000001b1a4d7223 */ /* 0x000fe20000000037 */
[----:B------:R-:W-:Y:S01]  /*1d10*/  @P0 FMNMX R51, R51, |R111|, !PT ;  /* 0x4000006f33330209 */ /* 0x000fe20007800000 */
[C---:B------:R-:W-:Y:S01]  /*1d20*/  FMUL R35, R83.reuse, R32 ;  /* 0x0000002053237220 */ /* 0x040fe20000400000 */
[----:B------:R-:W-:Y:S01]  /*1d30*/  FMUL R32, R83, R84 ;  /* 0x0000005453207220 */ /* 0x000fe20000400000 */
[----:B------:R-:W-:Y:S01]  /*1d40*/  FFMA R84, R30, R31, R57 ;  /* 0x0000001f1e547223 */ /* 0x000fe20000000039 */
[----:B------:R-:W-:Y:S01]  /*1d50*/  @P0 FMNMX R51, R51, |R77|, !PT ;  /* 0x4000004d33330209 */ /* 0x000fe20007800000 */
[----:B------:R-:W-:Y:S01]  /*1d60*/  FFMA R35, R35, R82, R58 ;  /* 0x0000005223237223 */ /* 0x000fe2000000003a */
[----:B------:R-:W-:Y:S01]  /*1d70*/  FFMA R82, R32, R86, R59 ;  /* 0x0000005620527223 */ /* 0x000fe2000000003b */
[----:B------:R-:W-:Y:S01]  /*1d80*/  FADD R30, R15, 1 ;  /* 0x3f8000000f1e7421 */ /* 0x000fe20000000000 */
[----:B------:R-:W-:Y:S01]  /*1d90*/  @P0 FMNMX R51, R51, |R84|, !PT ;  /* 0x4000005433330209 */ /* 0x000fe20007800000 */
[----:B------:R-:W-:-:S02]  /*1da0*/  HADD2.F32 R121, -RZ, R18.H0_H0 ;  /* 0x20000012ff797230 */ /* 0x000fc40000004100 */
[----:B------:R-:W-:Y:S01]  /*1db0*/  FADD R26, R79, -R0 ;  /* 0x800000004f1a7221 */ /* 0x000fe20000000000 */
[----:B------:R-:W-:Y:S01]  /*1dc0*/  HADD2.F32 R123, -RZ, R22.H0_H0 ;  /* 0x20000016ff7b7230 */ /* 0x000fe20000004100 */
[----:B------:R-:W-:Y:S01]  /*1dd0*/  @P0 FMNMX R51, R51, |R42|, !PT ;  /* 0x4000002a33330209 */ /* 0x000fe20007800000 */
[----:B------:R-:W-:Y:S01]  /*1de0*/  FADD R86, R23, 1 ;  /* 0x3f80000017567421 */ /* 0x000fe20000000000 */
[----:B------:R-:W-:Y:S01]  /*1df0*/  FSEL R30, R15, R30, !P2 ;  /* 0x0000001e0f1e7208 */ /* 0x000fe20005000000 */
[----:B------:R-:W-:Y:S01]  /*1e00*/  @P2 FADD R121, R121, 1 ;  /* 0x3f80000079792421 */ /* 0x000fe20000000000 */
[----:B------:R-:W-:Y:S01]  /*1e10*/  @P0 FMNMX R51, R51, |R107|, !PT ;  /* 0x4000006b33330209 */ /* 0x000fe20007800000 */
[C---:B------:R-:W-:Y:S01]  /*1e20*/  FMUL R46, R83.reuse, R46 ;  /* 0x0000002e532e7220 */ /* 0x040fe20000400000 */
[----:B------:R-:W-:Y:S01]  /*1e30*/  FMUL R26, R83, R26 ;  /* 0x0000001a531a7220 */ /* 0x000fe20000400000 */
[----:B------:R-:W-:Y:S01]  /*1e40*/  FADD R32, R63, 1 ;  /* 0x3f8000003f207421 */ /* 0x000fe20000000000 */
[----:B------:R-:W-:Y:S01]  /*1e50*/  @P0 FMNMX R51, R51, |R34|, !PT ;  /* 0x4000002233330209 */ /* 0x000fe20007800000 */
[----:B------:R-:W-:Y:S01]  /*1e60*/  FFMA R46, R46, R121, R123 ;  /* 0x000000792e2e7223 */ /* 0x000fe2000000007b */
[----:B------:R-:W-:-:S02]  /*1e70*/  HADD2.F32 R33, -RZ, R25.H1_H1 ;  /* 0x30000019ff217230 */ /* 0x000fc40000004100 */
        /* <DEDUP_REMOVED lines=8> */
[----:B------:R-:W-:Y:S01]  /*1f00*/  FMUL R27, R83, R26 ;  /* 0x0000001a531b7220 */ /* 0x000fe20000400000 */
[----:B------:R-:W-:Y:S01]  /*1f10*/  @P0 FMNMX R51, R51, |R44|, !PT ;  /* 0x4000002c33330209 */ /* 0x000fe20007800000 */
[----:B------:R-:W-:Y:S01]  /*1f20*/  FMUL R41, R83, R86 ;  /* 0x0000005653297220 */ /* 0x000fe20000400000 */
[----:B------:R-:W0:Y:S01]  /*1f30*/  @!P3 LDC.64 R30, c[0x0][0x228] ;  /* 0x00008a00ff1ebb82 */ /* 0x000e220000000a00 */
[----:B------:R-:W-:Y:S01]  /*1f40*/  FFMA R86, R27, R32, R64 ;  /* 0x000000201b567223 */ /* 0x000fe20000000040 */
[----:B------:R-:W-:Y:S01]  /*1f50*/  @P0 FMNMX R51, R51, |R35|, !PT ;  /* 0x4000002333330209 */ /* 0x000fe20007800000 */
[----:B------:R-:W-:Y:S01]  /*1f60*/  FFMA R41, R41, R33, R74 ;  /* 0x0000002129297223 */ /* 0x000fe2000000004a */
[----:B------:R-:W-:Y:S01]  /*1f70*/  FMUL R88, R83, R88 ;  /* 0x0000005853587220 */ /* 0x000fe20000400000 */
[----:B------:R-:W-:Y:S01]  /*1f80*/  FADD R33, R66, 1 ;  /* 0x3f80000042217421 */ /* 0x000fe20000000000 */
[----:B------:R-:W-:Y:S01]  /*1f90*/  @P0 FMNMX R51, R51, |R82|, !PT ;  /* 0x4000005233330209 */ /* 0x000fe20007800000 */
[----:B------:R-:W-:Y:S01]  /*1fa0*/  FADD R32, R65, 1 ;  /* 0x3f80000041207421 */ /* 0x000fe20000000000 */
[----:B------:R-:W-:Y:S01]  /*1fb0*/  FFMA R45, R88, R79, R67 ;  /* 0x0000004f582d7223 */ /* 0x000fe20000000043 */
[----:B------:R-:W-:Y:S01]  /*1fc0*/  HADD2.F32 R113, -RZ, R25.H0_H0 ;  /* 0x20000019ff717230 */ /* 0x000fe20000004100 */
[----:B------:R-:W-:Y:S01]  /*1fd0*/  @P0 FMNMX R51, R51, |R40|, !PT ;  /* 0x4000002833330209 */ /* 0x000fe20007800000 */
[----:B------:R-:W-:Y:S01]  /*1fe0*/  HADD2.F32 R115, -RZ, R29.H0_H0 ;  /* 0x2000001dff737230 */ /* 0x000fe20000004100 */
[----:B------:R-:W-:Y:S01]  /*1ff0*/  FSEL R79, R66, R33, !P2 ;  /* 0x00000021424f7208 */ /* 0x000fe20005000000 */
[----:B------:R-:W1:Y:S01]  /*2000*/  LDC.64 R26, c[0x0][0x258] ;  /* 0x00009600ff1a7b82 */ /* 0x000e620000000a00 */
[----:B------:R-:W-:Y:S01]  /*2010*/  @P0 FMNMX R51, R51, |R95|, !PT ;  /* 0x4000005f33330209 */ /* 0x000fe20007800000 */
[----:B------:R-:W-:Y:S01]  /*2020*/  @P2 FADD R113, R113, 1 ;  /* 0x3f80000071712421 */ /* 0x000fe20000000000 */
[----:B------:R-:W-:Y:S01]  /*2030*/  FSEL R81, R65, R32, !P2 ;  /* 0x0000002041517208 */ /* 0x000fe20005000000 */
[----:B------:R-:W-:Y:S01]  /*2040*/  FMUL R78, R83, R78 ;  /* 0x0000004e534e7220 */ /* 0x000fe20000400000 */
[----:B------:R-:W-:Y:S01]  /*2050*/  @P0 FMNMX R51, R51, |R93|, !PT ;  /* 0x4000005d33330209 */ /* 0x000fe20007800000 */
[----:B------:R-:W-:Y:S01]  /*2060*/  FADD R88, R37, -R0 ;  /* 0x8000000025587221 */ /* 0x000fe20000000000 */
[----:B------:R-:W-:Y:S01]  /*2070*/  FMUL R37, R83, R90 ;  /* 0x0000005a53257220 */ /* 0x000fe20000400000 */
[----:B------:R-:W2:Y:S01]  /*2080*/  @!P3 LDC.64 R32, c[0x0][0x230] ;  /* 0x00008c00ff20bb82 */ /* 0x000ea20000000a00 */
[----:B------:R-:W-:Y:S01]  /*2090*/  @P0 FMNMX R51, R51, |R76|, !PT ;  /* 0x4000004c33330209 */ /* 0x000fe20007800000 */
[----:B------:R-:W-:Y:S01]  /*20a0*/  FFMA R78, R78, R113, R115 ;  /* 0x000000714e4e7223 */ /* 0x000fe20000000073 */
[----:B------:R-:W-:Y:S01]  /*20b0*/  FMUL R88, R83, R88 ;  /* 0x0000005853587220 */ /* 0x000fe20000400000 */
[----:B0-----:R-:W-:Y:S01]  /*20c0*/  @!P3 IMAD.WIDE R30, R52, 0x4, R30 ;  /* 0x00000004341eb825 */ /* 0x001fe200078e021e */
[----:B------:R-:W-:-:S03]  /*20d0*/  @P0 FMNMX R51, R51, |R46|, !PT ;  /* 0x4000002e33330209 */ /* 0x000fc60007800000 */
[-C--:B-----5:R-:W-:Y:S01]  /*20e0*/  @P1 FMUL R36, R36, R54.reuse ;  /* 0x0000003624241220 */ /* 0x0a0fe20000400000 */
[----:B------:R-:W-:Y:S01]  /*20f0*/  FFMA R88, R88, R79, R69 ;  /* 0x0000004f58587223 */ /* 0x000fe20000000045 */
[-C--:B------:R-:W-:Y:S01]  /*2100*/  @P1 FMUL R117, R117, R54.reuse ;  /* 0x0000003675751220 */ /* 0x080fe20000400000 */
[----:B------:R-:W-:Y:S01]  /*2110*/  @P0 FMNMX R51, R51, |R87|, !PT ;  /* 0x4000005733330209 */ /* 0x000fe20007800000 */
[-C--:B------:R-:W-:Y:S01]  /*2120*/  @P1 FMUL R2, R2, R54.reuse ;  /* 0x0000003602021220 */ /* 0x080fe20000400000 */
[-C--:B------:R-:W-:Y:S01]  /*2130*/  @P1 FMUL R119, R119, R54.reuse ;  /* 0x0000003677771220 */ /* 0x080fe20000400000 */
[-C--:B------:R-:W-:Y:S01]  /*2140*/  @P1 FMUL R38, R38, R54.reuse ;  /* 0x0000003626261220 */ /* 0x080fe20000400000 */
[----:B------:R-:W-:Y:S01]  /*2150*/  @P0 FMNMX R51, R51, |R75|, !PT ;  /* 0x4000004b33330209 */ /* 0x000fe20007800000 */
[-C--:B------:R-:W-:Y:S01]  /*2160*/  @P1 FMUL R111, R111, R54.reuse ;  /* 0x000000366f6f1220 */ /* 0x080fe20000400000 */
        /* <DEDUP_REMOVED lines=8> */
[----:B------:R-:W-:-:S03]  /*21f0*/  F2FP.F16.F32.PACK_AB R36, R117, R36 ;  /* 0x000000247524723e */ /* 0x000fc600000000ff */
[----:B------:R-:W-:Y:S01]  /*2200*/  FFMA R92, R92, R89, R71 ;  /* 0x000000595c5c7223 */ /* 0x000fe20000000047 */
[----:B------:R-:W-:Y:S01]  /*2210*/  @P0 FMNMX R51, R51, |R80|, !PT ;  /* 0x4000005033330209 */ /* 0x000fe20007800000 */
[----:B------:R-:W-:Y:S01]  /*2220*/  @P1 FMUL R34, R34, R54 ;  /* 0x0000003622221220 */ /* 0x000fe20000400000 */
[----:B------:R-:W-:Y:S01]  /*2230*/  F2FP.F16.F32.PACK_AB R37, R119, R2 ;  /* 0x000000027725723e */ /* 0x000fe200000000ff */
[----:B------:R-:W-:Y:S01]  /*2240*/  @P1 FMUL R103, R103, R54 ;  /* 0x0000003667671220 */ /* 0x000fe20000400000 */
[----:B------:R-:W-:Y:S01]  /*2250*/  @P0 FMNMX R51, R51, |R78|, !PT ;  /* 0x4000004e33330209 */ /* 0x000fe20007800000 */
[----:B--2---:R-:W-:Y:S01]  /*2260*/  @!P3 IMAD.WIDE R30, R52, 0x4, R32 ;  /* 0x00000004341eb825 */ /* 0x004fe200078e0220 */
[----:B------:R-:W-:-:S03]  /*2270*/  F2FP.F16.F32.PACK_AB R38, R111, R38 ;  /* 0x000000266f26723e */ /* 0x000fc600000000ff */
[-C--:B------:R-:W-:Y:S01]  /*2280*/  @P1 FMUL R101, R101, R54.reuse ;  /* 0x0000003665651220 */ /* 0x080fe20000400000 */
[----:B------:R-:W-:Y:S01]  /*2290*/  @P0 FMNMX R51, R51, |R41|, !PT ;  /* 0x4000002933330209 */ /* 0x000fe20007800000 */
[-C--:B------:R-:W-:Y:S01]  /*22a0*/  @P1 FMUL R44, R44, R54.reuse ;  /* 0x000000362c2c1220 */ /* 0x080fe20000400000 */
[----:B------:R-:W-:Y:S01]  /*22b0*/  F2FP.F16.F32.PACK_AB R39, R84, R77 ;  /* 0x0000004d5427723e */ /* 0x000fe200000000ff */
        /* <DEDUP_REMOVED lines=9> */
[----:B------:R-:W-:Y:S01]  /*2350*/  @P0 FMNMX R51, R51, |R81|, !PT ;  /* 0x4000005133330209 */ /* 0x000fe20007800000 */
[----:B------:R-:W-:Y:S01]  /*2360*/  @P1 FMUL R82, R82, R54 ;  /* 0x0000003652521220 */ /* 0x000fe20000400000 */
[----:B------:R-:W-:Y:S01]  /*2370*/  F2FP.F16.F32.PACK_AB R33, R103, R34 ;  /* 0x000000226721723e */ /* 0x000fe200000000ff */
        /* <DEDUP_REMOVED lines=13> */
[----:B-1----:R-:W-:Y:S01]  /*2450*/  LEA R26, P3, R2, UR10, 0x4 ;  /* 0x0000000a021a7c11 */ /* 0x002fe2000f8620ff */
[-C--:B------:R-:W-:Y:S01]  /*2460*/  @P1 FMUL R80, R80, R54.reuse ;  /* 0x0000003650501220 */ /* 0x080fe20000400000 */
[----:B------:R-:W-:Y:S01]  /*2470*/  F2FP.F16.F32.PACK_AB R34, R44, R101 ;  /* 0x000000652c22723e */ /* 0x000fe200000000ff */
[-C--:B------:R-:W-:Y:S01]  /*2480*/  @P1 FMUL R78, R78, R54.reuse ;  /* 0x000000364e4e1220 */ /* 0x080fe20000400000 */
[-C--:B------:R-:W-:Y:S01]  /*2490*/  @P1 FMUL R41, R41, R54.reuse ;  /* 0x0000003629291220 */ /* 0x080fe20000400000 */
[----:B------:R-:W-:Y:S01]  /*24a0*/  LEA R30, P2, R31, UR10, 0x4 ;  /* 0x0000000a1f1e7c11 */ /* 0x000fe2000f8420ff */
[-C--:B------:R-:W-:Y:S01]  /*24b0*/  @P1 FMUL R81, R81, R54.reuse ;  /* 0x0000003651511220 */ /* 0x080fe20000400000 */
[----:B------:R-:W-:Y:S01]  /*24c0*/  @P1 FMUL R92, R92, R54 ;  /* 0x000000365c5c1220 */ /* 0x000fe20000400000 */
[----:B------:R-:W-:-:S02]  /*24d0*/  LEA R44, P0, R0, UR10, 0x4 ;  /* 0x0000000a002c7c11 */ /* 0x000fc4000f8020ff */
[----:B------:R-:W-:Y:S02]  /*24e0*/  F2FP.F16.F32.PACK_AB R32, R107, R42 ;  /* 0x0000002a6b20723e */ /* 0x000fe400000000ff */
[----:B------:R-:W-:Y:S02]  /*24f0*/  F2FP.F16.F32.PACK_AB R35, R82, R35 ;  /* 0x000000235223723e */ /* 0x000fe400000000ff */
[----:B------:R-:W-:Y:S02]  /*2500*/  LEA.HI.X R27, R2, UR11, RZ, 0x4, P3 ;  /* 0x0000000b021b7c11 */ /* 0x000fe400098f24ff */
[----:B------:R-:W-:Y:S02]  /*2510*/  F2FP.F16.F32.PACK_AB R36, R95, R40 ;  /* 0x000000285f24723e */ /* 0x000fe400000000ff */
[----:B------:R-:W-:Y:S01]  /*2520*/  F2FP.F16.F32.PACK_AB R37, R76, R93 ;  /* 0x0000005d4c25723e */ /* 0x000fe200000000ff */
[----:B------:R0:W-:Y:S01]  /*2530*/  STG.E.128 desc[UR4][R26.64], R32 ;  /* 0x000000201a007986 */ /* 0x0001e2000c101d04 */
[----:B------:R-:W-:-:S02]  /*2540*/  F2FP.F16.F32.PACK_AB R38, R87, R46 ;  /* 0x0000002e5726723e */ /* 0x000fc400000000ff */
[----:B------:R-:W-:Y:S02]  /*2550*/  F2FP.F16.F32.PACK_AB R39, R86, R75 ;  /* 0x0000004b5627723e */ /* 0x000fe400000000ff */
[----:B------:R-:W-:Y:S02]  /*2560*/  F2FP.F16.F32.PACK_AB R42, R88, R45 ;  /* 0x0000002d582a723e */ /* 0x000fe400000000ff */
[----:B------:R-:W-:Y:S02]  /*2570*/  LEA.HI.X R31, R31, UR11, RZ, 0x4, P2 ;  /* 0x0000000b1f1f7c11 */ /* 0x000fe400090f24ff */
[----:B------:R-:W-:Y:S02]  /*2580*/  F2FP.F16.F32.PACK_AB R40, R80, R85 ;  /* 0x000000555028723e */ /* 0x000fe400000000ff */
[----:B------:R-:W-:Y:S01]  /*2590*/  F2FP.F16.F32.PACK_AB R41, R41, R78 ;  /* 0x0000004e2929723e */ /* 0x000fe200000000ff */
[----:B------:R0:W-:Y:S01]  /*25a0*/  STG.E.128 desc[UR4][R30.64], R36 ;  /* 0x000000241e007986 */ /* 0x0001e2000c101d04 */
[----:B------:R-:W-:-:S02]  /*25b0*/  F2FP.F16.F32.PACK_AB R43, R92, R81 ;  /* 0x000000515c2b723e */ /* 0x000fc400000000ff */
[----:B------:R-:W-:Y:S02]  /*25c0*/  LEA.HI.X R45, R0, UR11, RZ, 0x4, P0 ;  /* 0x0000000b002d7c11 */ /* 0x000fe400080f24ff */
[----:B------:R-:W-:Y:S02]  /*25d0*/  IADD3 R52, R52, UR6, RZ ;  /* 0x0000000634347c10 */ /* 0x000fe4000fffe0ff */
[----:B------:R-:W-:Y:S01]  /*25e0*/  LOP3.LUT P2, RZ, R73, 0xff, RZ, 0xc0, !PT ;  /* 0x000000ff49ff7812 */ /* 0x000fe2000784c0ff */
[----:B------:R0:W-:Y:S01]  /*25f0*/  STG.E.128 desc[UR4][R44.64], R40 ;  /* 0x000000282c007986 */ /* 0x0001e2000c101d04 */
[----:B------:R-:W-:Y:S02]  /*2600*/  ISETP.GE.AND P0, PT, R52, UR14, PT ;  /* 0x0000000e34007c0c */ /* 0x000fe4000bf06270 */
[----:B------:R-:W-:-:S11]  /*2610*/  SEL R73, RZ, 0x1, P2 ;  /* 0x00000001ff497807 */ /* 0x000fd60001000000 */
[----:B------:R-:W-:Y:S05]  /*2620*/  @!P0 BRA `(.L_x_9551) ;  /* 0xffffffdc00748947 */ /* 0x000fea000383ffff */
.L_x_9543:
        /* <DEDUP_REMOVED lines=15> */
.L_x_9576:
        /* <DEDUP_REMOVED lines=28> */
.L_x_9579:
[----:B--2---:R-:W-:-:S07]  /*28e0*/  FMNMX R5, R3, R2, !PT ;  /* 0x0000000203057209 */ /* 0x004fce0007800000 */
.L_x_9555:
[----:B------:R-:W-:Y:S05]  /*28f0*/  BSYNC B0 ;  /* 0x0000000000007941 */ /* 0x000fea0003800000 */
.L_x_9554:
[----:B------:R-:W-:Y:S01]  /*2900*/  ISETP.NE.AND P0, PT, R53, RZ, PT ;  /* 0x000000ff3500720c */ /* 0x000fe20003f05270 */
[----:B------:R-:W-:-:S12]  /*2910*/  BSSY B0, `(.L_x_9552) ;  /* 0x0000004000007945 */ /* 0x000fd80003800000 */
[----:B------:R-:W-:Y:S05]  /*2920*/  @P0 BRA `(.L_x_9557) ;  /* 0x0000000000080947 */ /* 0x000fea0003800000 */
[----:B-1----:R-:W1:Y:S02]  /*2930*/  LDC.64 R2, c[0x0][0x288] ;  /* 0x0000a200ff027b82 */ /* 0x002e640000000a00 */
[----:B-1----:R2:W-:Y:S02]  /*2940*/  REDG.E.MAX.S32.STRONG.GPU desc[UR4][R2.64], R5 ;  /* 0x000000050200798e */ /* 0x0025e4000d10e384 */
.L_x_9557:
[----:B------:R-:W-:Y:S05]  /*2950*/  BSYNC B0 ;  /* 0x0000000000007941 */ /* 0x000fea0003800000 */
.L_x_9552:
        /* <DEDUP_REMOVED lines=13> */
[----:B-1----:R-:W-:Y:S05]  /*2a30*/  CALL.REL.NOINC `($__internal_128_$__cuda_sm20_rcp_rn_f32_slowpath) ;  /* 0x0000000c000c7944 */ /* 0x002fea0003c00000 */
[----:B------:R-:W-:Y:S01]  /*2a40*/  MOV R5, R0 ;  /* 0x0000000000057202 */ /* 0x000fe20000000f00 */
[----:B------:R-:W-:Y:S06]  /*2a50*/  BRA `(.L_x_9559) ;  /* 0x0000000000107947 */ /* 0x000fec0003800000 */
.L_x_9558:
[----:B--2---:R-:W2:Y:S02]  /*2a60*/  MUFU.RCP R5, R54 ;  /* 0x0000003600057308 */ /* 0x004ea40000001000 */
[----:B--2---:R-:W-:-:S04]  /*2a70*/  FFMA R0, R5, R54, -1 ;  /* 0xbf80000005007423 */ /* 0x004fc80000000036 */
[----:B------:R-:W-:-:S04]  /*2a80*/  FADD.FTZ R0, -R0, -RZ ;  /* 0x800000ff00007221 */ /* 0x000fc80000010100 */
[----:B------:R-:W-:-:S07]  /*2a90*/  FFMA R5, R5, R0, R5 ;  /* 0x0000000005057223 */ /* 0x000fce0000000005 */
.L_x_9559:
[----:B-1----:R-:W1:Y:S02]  /*2aa0*/  LDC.64 R2, c[0x0][0x280] ;  /* 0x0000a000ff027b82 */ /* 0x002e640000000a00 */
[----:B-1----:R-:W-:Y:S01]  /*2ab0*/  STG.E desc[UR4][R2.64], R5 ;  /* 0x0000000502007986 */ /* 0x002fe2000c101904 */
[----:B------:R-:W-:Y:S05]  /*2ac0*/  EXIT ;  /* 0x000000000000794d */ /* 0x000fea0003800000 */
.L_x_9544:
[----:B------:R-:W-:Y:S01]  /*2ad0*/  HFMA2.MMA R38, -RZ, RZ, 0, 5.9604644775390625e-08 ;  /* 0x00000001ff267435 */ /* 0x000fe200000001ff */
[----:B------:R-:W-:Y:S02]  /*2ae0*/  MOV R36, R2 ;  /* 0x0000000200247202 */ /* 0x000fe40000000f00 */
[----:B------:R-:W-:Y:S02]  /*2af0*/  MOV R40, 0x1f ;  /* 0x0000001f00287802 */ /* 0x000fe40000000f00 */
[----:B------:R-:W-:-:S07]  /*2b00*/  MOV R34, 0xffffffff ;  /* 0xffffffff00227802 */ /* 0x000fce0000000f00 */
[----:B-----5:R-:W-:Y:S05]  /*2b10*/  WARPSYNC.COLLECTIVE R34, `(.L_x_9560) ;  /* 0x0000000022087348 */ /* 0x020fea0003c00000 */
[----:B------:R0:W1:Y:S02]  /*2b20*/  SHFL.BFLY P0, R83, R36, R38, R40 ;  /* 0x0c00002624537389 */ /* 0x0000640000000028 */
[----:B01---5:R-:W-:Y:S01]  /*2b30*/  ENDCOLLECTIVE ;  /* 0x000000000000791b */ /* 0x023fe20003800000 */
.L_x_9560:
[----:B------:R-:W-:Y:S01]  /*2b40*/  HFMA2.MMA R38, -RZ, RZ, 0, 1.1920928955078125e-07 ;  /* 0x00000002ff267435 */ /* 0x000fe200000001ff */
[----:B------:R-:W-:-:S05]  /*2b50*/  MOV R31, R83 ;  /* 0x00000053001f7202 */ /* 0x000fca0000000f00 */
[----:B------:R-:W-:-:S05]  /*2b60*/  FADD R31, R2, R31 ;  /* 0x0000001f021f7221 */ /* 0x000fca0000000000 */
[----:B------:R-:W-:-:S07]  /*2b70*/  MOV R36, R31 ;  /* 0x0000001f00247202 */ /* 0x000fce0000000f00 */
[----:B------:R-:W-:Y:S05]  /*2b80*/  WARPSYNC.COLLECTIVE R34, `(.L_x_9561) ;  /* 0x0000000022087348 */ /* 0x000fea0003c00000 */
[----:B------:R0:W1:Y:S02]  /*2b90*/  SHFL.BFLY P0, R83, R36, R38, R40 ;  /* 0x0c00002624537389 */ /* 0x0000640000000028 */
[----:B01----:R-:W-:Y:S01]  /*2ba0*/  ENDCOLLECTIVE ;  /* 0x000000000000791b */ /* 0x003fe20003800000 */
.L_x_9561:
[----:B------:R-:W-:Y:S01]  /*2bb0*/  HFMA2.MMA R38, -RZ, RZ, 0, 2.384185791015625e-07 ;  /* 0x00000004ff267435 */ /* 0x000fe200000001ff */
[----:B------:R-:W-:-:S05]  /*2bc0*/  MOV R0, R83 ;  /* 0x0000005300007202 */ /* 0x000fca0000000f00 */
[----:B------:R-:W-:-:S05]  /*2bd0*/  FADD R26, R31, R0 ;  /* 0x000000001f1a7221 */ /* 0x000fca0000000000 */
[----:B------:R-:W-:-:S07]  /*2be0*/  MOV R36, R26 ;  /* 0x0000001a00247202 */ /* 0x000fce0000000f00 */
[----:B------:R-:W-:Y:S05]  /*2bf0*/  WARPSYNC.COLLECTIVE R34, `(.L_x_9562) ;  /* 0x0000000022087348 */ /* 0x000fea0003c00000 */
[----:B------:R0:W1:Y:S02]  /*2c00*/  SHFL.BFLY P0, R83, R36, R38, R40 ;  /* 0x0c00002624537389 */ /* 0x0000640000000028 */
[----:B01----:R-:W-:Y:S01]  /*2c10*/  ENDCOLLECTIVE ;  /* 0x000000000000791b */ /* 0x003fe20003800000 */
.L_x_9562:
[----:B------:R-:W-:Y:S01]  /*2c20*/  HFMA2.MMA R38, -RZ, RZ, 0, 4.76837158203125e-07 ;  /* 0x00000008ff267435 */ /* 0x000fe200000001ff */
[----:B------:R-:W-:-:S05]  /*2c30*/  MOV R43, R83 ;  /* 0x00000053002b7202 */ /* 0x000fca0000000f00 */
[----:B------:R-:W-:-:S05]  /*2c40*/  FADD R43, R26, R43 ;  /* 0x0000002b1a2b7221 */ /* 0x000fca0000000000 */
[----:B------:R-:W-:-:S07]  /*2c50*/  MOV R36, R43 ;  /* 0x0000002b00247202 */ /* 0x000fce0000000f00 */
[----:B------:R-:W-:Y:S05]  /*2c60*/  WARPSYNC.COLLECTIVE R34, `(.L_x_9563) ;  /* 0x0000000022087348 */ /* 0x000fea0003c00000 */
[----:B------:R0:W1:Y:S02]  /*2c70*/  SHFL.BFLY P0, R83, R36, R38, R40 ;  /* 0x0c00002624537389 */ /* 0x0000640000000028 */
[----:B01----:R-:W-:Y:S01]  /*2c80*/  ENDCOLLECTIVE ;  /* 0x000000000000791b */ /* 0x003fe20003800000 */
.L_x_9563:
[----:B------:R-:W-:Y:S01]  /*2c90*/  HFMA2.MMA R38, -RZ, RZ, 0, 9.5367431640625e-07 ;  /* 0x00000010ff267435 */ /* 0x000fe200000001ff */
[----:B------:R-:W-:-:S05]  /*2ca0*/  MOV R0, R83 ;  /* 0x0000005300007202 */ /* 0x000fca0000000f00 */
[----:B------:R-:W-:-:S05]  /*2cb0*/  FADD R32, R43, R0 ;  /* 0x000000002b207221 */ /* 0x000fca0000000000 */
[----:B------:R-:W-:-:S07]  /*2cc0*/  MOV R36, R32 ;  /* 0x0000002000247202 */ /* 0x000fce0000000f00 */
[----:B------:R-:W-:Y:S05]  /*2cd0*/  WARPSYNC.COLLECTIVE R34, `(.L_x_9564) ;  /* 0x0000000022087348 */ /* 0x000fea0003c00000 */
[----:B------:R0:W1:Y:S02]  /*2ce0*/  SHFL.BFLY P0, R83, R36, R38, R40 ;  /* 0x0c00002624537389 */ /* 0x0000640000000028 */
[----:B01----:R-:W-:Y:S01]  /*2cf0*/  ENDCOLLECTIVE ;  /* 0x000000000000791b */ /* 0x003fe20003800000 */
.L_x_9564:
        /* <DEDUP_REMOVED lines=71> */
.L_x_9565:
[----:B------:R-:W-:Y:S01]  /*3170*/  HFMA2.MMA R38, -RZ, RZ, 0, 1.1920928955078125e-07 ;  /* 0x00000002ff267435 */ /* 0x000fe200000001ff */
[----:B------:R-:W-:-:S05]  /*3180*/  MOV R31, R83 ;  /* 0x00000053001f7202 */ /* 0x000fca0000000f00 */
[----:B------:R-:W-:-:S05]  /*3190*/  FADD R31, R0, R31 ;  /* 0x0000001f001f7221 */ /* 0x000fca0000000000 */
[----:B------:R-:W-:-:S07]  /*31a0*/  MOV R36, R31 ;  /* 0x0000001f00247202 */ /* 0x000fce0000000f00 */
[----:B------:R-:W-:Y:S05]  /*31b0*/  WARPSYNC.COLLECTIVE R34, `(.L_x_9566) ;  /* 0x0000000022087348 */ /* 0x000fea0003c00000 */
[----:B------:R0:W1:Y:S02]  /*31c0*/  SHFL.BFLY P0, R83, R36, R38, R40 ;  /* 0x0c00002624537389 */ /* 0x0000640000000028 */
[----:B01----:R-:W-:Y:S01]  /*31d0*/  ENDCOLLECTIVE ;  /* 0x000000000000791b */ /* 0x003fe20003800000 */
.L_x_9566:
[----:B------:R-:W-:Y:S01]  /*31e0*/  HFMA2.MMA R38, -RZ, RZ, 0, 2.384185791015625e-07 ;  /* 0x00000004ff267435 */ /* 0x000fe200000001ff */
[----:B------:R-:W-:-:S05]  /*31f0*/  MOV R2, R83 ;  /* 0x0000005300027202 */ /* 0x000fca0000000f00 */
[----:B------:R-:W-:-:S05]  /*3200*/  FADD R2, R31, R2 ;  /* 0x000000021f027221 */ /* 0x000fca0000000000 */
[----:B------:R-:W-:-:S07]  /*3210*/  MOV R36, R2 ;  /* 0x0000000200247202 */ /* 0x000fce0000000f00 */
[----:B------:R-:W-:Y:S05]  /*3220*/  WARPSYNC.COLLECTIVE R34, `(.L_x_9567) ;  /* 0x0000000022087348 */ /* 0x000fea0003c00000 */
[----:B------:R0:W1:Y:S02]  /*3230*/  SHFL.BFLY P0, R83, R36, R38, R40 ;  /* 0x0c00002624537389 */ /* 0x0000640000000028 */
[----:B01----:R-:W-:Y:S01]  /*3240*/  ENDCOLLECTIVE ;  /* 0x000000000000791b */ /* 0x003fe20003800000 */
.L_x_9567:
[----:B------:R-:W-:Y:S01]  /*3250*/  HFMA2.MMA R38, -RZ, RZ, 0, 4.76837158203125e-07 ;  /* 0x00000008ff267435 */ /* 0x000fe200000001ff */
[----:B------:R-:W-:-:S05]  /*3260*/  MOV R43, R83 ;  /* 0x00000053002b7202 */ /* 0x000fca0000000f00 */
[----:B------:R-:W-:-:S05]  /*3270*/  FADD R43, R2, R43 ;  /* 0x0000002b022b7221 */ /* 0x000fca0000000000 */
[----:B------:R-:W-:-:S07]  /*3280*/  MOV R36, R43 ;  /* 0x0000002b00247202 */ /* 0x000fce0000000f00 */
[----:B------:R-:W-:Y:S05]  /*3290*/  WARPSYNC.COLLECTIVE R34, `(.L_x_9568) ;  /* 0x0000000022087348 */ /* 0x000fea0003c00000 */
[----:B------:R0:W1:Y:S02]  /*32a0*/  SHFL.BFLY P0, R83, R36, R38, R40 ;  /* 0x0c00002624537389 */ /* 0x0000640000000028 */
[----:B01----:R-:W-:Y:S01]  /*32b0*/  ENDCOLLECTIVE ;  /* 0x000000000000791b */ /* 0x003fe20003800000 */
.L_x_9568:
[----:B------:R-:W-:Y:S01]  /*32c0*/  HFMA2.MMA R38, -RZ, RZ, 0, 9.5367431640625e-07 ;  /* 0x00000010ff267435 */ /* 0x000fe200000001ff */
[----:B------:R-:W-:-:S05]  /*32d0*/  MOV R26, R83 ;  /* 0x00000053001a7202 */ /* 0x000fca0000000f00 */
[----:B------:R-:W-:-:S05]  /*32e0*/  FADD R26, R43, R26 ;  /* 0x0000001a2b1a7221 */ /* 0x000fca0000000000 */
[----:B------:R-:W-:-:S07]  /*32f0*/  MOV R36, R26 ;  /* 0x0000001a00247202 */ /* 0x000fce0000000f00 */
[----:B------:R-:W-:Y:S05]  /*3300*/  WARPSYNC.COLLECTIVE R34, `(.L_x_9569) ;  /* 0x0000000022087348 */ /* 0x000fea0003c00000 */
[----:B------:R0:W1:Y:S02]  /*3310*/  SHFL.BFLY P0, R83, R36, R38, R40 ;  /* 0x0c00002624537389 */ /* 0x0000640000000028 */
[----:B01----:R-:W-:Y:S01]  /*3320*/  ENDCOLLECTIVE ;  /* 0x000000000000791b */ /* 0x003fe20003800000 */
.L_x_9569:
[----:B------:R-:W-:Y:S05]  /*3330*/  BRA `(.L_x_9570) ;  /* 0xffffffd800d47947 */ /* 0x000fea000383ffff */
.L_x_9553:
[----:B------:R-:W-:Y:S01]  /*3340*/  HFMA2.MMA R7, -RZ, RZ, 0, 1.847743988037109375e-06 ;  /* 0x0000001fff077435 */ /* 0x000fe200000001ff */
[----:B------:R-:W-:Y:S02]  /*3350*/  MOV R6, 0x10 ;  /* 0x0000001000067802 */ /* 0x000fe40000000f00 */
[----:B0-----:R-:W-:-:S08]  /*3360*/  MOV R34, 0xffffffff ;  /* 0xffffffff00227802 */ /* 0x001fd00000000f00 */
[----:B-----5:R-:W-:Y:S05]  /*3370*/  WARPSYNC.COLLECTIVE R34, `(.L_x_9571) ;  /* 0x0000000022087348 */ /* 0x020fea0003c00000 */
[----:B------:R0:W1:Y:S02]  /*3380*/  SHFL.DOWN P0, R4, R51, R6, R7 ;  /* 0x0800000633047389 */ /* 0x0000640000000007 */
[----:B01---5:R-:W-:Y:S01]  /*3390*/  ENDCOLLECTIVE ;  /* 0x000000000000791b */ /* 0x023fe20003800000 */
.L_x_9571:
[----:B------:R-:W-:Y:S01]  /*33a0*/  HFMA2.MMA R6, -RZ, RZ, 0, 4.76837158203125e-07 ;  /* 0x00000008ff067435 */ /* 0x000fe200000001ff */
[----:B------:R-:W-:-:S04]  /*33b0*/  MOV R0, R4 ;  /* 0x0000000400007202 */ /* 0x000fc80000000f00 */
[----:B------:R-:W-:-:S04]  /*33c0*/  FMNMX R0, R0, R51, !PT ;  /* 0x0000003300007209 */ /* 0x000fc80007800000 */
[----:B------:R-:W-:-:S07]  /*33d0*/  MOV R51, R0 ;  /* 0x0000000000337202 */ /* 0x000fce0000000f00 */
[----:B------:R-:W-:Y:S05]  /*33e0*/  WARPSYNC.COLLECTIVE R34, `(.L_x_9572) ;  /* 0x0000000022087348 */ /* 0x000fea0003c00000 */
[----:B------:R0:W1:Y:S02]  /*33f0*/  SHFL.DOWN P0, R4, R51, R6, R7 ;  /* 0x0800000633047389 */ /* 0x0000640000000007 */
[----:B01----:R-:W-:Y:S01]  /*3400*/  ENDCOLLECTIVE ;  /* 0x000000000000791b */ /* 0x003fe20003800000 */
.L_x_9572:
[----:B------:R-:W-:Y:S01]  /*3410*/  HFMA2.MMA R6, -RZ, RZ, 0, 2.384185791015625e-07 ;  /* 0x00000004ff067435 */ /* 0x000fe200000001ff */
[----:B------:R-:W-:-:S04]  /*3420*/  MOV R3, R4 ;  /* 0x0000000400037202 */ /* 0x000fc80000000f00 */
[----:B------:R-:W-:-:S04]  /*3430*/  FMNMX R3, R0, R3, !PT ;  /* 0x0000000300037209 */ /* 0x000fc80007800000 */
[----:B------:R-:W-:-:S07]  /*3440*/  MOV R51, R3 ;  /* 0x0000000300337202 */ /* 0x000fce0000000f00 */
[----:B------:R-:W-:Y:S05]  /*3450*/  WARPSYNC.COLLECTIVE R34, `(.L_x_9573) ;  /* 0x0000000022087348 */ /* 0x000fea0003c00000 */
[----:B------:R0:W1:Y:S02]  /*3460*/  SHFL.DOWN P0, R4, R51, R6, R7 ;  /* 0x0800000633047389 */ /* 0x0000640000000007 */
[----:B01----:R-:W-:Y:S01]  /*3470*/  ENDCOLLECTIVE ;  /* 0x000000000000791b */ /* 0x003fe20003800000 */
.L_x_9573:
[----:B------:R-:W-:Y:S01]  /*3480*/  HFMA2.MMA R6, -RZ, RZ, 0, 1.1920928955078125e-07 ;  /* 0x00000002ff067435 */ /* 0x000fe200000001ff */
[----:B------:R-:W-:-:S04]  /*3490*/  MOV R2, R4 ;  /* 0x0000000400027202 */ /* 0x000fc80000000f00 */
[----:B------:R-:W-:-:S04]  /*34a0*/  FMNMX R2, R3, R2, !PT ;  /* 0x0000000203027209 */ /* 0x000fc80007800000 */
[----:B------:R-:W-:-:S07]  /*34b0*/  MOV R51, R2 ;  /* 0x0000000200337202 */ /* 0x000fce0000000f00 */
[----:B------:R-:W-:Y:S05]  /*34c0*/  WARPSYNC.COLLECTIVE R34, `(.L_x_9574) ;  /* 0x0000000022087348 */ /* 0x000fea0003c00000 */
[----:B------:R0:W1:Y:S02]  /*34d0*/  SHFL.DOWN P0, R4, R51, R6, R7 ;  /* 0x0800000633047389 */ /* 0x0000640000000007 */
[----:B01----:R-:W-:Y:S01]  /*34e0*/  ENDCOLLECTIVE ;  /* 0x000000000000791b */ /* 0x003fe20003800000 */
.L_x_9574:
[----:B------:R-:W-:Y:S01]  /*34f0*/  HFMA2.MMA R6, -RZ, RZ, 0, 5.9604644775390625e-08 ;  /* 0x00000001ff067435 */ /* 0x000fe200000001ff */
[----:B------:R-:W-:-:S04]  /*3500*/  MOV R5, R4 ;  /* 0x0000000400057202 */ /* 0x000fc80000000f00 */
[----:B------:R-:W-:-:S04]  /*3510*/  FMNMX R5, R2, R5, !PT ;  /* 0x0000000502057209 */ /* 0x000fc80007800000 */
[----:B------:R-:W-:-:S07]  /*3520*/  MOV R51, R5 ;  /* 0x0000000500337202 */ /* 0x000fce0000000f00 */
[----:B------:R-:W-:Y:S05]  /*3530*/  WARPSYNC.COLLECTIVE R34, `(.L_x_9575) ;  /* 0x0000000022087348 */ /* 0x000fea0003c00000 */
[----:B------:R0:W1:Y:S02]  /*3540*/  SHFL.DOWN P0, R4, R51, R6, R7 ;  /* 0x0800000633047389 */ /* 0x0000640000000007 */
[----:B01----:R-:W-:Y:S01]  /*3550*/  ENDCOLLECTIVE ;  /* 0x000000000000791b */ /* 0x003fe20003800000 */
.L_x_9575:
[----:B------:R-:W-:Y:S05]  /*3560*/  BRA `(.L_x_9576) ;  /* 0xfffffff0006c7947 */ /* 0x000fea000383ffff */
.L_x_9556:
[----:B------:R-:W-:Y:S01]  /*3570*/  HFMA2.MMA R6, -RZ, RZ, 0, 1.1920928955078125e-07 ;  /* 0x00000002ff067435 */ /* 0x000fe200000001ff */
[----:B--2---:R-:W-:Y:S02]  /*3580*/  MOV R51, R0 ;  /* 0x0000000000337202 */ /* 0x004fe40000000f00 */
[----:B------:R-:W-:Y:S02]  /*3590*/  MOV R7, 0x1f ;  /* 0x0000001f00077802 */ /* 0x000fe40000000f00 */
[----:B0-----:R-:W-:-:S07]  /*35a0*/  MOV R34, 0xffffffff ;  /* 0xffffffff00227802 */ /* 0x001fce0000000f00 */
[----:B-1---5:R-:W-:Y:S05]  /*35b0*/  WARPSYNC.COLLECTIVE R34, `(.L_x_9577) ;  /* 0x0000000022087348 */ /* 0x022fea0003c00000 */
[----:B------:R0:W2:Y:S02]  /*35c0*/  SHFL.DOWN P0, R4, R51, R6, R7 ;  /* 0x0800000633047389 */ /* 0x0000a40000000007 */
[----:B012--5:R-:W-:Y:S01]  /*35d0*/  ENDCOLLECTIVE ;  /* 0x000000000000791b */ /* 0x027fe20003800000 */
.L_x_9577:
[----:B------:R-:W-:Y:S01]  /*35e0*/  HFMA2.MMA R6, -RZ, RZ, 0, 5.9604644775390625e-08 ;  /* 0x00000001ff067435 */ /* 0x000fe200000001ff */
[----:B------:R-:W-:-:S04]  /*35f0*/  MOV R3, R4 ;  /* 0x0000000400037202 */ /* 0x000fc80000000f00 */
[----:B------:R-:W-:-:S04]  /*3600*/  FMNMX R3, R3, R0, !PT ;  /* 0x0000000003037209 */ /* 0x000fc80007800000 */
[----:B------:R-:W-:-:S07]  /*3610*/  MOV R51, R3 ;  /* 0x0000000300337202 */ /* 0x000fce0000000f00 */
[----:B------:R-:W-:Y:S05]  /*3620*/  WARPSYNC.COLLECTIVE R34, `(.L_x_9578) ;  /* 0x0000000022087348 */ /* 0x000fea0003c00000 */
[----:B------:R0:W1:Y:S02]  /*3630*/  SHFL.DOWN P0, R4, R51, R6, R7 ;  /* 0x0800000633047389 */ /* 0x0000640000000007 */
[----:B01----:R-:W-:Y:S01]  /*3640*/  ENDCOLLECTIVE ;  /* 0x000000000000791b */ /* 0x003fe20003800000 */
.L_x_9578:
[----:B------:R-:W-:Y:S01]  /*3650*/  MOV R2, R4 ;  /* 0x0000000400027202 */ /* 0x000fe20000000f00 */
[----:B------:R-:W-:Y:S06]  /*3660*/  BRA `(.L_x_9579) ;  /* 0xfffffff0009c7947 */ /* 0x000fec000383ffff */
        .weak           $__internal_128_$__cuda_sm20_rcp_rn_f32_slowpath
        .type           $__internal_128_$__cuda_sm20_rcp_rn_f32_slowpath,@function
        .size           $__internal_128_$__cuda_sm20_rcp_rn_f32_slowpath,(.L_x_14464 - $__internal_128_$__cuda_sm20_rcp_rn_f32_slowpath)
$__internal_128_$__cuda_sm20_rcp_rn_f32_slowpath:
        /* <DEDUP_REMOVED lines=15> */
.L_x_9581:
        /* <DEDUP_REMOVED lines=33> */
.L_x_9583:
[----:B------:R0:W1:Y:S02]  /*3970*/  MUFU.RCP R31, R2 ;  /* 0x00000002001f7308 */ /* 0x0000640000001000 */
.L_x_9582:
[----:B------:R-:W-:Y:S05]  /*3980*/  BSYNC B1 ;  /* 0x0000000000017941 */ /* 0x000fea0003800000 */
.L_x_9580:
[----:B-1----:R-:W-:Y:S01]  /*3990*/  MOV R0, R31 ;  /* 0x0000001f00007202 */ /* 0x002fe20000000f00 */
[----:B------:R-:W-:-:S06]  /*39a0*/  HFMA2.MMA R31, -RZ, RZ, 0, 0 ;  /* 0x00000000ff1f7435 */ /* 0x000fcc00000001ff */
[----:B0-----:R-:W-:Y:S05]  /*39b0*/  RET.REL.NODEC R30 `(_ZN18transformer_engine13normalization19ln_fwd_tuned_kernelINS0_13Kernel_traitsI6__halfS3_S3_fjLj4096ELj1ELj1ELj4ELj16ENS0_18Kernel_traits_baseILj4096ES3_S3_S3_fjLj128EEEEEEEvNS0_19ForwardKernelParamsE) ;  /* 0xffffffc41e907950 */ /* 0x001fea0003c3ffff */
.L_x_9584:
        /* <DEDUP_REMOVED lines=12> */
.L_x_14464:


//--------------------- .text._ZN18transformer_engine13normalization19ln_fwd_tuned_kernelINS0_13Kernel_traitsIffffjLj4096ELj1ELj1ELj4ELj16ENS0_18Kernel_traits_baseILj4096EffffjLj128EEEEEEEvNS0_19ForwardKernelParamsE --------------------------
	.section	.text._ZN18transformer_engine13normalization19ln_fwd_tuned_kernelINS0_13Kernel_traitsIffffjLj4096ELj1ELj1ELj4ELj16ENS0_18Kernel_traits_baseILj4096EffffjLj128EEEEEEEvNS0_19ForwardKernelParamsE,"ax",@progbits
	.align	128
        .global         _ZN18transformer_engine13normalization19ln_fwd_tuned_kernelINS0_13Kernel_traitsIffffjLj4096ELj1ELj1ELj4ELj16ENS0_18Kernel_traits_baseILj4096EffffjLj128EEEEEEEvNS0_19ForwardKernelParamsE
        .type           _ZN18transformer_engine13normalization19ln_fwd_tuned_kernelINS0_13Kernel_traitsIffffjLj4096ELj1ELj1ELj4ELj16ENS0_18Kernel_traits_baseILj4096EffffjLj128EEEEEEEvNS0_19ForwardKernelParamsE,@function
        .size           _ZN18transformer_engine13normalization19ln_fwd_tuned_kernelINS0_13Kernel_traitsIffffjLj4096ELj1ELj1ELj4ELj16ENS0_18Kernel_traits_baseILj4096EffffjLj128EEEEEEEvNS0_19ForwardKernelParamsE,(.L_x_14465 - _ZN18transformer_engine13normalization19ln_fwd_tuned_kernelINS0_13Kernel_traitsIffffjLj4096ELj1ELj1ELj4ELj16ENS0_18Kernel_traits_baseILj4096EffffjLj128EEEEEEEvNS0_19ForwardKernelParamsE)
        .other          _ZN18transformer_engine13normalization19ln_fwd_tuned_kernelINS0_13Kernel_traitsIffffjLj4096ELj1ELj1ELj4ELj16ENS0_18Kernel_traits_baseILj4096EffffjLj128EEEEEEEvNS0_19ForwardKernelParamsE,@"STO_CUDA_ENTRY STV_DEFAULT"
_ZN18transformer_engine13normalization19ln_fwd_tuned_kernelINS0_13Kernel_traitsIffffjLj4096ELj1ELj1ELj4ELj16ENS0_18Kernel_traits_baseILj4096EffffjLj128EEEEEEEvNS0_19ForwardKernelParamsE:
.text._ZN18transformer_engine13normalization19ln_fwd_tuned_kernelINS0_13Kernel_traitsIffffjLj4096ELj1ELj1ELj4ELj16ENS0_18Kernel_traits_baseILj4096EffffjLj128EEEEEEEvNS0_19ForwardKernelParamsE:
        /* <DEDUP_REMOVED lines=22> */
[----:B------:R-:W-:-:S04]  /*0160*/  IADD3 R74, P2, R3, UR10, RZ ;  /* 0x0000000a034a7c10 */ /* 0x000fc8000ff5e0ff */
[----:B------:R-:W-:Y:S01]  /*0170*/  IADD3.X R75, RZ, UR11, RZ, P2, !PT ;  /* 0x0000000bff4b7c10 */ /* 0x000fe200097fe4ff */
[----:B------:R-:W-:Y:S01]  /*0180*/  ULDC.64 UR10, c[0x0][0x258] ;  /* 0x00009600000a7ab9 */ /* 0x000fe20000000a00 */
[----:B0-----:R-:W-:Y:S02]  /*0190*/  MOV R4, RZ ;  /* 0x000000ff00047202 */ /* 0x001fe40000000f00 */
[----:B------:R-:W-:-:S03]  /*01a0*/  LOP3.LUT R5, R2, 0x1f, RZ, 0xc0, !PT ;  /* 0x0000001f02057812 */ /* 0x000fc600078ec0ff */
        /* <DEDUP_REMOVED lines=40> */
.L_x_9593:
        /* <DEDUP_REMOVED lines=149> */
.L_x_9612:
        /* <DEDUP_REMOVED lines=15> */
[----:B------:R-:W-:Y:S01]  /*0e70*/  @!P0 LEA R104, R104, R107, 0x3 ;  /* 0x0000006b68688211 */ /* 0x000fe200078e18ff */
[----:B------:R-:W-:Y:S01]  /*0e80*/  HFMA2.MMA R111, -RZ, RZ, 0, 0 ;  /* 0x00000000ff6f7435 */ /* 0x000fe200000001ff */
[----:B------:R-:W-:-:S02]  /*0e90*/  @!P1 LEA R105, R105, R106, 0x3 ;  /* 0x0000006a69699211 */ /* 0x000fc400078e18ff */
[----:B------:R-:W-:Y:S01]  /*0ea0*/  CS2R R106, SRZ ;  /* 0x00000000006a7805 */ /* 0x000fe2000001ff00 */
[----:B------:R-:W-:Y:S02]  /*0eb0*/  @!P0 STS.64 [R104], R108 ;  /* 0x0000006c68008388 */ /* 0x000fe40000000a00 */
[----:B------:R-:W-:Y:S01]  /*0ec0*/  @!P1 MOV R111, 0x44800000 ;  /* 0x44800000006f9802 */ /* 0x000fe20000000f00 */
[----:B------:R-:W-:Y:S06]  /*0ed0*/  BAR.SYNC.DEFER_BLOCKING 0x0 ;  /* 0x0000000000007b1d */ /* 0x000fec0000010000 */
        /* <DEDUP_REMOVED lines=11> */
[----:B012--5:R-:W-:Y:S05]  /*0f90*/  CALL.REL.NOINC `($__internal_129_$__cuda_sm20_rcp_rn_f32_slowpath) ;  /* 0x0000002000a87944 */ /* 0x027fea0003c00000 */
[----:B------:R-:W-:Y:S01]  /*0fa0*/  MOV R104, R116 ;  /* 0x0000007400687202 */ /* 0x000fe20000000f00 */
[----:B------:R-:W-:Y:S06]  /*0fb0*/  BRA `(.L_x_9589) ;  /* 0x0000000000107947 */ /* 0x000fec0003800000 */
.L_x_9588:
[----:B------:R-:W3:Y:S02]  /*0fc0*/  MUFU.RCP R105, R110 ;  /* 0x0000006e00697308 */ /* 0x000ee40000001000 */
[----:B---3--:R-:W-:-:S04]  /*0fd0*/  FFMA R104, R110, R105, -1 ;  /* 0xbf8000006e687423 */ /* 0x008fc80000000069 */
[----:B------:R-:W-:-:S04]  /*0fe0*/  FADD.FTZ R104, -R104, -RZ ;  /* 0x800000ff68687221 */ /* 0x000fc80000010100 */
[----:B------:R-:W-:-:S07]  /*0ff0*/  FFMA R104, R105, R104, R105 ;  /* 0x0000006869687223 */ /* 0x000fce0000000069 */
.L_x_9589:
[----:B------:R-:W-:Y:S05]  /*1000*/  BSYNC B0 ;  /* 0x0000000000007941 */ /* 0x000fea0003800000 */
.L_x_9587:
        /* <DEDUP_REMOVED lines=20> */
[----:B-----5:R-:W-:Y:S05]  /*1150*/  CALL.REL.NOINC `($__internal_129_$__cuda_sm20_rcp_rn_f32_slowpath) ;  /* 0x0000002000387944 */ /* 0x020fea0003c00000 */
[----:B------:R-:W-:Y:S01]  /*1160*/  MOV R104, R116 ;  /* 0x0000007400687202 */ /* 0x000fe20000000f00 */
[----:B------:R-:W-:Y:S06]  /*1170*/  BRA `(.L_x_9592) ;  /* 0x0000000000107947 */ /* 0x000fec0003800000 */
.L_x_9591:
[----:B------:R-:W0:Y:S02]  /*1180*/  MUFU.RCP R104, R113 ;  /* 0x0000007100687308 */ /* 0x000e240000001000 */
[----:B0-----:R-:W-:-:S04]  /*1190*/  FFMA R105, R113, R104, -1 ;  /* 0xbf80000071697423 */ /* 0x001fc80000000068 */
[----:B------:R-:W-:-:S04]  /*11a0*/  FADD.FTZ R105, -R105, -RZ ;  /* 0x800000ff69697221 */ /* 0x000fc80000010100 */
[----:B------:R-:W-:-:S07]  /*11b0*/  FFMA R104, R104, R105, R104 ;  /* 0x0000006968687223 */ /* 0x000fce0000000068 */
.L_x_9592:
[----:B------:R-:W-:Y:S05]  /*11c0*/  BSYNC B0 ;  /* 0x0000000000007941 */ /* 0x000fea0003800000 */
.L_x_9590:
[----:B------:R-:W-:Y:S01]  /*11d0*/  FADD R105, R107, -R106 ;  /* 0x8000006a6b697221 */ /* 0x000fe20000000000 */
[----:B------:R-:W-:Y:S01]  /*11e0*/  FADD R111, R111, R108 ;  /* 0x0000006c6f6f7221 */ /* 0x000fe20000000000 */
[----:B------:R-:W-:Y:S01]  /*11f0*/  LOP3.LUT P2, RZ, R6, 0x1f, R2, 0xf8, !PT ;  /* 0x0000001f06ff7812 */ /* 0x000fe2000784f802 */
[----:B-----5:R-:W-:Y:S01]  /*1200*/  FADD R114, R29, 1 ;  /* 0x3f8000001d727421 */ /* 0x020fe20000000000 */
[----:B------:R-:W-:Y:S01]  /*1210*/  FMUL R105, R105, R105 ;  /* 0x0000006969697220 */ /* 0x000fe20000400000 */
[----:B------:R-:W-:-:S03]  /*1220*/  ISETP.NE.AND P1, PT, RZ, UR7, PT ;  /* 0x00000007ff007c0c */ /* 0x000fc6000bf25270 */
[C---:B------:R-:W-:Y:S01]  /*1230*/  FMUL R112, R110.reuse, R105 ;  /* 0x000000696e707220 */ /* 0x040fe20000400000 */
[----:B------:R-:W-:Y:S01]  /*1240*/  FMUL R105, R109, R106 ;  /* 0x0000006a6d697220 */ /* 0x000fe20000400000 */
[----:B------:R-:W-:Y:S01]  /*1250*/  FSEL R113, R29, R114, !P3 ;  /* 0x000000721d717208 */ /* 0x000fe20005800000 */
[----:B------:R-:W0:Y:S01]  /*1260*/  LDC R106, c[0x0][0x268] ;  /* 0x00009a00ff6a7b82 */ /* 0x000e220000000800 */
[----:B------:R-:W-:Y:S01]  /*1270*/  FMUL R112, R109, R112 ;  /* 0x000000706d707220 */ /* 0x000fe20000400000 */
[----:B------:R-:W-:Y:S01]  /*1280*/  FFMA R105, R110, R107, R105 ;  /* 0x0000006b6e697223 */ /* 0x000fe20000000069 */
[----:B------:R-:W-:Y:S02]  /*1290*/  SHF.L.U32 R107, R7, 0xa, RZ ;  /* 0x0000000a076b7819 */ /* 0x000fe400000006ff */
[-C--:B------:R-:W-:Y:S01]  /*12a0*/  FFMA R111, R112, R104.reuse, R111 ;  /* 0x00000068706f7223 */ /* 0x080fe2000000006f */
[----:B------:R-:W-:Y:S01]  /*12b0*/  FMUL R105, R105, R104 ;  /* 0x0000006869697220 */ /* 0x000fe20000400000 */
[----:B------:R-:W-:Y:S01]  /*12c0*/  LOP3.LUT R104, R2, 0x7f, RZ, 0xc0, !PT ;  /* 0x0000007f02687812 */ /* 0x000fe200078ec0ff */
[----:B------:R-:W1:Y:S03]  /*12d0*/  @!P2 LDC.64 R108, c[0x0][0x228] ;  /* 0x00008a00ff6cab82 */ /* 0x000e660000000a00 */
[----:B------:R-:W0:Y:S01]  /*12e0*/  SHFL.IDX PT, R111, R111, RZ, 0x1f ;  /* 0x00001fff6f6f7589 */ /* 0x000e2200000e0000 */
[----:B------:R-:W-:Y:S01]  /*12f0*/  LOP3.LUT R104, R107, 0xfffffc00, R104, 0xe2, !PT ;  /* 0xfffffc006b687812 */ /* 0x000fe200078ee268 */
[----:B------:R-:W-:-:S02]  /*1300*/  FADD R107, R28, 1 ;  /* 0x3f8000001c6b7421 */ /* 0x000fc40000000000 */
[----:B------:R-:W2:Y:S03]  /*1310*/  SHFL.IDX PT, R105, R105, RZ, 0x1f ;  /* 0x00001fff69697589 */ /* 0x000ea600000e0000 */
[----:B------:R-:W-:Y:S01]  /*1320*/  FSEL R112, R28, R107, !P3 ;  /* 0x0000006b1c707208 */ /* 0x000fe20005800000 */
[----:B-1----:R-:W-:-:S04]  /*1330*/  @!P2 IMAD.WIDE R108, R7, 0x4, R108 ;  /* 0x00000004076ca825 */ /* 0x002fc800078e026c */
[----:B0-----:R-:W-:Y:S02]  /*1340*/  FFMA R106, R111, 0.000244140625, R106 ;  /* 0x398000006f6a7823 */ /* 0x001fe4000000006a */
[----:B------:R-:W0:Y:S01]  /*1350*/  @!P2 LDC.64 R110, c[0x0][0x230] ;  /* 0x00008c00ff6eab82 */ /* 0x000e220000000a00 */
[--C-:B--2---:R-:W-:Y:S02]  /*1360*/  FADD R72, R72, -R105.reuse ;  /* 0x8000006948487221 */ /* 0x104fe40000000000 */
[----:B------:R-:W-:Y:S01]  /*1370*/  FSETP.GEU.AND P0, PT, |R106|, 1.175494350822287508e-38, PT ;  /* 0x008000006a00780b */ /* 0x000fe20003f0e200 */
        /* <DEDUP_REMOVED lines=13> */
[----:B-1----:R-:W1:Y:S01]  /*1450*/  LDC.64 R108, c[0x0][0x258] ;  /* 0x00009600ff6c7b82 */ /* 0x002e620000000a00 */
        /* <DEDUP_REMOVED lines=21> */
[----:B--2---:R-:W-:Y:S01]  /*15b0*/  @!P0 FMUL R106, R106, 4096 ;  /* 0x458000006a6a8820 */ /* 0x004fe20000400000 */
[----:B------:R-:W-:Y:S01]  /*15c0*/  ISETP.NE.U32.AND P0, PT, RZ, UR8, PT ;  /* 0x00000008ff007c0c */ /* 0x000fe2000bf05070 */
[C---:B0-----:R-:W-:Y:S01]  /*15d0*/  @!P2 IMAD.WIDE R110, R7.reuse, 0x4, R110 ;  /* 0x00000004076ea825 */ /* 0x041fe200078e026e */
[----:B------:R-:W-:-:S03]  /*15e0*/  IADD3 R7, R7, UR12, RZ ;  /* 0x0000000c07077c10 */ /* 0x000fc6000fffe0ff */
[C---:B------:R-:W-:Y:S01]  /*15f0*/  FMUL R107, R106.reuse, R72 ;  /* 0x000000486a6b7220 */ /* 0x040fe20000400000 */
[----:B------:R-:W-:Y:S01]  /*1600*/  ISETP.NE.AND.EX P0, PT, RZ, UR9, PT, P0 ;  /* 0x00000009ff007c0c */ /* 0x000fe2000bf05300 */
[C---:B------:R-:W-:Y:S01]  /*1610*/  FMUL R114, R106.reuse, R73 ;  /* 0x000000496a727220 */ /* 0x040fe20000400000 */
[----:B------:R-:W-:Y:S01]  /*1620*/  FMUL R74, R106, R74 ;  /* 0x0000004a6a4a7220 */ /* 0x000fe20000400000 */
[----:B------:R-:W-:Y:S01]  /*1630*/  FFMA R72, R107, R112, R40 ;  /* 0x000000706b487223 */ /* 0x000fe20000000028 */
[----:B------:R-:W-:Y:S01]  /*1640*/  FADD R107, R30, 1 ;  /* 0x3f8000001e6b7421 */ /* 0x000fe20000000000 */
[C---:B------:R-:W-:Y:S01]  /*1650*/  FADD R112, R31.reuse, 1 ;  /* 0x3f8000001f707421 */ /* 0x040fe20000000000 */
[----:B------:R-:W-:Y:S01]  /*1660*/  FFMA R73, R114, R113, R41 ;  /* 0x0000007172497223 */ /* 0x000fe20000000029 */
[----:B------:R-:W-:Y:S01]  /*1670*/  FMUL R75, R106, R75 ;  /* 0x0000004b6a4b7220 */ /* 0x000fe20000400000 */
[----:B------:R-:W-:Y:S01]  /*1680*/  FADD R113, R32, 1 ;  /* 0x3f80000020717421 */ /* 0x000fe20000000000 */
        /* <DEDUP_REMOVED lines=42> */
[----:B------:R0:W-:Y:S01]  /*1930*/  @!P2 STG.E desc[UR4][R110.64], R106 ;  /* 0x0000006a6e00a986 */ /* 0x0001e2000c101904 */
[----:B-1----:R-:W-:-:S04]  /*1940*/  IMAD.WIDE.U32 R108, R104, 0x10, R108 ;  /* 0x00000010686c7825 */ /* 0x002fc800078e006c */
[-C--:B------:R-:W-:Y:S01]  /*1950*/  @P1 FMUL R72, R72, R0.reuse ;  /* 0x0000000048481220 */ /* 0x080fe20000400000 */
[-C--:B------:R-:W-:Y:S01]  /*1960*/  @P1 FMUL R73, R73, R0.reuse ;  /* 0x0000000049491220 */ /* 0x080fe20000400000 */
[-C--:B------:R-:W-:Y:S01]  /*1970*/  @P1 FMUL R74, R74, R0.reuse ;  /* 0x000000004a4a1220 */ /* 0x080fe20000400000 */
[----:B------:R-:W-:Y:S01]  /*1980*/  @P1 FMUL R75, R75, R0 ;  /* 0x000000004b4b1220 */ /* 0x000fe20000400000 */
[----:B------:R-:W-:Y:S01]  /*1990*/  FFMA R77, R77, R112, R45 ;  /* 0x000000704d4d7223 */ /* 0x000fe2000000002d */
[----:B------:R-:W-:Y:S01]  /*19a0*/  @P0 FMNMX R4, R4, |R76|, !PT ;  /* 0x4000004c04040209 */ /* 0x000fe20007800000 */
[----:B------:R-:W-:Y:S01]  /*19b0*/  FFMA R78, R78, R105, R46 ;  /* 0x000000694e4e7223 */ /* 0x000fe2000000002e */
[----:B------:R-:W-:Y:S01]  /*19c0*/  FADD R105, R36, 1 ;  /* 0x3f80000024697421 */ /* 0x000fe20000000000 */
[----:B------:R1:W-:Y:S01]  /*19d0*/  STG.E.128 desc[UR4][R108.64], R72 ;  /* 0x000000486c007986 */ /* 0x0003e2000c101d04 */
[----:B------:R-:W-:Y:S01]  /*19e0*/  @P0 FMNMX R4, R4, |R77|, !PT ;  /* 0x4000004d04040209 */ /* 0x000fe20007800000 */
[----:B0-----:R-:W-:Y:S01]  /*19f0*/  FADD R106, R35, 1 ;  /* 0x3f800000236a7421 */ /* 0x001fe20000000000 */
[----:B------:R-:W-:Y:S01]  /*1a00*/  FFMA R87, R11, R87, R55 ;  /* 0x000000570b577223 */ /* 0x000fe20000000037 */
        /* <DEDUP_REMOVED lines=8> */
[----:B------:R-:W-:Y:S01]  /*1a90*/  FFMA R91, R15, R91, R59 ;  /* 0x0000005b0f5b7223 */ /* 0x000fe2000000003b */
[----:B------:R-:W-:Y:S01]  /*1aa0*/  FFMA R79, R79, R106, R47 ;  /* 0x0000006a4f4f7223 */ /* 0x000fe2000000002f */
[----:B------:R-:W-:Y:S01]  /*1ab0*/  FADD R106, R9, 1 ;  /* 0x3f800000096a7421 */ /* 0x000fe20000000000 */
[----:B------:R-:W-:Y:S01]  /*1ac0*/  FSEL R105, R8, R105, !P3 ;  /* 0x0000006908697208 */ /* 0x000fe20005800000 */
[----:B------:R-:W-:Y:S01]  /*1ad0*/  FFMA R92, R16, R92, R60 ;  /* 0x0000005c105c7223 */ /* 0x000fe2000000003c */
[----:B------:R-:W-:Y:S01]  /*1ae0*/  FFMA R93, R17, R93, R61 ;  /* 0x0000005d115d7223 */ /* 0x000fe2000000003d */
[----:B-1----:R-:W-:Y:S01]  /*1af0*/  FADD R74, R37, 1 ;  /* 0x3f800000254a7421 */ /* 0x002fe20000000000 */
[----:B------:R-:W-:Y:S01]  /*1b00*/  FADD R75, R38, 1 ;  /* 0x3f800000264b7421 */ /* 0x000fe20000000000 */
[----:B------:R-:W-:Y:S01]  /*1b10*/  @P0 FMNMX R4, R4, |R79|, !PT ;  /* 0x4000004f04040209 */ /* 0x000fe20007800000 */
[----:B------:R-:W-:Y:S01]  /*1b20*/  FFMA R84, R84, R105, R52 ;  /* 0x0000006954547223 */ /* 0x000fe20000000034 */
[----:B------:R-:W-:Y:S01]  /*1b30*/  FSEL R106, R9, R106, !P3 ;  /* 0x0000006a096a7208 */ /* 0x000fe20005800000 */
[----:B------:R-:W-:Y:S01]  /*1b40*/  FFMA R94, R18, R94, R62 ;  /* 0x0000005e125e7223 */ /* 0x000fe2000000003e */
[----:B------:R-:W-:Y:S01]  /*1b50*/  FSEL R74, R37, R74, !P3 ;  /* 0x0000004a254a7208 */ /* 0x000fe20005800000 */
[----:B------:R-:W-:Y:S01]  /*1b60*/  FFMA R95, R19, R95, R63 ;  /* 0x0000005f135f7223 */ /* 0x000fe2000000003f */
[----:B------:R-:W-:Y:S01]  /*1b70*/  FSEL R75, R38, R75, !P3 ;  /* 0x0000004b264b7208 */ /* 0x000fe20005800000 */
[----:B------:R-:W-:Y:S01]  /*1b80*/  FFMA R85, R85, R106, R53 ;  /* 0x0000006a55557223 */ /* 0x000fe20000000035 */
[----:B------:R-:W-:Y:S01]  /*1b90*/  @P0 FMNMX R4, R4, |R80|, !PT ;  /* 0x4000005004040209 */ /* 0x000fe20007800000 */
[----:B------:R-:W-:Y:S01]  /*1ba0*/  FFMA R81, R81, R74, R49 ;  /* 0x0000004a51517223 */ /* 0x000fe20000000031 */
[C---:B------:R-:W-:Y:S01]  /*1bb0*/  FADD R74, R39.reuse, 1 ;  /* 0x3f800000274a7421 */ /* 0x040fe20000000000 */
[----:B------:R-:W-:Y:S01]  /*1bc0*/  FFMA R82, R82, R75, R50 ;  /* 0x0000004b52527223 */ /* 0x000fe20000000032 */
[----:B------:R-:W-:Y:S01]  /*1bd0*/  FADD R75, R10, 1 ;  /* 0x3f8000000a4b7421 */ /* 0x000fe20000000000 */
[----:B------:R-:W-:Y:S01]  /*1be0*/  LOP3.LUT R107, R104, 0x80, RZ, 0xfc, !PT ;  /* 0x00000080686b7812 */ /* 0x000fe200078efcff */
[----:B------:R-:W-:Y:S01]  /*1bf0*/  FFMA R96, R20, R96, R64 ;  /* 0x0000006014607223 */ /* 0x000fe20000000040 */
[----:B------:R-:W-:Y:S01]  /*1c00*/  FSEL R74, R39, R74, !P3 ;  /* 0x0000004a274a7208 */ /* 0x000fe20005800000 */
[-C--:B------:R-:W-:Y:S01]  /*1c10*/  @P1 FMUL R76, R76, R0.reuse ;  /* 0x000000004c4c1220 */ /* 0x080fe20000400000 */
[----:B------:R-:W-:Y:S01]  /*1c20*/  @P0 FMNMX R4, R4, |R81|, !PT ;  /* 0x4000005104040209 */ /* 0x000fe20007800000 */
[----:B------:R-:W-:Y:S01]  /*1c30*/  @P1 FMUL R77, R77, R0 ;  /* 0x000000004d4d1220 */ /* 0x000fe20000400000 */
[----:B------:R-:W-:Y:S01]  /*1c40*/  FSEL R75, R10, R75, !P3 ;  /* 0x0000004b0a4b7208 */ /* 0x000fe20005800000 */
[----:B------:R-:W-:Y:S01]  /*1c50*/  FFMA R83, R83, R74, R51 ;  /* 0x0000004a53537223 */ /* 0x000fe20000000033 */
[----:B------:R-:W-:Y:S01]  /*1c60*/  @P0 FMNMX R4, R4, |R82|, !PT ;  /* 0x4000005204040209 */ /* 0x000fe20007800000 */
[-C--:B------:R-:W-:Y:S01]  /*1c70*/  @P1 FMUL R78, R78, R0.reuse ;  /* 0x000000004e4e1220 */ /* 0x080fe20000400000 */
[----:B------:R-:W-:Y:S01]  /*1c80*/  LEA R72, P2, R107, UR10, 0x4 ;  /* 0x0000000a6b487c11 */ /* 0x000fe2000f8420ff */
[----:B------:R-:W-:Y:S01]  /*1c90*/  FFMA R86, R86, R75, R54 ;  /* 0x0000004b56567223 */ /* 0x000fe20000000036 */
[----:B------:R-:W-:Y:S01]  /*1ca0*/  @P0 FMNMX R4, R4, |R83|, !PT ;  /* 0x4000005304040209 */ /* 0x000fe20007800000 */
[----:B------:R-:W-:Y:S01]  /*1cb0*/  @P1 FMUL R79, R79, R0 ;  /* 0x000000004f4f1220 */ /* 0x000fe20000400000 */
[----:B------:R-:W-:Y:S01]  /*1cc0*/  LEA.HI.X R73, R107, UR11, RZ, 0x4, P2 ;  /* 0x0000000b6b497c11 */ /* 0x000fe200090f24ff */
[----:B------:R-:W-:Y:S01]  /*1cd0*/  FFMA R97, R21, R97, R65 ;  /* 0x0000006115617223 */ /* 0x000fe20000000041 */
[----:B------:R-:W-:Y:S01]  /*1ce0*/  @P0 FMNMX R4, R4, |R84|, !PT ;  /* 0x4000005404040209 */ /* 0x000fe20007800000 */
[----:B------:R-:W-:Y:S01]  /*1cf0*/  FFMA R98, R22, R98, R66 ;  /* 0x0000006216627223 */ /* 0x000fe20000000042 */
[----:B------:R-:W-:Y:S01]  /*1d00*/  FFMA R99, R23, R99, R67 ;  /* 0x0000006317637223 */ /* 0x000fe20000000043 */
[----:B------:R0:W-:Y:S01]  /*1d10*/  STG.E.128 desc[UR4][R72.64], R76 ;  /* 0x0000004c48007986 */ /* 0x0001e2000c101d04 */
[----:B------:R-:W-:Y:S01]  /*1d20*/  @P0 FMNMX R4, R4, |R85|, !PT ;  /* 0x4000005504040209 */ /* 0x000fe20007800000 */
[----:B------:R-:W-:Y:S01]  /*1d30*/  FFMA R100, R24, R100, R68 ;  /* 0x0000006418647223 */ /* 0x000fe20000000044 */
[----:B------:R-:W-:Y:S01]  /*1d40*/  LOP3.LUT R75, R104, 0x180, RZ, 0xfc, !PT ;  /* 0x00000180684b7812 */ /* 0x000fe200078efcff */
[----:B------:R-:W-:Y:S01]  /*1d50*/  @P1 FMUL R80, R80, R0 ;  /* 0x0000000050501220 */ /* 0x000fe20000400000 */
[----:B------:R-:W-:Y:S01]  /*1d60*/  @P0 FMNMX R4, R4, |R86|, !PT ;  /* 0x4000005604040209 */ /* 0x000fe20007800000 */
[-C--:B------:R-:W-:Y:S01]  /*1d70*/  @P1 FMUL R81, R81, R0.reuse ;  /* 0x0000000051511220 */ /* 0x080fe20000400000 */
[----:B------:R-:W-:Y:S01]  /*1d80*/  LEA R74, P4, R75, UR10, 0x4 ;  /* 0x0000000a4b4a7c11 */ /* 0x000fe2000f8820ff */
[-C--:B------:R-:W-:Y:S01]  /*1d90*/  @P1 FMUL R82, R82, R0.reuse ;  /* 0x0000000052521220 */ /* 0x080fe20000400000 */
[----:B------:R-:W-:Y:S01]  /*1da0*/  @P0 FMNMX R4, R4, |R87|, !PT ;  /* 0x4000005704040209 */ /* 0x000fe20007800000 */
[-C--:B------:R-:W-:Y:S01]  /*1db0*/  @P1 FMUL R83, R83, R0.reuse ;  /* 0x0000000053531220 */ /* 0x080fe20000400000 */
[----:B------:R-:W-:Y:S01]  /*1dc0*/  FFMA R101, R25, R101, R69 ;  /* 0x0000006519657223 */ /* 0x000fe20000000045 */
[----:B------:R-:W-:Y:S01]  /*1dd0*/  LEA.HI.X R75, R75, UR11, RZ, 0x4, P4 ;  /* 0x0000000b4b4b7c11 */ /* 0x000fe2000a0f24ff */
[----:B------:R-:W-:Y:S01]  /*1de0*/  @P1 FMUL R84, R84, R0 ;  /* 0x0000000054541220 */ /* 0x000fe20000400000 */
[----:B------:R-:W-:Y:S01]  /*1df0*/  @P0 FMNMX R4, R4, |R88|, !PT ;  /* 0x4000005804040209 */ /* 0x000fe20007800000 */
[-C--:B------:R-:W-:Y:S01]  /*1e00*/  @P1 FMUL R85, R85, R0.reuse ;  /* 0x0000000055551220 */ /* 0x080fe20000400000 */
[-C--:B------:R-:W-:Y:S01]  /*1e10*/  @P1 FMUL R86, R86, R0.reuse ;  /* 0x0000000056561220 */ /* 0x080fe20000400000 */
[-C--:B------:R-:W-:Y:S01]  /*1e20*/  @P1 FMUL R87, R87, R0.reuse ;  /* 0x0000000057571220 */ /* 0x080fe20000400000 */
[----:B------:R-:W-:Y:S01]  /*1e30*/  @P0 FMNMX R4, R4, |R89|, !PT ;  /* 0x4000005904040209 */ /* 0x000fe20007800000 */
[-C--:B------:R-:W-:Y:S01]  /*1e40*/  @P1 FMUL R88, R88, R0.reuse ;  /* 0x0000000058581220 */ /* 0x080fe20000400000 */
[----:B0-----:R-:W-:Y:S01]  /*1e50*/  LOP3.LUT R73, R104, 0x100, RZ, 0xfc, !PT ;  /* 0x0000010068497812 */ /* 0x001fe200078efcff */
[----:B------:R-:W-:Y:S01]  /*1e60*/  @P1 FMUL R89, R89, R0 ;  /* 0x0000000059591220 */ /* 0x000fe20000400000 */
[----:B------:R-:W-:Y:S01]  /*1e70*/  @P0 FMNMX R4, R4, |R90|, !PT ;  /* 0x4000005a04040209 */ /* 0x000fe20007800000 */
[----:B------:R-:W-:Y:S01]  /*1e80*/  @P1 FMUL R90, R90, R0 ;  /* 0x000000005a5a1220 */ /* 0x000fe20000400000 */
[----:B------:R-:W-:Y:S01]  /*1e90*/  LEA R76, P2, R73, UR10, 0x4 ;  /* 0x0000000a494c7c11 */ /* 0x000fe2000f8420ff */
[----:B------:R-:W-:Y:S01]  /*1ea0*/  FFMA R102, R26, R102, R70 ;  /* 0x000000661a667223 */ /* 0x000fe20000000046 */
[----:B------:R-:W-:Y:S01]  /*1eb0*/  @P0 FMNMX R4, R4, |R91|, !PT ;  /* 0x4000005b04040209 */ /* 0x000fe20007800000 */
[----:B------:R-:W-:Y:S01]  /*1ec0*/  @P1 FMUL R91, R91, R0 ;  /* 0x000000005b5b1220 */ /* 0x000fe20000400000 */
[----:B------:R-:W-:Y:S01]  /*1ed0*/  LOP3.LUT R78, R104, 0x200, RZ, 0xfc, !PT ;  /* 0x00000200684e7812 */ /* 0x000fe200078efcff */
[----:B------:R-:W-:Y:S01]  /*1ee0*/  FFMA R103, R27, R103, R71 ;  /* 0x000000671b677223 */ /* 0x000fe20000000047 */
[----:B------:R-:W-:Y:S01]  /*1ef0*/  @P0 FMNMX R4, R4, |R92|, !PT ;  /* 0x4000005c04040209 */ /* 0x000fe20007800000 */
[----:B------:R-:W-:Y:S01]  /*1f00*/  @P1 FMUL R92, R92, R0 ;  /* 0x000000005c5c1220 */ /* 0x000fe20000400000 */
[----:B------:R-:W-:-:S02]  /*1f10*/  LEA.HI.X R77, R73, UR11, RZ, 0x4, P2 ;  /* 0x0000000b494d7c11 */ /* 0x000fc400090f24ff */
[----:B------:R-:W-:Y:S01]  /*1f20*/  @P0 FMNMX R4, R4, |R93|, !PT ;  /* 0x4000005d04040209 */ /* 0x000fe20007800000 */
[----:B------:R-:W-:Y:S01]  /*1f30*/  @P1 FMUL R93, R93, R0 ;  /* 0x000000005d5d1220 */ /* 0x000fe20000400000 */
[----:B------:R-:W-:Y:S01]  /*1f40*/  LEA R72, P5, R78, UR10, 0x4 ;  /* 0x0000000a4e487c11 */ /* 0x000fe2000f8a20ff */
[----:B------:R0:W-:Y:S01]  /*1f50*/  STG.E.128 desc[UR4][R76.64], R80 ;  /* 0x000000504c007986 */ /* 0x0001e2000c101d04 */
[----:B------:R-:W-:Y:S01]  /*1f60*/  @P0 FMNMX R4, R4, |R94|, !PT ;  /* 0x4000005e04040209 */ /* 0x000fe20007800000 */
[-C--:B------:R-:W-:Y:S01]  /*1f70*/  @P1 FMUL R94, R94, R0.reuse ;  /* 0x000000005e5e1220 */ /* 0x080fe20000400000 */
[----:B------:R-:W-:Y:S01]  /*1f80*/  LEA.HI.X R73, R78, UR11, RZ, 0x4, P5 ;  /* 0x0000000b4e497c11 */ /* 0x000fe2000a8f24ff */
[----:B------:R1:W-:Y:S01]  /*1f90*/  STG.E.128 desc[UR4][R74.64], R84 ;  /* 0x000000544a007986 */ /* 0x0003e2000c101d04 */
[----:B------:R-:W-:Y:S01]  /*1fa0*/  @P0 FMNMX R4, R4, |R95|, !PT ;  /* 0x4000005f04040209 */ /* 0x000fe20007800000 */
[----:B------:R-:W-:Y:S01]  /*1fb0*/  @P1 FMUL R95, R95, R0 ;  /* 0x000000005f5f1220 */ /* 0x000fe20000400000 */
[----:B------:R-:W-:Y:S01]  /*1fc0*/  LOP3.LUT R78, R104, 0x300, RZ, 0xfc, !PT ;  /* 0x00000300684e7812 */ /* 0x000fe200078efcff */
[----:B------:R2:W-:Y:S01]  /*1fd0*/  STG.E.128 desc[UR4][R72.64], R88 ;  /* 0x0000005848007986 */ /* 0x0005e2000c101d04 */
[----:B------:R-:W-:Y:S01]  /*1fe0*/  @P0 FMNMX R4, R4, |R96|, !PT ;  /* 0x4000006004040209 */ /* 0x000fe20007800000 */
[----:B------:R-:W-:-:S03]  /*1ff0*/  @P1 FMUL R96, R96, R0 ;  /* 0x0000000060601220 */ /* 0x000fc60000400000 */
[----:B------:R-:W-:Y:S01]  /*2000*/  @P0 FMNMX R4, R4, |R97|, !PT ;  /* 0x4000006104040209 */ /* 0x000fe20007800000 */
[----:B------:R-:W-:-:S03]  /*2010*/  @P1 FMUL R97, R97, R0 ;  /* 0x0000000061611220 */ /* 0x000fc60000400000 */
[----:B------:R-:W-:Y:S01]  /*2020*/  @P0 FMNMX R4, R4, |R98|, !PT ;  /* 0x4000006204040209 */ /* 0x000fe20007800000 */
[-C--:B------:R-:W-:Y:S01]  /*2030*/  @P1 FMUL R98, R98, R0.reuse ;  /* 0x0000000062621220 */ /* 0x080fe20000400000 */
[----:B0-----:R-:W-:Y:S02]  /*2040*/  LOP3.LUT R77, R104, 0x280, RZ, 0xfc, !PT ;  /* 0x00000280684d7812 */ /* 0x001fe400078efcff */
[----:B------:R-:W-:Y:S01]  /*2050*/  @P0 FMNMX R4, R4, |R99|, !PT ;  /* 0x4000006304040209 */ /* 0x000fe20007800000 */
[----:B------:R-:W-:Y:S01]  /*2060*/  @P1 FMUL R99, R99, R0 ;  /* 0x0000000063631220 */ /* 0x000fe20000400000 */
[----:B------:R-:W-:Y:S02]  /*2070*/  LOP3.LUT R104, R104, 0x380, RZ, 0xfc, !PT ;  /* 0x0000038068687812 */ /* 0x000fe400078efcff */
[----:B------:R-:W-:Y:S01]  /*2080*/  @P0 FMNMX R4, R4, |R100|, !PT ;  /* 0x4000006404040209 */ /* 0x000fe20007800000 */
[----:B------:R-:W-:Y:S01]  /*2090*/  @P1 FMUL R100, R100, R0 ;  /* 0x0000000064641220 */ /* 0x000fe20000400000 */
[----:B-1----:R-:W-:-:S02]  /*20a0*/  LEA R74, P2, R77, UR10, 0x4 ;  /* 0x0000000a4d4a7c11 */ /* 0x002fc4000f8420ff */
[----:B------:R-:W-:Y:S01]  /*20b0*/  @P0 FMNMX R4, R4, |R101|, !PT ;  /* 0x4000006504040209 */ /* 0x000fe20007800000 */
[----:B------:R-:W-:Y:S01]  /*20c0*/  @P1 FMUL R101, R101, R0 ;  /* 0x0000000065651220 */ /* 0x000fe20000400000 */
[----:B------:R-:W-:Y:S02]  /*20d0*/  LEA R76, P4, R78, UR10, 0x4 ;  /* 0x0000000a4e4c7c11 */ /* 0x000fe4000f8820ff */
[----:B------:R-:W-:Y:S01]  /*20e0*/  @P0 FMNMX R4, R4, |R102|, !PT ;  /* 0x4000006604040209 */ /* 0x000fe20007800000 */
[----:B------:R-:W-:Y:S01]  /*20f0*/  @P1 FMUL R102, R102, R0 ;  /* 0x0000000066661220 */ /* 0x000fe20000400000 */
[----:B--2---:R-:W-:Y:S02]  /*2100*/  LEA R72, P5, R104, UR10, 0x4 ;  /* 0x0000000a68487c11 */ /* 0x004fe4000f8a20ff */
[----:B------:R-:W-:Y:S02]  /*2110*/  LEA.HI.X R75, R77, UR11, RZ, 0x4, P2 ;  /* 0x0000000b4d4b7c11 */ /* 0x000fe400090f24ff */
[----:B------:R-:W-:-:S02]  /*2120*/  LEA.HI.X R77, R78, UR11, RZ, 0x4, P4 ;  /* 0x0000000b4e4d7c11 */ /* 0x000fc4000a0f24ff */
[----:B------:R-:W-:Y:S01]  /*2130*/  @P0 FMNMX R4, R4, |R103|, !PT ;  /* 0x4000006704040209 */ /* 0x000fe20007800000 */
[----:B------:R-:W-:Y:S01]  /*2140*/  @P1 FMUL R103, R103, R0 ;  /* 0x0000000067671220 */ /* 0x000fe20000400000 */
[----:B------:R-:W-:Y:S01]  /*2150*/  LEA.HI.X R73, R104, UR11, RZ, 0x4, P5 ;  /* 0x0000000b68497c11 */ /* 0x000fe2000a8f24ff */
[----:B------:R0:W-:Y:S01]  /*2160*/  STG.E.128 desc[UR4][R74.64], R92 ;  /* 0x0000005c4a007986 */ /* 0x0001e2000c101d04 */
[----:B------:R-:W-:Y:S02]  /*2170*/  ISETP.GE.AND P0, PT, R7, UR13, PT ;  /* 0x0000000d07007c0c */ /* 0x000fe4000bf06270 */
[----:B------:R-:W-:Y:S01]  /*2180*/  LOP3.LUT P2, RZ, R3, 0xff, RZ, 0xc0, !PT ;  /* 0x000000ff03ff7812 */ /* 0x000fe2000784c0ff */
[----:B------:R0:W-:Y:S03]  /*2190*/  STG.E.128 desc[UR4][R76.64], R96 ;  /* 0x000000604c007986 */ /* 0x0001e6000c101d04 */
[----:B------:R-:W-:Y:S01]  /*21a0*/  SEL R3, RZ, 0x1, P2 ;  /* 0x00000001ff037807 */ /* 0x000fe20001000000 */
[----:B------:R0:W-:Y:S06]  /*21b0*/  STG.E.128 desc[UR4][R72.64], R100 ;  /* 0x0000006448007986 */ /* 0x0001ec000c101d04 */
[----:B------:R-:W-:Y:S05]  /*21c0*/  @!P0 BRA `(.L_x_9593) ;  /* 0xffffffe000988947 */ /* 0x000fea000383ffff */
.L_x_9585:
        /* <DEDUP_REMOVED lines=15> */
.L_x_9618:
        /* <DEDUP_REMOVED lines=28> */
.L_x_9621:
[----:B--2---:R-:W-:-:S07]  /*2480*/  FMNMX R7, R4, R7, !PT ;  /* 0x0000000704077209 */ /* 0x004fce0007800000 */
.L_x_9597:
[----:B------:R-:W-:Y:S05]  /*2490*/  BSYNC B0 ;  /* 0x0000000000007941 */ /* 0x000fea0003800000 */
.L_x_9596:
[----:B------:R-:W-:Y:S01]  /*24a0*/  ISETP.NE.AND P0, PT, R2, RZ, PT ;  /* 0x000000ff0200720c */ /* 0x000fe20003f05270 */
[----:B------:R-:W-:-:S12]  /*24b0*/  BSSY B0, `(.L_x_9594) ;  /* 0x0000004000007945 */ /* 0x000fd80003800000 */
[----:B------:R-:W-:Y:S05]  /*24c0*/  @P0 BRA `(.L_x_9599) ;  /* 0x0000000000080947 */ /* 0x000fea0003800000 */
[----:B-1----:R-:W1:Y:S02]  /*24d0*/  LDC.64 R4, c[0x0][0x288] ;  /* 0x0000a200ff047b82 */ /* 0x002e640000000a00 */
[----:B-1----:R2:W-:Y:S02]  /*24e0*/  REDG.E.MAX.S32.STRONG.GPU desc[UR4][R4.64], R7 ;  /* 0x000000070400798e */ /* 0x0025e4000d10e384 */
.L_x_9599:
[----:B------:R-:W-:Y:S05]  /*24f0*/  BSYNC B0 ;  /* 0x0000000000007941 */ /* 0x000fea0003800000 */
.L_x_9594:
        /* <DEDUP_REMOVED lines=13> */
[----:B012---:R-:W-:Y:S05]  /*25d0*/  CALL.REL.NOINC `($__internal_129_$__cuda_sm20_rcp_rn_f32_slowpath) ;  /* 0x0000000c00187944 */ /* 0x007fea0003c00000 */
[----:B------:R-:W-:Y:S01]  /*25e0*/  MOV R5, R116 ;  /* 0x0000007400057202 */ /* 0x000fe20000000f00 */
[----:B------:R-:W-:Y:S06]  /*25f0*/  BRA `(.L_x_9601) ;  /* 0x0000000000107947 */ /* 0x000fec0003800000 */
.L_x_9600:
[----:B--2---:R-:W2:Y:S02]  /*2600*/  MUFU.RCP R5, R0 ;  /* 0x0000000000057308 */ /* 0x004ea40000001000 */
[----:B--2---:R-:W-:-:S04]  /*2610*/  FFMA R2, R5, R0, -1 ;  /* 0xbf80000005027423 */ /* 0x004fc80000000000 */
[----:B------:R-:W-:-:S04]  /*2620*/  FADD.FTZ R2, -R2, -RZ ;  /* 0x800000ff02027221 */ /* 0x000fc80000010100 */
[----:B------:R-:W-:-:S07]  /*2630*/  FFMA R5, R5, R2, R5 ;  /* 0x0000000205057223 */ /* 0x000fce0000000005 */
.L_x_9601:
[----:B------:R-:W2:Y:S02]  /*2640*/  LDC.64 R2, c[0x0][0x280] ;  /* 0x0000a000ff027b82 */ /* 0x000ea40000000a00 */
[----:B--2---:R-:W-:Y:S01]  /*2650*/  STG.E desc[UR4][R2.64], R5 ;  /* 0x0000000502007986 */ /* 0x004fe2000c101904 */
[----:B------:R-:W-:Y:S05]  /*2660*/  EXIT ;  /* 0x000000000000794d */ /* 0x000fea0003800000 */
.L_x_9586:
[----:B------:R-:W-:Y:S01]  /*2670*/  HFMA2.MMA R114, -RZ, RZ, 0, 5.9604644775390625e-08 ;  /* 0x00000001ff727435 */ /* 0x000fe200000001ff */
[----:B------:R-:W-:Y:S02]  /*2680*/  MOV R115, R104 ;  /* 0x0000006800737202 */ /* 0x000fe40000000f00 */
[----:B------:R-:W-:Y:S02]  /*2690*/  MOV R117, 0x1f ;  /* 0x0000001f00757802 */ /* 0x000fe40000000f00 */
[----:B------:R-:W-:-:S07]  /*26a0*/  MOV R106, 0xffffffff ;  /* 0xffffffff006a7802 */ /* 0x000fce0000000f00 */
[----:B-----5:R-:W-:Y:S05]  /*26b0*/  WARPSYNC.COLLECTIVE R106, `(.L_x_9602) ;  /* 0x000000006a087348 */ /* 0x020fea0003c00000 */
[----:B------:R0:W1:Y:S02]  /*26c0*/  SHFL.BFLY P0, R113, R115, R114, R117 ;  /* 0x0c00007273717389 */ /* 0x0000640000000075 */
[----:B01---5:R-:W-:Y:S01]  /*26d0*/  ENDCOLLECTIVE ;  /* 0x000000000000791b */ /* 0x023fe20003800000 */
.L_x_9602:
[----:B------:R-:W-:Y:S01]  /*26e0*/  HFMA2.MMA R114, -RZ, RZ, 0, 1.1920928955078125e-07 ;  /* 0x00000002ff727435 */ /* 0x000fe200000001ff */
[----:B------:R-:W-:-:S05]  /*26f0*/  MOV R107, R113 ;  /* 0x00000071006b7202 */ /* 0x000fca0000000f00 */
[----:B------:R-:W-:-:S05]  /*2700*/  FADD R107, R104, R107 ;  /* 0x0000006b686b7221 */ /* 0x000fca0000000000 */
[----:B------:R-:W-:-:S07]  /*2710*/  MOV R115, R107 ;  /* 0x0000006b00737202 */ /* 0x000fce0000000f00 */
[----:B------:R-:W-:Y:S05]  /*2720*/  WARPSYNC.COLLECTIVE R106, `(.L_x_9603) ;  /* 0x000000006a087348 */ /* 0x000fea0003c00000 */
[----:B------:R0:W1:Y:S02]  /*2730*/  SHFL.BFLY P0, R113, R115, R114, R117 ;  /* 0x0c00007273717389 */ /* 0x0000640000000075 */
[----:B01----:R-:W-:Y:S01]  /*2740*/  ENDCOLLECTIVE ;  /* 0x000000000000791b */ /* 0x003fe20003800000 */
.L_x_9603:
[----:B------:R-:W-:Y:S01]  /*2750*/  HFMA2.MMA R114, -RZ, RZ, 0, 2.384185791015625e-07 ;  /* 0x00000004ff727435 */ /* 0x000fe200000001ff */
[----:B------:R-:W-:-:S05]  /*2760*/  MOV R108, R113 ;  /* 0x00000071006c7202 */ /* 0x000fca0000000f00 */
[----:B------:R-:W-:-:S05]  /*2770*/  FADD R109, R107, R108 ;  /* 0x0000006c6b6d7221 */ /* 0x000fca0000000000 */
[----:B------:R-:W-:-:S07]  /*2780*/  MOV R115, R109 ;  /* 0x0000006d00737202 */ /* 0x000fce0000000f00 */
[----:B------:R-:W-:Y:S05]  /*2790*/  WARPSYNC.COLLECTIVE R106, `(.L_x_9604) ;  /* 0x000000006a087348 */ /* 0x000fea0003c00000 */
[----:B------:R0:W1:Y:S02]  /*27a0*/  SHFL.BFLY P0, R113, R115, R114, R117 ;  /* 0x0c00007273717389 */ /* 0x0000640000000075 */
[----:B01----:R-:W-:Y:S01]  /*27b0*/  ENDCOLLECTIVE ;  /* 0x000000000000791b */ /* 0x003fe20003800000 */
.L_x_9604:
[----:B------:R-:W-:Y:S01]  /*27c0*/  HFMA2.MMA R114, -RZ, RZ, 0, 4.76837158203125e-07 ;  /* 0x00000008ff727435 */ /* 0x000fe200000001ff */
[----:B------:R-:W-:-:S05]  /*27d0*/  MOV R108, R113 ;  /* 0x00000071006c7202 */ /* 0x000fca0000000f00 */
[----:B------:R-:W-:-:S05]  /*27e0*/  FADD R110, R109, R108 ;  /* 0x0000006c6d6e7221 */ /* 0x000fca0000000000 */
[----:B------:R-:W-:-:S07]  /*27f0*/  MOV R115, R110 ;  /* 0x0000006e00737202 */ /* 0x000fce0000000f00 */
[----:B------:R-:W-:Y:S05]  /*2800*/  WARPSYNC.COLLECTIVE R106, `(.L_x_9605) ;  /* 0x000000006a087348 */ /* 0x000fea0003c00000 */
[----:B------:R0:W1:Y:S02]  /*2810*/  SHFL.BFLY P0, R113, R115, R114, R117 ;  /* 0x0c00007273717389 */ /* 0x0000640000000075 */
[----:B01----:R-:W-:Y:S01]  /*2820*/  ENDCOLLECTIVE ;  /* 0x000000000000791b */ /* 0x003fe20003800000 */
.L_x_9605:
[----:B------:R-:W-:Y:S01]  /*2830*/  HFMA2.MMA R114, -RZ, RZ, 0, 9.5367431640625e-07 ;  /* 0x00000010ff727435 */ /* 0x000fe200000001ff */
[----:B------:R-:W-:-:S05]  /*2840*/  MOV R111, R113 ;  /* 0x00000071006f7202 */ /* 0x000fca0000000f00 */
[----:B------:R-:W-:-:S05]  /*2850*/  FADD R111, R110, R111 ;  /* 0x0000006f6e6f7221 */ /* 0x000fca0000000000 */
[----:B------:R-:W-:-:S07]  /*2860*/  MOV R115, R111 ;  /* 0x0000006f00737202 */ /* 0x000fce0000000f00 */
[----:B------:R-:W-:Y:S05]  /*2870*/  WARPSYNC.COLLECTIVE R106, `(.L_x_9606) ;  /* 0x000000006a087348 */ /* 0x000fea0003c00000 */
[----:B------:R0:W1:Y:S02]  /*2880*/  SHFL.BFLY P0, R113, R115, R114, R117 ;  /* 0x0c00007273717389 */ /* 0x0000640000000075 */
[----:B01----:R-:W-:Y:S01]  /*2890*/  ENDCOLLECTIVE ;  /* 0x000000000000791b */ /* 0x003fe20003800000 */
.L_x_9606:
        /* <DEDUP_REMOVED lines=72> */
.L_x_9607:
[----:B------:R-:W-:Y:S01]  /*2d20*/  HFMA2.MMA R114, -RZ, RZ, 0, 1.1920928955078125e-07 ;  /* 0x00000002ff727435 */ /* 0x000fe200000001ff */
[----:B------:R-:W-:-:S05]  /*2d30*/  MOV R107, R113 ;  /* 0x00000071006b7202 */ /* 0x000fca0000000f00 */
[----:B------:R-:W-:-:S05]  /*2d40*/  FADD R107, R104, R107 ;  /* 0x0000006b686b7221 */ /* 0x000fca0000000000 */
[----:B------:R-:W-:-:S07]  /*2d50*/  MOV R115, R107 ;  /* 0x0000006b00737202 */ /* 0x000fce0000000f00 */
[----:B------:R-:W-:Y:S05]  /*2d60*/  WARPSYNC.COLLECTIVE R106, `(.L_x_9608) ;  /* 0x000000006a087348 */ /* 0x000fea0003c00000 */
[----:B------:R0:W1:Y:S02]  /*2d70*/  SHFL.BFLY P0, R113, R115, R114, R117 ;  /* 0x0c00007273717389 */ /* 0x0000640000000075 */
[----:B01----:R-:W-:Y:S01]  /*2d80*/  ENDCOLLECTIVE ;  /* 0x000000000000791b */ /* 0x003fe20003800000 */
.L_x_9608:
[----:B------:R-:W-:Y:S01]  /*2d90*/  HFMA2.MMA R114, -RZ, RZ, 0, 2.384185791015625e-07 ;  /* 0x00000004ff727435 */ /* 0x000fe200000001ff */
[----:B------:R-:W-:-:S05]  /*2da0*/  MOV R110, R113 ;  /* 0x00000071006e7202 */ /* 0x000fca0000000f00 */
[----:B------:R-:W-:-:S05]  /*2db0*/  FADD R110, R107, R110 ;  /* 0x0000006e6b6e7221 */ /* 0x000fca0000000000 */
[----:B------:R-:W-:-:S07]  /*2dc0*/  MOV R115, R110 ;  /* 0x0000006e00737202 */ /* 0x000fce0000000f00 */
[----:B------:R-:W-:Y:S05]  /*2dd0*/  WARPSYNC.COLLECTIVE R106, `(.L_x_9609) ;  /* 0x000000006a087348 */ /* 0x000fea0003c00000 */
[----:B------:R0:W1:Y:S02]  /*2de0*/  SHFL.BFLY P0, R113, R115, R114, R117 ;  /* 0x0c00007273717389 */ /* 0x0000640000000075 */
[----:B01----:R-:W-:Y:S01]  /*2df0*/  ENDCOLLECTIVE ;  /* 0x000000000000791b */ /* 0x003fe20003800000 */
.L_x_9609:
[----:B------:R-:W-:Y:S01]  /*2e00*/  HFMA2.MMA R114, -RZ, RZ, 0, 4.76837158203125e-07 ;  /* 0x00000008ff727435 */ /* 0x000fe200000001ff */
[----:B------:R-:W-:-:S05]  /*2e10*/  MOV R109, R113 ;  /* 0x00000071006d7202 */ /* 0x000fca0000000f00 */
[----:B------:R-:W-:-:S05]  /*2e20*/  FADD R109, R110, R109 ;  /* 0x0000006d6e6d7221 */ /* 0x000fca0000000000 */
[----:B------:R-:W-:-:S07]  /*2e30*/  MOV R115, R109 ;  /* 0x0000006d00737202 */ /* 0x000fce0000000f00 */
[----:B------:R-:W-:Y:S05]  /*2e40*/  WARPSYNC.COLLECTIVE R106, `(.L_x_9610) ;  /* 0x000000006a087348 */ /* 0x000fea0003c00000 */
[----:B------:R0:W1:Y:S02]  /*2e50*/  SHFL.BFLY P0, R113, R115, R114, R117 ;  /* 0x0c00007273717389 */ /* 0x0000640000000075 */
[----:B01----:R-:W-:Y:S01]  /*2e60*/  ENDCOLLECTIVE ;  /* 0x000000000000791b */ /* 0x003fe20003800000 */
.L_x_9610:
[----:B------:R-:W-:Y:S01]  /*2e70*/  HFMA2.MMA R114, -RZ, RZ, 0, 9.5367431640625e-07 ;  /* 0x00000010ff727435 */ /* 0x000fe200000001ff */
[----:B------:R-:W-:-:S05]  /*2e80*/  MOV R112, R113 ;  /* 0x0000007100707202 */ /* 0x000fca0000000f00 */
[----:B------:R-:W-:-:S05]  /*2e90*/  FADD R112, R109, R112 ;  /* 0x000000706d707221 */ /* 0x000fca0000000000 */
[----:B------:R-:W-:-:S07]  /*2ea0*/  MOV R115, R112 ;  /* 0x0000007000737202 */ /* 0x000fce0000000f00 */
[----:B------:R-:W-:Y:S05]  /*2eb0*/  WARPSYNC.COLLECTIVE R106, `(.L_x_9611) ;  /* 0x000000006a087348 */ /* 0x000fea0003c00000 */
[----:B------:R0:W1:Y:S02]  /*2ec0*/  SHFL.BFLY P0, R113, R115, R114, R117 ;  /* 0x0c00007273717389 */ /* 0x0000640000000075 */
[----:B01----:R-:W-:Y:S01]  /*2ed0*/  ENDCOLLECTIVE ;  /* 0x000000000000791b */ /* 0x003fe20003800000 */
.L_x_9611:
[----:B------:R-:W-:Y:S01]  /*2ee0*/  MOV R111, R113 ;  /* 0x00000071006f7202 */ /* 0x000fe20000000f00 */
[----:B------:R-:W-:Y:S06]  /*2ef0*/  BRA `(.L_x_9612) ;  /* 0xffffffdc00a07947 */ /* 0x000fec000383ffff */
.L_x_9595:
[----:B------:R-:W-:Y:S01]  /*2f00*/  HFMA2.MMA R10, -RZ, RZ, 0, 9.5367431640625e-07 ;  /* 0x00000010ff0a7435 */ /* 0x000fe200000001ff */
[----:B------:R-:W-:Y:S02]  /*2f10*/  MOV R11, R4 ;  /* 0x00000004000b7202 */ /* 0x000fe40000000f00 */
[----:B------:R-:W-:Y:S02]  /*2f20*/  MOV R13, 0x1f ;  /* 0x0000001f000d7802 */ /* 0x000fe40000000f00 */
[----:B------:R-:W-:-:S07]  /*2f30*/  MOV R106, 0xffffffff ;  /* 0xffffffff006a7802 */ /* 0x000fce0000000f00 */
[----:B0----5:R-:W-:Y:S05]  /*2f40*/  WARPSYNC.COLLECTIVE R106, `(.L_x_9613) ;  /* 0x000000006a087348 */ /* 0x021fea0003c00000 */
[----:B------:R1:W2:Y:S02]  /*2f50*/  SHFL.DOWN P0, R9, R11, R10, R13 ;  /* 0x0800000a0b097389 */ /* 0x0002a4000000000d */
[----:B012--5:R-:W-:Y:S01]  /*2f60*/  ENDCOLLECTIVE ;  /* 0x000000000000791b */ /* 0x027fe20003800000 */
.L_x_9613:
[----:B------:R-:W-:Y:S01]  /*2f70*/  HFMA2.MMA R10, -RZ, RZ, 0, 4.76837158203125e-07 ;  /* 0x00000008ff0a7435 */ /* 0x000fe200000001ff */
[----:B------:R-:W-:-:S04]  /*2f80*/  MOV R3, R9 ;  /* 0x0000000900037202 */ /* 0x000fc80000000f00 */
[----:B------:R-:W-:-:S04]  /*2f90*/  FMNMX R3, R3, R4, !PT ;  /* 0x0000000403037209 */ /* 0x000fc80007800000 */
[----:B------:R-:W-:-:S07]  /*2fa0*/  MOV R11, R3 ;  /* 0x00000003000b7202 */ /* 0x000fce0000000f00 */
[----:B------:R-:W-:Y:S05]  /*2fb0*/  WARPSYNC.COLLECTIVE R106, `(.L_x_9614) ;  /* 0x000000006a087348 */ /* 0x000fea0003c00000 */
[----:B------:R0:W1:Y:S02]  /*2fc0*/  SHFL.DOWN P0, R9, R11, R10, R13 ;  /* 0x0800000a0b097389 */ /* 0x000064000000000d */
[----:B01----:R-:W-:Y:S01]  /*2fd0*/  ENDCOLLECTIVE ;  /* 0x000000000000791b */ /* 0x003fe20003800000 */
.L_x_9614:
[----:B------:R-:W-:Y:S01]  /*2fe0*/  HFMA2.MMA R10, -RZ, RZ, 0, 2.384185791015625e-07 ;  /* 0x00000004ff0a7435 */ /* 0x000fe200000001ff */
[----:B------:R-:W-:-:S04]  /*2ff0*/  MOV R6, R9 ;  /* 0x0000000900067202 */ /* 0x000fc80000000f00 */
[----:B------:R-:W-:-:S04]  /*3000*/  FMNMX R6, R3, R6, !PT ;  /* 0x0000000603067209 */ /* 0x000fc80007800000 */
[----:B------:R-:W-:-:S07]  /*3010*/  MOV R11, R6 ;  /* 0x00000006000b7202 */ /* 0x000fce0000000f00 */
[----:B------:R-:W-:Y:S05]  /*3020*/  WARPSYNC.COLLECTIVE R106, `(.L_x_9615) ;  /* 0x000000006a087348 */ /* 0x000fea0003c00000 */
[----:B------:R0:W1:Y:S02]  /*3030*/  SHFL.DOWN P0, R9, R11, R10, R13 ;  /* 0x0800000a0b097389 */ /* 0x000064000000000d */
[----:B01----:R-:W-:Y:S01]  /*3040*/  ENDCOLLECTIVE ;  /* 0x000000000000791b */ /* 0x003fe20003800000 */
.L_x_9615:
[----:B------:R-:W-:Y:S01]  /*3050*/  HFMA2.MMA R10, -RZ, RZ, 0, 1.1920928955078125e-07 ;  /* 0x00000002ff0a7435 */ /* 0x000fe200000001ff */
[----:B------:R-:W-:-:S04]  /*3060*/  MOV R7, R9 ;  /* 0x0000000900077202 */ /* 0x000fc80000000f00 */
[----:B------:R-:W-:-:S04]  /*3070*/  FMNMX R7, R6, R7, !PT ;  /* 0x0000000706077209 */ /* 0x000fc80007800000 */
[----:B------:R-:W-:-:S07]  /*3080*/  MOV R11, R7 ;  /* 0x00000007000b7202 */ /* 0x000fce0000000f00 */
[----:B------:R-:W-:Y:S05]  /*3090*/  WARPSYNC.COLLECTIVE R106, `(.L_x_9616) ;  /* 0x000000006a087348 */ /* 0x000fea0003c00000 */
[----:B------:R0:W1:Y:S02]  /*30a0*/  SHFL.DOWN P0, R9, R11, R10, R13 ;  /* 0x0800000a0b097389 */ /* 0x000064000000000d */
[----:B01----:R-:W-:Y:S01]  /*30b0*/  ENDCOLLECTIVE ;  /* 0x000000000000791b */ /* 0x003fe20003800000 */
.L_x_9616:
[----:B------:R-:W-:Y:S01]  /*30c0*/  HFMA2.MMA R10, -RZ, RZ, 0, 5.9604644775390625e-08 ;  /* 0x00000001ff0a7435 */ /* 0x000fe200000001ff */
[----:B------:R-:W-:-:S04]  /*30d0*/  MOV R8, R9 ;  /* 0x0000000900087202 */ /* 0x000fc80000000f00 */
[----:B------:R-:W-:-:S04]  /*30e0*/  FMNMX R8, R7, R8, !PT ;  /* 0x0000000807087209 */ /* 0x000fc80007800000 */
[----:B------:R-:W-:-:S07]  /*30f0*/  MOV R11, R8 ;  /* 0x00000008000b7202 */ /* 0x000fce0000000f00 */
[----:B------:R-:W-:Y:S05]  /*3100*/  WARPSYNC.COLLECTIVE R106, `(.L_x_9617) ;  /* 0x000000006a087348 */ /* 0x000fea0003c00000 */
[----:B------:R0:W1:Y:S02]  /*3110*/  SHFL.DOWN P0, R9, R11, R10, R13 ;  /* 0x0800000a0b097389 */ /* 0x000064000000000d */
[----:B01----:R-:W-:Y:S01]  /*3120*/  ENDCOLLECTIVE ;  /* 0x000000000000791b */ /* 0x003fe20003800000 */
.L_x_9617:
[----:B------:R-:W-:Y:S05]  /*3130*/  BRA `(.L_x_9618) ;  /* 0xfffffff000607947 */ /* 0x000fea000383ffff */
.L_x_9598:
[----:B------:R-:W-:Y:S01]  /*3140*/  HFMA2.MMA R10, -RZ, RZ, 0, 1.1920928955078125e-07 ;  /* 0x00000002ff0a7435 */ /* 0x000fe200000001ff */
[----:B--2---:R-:W-:Y:S02]  /*3150*/  MOV R11, R3 ;  /* 0x00000003000b7202 */ /* 0x004fe40000000f00 */
[----:B------:R-:W-:Y:S02]  /*3160*/  MOV R13, 0x1f ;  /* 0x0000001f000d7802 */ /* 0x000fe40000000f00 */
[----:B------:R-:W-:-:S07]  /*3170*/  MOV R106, 0xffffffff ;  /* 0xffffffff006a7802 */ /* 0x000fce0000000f00 */
[----:B01---5:R-:W-:Y:S05]  /*3180*/  WARPSYNC.COLLECTIVE R106, `(.L_x_9619) ;  /* 0x000000006a087348 */ /* 0x023fea0003c00000 */
[----:B------:R2:W3:Y:S02]  /*3190*/  SHFL.DOWN P0, R9, R11, R10, R13 ;  /* 0x0800000a0b097389 */ /* 0x0004e4000000000d */
[----:B0123-5:R-:W-:Y:S01]  /*31a0*/  ENDCOLLECTIVE ;  /* 0x000000000000791b */ /* 0x02ffe20003800000 */
.L_x_9619:
[----:B------:R-:W-:Y:S01]  /*31b0*/  HFMA2.MMA R10, -RZ, RZ, 0, 5.9604644775390625e-08 ;  /* 0x00000001ff0a7435 */ /* 0x000fe200000001ff */
[----:B------:R-:W-:-:S04]  /*31c0*/  MOV R4, R9 ;  /* 0x0000000900047202 */ /* 0x000fc80000000f00 */
[----:B------:R-:W-:-:S04]  /*31d0*/  FMNMX R4, R4, R3, !PT ;  /* 0x0000000304047209 */ /* 0x000fc80007800000 */
[----:B------:R-:W-:-:S07]  /*31e0*/  MOV R11, R4 ;  /* 0x00000004000b7202 */ /* 0x000fce0000000f00 */
[----:B------:R-:W-:Y:S05]  /*31f0*/  WARPSYNC.COLLECTIVE R106, `(.L_x_9620) ;  /* 0x000000006a087348 */ /* 0x000fea0003c00000 */
[----:B------:R0:W1:Y:S02]  /*3200*/  SHFL.DOWN P0, R9, R11, R10, R13 ;  /* 0x0800000a0b097389 */ /* 0x000064000000000d */
[----:B01----:R-:W-:Y:S01]  /*3210*/  ENDCOLLECTIVE ;  /* 0x000000000000791b */ /* 0x003fe20003800000 */
.L_x_9620:
[----:B------:R-:W-:Y:S01]  /*3220*/  MOV R7, R9 ;  /* 0x0000000900077202 */ /* 0x000fe20000000f00 */
[----:B------:R-:W-:Y:S06]  /*3230*/  BRA `(.L_x_9621) ;  /* 0xfffffff000907947 */ /* 0x000fec000383ffff */
        .weak           $__internal_129_$__cuda_sm20_rcp_rn_f32_slowpath
        .type           $__internal_129_$__cuda_sm20_rcp_rn_f32_slowpath,@function
        .size           $__internal_129_$__cuda_sm20_rcp_rn_f32_slowpath,(.L_x_14465 - $__internal_129_$__cuda_sm20_rcp_rn_f32_slowpath)
$__internal_129_$__cuda_sm20_rcp_rn_f32_slowpath:
        /* <DEDUP_REMOVED lines=15> */
.L_x_9623:
        /* <DEDUP_REMOVED lines=33> */
.L_x_9625:
[----:B------:R0:W1:Y:S02]  /*3540*/  MUFU.RCP R116, R104 ;  /* 0x0000006800747308 */ /* 0x0000640000001000 */
.L_x_9624:
[----:B------:R-:W-:Y:S05]  /*3550*/  BSYNC B1 ;  /* 0x0000000000017941 */ /* 0x000fea0003800000 */
.L_x_9622:
[----:B------:R-:W-:Y:S01]  /*3560*/  HFMA2.MMA R105, -RZ, RZ, 0, 0 ;  /* 0x00000000ff697435 */ /* 0x000fe200000001ff */
[----:B0-----:R-:W-:-:S05]  /*3570*/  MOV R104, R115 ;  /* 0x0000007300687202 */ /* 0x001fca0000000f00 */
[----:B-1----:R-:W-:Y:S05]  /*3580*/  RET.REL.NODEC R104 `(_ZN18transformer_engine13normalization19ln_fwd_tuned_kernelINS0_13Kernel_traitsIffffjLj4096ELj1ELj1ELj4ELj16ENS0_18Kernel_traits_baseILj4096EffffjLj128EEEEEEEvNS0_19ForwardKernelParamsE) ;  /* 0xffffffc8689c7950 */ /* 0x002fea0003c3ffff */
.L_x_9626:
        /* <DEDUP_REMOVED lines=15> */
.L_x_14465:


//--------------------- .text._ZN18transformer_engine13normalization19ln_fwd_tuned_kernelINS0_13Kernel_traitsIff13__nv_bfloat16fjLj3840ELj1ELj1ELj4ELj4ENS0_18Kernel_traits_baseILj3840EffS3_fjLj128EEEEEEEvNS0_19ForwardKernelParamsE --------------------------
	.section	.text._ZN18transformer_engine13normalization19ln_fwd_tuned_kernelINS0_13Kernel_traitsIff13__nv_bfloat16fjLj3840ELj1ELj1ELj4ELj4ENS0_18Kernel_traits_baseILj3840EffS3_fjLj128EEEEEEEvNS0_19ForwardKernelParamsE,"ax",@progbits
	.align	128
        .global         _ZN18transformer_engine13normalization19ln_fwd_tuned_kernelINS0_13Kernel_traitsIff13__nv_bfloat16fjLj3840ELj1ELj1ELj4ELj4ENS0_18Kernel_traits_baseILj3840EffS3_fjLj128EEEEEEEvNS0_19ForwardKernelParamsE
        .type           _ZN18transformer_engine13normalization19ln_fwd_tuned_kernelINS0_13Kernel_traitsIff13__nv_bfloat16fjLj3840ELj1ELj1ELj4ELj4ENS0_18Kernel_traits_baseILj3840EffS3_fjLj128EEEEEEEvNS0_19ForwardKernelParamsE,@function
        .size           _ZN18transformer_engine13normalization19ln_fwd_tuned_kernelINS0_13Kernel_traitsIff13__nv_bfloat16fjLj3840ELj1ELj1ELj4ELj4ENS0_18Kernel_traits_baseILj3840EffS3_fjLj128EEEEEEEvNS0_19ForwardKernelParamsE,(.L_x_14466 - _ZN18transformer_engine13normalization19ln_fwd_tuned_kernelINS0_13Kernel_traitsIff13__nv_bfloat16fjLj3840ELj1ELj1ELj4ELj4ENS0_18Kernel_traits_baseILj3840EffS3_fjLj128EEEEEEEvNS0_19ForwardKernelParamsE)
        .other          _ZN18transformer_engine13normalization19ln_fwd_tuned_kernelINS0_13Kernel_traitsIff13__nv_bfloat16fjLj3840ELj1ELj1ELj4ELj4ENS0_18Kernel_traits_baseILj3840EffS3_fjLj128EEEEEEEvNS0_19ForwardKernelParamsE,@"STO_CUDA_ENTRY STV_DEFAULT"
_ZN18transformer_engine13normalization19ln_fwd_tuned_kernelINS0_13Kernel_traitsIff13__nv_bfloat16fjLj3840ELj1ELj1ELj4ELj4ENS0_18Kernel_traits_baseILj3840EffS3_fjLj128EEEEEEEvNS0_19ForwardKernelParamsE:
.text._ZN18transformer_engine13normalization19ln_fwd_tuned_kernelINS0_13Kernel_traitsIff13__nv_bfloat16fjLj3840ELj1ELj1ELj4ELj4ENS0_18Kernel_traits_baseILj3840EffS3_fjLj128EEEEEEEvNS0_19ForwardKernelParamsE:
[----:B------:R-:W-:Y:S01]  /*0000*/  LDC R1, c[0x0][0x28] ;  /* 0x00000a00ff017b82 */ /* 0x000fe20000000800 */
[----:B------:R-:W0:Y:S01]  /*0010*/  S2R R2, SR_TID.X ;  /* 0x0000000000027919 */ /* 0x000e220000002100 */
[----:B------:R-:W-:-:S06]  /*0020*/  ULDC.U8 UR7, c[0x0][0x294] ;  /* 0x0000a50000077ab9 */ /* 0x000fcc0000000000 */
[----:B------:R-:W1:Y:S01]  /*0030*/  S2UR UR6, SR_CTAID.X ;  /* 0x00000000000679c3 */ /* 0x000e620000002500 */
[----:B------:R-:W-:Y:S01]  /*0040*/  UISETP.NE.AND UP0, UPT, UR7, URZ, UPT ;  /* 0x0000003f0700728c */ /* 0x000fe2000bf05270 */
[----:B------:R-:W-:Y:S01]  /*0050*/  HFMA2.MMA R0, -RZ, RZ, 1.875, 0 ;  /* 0x3f800000ff007435 */ /* 0x000fe200000001ff */
[----:B------:R-:W-:Y:S01]  /*0060*/  ULDC UR12, c[0x0][0x218] ;  /* 0x00008600000c7ab9 */ /* 0x000fe20000000800 */
[----:B------:R-:W-:Y:S01]  /*0070*/  ULDC.64 UR8, c[0x0][0x238] ;  /* 0x00008e0000087ab9 */ /* 0x000fe20000000a00 */
[----:B------:R-:W-:Y:S01]  /*0080*/  ULDC.64 UR10, c[0x0][0x260] ;  /* 0x00009800000a7ab9 */ /* 0x000fe20000000a00 */
[----:B------:R-:W-:Y:S01]  /*0090*/  ULDC.64 UR4, c[0x0][0x208] ;  /* 0x0000820000047ab9 */ /* 0x000fe20000000a00 */
[----:B------:R-:W-:-:S13]  /*00a0*/  PLOP3.LUT P1, PT, PT, PT, UP0, 0x80, 0x0 ;  /* 0x000000000000781c */ /* 0x000fda0003f2f008 */
[----:B------:R-:W2:Y:S01]  /*00b0*/  @P1 LDC.64 R4, c[0x0][0x270] ;  /* 0x00009c00ff041b82 */ /* 0x000ea20000000a00 */
[----:B0-----:R-:W-:-:S04]  /*00c0*/  SHF.L.U32 R3, R2, 0x2, RZ ;  /* 0x0000000202037819 */ /* 0x001fc800000006ff */
[----:B------:R-:W-:Y:S02]  /*00d0*/  LOP3.LUT R48, R3, 0x1fc, RZ, 0xc0, !PT ;  /* 0x000001fc03307812 */ /* 0x000fe400078ec0ff */
[----:B-1----:R-:W-:-:S04]  /*00e0*/  LEA.HI R3, R2, UR6, RZ, 0x19 ;  /* 0x0000000602037c11 */ /* 0x002fc8000f8fc8ff */
[----:B------:R-:W-:Y:S02]  /*00f0*/  ISETP.GE.AND P0, PT, R3, UR12, PT ;  /* 0x0000000c03007c0c */ /* 0x000fe4000bf06270 */
[C---:B------:R-:W-:Y:S02]  /*0100*/  IADD3 R46, P2, R48.reuse, UR8, RZ ;  /* 0x00000008302e7c10 */ /* 0x040fe4000ff5e0ff */
[----:B------:R-:W-:Y:S01]  /*0110*/  IADD3 R48, P3, R48, UR10, RZ ;  /* 0x0000000a30307c10 */ /* 0x000fe2000ff7e0ff */
[----:B------:R-:W-:Y:S01]  /*0120*/  ULDC UR10, c[0x0][0x210] ;  /* 0x00008400000a7ab9 */ /* 0x000fe20000000800 */
[----:B------:R-:W-:Y:S01]  /*0130*/  IADD3.X R47, RZ, UR9, RZ, P2, !PT ;  /* 0x00000009ff2f7c10 */ /* 0x000fe200097fe4ff */
[----:B------:R-:W-:Y:S01]  /*0140*/  ULDC.64 UR8, c[0x0][0x288] ;  /* 0x0000a20000087ab9 */ /* 0x000fe20000000a00 */
[----:B------:R-:W-:Y:S01]  /*0150*/  IADD3.X R49, RZ, UR11, RZ, P3, !PT ;  /* 0x0000000bff317c10 */ /* 0x000fe20009ffe4ff */
[----:B------:R-:W-:Y:S01]  /*0160*/  ULDC UR11, c[0x0][0x218] ;  /* 0x00008600000b7ab9 */ /* 0x000fe20000000800 */
[----:B--2---:R0:W5:Y:S02]  /*0170*/  @P1 LDG.E R0, desc[UR4][R4.64] ;  /* 0x0000000404001981 */ /* 0x004164000c1e1900 */
[----:B0-----:R-:W-:Y:S01]  /*0180*/  MOV R4, RZ ;  /* 0x000000ff00047202 */ /* 0x001fe20000000f00 */
        /* <DEDUP_REMOVED lines=64> */
[----:B------:R-:W-:-:S09]  /*0590*/  MOV R4, RZ ;  /* 0x000000ff00047202 */ /* 0x000fd20000000f00 */
        /* <DEDUP_REMOVED lines=30> */
.L_x_9635:
[----:B--2---:R-:W0:Y:S01]  /*0780*/  LDC.64 R48, c[0x0][0x220] ;  /* 0x00008800ff307b82 */ /* 0x004e220000000a00 */
[----:B------:R-:W-:-:S05]  /*0790*/  LOP3.LUT R50, R2, 0x7f, RZ, 0xc0, !PT ;  /* 0x0000007f02327812 */ /* 0x000fca00078ec0ff */
[----:B------:R-:W-:-:S05]  /*07a0*/  IMAD R61, R3, 0xf00, R50 ;  /* 0x00000f00033d7824 */ /* 0x000fca00078e0232 */
[C---:B------:R-:W-:Y:S02]  /*07b0*/  IADD3 R53, R61.reuse, 0x80, RZ ;  /* 0x000000803d357810 */ /* 0x040fe40007ffe0ff */
[C---:B------:R-:W-:Y:S02]  /*07c0*/  IADD3 R57, R61.reuse, 0x100, RZ ;  /* 0x000001003d397810 */ /* 0x040fe40007ffe0ff */
[C---:B------:R-:W-:Y:S01]  /*07d0*/  IADD3 R59, R61.reuse, 0x180, RZ ;  /* 0x000001803d3b7810 */ /* 0x040fe20007ffe0ff */
[----:B0-----:R-:W-:-:S04]  /*07e0*/  IMAD.WIDE.U32 R50, R61, 0x4, R48 ;  /* 0x000000043d327825 */ /* 0x001fc800078e0030 */
        /* <DEDUP_REMOVED lines=63> */
[----:B------:R-:W-:Y:S01]  /*0be0*/  IADD3 R60, R61, 0xc00, RZ ;  /* 0x00000c003d3c7810 */ /* 0x000fe20007ffe0ff */
[----:B------:R1:W3:Y:S02]  /*0bf0*/  LDG.E R65, desc[UR4][R52.64] ;  /* 0x0000000434417981 */ /* 0x0002e4000c1e1900 */
[--C-:B----4-:R-:W-:Y:S02]  /*0c00*/  IMAD.WIDE.U32 R58, R63, 0x4, R48.reuse ;  /* 0x000000043f3a7825 */ /* 0x110fe400078e0030 */
[----:B------:R4:W3:Y:S01]  /*0c10*/  LDG.E R63, desc[UR4][R56.64] ;  /* 0x00000004383f7981 */ /* 0x0008e2000c1e1900 */
[C---:B------:R-:W-:Y:S01]  /*0c20*/  IADD3 R62, R61.reuse, 0xc80, RZ ;  /* 0x00000c803d3e7810 */ /* 0x040fe20007ffe0ff */
[--C-:B------:R-:W-:Y:S01]  /*0c30*/  IMAD.WIDE.U32 R54, R60, 0x4, R48.reuse ;  /* 0x000000043c367825 */ /* 0x100fe200078e0030 */
[C---:B------:R-:W-:Y:S01]  /*0c40*/  IADD3 R64, R61.reuse, 0xd00, RZ ;  /* 0x00000d003d407810 */ /* 0x040fe20007ffe0ff */
[----:B------:R4:W3:Y:S02]  /*0c50*/  LDG.E R60, desc[UR4][R58.64] ;  /* 0x000000043a3c7981 */ /* 0x0008e4000c1e1900 */
[--C-:B0-----:R-:W-:Y:S01]  /*0c60*/  IMAD.WIDE.U32 R50, R62, 0x4, R48.reuse ;  /* 0x000000043e327825 */ /* 0x101fe200078e0030 */
[C---:B------:R-:W-:Y:S01]  /*0c70*/  IADD3 R66, R61.reuse, 0xd80, RZ ;  /* 0x00000d803d427810 */ /* 0x040fe20007ffe0ff */
[----:B------:R-:W3:Y:S02]  /*0c80*/  LDG.E R55, desc[UR4][R54.64] ;  /* 0x0000000436377981 */ /* 0x000ee4000c1e1900 */
[--C-:B-1----:R-:W-:Y:S01]  /*0c90*/  IMAD.WIDE.U32 R52, R64, 0x4, R48.reuse ;  /* 0x0000000440347825 */ /* 0x102fe200078e0030 */
[----:B------:R-:W-:Y:S01]  /*0ca0*/  IADD3 R64, R61, 0xe00, RZ ;  /* 0x00000e003d407810 */ /* 0x000fe20007ffe0ff */
[----:B------:R-:W3:Y:S02]  /*0cb0*/  LDG.E R62, desc[UR4][R50.64] ;  /* 0x00000004323e7981 */ /* 0x000ee4000c1e1900 */
[----:B----4-:R-:W-:-:S02]  /*0cc0*/  IMAD.WIDE.U32 R56, R66, 0x4, R48 ;  /* 0x0000000442387825 */ /* 0x010fc400078e0030 */
[----:B------:R-:W4:Y:S01]  /*0cd0*/  LDG.E R53, desc[UR4][R52.64] ;  /* 0x0000000434357981 */ /* 0x000f22000c1e1900 */
[----:B------:R-:W-:Y:S01]  /*0ce0*/  IADD3 R66, R61, 0xe80, RZ ;  /* 0x00000e803d427810 */ /* 0x000fe20007ffe0ff */
[--C-:B------:R-:W-:Y:S02]  /*0cf0*/  IMAD.WIDE.U32 R58, R64, 0x4, R48.reuse ;  /* 0x00000004403a7825 */ /* 0x100fe400078e0030 */
[----:B------:R-:W4:Y:S02]  /*0d00*/  LDG.E R57, desc[UR4][R56.64] ;  /* 0x0000000438397981 */ /* 0x000f24000c1e1900 */
[----:B------:R-:W-:Y:S02]  /*0d10*/  IMAD.WIDE.U32 R48, R66, 0x4, R48 ;  /* 0x0000000442307825 */ /* 0x000fe400078e0030 */
[----:B------:R-:W4:Y:S04]  /*0d20*/  LDG.E R59, desc[UR4][R58.64] ;  /* 0x000000043a3b7981 */ /* 0x000f28000c1e1900 */
[----:B------:R0:W4:Y:S01]  /*0d30*/  LDG.E R54, desc[UR4][R48.64] ;  /* 0x0000000430367981 */ /* 0x000122000c1e1900 */
[----:B------:R-:W-:Y:S01]  /*0d40*/  LOP3.LUT P1, RZ, R97, 0xff, RZ, 0xc0, !PT ;  /* 0x000000ff61ff7812 */ /* 0x000fe2000782c0ff */
[----:B------:R-:W-:Y:S01]  /*0d50*/  UMOV UR6, 0xffffffff ;  /* 0xffffffff00067882 */ /* 0x000fe20000000000 */
[----:B------:R-:W-:Y:S01]  /*0d60*/  LOP3.LUT P0, RZ, R2, 0x1f, RZ, 0xc0, !PT ;  /* 0x0000001f02ff7812 */ /* 0x000fe2000780c0ff */
        /* <DEDUP_REMOVED lines=22> */
[----:B0-----:R-:W-:-:S04]  /*0ed0*/  FADD R49, R64, R63 ;  /* 0x0000003f40317221 */ /* 0x001fc80000000000 */
[----:B------:R-:W-:-:S04]  /*0ee0*/  FADD R48, R49, R60 ;  /* 0x0000003c31307221 */ /* 0x000fc80000000000 */
[----:B------:R-:W-:-:S04]  /*0ef0*/  FADD R49, R48, R55 ;  /* 0x0000003730317221 */ /* 0x000fc80000000000 */
[----:B------:R-:W-:Y:S01]  /*0f00*/  FADD R48, R49, R62 ;  /* 0x0000003e31307221 */ /* 0x000fe20000000000 */
[----:B------:R-:W-:-:S03]  /*0f10*/  SHF.R.U32.HI R49, RZ, 0x5, R2 ;  /* 0x00000005ff317819 */ /* 0x000fc60000011602 */
[----:B----4-:R-:W-:Y:S01]  /*0f20*/  FADD R48, R48, R53 ;  /* 0x0000003530307221 */ /* 0x010fe20000000000 */
        /* <DEDUP_REMOVED lines=16> */
[----:B------:R-:W-:-:S04]  /*1030*/  FMUL R50, R48, 0.0010416667209938168526 ;  /* 0x3a88888930327820 */ /* 0x000fc80000400000 */
        /* <DEDUP_REMOVED lines=69> */
.L_x_9654:
        /* <DEDUP_REMOVED lines=19> */
[----:B------:R-:W-:-:S05]  /*15c0*/  @!P1 MOV R64, 0x44700000 ;  /* 0x4470000000409802 */ /* 0x000fca0000000f00 */
[----:B------:R-:W0:Y:S01]  /*15d0*/  SHFL.DOWN PT, R56, R64, 0x2, 0x1f ;  /* 0x08401f0040387f89 */ /* 0x000e2200000e0000 */
        /* <DEDUP_REMOVED lines=14> */
[----:B012--5:R-:W-:Y:S05]  /*16c0*/  CALL.REL.NOINC `($__internal_130_$__cuda_sm20_rcp_rn_f32_slowpath) ;  /* 0x0000002400607944 */ /* 0x027fea0003c00000 */
[----:B------:R-:W-:Y:S01]  /*16d0*/  MOV R50, R72 ;  /* 0x0000004800327202 */ /* 0x000fe20000000f00 */
[----:B------:R-:W-:Y:S06]  /*16e0*/  BRA `(.L_x_9631) ;  /* 0x0000000000107947 */ /* 0x000fec0003800000 */
.L_x_9630:
[----:B------:R-:W3:Y:S02]  /*16f0*/  MUFU.RCP R51, R52 ;  /* 0x0000003400337308 */ /* 0x000ee40000001000 */
[----:B---3--:R-:W-:-:S04]  /*1700*/  FFMA R50, R52, R51, -1 ;  /* 0xbf80000034327423 */ /* 0x008fc80000000033 */
[----:B------:R-:W-:-:S04]  /*1710*/  FADD.FTZ R50, -R50, -RZ ;  /* 0x800000ff32327221 */ /* 0x000fc80000010100 */
[----:B------:R-:W-:-:S07]  /*1720*/  FFMA R50, R51, R50, R51 ;  /* 0x0000003233327223 */ /* 0x000fce0000000033 */
.L_x_9631:
[----:B------:R-:W-:Y:S05]  /*1730*/  BSYNC B0 ;  /* 0x0000000000007941 */ /* 0x000fea0003800000 */
.L_x_9629:
        /* <DEDUP_REMOVED lines=20> */
[----:B--2--5:R-:W-:Y:S05]  /*1880*/  CALL.REL.NOINC `($__internal_130_$__cuda_sm20_rcp_rn_f32_slowpath) ;  /* 0x0000002000f07944 */ /* 0x024fea0003c00000 */
[----:B------:R-:W-:Y:S01]  /*1890*/  MOV R50, R72 ;  /* 0x0000004800327202 */ /* 0x000fe20000000f00 */
[----:B------:R-:W-:Y:S06]  /*18a0*/  BRA `(.L_x_9634) ;  /* 0x0000000000107947 */ /* 0x000fec0003800000 */
.L_x_9633:
[----:B------:R-:W0:Y:S02]  /*18b0*/  MUFU.RCP R50, R66 ;  /* 0x0000004200327308 */ /* 0x000e240000001000 */
[----:B0-----:R-:W-:-:S04]  /*18c0*/  FFMA R51, R66, R50, -1 ;  /* 0xbf80000042337423 */ /* 0x001fc80000000032 */
[----:B------:R-:W-:-:S04]  /*18d0*/  FADD.FTZ R51, -R51, -RZ ;  /* 0x800000ff33337221 */ /* 0x000fc80000010100 */
[----:B------:R-:W-:-:S07]  /*18e0*/  FFMA R50, R50, R51, R50 ;  /* 0x0000003332327223 */ /* 0x000fce0000000032 */
.L_x_9634:
[----:B------:R-:W-:Y:S05]  /*18f0*/  BSYNC B0 ;  /* 0x0000000000007941 */ /* 0x000fea0003800000 */
.L_x_9632:
[----:B------:R-:W-:Y:S01]  /*1900*/  FADD R51, R49, -R48 ;  /* 0x8000003031337221 */ /* 0x000fe20000000000 */
[----:B------:R-:W-:Y:S01]  /*1910*/  FMUL R48, R58, R48 ;  /* 0x000000303a307220 */ /* 0x000fe20000400000 */
[----:B------:R-:W-:Y:S02]  /*1920*/  ISETP.NE.U32.AND P0, PT, RZ, UR8, PT ;  /* 0x00000008ff007c0c */ /* 0x000fe4000bf05070 */
[----:B------:R-:W-:Y:S01]  /*1930*/  FMUL R51, R51, R51 ;  /* 0x0000003333337220 */ /* 0x000fe20000400000 */
[C---:B------:R-:W-:Y:S01]  /*1940*/  FFMA R49, R52.reuse, R49, R48 ;  /* 0x0000003134317223 */ /* 0x040fe20000000030 */
[----:B------:R-:W-:Y:S02]  /*1950*/  ISETP.NE.AND.EX P0, PT, RZ, UR9, PT, P0 ;  /* 0x00000009ff007c0c */ /* 0x000fe4000bf05300 */
[----:B------:R-:W-:Y:S01]  /*1960*/  FMUL R66, R52, R51 ;  /* 0x0000003334427220 */ /* 0x000fe20000400000 */
[----:B--2---:R-:W-:Y:S01]  /*1970*/  FADD R51, R56, R64 ;  /* 0x0000004038337221 */ /* 0x004fe20000000000 */
[----:B------:R-:W-:Y:S01]  /*1980*/  FMUL R52, R49, R50 ;  /* 0x0000003231347220 */ /* 0x000fe20000400000 */
[----:B------:R-:W0:Y:S01]  /*1990*/  LDC R56, c[0x0][0x268] ;  /* 0x00009a00ff387b82 */ /* 0x000e220000000800 */
[----:B------:R-:W-:Y:S01]  /*19a0*/  FMUL R66, R58, R66 ;  /* 0x000000423a427220 */ /* 0x000fe20000400000 */
[----:B------:R-:W-:-:S03]  /*19b0*/  ISETP.NE.AND P1, PT, RZ, UR7, PT ;  /* 0x00000007ff007c0c */ /* 0x000fc6000bf25270 */
[----:B------:R-:W-:Y:S01]  /*19c0*/  FFMA R66, R66, R50, R51 ;  /* 0x0000003242427223 */ /* 0x000fe20000000033 */
[----:B------:R-:W1:Y:S02]  /*19d0*/  SHFL.IDX PT, R52, R52, RZ, 0x1f ;  /* 0x00001fff34347589 */ /* 0x000e6400000e0000 */
[----:B------:R-:W2:Y:S02]  /*19e0*/  @!P3 LDC.64 R50, c[0x0][0x228] ;  /* 0x00008a00ff32bb82 */ /* 0x000ea40000000a00 */
[----:B------:R-:W0:Y:S01]  /*19f0*/  SHFL.IDX PT, R49, R66, RZ, 0x1f ;  /* 0x00001fff42317589 */ /* 0x000e2200000e0000 */
[--C-:B-1----:R-:W-:Y:S01]  /*1a00*/  FADD R58, R79, -R52.reuse ;  /* 0x800000344f3a7221 */ /* 0x102fe20000000000 */
[----:B------:R-:W-:-:S04]  /*1a10*/  FADD R125, R125, -R52 ;  /* 0x800000347d7d7221 */ /* 0x000fc80000000000 */
[----:B------:R-:W1:Y:S01]  /*1a20*/  LDC.64 R78, c[0x0][0x258] ;  /* 0x00009600ff4e7b82 */ /* 0x000e620000000a00 */
[----:B------:R-:W-:Y:S01]  /*1a30*/  FADD R123, R123, -R52 ;  /* 0x800000347b7b7221 */ /* 0x000fe20000000000 */
[----:B0-----:R-:W-:Y:S01]  /*1a40*/  FFMA R56, R49, 0.00026041668024845421314, R56 ;  /* 0x3988888931387823 */ /* 0x001fe20000000038 */
[----:B--2---:R-:W-:-:S04]  /*1a50*/  @!P3 IMAD.WIDE R50, R3, 0x4, R50 ;  /* 0x000000040332b825 */ /* 0x004fc800078e0232 */
[--C-:B------:R-:W-:Y:S01]  /*1a60*/  FADD R64, R67, -R52.reuse ;  /* 0x8000003443407221 */ /* 0x100fe20000000000 */
[--C-:B------:R-:W-:Y:S01]  /*1a70*/  FADD R121, R121, -R52.reuse ;  /* 0x8000003479797221 */ /* 0x100fe20000000000 */
[--C-:B------:R-:W-:Y:S01]  /*1a80*/  FADD R67, R65, -R52.reuse ;  /* 0x8000003441437221 */ /* 0x100fe20000000000 */
[----:B------:R-:W-:Y:S01]  /*1a90*/  FSETP.GEU.AND P2, PT, |R56|, 1.175494350822287508e-38, PT ;  /* 0x008000003800780b */ /* 0x000fe20003f4e200 */
[----:B------:R-:W0:Y:S01]  /*1aa0*/  @!P3 LDC.64 R48, c[0x0][0x230] ;  /* 0x00008c00ff30bb82 */ /* 0x000e220000000a00 */
        /* <DEDUP_REMOVED lines=15> */
[----:B--2---:R-:W-:Y:S01]  /*1ba0*/  LOP3.LUT R50, R2, 0x7f, RZ, 0xc0, !PT ;  /* 0x0000007f02327812 */ /* 0x004fe200078ec0ff */
[--C-:B------:R-:W-:Y:S01]  /*1bb0*/  FADD R107, R107, -R52.reuse ;  /* 0x800000346b6b7221 */ /* 0x100fe20000000000 */
[----:B------:R-:W2:Y:S01]  /*1bc0*/  MUFU.RSQ R56, R56 ;  /* 0x0000003800387308 */ /* 0x000ea20000001400 */
        /* <DEDUP_REMOVED lines=10> */
[----:B------:R-:W-:Y:S01]  /*1c70*/  FADD R59, R59, -R52 ;  /* 0x800000343b3b7221 */ /* 0x000fe20000000000 */
[----:B--2---:R-:W-:Y:S01]  /*1c80*/  @!P2 FMUL R56, R56, 4096 ;  /* 0x458000003838a820 */ /* 0x004fe20000400000 */
[----:B------:R-:W-:-:S03]  /*1c90*/  LOP3.LUT P2, RZ, R97, 0xff, RZ, 0xc0, !PT ;  /* 0x000000ff61ff7812 */ /* 0x000fc6000784c0ff */
[C---:B------:R-:W-:Y:S01]  /*1ca0*/  FMUL R125, R56.reuse, R125 ;  /* 0x0000007d387d7220 */ /* 0x040fe20000400000 */
[C---:B------:R-:W-:Y:S01]  /*1cb0*/  FMUL R123, R56.reuse, R123 ;  /* 0x0000007b387b7220 */ /* 0x040fe20000400000 */
[C---:B------:R-:W-:Y:S01]  /*1cc0*/  FMUL R121, R56.reuse, R121 ;  /* 0x0000007938797220 */ /* 0x040fe20000400000 */
[----:B------:R-:W-:Y:S01]  /*1cd0*/  FMUL R119, R56, R119 ;  /* 0x0000007738777220 */ /* 0x000fe20000400000 */
[----:B-----5:R-:W-:Y:S01]  /*1ce0*/  FFMA R125, R5, R125, R36 ;  /* 0x0000007d057d7223 */ /* 0x020fe20000000024 */
[----:B------:R-:W-:Y:S01]  /*1cf0*/  FFMA R123, R6, R123, R35 ;  /* 0x0000007b067b7223 */ /* 0x000fe20000000023 */
[----:B------:R-:W-:Y:S01]  /*1d00*/  FMUL R106, R56, R55 ;  /* 0x00000037386a7220 */ /* 0x000fe20000400000 */
[----:B------:R-:W-:Y:S01]  /*1d10*/  FFMA R121, R7, R121, R38 ;  /* 0x0000007907797223 */ /* 0x000fe20000000026 */
[----:B------:R-:W-:Y:S01]  /*1d20*/  IMAD R55, R3, 0xf00, R50 ;  /* 0x00000f0003377824 */ /* 0x000fe200078e0232 */
[----:B------:R-:W-:Y:S01]  /*1d30*/  @P0 FMNMX R4, R4, |R125|, !PT ;  /* 0x4000007d04040209 */ /* 0x000fe20007800000 */
[----:B------:R-:W-:Y:S01]  /*1d40*/  @P1 FMUL R125, R125, R0 ;  /* 0x000000007d7d1220 */ /* 0x000fe20000400000 */
[C---:B------:R-:W-:Y:S01]  /*1d50*/  FMUL R117, R56.reuse, R117 ;  /* 0x0000007538757220 */ /* 0x040fe20000400000 */
[----:B------:R-:W-:Y:S01]  /*1d60*/  FMUL R110, R56, R53 ;  /* 0x00000035386e7220 */ /* 0x000fe20000400000 */
[----:B------:R-:W-:Y:S01]  /*1d70*/  @P0 FMNMX R4, R4, |R123|, !PT ;  /* 0x4000007b04040209 */ /* 0x000fe20007800000 */
[----:B------:R0:W-:Y:S01]  /*1d80*/  @!P3 STG.E desc[UR4][R48.64], R56 ;  /* 0x000000383000b986 */ /* 0x0001e2000c101904 */
[----:B------:R-:W-:Y:S01]  /*1d90*/  FFMA R119, R8, R119, R37 ;  /* 0x0000007708777223 */ /* 0x000fe20000000025 */
[----:B------:R-:W-:Y:S01]  /*1da0*/  F2FP.BF16.F32.PACK_AB R125, RZ, R125 ;  /* 0x0000007dff7d723e */ /* 0x000fe200000010ff */
[----:B-1----:R-:W-:-:S04]  /*1db0*/  IMAD.WIDE.U32 R52, R61, 0x2, R78 ;  /* 0x000000023d347825 */ /* 0x002fc800078e004e */
[-C--:B------:R-:W-:Y:S01]  /*1dc0*/  @P1 FMUL R123, R123, R0.reuse ;  /* 0x000000007b7b1220 */ /* 0x080fe20000400000 */
[----:B------:R-:W-:Y:S01]  /*1dd0*/  @P0 FMNMX R4, R4, |R121|, !PT ;  /* 0x4000007904040209 */ /* 0x000fe20007800000 */
[----:B------:R-:W-:Y:S01]  /*1de0*/  @P1 FMUL R121, R121, R0 ;  /* 0x0000000079791220 */ /* 0x000fe20000400000 */
[----:B------:R-:W-:Y:S01]  /*1df0*/  IADD3 R51, R55, 0x100, RZ ;  /* 0x0000010037337810 */ /* 0x000fe20007ffe0ff */
[----:B------:R-:W-:Y:S01]  /*1e00*/  FMUL R115, R56, R115 ;  /* 0x0000007338737220 */ /* 0x000fe20000400000 */
[----:B------:R-:W-:Y:S01]  /*1e10*/  FFMA R117, R9, R117, R40 ;  /* 0x0000007509757223 */ /* 0x000fe20000000028 */
[----:B------:R-:W-:Y:S01]  /*1e20*/  @P0 FMNMX R4, R4, |R119|, !PT ;  /* 0x4000007704040209 */ /* 0x000fe20007800000 */
[----:B------:R1:W-:Y:S01]  /*1e30*/  STG.E.U16 desc[UR4][R52.64], R125 ;  /* 0x0000007d34007986 */ /* 0x0003e2000c101504 */
[----:B0-----:R-:W-:Y:S01]  /*1e40*/  IADD3 R49, R61, 0x80, RZ ;  /* 0x000000803d317810 */ /* 0x001fe20007ffe0ff */
[----:B------:R-:W-:Y:S01]  /*1e50*/  FMUL R108, R56, R57 ;  /* 0x00000039386c7220 */ /* 0x000fe20000400000 */
[----:B------:R-:W-:Y:S01]  /*1e60*/  F2FP.BF16.F32.PACK_AB R123, RZ, R123 ;  /* 0x0000007bff7b723e */ /* 0x000fe200000010ff */
[----:B------:R-:W-:Y:S01]  /*1e70*/  IMAD.WIDE.U32 R50, R51, 0x2, R78 ;  /* 0x0000000233327825 */ /* 0x000fe200078e004e */
[----:B------:R-:W-:-:S03]  /*1e80*/  F2FP.BF16.F32.PACK_AB R121, RZ, R121 ;  /* 0x00000079ff79723e */ /* 0x000fc600000010ff */
[----:B------:R-:W-:Y:S01]  /*1e90*/  @P1 FMUL R119, R119, R0 ;  /* 0x0000000077771220 */ /* 0x000fe20000400000 */
[----:B------:R-:W-:Y:S01]  /*1ea0*/  FMUL R113, R56, R113 ;  /* 0x0000007138717220 */ /* 0x000fe20000400000 */
[----:B------:R-:W-:Y:S01]  /*1eb0*/  IMAD.WIDE.U32 R48, R49, 0x2, R78 ;  /* 0x0000000231307825 */ /* 0x000fe200078e004e */
[----:B------:R-:W-:-:S03]  /*1ec0*/  IADD3 R57, R55, 0x200, RZ ;  /* 0x0000020037397810 */ /* 0x000fc60007ffe0ff */
[----:B------:R-:W-:Y:S01]  /*1ed0*/  FFMA R115, R10, R115, R39 ;  /* 0x000000730a737223 */ /* 0x000fe20000000027 */
[----:B------:R-:W-:Y:S01]  /*1ee0*/  @P0 FMNMX R4, R4, |R117|, !PT ;  /* 0x4000007504040209 */ /* 0x000fe20007800000 */
[----:B------:R-:W-:Y:S01]  /*1ef0*/  FMUL R111, R56, R111 ;  /* 0x0000006f386f7220 */ /* 0x000fe20000400000 */
[----:B-1----:R-:W-:Y:S01]  /*1f00*/  IADD3 R53, R55, 0x180, RZ ;  /* 0x0000018037357810 */ /* 0x002fe20007ffe0ff */
[----:B------:R0:W-:Y:S01]  /*1f10*/  STG.E.U16 desc[UR4][R48.64], R123 ;  /* 0x0000007b30007986 */ /* 0x0001e2000c101504 */
[----:B------:R-:W-:Y:S01]  /*1f20*/  F2FP.BF16.F32.PACK_AB R119, RZ, R119 ;  /* 0x00000077ff77723e */ /* 0x000fe200000010ff */
[----:B------:R-:W-:Y:S01]  /*1f30*/  FFMA R113, R11, R113, R42 ;  /* 0x000000710b717223 */ /* 0x000fe2000000002a */
[----:B------:R-:W-:Y:S01]  /*1f40*/  @P0 FMNMX R4, R4, |R115|, !PT ;  /* 0x4000007304040209 */ /* 0x000fe20007800000 */
[----:B------:R1:W-:Y:S01]  /*1f50*/  STG.E.U16 desc[UR4][R50.64], R121 ;  /* 0x0000007932007986 */ /* 0x0003e2000c101504 */
[----:B------:R-:W-:-:S04]  /*1f60*/  IMAD.WIDE.U32 R52, R53, 0x2, R78 ;  /* 0x0000000235347825 */ /* 0x000fc800078e004e */
[----:B------:R-:W-:Y:S01]  /*1f70*/  FMUL R62, R56, R109 ;  /* 0x0000006d383e7220 */ /* 0x000fe20000400000 */
[----:B------:R-:W-:Y:S01]  /*1f80*/  FFMA R111, R12, R111, R41 ;  /* 0x0000006f0c6f7223 */ /* 0x000fe20000000029 */
[----:B------:R-:W-:Y:S01]  /*1f90*/  @P0 FMNMX R4, R4, |R113|, !PT ;  /* 0x4000007104040209 */ /* 0x000fe20007800000 */
[----:B------:R-:W-:Y:S01]  /*1fa0*/  @P1 FMUL R117, R117, R0 ;  /* 0x0000000075751220 */ /* 0x000fe20000400000 */
[----:B------:R2:W-:Y:S01]  /*1fb0*/  STG.E.U16 desc[UR4][R52.64], R119 ;  /* 0x0000007734007986 */ /* 0x0005e2000c101504 */
[----:B------:R-:W-:Y:S01]  /*1fc0*/  FMUL R68, R56, R107 ;  /* 0x0000006b38447220 */ /* 0x000fe20000400000 */
[----:B0-----:R-:W-:Y:S01]  /*1fd0*/  IMAD.WIDE.U32 R48, R57, 0x2, R78 ;  /* 0x0000000239307825 */ /* 0x001fe200078e004e */
[----:B------:R-:W-:-:S03]  /*1fe0*/  IADD3 R57, R55, 0x300, RZ ;  /* 0x0000030037397810 */ /* 0x000fc60007ffe0ff */
[----:B------:R-:W-:Y:S01]  /*1ff0*/  FMUL R109, R56, R59 ;  /* 0x0000003b386d7220 */ /* 0x000fe20000400000 */
[----:B------:R-:W-:Y:S01]  /*2000*/  @P0 FMNMX R4, R4, |R111|, !PT ;  /* 0x4000006f04040209 */ /* 0x000fe20007800000 */
[----:B------:R-:W-:Y:S01]  /*2010*/  FMUL R70, R56, R105 ;  /* 0x0000006938467220 */ /* 0x000fe20000400000 */
[----:B-1----:R-:W-:Y:S01]  /*2020*/  IADD3 R51, R55, 0x280, RZ ;  /* 0x0000028037337810 */ /* 0x002fe20007ffe0ff */
[----:B------:R-:W-:Y:S01]  /*2030*/  @P1 FMUL R115, R115, R0 ;  /* 0x0000000073731220 */ /* 0x000fe20000400000 */
[----:B------:R-:W-:Y:S01]  /*2040*/  F2FP.BF16.F32.PACK_AB R117, RZ, R117 ;  /* 0x00000075ff75723e */ /* 0x000fe200000010ff */
[----:B------:R-:W-:Y:S01]  /*2050*/  FFMA R61, R14, R68, R43 ;  /* 0x000000440e3d7223 */ /* 0x000fe2000000002b */
[----:B------:R-:W-:Y:S01]  /*2060*/  IADD3 R59, R55, 0x380, RZ ;  /* 0x00000380373b7810 */ /* 0x000fe20007ffe0ff */
[----:B--2---:R-:W-:-:S04]  /*2070*/  IMAD.WIDE.U32 R52, R51, 0x2, R78 ;  /* 0x0000000233347825 */ /* 0x004fc800078e004e */
[C---:B------:R-:W-:Y:S01]  /*2080*/  FMUL R72, R56.reuse, R103 ;  /* 0x0000006738487220 */ /* 0x040fe20000400000 */
[----:B------:R-:W-:Y:S01]  /*2090*/  FMUL R103, R56, R65 ;  /* 0x0000004138677220 */ /* 0x000fe20000400000 */
[----:B------:R0:W-:Y:S01]  /*20a0*/  STG.E.U16 desc[UR4][R48.64], R117 ;  /* 0x0000007530007986 */ /* 0x0001e2000c101504 */
[----:B------:R-:W-:-:S04]  /*20b0*/  IMAD.WIDE.U32 R50, R57, 0x2, R78 ;  /* 0x0000000239327825 */ /* 0x000fc800078e004e */
[----:B------:R-:W-:Y:S01]  /*20c0*/  FFMA R57, R13, R62, R44 ;  /* 0x0000003e0d397223 */ /* 0x000fe2000000002c */
[----:B------:R-:W-:Y:S01]  /*20d0*/  FFMA R65, R15, R70, R46 ;  /* 0x000000460f417223 */ /* 0x000fe2000000002e */
[C---:B------:R-:W-:Y:S01]  /*20e0*/  FMUL R74, R56.reuse, R101 ;  /* 0x00000065384a7220 */ /* 0x040fe20000400000 */
[C---:B------:R-:W-:Y:S01]  /*20f0*/  FMUL R76, R56.reuse, R99 ;  /* 0x00000063384c7220 */ /* 0x040fe20000400000 */
[----:B------:R-:W-:Y:S01]  /*2100*/  F2FP.BF16.F32.PACK_AB R115, RZ, R115 ;  /* 0x00000073ff73723e */ /* 0x000fe200000010ff */
[----:B------:R-:W-:Y:S01]  /*2110*/  FMUL R58, R56, R58 ;  /* 0x0000003a383a7220 */ /* 0x000fe20000400000 */
[----:B------:R-:W-:Y:S01]  /*2120*/  @P0 FMNMX R4, R4, |R57|, !PT ;  /* 0x4000003904040209 */ /* 0x000fe20007800000 */
[----:B------:R-:W-:Y:S01]  /*2130*/  @P1 FMUL R57, R57, R0 ;  /* 0x0000000039391220 */ /* 0x000fe20000400000 */
[C---:B------:R-:W-:Y:S01]  /*2140*/  FMUL R77, R56.reuse, R77 ;  /* 0x0000004d384d7220 */ /* 0x040fe20000400000 */
[----:B------:R-:W-:Y:S01]  /*2150*/  FMUL R54, R56, R66 ;  /* 0x0000004238367220 */ /* 0x000fe20000400000 */
[----:B0-----:R-:W-:Y:S01]  /*2160*/  IMAD.WIDE.U32 R48, R59, 0x2, R78 ;  /* 0x000000023b307825 */ /* 0x001fe200078e004e */
[----:B------:R-:W-:-:S03]  /*2170*/  @P0 FMNMX R4, R4, |R61|, !PT ;  /* 0x4000003d04040209 */ /* 0x000fc60007800000 */
[C---:B------:R-:W-:Y:S01]  /*2180*/  FMUL R98, R56.reuse, R73 ;  /* 0x0000004938627220 */ /* 0x040fe20000400000 */
[----:B------:R-:W-:Y:S01]  /*2190*/  F2FP.BF16.F32.PACK_AB R57, RZ, R57 ;  /* 0x00000039ff39723e */ /* 0x000fe200000010ff */
[C---:B------:R-:W-:Y:S01]  /*21a0*/  FMUL R99, R56.reuse, R71 ;  /* 0x0000004738637220 */ /* 0x040fe20000400000 */
[C---:B------:R-:W-:Y:S01]  /*21b0*/  FMUL R100, R56.reuse, R69 ;  /* 0x0000004538647220 */ /* 0x040fe20000400000 */
[C---:B------:R-:W-:Y:S01]  /*21c0*/  FMUL R101, R56.reuse, R64 ;  /* 0x0000004038657220 */ /* 0x040fe20000400000 */
[C---:B------:R-:W-:Y:S01]  /*21d0*/  FMUL R102, R56.reuse, R67 ;  /* 0x0000004338667220 */ /* 0x040fe20000400000 */
[C---:B------:R-:W-:Y:S01]  /*21e0*/  FMUL R104, R56.reuse, R63 ;  /* 0x0000003f38687220 */ /* 0x040fe20000400000 */
[C---:B------:R-:W-:Y:S01]  /*21f0*/  FMUL R105, R56.reuse, R60 ;  /* 0x0000003c38697220 */ /* 0x040fe20000400000 */
[----:B------:R-:W-:Y:S01]  /*2200*/  FMUL R107, R56, R75 ;  /* 0x0000004b386b7220 */ /* 0x000fe20000400000 */
[-C--:B------:R-:W-:Y:S01]  /*2210*/  @P1 FMUL R113, R113, R0.reuse ;  /* 0x0000000071711220 */ /* 0x080fe20000400000 */
[-C--:B------:R-:W-:Y:S01]  /*2220*/  @P1 FMUL R61, R61, R0.reuse ;  /* 0x000000003d3d1220 */ /* 0x080fe20000400000 */
[----:B------:R-:W-:Y:S01]  /*2230*/  IADD3 R59, R55, 0x400, RZ ;  /* 0x00000400373b7810 */ /* 0x000fe20007ffe0ff */
[----:B------:R-:W-:Y:S01]  /*2240*/  @P1 FMUL R111, R111, R0 ;  /* 0x000000006f6f1220 */ /* 0x000fe20000400000 */
[----:B------:R-:W-:Y:S01]  /*2250*/  PRMT R56, R57, 0x7610, R56 ;  /* 0x0000761039387816 */ /* 0x000fe20000000038 */
[----:B------:R-:W-:Y:S01]  /*2260*/  FFMA R57, R16, R72, R45 ;  /* 0x0000004810397223 */ /* 0x000fe2000000002d */
[----:B------:R-:W-:Y:S01]  /*2270*/  @P0 FMNMX R4, R4, |R65|, !PT ;  /* 0x4000004104040209 */ /* 0x000fe20007800000 */
[----:B------:R0:W-:Y:S01]  /*2280*/  STG.E.U16 desc[UR4][R52.64], R115 ;  /* 0x0000007334007986 */ /* 0x0001e2000c101504 */
[----:B------:R-:W-:Y:S01]  /*2290*/  F2FP.BF16.F32.PACK_AB R113, RZ, R113 ;  /* 0x00000071ff71723e */ /* 0x000fe200000010ff */
[----:B------:R-:W-:Y:S01]  /*22a0*/  @P1 FMUL R65, R65, R0 ;  /* 0x0000000041411220 */ /* 0x000fe20000400000 */
[----:B------:R-:W-:Y:S01]  /*22b0*/  F2FP.BF16.F32.PACK_AB R61, RZ, R61 ;  /* 0x0000003dff3d723e */ /* 0x000fe200000010ff */
[----:B------:R-:W-:Y:S01]  /*22c0*/  FFMA R77, R20, R77, R81 ;  /* 0x0000004d144d7223 */ /* 0x000fe20000000051 */
[----:B------:R-:W-:Y:S01]  /*22d0*/  F2FP.BF16.F32.PACK_AB R111, RZ, R111 ;  /* 0x0000006fff6f723e */ /* 0x000fe200000010ff */
[----:B------:R1:W-:Y:S01]  /*22e0*/  STG.E.U16 desc[UR4][R50.64], R113 ;  /* 0x0000007132007986 */ /* 0x0003e2000c101504 */
[----:B------:R-:W-:Y:S01]  /*22f0*/  IADD3 R63, R55, 0x480, RZ ;  /* 0x00000480373f7810 */ /* 0x000fe20007ffe0ff */
[----:B------:R-:W-:Y:S01]  /*2300*/  FFMA R117, R21, R54, R84 ;  /* 0x0000003615757223 */ /* 0x000fe20000000054 */
[----:B------:R-:W-:Y:S01]  /*2310*/  @P0 FMNMX R4, R4, |R57|, !PT ;  /* 0x4000003904040209 */ /* 0x000fe20007800000 */
[----:B------:R2:W-:Y:S01]  /*2320*/  STG.E.U16 desc[UR4][R48.64], R111 ;  /* 0x0000006f30007986 */ /* 0x0005e2000c101504 */
[----:B------:R-:W-:Y:S01]  /*2330*/  PRMT R60, R61, 0x7610, R60 ;  /* 0x000076103d3c7816 */ /* 0x000fe2000000003c */
[----:B0-----:R-:W-:-:S04]  /*2340*/  IMAD.WIDE.U32 R52, R59, 0x2, R78 ;  /* 0x000000023b347825 */ /* 0x001fc800078e004e */
[----:B------:R-:W-:Y:S01]  /*2350*/  FFMA R59, R17, R74, R80 ;  /* 0x0000004a113b7223 */ /* 0x000fe20000000050 */
[----:B------:R-:W-:Y:S01]  /*2360*/  FFMA R61, R18, R76, R47 ;  /* 0x0000004c123d7223 */ /* 0x000fe2000000002f */
[----:B------:R-:W-:Y:S01]  /*2370*/  @P1 FMUL R57, R57, R0 ;  /* 0x0000000039391220 */ /* 0x000fe20000400000 */
[----:B------:R-:W-:Y:S01]  /*2380*/  F2FP.BF16.F32.PACK_AB R65, RZ, R65 ;  /* 0x00000041ff41723e */ /* 0x000fe200000010ff */
[----:B------:R0:W-:Y:S01]  /*2390*/  STG.E.U16 desc[UR4][R52.64], R56 ;  /* 0x0000003834007986 */ /* 0x0001e2000c101504 */
[----:B-1----:R-:W-:Y:S01]  /*23a0*/  IMAD.WIDE.U32 R50, R63, 0x2, R78 ;  /* 0x000000023f327825 */ /* 0x002fe200078e004e */
[----:B------:R-:W-:-:S03]  /*23b0*/  @P0 FMNMX R4, R4, |R59|, !PT ;  /* 0x4000003b04040209 */ /* 0x000fc60007800000 */
[----:B------:R-:W-:Y:S01]  /*23c0*/  @P1 FMUL R59, R59, R0 ;  /* 0x000000003b3b1220 */ /* 0x000fe20000400000 */
[----:B------:R-:W-:Y:S01]  /*23d0*/  F2FP.BF16.F32.PACK_AB R57, RZ, R57 ;  /* 0x00000039ff39723e */ /* 0x000fe200000010ff */
[----:B--2---:R-:W-:Y:S01]  /*23e0*/  FFMA R111, R19, R58, R82 ;  /* 0x0000003a136f7223 */ /* 0x004fe20000000052 */
[----:B------:R-:W-:Y:S01]  /*23f0*/  IADD3 R49, R55, 0x500, RZ ;  /* 0x0000050037317810 */ /* 0x000fe20007ffe0ff */
[----:B------:R1:W-:Y:S01]  /*2400*/  STG.E.U16 desc[UR4][R50.64], R60 ;  /* 0x0000003c32007986 */ /* 0x0003e2000c101504 */
[----:B------:R-:W-:Y:S01]  /*2410*/  @P0 FMNMX R4, R4, |R61|, !PT ;  /* 0x4000003d04040209 */ /* 0x000fe20007800000 */
[----:B------:R-:W-:Y:S01]  /*2420*/  @P1 FMUL R61, R61, R0 ;  /* 0x000000003d3d1220 */ /* 0x000fe20000400000 */
[----:B------:R-:W-:Y:S01]  /*2430*/  IADD3 R63, R55, 0x680, RZ ;  /* 0x00000680373f7810 */ /* 0x000fe20007ffe0ff */
[----:B------:R-:W-:Y:S01]  /*2440*/  IMAD.WIDE.U32 R48, R49, 0x2, R78 ;  /* 0x0000000231307825 */ /* 0x000fe200078e004e */
[----:B0-----:R-:W-:-:S03]  /*2450*/  IADD3 R53, R55, 0x580, RZ ;  /* 0x0000058037357810 */ /* 0x001fc60007ffe0ff */
[----:B------:R-:W-:Y:S01]  /*2460*/  FFMA R99, R23, R99, R86 ;  /* 0x0000006317637223 */ /* 0x000fe20000000056 */
[----:B------:R-:W-:Y:S01]  /*2470*/  @P0 FMNMX R4, R4, |R111|, !PT ;  /* 0x4000006f04040209 */ /* 0x000fe20007800000 */
[----:B------:R-:W-:Y:S01]  /*2480*/  @P1 FMUL R111, R111, R0 ;  /* 0x000000006f6f1220 */ /* 0x000fe20000400000 */
[----:B------:R-:W-:Y:S01]  /*2490*/  PRMT R56, R57, 0x7610, R56 ;  /* 0x0000761039387816 */ /* 0x000fe20000000038 */
[----:B------:R-:W-:Y:S01]  /*24a0*/  IMAD.WIDE.U32 R52, R53, 0x2, R78 ;  /* 0x0000000235347825 */ /* 0x000fe200078e004e */
[----:B------:R0:W-:Y:S01]  /*24b0*/  STG.E.U16 desc[UR4][R48.64], R65 ;  /* 0x0000004130007986 */ /* 0x0001e2000c101504 */
[----:B-1----:R-:W-:Y:S02]  /*24c0*/  IADD3 R51, R55, 0x600, RZ ;  /* 0x0000060037337810 */ /* 0x002fe40007ffe0ff */
[----:B------:R-:W-:Y:S01]  /*24d0*/  FFMA R101, R25, R101, R88 ;  /* 0x0000006519657223 */ /* 0x000fe20000000058 */
[----:B------:R-:W-:Y:S01]  /*24e0*/  F2FP.BF16.F32.PACK_AB R59, RZ, R59 ;  /* 0x0000003bff3b723e */ /* 0x000fe200000010ff */
[----:B------:R-:W-:Y:S01]  /*24f0*/  STG.E.U16 desc[UR4][R52.64], R56 ;  /* 0x0000003834007986 */ /* 0x000fe2000c101504 */
[----:B------:R-:W-:Y:S01]  /*2500*/  F2FP.BF16.F32.PACK_AB R61, RZ, R61 ;  /* 0x0000003dff3d723e */ /* 0x000fe200000010ff */
[----:B------:R-:W-:Y:S01]  /*2510*/  IMAD.WIDE.U32 R50, R51, 0x2, R78 ;  /* 0x0000000233327825 */ /* 0x000fe200078e004e */
[----:B------:R-:W-:-:S03]  /*2520*/  @P0 FMNMX R4, R4, |R77|, !PT ;  /* 0x4000004d04040209 */ /* 0x000fc60007800000 */
[----:B------:R-:W-:Y:S01]  /*2530*/  @P1 FMUL R77, R77, R0 ;  /* 0x000000004d4d1220 */ /* 0x000fe20000400000 */
[----:B------:R-:W-:Y:S01]  /*2540*/  F2FP.BF16.F32.PACK_AB R111, RZ, R111 ;  /* 0x0000006fff6f723e */ /* 0x000fe200000010ff */
[----:B------:R-:W-:Y:S01]  /*2550*/  FFMA R103, R27, R103, R90 ;  /* 0x000000671b677223 */ /* 0x000fe2000000005a */
[----:B------:R1:W-:Y:S01]  /*2560*/  STG.E.U16 desc[UR4][R50.64], R59 ;  /* 0x0000003b32007986 */ /* 0x0003e2000c101504 */
[----:B0-----:R-:W-:Y:S01]  /*2570*/  IMAD.WIDE.U32 R48, R63, 0x2, R78 ;  /* 0x000000023f307825 */ /* 0x001fe200078e004e */
[----:B------:R-:W-:-:S03]  /*2580*/  IADD3 R57, R55, 0x900, RZ ;  /* 0x0000090037397810 */ /* 0x000fc60007ffe0ff */
[----:B------:R-:W-:Y:S01]  /*2590*/  FFMA R105, R29, R105, R92 ;  /* 0x000000691d697223 */ /* 0x000fe2000000005c */
[----:B------:R-:W-:Y:S01]  /*25a0*/  PRMT R114, R111, 0x7610, R114 ;  /* 0x000076106f727816 */ /* 0x000fe20000000072 */
[----:B------:R-:W-:Y:S01]  /*25b0*/  FFMA R111, R22, R98, R83 ;  /* 0x00000062166f7223 */ /* 0x000fe20000000053 */
[----:B------:R0:W-:Y:S01]  /*25c0*/  STG.E.U16 desc[UR4][R48.64], R61 ;  /* 0x0000003d30007986 */ /* 0x0001e2000c101504 */
[----:B------:R-:W-:Y:S01]  /*25d0*/  F2FP.BF16.F32.PACK_AB R112, RZ, R77 ;  /* 0x0000004dff70723e */ /* 0x000fe200000010ff */
[----:B------:R-:W-:Y:S01]  /*25e0*/  FFMA R107, R31, R107, R94 ;  /* 0x0000006b1f6b7223 */ /* 0x000fe2000000005e */
[----:B------:R-:W-:Y:S01]  /*25f0*/  IADD3 R77, R55, 0x700, RZ ;  /* 0x00000700374d7810 */ /* 0x000fe20007ffe0ff */
[----:B------:R-:W-:Y:S01]  /*2600*/  FFMA R109, R33, R109, R96 ;  /* 0x0000006d216d7223 */ /* 0x000fe20000000060 */
[----:B------:R-:W-:Y:S01]  /*2610*/  IADD3 R71, R55, 0x780, RZ ;  /* 0x0000078037477810 */ /* 0x000fe20007ffe0ff */
[----:B-1----:R-:W-:Y:S01]  /*2620*/  IMAD.WIDE.U32 R50, R57, 0x2, R78 ;  /* 0x0000000239327825 */ /* 0x002fe200078e004e */
[----:B------:R-:W-:-:S02]  /*2630*/  IADD3 R59, R55, 0xc80, RZ ;  /* 0x00000c80373b7810 */ /* 0x000fc40007ffe0ff */
[----:B------:R-:W-:Y:S01]  /*2640*/  IADD3 R75, R55, 0x800, RZ ;  /* 0x00000800374b7810 */ /* 0x000fe20007ffe0ff */
[--C-:B------:R-:W-:Y:S01]  /*2650*/  IMAD.WIDE.U32 R76, R77, 0x2, R78.reuse ;  /* 0x000000024d4c7825 */ /* 0x100fe200078e004e */
[C---:B------:R-:W-:Y:S02]  /*2660*/  IADD3 R73, R55.reuse, 0x880, RZ ;  /* 0x0000088037497810 */ /* 0x040fe40007ffe0ff */
[----:B0-----:R-:W-:Y:S01]  /*2670*/  IADD3 R49, R55, 0xc00, RZ ;  /* 0x00000c0037317810 */ /* 0x001fe20007ffe0ff */
[--C-:B------:R-:W-:Y:S01]  /*2680*/  IMAD.WIDE.U32 R70, R71, 0x2, R78.reuse ;  /* 0x0000000247467825 */ /* 0x100fe200078e004e */
[C---:B------:R-:W-:Y:S01]  /*2690*/  IADD3 R69, R55.reuse, 0x980, RZ ;  /* 0x0000098037457810 */ /* 0x040fe20007ffe0ff */
[----:B------:R-:W-:Y:S01]  /*26a0*/  STG.E.U16 desc[UR4][R76.64], R114 ;  /* 0x000000724c007986 */ /* 0x000fe2000c101504 */
[----:B------:R-:W-:Y:S01]  /*26b0*/  IADD3 R65, R55, 0xa00, RZ ;  /* 0x00000a0037417810 */ /* 0x000fe20007ffe0ff */
[--C-:B------:R-:W-:Y:S01]  /*26c0*/  IMAD.WIDE.U32 R56, R49, 0x2, R78.reuse ;  /* 0x0000000231387825 */ /* 0x100fe200078e004e */
[C---:B------:R-:W-:Y:S01]  /*26d0*/  IADD3 R67, R55.reuse, 0xa80, RZ ;  /* 0x00000a8037437810 */ /* 0x040fe20007ffe0ff */
[----:B------:R0:W-:Y:S01]  /*26e0*/  STG.E.U16 desc[UR4][R70.64], R112 ;  /* 0x0000007046007986 */ /* 0x0001e2000c101504 */
        /* <DEDUP_REMOVED lines=8> */
[----:B------:R-:W-:-:S03]  /*2770*/  @P0 FMNMX R4, R4, |R117|, !PT ;  /* 0x4000007504040209 */ /* 0x000fc60007800000 */
[----:B------:R-:W-:Y:S01]  /*2780*/  @P1 FMUL R117, R117, R0 ;  /* 0x0000000075751220 */ /* 0x000fe20000400000 */
[----:B------:R-:W-:Y:S01]  /*2790*/  IADD3 R113, R55, 0xe80, RZ ;  /* 0x00000e8037717810 */ /* 0x000fe20007ffe0ff */
[----:B------:R-:W-:Y:S01]  /*27a0*/  IMAD.WIDE.U32 R68, R69, 0x2, R78 ;  /* 0x0000000245447825 */ /* 0x000fe200078e004e */
[----:B------:R-:W-:-:S03]  /*27b0*/  @P0 FMNMX R4, R4, |R111|, !PT ;  /* 0x4000006f04040209 */ /* 0x000fc60007800000 */
[----:B------:R-:W-:Y:S01]  /*27c0*/  @P1 FMUL R111, R111, R0 ;  /* 0x000000006f6f1220 */ /* 0x000fe20000400000 */
[----:B0-----:R-:W-:Y:S01]  /*27d0*/  FFMA R71, R26, R102, R87 ;  /* 0x000000661a477223 */ /* 0x001fe20000000057 */
[----:B------:R-:W-:Y:S01]  /*27e0*/  IMAD.WIDE.U32 R64, R65, 0x2, R78 ;  /* 0x0000000241407825 */ /* 0x000fe200078e004e */
[----:B------:R-:W-:-:S03]  /*27f0*/  @P0 FMNMX R4, R4, |R99|, !PT ;  /* 0x4000006304040209 */ /* 0x000fc60007800000 */
[----:B------:R-:W-:Y:S01]  /*2800*/  @P1 FMUL R99, R99, R0 ;  /* 0x0000000063631220 */ /* 0x000fe20000400000 */
[----:B------:R-:W-:Y:S01]  /*2810*/  F2FP.BF16.F32.PACK_AB R117, RZ, R117 ;  /* 0x00000075ff75723e */ /* 0x000fe200000010ff */
[--C-:B------:R-:W-:Y:S01]  /*2820*/  IMAD.WIDE.U32 R66, R67, 0x2, R78.reuse ;  /* 0x0000000243427825 */ /* 0x100fe200078e004e */
[----:B------:R-:W-:Y:S02]  /*2830*/  F2FP.BF16.F32.PACK_AB R111, RZ, R111 ;  /* 0x0000006fff6f723e */ /* 0x000fe400000010ff */
[----:B------:R-:W-:Y:S01]  /*2840*/  F2FP.BF16.F32.PACK_AB R99, RZ, R99 ;  /* 0x00000063ff63723e */ /* 0x000fe200000010ff */
[--C-:B------:R-:W-:Y:S01]  /*2850*/  IMAD.WIDE.U32 R60, R61, 0x2, R78.reuse ;  /* 0x000000023d3c7825 */ /* 0x100fe200078e004e */
[----:B------:R-:W-:Y:S01]  /*2860*/  STG.E.U16 desc[UR4][R74.64], R117 ;  /* 0x000000754a007986 */ /* 0x000fe2000c101504 */
[----:B------:R-:W-:Y:S02]  /*2870*/  IADD3 R3, R3, UR10, RZ ;  /* 0x0000000a03037c10 */ /* 0x000fe4000fffe0ff */
[----:B------:R-:W-:Y:S01]  /*2880*/  IMAD.WIDE.U32 R62, R63, 0x2, R78 ;  /* 0x000000023f3e7825 */ /* 0x000fe200078e004e */
[----:B------:R0:W-:Y:S01]  /*2890*/  STG.E.U16 desc[UR4][R72.64], R111 ;  /* 0x0000006f48007986 */ /* 0x0001e2000c101504 */
[----:B------:R-:W-:-:S02]  /*28a0*/  SEL R97, RZ, 0x1, P2 ;  /* 0x00000001ff617807 */ /* 0x000fc40001000000 */
[--C-:B------:R-:W-:Y:S01]  /*28b0*/  IMAD.WIDE.U32 R58, R119, 0x2, R78.reuse ;  /* 0x00000002773a7825 */ /* 0x100fe200078e004e */
[----:B------:R1:W-:Y:S03]  /*28c0*/  STG.E.U16 desc[UR4][R50.64], R99 ;  /* 0x0000006332007986 */ /* 0x0003e6000c101504 */
[----:B------:R-:W-:-:S04]  /*28d0*/  IMAD.WIDE.U32 R54, R115, 0x2, R78 ;  /* 0x0000000273367825 */ /* 0x000fc800078e004e */
[----:B------:R-:W-:-:S04]  /*28e0*/  IMAD.WIDE.U32 R52, R53, 0x2, R78 ;  /* 0x0000000235347825 */ /* 0x000fc800078e004e */
[----:B0-----:R-:W-:Y:S01]  /*28f0*/  FFMA R73, R28, R104, R89 ;  /* 0x000000681c497223 */ /* 0x001fe20000000059 */
[----:B------:R-:W-:-:S04]  /*2900*/  IMAD.WIDE.U32 R78, R113, 0x2, R78 ;  /* 0x00000002714e7825 */ /* 0x000fc800078e004e */
[----:B------:R-:W-:Y:S01]  /*2910*/  FFMA R113, R24, R100, R85 ;  /* 0x0000006418717223 */ /* 0x000fe20000000055 */
[----:B-1----:R-:W-:-:S04]  /*2920*/  FFMA R51, R30, R106, R91 ;  /* 0x0000006a1e337223 */ /* 0x002fc8000000005b */
        /* <DEDUP_REMOVED lines=25> */
[----:B------:R-:W-:Y:S01]  /*2ac0*/  @P0 FMNMX R4, R4, |R107|, !PT ;  /* 0x4000006b04040209 */ /* 0x000fe20007800000 */
[----:B------:R-:W-:Y:S01]  /*2ad0*/  @P1 FMUL R107, R107, R0 ;  /* 0x000000006b6b1220 */ /* 0x000fe20000400000 */
[----:B------:R-:W-:Y:S01]  /*2ae0*/  F2FP.BF16.F32.PACK_AB R51, RZ, R51 ;  /* 0x00000033ff33723e */ /* 0x000fe200000010ff */
[----:B-1----:R-:W-:Y:S01]  /*2af0*/  FFMA R67, R34, R110, R95 ;  /* 0x0000006e22437223 */ /* 0x002fe2000000005f */
        /* <DEDUP_REMOVED lines=12> */
[----:B------:R-:W-:-:S02]  /*2bc0*/  ISETP.GE.AND P0, PT, R3, UR11, PT ;  /* 0x0000000b03007c0c */ /* 0x000fc4000bf06270 */
[----:B------:R-:W-:Y:S01]  /*2bd0*/  F2FP.BF16.F32.PACK_AB R67, RZ, R67 ;  /* 0x00000043ff43723e */ /* 0x000fe200000010ff */
[----:B------:R2:W-:Y:S04]  /*2be0*/  STG.E.U16 desc[UR4][R58.64], R107 ;  /* 0x0000006b3a007986 */ /* 0x0005e8000c101504 */
[----:B------:R2:W-:Y:S04]  /*2bf0*/  STG.E.U16 desc[UR4][R54.64], R65 ;  /* 0x0000004136007986 */ /* 0x0005e8000c101504 */
[----:B------:R2:W-:Y:S04]  /*2c00*/  STG.E.U16 desc[UR4][R52.64], R109 ;  /* 0x0000006d34007986 */ /* 0x0005e8000c101504 */
[----:B------:R2:W-:Y:S01]  /*2c10*/  STG.E.U16 desc[UR4][R78.64], R67 ;  /* 0x000000434e007986 */ /* 0x0005e2000c101504 */
[----:B------:R-:W-:Y:S05]  /*2c20*/  @!P0 BRA `(.L_x_9635) ;  /* 0xffffffd800d48947 */ /* 0x000fea000383ffff */
.L_x_9627:
        /* <DEDUP_REMOVED lines=15> */
.L_x_9660:
        /* <DEDUP_REMOVED lines=28> */
.L_x_9663:
[----:B-1----:R-:W-:-:S07]  /*2ee0*/  FMNMX R7, R4, R7, !PT ;  /* 0x0000000704077209 */ /* 0x002fce0007800000 */
.L_x_9639:
[----:B------:R-:W-:Y:S05]  /*2ef0*/  BSYNC B0 ;  /* 0x0000000000007941 */ /* 0x000fea0003800000 */
.L_x_9638:
[----:B------:R-:W-:Y:S01]  /*2f00*/  ISETP.NE.AND P0, PT, R2, RZ, PT ;  /* 0x000000ff0200720c */ /* 0x000fe20003f05270 */
[----:B------:R-:W-:-:S12]  /*2f10*/  BSSY B0, `(.L_x_9636) ;  /* 0x0000004000007945 */ /* 0x000fd80003800000 */
[----:B------:R-:W-:Y:S05]  /*2f20*/  @P0 BRA `(.L_x_9641) ;  /* 0x0000000000080947 */ /* 0x000fea0003800000 */
[----:B0-----:R-:W0:Y:S02]  /*2f30*/  LDC.64 R4, c[0x0][0x288] ;  /* 0x0000a200ff047b82 */ /* 0x001e240000000a00 */
[----:B0-----:R1:W-:Y:S02]  /*2f40*/  REDG.E.MAX.S32.STRONG.GPU desc[UR4][R4.64], R7 ;  /* 0x000000070400798e */ /* 0x0013e4000d10e384 */
.L_x_9641:
[----:B------:R-:W-:Y:S05]  /*2f50*/  BSYNC B0 ;  /* 0x0000000000007941 */ /* 0x000fea0003800000 */
.L_x_9636:
        /* <DEDUP_REMOVED lines=13> */
[----:B012---:R-:W-:Y:S05]  /*3030*/  CALL.REL.NOINC `($__internal_130_$__cuda_sm20_rcp_rn_f32_slowpath) ;  /* 0x0000000c00047944 */ /* 0x007fea0003c00000 */
[----:B------:R-:W-:Y:S01]  /*3040*/  MOV R5, R72 ;  /* 0x0000004800057202 */ /* 0x000fe20000000f00 */
[----:B------:R-:W-:Y:S06]  /*3050*/  BRA `(.L_x_9643) ;  /* 0x0000000000107947 */ /* 0x000fec0003800000 */
.L_x_9642:
[----:B-1----:R-:W1:Y:S02]  /*3060*/  MUFU.RCP R5, R0 ;  /* 0x0000000000057308 */ /* 0x002e640000001000 */
[----:B-1----:R-:W-:-:S04]  /*3070*/  FFMA R2, R5, R0, -1 ;  /* 0xbf80000005027423 */ /* 0x002fc80000000000 */
[----:B------:R-:W-:-:S04]  /*3080*/  FADD.FTZ R2, -R2, -RZ ;  /* 0x800000ff02027221 */ /* 0x000fc80000010100 */
[----:B------:R-:W-:-:S07]  /*3090*/  FFMA R5, R5, R2, R5 ;  /* 0x0000000205057223 */ /* 0x000fce0000000005 */
.L_x_9643:
[----:B------:R-:W1:Y:S02]  /*30a0*/  LDC.64 R2, c[0x0][0x280] ;  /* 0x0000a000ff027b82 */ /* 0x000e640000000a00 */
[----:B-1----:R-:W-:Y:S01]  /*30b0*/  STG.E desc[UR4][R2.64], R5 ;  /* 0x0000000502007986 */ /* 0x002fe2000c101904 */
[----:B------:R-:W-:Y:S05]  /*30c0*/  EXIT ;  /* 0x000000000000794d */ /* 0x000fea0003800000 */
.L_x_9628:
[----:B------:R-:W-:Y:S01]  /*30d0*/  HFMA2.MMA R74, -RZ, RZ, 0, 5.9604644775390625e-08 ;  /* 0x00000001ff4a7435 */ /* 0x000fe200000001ff */
[----:B------:R-:W-:Y:S02]  /*30e0*/  MOV R72, R51 ;  /* 0x0000003300487202 */ /* 0x000fe40000000f00 */
[----:B------:R-:W-:Y:S02]  /*30f0*/  MOV R76, 0x1f ;  /* 0x0000001f004c7802 */ /* 0x000fe40000000f00 */
[----:B------:R-:W-:-:S07]  /*3100*/  MOV R68, 0xffffffff ;  /* 0xffffffff00447802 */ /* 0x000fce0000000f00 */
[----:B-----5:R-:W-:Y:S05]  /*3110*/  WARPSYNC.COLLECTIVE R68, `(.L_x_9644) ;  /* 0x0000000044087348 */ /* 0x020fea0003c00000 */
[----:B------:R0:W1:Y:S02]  /*3120*/  SHFL.BFLY P1, R70, R72, R74, R76 ;  /* 0x0c00004a48467389 */ /* 0x000064000002004c */
[----:B01---5:R-:W-:Y:S01]  /*3130*/  ENDCOLLECTIVE ;  /* 0x000000000000791b */ /* 0x023fe20003800000 */
.L_x_9644:
[----:B------:R-:W-:Y:S01]  /*3140*/  HFMA2.MMA R74, -RZ, RZ, 0, 1.1920928955078125e-07 ;  /* 0x00000002ff4a7435 */ /* 0x000fe200000001ff */
[----:B------:R-:W-:-:S05]  /*3150*/  MOV R48, R70 ;  /* 0x0000004600307202 */ /* 0x000fca0000000f00 */
[----:B------:R-:W-:-:S05]  /*3160*/  FADD R56, R51, R48 ;  /* 0x0000003033387221 */ /* 0x000fca0000000000 */
[----:B------:R-:W-:-:S07]  /*3170*/  MOV R72, R56 ;  /* 0x0000003800487202 */ /* 0x000fce0000000f00 */
[----:B------:R-:W-:Y:S05]  /*3180*/  WARPSYNC.COLLECTIVE R68, `(.L_x_9645) ;  /* 0x0000000044087348 */ /* 0x000fea0003c00000 */
[----:B------:R0:W1:Y:S02]  /*3190*/  SHFL.BFLY P1, R70, R72, R74, R76 ;  /* 0x0c00004a48467389 */ /* 0x000064000002004c */
[----:B01----:R-:W-:Y:S01]  /*31a0*/  ENDCOLLECTIVE ;  /* 0x000000000000791b */ /* 0x003fe20003800000 */
.L_x_9645:
[----:B------:R-:W-:Y:S01]  /*31b0*/  HFMA2.MMA R74, -RZ, RZ, 0, 2.384185791015625e-07 ;  /* 0x00000004ff4a7435 */ /* 0x000fe200000001ff */
[----:B------:R-:W-:-:S05]  /*31c0*/  MOV R48, R70 ;  /* 0x0000004600307202 */ /* 0x000fca0000000f00 */
[----:B------:R-:W-:-:S05]  /*31d0*/  FADD R58, R56, R48 ;  /* 0x00000030383a7221 */ /* 0x000fca0000000000 */
[----:B------:R-:W-:-:S07]  /*31e0*/  MOV R72, R58 ;  /* 0x0000003a00487202 */ /* 0x000fce0000000f00 */
[----:B------:R-:W-:Y:S05]  /*31f0*/  WARPSYNC.COLLECTIVE R68, `(.L_x_9646) ;  /* 0x0000000044087348 */ /* 0x000fea0003c00000 */
[----:B------:R0:W1:Y:S02]  /*3200*/  SHFL.BFLY P1, R70, R72, R74, R76 ;  /* 0x0c00004a48467389 */ /* 0x000064000002004c */
[----:B01----:R-:W-:Y:S01]  /*3210*/  ENDCOLLECTIVE ;  /* 0x000000000000791b */ /* 0x003fe20003800000 */
.L_x_9646:
[----:B------:R-:W-:Y:S01]  /*3220*/  HFMA2.MMA R74, -RZ, RZ, 0, 4.76837158203125e-07 ;  /* 0x00000008ff4a7435 */ /* 0x000fe200000001ff */
[----:B------:R-:W-:-:S05]  /*3230*/  MOV R48, R70 ;  /* 0x0000004600307202 */ /* 0x000fca0000000f00 */
[----:B------:R-:W-:-:S05]  /*3240*/  FADD R64, R58, R48 ;  /* 0x000000303a407221 */ /* 0x000fca0000000000 */
[----:B------:R-:W-:-:S07]  /*3250*/  MOV R72, R64 ;  /* 0x0000004000487202 */ /* 0x000fce0000000f00 */
[----:B------:R-:W-:Y:S05]  /*3260*/  WARPSYNC.COLLECTIVE R68, `(.L_x_9647) ;  /* 0x0000000044087348 */ /* 0x000fea0003c00000 */
[----:B------:R0:W1:Y:S02]  /*3270*/  SHFL.BFLY P1, R70, R72, R74, R76 ;  /* 0x0c00004a48467389 */ /* 0x000064000002004c */
[----:B01----:R-:W-:Y:S01]  /*3280*/  ENDCOLLECTIVE ;  /* 0x000000000000791b */ /* 0x003fe20003800000 */
.L_x_9647:
[----:B------:R-:W-:Y:S01]  /*3290*/  HFMA2.MMA R74, -RZ, RZ, 0, 9.5367431640625e-07 ;  /* 0x00000010ff4a7435 */ /* 0x000fe200000001ff */
[----:B------:R-:W-:-:S05]  /*32a0*/  MOV R48, R70 ;  /* 0x0000004600307202 */ /* 0x000fca0000000f00 */
[----:B------:R-:W-:-:S05]  /*32b0*/  FADD R66, R64, R48 ;  /* 0x0000003040427221 */ /* 0x000fca0000000000 */
[----:B------:R-:W-:-:S07]  /*32c0*/  MOV R72, R66 ;  /* 0x0000004200487202 */ /* 0x000fce0000000f00 */
[----:B------:R-:W-:Y:S05]  /*32d0*/  WARPSYNC.COLLECTIVE R68, `(.L_x_9648) ;  /* 0x0000000044087348 */ /* 0x000fea0003c00000 */
[----:B------:R0:W1:Y:S02]  /*32e0*/  SHFL.BFLY P1, R70, R72, R74, R76 ;  /* 0x0c00004a48467389 */ /* 0x000064000002004c */
[----:B01----:R-:W-:Y:S01]  /*32f0*/  ENDCOLLECTIVE ;  /* 0x000000000000791b */ /* 0x003fe20003800000 */
.L_x_9648:
[----:B------:R-:W-:Y:S01]  /*3300*/  HFMA2.MMA R74, -RZ, RZ, 0, 5.9604644775390625e-08 ;  /* 0x00000001ff4a7435 */ /* 0x000fe200000001ff */
[----:B------:R-:W-:-:S05]  /*3310*/  MOV R48, R70 ;  /* 0x0000004600307202 */ /* 0x000fca0000000f00 */
[----:B------:R-:W-:-:S04]  /*3320*/  FADD R48, R66, R48 ;  /* 0x0000003042307221 */ /* 0x000fc80000000000 */
[----:B------:R-:W-:-:S04]  /*3330*/  FMUL R50, R48, 0.0010416667209938168526 ;  /* 0x3a88888930327820 */ /* 0x000fc80000400000 */
        /* <DEDUP_REMOVED lines=64> */
.L_x_9649:
[----:B------:R-:W-:Y:S01]  /*3740*/  HFMA2.MMA R74, -RZ, RZ, 0, 1.1920928955078125e-07 ;  /* 0x00000002ff4a7435 */ /* 0x000fe200000001ff */
[----:B------:R-:W-:-:S05]  /*3750*/  MOV R51, R70 ;  /* 0x0000004600337202 */ /* 0x000fca0000000f00 */
[----:B------:R-:W-:-:S05]  /*3760*/  FADD R51, R48, R51 ;  /* 0x0000003330337221 */ /* 0x000fca0000000000 */
[----:B------:R-:W-:-:S07]  /*3770*/  MOV R72, R51 ;  /* 0x0000003300487202 */ /* 0x000fce0000000f00 */
[----:B------:R-:W-:Y:S05]  /*3780*/  WARPSYNC.COLLECTIVE R68, `(.L_x_9650) ;  /* 0x0000000044087348 */ /* 0x000fea0003c00000 */
[----:B------:R0:W1:Y:S02]  /*3790*/  SHFL.BFLY P1, R70, R72, R74, R76 ;  /* 0x0c00004a48467389 */ /* 0x000064000002004c */
[----:B01----:R-:W-:Y:S01]  /*37a0*/  ENDCOLLECTIVE ;  /* 0x000000000000791b */ /* 0x003fe20003800000 */
.L_x_9650:
[----:B------:R-:W-:Y:S01]  /*37b0*/  HFMA2.MMA R74, -RZ, RZ, 0, 2.384185791015625e-07 ;  /* 0x00000004ff4a7435 */ /* 0x000fe200000001ff */
[----:B------:R-:W-:-:S05]  /*37c0*/  MOV R56, R70 ;  /* 0x0000004600387202 */ /* 0x000fca0000000f00 */
[----:B------:R-:W-:-:S05]  /*37d0*/  FADD R56, R51, R56 ;  /* 0x0000003833387221 */ /* 0x000fca0000000000 */
[----:B------:R-:W-:-:S07]  /*37e0*/  MOV R72, R56 ;  /* 0x0000003800487202 */ /* 0x000fce0000000f00 */
[----:B------:R-:W-:Y:S05]  /*37f0*/  WARPSYNC.COLLECTIVE R68, `(.L_x_9651) ;  /* 0x0000000044087348 */ /* 0x000fea0003c00000 */
[----:B------:R0:W1:Y:S02]  /*3800*/  SHFL.BFLY P1, R70, R72, R74, R76 ;  /* 0x0c00004a48467389 */ /* 0x000064000002004c */
[----:B01----:R-:W-:Y:S01]  /*3810*/  ENDCOLLECTIVE ;  /* 0x000000000000791b */ /* 0x003fe20003800000 */
.L_x_9651:
[----:B------:R-:W-:Y:S01]  /*3820*/  HFMA2.MMA R74, -RZ, RZ, 0, 4.76837158203125e-07 ;  /* 0x00000008ff4a7435 */ /* 0x000fe200000001ff */
[----:B------:R-:W-:-:S05]  /*3830*/  MOV R58, R70 ;  /* 0x00000046003a7202 */ /* 0x000fca0000000f00 */
[----:B------:R-:W-:-:S05]  /*3840*/  FADD R58, R56, R58 ;  /* 0x0000003a383a7221 */ /* 0x000fca0000000000 */
[----:B------:R-:W-:-:S07]  /*3850*/  MOV R72, R58 ;  /* 0x0000003a00487202 */ /* 0x000fce0000000f00 */
[----:B------:R-:W-:Y:S05]  /*3860*/  WARPSYNC.COLLECTIVE R68, `(.L_x_9652) ;  /* 0x0000000044087348 */ /* 0x000fea0003c00000 */
[----:B------:R0:W1:Y:S02]  /*3870*/  SHFL.BFLY P1, R70, R72, R74, R76 ;  /* 0x0c00004a48467389 */ /* 0x000064000002004c */
[----:B01----:R-:W-:Y:S01]  /*3880*/  ENDCOLLECTIVE ;  /* 0x000000000000791b */ /* 0x003fe20003800000 */
.L_x_9652:
[----:B------:R-:W-:Y:S01]  /*3890*/  HFMA2.MMA R74, -RZ, RZ, 0, 9.5367431640625e-07 ;  /* 0x00000010ff4a7435 */ /* 0x000fe200000001ff */
[----:B------:R-:W-:-:S05]  /*38a0*/  MOV R64, R70 ;  /* 0x0000004600407202 */ /* 0x000fca0000000f00 */
[----:B------:R-:W-:-:S05]  /*38b0*/  FADD R64, R58, R64 ;  /* 0x000000403a407221 */ /* 0x000fca0000000000 */
[----:B------:R-:W-:-:S07]  /*38c0*/  MOV R72, R64 ;  /* 0x0000004000487202 */ /* 0x000fce0000000f00 */
[----:B------:R-:W-:Y:S05]  /*38d0*/  WARPSYNC.COLLECTIVE R68, `(.L_x_9653) ;  /* 0x0000000044087348 */ /* 0x000fea0003c00000 */
[----:B------:R0:W1:Y:S02]  /*38e0*/  SHFL.BFLY P1, R70, R72, R74, R76 ;  /* 0x0c00004a48467389 */ /* 0x000064000002004c */
[----:B01----:R-:W-:Y:S01]  /*38f0*/  ENDCOLLECTIVE ;  /* 0x000000000000791b */ /* 0x003fe20003800000 */
.L_x_9653:
[----:B------:R-:W-:Y:S01]  /*3900*/  MOV R66, R70 ;  /* 0x0000004600427202 */ /* 0x000fe20000000f00 */
[----:B------:R-:W-:Y:S06]  /*3910*/  BRA `(.L_x_9654) ;  /* 0xffffffd800dc7947 */ /* 0x000fec000383ffff */
.L_x_9637:
[----:B------:R-:W-:Y:S01]  /*3920*/  HFMA2.MMA R10, -RZ, RZ, 0, 9.5367431640625e-07 ;  /* 0x00000010ff0a7435 */ /* 0x000fe200000001ff */
[----:B------:R-:W-:Y:S02]  /*3930*/  MOV R9, R4 ;  /* 0x0000000400097202 */ /* 0x000fe40000000f00 */
[----:B------:R-:W-:Y:S02]  /*3940*/  MOV R11, 0x1f ;  /* 0x0000001f000b7802 */ /* 0x000fe40000000f00 */
[----:B------:R-:W-:-:S07]  /*3950*/  MOV R68, 0xffffffff ;  /* 0xffffffff00447802 */ /* 0x000fce0000000f00 */
[----:B--2--5:R-:W-:Y:S05]  /*3960*/  WARPSYNC.COLLECTIVE R68, `(.L_x_9655) ;  /* 0x0000000044087348 */ /* 0x024fea0003c00000 */
[----:B------:R0:W1:Y:S02]  /*3970*/  SHFL.DOWN P0, R7, R9, R10, R11 ;  /* 0x0800000a09077389 */ /* 0x000064000000000b */
[----:B012--5:R-:W-:Y:S01]  /*3980*/  ENDCOLLECTIVE ;  /* 0x000000000000791b */ /* 0x027fe20003800000 */
.L_x_9655:
[----:B------:R-:W-:Y:S01]  /*3990*/  HFMA2.MMA R10, -RZ, RZ, 0, 4.76837158203125e-07 ;  /* 0x00000008ff0a7435 */ /* 0x000fe200000001ff */
[----:B------:R-:W-:-:S04]  /*39a0*/  MOV R3, R7 ;  /* 0x0000000700037202 */ /* 0x000fc80000000f00 */
[----:B------:R-:W-:-:S04]  /*39b0*/  FMNMX R3, R3, R4, !PT ;  /* 0x0000000403037209 */ /* 0x000fc80007800000 */
[----:B------:R-:W-:-:S07]  /*39c0*/  MOV R9, R3 ;  /* 0x0000000300097202 */ /* 0x000fce0000000f00 */
[----:B------:R-:W-:Y:S05]  /*39d0*/  WARPSYNC.COLLECTIVE R68, `(.L_x_9656) ;  /* 0x0000000044087348 */ /* 0x000fea0003c00000 */
[----:B------:R0:W1:Y:S02]  /*39e0*/  SHFL.DOWN P0, R7, R9, R10, R11 ;  /* 0x0800000a09077389 */ /* 0x000064000000000b */
[----:B01----:R-:W-:Y:S01]  /*39f0*/  ENDCOLLECTIVE ;  /* 0x000000000000791b */ /* 0x003fe20003800000 */
.L_x_9656:
[----:B------:R-:W-:Y:S01]  /*3a00*/  HFMA2.MMA R10, -RZ, RZ, 0, 2.384185791015625e-07 ;  /* 0x00000004ff0a7435 */ /* 0x000fe200000001ff */
[----:B------:R-:W-:-:S04]  /*3a10*/  MOV R6, R7 ;  /* 0x0000000700067202 */ /* 0x000fc80000000f00 */
[----:B------:R-:W-:-:S04]  /*3a20*/  FMNMX R6, R3, R6, !PT ;  /* 0x0000000603067209 */ /* 0x000fc80007800000 */
[----:B------:R-:W-:-:S07]  /*3a30*/  MOV R9, R6 ;  /* 0x0000000600097202 */ /* 0x000fce0000000f00 */
[----:B------:R-:W-:Y:S05]  /*3a40*/  WARPSYNC.COLLECTIVE R68, `(.L_x_9657) ;  /* 0x0000000044087348 */ /* 0x000fea0003c00000 */
[----:B------:R0:W1:Y:S02]  /*3a50*/  SHFL.DOWN P0, R7, R9, R10, R11 ;  /* 0x0800000a09077389 */ /* 0x000064000000000b */
[----:B01----:R-:W-:Y:S01]  /*3a60*/  ENDCOLLECTIVE ;  /* 0x000000000000791b */ /* 0x003fe20003800000 */
.L_x_9657:
[----:B------:R-:W-:Y:S01]  /*3a70*/  HFMA2.MMA R10, -RZ, RZ, 0, 1.1920928955078125e-07 ;  /* 0x00000002ff0a7435 */ /* 0x000fe200000001ff */
[----:B------:R-:W-:-:S04]  /*3a80*/  MOV R5, R7 ;  /* 0x0000000700057202 */ /* 0x000fc80000000f00 */
[----:B------:R-:W-:-:S04]  /*3a90*/  FMNMX R5, R6, R5, !PT ;  /* 0x0000000506057209 */ /* 0x000fc80007800000 */
[----:B------:R-:W-:-:S07]  /*3aa0*/  MOV R9, R5 ;  /* 0x0000000500097202 */ /* 0x000fce0000000f00 */
[----:B------:R-:W-:Y:S05]  /*3ab0*/  WARPSYNC.COLLECTIVE R68, `(.L_x_9658) ;  /* 0x0000000044087348 */ /* 0x000fea0003c00000 */
[----:B------:R0:W1:Y:S02]  /*3ac0*/  SHFL.DOWN P0, R7, R9, R10, R11 ;  /* 0x0800000a09077389 */ /* 0x000064000000000b */
[----:B01----:R-:W-:Y:S01]  /*3ad0*/  ENDCOLLECTIVE ;  /* 0x000000000000791b */ /* 0x003fe20003800000 */
.L_x_9658:
[----:B------:R-:W-:Y:S01]  /*3ae0*/  HFMA2.MMA R10, -RZ, RZ, 0, 5.9604644775390625e-08 ;  /* 0x00000001ff0a7435 */ /* 0x000fe200000001ff */
[----:B------:R-:W-:-:S04]  /*3af0*/  MOV R8, R7 ;  /* 0x0000000700087202 */ /* 0x000fc80000000f00 */
[----:B------:R-:W-:-:S04]  /*3b00*/  FMNMX R8, R5, R8, !PT ;  /* 0x0000000805087209 */ /* 0x000fc80007800000 */
[----:B------:R-:W-:-:S07]  /*3b10*/  MOV R9, R8 ;  /* 0x0000000800097202 */ /* 0x000fce0000000f00 */
[----:B------:R-:W-:Y:S05]  /*3b20*/  WARPSYNC.COLLECTIVE R68, `(.L_x_9659) ;  /* 0x0000000044087348 */ /* 0x000fea0003c00000 */
[----:B------:R0:W1:Y:S02]  /*3b30*/  SHFL.DOWN P0, R7, R9, R10, R11 ;  /* 0x0800000a09077389 */ /* 0x000064000000000b */
[----:B01----:R-:W-:Y:S01]  /*3b40*/  ENDCOLLECTIVE ;  /* 0x000000000000791b */ /* 0x003fe20003800000 */
.L_x_9659:
[----:B------:R-:W-:Y:S05]  /*3b50*/  BRA `(.L_x_9660) ;  /* 0xfffffff000707947 */ /* 0x000fea000383ffff */
.L_x_9640:
[----:B------:R-:W-:Y:S01]  /*3b60*/  HFMA2.MMA R10, -RZ, RZ, 0, 1.1920928955078125e-07 ;  /* 0x00000002ff0a7435 */ /* 0x000fe200000001ff */
[----:B-1----:R-:W-:Y:S02]  /*3b70*/  MOV R9, R3 ;  /* 0x0000000300097202 */ /* 0x002fe40000000f00 */
[----:B------:R-:W-:Y:S02]  /*3b80*/  MOV R11, 0x1f ;  /* 0x0000001f000b7802 */ /* 0x000fe40000000f00 */
[----:B------:R-:W-:-:S07]  /*3b90*/  MOV R68, 0xffffffff ;  /* 0xffffffff00447802 */ /* 0x000fce0000000f00 */
[----:B0-2--5:R-:W-:Y:S05]  /*3ba0*/  WARPSYNC.COLLECTIVE R68, `(.L_x_9661) ;  /* 0x0000000044087348 */ /* 0x025fea0003c00000 */
[----:B------:R1:W3:Y:S02]  /*3bb0*/  SHFL.DOWN P0, R7, R9, R10, R11 ;  /* 0x0800000a09077389 */ /* 0x0002e4000000000b */
[----:B0123-5:R-:W-:Y:S01]  /*3bc0*/  ENDCOLLECTIVE ;  /* 0x000000000000791b */ /* 0x02ffe20003800000 */
.L_x_9661:
[----:B------:R-:W-:Y:S01]  /*3bd0*/  HFMA2.MMA R10, -RZ, RZ, 0, 5.9604644775390625e-08 ;  /* 0x00000001ff0a7435 */ /* 0x000fe200000001ff */
[----:B------:R-:W-:-:S04]  /*3be0*/  MOV R4, R7 ;  /* 0x0000000700047202 */ /* 0x000fc80000000f00 */
[----:B------:R-:W-:-:S04]  /*3bf0*/  FMNMX R4, R4, R3, !PT ;  /* 0x0000000304047209 */ /* 0x000fc80007800000 */
[----:B------:R-:W-:-:S07]  /*3c00*/  MOV R9, R4 ;  /* 0x0000000400097202 */ /* 0x000fce0000000f00 */
[----:B------:R-:W-:Y:S05]  /*3c10*/  WARPSYNC.COLLECTIVE R68, `(.L_x_9662) ;  /* 0x0000000044087348 */ /* 0x000fea0003c00000 */
[----:B------:R0:W1:Y:S02]  /*3c20*/  SHFL.DOWN P0, R7, R9, R10, R11 ;  /* 0x0800000a09077389 */ /* 0x000064000000000b */
[----:B01----:R-:W-:Y:S01]  /*3c30*/  ENDCOLLECTIVE ;  /* 0x000000000000791b */ /* 0x003fe20003800000 */
.L_x_9662:
[----:B------:R-:W-:Y:S05]  /*3c40*/  BRA `(.L_x_9663) ;  /* 0xfffffff000a47947 */ /* 0x000fea000383ffff */
        .weak           $__internal_130_$__cuda_sm20_rcp_rn_f32_slowpath
        .type           $__internal_130_$__cuda_sm20_rcp_rn_f32_slowpath,@function
        .size           $__internal_130_$__cuda_sm20_rcp_rn_f32_slowpath,(.L_x_14466 - $__internal_130_$__cuda_sm20_rcp_rn_f32_slowpath)
$__internal_130_$__cuda_sm20_rcp_rn_f32_slowpath:
        /* <DEDUP_REMOVED lines=15> */
.L_x_9665:
[----:B------:R-:W-:-:S04]  /*3d40*/  IADD3 R72, R51, -0xfd, RZ ;  /* 0xffffff0333487810 */ /* 0x000fc80007ffe0ff */
[----:B------:R-:W-:-:S13]  /*3d50*/  ISETP.GT.U32.AND P0, PT, R72, 0x1, PT ;  /* 0x000000014800780c */ /* 0x000fda0003f04070 */
[----:B------:R-:W-:Y:S05]  /*3d60*/  @P0 BRA `(.L_x_9667) ;  /* 0x0000000000780947 */ /* 0x000fea0003800000 */
[----:B------:R-:W-:Y:S02]  /*3d70*/  LOP3.LUT R74, R50, 0x7fffff, RZ, 0xc0, !PT ;  /* 0x007fffff324a7812 */ /* 0x000fe400078ec0ff */
[----:B------:R-:W-:Y:S02]  /*3d80*/  MOV R100, 0x3 ;  /* 0x0000000300647802 */ /* 0x000fe40000000f00 */
[----:B------:R-:W-:Y:S02]  /*3d90*/  LOP3.LUT R74, R74, 0x3f800000, RZ, 0xfc, !PT ;  /* 0x3f8000004a4a7812 */ /* 0x000fe400078efcff */
[----:B------:R-:W-:Y:S02]  /*3da0*/  SHF.L.U32 R100, R100, R72, RZ ;  /* 0x0000004864647219 */ /* 0x000fe400000006ff */
[----:B------:R-:W0:Y:S01]  /*3db0*/  MUFU.RCP R76, R74 ;  /* 0x0000004a004c7308 */ /* 0x000e220000001000 */
[----:B------:R-:W-:Y:S01]  /*3dc0*/  IADD3 R51, R51, -0xfc, RZ ;  /* 0xffffff0433337810 */ /* 0x000fe20007ffe0ff */
        /* <DEDUP_REMOVED lines=24> */
.L_x_9667:
[----:B------:R0:W1:Y:S02]  /*3f50*/  MUFU.RCP R72, R50 ;  /* 0x0000003200487308 */ /* 0x0000640000001000 */
.L_x_9666:
[----:B------:R-:W-:Y:S05]  /*3f60*/  BSYNC B1 ;  /* 0x0000000000017941 */ /* 0x000fea0003800000 */
.L_x_9664:
[----:B------:R-:W-:Y:S01]  /*3f70*/  HFMA2.MMA R51, -RZ, RZ, 0, 0 ;  /* 0x00000000ff337435 */ /* 0x000fe200000001ff */
[----:B0-----:R-:W-:-:S05]  /*3f80*/  MOV R50, R70 ;  /* 0x0000004600327202 */ /* 0x001fca0000000f00 */
[----:B-1----:R-:W-:Y:S05]  /*3f90*/  RET.REL.NODEC R50 `(_ZN18transformer_engine13normalization19ln_fwd_tuned_kernelINS0_13Kernel_traitsIff13__nv_bfloat16fjLj3840ELj1ELj1ELj4ELj4ENS0_18Kernel_traits_baseILj3840EffS3_fjLj128EEEEEEEvNS0_19ForwardKernelParamsE) ;  /* 0xffffffc032187950 */ /* 0x002fea0003c3ffff */
.L_x_9668:
        /* <DEDUP_REMOVED lines=14> */
.L_x_14466:


//--------------------- .text._ZN18transformer_engine13normalization19ln_fwd_tuned_kernelINS0_13Kernel_traitsI13__nv_bfloat16S3_S3_fjLj3840ELj1ELj1ELj4ELj4ENS0_18Kernel_traits_baseILj3840ES3_S3_S3_fjLj128EEEEEEEvNS0_19ForwardKernelParamsE --------------------------
	.section	.text._ZN18transformer_engine13normalization19ln_fwd_tuned_kernelINS0_13Kernel_traitsI13__nv_bfloat16S3_S3_fjLj3840ELj1ELj1ELj4ELj4ENS0_18Kernel_traits_baseILj3840ES3_S3_S3_fjLj128EEEEEEEvNS0_19ForwardKernelParamsE,"ax",@progbits
	.align	128
        .global         _ZN18transformer_engine13normalization19ln_fwd_tuned_kernelINS0_13Kernel_traitsI13__nv_bfloat16S3_S3_fjLj3840ELj1ELj1ELj4ELj4ENS0_18Kernel_traits_baseILj3840ES3_S3_S3_fjLj128EEEEEEEvNS0_19ForwardKernelParamsE
        .type           _ZN18transformer_engine13normalization19ln_fwd_tuned_kernelINS0_13Kernel_traitsI13__nv_bfloat16S3_S3_fjLj3840ELj1ELj1ELj4ELj4ENS0_18Kernel_traits_baseILj3840ES3_S3_S3_fjLj128EEEEEEEvNS0_19ForwardKernelParamsE,@function
        .size           _ZN18transformer_engine13normalization19ln_fwd_tuned_kernelINS0_13Kernel_traitsI13__nv_bfloat16S3_S3_fjLj3840ELj1ELj1ELj4ELj4ENS0_18Kernel_traits_baseILj3840ES3_S3_S3_fjLj128EEEEEEEvNS0_19ForwardKernelParamsE,(.L_x_14467 - _ZN18transformer_engine13normalization19ln_fwd_tuned_kernelINS0_13Kernel_traitsI13__nv_bfloat16S3_S3_fjLj3840ELj1ELj1ELj4ELj4ENS0_18Kernel_traits_baseILj3840ES3_S3_S3_fjLj128EEEEEEEvNS0_19ForwardKernelParamsE)
        .other          _ZN18transformer_engine13normalization19ln_fwd_tuned_kernelINS0_13Kernel_traitsI13__nv_bfloat16S3_S3_fjLj3840ELj1ELj1ELj4ELj4ENS0_18Kernel_traits_baseILj3840ES3_S3_S3_fjLj128EEEEEEEvNS0_19ForwardKernelParamsE,@"STO_CUDA_ENTRY STV_DEFAULT"
_ZN18transformer_engine13normalization19ln_fwd_tuned_kernelINS0_13Kernel_traitsI13__nv_bfloat16S3_S3_fjLj3840ELj1ELj1ELj4ELj4ENS0_18Kernel_traits_baseILj3840ES3_S3_S3_fjLj128EEEEEEEvNS0_19ForwardKernelParamsE:
.text._ZN18transformer_engine13normalization19ln_fwd_tuned_kernelINS0_13Kernel_traitsI13__nv_bfloat16S3_S3_fjLj3840ELj1ELj1ELj4ELj4ENS0_18Kernel_traits_baseILj3840ES3_S3_S3_fjLj128EEEEEEEvNS0_19ForwardKernelParamsE:
[----:B------:R-:W-:Y:S01]  /*0000*/  LDC R1, c[0x0][0x28] ;  /* 0x00000a00ff017b82 */ /* 0x000fe20000000800 */
[----:B------:R-:W-:Y:S01]  /*0010*/  ULDC.U8 UR12, c[0x0][0x294] ;  /* 0x0000a500000c7ab9 */ /* 0x000fe20000000000 */
[----:B------:R-:W-:Y:S01]  /*0020*/  ULDC.64 UR6, c[0x0][0x208] ;  /* 0x0000820000067ab9 */ /* 0x000fe20000000a00 */
[----:B------:R-:W-:Y:S01]  /*0030*/  UISETP.NE.AND UP0, UPT, UR12, URZ, UPT ;  /* 0x0000003f0c00728c */ /* 0x000fe2000bf05270 */
[----:B------:R-:W0:Y:S04]  /*0040*/  S2R R2, SR_TID.X ;  /* 0x0000000000027919 */ /* 0x000e280000002100 */
[----:B------:R-:W0:Y:S01]  /*0050*/  S2UR UR4, SR_CTAID.X ;  /* 0x00000000000479c3 */ /* 0x000e220000002500 */
[----:B------:R-:W-:Y:S01]  /*0060*/  ULDC UR13, c[0x0][0x218] ;  /* 0x00008600000d7ab9 */ /* 0x000fe20000000800 */
[----:B------:R-:W-:Y:S01]  /*0070*/  ULDC.64 UR8, c[0x0][0x238] ;  /* 0x00008e0000087ab9 */ /* 0x000fe20000000a00 */
[----:B------:R-:W-:Y:S01]  /*0080*/  ULDC.64 UR10, c[0x0][0x260] ;  /* 0x00009800000a7ab9 */ /* 0x000fe20000000a00 */
[----:B------:R-:W-:-:S13]  /*0090*/  PLOP3.LUT P2, PT, PT, PT, UP0, 0x80, 0x0 ;  /* 0x000000000000781c */ /* 0x000fda0003f4f008 */
[----:B------:R-:W1:Y:S02]  /*00a0*/  @P2 LDC.64 R4, c[0x0][0x270] ;  /* 0x00009c00ff042b82 */ /* 0x000e640000000a00 */
[----:B-1----:R-:W2:Y:S01]  /*00b0*/  @P2 LDG.E R4, desc[UR6][R4.64] ;  /* 0x0000000604042981 */ /* 0x002ea2000c1e1900 */
[C---:B0-----:R-:W-:Y:S01]  /*00c0*/  LEA.HI R3, R2.reuse, UR4, RZ, 0x19 ;  /* 0x0000000402037c11 */ /* 0x041fe2000f8fc8ff */
[----:B------:R-:W-:Y:S01]  /*00d0*/  UMOV UR5, 0x3f800000 ;  /* 0x3f80000000057882 */ /* 0x000fe20000000000 */
[----:B------:R-:W-:Y:S02]  /*00e0*/  SHF.L.U32 R0, R2, 0x2, RZ ;  /* 0x0000000202007819 */ /* 0x000fe400000006ff */
[----:B------:R-:W-:Y:S02]  /*00f0*/  ISETP.GE.AND P0, PT, R3, UR13, PT ;  /* 0x0000000d03007c0c */ /* 0x000fe4000bf06270 */
[----:B------:R-:W-:-:S04]  /*0100*/  LOP3.LUT R0, R0, 0x1fc, RZ, 0xc0, !PT ;  /* 0x000001fc00007812 */ /* 0x000fc800078ec0ff */
[C---:B------:R-:W-:Y:S02]  /*0110*/  IADD3 R6, P1, R0.reuse, UR8, RZ ;  /* 0x0000000800067c10 */ /* 0x040fe4000ff3e0ff */
[----:B------:R-:W-:Y:S01]  /*0120*/  IADD3 R10, P3, R0, UR10, RZ ;  /* 0x0000000a000a7c10 */ /* 0x000fe2000ff7e0ff */
[----:B------:R-:W-:Y:S01]  /*0130*/  ULDC UR10, c[0x0][0x210] ;  /* 0x00008400000a7ab9 */ /* 0x000fe20000000800 */
[----:B------:R-:W-:Y:S01]  /*0140*/  IADD3.X R7, RZ, UR9, RZ, P1, !PT ;  /* 0x00000009ff077c10 */ /* 0x000fe20008ffe4ff */
[----:B------:R-:W-:Y:S01]  /*0150*/  ULDC.64 UR8, c[0x0][0x288] ;  /* 0x0000a20000087ab9 */ /* 0x000fe20000000a00 */
[----:B------:R-:W-:Y:S01]  /*0160*/  IADD3.X R11, RZ, UR11, RZ, P3, !PT ;  /* 0x0000000bff0b7c10 */ /* 0x000fe20009ffe4ff */
[----:B------:R-:W-:Y:S01]  /*0170*/  ULDC UR11, c[0x0][0x218] ;  /* 0x00008600000b7ab9 */ /* 0x000fe20000000800 */
[----:B--2---:R-:W-:Y:S01]  /*0180*/  @P2 R2UR UR5, R4 ;  /* 0x00000000040522ca */ /* 0x004fe200000e0000 */
[----:B------:R-:W-:Y:S01]  /*0190*/  HFMA2.MMA R4, -RZ, RZ, 0, 0 ;  /* 0x00000000ff047435 */ /* 0x000fe200000001ff */
[----:B------:R-:W-:-:S13]  /*01a0*/  @P0 BRA `(.L_x_9669) ;  /* 0x0000002800dc0947 */ /* 0x000fda0003800000 */
[----:B------:R-:W2:Y:S01]  /*01b0*/  LDG.E R13, desc[UR6][R6.64+0x800] ;  /* 0x00080006060d7981 */ /* 0x000ea2000c1e1900 */
[----:B------:R-:W0:Y:S03]  /*01c0*/  LDC.U8 R5, c[0x0][0x250] ;  /* 0x00009400ff057b82 */ /* 0x000e260000000000 */
[----:B------:R-:W3:Y:S04]  /*01d0*/  LDG.E R15, desc[UR6][R6.64+0xc00] ;  /* 0x000c0006060f7981 */ /* 0x000ee8000c1e1900 */
        /* <DEDUP_REMOVED lines=13> */
[----:B------:R1:W5:Y:S04]  /*02b0*/  LDG.E R8, desc[UR6][R6.64+0x200] ;  /* 0x0002000606087981 */ /* 0x000368000c1e1900 */
        /* <DEDUP_REMOVED lines=13> */
[----:B------:R0:W5:Y:S01]  /*0390*/  LDG.E R38, desc[UR6][R10.64+0x1c00] ;  /* 0x001c00060a267981 */ /* 0x000162000c1e1900 */
[----:B-1----:R-:W-:-:S02]  /*03a0*/  MOV R6, 0x1 ;  /* 0x0000000100067802 */ /* 0x002fc40000000f00 */
[----:B------:R-:W-:Y:S02]  /*03b0*/  MOV R4, RZ ;  /* 0x000000ff00047202 */ /* 0x000fe40000000f00 */
[C---:B--2---:R-:W-:Y:S02]  /*03c0*/  PRMT R42, R13.reuse, 0x7632, R42 ;  /* 0x000076320d2a7816 */ /* 0x044fe4000000002a */
[----:B0-----:R-:W-:Y:S02]  /*03d0*/  SHF.L.U32 R11, R13, 0x10, RZ ;  /* 0x000000100d0b7819 */ /* 0x001fe400000006ff */
[C---:B---3--:R-:W-:Y:S02]  /*03e0*/  PRMT R44, R15.reuse, 0x7632, R44 ;  /* 0x000076320f2c7816 */ /* 0x048fe4000000002c */
[----:B------:R-:W-:Y:S02]  /*03f0*/  SHF.L.U32 R13, R15, 0x10, RZ ;  /* 0x000000100f0d7819 */ /* 0x000fe400000006ff */
[----:B----4-:R-:W-:-:S02]  /*0400*/  PRMT R39, R0, 0x7632, R39 ;  /* 0x0000763200277816 */ /* 0x010fc40000000027 */
[C---:B-----5:R-:W-:Y:S02]  /*0410*/  PRMT R46, R17.reuse, 0x7632, R46 ;  /* 0x00007632112e7816 */ /* 0x060fe4000000002e */
[----:B------:R-:W-:Y:S02]  /*0420*/  SHF.L.U32 R15, R17, 0x10, RZ ;  /* 0x00000010110f7819 */ /* 0x000fe400000006ff */
[----:B------:R-:W-:Y:S02]  /*0430*/  PRMT R40, R9, 0x7632, R40 ;  /* 0x0000763209287816 */ /* 0x000fe40000000028 */
[C---:B------:R-:W-:Y:S02]  /*0440*/  PRMT R48, R19.reuse, 0x7632, R48 ;  /* 0x0000763213307816 */ /* 0x040fe40000000030 */
[----:B------:R-:W-:Y:S02]  /*0450*/  SHF.L.U32 R17, R19, 0x10, RZ ;  /* 0x0000001013117819 */ /* 0x000fe400000006ff */
[----:B------:R-:W-:-:S02]  /*0460*/  PRMT R41, R12, 0x7632, R41 ;  /* 0x000076320c297816 */ /* 0x000fc40000000029 */
[C---:B------:R-:W-:Y:S02]  /*0470*/  PRMT R50, R21.reuse, 0x7632, R50 ;  /* 0x0000763215327816 */ /* 0x040fe40000000032 */
[----:B------:R-:W-:Y:S02]  /*0480*/  SHF.L.U32 R19, R21, 0x10, RZ ;  /* 0x0000001015137819 */ /* 0x000fe400000006ff */
[C---:B------:R-:W-:Y:S02]  /*0490*/  PRMT R62, R37.reuse, 0x7632, R62 ;  /* 0x00007632253e7816 */ /* 0x040fe4000000003e */
[----:B------:R-:W-:Y:S02]  /*04a0*/  SHF.L.U32 R21, R37, 0x10, RZ ;  /* 0x0000001025157819 */ /* 0x000fe400000006ff */
[----:B------:R-:W-:Y:S02]  /*04b0*/  PRMT R43, R14, 0x7632, R43 ;  /* 0x000076320e2b7816 */ /* 0x000fe4000000002b */
[----:B------:R-:W-:-:S02]  /*04c0*/  SHF.L.U32 R37, R39, 0x10, RZ ;  /* 0x0000001027257819 */ /* 0x000fc400000006ff */
[----:B------:R-:W-:Y:S02]  /*04d0*/  SHF.L.U32 R39, R40, 0x10, RZ ;  /* 0x0000001028277819 */ /* 0x000fe400000006ff */
[----:B------:R-:W-:Y:S02]  /*04e0*/  PRMT R45, R16, 0x7632, R45 ;  /* 0x00007632102d7816 */ /* 0x000fe4000000002d */
[----:B------:R-:W-:Y:S02]  /*04f0*/  SHF.L.U32 R40, R41, 0x10, RZ ;  /* 0x0000001029287819 */ /* 0x000fe400000006ff */
[----:B------:R-:W-:Y:S02]  /*0500*/  SHF.L.U32 R41, R42, 0x10, RZ ;  /* 0x000000102a297819 */ /* 0x000fe400000006ff */
[----:B------:R-:W-:Y:S02]  /*0510*/  PRMT R47, R18, 0x7632, R47 ;  /* 0x00007632122f7816 */ /* 0x000fe4000000002f */
[----:B------:R-:W-:-:S02]  /*0520*/  SHF.L.U32 R42, R43, 0x10, RZ ;  /* 0x000000102b2a7819 */ /* 0x000fc400000006ff */
[----:B------:R-:W-:Y:S02]  /*0530*/  SHF.L.U32 R10, R12, 0x10, RZ ;  /* 0x000000100c0a7819 */ /* 0x000fe400000006ff */
[----:B------:R-:W-:Y:S02]  /*0540*/  SHF.L.U32 R43, R44, 0x10, RZ ;  /* 0x000000102c2b7819 */ /* 0x000fe400000006ff */
[----:B------:R-:W-:Y:S02]  /*0550*/  SHF.L.U32 R12, R14, 0x10, RZ ;  /* 0x000000100e0c7819 */ /* 0x000fe400000006ff */
[----:B------:R-:W-:Y:S02]  /*0560*/  PRMT R49, R20, 0x7632, R49 ;  /* 0x0000763214317816 */ /* 0x000fe40000000031 */
[----:B------:R-:W-:Y:S02]  /*0570*/  SHF.L.U32 R44, R45, 0x10, RZ ;  /* 0x000000102d2c7819 */ /* 0x000fe400000006ff */
[----:B------:R-:W-:-:S02]  /*0580*/  SHF.L.U32 R14, R16, 0x10, RZ ;  /* 0x00000010100e7819 */ /* 0x000fc400000006ff */
[----:B------:R-:W-:Y:S02]  /*0590*/  SHF.L.U32 R45, R46, 0x10, RZ ;  /* 0x000000102e2d7819 */ /* 0x000fe400000006ff */
[----:B------:R-:W-:Y:S02]  /*05a0*/  SHF.L.U32 R7, R0, 0x10, RZ ;  /* 0x0000001000077819 */ /* 0x000fe400000006ff */
[----:B------:R-:W-:Y:S02]  /*05b0*/  SHF.L.U32 R16, R18, 0x10, RZ ;  /* 0x0000001012107819 */ /* 0x000fe400000006ff */
[----:B------:R-:W-:Y:S02]  /*05c0*/  PRMT R51, R35, 0x7632, R51 ;  /* 0x0000763223337816 */ /* 0x000fe40000000033 */
[----:B------:R-:W-:Y:S02]  /*05d0*/  PRMT R60, R30, 0x7632, R60 ;  /* 0x000076321e3c7816 */ /* 0x000fe4000000003c */
[----:B------:R-:W-:-:S02]  /*05e0*/  SHF.L.U32 R46, R47, 0x10, RZ ;  /* 0x000000102f2e7819 */ /* 0x000fc400000006ff */
[----:B------:R-:W-:Y:S02]  /*05f0*/  PRMT R0, R8, 0x7632, R0 ;  /* 0x0000763208007816 */ /* 0x000fe40000000000 */
[----:B------:R-:W-:Y:S02]  /*0600*/  SHF.L.U32 R18, R20, 0x10, RZ ;  /* 0x0000001014127819 */ /* 0x000fe400000006ff */
        /* <DEDUP_REMOVED lines=9> */
[----:B------:R-:W-:-:S02]  /*06a0*/  SHF.L.U32 R47, R48, 0x10, RZ ;  /* 0x00000010302f7819 */ /* 0x000fc400000006ff */
[----:B------:R-:W-:Y:S02]  /*06b0*/  PRMT R64, R32, 0x7632, R64 ;  /* 0x0000763220407816 */ /* 0x000fe40000000040 */
[----:B------:R-:W-:Y:S02]  /*06c0*/  SHF.L.U32 R20, R35, 0x10, RZ ;  /* 0x0000001023147819 */ /* 0x000fe400000006ff */
[----:B------:R-:W-:Y:S02]  /*06d0*/  PRMT R65, R33, 0x7632, R65 ;  /* 0x0000763221417816 */ /* 0x000fe40000000041 */
[----:B------:R-:W-:Y:S02]  /*06e0*/  SHF.L.U32 R48, R49, 0x10, RZ ;  /* 0x0000001031307819 */ /* 0x000fe400000006ff */
[----:B------:R-:W-:Y:S02]  /*06f0*/  PRMT R66, R34, 0x7632, R66 ;  /* 0x0000763222427816 */ /* 0x000fe40000000042 */
[----:B------:R-:W-:-:S02]  /*0700*/  SHF.L.U32 R49, R50, 0x10, RZ ;  /* 0x0000001032317819 */ /* 0x000fc400000006ff */
[C---:B------:R-:W-:Y:S02]  /*0710*/  PRMT R67, R36.reuse, 0x7632, R67 ;  /* 0x0000763224437816 */ /* 0x040fe40000000043 */
[----:B------:R-:W-:Y:S02]  /*0720*/  SHF.L.U32 R35, R36, 0x10, RZ ;  /* 0x0000001024237819 */ /* 0x000fe400000006ff */
[C---:B------:R-:W-:Y:S01]  /*0730*/  PRMT R68, R38.reuse, 0x7632, R68 ;  /* 0x0000763226447816 */ /* 0x040fe20000000044 */
[----:B------:R-:W-:Y:S01]  /*0740*/  IMAD.U32 R33, R33, 0x10000, RZ ;  /* 0x0001000021217824 */ /* 0x000fe200078e00ff */
[----:B------:R-:W-:Y:S01]  /*0750*/  SHF.L.U32 R36, R38, 0x10, RZ ;  /* 0x0000001026247819 */ /* 0x000fe200000006ff */
[----:B------:R-:W-:Y:S01]  /*0760*/  IMAD.U32 R60, R60, 0x10000, RZ ;  /* 0x000100003c3c7824 */ /* 0x000fe200078e00ff */
        /* <DEDUP_REMOVED lines=30> */
[----:B------:R-:W-:-:S07]  /*0950*/  SHF.L.U32 R68, R68, 0x10, RZ ;  /* 0x0000001044447819 */ /* 0x000fce00000006ff */
.L_x_9677:
[----:B0-----:R-:W0:Y:S01]  /*0960*/  LDC.64 R62, c[0x0][0x220] ;  /* 0x00008800ff3e7b82 */ /* 0x001e220000000a00 */
[----:B------:R-:W-:-:S05]  /*0970*/  LOP3.LUT R0, R2, 0x7f, RZ, 0xc0, !PT ;  /* 0x0000007f02007812 */ /* 0x000fca00078ec0ff */
[----:B------:R-:W-:-:S05]  /*0980*/  IMAD R69, R3, 0x780, R0 ;  /* 0x0000078003457824 */ /* 0x000fca00078e0200 */
[C---:B------:R-:W-:Y:S02]  /*0990*/  IADD3 R70, R69.reuse, 0x80, RZ ;  /* 0x0000008045467810 */ /* 0x040fe40007ffe0ff */
[C---:B------:R-:W-:Y:S01]  /*09a0*/  IADD3 R71, R69.reuse, 0x100, RZ ;  /* 0x0000010045477810 */ /* 0x040fe20007ffe0ff */
[----:B0-----:R-:W-:-:S05]  /*09b0*/  IMAD.WIDE.U32 R78, R69, 0x4, R62 ;  /* 0x00000004454e7825 */ /* 0x001fca00078e003e */
[----:B------:R-:W2:Y:S01]  /*09c0*/  LDG.E R0, desc[UR6][R78.64] ;  /* 0x000000064e007981 */ /* 0x000ea2000c1e1900 */
[----:B------:R-:W-:-:S05]  /*09d0*/  IMAD.WIDE.U32 R72, R70, 0x4, R62 ;  /* 0x0000000446487825 */ /* 0x000fca00078e003e */
[----:B------:R0:W3:Y:S01]  /*09e0*/  LDG.E R84, desc[UR6][R72.64] ;  /* 0x0000000648547981 */ /* 0x0000e2000c1e1900 */
[----:B------:R-:W-:-:S05]  /*09f0*/  IMAD.WIDE.U32 R74, R71, 0x4, R62 ;  /* 0x00000004474a7825 */ /* 0x000fca00078e003e */
[----:B------:R1:W4:Y:S01]  /*0a00*/  LDG.E R86, desc[UR6][R74.64] ;  /* 0x000000064a567981 */ /* 0x000322000c1e1900 */
[C---:B0-----:R-:W-:Y:S02]  /*0a10*/  IADD3 R72, R69.reuse, 0x180, RZ ;  /* 0x0000018045487810 */ /* 0x041fe40007ffe0ff */
[----:B------:R-:W-:-:S03]  /*0a20*/  IADD3 R73, R69, 0x200, RZ ;  /* 0x0000020045497810 */ /* 0x000fc60007ffe0ff */
[----:B-1----:R-:W-:-:S05]  /*0a30*/  IMAD.WIDE.U32 R74, R72, 0x4, R62 ;  /* 0x00000004484a7825 */ /* 0x002fca00078e003e */
[----:B------:R0:W5:Y:S01]  /*0a40*/  LDG.E R88, desc[UR6][R74.64] ;  /* 0x000000064a587981 */ /* 0x000162000c1e1900 */
[----:B------:R-:W-:-:S05]  /*0a50*/  IMAD.WIDE.U32 R76, R73, 0x4, R62 ;  /* 0x00000004494c7825 */ /* 0x000fca00078e003e */
[----:B------:R1:W5:Y:S01]  /*0a60*/  LDG.E R90, desc[UR6][R76.64] ;  /* 0x000000064c5a7981 */ /* 0x000362000c1e1900 */
        /* <DEDUP_REMOVED lines=22> */
[----:B------:R-:W-:Y:S01]  /*0bd0*/  IADD3 R85, R69, 0x680, RZ ;  /* 0x0000068045557810 */ /* 0x000fe20007ffe0ff */
[----:B0-----:R-:W-:-:S05]  /*0be0*/  IMAD.WIDE.U32 R82, R81, 0x4, R62 ;  /* 0x0000000451527825 */ /* 0x001fca00078e003e */
[----:B------:R0:W5:Y:S02]  /*0bf0*/  LDG.E R106, desc[UR6][R82.64] ;  /* 0x00000006526a7981 */ /* 0x000164000c1e1900 */
[----:B0-----:R-:W-:Y:S01]  /*0c00*/  IMAD.WIDE.U32 R82, R85, 0x4, R62 ;  /* 0x0000000455527825 */ /* 0x001fe200078e003e */
[----:B------:R-:W-:-:S04]  /*0c10*/  IADD3 R85, R69, 0x700, RZ ;  /* 0x0000070045557810 */ /* 0x000fc80007ffe0ff */
[----:B------:R0:W5:Y:S01]  /*0c20*/  LDG.E R108, desc[UR6][R82.64] ;  /* 0x00000006526c7981 */ /* 0x000162000c1e1900 */
[----:B------:R-:W-:-:S06]  /*0c30*/  IMAD.WIDE.U32 R62, R85, 0x4, R62 ;  /* 0x00000004553e7825 */ /* 0x000fcc00078e003e */
[----:B------:R1:W5:Y:S01]  /*0c40*/  LDG.E R62, desc[UR6][R62.64] ;  /* 0x000000063e3e7981 */ /* 0x000362000c1e1900 */
[----:B------:R-:W-:Y:S02]  /*0c50*/  LOP3.LUT P1, RZ, R6, 0xff, RZ, 0xc0, !PT ;  /* 0x000000ff06ff7812 */ /* 0x000fe4000782c0ff */
[----:B------:R-:W-:Y:S01]  /*0c60*/  SHF.R.U32.HI R112, RZ, 0x5, R2 ;  /* 0x00000005ff707819 */ /* 0x000fe20000011602 */
[----:B------:R-:W-:-:S03]  /*0c70*/  UMOV UR4, 0xffffffff ;  /* 0xffffffff00047882 */ /* 0x000fc60000000000 */
[----:B------:R-:W-:Y:S02]  /*0c80*/  LOP3.LUT R113, R112, 0x7fffffc, RZ, 0xc0, !PT ;  /* 0x07fffffc70717812 */ /* 0x000fe400078ec0ff */
[----:B------:R-:W-:-:S05]  /*0c90*/  LOP3.LUT P0, RZ, R2, 0x1f, RZ, 0xc0, !PT ;  /* 0x0000001f02ff7812 */ /* 0x000fca000780c0ff */
[----:B------:R-:W-:Y:S02]  /*0ca0*/  @!P1 IADD3 R113, R113, 0x4, RZ ;  /* 0x0000000471719810 */ /* 0x000fe40007ffe0ff */
[C---:B--2---:R-:W-:Y:S02]  /*0cb0*/  PRMT R85, R0.reuse, 0x7632, R85 ;  /* 0x0000763200557816 */ /* 0x044fe40000000055 */
[----:B0-----:R-:W-:Y:S02]  /*0cc0*/  SHF.L.U32 R82, R0, 0x10, RZ ;  /* 0x0000001000527819 */ /* 0x001fe400000006ff */
[----:B------:R-:W-:-:S03]  /*0cd0*/  SHF.L.U32 R83, R85, 0x10, RZ ;  /* 0x0000001055537819 */ /* 0x000fc600000006ff */
[----:B------:R-:W-:Y:S01]  /*0ce0*/  FADD R0, RZ, R82 ;  /* 0x00000052ff007221 */ /* 0x000fe20000000000 */
[C---:B---3--:R-:W-:Y:S02]  /*0cf0*/  PRMT R85, R84.reuse, 0x7632, R85 ;  /* 0x0000763254557816 */ /* 0x048fe40000000055 */
[----:B------:R-:W-:Y:S01]  /*0d00*/  SHF.L.U32 R84, R84, 0x10, RZ ;  /* 0x0000001054547819 */ /* 0x000fe200000006ff */
[----:B------:R-:W-:Y:S01]  /*0d10*/  FADD R87, R83, R0 ;  /* 0x0000000053577221 */ /* 0x000fe20000000000 */
[----:B------:R-:W-:-:S03]  /*0d20*/  SHF.L.U32 R85, R85, 0x10, RZ ;  /* 0x0000001055557819 */ /* 0x000fc600000006ff */
[--C-:B------:R-:W-:Y:S01]  /*0d30*/  FADD R0, R84, R87.reuse ;  /* 0x0000005754007221 */ /* 0x100fe20000000000 */
[C---:B----4-:R-:W-:Y:S02]  /*0d40*/  PRMT R87, R86.reuse, 0x7632, R87 ;  /* 0x0000763256577816 */ /* 0x050fe40000000057 */
[----:B------:R-:W-:Y:S01]  /*0d50*/  SHF.L.U32 R86, R86, 0x10, RZ ;  /* 0x0000001056567819 */ /* 0x000fe200000006ff */
[----:B-1----:R-:W-:Y:S01]  /*0d60*/  FADD R63, R85, R0 ;  /* 0x00000000553f7221 */ /* 0x002fe20000000000 */
[----:B------:R-:W-:-:S03]  /*0d70*/  SHF.L.U32 R87, R87, 0x10, RZ ;  /* 0x0000001057577819 */ /* 0x000fc600000006ff */
[----:B------:R-:W-:Y:S01]  /*0d80*/  FADD R0, R86, R63 ;  /* 0x0000003f56007221 */ /* 0x000fe20000000000 */
[----:B-----5:R-:W-:-:S03]  /*0d90*/  PRMT R89, R88, 0x7632, R89 ;  /* 0x0000763258597816 */ /* 0x020fc60000000059 */
[----:B------:R-:W-:Y:S01]  /*0da0*/  FADD R63, R87, R0 ;  /* 0x00000000573f7221 */ /* 0x000fe20000000000 */
[----:B------:R-:W-:Y:S01]  /*0db0*/  SHF.L.U32 R88, R88, 0x10, RZ ;  /* 0x0000001058587819 */ /* 0x000fe200000006ff */
[----:B------:R-:W-:-:S04]  /*0dc0*/  IMAD.U32 R89, R89, 0x10000, RZ ;  /* 0x0001000059597824 */ /* 0x000fc800078e00ff */
[----:B------:R-:W-:Y:S01]  /*0dd0*/  FADD R0, R88, R63 ;  /* 0x0000003f58007221 */ /* 0x000fe20000000000 */
[C---:B------:R-:W-:Y:S02]  /*0de0*/  PRMT R91, R90.reuse, 0x7632, R91 ;  /* 0x000076325a5b7816 */ /* 0x040fe4000000005b */
[----:B------:R-:W-:Y:S01]  /*0df0*/  SHF.L.U32 R90, R90, 0x10, RZ ;  /* 0x000000105a5a7819 */ /* 0x000fe200000006ff */
[----:B------:R-:W-:Y:S01]  /*0e00*/  FADD R63, R89, R0 ;  /* 0x00000000593f7221 */ /* 0x000fe20000000000 */
[----:B------:R-:W-:-:S03]  /*0e10*/  SHF.L.U32 R91, R91, 0x10, RZ ;  /* 0x000000105b5b7819 */ /* 0x000fc600000006ff */
[----:B------:R-:W-:-:S04]  /*0e20*/  FADD R0, R90, R63 ;  /* 0x0000003f5a007221 */ /* 0x000fc80000000000 */
[----:B------:R-:W-:Y:S01]  /*0e30*/  FADD R63, R91, R0 ;  /* 0x000000005b3f7221 */ /* 0x000fe20000000000 */
[C---:B------:R-:W-:Y:S02]  /*0e40*/  PRMT R93, R92.reuse, 0x7632, R93 ;  /* 0x000076325c5d7816 */ /* 0x040fe4000000005d */
[----:B------:R-:W-:Y:S02]  /*0e50*/  SHF.L.U32 R92, R92, 0x10, RZ ;  /* 0x000000105c5c7819 */ /* 0x000fe400000006ff */
[----:B------:R-:W-:-:S03]  /*0e60*/  SHF.L.U32 R93, R93, 0x10, RZ ;  /* 0x000000105d5d7819 */ /* 0x000fc600000006ff */
        /* <DEDUP_REMOVED lines=128> */
.L_x_9696:
[----:B------:R-:W-:Y:S01]  /*1670*/  LOP3.LUT R118, R2, 0x1f, RZ, 0xc0, !PT ;  /* 0x0000001f02767812 */ /* 0x000fe200078ec0ff */
[----:B------:R-:W2:Y:S01]  /*1680*/  @!P0 S2R R115, SR_CgaCtaId ;  /* 0x0000000000738919 */ /* 0x000ea20000008800 */
[----:B------:R-:W-:Y:S01]  /*1690*/  @!P0 MOV R114, 0x400 ;  /* 0x0000040000728802 */ /* 0x000fe20000000f00 */
[----:B-1----:R-:W-:Y:S01]  /*16a0*/  FADD R63, R116, R119 ;  /* 0x00000077743f7221 */ /* 0x002fe20000000000 */
[----:B------:R-:W-:Y:S01]  /*16b0*/  ISETP.GT.U32.AND P1, PT, R118, 0x3, PT ;  /* 0x000000037600780c */ /* 0x000fe20003f24070 */
[----:B------:R-:W-:Y:S05]  /*16c0*/  WARPSYNC.ALL ;  /* 0x0000000000007948 */ /* 0x000fea0003800000 */
[----:B------:R-:W-:Y:S01]  /*16d0*/  @!P0 IADD3 R114, R114, 0x10, RZ ;  /* 0x0000001072728810 */ /* 0x000fe20007ffe0ff */
[----:B------:R-:W-:Y:S01]  /*16e0*/  BSSY B0, `(.L_x_9671) ;  /* 0x0000022000007945 */ /* 0x000fe20003800000 */
[----:B------:R-:W-:-:S04]  /*16f0*/  LOP3.LUT R112, R112, 0x3, RZ, 0xc0, !PT ;  /* 0x0000000370707812 */ /* 0x000fc800078ec0ff */
[----:B------:R-:W-:Y:S01]  /*1700*/  LOP3.LUT P3, RZ, R112, 0x1f, R2, 0xf8, !PT ;  /* 0x0000001f70ff7812 */ /* 0x000fe2000786f802 */
[----:B------:R-:W1:Y:S01]  /*1710*/  @!P1 S2R R0, SR_CgaCtaId ;  /* 0x0000000000009919 */ /* 0x000e620000008800 */
[----:B--2---:R-:W-:Y:S02]  /*1720*/  @!P0 LEA R115, R115, R114, 0x18 ;  /* 0x0000007273738211 */ /* 0x004fe400078ec0ff */
[C---:B------:R-:W-:Y:S01]  /*1730*/  @!P0 IADD3 R114, R113.reuse, R112, RZ ;  /* 0x0000007071728210 */ /* 0x040fe20007ffe0ff */
[----:B------:R-:W-:-:S03]  /*1740*/  @!P1 IMAD.IADD R113, R113, 0x1, R118 ;  /* 0x0000000171719824 */ /* 0x000fc600078e0276 */
[----:B0-----:R-:W-:Y:S02]  /*1750*/  @!P0 LEA R116, R114, R115, 0x3 ;  /* 0x0000007372748211 */ /* 0x001fe400078e18ff */
[----:B------:R-:W-:-:S03]  /*1760*/  @!P1 MOV R114, 0x400 ;  /* 0x0000040000729802 */ /* 0x000fc60000000f00 */
[----:B------:R0:W-:Y:S01]  /*1770*/  @!P0 STS.64 [R116], R62 ;  /* 0x0000003e74008388 */ /* 0x0001e20000000a00 */
[----:B------:R-:W-:-:S04]  /*1780*/  @!P1 IADD3 R115, R114, 0x10, RZ ;  /* 0x0000001072739810 */ /* 0x000fc80007ffe0ff */
[----:B-1----:R-:W-:-:S04]  /*1790*/  @!P1 LEA R0, R0, R115, 0x18 ;  /* 0x0000007300009211 */ /* 0x002fc800078ec0ff */
[----:B------:R-:W-:Y:S01]  /*17a0*/  @!P1 LEA R0, R113, R0, 0x3 ;  /* 0x0000000071009211 */ /* 0x000fe200078e18ff */
[----:B------:R-:W-:Y:S01]  /*17b0*/  HFMA2.MMA R113, -RZ, RZ, 0, 0 ;  /* 0x00000000ff717435 */ /* 0x000fe200000001ff */
[----:B0-----:R-:W-:Y:S01]  /*17c0*/  CS2R R62, SRZ ;  /* 0x00000000003e7805 */ /* 0x001fe2000001ff00 */
        /* <DEDUP_REMOVED lines=13> */
[----:B012---:R-:W-:Y:S05]  /*18a0*/  CALL.REL.NOINC `($__internal_131_$__cuda_sm20_rcp_rn_f32_slowpath) ;  /* 0x0000002400287944 */ /* 0x007fea0003c00000 */
[----:B------:R-:W-:Y:S05]  /*18b0*/  BRA `(.L_x_9673) ;  /* 0x0000000000107947 */ /* 0x000fea0003800000 */
.L_x_9672:
[----:B------:R-:W3:Y:S02]  /*18c0*/  MUFU.RCP R0, R115 ;  /* 0x0000007300007308 */ /* 0x000ee40000001000 */
[----:B---3--:R-:W-:-:S04]  /*18d0*/  FFMA R112, R115, R0, -1 ;  /* 0xbf80000073707423 */ /* 0x008fc80000000000 */
[----:B------:R-:W-:-:S04]  /*18e0*/  FADD.FTZ R119, -R112, -RZ ;  /* 0x800000ff70777221 */ /* 0x000fc80000010100 */
[----:B------:R-:W-:-:S07]  /*18f0*/  FFMA R0, R0, R119, R0 ;  /* 0x0000007700007223 */ /* 0x000fce0000000000 */
.L_x_9673:
[----:B------:R-:W-:Y:S05]  /*1900*/  BSYNC B0 ;  /* 0x0000000000007941 */ /* 0x000fea0003800000 */
.L_x_9671:
        /* <DEDUP_REMOVED lines=20> */
[----:B------:R-:W-:Y:S05]  /*1a50*/  CALL.REL.NOINC `($__internal_131_$__cuda_sm20_rcp_rn_f32_slowpath) ;  /* 0x0000002000bc7944 */ /* 0x000fea0003c00000 */
[----:B------:R-:W-:Y:S05]  /*1a60*/  BRA `(.L_x_9676) ;  /* 0x0000000000107947 */ /* 0x000fea0003800000 */
.L_x_9675:
[----:B------:R-:W0:Y:S02]  /*1a70*/  MUFU.RCP R0, R119 ;  /* 0x0000007700007308 */ /* 0x000e240000001000 */
[----:B0-----:R-:W-:-:S04]  /*1a80*/  FFMA R112, R119, R0, -1 ;  /* 0xbf80000077707423 */ /* 0x001fc80000000000 */
[----:B------:R-:W-:-:S04]  /*1a90*/  FADD.FTZ R117, -R112, -RZ ;  /* 0x800000ff70757221 */ /* 0x000fc80000010100 */
[----:B------:R-:W-:-:S07]  /*1aa0*/  FFMA R0, R0, R117, R0 ;  /* 0x0000007500007223 */ /* 0x000fce0000000000 */
.L_x_9676:
[----:B------:R-:W-:Y:S05]  /*1ab0*/  BSYNC B0 ;  /* 0x0000000000007941 */ /* 0x000fea0003800000 */
.L_x_9674:
[----:B------:R-:W-:Y:S01]  /*1ac0*/  FADD R112, R62, -R63 ;  /* 0x8000003f3e707221 */ /* 0x000fe20000000000 */
[----:B------:R-:W-:Y:S01]  /*1ad0*/  FADD R113, R114, R113 ;  /* 0x0000007172717221 */ /* 0x000fe20000000000 */
[----:B------:R-:W-:Y:S01]  /*1ae0*/  FADD R114, R37, 1 ;  /* 0x3f80000025727421 */ /* 0x000fe20000000000 */
[----:B------:R-:W-:Y:S01]  /*1af0*/  ISETP.NE.AND P1, PT, R5, RZ, PT ;  /* 0x000000ff0500720c */ /* 0x000fe20003f25270 */
[----:B------:R-:W-:Y:S01]  /*1b00*/  FMUL R112, R112, R112 ;  /* 0x0000007070707220 */ /* 0x000fe20000400000 */
[----:B------:R-:W-:Y:S01]  /*1b10*/  FADD R116, R13, 1 ;  /* 0x3f8000000d747421 */ /* 0x000fe20000000000 */
[----:B------:R-:W-:Y:S02]  /*1b20*/  ISETP.NE.AND P2, PT, RZ, UR12, PT ;  /* 0x0000000cff007c0c */ /* 0x000fe4000bf45270 */
[----:B------:R-:W-:Y:S01]  /*1b30*/  FMUL R117, R115, R112 ;  /* 0x0000007073757220 */ /* 0x000fe20000400000 */
[----:B------:R-:W-:Y:S02]  /*1b40*/  FSEL R114, R37, R114, !P1 ;  /* 0x0000007225727208 */ /* 0x000fe40004800000 */
[----:B------:R-:W-:Y:S01]  /*1b50*/  FSEL R116, R13, R116, !P1 ;  /* 0x000000740d747208 */ /* 0x000fe20004800000 */
[C---:B------:R-:W-:Y:S01]  /*1b60*/  FMUL R112, R118.reuse, R117 ;  /* 0x0000007576707220 */ /* 0x040fe20000400000 */
[----:B------:R-:W-:Y:S01]  /*1b70*/  FMUL R118, R118, R63 ;  /* 0x0000003f76767220 */ /* 0x000fe20000400000 */
[----:B------:R-:W-:-:S02]  /*1b80*/  FADD R117, R8, 1 ;  /* 0x3f80000008757421 */ /* 0x000fc40000000000 */
[----:B------:R-:W-:Y:S01]  /*1b90*/  FFMA R112, R112, R0, R113 ;  /* 0x0000000070707223 */ /* 0x000fe20000000071 */
[----:B------:R-:W-:Y:S01]  /*1ba0*/  FFMA R115, R115, R62, R118 ;  /* 0x0000003e73737223 */ /* 0x000fe20000000076 */
[----:B------:R-:W0:Y:S01]  /*1bb0*/  LDC R113, c[0x0][0x268] ;  /* 0x00009a00ff717b82 */ /* 0x000e220000000800 */
[----:B------:R-:W-:Y:S02]  /*1bc0*/  FSEL R117, R8, R117, !P1 ;  /* 0x0000007508757208 */ /* 0x000fe40004800000 */
[----:B------:R-:W-:Y:S01]  /*1bd0*/  FMUL R115, R115, R0 ;  /* 0x0000000073737220 */ /* 0x000fe20000400000 */
[----:B------:R-:W0:Y:S04]  /*1be0*/  SHFL.IDX PT, R112, R112, RZ, 0x1f ;  /* 0x00001fff70707589 */ /* 0x000e2800000e0000 */
[----:B------:R-:W1:Y:S01]  /*1bf0*/  @!P3 LDC.64 R62, c[0x0][0x228] ;  /* 0x00008a00ff3ebb82 */ /* 0x000e620000000a00 */
[----:B------:R-:W2:Y:S01]  /*1c00*/  SHFL.IDX PT, R115, R115, RZ, 0x1f ;  /* 0x00001fff73737589 */ /* 0x000ea200000e0000 */
[----:B0-----:R-:W-:Y:S01]  /*1c10*/  FFMA R113, R112, 0.00026041668024845421314, R113 ;  /* 0x3988888970717823 */ /* 0x001fe20000000071 */
[----:B------:R-:W-:Y:S01]  /*1c20*/  FADD R112, R7, 1 ;  /* 0x3f80000007707421 */ /* 0x000fe20000000000 */
[----:B-1----:R-:W-:-:S03]  /*1c30*/  @!P3 IMAD.WIDE R62, R3, 0x4, R62 ;  /* 0x00000004033eb825 */ /* 0x002fc600078e023e */
[----:B------:R-:W-:Y:S02]  /*1c40*/  FSETP.GEU.AND P0, PT, |R113|, 1.175494350822287508e-38, PT ;  /* 0x008000007100780b */ /* 0x000fe40003f0e200 */
[----:B--2---:R-:W-:Y:S02]  /*1c50*/  R2UR UR4, R115 ;  /* 0x00000000730472ca */ /* 0x004fe400000e0000 */
[----:B------:R-:W-:-:S09]  /*1c60*/  FSEL R112, R7, R112, !P1 ;  /* 0x0000007007707208 */ /* 0x000fd20004800000 */
[----:B------:R-:W-:Y:S02]  /*1c70*/  @!P0 FMUL R113, R113, 16777216 ;  /* 0x4b80000071718820 */ /* 0x000fe40000400000 */
[----:B------:R-:W-:Y:S01]  /*1c80*/  FADD R83, R83, -UR4 ;  /* 0x8000000453537e21 */ /* 0x000fe20008000000 */
[----:B------:R-:W-:Y:S01]  /*1c90*/  MOV R119, UR4 ;  /* 0x0000000400777c02 */ /* 0x000fe20008000f00 */
[----:B------:R0:W1:Y:S01]  /*1ca0*/  MUFU.RSQ R0, R113 ;  /* 0x0000007100007308 */ /* 0x0000620000001400 */
        /* <DEDUP_REMOVED lines=8> */
[----:B0-----:R-:W-:Y:S01]  /*1d30*/  FADD R113, R84, -UR4 ;  /* 0x8000000454717e21 */ /* 0x001fe20008000000 */
[----:B------:R-:W-:Y:S01]  /*1d40*/  FADD R84, R9, 1 ;  /* 0x3f80000009547421 */ /* 0x000fe20000000000 */
[----:B------:R-:W-:Y:S01]  /*1d50*/  FADD R97, R97, -UR4 ;  /* 0x8000000461617e21 */ /* 0x000fe20008000000 */
[----:B------:R-:W-:Y:S01]  /*1d60*/  FADD R99, R99, -UR4 ;  /* 0x8000000463637e21 */ /* 0x000fe20008000000 */
[----:B------:R-:W-:Y:S01]  /*1d70*/  FADD R101, R101, -UR4 ;  /* 0x8000000465657e21 */ /* 0x000fe20008000000 */
[----:B------:R-:W-:Y:S01]  /*1d80*/  FADD R103, R103, -UR4 ;  /* 0x8000000467677e21 */ /* 0x000fe20008000000 */
[----:B------:R-:W-:Y:S01]  /*1d90*/  FADD R105, R105, -UR4 ;  /* 0x8000000469697e21 */ /* 0x000fe20008000000 */
[----:B------:R-:W-:Y:S01]  /*1da0*/  FADD R109, R109, -UR4 ;  /* 0x800000046d6d7e21 */ /* 0x000fe20008000000 */
[----:B-1----:R-:W-:Y:S01]  /*1db0*/  @!P0 FMUL R0, R0, 4096 ;  /* 0x4580000000008820 */ /* 0x002fe20000400000 */
[----:B------:R-:W-:Y:S01]  /*1dc0*/  ISETP.NE.U32.AND P0, PT, RZ, UR8, PT ;  /* 0x00000008ff007c0c */ /* 0x000fe2000bf05070 */
[----:B------:R-:W-:Y:S01]  /*1dd0*/  FADD R111, R111, -UR4 ;  /* 0x800000046f6f7e21 */ /* 0x000fe20008000000 */
[----:B------:R-:W-:Y:S01]  /*1de0*/  FADD R107, R107, -UR4 ;  /* 0x800000046b6b7e21 */ /* 0x000fe20008000000 */
[C---:B------:R-:W-:Y:S01]  /*1df0*/  FMUL R83, R0.reuse, R83 ;  /* 0x0000005300537220 */ /* 0x040fe20000400000 */
[C---:B------:R-:W-:Y:S01]  /*1e00*/  FMUL R115, R0.reuse, R115 ;  /* 0x0000007300737220 */ /* 0x040fe20000400000 */
[----:B--2---:R-:W-:Y:S01]  /*1e10*/  FMUL R62, R0, R113 ;  /* 0x00000071003e7220 */ /* 0x004fe20000400000 */
[----:B------:R-:W-:Y:S01]  /*1e20*/  FADD R113, R10, 1 ;  /* 0x3f8000000a717421 */ /* 0x000fe20000000000 */
[----:B------:R-:W-:Y:S01]  /*1e30*/  FFMA R63, R83, R114, R52 ;  /* 0x00000072533f7223 */ /* 0x000fe20000000034 */
[----:B------:R-:W-:Y:S01]  /*1e40*/  FADD R83, R38, 1 ;  /* 0x3f80000026537421 */ /* 0x000fe20000000000 */
[----:B------:R-:W-:Y:S01]  /*1e50*/  FADD R114, R39, 1 ;  /* 0x3f80000027727421 */ /* 0x000fe20000000000 */
[----:B------:R-:W-:Y:S01]  /*1e60*/  FFMA R82, R115, R112, R22 ;  /* 0x0000007073527223 */ /* 0x000fe20000000016 */
[----:B------:R-:W-:Y:S01]  /*1e70*/  FADD R115, R86, -UR4 ;  /* 0x8000000456737e21 */ /* 0x000fe20008000000 */
[----:B------:R-:W-:Y:S01]  /*1e80*/  FFMA R62, R62, R117, R23 ;  /* 0x000000753e3e7223 */ /* 0x000fe20000000017 */
[----:B------:R-:W-:Y:S01]  /*1e90*/  FSEL R83, R38, R83, !P1 ;  /* 0x0000005326537208 */ /* 0x000fe20004800000 */
[----:B------:R-:W-:Y:S01]  /*1ea0*/  FADD R117, R88, -UR4 ;  /* 0x8000000458757e21 */ /* 0x000fe20008000000 */
[----:B------:R-:W-:Y:S01]  /*1eb0*/  FSEL R112, R9, R84, !P1 ;  /* 0x0000005409707208 */ /* 0x000fe20004800000 */
[C---:B------:R-:W-:Y:S01]  /*1ec0*/  FMUL R84, R0.reuse, R85 ;  /* 0x0000005500547220 */ /* 0x040fe20000400000 */
[----:B------:R-:W-:Y:S01]  /*1ed0*/  FSEL R114, R39, R114, !P1 ;  /* 0x0000007227727208 */ /* 0x000fe20004800000 */
[C---:B------:R-:W-:Y:S01]  /*1ee0*/  FMUL R87, R0.reuse, R87 ;  /* 0x0000005700577220 */ /* 0x040fe20000400000 */
[----:B------:R-:W-:Y:S01]  /*1ef0*/  FMUL R115, R0, R115 ;  /* 0x0000007300737220 */ /* 0x000fe20000400000 */
[----:B------:R-:W-:Y:S01]  /*1f00*/  FSEL R113, R10, R113, !P1 ;  /* 0x000000710a717208 */ /* 0x000fe20004800000 */
[----:B------:R-:W-:Y:S01]  /*1f10*/  FFMA R83, R84, R83, R53 ;  /* 0x0000005354537223 */ /* 0x000fe20000000035 */
[----:B------:R-:W-:Y:S01]  /*1f20*/  FMUL R86, R0, R117 ;  /* 0x0000007500567220 */ /* 0x000fe20000400000 */
[----:B------:R-:W-:Y:S01]  /*1f30*/  FFMA R84, R87, R114, R54 ;  /* 0x0000007257547223 */ /* 0x000fe20000000036 */
[----:B------:R-:W-:Y:S01]  /*1f40*/  FFMA R85, R115, R112, R24 ;  /* 0x0000007073557223 */ /* 0x000fe20000000018 */
[----:B------:R-:W-:Y:S01]  /*1f50*/  FADD R87, R40, 1 ;  /* 0x3f80000028577421 */ /* 0x000fe20000000000 */
[C---:B------:R-:W-:Y:S01]  /*1f60*/  FADD R112, R11.reuse, 1 ;  /* 0x3f8000000b707421 */ /* 0x040fe20000000000 */
[----:B------:R-:W-:Y:S01]  /*1f70*/  FFMA R86, R86, R113, R25 ;  /* 0x0000007156567223 */ /* 0x000fe20000000019 */
[----:B------:R-:W-:Y:S01]  /*1f80*/  FADD R113, R90, -UR4 ;  /* 0x800000045a717e21 */ /* 0x000fe20008000000 */
[----:B------:R-:W-:Y:S01]  /*1f90*/  ISETP.NE.AND.EX P0, PT, RZ, UR9, PT, P0 ;  /* 0x00000009ff007c0c */ /* 0x000fe2000bf05300 */
[----:B------:R-:W-:Y:S01]  /*1fa0*/  FMUL R88, R0, R89 ;  /* 0x0000005900587220 */ /* 0x000fe20000400000 */
[----:B------:R-:W-:Y:S01]  /*1fb0*/  FSEL R87, R40, R87, !P1 ;  /* 0x0000005728577208 */ /* 0x000fe20004800000 */
[----:B------:R-:W-:Y:S01]  /*1fc0*/  FMUL R113, R0, R113 ;  /* 0x0000007100717220 */ /* 0x000fe20000400000 */
[----:B------:R-:W-:Y:S01]  /*1fd0*/  FSEL R112, R11, R112, !P1 ;  /* 0x000000700b707208 */ /* 0x000fe20004800000 */
[----:B------:R-:W-:Y:S01]  /*1fe0*/  FADD R89, R12, 1 ;  /* 0x3f8000000c597421 */ /* 0x000fe20000000000 */
[----:B------:R-:W-:Y:S01]  /*1ff0*/  FADD R90, R41, 1 ;  /* 0x3f800000295a7421 */ /* 0x000fe20000000000 */
[----:B------:R-:W-:Y:S01]  /*2000*/  FFMA R88, R88, R87, R55 ;  /* 0x0000005758587223 */ /* 0x000fe20000000037 */
[----:B------:R-:W-:Y:S01]  /*2010*/  FMUL R91, R0, R91 ;  /* 0x0000005b005b7220 */ /* 0x000fe20000400000 */
[----:B------:R-:W-:Y:S01]  /*2020*/  FFMA R87, R113, R112, R26 ;  /* 0x0000007071577223 */ /* 0x000fe2000000001a */
[----:B------:R-:W-:Y:S01]  /*2030*/  FSEL R112, R12, R89, !P1 ;  /* 0x000000590c707208 */ /* 0x000fe20004800000 */
[----:B------:R-:W-:Y:S01]  /*2040*/  FADD R89, R92, -UR4 ;  /* 0x800000045c597e21 */ /* 0x000fe20008000000 */
[----:B------:R-:W-:Y:S01]  /*2050*/  FSEL R90, R41, R90, !P1 ;  /* 0x0000005a295a7208 */ /* 0x000fe20004800000 */
[----:B------:R-:W-:Y:S01]  /*2060*/  FADD R113, R42, 1 ;  /* 0x3f8000002a717421 */ /* 0x000fe20000000000 */
[----:B------:R-:W-:Y:S01]  /*2070*/  @P0 FMNMX R4, R4, |R82|, !PT ;  /* 0x4000005204040209 */ /* 0x000fe20007800000 */
[C---:B------:R-:W-:Y:S01]  /*2080*/  FMUL R92, R0.reuse, R89 ;  /* 0x00000059005c7220 */ /* 0x040fe20000400000 */
[----:B------:R-:W-:Y:S01]  /*2090*/  FMUL R114, R0, R93 ;  /* 0x0000005d00727220 */ /* 0x000fe20000400000 */
[----:B------:R-:W-:Y:S01]  /*20a0*/  FFMA R91, R91, R90, R56 ;  /* 0x0000005a5b5b7223 */ /* 0x000fe20000000038 */
[----:B------:R-:W-:Y:S01]  /*20b0*/  FSEL R113, R42, R113, !P1 ;  /* 0x000000712a717208 */ /* 0x000fe20004800000 */
[----:B------:R-:W-:Y:S01]  /*20c0*/  FFMA R90, R92, R112, R27 ;  /* 0x000000705c5a7223 */ /* 0x000fe2000000001b */
[----:B------:R-:W-:Y:S01]  /*20d0*/  FADD R93, R94, -UR4 ;  /* 0x800000045e5d7e21 */ /* 0x000fe20008000000 */
[----:B------:R-:W-:Y:S01]  /*20e0*/  @P0 FMNMX R4, R4, |R63|, !PT ;  /* 0x4000003f04040209 */ /* 0x000fe20007800000 */
[C---:B------:R-:W-:Y:S01]  /*20f0*/  FADD R92, R43.reuse, 1 ;  /* 0x3f8000002b5c7421 */ /* 0x040fe20000000000 */
[----:B------:R-:W-:Y:S01]  /*2100*/  FFMA R89, R114, R113, R57 ;  /* 0x0000007172597223 */ /* 0x000fe20000000039 */
[----:B------:R-:W-:Y:S01]  /*2110*/  FMUL R93, R0, R93 ;  /* 0x0000005d005d7220 */ /* 0x000fe20000400000 */
[----:B------:R-:W-:Y:S01]  /*2120*/  @P0 FMNMX R4, R4, |R62|, !PT ;  /* 0x4000003e04040209 */ /* 0x000fe20007800000 */
[----:B------:R-:W-:Y:S01]  /*2130*/  FADD R113, R96, -UR4 ;  /* 0x8000000460717e21 */ /* 0x000fe20008000000 */
[----:B------:R-:W-:Y:S01]  /*2140*/  FSEL R92, R43, R92, !P1 ;  /* 0x0000005c2b5c7208 */ /* 0x000fe20004800000 */
[----:B------:R-:W-:Y:S01]  /*2150*/  FMUL R95, R0, R95 ;  /* 0x0000005f005f7220 */ /* 0x000fe20000400000 */
[----:B------:R-:W-:Y:S01]  /*2160*/  FADD R115, R14, 1 ;  /* 0x3f8000000e737421 */ /* 0x000fe20000000000 */
[----:B------:R-:W-:Y:S01]  /*2170*/  FFMA R114, R93, R116, R28 ;  /* 0x000000745d727223 */ /* 0x000fe2000000001c */
[----:B------:R-:W-:Y:S01]  /*2180*/  @P0 FMNMX R4, R4, |R83|, !PT ;  /* 0x4000005304040209 */ /* 0x000fe20007800000 */
[----:B------:R-:W-:Y:S01]  /*2190*/  FADD R93, R44, 1 ;  /* 0x3f8000002c5d7421 */ /* 0x000fe20000000000 */
[----:B------:R-:W-:Y:S01]  /*21a0*/  FMUL R112, R0, R113 ;  /* 0x0000007100707220 */ /* 0x000fe20000400000 */
[----:B------:R-:W-:Y:S01]  /*21b0*/  FADD R94, R15, 1 ;  /* 0x3f8000000f5e7421 */ /* 0x000fe20000000000 */
[----:B------:R-:W-:Y:S01]  /*21c0*/  FFMA R113, R95, R92, R58 ;  /* 0x0000005c5f717223 */ /* 0x000fe2000000003a */
[----:B------:R-:W-:Y:S01]  /*21d0*/  FADD R95, R98, -UR4 ;  /* 0x80000004625f7e21 */ /* 0x000fe20008000000 */
        /* <DEDUP_REMOVED lines=14> */
[----:B------:R-:W-:Y:S01]  /*22c0*/  FMUL R99, R0, R99 ;  /* 0x0000006300637220 */ /* 0x000fe20000400000 */
[----:B------:R-:W-:Y:S01]  /*22d0*/  FADD R97, R46, 1 ;  /* 0x3f8000002e617421 */ /* 0x000fe20000000000 */
[----:B------:R-:W-:Y:S01]  /*22e0*/  @P0 FMNMX R4, R4, |R88|, !PT ;  /* 0x4000005804040209 */ /* 0x000fe20007800000 */
[----:B------:R-:W-:Y:S01]  /*22f0*/  FMUL R103, R0, R103 ;  /* 0x0000006700677220 */ /* 0x000fe20000400000 */
[----:B------:R-:W-:Y:S01]  /*2300*/  FSEL R94, R16, R95, !P1 ;  /* 0x0000005f105e7208 */ /* 0x000fe20004800000 */
[----:B------:R-:W-:Y:S01]  /*2310*/  FADD R95, R100, -UR4 ;  /* 0x80000004645f7e21 */ /* 0x000fe20008000000 */
[----:B------:R-:W-:Y:S01]  /*2320*/  @P0 FMNMX R4, R4, |R87|, !PT ;  /* 0x4000005704040209 */ /* 0x000fe20007800000 */
[----:B------:R-:W-:Y:S01]  /*2330*/  FFMA R93, R99, R96, R60 ;  /* 0x00000060635d7223 */ /* 0x000fe2000000003c */
[----:B------:R-:W-:Y:S01]  /*2340*/  FSEL R97, R46, R97, !P1 ;  /* 0x000000612e617208 */ /* 0x000fe20004800000 */
[----:B------:R-:W-:Y:S01]  /*2350*/  FADD R99, R102, -UR4 ;  /* 0x8000000466637e21 */ /* 0x000fe20008000000 */
[C---:B------:R-:W-:Y:S01]  /*2360*/  FMUL R102, R0.reuse, R95 ;  /* 0x0000005f00667220 */ /* 0x040fe20000400000 */
[----:B------:R-:W-:Y:S01]  /*2370*/  FMUL R96, R0, R101 ;  /* 0x0000006500607220 */ /* 0x000fe20000400000 */
[----:B------:R-:W-:Y:S01]  /*2380*/  @P0 FMNMX R4, R4, |R91|, !PT ;  /* 0x4000005b04040209 */ /* 0x000fe20007800000 */
[----:B------:R-:W-:Y:S01]  /*2390*/  FADD R95, R104, -UR4 ;  /* 0x80000004685f7e21 */ /* 0x000fe20008000000 */
[----:B------:R-:W-:Y:S01]  /*23a0*/  FFMA R102, R102, R94, R31 ;  /* 0x0000005e66667223 */ /* 0x000fe2000000001f */
[----:B------:R-:W-:Y:S01]  /*23b0*/  FFMA R101, R96, R97, R61 ;  /* 0x0000006160657223 */ /* 0x000fe2000000003d */
[C---:B------:R-:W-:Y:S01]  /*23c0*/  FADD R94, R47.reuse, 1 ;  /* 0x3f8000002f5e7421 */ /* 0x040fe20000000000 */
[----:B------:R-:W-:Y:S01]  /*23d0*/  FADD R97, R18, 1 ;  /* 0x3f80000012617421 */ /* 0x000fe20000000000 */
[----:B------:R-:W-:Y:S01]  /*23e0*/  @P0 FMNMX R4, R4, |R90|, !PT ;  /* 0x4000005a04040209 */ /* 0x000fe20007800000 */
[----:B------:R-:W-:Y:S01]  /*23f0*/  FMUL R104, R0, R95 ;  /* 0x0000005f00687220 */ /* 0x000fe20000400000 */
[----:B------:R-:W-:Y:S01]  /*2400*/  FADD R95, R48, 1 ;  /* 0x3f800000305f7421 */ /* 0x000fe20000000000 */
[----:B------:R-:W-:Y:S01]  /*2410*/  FSEL R94, R47, R94, !P1 ;  /* 0x0000005e2f5e7208 */ /* 0x000fe20004800000 */
[----:B------:R-:W-:Y:S01]  /*2420*/  FADD R96, R19, 1 ;  /* 0x3f80000013607421 */ /* 0x000fe20000000000 */
        /* <DEDUP_REMOVED lines=12> */
[----:B------:R-:W-:Y:S01]  /*24f0*/  FADD R95, R106, -UR4 ;  /* 0x800000046a5f7e21 */ /* 0x000fe20008000000 */
[----:B------:R-:W-:Y:S01]  /*2500*/  FSEL R94, R20, R97, !P1 ;  /* 0x00000061145e7208 */ /* 0x000fe20004800000 */
[----:B------:R-:W-:Y:S01]  /*2510*/  FADD R97, R108, -UR4 ;  /* 0x800000046c617e21 */ /* 0x000fe20008000000 */
[----:B------:R-:W-:Y:S01]  /*2520*/  @P0 FMNMX R4, R4, |R112|, !PT ;  /* 0x4000007004040209 */ /* 0x000fe20007800000 */
[C---:B------:R-:W-:Y:S01]  /*2530*/  FMUL R95, R0.reuse, R95 ;  /* 0x0000005f005f7220 */ /* 0x040fe20000400000 */
[----:B------:R-:W-:Y:S01]  /*2540*/  FSEL R96, R19, R96, !P1 ;  /* 0x0000006013607208 */ /* 0x000fe20004800000 */
[----:B------:R-:W-:Y:S01]  /*2550*/  FMUL R108, R0, R97 ;  /* 0x00000061006c7220 */ /* 0x000fe20000400000 */
[----:B------:R-:W-:Y:S01]  /*2560*/  @P0 FMNMX R4, R4, |R115|, !PT ;  /* 0x4000007304040209 */ /* 0x000fe20007800000 */
[----:B------:R-:W-:Y:S01]  /*2570*/  FADD R97, R110, -UR4 ;  /* 0x800000046e617e21 */ /* 0x000fe20008000000 */
[----:B------:R-:W-:Y:S01]  /*2580*/  FSEL R98, R17, R98, !P1 ;  /* 0x0000006211627208 */ /* 0x000fe20004800000 */
[----:B------:R-:W-:Y:S01]  /*2590*/  FFMA R106, R95, R96, R34 ;  /* 0x000000605f6a7223 */ /* 0x000fe20000000022 */
[----:B------:R-:W-:Y:S01]  /*25a0*/  @P0 FMNMX R4, R4, |R92|, !PT ;  /* 0x4000005c04040209 */ /* 0x000fe20007800000 */
[----:B------:R-:W-:Y:S01]  /*25b0*/  FFMA R108, R108, R94, R35 ;  /* 0x0000005e6c6c7223 */ /* 0x000fe20000000023 */
[----:B------:R-:W-:Y:S01]  /*25c0*/  FADD R95, R50, 1 ;  /* 0x3f800000325f7421 */ /* 0x000fe20000000000 */
[C---:B------:R-:W-:Y:S01]  /*25d0*/  FADD R94, R21.reuse, 1 ;  /* 0x3f800000155e7421 */ /* 0x040fe20000000000 */
[----:B------:R-:W-:Y:S01]  /*25e0*/  @P0 FMNMX R4, R4, |R93|, !PT ;  /* 0x4000005d04040209 */ /* 0x000fe20007800000 */
[C---:B------:R-:W-:Y:S01]  /*25f0*/  FMUL R116, R0.reuse, R109 ;  /* 0x0000006d00747220 */ /* 0x040fe20000400000 */
[----:B------:R-:W-:Y:S01]  /*2600*/  FMUL R97, R0, R97 ;  /* 0x0000006100617220 */ /* 0x000fe20000400000 */
[----:B------:R-:W-:Y:S01]  /*2610*/  FSEL R95, R50, R95, !P1 ;  /* 0x0000005f325f7208 */ /* 0x000fe20004800000 */
[----:B------:R-:W-:Y:S01]  /*2620*/  @P2 FMUL R82, R82, UR5 ;  /* 0x0000000552522c20 */ /* 0x000fe20008400000 */
[----:B------:R-:W-:Y:S01]  /*2630*/  FSEL R94, R21, R94, !P1 ;  /* 0x0000005e155e7208 */ /* 0x000fe20004800000 */
[----:B------:R-:W-:Y:S01]  /*2640*/  @P2 FMUL R63, R63, UR5 ;  /* 0x000000053f3f2c20 */ /* 0x000fe20008400000 */
[----:B------:R-:W-:Y:S01]  /*2650*/  @P2 FMUL R62, R62, UR5 ;  /* 0x000000053e3e2c20 */ /* 0x000fe20008400000 */
[----:B------:R-:W-:Y:S01]  /*2660*/  @P2 FMUL R83, R83, UR5 ;  /* 0x0000000553532c20 */ /* 0x000fe20008400000 */
[----:B------:R-:W-:Y:S01]  /*2670*/  @P0 FMNMX R4, R4, |R102|, !PT ;  /* 0x4000006604040209 */ /* 0x000fe20007800000 */
[----:B------:R-:W-:Y:S01]  /*2680*/  FFMA R100, R99, R98, R32 ;  /* 0x0000006263647223 */ /* 0x000fe20000000020 */
[----:B------:R-:W-:Y:S01]  /*2690*/  FMUL R99, R0, R111 ;  /* 0x0000006f00637220 */ /* 0x000fe20000400000 */
[----:B------:R-:W-:Y:S01]  /*26a0*/  FFMA R116, R116, R95, R67 ;  /* 0x0000005f74747223 */ /* 0x000fe20000000043 */
[----:B------:R-:W-:Y:S01]  /*26b0*/  FFMA R111, R97, R94, R36 ;  /* 0x0000005e616f7223 */ /* 0x000fe20000000024 */
[----:B------:R-:W-:Y:S01]  /*26c0*/  @P0 FMNMX R4, R4, |R101|, !PT ;  /* 0x4000006504040209 */ /* 0x000fe20007800000 */
[----:B------:R-:W-:Y:S01]  /*26d0*/  FADD R98, R49, 1 ;  /* 0x3f80000031627421 */ /* 0x000fe20000000000 */
[----:B------:R-:W-:Y:S01]  /*26e0*/  F2FP.BF16.F32.PACK_AB R94, R63, R82 ;  /* 0x000000523f5e723e */ /* 0x000fe200000010ff */
[----:B------:R-:W-:Y:S01]  /*26f0*/  FMUL R107, R0, R107 ;  /* 0x0000006b006b7220 */ /* 0x000fe20000400000 */
[----:B------:R-:W-:Y:S01]  /*2700*/  F2FP.BF16.F32.PACK_AB R95, R83, R62 ;  /* 0x0000003e535f723e */ /* 0x000fe200000010ff */
[----:B------:R-:W-:Y:S01]  /*2710*/  FADD R96, R51, 1 ;  /* 0x3f80000033607421 */ /* 0x000fe20000000000 */
[----:B------:R-:W0:Y:S01]  /*2720*/  @!P3 LDC.64 R82, c[0x0][0x230] ;  /* 0x00008c00ff52bb82 */ /* 0x000e220000000a00 */
[----:B------:R-:W-:Y:S01]  /*2730*/  @P0 FMNMX R4, R4, |R100|, !PT ;  /* 0x4000006404040209 */ /* 0x000fe20007800000 */
[----:B------:R-:W-:Y:S01]  /*2740*/  @P2 FMUL R85, R85, UR5 ;  /* 0x0000000555552c20 */ /* 0x000fe20008400000 */
[----:B------:R-:W-:Y:S01]  /*2750*/  FSEL R98, R49, R98, !P1 ;  /* 0x0000006231627208 */ /* 0x000fe20004800000 */
[----:B------:R-:W-:Y:S01]  /*2760*/  @P2 FMUL R84, R84, UR5 ;  /* 0x0000000554542c20 */ /* 0x000fe20008400000 */
[----:B------:R-:W-:Y:S01]  /*2770*/  @P0 FMNMX R4, R4, |R103|, !PT ;  /* 0x4000006704040209 */ /* 0x000fe20007800000 */
[----:B------:R-:W-:Y:S01]  /*2780*/  @P2 FMUL R86, R86, UR5 ;  /* 0x0000000556562c20 */ /* 0x000fe20008400000 */
[----:B------:R-:W-:Y:S01]  /*2790*/  FSEL R96, R51, R96, !P1 ;  /* 0x0000006033607208 */ /* 0x000fe20004800000 */
[----:B------:R-:W1:Y:S01]  /*27a0*/  LDC.64 R62, c[0x0][0x258] ;  /* 0x00009600ff3e7b82 */ /* 0x000e620000000a00 */
[----:B------:R-:W-:Y:S01]  /*27b0*/  @P0 FMNMX R4, R4, |R104|, !PT ;  /* 0x4000006804040209 */ /* 0x000fe20007800000 */
[----:B------:R-:W-:Y:S01]  /*27c0*/  FFMA R107, R107, R98, R66 ;  /* 0x000000626b6b7223 */ /* 0x000fe20000000042 */
[----:B------:R-:W-:Y:S01]  /*27d0*/  @P2 FMUL R104, R104, UR5 ;  /* 0x0000000568682c20 */ /* 0x000fe20008400000 */
[----:B------:R-:W-:Y:S01]  /*27e0*/  FFMA R110, R99, R96, R68 ;  /* 0x00000060636e7223 */ /* 0x000fe20000000044 */
[----:B------:R-:W-:Y:S01]  /*27f0*/  @P0 FMNMX R4, R4, |R105|, !PT ;  /* 0x4000006904040209 */ /* 0x000fe20007800000 */
[----:B------:R-:W-:Y:S01]  /*2800*/  @P2 FMUL R105, R105, UR5 ;  /* 0x0000000569692c20 */ /* 0x000fe20008400000 */
[----:B------:R-:W-:Y:S01]  /*2810*/  F2FP.BF16.F32.PACK_AB R96, R84, R85 ;  /* 0x000000555460723e */ /* 0x000fe200000010ff */
[----:B------:R-:W-:Y:S01]  /*2820*/  @P2 FMUL R88, R88, UR5 ;  /* 0x0000000558582c20 */ /* 0x000fe20008400000 */
[----:B------:R-:W-:Y:S01]  /*2830*/  @P0 FMNMX R4, R4, |R106|, !PT ;  /* 0x4000006a04040209 */ /* 0x000fe20007800000 */
[----:B------:R-:W-:Y:S01]  /*2840*/  @P2 FMUL R87, R87, UR5 ;  /* 0x0000000557572c20 */ /* 0x000fe20008400000 */
[----:B------:R-:W-:Y:S01]  /*2850*/  LOP3.LUT R84, R2, 0x7f, RZ, 0xc0, !PT ;  /* 0x0000007f02547812 */ /* 0x000fe200078ec0ff */
[----:B------:R-:W-:Y:S01]  /*2860*/  @P2 FMUL R91, R91, UR5 ;  /* 0x000000055b5b2c20 */ /* 0x000fe20008400000 */
[----:B------:R-:W-:Y:S01]  /*2870*/  @P0 FMNMX R4, R4, |R107|, !PT ;  /* 0x4000006b04040209 */ /* 0x000fe20007800000 */
[----:B------:R-:W-:Y:S01]  /*2880*/  @P2 FMUL R90, R90, UR5 ;  /* 0x000000055a5a2c20 */ /* 0x000fe20008400000 */
[----:B------:R-:W-:Y:S01]  /*2890*/  @P2 FMUL R89, R89, UR5 ;  /* 0x0000000559592c20 */ /* 0x000fe20008400000 */
[----:B0-----:R-:W-:Y:S01]  /*28a0*/  @!P3 IMAD.WIDE R82, R3, 0x4, R82 ;  /* 0x000000040352b825 */ /* 0x001fe200078e0252 */
[----:B------:R-:W-:-:S03]  /*28b0*/  @P0 FMNMX R4, R4, |R108|, !PT ;  /* 0x4000006c04040209 */ /* 0x000fc60007800000 */
[----:B------:R-:W-:Y:S01]  /*28c0*/  @P2 FMUL R114, R114, UR5 ;  /* 0x0000000572722c20 */ /* 0x000fe20008400000 */
[----:B------:R-:W-:Y:S01]  /*28d0*/  F2FP.BF16.F32.PACK_AB R104, R105, R104 ;  /* 0x000000686968723e */ /* 0x000fe200000010ff */
[----:B------:R-:W-:Y:S01]  /*28e0*/  IMAD R105, R3, 0x780, R84 ;  /* 0x0000078003697824 */ /* 0x000fe200078e0254 */
[----:B------:R0:W-:Y:S01]  /*28f0*/  @!P3 STG.E desc[UR6][R82.64], R0 ;  /* 0x000000005200b986 */ /* 0x0001e2000c101906 */
[----:B------:R-:W-:Y:S01]  /*2900*/  @P0 FMNMX R4, R4, |R116|, !PT ;  /* 0x4000007404040209 */ /* 0x000fe20007800000 */
[----:B------:R-:W-:Y:S01]  /*2910*/  @P2 FMUL R113, R113, UR5 ;  /* 0x0000000571712c20 */ /* 0x000fe20008400000 */
[----:B-1----:R-:W-:Y:S01]  /*2920*/  IMAD.WIDE.U32 R84, R70, 0x4, R62 ;  /* 0x0000000446547825 */ /* 0x002fe200078e003e */
[----:B------:R-:W-:-:S03]  /*2930*/  F2FP.BF16.F32.PACK_AB R97, R88, R86 ;  /* 0x000000565861723e */ /* 0x000fc600000010ff */
[----:B------:R-:W-:Y:S01]  /*2940*/  @P2 FMUL R112, R112, UR5 ;  /* 0x0000000570702c20 */ /* 0x000fe20008400000 */
[----:B------:R-:W-:Y:S01]  /*2950*/  @P2 FMUL R115, R115, UR5 ;  /* 0x0000000573732c20 */ /* 0x000fe20008400000 */
[----:B------:R-:W-:Y:S01]  /*2960*/  F2FP.BF16.F32.PACK_AB R98, R91, R87 ;  /* 0x000000575b62723e */ /* 0x000fe200000010ff */
[----:B------:R-:W-:-:S04]  /*2970*/  IMAD.WIDE.U32 R70, R71, 0x4, R62 ;  /* 0x0000000447467825 */ /* 0x000fc800078e003e */
[----:B------:R-:W-:Y:S01]  /*2980*/  @P2 FMUL R92, R92, UR5 ;  /* 0x000000055c5c2c20 */ /* 0x000fe20008400000 */
[----:B------:R-:W-:Y:S01]  /*2990*/  @P2 FMUL R93, R93, UR5 ;  /* 0x000000055d5d2c20 */ /* 0x000fe20008400000 */
[----:B------:R-:W-:Y:S01]  /*29a0*/  F2FP.BF16.F32.PACK_AB R99, R89, R90 ;  /* 0x0000005a5963723e */ /* 0x000fe200000010ff */
[----:B0-----:R-:W-:-:S04]  /*29b0*/  IMAD.WIDE.U32 R82, R69, 0x4, R62 ;  /* 0x0000000445527825 */ /* 0x001fc800078e003e */
[----:B------:R-:W-:Y:S01]  /*29c0*/  @P2 FMUL R102, R102, UR5 ;  /* 0x0000000566662c20 */ /* 0x000fe20008400000 */
[----:B------:R-:W-:Y:S01]  /*29d0*/  @P2 FMUL R101, R101, UR5 ;  /* 0x0000000565652c20 */ /* 0x000fe20008400000 */
[----:B------:R-:W-:Y:S01]  /*29e0*/  @P0 FMNMX R4, R4, |R111|, !PT ;  /* 0x4000006f04040209 */ /* 0x000fe20007800000 */
[----:B------:R-:W-:-:S04]  /*29f0*/  IMAD.WIDE.U32 R86, R72, 0x4, R62 ;  /* 0x0000000448567825 */ /* 0x000fc800078e003e */
[----:B------:R-:W-:Y:S01]  /*2a00*/  @P2 FMUL R100, R100, UR5 ;  /* 0x0000000564642c20 */ /* 0x000fe20008400000 */
[----:B------:R-:W-:Y:S01]  /*2a10*/  @P2 FMUL R103, R103, UR5 ;  /* 0x0000000567672c20 */ /* 0x000fe20008400000 */
[----:B------:R0:W-:Y:S01]  /*2a20*/  STG.E desc[UR6][R82.64], R94 ;  /* 0x0000005e52007986 */ /* 0x0001e2000c101906 */
[----:B------:R-:W-:Y:S01]  /*2a30*/  IMAD.WIDE.U32 R72, R73, 0x4, R62 ;  /* 0x0000000449487825 */ /* 0x000fe200078e003e */
[----:B------:R-:W-:-:S03]  /*2a40*/  F2FP.BF16.F32.PACK_AB R113, R113, R114 ;  /* 0x000000727171723e */ /* 0x000fc600000010ff */
        /* <DEDUP_REMOVED lines=9> */
[----:B------:R-:W-:Y:S01]  /*2ae0*/  @P2 FMUL R116, R116, UR5 ;  /* 0x0000000574742c20 */ /* 0x000fe20008400000 */
[--C-:B------:R-:W-:Y:S01]  /*2af0*/  IMAD.WIDE.U32 R90, R76, 0x4, R62.reuse ;  /* 0x000000044c5a7825 */ /* 0x100fe200078e003e */
[----:B------:R-:W-:Y:S01]  /*2b00*/  @P0 FMNMX R4, R4, |R110|, !PT ;  /* 0x4000006e04040209 */ /* 0x000fe20007800000 */
[----:B------:R0:W-:Y:S01]  /*2b10*/  STG.E desc[UR6][R86.64], R97 ;  /* 0x0000006156007986 */ /* 0x0001e2000c101906 */
[----:B------:R-:W-:Y:S01]  /*2b20*/  IADD3 R69, R105, 0x680, RZ ;  /* 0x0000068069457810 */ /* 0x000fe20007ffe0ff */
[----:B------:R-:W-:Y:S01]  /*2b30*/  IMAD.WIDE.U32 R76, R77, 0x4, R62 ;  /* 0x000000044d4c7825 */ /* 0x000fe200078e003e */
[----:B------:R-:W-:-:S03]  /*2b40*/  F2FP.BF16.F32.PACK_AB R101, R101, R102 ;  /* 0x000000666565723e */ /* 0x000fc600000010ff */
[----:B------:R-:W-:Y:S01]  /*2b50*/  @P2 FMUL R111, R111, UR5 ;  /* 0x000000056f6f2c20 */ /* 0x000fe20008400000 */
[----:B------:R-:W-:Y:S01]  /*2b60*/  @P2 FMUL R110, R110, UR5 ;  /* 0x000000056e6e2c20 */ /* 0x000fe20008400000 */
[--C-:B------:R-:W-:Y:S01]  /*2b70*/  IMAD.WIDE.U32 R92, R78, 0x4, R62.reuse ;  /* 0x000000044e5c7825 */ /* 0x100fe200078e003e */
[----:B------:R-:W-:Y:S01]  /*2b80*/  IADD3 R105, R105, 0x700, RZ ;  /* 0x0000070069697810 */ /* 0x000fe20007ffe0ff */
        /* <DEDUP_REMOVED lines=9> */
[----:B------:R-:W-:Y:S01]  /*2c20*/  IADD3 R3, R3, UR10, RZ ;  /* 0x0000000a03037c10 */ /* 0x000fe2000fffe0ff */
[--C-:B------:R-:W-:Y:S01]  /*2c30*/  IMAD.WIDE.U32 R114, R81, 0x4, R62.reuse ;  /* 0x0000000451727825 */ /* 0x100fe200078e003e */
[----:B------:R-:W-:Y:S01]  /*2c40*/  LOP3.LUT P1, RZ, R6, 0xff, RZ, 0xc0, !PT ;  /* 0x000000ff06ff7812 */ /* 0x000fe2000782c0ff */
[----:B------:R0:W-:Y:S01]  /*2c50*/  STG.E desc[UR6][R90.64], R112 ;  /* 0x000000705a007986 */ /* 0x0001e2000c101906 */
[----:B------:R-:W-:Y:S01]  /*2c60*/  ISETP.GE.AND P0, PT, R3, UR11, PT ;  /* 0x0000000b03007c0c */ /* 0x000fe2000bf06270 */
[--C-:B------:R-:W-:Y:S01]  /*2c70*/  IMAD.WIDE.U32 R80, R69, 0x4, R62.reuse ;  /* 0x0000000445507825 */ /* 0x100fe200078e003e */
[----:B------:R-:W-:Y:S01]  /*2c80*/  SEL R6, RZ, 0x1, P1 ;  /* 0x00000001ff067807 */ /* 0x000fe20000800000 */
[----:B------:R0:W-:Y:S02]  /*2c90*/  STG.E desc[UR6][R76.64], R109 ;  /* 0x0000006d4c007986 */ /* 0x0001e4000c101906 */
[----:B------:R-:W-:-:S02]  /*2ca0*/  IMAD.WIDE.U32 R62, R105, 0x4, R62 ;  /* 0x00000004693e7825 */ /* 0x000fc400078e003e */
[----:B------:R0:W-:Y:S04]  /*2cb0*/  STG.E desc[UR6][R92.64], R101 ;  /* 0x000000655c007986 */ /* 0x0001e8000c101906 */
[----:B------:R0:W-:Y:S04]  /*2cc0*/  STG.E desc[UR6][R78.64], R100 ;  /* 0x000000644e007986 */ /* 0x0001e8000c101906 */
[----:B------:R0:W-:Y:S04]  /*2cd0*/  STG.E desc[UR6][R102.64], R104 ;  /* 0x0000006866007986 */ /* 0x0001e8000c101906 */
[----:B------:R0:W-:Y:S04]  /*2ce0*/  STG.E desc[UR6][R114.64], R106 ;  /* 0x0000006a72007986 */ /* 0x0001e8000c101906 */
[----:B------:R0:W-:Y:S04]  /*2cf0*/  STG.E desc[UR6][R80.64], R108 ;  /* 0x0000006c50007986 */ /* 0x0001e8000c101906 */
[----:B------:R0:W-:Y:S01]  /*2d00*/  STG.E desc[UR6][R62.64], R110 ;  /* 0x0000006e3e007986 */ /* 0x0001e2000c101906 */
[----:B------:R-:W-:Y:S05]  /*2d10*/  @!P0 BRA `(.L_x_9677) ;  /* 0xffffffdc00108947 */ /* 0x000fea000383ffff */
.L_x_9669:
        /* <DEDUP_REMOVED lines=15> */
.L_x_9702:
[----:B------:R-:W-:Y:S01]  /*2e10*/  LOP3.LUT P0, RZ, R2, 0x1f, RZ, 0xc0, !PT ;  /* 0x0000001f02ff7812 */ /* 0x000fe2000780c0ff */
        /* <DEDUP_REMOVED lines=27> */
.L_x_9705:
[----:B--23--:R-:W-:-:S07]  /*2fd0*/  FMNMX R3, R3, R4, !PT ;  /* 0x0000000403037209 */ /* 0x00cfce0007800000 */
.L_x_9681:
[----:B------:R-:W-:Y:S05]  /*2fe0*/  BSYNC B0 ;  /* 0x0000000000007941 */ /* 0x000fea0003800000 */
.L_x_9680:
[----:B------:R-:W-:Y:S01]  /*2ff0*/  ISETP.NE.AND P0, PT, R2, RZ, PT ;  /* 0x000000ff0200720c */ /* 0x000fe20003f05270 */
[----:B------:R-:W-:-:S12]  /*3000*/  BSSY B0, `(.L_x_9678) ;  /* 0x0000004000007945 */ /* 0x000fd80003800000 */
[----:B------:R-:W-:Y:S05]  /*3010*/  @P0 BRA `(.L_x_9683) ;  /* 0x0000000000080947 */ /* 0x000fea0003800000 */
[----:B------:R-:W2:Y:S02]  /*3020*/  LDC.64 R4, c[0x0][0x288] ;  /* 0x0000a200ff047b82 */ /* 0x000ea40000000a00 */
[----:B--2---:R2:W-:Y:S02]  /*3030*/  REDG.E.MAX.S32.STRONG.GPU desc[UR6][R4.64], R3 ;  /* 0x000000030400798e */ /* 0x0045e4000d10e386 */
.L_x_9683:
[----:B------:R-:W-:Y:S05]  /*3040*/  BSYNC B0 ;  /* 0x0000000000007941 */ /* 0x000fea0003800000 */
.L_x_9678:
        /* <DEDUP_REMOVED lines=13> */
[----:B0-----:R-:W-:-:S07]  /*3120*/  MOV R112, 0x3140 ;  /* 0x0000314000707802 */ /* 0x001fce0000000f00 */
[----:B-12---:R-:W-:Y:S05]  /*3130*/  CALL.REL.NOINC `($__internal_131_$__cuda_sm20_rcp_rn_f32_slowpath) ;  /* 0x0000000c00047944 */ /* 0x006fea0003c00000 */
[----:B------:R-:W-:Y:S05]  /*3140*/  BRA `(.L_x_9685) ;  /* 0x0000000000147947 */ /* 0x000fea0003800000 */
.L_x_9684:
[----:B------:R-:W3:Y:S01]  /*3150*/  MUFU.RCP R0, UR5 ;  /* 0x0000000500007d08 */ /* 0x000ee20008001000 */
[----:B--2---:R-:W-:-:S05]  /*3160*/  MOV R3, UR5 ;  /* 0x0000000500037c02 */ /* 0x004fca0008000f00 */
[----:B---3--:R-:W-:-:S04]  /*3170*/  FFMA R2, R0, R3, -1 ;  /* 0xbf80000000027423 */ /* 0x008fc80000000003 */
[----:B------:R-:W-:-:S04]  /*3180*/  FADD.FTZ R3, -R2, -RZ ;  /* 0x800000ff02037221 */ /* 0x000fc80000010100 */
[----:B------:R-:W-:-:S07]  /*3190*/  FFMA R0, R0, R3, R0 ;  /* 0x0000000300007223 */ /* 0x000fce0000000000 */
.L_x_9685:
[----:B------:R-:W2:Y:S02]  /*31a0*/  LDC.64 R2, c[0x0][0x280] ;  /* 0x0000a000ff027b82 */ /* 0x000ea40000000a00 */
[----:B--2---:R-:W-:Y:S01]  /*31b0*/  STG.E desc[UR6][R2.64], R0 ;  /* 0x0000000002007986 */ /* 0x004fe2000c101906 */
[----:B------:R-:W-:Y:S05]  /*31c0*/  EXIT ;  /* 0x000000000000794d */ /* 0x000fea0003800000 */
.L_x_9670:
[----:B------:R-:W-:Y:S01]  /*31d0*/  HFMA2.MMA R120, -RZ, RZ, 0, 5.9604644775390625e-08 ;  /* 0x00000001ff787435 */ /* 0x000fe200000001ff */
[----:B------:R-:W-:Y:S02]  /*31e0*/  MOV R118, R0 ;  /* 0x0000000000767202 */ /* 0x000fe40000000f00 */
[----:B------:R-:W-:Y:S02]  /*31f0*/  MOV R121, 0x1f ;  /* 0x0000001f00797802 */ /* 0x000fe40000000f00 */
[----:B------:R-:W-:-:S07]  /*3200*/  MOV R63, 0xffffffff ;  /* 0xffffffff003f7802 */ /* 0x000fce0000000f00 */
[----:B------:R-:W-:Y:S05]  /*3210*/  WARPSYNC.COLLECTIVE R63, `(.L_x_9686) ;  /* 0x000000003f087348 */ /* 0x000fea0003c00000 */
[----:B------:R0:W1:Y:S02]  /*3220*/  SHFL.BFLY P1, R119, R118, R120, R121 ;  /* 0x0c00007876777389 */ /* 0x0000640000020079 */
[----:B01----:R-:W-:Y:S01]  /*3230*/  ENDCOLLECTIVE ;  /* 0x000000000000791b */ /* 0x003fe20003800000 */
.L_x_9686:
[----:B------:R-:W-:Y:S01]  /*3240*/  HFMA2.MMA R120, -RZ, RZ, 0, 1.1920928955078125e-07 ;  /* 0x00000002ff787435 */ /* 0x000fe200000001ff */
[----:B------:R-:W-:-:S05]  /*3250*/  MOV R115, R119 ;  /* 0x0000007700737202 */ /* 0x000fca0000000f00 */
[----:B------:R-:W-:-:S05]  /*3260*/  FADD R115, R0, R115 ;  /* 0x0000007300737221 */ /* 0x000fca0000000000 */
[----:B------:R-:W-:-:S07]  /*3270*/  MOV R118, R115 ;  /* 0x0000007300767202 */ /* 0x000fce0000000f00 */
[----:B------:R-:W-:Y:S05]  /*3280*/  WARPSYNC.COLLECTIVE R63, `(.L_x_9687) ;  /* 0x000000003f087348 */ /* 0x000fea0003c00000 */
[----:B------:R0:W1:Y:S02]  /*3290*/  SHFL.BFLY P1, R119, R118, R120, R121 ;  /* 0x0c00007876777389 */ /* 0x0000640000020079 */
[----:B01----:R-:W-:Y:S01]  /*32a0*/  ENDCOLLECTIVE ;  /* 0x000000000000791b */ /* 0x003fe20003800000 */
.L_x_9687:
[----:B------:R-:W-:Y:S01]  /*32b0*/  HFMA2.MMA R120, -RZ, RZ, 0, 2.384185791015625e-07 ;  /* 0x00000004ff787435 */ /* 0x000fe200000001ff */
[----:B------:R-:W-:-:S05]  /*32c0*/  MOV R62, R119 ;  /* 0x00000077003e7202 */ /* 0x000fca0000000f00 */
[----:B------:R-:W-:-:S05]  /*32d0*/  FADD R114, R115, R62 ;  /* 0x0000003e73727221 */ /* 0x000fca0000000000 */
[----:B------:R-:W-:-:S07]  /*32e0*/  MOV R118, R114 ;  /* 0x0000007200767202 */ /* 0x000fce0000000f00 */
[----:B------:R-:W-:Y:S05]  /*32f0*/  WARPSYNC.COLLECTIVE R63, `(.L_x_9688) ;  /* 0x000000003f087348 */ /* 0x000fea0003c00000 */
[----:B------:R0:W1:Y:S02]  /*3300*/  SHFL.BFLY P1, R119, R118, R120, R121 ;  /* 0x0c00007876777389 */ /* 0x0000640000020079 */
[----:B01----:R-:W-:Y:S01]  /*3310*/  ENDCOLLECTIVE ;  /* 0x000000000000791b */ /* 0x003fe20003800000 */
.L_x_9688:
[----:B------:R-:W-:Y:S01]  /*3320*/  HFMA2.MMA R120, -RZ, RZ, 0, 4.76837158203125e-07 ;  /* 0x00000008ff787435 */ /* 0x000fe200000001ff */
[----:B------:R-:W-:-:S04]  /*3330*/  IMAD.MOV.U32 R117, RZ, RZ, R119 ;  /* 0x000000ffff757224 */ /* 0x000fc800078e0077 */
[----:B------:R-:W-:-:S05]  /*3340*/  FADD R117, R114, R117 ;  /* 0x0000007572757221 */ /* 0x000fca0000000000 */
[----:B------:R-:W-:-:S07]  /*3350*/  MOV R118, R117 ;  /* 0x0000007500767202 */ /* 0x000fce0000000f00 */
[----:B------:R-:W-:Y:S05]  /*3360*/  WARPSYNC.COLLECTIVE R63, `(.L_x_9689) ;  /* 0x000000003f087348 */ /* 0x000fea0003c00000 */
[----:B------:R0:W1:Y:S02]  /*3370*/  SHFL.BFLY P1, R119, R118, R120, R121 ;  /* 0x0c00007876777389 */ /* 0x0000640000020079 */
[----:B01----:R-:W-:Y:S01]  /*3380*/  ENDCOLLECTIVE ;  /* 0x000000000000791b */ /* 0x003fe20003800000 */
.L_x_9689:
[----:B------:R-:W-:Y:S01]  /*3390*/  HFMA2.MMA R120, -RZ, RZ, 0, 9.5367431640625e-07 ;  /* 0x00000010ff787435 */ /* 0x000fe200000001ff */
[----:B------:R-:W-:-:S05]  /*33a0*/  MOV R62, R119 ;  /* 0x00000077003e7202 */ /* 0x000fca0000000f00 */
[----:B------:R-:W-:-:S05]  /*33b0*/  FADD R116, R117, R62 ;  /* 0x0000003e75747221 */ /* 0x000fca0000000000 */
[----:B------:R-:W-:-:S07]  /*33c0*/  MOV R118, R116 ;  /* 0x0000007400767202 */ /* 0x000fce0000000f00 */
[----:B------:R-:W-:Y:S05]  /*33d0*/  WARPSYNC.COLLECTIVE R63, `(.L_x_9690) ;  /* 0x000000003f087348 */ /* 0x000fea0003c00000 */
[----:B------:R0:W1:Y:S02]  /*33e0*/  SHFL.BFLY P1, R119, R118, R120, R121 ;  /* 0x0c00007876777389 */ /* 0x0000640000020079 */
[----:B01----:R-:W-:Y:S01]  /*33f0*/  ENDCOLLECTIVE ;  /* 0x000000000000791b */ /* 0x003fe20003800000 */
.L_x_9690:
[----:B------:R-:W-:Y:S01]  /*3400*/  HFMA2.MMA R120, -RZ, RZ, 0, 5.9604644775390625e-08 ;  /* 0x00000001ff787435 */ /* 0x000fe200000001ff */
[----:B------:R-:W-:-:S04]  /*3410*/  FADD R62, R116, R119 ;  /* 0x00000077743e7221 */ /* 0x000fc80000000000 */
[----:B------:R-:W-:-:S04]  /*3420*/  FMUL R62, R62, 0.0010416667209938168526 ;  /* 0x3a8888893e3e7820 */ /* 0x000fc80000400000 */
        /* <DEDUP_REMOVED lines=65> */
.L_x_9691:
[----:B------:R-:W-:Y:S01]  /*3840*/  HFMA2.MMA R120, -RZ, RZ, 0, 1.1920928955078125e-07 ;  /* 0x00000002ff787435 */ /* 0x000fe200000001ff */
[----:B------:R-:W-:-:S05]  /*3850*/  MOV R115, R119 ;  /* 0x0000007700737202 */ /* 0x000fca0000000f00 */
[----:B------:R-:W-:-:S05]  /*3860*/  FADD R115, R0, R115 ;  /* 0x0000007300737221 */ /* 0x000fca0000000000 */
[----:B------:R-:W-:-:S07]  /*3870*/  MOV R118, R115 ;  /* 0x0000007300767202 */ /* 0x000fce0000000f00 */
[----:B------:R-:W-:Y:S05]  /*3880*/  WARPSYNC.COLLECTIVE R63, `(.L_x_9692) ;  /* 0x000000003f087348 */ /* 0x000fea0003c00000 */
[----:B------:R0:W1:Y:S02]  /*3890*/  SHFL.BFLY P1, R119, R118, R120, R121 ;  /* 0x0c00007876777389 */ /* 0x0000640000020079 */
[----:B01----:R-:W-:Y:S01]  /*38a0*/  ENDCOLLECTIVE ;  /* 0x000000000000791b */ /* 0x003fe20003800000 */
.L_x_9692:
[----:B------:R-:W-:Y:S01]  /*38b0*/  HFMA2.MMA R120, -RZ, RZ, 0, 2.384185791015625e-07 ;  /* 0x00000004ff787435 */ /* 0x000fe200000001ff */
[----:B------:R-:W-:-:S05]  /*38c0*/  MOV R114, R119 ;  /* 0x0000007700727202 */ /* 0x000fca0000000f00 */
[----:B------:R-:W-:-:S05]  /*38d0*/  FADD R114, R115, R114 ;  /* 0x0000007273727221 */ /* 0x000fca0000000000 */
[----:B------:R-:W-:-:S07]  /*38e0*/  MOV R118, R114 ;  /* 0x0000007200767202 */ /* 0x000fce0000000f00 */
[----:B------:R-:W-:Y:S05]  /*38f0*/  WARPSYNC.COLLECTIVE R63, `(.L_x_9693) ;  /* 0x000000003f087348 */ /* 0x000fea0003c00000 */
[----:B------:R0:W1:Y:S02]  /*3900*/  SHFL.BFLY P1, R119, R118, R120, R121 ;  /* 0x0c00007876777389 */ /* 0x0000640000020079 */
[----:B01----:R-:W-:Y:S01]  /*3910*/  ENDCOLLECTIVE ;  /* 0x000000000000791b */ /* 0x003fe20003800000 */
.L_x_9693:
[----:B------:R-:W-:Y:S01]  /*3920*/  HFMA2.MMA R120, -RZ, RZ, 0, 4.76837158203125e-07 ;  /* 0x00000008ff787435 */ /* 0x000fe200000001ff */
[----:B------:R-:W-:-:S05]  /*3930*/  MOV R117, R119 ;  /* 0x0000007700757202 */ /* 0x000fca0000000f00 */
[----:B------:R-:W-:-:S05]  /*3940*/  FADD R117, R114, R117 ;  /* 0x0000007572757221 */ /* 0x000fca0000000000 */
[----:B------:R-:W-:-:S07]  /*3950*/  MOV R118, R117 ;  /* 0x0000007500767202 */ /* 0x000fce0000000f00 */
[----:B------:R-:W-:Y:S05]  /*3960*/  WARPSYNC.COLLECTIVE R63, `(.L_x_9694) ;  /* 0x000000003f087348 */ /* 0x000fea0003c00000 */
[----:B------:R0:W1:Y:S02]  /*3970*/  SHFL.BFLY P1, R119, R118, R120, R121 ;  /* 0x0c00007876777389 */ /* 0x0000640000020079 */
[----:B01----:R-:W-:Y:S01]  /*3980*/  ENDCOLLECTIVE ;  /* 0x000000000000791b */ /* 0x003fe20003800000 */
.L_x_9694:
[----:B------:R-:W-:Y:S01]  /*3990*/  HFMA2.MMA R120, -RZ, RZ, 0, 9.5367431640625e-07 ;  /* 0x00000010ff787435 */ /* 0x000fe200000001ff */
[----:B------:R-:W-:-:S05]  /*39a0*/  MOV R116, R119 ;  /* 0x0000007700747202 */ /* 0x000fca0000000f00 */
[----:B------:R-:W-:-:S05]  /*39b0*/  FADD R116, R117, R116 ;  /* 0x0000007475747221 */ /* 0x000fca0000000000 */
[----:B------:R-:W-:-:S07]  /*39c0*/  MOV R118, R116 ;  /* 0x0000007400767202 */ /* 0x000fce0000000f00 */
[----:B------:R-:W-:Y:S05]  /*39d0*/  WARPSYNC.COLLECTIVE R63, `(.L_x_9695) ;  /* 0x000000003f087348 */ /* 0x000fea0003c00000 */
[----:B------:R0:W1:Y:S02]  /*39e0*/  SHFL.BFLY P1, R119, R118, R120, R121 ;  /* 0x0c00007876777389 */ /* 0x0000640000020079 */
[----:B01----:R-:W-:Y:S01]  /*39f0*/  ENDCOLLECTIVE ;  /* 0x000000000000791b */ /* 0x003fe20003800000 */
.L_x_9695:
[----:B------:R-:W-:Y:S05]  /*3a00*/  BRA `(.L_x_9696) ;  /* 0xffffffdc00187947 */ /* 0x000fea000383ffff */
.L_x_9679:
[----:B------:R-:W-:Y:S01]  /*3a10*/  HFMA2.MMA R9, -RZ, RZ, 0, 9.5367431640625e-07 ;  /* 0x00000010ff097435 */ /* 0x000fe200000001ff */
[----:B------:R-:W-:Y:S02]  /*3a20*/  MOV R8, R4 ;  /* 0x0000000400087202 */ /* 0x000fe40000000f00 */
[----:B------:R-:W-:Y:S02]  /*3a30*/  MOV R10, 0x1f ;  /* 0x0000001f000a7802 */ /* 0x000fe40000000f00 */
[----:B0-----:R-:W-:-:S07]  /*3a40*/  MOV R63, 0xffffffff ;  /* 0xffffffff003f7802 */ /* 0x001fce0000000f00 */
[----:B------:R-:W-:Y:S05]  /*3a50*/  WARPSYNC.COLLECTIVE R63, `(.L_x_9697) ;  /* 0x000000003f087348 */ /* 0x000fea0003c00000 */
[----:B------:R0:W1:Y:S02]  /*3a60*/  SHFL.DOWN P0, R7, R8, R9, R10 ;  /* 0x0800000908077389 */ /* 0x000064000000000a */
[----:B01----:R-:W-:Y:S01]  /*3a70*/  ENDCOLLECTIVE ;  /* 0x000000000000791b */ /* 0x003fe20003800000 */
.L_x_9697:
[----:B------:R-:W-:Y:S01]  /*3a80*/  HFMA2.MMA R9, -RZ, RZ, 0, 4.76837158203125e-07 ;  /* 0x00000008ff097435 */ /* 0x000fe200000001ff */
[----:B------:R-:W-:-:S04]  /*3a90*/  MOV R3, R7 ;  /* 0x0000000700037202 */ /* 0x000fc80000000f00 */
[----:B------:R-:W-:-:S04]  /*3aa0*/  FMNMX R3, R3, R4, !PT ;  /* 0x0000000403037209 */ /* 0x000fc80007800000 */
[----:B------:R-:W-:-:S07]  /*3ab0*/  MOV R8, R3 ;  /* 0x0000000300087202 */ /* 0x000fce0000000f00 */
[----:B------:R-:W-:Y:S05]  /*3ac0*/  WARPSYNC.COLLECTIVE R63, `(.L_x_9698) ;  /* 0x000000003f087348 */ /* 0x000fea0003c00000 */
[----:B------:R0:W1:Y:S02]  /*3ad0*/  SHFL.DOWN P0, R7, R8, R9, R10 ;  /* 0x0800000908077389 */ /* 0x000064000000000a */
[----:B01----:R-:W-:Y:S01]  /*3ae0*/  ENDCOLLECTIVE ;  /* 0x000000000000791b */ /* 0x003fe20003800000 */
.L_x_9698:
[----:B------:R-:W-:Y:S01]  /*3af0*/  HFMA2.MMA R9, -RZ, RZ, 0, 2.384185791015625e-07 ;  /* 0x00000004ff097435 */ /* 0x000fe200000001ff */
[----:B------:R-:W-:-:S05]  /*3b00*/  IMAD.MOV.U32 R0, RZ, RZ, R7 ;  /* 0x000000ffff007224 */ /* 0x000fca00078e0007 */
[----:B------:R-:W-:-:S04]  /*3b10*/  FMNMX R0, R3, R0, !PT ;  /* 0x0000000003007209 */ /* 0x000fc80007800000 */
[----:B------:R-:W-:-:S07]  /*3b20*/  MOV R8, R0 ;  /* 0x0000000000087202 */ /* 0x000fce0000000f00 */
[----:B------:R-:W-:Y:S05]  /*3b30*/  WARPSYNC.COLLECTIVE R63, `(.L_x_9699) ;  /* 0x000000003f087348 */ /* 0x000fea0003c00000 */
[----:B------:R0:W1:Y:S02]  /*3b40*/  SHFL.DOWN P0, R7, R8, R9, R10 ;  /* 0x0800000908077389 */ /* 0x000064000000000a */
[----:B01----:R-:W-:Y:S01]  /*3b50*/  ENDCOLLECTIVE ;  /* 0x000000000000791b */ /* 0x003fe20003800000 */
.L_x_9699:
[----:B------:R-:W-:Y:S01]  /*3b60*/  HFMA2.MMA R9, -RZ, RZ, 0, 1.1920928955078125e-07 ;  /* 0x00000002ff097435 */ /* 0x000fe200000001ff */
[----:B------:R-:W-:-:S04]  /*3b70*/  MOV R5, R7 ;  /* 0x0000000700057202 */ /* 0x000fc80000000f00 */
[----:B------:R-:W-:-:S04]  /*3b80*/  FMNMX R5, R0, R5, !PT ;  /* 0x0000000500057209 */ /* 0x000fc80007800000 */
[----:B------:R-:W-:-:S07]  /*3b90*/  MOV R8, R5 ;  /* 0x0000000500087202 */ /* 0x000fce0000000f00 */
[----:B------:R-:W-:Y:S05]  /*3ba0*/  WARPSYNC.COLLECTIVE R63, `(.L_x_9700) ;  /* 0x000000003f087348 */ /* 0x000fea0003c00000 */
[----:B------:R0:W1:Y:S02]  /*3bb0*/  SHFL.DOWN P0, R7, R8, R9, R10 ;  /* 0x0800000908077389 */ /* 0x000064000000000a */
[----:B01----:R-:W-:Y:S01]  /*3bc0*/  ENDCOLLECTIVE ;  /* 0x000000000000791b */ /* 0x003fe20003800000 */
.L_x_9700:
[----:B------:R-:W-:Y:S01]  /*3bd0*/  HFMA2.MMA R9, -RZ, RZ, 0, 5.9604644775390625e-08 ;  /* 0x00000001ff097435 */ /* 0x000fe200000001ff */
[----:B------:R-:W-:-:S04]  /*3be0*/  MOV R6, R7 ;  /* 0x0000000700067202 */ /* 0x000fc80000000f00 */
[----:B------:R-:W-:-:S04]  /*3bf0*/  FMNMX R6, R5, R6, !PT ;  /* 0x0000000605067209 */ /* 0x000fc80007800000 */
[----:B------:R-:W-:-:S07]  /*3c00*/  MOV R8, R6 ;  /* 0x0000000600087202 */ /* 0x000fce0000000f00 */
[----:B------:R-:W-:Y:S05]  /*3c10*/  WARPSYNC.COLLECTIVE R63, `(.L_x_9701) ;  /* 0x000000003f087348 */ /* 0x000fea0003c00000 */
[----:B------:R0:W1:Y:S02]  /*3c20*/  SHFL.DOWN P0, R7, R8, R9, R10 ;  /* 0x0800000908077389 */ /* 0x000064000000000a */
[----:B01----:R-:W-:Y:S01]  /*3c30*/  ENDCOLLECTIVE ;  /* 0x000000000000791b */ /* 0x003fe20003800000 */
.L_x_9701:
[----:B------:R-:W-:Y:S05]  /*3c40*/  BRA `(.L_x_9702) ;  /* 0xfffffff000707947 */ /* 0x000fea000383ffff */
.L_x_9682:
[----:B------:R-:W-:Y:S01]  /*3c50*/  HFMA2.MMA R9, -RZ, RZ, 0, 1.1920928955078125e-07 ;  /* 0x00000002ff097435 */ /* 0x000fe200000001ff */
[----:B---3--:R-:W-:Y:S02]  /*3c60*/  MOV R8, R0 ;  /* 0x0000000000087202 */ /* 0x008fe40000000f00 */
[----:B------:R-:W-:Y:S02]  /*3c70*/  MOV R10, 0x1f ;  /* 0x0000001f000a7802 */ /* 0x000fe40000000f00 */
[----:B0-----:R-:W-:-:S07]  /*3c80*/  MOV R63, 0xffffffff ;  /* 0xffffffff003f7802 */ /* 0x001fce0000000f00 */
[----:B-12---:R-:W-:Y:S05]  /*3c90*/  WARPSYNC.COLLECTIVE R63, `(.L_x_9703) ;  /* 0x000000003f087348 */ /* 0x006fea0003c00000 */
[----:B------:R0:W3:Y:S02]  /*3ca0*/  SHFL.DOWN P0, R7, R8, R9, R10 ;  /* 0x0800000908077389 */ /* 0x0000e4000000000a */
[----:B0123--:R-:W-:Y:S01]  /*3cb0*/  ENDCOLLECTIVE ;  /* 0x000000000000791b */ /* 0x00ffe20003800000 */
.L_x_9703:
[----:B------:R-:W-:Y:S01]  /*3cc0*/  HFMA2.MMA R9, -RZ, RZ, 0, 5.9604644775390625e-08 ;  /* 0x00000001ff097435 */ /* 0x000fe200000001ff */
[----:B------:R-:W-:-:S04]  /*3cd0*/  MOV R3, R7 ;  /* 0x0000000700037202 */ /* 0x000fc80000000f00 */
[----:B------:R-:W-:-:S04]  /*3ce0*/  FMNMX R3, R3, R0, !PT ;  /* 0x0000000003037209 */ /* 0x000fc80007800000 */
[----:B------:R-:W-:-:S07]  /*3cf0*/  MOV R8, R3 ;  /* 0x0000000300087202 */ /* 0x000fce0000000f00 */
[----:B------:R-:W-:Y:S05]  /*3d00*/  WARPSYNC.COLLECTIVE R63, `(.L_x_9704) ;  /* 0x000000003f087348 */ /* 0x000fea0003c00000 */
[----:B------:R0:W1:Y:S02]  /*3d10*/  SHFL.DOWN P0, R7, R8, R9, R10 ;  /* 0x0800000908077389 */ /* 0x000064000000000a */
[----:B01----:R-:W-:Y:S01]  /*3d20*/  ENDCOLLECTIVE ;  /* 0x000000000000791b */ /* 0x003fe20003800000 */
.L_x_9704:
[----:B------:R-:W-:Y:S01]  /*3d30*/  MOV R4, R7 ;  /* 0x0000000700047202 */ /* 0x000fe20000000f00 */
[----:B------:R-:W-:Y:S06]  /*3d40*/  BRA `(.L_x_9705) ;  /* 0xfffffff000a07947 */ /* 0x000fec000383ffff */
        .weak           $__internal_131_$__cuda_sm20_rcp_rn_f32_slowpath
        .type           $__internal_131_$__cuda_sm20_rcp_rn_f32_slowpath,@function
        .size           $__internal_131_$__cuda_sm20_rcp_rn_f32_slowpath,(.L_x_14467 - $__internal_131_$__cuda_sm20_rcp_rn_f32_slowpath)
$__internal_131_$__cuda_sm20_rcp_rn_f32_slowpath:
        /* <DEDUP_REMOVED lines=15> */
.L_x_9707:
        /* <DEDUP_REMOVED lines=33> */
.L_x_9709:
[----:B------:R-:W0:Y:S02]  /*4050*/  MUFU.RCP R0, R0 ;  /* 0x0000000000007308 */ /* 0x000e240000001000 */
.L_x_9708:
[----:B------:R-:W-:Y:S05]  /*4060*/  BSYNC B1 ;  /* 0x0000000000017941 */ /* 0x000fea0003800000 */
.L_x_9706:
[----:B------:R-:W-:Y:S01]  /*4070*/  HFMA2.MMA R121, -RZ, RZ, 0, 0 ;  /* 0x00000000ff797435 */ /* 0x000fe200000001ff */
[----:B------:R-:W-:-:S05]  /*4080*/  MOV R120, R112 ;  /* 0x0000007000787202 */ /* 0x000fca0000000f00 */
[----:B0-----:R-:W-:Y:S05]  /*4090*/  RET.REL.NODEC R120 `(_ZN18transformer_engine13normalization19ln_fwd_tuned_kernelINS0_13Kernel_traitsI13__nv_bfloat16S3_S3_fjLj3840ELj1ELj1ELj4ELj4ENS0_18Kernel_traits_baseILj3840ES3_S3_S3_fjLj128EEEEEEEvNS0_19ForwardKernelParamsE) ;  /* 0xffffffbc78d87950 */ /* 0x001fea0003c3ffff */
.L_x_9710:
        /* <DEDUP_REMOVED lines=14> */
.L_x_14467:


//--------------------- .text._ZN18transformer_engine13normalization19ln_fwd_tuned_kernelINS0_13Kernel_traitsIff6__halffjLj3840ELj1ELj1ELj4ELj4ENS0_18Kernel_traits_baseILj3840EffS3_fjLj128EEEEEEEvNS0_19ForwardKernelParamsE --------------------------
	.section	.text._ZN18transformer_engine13normalization19ln_fwd_tuned_kernelINS0_13Kernel_traitsIff6__halffjLj3840ELj1ELj1ELj4ELj4ENS0_18Kernel_traits_baseILj3840EffS3_fjLj128EEEEEEEvNS0_19ForwardKernelParamsE,"ax",@progbits
	.align	128
        .global         _ZN18transformer_engine13normalization19ln_fwd_tuned_kernelINS0_13Kernel_traitsIff6__halffjLj3840ELj1ELj1ELj4ELj4ENS0_18Kernel_traits_baseILj3840EffS3_fjLj128EEEEEEEvNS0_19ForwardKernelParamsE
        .type           _ZN18transformer_engine13normalization19ln_fwd_tuned_kernelINS0_13Kernel_traitsIff6__halffjLj3840ELj1ELj1ELj4ELj4ENS0_18Kernel_traits_baseILj3840EffS3_fjLj128EEEEEEEvNS0_19ForwardKernelParamsE,@function
        .size           _ZN18transformer_engine13normalization19ln_fwd_tuned_kernelINS0_13Kernel_traitsIff6__halffjLj3840ELj1ELj1ELj4ELj4ENS0_18Kernel_traits_baseILj3840EffS3_fjLj128EEEEEEEvNS0_19ForwardKernelParamsE,(.L_x_14468 - _ZN18transformer_engine13normalization19ln_fwd_tuned_kernelINS0_13Kernel_traitsIff6__halffjLj3840ELj1ELj1ELj4ELj4ENS0_18Kernel_traits_baseILj3840EffS3_fjLj128EEEEEEEvNS0_19ForwardKernelParamsE)
        .other          _ZN18transformer_engine13normalization19ln_fwd_tuned_kernelINS0_13Kernel_traitsIff6__halffjLj3840ELj1ELj1ELj4ELj4ENS0_18Kernel_traits_baseILj3840EffS3_fjLj128EEEEEEEvNS0_19ForwardKernelParamsE,@"STO_CUDA_ENTRY STV_DEFAULT"
_ZN18transformer_engine13normalization19ln_fwd_tuned_kernelINS0_13Kernel_traitsIff6__halffjLj3840ELj1ELj1ELj4ELj4ENS0_18Kernel_traits_baseILj3840EffS3_fjLj128EEEEEEEvNS0_19ForwardKernelParamsE:
.text._ZN18transformer_engine13normalization19ln_fwd_tuned_kernelINS0_13Kernel_traitsIff6__halffjLj3840ELj1ELj1ELj4ELj4ENS0_18Kernel_traits_baseILj3840EffS3_fjLj128EEEEEEEvNS0_19ForwardKernelParamsE:
        /* <DEDUP_REMOVED lines=120> */
.L_x_9719:
        /* <DEDUP_REMOVED lines=209> */
.L_x_9738:
        /* <DEDUP_REMOVED lines=35> */
[----:B012--5:R-:W-:Y:S05]  /*16c0*/  CALL.REL.NOINC `($__internal_132_$__cuda_sm20_rcp_rn_f32_slowpath) ;  /* 0x0000002400607944 */ /* 0x027fea0003c00000 */
[----:B------:R-:W-:Y:S01]  /*16d0*/  MOV R50, R72 ;  /* 0x0000004800327202 */ /* 0x000fe20000000f00 */
[----:B------:R-:W-:Y:S06]  /*16e0*/  BRA `(.L_x_9715) ;  /* 0x0000000000107947 */ /* 0x000fec0003800000 */
.L_x_9714:
[----:B------:R-:W3:Y:S02]  /*16f0*/  MUFU.RCP R51, R52 ;  /* 0x0000003400337308 */ /* 0x000ee40000001000 */
[----:B---3--:R-:W-:-:S04]  /*1700*/  FFMA R50, R52, R51, -1 ;  /* 0xbf80000034327423 */ /* 0x008fc80000000033 */
[----:B------:R-:W-:-:S04]  /*1710*/  FADD.FTZ R50, -R50, -RZ ;  /* 0x800000ff32327221 */ /* 0x000fc80000010100 */
[----:B------:R-:W-:-:S07]  /*1720*/  FFMA R50, R51, R50, R51 ;  /* 0x0000003233327223 */ /* 0x000fce0000000033 */
.L_x_9715:
[----:B------:R-:W-:Y:S05]  /*1730*/  BSYNC B0 ;  /* 0x0000000000007941 */ /* 0x000fea0003800000 */
.L_x_9713:
        /* <DEDUP_REMOVED lines=20> */
[----:B--2--5:R-:W-:Y:S05]  /*1880*/  CALL.REL.NOINC `($__internal_132_$__cuda_sm20_rcp_rn_f32_slowpath) ;  /* 0x0000002000f07944 */ /* 0x024fea0003c00000 */
[----:B------:R-:W-:Y:S01]  /*1890*/  MOV R50, R72 ;  /* 0x0000004800327202 */ /* 0x000fe20000000f00 */
[----:B------:R-:W-:Y:S06]  /*18a0*/  BRA `(.L_x_9718) ;  /* 0x0000000000107947 */ /* 0x000fec0003800000 */
.L_x_9717:
[----:B------:R-:W0:Y:S02]  /*18b0*/  MUFU.RCP R50, R66 ;  /* 0x0000004200327308 */ /* 0x000e240000001000 */
[----:B0-----:R-:W-:-:S04]  /*18c0*/  FFMA R51, R66, R50, -1 ;  /* 0xbf80000042337423 */ /* 0x001fc80000000032 */
[----:B------:R-:W-:-:S04]  /*18d0*/  FADD.FTZ R51, -R51, -RZ ;  /* 0x800000ff33337221 */ /* 0x000fc80000010100 */
[----:B------:R-:W-:-:S07]  /*18e0*/  FFMA R50, R50, R51, R50 ;  /* 0x0000003332327223 */ /* 0x000fce0000000032 */
.L_x_9718:
[----:B------:R-:W-:Y:S05]  /*18f0*/  BSYNC B0 ;  /* 0x0000000000007941 */ /* 0x000fea0003800000 */
.L_x_9716:
        /* <DEDUP_REMOVED lines=74> */
[----:B------:R-:W-:Y:S01]  /*1da0*/  F2FP.F16.F32.PACK_AB R125, RZ, R125 ;  /* 0x0000007dff7d723e */ /* 0x000fe200000000ff */
        /* <DEDUP_REMOVED lines=11> */
[----:B------:R-:W-:Y:S01]  /*1e60*/  F2FP.F16.F32.PACK_AB R123, RZ, R123 ;  /* 0x0000007bff7b723e */ /* 0x000fe200000000ff */
[----:B------:R-:W-:Y:S01]  /*1e70*/  IMAD.WIDE.U32 R50, R51, 0x2, R78 ;  /* 0x0000000233327825 */ /* 0x000fe200078e004e */
[----:B------:R-:W-:-:S03]  /*1e80*/  F2FP.F16.F32.PACK_AB R121, RZ, R121 ;  /* 0x00000079ff79723e */ /* 0x000fc600000000ff */
        /* <DEDUP_REMOVED lines=9> */
[----:B------:R-:W-:Y:S01]  /*1f20*/  F2FP.F16.F32.PACK_AB R119, RZ, R119 ;  /* 0x00000077ff77723e */ /* 0x000fe200000000ff */
        /* <DEDUP_REMOVED lines=17> */
[----:B------:R-:W-:Y:S01]  /*2040*/  F2FP.F16.F32.PACK_AB R117, RZ, R117 ;  /* 0x00000075ff75723e */ /* 0x000fe200000000ff */
        /* <DEDUP_REMOVED lines=11> */
[----:B------:R-:W-:Y:S01]  /*2100*/  F2FP.F16.F32.PACK_AB R115, RZ, R115 ;  /* 0x00000073ff73723e */ /* 0x000fe200000000ff */
        /* <DEDUP_REMOVED lines=8> */
[----:B------:R-:W-:Y:S01]  /*2190*/  F2FP.F16.F32.PACK_AB R57, RZ, R57 ;  /* 0x00000039ff39723e */ /* 0x000fe200000000ff */
        /* <DEDUP_REMOVED lines=15> */
[----:B------:R-:W-:Y:S01]  /*2290*/  F2FP.F16.F32.PACK_AB R113, RZ, R113 ;  /* 0x00000071ff71723e */ /* 0x000fe200000000ff */
[----:B------:R-:W-:Y:S01]  /*22a0*/  @P1 FMUL R65, R65, R0 ;  /* 0x0000000041411220 */ /* 0x000fe20000400000 */
[----:B------:R-:W-:Y:S01]  /*22b0*/  F2FP.F16.F32.PACK_AB R61, RZ, R61 ;  /* 0x0000003dff3d723e */ /* 0x000fe200000000ff */
[----:B------:R-:W-:Y:S01]  /*22c0*/  FFMA R77, R20, R77, R81 ;  /* 0x0000004d144d7223 */ /* 0x000fe20000000051 */
[----:B------:R-:W-:Y:S01]  /*22d0*/  F2FP.F16.F32.PACK_AB R111, RZ, R111 ;  /* 0x0000006fff6f723e */ /* 0x000fe200000000ff */
        /* <DEDUP_REMOVED lines=10> */
[----:B------:R-:W-:Y:S01]  /*2380*/  F2FP.F16.F32.PACK_AB R65, RZ, R65 ;  /* 0x00000041ff41723e */ /* 0x000fe200000000ff */
[----:B------:R0:W-:Y:S01]  /*2390*/  STG.E.U16 desc[UR4][R52.64], R56 ;  /* 0x0000003834007986 */ /* 0x0001e2000c101504 */
[----:B-1----:R-:W-:Y:S01]  /*23a0*/  IMAD.WIDE.U32 R50, R63, 0x2, R78 ;  /* 0x000000023f327825 */ /* 0x002fe200078e004e */
[----:B------:R-:W-:-:S03]  /*23b0*/  @P0 FMNMX R4, R4, |R59|, !PT ;  /* 0x4000003b04040209 */ /* 0x000fc60007800000 */
[----:B------:R-:W-:Y:S01]  /*23c0*/  @P1 FMUL R59, R59, R0 ;  /* 0x000000003b3b1220 */ /* 0x000fe20000400000 */
[----:B------:R-:W-:Y:S01]  /*23d0*/  F2FP.F16.F32.PACK_AB R57, RZ, R57 ;  /* 0x00000039ff39723e */ /* 0x000fe200000000ff */
        /* <DEDUP_REMOVED lines=16> */
[----:B------:R-:W-:Y:S01]  /*24e0*/  F2FP.F16.F32.PACK_AB R59, RZ, R59 ;  /* 0x0000003bff3b723e */ /* 0x000fe200000000ff */
[----:B------:R-:W-:Y:S01]  /*24f0*/  STG.E.U16 desc[UR4][R52.64], R56 ;  /* 0x0000003834007986 */ /* 0x000fe2000c101504 */
[----:B------:R-:W-:Y:S01]  /*2500*/  F2FP.F16.F32.PACK_AB R61, RZ, R61 ;  /* 0x0000003dff3d723e */ /* 0x000fe200000000ff */
[----:B------:R-:W-:Y:S01]  /*2510*/  IMAD.WIDE.U32 R50, R51, 0x2, R78 ;  /* 0x0000000233327825 */ /* 0x000fe200078e004e */
[----:B------:R-:W-:-:S03]  /*2520*/  @P0 FMNMX R4, R4, |R77|, !PT ;  /* 0x4000004d04040209 */ /* 0x000fc60007800000 */
[----:B------:R-:W-:Y:S01]  /*2530*/  @P1 FMUL R77, R77, R0 ;  /* 0x000000004d4d1220 */ /* 0x000fe20000400000 */
[----:B------:R-:W-:Y:S01]  /*2540*/  F2FP.F16.F32.PACK_AB R111, RZ, R111 ;  /* 0x0000006fff6f723e */ /* 0x000fe200000000ff */
        /* <DEDUP_REMOVED lines=8> */
[----:B------:R-:W-:Y:S01]  /*25d0*/  F2FP.F16.F32.PACK_AB R112, RZ, R77 ;  /* 0x0000004dff70723e */ /* 0x000fe200000000ff */
        /* <DEDUP_REMOVED lines=35> */
[----:B------:R-:W-:Y:S01]  /*2810*/  F2FP.F16.F32.PACK_AB R117, RZ, R117 ;  /* 0x00000075ff75723e */ /* 0x000fe200000000ff */
[--C-:B------:R-:W-:Y:S01]  /*2820*/  IMAD.WIDE.U32 R66, R67, 0x2, R78.reuse ;  /* 0x0000000243427825 */ /* 0x100fe200078e004e */
[----:B------:R-:W-:Y:S02]  /*2830*/  F2FP.F16.F32.PACK_AB R111, RZ, R111 ;  /* 0x0000006fff6f723e */ /* 0x000fe400000000ff */
[----:B------:R-:W-:Y:S01]  /*2840*/  F2FP.F16.F32.PACK_AB R99, RZ, R99 ;  /* 0x00000063ff63723e */ /* 0x000fe200000000ff */
        /* <DEDUP_REMOVED lines=39> */
[----:B------:R-:W-:Y:S01]  /*2ac0*/  @P0 FMNMX R4, R4, |R107|, !PT ;  /* 0x4000006b04040209 */ /* 0x000fe20007800000 */
[----:B------:R-:W-:Y:S01]  /*2ad0*/  @P1 FMUL R107, R107, R0 ;  /* 0x000000006b6b1220 */ /* 0x000fe20000400000 */
[----:B------:R-:W-:Y:S01]  /*2ae0*/  F2FP.F16.F32.PACK_AB R51, RZ, R51 ;  /* 0x00000033ff33723e */ /* 0x000fe200000000ff */
[----:B-1----:R-:W-:Y:S01]  /*2af0*/  FFMA R67, R34, R110, R95 ;  /* 0x0000006e22437223 */ /* 0x002fe2000000005f */
        /* <DEDUP_REMOVED lines=12> */
[----:B------:R-:W-:-:S02]  /*2bc0*/  ISETP.GE.AND P0, PT, R3, UR11, PT ;  /* 0x0000000b03007c0c */ /* 0x000fc4000bf06270 */
[----:B------:R-:W-:Y:S01]  /*2bd0*/  F2FP.F16.F32.PACK_AB R67, RZ, R67 ;  /* 0x00000043ff43723e */ /* 0x000fe200000000ff */
[----:B------:R2:W-:Y:S04]  /*2be0*/  STG.E.U16 desc[UR4][R58.64], R107 ;  /* 0x0000006b3a007986 */ /* 0x0005e8000c101504 */
[----:B------:R2:W-:Y:S04]  /*2bf0*/  STG.E.U16 desc[UR4][R54.64], R65 ;  /* 0x0000004136007986 */ /* 0x0005e8000c101504 */
[----:B------:R2:W-:Y:S04]  /*2c00*/  STG.E.U16 desc[UR4][R52.64], R109 ;  /* 0x0000006d34007986 */ /* 0x0005e8000c101504 */
[----:B------:R2:W-:Y:S01]  /*2c10*/  STG.E.U16 desc[UR4][R78.64], R67 ;  /* 0x000000434e007986 */ /* 0x0005e2000c101504 */
[----:B------:R-:W-:Y:S05]  /*2c20*/  @!P0 BRA `(.L_x_9719) ;  /* 0xffffffd800d48947 */ /* 0x000fea000383ffff */
.L_x_9711:
        /* <DEDUP_REMOVED lines=15> */
.L_x_9744:
        /* <DEDUP_REMOVED lines=28> */
.L_x_9747:
[----:B-1----:R-:W-:-:S07]  /*2ee0*/  FMNMX R7, R4, R7, !PT ;  /* 0x0000000704077209 */ /* 0x002fce0007800000 */
.L_x_9723:
[----:B------:R-:W-:Y:S05]  /*2ef0*/  BSYNC B0 ;  /* 0x0000000000007941 */ /* 0x000fea0003800000 */
.L_x_9722:
[----:B------:R-:W-:Y:S01]  /*2f00*/  ISETP.NE.AND P0, PT, R2, RZ, PT ;  /* 0x000000ff0200720c */ /* 0x000fe20003f05270 */
[----:B------:R-:W-:-:S12]  /*2f10*/  BSSY B0, `(.L_x_9720) ;  /* 0x0000004000007945 */ /* 0x000fd80003800000 */
[----:B------:R-:W-:Y:S05]  /*2f20*/  @P0 BRA `(.L_x_9725) ;  /* 0x0000000000080947 */ /* 0x000fea0003800000 */
[----:B0-----:R-:W0:Y:S02]  /*2f30*/  LDC.64 R4, c[0x0][0x288] ;  /* 0x0000a200ff047b82 */ /* 0x001e240000000a00 */
[----:B0-----:R1:W-:Y:S02]  /*2f40*/  REDG.E.MAX.S32.STRONG.GPU desc[UR4][R4.64], R7 ;  /* 0x000000070400798e */ /* 0x0013e4000d10e384 */
.L_x_9725:
[----:B------:R-:W-:Y:S05]  /*2f50*/  BSYNC B0 ;  /* 0x0000000000007941 */ /* 0x000fea0003800000 */
.L_x_9720:
        /* <DEDUP_REMOVED lines=13> */
[----:B012---:R-:W-:Y:S05]  /*3030*/  CALL.REL.NOINC `($__internal_132_$__cuda_sm20_rcp_rn_f32_slowpath) ;  /* 0x0000000c00047944 */ /* 0x007fea0003c00000 */
[----:B------:R-:W-:Y:S01]  /*3040*/  MOV R5, R72 ;  /* 0x0000004800057202 */ /* 0x000fe20000000f00 */
[----:B------:R-:W-:Y:S06]  /*3050*/  BRA `(.L_x_9727) ;  /* 0x0000000000107947 */ /* 0x000fec0003800000 */
.L_x_9726:
[----:B-1----:R-:W1:Y:S02]  /*3060*/  MUFU.RCP R5, R0 ;  /* 0x0000000000057308 */ /* 0x002e640000001000 */
[----:B-1----:R-:W-:-:S04]  /*3070*/  FFMA R2, R5, R0, -1 ;  /* 0xbf80000005027423 */ /* 0x002fc80000000000 */
[----:B------:R-:W-:-:S04]  /*3080*/  FADD.FTZ R2, -R2, -RZ ;  /* 0x800000ff02027221 */ /* 0x000fc80000010100 */
[----:B------:R-:W-:-:S07]  /*3090*/  FFMA R5, R5, R2, R5 ;  /* 0x0000000205057223 */ /* 0x000fce0000000005 */
.L_x_9727:
[----:B------:R-:W1:Y:S02]  /*30a0*/  LDC.64 R2, c[0x0][0x280] ;  /* 0x0000a000ff027b82 */ /* 0x000e640000000a00 */
[----:B-1----:R-:W-:Y:S01]  /*30b0*/  STG.E desc[UR4][R2.64], R5 ;  /* 0x0000000502007986 */ /* 0x002fe2000c101904 */
[----:B------:R-:W-:Y:S05]  /*30c0*/  EXIT ;  /* 0x000000000000794d */ /* 0x000fea0003800000 */
.L_x_9712:
[----:B------:R-:W-:Y:S01]  /*30d0*/  HFMA2.MMA R74, -RZ, RZ, 0, 5.9604644775390625e-08 ;  /* 0x00000001ff4a7435 */ /* 0x000fe200000001ff */
[----:B------:R-:W-:Y:S02]  /*30e0*/  MOV R72, R51 ;  /* 0x0000003300487202 */ /* 0x000fe40000000f00 */
[----:B------:R-:W-:Y:S02]  /*30f0*/  MOV R76, 0x1f ;  /* 0x0000001f004c7802 */ /* 0x000fe40000000f00 */
[----:B------:R-:W-:-:S07]  /*3100*/  MOV R68, 0xffffffff ;  /* 0xffffffff00447802 */ /* 0x000fce0000000f00 */
[----:B-----5:R-:W-:Y:S05]  /*3110*/  WARPSYNC.COLLECTIVE R68, `(.L_x_9728) ;  /* 0x0000000044087348 */ /* 0x020fea0003c00000 */
[----:B------:R0:W1:Y:S02]  /*3120*/  SHFL.BFLY P1, R70, R72, R74, R76 ;  /* 0x0c00004a48467389 */ /* 0x000064000002004c */
[----:B01---5:R-:W-:Y:S01]  /*3130*/  ENDCOLLECTIVE ;  /* 0x000000000000791b */ /* 0x023fe20003800000 */
.L_x_9728:
[----:B------:R-:W-:Y:S01]  /*3140*/  HFMA2.MMA R74, -RZ, RZ, 0, 1.1920928955078125e-07 ;  /* 0x00000002ff4a7435 */ /* 0x000fe200000001ff */
[----:B------:R-:W-:-:S05]  /*3150*/  MOV R48, R70 ;  /* 0x0000004600307202 */ /* 0x000fca0000000f00 */
[----:B------:R-:W-:-:S05]  /*3160*/  FADD R56, R51, R48 ;  /* 0x0000003033387221 */ /* 0x000fca0000000000 */
[----:B------:R-:W-:-:S07]  /*3170*/  MOV R72, R56 ;  /* 0x0000003800487202 */ /* 0x000fce0000000f00 */
[----:B------:R-:W-:Y:S05]  /*3180*/  WARPSYNC.COLLECTIVE R68, `(.L_x_9729) ;  /* 0x0000000044087348 */ /* 0x000fea0003c00000 */
[----:B------:R0:W1:Y:S02]  /*3190*/  SHFL.BFLY P1, R70, R72, R74, R76 ;  /* 0x0c00004a48467389 */ /* 0x000064000002004c */
[----:B01----:R-:W-:Y:S01]  /*31a0*/  ENDCOLLECTIVE ;  /* 0x000000000000791b */ /* 0x003fe20003800000 */
.L_x_9729:
[----:B------:R-:W-:Y:S01]  /*31b0*/  HFMA2.MMA R74, -RZ, RZ, 0, 2.384185791015625e-07 ;  /* 0x00000004ff4a7435 */ /* 0x000fe200000001ff */
[----:B------:R-:W-:-:S05]  /*31c0*/  MOV R48, R70 ;  /* 0x0000004600307202 */ /* 0x000fca0000000f00 */
[----:B------:R-:W-:-:S05]  /*31d0*/  FADD R58, R56, R48 ;  /* 0x00000030383a7221 */ /* 0x000fca0000000000 */
[----:B------:R-:W-:-:S07]  /*31e0*/  MOV R72, R58 ;  /* 0x0000003a00487202 */ /* 0x000fce0000000f00 */
[----:B------:R-:W-:Y:S05]  /*31f0*/  WARPSYNC.COLLECTIVE R68, `(.L_x_9730) ;  /* 0x0000000044087348 */ /* 0x000fea0003c00000 */
[----:B------:R0:W1:Y:S02]  /*3200*/  SHFL.BFLY P1, R70, R72, R74, R76 ;  /* 0x0c00004a48467389 */ /* 0x000064000002004c */
[----:B01----:R-:W-:Y:S01]  /*3210*/  ENDCOLLECTIVE ;  /* 0x000000000000791b */ /* 0x003fe20003800000 */
.L_x_9730:
[----:B------:R-:W-:Y:S01]  /*3220*/  HFMA2.MMA R74, -RZ, RZ, 0, 4.76837158203125e-07 ;  /* 0x00000008ff4a7435 */ /* 0x000fe200000001ff */
[----:B------:R-:W-:-:S05]  /*3230*/  MOV R48, R70 ;  /* 0x0000004600307202 */ /* 0x000fca0000000f00 */
[----:B------:R-:W-:-:S05]  /*3240*/  FADD R64, R58, R48 ;  /* 0x000000303a407221 */ /* 0x000fca0000000000 */
[----:B------:R-:W-:-:S07]  /*3250*/  MOV R72, R64 ;  /* 0x0000004000487202 */ /* 0x000fce0000000f00 */
[----:B------:R-:W-:Y:S05]  /*3260*/  WARPSYNC.COLLECTIVE R68, `(.L_x_9731) ;  /* 0x0000000044087348 */ /* 0x000fea0003c00000 */
[----:B------:R0:W1:Y:S02]  /*3270*/  SHFL.BFLY P1, R70, R72, R74, R76 ;  /* 0x0c00004a48467389 */ /* 0x000064000002004c */
[----:B01----:R-:W-:Y:S01]  /*3280*/  ENDCOLLECTIVE ;  /* 0x000000000000791b */ /* 0x003fe20003800000 */
.L_x_9731:
[----:B------:R-:W-:Y:S01]  /*3290*/  HFMA2.MMA R74, -RZ, RZ, 0, 9.5367431640625e-07 ;  /* 0x00000010ff4a7435 */ /* 0x000fe200000001ff */
[----:B------:R-:W-:-:S05]  /*32a0*/  MOV R48, R70 ;  /* 0x0000004600307202 */ /* 0x000fca0000000f00 */
[----:B------:R-:W-:-:S05]  /*32b0*/  FADD R66, R64, R48 ;  /* 0x0000003040427221 */ /* 0x000fca0000000000 */
[----:B------:R-:W-:-:S07]  /*32c0*/  MOV R72, R66 ;  /* 0x0000004200487202 */ /* 0x000fce0000000f00 */
[----:B------:R-:W-:Y:S05]  /*32d0*/  WARPSYNC.COLLECTIVE R68, `(.L_x_9732) ;  /* 0x0000000044087348 */ /* 0x000fea0003c00000 */
[----:B------:R0:W1:Y:S02]  /*32e0*/  SHFL.BFLY P1, R70, R72, R74, R76 ;  /* 0x0c00004a48467389 */ /* 0x000064000002004c */
[----:B01----:R-:W-:Y:S01]  /*32f0*/  ENDCOLLECTIVE ;  /* 0x000000000000791b */ /* 0x003fe20003800000 */
.L_x_9732:
        /* <DEDUP_REMOVED lines=68> */
.L_x_9733:
[----:B------:R-:W-:Y:S01]  /*3740*/  HFMA2.MMA R74, -RZ, RZ, 0, 1.1920928955078125e-07 ;  /* 0x00000002ff4a7435 */ /* 0x000fe200000001ff */
[----:B------:R-:W-:-:S05]  /*3750*/  MOV R51, R70 ;  /* 0x0000004600337202 */ /* 0x000fca0000000f00 */
[----:B------:R-:W-:-:S05]  /*3760*/  FADD R51, R48, R51 ;  /* 0x0000003330337221 */ /* 0x000fca0000000000 */
[----:B------:R-:W-:-:S07]  /*3770*/  MOV R72, R51 ;  /* 0x0000003300487202 */ /* 0x000fce0000000f00 */
[----:B------:R-:W-:Y:S05]  /*3780*/  WARPSYNC.COLLECTIVE R68, `(.L_x_9734) ;  /* 0x0000000044087348 */ /* 0x000fea0003c00000 */
[----:B------:R0:W1:Y:S02]  /*3790*/  SHFL.BFLY P1, R70, R72, R74, R76 ;  /* 0x0c00004a48467389 */ /* 0x000064000002004c */
[----:B01----:R-:W-:Y:S01]  /*37a0*/  ENDCOLLECTIVE ;  /* 0x000000000000791b */ /* 0x003fe20003800000 */
.L_x_9734:
[----:B------:R-:W-:Y:S01]  /*37b0*/  HFMA2.MMA R74, -RZ, RZ, 0, 2.384185791015625e-07 ;  /* 0x00000004ff4a7435 */ /* 0x000fe200000001ff */
[----:B------:R-:W-:-:S05]  /*37c0*/  MOV R56, R70 ;  /* 0x0000004600387202 */ /* 0x000fca0000000f00 */
[----:B------:R-:W-:-:S05]  /*37d0*/  FADD R56, R51, R56 ;  /* 0x0000003833387221 */ /* 0x000fca0000000000 */
[----:B------:R-:W-:-:S07]  /*37e0*/  MOV R72, R56 ;  /* 0x0000003800487202 */ /* 0x000fce0000000f00 */
[----:B------:R-:W-:Y:S05]  /*37f0*/  WARPSYNC.COLLECTIVE R68, `(.L_x_9735) ;  /* 0x0000000044087348 */ /* 0x000fea0003c00000 */
[----:B------:R0:W1:Y:S02]  /*3800*/  SHFL.BFLY P1, R70, R72, R74, R76 ;  /* 0x0c00004a48467389 */ /* 0x000064000002004c */
[----:B01----:R-:W-:Y:S01]  /*3810*/  ENDCOLLECTIVE ;  /* 0x000000000000791b */ /* 0x003fe20003800000 */
.L_x_9735:
[----:B------:R-:W-:Y:S01]  /*3820*/  HFMA2.MMA R74, -RZ, RZ, 0, 4.76837158203125e-07 ;  /* 0x00000008ff4a7435 */ /* 0x000fe200000001ff */
[----:B------:R-:W-:-:S05]  /*3830*/  MOV R58, R70 ;  /* 0x00000046003a7202 */ /* 0x000fca0000000f00 */
[----:B------:R-:W-:-:S05]  /*3840*/  FADD R58, R56, R58 ;  /* 0x0000003a383a7221 */ /* 0x000fca0000000000 */
[----:B------:R-:W-:-:S07]  /*3850*/  MOV R72, R58 ;  /* 0x0000003a00487202 */ /* 0x000fce0000000f00 */
[----:B------:R-:W-:Y:S05]  /*3860*/  WARPSYNC.COLLECTIVE R68, `(.L_x_9736) ;  /* 0x0000000044087348 */ /* 0x000fea0003c00000 */
[----:B------:R0:W1:Y:S02]  /*3870*/  SHFL.BFLY P1, R70, R72, R74, R76 ;  /* 0x0c00004a48467389 */ /* 0x000064000002004c */
[----:B01----:R-:W-:Y:S01]  /*3880*/  ENDCOLLECTIVE ;  /* 0x000000000000791b */ /* 0x003fe20003800000 */
.L_x_9736:
[----:B------:R-:W-:Y:S01]  /*3890*/  HFMA2.MMA R74, -RZ, RZ, 0, 9.5367431640625e-07 ;  /* 0x00000010ff4a7435 */ /* 0x000fe200000001ff */
[----:B------:R-:W-:-:S05]  /*38a0*/  MOV R64, R70 ;  /* 0x0000004600407202 */ /* 0x000fca0000000f00 */
[----:B------:R-:W-:-:S05]  /*38b0*/  FADD R64, R58, R64 ;  /* 0x000000403a407221 */ /* 0x000fca0000000000 */
[----:B------:R-:W-:-:S07]  /*38c0*/  MOV R72, R64 ;  /* 0x0000004000487202 */ /* 0x000fce0000000f00 */
[----:B------:R-:W-:Y:S05]  /*38d0*/  WARPSYNC.COLLECTIVE R68, `(.L_x_9737) ;  /* 0x0000000044087348 */ /* 0x000fea0003c00000 */
[----:B------:R0:W1:Y:S02]  /*38e0*/  SHFL.BFLY P1, R70, R72, R74, R76 ;  /* 0x0c00004a48467389 */ /* 0x000064000002004c */
[----:B01----:R-:W-:Y:S01]  /*38f0*/  ENDCOLLECTIVE ;  /* 0x000000000000791b */ /* 0x003fe20003800000 */
.L_x_9737:
[----:B------:R-:W-:Y:S01]  /*3900*/  MOV R66, R70 ;  /* 0x0000004600427202 */ /* 0x000fe20000000f00 */
[----:B------:R-:W-:Y:S06]  /*3910*/  BRA `(.L_x_9738) ;  /* 0xffffffd800dc7947 */ /* 0x000fec000383ffff */
.L_x_9721:
[----:B------:R-:W-:Y:S01]  /*3920*/  HFMA2.MMA R10, -RZ, RZ, 0, 9.5367431640625e-07 ;  /* 0x00000010ff0a7435 */ /* 0x000fe200000001ff */
[----:B------:R-:W-:Y:S02]  /*3930*/  MOV R9, R4 ;  /* 0x0000000400097202 */ /* 0x000fe40000000f00 */
[----:B------:R-:W-:Y:S02]  /*3940*/  MOV R11, 0x1f ;  /* 0x0000001f000b7802 */ /* 0x000fe40000000f00 */
[----:B------:R-:W-:-:S07]  /*3950*/  MOV R68, 0xffffffff ;  /* 0xffffffff00447802 */ /* 0x000fce0000000f00 */
[----:B--2--5:R-:W-:Y:S05]  /*3960*/  WARPSYNC.COLLECTIVE R68, `(.L_x_9739) ;  /* 0x0000000044087348 */ /* 0x024fea0003c00000 */
[----:B------:R0:W1:Y:S02]  /*3970*/  SHFL.DOWN P0, R7, R9, R10, R11 ;  /* 0x0800000a09077389 */ /* 0x000064000000000b */
[----:B012--5:R-:W-:Y:S01]  /*3980*/  ENDCOLLECTIVE ;  /* 0x000000000000791b */ /* 0x027fe20003800000 */
.L_x_9739:
[----:B------:R-:W-:Y:S01]  /*3990*/  HFMA2.MMA R10, -RZ, RZ, 0, 4.76837158203125e-07 ;  /* 0x00000008ff0a7435 */ /* 0x000fe200000001ff */
[----:B------:R-:W-:-:S04]  /*39a0*/  MOV R3, R7 ;  /* 0x0000000700037202 */ /* 0x000fc80000000f00 */
[----:B------:R-:W-:-:S04]  /*39b0*/  FMNMX R3, R3, R4, !PT ;  /* 0x0000000403037209 */ /* 0x000fc80007800000 */
[----:B------:R-:W-:-:S07]  /*39c0*/  MOV R9, R3 ;  /* 0x0000000300097202 */ /* 0x000fce0000000f00 */
[----:B------:R-:W-:Y:S05]  /*39d0*/  WARPSYNC.COLLECTIVE R68, `(.L_x_9740) ;  /* 0x0000000044087348 */ /* 0x000fea0003c00000 */
[----:B------:R0:W1:Y:S02]  /*39e0*/  SHFL.DOWN P0, R7, R9, R10, R11 ;  /* 0x0800000a09077389 */ /* 0x000064000000000b */
[----:B01----:R-:W-:Y:S01]  /*39f0*/  ENDCOLLECTIVE ;  /* 0x000000000000791b */ /* 0x003fe20003800000 */
.L_x_9740:
[----:B------:R-:W-:Y:S01]  /*3a00*/  HFMA2.MMA R10, -RZ, RZ, 0, 2.384185791015625e-07 ;  /* 0x00000004ff0a7435 */ /* 0x000fe200000001ff */
[----:B------:R-:W-:-:S04]  /*3a10*/  MOV R6, R7 ;  /* 0x0000000700067202 */ /* 0x000fc80000000f00 */
[----:B------:R-:W-:-:S04]  /*3a20*/  FMNMX R6, R3, R6, !PT ;  /* 0x0000000603067209 */ /* 0x000fc80007800000 */
[----:B------:R-:W-:-:S07]  /*3a30*/  MOV R9, R6 ;  /* 0x0000000600097202 */ /* 0x000fce0000000f00 */
[----:B------:R-:W-:Y:S05]  /*3a40*/  WARPSYNC.COLLECTIVE R68, `(.L_x_9741) ;  /* 0x0000000044087348 */ /* 0x000fea0003c00000 */
[----:B------:R0:W1:Y:S02]  /*3a50*/  SHFL.DOWN P0, R7, R9, R10, R11 ;  /* 0x0800000a09077389 */ /* 0x000064000000000b */
[----:B01----:R-:W-:Y:S01]  /*3a60*/  ENDCOLLECTIVE ;  /* 0x000000000000791b */ /* 0x003fe20003800000 */
.L_x_9741:
[----:B------:R-:W-:Y:S01]  /*3a70*/  HFMA2.MMA R10, -RZ, RZ, 0, 1.1920928955078125e-07 ;  /* 0x00000002ff0a7435 */ /* 0x000fe200000001ff */
[----:B------:R-:W-:-:S04]  /*3a80*/  MOV R5, R7 ;  /* 0x0000000700057202 */ /* 0x000fc80000000f00 */
[----:B------:R-:W-:-:S04]  /*3a90*/  FMNMX R5, R6, R5, !PT ;  /* 0x0000000506057209 */ /* 0x000fc80007800000 */
[----:B------:R-:W-:-:S07]  /*3aa0*/  MOV R9, R5 ;  /* 0x0000000500097202 */ /* 0x000fce0000000f00 */
[----:B------:R-:W-:Y:S05]  /*3ab0*/  WARPSYNC.COLLECTIVE R68, `(.L_x_9742) ;  /* 0x0000000044087348 */ /* 0x000fea0003c00000 */
[----:B------:R0:W1:Y:S02]  /*3ac0*/  SHFL.DOWN P0, R7, R9, R10, R11 ;  /* 0x0800000a09077389 */ /* 0x000064000000000b */
[----:B01----:R-:W-:Y:S01]  /*3ad0*/  ENDCOLLECTIVE ;  /* 0x000000000000791b */ /* 0x003fe20003800000 */
.L_x_9742:
[----:B------:R-:W-:Y:S01]  /*3ae0*/  HFMA2.MMA R10, -RZ, RZ, 0, 5.9604644775390625e-08 ;  /* 0x00000001ff0a7435 */ /* 0x000fe200000001ff */
[----:B------:R-:W-:-:S04]  /*3af0*/  MOV R8, R7 ;  /* 0x0000000700087202 */ /* 0x000fc80000000f00 */
[----:B------:R-:W-:-:S04]  /*3b00*/  FMNMX R8, R5, R8, !PT ;  /* 0x0000000805087209 */ /* 0x000fc80007800000 */
[----:B------:R-:W-:-:S07]  /*3b10*/  MOV R9, R8 ;  /* 0x0000000800097202 */ /* 0x000fce0000000f00 */
[----:B------:R-:W-:Y:S05]  /*3b20*/  WARPSYNC.COLLECTIVE R68, `(.L_x_9743) ;  /* 0x0000000044087348 */ /* 0x000fea0003c00000 */
[----:B------:R0:W1:Y:S02]  /*3b30*/  SHFL.DOWN P0, R7, R9, R10, R11 ;  /* 0x0800000a09077389 */ /* 0x000064000000000b */
[----:B01----:R-:W-:Y:S01]  /*3b40*/  ENDCOLLECTIVE ;  /* 0x000000000000791b */ /* 0x003fe20003800000 */
.L_x_9743:
[----:B------:R-:W-:Y:S05]  /*3b50*/  BRA `(.L_x_9744) ;  /* 0xfffffff000707947 */ /* 0x000fea000383ffff */
.L_x_9724:
[----:B------:R-:W-:Y:S01]  /*3b60*/  HFMA2.MMA R10, -RZ, RZ, 0, 1.1920928955078125e-07 ;  /* 0x00000002ff0a7435 */ /* 0x000fe200000001ff */
[----:B-1----:R-:W-:Y:S02]  /*3b70*/  MOV R9, R3 ;  /* 0x0000000300097202 */ /* 0x002fe40000000f00 */
[----:B------:R-:W-:Y:S02]  /*3b80*/  MOV R11, 0x1f ;  /* 0x0000001f000b7802 */ /* 0x000fe40000000f00 */
[----:B------:R-:W-:-:S07]  /*3b90*/  MOV R68, 0xffffffff ;  /* 0xffffffff00447802 */ /* 0x000fce0000000f00 */
[----:B0-2--5:R-:W-:Y:S05]  /*3ba0*/  WARPSYNC.COLLECTIVE R68, `(.L_x_9745) ;  /* 0x0000000044087348 */ /* 0x025fea0003c00000 */
[----:B------:R1:W3:Y:S02]  /*3bb0*/  SHFL.DOWN P0, R7, R9, R10, R11 ;  /* 0x0800000a09077389 */ /* 0x0002e4000000000b */
[----:B0123-5:R-:W-:Y:S01]  /*3bc0*/  ENDCOLLECTIVE ;  /* 0x000000000000791b */ /* 0x02ffe20003800000 */
.L_x_9745:
[----:B------:R-:W-:Y:S01]  /*3bd0*/  HFMA2.MMA R10, -RZ, RZ, 0, 5.9604644775390625e-08 ;  /* 0x00000001ff0a7435 */ /* 0x000fe200000001ff */
[----:B------:R-:W-:-:S04]  /*3be0*/  MOV R4, R7 ;  /* 0x0000000700047202 */ /* 0x000fc80000000f00 */
[----:B------:R-:W-:-:S04]  /*3bf0*/  FMNMX R4, R4, R3, !PT ;  /* 0x0000000304047209 */ /* 0x000fc80007800000 */
[----:B------:R-:W-:-:S07]  /*3c00*/  MOV R9, R4 ;  /* 0x0000000400097202 */ /* 0x000fce0000000f00 */
[----:B------:R-:W-:Y:S05]  /*3c10*/  WARPSYNC.COLLECTIVE R68, `(.L_x_9746) ;  /* 0x0000000044087348 */ /* 0x000fea0003c00000 */
[----:B------:R0:W1:Y:S02]  /*3c20*/  SHFL.DOWN P0, R7, R9, R10, R11 ;  /* 0x0800000a09077389 */ /* 0x000064000000000b */
[----:B01----:R-:W-:Y:S01]  /*3c30*/  ENDCOLLECTIVE ;  /* 0x000000000000791b */ /* 0x003fe20003800000 */
.L_x_9746:
[----:B------:R-:W-:Y:S05]  /*3c40*/  BRA `(.L_x_9747) ;  /* 0xfffffff000a47947 */ /* 0x000fea000383ffff */
        .weak           $__internal_132_$__cuda_sm20_rcp_rn_f32_slowpath
        .type           $__internal_132_$__cuda_sm20_rcp_rn_f32_slowpath,@function
        .size           $__internal_132_$__cuda_sm20_rcp_rn_f32_slowpath,(.L_x_14468 - $__internal_132_$__cuda_sm20_rcp_rn_f32_slowpath)
$__internal_132_$__cuda_sm20_rcp_rn_f32_slowpath:
        /* <DEDUP_REMOVED lines=15> */
.L_x_9749:
        /* <DEDUP_REMOVED lines=33> */
.L_x_9751:
[----:B------:R0:W1:Y:S02]  /*3f50*/  MUFU.RCP R72, R50 ;  /* 0x0000003200487308 */ /* 0x0000640000001000 */
.L_x_9750:
[----:B------:R-:W-:Y:S05]  /*3f60*/  BSYNC B1 ;  /* 0x0000000000017941 */ /* 0x000fea0003800000 */
.L_x_9748:
[----:B------:R-:W-:Y:S01]  /*3f70*/  HFMA2.MMA R51, -RZ, RZ, 0, 0 ;  /* 0x00000000ff337435 */ /* 0x000fe200000001ff */
[----:B0-----:R-:W-:-:S05]  /*3f80*/  MOV R50, R70 ;  /* 0x0000004600327202 */ /* 0x001fca0000000f00 */
[----:B-1----:R-:W-:Y:S05]  /*3f90*/  RET.REL.NODEC R50 `(_ZN18transformer_engine13normalization19ln_fwd_tuned_kernelINS0_13Kernel_traitsIff6__halffjLj3840ELj1ELj1ELj4ELj4ENS0_18Kernel_traits_baseILj3840EffS3_fjLj128EEEEEEEvNS0_19ForwardKernelParamsE) ;  /* 0xffffffc032187950 */ /* 0x002fea0003c3ffff */
.L_x_9752:
        /* <DEDUP_REMOVED lines=14> */
.L_x_14468:


//--------------------- .text._ZN18transformer_engine13normalization19ln_fwd_tuned_kernelINS0_13Kernel_traitsI6__halfS3_S3_fjLj3840ELj1ELj1ELj4ELj4ENS0_18Kernel_traits_baseILj3840ES3_S3_S3_fjLj128EEEEEEEvNS0_19ForwardKernelParamsE --------------------------
	.section	.text._ZN18transformer_engine13normalization19ln_fwd_tuned_kernelINS0_13Kernel_traitsI6__halfS3_S3_fjLj3840ELj1ELj1ELj4ELj4ENS0_18Kernel_traits_baseILj3840ES3_S3_S3_fjLj128EEEEEEEvNS0_19ForwardKernelParamsE,"ax",@progbits
	.align	128
        .global         _ZN18transformer_engine13normalization19ln_fwd_tuned_kernelINS0_13Kernel_traitsI6__halfS3_S3_fjLj3840ELj1ELj1ELj4ELj4ENS0_18Kernel_traits_baseILj3840ES3_S3_S3_fjLj128EEEEEEEvNS0_19ForwardKernelParamsE
        .type           _ZN18transformer_engine13normalization19ln_fwd_tuned_kernelINS0_13Kernel_traitsI6__halfS3_S3_fjLj3840ELj1ELj1ELj4ELj4ENS0_18Kernel_traits_baseILj3840ES3_S3_S3_fjLj128EEEEEEEvNS0_19ForwardKernelParamsE,@function
        .size           _ZN18transformer_engine13normalization19ln_fwd_tuned_kernelINS0_13Kernel_traitsI6__halfS3_S3_fjLj3840ELj1ELj1ELj4ELj4ENS0_18Kernel_traits_baseILj3840ES3_S3_S3_fjLj128EEEEEEEvNS0_19ForwardKernelParamsE,(.L_x_14469 - _ZN18transformer_engine13normalization19ln_fwd_tuned_kernelINS0_13Kernel_traitsI6__halfS3_S3_fjLj3840ELj1ELj1ELj4ELj4ENS0_18Kernel_traits_baseILj3840ES3_S3_S3_fjLj128EEEEEEEvNS0_19ForwardKernelParamsE)
        .other          _ZN18transformer_engine13normalization19ln_fwd_tuned_kernelINS0_13Kernel_traitsI6__halfS3_S3_fjLj3840ELj1ELj1ELj4ELj4ENS0_18Kernel_traits_baseILj3840ES3_S3_S3_fjLj128EEEEEEEvNS0_19ForwardKernelParamsE,@"STO_CUDA_ENTRY STV_DEFAULT"
_ZN18transformer_engine13normalization19ln_fwd_tuned_kernelINS0_13Kernel_traitsI6__halfS3_S3_fjLj3840ELj1ELj1ELj4ELj4ENS0_18Kernel_traits_baseILj3840ES3_S3_S3_fjLj128EEEEEEEvNS0_19ForwardKernelParamsE:
.text._ZN18transformer_engine13normalization19ln_fwd_tuned_kernelINS0_13Kernel_traitsI6__halfS3_S3_fjLj3840ELj1ELj1ELj4ELj4ENS0_18Kernel_traits_baseILj3840ES3_S3_S3_fjLj128EEEEEEEvNS0_19ForwardKernelParamsE:
        /* <DEDUP_REMOVED lines=58> */
[----:B------:R-:W-:-:S02]  /*03a0*/  MOV R4, RZ ;  /* 0x000000ff00047202 */ /* 0x000fc40000000f00 */
[----:B-1----:R-:W-:Y:S01]  /*03b0*/  MOV R6, 0x1 ;  /* 0x0000000100067802 */ /* 0x002fe20000000f00 */
[--C-:B--2---:R-:W-:Y:S02]  /*03c0*/  HADD2.F32 R7, -RZ, R8.reuse.H0_H0 ;  /* 0x20000008ff077230 */ /* 0x104fe40000004100 */
[----:B------:R-:W-:Y:S02]  /*03d0*/  HADD2.F32 R8, -RZ, R8.H1_H1 ;  /* 0x30000008ff087230 */ /* 0x000fe40000004100 */
[--C-:B---3--:R-:W-:Y:S02]  /*03e0*/  HADD2.F32 R9, -RZ, R10.reuse.H0_H0 ;  /* 0x2000000aff097230 */ /* 0x108fe40000004100 */
[----:B------:R-:W-:Y:S02]  /*03f0*/  HADD2.F32 R10, -RZ, R10.H1_H1 ;  /* 0x3000000aff0a7230 */ /* 0x000fe40000004100 */
[--C-:B----4-:R-:W-:Y:S02]  /*0400*/  HADD2.F32 R11, -RZ, R12.reuse.H0_H0 ;  /* 0x2000000cff0b7230 */ /* 0x110fe40000004100 */
[----:B------:R-:W-:-:S02]  /*0410*/  HADD2.F32 R12, -RZ, R12.H1_H1 ;  /* 0x3000000cff0c7230 */ /* 0x000fc40000004100 */
        /* <DEDUP_REMOVED lines=53> */
[----:B0-----:R-:W-:-:S07]  /*0770*/  HADD2.F32 R14, -RZ, R0.H1_H1 ;  /* 0x30000000ff0e7230 */ /* 0x001fce0000004100 */
.L_x_9761:
        /* <DEDUP_REMOVED lines=41> */
[----:B------:R0:W5:Y:S01]  /*0a10*/  LDG.E R107, desc[UR6][R82.64] ;  /* 0x00000006526b7981 */ /* 0x000162000c1e1900 */
[----:B------:R-:W-:Y:S01]  /*0a20*/  IADD3 R111, R69, 0x700, RZ ;  /* 0x00000700456f7810 */ /* 0x000fe20007ffe0ff */
[----:B0-----:R-:W-:-:S05]  /*0a30*/  IMAD.WIDE.U32 R82, R109, 0x4, R62 ;  /* 0x000000046d527825 */ /* 0x001fca00078e003e */
        /* <DEDUP_REMOVED lines=8> */
[----:B------:R-:W-:Y:S01]  /*0ac0*/  @!P1 IADD3 R112, R112, 0x4, RZ ;  /* 0x0000000470709810 */ /* 0x000fe20007ffe0ff */
[--C-:B--2---:R-:W-:Y:S02]  /*0ad0*/  HADD2.F32 R82, -RZ, R0.reuse.H0_H0 ;  /* 0x20000000ff527230 */ /* 0x104fe40000004100 */
[----:B------:R-:W-:-:S03]  /*0ae0*/  HADD2.F32 R83, -RZ, R0.H1_H1 ;  /* 0x30000000ff537230 */ /* 0x000fc60000004100 */
[----:B------:R-:W-:Y:S01]  /*0af0*/  FADD R0, RZ, R82 ;  /* 0x00000052ff007221 */ /* 0x000fe20000000000 */
[----:B---3--:R-:W-:-:S03]  /*0b00*/  HADD2.F32 R84, -RZ, R85.H0_H0 ;  /* 0x20000055ff547230 */ /* 0x008fc60000004100 */
[----:B------:R-:W-:Y:S01]  /*0b10*/  FADD R111, R83, R0 ;  /* 0x00000000536f7221 */ /* 0x000fe20000000000 */
[----:B------:R-:W-:-:S03]  /*0b20*/  HADD2.F32 R85, -RZ, R85.H1_H1 ;  /* 0x30000055ff557230 */ /* 0x000fc60000004100 */
[----:B------:R-:W-:Y:S01]  /*0b30*/  FADD R0, R84, R111 ;  /* 0x0000006f54007221 */ /* 0x000fe20000000000 */
[----:B----4-:R-:W-:-:S03]  /*0b40*/  HADD2.F32 R86, -RZ, R87.H0_H0 ;  /* 0x20000057ff567230 */ /* 0x010fc60000004100 */
[----:B------:R-:W-:Y:S01]  /*0b50*/  FADD R111, R85, R0 ;  /* 0x00000000556f7221 */ /* 0x000fe20000000000 */
[----:B------:R-:W-:-:S03]  /*0b60*/  HADD2.F32 R87, -RZ, R87.H1_H1 ;  /* 0x30000057ff577230 */ /* 0x000fc60000004100 */
[----:B------:R-:W-:-:S04]  /*0b70*/  FADD R0, R86, R111 ;  /* 0x0000006f56007221 */ /* 0x000fc80000000000 */
[----:B0-----:R-:W-:Y:S01]  /*0b80*/  FADD R63, R87, R0 ;  /* 0x00000000573f7221 */ /* 0x001fe20000000000 */
[--C-:B-----5:R-:W-:Y:S02]  /*0b90*/  HADD2.F32 R88, -RZ, R89.reuse.H0_H0 ;  /* 0x20000059ff587230 */ /* 0x120fe40000004100 */
[----:B------:R-:W-:-:S03]  /*0ba0*/  HADD2.F32 R89, -RZ, R89.H1_H1 ;  /* 0x30000059ff597230 */ /* 0x000fc60000004100 */
[----:B------:R-:W-:Y:S01]  /*0bb0*/  FADD R0, R88, R63 ;  /* 0x0000003f58007221 */ /* 0x000fe20000000000 */
[----:B------:R-:W-:-:S03]  /*0bc0*/  HADD2.F32 R90, -RZ, R91.H0_H0 ;  /* 0x2000005bff5a7230 */ /* 0x000fc60000004100 */
[----:B------:R-:W-:Y:S01]  /*0bd0*/  FADD R63, R89, R0 ;  /* 0x00000000593f7221 */ /* 0x000fe20000000000 */
[----:B------:R-:W-:-:S03]  /*0be0*/  HADD2.F32 R91, -RZ, R91.H1_H1 ;  /* 0x3000005bff5b7230 */ /* 0x000fc60000004100 */
[----:B------:R-:W-:-:S04]  /*0bf0*/  FADD R0, R90, R63 ;  /* 0x0000003f5a007221 */ /* 0x000fc80000000000 */
[----:B------:R-:W-:Y:S01]  /*0c00*/  FADD R63, R91, R0 ;  /* 0x000000005b3f7221 */ /* 0x000fe20000000000 */
[--C-:B------:R-:W-:Y:S02]  /*0c10*/  HADD2.F32 R92, -RZ, R93.reuse.H0_H0 ;  /* 0x2000005dff5c7230 */ /* 0x100fe40000004100 */
        /* <DEDUP_REMOVED lines=120> */
.L_x_9780:
        /* <DEDUP_REMOVED lines=9> */
[C---:B------:R-:W-:Y:S01]  /*1430*/  @!P0 IADD3 R113, R112.reuse, R119, RZ ;  /* 0x0000007770718210 */ /* 0x040fe20007ffe0ff */
[----:B------:R-:W1:Y:S01]  /*1440*/  @!P1 S2R R0, SR_CgaCtaId ;  /* 0x0000000000009919 */ /* 0x000e620000008800 */
[----:B------:R-:W-:Y:S02]  /*1450*/  @!P1 IADD3 R112, R112, R115, RZ ;  /* 0x0000007370709210 */ /* 0x000fe40007ffe0ff */
[----:B------:R-:W-:Y:S02]  /*1460*/  LOP3.LUT P3, RZ, R119, 0x1f, R2, 0xf8, !PT ;  /* 0x0000001f77ff7812 */ /* 0x000fe4000786f802 */
[----:B--2---:R-:W-:-:S04]  /*1470*/  @!P0 LEA R114, R117, R114, 0x18 ;  /* 0x0000007275728211 */ /* 0x004fc800078ec0ff */
        /* <DEDUP_REMOVED lines=21> */
[----:B012---:R-:W-:Y:S05]  /*15d0*/  CALL.REL.NOINC `($__internal_133_$__cuda_sm20_rcp_rn_f32_slowpath) ;  /* 0x0000002400287944 */ /* 0x007fea0003c00000 */
[----:B------:R-:W-:Y:S05]  /*15e0*/  BRA `(.L_x_9757) ;  /* 0x0000000000107947 */ /* 0x000fea0003800000 */
.L_x_9756:
[----:B------:R-:W3:Y:S02]  /*15f0*/  MUFU.RCP R0, R115 ;  /* 0x0000007300007308 */ /* 0x000ee40000001000 */
[----:B---3--:R-:W-:-:S04]  /*1600*/  FFMA R112, R115, R0, -1 ;  /* 0xbf80000073707423 */ /* 0x008fc80000000000 */
[----:B------:R-:W-:-:S04]  /*1610*/  FADD.FTZ R119, -R112, -RZ ;  /* 0x800000ff70777221 */ /* 0x000fc80000010100 */
[----:B------:R-:W-:-:S07]  /*1620*/  FFMA R0, R0, R119, R0 ;  /* 0x0000007700007223 */ /* 0x000fce0000000000 */
.L_x_9757:
[----:B------:R-:W-:Y:S05]  /*1630*/  BSYNC B0 ;  /* 0x0000000000007941 */ /* 0x000fea0003800000 */
.L_x_9755:
        /* <DEDUP_REMOVED lines=20> */
[----:B------:R-:W-:Y:S05]  /*1780*/  CALL.REL.NOINC `($__internal_133_$__cuda_sm20_rcp_rn_f32_slowpath) ;  /* 0x0000002000bc7944 */ /* 0x000fea0003c00000 */
[----:B------:R-:W-:Y:S05]  /*1790*/  BRA `(.L_x_9760) ;  /* 0x0000000000107947 */ /* 0x000fea0003800000 */
.L_x_9759:
[----:B------:R-:W0:Y:S02]  /*17a0*/  MUFU.RCP R0, R119 ;  /* 0x0000007700007308 */ /* 0x000e240000001000 */
[----:B0-----:R-:W-:-:S04]  /*17b0*/  FFMA R112, R119, R0, -1 ;  /* 0xbf80000077707423 */ /* 0x001fc80000000000 */
[----:B------:R-:W-:-:S04]  /*17c0*/  FADD.FTZ R117, -R112, -RZ ;  /* 0x800000ff70757221 */ /* 0x000fc80000010100 */
[----:B------:R-:W-:-:S07]  /*17d0*/  FFMA R0, R0, R117, R0 ;  /* 0x0000007500007223 */ /* 0x000fce0000000000 */
.L_x_9760:
[----:B------:R-:W-:Y:S05]  /*17e0*/  BSYNC B0 ;  /* 0x0000000000007941 */ /* 0x000fea0003800000 */
.L_x_9758:
[----:B------:R-:W-:Y:S01]  /*17f0*/  FADD R112, R62, -R63 ;  /* 0x8000003f3e707221 */ /* 0x000fe20000000000 */
[----:B------:R-:W-:Y:S01]  /*1800*/  FADD R113, R114, R113 ;  /* 0x0000007172717221 */ /* 0x000fe20000000000 */
[----:B------:R-:W-:Y:S01]  /*1810*/  ISETP.NE.AND P1, PT, R5, RZ, PT ;  /* 0x000000ff0500720c */ /* 0x000fe20003f25270 */
[----:B------:R-:W-:Y:S01]  /*1820*/  FADD R114, R9, 1 ;  /* 0x3f80000009727421 */ /* 0x000fe20000000000 */
[----:B------:R-:W-:Y:S01]  /*1830*/  FMUL R112, R112, R112 ;  /* 0x0000007070707220 */ /* 0x000fe20000400000 */
[----:B------:R-:W-:-:S03]  /*1840*/  ISETP.NE.AND P2, PT, RZ, UR12, PT ;  /* 0x0000000cff007c0c */ /* 0x000fc6000bf45270 */
[----:B------:R-:W-:Y:S01]  /*1850*/  FMUL R117, R115, R112 ;  /* 0x0000007073757220 */ /* 0x000fe20000400000 */
[----:B------:R-:W-:-:S03]  /*1860*/  FSEL R114, R9, R114, !P1 ;  /* 0x0000007209727208 */ /* 0x000fc60004800000 */
[C---:B------:R-:W-:Y:S01]  /*1870*/  FMUL R112, R118.reuse, R117 ;  /* 0x0000007576707220 */ /* 0x040fe20000400000 */
[----:B------:R-:W-:Y:S01]  /*1880*/  FMUL R118, R118, R63 ;  /* 0x0000003f76767220 */ /* 0x000fe20000400000 */
[----:B------:R-:W-:Y:S02]  /*1890*/  FADD R117, R8, 1 ;  /* 0x3f80000008757421 */ /* 0x000fe40000000000 */
        /* <DEDUP_REMOVED lines=15> */
[----:B------:R-:W-:Y:S01]  /*1990*/  MOV R119, UR4 ;  /* 0x0000000400777c02 */ /* 0x000fe20008000f00 */
[----:B------:R-:W-:Y:S01]  /*19a0*/  FADD R83, R83, -UR4 ;  /* 0x8000000453537e21 */ /* 0x000fe20008000000 */
[----:B------:R0:W1:Y:S01]  /*19b0*/  MUFU.RSQ R0, R113 ;  /* 0x0000007100007308 */ /* 0x0000620000001400 */
        /* <DEDUP_REMOVED lines=21> */
[----:B--2---:R-:W-:Y:S01]  /*1b10*/  FMUL R62, R0, R113 ;  /* 0x00000071003e7220 */ /* 0x004fe20000400000 */
[----:B------:R-:W-:Y:S01]  /*1b20*/  FADD R113, R86, -UR4 ;  /* 0x8000000456717e21 */ /* 0x000fe20008000000 */
[----:B------:R-:W-:Y:S01]  /*1b30*/  FMUL R82, R0, R115 ;  /* 0x0000007300527220 */ /* 0x000fe20000400000 */
[----:B------:R-:W-:Y:S01]  /*1b40*/  FFMA R63, R83, R117, R38 ;  /* 0x00000075533f7223 */ /* 0x000fe20000000026 */
[----:B------:R-:W-:Y:S01]  /*1b50*/  FADD R83, R10, 1 ;  /* 0x3f8000000a537421 */ /* 0x000fe20000000000 */
[----:B------:R-:W-:Y:S01]  /*1b60*/  FFMA R62, R62, R114, R39 ;  /* 0x000000723e3e7223 */ /* 0x000fe20000000027 */
[----:B------:R-:W-:Y:S01]  /*1b70*/  FADD R115, R12, 1 ;  /* 0x3f8000000c737421 */ /* 0x000fe20000000000 */
[----:B------:R-:W-:Y:S01]  /*1b80*/  FSEL R114, R11, R84, !P1 ;  /* 0x000000540b727208 */ /* 0x000fe20004800000 */
[----:B------:R-:W-:Y:S01]  /*1b90*/  FMUL R84, R0, R113 ;  /* 0x0000007100547220 */ /* 0x000fe20000400000 */
[----:B------:R-:W-:Y:S01]  /*1ba0*/  FADD R113, R88, -UR4 ;  /* 0x8000000458717e21 */ /* 0x000fe20008000000 */
[----:B------:R-:W-:Y:S01]  /*1bb0*/  ISETP.NE.AND.EX P0, PT, RZ, UR9, PT, P0 ;  /* 0x00000009ff007c0c */ /* 0x000fe2000bf05300 */
[----:B------:R-:W-:Y:S01]  /*1bc0*/  FMUL R85, R0, R85 ;  /* 0x0000005500557220 */ /* 0x000fe20000400000 */
[----:B------:R-:W-:Y:S01]  /*1bd0*/  FSEL R83, R10, R83, !P1 ;  /* 0x000000530a537208 */ /* 0x000fe20004800000 */
[----:B------:R-:W-:Y:S01]  /*1be0*/  FMUL R87, R0, R87 ;  /* 0x0000005700577220 */ /* 0x000fe20000400000 */
[----:B------:R-:W-:Y:S01]  /*1bf0*/  FSEL R115, R12, R115, !P1 ;  /* 0x000000730c737208 */ /* 0x000fe20004800000 */
[----:B------:R-:W-:Y:S01]  /*1c00*/  FMUL R86, R0, R113 ;  /* 0x0000007100567220 */ /* 0x000fe20000400000 */
[----:B------:R-:W-:Y:S01]  /*1c10*/  FADD R113, R90, -UR4 ;  /* 0x800000045a717e21 */ /* 0x000fe20008000000 */
[----:B------:R-:W-:Y:S01]  /*1c20*/  FFMA R82, R82, R112, R37 ;  /* 0x0000007052527223 */ /* 0x000fe20000000025 */
[----:B------:R-:W-:Y:S01]  /*1c30*/  FFMA R83, R85, R83, R40 ;  /* 0x0000005355537223 */ /* 0x000fe20000000028 */
[----:B------:R-:W-:Y:S01]  /*1c40*/  FADD R112, R13, 1 ;  /* 0x3f8000000d707421 */ /* 0x000fe20000000000 */
[----:B------:R-:W-:Y:S01]  /*1c50*/  FFMA R85, R84, R114, R41 ;  /* 0x0000007254557223 */ /* 0x000fe20000000029 */
[----:B------:R-:W-:Y:S01]  /*1c60*/  FFMA R84, R87, R115, R42 ;  /* 0x0000007357547223 */ /* 0x000fe2000000002a */
[----:B------:R-:W-:Y:S01]  /*1c70*/  FADD R87, R14, 1 ;  /* 0x3f8000000e577421 */ /* 0x000fe20000000000 */
[----:B------:R-:W-:Y:S01]  /*1c80*/  FMUL R90, R0, R113 ;  /* 0x00000071005a7220 */ /* 0x000fe20000400000 */
[----:B------:R-:W-:Y:S01]  /*1c90*/  FADD R113, R16, 1 ;  /* 0x3f80000010717421 */ /* 0x000fe20000000000 */
[----:B------:R-:W-:Y:S01]  /*1ca0*/  FSEL R112, R13, R112, !P1 ;  /* 0x000000700d707208 */ /* 0x000fe20004800000 */
[----:B------:R-:W-:Y:S01]  /*1cb0*/  FADD R88, R15, 1 ;  /* 0x3f8000000f587421 */ /* 0x000fe20000000000 */
[----:B------:R-:W-:Y:S01]  /*1cc0*/  @P0 FMNMX R4, R4, |R82|, !PT ;  /* 0x4000005204040209 */ /* 0x000fe20007800000 */
[----:B------:R-:W-:Y:S01]  /*1cd0*/  FMUL R89, R0, R89 ;  /* 0x0000005900597220 */ /* 0x000fe20000400000 */
[----:B------:R-:W-:Y:S01]  /*1ce0*/  FSEL R87, R14, R87, !P1 ;  /* 0x000000570e577208 */ /* 0x000fe20004800000 */
[----:B------:R-:W-:Y:S01]  /*1cf0*/  FADD R115, R18, 1 ;  /* 0x3f80000012737421 */ /* 0x000fe20000000000 */
[----:B------:R-:W-:Y:S01]  /*1d00*/  FSEL R113, R16, R113, !P1 ;  /* 0x0000007110717208 */ /* 0x000fe20004800000 */
[----:B------:R-:W-:Y:S01]  /*1d10*/  FMUL R91, R0, R91 ;  /* 0x0000005b005b7220 */ /* 0x000fe20000400000 */
[----:B------:R-:W-:Y:S01]  /*1d20*/  FFMA R86, R86, R112, R43 ;  /* 0x0000007056567223 */ /* 0x000fe2000000002b */
[----:B------:R-:W-:Y:S01]  /*1d30*/  @P0 FMNMX R4, R4, |R63|, !PT ;  /* 0x4000003f04040209 */ /* 0x000fe20007800000 */
[----:B------:R-:W-:Y:S01]  /*1d40*/  FADD R114, R17, 1 ;  /* 0x3f80000011727421 */ /* 0x000fe20000000000 */
[----:B------:R-:W-:Y:S01]  /*1d50*/  FSEL R112, R15, R88, !P1 ;  /* 0x000000580f707208 */ /* 0x000fe20004800000 */
[----:B------:R-:W-:Y:S01]  /*1d60*/  FFMA R88, R89, R87, R44 ;  /* 0x0000005759587223 */ /* 0x000fe2000000002c */
[----:B------:R-:W-:Y:S01]  /*1d70*/  FADD R89, R92, -UR4 ;  /* 0x800000045c597e21 */ /* 0x000fe20008000000 */
[----:B------:R-:W-:Y:S01]  /*1d80*/  FSEL R115, R18, R115, !P1 ;  /* 0x0000007312737208 */ /* 0x000fe20004800000 */
[----:B------:R-:W-:Y:S01]  /*1d90*/  FFMA R91, R91, R113, R46 ;  /* 0x000000715b5b7223 */ /* 0x000fe2000000002e */
[----:B------:R-:W-:Y:S01]  /*1da0*/  FMUL R93, R0, R93 ;  /* 0x0000005d005d7220 */ /* 0x000fe20000400000 */
[----:B------:R-:W-:Y:S01]  /*1db0*/  FADD R113, R20, 1 ;  /* 0x3f80000014717421 */ /* 0x000fe20000000000 */
[----:B------:R-:W-:Y:S01]  /*1dc0*/  @P0 FMNMX R4, R4, |R62|, !PT ;  /* 0x4000003e04040209 */ /* 0x000fe20007800000 */
[----:B------:R-:W-:Y:S01]  /*1dd0*/  FFMA R87, R90, R112, R45 ;  /* 0x000000705a577223 */ /* 0x000fe2000000002d */
[----:B------:R-:W-:Y:S01]  /*1de0*/  FSEL R114, R17, R114, !P1 ;  /* 0x0000007211727208 */ /* 0x000fe20004800000 */
[----:B------:R-:W-:Y:S01]  /*1df0*/  FMUL R90, R0, R89 ;  /* 0x00000059005a7220 */ /* 0x000fe20000400000 */
[----:B------:R-:W-:Y:S01]  /*1e00*/  FADD R92, R19, 1 ;  /* 0x3f800000135c7421 */ /* 0x000fe20000000000 */
[----:B------:R-:W-:Y:S01]  /*1e10*/  FFMA R89, R93, R115, R48 ;  /* 0x000000735d597223 */ /* 0x000fe20000000030 */
[----:B------:R-:W-:Y:S01]  /*1e20*/  @P0 FMNMX R4, R4, |R83|, !PT ;  /* 0x4000005304040209 */ /* 0x000fe20007800000 */
[----:B------:R-:W-:Y:S01]  /*1e30*/  FADD R112, R21, 1 ;  /* 0x3f80000015707421 */ /* 0x000fe20000000000 */
[----:B------:R-:W-:Y:S01]  /*1e40*/  FADD R93, R94, -UR4 ;  /* 0x800000045e5d7e21 */ /* 0x000fe20008000000 */
[----:B------:R-:W-:Y:S01]  /*1e50*/  FSEL R113, R20, R113, !P1 ;  /* 0x0000007114717208 */ /* 0x000fe20004800000 */
[----:B------:R-:W-:Y:S01]  /*1e60*/  FMUL R95, R0, R95 ;  /* 0x0000005f005f7220 */ /* 0x000fe20000400000 */
[----:B------:R-:W-:Y:S01]  /*1e70*/  FADD R115, R96, -UR4 ;  /* 0x8000000460737e21 */ /* 0x000fe20008000000 */
[----:B------:R-:W-:Y:S01]  /*1e80*/  FFMA R90, R90, R114, R47 ;  /* 0x000000725a5a7223 */ /* 0x000fe2000000002f */
[----:B------:R-:W-:Y:S01]  /*1e90*/  FSEL R92, R19, R92, !P1 ;  /* 0x0000005c135c7208 */ /* 0x000fe20004800000 */
[----:B------:R-:W-:Y:S01]  /*1ea0*/  FMUL R114, R0, R93 ;  /* 0x0000005d00727220 */ /* 0x000fe20000400000 */
[----:B------:R-:W-:Y:S01]  /*1eb0*/  @P0 FMNMX R4, R4, |R85|, !PT ;  /* 0x4000005504040209 */ /* 0x000fe20007800000 */
[----:B------:R-:W-:Y:S01]  /*1ec0*/  FFMA R113, R95, R113, R50 ;  /* 0x000000715f717223 */ /* 0x000fe20000000032 */
[----:B------:R-:W-:Y:S01]  /*1ed0*/  FSEL R93, R21, R112, !P1 ;  /* 0x00000070155d7208 */ /* 0x000fe20004800000 */
[----:B------:R-:W-:Y:S01]  /*1ee0*/  FMUL R112, R0, R115 ;  /* 0x0000007300707220 */ /* 0x000fe20000400000 */
[----:B------:R-:W-:Y:S01]  /*1ef0*/  FADD R95, R22, 1 ;  /* 0x3f800000165f7421 */ /* 0x000fe20000000000 */
[----:B------:R-:W-:Y:S01]  /*1f00*/  @P0 FMNMX R4, R4, |R84|, !PT ;  /* 0x4000005404040209 */ /* 0x000fe20007800000 */
[----:B------:R-:W-:Y:S01]  /*1f10*/  FFMA R114, R114, R92, R49 ;  /* 0x0000005c72727223 */ /* 0x000fe20000000031 */
[C---:B------:R-:W-:Y:S01]  /*1f20*/  FADD R92, R23.reuse, 1 ;  /* 0x3f800000175c7421 */ /* 0x040fe20000000000 */
[----:B------:R-:W-:Y:S01]  /*1f30*/  FADD R117, R24, 1 ;  /* 0x3f80000018757421 */ /* 0x000fe20000000000 */
[----:B------:R-:W-:Y:S01]  /*1f40*/  FFMA R112, R112, R93, R51 ;  /* 0x0000005d70707223 */ /* 0x000fe20000000033 */
[----:B------:R-:W-:Y:S01]  /*1f50*/  FSEL R95, R22, R95, !P1 ;  /* 0x0000005f165f7208 */ /* 0x000fe20004800000 */
[----:B------:R-:W-:Y:S01]  /*1f60*/  FADD R93, R98, -UR4 ;  /* 0x80000004625d7e21 */ /* 0x000fe20008000000 */
[----:B------:R-:W-:Y:S01]  /*1f70*/  @P0 FMNMX R4, R4, |R86|, !PT ;  /* 0x4000005604040209 */ /* 0x000fe20007800000 */
[C---:B------:R-:W-:Y:S01]  /*1f80*/  FMUL R97, R0.reuse, R97 ;  /* 0x0000006100617220 */ /* 0x040fe20000400000 */
[----:B------:R-:W-:Y:S01]  /*1f90*/  FSEL R94, R23, R92, !P1 ;  /* 0x0000005c175e7208 */ /* 0x000fe20004800000 */
[----:B------:R-:W-:Y:S01]  /*1fa0*/  FMUL R92, R0, R93 ;  /* 0x0000005d005c7220 */ /* 0x000fe20000400000 */
[----:B------:R-:W-:Y:S01]  /*1fb0*/  FSEL R117, R24, R117, !P1 ;  /* 0x0000007518757208 */ /* 0x000fe20004800000 */
[----:B------:R-:W-:Y:S01]  /*1fc0*/  FMUL R99, R0, R99 ;  /* 0x0000006300637220 */ /* 0x000fe20000400000 */
[----:B------:R-:W-:Y:S01]  /*1fd0*/  @P0 FMNMX R4, R4, |R88|, !PT ;  /* 0x4000005804040209 */ /* 0x000fe20007800000 */
[----:B------:R-:W-:Y:S01]  /*1fe0*/  FFMA R115, R97, R95, R52 ;  /* 0x0000005f61737223 */ /* 0x000fe20000000034 */
[----:B------:R-:W-:Y:S01]  /*1ff0*/  FADD R95, R100, -UR4 ;  /* 0x80000004645f7e21 */ /* 0x000fe20008000000 */
[----:B------:R-:W-:Y:S01]  /*2000*/  FFMA R92, R92, R94, R53 ;  /* 0x0000005e5c5c7223 */ /* 0x000fe20000000035 */
[----:B------:R-:W-:Y:S01]  /*2010*/  FFMA R93, R99, R117, R54 ;  /* 0x00000075635d7223 */ /* 0x000fe20000000036 */
[----:B------:R-:W-:Y:S01]  /*2020*/  @P0 FMNMX R4, R4, |R87|, !PT ;  /* 0x4000005704040209 */ /* 0x000fe20007800000 */
[C---:B------:R-:W-:Y:S01]  /*2030*/  FADD R94, R25.reuse, 1 ;  /* 0x3f800000195e7421 */ /* 0x040fe20000000000 */
[----:B------:R-:W-:Y:S01]  /*2040*/  FADD R99, R102, -UR4 ;  /* 0x8000000466637e21 */ /* 0x000fe20008000000 */
[----:B------:R-:W-:Y:S01]  /*2050*/  FMUL R102, R0, R95 ;  /* 0x0000005f00667220 */ /* 0x000fe20000400000 */
[----:B------:R-:W-:Y:S01]  /*2060*/  FADD R97, R26, 1 ;  /* 0x3f8000001a617421 */ /* 0x000fe20000000000 */
[----:B------:R-:W-:Y:S01]  /*2070*/  FADD R95, R28, 1 ;  /* 0x3f8000001c5f7421 */ /* 0x000fe20000000000 */
[----:B------:R-:W-:Y:S01]  /*2080*/  @P0 FMNMX R4, R4, |R91|, !PT ;  /* 0x4000005b04040209 */ /* 0x000fe20007800000 */
[C---:B------:R-:W-:Y:S01]  /*2090*/  FMUL R101, R0.reuse, R101 ;  /* 0x0000006500657220 */ /* 0x040fe20000400000 */
[----:B------:R-:W-:Y:S01]  /*20a0*/  FSEL R94, R25, R94, !P1 ;  /* 0x0000005e195e7208 */ /* 0x000fe20004800000 */
[----:B------:R-:W-:Y:S01]  /*20b0*/  FMUL R103, R0, R103 ;  /* 0x0000006700677220 */ /* 0x000fe20000400000 */
[----:B------:R-:W-:Y:S01]  /*20c0*/  FSEL R97, R26, R97, !P1 ;  /* 0x000000611a617208 */ /* 0x000fe20004800000 */
[----:B------:R-:W-:Y:S01]  /*20d0*/  FADD R96, R27, 1 ;  /* 0x3f8000001b607421 */ /* 0x000fe20000000000 */
[----:B------:R-:W-:Y:S01]  /*20e0*/  FSEL R95, R28, R95, !P1 ;  /* 0x0000005f1c5f7208 */ /* 0x000fe20004800000 */
[----:B------:R-:W-:Y:S01]  /*20f0*/  FFMA R102, R102, R94, R55 ;  /* 0x0000005e66667223 */ /* 0x000fe20000000037 */
[----:B------:R-:W-:Y:S01]  /*2100*/  @P0 FMNMX R4, R4, |R90|, !PT ;  /* 0x4000005a04040209 */ /* 0x000fe20007800000 */
[----:B------:R-:W-:Y:S01]  /*2110*/  FADD R94, R29, 1 ;  /* 0x3f8000001d5e7421 */ /* 0x000fe20000000000 */
[----:B------:R-:W-:Y:S01]  /*2120*/  FFMA R101, R101, R97, R56 ;  /* 0x0000006165657223 */ /* 0x000fe20000000038 */
[----:B------:R-:W-:Y:S01]  /*2130*/  FFMA R103, R103, R95, R58 ;  /* 0x0000005f67677223 */ /* 0x000fe2000000003a */
[----:B------:R-:W-:Y:S01]  /*2140*/  @P0 FMNMX R4, R4, |R89|, !PT ;  /* 0x4000005904040209 */ /* 0x000fe20007800000 */
[----:B------:R-:W-:Y:S01]  /*2150*/  FADD R97, R104, -UR4 ;  /* 0x8000000468617e21 */ /* 0x000fe20008000000 */
[----:B------:R-:W-:Y:S01]  /*2160*/  FADD R95, R30, 1 ;  /* 0x3f8000001e5f7421 */ /* 0x000fe20000000000 */
        /* <DEDUP_REMOVED lines=10> */
[----:B------:R-:W-:Y:S01]  /*2210*/  FADD R94, R31, 1 ;  /* 0x3f8000001f5e7421 */ /* 0x000fe20000000000 */
[----:B------:R-:W-:Y:S01]  /*2220*/  FFMA R105, R105, R95, R60 ;  /* 0x0000005f69697223 */ /* 0x000fe2000000003c */
[----:B------:R-:W-:Y:S01]  /*2230*/  FSEL R97, R32, R97, !P1 ;  /* 0x0000006120617208 */ /* 0x000fe20004800000 */
[----:B------:R-:W-:Y:S01]  /*2240*/  FADD R95, R106, -UR4 ;  /* 0x800000046a5f7e21 */ /* 0x000fe20008000000 */
[----:B------:R-:W-:Y:S01]  /*2250*/  @P0 FMNMX R4, R4, |R112|, !PT ;  /* 0x4000007004040209 */ /* 0x000fe20007800000 */
[----:B------:R-:W-:Y:S01]  /*2260*/  FMUL R107, R0, R107 ;  /* 0x0000006b006b7220 */ /* 0x000fe20000400000 */
[----:B------:R-:W-:Y:S01]  /*2270*/  FFMA R100, R100, R96, R57 ;  /* 0x0000006064647223 */ /* 0x000fe20000000039 */
[----:B------:R-:W-:Y:S01]  /*2280*/  FADD R96, R33, 1 ;  /* 0x3f80000021607421 */ /* 0x000fe20000000000 */
[----:B------:R-:W-:Y:S01]  /*2290*/  FSEL R94, R31, R94, !P1 ;  /* 0x0000005e1f5e7208 */ /* 0x000fe20004800000 */
[----:B------:R-:W-:Y:S01]  /*22a0*/  FMUL R106, R0, R95 ;  /* 0x0000005f006a7220 */ /* 0x000fe20000400000 */
[----:B------:R-:W-:Y:S01]  /*22b0*/  @P0 FMNMX R4, R4, |R115|, !PT ;  /* 0x4000007304040209 */ /* 0x000fe20007800000 */
[----:B------:R-:W-:Y:S01]  /*22c0*/  FFMA R107, R107, R97, R64 ;  /* 0x000000616b6b7223 */ /* 0x000fe20000000040 */
[----:B------:R-:W-:Y:S01]  /*22d0*/  FADD R99, R108, -UR4 ;  /* 0x800000046c637e21 */ /* 0x000fe20008000000 */
[----:B------:R-:W-:Y:S01]  /*22e0*/  FADD R97, R36, 1 ;  /* 0x3f80000024617421 */ /* 0x000fe20000000000 */
[----:B------:R-:W-:Y:S01]  /*22f0*/  @P0 FMNMX R4, R4, |R92|, !PT ;  /* 0x4000005c04040209 */ /* 0x000fe20007800000 */
[----:B------:R-:W-:Y:S01]  /*2300*/  FFMA R106, R106, R94, R61 ;  /* 0x0000005e6a6a7223 */ /* 0x000fe2000000003d */
[----:B------:R-:W-:Y:S01]  /*2310*/  FSEL R96, R33, R96, !P1 ;  /* 0x0000006021607208 */ /* 0x000fe20004800000 */
[----:B------:R-:W-:Y:S01]  /*2320*/  FMUL R108, R0, R99 ;  /* 0x00000063006c7220 */ /* 0x000fe20000400000 */
[----:B------:R-:W-:Y:S01]  /*2330*/  FADD R95, R34, 1 ;  /* 0x3f800000225f7421 */ /* 0x000fe20000000000 */
[C---:B------:R-:W-:Y:S01]  /*2340*/  FADD R94, R35.reuse, 1 ;  /* 0x3f800000235e7421 */ /* 0x040fe20000000000 */
[----:B------:R-:W-:Y:S01]  /*2350*/  FSEL R98, R36, R97, !P1 ;  /* 0x0000006124627208 */ /* 0x000fe20004800000 */
[----:B------:R-:W-:Y:S01]  /*2360*/  FADD R97, R110, -UR4 ;  /* 0x800000046e617e21 */ /* 0x000fe20008000000 */
[----:B------:R-:W-:Y:S01]  /*2370*/  @P0 FMNMX R4, R4, |R93|, !PT ;  /* 0x4000005d04040209 */ /* 0x000fe20007800000 */
[----:B------:R-:W-:Y:S01]  /*2380*/  FFMA R108, R108, R96, R65 ;  /* 0x000000606c6c7223 */ /* 0x000fe20000000041 */
[----:B------:R-:W-:Y:S01]  /*2390*/  FSEL R95, R34, R95, !P1 ;  /* 0x0000005f225f7208 */ /* 0x000fe20004800000 */
[C---:B------:R-:W-:Y:S01]  /*23a0*/  FMUL R109, R0.reuse, R109 ;  /* 0x0000006d006d7220 */ /* 0x040fe20000400000 */
[----:B------:R-:W-:Y:S01]  /*23b0*/  FSEL R96, R35, R94, !P1 ;  /* 0x0000005e23607208 */ /* 0x000fe20004800000 */
[----:B------:R-:W-:Y:S01]  /*23c0*/  FMUL R94, R0, R97 ;  /* 0x00000061005e7220 */ /* 0x000fe20000400000 */
[----:B------:R-:W-:Y:S01]  /*23d0*/  @P2 FMUL R82, R82, UR5 ;  /* 0x0000000552522c20 */ /* 0x000fe20008400000 */
[----:B------:R-:W-:Y:S01]  /*23e0*/  @P2 FMUL R63, R63, UR5 ;  /* 0x000000053f3f2c20 */ /* 0x000fe20008400000 */
[----:B------:R-:W-:Y:S01]  /*23f0*/  @P2 FMUL R62, R62, UR5 ;  /* 0x000000053e3e2c20 */ /* 0x000fe20008400000 */
[----:B------:R-:W-:Y:S01]  /*2400*/  @P2 FMUL R83, R83, UR5 ;  /* 0x0000000553532c20 */ /* 0x000fe20008400000 */
[----:B------:R-:W-:Y:S01]  /*2410*/  @P0 FMNMX R4, R4, |R102|, !PT ;  /* 0x4000006604040209 */ /* 0x000fe20007800000 */
[----:B------:R-:W-:Y:S01]  /*2420*/  FMUL R97, R0, R111 ;  /* 0x0000006f00617220 */ /* 0x000fe20000400000 */
[----:B------:R-:W-:Y:S01]  /*2430*/  FFMA R116, R109, R95, R66 ;  /* 0x0000005f6d747223 */ /* 0x000fe20000000042 */
[----:B------:R-:W-:Y:S01]  /*2440*/  FFMA R111, R94, R96, R67 ;  /* 0x000000605e6f7223 */ /* 0x000fe20000000043 */
[----:B------:R-:W-:Y:S01]  /*2450*/  @P0 FMNMX R4, R4, |R101|, !PT ;  /* 0x4000006504040209 */ /* 0x000fe20007800000 */
[----:B------:R-:W-:Y:S01]  /*2460*/  @P2 FMUL R85, R85, UR5 ;  /* 0x0000000555552c20 */ /* 0x000fe20008400000 */
[----:B------:R-:W-:Y:S01]  /*2470*/  F2FP.F16.F32.PACK_AB R94, R63, R82 ;  /* 0x000000523f5e723e */ /* 0x000fe200000000ff */
[----:B------:R-:W-:Y:S01]  /*2480*/  @P2 FMUL R84, R84, UR5 ;  /* 0x0000000554542c20 */ /* 0x000fe20008400000 */
[----:B------:R-:W-:Y:S01]  /*2490*/  F2FP.F16.F32.PACK_AB R95, R83, R62 ;  /* 0x0000003e535f723e */ /* 0x000fe200000000ff */
[----:B------:R-:W-:Y:S01]  /*24a0*/  @P2 FMUL R86, R86, UR5 ;  /* 0x0000000556562c20 */ /* 0x000fe20008400000 */
[----:B------:R-:W0:Y:S01]  /*24b0*/  @!P3 LDC.64 R82, c[0x0][0x230] ;  /* 0x00008c00ff52bb82 */ /* 0x000e220000000a00 */
[----:B------:R-:W-:Y:S01]  /*24c0*/  @P0 FMNMX R4, R4, |R100|, !PT ;  /* 0x4000006404040209 */ /* 0x000fe20007800000 */
[----:B------:R-:W-:Y:S01]  /*24d0*/  @P2 FMUL R88, R88, UR5 ;  /* 0x0000000558582c20 */ /* 0x000fe20008400000 */
[----:B------:R-:W-:Y:S01]  /*24e0*/  F2FP.F16.F32.PACK_AB R96, R84, R85 ;  /* 0x000000555460723e */ /* 0x000fe200000000ff */
[----:B------:R-:W-:Y:S01]  /*24f0*/  @P2 FMUL R87, R87, UR5 ;  /* 0x0000000557572c20 */ /* 0x000fe20008400000 */
[----:B------:R-:W-:Y:S01]  /*2500*/  @P0 FMNMX R4, R4, |R103|, !PT ;  /* 0x4000006704040209 */ /* 0x000fe20007800000 */
[----:B------:R-:W-:Y:S01]  /*2510*/  @P2 FMUL R91, R91, UR5 ;  /* 0x000000055b5b2c20 */ /* 0x000fe20008400000 */
[----:B------:R-:W-:Y:S01]  /*2520*/  LOP3.LUT R84, R2, 0x7f, RZ, 0xc0, !PT ;  /* 0x0000007f02547812 */ /* 0x000fe200078ec0ff */
[----:B------:R-:W1:Y:S01]  /*2530*/  LDC.64 R62, c[0x0][0x258] ;  /* 0x00009600ff3e7b82 */ /* 0x000e620000000a00 */
[----:B------:R-:W-:Y:S01]  /*2540*/  @P0 FMNMX R4, R4, |R104|, !PT ;  /* 0x4000006804040209 */ /* 0x000fe20007800000 */
[----:B------:R-:W-:Y:S01]  /*2550*/  @P2 FMUL R104, R104, UR5 ;  /* 0x0000000568682c20 */ /* 0x000fe20008400000 */
[----:B------:R-:W-:Y:S01]  /*2560*/  @P2 FMUL R90, R90, UR5 ;  /* 0x000000055a5a2c20 */ /* 0x000fe20008400000 */
[----:B------:R-:W-:Y:S01]  /*2570*/  @P2 FMUL R89, R89, UR5 ;  /* 0x0000000559592c20 */ /* 0x000fe20008400000 */
[----:B------:R-:W-:Y:S01]  /*2580*/  @P0 FMNMX R4, R4, |R105|, !PT ;  /* 0x4000006904040209 */ /* 0x000fe20007800000 */
[----:B------:R-:W-:Y:S01]  /*2590*/  @P2 FMUL R105, R105, UR5 ;  /* 0x0000000569692c20 */ /* 0x000fe20008400000 */
[----:B------:R-:W-:Y:S01]  /*25a0*/  FFMA R110, R97, R98, R68 ;  /* 0x00000062616e7223 */ /* 0x000fe20000000044 */
[----:B------:R-:W-:Y:S01]  /*25b0*/  @P2 FMUL R114, R114, UR5 ;  /* 0x0000000572722c20 */ /* 0x000fe20008400000 */
[----:B------:R-:W-:Y:S01]  /*25c0*/  @P0 FMNMX R4, R4, |R106|, !PT ;  /* 0x4000006a04040209 */ /* 0x000fe20007800000 */
[----:B------:R-:W-:Y:S01]  /*25d0*/  @P2 FMUL R113, R113, UR5 ;  /* 0x0000000571712c20 */ /* 0x000fe20008400000 */
[----:B------:R-:W-:Y:S01]  /*25e0*/  F2FP.F16.F32.PACK_AB R104, R105, R104 ;  /* 0x000000686968723e */ /* 0x000fe200000000ff */
[C---:B------:R-:W-:Y:S01]  /*25f0*/  IMAD R105, R3.reuse, 0x780, R84 ;  /* 0x0000078003697824 */ /* 0x040fe200078e0254 */
[----:B------:R-:W-:Y:S01]  /*2600*/  @P0 FMNMX R4, R4, |R107|, !PT ;  /* 0x4000006b04040209 */ /* 0x000fe20007800000 */
[----:B------:R-:W-:Y:S01]  /*2610*/  @P2 FMUL R112, R112, UR5 ;  /* 0x0000000570702c20 */ /* 0x000fe20008400000 */
[----:B------:R-:W-:Y:S01]  /*2620*/  F2FP.F16.F32.PACK_AB R97, R88, R86 ;  /* 0x000000565861723e */ /* 0x000fe200000000ff */
[----:B0-----:R-:W-:Y:S01]  /*2630*/  @!P3 IMAD.WIDE R82, R3, 0x4, R82 ;  /* 0x000000040352b825 */ /* 0x001fe200078e0252 */
[----:B------:R-:W-:-:S03]  /*2640*/  @P0 FMNMX R4, R4, |R108|, !PT ;  /* 0x4000006c04040209 */ /* 0x000fc60007800000 */
[----:B------:R-:W-:Y:S01]  /*2650*/  @P2 FMUL R115, R115, UR5 ;  /* 0x0000000573732c20 */ /* 0x000fe20008400000 */
[----:B------:R-:W-:Y:S01]  /*2660*/  F2FP.F16.F32.PACK_AB R98, R91, R87 ;  /* 0x000000575b62723e */ /* 0x000fe200000000ff */
[----:B------:R-:W-:Y:S01]  /*2670*/  @P2 FMUL R92, R92, UR5 ;  /* 0x000000055c5c2c20 */ /* 0x000fe20008400000 */
[----:B------:R0:W-:Y:S01]  /*2680*/  @!P3 STG.E desc[UR6][R82.64], R0 ;  /* 0x000000005200b986 */ /* 0x0001e2000c101906 */
[----:B------:R-:W-:Y:S01]  /*2690*/  @P0 FMNMX R4, R4, |R116|, !PT ;  /* 0x4000007404040209 */ /* 0x000fe20007800000 */
[----:B------:R-:W-:Y:S01]  /*26a0*/  @P2 FMUL R93, R93, UR5 ;  /* 0x000000055d5d2c20 */ /* 0x000fe20008400000 */
[----:B-1----:R-:W-:Y:S01]  /*26b0*/  IMAD.WIDE.U32 R84, R70, 0x4, R62 ;  /* 0x0000000446547825 */ /* 0x002fe200078e003e */
[----:B------:R-:W-:-:S03]  /*26c0*/  F2FP.F16.F32.PACK_AB R99, R89, R90 ;  /* 0x0000005a5963723e */ /* 0x000fc600000000ff */
[----:B------:R-:W-:Y:S01]  /*26d0*/  @P2 FMUL R102, R102, UR5 ;  /* 0x0000000566662c20 */ /* 0x000fe20008400000 */
[----:B------:R-:W-:Y:S01]  /*26e0*/  @P2 FMUL R101, R101, UR5 ;  /* 0x0000000565652c20 */ /* 0x000fe20008400000 */
[----:B------:R-:W-:Y:S01]  /*26f0*/  IMAD.WIDE.U32 R70, R71, 0x4, R62 ;  /* 0x0000000447467825 */ /* 0x000fe200078e003e */
[----:B------:R-:W-:-:S03]  /*2700*/  @P0 FMNMX R4, R4, |R111|, !PT ;  /* 0x4000006f04040209 */ /* 0x000fc60007800000 */
[----:B------:R-:W-:Y:S01]  /*2710*/  @P2 FMUL R100, R100, UR5 ;  /* 0x0000000564642c20 */ /* 0x000fe20008400000 */
[----:B------:R-:W-:Y:S01]  /*2720*/  @P2 FMUL R103, R103, UR5 ;  /* 0x0000000567672c20 */ /* 0x000fe20008400000 */
[----:B------:R-:W-:Y:S01]  /*2730*/  IMAD.WIDE.U32 R86, R72, 0x4, R62 ;  /* 0x0000000448567825 */ /* 0x000fe200078e003e */
[----:B------:R-:W-:-:S03]  /*2740*/  F2FP.F16.F32.PACK_AB R113, R113, R114 ;  /* 0x000000727171723e */ /* 0x000fc600000000ff */
[----:B------:R-:W-:Y:S01]  /*2750*/  @P2 FMUL R106, R106, UR5 ;  /* 0x000000056a6a2c20 */ /* 0x000fe20008400000 */
[----:B------:R-:W-:Y:S01]  /*2760*/  F2FP.F16.F32.PACK_AB R112, R115, R112 ;  /* 0x000000707370723e */ /* 0x000fe200000000ff */
[----:B0-----:R-:W-:-:S04]  /*2770*/  IMAD.WIDE.U32 R82, R69, 0x4, R62 ;  /* 0x0000000445527825 */ /* 0x001fc800078e003e */
[----:B------:R-:W-:Y:S01]  /*2780*/  @P2 FMUL R107, R107, UR5 ;  /* 0x000000056b6b2c20 */ /* 0x000fe20008400000 */
[----:B------:R-:W-:Y:S01]  /*2790*/  F2FP.F16.F32.PACK_AB R109, R93, R92 ;  /* 0x0000005c5d6d723e */ /* 0x000fe200000000ff */
[----:B------:R-:W-:Y:S01]  /*27a0*/  @P2 FMUL R108, R108, UR5 ;  /* 0x000000056c6c2c20 */ /* 0x000fe20008400000 */
[--C-:B------:R-:W-:Y:S01]  /*27b0*/  IMAD.WIDE.U32 R72, R73, 0x4, R62.reuse ;  /* 0x0000000449487825 */ /* 0x100fe200078e003e */
[----:B------:R0:W-:Y:S03]  /*27c0*/  STG.E desc[UR6][R82.64], R94 ;  /* 0x0000005e52007986 */ /* 0x0001e6000c101906 */
[----:B------:R-:W-:Y:S01]  /*27d0*/  @P2 FMUL R116, R116, UR5 ;  /* 0x0000000574742c20 */ /* 0x000fe20008400000 */
[----:B------:R-:W-:Y:S01]  /*27e0*/  @P0 FMNMX R4, R4, |R110|, !PT ;  /* 0x4000006e04040209 */ /* 0x000fe20007800000 */
[----:B------:R-:W-:Y:S01]  /*27f0*/  IMAD.WIDE.U32 R88, R74, 0x4, R62 ;  /* 0x000000044a587825 */ /* 0x000fe200078e003e */
[----:B------:R0:W-:Y:S01]  /*2800*/  STG.E desc[UR6][R84.64], R95 ;  /* 0x0000005f54007986 */ /* 0x0001e2000c101906 */
[----:B------:R-:W-:-:S02]  /*2810*/  IADD3 R69, R105, 0x680, RZ ;  /* 0x0000068069457810 */ /* 0x000fc40007ffe0ff */
[----:B------:R-:W-:Y:S01]  /*2820*/  @P2 FMUL R111, R111, UR5 ;  /* 0x000000056f6f2c20 */ /* 0x000fe20008400000 */
[--C-:B------:R-:W-:Y:S01]  /*2830*/  IMAD.WIDE.U32 R74, R75, 0x4, R62.reuse ;  /* 0x000000044b4a7825 */ /* 0x100fe200078e003e */
[----:B------:R0:W-:Y:S01]  /*2840*/  STG.E desc[UR6][R70.64], R96 ;  /* 0x0000006046007986 */ /* 0x0001e2000c101906 */
[----:B------:R-:W-:Y:S02]  /*2850*/  F2FP.F16.F32.PACK_AB R101, R101, R102 ;  /* 0x000000666565723e */ /* 0x000fe400000000ff */
[----:B------:R-:W-:Y:S01]  /*2860*/  @P2 FMUL R110, R110, UR5 ;  /* 0x000000056e6e2c20 */ /* 0x000fe20008400000 */
[--C-:B------:R-:W-:Y:S01]  /*2870*/  IMAD.WIDE.U32 R90, R76, 0x4, R62.reuse ;  /* 0x000000044c5a7825 */ /* 0x100fe200078e003e */
[----:B------:R0:W-:Y:S01]  /*2880*/  STG.E desc[UR6][R86.64], R97 ;  /* 0x0000006156007986 */ /* 0x0001e2000c101906 */
[----:B------:R-:W-:Y:S02]  /*2890*/  IADD3 R105, R105, 0x700, RZ ;  /* 0x0000070069697810 */ /* 0x000fe40007ffe0ff */
        /* <DEDUP_REMOVED lines=8> */
[----:B------:R-:W-:Y:S02]  /*2920*/  F2FP.F16.F32.PACK_AB R108, R116, R108 ;  /* 0x0000006c746c723e */ /* 0x000fe400000000ff */
[----:B------:R-:W-:Y:S01]  /*2930*/  IMAD.WIDE.U32 R102, R80, 0x4, R62 ;  /* 0x0000000450667825 */ /* 0x000fe200078e003e */
[----:B------:R0:W-:Y:S01]  /*2940*/  STG.E desc[UR6][R90.64], R112 ;  /* 0x000000705a007986 */ /* 0x0001e2000c101906 */
[----:B------:R-:W-:-:S02]  /*2950*/  F2FP.F16.F32.PACK_AB R110, R110, R111 ;  /* 0x0000006f6e6e723e */ /* 0x000fc400000000ff */
[--C-:B------:R-:W-:Y:S01]  /*2960*/  IMAD.WIDE.U32 R114, R81, 0x4, R62.reuse ;  /* 0x0000000451727825 */ /* 0x100fe200078e003e */
[----:B------:R0:W-:Y:S01]  /*2970*/  STG.E desc[UR6][R76.64], R109 ;  /* 0x0000006d4c007986 */ /* 0x0001e2000c101906 */
[----:B------:R-:W-:Y:S02]  /*2980*/  IADD3 R3, R3, UR10, RZ ;  /* 0x0000000a03037c10 */ /* 0x000fe4000fffe0ff */
[--C-:B------:R-:W-:Y:S01]  /*2990*/  IMAD.WIDE.U32 R80, R69, 0x4, R62.reuse ;  /* 0x0000000445507825 */ /* 0x100fe200078e003e */
[----:B------:R0:W-:Y:S01]  /*29a0*/  STG.E desc[UR6][R92.64], R101 ;  /* 0x000000655c007986 */ /* 0x0001e2000c101906 */
[----:B------:R-:W-:Y:S02]  /*29b0*/  ISETP.GE.AND P0, PT, R3, UR11, PT ;  /* 0x0000000b03007c0c */ /* 0x000fe4000bf06270 */
[----:B------:R-:W-:Y:S01]  /*29c0*/  IMAD.WIDE.U32 R62, R105, 0x4, R62 ;  /* 0x00000004693e7825 */ /* 0x000fe200078e003e */
[----:B------:R0:W-:Y:S01]  /*29d0*/  STG.E desc[UR6][R78.64], R100 ;  /* 0x000000644e007986 */ /* 0x0001e2000c101906 */
[----:B------:R-:W-:-:S03]  /*29e0*/  LOP3.LUT P1, RZ, R6, 0xff, RZ, 0xc0, !PT ;  /* 0x000000ff06ff7812 */ /* 0x000fc6000782c0ff */
[----:B------:R0:W-:Y:S01]  /*29f0*/  STG.E desc[UR6][R102.64], R104 ;  /* 0x0000006866007986 */ /* 0x0001e2000c101906 */
[----:B------:R-:W-:-:S03]  /*2a00*/  SEL R6, RZ, 0x1, P1 ;  /* 0x00000001ff067807 */ /* 0x000fc60000800000 */
[----:B------:R0:W-:Y:S04]  /*2a10*/  STG.E desc[UR6][R114.64], R106 ;  /* 0x0000006a72007986 */ /* 0x0001e8000c101906 */
[----:B------:R0:W-:Y:S04]  /*2a20*/  STG.E desc[UR6][R80.64], R108 ;  /* 0x0000006c50007986 */ /* 0x0001e8000c101906 */
[----:B------:R0:W-:Y:S01]  /*2a30*/  STG.E desc[UR6][R62.64], R110 ;  /* 0x0000006e3e007986 */ /* 0x0001e2000c101906 */
[----:B------:R-:W-:Y:S05]  /*2a40*/  @!P0 BRA `(.L_x_9761) ;  /* 0xffffffdc004c8947 */ /* 0x000fea000383ffff */
.L_x_9753:
        /* <DEDUP_REMOVED lines=15> */
.L_x_9786:
        /* <DEDUP_REMOVED lines=28> */
.L_x_9789:
[----:B--23--:R-:W-:-:S07]  /*2d00*/  FMNMX R3, R3, R4, !PT ;  /* 0x0000000403037209 */ /* 0x00cfce0007800000 */
.L_x_9765:
[----:B------:R-:W-:Y:S05]  /*2d10*/  BSYNC B0 ;  /* 0x0000000000007941 */ /* 0x000fea0003800000 */
.L_x_9764:
[----:B------:R-:W-:Y:S01]  /*2d20*/  ISETP.NE.AND P0, PT, R2, RZ, PT ;  /* 0x000000ff0200720c */ /* 0x000fe20003f05270 */
[----:B------:R-:W-:-:S12]  /*2d30*/  BSSY B0, `(.L_x_9762) ;  /* 0x0000004000007945 */ /* 0x000fd80003800000 */
[----:B------:R-:W-:Y:S05]  /*2d40*/  @P0 BRA `(.L_x_9767) ;  /* 0x0000000000080947 */ /* 0x000fea0003800000 */
[----:B------:R-:W2:Y:S02]  /*2d50*/  LDC.64 R4, c[0x0][0x288] ;  /* 0x0000a200ff047b82 */ /* 0x000ea40000000a00 */
[----:B--2---:R2:W-:Y:S02]  /*2d60*/  REDG.E.MAX.S32.STRONG.GPU desc[UR6][R4.64], R3 ;  /* 0x000000030400798e */ /* 0x0045e4000d10e386 */
.L_x_9767:
[----:B------:R-:W-:Y:S05]  /*2d70*/  BSYNC B0 ;  /* 0x0000000000007941 */ /* 0x000fea0003800000 */
.L_x_9762:
        /* <DEDUP_REMOVED lines=14> */
[----:B-12---:R-:W-:Y:S05]  /*2e60*/  CALL.REL.NOINC `($__internal_133_$__cuda_sm20_rcp_rn_f32_slowpath) ;  /* 0x0000000c00047944 */ /* 0x006fea0003c00000 */
[----:B------:R-:W-:Y:S05]  /*2e70*/  BRA `(.L_x_9769) ;  /* 0x0000000000147947 */ /* 0x000fea0003800000 */
.L_x_9768:
[----:B------:R-:W3:Y:S01]  /*2e80*/  MUFU.RCP R0, UR5 ;  /* 0x0000000500007d08 */ /* 0x000ee20008001000 */
[----:B--2---:R-:W-:-:S05]  /*2e90*/  MOV R3, UR5 ;  /* 0x0000000500037c02 */ /* 0x004fca0008000f00 */
[----:B---3--:R-:W-:-:S04]  /*2ea0*/  FFMA R2, R0, R3, -1 ;  /* 0xbf80000000027423 */ /* 0x008fc80000000003 */
[----:B------:R-:W-:-:S04]  /*2eb0*/  FADD.FTZ R3, -R2, -RZ ;  /* 0x800000ff02037221 */ /* 0x000fc80000010100 */
[----:B------:R-:W-:-:S07]  /*2ec0*/  FFMA R0, R0, R3, R0 ;  /* 0x0000000300007223 */ /* 0x000fce0000000000 */
.L_x_9769:
[----:B------:R-:W2:Y:S02]  /*2ed0*/  LDC.64 R2, c[0x0][0x280] ;  /* 0x0000a000ff027b82 */ /* 0x000ea40000000a00 */
[----:B--2---:R-:W-:Y:S01]  /*2ee0*/  STG.E desc[UR6][R2.64], R0 ;  /* 0x0000000002007986 */ /* 0x004fe2000c101906 */
[----:B------:R-:W-:Y:S05]  /*2ef0*/  EXIT ;  /* 0x000000000000794d */ /* 0x000fea0003800000 */
.L_x_9754:
[----:B------:R-:W-:Y:S01]  /*2f00*/  HFMA2.MMA R120, -RZ, RZ, 0, 5.9604644775390625e-08 ;  /* 0x00000001ff787435 */ /* 0x000fe200000001ff */
[----:B------:R-:W-:Y:S02]  /*2f10*/  MOV R118, R0 ;  /* 0x0000000000767202 */ /* 0x000fe40000000f00 */
[----:B------:R-:W-:Y:S02]  /*2f20*/  MOV R121, 0x1f ;  /* 0x0000001f00797802 */ /* 0x000fe40000000f00 */
[----:B------:R-:W-:-:S07]  /*2f30*/  MOV R63, 0xffffffff ;  /* 0xffffffff003f7802 */ /* 0x000fce0000000f00 */
[----:B------:R-:W-:Y:S05]  /*2f40*/  WARPSYNC.COLLECTIVE R63, `(.L_x_9770) ;  /* 0x000000003f087348 */ /* 0x000fea0003c00000 */
[----:B------:R0:W1:Y:S02]  /*2f50*/  SHFL.BFLY P1, R119, R118, R120, R121 ;  /* 0x0c00007876777389 */ /* 0x0000640000020079 */
[----:B01----:R-:W-:Y:S01]  /*2f60*/  ENDCOLLECTIVE ;  /* 0x000000000000791b */ /* 0x003fe20003800000 */
.L_x_9770:
[----:B------:R-:W-:Y:S01]  /*2f70*/  HFMA2.MMA R120, -RZ, RZ, 0, 1.1920928955078125e-07 ;  /* 0x00000002ff787435 */ /* 0x000fe200000001ff */
[----:B------:R-:W-:-:S05]  /*2f80*/  MOV R115, R119 ;  /* 0x0000007700737202 */ /* 0x000fca0000000f00 */
[----:B------:R-:W-:-:S05]  /*2f90*/  FADD R115, R0, R115 ;  /* 0x0000007300737221 */ /* 0x000fca0000000000 */
[----:B------:R-:W-:-:S07]  /*2fa0*/  MOV R118, R115 ;  /* 0x0000007300767202 */ /* 0x000fce0000000f00 */
[----:B------:R-:W-:Y:S05]  /*2fb0*/  WARPSYNC.COLLECTIVE R63, `(.L_x_9771) ;  /* 0x000000003f087348 */ /* 0x000fea0003c00000 */
[----:B------:R0:W1:Y:S02]  /*2fc0*/  SHFL.BFLY P1, R119, R118, R120, R121 ;  /* 0x0c00007876777389 */ /* 0x0000640000020079 */
[----:B01----:R-:W-:Y:S01]  /*2fd0*/  ENDCOLLECTIVE ;  /* 0x000000000000791b */ /* 0x003fe20003800000 */
.L_x_9771:
[----:B------:R-:W-:Y:S01]  /*2fe0*/  HFMA2.MMA R120, -RZ, RZ, 0, 2.384185791015625e-07 ;  /* 0x00000004ff787435 */ /* 0x000fe200000001ff */
[----:B------:R-:W-:-:S05]  /*2ff0*/  MOV R62, R119 ;  /* 0x00000077003e7202 */ /* 0x000fca0000000f00 */
[----:B------:R-:W-:-:S05]  /*3000*/  FADD R114, R115, R62 ;  /* 0x0000003e73727221 */ /* 0x000fca0000000000 */
[----:B------:R-:W-:-:S07]  /*3010*/  MOV R118, R114 ;  /* 0x0000007200767202 */ /* 0x000fce0000000f00 */
[----:B------:R-:W-:Y:S05]  /*3020*/  WARPSYNC.COLLECTIVE R63, `(.L_x_9772) ;  /* 0x000000003f087348 */ /* 0x000fea0003c00000 */
[----:B------:R0:W1:Y:S02]  /*3030*/  SHFL.BFLY P1, R119, R118, R120, R121 ;  /* 0x0c00007876777389 */ /* 0x0000640000020079 */
[----:B01----:R-:W-:Y:S01]  /*3040*/  ENDCOLLECTIVE ;  /* 0x000000000000791b */ /* 0x003fe20003800000 */
.L_x_9772:
[----:B------:R-:W-:Y:S01]  /*3050*/  HFMA2.MMA R120, -RZ, RZ, 0, 4.76837158203125e-07 ;  /* 0x00000008ff787435 */ /* 0x000fe200000001ff */
[----:B------:R-:W-:-:S05]  /*3060*/  MOV R117, R119 ;  /* 0x0000007700757202 */ /* 0x000fca0000000f00 */
[----:B------:R-:W-:-:S05]  /*3070*/  FADD R117, R114, R117 ;  /* 0x0000007572757221 */ /* 0x000fca0000000000 */
[----:B------:R-:W-:-:S07]  /*3080*/  MOV R118, R117 ;  /* 0x0000007500767202 */ /* 0x000fce0000000f00 */
[----:B------:R-:W-:Y:S05]  /*3090*/  WARPSYNC.COLLECTIVE R63, `(.L_x_9773) ;  /* 0x000000003f087348 */ /* 0x000fea0003c00000 */
[----:B------:R0:W1:Y:S02]  /*30a0*/  SHFL.BFLY P1, R119, R118, R120, R121 ;  /* 0x0c00007876777389 */ /* 0x0000640000020079 */
[----:B01----:R-:W-:Y:S01]  /*30b0*/  ENDCOLLECTIVE ;  /* 0x000000000000791b */ /* 0x003fe20003800000 */
.L_x_9773:
[----:B------:R-:W-:Y:S01]  /*30c0*/  HFMA2.MMA R120, -RZ, RZ, 0, 9.5367431640625e-07 ;  /* 0x00000010ff787435 */ /* 0x000fe200000001ff */
[----:B------:R-:W-:-:S05]  /*30d0*/  MOV R62, R119 ;  /* 0x00000077003e7202 */ /* 0x000fca0000000f00 */
[----:B------:R-:W-:-:S05]  /*30e0*/  FADD R116, R117, R62 ;  /* 0x0000003e75747221 */ /* 0x000fca0000000000 */
[----:B------:R-:W-:-:S07]  /*30f0*/  MOV R118, R116 ;  /* 0x0000007400767202 */ /* 0x000fce0000000f00 */
[----:B------:R-:W-:Y:S05]  /*3100*/  WARPSYNC.COLLECTIVE R63, `(.L_x_9774) ;  /* 0x000000003f087348 */ /* 0x000fea0003c00000 */
[----:B------:R0:W1:Y:S02]  /*3110*/  SHFL.BFLY P1, R119, R118, R120, R121 ;  /* 0x0c00007876777389 */ /* 0x0000640000020079 */
[----:B01----:R-:W-:Y:S01]  /*3120*/  ENDCOLLECTIVE ;  /* 0x000000000000791b */ /* 0x003fe20003800000 */
.L_x_9774:
        /* <DEDUP_REMOVED lines=68> */
.L_x_9775:
[----:B------:R-:W-:Y:S01]  /*3570*/  HFMA2.MMA R120, -RZ, RZ, 0, 1.1920928955078125e-07 ;  /* 0x00000002ff787435 */ /* 0x000fe200000001ff */
[----:B------:R-:W-:-:S05]  /*3580*/  MOV R115, R119 ;  /* 0x0000007700737202 */ /* 0x000fca0000000f00 */
[----:B------:R-:W-:-:S05]  /*3590*/  FADD R115, R0, R115 ;  /* 0x0000007300737221 */ /* 0x000fca0000000000 */
[----:B------:R-:W-:-:S07]  /*35a0*/  MOV R118, R115 ;  /* 0x0000007300767202 */ /* 0x000fce0000000f00 */
[----:B------:R-:W-:Y:S05]  /*35b0*/  WARPSYNC.COLLECTIVE R63, `(.L_x_9776) ;  /* 0x000000003f087348 */ /* 0x000fea0003c00000 */
[----:B------:R0:W1:Y:S02]  /*35c0*/  SHFL.BFLY P1, R119, R118, R120, R121 ;  /* 0x0c00007876777389 */ /* 0x0000640000020079 */
[----:B01----:R-:W-:Y:S01]  /*35d0*/  ENDCOLLECTIVE ;  /* 0x000000000000791b */ /* 0x003fe20003800000 */
.L_x_9776:
[----:B------:R-:W-:Y:S01]  /*35e0*/  HFMA2.MMA R120, -RZ, RZ, 0, 2.384185791015625e-07 ;  /* 0x00000004ff787435 */ /* 0x000fe200000001ff */
[----:B------:R-:W-:-:S05]  /*35f0*/  MOV R114, R119 ;  /* 0x0000007700727202 */ /* 0x000fca0000000f00 */
[----:B------:R-:W-:-:S05]  /*3600*/  FADD R114, R115, R114 ;  /* 0x0000007273727221 */ /* 0x000fca0000000000 */
[----:B------:R-:W-:-:S07]  /*3610*/  MOV R118, R114 ;  /* 0x0000007200767202 */ /* 0x000fce0000000f00 */
[----:B------:R-:W-:Y:S05]  /*3620*/  WARPSYNC.COLLECTIVE R63, `(.L_x_9777) ;  /* 0x000000003f087348 */ /* 0x000fea0003c00000 */
[----:B------:R0:W1:Y:S02]  /*3630*/  SHFL.BFLY P1, R119, R118, R120, R121 ;  /* 0x0c00007876777389 */ /* 0x0000640000020079 */
[----:B01----:R-:W-:Y:S01]  /*3640*/  ENDCOLLECTIVE ;  /* 0x000000000000791b */ /* 0x003fe20003800000 */
.L_x_9777:
[----:B------:R-:W-:Y:S01]  /*3650*/  HFMA2.MMA R120, -RZ, RZ, 0, 4.76837158203125e-07 ;  /* 0x00000008ff787435 */ /* 0x000fe200000001ff */
[----:B------:R-:W-:-:S05]  /*3660*/  MOV R117, R119 ;  /* 0x0000007700757202 */ /* 0x000fca0000000f00 */
[----:B------:R-:W-:-:S05]  /*3670*/  FADD R117, R114, R117 ;  /* 0x0000007572757221 */ /* 0x000fca0000000000 */
[----:B------:R-:W-:-:S07]  /*3680*/  MOV R118, R117 ;  /* 0x0000007500767202 */ /* 0x000fce0000000f00 */
[----:B------:R-:W-:Y:S05]  /*3690*/  WARPSYNC.COLLECTIVE R63, `(.L_x_9778) ;  /* 0x000000003f087348 */ /* 0x000fea0003c00000 */
[----:B------:R0:W1:Y:S02]  /*36a0*/  SHFL.BFLY P1, R119, R118, R120, R121 ;  /* 0x0c00007876777389 */ /* 0x0000640000020079 */
[----:B01----:R-:W-:Y:S01]  /*36b0*/  ENDCOLLECTIVE ;  /* 0x000000000000791b */ /* 0x003fe20003800000 */
.L_x_9778:
[----:B------:R-:W-:Y:S01]  /*36c0*/  HFMA2.MMA R120, -RZ, RZ, 0, 9.5367431640625e-07 ;  /* 0x00000010ff787435 */ /* 0x000fe200000001ff */
[----:B------:R-:W-:-:S05]  /*36d0*/  MOV R116, R119 ;  /* 0x0000007700747202 */ /* 0x000fca0000000f00 */
[----:B------:R-:W-:-:S05]  /*36e0*/  FADD R116, R117, R116 ;  /* 0x0000007475747221 */ /* 0x000fca0000000000 */
[----:B------:R-:W-:-:S07]  /*36f0*/  MOV R118, R116 ;  /* 0x0000007400767202 */ /* 0x000fce0000000f00 */
[----:B------:R-:W-:Y:S05]  /*3700*/  WARPSYNC.COLLECTIVE R63, `(.L_x_9779) ;  /* 0x000000003f087348 */ /* 0x000fea0003c00000 */
[----:B------:R0:W1:Y:S02]  /*3710*/  SHFL.BFLY P1, R119, R118, R120, R121 ;  /* 0x0c00007876777389 */ /* 0x0000640000020079 */
[----:B01----:R-:W-:Y:S01]  /*3720*/  ENDCOLLECTIVE ;  /* 0x000000000000791b */ /* 0x003fe20003800000 */
.L_x_9779:
[----:B------:R-:W-:Y:S05]  /*3730*/  BRA `(.L_x_9780) ;  /* 0xffffffdc00187947 */ /* 0x000fea000383ffff */
.L_x_9763:
[----:B------:R-:W-:Y:S01]  /*3740*/  HFMA2.MMA R9, -RZ, RZ, 0, 9.5367431640625e-07 ;  /* 0x00000010ff097435 */ /* 0x000fe200000001ff */
[----:B------:R-:W-:Y:S02]  /*3750*/  MOV R8, R4 ;  /* 0x0000000400087202 */ /* 0x000fe40000000f00 */
[----:B------:R-:W-:Y:S02]  /*3760*/  MOV R10, 0x1f ;  /* 0x0000001f000a7802 */ /* 0x000fe40000000f00 */
[----:B0-----:R-:W-:-:S07]  /*3770*/  MOV R63, 0xffffffff ;  /* 0xffffffff003f7802 */ /* 0x001fce0000000f00 */
[----:B------:R-:W-:Y:S05]  /*3780*/  WARPSYNC.COLLECTIVE R63, `(.L_x_9781) ;  /* 0x000000003f087348 */ /* 0x000fea0003c00000 */
[----:B------:R0:W1:Y:S02]  /*3790*/  SHFL.DOWN P0, R7, R8, R9, R10 ;  /* 0x0800000908077389 */ /* 0x000064000000000a */
[----:B01----:R-:W-:Y:S01]  /*37a0*/  ENDCOLLECTIVE ;  /* 0x000000000000791b */ /* 0x003fe20003800000 */
.L_x_9781:
[----:B------:R-:W-:Y:S01]  /*37b0*/  HFMA2.MMA R9, -RZ, RZ, 0, 4.76837158203125e-07 ;  /* 0x00000008ff097435 */ /* 0x000fe200000001ff */
[----:B------:R-:W-:-:S04]  /*37c0*/  MOV R3, R7 ;  /* 0x0000000700037202 */ /* 0x000fc80000000f00 */
[----:B------:R-:W-:-:S04]  /*37d0*/  FMNMX R3, R3, R4, !PT ;  /* 0x0000000403037209 */ /* 0x000fc80007800000 */
[----:B------:R-:W-:-:S07]  /*37e0*/  MOV R8, R3 ;  /* 0x0000000300087202 */ /* 0x000fce0000000f00 */
[----:B------:R-:W-:Y:S05]  /*37f0*/  WARPSYNC.COLLECTIVE R63, `(.L_x_9782) ;  /* 0x000000003f087348 */ /* 0x000fea0003c00000 */
[----:B------:R0:W1:Y:S02]  /*3800*/  SHFL.DOWN P0, R7, R8, R9, R10 ;  /* 0x0800000908077389 */ /* 0x000064000000000a */
[----:B01----:R-:W-:Y:S01]  /*3810*/  ENDCOLLECTIVE ;  /* 0x000000000000791b */ /* 0x003fe20003800000 */
.L_x_9782:
[----:B------:R-:W-:Y:S01]  /*3820*/  HFMA2.MMA R9, -RZ, RZ, 0, 2.384185791015625e-07 ;  /* 0x00000004ff097435 */ /* 0x000fe200000001ff */
[----:B------:R-:W-:-:S04]  /*3830*/  MOV R0, R7 ;  /* 0x0000000700007202 */ /* 0x000fc80000000f00 */
[----:B------:R-:W-:-:S04]  /*3840*/  FMNMX R0, R3, R0, !PT ;  /* 0x0000000003007209 */ /* 0x000fc80007800000 */
[----:B------:R-:W-:-:S07]  /*3850*/  MOV R8, R0 ;  /* 0x0000000000087202 */ /* 0x000fce0000000f00 */
[----:B------:R-:W-:Y:S05]  /*3860*/  WARPSYNC.COLLECTIVE R63, `(.L_x_9783) ;  /* 0x000000003f087348 */ /* 0x000fea0003c00000 */
[----:B------:R0:W1:Y:S02]  /*3870*/  SHFL.DOWN P0, R7, R8, R9, R10 ;  /* 0x0800000908077389 */ /* 0x000064000000000a */
[----:B01----:R-:W-:Y:S01]  /*3880*/  ENDCOLLECTIVE ;  /* 0x000000000000791b */ /* 0x003fe20003800000 */
.L_x_9783:
[----:B------:R-:W-:Y:S01]  /*3890*/  HFMA2.MMA R9, -RZ, RZ, 0, 1.1920928955078125e-07 ;  /* 0x00000002ff097435 */ /* 0x000fe200000001ff */
[----:B------:R-:W-:-:S04]  /*38a0*/  MOV R5, R7 ;  /* 0x0000000700057202 */ /* 0x000fc80000000f00 */
[----:B------:R-:W-:-:S04]  /*38b0*/  FMNMX R5, R0, R5, !PT ;  /* 0x0000000500057209 */ /* 0x000fc80007800000 */
[----:B------:R-:W-:-:S07]  /*38c0*/  MOV R8, R5 ;  /* 0x0000000500087202 */ /* 0x000fce0000000f00 */
[----:B------:R-:W-:Y:S05]  /*38d0*/  WARPSYNC.COLLECTIVE R63, `(.L_x_9784) ;  /* 0x000000003f087348 */ /* 0x000fea0003c00000 */
[----:B------:R0:W1:Y:S02]  /*38e0*/  SHFL.DOWN P0, R7, R8, R9, R10 ;  /* 0x0800000908077389 */ /* 0x000064000000000a */
[----:B01----:R-:W-:Y:S01]  /*38f0*/  ENDCOLLECTIVE ;  /* 0x000000000000791b */ /* 0x003fe20003800000 */
.L_x_9784:
[----:B------:R-:W-:Y:S01]  /*3900*/  HFMA2.MMA R9, -RZ, RZ, 0, 5.9604644775390625e-08 ;  /* 0x00000001ff097435 */ /* 0x000fe200000001ff */
[----:B------:R-:W-:-:S04]  /*3910*/  MOV R6, R7 ;  /* 0x0000000700067202 */ /* 0x000fc80000000f00 */
[----:B------:R-:W-:-:S04]  /*3920*/  FMNMX R6, R5, R6, !PT ;  /* 0x0000000605067209 */ /* 0x000fc80007800000 */
[----:B------:R-:W-:-:S07]  /*3930*/  MOV R8, R6 ;  /* 0x0000000600087202 */ /* 0x000fce0000000f00 */
[----:B------:R-:W-:Y:S05]  /*3940*/  WARPSYNC.COLLECTIVE R63, `(.L_x_9785) ;  /* 0x000000003f087348 */ /* 0x000fea0003c00000 */
[----:B------:R0:W1:Y:S02]  /*3950*/  SHFL.DOWN P0, R7, R8, R9, R10 ;  /* 0x0800000908077389 */ /* 0x000064000000000a */
[----:B01----:R-:W-:Y:S01]  /*3960*/  ENDCOLLECTIVE ;  /* 0x000000000000791b */ /* 0x003fe20003800000 */
.L_x_9785:
[----:B------:R-:W-:Y:S05]  /*3970*/  BRA `(.L_x_9786) ;  /* 0xfffffff000707947 */ /* 0x000fea000383ffff */
.L_x_9766:
[----:B------:R-:W-:Y:S01]  /*3980*/  HFMA2.MMA R9, -RZ, RZ, 0, 1.1920928955078125e-07 ;  /* 0x00000002ff097435 */ /* 0x000fe200000001ff */
[----:B---3--:R-:W-:Y:S02]  /*3990*/  MOV R8, R0 ;  /* 0x0000000000087202 */ /* 0x008fe40000000f00 */
[----:B------:R-:W-:Y:S02]  /*39a0*/  MOV R10, 0x1f ;  /* 0x0000001f000a7802 */ /* 0x000fe40000000f00 */
[----:B0-----:R-:W-:-:S07]  /*39b0*/  MOV R63, 0xffffffff ;  /* 0xffffffff003f7802 */ /* 0x001fce0000000f00 */
[----:B-12---:R-:W-:Y:S05]  /*39c0*/  WARPSYNC.COLLECTIVE R63, `(.L_x_9787) ;  /* 0x000000003f087348 */ /* 0x006fea0003c00000 */
[----:B------:R0:W3:Y:S02]  /*39d0*/  SHFL.DOWN P0, R7, R8, R9, R10 ;  /* 0x0800000908077389 */ /* 0x0000e4000000000a */
[----:B0123--:R-:W-:Y:S01]  /*39e0*/  ENDCOLLECTIVE ;  /* 0x000000000000791b */ /* 0x00ffe20003800000 */
.L_x_9787:
[----:B------:R-:W-:Y:S01]  /*39f0*/  HFMA2.MMA R9, -RZ, RZ, 0, 5.9604644775390625e-08 ;  /* 0x00000001ff097435 */ /* 0x000fe200000001ff */
[----:B------:R-:W-:-:S04]  /*3a00*/  MOV R3, R7 ;  /* 0x0000000700037202 */ /* 0x000fc80000000f00 */
[----:B------:R-:W-:-:S04]  /*3a10*/  FMNMX R3, R3, R0, !PT ;  /* 0x0000000003037209 */ /* 0x000fc80007800000 */
[----:B------:R-:W-:-:S07]  /*3a20*/  MOV R8, R3 ;  /* 0x0000000300087202 */ /* 0x000fce0000000f00 */
[----:B------:R-:W-:Y:S05]  /*3a30*/  WARPSYNC.COLLECTIVE R63, `(.L_x_9788) ;  /* 0x000000003f087348 */ /* 0x000fea0003c00000 */
[----:B------:R0:W1:Y:S02]  /*3a40*/  SHFL.DOWN P0, R7, R8, R9, R10 ;  /* 0x0800000908077389 */ /* 0x000064000000000a */
[----:B01----:R-:W-:Y:S01]  /*3a50*/  ENDCOLLECTIVE ;  /* 0x000000000000791b */ /* 0x003fe20003800000 */
.L_x_9788:
[----:B------:R-:W-:Y:S01]  /*3a60*/  MOV R4, R7 ;  /* 0x0000000700047202 */ /* 0x000fe20000000f00 */
[----:B------:R-:W-:Y:S06]  /*3a70*/  BRA `(.L_x_9789) ;  /* 0xfffffff000a07947 */ /* 0x000fec000383ffff */
        .weak           $__internal_133_$__cuda_sm20_rcp_rn_f32_slowpath
        .type           $__internal_133_$__cuda_sm20_rcp_rn_f32_slowpath,@function
        .size           $__internal_133_$__cuda_sm20_rcp_rn_f32_slowpath,(.L_x_14469 - $__internal_133_$__cuda_sm20_rcp_rn_f32_slowpath)
$__internal_133_$__cuda_sm20_rcp_rn_f32_slowpath:
        /* <DEDUP_REMOVED lines=15> */
.L_x_9791:
        /* <DEDUP_REMOVED lines=33> */
.L_x_9793:
[----:B------:R-:W0:Y:S02]  /*3d80*/  MUFU.RCP R0, R0 ;  /* 0x0000000000007308 */ /* 0x000e240000001000 */
.L_x_9792:
[----:B------:R-:W-:Y:S05]  /*3d90*/  BSYNC B1 ;  /* 0x0000000000017941 */ /* 0x000fea0003800000 */
.L_x_9790:
[----:B------:R-:W-:Y:S01]  /*3da0*/  HFMA2.MMA R121, -RZ, RZ, 0, 0 ;  /* 0x00000000ff797435 */ /* 0x000fe200000001ff */
[----:B------:R-:W-:-:S05]  /*3db0*/  MOV R120, R112 ;  /* 0x0000007000787202 */ /* 0x000fca0000000f00 */
[----:B0-----:R-:W-:Y:S05]  /*3dc0*/  RET.REL.NODEC R120 `(_ZN18transformer_engine13normalization19ln_fwd_tuned_kernelINS0_13Kernel_traitsI6__halfS3_S3_fjLj3840ELj1ELj1ELj4ELj4ENS0_18Kernel_traits_baseILj3840ES3_S3_S3_fjLj128EEEEEEEvNS0_19ForwardKernelParamsE) ;  /* 0xffffffc0788c7950 */ /* 0x001fea0003c3ffff */
.L_x_9794:
        /* <DEDUP_REMOVED lines=11> */
.L_x_14469:


//--------------------- .text._ZN18transformer_engine13normalization19ln_fwd_tuned_kernelINS0_13Kernel_traitsIffffjLj3840ELj1ELj1ELj4ELj4ENS0_18Kernel_traits_baseILj3840EffffjLj128EEEEEEEvNS0_19ForwardKernelParamsE --------------------------
	.section	.text._ZN18transformer_engine13normalization19ln_fwd_tuned_kernelINS0_13Kernel_traitsIffffjLj3840ELj1ELj1ELj4ELj4ENS0_18Kernel_traits_baseILj3840EffffjLj128EEEEEEEvNS0_19ForwardKernelParamsE,"ax",@progbits
	.align	128
        .global         _ZN18transformer_engine13normalization19ln_fwd_tuned_kernelINS0_13Kernel_traitsIffffjLj3840ELj1ELj1ELj4ELj4ENS0_18Kernel_traits_baseILj3840EffffjLj128EEEEEEEvNS0_19ForwardKernelParamsE
        .type           _ZN18transformer_engine13normalization19ln_fwd_tuned_kernelINS0_13Kernel_traitsIffffjLj3840ELj1ELj1ELj4ELj4ENS0_18Kernel_traits_baseILj3840EffffjLj128EEEEEEEvNS0_19ForwardKernelParamsE,@function
        .size           _ZN18transformer_engine13normalization19ln_fwd_tuned_kernelINS0_13Kernel_traitsIffffjLj3840ELj1ELj1ELj4ELj4ENS0_18Kernel_traits_baseILj3840EffffjLj128EEEEEEEvNS0_19ForwardKernelParamsE,(.L_x_14470 - _ZN18transformer_engine13normalization19ln_fwd_tuned_kernelINS0_13Kernel_traitsIffffjLj3840ELj1ELj1ELj4ELj4ENS0_18Kernel_traits_baseILj3840EffffjLj128EEEEEEEvNS0_19ForwardKernelParamsE)
        .other          _ZN18transformer_engine13normalization19ln_fwd_tuned_kernelINS0_13Kernel_traitsIffffjLj3840ELj1ELj1ELj4ELj4ENS0_18Kernel_traits_baseILj3840EffffjLj128EEEEEEEvNS0_19ForwardKernelParamsE,@"STO_CUDA_ENTRY STV_DEFAULT"
_ZN18transformer_engine13normalization19ln_fwd_tuned_kernelINS0_13Kernel_traitsIffffjLj3840ELj1ELj1ELj4ELj4ENS0_18Kernel_traits_baseILj3840EffffjLj128EEEEEEEvNS0_19ForwardKernelParamsE:
.text._ZN18transformer_engine13normalization19ln_fwd_tuned_kernelINS0_13Kernel_traitsIffffjLj3840ELj1ELj1ELj4ELj4ENS0_18Kernel_traits_baseILj3840EffffjLj128EEEEEEEvNS0_19ForwardKernelParamsE:
[----:B------:R-:W-:Y:S01]  /*0000*/  LDC R1, c[0x0][0x28] ;  /* 0x00000a00ff017b82 */ /* 0x000fe20000000800 */
[----:B------:R-:W-:Y:S01]  /*0010*/  ULDC.U8 UR7, c[0x0][0x294] ;  /* 0x0000a50000077ab9 */ /* 0x000fe20000000000 */
[----:B------:R-:W-:Y:S01]  /*0020*/  HFMA2.MMA R121, -RZ, RZ, 1.875, 0 ;  /* 0x3f800000ff797435 */ /* 0x000fe200000001ff */
[----:B------:R-:W-:Y:S01]  /*0030*/  UISETP.NE.AND UP0, UPT, UR7, URZ, UPT ;  /* 0x0000003f0700728c */ /* 0x000fe2000bf05270 */
[----:B------:R-:W-:Y:S01]  /*0040*/  ULDC.64 UR4, c[0x0][0x208] ;  /* 0x0000820000047ab9 */ /* 0x000fe20000000a00 */
[----:B------:R-:W0:Y:S03]  /*0050*/  S2R R120, SR_TID.X ;  /* 0x0000000000787919 */ /* 0x000e260000002100 */
[----:B------:R-:W0:Y:S01]  /*0060*/  S2UR UR6, SR_CTAID.X ;  /* 0x00000000000679c3 */ /* 0x000e220000002500 */
[----:B------:R-:W-:Y:S01]  /*0070*/  ULDC UR12, c[0x0][0x218] ;  /* 0x00008600000c7ab9 */ /* 0x000fe20000000800 */
[----:B------:R-:W-:Y:S01]  /*0080*/  PLOP3.LUT P1, PT, PT, PT, UP0, 0x80, 0x0 ;  /* 0x000000000000781c */ /* 0x000fe20003f2f008 */
[----:B------:R-:W-:Y:S01]  /*0090*/  ULDC.64 UR8, c[0x0][0x238] ;  /* 0x00008e0000087ab9 */ /* 0x000fe20000000a00 */
[----:B------:R-:W-:-:S11]  /*00a0*/  ULDC.64 UR10, c[0x0][0x260] ;  /* 0x00009800000a7ab9 */ /* 0x000fd60000000a00 */
[----:B------:R-:W1:Y:S02]  /*00b0*/  @P1 LDC.64 R4, c[0x0][0x270] ;  /* 0x00009c00ff041b82 */ /* 0x000e640000000a00 */
[----:B-1----:R1:W5:Y:S01]  /*00c0*/  @P1 LDG.E R121, desc[UR4][R4.64] ;  /* 0x0000000404791981 */ /* 0x002362000c1e1900 */
[C---:B0-----:R-:W-:Y:S02]  /*00d0*/  LEA.HI R119, R120.reuse, UR6, RZ, 0x19 ;  /* 0x0000000678777c11 */ /* 0x041fe4000f8fc8ff */
[----:B------:R-:W-:Y:S02]  /*00e0*/  SHF.L.U32 R0, R120, 0x2, RZ ;  /* 0x0000000278007819 */ /* 0x000fe400000006ff */
[----:B------:R-:W-:Y:S02]  /*00f0*/  ISETP.GE.AND P0, PT, R119, UR12, PT ;  /* 0x0000000c77007c0c */ /* 0x000fe4000bf06270 */
[----:B------:R-:W-:Y:S02]  /*0100*/  LOP3.LUT R0, R0, 0x1fc, RZ, 0xc0, !PT ;  /* 0x000001fc00007812 */ /* 0x000fe400078ec0ff */
[----:B------:R-:W-:-:S02]  /*0110*/  MOV R118, RZ ;  /* 0x000000ff00767202 */ /* 0x000fc40000000f00 */
[C---:B------:R-:W-:Y:S02]  /*0120*/  IADD3 R2, P2, R0.reuse, UR8, RZ ;  /* 0x0000000800027c10 */ /* 0x040fe4000ff5e0ff */
[----:B------:R-:W-:Y:S01]  /*0130*/  IADD3 R56, P3, R0, UR10, RZ ;  /* 0x0000000a00387c10 */ /* 0x000fe2000ff7e0ff */
[----:B------:R-:W-:Y:S01]  /*0140*/  ULDC UR10, c[0x0][0x210] ;  /* 0x00008400000a7ab9 */ /* 0x000fe20000000800 */
[----:B------:R-:W-:Y:S01]  /*0150*/  IADD3.X R3, RZ, UR9, RZ, P2, !PT ;  /* 0x00000009ff037c10 */ /* 0x000fe200097fe4ff */
[----:B------:R-:W-:Y:S01]  /*0160*/  ULDC.64 UR8, c[0x0][0x288] ;  /* 0x0000a20000087ab9 */ /* 0x000fe20000000a00 */
[----:B------:R-:W-:Y:S01]  /*0170*/  IADD3.X R57, RZ, UR11, RZ, P3, !PT ;  /* 0x0000000bff397c10 */ /* 0x000fe20009ffe4ff */
[----:B------:R-:W-:Y:S01]  /*0180*/  ULDC UR11, c[0x0][0x218] ;  /* 0x00008600000b7ab9 */ /* 0x000fe20000000800 */
[----:B-1----:R-:W-:Y:S07]  /*0190*/  @P0 BRA `(.L_x_9795) ;  /* 0x0000002400bc0947 */ /* 0x002fee0003800000 */
        /* <DEDUP_REMOVED lines=94> */
.L_x_9803:
[----:B-1----:R-:W0:Y:S01]  /*0780*/  LDC.64 R56, c[0x0][0x220] ;  /* 0x00008800ff387b82 */ /* 0x002e220000000a00 */
        /* <DEDUP_REMOVED lines=12> */
[----:B------:R-:W4:Y:S01]  /*0850*/  LDG.E R129, desc[UR4][R62.64] ;  /* 0x000000043e817981 */ /* 0x000f22000c1e1900 */
[----:B------:R-:W-:-:S02]  /*0860*/  IADD3 R107, R123, 0x280, RZ ;  /* 0x000002807b6b7810 */ /* 0x000fc40007ffe0ff */
[--C-:B------:R-:W-:Y:S01]  /*0870*/  IMAD.WIDE.U32 R68, R101, 0x4, R56.reuse ;  /* 0x0000000465447825 */ /* 0x100fe200078e0038 */
[----:B------:R1:W4:Y:S01]  /*0880*/  LDG.E R131, desc[UR4][R64.64] ;  /* 0x0000000440837981 */ /* 0x000322000c1e1900 */
[----:B------:R-:W-:Y:S02]  /*0890*/  IADD3 R99, R123, 0x300, RZ ;  /* 0x000003007b637810 */ /* 0x000fe40007ffe0ff */
[--C-:B0-----:R-:W-:Y:S01]  /*08a0*/  IMAD.WIDE.U32 R58, R107, 0x4, R56.reuse ;  /* 0x000000046b3a7825 */ /* 0x101fe200078e0038 */
[----:B------:R-:W4:Y:S01]  /*08b0*/  LDG.E R133, desc[UR4][R68.64] ;  /* 0x0000000444857981 */ /* 0x000f22000c1e1900 */
        /* <DEDUP_REMOVED lines=29> */
[----:B------:R-:W4:Y:S01]  /*0a90*/  LDG.E R159, desc[UR4][R62.64] ;  /* 0x000000043e9f7981 */ /* 0x000f22000c1e1900 */
        /* <DEDUP_REMOVED lines=10> */
[--C-:B0-----:R-:W-:Y:S02]  /*0b40*/  IMAD.WIDE.U32 R64, R71, 0x4, R56.reuse ;  /* 0x0000000447407825 */ /* 0x101fe400078e0038 */
        /* <DEDUP_REMOVED lines=8> */
[--C-:B------:R-:W-:Y:S01]  /*0bd0*/  IMAD.WIDE.U32 R86, R63, 0x4, R56.reuse ;  /* 0x000000043f567825 */ /* 0x100fe200078e0038 */
[----:B------:R-:W-:Y:S01]  /*0be0*/  IADD3 R147, R123, 0xc00, RZ ;  /* 0x00000c007b937810 */ /* 0x000fe20007ffe0ff */
[----:B------:R1:W4:Y:S02]  /*0bf0*/  LDG.E R70, desc[UR4][R60.64] ;  /* 0x000000043c467981 */ /* 0x000324000c1e1900 */
[----:B------:R-:W-:-:S02]  /*0c00*/  IMAD.WIDE.U32 R88, R73, 0x4, R56 ;  /* 0x0000000449587825 */ /* 0x000fc400078e0038 */
[----:B------:R1:W4:Y:S01]  /*0c10*/  LDG.E R72, desc[UR4][R86.64] ;  /* 0x0000000456487981 */ /* 0x000322000c1e1900 */
[----:B0-----:R-:W-:Y:S01]  /*0c20*/  IADD3 R67, R123, 0xc80, RZ ;  /* 0x00000c807b437810 */ /* 0x001fe20007ffe0ff */
[--C-:B-1----:R-:W-:Y:S01]  /*0c30*/  IMAD.WIDE.U32 R64, R147, 0x4, R56.reuse ;  /* 0x0000000493407825 */ /* 0x102fe200078e0038 */
[----:B------:R-:W-:Y:S01]  /*0c40*/  IADD3 R111, R123, 0xd00, RZ ;  /* 0x00000d007b6f7810 */ /* 0x000fe20007ffe0ff */
[----:B------:R0:W4:Y:S02]  /*0c50*/  LDG.E R74, desc[UR4][R88.64] ;  /* 0x00000004584a7981 */ /* 0x000124000c1e1900 */
[--C-:B------:R-:W-:Y:S02]  /*0c60*/  IMAD.WIDE.U32 R58, R67, 0x4, R56.reuse ;  /* 0x00000004433a7825 */ /* 0x100fe400078e0038 */
[----:B------:R2:W4:Y:S01]  /*0c70*/  LDG.E R65, desc[UR4][R64.64] ;  /* 0x0000000440417981 */ /* 0x000522000c1e1900 */
[----:B------:R-:W-:Y:S01]  /*0c80*/  IADD3 R78, R123, 0xd80, RZ ;  /* 0x00000d807b4e7810 */ /* 0x000fe20007ffe0ff */
[--C-:B------:R-:W-:Y:S01]  /*0c90*/  IMAD.WIDE.U32 R60, R111, 0x4, R56.reuse ;  /* 0x000000046f3c7825 */ /* 0x100fe200078e0038 */
[----:B------:R-:W-:Y:S01]  /*0ca0*/  IADD3 R111, R123, 0xe00, RZ ;  /* 0x00000e007b6f7810 */ /* 0x000fe20007ffe0ff */
[----:B------:R-:W4:Y:S02]  /*0cb0*/  LDG.E R76, desc[UR4][R58.64] ;  /* 0x000000043a4c7981 */ /* 0x000f24000c1e1900 */
[----:B------:R-:W-:-:S02]  /*0cc0*/  IMAD.WIDE.U32 R86, R78, 0x4, R56 ;  /* 0x000000044e567825 */ /* 0x000fc400078e0038 */
[----:B------:R-:W4:Y:S01]  /*0cd0*/  LDG.E R61, desc[UR4][R60.64] ;  /* 0x000000043c3d7981 */ /* 0x000f22000c1e1900 */
[----:B------:R-:W-:Y:S01]  /*0ce0*/  IADD3 R80, R123, 0xe80, RZ ;  /* 0x00000e807b507810 */ /* 0x000fe20007ffe0ff */
[--C-:B0-----:R-:W-:Y:S02]  /*0cf0*/  IMAD.WIDE.U32 R88, R111, 0x4, R56.reuse ;  /* 0x000000046f587825 */ /* 0x101fe400078e0038 */
        /* <DEDUP_REMOVED lines=121> */
.L_x_9822:
        /* <DEDUP_REMOVED lines=18> */
[----:B---3--:R-:W-:Y:S02]  /*15b0*/  @!P1 LEA R111, R86, R56, 0x18 ;  /* 0x00000038566f9211 */ /* 0x008fe400078ec0ff */
[----:B------:R-:W-:Y:S02]  /*15c0*/  CS2R R56, SRZ ;  /* 0x0000000000387805 */ /* 0x000fe4000001ff00 */
        /* <DEDUP_REMOVED lines=15> */
[----:B012--5:R-:W-:Y:S05]  /*16c0*/  CALL.REL.NOINC `($__internal_134_$__cuda_sm20_rcp_rn_f32_slowpath) ;  /* 0x00000020007c7944 */ /* 0x027fea0003c00000 */
[----:B------:R-:W-:Y:S01]  /*16d0*/  MOV R58, R86 ;  /* 0x00000056003a7202 */ /* 0x000fe20000000f00 */
[----:B------:R-:W-:Y:S06]  /*16e0*/  BRA `(.L_x_9799) ;  /* 0x0000000000107947 */ /* 0x000fec0003800000 */
.L_x_9798:
[----:B------:R-:W3:Y:S02]  /*16f0*/  MUFU.RCP R59, R60 ;  /* 0x0000003c003b7308 */ /* 0x000ee40000001000 */
[----:B---3--:R-:W-:-:S04]  /*1700*/  FFMA R58, R60, R59, -1 ;  /* 0xbf8000003c3a7423 */ /* 0x008fc8000000003b */
[----:B------:R-:W-:-:S04]  /*1710*/  FADD.FTZ R58, -R58, -RZ ;  /* 0x800000ff3a3a7221 */ /* 0x000fc80000010100 */
[----:B------:R-:W-:-:S07]  /*1720*/  FFMA R58, R59, R58, R59 ;  /* 0x0000003a3b3a7223 */ /* 0x000fce000000003b */
.L_x_9799:
[----:B------:R-:W-:Y:S05]  /*1730*/  BSYNC B0 ;  /* 0x0000000000007941 */ /* 0x000fea0003800000 */
.L_x_9797:
        /* <DEDUP_REMOVED lines=20> */
[----:B-----5:R-:W-:Y:S05]  /*1880*/  CALL.REL.NOINC `($__internal_134_$__cuda_sm20_rcp_rn_f32_slowpath) ;  /* 0x00000020000c7944 */ /* 0x020fea0003c00000 */
[----:B------:R-:W-:Y:S01]  /*1890*/  MOV R58, R86 ;  /* 0x00000056003a7202 */ /* 0x000fe20000000f00 */
[----:B------:R-:W-:Y:S06]  /*18a0*/  BRA `(.L_x_9802) ;  /* 0x0000000000107947 */ /* 0x000fec0003800000 */
.L_x_9801:
[----:B------:R-:W0:Y:S02]  /*18b0*/  MUFU.RCP R58, R82 ;  /* 0x00000052003a7308 */ /* 0x000e240000001000 */
[----:B0-----:R-:W-:-:S04]  /*18c0*/  FFMA R59, R82, R58, -1 ;  /* 0xbf800000523b7423 */ /* 0x001fc8000000003a */
[----:B------:R-:W-:-:S04]  /*18d0*/  FADD.FTZ R59, -R59, -RZ ;  /* 0x800000ff3b3b7221 */ /* 0x000fc80000010100 */
[----:B------:R-:W-:-:S07]  /*18e0*/  FFMA R58, R58, R59, R58 ;  /* 0x0000003b3a3a7223 */ /* 0x000fce000000003a */
.L_x_9802:
[----:B------:R-:W-:Y:S05]  /*18f0*/  BSYNC B0 ;  /* 0x0000000000007941 */ /* 0x000fea0003800000 */
.L_x_9800:
[----:B------:R-:W-:Y:S01]  /*1900*/  FADD R59, R57, -R56 ;  /* 0x80000038393b7221 */ /* 0x000fe20000000000 */
[----:B------:R-:W-:Y:S01]  /*1910*/  FADD R111, R64, R111 ;  /* 0x0000006f406f7221 */ /* 0x000fe20000000000 */
[----:B------:R-:W0:Y:S01]  /*1920*/  LDC R104, c[0x0][0x268] ;  /* 0x00009a00ff687b82 */ /* 0x000e220000000800 */
[----:B------:R-:W-:Y:S01]  /*1930*/  ISETP.NE.U32.AND P0, PT, RZ, UR8, PT ;  /* 0x00000008ff007c0c */ /* 0x000fe2000bf05070 */
[----:B------:R-:W-:Y:S01]  /*1940*/  FMUL R59, R59, R59 ;  /* 0x0000003b3b3b7220 */ /* 0x000fe20000400000 */
[----:B------:R-:W-:Y:S02]  /*1950*/  LOP3.LUT R64, R120, 0x7f, RZ, 0xc0, !PT ;  /* 0x0000007f78407812 */ /* 0x000fe400078ec0ff */
[----:B------:R-:W-:Y:S01]  /*1960*/  ISETP.NE.AND.EX P0, PT, RZ, UR9, PT, P0 ;  /* 0x00000009ff007c0c */ /* 0x000fe2000bf05300 */
[----:B------:R-:W-:Y:S01]  /*1970*/  FMUL R82, R60, R59 ;  /* 0x0000003b3c527220 */ /* 0x000fe20000400000 */
[----:B------:R-:W-:Y:S01]  /*1980*/  ISETP.NE.AND P1, PT, RZ, UR7, PT ;  /* 0x00000007ff007c0c */ /* 0x000fe2000bf25270 */
[----:B------:R-:W-:-:S02]  /*1990*/  IMAD R64, R119, 0xf00, R64 ;  /* 0x00000f0077407824 */ /* 0x000fc400078e0240 */
[C---:B------:R-:W-:Y:S01]  /*19a0*/  FMUL R82, R87.reuse, R82 ;  /* 0x0000005257527220 */ /* 0x040fe20000400000 */
[----:B------:R-:W-:-:S03]  /*19b0*/  FMUL R87, R87, R56 ;  /* 0x0000003857577220 */ /* 0x000fc60000400000 */
[-C--:B------:R-:W-:Y:S01]  /*19c0*/  FFMA R82, R82, R58.reuse, R111 ;  /* 0x0000003a52527223 */ /* 0x080fe2000000006f */
[----:B------:R-:W-:Y:S01]  /*19d0*/  FFMA R87, R60, R57, R87 ;  /* 0x000000393c577223 */ /* 0x000fe20000000057 */
[----:B------:R-:W1:Y:S03]  /*19e0*/  LDC.64 R110, c[0x0][0x258] ;  /* 0x00009600ff6e7b82 */ /* 0x000e660000000a00 */
[----:B------:R-:W0:Y:S01]  /*19f0*/  SHFL.IDX PT, R57, R82, RZ, 0x1f ;  /* 0x00001fff52397589 */ /* 0x000e2200000e0000 */
[----:B------:R-:W-:-:S04]  /*1a00*/  FMUL R60, R87, R58 ;  /* 0x0000003a573c7220 */ /* 0x000fc80000400000 */
[----:B------:R-:W2:Y:S01]  /*1a10*/  @!P3 LDC.64 R58, c[0x0][0x228] ;  /* 0x00008a00ff3abb82 */ /* 0x000ea20000000a00 */
[----:B------:R-:W3:Y:S01]  /*1a20*/  SHFL.IDX PT, R150, R60, RZ, 0x1f ;  /* 0x00001fff3c967589 */ /* 0x000ee200000e0000 */
[----:B0-----:R-:W-:-:S06]  /*1a30*/  FFMA R104, R57, 0.00026041668024845421314, R104 ;  /* 0x3988888939687823 */ /* 0x001fcc0000000068 */
[----:B------:R-:W0:Y:S01]  /*1a40*/  @!P3 LDC.64 R56, c[0x0][0x230] ;  /* 0x00008c00ff38bb82 */ /* 0x000e220000000a00 */
[----:B------:R-:W-:Y:S01]  /*1a50*/  FSETP.GEU.AND P2, PT, |R104|, 1.175494350822287508e-38, PT ;  /* 0x008000006800780b */ /* 0x000fe20003f4e200 */
[--C-:B---3--:R-:W-:Y:S01]  /*1a60*/  FADD R126, R153, -R150.reuse ;  /* 0x80000096997e7221 */ /* 0x108fe20000000000 */
[----:B------:R-:W-:Y:S01]  /*1a70*/  FADD R82, R125, -R150 ;  /* 0x800000967d527221 */ /* 0x000fe20000000000 */
[----:B--2---:R-:W-:-:S04]  /*1a80*/  @!P3 IMAD.WIDE R86, R119, 0x4, R58 ;  /* 0x000000047756b825 */ /* 0x004fc800078e023a */
[--C-:B------:R-:W-:Y:S01]  /*1a90*/  FADD R84, R127, -R150.reuse ;  /* 0x800000967f547221 */ /* 0x100fe20000000000 */
[--C-:B------:R-:W-:Y:S01]  /*1aa0*/  FADD R98, R155, -R150.reuse ;  /* 0x800000969b627221 */ /* 0x100fe20000000000 */
[----:B------:R-:W-:Y:S01]  /*1ab0*/  IADD3 R59, R64, 0x80, RZ ;  /* 0x00000080403b7810 */ /* 0x000fe20007ffe0ff */
[--C-:B------:R-:W-:Y:S01]  /*1ac0*/  FADD R134, R62, -R150.reuse ;  /* 0x800000963e867221 */ /* 0x100fe20000000000 */
[----:B------:R2:W-:Y:S01]  /*1ad0*/  @!P3 STG.E desc[UR4][R86.64], R150 ;  /* 0x000000965600b986 */ /* 0x0005e2000c101904 */
[--C-:B------:R-:W-:Y:S01]  /*1ae0*/  FADD R62, R61, -R150.reuse ;  /* 0x800000963d3e7221 */ /* 0x100fe20000000000 */
[----:B------:R-:W-:Y:S01]  /*1af0*/  FADD R148, R129, -R150 ;  /* 0x8000009681947221 */ /* 0x000fe20000000000 */
[----:B-1----:R-:W-:-:S04]  /*1b00*/  IMAD.WIDE.U32 R60, R123, 0x4, R110 ;  /* 0x000000047b3c7825 */ /* 0x002fc800078e006e */
[--C-:B------:R-:W-:Y:S01]  /*1b10*/  FADD R88, R131, -R150.reuse ;  /* 0x8000009683587221 */ /* 0x100fe20000000000 */
[----:B------:R-:W-:Y:S01]  /*1b20*/  @!P2 FMUL R104, R104, 16777216 ;  /* 0x4b8000006868a820 */ /* 0x000fe20000400000 */
[----:B------:R-:W-:Y:S01]  /*1b30*/  FADD R136, R70, -R150 ;  /* 0x8000009646887221 */ /* 0x000fe20000000000 */
[----:B------:R-:W-:-:S04]  /*1b40*/  IMAD.WIDE.U32 R58, R59, 0x4, R110 ;  /* 0x000000043b3a7825 */ /* 0x000fc800078e006e */
[--C-:B------:R-:W-:Y:S01]  /*1b50*/  FADD R70, R65, -R150.reuse ;  /* 0x8000009641467221 */ /* 0x100fe20000000000 */
[----:B------:R-:W1:Y:S01]  /*1b60*/  MUFU.RSQ R153, R104 ;  /* 0x0000006800997308 */ /* 0x000e620000001400 */
        /* <DEDUP_REMOVED lines=19> */
[----:B------:R-:W-:Y:S01]  /*1ca0*/  FADD R140, R76, -R150 ;  /* 0x800000964c8c7221 */ /* 0x000fe20000000000 */
[C---:B------:R-:W-:Y:S01]  /*1cb0*/  FMUL R82, R153.reuse, R82 ;  /* 0x0000005299527220 */ /* 0x040fe20000400000 */
[C---:B------:R-:W-:Y:S01]  /*1cc0*/  FMUL R84, R153.reuse, R84 ;  /* 0x0000005499547220 */ /* 0x040fe20000400000 */
[----:B------:R-:W-:Y:S01]  /*1cd0*/  FMUL R148, R153, R148 ;  /* 0x0000009499947220 */ /* 0x000fe20000400000 */
[----:B------:R-:W-:Y:S01]  /*1ce0*/  @!P3 STG.E desc[UR4][R56.64], R153 ;  /* 0x000000993800b986 */ /* 0x000fe2000c101904 */
[----:B--2--5:R-:W-:Y:S01]  /*1cf0*/  FFMA R87, R116, R82, R31 ;  /* 0x0000005274577223 */ /* 0x024fe2000000001f */
[----:B------:R-:W-:Y:S01]  /*1d00*/  FFMA R155, R117, R84, R30 ;  /* 0x00000054759b7223 */ /* 0x000fe2000000001e */
[C---:B------:R-:W-:Y:S01]  /*1d10*/  FMUL R65, R153.reuse, R88 ;  /* 0x0000005899417220 */ /* 0x040fe20000400000 */
[----:B------:R-:W-:Y:S01]  /*1d20*/  FMUL R66, R153, R90 ;  /* 0x0000005a99427220 */ /* 0x000fe20000400000 */
[----:B------:R-:W-:Y:S01]  /*1d30*/  IMAD.WIDE.U32 R88, R151, 0x4, R110 ;  /* 0x0000000497587825 */ /* 0x000fe200078e006e */
[----:B------:R-:W-:-:S03]  /*1d40*/  @P0 FMNMX R118, R118, |R87|, !PT ;  /* 0x4000005776760209 */ /* 0x000fc60007800000 */
[----:B------:R-:W-:Y:S01]  /*1d50*/  @P1 FMUL R87, R87, R121 ;  /* 0x0000007957571220 */ /* 0x000fe20000400000 */
[----:B------:R-:W-:Y:S01]  /*1d60*/  FMUL R145, R153, R92 ;  /* 0x0000005c99917220 */ /* 0x000fe20000400000 */
[----:B------:R-:W-:Y:S01]  /*1d70*/  FFMA R151, R112, R66, R27 ;  /* 0x0000004270977223 */ /* 0x000fe2000000001b */
[----:B------:R-:W-:Y:S01]  /*1d80*/  @P0 FMNMX R118, R118, |R155|, !PT ;  /* 0x4000009b76760209 */ /* 0x000fe20007800000 */
[----:B------:R-:W-:Y:S01]  /*1d90*/  @P1 FMUL R155, R155, R121 ;  /* 0x000000799b9b1220 */ /* 0x000fe20000400000 */
[----:B------:R0:W-:Y:S01]  /*1da0*/  STG.E desc[UR4][R60.64], R87 ;  /* 0x000000573c007986 */ /* 0x0001e2000c101904 */
[--C-:B------:R-:W-:Y:S01]  /*1db0*/  FADD R142, R78, -R150.reuse ;  /* 0x800000964e8e7221 */ /* 0x100fe20000000000 */
[----:B------:R-:W-:Y:S01]  /*1dc0*/  FADD R144, R80, -R150 ;  /* 0x8000009650907221 */ /* 0x000fe20000000000 */
[----:B------:R-:W-:Y:S01]  /*1dd0*/  FMUL R146, R153, R146 ;  /* 0x0000009299927220 */ /* 0x000fe20000400000 */
[----:B------:R1:W-:Y:S01]  /*1de0*/  STG.E desc[UR4][R58.64], R155 ;  /* 0x0000009b3a007986 */ /* 0x0003e2000c101904 */
[----:B------:R-:W-:Y:S01]  /*1df0*/  FFMA R145, R113, R145, R26 ;  /* 0x0000009171917223 */ /* 0x000fe2000000001a */
[C---:B------:R-:W-:Y:S01]  /*1e00*/  FMUL R122, R153.reuse, R122 ;  /* 0x0000007a997a7220 */ /* 0x040fe20000400000 */
[C---:B------:R-:W-:Y:S01]  /*1e10*/  FMUL R123, R153.reuse, R94 ;  /* 0x0000005e997b7220 */ /* 0x040fe20000400000 */
[C---:B------:R-:W-:Y:S01]  /*1e20*/  FMUL R124, R153.reuse, R124 ;  /* 0x0000007c997c7220 */ /* 0x040fe20000400000 */
[C---:B------:R-:W-:Y:S01]  /*1e30*/  FMUL R125, R153.reuse, R96 ;  /* 0x00000060997d7220 */ /* 0x040fe20000400000 */
[C---:B------:R-:W-:Y:S01]  /*1e40*/  FMUL R126, R153.reuse, R126 ;  /* 0x0000007e997e7220 */ /* 0x040fe20000400000 */
[----:B------:R-:W-:Y:S01]  /*1e50*/  FMUL R127, R153, R98 ;  /* 0x00000062997f7220 */ /* 0x000fe20000400000 */
[----:B0-----:R-:W-:-:S04]  /*1e60*/  IMAD.WIDE.U32 R86, R149, 0x4, R110 ;  /* 0x0000000495567825 */ /* 0x001fc800078e006e */
[----:B------:R-:W-:Y:S01]  /*1e70*/  FFMA R149, R115, R65, R28 ;  /* 0x0000004173957223 */ /* 0x000fe2000000001c */
[----:B------:R-:W-:Y:S01]  /*1e80*/  IADD3 R61, R64, 0xd80, RZ ;  /* 0x00000d80403d7810 */ /* 0x000fe20007ffe0ff */
[----:B------:R-:W-:Y:S01]  /*1e90*/  FMUL R128, R153, R128 ;  /* 0x0000008099807220 */ /* 0x000fe20000400000 */
[----:B-1----:R-:W-:-:S04]  /*1ea0*/  IMAD.WIDE.U32 R58, R147, 0x4, R110 ;  /* 0x00000004933a7825 */ /* 0x002fc800078e006e */
[----:B------:R-:W-:Y:S01]  /*1eb0*/  FFMA R147, R114, R148, R29 ;  /* 0x0000009472937223 */ /* 0x000fe2000000001d */
[----:B------:R-:W-:Y:S01]  /*1ec0*/  IADD3 R155, R64, 0xe00, RZ ;  /* 0x00000e00409b7810 */ /* 0x000fe20007ffe0ff */
[C---:B------:R-:W-:Y:S01]  /*1ed0*/  FMUL R129, R153.reuse, R100 ;  /* 0x0000006499817220 */ /* 0x040fe20000400000 */
[C---:B------:R-:W-:Y:S01]  /*1ee0*/  FMUL R130, R153.reuse, R130 ;  /* 0x0000008299827220 */ /* 0x040fe20000400000 */
[C---:B------:R-:W-:Y:S01]  /*1ef0*/  FMUL R131, R153.reuse, R102 ;  /* 0x0000006699837220 */ /* 0x040fe20000400000 */
[----:B------:R-:W-:Y:S01]  /*1f00*/  @P0 FMNMX R118, R118, |R147|, !PT ;  /* 0x4000009376760209 */ /* 0x000fe20007800000 */
        /* <DEDUP_REMOVED lines=15> */
[----:B------:R-:W-:-:S04]  /*2000*/  IMAD.WIDE.U32 R56, R67, 0x4, R110 ;  /* 0x0000000443387825 */ /* 0x000fc800078e006e */
[----:B------:R-:W-:Y:S01]  /*2010*/  FFMA R153, R54, R146, R25 ;  /* 0x0000009236997223 */ /* 0x000fe20000000019 */
[----:B------:R-:W-:Y:S01]  /*2020*/  IADD3 R67, R64, 0xd00, RZ ;  /* 0x00000d0040437810 */ /* 0x000fe20007ffe0ff */
[----:B------:R-:W-:Y:S01]  /*2030*/  FFMA R123, R52, R123, R23 ;  /* 0x0000007b347b7223 */ /* 0x000fe20000000017 */
[----:B------:R-:W-:Y:S01]  /*2040*/  IADD3 R157, R64, 0xe80, RZ ;  /* 0x00000e80409d7810 */ /* 0x000fe20007ffe0ff */
[----:B------:R-:W-:Y:S01]  /*2050*/  IMAD.WIDE.U32 R64, R61, 0x4, R110 ;  /* 0x000000043d407825 */ /* 0x000fe200078e006e */
[----:B------:R-:W-:-:S03]  /*2060*/  @P0 FMNMX R118, R118, |R145|, !PT ;  /* 0x4000009176760209 */ /* 0x000fc60007800000 */
[-C--:B------:R-:W-:Y:S01]  /*2070*/  @P1 FMUL R147, R147, R121.reuse ;  /* 0x0000007993931220 */ /* 0x080fe20000400000 */
[----:B------:R-:W-:Y:S01]  /*2080*/  @P1 FMUL R149, R149, R121 ;  /* 0x0000007995951220 */ /* 0x000fe20000400000 */
[----:B------:R-:W-:-:S04]  /*2090*/  IMAD.WIDE.U32 R60, R155, 0x4, R110 ;  /* 0x000000049b3c7825 */ /* 0x000fc800078e006e */
[----:B------:R-:W-:Y:S01]  /*20a0*/  FFMA R155, R55, R122, R24 ;  /* 0x0000007a379b7223 */ /* 0x000fe20000000018 */
[----:B------:R-:W-:Y:S01]  /*20b0*/  @P0 FMNMX R118, R118, |R153|, !PT ;  /* 0x4000009976760209 */ /* 0x000fe20007800000 */
[----:B------:R-:W-:Y:S01]  /*20c0*/  FFMA R125, R50, R125, R21 ;  /* 0x0000007d327d7223 */ /* 0x000fe20000000015 */
[----:B------:R-:W-:-:S04]  /*20d0*/  IMAD.WIDE.U32 R108, R109, 0x4, R110 ;  /* 0x000000046d6c7825 */ /* 0x000fc800078e006e */
[----:B------:R-:W-:Y:S01]  /*20e0*/  @P1 FMUL R151, R151, R121 ;  /* 0x0000007997971220 */ /* 0x000fe20000400000 */
[----:B------:R-:W-:Y:S01]  /*20f0*/  @P0 FMNMX R118, R118, |R155|, !PT ;  /* 0x4000009b76760209 */ /* 0x000fe20007800000 */
[----:B------:R-:W-:Y:S01]  /*2100*/  FFMA R127, R48, R127, R19 ;  /* 0x0000007f307f7223 */ /* 0x000fe20000000013 */
[--C-:B------:R-:W-:Y:S01]  /*2110*/  IMAD.WIDE.U32 R104, R105, 0x4, R110.reuse ;  /* 0x0000000469687825 */ /* 0x100fe200078e006e */
[----:B------:R-:W-:Y:S01]  /*2120*/  STG.E desc[UR4][R108.64], R147 ;  /* 0x000000936c007986 */ /* 0x000fe2000c101904 */
[----:B------:R-:W-:Y:S02]  /*2130*/  @P0 FMNMX R118, R118, |R123|, !PT ;  /* 0x4000007b76760209 */ /* 0x000fe40007800000 */
[-C--:B------:R-:W-:Y:S01]  /*2140*/  @P1 FMUL R145, R145, R121.reuse ;  /* 0x0000007991911220 */ /* 0x080fe20000400000 */
[----:B------:R-:W-:Y:S01]  /*2150*/  IMAD.WIDE.U32 R100, R101, 0x4, R110 ;  /* 0x0000000465647825 */ /* 0x000fe200078e006e */
[----:B------:R0:W-:Y:S03]  /*2160*/  STG.E desc[UR4][R104.64], R149 ;  /* 0x0000009568007986 */ /* 0x0001e6000c101904 */
[----:B------:R-:W-:Y:S01]  /*2170*/  @P1 FMUL R153, R153, R121 ;  /* 0x0000007999991220 */ /* 0x000fe20000400000 */
[----:B------:R-:W-:Y:S01]  /*2180*/  FFMA R129, R46, R129, R17 ;  /* 0x000000812e817223 */ /* 0x000fe20000000011 */
[--C-:B------:R-:W-:Y:S01]  /*2190*/  IMAD.WIDE.U32 R106, R107, 0x4, R110.reuse ;  /* 0x000000046b6a7825 */ /* 0x100fe200078e006e */
[----:B------:R1:W-:Y:S03]  /*21a0*/  STG.E desc[UR4][R100.64], R151 ;  /* 0x0000009764007986 */ /* 0x0003e6000c101904 */
[-C--:B------:R-:W-:Y:S01]  /*21b0*/  @P1 FMUL R155, R155, R121.reuse ;  /* 0x000000799b9b1220 */ /* 0x080fe20000400000 */
[----:B------:R-:W-:Y:S01]  /*21c0*/  @P1 FMUL R123, R123, R121 ;  /* 0x000000797b7b1220 */ /* 0x000fe20000400000 */
[----:B------:R-:W-:Y:S01]  /*21d0*/  IMAD.WIDE.U32 R98, R99, 0x4, R110 ;  /* 0x0000000463627825 */ /* 0x000fe200078e006e */
[----:B------:R-:W-:Y:S03]  /*21e0*/  STG.E desc[UR4][R106.64], R145 ;  /* 0x000000916a007986 */ /* 0x000fe6000c101904 */
[----:B------:R-:W-:Y:S01]  /*21f0*/  FFMA R131, R44, R131, R15 ;  /* 0x000000832c837223 */ /* 0x000fe2000000000f */
[----:B------:R-:W-:Y:S01]  /*2200*/  FFMA R133, R42, R133, R13 ;  /* 0x000000852a857223 */ /* 0x000fe2000000000d */
[----:B------:R-:W-:-:S04]  /*2210*/  IMAD.WIDE.U32 R94, R95, 0x4, R110 ;  /* 0x000000045f5e7825 */ /* 0x000fc800078e006e */
[----:B0-----:R-:W-:Y:S01]  /*2220*/  FFMA R105, R51, R126, R20 ;  /* 0x0000007e33697223 */ /* 0x001fe20000000014 */
[----:B------:R0:W-:Y:S01]  /*2230*/  STG.E desc[UR4][R98.64], R153 ;  /* 0x0000009962007986 */ /* 0x0001e2000c101904 */
[----:B------:R-:W-:Y:S01]  /*2240*/  FFMA R135, R40, R135, R11 ;  /* 0x0000008728877223 */ /* 0x000fe2000000000b */
[----:B------:R-:W-:-:S04]  /*2250*/  IMAD.WIDE.U32 R102, R103, 0x4, R110 ;  /* 0x0000000467667825 */ /* 0x000fc800078e006e */
[----:B-1----:R-:W-:Y:S01]  /*2260*/  FFMA R101, R49, R128, R18 ;  /* 0x0000008031657223 */ /* 0x002fe20000000012 */
[----:B------:R-:W-:Y:S01]  /*2270*/  STG.E desc[UR4][R94.64], R155 ;  /* 0x0000009b5e007986 */ /* 0x000fe2000c101904 */
[----:B------:R-:W-:Y:S01]  /*2280*/  FFMA R137, R38, R137, R9 ;  /* 0x0000008926897223 */ /* 0x000fe20000000009 */
[----:B------:R-:W-:-:S04]  /*2290*/  IMAD.WIDE.U32 R92, R93, 0x4, R110 ;  /* 0x000000045d5c7825 */ /* 0x000fc800078e006e */
[----:B------:R-:W-:Y:S01]  /*22a0*/  FFMA R139, R36, R139, R7 ;  /* 0x0000008b248b7223 */ /* 0x000fe20000000007 */
[----:B------:R-:W-:Y:S01]  /*22b0*/  STG.E desc[UR4][R102.64], R123 ;  /* 0x0000007b66007986 */ /* 0x000fe2000c101904 */
[----:B------:R-:W-:Y:S01]  /*22c0*/  FFMA R141, R34, R141, R5 ;  /* 0x0000008d228d7223 */ /* 0x000fe20000000005 */
[----:B------:R-:W-:-:S04]  /*22d0*/  IMAD.WIDE.U32 R96, R97, 0x4, R110 ;  /* 0x0000000461607825 */ /* 0x000fc800078e006e */
[----:B------:R-:W-:Y:S01]  /*22e0*/  FFMA R143, R32, R143, R3 ;  /* 0x0000008f208f7223 */ /* 0x000fe20000000003 */
[----:B0-----:R-:W-:Y:S01]  /*22f0*/  FFMA R99, R47, R130, R16 ;  /* 0x000000822f637223 */ /* 0x001fe20000000010 */
[----:B------:R-:W-:Y:S01]  /*2300*/  IADD3 R119, R119, UR10, RZ ;  /* 0x0000000a77777c10 */ /* 0x000fe2000fffe0ff */
        /* <DEDUP_REMOVED lines=19> */
[----:B------:R-:W-:Y:S01]  /*2440*/  @P1 FMUL R125, R125, R121 ;  /* 0x000000797d7d1220 */ /* 0x000fe20000400000 */
[----:B------:R0:W-:Y:S02]  /*2450*/  STG.E desc[UR4][R92.64], R157 ;  /* 0x0000009d5c007986 */ /* 0x0001e4000c101904 */
[----:B------:R-:W-:Y:S01]  /*2460*/  @P0 FMNMX R118, R118, |R105|, !PT ;  /* 0x4000006976760209 */ /* 0x000fe20007800000 */
[----:B------:R-:W-:Y:S01]  /*2470*/  @P1 FMUL R105, R105, R121 ;  /* 0x0000007969691220 */ /* 0x000fe20000400000 */
[----:B------:R1:W-:Y:S02]  /*2480*/  STG.E desc[UR4][R88.64], R125 ;  /* 0x0000007d58007986 */ /* 0x0003e4000c101904 */
[----:B------:R-:W-:Y:S01]  /*2490*/  @P0 FMNMX R118, R118, |R127|, !PT ;  /* 0x4000007f76760209 */ /* 0x000fe20007800000 */
[----:B------:R-:W-:Y:S01]  /*24a0*/  @P1 FMUL R127, R127, R121 ;  /* 0x000000797f7f1220 */ /* 0x000fe20000400000 */
        /* <DEDUP_REMOVED lines=17> */
[----:B------:R-:W-:Y:S02]  /*25c0*/  @P1 FMUL R93, R93, R121 ;  /* 0x000000795d5d1220 */ /* 0x000fe40000400000 */
        /* <DEDUP_REMOVED lines=12> */
[----:B------:R-:W-:Y:S01]  /*2690*/  @P1 FMUL R87, R87, R121 ;  /* 0x0000007957571220 */ /* 0x000fe20000400000 */
        /* <DEDUP_REMOVED lines=9> */
[----:B------:R-:W-:Y:S02]  /*2730*/  @P1 FMUL R139, R139, R121 ;  /* 0x000000798b8b1220 */ /* 0x000fe40000400000 */
[----:B------:R1:W-:Y:S01]  /*2740*/  STG.E desc[UR4][R62.64], R137 ;  /* 0x000000893e007986 */ /* 0x0003e2000c101904 */
[----:B------:R-:W-:Y:S01]  /*2750*/  @P0 FMNMX R118, R118, |R77|, !PT ;  /* 0x4000004d76760209 */ /* 0x000fe20007800000 */
[----:B------:R-:W-:-:S02]  /*2760*/  @P1 FMUL R77, R77, R121 ;  /* 0x000000794d4d1220 */ /* 0x000fc40000400000 */
[----:B------:R1:W-:Y:S01]  /*2770*/  STG.E desc[UR4][R72.64], R81 ;  /* 0x0000005148007986 */ /* 0x0003e2000c101904 */
[----:B------:R-:W-:Y:S01]  /*2780*/  @P0 FMNMX R118, R118, |R141|, !PT ;  /* 0x4000008d76760209 */ /* 0x000fe20007800000 */
[----:B------:R-:W-:Y:S01]  /*2790*/  @P1 FMUL R141, R141, R121 ;  /* 0x000000798d8d1220 */ /* 0x000fe20000400000 */
[----:B0-----:R-:W-:Y:S02]  /*27a0*/  FFMA R69, R33, R144, R2 ;  /* 0x0000009021457223 */ /* 0x001fe40000000002 */
        /* <DEDUP_REMOVED lines=8> */
[----:B------:R1:W-:Y:S01]  /*2830*/  STG.E desc[UR4][R66.64], R141 ;  /* 0x0000008d42007986 */ /* 0x0003e2000c101904 */
[----:B------:R-:W-:-:S03]  /*2840*/  ISETP.GE.AND P0, PT, R119, UR11, PT ;  /* 0x0000000b77007c0c */ /* 0x000fc6000bf06270 */
[----:B------:R1:W-:Y:S04]  /*2850*/  STG.E desc[UR4][R64.64], R75 ;  /* 0x0000004b40007986 */ /* 0x0003e8000c101904 */
[----:B------:R1:W-:Y:S04]  /*2860*/  STG.E desc[UR4][R60.64], R143 ;  /* 0x0000008f3c007986 */ /* 0x0003e8000c101904 */
[----:B------:R1:W-:Y:S02]  /*2870*/  STG.E desc[UR4][R110.64], R69 ;  /* 0x000000456e007986 */ /* 0x0003e4000c101904 */
[----:B------:R-:W-:Y:S05]  /*2880*/  @!P0 BRA `(.L_x_9803) ;  /* 0xffffffdc00bc8947 */ /* 0x000fea000383ffff */
.L_x_9795:
        /* <DEDUP_REMOVED lines=15> */
.L_x_9828:
[----:B------:R-:W-:Y:S01]  /*2980*/  LOP3.LUT P0, RZ, R120, 0x1f, RZ, 0xc0, !PT ;  /* 0x0000001f78ff7812 */ /* 0x000fe2000780c0ff */
        /* <DEDUP_REMOVED lines=27> */
.L_x_9831:
[----:B--2---:R-:W-:-:S07]  /*2b40*/  FMNMX R5, R3, R2, !PT ;  /* 0x0000000203057209 */ /* 0x004fce0007800000 */
.L_x_9807:
[----:B------:R-:W-:Y:S05]  /*2b50*/  BSYNC B0 ;  /* 0x0000000000007941 */ /* 0x000fea0003800000 */
.L_x_9806:
[----:B------:R-:W-:Y:S01]  /*2b60*/  ISETP.NE.AND P0, PT, R120, RZ, PT ;  /* 0x000000ff7800720c */ /* 0x000fe20003f05270 */
[----:B------:R-:W-:-:S12]  /*2b70*/  BSSY B0, `(.L_x_9804) ;  /* 0x0000004000007945 */ /* 0x000fd80003800000 */
[----:B------:R-:W-:Y:S05]  /*2b80*/  @P0 BRA `(.L_x_9809) ;  /* 0x0000000000080947 */ /* 0x000fea0003800000 */
[----:B0-----:R-:W0:Y:S02]  /*2b90*/  LDC.64 R2, c[0x0][0x288] ;  /* 0x0000a200ff027b82 */ /* 0x001e240000000a00 */
[----:B0-----:R2:W-:Y:S02]  /*2ba0*/  REDG.E.MAX.S32.STRONG.GPU desc[UR4][R2.64], R5 ;  /* 0x000000050200798e */ /* 0x0015e4000d10e384 */
.L_x_9809:
[----:B------:R-:W-:Y:S05]  /*2bb0*/  BSYNC B0 ;  /* 0x0000000000007941 */ /* 0x000fea0003800000 */
.L_x_9804:
        /* <DEDUP_REMOVED lines=13> */
[----:B0-2---:R-:W-:Y:S05]  /*2c90*/  CALL.REL.NOINC `($__internal_134_$__cuda_sm20_rcp_rn_f32_slowpath) ;  /* 0x0000000c00087944 */ /* 0x005fea0003c00000 */
[----:B------:R-:W-:Y:S01]  /*2ca0*/  MOV R5, R86 ;  /* 0x0000005600057202 */ /* 0x000fe20000000f00 */
[----:B------:R-:W-:Y:S06]  /*2cb0*/  BRA `(.L_x_9811) ;  /* 0x0000000000107947 */ /* 0x000fec0003800000 */
.L_x_9810:
[----:B------:R-:W2:Y:S02]  /*2cc0*/  MUFU.RCP R0, R121 ;  /* 0x0000007900007308 */ /* 0x000ea40000001000 */
[----:B--2---:R-:W-:-:S04]  /*2cd0*/  FFMA R2, R0, R121, -1 ;  /* 0xbf80000000027423 */ /* 0x004fc80000000079 */
[----:B------:R-:W-:-:S04]  /*2ce0*/  FADD.FTZ R5, -R2, -RZ ;  /* 0x800000ff02057221 */ /* 0x000fc80000010100 */
[----:B------:R-:W-:-:S07]  /*2cf0*/  FFMA R5, R0, R5, R0 ;  /* 0x0000000500057223 */ /* 0x000fce0000000000 */
.L_x_9811:
[----:B0-----:R-:W0:Y:S02]  /*2d00*/  LDC.64 R2, c[0x0][0x280] ;  /* 0x0000a000ff027b82 */ /* 0x001e240000000a00 */
[----:B0-----:R-:W-:Y:S01]  /*2d10*/  STG.E desc[UR4][R2.64], R5 ;  /* 0x0000000502007986 */ /* 0x001fe2000c101904 */
[----:B------:R-:W-:Y:S05]  /*2d20*/  EXIT ;  /* 0x000000000000794d */ /* 0x000fea0003800000 */
.L_x_9796:
[----:B------:R-:W-:Y:S01]  /*2d30*/  HFMA2.MMA R90, -RZ, RZ, 0, 5.9604644775390625e-08 ;  /* 0x00000001ff5a7435 */ /* 0x000fe200000001ff */
[----:B------:R-:W-:Y:S02]  /*2d40*/  MOV R88, R59 ;  /* 0x0000003b00587202 */ /* 0x000fe40000000f00 */
[----:B------:R-:W-:Y:S02]  /*2d50*/  MOV R92, 0x1f ;  /* 0x0000001f005c7802 */ /* 0x000fe40000000f00 */
[----:B------:R-:W-:-:S07]  /*2d60*/  MOV R84, 0xffffffff ;  /* 0xffffffff00547802 */ /* 0x000fce0000000f00 */
[----:B-----5:R-:W-:Y:S05]  /*2d70*/  WARPSYNC.COLLECTIVE R84, `(.L_x_9812) ;  /* 0x0000000054087348 */ /* 0x020fea0003c00000 */
[----:B------:R0:W1:Y:S02]  /*2d80*/  SHFL.BFLY P1, R86, R88, R90, R92 ;  /* 0x0c00005a58567389 */ /* 0x000064000002005c */
[----:B01---5:R-:W-:Y:S01]  /*2d90*/  ENDCOLLECTIVE ;  /* 0x000000000000791b */ /* 0x023fe20003800000 */
.L_x_9812:
[----:B------:R-:W-:Y:S01]  /*2da0*/  HFMA2.MMA R90, -RZ, RZ, 0, 1.1920928955078125e-07 ;  /* 0x00000002ff5a7435 */ /* 0x000fe200000001ff */
[----:B------:R-:W-:-:S05]  /*2db0*/  MOV R56, R86 ;  /* 0x0000005600387202 */ /* 0x000fca0000000f00 */
[----:B------:R-:W-:-:S05]  /*2dc0*/  FADD R64, R59, R56 ;  /* 0x000000383b407221 */ /* 0x000fca0000000000 */
[----:B------:R-:W-:-:S07]  /*2dd0*/  MOV R88, R64 ;  /* 0x0000004000587202 */ /* 0x000fce0000000f00 */
[----:B------:R-:W-:Y:S05]  /*2de0*/  WARPSYNC.COLLECTIVE R84, `(.L_x_9813) ;  /* 0x0000000054087348 */ /* 0x000fea0003c00000 */
[----:B------:R0:W1:Y:S02]  /*2df0*/  SHFL.BFLY P1, R86, R88, R90, R92 ;  /* 0x0c00005a58567389 */ /* 0x000064000002005c */
[----:B01----:R-:W-:Y:S01]  /*2e00*/  ENDCOLLECTIVE ;  /* 0x000000000000791b */ /* 0x003fe20003800000 */
.L_x_9813:
[----:B------:R-:W-:Y:S01]  /*2e10*/  HFMA2.MMA R90, -RZ, RZ, 0, 2.384185791015625e-07 ;  /* 0x00000004ff5a7435 */ /* 0x000fe200000001ff */
[----:B------:R-:W-:-:S05]  /*2e20*/  MOV R87, R86 ;  /* 0x0000005600577202 */ /* 0x000fca0000000f00 */
[----:B------:R-:W-:-:S05]  /*2e30*/  FADD R87, R64, R87 ;  /* 0x0000005740577221 */ /* 0x000fca0000000000 */
[----:B------:R-:W-:-:S07]  /*2e40*/  MOV R88, R87 ;  /* 0x0000005700587202 */ /* 0x000fce0000000f00 */
[----:B------:R-:W-:Y:S05]  /*2e50*/  WARPSYNC.COLLECTIVE R84, `(.L_x_9814) ;  /* 0x0000000054087348 */ /* 0x000fea0003c00000 */
[----:B------:R0:W1:Y:S02]  /*2e60*/  SHFL.BFLY P1, R86, R88, R90, R92 ;  /* 0x0c00005a58567389 */ /* 0x000064000002005c */
[----:B01----:R-:W-:Y:S01]  /*2e70*/  ENDCOLLECTIVE ;  /* 0x000000000000791b */ /* 0x003fe20003800000 */
.L_x_9814:
[----:B------:R-:W-:Y:S01]  /*2e80*/  HFMA2.MMA R90, -RZ, RZ, 0, 4.76837158203125e-07 ;  /* 0x00000008ff5a7435 */ /* 0x000fe200000001ff */
[----:B------:R-:W-:-:S05]  /*2e90*/  MOV R56, R86 ;  /* 0x0000005600387202 */ /* 0x000fca0000000f00 */
[----:B------:R-:W-:-:S05]  /*2ea0*/  FADD R82, R87, R56 ;  /* 0x0000003857527221 */ /* 0x000fca0000000000 */
[----:B------:R-:W-:-:S07]  /*2eb0*/  MOV R88, R82 ;  /* 0x0000005200587202 */ /* 0x000fce0000000f00 */
[----:B------:R-:W-:Y:S05]  /*2ec0*/  WARPSYNC.COLLECTIVE R84, `(.L_x_9815) ;  /* 0x0000000054087348 */ /* 0x000fea0003c00000 */
[----:B------:R0:W1:Y:S02]  /*2ed0*/  SHFL.BFLY P1, R86, R88, R90, R92 ;  /* 0x0c00005a58567389 */ /* 0x000064000002005c */
[----:B01----:R-:W-:Y:S01]  /*2ee0*/  ENDCOLLECTIVE ;  /* 0x000000000000791b */ /* 0x003fe20003800000 */
.L_x_9815:
[----:B------:R-:W-:Y:S01]  /*2ef0*/  HFMA2.MMA R90, -RZ, RZ, 0, 9.5367431640625e-07 ;  /* 0x00000010ff5a7435 */ /* 0x000fe200000001ff */
[----:B------:R-:W-:-:S05]  /*2f00*/  MOV R111, R86 ;  /* 0x00000056006f7202 */ /* 0x000fca0000000f00 */
[----:B------:R-:W-:-:S05]  /*2f10*/  FADD R111, R82, R111 ;  /* 0x0000006f526f7221 */ /* 0x000fca0000000000 */
[----:B------:R-:W-:-:S07]  /*2f20*/  MOV R88, R111 ;  /* 0x0000006f00587202 */ /* 0x000fce0000000f00 */
[----:B------:R-:W-:Y:S05]  /*2f30*/  WARPSYNC.COLLECTIVE R84, `(.L_x_9816) ;  /* 0x0000000054087348 */ /* 0x000fea0003c00000 */
[----:B------:R0:W1:Y:S02]  /*2f40*/  SHFL.BFLY P1, R86, R88, R90, R92 ;  /* 0x0c00005a58567389 */ /* 0x000064000002005c */
[----:B01----:R-:W-:Y:S01]  /*2f50*/  ENDCOLLECTIVE ;  /* 0x000000000000791b */ /* 0x003fe20003800000 */
.L_x_9816:
        /* <DEDUP_REMOVED lines=68> */
.L_x_9817:
[----:B------:R-:W-:Y:S01]  /*33a0*/  HFMA2.MMA R90, -RZ, RZ, 0, 1.1920928955078125e-07 ;  /* 0x00000002ff5a7435 */ /* 0x000fe200000001ff */
[----:B------:R-:W-:-:S05]  /*33b0*/  MOV R59, R86 ;  /* 0x00000056003b7202 */ /* 0x000fca0000000f00 */
[----:B------:R-:W-:-:S05]  /*33c0*/  FADD R59, R56, R59 ;  /* 0x0000003b383b7221 */ /* 0x000fca0000000000 */
[----:B------:R-:W-:-:S07]  /*33d0*/  MOV R88, R59 ;  /* 0x0000003b00587202 */ /* 0x000fce0000000f00 */
[----:B------:R-:W-:Y:S05]  /*33e0*/  WARPSYNC.COLLECTIVE R84, `(.L_x_9818) ;  /* 0x0000000054087348 */ /* 0x000fea0003c00000 */
[----:B------:R0:W1:Y:S02]  /*33f0*/  SHFL.BFLY P1, R86, R88, R90, R92 ;  /* 0x0c00005a58567389 */ /* 0x000064000002005c */
[----:B01----:R-:W-:Y:S01]  /*3400*/  ENDCOLLECTIVE ;  /* 0x000000000000791b */ /* 0x003fe20003800000 */
.L_x_9818:
[----:B------:R-:W-:Y:S01]  /*3410*/  HFMA2.MMA R90, -RZ, RZ, 0, 2.384185791015625e-07 ;  /* 0x00000004ff5a7435 */ /* 0x000fe200000001ff */
[----:B------:R-:W-:-:S05]  /*3420*/  MOV R64, R86 ;  /* 0x0000005600407202 */ /* 0x000fca0000000f00 */
[----:B------:R-:W-:-:S05]  /*3430*/  FADD R64, R59, R64 ;  /* 0x000000403b407221 */ /* 0x000fca0000000000 */
[----:B------:R-:W-:-:S07]  /*3440*/  MOV R88, R64 ;  /* 0x0000004000587202 */ /* 0x000fce0000000f00 */
[----:B------:R-:W-:Y:S05]  /*3450*/  WARPSYNC.COLLECTIVE R84, `(.L_x_9819) ;  /* 0x0000000054087348 */ /* 0x000fea0003c00000 */
[----:B------:R0:W1:Y:S02]  /*3460*/  SHFL.BFLY P1, R86, R88, R90, R92 ;  /* 0x0c00005a58567389 */ /* 0x000064000002005c */
[----:B01----:R-:W-:Y:S01]  /*3470*/  ENDCOLLECTIVE ;  /* 0x000000000000791b */ /* 0x003fe20003800000 */
.L_x_9819:
[----:B------:R-:W-:Y:S01]  /*3480*/  HFMA2.MMA R90, -RZ, RZ, 0, 4.76837158203125e-07 ;  /* 0x00000008ff5a7435 */ /* 0x000fe200000001ff */
[----:B------:R-:W-:-:S05]  /*3490*/  MOV R87, R86 ;  /* 0x0000005600577202 */ /* 0x000fca0000000f00 */
[----:B------:R-:W-:-:S05]  /*34a0*/  FADD R87, R64, R87 ;  /* 0x0000005740577221 */ /* 0x000fca0000000000 */
[----:B------:R-:W-:-:S07]  /*34b0*/  MOV R88, R87 ;  /* 0x0000005700587202 */ /* 0x000fce0000000f00 */
[----:B------:R-:W-:Y:S05]  /*34c0*/  WARPSYNC.COLLECTIVE R84, `(.L_x_9820) ;  /* 0x0000000054087348 */ /* 0x000fea0003c00000 */
[----:B------:R0:W1:Y:S02]  /*34d0*/  SHFL.BFLY P1, R86, R88, R90, R92 ;  /* 0x0c00005a58567389 */ /* 0x000064000002005c */
[----:B01----:R-:W-:Y:S01]  /*34e0*/  ENDCOLLECTIVE ;  /* 0x000000000000791b */ /* 0x003fe20003800000 */
.L_x_9820:
[----:B------:R-:W-:Y:S01]  /*34f0*/  HFMA2.MMA R90, -RZ, RZ, 0, 9.5367431640625e-07 ;  /* 0x00000010ff5a7435 */ /* 0x000fe200000001ff */
[----:B------:R-:W-:-:S05]  /*3500*/  MOV R82, R86 ;  /* 0x0000005600527202 */ /* 0x000fca0000000f00 */
[----:B------:R-:W-:-:S05]  /*3510*/  FADD R82, R87, R82 ;  /* 0x0000005257527221 */ /* 0x000fca0000000000 */
[----:B------:R-:W-:-:S07]  /*3520*/  MOV R88, R82 ;  /* 0x0000005200587202 */ /* 0x000fce0000000f00 */
[----:B------:R-:W-:Y:S05]  /*3530*/  WARPSYNC.COLLECTIVE R84, `(.L_x_9821) ;  /* 0x0000000054087348 */ /* 0x000fea0003c00000 */
[----:B------:R0:W1:Y:S02]  /*3540*/  SHFL.BFLY P1, R86, R88, R90, R92 ;  /* 0x0c00005a58567389 */ /* 0x000064000002005c */
[----:B01----:R-:W-:Y:S01]  /*3550*/  ENDCOLLECTIVE ;  /* 0x000000000000791b */ /* 0x003fe20003800000 */
.L_x_9821:
[----:B------:R-:W-:Y:S01]  /*3560*/  MOV R111, R86 ;  /* 0x00000056006f7202 */ /* 0x000fe20000000f00 */
[----:B------:R-:W-:Y:S06]  /*3570*/  BRA `(.L_x_9822) ;  /* 0xffffffdc00c47947 */ /* 0x000fec000383ffff */
.L_x_9805:
[----:B------:R-:W-:Y:S01]  /*3580*/  HFMA2.MMA R4, -RZ, RZ, 0, 9.5367431640625e-07 ;  /* 0x00000010ff047435 */ /* 0x000fe200000001ff */
[----:B------:R-:W-:Y:S02]  /*3590*/  MOV R9, R118 ;  /* 0x0000007600097202 */ /* 0x000fe40000000f00 */
[----:B------:R-:W-:Y:S02]  /*35a0*/  MOV R11, 0x1f ;  /* 0x0000001f000b7802 */ /* 0x000fe40000000f00 */
[----:B------:R-:W-:-:S07]  /*35b0*/  MOV R84, 0xffffffff ;  /* 0xffffffff00547802 */ /* 0x000fce0000000f00 */
[----:B-1---5:R-:W-:Y:S05]  /*35c0*/  WARPSYNC.COLLECTIVE R84, `(.L_x_9823) ;  /* 0x0000000054087348 */ /* 0x022fea0003c00000 */
[----:B------:R0:W2:Y:S02]  /*35d0*/  SHFL.DOWN P0, R7, R9, R4, R11 ;  /* 0x0800000409077389 */ /* 0x0000a4000000000b */
[----:B012--5:R-:W-:Y:S01]  /*35e0*/  ENDCOLLECTIVE ;  /* 0x000000000000791b */ /* 0x027fe20003800000 */
.L_x_9823:
[----:B------:R-:W-:Y:S01]  /*35f0*/  HFMA2.MMA R4, -RZ, RZ, 0, 4.76837158203125e-07 ;  /* 0x00000008ff047435 */ /* 0x000fe200000001ff */
[----:B------:R-:W-:-:S04]  /*3600*/  MOV R3, R7 ;  /* 0x0000000700037202 */ /* 0x000fc80000000f00 */
[----:B------:R-:W-:-:S04]  /*3610*/  FMNMX R3, R3, R118, !PT ;  /* 0x0000007603037209 */ /* 0x000fc80007800000 */
[----:B------:R-:W-:-:S07]  /*3620*/  MOV R9, R3 ;  /* 0x0000000300097202 */ /* 0x000fce0000000f00 */
[----:B------:R-:W-:Y:S05]  /*3630*/  WARPSYNC.COLLECTIVE R84, `(.L_x_9824) ;  /* 0x0000000054087348 */ /* 0x000fea0003c00000 */
[----:B------:R0:W1:Y:S02]  /*3640*/  SHFL.DOWN P0, R7, R9, R4, R11 ;  /* 0x0800000409077389 */ /* 0x000064000000000b */
[----:B01----:R-:W-:Y:S01]  /*3650*/  ENDCOLLECTIVE ;  /* 0x000000000000791b */ /* 0x003fe20003800000 */
.L_x_9824:
[----:B------:R-:W-:Y:S01]  /*3660*/  HFMA2.MMA R4, -RZ, RZ, 0, 2.384185791015625e-07 ;  /* 0x00000004ff047435 */ /* 0x000fe200000001ff */
[----:B------:R-:W-:-:S04]  /*3670*/  MOV R0, R7 ;  /* 0x0000000700007202 */ /* 0x000fc80000000f00 */
[----:B------:R-:W-:-:S04]  /*3680*/  FMNMX R0, R3, R0, !PT ;  /* 0x0000000003007209 */ /* 0x000fc80007800000 */
[----:B------:R-:W-:-:S07]  /*3690*/  MOV R9, R0 ;  /* 0x0000000000097202 */ /* 0x000fce0000000f00 */
[----:B------:R-:W-:Y:S05]  /*36a0*/  WARPSYNC.COLLECTIVE R84, `(.L_x_9825) ;  /* 0x0000000054087348 */ /* 0x000fea0003c00000 */
[----:B------:R0:W1:Y:S02]  /*36b0*/  SHFL.DOWN P0, R7, R9, R4, R11 ;  /* 0x0800000409077389 */ /* 0x000064000000000b */
[----:B01----:R-:W-:Y:S01]  /*36c0*/  ENDCOLLECTIVE ;  /* 0x000000000000791b */ /* 0x003fe20003800000 */
.L_x_9825:
[----:B------:R-:W-:Y:S01]  /*36d0*/  HFMA2.MMA R4, -RZ, RZ, 0, 1.1920928955078125e-07 ;  /* 0x00000002ff047435 */ /* 0x000fe200000001ff */
[----:B------:R-:W-:-:S04]  /*36e0*/  MOV R5, R7 ;  /* 0x0000000700057202 */ /* 0x000fc80000000f00 */
[----:B------:R-:W-:-:S04]  /*36f0*/  FMNMX R5, R0, R5, !PT ;  /* 0x0000000500057209 */ /* 0x000fc80007800000 */
[----:B------:R-:W-:-:S07]  /*3700*/  MOV R9, R5 ;  /* 0x0000000500097202 */ /* 0x000fce0000000f00 */
[----:B------:R-:W-:Y:S05]  /*3710*/  WARPSYNC.COLLECTIVE R84, `(.L_x_9826) ;  /* 0x0000000054087348 */ /* 0x000fea0003c00000 */
[----:B------:R0:W1:Y:S02]  /*3720*/  SHFL.DOWN P0, R7, R9, R4, R11 ;  /* 0x0800000409077389 */ /* 0x000064000000000b */
[----:B01----:R-:W-:Y:S01]  /*3730*/  ENDCOLLECTIVE ;  /* 0x000000000000791b */ /* 0x003fe20003800000 */
.L_x_9826:
[----:B------:R-:W-:Y:S01]  /*3740*/  HFMA2.MMA R4, -RZ, RZ, 0, 5.9604644775390625e-08 ;  /* 0x00000001ff047435 */ /* 0x000fe200000001ff */
[----:B------:R-:W-:-:S04]  /*3750*/  MOV R2, R7 ;  /* 0x0000000700027202 */ /* 0x000fc80000000f00 */
[----:B------:R-:W-:-:S04]  /*3760*/  FMNMX R2, R5, R2, !PT ;  /* 0x0000000205027209 */ /* 0x000fc80007800000 */
[----:B------:R-:W-:-:S07]  /*3770*/  MOV R9, R2 ;  /* 0x0000000200097202 */ /* 0x000fce0000000f00 */
[----:B------:R-:W-:Y:S05]  /*3780*/  WARPSYNC.COLLECTIVE R84, `(.L_x_9827) ;  /* 0x0000000054087348 */ /* 0x000fea0003c00000 */
[----:B------:R0:W1:Y:S02]  /*3790*/  SHFL.DOWN P0, R7, R9, R4, R11 ;  /* 0x0800000409077389 */ /* 0x000064000000000b */
[----:B01----:R-:W-:Y:S01]  /*37a0*/  ENDCOLLECTIVE ;  /* 0x000000000000791b */ /* 0x003fe20003800000 */
.L_x_9827:
[----:B------:R-:W-:Y:S05]  /*37b0*/  BRA `(.L_x_9828) ;  /* 0xfffffff000707947 */ /* 0x000fea000383ffff */
.L_x_9808:
[----:B------:R-:W-:Y:S01]  /*37c0*/  HFMA2.MMA R4, -RZ, RZ, 0, 1.1920928955078125e-07 ;  /* 0x00000002ff047435 */ /* 0x000fe200000001ff */
[----:B--2---:R-:W-:Y:S02]  /*37d0*/  MOV R9, R0 ;  /* 0x0000000000097202 */ /* 0x004fe40000000f00 */
[----:B------:R-:W-:Y:S02]  /*37e0*/  MOV R11, 0x1f ;  /* 0x0000001f000b7802 */ /* 0x000fe40000000f00 */
[----:B------:R-:W-:-:S07]  /*37f0*/  MOV R84, 0xffffffff ;  /* 0xffffffff00547802 */ /* 0x000fce0000000f00 */
[----:B01---5:R-:W-:Y:S05]  /*3800*/  WARPSYNC.COLLECTIVE R84, `(.L_x_9829) ;  /* 0x0000000054087348 */ /* 0x023fea0003c00000 */
[----:B------:R2:W3:Y:S02]  /*3810*/  SHFL.DOWN P0, R7, R9, R4, R11 ;  /* 0x0800000409077389 */ /* 0x0004e4000000000b */
[----:B0123-5:R-:W-:Y:S01]  /*3820*/  ENDCOLLECTIVE ;  /* 0x000000000000791b */ /* 0x02ffe20003800000 */
.L_x_9829:
[----:B------:R-:W-:Y:S01]  /*3830*/  HFMA2.MMA R4, -RZ, RZ, 0, 5.9604644775390625e-08 ;  /* 0x00000001ff047435 */ /* 0x000fe200000001ff */
[----:B------:R-:W-:-:S04]  /*3840*/  MOV R3, R7 ;  /* 0x0000000700037202 */ /* 0x000fc80000000f00 */
[----:B------:R-:W-:-:S04]  /*3850*/  FMNMX R3, R3, R0, !PT ;  /* 0x0000000003037209 */ /* 0x000fc80007800000 */
[----:B------:R-:W-:-:S07]  /*3860*/  MOV R9, R3 ;  /* 0x0000000300097202 */ /* 0x000fce0000000f00 */
[----:B------:R-:W-:Y:S05]  /*3870*/  WARPSYNC.COLLECTIVE R84, `(.L_x_9830) ;  /* 0x0000000054087348 */ /* 0x000fea0003c00000 */
[----:B------:R0:W1:Y:S02]  /*3880*/  SHFL.DOWN P0, R7, R9, R4, R11 ;  /* 0x0800000409077389 */ /* 0x000064000000000b */
[----:B01----:R-:W-:Y:S01]  /*3890*/  ENDCOLLECTIVE ;  /* 0x000000000000791b */ /* 0x003fe20003800000 */
.L_x_9830:
[----:B------:R-:W-:Y:S01]  /*38a0*/  MOV R2, R7 ;  /* 0x0000000700027202 */ /* 0x000fe20000000f00 */
[----:B------:R-:W-:Y:S06]  /*38b0*/  BRA `(.L_x_9831) ;  /* 0xfffffff000a07947 */ /* 0x000fec000383ffff */
        .weak           $__internal_134_$__cuda_sm20_rcp_rn_f32_slowpath
        .type           $__internal_134_$__cuda_sm20_rcp_rn_f32_slowpath,@function
        .size           $__internal_134_$__cuda_sm20_rcp_rn_f32_slowpath,(.L_x_14470 - $__internal_134_$__cuda_sm20_rcp_rn_f32_slowpath)
$__internal_134_$__cuda_sm20_rcp_rn_f32_slowpath:
        /* <DEDUP_REMOVED lines=15> */
.L_x_9833:
        /* <DEDUP_REMOVED lines=33> */
.L_x_9835:
[----:B------:R0:W1:Y:S02]  /*3bc0*/  MUFU.RCP R86, R59 ;  /* 0x0000003b00567308 */ /* 0x0000640000001000 */
.L_x_9834:
[----:B------:R-:W-:Y:S05]  /*3bd0*/  BSYNC B1 ;  /* 0x0000000000017941 */ /* 0x000fea0003800000 */
.L_x_9832:
[----:B0-----:R-:W-:Y:S01]  /*3be0*/  HFMA2.MMA R59, -RZ, RZ, 0, 0 ;  /* 0x00000000ff3b7435 */ /* 0x001fe200000001ff */
[----:B------:R-:W-:-:S05]  /*3bf0*/  MOV R58, R94 ;  /* 0x0000005e003a7202 */ /* 0x000fca0000000f00 */
[----:B-1----:R-:W-:Y:S05]  /*3c00*/  RET.REL.NODEC R58 `(_ZN18transformer_engine13normalization19ln_fwd_tuned_kernelINS0_13Kernel_traitsIffffjLj3840ELj1ELj1ELj4ELj4ENS0_18Kernel_traits_baseILj3840EffffjLj128EEEEEEEvNS0_19ForwardKernelParamsE) ;  /* 0xffffffc03afc7950 */ /* 0x002fea0003c3ffff */
.L_x_9836:
        /* <DEDUP_REMOVED lines=15> */
.L_x_14470:


//--------------------- .text._ZN18transformer_engine13normalization19ln_fwd_tuned_kernelINS0_13Kernel_traitsIff13__nv_bfloat16fjLj3072ELj1ELj1ELj4ELj16ENS0_18Kernel_traits_baseILj3072EffS3_fjLj128EEEEEEEvNS0_19ForwardKernelParamsE --------------------------
	.section	.text._ZN18transformer_engine13normalization19ln_fwd_tuned_kernelINS0_13Kernel_traitsIff13__nv_bfloat16fjLj3072ELj1ELj1ELj4ELj16ENS0_18Kernel_traits_baseILj3072EffS3_fjLj128EEEEEEEvNS0_19ForwardKernelParamsE,"ax",@progbits
	.align	128
        .global         _ZN18transformer_engine13normalization19ln_fwd_tuned_kernelINS0_13Kernel_traitsIff13__nv_bfloat16fjLj3072ELj1ELj1ELj4ELj16ENS0_18Kernel_traits_baseILj3072EffS3_fjLj128EEEEEEEvNS0_19ForwardKernelParamsE
        .type           _ZN18transformer_engine13normalization19ln_fwd_tuned_kernelINS0_13Kernel_traitsIff13__nv_bfloat16fjLj3072ELj1ELj1ELj4ELj16ENS0_18Kernel_traits_baseILj3072EffS3_fjLj128EEEEEEEvNS0_19ForwardKernelParamsE,@function
        .size           _ZN18transformer_engine13normalization19ln_fwd_tuned_kernelINS0_13Kernel_traitsIff13__nv_bfloat16fjLj3072ELj1ELj1ELj4ELj16ENS0_18Kernel_traits_baseILj3072EffS3_fjLj128EEEEEEEvNS0_19ForwardKernelParamsE,(.L_x_14471 - _ZN18transformer_engine13normalization19ln_fwd_tuned_kernelINS0_13Kernel_traitsIff13__nv_bfloat16fjLj3072ELj1ELj1ELj4ELj16ENS0_18Kernel_traits_baseILj3072EffS3_fjLj128EEEEEEEvNS0_19ForwardKernelParamsE)
        .other          _ZN18transformer_engine13normalization19ln_fwd_tuned_kernelINS0_13Kernel_traitsIff13__nv_bfloat16fjLj3072ELj1ELj1ELj4ELj16ENS0_18Kernel_traits_baseILj3072EffS3_fjLj128EEEEEEEvNS0_19ForwardKernelParamsE,@"STO_CUDA_ENTRY STV_DEFAULT"
_ZN18transformer_engine13normalization19ln_fwd_tuned_kernelINS0_13Kernel_traitsIff13__nv_bfloat16fjLj3072ELj1ELj1ELj4ELj16ENS0_18Kernel_traits_baseILj3072EffS3_fjLj128EEEEEEEvNS0_19ForwardKernelParamsE:
.text._ZN18transformer_engine13normalization19ln_fwd_tuned_kernelINS0_13Kernel_traitsIff13__nv_bfloat16fjLj3072ELj1ELj1ELj4ELj16ENS0_18Kernel_traits_baseILj3072EffS3_fjLj128EEEEEEEvNS0_19ForwardKernelParamsE:
        /* <DEDUP_REMOVED lines=41> */
.L_x_9845:
[----:B-1----:R-:W0:Y:S01]  /*0290*/  LDC.64 R76, c[0x0][0x220] ;  /* 0x00008800ff4c7b82 */ /* 0x002e220000000a00 */
        /* <DEDUP_REMOVED lines=60> */
[----:B------:R-:W-:-:S04]  /*0660*/  FMUL R84, R0, 0.001302083372138440609 ;  /* 0x3aaaaaab00547820 */ /* 0x000fc80000400000 */
        /* <DEDUP_REMOVED lines=57> */
.L_x_9864:
        /* <DEDUP_REMOVED lines=17> */
[----:B------:R-:W-:Y:S01]  /*0b10*/  @!P1 IADD3 R87, R86, 0x10, RZ ;  /* 0x0000001056579810 */ /* 0x000fe20007ffe0ff */
[----:B--2---:R-:W-:-:S03]  /*0b20*/  HFMA2.MMA R81, -RZ, RZ, 0, 0 ;  /* 0x00000000ff517435 */ /* 0x004fc600000001ff */
[----:B-1----:R-:W-:Y:S02]  /*0b30*/  @!P1 LEA R87, R82, R87, 0x18 ;  /* 0x0000005752579211 */ /* 0x002fe400078ec0ff */
[----:B------:R-:W-:Y:S02]  /*0b40*/  CS2R R82, SRZ ;  /* 0x0000000000527805 */ /* 0x000fe4000001ff00 */
[----:B------:R-:W-:Y:S01]  /*0b50*/  @!P1 LEA R87, R2, R87, 0x3 ;  /* 0x0000005702579211 */ /* 0x000fe200078e18ff */
[----:B------:R-:W-:Y:S01]  /*0b60*/  BAR.SYNC.DEFER_BLOCKING 0x0 ;  /* 0x0000000000007b1d */ /* 0x000fe20000010000 */
[----:B------:R-:W-:-:S05]  /*0b70*/  @!P1 MOV R81, 0x44400000 ;  /* 0x4440000000519802 */ /* 0x000fca0000000f00 */
[----:B------:R-:W1:Y:S04]  /*0b80*/  SHFL.DOWN PT, R86, R81, 0x2, 0x1f ;  /* 0x08401f0051567f89 */ /* 0x000e6800000e0000 */
[----:B------:R-:W0:Y:S01]  /*0b90*/  @!P1 LDS.64 R82, [R87] ;  /* 0x0000000057529984 */ /* 0x000e220000000a00 */
[----:B-1----:R-:W-:-:S05]  /*0ba0*/  FADD R2, R86, R81 ;  /* 0x0000005156027221 */ /* 0x002fca0000000000 */
        /* <DEDUP_REMOVED lines=8> */
[----:B012--5:R-:W-:Y:S05]  /*0c30*/  CALL.REL.NOINC `($__internal_135_$__cuda_sm20_rcp_rn_f32_slowpath) ;  /* 0x00000020009c7944 */ /* 0x027fea0003c00000 */
[----:B------:R-:W-:Y:S05]  /*0c40*/  BRA `(.L_x_9841) ;  /* 0x0000000000107947 */ /* 0x000fea0003800000 */
.L_x_9840:
[----:B------:R-:W3:Y:S02]  /*0c50*/  MUFU.RCP R85, R2 ;  /* 0x0000000200557308 */ /* 0x000ee40000001000 */
[----:B---3--:R-:W-:-:S04]  /*0c60*/  FFMA R0, R2, R85, -1 ;  /* 0xbf80000002007423 */ /* 0x008fc80000000055 */
[----:B------:R-:W-:-:S04]  /*0c70*/  FADD.FTZ R0, -R0, -RZ ;  /* 0x800000ff00007221 */ /* 0x000fc80000010100 */
[----:B------:R-:W-:-:S07]  /*0c80*/  FFMA R0, R85, R0, R85 ;  /* 0x0000000055007223 */ /* 0x000fce0000000055 */
.L_x_9841:
[----:B------:R-:W-:Y:S05]  /*0c90*/  BSYNC B0 ;  /* 0x0000000000007941 */ /* 0x000fea0003800000 */
.L_x_9839:
[----:B-1----:R-:W-:Y:S01]  /*0ca0*/  FMUL R84, R86, R90 ;  /* 0x0000005a56547220 */ /* 0x002fe20000400000 */
[----:B------:R-:W-:Y:S01]  /*0cb0*/  FADD R90, -R90, R82 ;  /* 0x000000525a5a7221 */ /* 0x000fe20000000100 */
[----:B------:R-:W-:Y:S02]  /*0cc0*/  BSSY B0, `(.L_x_9842) ;  /* 0x0000018000007945 */ /* 0x000fe40003800000 */
[----:B------:R-:W-:Y:S01]  /*0cd0*/  FFMA R85, R81, R82, R84 ;  /* 0x0000005251557223 */ /* 0x000fe20000000054 */
[----:B------:R-:W-:Y:S01]  /*0ce0*/  FMUL R90, R90, R90 ;  /* 0x0000005a5a5a7220 */ /* 0x000fe20000400000 */
[----:B0-----:R-:W0:Y:S03]  /*0cf0*/  SHFL.DOWN PT, R82, R2, 0x1, 0x1f ;  /* 0x08201f0002527f89 */ /* 0x001e2600000e0000 */
[----:B------:R-:W-:Y:S01]  /*0d00*/  FMUL R87, R90, R81 ;  /* 0x000000515a577220 */ /* 0x000fe20000400000 */
[----:B--2---:R-:W-:Y:S01]  /*0d10*/  FADD R81, R92, R83 ;  /* 0x000000535c517221 */ /* 0x004fe20000000000 */
[----:B------:R-:W-:-:S02]  /*0d20*/  FMUL R83, R85, R0 ;  /* 0x0000000055537220 */ /* 0x000fc40000400000 */
[----:B------:R-:W-:-:S04]  /*0d30*/  FMUL R86, R86, R87 ;  /* 0x0000005756567220 */ /* 0x000fc80000400000 */
        /* <DEDUP_REMOVED lines=10> */
[----:B-----5:R-:W-:Y:S05]  /*0de0*/  CALL.REL.NOINC `($__internal_135_$__cuda_sm20_rcp_rn_f32_slowpath) ;  /* 0x0000002000307944 */ /* 0x020fea0003c00000 */
[----:B------:R-:W-:Y:S05]  /*0df0*/  BRA `(.L_x_9844) ;  /* 0x0000000000107947 */ /* 0x000fea0003800000 */
.L_x_9843:
[----:B------:R-:W0:Y:S02]  /*0e00*/  MUFU.RCP R0, R87 ;  /* 0x0000005700007308 */ /* 0x000e240000001000 */
[----:B0-----:R-:W-:-:S04]  /*0e10*/  FFMA R84, R87, R0, -1 ;  /* 0xbf80000057547423 */ /* 0x001fc80000000000 */
[----:B------:R-:W-:-:S04]  /*0e20*/  FADD.FTZ R85, -R84, -RZ ;  /* 0x800000ff54557221 */ /* 0x000fc80000010100 */
[----:B------:R-:W-:-:S07]  /*0e30*/  FFMA R0, R0, R85, R0 ;  /* 0x0000005500007223 */ /* 0x000fce0000000000 */
.L_x_9844:
[----:B------:R-:W-:Y:S05]  /*0e40*/  BSYNC B0 ;  /* 0x0000000000007941 */ /* 0x000fea0003800000 */
.L_x_9842:
[----:B------:R-:W-:Y:S01]  /*0e50*/  FADD R84, R83, -R86 ;  /* 0x8000005653547221 */ /* 0x000fe20000000000 */
[----:B------:R-:W-:Y:S01]  /*0e60*/  FADD R81, R81, R90 ;  /* 0x0000005a51517221 */ /* 0x000fe20000000000 */
[----:B------:R-:W0:Y:S01]  /*0e70*/  LDC.U8 R88, c[0x0][0x250] ;  /* 0x00009400ff587b82 */ /* 0x000e220000000000 */
[----:B------:R-:W-:Y:S01]  /*0e80*/  ISETP.NE.AND P2, PT, RZ, UR7, PT ;  /* 0x00000007ff007c0c */ /* 0x000fe2000bf45270 */
[----:B------:R-:W-:-:S04]  /*0e90*/  FMUL R85, R84, R84 ;  /* 0x0000005454557220 */ /* 0x000fc80000400000 */
[----:B------:R-:W-:-:S04]  /*0ea0*/  FMUL R85, R2, R85 ;  /* 0x0000005502557220 */ /* 0x000fc80000400000 */
[C---:B------:R-:W-:Y:S01]  /*0eb0*/  FMUL R84, R82.reuse, R85 ;  /* 0x0000005552547220 */ /* 0x040fe20000400000 */
[----:B------:R-:W-:-:S03]  /*0ec0*/  FMUL R85, R82, R86 ;  /* 0x0000005652557220 */ /* 0x000fc60000400000 */
[-C--:B------:R-:W-:Y:S01]  /*0ed0*/  FFMA R84, R84, R0.reuse, R81 ;  /* 0x0000000054547223 */ /* 0x080fe20000000051 */
[----:B------:R-:W-:Y:S02]  /*0ee0*/  FFMA R85, R2, R83, R85 ;  /* 0x0000005302557223 */ /* 0x000fe40000000055 */
[----:B------:R-:W1:Y:S02]  /*0ef0*/  LDC R2, c[0x0][0x268] ;  /* 0x00009a00ff027b82 */ /* 0x000e640000000800 */
[----:B------:R-:W1:Y:S01]  /*0f00*/  SHFL.IDX PT, R87, R84, RZ, 0x1f ;  /* 0x00001fff54577589 */ /* 0x000e6200000e0000 */
[----:B------:R-:W-:Y:S01]  /*0f10*/  FMUL R81, R85, R0 ;  /* 0x0000000055517220 */ /* 0x000fe20000400000 */
[----:B0-----:R-:W-:-:S04]  /*0f20*/  ISETP.NE.AND P1, PT, R88, RZ, PT ;  /* 0x000000ff5800720c */ /* 0x001fc80003f25270 */
[----:B------:R-:W0:Y:S01]  /*0f30*/  @!P3 LDC.64 R82, c[0x0][0x228] ;  /* 0x00008a00ff52bb82 */ /* 0x000e220000000a00 */
[----:B------:R-:W2:Y:S01]  /*0f40*/  SHFL.IDX PT, R81, R81, RZ, 0x1f ;  /* 0x00001fff51517589 */ /* 0x000ea200000e0000 */
[----:B-1----:R-:W-:-:S05]  /*0f50*/  FFMA R0, R87, 0.00032552084303461015224, R2 ;  /* 0x39aaaaab57007823 */ /* 0x002fca0000000002 */
[----:B------:R-:W-:Y:S01]  /*0f60*/  FSETP.GEU.AND P0, PT, |R0|, 1.175494350822287508e-38, PT ;  /* 0x008000000000780b */ /* 0x000fe20003f0e200 */
[----:B0-----:R-:W-:-:S04]  /*0f70*/  @!P3 IMAD.WIDE R82, R7, 0x4, R82 ;  /* 0x000000040752b825 */ /* 0x001fc800078e0252 */
[--C-:B--2---:R-:W-:Y:S01]  /*0f80*/  FADD R56, R56, -R81.reuse ;  /* 0x8000005138387221 */ /* 0x104fe20000000000 */
        /* <DEDUP_REMOVED lines=15> */
[--C-:B0-----:R-:W-:Y:S01]  /*1080*/  FADD R83, R68, -R81.reuse ;  /* 0x8000005144537221 */ /* 0x101fe20000000000 */
        /* <DEDUP_REMOVED lines=10> */
[----:B-----5:R-:W-:Y:S01]  /*1130*/  FADD R81, R8, 1 ;  /* 0x3f80000008517421 */ /* 0x020fe20000000000 */
[----:B------:R-:W-:Y:S01]  /*1140*/  FADD R68, R9, 1 ;  /* 0x3f80000009447421 */ /* 0x000fe20000000000 */
[----:B------:R-:W-:Y:S01]  /*1150*/  FADD R70, R10, 1 ;  /* 0x3f8000000a467421 */ /* 0x000fe20000000000 */
[----:B------:R-:W-:Y:S01]  /*1160*/  FADD R72, R25, 1 ;  /* 0x3f80000019487421 */ /* 0x000fe20000000000 */
[----:B------:R-:W-:Y:S01]  /*1170*/  FADD R74, R31, 1 ;  /* 0x3f8000001f4a7421 */ /* 0x000fe20000000000 */
[----:B------:R-:W-:Y:S01]  /*1180*/  FSEL R2, R8, R81, !P1 ;  /* 0x0000005108027208 */ /* 0x000fe20004800000 */
[----:B0-----:R-:W-:Y:S01]  /*1190*/  @!P0 FMUL R0, R0, 4096 ;  /* 0x4580000000008820 */ /* 0x001fe20000400000 */
[----:B------:R-:W-:-:S02]  /*11a0*/  FSEL R68, R9, R68, !P1 ;  /* 0x0000004409447208 */ /* 0x000fc40004800000 */
[----:B------:R-:W-:Y:S01]  /*11b0*/  FSEL R70, R10, R70, !P1 ;  /* 0x000000460a467208 */ /* 0x000fe20004800000 */
[C---:B------:R-:W-:Y:S01]  /*11c0*/  FMUL R81, R0.reuse, R56 ;  /* 0x0000003800517220 */ /* 0x040fe20000400000 */
[C---:B------:R-:W-:Y:S01]  /*11d0*/  FMUL R56, R0.reuse, R57 ;  /* 0x0000003900387220 */ /* 0x040fe20000400000 */
[----:B------:R-:W-:Y:S01]  /*11e0*/  FMUL R58, R0, R58 ;  /* 0x0000003a003a7220 */ /* 0x000fe20000400000 */
[----:B------:R-:W-:Y:S01]  /*11f0*/  ISETP.NE.U32.AND P0, PT, RZ, UR8, PT ;  /* 0x00000008ff007c0c */ /* 0x000fe2000bf05070 */
[----:B------:R-:W-:Y:S01]  /*1200*/  FFMA R57, R81, R2, R32 ;  /* 0x0000000251397223 */ /* 0x000fe20000000020 */
[----:B------:R-:W-:Y:S01]  /*1210*/  FFMA R81, R56, R68, R33 ;  /* 0x0000004438517223 */ /* 0x000fe20000000021 */
[C---:B------:R-:W-:Y:S01]  /*1220*/  FADD R56, R11.reuse, 1 ;  /* 0x3f8000000b387421 */ /* 0x040fe20000000000 */
[----:B------:R-:W-:Y:S01]  /*1230*/  FADD R68, R12, 1 ;  /* 0x3f8000000c447421 */ /* 0x000fe20000000000 */
[----:B------:R-:W-:Y:S01]  /*1240*/  FFMA R2, R58, R70, R34 ;  /* 0x000000463a027223 */ /* 0x000fe20000000022 */
[C---:B------:R-:W-:Y:S01]  /*1250*/  FMUL R58, R0.reuse, R59 ;  /* 0x0000003b003a7220 */ /* 0x040fe20000400000 */
[----:B------:R-:W-:Y:S01]  /*1260*/  FMUL R59, R0, R60 ;  /* 0x0000003c003b7220 */ /* 0x000fe20000400000 */
[----:B------:R-:W-:Y:S01]  /*1270*/  FSEL R56, R11, R56, !P1 ;  /* 0x000000380b387208 */ /* 0x000fe20004800000 */
[C---:B------:R-:W-:Y:S01]  /*1280*/  FADD R60, R13.reuse, 1 ;  /* 0x3f8000000d3c7421 */ /* 0x040fe20000000000 */
[----:B------:R-:W-:Y:S01]  /*1290*/  FSEL R68, R12, R68, !P1 ;  /* 0x000000440c447208 */ /* 0x000fe20004800000 */
[----:B------:R-:W-:Y:S01]  /*12a0*/  FMUL R62, R0, R62 ;  /* 0x0000003e003e7220 */ /* 0x000fe20000400000 */
[----:B------:R-:W-:Y:S01]  /*12b0*/  ISETP.NE.AND.EX P0, PT, RZ, UR9, PT, P0 ;  /* 0x00000009ff007c0c */ /* 0x000fe2000bf05300 */
[----:B------:R-:W-:Y:S01]  /*12c0*/  FFMA R58, R58, R56, R35 ;  /* 0x000000383a3a7223 */ /* 0x000fe20000000023 */
[----:B------:R-:W-:Y:S01]  /*12d0*/  FSEL R60, R13, R60, !P1 ;  /* 0x0000003c0d3c7208 */ /* 0x000fe20004800000 */
[----:B------:R-:W-:Y:S01]  /*12e0*/  FFMA R59, R59, R68, R36 ;  /* 0x000000443b3b7223 */ /* 0x000fe20000000024 */
[----:B------:R-:W-:Y:S01]  /*12f0*/  FADD R68, R14, 1 ;  /* 0x3f8000000e447421 */ /* 0x000fe20000000000 */
[C---:B------:R-:W-:Y:S01]  /*1300*/  FMUL R56, R0.reuse, R61 ;  /* 0x0000003d00387220 */ /* 0x040fe20000400000 */
[C---:B------:R-:W-:Y:S01]  /*1310*/  FADD R70, R15.reuse, 1 ;  /* 0x3f8000000f467421 */ /* 0x040fe20000000000 */
[C---:B------:R-:W-:Y:S01]  /*1320*/  FMUL R83, R0.reuse, R83 ;  /* 0x0000005300537220 */ /* 0x040fe20000400000 */
[----:B------:R-:W-:Y:S01]  /*1330*/  FMUL R85, R0, R85 ;  /* 0x0000005500557220 */ /* 0x000fe20000400000 */
        /* <DEDUP_REMOVED lines=8> */
[----:B------:R-:W-:Y:S01]  /*13c0*/  FSEL R56, R16, R63, !P1 ;  /* 0x0000003f10387208 */ /* 0x000fe20004800000 */
[----:B------:R-:W-:Y:S01]  /*13d0*/  FMUL R63, R0, R64 ;  /* 0x00000040003f7220 */ /* 0x000fe20000400000 */
[----:B------:R-:W-:Y:S01]  /*13e0*/  FADD R64, R18, 1 ;  /* 0x3f80000012407421 */ /* 0x000fe20000000000 */
[----:B------:R-:W-:Y:S01]  /*13f0*/  @P0 FMNMX R6, R6, |R57|, !PT ;  /* 0x4000003906060209 */ /* 0x000fe20007800000 */
[----:B------:R-:W-:Y:S01]  /*1400*/  FFMA R60, R60, R70, R39 ;  /* 0x000000463c3c7223 */ /* 0x000fe20000000027 */
[----:B------:R-:W-:Y:S01]  /*1410*/  FFMA R63, R63, R56, R40 ;  /* 0x000000383f3f7223 */ /* 0x000fe20000000028 */
[----:B------:R-:W-:Y:S01]  /*1420*/  FSEL R68, R17, R68, !P1 ;  /* 0x0000004411447208 */ /* 0x000fe20004800000 */
[C---:B------:R-:W-:Y:S01]  /*1430*/  FMUL R56, R0.reuse, R65 ;  /* 0x0000004100387220 */ /* 0x040fe20000400000 */
[----:B------:R-:W-:Y:S01]  /*1440*/  FMUL R65, R0, R66 ;  /* 0x0000004200417220 */ /* 0x000fe20000400000 */
[----:B------:R-:W-:Y:S01]  /*1450*/  FSEL R64, R18, R64, !P1 ;  /* 0x0000004012407208 */ /* 0x000fe20004800000 */
[----:B------:R-:W-:Y:S01]  /*1460*/  FADD R70, R19, 1 ;  /* 0x3f80000013467421 */ /* 0x000fe20000000000 */
[----:B------:R-:W-:Y:S01]  /*1470*/  FFMA R66, R56, R68, R41 ;  /* 0x0000004438427223 */ /* 0x000fe20000000029 */
[----:B------:R-:W-:Y:S01]  /*1480*/  FADD R56, R21, 1 ;  /* 0x3f80000015387421 */ /* 0x000fe20000000000 */
[----:B------:R-:W-:Y:S01]  /*1490*/  @P0 FMNMX R6, R6, |R81|, !PT ;  /* 0x4000005106060209 */ /* 0x000fe20007800000 */
[----:B------:R-:W-:Y:S01]  /*14a0*/  FMUL R68, R0, R67 ;  /* 0x0000004300447220 */ /* 0x000fe20000400000 */
[----:B------:R-:W-:Y:S01]  /*14b0*/  FFMA R64, R65, R64, R42 ;  /* 0x0000004041407223 */ /* 0x000fe2000000002a */
        /* <DEDUP_REMOVED lines=12> */
[----:B------:R-:W-:Y:S01]  /*1580*/  FADD R56, R23, 1 ;  /* 0x3f80000017387421 */ /* 0x000fe20000000000 */
[----:B------:R-:W-:Y:S01]  /*1590*/  @P0 FMNMX R6, R6, |R59|, !PT ;  /* 0x4000003b06060209 */ /* 0x000fe20007800000 */
[----:B------:R-:W-:Y:S01]  /*15a0*/  FFMA R65, R83, R65, R44 ;  /* 0x0000004153417223 */ /* 0x000fe2000000002c */
[----:B------:R-:W-:Y:S01]  /*15b0*/  FSEL R70, R24, R70, !P1 ;  /* 0x0000004618467208 */ /* 0x000fe20004800000 */
        /* <DEDUP_REMOVED lines=8> */
[C---:B------:R-:W-:Y:S01]  /*1640*/  FADD R70, R27.reuse, 1 ;  /* 0x3f8000001b467421 */ /* 0x040fe20000000000 */
[----:B------:R-:W-:Y:S01]  /*1650*/  FMUL R56, R0, R73 ;  /* 0x0000004900387220 */ /* 0x000fe20000400000 */
[----:B------:R-:W-:Y:S01]  /*1660*/  FADD R69, R26, 1 ;  /* 0x3f8000001a457421 */ /* 0x000fe20000000000 */
[----:B------:R-:W-:Y:S01]  /*1670*/  @P0 FMNMX R6, R6, |R60|, !PT ;  /* 0x4000003c06060209 */ /* 0x000fe20007800000 */
[----:B------:R-:W-:Y:S01]  /*1680*/  FMUL R89, R0, R89 ;  /* 0x0000005900597220 */ /* 0x000fe20000400000 */
        /* <DEDUP_REMOVED lines=9> */
[----:B------:R-:W-:Y:S01]  /*1720*/  FADD R72, R30, 1 ;  /* 0x3f8000001e487421 */ /* 0x000fe20000000000 */
[----:B------:R-:W-:Y:S01]  /*1730*/  FFMA R70, R89, R69, R50 ;  /* 0x0000004559467223 */ /* 0x000fe20000000032 */
[----:B------:R-:W-:Y:S01]  /*1740*/  @P2 FMUL R2, R2, R80 ;  /* 0x0000005002022220 */ /* 0x000fe20000400000 */
[----:B------:R-:W-:Y:S01]  /*1750*/  @P0 FMNMX R6, R6, |R64|, !PT ;  /* 0x4000004006060209 */ /* 0x000fe20007800000 */
[----:B------:R-:W-:Y:S01]  /*1760*/  @P2 FMUL R58, R58, R80 ;  /* 0x000000503a3a2220 */ /* 0x000fe20000400000 */
        /* <DEDUP_REMOVED lines=8> */
[----:B------:R-:W-:Y:S01]  /*17f0*/  @P2 FMUL R81, R81, R80 ;  /* 0x0000005051512220 */ /* 0x000fe20000400000 */
[----:B------:R-:W-:Y:S01]  /*1800*/  @P0 FMNMX R6, R6, |R65|, !PT ;  /* 0x4000004106060209 */ /* 0x000fe20007800000 */
[----:B------:R-:W-:Y:S01]  /*1810*/  FFMA R69, R91, R75, R52 ;  /* 0x0000004b5b457223 */ /* 0x000fe20000000034 */
[----:B------:R-:W-:Y:S01]  /*1820*/  FSEL R72, R30, R72, !P1 ;  /* 0x000000481e487208 */ /* 0x000fe20004800000 */
[----:B------:R-:W-:Y:S01]  /*1830*/  FMUL R77, R0, R78 ;  /* 0x0000004e004d7220 */ /* 0x000fe20000400000 */
[----:B------:R-:W-:Y:S01]  /*1840*/  @P2 FMUL R57, R57, R80 ;  /* 0x0000005039392220 */ /* 0x000fe20000400000 */
[----:B------:R-:W0:Y:S01]  /*1850*/  F2F.BF16.F32 R2, R2 ;  /* 0x0000000200027304 */ /* 0x000e220000202000 */
[----:B------:R-:W-:Y:S01]  /*1860*/  FFMA R75, R56, R74, R55 ;  /* 0x0000004a384b7223 */ /* 0x000fe20000000037 */
[----:B------:R-:W-:Y:S01]  /*1870*/  F2FP.BF16.F32.PACK_AB R56, RZ, R81 ;  /* 0x00000051ff38723e */ /* 0x000fe200000010ff */
[----:B------:R-:W-:Y:S01]  /*1880*/  FFMA R77, R77, R72, R54 ;  /* 0x000000484d4d7223 */ /* 0x000fe20000000036 */
[----:B------:R-:W-:Y:S01]  /*1890*/  @P0 FMNMX R6, R6, |R67|, !PT ;  /* 0x4000004306060209 */ /* 0x000fe20007800000 */
[-C--:B------:R-:W-:Y:S01]  /*18a0*/  @P2 FMUL R62, R62, R80.reuse ;  /* 0x000000503e3e2220 */ /* 0x080fe20000400000 */
[----:B------:R-:W-:Y:S01]  /*18b0*/  F2FP.BF16.F32.PACK_AB R72, RZ, R57 ;  /* 0x00000039ff48723e */ /* 0x000fe200000010ff */
[-C--:B------:R-:W-:Y:S01]  /*18c0*/  @P2 FMUL R60, R60, R80.reuse ;  /* 0x000000503c3c2220 */ /* 0x080fe20000400000 */
[----:B------:R-:W1:Y:S01]  /*18d0*/  F2F.BF16.F32 R58, R58 ;  /* 0x0000003a003a7304 */ /* 0x000e620000202000 */
[----:B------:R-:W-:Y:S01]  /*18e0*/  LOP3.LUT R57, R56, 0xffff, RZ, 0xc0, !PT ;  /* 0x0000ffff38397812 */ /* 0x000fe200078ec0ff */
[-C--:B------:R-:W-:Y:S01]  /*18f0*/  @P2 FMUL R61, R61, R80.reuse ;  /* 0x000000503d3d2220 */ /* 0x080fe20000400000 */
[----:B------:R-:W-:Y:S01]  /*1900*/  @P0 FMNMX R6, R6, |R83|, !PT ;  /* 0x4000005306060209 */ /* 0x000fe20007800000 */
[-C--:B------:R-:W-:Y:S01]  /*1910*/  @P2 FMUL R66, R66, R80.reuse ;  /* 0x0000005042422220 */ /* 0x080fe20000400000 */
[----:B------:R-:W-:Y:S01]  /*1920*/  PRMT R56, R72, 0x5410, R57 ;  /* 0x0000541048387816 */ /* 0x000fe20000000039 */
[-C--:B------:R-:W-:Y:S01]  /*1930*/  @P2 FMUL R64, R64, R80.reuse ;  /* 0x0000005040402220 */ /* 0x080fe20000400000 */
[----:B------:R-:W-:Y:S01]  /*1940*/  @P0 FMNMX R6, R6, |R85|, !PT ;  /* 0x4000005506060209 */ /* 0x000fe20007800000 */
[----:B------:R-:W2:Y:S01]  /*1950*/  F2F.BF16.F32 R62, R62 ;  /* 0x0000003e003e7304 */ /* 0x000ea20000202000 */
[----:B------:R-:W-:Y:S01]  /*1960*/  SHF.L.U64.HI R57, R57, 0x10, RZ ;  /* 0x0000001039397819 */ /* 0x000fe200000102ff */
[-C--:B------:R-:W-:Y:S01]  /*1970*/  @P2 FMUL R59, R59, R80.reuse ;  /* 0x000000503b3b2220 */ /* 0x080fe20000400000 */
[----:B------:R-:W-:Y:S01]  /*1980*/  @P0 FMNMX R6, R6, |R71|, !PT ;  /* 0x4000004706060209 */ /* 0x000fe20007800000 */
[----:B------:R-:W-:Y:S01]  /*1990*/  @P2 FMUL R63, R63, R80 ;  /* 0x000000503f3f2220 */ /* 0x000fe20000400000 */
[----:B0-----:R-:W-:Y:S01]  /*19a0*/  LOP3.LUT R57, R57, R2, RZ, 0xfc, !PT ;  /* 0x0000000239397212 */ /* 0x001fe200078efcff */
[-C--:B------:R-:W-:Y:S01]  /*19b0*/  @P2 FMUL R83, R83, R80.reuse ;  /* 0x0000005053532220 */ /* 0x080fe20000400000 */
[----:B-1----:R-:W-:Y:S01]  /*19c0*/  SHF.L.U32 R58, R58, 0x10, RZ ;  /* 0x000000103a3a7819 */ /* 0x002fe200000006ff */
[----:B------:R-:W0:Y:S01]  /*19d0*/  F2F.BF16.F32 R60, R60 ;  /* 0x0000003c003c7304 */ /* 0x000e220000202000 */
[----:B------:R-:W-:Y:S01]  /*19e0*/  F2FP.BF16.F32.PACK_AB R2, RZ, R61 ;  /* 0x0000003dff02723e */ /* 0x000fe200000010ff */
[-C--:B------:R-:W-:Y:S01]  /*19f0*/  @P2 FMUL R67, R67, R80.reuse ;  /* 0x0000005043432220 */ /* 0x080fe20000400000 */
[----:B------:R-:W-:Y:S01]  /*1a00*/  @P0 FMNMX R6, R6, |R73|, !PT ;  /* 0x4000004906060209 */ /* 0x000fe20007800000 */
[----:B------:R-:W-:Y:S01]  /*1a10*/  @P2 FMUL R68, R68, R80 ;  /* 0x0000005044442220 */ /* 0x000fe20000400000 */
[----:B------:R-:W-:Y:S01]  /*1a20*/  LOP3.LUT R57, R57, R58, RZ, 0xfc, !PT ;  /* 0x0000003a39397212 */ /* 0x000fe200078efcff */
[----:B------:R-:W-:Y:S01]  /*1a30*/  @P2 FMUL R85, R85, R80 ;  /* 0x0000005055552220 */ /* 0x000fe20000400000 */
[----:B------:R-:W-:Y:S01]  /*1a40*/  LOP3.LUT R58, R2, 0xffff, RZ, 0xc0, !PT ;  /* 0x0000ffff023a7812 */ /* 0x000fe200078ec0ff */
[----:B------:R-:W1:Y:S01]  /*1a50*/  F2F.BF16.F32 R64, R64 ;  /* 0x0000004000407304 */ /* 0x000e620000202000 */
[----:B------:R-:W-:Y:S01]  /*1a60*/  F2FP.BF16.F32.PACK_AB R66, RZ, R66 ;  /* 0x00000042ff42723e */ /* 0x000fe200000010ff */
[----:B------:R-:W-:Y:S01]  /*1a70*/  @P2 FMUL R65, R65, R80 ;  /* 0x0000005041412220 */ /* 0x000fe20000400000 */
[----:B------:R-:W-:Y:S01]  /*1a80*/  @P0 FMNMX R6, R6, |R70|, !PT ;  /* 0x4000004606060209 */ /* 0x000fe20007800000 */
[-C--:B------:R-:W-:Y:S01]  /*1a90*/  @P2 FMUL R73, R73, R80.reuse ;  /* 0x0000005049492220 */ /* 0x080fe20000400000 */
[----:B------:R-:W-:Y:S01]  /*1aa0*/  SHF.L.U64.HI R61, R58, 0x10, RZ ;  /* 0x000000103a3d7819 */ /* 0x000fe200000102ff */
[-C--:B------:R-:W-:Y:S01]  /*1ab0*/  @P2 FMUL R70, R70, R80.reuse ;  /* 0x0000005046462220 */ /* 0x080fe20000400000 */
[----:B------:R-:W-:Y:S01]  /*1ac0*/  PRMT R2, R66, 0x7610, R2 ;  /* 0x0000761042027816 */ /* 0x000fe20000000002 */
[----:B------:R-:W3:Y:S01]  /*1ad0*/  F2F.BF16.F32 R83, R83 ;  /* 0x0000005300537304 */ /* 0x000ee20000202000 */
[----:B------:R-:W-:Y:S01]  /*1ae0*/  @P0 FMNMX R6, R6, |R87|, !PT ;  /* 0x4000005706060209 */ /* 0x000fe20007800000 */
[-C--:B------:R-:W-:Y:S01]  /*1af0*/  @P2 FMUL R71, R71, R80.reuse ;  /* 0x0000005047472220 */ /* 0x080fe20000400000 */
[----:B------:R-:W-:Y:S01]  /*1b00*/  F2FP.BF16.F32.PACK_AB R59, RZ, R59 ;  /* 0x0000003bff3b723e */ /* 0x000fe200000010ff */
[----:B------:R-:W-:Y:S01]  /*1b10*/  @P2 FMUL R87, R87, R80 ;  /* 0x0000005057572220 */ /* 0x000fe20000400000 */
[----:B--2---:R-:W-:-:S02]  /*1b20*/  LOP3.LUT R61, R61, R62, RZ, 0xfc, !PT ;  /* 0x0000003e3d3d7212 */ /* 0x004fc400078efcff */
[----:B0-----:R-:W-:Y:S01]  /*1b30*/  SHF.L.U32 R60, R60, 0x10, RZ ;  /* 0x000000103c3c7819 */ /* 0x001fe200000006ff */
[----:B------:R-:W0:Y:S01]  /*1b40*/  F2F.BF16.F32 R68, R68 ;  /* 0x0000004400447304 */ /* 0x000e220000202000 */
[----:B------:R-:W-:Y:S02]  /*1b50*/  F2FP.BF16.F32.PACK_AB R63, RZ, R63 ;  /* 0x0000003fff3f723e */ /* 0x000fe400000010ff */
[----:B------:R-:W-:Y:S02]  /*1b60*/  LOP3.LUT R2, R2, 0xffff, RZ, 0xc0, !PT ;  /* 0x0000ffff02027812 */ /* 0x000fe400078ec0ff */
[----:B------:R-:W-:Y:S01]  /*1b70*/  @P0 FMNMX R6, R6, |R69|, !PT ;  /* 0x4000004506060209 */ /* 0x000fe20007800000 */
[----:B------:R-:W-:Y:S01]  /*1b80*/  @P2 FMUL R69, R69, R80 ;  /* 0x0000005045452220 */ /* 0x000fe20000400000 */
[----:B------:R-:W-:Y:S01]  /*1b90*/  PRMT R58, R59, 0x5410, R58 ;  /* 0x000054103b3a7816 */ /* 0x000fe2000000003a */
[----:B------:R-:W2:Y:S01]  /*1ba0*/  F2F.BF16.F32 R85, R85 ;  /* 0x0000005500557304 */ /* 0x000ea20000202000 */
[----:B------:R-:W-:-:S02]  /*1bb0*/  LOP3.LUT R59, R61, R60, RZ, 0xfc, !PT ;  /* 0x0000003c3d3b7212 */ /* 0x000fc400078efcff */
[----:B------:R-:W-:Y:S02]  /*1bc0*/  SHF.L.U64.HI R79, R2, 0x10, RZ ;  /* 0x00000010024f7819 */ /* 0x000fe400000102ff */
[----:B------:R-:W-:Y:S02]  /*1bd0*/  PRMT R60, R63, 0x5410, R2 ;  /* 0x000054103f3c7816 */ /* 0x000fe40000000002 */
[----:B------:R-:W-:Y:S01]  /*1be0*/  F2FP.BF16.F32.PACK_AB R2, RZ, R67 ;  /* 0x00000043ff02723e */ /* 0x000fe200000010ff */
[----:B------:R-:W-:Y:S01]  /*1bf0*/  F2F.BF16.F32 R87, R87 ;  /* 0x0000005700577304 */ /* 0x000fe20000202000 */
[----:B------:R-:W-:Y:S01]  /*1c00*/  @P0 FMNMX R6, R6, |R89|, !PT ;  /* 0x4000005906060209 */ /* 0x000fe20007800000 */
[-C--:B------:R-:W-:Y:S01]  /*1c10*/  @P2 FMUL R89, R89, R80.reuse ;  /* 0x0000005059592220 */ /* 0x080fe20000400000 */
[----:B------:R-:W-:Y:S02]  /*1c20*/  LOP3.LUT R62, R2, 0xffff, RZ, 0xc0, !PT ;  /* 0x0000ffff023e7812 */ /* 0x000fe400078ec0ff */
[----:B------:R-:W-:Y:S01]  /*1c30*/  @P0 FMNMX R6, R6, |R77|, !PT ;  /* 0x4000004d06060209 */ /* 0x000fe20007800000 */
[----:B------:R-:W-:Y:S01]  /*1c40*/  @P2 FMUL R77, R77, R80 ;  /* 0x000000504d4d2220 */ /* 0x000fe20000400000 */
[----:B-1----:R-:W-:Y:S01]  /*1c50*/  LOP3.LUT R79, R79, R64, RZ, 0xfc, !PT ;  /* 0x000000404f4f7212 */ /* 0x002fe200078efcff */
[----:B------:R1:W-:Y:S01]  /*1c60*/  F2F.BF16.F32 R2, R70 ;  /* 0x0000004600027304 */ /* 0x0003e20000202000 */
[----:B------:R-:W-:-:S02]  /*1c70*/  SHF.L.U64.HI R64, R62, 0x10, RZ ;  /* 0x000000103e407819 */ /* 0x000fc400000102ff */
[----:B------:R-:W-:Y:S01]  /*1c80*/  @P0 FMNMX R6, R6, |R75|, !PT ;  /* 0x4000004b06060209 */ /* 0x000fe20007800000 */
[----:B------:R-:W-:Y:S01]  /*1c90*/  @P2 FMUL R75, R75, R80 ;  /* 0x000000504b4b2220 */ /* 0x000fe20000400000 */
[----:B------:R-:W-:Y:S02]  /*1ca0*/  F2FP.BF16.F32.PACK_AB R63, RZ, R65 ;  /* 0x00000041ff3f723e */ /* 0x000fe400000010ff */
[----:B---3--:R-:W-:Y:S01]  /*1cb0*/  LOP3.LUT R72, R64, R83, RZ, 0xfc, !PT ;  /* 0x0000005340487212 */ /* 0x008fe200078efcff */
[----:B------:R-:W3:Y:S01]  /*1cc0*/  F2F.BF16.F32 R77, R77 ;  /* 0x0000004d004d7304 */ /* 0x000ee20000202000 */
[----:B------:R-:W-:Y:S01]  /*1cd0*/  PRMT R62, R63, 0x5410, R62 ;  /* 0x000054103f3e7816 */ /* 0x000fe2000000003e */
[----:B------:R-:W4:Y:S01]  /*1ce0*/  LDC.64 R64, c[0x0][0x258] ;  /* 0x00009600ff407b82 */ /* 0x000f220000000a00 */
[----:B------:R-:W-:Y:S02]  /*1cf0*/  F2FP.BF16.F32.PACK_AB R63, RZ, R73 ;  /* 0x00000049ff3f723e */ /* 0x000fe400000010ff */
[----:B------:R-:W-:-:S02]  /*1d00*/  F2FP.BF16.F32.PACK_AB R74, RZ, R71 ;  /* 0x00000047ff4a723e */ /* 0x000fc400000010ff */
[----:B0-----:R-:W-:Y:S01]  /*1d10*/  SHF.L.U32 R68, R68, 0x10, RZ ;  /* 0x0000001044447819 */ /* 0x001fe200000006ff */
[----:B------:R-:W0:Y:S01]  /*1d20*/  F2F.BF16.F32 R75, R75 ;  /* 0x0000004b004b7304 */ /* 0x000e220000202000 */
[----:B------:R-:W-:Y:S01]  /*1d30*/  F2FP.BF16.F32.PACK_AB R66, RZ, R89 ;  /* 0x00000059ff42723e */ /* 0x000fe200000010ff */
[----:B-1----:R-:W1:Y:S01]  /*1d40*/  @!P3 LDC.64 R70, c[0x0][0x230] ;  /* 0x00008c00ff46bb82 */ /* 0x002e620000000a00 */
[----:B------:R-:W-:Y:S02]  /*1d50*/  LOP3.LUT R67, R63, 0xffff, RZ, 0xc0, !PT ;  /* 0x0000ffff3f437812 */ /* 0x000fe400078ec0ff */
[----:B------:R-:W-:Y:S02]  /*1d60*/  LOP3.LUT R61, R79, R68, RZ, 0xfc, !PT ;  /* 0x000000444f3d7212 */ /* 0x000fe400078efcff */
[----:B--2---:R-:W-:Y:S02]  /*1d70*/  SHF.L.U32 R85, R85, 0x10, RZ ;  /* 0x0000001055557819 */ /* 0x004fe400000006ff */
[----:B------:R-:W-:-:S02]  /*1d80*/  LOP3.LUT R68, R66, 0xffff, RZ, 0xc0, !PT ;  /* 0x0000ffff42447812 */ /* 0x000fc400078ec0ff */
[----:B------:R-:W-:Y:S02]  /*1d90*/  PRMT R66, R74, 0x5410, R67 ;  /* 0x000054104a427816 */ /* 0x000fe40000000043 */
[----:B------:R-:W-:Y:S02]  /*1da0*/  LOP3.LUT R74, R93, 0x7f, RZ, 0xc0, !PT ;  /* 0x0000007f5d4a7812 */ /* 0x000fe400078ec0ff */
[----:B------:R-:W-:Y:S02]  /*1db0*/  LOP3.LUT R63, R72, R85, RZ, 0xfc, !PT ;  /* 0x00000055483f7212 */ /* 0x000fe400078efcff */
[----:B------:R-:W-:Y:S01]  /*1dc0*/  SHF.L.U64.HI R72, R68, 0x10, RZ ;  /* 0x0000001044487819 */ /* 0x000fe200000102ff */
[----:B------:R-:W-:Y:S01]  /*1dd0*/  IMAD R73, R7, 0x300, R74 ;  /* 0x0000030007497824 */ /* 0x000fe200078e024a */
[----:B------:R-:W-:Y:S02]  /*1de0*/  F2FP.BF16.F32.PACK_AB R69, RZ, R69 ;  /* 0x00000045ff45723e */ /* 0x000fe400000010ff */
[----:B---3--:R-:W-:Y:S01]  /*1df0*/  LOP3.LUT R72, R72, R77, RZ, 0xfc, !PT ;  /* 0x0000004d48487212 */ /* 0x008fe200078efcff */
[----:B----4-:R-:W-:Y:S01]  /*1e00*/  IMAD.WIDE.U32 R78, R73, 0x8, R64 ;  /* 0x00000008494e7825 */ /* 0x010fe200078e0040 */
[----:B0-----:R-:W-:-:S02]  /*1e10*/  SHF.L.U32 R75, R75, 0x10, RZ ;  /* 0x000000104b4b7819 */ /* 0x001fc400000006ff */
[----:B------:R-:W-:Y:S01]  /*1e20*/  SHF.L.U64.HI R67, R67, 0x10, RZ ;  /* 0x0000001043437819 */ /* 0x000fe200000102ff */
[----:B-1----:R-:W-:Y:S01]  /*1e30*/  @!P3 IMAD.WIDE R70, R7, 0x4, R70 ;  /* 0x000000040746b825 */ /* 0x002fe200078e0246 */
[----:B------:R-:W-:Y:S02]  /*1e40*/  PRMT R68, R69, 0x5410, R68 ;  /* 0x0000541045447816 */ /* 0x000fe40000000044 */
[----:B------:R-:W-:Y:S02]  /*1e50*/  LOP3.LUT R69, R72, R75, RZ, 0xfc, !PT ;  /* 0x0000004b48457212 */ /* 0x000fe400078efcff */
[C---:B------:R-:W-:Y:S01]  /*1e60*/  IADD3 R77, R73.reuse, 0x100, RZ ;  /* 0x00000100494d7810 */ /* 0x040fe20007ffe0ff */
[----:B------:R1:W-:Y:S01]  /*1e70*/  @!P3 STG.E desc[UR4][R70.64], R0 ;  /* 0x000000004600b986 */ /* 0x0003e2000c101904 */
[----:B------:R-:W-:Y:S02]  /*1e80*/  IADD3 R75, R73, 0x180, RZ ;  /* 0x00000180494b7810 */ /* 0x000fe40007ffe0ff */
[----:B------:R-:W-:Y:S01]  /*1e90*/  LOP3.LUT R2, R67, R2, RZ, 0xfc, !PT ;  /* 0x0000000243027212 */ /* 0x000fe200078efcff */
[--C-:B------:R-:W-:Y:S01]  /*1ea0*/  IMAD.WIDE.U32 R76, R77, 0x8, R64.reuse ;  /* 0x000000084d4c7825 */ /* 0x100fe200078e0040 */
[----:B------:R-:W-:Y:S01]  /*1eb0*/  SHF.L.U32 R87, R87, 0x10, RZ ;  /* 0x0000001057577819 */ /* 0x000fe200000006ff */
[----:B------:R1:W-:Y:S01]  /*1ec0*/  STG.E.64 desc[UR4][R78.64], R56 ;  /* 0x000000384e007986 */ /* 0x0003e2000c101b04 */
[----:B------:R-:W-:Y:S01]  /*1ed0*/  LEA R74, P0, R4, UR10, 0x3 ;  /* 0x0000000a044a7c11 */ /* 0x000fe2000f8018ff */
[----:B------:R-:W-:Y:S01]  /*1ee0*/  IMAD.WIDE.U32 R64, R75, 0x8, R64 ;  /* 0x000000084b407825 */ /* 0x000fe200078e0040 */
[----:B------:R-:W-:-:S02]  /*1ef0*/  IADD3 R73, R73, 0x280, RZ ;  /* 0x0000028049497810 */ /* 0x000fc40007ffe0ff */
[----:B------:R-:W-:Y:S02]  /*1f00*/  LOP3.LUT R67, R2, R87, RZ, 0xfc, !PT ;  /* 0x0000005702437212 */ /* 0x000fe400078efcff */
[----:B------:R-:W-:Y:S02]  /*1f10*/  LEA.HI.X R75, R4, UR11, RZ, 0x3, P0 ;  /* 0x0000000b044b7c11 */ /* 0x000fe400080f1cff */
[----:B------:R-:W-:Y:S02]  /*1f20*/  LEA R2, P0, R3, UR10, 0x3 ;  /* 0x0000000a03027c11 */ /* 0x000fe4000f8018ff */
[----:B------:R-:W-:Y:S01]  /*1f30*/  LEA R72, P1, R73, UR10, 0x3 ;  /* 0x0000000a49487c11 */ /* 0x000fe2000f8218ff */
[----:B------:R1:W-:Y:S01]  /*1f40*/  STG.E.64 desc[UR4][R74.64], R58 ;  /* 0x0000003a4a007986 */ /* 0x0003e2000c101b04 */
[----:B------:R-:W-:Y:S02]  /*1f50*/  LEA.HI.X R3, R3, UR11, RZ, 0x3, P0 ;  /* 0x0000000b03037c11 */ /* 0x000fe400080f1cff */
[----:B------:R-:W-:Y:S01]  /*1f60*/  LEA.HI.X R73, R73, UR11, RZ, 0x3, P1 ;  /* 0x0000000b49497c11 */ /* 0x000fe200088f1cff */
[----:B------:R1:W-:Y:S01]  /*1f70*/  STG.E.64 desc[UR4][R76.64], R60 ;  /* 0x0000003c4c007986 */ /* 0x0003e2000c101b04 */
[----:B------:R-:W-:-:S02]  /*1f80*/  IADD3 R7, R7, UR6, RZ ;  /* 0x0000000607077c10 */ /* 0x000fc4000fffe0ff */
[----:B------:R-:W-:Y:S01]  /*1f90*/  LOP3.LUT P1, RZ, R5, 0xff, RZ, 0xc0, !PT ;  /* 0x000000ff05ff7812 */ /* 0x000fe2000782c0ff */
[----:B------:R1:W-:Y:S01]  /*1fa0*/  STG.E.64 desc[UR4][R64.64], R62 ;  /* 0x0000003e40007986 */ /* 0x0003e2000c101b04 */
[----:B------:R-:W-:Y:S02]  /*1fb0*/  ISETP.GE.AND P0, PT, R7, UR14, PT ;  /* 0x0000000e07007c0c */ /* 0x000fe4000bf06270 */
[----:B------:R-:W-:Y:S01]  /*1fc0*/  SEL R5, RZ, 0x1, P1 ;  /* 0x00000001ff057807 */ /* 0x000fe20000800000 */
[----:B------:R1:W-:Y:S04]  /*1fd0*/  STG.E.64 desc[UR4][R2.64], R66 ;  /* 0x0000004202007986 */ /* 0x0003e8000c101b04 */
[----:B------:R1:W-:Y:S06]  /*1fe0*/  STG.E.64 desc[UR4][R72.64], R68 ;  /* 0x0000004448007986 */ /* 0x0003ec000c101b04 */
[----:B------:R-:W-:Y:S05]  /*1ff0*/  @!P0 BRA `(.L_x_9845) ;  /* 0xffffffe000a48947 */ /* 0x000fea000383ffff */
.L_x_9837:
        /* <DEDUP_REMOVED lines=15> */
.L_x_9870:
        /* <DEDUP_REMOVED lines=28> */
.L_x_9873:
[----:B-1----:R-:W-:-:S07]  /*22b0*/  FMNMX R5, R3, R2, !PT ;  /* 0x0000000203057209 */ /* 0x002fce0007800000 */
.L_x_9849:
[----:B------:R-:W-:Y:S05]  /*22c0*/  BSYNC B0 ;  /* 0x0000000000007941 */ /* 0x000fea0003800000 */
.L_x_9848:
[----:B------:R-:W-:Y:S01]  /*22d0*/  ISETP.NE.AND P0, PT, R93, RZ, PT ;  /* 0x000000ff5d00720c */ /* 0x000fe20003f05270 */
[----:B------:R-:W-:-:S12]  /*22e0*/  BSSY B0, `(.L_x_9846) ;  /* 0x0000004000007945 */ /* 0x000fd80003800000 */
[----:B------:R-:W-:Y:S05]  /*22f0*/  @P0 BRA `(.L_x_9851) ;  /* 0x0000000000080947 */ /* 0x000fea0003800000 */
[----:B0-----:R-:W0:Y:S02]  /*2300*/  LDC.64 R2, c[0x0][0x288] ;  /* 0x0000a200ff027b82 */ /* 0x001e240000000a00 */
[----:B0-----:R1:W-:Y:S02]  /*2310*/  REDG.E.MAX.S32.STRONG.GPU desc[UR4][R2.64], R5 ;  /* 0x000000050200798e */ /* 0x0013e4000d10e384 */
.L_x_9851:
[----:B------:R-:W-:Y:S05]  /*2320*/  BSYNC B0 ;  /* 0x0000000000007941 */ /* 0x000fea0003800000 */
.L_x_9846:
[----:B------:R-:W-:Y:S05]  /*2330*/  @!P2 EXIT ;  /* 0x000000000000a94d */ /* 0x000fea0003800000 */
[----:B------:R-:W2:Y:S01]  /*2340*/  S2UR UR15, SR_CTAID.X ;  /* 0x00000000000f79c3 */ /* 0x000ea20000002500 */
[----:B------:R-:W-:Y:S02]  /*2350*/  ULDC.64 UR12, c[0x0][0x280] ;  /* 0x0000a000000c7ab9 */ /* 0x000fe40000000a00 */
[----:B------:R-:W-:Y:S02]  /*2360*/  ISETP.EQ.U32.AND P1, PT, RZ, UR12, PT ;  /* 0x0000000cff007c0c */ /* 0x000fe4000bf22070 */
[----:B--2---:R-:W-:-:S04]  /*2370*/  LOP3.LUT P0, RZ, R93, UR15, RZ, 0xfc, !PT ;  /* 0x0000000f5dff7c12 */ /* 0x004fc8000f80fcff */
        /* <DEDUP_REMOVED lines=8> */
[----:B0-----:R-:W-:Y:S05]  /*2400*/  CALL.REL.NOINC `($__internal_135_$__cuda_sm20_rcp_rn_f32_slowpath) ;  /* 0x0000000800a87944 */ /* 0x001fea0003c00000 */
[----:B------:R-:W-:Y:S05]  /*2410*/  BRA `(.L_x_9853) ;  /* 0x0000000000107947 */ /* 0x000fea0003800000 */
.L_x_9852:
[----:B0-----:R-:W0:Y:S02]  /*2420*/  MUFU.RCP R3, R80 ;  /* 0x0000005000037308 */ /* 0x001e240000001000 */
[----:B0-----:R-:W-:-:S04]  /*2430*/  FFMA R0, R3, R80, -1 ;  /* 0xbf80000003007423 */ /* 0x001fc80000000050 */
[----:B------:R-:W-:-:S04]  /*2440*/  FADD.FTZ R0, -R0, -RZ ;  /* 0x800000ff00007221 */ /* 0x000fc80000010100 */
[----:B------:R-:W-:-:S07]  /*2450*/  FFMA R0, R3, R0, R3 ;  /* 0x0000000003007223 */ /* 0x000fce0000000003 */
.L_x_9853:
[----:B------:R-:W0:Y:S02]  /*2460*/  LDC.64 R2, c[0x0][0x280] ;  /* 0x0000a000ff027b82 */ /* 0x000e240000000a00 */
[----:B0-----:R-:W-:Y:S01]  /*2470*/  STG.E desc[UR4][R2.64], R0 ;  /* 0x0000000002007986 */ /* 0x001fe2000c101904 */
[----:B------:R-:W-:Y:S05]  /*2480*/  EXIT ;  /* 0x000000000000794d */ /* 0x000fea0003800000 */
.L_x_9838:
[----:B------:R-:W-:Y:S01]  /*2490*/  HFMA2.MMA R85, -RZ, RZ, 0, 5.9604644775390625e-08 ;  /* 0x00000001ff557435 */ /* 0x000fe200000001ff */
[----:B------:R-:W-:Y:S02]  /*24a0*/  MOV R83, 0x1f ;  /* 0x0000001f00537802 */ /* 0x000fe40000000f00 */
[----:B------:R-:W-:-:S08]  /*24b0*/  MOV R82, 0xffffffff ;  /* 0xffffffff00527802 */ /* 0x000fd00000000f00 */
[----:B-----5:R-:W-:Y:S05]  /*24c0*/  WARPSYNC.COLLECTIVE R82, `(.L_x_9854) ;  /* 0x0000000052087348 */ /* 0x020fea0003c00000 */
[----:B------:R0:W1:Y:S02]  /*24d0*/  SHFL.BFLY P1, R0, R86, R85, R83 ;  /* 0x0c00005556007389 */ /* 0x0000640000020053 */
[----:B01---5:R-:W-:Y:S01]  /*24e0*/  ENDCOLLECTIVE ;  /* 0x000000000000791b */ /* 0x023fe20003800000 */
.L_x_9854:
[----:B------:R-:W-:Y:S01]  /*24f0*/  HFMA2.MMA R85, -RZ, RZ, 0, 1.1920928955078125e-07 ;  /* 0x00000002ff557435 */ /* 0x000fe200000001ff */
[----:B------:R-:W-:-:S05]  /*2500*/  FADD R87, R86, R0 ;  /* 0x0000000056577221 */ /* 0x000fca0000000000 */
[----:B------:R-:W-:-:S07]  /*2510*/  MOV R86, R87 ;  /* 0x0000005700567202 */ /* 0x000fce0000000f00 */
[----:B------:R-:W-:Y:S05]  /*2520*/  WARPSYNC.COLLECTIVE R82, `(.L_x_9855) ;  /* 0x0000000052087348 */ /* 0x000fea0003c00000 */
[----:B------:R0:W1:Y:S02]  /*2530*/  SHFL.BFLY P1, R0, R86, R85, R83 ;  /* 0x0c00005556007389 */ /* 0x0000640000020053 */
[----:B01----:R-:W-:Y:S01]  /*2540*/  ENDCOLLECTIVE ;  /* 0x000000000000791b */ /* 0x003fe20003800000 */
.L_x_9855:
[----:B------:R-:W-:Y:S01]  /*2550*/  HFMA2.MMA R85, -RZ, RZ, 0, 2.384185791015625e-07 ;  /* 0x00000004ff557435 */ /* 0x000fe200000001ff */
[----:B------:R-:W-:-:S05]  /*2560*/  FADD R88, R87, R0 ;  /* 0x0000000057587221 */ /* 0x000fca0000000000 */
[----:B------:R-:W-:-:S07]  /*2570*/  MOV R86, R88 ;  /* 0x0000005800567202 */ /* 0x000fce0000000f00 */
[----:B------:R-:W-:Y:S05]  /*2580*/  WARPSYNC.COLLECTIVE R82, `(.L_x_9856) ;  /* 0x0000000052087348 */ /* 0x000fea0003c00000 */
[----:B------:R0:W1:Y:S02]  /*2590*/  SHFL.BFLY P1, R0, R86, R85, R83 ;  /* 0x0c00005556007389 */ /* 0x0000640000020053 */
[----:B01----:R-:W-:Y:S01]  /*25a0*/  ENDCOLLECTIVE ;  /* 0x000000000000791b */ /* 0x003fe20003800000 */
.L_x_9856:
[----:B------:R-:W-:Y:S01]  /*25b0*/  HFMA2.MMA R85, -RZ, RZ, 0, 4.76837158203125e-07 ;  /* 0x00000008ff557435 */ /* 0x000fe200000001ff */
[----:B------:R-:W-:-:S05]  /*25c0*/  FADD R89, R88, R0 ;  /* 0x0000000058597221 */ /* 0x000fca0000000000 */
[----:B------:R-:W-:-:S07]  /*25d0*/  MOV R86, R89 ;  /* 0x0000005900567202 */ /* 0x000fce0000000f00 */
[----:B------:R-:W-:Y:S05]  /*25e0*/  WARPSYNC.COLLECTIVE R82, `(.L_x_9857) ;  /* 0x0000000052087348 */ /* 0x000fea0003c00000 */
[----:B------:R0:W1:Y:S02]  /*25f0*/  SHFL.BFLY P1, R0, R86, R85, R83 ;  /* 0x0c00005556007389 */ /* 0x0000640000020053 */
[----:B01----:R-:W-:Y:S01]  /*2600*/  ENDCOLLECTIVE ;  /* 0x000000000000791b */ /* 0x003fe20003800000 */
.L_x_9857:
[----:B------:R-:W-:Y:S01]  /*2610*/  HFMA2.MMA R85, -RZ, RZ, 0, 9.5367431640625e-07 ;  /* 0x00000010ff557435 */ /* 0x000fe200000001ff */
[----:B------:R-:W-:-:S05]  /*2620*/  FADD R90, R89, R0 ;  /* 0x00000000595a7221 */ /* 0x000fca0000000000 */
[----:B------:R-:W-:-:S07]  /*2630*/  MOV R86, R90 ;  /* 0x0000005a00567202 */ /* 0x000fce0000000f00 */
[----:B------:R-:W-:Y:S05]  /*2640*/  WARPSYNC.COLLECTIVE R82, `(.L_x_9858) ;  /* 0x0000000052087348 */ /* 0x000fea0003c00000 */
[----:B------:R0:W1:Y:S02]  /*2650*/  SHFL.BFLY P1, R0, R86, R85, R83 ;  /* 0x0c00005556007389 */ /* 0x0000640000020053 */
[----:B01----:R-:W-:Y:S01]  /*2660*/  ENDCOLLECTIVE ;  /* 0x000000000000791b */ /* 0x003fe20003800000 */
.L_x_9858:
[----:B------:R-:W-:Y:S01]  /*2670*/  MOV R85, 0x1 ;  /* 0x0000000100557802 */ /* 0x000fe20000000f00 */
[----:B------:R-:W-:-:S04]  /*2680*/  FADD R0, R90, R0 ;  /* 0x000000005a007221 */ /* 0x000fc80000000000 */
[----:B------:R-:W-:-:S04]  /*2690*/  FMUL R84, R0, 0.001302083372138440609 ;  /* 0x3aaaaaab00547820 */ /* 0x000fc80000400000 */
        /* <DEDUP_REMOVED lines=48> */
[----:B------:R-:W-:-:S11]  /*29a0*/  HFMA2.MMA R83, -RZ, RZ, 0, 1.847743988037109375e-06 ;  /* 0x0000001fff537435 */ /* 0x000fd600000001ff */
[----:B------:R-:W-:Y:S05]  /*29b0*/  WARPSYNC.COLLECTIVE R82, `(.L_x_9859) ;  /* 0x0000000052087348 */ /* 0x000fea0003c00000 */
[----:B------:R0:W1:Y:S02]  /*29c0*/  SHFL.BFLY P1, R0, R86, R85, R83 ;  /* 0x0c00005556007389 */ /* 0x0000640000020053 */
[----:B01----:R-:W-:Y:S01]  /*29d0*/  ENDCOLLECTIVE ;  /* 0x000000000000791b */ /* 0x003fe20003800000 */
.L_x_9859:
[----:B------:R-:W-:Y:S01]  /*29e0*/  HFMA2.MMA R85, -RZ, RZ, 0, 1.1920928955078125e-07 ;  /* 0x00000002ff557435 */ /* 0x000fe200000001ff */
[----:B------:R-:W-:-:S05]  /*29f0*/  FADD R87, R86, R0 ;  /* 0x0000000056577221 */ /* 0x000fca0000000000 */
[----:B------:R-:W-:-:S07]  /*2a00*/  MOV R86, R87 ;  /* 0x0000005700567202 */ /* 0x000fce0000000f00 */
[----:B------:R-:W-:Y:S05]  /*2a10*/  WARPSYNC.COLLECTIVE R82, `(.L_x_9860) ;  /* 0x0000000052087348 */ /* 0x000fea0003c00000 */
[----:B------:R0:W1:Y:S02]  /*2a20*/  SHFL.BFLY P1, R0, R86, R85, R83 ;  /* 0x0c00005556007389 */ /* 0x0000640000020053 */
[----:B01----:R-:W-:Y:S01]  /*2a30*/  ENDCOLLECTIVE ;  /* 0x000000000000791b */ /* 0x003fe20003800000 */
.L_x_9860:
[----:B------:R-:W-:Y:S01]  /*2a40*/  HFMA2.MMA R85, -RZ, RZ, 0, 2.384185791015625e-07 ;  /* 0x00000004ff557435 */ /* 0x000fe200000001ff */
[----:B------:R-:W-:-:S05]  /*2a50*/  FADD R88, R87, R0 ;  /* 0x0000000057587221 */ /* 0x000fca0000000000 */
[----:B------:R-:W-:-:S07]  /*2a60*/  MOV R86, R88 ;  /* 0x0000005800567202 */ /* 0x000fce0000000f00 */
[----:B------:R-:W-:Y:S05]  /*2a70*/  WARPSYNC.COLLECTIVE R82, `(.L_x_9861) ;  /* 0x0000000052087348 */ /* 0x000fea0003c00000 */
[----:B------:R0:W1:Y:S02]  /*2a80*/  SHFL.BFLY P1, R0, R86, R85, R83 ;  /* 0x0c00005556007389 */ /* 0x0000640000020053 */
[----:B01----:R-:W-:Y:S01]  /*2a90*/  ENDCOLLECTIVE ;  /* 0x000000000000791b */ /* 0x003fe20003800000 */
.L_x_9861:
[----:B------:R-:W-:Y:S01]  /*2aa0*/  HFMA2.MMA R85, -RZ, RZ, 0, 4.76837158203125e-07 ;  /* 0x00000008ff557435 */ /* 0x000fe200000001ff */
[----:B------:R-:W-:-:S05]  /*2ab0*/  FADD R89, R88, R0 ;  /* 0x0000000058597221 */ /* 0x000fca0000000000 */
[----:B------:R-:W-:-:S07]  /*2ac0*/  MOV R86, R89 ;  /* 0x0000005900567202 */ /* 0x000fce0000000f00 */
[----:B------:R-:W-:Y:S05]  /*2ad0*/  WARPSYNC.COLLECTIVE R82, `(.L_x_9862) ;  /* 0x0000000052087348 */ /* 0x000fea0003c00000 */
[----:B------:R0:W1:Y:S02]  /*2ae0*/  SHFL.BFLY P1, R0, R86, R85, R83 ;  /* 0x0c00005556007389 */ /* 0x0000640000020053 */
[----:B01----:R-:W-:Y:S01]  /*2af0*/  ENDCOLLECTIVE ;  /* 0x000000000000791b */ /* 0x003fe20003800000 */
.L_x_9862:
[----:B------:R-:W-:Y:S01]  /*2b00*/  HFMA2.MMA R85, -RZ, RZ, 0, 9.5367431640625e-07 ;  /* 0x00000010ff557435 */ /* 0x000fe200000001ff */
[----:B------:R-:W-:-:S05]  /*2b10*/  FADD R90, R89, R0 ;  /* 0x00000000595a7221 */ /* 0x000fca0000000000 */
[----:B------:R-:W-:-:S07]  /*2b20*/  MOV R86, R90 ;  /* 0x0000005a00567202 */ /* 0x000fce0000000f00 */
[----:B------:R-:W-:Y:S05]  /*2b30*/  WARPSYNC.COLLECTIVE R82, `(.L_x_9863) ;  /* 0x0000000052087348 */ /* 0x000fea0003c00000 */
[----:B------:R0:W1:Y:S02]  /*2b40*/  SHFL.BFLY P1, R0, R86, R85, R83 ;  /* 0x0c00005556007389 */ /* 0x0000640000020053 */
[----:B01----:R-:W-:Y:S01]  /*2b50*/  ENDCOLLECTIVE ;  /* 0x000000000000791b */ /* 0x003fe20003800000 */
.L_x_9863:
[----:B------:R-:W-:Y:S05]  /*2b60*/  BRA `(.L_x_9864) ;  /* 0xffffffdc00a47947 */ /* 0x000fea000383ffff */
.L_x_9847:
[----:B------:R-:W-:Y:S01]  /*2b70*/  HFMA2.MMA R4, -RZ, RZ, 0, 9.5367431640625e-07 ;  /* 0x00000010ff047435 */ /* 0x000fe200000001ff */
[----:B------:R-:W-:Y:S02]  /*2b80*/  MOV R9, R6 ;  /* 0x0000000600097202 */ /* 0x000fe40000000f00 */
[----:B------:R-:W-:Y:S02]  /*2b90*/  MOV R11, 0x1f ;  /* 0x0000001f000b7802 */ /* 0x000fe40000000f00 */
[----:B------:R-:W-:-:S07]  /*2ba0*/  MOV R82, 0xffffffff ;  /* 0xffffffff00527802 */ /* 0x000fce0000000f00 */
[----:B-1---5:R-:W-:Y:S05]  /*2bb0*/  WARPSYNC.COLLECTIVE R82, `(.L_x_9865) ;  /* 0x0000000052087348 */ /* 0x022fea0003c00000 */
[----:B------:R0:W2:Y:S02]  /*2bc0*/  SHFL.DOWN P0, R7, R9, R4, R11 ;  /* 0x0800000409077389 */ /* 0x0000a4000000000b */
[----:B012--5:R-:W-:Y:S01]  /*2bd0*/  ENDCOLLECTIVE ;  /* 0x000000000000791b */ /* 0x027fe20003800000 */
.L_x_9865:
[----:B------:R-:W-:Y:S01]  /*2be0*/  HFMA2.MMA R4, -RZ, RZ, 0, 4.76837158203125e-07 ;  /* 0x00000008ff047435 */ /* 0x000fe200000001ff */
[----:B------:R-:W-:-:S04]  /*2bf0*/  MOV R3, R7 ;  /* 0x0000000700037202 */ /* 0x000fc80000000f00 */
[----:B------:R-:W-:-:S04]  /*2c00*/  FMNMX R3, R3, R6, !PT ;  /* 0x0000000603037209 */ /* 0x000fc80007800000 */
[----:B------:R-:W-:-:S07]  /*2c10*/  MOV R9, R3 ;  /* 0x0000000300097202 */ /* 0x000fce0000000f00 */
[----:B------:R-:W-:Y:S05]  /*2c20*/  WARPSYNC.COLLECTIVE R82, `(.L_x_9866) ;  /* 0x0000000052087348 */ /* 0x000fea0003c00000 */
[----:B------:R0:W1:Y:S02]  /*2c30*/  SHFL.DOWN P0, R7, R9, R4, R11 ;  /* 0x0800000409077389 */ /* 0x000064000000000b */
[----:B01----:R-:W-:Y:S01]  /*2c40*/  ENDCOLLECTIVE ;  /* 0x000000000000791b */ /* 0x003fe20003800000 */
.L_x_9866:
[----:B------:R-:W-:Y:S01]  /*2c50*/  HFMA2.MMA R4, -RZ, RZ, 0, 2.384185791015625e-07 ;  /* 0x00000004ff047435 */ /* 0x000fe200000001ff */
[----:B------:R-:W-:-:S04]  /*2c60*/  MOV R0, R7 ;  /* 0x0000000700007202 */ /* 0x000fc80000000f00 */
[----:B------:R-:W-:-:S04]  /*2c70*/  FMNMX R0, R3, R0, !PT ;  /* 0x0000000003007209 */ /* 0x000fc80007800000 */
[----:B------:R-:W-:-:S07]  /*2c80*/  MOV R9, R0 ;  /* 0x0000000000097202 */ /* 0x000fce0000000f00 */
[----:B------:R-:W-:Y:S05]  /*2c90*/  WARPSYNC.COLLECTIVE R82, `(.L_x_9867) ;  /* 0x0000000052087348 */ /* 0x000fea0003c00000 */
[----:B------:R0:W1:Y:S02]  /*2ca0*/  SHFL.DOWN P0, R7, R9, R4, R11 ;  /* 0x0800000409077389 */ /* 0x000064000000000b */
[----:B01----:R-:W-:Y:S01]  /*2cb0*/  ENDCOLLECTIVE ;  /* 0x000000000000791b */ /* 0x003fe20003800000 */
.L_x_9867:
[----:B------:R-:W-:Y:S01]  /*2cc0*/  HFMA2.MMA R4, -RZ, RZ, 0, 1.1920928955078125e-07 ;  /* 0x00000002ff047435 */ /* 0x000fe200000001ff */
[----:B------:R-:W-:-:S04]  /*2cd0*/  MOV R5, R7 ;  /* 0x0000000700057202 */ /* 0x000fc80000000f00 */
[----:B------:R-:W-:-:S04]  /*2ce0*/  FMNMX R5, R0, R5, !PT ;  /* 0x0000000500057209 */ /* 0x000fc80007800000 */
[----:B------:R-:W-:-:S07]  /*2cf0*/  MOV R9, R5 ;  /* 0x0000000500097202 */ /* 0x000fce0000000f00 */
[----:B------:R-:W-:Y:S05]  /*2d00*/  WARPSYNC.COLLECTIVE R82, `(.L_x_9868) ;  /* 0x0000000052087348 */ /* 0x000fea0003c00000 */
[----:B------:R0:W1:Y:S02]  /*2d10*/  SHFL.DOWN P0, R7, R9, R4, R11 ;  /* 0x0800000409077389 */ /* 0x000064000000000b */
[----:B01----:R-:W-:Y:S01]  /*2d20*/  ENDCOLLECTIVE ;  /* 0x000000000000791b */ /* 0x003fe20003800000 */
.L_x_9868:
[----:B------:R-:W-:Y:S01]  /*2d30*/  HFMA2.MMA R4, -RZ, RZ, 0, 5.9604644775390625e-08 ;  /* 0x00000001ff047435 */ /* 0x000fe200000001ff */
[----:B------:R-:W-:-:S04]  /*2d40*/  MOV R2, R7 ;  /* 0x0000000700027202 */ /* 0x000fc80000000f00 */
[----:B------:R-:W-:-:S04]  /*2d50*/  FMNMX R2, R5, R2, !PT ;  /* 0x0000000205027209 */ /* 0x000fc80007800000 */
[----:B------:R-:W-:-:S07]  /*2d60*/  MOV R9, R2 ;  /* 0x0000000200097202 */ /* 0x000fce0000000f00 */
[----:B------:R-:W-:Y:S05]  /*2d70*/  WARPSYNC.COLLECTIVE R82, `(.L_x_9869) ;  /* 0x0000000052087348 */ /* 0x000fea0003c00000 */
[----:B------:R0:W1:Y:S02]  /*2d80*/  SHFL.DOWN P0, R7, R9, R4, R11 ;  /* 0x0800000409077389 */ /* 0x000064000000000b */
[----:B01----:R-:W-:Y:S01]  /*2d90*/  ENDCOLLECTIVE ;  /* 0x000000000000791b */ /* 0x003fe20003800000 */
.L_x_9869:
[----:B------:R-:W-:Y:S05]  /*2da0*/  BRA `(.L_x_9870) ;  /* 0xfffffff000d07947 */ /* 0x000fea000383ffff */
.L_x_9850:
[----:B------:R-:W-:Y:S01]  /*2db0*/  HFMA2.MMA R4, -RZ, RZ, 0, 1.1920928955078125e-07 ;  /* 0x00000002ff047435 */ /* 0x000fe200000001ff */
[----:B-1----:R-:W-:Y:S02]  /*2dc0*/  MOV R9, R0 ;  /* 0x0000000000097202 */ /* 0x002fe40000000f00 */
[----:B------:R-:W-:Y:S02]  /*2dd0*/  MOV R11, 0x1f ;  /* 0x0000001f000b7802 */ /* 0x000fe40000000f00 */
[----:B------:R-:W-:-:S07]  /*2de0*/  MOV R82, 0xffffffff ;  /* 0xffffffff00527802 */ /* 0x000fce0000000f00 */
[----:B0----5:R-:W-:Y:S05]  /*2df0*/  WARPSYNC.COLLECTIVE R82, `(.L_x_9871) ;  /* 0x0000000052087348 */ /* 0x021fea0003c00000 */
[----:B------:R1:W2:Y:S02]  /*2e00*/  SHFL.DOWN P0, R7, R9, R4, R11 ;  /* 0x0800000409077389 */ /* 0x0002a4000000000b */
[----:B012--5:R-:W-:Y:S01]  /*2e10*/  ENDCOLLECTIVE ;  /* 0x000000000000791b */ /* 0x027fe20003800000 */
.L_x_9871:
[----:B------:R-:W-:Y:S01]  /*2e20*/  HFMA2.MMA R4, -RZ, RZ, 0, 5.9604644775390625e-08 ;  /* 0x00000001ff047435 */ /* 0x000fe200000001ff */
[----:B------:R-:W-:-:S04]  /*2e30*/  MOV R3, R7 ;  /* 0x0000000700037202 */ /* 0x000fc80000000f00 */
[----:B------:R-:W-:-:S04]  /*2e40*/  FMNMX R3, R3, R0, !PT ;  /* 0x0000000003037209 */ /* 0x000fc80007800000 */
[----:B------:R-:W-:-:S07]  /*2e50*/  MOV R9, R3 ;  /* 0x0000000300097202 */ /* 0x000fce0000000f00 */
[----:B------:R-:W-:Y:S05]  /*2e60*/  WARPSYNC.COLLECTIVE R82, `(.L_x_9872) ;  /* 0x0000000052087348 */ /* 0x000fea0003c00000 */
[----:B------:R0:W1:Y:S02]  /*2e70*/  SHFL.DOWN P0, R7, R9, R4, R11 ;  /* 0x0800000409077389 */ /* 0x000064000000000b */
[----:B01----:R-:W-:Y:S01]  /*2e80*/  ENDCOLLECTIVE ;  /* 0x000000000000791b */ /* 0x003fe20003800000 */
.L_x_9872:
[----:B------:R-:W-:Y:S01]  /*2e90*/  MOV R2, R7 ;  /* 0x0000000700027202 */ /* 0x000fe20000000f00 */
[----:B------:R-:W-:Y:S06]  /*2ea0*/  BRA `(.L_x_9873) ;  /* 0xfffffff400007947 */ /* 0x000fec000383ffff */
        .weak           $__internal_135_$__cuda_sm20_rcp_rn_f32_slowpath
        .type           $__internal_135_$__cuda_sm20_rcp_rn_f32_slowpath,@function
        .size           $__internal_135_$__cuda_sm20_rcp_rn_f32_slowpath,(.L_x_14471 - $__internal_135_$__cuda_sm20_rcp_rn_f32_slowpath)
$__internal_135_$__cuda_sm20_rcp_rn_f32_slowpath:
        /* <DEDUP_REMOVED lines=15> */
.L_x_9875:
        /* <DEDUP_REMOVED lines=33> */
.L_x_9877:
[----:B------:R-:W0:Y:S02]  /*31b0*/  MUFU.RCP R0, R0 ;  /* 0x0000000000007308 */ /* 0x000e240000001000 */
.L_x_9876:
[----:B------:R-:W-:Y:S05]  /*31c0*/  BSYNC B1 ;  /* 0x0000000000017941 */ /* 0x000fea0003800000 */
.L_x_9874:
[----:B------:R-:W-:-:S04]  /*31d0*/  MOV R85, 0x0 ;  /* 0x0000000000557802 */ /* 0x000fc80000000f00 */
[----:B0-----:R-:W-:Y:S05]  /*31e0*/  RET.REL.NODEC R84 `(_ZN18transformer_engine13normalization19ln_fwd_tuned_kernelINS0_13Kernel_traitsIff13__nv_bfloat16fjLj3072ELj1ELj1ELj4ELj16ENS0_18Kernel_traits_baseILj3072EffS3_fjLj128EEEEEEEvNS0_19ForwardKernelParamsE) ;  /* 0xffffffcc54847950 */ /* 0x001fea0003c3ffff */
.L_x_9878:
        /* <DEDUP_REMOVED lines=9> */
.L_x_14471:


//--------------------- .text._ZN18transformer_engine13normalization19ln_fwd_tuned_kernelINS0_13Kernel_traitsI13__nv_bfloat16S3_S3_fjLj3072ELj1ELj1ELj4ELj16ENS0_18Kernel_traits_baseILj3072ES3_S3_S3_fjLj128EEEEEEEvNS0_19ForwardKernelParamsE --------------------------
	.section	.text._ZN18transformer_engine13normalization19ln_fwd_tuned_kernelINS0_13Kernel_traitsI13__nv_bfloat16S3_S3_fjLj3072ELj1ELj1ELj4ELj16ENS0_18Kernel_traits_baseILj3072ES3_S3_S3_fjLj128EEEEEEEvNS0_19ForwardKernelParamsE,"ax",@progbits
	.align	128
        .global         _ZN18transformer_engine13normalization19ln_fwd_tuned_kernelINS0_13Kernel_traitsI13__nv_bfloat16S3_S3_fjLj3072ELj1ELj1ELj4ELj16ENS0_18Kernel_traits_baseILj3072ES3_S3_S3_fjLj128EEEEEEEvNS0_19ForwardKernelParamsE
        .type           _ZN18transformer_engine13normalization19ln_fwd_tuned_kernelINS0_13Kernel_traitsI13__nv_bfloat16S3_S3_fjLj3072ELj1ELj1ELj4ELj16ENS0_18Kernel_traits_baseILj3072ES3_S3_S3_fjLj128EEEEEEEvNS0_19ForwardKernelParamsE,@function
        .size           _ZN18transformer_engine13normalization19ln_fwd_tuned_kernelINS0_13Kernel_traitsI13__nv_bfloat16S3_S3_fjLj3072ELj1ELj1ELj4ELj16ENS0_18Kernel_traits_baseILj3072ES3_S3_S3_fjLj128EEEEEEEvNS0_19ForwardKernelParamsE,(.L_x_14472 - _ZN18transformer_engine13normalization19ln_fwd_tuned_kernelINS0_13Kernel_traitsI13__nv_bfloat16S3_S3_fjLj3072ELj1ELj1ELj4ELj16ENS0_18Kernel_traits_baseILj3072ES3_S3_S3_fjLj128EEEEEEEvNS0_19ForwardKernelParamsE)
        .other          _ZN18transformer_engine13normalization19ln_fwd_tuned_kernelINS0_13Kernel_traitsI13__nv_bfloat16S3_S3_fjLj3072ELj1ELj1ELj4ELj16ENS0_18Kernel_traits_baseILj3072ES3_S3_S3_fjLj128EEEEEEEvNS0_19ForwardKernelParamsE,@"STO_CUDA_ENTRY STV_DEFAULT"
_ZN18transformer_engine13normalization19ln_fwd_tuned_kernelINS0_13Kernel_traitsI13__nv_bfloat16S3_S3_fjLj3072ELj1ELj1ELj4ELj16ENS0_18Kernel_traits_baseILj3072ES3_S3_S3_fjLj128EEEEEEEvNS0_19ForwardKernelParamsE:
.text._ZN18transformer_engine13normalization19ln_fwd_tuned_kernelINS0_13Kernel_traitsI13__nv_bfloat16S3_S3_fjLj3072ELj1ELj1ELj4ELj16ENS0_18Kernel_traits_baseILj3072ES3_S3_S3_fjLj128EEEEEEEvNS0_19ForwardKernelParamsE:
        /* <DEDUP_REMOVED lines=13> */
[C---:B0-----:R-:W-:Y:S01]  /*00d0*/  LEA.HI R3, R69.reuse, UR6, RZ, 0x19 ;  /* 0x0000000645037c11 */ /* 0x041fe2000f8fc8ff */
[----:B------:R-:W-:Y:S01]  /*00e0*/  ULDC UR6, c[0x0][0x210] ;  /* 0x0000840000067ab9 */ /* 0x000fe20000000800 */
[----:B------:R-:W-:Y:S02]  /*00f0*/  SHF.L.U32 R0, R69, 0x4, RZ ;  /* 0x0000000445007819 */ /* 0x000fe400000006ff */
[----:B------:R-:W-:Y:S01]  /*0100*/  ISETP.GE.AND P0, PT, R3, UR12, PT ;  /* 0x0000000c03007c0c */ /* 0x000fe2000bf06270 */
[----:B------:R-:W-:Y:S01]  /*0110*/  ULDC UR12, c[0x0][0x218] ;  /* 0x00008600000c7ab9 */ /* 0x000fe20000000800 */
[----:B------:R-:W-:Y:S02]  /*0120*/  LOP3.LUT R0, R0, 0x7f0, RZ, 0xc0, !PT ;  /* 0x000007f000007812 */ /* 0x000fe400078ec0ff */
[----:B------:R-:W-:-:S02]  /*0130*/  MOV R2, RZ ;  /* 0x000000ff00027202 */ /* 0x000fc40000000f00 */
[C---:B------:R-:W-:Y:S02]  /*0140*/  IADD3 R6, P2, R0.reuse, UR8, RZ ;  /* 0x0000000800067c10 */ /* 0x040fe4000ff5e0ff */
[----:B------:R-:W-:Y:S02]  /*0150*/  IADD3 R32, P3, R0, UR10, RZ ;  /* 0x0000000a00207c10 */ /* 0x000fe4000ff7e0ff */
[----:B------:R-:W-:Y:S01]  /*0160*/  IADD3.X R7, RZ, UR9, RZ, P2, !PT ;  /* 0x00000009ff077c10 */ /* 0x000fe200097fe4ff */
[----:B------:R-:W-:Y:S01]  /*0170*/  ULDC.64 UR8, c[0x0][0x288] ;  /* 0x0000a20000087ab9 */ /* 0x000fe20000000a00 */
[----:B------:R-:W-:Y:S01]  /*0180*/  IADD3.X R33, RZ, UR11, RZ, P3, !PT ;  /* 0x0000000bff217c10 */ /* 0x000fe20009ffe4ff */
[----:B-1----:R-:W-:Y:S08]  /*0190*/  @P0 BRA `(.L_x_9879) ;  /* 0x0000001c00b80947 */ /* 0x002ff00003800000 */
        /* <DEDUP_REMOVED lines=8> */
.L_x_9887:
        /* <DEDUP_REMOVED lines=11> */
[----:B------:R-:W-:Y:S01]  /*02d0*/  LOP3.LUT P1, RZ, R68, 0xff, RZ, 0xc0, !PT ;  /* 0x000000ff44ff7812 */ /* 0x000fe2000782c0ff */
[----:B------:R-:W-:Y:S01]  /*02e0*/  UMOV UR10, 0xffffffff ;  /* 0xffffffff000a7882 */ /* 0x000fe20000000000 */
[----:B------:R-:W-:Y:S02]  /*02f0*/  SHF.R.U32.HI R57, RZ, 0x5, R69 ;  /* 0x00000005ff397819 */ /* 0x000fe40000011645 */
[----:B------:R-:W-:Y:S02]  /*0300*/  LOP3.LUT P0, RZ, R69, 0x1f, RZ, 0xc0, !PT ;  /* 0x0000001f45ff7812 */ /* 0x000fe4000780c0ff */
        /* <DEDUP_REMOVED lines=16> */
[----:B------:R-:W-:Y:S02]  /*0410*/  SHF.L.U32 R44, R44, 0x10, RZ ;  /* 0x000000102c2c7819 */ /* 0x000fe400000006ff */
[----:B----4-:R-:W-:Y:S01]  /*0420*/  PRMT R52, R41, 0x7632, R52 ;  /* 0x0000763229347816 */ /* 0x010fe20000000034 */
[--C-:B------:R-:W-:Y:S01]  /*0430*/  FADD R46, R32, R45.reuse ;  /* 0x0000002d202e7221 */ /* 0x100fe20000000000 */
[C---:B---3--:R-:W-:Y:S02]  /*0440*/  PRMT R45, R36.reuse, 0x7632, R45 ;  /* 0x00007632242d7816 */ /* 0x048fe4000000002d */
        /* <DEDUP_REMOVED lines=24> */
[----:B------:R-:W-:Y:S01]  /*05d0*/  SHF.L.U32 R55, R43, 0x10, RZ ;  /* 0x000000102b377819 */ /* 0x000fe200000006ff */
[--C-:B------:R-:W-:Y:S01]  /*05e0*/  FADD R51, R39, R50.reuse ;  /* 0x0000003227337221 */ /* 0x100fe20000000000 */
[----:B------:R-:W-:Y:S02]  /*05f0*/  PRMT R50, R40, 0x7632, R50 ;  /* 0x0000763228327816 */ /* 0x000fe40000000032 */
[----:B------:R-:W-:Y:S01]  /*0600*/  SHF.L.U32 R56, R56, 0x10, RZ ;  /* 0x0000001038387819 */ /* 0x000fe200000006ff */
[----:B------:R-:W-:Y:S01]  /*0610*/  FADD R40, R48, R51 ;  /* 0x0000003330287221 */ /* 0x000fe20000000000 */
[----:B------:R-:W-:-:S02]  /*0620*/  SHF.L.U32 R50, R50, 0x10, RZ ;  /* 0x0000001032327819 */ /* 0x000fc400000006ff */
[----:B------:R-:W-:Y:S01]  /*0630*/  SHF.L.U32 R51, R41, 0x10, RZ ;  /* 0x0000001029337819 */ /* 0x000fe200000006ff */
[----:B------:R-:W-:-:S04]  /*0640*/  FADD R53, R49, R40 ;  /* 0x0000002831357221 */ /* 0x000fc80000000000 */
        /* <DEDUP_REMOVED lines=79> */
.L_x_9906:
        /* <DEDUP_REMOVED lines=21> */
[----:B------:R-:W-:Y:S01]  /*0c90*/  @!P1 MOV R57, 0x44400000 ;  /* 0x4440000000399802 */ /* 0x000fe20000000f00 */
[----:B------:R-:W-:Y:S01]  /*0ca0*/  @!P1 IMAD R42, R42, 0x8, R61 ;  /* 0x000000082a2a9824 */ /* 0x000fe200078e023d */
        /* <DEDUP_REMOVED lines=12> */
[----:B0123-5:R-:W-:Y:S05]  /*0d70*/  CALL.REL.NOINC `($__internal_136_$__cuda_sm20_rcp_rn_f32_slowpath) ;  /* 0x0000002000747944 */ /* 0x02ffea0003c00000 */
[----:B------:R-:W-:Y:S05]  /*0d80*/  BRA `(.L_x_9883) ;  /* 0x0000000000107947 */ /* 0x000fea0003800000 */
.L_x_9882:
[----:B------:R-:W4:Y:S02]  /*0d90*/  MUFU.RCP R42, R59 ;  /* 0x0000003b002a7308 */ /* 0x000f240000001000 */
[----:B----4-:R-:W-:-:S04]  /*0da0*/  FFMA R43, R59, R42, -1 ;  /* 0xbf8000003b2b7423 */ /* 0x010fc8000000002a */
[----:B------:R-:W-:-:S04]  /*0db0*/  FADD.FTZ R43, -R43, -RZ ;  /* 0x800000ff2b2b7221 */ /* 0x000fc80000010100 */
[----:B------:R-:W-:-:S07]  /*0dc0*/  FFMA R61, R42, R43, R42 ;  /* 0x0000002b2a3d7223 */ /* 0x000fce000000002a */
.L_x_9883:
[----:B------:R-:W-:Y:S05]  /*0dd0*/  BSYNC B0 ;  /* 0x0000000000007941 */ /* 0x000fea0003800000 */
.L_x_9881:
[----:B--2---:R-:W-:Y:S01]  /*0de0*/  FMUL R42, R58, R60 ;  /* 0x0000003c3a2a7220 */ /* 0x004fe20000400000 */
[----:B------:R-:W-:Y:S01]  /*0df0*/  FADD R60, -R60, R40 ;  /* 0x000000283c3c7221 */ /* 0x000fe20000000100 */
[----:B---3--:R-:W-:Y:S01]  /*0e00*/  FADD R66, R66, R41 ;  /* 0x0000002942427221 */ /* 0x008fe20000000000 */
[----:B------:R-:W-:Y:S01]  /*0e10*/  BSSY B0, `(.L_x_9884) ;  /* 0x0000017000007945 */ /* 0x000fe20003800000 */
[----:B------:R-:W-:Y:S01]  /*0e20*/  FFMA R42, R57, R40, R42 ;  /* 0x00000028392a7223 */ /* 0x000fe2000000002a */
[----:B------:R-:W-:Y:S01]  /*0e30*/  FMUL R60, R60, R60 ;  /* 0x0000003c3c3c7220 */ /* 0x000fe20000400000 */
[----:B-1----:R-:W1:Y:S03]  /*0e40*/  SHFL.DOWN PT, R40, R59, 0x1, 0x1f ;  /* 0x08201f003b287f89 */ /* 0x002e6600000e0000 */
        /* <DEDUP_REMOVED lines=13> */
[----:B0----5:R-:W-:Y:S05]  /*0f20*/  CALL.REL.NOINC `($__internal_136_$__cuda_sm20_rcp_rn_f32_slowpath) ;  /* 0x0000002000087944 */ /* 0x021fea0003c00000 */
[----:B------:R-:W-:Y:S05]  /*0f30*/  BRA `(.L_x_9886) ;  /* 0x0000000000107947 */ /* 0x000fea0003800000 */
.L_x_9885:
[----:B------:R-:W1:Y:S02]  /*0f40*/  MUFU.RCP R61, R62 ;  /* 0x0000003e003d7308 */ /* 0x000e640000001000 */
[----:B-1----:R-:W-:-:S04]  /*0f50*/  FFMA R42, R62, R61, -1 ;  /* 0xbf8000003e2a7423 */ /* 0x002fc8000000003d */
[----:B------:R-:W-:-:S04]  /*0f60*/  FADD.FTZ R42, -R42, -RZ ;  /* 0x800000ff2a2a7221 */ /* 0x000fc80000010100 */
[----:B------:R-:W-:-:S07]  /*0f70*/  FFMA R61, R61, R42, R61 ;  /* 0x0000002a3d3d7223 */ /* 0x000fce000000003d */
.L_x_9886:
[----:B------:R-:W-:Y:S05]  /*0f80*/  BSYNC B0 ;  /* 0x0000000000007941 */ /* 0x000fea0003800000 */
.L_x_9884:
[----:B------:R-:W-:Y:S01]  /*0f90*/  FADD R42, R57, -R41 ;  /* 0x80000029392a7221 */ /* 0x000fe20000000000 */
[----:B------:R-:W-:Y:S01]  /*0fa0*/  FADD R60, R58, R60 ;  /* 0x0000003c3a3c7221 */ /* 0x000fe20000000000 */
[----:B------:R-:W1:Y:S01]  /*0fb0*/  LDC.U8 R62, c[0x0][0x250] ;  /* 0x00009400ff3e7b82 */ /* 0x000e620000000000 */
[----:B-----5:R-:W-:Y:S01]  /*0fc0*/  SHF.L.U32 R58, R28, 0x10, RZ ;  /* 0x000000101c3a7819 */ /* 0x020fe200000006ff */
[----:B------:R-:W-:Y:S01]  /*0fd0*/  FMUL R42, R42, R42 ;  /* 0x0000002a2a2a7220 */ /* 0x000fe20000400000 */
[----:B0-----:R-:W-:Y:S02]  /*0fe0*/  SHF.L.U32 R64, R22, 0x10, RZ ;  /* 0x0000001016407819 */ /* 0x001fe400000006ff */
[----:B------:R-:W-:Y:S01]  /*0ff0*/  LOP3.LUT P2, RZ, R68, 0xff, RZ, 0xc0, !PT ;  /* 0x000000ff44ff7812 */ /* 0x000fe2000784c0ff */
[----:B------:R-:W-:Y:S02]  /*1000*/  FMUL R43, R59, R42 ;  /* 0x0000002a3b2b7220 */ /* 0x000fe40000400000 */
[----:B------:R-:W0:Y:S01]  /*1010*/  LDC R42, c[0x0][0x268] ;  /* 0x00009a00ff2a7b82 */ /* 0x000e220000000800 */
[----:B------:R-:W-:Y:S01]  /*1020*/  SEL R68, RZ, 0x1, P2 ;  /* 0x00000001ff447807 */ /* 0x000fe20001000000 */
[C---:B------:R-:W-:Y:S01]  /*1030*/  FMUL R43, R40.reuse, R43 ;  /* 0x0000002b282b7220 */ /* 0x040fe20000400000 */
[----:B------:R-:W-:-:S03]  /*1040*/  FMUL R40, R40, R41 ;  /* 0x0000002928287220 */ /* 0x000fc60000400000 */
[----:B------:R-:W-:Y:S01]  /*1050*/  FFMA R43, R43, R61, R60 ;  /* 0x0000003d2b2b7223 */ /* 0x000fe2000000003c */
[----:B------:R-:W-:Y:S01]  /*1060*/  FFMA R40, R59, R57, R40 ;  /* 0x000000393b287223 */ /* 0x000fe20000000028 */
[----:B------:R-:W-:-:S03]  /*1070*/  PRMT R57, R28, 0x7632, R57 ;  /* 0x000076321c397816 */ /* 0x000fc60000000039 */
[----:B------:R-:W-:Y:S01]  /*1080*/  FMUL R41, R40, R61 ;  /* 0x0000003d28297220 */ /* 0x000fe20000400000 */
[----:B------:R-:W0:Y:S01]  /*1090*/  SHFL.IDX PT, R43, R43, RZ, 0x1f ;  /* 0x00001fff2b2b7589 */ /* 0x000e2200000e0000 */
[----:B-1----:R-:W-:-:S04]  /*10a0*/  ISETP.NE.AND P1, PT, R62, RZ, PT ;  /* 0x000000ff3e00720c */ /* 0x002fc80003f25270 */
[----:B------:R-:W1:Y:S09]  /*10b0*/  SHFL.IDX PT, R41, R41, RZ, 0x1f ;  /* 0x00001fff29297589 */ /* 0x000e7200000e0000 */
[----:B------:R-:W-:Y:S01]  /*10c0*/  @P1 FADD R58, R58, 1 ;  /* 0x3f8000003a3a1421 */ /* 0x000fe20000000000 */
[----:B------:R-:W-:Y:S01]  /*10d0*/  @P1 FADD R64, R64, 1 ;  /* 0x3f80000040401421 */ /* 0x000fe20000000000 */
[----:B0-----:R-:W-:-:S05]  /*10e0*/  FFMA R42, R43, 0.00032552084303461015224, R42 ;  /* 0x39aaaaab2b2a7823 */ /* 0x001fca000000002a */
[----:B------:R-:W-:Y:S01]  /*10f0*/  FSETP.GEU.AND P0, PT, |R42|, 1.175494350822287508e-38, PT ;  /* 0x008000002a00780b */ /* 0x000fe20003f0e200 */
[--C-:B-1----:R-:W-:Y:S01]  /*1100*/  FADD R43, R6, -R41.reuse ;  /* 0x80000029062b7221 */ /* 0x102fe20000000000 */
        /* <DEDUP_REMOVED lines=13> */
[----:B------:R-:W-:-:S02]  /*11e0*/  FADD R55, R55, -R41 ;  /* 0x8000002937377221 */ /* 0x000fc40000000000 */
[----:B------:R0:W1:Y:S02]  /*11f0*/  MUFU.RSQ R40, R42 ;  /* 0x0000002a00287308 */ /* 0x0000640000001400 */
[----:B0-----:R-:W-:Y:S02]  /*1200*/  SHF.L.U32 R42, R57, 0x10, RZ ;  /* 0x00000010392a7819 */ /* 0x001fe400000006ff */
[----:B------:R-:W-:-:S03]  /*1210*/  PRMT R57, R17, 0x7632, R57 ;  /* 0x0000763211397816 */ /* 0x000fc60000000039 */
[----:B------:R-:W-:Y:S01]  /*1220*/  @P1 FADD R42, R42, 1 ;  /* 0x3f8000002a2a1421 */ /* 0x000fe20000000000 */
[----:B-1----:R-:W-:Y:S01]  /*1230*/  @!P0 FMUL R40, R40, 4096 ;  /* 0x4580000028288820 */ /* 0x002fe20000400000 */
[----:B------:R-:W-:-:S03]  /*1240*/  ISETP.NE.U32.AND P0, PT, RZ, UR8, PT ;  /* 0x00000008ff007c0c */ /* 0x000fc6000bf05070 */
[C---:B------:R-:W-:Y:S01]  /*1250*/  FMUL R43, R40.reuse, R43 ;  /* 0x0000002b282b7220 */ /* 0x040fe20000400000 */
[C---:B------:R-:W-:Y:S01]  /*1260*/  FMUL R5, R40.reuse, R5 ;  /* 0x0000000528057220 */ /* 0x040fe20000400000 */
[C---:B------:R-:W-:Y:S01]  /*1270*/  FMUL R33, R40.reuse, R33 ;  /* 0x0000002128217220 */ /* 0x040fe20000400000 */
[----:B------:R-:W-:Y:S01]  /*1280*/  FMUL R7, R40, R7 ;  /* 0x0000000728077220 */ /* 0x000fe20000400000 */
[----:B------:R-:W-:Y:S01]  /*1290*/  FFMA R6, R43, R58, R6 ;  /* 0x0000003a2b067223 */ /* 0x000fe20000000006 */
[----:B------:R-:W-:Y:S01]  /*12a0*/  PRMT R43, R16, 0x7632, R43 ;  /* 0x00007632102b7816 */ /* 0x000fe2000000002b */
[C---:B------:R-:W-:Y:S01]  /*12b0*/  FMUL R35, R40.reuse, R35 ;  /* 0x0000002328237220 */ /* 0x040fe20000400000 */
[C---:B------:R-:W-:Y:S01]  /*12c0*/  FMUL R45, R40.reuse, R45 ;  /* 0x0000002d282d7220 */ /* 0x040fe20000400000 */
[C---:B------:R-:W-:Y:S01]  /*12d0*/  FMUL R37, R40.reuse, R37 ;  /* 0x0000002528257220 */ /* 0x040fe20000400000 */
[----:B------:R-:W-:Y:S01]  /*12e0*/  SHF.L.U32 R58, R43, 0x10, RZ ;  /* 0x000000102b3a7819 */ /* 0x000fe200000006ff */
[C---:B------:R-:W-:Y:S01]  /*12f0*/  FMUL R47, R40.reuse, R47 ;  /* 0x0000002f282f7220 */ /* 0x040fe20000400000 */
[----:B------:R-:W-:Y:S01]  /*1300*/  PRMT R43, R29, 0x7632, R43 ;  /* 0x000076321d2b7816 */ /* 0x000fe2000000002b */
[C---:B------:R-:W-:Y:S01]  /*1310*/  FMUL R39, R40.reuse, R39 ;  /* 0x0000002728277220 */ /* 0x040fe20000400000 */
[C---:B------:R-:W-:Y:S01]  /*1320*/  FMUL R49, R40.reuse, R49 ;  /* 0x0000003128317220 */ /* 0x040fe20000400000 */
[----:B------:R-:W-:Y:S01]  /*1330*/  FFMA R5, R5, R42, R58 ;  /* 0x0000002a05057223 */ /* 0x000fe2000000003a */
[----:B------:R-:W-:Y:S01]  /*1340*/  SHF.L.U32 R42, R29, 0x10, RZ ;  /* 0x000000101d2a7819 */ /* 0x000fe200000006ff */
[C---:B------:R-:W-:Y:S01]  /*1350*/  FMUL R51, R40.reuse, R51 ;  /* 0x0000003328337220 */ /* 0x040fe20000400000 */
[----:B------:R-:W-:Y:S01]  /*1360*/  SHF.L.U32 R58, R17, 0x10, RZ ;  /* 0x00000010113a7819 */ /* 0x000fe200000006ff */
[----:B------:R-:W-:Y:S01]  /*1370*/  FMUL R53, R40, R53 ;  /* 0x0000003528357220 */ /* 0x000fe20000400000 */
[----:B------:R-:W-:Y:S01]  /*1380*/  ISETP.NE.AND.EX P0, PT, RZ, UR9, PT, P0 ;  /* 0x00000009ff007c0c */ /* 0x000fe2000bf05300 */
[----:B------:R-:W-:Y:S01]  /*1390*/  @P1 FADD R42, R42, 1 ;  /* 0x3f8000002a2a1421 */ /* 0x000fe20000000000 */
[----:B------:R-:W-:-:S03]  /*13a0*/  FMUL R55, R40, R55 ;  /* 0x0000003728377220 */ /* 0x000fc60000400000 */
[----:B------:R-:W-:Y:S01]  /*13b0*/  FFMA R33, R33, R42, R58 ;  /* 0x0000002a21217223 */ /* 0x000fe2000000003a */
[----:B------:R-:W-:Y:S01]  /*13c0*/  SHF.L.U32 R42, R43, 0x10, RZ ;  /* 0x000000102b2a7819 */ /* 0x000fe200000006ff */
[----:B------:R-:W-:Y:S01]  /*13d0*/  FADD R43, R34, -R41 ;  /* 0x80000029222b7221 */ /* 0x000fe20000000000 */
[----:B------:R-:W-:Y:S02]  /*13e0*/  SHF.L.U32 R58, R57, 0x10, RZ ;  /* 0x00000010393a7819 */ /* 0x000fe400000006ff */
[----:B------:R-:W-:Y:S01]  /*13f0*/  SHF.L.U32 R34, R18, 0x10, RZ ;  /* 0x0000001012227819 */ /* 0x000fe200000006ff */
[----:B------:R-:W-:Y:S01]  /*1400*/  @P1 FADD R42, R42, 1 ;  /* 0x3f8000002a2a1421 */ /* 0x000fe20000000000 */
[----:B------:R-:W-:Y:S01]  /*1410*/  FMUL R43, R40, R43 ;  /* 0x0000002b282b7220 */ /* 0x000fe20000400000 */
[C---:B------:R-:W-:Y:S02]  /*1420*/  PRMT R57, R30.reuse, 0x7632, R57 ;  /* 0x000076321e397816 */ /* 0x040fe40000000039 */
[----:B------:R-:W-:Y:S01]  /*1430*/  FFMA R7, R7, R42, R58 ;  /* 0x0000002a07077223 */ /* 0x000fe2000000003a */
[----:B------:R-:W-:-:S02]  /*1440*/  SHF.L.U32 R42, R30, 0x10, RZ ;  /* 0x000000101e2a7819 */ /* 0x000fc400000006ff */
[----:B------:R-:W-:Y:S02]  /*1450*/  PRMT R58, R18, 0x7632, R58 ;  /* 0x00007632123a7816 */ /* 0x000fe4000000003a */
[----:B------:R-:W-:Y:S01]  /*1460*/  @P0 FMNMX R2, R2, |R6|, !PT ;  /* 0x4000000602020209 */ /* 0x000fe20007800000 */
[----:B------:R-:W-:Y:S01]  /*1470*/  @P1 FADD R42, R42, 1 ;  /* 0x3f8000002a2a1421 */ /* 0x000fe20000000000 */
[----:B------:R-:W-:Y:S02]  /*1480*/  SHF.L.U32 R58, R58, 0x10, RZ ;  /* 0x000000103a3a7819 */ /* 0x000fe400000006ff */
[----:B------:R-:W-:Y:S01]  /*1490*/  @P0 FMNMX R2, R2, |R5|, !PT ;  /* 0x4000000502020209 */ /* 0x000fe20007800000 */
[----:B------:R-:W-:Y:S01]  /*14a0*/  FFMA R34, R43, R42, R34 ;  /* 0x0000002a2b227223 */ /* 0x000fe20000000022 */
[----:B------:R-:W-:Y:S01]  /*14b0*/  SHF.L.U32 R42, R57, 0x10, RZ ;  /* 0x00000010392a7819 */ /* 0x000fe200000006ff */
[----:B------:R-:W-:Y:S01]  /*14c0*/  FADD R43, R32, -R41 ;  /* 0x80000029202b7221 */ /* 0x000fe20000000000 */
[----:B------:R-:W-:-:S02]  /*14d0*/  SHF.L.U32 R32, R31, 0x10, RZ ;  /* 0x000000101f207819 */ /* 0x000fc400000006ff */
[----:B------:R-:W-:Y:S01]  /*14e0*/  PRMT R57, R24, 0x7632, R57 ;  /* 0x0000763218397816 */ /* 0x000fe20000000039 */
[----:B------:R-:W-:Y:S01]  /*14f0*/  @P1 FADD R42, R42, 1 ;  /* 0x3f8000002a2a1421 */ /* 0x000fe20000000000 */
[----:B------:R-:W-:Y:S01]  /*1500*/  FMUL R43, R40, R43 ;  /* 0x0000002b282b7220 */ /* 0x000fe20000400000 */
[----:B------:R-:W-:Y:S01]  /*1510*/  @P1 FADD R32, R32, 1 ;  /* 0x3f80000020201421 */ /* 0x000fe20000000000 */
[----:B------:R-:W-:Y:S02]  /*1520*/  @P0 FMNMX R2, R2, |R33|, !PT ;  /* 0x4000002102020209 */ /* 0x000fe40007800000 */
[----:B------:R-:W-:Y:S01]  /*1530*/  FFMA R42, R43, R42, R58 ;  /* 0x0000002a2b2a7223 */ /* 0x000fe2000000003a */
[----:B------:R-:W-:Y:S02]  /*1540*/  SHF.L.U32 R58, R19, 0x10, RZ ;  /* 0x00000010133a7819 */ /* 0x000fe400000006ff */
[----:B------:R-:W-:Y:S02]  /*1550*/  PRMT R43, R31, 0x7632, R43 ;  /* 0x000076321f2b7816 */ /* 0x000fe4000000002b */
[----:B------:R-:W-:Y:S01]  /*1560*/  @P0 FMNMX R2, R2, |R7|, !PT ;  /* 0x4000000702020209 */ /* 0x000fe20007800000 */
[----:B------:R-:W-:Y:S01]  /*1570*/  FFMA R32, R35, R32, R58 ;  /* 0x0000002023207223 */ /* 0x000fe2000000003a */
[----:B------:R-:W-:-:S02]  /*1580*/  PRMT R35, R19, 0x7632, R35 ;  /* 0x0000763213237816 */ /* 0x000fc40000000023 */
[----:B------:R-:W-:Y:S01]  /*1590*/  SHF.L.U32 R58, R43, 0x10, RZ ;  /* 0x000000102b3a7819 */ /* 0x000fe200000006ff */
[--C-:B------:R-:W-:Y:S01]  /*15a0*/  FADD R43, R44, -R41.reuse ;  /* 0x800000292c2b7221 */ /* 0x100fe20000000000 */
[----:B------:R-:W-:Y:S01]  /*15b0*/  SHF.L.U32 R44, R35, 0x10, RZ ;  /* 0x00000010232c7819 */ /* 0x000fe200000006ff */
[----:B------:R-:W-:Y:S01]  /*15c0*/  FADD R35, R36, -R41 ;  /* 0x8000002924237221 */ /* 0x000fe20000000000 */
[----:B------:R-:W-:Y:S01]  /*15d0*/  SHF.L.U32 R36, R12, 0x10, RZ ;  /* 0x000000100c247819 */ /* 0x000fe200000006ff */
[----:B------:R-:W-:Y:S01]  /*15e0*/  @P1 FADD R58, R58, 1 ;  /* 0x3f8000003a3a1421 */ /* 0x000fe20000000000 */
[C---:B------:R-:W-:Y:S01]  /*15f0*/  FMUL R43, R40.reuse, R43 ;  /* 0x0000002b282b7220 */ /* 0x040fe20000400000 */
[----:B------:R-:W-:Y:S01]  /*1600*/  FMUL R35, R40, R35 ;  /* 0x0000002328237220 */ /* 0x000fe20000400000 */
[----:B------:R-:W-:Y:S02]  /*1610*/  @P0 FMNMX R2, R2, |R34|, !PT ;  /* 0x4000002202020209 */ /* 0x000fe40007800000 */
[----:B------:R-:W-:Y:S01]  /*1620*/  FFMA R43, R43, R58, R44 ;  /* 0x0000003a2b2b7223 */ /* 0x000fe2000000002c */
[----:B------:R-:W-:-:S02]  /*1630*/  SHF.L.U32 R44, R24, 0x10, RZ ;  /* 0x00000010182c7819 */ /* 0x000fc400000006ff */
[----:B------:R-:W-:Y:S02]  /*1640*/  SHF.L.U32 R58, R13, 0x10, RZ ;  /* 0x000000100d3a7819 */ /* 0x000fe400000006ff */
[----:B------:R-:W-:Y:S01]  /*1650*/  @P0 FMNMX R2, R2, |R42|, !PT ;  /* 0x4000002a02020209 */ /* 0x000fe20007800000 */
[----:B------:R-:W-:-:S03]  /*1660*/  @P1 FADD R44, R44, 1 ;  /* 0x3f8000002c2c1421 */ /* 0x000fc60000000000 */
[----:B------:R-:W-:Y:S01]  /*1670*/  @P0 FMNMX R2, R2, |R32|, !PT ;  /* 0x4000002002020209 */ /* 0x000fe20007800000 */
[--C-:B------:R-:W-:Y:S01]  /*1680*/  FFMA R35, R35, R44, R36.reuse ;  /* 0x0000002c23237223 */ /* 0x100fe20000000024 */
[----:B------:R-:W-:Y:S02]  /*1690*/  PRMT R36, R12, 0x7632, R36 ;  /* 0x000076320c247816 */ /* 0x000fe40000000024 */
[----:B------:R-:W-:Y:S02]  /*16a0*/  SHF.L.U32 R44, R57, 0x10, RZ ;  /* 0x00000010392c7819 */ /* 0x000fe400000006ff */
[----:B------:R-:W-:Y:S02]  /*16b0*/  SHF.L.U32 R36, R36, 0x10, RZ ;  /* 0x0000001024247819 */ /* 0x000fe400000006ff */
[----:B------:R-:W-:Y:S01]  /*16c0*/  PRMT R57, R25, 0x7632, R57 ;  /* 0x0000763219397816 */ /* 0x000fe20000000039 */
[----:B------:R-:W-:Y:S01]  /*16d0*/  @P1 FADD R44, R44, 1 ;  /* 0x3f8000002c2c1421 */ /* 0x000fe20000000000 */
[----:B------:R-:W-:-:S03]  /*16e0*/  @P0 FMNMX R2, R2, |R43|, !PT ;  /* 0x4000002b02020209 */ /* 0x000fc60007800000 */
[----:B------:R-:W-:Y:S01]  /*16f0*/  FFMA R44, R45, R44, R36 ;  /* 0x0000002c2d2c7223 */ /* 0x000fe20000000024 */
[----:B------:R-:W-:Y:S02]  /*1700*/  SHF.L.U32 R36, R25, 0x10, RZ ;  /* 0x0000001019247819 */ /* 0x000fe400000006ff */
[----:B------:R-:W-:-:S03]  /*1710*/  @P0 FMNMX R2, R2, |R35|, !PT ;  /* 0x4000002302020209 */ /* 0x000fc60007800000 */
[----:B------:R-:W-:Y:S01]  /*1720*/  @P1 FADD R36, R36, 1 ;  /* 0x3f80000024241421 */ /* 0x000fe20000000000 */
[----:B------:R-:W-:-:S03]  /*1730*/  @P0 FMNMX R2, R2, |R44|, !PT ;  /* 0x4000002c02020209 */ /* 0x000fc60007800000 */
[----:B------:R-:W-:Y:S01]  /*1740*/  FFMA R45, R37, R36, R58 ;  /* 0x00000024252d7223 */ /* 0x000fe2000000003a */
[----:B------:R-:W-:Y:S01]  /*1750*/  PRMT R36, R13, 0x7632, R36 ;  /* 0x000076320d247816 */ /* 0x000fe20000000024 */
[----:B------:R-:W-:Y:S01]  /*1760*/  FADD R37, R46, -R41 ;  /* 0x800000292e257221 */ /* 0x000fe20000000000 */
[----:B------:R-:W-:Y:S02]  /*1770*/  SHF.L.U32 R58, R57, 0x10, RZ ;  /* 0x00000010393a7819 */ /* 0x000fe400000006ff */
[----:B------:R-:W-:Y:S01]  /*1780*/  SHF.L.U32 R46, R14, 0x10, RZ ;  /* 0x000000100e2e7819 */ /* 0x000fe200000006ff */
[----:B------:R-:W-:Y:S02]  /*1790*/  IMAD.U32 R36, R36, 0x10000, RZ ;  /* 0x0001000024247824 */ /* 0x000fe400078e00ff */
[----:B------:R-:W-:Y:S01]  /*17a0*/  FMUL R37, R40, R37 ;  /* 0x0000002528257220 */ /* 0x000fe20000400000 */
[----:B------:R-:W-:Y:S01]  /*17b0*/  @P1 FADD R58, R58, 1 ;  /* 0x3f8000003a3a1421 */ /* 0x000fe20000000000 */
[----:B------:R-:W-:-:S03]  /*17c0*/  @P0 FMNMX R2, R2, |R45|, !PT ;  /* 0x4000002d02020209 */ /* 0x000fc60007800000 */
[----:B------:R-:W-:Y:S01]  /*17d0*/  FFMA R58, R37, R58, R36 ;  /* 0x0000003a253a7223 */ /* 0x000fe20000000024 */
[C---:B------:R-:W-:Y:S02]  /*17e0*/  SHF.L.U32 R36, R26.reuse, 0x10, RZ ;  /* 0x000000101a247819 */ /* 0x040fe400000006ff */
[----:B------:R-:W-:Y:S02]  /*17f0*/  PRMT R37, R26, 0x7632, R37 ;  /* 0x000076321a257816 */ /* 0x000fe40000000025 */
[----:B------:R-:W-:Y:S01]  /*1800*/  @P0 FMNMX R2, R2, |R58|, !PT ;  /* 0x4000003a02020209 */ /* 0x000fe20007800000 */
[----:B------:R-:W-:Y:S01]  /*1810*/  @P1 FADD R36, R36, 1 ;  /* 0x3f80000024241421 */ /* 0x000fe20000000000 */
[----:B------:R-:W-:Y:S01]  /*1820*/  SHF.L.U32 R60, R37, 0x10, RZ ;  /* 0x00000010253c7819 */ /* 0x000fe200000006ff */
[----:B------:R-:W-:Y:S01]  /*1830*/  FADD R37, R38, -R41 ;  /* 0x8000002926257221 */ /* 0x000fe20000000000 */
[----:B------:R-:W-:Y:S01]  /*1840*/  SHF.L.U32 R38, R15, 0x10, RZ ;  /* 0x000000100f267819 */ /* 0x000fe200000006ff */
[----:B------:R-:W-:Y:S01]  /*1850*/  FFMA R57, R47, R36, R46 ;  /* 0x000000242f397223 */ /* 0x000fe2000000002e */
[----:B------:R-:W-:Y:S01]  /*1860*/  PRMT R36, R14, 0x7632, R36 ;  /* 0x000076320e247816 */ /* 0x000fe20000000024 */
[----:B------:R-:W-:Y:S01]  /*1870*/  @P1 FADD R60, R60, 1 ;  /* 0x3f8000003c3c1421 */ /* 0x000fe20000000000 */
[----:B------:R-:W-:-:S02]  /*1880*/  FMUL R37, R40, R37 ;  /* 0x0000002528257220 */ /* 0x000fc40000400000 */
[----:B------:R-:W-:Y:S02]  /*1890*/  SHF.L.U32 R36, R36, 0x10, RZ ;  /* 0x0000001024247819 */ /* 0x000fe400000006ff */
[----:B------:R-:W-:-:S03]  /*18a0*/  @P0 FMNMX R2, R2, |R57|, !PT ;  /* 0x4000003902020209 */ /* 0x000fc60007800000 */
[----:B------:R-:W-:Y:S01]  /*18b0*/  FFMA R60, R37, R60, R36 ;  /* 0x0000003c253c7223 */ /* 0x000fe20000000024 */
[C---:B------:R-:W-:Y:S02]  /*18c0*/  SHF.L.U32 R36, R27.reuse, 0x10, RZ ;  /* 0x000000101b247819 */ /* 0x040fe400000006ff */
[----:B------:R-:W-:Y:S02]  /*18d0*/  PRMT R37, R27, 0x7632, R37 ;  /* 0x000076321b257816 */ /* 0x000fe40000000025 */
[----:B------:R-:W-:Y:S01]  /*18e0*/  @P0 FMNMX R2, R2, |R60|, !PT ;  /* 0x4000003c02020209 */ /* 0x000fe20007800000 */
[----:B------:R-:W-:Y:S01]  /*18f0*/  @P1 FADD R36, R36, 1 ;  /* 0x3f80000024241421 */ /* 0x000fe20000000000 */
[----:B------:R-:W-:Y:S01]  /*1900*/  SHF.L.U32 R62, R37, 0x10, RZ ;  /* 0x00000010253e7819 */ /* 0x000fe200000006ff */
[----:B------:R-:W-:Y:S02]  /*1910*/  FADD R37, R48, -R41 ;  /* 0x8000002930257221 */ /* 0x000fe40000000000 */
[----:B------:R-:W-:Y:S01]  /*1920*/  FFMA R59, R39, R36, R38 ;  /* 0x00000024273b7223 */ /* 0x000fe20000000026 */
[----:B------:R-:W-:Y:S01]  /*1930*/  PRMT R36, R15, 0x7632, R36 ;  /* 0x000076320f247816 */ /* 0x000fe20000000024 */
[----:B------:R-:W-:Y:S01]  /*1940*/  @P1 FADD R62, R62, 1 ;  /* 0x3f8000003e3e1421 */ /* 0x000fe20000000000 */
[----:B------:R-:W-:Y:S01]  /*1950*/  FMUL R37, R40, R37 ;  /* 0x0000002528257220 */ /* 0x000fe20000400000 */
[----:B------:R-:W-:-:S02]  /*1960*/  SHF.L.U32 R38, R8, 0x10, RZ ;  /* 0x0000001008267819 */ /* 0x000fc400000006ff */
[----:B------:R-:W-:Y:S02]  /*1970*/  SHF.L.U32 R36, R36, 0x10, RZ ;  /* 0x0000001024247819 */ /* 0x000fe400000006ff */
[----:B------:R-:W-:-:S03]  /*1980*/  @P0 FMNMX R2, R2, |R59|, !PT ;  /* 0x4000003b02020209 */ /* 0x000fc60007800000 */
[----:B------:R-:W-:Y:S01]  /*1990*/  FFMA R62, R37, R62, R36 ;  /* 0x0000003e253e7223 */ /* 0x000fe20000000024 */
[C---:B------:R-:W-:Y:S02]  /*19a0*/  SHF.L.U32 R36, R20.reuse, 0x10, RZ ;  /* 0x0000001014247819 */ /* 0x040fe400000006ff */
[----:B------:R-:W-:Y:S02]  /*19b0*/  PRMT R37, R20, 0x7632, R37 ;  /* 0x0000763214257816 */ /* 0x000fe40000000025 */
[----:B------:R-:W-:Y:S01]  /*19c0*/  @P0 FMNMX R2, R2, |R62|, !PT ;  /* 0x4000003e02020209 */ /* 0x000fe20007800000 */
[----:B------:R-:W-:-:S04]  /*19d0*/  @P1 FADD R36, R36, 1 ;  /* 0x3f80000024241421 */ /* 0x000fc80000000000 */
[--C-:B------:R-:W-:Y:S01]  /*19e0*/  FFMA R61, R49, R36, R38.reuse ;  /* 0x00000024313d7223 */ /* 0x100fe20000000026 */
[----:B------:R-:W-:Y:S02]  /*19f0*/  PRMT R38, R8, 0x7632, R38 ;  /* 0x0000763208267816 */ /* 0x000fe40000000026 */
[----:B------:R-:W-:Y:S01]  /*1a00*/  SHF.L.U32 R36, R37, 0x10, RZ ;  /* 0x0000001025247819 */ /* 0x000fe200000006ff */
[----:B------:R-:W-:Y:S01]  /*1a10*/  FADD R37, R50, -R41 ;  /* 0x8000002932257221 */ /* 0x000fe20000000000 */
[----:B------:R-:W-:Y:S02]  /*1a20*/  SHF.L.U32 R38, R38, 0x10, RZ ;  /* 0x0000001026267819 */ /* 0x000fe400000006ff */
[----:B------:R-:W-:Y:S01]  /*1a30*/  SHF.L.U32 R50, R21, 0x10, RZ ;  /* 0x0000001015327819 */ /* 0x000fe200000006ff */
[----:B------:R-:W-:Y:S01]  /*1a40*/  @P1 FADD R36, R36, 1 ;  /* 0x3f80000024241421 */ /* 0x000fe20000000000 */
[----:B------:R-:W-:Y:S01]  /*1a50*/  FMUL R37, R40, R37 ;  /* 0x0000002528257220 */ /* 0x000fe20000400000 */
[----:B------:R-:W-:-:S02]  /*1a60*/  @P0 FMNMX R2, R2, |R61|, !PT ;  /* 0x4000003d02020209 */ /* 0x000fc40007800000 */
[----:B------:R-:W-:Y:S01]  /*1a70*/  @P1 FADD R50, R50, 1 ;  /* 0x3f80000032321421 */ /* 0x000fe20000000000 */
[--C-:B------:R-:W-:Y:S01]  /*1a80*/  FFMA R63, R37, R36, R38.reuse ;  /* 0x00000024253f7223 */ /* 0x100fe20000000026 */
[----:B------:R-:W-:Y:S02]  /*1a90*/  SHF.L.U32 R36, R9, 0x10, RZ ;  /* 0x0000001009247819 */ /* 0x000fe400000006ff */
[----:B------:R-:W-:Y:S02]  /*1aa0*/  PRMT R37, R21, 0x7632, R37 ;  /* 0x0000763215257816 */ /* 0x000fe40000000025 */
[----:B------:R-:W-:Y:S01]  /*1ab0*/  PRMT R38, R9, 0x7632, R38 ;  /* 0x0000763209267816 */ /* 0x000fe20000000026 */
[----:B------:R-:W-:Y:S01]  /*1ac0*/  FFMA R50, R51, R50, R36 ;  /* 0x0000003233327223 */ /* 0x000fe20000000024 */
[----:B------:R-:W-:Y:S01]  /*1ad0*/  SHF.L.U32 R36, R37, 0x10, RZ ;  /* 0x0000001025247819 */ /* 0x000fe200000006ff */
[----:B------:R-:W-:Y:S01]  /*1ae0*/  FADD R37, R52, -R41 ;  /* 0x8000002934257221 */ /* 0x000fe20000000000 */
[----:B------:R-:W-:-:S02]  /*1af0*/  SHF.L.U32 R38, R38, 0x10, RZ ;  /* 0x0000001026267819 */ /* 0x000fc400000006ff */
[----:B------:R-:W-:Y:S01]  /*1b00*/  @P0 FMNMX R2, R2, |R63|, !PT ;  /* 0x4000003f02020209 */ /* 0x000fe20007800000 */
[----:B------:R-:W-:Y:S01]  /*1b10*/  @P1 FADD R36, R36, 1 ;  /* 0x3f80000024241421 */ /* 0x000fe20000000000 */
[----:B------:R-:W-:Y:S02]  /*1b20*/  FMUL R37, R40, R37 ;  /* 0x0000002528257220 */ /* 0x000fe40000400000 */
[----:B------:R-:W-:Y:S02]  /*1b30*/  @P0 FMNMX R2, R2, |R50|, !PT ;  /* 0x4000003202020209 */ /* 0x000fe40007800000 */
        /* <DEDUP_REMOVED lines=12> */
[----:B------:R-:W-:Y:S01]  /*1c00*/  FFMA R54, R37, R36, R38 ;  /* 0x0000002425367223 */ /* 0x000fe20000000026 */
[----:B------:R-:W-:Y:S02]  /*1c10*/  SHF.L.U32 R36, R23, 0x10, RZ ;  /* 0x0000001017247819 */ /* 0x000fe400000006ff */
[----:B------:R-:W-:Y:S02]  /*1c20*/  SHF.L.U32 R38, R11, 0x10, RZ ;  /* 0x000000100b267819 */ /* 0x000fe400000006ff */
[----:B------:R-:W-:Y:S01]  /*1c30*/  PRMT R37, R23, 0x7632, R37 ;  /* 0x0000763217257816 */ /* 0x000fe20000000025 */
[----:B------:R-:W-:Y:S01]  /*1c40*/  @P1 FADD R36, R36, 1 ;  /* 0x3f80000024241421 */ /* 0x000fe20000000000 */
[----:B------:R-:W-:-:S03]  /*1c50*/  @P0 FMNMX R2, R2, |R54|, !PT ;  /* 0x4000003602020209 */ /* 0x000fc60007800000 */
[----:B------:R-:W-:Y:S01]  /*1c60*/  FFMA R55, R55, R36, R38 ;  /* 0x0000002437377223 */ /* 0x000fe20000000026 */
[----:B------:R-:W-:Y:S01]  /*1c70*/  SHF.L.U32 R38, R37, 0x10, RZ ;  /* 0x0000001025267819 */ /* 0x000fe200000006ff */
[----:B------:R-:W-:Y:S01]  /*1c80*/  FADD R37, R56, -R41 ;  /* 0x8000002938257221 */ /* 0x000fe20000000000 */
[----:B------:R-:W-:Y:S02]  /*1c90*/  PRMT R36, R11, 0x7632, R36 ;  /* 0x000076320b247816 */ /* 0x000fe40000000024 */
[----:B------:R-:W-:Y:S01]  /*1ca0*/  @P0 FMNMX R2, R2, |R55|, !PT ;  /* 0x4000003702020209 */ /* 0x000fe20007800000 */
[----:B------:R-:W-:Y:S01]  /*1cb0*/  FMUL R37, R40, R37 ;  /* 0x0000002528257220 */ /* 0x000fe20000400000 */
[----:B------:R-:W-:Y:S01]  /*1cc0*/  SHF.L.U32 R36, R36, 0x10, RZ ;  /* 0x0000001024247819 */ /* 0x000fe200000006ff */
[----:B------:R-:W-:Y:S01]  /*1cd0*/  @P1 FADD R38, R38, 1 ;  /* 0x3f80000026261421 */ /* 0x000fe20000000000 */
[----:B------:R-:W-:-:S03]  /*1ce0*/  ISETP.NE.AND P1, PT, RZ, UR7, PT ;  /* 0x00000007ff007c0c */ /* 0x000fc6000bf25270 */
[----:B------:R-:W-:Y:S01]  /*1cf0*/  FFMA R56, R37, R38, R36 ;  /* 0x0000002625387223 */ /* 0x000fe20000000024 */
[----:B------:R-:W-:Y:S01]  /*1d00*/  LOP3.LUT R38, R69, 0x7f, RZ, 0xc0, !PT ;  /* 0x0000007f45267812 */ /* 0x000fe200078ec0ff */
[----:B------:R-:W0:Y:S03]  /*1d10*/  LDC.64 R36, c[0x0][0x258] ;  /* 0x00009600ff247b82 */ /* 0x000e260000000a00 */
[----:B------:R-:W-:Y:S01]  /*1d20*/  @P0 FMNMX R2, R2, |R56|, !PT ;  /* 0x4000003802020209 */ /* 0x000fe20007800000 */
[----:B------:R-:W-:-:S04]  /*1d30*/  IMAD R38, R3, 0x180, R38 ;  /* 0x0000018003267824 */ /* 0x000fc800078e0226 */
        /* <DEDUP_REMOVED lines=9> */
[----:B------:R-:W-:Y:S01]  /*1dd0*/  F2FP.BF16.F32.PACK_AB R38, R42, R34 ;  /* 0x000000222a26723e */ /* 0x000fe200000010ff */
[-C--:B------:R-:W-:Y:S01]  /*1de0*/  @P1 FMUL R35, R35, R4.reuse ;  /* 0x0000000423231220 */ /* 0x080fe20000400000 */
[-C--:B------:R-:W-:Y:S01]  /*1df0*/  @P1 FMUL R44, R44, R4.reuse ;  /* 0x000000042c2c1220 */ /* 0x080fe20000400000 */
[-C--:B------:R-:W-:Y:S01]  /*1e00*/  @P1 FMUL R45, R45, R4.reuse ;  /* 0x000000042d2d1220 */ /* 0x080fe20000400000 */
[-C--:B------:R-:W-:Y:S01]  /*1e10*/  @P1 FMUL R58, R58, R4.reuse ;  /* 0x000000043a3a1220 */ /* 0x080fe20000400000 */
[-C--:B------:R-:W-:Y:S01]  /*1e20*/  @P1 FMUL R57, R57, R4.reuse ;  /* 0x0000000439391220 */ /* 0x080fe20000400000 */
[----:B------:R-:W-:Y:S01]  /*1e30*/  @P1 FMUL R60, R60, R4 ;  /* 0x000000043c3c1220 */ /* 0x000fe20000400000 */
[----:B0-----:R-:W-:-:S04]  /*1e40*/  IMAD.WIDE.U32 R48, R67, 0x10, R36 ;  /* 0x0000001043307825 */ /* 0x001fc800078e0024 */
[-C--:B------:R-:W-:Y:S01]  /*1e50*/  @P1 FMUL R59, R59, R4.reuse ;  /* 0x000000043b3b1220 */ /* 0x080fe20000400000 */
[-C--:B------:R-:W-:Y:S01]  /*1e60*/  @P1 FMUL R62, R62, R4.reuse ;  /* 0x000000043e3e1220 */ /* 0x080fe20000400000 */
[----:B------:R-:W-:Y:S01]  /*1e70*/  @P1 FMUL R61, R61, R4 ;  /* 0x000000043d3d1220 */ /* 0x000fe20000400000 */
[----:B------:R-:W-:Y:S01]  /*1e80*/  IMAD.WIDE.U32 R66, R39, 0x10, R36 ;  /* 0x0000001027427825 */ /* 0x000fe200078e0024 */
[----:B------:R-:W-:-:S03]  /*1e90*/  F2FP.BF16.F32.PACK_AB R39, R43, R32 ;  /* 0x000000202b27723e */ /* 0x000fc600000010ff */
[----:B------:R-:W-:Y:S01]  /*1ea0*/  @P1 FMUL R63, R63, R4 ;  /* 0x000000043f3f1220 */ /* 0x000fe20000400000 */
[----:B------:R-:W0:Y:S01]  /*1eb0*/  @!P3 LDC.64 R42, c[0x0][0x228] ;  /* 0x00008a00ff2abb82 */ /* 0x000e220000000a00 */
[----:B------:R-:W-:Y:S01]  /*1ec0*/  IMAD.WIDE.U32 R46, R0, 0x10, R36 ;  /* 0x00000010002e7825 */ /* 0x000fe200078e0024 */
[----:B------:R-:W-:-:S03]  /*1ed0*/  F2FP.BF16.F32.PACK_AB R36, R5, R6 ;  /* 0x000000060524723e */ /* 0x000fc600000010ff */
[-C--:B------:R-:W-:Y:S01]  /*1ee0*/  @P1 FMUL R50, R50, R4.reuse ;  /* 0x0000000432321220 */ /* 0x080fe20000400000 */
[----:B------:R-:W-:Y:S01]  /*1ef0*/  F2FP.BF16.F32.PACK_AB R37, R7, R33 ;  /* 0x000000210725723e */ /* 0x000fe200000010ff */
[-C--:B------:R-:W-:Y:S01]  /*1f00*/  @P1 FMUL R51, R51, R4.reuse ;  /* 0x0000000433331220 */ /* 0x080fe20000400000 */
[-C--:B------:R-:W-:Y:S01]  /*1f10*/  @P1 FMUL R64, R64, R4.reuse ;  /* 0x0000000440401220 */ /* 0x080fe20000400000 */
[-C--:B------:R-:W-:Y:S01]  /*1f20*/  @P1 FMUL R54, R54, R4.reuse ;  /* 0x0000000436361220 */ /* 0x080fe20000400000 */
[----:B------:R-:W1:Y:S01]  /*1f30*/  @!P3 LDC.64 R6, c[0x0][0x230] ;  /* 0x00008c00ff06bb82 */ /* 0x000e620000000a00 */
[-C--:B------:R-:W-:Y:S01]  /*1f40*/  @P1 FMUL R55, R55, R4.reuse ;  /* 0x0000000437371220 */ /* 0x080fe20000400000 */
[----:B------:R-:W-:Y:S01]  /*1f50*/  @P1 FMUL R56, R56, R4 ;  /* 0x0000000438381220 */ /* 0x000fe20000400000 */
[----:B------:R-:W-:Y:S02]  /*1f60*/  F2FP.BF16.F32.PACK_AB R32, R44, R35 ;  /* 0x000000232c20723e */ /* 0x000fe400000010ff */
[----:B------:R-:W-:-:S02]  /*1f70*/  F2FP.BF16.F32.PACK_AB R33, R58, R45 ;  /* 0x0000002d3a21723e */ /* 0x000fc400000010ff */
[----:B------:R-:W-:Y:S02]  /*1f80*/  F2FP.BF16.F32.PACK_AB R34, R60, R57 ;  /* 0x000000393c22723e */ /* 0x000fe400000010ff */
[----:B------:R-:W-:Y:S02]  /*1f90*/  F2FP.BF16.F32.PACK_AB R35, R62, R59 ;  /* 0x0000003b3e23723e */ /* 0x000fe400000010ff */
[----:B------:R-:W-:Y:S02]  /*1fa0*/  F2FP.BF16.F32.PACK_AB R52, R63, R61 ;  /* 0x0000003d3f34723e */ /* 0x000fe400000010ff */
[----:B------:R-:W-:Y:S02]  /*1fb0*/  F2FP.BF16.F32.PACK_AB R53, R51, R50 ;  /* 0x000000323335723e */ /* 0x000fe400000010ff */
[----:B------:R-:W-:Y:S01]  /*1fc0*/  F2FP.BF16.F32.PACK_AB R54, R54, R64 ;  /* 0x000000403636723e */ /* 0x000fe200000010ff */
[----:B0-----:R-:W-:Y:S01]  /*1fd0*/  @!P3 IMAD.WIDE R42, R3, 0x4, R42 ;  /* 0x00000004032ab825 */ /* 0x001fe200078e022a */
[----:B------:R-:W-:-:S04]  /*1fe0*/  F2FP.BF16.F32.PACK_AB R55, R56, R55 ;  /* 0x000000373837723e */ /* 0x000fc800000010ff */
[----:B------:R2:W-:Y:S01]  /*1ff0*/  @!P3 STG.E desc[UR4][R42.64], R41 ;  /* 0x000000292a00b986 */ /* 0x0005e2000c101904 */
[C---:B-1----:R-:W-:Y:S01]  /*2000*/  @!P3 IMAD.WIDE R6, R3.reuse, 0x4, R6 ;  /* 0x000000040306b825 */ /* 0x042fe200078e0206 */
[----:B------:R-:W-:-:S04]  /*2010*/  IADD3 R3, R3, UR6, RZ ;  /* 0x0000000603037c10 */ /* 0x000fc8000fffe0ff */
[----:B------:R2:W-:Y:S01]  /*2020*/  @!P3 STG.E desc[UR4][R6.64], R40 ;  /* 0x000000280600b986 */ /* 0x0005e2000c101904 */
[----:B------:R-:W-:-:S03]  /*2030*/  ISETP.GE.AND P0, PT, R3, UR12, PT ;  /* 0x0000000c03007c0c */ /* 0x000fc6000bf06270 */
[----:B------:R2:W-:Y:S04]  /*2040*/  STG.E.128 desc[UR4][R46.64], R36 ;  /* 0x000000242e007986 */ /* 0x0005e8000c101d04 */
[----:B------:R2:W-:Y:S04]  /*2050*/  STG.E.128 desc[UR4][R48.64], R32 ;  /* 0x0000002030007986 */ /* 0x0005e8000c101d04 */
[----:B------:R2:W-:Y:S02]  /*2060*/  STG.E.128 desc[UR4][R66.64], R52 ;  /* 0x0000003442007986 */ /* 0x0005e4000c101d04 */
[----:B------:R-:W-:Y:S05]  /*2070*/  @!P0 BRA `(.L_x_9887) ;  /* 0xffffffe000688947 */ /* 0x000fea000383ffff */
.L_x_9879:
        /* <DEDUP_REMOVED lines=12> */
[----:B--2---:R-:W0:Y:S02]  /*2140*/  SHFL.DOWN PT, R6, R5, 0x2, 0x1f ;  /* 0x08401f0005067f89 */ /* 0x004e2400000e0000 */
[----:B0-----:R-:W-:-:S05]  /*2150*/  FMNMX R6, R5, R6, !PT ;  /* 0x0000000605067209 */ /* 0x001fca0007800000 */
[----:B------:R0:W1:Y:S02]  /*2160*/  SHFL.DOWN PT, R7, R6, 0x1, 0x1f ;  /* 0x08201f0006077f89 */ /* 0x00006400000e0000 */
.L_x_9912:
[----:B------:R-:W-:Y:S01]  /*2170*/  LOP3.LUT P0, RZ, R69, 0x1f, RZ, 0xc0, !PT ;  /* 0x0000001f45ff7812 */ /* 0x000fe2000780c0ff */
        /* <DEDUP_REMOVED lines=20> */
[----:B------:R-:W-:-:S03]  /*22c0*/  MOV R0, RZ ;  /* 0x000000ff00007202 */ /* 0x000fc60000000f00 */
[----:B------:R-:W-:-:S05]  /*22d0*/  @!P0 IMAD R2, R69, 0x4, R2 ;  /* 0x0000000445028824 */ /* 0x000fca00078e0202 */
[----:B------:R1:W2:Y:S01]  /*22e0*/  @!P0 LDS R0, [R2] ;  /* 0x0000000002008984 */ /* 0x0002a20000000800 */
[----:B------:R-:W-:Y:S05]  /*22f0*/  BRA.DIV UR10, `(.L_x_9892) ;  /* 0x0000000a0ad47947 */ /* 0x000fea000b800000 */
[----:B--2---:R-:W2:Y:S02]  /*2300*/  SHFL.DOWN PT, R3, R0, 0x2, 0x1f ;  /* 0x08401f0000037f89 */ /* 0x004ea400000e0000 */
[----:B--2---:R-:W-:-:S05]  /*2310*/  FMNMX R3, R3, R0, !PT ;  /* 0x0000000003037209 */ /* 0x004fca0007800000 */
[----:B-1----:R1:W2:Y:S02]  /*2320*/  SHFL.DOWN PT, R2, R3, 0x1, 0x1f ;  /* 0x08201f0003027f89 */ /* 0x0022a400000e0000 */
.L_x_9915:
[----:B--2---:R-:W-:-:S07]  /*2330*/  FMNMX R5, R3, R2, !PT ;  /* 0x0000000203057209 */ /* 0x004fce0007800000 */
.L_x_9891:
[----:B------:R-:W-:Y:S05]  /*2340*/  BSYNC B0 ;  /* 0x0000000000007941 */ /* 0x000fea0003800000 */
.L_x_9890:
[----:B------:R-:W-:Y:S01]  /*2350*/  ISETP.NE.AND P0, PT, R69, RZ, PT ;  /* 0x000000ff4500720c */ /* 0x000fe20003f05270 */
[----:B------:R-:W-:-:S12]  /*2360*/  BSSY B0, `(.L_x_9888) ;  /* 0x0000004000007945 */ /* 0x000fd80003800000 */
[----:B------:R-:W-:Y:S05]  /*2370*/  @P0 BRA `(.L_x_9893) ;  /* 0x0000000000080947 */ /* 0x000fea0003800000 */
[----:B-1----:R-:W1:Y:S02]  /*2380*/  LDC.64 R2, c[0x0][0x288] ;  /* 0x0000a200ff027b82 */ /* 0x002e640000000a00 */
[----:B-1----:R2:W-:Y:S02]  /*2390*/  REDG.E.MAX.S32.STRONG.GPU desc[UR4][R2.64], R5 ;  /* 0x000000050200798e */ /* 0x0025e4000d10e384 */
.L_x_9893:
[----:B------:R-:W-:Y:S05]  /*23a0*/  BSYNC B0 ;  /* 0x0000000000007941 */ /* 0x000fea0003800000 */
.L_x_9888:
        /* <DEDUP_REMOVED lines=13> */
[----:B01----:R-:W-:Y:S05]  /*2480*/  CALL.REL.NOINC `($__internal_136_$__cuda_sm20_rcp_rn_f32_slowpath) ;  /* 0x0000000800b07944 */ /* 0x003fea0003c00000 */
[----:B------:R-:W-:Y:S05]  /*2490*/  BRA `(.L_x_9895) ;  /* 0x0000000000107947 */ /* 0x000fea0003800000 */
.L_x_9894:
[----:B------:R-:W3:Y:S02]  /*24a0*/  MUFU.RCP R61, R4 ;  /* 0x00000004003d7308 */ /* 0x000ee40000001000 */
[----:B---3--:R-:W-:-:S04]  /*24b0*/  FFMA R0, R61, R4, -1 ;  /* 0xbf8000003d007423 */ /* 0x008fc80000000004 */
[----:B------:R-:W-:-:S04]  /*24c0*/  FADD.FTZ R0, -R0, -RZ ;  /* 0x800000ff00007221 */ /* 0x000fc80000010100 */
[----:B------:R-:W-:-:S07]  /*24d0*/  FFMA R61, R61, R0, R61 ;  /* 0x000000003d3d7223 */ /* 0x000fce000000003d */
.L_x_9895:
[----:B-12---:R-:W1:Y:S02]  /*24e0*/  LDC.64 R2, c[0x0][0x280] ;  /* 0x0000a000ff027b82 */ /* 0x006e640000000a00 */
[----:B-1----:R-:W-:Y:S01]  /*24f0*/  STG.E desc[UR4][R2.64], R61 ;  /* 0x0000003d02007986 */ /* 0x002fe2000c101904 */
[----:B------:R-:W-:Y:S05]  /*2500*/  EXIT ;  /* 0x000000000000794d */ /* 0x000fea0003800000 */
.L_x_9880:
[----:B------:R-:W-:Y:S01]  /*2510*/  HFMA2.MMA R59, -RZ, RZ, 0, 5.9604644775390625e-08 ;  /* 0x00000001ff3b7435 */ /* 0x000fe200000001ff */
[----:B------:R-:W-:Y:S02]  /*2520*/  MOV R66, R60 ;  /* 0x0000003c00427202 */ /* 0x000fe40000000f00 */
[----:B------:R-:W-:Y:S02]  /*2530*/  MOV R58, 0x1f ;  /* 0x0000001f003a7802 */ /* 0x000fe40000000f00 */
[----:B------:R-:W-:-:S07]  /*2540*/  MOV R43, 0xffffffff ;  /* 0xffffffff002b7802 */ /* 0x000fce0000000f00 */
[----:B-----5:R-:W-:Y:S05]  /*2550*/  WARPSYNC.COLLECTIVE R43, `(.L_x_9896) ;  /* 0x000000002b087348 */ /* 0x020fea0003c00000 */
[----:B------:R0:W1:Y:S02]  /*2560*/  SHFL.BFLY P1, R41, R66, R59, R58 ;  /* 0x0c00003b42297389 */ /* 0x000064000002003a */
[----:B01---5:R-:W-:Y:S01]  /*2570*/  ENDCOLLECTIVE ;  /* 0x000000000000791b */ /* 0x023fe20003800000 */
.L_x_9896:
[----:B------:R-:W-:Y:S01]  /*2580*/  HFMA2.MMA R59, -RZ, RZ, 0, 1.1920928955078125e-07 ;  /* 0x00000002ff3b7435 */ /* 0x000fe200000001ff */
[----:B------:R-:W-:-:S05]  /*2590*/  FADD R61, R60, R41 ;  /* 0x000000293c3d7221 */ /* 0x000fca0000000000 */
[----:B------:R-:W-:-:S07]  /*25a0*/  MOV R66, R61 ;  /* 0x0000003d00427202 */ /* 0x000fce0000000f00 */
[----:B------:R-:W-:Y:S05]  /*25b0*/  WARPSYNC.COLLECTIVE R43, `(.L_x_9897) ;  /* 0x000000002b087348 */ /* 0x000fea0003c00000 */
[----:B------:R0:W1:Y:S02]  /*25c0*/  SHFL.BFLY P1, R41, R66, R59, R58 ;  /* 0x0c00003b42297389 */ /* 0x000064000002003a */
[----:B01----:R-:W-:Y:S01]  /*25d0*/  ENDCOLLECTIVE ;  /* 0x000000000000791b */ /* 0x003fe20003800000 */
.L_x_9897:
[----:B------:R-:W-:Y:S01]  /*25e0*/  HFMA2.MMA R59, -RZ, RZ, 0, 2.384185791015625e-07 ;  /* 0x00000004ff3b7435 */ /* 0x000fe200000001ff */
[----:B------:R-:W-:-:S05]  /*25f0*/  FADD R62, R61, R41 ;  /* 0x000000293d3e7221 */ /* 0x000fca0000000000 */
[----:B------:R-:W-:-:S07]  /*2600*/  MOV R66, R62 ;  /* 0x0000003e00427202 */ /* 0x000fce0000000f00 */
[----:B------:R-:W-:Y:S05]  /*2610*/  WARPSYNC.COLLECTIVE R43, `(.L_x_9898) ;  /* 0x000000002b087348 */ /* 0x000fea0003c00000 */
[----:B------:R0:W1:Y:S02]  /*2620*/  SHFL.BFLY P1, R41, R66, R59, R58 ;  /* 0x0c00003b42297389 */ /* 0x000064000002003a */
[----:B01----:R-:W-:Y:S01]  /*2630*/  ENDCOLLECTIVE ;  /* 0x000000000000791b */ /* 0x003fe20003800000 */
.L_x_9898:
[----:B------:R-:W-:Y:S01]  /*2640*/  HFMA2.MMA R59, -RZ, RZ, 0, 4.76837158203125e-07 ;  /* 0x00000008ff3b7435 */ /* 0x000fe200000001ff */
[----:B------:R-:W-:-:S05]  /*2650*/  FADD R63, R62, R41 ;  /* 0x000000293e3f7221 */ /* 0x000fca0000000000 */
[----:B------:R-:W-:-:S07]  /*2660*/  MOV R66, R63 ;  /* 0x0000003f00427202 */ /* 0x000fce0000000f00 */
[----:B------:R-:W-:Y:S05]  /*2670*/  WARPSYNC.COLLECTIVE R43, `(.L_x_9899) ;  /* 0x000000002b087348 */ /* 0x000fea0003c00000 */
[----:B------:R0:W1:Y:S02]  /*2680*/  SHFL.BFLY P1, R41, R66, R59, R58 ;  /* 0x0c00003b42297389 */ /* 0x000064000002003a */
[----:B01----:R-:W-:Y:S01]  /*2690*/  ENDCOLLECTIVE ;  /* 0x000000000000791b */ /* 0x003fe20003800000 */
.L_x_9899:
[----:B------:R-:W-:Y:S01]  /*26a0*/  HFMA2.MMA R59, -RZ, RZ, 0, 9.5367431640625e-07 ;  /* 0x00000010ff3b7435 */ /* 0x000fe200000001ff */
[----:B------:R-:W-:-:S05]  /*26b0*/  FADD R64, R63, R41 ;  /* 0x000000293f407221 */ /* 0x000fca0000000000 */
[----:B------:R-:W-:-:S07]  /*26c0*/  MOV R66, R64 ;  /* 0x0000004000427202 */ /* 0x000fce0000000f00 */
[----:B------:R-:W-:Y:S05]  /*26d0*/  WARPSYNC.COLLECTIVE R43, `(.L_x_9900) ;  /* 0x000000002b087348 */ /* 0x000fea0003c00000 */
[----:B------:R0:W1:Y:S02]  /*26e0*/  SHFL.BFLY P1, R41, R66, R59, R58 ;  /* 0x0c00003b42297389 */ /* 0x000064000002003a */
[----:B01----:R-:W-:Y:S01]  /*26f0*/  ENDCOLLECTIVE ;  /* 0x000000000000791b */ /* 0x003fe20003800000 */
.L_x_9900:
[----:B------:R-:W-:Y:S01]  /*2700*/  HFMA2.MMA R59, -RZ, RZ, 0, 5.9604644775390625e-08 ;  /* 0x00000001ff3b7435 */ /* 0x000fe200000001ff */
        /* <DEDUP_REMOVED lines=50> */
[----:B------:R-:W-:-:S05]  /*2a30*/  FFMA R60, R60, R60, R41 ;  /* 0x0000003c3c3c7223 */ /* 0x000fca0000000029 */
[----:B------:R-:W-:-:S07]  /*2a40*/  MOV R66, R60 ;  /* 0x0000003c00427202 */ /* 0x000fce0000000f00 */
[----:B------:R-:W-:Y:S05]  /*2a50*/  WARPSYNC.COLLECTIVE R43, `(.L_x_9901) ;  /* 0x000000002b087348 */ /* 0x000fea0003c00000 */
[----:B------:R0:W1:Y:S02]  /*2a60*/  SHFL.BFLY P1, R41, R66, R59, R58 ;  /* 0x0c00003b42297389 */ /* 0x000064000002003a */
[----:B01----:R-:W-:Y:S01]  /*2a70*/  ENDCOLLECTIVE ;  /* 0x000000000000791b */ /* 0x003fe20003800000 */
.L_x_9901:
[----:B------:R-:W-:Y:S01]  /*2a80*/  HFMA2.MMA R59, -RZ, RZ, 0, 1.1920928955078125e-07 ;  /* 0x00000002ff3b7435 */ /* 0x000fe200000001ff */
[----:B------:R-:W-:-:S05]  /*2a90*/  FADD R61, R60, R41 ;  /* 0x000000293c3d7221 */ /* 0x000fca0000000000 */
[----:B------:R-:W-:-:S07]  /*2aa0*/  MOV R66, R61 ;  /* 0x0000003d00427202 */ /* 0x000fce0000000f00 */
[----:B------:R-:W-:Y:S05]  /*2ab0*/  WARPSYNC.COLLECTIVE R43, `(.L_x_9902) ;  /* 0x000000002b087348 */ /* 0x000fea0003c00000 */
[----:B------:R0:W1:Y:S02]  /*2ac0*/  SHFL.BFLY P1, R41, R66, R59, R58 ;  /* 0x0c00003b42297389 */ /* 0x000064000002003a */
[----:B01----:R-:W-:Y:S01]  /*2ad0*/  ENDCOLLECTIVE ;  /* 0x000000000000791b */ /* 0x003fe20003800000 */
.L_x_9902:
[----:B------:R-:W-:Y:S01]  /*2ae0*/  HFMA2.MMA R59, -RZ, RZ, 0, 2.384185791015625e-07 ;  /* 0x00000004ff3b7435 */ /* 0x000fe200000001ff */
[----:B------:R-:W-:-:S05]  /*2af0*/  FADD R62, R61, R41 ;  /* 0x000000293d3e7221 */ /* 0x000fca0000000000 */
[----:B------:R-:W-:-:S07]  /*2b00*/  MOV R66, R62 ;  /* 0x0000003e00427202 */ /* 0x000fce0000000f00 */
[----:B------:R-:W-:Y:S05]  /*2b10*/  WARPSYNC.COLLECTIVE R43, `(.L_x_9903) ;  /* 0x000000002b087348 */ /* 0x000fea0003c00000 */
[----:B------:R0:W1:Y:S02]  /*2b20*/  SHFL.BFLY P1, R41, R66, R59, R58 ;  /* 0x0c00003b42297389 */ /* 0x000064000002003a */
[----:B01----:R-:W-:Y:S01]  /*2b30*/  ENDCOLLECTIVE ;  /* 0x000000000000791b */ /* 0x003fe20003800000 */
.L_x_9903:
[----:B------:R-:W-:Y:S01]  /*2b40*/  HFMA2.MMA R59, -RZ, RZ, 0, 4.76837158203125e-07 ;  /* 0x00000008ff3b7435 */ /* 0x000fe200000001ff */
[----:B------:R-:W-:-:S05]  /*2b50*/  FADD R63, R62, R41 ;  /* 0x000000293e3f7221 */ /* 0x000fca0000000000 */
[----:B------:R-:W-:-:S07]  /*2b60*/  MOV R66, R63 ;  /* 0x0000003f00427202 */ /* 0x000fce0000000f00 */
[----:B------:R-:W-:Y:S05]  /*2b70*/  WARPSYNC.COLLECTIVE R43, `(.L_x_9904) ;  /* 0x000000002b087348 */ /* 0x000fea0003c00000 */
[----:B------:R0:W1:Y:S02]  /*2b80*/  SHFL.BFLY P1, R41, R66, R59, R58 ;  /* 0x0c00003b42297389 */ /* 0x000064000002003a */
[----:B01----:R-:W-:Y:S01]  /*2b90*/  ENDCOLLECTIVE ;  /* 0x000000000000791b */ /* 0x003fe20003800000 */
.L_x_9904:
[----:B------:R-:W-:Y:S01]  /*2ba0*/  HFMA2.MMA R59, -RZ, RZ, 0, 9.5367431640625e-07 ;  /* 0x00000010ff3b7435 */ /* 0x000fe200000001ff */
[----:B------:R-:W-:-:S05]  /*2bb0*/  FADD R64, R63, R41 ;  /* 0x000000293f407221 */ /* 0x000fca0000000000 */
[----:B------:R-:W-:-:S07]  /*2bc0*/  MOV R66, R64 ;  /* 0x0000004000427202 */ /* 0x000fce0000000f00 */
[----:B------:R-:W-:Y:S05]  /*2bd0*/  WARPSYNC.COLLECTIVE R43, `(.L_x_9905) ;  /* 0x000000002b087348 */ /* 0x000fea0003c00000 */
[----:B------:R0:W1:Y:S02]  /*2be0*/  SHFL.BFLY P1, R41, R66, R59, R58 ;  /* 0x0c00003b42297389 */ /* 0x000064000002003a */
[----:B01----:R-:W-:Y:S01]  /*2bf0*/  ENDCOLLECTIVE ;  /* 0x000000000000791b */ /* 0x003fe20003800000 */
.L_x_9905:
[----:B------:R-:W-:Y:S05]  /*2c00*/  BRA `(.L_x_9906) ;  /* 0xffffffdc00cc7947 */ /* 0x000fea000383ffff */
.L_x_9889:
[----:B------:R-:W-:Y:S01]  /*2c10*/  HFMA2.MMA R9, -RZ, RZ, 0, 9.5367431640625e-07 ;  /* 0x00000010ff097435 */ /* 0x000fe200000001ff */
[----:B------:R-:W-:Y:S02]  /*2c20*/  MOV R8, R2 ;  /* 0x0000000200087202 */ /* 0x000fe40000000f00 */
[----:B------:R-:W-:Y:S02]  /*2c30*/  MOV R10, 0x1f ;  /* 0x0000001f000a7802 */ /* 0x000fe40000000f00 */
[----:B--2---:R-:W-:-:S07]  /*2c40*/  MOV R43, 0xffffffff ;  /* 0xffffffff002b7802 */ /* 0x004fce0000000f00 */
[----:B-----5:R-:W-:Y:S05]  /*2c50*/  WARPSYNC.COLLECTIVE R43, `(.L_x_9907) ;  /* 0x000000002b087348 */ /* 0x020fea0003c00000 */
[----:B------:R0:W1:Y:S02]  /*2c60*/  SHFL.DOWN P0, R7, R8, R9, R10 ;  /* 0x0800000908077389 */ /* 0x000064000000000a */
[----:B01---5:R-:W-:Y:S01]  /*2c70*/  ENDCOLLECTIVE ;  /* 0x000000000000791b */ /* 0x023fe20003800000 */
.L_x_9907:
[----:B------:R-:W-:Y:S01]  /*2c80*/  HFMA2.MMA R9, -RZ, RZ, 0, 4.76837158203125e-07 ;  /* 0x00000008ff097435 */ /* 0x000fe200000001ff */
[----:B------:R-:W-:-:S04]  /*2c90*/  MOV R3, R7 ;  /* 0x0000000700037202 */ /* 0x000fc80000000f00 */
[----:B------:R-:W-:-:S05]  /*2ca0*/  FMNMX R3, R3, R2, !PT ;  /* 0x0000000203037209 */ /* 0x000fca0007800000 */
[----:B------:R-:W-:-:S07]  /*2cb0*/  IMAD.MOV.U32 R8, RZ, RZ, R3 ;  /* 0x000000ffff087224 */ /* 0x000fce00078e0003 */
[----:B------:R-:W-:Y:S05]  /*2cc0*/  WARPSYNC.COLLECTIVE R43, `(.L_x_9908) ;  /* 0x000000002b087348 */ /* 0x000fea0003c00000 */
[----:B------:R0:W1:Y:S02]  /*2cd0*/  SHFL.DOWN P0, R7, R8, R9, R10 ;  /* 0x0800000908077389 */ /* 0x000064000000000a */
[----:B01----:R-:W-:Y:S01]  /*2ce0*/  ENDCOLLECTIVE ;  /* 0x000000000000791b */ /* 0x003fe20003800000 */
.L_x_9908:
[----:B------:R-:W-:Y:S01]  /*2cf0*/  HFMA2.MMA R9, -RZ, RZ, 0, 2.384185791015625e-07 ;  /* 0x00000004ff097435 */ /* 0x000fe200000001ff */
[----:B------:R-:W-:-:S04]  /*2d00*/  MOV R0, R7 ;  /* 0x0000000700007202 */ /* 0x000fc80000000f00 */
[----:B------:R-:W-:-:S04]  /*2d10*/  FMNMX R0, R3, R0, !PT ;  /* 0x0000000003007209 */ /* 0x000fc80007800000 */
[----:B------:R-:W-:-:S07]  /*2d20*/  MOV R8, R0 ;  /* 0x0000000000087202 */ /* 0x000fce0000000f00 */
[----:B------:R-:W-:Y:S05]  /*2d30*/  WARPSYNC.COLLECTIVE R43, `(.L_x_9909) ;  /* 0x000000002b087348 */ /* 0x000fea0003c00000 */
[----:B------:R0:W1:Y:S02]  /*2d40*/  SHFL.DOWN P0, R7, R8, R9, R10 ;  /* 0x0800000908077389 */ /* 0x000064000000000a */
[----:B01----:R-:W-:Y:S01]  /*2d50*/  ENDCOLLECTIVE ;  /* 0x000000000000791b */ /* 0x003fe20003800000 */
.L_x_9909:
[----:B------:R-:W-:Y:S01]  /*2d60*/  HFMA2.MMA R9, -RZ, RZ, 0, 1.1920928955078125e-07 ;  /* 0x00000002ff097435 */ /* 0x000fe200000001ff */
[----:B------:R-:W-:-:S04]  /*2d70*/  MOV R5, R7 ;  /* 0x0000000700057202 */ /* 0x000fc80000000f00 */
[----:B------:R-:W-:-:S04]  /*2d80*/  FMNMX R5, R0, R5, !PT ;  /* 0x0000000500057209 */ /* 0x000fc80007800000 */
[----:B------:R-:W-:-:S07]  /*2d90*/  MOV R8, R5 ;  /* 0x0000000500087202 */ /* 0x000fce0000000f00 */
[----:B------:R-:W-:Y:S05]  /*2da0*/  WARPSYNC.COLLECTIVE R43, `(.L_x_9910) ;  /* 0x000000002b087348 */ /* 0x000fea0003c00000 */
[----:B------:R0:W1:Y:S02]  /*2db0*/  SHFL.DOWN P0, R7, R8, R9, R10 ;  /* 0x0800000908077389 */ /* 0x000064000000000a */
[----:B01----:R-:W-:Y:S01]  /*2dc0*/  ENDCOLLECTIVE ;  /* 0x000000000000791b */ /* 0x003fe20003800000 */
.L_x_9910:
[----:B------:R-:W-:Y:S01]  /*2dd0*/  HFMA2.MMA R9, -RZ, RZ, 0, 5.9604644775390625e-08 ;  /* 0x00000001ff097435 */ /* 0x000fe200000001ff */
[----:B------:R-:W-:-:S04]  /*2de0*/  MOV R6, R7 ;  /* 0x0000000700067202 */ /* 0x000fc80000000f00 */
[----:B------:R-:W-:-:S04]  /*2df0*/  FMNMX R6, R5, R6, !PT ;  /* 0x0000000605067209 */ /* 0x000fc80007800000 */
[----:B------:R-:W-:-:S07]  /*2e00*/  MOV R8, R6 ;  /* 0x0000000600087202 */ /* 0x000fce0000000f00 */
[----:B------:R-:W-:Y:S05]  /*2e10*/  WARPSYNC.COLLECTIVE R43, `(.L_x_9911) ;  /* 0x000000002b087348 */ /* 0x000fea0003c00000 */
[----:B------:R0:W1:Y:S02]  /*2e20*/  SHFL.DOWN P0, R7, R8, R9, R10 ;  /* 0x0800000908077389 */ /* 0x000064000000000a */
[----:B01----:R-:W-:Y:S01]  /*2e30*/  ENDCOLLECTIVE ;  /* 0x000000000000791b */ /* 0x003fe20003800000 */
.L_x_9911:
[----:B------:R-:W-:Y:S05]  /*2e40*/  BRA `(.L_x_9912) ;  /* 0xfffffff000c87947 */ /* 0x000fea000383ffff */
.L_x_9892:
[----:B------:R-:W-:Y:S01]  /*2e50*/  HFMA2.MMA R9, -RZ, RZ, 0, 1.1920928955078125e-07 ;  /* 0x00000002ff097435 */ /* 0x000fe200000001ff */
[----:B--2---:R-:W-:Y:S02]  /*2e60*/  MOV R8, R0 ;  /* 0x0000000000087202 */ /* 0x004fe40000000f00 */
[----:B------:R-:W-:Y:S02]  /*2e70*/  MOV R10, 0x1f ;  /* 0x0000001f000a7802 */ /* 0x000fe40000000f00 */
[----:B------:R-:W-:-:S07]  /*2e80*/  MOV R43, 0xffffffff ;  /* 0xffffffff002b7802 */ /* 0x000fce0000000f00 */
[----:B01---5:R-:W-:Y:S05]  /*2e90*/  WARPSYNC.COLLECTIVE R43, `(.L_x_9913) ;  /* 0x000000002b087348 */ /* 0x023fea0003c00000 */
[----:B------:R2:W3:Y:S02]  /*2ea0*/  SHFL.DOWN P0, R7, R8, R9, R10 ;  /* 0x0800000908077389 */ /* 0x0004e4000000000a */
[----:B0123-5:R-:W-:Y:S01]  /*2eb0*/  ENDCOLLECTIVE ;  /* 0x000000000000791b */ /* 0x02ffe20003800000 */
.L_x_9913:
[----:B------:R-:W-:Y:S01]  /*2ec0*/  HFMA2.MMA R9, -RZ, RZ, 0, 5.9604644775390625e-08 ;  /* 0x00000001ff097435 */ /* 0x000fe200000001ff */
[----:B------:R-:W-:-:S04]  /*2ed0*/  MOV R3, R7 ;  /* 0x0000000700037202 */ /* 0x000fc80000000f00 */
[----:B------:R-:W-:-:S04]  /*2ee0*/  FMNMX R3, R3, R0, !PT ;  /* 0x0000000003037209 */ /* 0x000fc80007800000 */
[----:B------:R-:W-:-:S07]  /*2ef0*/  MOV R8, R3 ;  /* 0x0000000300087202 */ /* 0x000fce0000000f00 */
[----:B------:R-:W-:Y:S05]  /*2f00*/  WARPSYNC.COLLECTIVE R43, `(.L_x_9914) ;  /* 0x000000002b087348 */ /* 0x000fea0003c00000 */
[----:B------:R0:W1:Y:S02]  /*2f10*/  SHFL.DOWN P0, R7, R8, R9, R10 ;  /* 0x0800000908077389 */ /* 0x000064000000000a */
[----:B01----:R-:W-:Y:S01]  /*2f20*/  ENDCOLLECTIVE ;  /* 0x000000000000791b */ /* 0x003fe20003800000 */
.L_x_9914:
[----:B------:R-:W-:Y:S01]  /*2f30*/  MOV R2, R7 ;  /* 0x0000000700027202 */ /* 0x000fe20000000f00 */
[----:B------:R-:W-:Y:S06]  /*2f40*/  BRA `(.L_x_9915) ;  /* 0xfffffff000f87947 */ /* 0x000fec000383ffff */
        .weak           $__internal_136_$__cuda_sm20_rcp_rn_f32_slowpath
        .type           $__internal_136_$__cuda_sm20_rcp_rn_f32_slowpath,@function
        .size           $__internal_136_$__cuda_sm20_rcp_rn_f32_slowpath,(.L_x_14472 - $__internal_136_$__cuda_sm20_rcp_rn_f32_slowpath)
$__internal_136_$__cuda_sm20_rcp_rn_f32_slowpath:
        /* <DEDUP_REMOVED lines=15> */
.L_x_9917:
        /* <DEDUP_REMOVED lines=33> */
.L_x_9919:
[----:B------:R-:W0:Y:S02]  /*3250*/  MUFU.RCP R42, R42 ;  /* 0x0000002a002a7308 */ /* 0x000e240000001000 */
.L_x_9918:
[----:B------:R-:W-:Y:S05]  /*3260*/  BSYNC B1 ;  /* 0x0000000000017941 */ /* 0x000fea0003800000 */
.L_x_9916:
[----:B0-----:R-:W-:Y:S02]  /*3270*/  MOV R61, R42 ;  /* 0x0000002a003d7202 */ /* 0x001fe40000000f00 */
[----:B------:R-:W-:Y:S01]  /*3280*/  MOV R42, R43 ;  /* 0x0000002b002a7202 */ /* 0x000fe20000000f00 */
[----:B------:R-:W-:-:S06]  /*3290*/  HFMA2.MMA R43, -RZ, RZ, 0, 0 ;  /* 0x00000000ff2b7435 */ /* 0x000fcc00000001ff */
[----:B------:R-:W-:Y:S05]  /*32a0*/  RET.REL.NODEC R42 `(_ZN18transformer_engine13normalization19ln_fwd_tuned_kernelINS0_13Kernel_traitsI13__nv_bfloat16S3_S3_fjLj3072ELj1ELj1ELj4ELj16ENS0_18Kernel_traits_baseILj3072ES3_S3_S3_fjLj128EEEEEEEvNS0_19ForwardKernelParamsE) ;  /* 0xffffffcc2a547950 */ /* 0x000fea0003c3ffff */
.L_x_9920:
        /* <DEDUP_REMOVED lines=13> */
.L_x_14472:


//--------------------- .text._ZN18transformer_engine13normalization19ln_fwd_tuned_kernelINS0_13Kernel_traitsIff6__halffjLj3072ELj1ELj1ELj4ELj16ENS0_18Kernel_traits_baseILj3072EffS3_fjLj128EEEEEEEvNS0_19ForwardKernelParamsE --------------------------
	.section	.text._ZN18transformer_engine13normalization19ln_fwd_tuned_kernelINS0_13Kernel_traitsIff6__halffjLj3072ELj1ELj1ELj4ELj16ENS0_18Kernel_traits_baseILj3072EffS3_fjLj128EEEEEEEvNS0_19ForwardKernelParamsE,"ax",@progbits
	.align	128
        .global         _ZN18transformer_engine13normalization19ln_fwd_tuned_kernelINS0_13Kernel_traitsIff6__halffjLj3072ELj1ELj1ELj4ELj16ENS0_18Kernel_traits_baseILj3072EffS3_fjLj128EEEEEEEvNS0_19ForwardKernelParamsE
        .type           _ZN18transformer_engine13normalization19ln_fwd_tuned_kernelINS0_13Kernel_traitsIff6__halffjLj3072ELj1ELj1ELj4ELj16ENS0_18Kernel_traits_baseILj3072EffS3_fjLj128EEEEEEEvNS0_19ForwardKernelParamsE,@function
        .size           _ZN18transformer_engine13normalization19ln_fwd_tuned_kernelINS0_13Kernel_traitsIff6__halffjLj3072ELj1ELj1ELj4ELj16ENS0_18Kernel_traits_baseILj3072EffS3_fjLj128EEEEEEEvNS0_19ForwardKernelParamsE,(.L_x_14473 - _ZN18transformer_engine13normalization19ln_fwd_tuned_kernelINS0_13Kernel_traitsIff6__halffjLj3072ELj1ELj1ELj4ELj16ENS0_18Kernel_traits_baseILj3072EffS3_fjLj128EEEEEEEvNS0_19ForwardKernelParamsE)
        .other          _ZN18transformer_engine13normalization19ln_fwd_tuned_kernelINS0_13Kernel_traitsIff6__halffjLj3072ELj1ELj1ELj4ELj16ENS0_18Kernel_traits_baseILj3072EffS3_fjLj128EEEEEEEvNS0_19ForwardKernelParamsE,@"STO_CUDA_ENTRY STV_DEFAULT"
_ZN18transformer_engine13normalization19ln_fwd_tuned_kernelINS0_13Kernel_traitsIff6__halffjLj3072ELj1ELj1ELj4ELj16ENS0_18Kernel_traits_baseILj3072EffS3_fjLj128EEEEEEEvNS0_19ForwardKernelParamsE:
.text._ZN18transformer_engine13normalization19ln_fwd_tuned_kernelINS0_13Kernel_traitsIff6__halffjLj3072ELj1ELj1ELj4ELj16ENS0_18Kernel_traits_baseILj3072EffS3_fjLj128EEEEEEEvNS0_19ForwardKernelParamsE:
        /* <DEDUP_REMOVED lines=41> */
.L_x_9929:
        /* <DEDUP_REMOVED lines=119> */
.L_x_9948:
        /* <DEDUP_REMOVED lines=35> */
[----:B012--5:R-:W-:Y:S05]  /*0c30*/  CALL.REL.NOINC `($__internal_137_$__cuda_sm20_rcp_rn_f32_slowpath) ;  /* 0x00000020009c7944 */ /* 0x027fea0003c00000 */
[----:B------:R-:W-:Y:S05]  /*0c40*/  BRA `(.L_x_9925) ;  /* 0x0000000000107947 */ /* 0x000fea0003800000 */
.L_x_9924:
[----:B------:R-:W3:Y:S02]  /*0c50*/  MUFU.RCP R85, R2 ;  /* 0x0000000200557308 */ /* 0x000ee40000001000 */
[----:B---3--:R-:W-:-:S04]  /*0c60*/  FFMA R0, R2, R85, -1 ;  /* 0xbf80000002007423 */ /* 0x008fc80000000055 */
[----:B------:R-:W-:-:S04]  /*0c70*/  FADD.FTZ R0, -R0, -RZ ;  /* 0x800000ff00007221 */ /* 0x000fc80000010100 */
[----:B------:R-:W-:-:S07]  /*0c80*/  FFMA R0, R85, R0, R85 ;  /* 0x0000000055007223 */ /* 0x000fce0000000055 */
.L_x_9925:
[----:B------:R-:W-:Y:S05]  /*0c90*/  BSYNC B0 ;  /* 0x0000000000007941 */ /* 0x000fea0003800000 */
.L_x_9923:
        /* <DEDUP_REMOVED lines=20> */
[----:B-----5:R-:W-:Y:S05]  /*0de0*/  CALL.REL.NOINC `($__internal_137_$__cuda_sm20_rcp_rn_f32_slowpath) ;  /* 0x0000002000307944 */ /* 0x020fea0003c00000 */
[----:B------:R-:W-:Y:S05]  /*0df0*/  BRA `(.L_x_9928) ;  /* 0x0000000000107947 */ /* 0x000fea0003800000 */
.L_x_9927:
[----:B------:R-:W0:Y:S02]  /*0e00*/  MUFU.RCP R0, R87 ;  /* 0x0000005700007308 */ /* 0x000e240000001000 */
[----:B0-----:R-:W-:-:S04]  /*0e10*/  FFMA R84, R87, R0, -1 ;  /* 0xbf80000057547423 */ /* 0x001fc80000000000 */
[----:B------:R-:W-:-:S04]  /*0e20*/  FADD.FTZ R85, -R84, -RZ ;  /* 0x800000ff54557221 */ /* 0x000fc80000010100 */
[----:B------:R-:W-:-:S07]  /*0e30*/  FFMA R0, R0, R85, R0 ;  /* 0x0000005500007223 */ /* 0x000fce0000000000 */
.L_x_9928:
[----:B------:R-:W-:Y:S05]  /*0e40*/  BSYNC B0 ;  /* 0x0000000000007941 */ /* 0x000fea0003800000 */
.L_x_9926:
        /* <DEDUP_REMOVED lines=160> */
[----:B------:R-:W0:Y:S01]  /*1850*/  F2F.F16.F32 R2, R2 ;  /* 0x0000000200027304 */ /* 0x000e220000200800 */
[----:B------:R-:W-:Y:S01]  /*1860*/  FFMA R75, R56, R74, R55 ;  /* 0x0000004a384b7223 */ /* 0x000fe20000000037 */
[----:B------:R-:W-:Y:S01]  /*1870*/  F2FP.F16.F32.PACK_AB R56, RZ, R81 ;  /* 0x00000051ff38723e */ /* 0x000fe200000000ff */
[----:B------:R-:W-:Y:S01]  /*1880*/  FFMA R77, R77, R72, R54 ;  /* 0x000000484d4d7223 */ /* 0x000fe20000000036 */
[----:B------:R-:W-:Y:S01]  /*1890*/  @P0 FMNMX R6, R6, |R67|, !PT ;  /* 0x4000004306060209 */ /* 0x000fe20007800000 */
[-C--:B------:R-:W-:Y:S01]  /*18a0*/  @P2 FMUL R62, R62, R80.reuse ;  /* 0x000000503e3e2220 */ /* 0x080fe20000400000 */
[----:B------:R-:W-:Y:S01]  /*18b0*/  F2FP.F16.F32.PACK_AB R72, RZ, R57 ;  /* 0x00000039ff48723e */ /* 0x000fe200000000ff */
[-C--:B------:R-:W-:Y:S01]  /*18c0*/  @P2 FMUL R60, R60, R80.reuse ;  /* 0x000000503c3c2220 */ /* 0x080fe20000400000 */
[----:B------:R-:W1:Y:S01]  /*18d0*/  F2F.F16.F32 R58, R58 ;  /* 0x0000003a003a7304 */ /* 0x000e620000200800 */
[----:B------:R-:W-:Y:S01]  /*18e0*/  LOP3.LUT R57, R56, 0xffff, RZ, 0xc0, !PT ;  /* 0x0000ffff38397812 */ /* 0x000fe200078ec0ff */
[-C--:B------:R-:W-:Y:S01]  /*18f0*/  @P2 FMUL R61, R61, R80.reuse ;  /* 0x000000503d3d2220 */ /* 0x080fe20000400000 */
[----:B------:R-:W-:Y:S01]  /*1900*/  @P0 FMNMX R6, R6, |R83|, !PT ;  /* 0x4000005306060209 */ /* 0x000fe20007800000 */
[-C--:B------:R-:W-:Y:S01]  /*1910*/  @P2 FMUL R66, R66, R80.reuse ;  /* 0x0000005042422220 */ /* 0x080fe20000400000 */
[----:B------:R-:W-:Y:S01]  /*1920*/  PRMT R56, R72, 0x5410, R57 ;  /* 0x0000541048387816 */ /* 0x000fe20000000039 */
[-C--:B------:R-:W-:Y:S01]  /*1930*/  @P2 FMUL R64, R64, R80.reuse ;  /* 0x0000005040402220 */ /* 0x080fe20000400000 */
[----:B------:R-:W-:Y:S01]  /*1940*/  @P0 FMNMX R6, R6, |R85|, !PT ;  /* 0x4000005506060209 */ /* 0x000fe20007800000 */
[----:B------:R-:W2:Y:S01]  /*1950*/  F2F.F16.F32 R62, R62 ;  /* 0x0000003e003e7304 */ /* 0x000ea20000200800 */
[----:B------:R-:W-:Y:S01]  /*1960*/  SHF.L.U64.HI R57, R57, 0x10, RZ ;  /* 0x0000001039397819 */ /* 0x000fe200000102ff */
[-C--:B------:R-:W-:Y:S01]  /*1970*/  @P2 FMUL R59, R59, R80.reuse ;  /* 0x000000503b3b2220 */ /* 0x080fe20000400000 */
[----:B------:R-:W-:Y:S01]  /*1980*/  @P0 FMNMX R6, R6, |R71|, !PT ;  /* 0x4000004706060209 */ /* 0x000fe20007800000 */
[----:B------:R-:W-:Y:S01]  /*1990*/  @P2 FMUL R63, R63, R80 ;  /* 0x000000503f3f2220 */ /* 0x000fe20000400000 */
[----:B0-----:R-:W-:Y:S01]  /*19a0*/  LOP3.LUT R57, R57, R2, RZ, 0xfc, !PT ;  /* 0x0000000239397212 */ /* 0x001fe200078efcff */
[-C--:B------:R-:W-:Y:S01]  /*19b0*/  @P2 FMUL R83, R83, R80.reuse ;  /* 0x0000005053532220 */ /* 0x080fe20000400000 */
[----:B-1----:R-:W-:Y:S01]  /*19c0*/  SHF.L.U32 R58, R58, 0x10, RZ ;  /* 0x000000103a3a7819 */ /* 0x002fe200000006ff */
[----:B------:R-:W0:Y:S01]  /*19d0*/  F2F.F16.F32 R60, R60 ;  /* 0x0000003c003c7304 */ /* 0x000e220000200800 */
[----:B------:R-:W-:Y:S01]  /*19e0*/  F2FP.F16.F32.PACK_AB R2, RZ, R61 ;  /* 0x0000003dff02723e */ /* 0x000fe200000000ff */
[-C--:B------:R-:W-:Y:S01]  /*19f0*/  @P2 FMUL R67, R67, R80.reuse ;  /* 0x0000005043432220 */ /* 0x080fe20000400000 */
[----:B------:R-:W-:Y:S01]  /*1a00*/  @P0 FMNMX R6, R6, |R73|, !PT ;  /* 0x4000004906060209 */ /* 0x000fe20007800000 */
[----:B------:R-:W-:Y:S01]  /*1a10*/  @P2 FMUL R68, R68, R80 ;  /* 0x0000005044442220 */ /* 0x000fe20000400000 */
[----:B------:R-:W-:Y:S01]  /*1a20*/  LOP3.LUT R57, R57, R58, RZ, 0xfc, !PT ;  /* 0x0000003a39397212 */ /* 0x000fe200078efcff */
[----:B------:R-:W-:Y:S01]  /*1a30*/  @P2 FMUL R85, R85, R80 ;  /* 0x0000005055552220 */ /* 0x000fe20000400000 */
[----:B------:R-:W-:Y:S01]  /*1a40*/  LOP3.LUT R58, R2, 0xffff, RZ, 0xc0, !PT ;  /* 0x0000ffff023a7812 */ /* 0x000fe200078ec0ff */
[----:B------:R-:W1:Y:S01]  /*1a50*/  F2F.F16.F32 R64, R64 ;  /* 0x0000004000407304 */ /* 0x000e620000200800 */
[----:B------:R-:W-:Y:S01]  /*1a60*/  F2FP.F16.F32.PACK_AB R66, RZ, R66 ;  /* 0x00000042ff42723e */ /* 0x000fe200000000ff */
[----:B------:R-:W-:Y:S01]  /*1a70*/  @P2 FMUL R65, R65, R80 ;  /* 0x0000005041412220 */ /* 0x000fe20000400000 */
[----:B------:R-:W-:Y:S01]  /*1a80*/  @P0 FMNMX R6, R6, |R70|, !PT ;  /* 0x4000004606060209 */ /* 0x000fe20007800000 */
[-C--:B------:R-:W-:Y:S01]  /*1a90*/  @P2 FMUL R73, R73, R80.reuse ;  /* 0x0000005049492220 */ /* 0x080fe20000400000 */
[----:B------:R-:W-:Y:S01]  /*1aa0*/  SHF.L.U64.HI R61, R58, 0x10, RZ ;  /* 0x000000103a3d7819 */ /* 0x000fe200000102ff */
[-C--:B------:R-:W-:Y:S01]  /*1ab0*/  @P2 FMUL R70, R70, R80.reuse ;  /* 0x0000005046462220 */ /* 0x080fe20000400000 */
[----:B------:R-:W-:Y:S01]  /*1ac0*/  PRMT R2, R66, 0x7610, R2 ;  /* 0x0000761042027816 */ /* 0x000fe20000000002 */
[----:B------:R-:W3:Y:S01]  /*1ad0*/  F2F.F16.F32 R83, R83 ;  /* 0x0000005300537304 */ /* 0x000ee20000200800 */
[----:B------:R-:W-:Y:S01]  /*1ae0*/  @P0 FMNMX R6, R6, |R87|, !PT ;  /* 0x4000005706060209 */ /* 0x000fe20007800000 */
[-C--:B------:R-:W-:Y:S01]  /*1af0*/  @P2 FMUL R71, R71, R80.reuse ;  /* 0x0000005047472220 */ /* 0x080fe20000400000 */
[----:B------:R-:W-:Y:S01]  /*1b00*/  F2FP.F16.F32.PACK_AB R59, RZ, R59 ;  /* 0x0000003bff3b723e */ /* 0x000fe200000000ff */
[----:B------:R-:W-:Y:S01]  /*1b10*/  @P2 FMUL R87, R87, R80 ;  /* 0x0000005057572220 */ /* 0x000fe20000400000 */
[----:B--2---:R-:W-:-:S02]  /*1b20*/  LOP3.LUT R61, R61, R62, RZ, 0xfc, !PT ;  /* 0x0000003e3d3d7212 */ /* 0x004fc400078efcff */
[----:B0-----:R-:W-:Y:S01]  /*1b30*/  SHF.L.U32 R60, R60, 0x10, RZ ;  /* 0x000000103c3c7819 */ /* 0x001fe200000006ff */
[----:B------:R-:W0:Y:S01]  /*1b40*/  F2F.F16.F32 R68, R68 ;  /* 0x0000004400447304 */ /* 0x000e220000200800 */
[----:B------:R-:W-:Y:S02]  /*1b50*/  F2FP.F16.F32.PACK_AB R63, RZ, R63 ;  /* 0x0000003fff3f723e */ /* 0x000fe400000000ff */
[----:B------:R-:W-:Y:S02]  /*1b60*/  LOP3.LUT R2, R2, 0xffff, RZ, 0xc0, !PT ;  /* 0x0000ffff02027812 */ /* 0x000fe400078ec0ff */
[----:B------:R-:W-:Y:S01]  /*1b70*/  @P0 FMNMX R6, R6, |R69|, !PT ;  /* 0x4000004506060209 */ /* 0x000fe20007800000 */
[----:B------:R-:W-:Y:S01]  /*1b80*/  @P2 FMUL R69, R69, R80 ;  /* 0x0000005045452220 */ /* 0x000fe20000400000 */
[----:B------:R-:W-:Y:S01]  /*1b90*/  PRMT R58, R59, 0x5410, R58 ;  /* 0x000054103b3a7816 */ /* 0x000fe2000000003a */
[----:B------:R-:W2:Y:S01]  /*1ba0*/  F2F.F16.F32 R85, R85 ;  /* 0x0000005500557304 */ /* 0x000ea20000200800 */
[----:B------:R-:W-:-:S02]  /*1bb0*/  LOP3.LUT R59, R61, R60, RZ, 0xfc, !PT ;  /* 0x0000003c3d3b7212 */ /* 0x000fc400078efcff */
[----:B------:R-:W-:Y:S02]  /*1bc0*/  SHF.L.U64.HI R79, R2, 0x10, RZ ;  /* 0x00000010024f7819 */ /* 0x000fe400000102ff */
[----:B------:R-:W-:Y:S02]  /*1bd0*/  PRMT R60, R63, 0x5410, R2 ;  /* 0x000054103f3c7816 */ /* 0x000fe40000000002 */
[----:B------:R-:W-:Y:S01]  /*1be0*/  F2FP.F16.F32.PACK_AB R2, RZ, R67 ;  /* 0x00000043ff02723e */ /* 0x000fe200000000ff */
[----:B------:R-:W-:Y:S01]  /*1bf0*/  F2F.F16.F32 R87, R87 ;  /* 0x0000005700577304 */ /* 0x000fe20000200800 */
[----:B------:R-:W-:Y:S01]  /*1c00*/  @P0 FMNMX R6, R6, |R89|, !PT ;  /* 0x4000005906060209 */ /* 0x000fe20007800000 */
[-C--:B------:R-:W-:Y:S01]  /*1c10*/  @P2 FMUL R89, R89, R80.reuse ;  /* 0x0000005059592220 */ /* 0x080fe20000400000 */
[----:B------:R-:W-:Y:S02]  /*1c20*/  LOP3.LUT R62, R2, 0xffff, RZ, 0xc0, !PT ;  /* 0x0000ffff023e7812 */ /* 0x000fe400078ec0ff */
[----:B------:R-:W-:Y:S01]  /*1c30*/  @P0 FMNMX R6, R6, |R77|, !PT ;  /* 0x4000004d06060209 */ /* 0x000fe20007800000 */
[----:B------:R-:W-:Y:S01]  /*1c40*/  @P2 FMUL R77, R77, R80 ;  /* 0x000000504d4d2220 */ /* 0x000fe20000400000 */
[----:B-1----:R-:W-:Y:S01]  /*1c50*/  LOP3.LUT R79, R79, R64, RZ, 0xfc, !PT ;  /* 0x000000404f4f7212 */ /* 0x002fe200078efcff */
[----:B------:R1:W-:Y:S01]  /*1c60*/  F2F.F16.F32 R2, R70 ;  /* 0x0000004600027304 */ /* 0x0003e20000200800 */
[----:B------:R-:W-:-:S02]  /*1c70*/  SHF.L.U64.HI R64, R62, 0x10, RZ ;  /* 0x000000103e407819 */ /* 0x000fc400000102ff */
[----:B------:R-:W-:Y:S01]  /*1c80*/  @P0 FMNMX R6, R6, |R75|, !PT ;  /* 0x4000004b06060209 */ /* 0x000fe20007800000 */
[----:B------:R-:W-:Y:S01]  /*1c90*/  @P2 FMUL R75, R75, R80 ;  /* 0x000000504b4b2220 */ /* 0x000fe20000400000 */
[----:B------:R-:W-:Y:S02]  /*1ca0*/  F2FP.F16.F32.PACK_AB R63, RZ, R65 ;  /* 0x00000041ff3f723e */ /* 0x000fe400000000ff */
[----:B---3--:R-:W-:Y:S01]  /*1cb0*/  LOP3.LUT R72, R64, R83, RZ, 0xfc, !PT ;  /* 0x0000005340487212 */ /* 0x008fe200078efcff */
[----:B------:R-:W3:Y:S01]  /*1cc0*/  F2F.F16.F32 R77, R77 ;  /* 0x0000004d004d7304 */ /* 0x000ee20000200800 */
[----:B------:R-:W-:Y:S01]  /*1cd0*/  PRMT R62, R63, 0x5410, R62 ;  /* 0x000054103f3e7816 */ /* 0x000fe2000000003e */
[----:B------:R-:W4:Y:S01]  /*1ce0*/  LDC.64 R64, c[0x0][0x258] ;  /* 0x00009600ff407b82 */ /* 0x000f220000000a00 */
[----:B------:R-:W-:Y:S02]  /*1cf0*/  F2FP.F16.F32.PACK_AB R63, RZ, R73 ;  /* 0x00000049ff3f723e */ /* 0x000fe400000000ff */
[----:B------:R-:W-:-:S02]  /*1d00*/  F2FP.F16.F32.PACK_AB R74, RZ, R71 ;  /* 0x00000047ff4a723e */ /* 0x000fc400000000ff */
[----:B0-----:R-:W-:Y:S01]  /*1d10*/  SHF.L.U32 R68, R68, 0x10, RZ ;  /* 0x0000001044447819 */ /* 0x001fe200000006ff */
[----:B------:R-:W0:Y:S01]  /*1d20*/  F2F.F16.F32 R75, R75 ;  /* 0x0000004b004b7304 */ /* 0x000e220000200800 */
[----:B------:R-:W-:Y:S01]  /*1d30*/  F2FP.F16.F32.PACK_AB R66, RZ, R89 ;  /* 0x00000059ff42723e */ /* 0x000fe200000000ff */
        /* <DEDUP_REMOVED lines=10> */
[----:B------:R-:W-:Y:S02]  /*1de0*/  F2FP.F16.F32.PACK_AB R69, RZ, R69 ;  /* 0x00000045ff45723e */ /* 0x000fe400000000ff */
        /* <DEDUP_REMOVED lines=33> */
.L_x_9921:
        /* <DEDUP_REMOVED lines=15> */
.L_x_9954:
        /* <DEDUP_REMOVED lines=28> */
.L_x_9957:
[----:B-1----:R-:W-:-:S07]  /*22b0*/  FMNMX R5, R3, R2, !PT ;  /* 0x0000000203057209 */ /* 0x002fce0007800000 */
.L_x_9933:
[----:B------:R-:W-:Y:S05]  /*22c0*/  BSYNC B0 ;  /* 0x0000000000007941 */ /* 0x000fea0003800000 */
.L_x_9932:
[----:B------:R-:W-:Y:S01]  /*22d0*/  ISETP.NE.AND P0, PT, R93, RZ, PT ;  /* 0x000000ff5d00720c */ /* 0x000fe20003f05270 */
[----:B------:R-:W-:-:S12]  /*22e0*/  BSSY B0, `(.L_x_9930) ;  /* 0x0000004000007945 */ /* 0x000fd80003800000 */
[----:B------:R-:W-:Y:S05]  /*22f0*/  @P0 BRA `(.L_x_9935) ;  /* 0x0000000000080947 */ /* 0x000fea0003800000 */
[----:B0-----:R-:W0:Y:S02]  /*2300*/  LDC.64 R2, c[0x0][0x288] ;  /* 0x0000a200ff027b82 */ /* 0x001e240000000a00 */
[----:B0-----:R1:W-:Y:S02]  /*2310*/  REDG.E.MAX.S32.STRONG.GPU desc[UR4][R2.64], R5 ;  /* 0x000000050200798e */ /* 0x0013e4000d10e384 */
.L_x_9935:
[----:B------:R-:W-:Y:S05]  /*2320*/  BSYNC B0 ;  /* 0x0000000000007941 */ /* 0x000fea0003800000 */
.L_x_9930:
        /* <DEDUP_REMOVED lines=13> */
[----:B0-----:R-:W-:Y:S05]  /*2400*/  CALL.REL.NOINC `($__internal_137_$__cuda_sm20_rcp_rn_f32_slowpath) ;  /* 0x0000000800a87944 */ /* 0x001fea0003c00000 */
[----:B------:R-:W-:Y:S05]  /*2410*/  BRA `(.L_x_9937) ;  /* 0x0000000000107947 */ /* 0x000fea0003800000 */
.L_x_9936:
[----:B0-----:R-:W0:Y:S02]  /*2420*/  MUFU.RCP R3, R80 ;  /* 0x0000005000037308 */ /* 0x001e240000001000 */
[----:B0-----:R-:W-:-:S04]  /*2430*/  FFMA R0, R3, R80, -1 ;  /* 0xbf80000003007423 */ /* 0x001fc80000000050 */
[----:B------:R-:W-:-:S04]  /*2440*/  FADD.FTZ R0, -R0, -RZ ;  /* 0x800000ff00007221 */ /* 0x000fc80000010100 */
[----:B------:R-:W-:-:S07]  /*2450*/  FFMA R0, R3, R0, R3 ;  /* 0x0000000003007223 */ /* 0x000fce0000000003 */
.L_x_9937:
[----:B------:R-:W0:Y:S02]  /*2460*/  LDC.64 R2, c[0x0][0x280] ;  /* 0x0000a000ff027b82 */ /* 0x000e240000000a00 */
[----:B0-----:R-:W-:Y:S01]  /*2470*/  STG.E desc[UR4][R2.64], R0 ;  /* 0x0000000002007986 */ /* 0x001fe2000c101904 */
[----:B------:R-:W-:Y:S05]  /*2480*/  EXIT ;  /* 0x000000000000794d */ /* 0x000fea0003800000 */
.L_x_9922:
[----:B------:R-:W-:Y:S01]  /*2490*/  HFMA2.MMA R85, -RZ, RZ, 0, 5.9604644775390625e-08 ;  /* 0x00000001ff557435 */ /* 0x000fe200000001ff */
[----:B------:R-:W-:Y:S02]  /*24a0*/  MOV R83, 0x1f ;  /* 0x0000001f00537802 */ /* 0x000fe40000000f00 */
[----:B------:R-:W-:-:S08]  /*24b0*/  MOV R82, 0xffffffff ;  /* 0xffffffff00527802 */ /* 0x000fd00000000f00 */
[----:B-----5:R-:W-:Y:S05]  /*24c0*/  WARPSYNC.COLLECTIVE R82, `(.L_x_9938) ;  /* 0x0000000052087348 */ /* 0x020fea0003c00000 */
[----:B------:R0:W1:Y:S02]  /*24d0*/  SHFL.BFLY P1, R0, R86, R85, R83 ;  /* 0x0c00005556007389 */ /* 0x0000640000020053 */
[----:B01---5:R-:W-:Y:S01]  /*24e0*/  ENDCOLLECTIVE ;  /* 0x000000000000791b */ /* 0x023fe20003800000 */
.L_x_9938:
[----:B------:R-:W-:Y:S01]  /*24f0*/  HFMA2.MMA R85, -RZ, RZ, 0, 1.1920928955078125e-07 ;  /* 0x00000002ff557435 */ /* 0x000fe200000001ff */
[----:B------:R-:W-:-:S05]  /*2500*/  FADD R87, R86, R0 ;  /* 0x0000000056577221 */ /* 0x000fca0000000000 */
[----:B------:R-:W-:-:S07]  /*2510*/  MOV R86, R87 ;  /* 0x0000005700567202 */ /* 0x000fce0000000f00 */
[----:B------:R-:W-:Y:S05]  /*2520*/  WARPSYNC.COLLECTIVE R82, `(.L_x_9939) ;  /* 0x0000000052087348 */ /* 0x000fea0003c00000 */
[----:B------:R0:W1:Y:S02]  /*2530*/  SHFL.BFLY P1, R0, R86, R85, R83 ;  /* 0x0c00005556007389 */ /* 0x0000640000020053 */
[----:B01----:R-:W-:Y:S01]  /*2540*/  ENDCOLLECTIVE ;  /* 0x000000000000791b */ /* 0x003fe20003800000 */
.L_x_9939:
[----:B------:R-:W-:Y:S01]  /*2550*/  HFMA2.MMA R85, -RZ, RZ, 0, 2.384185791015625e-07 ;  /* 0x00000004ff557435 */ /* 0x000fe200000001ff */
[----:B------:R-:W-:-:S05]  /*2560*/  FADD R88, R87, R0 ;  /* 0x0000000057587221 */ /* 0x000fca0000000000 */
[----:B------:R-:W-:-:S07]  /*2570*/  MOV R86, R88 ;  /* 0x0000005800567202 */ /* 0x000fce0000000f00 */
[----:B------:R-:W-:Y:S05]  /*2580*/  WARPSYNC.COLLECTIVE R82, `(.L_x_9940) ;  /* 0x0000000052087348 */ /* 0x000fea0003c00000 */
[----:B------:R0:W1:Y:S02]  /*2590*/  SHFL.BFLY P1, R0, R86, R85, R83 ;  /* 0x0c00005556007389 */ /* 0x0000640000020053 */
[----:B01----:R-:W-:Y:S01]  /*25a0*/  ENDCOLLECTIVE ;  /* 0x000000000000791b */ /* 0x003fe20003800000 */
.L_x_9940:
[----:B------:R-:W-:Y:S01]  /*25b0*/  HFMA2.MMA R85, -RZ, RZ, 0, 4.76837158203125e-07 ;  /* 0x00000008ff557435 */ /* 0x000fe200000001ff */
[----:B------:R-:W-:-:S05]  /*25c0*/  FADD R89, R88, R0 ;  /* 0x0000000058597221 */ /* 0x000fca0000000000 */
[----:B------:R-:W-:-:S07]  /*25d0*/  MOV R86, R89 ;  /* 0x0000005900567202 */ /* 0x000fce0000000f00 */
[----:B------:R-:W-:Y:S05]  /*25e0*/  WARPSYNC.COLLECTIVE R82, `(.L_x_9941) ;  /* 0x0000000052087348 */ /* 0x000fea0003c00000 */
[----:B------:R0:W1:Y:S02]  /*25f0*/  SHFL.BFLY P1, R0, R86, R85, R83 ;  /* 0x0c00005556007389 */ /* 0x0000640000020053 */
[----:B01----:R-:W-:Y:S01]  /*2600*/  ENDCOLLECTIVE ;  /* 0x000000000000791b */ /* 0x003fe20003800000 */
.L_x_9941:
[----:B------:R-:W-:Y:S01]  /*2610*/  HFMA2.MMA R85, -RZ, RZ, 0, 9.5367431640625e-07 ;  /* 0x00000010ff557435 */ /* 0x000fe200000001ff */
[----:B------:R-:W-:-:S05]  /*2620*/  FADD R90, R89, R0 ;  /* 0x00000000595a7221 */ /* 0x000fca0000000000 */
[----:B------:R-:W-:-:S07]  /*2630*/  MOV R86, R90 ;  /* 0x0000005a00567202 */ /* 0x000fce0000000f00 */
[----:B------:R-:W-:Y:S05]  /*2640*/  WARPSYNC.COLLECTIVE R82, `(.L_x_9942) ;  /* 0x0000000052087348 */ /* 0x000fea0003c00000 */
[----:B------:R0:W1:Y:S02]  /*2650*/  SHFL.BFLY P1, R0, R86, R85, R83 ;  /* 0x0c00005556007389 */ /* 0x0000640000020053 */
[----:B01----:R-:W-:Y:S01]  /*2660*/  ENDCOLLECTIVE ;  /* 0x000000000000791b */ /* 0x003fe20003800000 */
.L_x_9942:
        /* <DEDUP_REMOVED lines=55> */
.L_x_9943:
[----:B------:R-:W-:Y:S01]  /*29e0*/  HFMA2.MMA R85, -RZ, RZ, 0, 1.1920928955078125e-07 ;  /* 0x00000002ff557435 */ /* 0x000fe200000001ff */
[----:B------:R-:W-:-:S05]  /*29f0*/  FADD R87, R86, R0 ;  /* 0x0000000056577221 */ /* 0x000fca0000000000 */
[----:B------:R-:W-:-:S07]  /*2a00*/  MOV R86, R87 ;  /* 0x0000005700567202 */ /* 0x000fce0000000f00 */
[----:B------:R-:W-:Y:S05]  /*2a10*/  WARPSYNC.COLLECTIVE R82, `(.L_x_9944) ;  /* 0x0000000052087348 */ /* 0x000fea0003c00000 */
[----:B------:R0:W1:Y:S02]  /*2a20*/  SHFL.BFLY P1, R0, R86, R85, R83 ;  /* 0x0c00005556007389 */ /* 0x0000640000020053 */
[----:B01----:R-:W-:Y:S01]  /*2a30*/  ENDCOLLECTIVE ;  /* 0x000000000000791b */ /* 0x003fe20003800000 */
.L_x_9944:
[----:B------:R-:W-:Y:S01]  /*2a40*/  HFMA2.MMA R85, -RZ, RZ, 0, 2.384185791015625e-07 ;  /* 0x00000004ff557435 */ /* 0x000fe200000001ff */
[----:B------:R-:W-:-:S05]  /*2a50*/  FADD R88, R87, R0 ;  /* 0x0000000057587221 */ /* 0x000fca0000000000 */
[----:B------:R-:W-:-:S07]  /*2a60*/  MOV R86, R88 ;  /* 0x0000005800567202 */ /* 0x000fce0000000f00 */
[----:B------:R-:W-:Y:S05]  /*2a70*/  WARPSYNC.COLLECTIVE R82, `(.L_x_9945) ;  /* 0x0000000052087348 */ /* 0x000fea0003c00000 */
[----:B------:R0:W1:Y:S02]  /*2a80*/  SHFL.BFLY P1, R0, R86, R85, R83 ;  /* 0x0c00005556007389 */ /* 0x0000640000020053 */
[----:B01----:R-:W-:Y:S01]  /*2a90*/  ENDCOLLECTIVE ;  /* 0x000000000000791b */ /* 0x003fe20003800000 */
.L_x_9945:
[----:B------:R-:W-:Y:S01]  /*2aa0*/  HFMA2.MMA R85, -RZ, RZ, 0, 4.76837158203125e-07 ;  /* 0x00000008ff557435 */ /* 0x000fe200000001ff */
[----:B------:R-:W-:-:S05]  /*2ab0*/  FADD R89, R88, R0 ;  /* 0x0000000058597221 */ /* 0x000fca0000000000 */
[----:B------:R-:W-:-:S07]  /*2ac0*/  MOV R86, R89 ;  /* 0x0000005900567202 */ /* 0x000fce0000000f00 */
[----:B------:R-:W-:Y:S05]  /*2ad0*/  WARPSYNC.COLLECTIVE R82, `(.L_x_9946) ;  /* 0x0000000052087348 */ /* 0x000fea0003c00000 */
[----:B------:R0:W1:Y:S02]  /*2ae0*/  SHFL.BFLY P1, R0, R86, R85, R83 ;  /* 0x0c00005556007389 */ /* 0x0000640000020053 */
[----:B01----:R-:W-:Y:S01]  /*2af0*/  ENDCOLLECTIVE ;  /* 0x000000000000791b */ /* 0x003fe20003800000 */
.L_x_9946:
[----:B------:R-:W-:Y:S01]  /*2b00*/  HFMA2.MMA R85, -RZ, RZ, 0, 9.5367431640625e-07 ;  /* 0x00000010ff557435 */ /* 0x000fe200000001ff */
[----:B------:R-:W-:-:S05]  /*2b10*/  FADD R90, R89, R0 ;  /* 0x00000000595a7221 */ /* 0x000fca0000000000 */
[----:B------:R-:W-:-:S07]  /*2b20*/  MOV R86, R90 ;  /* 0x0000005a00567202 */ /* 0x000fce0000000f00 */
[----:B------:R-:W-:Y:S05]  /*2b30*/  WARPSYNC.COLLECTIVE R82, `(.L_x_9947) ;  /* 0x0000000052087348 */ /* 0x000fea0003c00000 */
[----:B------:R0:W1:Y:S02]  /*2b40*/  SHFL.BFLY P1, R0, R86, R85, R83 ;  /* 0x0c00005556007389 */ /* 0x0000640000020053 */
[----:B01----:R-:W-:Y:S01]  /*2b50*/  ENDCOLLECTIVE ;  /* 0x000000000000791b */ /* 0x003fe20003800000 */
.L_x_9947:
[----:B------:R-:W-:Y:S05]  /*2b60*/  BRA `(.L_x_9948) ;  /* 0xffffffdc00a47947 */ /* 0x000fea000383ffff */
.L_x_9931:
[----:B------:R-:W-:Y:S01]  /*2b70*/  HFMA2.MMA R4, -RZ, RZ, 0, 9.5367431640625e-07 ;  /* 0x00000010ff047435 */ /* 0x000fe200000001ff */
[----:B------:R-:W-:Y:S02]  /*2b80*/  MOV R9, R6 ;  /* 0x0000000600097202 */ /* 0x000fe40000000f00 */
[----:B------:R-:W-:Y:S02]  /*2b90*/  MOV R11, 0x1f ;  /* 0x0000001f000b7802 */ /* 0x000fe40000000f00 */
[----:B------:R-:W-:-:S07]  /*2ba0*/  MOV R82, 0xffffffff ;  /* 0xffffffff00527802 */ /* 0x000fce0000000f00 */
[----:B-1---5:R-:W-:Y:S05]  /*2bb0*/  WARPSYNC.COLLECTIVE R82, `(.L_x_9949) ;  /* 0x0000000052087348 */ /* 0x022fea0003c00000 */
[----:B------:R0:W2:Y:S02]  /*2bc0*/  SHFL.DOWN P0, R7, R9, R4, R11 ;  /* 0x0800000409077389 */ /* 0x0000a4000000000b */
[----:B012--5:R-:W-:Y:S01]  /*2bd0*/  ENDCOLLECTIVE ;  /* 0x000000000000791b */ /* 0x027fe20003800000 */
.L_x_9949:
[----:B------:R-:W-:Y:S01]  /*2be0*/  HFMA2.MMA R4, -RZ, RZ, 0, 4.76837158203125e-07 ;  /* 0x00000008ff047435 */ /* 0x000fe200000001ff */
[----:B------:R-:W-:-:S04]  /*2bf0*/  MOV R3, R7 ;  /* 0x0000000700037202 */ /* 0x000fc80000000f00 */
[----:B------:R-:W-:-:S04]  /*2c00*/  FMNMX R3, R3, R6, !PT ;  /* 0x0000000603037209 */ /* 0x000fc80007800000 */
[----:B------:R-:W-:-:S07]  /*2c10*/  MOV R9, R3 ;  /* 0x0000000300097202 */ /* 0x000fce0000000f00 */
[----:B------:R-:W-:Y:S05]  /*2c20*/  WARPSYNC.COLLECTIVE R82, `(.L_x_9950) ;  /* 0x0000000052087348 */ /* 0x000fea0003c00000 */
[----:B------:R0:W1:Y:S02]  /*2c30*/  SHFL.DOWN P0, R7, R9, R4, R11 ;  /* 0x0800000409077389 */ /* 0x000064000000000b */
[----:B01----:R-:W-:Y:S01]  /*2c40*/  ENDCOLLECTIVE ;  /* 0x000000000000791b */ /* 0x003fe20003800000 */
.L_x_9950:
[----:B------:R-:W-:Y:S01]  /*2c50*/  HFMA2.MMA R4, -RZ, RZ, 0, 2.384185791015625e-07 ;  /* 0x00000004ff047435 */ /* 0x000fe200000001ff */
[----:B------:R-:W-:-:S04]  /*2c60*/  MOV R0, R7 ;  /* 0x0000000700007202 */ /* 0x000fc80000000f00 */
[----:B------:R-:W-:-:S04]  /*2c70*/  FMNMX R0, R3, R0, !PT ;  /* 0x0000000003007209 */ /* 0x000fc80007800000 */
[----:B------:R-:W-:-:S07]  /*2c80*/  MOV R9, R0 ;  /* 0x0000000000097202 */ /* 0x000fce0000000f00 */
[----:B------:R-:W-:Y:S05]  /*2c90*/  WARPSYNC.COLLECTIVE R82, `(.L_x_9951) ;  /* 0x0000000052087348 */ /* 0x000fea0003c00000 */
[----:B------:R0:W1:Y:S02]  /*2ca0*/  SHFL.DOWN P0, R7, R9, R4, R11 ;  /* 0x0800000409077389 */ /* 0x000064000000000b */
[----:B01----:R-:W-:Y:S01]  /*2cb0*/  ENDCOLLECTIVE ;  /* 0x000000000000791b */ /* 0x003fe20003800000 */
.L_x_9951:
[----:B------:R-:W-:Y:S01]  /*2cc0*/  HFMA2.MMA R4, -RZ, RZ, 0, 1.1920928955078125e-07 ;  /* 0x00000002ff047435 */ /* 0x000fe200000001ff */
[----:B------:R-:W-:-:S04]  /*2cd0*/  MOV R5, R7 ;  /* 0x0000000700057202 */ /* 0x000fc80000000f00 */
[----:B------:R-:W-:-:S04]  /*2ce0*/  FMNMX R5, R0, R5, !PT ;  /* 0x0000000500057209 */ /* 0x000fc80007800000 */
[----:B------:R-:W-:-:S07]  /*2cf0*/  MOV R9, R5 ;  /* 0x0000000500097202 */ /* 0x000fce0000000f00 */
[----:B------:R-:W-:Y:S05]  /*2d00*/  WARPSYNC.COLLECTIVE R82, `(.L_x_9952) ;  /* 0x0000000052087348 */ /* 0x000fea0003c00000 */
[----:B------:R0:W1:Y:S02]  /*2d10*/  SHFL.DOWN P0, R7, R9, R4, R11 ;  /* 0x0800000409077389 */ /* 0x000064000000000b */
[----:B01----:R-:W-:Y:S01]  /*2d20*/  ENDCOLLECTIVE ;  /* 0x000000000000791b */ /* 0x003fe20003800000 */
.L_x_9952:
[----:B------:R-:W-:Y:S01]  /*2d30*/  HFMA2.MMA R4, -RZ, RZ, 0, 5.9604644775390625e-08 ;  /* 0x00000001ff047435 */ /* 0x000fe200000001ff */
[----:B------:R-:W-:-:S04]  /*2d40*/  MOV R2, R7 ;  /* 0x0000000700027202 */ /* 0x000fc80000000f00 */
[----:B------:R-:W-:-:S04]  /*2d50*/  FMNMX R2, R5, R2, !PT ;  /* 0x0000000205027209 */ /* 0x000fc80007800000 */
[----:B------:R-:W-:-:S07]  /*2d60*/  MOV R9, R2 ;  /* 0x0000000200097202 */ /* 0x000fce0000000f00 */
[----:B------:R-:W-:Y:S05]  /*2d70*/  WARPSYNC.COLLECTIVE R82, `(.L_x_9953) ;  /* 0x0000000052087348 */ /* 0x000fea0003c00000 */
[----:B------:R0:W1:Y:S02]  /*2d80*/  SHFL.DOWN P0, R7, R9, R4, R11 ;  /* 0x0800000409077389 */ /* 0x000064000000000b */
[----:B01----:R-:W-:Y:S01]  /*2d90*/  ENDCOLLECTIVE ;  /* 0x000000000000791b */ /* 0x003fe20003800000 */
.L_x_9953:
[----:B------:R-:W-:Y:S05]  /*2da0*/  BRA `(.L_x_9954) ;  /* 0xfffffff000d07947 */ /* 0x000fea000383ffff */
.L_x_9934:
[----:B------:R-:W-:Y:S01]  /*2db0*/  HFMA2.MMA R4, -RZ, RZ, 0, 1.1920928955078125e-07 ;  /* 0x00000002ff047435 */ /* 0x000fe200000001ff */
[----:B-1----:R-:W-:Y:S02]  /*2dc0*/  MOV R9, R0 ;  /* 0x0000000000097202 */ /* 0x002fe40000000f00 */
[----:B------:R-:W-:Y:S02]  /*2dd0*/  MOV R11, 0x1f ;  /* 0x0000001f000b7802 */ /* 0x000fe40000000f00 */
[----:B------:R-:W-:-:S07]  /*2de0*/  MOV R82, 0xffffffff ;  /* 0xffffffff00527802 */ /* 0x000fce0000000f00 */
[----:B0----5:R-:W-:Y:S05]  /*2df0*/  WARPSYNC.COLLECTIVE R82, `(.L_x_9955) ;  /* 0x0000000052087348 */ /* 0x021fea0003c00000 */
[----:B------:R1:W2:Y:S02]  /*2e00*/  SHFL.DOWN P0, R7, R9, R4, R11 ;  /* 0x0800000409077389 */ /* 0x0002a4000000000b */
[----:B012--5:R-:W-:Y:S01]  /*2e10*/  ENDCOLLECTIVE ;  /* 0x000000000000791b */ /* 0x027fe20003800000 */
.L_x_9955:
[----:B------:R-:W-:Y:S01]  /*2e20*/  HFMA2.MMA R4, -RZ, RZ, 0, 5.9604644775390625e-08 ;  /* 0x00000001ff047435 */ /* 0x000fe200000001ff */
[----:B------:R-:W-:-:S04]  /*2e30*/  MOV R3, R7 ;  /* 0x0000000700037202 */ /* 0x000fc80000000f00 */
[----:B------:R-:W-:-:S04]  /*2e40*/  FMNMX R3, R3, R0, !PT ;  /* 0x0000000003037209 */ /* 0x000fc80007800000 */
[----:B------:R-:W-:-:S07]  /*2e50*/  MOV R9, R3 ;  /* 0x0000000300097202 */ /* 0x000fce0000000f00 */
[----:B------:R-:W-:Y:S05]  /*2e60*/  WARPSYNC.COLLECTIVE R82, `(.L_x_9956) ;  /* 0x0000000052087348 */ /* 0x000fea0003c00000 */
[----:B------:R0:W1:Y:S02]  /*2e70*/  SHFL.DOWN P0, R7, R9, R4, R11 ;  /* 0x0800000409077389 */ /* 0x000064000000000b */
[----:B01----:R-:W-:Y:S01]  /*2e80*/  ENDCOLLECTIVE ;  /* 0x000000000000791b */ /* 0x003fe20003800000 */
.L_x_9956:
[----:B------:R-:W-:Y:S01]  /*2e90*/  MOV R2, R7 ;  /* 0x0000000700027202 */ /* 0x000fe20000000f00 */
[----:B------:R-:W-:Y:S06]  /*2ea0*/  BRA `(.L_x_9957) ;  /* 0xfffffff400007947 */ /* 0x000fec000383ffff */
        .weak           $__internal_137_$__cuda_sm20_rcp_rn_f32_slowpath
        .type           $__internal_137_$__cuda_sm20_rcp_rn_f32_slowpath,@function
        .size           $__internal_137_$__cuda_sm20_rcp_rn_f32_slowpath,(.L_x_14473 - $__internal_137_$__cuda_sm20_rcp_rn_f32_slowpath)
$__internal_137_$__cuda_sm20_rcp_rn_f32_slowpath:
        /* <DEDUP_REMOVED lines=15> */
.L_x_9959:
        /* <DEDUP_REMOVED lines=33> */
.L_x_9961:
[----:B------:R-:W0:Y:S02]  /*31b0*/  MUFU.RCP R0, R0 ;  /* 0x0000000000007308 */ /* 0x000e240000001000 */
.L_x_9960:
[----:B------:R-:W-:Y:S05]  /*31c0*/  BSYNC B1 ;  /* 0x0000000000017941 */ /* 0x000fea0003800000 */
.L_x_9958:
[----:B------:R-:W-:-:S04]  /*31d0*/  MOV R85, 0x0 ;  /* 0x0000000000557802 */ /* 0x000fc80000000f00 */
[----:B0-----:R-:W-:Y:S05]  /*31e0*/  RET.REL.NODEC R84 `(_ZN18transformer_engine13normalization19ln_fwd_tuned_kernelINS0_13Kernel_traitsIff6__halffjLj3072ELj1ELj1ELj4ELj16ENS0_18Kernel_traits_baseILj3072EffS3_fjLj128EEEEEEEvNS0_19ForwardKernelParamsE) ;  /* 0xffffffcc54847950 */ /* 0x001fea0003c3ffff */
.L_x_9962:
        /* <DEDUP_REMOVED lines=9> */
.L_x_14473:


//--------------------- .text._ZN18transformer_engine13normalization19ln_fwd_tuned_kernelINS0_13Kernel_traitsI6__halfS3_S3_fjLj3072ELj1ELj1ELj4ELj16ENS0_18Kernel_traits_baseILj3072ES3_S3_S3_fjLj128EEEEEEEvNS0_19ForwardKernelParamsE --------------------------
	.section	.text._ZN18transformer_engine13normalization19ln_fwd_tuned_kernelINS0_13Kernel_traitsI6__halfS3_S3_fjLj3072ELj1ELj1ELj4ELj16ENS0_18Kernel_traits_baseILj3072ES3_S3_S3_fjLj128EEEEEEEvNS0_19ForwardKernelParamsE,"ax",@progbits
	.align	128
        .global         _ZN18transformer_engine13normalization19ln_fwd_tuned_kernelINS0_13Kernel_traitsI6__halfS3_S3_fjLj3072ELj1ELj1ELj4ELj16ENS0_18Kernel_traits_baseILj3072ES3_S3_S3_fjLj128EEEEEEEvNS0_19ForwardKernelParamsE
        .type           _ZN18transformer_engine13normalization19ln_fwd_tuned_kernelINS0_13Kernel_traitsI6__halfS3_S3_fjLj3072ELj1ELj1ELj4ELj16ENS0_18Kernel_traits_baseILj3072ES3_S3_S3_fjLj128EEEEEEEvNS0_19ForwardKernelParamsE,@function
        .size           _ZN18transformer_engine13normalization19ln_fwd_tuned_kernelINS0_13Kernel_traitsI6__halfS3_S3_fjLj3072ELj1ELj1ELj4ELj16ENS0_18Kernel_traits_baseILj3072ES3_S3_S3_fjLj128EEEEEEEvNS0_19ForwardKernelParamsE,(.L_x_14474 - _ZN18transformer_engine13normalization19ln_fwd_tuned_kernelINS0_13Kernel_traitsI6__halfS3_S3_fjLj3072ELj1ELj1ELj4ELj16ENS0_18Kernel_traits_baseILj3072ES3_S3_S3_fjLj128EEEEEEEvNS0_19ForwardKernelParamsE)
        .other          _ZN18transformer_engine13normalization19ln_fwd_tuned_kernelINS0_13Kernel_traitsI6__halfS3_S3_fjLj3072ELj1ELj1ELj4ELj16ENS0_18Kernel_traits_baseILj3072ES3_S3_S3_fjLj128EEEEEEEvNS0_19ForwardKernelParamsE,@"STO_CUDA_ENTRY STV_DEFAULT"
_ZN18transformer_engine13normalization19ln_fwd_tuned_kernelINS0_13Kernel_traitsI6__halfS3_S3_fjLj3072ELj1ELj1ELj4ELj16ENS0_18Kernel_traits_baseILj3072ES3_S3_S3_fjLj128EEEEEEEvNS0_19ForwardKernelParamsE:
.text._ZN18transformer_engine13normalization19ln_fwd_tuned_kernelINS0_13Kernel_traitsI6__halfS3_S3_fjLj3072ELj1ELj1ELj4ELj16ENS0_18Kernel_traits_baseILj3072ES3_S3_S3_fjLj128EEEEEEEvNS0_19ForwardKernelParamsE:
[----:B------:R-:W-:Y:S01]  /*0000*/  LDC R1, c[0x0][0x28] ;  /* 0x00000a00ff017b82 */ /* 0x000fe20000000800 */
[----:B------:R-:W0:Y:S01]  /*0010*/  S2R R69, SR_TID.X ;  /* 0x0000000000457919 */ /* 0x000e220000002100 */
[----:B------:R-:W-:-:S06]  /*0020*/  ULDC.U8 UR7, c[0x0][0x294] ;  /* 0x0000a50000077ab9 */ /* 0x000fcc0000000000 */
[----:B------:R-:W0:Y:S01]  /*0030*/  S2UR UR6, SR_CTAID.X ;  /* 0x00000000000679c3 */ /* 0x000e220000002500 */
[----:B------:R-:W-:Y:S01]  /*0040*/  UISETP.NE.AND UP0, UPT, UR7, URZ, UPT ;  /* 0x0000003f0700728c */ /* 0x000fe2000bf05270 */
[----:B------:R-:W-:Y:S01]  /*0050*/  HFMA2.MMA R5, -RZ, RZ, 1.875, 0 ;  /* 0x3f800000ff057435 */ /* 0x000fe200000001ff */
[----:B------:R-:W-:Y:S01]  /*0060*/  ULDC UR12, c[0x0][0x218] ;  /* 0x00008600000c7ab9 */ /* 0x000fe20000000800 */
[----:B------:R-:W-:Y:S01]  /*0070*/  ULDC.64 UR8, c[0x0][0x238] ;  /* 0x00008e0000087ab9 */ /* 0x000fe20000000a00 */
[----:B------:R-:W-:Y:S01]  /*0080*/  ULDC.64 UR10, c[0x0][0x260] ;  /* 0x00009800000a7ab9 */ /* 0x000fe20000000a00 */
[----:B------:R-:W-:Y:S01]  /*0090*/  ULDC.64 UR4, c[0x0][0x208] ;  /* 0x0000820000047ab9 */ /* 0x000fe20000000a00 */
[----:B------:R-:W-:-:S13]  /*00a0*/  PLOP3.LUT P1, PT, PT, PT, UP0, 0x80, 0x0 ;  /* 0x000000000000781c */ /* 0x000fda0003f2f008 */
[----:B------:R-:W1:Y:S01]  /*00b0*/  @P1 LDC.64 R2, c[0x0][0x270] ;  /* 0x00009c00ff021b82 */ /* 0x000e620000000a00 */
[C---:B0-----:R-:W-:Y:S01]  /*00c0*/  LEA.HI R4, R69.reuse, UR6, RZ, 0x19 ;  /* 0x0000000645047c11 */ /* 0x041fe2000f8fc8ff */
[----:B------:R-:W-:Y:S01]  /*00d0*/  ULDC UR6, c[0x0][0x210] ;  /* 0x0000840000067ab9 */ /* 0x000fe20000000800 */
[----:B------:R-:W-:Y:S02]  /*00e0*/  SHF.L.U32 R0, R69, 0x4, RZ ;  /* 0x0000000445007819 */ /* 0x000fe400000006ff */
[----:B------:R-:W-:Y:S01]  /*00f0*/  ISETP.GE.AND P0, PT, R4, UR12, PT ;  /* 0x0000000c04007c0c */ /* 0x000fe2000bf06270 */
[----:B------:R-:W-:Y:S01]  /*0100*/  ULDC UR12, c[0x0][0x218] ;  /* 0x00008600000c7ab9 */ /* 0x000fe20000000800 */
[----:B------:R-:W-:-:S04]  /*0110*/  LOP3.LUT R0, R0, 0x7f0, RZ, 0xc0, !PT ;  /* 0x000007f000007812 */ /* 0x000fc800078ec0ff */
[C---:B------:R-:W-:Y:S02]  /*0120*/  IADD3 R6, P2, R0.reuse, UR8, RZ ;  /* 0x0000000800067c10 */ /* 0x040fe4000ff5e0ff */
[----:B------:R-:W-:Y:S02]  /*0130*/  IADD3 R32, P3, R0, UR10, RZ ;  /* 0x0000000a00207c10 */ /* 0x000fe4000ff7e0ff */
[----:B------:R-:W-:Y:S01]  /*0140*/  IADD3.X R7, RZ, UR9, RZ, P2, !PT ;  /* 0x00000009ff077c10 */ /* 0x000fe200097fe4ff */
[----:B------:R-:W-:Y:S01]  /*0150*/  ULDC.64 UR8, c[0x0][0x288] ;  /* 0x0000a20000087ab9 */ /* 0x000fe20000000a00 */
[----:B------:R-:W-:Y:S01]  /*0160*/  IADD3.X R33, RZ, UR11, RZ, P3, !PT ;  /* 0x0000000bff217c10 */ /* 0x000fe20009ffe4ff */
[----:B-1----:R0:W5:Y:S02]  /*0170*/  @P1 LDG.E R5, desc[UR4][R2.64] ;  /* 0x0000000402051981 */ /* 0x002164000c1e1900 */
[----:B0-----:R-:W-:Y:S01]  /*0180*/  MOV R3, RZ ;  /* 0x000000ff00037202 */ /* 0x001fe20000000f00 */
[----:B------:R-:W-:Y:S06]  /*0190*/  @P0 BRA `(.L_x_9963) ;  /* 0x0000001c00280947 */ /* 0x000fec0003800000 */
        /* <DEDUP_REMOVED lines=8> */
.L_x_9971:
[----:B--2---:R-:W1:Y:S01]  /*0220*/  LDC.64 R40, c[0x0][0x220] ;  /* 0x00008800ff287b82 */ /* 0x004e620000000a00 */
        /* <DEDUP_REMOVED lines=18> */
[----:B------:R-:W-:Y:S02]  /*0350*/  HADD2.F32 R32, -RZ, R34.H0_H0 ;  /* 0x20000022ff207230 */ /* 0x000fe40000004100 */
[----:B------:R-:W-:-:S04]  /*0360*/  FADD R45, R7, R44 ;  /* 0x0000002c072d7221 */ /* 0x000fc80000000000 */
        /* <DEDUP_REMOVED lines=8> */
[----:B---3--:R-:W-:Y:S02]  /*03f0*/  HADD2.F32 R35, -RZ, R36.H0_H0 ;  /* 0x20000024ff237230 */ /* 0x008fe40000004100 */
[----:B------:R-:W-:Y:S01]  /*0400*/  FADD R46, R34, R47 ;  /* 0x0000002f222e7221 */ /* 0x000fe20000000000 */
[----:B------:R-:W-:Y:S02]  /*0410*/  HADD2.F32 R53, -RZ, R41.H1_H1 ;  /* 0x30000029ff357230 */ /* 0x000fe40000004100 */
[----:B------:R-:W-:Y:S02]  /*0420*/  HADD2.F32 R52, -RZ, R42.H0_H0 ;  /* 0x2000002aff347230 */ /* 0x000fe40000004100 */
[----:B------:R-:W-:Y:S01]  /*0430*/  FADD R48, R45, R46 ;  /* 0x0000002e2d307221 */ /* 0x000fe20000000000 */
[----:B------:R-:W-:-:S02]  /*0440*/  HADD2.F32 R46, -RZ, R36.H1_H1 ;  /* 0x30000024ff2e7230 */ /* 0x000fc40000004100 */
[----:B------:R-:W-:Y:S02]  /*0450*/  HADD2.F32 R36, -RZ, R37.H0_H0 ;  /* 0x20000025ff247230 */ /* 0x000fe40000004100 */
[----:B------:R-:W-:Y:S01]  /*0460*/  FADD R47, R35, R48 ;  /* 0x00000030232f7221 */ /* 0x000fe20000000000 */
[--C-:B------:R-:W-:Y:S02]  /*0470*/  HADD2.F32 R54, -RZ, R43.reuse.H0_H0 ;  /* 0x2000002bff367230 */ /* 0x100fe40000004100 */
[----:B------:R-:W-:Y:S02]  /*0480*/  HADD2.F32 R56, -RZ, R43.H1_H1 ;  /* 0x3000002bff387230 */ /* 0x000fe40000004100 */
[----:B------:R-:W-:Y:S01]  /*0490*/  FADD R49, R46, R47 ;  /* 0x0000002f2e317221 */ /* 0x000fe20000000000 */
[----:B------:R-:W-:Y:S02]  /*04a0*/  HADD2.F32 R47, -RZ, R37.H1_H1 ;  /* 0x30000025ff2f7230 */ /* 0x000fe40000004100 */
[----:B------:R-:W-:-:S02]  /*04b0*/  HADD2.F32 R37, -RZ, R38.H0_H0 ;  /* 0x20000026ff257230 */ /* 0x000fc40000004100 */
[----:B------:R-:W-:Y:S01]  /*04c0*/  FADD R48, R36, R49 ;  /* 0x0000003124307221 */ /* 0x000fe20000000000 */
[----:B------:R-:W-:-:S03]  /*04d0*/  HADD2.F32 R38, -RZ, R38.H1_H1 ;  /* 0x30000026ff267230 */ /* 0x000fc60000004100 */
[----:B------:R-:W-:-:S04]  /*04e0*/  FADD R48, R47, R48 ;  /* 0x000000302f307221 */ /* 0x000fc80000000000 */
[----:B------:R-:W-:Y:S01]  /*04f0*/  FADD R49, R37, R48 ;  /* 0x0000003025317221 */ /* 0x000fe20000000000 */
[--C-:B------:R-:W-:Y:S02]  /*0500*/  HADD2.F32 R48, -RZ, R39.reuse.H0_H0 ;  /* 0x20000027ff307230 */ /* 0x100fe40000004100 */
[----:B------:R-:W-:Y:S02]  /*0510*/  HADD2.F32 R39, -RZ, R39.H1_H1 ;  /* 0x30000027ff277230 */ /* 0x000fe40000004100 */
        /* <DEDUP_REMOVED lines=8> */
[----:B------:R-:W-:Y:S01]  /*05a0*/  HADD2.F32 R55, -RZ, R42.H1_H1 ;  /* 0x3000002aff377230 */ /* 0x000fe20000004100 */
[----:B------:R-:W-:Y:S02]  /*05b0*/  SHF.R.U32.HI R42, RZ, 0x5, R69 ;  /* 0x00000005ff2a7819 */ /* 0x000fe40000011645 */
[----:B------:R-:W-:Y:S02]  /*05c0*/  FADD R41, R53, R40 ;  /* 0x0000002835297221 */ /* 0x000fe40000000000 */
[----:B------:R-:W-:Y:S02]  /*05d0*/  LOP3.LUT R43, R42, 0x7fffffc, RZ, 0xc0, !PT ;  /* 0x07fffffc2a2b7812 */ /* 0x000fe400078ec0ff */
[----:B------:R-:W-:Y:S02]  /*05e0*/  FADD R40, R52, R41 ;  /* 0x0000002934287221 */ /* 0x000fe40000000000 */
[----:B------:R-:W-:-:S02]  /*05f0*/  @!P1 IADD3 R43, R43, 0x4, RZ ;  /* 0x000000042b2b9810 */ /* 0x000fc40007ffe0ff */
        /* <DEDUP_REMOVED lines=72> */
.L_x_9990:
        /* <DEDUP_REMOVED lines=12> */
[C---:B------:R-:W-:Y:S02]  /*0b40*/  @!P0 IADD3 R59, R43.reuse, R42, RZ ;  /* 0x0000002a2b3b8210 */ /* 0x040fe40007ffe0ff */
[----:B------:R-:W-:Y:S02]  /*0b50*/  @!P1 IADD3 R43, R43, R58, RZ ;  /* 0x0000003a2b2b9210 */ /* 0x000fe40007ffe0ff */
[----:B------:R-:W-:Y:S02]  /*0b60*/  @!P0 LEA R59, R59, R60, 0x3 ;  /* 0x0000003c3b3b8211 */ /* 0x000fe400078e18ff */
[----:B------:R-:W-:-:S03]  /*0b70*/  @!P1 MOV R60, 0x400 ;  /* 0x00000400003c9802 */ /* 0x000fc60000000f00 */
[----:B------:R2:W-:Y:S01]  /*0b80*/  @!P0 STS.64 [R59], R40 ;  /* 0x000000283b008388 */ /* 0x0005e20000000a00 */
[----:B------:R-:W-:-:S04]  /*0b90*/  @!P1 IADD3 R60, R60, 0x10, RZ ;  /* 0x000000103c3c9810 */ /* 0x000fc80007ffe0ff */
[----:B-1----:R-:W-:Y:S01]  /*0ba0*/  @!P1 LEA R60, R57, R60, 0x18 ;  /* 0x0000003c393c9211 */ /* 0x002fe200078ec0ff */
[----:B------:R-:W-:-:S03]  /*0bb0*/  HFMA2.MMA R57, -RZ, RZ, 0, 0 ;  /* 0x00000000ff397435 */ /* 0x000fc600000001ff */
[----:B------:R-:W-:-:S03]  /*0bc0*/  @!P1 LEA R43, R43, R60, 0x3 ;  /* 0x0000003c2b2b9211 */ /* 0x000fc600078e18ff */
[----:B------:R-:W-:Y:S02]  /*0bd0*/  @!P1 MOV R57, 0x44400000 ;  /* 0x4440000000399802 */ /* 0x000fe40000000f00 */
[----:B--2---:R-:W-:Y:S01]  /*0be0*/  CS2R R40, SRZ ;  /* 0x0000000000287805 */ /* 0x004fe2000001ff00 */
        /* <DEDUP_REMOVED lines=12> */
[----:B0123-5:R-:W-:Y:S05]  /*0cb0*/  CALL.REL.NOINC `($__internal_138_$__cuda_sm20_rcp_rn_f32_slowpath) ;  /* 0x0000002000147944 */ /* 0x02ffea0003c00000 */
[----:B------:R-:W-:Y:S05]  /*0cc0*/  BRA `(.L_x_9967) ;  /* 0x0000000000107947 */ /* 0x000fea0003800000 */
.L_x_9966:
[----:B------:R-:W4:Y:S02]  /*0cd0*/  MUFU.RCP R42, R59 ;  /* 0x0000003b002a7308 */ /* 0x000f240000001000 */
[----:B----4-:R-:W-:-:S04]  /*0ce0*/  FFMA R43, R59, R42, -1 ;  /* 0xbf8000003b2b7423 */ /* 0x010fc8000000002a */
[----:B------:R-:W-:-:S04]  /*0cf0*/  FADD.FTZ R43, -R43, -RZ ;  /* 0x800000ff2b2b7221 */ /* 0x000fc80000010100 */
[----:B------:R-:W-:-:S07]  /*0d00*/  FFMA R61, R42, R43, R42 ;  /* 0x0000002b2a3d7223 */ /* 0x000fce000000002a */
.L_x_9967:
[----:B------:R-:W-:Y:S05]  /*0d10*/  BSYNC B0 ;  /* 0x0000000000007941 */ /* 0x000fea0003800000 */
.L_x_9965:
        /* <DEDUP_REMOVED lines=20> */
[----:B0----5:R-:W-:Y:S05]  /*0e60*/  CALL.REL.NOINC `($__internal_138_$__cuda_sm20_rcp_rn_f32_slowpath) ;  /* 0x0000001c00a87944 */ /* 0x021fea0003c00000 */
[----:B------:R-:W-:Y:S05]  /*0e70*/  BRA `(.L_x_9970) ;  /* 0x0000000000107947 */ /* 0x000fea0003800000 */
.L_x_9969:
[----:B------:R-:W1:Y:S02]  /*0e80*/  MUFU.RCP R61, R62 ;  /* 0x0000003e003d7308 */ /* 0x000e640000001000 */
[----:B-1----:R-:W-:-:S04]  /*0e90*/  FFMA R42, R62, R61, -1 ;  /* 0xbf8000003e2a7423 */ /* 0x002fc8000000003d */
[----:B------:R-:W-:-:S04]  /*0ea0*/  FADD.FTZ R42, -R42, -RZ ;  /* 0x800000ff2a2a7221 */ /* 0x000fc80000010100 */
[----:B------:R-:W-:-:S07]  /*0eb0*/  FFMA R61, R61, R42, R61 ;  /* 0x0000002a3d3d7223 */ /* 0x000fce000000003d */
.L_x_9970:
[----:B------:R-:W-:Y:S05]  /*0ec0*/  BSYNC B0 ;  /* 0x0000000000007941 */ /* 0x000fea0003800000 */
.L_x_9968:
[----:B------:R-:W-:Y:S01]  /*0ed0*/  FADD R42, R57, -R41 ;  /* 0x80000029392a7221 */ /* 0x000fe20000000000 */
[----:B------:R-:W-:Y:S01]  /*0ee0*/  FADD R60, R58, R60 ;  /* 0x0000003c3a3c7221 */ /* 0x000fe20000000000 */
[----:B------:R-:W1:Y:S01]  /*0ef0*/  LDC.U8 R62, c[0x0][0x250] ;  /* 0x00009400ff3e7b82 */ /* 0x000e620000000000 */
[----:B-----5:R-:W-:Y:S02]  /*0f00*/  HADD2.F32 R58, -RZ, R28.H0_H0 ;  /* 0x2000001cff3a7230 */ /* 0x020fe40000004100 */
[----:B------:R-:W-:Y:S01]  /*0f10*/  FMUL R42, R42, R42 ;  /* 0x0000002a2a2a7220 */ /* 0x000fe20000400000 */
[----:B0-----:R-:W-:Y:S01]  /*0f20*/  HADD2.F32 R64, -RZ, R23.H0_H0 ;  /* 0x20000017ff407230 */ /* 0x001fe20000004100 */
[----:B------:R-:W-:Y:S02]  /*0f30*/  LOP3.LUT P2, RZ, R68, 0xff, RZ, 0xc0, !PT ;  /* 0x000000ff44ff7812 */ /* 0x000fe4000784c0ff */
[----:B------:R-:W-:Y:S02]  /*0f40*/  FMUL R43, R59, R42 ;  /* 0x0000002a3b2b7220 */ /* 0x000fe40000400000 */
[----:B------:R-:W0:Y:S01]  /*0f50*/  LDC R42, c[0x0][0x268] ;  /* 0x00009a00ff2a7b82 */ /* 0x000e220000000800 */
[----:B------:R-:W-:Y:S01]  /*0f60*/  SEL R68, RZ, 0x1, P2 ;  /* 0x00000001ff447807 */ /* 0x000fe20001000000 */
[C---:B------:R-:W-:Y:S01]  /*0f70*/  FMUL R43, R40.reuse, R43 ;  /* 0x0000002b282b7220 */ /* 0x040fe20000400000 */
[----:B------:R-:W-:-:S03]  /*0f80*/  FMUL R40, R40, R41 ;  /* 0x0000002928287220 */ /* 0x000fc60000400000 */
[----:B------:R-:W-:Y:S01]  /*0f90*/  FFMA R43, R43, R61, R60 ;  /* 0x0000003d2b2b7223 */ /* 0x000fe2000000003c */
[----:B------:R-:W-:Y:S01]  /*0fa0*/  FFMA R40, R59, R57, R40 ;  /* 0x000000393b287223 */ /* 0x000fe20000000028 */
[----:B------:R-:W-:-:S03]  /*0fb0*/  HADD2.F32 R60, -RZ, R26.H1_H1 ;  /* 0x3000001aff3c7230 */ /* 0x000fc60000004100 */
[----:B------:R-:W-:Y:S01]  /*0fc0*/  FMUL R41, R40, R61 ;  /* 0x0000003d28297220 */ /* 0x000fe20000400000 */
[----:B------:R-:W0:Y:S01]  /*0fd0*/  SHFL.IDX PT, R43, R43, RZ, 0x1f ;  /* 0x00001fff2b2b7589 */ /* 0x000e2200000e0000 */
[----:B-1----:R-:W-:-:S04]  /*0fe0*/  ISETP.NE.AND P1, PT, R62, RZ, PT ;  /* 0x000000ff3e00720c */ /* 0x002fc80003f25270 */
[----:B------:R-:W1:Y:S01]  /*0ff0*/  SHFL.IDX PT, R41, R41, RZ, 0x1f ;  /* 0x00001fff29297589 */ /* 0x000e6200000e0000 */
[----:B------:R-:W-:-:S08]  /*1000*/  HADD2.F32 R62, -RZ, R27.H1_H1 ;  /* 0x3000001bff3e7230 */ /* 0x000fd00000004100 */
[----:B------:R-:W-:Y:S01]  /*1010*/  @P1 FADD R58, R58, 1 ;  /* 0x3f8000003a3a1421 */ /* 0x000fe20000000000 */
[----:B------:R-:W-:Y:S01]  /*1020*/  @P1 FADD R60, R60, 1 ;  /* 0x3f8000003c3c1421 */ /* 0x000fe20000000000 */
[----:B------:R-:W-:Y:S01]  /*1030*/  @P1 FADD R62, R62, 1 ;  /* 0x3f8000003e3e1421 */ /* 0x000fe20000000000 */
[----:B------:R-:W-:Y:S01]  /*1040*/  @P1 FADD R64, R64, 1 ;  /* 0x3f80000040401421 */ /* 0x000fe20000000000 */
[----:B0-----:R-:W-:-:S05]  /*1050*/  FFMA R42, R43, 0.00032552084303461015224, R42 ;  /* 0x39aaaaab2b2a7823 */ /* 0x001fca000000002a */
[----:B------:R-:W-:Y:S01]  /*1060*/  FSETP.GEU.AND P0, PT, |R42|, 1.175494350822287508e-38, PT ;  /* 0x008000002a00780b */ /* 0x000fe20003f0e200 */
[--C-:B-1----:R-:W-:Y:S01]  /*1070*/  FADD R43, R0, -R41.reuse ;  /* 0x80000029002b7221 */ /* 0x102fe20000000000 */
[----:B------:R-:W-:Y:S02]  /*1080*/  HADD2.F32 R0, -RZ, R16.H0_H0 ;  /* 0x20000010ff007230 */ /* 0x000fe40000004100 */
        /* <DEDUP_REMOVED lines=11> */
[----:B------:R-:W-:-:S03]  /*1140*/  FADD R55, R55, -R41 ;  /* 0x8000002937377221 */ /* 0x000fc60000000000 */
[----:B------:R0:W1:Y:S02]  /*1150*/  MUFU.RSQ R40, R42 ;  /* 0x0000002a00287308 */ /* 0x0000640000001400 */
[----:B0-----:R-:W-:Y:S02]  /*1160*/  HADD2.F32 R42, -RZ, R16.H1_H1 ;  /* 0x30000010ff2a7230 */ /* 0x001fe40000004100 */
[----:B-1----:R-:W-:Y:S01]  /*1170*/  @!P0 FMUL R40, R40, 4096 ;  /* 0x4580000028288820 */ /* 0x002fe20000400000 */
[----:B------:R-:W-:-:S03]  /*1180*/  ISETP.NE.U32.AND P0, PT, RZ, UR8, PT ;  /* 0x00000008ff007c0c */ /* 0x000fc6000bf05070 */
[C---:B------:R-:W-:Y:S01]  /*1190*/  FMUL R43, R40.reuse, R43 ;  /* 0x0000002b282b7220 */ /* 0x040fe20000400000 */
[C---:B------:R-:W-:Y:S01]  /*11a0*/  FMUL R7, R40.reuse, R7 ;  /* 0x0000000728077220 */ /* 0x040fe20000400000 */
[C---:B------:R-:W-:Y:S01]  /*11b0*/  FMUL R33, R40.reuse, R33 ;  /* 0x0000002128217220 */ /* 0x040fe20000400000 */
[----:B------:R-:W-:Y:S01]  /*11c0*/  FMUL R45, R40, R45 ;  /* 0x0000002d282d7220 */ /* 0x000fe20000400000 */
[----:B------:R-:W-:Y:S01]  /*11d0*/  FFMA R0, R43, R58, R0 ;  /* 0x0000003a2b007223 */ /* 0x000fe20000000000 */
[----:B------:R-:W-:Y:S02]  /*11e0*/  HADD2.F32 R58, -RZ, R28.H1_H1 ;  /* 0x3000001cff3a7230 */ /* 0x000fe40000004100 */
[----:B------:R-:W-:Y:S01]  /*11f0*/  FADD R43, R6, -R41 ;  /* 0x80000029062b7221 */ /* 0x000fe20000000000 */
[----:B------:R-:W-:Y:S02]  /*1200*/  HADD2.F32 R6, -RZ, R17.H0_H0 ;  /* 0x20000011ff067230 */ /* 0x000fe40000004100 */
[C---:B------:R-:W-:Y:S01]  /*1210*/  FMUL R35, R40.reuse, R35 ;  /* 0x0000002328237220 */ /* 0x040fe20000400000 */
[----:B------:R-:W-:Y:S01]  /*1220*/  FMUL R47, R40, R47 ;  /* 0x0000002f282f7220 */ /* 0x000fe20000400000 */
[----:B------:R-:W-:Y:S01]  /*1230*/  @P1 FADD R58, R58, 1 ;  /* 0x3f8000003a3a1421 */ /* 0x000fe20000000000 */
[C---:B------:R-:W-:Y:S01]  /*1240*/  FMUL R43, R40.reuse, R43 ;  /* 0x0000002b282b7220 */ /* 0x040fe20000400000 */
[C---:B------:R-:W-:Y:S01]  /*1250*/  FMUL R37, R40.reuse, R37 ;  /* 0x0000002528257220 */ /* 0x040fe20000400000 */
[----:B------:R-:W-:Y:S01]  /*1260*/  FMUL R39, R40, R39 ;  /* 0x0000002728277220 */ /* 0x000fe20000400000 */
[----:B------:R-:W-:Y:S01]  /*1270*/  FFMA R7, R7, R58, R42 ;  /* 0x0000003a07077223 */ /* 0x000fe2000000002a */
[----:B------:R-:W-:-:S02]  /*1280*/  HADD2.F32 R42, -RZ, R29.H0_H0 ;  /* 0x2000001dff2a7230 */ /* 0x000fc40000004100 */
[C---:B------:R-:W-:Y:S01]  /*1290*/  FMUL R49, R40.reuse, R49 ;  /* 0x0000003128317220 */ /* 0x040fe20000400000 */
[----:B------:R-:W-:Y:S02]  /*12a0*/  HADD2.F32 R58, -RZ, R17.H1_H1 ;  /* 0x30000011ff3a7230 */ /* 0x000fe40000004100 */
[----:B------:R-:W-:Y:S01]  /*12b0*/  FMUL R51, R40, R51 ;  /* 0x0000003328337220 */ /* 0x000fe20000400000 */
[----:B------:R-:W-:Y:S01]  /*12c0*/  ISETP.NE.AND.EX P0, PT, RZ, UR9, PT, P0 ;  /* 0x00000009ff007c0c */ /* 0x000fe2000bf05300 */
[----:B------:R-:W-:Y:S01]  /*12d0*/  @P1 FADD R42, R42, 1 ;  /* 0x3f8000002a2a1421 */ /* 0x000fe20000000000 */
[C---:B------:R-:W-:Y:S01]  /*12e0*/  FMUL R53, R40.reuse, R53 ;  /* 0x0000003528357220 */ /* 0x040fe20000400000 */
[----:B------:R-:W-:Y:S02]  /*12f0*/  FMUL R55, R40, R55 ;  /* 0x0000003728377220 */ /* 0x000fe40000400000 */
[----:B------:R-:W-:Y:S01]  /*1300*/  FFMA R6, R43, R42, R6 ;  /* 0x0000002a2b067223 */ /* 0x000fe20000000006 */
[----:B------:R-:W-:-:S02]  /*1310*/  HADD2.F32 R42, -RZ, R29.H1_H1 ;  /* 0x3000001dff2a7230 */ /* 0x000fc40000004100 */
[----:B------:R-:W-:Y:S01]  /*1320*/  FADD R43, R32, -R41 ;  /* 0x80000029202b7221 */ /* 0x000fe20000000000 */
[----:B------:R-:W-:Y:S02]  /*1330*/  HADD2.F32 R32, -RZ, R18.H0_H0 ;  /* 0x20000012ff207230 */ /* 0x000fe40000004100 */
[----:B------:R-:W-:Y:S01]  /*1340*/  @P1 FADD R42, R42, 1 ;  /* 0x3f8000002a2a1421 */ /* 0x000fe20000000000 */
[----:B------:R-:W-:Y:S01]  /*1350*/  FMUL R43, R40, R43 ;  /* 0x0000002b282b7220 */ /* 0x000fe20000400000 */
[----:B------:R-:W-:Y:S02]  /*1360*/  @P0 FMNMX R3, R3, |R0|, !PT ;  /* 0x4000000003030209 */ /* 0x000fe40007800000 */
[----:B------:R-:W-:Y:S01]  /*1370*/  FFMA R33, R33, R42, R58 ;  /* 0x0000002a21217223 */ /* 0x000fe2000000003a */
[----:B------:R-:W-:Y:S01]  /*1380*/  HADD2.F32 R42, -RZ, R30.H0_H0 ;  /* 0x2000001eff2a7230 */ /* 0x000fe20000004100 */
[----:B------:R-:W-:Y:S01]  /*1390*/  @P0 FMNMX R3, R3, |R7|, !PT ;  /* 0x4000000703030209 */ /* 0x000fe20007800000 */
[----:B------:R-:W-:-:S03]  /*13a0*/  HADD2.F32 R58, -RZ, R19.H1_H1 ;  /* 0x30000013ff3a7230 */ /* 0x000fc60000004100 */
[----:B------:R-:W-:Y:S01]  /*13b0*/  @P1 FADD R42, R42, 1 ;  /* 0x3f8000002a2a1421 */ /* 0x000fe20000000000 */
[----:B------:R-:W-:-:S03]  /*13c0*/  @P0 FMNMX R3, R3, |R6|, !PT ;  /* 0x4000000603030209 */ /* 0x000fc60007800000 */
[----:B------:R-:W-:Y:S01]  /*13d0*/  FFMA R32, R43, R42, R32 ;  /* 0x0000002a2b207223 */ /* 0x000fe20000000020 */
[----:B------:R-:W-:Y:S02]  /*13e0*/  HADD2.F32 R42, -RZ, R30.H1_H1 ;  /* 0x3000001eff2a7230 */ /* 0x000fe40000004100 */
[----:B------:R-:W-:Y:S01]  /*13f0*/  FADD R43, R44, -R41 ;  /* 0x800000292c2b7221 */ /* 0x000fe20000000000 */
[----:B------:R-:W-:Y:S01]  /*1400*/  HADD2.F32 R44, -RZ, R18.H1_H1 ;  /* 0x30000012ff2c7230 */ /* 0x000fe20000004100 */
[----:B------:R-:W-:Y:S01]  /*1410*/  @P0 FMNMX R3, R3, |R33|, !PT ;  /* 0x4000002103030209 */ /* 0x000fe20007800000 */
[----:B------:R-:W-:Y:S01]  /*1420*/  @P1 FADD R42, R42, 1 ;  /* 0x3f8000002a2a1421 */ /* 0x000fe20000000000 */
[----:B------:R-:W-:Y:S02]  /*1430*/  FMUL R43, R40, R43 ;  /* 0x0000002b282b7220 */ /* 0x000fe40000400000 */
[----:B------:R-:W-:Y:S02]  /*1440*/  @P0 FMNMX R3, R3, |R32|, !PT ;  /* 0x4000002003030209 */ /* 0x000fe40007800000 */
[----:B------:R-:W-:Y:S01]  /*1450*/  FFMA R42, R43, R42, R44 ;  /* 0x0000002a2b2a7223 */ /* 0x000fe2000000002c */
[----:B------:R-:W-:-:S02]  /*1460*/  HADD2.F32 R44, -RZ, R31.H0_H0 ;  /* 0x2000001fff2c7230 */ /* 0x000fc40000004100 */
[----:B------:R-:W-:Y:S01]  /*1470*/  FADD R43, R34, -R41 ;  /* 0x80000029222b7221 */ /* 0x000fe20000000000 */
[----:B------:R-:W-:Y:S01]  /*1480*/  HADD2.F32 R34, -RZ, R19.H0_H0 ;  /* 0x20000013ff227230 */ /* 0x000fe20000004100 */
[----:B------:R-:W-:Y:S01]  /*1490*/  @P0 FMNMX R3, R3, |R42|, !PT ;  /* 0x4000002a03030209 */ /* 0x000fe20007800000 */
[----:B------:R-:W-:Y:S01]  /*14a0*/  @P1 FADD R44, R44, 1 ;  /* 0x3f8000002c2c1421 */ /* 0x000fe20000000000 */
[----:B------:R-:W-:-:S04]  /*14b0*/  FMUL R43, R40, R43 ;  /* 0x0000002b282b7220 */ /* 0x000fc80000400000 */
[----:B------:R-:W-:Y:S01]  /*14c0*/  FFMA R34, R43, R44, R34 ;  /* 0x0000002c2b227223 */ /* 0x000fe20000000022 */
[----:B------:R-:W-:-:S04]  /*14d0*/  HADD2.F32 R44, -RZ, R31.H1_H1 ;  /* 0x3000001fff2c7230 */ /* 0x000fc80000004100 */
[----:B------:R-:W-:Y:S01]  /*14e0*/  @P0 FMNMX R3, R3, |R34|, !PT ;  /* 0x4000002203030209 */ /* 0x000fe20007800000 */
[----:B------:R-:W-:-:S04]  /*14f0*/  @P1 FADD R44, R44, 1 ;  /* 0x3f8000002c2c1421 */ /* 0x000fc80000000000 */
[----:B------:R-:W-:Y:S01]  /*1500*/  FFMA R43, R45, R44, R58 ;  /* 0x0000002c2d2b7223 */ /* 0x000fe2000000003a */
[----:B------:R-:W-:Y:S02]  /*1510*/  HADD2.F32 R44, -RZ, R24.H0_H0 ;  /* 0x20000018ff2c7230 */ /* 0x000fe40000004100 */
[----:B------:R-:W-:Y:S01]  /*1520*/  FADD R45, R46, -R41 ;  /* 0x800000292e2d7221 */ /* 0x000fe20000000000 */
[--C-:B------:R-:W-:Y:S02]  /*1530*/  HADD2.F32 R58, -RZ, R12.reuse.H0_H0 ;  /* 0x2000000cff3a7230 */ /* 0x100fe40000004100 */
[----:B------:R-:W-:Y:S02]  /*1540*/  HADD2.F32 R46, -RZ, R12.H1_H1 ;  /* 0x3000000cff2e7230 */ /* 0x000fe40000004100 */
[----:B------:R-:W-:Y:S01]  /*1550*/  @P1 FADD R44, R44, 1 ;  /* 0x3f8000002c2c1421 */ /* 0x000fe20000000000 */
[----:B------:R-:W-:Y:S01]  /*1560*/  FMUL R45, R40, R45 ;  /* 0x0000002d282d7220 */ /* 0x000fe20000400000 */
[----:B------:R-:W-:-:S02]  /*1570*/  @P0 FMNMX R3, R3, |R43|, !PT ;  /* 0x4000002b03030209 */ /* 0x000fc40007800000 */
[----:B------:R-:W-:Y:S01]  /*1580*/  FFMA R35, R35, R44, R58 ;  /* 0x0000002c23237223 */ /* 0x000fe2000000003a */
[----:B------:R-:W-:Y:S02]  /*1590*/  HADD2.F32 R44, -RZ, R24.H1_H1 ;  /* 0x30000018ff2c7230 */ /* 0x000fe40000004100 */
[--C-:B------:R-:W-:Y:S02]  /*15a0*/  HADD2.F32 R58, -RZ, R25.reuse.H1_H1 ;  /* 0x30000019ff3a7230 */ /* 0x100fe40000004100 */
[----:B------:R-:W-:Y:S01]  /*15b0*/  @P0 FMNMX R3, R3, |R35|, !PT ;  /* 0x4000002303030209 */ /* 0x000fe20007800000 */
[----:B------:R-:W-:Y:S02]  /*15c0*/  @P1 FADD R44, R44, 1 ;  /* 0x3f8000002c2c1421 */ /* 0x000fe40000000000 */
[----:B------:R-:W-:Y:S02]  /*15d0*/  @P1 FADD R58, R58, 1 ;  /* 0x3f8000003a3a1421 */ /* 0x000fe40000000000 */
        /* <DEDUP_REMOVED lines=8> */
[----:B------:R-:W-:Y:S02]  /*1660*/  HADD2.F32 R36, -RZ, R13.H1_H1 ;  /* 0x3000000dff247230 */ /* 0x000fe40000004100 */
[----:B------:R-:W-:Y:S02]  /*1670*/  HADD2.F32 R46, -RZ, R14.H0_H0 ;  /* 0x2000000eff2e7230 */ /* 0x000fe40000004100 */
[----:B------:R-:W-:Y:S01]  /*1680*/  @P0 FMNMX R3, R3, |R45|, !PT ;  /* 0x4000002d03030209 */ /* 0x000fe20007800000 */
[----:B------:R-:W-:Y:S01]  /*1690*/  FFMA R58, R47, R58, R36 ;  /* 0x0000003a2f3a7223 */ /* 0x000fe20000000024 */
[----:B------:R-:W-:-:S04]  /*16a0*/  HADD2.F32 R36, -RZ, R26.H0_H0 ;  /* 0x2000001aff247230 */ /* 0x000fc80000004100 */
[----:B------:R-:W-:Y:S01]  /*16b0*/  @P0 FMNMX R3, R3, |R58|, !PT ;  /* 0x4000003a03030209 */ /* 0x000fe20007800000 */
[----:B------:R-:W-:-:S04]  /*16c0*/  @P1 FADD R36, R36, 1 ;  /* 0x3f80000024241421 */ /* 0x000fc80000000000 */
[----:B------:R-:W-:Y:S01]  /*16d0*/  FFMA R57, R37, R36, R46 ;  /* 0x0000002425397223 */ /* 0x000fe2000000002e */
[----:B------:R-:W-:Y:S01]  /*16e0*/  FADD R37, R38, -R41 ;  /* 0x8000002926257221 */ /* 0x000fe20000000000 */
[----:B------:R-:W-:Y:S02]  /*16f0*/  HADD2.F32 R36, -RZ, R14.H1_H1 ;  /* 0x3000000eff247230 */ /* 0x000fe40000004100 */
[----:B------:R-:W-:Y:S02]  /*1700*/  HADD2.F32 R38, -RZ, R15.H0_H0 ;  /* 0x2000000fff267230 */ /* 0x000fe40000004100 */
[----:B------:R-:W-:Y:S01]  /*1710*/  FMUL R37, R40, R37 ;  /* 0x0000002528257220 */ /* 0x000fe20000400000 */
[----:B------:R-:W-:-:S03]  /*1720*/  @P0 FMNMX R3, R3, |R57|, !PT ;  /* 0x4000003903030209 */ /* 0x000fc60007800000 */
[----:B------:R-:W-:Y:S01]  /*1730*/  FFMA R60, R37, R60, R36 ;  /* 0x0000003c253c7223 */ /* 0x000fe20000000024 */
[----:B------:R-:W-:Y:S02]  /*1740*/  HADD2.F32 R36, -RZ, R27.H0_H0 ;  /* 0x2000001bff247230 */ /* 0x000fe40000004100 */
[----:B------:R-:W-:Y:S02]  /*1750*/  FADD R37, R48, -R41 ;  /* 0x8000002930257221 */ /* 0x000fe40000000000 */
[----:B------:R-:W-:Y:S01]  /*1760*/  @P0 FMNMX R3, R3, |R60|, !PT ;  /* 0x4000003c03030209 */ /* 0x000fe20007800000 */
[----:B------:R-:W-:Y:S01]  /*1770*/  @P1 FADD R36, R36, 1 ;  /* 0x3f80000024241421 */ /* 0x000fe20000000000 */
[----:B------:R-:W-:-:S04]  /*1780*/  FMUL R37, R40, R37 ;  /* 0x0000002528257220 */ /* 0x000fc80000400000 */
[----:B------:R-:W-:Y:S01]  /*1790*/  FFMA R59, R37, R36, R38 ;  /* 0x00000024253b7223 */ /* 0x000fe20000000026 */
[----:B------:R-:W-:Y:S02]  /*17a0*/  HADD2.F32 R36, -RZ, R15.H1_H1 ;  /* 0x3000000fff247230 */ /* 0x000fe40000004100 */
[----:B------:R-:W-:Y:S01]  /*17b0*/  FADD R37, R50, -R41 ;  /* 0x8000002932257221 */ /* 0x000fe20000000000 */
[----:B------:R-:W-:Y:S02]  /*17c0*/  HADD2.F32 R38, -RZ, R8.H0_H0 ;  /* 0x20000008ff267230 */ /* 0x000fe40000004100 */
[----:B------:R-:W-:Y:S02]  /*17d0*/  HADD2.F32 R50, -RZ, R9.H0_H0 ;  /* 0x20000009ff327230 */ /* 0x000fe40000004100 */
[----:B------:R-:W-:Y:S01]  /*17e0*/  FFMA R62, R39, R62, R36 ;  /* 0x0000003e273e7223 */ /* 0x000fe20000000024 */
[----:B------:R-:W-:Y:S02]  /*17f0*/  HADD2.F32 R36, -RZ, R20.H0_H0 ;  /* 0x20000014ff247230 */ /* 0x000fe40000004100 */
[----:B------:R-:W-:Y:S01]  /*1800*/  FMUL R37, R40, R37 ;  /* 0x0000002528257220 */ /* 0x000fe20000400000 */
[----:B------:R-:W-:-:S02]  /*1810*/  LOP3.LUT R39, R69, 0x7f, RZ, 0xc0, !PT ;  /* 0x0000007f45277812 */ /* 0x000fc400078ec0ff */
[----:B------:R-:W-:Y:S01]  /*1820*/  @P0 FMNMX R3, R3, |R59|, !PT ;  /* 0x4000003b03030209 */ /* 0x000fe20007800000 */
[----:B------:R-:W-:Y:S02]  /*1830*/  @P1 FADD R36, R36, 1 ;  /* 0x3f80000024241421 */ /* 0x000fe40000000000 */
[----:B------:R-:W-:Y:S01]  /*1840*/  IMAD R39, R4, 0x180, R39 ;  /* 0x0000018004277824 */ /* 0x000fe200078e0227 */
[----:B------:R-:W-:Y:S01]  /*1850*/  @P0 FMNMX R3, R3, |R62|, !PT ;  /* 0x4000003e03030209 */ /* 0x000fe20007800000 */
[----:B------:R-:W-:Y:S01]  /*1860*/  FFMA R61, R49, R36, R38 ;  /* 0x00000024313d7223 */ /* 0x000fe20000000026 */
[----:B------:R-:W-:Y:S02]  /*1870*/  HADD2.F32 R36, -RZ, R20.H1_H1 ;  /* 0x30000014ff247230 */ /* 0x000fe40000004100 */
[----:B------:R-:W-:Y:S01]  /*1880*/  HADD2.F32 R38, -RZ, R8.H1_H1 ;  /* 0x30000008ff267230 */ /* 0x000fe20000004100 */
[----:B------:R-:W-:Y:S02]  /*1890*/  IADD3 R39, R39, 0x100, RZ ;  /* 0x0000010027277810 */ /* 0x000fe40007ffe0ff */
[----:B------:R-:W-:Y:S01]  /*18a0*/  @P1 FADD R36, R36, 1 ;  /* 0x3f80000024241421 */ /* 0x000fe20000000000 */
[----:B------:R-:W-:-:S03]  /*18b0*/  @P0 FMNMX R3, R3, |R61|, !PT ;  /* 0x4000003d03030209 */ /* 0x000fc60007800000 */
[----:B------:R-:W-:Y:S01]  /*18c0*/  FFMA R51, R51, R36, R38 ;  /* 0x0000002433337223 */ /* 0x000fe20000000026 */
[----:B------:R-:W-:Y:S02]  /*18d0*/  HADD2.F32 R36, -RZ, R21.H0_H0 ;  /* 0x20000015ff247230 */ /* 0x000fe40000004100 */
[----:B------:R-:W-:Y:S02]  /*18e0*/  HADD2.F32 R38, -RZ, R9.H1_H1 ;  /* 0x30000009ff267230 */ /* 0x000fe40000004100 */
[----:B------:R-:W-:Y:S01]  /*18f0*/  @P0 FMNMX R3, R3, |R51|, !PT ;  /* 0x4000003303030209 */ /* 0x000fe20007800000 */
[----:B------:R-:W-:-:S04]  /*1900*/  @P1 FADD R36, R36, 1 ;  /* 0x3f80000024241421 */ /* 0x000fc80000000000 */
[----:B------:R-:W-:Y:S01]  /*1910*/  FFMA R50, R37, R36, R50 ;  /* 0x0000002425327223 */ /* 0x000fe20000000032 */
[----:B------:R-:W-:Y:S02]  /*1920*/  HADD2.F32 R36, -RZ, R21.H1_H1 ;  /* 0x30000015ff247230 */ /* 0x000fe40000004100 */
[----:B------:R-:W-:Y:S02]  /*1930*/  FADD R37, R52, -R41 ;  /* 0x8000002934257221 */ /* 0x000fe40000000000 */
[----:B------:R-:W-:Y:S01]  /*1940*/  @P0 FMNMX R3, R3, |R50|, !PT ;  /* 0x4000003203030209 */ /* 0x000fe20007800000 */
[----:B------:R-:W-:Y:S01]  /*1950*/  @P1 FADD R36, R36, 1 ;  /* 0x3f80000024241421 */ /* 0x000fe20000000000 */
[----:B------:R-:W-:-:S03]  /*1960*/  FMUL R37, R40, R37 ;  /* 0x0000002528257220 */ /* 0x000fc60000400000 */
[----:B------:R-:W-:Y:S01]  /*1970*/  FFMA R53, R53, R36, R38 ;  /* 0x0000002435357223 */ /* 0x000fe20000000026 */
[----:B------:R-:W-:Y:S02]  /*1980*/  HADD2.F32 R36, -RZ, R22.H0_H0 ;  /* 0x20000016ff247230 */ /* 0x000fe40000004100 */
[----:B------:R-:W-:Y:S02]  /*1990*/  HADD2.F32 R38, -RZ, R10.H0_H0 ;  /* 0x2000000aff267230 */ /* 0x000fe40000004100 */
[----:B------:R-:W-:Y:S01]  /*19a0*/  @P0 FMNMX R3, R3, |R53|, !PT ;  /* 0x4000003503030209 */ /* 0x000fe20007800000 */
[----:B------:R-:W-:-:S04]  /*19b0*/  @P1 FADD R36, R36, 1 ;  /* 0x3f80000024241421 */ /* 0x000fc80000000000 */
[----:B------:R-:W-:Y:S01]  /*19c0*/  FFMA R63, R37, R36, R38 ;  /* 0x00000024253f7223 */ /* 0x000fe20000000026 */
[----:B------:R-:W-:Y:S02]  /*19d0*/  HADD2.F32 R36, -RZ, R22.H1_H1 ;  /* 0x30000016ff247230 */ /* 0x000fe40000004100 */
[----:B------:R-:W-:Y:S01]  /*19e0*/  FADD R37, R54, -R41 ;  /* 0x8000002936257221 */ /* 0x000fe20000000000 */
[----:B------:R-:W-:Y:S01]  /*19f0*/  HADD2.F32 R38, -RZ, R10.H1_H1 ;  /* 0x3000000aff267230 */ /* 0x000fe20000004100 */
[----:B------:R-:W-:Y:S01]  /*1a00*/  @P0 FMNMX R3, R3, |R63|, !PT ;  /* 0x4000003f03030209 */ /* 0x000fe20007800000 */
[----:B------:R-:W-:Y:S01]  /*1a10*/  @P1 FADD R36, R36, 1 ;  /* 0x3f80000024241421 */ /* 0x000fe20000000000 */
[----:B------:R-:W-:-:S03]  /*1a20*/  FMUL R37, R40, R37 ;  /* 0x0000002528257220 */ /* 0x000fc60000400000 */
[----:B------:R-:W-:Y:S01]  /*1a30*/  FFMA R55, R55, R36, R38 ;  /* 0x0000002437377223 */ /* 0x000fe20000000026 */
[----:B------:R-:W-:-:S04]  /*1a40*/  HADD2.F32 R36, -RZ, R11.H0_H0 ;  /* 0x2000000bff247230 */ /* 0x000fc80000004100 */
[----:B------:R-:W-:Y:S01]  /*1a50*/  @P0 FMNMX R3, R3, |R55|, !PT ;  /* 0x4000003703030209 */ /* 0x000fe20007800000 */
[----:B------:R-:W-:Y:S01]  /*1a60*/  FFMA R64, R37, R64, R36 ;  /* 0x0000004025407223 */ /* 0x000fe20000000024 */
[----:B------:R-:W-:Y:S02]  /*1a70*/  HADD2.F32 R36, -RZ, R23.H1_H1 ;  /* 0x30000017ff247230 */ /* 0x000fe40000004100 */
[----:B------:R-:W-:Y:S01]  /*1a80*/  FADD R37, R56, -R41 ;  /* 0x8000002938257221 */ /* 0x000fe20000000000 */
[----:B------:R-:W-:Y:S01]  /*1a90*/  HADD2.F32 R56, -RZ, R11.H1_H1 ;  /* 0x3000000bff387230 */ /* 0x000fe20000004100 */
[----:B------:R-:W-:Y:S01]  /*1aa0*/  @P0 FMNMX R3, R3, |R64|, !PT ;  /* 0x4000004003030209 */ /* 0x000fe20007800000 */
[----:B------:R-:W-:Y:S01]  /*1ab0*/  @P1 FADD R36, R36, 1 ;  /* 0x3f80000024241421 */ /* 0x000fe20000000000 */
[----:B------:R-:W-:Y:S01]  /*1ac0*/  FMUL R37, R40, R37 ;  /* 0x0000002528257220 */ /* 0x000fe20000400000 */
[----:B------:R-:W-:-:S03]  /*1ad0*/  ISETP.NE.AND P1, PT, RZ, UR7, PT ;  /* 0x00000007ff007c0c */ /* 0x000fc6000bf25270 */
[----:B------:R-:W-:Y:S02]  /*1ae0*/  FFMA R56, R37, R36, R56 ;  /* 0x0000002425387223 */ /* 0x000fe40000000038 */
[----:B------:R-:W0:Y:S03]  /*1af0*/  LDC.64 R36, c[0x0][0x258] ;  /* 0x00009600ff247b82 */ /* 0x000e260000000a00 */
[----:B------:R-:W-:-:S05]  /*1b00*/  @P0 FMNMX R3, R3, |R56|, !PT ;  /* 0x4000003803030209 */ /* 0x000fca0007800000 */
        /* <DEDUP_REMOVED lines=21> */
[----:B------:R-:W-:-:S03]  /*1c60*/  F2FP.F16.F32.PACK_AB R39, R43, R34 ;  /* 0x000000222b27723e */ /* 0x000fc600000000ff */
[----:B------:R-:W-:Y:S01]  /*1c70*/  @P1 FMUL R61, R61, R5 ;  /* 0x000000053d3d1220 */ /* 0x000fe20000400000 */
[----:B------:R-:W0:Y:S01]  /*1c80*/  @!P3 LDC.64 R42, c[0x0][0x228] ;  /* 0x00008a00ff2abb82 */ /* 0x000e220000000a00 */
[----:B------:R-:W-:Y:S01]  /*1c90*/  IMAD.WIDE.U32 R46, R2, 0x10, R36 ;  /* 0x00000010022e7825 */ /* 0x000fe200078e0024 */
[----:B------:R-:W-:-:S03]  /*1ca0*/  F2FP.F16.F32.PACK_AB R36, R7, R0 ;  /* 0x000000000724723e */ /* 0x000fc600000000ff */
[-C--:B------:R-:W-:Y:S01]  /*1cb0*/  @P1 FMUL R51, R51, R5.reuse ;  /* 0x0000000533331220 */ /* 0x080fe20000400000 */
[----:B------:R-:W-:Y:S01]  /*1cc0*/  F2FP.F16.F32.PACK_AB R37, R33, R6 ;  /* 0x000000062125723e */ /* 0x000fe200000000ff */
[-C--:B------:R-:W-:Y:S01]  /*1cd0*/  @P1 FMUL R50, R50, R5.reuse ;  /* 0x0000000532321220 */ /* 0x080fe20000400000 */
[-C--:B------:R-:W-:Y:S01]  /*1ce0*/  @P1 FMUL R53, R53, R5.reuse ;  /* 0x0000000535351220 */ /* 0x080fe20000400000 */
[-C--:B------:R-:W-:Y:S01]  /*1cf0*/  @P1 FMUL R64, R64, R5.reuse ;  /* 0x0000000540401220 */ /* 0x080fe20000400000 */
[----:B------:R-:W1:Y:S01]  /*1d00*/  @!P3 LDC.64 R6, c[0x0][0x230] ;  /* 0x00008c00ff06bb82 */ /* 0x000e620000000a00 */
[----:B------:R-:W-:Y:S01]  /*1d10*/  @P1 FMUL R56, R56, R5 ;  /* 0x0000000538381220 */ /* 0x000fe20000400000 */
[----:B------:R-:W-:Y:S02]  /*1d20*/  F2FP.F16.F32.PACK_AB R32, R44, R35 ;  /* 0x000000232c20723e */ /* 0x000fe400000000ff */
[----:B------:R-:W-:Y:S02]  /*1d30*/  F2FP.F16.F32.PACK_AB R33, R58, R45 ;  /* 0x0000002d3a21723e */ /* 0x000fe400000000ff */
[----:B------:R-:W-:-:S02]  /*1d40*/  F2FP.F16.F32.PACK_AB R34, R60, R57 ;  /* 0x000000393c22723e */ /* 0x000fc400000000ff */
[----:B------:R-:W-:Y:S02]  /*1d50*/  F2FP.F16.F32.PACK_AB R35, R62, R59 ;  /* 0x0000003b3e23723e */ /* 0x000fe400000000ff */
[----:B------:R-:W-:Y:S02]  /*1d60*/  F2FP.F16.F32.PACK_AB R54, R55, R63 ;  /* 0x0000003f3736723e */ /* 0x000fe400000000ff */
[----:B------:R-:W-:Y:S02]  /*1d70*/  F2FP.F16.F32.PACK_AB R52, R51, R61 ;  /* 0x0000003d3334723e */ /* 0x000fe400000000ff */
[----:B------:R-:W-:Y:S01]  /*1d80*/  F2FP.F16.F32.PACK_AB R53, R53, R50 ;  /* 0x000000323535723e */ /* 0x000fe200000000ff */
[----:B0-----:R-:W-:Y:S01]  /*1d90*/  @!P3 IMAD.WIDE R42, R4, 0x4, R42 ;  /* 0x00000004042ab825 */ /* 0x001fe200078e022a */
[----:B------:R-:W-:-:S04]  /*1da0*/  F2FP.F16.F32.PACK_AB R55, R56, R64 ;  /* 0x000000403837723e */ /* 0x000fc800000000ff */
        /* <DEDUP_REMOVED lines=9> */
.L_x_9963:
        /* <DEDUP_REMOVED lines=15> */
.L_x_9996:
        /* <DEDUP_REMOVED lines=28> */
.L_x_9999:
[----:B-1----:R-:W-:-:S07]  /*20f0*/  FMNMX R7, R3, R2, !PT ;  /* 0x0000000203077209 */ /* 0x002fce0007800000 */
.L_x_9975:
[----:B------:R-:W-:Y:S05]  /*2100*/  BSYNC B0 ;  /* 0x0000000000007941 */ /* 0x000fea0003800000 */
.L_x_9974:
[----:B------:R-:W-:Y:S01]  /*2110*/  ISETP.NE.AND P0, PT, R69, RZ, PT ;  /* 0x000000ff4500720c */ /* 0x000fe20003f05270 */
[----:B------:R-:W-:-:S12]  /*2120*/  BSSY B0, `(.L_x_9972) ;  /* 0x0000004000007945 */ /* 0x000fd80003800000 */
[----:B------:R-:W-:Y:S05]  /*2130*/  @P0 BRA `(.L_x_9977) ;  /* 0x0000000000080947 */ /* 0x000fea0003800000 */
[----:B0-----:R-:W0:Y:S02]  /*2140*/  LDC.64 R2, c[0x0][0x288] ;  /* 0x0000a200ff027b82 */ /* 0x001e240000000a00 */
[----:B0-----:R1:W-:Y:S02]  /*2150*/  REDG.E.MAX.S32.STRONG.GPU desc[UR4][R2.64], R7 ;  /* 0x000000070200798e */ /* 0x0013e4000d10e384 */
.L_x_9977:
[----:B------:R-:W-:Y:S05]  /*2160*/  BSYNC B0 ;  /* 0x0000000000007941 */ /* 0x000fea0003800000 */
.L_x_9972:
        /* <DEDUP_REMOVED lines=13> */
[----:B01----:R-:W-:Y:S05]  /*2240*/  CALL.REL.NOINC `($__internal_138_$__cuda_sm20_rcp_rn_f32_slowpath) ;  /* 0x0000000800b07944 */ /* 0x003fea0003c00000 */
[----:B------:R-:W-:Y:S05]  /*2250*/  BRA `(.L_x_9979) ;  /* 0x0000000000107947 */ /* 0x000fea0003800000 */
.L_x_9978:
[----:B------:R-:W1:Y:S02]  /*2260*/  MUFU.RCP R0, R5 ;  /* 0x0000000500007308 */ /* 0x000e640000001000 */
[----:B-1----:R-:W-:-:S04]  /*2270*/  FFMA R2, R0, R5, -1 ;  /* 0xbf80000000027423 */ /* 0x002fc80000000005 */
[----:B------:R-:W-:-:S04]  /*2280*/  FADD.FTZ R61, -R2, -RZ ;  /* 0x800000ff023d7221 */ /* 0x000fc80000010100 */
[----:B------:R-:W-:-:S07]  /*2290*/  FFMA R61, R0, R61, R0 ;  /* 0x0000003d003d7223 */ /* 0x000fce0000000000 */
.L_x_9979:
[----:B0-----:R-:W0:Y:S02]  /*22a0*/  LDC.64 R2, c[0x0][0x280] ;  /* 0x0000a000ff027b82 */ /* 0x001e240000000a00 */
[----:B0-----:R-:W-:Y:S01]  /*22b0*/  STG.E desc[UR4][R2.64], R61 ;  /* 0x0000003d02007986 */ /* 0x001fe2000c101904 */
[----:B------:R-:W-:Y:S05]  /*22c0*/  EXIT ;  /* 0x000000000000794d */ /* 0x000fea0003800000 */
.L_x_9964:
[----:B------:R-:W-:Y:S01]  /*22d0*/  HFMA2.MMA R59, -RZ, RZ, 0, 5.9604644775390625e-08 ;  /* 0x00000001ff3b7435 */ /* 0x000fe200000001ff */
[----:B------:R-:W-:Y:S02]  /*22e0*/  MOV R66, R60 ;  /* 0x0000003c00427202 */ /* 0x000fe40000000f00 */
[----:B------:R-:W-:Y:S02]  /*22f0*/  MOV R58, 0x1f ;  /* 0x0000001f003a7802 */ /* 0x000fe40000000f00 */
[----:B------:R-:W-:-:S07]  /*2300*/  MOV R57, 0xffffffff ;  /* 0xffffffff00397802 */ /* 0x000fce0000000f00 */
[----:B-----5:R-:W-:Y:S05]  /*2310*/  WARPSYNC.COLLECTIVE R57, `(.L_x_9980) ;  /* 0x0000000039087348 */ /* 0x020fea0003c00000 */
[----:B------:R0:W1:Y:S02]  /*2320*/  SHFL.BFLY P1, R41, R66, R59, R58 ;  /* 0x0c00003b42297389 */ /* 0x000064000002003a */
[----:B01---5:R-:W-:Y:S01]  /*2330*/  ENDCOLLECTIVE ;  /* 0x000000000000791b */ /* 0x023fe20003800000 */
.L_x_9980:
[----:B------:R-:W-:Y:S01]  /*2340*/  HFMA2.MMA R59, -RZ, RZ, 0, 1.1920928955078125e-07 ;  /* 0x00000002ff3b7435 */ /* 0x000fe200000001ff */
[----:B------:R-:W-:-:S05]  /*2350*/  FADD R61, R60, R41 ;  /* 0x000000293c3d7221 */ /* 0x000fca0000000000 */
[----:B------:R-:W-:-:S07]  /*2360*/  MOV R66, R61 ;  /* 0x0000003d00427202 */ /* 0x000fce0000000f00 */
[----:B------:R-:W-:Y:S05]  /*2370*/  WARPSYNC.COLLECTIVE R57, `(.L_x_9981) ;  /* 0x0000000039087348 */ /* 0x000fea0003c00000 */
[----:B------:R0:W1:Y:S02]  /*2380*/  SHFL.BFLY P1, R41, R66, R59, R58 ;  /* 0x0c00003b42297389 */ /* 0x000064000002003a */
[----:B01----:R-:W-:Y:S01]  /*2390*/  ENDCOLLECTIVE ;  /* 0x000000000000791b */ /* 0x003fe20003800000 */
.L_x_9981:
[----:B------:R-:W-:Y:S01]  /*23a0*/  HFMA2.MMA R59, -RZ, RZ, 0, 2.384185791015625e-07 ;  /* 0x00000004ff3b7435 */ /* 0x000fe200000001ff */
[----:B------:R-:W-:-:S05]  /*23b0*/  FADD R62, R61, R41 ;  /* 0x000000293d3e7221 */ /* 0x000fca0000000000 */
[----:B------:R-:W-:-:S07]  /*23c0*/  MOV R66, R62 ;  /* 0x0000003e00427202 */ /* 0x000fce0000000f00 */
[----:B------:R-:W-:Y:S05]  /*23d0*/  WARPSYNC.COLLECTIVE R57, `(.L_x_9982) ;  /* 0x0000000039087348 */ /* 0x000fea0003c00000 */
[----:B------:R0:W1:Y:S02]  /*23e0*/  SHFL.BFLY P1, R41, R66, R59, R58 ;  /* 0x0c00003b42297389 */ /* 0x000064000002003a */
[----:B01----:R-:W-:Y:S01]  /*23f0*/  ENDCOLLECTIVE ;  /* 0x000000000000791b */ /* 0x003fe20003800000 */
.L_x_9982:
[----:B------:R-:W-:Y:S01]  /*2400*/  HFMA2.MMA R59, -RZ, RZ, 0, 4.76837158203125e-07 ;  /* 0x00000008ff3b7435 */ /* 0x000fe200000001ff */
[----:B------:R-:W-:-:S05]  /*2410*/  FADD R63, R62, R41 ;  /* 0x000000293e3f7221 */ /* 0x000fca0000000000 */
[----:B------:R-:W-:-:S07]  /*2420*/  MOV R66, R63 ;  /* 0x0000003f00427202 */ /* 0x000fce0000000f00 */
[----:B------:R-:W-:Y:S05]  /*2430*/  WARPSYNC.COLLECTIVE R57, `(.L_x_9983) ;  /* 0x0000000039087348 */ /* 0x000fea0003c00000 */
[----:B------:R0:W1:Y:S02]  /*2440*/  SHFL.BFLY P1, R41, R66, R59, R58 ;  /* 0x0c00003b42297389 */ /* 0x000064000002003a */
[----:B01----:R-:W-:Y:S01]  /*2450*/  ENDCOLLECTIVE ;  /* 0x000000000000791b */ /* 0x003fe20003800000 */
.L_x_9983:
[----:B------:R-:W-:Y:S01]  /*2460*/  HFMA2.MMA R59, -RZ, RZ, 0, 9.5367431640625e-07 ;  /* 0x00000010ff3b7435 */ /* 0x000fe200000001ff */
[----:B------:R-:W-:-:S05]  /*2470*/  FADD R64, R63, R41 ;  /* 0x000000293f407221 */ /* 0x000fca0000000000 */
[----:B------:R-:W-:-:S07]  /*2480*/  MOV R66, R64 ;  /* 0x0000004000427202 */ /* 0x000fce0000000f00 */
[----:B------:R-:W-:Y:S05]  /*2490*/  WARPSYNC.COLLECTIVE R57, `(.L_x_9984) ;  /* 0x0000000039087348 */ /* 0x000fea0003c00000 */
[----:B------:R0:W1:Y:S02]  /*24a0*/  SHFL.BFLY P1, R41, R66, R59, R58 ;  /* 0x0c00003b42297389 */ /* 0x000064000002003a */
[----:B01----:R-:W-:Y:S01]  /*24b0*/  ENDCOLLECTIVE ;  /* 0x000000000000791b */ /* 0x003fe20003800000 */
.L_x_9984:
        /* <DEDUP_REMOVED lines=56> */
.L_x_9985:
[----:B------:R-:W-:Y:S01]  /*2840*/  HFMA2.MMA R59, -RZ, RZ, 0, 1.1920928955078125e-07 ;  /* 0x00000002ff3b7435 */ /* 0x000fe200000001ff */
[----:B------:R-:W-:-:S05]  /*2850*/  FADD R61, R60, R41 ;  /* 0x000000293c3d7221 */ /* 0x000fca0000000000 */
[----:B------:R-:W-:-:S07]  /*2860*/  MOV R66, R61 ;  /* 0x0000003d00427202 */ /* 0x000fce0000000f00 */
[----:B------:R-:W-:Y:S05]  /*2870*/  WARPSYNC.COLLECTIVE R57, `(.L_x_9986) ;  /* 0x0000000039087348 */ /* 0x000fea0003c00000 */
[----:B------:R0:W1:Y:S02]  /*2880*/  SHFL.BFLY P1, R41, R66, R59, R58 ;  /* 0x0c00003b42297389 */ /* 0x000064000002003a */
[----:B01----:R-:W-:Y:S01]  /*2890*/  ENDCOLLECTIVE ;  /* 0x000000000000791b */ /* 0x003fe20003800000 */
.L_x_9986:
[----:B------:R-:W-:Y:S01]  /*28a0*/  HFMA2.MMA R59, -RZ, RZ, 0, 2.384185791015625e-07 ;  /* 0x00000004ff3b7435 */ /* 0x000fe200000001ff */
[----:B------:R-:W-:-:S05]  /*28b0*/  FADD R62, R61, R41 ;  /* 0x000000293d3e7221 */ /* 0x000fca0000000000 */
[----:B------:R-:W-:-:S07]  /*28c0*/  MOV R66, R62 ;  /* 0x0000003e00427202 */ /* 0x000fce0000000f00 */
[----:B------:R-:W-:Y:S05]  /*28d0*/  WARPSYNC.COLLECTIVE R57, `(.L_x_9987) ;  /* 0x0000000039087348 */ /* 0x000fea0003c00000 */
[----:B------:R0:W1:Y:S02]  /*28e0*/  SHFL.BFLY P1, R41, R66, R59, R58 ;  /* 0x0c00003b42297389 */ /* 0x000064000002003a */
[----:B01----:R-:W-:Y:S01]  /*28f0*/  ENDCOLLECTIVE ;  /* 0x000000000000791b */ /* 0x003fe20003800000 */
.L_x_9987:
[----:B------:R-:W-:Y:S01]  /*2900*/  HFMA2.MMA R59, -RZ, RZ, 0, 4.76837158203125e-07 ;  /* 0x00000008ff3b7435 */ /* 0x000fe200000001ff */
[----:B------:R-:W-:-:S05]  /*2910*/  FADD R63, R62, R41 ;  /* 0x000000293e3f7221 */ /* 0x000fca0000000000 */
[----:B------:R-:W-:-:S07]  /*2920*/  MOV R66, R63 ;  /* 0x0000003f00427202 */ /* 0x000fce0000000f00 */
[----:B------:R-:W-:Y:S05]  /*2930*/  WARPSYNC.COLLECTIVE R57, `(.L_x_9988) ;  /* 0x0000000039087348 */ /* 0x000fea0003c00000 */
[----:B------:R0:W1:Y:S02]  /*2940*/  SHFL.BFLY P1, R41, R66, R59, R58 ;  /* 0x0c00003b42297389 */ /* 0x000064000002003a */
[----:B01----:R-:W-:Y:S01]  /*2950*/  ENDCOLLECTIVE ;  /* 0x000000000000791b */ /* 0x003fe20003800000 */
.L_x_9988:
[----:B------:R-:W-:Y:S01]  /*2960*/  HFMA2.MMA R59, -RZ, RZ, 0, 9.5367431640625e-07 ;  /* 0x00000010ff3b7435 */ /* 0x000fe200000001ff */
[----:B------:R-:W-:-:S05]  /*2970*/  FADD R64, R63, R41 ;  /* 0x000000293f407221 */ /* 0x000fca0000000000 */
[----:B------:R-:W-:-:S07]  /*2980*/  MOV R66, R64 ;  /* 0x0000004000427202 */ /* 0x000fce0000000f00 */
[----:B------:R-:W-:Y:S05]  /*2990*/  WARPSYNC.COLLECTIVE R57, `(.L_x_9989) ;  /* 0x0000000039087348 */ /* 0x000fea0003c00000 */
[----:B------:R0:W1:Y:S02]  /*29a0*/  SHFL.BFLY P1, R41, R66, R59, R58 ;  /* 0x0c00003b42297389 */ /* 0x000064000002003a */
[----:B01----:R-:W-:Y:S01]  /*29b0*/  ENDCOLLECTIVE ;  /* 0x000000000000791b */ /* 0x003fe20003800000 */
.L_x_9989:
[----:B------:R-:W-:Y:S05]  /*29c0*/  BRA `(.L_x_9990) ;  /* 0xffffffe0002c7947 */ /* 0x000fea000383ffff */
.L_x_9973:
[----:B------:R-:W-:Y:S01]  /*29d0*/  HFMA2.MMA R8, -RZ, RZ, 0, 9.5367431640625e-07 ;  /* 0x00000010ff087435 */ /* 0x000fe200000001ff */
[----:B--2---:R-:W-:Y:S02]  /*29e0*/  MOV R6, R3 ;  /* 0x0000000300067202 */ /* 0x004fe40000000f00 */
[----:B------:R-:W-:Y:S02]  /*29f0*/  MOV R11, 0x1f ;  /* 0x0000001f000b7802 */ /* 0x000fe40000000f00 */
[----:B------:R-:W-:-:S07]  /*2a00*/  MOV R57, 0xffffffff ;  /* 0xffffffff00397802 */ /* 0x000fce0000000f00 */
[----:B-----5:R-:W-:Y:S05]  /*2a10*/  WARPSYNC.COLLECTIVE R57, `(.L_x_9991) ;  /* 0x0000000039087348 */ /* 0x020fea0003c00000 */
[----:B------:R0:W1:Y:S02]  /*2a20*/  SHFL.DOWN P0, R4, R6, R8, R11 ;  /* 0x0800000806047389 */ /* 0x000064000000000b */
[----:B01---5:R-:W-:Y:S01]  /*2a30*/  ENDCOLLECTIVE ;  /* 0x000000000000791b */ /* 0x023fe20003800000 */
.L_x_9991:
[----:B------:R-:W-:Y:S01]  /*2a40*/  HFMA2.MMA R8, -RZ, RZ, 0, 4.76837158203125e-07 ;  /* 0x00000008ff087435 */ /* 0x000fe200000001ff */
[----:B------:R-:W-:-:S04]  /*2a50*/  MOV R0, R4 ;  /* 0x0000000400007202 */ /* 0x000fc80000000f00 */
[----:B------:R-:W-:-:S04]  /*2a60*/  FMNMX R0, R0, R3, !PT ;  /* 0x0000000300007209 */ /* 0x000fc80007800000 */
[----:B------:R-:W-:-:S07]  /*2a70*/  MOV R6, R0 ;  /* 0x0000000000067202 */ /* 0x000fce0000000f00 */
[----:B------:R-:W-:Y:S05]  /*2a80*/  WARPSYNC.COLLECTIVE R57, `(.L_x_9992) ;  /* 0x0000000039087348 */ /* 0x000fea0003c00000 */
[----:B------:R0:W1:Y:S02]  /*2a90*/  SHFL.DOWN P0, R4, R6, R8, R11 ;  /* 0x0800000806047389 */ /* 0x000064000000000b */
[----:B01----:R-:W-:Y:S01]  /*2aa0*/  ENDCOLLECTIVE ;  /* 0x000000000000791b */ /* 0x003fe20003800000 */
.L_x_9992:
[----:B------:R-:W-:Y:S01]  /*2ab0*/  HFMA2.MMA R8, -RZ, RZ, 0, 2.384185791015625e-07 ;  /* 0x00000004ff087435 */ /* 0x000fe200000001ff */
[----:B------:R-:W-:-:S04]  /*2ac0*/  MOV R7, R4 ;  /* 0x0000000400077202 */ /* 0x000fc80000000f00 */
[----:B------:R-:W-:-:S04]  /*2ad0*/  FMNMX R7, R0, R7, !PT ;  /* 0x0000000700077209 */ /* 0x000fc80007800000 */
[----:B------:R-:W-:-:S07]  /*2ae0*/  MOV R6, R7 ;  /* 0x0000000700067202 */ /* 0x000fce0000000f00 */
[----:B------:R-:W-:Y:S05]  /*2af0*/  WARPSYNC.COLLECTIVE R57, `(.L_x_9993) ;  /* 0x0000000039087348 */ /* 0x000fea0003c00000 */
[----:B------:R0:W1:Y:S02]  /*2b00*/  SHFL.DOWN P0, R4, R6, R8, R11 ;  /* 0x0800000806047389 */ /* 0x000064000000000b */
[----:B01----:R-:W-:Y:S01]  /*2b10*/  ENDCOLLECTIVE ;  /* 0x000000000000791b */ /* 0x003fe20003800000 */
.L_x_9993:
[----:B------:R-:W-:Y:S01]  /*2b20*/  HFMA2.MMA R8, -RZ, RZ, 0, 1.1920928955078125e-07 ;  /* 0x00000002ff087435 */ /* 0x000fe200000001ff */
[----:B------:R-:W-:-:S04]  /*2b30*/  MOV R2, R4 ;  /* 0x0000000400027202 */ /* 0x000fc80000000f00 */
[----:B------:R-:W-:-:S04]  /*2b40*/  FMNMX R2, R7, R2, !PT ;  /* 0x0000000207027209 */ /* 0x000fc80007800000 */
[----:B------:R-:W-:-:S07]  /*2b50*/  MOV R6, R2 ;  /* 0x0000000200067202 */ /* 0x000fce0000000f00 */
[----:B------:R-:W-:Y:S05]  /*2b60*/  WARPSYNC.COLLECTIVE R57, `(.L_x_9994) ;  /* 0x0000000039087348 */ /* 0x000fea0003c00000 */
[----:B------:R0:W1:Y:S02]  /*2b70*/  SHFL.DOWN P0, R4, R6, R8, R11 ;  /* 0x0800000806047389 */ /* 0x000064000000000b */
[----:B01----:R-:W-:Y:S01]  /*2b80*/  ENDCOLLECTIVE ;  /* 0x000000000000791b */ /* 0x003fe20003800000 */
.L_x_9994:
[----:B------:R-:W-:Y:S01]  /*2b90*/  HFMA2.MMA R8, -RZ, RZ, 0, 5.9604644775390625e-08 ;  /* 0x00000001ff087435 */ /* 0x000fe200000001ff */
[----:B------:R-:W-:-:S04]  /*2ba0*/  MOV R9, R4 ;  /* 0x0000000400097202 */ /* 0x000fc80000000f00 */
[----:B------:R-:W-:-:S04]  /*2bb0*/  FMNMX R9, R2, R9, !PT ;  /* 0x0000000902097209 */ /* 0x000fc80007800000 */
[----:B------:R-:W-:-:S07]  /*2bc0*/  MOV R6, R9 ;  /* 0x0000000900067202 */ /* 0x000fce0000000f00 */
[----:B------:R-:W-:Y:S05]  /*2bd0*/  WARPSYNC.COLLECTIVE R57, `(.L_x_9995) ;  /* 0x0000000039087348 */ /* 0x000fea0003c00000 */
[----:B------:R0:W1:Y:S02]  /*2be0*/  SHFL.DOWN P0, R4, R6, R8, R11 ;  /* 0x0800000806047389 */ /* 0x000064000000000b */
[----:B01----:R-:W-:Y:S01]  /*2bf0*/  ENDCOLLECTIVE ;  /* 0x000000000000791b */ /* 0x003fe20003800000 */
.L_x_9995:
[----:B------:R-:W-:Y:S05]  /*2c00*/  BRA `(.L_x_9996) ;  /* 0xfffffff000c87947 */ /* 0x000fea000383ffff */
.L_x_9976:
[----:B------:R-:W-:Y:S01]  /*2c10*/  HFMA2.MMA R8, -RZ, RZ, 0, 1.1920928955078125e-07 ;  /* 0x00000002ff087435 */ /* 0x000fe200000001ff */
[----:B-1----:R-:W-:Y:S02]  /*2c20*/  MOV R6, R0 ;  /* 0x0000000000067202 */ /* 0x002fe40000000f00 */
[----:B------:R-:W-:Y:S02]  /*2c30*/  MOV R11, 0x1f ;  /* 0x0000001f000b7802 */ /* 0x000fe40000000f00 */
[----:B------:R-:W-:-:S07]  /*2c40*/  MOV R57, 0xffffffff ;  /* 0xffffffff00397802 */ /* 0x000fce0000000f00 */
[----:B0----5:R-:W-:Y:S05]  /*2c50*/  WARPSYNC.COLLECTIVE R57, `(.L_x_9997) ;  /* 0x0000000039087348 */ /* 0x021fea0003c00000 */
[----:B------:R1:W2:Y:S02]  /*2c60*/  SHFL.DOWN P0, R4, R6, R8, R11 ;  /* 0x0800000806047389 */ /* 0x0002a4000000000b */
[----:B012--5:R-:W-:Y:S01]  /*2c70*/  ENDCOLLECTIVE ;  /* 0x000000000000791b */ /* 0x027fe20003800000 */
.L_x_9997:
[----:B------:R-:W-:Y:S01]  /*2c80*/  HFMA2.MMA R8, -RZ, RZ, 0, 5.9604644775390625e-08 ;  /* 0x00000001ff087435 */ /* 0x000fe200000001ff */
[----:B------:R-:W-:-:S04]  /*2c90*/  MOV R3, R4 ;  /* 0x0000000400037202 */ /* 0x000fc80000000f00 */
[----:B------:R-:W-:-:S04]  /*2ca0*/  FMNMX R3, R3, R0, !PT ;  /* 0x0000000003037209 */ /* 0x000fc80007800000 */
[----:B------:R-:W-:-:S07]  /*2cb0*/  MOV R6, R3 ;  /* 0x0000000300067202 */ /* 0x000fce0000000f00 */
[----:B------:R-:W-:Y:S05]  /*2cc0*/  WARPSYNC.COLLECTIVE R57, `(.L_x_9998) ;  /* 0x0000000039087348 */ /* 0x000fea0003c00000 */
[----:B------:R0:W1:Y:S02]  /*2cd0*/  SHFL.DOWN P0, R4, R6, R8, R11 ;  /* 0x0800000806047389 */ /* 0x000064000000000b */
[----:B01----:R-:W-:Y:S01]  /*2ce0*/  ENDCOLLECTIVE ;  /* 0x000000000000791b */ /* 0x003fe20003800000 */
.L_x_9998:
[----:B------:R-:W-:Y:S01]  /*2cf0*/  MOV R2, R4 ;  /* 0x0000000400027202 */ /* 0x000fe20000000f00 */
[----:B------:R-:W-:Y:S06]  /*2d00*/  BRA `(.L_x_9999) ;  /* 0xfffffff000f87947 */ /* 0x000fec000383ffff */
        .weak           $__internal_138_$__cuda_sm20_rcp_rn_f32_slowpath
        .type           $__internal_138_$__cuda_sm20_rcp_rn_f32_slowpath,@function
        .size           $__internal_138_$__cuda_sm20_rcp_rn_f32_slowpath,(.L_x_14474 - $__internal_138_$__cuda_sm20_rcp_rn_f32_slowpath)
$__internal_138_$__cuda_sm20_rcp_rn_f32_slowpath:
        /* <DEDUP_REMOVED lines=15> */
.L_x_10001:
        /* <DEDUP_REMOVED lines=33> */
.L_x_10003:
[----:B------:R-:W0:Y:S02]  /*3010*/  MUFU.RCP R42, R42 ;  /* 0x0000002a002a7308 */ /* 0x000e240000001000 */
.L_x_10002:
[----:B------:R-:W-:Y:S05]  /*3020*/  BSYNC B1 ;  /* 0x0000000000017941 */ /* 0x000fea0003800000 */
.L_x_10000:
[----:B0-----:R-:W-:Y:S02]  /*3030*/  MOV R61, R42 ;  /* 0x0000002a003d7202 */ /* 0x001fe40000000f00 */
[----:B------:R-:W-:Y:S01]  /*3040*/  MOV R42, R43 ;  /* 0x0000002b002a7202 */ /* 0x000fe20000000f00 */
[----:B------:R-:W-:-:S06]  /*3050*/  HFMA2.MMA R43, -RZ, RZ, 0, 0 ;  /* 0x00000000ff2b7435 */ /* 0x000fcc00000001ff */
[----:B------:R-:W-:Y:S05]  /*3060*/  RET.REL.NODEC R42 `(_ZN18transformer_engine13normalization19ln_fwd_tuned_kernelINS0_13Kernel_traitsI6__halfS3_S3_fjLj3072ELj1ELj1ELj4ELj16ENS0_18Kernel_traits_baseILj3072ES3_S3_S3_fjLj128EEEEEEEvNS0_19ForwardKernelParamsE) ;  /* 0xffffffcc2ae47950 */ /* 0x000fea0003c3ffff */
.L_x_10004:
        /* <DEDUP_REMOVED lines=9> */
.L_x_14474:


//--------------------- .text._ZN18transformer_engine13normalization19ln_fwd_tuned_kernelINS0_13Kernel_traitsIffffjLj3072ELj1ELj1ELj4ELj16ENS0_18Kernel_traits_baseILj3072EffffjLj128EEEEEEEvNS0_19ForwardKernelParamsE --------------------------
	.section	.text._ZN18transformer_engine13normalization19ln_fwd_tuned_kernelINS0_13Kernel_traitsIffffjLj3072ELj1ELj1ELj4ELj16ENS0_18Kernel_traits_baseILj3072EffffjLj128EEEEEEEvNS0_19ForwardKernelParamsE,"ax",@progbits
	.align	128
        .global         _ZN18transformer_engine13normalization19ln_fwd_tuned_kernelINS0_13Kernel_traitsIffffjLj3072ELj1ELj1ELj4ELj16ENS0_18Kernel_traits_baseILj3072EffffjLj128EEEEEEEvNS0_19ForwardKernelParamsE
        .type           _ZN18transformer_engine13normalization19ln_fwd_tuned_kernelINS0_13Kernel_traitsIffffjLj3072ELj1ELj1ELj4ELj16ENS0_18Kernel_traits_baseILj3072EffffjLj128EEEEEEEvNS0_19ForwardKernelParamsE,@function
        .size           _ZN18transformer_engine13normalization19ln_fwd_tuned_kernelINS0_13Kernel_traitsIffffjLj3072ELj1ELj1ELj4ELj16ENS0_18Kernel_traits_baseILj3072EffffjLj128EEEEEEEvNS0_19ForwardKernelParamsE,(.L_x_14475 - _ZN18transformer_engine13normalization19ln_fwd_tuned_kernelINS0_13Kernel_traitsIffffjLj3072ELj1ELj1ELj4ELj16ENS0_18Kernel_traits_baseILj3072EffffjLj128EEEEEEEvNS0_19ForwardKernelParamsE)
        .other          _ZN18transformer_engine13normalization19ln_fwd_tuned_kernelINS0_13Kernel_traitsIffffjLj3072ELj1ELj1ELj4ELj16ENS0_18Kernel_traits_baseILj3072EffffjLj128EEEEEEEvNS0_19ForwardKernelParamsE,@"STO_CUDA_ENTRY STV_DEFAULT"
_ZN18transformer_engine13normalization19ln_fwd_tuned_kernelINS0_13Kernel_traitsIffffjLj3072ELj1ELj1ELj4ELj16ENS0_18Kernel_traits_baseILj3072EffffjLj128EEEEEEEvNS0_19ForwardKernelParamsE:
.text._ZN18transformer_engine13normalization19ln_fwd_tuned_kernelINS0_13Kernel_traitsIffffjLj3072ELj1ELj1ELj4ELj16ENS0_18Kernel_traits_baseILj3072EffffjLj128EEEEEEEvNS0_19ForwardKernelParamsE:
        /* <DEDUP_REMOVED lines=42> */
.L_x_10013:
[----:B--2---:R-:W2:Y:S01]  /*02a0*/  LDC.64 R72, c[0x0][0x220] ;  /* 0x00008800ff487b82 */ /* 0x004ea20000000a00 */
[----:B------:R-:W-:-:S05]  /*02b0*/  LOP3.LUT R85, R77, 0x7f, RZ, 0xc0, !PT ;  /* 0x0000007f4d557812 */ /* 0x000fca00078ec0ff */
[----:B------:R-:W-:-:S05]  /*02c0*/  IMAD R85, R80, 0x300, R85 ;  /* 0x0000030050557824 */ /* 0x000fca00078e0255 */
[C---:B------:R-:W-:Y:S01]  /*02d0*/  IADD3 R82, R85.reuse, 0x80, RZ ;  /* 0x0000008055527810 */ /* 0x040fe20007ffe0ff */
[----:B--2---:R-:W-:-:S06]  /*02e0*/  IMAD.WIDE.U32 R60, R85, 0x10, R72 ;  /* 0x00000010553c7825 */ /* 0x004fcc00078e0048 */
[----:B------:R-:W2:Y:S01]  /*02f0*/  LDG.E.128 R60, desc[UR4][R60.64] ;  /* 0x000000043c3c7981 */ /* 0x000ea2000c1e1d00 */
[----:B------:R-:W-:Y:S01]  /*0300*/  IMAD.WIDE.U32 R56, R82, 0x10, R72 ;  /* 0x0000001052387825 */ /* 0x000fe200078e0048 */
[----:B------:R-:W-:-:S05]  /*0310*/  IADD3 R84, R85, 0x100, RZ ;  /* 0x0000010055547810 */ /* 0x000fca0007ffe0ff */
[----:B------:R-:W3:Y:S01]  /*0320*/  LDG.E.128 R56, desc[UR4][R56.64] ;  /* 0x0000000438387981 */ /* 0x000ee2000c1e1d00 */
[----:B0-----:R-:W-:Y:S01]  /*0330*/  IMAD.WIDE.U32 R52, R84, 0x10, R72 ;  /* 0x0000001054347825 */ /* 0x001fe200078e0048 */
        /* <DEDUP_REMOVED lines=109> */
.L_x_10032:
        /* <DEDUP_REMOVED lines=16> */
[----:B0-----:R-:W-:Y:S01]  /*0b10*/  HFMA2.MMA R92, -RZ, RZ, 0, 0 ;  /* 0x00000000ff5c7435 */ /* 0x001fe200000001ff */
[----:B------:R-:W-:-:S03]  /*0b20*/  @!P1 IADD3 R90, R90, 0x10, RZ ;  /* 0x000000105a5a9810 */ /* 0x000fc60007ffe0ff */
[----:B------:R-:W-:Y:S02]  /*0b30*/  @!P0 STS.64 [R0], R86 ;  /* 0x0000005600008388 */ /* 0x000fe40000000a00 */
[----:B------:R-:W-:-:S05]  /*0b40*/  @!P1 MOV R92, 0x44400000 ;  /* 0x44400000005c9802 */ /* 0x000fca0000000f00 */
[----:B------:R-:W0:Y:S01]  /*0b50*/  SHFL.DOWN PT, R91, R92, 0x2, 0x1f ;  /* 0x08401f005c5b7f89 */ /* 0x000e2200000e0000 */
        /* <DEDUP_REMOVED lines=14> */
[----:B0123-5:R-:W-:Y:S05]  /*0c40*/  CALL.REL.NOINC `($__internal_139_$__cuda_sm20_rcp_rn_f32_slowpath) ;  /* 0x0000001c00cc7944 */ /* 0x02ffea0003c00000 */
[----:B------:R-:W-:Y:S05]  /*0c50*/  BRA `(.L_x_10009) ;  /* 0x0000000000107947 */ /* 0x000fea0003800000 */
.L_x_10008:
[----:B------:R-:W4:Y:S02]  /*0c60*/  MUFU.RCP R87, R90 ;  /* 0x0000005a00577308 */ /* 0x000f240000001000 */
[----:B----4-:R-:W-:-:S04]  /*0c70*/  FFMA R0, R90, R87, -1 ;  /* 0xbf8000005a007423 */ /* 0x010fc80000000057 */
[----:B------:R-:W-:-:S04]  /*0c80*/  FADD.FTZ R0, -R0, -RZ ;  /* 0x800000ff00007221 */ /* 0x000fc80000010100 */
[----:B------:R-:W-:-:S07]  /*0c90*/  FFMA R0, R87, R0, R87 ;  /* 0x0000000057007223 */ /* 0x000fce0000000057 */
.L_x_10009:
[----:B------:R-:W-:Y:S05]  /*0ca0*/  BSYNC B0 ;  /* 0x0000000000007941 */ /* 0x000fea0003800000 */
.L_x_10007:
[----:B------:R-:W4:Y:S01]  /*0cb0*/  SHFL.DOWN PT, R87, R90, 0x1, 0x1f ;  /* 0x08201f005a577f89 */ /* 0x000f2200000e0000 */
[----:B--2---:R-:W-:Y:S01]  /*0cc0*/  FADD R2, -R93, R88 ;  /* 0x000000585d027221 */ /* 0x004fe20000000100 */
[----:B------:R-:W-:Y:S01]  /*0cd0*/  FMUL R97, R91, R93 ;  /* 0x0000005d5b617220 */ /* 0x000fe20000400000 */
[----:B---3--:R-:W-:Y:S01]  /*0ce0*/  FADD R93, R86, R89 ;  /* 0x00000059565d7221 */ /* 0x008fe20000000000 */
[----:B------:R-:W-:Y:S01]  /*0cf0*/  BSSY B0, `(.L_x_10010) ;  /* 0x0000016000007945 */ /* 0x000fe20003800000 */
[----:B------:R-:W-:Y:S01]  /*0d00*/  FMUL R95, R2, R2 ;  /* 0x00000002025f7220 */ /* 0x000fe20000400000 */
[----:B0-----:R-:W-:-:S03]  /*0d10*/  FFMA R89, R92, R88, R97 ;  /* 0x000000585c597223 */ /* 0x001fc60000000061 */
        /* <DEDUP_REMOVED lines=10> */
[----:B0-23--:R-:W-:Y:S05]  /*0dc0*/  @P0 BRA `(.L_x_10011) ;  /* 0x0000000000100947 */ /* 0x00dfea0003800000 */
[----:B------:R-:W-:Y:S02]  /*0dd0*/  MOV R2, R95 ;  /* 0x0000005f00027202 */ /* 0x000fe40000000f00 */
[----:B------:R-:W-:-:S07]  /*0de0*/  MOV R94, 0xe00 ;  /* 0x00000e00005e7802 */ /* 0x000fce0000000f00 */
[----:B-1---5:R-:W-:Y:S05]  /*0df0*/  CALL.REL.NOINC `($__internal_139_$__cuda_sm20_rcp_rn_f32_slowpath) ;  /* 0x0000001c00607944 */ /* 0x022fea0003c00000 */
[----:B------:R-:W-:Y:S05]  /*0e00*/  BRA `(.L_x_10012) ;  /* 0x0000000000107947 */ /* 0x000fea0003800000 */
.L_x_10011:
[----:B------:R-:W0:Y:S02]  /*0e10*/  MUFU.RCP R0, R95 ;  /* 0x0000005f00007308 */ /* 0x000e240000001000 */
[----:B0-----:R-:W-:-:S04]  /*0e20*/  FFMA R2, R95, R0, -1 ;  /* 0xbf8000005f027423 */ /* 0x001fc80000000000 */
[----:B------:R-:W-:-:S04]  /*0e30*/  FADD.FTZ R93, -R2, -RZ ;  /* 0x800000ff025d7221 */ /* 0x000fc80000010100 */
[----:B------:R-:W-:-:S07]  /*0e40*/  FFMA R0, R0, R93, R0 ;  /* 0x0000005d00007223 */ /* 0x000fce0000000000 */
.L_x_10012:
[----:B------:R-:W-:Y:S05]  /*0e50*/  BSYNC B0 ;  /* 0x0000000000007941 */ /* 0x000fea0003800000 */
.L_x_10010:
[----:B------:R-:W-:Y:S01]  /*0e60*/  FADD R2, R89, -R86 ;  /* 0x8000005659027221 */ /* 0x000fe20000000000 */
[----:B------:R-:W-:Y:S01]  /*0e70*/  FADD R91, R88, R91 ;  /* 0x0000005b585b7221 */ /* 0x000fe20000000000 */
[----:B-1----:R-:W-:Y:S01]  /*0e80*/  ISETP.NE.AND P2, PT, R79, RZ, PT ;  /* 0x000000ff4f00720c */ /* 0x002fe20003f45270 */
[----:B------:R-:W0:Y:S01]  /*0e90*/  LDC R88, c[0x0][0x268] ;  /* 0x00009a00ff587b82 */ /* 0x000e220000000800 */
[----:B------:R-:W-:Y:S01]  /*0ea0*/  FMUL R93, R2, R2 ;  /* 0x00000002025d7220 */ /* 0x000fe20000400000 */
[----:B-----5:R-:W-:Y:S01]  /*0eb0*/  FADD R97, R6, 1 ;  /* 0x3f80000006617421 */ /* 0x020fe20000000000 */
[----:B------:R-:W-:Y:S02]  /*0ec0*/  ISETP.NE.AND P1, PT, RZ, UR7, PT ;  /* 0x00000007ff007c0c */ /* 0x000fe4000bf25270 */
[----:B------:R-:W-:Y:S02]  /*0ed0*/  FMUL R2, R90, R93 ;  /* 0x0000005d5a027220 */ /* 0x000fe40000400000 */
[----:B------:R-:W-:-:S02]  /*0ee0*/  FSEL R97, R6, R97, !P2 ;  /* 0x0000006106617208 */ /* 0x000fc40005000000 */
[C---:B------:R-:W-:Y:S01]  /*0ef0*/  FMUL R2, R87.reuse, R2 ;  /* 0x0000000257027220 */ /* 0x040fe20000400000 */
[----:B------:R-:W-:-:S03]  /*0f00*/  FMUL R87, R87, R86 ;  /* 0x0000005657577220 */ /* 0x000fc60000400000 */
[----:B------:R-:W-:Y:S01]  /*0f10*/  FFMA R2, R2, R0, R91 ;  /* 0x0000000002027223 */ /* 0x000fe2000000005b */
[----:B------:R-:W-:-:S04]  /*0f20*/  FFMA R87, R90, R89, R87 ;  /* 0x000000595a577223 */ /* 0x000fc80000000057 */
[----:B------:R-:W0:Y:S01]  /*0f30*/  SHFL.IDX PT, R91, R2, RZ, 0x1f ;  /* 0x00001fff025b7589 */ /* 0x000e2200000e0000 */
[----:B------:R-:W-:Y:S02]  /*0f40*/  FMUL R0, R87, R0 ;  /* 0x0000000057007220 */ /* 0x000fe40000400000 */
[----:B------:R-:W1:Y:S03]  /*0f50*/  @!P3 LDC.64 R86, c[0x0][0x228] ;  /* 0x00008a00ff56bb82 */ /* 0x000e660000000a00 */
[----:B------:R-:W2:Y:S01]  /*0f60*/  SHFL.IDX PT, R89, R0, RZ, 0x1f ;  /* 0x00001fff00597589 */ /* 0x000ea200000e0000 */
[----:B0-----:R-:W-:Y:S01]  /*0f70*/  FFMA R88, R91, 0.00032552084303461015224, R88 ;  /* 0x39aaaaab5b587823 */ /* 0x001fe20000000058 */
[----:B-1----:R-:W-:-:S04]  /*0f80*/  @!P3 IMAD.WIDE R86, R80, 0x4, R86 ;  /* 0x000000045056b825 */ /* 0x002fc800078e0256 */
[----:B------:R-:W-:Y:S01]  /*0f90*/  FSETP.GEU.AND P0, PT, |R88|, 1.175494350822287508e-38, PT ;  /* 0x008000005800780b */ /* 0x000fe20003f0e200 */
[--C-:B--2---:R-:W-:Y:S01]  /*0fa0*/  FADD R90, R60, -R89.reuse ;  /* 0x800000593c5a7221 */ /* 0x104fe20000000000 */
        /* <DEDUP_REMOVED lines=8> */
[----:B------:R-:W-:Y:S01]  /*1030*/  FADD R67, R4, 1 ;  /* 0x3f80000004437421 */ /* 0x000fe20000000000 */
[--C-:B------:R-:W-:Y:S01]  /*1040*/  FADD R62, R62, -R89.reuse ;  /* 0x800000593e3e7221 */ /* 0x100fe20000000000 */
[----:B------:R-:W1:Y:S01]  /*1050*/  LDC.64 R64, c[0x0][0x258] ;  /* 0x00009600ff407b82 */ /* 0x000e620000000a00 */
[----:B------:R-:W-:Y:S01]  /*1060*/  @!P0 FMUL R88, R88, 16777216 ;  /* 0x4b80000058588820 */ /* 0x000fe20000400000 */
        /* <DEDUP_REMOVED lines=17> */
[----:B0-----:R-:W-:-:S04]  /*1180*/  @!P3 IMAD.WIDE R52, R80, 0x4, R60 ;  /* 0x000000045034b825 */ /* 0x001fc800078e023c */
[----:B--2---:R-:W-:Y:S01]  /*1190*/  @!P0 FMUL R57, R57, 4096 ;  /* 0x4580000039398820 */ /* 0x004fe20000400000 */
[----:B------:R-:W-:-:S03]  /*11a0*/  ISETP.NE.U32.AND P0, PT, RZ, UR8, PT ;  /* 0x00000008ff007c0c */ /* 0x000fc6000bf05070 */
[C---:B------:R-:W-:Y:S01]  /*11b0*/  FMUL R63, R57.reuse, R54 ;  /* 0x00000036393f7220 */ /* 0x040fe20000400000 */
[----:B------:R-:W-:Y:S01]  /*11c0*/  ISETP.NE.AND.EX P0, PT, RZ, UR9, PT, P0 ;  /* 0x00000009ff007c0c */ /* 0x000fe2000bf05300 */
[C---:B------:R-:W-:Y:S01]  /*11d0*/  FMUL R95, R57.reuse, R90 ;  /* 0x0000005a395f7220 */ /* 0x040fe20000400000 */
[----:B------:R-:W-:Y:S01]  /*11e0*/  FSEL R54, R4, R67, !P2 ;  /* 0x0000004304367208 */ /* 0x000fe20005000000 */
[----:B---3--:R-:W-:Y:S01]  /*11f0*/  FMUL R89, R57, R66 ;  /* 0x0000004239597220 */ /* 0x008fe20000400000 */
[----:B------:R-:W-:Y:S01]  /*1200*/  FADD R66, R5, 1 ;  /* 0x3f80000005427421 */ /* 0x000fe20000000000 */
[----:B------:R-:W-:Y:S01]  /*1210*/  FMUL R56, R57, R94 ;  /* 0x0000005e39387220 */ /* 0x000fe20000400000 */
[----:B------:R0:W-:Y:S01]  /*1220*/  @!P3 STG.E desc[UR4][R52.64], R57 ;  /* 0x000000393400b986 */ /* 0x0001e2000c101904 */
[----:B------:R-:W-:Y:S01]  /*1230*/  FADD R94, R7, 1 ;  /* 0x3f800000075e7421 */ /* 0x000fe20000000000 */
[----:B------:R-:W-:Y:S01]  /*1240*/  FMUL R92, R57, R92 ;  /* 0x0000005c395c7220 */ /* 0x000fe20000400000 */
[----:B------:R-:W-:Y:S01]  /*1250*/  FSEL R90, R5, R66, !P2 ;  /* 0x00000042055a7208 */ /* 0x000fe20005000000 */
[C---:B------:R-:W-:Y:S01]  /*1260*/  FMUL R55, R57.reuse, R62 ;  /* 0x0000003e39377220 */ /* 0x040fe20000400000 */
[C---:B------:R-:W-:Y:S01]  /*1270*/  FMUL R93, R57.reuse, R2 ;  /* 0x00000002395d7220 */ /* 0x040fe20000400000 */
[C---:B------:R-:W-:Y:S01]  /*1280*/  FMUL R59, R57.reuse, R0 ;  /* 0x00000000393b7220 */ /* 0x040fe20000400000 */
[----:B------:R-:W-:Y:S01]  /*1290*/  FMUL R75, R57, R70 ;  /* 0x00000046394b7220 */ /* 0x000fe20000400000 */
[----:B------:R-:W-:Y:S01]  /*12a0*/  FSEL R94, R7, R94, !P2 ;  /* 0x0000005e075e7208 */ /* 0x000fe20005000000 */
[C---:B------:R-:W-:Y:S01]  /*12b0*/  FMUL R58, R57.reuse, R96 ;  /* 0x00000060393a7220 */ /* 0x040fe20000400000 */
[C---:B------:R-:W-:Y:S01]  /*12c0*/  FMUL R60, R57.reuse, R98 ;  /* 0x00000062393c7220 */ /* 0x040fe20000400000 */
[----:B------:R-:W-:Y:S01]  /*12d0*/  FMUL R61, R57, R100 ;  /* 0x00000064393d7220 */ /* 0x000fe20000400000 */
[----:B0-----:R-:W-:Y:S01]  /*12e0*/  FFMA R52, R95, R54, R28 ;  /* 0x000000365f347223 */ /* 0x001fe2000000001c */
        /* <DEDUP_REMOVED lines=14> */
[----:B------:R-:W-:Y:S01]  /*13d0*/  FADD R57, R8, 1 ;  /* 0x3f80000008397421 */ /* 0x000fe20000000000 */
[----:B------:R-:W-:Y:S01]  /*13e0*/  FFMA R54, R55, R97, R30 ;  /* 0x0000006137367223 */ /* 0x000fe2000000001e */
[----:B------:R-:W-:Y:S01]  /*13f0*/  FFMA R55, R56, R94, R31 ;  /* 0x0000005e38377223 */ /* 0x000fe2000000001f */
[----:B------:R-:W-:Y:S01]  /*1400*/  @P0 FMNMX R3, R3, |R53|, !PT ;  /* 0x4000003503030209 */ /* 0x000fe20007800000 */
[----:B------:R-:W-:Y:S01]  /*1410*/  FADD R56, R9, 1 ;  /* 0x3f80000009387421 */ /* 0x000fe20000000000 */
[----:B------:R-:W-:Y:S01]  /*1420*/  FSEL R57, R8, R57, !P2 ;  /* 0x0000003908397208 */ /* 0x000fe20005000000 */
[----:B-1----:R-:W-:Y:S01]  /*1430*/  IMAD.WIDE.U32 R66, R85, 0x10, R64 ;  /* 0x0000001055427825 */ /* 0x002fe200078e0040 */
[----:B------:R-:W-:-:S03]  /*1440*/  @P0 FMNMX R3, R3, |R54|, !PT ;  /* 0x4000003603030209 */ /* 0x000fc60007800000 */
[----:B------:R-:W-:Y:S01]  /*1450*/  FADD R85, R10, 1 ;  /* 0x3f8000000a557421 */ /* 0x000fe20000000000 */
[----:B------:R-:W-:Y:S01]  /*1460*/  FADD R90, R15, 1 ;  /* 0x3f8000000f5a7421 */ /* 0x000fe20000000000 */
[----:B------:R-:W-:-:S04]  /*1470*/  IMAD.WIDE.U32 R68, R84, 0x10, R64 ;  /* 0x0000001054447825 */ /* 0x000fc800078e0040 */
[----:B------:R-:W-:Y:S01]  /*1480*/  FADD R84, R11, 1 ;  /* 0x3f8000000b547421 */ /* 0x000fe20000000000 */
[----:B------:R-:W-:Y:S01]  /*1490*/  @P0 FMNMX R3, R3, |R55|, !PT ;  /* 0x4000003703030209 */ /* 0x000fe20007800000 */
[----:B------:R-:W-:Y:S01]  /*14a0*/  @P1 FMUL R52, R52, R76 ;  /* 0x0000004c34341220 */ /* 0x000fe20000400000 */
[----:B------:R-:W-:Y:S01]  /*14b0*/  IMAD.WIDE.U32 R64, R83, 0x10, R64 ;  /* 0x0000001053407825 */ /* 0x000fe200078e0040 */
[----:B------:R-:W-:-:S03]  /*14c0*/  FSEL R83, R9, R56, !P2 ;  /* 0x0000003809537208 */ /* 0x000fc60005000000 */
[----:B------:R-:W-:Y:S01]  /*14d0*/  FFMA R56, R93, R57, R32 ;  /* 0x000000395d387223 */ /* 0x000fe20000000020 */
[----:B------:R-:W-:Y:S01]  /*14e0*/  FSEL R85, R10, R85, !P2 ;  /* 0x000000550a557208 */ /* 0x000fe20005000000 */
[----:B------:R-:W-:Y:S01]  /*14f0*/  @P1 FMUL R53, R53, R76 ;  /* 0x0000004c35351220 */ /* 0x000fe20000400000 */
[----:B------:R-:W-:Y:S01]  /*1500*/  FSEL R84, R11, R84, !P2 ;  /* 0x000000540b547208 */ /* 0x000fe20005000000 */
[----:B------:R-:W-:Y:S01]  /*1510*/  FFMA R57, R58, R83, R33 ;  /* 0x000000533a397223 */ /* 0x000fe20000000021 */
[----:B------:R-:W-:Y:S01]  /*1520*/  @P0 FMNMX R3, R3, |R56|, !PT ;  /* 0x4000003803030209 */ /* 0x000fe20007800000 */
        /* <DEDUP_REMOVED lines=15> */
[----:B------:R-:W-:Y:S01]  /*1620*/  LEA R84, P3, R82, UR10, 0x4 ;  /* 0x0000000a52547c11 */ /* 0x000fe2000f8620ff */
[----:B------:R-:W-:Y:S01]  /*1630*/  @P1 FMUL R55, R55, R76 ;  /* 0x0000004c37371220 */ /* 0x000fe20000400000 */
[----:B------:R-:W-:Y:S01]  /*1640*/  @P0 FMNMX R3, R3, |R60|, !PT ;  /* 0x4000003c03030209 */ /* 0x000fe20007800000 */
[----:B------:R-:W-:Y:S01]  /*1650*/  FFMA R62, R63, R85, R38 ;  /* 0x000000553f3e7223 */ /* 0x000fe20000000026 */
[----:B------:R-:W-:Y:S01]  /*1660*/  FSEL R90, R15, R90, !P2 ;  /* 0x0000005a0f5a7208 */ /* 0x000fe20005000000 */
[----:B------:R-:W-:Y:S01]  /*1670*/  FADD R93, R18, 1 ;  /* 0x3f800000125d7421 */ /* 0x000fe20000000000 */
[----:B------:R-:W-:Y:S01]  /*1680*/  LEA.HI.X R85, R82, UR11, RZ, 0x4, P3 ;  /* 0x0000000b52557c11 */ /* 0x000fe200098f24ff */
[----:B------:R-:W-:Y:S01]  /*1690*/  FADD R82, R17, 1 ;  /* 0x3f80000011527421 */ /* 0x000fe20000000000 */
[----:B------:R-:W-:Y:S01]  /*16a0*/  @P0 FMNMX R3, R3, |R61|, !PT ;  /* 0x4000003d03030209 */ /* 0x000fe20007800000 */
[----:B------:R-:W-:Y:S01]  /*16b0*/  FFMA R63, R88, R90, R39 ;  /* 0x0000005a583f7223 */ /* 0x000fe20000000027 */
[----:B------:R-:W-:Y:S01]  /*16c0*/  FSEL R83, R16, R83, !P2 ;  /* 0x0000005310537208 */ /* 0x000fe20005000000 */
[----:B------:R0:W-:Y:S01]  /*16d0*/  STG.E.128 desc[UR4][R66.64], R52 ;  /* 0x0000003442007986 */ /* 0x0001e2000c101d04 */
[----:B------:R-:W-:Y:S01]  /*16e0*/  @P0 FMNMX R3, R3, |R62|, !PT ;  /* 0x4000003e03030209 */ /* 0x000fe20007800000 */
[----:B------:R-:W-:Y:S01]  /*16f0*/  FADD R88, R19, 1 ;  /* 0x3f80000013587421 */ /* 0x000fe20000000000 */
[----:B------:R-:W-:Y:S01]  /*1700*/  FSEL R82, R17, R82, !P2 ;  /* 0x0000005211527208 */ /* 0x000fe20005000000 */
[-C--:B------:R-:W-:Y:S01]  /*1710*/  @P1 FMUL R56, R56, R76.reuse ;  /* 0x0000004c38381220 */ /* 0x080fe20000400000 */
[----:B------:R-:W-:Y:S01]  /*1720*/  @P0 FMNMX R3, R3, |R63|, !PT ;  /* 0x4000003f03030209 */ /* 0x000fe20007800000 */
[-C--:B------:R-:W-:Y:S01]  /*1730*/  @P1 FMUL R57, R57, R76.reuse ;  /* 0x0000004c39391220 */ /* 0x080fe20000400000 */
[----:B------:R-:W-:Y:S01]  /*1740*/  FSEL R93, R18, R93, !P2 ;  /* 0x0000005d125d7208 */ /* 0x000fe20005000000 */
[-C--:B------:R-:W-:Y:S01]  /*1750*/  @P1 FMUL R58, R58, R76.reuse ;  /* 0x0000004c3a3a1220 */ /* 0x080fe20000400000 */
[----:B------:R-:W-:Y:S01]  /*1760*/  @P1 FMUL R59, R59, R76 ;  /* 0x0000004c3b3b1220 */ /* 0x000fe20000400000 */
[----:B------:R-:W-:Y:S01]  /*1770*/  FADD R95, R20, 1 ;  /* 0x3f800000145f7421 */ /* 0x000fe20000000000 */
[----:B------:R-:W-:Y:S01]  /*1780*/  FSEL R88, R19, R88, !P2 ;  /* 0x0000005813587208 */ /* 0x000fe20005000000 */
[-C--:B------:R-:W-:Y:S01]  /*1790*/  @P1 FMUL R60, R60, R76.reuse ;  /* 0x0000004c3c3c1220 */ /* 0x080fe20000400000 */
[-C--:B------:R-:W-:Y:S01]  /*17a0*/  @P1 FMUL R61, R61, R76.reuse ;  /* 0x0000004c3d3d1220 */ /* 0x080fe20000400000 */
[----:B------:R1:W-:Y:S01]  /*17b0*/  STG.E.128 desc[UR4][R84.64], R56 ;  /* 0x0000003854007986 */ /* 0x0003e2000c101d04 */
[----:B------:R-:W-:Y:S01]  /*17c0*/  FSEL R95, R20, R95, !P2 ;  /* 0x0000005f145f7208 */ /* 0x000fe20005000000 */
[-C--:B------:R-:W-:Y:S01]  /*17d0*/  @P1 FMUL R62, R62, R76.reuse ;  /* 0x0000004c3e3e1220 */ /* 0x080fe20000400000 */
[----:B------:R-:W-:Y:S01]  /*17e0*/  @P1 FMUL R63, R63, R76 ;  /* 0x0000004c3f3f1220 */ /* 0x000fe20000400000 */
[----:B0-----:R-:W-:Y:S01]  /*17f0*/  FFMA R52, R91, R83, R40 ;  /* 0x000000535b347223 */ /* 0x001fe20000000028 */
[----:B------:R-:W-:Y:S01]  /*1800*/  FFMA R53, R86, R82, R41 ;  /* 0x0000005256357223 */ /* 0x000fe20000000029 */
[----:B------:R-:W-:Y:S01]  /*1810*/  FFMA R54, R89, R93, R42 ;  /* 0x0000005d59367223 */ /* 0x000fe2000000002a */
[----:B------:R-:W-:Y:S01]  /*1820*/  FFMA R55, R74, R88, R43 ;  /* 0x000000584a377223 */ /* 0x000fe2000000002b */
[----:B------:R0:W-:Y:S01]  /*1830*/  STG.E.128 desc[UR4][R68.64], R60 ;  /* 0x0000003c44007986 */ /* 0x0001e2000c101d04 */
[----:B------:R-:W-:Y:S01]  /*1840*/  @P0 FMNMX R3, R3, |R52|, !PT ;  /* 0x4000003403030209 */ /* 0x000fe20007800000 */
[----:B------:R-:W-:Y:S01]  /*1850*/  FADD R66, R27, 1 ;  /* 0x3f8000001b427421 */ /* 0x000fe20000000000 */
[----:B------:R-:W-:-:S02]  /*1860*/  @P1 FMUL R52, R52, R76 ;  /* 0x0000004c34341220 */ /* 0x000fc40000400000 */
[----:B------:R-:W-:Y:S01]  /*1870*/  @P0 FMNMX R3, R3, |R53|, !PT ;  /* 0x4000003503030209 */ /* 0x000fe20007800000 */
[----:B------:R-:W-:-:S03]  /*1880*/  @P1 FMUL R53, R53, R76 ;  /* 0x0000004c35351220 */ /* 0x000fc60000400000 */
[----:B------:R-:W-:Y:S01]  /*1890*/  @P0 FMNMX R3, R3, |R54|, !PT ;  /* 0x4000003603030209 */ /* 0x000fe20007800000 */
[----:B-1----:R-:W-:Y:S01]  /*18a0*/  FADD R58, R21, 1 ;  /* 0x3f800000153a7421 */ /* 0x002fe20000000000 */
[----:B------:R-:W-:Y:S01]  /*18b0*/  FADD R57, R22, 1 ;  /* 0x3f80000016397421 */ /* 0x000fe20000000000 */
[----:B------:R-:W-:Y:S01]  /*18c0*/  FFMA R56, R87, R95, R44 ;  /* 0x0000005f57387223 */ /* 0x000fe2000000002c */
[----:B------:R-:W-:Y:S01]  /*18d0*/  @P0 FMNMX R3, R3, |R55|, !PT ;  /* 0x4000003703030209 */ /* 0x000fe20007800000 */
[----:B------:R-:W-:Y:S01]  /*18e0*/  @P1 FMUL R54, R54, R76 ;  /* 0x0000004c36361220 */ /* 0x000fe20000400000 */
[----:B------:R-:W-:Y:S01]  /*18f0*/  FSEL R58, R21, R58, !P2 ;  /* 0x0000003a153a7208 */ /* 0x000fe20005000000 */
[----:B------:R-:W-:Y:S01]  /*1900*/  @P1 FMUL R55, R55, R76 ;  /* 0x0000004c37371220 */ /* 0x000fe20000400000 */
[----:B------:R-:W-:Y:S01]  /*1910*/  FSEL R59, R22, R57, !P2 ;  /* 0x00000039163b7208 */ /* 0x000fe20005000000 */
[----:B0-----:R-:W-:Y:S01]  /*1920*/  FADD R60, R23, 1 ;  /* 0x3f800000173c7421 */ /* 0x001fe20000000000 */
[----:B------:R-:W-:Y:S01]  /*1930*/  FADD R61, R24, 1 ;  /* 0x3f800000183d7421 */ /* 0x000fe20000000000 */
[----:B------:R-:W-:Y:S01]  /*1940*/  FFMA R57, R72, R58, R45 ;  /* 0x0000003a48397223 */ /* 0x000fe2000000002d */
[----:B------:R-:W-:Y:S01]  /*1950*/  @P0 FMNMX R3, R3, |R56|, !PT ;  /* 0x4000003803030209 */ /* 0x000fe20007800000 */
[----:B------:R-:W-:Y:S01]  /*1960*/  FFMA R58, R75, R59, R46 ;  /* 0x0000003b4b3a7223 */ /* 0x000fe2000000002e */
[----:B------:R-:W-:Y:S01]  /*1970*/  FSEL R60, R23, R60, !P2 ;  /* 0x0000003c173c7208 */ /* 0x000fe20005000000 */
[----:B------:R-:W-:Y:S01]  /*1980*/  FADD R62, R25, 1 ;  /* 0x3f800000193e7421 */ /* 0x000fe20000000000 */
[----:B------:R-:W-:Y:S01]  /*1990*/  FSEL R61, R24, R61, !P2 ;  /* 0x0000003d183d7208 */ /* 0x000fe20005000000 */
[----:B------:R-:W-:Y:S01]  /*19a0*/  @P1 FMUL R56, R56, R76 ;  /* 0x0000004c38381220 */ /* 0x000fe20000400000 */
[----:B------:R-:W-:Y:S01]  /*19b0*/  @P0 FMNMX R3, R3, |R57|, !PT ;  /* 0x4000003903030209 */ /* 0x000fe20007800000 */
[----:B------:R-:W-:Y:S01]  /*19c0*/  FFMA R59, R70, R60, R47 ;  /* 0x0000003c463b7223 */ /* 0x000fe2000000002f */
[----:B------:R-:W-:Y:S01]  /*19d0*/  LOP3.LUT R63, R77, 0x7f, RZ, 0xc0, !PT ;  /* 0x0000007f4d3f7812 */ /* 0x000fe200078ec0ff */
[----:B------:R-:W-:Y:S01]  /*19e0*/  FFMA R60, R73, R61, R48 ;  /* 0x0000003d493c7223 */ /* 0x000fe20000000030 */
[----:B------:R-:W-:Y:S01]  /*19f0*/  @P0 FMNMX R3, R3, |R58|, !PT ;  /* 0x4000003a03030209 */ /* 0x000fe20007800000 */
[----:B------:R-:W-:Y:S01]  /*1a00*/  FADD R61, R26, 1 ;  /* 0x3f8000001a3d7421 */ /* 0x000fe20000000000 */
[----:B------:R-:W-:Y:S01]  /*1a10*/  FSEL R62, R25, R62, !P2 ;  /* 0x0000003e193e7208 */ /* 0x000fe20005000000 */
[----:B------:R-:W-:Y:S01]  /*1a20*/  IMAD R69, R80, 0x300, R63 ;  /* 0x0000030050457824 */ /* 0x000fe200078e023f */
        /* <DEDUP_REMOVED lines=10> */
[----:B------:R-:W-:Y:S01]  /*1ad0*/  IADD3 R69, R69, 0x280, RZ ;  /* 0x0000028045457810 */ /* 0x000fe20007ffe0ff */
[----:B------:R-:W-:Y:S01]  /*1ae0*/  FFMA R63, R0, R2, R51 ;  /* 0x00000002003f7223 */ /* 0x000fe20000000033 */
[----:B------:R-:W-:Y:S01]  /*1af0*/  LEA R66, P2, R81, UR10, 0x4 ;  /* 0x0000000a51427c11 */ /* 0x000fe2000f8420ff */
[----:B------:R-:W-:Y:S01]  /*1b00*/  @P1 FMUL R60, R60, R76 ;  /* 0x0000004c3c3c1220 */ /* 0x000fe20000400000 */
[----:B------:R-:W-:Y:S01]  /*1b10*/  @P0 FMNMX R3, R3, |R62|, !PT ;  /* 0x4000003e03030209 */ /* 0x000fe20007800000 */
[-C--:B------:R-:W-:Y:S01]  /*1b20*/  @P1 FMUL R61, R61, R76.reuse ;  /* 0x0000004c3d3d1220 */ /* 0x080fe20000400000 */
[----:B------:R-:W-:Y:S01]  /*1b30*/  LEA R68, P3, R69, UR10, 0x4 ;  /* 0x0000000a45447c11 */ /* 0x000fe2000f8620ff */
[-C--:B------:R-:W-:Y:S01]  /*1b40*/  @P1 FMUL R62, R62, R76.reuse ;  /* 0x0000004c3e3e1220 */ /* 0x080fe20000400000 */
[----:B------:R-:W-:Y:S01]  /*1b50*/  LEA.HI.X R67, R81, UR11, RZ, 0x4, P2 ;  /* 0x0000000b51437c11 */ /* 0x000fe200090f24ff */
[----:B------:R2:W-:Y:S01]  /*1b60*/  STG.E.128 desc[UR4][R64.64], R52 ;  /* 0x0000003440007986 */ /* 0x0005e2000c101d04 */
[----:B------:R-:W-:Y:S01]  /*1b70*/  @P0 FMNMX R3, R3, |R63|, !PT ;  /* 0x4000003f03030209 */ /* 0x000fe20007800000 */
[----:B------:R-:W-:Y:S01]  /*1b80*/  @P1 FMUL R63, R63, R76 ;  /* 0x0000004c3f3f1220 */ /* 0x000fe20000400000 */
[----:B------:R-:W-:Y:S01]  /*1b90*/  LEA.HI.X R69, R69, UR11, RZ, 0x4, P3 ;  /* 0x0000000b45457c11 */ /* 0x000fe200098f24ff */
[----:B------:R2:W-:Y:S01]  /*1ba0*/  STG.E.128 desc[UR4][R66.64], R56 ;  /* 0x0000003842007986 */ /* 0x0005e2000c101d04 */
[----:B------:R-:W-:-:S02]  /*1bb0*/  IADD3 R80, R80, UR6, RZ ;  /* 0x0000000650507c10 */ /* 0x000fc4000fffe0ff */
[----:B------:R-:W-:Y:S01]  /*1bc0*/  LOP3.LUT P2, RZ, R78, 0xff, RZ, 0xc0, !PT ;  /* 0x000000ff4eff7812 */ /* 0x000fe2000784c0ff */
[----:B------:R2:W-:Y:S01]  /*1bd0*/  STG.E.128 desc[UR4][R68.64], R60 ;  /* 0x0000003c44007986 */ /* 0x0005e2000c101d04 */
[----:B------:R-:W-:Y:S02]  /*1be0*/  ISETP.GE.AND P0, PT, R80, UR14, PT ;  /* 0x0000000e50007c0c */ /* 0x000fe4000bf06270 */
[----:B------:R-:W-:-:S11]  /*1bf0*/  SEL R78, RZ, 0x1, P2 ;  /* 0x00000001ff4e7807 */ /* 0x000fd60001000000 */
[----:B------:R-:W-:Y:S05]  /*1c00*/  @!P0 BRA `(.L_x_10013) ;  /* 0xffffffe400a48947 */ /* 0x000fea000383ffff */
.L_x_10005:
        /* <DEDUP_REMOVED lines=15> */
.L_x_10038:
        /* <DEDUP_REMOVED lines=28> */
.L_x_10041:
[----:B-1----:R-:W-:-:S07]  /*1ec0*/  FMNMX R5, R3, R2, !PT ;  /* 0x0000000203057209 */ /* 0x002fce0007800000 */
.L_x_10017:
[----:B------:R-:W-:Y:S05]  /*1ed0*/  BSYNC B0 ;  /* 0x0000000000007941 */ /* 0x000fea0003800000 */
.L_x_10016:
[----:B------:R-:W-:Y:S01]  /*1ee0*/  ISETP.NE.AND P0, PT, R77, RZ, PT ;  /* 0x000000ff4d00720c */ /* 0x000fe20003f05270 */
[----:B------:R-:W-:-:S12]  /*1ef0*/  BSSY B0, `(.L_x_10014) ;  /* 0x0000004000007945 */ /* 0x000fd80003800000 */
[----:B------:R-:W-:Y:S05]  /*1f00*/  @P0 BRA `(.L_x_10019) ;  /* 0x0000000000080947 */ /* 0x000fea0003800000 */
[----:B0-----:R-:W0:Y:S02]  /*1f10*/  LDC.64 R2, c[0x0][0x288] ;  /* 0x0000a200ff027b82 */ /* 0x001e240000000a00 */
[----:B0-----:R1:W-:Y:S02]  /*1f20*/  REDG.E.MAX.S32.STRONG.GPU desc[UR4][R2.64], R5 ;  /* 0x000000050200798e */ /* 0x0013e4000d10e384 */
.L_x_10019:
[----:B------:R-:W-:Y:S05]  /*1f30*/  BSYNC B0 ;  /* 0x0000000000007941 */ /* 0x000fea0003800000 */
.L_x_10014:
        /* <DEDUP_REMOVED lines=13> */
[----:B0-2---:R-:W-:Y:S05]  /*2010*/  CALL.REL.NOINC `($__internal_139_$__cuda_sm20_rcp_rn_f32_slowpath) ;  /* 0x0000000800d87944 */ /* 0x005fea0003c00000 */
[----:B------:R-:W-:Y:S01]  /*2020*/  MOV R5, R0 ;  /* 0x0000000000057202 */ /* 0x000fe20000000f00 */
[----:B------:R-:W-:Y:S06]  /*2030*/  BRA `(.L_x_10021) ;  /* 0x0000000000107947 */ /* 0x000fec0003800000 */
.L_x_10020:
[----:B-1----:R-:W1:Y:S02]  /*2040*/  MUFU.RCP R5, R76 ;  /* 0x0000004c00057308 */ /* 0x002e640000001000 */
[----:B-1----:R-:W-:-:S04]  /*2050*/  FFMA R0, R5, R76, -1 ;  /* 0xbf80000005007423 */ /* 0x002fc8000000004c */
[----:B------:R-:W-:-:S04]  /*2060*/  FADD.FTZ R0, -R0, -RZ ;  /* 0x800000ff00007221 */ /* 0x000fc80000010100 */
[----:B------:R-:W-:-:S07]  /*2070*/  FFMA R5, R5, R0, R5 ;  /* 0x0000000005057223 */ /* 0x000fce0000000005 */
.L_x_10021:
[----:B0-----:R-:W0:Y:S02]  /*2080*/  LDC.64 R2, c[0x0][0x280] ;  /* 0x0000a000ff027b82 */ /* 0x001e240000000a00 */
[----:B0-----:R-:W-:Y:S01]  /*2090*/  STG.E desc[UR4][R2.64], R5 ;  /* 0x0000000502007986 */ /* 0x001fe2000c101904 */
[----:B------:R-:W-:Y:S05]  /*20a0*/  EXIT ;  /* 0x000000000000794d */ /* 0x000fea0003800000 */
.L_x_10006:
[----:B------:R-:W-:Y:S01]  /*20b0*/  HFMA2.MMA R95, -RZ, RZ, 0, 5.9604644775390625e-08 ;  /* 0x00000001ff5f7435 */ /* 0x000fe200000001ff */
[----:B------:R-:W-:Y:S02]  /*20c0*/  MOV R96, R0 ;  /* 0x0000000000607202 */ /* 0x000fe40000000f00 */
[----:B------:R-:W-:Y:S02]  /*20d0*/  MOV R98, 0x1f ;  /* 0x0000001f00627802 */ /* 0x000fe40000000f00 */
[----:B------:R-:W-:-:S07]  /*20e0*/  MOV R93, 0xffffffff ;  /* 0xffffffff005d7802 */ /* 0x000fce0000000f00 */
[----:B-1---5:R-:W-:Y:S05]  /*20f0*/  WARPSYNC.COLLECTIVE R93, `(.L_x_10022) ;  /* 0x000000005d087348 */ /* 0x022fea0003c00000 */
[----:B------:R0:W2:Y:S02]  /*2100*/  SHFL.BFLY P1, R94, R96, R95, R98 ;  /* 0x0c00005f605e7389 */ /* 0x0000a40000020062 */
[----:B012--5:R-:W-:Y:S01]  /*2110*/  ENDCOLLECTIVE ;  /* 0x000000000000791b */ /* 0x027fe20003800000 */
.L_x_10022:
[----:B------:R-:W-:Y:S01]  /*2120*/  HFMA2.MMA R95, -RZ, RZ, 0, 1.1920928955078125e-07 ;  /* 0x00000002ff5f7435 */ /* 0x000fe200000001ff */
[----:B------:R-:W-:-:S05]  /*2130*/  MOV R87, R94 ;  /* 0x0000005e00577202 */ /* 0x000fca0000000f00 */
[----:B------:R-:W-:-:S05]  /*2140*/  FADD R87, R0, R87 ;  /* 0x0000005700577221 */ /* 0x000fca0000000000 */
[----:B------:R-:W-:-:S07]  /*2150*/  MOV R96, R87 ;  /* 0x0000005700607202 */ /* 0x000fce0000000f00 */
[----:B------:R-:W-:Y:S05]  /*2160*/  WARPSYNC.COLLECTIVE R93, `(.L_x_10023) ;  /* 0x000000005d087348 */ /* 0x000fea0003c00000 */
[----:B------:R0:W1:Y:S02]  /*2170*/  SHFL.BFLY P1, R94, R96, R95, R98 ;  /* 0x0c00005f605e7389 */ /* 0x0000640000020062 */
[----:B01----:R-:W-:Y:S01]  /*2180*/  ENDCOLLECTIVE ;  /* 0x000000000000791b */ /* 0x003fe20003800000 */
.L_x_10023:
[----:B------:R-:W-:Y:S01]  /*2190*/  HFMA2.MMA R95, -RZ, RZ, 0, 2.384185791015625e-07 ;  /* 0x00000004ff5f7435 */ /* 0x000fe200000001ff */
[----:B------:R-:W-:-:S05]  /*21a0*/  MOV R86, R94 ;  /* 0x0000005e00567202 */ /* 0x000fca0000000f00 */
[----:B------:R-:W-:-:S05]  /*21b0*/  FADD R89, R87, R86 ;  /* 0x0000005657597221 */ /* 0x000fca0000000000 */
[----:B------:R-:W-:-:S07]  /*21c0*/  MOV R96, R89 ;  /* 0x0000005900607202 */ /* 0x000fce0000000f00 */
[----:B------:R-:W-:Y:S05]  /*21d0*/  WARPSYNC.COLLECTIVE R93, `(.L_x_10024) ;  /* 0x000000005d087348 */ /* 0x000fea0003c00000 */
[----:B------:R0:W1:Y:S02]  /*21e0*/  SHFL.BFLY P1, R94, R96, R95, R98 ;  /* 0x0c00005f605e7389 */ /* 0x0000640000020062 */
[----:B01----:R-:W-:Y:S01]  /*21f0*/  ENDCOLLECTIVE ;  /* 0x000000000000791b */ /* 0x003fe20003800000 */
.L_x_10024:
[----:B------:R-:W-:Y:S01]  /*2200*/  HFMA2.MMA R95, -RZ, RZ, 0, 4.76837158203125e-07 ;  /* 0x00000008ff5f7435 */ /* 0x000fe200000001ff */
[----:B------:R-:W-:-:S05]  /*2210*/  MOV R86, R94 ;  /* 0x0000005e00567202 */ /* 0x000fca0000000f00 */
[----:B------:R-:W-:-:S05]  /*2220*/  FADD R90, R89, R86 ;  /* 0x00000056595a7221 */ /* 0x000fca0000000000 */
[----:B------:R-:W-:-:S07]  /*2230*/  MOV R96, R90 ;  /* 0x0000005a00607202 */ /* 0x000fce0000000f00 */
[----:B------:R-:W-:Y:S05]  /*2240*/  WARPSYNC.COLLECTIVE R93, `(.L_x_10025) ;  /* 0x000000005d087348 */ /* 0x000fea0003c00000 */
[----:B------:R0:W1:Y:S02]  /*2250*/  SHFL.BFLY P1, R94, R96, R95, R98 ;  /* 0x0c00005f605e7389 */ /* 0x0000640000020062 */
[----:B01----:R-:W-:Y:S01]  /*2260*/  ENDCOLLECTIVE ;  /* 0x000000000000791b */ /* 0x003fe20003800000 */
.L_x_10025:
[----:B------:R-:W-:Y:S01]  /*2270*/  HFMA2.MMA R95, -RZ, RZ, 0, 9.5367431640625e-07 ;  /* 0x00000010ff5f7435 */ /* 0x000fe200000001ff */
[----:B------:R-:W-:-:S05]  /*2280*/  MOV R91, R94 ;  /* 0x0000005e005b7202 */ /* 0x000fca0000000f00 */
[----:B------:R-:W-:-:S05]  /*2290*/  FADD R91, R90, R91 ;  /* 0x0000005b5a5b7221 */ /* 0x000fca0000000000 */
[----:B------:R-:W-:-:S07]  /*22a0*/  MOV R96, R91 ;  /* 0x0000005b00607202 */ /* 0x000fce0000000f00 */
[----:B------:R-:W-:Y:S05]  /*22b0*/  WARPSYNC.COLLECTIVE R93, `(.L_x_10026) ;  /* 0x000000005d087348 */ /* 0x000fea0003c00000 */
[----:B------:R0:W1:Y:S02]  /*22c0*/  SHFL.BFLY P1, R94, R96, R95, R98 ;  /* 0x0c00005f605e7389 */ /* 0x0000640000020062 */
[----:B01----:R-:W-:Y:S01]  /*22d0*/  ENDCOLLECTIVE ;  /* 0x000000000000791b */ /* 0x003fe20003800000 */
.L_x_10026:
[----:B------:R-:W-:Y:S01]  /*22e0*/  HFMA2.MMA R95, -RZ, RZ, 0, 5.9604644775390625e-08 ;  /* 0x00000001ff5f7435 */ /* 0x000fe200000001ff */
[----:B------:R-:W-:-:S05]  /*22f0*/  MOV R86, R94 ;  /* 0x0000005e00567202 */ /* 0x000fca0000000f00 */
[----:B------:R-:W-:-:S04]  /*2300*/  FADD R86, R91, R86 ;  /* 0x000000565b567221 */ /* 0x000fc80000000000 */
[----:B------:R-:W-:-:S04]  /*2310*/  FMUL R86, R86, 0.001302083372138440609 ;  /* 0x3aaaaaab56567820 */ /* 0x000fc80000400000 */
        /* <DEDUP_REMOVED lines=52> */
.L_x_10027:
[----:B------:R-:W-:Y:S01]  /*2660*/  HFMA2.MMA R95, -RZ, RZ, 0, 1.1920928955078125e-07 ;  /* 0x00000002ff5f7435 */ /* 0x000fe200000001ff */
[----:B------:R-:W-:-:S05]  /*2670*/  MOV R87, R94 ;  /* 0x0000005e00577202 */ /* 0x000fca0000000f00 */
[----:B------:R-:W-:-:S05]  /*2680*/  FADD R87, R0, R87 ;  /* 0x0000005700577221 */ /* 0x000fca0000000000 */
[----:B------:R-:W-:-:S07]  /*2690*/  MOV R96, R87 ;  /* 0x0000005700607202 */ /* 0x000fce0000000f00 */
[----:B------:R-:W-:Y:S05]  /*26a0*/  WARPSYNC.COLLECTIVE R93, `(.L_x_10028) ;  /* 0x000000005d087348 */ /* 0x000fea0003c00000 */
[----:B------:R0:W1:Y:S02]  /*26b0*/  SHFL.BFLY P1, R94, R96, R95, R98 ;  /* 0x0c00005f605e7389 */ /* 0x0000640000020062 */
[----:B01----:R-:W-:Y:S01]  /*26c0*/  ENDCOLLECTIVE ;  /* 0x000000000000791b */ /* 0x003fe20003800000 */
.L_x_10028:
[----:B------:R-:W-:Y:S01]  /*26d0*/  HFMA2.MMA R95, -RZ, RZ, 0, 2.384185791015625e-07 ;  /* 0x00000004ff5f7435 */ /* 0x000fe200000001ff */
[----:B------:R-:W-:-:S05]  /*26e0*/  MOV R90, R94 ;  /* 0x0000005e005a7202 */ /* 0x000fca0000000f00 */
[----:B------:R-:W-:-:S05]  /*26f0*/  FADD R90, R87, R90 ;  /* 0x0000005a575a7221 */ /* 0x000fca0000000000 */
[----:B------:R-:W-:-:S07]  /*2700*/  MOV R96, R90 ;  /* 0x0000005a00607202 */ /* 0x000fce0000000f00 */
[----:B------:R-:W-:Y:S05]  /*2710*/  WARPSYNC.COLLECTIVE R93, `(.L_x_10029) ;  /* 0x000000005d087348 */ /* 0x000fea0003c00000 */
[----:B------:R0:W1:Y:S02]  /*2720*/  SHFL.BFLY P1, R94, R96, R95, R98 ;  /* 0x0c00005f605e7389 */ /* 0x0000640000020062 */
[----:B01----:R-:W-:Y:S01]  /*2730*/  ENDCOLLECTIVE ;  /* 0x000000000000791b */ /* 0x003fe20003800000 */
.L_x_10029:
[----:B------:R-:W-:Y:S01]  /*2740*/  HFMA2.MMA R95, -RZ, RZ, 0, 4.76837158203125e-07 ;  /* 0x00000008ff5f7435 */ /* 0x000fe200000001ff */
[----:B------:R-:W-:-:S05]  /*2750*/  MOV R89, R94 ;  /* 0x0000005e00597202 */ /* 0x000fca0000000f00 */
[----:B------:R-:W-:-:S05]  /*2760*/  FADD R89, R90, R89 ;  /* 0x000000595a597221 */ /* 0x000fca0000000000 */
[----:B------:R-:W-:-:S07]  /*2770*/  MOV R96, R89 ;  /* 0x0000005900607202 */ /* 0x000fce0000000f00 */
[----:B------:R-:W-:Y:S05]  /*2780*/  WARPSYNC.COLLECTIVE R93, `(.L_x_10030) ;  /* 0x000000005d087348 */ /* 0x000fea0003c00000 */
[----:B------:R0:W1:Y:S02]  /*2790*/  SHFL.BFLY P1, R94, R96, R95, R98 ;  /* 0x0c00005f605e7389 */ /* 0x0000640000020062 */
[----:B01----:R-:W-:Y:S01]  /*27a0*/  ENDCOLLECTIVE ;  /* 0x000000000000791b */ /* 0x003fe20003800000 */
.L_x_10030:
[----:B------:R-:W-:Y:S01]  /*27b0*/  HFMA2.MMA R95, -RZ, RZ, 0, 9.5367431640625e-07 ;  /* 0x00000010ff5f7435 */ /* 0x000fe200000001ff */
[----:B------:R-:W-:-:S05]  /*27c0*/  MOV R92, R94 ;  /* 0x0000005e005c7202 */ /* 0x000fca0000000f00 */
[----:B------:R-:W-:-:S05]  /*27d0*/  FADD R92, R89, R92 ;  /* 0x0000005c595c7221 */ /* 0x000fca0000000000 */
[----:B------:R-:W-:-:S07]  /*27e0*/  MOV R96, R92 ;  /* 0x0000005c00607202 */ /* 0x000fce0000000f00 */
[----:B------:R-:W-:Y:S05]  /*27f0*/  WARPSYNC.COLLECTIVE R93, `(.L_x_10031) ;  /* 0x000000005d087348 */ /* 0x000fea0003c00000 */
[----:B------:R0:W1:Y:S02]  /*2800*/  SHFL.BFLY P1, R94, R96, R95, R98 ;  /* 0x0c00005f605e7389 */ /* 0x0000640000020062 */
[----:B01----:R-:W-:Y:S01]  /*2810*/  ENDCOLLECTIVE ;  /* 0x000000000000791b */ /* 0x003fe20003800000 */
.L_x_10031:
[----:B------:R-:W-:Y:S01]  /*2820*/  MOV R91, R94 ;  /* 0x0000005e005b7202 */ /* 0x000fe20000000f00 */
[----:B------:R-:W-:Y:S06]  /*2830*/  BRA `(.L_x_10032) ;  /* 0xffffffe000747947 */ /* 0x000fec000383ffff */
.L_x_10015:
[----:B------:R-:W-:Y:S01]  /*2840*/  HFMA2.MMA R8, -RZ, RZ, 0, 9.5367431640625e-07 ;  /* 0x00000010ff087435 */ /* 0x000fe200000001ff */
[----:B------:R-:W-:Y:S02]  /*2850*/  MOV R6, R3 ;  /* 0x0000000300067202 */ /* 0x000fe40000000f00 */
[----:B------:R-:W-:Y:S02]  /*2860*/  MOV R9, 0x1f ;  /* 0x0000001f00097802 */ /* 0x000fe40000000f00 */
[----:B------:R-:W-:-:S07]  /*2870*/  MOV R93, 0xffffffff ;  /* 0xffffffff005d7802 */ /* 0x000fce0000000f00 */
[----:B--2--5:R-:W-:Y:S05]  /*2880*/  WARPSYNC.COLLECTIVE R93, `(.L_x_10033) ;  /* 0x000000005d087348 */ /* 0x024fea0003c00000 */
[----:B------:R0:W1:Y:S02]  /*2890*/  SHFL.DOWN P0, R4, R6, R8, R9 ;  /* 0x0800000806047389 */ /* 0x0000640000000009 */
[----:B012--5:R-:W-:Y:S01]  /*28a0*/  ENDCOLLECTIVE ;  /* 0x000000000000791b */ /* 0x027fe20003800000 */
.L_x_10033:
[----:B------:R-:W-:Y:S01]  /*28b0*/  HFMA2.MMA R8, -RZ, RZ, 0, 4.76837158203125e-07 ;  /* 0x00000008ff087435 */ /* 0x000fe200000001ff */
[----:B------:R-:W-:-:S04]  /*28c0*/  MOV R0, R4 ;  /* 0x0000000400007202 */ /* 0x000fc80000000f00 */
[----:B------:R-:W-:-:S04]  /*28d0*/  FMNMX R0, R0, R3, !PT ;  /* 0x0000000300007209 */ /* 0x000fc80007800000 */
[----:B------:R-:W-:-:S07]  /*28e0*/  MOV R6, R0 ;  /* 0x0000000000067202 */ /* 0x000fce0000000f00 */
[----:B------:R-:W-:Y:S05]  /*28f0*/  WARPSYNC.COLLECTIVE R93, `(.L_x_10034) ;  /* 0x000000005d087348 */ /* 0x000fea0003c00000 */
[----:B------:R0:W1:Y:S02]  /*2900*/  SHFL.DOWN P0, R4, R6, R8, R9 ;  /* 0x0800000806047389 */ /* 0x0000640000000009 */
[----:B01----:R-:W-:Y:S01]  /*2910*/  ENDCOLLECTIVE ;  /* 0x000000000000791b */ /* 0x003fe20003800000 */
.L_x_10034:
[----:B------:R-:W-:Y:S01]  /*2920*/  HFMA2.MMA R8, -RZ, RZ, 0, 2.384185791015625e-07 ;  /* 0x00000004ff087435 */ /* 0x000fe200000001ff */
[----:B------:R-:W-:-:S04]  /*2930*/  MOV R5, R4 ;  /* 0x0000000400057202 */ /* 0x000fc80000000f00 */
[----:B------:R-:W-:-:S04]  /*2940*/  FMNMX R5, R0, R5, !PT ;  /* 0x0000000500057209 */ /* 0x000fc80007800000 */
[----:B------:R-:W-:-:S07]  /*2950*/  MOV R6, R5 ;  /* 0x0000000500067202 */ /* 0x000fce0000000f00 */
[----:B------:R-:W-:Y:S05]  /*2960*/  WARPSYNC.COLLECTIVE R93, `(.L_x_10035) ;  /* 0x000000005d087348 */ /* 0x000fea0003c00000 */
[----:B------:R0:W1:Y:S02]  /*2970*/  SHFL.DOWN P0, R4, R6, R8, R9 ;  /* 0x0800000806047389 */ /* 0x0000640000000009 */
[----:B01----:R-:W-:Y:S01]  /*2980*/  ENDCOLLECTIVE ;  /* 0x000000000000791b */ /* 0x003fe20003800000 */
.L_x_10035:
[----:B------:R-:W-:Y:S01]  /*2990*/  HFMA2.MMA R8, -RZ, RZ, 0, 1.1920928955078125e-07 ;  /* 0x00000002ff087435 */ /* 0x000fe200000001ff */
[----:B------:R-:W-:-:S04]  /*29a0*/  MOV R2, R4 ;  /* 0x0000000400027202 */ /* 0x000fc80000000f00 */
[----:B------:R-:W-:-:S04]  /*29b0*/  FMNMX R2, R5, R2, !PT ;  /* 0x0000000205027209 */ /* 0x000fc80007800000 */
[----:B------:R-:W-:-:S07]  /*29c0*/  MOV R6, R2 ;  /* 0x0000000200067202 */ /* 0x000fce0000000f00 */
[----:B------:R-:W-:Y:S05]  /*29d0*/  WARPSYNC.COLLECTIVE R93, `(.L_x_10036) ;  /* 0x000000005d087348 */ /* 0x000fea0003c00000 */
[----:B------:R0:W1:Y:S02]  /*29e0*/  SHFL.DOWN P0, R4, R6, R8, R9 ;  /* 0x0800000806047389 */ /* 0x0000640000000009 */
[----:B01----:R-:W-:Y:S01]  /*29f0*/  ENDCOLLECTIVE ;  /* 0x000000000000791b */ /* 0x003fe20003800000 */
.L_x_10036:
[----:B------:R-:W-:Y:S01]  /*2a00*/  HFMA2.MMA R8, -RZ, RZ, 0, 5.9604644775390625e-08 ;  /* 0x00000001ff087435 */ /* 0x000fe200000001ff */
[----:B------:R-:W-:-:S04]  /*2a10*/  MOV R7, R4 ;  /* 0x0000000400077202 */ /* 0x000fc80000000f00 */
[----:B------:R-:W-:-:S04]  /*2a20*/  FMNMX R7, R2, R7, !PT ;  /* 0x0000000702077209 */ /* 0x000fc80007800000 */
[----:B------:R-:W-:-:S07]  /*2a30*/  MOV R6, R7 ;  /* 0x0000000700067202 */ /* 0x000fce0000000f00 */
[----:B------:R-:W-:Y:S05]  /*2a40*/  WARPSYNC.COLLECTIVE R93, `(.L_x_10037) ;  /* 0x000000005d087348 */ /* 0x000fea0003c00000 */
[----:B------:R0:W1:Y:S02]  /*2a50*/  SHFL.DOWN P0, R4, R6, R8, R9 ;  /* 0x0800000806047389 */ /* 0x0000640000000009 */
[----:B01----:R-:W-:Y:S01]  /*2a60*/  ENDCOLLECTIVE ;  /* 0x000000000000791b */ /* 0x003fe20003800000 */
.L_x_10037:
[----:B------:R-:W-:Y:S05]  /*2a70*/  BRA `(.L_x_10038) ;  /* 0xfffffff000a07947 */ /* 0x000fea000383ffff */
.L_x_10018:
[----:B------:R-:W-:Y:S01]  /*2a80*/  HFMA2.MMA R8, -RZ, RZ, 0, 1.1920928955078125e-07 ;  /* 0x00000002ff087435 */ /* 0x000fe200000001ff */
[----:B-1----:R-:W-:Y:S02]  /*2a90*/  MOV R6, R0 ;  /* 0x0000000000067202 */ /* 0x002fe40000000f00 */
[----:B------:R-:W-:Y:S02]  /*2aa0*/  MOV R9, 0x1f ;  /* 0x0000001f00097802 */ /* 0x000fe40000000f00 */
[----:B------:R-:W-:-:S07]  /*2ab0*/  MOV R93, 0xffffffff ;  /* 0xffffffff005d7802 */ /* 0x000fce0000000f00 */
[----:B0-2--5:R-:W-:Y:S05]  /*2ac0*/  WARPSYNC.COLLECTIVE R93, `(.L_x_10039) ;  /* 0x000000005d087348 */ /* 0x025fea0003c00000 */
[----:B------:R1:W3:Y:S02]  /*2ad0*/  SHFL.DOWN P0, R4, R6, R8, R9 ;  /* 0x0800000806047389 */ /* 0x0002e40000000009 */
[----:B0123-5:R-:W-:Y:S01]  /*2ae0*/  ENDCOLLECTIVE ;  /* 0x000000000000791b */ /* 0x02ffe20003800000 */
.L_x_10039:
[----:B------:R-:W-:Y:S01]  /*2af0*/  HFMA2.MMA R8, -RZ, RZ, 0, 5.9604644775390625e-08 ;  /* 0x00000001ff087435 */ /* 0x000fe200000001ff */
[----:B------:R-:W-:-:S04]  /*2b00*/  MOV R3, R4 ;  /* 0x0000000400037202 */ /* 0x000fc80000000f00 */
[----:B------:R-:W-:-:S04]  /*2b10*/  FMNMX R3, R3, R0, !PT ;  /* 0x0000000003037209 */ /* 0x000fc80007800000 */
[----:B------:R-:W-:-:S07]  /*2b20*/  MOV R6, R3 ;  /* 0x0000000300067202 */ /* 0x000fce0000000f00 */
[----:B------:R-:W-:Y:S05]  /*2b30*/  WARPSYNC.COLLECTIVE R93, `(.L_x_10040) ;  /* 0x000000005d087348 */ /* 0x000fea0003c00000 */
[----:B------:R0:W1:Y:S02]  /*2b40*/  SHFL.DOWN P0, R4, R6, R8, R9 ;  /* 0x0800000806047389 */ /* 0x0000640000000009 */
[----:B01----:R-:W-:Y:S01]  /*2b50*/  ENDCOLLECTIVE ;  /* 0x000000000000791b */ /* 0x003fe20003800000 */
.L_x_10040:
[----:B------:R-:W-:Y:S01]  /*2b60*/  MOV R2, R4 ;  /* 0x0000000400027202 */ /* 0x000fe20000000f00 */
[----:B------:R-:W-:Y:S06]  /*2b70*/  BRA `(.L_x_10041) ;  /* 0xfffffff000d07947 */ /* 0x000fec000383ffff */
        .weak           $__internal_139_$__cuda_sm20_rcp_rn_f32_slowpath
        .type           $__internal_139_$__cuda_sm20_rcp_rn_f32_slowpath,@function
        .size           $__internal_139_$__cuda_sm20_rcp_rn_f32_slowpath,(.L_x_14475 - $__internal_139_$__cuda_sm20_rcp_rn_f32_slowpath)
$__internal_139_$__cuda_sm20_rcp_rn_f32_slowpath:
        /* <DEDUP_REMOVED lines=15> */
.L_x_10043:
        /* <DEDUP_REMOVED lines=33> */
.L_x_10045:
[----:B------:R0:W1:Y:S02]  /*2e80*/  MUFU.RCP R95, R2 ;  /* 0x00000002005f7308 */ /* 0x0000640000001000 */
.L_x_10044:
[----:B------:R-:W-:Y:S05]  /*2e90*/  BSYNC B1 ;  /* 0x0000000000017941 */ /* 0x000fea0003800000 */
.L_x_10042:
[----:B-1----:R-:W-:Y:S01]  /*2ea0*/  MOV R0, R95 ;  /* 0x0000005f00007202 */ /* 0x002fe20000000f00 */
[----:B------:R-:W-:-:S06]  /*2eb0*/  HFMA2.MMA R95, -RZ, RZ, 0, 0 ;  /* 0x00000000ff5f7435 */ /* 0x000fcc00000001ff */
[----:B0-----:R-:W-:Y:S05]  /*2ec0*/  RET.REL.NODEC R94 `(_ZN18transformer_engine13normalization19ln_fwd_tuned_kernelINS0_13Kernel_traitsIffffjLj3072ELj1ELj1ELj4ELj16ENS0_18Kernel_traits_baseILj3072EffffjLj128EEEEEEEvNS0_19ForwardKernelParamsE) ;  /* 0xffffffd05e4c7950 */ /* 0x001fea0003c3ffff */
.L_x_10046:
        /* <DEDUP_REMOVED lines=11> */
.L_x_14475:


//--------------------- .text._ZN18transformer_engine13normalization19ln_fwd_tuned_kernelINS0_13Kernel_traitsIff13__nv_bfloat16fjLj2304ELj1ELj4ELj1ELj16ENS0_18Kernel_traits_baseILj2304EffS3_fjLj128EEEEEEEvNS0_19ForwardKernelParamsE --------------------------
	.section	.text._ZN18transformer_engine13normalization19ln_fwd_tuned_kernelINS0_13Kernel_traitsIff13__nv_bfloat16fjLj2304ELj1ELj4ELj1ELj16ENS0_18Kernel_traits_baseILj2304EffS3_fjLj128EEEEEEEvNS0_19ForwardKernelParamsE,"ax",@progbits
	.align	128
        .global         _ZN18transformer_engine13normalization19ln_fwd_tuned_kernelINS0_13Kernel_traitsIff13__nv_bfloat16fjLj2304ELj1ELj4ELj1ELj16ENS0_18Kernel_traits_baseILj2304EffS3_fjLj128EEEEEEEvNS0_19ForwardKernelParamsE
        .type           _ZN18transformer_engine13normalization19ln_fwd_tuned_kernelINS0_13Kernel_traitsIff13__nv_bfloat16fjLj2304ELj1ELj4ELj1ELj16ENS0_18Kernel_traits_baseILj2304EffS3_fjLj128EEEEEEEvNS0_19ForwardKernelParamsE,@function
        .size           _ZN18transformer_engine13normalization19ln_fwd_tuned_kernelINS0_13Kernel_traitsIff13__nv_bfloat16fjLj2304ELj1ELj4ELj1ELj16ENS0_18Kernel_traits_baseILj2304EffS3_fjLj128EEEEEEEvNS0_19ForwardKernelParamsE,(.L_x_14476 - _ZN18transformer_engine13normalization19ln_fwd_tuned_kernelINS0_13Kernel_traitsIff13__nv_bfloat16fjLj2304ELj1ELj4ELj1ELj16ENS0_18Kernel_traits_baseILj2304EffS3_fjLj128EEEEEEEvNS0_19ForwardKernelParamsE)
        .other          _ZN18transformer_engine13normalization19ln_fwd_tuned_kernelINS0_13Kernel_traitsIff13__nv_bfloat16fjLj2304ELj1ELj4ELj1ELj16ENS0_18Kernel_traits_baseILj2304EffS3_fjLj128EEEEEEEvNS0_19ForwardKernelParamsE,@"STO_CUDA_ENTRY STV_DEFAULT"
_ZN18transformer_engine13normalization19ln_fwd_tuned_kernelINS0_13Kernel_traitsIff13__nv_bfloat16fjLj2304ELj1ELj4ELj1ELj16ENS0_18Kernel_traits_baseILj2304EffS3_fjLj128EEEEEEEvNS0_19ForwardKernelParamsE:
.text._ZN18transformer_engine13normalization19ln_fwd_tuned_kernelINS0_13Kernel_traitsIff13__nv_bfloat16fjLj2304ELj1ELj4ELj1ELj16ENS0_18Kernel_traits_baseILj2304EffS3_fjLj128EEEEEEEvNS0_19ForwardKernelParamsE:
[----:B------:R-:W-:Y:S01]  /*0000*/  LDC R1, c[0x0][0x28] ;  /* 0x00000a00ff017b82 */ /* 0x000fe20000000800 */
[----:B------:R-:W-:Y:S01]  /*0010*/  ULDC.U8 UR4, c[0x0][0x294] ;  /* 0x0000a50000047ab9 */ /* 0x000fe20000000000 */
[----:B------:R-:W-:Y:S01]  /*0020*/  HFMA2.MMA R225, -RZ, RZ, 1.875, 0 ;  /* 0x3f800000ffe17435 */ /* 0x000fe200000001ff */
[----:B------:R-:W-:Y:S01]  /*0030*/  ISETP.NE.AND P1, PT, RZ, UR4, PT ;  /* 0x00000004ff007c0c */ /* 0x000fe2000bf25270 */
[----:B------:R-:W-:Y:S01]  /*0040*/  ULDC.64 UR4, c[0x0][0x208] ;  /* 0x0000820000047ab9 */ /* 0x000fe20000000a00 */
[----:B------:R-:W0:Y:S01]  /*0050*/  S2R R224, SR_TID.X ;  /* 0x0000000000e07919 */ /* 0x000e220000002100 */
[----:B------:R-:W-:Y:S01]  /*0060*/  ULDC UR10, c[0x0][0x218] ;  /* 0x00008600000a7ab9 */ /* 0x000fe20000000800 */
[----:B------:R-:W-:Y:S01]  /*0070*/  ULDC.64 UR6, c[0x0][0x238] ;  /* 0x00008e0000067ab9 */ /* 0x000fe20000000a00 */
[----:B------:R-:W-:-:S08]  /*0080*/  ULDC.64 UR8, c[0x0][0x260] ;  /* 0x0000980000087ab9 */ /* 0x000fd00000000a00 */
[----:B------:R-:W1:Y:S02]  /*0090*/  @P1 LDC.64 R4, c[0x0][0x270] ;  /* 0x00009c00ff041b82 */ /* 0x000e640000000a00 */
[----:B-1----:R1:W5:Y:S01]  /*00a0*/  @P1 LDG.E R225, desc[UR4][R4.64] ;  /* 0x0000000404e11981 */ /* 0x002362000c1e1900 */
[----:B0-----:R-:W-:Y:S01]  /*00b0*/  SHF.R.U32.HI R223, RZ, 0x5, R224 ;  /* 0x00000005ffdf7819 */ /* 0x001fe200000116e0 */
[----:B------:R-:W-:Y:S01]  /*00c0*/  BSSY B0, `(.L_x_10047) ;  /* 0x000040f000007945 */ /* 0x000fe20003800000 */
[----:B------:R-:W-:Y:S01]  /*00d0*/  SHF.L.U32 R0, R224, 0x4, RZ ;  /* 0x00000004e0007819 */ /* 0x000fe200000006ff */
[----:B------:R-:W0:Y:S01]  /*00e0*/  S2R R2, SR_CTAID.X ;  /* 0x0000000000027919 */ /* 0x000e220000002500 */
[----:B------:R-:W-:Y:S02]  /*00f0*/  MOV R222, RZ ;  /* 0x000000ff00de7202 */ /* 0x000fe40000000f00 */
[----:B------:R-:W-:-:S04]  /*0100*/  LOP3.LUT R0, R0, 0x1f0, RZ, 0xc0, !PT ;  /* 0x000001f000007812 */ /* 0x000fc800078ec0ff */
[----:B------:R-:W-:-:S04]  /*0110*/  IADD3 R148, P3, R0, UR8, RZ ;  /* 0x0000000800947c10 */ /* 0x000fc8000ff7e0ff */
[----:B------:R-:W-:Y:S02]  /*0120*/  IADD3.X R149, RZ, UR9, RZ, P3, !PT ;  /* 0x00000009ff957c10 */ /* 0x000fe40009ffe4ff */
[----:B0-----:R-:W-:Y:S02]  /*0130*/  LEA R223, R2, R223, 0x2 ;  /* 0x000000df02df7211 */ /* 0x001fe400078e10ff */
[----:B------:R-:W-:Y:S02]  /*0140*/  IADD3 R2, P2, R0, UR6, RZ ;  /* 0x0000000600027c10 */ /* 0x000fe4000ff5e0ff */
[----:B------:R-:W-:Y:S01]  /*0150*/  ISETP.GE.AND P0, PT, R223, UR10, PT ;  /* 0x0000000adf007c0c */ /* 0x000fe2000bf06270 */
[----:B------:R-:W-:Y:S01]  /*0160*/  ULDC UR10, c[0x0][0x218] ;  /* 0x00008600000a7ab9 */ /* 0x000fe20000000800 */
[----:B------:R-:W-:Y:S01]  /*0170*/  IADD3.X R3, RZ, UR7, RZ, P2, !PT ;  /* 0x00000007ff037c10 */ /* 0x000fe200097fe4ff */
[----:B------:R-:W-:-:S10]  /*0180*/  ULDC.64 UR6, c[0x0][0x288] ;  /* 0x0000a20000067ab9 */ /* 0x000fd40000000a00 */
[----:B-1----:R-:W-:Y:S05]  /*0190*/  @P0 BRA `(.L_x_10048) ;  /* 0x0000004000040947 */ /* 0x002fea0003800000 */
        /* <DEDUP_REMOVED lines=37> */
[----:B-1----:R-:W-:-:S07]  /*03f0*/  MOV R222, RZ ;  /* 0x000000ff00de7202 */ /* 0x002fce0000000f00 */
.L_x_10050:
[----:B-1----:R-:W1:Y:S01]  /*0400*/  LDC.64 R216, c[0x0][0x220] ;  /* 0x00008800ffd87b82 */ /* 0x002e620000000a00 */
[----:B------:R-:W-:-:S05]  /*0410*/  LOP3.LUT P2, R220, R224, 0x1f, RZ, 0xc0, !PT ;  /* 0x0000001fe0dc7812 */ /* 0x000fca000784c0ff */
[----:B------:R-:W-:-:S05]  /*0420*/  IMAD R220, R223, 0x240, R220 ;  /* 0x00000240dfdc7824 */ /* 0x000fca00078e02dc */
[C---:B0-----:R-:W-:Y:S01]  /*0430*/  IADD3 R3, R220.reuse, 0x20, RZ ;  /* 0x00000020dc037810 */ /* 0x041fe20007ffe0ff */
        /* <DEDUP_REMOVED lines=140> */
[--C-:B------:R-:W-:Y:S01]  /*0d00*/  FADD R151, R151, -R2.reuse ;  /* 0x8000000297977221 */ /* 0x100fe20000000000 */
[----:B------:R-:W-:Y:S01]  /*0d10*/  FFMA R148, R0, R0, RZ ;  /* 0x0000000000947223 */ /* 0x000fe200000000ff */
[--C-:B------:R-:W-:Y:S01]  /*0d20*/  FADD R152, R152, -R2.reuse ;  /* 0x8000000298987221 */ /* 0x100fe20000000000 */
[--C-:B------:R-:W-:Y:S01]  /*0d30*/  FADD R153, R153, -R2.reuse ;  /* 0x8000000299997221 */ /* 0x100fe20000000000 */
[----:B------:R-:W-:Y:S01]  /*0d40*/  FADD R154, R154, -R2 ;  /* 0x800000029a9a7221 */ /* 0x000fe20000000000 */
[----:B------:R-:W-:Y:S01]  /*0d50*/  FFMA R227, R149, R149, R148 ;  /* 0x0000009595e37223 */ /* 0x000fe20000000094 */
[--C-:B------:R-:W-:Y:S01]  /*0d60*/  FADD R155, R155, -R2.reuse ;  /* 0x800000029b9b7221 */ /* 0x100fe20000000000 */
[--C-:B------:R-:W-:Y:S01]  /*0d70*/  FADD R156, R156, -R2.reuse ;  /* 0x800000029c9c7221 */ /* 0x100fe20000000000 */
[--C-:B------:R-:W-:Y:S01]  /*0d80*/  FADD R157, R157, -R2.reuse ;  /* 0x800000029d9d7221 */ /* 0x100fe20000000000 */
[----:B------:R-:W-:Y:S01]  /*0d90*/  FFMA R148, R150, R150, R227 ;  /* 0x0000009696947223 */ /* 0x000fe200000000e3 */
        /* <DEDUP_REMOVED lines=80> */
[----:B------:R-:W-:-:S03]  /*12a0*/  FADD R219, R219, -R2 ;  /* 0x80000002dbdb7221 */ /* 0x000fc60000000000 */
[----:B------:R-:W-:Y:S01]  /*12b0*/  FFMA R227, R171, R171, R148 ;  /* 0x000000ababe37223 */ /* 0x000fe20000000094 */
[----:B------:R-:W-:-:S03]  /*12c0*/  FADD R148, R174, -R2 ;  /* 0x80000002ae947221 */ /* 0x000fc60000000000 */
[----:B------:R-:W-:-:S04]  /*12d0*/  FFMA R226, R172, R172, R227 ;  /* 0x000000acace27223 */ /* 0x000fc800000000e3 */
        /* <DEDUP_REMOVED lines=56> */
.L_x_10070:
[----:B------:R-:W2:Y:S01]  /*1660*/  LDC R227, c[0x0][0x268] ;  /* 0x00009a00ffe37b82 */ /* 0x000ea20000000800 */
[----:B-1----:R-:W-:Y:S01]  /*1670*/  FADD R230, R233, R230 ;  /* 0x000000e6e9e67221 */ /* 0x002fe20000000000 */
[----:B------:R-:W-:Y:S01]  /*1680*/  ISETP.NE.AND P3, PT, R221, RZ, PT ;  /* 0x000000ffdd00720c */ /* 0x000fe20003f65270 */
[----:B-----5:R-:W-:Y:S01]  /*1690*/  FADD R228, R5, 1 ;  /* 0x3f80000005e47421 */ /* 0x020fe20000000000 */
[----:B------:R-:W-:Y:S01]  /*16a0*/  FADD R232, R9, 1 ;  /* 0x3f80000009e87421 */ /* 0x000fe20000000000 */
[----:B0-----:R-:W-:Y:S01]  /*16b0*/  FADD R233, R6, 1 ;  /* 0x3f80000006e97421 */ /* 0x001fe20000000000 */
[----:B------:R-:W-:Y:S02]  /*16c0*/  FADD R229, R4, 1 ;  /* 0x3f80000004e57421 */ /* 0x000fe40000000000 */
[----:B------:R-:W0:Y:S01]  /*16d0*/  @!P2 LDC.64 R174, c[0x0][0x228] ;  /* 0x00008a00ffaeab82 */ /* 0x000e220000000a00 */
[----:B------:R-:W-:Y:S02]  /*16e0*/  FSEL R228, R5, R228, !P3 ;  /* 0x000000e405e47208 */ /* 0x000fe40005800000 */
[----:B------:R-:W-:-:S02]  /*16f0*/  FSEL R232, R9, R232, !P3 ;  /* 0x000000e809e87208 */ /* 0x000fc40005800000 */
[----:B------:R-:W-:Y:S02]  /*1700*/  FSEL R233, R6, R233, !P3 ;  /* 0x000000e906e97208 */ /* 0x000fe40005800000 */
[----:B------:R-:W-:Y:S01]  /*1710*/  FSEL R229, R4, R229, !P3 ;  /* 0x000000e504e57208 */ /* 0x000fe20005800000 */
[----:B--2---:R-:W-:Y:S01]  /*1720*/  FFMA R227, R230, 0.00043402778101153671741, R227 ;  /* 0x39e38e39e6e37823 */ /* 0x004fe200000000e3 */
[----:B------:R-:W-:-:S04]  /*1730*/  FADD R230, R7, 1 ;  /* 0x3f80000007e67421 */ /* 0x000fc80000000000 */
[----:B------:R-:W-:Y:S02]  /*1740*/  FSETP.GEU.AND P0, PT, |R227|, 1.175494350822287508e-38, PT ;  /* 0x00800000e300780b */ /* 0x000fe40003f0e200 */
[----:B------:R-:W-:Y:S01]  /*1750*/  FSEL R230, R7, R230, !P3 ;  /* 0x000000e607e67208 */ /* 0x000fe20005800000 */
[----:B0-----:R-:W-:-:S05]  /*1760*/  @!P2 IMAD.WIDE R174, R223, 0x4, R174 ;  /* 0x00000004dfaea825 */ /* 0x001fca00078e02ae */
[----:B------:R0:W-:Y:S05]  /*1770*/  @!P2 STG.E desc[UR4][R174.64], R2 ;  /* 0x00000002ae00a986 */ /* 0x0001ea000c101904 */
[----:B------:R-:W-:-:S04]  /*1780*/  @!P0 FMUL R227, R227, 16777216 ;  /* 0x4b800000e3e38820 */ /* 0x000fc80000400000 */
[----:B------:R-:W1:Y:S01]  /*1790*/  MUFU.RSQ R226, R227 ;  /* 0x000000e300e27308 */ /* 0x000e620000001400 */
[----:B0-----:R-:W-:-:S05]  /*17a0*/  FADD R175, R10, 1 ;  /* 0x3f8000000aaf7421 */ /* 0x001fca0000000000 */
[----:B------:R-:W-:Y:S01]  /*17b0*/  FSEL R175, R10, R175, !P3 ;  /* 0x000000af0aaf7208 */ /* 0x000fe20005800000 */
[----:B-1----:R-:W-:Y:S01]  /*17c0*/  @!P0 FMUL R226, R226, 4096 ;  /* 0x45800000e2e28820 */ /* 0x002fe20000400000 */
[----:B------:R-:W-:-:S03]  /*17d0*/  ISETP.NE.U32.AND P0, PT, RZ, UR6, PT ;  /* 0x00000006ff007c0c */ /* 0x000fc6000bf05070 */
[-C--:B------:R-:W-:Y:S01]  /*17e0*/  FMUL R151, R151, R226.reuse ;  /* 0x000000e297977220 */ /* 0x080fe20000400000 */
[-C--:B------:R-:W-:Y:S01]  /*17f0*/  FMUL R149, R149, R226.reuse ;  /* 0x000000e295957220 */ /* 0x080fe20000400000 */
[-C--:B------:R-:W-:Y:S01]  /*1800*/  FMUL R153, R153, R226.reuse ;  /* 0x000000e299997220 */ /* 0x080fe20000400000 */
[-C--:B------:R-:W-:Y:S01]  /*1810*/  FMUL R2, R152, R226.reuse ;  /* 0x000000e298027220 */ /* 0x080fe20000400000 */
[-C--:B------:R-:W-:Y:S01]  /*1820*/  FMUL R227, R150, R226.reuse ;  /* 0x000000e296e37220 */ /* 0x080fe20000400000 */
[----:B------:R-:W-:Y:S01]  /*1830*/  FFMA R152, R230, R151, R79 ;  /* 0x00000097e6987223 */ /* 0x000fe2000000004f */
[----:B------:R-:W-:Y:S01]  /*1840*/  FFMA R150, R228, R149, R77 ;  /* 0x00000095e4967223 */ /* 0x000fe2000000004d */
[----:B------:R-:W-:Y:S01]  /*1850*/  FFMA R151, R232, R153, R81 ;  /* 0x00000099e8977223 */ /* 0x000fe20000000051 */
[----:B------:R-:W-:Y:S01]  /*1860*/  FADD R228, R11, 1 ;  /* 0x3f8000000be47421 */ /* 0x000fe20000000000 */
[----:B------:R-:W-:Y:S01]  /*1870*/  FADD R153, R12, 1 ;  /* 0x3f8000000c997421 */ /* 0x000fe20000000000 */
[----:B------:R-:W-:Y:S01]  /*1880*/  FADD R230, R13, 1 ;  /* 0x3f8000000de67421 */ /* 0x000fe20000000000 */
[----:B------:R-:W-:Y:S01]  /*1890*/  FFMA R149, R233, R227, R78 ;  /* 0x000000e3e9957223 */ /* 0x000fe2000000004e */
[-C--:B------:R-:W-:Y:S01]  /*18a0*/  FMUL R0, R0, R226.reuse ;  /* 0x000000e200007220 */ /* 0x080fe20000400000 */
[----:B------:R-:W-:Y:S01]  /*18b0*/  FADD R227, R14, 1 ;  /* 0x3f8000000ee37421 */ /* 0x000fe20000000000 */
[----:B------:R-:W-:Y:S01]  /*18c0*/  FMUL R154, R154, R226 ;  /* 0x000000e29a9a7220 */ /* 0x000fe20000400000 */
[----:B------:R-:W-:Y:S01]  /*18d0*/  FSEL R228, R11, R228, !P3 ;  /* 0x000000e40be47208 */ /* 0x000fe20005800000 */
[-C--:B------:R-:W-:Y:S01]  /*18e0*/  FMUL R155, R155, R226.reuse ;  /* 0x000000e29b9b7220 */ /* 0x080fe20000400000 */
[----:B------:R-:W-:Y:S01]  /*18f0*/  FSEL R153, R12, R153, !P3 ;  /* 0x000000990c997208 */ /* 0x000fe20005800000 */
[----:B------:R-:W-:Y:S01]  /*1900*/  FMUL R156, R156, R226 ;  /* 0x000000e29c9c7220 */ /* 0x000fe20000400000 */
[----:B------:R-:W-:Y:S01]  /*1910*/  FSEL R230, R13, R230, !P3 ;  /* 0x000000e60de67208 */ /* 0x000fe20005800000 */
[----:B------:R-:W-:Y:S01]  /*1920*/  FMUL R157, R157, R226 ;  /* 0x000000e29d9d7220 */ /* 0x000fe20000400000 */
[----:B------:R-:W-:Y:S01]  /*1930*/  FFMA R0, R229, R0, R76 ;  /* 0x00000000e5007223 */ /* 0x000fe2000000004c */
[----:B------:R-:W-:Y:S01]  /*1940*/  FADD R229, R8, 1 ;  /* 0x3f80000008e57421 */ /* 0x000fe20000000000 */
[----:B------:R-:W-:Y:S01]  /*1950*/  FFMA R174, R175, R154, R82 ;  /* 0x0000009aafae7223 */ /* 0x000fe20000000052 */
[----:B------:R-:W-:Y:S01]  /*1960*/  FSEL R227, R14, R227, !P3 ;  /* 0x000000e30ee37208 */ /* 0x000fe20005800000 */
[----:B------:R-:W-:Y:S01]  /*1970*/  FMUL R154, R158, R226 ;  /* 0x000000e29e9a7220 */ /* 0x000fe20000400000 */
[----:B------:R-:W-:Y:S01]  /*1980*/  FFMA R175, R228, R155, R83 ;  /* 0x0000009be4af7223 */ /* 0x000fe20000000053 */
[----:B------:R-:W-:Y:S01]  /*1990*/  FFMA R153, R153, R156, R84 ;  /* 0x0000009c99997223 */ /* 0x000fe20000000054 */
[----:B------:R-:W-:Y:S01]  /*19a0*/  FFMA R155, R230, R157, R85 ;  /* 0x0000009de69b7223 */ /* 0x000fe20000000055 */
[----:B------:R-:W-:Y:S01]  /*19b0*/  FADD R156, R15, 1 ;  /* 0x3f8000000f9c7421 */ /* 0x000fe20000000000 */
[----:B------:R-:W-:Y:S01]  /*19c0*/  FADD R157, R16, 1 ;  /* 0x3f800000109d7421 */ /* 0x000fe20000000000 */
[----:B------:R-:W-:Y:S01]  /*19d0*/  FADD R158, R17, 1 ;  /* 0x3f800000119e7421 */ /* 0x000fe20000000000 */
[----:B------:R-:W-:Y:S01]  /*19e0*/  FSEL R229, R8, R229, !P3 ;  /* 0x000000e508e57208 */ /* 0x000fe20005800000 */
[----:B------:R-:W-:Y:S01]  /*19f0*/  FFMA R154, R227, R154, R86 ;  /* 0x0000009ae39a7223 */ /* 0x000fe20000000056 */
[----:B------:R-:W-:Y:S01]  /*1a00*/  FADD R227, R18, 1 ;  /* 0x3f80000012e37421 */ /* 0x000fe20000000000 */
[----:B------:R-:W-:Y:S01]  /*1a10*/  FSEL R156, R15, R156, !P3 ;  /* 0x0000009c0f9c7208 */ /* 0x000fe20005800000 */
[-C--:B------:R-:W-:Y:S01]  /*1a20*/  FMUL R159, R159, R226.reuse ;  /* 0x000000e29f9f7220 */ /* 0x080fe20000400000 */
[----:B------:R-:W-:Y:S01]  /*1a30*/  FSEL R157, R16, R157, !P3 ;  /* 0x0000009d109d7208 */ /* 0x000fe20005800000 */
[----:B------:R-:W-:Y:S01]  /*1a40*/  FMUL R160, R160, R226 ;  /* 0x000000e2a0a07220 */ /* 0x000fe20000400000 */
[----:B------:R-:W-:Y:S01]  /*1a50*/  FSEL R158, R17, R158, !P3 ;  /* 0x0000009e119e7208 */ /* 0x000fe20005800000 */
[----:B------:R-:W-:Y:S01]  /*1a60*/  FMUL R161, R161, R226 ;  /* 0x000000e2a1a17220 */ /* 0x000fe20000400000 */
[----:B------:R-:W-:Y:S01]  /*1a70*/  FFMA R2, R229, R2, R80 ;  /* 0x00000002e5027223 */ /* 0x000fe20000000050 */
[----:B------:R-:W-:Y:S01]  /*1a80*/  FSEL R229, R18, R227, !P3 ;  /* 0x000000e312e57208 */ /* 0x000fe20005800000 */
[----:B------:R-:W-:Y:S01]  /*1a90*/  FADD R228, R19, 1 ;  /* 0x3f80000013e47421 */ /* 0x000fe20000000000 */
[----:B------:R-:W-:Y:S01]  /*1aa0*/  FFMA R227, R156, R159, R87 ;  /* 0x0000009f9ce37223 */ /* 0x000fe20000000057 */
[----:B------:R-:W-:Y:S01]  /*1ab0*/  FFMA R156, R157, R160, R88 ;  /* 0x000000a09d9c7223 */ /* 0x000fe20000000058 */
[----:B------:R-:W-:Y:S01]  /*1ac0*/  FFMA R158, R158, R161, R89 ;  /* 0x000000a19e9e7223 */ /* 0x000fe20000000059 */
[-C--:B------:R-:W-:Y:S01]  /*1ad0*/  FMUL R162, R162, R226.reuse ;  /* 0x000000e2a2a27220 */ /* 0x080fe20000400000 */
[----:B------:R-:W-:Y:S01]  /*1ae0*/  FADD R161, R20, 1 ;  /* 0x3f80000014a17421 */ /* 0x000fe20000000000 */
[----:B------:R-:W-:Y:S01]  /*1af0*/  FADD R160, R21, 1 ;  /* 0x3f80000015a07421 */ /* 0x000fe20000000000 */
[----:B------:R-:W-:Y:S01]  /*1b00*/  FMUL R159, R163, R226 ;  /* 0x000000e2a39f7220 */ /* 0x000fe20000400000 */
[----:B------:R-:W-:Y:S01]  /*1b10*/  FADD R163, R22, 1 ;  /* 0x3f80000016a37421 */ /* 0x000fe20000000000 */
[----:B------:R-:W-:Y:S01]  /*1b20*/  FSEL R228, R19, R228, !P3 ;  /* 0x000000e413e47208 */ /* 0x000fe20005800000 */
[----:B------:R-:W-:Y:S01]  /*1b30*/  FFMA R157, R229, R162, R90 ;  /* 0x000000a2e59d7223 */ /* 0x000fe2000000005a */
[----:B------:R-:W-:Y:S01]  /*1b40*/  FSEL R161, R20, R161, !P3 ;  /* 0x000000a114a17208 */ /* 0x000fe20005800000 */
[----:B------:R-:W-:Y:S01]  /*1b50*/  FMUL R165, R165, R226 ;  /* 0x000000e2a5a57220 */ /* 0x000fe20000400000 */
[----:B------:R-:W-:Y:S01]  /*1b60*/  FSEL R162, R21, R160, !P3 ;  /* 0x000000a015a27208 */ /* 0x000fe20005800000 */
[-C--:B------:R-:W-:Y:S01]  /*1b70*/  FMUL R160, R164, R226.reuse ;  /* 0x000000e2a4a07220 */ /* 0x080fe20000400000 */
        /* <DEDUP_REMOVED lines=8> */
[----:B------:R-:W-:Y:S01]  /*1c00*/  FSEL R228, R23, R228, !P3 ;  /* 0x000000e417e47208 */ /* 0x000fe20005800000 */
[-C--:B------:R-:W-:Y:S01]  /*1c10*/  FMUL R164, R167, R226.reuse ;  /* 0x000000e2a7a47220 */ /* 0x080fe20000400000 */
[----:B------:R-:W-:Y:S01]  /*1c20*/  ISETP.NE.AND.EX P0, PT, RZ, UR7, PT, P0 ;  /* 0x00000007ff007c0c */ /* 0x000fe2000bf05300 */
[----:B------:R-:W-:Y:S01]  /*1c30*/  FMUL R163, R168, R226 ;  /* 0x000000e2a8a37220 */ /* 0x000fe20000400000 */
[----:B------:R-:W-:Y:S01]  /*1c40*/  FADD R168, R27, 1 ;  /* 0x3f8000001ba87421 */ /* 0x000fe20000000000 */
[----:B------:R-:W-:Y:S01]  /*1c50*/  FSEL R166, R25, R166, !P3 ;  /* 0x000000a619a67208 */ /* 0x000fe20005800000 */
[----:B------:R-:W-:Y:S01]  /*1c60*/  FFMA R164, R228, R164, R95 ;  /* 0x000000a4e4a47223 */ /* 0x000fe2000000005f */
[----:B------:R-:W-:Y:S01]  /*1c70*/  FMUL R169, R169, R226 ;  /* 0x000000e2a9a97220 */ /* 0x000fe20000400000 */
[----:B------:R-:W-:Y:S01]  /*1c80*/  FADD R167, R28, 1 ;  /* 0x3f8000001ca77421 */ /* 0x000fe20000000000 */
[----:B------:R-:W-:Y:S01]  /*1c90*/  FADD R228, R29, 1 ;  /* 0x3f8000001de47421 */ /* 0x000fe20000000000 */
[----:B------:R-:W-:Y:S01]  /*1ca0*/  FADD R165, R26, 1 ;  /* 0x3f8000001aa57421 */ /* 0x000fe20000000000 */
[----:B------:R-:W-:Y:S01]  /*1cb0*/  FADD R229, R24, 1 ;  /* 0x3f80000018e57421 */ /* 0x000fe20000000000 */
[----:B------:R-:W-:Y:S01]  /*1cc0*/  FFMA R166, R166, R169, R97 ;  /* 0x000000a9a6a67223 */ /* 0x000fe20000000061 */
[----:B------:R-:W-:Y:S01]  /*1cd0*/  FSEL R168, R27, R168, !P3 ;  /* 0x000000a81ba87208 */ /* 0x000fe20005800000 */
[-C--:B------:R-:W-:Y:S01]  /*1ce0*/  FMUL R169, R171, R226.reuse ;  /* 0x000000e2aba97220 */ /* 0x080fe20000400000 */
[----:B------:R-:W-:Y:S01]  /*1cf0*/  FSEL R167, R28, R167, !P3 ;  /* 0x000000a71ca77208 */ /* 0x000fe20005800000 */
[----:B------:R-:W-:Y:S01]  /*1d00*/  FMUL R172, R172, R226 ;  /* 0x000000e2acac7220 */ /* 0x000fe20000400000 */
[----:B------:R-:W-:Y:S01]  /*1d10*/  FSEL R228, R29, R228, !P3 ;  /* 0x000000e41de47208 */ /* 0x000fe20005800000 */
[-C--:B------:R-:W-:Y:S01]  /*1d20*/  FMUL R173, R173, R226.reuse ;  /* 0x000000e2adad7220 */ /* 0x080fe20000400000 */
[----:B------:R-:W-:Y:S01]  /*1d30*/  FSEL R165, R26, R165, !P3 ;  /* 0x000000a51aa57208 */ /* 0x000fe20005800000 */
[----:B------:R-:W-:Y:S01]  /*1d40*/  FMUL R170, R170, R226 ;  /* 0x000000e2aaaa7220 */ /* 0x000fe20000400000 */
[----:B------:R-:W-:Y:S01]  /*1d50*/  FSEL R229, R24, R229, !P3 ;  /* 0x000000e518e57208 */ /* 0x000fe20005800000 */
[----:B------:R-:W-:Y:S01]  /*1d60*/  FADD R171, R30, 1 ;  /* 0x3f8000001eab7421 */ /* 0x000fe20000000000 */
[----:B------:R-:W-:Y:S01]  /*1d70*/  FFMA R169, R168, R169, R99 ;  /* 0x000000a9a8a97223 */ /* 0x000fe20000000063 */
[----:B------:R-:W-:Y:S01]  /*1d80*/  FFMA R168, R167, R172, R100 ;  /* 0x000000aca7a87223 */ /* 0x000fe20000000064 */
[----:B------:R-:W-:Y:S01]  /*1d90*/  @P0 FMNMX R222, R222, |R0|, !PT ;  /* 0x40000000dede0209 */ /* 0x000fe20007800000 */
[----:B------:R-:W-:Y:S01]  /*1da0*/  FFMA R167, R228, R173, R101 ;  /* 0x000000ade4a77223 */ /* 0x000fe20000000065 */
[----:B------:R-:W-:Y:S01]  /*1db0*/  FFMA R165, R165, R170, R98 ;  /* 0x000000aaa5a57223 */ /* 0x000fe20000000062 */
[----:B------:R-:W-:Y:S01]  /*1dc0*/  FADD R173, R32, 1 ;  /* 0x3f80000020ad7421 */ /* 0x000fe20000000000 */
[----:B------:R-:W-:Y:S01]  /*1dd0*/  FFMA R163, R229, R163, R96 ;  /* 0x000000a3e5a37223 */ /* 0x000fe20000000060 */
[----:B------:R-:W-:Y:S01]  /*1de0*/  FADD R170, R31, 1 ;  /* 0x3f8000001faa7421 */ /* 0x000fe20000000000 */
[----:B------:R-:W-:Y:S01]  /*1df0*/  FSEL R171, R30, R171, !P3 ;  /* 0x000000ab1eab7208 */ /* 0x000fe20005800000 */
[----:B------:R-:W-:Y:S01]  /*1e00*/  FADD R172, R33, 1 ;  /* 0x3f80000021ac7421 */ /* 0x000fe20000000000 */
[----:B------:R-:W-:Y:S01]  /*1e10*/  FMUL R148, R148, R226 ;  /* 0x000000e294947220 */ /* 0x000fe20000400000 */
[----:B------:R-:W-:Y:S01]  /*1e20*/  FADD R229, R34, 1 ;  /* 0x3f80000022e57421 */ /* 0x000fe20000000000 */
[----:B------:R-:W-:Y:S01]  /*1e30*/  @P0 FMNMX R222, R222, |R150|, !PT ;  /* 0x40000096dede0209 */ /* 0x000fe20007800000 */
[----:B------:R-:W-:Y:S01]  /*1e40*/  FMUL R176, R176, R226 ;  /* 0x000000e2b0b07220 */ /* 0x000fe20000400000 */
[----:B------:R-:W-:Y:S01]  /*1e50*/  FSEL R173, R32, R173, !P3 ;  /* 0x000000ad20ad7208 */ /* 0x000fe20005800000 */
[----:B------:R-:W-:Y:S01]  /*1e60*/  FFMA R148, R171, R148, R102 ;  /* 0x00000094ab947223 */ /* 0x000fe20000000066 */
[----:B------:R-:W-:Y:S01]  /*1e70*/  FSEL R170, R31, R170, !P3 ;  /* 0x000000aa1faa7208 */ /* 0x000fe20005800000 */
[----:B------:R-:W-:Y:S01]  /*1e80*/  FMUL R231, R231, R226 ;  /* 0x000000e2e7e77220 */ /* 0x000fe20000400000 */
[----:B------:R-:W-:Y:S01]  /*1e90*/  FSEL R172, R33, R172, !P3 ;  /* 0x000000ac21ac7208 */ /* 0x000fe20005800000 */
[-C--:B------:R-:W-:Y:S01]  /*1ea0*/  FMUL R171, R177, R226.reuse ;  /* 0x000000e2b1ab7220 */ /* 0x080fe20000400000 */
[----:B------:R-:W-:Y:S01]  /*1eb0*/  @P0 FMNMX R222, R222, |R149|, !PT ;  /* 0x40000095dede0209 */ /* 0x000fe20007800000 */
[----:B------:R-:W-:Y:S01]  /*1ec0*/  FMUL R178, R178, R226 ;  /* 0x000000e2b2b27220 */ /* 0x000fe20000400000 */
[----:B------:R-:W-:Y:S01]  /*1ed0*/  FSEL R229, R34, R229, !P3 ;  /* 0x000000e522e57208 */ /* 0x000fe20005800000 */
[----:B------:R-:W-:Y:S01]  /*1ee0*/  FFMA R173, R173, R176, R104 ;  /* 0x000000b0adad7223 */ /* 0x000fe20000000068 */
[----:B------:R-:W-:Y:S01]  /*1ef0*/  @P0 FMNMX R222, R222, |R152|, !PT ;  /* 0x40000098dede0209 */ /* 0x000fe20007800000 */
[----:B------:R-:W-:Y:S01]  /*1f00*/  FFMA R177, R170, R231, R103 ;  /* 0x000000e7aab17223 */ /* 0x000fe20000000067 */
[----:B------:R-:W-:Y:S01]  /*1f10*/  FFMA R176, R172, R171, R105 ;  /* 0x000000abacb07223 */ /* 0x000fe20000000069 */
[----:B------:R-:W-:Y:S01]  /*1f20*/  FFMA R172, R229, R178, R106 ;  /* 0x000000b2e5ac7223 */ /* 0x000fe2000000006a */
[----:B------:R-:W-:Y:S01]  /*1f30*/  FADD R170, R35, 1 ;  /* 0x3f80000023aa7421 */ /* 0x000fe20000000000 */
[----:B------:R-:W-:Y:S01]  /*1f40*/  FADD R229, R38, 1 ;  /* 0x3f80000026e57421 */ /* 0x000fe20000000000 */
[----:B------:R-:W-:Y:S01]  /*1f50*/  FADD R178, R37, 1 ;  /* 0x3f80000025b27421 */ /* 0x000fe20000000000 */
[----:B------:R-:W-:Y:S01]  /*1f60*/  @P0 FMNMX R222, R222, |R2|, !PT ;  /* 0x40000002dede0209 */ /* 0x000fe20007800000 */
[----:B------:R-:W-:Y:S01]  /*1f70*/  FMUL R179, R179, R226 ;  /* 0x000000e2b3b37220 */ /* 0x000fe20000400000 */
[----:B------:R-:W-:Y:S01]  /*1f80*/  FSEL R170, R35, R170, !P3 ;  /* 0x000000aa23aa7208 */ /* 0x000fe20005800000 */
[----:B------:R-:W-:Y:S01]  /*1f90*/  FADD R171, R36, 1 ;  /* 0x3f80000024ab7421 */ /* 0x000fe20000000000 */
[----:B------:R-:W-:Y:S01]  /*1fa0*/  FSEL R229, R38, R229, !P3 ;  /* 0x000000e526e57208 */ /* 0x000fe20005800000 */
[-C--:B------:R-:W-:Y:S01]  /*1fb0*/  FMUL R182, R182, R226.reuse ;  /* 0x000000e2b6b67220 */ /* 0x080fe20000400000 */
[----:B------:R-:W-:Y:S01]  /*1fc0*/  @P0 FMNMX R222, R222, |R151|, !PT ;  /* 0x40000097dede0209 */ /* 0x000fe20007800000 */
[----:B------:R-:W-:Y:S01]  /*1fd0*/  FMUL R187, R187, R226 ;  /* 0x000000e2bbbb7220 */ /* 0x000fe20000400000 */
[----:B------:R-:W-:Y:S01]  /*1fe0*/  FSEL R228, R37, R178, !P3 ;  /* 0x000000b225e47208 */ /* 0x000fe20005800000 */
[-C--:B------:R-:W-:Y:S01]  /*1ff0*/  FMUL R178, R180, R226.reuse ;  /* 0x000000e2b4b27220 */ /* 0x080fe20000400000 */
[----:B------:R-:W-:Y:S01]  /*2000*/  FMUL R180, R181, R226 ;  /* 0x000000e2b5b47220 */ /* 0x000fe20000400000 */
[----:B------:R-:W-:Y:S01]  /*2010*/  FFMA R181, R170, R179, R107 ;  /* 0x000000b3aab57223 */ /* 0x000fe2000000006b */
[----:B------:R-:W-:Y:S01]  /*2020*/  @P0 FMNMX R222, R222, |R174|, !PT ;  /* 0x400000aedede0209 */ /* 0x000fe20007800000 */
[----:B------:R-:W-:Y:S01]  /*2030*/  FFMA R179, R229, R182, R110 ;  /* 0x000000b6e5b37223 */ /* 0x000fe2000000006e */
[----:B------:R-:W-:Y:S01]  /*2040*/  FSEL R171, R36, R171, !P3 ;  /* 0x000000ab24ab7208 */ /* 0x000fe20005800000 */
[----:B------:R-:W-:Y:S01]  /*2050*/  FMUL R182, R183, R226 ;  /* 0x000000e2b7b67220 */ /* 0x000fe20000400000 */
[----:B------:R-:W-:Y:S01]  /*2060*/  FADD R183, R42, 1 ;  /* 0x3f8000002ab77421 */ /* 0x000fe20000000000 */
[----:B------:R-:W-:Y:S01]  /*2070*/  FADD R170, R41, 1 ;  /* 0x3f80000029aa7421 */ /* 0x000fe20000000000 */
[----:B------:R-:W-:Y:S01]  /*2080*/  @P0 FMNMX R222, R222, |R175|, !PT ;  /* 0x400000afdede0209 */ /* 0x000fe20007800000 */
[----:B------:R-:W-:Y:S01]  /*2090*/  FFMA R178, R171, R178, R108 ;  /* 0x000000b2abb27223 */ /* 0x000fe2000000006c */
[----:B------:R-:W-:Y:S01]  /*20a0*/  FFMA R180, R228, R180, R109 ;  /* 0x000000b4e4b47223 */ /* 0x000fe2000000006d */
[----:B------:R-:W-:Y:S01]  /*20b0*/  FADD R171, R40, 1 ;  /* 0x3f80000028ab7421 */ /* 0x000fe20000000000 */
[----:B------:R-:W-:Y:S01]  /*20c0*/  FSEL R229, R42, R183, !P3 ;  /* 0x000000b72ae57208 */ /* 0x000fe20005800000 */
[----:B------:R-:W-:Y:S01]  /*20d0*/  FADD R228, R43, 1 ;  /* 0x3f8000002be47421 */ /* 0x000fe20000000000 */
[----:B------:R-:W-:Y:S01]  /*20e0*/  @P0 FMNMX R222, R222, |R153|, !PT ;  /* 0x40000099dede0209 */ /* 0x000fe20007800000 */
[----:B------:R-:W-:Y:S01]  /*20f0*/  FMUL R183, R184, R226 ;  /* 0x000000e2b8b77220 */ /* 0x000fe20000400000 */
[----:B------:R-:W-:Y:S01]  /*2100*/  FSEL R170, R41, R170, !P3 ;  /* 0x000000aa29aa7208 */ /* 0x000fe20005800000 */
[-C--:B------:R-:W-:Y:S01]  /*2110*/  FMUL R184, R185, R226.reuse ;  /* 0x000000e2b9b87220 */ /* 0x080fe20000400000 */
[----:B------:R-:W-:Y:S01]  /*2120*/  @P0 FMNMX R222, R222, |R155|, !PT ;  /* 0x4000009bdede0209 */ /* 0x000fe20007800000 */
[----:B------:R-:W-:Y:S01]  /*2130*/  FMUL R185, R186, R226 ;  /* 0x000000e2bab97220 */ /* 0x000fe20000400000 */
[----:B------:R-:W-:Y:S01]  /*2140*/  FSEL R171, R40, R171, !P3 ;  /* 0x000000ab28ab7208 */ /* 0x000fe20005800000 */
[----:B------:R-:W-:Y:S01]  /*2150*/  FFMA R184, R170, R184, R113 ;  /* 0x000000b8aab87223 */ /* 0x000fe20000000071 */
[----:B------:R-:W-:Y:S01]  /*2160*/  FSEL R228, R43, R228, !P3 ;  /* 0x000000e42be47208 */ /* 0x000fe20005800000 */
[----:B------:R-:W-:Y:S01]  /*2170*/  FADD R170, R45, 1 ;  /* 0x3f8000002daa7421 */ /* 0x000fe20000000000 */
[----:B------:R-:W-:Y:S01]  /*2180*/  @P0 FMNMX R222, R222, |R154|, !PT ;  /* 0x4000009adede0209 */ /* 0x000fe20007800000 */
[----:B------:R-:W-:Y:S01]  /*2190*/  FFMA R183, R171, R183, R112 ;  /* 0x000000b7abb77223 */ /* 0x000fe20000000070 */
[-C--:B------:R-:W-:Y:S01]  /*21a0*/  FMUL R186, R188, R226.reuse ;  /* 0x000000e2bcba7220 */ /* 0x080fe20000400000 */
[----:B------:R-:W-:Y:S01]  /*21b0*/  FADD R171, R46, 1 ;  /* 0x3f8000002eab7421 */ /* 0x000fe20000000000 */
[----:B------:R-:W-:Y:S01]  /*21c0*/  FFMA R187, R228, R187, R115 ;  /* 0x000000bbe4bb7223 */ /* 0x000fe20000000073 */
[----:B------:R-:W-:Y:S01]  /*21d0*/  FMUL R188, R189, R226 ;  /* 0x000000e2bdbc7220 */ /* 0x000fe20000400000 */
[----:B------:R-:W-:Y:S01]  /*21e0*/  FADD R228, R47, 1 ;  /* 0x3f8000002fe47421 */ /* 0x000fe20000000000 */
[----:B------:R-:W-:Y:S01]  /*21f0*/  FSEL R170, R45, R170, !P3 ;  /* 0x000000aa2daa7208 */ /* 0x000fe20005800000 */
[----:B------:R-:W-:Y:S01]  /*2200*/  FMUL R189, R190, R226 ;  /* 0x000000e2bebd7220 */ /* 0x000fe20000400000 */
[----:B------:R-:W-:Y:S01]  /*2210*/  @P0 FMNMX R222, R222, |R227|, !PT ;  /* 0x400000e3dede0209 */ /* 0x000fe20007800000 */
[----:B------:R-:W-:Y:S01]  /*2220*/  FFMA R185, R229, R185, R114 ;  /* 0x000000b9e5b97223 */ /* 0x000fe20000000072 */
[----:B------:R-:W-:Y:S01]  /*2230*/  FADD R190, R49, 1 ;  /* 0x3f80000031be7421 */ /* 0x000fe20000000000 */
[----:B------:R-:W-:Y:S01]  /*2240*/  FADD R229, R48, 1 ;  /* 0x3f80000030e57421 */ /* 0x000fe20000000000 */
[----:B------:R-:W-:Y:S01]  /*2250*/  FSEL R171, R46, R171, !P3 ;  /* 0x000000ab2eab7208 */ /* 0x000fe20005800000 */
[----:B------:R-:W-:Y:S01]  /*2260*/  FFMA R188, R170, R188, R117 ;  /* 0x000000bcaabc7223 */ /* 0x000fe20000000075 */
[----:B------:R-:W-:Y:S01]  /*2270*/  @P0 FMNMX R222, R222, |R156|, !PT ;  /* 0x4000009cdede0209 */ /* 0x000fe20007800000 */
[----:B------:R-:W-:Y:S01]  /*2280*/  FMUL R191, R191, R226 ;  /* 0x000000e2bfbf7220 */ /* 0x000fe20000400000 */
[----:B------:R-:W-:Y:S01]  /*2290*/  FSEL R228, R47, R228, !P3 ;  /* 0x000000e42fe47208 */ /* 0x000fe20005800000 */
[----:B------:R-:W-:Y:S01]  /*22a0*/  FMUL R193, R193, R226 ;  /* 0x000000e2c1c17220 */ /* 0x000fe20000400000 */
        /* <DEDUP_REMOVED lines=8> */
[----:B------:R-:W-:Y:S01]  /*2330*/  FFMA R191, R170, R193, R121 ;  /* 0x000000c1aabf7223 */ /* 0x000fe20000000079 */
[----:B------:R-:W-:Y:S01]  /*2340*/  FFMA R190, R229, R190, R120 ;  /* 0x000000bee5be7223 */ /* 0x000fe20000000078 */
[----:B------:R-:W-:Y:S01]  /*2350*/  FADD R170, R51, 1 ;  /* 0x3f80000033aa7421 */ /* 0x000fe20000000000 */
[----:B------:R-:W-:Y:S01]  /*2360*/  @P0 FMNMX R222, R222, |R157|, !PT ;  /* 0x4000009ddede0209 */ /* 0x000fe20007800000 */
[----:B------:R-:W-:Y:S01]  /*2370*/  FADD R229, R52, 1 ;  /* 0x3f80000034e57421 */ /* 0x000fe20000000000 */
[----:B------:R-:W-:Y:S01]  /*2380*/  FSEL R231, R44, R231, !P3 ;  /* 0x000000e72ce77208 */ /* 0x000fe20005800000 */
[-C--:B------:R-:W-:Y:S01]  /*2390*/  FMUL R193, R194, R226.reuse ;  /* 0x000000e2c2c17220 */ /* 0x080fe20000400000 */
[----:B------:R-:W-:Y:S01]  /*23a0*/  FSEL R171, R50, R171, !P3 ;  /* 0x000000ab32ab7208 */ /* 0x000fe20005800000 */
[----:B------:R-:W-:Y:S01]  /*23b0*/  FADD R194, R53, 1 ;  /* 0x3f80000035c27421 */ /* 0x000fe20000000000 */
[----:B------:R-:W-:Y:S01]  /*23c0*/  @P0 FMNMX R222, R222, |R159|, !PT ;  /* 0x4000009fdede0209 */ /* 0x000fe20007800000 */
[----:B------:R-:W-:Y:S01]  /*23d0*/  FMUL R195, R195, R226 ;  /* 0x000000e2c3c37220 */ /* 0x000fe20000400000 */
[----:B------:R-:W-:Y:S01]  /*23e0*/  FSEL R170, R51, R170, !P3 ;  /* 0x000000aa33aa7208 */ /* 0x000fe20005800000 */
[----:B------:R-:W-:Y:S01]  /*23f0*/  FFMA R186, R231, R186, R116 ;  /* 0x000000bae7ba7223 */ /* 0x000fe20000000074 */
[----:B------:R-:W-:Y:S01]  /*2400*/  FSEL R229, R52, R229, !P3 ;  /* 0x000000e534e57208 */ /* 0x000fe20005800000 */
[----:B------:R-:W-:Y:S01]  /*2410*/  FMUL R196, R196, R226 ;  /* 0x000000e2c4c47220 */ /* 0x000fe20000400000 */
[----:B------:R-:W-:Y:S01]  /*2420*/  FADD R231, R54, 1 ;  /* 0x3f80000036e77421 */ /* 0x000fe20000000000 */
[----:B------:R-:W-:Y:S01]  /*2430*/  FFMA R193, R171, R193, R122 ;  /* 0x000000c1abc17223 */ /* 0x000fe2000000007a */
[----:B------:R-:W-:Y:S01]  /*2440*/  @P0 FMNMX R222, R222, |R160|, !PT ;  /* 0x400000a0dede0209 */ /* 0x000fe20007800000 */
[----:B------:R-:W-:Y:S01]  /*2450*/  FMUL R171, R197, R226 ;  /* 0x000000e2c5ab7220 */ /* 0x000fe20000400000 */
[----:B------:R-:W-:Y:S01]  /*2460*/  FSEL R194, R53, R194, !P3 ;  /* 0x000000c235c27208 */ /* 0x000fe20005800000 */
[----:B------:R-:W-:Y:S01]  /*2470*/  FFMA R197, R170, R195, R123 ;  /* 0x000000c3aac57223 */ /* 0x000fe2000000007b */
[----:B------:R-:W-:Y:S01]  /*2480*/  FFMA R195, R229, R196, R124 ;  /* 0x000000c4e5c37223 */ /* 0x000fe2000000007c */
[C---:B------:R-:W-:Y:S01]  /*2490*/  FADD R170, R55.reuse, 1 ;  /* 0x3f80000037aa7421 */ /* 0x040fe20000000000 */
[----:B------:R-:W-:Y:S01]  /*24a0*/  FADD R229, R58, 1 ;  /* 0x3f8000003ae57421 */ /* 0x000fe20000000000 */
[----:B------:R-:W-:Y:S01]  /*24b0*/  @P0 FMNMX R222, R222, |R161|, !PT ;  /* 0x400000a1dede0209 */ /* 0x000fe20007800000 */
[----:B------:R-:W-:Y:S01]  /*24c0*/  FMUL R198, R198, R226 ;  /* 0x000000e2c6c67220 */ /* 0x000fe20000400000 */
[----:B------:R-:W-:Y:S01]  /*24d0*/  FSEL R231, R54, R231, !P3 ;  /* 0x000000e736e77208 */ /* 0x000fe20005800000 */
[----:B------:R-:W-:Y:S01]  /*24e0*/  FFMA R196, R194, R171, R125 ;  /* 0x000000abc2c47223 */ /* 0x000fe2000000007d */
[----:B------:R-:W-:Y:S01]  /*24f0*/  FADD R171, R56, 1 ;  /* 0x3f80000038ab7421 */ /* 0x000fe20000000000 */
[----:B------:R-:W-:Y:S01]  /*2500*/  FSEL R170, R55, R170, !P3 ;  /* 0x000000aa37aa7208 */ /* 0x000fe20005800000 */
[----:B------:R-:W-:Y:S01]  /*2510*/  FMUL R199, R199, R226 ;  /* 0x000000e2c7c77220 */ /* 0x000fe20000400000 */
[----:B------:R-:W-:Y:S01]  /*2520*/  @P0 FMNMX R222, R222, |R162|, !PT ;  /* 0x400000a2dede0209 */ /* 0x000fe20007800000 */
[----:B------:R-:W-:Y:S01]  /*2530*/  FFMA R194, R231, R198, R126 ;  /* 0x000000c6e7c27223 */ /* 0x000fe2000000007e */
[----:B------:R-:W-:Y:S01]  /*2540*/  FSEL R229, R58, R229, !P3 ;  /* 0x000000e53ae57208 */ /* 0x000fe20005800000 */
[-C--:B------:R-:W-:Y:S01]  /*2550*/  FMUL R202, R202, R226.reuse ;  /* 0x000000e2caca7220 */ /* 0x080fe20000400000 */
[----:B------:R-:W-:Y:S01]  /*2560*/  FADD R198, R57, 1 ;  /* 0x3f80000039c67421 */ /* 0x000fe20000000000 */
[----:B------:R-:W-:Y:S01]  /*2570*/  FSEL R171, R56, R171, !P3 ;  /* 0x000000ab38ab7208 */ /* 0x000fe20005800000 */
[----:B------:R-:W-:Y:S01]  /*2580*/  FMUL R228, R201, R226 ;  /* 0x000000e2c9e47220 */ /* 0x000fe20000400000 */
[----:B------:R-:W-:Y:S01]  /*2590*/  @P0 FMNMX R222, R222, |R164|, !PT ;  /* 0x400000a4dede0209 */ /* 0x000fe20007800000 */
[----:B------:R-:W-:Y:S01]  /*25a0*/  FMUL R200, R200, R226 ;  /* 0x000000e2c8c87220 */ /* 0x000fe20000400000 */
[----:B------:R-:W-:Y:S01]  /*25b0*/  FFMA R201, R170, R199, R127 ;  /* 0x000000c7aac97223 */ /* 0x000fe2000000007f */
[----:B------:R-:W-:Y:S01]  /*25c0*/  FFMA R199, R229, R202, R130 ;  /* 0x000000cae5c77223 */ /* 0x000fe20000000082 */
        /* <DEDUP_REMOVED lines=11> */
[----:B------:R-:W-:Y:S01]  /*2680*/  FSEL R170, R61, R170, !P3 ;  /* 0x000000aa3daa7208 */ /* 0x000fe20005800000 */
[-C--:B------:R-:W-:Y:S01]  /*2690*/  FMUL R203, R204, R226.reuse ;  /* 0x000000e2cccb7220 */ /* 0x080fe20000400000 */
[----:B------:R-:W-:Y:S01]  /*26a0*/  FSEL R171, R60, R171, !P3 ;  /* 0x000000ab3cab7208 */ /* 0x000fe20005800000 */
[-C--:B------:R-:W-:Y:S01]  /*26b0*/  FMUL R204, R205, R226.reuse ;  /* 0x000000e2cdcc7220 */ /* 0x080fe20000400000 */
[----:B------:R-:W-:Y:S01]  /*26c0*/  @P0 FMNMX R222, R222, |R165|, !PT ;  /* 0x400000a5dede0209 */ /* 0x000fe20007800000 */
[----:B------:R-:W-:Y:S01]  /*26d0*/  FMUL R207, R207, R226 ;  /* 0x000000e2cfcf7220 */ /* 0x000fe20000400000 */
[----:B------:R-:W-:Y:S01]  /*26e0*/  FSEL R228, R63, R228, !P3 ;  /* 0x000000e43fe47208 */ /* 0x000fe20005800000 */
[----:B------:R-:W-:Y:S01]  /*26f0*/  FFMA R204, R170, R204, R133 ;  /* 0x000000ccaacc7223 */ /* 0x000fe20000000085 */
[----:B------:R-:W-:Y:S01]  /*2700*/  FFMA R203, R171, R203, R132 ;  /* 0x000000cbabcb7223 */ /* 0x000fe20000000084 */
[----:B------:R-:W-:Y:S01]  /*2710*/  FADD R170, R65, 1 ;  /* 0x3f80000041aa7421 */ /* 0x000fe20000000000 */
[----:B------:R-:W-:Y:S01]  /*2720*/  @P0 FMNMX R222, R222, |R169|, !PT ;  /* 0x400000a9dede0209 */ /* 0x000fe20007800000 */
[----:B------:R-:W-:Y:S01]  /*2730*/  FADD R171, R66, 1 ;  /* 0x3f80000042ab7421 */ /* 0x000fe20000000000 */
[-C--:B------:R-:W-:Y:S01]  /*2740*/  FMUL R205, R206, R226.reuse ;  /* 0x000000e2cecd7220 */ /* 0x080fe20000400000 */
[-C--:B------:R-:W-:Y:S01]  /*2750*/  FMUL R206, R208, R226.reuse ;  /* 0x000000e2d0ce7220 */ /* 0x080fe20000400000 */
[----:B------:R-:W-:Y:S01]  /*2760*/  FFMA R207, R228, R207, R135 ;  /* 0x000000cfe4cf7223 */ /* 0x000fe20000000087 */
        /* <DEDUP_REMOVED lines=11> */
[----:B------:R-:W-:Y:S01]  /*2820*/  FSEL R170, R69, R210, !P3 ;  /* 0x000000d245aa7208 */ /* 0x000fe20005800000 */
[-C--:B------:R-:W-:Y:S01]  /*2830*/  FMUL R211, R211, R226.reuse ;  /* 0x000000e2d3d37220 */ /* 0x080fe20000400000 */
[----:B------:R-:W-:Y:S01]  /*2840*/  FMUL R171, R213, R226 ;  /* 0x000000e2d5ab7220 */ /* 0x000fe20000400000 */
[----:B------:R-:W-:Y:S01]  /*2850*/  @P0 FMNMX R222, R222, |R148|, !PT ;  /* 0x40000094dede0209 */ /* 0x000fe20007800000 */
[-C--:B------:R-:W-:Y:S01]  /*2860*/  FMUL R210, R212, R226.reuse ;  /* 0x000000e2d4d27220 */ /* 0x080fe20000400000 */
[----:B------:R-:W-:Y:S01]  /*2870*/  FFMA R213, R228, R211, R139 ;  /* 0x000000d3e4d57223 */ /* 0x000fe2000000008b */
[----:B------:R-:W-:Y:S01]  /*2880*/  FFMA R211, R170, R171, R141 ;  /* 0x000000abaad37223 */ /* 0x000fe2000000008d */
[----:B------:R-:W-:Y:S01]  /*2890*/  @P0 FMNMX R222, R222, |R177|, !PT ;  /* 0x400000b1dede0209 */ /* 0x000fe20007800000 */
[----:B------:R-:W-:Y:S01]  /*28a0*/  FADD R171, R72, 1 ;  /* 0x3f80000048ab7421 */ /* 0x000fe20000000000 */
[-C--:B------:R-:W-:Y:S01]  /*28b0*/  FMUL R212, R214, R226.reuse ;  /* 0x000000e2d6d47220 */ /* 0x080fe20000400000 */
[----:B------:R-:W-:Y:S01]  /*28c0*/  FMUL R214, R216, R226 ;  /* 0x000000e2d8d67220 */ /* 0x000fe20000400000 */
[----:B------:R-:W-:Y:S01]  /*28d0*/  @P0 FMNMX R222, R222, |R173|, !PT ;  /* 0x400000addede0209 */ /* 0x000fe20007800000 */
[----:B------:R-:W-:Y:S01]  /*28e0*/  @P1 FMUL R0, R0, R225 ;  /* 0x000000e100001220 */ /* 0x000fe20000400000 */
[----:B------:R-:W-:Y:S01]  /*28f0*/  FSEL R171, R72, R171, !P3 ;  /* 0x000000ab48ab7208 */ /* 0x000fe20005800000 */
[-C--:B------:R-:W-:Y:S01]  /*2900*/  @P1 FMUL R150, R150, R225.reuse ;  /* 0x000000e196961220 */ /* 0x080fe20000400000 */
[----:B------:R-:W-:Y:S01]  /*2910*/  @P0 FMNMX R222, R222, |R176|, !PT ;  /* 0x400000b0dede0209 */ /* 0x000fe20007800000 */
[-C--:B------:R-:W-:Y:S01]  /*2920*/  @P1 FMUL R149, R149, R225.reuse ;  /* 0x000000e195951220 */ /* 0x080fe20000400000 */
[----:B------:R-:W-:Y:S01]  /*2930*/  FADD R170, R71, 1 ;  /* 0x3f80000047aa7421 */ /* 0x000fe20000000000 */
[----:B------:R-:W-:Y:S01]  /*2940*/  FFMA R214, R171, R214, R144 ;  /* 0x000000d6abd67223 */ /* 0x000fe20000000090 */
[----:B------:R-:W-:Y:S01]  /*2950*/  F2FP.BF16.F32.PACK_AB R171, RZ, R0 ;  /* 0x00000000ffab723e */ /* 0x000fe200000010ff */
[----:B------:R-:W-:Y:S01]  /*2960*/  @P1 FMUL R152, R152, R225 ;  /* 0x000000e198981220 */ /* 0x000fe20000400000 */
[----:B------:R-:W-:Y:S01]  /*2970*/  @P0 FMNMX R222, R222, |R172|, !PT ;  /* 0x400000acdede0209 */ /* 0x000fe20007800000 */
[----:B------:R-:W0:Y:S01]  /*2980*/  F2F.BF16.F32 R149, R149 ;  /* 0x0000009500957304 */ /* 0x000e220000202000 */
[----:B------:R-:W-:Y:S01]  /*2990*/  F2FP.BF16.F32.PACK_AB R0, RZ, R150 ;  /* 0x00000096ff00723e */ /* 0x000fe200000010ff */
[----:B------:R-:W-:Y:S01]  /*29a0*/  FADD R150, R75, 1 ;  /* 0x3f8000004b967421 */ /* 0x000fe20000000000 */
[----:B------:R-:W-:Y:S01]  /*29b0*/  FSEL R170, R71, R170, !P3 ;  /* 0x000000aa47aa7208 */ /* 0x000fe20005800000 */
[-C--:B------:R-:W-:Y:S01]  /*29c0*/  FMUL R215, R215, R226.reuse ;  /* 0x000000e2d7d77220 */ /* 0x080fe20000400000 */
[----:B------:R-:W-:Y:S01]  /*29d0*/  @P0 FMNMX R222, R222, |R181|, !PT ;  /* 0x400000b5dede0209 */ /* 0x000fe20007800000 */
[----:B------:R-:W-:Y:S01]  /*29e0*/  FADD R230, R39, 1 ;  /* 0x3f80000027e67421 */ /* 0x000fe20000000000 */
[----:B------:R-:W-:Y:S01]  /*29f0*/  FMUL R216, R217, R226 ;  /* 0x000000e2d9d87220 */ /* 0x000fe20000400000 */
[----:B------:R-:W-:Y:S01]  /*2a00*/  FSEL R150, R75, R150, !P3 ;  /* 0x000000964b967208 */ /* 0x000fe20005800000 */
[----:B------:R-:W-:Y:S01]  /*2a10*/  FFMA R217, R170, R215, R143 ;  /* 0x000000d7aad97223 */ /* 0x000fe2000000008f */
[----:B------:R-:W1:Y:S01]  /*2a20*/  F2F.BF16.F32 R152, R152 ;  /* 0x0000009800987304 */ /* 0x000e620000202000 */
[----:B------:R-:W-:Y:S01]  /*2a30*/  FMUL R219, R219, R226 ;  /* 0x000000e2dbdb7220 */ /* 0x000fe20000400000 */
[----:B------:R-:W-:Y:S01]  /*2a40*/  @P0 FMNMX R222, R222, |R178|, !PT ;  /* 0x400000b2dede0209 */ /* 0x000fe20007800000 */
[-C--:B------:R-:W-:Y:S01]  /*2a50*/  @P1 FMUL R151, R151, R225.reuse ;  /* 0x000000e197971220 */ /* 0x080fe20000400000 */
[----:B------:R-:W-:Y:S01]  /*2a60*/  LOP3.LUT R170, R0, 0xffff, RZ, 0xc0, !PT ;  /* 0x0000ffff00aa7812 */ /* 0x000fe200078ec0ff */
[-C--:B------:R-:W-:Y:S01]  /*2a70*/  @P1 FMUL R154, R154, R225.reuse ;  /* 0x000000e19a9a1220 */ /* 0x080fe20000400000 */
[----:B------:R-:W-:Y:S01]  /*2a80*/  FSEL R230, R39, R230, !P3 ;  /* 0x000000e627e67208 */ /* 0x000fe20005800000 */
[----:B------:R-:W-:Y:S01]  /*2a90*/  @P1 FMUL R227, R227, R225 ;  /* 0x000000e1e3e31220 */ /* 0x000fe20000400000 */
[----:B------:R-:W-:Y:S01]  /*2aa0*/  FFMA R0, R150, R219, R147 ;  /* 0x000000db96007223 */ /* 0x000fe20000000093 */
[----:B------:R-:W-:Y:S01]  /*2ab0*/  @P0 FMNMX R222, R222, |R180|, !PT ;  /* 0x400000b4dede0209 */ /* 0x000fe20007800000 */
[----:B------:R-:W-:Y:S01]  /*2ac0*/  FMUL R215, R218, R226 ;  /* 0x000000e2dad77220 */ /* 0x000fe20000400000 */
[----:B------:R-:W-:Y:S01]  /*2ad0*/  PRMT R150, R171, 0x5410, R170 ;  /* 0x00005410ab967816 */ /* 0x000fe200000000aa */
[----:B------:R-:W-:Y:S01]  /*2ae0*/  @P1 FMUL R2, R2, R225 ;  /* 0x000000e102021220 */ /* 0x000fe20000400000 */
[----:B------:R-:W-:Y:S01]  /*2af0*/  SHF.L.U64.HI R170, R170, 0x10, RZ ;  /* 0x00000010aaaa7819 */ /* 0x000fe200000102ff */
[----:B------:R-:W-:Y:S01]  /*2b00*/  FFMA R182, R230, R182, R111 ;  /* 0x000000b6e6b67223 */ /* 0x000fe2000000006f */
[----:B------:R-:W-:Y:S01]  /*2b10*/  F2FP.BF16.F32.PACK_AB R218, RZ, R151 ;  /* 0x00000097ffda723e */ /* 0x000fe200000010ff */
[----:B------:R-:W-:Y:S01]  /*2b20*/  @P1 FMUL R155, R155, R225 ;  /* 0x000000e19b9b1220 */ /* 0x000fe20000400000 */
[----:B------:R-:W-:Y:S01]  /*2b30*/  @P0 FMNMX R222, R222, |R179|, !PT ;  /* 0x400000b3dede0209 */ /* 0x000fe20007800000 */
[----:B------:R-:W2:Y:S01]  /*2b40*/  F2F.BF16.F32 R154, R154 ;  /* 0x0000009a009a7304 */ /* 0x000ea20000202000 */
[----:B0-----:R-:W-:Y:S01]  /*2b50*/  LOP3.LUT R151, R170, R149, RZ, 0xfc, !PT ;  /* 0x00000095aa977212 */ /* 0x001fe200078efcff */
[-C--:B------:R-:W-:Y:S01]  /*2b60*/  @P1 FMUL R153, R153, R225.reuse ;  /* 0x000000e199991220 */ /* 0x080fe20000400000 */
[----:B------:R-:W-:Y:S01]  /*2b70*/  PRMT R149, R218, 0x7610, R149 ;  /* 0x00007610da957816 */ /* 0x000fe20000000095 */
[-C--:B------:R-:W-:Y:S01]  /*2b80*/  @P1 FMUL R157, R157, R225.reuse ;  /* 0x000000e19d9d1220 */ /* 0x080fe20000400000 */
[----:B------:R-:W-:Y:S01]  /*2b90*/  F2FP.BF16.F32.PACK_AB R170, RZ, R2 ;  /* 0x00000002ffaa723e */ /* 0x000fe200000010ff */
[----:B------:R-:W-:Y:S01]  /*2ba0*/  @P1 FMUL R159, R159, R225 ;  /* 0x000000e19f9f1220 */ /* 0x000fe20000400000 */
[----:B------:R-:W-:Y:S01]  /*2bb0*/  F2FP.BF16.F32.PACK_AB R2, RZ, R155 ;  /* 0x0000009bff02723e */ /* 0x000fe200000010ff */
[----:B------:R-:W0:Y:S01]  /*2bc0*/  F2F.BF16.F32 R227, R227 ;  /* 0x000000e300e37304 */ /* 0x000e220000202000 */
[----:B------:R-:W-:Y:S01]  /*2bd0*/  @P0 FMNMX R222, R222, |R182|, !PT ;  /* 0x400000b6dede0209 */ /* 0x000fe20007800000 */
[-C--:B------:R-:W-:Y:S01]  /*2be0*/  @P1 FMUL R158, R158, R225.reuse ;  /* 0x000000e19e9e1220 */ /* 0x080fe20000400000 */
[----:B-1----:R-:W-:Y:S01]  /*2bf0*/  SHF.L.U32 R152, R152, 0x10, RZ ;  /* 0x0000001098987819 */ /* 0x002fe200000006ff */
[-C--:B------:R-:W-:Y:S01]  /*2c00*/  @P1 FMUL R156, R156, R225.reuse ;  /* 0x000000e19c9c1220 */ /* 0x080fe20000400000 */
[----:B------:R-:W-:Y:S01]  /*2c10*/  LOP3.LUT R149, R149, 0xffff, RZ, 0xc0, !PT ;  /* 0x0000ffff95957812 */ /* 0x000fe200078ec0ff */
[----:B------:R-:W-:Y:S01]  /*2c20*/  @P1 FMUL R162, R162, R225 ;  /* 0x000000e1a2a21220 */ /* 0x000fe20000400000 */
[----:B------:R-:W-:Y:S01]  /*2c30*/  F2FP.BF16.F32.PACK_AB R153, RZ, R153 ;  /* 0x00000099ff99723e */ /* 0x000fe200000010ff */
[----:B------:R-:W1:Y:S01]  /*2c40*/  F2F.BF16.F32 R157, R157 ;  /* 0x0000009d009d7304 */ /* 0x000e620000202000 */
[----:B------:R-:W-:Y:S01]  /*2c50*/  LOP3.LUT R2, R2, 0xffff, RZ, 0xc0, !PT ;  /* 0x0000ffff02027812 */ /* 0x000fe200078ec0ff */
[----:B------:R-:W-:Y:S01]  /*2c60*/  @P1 FMUL R164, R164, R225 ;  /* 0x000000e1a4a41220 */ /* 0x000fe20000400000 */
[----:B------:R-:W-:Y:S01]  /*2c70*/  @P0 FMNMX R222, R222, |R183|, !PT ;  /* 0x400000b7dede0209 */ /* 0x000fe20007800000 */
[-C--:B------:R-:W-:Y:S01]  /*2c80*/  @P1 FMUL R161, R161, R225.reuse ;  /* 0x000000e1a1a11220 */ /* 0x080fe20000400000 */
[----:B------:R-:W-:Y:S01]  /*2c90*/  LOP3.LUT R151, R151, R152, RZ, 0xfc, !PT ;  /* 0x0000009897977212 */ /* 0x000fe200078efcff */
[-C--:B------:R-:W-:Y:S01]  /*2ca0*/  @P1 FMUL R160, R160, R225.reuse ;  /* 0x000000e1a0a01220 */ /* 0x080fe20000400000 */
[----:B------:R-:W-:Y:S01]  /*2cb0*/  SHF.L.U64.HI R171, R149, 0x10, RZ ;  /* 0x0000001095ab7819 */ /* 0x000fe200000102ff */
[----:B------:R-:W3:Y:S01]  /*2cc0*/  F2F.BF16.F32 R159, R159 ;  /* 0x0000009f009f7304 */ /* 0x000ee20000202000 */
[----:B------:R-:W-:Y:S01]  /*2cd0*/  PRMT R170, R170, 0x5410, R149 ;  /* 0x00005410aaaa7816 */ /* 0x000fe20000000095 */
[-C--:B------:R-:W-:Y:S01]  /*2ce0*/  @P1 FMUL R165, R165, R225.reuse ;  /* 0x000000e1a5a51220 */ /* 0x080fe20000400000 */
[----:B------:R-:W-:Y:S01]  /*2cf0*/  SHF.L.U64.HI R149, R2, 0x10, RZ ;  /* 0x0000001002957819 */ /* 0x000fe200000102ff */
[-C--:B------:R-:W-:Y:S01]  /*2d00*/  @P1 FMUL R166, R166, R225.reuse ;  /* 0x000000e1a6a61220 */ /* 0x080fe20000400000 */
[----:B------:R-:W-:Y:S01]  /*2d10*/  PRMT R152, R153, 0x5410, R2 ;  /* 0x0000541099987816 */ /* 0x000fe20000000002 */
[-C--:B------:R-:W-:Y:S01]  /*2d20*/  @P1 FMUL R169, R169, R225.reuse ;  /* 0x000000e1a9a91220 */ /* 0x080fe20000400000 */
[----:B------:R-:W-:Y:S01]  /*2d30*/  @P0 FMNMX R222, R222, |R184|, !PT ;  /* 0x400000b8dede0209 */ /* 0x000fe20007800000 */
[----:B------:R-:W4:Y:S01]  /*2d40*/  F2F.BF16.F32 R162, R162 ;  /* 0x000000a200a27304 */ /* 0x000f220000202000 */
[----:B------:R-:W-:Y:S01]  /*2d50*/  F2FP.BF16.F32.PACK_AB R2, RZ, R158 ;  /* 0x0000009eff02723e */ /* 0x000fe200000010ff */
[-C--:B------:R-:W-:Y:S01]  /*2d60*/  @P1 FMUL R148, R148, R225.reuse ;  /* 0x000000e194941220 */ /* 0x080fe20000400000 */
[----:B--2---:R-:W-:Y:S01]  /*2d70*/  LOP3.LUT R154, R149, R154, RZ, 0xfc, !PT ;  /* 0x0000009a959a7212 */ /* 0x004fe200078efcff */
[-C--:B------:R-:W-:Y:S01]  /*2d80*/  @P1 FMUL R167, R167, R225.reuse ;  /* 0x000000e1a7a71220 */ /* 0x080fe20000400000 */
[----:B0-----:R-:W-:Y:S01]  /*2d90*/  SHF.L.U32 R227, R227, 0x10, RZ ;  /* 0x00000010e3e37819 */ /* 0x001fe200000006ff */
[----:B------:R-:W-:Y:S01]  /*2da0*/  @P1 FMUL R177, R177, R225 ;  /* 0x000000e1b1b11220 */ /* 0x000fe20000400000 */
[----:B------:R-:W-:Y:S01]  /*2db0*/  @P0 FMNMX R222, R222, |R185|, !PT ;  /* 0x400000b9dede0209 */ /* 0x000fe20007800000 */
[----:B------:R-:W0:Y:S01]  /*2dc0*/  F2F.BF16.F32 R164, R164 ;  /* 0x000000a400a47304 */ /* 0x000e220000202000 */
[----:B------:R-:W-:Y:S01]  /*2dd0*/  F2FP.BF16.F32.PACK_AB R155, RZ, R156 ;  /* 0x0000009cff9b723e */ /* 0x000fe200000010ff */
[-C--:B------:R-:W-:Y:S01]  /*2de0*/  @P1 FMUL R168, R168, R225.reuse ;  /* 0x000000e1a8a81220 */ /* 0x080fe20000400000 */
[----:B------:R-:W-:Y:S01]  /*2df0*/  LOP3.LUT R2, R2, 0xffff, RZ, 0xc0, !PT ;  /* 0x0000ffff02027812 */ /* 0x000fe200078ec0ff */
[----:B------:R-:W-:Y:S01]  /*2e00*/  @P1 FMUL R163, R163, R225 ;  /* 0x000000e1a3a31220 */ /* 0x000fe20000400000 */
[----:B------:R-:W-:Y:S01]  /*2e10*/  LOP3.LUT R153, R154, R227, RZ, 0xfc, !PT ;  /* 0x000000e39a997212 */ /* 0x000fe200078efcff */
[----:B------:R-:W-:Y:S01]  /*2e20*/  @P1 FMUL R176, R176, R225 ;  /* 0x000000e1b0b01220 */ /* 0x000fe20000400000 */
[----:B------:R-:W-:Y:S01]  /*2e30*/  @P0 FMNMX R222, R222, |R187|, !PT ;  /* 0x400000bbdede0209 */ /* 0x000fe20007800000 */
[----:B------:R-:W2:Y:S01]  /*2e40*/  F2F.BF16.F32 R165, R165 ;  /* 0x000000a500a57304 */ /* 0x000ea20000202000 */
[----:B------:R-:W-:Y:S01]  /*2e50*/  SHF.L.U64.HI R156, R2, 0x10, RZ ;  /* 0x00000010029c7819 */ /* 0x000fe200000102ff */
[-C--:B------:R-:W-:Y:S01]  /*2e60*/  @P1 FMUL R173, R173, R225.reuse ;  /* 0x000000e1adad1220 */ /* 0x080fe20000400000 */
[----:B------:R-:W-:Y:S01]  /*2e70*/  PRMT R154, R155, 0x5410, R2 ;  /* 0x000054109b9a7816 */ /* 0x000fe20000000002 */
[----:B------:R-:W-:Y:S01]  /*2e80*/  @P1 FMUL R180, R180, R225 ;  /* 0x000000e1b4b41220 */ /* 0x000fe20000400000 */
[----:B------:R-:W-:Y:S01]  /*2e90*/  F2FP.BF16.F32.PACK_AB R2, RZ, R161 ;  /* 0x000000a1ff02723e */ /* 0x000fe200000010ff */
[----:B------:R-:W-:Y:S01]  /*2ea0*/  @P1 FMUL R179, R179, R225 ;  /* 0x000000e1b3b31220 */ /* 0x000fe20000400000 */
[----:B------:R-:W-:Y:S01]  /*2eb0*/  @P0 FMNMX R222, R222, |R186|, !PT ;  /* 0x400000badede0209 */ /* 0x000fe20007800000 */
[----:B------:R-:W2:Y:S01]  /*2ec0*/  F2F.BF16.F32 R169, R169 ;  /* 0x000000a900a97304 */ /* 0x000ea20000202000 */
[----:B-1----:R-:W-:Y:S01]  /*2ed0*/  LOP3.LUT R156, R156, R157, RZ, 0xfc, !PT ;  /* 0x0000009d9c9c7212 */ /* 0x002fe200078efcff */
[-C--:B------:R-:W-:Y:S01]  /*2ee0*/  @P1 FMUL R178, R178, R225.reuse ;  /* 0x000000e1b2b21220 */ /* 0x080fe20000400000 */
[----:B---3--:R-:W-:Y:S01]  /*2ef0*/  SHF.L.U32 R159, R159, 0x10, RZ ;  /* 0x000000109f9f7819 */ /* 0x008fe200000006ff */
[-C--:B------:R-:W-:Y:S01]  /*2f00*/  @P1 FMUL R185, R185, R225.reuse ;  /* 0x000000e1b9b91220 */ /* 0x080fe20000400000 */
[----:B------:R-:W-:Y:S01]  /*2f10*/  F2FP.BF16.F32.PACK_AB R157, RZ, R160 ;  /* 0x000000a0ff9d723e */ /* 0x000fe200000010ff */
[----:B------:R-:W-:Y:S01]  /*2f20*/  @P1 FMUL R187, R187, R225 ;  /* 0x000000e1bbbb1220 */ /* 0x000fe20000400000 */
[----:B------:R-:W-:Y:S01]  /*2f30*/  LOP3.LUT R2, R2, 0xffff, RZ, 0xc0, !PT ;  /* 0x0000ffff02027812 */ /* 0x000fe200078ec0ff */
[----:B------:R-:W-:Y:S01]  /*2f40*/  F2F.BF16.F32 R177, R177 ;  /* 0x000000b100b17304 */ /* 0x000fe20000202000 */
[----:B------:R-:W-:Y:S01]  /*2f50*/  @P0 FMNMX R222, R222, |R188|, !PT ;  /* 0x400000bcdede0209 */ /* 0x000fe20007800000 */
[----:B------:R-:W-:Y:S01]  /*2f60*/  FADD R230, R59, 1 ;  /* 0x3f8000003be67421 */ /* 0x000fe20000000000 */
[----:B------:R-:W-:Y:S01]  /*2f70*/  LOP3.LUT R155, R156, R159, RZ, 0xfc, !PT ;  /* 0x0000009f9c9b7212 */ /* 0x000fe200078efcff */
[-C--:B------:R-:W-:Y:S01]  /*2f80*/  @P1 FMUL R184, R184, R225.reuse ;  /* 0x000000e1b8b81220 */ /* 0x080fe20000400000 */
[----:B------:R-:W-:Y:S01]  /*2f90*/  SHF.L.U64.HI R149, R2, 0x10, RZ ;  /* 0x0000001002957819 */ /* 0x000fe200000102ff */
[-C--:B------:R-:W-:Y:S01]  /*2fa0*/  @P1 FMUL R172, R172, R225.reuse ;  /* 0x000000e1acac1220 */ /* 0x080fe20000400000 */
[----:B------:R-:W-:Y:S01]  /*2fb0*/  PRMT R156, R157, 0x5410, R2 ;  /* 0x000054109d9c7816 */ /* 0x000fe20000000002 */
[----:B------:R-:W-:Y:S01]  /*2fc0*/  F2F.BF16.F32 R179, R179 ;  /* 0x000000b300b37304 */ /* 0x000fe20000202000 */
[----:B------:R-:W-:Y:S01]  /*2fd0*/  F2FP.BF16.F32.PACK_AB R2, RZ, R166 ;  /* 0x000000a6ff02723e */ /* 0x000fe200000010ff */
[----:B------:R-:W-:Y:S01]  /*2fe0*/  @P1 FMUL R181, R181, R225 ;  /* 0x000000e1b5b51220 */ /* 0x000fe20000400000 */
[----:B------:R-:W-:Y:S01]  /*2ff0*/  @P0 FMNMX R222, R222, |R189|, !PT ;  /* 0x400000bddede0209 */ /* 0x000fe20007800000 */
[-C--:B------:R-:W-:Y:S01]  /*3000*/  @P1 FMUL R183, R183, R225.reuse ;  /* 0x000000e1b7b71220 */ /* 0x080fe20000400000 */
[----:B------:R-:W-:Y:S01]  /*3010*/  LOP3.LUT R158, R2, 0xffff, RZ, 0xc0, !PT ;  /* 0x0000ffff029e7812 */ /* 0x000fe200078ec0ff */
[-C--:B------:R-:W-:Y:S01]  /*3020*/  @P1 FMUL R189, R189, R225.reuse ;  /* 0x000000e1bdbd1220 */ /* 0x080fe20000400000 */
[----:B----4-:R-:W-:Y:S01]  /*3030*/  LOP3.LUT R149, R149, R162, RZ, 0xfc, !PT ;  /* 0x000000a295957212 */ /* 0x010fe200078efcff */
[----:B------:R-:W-:Y:S01]  /*3040*/  F2F.BF16.F32 R185, R185 ;  /* 0x000000b900b97304 */ /* 0x000fe20000202000 */
[----:B------:R-:W-:Y:S01]  /*3050*/  @P0 FMNMX R222, R222, |R192|, !PT ;  /* 0x400000c0dede0209 */ /* 0x000fe20007800000 */
[----:B------:R-:W-:Y:S01]  /*3060*/  @P1 FMUL R188, R188, R225 ;  /* 0x000000e1bcbc1220 */ /* 0x000fe20000400000 */
[----:B0-----:R-:W-:Y:S01]  /*3070*/  SHF.L.U32 R164, R164, 0x10, RZ ;  /* 0x00000010a4a47819 */ /* 0x001fe200000006ff */
[----:B------:R-:W-:Y:S01]  /*3080*/  FADD R231, R64, 1 ;  /* 0x3f80000040e77421 */ /* 0x000fe20000000000 */
[----:B------:R-:W-:Y:S01]  /*3090*/  SHF.L.U64.HI R2, R158, 0x10, RZ ;  /* 0x000000109e027819 */ /* 0x000fe200000102ff */
[----:B------:R-:W-:Y:S01]  /*30a0*/  FFMA R205, R229, R205, R134 ;  /* 0x000000cde5cd7223 */ /* 0x000fe20000000086 */
[----:B------:R-:W-:Y:S01]  /*30b0*/  @P0 FMNMX R222, R222, |R190|, !PT ;  /* 0x400000bedede0209 */ /* 0x000fe20007800000 */
[----:B------:R-:W-:Y:S01]  /*30c0*/  F2F.BF16.F32 R187, R187 ;  /* 0x000000bb00bb7304 */ /* 0x000fe20000202000 */
[----:B------:R-:W-:Y:S01]  /*30d0*/  LOP3.LUT R157, R149, R164, RZ, 0xfc, !PT ;  /* 0x000000a4959d7212 */ /* 0x000fe200078efcff */
[----:B------:R-:W-:Y:S01]  /*30e0*/  @P1 FMUL R174, R174, R225 ;  /* 0x000000e1aeae1220 */ /* 0x000fe20000400000 */
[----:B--2---:R-:W-:Y:S01]  /*30f0*/  LOP3.LUT R160, R2, R165, RZ, 0xfc, !PT ;  /* 0x000000a502a07212 */ /* 0x004fe200078efcff */
[----:B------:R-:W-:Y:S01]  /*3100*/  @P1 FMUL R175, R175, R225 ;  /* 0x000000e1afaf1220 */ /* 0x000fe20000400000 */
[----:B------:R-:W-:Y:S01]  /*3110*/  F2FP.BF16.F32.PACK_AB R2, RZ, R167 ;  /* 0x000000a7ff02723e */ /* 0x000fe200000010ff */
[----:B------:R-:W-:Y:S01]  /*3120*/  @P1 FMUL R190, R190, R225 ;  /* 0x000000e1bebe1220 */ /* 0x000fe20000400000 */
[----:B------:R-:W-:Y:S01]  /*3130*/  @P0 FMNMX R222, R222, |R191|, !PT ;  /* 0x400000bfdede0209 */ /* 0x000fe20007800000 */
[----:B------:R0:W1:Y:S01]  /*3140*/  F2F.BF16.F32 R149, R148 ;  /* 0x0000009400957304 */ /* 0x0000620000202000 */
[----:B------:R-:W-:Y:S01]  /*3150*/  F2FP.BF16.F32.PACK_AB R161, RZ, R168 ;  /* 0x000000a8ffa1723e */ /* 0x000fe200000010ff */
[----:B------:R-:W-:Y:S01]  /*3160*/  @P1 FMUL R191, R191, R225 ;  /* 0x000000e1bfbf1220 */ /* 0x000fe20000400000 */
[----:B------:R-:W-:Y:S01]  /*3170*/  LOP3.LUT R2, R2, 0xffff, RZ, 0xc0, !PT ;  /* 0x0000ffff02027812 */ /* 0x000fe200078ec0ff */
[----:B------:R-:W-:Y:S01]  /*3180*/  FADD R229, R68, 1 ;  /* 0x3f80000044e57421 */ /* 0x000fe20000000000 */
[----:B------:R-:W-:Y:S01]  /*3190*/  @P0 FMNMX R222, R222, |R193|, !PT ;  /* 0x400000c1dede0209 */ /* 0x000fe20007800000 */
[----:B------:R-:W-:Y:S01]  /*31a0*/  @P1 FMUL R193, R193, R225 ;  /* 0x000000e1c1c11220 */ /* 0x000fe20000400000 */
[----:B------:R-:W-:Y:S01]  /*31b0*/  F2FP.BF16.F32.PACK_AB R159, RZ, R163 ;  /* 0x000000a3ff9f723e */ /* 0x000fe200000010ff */
[----:B------:R-:W2:Y:S01]  /*31c0*/  F2F.BF16.F32 R172, R172 ;  /* 0x000000ac00ac7304 */ /* 0x000ea20000202000 */
[----:B------:R-:W-:Y:S01]  /*31d0*/  SHF.L.U32 R169, R169, 0x10, RZ ;  /* 0x00000010a9a97819 */ /* 0x000fe200000006ff */
[----:B------:R-:W-:Y:S01]  /*31e0*/  @P1 FMUL R182, R182, R225 ;  /* 0x000000e1b6b61220 */ /* 0x000fe20000400000 */
[----:B0-----:R-:W-:Y:S01]  /*31f0*/  PRMT R148, R161, 0x5410, R2 ;  /* 0x00005410a1947816 */ /* 0x001fe20000000002 */
[----:B------:R-:W-:Y:S01]  /*3200*/  FADD R228, R73, 1 ;  /* 0x3f80000049e47421 */ /* 0x000fe20000000000 */
[----:B------:R-:W-:Y:S01]  /*3210*/  @P0 FMNMX R222, R222, |R197|, !PT ;  /* 0x400000c5dede0209 */ /* 0x000fe20007800000 */
[-C--:B------:R-:W-:Y:S01]  /*3220*/  @P1 FMUL R197, R197, R225.reuse ;  /* 0x000000e1c5c51220 */ /* 0x080fe20000400000 */
[----:B------:R-:W-:Y:S01]  /*3230*/  SHF.L.U64.HI R2, R2, 0x10, RZ ;  /* 0x0000001002027819 */ /* 0x000fe200000102ff */
[----:B------:R-:W0:Y:S01]  /*3240*/  F2F.BF16.F32 R181, R181 ;  /* 0x000000b500b57304 */ /* 0x000e220000202000 */
[----:B------:R-:W-:Y:S01]  /*3250*/  F2FP.BF16.F32.PACK_AB R176, RZ, R176 ;  /* 0x000000b0ffb0723e */ /* 0x000fe200000010ff */
[-C--:B------:R-:W-:Y:S01]  /*3260*/  @P1 FMUL R192, R192, R225.reuse ;  /* 0x000000e1c0c01220 */ /* 0x080fe20000400000 */
[----:B------:R-:W-:Y:S01]  /*3270*/  PRMT R158, R159, 0x5410, R158 ;  /* 0x000054109f9e7816 */ /* 0x000fe2000000009e */
[----:B------:R-:W-:Y:S01]  /*3280*/  @P1 FMUL R186, R186, R225 ;  /* 0x000000e1baba1220 */ /* 0x000fe20000400000 */
[----:B------:R-:W-:-:S02]  /*3290*/  LOP3.LUT R159, R160, R169, RZ, 0xfc, !PT ;  /* 0x000000a9a09f7212 */ /* 0x000fc400078efcff */
[----:B------:R-:W-:Y:S01]  /*32a0*/  @P0 FMNMX R222, R222, |R195|, !PT ;  /* 0x400000c3dede0209 */ /* 0x000fe20007800000 */
[----:B------:R-:W3:Y:S01]  /*32b0*/  F2F.BF16.F32 R189, R189 ;  /* 0x000000bd00bd7304 */ /* 0x000ee20000202000 */
[----:B-1----:R-:W-:Y:S01]  /*32c0*/  LOP3.LUT R160, R2, R149, RZ, 0xfc, !PT ;  /* 0x0000009502a07212 */ /* 0x002fe200078efcff */
[-C--:B------:R-:W-:Y:S01]  /*32d0*/  @P1 FMUL R195, R195, R225.reuse ;  /* 0x000000e1c3c31220 */ /* 0x080fe20000400000 */
[----:B------:R-:W-:Y:S02]  /*32e0*/  PRMT R2, R176, 0x7610, R2 ;  /* 0x00007610b0027816 */ /* 0x000fe40000000002 */
[----:B------:R-:W-:Y:S01]  /*32f0*/  @P0 FMNMX R222, R222, |R196|, !PT ;  /* 0x400000c4dede0209 */ /* 0x000fe20007800000 */
[----:B------:R-:W-:Y:S01]  /*3300*/  @P1 FMUL R196, R196, R225 ;  /* 0x000000e1c4c41220 */ /* 0x000fe20000400000 */
[----:B------:R-:W-:Y:S01]  /*3310*/  SHF.L.U32 R177, R177, 0x10, RZ ;  /* 0x00000010b1b17819 */ /* 0x000fe200000006ff */
[----:B------:R-:W1:Y:S01]  /*3320*/  F2F.BF16.F32 R193, R193 ;  /* 0x000000c100c17304 */ /* 0x000e620000202000 */
[----:B------:R-:W-:-:S02]  /*3330*/  F2FP.BF16.F32.PACK_AB R161, RZ, R173 ;  /* 0x000000adffa1723e */ /* 0x000fc400000010ff */
[----:B------:R-:W-:Y:S02]  /*3340*/  LOP3.LUT R2, R2, 0xffff, RZ, 0xc0, !PT ;  /* 0x0000ffff02027812 */ /* 0x000fe400078ec0ff */
[----:B------:R-:W-:Y:S02]  /*3350*/  F2FP.BF16.F32.PACK_AB R180, RZ, R180 ;  /* 0x000000b4ffb4723e */ /* 0x000fe400000010ff */
[----:B------:R-:W-:Y:S01]  /*3360*/  @P0 FMNMX R222, R222, |R194|, !PT ;  /* 0x400000c2dede0209 */ /* 0x000fe20007800000 */
[----:B------:R-:W4:Y:S01]  /*3370*/  F2F.BF16.F32 R197, R197 ;  /* 0x000000c500c57304 */ /* 0x000f220000202000 */
[----:B------:R-:W-:Y:S01]  /*3380*/  LOP3.LUT R149, R160, R177, RZ, 0xfc, !PT ;  /* 0x000000b1a0957212 */ /* 0x000fe200078efcff */
[----:B------:R-:W-:Y:S01]  /*3390*/  @P1 FMUL R194, R194, R225 ;  /* 0x000000e1c2c21220 */ /* 0x000fe20000400000 */
[----:B------:R-:W-:Y:S02]  /*33a0*/  PRMT R160, R161, 0x5410, R2 ;  /* 0x00005410a1a07816 */ /* 0x000fe40000000002 */
[----:B------:R-:W-:-:S02]  /*33b0*/  SHF.L.U64.HI R161, R2, 0x10, RZ ;  /* 0x0000001002a17819 */ /* 0x000fc400000102ff */
[----:B------:R-:W-:Y:S01]  /*33c0*/  PRMT R2, R180, 0x7610, R2 ;  /* 0x00007610b4027816 */ /* 0x000fe20000000002 */
[----:B------:R-:W4:Y:S01]  /*33d0*/  F2F.BF16.F32 R174, R174 ;  /* 0x000000ae00ae7304 */ /* 0x000f220000202000 */
[----:B------:R-:W-:Y:S01]  /*33e0*/  @P0 FMNMX R222, R222, |R201|, !PT ;  /* 0x400000c9dede0209 */ /* 0x000fe20007800000 */
[-C--:B------:R-:W-:Y:S01]  /*33f0*/  @P1 FMUL R201, R201, R225.reuse ;  /* 0x000000e1c9c91220 */ /* 0x080fe20000400000 */
[----:B------:R-:W-:Y:S02]  /*3400*/  F2FP.BF16.F32.PACK_AB R163, RZ, R178 ;  /* 0x000000b2ffa3723e */ /* 0x000fe400000010ff */
[----:B------:R-:W-:Y:S02]  /*3410*/  LOP3.LUT R2, R2, 0xffff, RZ, 0xc0, !PT ;  /* 0x0000ffff02027812 */ /* 0x000fe400078ec0ff */
[----:B------:R-:W-:Y:S01]  /*3420*/  @P0 FMNMX R222, R222, |R200|, !PT ;  /* 0x400000c8dede0209 */ /* 0x000fe20007800000 */
[----:B------:R-:W4:Y:S01]  /*3430*/  F2F.BF16.F32 R175, R175 ;  /* 0x000000af00af7304 */ /* 0x000f220000202000 */
[----:B------:R-:W-:Y:S01]  /*3440*/  FSEL R230, R59, R230, !P3 ;  /* 0x000000e63be67208 */ /* 0x000fe20005800000 */
[----:B------:R-:W-:Y:S01]  /*3450*/  @P1 FMUL R200, R200, R225 ;  /* 0x000000e1c8c81220 */ /* 0x000fe20000400000 */
[----:B------:R-:W-:-:S02]  /*3460*/  SHF.L.U64.HI R164, R2, 0x10, RZ ;  /* 0x0000001002a47819 */ /* 0x000fc400000102ff */
[----:B------:R-:W-:Y:S01]  /*3470*/  PRMT R162, R163, 0x5410, R2 ;  /* 0x00005410a3a27816 */ /* 0x000fe20000000002 */
[----:B------:R-:W-:Y:S01]  /*3480*/  FFMA R202, R230, R202, R131 ;  /* 0x000000cae6ca7223 */ /* 0x000fe20000000083 */
[----:B------:R-:W-:Y:S01]  /*3490*/  @P0 FMNMX R222, R222, |R198|, !PT ;  /* 0x400000c6dede0209 */ /* 0x000fe20007800000 */
[----:B------:R-:W-:Y:S01]  /*34a0*/  @P1 FMUL R198, R198, R225 ;  /* 0x000000e1c6c61220 */ /* 0x000fe20000400000 */
[----:B------:R-:W-:Y:S01]  /*34b0*/  F2FP.BF16.F32.PACK_AB R2, RZ, R184 ;  /* 0x000000b8ff02723e */ /* 0x000fe200000010ff */
[----:B------:R-:W-:Y:S01]  /*34c0*/  F2F.BF16.F32 R182, R182 ;  /* 0x000000b600b67304 */ /* 0x000fe20000202000 */
[----:B------:R-:W-:Y:S01]  /*34d0*/  @P0 FMNMX R222, R222, |R199|, !PT ;  /* 0x400000c7dede0209 */ /* 0x000fe20007800000 */
[-C--:B------:R-:W-:Y:S01]  /*34e0*/  @P1 FMUL R199, R199, R225.reuse ;  /* 0x000000e1c7c71220 */ /* 0x080fe20000400000 */
[----:B------:R-:W-:Y:S02]  /*34f0*/  LOP3.LUT R2, R2, 0xffff, RZ, 0xc0, !PT ;  /* 0x0000ffff02027812 */ /* 0x000fe400078ec0ff */
[----:B------:R-:W-:Y:S01]  /*3500*/  @P0 FMNMX R222, R222, |R202|, !PT ;  /* 0x400000cadede0209 */ /* 0x000fe20007800000 */
[----:B------:R-:W-:Y:S01]  /*3510*/  @P1 FMUL R202, R202, R225 ;  /* 0x000000e1caca1220 */ /* 0x000fe20000400000 */
[----:B------:R-:W-:Y:S01]  /*3520*/  F2FP.BF16.F32.PACK_AB R165, RZ, R183 ;  /* 0x000000b7ffa5723e */ /* 0x000fe200000010ff */
[----:B------:R-:W4:Y:S01]  /*3530*/  F2F.BF16.F32 R199, R199 ;  /* 0x000000c700c77304 */ /* 0x000f220000202000 */
[----:B------:R-:W-:-:S02]  /*3540*/  SHF.L.U64.HI R166, R2, 0x10, RZ ;  /* 0x0000001002a67819 */ /* 0x000fc400000102ff */
[----:B------:R-:W-:Y:S02]  /*3550*/  LOP3.LUT R179, R164, R179, RZ, 0xfc, !PT ;  /* 0x000000b3a4b37212 */ /* 0x000fe400078efcff */
[----:B------:R-:W-:Y:S01]  /*3560*/  @P0 FMNMX R222, R222, |R203|, !PT ;  /* 0x400000cbdede0209 */ /* 0x000fe20007800000 */
[----:B------:R-:W-:Y:S01]  /*3570*/  @P1 FMUL R203, R203, R225 ;  /* 0x000000e1cbcb1220 */ /* 0x000fe20000400000 */
[----:B------:R-:W-:Y:S01]  /*3580*/  PRMT R164, R165, 0x5410, R2 ;  /* 0x00005410a5a47816 */ /* 0x000fe20000000002 */
[----:B------:R-:W-:Y:S01]  /*3590*/  F2F.BF16.F32 R192, R192 ;  /* 0x000000c000c07304 */ /* 0x000fe20000202000 */
[----:B------:R-:W-:Y:S02]  /*35a0*/  LOP3.LUT R166, R166, R185, RZ, 0xfc, !PT ;  /* 0x000000b9a6a67212 */ /* 0x000fe400078efcff */
[----:B------:R-:W-:Y:S01]  /*35b0*/  SHF.L.U32 R187, R187, 0x10, RZ ;  /* 0x00000010bbbb7819 */ /* 0x000fe200000006ff */
[----:B------:R-:W4:Y:S01]  /*35c0*/  @!P2 LDC.64 R184, c[0x0][0x230] ;  /* 0x00008c00ffb8ab82 */ /* 0x000f220000000a00 */
[----:B------:R-:W-:-:S02]  /*35d0*/  F2FP.BF16.F32.PACK_AB R2, RZ, R188 ;  /* 0x000000bcff02723e */ /* 0x000fc400000010ff */
[----:B------:R-:W-:Y:S01]  /*35e0*/  F2FP.BF16.F32.PACK_AB R191, RZ, R191 ;  /* 0x000000bfffbf723e */ /* 0x000fe200000010ff */
[----:B------:R-:W-:Y:S01]  /*35f0*/  F2F.BF16.F32 R194, R194 ;  /* 0x000000c200c27304 */ /* 0x000fe20000202000 */
[----:B------:R-:W-:Y:S01]  /*3600*/  @P0 FMNMX R222, R222, |R204|, !PT ;  /* 0x400000ccdede0209 */ /* 0x000fe20007800000 */
[----:B------:R-:W-:Y:S01]  /*3610*/  @P1 FMUL R204, R204, R225 ;  /* 0x000000e1cccc1220 */ /* 0x000fe20000400000 */
[----:B------:R-:W-:Y:S02]  /*3620*/  LOP3.LUT R165, R166, R187, RZ, 0xfc, !PT ;  /* 0x000000bba6a57212 */ /* 0x000fe400078efcff */
[----:B------:R-:W-:Y:S02]  /*3630*/  FSEL R231, R64, R231, !P3 ;  /* 0x000000e740e77208 */ /* 0x000fe40005800000 */
[----:B------:R-:W-:Y:S01]  /*3640*/  LOP3.LUT R166, R2, 0xffff, RZ, 0xc0, !PT ;  /* 0x0000ffff02a67812 */ /* 0x000fe200078ec0ff */
[----:B------:R-:W-:Y:S01]  /*3650*/  F2F.BF16.F32 R201, R201 ;  /* 0x000000c900c97304 */ /* 0x000fe20000202000 */
[----:B------:R-:W-:Y:S01]  /*3660*/  PRMT R2, R191, 0x7610, R2 ;  /* 0x00007610bf027816 */ /* 0x000fe20000000002 */
[----:B------:R-:W-:Y:S01]  /*3670*/  FFMA R206, R231, R206, R136 ;  /* 0x000000cee7ce7223 */ /* 0x000fe20000000088 */
[----:B------:R-:W-:Y:S01]  /*3680*/  @P0 FMNMX R222, R222, |R205|, !PT ;  /* 0x400000cddede0209 */ /* 0x000fe20007800000 */
[----:B------:R-:W-:Y:S01]  /*3690*/  FADD R231, R70, 1 ;  /* 0x3f80000046e77421 */ /* 0x000fe20000000000 */
[----:B--2---:R-:W-:Y:S01]  /*36a0*/  LOP3.LUT R172, R161, R172, RZ, 0xfc, !PT ;  /* 0x000000aca1ac7212 */ /* 0x004fe200078efcff */
[----:B------:R-:W-:Y:S01]  /*36b0*/  @P1 FMUL R205, R205, R225 ;  /* 0x000000e1cdcd1220 */ /* 0x000fe20000400000 */
[----:B0-----:R-:W-:Y:S01]  /*36c0*/  SHF.L.U32 R181, R181, 0x10, RZ ;  /* 0x00000010b5b57819 */ /* 0x001fe200000006ff */
[----:B------:R-:W-:Y:S01]  /*36d0*/  F2F.BF16.F32 R202, R202 ;  /* 0x000000ca00ca7304 */ /* 0x000fe20000202000 */
[----:B------:R-:W-:-:S02]  /*36e0*/  SHF.L.U64.HI R168, R166, 0x10, RZ ;  /* 0x00000010a6a87819 */ /* 0x000fc400000102ff */
[----:B------:R-:W-:Y:S02]  /*36f0*/  F2FP.BF16.F32.PACK_AB R169, RZ, R190 ;  /* 0x000000beffa9723e */ /* 0x000fe400000010ff */
[----:B------:R-:W-:Y:S02]  /*3700*/  LOP3.LUT R2, R2, 0xffff, RZ, 0xc0, !PT ;  /* 0x0000ffff02027812 */ /* 0x000fe400078ec0ff */
[----:B------:R-:W-:Y:S01]  /*3710*/  @P0 FMNMX R222, R222, |R207|, !PT ;  /* 0x400000cfdede0209 */ /* 0x000fe20007800000 */
[----:B------:R-:W-:Y:S01]  /*3720*/  @P1 FMUL R207, R207, R225 ;  /* 0x000000e1cfcf1220 */ /* 0x000fe20000400000 */
[----:B------:R-:W-:Y:S01]  /*3730*/  LOP3.LUT R161, R172, R181, RZ, 0xfc, !PT ;  /* 0x000000b5aca17212 */ /* 0x000fe200078efcff */
[----:B------:R-:W0:Y:S01]  /*3740*/  F2F.BF16.F32 R205, R205 ;  /* 0x000000cd00cd7304 */ /* 0x000e220000202000 */
[----:B---3--:R-:W-:Y:S02]  /*3750*/  LOP3.LUT R189, R168, R189, RZ, 0xfc, !PT ;  /* 0x000000bda8bd7212 */ /* 0x008fe400078efcff */
[----:B------:R-:W-:-:S02]  /*3760*/  SHF.L.U64.HI R172, R2, 0x10, RZ ;  /* 0x0000001002ac7819 */ /* 0x000fc400000102ff */
[----:B------:R-:W-:Y:S02]  /*3770*/  PRMT R168, R169, 0x5410, R2 ;  /* 0x00005410a9a87816 */ /* 0x000fe40000000002 */
[----:B------:R-:W-:Y:S01]  /*3780*/  F2FP.BF16.F32.PACK_AB R2, RZ, R196 ;  /* 0x000000c4ff02723e */ /* 0x000fe200000010ff */
[----:B------:R-:W2:Y:S01]  /*3790*/  F2F.BF16.F32 R207, R207 ;  /* 0x000000cf00cf7304 */ /* 0x000ea20000202000 */
[----:B------:R-:W-:Y:S01]  /*37a0*/  @P0 FMNMX R222, R222, |R206|, !PT ;  /* 0x400000cedede0209 */ /* 0x000fe20007800000 */
[----:B------:R-:W-:Y:S01]  /*37b0*/  @P1 FMUL R206, R206, R225 ;  /* 0x000000e1cece1220 */ /* 0x000fe20000400000 */
[----:B-1----:R-:W-:Y:S02]  /*37c0*/  LOP3.LUT R172, R172, R193, RZ, 0xfc, !PT ;  /* 0x000000c1acac7212 */ /* 0x002fe400078efcff */
[----:B----4-:R-:W-:Y:S02]  /*37d0*/  SHF.L.U32 R197, R197, 0x10, RZ ;  /* 0x00000010c5c57819 */ /* 0x010fe400000006ff */
[----:B------:R-:W-:-:S02]  /*37e0*/  F2FP.BF16.F32.PACK_AB R173, RZ, R195 ;  /* 0x000000c3ffad723e */ /* 0x000fc400000010ff */
[----:B------:R-:W-:Y:S02]  /*37f0*/  LOP3.LUT R2, R2, 0xffff, RZ, 0xc0, !PT ;  /* 0x0000ffff02027812 */ /* 0x000fe400078ec0ff */
[----:B------:R-:W-:Y:S01]  /*3800*/  @P0 FMNMX R222, R222, |R208|, !PT ;  /* 0x400000d0dede0209 */ /* 0x000fe20007800000 */
[----:B------:R-:W-:Y:S01]  /*3810*/  @P1 FMUL R208, R208, R225 ;  /* 0x000000e1d0d01220 */ /* 0x000fe20000400000 */
[----:B------:R-:W-:Y:S02]  /*3820*/  FSEL R229, R68, R229, !P3 ;  /* 0x000000e544e57208 */ /* 0x000fe40005800000 */
[----:B------:R-:W-:Y:S02]  /*3830*/  LOP3.LUT R169, R172, R197, RZ, 0xfc, !PT ;  /* 0x000000c5aca97212 */ /* 0x000fe400078efcff */
[----:B------:R-:W-:Y:S01]  /*3840*/  PRMT R172, R173, 0x5410, R2 ;  /* 0x00005410adac7816 */ /* 0x000fe20000000002 */
[----:B------:R-:W-:Y:S01]  /*3850*/  FFMA R210, R229, R210, R140 ;  /* 0x000000d2e5d27223 */ /* 0x000fe2000000008c */
[----:B------:R-:W-:Y:S01]  /*3860*/  @P0 FMNMX R222, R222, |R209|, !PT ;  /* 0x400000d1dede0209 */ /* 0x000fe20007800000 */
[----:B------:R-:W-:Y:S01]  /*3870*/  FADD R229, R74, 1 ;  /* 0x3f8000004ae57421 */ /* 0x000fe20000000000 */
[----:B------:R-:W-:Y:S01]  /*3880*/  LOP3.LUT R174, R171, R174, RZ, 0xfc, !PT ;  /* 0x000000aeabae7212 */ /* 0x000fe200078efcff */
[----:B------:R-:W-:Y:S01]  /*3890*/  @P1 FMUL R209, R209, R225 ;  /* 0x000000e1d1d11220 */ /* 0x000fe20000400000 */
[----:B------:R-:W-:-:S02]  /*38a0*/  SHF.L.U32 R175, R175, 0x10, RZ ;  /* 0x00000010afaf7819 */ /* 0x000fc400000006ff */
[----:B------:R-:W-:Y:S02]  /*38b0*/  SHF.L.U64.HI R173, R2, 0x10, RZ ;  /* 0x0000001002ad7819 */ /* 0x000fe400000102ff */
[----:B------:R-:W-:Y:S01]  /*38c0*/  F2FP.BF16.F32.PACK_AB R2, RZ, R198 ;  /* 0x000000c6ff02723e */ /* 0x000fe200000010ff */
[----:B------:R-:W1:Y:S01]  /*38d0*/  F2F.BF16.F32 R209, R209 ;  /* 0x000000d100d17304 */ /* 0x000e620000202000 */
[----:B------:R-:W-:Y:S01]  /*38e0*/  @P0 FMNMX R222, R222, |R213|, !PT ;  /* 0x400000d5dede0209 */ /* 0x000fe20007800000 */
[----:B------:R-:W-:Y:S01]  /*38f0*/  @P1 FMUL R213, R213, R225 ;  /* 0x000000e1d5d51220 */ /* 0x000fe20000400000 */
[----:B------:R-:W-:Y:S02]  /*3900*/  LOP3.LUT R171, R174, R175, RZ, 0xfc, !PT ;  /* 0x000000afaeab7212 */ /* 0x000fe400078efcff */
[----:B------:R-:W-:Y:S02]  /*3910*/  FSEL R231, R70, R231, !P3 ;  /* 0x000000e746e77208 */ /* 0x000fe40005800000 */
[----:B------:R-:W-:Y:S01]  /*3920*/  F2FP.BF16.F32.PACK_AB R175, RZ, R200 ;  /* 0x000000c8ffaf723e */ /* 0x000fe200000010ff */
[----:B------:R-:W3:Y:S01]  /*3930*/  F2F.BF16.F32 R213, R213 ;  /* 0x000000d500d57304 */ /* 0x000ee20000202000 */
[----:B------:R-:W-:Y:S01]  /*3940*/  LOP3.LUT R2, R2, 0xffff, RZ, 0xc0, !PT ;  /* 0x0000ffff02027812 */ /* 0x000fe200078ec0ff */
[----:B------:R-:W-:Y:S01]  /*3950*/  FFMA R212, R231, R212, R142 ;  /* 0x000000d4e7d47223 */ /* 0x000fe2000000008e */
[----:B------:R-:W-:Y:S01]  /*3960*/  @P0 FMNMX R222, R222, |R210|, !PT ;  /* 0x400000d2dede0209 */ /* 0x000fe20007800000 */
[----:B------:R-:W-:Y:S01]  /*3970*/  @P1 FMUL R210, R210, R225 ;  /* 0x000000e1d2d21220 */ /* 0x000fe20000400000 */
[----:B------:R-:W-:-:S02]  /*3980*/  PRMT R174, R175, 0x5410, R2 ;  /* 0x00005410afae7816 */ /* 0x000fc40000000002 */
[----:B------:R-:W-:Y:S02]  /*3990*/  SHF.L.U64.HI R2, R2, 0x10, RZ ;  /* 0x0000001002027819 */ /* 0x000fe400000102ff */
[----:B------:R-:W-:Y:S02]  /*39a0*/  F2FP.BF16.F32.PACK_AB R204, RZ, R204 ;  /* 0x000000ccffcc723e */ /* 0x000fe400000010ff */
[----:B------:R-:W-:Y:S01]  /*39b0*/  @P0 FMNMX R222, R222, |R211|, !PT ;  /* 0x400000d3dede0209 */ /* 0x000fe20007800000 */
[----:B------:R-:W-:Y:S01]  /*39c0*/  @P1 FMUL R211, R211, R225 ;  /* 0x000000e1d3d31220 */ /* 0x000fe20000400000 */
[----:B------:R-:W-:Y:S02]  /*39d0*/  LOP3.LUT R199, R2, R199, RZ, 0xfc, !PT ;  /* 0x000000c702c77212 */ /* 0x000fe400078efcff */
[----:B------:R-:W-:Y:S02]  /*39e0*/  PRMT R2, R204, 0x7610, R2 ;  /* 0x00007610cc027816 */ /* 0x000fe40000000002 */
[----:B------:R-:W-:Y:S01]  /*39f0*/  @P0 FMNMX R222, R222, |R212|, !PT ;  /* 0x400000d4dede0209 */ /* 0x000fe20007800000 */
[----:B------:R-:W-:Y:S01]  /*3a00*/  @P1 FMUL R212, R212, R225 ;  /* 0x000000e1d4d41220 */ /* 0x000fe20000400000 */
[----:B------:R-:W-:-:S02]  /*3a10*/  FSEL R228, R73, R228, !P3 ;  /* 0x000000e449e47208 */ /* 0x000fc40005800000 */
[----:B------:R-:W-:Y:S02]  /*3a20*/  F2FP.BF16.F32.PACK_AB R177, RZ, R203 ;  /* 0x000000cbffb1723e */ /* 0x000fe400000010ff */
[----:B------:R-:W-:Y:S01]  /*3a30*/  LOP3.LUT R2, R2, 0xffff, RZ, 0xc0, !PT ;  /* 0x0000ffff02027812 */ /* 0x000fe200078ec0ff */
[----:B------:R-:W-:Y:S01]  /*3a40*/  FFMA R216, R228, R216, R145 ;  /* 0x000000d8e4d87223 */ /* 0x000fe20000000091 */
[----:B------:R-:W-:Y:S01]  /*3a50*/  @P0 FMNMX R222, R222, |R217|, !PT ;  /* 0x400000d9dede0209 */ /* 0x000fe20007800000 */
[----:B------:R-:W-:Y:S01]  /*3a60*/  @P1 FMUL R217, R217, R225 ;  /* 0x000000e1d9d91220 */ /* 0x000fe20000400000 */
[----:B------:R-:W-:Y:S01]  /*3a70*/  FSEL R229, R74, R229, !P3 ;  /* 0x000000e54ae57208 */ /* 0x000fe20005800000 */
[----:B------:R-:W4:Y:S01]  /*3a80*/  F2F.BF16.F32 R212, R212 ;  /* 0x000000d400d47304 */ /* 0x000f220000202000 */
[----:B------:R-:W-:Y:S02]  /*3a90*/  SHF.L.U64.HI R178, R2, 0x10, RZ ;  /* 0x0000001002b27819 */ /* 0x000fe400000102ff */
[----:B------:R-:W-:Y:S01]  /*3aa0*/  PRMT R176, R177, 0x5410, R2 ;  /* 0x00005410b1b07816 */ /* 0x000fe20000000002 */
[----:B------:R-:W-:Y:S01]  /*3ab0*/  FFMA R215, R229, R215, R146 ;  /* 0x000000d7e5d77223 */ /* 0x000fe20000000092 */
[----:B------:R-:W-:Y:S01]  /*3ac0*/  @P0 FMNMX R222, R222, |R214|, !PT ;  /* 0x400000d6dede0209 */ /* 0x000fe20007800000 */
[----:B------:R-:W-:Y:S01]  /*3ad0*/  @P1 FMUL R214, R214, R225 ;  /* 0x000000e1d6d61220 */ /* 0x000fe20000400000 */
[----:B------:R-:W-:Y:S01]  /*3ae0*/  SHF.L.U32 R182, R182, 0x10, RZ ;  /* 0x00000010b6b67819 */ /* 0x000fe200000006ff */
[----:B------:R-:W-:Y:S01]  /*3af0*/  F2F.BF16.F32 R217, R217 ;  /* 0x000000d900d97304 */ /* 0x000fe20000202000 */
[----:B------:R-:W-:-:S02]  /*3b00*/  F2FP.BF16.F32.PACK_AB R2, RZ, R208 ;  /* 0x000000d0ff02723e */ /* 0x000fc400000010ff */
[----:B------:R-:W-:Y:S01]  /*3b10*/  @P0 FMNMX R222, R222, |R216|, !PT ;  /* 0x400000d8dede0209 */ /* 0x000fe20007800000 */
[----:B------:R-:W-:Y:S01]  /*3b20*/  @P1 FMUL R216, R216, R225 ;  /* 0x000000e1d8d81220 */ /* 0x000fe20000400000 */
[----:B------:R-:W-:Y:S02]  /*3b30*/  LOP3.LUT R163, R179, R182, RZ, 0xfc, !PT ;  /* 0x000000b6b3a37212 */ /* 0x000fe400078efcff */
[----:B0-----:R-:W-:Y:S02]  /*3b40*/  LOP3.LUT R178, R178, R205, RZ, 0xfc, !PT ;  /* 0x000000cdb2b27212 */ /* 0x001fe400078efcff */
[----:B--2---:R-:W-:Y:S02]  /*3b50*/  SHF.L.U32 R207, R207, 0x10, RZ ;  /* 0x00000010cfcf7819 */ /* 0x004fe400000006ff */
[----:B------:R-:W-:Y:S02]  /*3b60*/  LOP3.LUT R2, R2, 0xffff, RZ, 0xc0, !PT ;  /* 0x0000ffff02027812 */ /* 0x000fe400078ec0ff */
[----:B------:R-:W-:-:S02]  /*3b70*/  F2FP.BF16.F32.PACK_AB R179, RZ, R206 ;  /* 0x000000ceffb3723e */ /* 0x000fc400000010ff */
        /* <DEDUP_REMOVED lines=8> */
[----:B------:R-:W-:Y:S01]  /*3c00*/  @P1 FMUL R0, R0, R225 ;  /* 0x000000e100001220 */ /* 0x000fe20000400000 */
[----:B-1----:R-:W-:-:S02]  /*3c10*/  LOP3.LUT R188, R180, R209, RZ, 0xfc, !PT ;  /* 0x000000d1b4bc7212 */ /* 0x002fc400078efcff */
[----:B------:R-:W1:Y:S01]  /*3c20*/  LDC.64 R180, c[0x0][0x258] ;  /* 0x00009600ffb47b82 */ /* 0x000e620000000a00 */
[----:B------:R-:W-:Y:S02]  /*3c30*/  LOP3.LUT R182, R2, 0xffff, RZ, 0xc0, !PT ;  /* 0x0000ffff02b67812 */ /* 0x000fe400078ec0ff */
[----:B------:R2:W0:Y:S01]  /*3c40*/  F2F.BF16.F32 R2, R0 ;  /* 0x0000000000027304 */ /* 0x0004220000202000 */
[----:B------:R-:W-:Y:S02]  /*3c50*/  F2FP.BF16.F32.PACK_AB R179, RZ, R216 ;  /* 0x000000d8ffb3723e */ /* 0x000fe400000010ff */
[----:B------:R-:W-:Y:S02]  /*3c60*/  F2FP.BF16.F32.PACK_AB R167, RZ, R186 ;  /* 0x000000baffa7723e */ /* 0x000fe400000010ff */
[----:B---3--:R-:W-:Y:S02]  /*3c70*/  SHF.L.U32 R213, R213, 0x10, RZ ;  /* 0x00000010d5d57819 */ /* 0x008fe400000006ff */
[----:B------:R-:W-:-:S02]  /*3c80*/  LOP3.LUT R186, R179, 0xffff, RZ, 0xc0, !PT ;  /* 0x0000ffffb3ba7812 */ /* 0x000fc400078ec0ff */
[----:B--2---:R-:W-:Y:S02]  /*3c90*/  LOP3.LUT R0, R224, 0x1f, RZ, 0xc0, !PT ;  /* 0x0000001fe0007812 */ /* 0x004fe400078ec0ff */
[----:B------:R-:W-:Y:S02]  /*3ca0*/  LOP3.LUT R179, R188, R213, RZ, 0xfc, !PT ;  /* 0x000000d5bcb37212 */ /* 0x000fe400078efcff */
[----:B------:R-:W-:Y:S01]  /*3cb0*/  SHF.L.U64.HI R187, R182, 0x10, RZ ;  /* 0x00000010b6bb7819 */ /* 0x000fe200000102ff */
[----:B------:R-:W-:Y:S01]  /*3cc0*/  IMAD R0, R223, 0x240, R0 ;  /* 0x00000240df007824 */ /* 0x000fe200078e0200 */
[----:B------:R-:W-:Y:S02]  /*3cd0*/  SHF.L.U64.HI R188, R186, 0x10, RZ ;  /* 0x00000010babc7819 */ /* 0x000fe400000102ff */
[----:B------:R-:W-:Y:S02]  /*3ce0*/  SHF.L.U32 R192, R192, 0x10, RZ ;  /* 0x00000010c0c07819 */ /* 0x000fe400000006ff */
[----:B------:R-:W-:-:S02]  /*3cf0*/  F2FP.BF16.F32.PACK_AB R214, RZ, R214 ;  /* 0x000000d6ffd6723e */ /* 0x000fc400000010ff */
[----:B------:R-:W-:Y:S02]  /*3d00*/  F2FP.BF16.F32.PACK_AB R183, RZ, R210 ;  /* 0x000000d2ffb7723e */ /* 0x000fe400000010ff */
[----:B------:R-:W-:Y:S02]  /*3d10*/  LOP3.LUT R194, R173, R194, RZ, 0xfc, !PT ;  /* 0x000000c2adc27212 */ /* 0x000fe400078efcff */
[----:B------:R-:W-:Y:S02]  /*3d20*/  SHF.L.U32 R201, R201, 0x10, RZ ;  /* 0x00000010c9c97819 */ /* 0x000fe400000006ff */
[----:B------:R-:W-:Y:S02]  /*3d30*/  SHF.L.U32 R202, R202, 0x10, RZ ;  /* 0x00000010caca7819 */ /* 0x000fe400000006ff */
[----:B----4-:R-:W-:Y:S02]  /*3d40*/  LOP3.LUT R212, R187, R212, RZ, 0xfc, !PT ;  /* 0x000000d4bbd47212 */ /* 0x010fe400078efcff */
[----:B0-----:R-:W-:-:S02]  /*3d50*/  LOP3.LUT R215, R188, R215, RZ, 0xfc, !PT ;  /* 0x000000d7bcd77212 */ /* 0x001fc400078efcff */
[----:B------:R-:W-:Y:S02]  /*3d60*/  SHF.L.U32 R217, R217, 0x10, RZ ;  /* 0x00000010d9d97819 */ /* 0x000fe400000006ff */
[----:B------:R-:W-:Y:S02]  /*3d70*/  SHF.L.U32 R2, R2, 0x10, RZ ;  /* 0x0000001002027819 */ /* 0x000fe400000006ff */
[----:B------:R-:W-:Y:S02]  /*3d80*/  PRMT R166, R167, 0x5410, R166 ;  /* 0x00005410a7a67816 */ /* 0x000fe400000000a6 */
[----:B------:R-:W-:Y:S01]  /*3d90*/  LOP3.LUT R167, R189, R192, RZ, 0xfc, !PT ;  /* 0x000000c0bda77212 */ /* 0x000fe200078efcff */
[----:B------:R-:W-:Y:S01]  /*3da0*/  @!P2 IMAD.WIDE R188, R223, 0x4, R184 ;  /* 0x00000004dfbca825 */ /* 0x000fe200078e02b8 */
[----:B------:R-:W-:Y:S02]  /*3db0*/  PRMT R187, R214, 0x7610, R187 ;  /* 0x00007610d6bb7816 */ /* 0x000fe400000000bb */
[----:B------:R-:W-:-:S02]  /*3dc0*/  PRMT R182, R183, 0x5410, R182 ;  /* 0x00005410b7b67816 */ /* 0x000fc400000000b6 */
[----:B------:R-:W-:Y:S01]  /*3dd0*/  LOP3.LUT R173, R194, R201, RZ, 0xfc, !PT ;  /* 0x000000c9c2ad7212 */ /* 0x000fe200078efcff */
[----:B------:R0:W-:Y:S01]  /*3de0*/  @!P2 STG.E desc[UR4][R188.64], R226 ;  /* 0x000000e2bc00a986 */ /* 0x0001e2000c101904 */
[----:B------:R-:W-:Y:S02]  /*3df0*/  LOP3.LUT R175, R199, R202, RZ, 0xfc, !PT ;  /* 0x000000cac7af7212 */ /* 0x000fe400078efcff */
[----:B------:R-:W-:Y:S02]  /*3e00*/  LOP3.LUT R183, R212, R217, RZ, 0xfc, !PT ;  /* 0x000000d9d4b77212 */ /* 0x000fe400078efcff */
[----:B------:R-:W-:Y:S01]  /*3e10*/  LOP3.LUT R185, R215, R2, RZ, 0xfc, !PT ;  /* 0x00000002d7b97212 */ /* 0x000fe200078efcff */
[----:B-1----:R-:W-:Y:S01]  /*3e20*/  IMAD.WIDE.U32 R2, R3, 0x8, R180 ;  /* 0x0000000803027825 */ /* 0x002fe200078e00b4 */
[C---:B------:R-:W-:Y:S02]  /*3e30*/  IADD3 R191, R0.reuse, 0x40, RZ ;  /* 0x0000004000bf7810 */ /* 0x040fe40007ffe0ff */
[----:B------:R-:W-:-:S02]  /*3e40*/  IADD3 R193, R0, 0x60, RZ ;  /* 0x0000006000c17810 */ /* 0x000fc40007ffe0ff */
[C---:B------:R-:W-:Y:S01]  /*3e50*/  IADD3 R195, R0.reuse, 0x80, RZ ;  /* 0x0000008000c37810 */ /* 0x040fe20007ffe0ff */
[--C-:B0-----:R-:W-:Y:S01]  /*3e60*/  IMAD.WIDE.U32 R188, R191, 0x8, R180.reuse ;  /* 0x00000008bfbc7825 */ /* 0x101fe200078e00b4 */
[C---:B------:R-:W-:Y:S02]  /*3e70*/  IADD3 R197, R0.reuse, 0xa0, RZ ;  /* 0x000000a000c57810 */ /* 0x040fe40007ffe0ff */
[C---:B------:R-:W-:Y:S01]  /*3e80*/  IADD3 R199, R0.reuse, 0xc0, RZ ;  /* 0x000000c000c77810 */ /* 0x040fe20007ffe0ff */
[--C-:B------:R-:W-:Y:S01]  /*3e90*/  IMAD.WIDE.U32 R190, R193, 0x8, R180.reuse ;  /* 0x00000008c1be7825 */ /* 0x100fe200078e00b4 */
[C---:B------:R-:W-:Y:S02]  /*3ea0*/  IADD3 R201, R0.reuse, 0xe0, RZ ;  /* 0x000000e000c97810 */ /* 0x040fe40007ffe0ff */
[C---:B------:R-:W-:Y:S01]  /*3eb0*/  IADD3 R203, R0.reuse, 0x100, RZ ;  /* 0x0000010000cb7810 */ /* 0x040fe20007ffe0ff */
[----:B------:R-:W-:Y:S01]  /*3ec0*/  IMAD.WIDE.U32 R192, R195, 0x8, R180 ;  /* 0x00000008c3c07825 */ /* 0x000fe200078e00b4 */
        /* <DEDUP_REMOVED lines=11> */
[----:B------:R-:W-:Y:S01]  /*3f80*/  IMAD.WIDE.U32 R200, R203, 0x8, R180 ;  /* 0x00000008cbc87825 */ /* 0x000fe200078e00b4 */
[----:B------:R-:W-:Y:S02]  /*3f90*/  IADD3 R227, R0, 0x220, RZ ;  /* 0x0000022000e37810 */ /* 0x000fe40007ffe0ff */
[----:B------:R-:W-:Y:S01]  /*3fa0*/  PRMT R184, R187, 0x5410, R186 ;  /* 0x00005410bbb87816 */ /* 0x000fe200000000ba */
[----:B------:R-:W0:Y:S01]  /*3fb0*/  LDC R0, c[0x0][0x210] ;  /* 0x00008400ff007b82 */ /* 0x000e220000000800 */
[----:B------:R-:W-:-:S04]  /*3fc0*/  IMAD.WIDE.U32 R186, R220, 0x8, R180 ;  /* 0x00000008dcba7825 */ /* 0x000fc800078e00b4 */
[--C-:B------:R-:W-:Y:S01]  /*3fd0*/  IMAD.WIDE.U32 R202, R205, 0x8, R180.reuse ;  /* 0x00000008cdca7825 */ /* 0x100fe200078e00b4 */
[----:B------:R1:W-:Y:S03]  /*3fe0*/  STG.E.64 desc[UR4][R186.64], R150 ;  /* 0x00000096ba007986 */ /* 0x0003e6000c101b04 */
[--C-:B------:R-:W-:Y:S01]  /*3ff0*/  IMAD.WIDE.U32 R204, R207, 0x8, R180.reuse ;  /* 0x00000008cfcc7825 */ /* 0x100fe200078e00b4 */
[----:B------:R1:W-:Y:S03]  /*4000*/  STG.E.64 desc[UR4][R2.64], R170 ;  /* 0x000000aa02007986 */ /* 0x0003e6000c101b04 */
[--C-:B------:R-:W-:Y:S01]  /*4010*/  IMAD.WIDE.U32 R206, R209, 0x8, R180.reuse ;  /* 0x00000008d1ce7825 */ /* 0x100fe200078e00b4 */
[----:B------:R1:W-:Y:S03]  /*4020*/  STG.E.64 desc[UR4][R188.64], R152 ;  /* 0x00000098bc007986 */ /* 0x0003e6000c101b04 */
[--C-:B------:R-:W-:Y:S01]  /*4030*/  IMAD.WIDE.U32 R208, R211, 0x8, R180.reuse ;  /* 0x00000008d3d07825 */ /* 0x100fe200078e00b4 */
[----:B------:R1:W-:Y:S03]  /*4040*/  STG.E.64 desc[UR4][R190.64], R154 ;  /* 0x0000009abe007986 */ /* 0x0003e6000c101b04 */
[----:B------:R-:W-:Y:S01]  /*4050*/  IMAD.WIDE.U32 R210, R213, 0x8, R180 ;  /* 0x00000008d5d27825 */ /* 0x000fe200078e00b4 */
[----:B------:R1:W-:Y:S01]  /*4060*/  STG.E.64 desc[UR4][R192.64], R156 ;  /* 0x0000009cc0007986 */ /* 0x0003e2000c101b04 */
[----:B0-----:R-:W-:-:S02]  /*4070*/  LEA R223, R0, R223, 0x2 ;  /* 0x000000df00df7211 */ /* 0x001fc400078e10ff */
[--C-:B------:R-:W-:Y:S01]  /*4080*/  IMAD.WIDE.U32 R212, R215, 0x8, R180.reuse ;  /* 0x00000008d7d47825 */ /* 0x100fe200078e00b4 */
[----:B------:R1:W-:Y:S01]  /*4090*/  STG.E.64 desc[UR4][R194.64], R158 ;  /* 0x0000009ec2007986 */ /* 0x0003e2000c101b04 */
[----:B------:R-:W-:Y:S02]  /*40a0*/  ISETP.GE.AND P0, PT, R223, UR10, PT ;  /* 0x0000000adf007c0c */ /* 0x000fe4000bf06270 */
        /* <DEDUP_REMOVED lines=14> */
[----:B------:R1:W-:Y:S01]  /*4190*/  STG.E.64 desc[UR4][R180.64], R184 ;  /* 0x000000b8b4007986 */ /* 0x0003e2000c101b04 */
[----:B------:R-:W-:Y:S05]  /*41a0*/  @!P0 BRA `(.L_x_10050) ;  /* 0xffffffc000948947 */ /* 0x000fea000383ffff */
.L_x_10048:
[----:B------:R-:W-:Y:S05]  /*41b0*/  BSYNC B0 ;  /* 0x0000000000007941 */ /* 0x000fea0003800000 */
.L_x_10047:
        /* <DEDUP_REMOVED lines=15> */
.L_x_10077:
        /* <DEDUP_REMOVED lines=28> */
.L_x_10080:
[----:B-1----:R-:W-:-:S07]  /*4470*/  FMNMX R5, R3, R2, !PT ;  /* 0x0000000203057209 */ /* 0x002fce0007800000 */
.L_x_10054:
[----:B------:R-:W-:Y:S05]  /*4480*/  BSYNC B0 ;  /* 0x0000000000007941 */ /* 0x000fea0003800000 */
.L_x_10053:
[----:B------:R-:W-:Y:S01]  /*4490*/  ISETP.NE.AND P0, PT, R224, RZ, PT ;  /* 0x000000ffe000720c */ /* 0x000fe20003f05270 */
[----:B------:R-:W-:-:S12]  /*44a0*/  BSSY B0, `(.L_x_10051) ;  /* 0x0000004000007945 */ /* 0x000fd80003800000 */
[----:B------:R-:W-:Y:S05]  /*44b0*/  @P0 BRA `(.L_x_10056) ;  /* 0x0000000000080947 */ /* 0x000fea0003800000 */
[----:B0-----:R-:W0:Y:S02]  /*44c0*/  LDC.64 R2, c[0x0][0x288] ;  /* 0x0000a200ff027b82 */ /* 0x001e240000000a00 */
[----:B0-----:R1:W-:Y:S02]  /*44d0*/  REDG.E.MAX.S32.STRONG.GPU desc[UR4][R2.64], R5 ;  /* 0x000000050200798e */ /* 0x0013e4000d10e384 */
.L_x_10056:
[----:B------:R-:W-:Y:S05]  /*44e0*/  BSYNC B0 ;  /* 0x0000000000007941 */ /* 0x000fea0003800000 */
.L_x_10051:
        /* <DEDUP_REMOVED lines=15> */
[----:B01----:R-:W-:Y:S05]  /*45e0*/  CALL.REL.NOINC `($__internal_140_$__cuda_sm20_rcp_rn_f32_slowpath) ;  /* 0x0000001000487944 */ /* 0x003fea0003c00000 */
[----:B------:R-:W-:Y:S05]  /*45f0*/  BRA `(.L_x_10058) ;  /* 0x0000000000107947 */ /* 0x000fea0003800000 */
.L_x_10057:
[----:B------:R-:W1:Y:S02]  /*4600*/  MUFU.RCP R0, R225 ;  /* 0x000000e100007308 */ /* 0x000e640000001000 */
[----:B-1----:R-:W-:-:S04]  /*4610*/  FFMA R2, R0, R225, -1 ;  /* 0xbf80000000027423 */ /* 0x002fc800000000e1 */
[----:B------:R-:W-:-:S04]  /*4620*/  FADD.FTZ R5, -R2, -RZ ;  /* 0x800000ff02057221 */ /* 0x000fc80000010100 */
[----:B------:R-:W-:-:S07]  /*4630*/  FFMA R5, R0, R5, R0 ;  /* 0x0000000500057223 */ /* 0x000fce0000000000 */
.L_x_10058:
[----:B0-----:R-:W0:Y:S02]  /*4640*/  LDC.64 R2, c[0x0][0x280] ;  /* 0x0000a000ff027b82 */ /* 0x001e240000000a00 */
[----:B0-----:R-:W-:Y:S01]  /*4650*/  STG.E desc[UR4][R2.64], R5 ;  /* 0x0000000502007986 */ /* 0x001fe2000c101904 */
[----:B------:R-:W-:Y:S05]  /*4660*/  EXIT ;  /* 0x000000000000794d */ /* 0x000fea0003800000 */
.L_x_10049:
[----:B------:R-:W-:Y:S01]  /*4670*/  HFMA2.MMA R228, -RZ, RZ, 0, 5.9604644775390625e-08 ;  /* 0x00000001ffe47435 */ /* 0x000fe200000001ff */
[----:B------:R-:W-:Y:S01]  /*4680*/  BSSY B1, `(.L_x_10059) ;  /* 0x0000006000017945 */ /* 0x000fe20003800000 */
[----:B------:R-:W-:Y:S02]  /*4690*/  MOV R227, 0x1f ;  /* 0x0000001f00e37802 */ /* 0x000fe40000000f00 */
[----:B------:R-:W-:-:S07]  /*46a0*/  MOV R226, 0xffffffff ;  /* 0xffffffff00e27802 */ /* 0x000fce0000000f00 */
[----:B-----5:R-:W-:Y:S05]  /*46b0*/  WARPSYNC.COLLECTIVE R226, `(.L_x_10060) ;  /* 0x00000000e2087348 */ /* 0x020fea0003c00000 */
[----:B------:R0:W1:Y:S02]  /*46c0*/  SHFL.BFLY P0, R230, R229, R228, R227 ;  /* 0x0c0000e4e5e67389 */ /* 0x00006400000000e3 */
[----:B01---5:R-:W-:Y:S01]  /*46d0*/  ENDCOLLECTIVE ;  /* 0x000000000000791b */ /* 0x023fe20003800000 */
.L_x_10060:
[----:B------:R-:W-:Y:S05]  /*46e0*/  BSYNC B1 ;  /* 0x0000000000017941 */ /* 0x000fea0003800000 */
.L_x_10059:
[----:B------:R-:W-:Y:S01]  /*46f0*/  HFMA2.MMA R228, -RZ, RZ, 0, 1.1920928955078125e-07 ;  /* 0x00000002ffe47435 */ /* 0x000fe200000001ff */
[----:B------:R-:W-:Y:S01]  /*4700*/  FADD R229, R229, R230 ;  /* 0x000000e6e5e57221 */ /* 0x000fe20000000000 */
[----:B------:R-:W-:Y:S02]  /*4710*/  MOV R227, 0x1f ;  /* 0x0000001f00e37802 */ /* 0x000fe40000000f00 */
[----:B------:R-:W-:-:S07]  /*4720*/  MOV R226, 0xffffffff ;  /* 0xffffffff00e27802 */ /* 0x000fce0000000f00 */
[----:B------:R-:W-:Y:S05]  /*4730*/  WARPSYNC.COLLECTIVE R226, `(.L_x_10061) ;  /* 0x00000000e2087348 */ /* 0x000fea0003c00000 */
[----:B------:R0:W1:Y:S02]  /*4740*/  SHFL.BFLY P0, R230, R229, R228, R227 ;  /* 0x0c0000e4e5e67389 */ /* 0x00006400000000e3 */
[----:B01----:R-:W-:Y:S01]  /*4750*/  ENDCOLLECTIVE ;  /* 0x000000000000791b */ /* 0x003fe20003800000 */
.L_x_10061:
[----:B------:R-:W-:Y:S01]  /*4760*/  HFMA2.MMA R228, -RZ, RZ, 0, 2.384185791015625e-07 ;  /* 0x00000004ffe47435 */ /* 0x000fe200000001ff */
[----:B------:R-:W-:-:S05]  /*4770*/  FADD R231, R229, R230 ;  /* 0x000000e6e5e77221 */ /* 0x000fca0000000000 */
[----:B------:R-:W-:-:S07]  /*4780*/  MOV R229, R231 ;  /* 0x000000e700e57202 */ /* 0x000fce0000000f00 */
[----:B------:R-:W-:Y:S05]  /*4790*/  WARPSYNC.COLLECTIVE R226, `(.L_x_10062) ;  /* 0x00000000e2087348 */ /* 0x000fea0003c00000 */
[----:B------:R0:W1:Y:S02]  /*47a0*/  SHFL.BFLY P0, R230, R229, R228, R227 ;  /* 0x0c0000e4e5e67389 */ /* 0x00006400000000e3 */
[----:B01----:R-:W-:Y:S01]  /*47b0*/  ENDCOLLECTIVE ;  /* 0x000000000000791b */ /* 0x003fe20003800000 */
.L_x_10062:
[----:B------:R-:W-:Y:S01]  /*47c0*/  HFMA2.MMA R228, -RZ, RZ, 0, 4.76837158203125e-07 ;  /* 0x00000008ffe47435 */ /* 0x000fe200000001ff */
[----:B------:R-:W-:-:S05]  /*47d0*/  FADD R232, R231, R230 ;  /* 0x000000e6e7e87221 */ /* 0x000fca0000000000 */
[----:B------:R-:W-:-:S07]  /*47e0*/  MOV R229, R232 ;  /* 0x000000e800e57202 */ /* 0x000fce0000000f00 */
[----:B------:R-:W-:Y:S05]  /*47f0*/  WARPSYNC.COLLECTIVE R226, `(.L_x_10063) ;  /* 0x00000000e2087348 */ /* 0x000fea0003c00000 */
[----:B------:R0:W1:Y:S02]  /*4800*/  SHFL.BFLY P0, R230, R229, R228, R227 ;  /* 0x0c0000e4e5e67389 */ /* 0x00006400000000e3 */
[----:B01----:R-:W-:Y:S01]  /*4810*/  ENDCOLLECTIVE ;  /* 0x000000000000791b */ /* 0x003fe20003800000 */
.L_x_10063:
[----:B------:R-:W-:Y:S01]  /*4820*/  HFMA2.MMA R228, -RZ, RZ, 0, 9.5367431640625e-07 ;  /* 0x00000010ffe47435 */ /* 0x000fe200000001ff */
[----:B------:R-:W-:-:S05]  /*4830*/  FADD R233, R232, R230 ;  /* 0x000000e6e8e97221 */ /* 0x000fca0000000000 */
[----:B------:R-:W-:-:S07]  /*4840*/  MOV R229, R233 ;  /* 0x000000e900e57202 */ /* 0x000fce0000000f00 */
[----:B------:R-:W-:Y:S05]  /*4850*/  WARPSYNC.COLLECTIVE R226, `(.L_x_10064) ;  /* 0x00000000e2087348 */ /* 0x000fea0003c00000 */
[----:B------:R0:W1:Y:S02]  /*4860*/  SHFL.BFLY P0, R230, R229, R228, R227 ;  /* 0x0c0000e4e5e67389 */ /* 0x00006400000000e3 */
[----:B01----:R-:W-:Y:S01]  /*4870*/  ENDCOLLECTIVE ;  /* 0x000000000000791b */ /* 0x003fe20003800000 */
.L_x_10064:
[----:B------:R-:W-:Y:S01]  /*4880*/  MOV R228, 0x1 ;  /* 0x0000000100e47802 */ /* 0x000fe20000000f00 */
[----:B------:R-:W-:-:S04]  /*4890*/  FADD R2, R233, R230 ;  /* 0x000000e6e9027221 */ /* 0x000fc80000000000 */
        /* <DEDUP_REMOVED lines=98> */
[----:B------:R-:W-:Y:S01]  /*4ec0*/  FFMA R227, R173, R173, R226 ;  /* 0x000000adade37223 */ /* 0x000fe200000000e2 */
[----:B------:R-:W-:-:S03]  /*4ed0*/  MOV R226, 0xffffffff ;  /* 0xffffffff00e27802 */ /* 0x000fc60000000f00 */
[----:B------:R-:W-:Y:S01]  /*4ee0*/  FFMA R174, R148, R148, R227 ;  /* 0x0000009494ae7223 */ /* 0x000fe200000000e3 */
[----:B------:R-:W-:-:S03]  /*4ef0*/  HFMA2.MMA R227, -RZ, RZ, 0, 1.847743988037109375e-06 ;  /* 0x0000001fffe37435 */ /* 0x000fc600000001ff */
        /* <DEDUP_REMOVED lines=44> */
[----:B------:R-:W-:-:S07]  /*51c0*/  FFMA R229, R219, R219, R174 ;  /* 0x000000dbdbe57223 */ /* 0x000fce00000000ae */
[----:B------:R-:W-:Y:S05]  /*51d0*/  WARPSYNC.COLLECTIVE R226, `(.L_x_10065) ;  /* 0x00000000e2087348 */ /* 0x000fea0003c00000 */
[----:B------:R0:W1:Y:S02]  /*51e0*/  SHFL.BFLY P0, R230, R229, R228, R227 ;  /* 0x0c0000e4e5e67389 */ /* 0x00006400000000e3 */
[----:B01----:R-:W-:Y:S01]  /*51f0*/  ENDCOLLECTIVE ;  /* 0x000000000000791b */ /* 0x003fe20003800000 */
.L_x_10065:
[----:B------:R-:W-:Y:S01]  /*5200*/  HFMA2.MMA R228, -RZ, RZ, 0, 1.1920928955078125e-07 ;  /* 0x00000002ffe47435 */ /* 0x000fe200000001ff */
[----:B------:R-:W-:-:S05]  /*5210*/  FADD R174, R229, R230 ;  /* 0x000000e6e5ae7221 */ /* 0x000fca0000000000 */
[----:B------:R-:W-:-:S07]  /*5220*/  MOV R229, R174 ;  /* 0x000000ae00e57202 */ /* 0x000fce0000000f00 */
[----:B------:R-:W-:Y:S05]  /*5230*/  WARPSYNC.COLLECTIVE R226, `(.L_x_10066) ;  /* 0x00000000e2087348 */ /* 0x000fea0003c00000 */
[----:B------:R0:W1:Y:S02]  /*5240*/  SHFL.BFLY P0, R230, R229, R228, R227 ;  /* 0x0c0000e4e5e67389 */ /* 0x00006400000000e3 */
[----:B01----:R-:W-:Y:S01]  /*5250*/  ENDCOLLECTIVE ;  /* 0x000000000000791b */ /* 0x003fe20003800000 */
.L_x_10066:
[----:B------:R-:W-:Y:S01]  /*5260*/  HFMA2.MMA R228, -RZ, RZ, 0, 2.384185791015625e-07 ;  /* 0x00000004ffe47435 */ /* 0x000fe200000001ff */
[----:B------:R-:W-:-:S05]  /*5270*/  FADD R175, R174, R230 ;  /* 0x000000e6aeaf7221 */ /* 0x000fca0000000000 */
[----:B------:R-:W-:-:S07]  /*5280*/  MOV R229, R175 ;  /* 0x000000af00e57202 */ /* 0x000fce0000000f00 */
[----:B------:R-:W-:Y:S05]  /*5290*/  WARPSYNC.COLLECTIVE R226, `(.L_x_10067) ;  /* 0x00000000e2087348 */ /* 0x000fea0003c00000 */
[----:B------:R0:W1:Y:S02]  /*52a0*/  SHFL.BFLY P0, R230, R229, R228, R227 ;  /* 0x0c0000e4e5e67389 */ /* 0x00006400000000e3 */
[----:B01----:R-:W-:Y:S01]  /*52b0*/  ENDCOLLECTIVE ;  /* 0x000000000000791b */ /* 0x003fe20003800000 */
.L_x_10067:
[----:B------:R-:W-:Y:S01]  /*52c0*/  HFMA2.MMA R228, -RZ, RZ, 0, 4.76837158203125e-07 ;  /* 0x00000008ffe47435 */ /* 0x000fe200000001ff */
[----:B------:R-:W-:-:S05]  /*52d0*/  FADD R232, R175, R230 ;  /* 0x000000e6afe87221 */ /* 0x000fca0000000000 */
[----:B------:R-:W-:-:S07]  /*52e0*/  MOV R229, R232 ;  /* 0x000000e800e57202 */ /* 0x000fce0000000f00 */
[----:B------:R-:W-:Y:S05]  /*52f0*/  WARPSYNC.COLLECTIVE R226, `(.L_x_10068) ;  /* 0x00000000e2087348 */ /* 0x000fea0003c00000 */
[----:B------:R0:W1:Y:S02]  /*5300*/  SHFL.BFLY P0, R230, R229, R228, R227 ;  /* 0x0c0000e4e5e67389 */ /* 0x00006400000000e3 */
[----:B01----:R-:W-:Y:S01]  /*5310*/  ENDCOLLECTIVE ;  /* 0x000000000000791b */ /* 0x003fe20003800000 */
.L_x_10068:
[----:B------:R-:W-:Y:S01]  /*5320*/  HFMA2.MMA R228, -RZ, RZ, 0, 9.5367431640625e-07 ;  /* 0x00000010ffe47435 */ /* 0x000fe200000001ff */
[----:B------:R-:W-:-:S05]  /*5330*/  FADD R233, R232, R230 ;  /* 0x000000e6e8e97221 */ /* 0x000fca0000000000 */
[----:B------:R-:W-:-:S07]  /*5340*/  MOV R229, R233 ;  /* 0x000000e900e57202 */ /* 0x000fce0000000f00 */
[----:B------:R-:W-:Y:S05]  /*5350*/  WARPSYNC.COLLECTIVE R226, `(.L_x_10069) ;  /* 0x00000000e2087348 */ /* 0x000fea0003c00000 */
[----:B------:R0:W1:Y:S02]  /*5360*/  SHFL.BFLY P0, R230, R229, R228, R227 ;  /* 0x0c0000e4e5e67389 */ /* 0x00006400000000e3 */
[----:B01----:R-:W-:Y:S01]  /*5370*/  ENDCOLLECTIVE ;  /* 0x000000000000791b */ /* 0x003fe20003800000 */
.L_x_10069:
[----:B------:R-:W-:Y:S05]  /*5380*/  BRA `(.L_x_10070) ;  /* 0xffffffc000b47947 */ /* 0x000fea000383ffff */
.L_x_10052:
[----:B------:R-:W-:Y:S01]  /*5390*/  HFMA2.MMA R4, -RZ, RZ, 0, 9.5367431640625e-07 ;  /* 0x00000010ff047435 */ /* 0x000fe200000001ff */
[----:B------:R-:W-:Y:S01]  /*53a0*/  BSSY B0, `(.L_x_10071) ;  /* 0x0000007000007945 */ /* 0x000fe20003800000 */
[----:B------:R-:W-:Y:S02]  /*53b0*/  MOV R9, R222 ;  /* 0x000000de00097202 */ /* 0x000fe40000000f00 */
[----:B------:R-:W-:Y:S02]  /*53c0*/  MOV R11, 0x1f ;  /* 0x0000001f000b7802 */ /* 0x000fe40000000f00 */
[----:B------:R-:W-:-:S07]  /*53d0*/  MOV R226, 0xffffffff ;  /* 0xffffffff00e27802 */ /* 0x000fce0000000f00 */
[----:B-1---5:R-:W-:Y:S05]  /*53e0*/  WARPSYNC.COLLECTIVE R226, `(.L_x_10072) ;  /* 0x00000000e2087348 */ /* 0x022fea0003c00000 */
[----:B------:R0:W2:Y:S02]  /*53f0*/  SHFL.DOWN P0, R7, R9, R4, R11 ;  /* 0x0800000409077389 */ /* 0x0000a4000000000b */
[----:B012--5:R-:W-:Y:S01]  /*5400*/  ENDCOLLECTIVE ;  /* 0x000000000000791b */ /* 0x027fe20003800000 */
.L_x_10072:
[----:B------:R-:W-:Y:S05]  /*5410*/  BSYNC B0 ;  /* 0x0000000000007941 */ /* 0x000fea0003800000 */
.L_x_10071:
[----:B------:R-:W-:Y:S01]  /*5420*/  MOV R3, R7 ;  /* 0x0000000700037202 */ /* 0x000fe20000000f00 */
[----:B------:R-:W-:Y:S01]  /*5430*/  HFMA2.MMA R4, -RZ, RZ, 0, 4.76837158203125e-07 ;  /* 0x00000008ff047435 */ /* 0x000fe200000001ff */
[----:B------:R-:W-:Y:S02]  /*5440*/  MOV R11, 0x1f ;  /* 0x0000001f000b7802 */ /* 0x000fe40000000f00 */
[----:B------:R-:W-:Y:S02]  /*5450*/  FMNMX R3, R3, R222, !PT ;  /* 0x000000de03037209 */ /* 0x000fe40007800000 */
[----:B------:R-:W-:Y:S02]  /*5460*/  MOV R226, 0xffffffff ;  /* 0xffffffff00e27802 */ /* 0x000fe40000000f00 */
[----:B------:R-:W-:-:S07]  /*5470*/  MOV R9, R3 ;  /* 0x0000000300097202 */ /* 0x000fce0000000f00 */
[----:B------:R-:W-:Y:S05]  /*5480*/  WARPSYNC.COLLECTIVE R226, `(.L_x_10073) ;  /* 0x00000000e2087348 */ /* 0x000fea0003c00000 */
[----:B------:R0:W1:Y:S02]  /*5490*/  SHFL.DOWN P0, R7, R9, R4, R11 ;  /* 0x0800000409077389 */ /* 0x000064000000000b */
[----:B01----:R-:W-:Y:S01]  /*54a0*/  ENDCOLLECTIVE ;  /* 0x000000000000791b */ /* 0x003fe20003800000 */
.L_x_10073:
[----:B------:R-:W-:Y:S01]  /*54b0*/  HFMA2.MMA R4, -RZ, RZ, 0, 2.384185791015625e-07 ;  /* 0x00000004ff047435 */ /* 0x000fe200000001ff */
[----:B------:R-:W-:-:S04]  /*54c0*/  MOV R0, R7 ;  /* 0x0000000700007202 */ /* 0x000fc80000000f00 */
[----:B------:R-:W-:-:S04]  /*54d0*/  FMNMX R0, R3, R0, !PT ;  /* 0x0000000003007209 */ /* 0x000fc80007800000 */
[----:B------:R-:W-:-:S07]  /*54e0*/  MOV R9, R0 ;  /* 0x0000000000097202 */ /* 0x000fce0000000f00 */
[----:B------:R-:W-:Y:S05]  /*54f0*/  WARPSYNC.COLLECTIVE R226, `(.L_x_10074) ;  /* 0x00000000e2087348 */ /* 0x000fea0003c00000 */
[----:B------:R0:W1:Y:S02]  /*5500*/  SHFL.DOWN P0, R7, R9, R4, R11 ;  /* 0x0800000409077389 */ /* 0x000064000000000b */
[----:B01----:R-:W-:Y:S01]  /*5510*/  ENDCOLLECTIVE ;  /* 0x000000000000791b */ /* 0x003fe20003800000 */
.L_x_10074:
[----:B------:R-:W-:Y:S01]  /*5520*/  HFMA2.MMA R4, -RZ, RZ, 0, 1.1920928955078125e-07 ;  /* 0x00000002ff047435 */ /* 0x000fe200000001ff */
[----:B------:R-:W-:-:S04]  /*5530*/  MOV R5, R7 ;  /* 0x0000000700057202 */ /* 0x000fc80000000f00 */
[----:B------:R-:W-:-:S04]  /*5540*/  FMNMX R5, R0, R5, !PT ;  /* 0x0000000500057209 */ /* 0x000fc80007800000 */
[----:B------:R-:W-:-:S07]  /*5550*/  MOV R9, R5 ;  /* 0x0000000500097202 */ /* 0x000fce0000000f00 */
[----:B------:R-:W-:Y:S05]  /*5560*/  WARPSYNC.COLLECTIVE R226, `(.L_x_10075) ;  /* 0x00000000e2087348 */ /* 0x000fea0003c00000 */
[----:B------:R0:W1:Y:S02]  /*5570*/  SHFL.DOWN P0, R7, R9, R4, R11 ;  /* 0x0800000409077389 */ /* 0x000064000000000b */
[----:B01----:R-:W-:Y:S01]  /*5580*/  ENDCOLLECTIVE ;  /* 0x000000000000791b */ /* 0x003fe20003800000 */
.L_x_10075:
[----:B------:R-:W-:Y:S01]  /*5590*/  HFMA2.MMA R4, -RZ, RZ, 0, 5.9604644775390625e-08 ;  /* 0x00000001ff047435 */ /* 0x000fe200000001ff */
[----:B------:R-:W-:-:S04]  /*55a0*/  MOV R2, R7 ;  /* 0x0000000700027202 */ /* 0x000fc80000000f00 */
[----:B------:R-:W-:-:S04]  /*55b0*/  FMNMX R2, R5, R2, !PT ;  /* 0x0000000205027209 */ /* 0x000fc80007800000 */
[----:B------:R-:W-:-:S07]  /*55c0*/  MOV R9, R2 ;  /* 0x0000000200097202 */ /* 0x000fce0000000f00 */
[----:B------:R-:W-:Y:S05]  /*55d0*/  WARPSYNC.COLLECTIVE R226, `(.L_x_10076) ;  /* 0x00000000e2087348 */ /* 0x000fea0003c00000 */
[----:B------:R0:W1:Y:S02]  /*55e0*/  SHFL.DOWN P0, R7, R9, R4, R11 ;  /* 0x0800000409077389 */ /* 0x000064000000000b */
[----:B01----:R-:W-:Y:S01]  /*55f0*/  ENDCOLLECTIVE ;  /* 0x000000000000791b */ /* 0x003fe20003800000 */
.L_x_10076:
[----:B------:R-:W-:Y:S05]  /*5600*/  BRA `(.L_x_10077) ;  /* 0xffffffec00287947 */ /* 0x000fea000383ffff */
.L_x_10055:
[----:B------:R-:W-:Y:S01]  /*5610*/  HFMA2.MMA R4, -RZ, RZ, 0, 1.1920928955078125e-07 ;  /* 0x00000002ff047435 */ /* 0x000fe200000001ff */
[----:B-1----:R-:W-:Y:S02]  /*5620*/  MOV R9, R0 ;  /* 0x0000000000097202 */ /* 0x002fe40000000f00 */
[----:B------:R-:W-:Y:S02]  /*5630*/  MOV R11, 0x1f ;  /* 0x0000001f000b7802 */ /* 0x000fe40000000f00 */
[----:B------:R-:W-:-:S07]  /*5640*/  MOV R226, 0xffffffff ;  /* 0xffffffff00e27802 */ /* 0x000fce0000000f00 */
[----:B0----5:R-:W-:Y:S05]  /*5650*/  WARPSYNC.COLLECTIVE R226, `(.L_x_10078) ;  /* 0x00000000e2087348 */ /* 0x021fea0003c00000 */
[----:B------:R1:W2:Y:S02]  /*5660*/  SHFL.DOWN P0, R7, R9, R4, R11 ;  /* 0x0800000409077389 */ /* 0x0002a4000000000b */
[----:B012--5:R-:W-:Y:S01]  /*5670*/  ENDCOLLECTIVE ;  /* 0x000000000000791b */ /* 0x027fe20003800000 */
.L_x_10078:
[----:B------:R-:W-:Y:S01]  /*5680*/  HFMA2.MMA R4, -RZ, RZ, 0, 5.9604644775390625e-08 ;  /* 0x00000001ff047435 */ /* 0x000fe200000001ff */
[----:B------:R-:W-:-:S04]  /*5690*/  MOV R3, R7 ;  /* 0x0000000700037202 */ /* 0x000fc80000000f00 */
[----:B------:R-:W-:-:S04]  /*56a0*/  FMNMX R3, R3, R0, !PT ;  /* 0x0000000003037209 */ /* 0x000fc80007800000 */
[----:B------:R-:W-:-:S07]  /*56b0*/  MOV R9, R3 ;  /* 0x0000000300097202 */ /* 0x000fce0000000f00 */
[----:B------:R-:W-:Y:S05]  /*56c0*/  WARPSYNC.COLLECTIVE R226, `(.L_x_10079) ;  /* 0x00000000e2087348 */ /* 0x000fea0003c00000 */
[----:B------:R0:W1:Y:S02]  /*56d0*/  SHFL.DOWN P0, R7, R9, R4, R11 ;  /* 0x0800000409077389 */ /* 0x000064000000000b */
[----:B01----:R-:W-:Y:S01]  /*56e0*/  ENDCOLLECTIVE ;  /* 0x000000000000791b */ /* 0x003fe20003800000 */
.L_x_10079:
[----:B------:R-:W-:Y:S01]  /*56f0*/  MOV R2, R7 ;  /* 0x0000000700027202 */ /* 0x000fe20000000f00 */
[----:B------:R-:W-:Y:S06]  /*5700*/  BRA `(.L_x_10080) ;  /* 0xffffffec00587947 */ /* 0x000fec000383ffff */
        .weak           $__internal_140_$__cuda_sm20_rcp_rn_f32_slowpath
        .type           $__internal_140_$__cuda_sm20_rcp_rn_f32_slowpath,@function
        .size           $__internal_140_$__cuda_sm20_rcp_rn_f32_slowpath,(.L_x_14476 - $__internal_140_$__cuda_sm20_rcp_rn_f32_slowpath)
$__internal_140_$__cuda_sm20_rcp_rn_f32_slowpath:
[----:B------:R-:W-:-:S04]  /*5710*/  SHF.L.U32 R2, R0, 0x1, RZ ;  /* 0x0000000100027819 */ /* 0x000fc800000006ff */
[----:B------:R-:W-:-:S04]  /*5720*/  SHF.R.U32.HI R8, RZ, 0x18, R2 ;  /* 0x00000018ff087819 */ /* 0x000fc80000011602 */
[----:B------:R-:W-:-:S13]  /*5730*/  ISETP.NE.U32.AND P0, PT, R8, RZ, PT ;  /* 0x000000ff0800720c */ /* 0x000fda0003f05070 */
[----:B------:R-:W-:Y:S05]  /*5740*/  @P0 BRA `(.L_x_10081) ;  /* 0x00000000002c0947 */ /* 0x000fea0003800000 */
[----:B------:R-:W-:-:S04]  /*5750*/  SHF.L.U32 R2, R0, 0x1, RZ ;  /* 0x0000000100027819 */ /* 0x000fc800000006ff */
[----:B------:R-:W-:-:S13]  /*5760*/  ISETP.NE.AND P0, PT, R2, RZ, PT ;  /* 0x000000ff0200720c */ /* 0x000fda0003f05270 */
[----:B------:R2:W3:Y:S01]  /*5770*/  @!P0 MUFU.RCP R2, R0 ;  /* 0x0000000000028308 */ /* 0x0004e20000001000 */
[----:B------:R-:W-:Y:S05]  /*5780*/  @!P0 BRA `(.L_x_10082) ;  /* 0x0000000000a48947 */ /* 0x000fea0003800000 */
[----:B------:R-:W-:-:S04]  /*5790*/  FFMA R3, R0, 1.84467440737095516160e+19, RZ ;  /* 0x5f80000000037823 */ /* 0x000fc800000000ff */
[----:B--2---:R-:W3:Y:S02]  /*57a0*/  MUFU.RCP R0, R3 ;  /* 0x0000000300007308 */ /* 0x004ee40000001000 */
[----:B---3--:R-:W-:-:S04]  /*57b0*/  FFMA R2, R3, R0, -1 ;  /* 0xbf80000003027423 */ /* 0x008fc80000000000 */
[----:B------:R-:W-:-:S04]  /*57c0*/  FADD.FTZ R5, -R2, -RZ ;  /* 0x800000ff02057221 */ /* 0x000fc80000010100 */
[----:B------:R-:W-:-:S04]  /*57d0*/  FFMA R0, R0, R5, R0 ;  /* 0x0000000500007223 */ /* 0x000fc80000000000 */
[----:B------:R-:W-:Y:S01]  /*57e0*/  FFMA R2, R0, 1.84467440737095516160e+19, RZ ;  /* 0x5f80000000027823 */ /* 0x000fe200000000ff */
[----:B------:R-:W-:Y:S06]  /*57f0*/  BRA `(.L_x_10082) ;  /* 0x0000000000887947 */ /* 0x000fec0003800000 */
.L_x_10081:
        /* <DEDUP_REMOVED lines=33> */
.L_x_10083:
[----:B------:R0:W1:Y:S02]  /*5a10*/  MUFU.RCP R2, R0 ;  /* 0x0000000000027308 */ /* 0x0000640000001000 */
.L_x_10082:
[----:B-1-3--:R-:W-:Y:S02]  /*5a20*/  MOV R5, R2 ;  /* 0x0000000200057202 */ /* 0x00afe40000000f00 */
[----:B------:R-:W-:Y:S02]  /*5a30*/  MOV R2, R7 ;  /* 0x0000000700027202 */ /* 0x000fe40000000f00 */
[----:B------:R-:W-:-:S04]  /*5a40*/  MOV R3, 0x0 ;  /* 0x0000000000037802 */ /* 0x000fc80000000f00 */
[----:B0-2---:R-:W-:Y:S05]  /*5a50*/  RET.REL.NODEC R2 `(_ZN18transformer_engine13normalization19ln_fwd_tuned_kernelINS0_13Kernel_traitsIff13__nv_bfloat16fjLj2304ELj1ELj4ELj1ELj16ENS0_18Kernel_traits_baseILj2304EffS3_fjLj128EEEEEEEvNS0_19ForwardKernelParamsE) ;  /* 0xffffffa402687950 */ /* 0x005fea0003c3ffff */
.L_x_10084:
        /* <DEDUP_REMOVED lines=10> */
.L_x_14476:


//--------------------- .text._ZN18transformer_engine13normalization19ln_fwd_tuned_kernelINS0_13Kernel_traitsI13__nv_bfloat16S3_S3_fjLj2304ELj1ELj4ELj1ELj16ENS0_18Kernel_traits_baseILj2304ES3_S3_S3_fjLj128EEEEEEEvNS0_19ForwardKernelParamsE --------------------------
	.section	.text._ZN18transformer_engine13normalization19ln_fwd_tuned_kernelINS0_13Kernel_traitsI13__nv_bfloat16S3_S3_fjLj2304ELj1ELj4ELj1ELj16ENS0_18Kernel_traits_baseILj2304ES3_S3_S3_fjLj128EEEEEEEvNS0_19ForwardKernelParamsE,"ax",@progbits
	.align	128
        .global         _ZN18transformer_engine13normalization19ln_fwd_tuned_kernelINS0_13Kernel_traitsI13__nv_bfloat16S3_S3_fjLj2304ELj1ELj4ELj1ELj16ENS0_18Kernel_traits_baseILj2304ES3_S3_S3_fjLj128EEEEEEEvNS0_19ForwardKernelParamsE
        .type           _ZN18transformer_engine13normalization19ln_fwd_tuned_kernelINS0_13Kernel_traitsI13__nv_bfloat16S3_S3_fjLj2304ELj1ELj4ELj1ELj16ENS0_18Kernel_traits_baseILj2304ES3_S3_S3_fjLj128EEEEEEEvNS0_19ForwardKernelParamsE,@function
        .size           _ZN18transformer_engine13normalization19ln_fwd_tuned_kernelINS0_13Kernel_traitsI13__nv_bfloat16S3_S3_fjLj2304ELj1ELj4ELj1ELj16ENS0_18Kernel_traits_baseILj2304ES3_S3_S3_fjLj128EEEEEEEvNS0_19ForwardKernelParamsE,(.L_x_14477 - _ZN18transformer_engine13normalization19ln_fwd_tuned_kernelINS0_13Kernel_traitsI13__nv_bfloat16S3_S3_fjLj2304ELj1ELj4ELj1ELj16ENS0_18Kernel_traits_baseILj2304ES3_S3_S3_fjLj128EEEEEEEvNS0_19ForwardKernelParamsE)
        .other          _ZN18transformer_engine13normalization19ln_fwd_tuned_kernelINS0_13Kernel_traitsI13__nv_bfloat16S3_S3_fjLj2304ELj1ELj4ELj1ELj16ENS0_18Kernel_traits_baseILj2304ES3_S3_S3_fjLj128EEEEEEEvNS0_19ForwardKernelParamsE,@"STO_CUDA_ENTRY STV_DEFAULT"
_ZN18transformer_engine13normalization19ln_fwd_tuned_kernelINS0_13Kernel_traitsI13__nv_bfloat16S3_S3_fjLj2304ELj1ELj4ELj1ELj16ENS0_18Kernel_traits_baseILj2304ES3_S3_S3_fjLj128EEEEEEEvNS0_19ForwardKernelParamsE:
.text._ZN18transformer_engine13normalization19ln_fwd_tuned_kernelINS0_13Kernel_traitsI13__nv_bfloat16S3_S3_fjLj2304ELj1ELj4ELj1ELj16ENS0_18Kernel_traits_baseILj2304ES3_S3_S3_fjLj128EEEEEEEvNS0_19ForwardKernelParamsE:
[----:B------:R-:W-:Y:S01]  /*0000*/  LDC R1, c[0x0][0x28] ;  /* 0x00000a00ff017b82 */ /* 0x000fe20000000800 */
[----:B------:R-:W0:Y:S01]  /*0010*/  S2R R12, SR_TID.X ;  /* 0x00000000000c7919 */ /* 0x000e220000002100 */
[----:B------:R-:W-:Y:S01]  /*0020*/  ULDC.U8 UR4, c[0x0][0x294] ;  /* 0x0000a50000047ab9 */ /* 0x000fe20000000000 */
[----:B------:R-:W-:Y:S01]  /*0030*/  HFMA2.MMA R13, -RZ, RZ, 1.875, 0 ;  /* 0x3f800000ff0d7435 */ /* 0x000fe200000001ff */
[----:B------:R-:W-:Y:S01]  /*0040*/  ISETP.NE.AND P1, PT, RZ, UR4, PT ;  /* 0x00000004ff007c0c */ /* 0x000fe2000bf25270 */
[----:B------:R-:W1:Y:S01]  /*0050*/  S2R R2, SR_CTAID.X ;  /* 0x0000000000027919 */ /* 0x000e620000002500 */
[----:B------:R-:W-:Y:S01]  /*0060*/  ULDC UR10, c[0x0][0x218] ;  /* 0x00008600000a7ab9 */ /* 0x000fe20000000800 */
[----:B------:R-:W-:Y:S01]  /*0070*/  ULDC.64 UR4, c[0x0][0x208] ;  /* 0x0000820000047ab9 */ /* 0x000fe20000000a00 */
[----:B------:R-:W-:Y:S01]  /*0080*/  ULDC.64 UR6, c[0x0][0x238] ;  /* 0x00008e0000067ab9 */ /* 0x000fe20000000a00 */
[----:B------:R-:W-:-:S08]  /*0090*/  ULDC.64 UR8, c[0x0][0x260] ;  /* 0x0000980000087ab9 */ /* 0x000fd00000000a00 */
[----:B------:R-:W2:Y:S01]  /*00a0*/  @P1 LDC.64 R4, c[0x0][0x270] ;  /* 0x00009c00ff041b82 */ /* 0x000ea20000000a00 */
[----:B0-----:R-:W-:-:S04]  /*00b0*/  SHF.R.U32.HI R11, RZ, 0x5, R12 ;  /* 0x00000005ff0b7819 */ /* 0x001fc8000001160c */
[----:B-1----:R-:W-:Y:S02]  /*00c0*/  LEA R11, R2, R11, 0x2 ;  /* 0x0000000b020b7211 */ /* 0x002fe400078e10ff */
[----:B------:R-:W-:Y:S02]  /*00d0*/  SHF.L.U32 R0, R12, 0x4, RZ ;  /* 0x000000040c007819 */ /* 0x000fe400000006ff */
[----:B------:R-:W-:Y:S01]  /*00e0*/  ISETP.GE.AND P0, PT, R11, UR10, PT ;  /* 0x0000000a0b007c0c */ /* 0x000fe2000bf06270 */
[----:B--2---:R0:W5:Y:S01]  /*00f0*/  @P1 LDG.E R13, desc[UR4][R4.64] ;  /* 0x00000004040d1981 */ /* 0x004162000c1e1900 */
[----:B------:R-:W-:Y:S01]  /*0100*/  LOP3.LUT R0, R0, 0x1f0, RZ, 0xc0, !PT ;  /* 0x000001f000007812 */ /* 0x000fe200078ec0ff */
[----:B------:R-:W-:Y:S01]  /*0110*/  ULDC UR10, c[0x0][0x218] ;  /* 0x00008600000a7ab9 */ /* 0x000fe20000000800 */
[----:B------:R-:W-:Y:S01]  /*0120*/  BSSY B0, `(.L_x_10085) ;  /* 0x0000422000007945 */ /* 0x000fe20003800000 */
[----:B------:R-:W-:Y:S02]  /*0130*/  MOV R10, RZ ;  /* 0x000000ff000a7202 */ /* 0x000fe40000000f00 */
[----:B------:R-:W-:-:S02]  /*0140*/  IADD3 R2, P2, R0, UR6, RZ ;  /* 0x0000000600027c10 */ /* 0x000fc4000ff5e0ff */
[----:B0-----:R-:W-:Y:S02]  /*0150*/  IADD3 R4, P3, R0, UR8, RZ ;  /* 0x0000000800047c10 */ /* 0x001fe4000ff7e0ff */
[----:B------:R-:W-:Y:S01]  /*0160*/  IADD3.X R3, RZ, UR7, RZ, P2, !PT ;  /* 0x00000007ff037c10 */ /* 0x000fe200097fe4ff */
[----:B------:R-:W-:Y:S01]  /*0170*/  ULDC.64 UR6, c[0x0][0x288] ;  /* 0x0000a20000067ab9 */ /* 0x000fe20000000a00 */
[----:B------:R-:W-:Y:S01]  /*0180*/  IADD3.X R5, RZ, UR9, RZ, P3, !PT ;  /* 0x00000009ff057c10 */ /* 0x000fe20009ffe4ff */
[----:B------:R-:W-:Y:S08]  /*0190*/  @P0 BRA `(.L_x_10086) ;  /* 0x0000004000680947 */ /* 0x000ff00003800000 */
        /* <DEDUP_REMOVED lines=20> */
.L_x_10088:
[----:B-1----:R-:W1:Y:S01]  /*02e0*/  LDC.64 R120, c[0x0][0x220] ;  /* 0x00008800ff787b82 */ /* 0x002e620000000a00 */
[----:B------:R-:W-:-:S05]  /*02f0*/  LOP3.LUT P2, R8, R12, 0x1f, RZ, 0xc0, !PT ;  /* 0x0000001f0c087812 */ /* 0x000fca000784c0ff */
        /* <DEDUP_REMOVED lines=9> */
[----:B0-----:R-:W-:-:S05]  /*0390*/  IADD3 R5, R8, 0x60, RZ ;  /* 0x0000006008057810 */ /* 0x001fca0007ffe0ff */
        /* <DEDUP_REMOVED lines=17> */
[----:B------:R-:W-:Y:S01]  /*04b0*/  UMOV UR8, 0xffffffff ;  /* 0xffffffff00087882 */ /* 0x000fe20000000000 */
        /* <DEDUP_REMOVED lines=8> */
[----:B---3--:R-:W-:-:S03]  /*0540*/  PRMT R126, R92, 0x7632, R126 ;  /* 0x000076325c7e7816 */ /* 0x008fc6000000007e */
[--C-:B------:R-:W-:Y:S01]  /*0550*/  FADD R124, R89, R88.reuse ;  /* 0x00000058597c7221 */ /* 0x100fe20000000000 */
[C---:B------:R-:W-:Y:S02]  /*0560*/  PRMT R88, R90.reuse, 0x7632, R88 ;  /* 0x000076325a587816 */ /* 0x040fe40000000058 */
[----:B------:R-:W-:Y:S01]  /*0570*/  SHF.L.U32 R90, R90, 0x10, RZ ;  /* 0x000000105a5a7819 */ /* 0x000fe200000006ff */
[----:B------:R-:W-:Y:S01]  /*0580*/  FADD R125, R15, R124 ;  /* 0x0000007c0f7d7221 */ /* 0x000fe20000000000 */
[----:B------:R-:W-:Y:S02]  /*0590*/  SHF.L.U32 R88, R88, 0x10, RZ ;  /* 0x0000001058587819 */ /* 0x000fe400000006ff */
[C---:B------:R-:W-:Y:S01]  /*05a0*/  SHF.L.U32 R124, R91.reuse, 0x10, RZ ;  /* 0x000000105b7c7819 */ /* 0x040fe200000006ff */
[--C-:B------:R-:W-:Y:S01]  /*05b0*/  FADD R127, R90, R125.reuse ;  /* 0x0000007d5a7f7221 */ /* 0x100fe20000000000 */
[----:B------:R-:W-:-:S03]  /*05c0*/  PRMT R125, R91, 0x7632, R125 ;  /* 0x000076325b7d7816 */ /* 0x000fc6000000007d */
[----:B------:R-:W-:Y:S01]  /*05d0*/  FADD R127, R88, R127 ;  /* 0x0000007f587f7221 */ /* 0x000fe20000000000 */
[----:B------:R-:W-:Y:S02]  /*05e0*/  SHF.L.U32 R91, R125, 0x10, RZ ;  /* 0x000000107d5b7819 */ /* 0x000fe400000006ff */
[----:B------:R-:W-:Y:S01]  /*05f0*/  SHF.L.U32 R125, R92, 0x10, RZ ;  /* 0x000000105c7d7819 */ /* 0x000fe200000006ff */
[--C-:B------:R-:W-:Y:S01]  /*0600*/  FADD R128, R124, R127.reuse ;  /* 0x0000007f7c807221 */ /* 0x100fe20000000000 */
        /* <DEDUP_REMOVED lines=15> */
[C---:B----4-:R-:W-:Y:S01]  /*0700*/  SHF.L.U32 R129, R96.reuse, 0x10, RZ ;  /* 0x0000001060817819 */ /* 0x050fe200000006ff */
[--C-:B------:R-:W-:Y:S01]  /*0710*/  FADD R131, R127, R130.reuse ;  /* 0x000000827f837221 */ /* 0x100fe20000000000 */
[----:B------:R-:W-:-:S03]  /*0720*/  PRMT R130, R96, 0x7632, R130 ;  /* 0x0000763260827816 */ /* 0x000fc60000000082 */
[----:B------:R-:W-:Y:S01]  /*0730*/  FADD R131, R94, R131 ;  /* 0x000000835e837221 */ /* 0x000fe20000000000 */
[----:B------:R-:W-:Y:S02]  /*0740*/  SHF.L.U32 R96, R130, 0x10, RZ ;  /* 0x0000001082607819 */ /* 0x000fe400000006ff */
[C---:B------:R-:W-:Y:S01]  /*0750*/  SHF.L.U32 R130, R97.reuse, 0x10, RZ ;  /* 0x0000001061827819 */ /* 0x040fe200000006ff */
        /* <DEDUP_REMOVED lines=133> */
[----:B------:R-:W-:-:S03]  /*0fb0*/  SHF.L.U32 R123, R157, 0x10, RZ ;  /* 0x000000109d7b7819 */ /* 0x000fc600000006ff */
        /* <DEDUP_REMOVED lines=110> */
[----:B------:R-:W-:-:S02]  /*16a0*/  FADD R123, R123, -R157 ;  /* 0x8000009d7b7b7221 */ /* 0x000fc40000000000 */
        /* <DEDUP_REMOVED lines=58> */
.L_x_10108:
[----:B------:R-:W2:Y:S01]  /*1a50*/  @!P2 LDC.64 R158, c[0x0][0x228] ;  /* 0x00008a00ff9eab82 */ /* 0x000ea20000000a00 */
[----:B01----:R-:W-:Y:S01]  /*1a60*/  FADD R165, R165, R162 ;  /* 0x000000a2a5a57221 */ /* 0x003fe20000000000 */
[----:B------:R-:W-:Y:S02]  /*1a70*/  ISETP.NE.AND P3, PT, R9, RZ, PT ;  /* 0x000000ff0900720c */ /* 0x000fe40003f65270 */
[----:B-----5:R-:W-:-:S11]  /*1a80*/  SHF.L.U32 R162, R16, 0x10, RZ ;  /* 0x0000001010a27819 */ /* 0x020fd600000006ff */
[----:B------:R-:W-:Y:S01]  /*1a90*/  @P3 FADD R162, R162, 1 ;  /* 0x3f800000a2a23421 */ /* 0x000fe20000000000 */
[----:B--2---:R-:W-:Y:S02]  /*1aa0*/  @!P2 IMAD.WIDE R160, R11, 0x4, R158 ;  /* 0x000000040ba0a825 */ /* 0x004fe400078e029e */
[----:B------:R-:W0:Y:S03]  /*1ab0*/  LDC R158, c[0x0][0x268] ;  /* 0x00009a00ff9e7b82 */ /* 0x000e260000000800 */
[----:B------:R1:W-:Y:S02]  /*1ac0*/  @!P2 STG.E desc[UR4][R160.64], R157 ;  /* 0x0000009da000a986 */ /* 0x0003e4000c101904 */
[C---:B-1----:R-:W-:Y:S02]  /*1ad0*/  SHF.L.U32 R157, R52.reuse, 0x10, RZ ;  /* 0x00000010349d7819 */ /* 0x042fe400000006ff */
[----:B------:R-:W-:-:S04]  /*1ae0*/  PRMT R160, R52, 0x7632, R160 ;  /* 0x0000763234a07816 */ /* 0x000fc800000000a0 */
[----:B------:R-:W-:Y:S01]  /*1af0*/  SHF.L.U32 R160, R160, 0x10, RZ ;  /* 0x00000010a0a07819 */ /* 0x000fe200000006ff */
[----:B0-----:R-:W-:-:S05]  /*1b00*/  FFMA R158, R165, 0.00043402778101153671741, R158 ;  /* 0x39e38e39a59e7823 */ /* 0x001fca000000009e */
[----:B------:R-:W-:-:S13]  /*1b10*/  FSETP.GEU.AND P0, PT, |R158|, 1.175494350822287508e-38, PT ;  /* 0x008000009e00780b */ /* 0x000fda0003f0e200 */
[----:B------:R-:W-:-:S04]  /*1b20*/  @!P0 FMUL R158, R158, 16777216 ;  /* 0x4b8000009e9e8820 */ /* 0x000fc80000400000 */
[----:B------:R-:W0:Y:S02]  /*1b30*/  MUFU.RSQ R159, R158 ;  /* 0x0000009e009f7308 */ /* 0x000e240000001400 */
[----:B0-----:R-:W-:Y:S01]  /*1b40*/  @!P0 FMUL R159, R159, 4096 ;  /* 0x458000009f9f8820 */ /* 0x001fe20000400000 */
[----:B------:R-:W-:-:S03]  /*1b50*/  ISETP.NE.U32.AND P0, PT, RZ, UR6, PT ;  /* 0x00000006ff007c0c */ /* 0x000fc6000bf05070 */
[-C--:B------:R-:W-:Y:S01]  /*1b60*/  FMUL R0, R0, R159.reuse ;  /* 0x0000009f00007220 */ /* 0x080fe20000400000 */
[-C--:B------:R-:W-:Y:S01]  /*1b70*/  FMUL R14, R14, R159.reuse ;  /* 0x0000009f0e0e7220 */ /* 0x080fe20000400000 */
[-C--:B------:R-:W-:Y:S01]  /*1b80*/  FMUL R158, R89, R159.reuse ;  /* 0x0000009f599e7220 */ /* 0x080fe20000400000 */
[----:B------:R-:W-:Y:S01]  /*1b90*/  SHF.L.U32 R89, R53, 0x10, RZ ;  /* 0x0000001035597819 */ /* 0x000fe200000006ff */
[--C-:B------:R-:W-:Y:S01]  /*1ba0*/  FFMA R0, R162, R0, R157.reuse ;  /* 0x00000000a2007223 */ /* 0x100fe2000000009d */
[----:B------:R-:W-:Y:S01]  /*1bb0*/  PRMT R157, R16, 0x7632, R157 ;  /* 0x00007632109d7816 */ /* 0x000fe2000000009d */
[-C--:B------:R-:W-:Y:S01]  /*1bc0*/  FMUL R15, R15, R159.reuse ;  /* 0x0000009f0f0f7220 */ /* 0x080fe20000400000 */
[-C--:B------:R-:W-:Y:S01]  /*1bd0*/  FMUL R90, R90, R159.reuse ;  /* 0x0000009f5a5a7220 */ /* 0x080fe20000400000 */
[-C--:B------:R-:W-:Y:S01]  /*1be0*/  FMUL R88, R88, R159.reuse ;  /* 0x0000009f58587220 */ /* 0x080fe20000400000 */
[----:B------:R-:W-:Y:S01]  /*1bf0*/  SHF.L.U32 R157, R157, 0x10, RZ ;  /* 0x000000109d9d7819 */ /* 0x000fe200000006ff */
[-C--:B------:R-:W-:Y:S01]  /*1c00*/  FMUL R124, R124, R159.reuse ;  /* 0x0000009f7c7c7220 */ /* 0x080fe20000400000 */
[----:B------:R-:W-:Y:S01]  /*1c10*/  ISETP.NE.AND.EX P0, PT, RZ, UR7, PT, P0 ;  /* 0x00000007ff007c0c */ /* 0x000fe2000bf05300 */
[-C--:B------:R-:W-:Y:S01]  /*1c20*/  FMUL R91, R91, R159.reuse ;  /* 0x0000009f5b5b7220 */ /* 0x080fe20000400000 */
[-C--:B------:R-:W-:Y:S01]  /*1c30*/  FMUL R126, R126, R159.reuse ;  /* 0x0000009f7e7e7220 */ /* 0x080fe20000400000 */
[----:B------:R-:W-:Y:S01]  /*1c40*/  @P3 FADD R157, R157, 1 ;  /* 0x3f8000009d9d3421 */ /* 0x000fe20000000000 */
[-C--:B------:R-:W-:Y:S01]  /*1c50*/  FMUL R93, R93, R159.reuse ;  /* 0x0000009f5d5d7220 */ /* 0x080fe20000400000 */
[-C--:B------:R-:W-:Y:S01]  /*1c60*/  FMUL R127, R127, R159.reuse ;  /* 0x0000009f7f7f7220 */ /* 0x080fe20000400000 */
[-C--:B------:R-:W-:Y:S01]  /*1c70*/  FMUL R94, R94, R159.reuse ;  /* 0x0000009f5e5e7220 */ /* 0x080fe20000400000 */
[----:B------:R-:W-:Y:S01]  /*1c80*/  FFMA R157, R157, R14, R160 ;  /* 0x0000000e9d9d7223 */ /* 0x000fe200000000a0 */
[----:B------:R-:W-:Y:S01]  /*1c90*/  SHF.L.U32 R14, R17, 0x10, RZ ;  /* 0x00000010110e7819 */ /* 0x000fe200000006ff */
[-C--:B------:R-:W-:Y:S01]  /*1ca0*/  FMUL R128, R128, R159.reuse ;  /* 0x0000009f80807220 */ /* 0x080fe20000400000 */
[-C--:B------:R-:W-:Y:S01]  /*1cb0*/  FMUL R95, R95, R159.reuse ;  /* 0x0000009f5f5f7220 */ /* 0x080fe20000400000 */
[-C--:B------:R-:W-:Y:S01]  /*1cc0*/  FMUL R129, R129, R159.reuse ;  /* 0x0000009f81817220 */ /* 0x080fe20000400000 */
[----:B------:R-:W-:Y:S01]  /*1cd0*/  FMUL R96, R96, R159 ;  /* 0x0000009f60607220 */ /* 0x000fe20000400000 */
[----:B------:R-:W-:Y:S01]  /*1ce0*/  @P3 FADD R14, R14, 1 ;  /* 0x3f8000000e0e3421 */ /* 0x000fe20000000000 */
[----:B------:R-:W-:Y:S01]  /*1cf0*/  @P0 FMNMX R10, R10, |R0|, !PT ;  /* 0x400000000a0a0209 */ /* 0x000fe20007800000 */
[----:B------:R-:W-:Y:S01]  /*1d00*/  @P1 FMUL R0, R0, R13 ;  /* 0x0000000d00001220 */ /* 0x000fe20000400000 */
[-C--:B------:R-:W-:Y:S01]  /*1d10*/  FMUL R130, R130, R159.reuse ;  /* 0x0000009f82827220 */ /* 0x080fe20000400000 */
[----:B------:R-:W-:Y:S01]  /*1d20*/  FFMA R89, R14, R158, R89 ;  /* 0x0000009e0e597223 */ /* 0x000fe20000000059 */
[----:B------:R-:W-:Y:S01]  /*1d30*/  PRMT R14, R17, 0x7632, R14 ;  /* 0x00007632110e7816 */ /* 0x000fe2000000000e */
[-C--:B------:R-:W-:Y:S01]  /*1d40*/  FMUL R97, R97, R159.reuse ;  /* 0x0000009f61617220 */ /* 0x080fe20000400000 */
[----:B------:R-:W-:Y:S01]  /*1d50*/  PRMT R158, R53, 0x7632, R158 ;  /* 0x00007632359e7816 */ /* 0x000fe2000000009e */
[-C--:B------:R-:W-:Y:S01]  /*1d60*/  FMUL R131, R131, R159.reuse ;  /* 0x0000009f83837220 */ /* 0x080fe20000400000 */
[----:B------:R-:W-:Y:S01]  /*1d70*/  SHF.L.U32 R14, R14, 0x10, RZ ;  /* 0x000000100e0e7819 */ /* 0x000fe200000006ff */
[-C--:B------:R-:W-:Y:S01]  /*1d80*/  FMUL R98, R98, R159.reuse ;  /* 0x0000009f62627220 */ /* 0x080fe20000400000 */
[----:B------:R-:W-:Y:S01]  /*1d90*/  SHF.L.U32 R161, R158, 0x10, RZ ;  /* 0x000000109ea17819 */ /* 0x000fe200000006ff */
[----:B------:R-:W-:Y:S01]  /*1da0*/  FMUL R132, R132, R159 ;  /* 0x0000009f84847220 */ /* 0x000fe20000400000 */
[----:B------:R-:W-:Y:S01]  /*1db0*/  @P0 FMNMX R10, R10, |R157|, !PT ;  /* 0x4000009d0a0a0209 */ /* 0x000fe20007800000 */
[----:B------:R-:W-:Y:S01]  /*1dc0*/  @P3 FADD R14, R14, 1 ;  /* 0x3f8000000e0e3421 */ /* 0x000fe20000000000 */
[----:B------:R-:W-:Y:S01]  /*1dd0*/  @P1 FMUL R157, R157, R13 ;  /* 0x0000000d9d9d1220 */ /* 0x000fe20000400000 */
[----:B------:R-:W-:Y:S01]  /*1de0*/  FMUL R99, R99, R159 ;  /* 0x0000009f63637220 */ /* 0x000fe20000400000 */
[----:B------:R-:W-:Y:S01]  /*1df0*/  @P0 FMNMX R10, R10, |R89|, !PT ;  /* 0x400000590a0a0209 */ /* 0x000fe20007800000 */
[----:B------:R-:W-:Y:S01]  /*1e00*/  FFMA R158, R14, R15, R161 ;  /* 0x0000000f0e9e7223 */ /* 0x000fe200000000a1 */
[----:B------:R-:W-:Y:S01]  /*1e10*/  SHF.L.U32 R14, R18, 0x10, RZ ;  /* 0x00000010120e7819 */ /* 0x000fe200000006ff */
[----:B------:R-:W0:Y:S01]  /*1e20*/  LDC.64 R160, c[0x0][0x258] ;  /* 0x00009600ffa07b82 */ /* 0x000e220000000a00 */
[----:B------:R-:W-:Y:S01]  /*1e30*/  SHF.L.U32 R15, R54, 0x10, RZ ;  /* 0x00000010360f7819 */ /* 0x000fe200000006ff */
[-C--:B------:R-:W-:Y:S01]  /*1e40*/  @P1 FMUL R89, R89, R13.reuse ;  /* 0x0000000d59591220 */ /* 0x080fe20000400000 */
[----:B------:R-:W-:Y:S01]  /*1e50*/  @P0 FMNMX R10, R10, |R158|, !PT ;  /* 0x4000009e0a0a0209 */ /* 0x000fe20007800000 */
[----:B------:R-:W-:Y:S01]  /*1e60*/  @P3 FADD R14, R14, 1 ;  /* 0x3f8000000e0e3421 */ /* 0x000fe20000000000 */
[----:B------:R-:W-:Y:S01]  /*1e70*/  @P1 FMUL R158, R158, R13 ;  /* 0x0000000d9e9e1220 */ /* 0x000fe20000400000 */
[-C--:B------:R-:W-:Y:S01]  /*1e80*/  FMUL R133, R133, R159.reuse ;  /* 0x0000009f85857220 */ /* 0x080fe20000400000 */
[-C--:B------:R-:W-:Y:S01]  /*1e90*/  FMUL R100, R100, R159.reuse ;  /* 0x0000009f64647220 */ /* 0x080fe20000400000 */
[--C-:B------:R-:W-:Y:S01]  /*1ea0*/  FFMA R90, R14, R90, R15.reuse ;  /* 0x0000005a0e5a7223 */ /* 0x100fe2000000000f */
        /* <DEDUP_REMOVED lines=11> */
[----:B------:R-:W-:Y:S01]  /*1f60*/  F2FP.BF16.F32.PACK_AB R89, R158, R89 ;  /* 0x000000599e59723e */ /* 0x000fe200000010ff */
[-C--:B------:R-:W-:Y:S01]  /*1f70*/  FMUL R136, R136, R159.reuse ;  /* 0x0000009f88887220 */ /* 0x080fe20000400000 */
[----:B------:R-:W-:Y:S01]  /*1f80*/  FFMA R163, R14, R88, R15 ;  /* 0x000000580ea37223 */ /* 0x000fe2000000000f */
[----:B------:R-:W-:Y:S01]  /*1f90*/  SHF.L.U32 R14, R19, 0x10, RZ ;  /* 0x00000010130e7819 */ /* 0x000fe200000006ff */
[-C--:B------:R-:W-:Y:S01]  /*1fa0*/  FMUL R103, R103, R159.reuse ;  /* 0x0000009f67677220 */ /* 0x080fe20000400000 */
[----:B------:R-:W-:Y:S01]  /*1fb0*/  SHF.L.U32 R15, R55, 0x10, RZ ;  /* 0x00000010370f7819 */ /* 0x000fe200000006ff */
[----:B------:R-:W-:Y:S01]  /*1fc0*/  FMUL R137, R137, R159 ;  /* 0x0000009f89897220 */ /* 0x000fe20000400000 */
[----:B------:R-:W-:Y:S01]  /*1fd0*/  F2FP.BF16.F32.PACK_AB R88, R157, R0 ;  /* 0x000000009d58723e */ /* 0x000fe200000010ff */
[----:B------:R-:W-:Y:S01]  /*1fe0*/  @P3 FADD R14, R14, 1 ;  /* 0x3f8000000e0e3421 */ /* 0x000fe20000000000 */
[----:B------:R-:W-:Y:S01]  /*1ff0*/  @P0 FMNMX R10, R10, |R163|, !PT ;  /* 0x400000a30a0a0209 */ /* 0x000fe20007800000 */
[----:B------:R-:W-:Y:S01]  /*2000*/  @P1 FMUL R163, R163, R13 ;  /* 0x0000000da3a31220 */ /* 0x000fe20000400000 */
[----:B------:R-:W-:Y:S01]  /*2010*/  SHF.L.U32 R0, R20, 0x10, RZ ;  /* 0x0000001014007819 */ /* 0x000fe200000006ff */
[----:B------:R-:W-:Y:S01]  /*2020*/  FFMA R124, R14, R124, R15 ;  /* 0x0000007c0e7c7223 */ /* 0x000fe2000000000f */
[----:B------:R-:W-:Y:S01]  /*2030*/  PRMT R14, R19, 0x7632, R14 ;  /* 0x00007632130e7816 */ /* 0x000fe2000000000e */
[-C--:B------:R-:W-:Y:S01]  /*2040*/  FMUL R104, R104, R159.reuse ;  /* 0x0000009f68687220 */ /* 0x080fe20000400000 */
[----:B------:R-:W-:Y:S01]  /*2050*/  F2FP.BF16.F32.PACK_AB R90, R163, R90 ;  /* 0x0000005aa35a723e */ /* 0x000fe200000010ff */
[----:B------:R-:W-:Y:S01]  /*2060*/  @P3 FADD R0, R0, 1 ;  /* 0x3f80000000003421 */ /* 0x000fe20000000000 */
[----:B------:R-:W-:Y:S01]  /*2070*/  SHF.L.U32 R15, R14, 0x10, RZ ;  /* 0x000000100e0f7819 */ /* 0x000fe200000006ff */
[-C--:B------:R-:W-:Y:S01]  /*2080*/  FMUL R138, R138, R159.reuse ;  /* 0x0000009f8a8a7220 */ /* 0x080fe20000400000 */
[----:B------:R-:W-:Y:S01]  /*2090*/  PRMT R14, R55, 0x7632, R14 ;  /* 0x00007632370e7816 */ /* 0x000fe2000000000e */
[----:B------:R-:W-:Y:S01]  /*20a0*/  FMUL R105, R105, R159 ;  /* 0x0000009f69697220 */ /* 0x000fe20000400000 */
[----:B------:R-:W-:Y:S01]  /*20b0*/  @P0 FMNMX R10, R10, |R124|, !PT ;  /* 0x4000007c0a0a0209 */ /* 0x000fe20007800000 */
[----:B------:R-:W-:Y:S01]  /*20c0*/  @P3 FADD R15, R15, 1 ;  /* 0x3f8000000f0f3421 */ /* 0x000fe20000000000 */
[----:B------:R-:W-:Y:S01]  /*20d0*/  SHF.L.U32 R14, R14, 0x10, RZ ;  /* 0x000000100e0e7819 */ /* 0x000fe200000006ff */
[----:B------:R-:W-:Y:S01]  /*20e0*/  @P1 FMUL R124, R124, R13 ;  /* 0x0000000d7c7c1220 */ /* 0x000fe20000400000 */
[-C--:B------:R-:W-:Y:S01]  /*20f0*/  FMUL R139, R139, R159.reuse ;  /* 0x0000009f8b8b7220 */ /* 0x080fe20000400000 */
[-C--:B------:R-:W-:Y:S01]  /*2100*/  FMUL R106, R106, R159.reuse ;  /* 0x0000009f6a6a7220 */ /* 0x080fe20000400000 */
[----:B------:R-:W-:Y:S01]  /*2110*/  FMUL R140, R140, R159 ;  /* 0x0000009f8c8c7220 */ /* 0x000fe20000400000 */
[----:B------:R-:W-:Y:S01]  /*2120*/  FFMA R91, R15, R91, R14 ;  /* 0x0000005b0f5b7223 */ /* 0x000fe2000000000e */
[-C--:B------:R-:W-:Y:S01]  /*2130*/  FMUL R107, R107, R159.reuse ;  /* 0x0000009f6b6b7220 */ /* 0x080fe20000400000 */
[----:B------:R-:W1:Y:S01]  /*2140*/  @!P2 LDC.64 R14, c[0x0][0x230] ;  /* 0x00008c00ff0eab82 */ /* 0x000e620000000a00 */
[-C--:B------:R-:W-:Y:S01]  /*2150*/  FMUL R141, R141, R159.reuse ;  /* 0x0000009f8d8d7220 */ /* 0x080fe20000400000 */
[----:B------:R-:W-:Y:S01]  /*2160*/  FMUL R108, R108, R159 ;  /* 0x0000009f6c6c7220 */ /* 0x000fe20000400000 */
[----:B------:R-:W-:Y:S01]  /*2170*/  @P0 FMNMX R10, R10, |R91|, !PT ;  /* 0x4000005b0a0a0209 */ /* 0x000fe20007800000 */
[----:B------:R-:W-:Y:S01]  /*2180*/  @P1 FMUL R91, R91, R13 ;  /* 0x0000000d5b5b1220 */ /* 0x000fe20000400000 */
[-C--:B------:R-:W-:Y:S01]  /*2190*/  FMUL R142, R142, R159.reuse ;  /* 0x0000009f8e8e7220 */ /* 0x080fe20000400000 */
[-C--:B------:R-:W-:Y:S01]  /*21a0*/  FMUL R109, R109, R159.reuse ;  /* 0x0000009f6d6d7220 */ /* 0x080fe20000400000 */
[-C--:B------:R-:W-:Y:S01]  /*21b0*/  FMUL R143, R143, R159.reuse ;  /* 0x0000009f8f8f7220 */ /* 0x080fe20000400000 */
[-C--:B------:R-:W-:Y:S01]  /*21c0*/  FMUL R110, R110, R159.reuse ;  /* 0x0000009f6e6e7220 */ /* 0x080fe20000400000 */
[----:B------:R-:W-:Y:S01]  /*21d0*/  F2FP.BF16.F32.PACK_AB R91, R91, R124 ;  /* 0x0000007c5b5b723e */ /* 0x000fe200000010ff */
[-C--:B------:R-:W-:Y:S01]  /*21e0*/  FMUL R144, R144, R159.reuse ;  /* 0x0000009f90907220 */ /* 0x080fe20000400000 */
[----:B------:R-:W-:Y:S01]  /*21f0*/  PRMT R124, R56, 0x7632, R124 ;  /* 0x00007632387c7816 */ /* 0x000fe2000000007c */
[-C--:B------:R-:W-:Y:S01]  /*2200*/  FMUL R111, R111, R159.reuse ;  /* 0x0000009f6f6f7220 */ /* 0x080fe20000400000 */
        /* <DEDUP_REMOVED lines=11> */
[----:B-1----:R-:W-:-:S04]  /*22c0*/  @!P2 IMAD.WIDE R14, R11, 0x4, R14 ;  /* 0x000000040b0ea825 */ /* 0x002fc800078e020e */
[-C--:B------:R-:W-:Y:S01]  /*22d0*/  FMUL R117, R117, R159.reuse ;  /* 0x0000009f75757220 */ /* 0x080fe20000400000 */
[-C--:B------:R-:W-:Y:S01]  /*22e0*/  FMUL R151, R151, R159.reuse ;  /* 0x0000009f97977220 */ /* 0x080fe20000400000 */
[-C--:B------:R-:W-:Y:S01]  /*22f0*/  FMUL R118, R118, R159.reuse ;  /* 0x0000009f76767220 */ /* 0x080fe20000400000 */
[-C--:B------:R-:W-:Y:S01]  /*2300*/  FMUL R152, R152, R159.reuse ;  /* 0x0000009f98987220 */ /* 0x080fe20000400000 */
[----:B------:R0:W-:Y:S01]  /*2310*/  @!P2 STG.E desc[UR4][R14.64], R159 ;  /* 0x0000009f0e00a986 */ /* 0x0001e2000c101904 */
        /* <DEDUP_REMOVED lines=8> */
[----:B0-----:R-:W-:-:S04]  /*23a0*/  IMAD.WIDE.U32 R14, R8, 0x10, R160 ;  /* 0x00000010080e7825 */ /* 0x001fc800078e00a0 */
[----:B------:R-:W-:Y:S01]  /*23b0*/  FMUL R8, R125, R159 ;  /* 0x0000009f7d087220 */ /* 0x000fe20000400000 */
[----:B------:R-:W-:Y:S01]  /*23c0*/  SHF.L.U32 R125, R56, 0x10, RZ ;  /* 0x00000010387d7819 */ /* 0x000fe200000006ff */
[----:B------:R0:W-:Y:S04]  /*23d0*/  STG.E.128 desc[UR4][R14.64], R88 ;  /* 0x000000580e007986 */ /* 0x0001e8000c101d04 */
[----:B------:R-:W-:Y:S01]  /*23e0*/  FFMA R0, R0, R8, R125 ;  /* 0x0000000800007223 */ /* 0x000fe2000000007d */
[----:B------:R-:W-:Y:S02]  /*23f0*/  PRMT R8, R20, 0x7632, R8 ;  /* 0x0000763214087816 */ /* 0x000fe40000000008 */
[----:B------:R-:W-:Y:S02]  /*2400*/  SHF.L.U32 R125, R124, 0x10, RZ ;  /* 0x000000107c7d7819 */ /* 0x000fe400000006ff */
[----:B------:R-:W-:-:S02]  /*2410*/  SHF.L.U32 R8, R8, 0x10, RZ ;  /* 0x0000001008087819 */ /* 0x000fc400000006ff */
[----:B------:R-:W-:Y:S02]  /*2420*/  PRMT R124, R62, 0x7632, R124 ;  /* 0x000076323e7c7816 */ /* 0x000fe4000000007c */
[----:B------:R-:W-:Y:S01]  /*2430*/  @P0 FMNMX R10, R10, |R0|, !PT ;  /* 0x400000000a0a0209 */ /* 0x000fe20007800000 */
[----:B------:R-:W-:Y:S01]  /*2440*/  @P3 FADD R8, R8, 1 ;  /* 0x3f80000008083421 */ /* 0x000fe20000000000 */
[----:B------:R-:W-:Y:S01]  /*2450*/  @P1 FMUL R0, R0, R13 ;  /* 0x0000000d00001220 */ /* 0x000fe20000400000 */
[-C--:B0-----:R-:W-:Y:S01]  /*2460*/  FMUL R15, R92, R159.reuse ;  /* 0x0000009f5c0f7220 */ /* 0x081fe20000400000 */
[----:B------:R-:W-:Y:S01]  /*2470*/  PRMT R14, R21, 0x7632, R14 ;  /* 0x00007632150e7816 */ /* 0x000fe2000000000e */
[----:B------:R-:W-:Y:S01]  /*2480*/  FMUL R159, R123, R159 ;  /* 0x0000009f7b9f7220 */ /* 0x000fe20000400000 */
[----:B------:R-:W-:Y:S01]  /*2490*/  SHF.L.U32 R89, R57, 0x10, RZ ;  /* 0x0000001039597819 */ /* 0x000fe200000006ff */
[----:B------:R-:W-:Y:S01]  /*24a0*/  FFMA R15, R8, R15, R125 ;  /* 0x0000000f080f7223 */ /* 0x000fe2000000007d */
[----:B------:R-:W-:-:S02]  /*24b0*/  SHF.L.U32 R8, R21, 0x10, RZ ;  /* 0x0000001015087819 */ /* 0x000fc400000006ff */
[----:B------:R-:W-:Y:S02]  /*24c0*/  SHF.L.U32 R14, R14, 0x10, RZ ;  /* 0x000000100e0e7819 */ /* 0x000fe400000006ff */
[----:B------:R-:W-:Y:S01]  /*24d0*/  PRMT R88, R57, 0x7632, R88 ;  /* 0x0000763239587816 */ /* 0x000fe20000000058 */
[----:B------:R-:W-:Y:S01]  /*24e0*/  @P3 FADD R8, R8, 1 ;  /* 0x3f80000008083421 */ /* 0x000fe20000000000 */
[----:B------:R-:W-:Y:S01]  /*24f0*/  SHF.L.U32 R91, R58, 0x10, RZ ;  /* 0x000000103a5b7819 */ /* 0x000fe200000006ff */
[----:B------:R-:W-:Y:S01]  /*2500*/  @P3 FADD R14, R14, 1 ;  /* 0x3f8000000e0e3421 */ /* 0x000fe20000000000 */
[----:B------:R-:W-:Y:S01]  /*2510*/  PRMT R90, R58, 0x7632, R90 ;  /* 0x000076323a5a7816 */ /* 0x000fe2000000005a */
[----:B------:R-:W-:Y:S01]  /*2520*/  FFMA R8, R8, R126, R89 ;  /* 0x0000007e08087223 */ /* 0x000fe20000000059 */
[----:B------:R-:W-:Y:S02]  /*2530*/  SHF.L.U32 R89, R88, 0x10, RZ ;  /* 0x0000001058597819 */ /* 0x000fe400000006ff */
[----:B------:R-:W-:-:S02]  /*2540*/  PRMT R88, R22, 0x7632, R88 ;  /* 0x0000763216587816 */ /* 0x000fc40000000058 */
[----:B------:R-:W-:Y:S01]  /*2550*/  PRMT R92, R24, 0x7632, R92 ;  /* 0x00007632185c7816 */ /* 0x000fe2000000005c */
[----:B------:R-:W-:Y:S01]  /*2560*/  FFMA R89, R14, R93, R89 ;  /* 0x0000005d0e597223 */ /* 0x000fe20000000059 */
[----:B------:R-:W-:Y:S02]  /*2570*/  SHF.L.U32 R14, R22, 0x10, RZ ;  /* 0x00000010160e7819 */ /* 0x000fe400000006ff */
[----:B------:R-:W-:Y:S02]  /*2580*/  SHF.L.U32 R88, R88, 0x10, RZ ;  /* 0x0000001058587819 */ /* 0x000fe400000006ff */
[----:B------:R-:W-:Y:S01]  /*2590*/  SHF.L.U32 R93, R59, 0x10, RZ ;  /* 0x000000103b5d7819 */ /* 0x000fe200000006ff */
[----:B------:R-:W-:Y:S01]  /*25a0*/  @P3 FADD R14, R14, 1 ;  /* 0x3f8000000e0e3421 */ /* 0x000fe20000000000 */
[----:B------:R-:W-:Y:S01]  /*25b0*/  SHF.L.U32 R92, R92, 0x10, RZ ;  /* 0x000000105c5c7819 */ /* 0x000fe200000006ff */
[----:B------:R-:W-:Y:S01]  /*25c0*/  @P3 FADD R88, R88, 1 ;  /* 0x3f80000058583421 */ /* 0x000fe20000000000 */
[----:B------:R-:W-:Y:S01]  /*25d0*/  SHF.L.U32 R125, R61, 0x10, RZ ;  /* 0x000000103d7d7819 */ /* 0x000fe200000006ff */
[----:B------:R-:W-:Y:S01]  /*25e0*/  FFMA R14, R14, R127, R91 ;  /* 0x0000007f0e0e7223 */ /* 0x000fe2000000005b */
[----:B------:R-:W-:Y:S01]  /*25f0*/  SHF.L.U32 R91, R90, 0x10, RZ ;  /* 0x000000105a5b7819 */ /* 0x000fe200000006ff */
[----:B------:R-:W-:Y:S01]  /*2600*/  @P3 FADD R92, R92, 1 ;  /* 0x3f8000005c5c3421 */ /* 0x000fe20000000000 */
[----:B------:R-:W-:-:S02]  /*2610*/  PRMT R90, R23, 0x7632, R90 ;  /* 0x00007632175a7816 */ /* 0x000fc4000000005a */
[----:B------:R-:W-:Y:S01]  /*2620*/  SHF.L.U32 R127, R63, 0x10, RZ ;  /* 0x000000103f7f7819 */ /* 0x000fe200000006ff */
[----:B------:R-:W-:Y:S01]  /*2630*/  FFMA R91, R88, R94, R91 ;  /* 0x0000005e585b7223 */ /* 0x000fe2000000005b */
[----:B------:R-:W-:Y:S02]  /*2640*/  SHF.L.U32 R88, R23, 0x10, RZ ;  /* 0x0000001017587819 */ /* 0x000fe400000006ff */
[----:B------:R-:W-:Y:S02]  /*2650*/  PRMT R94, R60, 0x7632, R94 ;  /* 0x000076323c5e7816 */ /* 0x000fe4000000005e */
[----:B------:R-:W-:Y:S01]  /*2660*/  PRMT R126, R64, 0x7632, R126 ;  /* 0x00007632407e7816 */ /* 0x000fe2000000007e */
[----:B------:R-:W-:Y:S01]  /*2670*/  @P3 FADD R88, R88, 1 ;  /* 0x3f80000058583421 */ /* 0x000fe20000000000 */
[----:B------:R-:W-:Y:S01]  /*2680*/  @P0 FMNMX R10, R10, |R15|, !PT ;  /* 0x4000000f0a0a0209 */ /* 0x000fe20007800000 */
[----:B------:R-:W-:Y:S02]  /*2690*/  @P1 FMUL R15, R15, R13 ;  /* 0x0000000d0f0f1220 */ /* 0x000fe40000400000 */
[----:B------:R-:W-:Y:S01]  /*26a0*/  FFMA R88, R88, R128, R93 ;  /* 0x0000008058587223 */ /* 0x000fe2000000005d */
[----:B------:R-:W-:-:S02]  /*26b0*/  SHF.L.U32 R93, R90, 0x10, RZ ;  /* 0x000000105a5d7819 */ /* 0x000fc400000006ff */
[----:B------:R-:W-:Y:S02]  /*26c0*/  PRMT R90, R59, 0x7632, R90 ;  /* 0x000076323b5a7816 */ /* 0x000fe4000000005a */
[----:B------:R-:W-:Y:S01]  /*26d0*/  SHF.L.U32 R128, R31, 0x10, RZ ;  /* 0x000000101f807819 */ /* 0x000fe200000006ff */
[----:B------:R-:W-:Y:S01]  /*26e0*/  @P3 FADD R93, R93, 1 ;  /* 0x3f8000005d5d3421 */ /* 0x000fe20000000000 */
[----:B------:R-:W-:Y:S02]  /*26f0*/  SHF.L.U32 R90, R90, 0x10, RZ ;  /* 0x000000105a5a7819 */ /* 0x000fe400000006ff */
[----:B------:R-:W-:Y:S01]  /*2700*/  @P0 FMNMX R10, R10, |R8|, !PT ;  /* 0x400000080a0a0209 */ /* 0x000fe20007800000 */
[----:B------:R-:W-:Y:S01]  /*2710*/  @P3 FADD R128, R128, 1 ;  /* 0x3f80000080803421 */ /* 0x000fe20000000000 */
[----:B------:R-:W-:Y:S01]  /*2720*/  @P1 FMUL R8, R8, R13 ;  /* 0x0000000d08081220 */ /* 0x000fe20000400000 */
[----:B------:R-:W-:Y:S01]  /*2730*/  FFMA R93, R93, R95, R90 ;  /* 0x0000005f5d5d7223 */ /* 0x000fe2000000005a */
[----:B------:R-:W-:-:S02]  /*2740*/  SHF.L.U32 R90, R24, 0x10, RZ ;  /* 0x00000010185a7819 */ /* 0x000fc400000006ff */
[----:B------:R-:W-:Y:S02]  /*2750*/  SHF.L.U32 R95, R60, 0x10, RZ ;  /* 0x000000103c5f7819 */ /* 0x000fe400000006ff */
[----:B------:R-:W-:Y:S01]  /*2760*/  @P0 FMNMX R10, R10, |R89|, !PT ;  /* 0x400000590a0a0209 */ /* 0x000fe20007800000 */
[----:B------:R-:W-:Y:S01]  /*2770*/  @P3 FADD R90, R90, 1 ;  /* 0x3f8000005a5a3421 */ /* 0x000fe20000000000 */
[----:B------:R-:W-:Y:S02]  /*2780*/  @P1 FMUL R89, R89, R13 ;  /* 0x0000000d59591220 */ /* 0x000fe40000400000 */
[----:B------:R-:W-:Y:S01]  /*2790*/  @P0 FMNMX R10, R10, |R14|, !PT ;  /* 0x4000000e0a0a0209 */ /* 0x000fe20007800000 */
[----:B------:R-:W-:Y:S01]  /*27a0*/  FFMA R90, R90, R129, R95 ;  /* 0x000000815a5a7223 */ /* 0x000fe2000000005f */
[----:B------:R-:W-:Y:S01]  /*27b0*/  SHF.L.U32 R95, R94, 0x10, RZ ;  /* 0x000000105e5f7819 */ /* 0x000fe200000006ff */
[----:B------:R-:W-:Y:S01]  /*27c0*/  @P1 FMUL R14, R14, R13 ;  /* 0x0000000d0e0e1220 */ /* 0x000fe20000400000 */
[----:B------:R-:W-:-:S02]  /*27d0*/  PRMT R94, R25, 0x7632, R94 ;  /* 0x00007632195e7816 */ /* 0x000fc4000000005e */
[----:B------:R-:W-:Y:S01]  /*27e0*/  SHF.L.U32 R129, R65, 0x10, RZ ;  /* 0x0000001041817819 */ /* 0x000fe200000006ff */
[----:B------:R-:W-:Y:S01]  /*27f0*/  FFMA R95, R92, R96, R95 ;  /* 0x000000605c5f7223 */ /* 0x000fe2000000005f */
[----:B------:R-:W-:Y:S02]  /*2800*/  SHF.L.U32 R92, R25, 0x10, RZ ;  /* 0x00000010195c7819 */ /* 0x000fe400000006ff */
[----:B------:R-:W-:Y:S02]  /*2810*/  SHF.L.U32 R94, R94, 0x10, RZ ;  /* 0x000000105e5e7819 */ /* 0x000fe400000006ff */
[----:B------:R-:W-:Y:S01]  /*2820*/  PRMT R96, R61, 0x7632, R96 ;  /* 0x000076323d607816 */ /* 0x000fe20000000060 */
[----:B------:R-:W-:Y:S01]  /*2830*/  @P3 FADD R92, R92, 1 ;  /* 0x3f8000005c5c3421 */ /* 0x000fe20000000000 */
[----:B------:R-:W-:Y:S01]  /*2840*/  @P0 FMNMX R10, R10, |R91|, !PT ;  /* 0x4000005b0a0a0209 */ /* 0x000fe20007800000 */
[----:B------:R-:W-:Y:S01]  /*2850*/  @P3 FADD R94, R94, 1 ;  /* 0x3f8000005e5e3421 */ /* 0x000fe20000000000 */
[----:B------:R-:W-:Y:S01]  /*2860*/  @P1 FMUL R91, R91, R13 ;  /* 0x0000000d5b5b1220 */ /* 0x000fe20000400000 */
[----:B------:R-:W-:Y:S01]  /*2870*/  FFMA R92, R92, R130, R125 ;  /* 0x000000825c5c7223 */ /* 0x000fe2000000007d */
[----:B------:R-:W-:-:S02]  /*2880*/  SHF.L.U32 R125, R96, 0x10, RZ ;  /* 0x00000010607d7819 */ /* 0x000fc400000006ff */
[----:B------:R-:W-:Y:S02]  /*2890*/  PRMT R96, R26, 0x7632, R96 ;  /* 0x000076321a607816 */ /* 0x000fe40000000060 */
[----:B------:R-:W-:Y:S01]  /*28a0*/  SHF.L.U32 R130, R32, 0x10, RZ ;  /* 0x0000001020827819 */ /* 0x000fe200000006ff */
[----:B------:R-:W-:Y:S01]  /*28b0*/  FFMA R97, R94, R97, R125 ;  /* 0x000000615e617223 */ /* 0x000fe2000000007d */
[----:B------:R-:W-:Y:S02]  /*28c0*/  SHF.L.U32 R94, R26, 0x10, RZ ;  /* 0x000000101a5e7819 */ /* 0x000fe400000006ff */
[----:B------:R-:W-:Y:S01]  /*28d0*/  SHF.L.U32 R125, R62, 0x10, RZ ;  /* 0x000000103e7d7819 */ /* 0x000fe200000006ff */
[----:B------:R-:W-:Y:S01]  /*28e0*/  @P3 FADD R130, R130, 1 ;  /* 0x3f80000082823421 */ /* 0x000fe20000000000 */
[----:B------:R-:W-:Y:S01]  /*28f0*/  SHF.L.U32 R96, R96, 0x10, RZ ;  /* 0x0000001060607819 */ /* 0x000fe200000006ff */
[----:B------:R-:W-:Y:S01]  /*2900*/  @P3 FADD R94, R94, 1 ;  /* 0x3f8000005e5e3421 */ /* 0x000fe20000000000 */
[----:B------:R-:W-:Y:S01]  /*2910*/  @P0 FMNMX R10, R10, |R88|, !PT ;  /* 0x400000580a0a0209 */ /* 0x000fe20007800000 */
[----:B------:R-:W-:-:S02]  /*2920*/  @P1 FMUL R88, R88, R13 ;  /* 0x0000000d58581220 */ /* 0x000fc40000400000 */
[----:B------:R-:W-:Y:S01]  /*2930*/  FFMA R94, R94, R131, R125 ;  /* 0x000000835e5e7223 */ /* 0x000fe2000000007d */
[----:B------:R-:W-:Y:S01]  /*2940*/  SHF.L.U32 R125, R124, 0x10, RZ ;  /* 0x000000107c7d7819 */ /* 0x000fe200000006ff */
[----:B------:R-:W-:Y:S01]  /*2950*/  @P3 FADD R96, R96, 1 ;  /* 0x3f80000060603421 */ /* 0x000fe20000000000 */
[----:B------:R-:W-:Y:S01]  /*2960*/  @P0 FMNMX R10, R10, |R93|, !PT ;  /* 0x4000005d0a0a0209 */ /* 0x000fe20007800000 */
[-C--:B------:R-:W-:Y:S02]  /*2970*/  @P1 FMUL R93, R93, R13.reuse ;  /* 0x0000000d5d5d1220 */ /* 0x080fe40000400000 */
[----:B------:R-:W-:Y:S01]  /*2980*/  FFMA R125, R96, R98, R125 ;  /* 0x00000062607d7223 */ /* 0x000fe2000000007d */
[C---:B------:R-:W-:Y:S02]  /*2990*/  SHF.L.U32 R96, R27.reuse, 0x10, RZ ;  /* 0x000000101b607819 */ /* 0x040fe400000006ff */
[----:B------:R-:W-:Y:S02]  /*29a0*/  PRMT R98, R27, 0x7632, R98 ;  /* 0x000076321b627816 */ /* 0x000fe40000000062 */
[----:B------:R-:W-:Y:S01]  /*29b0*/  @P0 FMNMX R10, R10, |R90|, !PT ;  /* 0x4000005a0a0a0209 */ /* 0x000fe20007800000 */
[----:B------:R-:W-:Y:S01]  /*29c0*/  @P3 FADD R96, R96, 1 ;  /* 0x3f80000060603421 */ /* 0x000fe20000000000 */
[----:B------:R-:W-:Y:S01]  /*29d0*/  SHF.L.U32 R124, R98, 0x10, RZ ;  /* 0x00000010627c7819 */ /* 0x000fe200000006ff */
[----:B------:R-:W-:Y:S01]  /*29e0*/  @P1 FMUL R90, R90, R13 ;  /* 0x0000000d5a5a1220 */ /* 0x000fe20000400000 */
[----:B------:R-:W-:Y:S01]  /*29f0*/  PRMT R98, R63, 0x7632, R98 ;  /* 0x000076323f627816 */ /* 0x000fe20000000062 */
[----:B------:R-:W-:Y:S01]  /*2a00*/  FFMA R96, R96, R132, R127 ;  /* 0x0000008460607223 */ /* 0x000fe2000000007f */
[----:B------:R-:W-:Y:S01]  /*2a10*/  SHF.L.U32 R132, R34, 0x10, RZ ;  /* 0x0000001022847819 */ /* 0x000fe200000006ff */
[----:B------:R-:W-:Y:S01]  /*2a20*/  @P3 FADD R124, R124, 1 ;  /* 0x3f8000007c7c3421 */ /* 0x000fe20000000000 */
[----:B------:R-:W-:-:S02]  /*2a30*/  SHF.L.U32 R127, R98, 0x10, RZ ;  /* 0x00000010627f7819 */ /* 0x000fc400000006ff */
[----:B------:R-:W-:Y:S01]  /*2a40*/  SHF.L.U32 R98, R28, 0x10, RZ ;  /* 0x000000101c627819 */ /* 0x000fe200000006ff */
[----:B------:R-:W-:Y:S01]  /*2a50*/  @P3 FADD R132, R132, 1 ;  /* 0x3f80000084843421 */ /* 0x000fe20000000000 */
[----:B------:R-:W-:Y:S01]  /*2a60*/  @P0 FMNMX R10, R10, |R95|, !PT ;  /* 0x4000005f0a0a0209 */ /* 0x000fe20007800000 */
[----:B------:R-:W-:Y:S01]  /*2a70*/  FFMA R99, R124, R99, R127 ;  /* 0x000000637c637223 */ /* 0x000fe2000000007f */
[----:B------:R-:W-:Y:S01]  /*2a80*/  PRMT R124, R28, 0x7632, R124 ;  /* 0x000076321c7c7816 */ /* 0x000fe2000000007c */
[----:B------:R-:W-:Y:S01]  /*2a90*/  @P3 FADD R98, R98, 1 ;  /* 0x3f80000062623421 */ /* 0x000fe20000000000 */
[----:B------:R-:W-:Y:S01]  /*2aa0*/  SHF.L.U32 R127, R64, 0x10, RZ ;  /* 0x00000010407f7819 */ /* 0x000fe200000006ff */
[----:B------:R-:W-:Y:S01]  /*2ab0*/  @P1 FMUL R95, R95, R13 ;  /* 0x0000000d5f5f1220 */ /* 0x000fe20000400000 */
[----:B------:R-:W-:Y:S02]  /*2ac0*/  SHF.L.U32 R124, R124, 0x10, RZ ;  /* 0x000000107c7c7819 */ /* 0x000fe400000006ff */
[----:B------:R-:W-:Y:S01]  /*2ad0*/  @P0 FMNMX R10, R10, |R92|, !PT ;  /* 0x4000005c0a0a0209 */ /* 0x000fe20007800000 */
[----:B------:R-:W-:Y:S01]  /*2ae0*/  FFMA R98, R98, R133, R127 ;  /* 0x0000008562627223 */ /* 0x000fe2000000007f */
[----:B------:R-:W-:Y:S01]  /*2af0*/  SHF.L.U32 R127, R126, 0x10, RZ ;  /* 0x000000107e7f7819 */ /* 0x000fe200000006ff */
[----:B------:R-:W-:Y:S01]  /*2b00*/  @P3 FADD R124, R124, 1 ;  /* 0x3f8000007c7c3421 */ /* 0x000fe20000000000 */
[----:B------:R-:W-:Y:S01]  /*2b10*/  PRMT R126, R65, 0x7632, R126 ;  /* 0x00007632417e7816 */ /* 0x000fe2000000007e */
[----:B------:R-:W-:Y:S01]  /*2b20*/  @P1 FMUL R92, R92, R13 ;  /* 0x0000000d5c5c1220 */ /* 0x000fe20000400000 */
[----:B------:R-:W-:Y:S01]  /*2b30*/  @P0 FMNMX R10, R10, |R97|, !PT ;  /* 0x400000610a0a0209 */ /* 0x000fe20007800000 */
[----:B------:R-:W-:Y:S01]  /*2b40*/  FFMA R127, R124, R100, R127 ;  /* 0x000000647c7f7223 */ /* 0x000fe2000000007f */
[----:B------:R-:W-:Y:S01]  /*2b50*/  SHF.L.U32 R124, R29, 0x10, RZ ;  /* 0x000000101d7c7819 */ /* 0x000fe200000006ff */
[----:B------:R-:W-:Y:S01]  /*2b60*/  @P1 FMUL R97, R97, R13 ;  /* 0x0000000d61611220 */ /* 0x000fe20000400000 */
[----:B------:R-:W-:-:S02]  /*2b70*/  PRMT R100, R29, 0x7632, R100 ;  /* 0x000076321d647816 */ /* 0x000fc40000000064 */
[----:B------:R-:W-:Y:S01]  /*2b80*/  @P0 FMNMX R10, R10, |R94|, !PT ;  /* 0x4000005e0a0a0209 */ /* 0x000fe20007800000 */
[----:B------:R-:W-:Y:S01]  /*2b90*/  @P3 FADD R124, R124, 1 ;  /* 0x3f8000007c7c3421 */ /* 0x000fe20000000000 */
[----:B------:R-:W-:Y:S01]  /*2ba0*/  SHF.L.U32 R100, R100, 0x10, RZ ;  /* 0x0000001064647819 */ /* 0x000fe200000006ff */
[----:B------:R-:W-:Y:S01]  /*2bb0*/  @P1 FMUL R94, R94, R13 ;  /* 0x0000000d5e5e1220 */ /* 0x000fe20000400000 */
[----:B------:R-:W-:Y:S01]  /*2bc0*/  @P0 FMNMX R10, R10, |R125|, !PT ;  /* 0x4000007d0a0a0209 */ /* 0x000fe20007800000 */
[----:B------:R-:W-:Y:S01]  /*2bd0*/  FFMA R124, R124, R134, R129 ;  /* 0x000000867c7c7223 */ /* 0x000fe20000000081 */
[----:B------:R-:W-:Y:S01]  /*2be0*/  SHF.L.U32 R129, R126, 0x10, RZ ;  /* 0x000000107e817819 */ /* 0x000fe200000006ff */
[----:B------:R-:W-:Y:S01]  /*2bf0*/  @P3 FADD R100, R100, 1 ;  /* 0x3f80000064643421 */ /* 0x000fe20000000000 */
[----:B------:R-:W-:Y:S01]  /*2c00*/  SHF.L.U32 R126, R30, 0x10, RZ ;  /* 0x000000101e7e7819 */ /* 0x000fe200000006ff */
[----:B------:R-:W-:Y:S01]  /*2c10*/  @P1 FMUL R125, R125, R13 ;  /* 0x0000000d7d7d1220 */ /* 0x000fe20000400000 */
[----:B------:R-:W-:Y:S01]  /*2c20*/  SHF.L.U32 R134, R36, 0x10, RZ ;  /* 0x0000001024867819 */ /* 0x000fe200000006ff */
[----:B------:R-:W-:Y:S01]  /*2c30*/  FFMA R129, R100, R101, R129 ;  /* 0x0000006564817223 */ /* 0x000fe20000000081 */
[----:B------:R-:W-:Y:S01]  /*2c40*/  SHF.L.U32 R101, R66, 0x10, RZ ;  /* 0x0000001042657819 */ /* 0x000fe200000006ff */
[----:B------:R-:W-:Y:S01]  /*2c50*/  @P3 FADD R126, R126, 1 ;  /* 0x3f8000007e7e3421 */ /* 0x000fe20000000000 */
[----:B------:R-:W-:Y:S01]  /*2c60*/  PRMT R100, R30, 0x7632, R100 ;  /* 0x000076321e647816 */ /* 0x000fe20000000064 */
[----:B------:R-:W-:Y:S01]  /*2c70*/  @P3 FADD R134, R134, 1 ;  /* 0x3f80000086863421 */ /* 0x000fe20000000000 */
[----:B------:R-:W-:Y:S01]  /*2c80*/  @P0 FMNMX R10, R10, |R96|, !PT ;  /* 0x400000600a0a0209 */ /* 0x000fe20007800000 */
[--C-:B------:R-:W-:Y:S01]  /*2c90*/  FFMA R126, R126, R135, R101.reuse ;  /* 0x000000877e7e7223 */ /* 0x100fe20000000065 */
[----:B------:R-:W-:Y:S01]  /*2ca0*/  SHF.L.U32 R100, R100, 0x10, RZ ;  /* 0x0000001064647819 */ /* 0x000fe200000006ff */
[----:B------:R-:W-:Y:S01]  /*2cb0*/  @P1 FMUL R96, R96, R13 ;  /* 0x0000000d60601220 */ /* 0x000fe20000400000 */
[----:B------:R-:W-:-:S02]  /*2cc0*/  PRMT R101, R66, 0x7632, R101 ;  /* 0x0000763242657816 */ /* 0x000fc40000000065 */
[----:B------:R-:W-:Y:S01]  /*2cd0*/  @P0 FMNMX R10, R10, |R99|, !PT ;  /* 0x400000630a0a0209 */ /* 0x000fe20007800000 */
[----:B------:R-:W-:Y:S01]  /*2ce0*/  @P3 FADD R100, R100, 1 ;  /* 0x3f80000064643421 */ /* 0x000fe20000000000 */
[----:B------:R-:W-:Y:S01]  /*2cf0*/  SHF.L.U32 R101, R101, 0x10, RZ ;  /* 0x0000001065657819 */ /* 0x000fe200000006ff */
[-C--:B------:R-:W-:Y:S01]  /*2d00*/  @P1 FMUL R99, R99, R13.reuse ;  /* 0x0000000d63631220 */ /* 0x080fe20000400000 */
[----:B------:R-:W-:Y:S01]  /*2d10*/  @P0 FMNMX R10, R10, |R98|, !PT ;  /* 0x400000620a0a0209 */ /* 0x000fe20007800000 */
[----:B------:R-:W-:Y:S02]  /*2d20*/  @P1 FMUL R98, R98, R13 ;  /* 0x0000000d62621220 */ /* 0x000fe40000400000 */
[----:B------:R-:W-:Y:S01]  /*2d30*/  FFMA R131, R100, R102, R101 ;  /* 0x0000006664837223 */ /* 0x000fe20000000065 */
[----:B------:R-:W-:Y:S02]  /*2d40*/  PRMT R100, R31, 0x7632, R100 ;  /* 0x000076321f647816 */ /* 0x000fe40000000064 */
[----:B------:R-:W-:-:S02]  /*2d50*/  SHF.L.U32 R101, R67, 0x10, RZ ;  /* 0x0000001043657819 */ /* 0x000fc400000006ff */
[----:B------:R-:W-:Y:S02]  /*2d60*/  SHF.L.U32 R133, R100, 0x10, RZ ;  /* 0x0000001064857819 */ /* 0x000fe400000006ff */
[----:B------:R-:W-:Y:S01]  /*2d70*/  PRMT R100, R67, 0x7632, R100 ;  /* 0x0000763243647816 */ /* 0x000fe20000000064 */
[----:B------:R-:W-:Y:S01]  /*2d80*/  FFMA R128, R128, R136, R101 ;  /* 0x0000008880807223 */ /* 0x000fe20000000065 */
[----:B------:R-:W-:Y:S01]  /*2d90*/  SHF.L.U32 R101, R68, 0x10, RZ ;  /* 0x0000001044657819 */ /* 0x000fe200000006ff */
[----:B------:R-:W-:Y:S01]  /*2da0*/  @P3 FADD R133, R133, 1 ;  /* 0x3f80000085853421 */ /* 0x000fe20000000000 */
[----:B------:R-:W-:Y:S02]  /*2db0*/  SHF.L.U32 R100, R100, 0x10, RZ ;  /* 0x0000001064647819 */ /* 0x000fe400000006ff */
[----:B------:R-:W-:Y:S01]  /*2dc0*/  SHF.L.U32 R136, R38, 0x10, RZ ;  /* 0x0000001026887819 */ /* 0x000fe200000006ff */
[--C-:B------:R-:W-:Y:S01]  /*2dd0*/  FFMA R130, R130, R137, R101.reuse ;  /* 0x0000008982827223 */ /* 0x100fe20000000065 */
[----:B------:R-:W-:Y:S01]  /*2de0*/  PRMT R101, R68, 0x7632, R101 ;  /* 0x0000763244657816 */ /* 0x000fe20000000065 */
[--C-:B------:R-:W-:Y:S01]  /*2df0*/  FFMA R133, R133, R103, R100.reuse ;  /* 0x0000006785857223 */ /* 0x100fe20000000064 */
[----:B------:R-:W-:Y:S01]  /*2e00*/  PRMT R100, R32, 0x7632, R100 ;  /* 0x0000763220647816 */ /* 0x000fe20000000064 */
[----:B------:R-:W-:Y:S01]  /*2e10*/  @P3 FADD R136, R136, 1 ;  /* 0x3f80000088883421 */ /* 0x000fe20000000000 */
[----:B------:R-:W-:-:S02]  /*2e20*/  SHF.L.U32 R101, R101, 0x10, RZ ;  /* 0x0000001065657819 */ /* 0x000fc400000006ff */
[----:B------:R-:W-:Y:S02]  /*2e30*/  SHF.L.U32 R100, R100, 0x10, RZ ;  /* 0x0000001064647819 */ /* 0x000fe400000006ff */
[----:B------:R-:W-:Y:S01]  /*2e40*/  @P0 FMNMX R10, R10, |R127|, !PT ;  /* 0x4000007f0a0a0209 */ /* 0x000fe20007800000 */
[-C--:B------:R-:W-:Y:S01]  /*2e50*/  @P1 FMUL R127, R127, R13.reuse ;  /* 0x0000000d7f7f1220 */ /* 0x080fe20000400000 */
[----:B------:R-:W-:Y:S01]  /*2e60*/  F2FP.BF16.F32.PACK_AB R103, R93, R88 ;  /* 0x000000585d67723e */ /* 0x000fe200000010ff */
[----:B------:R-:W-:Y:S01]  /*2e70*/  @P3 FADD R100, R100, 1 ;  /* 0x3f80000064643421 */ /* 0x000fe20000000000 */
[----:B------:R-:W-:Y:S01]  /*2e80*/  @P0 FMNMX R10, R10, |R124|, !PT ;  /* 0x4000007c0a0a0209 */ /* 0x000fe20007800000 */
[----:B------:R-:W-:Y:S01]  /*2e90*/  @P1 FMUL R124, R124, R13 ;  /* 0x0000000d7c7c1220 */ /* 0x000fe20000400000 */
[----:B------:R-:W-:Y:S01]  /*2ea0*/  F2FP.BF16.F32.PACK_AB R88, R95, R90 ;  /* 0x0000005a5f58723e */ /* 0x000fe200000010ff */
[----:B------:R-:W-:Y:S01]  /*2eb0*/  FFMA R135, R100, R104, R101 ;  /* 0x0000006864877223 */ /* 0x000fe20000000065 */
[----:B------:R-:W-:-:S02]  /*2ec0*/  SHF.L.U32 R104, R33, 0x10, RZ ;  /* 0x0000001021687819 */ /* 0x000fc400000006ff */
[----:B------:R-:W-:Y:S02]  /*2ed0*/  SHF.L.U32 R101, R69, 0x10, RZ ;  /* 0x0000001045657819 */ /* 0x000fe400000006ff */
[----:B------:R-:W-:Y:S01]  /*2ee0*/  PRMT R100, R33, 0x7632, R100 ;  /* 0x0000763221647816 */ /* 0x000fe20000000064 */
[----:B------:R-:W-:Y:S01]  /*2ef0*/  @P3 FADD R104, R104, 1 ;  /* 0x3f80000068683421 */ /* 0x000fe20000000000 */
[----:B------:R-:W-:Y:S01]  /*2f00*/  @P0 FMNMX R10, R10, |R129|, !PT ;  /* 0x400000810a0a0209 */ /* 0x000fe20007800000 */
[----:B------:R-:W-:Y:S01]  /*2f10*/  @P1 FMUL R129, R129, R13 ;  /* 0x0000000d81811220 */ /* 0x000fe20000400000 */
[----:B------:R-:W-:Y:S01]  /*2f20*/  SHF.L.U32 R100, R100, 0x10, RZ ;  /* 0x0000001064647819 */ /* 0x000fe200000006ff */
[--C-:B------:R-:W-:Y:S01]  /*2f30*/  FFMA R104, R104, R138, R101.reuse ;  /* 0x0000008a68687223 */ /* 0x100fe20000000065 */
[----:B------:R-:W-:Y:S02]  /*2f40*/  PRMT R101, R69, 0x7632, R101 ;  /* 0x0000763245657816 */ /* 0x000fe40000000065 */
[----:B------:R-:W-:Y:S01]  /*2f50*/  SHF.L.U32 R138, R40, 0x10, RZ ;  /* 0x00000010288a7819 */ /* 0x000fe200000006ff */
[----:B------:R-:W-:Y:S01]  /*2f60*/  @P3 FADD R100, R100, 1 ;  /* 0x3f80000064643421 */ /* 0x000fe20000000000 */
[----:B------:R-:W-:-:S02]  /*2f70*/  SHF.L.U32 R101, R101, 0x10, RZ ;  /* 0x0000001065657819 */ /* 0x000fc400000006ff */
[----:B------:R-:W-:Y:S01]  /*2f80*/  @P0 FMNMX R10, R10, |R126|, !PT ;  /* 0x4000007e0a0a0209 */ /* 0x000fe20007800000 */
[----:B------:R-:W-:Y:S01]  /*2f90*/  @P3 FADD R138, R138, 1 ;  /* 0x3f8000008a8a3421 */ /* 0x000fe20000000000 */
[----:B------:R-:W-:Y:S01]  /*2fa0*/  F2FP.BF16.F32.PACK_AB R90, R125, R94 ;  /* 0x0000005e7d5a723e */ /* 0x000fe200000010ff */
[----:B------:R-:W-:Y:S01]  /*2fb0*/  FFMA R105, R100, R105, R101 ;  /* 0x0000006964697223 */ /* 0x000fe20000000065 */
[----:B------:R-:W-:Y:S01]  /*2fc0*/  SHF.L.U32 R101, R70, 0x10, RZ ;  /* 0x0000001046657819 */ /* 0x000fe200000006ff */
[----:B------:R-:W-:Y:S01]  /*2fd0*/  IMAD.WIDE.U32 R94, R7, 0x10, R160 ;  /* 0x00000010075e7825 */ /* 0x000fe200078e00a0 */
[----:B------:R-:W-:-:S03]  /*2fe0*/  PRMT R100, R34, 0x7632, R100 ;  /* 0x0000763222647816 */ /* 0x000fc60000000064 */
[----:B------:R-:W-:Y:S01]  /*2ff0*/  @P1 FMUL R126, R126, R13 ;  /* 0x0000000d7e7e1220 */ /* 0x000fe20000400000 */
[----:B------:R-:W-:Y:S01]  /*3000*/  @P0 FMNMX R10, R10, |R131|, !PT ;  /* 0x400000830a0a0209 */ /* 0x000fe20007800000 */
[----:B------:R-:W-:Y:S01]  /*3010*/  FFMA R132, R132, R139, R101 ;  /* 0x0000008b84847223 */ /* 0x000fe20000000065 */
[----:B------:R-:W-:Y:S01]  /*3020*/  SHF.L.U32 R100, R100, 0x10, RZ ;  /* 0x0000001064647819 */ /* 0x000fe200000006ff */
[----:B------:R-:W-:Y:S01]  /*3030*/  IMAD.WIDE.U32 R6, R6, 0x10, R160 ;  /* 0x0000001006067825 */ /* 0x000fe200078e00a0 */
[----:B------:R-:W-:-:S03]  /*3040*/  PRMT R101, R70, 0x7632, R101 ;  /* 0x0000763246657816 */ /* 0x000fc60000000065 */
[-C--:B------:R-:W-:Y:S01]  /*3050*/  @P1 FMUL R131, R131, R13.reuse ;  /* 0x0000000d83831220 */ /* 0x080fe20000400000 */
[----:B------:R-:W-:Y:S01]  /*3060*/  @P0 FMNMX R10, R10, |R128|, !PT ;  /* 0x400000800a0a0209 */ /* 0x000fe20007800000 */
[----:B------:R-:W-:Y:S01]  /*3070*/  @P3 FADD R100, R100, 1 ;  /* 0x3f80000064643421 */ /* 0x000fe20000000000 */
[----:B------:R-:W-:Y:S01]  /*3080*/  SHF.L.U32 R101, R101, 0x10, RZ ;  /* 0x0000001065657819 */ /* 0x000fe200000006ff */
[----:B------:R-:W-:Y:S01]  /*3090*/  @P1 FMUL R128, R128, R13 ;  /* 0x0000000d80801220 */ /* 0x000fe20000400000 */
[----:B------:R-:W-:Y:S01]  /*30a0*/  @P0 FMNMX R10, R10, |R133|, !PT ;  /* 0x400000850a0a0209 */ /* 0x000fe20007800000 */
[----:B------:R-:W-:Y:S01]  /*30b0*/  @P1 FMUL R133, R133, R13 ;  /* 0x0000000d85851220 */ /* 0x000fe20000400000 */
[----:B------:R-:W-:Y:S01]  /*30c0*/  F2FP.BF16.F32.PACK_AB R102, R91, R14 ;  /* 0x0000000e5b66723e */ /* 0x000fe200000010ff */
[----:B------:R-:W-:Y:S01]  /*30d0*/  FFMA R137, R100, R106, R101 ;  /* 0x0000006a64897223 */ /* 0x000fe20000000065 */
[----:B------:R-:W-:Y:S02]  /*30e0*/  SHF.L.U32 R106, R35, 0x10, RZ ;  /* 0x00000010236a7819 */ /* 0x000fe400000006ff */
[----:B------:R-:W-:-:S02]  /*30f0*/  SHF.L.U32 R101, R71, 0x10, RZ ;  /* 0x0000001047657819 */ /* 0x000fc400000006ff */
[----:B------:R-:W-:Y:S01]  /*3100*/  PRMT R100, R35, 0x7632, R100 ;  /* 0x0000763223647816 */ /* 0x000fe20000000064 */
[----:B------:R-:W-:Y:S01]  /*3110*/  @P3 FADD R106, R106, 1 ;  /* 0x3f8000006a6a3421 */ /* 0x000fe20000000000 */
[----:B------:R-:W-:Y:S01]  /*3120*/  @P0 FMNMX R10, R10, |R130|, !PT ;  /* 0x400000820a0a0209 */ /* 0x000fe20007800000 */
[----:B------:R-:W-:Y:S01]  /*3130*/  @P1 FMUL R130, R130, R13 ;  /* 0x0000000d82821220 */ /* 0x000fe20000400000 */
[----:B------:R-:W-:Y:S01]  /*3140*/  F2FP.BF16.F32.PACK_AB R91, R99, R96 ;  /* 0x00000060635b723e */ /* 0x000fe200000010ff */
[----:B------:R-:W-:Y:S01]  /*3150*/  FFMA R106, R106, R140, R101 ;  /* 0x0000008c6a6a7223 */ /* 0x000fe20000000065 */
[----:B------:R-:W-:Y:S02]  /*3160*/  SHF.L.U32 R101, R100, 0x10, RZ ;  /* 0x0000001064657819 */ /* 0x000fe400000006ff */
[----:B------:R-:W-:Y:S02]  /*3170*/  PRMT R100, R71, 0x7632, R100 ;  /* 0x0000763247647816 */ /* 0x000fe40000000064 */
[----:B------:R-:W-:Y:S01]  /*3180*/  SHF.L.U32 R140, R42, 0x10, RZ ;  /* 0x000000102a8c7819 */ /* 0x000fe200000006ff */
[----:B------:R-:W-:Y:S01]  /*3190*/  @P3 FADD R101, R101, 1 ;  /* 0x3f80000065653421 */ /* 0x000fe20000000000 */
[----:B------:R-:W-:-:S02]  /*31a0*/  SHF.L.U32 R100, R100, 0x10, RZ ;  /* 0x0000001064647819 */ /* 0x000fc400000006ff */
[----:B------:R-:W-:Y:S01]  /*31b0*/  @P0 FMNMX R10, R10, |R135|, !PT ;  /* 0x400000870a0a0209 */ /* 0x000fe20007800000 */
[----:B------:R-:W-:Y:S01]  /*31c0*/  @P3 FADD R140, R140, 1 ;  /* 0x3f8000008c8c3421 */ /* 0x000fe20000000000 */
[----:B------:R-:W-:Y:S01]  /*31d0*/  @P1 FMUL R135, R135, R13 ;  /* 0x0000000d87871220 */ /* 0x000fe20000400000 */
[--C-:B------:R-:W-:Y:S01]  /*31e0*/  FFMA R107, R101, R107, R100.reuse ;  /* 0x0000006b656b7223 */ /* 0x100fe20000000064 */
[----:B------:R-:W-:Y:S02]  /*31f0*/  SHF.L.U32 R101, R72, 0x10, RZ ;  /* 0x0000001048657819 */ /* 0x000fe400000006ff */
[----:B------:R-:W-:Y:S02]  /*3200*/  PRMT R100, R36, 0x7632, R100 ;  /* 0x0000763224647816 */ /* 0x000fe40000000064 */
        /* <DEDUP_REMOVED lines=12> */
[----:B------:R-:W-:Y:S02]  /*32d0*/  SHF.L.U32 R108, R37, 0x10, RZ ;  /* 0x00000010256c7819 */ /* 0x000fe400000006ff */
[----:B------:R-:W-:-:S02]  /*32e0*/  SHF.L.U32 R101, R73, 0x10, RZ ;  /* 0x0000001049657819 */ /* 0x000fc400000006ff */
        /* <DEDUP_REMOVED lines=12> */
[----:B------:R-:W-:Y:S01]  /*33b0*/  @P1 FMUL R106, R106, R13 ;  /* 0x0000000d6a6a1220 */ /* 0x000fe20000400000 */
[----:B------:R-:W-:Y:S01]  /*33c0*/  FFMA R109, R100, R109, R101 ;  /* 0x0000006d646d7223 */ /* 0x000fe20000000065 */
        /* <DEDUP_REMOVED lines=19> */
[----:B------:R-:W-:Y:S02]  /*3500*/  @P1 FMUL R108, R108, R13 ;  /* 0x0000000d6c6c1220 */ /* 0x000fe40000400000 */
        /* <DEDUP_REMOVED lines=63> */
[----:B------:R-:W-:Y:S01]  /*3900*/  @P0 FMNMX R10, R10, |R145|, !PT ;  /* 0x400000910a0a0209 */ /* 0x000fe20007800000 */
[----:B------:R-:W-:Y:S01]  /*3910*/  @P3 FADD R101, R101, 1 ;  /* 0x3f80000065653421 */ /* 0x000fe20000000000 */
[----:B------:R-:W-:Y:S01]  /*3920*/  SHF.L.U32 R100, R100, 0x10, RZ ;  /* 0x0000001064647819 */ /* 0x000fe200000006ff */
[-C--:B------:R-:W-:Y:S01]  /*3930*/  @P1 FMUL R145, R145, R13.reuse ;  /* 0x0000000d91911220 */ /* 0x080fe20000400000 */
[----:B------:R-:W-:Y:S01]  /*3940*/  @P0 FMNMX R10, R10, |R114|, !PT ;  /* 0x400000720a0a0209 */ /* 0x000fe20007800000 */
[----:B------:R-:W-:Y:S01]  /*3950*/  @P1 FMUL R114, R114, R13 ;  /* 0x0000000d72721220 */ /* 0x000fe20000400000 */
[----:B------:R-:W-:Y:S01]  /*3960*/  SHF.L.U32 R148, R50, 0x10, RZ ;  /* 0x0000001032947819 */ /* 0x000fe200000006ff */
[----:B------:R-:W-:Y:S01]  /*3970*/  FFMA R115, R101, R115, R100 ;  /* 0x0000007365737223 */ /* 0x000fe20000000064 */
[----:B------:R-:W-:-:S02]  /*3980*/  SHF.L.U32 R101, R80, 0x10, RZ ;  /* 0x0000001050657819 */ /* 0x000fc400000006ff */
[----:B------:R-:W-:Y:S01]  /*3990*/  PRMT R100, R44, 0x7632, R100 ;  /* 0x000076322c647816 */ /* 0x000fe20000000064 */
[----:B------:R-:W-:Y:S01]  /*39a0*/  @P3 FADD R148, R148, 1 ;  /* 0x3f80000094943421 */ /* 0x000fe20000000000 */
[----:B------:R-:W-:Y:S01]  /*39b0*/  @P0 FMNMX R10, R10, |R115|, !PT ;  /* 0x400000730a0a0209 */ /* 0x000fe20007800000 */
[--C-:B------:R-:W-:Y:S01]  /*39c0*/  FFMA R142, R142, R149, R101.reuse ;  /* 0x000000958e8e7223 */ /* 0x100fe20000000065 */
[----:B------:R-:W-:Y:S01]  /*39d0*/  SHF.L.U32 R100, R100, 0x10, RZ ;  /* 0x0000001064647819 */ /* 0x000fe200000006ff */
[-C--:B------:R-:W-:Y:S01]  /*39e0*/  @P1 FMUL R115, R115, R13.reuse ;  /* 0x0000000d73731220 */ /* 0x080fe20000400000 */
[----:B------:R-:W-:Y:S02]  /*39f0*/  PRMT R101, R80, 0x7632, R101 ;  /* 0x0000763250657816 */ /* 0x000fe40000000065 */
[----:B------:R-:W-:Y:S01]  /*3a00*/  @P0 FMNMX R10, R10, |R142|, !PT ;  /* 0x4000008e0a0a0209 */ /* 0x000fe20007800000 */
[----:B------:R-:W-:Y:S01]  /*3a10*/  @P3 FADD R100, R100, 1 ;  /* 0x3f80000064643421 */ /* 0x000fe20000000000 */
[----:B------:R-:W-:Y:S01]  /*3a20*/  SHF.L.U32 R101, R101, 0x10, RZ ;  /* 0x0000001065657819 */ /* 0x000fe200000006ff */
[----:B------:R-:W-:-:S04]  /*3a30*/  @P1 FMUL R142, R142, R13 ;  /* 0x0000000d8e8e1220 */ /* 0x000fc80000400000 */
[----:B------:R-:W-:Y:S01]  /*3a40*/  FFMA R147, R100, R116, R101 ;  /* 0x0000007464937223 */ /* 0x000fe20000000065 */
[----:B------:R-:W-:Y:S02]  /*3a50*/  SHF.L.U32 R116, R45, 0x10, RZ ;  /* 0x000000102d747819 */ /* 0x000fe400000006ff */
[----:B------:R-:W-:Y:S02]  /*3a60*/  SHF.L.U32 R101, R81, 0x10, RZ ;  /* 0x0000001051657819 */ /* 0x000fe400000006ff */
[----:B------:R-:W-:Y:S01]  /*3a70*/  PRMT R100, R45, 0x7632, R100 ;  /* 0x000076322d647816 */ /* 0x000fe20000000064 */
[----:B------:R-:W-:Y:S01]  /*3a80*/  @P3 FADD R116, R116, 1 ;  /* 0x3f80000074743421 */ /* 0x000fe20000000000 */
[----:B------:R-:W-:Y:S01]  /*3a90*/  @P0 FMNMX R10, R10, |R147|, !PT ;  /* 0x400000930a0a0209 */ /* 0x000fe20007800000 */
[----:B------:R-:W-:Y:S01]  /*3aa0*/  @P1 FMUL R147, R147, R13 ;  /* 0x0000000d93931220 */ /* 0x000fe20000400000 */
[----:B------:R-:W-:Y:S01]  /*3ab0*/  SHF.L.U32 R100, R100, 0x10, RZ ;  /* 0x0000001064647819 */ /* 0x000fe200000006ff */
[--C-:B------:R-:W-:Y:S01]  /*3ac0*/  FFMA R116, R116, R150, R101.reuse ;  /* 0x0000009674747223 */ /* 0x100fe20000000065 */
[----:B------:R-:W-:-:S02]  /*3ad0*/  PRMT R101, R81, 0x7632, R101 ;  /* 0x0000763251657816 */ /* 0x000fc40000000065 */
[----:B------:R-:W-:Y:S01]  /*3ae0*/  F2FP.BF16.F32.PACK_AB R96, R147, R142 ;  /* 0x0000008e9360723e */ /* 0x000fe200000010ff */
[----:B------:R-:W-:Y:S01]  /*3af0*/  @P3 FADD R100, R100, 1 ;  /* 0x3f80000064643421 */ /* 0x000fe20000000000 */
[----:B------:R-:W-:Y:S02]  /*3b00*/  SHF.L.U32 R101, R101, 0x10, RZ ;  /* 0x0000001065657819 */ /* 0x000fe400000006ff */
[----:B------:R-:W-:Y:S01]  /*3b10*/  @P0 FMNMX R10, R10, |R116|, !PT ;  /* 0x400000740a0a0209 */ /* 0x000fe20007800000 */
[----:B------:R-:W-:Y:S02]  /*3b20*/  @P1 FMUL R116, R116, R13 ;  /* 0x0000000d74741220 */ /* 0x000fe40000400000 */
[----:B------:R-:W-:Y:S01]  /*3b30*/  FFMA R117, R100, R117, R101 ;  /* 0x0000007564757223 */ /* 0x000fe20000000065 */
[----:B------:R-:W-:Y:S02]  /*3b40*/  SHF.L.U32 R101, R82, 0x10, RZ ;  /* 0x0000001052657819 */ /* 0x000fe400000006ff */
[----:B------:R-:W-:-:S02]  /*3b50*/  PRMT R100, R46, 0x7632, R100 ;  /* 0x000076322e647816 */ /* 0x000fc40000000064 */
        /* <DEDUP_REMOVED lines=15> */
[----:B------:R-:W-:Y:S02]  /*3c50*/  @P1 FMUL R149, R149, R13 ;  /* 0x0000000d95951220 */ /* 0x000fe40000400000 */
[----:B------:R-:W-:Y:S01]  /*3c60*/  FFMA R118, R118, R152, R101 ;  /* 0x0000009876767223 */ /* 0x000fe20000000065 */
[----:B------:R-:W-:-:S02]  /*3c70*/  SHF.L.U32 R101, R100, 0x10, RZ ;  /* 0x0000001064657819 */ /* 0x000fc400000006ff */
[----:B------:R-:W-:Y:S02]  /*3c80*/  PRMT R100, R83, 0x7632, R100 ;  /* 0x0000763253647816 */ /* 0x000fe40000000064 */
[----:B------:R-:W-:Y:S01]  /*3c90*/  @P0 FMNMX R10, R10, |R118|, !PT ;  /* 0x400000760a0a0209 */ /* 0x000fe20007800000 */
[----:B------:R-:W-:Y:S01]  /*3ca0*/  @P3 FADD R101, R101, 1 ;  /* 0x3f80000065653421 */ /* 0x000fe20000000000 */
[----:B------:R-:W-:Y:S01]  /*3cb0*/  SHF.L.U32 R100, R100, 0x10, RZ ;  /* 0x0000001064647819 */ /* 0x000fe200000006ff */
[----:B------:R-:W-:-:S04]  /*3cc0*/  @P1 FMUL R118, R118, R13 ;  /* 0x0000000d76761220 */ /* 0x000fc80000400000 */
[--C-:B------:R-:W-:Y:S01]  /*3cd0*/  FFMA R119, R101, R119, R100.reuse ;  /* 0x0000007765777223 */ /* 0x100fe20000000064 */
[----:B------:R-:W-:Y:S02]  /*3ce0*/  SHF.L.U32 R101, R84, 0x10, RZ ;  /* 0x0000001054657819 */ /* 0x000fe400000006ff */
[----:B------:R-:W-:Y:S02]  /*3cf0*/  PRMT R100, R48, 0x7632, R100 ;  /* 0x0000763230647816 */ /* 0x000fe40000000064 */
        /* <DEDUP_REMOVED lines=8> */
[----:B------:R-:W-:Y:S01]  /*3d80*/  @P1 FMUL R146, R146, R13 ;  /* 0x0000000d92921220 */ /* 0x000fe20000400000 */
[----:B------:R-:W-:-:S03]  /*3d90*/  F2FP.BF16.F32.PACK_AB R99, R119, R118 ;  /* 0x000000767763723e */ /* 0x000fc600000010ff */
        /* <DEDUP_REMOVED lines=9> */
[----:B------:R-:W-:-:S03]  /*3e30*/  PRMT R101, R85, 0x7632, R101 ;  /* 0x0000763255657816 */ /* 0x000fc60000000065 */
[----:B------:R-:W-:Y:S01]  /*3e40*/  @P3 FADD R100, R100, 1 ;  /* 0x3f80000064643421 */ /* 0x000fe20000000000 */
[----:B------:R-:W-:Y:S02]  /*3e50*/  SHF.L.U32 R101, R101, 0x10, RZ ;  /* 0x0000001065657819 */ /* 0x000fe400000006ff */
[----:B------:R-:W-:Y:S01]  /*3e60*/  @P0 FMNMX R10, R10, |R120|, !PT ;  /* 0x400000780a0a0209 */ /* 0x000fe20007800000 */
[----:B------:R-:W-:Y:S02]  /*3e70*/  @P1 FMUL R120, R120, R13 ;  /* 0x0000000d78781220 */ /* 0x000fe40000400000 */
[----:B------:R-:W-:Y:S01]  /*3e80*/  FFMA R121, R100, R121, R101 ;  /* 0x0000007964797223 */ /* 0x000fe20000000065 */
[----:B------:R-:W-:Y:S02]  /*3e90*/  SHF.L.U32 R101, R86, 0x10, RZ ;  /* 0x0000001056657819 */ /* 0x000fe400000006ff */
[----:B------:R-:W-:Y:S02]  /*3ea0*/  PRMT R100, R50, 0x7632, R100 ;  /* 0x0000763232647816 */ /* 0x000fe40000000064 */
        /* <DEDUP_REMOVED lines=9> */
[----:B------:R-:W-:-:S04]  /*3f40*/  @P1 FMUL R148, R148, R13 ;  /* 0x0000000d94941220 */ /* 0x000fc80000400000 */
[----:B------:R-:W-:Y:S01]  /*3f50*/  FFMA R153, R100, R122, R101 ;  /* 0x0000007a64997223 */ /* 0x000fe20000000065 */
[C---:B------:R-:W-:Y:S02]  /*3f60*/  PRMT R100, R51.reuse, 0x7632, R100 ;  /* 0x0000763233647816 */ /* 0x040fe40000000064 */
[----:B------:R-:W-:Y:S02]  /*3f70*/  SHF.L.U32 R122, R51, 0x10, RZ ;  /* 0x00000010337a7819 */ /* 0x000fe400000006ff */
[----:B------:R-:W-:Y:S02]  /*3f80*/  SHF.L.U32 R123, R100, 0x10, RZ ;  /* 0x00000010647b7819 */ /* 0x000fe400000006ff */
[C---:B------:R-:W-:Y:S01]  /*3f90*/  PRMT R100, R87.reuse, 0x7632, R100 ;  /* 0x0000763257647816 */ /* 0x040fe20000000064 */
[----:B------:R-:W-:Y:S01]  /*3fa0*/  @P3 FADD R122, R122, 1 ;  /* 0x3f8000007a7a3421 */ /* 0x000fe20000000000 */
[----:B------:R-:W-:Y:S01]  /*3fb0*/  SHF.L.U32 R101, R87, 0x10, RZ ;  /* 0x0000001057657819 */ /* 0x000fe200000006ff */
[----:B------:R-:W-:Y:S01]  /*3fc0*/  @P3 FADD R123, R123, 1 ;  /* 0x3f8000007b7b3421 */ /* 0x000fe20000000000 */
[----:B------:R-:W-:-:S02]  /*3fd0*/  SHF.L.U32 R100, R100, 0x10, RZ ;  /* 0x0000001064647819 */ /* 0x000fc400000006ff */
[----:B------:R-:W-:Y:S01]  /*3fe0*/  @P0 FMNMX R10, R10, |R153|, !PT ;  /* 0x400000990a0a0209 */ /* 0x000fe20007800000 */
[----:B------:R-:W-:Y:S01]  /*3ff0*/  FFMA R122, R122, R156, R101 ;  /* 0x0000009c7a7a7223 */ /* 0x000fe20000000065 */
[----:B------:R-:W-:Y:S01]  /*4000*/  F2FP.BF16.F32.PACK_AB R101, R89, R8 ;  /* 0x000000085965723e */ /* 0x000fe200000010ff */
[----:B------:R-:W-:Y:S01]  /*4010*/  FFMA R123, R123, R159, R100 ;  /* 0x0000009f7b7b7223 */ /* 0x000fe20000000064 */
[----:B------:R-:W-:Y:S01]  /*4020*/  F2FP.BF16.F32.PACK_AB R100, R15, R0 ;  /* 0x000000000f64723e */ /* 0x000fe200000010ff */
[----:B------:R-:W-:Y:S01]  /*4030*/  IMAD.WIDE.U32 R156, R2, 0x10, R160 ;  /* 0x00000010029c7825 */ /* 0x000fe200078e00a0 */
[----:B------:R-:W-:-:S03]  /*4040*/  LOP3.LUT R0, R12, 0x1f, RZ, 0xc0, !PT ;  /* 0x0000001f0c007812 */ /* 0x000fc600078ec0ff */
[-C--:B------:R-:W-:Y:S01]  /*4050*/  @P1 FMUL R153, R153, R13.reuse ;  /* 0x0000000d99991220 */ /* 0x080fe20000400000 */
[----:B------:R-:W-:Y:S01]  /*4060*/  F2FP.BF16.F32.PACK_AB R89, R97, R92 ;  /* 0x0000005c6159723e */ /* 0x000fe200000010ff */
[----:B------:R-:W-:Y:S01]  /*4070*/  IMAD.WIDE.U32 R92, R5, 0x10, R160 ;  /* 0x00000010055c7825 */ /* 0x000fe200078e00a0 */
[----:B------:R0:W-:Y:S01]  /*4080*/  STG.E.128 desc[UR4][R94.64], R100 ;  /* 0x000000645e007986 */ /* 0x0001e2000c101d04 */
[----:B------:R-:W-:Y:S02]  /*4090*/  @P0 FMNMX R10, R10, |R122|, !PT ;  /* 0x4000007a0a0a0209 */ /* 0x000fe40007800000 */
[----:B------:R-:W-:Y:S01]  /*40a0*/  @P1 FMUL R122, R122, R13 ;  /* 0x0000000d7a7a1220 */ /* 0x000fe20000400000 */
[----:B------:R-:W-:Y:S01]  /*40b0*/  IMAD R0, R11, 0x120, R0 ;  /* 0x000001200b007824 */ /* 0x000fe200078e0200 */
[----:B------:R1:W-:Y:S01]  /*40c0*/  STG.E.128 desc[UR4][R6.64], R88 ;  /* 0x0000005806007986 */ /* 0x0003e2000c101d04 */
[----:B------:R-:W-:Y:S01]  /*40d0*/  IMAD.WIDE.U32 R14, R4, 0x10, R160 ;  /* 0x00000010040e7825 */ /* 0x000fe200078e00a0 */
[----:B------:R-:W-:-:S02]  /*40e0*/  F2FP.BF16.F32.PACK_AB R4, R127, R98 ;  /* 0x000000627f04723e */ /* 0x000fc400000010ff */
[C---:B------:R-:W-:Y:S02]  /*40f0*/  IADD3 R5, R0.reuse, 0xe0, RZ ;  /* 0x000000e000057810 */ /* 0x040fe40007ffe0ff */
[----:B------:R-:W-:Y:S02]  /*4100*/  IADD3 R97, R0, 0x100, RZ ;  /* 0x0000010000617810 */ /* 0x000fe40007ffe0ff */
[----:B------:R-:W2:Y:S01]  /*4110*/  LDC R0, c[0x0][0x210] ;  /* 0x00008400ff007b82 */ /* 0x000ea20000000800 */
[--C-:B------:R-:W-:Y:S01]  /*4120*/  IMAD.WIDE.U32 R2, R5, 0x10, R160.reuse ;  /* 0x0000001005027825 */ /* 0x100fe200078e00a0 */
[----:B------:R-:W-:Y:S02]  /*4130*/  F2FP.BF16.F32.PACK_AB R5, R129, R124 ;  /* 0x0000007c8105723e */ /* 0x000fe400000010ff */
[----:B------:R-:W-:Y:S01]  /*4140*/  @P0 FMNMX R10, R10, |R123|, !PT ;  /* 0x4000007b0a0a0209 */ /* 0x000fe20007800000 */
[----:B------:R-:W-:Y:S01]  /*4150*/  @P1 FMUL R123, R123, R13 ;  /* 0x0000000d7b7b1220 */ /* 0x000fe20000400000 */
[----:B------:R-:W-:Y:S01]  /*4160*/  IMAD.WIDE.U32 R160, R97, 0x10, R160 ;  /* 0x0000001061a07825 */ /* 0x000fe200078e00a0 */
[----:B0-----:R-:W-:-:S02]  /*4170*/  F2FP.BF16.F32.PACK_AB R94, R145, R140 ;  /* 0x0000008c915e723e */ /* 0x001fc400000010ff */
[----:B------:R-:W-:Y:S02]  /*4180*/  F2FP.BF16.F32.PACK_AB R95, R115, R114 ;  /* 0x00000072735f723e */ /* 0x000fe400000010ff */
[----:B-1----:R-:W-:Y:S02]  /*4190*/  F2FP.BF16.F32.PACK_AB R6, R131, R126 ;  /* 0x0000007e8306723e */ /* 0x002fe400000010ff */
        /* <DEDUP_REMOVED lines=12> */
[----:B------:R-:W-:Y:S02]  /*4260*/  F2FP.BF16.F32.PACK_AB R103, R123, R122 ;  /* 0x0000007a7b67723e */ /* 0x000fe400000010ff */
[----:B--2---:R-:W-:Y:S02]  /*4270*/  LEA R11, R0, R11, 0x2 ;  /* 0x0000000b000b7211 */ /* 0x004fe400078e10ff */
[----:B0-----:R-:W-:Y:S02]  /*4280*/  F2FP.BF16.F32.PACK_AB R4, R139, R134 ;  /* 0x000000868b04723e */ /* 0x001fe400000010ff */
[----:B------:R-:W-:Y:S02]  /*4290*/  F2FP.BF16.F32.PACK_AB R5, R109, R108 ;  /* 0x0000006c6d05723e */ /* 0x000fe400000010ff */
[----:B------:R-:W-:Y:S02]  /*42a0*/  F2FP.BF16.F32.PACK_AB R6, R141, R136 ;  /* 0x000000888d06723e */ /* 0x000fe400000010ff */
[----:B------:R-:W-:-:S02]  /*42b0*/  F2FP.BF16.F32.PACK_AB R7, R111, R110 ;  /* 0x0000006e6f07723e */ /* 0x000fc400000010ff */
[----:B------:R-:W-:Y:S02]  /*42c0*/  F2FP.BF16.F32.PACK_AB R92, R143, R138 ;  /* 0x0000008a8f5c723e */ /* 0x000fe400000010ff */
[----:B------:R-:W-:Y:S01]  /*42d0*/  F2FP.BF16.F32.PACK_AB R93, R113, R112 ;  /* 0x00000070715d723e */ /* 0x000fe200000010ff */
[----:B------:R1:W-:Y:S01]  /*42e0*/  STG.E.128 desc[UR4][R154.64], R4 ;  /* 0x000000049a007986 */ /* 0x0003e2000c101d04 */
[----:B------:R-:W-:-:S03]  /*42f0*/  ISETP.GE.AND P0, PT, R11, UR10, PT ;  /* 0x0000000a0b007c0c */ /* 0x000fc6000bf06270 */
[----:B------:R1:W-:Y:S04]  /*4300*/  STG.E.128 desc[UR4][R156.64], R92 ;  /* 0x0000005c9c007986 */ /* 0x0003e8000c101d04 */
[----:B------:R1:W-:Y:S04]  /*4310*/  STG.E.128 desc[UR4][R2.64], R96 ;  /* 0x0000006002007986 */ /* 0x0003e8000c101d04 */
[----:B------:R1:W-:Y:S02]  /*4320*/  STG.E.128 desc[UR4][R160.64], R100 ;  /* 0x00000064a0007986 */ /* 0x0003e4000c101d04 */
[----:B------:R-:W-:Y:S05]  /*4330*/  @!P0 BRA `(.L_x_10088) ;  /* 0xffffffbc00e88947 */ /* 0x000fea000383ffff */
.L_x_10086:
[----:B------:R-:W-:Y:S05]  /*4340*/  BSYNC B0 ;  /* 0x0000000000007941 */ /* 0x000fea0003800000 */
.L_x_10085:
        /* <DEDUP_REMOVED lines=15> */
.L_x_10115:
        /* <DEDUP_REMOVED lines=28> */
.L_x_10118:
[----:B-1----:R-:W-:-:S07]  /*4600*/  FMNMX R5, R3, R2, !PT ;  /* 0x0000000203057209 */ /* 0x002fce0007800000 */
.L_x_10092:
[----:B------:R-:W-:Y:S05]  /*4610*/  BSYNC B0 ;  /* 0x0000000000007941 */ /* 0x000fea0003800000 */
.L_x_10091:
[----:B------:R-:W-:Y:S01]  /*4620*/  ISETP.NE.AND P0, PT, R12, RZ, PT ;  /* 0x000000ff0c00720c */ /* 0x000fe20003f05270 */
[----:B------:R-:W-:-:S12]  /*4630*/  BSSY B0, `(.L_x_10089) ;  /* 0x0000004000007945 */ /* 0x000fd80003800000 */
[----:B------:R-:W-:Y:S05]  /*4640*/  @P0 BRA `(.L_x_10094) ;  /* 0x0000000000080947 */ /* 0x000fea0003800000 */
[----:B0-----:R-:W0:Y:S02]  /*4650*/  LDC.64 R2, c[0x0][0x288] ;  /* 0x0000a200ff027b82 */ /* 0x001e240000000a00 */
[----:B0-----:R1:W-:Y:S02]  /*4660*/  REDG.E.MAX.S32.STRONG.GPU desc[UR4][R2.64], R5 ;  /* 0x000000050200798e */ /* 0x0013e4000d10e384 */
.L_x_10094:
[----:B------:R-:W-:Y:S05]  /*4670*/  BSYNC B0 ;  /* 0x0000000000007941 */ /* 0x000fea0003800000 */
.L_x_10089:
        /* <DEDUP_REMOVED lines=13> */
[----:B-1----:R-:W-:-:S07]  /*4750*/  MOV R6, 0x4770 ;  /* 0x0000477000067802 */ /* 0x002fce0000000f00 */
[----:B0-----:R-:W-:Y:S05]  /*4760*/  CALL.REL.NOINC `($__internal_141_$__cuda_sm20_rcp_rn_f32_slowpath) ;  /* 0x00000010004c7944 */ /* 0x001fea0003c00000 */
[----:B------:R-:W-:Y:S01]  /*4770*/  MOV R5, R0 ;  /* 0x0000000000057202 */ /* 0x000fe20000000f00 */
[----:B------:R-:W-:Y:S06]  /*4780*/  BRA `(.L_x_10096) ;  /* 0x0000000000107947 */ /* 0x000fec0003800000 */
.L_x_10095:
[----:B------:R-:W1:Y:S02]  /*4790*/  MUFU.RCP R0, R13 ;  /* 0x0000000d00007308 */ /* 0x000e640000001000 */
[----:B-1----:R-:W-:-:S04]  /*47a0*/  FFMA R2, R0, R13, -1 ;  /* 0xbf80000000027423 */ /* 0x002fc8000000000d */
[----:B------:R-:W-:-:S04]  /*47b0*/  FADD.FTZ R5, -R2, -RZ ;  /* 0x800000ff02057221 */ /* 0x000fc80000010100 */
[----:B------:R-:W-:-:S07]  /*47c0*/  FFMA R5, R0, R5, R0 ;  /* 0x0000000500057223 */ /* 0x000fce0000000000 */
.L_x_10096:
[----:B0-----:R-:W0:Y:S02]  /*47d0*/  LDC.64 R2, c[0x0][0x280] ;  /* 0x0000a000ff027b82 */ /* 0x001e240000000a00 */
[----:B0-----:R-:W-:Y:S01]  /*47e0*/  STG.E desc[UR4][R2.64], R5 ;  /* 0x0000000502007986 */ /* 0x001fe2000c101904 */
[----:B------:R-:W-:Y:S05]  /*47f0*/  EXIT ;  /* 0x000000000000794d */ /* 0x000fea0003800000 */
.L_x_10087:
[----:B------:R-:W-:Y:S01]  /*4800*/  HFMA2.MMA R160, -RZ, RZ, 0, 5.9604644775390625e-08 ;  /* 0x00000001ffa07435 */ /* 0x000fe200000001ff */
[----:B------:R-:W-:Y:S01]  /*4810*/  BSSY B1, `(.L_x_10097) ;  /* 0x0000006000017945 */ /* 0x000fe20003800000 */
[----:B------:R-:W-:Y:S02]  /*4820*/  MOV R159, 0x1f ;  /* 0x0000001f009f7802 */ /* 0x000fe40000000f00 */
[----:B------:R-:W-:-:S07]  /*4830*/  MOV R158, 0xffffffff ;  /* 0xffffffff009e7802 */ /* 0x000fce0000000f00 */
[----:B-----5:R-:W-:Y:S05]  /*4840*/  WARPSYNC.COLLECTIVE R158, `(.L_x_10098) ;  /* 0x000000009e087348 */ /* 0x020fea0003c00000 */
[----:B------:R0:W1:Y:S02]  /*4850*/  SHFL.BFLY P0, R162, R161, R160, R159 ;  /* 0x0c0000a0a1a27389 */ /* 0x000064000000009f */
[----:B01---5:R-:W-:Y:S01]  /*4860*/  ENDCOLLECTIVE ;  /* 0x000000000000791b */ /* 0x023fe20003800000 */
.L_x_10098:
[----:B------:R-:W-:Y:S05]  /*4870*/  BSYNC B1 ;  /* 0x0000000000017941 */ /* 0x000fea0003800000 */
.L_x_10097:
[----:B------:R-:W-:Y:S01]  /*4880*/  HFMA2.MMA R160, -RZ, RZ, 0, 1.1920928955078125e-07 ;  /* 0x00000002ffa07435 */ /* 0x000fe200000001ff */
[----:B------:R-:W-:Y:S01]  /*4890*/  FADD R161, R161, R162 ;  /* 0x000000a2a1a17221 */ /* 0x000fe20000000000 */
[----:B------:R-:W-:Y:S02]  /*48a0*/  MOV R159, 0x1f ;  /* 0x0000001f009f7802 */ /* 0x000fe40000000f00 */
[----:B------:R-:W-:-:S07]  /*48b0*/  MOV R158, 0xffffffff ;  /* 0xffffffff009e7802 */ /* 0x000fce0000000f00 */
[----:B------:R-:W-:Y:S05]  /*48c0*/  WARPSYNC.COLLECTIVE R158, `(.L_x_10099) ;  /* 0x000000009e087348 */ /* 0x000fea0003c00000 */
[----:B------:R0:W1:Y:S02]  /*48d0*/  SHFL.BFLY P0, R162, R161, R160, R159 ;  /* 0x0c0000a0a1a27389 */ /* 0x000064000000009f */
[----:B01----:R-:W-:Y:S01]  /*48e0*/  ENDCOLLECTIVE ;  /* 0x000000000000791b */ /* 0x003fe20003800000 */
.L_x_10099:
[----:B------:R-:W-:Y:S01]  /*48f0*/  HFMA2.MMA R160, -RZ, RZ, 0, 2.384185791015625e-07 ;  /* 0x00000004ffa07435 */ /* 0x000fe200000001ff */
[----:B------:R-:W-:-:S05]  /*4900*/  FADD R163, R161, R162 ;  /* 0x000000a2a1a37221 */ /* 0x000fca0000000000 */
[----:B------:R-:W-:-:S07]  /*4910*/  MOV R161, R163 ;  /* 0x000000a300a17202 */ /* 0x000fce0000000f00 */
[----:B------:R-:W-:Y:S05]  /*4920*/  WARPSYNC.COLLECTIVE R158, `(.L_x_10100) ;  /* 0x000000009e087348 */ /* 0x000fea0003c00000 */
[----:B------:R0:W1:Y:S02]  /*4930*/  SHFL.BFLY P0, R162, R161, R160, R159 ;  /* 0x0c0000a0a1a27389 */ /* 0x000064000000009f */
[----:B01----:R-:W-:Y:S01]  /*4940*/  ENDCOLLECTIVE ;  /* 0x000000000000791b */ /* 0x003fe20003800000 */
.L_x_10100:
[----:B------:R-:W-:Y:S01]  /*4950*/  HFMA2.MMA R160, -RZ, RZ, 0, 4.76837158203125e-07 ;  /* 0x00000008ffa07435 */ /* 0x000fe200000001ff */
[----:B------:R-:W-:-:S05]  /*4960*/  FADD R164, R163, R162 ;  /* 0x000000a2a3a47221 */ /* 0x000fca0000000000 */
[----:B------:R-:W-:-:S07]  /*4970*/  MOV R161, R164 ;  /* 0x000000a400a17202 */ /* 0x000fce0000000f00 */
[----:B------:R-:W-:Y:S05]  /*4980*/  WARPSYNC.COLLECTIVE R158, `(.L_x_10101) ;  /* 0x000000009e087348 */ /* 0x000fea0003c00000 */
[----:B------:R0:W1:Y:S02]  /*4990*/  SHFL.BFLY P0, R162, R161, R160, R159 ;  /* 0x0c0000a0a1a27389 */ /* 0x000064000000009f */
[----:B01----:R-:W-:Y:S01]  /*49a0*/  ENDCOLLECTIVE ;  /* 0x000000000000791b */ /* 0x003fe20003800000 */
.L_x_10101:
[----:B------:R-:W-:Y:S01]  /*49b0*/  HFMA2.MMA R160, -RZ, RZ, 0, 9.5367431640625e-07 ;  /* 0x00000010ffa07435 */ /* 0x000fe200000001ff */
[----:B------:R-:W-:-:S05]  /*49c0*/  FADD R165, R164, R162 ;  /* 0x000000a2a4a57221 */ /* 0x000fca0000000000 */
[----:B------:R-:W-:-:S07]  /*49d0*/  MOV R161, R165 ;  /* 0x000000a500a17202 */ /* 0x000fce0000000f00 */
[----:B------:R-:W-:Y:S05]  /*49e0*/  WARPSYNC.COLLECTIVE R158, `(.L_x_10102) ;  /* 0x000000009e087348 */ /* 0x000fea0003c00000 */
[----:B------:R0:W1:Y:S02]  /*49f0*/  SHFL.BFLY P0, R162, R161, R160, R159 ;  /* 0x0c0000a0a1a27389 */ /* 0x000064000000009f */
[----:B01----:R-:W-:Y:S01]  /*4a00*/  ENDCOLLECTIVE ;  /* 0x000000000000791b */ /* 0x003fe20003800000 */
.L_x_10102:
        /* <DEDUP_REMOVED lines=145> */
[----:B------:R-:W-:Y:S01]  /*5320*/  FFMA R158, R156, R156, R159 ;  /* 0x0000009c9c9e7223 */ /* 0x000fe2000000009f */
[----:B------:R-:W-:-:S03]  /*5330*/  HFMA2.MMA R159, -RZ, RZ, 0, 1.847743988037109375e-06 ;  /* 0x0000001fff9f7435 */ /* 0x000fc600000001ff */
[----:B------:R-:W-:Y:S01]  /*5340*/  FFMA R161, R123, R123, R158 ;  /* 0x0000007b7ba17223 */ /* 0x000fe2000000009e */
[----:B------:R-:W-:-:S07]  /*5350*/  MOV R158, 0xffffffff ;  /* 0xffffffff009e7802 */ /* 0x000fce0000000f00 */
[----:B------:R-:W-:Y:S05]  /*5360*/  WARPSYNC.COLLECTIVE R158, `(.L_x_10103) ;  /* 0x000000009e087348 */ /* 0x000fea0003c00000 */
[----:B------:R0:W1:Y:S02]  /*5370*/  SHFL.BFLY P0, R162, R161, R160, R159 ;  /* 0x0c0000a0a1a27389 */ /* 0x000064000000009f */
[----:B01----:R-:W-:Y:S01]  /*5380*/  ENDCOLLECTIVE ;  /* 0x000000000000791b */ /* 0x003fe20003800000 */
.L_x_10103:
[----:B------:R-:W-:Y:S01]  /*5390*/  HFMA2.MMA R160, -RZ, RZ, 0, 1.1920928955078125e-07 ;  /* 0x00000002ffa07435 */ /* 0x000fe200000001ff */
[----:B------:R-:W-:-:S05]  /*53a0*/  FADD R163, R161, R162 ;  /* 0x000000a2a1a37221 */ /* 0x000fca0000000000 */
[----:B------:R-:W-:-:S07]  /*53b0*/  MOV R161, R163 ;  /* 0x000000a300a17202 */ /* 0x000fce0000000f00 */
[----:B------:R-:W-:Y:S05]  /*53c0*/  WARPSYNC.COLLECTIVE R158, `(.L_x_10104) ;  /* 0x000000009e087348 */ /* 0x000fea0003c00000 */
[----:B------:R0:W1:Y:S02]  /*53d0*/  SHFL.BFLY P0, R162, R161, R160, R159 ;  /* 0x0c0000a0a1a27389 */ /* 0x000064000000009f */
[----:B01----:R-:W-:Y:S01]  /*53e0*/  ENDCOLLECTIVE ;  /* 0x000000000000791b */ /* 0x003fe20003800000 */
.L_x_10104:
[----:B------:R-:W-:Y:S01]  /*53f0*/  HFMA2.MMA R160, -RZ, RZ, 0, 2.384185791015625e-07 ;  /* 0x00000004ffa07435 */ /* 0x000fe200000001ff */
[----:B------:R-:W-:-:S05]  /*5400*/  FADD R164, R163, R162 ;  /* 0x000000a2a3a47221 */ /* 0x000fca0000000000 */
[----:B------:R-:W-:-:S07]  /*5410*/  MOV R161, R164 ;  /* 0x000000a400a17202 */ /* 0x000fce0000000f00 */
[----:B------:R-:W-:Y:S05]  /*5420*/  WARPSYNC.COLLECTIVE R158, `(.L_x_10105) ;  /* 0x000000009e087348 */ /* 0x000fea0003c00000 */
[----:B------:R0:W1:Y:S02]  /*5430*/  SHFL.BFLY P0, R162, R161, R160, R159 ;  /* 0x0c0000a0a1a27389 */ /* 0x000064000000009f */
[----:B01----:R-:W-:Y:S01]  /*5440*/  ENDCOLLECTIVE ;  /* 0x000000000000791b */ /* 0x003fe20003800000 */
.L_x_10105:
[----:B------:R-:W-:Y:S01]  /*5450*/  HFMA2.MMA R160, -RZ, RZ, 0, 4.76837158203125e-07 ;  /* 0x00000008ffa07435 */ /* 0x000fe200000001ff */
[----:B------:R-:W-:-:S05]  /*5460*/  FADD R165, R164, R162 ;  /* 0x000000a2a4a57221 */ /* 0x000fca0000000000 */
[----:B------:R-:W-:-:S07]  /*5470*/  MOV R161, R165 ;  /* 0x000000a500a17202 */ /* 0x000fce0000000f00 */
[----:B------:R-:W-:Y:S05]  /*5480*/  WARPSYNC.COLLECTIVE R158, `(.L_x_10106) ;  /* 0x000000009e087348 */ /* 0x000fea0003c00000 */
[----:B------:R0:W1:Y:S02]  /*5490*/  SHFL.BFLY P0, R162, R161, R160, R159 ;  /* 0x0c0000a0a1a27389 */ /* 0x000064000000009f */
[----:B01----:R-:W-:Y:S01]  /*54a0*/  ENDCOLLECTIVE ;  /* 0x000000000000791b */ /* 0x003fe20003800000 */
.L_x_10106:
[----:B------:R-:W-:Y:S01]  /*54b0*/  HFMA2.MMA R160, -RZ, RZ, 0, 9.5367431640625e-07 ;  /* 0x00000010ffa07435 */ /* 0x000fe200000001ff */
[----:B------:R-:W-:-:S05]  /*54c0*/  FADD R165, R165, R162 ;  /* 0x000000a2a5a57221 */ /* 0x000fca0000000000 */
[----:B------:R-:W-:-:S07]  /*54d0*/  MOV R161, R165 ;  /* 0x000000a500a17202 */ /* 0x000fce0000000f00 */
[----:B------:R-:W-:Y:S05]  /*54e0*/  WARPSYNC.COLLECTIVE R158, `(.L_x_10107) ;  /* 0x000000009e087348 */ /* 0x000fea0003c00000 */
[----:B------:R0:W1:Y:S02]  /*54f0*/  SHFL.BFLY P0, R162, R161, R160, R159 ;  /* 0x0c0000a0a1a27389 */ /* 0x000064000000009f */
[----:B01----:R-:W-:Y:S01]  /*5500*/  ENDCOLLECTIVE ;  /* 0x000000000000791b */ /* 0x003fe20003800000 */
.L_x_10107:
[----:B------:R-:W-:Y:S05]  /*5510*/  BRA `(.L_x_10108) ;  /* 0xffffffc4004c7947 */ /* 0x000fea000383ffff */
.L_x_10090:
[----:B-1----:R-:W-:Y:S01]  /*5520*/  HFMA2.MMA R4, -RZ, RZ, 0, 9.5367431640625e-07 ;  /* 0x00000010ff047435 */ /* 0x002fe200000001ff */
[----:B------:R-:W-:Y:S01]  /*5530*/  BSSY B0, `(.L_x_10109) ;  /* 0x0000007000007945 */ /* 0x000fe20003800000 */
[----:B------:R-:W-:Y:S02]  /*5540*/  MOV R9, R10 ;  /* 0x0000000a00097202 */ /* 0x000fe40000000f00 */
[----:B------:R-:W-:Y:S02]  /*5550*/  MOV R11, 0x1f ;  /* 0x0000001f000b7802 */ /* 0x000fe40000000f00 */
[----:B------:R-:W-:-:S07]  /*5560*/  MOV R158, 0xffffffff ;  /* 0xffffffff009e7802 */ /* 0x000fce0000000f00 */
[----:B-----5:R-:W-:Y:S05]  /*5570*/  WARPSYNC.COLLECTIVE R158, `(.L_x_10110) ;  /* 0x000000009e087348 */ /* 0x020fea0003c00000 */
[----:B------:R0:W1:Y:S02]  /*5580*/  SHFL.DOWN P0, R7, R9, R4, R11 ;  /* 0x0800000409077389 */ /* 0x000064000000000b */
[----:B01---5:R-:W-:Y:S01]  /*5590*/  ENDCOLLECTIVE ;  /* 0x000000000000791b */ /* 0x023fe20003800000 */
.L_x_10110:
[----:B------:R-:W-:Y:S05]  /*55a0*/  BSYNC B0 ;  /* 0x0000000000007941 */ /* 0x000fea0003800000 */
.L_x_10109:
        /* <DEDUP_REMOVED lines=9> */
.L_x_10111:
[----:B------:R-:W-:Y:S01]  /*5640*/  HFMA2.MMA R4, -RZ, RZ, 0, 2.384185791015625e-07 ;  /* 0x00000004ff047435 */ /* 0x000fe200000001ff */
[----:B------:R-:W-:-:S04]  /*5650*/  MOV R0, R7 ;  /* 0x0000000700007202 */ /* 0x000fc80000000f00 */
[----:B------:R-:W-:-:S04]  /*5660*/  FMNMX R0, R3, R0, !PT ;  /* 0x0000000003007209 */ /* 0x000fc80007800000 */
[----:B------:R-:W-:-:S07]  /*5670*/  MOV R9, R0 ;  /* 0x0000000000097202 */ /* 0x000fce0000000f00 */
[----:B------:R-:W-:Y:S05]  /*5680*/  WARPSYNC.COLLECTIVE R158, `(.L_x_10112) ;  /* 0x000000009e087348 */ /* 0x000fea0003c00000 */
[----:B------:R0:W1:Y:S02]  /*5690*/  SHFL.DOWN P0, R7, R9, R4, R11 ;  /* 0x0800000409077389 */ /* 0x000064000000000b */
[----:B01----:R-:W-:Y:S01]  /*56a0*/  ENDCOLLECTIVE ;  /* 0x000000000000791b */ /* 0x003fe20003800000 */
.L_x_10112:
[----:B------:R-:W-:Y:S01]  /*56b0*/  HFMA2.MMA R4, -RZ, RZ, 0, 1.1920928955078125e-07 ;  /* 0x00000002ff047435 */ /* 0x000fe200000001ff */
[----:B------:R-:W-:-:S04]  /*56c0*/  MOV R5, R7 ;  /* 0x0000000700057202 */ /* 0x000fc80000000f00 */
[----:B------:R-:W-:-:S04]  /*56d0*/  FMNMX R5, R0, R5, !PT ;  /* 0x0000000500057209 */ /* 0x000fc80007800000 */
[----:B------:R-:W-:-:S07]  /*56e0*/  MOV R9, R5 ;  /* 0x0000000500097202 */ /* 0x000fce0000000f00 */
[----:B------:R-:W-:Y:S05]  /*56f0*/  WARPSYNC.COLLECTIVE R158, `(.L_x_10113) ;  /* 0x000000009e087348 */ /* 0x000fea0003c00000 */
[----:B------:R0:W1:Y:S02]  /*5700*/  SHFL.DOWN P0, R7, R9, R4, R11 ;  /* 0x0800000409077389 */ /* 0x000064000000000b */
[----:B01----:R-:W-:Y:S01]  /*5710*/  ENDCOLLECTIVE ;  /* 0x000000000000791b */ /* 0x003fe20003800000 */
.L_x_10113:
[----:B------:R-:W-:Y:S01]  /*5720*/  HFMA2.MMA R4, -RZ, RZ, 0, 5.9604644775390625e-08 ;  /* 0x00000001ff047435 */ /* 0x000fe200000001ff */
[----:B------:R-:W-:-:S04]  /*5730*/  MOV R2, R7 ;  /* 0x0000000700027202 */ /* 0x000fc80000000f00 */
[----:B------:R-:W-:-:S04]  /*5740*/  FMNMX R2, R5, R2, !PT ;  /* 0x0000000205027209 */ /* 0x000fc80007800000 */
[----:B------:R-:W-:-:S07]  /*5750*/  MOV R9, R2 ;  /* 0x0000000200097202 */ /* 0x000fce0000000f00 */
[----:B------:R-:W-:Y:S05]  /*5760*/  WARPSYNC.COLLECTIVE R158, `(.L_x_10114) ;  /* 0x000000009e087348 */ /* 0x000fea0003c00000 */
[----:B------:R0:W1:Y:S02]  /*5770*/  SHFL.DOWN P0, R7, R9, R4, R11 ;  /* 0x0800000409077389 */ /* 0x000064000000000b */
[----:B01----:R-:W-:Y:S01]  /*5780*/  ENDCOLLECTIVE ;  /* 0x000000000000791b */ /* 0x003fe20003800000 */
.L_x_10114:
[----:B------:R-:W-:Y:S05]  /*5790*/  BRA `(.L_x_10115) ;  /* 0xffffffec00287947 */ /* 0x000fea000383ffff */
.L_x_10093:
[----:B------:R-:W-:Y:S01]  /*57a0*/  HFMA2.MMA R4, -RZ, RZ, 0, 1.1920928955078125e-07 ;  /* 0x00000002ff047435 */ /* 0x000fe200000001ff */
[----:B-1----:R-:W-:Y:S02]  /*57b0*/  MOV R9, R0 ;  /* 0x0000000000097202 */ /* 0x002fe40000000f00 */
[----:B------:R-:W-:Y:S02]  /*57c0*/  MOV R11, 0x1f ;  /* 0x0000001f000b7802 */ /* 0x000fe40000000f00 */
[----:B------:R-:W-:-:S07]  /*57d0*/  MOV R158, 0xffffffff ;  /* 0xffffffff009e7802 */ /* 0x000fce0000000f00 */
[----:B0----5:R-:W-:Y:S05]  /*57e0*/  WARPSYNC.COLLECTIVE R158, `(.L_x_10116) ;  /* 0x000000009e087348 */ /* 0x021fea0003c00000 */
[----:B------:R1:W2:Y:S02]  /*57f0*/  SHFL.DOWN P0, R7, R9, R4, R11 ;  /* 0x0800000409077389 */ /* 0x0002a4000000000b */
[----:B012--5:R-:W-:Y:S01]  /*5800*/  ENDCOLLECTIVE ;  /* 0x000000000000791b */ /* 0x027fe20003800000 */
.L_x_10116:
[----:B------:R-:W-:Y:S01]  /*5810*/  HFMA2.MMA R4, -RZ, RZ, 0, 5.9604644775390625e-08 ;  /* 0x00000001ff047435 */ /* 0x000fe200000001ff */
[----:B------:R-:W-:-:S04]  /*5820*/  MOV R3, R7 ;  /* 0x0000000700037202 */ /* 0x000fc80000000f00 */
[----:B------:R-:W-:-:S04]  /*5830*/  FMNMX R3, R3, R0, !PT ;  /* 0x0000000003037209 */ /* 0x000fc80007800000 */
[----:B------:R-:W-:-:S07]  /*5840*/  MOV R9, R3 ;  /* 0x0000000300097202 */ /* 0x000fce0000000f00 */
[----:B------:R-:W-:Y:S05]  /*5850*/  WARPSYNC.COLLECTIVE R158, `(.L_x_10117) ;  /* 0x000000009e087348 */ /* 0x000fea0003c00000 */
[----:B------:R0:W1:Y:S02]  /*5860*/  SHFL.DOWN P0, R7, R9, R4, R11 ;  /* 0x0800000409077389 */ /* 0x000064000000000b */
[----:B01----:R-:W-:Y:S01]  /*5870*/  ENDCOLLECTIVE ;  /* 0x000000000000791b */ /* 0x003fe20003800000 */
.L_x_10117:
[----:B------:R-:W-:Y:S01]  /*5880*/  MOV R2, R7 ;  /* 0x0000000700027202 */ /* 0x000fe20000000f00 */
[----:B------:R-:W-:Y:S06]  /*5890*/  BRA `(.L_x_10118) ;  /* 0xffffffec00587947 */ /* 0x000fec000383ffff */
        .weak           $__internal_141_$__cuda_sm20_rcp_rn_f32_slowpath
        .type           $__internal_141_$__cuda_sm20_rcp_rn_f32_slowpath,@function
        .size           $__internal_141_$__cuda_sm20_rcp_rn_f32_slowpath,(.L_x_14477 - $__internal_141_$__cuda_sm20_rcp_rn_f32_slowpath)
$__internal_141_$__cuda_sm20_rcp_rn_f32_slowpath:
        /* <DEDUP_REMOVED lines=8> */
[----:B--2---:R-:W-:-:S04]  /*5920*/  FFMA R13, R13, 1.84467440737095516160e+19, RZ ;  /* 0x5f8000000d0d7823 */ /* 0x004fc800000000ff */
[----:B---3--:R-:W0:Y:S02]  /*5930*/  MUFU.RCP R0, R13 ;  /* 0x0000000d00007308 */ /* 0x008e240000001000 */
[----:B0-----:R-:W-:-:S04]  /*5940*/  FFMA R2, R13, R0, -1 ;  /* 0xbf8000000d027423 */ /* 0x001fc80000000000 */
[----:B------:R-:W-:-:S04]  /*5950*/  FADD.FTZ R3, -R2, -RZ ;  /* 0x800000ff02037221 */ /* 0x000fc80000010100 */
[----:B------:R-:W-:-:S04]  /*5960*/  FFMA R0, R0, R3, R0 ;  /* 0x0000000300007223 */ /* 0x000fc80000000000 */
[----:B------:R-:W-:Y:S01]  /*5970*/  FFMA R0, R0, 1.84467440737095516160e+19, RZ ;  /* 0x5f80000000007823 */ /* 0x000fe200000000ff */
[----:B------:R-:W-:Y:S06]  /*5980*/  BRA `(.L_x_10120) ;  /* 0x0000000000887947 */ /* 0x000fec0003800000 */
.L_x_10119:
        /* <DEDUP_REMOVED lines=25> */
[----:B------:R-:W-:-:S04]  /*5b20*/  SEL R0, RZ, 0x1, !P0 ;  /* 0x00000001ff007807 */ /* 0x000fc80004000000 */
[----:B------:R-:W-:-:S04]  /*5b30*/  IADD3 R0, -R0, RZ, RZ ;  /* 0x000000ff00007210 */ /* 0x000fc80007ffe1ff */
[----:B------:R-:W-:Y:S02]  /*5b40*/  ISETP.GE.AND P0, PT, R0, RZ, PT ;  /* 0x000000ff0000720c */ /* 0x000fe40003f06270 */
[----:B------:R-:W-:-:S11]  /*5b50*/  SHF.R.U32.HI R0, RZ, R3, R2 ;  /* 0x00000003ff007219 */ /* 0x000fd60000011602 */
[----:B------:R-:W-:-:S04]  /*5b60*/  @!P0 IADD3 R0, R0, 0x1, RZ ;  /* 0x0000000100008810 */ /* 0x000fc80007ffe0ff */
[----:B------:R-:W-:-:S04]  /*5b70*/  @!P1 SHF.L.U32 R0, R0, 0x1, RZ ;  /* 0x0000000100009819 */ /* 0x000fc800000006ff */
[----:B------:R-:W-:Y:S01]  /*5b80*/  LOP3.LUT R0, R0, 0x80000000, R13, 0xf8, !PT ;  /* 0x8000000000007812 */ /* 0x000fe200078ef80d */
[----:B------:R-:W-:Y:S06]  /*5b90*/  BRA `(.L_x_10120) ;  /* 0x0000000000047947 */ /* 0x000fec0003800000 */
.L_x_10121:
[----:B------:R0:W1:Y:S02]  /*5ba0*/  MUFU.RCP R0, R13 ;  /* 0x0000000d00007308 */ /* 0x0000640000001000 */
.L_x_10120:
[----:B------:R-:W-:Y:S02]  /*5bb0*/  MOV R2, R6 ;  /* 0x0000000600027202 */ /* 0x000fe40000000f00 */
[----:B------:R-:W-:-:S04]  /*5bc0*/  MOV R3, 0x0 ;  /* 0x0000000000037802 */ /* 0x000fc80000000f00 */
[----:B0123--:R-:W-:Y:S05]  /*5bd0*/  RET.REL.NODEC R2 `(_ZN18transformer_engine13normalization19ln_fwd_tuned_kernelINS0_13Kernel_traitsI13__nv_bfloat16S3_S3_fjLj2304ELj1ELj4ELj1ELj16ENS0_18Kernel_traits_baseILj2304ES3_S3_S3_fjLj128EEEEEEEvNS0_19ForwardKernelParamsE) ;  /* 0xffffffa402087950 */ /* 0x00ffea0003c3ffff */
.L_x_10122:
        /* <DEDUP_REMOVED lines=10> */
.L_x_14477:


//--------------------- .text._ZN18transformer_engine13normalization19ln_fwd_tuned_kernelINS0_13Kernel_traitsIff6__halffjLj2304ELj1ELj4ELj1ELj16ENS0_18Kernel_traits_baseILj2304EffS3_fjLj128EEEEEEEvNS0_19ForwardKernelParamsE --------------------------
	.section	.text._ZN18transformer_engine13normalization19ln_fwd_tuned_kernelINS0_13Kernel_traitsIff6__halffjLj2304ELj1ELj4ELj1ELj16ENS0_18Kernel_traits_baseILj2304EffS3_fjLj128EEEEEEEvNS0_19ForwardKernelParamsE,"ax",@progbits
	.align	128
        .global         _ZN18transformer_engine13normalization19ln_fwd_tuned_kernelINS0_13Kernel_traitsIff6__halffjLj2304ELj1ELj4ELj1ELj16ENS0_18Kernel_traits_baseILj2304EffS3_fjLj128EEEEEEEvNS0_19ForwardKernelParamsE
        .type           _ZN18transformer_engine13normalization19ln_fwd_tuned_kernelINS0_13Kernel_traitsIff6__halffjLj2304ELj1ELj4ELj1ELj16ENS0_18Kernel_traits_baseILj2304EffS3_fjLj128EEEEEEEvNS0_19ForwardKernelParamsE,@function
        .size           _ZN18transformer_engine13normalization19ln_fwd_tuned_kernelINS0_13Kernel_traitsIff6__halffjLj2304ELj1ELj4ELj1ELj16ENS0_18Kernel_traits_baseILj2304EffS3_fjLj128EEEEEEEvNS0_19ForwardKernelParamsE,(.L_x_14478 - _ZN18transformer_engine13normalization19ln_fwd_tuned_kernelINS0_13Kernel_traitsIff6__halffjLj2304ELj1ELj4ELj1ELj16ENS0_18Kernel_traits_baseILj2304EffS3_fjLj128EEEEEEEvNS0_19ForwardKernelParamsE)
        .other          _ZN18transformer_engine13normalization19ln_fwd_tuned_kernelINS0_13Kernel_traitsIff6__halffjLj2304ELj1ELj4ELj1ELj16ENS0_18Kernel_traits_baseILj2304EffS3_fjLj128EEEEEEEvNS0_19ForwardKernelParamsE,@"STO_CUDA_ENTRY STV_DEFAULT"
_ZN18transformer_engine13normalization19ln_fwd_tuned_kernelINS0_13Kernel_traitsIff6__halffjLj2304ELj1ELj4ELj1ELj16ENS0_18Kernel_traits_baseILj2304EffS3_fjLj128EEEEEEEvNS0_19ForwardKernelParamsE:
.text._ZN18transformer_engine13normalization19ln_fwd_tuned_kernelINS0_13Kernel_traitsIff6__halffjLj2304ELj1ELj4ELj1ELj16ENS0_18Kernel_traits_baseILj2304EffS3_fjLj128EEEEEEEvNS0_19ForwardKernelParamsE:
        /* <DEDUP_REMOVED lines=64> */
.L_x_10126:
        /* <DEDUP_REMOVED lines=294> */
.L_x_10146:
        /* <DEDUP_REMOVED lines=303> */
[----:B------:R-:W-:Y:S01]  /*2950*/  F2FP.F16.F32.PACK_AB R171, RZ, R0 ;  /* 0x00000000ffab723e */ /* 0x000fe200000000ff */
[----:B------:R-:W-:Y:S01]  /*2960*/  @P1 FMUL R152, R152, R225 ;  /* 0x000000e198981220 */ /* 0x000fe20000400000 */
[----:B------:R-:W-:Y:S01]  /*2970*/  @P0 FMNMX R222, R222, |R172|, !PT ;  /* 0x400000acdede0209 */ /* 0x000fe20007800000 */
[----:B------:R-:W0:Y:S01]  /*2980*/  F2F.F16.F32 R149, R149 ;  /* 0x0000009500957304 */ /* 0x000e220000200800 */
[----:B------:R-:W-:Y:S01]  /*2990*/  F2FP.F16.F32.PACK_AB R0, RZ, R150 ;  /* 0x00000096ff00723e */ /* 0x000fe200000000ff */
        /* <DEDUP_REMOVED lines=8> */
[----:B------:R-:W1:Y:S01]  /*2a20*/  F2F.F16.F32 R152, R152 ;  /* 0x0000009800987304 */ /* 0x000e620000200800 */
        /* <DEDUP_REMOVED lines=14> */
[----:B------:R-:W-:Y:S01]  /*2b10*/  F2FP.F16.F32.PACK_AB R218, RZ, R151 ;  /* 0x00000097ffda723e */ /* 0x000fe200000000ff */
[----:B------:R-:W-:Y:S01]  /*2b20*/  @P1 FMUL R155, R155, R225 ;  /* 0x000000e19b9b1220 */ /* 0x000fe20000400000 */
[----:B------:R-:W-:Y:S01]  /*2b30*/  @P0 FMNMX R222, R222, |R179|, !PT ;  /* 0x400000b3dede0209 */ /* 0x000fe20007800000 */
[----:B------:R-:W2:Y:S01]  /*2b40*/  F2F.F16.F32 R154, R154 ;  /* 0x0000009a009a7304 */ /* 0x000ea20000200800 */
[----:B0-----:R-:W-:Y:S01]  /*2b50*/  LOP3.LUT R151, R170, R149, RZ, 0xfc, !PT ;  /* 0x00000095aa977212 */ /* 0x001fe200078efcff */
[-C--:B------:R-:W-:Y:S01]  /*2b60*/  @P1 FMUL R153, R153, R225.reuse ;  /* 0x000000e199991220 */ /* 0x080fe20000400000 */
[----:B------:R-:W-:Y:S01]  /*2b70*/  PRMT R149, R218, 0x7610, R149 ;  /* 0x00007610da957816 */ /* 0x000fe20000000095 */
[-C--:B------:R-:W-:Y:S01]  /*2b80*/  @P1 FMUL R157, R157, R225.reuse ;  /* 0x000000e19d9d1220 */ /* 0x080fe20000400000 */
[----:B------:R-:W-:Y:S01]  /*2b90*/  F2FP.F16.F32.PACK_AB R170, RZ, R2 ;  /* 0x00000002ffaa723e */ /* 0x000fe200000000ff */
[----:B------:R-:W-:Y:S01]  /*2ba0*/  @P1 FMUL R159, R159, R225 ;  /* 0x000000e19f9f1220 */ /* 0x000fe20000400000 */
[----:B------:R-:W-:Y:S01]  /*2bb0*/  F2FP.F16.F32.PACK_AB R2, RZ, R155 ;  /* 0x0000009bff02723e */ /* 0x000fe200000000ff */
[----:B------:R-:W0:Y:S01]  /*2bc0*/  F2F.F16.F32 R227, R227 ;  /* 0x000000e300e37304 */ /* 0x000e220000200800 */
[----:B------:R-:W-:Y:S01]  /*2bd0*/  @P0 FMNMX R222, R222, |R182|, !PT ;  /* 0x400000b6dede0209 */ /* 0x000fe20007800000 */
[-C--:B------:R-:W-:Y:S01]  /*2be0*/  @P1 FMUL R158, R158, R225.reuse ;  /* 0x000000e19e9e1220 */ /* 0x080fe20000400000 */
[----:B-1----:R-:W-:Y:S01]  /*2bf0*/  SHF.L.U32 R152, R152, 0x10, RZ ;  /* 0x0000001098987819 */ /* 0x002fe200000006ff */
[-C--:B------:R-:W-:Y:S01]  /*2c00*/  @P1 FMUL R156, R156, R225.reuse ;  /* 0x000000e19c9c1220 */ /* 0x080fe20000400000 */
[----:B------:R-:W-:Y:S01]  /*2c10*/  LOP3.LUT R149, R149, 0xffff, RZ, 0xc0, !PT ;  /* 0x0000ffff95957812 */ /* 0x000fe200078ec0ff */
[----:B------:R-:W-:Y:S01]  /*2c20*/  @P1 FMUL R162, R162, R225 ;  /* 0x000000e1a2a21220 */ /* 0x000fe20000400000 */
[----:B------:R-:W-:Y:S01]  /*2c30*/  F2FP.F16.F32.PACK_AB R153, RZ, R153 ;  /* 0x00000099ff99723e */ /* 0x000fe200000000ff */
[----:B------:R-:W1:Y:S01]  /*2c40*/  F2F.F16.F32 R157, R157 ;  /* 0x0000009d009d7304 */ /* 0x000e620000200800 */
[----:B------:R-:W-:Y:S01]  /*2c50*/  LOP3.LUT R2, R2, 0xffff, RZ, 0xc0, !PT ;  /* 0x0000ffff02027812 */ /* 0x000fe200078ec0ff */
[----:B------:R-:W-:Y:S01]  /*2c60*/  @P1 FMUL R164, R164, R225 ;  /* 0x000000e1a4a41220 */ /* 0x000fe20000400000 */
[----:B------:R-:W-:Y:S01]  /*2c70*/  @P0 FMNMX R222, R222, |R183|, !PT ;  /* 0x400000b7dede0209 */ /* 0x000fe20007800000 */
[-C--:B------:R-:W-:Y:S01]  /*2c80*/  @P1 FMUL R161, R161, R225.reuse ;  /* 0x000000e1a1a11220 */ /* 0x080fe20000400000 */
[----:B------:R-:W-:Y:S01]  /*2c90*/  LOP3.LUT R151, R151, R152, RZ, 0xfc, !PT ;  /* 0x0000009897977212 */ /* 0x000fe200078efcff */
[-C--:B------:R-:W-:Y:S01]  /*2ca0*/  @P1 FMUL R160, R160, R225.reuse ;  /* 0x000000e1a0a01220 */ /* 0x080fe20000400000 */
[----:B------:R-:W-:Y:S01]  /*2cb0*/  SHF.L.U64.HI R171, R149, 0x10, RZ ;  /* 0x0000001095ab7819 */ /* 0x000fe200000102ff */
[----:B------:R-:W3:Y:S01]  /*2cc0*/  F2F.F16.F32 R159, R159 ;  /* 0x0000009f009f7304 */ /* 0x000ee20000200800 */
[----:B------:R-:W-:Y:S01]  /*2cd0*/  PRMT R170, R170, 0x5410, R149 ;  /* 0x00005410aaaa7816 */ /* 0x000fe20000000095 */
[-C--:B------:R-:W-:Y:S01]  /*2ce0*/  @P1 FMUL R165, R165, R225.reuse ;  /* 0x000000e1a5a51220 */ /* 0x080fe20000400000 */
[----:B------:R-:W-:Y:S01]  /*2cf0*/  SHF.L.U64.HI R149, R2, 0x10, RZ ;  /* 0x0000001002957819 */ /* 0x000fe200000102ff */
[-C--:B------:R-:W-:Y:S01]  /*2d00*/  @P1 FMUL R166, R166, R225.reuse ;  /* 0x000000e1a6a61220 */ /* 0x080fe20000400000 */
[----:B------:R-:W-:Y:S01]  /*2d10*/  PRMT R152, R153, 0x5410, R2 ;  /* 0x0000541099987816 */ /* 0x000fe20000000002 */
[-C--:B------:R-:W-:Y:S01]  /*2d20*/  @P1 FMUL R169, R169, R225.reuse ;  /* 0x000000e1a9a91220 */ /* 0x080fe20000400000 */
[----:B------:R-:W-:Y:S01]  /*2d30*/  @P0 FMNMX R222, R222, |R184|, !PT ;  /* 0x400000b8dede0209 */ /* 0x000fe20007800000 */
[----:B------:R-:W4:Y:S01]  /*2d40*/  F2F.F16.F32 R162, R162 ;  /* 0x000000a200a27304 */ /* 0x000f220000200800 */
[----:B------:R-:W-:Y:S01]  /*2d50*/  F2FP.F16.F32.PACK_AB R2, RZ, R158 ;  /* 0x0000009eff02723e */ /* 0x000fe200000000ff */
[-C--:B------:R-:W-:Y:S01]  /*2d60*/  @P1 FMUL R148, R148, R225.reuse ;  /* 0x000000e194941220 */ /* 0x080fe20000400000 */
[----:B--2---:R-:W-:Y:S01]  /*2d70*/  LOP3.LUT R154, R149, R154, RZ, 0xfc, !PT ;  /* 0x0000009a959a7212 */ /* 0x004fe200078efcff */
[-C--:B------:R-:W-:Y:S01]  /*2d80*/  @P1 FMUL R167, R167, R225.reuse ;  /* 0x000000e1a7a71220 */ /* 0x080fe20000400000 */
[----:B0-----:R-:W-:Y:S01]  /*2d90*/  SHF.L.U32 R227, R227, 0x10, RZ ;  /* 0x00000010e3e37819 */ /* 0x001fe200000006ff */
[----:B------:R-:W-:Y:S01]  /*2da0*/  @P1 FMUL R177, R177, R225 ;  /* 0x000000e1b1b11220 */ /* 0x000fe20000400000 */
[----:B------:R-:W-:Y:S01]  /*2db0*/  @P0 FMNMX R222, R222, |R185|, !PT ;  /* 0x400000b9dede0209 */ /* 0x000fe20007800000 */
[----:B------:R-:W0:Y:S01]  /*2dc0*/  F2F.F16.F32 R164, R164 ;  /* 0x000000a400a47304 */ /* 0x000e220000200800 */
[----:B------:R-:W-:Y:S01]  /*2dd0*/  F2FP.F16.F32.PACK_AB R155, RZ, R156 ;  /* 0x0000009cff9b723e */ /* 0x000fe200000000ff */
[-C--:B------:R-:W-:Y:S01]  /*2de0*/  @P1 FMUL R168, R168, R225.reuse ;  /* 0x000000e1a8a81220 */ /* 0x080fe20000400000 */
[----:B------:R-:W-:Y:S01]  /*2df0*/  LOP3.LUT R2, R2, 0xffff, RZ, 0xc0, !PT ;  /* 0x0000ffff02027812 */ /* 0x000fe200078ec0ff */
[----:B------:R-:W-:Y:S01]  /*2e00*/  @P1 FMUL R163, R163, R225 ;  /* 0x000000e1a3a31220 */ /* 0x000fe20000400000 */
[----:B------:R-:W-:Y:S01]  /*2e10*/  LOP3.LUT R153, R154, R227, RZ, 0xfc, !PT ;  /* 0x000000e39a997212 */ /* 0x000fe200078efcff */
[----:B------:R-:W-:Y:S01]  /*2e20*/  @P1 FMUL R176, R176, R225 ;  /* 0x000000e1b0b01220 */ /* 0x000fe20000400000 */
[----:B------:R-:W-:Y:S01]  /*2e30*/  @P0 FMNMX R222, R222, |R187|, !PT ;  /* 0x400000bbdede0209 */ /* 0x000fe20007800000 */
[----:B------:R-:W2:Y:S01]  /*2e40*/  F2F.F16.F32 R165, R165 ;  /* 0x000000a500a57304 */ /* 0x000ea20000200800 */
[----:B------:R-:W-:Y:S01]  /*2e50*/  SHF.L.U64.HI R156, R2, 0x10, RZ ;  /* 0x00000010029c7819 */ /* 0x000fe200000102ff */
[-C--:B------:R-:W-:Y:S01]  /*2e60*/  @P1 FMUL R173, R173, R225.reuse ;  /* 0x000000e1adad1220 */ /* 0x080fe20000400000 */
[----:B------:R-:W-:Y:S01]  /*2e70*/  PRMT R154, R155, 0x5410, R2 ;  /* 0x000054109b9a7816 */ /* 0x000fe20000000002 */
[----:B------:R-:W-:Y:S01]  /*2e80*/  @P1 FMUL R180, R180, R225 ;  /* 0x000000e1b4b41220 */ /* 0x000fe20000400000 */
[----:B------:R-:W-:Y:S01]  /*2e90*/  F2FP.F16.F32.PACK_AB R2, RZ, R161 ;  /* 0x000000a1ff02723e */ /* 0x000fe200000000ff */
[----:B------:R-:W-:Y:S01]  /*2ea0*/  @P1 FMUL R179, R179, R225 ;  /* 0x000000e1b3b31220 */ /* 0x000fe20000400000 */
[----:B------:R-:W-:Y:S01]  /*2eb0*/  @P0 FMNMX R222, R222, |R186|, !PT ;  /* 0x400000badede0209 */ /* 0x000fe20007800000 */
[----:B------:R-:W2:Y:S01]  /*2ec0*/  F2F.F16.F32 R169, R169 ;  /* 0x000000a900a97304 */ /* 0x000ea20000200800 */
[----:B-1----:R-:W-:Y:S01]  /*2ed0*/  LOP3.LUT R156, R156, R157, RZ, 0xfc, !PT ;  /* 0x0000009d9c9c7212 */ /* 0x002fe200078efcff */
[-C--:B------:R-:W-:Y:S01]  /*2ee0*/  @P1 FMUL R178, R178, R225.reuse ;  /* 0x000000e1b2b21220 */ /* 0x080fe20000400000 */
[----:B---3--:R-:W-:Y:S01]  /*2ef0*/  SHF.L.U32 R159, R159, 0x10, RZ ;  /* 0x000000109f9f7819 */ /* 0x008fe200000006ff */
[-C--:B------:R-:W-:Y:S01]  /*2f00*/  @P1 FMUL R185, R185, R225.reuse ;  /* 0x000000e1b9b91220 */ /* 0x080fe20000400000 */
[----:B------:R-:W-:Y:S01]  /*2f10*/  F2FP.F16.F32.PACK_AB R157, RZ, R160 ;  /* 0x000000a0ff9d723e */ /* 0x000fe200000000ff */
[----:B------:R-:W-:Y:S01]  /*2f20*/  @P1 FMUL R187, R187, R225 ;  /* 0x000000e1bbbb1220 */ /* 0x000fe20000400000 */
[----:B------:R-:W-:Y:S01]  /*2f30*/  LOP3.LUT R2, R2, 0xffff, RZ, 0xc0, !PT ;  /* 0x0000ffff02027812 */ /* 0x000fe200078ec0ff */
[----:B------:R-:W-:Y:S01]  /*2f40*/  F2F.F16.F32 R177, R177 ;  /* 0x000000b100b17304 */ /* 0x000fe20000200800 */
[----:B------:R-:W-:Y:S01]  /*2f50*/  @P0 FMNMX R222, R222, |R188|, !PT ;  /* 0x400000bcdede0209 */ /* 0x000fe20007800000 */
[----:B------:R-:W-:Y:S01]  /*2f60*/  FADD R230, R59, 1 ;  /* 0x3f8000003be67421 */ /* 0x000fe20000000000 */
[----:B------:R-:W-:Y:S01]  /*2f70*/  LOP3.LUT R155, R156, R159, RZ, 0xfc, !PT ;  /* 0x0000009f9c9b7212 */ /* 0x000fe200078efcff */
[-C--:B------:R-:W-:Y:S01]  /*2f80*/  @P1 FMUL R184, R184, R225.reuse ;  /* 0x000000e1b8b81220 */ /* 0x080fe20000400000 */
[----:B------:R-:W-:Y:S01]  /*2f90*/  SHF.L.U64.HI R149, R2, 0x10, RZ ;  /* 0x0000001002957819 */ /* 0x000fe200000102ff */
[-C--:B------:R-:W-:Y:S01]  /*2fa0*/  @P1 FMUL R172, R172, R225.reuse ;  /* 0x000000e1acac1220 */ /* 0x080fe20000400000 */
[----:B------:R-:W-:Y:S01]  /*2fb0*/  PRMT R156, R157, 0x5410, R2 ;  /* 0x000054109d9c7816 */ /* 0x000fe20000000002 */
[----:B------:R-:W-:Y:S01]  /*2fc0*/  F2F.F16.F32 R179, R179 ;  /* 0x000000b300b37304 */ /* 0x000fe20000200800 */
[----:B------:R-:W-:Y:S01]  /*2fd0*/  F2FP.F16.F32.PACK_AB R2, RZ, R166 ;  /* 0x000000a6ff02723e */ /* 0x000fe200000000ff */
[----:B------:R-:W-:Y:S01]  /*2fe0*/  @P1 FMUL R181, R181, R225 ;  /* 0x000000e1b5b51220 */ /* 0x000fe20000400000 */
[----:B------:R-:W-:Y:S01]  /*2ff0*/  @P0 FMNMX R222, R222, |R189|, !PT ;  /* 0x400000bddede0209 */ /* 0x000fe20007800000 */
[-C--:B------:R-:W-:Y:S01]  /*3000*/  @P1 FMUL R183, R183, R225.reuse ;  /* 0x000000e1b7b71220 */ /* 0x080fe20000400000 */
[----:B------:R-:W-:Y:S01]  /*3010*/  LOP3.LUT R158, R2, 0xffff, RZ, 0xc0, !PT ;  /* 0x0000ffff029e7812 */ /* 0x000fe200078ec0ff */
[-C--:B------:R-:W-:Y:S01]  /*3020*/  @P1 FMUL R189, R189, R225.reuse ;  /* 0x000000e1bdbd1220 */ /* 0x080fe20000400000 */
[----:B----4-:R-:W-:Y:S01]  /*3030*/  LOP3.LUT R149, R149, R162, RZ, 0xfc, !PT ;  /* 0x000000a295957212 */ /* 0x010fe200078efcff */
[----:B------:R-:W-:Y:S01]  /*3040*/  F2F.F16.F32 R185, R185 ;  /* 0x000000b900b97304 */ /* 0x000fe20000200800 */
[----:B------:R-:W-:Y:S01]  /*3050*/  @P0 FMNMX R222, R222, |R192|, !PT ;  /* 0x400000c0dede0209 */ /* 0x000fe20007800000 */
[----:B------:R-:W-:Y:S01]  /*3060*/  @P1 FMUL R188, R188, R225 ;  /* 0x000000e1bcbc1220 */ /* 0x000fe20000400000 */
[----:B0-----:R-:W-:Y:S01]  /*3070*/  SHF.L.U32 R164, R164, 0x10, RZ ;  /* 0x00000010a4a47819 */ /* 0x001fe200000006ff */
[----:B------:R-:W-:Y:S01]  /*3080*/  FADD R231, R64, 1 ;  /* 0x3f80000040e77421 */ /* 0x000fe20000000000 */
[----:B------:R-:W-:Y:S01]  /*3090*/  SHF.L.U64.HI R2, R158, 0x10, RZ ;  /* 0x000000109e027819 */ /* 0x000fe200000102ff */
[----:B------:R-:W-:Y:S01]  /*30a0*/  FFMA R205, R229, R205, R134 ;  /* 0x000000cde5cd7223 */ /* 0x000fe20000000086 */
[----:B------:R-:W-:Y:S01]  /*30b0*/  @P0 FMNMX R222, R222, |R190|, !PT ;  /* 0x400000bedede0209 */ /* 0x000fe20007800000 */
[----:B------:R-:W-:Y:S01]  /*30c0*/  F2F.F16.F32 R187, R187 ;  /* 0x000000bb00bb7304 */ /* 0x000fe20000200800 */
[----:B------:R-:W-:Y:S01]  /*30d0*/  LOP3.LUT R157, R149, R164, RZ, 0xfc, !PT ;  /* 0x000000a4959d7212 */ /* 0x000fe200078efcff */
[----:B------:R-:W-:Y:S01]  /*30e0*/  @P1 FMUL R174, R174, R225 ;  /* 0x000000e1aeae1220 */ /* 0x000fe20000400000 */
[----:B--2---:R-:W-:Y:S01]  /*30f0*/  LOP3.LUT R160, R2, R165, RZ, 0xfc, !PT ;  /* 0x000000a502a07212 */ /* 0x004fe200078efcff */
[----:B------:R-:W-:Y:S01]  /*3100*/  @P1 FMUL R175, R175, R225 ;  /* 0x000000e1afaf1220 */ /* 0x000fe20000400000 */
[----:B------:R-:W-:Y:S01]  /*3110*/  F2FP.F16.F32.PACK_AB R2, RZ, R167 ;  /* 0x000000a7ff02723e */ /* 0x000fe200000000ff */
[----:B------:R-:W-:Y:S01]  /*3120*/  @P1 FMUL R190, R190, R225 ;  /* 0x000000e1bebe1220 */ /* 0x000fe20000400000 */
[----:B------:R-:W-:Y:S01]  /*3130*/  @P0 FMNMX R222, R222, |R191|, !PT ;  /* 0x400000bfdede0209 */ /* 0x000fe20007800000 */
[----:B------:R0:W1:Y:S01]  /*3140*/  F2F.F16.F32 R149, R148 ;  /* 0x0000009400957304 */ /* 0x0000620000200800 */
[----:B------:R-:W-:Y:S01]  /*3150*/  F2FP.F16.F32.PACK_AB R161, RZ, R168 ;  /* 0x000000a8ffa1723e */ /* 0x000fe200000000ff */
[----:B------:R-:W-:Y:S01]  /*3160*/  @P1 FMUL R191, R191, R225 ;  /* 0x000000e1bfbf1220 */ /* 0x000fe20000400000 */
[----:B------:R-:W-:Y:S01]  /*3170*/  LOP3.LUT R2, R2, 0xffff, RZ, 0xc0, !PT ;  /* 0x0000ffff02027812 */ /* 0x000fe200078ec0ff */
[----:B------:R-:W-:Y:S01]  /*3180*/  FADD R229, R68, 1 ;  /* 0x3f80000044e57421 */ /* 0x000fe20000000000 */
[----:B------:R-:W-:Y:S01]  /*3190*/  @P0 FMNMX R222, R222, |R193|, !PT ;  /* 0x400000c1dede0209 */ /* 0x000fe20007800000 */
[----:B------:R-:W-:Y:S01]  /*31a0*/  @P1 FMUL R193, R193, R225 ;  /* 0x000000e1c1c11220 */ /* 0x000fe20000400000 */
[----:B------:R-:W-:Y:S01]  /*31b0*/  F2FP.F16.F32.PACK_AB R159, RZ, R163 ;  /* 0x000000a3ff9f723e */ /* 0x000fe200000000ff */
[----:B------:R-:W2:Y:S01]  /*31c0*/  F2F.F16.F32 R172, R172 ;  /* 0x000000ac00ac7304 */ /* 0x000ea20000200800 */
[----:B------:R-:W-:Y:S01]  /*31d0*/  SHF.L.U32 R169, R169, 0x10, RZ ;  /* 0x00000010a9a97819 */ /* 0x000fe200000006ff */
[----:B------:R-:W-:Y:S01]  /*31e0*/  @P1 FMUL R182, R182, R225 ;  /* 0x000000e1b6b61220 */ /* 0x000fe20000400000 */
[----:B0-----:R-:W-:Y:S01]  /*31f0*/  PRMT R148, R161, 0x5410, R2 ;  /* 0x00005410a1947816 */ /* 0x001fe20000000002 */
[----:B------:R-:W-:Y:S01]  /*3200*/  FADD R228, R73, 1 ;  /* 0x3f80000049e47421 */ /* 0x000fe20000000000 */
[----:B------:R-:W-:Y:S01]  /*3210*/  @P0 FMNMX R222, R222, |R197|, !PT ;  /* 0x400000c5dede0209 */ /* 0x000fe20007800000 */
[-C--:B------:R-:W-:Y:S01]  /*3220*/  @P1 FMUL R197, R197, R225.reuse ;  /* 0x000000e1c5c51220 */ /* 0x080fe20000400000 */
[----:B------:R-:W-:Y:S01]  /*3230*/  SHF.L.U64.HI R2, R2, 0x10, RZ ;  /* 0x0000001002027819 */ /* 0x000fe200000102ff */
[----:B------:R-:W0:Y:S01]  /*3240*/  F2F.F16.F32 R181, R181 ;  /* 0x000000b500b57304 */ /* 0x000e220000200800 */
[----:B------:R-:W-:Y:S01]  /*3250*/  F2FP.F16.F32.PACK_AB R176, RZ, R176 ;  /* 0x000000b0ffb0723e */ /* 0x000fe200000000ff */
[-C--:B------:R-:W-:Y:S01]  /*3260*/  @P1 FMUL R192, R192, R225.reuse ;  /* 0x000000e1c0c01220 */ /* 0x080fe20000400000 */
[----:B------:R-:W-:Y:S01]  /*3270*/  PRMT R158, R159, 0x5410, R158 ;  /* 0x000054109f9e7816 */ /* 0x000fe2000000009e */
[----:B------:R-:W-:Y:S01]  /*3280*/  @P1 FMUL R186, R186, R225 ;  /* 0x000000e1baba1220 */ /* 0x000fe20000400000 */
[----:B------:R-:W-:-:S02]  /*3290*/  LOP3.LUT R159, R160, R169, RZ, 0xfc, !PT ;  /* 0x000000a9a09f7212 */ /* 0x000fc400078efcff */
[----:B------:R-:W-:Y:S01]  /*32a0*/  @P0 FMNMX R222, R222, |R195|, !PT ;  /* 0x400000c3dede0209 */ /* 0x000fe20007800000 */
[----:B------:R-:W3:Y:S01]  /*32b0*/  F2F.F16.F32 R189, R189 ;  /* 0x000000bd00bd7304 */ /* 0x000ee20000200800 */
[----:B-1----:R-:W-:Y:S01]  /*32c0*/  LOP3.LUT R160, R2, R149, RZ, 0xfc, !PT ;  /* 0x0000009502a07212 */ /* 0x002fe200078efcff */
[-C--:B------:R-:W-:Y:S01]  /*32d0*/  @P1 FMUL R195, R195, R225.reuse ;  /* 0x000000e1c3c31220 */ /* 0x080fe20000400000 */
[----:B------:R-:W-:Y:S02]  /*32e0*/  PRMT R2, R176, 0x7610, R2 ;  /* 0x00007610b0027816 */ /* 0x000fe40000000002 */
[----:B------:R-:W-:Y:S01]  /*32f0*/  @P0 FMNMX R222, R222, |R196|, !PT ;  /* 0x400000c4dede0209 */ /* 0x000fe20007800000 */
[----:B------:R-:W-:Y:S01]  /*3300*/  @P1 FMUL R196, R196, R225 ;  /* 0x000000e1c4c41220 */ /* 0x000fe20000400000 */
[----:B------:R-:W-:Y:S01]  /*3310*/  SHF.L.U32 R177, R177, 0x10, RZ ;  /* 0x00000010b1b17819 */ /* 0x000fe200000006ff */
[----:B------:R-:W1:Y:S01]  /*3320*/  F2F.F16.F32 R193, R193 ;  /* 0x000000c100c17304 */ /* 0x000e620000200800 */
[----:B------:R-:W-:-:S02]  /*3330*/  F2FP.F16.F32.PACK_AB R161, RZ, R173 ;  /* 0x000000adffa1723e */ /* 0x000fc400000000ff */
[----:B------:R-:W-:Y:S02]  /*3340*/  LOP3.LUT R2, R2, 0xffff, RZ, 0xc0, !PT ;  /* 0x0000ffff02027812 */ /* 0x000fe400078ec0ff */
[----:B------:R-:W-:Y:S02]  /*3350*/  F2FP.F16.F32.PACK_AB R180, RZ, R180 ;  /* 0x000000b4ffb4723e */ /* 0x000fe400000000ff */
[----:B------:R-:W-:Y:S01]  /*3360*/  @P0 FMNMX R222, R222, |R194|, !PT ;  /* 0x400000c2dede0209 */ /* 0x000fe20007800000 */
[----:B------:R-:W4:Y:S01]  /*3370*/  F2F.F16.F32 R197, R197 ;  /* 0x000000c500c57304 */ /* 0x000f220000200800 */
[----:B------:R-:W-:Y:S01]  /*3380*/  LOP3.LUT R149, R160, R177, RZ, 0xfc, !PT ;  /* 0x000000b1a0957212 */ /* 0x000fe200078efcff */
[----:B------:R-:W-:Y:S01]  /*3390*/  @P1 FMUL R194, R194, R225 ;  /* 0x000000e1c2c21220 */ /* 0x000fe20000400000 */
[----:B------:R-:W-:Y:S02]  /*33a0*/  PRMT R160, R161, 0x5410, R2 ;  /* 0x00005410a1a07816 */ /* 0x000fe40000000002 */
[----:B------:R-:W-:-:S02]  /*33b0*/  SHF.L.U64.HI R161, R2, 0x10, RZ ;  /* 0x0000001002a17819 */ /* 0x000fc400000102ff */
[----:B------:R-:W-:Y:S01]  /*33c0*/  PRMT R2, R180, 0x7610, R2 ;  /* 0x00007610b4027816 */ /* 0x000fe20000000002 */
[----:B------:R-:W4:Y:S01]  /*33d0*/  F2F.F16.F32 R174, R174 ;  /* 0x000000ae00ae7304 */ /* 0x000f220000200800 */
[----:B------:R-:W-:Y:S01]  /*33e0*/  @P0 FMNMX R222, R222, |R201|, !PT ;  /* 0x400000c9dede0209 */ /* 0x000fe20007800000 */
[-C--:B------:R-:W-:Y:S01]  /*33f0*/  @P1 FMUL R201, R201, R225.reuse ;  /* 0x000000e1c9c91220 */ /* 0x080fe20000400000 */
[----:B------:R-:W-:Y:S02]  /*3400*/  F2FP.F16.F32.PACK_AB R163, RZ, R178 ;  /* 0x000000b2ffa3723e */ /* 0x000fe400000000ff */
[----:B------:R-:W-:Y:S02]  /*3410*/  LOP3.LUT R2, R2, 0xffff, RZ, 0xc0, !PT ;  /* 0x0000ffff02027812 */ /* 0x000fe400078ec0ff */
[----:B------:R-:W-:Y:S01]  /*3420*/  @P0 FMNMX R222, R222, |R200|, !PT ;  /* 0x400000c8dede0209 */ /* 0x000fe20007800000 */
[----:B------:R-:W4:Y:S01]  /*3430*/  F2F.F16.F32 R175, R175 ;  /* 0x000000af00af7304 */ /* 0x000f220000200800 */
[----:B------:R-:W-:Y:S01]  /*3440*/  FSEL R230, R59, R230, !P3 ;  /* 0x000000e63be67208 */ /* 0x000fe20005800000 */
[----:B------:R-:W-:Y:S01]  /*3450*/  @P1 FMUL R200, R200, R225 ;  /* 0x000000e1c8c81220 */ /* 0x000fe20000400000 */
[----:B------:R-:W-:-:S02]  /*3460*/  SHF.L.U64.HI R164, R2, 0x10, RZ ;  /* 0x0000001002a47819 */ /* 0x000fc400000102ff */
[----:B------:R-:W-:Y:S01]  /*3470*/  PRMT R162, R163, 0x5410, R2 ;  /* 0x00005410a3a27816 */ /* 0x000fe20000000002 */
[----:B------:R-:W-:Y:S01]  /*3480*/  FFMA R202, R230, R202, R131 ;  /* 0x000000cae6ca7223 */ /* 0x000fe20000000083 */
[----:B------:R-:W-:Y:S01]  /*3490*/  @P0 FMNMX R222, R222, |R198|, !PT ;  /* 0x400000c6dede0209 */ /* 0x000fe20007800000 */
[----:B------:R-:W-:Y:S01]  /*34a0*/  @P1 FMUL R198, R198, R225 ;  /* 0x000000e1c6c61220 */ /* 0x000fe20000400000 */
[----:B------:R-:W-:Y:S01]  /*34b0*/  F2FP.F16.F32.PACK_AB R2, RZ, R184 ;  /* 0x000000b8ff02723e */ /* 0x000fe200000000ff */
[----:B------:R-:W-:Y:S01]  /*34c0*/  F2F.F16.F32 R182, R182 ;  /* 0x000000b600b67304 */ /* 0x000fe20000200800 */
[----:B------:R-:W-:Y:S01]  /*34d0*/  @P0 FMNMX R222, R222, |R199|, !PT ;  /* 0x400000c7dede0209 */ /* 0x000fe20007800000 */
[-C--:B------:R-:W-:Y:S01]  /*34e0*/  @P1 FMUL R199, R199, R225.reuse ;  /* 0x000000e1c7c71220 */ /* 0x080fe20000400000 */
[----:B------:R-:W-:Y:S02]  /*34f0*/  LOP3.LUT R2, R2, 0xffff, RZ, 0xc0, !PT ;  /* 0x0000ffff02027812 */ /* 0x000fe400078ec0ff */
[----:B------:R-:W-:Y:S01]  /*3500*/  @P0 FMNMX R222, R222, |R202|, !PT ;  /* 0x400000cadede0209 */ /* 0x000fe20007800000 */
[----:B------:R-:W-:Y:S01]  /*3510*/  @P1 FMUL R202, R202, R225 ;  /* 0x000000e1caca1220 */ /* 0x000fe20000400000 */
[----:B------:R-:W-:Y:S01]  /*3520*/  F2FP.F16.F32.PACK_AB R165, RZ, R183 ;  /* 0x000000b7ffa5723e */ /* 0x000fe200000000ff */
[----:B------:R-:W4:Y:S01]  /*3530*/  F2F.F16.F32 R199, R199 ;  /* 0x000000c700c77304 */ /* 0x000f220000200800 */
[----:B------:R-:W-:-:S02]  /*3540*/  SHF.L.U64.HI R166, R2, 0x10, RZ ;  /* 0x0000001002a67819 */ /* 0x000fc400000102ff */
[----:B------:R-:W-:Y:S02]  /*3550*/  LOP3.LUT R179, R164, R179, RZ, 0xfc, !PT ;  /* 0x000000b3a4b37212 */ /* 0x000fe400078efcff */
[----:B------:R-:W-:Y:S01]  /*3560*/  @P0 FMNMX R222, R222, |R203|, !PT ;  /* 0x400000cbdede0209 */ /* 0x000fe20007800000 */
[----:B------:R-:W-:Y:S01]  /*3570*/  @P1 FMUL R203, R203, R225 ;  /* 0x000000e1cbcb1220 */ /* 0x000fe20000400000 */
[----:B------:R-:W-:Y:S01]  /*3580*/  PRMT R164, R165, 0x5410, R2 ;  /* 0x00005410a5a47816 */ /* 0x000fe20000000002 */
[----:B------:R-:W-:Y:S01]  /*3590*/  F2F.F16.F32 R192, R192 ;  /* 0x000000c000c07304 */ /* 0x000fe20000200800 */
[----:B------:R-:W-:Y:S02]  /*35a0*/  LOP3.LUT R166, R166, R185, RZ, 0xfc, !PT ;  /* 0x000000b9a6a67212 */ /* 0x000fe400078efcff */
[----:B------:R-:W-:Y:S01]  /*35b0*/  SHF.L.U32 R187, R187, 0x10, RZ ;  /* 0x00000010bbbb7819 */ /* 0x000fe200000006ff */
[----:B------:R-:W4:Y:S01]  /*35c0*/  @!P2 LDC.64 R184, c[0x0][0x230] ;  /* 0x00008c00ffb8ab82 */ /* 0x000f220000000a00 */
[----:B------:R-:W-:-:S02]  /*35d0*/  F2FP.F16.F32.PACK_AB R2, RZ, R188 ;  /* 0x000000bcff02723e */ /* 0x000fc400000000ff */
[----:B------:R-:W-:Y:S01]  /*35e0*/  F2FP.F16.F32.PACK_AB R191, RZ, R191 ;  /* 0x000000bfffbf723e */ /* 0x000fe200000000ff */
[----:B------:R-:W-:Y:S01]  /*35f0*/  F2F.F16.F32 R194, R194 ;  /* 0x000000c200c27304 */ /* 0x000fe20000200800 */
[----:B------:R-:W-:Y:S01]  /*3600*/  @P0 FMNMX R222, R222, |R204|, !PT ;  /* 0x400000ccdede0209 */ /* 0x000fe20007800000 */
[----:B------:R-:W-:Y:S01]  /*3610*/  @P1 FMUL R204, R204, R225 ;  /* 0x000000e1cccc1220 */ /* 0x000fe20000400000 */
[----:B------:R-:W-:Y:S02]  /*3620*/  LOP3.LUT R165, R166, R187, RZ, 0xfc, !PT ;  /* 0x000000bba6a57212 */ /* 0x000fe400078efcff */
[----:B------:R-:W-:Y:S02]  /*3630*/  FSEL R231, R64, R231, !P3 ;  /* 0x000000e740e77208 */ /* 0x000fe40005800000 */
[----:B------:R-:W-:Y:S01]  /*3640*/  LOP3.LUT R166, R2, 0xffff, RZ, 0xc0, !PT ;  /* 0x0000ffff02a67812 */ /* 0x000fe200078ec0ff */
[----:B------:R-:W-:Y:S01]  /*3650*/  F2F.F16.F32 R201, R201 ;  /* 0x000000c900c97304 */ /* 0x000fe20000200800 */
[----:B------:R-:W-:Y:S01]  /*3660*/  PRMT R2, R191, 0x7610, R2 ;  /* 0x00007610bf027816 */ /* 0x000fe20000000002 */
[----:B------:R-:W-:Y:S01]  /*3670*/  FFMA R206, R231, R206, R136 ;  /* 0x000000cee7ce7223 */ /* 0x000fe20000000088 */
[----:B------:R-:W-:Y:S01]  /*3680*/  @P0 FMNMX R222, R222, |R205|, !PT ;  /* 0x400000cddede0209 */ /* 0x000fe20007800000 */
[----:B------:R-:W-:Y:S01]  /*3690*/  FADD R231, R70, 1 ;  /* 0x3f80000046e77421 */ /* 0x000fe20000000000 */
[----:B--2---:R-:W-:Y:S01]  /*36a0*/  LOP3.LUT R172, R161, R172, RZ, 0xfc, !PT ;  /* 0x000000aca1ac7212 */ /* 0x004fe200078efcff */
[----:B------:R-:W-:Y:S01]  /*36b0*/  @P1 FMUL R205, R205, R225 ;  /* 0x000000e1cdcd1220 */ /* 0x000fe20000400000 */
[----:B0-----:R-:W-:Y:S01]  /*36c0*/  SHF.L.U32 R181, R181, 0x10, RZ ;  /* 0x00000010b5b57819 */ /* 0x001fe200000006ff */
[----:B------:R-:W-:Y:S01]  /*36d0*/  F2F.F16.F32 R202, R202 ;  /* 0x000000ca00ca7304 */ /* 0x000fe20000200800 */
[----:B------:R-:W-:-:S02]  /*36e0*/  SHF.L.U64.HI R168, R166, 0x10, RZ ;  /* 0x00000010a6a87819 */ /* 0x000fc400000102ff */
[----:B------:R-:W-:Y:S02]  /*36f0*/  F2FP.F16.F32.PACK_AB R169, RZ, R190 ;  /* 0x000000beffa9723e */ /* 0x000fe400000000ff */
[----:B------:R-:W-:Y:S02]  /*3700*/  LOP3.LUT R2, R2, 0xffff, RZ, 0xc0, !PT ;  /* 0x0000ffff02027812 */ /* 0x000fe400078ec0ff */
[----:B------:R-:W-:Y:S01]  /*3710*/  @P0 FMNMX R222, R222, |R207|, !PT ;  /* 0x400000cfdede0209 */ /* 0x000fe20007800000 */
[----:B------:R-:W-:Y:S01]  /*3720*/  @P1 FMUL R207, R207, R225 ;  /* 0x000000e1cfcf1220 */ /* 0x000fe20000400000 */
[----:B------:R-:W-:Y:S01]  /*3730*/  LOP3.LUT R161, R172, R181, RZ, 0xfc, !PT ;  /* 0x000000b5aca17212 */ /* 0x000fe200078efcff */
[----:B------:R-:W0:Y:S01]  /*3740*/  F2F.F16.F32 R205, R205 ;  /* 0x000000cd00cd7304 */ /* 0x000e220000200800 */
[----:B---3--:R-:W-:Y:S02]  /*3750*/  LOP3.LUT R189, R168, R189, RZ, 0xfc, !PT ;  /* 0x000000bda8bd7212 */ /* 0x008fe400078efcff */
[----:B------:R-:W-:-:S02]  /*3760*/  SHF.L.U64.HI R172, R2, 0x10, RZ ;  /* 0x0000001002ac7819 */ /* 0x000fc400000102ff */
[----:B------:R-:W-:Y:S02]  /*3770*/  PRMT R168, R169, 0x5410, R2 ;  /* 0x00005410a9a87816 */ /* 0x000fe40000000002 */
[----:B------:R-:W-:Y:S01]  /*3780*/  F2FP.F16.F32.PACK_AB R2, RZ, R196 ;  /* 0x000000c4ff02723e */ /* 0x000fe200000000ff */
[----:B------:R-:W2:Y:S01]  /*3790*/  F2F.F16.F32 R207, R207 ;  /* 0x000000cf00cf7304 */ /* 0x000ea20000200800 */
[----:B------:R-:W-:Y:S01]  /*37a0*/  @P0 FMNMX R222, R222, |R206|, !PT ;  /* 0x400000cedede0209 */ /* 0x000fe20007800000 */
[----:B------:R-:W-:Y:S01]  /*37b0*/  @P1 FMUL R206, R206, R225 ;  /* 0x000000e1cece1220 */ /* 0x000fe20000400000 */
[----:B-1----:R-:W-:Y:S02]  /*37c0*/  LOP3.LUT R172, R172, R193, RZ, 0xfc, !PT ;  /* 0x000000c1acac7212 */ /* 0x002fe400078efcff */
[----:B----4-:R-:W-:Y:S02]  /*37d0*/  SHF.L.U32 R197, R197, 0x10, RZ ;  /* 0x00000010c5c57819 */ /* 0x010fe400000006ff */
[----:B------:R-:W-:-:S02]  /*37e0*/  F2FP.F16.F32.PACK_AB R173, RZ, R195 ;  /* 0x000000c3ffad723e */ /* 0x000fc400000000ff */
        /* <DEDUP_REMOVED lines=13> */
[----:B------:R-:W-:Y:S01]  /*38c0*/  F2FP.F16.F32.PACK_AB R2, RZ, R198 ;  /* 0x000000c6ff02723e */ /* 0x000fe200000000ff */
[----:B------:R-:W1:Y:S01]  /*38d0*/  F2F.F16.F32 R209, R209 ;  /* 0x000000d100d17304 */ /* 0x000e620000200800 */
[----:B------:R-:W-:Y:S01]  /*38e0*/  @P0 FMNMX R222, R222, |R213|, !PT ;  /* 0x400000d5dede0209 */ /* 0x000fe20007800000 */
[----:B------:R-:W-:Y:S01]  /*38f0*/  @P1 FMUL R213, R213, R225 ;  /* 0x000000e1d5d51220 */ /* 0x000fe20000400000 */
[----:B------:R-:W-:Y:S02]  /*3900*/  LOP3.LUT R171, R174, R175, RZ, 0xfc, !PT ;  /* 0x000000afaeab7212 */ /* 0x000fe400078efcff */
[----:B------:R-:W-:Y:S02]  /*3910*/  FSEL R231, R70, R231, !P3 ;  /* 0x000000e746e77208 */ /* 0x000fe40005800000 */
[----:B------:R-:W-:Y:S01]  /*3920*/  F2FP.F16.F32.PACK_AB R175, RZ, R200 ;  /* 0x000000c8ffaf723e */ /* 0x000fe200000000ff */
[----:B------:R-:W3:Y:S01]  /*3930*/  F2F.F16.F32 R213, R213 ;  /* 0x000000d500d57304 */ /* 0x000ee20000200800 */
[----:B------:R-:W-:Y:S01]  /*3940*/  LOP3.LUT R2, R2, 0xffff, RZ, 0xc0, !PT ;  /* 0x0000ffff02027812 */ /* 0x000fe200078ec0ff */
[----:B------:R-:W-:Y:S01]  /*3950*/  FFMA R212, R231, R212, R142 ;  /* 0x000000d4e7d47223 */ /* 0x000fe2000000008e */
[----:B------:R-:W-:Y:S01]  /*3960*/  @P0 FMNMX R222, R222, |R210|, !PT ;  /* 0x400000d2dede0209 */ /* 0x000fe20007800000 */
[----:B------:R-:W-:Y:S01]  /*3970*/  @P1 FMUL R210, R210, R225 ;  /* 0x000000e1d2d21220 */ /* 0x000fe20000400000 */
[----:B------:R-:W-:-:S02]  /*3980*/  PRMT R174, R175, 0x5410, R2 ;  /* 0x00005410afae7816 */ /* 0x000fc40000000002 */
[----:B------:R-:W-:Y:S02]  /*3990*/  SHF.L.U64.HI R2, R2, 0x10, RZ ;  /* 0x0000001002027819 */ /* 0x000fe400000102ff */
[----:B------:R-:W-:Y:S02]  /*39a0*/  F2FP.F16.F32.PACK_AB R204, RZ, R204 ;  /* 0x000000ccffcc723e */ /* 0x000fe400000000ff */
[----:B------:R-:W-:Y:S01]  /*39b0*/  @P0 FMNMX R222, R222, |R211|, !PT ;  /* 0x400000d3dede0209 */ /* 0x000fe20007800000 */
[----:B------:R-:W-:Y:S01]  /*39c0*/  @P1 FMUL R211, R211, R225 ;  /* 0x000000e1d3d31220 */ /* 0x000fe20000400000 */
[----:B------:R-:W-:Y:S02]  /*39d0*/  LOP3.LUT R199, R2, R199, RZ, 0xfc, !PT ;  /* 0x000000c702c77212 */ /* 0x000fe400078efcff */
[----:B------:R-:W-:Y:S02]  /*39e0*/  PRMT R2, R204, 0x7610, R2 ;  /* 0x00007610cc027816 */ /* 0x000fe40000000002 */
[----:B------:R-:W-:Y:S01]  /*39f0*/  @P0 FMNMX R222, R222, |R212|, !PT ;  /* 0x400000d4dede0209 */ /* 0x000fe20007800000 */
[----:B------:R-:W-:Y:S01]  /*3a00*/  @P1 FMUL R212, R212, R225 ;  /* 0x000000e1d4d41220 */ /* 0x000fe20000400000 */
[----:B------:R-:W-:-:S02]  /*3a10*/  FSEL R228, R73, R228, !P3 ;  /* 0x000000e449e47208 */ /* 0x000fc40005800000 */
[----:B------:R-:W-:Y:S02]  /*3a20*/  F2FP.F16.F32.PACK_AB R177, RZ, R203 ;  /* 0x000000cbffb1723e */ /* 0x000fe400000000ff */
[----:B------:R-:W-:Y:S01]  /*3a30*/  LOP3.LUT R2, R2, 0xffff, RZ, 0xc0, !PT ;  /* 0x0000ffff02027812 */ /* 0x000fe200078ec0ff */
[----:B------:R-:W-:Y:S01]  /*3a40*/  FFMA R216, R228, R216, R145 ;  /* 0x000000d8e4d87223 */ /* 0x000fe20000000091 */
[----:B------:R-:W-:Y:S01]  /*3a50*/  @P0 FMNMX R222, R222, |R217|, !PT ;  /* 0x400000d9dede0209 */ /* 0x000fe20007800000 */
[----:B------:R-:W-:Y:S01]  /*3a60*/  @P1 FMUL R217, R217, R225 ;  /* 0x000000e1d9d91220 */ /* 0x000fe20000400000 */
[----:B------:R-:W-:Y:S01]  /*3a70*/  FSEL R229, R74, R229, !P3 ;  /* 0x000000e54ae57208 */ /* 0x000fe20005800000 */
[----:B------:R-:W4:Y:S01]  /*3a80*/  F2F.F16.F32 R212, R212 ;  /* 0x000000d400d47304 */ /* 0x000f220000200800 */
[----:B------:R-:W-:Y:S02]  /*3a90*/  SHF.L.U64.HI R178, R2, 0x10, RZ ;  /* 0x0000001002b27819 */ /* 0x000fe400000102ff */
[----:B------:R-:W-:Y:S01]  /*3aa0*/  PRMT R176, R177, 0x5410, R2 ;  /* 0x00005410b1b07816 */ /* 0x000fe20000000002 */
[----:B------:R-:W-:Y:S01]  /*3ab0*/  FFMA R215, R229, R215, R146 ;  /* 0x000000d7e5d77223 */ /* 0x000fe20000000092 */
[----:B------:R-:W-:Y:S01]  /*3ac0*/  @P0 FMNMX R222, R222, |R214|, !PT ;  /* 0x400000d6dede0209 */ /* 0x000fe20007800000 */
[----:B------:R-:W-:Y:S01]  /*3ad0*/  @P1 FMUL R214, R214, R225 ;  /* 0x000000e1d6d61220 */ /* 0x000fe20000400000 */
[----:B------:R-:W-:Y:S01]  /*3ae0*/  SHF.L.U32 R182, R182, 0x10, RZ ;  /* 0x00000010b6b67819 */ /* 0x000fe200000006ff */
[----:B------:R-:W-:Y:S01]  /*3af0*/  F2F.F16.F32 R217, R217 ;  /* 0x000000d900d97304 */ /* 0x000fe20000200800 */
[----:B------:R-:W-:-:S02]  /*3b00*/  F2FP.F16.F32.PACK_AB R2, RZ, R208 ;  /* 0x000000d0ff02723e */ /* 0x000fc400000000ff */
[----:B------:R-:W-:Y:S01]  /*3b10*/  @P0 FMNMX R222, R222, |R216|, !PT ;  /* 0x400000d8dede0209 */ /* 0x000fe20007800000 */
[----:B------:R-:W-:Y:S01]  /*3b20*/  @P1 FMUL R216, R216, R225 ;  /* 0x000000e1d8d81220 */ /* 0x000fe20000400000 */
[----:B------:R-:W-:Y:S02]  /*3b30*/  LOP3.LUT R163, R179, R182, RZ, 0xfc, !PT ;  /* 0x000000b6b3a37212 */ /* 0x000fe400078efcff */
[----:B0-----:R-:W-:Y:S02]  /*3b40*/  LOP3.LUT R178, R178, R205, RZ, 0xfc, !PT ;  /* 0x000000cdb2b27212 */ /* 0x001fe400078efcff */
[----:B--2---:R-:W-:Y:S02]  /*3b50*/  SHF.L.U32 R207, R207, 0x10, RZ ;  /* 0x00000010cfcf7819 */ /* 0x004fe400000006ff */
[----:B------:R-:W-:Y:S02]  /*3b60*/  LOP3.LUT R2, R2, 0xffff, RZ, 0xc0, !PT ;  /* 0x0000ffff02027812 */ /* 0x000fe400078ec0ff */
[----:B------:R-:W-:-:S02]  /*3b70*/  F2FP.F16.F32.PACK_AB R179, RZ, R206 ;  /* 0x000000ceffb3723e */ /* 0x000fc400000000ff */
        /* <DEDUP_REMOVED lines=8> */
[----:B------:R-:W-:Y:S01]  /*3c00*/  @P1 FMUL R0, R0, R225 ;  /* 0x000000e100001220 */ /* 0x000fe20000400000 */
[----:B-1----:R-:W-:-:S02]  /*3c10*/  LOP3.LUT R188, R180, R209, RZ, 0xfc, !PT ;  /* 0x000000d1b4bc7212 */ /* 0x002fc400078efcff */
[----:B------:R-:W1:Y:S01]  /*3c20*/  LDC.64 R180, c[0x0][0x258] ;  /* 0x00009600ffb47b82 */ /* 0x000e620000000a00 */
[----:B------:R-:W-:Y:S02]  /*3c30*/  LOP3.LUT R182, R2, 0xffff, RZ, 0xc0, !PT ;  /* 0x0000ffff02b67812 */ /* 0x000fe400078ec0ff */
[----:B------:R2:W0:Y:S01]  /*3c40*/  F2F.F16.F32 R2, R0 ;  /* 0x0000000000027304 */ /* 0x0004220000200800 */
[----:B------:R-:W-:Y:S02]  /*3c50*/  F2FP.F16.F32.PACK_AB R179, RZ, R216 ;  /* 0x000000d8ffb3723e */ /* 0x000fe400000000ff */
[----:B------:R-:W-:Y:S02]  /*3c60*/  F2FP.F16.F32.PACK_AB R167, RZ, R186 ;  /* 0x000000baffa7723e */ /* 0x000fe400000000ff */
        /* <DEDUP_REMOVED lines=8> */
[----:B------:R-:W-:-:S02]  /*3cf0*/  F2FP.F16.F32.PACK_AB R214, RZ, R214 ;  /* 0x000000d6ffd6723e */ /* 0x000fc400000000ff */
[----:B------:R-:W-:Y:S02]  /*3d00*/  F2FP.F16.F32.PACK_AB R183, RZ, R210 ;  /* 0x000000d2ffb7723e */ /* 0x000fe400000000ff */
        /* <DEDUP_REMOVED lines=74> */
.L_x_10124:
[----:B------:R-:W-:Y:S05]  /*41b0*/  BSYNC B0 ;  /* 0x0000000000007941 */ /* 0x000fea0003800000 */
.L_x_10123:
        /* <DEDUP_REMOVED lines=15> */
.L_x_10153:
        /* <DEDUP_REMOVED lines=28> */
.L_x_10156:
[----:B-1----:R-:W-:-:S07]  /*4470*/  FMNMX R5, R3, R2, !PT ;  /* 0x0000000203057209 */ /* 0x002fce0007800000 */
.L_x_10130:
[----:B------:R-:W-:Y:S05]  /*4480*/  BSYNC B0 ;  /* 0x0000000000007941 */ /* 0x000fea0003800000 */
.L_x_10129:
[----:B------:R-:W-:Y:S01]  /*4490*/  ISETP.NE.AND P0, PT, R224, RZ, PT ;  /* 0x000000ffe000720c */ /* 0x000fe20003f05270 */
[----:B------:R-:W-:-:S12]  /*44a0*/  BSSY B0, `(.L_x_10127) ;  /* 0x0000004000007945 */ /* 0x000fd80003800000 */
[----:B------:R-:W-:Y:S05]  /*44b0*/  @P0 BRA `(.L_x_10132) ;  /* 0x0000000000080947 */ /* 0x000fea0003800000 */
[----:B0-----:R-:W0:Y:S02]  /*44c0*/  LDC.64 R2, c[0x0][0x288] ;  /* 0x0000a200ff027b82 */ /* 0x001e240000000a00 */
[----:B0-----:R1:W-:Y:S02]  /*44d0*/  REDG.E.MAX.S32.STRONG.GPU desc[UR4][R2.64], R5 ;  /* 0x000000050200798e */ /* 0x0013e4000d10e384 */
.L_x_10132:
[----:B------:R-:W-:Y:S05]  /*44e0*/  BSYNC B0 ;  /* 0x0000000000007941 */ /* 0x000fea0003800000 */
.L_x_10127:
        /* <DEDUP_REMOVED lines=15> */
[----:B01----:R-:W-:Y:S05]  /*45e0*/  CALL.REL.NOINC `($__internal_142_$__cuda_sm20_rcp_rn_f32_slowpath) ;  /* 0x0000001000487944 */ /* 0x003fea0003c00000 */
[----:B------:R-:W-:Y:S05]  /*45f0*/  BRA `(.L_x_10134) ;  /* 0x0000000000107947 */ /* 0x000fea0003800000 */
.L_x_10133:
[----:B------:R-:W1:Y:S02]  /*4600*/  MUFU.RCP R0, R225 ;  /* 0x000000e100007308 */ /* 0x000e640000001000 */
[----:B-1----:R-:W-:-:S04]  /*4610*/  FFMA R2, R0, R225, -1 ;  /* 0xbf80000000027423 */ /* 0x002fc800000000e1 */
[----:B------:R-:W-:-:S04]  /*4620*/  FADD.FTZ R5, -R2, -RZ ;  /* 0x800000ff02057221 */ /* 0x000fc80000010100 */
[----:B------:R-:W-:-:S07]  /*4630*/  FFMA R5, R0, R5, R0 ;  /* 0x0000000500057223 */ /* 0x000fce0000000000 */
.L_x_10134:
[----:B0-----:R-:W0:Y:S02]  /*4640*/  LDC.64 R2, c[0x0][0x280] ;  /* 0x0000a000ff027b82 */ /* 0x001e240000000a00 */
[----:B0-----:R-:W-:Y:S01]  /*4650*/  STG.E desc[UR4][R2.64], R5 ;  /* 0x0000000502007986 */ /* 0x001fe2000c101904 */
[----:B------:R-:W-:Y:S05]  /*4660*/  EXIT ;  /* 0x000000000000794d */ /* 0x000fea0003800000 */
.L_x_10125:
[----:B------:R-:W-:Y:S01]  /*4670*/  HFMA2.MMA R228, -RZ, RZ, 0, 5.9604644775390625e-08 ;  /* 0x00000001ffe47435 */ /* 0x000fe200000001ff */
[----:B------:R-:W-:Y:S01]  /*4680*/  BSSY B1, `(.L_x_10135) ;  /* 0x0000006000017945 */ /* 0x000fe20003800000 */
[----:B------:R-:W-:Y:S02]  /*4690*/  MOV R227, 0x1f ;  /* 0x0000001f00e37802 */ /* 0x000fe40000000f00 */
[----:B------:R-:W-:-:S07]  /*46a0*/  MOV R226, 0xffffffff ;  /* 0xffffffff00e27802 */ /* 0x000fce0000000f00 */
[----:B-----5:R-:W-:Y:S05]  /*46b0*/  WARPSYNC.COLLECTIVE R226, `(.L_x_10136) ;  /* 0x00000000e2087348 */ /* 0x020fea0003c00000 */
[----:B------:R0:W1:Y:S02]  /*46c0*/  SHFL.BFLY P0, R230, R229, R228, R227 ;  /* 0x0c0000e4e5e67389 */ /* 0x00006400000000e3 */
[----:B01---5:R-:W-:Y:S01]  /*46d0*/  ENDCOLLECTIVE ;  /* 0x000000000000791b */ /* 0x023fe20003800000 */
.L_x_10136:
[----:B------:R-:W-:Y:S05]  /*46e0*/  BSYNC B1 ;  /* 0x0000000000017941 */ /* 0x000fea0003800000 */
.L_x_10135:
[----:B------:R-:W-:Y:S01]  /*46f0*/  HFMA2.MMA R228, -RZ, RZ, 0, 1.1920928955078125e-07 ;  /* 0x00000002ffe47435 */ /* 0x000fe200000001ff */
[----:B------:R-:W-:Y:S01]  /*4700*/  FADD R229, R229, R230 ;  /* 0x000000e6e5e57221 */ /* 0x000fe20000000000 */
[----:B------:R-:W-:Y:S02]  /*4710*/  MOV R227, 0x1f ;  /* 0x0000001f00e37802 */ /* 0x000fe40000000f00 */
[----:B------:R-:W-:-:S07]  /*4720*/  MOV R226, 0xffffffff ;  /* 0xffffffff00e27802 */ /* 0x000fce0000000f00 */
[----:B------:R-:W-:Y:S05]  /*4730*/  WARPSYNC.COLLECTIVE R226, `(.L_x_10137) ;  /* 0x00000000e2087348 */ /* 0x000fea0003c00000 */
[----:B------:R0:W1:Y:S02]  /*4740*/  SHFL.BFLY P0, R230, R229, R228, R227 ;  /* 0x0c0000e4e5e67389 */ /* 0x00006400000000e3 */
[----:B01----:R-:W-:Y:S01]  /*4750*/  ENDCOLLECTIVE ;  /* 0x000000000000791b */ /* 0x003fe20003800000 */
.L_x_10137:
[----:B------:R-:W-:Y:S01]  /*4760*/  HFMA2.MMA R228, -RZ, RZ, 0, 2.384185791015625e-07 ;  /* 0x00000004ffe47435 */ /* 0x000fe200000001ff */
[----:B------:R-:W-:-:S05]  /*4770*/  FADD R231, R229, R230 ;  /* 0x000000e6e5e77221 */ /* 0x000fca0000000000 */
[----:B------:R-:W-:-:S07]  /*4780*/  MOV R229, R231 ;  /* 0x000000e700e57202 */ /* 0x000fce0000000f00 */
[----:B------:R-:W-:Y:S05]  /*4790*/  WARPSYNC.COLLECTIVE R226, `(.L_x_10138) ;  /* 0x00000000e2087348 */ /* 0x000fea0003c00000 */
[----:B------:R0:W1:Y:S02]  /*47a0*/  SHFL.BFLY P0, R230, R229, R228, R227 ;  /* 0x0c0000e4e5e67389 */ /* 0x00006400000000e3 */
[----:B01----:R-:W-:Y:S01]  /*47b0*/  ENDCOLLECTIVE ;  /* 0x000000000000791b */ /* 0x003fe20003800000 */
.L_x_10138:
[----:B------:R-:W-:Y:S01]  /*47c0*/  HFMA2.MMA R228, -RZ, RZ, 0, 4.76837158203125e-07 ;  /* 0x00000008ffe47435 */ /* 0x000fe200000001ff */
[----:B------:R-:W-:-:S05]  /*47d0*/  FADD R232, R231, R230 ;  /* 0x000000e6e7e87221 */ /* 0x000fca0000000000 */
[----:B------:R-:W-:-:S07]  /*47e0*/  MOV R229, R232 ;  /* 0x000000e800e57202 */ /* 0x000fce0000000f00 */
[----:B------:R-:W-:Y:S05]  /*47f0*/  WARPSYNC.COLLECTIVE R226, `(.L_x_10139) ;  /* 0x00000000e2087348 */ /* 0x000fea0003c00000 */
[----:B------:R0:W1:Y:S02]  /*4800*/  SHFL.BFLY P0, R230, R229, R228, R227 ;  /* 0x0c0000e4e5e67389 */ /* 0x00006400000000e3 */
[----:B01----:R-:W-:Y:S01]  /*4810*/  ENDCOLLECTIVE ;  /* 0x000000000000791b */ /* 0x003fe20003800000 */
.L_x_10139:
[----:B------:R-:W-:Y:S01]  /*4820*/  HFMA2.MMA R228, -RZ, RZ, 0, 9.5367431640625e-07 ;  /* 0x00000010ffe47435 */ /* 0x000fe200000001ff */
[----:B------:R-:W-:-:S05]  /*4830*/  FADD R233, R232, R230 ;  /* 0x000000e6e8e97221 */ /* 0x000fca0000000000 */
[----:B------:R-:W-:-:S07]  /*4840*/  MOV R229, R233 ;  /* 0x000000e900e57202 */ /* 0x000fce0000000f00 */
[----:B------:R-:W-:Y:S05]  /*4850*/  WARPSYNC.COLLECTIVE R226, `(.L_x_10140) ;  /* 0x00000000e2087348 */ /* 0x000fea0003c00000 */
[----:B------:R0:W1:Y:S02]  /*4860*/  SHFL.BFLY P0, R230, R229, R228, R227 ;  /* 0x0c0000e4e5e67389 */ /* 0x00006400000000e3 */
[----:B01----:R-:W-:Y:S01]  /*4870*/  ENDCOLLECTIVE ;  /* 0x000000000000791b */ /* 0x003fe20003800000 */
.L_x_10140:
        /* <DEDUP_REMOVED lines=152> */
.L_x_10141:
[----:B------:R-:W-:Y:S01]  /*5200*/  HFMA2.MMA R228, -RZ, RZ, 0, 1.1920928955078125e-07 ;  /* 0x00000002ffe47435 */ /* 0x000fe200000001ff */
[----:B------:R-:W-:-:S05]  /*5210*/  FADD R174, R229, R230 ;  /* 0x000000e6e5ae7221 */ /* 0x000fca0000000000 */
[----:B------:R-:W-:-:S07]  /*5220*/  MOV R229, R174 ;  /* 0x000000ae00e57202 */ /* 0x000fce0000000f00 */
[----:B------:R-:W-:Y:S05]  /*5230*/  WARPSYNC.COLLECTIVE R226, `(.L_x_10142) ;  /* 0x00000000e2087348 */ /* 0x000fea0003c00000 */
[----:B------:R0:W1:Y:S02]  /*5240*/  SHFL.BFLY P0, R230, R229, R228, R227 ;  /* 0x0c0000e4e5e67389 */ /* 0x00006400000000e3 */
[----:B01----:R-:W-:Y:S01]  /*5250*/  ENDCOLLECTIVE ;  /* 0x000000000000791b */ /* 0x003fe20003800000 */
.L_x_10142:
[----:B------:R-:W-:Y:S01]  /*5260*/  HFMA2.MMA R228, -RZ, RZ, 0, 2.384185791015625e-07 ;  /* 0x00000004ffe47435 */ /* 0x000fe200000001ff */
[----:B------:R-:W-:-:S05]  /*5270*/  FADD R175, R174, R230 ;  /* 0x000000e6aeaf7221 */ /* 0x000fca0000000000 */
[----:B------:R-:W-:-:S07]  /*5280*/  MOV R229, R175 ;  /* 0x000000af00e57202 */ /* 0x000fce0000000f00 */
[----:B------:R-:W-:Y:S05]  /*5290*/  WARPSYNC.COLLECTIVE R226, `(.L_x_10143) ;  /* 0x00000000e2087348 */ /* 0x000fea0003c00000 */
[----:B------:R0:W1:Y:S02]  /*52a0*/  SHFL.BFLY P0, R230, R229, R228, R227 ;  /* 0x0c0000e4e5e67389 */ /* 0x00006400000000e3 */
[----:B01----:R-:W-:Y:S01]  /*52b0*/  ENDCOLLECTIVE ;  /* 0x000000000000791b */ /* 0x003fe20003800000 */
.L_x_10143:
[----:B------:R-:W-:Y:S01]  /*52c0*/  HFMA2.MMA R228, -RZ, RZ, 0, 4.76837158203125e-07 ;  /* 0x00000008ffe47435 */ /* 0x000fe200000001ff */
[----:B------:R-:W-:-:S05]  /*52d0*/  FADD R232, R175, R230 ;  /* 0x000000e6afe87221 */ /* 0x000fca0000000000 */
[----:B------:R-:W-:-:S07]  /*52e0*/  MOV R229, R232 ;  /* 0x000000e800e57202 */ /* 0x000fce0000000f00 */
[----:B------:R-:W-:Y:S05]  /*52f0*/  WARPSYNC.COLLECTIVE R226, `(.L_x_10144) ;  /* 0x00000000e2087348 */ /* 0x000fea0003c00000 */
[----:B------:R0:W1:Y:S02]  /*5300*/  SHFL.BFLY P0, R230, R229, R228, R227 ;  /* 0x0c0000e4e5e67389 */ /* 0x00006400000000e3 */
[----:B01----:R-:W-:Y:S01]  /*5310*/  ENDCOLLECTIVE ;  /* 0x000000000000791b */ /* 0x003fe20003800000 */
.L_x_10144:
[----:B------:R-:W-:Y:S01]  /*5320*/  HFMA2.MMA R228, -RZ, RZ, 0, 9.5367431640625e-07 ;  /* 0x00000010ffe47435 */ /* 0x000fe200000001ff */
[----:B------:R-:W-:-:S05]  /*5330*/  FADD R233, R232, R230 ;  /* 0x000000e6e8e97221 */ /* 0x000fca0000000000 */
[----:B------:R-:W-:-:S07]  /*5340*/  MOV R229, R233 ;  /* 0x000000e900e57202 */ /* 0x000fce0000000f00 */
[----:B------:R-:W-:Y:S05]  /*5350*/  WARPSYNC.COLLECTIVE R226, `(.L_x_10145) ;  /* 0x00000000e2087348 */ /* 0x000fea0003c00000 */
[----:B------:R0:W1:Y:S02]  /*5360*/  SHFL.BFLY P0, R230, R229, R228, R227 ;  /* 0x0c0000e4e5e67389 */ /* 0x00006400000000e3 */
[----:B01----:R-:W-:Y:S01]  /*5370*/  ENDCOLLECTIVE ;  /* 0x000000000000791b */ /* 0x003fe20003800000 */
.L_x_10145:
[----:B------:R-:W-:Y:S05]  /*5380*/  BRA `(.L_x_10146) ;  /* 0xffffffc000b47947 */ /* 0x000fea000383ffff */
.L_x_10128:
        /* <DEDUP_REMOVED lines=8> */
.L_x_10148:
[----:B------:R-:W-:Y:S05]  /*5410*/  BSYNC B0 ;  /* 0x0000000000007941 */ /* 0x000fea0003800000 */
.L_x_10147:
        /* <DEDUP_REMOVED lines=9> */
.L_x_10149:
[----:B------:R-:W-:Y:S01]  /*54b0*/  HFMA2.MMA R4, -RZ, RZ, 0, 2.384185791015625e-07 ;  /* 0x00000004ff047435 */ /* 0x000fe200000001ff */
[----:B------:R-:W-:-:S04]  /*54c0*/  MOV R0, R7 ;  /* 0x0000000700007202 */ /* 0x000fc80000000f00 */
[----:B------:R-:W-:-:S04]  /*54d0*/  FMNMX R0, R3, R0, !PT ;  /* 0x0000000003007209 */ /* 0x000fc80007800000 */
[----:B------:R-:W-:-:S07]  /*54e0*/  MOV R9, R0 ;  /* 0x0000000000097202 */ /* 0x000fce0000000f00 */
[----:B------:R-:W-:Y:S05]  /*54f0*/  WARPSYNC.COLLECTIVE R226, `(.L_x_10150) ;  /* 0x00000000e2087348 */ /* 0x000fea0003c00000 */
[----:B------:R0:W1:Y:S02]  /*5500*/  SHFL.DOWN P0, R7, R9, R4, R11 ;  /* 0x0800000409077389 */ /* 0x000064000000000b */
[----:B01----:R-:W-:Y:S01]  /*5510*/  ENDCOLLECTIVE ;  /* 0x000000000000791b */ /* 0x003fe20003800000 */
.L_x_10150:
[----:B------:R-:W-:Y:S01]  /*5520*/  HFMA2.MMA R4, -RZ, RZ, 0, 1.1920928955078125e-07 ;  /* 0x00000002ff047435 */ /* 0x000fe200000001ff */
[----:B------:R-:W-:-:S04]  /*5530*/  MOV R5, R7 ;  /* 0x0000000700057202 */ /* 0x000fc80000000f00 */
[----:B------:R-:W-:-:S04]  /*5540*/  FMNMX R5, R0, R5, !PT ;  /* 0x0000000500057209 */ /* 0x000fc80007800000 */
[----:B------:R-:W-:-:S07]  /*5550*/  MOV R9, R5 ;  /* 0x0000000500097202 */ /* 0x000fce0000000f00 */
[----:B------:R-:W-:Y:S05]  /*5560*/  WARPSYNC.COLLECTIVE R226, `(.L_x_10151) ;  /* 0x00000000e2087348 */ /* 0x000fea0003c00000 */
[----:B------:R0:W1:Y:S02]  /*5570*/  SHFL.DOWN P0, R7, R9, R4, R11 ;  /* 0x0800000409077389 */ /* 0x000064000000000b */
[----:B01----:R-:W-:Y:S01]  /*5580*/  ENDCOLLECTIVE ;  /* 0x000000000000791b */ /* 0x003fe20003800000 */
.L_x_10151:
[----:B------:R-:W-:Y:S01]  /*5590*/  HFMA2.MMA R4, -RZ, RZ, 0, 5.9604644775390625e-08 ;  /* 0x00000001ff047435 */ /* 0x000fe200000001ff */
[----:B------:R-:W-:-:S04]  /*55a0*/  MOV R2, R7 ;  /* 0x0000000700027202 */ /* 0x000fc80000000f00 */
[----:B------:R-:W-:-:S04]  /*55b0*/  FMNMX R2, R5, R2, !PT ;  /* 0x0000000205027209 */ /* 0x000fc80007800000 */
[----:B------:R-:W-:-:S07]  /*55c0*/  MOV R9, R2 ;  /* 0x0000000200097202 */ /* 0x000fce0000000f00 */
[----:B------:R-:W-:Y:S05]  /*55d0*/  WARPSYNC.COLLECTIVE R226, `(.L_x_10152) ;  /* 0x00000000e2087348 */ /* 0x000fea0003c00000 */
[----:B------:R0:W1:Y:S02]  /*55e0*/  SHFL.DOWN P0, R7, R9, R4, R11 ;  /* 0x0800000409077389 */ /* 0x000064000000000b */
[----:B01----:R-:W-:Y:S01]  /*55f0*/  ENDCOLLECTIVE ;  /* 0x000000000000791b */ /* 0x003fe20003800000 */
.L_x_10152:
[----:B------:R-:W-:Y:S05]  /*5600*/  BRA `(.L_x_10153) ;  /* 0xffffffec00287947 */ /* 0x000fea000383ffff */
.L_x_10131:
[----:B------:R-:W-:Y:S01]  /*5610*/  HFMA2.MMA R4, -RZ, RZ, 0, 1.1920928955078125e-07 ;  /* 0x00000002ff047435 */ /* 0x000fe200000001ff */
[----:B-1----:R-:W-:Y:S02]  /*5620*/  MOV R9, R0 ;  /* 0x0000000000097202 */ /* 0x002fe40000000f00 */
[----:B------:R-:W-:Y:S02]  /*5630*/  MOV R11, 0x1f ;  /* 0x0000001f000b7802 */ /* 0x000fe40000000f00 */
[----:B------:R-:W-:-:S07]  /*5640*/  MOV R226, 0xffffffff ;  /* 0xffffffff00e27802 */ /* 0x000fce0000000f00 */
[----:B0----5:R-:W-:Y:S05]  /*5650*/  WARPSYNC.COLLECTIVE R226, `(.L_x_10154) ;  /* 0x00000000e2087348 */ /* 0x021fea0003c00000 */
[----:B------:R1:W2:Y:S02]  /*5660*/  SHFL.DOWN P0, R7, R9, R4, R11 ;  /* 0x0800000409077389 */ /* 0x0002a4000000000b */
[----:B012--5:R-:W-:Y:S01]  /*5670*/  ENDCOLLECTIVE ;  /* 0x000000000000791b */ /* 0x027fe20003800000 */
.L_x_10154:
[----:B------:R-:W-:Y:S01]  /*5680*/  HFMA2.MMA R4, -RZ, RZ, 0, 5.9604644775390625e-08 ;  /* 0x00000001ff047435 */ /* 0x000fe200000001ff */
[----:B------:R-:W-:-:S04]  /*5690*/  MOV R3, R7 ;  /* 0x0000000700037202 */ /* 0x000fc80000000f00 */
[----:B------:R-:W-:-:S04]  /*56a0*/  FMNMX R3, R3, R0, !PT ;  /* 0x0000000003037209 */ /* 0x000fc80007800000 */
[----:B------:R-:W-:-:S07]  /*56b0*/  MOV R9, R3 ;  /* 0x0000000300097202 */ /* 0x000fce0000000f00 */
[----:B------:R-:W-:Y:S05]  /*56c0*/  WARPSYNC.COLLECTIVE R226, `(.L_x_10155) ;  /* 0x00000000e2087348 */ /* 0x000fea0003c00000 */
[----:B------:R0:W1:Y:S02]  /*56d0*/  SHFL.DOWN P0, R7, R9, R4, R11 ;  /* 0x0800000409077389 */ /* 0x000064000000000b */
[----:B01----:R-:W-:Y:S01]  /*56e0*/  ENDCOLLECTIVE ;  /* 0x000000000000791b */ /* 0x003fe20003800000 */
.L_x_10155:
[----:B------:R-:W-:Y:S01]  /*56f0*/  MOV R2, R7 ;  /* 0x0000000700027202 */ /* 0x000fe20000000f00 */
[----:B------:R-:W-:Y:S06]  /*5700*/  BRA `(.L_x_10156) ;  /* 0xffffffec00587947 */ /* 0x000fec000383ffff */
        .weak           $__internal_142_$__cuda_sm20_rcp_rn_f32_slowpath
        .type           $__internal_142_$__cuda_sm20_rcp_rn_f32_slowpath,@function
        .size           $__internal_142_$__cuda_sm20_rcp_rn_f32_slowpath,(.L_x_14478 - $__internal_142_$__cuda_sm20_rcp_rn_f32_slowpath)
$__internal_142_$__cuda_sm20_rcp_rn_f32_slowpath:
        /* <DEDUP_REMOVED lines=15> */
.L_x_10157:
        /* <DEDUP_REMOVED lines=33> */
.L_x_10159:
[----:B------:R0:W1:Y:S02]  /*5a10*/  MUFU.RCP R2, R0 ;  /* 0x0000000000027308 */ /* 0x0000640000001000 */
.L_x_10158:
[----:B-1-3--:R-:W-:Y:S02]  /*5a20*/  MOV R5, R2 ;  /* 0x0000000200057202 */ /* 0x00afe40000000f00 */
[----:B------:R-:W-:Y:S02]  /*5a30*/  MOV R2, R7 ;  /* 0x0000000700027202 */ /* 0x000fe40000000f00 */
[----:B------:R-:W-:-:S04]  /*5a40*/  MOV R3, 0x0 ;  /* 0x0000000000037802 */ /* 0x000fc80000000f00 */
[----:B0-2---:R-:W-:Y:S05]  /*5a50*/  RET.REL.NODEC R2 `(_ZN18transformer_engine13normalization19ln_fwd_tuned_kernelINS0_13Kernel_traitsIff6__halffjLj2304ELj1ELj4ELj1ELj16ENS0_18Kernel_traits_baseILj2304EffS3_fjLj128EEEEEEEvNS0_19ForwardKernelParamsE) ;  /* 0xffffffa402687950 */ /* 0x005fea0003c3ffff */
.L_x_10160:
        /* <DEDUP_REMOVED lines=10> */
.L_x_14478:


//--------------------- .text._ZN18transformer_engine13normalization19ln_fwd_tuned_kernelINS0_13Kernel_traitsI6__halfS3_S3_fjLj2304ELj1ELj4ELj1ELj16ENS0_18Kernel_traits_baseILj2304ES3_S3_S3_fjLj128EEEEEEEvNS0_19ForwardKernelParamsE --------------------------
	.section	.text._ZN18transformer_engine13normalization19ln_fwd_tuned_kernelINS0_13Kernel_traitsI6__halfS3_S3_fjLj2304ELj1ELj4ELj1ELj16ENS0_18Kernel_traits_baseILj2304ES3_S3_S3_fjLj128EEEEEEEvNS0_19ForwardKernelParamsE,"ax",@progbits
	.align	128
        .global         _ZN18transformer_engine13normalization19ln_fwd_tuned_kernelINS0_13Kernel_traitsI6__halfS3_S3_fjLj2304ELj1ELj4ELj1ELj16ENS0_18Kernel_traits_baseILj2304ES3_S3_S3_fjLj128EEEEEEEvNS0_19ForwardKernelParamsE
        .type           _ZN18transformer_engine13normalization19ln_fwd_tuned_kernelINS0_13Kernel_traitsI6__halfS3_S3_fjLj2304ELj1ELj4ELj1ELj16ENS0_18Kernel_traits_baseILj2304ES3_S3_S3_fjLj128EEEEEEEvNS0_19ForwardKernelParamsE,@function
        .size           _ZN18transformer_engine13normalization19ln_fwd_tuned_kernelINS0_13Kernel_traitsI6__halfS3_S3_fjLj2304ELj1ELj4ELj1ELj16ENS0_18Kernel_traits_baseILj2304ES3_S3_S3_fjLj128EEEEEEEvNS0_19ForwardKernelParamsE,(.L_x_14479 - _ZN18transformer_engine13normalization19ln_fwd_tuned_kernelINS0_13Kernel_traitsI6__halfS3_S3_fjLj2304ELj1ELj4ELj1ELj16ENS0_18Kernel_traits_baseILj2304ES3_S3_S3_fjLj128EEEEEEEvNS0_19ForwardKernelParamsE)
        .other          _ZN18transformer_engine13normalization19ln_fwd_tuned_kernelINS0_13Kernel_traitsI6__halfS3_S3_fjLj2304ELj1ELj4ELj1ELj16ENS0_18Kernel_traits_baseILj2304ES3_S3_S3_fjLj128EEEEEEEvNS0_19ForwardKernelParamsE,@"STO_CUDA_ENTRY STV_DEFAULT"
_ZN18transformer_engine13normalization19ln_fwd_tuned_kernelINS0_13Kernel_traitsI6__halfS3_S3_fjLj2304ELj1ELj4ELj1ELj16ENS0_18Kernel_traits_baseILj2304ES3_S3_S3_fjLj128EEEEEEEvNS0_19ForwardKernelParamsE:
.text._ZN18transformer_engine13normalization19ln_fwd_tuned_kernelINS0_13Kernel_traitsI6__halfS3_S3_fjLj2304ELj1ELj4ELj1ELj16ENS0_18Kernel_traits_baseILj2304ES3_S3_S3_fjLj128EEEEEEEvNS0_19ForwardKernelParamsE:
        /* <DEDUP_REMOVED lines=46> */
.L_x_10164:
        /* <DEDUP_REMOVED lines=30> */
[--C-:B--2---:R-:W-:Y:S02]  /*04c0*/  HADD2.F32 R0, -RZ, R88.reuse.H0_H0 ;  /* 0x20000058ff007230 */ /* 0x104fe40000004100 */
[----:B------:R-:W-:Y:S02]  /*04d0*/  HADD2.F32 R88, -RZ, R88.H1_H1 ;  /* 0x30000058ff587230 */ /* 0x000fe40000004100 */
[--C-:B------:R-:W-:Y:S02]  /*04e0*/  HADD2.F32 R14, -RZ, R89.reuse.H0_H0 ;  /* 0x20000059ff0e7230 */ /* 0x100fe40000004100 */
[----:B------:R-:W-:Y:S01]  /*04f0*/  FADD R15, RZ, R0 ;  /* 0x00000000ff0f7221 */ /* 0x000fe20000000000 */
[----:B------:R-:W-:-:S03]  /*0500*/  HADD2.F32 R89, -RZ, R89.H1_H1 ;  /* 0x30000059ff597230 */ /* 0x000fc60000004100 */
[----:B------:R-:W-:-:S04]  /*0510*/  FADD R15, R88, R15 ;  /* 0x0000000f580f7221 */ /* 0x000fc80000000000 */
[----:B------:R-:W-:Y:S01]  /*0520*/  FADD R124, R14, R15 ;  /* 0x0000000f0e7c7221 */ /* 0x000fe20000000000 */
[----:B------:R-:W-:-:S03]  /*0530*/  HADD2.F32 R15, -RZ, R90.H0_H0 ;  /* 0x2000005aff0f7230 */ /* 0x000fc60000004100 */
[----:B------:R-:W-:Y:S01]  /*0540*/  FADD R126, R89, R124 ;  /* 0x0000007c597e7221 */ /* 0x000fe20000000000 */
[----:B------:R-:W-:Y:S02]  /*0550*/  HADD2.F32 R124, -RZ, R90.H1_H1 ;  /* 0x3000005aff7c7230 */ /* 0x000fe40000004100 */
[----:B------:R-:W-:Y:S02]  /*0560*/  HADD2.F32 R90, -RZ, R91.H0_H0 ;  /* 0x2000005bff5a7230 */ /* 0x000fe40000004100 */
[----:B------:R-:W-:-:S04]  /*0570*/  FADD R125, R15, R126 ;  /* 0x0000007e0f7d7221 */ /* 0x000fc80000000000 */
[----:B------:R-:W-:Y:S01]  /*0580*/  FADD R127, R124, R125 ;  /* 0x0000007d7c7f7221 */ /* 0x000fe20000000000 */
[----:B------:R-:W-:Y:S02]  /*0590*/  HADD2.F32 R125, -RZ, R91.H1_H1 ;  /* 0x3000005bff7d7230 */ /* 0x000fe40000004100 */
[----:B---3--:R-:W-:Y:S02]  /*05a0*/  HADD2.F32 R91, -RZ, R92.H0_H0 ;  /* 0x2000005cff5b7230 */ /* 0x008fe40000004100 */
        /* <DEDUP_REMOVED lines=15> */
[----:B----4-:R-:W-:Y:S02]  /*06a0*/  HADD2.F32 R95, -RZ, R96.H0_H0 ;  /* 0x20000060ff5f7230 */ /* 0x010fe40000004100 */
        /* <DEDUP_REMOVED lines=278> */
.L_x_10184:
[----:B------:R-:W2:Y:S01]  /*1810*/  LDC R98, c[0x0][0x268] ;  /* 0x00009a00ff627b82 */ /* 0x000ea20000000800 */
[----:B01----:R-:W-:Y:S01]  /*1820*/  FADD R99, R99, R96 ;  /* 0x0000006063637221 */ /* 0x003fe20000000000 */
[----:B------:R-:W-:-:S06]  /*1830*/  ISETP.NE.AND P3, PT, R9, RZ, PT ;  /* 0x000000ff0900720c */ /* 0x000fcc0003f65270 */
[----:B------:R-:W0:Y:S08]  /*1840*/  @!P2 LDC.64 R96, c[0x0][0x228] ;  /* 0x00008a00ff60ab82 */ /* 0x000e300000000a00 */
[----:B------:R-:W1:Y:S01]  /*1850*/  LDC.64 R158, c[0x0][0x258] ;  /* 0x00009600ff9e7b82 */ /* 0x000e620000000a00 */
[----:B--2---:R-:W-:Y:S01]  /*1860*/  FFMA R98, R99, 0.00043402778101153671741, R98 ;  /* 0x39e38e3963627823 */ /* 0x004fe20000000062 */
[----:B-----5:R-:W-:-:S04]  /*1870*/  HADD2.F32 R99, -RZ, R16.H0_H0 ;  /* 0x20000010ff637230 */ /* 0x020fc80000004100 */
[----:B------:R-:W-:Y:S01]  /*1880*/  FSETP.GEU.AND P0, PT, |R98|, 1.175494350822287508e-38, PT ;  /* 0x008000006200780b */ /* 0x000fe20003f0e200 */
[----:B------:R-:W-:Y:S01]  /*1890*/  @P3 FADD R99, R99, 1 ;  /* 0x3f80000063633421 */ /* 0x000fe20000000000 */
[----:B0-----:R-:W-:-:S05]  /*18a0*/  @!P2 IMAD.WIDE R96, R11, 0x4, R96 ;  /* 0x000000040b60a825 */ /* 0x001fca00078e0260 */
[----:B------:R0:W-:Y:S06]  /*18b0*/  @!P2 STG.E desc[UR4][R96.64], R157 ;  /* 0x0000009d6000a986 */ /* 0x0001ec000c101904 */
[----:B------:R-:W-:-:S04]  /*18c0*/  @!P0 FMUL R98, R98, 16777216 ;  /* 0x4b80000062628820 */ /* 0x000fc80000400000 */
[----:B0-----:R0:W2:Y:S01]  /*18d0*/  MUFU.RSQ R157, R98 ;  /* 0x00000062009d7308 */ /* 0x0010a20000001400 */
[--C-:B------:R-:W-:Y:S02]  /*18e0*/  HADD2.F32 R96, -RZ, R52.reuse.H0_H0 ;  /* 0x20000034ff607230 */ /* 0x100fe40000004100 */
[----:B------:R-:W-:Y:S02]  /*18f0*/  HADD2.F32 R97, -RZ, R52.H1_H1 ;  /* 0x30000034ff617230 */ /* 0x000fe40000004100 */
[----:B0-----:R-:W-:-:S05]  /*1900*/  HADD2.F32 R98, -RZ, R18.H0_H0 ;  /* 0x20000012ff627230 */ /* 0x001fca0000004100 */
[----:B------:R-:W-:Y:S01]  /*1910*/  @P3 FADD R98, R98, 1 ;  /* 0x3f80000062623421 */ /* 0x000fe20000000000 */
[----:B--2---:R-:W-:Y:S01]  /*1920*/  @!P0 FMUL R157, R157, 4096 ;  /* 0x458000009d9d8820 */ /* 0x004fe20000400000 */
[----:B------:R-:W-:-:S03]  /*1930*/  ISETP.NE.U32.AND P0, PT, RZ, UR6, PT ;  /* 0x00000006ff007c0c */ /* 0x000fc6000bf05070 */
[-C--:B------:R-:W-:Y:S01]  /*1940*/  FMUL R0, R0, R157.reuse ;  /* 0x0000009d00007220 */ /* 0x080fe20000400000 */
[-C--:B------:R-:W-:Y:S01]  /*1950*/  FMUL R88, R88, R157.reuse ;  /* 0x0000009d58587220 */ /* 0x080fe20000400000 */
[-C--:B------:R-:W-:Y:S01]  /*1960*/  FMUL R124, R124, R157.reuse ;  /* 0x0000009d7c7c7220 */ /* 0x080fe20000400000 */
[----:B------:R-:W-:Y:S01]  /*1970*/  ISETP.NE.AND.EX P0, PT, RZ, UR7, PT, P0 ;  /* 0x00000007ff007c0c */ /* 0x000fe2000bf05300 */
[----:B------:R-:W-:Y:S01]  /*1980*/  FFMA R96, R99, R0, R96 ;  /* 0x0000000063607223 */ /* 0x000fe20000000060 */
[----:B------:R-:W-:Y:S02]  /*1990*/  HADD2.F32 R0, -RZ, R16.H1_H1 ;  /* 0x30000010ff007230 */ /* 0x000fe40000004100 */
[-C--:B------:R-:W-:Y:S01]  /*19a0*/  FMUL R90, R90, R157.reuse ;  /* 0x0000009d5a5a7220 */ /* 0x080fe20000400000 */
[----:B------:R-:W-:Y:S02]  /*19b0*/  HADD2.F32 R99, -RZ, R19.H0_H0 ;  /* 0x20000013ff637230 */ /* 0x000fe40000004100 */
[-C--:B------:R-:W-:Y:S01]  /*19c0*/  FMUL R125, R125, R157.reuse ;  /* 0x0000009d7d7d7220 */ /* 0x080fe20000400000 */
[-C--:B------:R-:W-:Y:S01]  /*19d0*/  FMUL R92, R92, R157.reuse ;  /* 0x0000009d5c5c7220 */ /* 0x080fe20000400000 */
[----:B------:R-:W-:Y:S01]  /*19e0*/  @P3 FADD R0, R0, 1 ;  /* 0x3f80000000003421 */ /* 0x000fe20000000000 */
[-C--:B------:R-:W-:Y:S01]  /*19f0*/  FMUL R91, R91, R157.reuse ;  /* 0x0000009d5b5b7220 */ /* 0x080fe20000400000 */
[----:B------:R-:W-:Y:S01]  /*1a00*/  @P3 FADD R99, R99, 1 ;  /* 0x3f80000063633421 */ /* 0x000fe20000000000 */
[----:B------:R-:W-:Y:S01]  /*1a10*/  FMUL R127, R127, R157 ;  /* 0x0000009d7f7f7220 */ /* 0x000fe20000400000 */
[----:B------:R-:W-:Y:S01]  /*1a20*/  FFMA R0, R0, R88, R97 ;  /* 0x0000005800007223 */ /* 0x000fe20000000061 */
[----:B------:R-:W-:-:S02]  /*1a30*/  HADD2.F32 R97, -RZ, R17.H0_H0 ;  /* 0x20000011ff617230 */ /* 0x000fc40000004100 */
[----:B------:R-:W-:Y:S01]  /*1a40*/  FMUL R88, R14, R157 ;  /* 0x0000009d0e587220 */ /* 0x000fe20000400000 */
[----:B------:R-:W-:Y:S01]  /*1a50*/  HADD2.F32 R14, -RZ, R53.H0_H0 ;  /* 0x20000035ff0e7230 */ /* 0x000fe20000004100 */
[----:B------:R-:W-:Y:S01]  /*1a60*/  @P0 FMNMX R10, R10, |R96|, !PT ;  /* 0x400000600a0a0209 */ /* 0x000fe20007800000 */
[----:B------:R-:W-:Y:S01]  /*1a70*/  @P1 FMUL R96, R96, R13 ;  /* 0x0000000d60601220 */ /* 0x000fe20000400000 */
[----:B------:R-:W-:Y:S01]  /*1a80*/  @P3 FADD R97, R97, 1 ;  /* 0x3f80000061613421 */ /* 0x000fe20000000000 */
[----:B------:R-:W-:Y:S01]  /*1a90*/  FMUL R126, R126, R157 ;  /* 0x0000009d7e7e7220 */ /* 0x000fe20000400000 */
[----:B------:R-:W-:Y:S01]  /*1aa0*/  @P0 FMNMX R10, R10, |R0|, !PT ;  /* 0x400000000a0a0209 */ /* 0x000fe20007800000 */
[----:B------:R-:W-:Y:S01]  /*1ab0*/  @P1 FMUL R0, R0, R13 ;  /* 0x0000000d00001220 */ /* 0x000fe20000400000 */
[----:B------:R-:W-:Y:S01]  /*1ac0*/  FFMA R97, R97, R88, R14 ;  /* 0x0000005861617223 */ /* 0x000fe2000000000e */
[----:B------:R-:W-:Y:S02]  /*1ad0*/  HADD2.F32 R88, -RZ, R17.H1_H1 ;  /* 0x30000011ff587230 */ /* 0x000fe40000004100 */
[----:B------:R-:W-:Y:S01]  /*1ae0*/  FMUL R14, R89, R157 ;  /* 0x0000009d590e7220 */ /* 0x000fe20000400000 */
[----:B------:R-:W-:Y:S01]  /*1af0*/  HADD2.F32 R89, -RZ, R53.H1_H1 ;  /* 0x30000035ff597230 */ /* 0x000fe20000004100 */
[----:B------:R-:W-:Y:S01]  /*1b00*/  F2FP.F16.F32.PACK_AB R96, R0, R96 ;  /* 0x000000600060723e */ /* 0x000fe200000000ff */
[----:B------:R-:W-:-:S02]  /*1b10*/  HADD2.F32 R0, -RZ, R20.H0_H0 ;  /* 0x20000014ff007230 */ /* 0x000fc40000004100 */
[----:B------:R-:W-:Y:S01]  /*1b20*/  @P3 FADD R88, R88, 1 ;  /* 0x3f80000058583421 */ /* 0x000fe20000000000 */
[----:B------:R-:W-:Y:S01]  /*1b30*/  @P0 FMNMX R10, R10, |R97|, !PT ;  /* 0x400000610a0a0209 */ /* 0x000fe20007800000 */
[----:B------:R-:W-:Y:S01]  /*1b40*/  @P1 FMUL R97, R97, R13 ;  /* 0x0000000d61611220 */ /* 0x000fe20000400000 */
[-C--:B------:R-:W-:Y:S01]  /*1b50*/  FMUL R93, R93, R157.reuse ;  /* 0x0000009d5d5d7220 */ /* 0x080fe20000400000 */
[----:B------:R-:W-:Y:S01]  /*1b60*/  FFMA R88, R88, R14, R89 ;  /* 0x0000000e58587223 */ /* 0x000fe20000000059 */
[----:B------:R-:W-:Y:S01]  /*1b70*/  FMUL R14, R15, R157 ;  /* 0x0000009d0f0e7220 */ /* 0x000fe20000400000 */
[----:B------:R-:W-:Y:S02]  /*1b80*/  HADD2.F32 R15, -RZ, R54.H0_H0 ;  /* 0x20000036ff0f7230 */ /* 0x000fe40000004100 */
[----:B------:R-:W-:Y:S01]  /*1b90*/  @P3 FADD R0, R0, 1 ;  /* 0x3f80000000003421 */ /* 0x000fe20000000000 */
[----:B------:R-:W-:Y:S01]  /*1ba0*/  HADD2.F32 R89, -RZ, R18.H1_H1 ;  /* 0x30000012ff597230 */ /* 0x000fe20000004100 */
[----:B------:R-:W-:Y:S01]  /*1bb0*/  @P0 FMNMX R10, R10, |R88|, !PT ;  /* 0x400000580a0a0209 */ /* 0x000fe20007800000 */
[----:B------:R-:W-:Y:S01]  /*1bc0*/  @P1 FMUL R88, R88, R13 ;  /* 0x0000000d58581220 */ /* 0x000fe20000400000 */
[----:B------:R-:W-:Y:S01]  /*1bd0*/  FFMA R98, R98, R14, R15 ;  /* 0x0000000e62627223 */ /* 0x000fe2000000000f */
[----:B------:R-:W-:-:S02]  /*1be0*/  HADD2.F32 R14, -RZ, R54.H1_H1 ;  /* 0x30000036ff0e7230 */ /* 0x000fc40000004100 */
[----:B------:R-:W-:Y:S01]  /*1bf0*/  @P3 FADD R89, R89, 1 ;  /* 0x3f80000059593421 */ /* 0x000fe20000000000 */
[----:B------:R-:W-:Y:S01]  /*1c00*/  HADD2.F32 R15, -RZ, R55.H1_H1 ;  /* 0x30000037ff0f7230 */ /* 0x000fe20000004100 */
[----:B------:R-:W-:Y:S01]  /*1c10*/  F2FP.F16.F32.PACK_AB R97, R88, R97 ;  /* 0x000000615861723e */ /* 0x000fe200000000ff */
[----:B------:R-:W-:Y:S02]  /*1c20*/  HADD2.F32 R88, -RZ, R57.H1_H1 ;  /* 0x30000039ff587230 */ /* 0x000fe40000004100 */
[----:B------:R-:W-:Y:S01]  /*1c30*/  FFMA R89, R89, R124, R14 ;  /* 0x0000007c59597223 */ /* 0x000fe2000000000e */
[----:B------:R-:W-:Y:S01]  /*1c40*/  HADD2.F32 R14, -RZ, R55.H0_H0 ;  /* 0x20000037ff0e7230 */ /* 0x000fe20000004100 */
[----:B------:R-:W-:Y:S01]  /*1c50*/  @P0 FMNMX R10, R10, |R98|, !PT ;  /* 0x400000620a0a0209 */ /* 0x000fe20007800000 */
[----:B------:R-:W-:Y:S01]  /*1c60*/  @P1 FMUL R98, R98, R13 ;  /* 0x0000000d62621220 */ /* 0x000fe20000400000 */
[-C--:B------:R-:W-:Y:S01]  /*1c70*/  FMUL R128, R128, R157.reuse ;  /* 0x0000009d80807220 */ /* 0x080fe20000400000 */
[----:B------:R-:W-:Y:S01]  /*1c80*/  FMUL R94, R94, R157 ;  /* 0x0000009d5e5e7220 */ /* 0x000fe20000400000 */
[----:B------:R-:W-:Y:S01]  /*1c90*/  FFMA R99, R99, R90, R14 ;  /* 0x0000005a63637223 */ /* 0x000fe2000000000e */
[----:B------:R-:W-:Y:S01]  /*1ca0*/  HADD2.F32 R90, -RZ, R19.H1_H1 ;  /* 0x30000013ff5a7230 */ /* 0x000fe20000004100 */
[----:B------:R-:W-:Y:S01]  /*1cb0*/  @P0 FMNMX R10, R10, |R89|, !PT ;  /* 0x400000590a0a0209 */ /* 0x000fe20007800000 */
[----:B------:R-:W-:Y:S01]  /*1cc0*/  @P1 FMUL R89, R89, R13 ;  /* 0x0000000d59591220 */ /* 0x000fe20000400000 */
[-C--:B------:R-:W-:Y:S01]  /*1cd0*/  FMUL R129, R129, R157.reuse ;  /* 0x0000009d81817220 */ /* 0x080fe20000400000 */
[----:B------:R-:W-:Y:S01]  /*1ce0*/  FMUL R95, R95, R157 ;  /* 0x0000009d5f5f7220 */ /* 0x000fe20000400000 */
[----:B------:R-:W-:Y:S01]  /*1cf0*/  @P3 FADD R90, R90, 1 ;  /* 0x3f8000005a5a3421 */ /* 0x000fe20000000000 */
[----:B------:R-:W-:Y:S01]  /*1d00*/  @P0 FMNMX R10, R10, |R99|, !PT ;  /* 0x400000630a0a0209 */ /* 0x000fe20007800000 */
[----:B------:R-:W-:Y:S01]  /*1d10*/  @P1 FMUL R99, R99, R13 ;  /* 0x0000000d63631220 */ /* 0x000fe20000400000 */
[----:B------:R-:W-:Y:S01]  /*1d20*/  F2FP.F16.F32.PACK_AB R98, R89, R98 ;  /* 0x000000625962723e */ /* 0x000fe200000000ff */
[----:B------:R-:W-:Y:S01]  /*1d30*/  FFMA R90, R90, R125, R15 ;  /* 0x0000007d5a5a7223 */ /* 0x000fe2000000000f */
[--C-:B------:R-:W-:Y:S01]  /*1d40*/  HADD2.F32 R89, -RZ, R56.reuse.H0_H0 ;  /* 0x20000038ff597230 */ /* 0x100fe20000004100 */
[----:B------:R-:W0:Y:S01]  /*1d50*/  @!P2 LDC.64 R14, c[0x0][0x230] ;  /* 0x00008c00ff0eab82 */ /* 0x000e220000000a00 */
[-C--:B------:R-:W-:Y:S01]  /*1d60*/  FMUL R130, R130, R157.reuse ;  /* 0x0000009d82827220 */ /* 0x080fe20000400000 */
[----:B------:R-:W-:Y:S01]  /*1d70*/  FMUL R162, R162, R157 ;  /* 0x0000009da2a27220 */ /* 0x000fe20000400000 */
[----:B------:R-:W-:Y:S01]  /*1d80*/  @P0 FMNMX R10, R10, |R90|, !PT ;  /* 0x4000005a0a0a0209 */ /* 0x000fe20007800000 */
[----:B------:R-:W-:Y:S01]  /*1d90*/  @P1 FMUL R90, R90, R13 ;  /* 0x0000000d5a5a1220 */ /* 0x000fe20000400000 */
[----:B------:R-:W-:Y:S01]  /*1da0*/  FFMA R0, R0, R91, R89 ;  /* 0x0000005b00007223 */ /* 0x000fe20000000059 */
[----:B------:R-:W-:-:S02]  /*1db0*/  HADD2.F32 R89, -RZ, R56.H1_H1 ;  /* 0x30000038ff597230 */ /* 0x000fc40000004100 */
[----:B------:R-:W-:Y:S01]  /*1dc0*/  FMUL R131, R131, R157 ;  /* 0x0000009d83837220 */ /* 0x000fe20000400000 */
[----:B------:R-:W-:Y:S01]  /*1dd0*/  HADD2.F32 R91, -RZ, R59.H0_H0 ;  /* 0x2000003bff5b7230 */ /* 0x000fe20000004100 */
[----:B------:R-:W-:Y:S01]  /*1de0*/  F2FP.F16.F32.PACK_AB R99, R90, R99 ;  /* 0x000000635a63723e */ /* 0x000fe200000000ff */
[----:B------:R-:W-:Y:S02]  /*1df0*/  HADD2.F32 R90, -RZ, R58.H1_H1 ;  /* 0x3000003aff5a7230 */ /* 0x000fe40000004100 */
[-C--:B------:R-:W-:Y:S01]  /*1e00*/  FMUL R132, R132, R157.reuse ;  /* 0x0000009d84847220 */ /* 0x080fe20000400000 */
[--C-:B------:R-:W-:Y:S02]  /*1e10*/  HADD2.F32 R125, -RZ, R26.reuse.H1_H1 ;  /* 0x3000001aff7d7230 */ /* 0x100fe40000004100 */
[-C--:B------:R-:W-:Y:S01]  /*1e20*/  FMUL R163, R163, R157.reuse ;  /* 0x0000009da3a37220 */ /* 0x080fe20000400000 */
[----:B------:R-:W-:Y:S02]  /*1e30*/  HADD2.F32 R124, -RZ, R26.H0_H0 ;  /* 0x2000001aff7c7230 */ /* 0x000fe40000004100 */
[-C--:B------:R-:W-:Y:S01]  /*1e40*/  FMUL R133, R133, R157.reuse ;  /* 0x0000009d85857220 */ /* 0x080fe20000400000 */
[-C--:B------:R-:W-:Y:S01]  /*1e50*/  FMUL R164, R164, R157.reuse ;  /* 0x0000009da4a47220 */ /* 0x080fe20000400000 */
[----:B------:R-:W-:Y:S01]  /*1e60*/  @P3 FADD R125, R125, 1 ;  /* 0x3f8000007d7d3421 */ /* 0x000fe20000000000 */
[-C--:B------:R-:W-:Y:S01]  /*1e70*/  FMUL R134, R134, R157.reuse ;  /* 0x0000009d86867220 */ /* 0x080fe20000400000 */
[----:B------:R-:W-:Y:S01]  /*1e80*/  @P3 FADD R124, R124, 1 ;  /* 0x3f8000007c7c3421 */ /* 0x000fe20000000000 */
[-C--:B------:R-:W-:Y:S01]  /*1e90*/  FMUL R165, R165, R157.reuse ;  /* 0x0000009da5a57220 */ /* 0x080fe20000400000 */
[-C--:B------:R-:W-:Y:S01]  /*1ea0*/  FMUL R100, R100, R157.reuse ;  /* 0x0000009d64647220 */ /* 0x080fe20000400000 */
[-C--:B------:R-:W-:Y:S01]  /*1eb0*/  FMUL R135, R135, R157.reuse ;  /* 0x0000009d87877220 */ /* 0x080fe20000400000 */
[----:B------:R-:W-:Y:S01]  /*1ec0*/  FMUL R136, R136, R157 ;  /* 0x0000009d88887220 */ /* 0x000fe20000400000 */
[----:B0-----:R-:W-:-:S04]  /*1ed0*/  @!P2 IMAD.WIDE R14, R11, 0x4, R14 ;  /* 0x000000040b0ea825 */ /* 0x001fc800078e020e */
        /* <DEDUP_REMOVED lines=10> */
[----:B------:R-:W-:Y:S01]  /*1f80*/  @P0 FMNMX R10, R10, |R0|, !PT ;  /* 0x400000000a0a0209 */ /* 0x000fe20007800000 */
[-C--:B------:R-:W-:Y:S01]  /*1f90*/  FMUL R108, R108, R157.reuse ;  /* 0x0000009d6c6c7220 */ /* 0x080fe20000400000 */
[-C--:B------:R-:W-:Y:S01]  /*1fa0*/  FMUL R143, R143, R157.reuse ;  /* 0x0000009d8f8f7220 */ /* 0x080fe20000400000 */
[-C--:B------:R-:W-:Y:S01]  /*1fb0*/  FMUL R144, R144, R157.reuse ;  /* 0x0000009d90907220 */ /* 0x080fe20000400000 */
[-C--:B------:R-:W-:Y:S01]  /*1fc0*/  FMUL R110, R110, R157.reuse ;  /* 0x0000009d6e6e7220 */ /* 0x080fe20000400000 */
[----:B------:R-:W-:Y:S01]  /*1fd0*/  FMUL R145, R145, R157 ;  /* 0x0000009d91917220 */ /* 0x000fe20000400000 */
[----:B-1----:R-:W-:-:S04]  /*1fe0*/  IMAD.WIDE.U32 R14, R8, 0x10, R158 ;  /* 0x00000010080e7825 */ /* 0x002fc800078e009e */
[-C--:B------:R-:W-:Y:S01]  /*1ff0*/  FMUL R146, R146, R157.reuse ;  /* 0x0000009d92927220 */ /* 0x080fe20000400000 */
[-C--:B------:R-:W-:Y:S01]  /*2000*/  FMUL R112, R112, R157.reuse ;  /* 0x0000009d70707220 */ /* 0x080fe20000400000 */
[-C--:B------:R-:W-:Y:S01]  /*2010*/  FMUL R147, R147, R157.reuse ;  /* 0x0000009d93937220 */ /* 0x080fe20000400000 */
[----:B------:R-:W-:Y:S01]  /*2020*/  HADD2.F32 R8, -RZ, R20.H1_H1 ;  /* 0x30000014ff087230 */ /* 0x000fe20000004100 */
[----:B------:R0:W-:Y:S01]  /*2030*/  STG.E.128 desc[UR4][R14.64], R96 ;  /* 0x000000600e007986 */ /* 0x0001e2000c101d04 */
[-C--:B------:R-:W-:Y:S01]  /*2040*/  FMUL R148, R148, R157.reuse ;  /* 0x0000009d94947220 */ /* 0x080fe20000400000 */
[-C--:B------:R-:W-:Y:S01]  /*2050*/  FMUL R114, R114, R157.reuse ;  /* 0x0000009d72727220 */ /* 0x080fe20000400000 */
[-C--:B------:R-:W-:Y:S01]  /*2060*/  FMUL R149, R149, R157.reuse ;  /* 0x0000009d95957220 */ /* 0x080fe20000400000 */
[----:B------:R-:W-:Y:S01]  /*2070*/  @P3 FADD R8, R8, 1 ;  /* 0x3f80000008083421 */ /* 0x000fe20000000000 */
[-C--:B------:R-:W-:Y:S01]  /*2080*/  FMUL R150, R150, R157.reuse ;  /* 0x0000009d96967220 */ /* 0x080fe20000400000 */
[-C--:B------:R-:W-:Y:S01]  /*2090*/  FMUL R116, R116, R157.reuse ;  /* 0x0000009d74747220 */ /* 0x080fe20000400000 */
[----:B------:R-:W-:Y:S01]  /*20a0*/  FMUL R151, R151, R157 ;  /* 0x0000009d97977220 */ /* 0x000fe20000400000 */
[----:B------:R-:W-:Y:S01]  /*20b0*/  FFMA R8, R8, R126, R89 ;  /* 0x0000007e08087223 */ /* 0x000fe20000000059 */
[----:B------:R-:W-:-:S02]  /*20c0*/  HADD2.F32 R89, -RZ, R58.H0_H0 ;  /* 0x2000003aff597230 */ /* 0x000fc40000004100 */
[-C--:B------:R-:W-:Y:S01]  /*20d0*/  FMUL R152, R152, R157.reuse ;  /* 0x0000009d98987220 */ /* 0x080fe20000400000 */
[----:B------:R-:W-:Y:S02]  /*20e0*/  HADD2.F32 R126, -RZ, R27.H0_H0 ;  /* 0x2000001bff7e7230 */ /* 0x000fe40000004100 */
[-C--:B------:R-:W-:Y:S01]  /*20f0*/  FMUL R118, R118, R157.reuse ;  /* 0x0000009d76767220 */ /* 0x080fe20000400000 */
[----:B------:R-:W-:Y:S01]  /*2100*/  @P0 FMNMX R10, R10, |R8|, !PT ;  /* 0x400000080a0a0209 */ /* 0x000fe20007800000 */
[-C--:B------:R-:W-:Y:S01]  /*2110*/  FMUL R153, R153, R157.reuse ;  /* 0x0000009d99997220 */ /* 0x080fe20000400000 */
[-C--:B------:R-:W-:Y:S01]  /*2120*/  FMUL R154, R154, R157.reuse ;  /* 0x0000009d9a9a7220 */ /* 0x080fe20000400000 */
[----:B------:R-:W-:Y:S01]  /*2130*/  @P3 FADD R126, R126, 1 ;  /* 0x3f8000007e7e3421 */ /* 0x000fe20000000000 */
[-C--:B------:R-:W-:Y:S01]  /*2140*/  FMUL R120, R120, R157.reuse ;  /* 0x0000009d78787220 */ /* 0x080fe20000400000 */
[----:B0-----:R-:W-:Y:S02]  /*2150*/  HADD2.F32 R14, -RZ, R21.H0_H0 ;  /* 0x20000015ff0e7230 */ /* 0x001fe40000004100 */
[----:B------:R-:W-:Y:S01]  /*2160*/  FMUL R155, R155, R157 ;  /* 0x0000009d9b9b7220 */ /* 0x000fe20000400000 */
[----:B------:R-:W-:-:S02]  /*2170*/  HADD2.F32 R15, -RZ, R57.H0_H0 ;  /* 0x20000039ff0f7230 */ /* 0x000fc40000004100 */
[-C--:B------:R-:W-:Y:S01]  /*2180*/  FMUL R156, R156, R157.reuse ;  /* 0x0000009d9c9c7220 */ /* 0x080fe20000400000 */
[----:B------:R-:W-:Y:S02]  /*2190*/  HADD2.F32 R96, -RZ, R61.H1_H1 ;  /* 0x3000003dff607230 */ /* 0x000fe40000004100 */
[----:B------:R-:W-:Y:S01]  /*21a0*/  @P3 FADD R14, R14, 1 ;  /* 0x3f8000000e0e3421 */ /* 0x000fe20000000000 */
[----:B------:R-:W-:Y:S02]  /*21b0*/  HADD2.F32 R97, -RZ, R62.H0_H0 ;  /* 0x2000003eff617230 */ /* 0x000fe40000004100 */
[----:B------:R-:W-:Y:S01]  /*21c0*/  FMUL R122, R122, R157 ;  /* 0x0000009d7a7a7220 */ /* 0x000fe20000400000 */
[----:B------:R-:W-:Y:S01]  /*21d0*/  @P1 FMUL R0, R0, R13 ;  /* 0x0000000d00001220 */ /* 0x000fe20000400000 */
[----:B------:R-:W-:Y:S01]  /*21e0*/  FFMA R14, R14, R92, R15 ;  /* 0x0000005c0e0e7223 */ /* 0x000fe2000000000f */
[----:B------:R-:W-:Y:S02]  /*21f0*/  HADD2.F32 R15, -RZ, R21.H1_H1 ;  /* 0x30000015ff0f7230 */ /* 0x000fe40000004100 */
[----:B------:R-:W-:Y:S01]  /*2200*/  FFMA R124, R124, R163, R97 ;  /* 0x000000a37c7c7223 */ /* 0x000fe20000000061 */
[----:B------:R-:W-:-:S02]  /*2210*/  HADD2.F32 R92, -RZ, R59.H1_H1 ;  /* 0x3000003bff5c7230 */ /* 0x000fc40000004100 */
[-C--:B------:R-:W-:Y:S01]  /*2220*/  @P1 FMUL R8, R8, R13.reuse ;  /* 0x0000000d08081220 */ /* 0x080fe20000400000 */
[----:B------:R-:W-:Y:S02]  /*2230*/  HADD2.F32 R97, -RZ, R63.H0_H0 ;  /* 0x2000003fff617230 */ /* 0x000fe40000004100 */
[----:B------:R-:W-:Y:S01]  /*2240*/  @P3 FADD R15, R15, 1 ;  /* 0x3f8000000f0f3421 */ /* 0x000fe20000000000 */
[----:B------:R-:W-:Y:S01]  /*2250*/  @P0 FMNMX R10, R10, |R14|, !PT ;  /* 0x4000000e0a0a0209 */ /* 0x000fe20007800000 */
[----:B------:R-:W-:Y:S02]  /*2260*/  @P1 FMUL R14, R14, R13 ;  /* 0x0000000d0e0e1220 */ /* 0x000fe40000400000 */
[----:B------:R-:W-:Y:S01]  /*2270*/  FFMA R15, R15, R127, R88 ;  /* 0x0000007f0f0f7223 */ /* 0x000fe20000000058 */
[----:B------:R-:W-:Y:S02]  /*2280*/  HADD2.F32 R88, -RZ, R22.H0_H0 ;  /* 0x20000016ff587230 */ /* 0x000fe40000004100 */
[----:B------:R-:W-:Y:S01]  /*2290*/  FFMA R126, R126, R164, R97 ;  /* 0x000000a47e7e7223 */ /* 0x000fe20000000061 */
[----:B------:R-:W-:-:S02]  /*22a0*/  HADD2.F32 R127, -RZ, R27.H1_H1 ;  /* 0x3000001bff7f7230 */ /* 0x000fc40000004100 */
[----:B------:R-:W-:Y:S02]  /*22b0*/  HADD2.F32 R97, -RZ, R64.H0_H0 ;  /* 0x20000040ff617230 */ /* 0x000fe40000004100 */
[----:B------:R-:W-:Y:S01]  /*22c0*/  @P3 FADD R88, R88, 1 ;  /* 0x3f80000058583421 */ /* 0x000fe20000000000 */
[----:B------:R-:W-:Y:S01]  /*22d0*/  @P0 FMNMX R10, R10, |R15|, !PT ;  /* 0x4000000f0a0a0209 */ /* 0x000fe20007800000 */
[----:B------:R-:W-:Y:S01]  /*22e0*/  @P3 FADD R127, R127, 1 ;  /* 0x3f8000007f7f3421 */ /* 0x000fe20000000000 */
[----:B------:R-:W-:Y:S01]  /*22f0*/  @P1 FMUL R15, R15, R13 ;  /* 0x0000000d0f0f1220 */ /* 0x000fe20000400000 */
[----:B------:R-:W-:Y:S01]  /*2300*/  FFMA R88, R88, R93, R89 ;  /* 0x0000005d58587223 */ /* 0x000fe20000000059 */
[----:B------:R-:W-:Y:S02]  /*2310*/  HADD2.F32 R89, -RZ, R22.H1_H1 ;  /* 0x30000016ff597230 */ /* 0x000fe40000004100 */
[----:B------:R-:W-:Y:S02]  /*2320*/  HADD2.F32 R93, -RZ, R60.H0_H0 ;  /* 0x2000003cff5d7230 */ /* 0x000fe40000004100 */
[----:B------:R-:W-:Y:S01]  /*2330*/  @P0 FMNMX R10, R10, |R88|, !PT ;  /* 0x400000580a0a0209 */ /* 0x000fe20007800000 */
[----:B------:R-:W-:Y:S01]  /*2340*/  @P3 FADD R89, R89, 1 ;  /* 0x3f80000059593421 */ /* 0x000fe20000000000 */
[----:B------:R-:W-:-:S03]  /*2350*/  @P1 FMUL R88, R88, R13 ;  /* 0x0000000d58581220 */ /* 0x000fc60000400000 */
[----:B------:R-:W-:Y:S01]  /*2360*/  FFMA R89, R89, R128, R90 ;  /* 0x0000008059597223 */ /* 0x000fe2000000005a */
[--C-:B------:R-:W-:Y:S02]  /*2370*/  HADD2.F32 R90, -RZ, R23.reuse.H0_H0 ;  /* 0x20000017ff5a7230 */ /* 0x100fe40000004100 */
[----:B------:R-:W-:Y:S02]  /*2380*/  HADD2.F32 R128, -RZ, R28.H0_H0 ;  /* 0x2000001cff807230 */ /* 0x000fe40000004100 */
[----:B------:R-:W-:Y:S01]  /*2390*/  @P0 FMNMX R10, R10, |R89|, !PT ;  /* 0x400000590a0a0209 */ /* 0x000fe20007800000 */
[----:B------:R-:W-:Y:S01]  /*23a0*/  @P3 FADD R90, R90, 1 ;  /* 0x3f8000005a5a3421 */ /* 0x000fe20000000000 */
[----:B------:R-:W-:Y:S01]  /*23b0*/  @P1 FMUL R89, R89, R13 ;  /* 0x0000000d59591220 */ /* 0x000fe20000400000 */
[----:B------:R-:W-:Y:S02]  /*23c0*/  @P3 FADD R128, R128, 1 ;  /* 0x3f80000080803421 */ /* 0x000fe40000000000 */
[----:B------:R-:W-:Y:S01]  /*23d0*/  FFMA R90, R90, R94, R91 ;  /* 0x0000005e5a5a7223 */ /* 0x000fe2000000005b */
[----:B------:R-:W-:-:S02]  /*23e0*/  HADD2.F32 R91, -RZ, R23.H1_H1 ;  /* 0x30000017ff5b7230 */ /* 0x000fc40000004100 */
[----:B------:R-:W-:Y:S01]  /*23f0*/  FFMA R128, R128, R165, R97 ;  /* 0x000000a580807223 */ /* 0x000fe20000000061 */
[----:B------:R-:W-:Y:S01]  /*2400*/  HADD2.F32 R94, -RZ, R60.H1_H1 ;  /* 0x3000003cff5e7230 */ /* 0x000fe20000004100 */
[----:B------:R-:W-:Y:S01]  /*2410*/  F2FP.F16.F32.PACK_AB R98, R89, R88 ;  /* 0x000000585962723e */ /* 0x000fe200000000ff */
[----:B------:R-:W-:Y:S02]  /*2420*/  HADD2.F32 R97, -RZ, R65.H0_H0 ;  /* 0x20000041ff617230 */ /* 0x000fe40000004100 */
[----:B------:R-:W-:Y:S01]  /*2430*/  @P3 FADD R91, R91, 1 ;  /* 0x3f8000005b5b3421 */ /* 0x000fe20000000000 */
[----:B------:R-:W-:Y:S01]  /*2440*/  @P0 FMNMX R10, R10, |R90|, !PT ;  /* 0x4000005a0a0a0209 */ /* 0x000fe20007800000 */
[----:B------:R-:W-:Y:S01]  /*2450*/  @P1 FMUL R90, R90, R13 ;  /* 0x0000000d5a5a1220 */ /* 0x000fe20000400000 */
[----:B------:R-:W-:-:S04]  /*2460*/  IMAD.WIDE.U32 R88, R7, 0x10, R158 ;  /* 0x0000001007587825 */ /* 0x000fc800078e009e */
[----:B------:R-:W-:Y:S01]  /*2470*/  FFMA R91, R91, R129, R92 ;  /* 0x000000815b5b7223 */ /* 0x000fe2000000005c */
[----:B------:R-:W-:Y:S02]  /*2480*/  HADD2.F32 R92, -RZ, R24.H0_H0 ;  /* 0x20000018ff5c7230 */ /* 0x000fe40000004100 */
[----:B------:R-:W-:Y:S02]  /*2490*/  HADD2.F32 R129, -RZ, R28.H1_H1 ;  /* 0x3000001cff817230 */ /* 0x000fe40000004100 */
[----:B------:R-:W-:Y:S01]  /*24a0*/  @P0 FMNMX R10, R10, |R91|, !PT ;  /* 0x4000005b0a0a0209 */ /* 0x000fe20007800000 */
[----:B------:R-:W-:Y:S01]  /*24b0*/  @P1 FMUL R91, R91, R13 ;  /* 0x0000000d5b5b1220 */ /* 0x000fe20000400000 */
[----:B------:R-:W-:Y:S01]  /*24c0*/  @P3 FADD R92, R92, 1 ;  /* 0x3f8000005c5c3421 */ /* 0x000fe20000000000 */
[----:B------:R-:W-:-:S03]  /*24d0*/  @P3 FADD R129, R129, 1 ;  /* 0x3f80000081813421 */ /* 0x000fc60000000000 */
[----:B------:R-:W-:Y:S01]  /*24e0*/  FFMA R92, R92, R95, R93 ;  /* 0x0000005f5c5c7223 */ /* 0x000fe2000000005d */
[----:B------:R-:W-:Y:S01]  /*24f0*/  HADD2.F32 R93, -RZ, R24.H1_H1 ;  /* 0x30000018ff5d7230 */ /* 0x000fe20000004100 */
[----:B------:R-:W-:Y:S01]  /*2500*/  F2FP.F16.F32.PACK_AB R99, R91, R90 ;  /* 0x0000005a5b63723e */ /* 0x000fe200000000ff */
[----:B------:R-:W-:Y:S02]  /*2510*/  HADD2.F32 R95, -RZ, R61.H0_H0 ;  /* 0x2000003dff5f7230 */ /* 0x000fe40000004100 */
[----:B------:R-:W-:Y:S01]  /*2520*/  @P0 FMNMX R10, R10, |R92|, !PT ;  /* 0x4000005c0a0a0209 */ /* 0x000fe20007800000 */
[----:B------:R-:W-:Y:S01]  /*2530*/  @P3 FADD R93, R93, 1 ;  /* 0x3f8000005d5d3421 */ /* 0x000fe20000000000 */
[----:B------:R-:W-:-:S04]  /*2540*/  IMAD.WIDE.U32 R90, R6, 0x10, R158 ;  /* 0x00000010065a7825 */ /* 0x000fc800078e009e */
[----:B------:R-:W-:Y:S01]  /*2550*/  @P1 FMUL R92, R92, R13 ;  /* 0x0000000d5c5c1220 */ /* 0x000fe20000400000 */
[----:B------:R-:W-:Y:S01]  /*2560*/  FFMA R93, R93, R130, R94 ;  /* 0x000000825d5d7223 */ /* 0x000fe2000000005e */
[----:B------:R-:W-:Y:S02]  /*2570*/  HADD2.F32 R94, -RZ, R25.H0_H0 ;  /* 0x20000019ff5e7230 */ /* 0x000fe40000004100 */
[----:B------:R-:W-:Y:S02]  /*2580*/  HADD2.F32 R130, -RZ, R29.H1_H1 ;  /* 0x3000001dff827230 */ /* 0x000fe40000004100 */
[----:B------:R-:W-:Y:S01]  /*2590*/  @P0 FMNMX R10, R10, |R93|, !PT ;  /* 0x4000005d0a0a0209 */ /* 0x000fe20007800000 */
[----:B------:R-:W-:Y:S01]  /*25a0*/  @P3 FADD R94, R94, 1 ;  /* 0x3f8000005e5e3421 */ /* 0x000fe20000000000 */
[----:B------:R-:W-:-:S04]  /*25b0*/  IMAD.WIDE.U32 R6, R5, 0x10, R158 ;  /* 0x0000001005067825 */ /* 0x000fc800078e009e */
[----:B------:R-:W-:Y:S01]  /*25c0*/  @P3 FADD R130, R130, 1 ;  /* 0x3f80000082823421 */ /* 0x000fe20000000000 */
[----:B------:R-:W-:Y:S01]  /*25d0*/  @P1 FMUL R93, R93, R13 ;  /* 0x0000000d5d5d1220 */ /* 0x000fe20000400000 */
[----:B------:R-:W-:Y:S01]  /*25e0*/  FFMA R94, R94, R162, R95 ;  /* 0x000000a25e5e7223 */ /* 0x000fe2000000005f */
[----:B------:R-:W-:-:S03]  /*25f0*/  HADD2.F32 R95, -RZ, R25.H1_H1 ;  /* 0x30000019ff5f7230 */ /* 0x000fc60000004100 */
[----:B------:R-:W-:Y:S02]  /*2600*/  F2FP.F16.F32.PACK_AB R92, R93, R92 ;  /* 0x0000005c5d5c723e */ /* 0x000fe400000000ff */
[----:B------:R-:W-:Y:S01]  /*2610*/  @P3 FADD R95, R95, 1 ;  /* 0x3f8000005f5f3421 */ /* 0x000fe20000000000 */
[----:B------:R-:W-:Y:S01]  /*2620*/  @P0 FMNMX R10, R10, |R94|, !PT ;  /* 0x4000005e0a0a0209 */ /* 0x000fe20007800000 */
[----:B------:R-:W-:Y:S02]  /*2630*/  @P1 FMUL R94, R94, R13 ;  /* 0x0000000d5e5e1220 */ /* 0x000fe40000400000 */
[----:B------:R-:W-:Y:S01]  /*2640*/  FFMA R95, R95, R131, R96 ;  /* 0x000000835f5f7223 */ /* 0x000fe20000000060 */
[----:B------:R-:W-:Y:S02]  /*2650*/  HADD2.F32 R96, -RZ, R62.H1_H1 ;  /* 0x3000003eff607230 */ /* 0x000fe40000004100 */
[----:B------:R-:W-:Y:S02]  /*2660*/  HADD2.F32 R131, -RZ, R30.H1_H1 ;  /* 0x3000001eff837230 */ /* 0x000fe40000004100 */
[----:B------:R-:W-:Y:S01]  /*2670*/  @P0 FMNMX R10, R10, |R95|, !PT ;  /* 0x4000005f0a0a0209 */ /* 0x000fe20007800000 */
[----:B------:R-:W-:Y:S01]  /*2680*/  FFMA R125, R125, R132, R96 ;  /* 0x000000847d7d7223 */ /* 0x000fe20000000060 */
[----:B------:R-:W-:-:S02]  /*2690*/  HADD2.F32 R96, -RZ, R63.H1_H1 ;  /* 0x3000003fff607230 */ /* 0x000fc40000004100 */
[----:B------:R-:W-:Y:S01]  /*26a0*/  @P3 FADD R131, R131, 1 ;  /* 0x3f80000083833421 */ /* 0x000fe20000000000 */
[----:B------:R-:W-:Y:S01]  /*26b0*/  HADD2.F32 R132, -RZ, R31.H1_H1 ;  /* 0x3000001fff847230 */ /* 0x000fe20000004100 */
[----:B------:R-:W-:Y:S01]  /*26c0*/  @P0 FMNMX R10, R10, |R124|, !PT ;  /* 0x4000007c0a0a0209 */ /* 0x000fe20007800000 */
[----:B------:R-:W-:Y:S01]  /*26d0*/  @P1 FMUL R95, R95, R13 ;  /* 0x0000000d5f5f1220 */ /* 0x000fe20000400000 */
[----:B------:R-:W-:Y:S01]  /*26e0*/  FFMA R127, R127, R133, R96 ;  /* 0x000000857f7f7223 */ /* 0x000fe20000000060 */
[----:B------:R-:W-:Y:S02]  /*26f0*/  HADD2.F32 R96, -RZ, R64.H1_H1 ;  /* 0x30000040ff607230 */ /* 0x000fe40000004100 */
[----:B------:R-:W-:Y:S01]  /*2700*/  @P3 FADD R132, R132, 1 ;  /* 0x3f80000084843421 */ /* 0x000fe20000000000 */
[----:B------:R-:W-:Y:S01]  /*2710*/  HADD2.F32 R133, -RZ, R32.H1_H1 ;  /* 0x30000020ff857230 */ /* 0x000fe20000004100 */
[----:B------:R-:W-:Y:S01]  /*2720*/  @P0 FMNMX R10, R10, |R125|, !PT ;  /* 0x4000007d0a0a0209 */ /* 0x000fe20007800000 */
[----:B------:R-:W-:Y:S01]  /*2730*/  @P1 FMUL R124, R124, R13 ;  /* 0x0000000d7c7c1220 */ /* 0x000fe20000400000 */
[----:B------:R-:W-:Y:S01]  /*2740*/  FFMA R129, R129, R134, R96 ;  /* 0x0000008681817223 */ /* 0x000fe20000000060 */
[----:B------:R-:W-:-:S02]  /*2750*/  HADD2.F32 R96, -RZ, R29.H0_H0 ;  /* 0x2000001dff607230 */ /* 0x000fc40000004100 */
[----:B------:R-:W-:Y:S01]  /*2760*/  @P3 FADD R133, R133, 1 ;  /* 0x3f80000085853421 */ /* 0x000fe20000000000 */
[----:B------:R-:W-:Y:S01]  /*2770*/  HADD2.F32 R134, -RZ, R33.H1_H1 ;  /* 0x30000021ff867230 */ /* 0x000fe20000004100 */
[----:B------:R-:W-:Y:S01]  /*2780*/  @P0 FMNMX R10, R10, |R126|, !PT ;  /* 0x4000007e0a0a0209 */ /* 0x000fe20007800000 */
[-C--:B------:R-:W-:Y:S01]  /*2790*/  @P1 FMUL R125, R125, R13.reuse ;  /* 0x0000000d7d7d1220 */ /* 0x080fe20000400000 */
[----:B------:R-:W-:Y:S01]  /*27a0*/  @P3 FADD R96, R96, 1 ;  /* 0x3f80000060603421 */ /* 0x000fe20000000000 */
[----:B------:R-:W-:Y:S01]  /*27b0*/  @P1 FMUL R126, R126, R13 ;  /* 0x0000000d7e7e1220 */ /* 0x000fe20000400000 */
[----:B------:R-:W-:Y:S01]  /*27c0*/  @P3 FADD R134, R134, 1 ;  /* 0x3f80000086863421 */ /* 0x000fe20000000000 */
[----:B------:R-:W-:Y:S01]  /*27d0*/  @P0 FMNMX R10, R10, |R127|, !PT ;  /* 0x4000007f0a0a0209 */ /* 0x000fe20007800000 */
[----:B------:R-:W-:Y:S01]  /*27e0*/  FFMA R100, R96, R100, R97 ;  /* 0x0000006460647223 */ /* 0x000fe20000000061 */
[----:B------:R-:W-:Y:S02]  /*27f0*/  HADD2.F32 R97, -RZ, R65.H1_H1 ;  /* 0x30000041ff617230 */ /* 0x000fe40000004100 */
[-C--:B------:R-:W-:Y:S01]  /*2800*/  @P1 FMUL R127, R127, R13.reuse ;  /* 0x0000000d7f7f1220 */ /* 0x080fe20000400000 */
[----:B------:R-:W-:Y:S01]  /*2810*/  HADD2.F32 R96, -RZ, R30.H0_H0 ;  /* 0x2000001eff607230 */ /* 0x000fe20000004100 */
[----:B------:R-:W-:Y:S01]  /*2820*/  @P0 FMNMX R10, R10, |R128|, !PT ;  /* 0x400000800a0a0209 */ /* 0x000fe20007800000 */
[----:B------:R-:W-:Y:S01]  /*2830*/  @P1 FMUL R128, R128, R13 ;  /* 0x0000000d80801220 */ /* 0x000fe20000400000 */
[----:B------:R-:W-:Y:S01]  /*2840*/  FFMA R130, R130, R135, R97 ;  /* 0x0000008782827223 */ /* 0x000fe20000000061 */
[----:B------:R-:W-:Y:S01]  /*2850*/  FMUL R97, R101, R157 ;  /* 0x0000009d65617220 */ /* 0x000fe20000400000 */
[----:B------:R-:W-:-:S02]  /*2860*/  HADD2.F32 R101, -RZ, R66.H0_H0 ;  /* 0x20000042ff657230 */ /* 0x000fc40000004100 */
[----:B------:R-:W-:Y:S01]  /*2870*/  @P3 FADD R96, R96, 1 ;  /* 0x3f80000060603421 */ /* 0x000fe20000000000 */
[----:B------:R-:W-:Y:S01]  /*2880*/  HADD2.F32 R135, -RZ, R34.H1_H1 ;  /* 0x30000022ff877230 */ /* 0x000fe20000004100 */
[----:B------:R-:W-:Y:S01]  /*2890*/  @P0 FMNMX R10, R10, |R129|, !PT ;  /* 0x400000810a0a0209 */ /* 0x000fe20007800000 */
[----:B------:R-:W-:Y:S01]  /*28a0*/  @P1 FMUL R129, R129, R13 ;  /* 0x0000000d81811220 */ /* 0x000fe20000400000 */
[----:B------:R-:W-:Y:S01]  /*28b0*/  FFMA R101, R96, R97, R101 ;  /* 0x0000006160657223 */ /* 0x000fe20000000065 */
[----:B------:R-:W-:Y:S02]  /*28c0*/  HADD2.F32 R96, -RZ, R66.H1_H1 ;  /* 0x30000042ff607230 */ /* 0x000fe40000004100 */
[----:B------:R-:W-:Y:S01]  /*28d0*/  @P3 FADD R135, R135, 1 ;  /* 0x3f80000087873421 */ /* 0x000fe20000000000 */
[----:B------:R-:W-:Y:S01]  /*28e0*/  HADD2.F32 R97, -RZ, R67.H0_H0 ;  /* 0x20000043ff617230 */ /* 0x000fe20000004100 */
[----:B------:R-:W-:Y:S01]  /*28f0*/  @P0 FMNMX R10, R10, |R100|, !PT ;  /* 0x400000640a0a0209 */ /* 0x000fe20007800000 */
[----:B------:R-:W-:Y:S01]  /*2900*/  @P1 FMUL R100, R100, R13 ;  /* 0x0000000d64641220 */ /* 0x000fe20000400000 */
[----:B------:R-:W-:Y:S01]  /*2910*/  FFMA R131, R131, R136, R96 ;  /* 0x0000008883837223 */ /* 0x000fe20000000060 */
[----:B------:R-:W-:Y:S01]  /*2920*/  HADD2.F32 R96, -RZ, R31.H0_H0 ;  /* 0x2000001fff607230 */ /* 0x000fe20000004100 */
[----:B------:R-:W-:Y:S01]  /*2930*/  @P0 FMNMX R10, R10, |R130|, !PT ;  /* 0x400000820a0a0209 */ /* 0x000fe20007800000 */
[----:B------:R-:W-:-:S02]  /*2940*/  HADD2.F32 R136, -RZ, R35.H1_H1 ;  /* 0x30000023ff887230 */ /* 0x000fc40000004100 */
[----:B------:R-:W-:Y:S01]  /*2950*/  @P1 FMUL R130, R130, R13 ;  /* 0x0000000d82821220 */ /* 0x000fe20000400000 */
[----:B------:R-:W-:Y:S01]  /*2960*/  F2FP.F16.F32.PACK_AB R128, R129, R128 ;  /* 0x000000808180723e */ /* 0x000fe200000000ff */
[----:B------:R-:W-:Y:S01]  /*2970*/  @P3 FADD R96, R96, 1 ;  /* 0x3f80000060603421 */ /* 0x000fe20000000000 */
[----:B------:R-:W-:Y:S01]  /*2980*/  @P0 FMNMX R10, R10, |R101|, !PT ;  /* 0x400000650a0a0209 */ /* 0x000fe20007800000 */
[----:B------:R-:W-:Y:S01]  /*2990*/  @P3 FADD R136, R136, 1 ;  /* 0x3f80000088883421 */ /* 0x000fe20000000000 */
[----:B------:R-:W-:Y:S01]  /*29a0*/  @P1 FMUL R101, R101, R13 ;  /* 0x0000000d65651220 */ /* 0x000fe20000400000 */
[----:B------:R-:W-:Y:S01]  /*29b0*/  FFMA R102, R96, R102, R97 ;  /* 0x0000006660667223 */ /* 0x000fe20000000061 */
[----:B------:R-:W-:Y:S01]  /*29c0*/  HADD2.F32 R97, -RZ, R67.H1_H1 ;  /* 0x30000043ff617230 */ /* 0x000fe20000004100 */
[----:B------:R-:W-:Y:S01]  /*29d0*/  @P0 FMNMX R10, R10, |R131|, !PT ;  /* 0x400000830a0a0209 */ /* 0x000fe20007800000 */
[----:B------:R-:W-:Y:S02]  /*29e0*/  HADD2.F32 R96, -RZ, R32.H0_H0 ;  /* 0x20000020ff607230 */ /* 0x000fe40000004100 */
[----:B------:R-:W-:Y:S01]  /*29f0*/  @P1 FMUL R131, R131, R13 ;  /* 0x0000000d83831220 */ /* 0x000fe20000400000 */
[----:B------:R-:W-:Y:S01]  /*2a00*/  F2FP.F16.F32.PACK_AB R93, R95, R94 ;  /* 0x0000005e5f5d723e */ /* 0x000fe200000000ff */
        /* <DEDUP_REMOVED lines=16> */
[----:B------:R-:W-:Y:S01]  /*2b10*/  HADD2.F32 R138, -RZ, R37.H1_H1 ;  /* 0x30000025ff8a7230 */ /* 0x000fe20000004100 */
[----:B------:R-:W-:Y:S01]  /*2b20*/  F2FP.F16.F32.PACK_AB R129, R130, R100 ;  /* 0x000000648281723e */ /* 0x000fe200000000ff */
[----:B------:R-:W-:Y:S01]  /*2b30*/  @P1 FMUL R103, R103, R13 ;  /* 0x0000000d67671220 */ /* 0x000fe20000400000 */
[----:B------:R-:W-:Y:S01]  /*2b40*/  @P3 FADD R96, R96, 1 ;  /* 0x3f80000060603421 */ /* 0x000fe20000000000 */
[----:B------:R-:W-:Y:S01]  /*2b50*/  @P0 FMNMX R10, R10, |R133|, !PT ;  /* 0x400000850a0a0209 */ /* 0x000fe20007800000 */
[----:B------:R-:W-:Y:S01]  /*2b60*/  @P3 FADD R138, R138, 1 ;  /* 0x3f8000008a8a3421 */ /* 0x000fe20000000000 */
[----:B------:R-:W-:Y:S01]  /*2b70*/  F2FP.F16.F32.PACK_AB R94, R125, R124 ;  /* 0x0000007c7d5e723e */ /* 0x000fe200000000ff */
[----:B------:R-:W-:Y:S01]  /*2b80*/  FFMA R104, R96, R104, R97 ;  /* 0x0000006860687223 */ /* 0x000fe20000000061 */
[----:B------:R-:W-:Y:S01]  /*2b90*/  HADD2.F32 R97, -RZ, R69.H1_H1 ;  /* 0x30000045ff617230 */ /* 0x000fe20000004100 */
[----:B------:R-:W-:Y:S01]  /*2ba0*/  F2FP.F16.F32.PACK_AB R95, R127, R126 ;  /* 0x0000007e7f5f723e */ /* 0x000fe200000000ff */
[----:B------:R-:W-:Y:S01]  /*2bb0*/  HADD2.F32 R96, -RZ, R34.H0_H0 ;  /* 0x20000022ff607230 */ /* 0x000fe20000004100 */
[----:B------:R-:W-:Y:S01]  /*2bc0*/  F2FP.F16.F32.PACK_AB R130, R131, R101 ;  /* 0x000000658382723e */ /* 0x000fe200000000ff */
        /* <DEDUP_REMOVED lines=23> */
[----:B------:R-:W-:Y:S01]  /*2d40*/  @P1 FMUL R135, R135, R13 ;  /* 0x0000000d87871220 */ /* 0x000fe20000400000 */
[----:B------:R-:W-:Y:S01]  /*2d50*/  FFMA R106, R96, R106, R97 ;  /* 0x0000006a606a7223 */ /* 0x000fe20000000061 */
[----:B------:R-:W-:-:S02]  /*2d60*/  HADD2.F32 R97, -RZ, R71.H1_H1 ;  /* 0x30000047ff617230 */ /* 0x000fc40000004100 */
[----:B------:R-:W-:Y:S02]  /*2d70*/  HADD2.F32 R96, -RZ, R36.H0_H0 ;  /* 0x20000024ff607230 */ /* 0x000fe40000004100 */
[----:B------:R-:W-:Y:S01]  /*2d80*/  @P0 FMNMX R10, R10, |R106|, !PT ;  /* 0x4000006a0a0a0209 */ /* 0x000fe20007800000 */
        /* <DEDUP_REMOVED lines=10> */
[----:B------:R-:W-:Y:S02]  /*2e30*/  HADD2.F32 R97, -RZ, R73.H0_H0 ;  /* 0x20000049ff617230 */ /* 0x000fe40000004100 */
[----:B------:R-:W-:Y:S01]  /*2e40*/  @P1 FMUL R136, R136, R13 ;  /* 0x0000000d88881220 */ /* 0x000fe20000400000 */
[----:B------:R-:W-:Y:S01]  /*2e50*/  @P0 FMNMX R10, R10, |R107|, !PT ;  /* 0x4000006b0a0a0209 */ /* 0x000fe20007800000 */
[----:B------:R-:W-:Y:S01]  /*2e60*/  FFMA R137, R137, R142, R96 ;  /* 0x0000008e89897223 */ /* 0x000fe20000000060 */
[----:B------:R-:W-:Y:S02]  /*2e70*/  HADD2.F32 R96, -RZ, R37.H0_H0 ;  /* 0x20000025ff607230 */ /* 0x000fe40000004100 */
[----:B------:R-:W-:Y:S01]  /*2e80*/  @P1 FMUL R107, R107, R13 ;  /* 0x0000000d6b6b1220 */ /* 0x000fe20000400000 */
[----:B------:R-:W-:Y:S01]  /*2e90*/  HADD2.F32 R142, -RZ, R41.H1_H1 ;  /* 0x30000029ff8e7230 */ /* 0x000fe20000004100 */
[----:B------:R-:W-:Y:S01]  /*2ea0*/  @P0 FMNMX R10, R10, |R137|, !PT ;  /* 0x400000890a0a0209 */ /* 0x000fe20007800000 */
[----:B------:R-:W-:Y:S01]  /*2eb0*/  @P3 FADD R96, R96, 1 ;  /* 0x3f80000060603421 */ /* 0x000fe20000000000 */
[----:B------:R-:W-:-:S02]  /*2ec0*/  @P1 FMUL R137, R137, R13 ;  /* 0x0000000d89891220 */ /* 0x000fc40000400000 */
[----:B------:R-:W-:Y:S01]  /*2ed0*/  @P3 FADD R142, R142, 1 ;  /* 0x3f8000008e8e3421 */ /* 0x000fe20000000000 */
[----:B------:R-:W-:-:S04]  /*2ee0*/  IMAD.WIDE.U32 R124, R3, 0x10, R158 ;  /* 0x00000010037c7825 */ /* 0x000fc800078e009e */
[----:B------:R-:W-:Y:S01]  /*2ef0*/  FFMA R108, R96, R108, R97 ;  /* 0x0000006c606c7223 */ /* 0x000fe20000000061 */
[----:B------:R-:W-:Y:S02]  /*2f00*/  HADD2.F32 R97, -RZ, R73.H1_H1 ;  /* 0x30000049ff617230 */ /* 0x000fe40000004100 */
[----:B------:R-:W-:Y:S02]  /*2f10*/  HADD2.F32 R96, -RZ, R38.H0_H0 ;  /* 0x20000026ff607230 */ /* 0x000fe40000004100 */
[----:B------:R-:W-:Y:S01]  /*2f20*/  @P0 FMNMX R10, R10, |R108|, !PT ;  /* 0x4000006c0a0a0209 */ /* 0x000fe20007800000 */
[----:B------:R-:W-:Y:S01]  /*2f30*/  @P1 FMUL R108, R108, R13 ;  /* 0x0000000d6c6c1220 */ /* 0x000fe20000400000 */
        /* <DEDUP_REMOVED lines=10> */
[----:B------:R-:W-:Y:S01]  /*2fe0*/  HADD2.F32 R97, -RZ, R75.H0_H0 ;  /* 0x2000004bff617230 */ /* 0x000fe20000004100 */
        /* <DEDUP_REMOVED lines=35> */
[----:B------:R-:W-:Y:S01]  /*3220*/  FFMA R112, R96, R112, R97 ;  /* 0x0000007060707223 */ /* 0x000fe20000000061 */
[----:B------:R-:W-:Y:S02]  /*3230*/  HADD2.F32 R97, -RZ, R77.H1_H1 ;  /* 0x3000004dff617230 */ /* 0x000fe40000004100 */
        /* <DEDUP_REMOVED lines=67> */
[----:B------:R-:W-:Y:S02]  /*3670*/  @P1 FMUL R117, R117, R13 ;  /* 0x0000000d75751220 */ /* 0x000fe40000400000 */
[----:B------:R-:W-:Y:S01]  /*3680*/  @P0 FMNMX R10, R10, |R147|, !PT ;  /* 0x400000930a0a0209 */ /* 0x000fe20007800000 */
[----:B------:R-:W-:Y:S01]  /*3690*/  @P3 FADD R96, R96, 1 ;  /* 0x3f80000060603421 */ /* 0x000fe20000000000 */
[----:B------:R-:W-:-:S03]  /*36a0*/  @P1 FMUL R147, R147, R13 ;  /* 0x0000000d93931220 */ /* 0x000fc60000400000 */
[----:B------:R-:W-:Y:S01]  /*36b0*/  FFMA R118, R96, R118, R97 ;  /* 0x0000007660767223 */ /* 0x000fe20000000061 */
[----:B------:R-:W-:Y:S02]  /*36c0*/  HADD2.F32 R97, -RZ, R83.H1_H1 ;  /* 0x30000053ff617230 */ /* 0x000fe40000004100 */
[----:B------:R-:W-:Y:S02]  /*36d0*/  HADD2.F32 R96, -RZ, R48.H0_H0 ;  /* 0x20000030ff607230 */ /* 0x000fe40000004100 */
[----:B------:R-:W-:Y:S01]  /*36e0*/  @P0 FMNMX R10, R10, |R118|, !PT ;  /* 0x400000760a0a0209 */ /* 0x000fe20007800000 */
[----:B------:R-:W-:Y:S01]  /*36f0*/  FFMA R148, R148, R153, R97 ;  /* 0x0000009994947223 */ /* 0x000fe20000000061 */
[----:B------:R-:W-:Y:S01]  /*3700*/  FMUL R97, R119, R157 ;  /* 0x0000009d77617220 */ /* 0x000fe20000400000 */
[--C-:B------:R-:W-:Y:S02]  /*3710*/  HADD2.F32 R119, -RZ, R84.reuse.H0_H0 ;  /* 0x20000054ff777230 */ /* 0x100fe40000004100 */
[----:B------:R-:W-:Y:S01]  /*3720*/  @P3 FADD R96, R96, 1 ;  /* 0x3f80000060603421 */ /* 0x000fe20000000000 */
[-C--:B------:R-:W-:Y:S01]  /*3730*/  @P1 FMUL R118, R118, R13.reuse ;  /* 0x0000000d76761220 */ /* 0x080fe20000400000 */
[----:B------:R-:W-:Y:S01]  /*3740*/  @P0 FMNMX R10, R10, |R148|, !PT ;  /* 0x400000940a0a0209 */ /* 0x000fe20007800000 */
[----:B------:R-:W-:Y:S01]  /*3750*/  @P1 FMUL R148, R148, R13 ;  /* 0x0000000d94941220 */ /* 0x000fe20000400000 */
[----:B------:R-:W-:Y:S01]  /*3760*/  FFMA R119, R96, R97, R119 ;  /* 0x0000006160777223 */ /* 0x000fe20000000077 */
[----:B------:R-:W-:-:S02]  /*3770*/  HADD2.F32 R96, -RZ, R84.H1_H1 ;  /* 0x30000054ff607230 */ /* 0x000fc40000004100 */
[----:B------:R-:W-:Y:S02]  /*3780*/  HADD2.F32 R97, -RZ, R85.H0_H0 ;  /* 0x20000055ff617230 */ /* 0x000fe40000004100 */
        /* <DEDUP_REMOVED lines=8> */
[----:B------:R-:W-:Y:S01]  /*3810*/  HADD2.F32 R97, -RZ, R85.H1_H1 ;  /* 0x30000055ff617230 */ /* 0x000fe20000004100 */
[----:B------:R-:W-:Y:S01]  /*3820*/  F2FP.F16.F32.PACK_AB R100, R149, R119 ;  /* 0x000000779564723e */ /* 0x000fe200000000ff */
[----:B------:R-:W-:Y:S02]  /*3830*/  HADD2.F32 R96, -RZ, R50.H0_H0 ;  /* 0x20000032ff607230 */ /* 0x000fe40000004100 */
[----:B------:R-:W-:Y:S01]  /*3840*/  @P0 FMNMX R10, R10, |R120|, !PT ;  /* 0x400000780a0a0209 */ /* 0x000fe20007800000 */
[----:B------:R-:W-:Y:S01]  /*3850*/  FFMA R150, R150, R155, R97 ;  /* 0x0000009b96967223 */ /* 0x000fe20000000061 */
[-C--:B------:R-:W-:Y:S01]  /*3860*/  FMUL R97, R121, R157.reuse ;  /* 0x0000009d79617220 */ /* 0x080fe20000400000 */
[--C-:B------:R-:W-:Y:S02]  /*3870*/  HADD2.F32 R121, -RZ, R86.reuse.H0_H0 ;  /* 0x20000056ff797230 */ /* 0x100fe40000004100 */
[----:B------:R-:W-:Y:S01]  /*3880*/  @P3 FADD R96, R96, 1 ;  /* 0x3f80000060603421 */ /* 0x000fe20000000000 */
[----:B------:R-:W-:Y:S01]  /*3890*/  FMUL R157, R123, R157 ;  /* 0x0000009d7b9d7220 */ /* 0x000fe20000400000 */
[----:B------:R-:W-:Y:S01]  /*38a0*/  HADD2.F32 R123, -RZ, R87.H1_H1 ;  /* 0x30000057ff7b7230 */ /* 0x000fe20000004100 */
[----:B------:R-:W-:Y:S01]  /*38b0*/  @P0 FMNMX R10, R10, |R150|, !PT ;  /* 0x400000960a0a0209 */ /* 0x000fe20007800000 */
[----:B------:R-:W-:Y:S01]  /*38c0*/  FFMA R121, R96, R97, R121 ;  /* 0x0000006160797223 */ /* 0x000fe20000000079 */
[----:B------:R-:W-:-:S02]  /*38d0*/  HADD2.F32 R96, -RZ, R86.H1_H1 ;  /* 0x30000056ff607230 */ /* 0x000fc40000004100 */
[-C--:B------:R-:W-:Y:S01]  /*38e0*/  @P1 FMUL R120, R120, R13.reuse ;  /* 0x0000000d78781220 */ /* 0x080fe20000400000 */
[----:B------:R-:W-:Y:S02]  /*38f0*/  HADD2.F32 R97, -RZ, R87.H0_H0 ;  /* 0x20000057ff617230 */ /* 0x000fe40000004100 */
[----:B------:R-:W-:Y:S01]  /*3900*/  @P1 FMUL R150, R150, R13 ;  /* 0x0000000d96961220 */ /* 0x000fe20000400000 */
[----:B------:R-:W-:Y:S01]  /*3910*/  @P0 FMNMX R10, R10, |R121|, !PT ;  /* 0x400000790a0a0209 */ /* 0x000fe20007800000 */
[----:B------:R-:W-:Y:S01]  /*3920*/  FFMA R151, R151, R156, R96 ;  /* 0x0000009c97977223 */ /* 0x000fe20000000060 */
[----:B------:R-:W-:Y:S02]  /*3930*/  HADD2.F32 R96, -RZ, R51.H0_H0 ;  /* 0x20000033ff607230 */ /* 0x000fe40000004100 */
[----:B------:R-:W-:Y:S01]  /*3940*/  @P1 FMUL R121, R121, R13 ;  /* 0x0000000d79791220 */ /* 0x000fe20000400000 */
[----:B------:R-:W-:Y:S02]  /*3950*/  F2FP.F16.F32.PACK_AB R101, R150, R120 ;  /* 0x000000789665723e */ /* 0x000fe400000000ff */
[----:B------:R-:W-:Y:S01]  /*3960*/  @P0 FMNMX R10, R10, |R151|, !PT ;  /* 0x400000970a0a0209 */ /* 0x000fe20007800000 */
[----:B------:R-:W-:Y:S01]  /*3970*/  @P3 FADD R96, R96, 1 ;  /* 0x3f80000060603421 */ /* 0x000fe20000000000 */
[----:B------:R-:W-:-:S03]  /*3980*/  @P1 FMUL R151, R151, R13 ;  /* 0x0000000d97971220 */ /* 0x000fc60000400000 */
[----:B------:R-:W-:Y:S01]  /*3990*/  FFMA R122, R96, R122, R97 ;  /* 0x0000007a607a7223 */ /* 0x000fe20000000061 */
[----:B------:R-:W-:Y:S01]  /*39a0*/  HADD2.F32 R96, -RZ, R51.H1_H1 ;  /* 0x30000033ff607230 */ /* 0x000fe20000004100 */
[----:B------:R-:W-:Y:S01]  /*39b0*/  F2FP.F16.F32.PACK_AB R97, R15, R14 ;  /* 0x0000000e0f61723e */ /* 0x000fe200000000ff */
[----:B------:R-:W-:Y:S01]  /*39c0*/  IMAD.WIDE.U32 R14, R4, 0x10, R158 ;  /* 0x00000010040e7825 */ /* 0x000fe200078e009e */
[----:B------:R-:W-:-:S03]  /*39d0*/  F2FP.F16.F32.PACK_AB R4, R133, R103 ;  /* 0x000000678504723e */ /* 0x000fc600000000ff */
[----:B------:R-:W-:Y:S01]  /*39e0*/  @P3 FADD R96, R96, 1 ;  /* 0x3f80000060603421 */ /* 0x000fe20000000000 */
[----:B------:R-:W-:Y:S01]  /*39f0*/  @P0 FMNMX R10, R10, |R122|, !PT ;  /* 0x4000007a0a0a0209 */ /* 0x000fe20007800000 */
[----:B------:R-:W-:Y:S01]  /*3a00*/  @P1 FMUL R122, R122, R13 ;  /* 0x0000000d7a7a1220 */ /* 0x000fe20000400000 */
[----:B------:R-:W-:Y:S01]  /*3a10*/  F2FP.F16.F32.PACK_AB R102, R151, R121 ;  /* 0x000000799766723e */ /* 0x000fe200000000ff */
[----:B------:R-:W-:Y:S01]  /*3a20*/  FFMA R123, R96, R157, R123 ;  /* 0x0000009d607b7223 */ /* 0x000fe2000000007b */
[----:B------:R-:W-:Y:S02]  /*3a30*/  F2FP.F16.F32.PACK_AB R96, R8, R0 ;  /* 0x000000000860723e */ /* 0x000fe400000000ff */
[----:B------:R-:W-:Y:S02]  /*3a40*/  LOP3.LUT R0, R12, 0x1f, RZ, 0xc0, !PT ;  /* 0x0000001f0c007812 */ /* 0x000fe400078ec0ff */
[----:B------:R-:W-:Y:S01]  /*3a50*/  @P0 FMNMX R10, R10, |R123|, !PT ;  /* 0x4000007b0a0a0209 */ /* 0x000fe20007800000 */
[----:B------:R0:W-:Y:S01]  /*3a60*/  STG.E.128 desc[UR4][R88.64], R96 ;  /* 0x0000006058007986 */ /* 0x0001e2000c101d04 */
[----:B------:R-:W-:Y:S01]  /*3a70*/  @P1 FMUL R123, R123, R13 ;  /* 0x0000000d7b7b1220 */ /* 0x000fe20000400000 */
[----:B------:R-:W-:-:S02]  /*3a80*/  IMAD R0, R11, 0x120, R0 ;  /* 0x000001200b007824 */ /* 0x000fc400078e0200 */
[----:B------:R1:W-:Y:S02]  /*3a90*/  STG.E.128 desc[UR4][R90.64], R92 ;  /* 0x0000005c5a007986 */ /* 0x0003e4000c101d04 */
[----:B------:R-:W-:Y:S02]  /*3aa0*/  F2FP.F16.F32.PACK_AB R103, R123, R122 ;  /* 0x0000007a7b67723e */ /* 0x000fe400000000ff */
[C---:B------:R-:W-:Y:S01]  /*3ab0*/  IADD3 R5, R0.reuse, 0xe0, RZ ;  /* 0x000000e000057810 */ /* 0x040fe20007ffe0ff */
[----:B------:R2:W-:Y:S01]  /*3ac0*/  STG.E.128 desc[UR4][R6.64], R128 ;  /* 0x0000008006007986 */ /* 0x0005e2000c101d04 */
[----:B------:R-:W-:Y:S02]  /*3ad0*/  IADD3 R153, R0, 0x100, RZ ;  /* 0x0000010000997810 */ /* 0x000fe40007ffe0ff */
[----:B------:R-:W3:Y:S01]  /*3ae0*/  LDC R0, c[0x0][0x210] ;  /* 0x00008400ff007b82 */ /* 0x000ee20000000800 */
[----:B------:R-:W-:Y:S01]  /*3af0*/  IMAD.WIDE.U32 R2, R5, 0x10, R158 ;  /* 0x0000001005027825 */ /* 0x000fe200078e009e */
[----:B------:R-:W-:-:S03]  /*3b00*/  F2FP.F16.F32.PACK_AB R5, R134, R104 ;  /* 0x000000688605723e */ /* 0x000fc600000000ff */
[----:B------:R-:W-:Y:S01]  /*3b10*/  IMAD.WIDE.U32 R158, R153, 0x10, R158 ;  /* 0x00000010999e7825 */ /* 0x000fe200078e009e */
[----:B0-----:R-:W-:Y:S02]  /*3b20*/  F2FP.F16.F32.PACK_AB R88, R137, R107 ;  /* 0x0000006b8958723e */ /* 0x001fe400000000ff */
[----:B------:R-:W-:Y:S02]  /*3b30*/  F2FP.F16.F32.PACK_AB R89, R138, R108 ;  /* 0x0000006c8a59723e */ /* 0x000fe400000000ff */
[----:B-1----:R-:W-:Y:S02]  /*3b40*/  F2FP.F16.F32.PACK_AB R90, R139, R109 ;  /* 0x0000006d8b5a723e */ /* 0x002fe400000000ff */
[----:B------:R-:W-:Y:S02]  /*3b50*/  F2FP.F16.F32.PACK_AB R91, R140, R110 ;  /* 0x0000006e8c5b723e */ /* 0x000fe400000000ff */
[----:B------:R-:W-:Y:S02]  /*3b60*/  F2FP.F16.F32.PACK_AB R92, R141, R111 ;  /* 0x0000006f8d5c723e */ /* 0x000fe400000000ff */
[----:B--2---:R-:W-:-:S02]  /*3b70*/  F2FP.F16.F32.PACK_AB R6, R135, R105 ;  /* 0x000000698706723e */ /* 0x004fc400000000ff */
        /* <DEDUP_REMOVED lines=11> */
[----:B---3--:R-:W-:-:S03]  /*3c30*/  LEA R11, R0, R11, 0x2 ;  /* 0x0000000b000b7211 */ /* 0x008fc600078e10ff */
[----:B------:R1:W-:Y:S01]  /*3c40*/  STG.E.128 desc[UR4][R2.64], R96 ;  /* 0x0000006002007986 */ /* 0x0003e2000c101d04 */
[----:B------:R-:W-:-:S03]  /*3c50*/  ISETP.GE.AND P0, PT, R11, UR10, PT ;  /* 0x0000000a0b007c0c */ /* 0x000fc6000bf06270 */
[----:B------:R1:W-:Y:S10]  /*3c60*/  STG.E.128 desc[UR4][R158.64], R100 ;  /* 0x000000649e007986 */ /* 0x0003f4000c101d04 */
[----:B------:R-:W-:Y:S05]  /*3c70*/  @!P0 BRA `(.L_x_10164) ;  /* 0xffffffc400988947 */ /* 0x000fea000383ffff */
.L_x_10162:
[----:B------:R-:W-:Y:S05]  /*3c80*/  BSYNC B0 ;  /* 0x0000000000007941 */ /* 0x000fea0003800000 */
.L_x_10161:
        /* <DEDUP_REMOVED lines=15> */
.L_x_10191:
        /* <DEDUP_REMOVED lines=28> */
.L_x_10194:
[----:B-1----:R-:W-:-:S07]  /*3f40*/  FMNMX R5, R3, R2, !PT ;  /* 0x0000000203057209 */ /* 0x002fce0007800000 */
.L_x_10168:
[----:B------:R-:W-:Y:S05]  /*3f50*/  BSYNC B0 ;  /* 0x0000000000007941 */ /* 0x000fea0003800000 */
.L_x_10167:
[----:B------:R-:W-:Y:S01]  /*3f60*/  ISETP.NE.AND P0, PT, R12, RZ, PT ;  /* 0x000000ff0c00720c */ /* 0x000fe20003f05270 */
[----:B------:R-:W-:-:S12]  /*3f70*/  BSSY B0, `(.L_x_10165) ;  /* 0x0000004000007945 */ /* 0x000fd80003800000 */
[----:B------:R-:W-:Y:S05]  /*3f80*/  @P0 BRA `(.L_x_10170) ;  /* 0x0000000000080947 */ /* 0x000fea0003800000 */
[----:B0-----:R-:W0:Y:S02]  /*3f90*/  LDC.64 R2, c[0x0][0x288] ;  /* 0x0000a200ff027b82 */ /* 0x001e240000000a00 */
[----:B0-----:R1:W-:Y:S02]  /*3fa0*/  REDG.E.MAX.S32.STRONG.GPU desc[UR4][R2.64], R5 ;  /* 0x000000050200798e */ /* 0x0013e4000d10e384 */
.L_x_10170:
[----:B------:R-:W-:Y:S05]  /*3fb0*/  BSYNC B0 ;  /* 0x0000000000007941 */ /* 0x000fea0003800000 */
.L_x_10165:
        /* <DEDUP_REMOVED lines=14> */
[----:B0-----:R-:W-:Y:S05]  /*40a0*/  CALL.REL.NOINC `($__internal_143_$__cuda_sm20_rcp_rn_f32_slowpath) ;  /* 0x00000010008c7944 */ /* 0x001fea0003c00000 */
[----:B------:R-:W-:Y:S01]  /*40b0*/  MOV R5, R0 ;  /* 0x0000000000057202 */ /* 0x000fe20000000f00 */
[----:B------:R-:W-:Y:S06]  /*40c0*/  BRA `(.L_x_10172) ;  /* 0x0000000000107947 */ /* 0x000fec0003800000 */
.L_x_10171:
[----:B------:R-:W1:Y:S02]  /*40d0*/  MUFU.RCP R0, R13 ;  /* 0x0000000d00007308 */ /* 0x000e640000001000 */
[----:B-1----:R-:W-:-:S04]  /*40e0*/  FFMA R2, R0, R13, -1 ;  /* 0xbf80000000027423 */ /* 0x002fc8000000000d */
[----:B------:R-:W-:-:S04]  /*40f0*/  FADD.FTZ R5, -R2, -RZ ;  /* 0x800000ff02057221 */ /* 0x000fc80000010100 */
[----:B------:R-:W-:-:S07]  /*4100*/  FFMA R5, R0, R5, R0 ;  /* 0x0000000500057223 */ /* 0x000fce0000000000 */
.L_x_10172:
[----:B0-----:R-:W0:Y:S02]  /*4110*/  LDC.64 R2, c[0x0][0x280] ;  /* 0x0000a000ff027b82 */ /* 0x001e240000000a00 */
[----:B0-----:R-:W-:Y:S01]  /*4120*/  STG.E desc[UR4][R2.64], R5 ;  /* 0x0000000502007986 */ /* 0x001fe2000c101904 */
[----:B------:R-:W-:Y:S05]  /*4130*/  EXIT ;  /* 0x000000000000794d */ /* 0x000fea0003800000 */
.L_x_10163:
[----:B------:R-:W-:Y:S01]  /*4140*/  HFMA2.MMA R160, -RZ, RZ, 0, 5.9604644775390625e-08 ;  /* 0x00000001ffa07435 */ /* 0x000fe200000001ff */
[----:B------:R-:W-:Y:S01]  /*4150*/  BSSY B1, `(.L_x_10173) ;  /* 0x0000006000017945 */ /* 0x000fe20003800000 */
[----:B------:R-:W-:Y:S02]  /*4160*/  MOV R159, 0x1f ;  /* 0x0000001f009f7802 */ /* 0x000fe40000000f00 */
[----:B------:R-:W-:-:S07]  /*4170*/  MOV R158, 0xffffffff ;  /* 0xffffffff009e7802 */ /* 0x000fce0000000f00 */
[----:B-----5:R-:W-:Y:S05]  /*4180*/  WARPSYNC.COLLECTIVE R158, `(.L_x_10174) ;  /* 0x000000009e087348 */ /* 0x020fea0003c00000 */
[----:B------:R0:W1:Y:S02]  /*4190*/  SHFL.BFLY P0, R158, R161, R160, R159 ;  /* 0x0c0000a0a19e7389 */ /* 0x000064000000009f */
[----:B01---5:R-:W-:Y:S01]  /*41a0*/  ENDCOLLECTIVE ;  /* 0x000000000000791b */ /* 0x023fe20003800000 */
.L_x_10174:
[----:B------:R-:W-:Y:S05]  /*41b0*/  BSYNC B1 ;  /* 0x0000000000017941 */ /* 0x000fea0003800000 */
.L_x_10173:
[----:B------:R-:W-:Y:S01]  /*41c0*/  FADD R161, R161, R158 ;  /* 0x0000009ea1a17221 */ /* 0x000fe20000000000 */
[----:B------:R-:W-:Y:S01]  /*41d0*/  HFMA2.MMA R160, -RZ, RZ, 0, 1.1920928955078125e-07 ;  /* 0x00000002ffa07435 */ /* 0x000fe200000001ff */
[----:B------:R-:W-:Y:S02]  /*41e0*/  MOV R158, 0xffffffff ;  /* 0xffffffff009e7802 */ /* 0x000fe40000000f00 */
[----:B------:R-:W-:-:S08]  /*41f0*/  MOV R159, 0x1f ;  /* 0x0000001f009f7802 */ /* 0x000fd00000000f00 */
[----:B------:R-:W-:Y:S05]  /*4200*/  WARPSYNC.COLLECTIVE R158, `(.L_x_10175) ;  /* 0x000000009e087348 */ /* 0x000fea0003c00000 */
[----:B------:R0:W1:Y:S02]  /*4210*/  SHFL.BFLY P0, R158, R161, R160, R159 ;  /* 0x0c0000a0a19e7389 */ /* 0x000064000000009f */
[----:B01----:R-:W-:Y:S01]  /*4220*/  ENDCOLLECTIVE ;  /* 0x000000000000791b */ /* 0x003fe20003800000 */
.L_x_10175:
[----:B------:R-:W-:Y:S01]  /*4230*/  HFMA2.MMA R160, -RZ, RZ, 0, 2.384185791015625e-07 ;  /* 0x00000004ffa07435 */ /* 0x000fe200000001ff */
[----:B------:R-:W-:Y:S02]  /*4240*/  MOV R162, R158 ;  /* 0x0000009e00a27202 */ /* 0x000fe40000000f00 */
[----:B------:R-:W-:-:S03]  /*4250*/  MOV R158, 0xffffffff ;  /* 0xffffffff009e7802 */ /* 0x000fc60000000f00 */
[----:B------:R-:W-:-:S05]  /*4260*/  FADD R162, R161, R162 ;  /* 0x000000a2a1a27221 */ /* 0x000fca0000000000 */
[----:B------:R-:W-:-:S07]  /*4270*/  MOV R161, R162 ;  /* 0x000000a200a17202 */ /* 0x000fce0000000f00 */
[----:B------:R-:W-:Y:S05]  /*4280*/  WARPSYNC.COLLECTIVE R158, `(.L_x_10176) ;  /* 0x000000009e087348 */ /* 0x000fea0003c00000 */
[----:B------:R0:W1:Y:S02]  /*4290*/  SHFL.BFLY P0, R158, R161, R160, R159 ;  /* 0x0c0000a0a19e7389 */ /* 0x000064000000009f */
[----:B01----:R-:W-:Y:S01]  /*42a0*/  ENDCOLLECTIVE ;  /* 0x000000000000791b */ /* 0x003fe20003800000 */
.L_x_10176:
[----:B------:R-:W-:Y:S01]  /*42b0*/  HFMA2.MMA R160, -RZ, RZ, 0, 4.76837158203125e-07 ;  /* 0x00000008ffa07435 */ /* 0x000fe200000001ff */
[----:B------:R-:W-:Y:S02]  /*42c0*/  MOV R157, R158 ;  /* 0x0000009e009d7202 */ /* 0x000fe40000000f00 */
[----:B------:R-:W-:-:S03]  /*42d0*/  MOV R158, 0xffffffff ;  /* 0xffffffff009e7802 */ /* 0x000fc60000000f00 */
[----:B------:R-:W-:-:S05]  /*42e0*/  FADD R163, R162, R157 ;  /* 0x0000009da2a37221 */ /* 0x000fca0000000000 */
[----:B------:R-:W-:-:S07]  /*42f0*/  MOV R161, R163 ;  /* 0x000000a300a17202 */ /* 0x000fce0000000f00 */
[----:B------:R-:W-:Y:S05]  /*4300*/  WARPSYNC.COLLECTIVE R158, `(.L_x_10177) ;  /* 0x000000009e087348 */ /* 0x000fea0003c00000 */
[----:B------:R0:W1:Y:S02]  /*4310*/  SHFL.BFLY P0, R158, R161, R160, R159 ;  /* 0x0c0000a0a19e7389 */ /* 0x000064000000009f */
[----:B01----:R-:W-:Y:S01]  /*4320*/  ENDCOLLECTIVE ;  /* 0x000000000000791b */ /* 0x003fe20003800000 */
.L_x_10177:
[----:B------:R-:W-:Y:S01]  /*4330*/  HFMA2.MMA R160, -RZ, RZ, 0, 9.5367431640625e-07 ;  /* 0x00000010ffa07435 */ /* 0x000fe200000001ff */
[----:B------:R-:W-:Y:S02]  /*4340*/  MOV R164, R158 ;  /* 0x0000009e00a47202 */ /* 0x000fe40000000f00 */
[----:B------:R-:W-:-:S03]  /*4350*/  MOV R158, 0xffffffff ;  /* 0xffffffff009e7802 */ /* 0x000fc60000000f00 */
[----:B------:R-:W-:-:S05]  /*4360*/  FADD R164, R163, R164 ;  /* 0x000000a4a3a47221 */ /* 0x000fca0000000000 */
[----:B------:R-:W-:-:S07]  /*4370*/  MOV R161, R164 ;  /* 0x000000a400a17202 */ /* 0x000fce0000000f00 */
[----:B------:R-:W-:Y:S05]  /*4380*/  WARPSYNC.COLLECTIVE R158, `(.L_x_10178) ;  /* 0x000000009e087348 */ /* 0x000fea0003c00000 */
[----:B------:R0:W1:Y:S02]  /*4390*/  SHFL.BFLY P0, R158, R161, R160, R159 ;  /* 0x0c0000a0a19e7389 */ /* 0x000064000000009f */
[----:B01----:R-:W-:Y:S01]  /*43a0*/  ENDCOLLECTIVE ;  /* 0x000000000000791b */ /* 0x003fe20003800000 */
.L_x_10178:
[----:B------:R-:W-:Y:S01]  /*43b0*/  HFMA2.MMA R160, -RZ, RZ, 0, 5.9604644775390625e-08 ;  /* 0x00000001ffa07435 */ /* 0x000fe200000001ff */
[----:B------:R-:W-:-:S05]  /*43c0*/  MOV R157, R158 ;  /* 0x0000009e009d7202 */ /* 0x000fca0000000f00 */
        /* <DEDUP_REMOVED lines=96> */
[----:B------:R-:W-:Y:S01]  /*49d0*/  FADD R123, R123, -R157 ;  /* 0x8000009d7b7b7221 */ /* 0x000fe20000000000 */
[----:B------:R-:W-:Y:S01]  /*49e0*/  MOV R158, 0xffffffff ;  /* 0xffffffff009e7802 */ /* 0x000fe20000000f00 */
[----:B------:R-:W-:Y:S01]  /*49f0*/  FFMA R96, R133, R133, R96 ;  /* 0x0000008585607223 */ /* 0x000fe20000000060 */
[----:B------:R-:W-:-:S03]  /*4a00*/  MOV R159, 0x1f ;  /* 0x0000001f009f7802 */ /* 0x000fc60000000f00 */
        /* <DEDUP_REMOVED lines=51> */
.L_x_10179:
[----:B------:R-:W-:Y:S01]  /*4d40*/  HFMA2.MMA R160, -RZ, RZ, 0, 1.1920928955078125e-07 ;  /* 0x00000002ffa07435 */ /* 0x000fe200000001ff */
[----:B------:R-:W-:Y:S02]  /*4d50*/  MOV R96, R158 ;  /* 0x0000009e00607202 */ /* 0x000fe40000000f00 */
[----:B------:R-:W-:-:S03]  /*4d60*/  MOV R158, 0xffffffff ;  /* 0xffffffff009e7802 */ /* 0x000fc60000000f00 */
[----:B------:R-:W-:-:S05]  /*4d70*/  FADD R96, R161, R96 ;  /* 0x00000060a1607221 */ /* 0x000fca0000000000 */
[----:B------:R-:W-:-:S07]  /*4d80*/  MOV R161, R96 ;  /* 0x0000006000a17202 */ /* 0x000fce0000000f00 */
[----:B------:R-:W-:Y:S05]  /*4d90*/  WARPSYNC.COLLECTIVE R158, `(.L_x_10180) ;  /* 0x000000009e087348 */ /* 0x000fea0003c00000 */
[----:B------:R0:W1:Y:S02]  /*4da0*/  SHFL.BFLY P0, R158, R161, R160, R159 ;  /* 0x0c0000a0a19e7389 */ /* 0x000064000000009f */
[----:B01----:R-:W-:Y:S01]  /*4db0*/  ENDCOLLECTIVE ;  /* 0x000000000000791b */ /* 0x003fe20003800000 */
.L_x_10180:
        /* <DEDUP_REMOVED lines=8> */
.L_x_10181:
        /* <DEDUP_REMOVED lines=8> */
.L_x_10182:
        /* <DEDUP_REMOVED lines=8> */
.L_x_10183:
[----:B------:R-:W-:Y:S01]  /*4f40*/  MOV R96, R158 ;  /* 0x0000009e00607202 */ /* 0x000fe20000000f00 */
[----:B------:R-:W-:Y:S06]  /*4f50*/  BRA `(.L_x_10184) ;  /* 0xffffffc8002c7947 */ /* 0x000fec000383ffff */
.L_x_10166:
        /* <DEDUP_REMOVED lines=8> */
.L_x_10186:
[----:B------:R-:W-:Y:S05]  /*4fe0*/  BSYNC B0 ;  /* 0x0000000000007941 */ /* 0x000fea0003800000 */
.L_x_10185:
        /* <DEDUP_REMOVED lines=9> */
.L_x_10187:
[----:B------:R-:W-:Y:S01]  /*5080*/  HFMA2.MMA R4, -RZ, RZ, 0, 2.384185791015625e-07 ;  /* 0x00000004ff047435 */ /* 0x000fe200000001ff */
[----:B------:R-:W-:-:S04]  /*5090*/  MOV R0, R7 ;  /* 0x0000000700007202 */ /* 0x000fc80000000f00 */
[----:B------:R-:W-:-:S04]  /*50a0*/  FMNMX R0, R3, R0, !PT ;  /* 0x0000000003007209 */ /* 0x000fc80007800000 */
[----:B------:R-:W-:-:S07]  /*50b0*/  MOV R9, R0 ;  /* 0x0000000000097202 */ /* 0x000fce0000000f00 */
[----:B------:R-:W-:Y:S05]  /*50c0*/  WARPSYNC.COLLECTIVE R158, `(.L_x_10188) ;  /* 0x000000009e087348 */ /* 0x000fea0003c00000 */
[----:B------:R0:W1:Y:S02]  /*50d0*/  SHFL.DOWN P0, R7, R9, R4, R11 ;  /* 0x0800000409077389 */ /* 0x000064000000000b */
[----:B01----:R-:W-:Y:S01]  /*50e0*/  ENDCOLLECTIVE ;  /* 0x000000000000791b */ /* 0x003fe20003800000 */
.L_x_10188:
[----:B------:R-:W-:Y:S01]  /*50f0*/  HFMA2.MMA R4, -RZ, RZ, 0, 1.1920928955078125e-07 ;  /* 0x00000002ff047435 */ /* 0x000fe200000001ff */
[----:B------:R-:W-:-:S04]  /*5100*/  MOV R5, R7 ;  /* 0x0000000700057202 */ /* 0x000fc80000000f00 */
[----:B------:R-:W-:-:S04]  /*5110*/  FMNMX R5, R0, R5, !PT ;  /* 0x0000000500057209 */ /* 0x000fc80007800000 */
[----:B------:R-:W-:-:S07]  /*5120*/  MOV R9, R5 ;  /* 0x0000000500097202 */ /* 0x000fce0000000f00 */
[----:B------:R-:W-:Y:S05]  /*5130*/  WARPSYNC.COLLECTIVE R158, `(.L_x_10189) ;  /* 0x000000009e087348 */ /* 0x000fea0003c00000 */
[----:B------:R0:W1:Y:S02]  /*5140*/  SHFL.DOWN P0, R7, R9, R4, R11 ;  /* 0x0800000409077389 */ /* 0x000064000000000b */
[----:B01----:R-:W-:Y:S01]  /*5150*/  ENDCOLLECTIVE ;  /* 0x000000000000791b */ /* 0x003fe20003800000 */
.L_x_10189:
[----:B------:R-:W-:Y:S01]  /*5160*/  HFMA2.MMA R4, -RZ, RZ, 0, 5.9604644775390625e-08 ;  /* 0x00000001ff047435 */ /* 0x000fe200000001ff */
[----:B------:R-:W-:-:S04]  /*5170*/  MOV R2, R7 ;  /* 0x0000000700027202 */ /* 0x000fc80000000f00 */
[----:B------:R-:W-:-:S04]  /*5180*/  FMNMX R2, R5, R2, !PT ;  /* 0x0000000205027209 */ /* 0x000fc80007800000 */
[----:B------:R-:W-:-:S07]  /*5190*/  MOV R9, R2 ;  /* 0x0000000200097202 */ /* 0x000fce0000000f00 */
[----:B------:R-:W-:Y:S05]  /*51a0*/  WARPSYNC.COLLECTIVE R158, `(.L_x_10190) ;  /* 0x000000009e087348 */ /* 0x000fea0003c00000 */
[----:B------:R0:W1:Y:S02]  /*51b0*/  SHFL.DOWN P0, R7, R9, R4, R11 ;  /* 0x0800000409077389 */ /* 0x000064000000000b */
[----:B01----:R-:W-:Y:S01]  /*51c0*/  ENDCOLLECTIVE ;  /* 0x000000000000791b */ /* 0x003fe20003800000 */
.L_x_10190:
[----:B------:R-:W-:Y:S05]  /*51d0*/  BRA `(.L_x_10191) ;  /* 0xffffffe800e87947 */ /* 0x000fea000383ffff */
.L_x_10169:
[----:B------:R-:W-:Y:S01]  /*51e0*/  HFMA2.MMA R4, -RZ, RZ, 0, 1.1920928955078125e-07 ;  /* 0x00000002ff047435 */ /* 0x000fe200000001ff */
[----:B-1----:R-:W-:Y:S02]  /*51f0*/  MOV R9, R0 ;  /* 0x0000000000097202 */ /* 0x002fe40000000f00 */
[----:B------:R-:W-:Y:S02]  /*5200*/  MOV R11, 0x1f ;  /* 0x0000001f000b7802 */ /* 0x000fe40000000f00 */
[----:B------:R-:W-:-:S07]  /*5210*/  MOV R158, 0xffffffff ;  /* 0xffffffff009e7802 */ /* 0x000fce0000000f00 */
[----:B0----5:R-:W-:Y:S05]  /*5220*/  WARPSYNC.COLLECTIVE R158, `(.L_x_10192) ;  /* 0x000000009e087348 */ /* 0x021fea0003c00000 */
[----:B------:R1:W2:Y:S02]  /*5230*/  SHFL.DOWN P0, R7, R9, R4, R11 ;  /* 0x0800000409077389 */ /* 0x0002a4000000000b */
[----:B012--5:R-:W-:Y:S01]  /*5240*/  ENDCOLLECTIVE ;  /* 0x000000000000791b */ /* 0x027fe20003800000 */
.L_x_10192:
[----:B------:R-:W-:Y:S01]  /*5250*/  HFMA2.MMA R4, -RZ, RZ, 0, 5.9604644775390625e-08 ;  /* 0x00000001ff047435 */ /* 0x000fe200000001ff */
[----:B------:R-:W-:-:S04]  /*5260*/  MOV R3, R7 ;  /* 0x0000000700037202 */ /* 0x000fc80000000f00 */
[----:B------:R-:W-:-:S04]  /*5270*/  FMNMX R3, R3, R0, !PT ;  /* 0x0000000003037209 */ /* 0x000fc80007800000 */
[----:B------:R-:W-:-:S07]  /*5280*/  MOV R9, R3 ;  /* 0x0000000300097202 */ /* 0x000fce0000000f00 */
[----:B------:R-:W-:Y:S05]  /*5290*/  WARPSYNC.COLLECTIVE R158, `(.L_x_10193) ;  /* 0x000000009e087348 */ /* 0x000fea0003c00000 */
[----:B------:R0:W1:Y:S02]  /*52a0*/  SHFL.DOWN P0, R7, R9, R4, R11 ;  /* 0x0800000409077389 */ /* 0x000064000000000b */
[----:B01----:R-:W-:Y:S01]  /*52b0*/  ENDCOLLECTIVE ;  /* 0x000000000000791b */ /* 0x003fe20003800000 */
.L_x_10193:
[----:B------:R-:W-:Y:S01]  /*52c0*/  MOV R2, R7 ;  /* 0x0000000700027202 */ /* 0x000fe20000000f00 */
[----:B------:R-:W-:Y:S06]  /*52d0*/  BRA `(.L_x_10194) ;  /* 0xffffffec00187947 */ /* 0x000fec000383ffff */
        .weak           $__internal_143_$__cuda_sm20_rcp_rn_f32_slowpath
        .type           $__internal_143_$__cuda_sm20_rcp_rn_f32_slowpath,@function
        .size           $__internal_143_$__cuda_sm20_rcp_rn_f32_slowpath,(.L_x_14479 - $__internal_143_$__cuda_sm20_rcp_rn_f32_slowpath)
$__internal_143_$__cuda_sm20_rcp_rn_f32_slowpath:
        /* <DEDUP_REMOVED lines=15> */
.L_x_10195:
        /* <DEDUP_REMOVED lines=33> */
.L_x_10197:
[----:B------:R0:W1:Y:S02]  /*55e0*/  MUFU.RCP R0, R13 ;  /* 0x0000000d00007308 */ /* 0x0000640000001000 */
.L_x_10196:
[----:B------:R-:W-:Y:S02]  /*55f0*/  MOV R2, R6 ;  /* 0x0000000600027202 */ /* 0x000fe40000000f00 */
[----:B------:R-:W-:-:S04]  /*5600*/  MOV R3, 0x0 ;  /* 0x0000000000037802 */ /* 0x000fc80000000f00 */
[----:B0123--:R-:W-:Y:S05]  /*5610*/  RET.REL.NODEC R2 `(_ZN18transformer_engine13normalization19ln_fwd_tuned_kernelINS0_13Kernel_traitsI6__halfS3_S3_fjLj2304ELj1ELj4ELj1ELj16ENS0_18Kernel_traits_baseILj2304ES3_S3_S3_fjLj128EEEEEEEvNS0_19ForwardKernelParamsE) ;  /* 0xffffffa802787950 */ /* 0x00ffea0003c3ffff */
.L_x_10198:
        /* <DEDUP_REMOVED lines=14> */
.L_x_14479:


//--------------------- .text._ZN18transformer_engine13normalization19ln_fwd_tuned_kernelINS0_13Kernel_traitsIffffjLj2304ELj1ELj4ELj1ELj16ENS0_18Kernel_traits_baseILj2304EffffjLj128EEEEEEEvNS0_19ForwardKernelParamsE --------------------------
	.section	.text._ZN18transformer_engine13normalization19ln_fwd_tuned_kernelINS0_13Kernel_traitsIffffjLj2304ELj1ELj4ELj1ELj16ENS0_18Kernel_traits_baseILj2304EffffjLj128EEEEEEEvNS0_19ForwardKernelParamsE,"ax",@progbits
	.align	128
        .global         _ZN18transformer_engine13normalization19ln_fwd_tuned_kernelINS0_13Kernel_traitsIffffjLj2304ELj1ELj4ELj1ELj16ENS0_18Kernel_traits_baseILj2304EffffjLj128EEEEEEEvNS0_19ForwardKernelParamsE
        .type           _ZN18transformer_engine13normalization19ln_fwd_tuned_kernelINS0_13Kernel_traitsIffffjLj2304ELj1ELj4ELj1ELj16ENS0_18Kernel_traits_baseILj2304EffffjLj128EEEEEEEvNS0_19ForwardKernelParamsE,@function
        .size           _ZN18transformer_engine13normalization19ln_fwd_tuned_kernelINS0_13Kernel_traitsIffffjLj2304ELj1ELj4ELj1ELj16ENS0_18Kernel_traits_baseILj2304EffffjLj128EEEEEEEvNS0_19ForwardKernelParamsE,(.L_x_14480 - _ZN18transformer_engine13normalization19ln_fwd_tuned_kernelINS0_13Kernel_traitsIffffjLj2304ELj1ELj4ELj1ELj16ENS0_18Kernel_traits_baseILj2304EffffjLj128EEEEEEEvNS0_19ForwardKernelParamsE)
        .other          _ZN18transformer_engine13normalization19ln_fwd_tuned_kernelINS0_13Kernel_traitsIffffjLj2304ELj1ELj4ELj1ELj16ENS0_18Kernel_traits_baseILj2304EffffjLj128EEEEEEEvNS0_19ForwardKernelParamsE,@"STO_CUDA_ENTRY STV_DEFAULT"
_ZN18transformer_engine13normalization19ln_fwd_tuned_kernelINS0_13Kernel_traitsIffffjLj2304ELj1ELj4ELj1ELj16ENS0_18Kernel_traits_baseILj2304EffffjLj128EEEEEEEvNS0_19ForwardKernelParamsE:
.text._ZN18transformer_engine13normalization19ln_fwd_tuned_kernelINS0_13Kernel_traitsIffffjLj2304ELj1ELj4ELj1ELj16ENS0_18Kernel_traits_baseILj2304EffffjLj128EEEEEEEvNS0_19ForwardKernelParamsE:
        /* <DEDUP_REMOVED lines=64> */
.L_x_10202:
[----:B------:R-:W1:Y:S01]  /*0400*/  LDC.64 R224, c[0x0][0x220] ;  /* 0x00008800ffe07b82 */ /* 0x000e620000000a00 */
[----:B------:R-:W-:-:S05]  /*0410*/  LOP3.LUT P0, R235, R4, 0x1f, RZ, 0xc0, !PT ;  /* 0x0000001f04eb7812 */ /* 0x000fca000780c0ff */
[----:B------:R-:W-:-:S05]  /*0420*/  IMAD R235, R6, 0x240, R235 ;  /* 0x0000024006eb7824 */ /* 0x000fca00078e02eb */
[C---:B------:R-:W-:Y:S01]  /*0430*/  IADD3 R53, R235.reuse, 0x20, RZ ;  /* 0x00000020eb357810 */ /* 0x040fe20007ffe0ff */
[----:B-1----:R-:W-:-:S06]  /*0440*/  IMAD.WIDE.U32 R56, R235, 0x10, R224 ;  /* 0x00000010eb387825 */ /* 0x002fcc00078e00e0 */
[----:B--2---:R-:W2:Y:S01]  /*0450*/  LDG.E.128 R56, desc[UR4][R56.64] ;  /* 0x0000000438387981 */ /* 0x004ea2000c1e1d00 */
[----:B------:R-:W-:Y:S01]  /*0460*/  IMAD.WIDE.U32 R52, R53, 0x10, R224 ;  /* 0x0000001035347825 */ /* 0x000fe200078e00e0 */
[----:B------:R-:W-:-:S05]  /*0470*/  IADD3 R234, R235, 0x40, RZ ;  /* 0x00000040ebea7810 */ /* 0x000fca0007ffe0ff */
[----:B------:R-:W3:Y:S01]  /*0480*/  LDG.E.128 R52, desc[UR4][R52.64] ;  /* 0x0000000434347981 */ /* 0x000ee2000c1e1d00 */
[----:B------:R-:W-:Y:S01]  /*0490*/  IMAD.WIDE.U32 R48, R234, 0x10, R224 ;  /* 0x00000010ea307825 */ /* 0x000fe200078e00e0 */
[----:B------:R-:W-:-:S05]  /*04a0*/  IADD3 R233, R235, 0x60, RZ ;  /* 0x00000060ebe97810 */ /* 0x000fca0007ffe0ff */
[----:B------:R-:W4:Y:S01]  /*04b0*/  LDG.E.128 R48, desc[UR4][R48.64] ;  /* 0x0000000430307981 */ /* 0x000f22000c1e1d00 */
[----:B------:R-:W-:Y:S01]  /*04c0*/  IMAD.WIDE.U32 R44, R233, 0x10, R224 ;  /* 0x00000010e92c7825 */ /* 0x000fe200078e00e0 */
[----:B0-----:R-:W-:-:S05]  /*04d0*/  IADD3 R8, R235, 0x80, RZ ;  /* 0x00000080eb087810 */ /* 0x001fca0007ffe0ff */
        /* <DEDUP_REMOVED lines=280> */
.L_x_10222:
[----:B------:R-:W2:Y:S01]  /*1660*/  LDC R18, c[0x0][0x268] ;  /* 0x00009a00ff127b82 */ /* 0x000ea20000000800 */
[----:B-1----:R-:W-:-:S07]  /*1670*/  FADD R241, R15, R241 ;  /* 0x000000f10ff17221 */ /* 0x002fce0000000000 */
[----:B0-----:R-:W0:Y:S08]  /*1680*/  @!P0 LDC.64 R14, c[0x0][0x228] ;  /* 0x00008a00ff0e8b82 */ /* 0x001e300000000a00 */
[----:B------:R-:W1:Y:S01]  /*1690*/  @!P0 LDC.64 R12, c[0x0][0x230] ;  /* 0x00008c00ff0c8b82 */ /* 0x000e620000000a00 */
[----:B--2---:R-:W-:-:S05]  /*16a0*/  FFMA R18, R241, 0.00043402778101153671741, R18 ;  /* 0x39e38e39f1127823 */ /* 0x004fca0000000012 */
[----:B------:R-:W-:Y:S01]  /*16b0*/  FSETP.GEU.AND P2, PT, |R18|, 1.175494350822287508e-38, PT ;  /* 0x008000001200780b */ /* 0x000fe20003f4e200 */
[----:B0-----:R-:W-:-:S05]  /*16c0*/  @!P0 IMAD.WIDE R14, R6, 0x4, R14 ;  /* 0x00000004060e8825 */ /* 0x001fca00078e020e */
[----:B------:R0:W-:Y:S01]  /*16d0*/  @!P0 STG.E desc[UR4][R14.64], R236 ;  /* 0x000000ec0e008986 */ /* 0x0001e2000c101904 */
[----:B-1----:R-:W-:-:S04]  /*16e0*/  @!P0 IMAD.WIDE R16, R6, 0x4, R12 ;  /* 0x0000000406108825 */ /* 0x002fc800078e020c */
[----:B-----5:R-:W-:Y:S02]  /*16f0*/  FADD R13, R200, 1 ;  /* 0x3f800000c80d7421 */ /* 0x020fe40000000000 */
[----:B------:R-:W-:Y:S01]  /*1700*/  @!P2 FMUL R18, R18, 16777216 ;  /* 0x4b8000001212a820 */ /* 0x000fe20000400000 */
[----:B------:R-:W-:-:S03]  /*1710*/  FADD R12, R201, 1 ;  /* 0x3f800000c90c7421 */ /* 0x000fc60000000000 */
[----:B------:R-:W1:Y:S01]  /*1720*/  MUFU.RSQ R237, R18 ;  /* 0x0000001200ed7308 */ /* 0x000e620000001400 */
[----:B0-----:R-:W-:Y:S01]  /*1730*/  FADD R15, R202, 1 ;  /* 0x3f800000ca0f7421 */ /* 0x001fe20000000000 */
[----:B-1----:R-:W-:Y:S01]  /*1740*/  @!P2 FMUL R237, R237, 4096 ;  /* 0x45800000ededa820 */ /* 0x002fe20000400000 */
[----:B------:R-:W-:-:S03]  /*1750*/  ISETP.NE.AND P2, PT, R5, RZ, PT ;  /* 0x000000ff0500720c */ /* 0x000fc60003f45270 */
[----:B------:R-:W-:Y:S01]  /*1760*/  FMUL R0, R0, R237 ;  /* 0x000000ed00007220 */ /* 0x000fe20000400000 */
[----:B------:R0:W-:Y:S01]  /*1770*/  @!P0 STG.E desc[UR4][R16.64], R237 ;  /* 0x000000ed10008986 */ /* 0x0001e2000c101904 */
[----:B------:R-:W-:Y:S01]  /*1780*/  FSEL R13, R200, R13, !P2 ;  /* 0x0000000dc80d7208 */ /* 0x000fe20005000000 */
[-C--:B------:R-:W-:Y:S01]  /*1790*/  FMUL R57, R57, R237.reuse ;  /* 0x000000ed39397220 */ /* 0x080fe20000400000 */
[----:B------:R-:W-:Y:S01]  /*17a0*/  FSEL R238, R201, R12, !P2 ;  /* 0x0000000cc9ee7208 */ /* 0x000fe20005000000 */
[----:B------:R-:W-:Y:S01]  /*17b0*/  FMUL R14, R58, R237 ;  /* 0x000000ed3a0e7220 */ /* 0x000fe20000400000 */
[----:B------:R-:W-:Y:S01]  /*17c0*/  ISETP.NE.U32.AND P0, PT, RZ, UR6, PT ;  /* 0x00000006ff007c0c */ /* 0x000fe2000bf05070 */
[----:B------:R-:W-:Y:S01]  /*17d0*/  FFMA R12, R13, R0, R128 ;  /* 0x000000000d0c7223 */ /* 0x000fe20000000080 */
[----:B------:R-:W-:Y:S01]  /*17e0*/  FSEL R15, R202, R15, !P2 ;  /* 0x0000000fca0f7208 */ /* 0x000fe20005000000 */
[----:B------:R-:W-:Y:S01]  /*17f0*/  FFMA R13, R238, R57, R129 ;  /* 0x00000039ee0d7223 */ /* 0x000fe20000000081 */
[----:B------:R-:W-:Y:S01]  /*1800*/  ISETP.NE.AND.EX P0, PT, RZ, UR7, PT, P0 ;  /* 0x00000007ff007c0c */ /* 0x000fe2000bf05300 */
[----:B------:R-:W1:Y:S01]  /*1810*/  LDC.64 R238, c[0x0][0x258] ;  /* 0x00009600ffee7b82 */ /* 0x000e620000000a00 */
[----:B------:R-:W-:Y:S01]  /*1820*/  FADD R0, R203, 1 ;  /* 0x3f800000cb007421 */ /* 0x000fe20000000000 */
[----:B0-----:R-:W-:Y:S01]  /*1830*/  FADD R17, R196, 1 ;  /* 0x3f800000c4117421 */ /* 0x001fe20000000000 */
[----:B------:R-:W-:Y:S01]  /*1840*/  FFMA R14, R15, R14, R130 ;  /* 0x0000000e0f0e7223 */ /* 0x000fe20000000082 */
[-C--:B------:R-:W-:Y:S01]  /*1850*/  FMUL R15, R59, R237.reuse ;  /* 0x000000ed3b0f7220 */ /* 0x080fe20000400000 */
[-C--:B------:R-:W-:Y:S01]  /*1860*/  FMUL R16, R52, R237.reuse ;  /* 0x000000ed34107220 */ /* 0x080fe20000400000 */
[----:B------:R-:W-:Y:S01]  /*1870*/  FSEL R0, R203, R0, !P2 ;  /* 0x00000000cb007208 */ /* 0x000fe20005000000 */
[----:B------:R-:W-:Y:S01]  /*1880*/  FMUL R54, R54, R237 ;  /* 0x000000ed36367220 */ /* 0x000fe20000400000 */
[----:B------:R-:W-:Y:S01]  /*1890*/  FSEL R17, R196, R17, !P2 ;  /* 0x00000011c4117208 */ /* 0x000fe20005000000 */
[-C--:B------:R-:W-:Y:S01]  /*18a0*/  FMUL R48, R48, R237.reuse ;  /* 0x000000ed30307220 */ /* 0x080fe20000400000 */
[----:B------:R-:W-:Y:S01]  /*18b0*/  FMUL R58, R207, R237 ;  /* 0x000000edcf3a7220 */ /* 0x000fe20000400000 */
[----:B------:R-:W-:Y:S01]  /*18c0*/  FFMA R15, R0, R15, R131 ;  /* 0x0000000f000f7223 */ /* 0x000fe20000000083 */
[----:B------:R-:W-:Y:S01]  /*18d0*/  @P0 FMNMX R2, R2, |R12|, !PT ;  /* 0x4000000c02020209 */ /* 0x000fe20007800000 */
[----:B------:R-:W-:Y:S01]  /*18e0*/  FFMA R16, R17, R16, R124 ;  /* 0x0000001011107223 */ /* 0x000fe2000000007c */
[----:B------:R-:W-:Y:S01]  /*18f0*/  FADD R0, R197, 1 ;  /* 0x3f800000c5007421 */ /* 0x000fe20000000000 */
[----:B------:R-:W-:Y:S01]  /*1900*/  FADD R17, R198, 1 ;  /* 0x3f800000c6117421 */ /* 0x000fe20000000000 */
[----:B------:R-:W-:Y:S01]  /*1910*/  @P0 FMNMX R2, R2, |R13|, !PT ;  /* 0x4000000d02020209 */ /* 0x000fe20007800000 */
[-C--:B------:R-:W-:Y:S01]  /*1920*/  @P1 FMUL R12, R12, R3.reuse ;  /* 0x000000030c0c1220 */ /* 0x080fe20000400000 */
[----:B------:R-:W-:Y:S01]  /*1930*/  @P1 FMUL R13, R13, R3 ;  /* 0x000000030d0d1220 */ /* 0x000fe20000400000 */
[----:B------:R-:W-:Y:S01]  /*1940*/  FSEL R0, R197, R0, !P2 ;  /* 0x00000000c5007208 */ /* 0x000fe20005000000 */
[----:B------:R-:W-:Y:S01]  /*1950*/  FMUL R207, R212, R237 ;  /* 0x000000edd4cf7220 */ /* 0x000fe20000400000 */
[----:B------:R-:W-:Y:S01]  /*1960*/  @P0 FMNMX R2, R2, |R14|, !PT ;  /* 0x4000000e02020209 */ /* 0x000fe20007800000 */
[----:B------:R-:W-:Y:S01]  /*1970*/  @P1 FMUL R14, R14, R3 ;  /* 0x000000030e0e1220 */ /* 0x000fe20000400000 */
[----:B------:R-:W-:Y:S01]  /*1980*/  FSEL R57, R198, R17, !P2 ;  /* 0x00000011c6397208 */ /* 0x000fe20005000000 */
[----:B-1----:R-:W-:Y:S01]  /*1990*/  IMAD.WIDE.U32 R18, R235, 0x10, R238 ;  /* 0x00000010eb127825 */ /* 0x002fe200078e00ee */
[----:B------:R-:W-:-:S03]  /*19a0*/  @P0 FMNMX R2, R2, |R15|, !PT ;  /* 0x4000000f02020209 */ /* 0x000fc60007800000 */
[----:B------:R-:W-:Y:S01]  /*19b0*/  @P1 FMUL R15, R15, R3 ;  /* 0x000000030f0f1220 */ /* 0x000fe20000400000 */
[----:B------:R-:W-:Y:S01]  /*19c0*/  FMUL R17, R53, R237 ;  /* 0x000000ed35117220 */ /* 0x000fe20000400000 */
[----:B------:R-:W-:Y:S01]  /*19d0*/  IMAD.WIDE.U32 R234, R234, 0x10, R238 ;  /* 0x00000010eaea7825 */ /* 0x000fe200078e00ee */
[----:B------:R-:W-:-:S03]  /*19e0*/  @P0 FMNMX R2, R2, |R16|, !PT ;  /* 0x4000001002020209 */ /* 0x000fc60007800000 */
[----:B------:R-:W-:Y:S01]  /*19f0*/  @P1 FMUL R16, R16, R3 ;  /* 0x0000000310101220 */ /* 0x000fe20000400000 */
[----:B------:R-:W-:Y:S01]  /*1a00*/  FFMA R17, R0, R17, R125 ;  /* 0x0000001100117223 */ /* 0x000fe2000000007d */
[----:B------:R0:W-:Y:S01]  /*1a10*/  STG.E.128 desc[UR4][R18.64], R12 ;  /* 0x0000000c12007986 */ /* 0x0001e2000c101d04 */
[----:B------:R-:W-:Y:S01]  /*1a20*/  FADD R0, R199, 1 ;  /* 0x3f800000c7007421 */ /* 0x000fe20000000000 */
        /* <DEDUP_REMOVED lines=16> */
[----:B0-----:R-:W-:Y:S01]  /*1b30*/  LOP3.LUT R13, R4, 0x1f, RZ, 0xc0, !PT ;  /* 0x0000001f040d7812 */ /* 0x001fe200078ec0ff */
[-C--:B------:R-:W-:Y:S01]  /*1b40*/  FMUL R14, R49, R237.reuse ;  /* 0x000000ed310e7220 */ /* 0x080fe20000400000 */
[----:B------:R-:W-:Y:S01]  /*1b50*/  FSEL R12, R199, R0, !P2 ;  /* 0x00000000c70c7208 */ /* 0x000fe20005000000 */
[----:B------:R-:W-:Y:S01]  /*1b60*/  FFMA R18, R57, R54, R126 ;  /* 0x0000003639127223 */ /* 0x000fe2000000007e */
[----:B------:R-:W-:Y:S01]  /*1b70*/  FMUL R19, R55, R237 ;  /* 0x000000ed37137220 */ /* 0x000fe20000400000 */
[----:B------:R-:W-:-:S02]  /*1b80*/  IMAD R0, R6, 0x240, R13 ;  /* 0x0000024006007824 */ /* 0x000fc400078e020d */
[-C--:B------:R-:W-:Y:S01]  /*1b90*/  FMUL R49, R44, R237.reuse ;  /* 0x000000ed2c317220 */ /* 0x080fe20000400000 */
[-C--:B------:R-:W-:Y:S01]  /*1ba0*/  FMUL R44, R45, R237.reuse ;  /* 0x000000ed2d2c7220 */ /* 0x080fe20000400000 */
[-C--:B------:R-:W-:Y:S01]  /*1bb0*/  FMUL R45, R46, R237.reuse ;  /* 0x000000ed2e2d7220 */ /* 0x080fe20000400000 */
[----:B------:R-:W-:Y:S01]  /*1bc0*/  FMUL R46, R47, R237 ;  /* 0x000000ed2f2e7220 */ /* 0x000fe20000400000 */
[----:B------:R-:W-:Y:S01]  /*1bd0*/  FFMA R19, R12, R19, R127 ;  /* 0x000000130c137223 */ /* 0x000fe2000000007f */
[-C--:B------:R-:W-:Y:S01]  /*1be0*/  FMUL R47, R40, R237.reuse ;  /* 0x000000ed282f7220 */ /* 0x080fe20000400000 */
[----:B------:R-:W-:Y:S01]  /*1bf0*/  @P0 FMNMX R2, R2, |R18|, !PT ;  /* 0x4000001202020209 */ /* 0x000fe20007800000 */
[-C--:B------:R-:W-:Y:S01]  /*1c00*/  FMUL R40, R41, R237.reuse ;  /* 0x000000ed29287220 */ /* 0x080fe20000400000 */
[----:B------:R-:W-:Y:S01]  /*1c10*/  IADD3 R53, R0, 0x20, RZ ;  /* 0x0000002000357810 */ /* 0x000fe20007ffe0ff */
[-C--:B------:R-:W-:Y:S01]  /*1c20*/  FMUL R41, R42, R237.reuse ;  /* 0x000000ed2a297220 */ /* 0x080fe20000400000 */
[-C--:B------:R-:W-:Y:S01]  /*1c30*/  FMUL R42, R43, R237.reuse ;  /* 0x000000ed2b2a7220 */ /* 0x080fe20000400000 */
[----:B------:R-:W-:Y:S01]  /*1c40*/  FADD R13, R192, 1 ;  /* 0x3f800000c00d7421 */ /* 0x000fe20000000000 */
[----:B------:R-:W-:Y:S01]  /*1c50*/  FMUL R43, R36, R237 ;  /* 0x000000ed242b7220 */ /* 0x000fe20000400000 */
[----:B------:R-:W-:Y:S01]  /*1c60*/  @P0 FMNMX R2, R2, |R19|, !PT ;  /* 0x4000001302020209 */ /* 0x000fe20007800000 */
[----:B------:R-:W-:Y:S01]  /*1c70*/  FMUL R36, R37, R237 ;  /* 0x000000ed25247220 */ /* 0x000fe20000400000 */
[-C--:B------:R-:W-:Y:S01]  /*1c80*/  @P1 FMUL R18, R18, R3.reuse ;  /* 0x0000000312121220 */ /* 0x080fe20000400000 */
[----:B------:R-:W-:Y:S01]  /*1c90*/  @P1 FMUL R19, R19, R3 ;  /* 0x0000000313131220 */ /* 0x000fe20000400000 */
[----:B------:R-:W-:-:S04]  /*1ca0*/  IMAD.WIDE.U32 R52, R53, 0x10, R238 ;  /* 0x0000001035347825 */ /* 0x000fc800078e00ee */
[-C--:B------:R-:W-:Y:S01]  /*1cb0*/  FMUL R37, R38, R237.reuse ;  /* 0x000000ed26257220 */ /* 0x080fe20000400000 */
[-C--:B------:R-:W-:Y:S01]  /*1cc0*/  FMUL R38, R39, R237.reuse ;  /* 0x000000ed27267220 */ /* 0x080fe20000400000 */
[----:B------:R-:W-:Y:S01]  /*1cd0*/  FADD R12, R193, 1 ;  /* 0x3f800000c10c7421 */ /* 0x000fe20000000000 */
[----:B------:R-:W-:Y:S01]  /*1ce0*/  FMUL R39, R32, R237 ;  /* 0x000000ed20277220 */ /* 0x000fe20000400000 */
[----:B------:R-:W-:Y:S01]  /*1cf0*/  FSEL R13, R192, R13, !P2 ;  /* 0x0000000dc00d7208 */ /* 0x000fe20005000000 */
[-C--:B------:R-:W-:Y:S01]  /*1d00*/  FMUL R32, R33, R237.reuse ;  /* 0x000000ed21207220 */ /* 0x080fe20000400000 */
[-C--:B------:R-:W-:Y:S01]  /*1d10*/  FMUL R33, R34, R237.reuse ;  /* 0x000000ed22217220 */ /* 0x080fe20000400000 */
[----:B------:R0:W-:Y:S01]  /*1d20*/  STG.E.128 desc[UR4][R52.64], R16 ;  /* 0x0000001034007986 */ /* 0x0001e2000c101d04 */
[-C--:B------:R-:W-:Y:S01]  /*1d30*/  FMUL R34, R35, R237.reuse ;  /* 0x000000ed23227220 */ /* 0x080fe20000400000 */
[-C--:B------:R-:W-:Y:S01]  /*1d40*/  FMUL R35, R28, R237.reuse ;  /* 0x000000ed1c237220 */ /* 0x080fe20000400000 */
[-C--:B------:R-:W-:Y:S01]  /*1d50*/  FMUL R28, R29, R237.reuse ;  /* 0x000000ed1d1c7220 */ /* 0x080fe20000400000 */
[----:B------:R-:W-:Y:S01]  /*1d60*/  FSEL R12, R193, R12, !P2 ;  /* 0x0000000cc10c7208 */ /* 0x000fe20005000000 */
        /* <DEDUP_REMOVED lines=10> */
[----:B------:R-:W-:Y:S01]  /*1e10*/  FADD R22, R189, 1 ;  /* 0x3f800000bd167421 */ /* 0x000fe20000000000 */
[-C--:B------:R-:W-:Y:S01]  /*1e20*/  FMUL R54, R23, R237.reuse ;  /* 0x000000ed17367220 */ /* 0x080fe20000400000 */
[----:B------:R-:W-:Y:S01]  /*1e30*/  FADD R23, R186, 1 ;  /* 0x3f800000ba177421 */ /* 0x000fe20000000000 */
[----:B0-----:R-:W-:Y:S01]  /*1e40*/  FADD R17, R194, 1 ;  /* 0x3f800000c2117421 */ /* 0x001fe20000000000 */
[----:B------:R-:W-:Y:S01]  /*1e50*/  FFMA R16, R13, R48, R120 ;  /* 0x000000300d107223 */ /* 0x000fe20000000078 */
[----:B------:R-:W-:Y:S01]  /*1e60*/  FADD R18, R195, 1 ;  /* 0x3f800000c3127421 */ /* 0x000fe20000000000 */
[----:B------:R-:W-:Y:S01]  /*1e70*/  FADD R19, R188, 1 ;  /* 0x3f800000bc137421 */ /* 0x000fe20000000000 */
[----:B------:R-:W-:Y:S01]  /*1e80*/  FMUL R52, R21, R237 ;  /* 0x000000ed15347220 */ /* 0x000fe20000400000 */
        /* <DEDUP_REMOVED lines=34> */
[----:B------:R-:W-:Y:S01]  /*20b0*/  FADD R47, R180, 1 ;  /* 0x3f800000b42f7421 */ /* 0x000fe20000000000 */
[----:B------:R-:W-:Y:S01]  /*20c0*/  @P1 FMUL R19, R19, R3 ;  /* 0x0000000313131220 */ /* 0x000fe20000400000 */
[----:B------:R-:W-:Y:S01]  /*20d0*/  @P0 FMNMX R2, R2, |R20|, !PT ;  /* 0x4000001402020209 */ /* 0x000fe20007800000 */
[----:B------:R-:W-:Y:S01]  /*20e0*/  IMAD.WIDE.U32 R44, R233, 0x10, R238 ;  /* 0x00000010e92c7825 */ /* 0x000fe200078e00ee */
[----:B------:R-:W-:-:S03]  /*20f0*/  FSEL R40, R187, R22, !P2 ;  /* 0x00000016bb287208 */ /* 0x000fc60005000000 */
[----:B------:R-:W-:Y:S01]  /*2100*/  FFMA R22, R23, R41, R114 ;  /* 0x0000002917167223 */ /* 0x000fe20000000072 */
[----:B------:R-:W-:Y:S01]  /*2110*/  @P0 FMNMX R2, R2, |R21|, !PT ;  /* 0x4000001502020209 */ /* 0x000fe20007800000 */
[-C--:B------:R-:W-:Y:S01]  /*2120*/  @P1 FMUL R12, R12, R3.reuse ;  /* 0x000000030c0c1220 */ /* 0x080fe20000400000 */
[-C--:B------:R-:W-:Y:S01]  /*2130*/  @P1 FMUL R13, R13, R3.reuse ;  /* 0x000000030d0d1220 */ /* 0x080fe20000400000 */
[----:B------:R-:W-:Y:S01]  /*2140*/  FFMA R23, R40, R42, R115 ;  /* 0x0000002a28177223 */ /* 0x000fe20000000073 */
[----:B------:R-:W-:Y:S01]  /*2150*/  @P0 FMNMX R2, R2, |R22|, !PT ;  /* 0x4000001602020209 */ /* 0x000fe20007800000 */
[-C--:B------:R-:W-:Y:S01]  /*2160*/  @P1 FMUL R14, R14, R3.reuse ;  /* 0x000000030e0e1220 */ /* 0x080fe20000400000 */
[----:B------:R-:W-:Y:S01]  /*2170*/  @P1 FMUL R15, R15, R3 ;  /* 0x000000030f0f1220 */ /* 0x000fe20000400000 */
[----:B------:R-:W-:Y:S01]  /*2180*/  IMAD.WIDE.U32 R40, R8, 0x10, R238 ;  /* 0x0000001008287825 */ /* 0x000fe200078e00ee */
[----:B------:R-:W-:-:S03]  /*2190*/  @P0 FMNMX R2, R2, |R23|, !PT ;  /* 0x4000001702020209 */ /* 0x000fc60007800000 */
[-C--:B------:R-:W-:Y:S01]  /*21a0*/  @P1 FMUL R20, R20, R3.reuse ;  /* 0x0000000314141220 */ /* 0x080fe20000400000 */
[-C--:B------:R-:W-:Y:S01]  /*21b0*/  @P1 FMUL R21, R21, R3.reuse ;  /* 0x0000000315151220 */ /* 0x080fe20000400000 */
[-C--:B------:R-:W-:Y:S01]  /*21c0*/  @P1 FMUL R22, R22, R3.reuse ;  /* 0x0000000316161220 */ /* 0x080fe20000400000 */
[----:B------:R-:W-:Y:S01]  /*21d0*/  @P1 FMUL R23, R23, R3 ;  /* 0x0000000317171220 */ /* 0x000fe20000400000 */
[----:B------:R-:W-:Y:S01]  /*21e0*/  FSEL R47, R180, R47, !P2 ;  /* 0x0000002fb42f7208 */ /* 0x000fe20005000000 */
[----:B------:R0:W-:Y:S01]  /*21f0*/  STG.E.128 desc[UR4][R234.64], R16 ;  /* 0x00000010ea007986 */ /* 0x0001e2000c101d04 */
[-C--:B------:R-:W-:Y:S01]  /*2200*/  FMUL R53, R56, R237.reuse ;  /* 0x000000ed38357220 */ /* 0x080fe20000400000 */
[-C--:B------:R-:W-:Y:S01]  /*2210*/  FMUL R55, R204, R237.reuse ;  /* 0x000000edcc377220 */ /* 0x080fe20000400000 */
[-C--:B------:R-:W-:Y:S01]  /*2220*/  FMUL R56, R205, R237.reuse ;  /* 0x000000edcd387220 */ /* 0x080fe20000400000 */
[----:B------:R1:W-:Y:S01]  /*2230*/  STG.E.128 desc[UR4][R44.64], R12 ;  /* 0x0000000c2c007986 */ /* 0x0003e2000c101d04 */
[----:B------:R-:W-:Y:S01]  /*2240*/  FMUL R57, R206, R237 ;  /* 0x000000edce397220 */ /* 0x000fe20000400000 */
[----:B------:R-:W-:Y:S01]  /*2250*/  FFMA R8, R47, R43, R108 ;  /* 0x0000002b2f087223 */ /* 0x000fe2000000006c */
[-C--:B------:R-:W-:Y:S01]  /*2260*/  FMUL R204, R209, R237.reuse ;  /* 0x000000edd1cc7220 */ /* 0x080fe20000400000 */
[----:B------:R2:W-:Y:S01]  /*2270*/  STG.E.128 desc[UR4][R40.64], R20 ;  /* 0x0000001428007986 */ /* 0x0005e2000c101d04 */
[-C--:B------:R-:W-:Y:S01]  /*2280*/  FMUL R205, R210, R237.reuse ;  /* 0x000000edd2cd7220 */ /* 0x080fe20000400000 */
[----:B------:R-:W-:Y:S01]  /*2290*/  FMUL R206, R211, R237 ;  /* 0x000000edd3ce7220 */ /* 0x000fe20000400000 */
[----:B------:R-:W-:-:S04]  /*22a0*/  IMAD.WIDE.U32 R46, R9, 0x10, R238 ;  /* 0x00000010092e7825 */ /* 0x000fc800078e00ee */
[-C--:B------:R-:W-:Y:S01]  /*22b0*/  FMUL R209, R214, R237.reuse ;  /* 0x000000edd6d17220 */ /* 0x080fe20000400000 */
[-C--:B------:R-:W-:Y:S01]  /*22c0*/  FMUL R210, R215, R237.reuse ;  /* 0x000000edd7d27220 */ /* 0x080fe20000400000 */
[-C--:B------:R-:W-:Y:S01]  /*22d0*/  FMUL R211, R216, R237.reuse ;  /* 0x000000edd8d37220 */ /* 0x080fe20000400000 */
[----:B------:R-:W-:Y:S01]  /*22e0*/  IADD3 R9, R0, 0x220, RZ ;  /* 0x0000022000097810 */ /* 0x000fe20007ffe0ff */
[-C--:B------:R-:W-:Y:S01]  /*22f0*/  FMUL R214, R219, R237.reuse ;  /* 0x000000eddbd67220 */ /* 0x080fe20000400000 */
[-C--:B------:R-:W-:Y:S01]  /*2300*/  FMUL R215, R220, R237.reuse ;  /* 0x000000eddcd77220 */ /* 0x080fe20000400000 */
[C---:B0-----:R-:W-:Y:S01]  /*2310*/  IADD3 R19, R0.reuse, 0x1e0, RZ ;  /* 0x000001e000137810 */ /* 0x041fe20007ffe0ff */
[-C--:B------:R-:W-:Y:S01]  /*2320*/  FMUL R216, R221, R237.reuse ;  /* 0x000000edddd87220 */ /* 0x080fe20000400000 */
[----:B------:R-:W-:Y:S01]  /*2330*/  IADD3 R17, R0, 0x200, RZ ;  /* 0x0000020000117810 */ /* 0x000fe20007ffe0ff */
[-C--:B------:R-:W-:Y:S01]  /*2340*/  FMUL R219, R224, R237.reuse ;  /* 0x000000ede0db7220 */ /* 0x080fe20000400000 */
[----:B-1----:R-:W-:Y:S01]  /*2350*/  FADD R12, R181, 1 ;  /* 0x3f800000b50c7421 */ /* 0x002fe20000000000 */
[----:B------:R-:W-:Y:S01]  /*2360*/  FADD R13, R182, 1 ;  /* 0x3f800000b60d7421 */ /* 0x000fe20000000000 */
[-C--:B------:R-:W-:Y:S01]  /*2370*/  FMUL R220, R225, R237.reuse ;  /* 0x000000ede1dc7220 */ /* 0x080fe20000400000 */
[----:B------:R-:W-:Y:S01]  /*2380*/  FMUL R221, R226, R237 ;  /* 0x000000ede2dd7220 */ /* 0x000fe20000400000 */
[----:B--2---:R-:W-:Y:S01]  /*2390*/  IADD3 R41, R0, 0x1c0, RZ ;  /* 0x000001c000297810 */ /* 0x004fe20007ffe0ff */
[----:B------:R-:W-:Y:S01]  /*23a0*/  IMAD.WIDE.U32 R226, R231, 0x10, R238 ;  /* 0x00000010e7e27825 */ /* 0x000fe200078e00ee */
[----:B------:R-:W-:-:S03]  /*23b0*/  FSEL R12, R181, R12, !P2 ;  /* 0x0000000cb50c7208 */ /* 0x000fc60005000000 */
[----:B------:R-:W-:Y:S01]  /*23c0*/  FADD R14, R183, 1 ;  /* 0x3f800000b70e7421 */ /* 0x000fe20000000000 */
[----:B------:R-:W-:Y:S01]  /*23d0*/  FSEL R13, R182, R13, !P2 ;  /* 0x0000000db60d7208 */ /* 0x000fe20005000000 */
[----:B------:R-:W-:Y:S01]  /*23e0*/  IMAD.WIDE.U32 R224, R229, 0x10, R238 ;  /* 0x00000010e5e07825 */ /* 0x000fe200078e00ee */
[----:B------:R-:W-:-:S03]  /*23f0*/  @P0 FMNMX R2, R2, |R8|, !PT ;  /* 0x4000000802020209 */ /* 0x000fc60007800000 */
[----:B------:R-:W-:Y:S01]  /*2400*/  FADD R0, R177, 1 ;  /* 0x3f800000b1007421 */ /* 0x000fe20000000000 */
[----:B------:R-:W-:Y:S01]  /*2410*/  FSEL R14, R183, R14, !P2 ;  /* 0x0000000eb70e7208 */ /* 0x000fe20005000000 */
[----:B------:R-:W-:-:S04]  /*2420*/  IMAD.WIDE.U32 R232, R232, 0x10, R238 ;  /* 0x00000010e8e87825 */ /* 0x000fc800078e00ee */
[----:B------:R-:W-:Y:S01]  /*2430*/  @P1 FMUL R8, R8, R3 ;  /* 0x0000000308081220 */ /* 0x000fe20000400000 */
[----:B------:R-:W-:Y:S01]  /*2440*/  FADD R21, R174, 1 ;  /* 0x3f800000ae157421 */ /* 0x000fe20000000000 */
[----:B------:R-:W-:Y:S01]  /*2450*/  FSEL R0, R177, R0, !P2 ;  /* 0x00000000b1007208 */ /* 0x000fe20005000000 */
[----:B------:R-:W-:-:S03]  /*2460*/  IMAD.WIDE.U32 R230, R230, 0x10, R238 ;  /* 0x00000010e6e67825 */ /* 0x000fc600078e00ee */
[----:B------:R-:W-:Y:S01]  /*2470*/  FSEL R21, R174, R21, !P2 ;  /* 0x00000015ae157208 */ /* 0x000fe20005000000 */
[----:B------:R-:W-:-:S04]  /*2480*/  IMAD.WIDE.U32 R228, R228, 0x10, R238 ;  /* 0x00000010e4e47825 */ /* 0x000fc800078e00ee */
[----:B------:R-:W-:-:S04]  /*2490*/  IMAD.WIDE.U32 R48, R11, 0x10, R238 ;  /* 0x000000100b307825 */ /* 0x000fc800078e00ee */
[----:B------:R-:W-:Y:S01]  /*24a0*/  FFMA R11, R14, R38, R111 ;  /* 0x000000260e0b7223 */ /* 0x000fe2000000006f */
[----:B------:R-:W-:Y:S01]  /*24b0*/  FADD R14, R179, 1 ;  /* 0x3f800000b30e7421 */ /* 0x000fe20000000000 */
[----:B------:R-:W-:-:S04]  /*24c0*/  IMAD.WIDE.U32 R44, R10, 0x10, R238 ;  /* 0x000000100a2c7825 */ /* 0x000fc800078e00ee */
[----:B------:R-:W-:Y:S01]  /*24d0*/  FFMA R10, R13, R37, R110 ;  /* 0x000000250d0a7223 */ /* 0x000fe2000000006e */
[----:B------:R-:W-:Y:S01]  /*24e0*/  FADD R13, R178, 1 ;  /* 0x3f800000b20d7421 */ /* 0x000fe20000000000 */
[----:B------:R-:W-:Y:S01]  /*24f0*/  FSEL R20, R179, R14, !P2 ;  /* 0x0000000eb3147208 */ /* 0x000fe20005000000 */
[----:B------:R-:W-:-:S04]  /*2500*/  IMAD.WIDE.U32 R42, R7, 0x10, R238 ;  /* 0x00000010072a7825 */ /* 0x000fc800078e00ee */
[----:B------:R-:W-:Y:S01]  /*2510*/  FADD R7, R176, 1 ;  /* 0x3f800000b0077421 */ /* 0x000fe20000000000 */
[----:B------:R-:W-:-:S04]  /*2520*/  IMAD.WIDE.U32 R40, R41, 0x10, R238 ;  /* 0x0000001029287825 */ /* 0x000fc800078e00ee */
[----:B------:R-:W-:Y:S01]  /*2530*/  FFMA R15, R20, R34, R107 ;  /* 0x00000022140f7223 */ /* 0x000fe2000000006b */
[----:B------:R-:W-:Y:S01]  /*2540*/  FSEL R7, R176, R7, !P2 ;  /* 0x00000007b0077208 */ /* 0x000fe20005000000 */
[----:B------:R-:W-:Y:S01]  /*2550*/  FADD R20, R175, 1 ;  /* 0x3f800000af147421 */ /* 0x000fe20000000000 */
[----:B------:R-:W-:-:S04]  /*2560*/  IMAD.WIDE.U32 R18, R19, 0x10, R238 ;  /* 0x0000001013127825 */ /* 0x000fc800078e00ee */
[----:B------:R-:W-:Y:S01]  /*2570*/  IMAD.WIDE.U32 R16, R17, 0x10, R238 ;  /* 0x0000001011107825 */ /* 0x000fe200078e00ee */
[----:B------:R-:W-:-:S03]  /*2580*/  FSEL R20, R175, R20, !P2 ;  /* 0x00000014af147208 */ /* 0x000fc60005000000 */
[----:B------:R-:W-:-:S04]  /*2590*/  IMAD.WIDE.U32 R238, R9, 0x10, R238 ;  /* 0x0000001009ee7825 */ /* 0x000fc800078e00ee */
[----:B------:R-:W-:Y:S01]  /*25a0*/  FFMA R9, R12, R36, R109 ;  /* 0x000000240c097223 */ /* 0x000fe2000000006d */
[----:B------:R-:W-:Y:S01]  /*25b0*/  FFMA R12, R7, R39, R104 ;  /* 0x00000027070c7223 */ /* 0x000fe20000000068 */
[----:B------:R-:W-:Y:S01]  /*25c0*/  FSEL R7, R178, R13, !P2 ;  /* 0x0000000db2077208 */ /* 0x000fe20005000000 */
[----:B------:R-:W-:Y:S01]  /*25d0*/  FFMA R13, R0, R32, R105 ;  /* 0x00000020000d7223 */ /* 0x000fe20000000069 */
[----:B------:R-:W-:Y:S01]  /*25e0*/  FADD R0, R173, 1 ;  /* 0x3f800000ad007421 */ /* 0x000fe20000000000 */
[----:B------:R-:W-:Y:S01]  /*25f0*/  @P0 FMNMX R2, R2, |R9|, !PT ;  /* 0x4000000902020209 */ /* 0x000fe20007800000 */
[----:B------:R-:W-:Y:S01]  /*2600*/  @P1 FMUL R9, R9, R3 ;  /* 0x0000000309091220 */ /* 0x000fe20000400000 */
[----:B------:R-:W-:Y:S01]  /*2610*/  FFMA R14, R7, R33, R106 ;  /* 0x00000021070e7223 */ /* 0x000fe2000000006a */
[----:B------:R-:W-:Y:S01]  /*2620*/  FADD R7, R172, 1 ;  /* 0x3f800000ac077421 */ /* 0x000fe20000000000 */
[----:B------:R-:W-:Y:S01]  /*2630*/  @P0 FMNMX R2, R2, |R10|, !PT ;  /* 0x4000000a02020209 */ /* 0x000fe20007800000 */
[----:B------:R-:W-:Y:S01]  /*2640*/  @P1 FMUL R10, R10, R3 ;  /* 0x000000030a0a1220 */ /* 0x000fe20000400000 */
[----:B------:R-:W-:-:S02]  /*2650*/  FSEL R0, R173, R0, !P2 ;  /* 0x00000000ad007208 */ /* 0x000fc40005000000 */
[----:B------:R-:W-:Y:S01]  /*2660*/  @P0 FMNMX R2, R2, |R11|, !PT ;  /* 0x4000000b02020209 */ /* 0x000fe20007800000 */
[----:B------:R-:W-:Y:S01]  /*2670*/  @P1 FMUL R11, R11, R3 ;  /* 0x000000030b0b1220 */ /* 0x000fe20000400000 */
[----:B------:R-:W-:Y:S02]  /*2680*/  FSEL R7, R172, R7, !P2 ;  /* 0x00000007ac077208 */ /* 0x000fe40005000000 */
[----:B------:R-:W-:Y:S01]  /*2690*/  @P0 FMNMX R2, R2, |R12|, !PT ;  /* 0x4000000c02020209 */ /* 0x000fe20007800000 */
[----:B------:R-:W-:Y:S01]  /*26a0*/  @P1 FMUL R12, R12, R3 ;  /* 0x000000030c0c1220 */ /* 0x000fe20000400000 */
[----:B------:R0:W-:Y:S02]  /*26b0*/  STG.E.128 desc[UR4][R232.64], R8 ;  /* 0x00000008e8007986 */ /* 0x0001e4000c101d04 */
[----:B------:R-:W-:Y:S01]  /*26c0*/  @P0 FMNMX R2, R2, |R13|, !PT ;  /* 0x4000000d02020209 */ /* 0x000fe20007800000 */
[----:B------:R-:W-:-:S03]  /*26d0*/  @P1 FMUL R13, R13, R3 ;  /* 0x000000030d0d1220 */ /* 0x000fc60000400000 */
[----:B------:R-:W-:Y:S01]  /*26e0*/  @P0 FMNMX R2, R2, |R14|, !PT ;  /* 0x4000000e02020209 */ /* 0x000fe20007800000 */
[----:B------:R-:W-:-:S03]  /*26f0*/  @P1 FMUL R14, R14, R3 ;  /* 0x000000030e0e1220 */ /* 0x000fc60000400000 */
[----:B------:R-:W-:Y:S01]  /*2700*/  @P0 FMNMX R2, R2, |R15|, !PT ;  /* 0x4000000f02020209 */ /* 0x000fe20007800000 */
        /* <DEDUP_REMOVED lines=14> */
[-C--:B------:R-:W-:Y:S01]  /*27f0*/  @P1 FMUL R8, R8, R3.reuse ;  /* 0x0000000308081220 */ /* 0x080fe20000400000 */
[----:B------:R-:W-:Y:S01]  /*2800*/  @P0 FMNMX R2, R2, |R10|, !PT ;  /* 0x4000000a02020209 */ /* 0x000fe20007800000 */
[----:B------:R-:W-:Y:S01]  /*2810*/  @P1 FMUL R9, R9, R3 ;  /* 0x0000000309091220 */ /* 0x000fe20000400000 */
[----:B------:R-:W-:Y:S01]  /*2820*/  FSEL R21, R170, R21, !P2 ;  /* 0x00000015aa157208 */ /* 0x000fe20005000000 */
[----:B-1----:R-:W-:Y:S01]  /*2830*/  FFMA R12, R7, R31, R96 ;  /* 0x0000001f070c7223 */ /* 0x002fe20000000060 */
[----:B------:R-:W-:Y:S01]  /*2840*/  @P0 FMNMX R2, R2, |R11|, !PT ;  /* 0x4000000b02020209 */ /* 0x000fe20007800000 */
[----:B------:R-:W-:Y:S01]  /*2850*/  FFMA R13, R0, R24, R97 ;  /* 0x00000018000d7223 */ /* 0x000fe20000000061 */
        /* <DEDUP_REMOVED lines=16> */
[----:B------:R-:W-:Y:S01]  /*2960*/  @P1 FMUL R12, R12, R3 ;  /* 0x000000030c0c1220 */ /* 0x000fe20000400000 */
[----:B------:R-:W-:Y:S01]  /*2970*/  FSEL R21, R166, R21, !P2 ;  /* 0x00000015a6157208 */ /* 0x000fe20005000000 */
[-C--:B------:R-:W-:Y:S01]  /*2980*/  @P1 FMUL R13, R13, R3.reuse ;  /* 0x000000030d0d1220 */ /* 0x080fe20000400000 */
[----:B------:R-:W-:Y:S01]  /*2990*/  FSEL R20, R167, R20, !P2 ;  /* 0x00000014a7147208 */ /* 0x000fe20005000000 */
[-C--:B------:R-:W-:Y:S01]  /*29a0*/  @P1 FMUL R14, R14, R3.reuse ;  /* 0x000000030e0e1220 */ /* 0x080fe20000400000 */
[----:B------:R-:W-:Y:S01]  /*29b0*/  @P1 FMUL R15, R15, R3 ;  /* 0x000000030f0f1220 */ /* 0x000fe20000400000 */
[----:B------:R-:W-:Y:S01]  /*29c0*/  FADD R24, R151, 1 ;  /* 0x3f80000097187421 */ /* 0x000fe20000000000 */
[----:B------:R-:W-:Y:S01]  /*29d0*/  FADD R25, R138, 1 ;  /* 0x3f8000008a197421 */ /* 0x000fe20000000000 */
[----:B------:R-:W-:-:S02]  /*29e0*/  FADD R29, R134, 1 ;  /* 0x3f800000861d7421 */ /* 0x000fc40000000000 */
[----:B------:R1:W-:Y:S01]  /*29f0*/  STG.E.128 desc[UR4][R224.64], R12 ;  /* 0x0000000ce0007986 */ /* 0x0003e2000c101d04 */
        /* <DEDUP_REMOVED lines=43> */
[----:B------:R-:W-:Y:S01]  /*2cb0*/  FSEL R27, R138, R25, !P2 ;  /* 0x000000198a1b7208 */ /* 0x000fe20005000000 */
[----:B------:R-:W-:-:S03]  /*2cc0*/  FFMA R30, R31, R221, R62 ;  /* 0x000000dd1f1e7223 */ /* 0x000fc6000000003e */
[----:B------:R1:W-:Y:S01]  /*2cd0*/  STG.E.128 desc[UR4][R48.64], R12 ;  /* 0x0000000c30007986 */ /* 0x0003e2000c101d04 */
        /* <DEDUP_REMOVED lines=33> */
[----:B------:R-:W-:Y:S01]  /*2ef0*/  @P1 FMUL R10, R10, R3 ;  /* 0x000000030a0a1220 */ /* 0x000fe20000400000 */
[----:B------:R-:W-:Y:S01]  /*2f00*/  @P0 FMNMX R2, R2, |R15|, !PT ;  /* 0x4000000f02020209 */ /* 0x000fe20007800000 */
[----:B------:R-:W-:Y:S01]  /*2f10*/  @P1 FMUL R11, R11, R3 ;  /* 0x000000030b0b1220 */ /* 0x000fe20000400000 */
[----:B------:R-:W-:Y:S01]  /*2f20*/  FFMA R21, R0, R204, R77 ;  /* 0x000000cc00157223 */ /* 0x000fe2000000004d */
[----:B------:R-:W-:Y:S01]  /*2f30*/  FADD R7, R144, 1 ;  /* 0x3f80000090077421 */ /* 0x000fe20000000000 */
[----:B------:R-:W-:Y:S01]  /*2f40*/  @P0 FMNMX R2, R2, |R20|, !PT ;  /* 0x4000001402020209 */ /* 0x000fe20007800000 */
[----:B------:R-:W-:Y:S01]  /*2f50*/  FFMA R22, R23, R205, R78 ;  /* 0x000000cd17167223 */ /* 0x000fe2000000004e */
[-C--:B------:R-:W-:Y:S01]  /*2f60*/  @P1 FMUL R12, R12, R3.reuse ;  /* 0x000000030c0c1220 */ /* 0x080fe20000400000 */
[-C--:B------:R-:W-:Y:S01]  /*2f70*/  @P1 FMUL R13, R13, R3.reuse ;  /* 0x000000030d0d1220 */ /* 0x080fe20000400000 */
[-C--:B------:R-:W-:Y:S01]  /*2f80*/  @P1 FMUL R14, R14, R3.reuse ;  /* 0x000000030e0e1220 */ /* 0x080fe20000400000 */
[----:B------:R-:W-:Y:S01]  /*2f90*/  @P1 FMUL R15, R15, R3 ;  /* 0x000000030f0f1220 */ /* 0x000fe20000400000 */
[----:B------:R0:W-:Y:S01]  /*2fa0*/  STG.E.128 desc[UR4][R44.64], R8 ;  /* 0x000000082c007986 */ /* 0x0001e2000c101d04 */
[----:B------:R-:W-:Y:S01]  /*2fb0*/  @P0 FMNMX R2, R2, |R21|, !PT ;  /* 0x4000001502020209 */ /* 0x000fe20007800000 */
[C---:B------:R-:W-:Y:S01]  /*2fc0*/  FADD R0, R145.reuse, 1 ;  /* 0x3f80000091007421 */ /* 0x040fe20000000000 */
[----:B------:R-:W-:Y:S01]  /*2fd0*/  FSEL R7, R144, R7, !P2 ;  /* 0x0000000790077208 */ /* 0x000fe20005000000 */
[----:B------:R-:W-:Y:S01]  /*2fe0*/  FFMA R23, R24, R206, R79 ;  /* 0x000000ce18177223 */ /* 0x000fe2000000004f */
[----:B------:R-:W-:Y:S01]  /*2ff0*/  @P0 FMNMX R2, R2, |R22|, !PT ;  /* 0x4000001602020209 */ /* 0x000fe20007800000 */
[----:B------:R1:W-:Y:S01]  /*3000*/  STG.E.128 desc[UR4][R46.64], R12 ;  /* 0x0000000c2e007986 */ /* 0x0003e2000c101d04 */
[----:B------:R-:W-:Y:S01]  /*3010*/  FSEL R0, R145, R0, !P2 ;  /* 0x0000000091007208 */ /* 0x000fe20005000000 */
[----:B------:R-:W-:Y:S01]  /*3020*/  @P1 FMUL R20, R20, R3 ;  /* 0x0000000314141220 */ /* 0x000fe20000400000 */
[----:B------:R-:W-:Y:S01]  /*3030*/  @P0 FMNMX R2, R2, |R23|, !PT ;  /* 0x4000001702020209 */ /* 0x000fe20007800000 */
[-C--:B------:R-:W-:Y:S01]  /*3040*/  @P1 FMUL R21, R21, R3.reuse ;  /* 0x0000000315151220 */ /* 0x080fe20000400000 */
[-C--:B------:R-:W-:Y:S01]  /*3050*/  @P1 FMUL R22, R22, R3.reuse ;  /* 0x0000000316161220 */ /* 0x080fe20000400000 */
[----:B------:R-:W-:-:S05]  /*3060*/  @P1 FMUL R23, R23, R3 ;  /* 0x0000000317171220 */ /* 0x000fca0000400000 */
[----:B------:R2:W-:Y:S01]  /*3070*/  STG.E.128 desc[UR4][R42.64], R20 ;  /* 0x000000142a007986 */ /* 0x0005e2000c101d04 */
[----:B0-----:R-:W-:Y:S01]  /*3080*/  FADD R8, R147, 1 ;  /* 0x3f80000093087421 */ /* 0x001fe20000000000 */
[----:B------:R-:W-:-:S04]  /*3090*/  FADD R9, R146, 1 ;  /* 0x3f80000092097421 */ /* 0x000fc80000000000 */
[----:B-1----:R-:W-:Y:S01]  /*30a0*/  FSEL R12, R147, R8, !P2 ;  /* 0x00000008930c7208 */ /* 0x002fe20005000000 */
[----:B------:R-:W-:Y:S01]  /*30b0*/  FFMA R8, R7, R207, R72 ;  /* 0x000000cf07087223 */ /* 0x000fe20000000048 */
[----:B------:R-:W-:Y:S01]  /*30c0*/  FSEL R11, R146, R9, !P2 ;  /* 0x00000009920b7208 */ /* 0x000fe20005000000 */
[----:B------:R-:W-:Y:S01]  /*30d0*/  FFMA R9, R0, R208, R73 ;  /* 0x000000d000097223 */ /* 0x000fe20000000049 */
[----:B------:R-:W-:Y:S01]  /*30e0*/  FADD R7, R140, 1 ;  /* 0x3f8000008c077421 */ /* 0x000fe20000000000 */
[----:B------:R-:W-:Y:S01]  /*30f0*/  FADD R0, R141, 1 ;  /* 0x3f8000008d007421 */ /* 0x000fe20000000000 */
[----:B------:R-:W-:Y:S01]  /*3100*/  @P0 FMNMX R2, R2, |R8|, !PT ;  /* 0x4000000802020209 */ /* 0x000fe20007800000 */
[----:B------:R-:W-:Y:S01]  /*3110*/  FFMA R10, R11, R209, R74 ;  /* 0x000000d10b0a7223 */ /* 0x000fe2000000004a */
[----:B------:R-:W-:Y:S01]  /*3120*/  FFMA R11, R12, R210, R75 ;  /* 0x000000d20c0b7223 */ /* 0x000fe2000000004b */
        /* <DEDUP_REMOVED lines=42> */
[----:B------:R-:W0:Y:S01]  /*33d0*/  LDC R7, c[0x0][0x210] ;  /* 0x00008400ff077b82 */ /* 0x000e220000000800 */
[----:B------:R-:W-:Y:S01]  /*33e0*/  FSEL R0, R133, R0, !P2 ;  /* 0x0000000085007208 */ /* 0x000fe20005000000 */
[----:B------:R-:W-:Y:S01]  /*33f0*/  FFMA R31, R32, R222, R63 ;  /* 0x000000de201f7223 */ /* 0x000fe2000000003f */
[----:B------:R-:W-:Y:S01]  /*3400*/  @P0 FMNMX R2, R2, |R27|, !PT ;  /* 0x4000001b02020209 */ /* 0x000fe20007800000 */
[-C--:B------:R-:W-:Y:S01]  /*3410*/  @P1 FMUL R15, R15, R3.reuse ;  /* 0x000000030f0f1220 */ /* 0x080fe20000400000 */
[-C--:B------:R-:W-:Y:S01]  /*3420*/  @P1 FMUL R24, R24, R3.reuse ;  /* 0x0000000318181220 */ /* 0x080fe20000400000 */
        /* <DEDUP_REMOVED lines=8> */
[----:B------:R2:W-:Y:S01]  /*34b0*/  STG.E.128 desc[UR4][R40.64], R8 ;  /* 0x0000000828007986 */ /* 0x0005e2000c101d04 */
[----:B------:R-:W-:Y:S01]  /*34c0*/  @P0 FMNMX R2, R2, |R30|, !PT ;  /* 0x4000001e02020209 */ /* 0x000fe20007800000 */
[----:B------:R-:W-:-:S02]  /*34d0*/  @P1 FMUL R30, R30, R3 ;  /* 0x000000031e1e1220 */ /* 0x000fc40000400000 */
[----:B------:R2:W-:Y:S01]  /*34e0*/  STG.E.128 desc[UR4][R18.64], R12 ;  /* 0x0000000c12007986 */ /* 0x0005e2000c101d04 */
[----:B------:R-:W-:Y:S01]  /*34f0*/  @P0 FMNMX R2, R2, |R31|, !PT ;  /* 0x4000001f02020209 */ /* 0x000fe20007800000 */
[----:B------:R-:W-:Y:S02]  /*3500*/  @P1 FMUL R31, R31, R3 ;  /* 0x000000031f1f1220 */ /* 0x000fe40000400000 */
[----:B------:R2:W-:Y:S01]  /*3510*/  STG.E.128 desc[UR4][R16.64], R24 ;  /* 0x0000001810007986 */ /* 0x0005e2000c101d04 */
[----:B0-----:R-:W-:-:S03]  /*3520*/  LEA R6, R7, R6, 0x2 ;  /* 0x0000000607067211 */ /* 0x001fc600078e10ff */
[----:B------:R2:W-:Y:S01]  /*3530*/  STG.E.128 desc[UR4][R238.64], R28 ;  /* 0x0000001cee007986 */ /* 0x0005e2000c101d04 */
[----:B------:R-:W-:-:S13]  /*3540*/  ISETP.GE.AND P0, PT, R6, UR10, PT ;  /* 0x0000000a06007c0c */ /* 0x000fda000bf06270 */
[----:B------:R-:W-:Y:S05]  /*3550*/  @!P0 BRA `(.L_x_10202) ;  /* 0xffffffcc00a88947 */ /* 0x000fea000383ffff */
.L_x_10200:
[----:B------:R-:W-:Y:S05]  /*3560*/  BSYNC B0 ;  /* 0x0000000000007941 */ /* 0x000fea0003800000 */
.L_x_10199:
        /* <DEDUP_REMOVED lines=14> */
[----:B--2---:R0:W1:Y:S02]  /*3650*/  SHFL.DOWN PT, R9, R6, 0x1, 0x1f ;  /* 0x08201f0006097f89 */ /* 0x00406400000e0000 */
.L_x_10229:
[----:B------:R-:W-:Y:S01]  /*3660*/  LOP3.LUT P0, RZ, R4, 0x1f, RZ, 0xc0, !PT ;  /* 0x0000001f04ff7812 */ /* 0x000fe2000780c0ff */
[----:B------:R-:W-:Y:S05]  /*3670*/  WARPSYNC.ALL ;  /* 0x0000000000007948 */ /* 0x000fea0003800000 */
[----:B-1----:R-:W-:Y:S01]  /*3680*/  FMNMX R9, R6, R9, !PT ;  /* 0x0000000906097209 */ /* 0x002fe20007800000 */
[----:B------:R-:W-:Y:S06]  /*3690*/  BSSY B0, `(.L_x_10205) ;  /* 0x000001a000007945 */ /* 0x000fec0003800000 */
[----:B------:R-:W1:Y:S01]  /*36a0*/  @!P0 S2R R5, SR_CgaCtaId ;  /* 0x0000000000058919 */ /* 0x000e620000008800 */
[----:B------:R-:W-:-:S02]  /*36b0*/  @!P0 MOV R2, 0x400 ;  /* 0x0000040000028802 */ /* 0x000fc40000000f00 */
[----:B------:R-:W-:-:S04]  /*36c0*/  @!P0 SHF.R.U32.HI R0, RZ, 0x3, R4 ;  /* 0x00000003ff008819 */ /* 0x000fc80000011604 */
[----:B------:R-:W-:Y:S02]  /*36d0*/  @!P0 LOP3.LUT R0, R0, 0x1ffffffc, RZ, 0xc0, !PT ;  /* 0x1ffffffc00008812 */ /* 0x000fe400078ec0ff */
[----:B-1----:R-:W-:Y:S02]  /*36e0*/  @!P0 LEA R5, R5, R2, 0x18 ;  /* 0x0000000205058211 */ /* 0x002fe400078ec0ff */
[----:B------:R-:W-:Y:S02]  /*36f0*/  SHF.R.U32.HI R2, RZ, 0x5, R4 ;  /* 0x00000005ff027819 */ /* 0x000fe40000011604 */
[----:B------:R-:W-:Y:S01]  /*3700*/  @!P0 IADD3 R0, R0, R5, RZ ;  /* 0x0000000500008210 */ /* 0x000fe20007ffe0ff */
[----:B------:R-:W-:-:S04]  /*3710*/  HFMA2.MMA R5, -RZ, RZ, 0, 0 ;  /* 0x00000000ff057435 */ /* 0x000fc800000001ff */
        /* <DEDUP_REMOVED lines=16> */
.L_x_10232:
[----:B-12---:R-:W-:-:S07]  /*3820*/  FMNMX R5, R5, R2, !PT ;  /* 0x0000000205057209 */ /* 0x006fce0007800000 */
.L_x_10206:
[----:B------:R-:W-:Y:S05]  /*3830*/  BSYNC B0 ;  /* 0x0000000000007941 */ /* 0x000fea0003800000 */
.L_x_10205:
[----:B------:R-:W-:Y:S01]  /*3840*/  ISETP.NE.AND P0, PT, R4, RZ, PT ;  /* 0x000000ff0400720c */ /* 0x000fe20003f05270 */
[----:B------:R-:W-:-:S12]  /*3850*/  BSSY B0, `(.L_x_10203) ;  /* 0x0000004000007945 */ /* 0x000fd80003800000 */
[----:B------:R-:W-:Y:S05]  /*3860*/  @P0 BRA `(.L_x_10208) ;  /* 0x0000000000080947 */ /* 0x000fea0003800000 */
[----:B0-----:R-:W0:Y:S02]  /*3870*/  LDC.64 R6, c[0x0][0x288] ;  /* 0x0000a200ff067b82 */ /* 0x001e240000000a00 */
[----:B0-----:R1:W-:Y:S02]  /*3880*/  REDG.E.MAX.S32.STRONG.GPU desc[UR4][R6.64], R5 ;  /* 0x000000050600798e */ /* 0x0013e4000d10e384 */
.L_x_10208:
[----:B------:R-:W-:Y:S05]  /*3890*/  BSYNC B0 ;  /* 0x0000000000007941 */ /* 0x000fea0003800000 */
.L_x_10203:
        /* <DEDUP_REMOVED lines=13> */
[----:B01----:R-:W-:-:S07]  /*3970*/  MOV R6, 0x3990 ;  /* 0x0000399000067802 */ /* 0x003fce0000000f00 */
[----:B--2---:R-:W-:Y:S05]  /*3980*/  CALL.REL.NOINC `($__internal_144_$__cuda_sm20_rcp_rn_f32_slowpath) ;  /* 0x00000010004c7944 */ /* 0x004fea0003c00000 */
[----:B------:R-:W-:Y:S01]  /*3990*/  MOV R5, R0 ;  /* 0x0000000000057202 */ /* 0x000fe20000000f00 */
[----:B------:R-:W-:Y:S06]  /*39a0*/  BRA `(.L_x_10210) ;  /* 0x0000000000107947 */ /* 0x000fec0003800000 */
.L_x_10209:
[----:B------:R-:W3:Y:S02]  /*39b0*/  MUFU.RCP R0, R3 ;  /* 0x0000000300007308 */ /* 0x000ee40000001000 */
[----:B---3--:R-:W-:-:S04]  /*39c0*/  FFMA R2, R0, R3, -1 ;  /* 0xbf80000000027423 */ /* 0x008fc80000000003 */
[----:B-1----:R-:W-:-:S04]  /*39d0*/  FADD.FTZ R5, -R2, -RZ ;  /* 0x800000ff02057221 */ /* 0x002fc80000010100 */
[----:B------:R-:W-:-:S07]  /*39e0*/  FFMA R5, R0, R5, R0 ;  /* 0x0000000500057223 */ /* 0x000fce0000000000 */
.L_x_10210:
[----:B------:R-:W1:Y:S02]  /*39f0*/  LDC.64 R2, c[0x0][0x280] ;  /* 0x0000a000ff027b82 */ /* 0x000e640000000a00 */
[----:B-1----:R-:W-:Y:S01]  /*3a00*/  STG.E desc[UR4][R2.64], R5 ;  /* 0x0000000502007986 */ /* 0x002fe2000c101904 */
[----:B------:R-:W-:Y:S05]  /*3a10*/  EXIT ;  /* 0x000000000000794d */ /* 0x000fea0003800000 */
.L_x_10201:
[----:B------:R-:W-:Y:S01]  /*3a20*/  HFMA2.MMA R239, -RZ, RZ, 0, 5.9604644775390625e-08 ;  /* 0x00000001ffef7435 */ /* 0x000fe200000001ff */
[----:B------:R-:W-:Y:S01]  /*3a30*/  BSSY B1, `(.L_x_10211) ;  /* 0x0000006000017945 */ /* 0x000fe20003800000 */
[----:B------:R-:W-:Y:S02]  /*3a40*/  MOV R238, 0x1f ;  /* 0x0000001f00ee7802 */ /* 0x000fe40000000f00 */
[----:B------:R-:W-:-:S07]  /*3a50*/  MOV R237, 0xffffffff ;  /* 0xffffffff00ed7802 */ /* 0x000fce0000000f00 */
[----:B-----5:R-:W-:Y:S05]  /*3a60*/  WARPSYNC.COLLECTIVE R237, `(.L_x_10212) ;  /* 0x00000000ed087348 */ /* 0x020fea0003c00000 */
[----:B------:R0:W1:Y:S02]  /*3a70*/  SHFL.BFLY P2, R241, R240, R239, R238 ;  /* 0x0c0000eff0f17389 */ /* 0x00006400000400ee */
[----:B01---5:R-:W-:Y:S01]  /*3a80*/  ENDCOLLECTIVE ;  /* 0x000000000000791b */ /* 0x023fe20003800000 */
.L_x_10212:
[----:B------:R-:W-:Y:S05]  /*3a90*/  BSYNC B1 ;  /* 0x0000000000017941 */ /* 0x000fea0003800000 */
.L_x_10211:
[----:B------:R-:W-:Y:S01]  /*3aa0*/  HFMA2.MMA R239, -RZ, RZ, 0, 1.1920928955078125e-07 ;  /* 0x00000002ffef7435 */ /* 0x000fe200000001ff */
[----:B------:R-:W-:Y:S01]  /*3ab0*/  FADD R240, R240, R241 ;  /* 0x000000f1f0f07221 */ /* 0x000fe20000000000 */
[----:B------:R-:W-:Y:S02]  /*3ac0*/  MOV R238, 0x1f ;  /* 0x0000001f00ee7802 */ /* 0x000fe40000000f00 */
[----:B------:R-:W-:-:S07]  /*3ad0*/  MOV R237, 0xffffffff ;  /* 0xffffffff00ed7802 */ /* 0x000fce0000000f00 */
[----:B------:R-:W-:Y:S05]  /*3ae0*/  WARPSYNC.COLLECTIVE R237, `(.L_x_10213) ;  /* 0x00000000ed087348 */ /* 0x000fea0003c00000 */
[----:B------:R0:W1:Y:S02]  /*3af0*/  SHFL.BFLY P2, R241, R240, R239, R238 ;  /* 0x0c0000eff0f17389 */ /* 0x00006400000400ee */
[----:B01----:R-:W-:Y:S01]  /*3b00*/  ENDCOLLECTIVE ;  /* 0x000000000000791b */ /* 0x003fe20003800000 */
.L_x_10213:
[----:B------:R-:W-:Y:S01]  /*3b10*/  HFMA2.MMA R239, -RZ, RZ, 0, 2.384185791015625e-07 ;  /* 0x00000004ffef7435 */ /* 0x000fe200000001ff */
[----:B------:R-:W-:-:S05]  /*3b20*/  FADD R242, R240, R241 ;  /* 0x000000f1f0f27221 */ /* 0x000fca0000000000 */
[----:B------:R-:W-:-:S07]  /*3b30*/  MOV R240, R242 ;  /* 0x000000f200f07202 */ /* 0x000fce0000000f00 */
[----:B------:R-:W-:Y:S05]  /*3b40*/  WARPSYNC.COLLECTIVE R237, `(.L_x_10214) ;  /* 0x00000000ed087348 */ /* 0x000fea0003c00000 */
[----:B------:R0:W1:Y:S02]  /*3b50*/  SHFL.BFLY P2, R241, R240, R239, R238 ;  /* 0x0c0000eff0f17389 */ /* 0x00006400000400ee */
[----:B01----:R-:W-:Y:S01]  /*3b60*/  ENDCOLLECTIVE ;  /* 0x000000000000791b */ /* 0x003fe20003800000 */
.L_x_10214:
[----:B------:R-:W-:Y:S01]  /*3b70*/  HFMA2.MMA R239, -RZ, RZ, 0, 4.76837158203125e-07 ;  /* 0x00000008ffef7435 */ /* 0x000fe200000001ff */
[----:B------:R-:W-:-:S05]  /*3b80*/  FADD R243, R242, R241 ;  /* 0x000000f1f2f37221 */ /* 0x000fca0000000000 */
[----:B------:R-:W-:-:S07]  /*3b90*/  MOV R240, R243 ;  /* 0x000000f300f07202 */ /* 0x000fce0000000f00 */
[----:B------:R-:W-:Y:S05]  /*3ba0*/  WARPSYNC.COLLECTIVE R237, `(.L_x_10215) ;  /* 0x00000000ed087348 */ /* 0x000fea0003c00000 */
[----:B------:R0:W1:Y:S02]  /*3bb0*/  SHFL.BFLY P2, R241, R240, R239, R238 ;  /* 0x0c0000eff0f17389 */ /* 0x00006400000400ee */
[----:B01----:R-:W-:Y:S01]  /*3bc0*/  ENDCOLLECTIVE ;  /* 0x000000000000791b */ /* 0x003fe20003800000 */
.L_x_10215:
[----:B------:R-:W-:Y:S01]  /*3bd0*/  HFMA2.MMA R239, -RZ, RZ, 0, 9.5367431640625e-07 ;  /* 0x00000010ffef7435 */ /* 0x000fe200000001ff */
[----:B------:R-:W-:-:S05]  /*3be0*/  FADD R244, R243, R241 ;  /* 0x000000f1f3f47221 */ /* 0x000fca0000000000 */
[----:B------:R-:W-:-:S07]  /*3bf0*/  MOV R240, R244 ;  /* 0x000000f400f07202 */ /* 0x000fce0000000f00 */
[----:B------:R-:W-:Y:S05]  /*3c00*/  WARPSYNC.COLLECTIVE R237, `(.L_x_10216) ;  /* 0x00000000ed087348 */ /* 0x000fea0003c00000 */
[----:B------:R0:W1:Y:S02]  /*3c10*/  SHFL.BFLY P2, R241, R240, R239, R238 ;  /* 0x0c0000eff0f17389 */ /* 0x00006400000400ee */
[----:B01----:R-:W-:Y:S01]  /*3c20*/  ENDCOLLECTIVE ;  /* 0x000000000000791b */ /* 0x003fe20003800000 */
.L_x_10216:
        /* <DEDUP_REMOVED lines=114> */
[----:B------:R-:W-:Y:S01]  /*4350*/  FFMA R237, R23, R23, R238 ;  /* 0x0000001717ed7223 */ /* 0x000fe200000000ee */
[----:B------:R-:W-:-:S03]  /*4360*/  HFMA2.MMA R238, -RZ, RZ, 0, 1.847743988037109375e-06 ;  /* 0x0000001fffee7435 */ /* 0x000fc600000001ff */
[----:B------:R-:W-:-:S04]  /*4370*/  FFMA R237, R56, R56, R237 ;  /* 0x0000003838ed7223 */ /* 0x000fc800000000ed */
        /* <DEDUP_REMOVED lines=35> */
.L_x_10217:
[----:B------:R-:W-:Y:S01]  /*45b0*/  HFMA2.MMA R239, -RZ, RZ, 0, 1.1920928955078125e-07 ;  /* 0x00000002ffef7435 */ /* 0x000fe200000001ff */
[----:B------:R-:W-:-:S05]  /*45c0*/  FADD R12, R240, R241 ;  /* 0x000000f1f00c7221 */ /* 0x000fca0000000000 */
[----:B------:R-:W-:-:S07]  /*45d0*/  MOV R240, R12 ;  /* 0x0000000c00f07202 */ /* 0x000fce0000000f00 */
[----:B------:R-:W-:Y:S05]  /*45e0*/  WARPSYNC.COLLECTIVE R237, `(.L_x_10218) ;  /* 0x00000000ed087348 */ /* 0x000fea0003c00000 */
[----:B------:R0:W1:Y:S02]  /*45f0*/  SHFL.BFLY P2, R241, R240, R239, R238 ;  /* 0x0c0000eff0f17389 */ /* 0x00006400000400ee */
[----:B01----:R-:W-:Y:S01]  /*4600*/  ENDCOLLECTIVE ;  /* 0x000000000000791b */ /* 0x003fe20003800000 */
.L_x_10218:
[----:B------:R-:W-:Y:S01]  /*4610*/  HFMA2.MMA R239, -RZ, RZ, 0, 2.384185791015625e-07 ;  /* 0x00000004ffef7435 */ /* 0x000fe200000001ff */
[----:B------:R-:W-:-:S05]  /*4620*/  FADD R13, R12, R241 ;  /* 0x000000f10c0d7221 */ /* 0x000fca0000000000 */
[----:B------:R-:W-:-:S07]  /*4630*/  MOV R240, R13 ;  /* 0x0000000d00f07202 */ /* 0x000fce0000000f00 */
[----:B------:R-:W-:Y:S05]  /*4640*/  WARPSYNC.COLLECTIVE R237, `(.L_x_10219) ;  /* 0x00000000ed087348 */ /* 0x000fea0003c00000 */
[----:B------:R0:W1:Y:S02]  /*4650*/  SHFL.BFLY P2, R241, R240, R239, R238 ;  /* 0x0c0000eff0f17389 */ /* 0x00006400000400ee */
[----:B01----:R-:W-:Y:S01]  /*4660*/  ENDCOLLECTIVE ;  /* 0x000000000000791b */ /* 0x003fe20003800000 */
.L_x_10219:
[----:B------:R-:W-:Y:S01]  /*4670*/  HFMA2.MMA R239, -RZ, RZ, 0, 4.76837158203125e-07 ;  /* 0x00000008ffef7435 */ /* 0x000fe200000001ff */
[----:B------:R-:W-:-:S05]  /*4680*/  FADD R14, R13, R241 ;  /* 0x000000f10d0e7221 */ /* 0x000fca0000000000 */
[----:B------:R-:W-:-:S07]  /*4690*/  MOV R240, R14 ;  /* 0x0000000e00f07202 */ /* 0x000fce0000000f00 */
[----:B------:R-:W-:Y:S05]  /*46a0*/  WARPSYNC.COLLECTIVE R237, `(.L_x_10220) ;  /* 0x00000000ed087348 */ /* 0x000fea0003c00000 */
[----:B------:R0:W1:Y:S02]  /*46b0*/  SHFL.BFLY P2, R241, R240, R239, R238 ;  /* 0x0c0000eff0f17389 */ /* 0x00006400000400ee */
[----:B01----:R-:W-:Y:S01]  /*46c0*/  ENDCOLLECTIVE ;  /* 0x000000000000791b */ /* 0x003fe20003800000 */
.L_x_10220:
[----:B------:R-:W-:Y:S01]  /*46d0*/  HFMA2.MMA R239, -RZ, RZ, 0, 9.5367431640625e-07 ;  /* 0x00000010ffef7435 */ /* 0x000fe200000001ff */
[----:B------:R-:W-:-:S05]  /*46e0*/  FADD R15, R14, R241 ;  /* 0x000000f10e0f7221 */ /* 0x000fca0000000000 */
[----:B------:R-:W-:-:S07]  /*46f0*/  MOV R240, R15 ;  /* 0x0000000f00f07202 */ /* 0x000fce0000000f00 */
[----:B------:R-:W-:Y:S05]  /*4700*/  WARPSYNC.COLLECTIVE R237, `(.L_x_10221) ;  /* 0x00000000ed087348 */ /* 0x000fea0003c00000 */
[----:B------:R0:W1:Y:S02]  /*4710*/  SHFL.BFLY P2, R241, R240, R239, R238 ;  /* 0x0c0000eff0f17389 */ /* 0x00006400000400ee */
[----:B01----:R-:W-:Y:S01]  /*4720*/  ENDCOLLECTIVE ;  /* 0x000000000000791b */ /* 0x003fe20003800000 */
.L_x_10221:
[----:B------:R-:W-:Y:S05]  /*4730*/  BRA `(.L_x_10222) ;  /* 0xffffffcc00c87947 */ /* 0x000fea000383ffff */
.L_x_10204:
[----:B--2---:R-:W-:Y:S01]  /*4740*/  HFMA2.MMA R10, -RZ, RZ, 0, 9.5367431640625e-07 ;  /* 0x00000010ff0a7435 */ /* 0x004fe200000001ff */
[----:B------:R-:W-:Y:S01]  /*4750*/  BSSY B0, `(.L_x_10223) ;  /* 0x0000007000007945 */ /* 0x000fe20003800000 */
[----:B------:R-:W-:Y:S02]  /*4760*/  MOV R8, R2 ;  /* 0x0000000200087202 */ /* 0x000fe40000000f00 */
[----:B------:R-:W-:Y:S02]  /*4770*/  MOV R11, 0x1f ;  /* 0x0000001f000b7802 */ /* 0x000fe40000000f00 */
[----:B------:R-:W-:-:S07]  /*4780*/  MOV R237, 0xffffffff ;  /* 0xffffffff00ed7802 */ /* 0x000fce0000000f00 */
[----:B-----5:R-:W-:Y:S05]  /*4790*/  WARPSYNC.COLLECTIVE R237, `(.L_x_10224) ;  /* 0x00000000ed087348 */ /* 0x020fea0003c00000 */
[----:B------:R0:W1:Y:S02]  /*47a0*/  SHFL.DOWN P0, R9, R8, R10, R11 ;  /* 0x0800000a08097389 */ /* 0x000064000000000b */
[----:B01---5:R-:W-:Y:S01]  /*47b0*/  ENDCOLLECTIVE ;  /* 0x000000000000791b */ /* 0x023fe20003800000 */
.L_x_10224:
[----:B------:R-:W-:Y:S05]  /*47c0*/  BSYNC B0 ;  /* 0x0000000000007941 */ /* 0x000fea0003800000 */
.L_x_10223:
        /* <DEDUP_REMOVED lines=9> */
.L_x_10225:
[----:B------:R-:W-:Y:S01]  /*4860*/  HFMA2.MMA R10, -RZ, RZ, 0, 2.384185791015625e-07 ;  /* 0x00000004ff0a7435 */ /* 0x000fe200000001ff */
[----:B------:R-:W-:-:S04]  /*4870*/  MOV R0, R9 ;  /* 0x0000000900007202 */ /* 0x000fc80000000f00 */
[----:B------:R-:W-:-:S04]  /*4880*/  FMNMX R0, R5, R0, !PT ;  /* 0x0000000005007209 */ /* 0x000fc80007800000 */
[----:B------:R-:W-:-:S07]  /*4890*/  MOV R8, R0 ;  /* 0x0000000000087202 */ /* 0x000fce0000000f00 */
[----:B------:R-:W-:Y:S05]  /*48a0*/  WARPSYNC.COLLECTIVE R237, `(.L_x_10226) ;  /* 0x00000000ed087348 */ /* 0x000fea0003c00000 */
[----:B------:R0:W1:Y:S02]  /*48b0*/  SHFL.DOWN P0, R9, R8, R10, R11 ;  /* 0x0800000a08097389 */ /* 0x000064000000000b */
[----:B01----:R-:W-:Y:S01]  /*48c0*/  ENDCOLLECTIVE ;  /* 0x000000000000791b */ /* 0x003fe20003800000 */
.L_x_10226:
[----:B------:R-:W-:Y:S01]  /*48d0*/  HFMA2.MMA R10, -RZ, RZ, 0, 1.1920928955078125e-07 ;  /* 0x00000002ff0a7435 */ /* 0x000fe200000001ff */
[----:B------:R-:W-:-:S04]  /*48e0*/  MOV R7, R9 ;  /* 0x0000000900077202 */ /* 0x000fc80000000f00 */
[----:B------:R-:W-:-:S04]  /*48f0*/  FMNMX R7, R0, R7, !PT ;  /* 0x0000000700077209 */ /* 0x000fc80007800000 */
[----:B------:R-:W-:-:S07]  /*4900*/  MOV R8, R7 ;  /* 0x0000000700087202 */ /* 0x000fce0000000f00 */
[----:B------:R-:W-:Y:S05]  /*4910*/  WARPSYNC.COLLECTIVE R237, `(.L_x_10227) ;  /* 0x00000000ed087348 */ /* 0x000fea0003c00000 */
[----:B------:R0:W1:Y:S02]  /*4920*/  SHFL.DOWN P0, R9, R8, R10, R11 ;  /* 0x0800000a08097389 */ /* 0x000064000000000b */
[----:B01----:R-:W-:Y:S01]  /*4930*/  ENDCOLLECTIVE ;  /* 0x000000000000791b */ /* 0x003fe20003800000 */
.L_x_10227:
[----:B------:R-:W-:Y:S01]  /*4940*/  HFMA2.MMA R10, -RZ, RZ, 0, 5.9604644775390625e-08 ;  /* 0x00000001ff0a7435 */ /* 0x000fe200000001ff */
[----:B------:R-:W-:-:S04]  /*4950*/  MOV R6, R9 ;  /* 0x0000000900067202 */ /* 0x000fc80000000f00 */
[----:B------:R-:W-:-:S04]  /*4960*/  FMNMX R6, R7, R6, !PT ;  /* 0x0000000607067209 */ /* 0x000fc80007800000 */
[----:B------:R-:W-:-:S07]  /*4970*/  MOV R8, R6 ;  /* 0x0000000600087202 */ /* 0x000fce0000000f00 */
[----:B------:R-:W-:Y:S05]  /*4980*/  WARPSYNC.COLLECTIVE R237, `(.L_x_10228) ;  /* 0x00000000ed087348 */ /* 0x000fea0003c00000 */
[----:B------:R0:W1:Y:S02]  /*4990*/  SHFL.DOWN P0, R9, R8, R10, R11 ;  /* 0x0800000a08097389 */ /* 0x000064000000000b */
[----:B01----:R-:W-:Y:S01]  /*49a0*/  ENDCOLLECTIVE ;  /* 0x000000000000791b */ /* 0x003fe20003800000 */
.L_x_10228:
[----:B------:R-:W-:Y:S05]  /*49b0*/  BRA `(.L_x_10229) ;  /* 0xffffffec00287947 */ /* 0x000fea000383ffff */
.L_x_10207:
[----:B------:R-:W-:Y:S01]  /*49c0*/  HFMA2.MMA R10, -RZ, RZ, 0, 1.1920928955078125e-07 ;  /* 0x00000002ff0a7435 */ /* 0x000fe200000001ff */
[----:B--2---:R-:W-:Y:S02]  /*49d0*/  MOV R8, R0 ;  /* 0x0000000000087202 */ /* 0x004fe40000000f00 */
[----:B------:R-:W-:Y:S02]  /*49e0*/  MOV R11, 0x1f ;  /* 0x0000001f000b7802 */ /* 0x000fe40000000f00 */
[----:B------:R-:W-:-:S07]  /*49f0*/  MOV R237, 0xffffffff ;  /* 0xffffffff00ed7802 */ /* 0x000fce0000000f00 */
[----:B01---5:R-:W-:Y:S05]  /*4a00*/  WARPSYNC.COLLECTIVE R237, `(.L_x_10230) ;  /* 0x00000000ed087348 */ /* 0x023fea0003c00000 */
[----:B------:R2:W3:Y:S02]  /*4a10*/  SHFL.DOWN P0, R9, R8, R10, R11 ;  /* 0x0800000a08097389 */ /* 0x0004e4000000000b */
[----:B0123-5:R-:W-:Y:S01]  /*4a20*/  ENDCOLLECTIVE ;  /* 0x000000000000791b */ /* 0x02ffe20003800000 */
.L_x_10230:
[----:B------:R-:W-:Y:S01]  /*4a30*/  HFMA2.MMA R10, -RZ, RZ, 0, 5.9604644775390625e-08 ;  /* 0x00000001ff0a7435 */ /* 0x000fe200000001ff */
[----:B------:R-:W-:-:S04]  /*4a40*/  MOV R5, R9 ;  /* 0x0000000900057202 */ /* 0x000fc80000000f00 */
[----:B------:R-:W-:-:S04]  /*4a50*/  FMNMX R5, R5, R0, !PT ;  /* 0x0000000005057209 */ /* 0x000fc80007800000 */
[----:B------:R-:W-:-:S07]  /*4a60*/  MOV R8, R5 ;  /* 0x0000000500087202 */ /* 0x000fce0000000f00 */
[----:B------:R-:W-:Y:S05]  /*4a70*/  WARPSYNC.COLLECTIVE R237, `(.L_x_10231) ;  /* 0x00000000ed087348 */ /* 0x000fea0003c00000 */
[----:B------:R0:W1:Y:S02]  /*4a80*/  SHFL.DOWN P0, R9, R8, R10, R11 ;  /* 0x0800000a08097389 */ /* 0x000064000000000b */
[----:B01----:R-:W-:Y:S01]  /*4a90*/  ENDCOLLECTIVE ;  /* 0x000000000000791b */ /* 0x003fe20003800000 */
.L_x_10231:
[----:B------:R-:W-:Y:S01]  /*4aa0*/  MOV R2, R9 ;  /* 0x0000000900027202 */ /* 0x000fe20000000f00 */
[----:B------:R-:W-:Y:S06]  /*4ab0*/  BRA `(.L_x_10232) ;  /* 0xffffffec00587947 */ /* 0x000fec000383ffff */
        .weak           $__internal_144_$__cuda_sm20_rcp_rn_f32_slowpath
        .type           $__internal_144_$__cuda_sm20_rcp_rn_f32_slowpath,@function
        .size           $__internal_144_$__cuda_sm20_rcp_rn_f32_slowpath,(.L_x_14480 - $__internal_144_$__cuda_sm20_rcp_rn_f32_slowpath)
$__internal_144_$__cuda_sm20_rcp_rn_f32_slowpath:
        /* <DEDUP_REMOVED lines=15> */
.L_x_10233:
        /* <DEDUP_REMOVED lines=33> */
.L_x_10235:
[----:B------:R0:W1:Y:S02]  /*4dc0*/  MUFU.RCP R0, R3 ;  /* 0x0000000300007308 */ /* 0x0000640000001000 */
.L_x_10234:
[----:B------:R-:W-:Y:S02]  /*4dd0*/  MOV R2, R6 ;  /* 0x0000000600027202 */ /* 0x000fe40000000f00 */
[----:B0-2---:R-:W-:-:S04]  /*4de0*/  MOV R3, 0x0 ;  /* 0x0000000000037802 */ /* 0x005fc80000000f00 */
[----:B-1-3--:R-:W-:Y:S05]  /*4df0*/  RET.REL.NODEC R2 `(_ZN18transformer_engine13normalization19ln_fwd_tuned_kernelINS0_13Kernel_traitsIffffjLj2304ELj1ELj4ELj1ELj16ENS0_18Kernel_traits_baseILj2304EffffjLj128EEEEEEEvNS0_19ForwardKernelParamsE) ;  /* 0xffffffb002807950 */ /* 0x00afea0003c3ffff */
.L_x_10236:
        /* <DEDUP_REMOVED lines=16> */
.L_x_14480:


//--------------------- .text._ZN18transformer_engine13normalization19ln_fwd_tuned_kernelINS0_13Kernel_traitsIff13__nv_bfloat16fjLj2048ELj1ELj4ELj1ELj16ENS0_18Kernel_traits_baseILj2048EffS3_fjLj128EEEEEEEvNS0_19ForwardKernelParamsE --------------------------
	.section	.text._ZN18transformer_engine13normalization19ln_fwd_tuned_kernelINS0_13Kernel_traitsIff13__nv_bfloat16fjLj2048ELj1ELj4ELj1ELj16ENS0_18Kernel_traits_baseILj2048EffS3_fjLj128EEEEEEEvNS0_19ForwardKernelParamsE,"ax",@progbits
	.align	128
        .global         _ZN18transformer_engine13normalization19ln_fwd_tuned_kernelINS0_13Kernel_traitsIff13__nv_bfloat16fjLj2048ELj1ELj4ELj1ELj16ENS0_18Kernel_traits_baseILj2048EffS3_fjLj128EEEEEEEvNS0_19ForwardKernelParamsE
        .type           _ZN18transformer_engine13normalization19ln_fwd_tuned_kernelINS0_13Kernel_traitsIff13__nv_bfloat16fjLj2048ELj1ELj4ELj1ELj16ENS0_18Kernel_traits_baseILj2048EffS3_fjLj128EEEEEEEvNS0_19ForwardKernelParamsE,@function
        .size           _ZN18transformer_engine13normalization19ln_fwd_tuned_kernelINS0_13Kernel_traitsIff13__nv_bfloat16fjLj2048ELj1ELj4ELj1ELj16ENS0_18Kernel_traits_baseILj2048EffS3_fjLj128EEEEEEEvNS0_19ForwardKernelParamsE,(.L_x_14481 - _ZN18transformer_engine13normalization19ln_fwd_tuned_kernelINS0_13Kernel_traitsIff13__nv_bfloat16fjLj2048ELj1ELj4ELj1ELj16ENS0_18Kernel_traits_baseILj2048EffS3_fjLj128EEEEEEEvNS0_19ForwardKernelParamsE)
        .other          _ZN18transformer_engine13normalization19ln_fwd_tuned_kernelINS0_13Kernel_traitsIff13__nv_bfloat16fjLj2048ELj1ELj4ELj1ELj16ENS0_18Kernel_traits_baseILj2048EffS3_fjLj128EEEEEEEvNS0_19ForwardKernelParamsE,@"STO_CUDA_ENTRY STV_DEFAULT"
_ZN18transformer_engine13normalization19ln_fwd_tuned_kernelINS0_13Kernel_traitsIff13__nv_bfloat16fjLj2048ELj1ELj4ELj1ELj16ENS0_18Kernel_traits_baseILj2048EffS3_fjLj128EEEEEEEvNS0_19ForwardKernelParamsE:
.text._ZN18transformer_engine13normalization19ln_fwd_tuned_kernelINS0_13Kernel_traitsIff13__nv_bfloat16fjLj2048ELj1ELj4ELj1ELj16ENS0_18Kernel_traits_baseILj2048EffS3_fjLj128EEEEEEEvNS0_19ForwardKernelParamsE:
        /* <DEDUP_REMOVED lines=9> */
[----:B------:R-:W-:Y:S01]  /*0090*/  ULDC.64 UR8, c[0x0][0x260] ;  /* 0x0000980000087ab9 */ /* 0x000fe20000000a00 */
[----:B------:R-:W-:-:S07]  /*00a0*/  ULDC UR12, c[0x0][0x218] ;  /* 0x00008600000c7ab9 */ /* 0x000fce0000000800 */
[----:B------:R-:W2:Y:S01]  /*00b0*/  @P1 LDC.64 R4, c[0x0][0x270] ;  /* 0x00009c00ff041b82 */ /* 0x000ea20000000a00 */
[----:B0-----:R-:W-:-:S04]  /*00c0*/  SHF.R.U32.HI R199, RZ, 0x5, R200 ;  /* 0x00000005ffc77819 */ /* 0x001fc800000116c8 */
[----:B-1----:R-:W-:Y:S02]  /*00d0*/  LEA R199, R2, R199, 0x2 ;  /* 0x000000c702c77211 */ /* 0x002fe400078e10ff */
[----:B------:R-:W-:Y:S02]  /*00e0*/  SHF.L.U32 R0, R200, 0x4, RZ ;  /* 0x00000004c8007819 */ /* 0x000fe400000006ff */
[----:B------:R-:W-:Y:S01]  /*00f0*/  ISETP.GE.AND P0, PT, R199, UR10, PT ;  /* 0x0000000ac7007c0c */ /* 0x000fe2000bf06270 */
[----:B--2---:R0:W5:Y:S01]  /*0100*/  @P1 LDG.E R201, desc[UR4][R4.64] ;  /* 0x0000000404c91981 */ /* 0x004162000c1e1900 */
[----:B------:R-:W-:Y:S01]  /*0110*/  LOP3.LUT R0, R0, 0x1f0, RZ, 0xc0, !PT ;  /* 0x000001f000007812 */ /* 0x000fe200078ec0ff */
[----:B------:R-:W-:Y:S01]  /*0120*/  BSSY B0, `(.L_x_10237) ;  /* 0x000039e000007945 */ /* 0x000fe20003800000 */
[----:B------:R-:W-:Y:S02]  /*0130*/  MOV R198, RZ ;  /* 0x000000ff00c67202 */ /* 0x000fe40000000f00 */
[----:B------:R-:W-:-:S04]  /*0140*/  IADD3 R2, P2, R0, UR6, RZ ;  /* 0x0000000600027c10 */ /* 0x000fc8000ff5e0ff */
[----:B------:R-:W-:Y:S01]  /*0150*/  IADD3.X R3, RZ, UR7, RZ, P2, !PT ;  /* 0x00000007ff037c10 */ /* 0x000fe200097fe4ff */
[----:B------:R-:W-:Y:S01]  /*0160*/  ULDC.64 UR6, c[0x0][0x288] ;  /* 0x0000a20000067ab9 */ /* 0x000fe20000000a00 */
[----:B0-----:R-:W-:-:S04]  /*0170*/  IADD3 R4, P3, R0, UR8, RZ ;  /* 0x0000000800047c10 */ /* 0x001fc8000ff7e0ff */
[----:B------:R-:W-:Y:S01]  /*0180*/  IADD3.X R5, RZ, UR9, RZ, P3, !PT ;  /* 0x00000009ff057c10 */ /* 0x000fe20009ffe4ff */
[----:B------:R-:W-:Y:S01]  /*0190*/  ULDC.64 UR8, c[0x0][0x258] ;  /* 0x0000960000087ab9 */ /* 0x000fe20000000a00 */
[----:B------:R-:W-:Y:S07]  /*01a0*/  @P0 BRA `(.L_x_10238) ;  /* 0x0000003800540947 */ /* 0x000fee0003800000 */
        /* <DEDUP_REMOVED lines=34> */
.L_x_10240:
[----:B0-2---:R-:W0:Y:S01]  /*03d0*/  LDC.64 R4, c[0x0][0x220] ;  /* 0x00008800ff047b82 */ /* 0x005e220000000a00 */
[----:B------:R-:W-:Y:S02]  /*03e0*/  LOP3.LUT P2, R196, R200, 0x1f, RZ, 0xc0, !PT ;  /* 0x0000001fc8c47812 */ /* 0x000fe4000784c0ff */
        /* <DEDUP_REMOVED lines=263> */
.L_x_10260:
[----:B------:R-:W0:Y:S01]  /*1460*/  LDC R4, c[0x0][0x268] ;  /* 0x00009a00ff047b82 */ /* 0x000e220000000800 */
[----:B-1----:R-:W-:Y:S01]  /*1470*/  FADD R5, R8, R206 ;  /* 0x000000ce08057221 */ /* 0x002fe20000000000 */
[----:B-----5:R-:W-:Y:S01]  /*1480*/  FADD R12, R191, 1 ;  /* 0x3f800000bf0c7421 */ /* 0x020fe20000000000 */
[----:B------:R-:W-:Y:S01]  /*1490*/  ISETP.NE.AND P3, PT, R197, RZ, PT ;  /* 0x000000ffc500720c */ /* 0x000fe20003f65270 */
        /* <DEDUP_REMOVED lines=11> */
[----:B------:R-:W-:-:S02]  /*1550*/  FSEL R203, R188, R203, !P3 ;  /* 0x000000cbbccb7208 */ /* 0x000fc40005800000 */
[----:B------:R-:W-:Y:S02]  /*1560*/  FSEL R205, R190, R205, !P3 ;  /* 0x000000cdbecd7208 */ /* 0x000fe40005800000 */
[----:B------:R-:W-:Y:S01]  /*1570*/  FSEL R192, R145, R192, !P3 ;  /* 0x000000c091c07208 */ /* 0x000fe20005800000 */
[----:B0-----:R-:W-:Y:S02]  /*1580*/  FFMA R8, R5, 0.00048828125, R4 ;  /* 0x3a00000005087823 */ /* 0x001fe40000000004 */
[----:B------:R-:W0:Y:S03]  /*1590*/  @!P2 LDC.64 R4, c[0x0][0x228] ;  /* 0x00008a00ff04ab82 */ /* 0x000e260000000a00 */
[----:B------:R-:W-:-:S13]  /*15a0*/  FSETP.GEU.AND P0, PT, |R8|, 1.175494350822287508e-38, PT ;  /* 0x008000000800780b */ /* 0x000fda0003f0e200 */
[----:B------:R-:W-:-:S04]  /*15b0*/  @!P0 FMUL R8, R8, 16777216 ;  /* 0x4b80000008088820 */ /* 0x000fc80000400000 */
[----:B------:R-:W1:Y:S01]  /*15c0*/  MUFU.RSQ R6, R8 ;  /* 0x0000000800067308 */ /* 0x000e620000001400 */
[----:B0-----:R-:W-:-:S05]  /*15d0*/  @!P2 IMAD.WIDE R4, R199, 0x4, R4 ;  /* 0x00000004c704a825 */ /* 0x001fca00078e0204 */
[----:B------:R0:W-:Y:S01]  /*15e0*/  @!P2 STG.E desc[UR4][R4.64], R2 ;  /* 0x000000020400a986 */ /* 0x0001e2000c101904 */
[----:B-1----:R-:W-:Y:S01]  /*15f0*/  @!P0 FMUL R6, R6, 4096 ;  /* 0x4580000006068820 */ /* 0x002fe20000400000 */
[----:B------:R-:W-:-:S03]  /*1600*/  ISETP.NE.U32.AND P0, PT, RZ, UR6, PT ;  /* 0x00000006ff007c0c */ /* 0x000fc6000bf05070 */
[-C--:B0-----:R-:W-:Y:S01]  /*1610*/  FMUL R5, R195, R6.reuse ;  /* 0x00000006c3057220 */ /* 0x081fe20000400000 */
[-C--:B------:R-:W-:Y:S01]  /*1620*/  FMUL R193, R193, R6.reuse ;  /* 0x00000006c1c17220 */ /* 0x080fe20000400000 */
[----:B------:R-:W-:Y:S01]  /*1630*/  FADD R2, R185, 1 ;  /* 0x3f800000b9027421 */ /* 0x000fe20000000000 */
[----:B------:R-:W-:Y:S01]  /*1640*/  FMUL R16, R57, R6 ;  /* 0x0000000639107220 */ /* 0x000fe20000400000 */
[----:B------:R-:W-:Y:S01]  /*1650*/  FFMA R5, R12, R5, R127 ;  /* 0x000000050c057223 */ /* 0x000fe2000000007f */
[----:B------:R-:W-:Y:S01]  /*1660*/  FADD R12, R187, 1 ;  /* 0x3f800000bb0c7421 */ /* 0x000fe20000000000 */
[----:B------:R-:W-:Y:S01]  /*1670*/  FFMA R4, R10, R193, R125 ;  /* 0x000000c10a047223 */ /* 0x000fe2000000007d */
[----:B------:R-:W-:Y:S01]  /*1680*/  FSEL R10, R185, R2, !P3 ;  /* 0x00000002b90a7208 */ /* 0x000fe20005800000 */
[-C--:B------:R-:W-:Y:S01]  /*1690*/  FMUL R2, R60, R6.reuse ;  /* 0x000000063c027220 */ /* 0x080fe20000400000 */
[----:B------:R-:W-:Y:S01]  /*16a0*/  FMUL R60, R63, R6 ;  /* 0x000000063f3c7220 */ /* 0x000fe20000400000 */
[----:B------:R-:W-:Y:S01]  /*16b0*/  FSEL R12, R187, R12, !P3 ;  /* 0x0000000cbb0c7208 */ /* 0x000fe20005800000 */
[----:B------:R-:W-:Y:S01]  /*16c0*/  FADD R63, R182, 1 ;  /* 0x3f800000b63f7421 */ /* 0x000fe20000000000 */
[----:B------:R-:W-:Y:S01]  /*16d0*/  FMUL R58, R58, R6 ;  /* 0x000000063a3a7220 */ /* 0x000fe20000400000 */
[----:B------:R-:W-:Y:S01]  /*16e0*/  FADD R57, R176, 1 ;  /* 0x3f800000b0397421 */ /* 0x000fe20000000000 */
[----:B------:R-:W-:Y:S01]  /*16f0*/  FFMA R16, R14, R16, R117 ;  /* 0x000000100e107223 */ /* 0x000fe20000000075 */
[----:B------:R-:W-:Y:S01]  /*1700*/  FFMA R60, R12, R60, R123 ;  /* 0x0000003c0c3c7223 */ /* 0x000fe2000000007b */
[----:B------:R-:W-:Y:S01]  /*1710*/  FSEL R63, R182, R63, !P3 ;  /* 0x0000003fb63f7208 */ /* 0x000fe20005800000 */
[-C--:B------:R-:W-:Y:S01]  /*1720*/  FMUL R12, R56, R6.reuse ;  /* 0x00000006380c7220 */ /* 0x080fe20000400000 */
[----:B------:R-:W-:Y:S01]  /*1730*/  FADD R56, R177, 1 ;  /* 0x3f800000b1387421 */ /* 0x000fe20000000000 */
[----:B------:R-:W-:Y:S01]  /*1740*/  FMUL R59, R59, R6 ;  /* 0x000000063b3b7220 */ /* 0x000fe20000400000 */
[----:B------:R-:W-:Y:S01]  /*1750*/  FSEL R57, R176, R57, !P3 ;  /* 0x00000039b0397208 */ /* 0x000fe20005800000 */
[----:B------:R-:W-:Y:S01]  /*1760*/  FFMA R14, R63, R58, R118 ;  /* 0x0000003a3f0e7223 */ /* 0x000fe20000000076 */
[----:B------:R-:W-:Y:S01]  /*1770*/  FADD R58, R179, 1 ;  /* 0x3f800000b33a7421 */ /* 0x000fe20000000000 */
[----:B------:R-:W-:Y:S01]  /*1780*/  FSEL R56, R177, R56, !P3 ;  /* 0x00000038b1387208 */ /* 0x000fe20005800000 */
[----:B------:R-:W-:Y:S01]  /*1790*/  FADD R63, R178, 1 ;  /* 0x3f800000b23f7421 */ /* 0x000fe20000000000 */
[-C--:B------:R-:W-:Y:S01]  /*17a0*/  FMUL R53, R53, R6.reuse ;  /* 0x0000000635357220 */ /* 0x080fe20000400000 */
[----:B------:R-:W-:Y:S01]  /*17b0*/  FMUL R52, R52, R6 ;  /* 0x0000000634347220 */ /* 0x000fe20000400000 */
[----:B------:R-:W-:Y:S01]  /*17c0*/  ISETP.NE.AND.EX P0, PT, RZ, UR7, PT, P0 ;  /* 0x00000007ff007c0c */ /* 0x000fe2000bf05300 */
[----:B------:R-:W-:Y:S01]  /*17d0*/  FFMA R18, R18, R59, R119 ;  /* 0x0000003b12127223 */ /* 0x000fe20000000077 */
[----:B------:R-:W-:Y:S01]  /*17e0*/  FSEL R58, R179, R58, !P3 ;  /* 0x0000003ab33a7208 */ /* 0x000fe20005800000 */
[-C--:B------:R-:W-:Y:S01]  /*17f0*/  FMUL R59, R55, R6.reuse ;  /* 0x00000006373b7220 */ /* 0x080fe20000400000 */
[----:B------:R-:W-:Y:S01]  /*1800*/  FFMA R53, R56, R53, R113 ;  /* 0x0000003538357223 */ /* 0x000fe20000000071 */
[----:B------:R-:W-:Y:S01]  /*1810*/  FMUL R0, R0, R6 ;  /* 0x0000000600007220 */ /* 0x000fe20000400000 */
[----:B------:R-:W-:Y:S01]  /*1820*/  FSEL R63, R178, R63, !P3 ;  /* 0x0000003fb23f7208 */ /* 0x000fe20005800000 */
[----:B------:R-:W-:Y:S01]  /*1830*/  FFMA R55, R57, R52, R112 ;  /* 0x0000003439377223 */ /* 0x000fe20000000070 */
[----:B------:R-:W-:Y:S01]  /*1840*/  FADD R56, R173, 1 ;  /* 0x3f800000ad387421 */ /* 0x000fe20000000000 */
[-C--:B------:R-:W-:Y:S01]  /*1850*/  FMUL R54, R54, R6.reuse ;  /* 0x0000000636367220 */ /* 0x080fe20000400000 */
[----:B------:R-:W-:Y:S01]  /*1860*/  FADD R57, R172, 1 ;  /* 0x3f800000ac397421 */ /* 0x000fe20000000000 */
[----:B------:R-:W-:Y:S01]  /*1870*/  FMUL R61, R61, R6 ;  /* 0x000000063d3d7220 */ /* 0x000fe20000400000 */
[----:B------:R-:W-:Y:S01]  /*1880*/  FFMA R0, R203, R0, R124 ;  /* 0x00000000cb007223 */ /* 0x000fe2000000007c */
[----:B------:R-:W-:Y:S01]  /*1890*/  FFMA R52, R58, R59, R115 ;  /* 0x0000003b3a347223 */ /* 0x000fe20000000073 */
[----:B------:R-:W-:Y:S01]  /*18a0*/  FFMA R54, R63, R54, R114 ;  /* 0x000000363f367223 */ /* 0x000fe20000000072 */
[----:B------:R-:W-:Y:S01]  /*18b0*/  FADD R58, R175, 1 ;  /* 0x3f800000af3a7421 */ /* 0x000fe20000000000 */
[----:B------:R-:W-:Y:S01]  /*18c0*/  FSEL R56, R173, R56, !P3 ;  /* 0x00000038ad387208 */ /* 0x000fe20005800000 */
[----:B------:R-:W-:Y:S01]  /*18d0*/  FADD R63, R168, 1 ;  /* 0x3f800000a83f7421 */ /* 0x000fe20000000000 */
[----:B------:R-:W-:Y:S01]  /*18e0*/  FSEL R57, R172, R57, !P3 ;  /* 0x00000039ac397208 */ /* 0x000fe20005800000 */
[-C--:B------:R-:W-:Y:S01]  /*18f0*/  FMUL R49, R49, R6.reuse ;  /* 0x0000000631317220 */ /* 0x080fe20000400000 */
[----:B------:R-:W-:Y:S01]  /*1900*/  FFMA R10, R10, R61, R121 ;  /* 0x0000003d0a0a7223 */ /* 0x000fe20000000079 */
[-C--:B------:R-:W-:Y:S01]  /*1910*/  FMUL R48, R48, R6.reuse ;  /* 0x0000000630307220 */ /* 0x080fe20000400000 */
[-C--:B------:R-:W-:Y:S01]  /*1920*/  FMUL R8, R194, R6.reuse ;  /* 0x00000006c2087220 */ /* 0x080fe20000400000 */
[-C--:B------:R-:W-:Y:S01]  /*1930*/  FMUL R61, R62, R6.reuse ;  /* 0x000000063e3d7220 */ /* 0x080fe20000400000 */
[----:B------:R-:W-:Y:S01]  /*1940*/  FADD R59, R174, 1 ;  /* 0x3f800000ae3b7421 */ /* 0x000fe20000000000 */
[----:B------:R-:W-:Y:S01]  /*1950*/  FMUL R62, R51, R6 ;  /* 0x00000006333e7220 */ /* 0x000fe20000400000 */
[----:B------:R-:W-:Y:S01]  /*1960*/  @P0 FMNMX R198, R198, |R0|, !PT ;  /* 0x40000000c6c60209 */ /* 0x000fe20007800000 */
[----:B------:R-:W-:Y:S01]  /*1970*/  FADD R203, R184, 1 ;  /* 0x3f800000b8cb7421 */ /* 0x000fe20000000000 */
[----:B------:R-:W-:Y:S01]  /*1980*/  FSEL R58, R175, R58, !P3 ;  /* 0x0000003aaf3a7208 */ /* 0x000fe20005800000 */
[----:B------:R-:W-:Y:S01]  /*1990*/  FFMA R51, R56, R49, R109 ;  /* 0x0000003138337223 */ /* 0x000fe2000000006d */
[----:B------:R-:W-:Y:S01]  /*19a0*/  FFMA R48, R57, R48, R108 ;  /* 0x0000003039307223 */ /* 0x000fe2000000006c */
[----:B------:R-:W-:Y:S01]  /*19b0*/  FSEL R63, R168, R63, !P3 ;  /* 0x0000003fa83f7208 */ /* 0x000fe20005800000 */
[----:B------:R-:W-:Y:S01]  /*19c0*/  FADD R56, R169, 1 ;  /* 0x3f800000a9387421 */ /* 0x000fe20000000000 */
[----:B------:R-:W-:Y:S01]  /*19d0*/  FFMA R8, R205, R8, R126 ;  /* 0x00000008cd087223 */ /* 0x000fe2000000007e */
[----:B------:R-:W-:Y:S01]  /*19e0*/  FMUL R44, R44, R6 ;  /* 0x000000062c2c7220 */ /* 0x000fe20000400000 */
[----:B------:R-:W-:Y:S01]  /*19f0*/  FADD R57, R170, 1 ;  /* 0x3f800000aa397421 */ /* 0x000fe20000000000 */
[----:B------:R-:W-:Y:S01]  /*1a00*/  @P0 FMNMX R198, R198, |R4|, !PT ;  /* 0x40000004c6c60209 */ /* 0x000fe20007800000 */
[----:B------:R-:W-:Y:S01]  /*1a10*/  FMUL R50, R50, R6 ;  /* 0x0000000632327220 */ /* 0x000fe20000400000 */
[----:B------:R-:W-:Y:S01]  /*1a20*/  FSEL R59, R174, R59, !P3 ;  /* 0x0000003bae3b7208 */ /* 0x000fe20005800000 */
[----:B------:R-:W-:Y:S01]  /*1a30*/  FFMA R49, R58, R62, R111 ;  /* 0x0000003e3a317223 */ /* 0x000fe2000000006f */
[----:B------:R-:W-:Y:S01]  /*1a40*/  FSEL R203, R184, R203, !P3 ;  /* 0x000000cbb8cb7208 */ /* 0x000fe20005800000 */
[----:B------:R-:W-:Y:S01]  /*1a50*/  FADD R58, R171, 1 ;  /* 0x3f800000ab3a7421 */ /* 0x000fe20000000000 */
[----:B------:R-:W-:Y:S01]  /*1a60*/  FFMA R44, R63, R44, R104 ;  /* 0x0000002c3f2c7223 */ /* 0x000fe20000000068 */
[----:B------:R-:W-:Y:S01]  /*1a70*/  FSEL R56, R169, R56, !P3 ;  /* 0x00000038a9387208 */ /* 0x000fe20005800000 */
[----:B------:R-:W-:Y:S01]  /*1a80*/  FADD R63, R164, 1 ;  /* 0x3f800000a43f7421 */ /* 0x000fe20000000000 */
[----:B------:R-:W-:Y:S01]  /*1a90*/  FSEL R57, R170, R57, !P3 ;  /* 0x00000039aa397208 */ /* 0x000fe20005800000 */
[----:B------:R-:W-:Y:S01]  /*1aa0*/  FMUL R45, R45, R6 ;  /* 0x000000062d2d7220 */ /* 0x000fe20000400000 */
[----:B------:R-:W-:Y:S01]  /*1ab0*/  @P0 FMNMX R198, R198, |R8|, !PT ;  /* 0x40000008c6c60209 */ /* 0x000fe20007800000 */
[----:B------:R-:W-:Y:S01]  /*1ac0*/  FADD R193, R186, 1 ;  /* 0x3f800000bac17421 */ /* 0x000fe20000000000 */
[----:B------:R-:W-:Y:S01]  /*1ad0*/  FMUL R46, R46, R6 ;  /* 0x000000062e2e7220 */ /* 0x000fe20000400000 */
[----:B------:R-:W-:Y:S01]  /*1ae0*/  FFMA R50, R59, R50, R110 ;  /* 0x000000323b327223 */ /* 0x000fe2000000006e */
[----:B------:R-:W-:Y:S01]  /*1af0*/  FFMA R2, R203, R2, R120 ;  /* 0x00000002cb027223 */ /* 0x000fe20000000078 */
[----:B------:R-:W-:Y:S01]  /*1b00*/  FMUL R59, R47, R6 ;  /* 0x000000062f3b7220 */ /* 0x000fe20000400000 */
[----:B------:R-:W-:Y:S01]  /*1b10*/  FSEL R58, R171, R58, !P3 ;  /* 0x0000003aab3a7208 */ /* 0x000fe20005800000 */
[----:B------:R-:W-:Y:S01]  /*1b20*/  FFMA R47, R56, R45, R105 ;  /* 0x0000002d382f7223 */ /* 0x000fe20000000069 */
[----:B------:R-:W-:Y:S01]  /*1b30*/  @P0 FMNMX R198, R198, |R5|, !PT ;  /* 0x40000005c6c60209 */ /* 0x000fe20007800000 */
[----:B------:R-:W-:Y:S01]  /*1b40*/  FFMA R45, R57, R46, R106 ;  /* 0x0000002e392d7223 */ /* 0x000fe2000000006a */
[----:B------:R-:W-:Y:S01]  /*1b50*/  FSEL R63, R164, R63, !P3 ;  /* 0x0000003fa43f7208 */ /* 0x000fe20005800000 */
[----:B------:R-:W-:Y:S01]  /*1b60*/  FADD R62, R165, 1 ;  /* 0x3f800000a53e7421 */ /* 0x000fe20000000000 */
[----:B------:R-:W-:Y:S01]  /*1b70*/  FSEL R193, R186, R193, !P3 ;  /* 0x000000c1bac17208 */ /* 0x000fe20005800000 */
[----:B------:R-:W-:Y:S01]  /*1b80*/  FMUL R40, R40, R6 ;  /* 0x0000000628287220 */ /* 0x000fe20000400000 */
[----:B------:R-:W-:Y:S01]  /*1b90*/  FADD R57, R166, 1 ;  /* 0x3f800000a6397421 */ /* 0x000fe20000000000 */
[----:B------:R-:W-:Y:S01]  /*1ba0*/  FADD R56, R167, 1 ;  /* 0x3f800000a7387421 */ /* 0x000fe20000000000 */
[----:B------:R-:W-:Y:S01]  /*1bb0*/  @P0 FMNMX R198, R198, |R2|, !PT ;  /* 0x40000002c6c60209 */ /* 0x000fe20007800000 */
[----:B------:R-:W-:Y:S01]  /*1bc0*/  FADD R195, R180, 1 ;  /* 0x3f800000b4c37421 */ /* 0x000fe20000000000 */
[----:B------:R-:W-:Y:S01]  /*1bd0*/  FFMA R46, R58, R59, R107 ;  /* 0x0000003b3a2e7223 */ /* 0x000fe2000000006b */
[----:B------:R-:W-:Y:S01]  /*1be0*/  FFMA R40, R63, R40, R100 ;  /* 0x000000283f287223 */ /* 0x000fe20000000064 */
[----:B------:R-:W-:Y:S01]  /*1bf0*/  FADD R59, R160, 1 ;  /* 0x3f800000a03b7421 */ /* 0x000fe20000000000 */
[----:B------:R-:W-:Y:S01]  /*1c00*/  FFMA R61, R193, R61, R122 ;  /* 0x0000003dc13d7223 */ /* 0x000fe2000000007a */
[----:B------:R-:W-:Y:S01]  /*1c10*/  FSEL R62, R165, R62, !P3 ;  /* 0x0000003ea53e7208 */ /* 0x000fe20005800000 */
[----:B------:R-:W-:Y:S01]  /*1c20*/  FADD R63, R162, 1 ;  /* 0x3f800000a23f7421 */ /* 0x000fe20000000000 */
[----:B------:R-:W-:Y:S01]  /*1c30*/  FSEL R57, R166, R57, !P3 ;  /* 0x00000039a6397208 */ /* 0x000fe20005800000 */
[----:B------:R-:W-:Y:S01]  /*1c40*/  FMUL R41, R41, R6 ;  /* 0x0000000629297220 */ /* 0x000fe20000400000 */
[----:B------:R-:W-:Y:S01]  /*1c50*/  FSEL R56, R167, R56, !P3 ;  /* 0x00000038a7387208 */ /* 0x000fe20005800000 */
[----:B------:R-:W-:Y:S01]  /*1c60*/  FMUL R42, R42, R6 ;  /* 0x000000062a2a7220 */ /* 0x000fe20000400000 */
[----:B------:R-:W-:Y:S01]  /*1c70*/  FADD R58, R161, 1 ;  /* 0x3f800000a13a7421 */ /* 0x000fe20000000000 */
[----:B------:R-:W-:Y:S01]  /*1c80*/  @P0 FMNMX R198, R198, |R10|, !PT ;  /* 0x4000000ac6c60209 */ /* 0x000fe20007800000 */
[----:B------:R-:W-:Y:S01]  /*1c90*/  FMUL R43, R43, R6 ;  /* 0x000000062b2b7220 */ /* 0x000fe20000400000 */
[----:B------:R-:W-:Y:S01]  /*1ca0*/  FSEL R195, R180, R195, !P3 ;  /* 0x000000c3b4c37208 */ /* 0x000fe20005800000 */
        /* <DEDUP_REMOVED lines=8> */
[-C--:B------:R-:W-:Y:S01]  /*1d30*/  FMUL R57, R38, R6.reuse ;  /* 0x0000000626397220 */ /* 0x080fe20000400000 */
[----:B------:R-:W-:Y:S01]  /*1d40*/  FADD R62, R163, 1 ;  /* 0x3f800000a33e7421 */ /* 0x000fe20000000000 */
[----:B------:R-:W-:Y:S01]  /*1d50*/  FMUL R56, R37, R6 ;  /* 0x0000000625387220 */ /* 0x000fe20000400000 */
[----:B------:R-:W-:Y:S01]  /*1d60*/  FFMA R12, R195, R12, R116 ;  /* 0x0000000cc30c7223 */ /* 0x000fe20000000074 */
[----:B------:R-:W-:Y:S01]  /*1d70*/  FFMA R37, R59, R36, R96 ;  /* 0x000000243b257223 */ /* 0x000fe20000000060 */
[----:B------:R-:W-:Y:S01]  /*1d80*/  @P0 FMNMX R198, R198, |R60|, !PT ;  /* 0x4000003cc6c60209 */ /* 0x000fe20007800000 */
[----:B------:R-:W-:Y:S01]  /*1d90*/  FFMA R36, R63, R57, R98 ;  /* 0x000000393f247223 */ /* 0x000fe20000000062 */
[----:B------:R-:W-:Y:S01]  /*1da0*/  FFMA R38, R58, R56, R97 ;  /* 0x000000383a267223 */ /* 0x000fe20000000061 */
[----:B------:R-:W-:Y:S01]  /*1db0*/  FADD R57, R156, 1 ;  /* 0x3f8000009c397421 */ /* 0x000fe20000000000 */
[----:B------:R-:W-:Y:S01]  /*1dc0*/  FSEL R62, R163, R62, !P3 ;  /* 0x0000003ea33e7208 */ /* 0x000fe20005800000 */
[----:B------:R-:W-:Y:S01]  /*1dd0*/  FMUL R39, R39, R6 ;  /* 0x0000000627277220 */ /* 0x000fe20000400000 */
[----:B------:R-:W-:Y:S01]  /*1de0*/  FADD R56, R157, 1 ;  /* 0x3f8000009d387421 */ /* 0x000fe20000000000 */
[----:B------:R-:W-:Y:S01]  /*1df0*/  FADD R59, R158, 1 ;  /* 0x3f8000009e3b7421 */ /* 0x000fe20000000000 */
[----:B------:R-:W-:Y:S01]  /*1e00*/  FADD R58, R159, 1 ;  /* 0x3f8000009f3a7421 */ /* 0x000fe20000000000 */
[----:B------:R-:W-:Y:S01]  /*1e10*/  @P0 FMNMX R198, R198, |R12|, !PT ;  /* 0x4000000cc6c60209 */ /* 0x000fe20007800000 */
[----:B------:R-:W-:Y:S01]  /*1e20*/  FFMA R39, R62, R39, R99 ;  /* 0x000000273e277223 */ /* 0x000fe20000000063 */
[----:B------:R-:W-:Y:S01]  /*1e30*/  FSEL R57, R156, R57, !P3 ;  /* 0x000000399c397208 */ /* 0x000fe20005800000 */
[----:B------:R-:W-:Y:S01]  /*1e40*/  FMUL R32, R32, R6 ;  /* 0x0000000620207220 */ /* 0x000fe20000400000 */
[----:B------:R-:W-:Y:S01]  /*1e50*/  FSEL R56, R157, R56, !P3 ;  /* 0x000000389d387208 */ /* 0x000fe20005800000 */
[-C--:B------:R-:W-:Y:S01]  /*1e60*/  FMUL R34, R34, R6.reuse ;  /* 0x0000000622227220 */ /* 0x080fe20000400000 */
        /* <DEDUP_REMOVED lines=8> */
[----:B------:R-:W-:Y:S01]  /*1ef0*/  @P0 FMNMX R198, R198, |R14|, !PT ;  /* 0x4000000ec6c60209 */ /* 0x000fe20007800000 */
[----:B------:R-:W-:Y:S01]  /*1f00*/  FADD R56, R153, 1 ;  /* 0x3f80000099387421 */ /* 0x000fe20000000000 */
[----:B------:R-:W-:Y:S01]  /*1f10*/  FADD R59, R154, 1 ;  /* 0x3f8000009a3b7421 */ /* 0x000fe20000000000 */
[----:B------:R-:W-:Y:S01]  /*1f20*/  FADD R58, R155, 1 ;  /* 0x3f8000009b3a7421 */ /* 0x000fe20000000000 */
[----:B------:R-:W-:Y:S01]  /*1f30*/  @P0 FMNMX R198, R198, |R18|, !PT ;  /* 0x40000012c6c60209 */ /* 0x000fe20007800000 */
[----:B------:R-:W-:Y:S01]  /*1f40*/  FFMA R34, R62, R63, R95 ;  /* 0x0000003f3e227223 */ /* 0x000fe2000000005f */
[----:B------:R-:W-:Y:S01]  /*1f50*/  FSEL R56, R153, R56, !P3 ;  /* 0x0000003899387208 */ /* 0x000fe20005800000 */
[-C--:B------:R-:W-:Y:S01]  /*1f60*/  FMUL R29, R29, R6.reuse ;  /* 0x000000061d1d7220 */ /* 0x080fe20000400000 */
[----:B------:R-:W-:Y:S01]  /*1f70*/  FSEL R59, R154, R59, !P3 ;  /* 0x0000003b9a3b7208 */ /* 0x000fe20005800000 */
[----:B------:R-:W-:Y:S01]  /*1f80*/  FMUL R30, R30, R6 ;  /* 0x000000061e1e7220 */ /* 0x000fe20000400000 */
[----:B------:R-:W-:Y:S01]  /*1f90*/  FSEL R58, R155, R58, !P3 ;  /* 0x0000003a9b3a7208 */ /* 0x000fe20005800000 */
[----:B------:R-:W-:Y:S01]  /*1fa0*/  FMUL R62, R31, R6 ;  /* 0x000000061f3e7220 */ /* 0x000fe20000400000 */
[----:B------:R-:W-:Y:S01]  /*1fb0*/  @P0 FMNMX R198, R198, |R55|, !PT ;  /* 0x40000037c6c60209 */ /* 0x000fe20007800000 */
[----:B------:R-:W-:Y:S01]  /*1fc0*/  FADD R57, R152, 1 ;  /* 0x3f80000098397421 */ /* 0x000fe20000000000 */
[----:B------:R-:W-:Y:S01]  /*1fd0*/  FADD R63, R148, 1 ;  /* 0x3f800000943f7421 */ /* 0x000fe20000000000 */
[----:B------:R-:W-:Y:S01]  /*1fe0*/  FFMA R56, R56, R29, R89 ;  /* 0x0000001d38387223 */ /* 0x000fe20000000059 */
[----:B------:R-:W-:Y:S01]  /*1ff0*/  FFMA R31, R59, R30, R90 ;  /* 0x0000001e3b1f7223 */ /* 0x000fe2000000005a */
[----:B------:R-:W-:Y:S01]  /*2000*/  @P0 FMNMX R198, R198, |R53|, !PT ;  /* 0x40000035c6c60209 */ /* 0x000fe20007800000 */
[----:B------:R-:W-:Y:S01]  /*2010*/  FFMA R30, R58, R62, R91 ;  /* 0x0000003e3a1e7223 */ /* 0x000fe2000000005b */
[----:B------:R-:W-:Y:S01]  /*2020*/  FADD R29, R150, 1 ;  /* 0x3f800000961d7421 */ /* 0x000fe20000000000 */
[----:B------:R-:W-:Y:S01]  /*2030*/  FADD R62, R151, 1 ;  /* 0x3f800000973e7421 */ /* 0x000fe20000000000 */
[----:B------:R-:W-:Y:S01]  /*2040*/  FADD R59, R144, 1 ;  /* 0x3f800000903b7421 */ /* 0x000fe20000000000 */
[----:B------:R-:W-:Y:S01]  /*2050*/  FSEL R57, R152, R57, !P3 ;  /* 0x0000003998397208 */ /* 0x000fe20005800000 */
[----:B------:R-:W-:Y:S01]  /*2060*/  FMUL R28, R28, R6 ;  /* 0x000000061c1c7220 */ /* 0x000fe20000400000 */
[----:B------:R-:W-:Y:S01]  /*2070*/  @P0 FMNMX R198, R198, |R54|, !PT ;  /* 0x40000036c6c60209 */ /* 0x000fe20007800000 */
[-C--:B------:R-:W-:Y:S01]  /*2080*/  FMUL R24, R24, R6.reuse ;  /* 0x0000000618187220 */ /* 0x080fe20000400000 */
[----:B------:R-:W-:Y:S01]  /*2090*/  FSEL R63, R148, R63, !P3 ;  /* 0x0000003f943f7208 */ /* 0x000fe20005800000 */
[-C--:B------:R-:W-:Y:S01]  /*20a0*/  FMUL R26, R26, R6.reuse ;  /* 0x000000061a1a7220 */ /* 0x080fe20000400000 */
[----:B------:R-:W-:Y:S01]  /*20b0*/  FSEL R29, R150, R29, !P3 ;  /* 0x0000001d961d7208 */ /* 0x000fe20005800000 */
[----:B------:R-:W-:Y:S01]  /*20c0*/  FMUL R27, R27, R6 ;  /* 0x000000061b1b7220 */ /* 0x000fe20000400000 */
[----:B------:R-:W-:Y:S01]  /*20d0*/  FSEL R62, R151, R62, !P3 ;  /* 0x0000003e973e7208 */ /* 0x000fe20005800000 */
[----:B------:R-:W-:Y:S01]  /*20e0*/  FFMA R57, R57, R28, R88 ;  /* 0x0000001c39397223 */ /* 0x000fe20000000058 */
[----:B------:R-:W-:Y:S01]  /*20f0*/  FSEL R59, R144, R59, !P3 ;  /* 0x0000003b903b7208 */ /* 0x000fe20005800000 */
[----:B------:R-:W-:Y:S01]  /*2100*/  FMUL R20, R20, R6 ;  /* 0x0000000614147220 */ /* 0x000fe20000400000 */
[----:B------:R-:W-:Y:S01]  /*2110*/  @P0 FMNMX R198, R198, |R52|, !PT ;  /* 0x40000034c6c60209 */ /* 0x000fe20007800000 */
[----:B------:R-:W-:Y:S01]  /*2120*/  FFMA R28, R63, R24, R84 ;  /* 0x000000183f1c7223 */ /* 0x000fe20000000054 */
[----:B------:R-:W-:Y:S01]  /*2130*/  FMUL R24, R25, R6 ;  /* 0x0000000619187220 */ /* 0x000fe20000400000 */
[----:B------:R-:W-:Y:S01]  /*2140*/  FFMA R26, R29, R26, R86 ;  /* 0x0000001a1d1a7223 */ /* 0x000fe20000000056 */
[----:B------:R-:W-:Y:S01]  /*2150*/  FFMA R29, R62, R27, R87 ;  /* 0x0000001b3e1d7223 */ /* 0x000fe20000000057 */
[----:B------:R-:W-:Y:S01]  /*2160*/  FADD R25, R146, 1 ;  /* 0x3f80000092197421 */ /* 0x000fe20000000000 */
[----:B------:R-:W-:Y:S01]  /*2170*/  @P0 FMNMX R198, R198, |R48|, !PT ;  /* 0x40000030c6c60209 */ /* 0x000fe20007800000 */
[----:B------:R-:W-:Y:S01]  /*2180*/  FFMA R27, R59, R20, R80 ;  /* 0x000000143b1b7223 */ /* 0x000fe20000000050 */
[----:B------:R-:W-:Y:S01]  /*2190*/  FADD R20, R141, 1 ;  /* 0x3f8000008d147421 */ /* 0x000fe20000000000 */
[-C--:B------:R-:W-:Y:S01]  /*21a0*/  FMUL R22, R22, R6.reuse ;  /* 0x0000000616167220 */ /* 0x080fe20000400000 */
[----:B------:R-:W-:Y:S01]  /*21b0*/  @P0 FMNMX R198, R198, |R51|, !PT ;  /* 0x40000033c6c60209 */ /* 0x000fe20007800000 */
[----:B------:R-:W-:Y:S01]  /*21c0*/  FADD R63, R142, 1 ;  /* 0x3f8000008e3f7421 */ /* 0x000fe20000000000 */
        /* <DEDUP_REMOVED lines=11> */
[----:B------:R-:W-:Y:S01]  /*2280*/  FMUL R13, R13, R6 ;  /* 0x000000060d0d7220 */ /* 0x000fe20000400000 */
        /* <DEDUP_REMOVED lines=10> */
[----:B------:R-:W-:Y:S01]  /*2330*/  FADD R20, R133, 1 ;  /* 0x3f80000085147421 */ /* 0x000fe20000000000 */
[----:B------:R-:W-:Y:S01]  /*2340*/  @P0 FMNMX R198, R198, |R45|, !PT ;  /* 0x4000002dc6c60209 */ /* 0x000fe20007800000 */
[-C--:B------:R-:W-:Y:S01]  /*2350*/  @P1 FMUL R4, R4, R201.reuse ;  /* 0x000000c904041220 */ /* 0x080fe20000400000 */
[-C--:B------:R-:W-:Y:S01]  /*2360*/  FMUL R15, R15, R6.reuse ;  /* 0x000000060f0f7220 */ /* 0x080fe20000400000 */
[----:B------:R-:W-:Y:S01]  /*2370*/  FMUL R210, R223, R6 ;  /* 0x00000006dfd27220 */ /* 0x000fe20000400000 */
[----:B------:R-:W-:Y:S01]  /*2380*/  @P0 FMNMX R198, R198, |R46|, !PT ;  /* 0x4000002ec6c60209 */ /* 0x000fe20007800000 */
[----:B------:R-:W-:Y:S01]  /*2390*/  @P1 FMUL R0, R0, R201 ;  /* 0x000000c900001220 */ /* 0x000fe20000400000 */
[----:B------:R-:W-:Y:S01]  /*23a0*/  FSEL R20, R133, R20, !P3 ;  /* 0x0000001485147208 */ /* 0x000fe20005800000 */
[----:B------:R-:W-:Y:S01]  /*23b0*/  FFMA R195, R22, R15, R75 ;  /* 0x0000000f16c37223 */ /* 0x000fe2000000004b */
[----:B------:R-:W-:Y:S01]  /*23c0*/  @P0 FMNMX R198, R198, |R40|, !PT ;  /* 0x40000028c6c60209 */ /* 0x000fe20007800000 */
[----:B------:R-:W-:Y:S01]  /*23d0*/  FADD R22, R135, 1 ;  /* 0x3f80000087167421 */ /* 0x000fe20000000000 */
[----:B------:R-:W-:Y:S01]  /*23e0*/  F2FP.BF16.F32.PACK_AB R4, RZ, R4 ;  /* 0x00000004ff04723e */ /* 0x000fe200000010ff */
[----:B------:R-:W-:Y:S01]  /*23f0*/  FFMA R208, R20, R9, R69 ;  /* 0x0000000914d07223 */ /* 0x000fe20000000045 */
[----:B------:R-:W-:Y:S01]  /*2400*/  FADD R9, R130, 1 ;  /* 0x3f80000082097421 */ /* 0x000fe20000000000 */
[----:B------:R-:W-:Y:S01]  /*2410*/  @P0 FMNMX R198, R198, |R41|, !PT ;  /* 0x40000029c6c60209 */ /* 0x000fe20007800000 */
[----:B------:R-:W0:Y:S01]  /*2420*/  F2F.BF16.F32 R8, R8 ;  /* 0x0000000800087304 */ /* 0x000e220000202000 */
[----:B------:R-:W-:Y:S01]  /*2430*/  FMUL R21, R21, R6 ;  /* 0x0000000615157220 */ /* 0x000fe20000400000 */
[----:B------:R-:W-:Y:S01]  /*2440*/  FSEL R22, R135, R22, !P3 ;  /* 0x0000001687167208 */ /* 0x000fe20005800000 */
[----:B------:R-:W-:Y:S01]  /*2450*/  FMUL R11, R11, R6 ;  /* 0x000000060b0b7220 */ /* 0x000fe20000400000 */
[----:B------:R-:W-:Y:S01]  /*2460*/  FSEL R9, R130, R9, !P3 ;  /* 0x0000000982097208 */ /* 0x000fe20005800000 */
[----:B------:R-:W-:Y:S01]  /*2470*/  @P1 FMUL R10, R10, R201 ;  /* 0x000000c90a0a1220 */ /* 0x000fe20000400000 */
[----:B------:R-:W-:Y:S01]  /*2480*/  @P0 FMNMX R198, R198, |R42|, !PT ;  /* 0x4000002ac6c60209 */ /* 0x000fe20007800000 */
[----:B------:R-:W-:Y:S01]  /*2490*/  FFMA R62, R192, R21, R81 ;  /* 0x00000015c03e7223 */ /* 0x000fe20000000051 */
[----:B------:R-:W1:Y:S01]  /*24a0*/  F2F.BF16.F32 R5, R5 ;  /* 0x0000000500057304 */ /* 0x000e620000202000 */
[----:B------:R-:W-:Y:S01]  /*24b0*/  FFMA R210, R9, R210, R66 ;  /* 0x000000d209d27223 */ /* 0x000fe20000000042 */
[----:B------:R-:W-:Y:S01]  /*24c0*/  @P0 FMNMX R198, R198, |R43|, !PT ;  /* 0x4000002bc6c60209 */ /* 0x000fe20007800000 */
[----:B------:R-:W-:Y:S01]  /*24d0*/  FMUL R192, R207, R6 ;  /* 0x00000006cfc07220 */ /* 0x000fe20000400000 */
[----:B------:R-:W-:Y:S01]  /*24e0*/  F2FP.BF16.F32.PACK_AB R9, RZ, R0 ;  /* 0x00000000ff09723e */ /* 0x000fe200000010ff */
[----:B------:R-:W-:Y:S01]  /*24f0*/  FFMA R207, R22, R11, R71 ;  /* 0x0000000b16cf7223 */ /* 0x000fe20000000047 */
[----:B------:R-:W-:Y:S01]  /*2500*/  PRMT R0, R4, 0x7610, R0 ;  /* 0x0000761004007816 */ /* 0x000fe20000000000 */
[----:B------:R-:W-:Y:S01]  /*2510*/  @P1 FMUL R2, R2, R201 ;  /* 0x000000c902021220 */ /* 0x000fe20000400000 */
[----:B------:R-:W-:Y:S01]  /*2520*/  @P0 FMNMX R198, R198, |R37|, !PT ;  /* 0x40000025c6c60209 */ /* 0x000fe20007800000 */
[-C--:B------:R-:W-:Y:S01]  /*2530*/  @P1 FMUL R16, R16, R201.reuse ;  /* 0x000000c910101220 */ /* 0x080fe20000400000 */
[----:B------:R-:W-:Y:S01]  /*2540*/  LOP3.LUT R4, R0, 0xffff, RZ, 0xc0, !PT ;  /* 0x0000ffff00047812 */ /* 0x000fe200078ec0ff */
[-C--:B------:R-:W-:Y:S01]  /*2550*/  @P1 FMUL R12, R12, R201.reuse ;  /* 0x000000c90c0c1220 */ /* 0x080fe20000400000 */
[----:B------:R-:W-:Y:S01]  /*2560*/  @P0 FMNMX R198, R198, |R38|, !PT ;  /* 0x40000026c6c60209 */ /* 0x000fe20007800000 */
[----:B------:R-:W-:Y:S01]  /*2570*/  FADD R13, R132, 1 ;  /* 0x3f800000840d7421 */ /* 0x000fe20000000000 */
[----:B------:R-:W-:Y:S01]  /*2580*/  SHF.L.U64.HI R11, R4, 0x10, RZ ;  /* 0x00000010040b7819 */ /* 0x000fe200000102ff */
[-C--:B------:R-:W-:Y:S01]  /*2590*/  @P1 FMUL R53, R53, R201.reuse ;  /* 0x000000c935351220 */ /* 0x080fe20000400000 */
[----:B------:R-:W-:Y:S01]  /*25a0*/  F2FP.BF16.F32.PACK_AB R0, RZ, R10 ;  /* 0x0000000aff00723e */ /* 0x000fe200000010ff */
[----:B------:R-:W-:Y:S01]  /*25b0*/  FADD R17, R136, 1 ;  /* 0x3f80000088117421 */ /* 0x000fe20000000000 */
[----:B------:R-:W-:Y:S01]  /*25c0*/  @P0 FMNMX R198, R198, |R36|, !PT ;  /* 0x40000024c6c60209 */ /* 0x000fe20007800000 */
[-C--:B------:R-:W-:Y:S01]  /*25d0*/  @P1 FMUL R14, R14, R201.reuse ;  /* 0x000000c90e0e1220 */ /* 0x080fe20000400000 */
[----:B------:R-:W-:Y:S01]  /*25e0*/  PRMT R4, R9, 0x5410, R4 ;  /* 0x0000541009047816 */ /* 0x000fe20000000004 */
[----:B------:R-:W-:Y:S01]  /*25f0*/  FMUL R203, R215, R6 ;  /* 0x00000006d7cb7220 */ /* 0x000fe20000400000 */
[----:B0-----:R-:W-:Y:S01]  /*2600*/  LOP3.LUT R8, R11, R8, RZ, 0xfc, !PT ;  /* 0x000000080b087212 */ /* 0x001fe200078efcff */
[-C--:B------:R-:W-:Y:S01]  /*2610*/  @P1 FMUL R55, R55, R201.reuse ;  /* 0x000000c937371220 */ /* 0x080fe20000400000 */
[----:B-1----:R-:W-:Y:S01]  /*2620*/  SHF.L.U32 R5, R5, 0x10, RZ ;  /* 0x0000001005057819 */ /* 0x002fe200000006ff */
[-C--:B------:R-:W-:Y:S01]  /*2630*/  @P1 FMUL R51, R51, R201.reuse ;  /* 0x000000c933331220 */ /* 0x080fe20000400000 */
[----:B------:R-:W-:Y:S01]  /*2640*/  F2FP.BF16.F32.PACK_AB R9, RZ, R2 ;  /* 0x00000002ff09723e */ /* 0x000fe200000010ff */
[----:B------:R-:W-:Y:S01]  /*2650*/  @P1 FMUL R50, R50, R201 ;  /* 0x000000c932321220 */ /* 0x000fe20000400000 */
[----:B------:R-:W-:Y:S01]  /*2660*/  LOP3.LUT R0, R0, 0xffff, RZ, 0xc0, !PT ;  /* 0x0000ffff00007812 */ /* 0x000fe200078ec0ff */
[-C--:B------:R-:W-:Y:S01]  /*2670*/  FMUL R204, R211, R6.reuse ;  /* 0x00000006d3cc7220 */ /* 0x080fe20000400000 */
[----:B------:R-:W-:Y:S01]  /*2680*/  @P0 FMNMX R198, R198, |R39|, !PT ;  /* 0x40000027c6c60209 */ /* 0x000fe20007800000 */
[----:B------:R-:W0:Y:S01]  /*2690*/  F2F.BF16.F32 R14, R14 ;  /* 0x0000000e000e7304 */ /* 0x000e220000202000 */
[----:B------:R-:W-:Y:S01]  /*26a0*/  LOP3.LUT R5, R8, R5, RZ, 0xfc, !PT ;  /* 0x0000000508057212 */ /* 0x000fe200078efcff */
[----:B------:R-:W-:Y:S01]  /*26b0*/  FADD R15, R134, 1 ;  /* 0x3f800000860f7421 */ /* 0x000fe20000000000 */
[----:B------:R-:W-:Y:S01]  /*26c0*/  SHF.L.U64.HI R2, R0, 0x10, RZ ;  /* 0x0000001000027819 */ /* 0x000fe200000102ff */
[----:B------:R-:W-:Y:S01]  /*26d0*/  FMUL R209, R209, R6 ;  /* 0x00000006d1d17220 */ /* 0x000fe20000400000 */
[----:B------:R-:W-:Y:S01]  /*26e0*/  PRMT R8, R9, 0x5410, R0 ;  /* 0x0000541009087816 */ /* 0x000fe20000000000 */
[----:B------:R-:W-:Y:S01]  /*26f0*/  @P1 FMUL R61, R61, R201 ;  /* 0x000000c93d3d1220 */ /* 0x000fe20000400000 */
[----:B------:R-:W-:Y:S01]  /*2700*/  @P0 FMNMX R198, R198, |R33|, !PT ;  /* 0x40000021c6c60209 */ /* 0x000fe20007800000 */
[----:B------:R-:W1:Y:S01]  /*2710*/  F2F.BF16.F32 R50, R50 ;  /* 0x0000003200327304 */ /* 0x000e620000202000 */
[----:B------:R-:W-:Y:S01]  /*2720*/  F2FP.BF16.F32.PACK_AB R0, RZ, R16 ;  /* 0x00000010ff00723e */ /* 0x000fe200000010ff */
[----:B------:R-:W-:Y:S01]  /*2730*/  FFMA R193, R193, R209, R78 ;  /* 0x000000d1c1c17223 */ /* 0x000fe2000000004e */
[----:B------:R-:W-:Y:S01]  /*2740*/  @P0 FMNMX R198, R198, |R32|, !PT ;  /* 0x40000020c6c60209 */ /* 0x000fe20007800000 */
[----:B------:R-:W-:Y:S01]  /*2750*/  FMUL R209, R217, R6 ;  /* 0x00000006d9d17220 */ /* 0x000fe20000400000 */
[----:B------:R-:W-:Y:S01]  /*2760*/  F2FP.BF16.F32.PACK_AB R11, RZ, R12 ;  /* 0x0000000cff0b723e */ /* 0x000fe200000010ff */
[----:B------:R-:W-:Y:S01]  /*2770*/  @P1 FMUL R48, R48, R201 ;  /* 0x000000c930301220 */ /* 0x000fe20000400000 */
[----:B------:R-:W-:Y:S01]  /*2780*/  LOP3.LUT R0, R0, 0xffff, RZ, 0xc0, !PT ;  /* 0x0000ffff00007812 */ /* 0x000fe200078ec0ff */
[----:B------:R-:W-:Y:S01]  /*2790*/  FADD R58, R149, 1 ;  /* 0x3f800000953a7421 */ /* 0x000fe20000000000 */
[----:B------:R-:W-:Y:S01]  /*27a0*/  @P0 FMNMX R198, R198, |R35|, !PT ;  /* 0x40000023c6c60209 */ /* 0x000fe20007800000 */
[----:B------:R-:W-:Y:S01]  /*27b0*/  @P1 FMUL R18, R18, R201 ;  /* 0x000000c912121220 */ /* 0x000fe20000400000 */
[----:B------:R-:W-:Y:S01]  /*27c0*/  FSEL R13, R132, R13, !P3 ;  /* 0x0000000d840d7208 */ /* 0x000fe20005800000 */
[----:B------:R-:W2:Y:S01]  /*27d0*/  F2F.BF16.F32 R61, R61 ;  /* 0x0000003d003d7304 */ /* 0x000ea20000202000 */
[----:B------:R-:W-:Y:S01]  /*27e0*/  PRMT R10, R11, 0x5410, R0 ;  /* 0x000054100b0a7816 */ /* 0x000fe20000000000 */
[----:B------:R-:W-:Y:S01]  /*27f0*/  FMUL R205, R219, R6 ;  /* 0x00000006dbcd7220 */ /* 0x000fe20000400000 */
[----:B------:R-:W-:Y:S01]  /*2800*/  SHF.L.U64.HI R11, R0, 0x10, RZ ;  /* 0x00000010000b7819 */ /* 0x000fe200000102ff */
[----:B------:R-:W-:Y:S01]  /*2810*/  FFMA R203, R13, R203, R68 ;  /* 0x000000cb0dcb7223 */ /* 0x000fe20000000044 */
[----:B------:R-:W-:Y:S01]  /*2820*/  F2FP.BF16.F32.PACK_AB R0, RZ, R53 ;  /* 0x00000035ff00723e */ /* 0x000fe200000010ff */
[----:B------:R-:W-:Y:S01]  /*2830*/  FADD R21, R140, 1 ;  /* 0x3f8000008c157421 */ /* 0x000fe20000000000 */
[----:B------:R-:W-:Y:S01]  /*2840*/  FSEL R17, R136, R17, !P3 ;  /* 0x0000001188117208 */ /* 0x000fe20005800000 */
[----:B------:R-:W-:Y:S01]  /*2850*/  @P1 FMUL R47, R47, R201 ;  /* 0x000000c92f2f1220 */ /* 0x000fe20000400000 */
[----:B------:R-:W-:Y:S01]  /*2860*/  @P0 FMNMX R198, R198, |R34|, !PT ;  /* 0x40000022c6c60209 */ /* 0x000fe20007800000 */
[----:B------:R-:W3:Y:S01]  /*2870*/  F2F.BF16.F32 R18, R18 ;  /* 0x0000001200127304 */ /* 0x000ee20000202000 */
[----:B------:R-:W-:Y:S01]  /*2880*/  F2FP.BF16.F32.PACK_AB R13, RZ, R55 ;  /* 0x00000037ff0d723e */ /* 0x000fe200000010ff */
[----:B------:R-:W-:Y:S01]  /*2890*/  FFMA R204, R17, R204, R72 ;  /* 0x000000cc11cc7223 */ /* 0x000fe20000000048 */
[----:B------:R-:W-:Y:S01]  /*28a0*/  LOP3.LUT R0, R0, 0xffff, RZ, 0xc0, !PT ;  /* 0x0000ffff00007812 */ /* 0x000fe200078ec0ff */
[----:B------:R-:W-:Y:S01]  /*28b0*/  FADD R17, R128, 1 ;  /* 0x3f80000080117421 */ /* 0x000fe20000000000 */
[----:B------:R-:W-:Y:S01]  /*28c0*/  @P0 FMNMX R198, R198, |R57|, !PT ;  /* 0x40000039c6c60209 */ /* 0x000fe20007800000 */
[----:B------:R-:W-:Y:S01]  /*28d0*/  @P1 FMUL R44, R44, R201 ;  /* 0x000000c92c2c1220 */ /* 0x000fe20000400000 */
[----:B------:R-:W-:Y:S01]  /*28e0*/  F2FP.BF16.F32.PACK_AB R51, RZ, R51 ;  /* 0x00000033ff33723e */ /* 0x000fe200000010ff */
[----:B------:R-:W-:Y:S01]  /*28f0*/  @P1 FMUL R42, R42, R201 ;  /* 0x000000c92a2a1220 */ /* 0x000fe20000400000 */
[----:B------:R-:W-:Y:S01]  /*2900*/  FSEL R15, R134, R15, !P3 ;  /* 0x0000000f860f7208 */ /* 0x000fe20005800000 */
[-C--:B------:R-:W-:Y:S01]  /*2910*/  @P1 FMUL R41, R41, R201.reuse ;  /* 0x000000c929291220 */ /* 0x080fe20000400000 */
[----:B------:R-:W-:Y:S01]  /*2920*/  PRMT R12, R13, 0x5410, R0 ;  /* 0x000054100d0c7816 */ /* 0x000fe20000000000 */
[----:B------:R-:W-:Y:S01]  /*2930*/  @P1 FMUL R40, R40, R201 ;  /* 0x000000c928281220 */ /* 0x000fe20000400000 */
[----:B------:R-:W-:Y:S01]  /*2940*/  SHF.L.U64.HI R13, R0, 0x10, RZ ;  /* 0x00000010000d7819 */ /* 0x000fe200000102ff */
[----:B------:R-:W-:Y:S01]  /*2950*/  FFMA R209, R15, R209, R70 ;  /* 0x000000d10fd17223 */ /* 0x000fe20000000046 */
[----:B------:R-:W-:Y:S01]  /*2960*/  @P0 FMNMX R198, R198, |R56|, !PT ;  /* 0x40000038c6c60209 */ /* 0x000fe20007800000 */
[----:B------:R-:W4:Y:S01]  /*2970*/  F2F.BF16.F32 R42, R42 ;  /* 0x0000002a002a7304 */ /* 0x000f220000202000 */
[----:B------:R-:W-:Y:S01]  /*2980*/  PRMT R0, R51, 0x7610, R0 ;  /* 0x0000761033007816 */ /* 0x000fe20000000000 */
[----:B------:R-:W-:Y:S01]  /*2990*/  FMUL R206, R213, R6 ;  /* 0x00000006d5ce7220 */ /* 0x000fe20000400000 */
[----:B------:R-:W-:Y:S01]  /*29a0*/  FSEL R17, R128, R17, !P3 ;  /* 0x0000001180117208 */ /* 0x000fe20005800000 */
[----:B------:R-:W-:Y:S01]  /*29b0*/  @P1 FMUL R38, R38, R201 ;  /* 0x000000c926261220 */ /* 0x000fe20000400000 */
[----:B------:R-:W-:Y:S01]  /*29c0*/  @P0 FMNMX R198, R198, |R31|, !PT ;  /* 0x4000001fc6c60209 */ /* 0x000fe20007800000 */
[----:B------:R-:W-:Y:S01]  /*29d0*/  FADD R20, R129, 1 ;  /* 0x3f80000081147421 */ /* 0x000fe20000000000 */
[----:B------:R-:W-:Y:S01]  /*29e0*/  F2FP.BF16.F32.PACK_AB R15, RZ, R48 ;  /* 0x00000030ff0f723e */ /* 0x000fe200000010ff */
[----:B------:R-:W-:Y:S01]  /*29f0*/  FFMA R205, R17, R205, R64 ;  /* 0x000000cd11cd7223 */ /* 0x000fe20000000040 */
[----:B------:R-:W-:Y:S01]  /*2a00*/  LOP3.LUT R0, R0, 0xffff, RZ, 0xc0, !PT ;  /* 0x0000ffff00007812 */ /* 0x000fe200078ec0ff */
[-C--:B------:R-:W-:Y:S01]  /*2a10*/  @P1 FMUL R37, R37, R201.reuse ;  /* 0x000000c925251220 */ /* 0x080fe20000400000 */
[----:B------:R-:W-:Y:S01]  /*2a20*/  FSEL R58, R149, R58, !P3 ;  /* 0x0000003a953a7208 */ /* 0x000fe20005800000 */
[----:B------:R-:W-:Y:S01]  /*2a30*/  @P1 FMUL R35, R35, R201 ;  /* 0x000000c923231220 */ /* 0x000fe20000400000 */
[----:B0-----:R-:W-:Y:S01]  /*2a40*/  LOP3.LUT R11, R11, R14, RZ, 0xfc, !PT ;  /* 0x0000000e0b0b7212 */ /* 0x001fe200078efcff */
[----:B------:R-:W-:Y:S01]  /*2a50*/  FADD R22, R131, 1 ;  /* 0x3f80000083167421 */ /* 0x000fe20000000000 */
[----:B------:R-:W-:Y:S01]  /*2a60*/  @P0 FMNMX R198, R198, |R30|, !PT ;  /* 0x4000001ec6c60209 */ /* 0x000fe20007800000 */
[----:B------:R-:W-:Y:S01]  /*2a70*/  FFMA R24, R58, R24, R85 ;  /* 0x000000183a187223 */ /* 0x000fe20000000055 */
[----:B------:R-:W-:Y:S01]  /*2a80*/  SHF.L.U64.HI R17, R0, 0x10, RZ ;  /* 0x0000001000117819 */ /* 0x000fe200000102ff */
[----:B------:R-:W-:Y:S01]  /*2a90*/  FADD R58, R147, 1 ;  /* 0x3f800000933a7421 */ /* 0x000fe20000000000 */
[----:B------:R-:W-:Y:S01]  /*2aa0*/  PRMT R14, R15, 0x5410, R0 ;  /* 0x000054100f0e7816 */ /* 0x000fe20000000000 */
[-C--:B------:R-:W-:Y:S01]  /*2ab0*/  FMUL R23, R23, R6.reuse ;  /* 0x0000000617177220 */ /* 0x080fe20000400000 */
[----:B------:R-:W-:Y:S01]  /*2ac0*/  FSEL R21, R140, R21, !P3 ;  /* 0x000000158c157208 */ /* 0x000fe20005800000 */
[----:B------:R-:W-:Y:S01]  /*2ad0*/  FMUL R211, R221, R6 ;  /* 0x00000006ddd37220 */ /* 0x000fe20000400000 */
[----:B------:R-:W-:Y:S01]  /*2ae0*/  F2FP.BF16.F32.PACK_AB R0, RZ, R47 ;  /* 0x0000002fff00723e */ /* 0x000fe200000010ff */
[-C--:B------:R-:W-:Y:S01]  /*2af0*/  @P1 FMUL R32, R32, R201.reuse ;  /* 0x000000c920201220 */ /* 0x080fe20000400000 */
[----:B------:R-:W-:Y:S01]  /*2b00*/  @P0 FMNMX R198, R198, |R28|, !PT ;  /* 0x4000001cc6c60209 */ /* 0x000fe20007800000 */
[----:B------:R-:W-:Y:S01]  /*2b10*/  FFMA R192, R21, R192, R76 ;  /* 0x000000c015c07223 */ /* 0x000fe2000000004c */
[----:B-1----:R-:W-:Y:S01]  /*2b20*/  LOP3.LUT R50, R17, R50, RZ, 0xfc, !PT ;  /* 0x0000003211327212 */ /* 0x002fe200078efcff */
[----:B------:R-:W-:Y:S01]  /*2b30*/  FADD R21, R138, 1 ;  /* 0x3f8000008a157421 */ /* 0x000fe20000000000 */
[----:B------:R-:W-:Y:S01]  /*2b40*/  F2FP.BF16.F32.PACK_AB R17, RZ, R44 ;  /* 0x0000002cff11723e */ /* 0x000fe200000010ff */
[----:B------:R-:W0:Y:S01]  /*2b50*/  F2F.BF16.F32 R35, R35 ;  /* 0x0000002300237304 */ /* 0x000e220000202000 */
[----:B------:R-:W-:Y:S01]  /*2b60*/  LOP3.LUT R0, R0, 0xffff, RZ, 0xc0, !PT ;  /* 0x0000ffff00007812 */ /* 0x000fe200078ec0ff */
[----:B------:R-:W-:Y:S01]  /*2b70*/  @P1 FMUL R45, R45, R201 ;  /* 0x000000c92d2d1220 */ /* 0x000fe20000400000 */
[----:B------:R-:W-:Y:S01]  /*2b80*/  @P0 FMNMX R198, R198, |R24|, !PT ;  /* 0x40000018c6c60209 */ /* 0x000fe20007800000 */
[----:B------:R-:W-:Y:S01]  /*2b90*/  FMUL R7, R7, R6 ;  /* 0x0000000607077220 */ /* 0x000fe20000400000 */
[----:B--2---:R-:W-:Y:S01]  /*2ba0*/  LOP3.LUT R61, R2, R61, RZ, 0xfc, !PT ;  /* 0x0000003d023d7212 */ /* 0x004fe200078efcff */
[-C--:B------:R-:W-:Y:S01]  /*2bb0*/  @P1 FMUL R31, R31, R201.reuse ;  /* 0x000000c91f1f1220 */ /* 0x080fe20000400000 */
[----:B------:R-:W-:Y:S01]  /*2bc0*/  SHF.L.U64.HI R2, R0, 0x10, RZ ;  /* 0x0000001000027819 */ /* 0x000fe200000102ff */
[----:B------:R-:W1:Y:S01]  /*2bd0*/  F2F.BF16.F32 R45, R45 ;  /* 0x0000002d002d7304 */ /* 0x000e620000202000 */
[----:B------:R-:W-:Y:S01]  /*2be0*/  PRMT R16, R17, 0x5410, R0 ;  /* 0x0000541011107816 */ /* 0x000fe20000000000 */
[----:B------:R-:W-:Y:S01]  /*2bf0*/  @P1 FMUL R56, R56, R201 ;  /* 0x000000c938381220 */ /* 0x000fe20000400000 */
[----:B------:R-:W-:Y:S01]  /*2c00*/  F2FP.BF16.F32.PACK_AB R0, RZ, R41 ;  /* 0x00000029ff00723e */ /* 0x000fe200000010ff */
[-C--:B------:R-:W-:Y:S01]  /*2c10*/  @P1 FMUL R57, R57, R201.reuse ;  /* 0x000000c939391220 */ /* 0x080fe20000400000 */
[----:B------:R-:W-:Y:S01]  /*2c20*/  @P0 FMNMX R198, R198, |R26|, !PT ;  /* 0x4000001ac6c60209 */ /* 0x000fe20007800000 */
[----:B------:R-:W-:Y:S01]  /*2c30*/  @P1 FMUL R30, R30, R201 ;  /* 0x000000c91e1e1220 */ /* 0x000fe20000400000 */
[----:B------:R-:W-:Y:S01]  /*2c40*/  FSEL R21, R138, R21, !P3 ;  /* 0x000000158a157208 */ /* 0x000fe20005800000 */
[----:B------:R-:W2:Y:S01]  /*2c50*/  F2F.BF16.F32 R31, R31 ;  /* 0x0000001f001f7304 */ /* 0x000ea20000202000 */
[----:B---3--:R-:W-:Y:S01]  /*2c60*/  SHF.L.U32 R18, R18, 0x10, RZ ;  /* 0x0000001012127819 */ /* 0x008fe200000006ff */
[-C--:B------:R-:W-:Y:S01]  /*2c70*/  @P1 FMUL R24, R24, R201.reuse ;  /* 0x000000c918181220 */ /* 0x080fe20000400000 */
[----:B------:R-:W-:Y:S01]  /*2c80*/  F2FP.BF16.F32.PACK_AB R19, RZ, R40 ;  /* 0x00000028ff13723e */ /* 0x000fe200000010ff */
[----:B------:R-:W-:Y:S01]  /*2c90*/  FFMA R206, R21, R206, R74 ;  /* 0x000000ce15ce7223 */ /* 0x000fe2000000004a */
[----:B------:R-:W-:Y:S01]  /*2ca0*/  LOP3.LUT R0, R0, 0xffff, RZ, 0xc0, !PT ;  /* 0x0000ffff00007812 */ /* 0x000fe200078ec0ff */
[----:B------:R-:W-:Y:S01]  /*2cb0*/  @P1 FMUL R36, R36, R201 ;  /* 0x000000c924241220 */ /* 0x000fe20000400000 */
[----:B------:R-:W-:Y:S01]  /*2cc0*/  @P0 FMNMX R198, R198, |R29|, !PT ;  /* 0x4000001dc6c60209 */ /* 0x000fe20007800000 */
[----:B------:R-:W3:Y:S01]  /*2cd0*/  F2F.BF16.F32 R30, R30 ;  /* 0x0000001e001e7304 */ /* 0x000ee20000202000 */
[----:B------:R-:W-:Y:S01]  /*2ce0*/  LOP3.LUT R11, R11, R18, RZ, 0xfc, !PT ;  /* 0x000000120b0b7212 */ /* 0x000fe200078efcff */
[-C--:B------:R-:W-:Y:S01]  /*2cf0*/  @P1 FMUL R29, R29, R201.reuse ;  /* 0x000000c91d1d1220 */ /* 0x080fe20000400000 */
[----:B------:R-:W-:Y:S01]  /*2d00*/  SHF.L.U64.HI R21, R0, 0x10, RZ ;  /* 0x0000001000157819 */ /* 0x000fe200000102ff */
[-C--:B------:R-:W-:Y:S01]  /*2d10*/  @P1 FMUL R26, R26, R201.reuse ;  /* 0x000000c91a1a1220 */ /* 0x080fe20000400000 */
[----:B------:R-:W-:Y:S01]  /*2d20*/  PRMT R18, R19, 0x5410, R0 ;  /* 0x0000541013127816 */ /* 0x000fe20000000000 */
[----:B------:R-:W-:Y:S01]  /*2d30*/  @P1 FMUL R33, R33, R201 ;  /* 0x000000c921211220 */ /* 0x000fe20000400000 */
[----:B------:R-:W-:Y:S01]  /*2d40*/  F2FP.BF16.F32.PACK_AB R0, RZ, R38 ;  /* 0x00000026ff00723e */ /* 0x000fe200000010ff */
[----:B------:R-:W3:Y:S01]  /*2d50*/  F2F.BF16.F32 R36, R36 ;  /* 0x0000002400247304 */ /* 0x000ee20000202000 */
[----:B------:R-:W-:Y:S01]  /*2d60*/  @P0 FMNMX R198, R198, |R27|, !PT ;  /* 0x4000001bc6c60209 */ /* 0x000fe20007800000 */
[-C--:B------:R-:W-:Y:S01]  /*2d70*/  @P1 FMUL R28, R28, R201.reuse ;  /* 0x000000c91c1c1220 */ /* 0x080fe20000400000 */
[----:B------:R-:W-:Y:S01]  /*2d80*/  FSEL R58, R147, R58, !P3 ;  /* 0x0000003a933a7208 */ /* 0x000fe20005800000 */
[-C--:B------:R-:W-:Y:S01]  /*2d90*/  @P1 FMUL R27, R27, R201.reuse ;  /* 0x000000c91b1b1220 */ /* 0x080fe20000400000 */
[----:B------:R-:W-:Y:S01]  /*2da0*/  FSEL R20, R129, R20, !P3 ;  /* 0x0000001481147208 */ /* 0x000fe20005800000 */
[----:B------:R-:W-:Y:S01]  /*2db0*/  @P1 FMUL R39, R39, R201 ;  /* 0x000000c927271220 */ /* 0x000fe20000400000 */
[----:B----4-:R-:W-:Y:S01]  /*2dc0*/  LOP3.LUT R42, R21, R42, RZ, 0xfc, !PT ;  /* 0x0000002a152a7212 */ /* 0x010fe200078efcff */
[----:B------:R-:W-:Y:S01]  /*2dd0*/  FFMA R58, R58, R23, R83 ;  /* 0x000000173a3a7223 */ /* 0x000fe20000000053 */
[----:B------:R-:W-:Y:S01]  /*2de0*/  F2FP.BF16.F32.PACK_AB R21, RZ, R37 ;  /* 0x00000025ff15723e */ /* 0x000fe200000010ff */
[----:B------:R-:W-:Y:S01]  /*2df0*/  FFMA R211, R20, R211, R65 ;  /* 0x000000d314d37223 */ /* 0x000fe20000000041 */
[----:B------:R-:W-:Y:S01]  /*2e00*/  LOP3.LUT R0, R0, 0xffff, RZ, 0xc0, !PT ;  /* 0x0000ffff00007812 */ /* 0x000fe200078ec0ff */
[----:B------:R-:W-:Y:S01]  /*2e10*/  F2F.BF16.F32 R29, R29 ;  /* 0x0000001d001d7304 */ /* 0x000fe20000202000 */
[----:B------:R-:W-:Y:S01]  /*2e20*/  @P0 FMNMX R198, R198, |R62|, !PT ;  /* 0x4000003ec6c60209 */ /* 0x000fe20007800000 */
[-C--:B------:R-:W-:Y:S01]  /*2e30*/  @P1 FMUL R62, R62, R201.reuse ;  /* 0x000000c93e3e1220 */ /* 0x080fe20000400000 */
[----:B------:R-:W-:Y:S01]  /*2e40*/  FSEL R22, R131, R22, !P3 ;  /* 0x0000001683167208 */ /* 0x000fe20005800000 */
[-C--:B------:R-:W-:Y:S01]  /*2e50*/  @P1 FMUL R34, R34, R201.reuse ;  /* 0x000000c922221220 */ /* 0x080fe20000400000 */
[----:B------:R-:W-:Y:S01]  /*2e60*/  SHF.L.U64.HI R23, R0, 0x10, RZ ;  /* 0x0000001000177819 */ /* 0x000fe200000102ff */
[----:B------:R-:W-:Y:S01]  /*2e70*/  @P1 FMUL R43, R43, R201 ;  /* 0x000000c92b2b1220 */ /* 0x000fe20000400000 */
[----:B------:R-:W-:Y:S01]  /*2e80*/  PRMT R20, R21, 0x5410, R0 ;  /* 0x0000541015147816 */ /* 0x000fe20000000000 */
[----:B------:R-:W-:Y:S01]  /*2e90*/  FFMA R7, R22, R7, R67 ;  /* 0x0000000716077223 */ /* 0x000fe20000000043 */
[----:B------:R-:W-:Y:S01]  /*2ea0*/  @P0 FMNMX R198, R198, |R59|, !PT ;  /* 0x4000003bc6c60209 */ /* 0x000fe20007800000 */
[-C--:B------:R-:W-:Y:S01]  /*2eb0*/  @P1 FMUL R59, R59, R201.reuse ;  /* 0x000000c93b3b1220 */ /* 0x080fe20000400000 */
[----:B------:R-:W-:Y:S01]  /*2ec0*/  F2FP.BF16.F32.PACK_AB R0, RZ, R32 ;  /* 0x00000020ff00723e */ /* 0x000fe200000010ff */
[----:B------:R-:W-:Y:S01]  /*2ed0*/  F2F.BF16.F32 R39, R39 ;  /* 0x0000002700277304 */ /* 0x000fe20000202000 */
[----:B------:R-:W-:Y:S01]  /*2ee0*/  @P0 FMNMX R198, R198, |R58|, !PT ;  /* 0x4000003ac6c60209 */ /* 0x000fe20007800000 */
[-C--:B------:R-:W-:Y:S01]  /*2ef0*/  @P1 FMUL R46, R46, R201.reuse ;  /* 0x000000c92e2e1220 */ /* 0x080fe20000400000 */
[----:B------:R-:W-:Y:S01]  /*2f00*/  LOP3.LUT R22, R0, 0xffff, RZ, 0xc0, !PT ;  /* 0x0000ffff00167812 */ /* 0x000fe200078ec0ff */
[-C--:B------:R-:W-:Y:S01]  /*2f10*/  @P1 FMUL R49, R49, R201.reuse ;  /* 0x000000c931311220 */ /* 0x080fe20000400000 */
[----:B------:R-:W-:Y:S01]  /*2f20*/  @P0 FMNMX R198, R198, |R192|, !PT ;  /* 0x400000c0c6c60209 */ /* 0x000fe20007800000 */
[----:B------:R-:W-:Y:S01]  /*2f30*/  @P1 FMUL R192, R192, R201 ;  /* 0x000000c9c0c01220 */ /* 0x000fe20000400000 */
[----:B------:R-:W-:Y:S01]  /*2f40*/  SHF.L.U64.HI R0, R22, 0x10, RZ ;  /* 0x0000001016007819 */ /* 0x000fe200000102ff */
[----:B------:R-:W-:Y:S01]  /*2f50*/  F2F.BF16.F32 R59, R59 ;  /* 0x0000003b003b7304 */ /* 0x000fe20000202000 */
[----:B------:R-:W-:Y:S01]  /*2f60*/  @P0 FMNMX R198, R198, |R63|, !PT ;  /* 0x4000003fc6c60209 */ /* 0x000fe20007800000 */
[----:B------:R-:W-:Y:S01]  /*2f70*/  @P1 FMUL R63, R63, R201 ;  /* 0x000000c93f3f1220 */ /* 0x000fe20000400000 */
[----:B0-----:R-:W-:Y:S01]  /*2f80*/  LOP3.LUT R35, R0, R35, RZ, 0xfc, !PT ;  /* 0x0000002300237212 */ /* 0x001fe200078efcff */
[-C--:B------:R-:W-:Y:S01]  /*2f90*/  @P1 FMUL R60, R60, R201.reuse ;  /* 0x000000c93c3c1220 */ /* 0x080fe20000400000 */
[----:B------:R-:W-:Y:S01]  /*2fa0*/  F2FP.BF16.F32.PACK_AB R0, RZ, R56 ;  /* 0x00000038ff00723e */ /* 0x000fe200000010ff */
[----:B------:R-:W-:Y:S01]  /*2fb0*/  @P1 FMUL R54, R54, R201 ;  /* 0x000000c936361220 */ /* 0x000fe20000400000 */
[----:B------:R-:W-:Y:S01]  /*2fc0*/  @P0 FMNMX R198, R198, |R193|, !PT ;  /* 0x400000c1c6c60209 */ /* 0x000fe20007800000 */
[----:B------:R-:W-:Y:S01]  /*2fd0*/  @P1 FMUL R193, R193, R201 ;  /* 0x000000c9c1c11220 */ /* 0x000fe20000400000 */
[----:B------:R-:W-:Y:S01]  /*2fe0*/  F2FP.BF16.F32.PACK_AB R25, RZ, R57 ;  /* 0x00000039ff19723e */ /* 0x000fe200000010ff */
[----:B------:R-:W-:Y:S01]  /*2ff0*/  F2F.BF16.F32 R34, R34 ;  /* 0x0000002200227304 */ /* 0x000fe20000202000 */
[----:B------:R-:W-:Y:S01]  /*3000*/  LOP3.LUT R0, R0, 0xffff, RZ, 0xc0, !PT ;  /* 0x0000ffff00007812 */ /* 0x000fe200078ec0ff */
[----:B------:R-:W-:Y:S01]  /*3010*/  @P1 FMUL R52, R52, R201 ;  /* 0x000000c934341220 */ /* 0x000fe20000400000 */
[----:B-1----:R-:W-:Y:S01]  /*3020*/  LOP3.LUT R45, R2, R45, RZ, 0xfc, !PT ;  /* 0x0000002d022d7212 */ /* 0x002fe200078efcff */
[-C--:B------:R-:W-:Y:S01]  /*3030*/  @P1 FMUL R58, R58, R201.reuse ;  /* 0x000000c93a3a1220 */ /* 0x080fe20000400000 */
[----:B------:R-:W-:Y:S01]  /*3040*/  @P0 FMNMX R198, R198, |R194|, !PT ;  /* 0x400000c2c6c60209 */ /* 0x000fe20007800000 */
[----:B------:R-:W-:Y:S01]  /*3050*/  @P1 FMUL R194, R194, R201 ;  /* 0x000000c9c2c21220 */ /* 0x000fe20000400000 */
[----:B------:R-:W-:Y:S01]  /*3060*/  F2FP.BF16.F32.PACK_AB R2, RZ, R24 ;  /* 0x00000018ff02723e */ /* 0x000fe200000010ff */
[----:B------:R-:W-:Y:S01]  /*3070*/  F2F.BF16.F32 R193, R193 ;  /* 0x000000c100c17304 */ /* 0x000fe20000202000 */
[----:B------:R-:W-:-:S02]  /*3080*/  PRMT R24, R25, 0x5410, R0 ;  /* 0x0000541019187816 */ /* 0x000fc40000000000 */
[----:B------:R-:W-:Y:S02]  /*3090*/  SHF.L.U64.HI R0, R0, 0x10, RZ ;  /* 0x0000001000007819 */ /* 0x000fe400000102ff */
[----:B------:R-:W-:Y:S01]  /*30a0*/  @P0 FMNMX R198, R198, |R204|, !PT ;  /* 0x400000ccc6c60209 */ /* 0x000fe20007800000 */
[----:B------:R-:W-:Y:S01]  /*30b0*/  @P1 FMUL R204, R204, R201 ;  /* 0x000000c9cccc1220 */ /* 0x000fe20000400000 */
[----:B--2---:R-:W-:Y:S01]  /*30c0*/  LOP3.LUT R31, R0, R31, RZ, 0xfc, !PT ;  /* 0x0000001f001f7212 */ /* 0x004fe200078efcff */
[----:B------:R-:W-:Y:S01]  /*30d0*/  F2F.BF16.F32 R194, R194 ;  /* 0x000000c200c27304 */ /* 0x000fe20000202000 */
[----:B------:R-:W-:Y:S02]  /*30e0*/  PRMT R0, R2, 0x7610, R0 ;  /* 0x0000761002007816 */ /* 0x000fe40000000000 */
[----:B------:R-:W-:Y:S01]  /*30f0*/  @P0 FMNMX R198, R198, |R202|, !PT ;  /* 0x400000cac6c60209 */ /* 0x000fe20007800000 */
[----:B------:R-:W-:Y:S01]  /*3100*/  @P1 FMUL R202, R202, R201 ;  /* 0x000000c9caca1220 */ /* 0x000fe20000400000 */
[----:B---3--:R-:W-:-:S02]  /*3110*/  SHF.L.U32 R30, R30, 0x10, RZ ;  /* 0x000000101e1e7819 */ /* 0x008fc400000006ff */
[----:B------:R-:W-:Y:S01]  /*3120*/  @P0 FMNMX R198, R198, |R206|, !PT ;  /* 0x400000cec6c60209 */ /* 0x000fe20007800000 */
[----:B------:R0:W1:Y:S01]  /*3130*/  F2F.BF16.F32 R2, R26 ;  /* 0x0000001a00027304 */ /* 0x0000620000202000 */
[----:B------:R-:W-:Y:S01]  /*3140*/  LOP3.LUT R0, R0, 0xffff, RZ, 0xc0, !PT ;  /* 0x0000ffff00007812 */ /* 0x000fe200078ec0ff */
[----:B------:R-:W-:Y:S01]  /*3150*/  @P1 FMUL R206, R206, R201 ;  /* 0x000000c9cece1220 */ /* 0x000fe20000400000 */
[----:B------:R-:W-:Y:S01]  /*3160*/  @P0 FMNMX R198, R198, |R195|, !PT ;  /* 0x400000c3c6c60209 */ /* 0x000fe20007800000 */
[----:B------:R-:W-:Y:S01]  /*3170*/  @P1 FMUL R195, R195, R201 ;  /* 0x000000c9c3c31220 */ /* 0x000fe20000400000 */
[----:B------:R-:W-:Y:S02]  /*3180*/  LOP3.LUT R36, R23, R36, RZ, 0xfc, !PT ;  /* 0x0000002417247212 */ /* 0x000fe400078efcff */
[----:B------:R-:W-:Y:S01]  /*3190*/  F2FP.BF16.F32.PACK_AB R23, RZ, R33 ;  /* 0x00000021ff17723e */ /* 0x000fe200000010ff */
[----:B------:R-:W-:Y:S01]  /*31a0*/  F2F.BF16.F32 R43, R43 ;  /* 0x0000002b002b7304 */ /* 0x000fe20000202000 */
[----:B------:R-:W-:-:S02]  /*31b0*/  LOP3.LUT R25, R31, R30, RZ, 0xfc, !PT ;  /* 0x0000001e1f197212 */ /* 0x000fc400078efcff */
[----:B------:R-:W-:Y:S02]  /*31c0*/  F2FP.BF16.F32.PACK_AB R33, RZ, R28 ;  /* 0x0000001cff21723e */ /* 0x000fe400000010ff */
[----:B------:R-:W-:Y:S02]  /*31d0*/  SHF.L.U64.HI R31, R0, 0x10, RZ ;  /* 0x00000010001f7819 */ /* 0x000fe400000102ff */
[----:B------:R-:W-:Y:S01]  /*31e0*/  @P0 FMNMX R198, R198, |R203|, !PT ;  /* 0x400000cbc6c60209 */ /* 0x000fe20007800000 */
[----:B------:R-:W-:Y:S01]  /*31f0*/  F2F.BF16.F32 R46, R46 ;  /* 0x0000002e002e7304 */ /* 0x000fe20000202000 */
[----:B------:R-:W-:Y:S01]  /*3200*/  F2FP.BF16.F32.PACK_AB R62, RZ, R62 ;  /* 0x0000003eff3e723e */ /* 0x000fe200000010ff */
[----:B------:R-:W-:Y:S01]  /*3210*/  @P1 FMUL R203, R203, R201 ;  /* 0x000000c9cbcb1220 */ /* 0x000fe20000400000 */
[----:B0-----:R-:W-:Y:S02]  /*3220*/  PRMT R26, R33, 0x5410, R0 ;  /* 0x00005410211a7816 */ /* 0x001fe40000000000 */
[----:B-1----:R-:W-:-:S02]  /*3230*/  LOP3.LUT R2, R31, R2, RZ, 0xfc, !PT ;  /* 0x000000021f027212 */ /* 0x002fc400078efcff */
[----:B------:R-:W-:Y:S01]  /*3240*/  SHF.L.U32 R29, R29, 0x10, RZ ;  /* 0x000000101d1d7819 */ /* 0x000fe200000006ff */
[----:B------:R-:W-:Y:S01]  /*3250*/  F2F.BF16.F32 R49, R49 ;  /* 0x0000003100317304 */ /* 0x000fe20000202000 */
[----:B------:R-:W-:Y:S01]  /*3260*/  @P0 FMNMX R198, R198, |R208|, !PT ;  /* 0x400000d0c6c60209 */ /* 0x000fe20007800000 */
[----:B------:R-:W-:Y:S01]  /*3270*/  @P1 FMUL R208, R208, R201 ;  /* 0x000000c9d0d01220 */ /* 0x000fe20000400000 */
[----:B------:R-:W-:Y:S02]  /*3280*/  PRMT R0, R62, 0x7610, R0 ;  /* 0x000076103e007816 */ /* 0x000fe40000000000 */
[----:B------:R-:W-:Y:S02]  /*3290*/  F2FP.BF16.F32.PACK_AB R28, RZ, R27 ;  /* 0x0000001bff1c723e */ /* 0x000fe400000010ff */
[----:B------:R-:W-:Y:S01]  /*32a0*/  LOP3.LUT R27, R2, R29, RZ, 0xfc, !PT ;  /* 0x0000001d021b7212 */ /* 0x000fe200078efcff */
[----:B------:R-:W-:Y:S01]  /*32b0*/  F2F.BF16.F32 R60, R60 ;  /* 0x0000003c003c7304 */ /* 0x000fe20000202000 */
[----:B------:R-:W-:Y:S01]  /*32c0*/  @P0 FMNMX R198, R198, |R209|, !PT ;  /* 0x400000d1c6c60209 */ /* 0x000fe20007800000 */
[----:B------:R-:W-:Y:S01]  /*32d0*/  @P1 FMUL R209, R209, R201 ;  /* 0x000000c9d1d11220 */ /* 0x000fe20000400000 */
[----:B------:R-:W-:-:S02]  /*32e0*/  LOP3.LUT R0, R0, 0xffff, RZ, 0xc0, !PT ;  /* 0x0000ffff00007812 */ /* 0x000fc400078ec0ff */
[----:B------:R-:W-:Y:S02]  /*32f0*/  PRMT R29, R28, 0x7610, R29 ;  /* 0x000076101c1d7816 */ /* 0x000fe4000000001d */
[----:B------:R-:W-:Y:S01]  /*3300*/  @P0 FMNMX R198, R198, |R207|, !PT ;  /* 0x400000cfc6c60209 */ /* 0x000fe20007800000 */
[----:B------:R-:W0:Y:S01]  /*3310*/  F2F.BF16.F32 R209, R209 ;  /* 0x000000d100d17304 */ /* 0x000e220000202000 */
[----:B------:R-:W-:Y:S01]  /*3320*/  SHF.L.U64.HI R2, R0, 0x10, RZ ;  /* 0x0000001000027819 */ /* 0x000fe200000102ff */
[----:B------:R-:W-:Y:S01]  /*3330*/  @P1 FMUL R207, R207, R201 ;  /* 0x000000c9cfcf1220 */ /* 0x000fe20000400000 */
[----:B------:R-:W-:Y:S02]  /*3340*/  PRMT R28, R29, 0x5410, R0 ;  /* 0x000054101d1c7816 */ /* 0x000fe40000000000 */
[----:B------:R-:W-:Y:S02]  /*3350*/  F2FP.BF16.F32.PACK_AB R0, RZ, R63 ;  /* 0x0000003fff00723e */ /* 0x000fe400000010ff */
[----:B------:R-:W-:Y:S01]  /*3360*/  @P0 FMNMX R198, R198, |R205|, !PT ;  /* 0x400000cdc6c60209 */ /* 0x000fe20007800000 */
[----:B------:R-:W-:Y:S01]  /*3370*/  F2F.BF16.F32 R207, R207 ;  /* 0x000000cf00cf7304 */ /* 0x000fe20000202000 */
[----:B------:R-:W-:Y:S01]  /*3380*/  F2FP.BF16.F32.PACK_AB R31, RZ, R192 ;  /* 0x000000c0ff1f723e */ /* 0x000fe200000010ff */
[----:B------:R-:W-:Y:S01]  /*3390*/  @P1 FMUL R205, R205, R201 ;  /* 0x000000c9cdcd1220 */ /* 0x000fe20000400000 */
[----:B------:R-:W-:-:S02]  /*33a0*/  LOP3.LUT R0, R0, 0xffff, RZ, 0xc0, !PT ;  /* 0x0000ffff00007812 */ /* 0x000fc400078ec0ff */
[----:B------:R-:W-:Y:S01]  /*33b0*/  @P0 FMNMX R198, R198, |R211|, !PT ;  /* 0x400000d3c6c60209 */ /* 0x000fe20007800000 */
[----:B------:R-:W-:Y:S01]  /*33c0*/  @P1 FMUL R211, R211, R201 ;  /* 0x000000c9d3d31220 */ /* 0x000fe20000400000 */
[----:B------:R-:W-:Y:S01]  /*33d0*/  LOP3.LUT R59, R2, R59, RZ, 0xfc, !PT ;  /* 0x0000003b023b7212 */ /* 0x000fe200078efcff */
[----:B------:R-:W-:Y:S01]  /*33e0*/  F2F.BF16.F32 R54, R54 ;  /* 0x0000003600367304 */ /* 0x000fe20000202000 */
[----:B------:R-:W-:Y:S02]  /*33f0*/  SHF.L.U64.HI R2, R0, 0x10, RZ ;  /* 0x0000001000027819 */ /* 0x000fe400000102ff */
[----:B------:R-:W-:Y:S02]  /*3400*/  PRMT R30, R31, 0x5410, R0 ;  /* 0x000054101f1e7816 */ /* 0x000fe40000000000 */
[----:B------:R-:W-:Y:S02]  /*3410*/  F2FP.BF16.F32.PACK_AB R0, RZ, R202 ;  /* 0x000000caff00723e */ /* 0x000fe400000010ff */
[----:B------:R-:W-:Y:S01]  /*3420*/  @P0 FMNMX R198, R198, |R210|, !PT ;  /* 0x400000d2c6c60209 */ /* 0x000fe20007800000 */
[----:B------:R-:W-:Y:S01]  /*3430*/  @P1 FMUL R210, R210, R201 ;  /* 0x000000c9d2d21220 */ /* 0x000fe20000400000 */
[----:B------:R-:W-:Y:S01]  /*3440*/  F2FP.BF16.F32.PACK_AB R33, RZ, R204 ;  /* 0x000000ccff21723e */ /* 0x000fe200000010ff */
[----:B------:R-:W-:Y:S01]  /*3450*/  F2F.BF16.F32 R52, R52 ;  /* 0x0000003400347304 */ /* 0x000fe20000202000 */
[----:B------:R-:W-:-:S02]  /*3460*/  LOP3.LUT R0, R0, 0xffff, RZ, 0xc0, !PT ;  /* 0x0000ffff00007812 */ /* 0x000fc400078ec0ff */
[----:B------:R-:W-:Y:S02]  /*3470*/  F2FP.BF16.F32.PACK_AB R208, RZ, R208 ;  /* 0x000000d0ffd0723e */ /* 0x000fe400000010ff */
[--C-:B------:R-:W-:Y:S02]  /*3480*/  PRMT R32, R33, 0x5410, R0.reuse ;  /* 0x0000541021207816 */ /* 0x100fe40000000000 */
[----:B------:R-:W-:Y:S01]  /*3490*/  LOP3.LUT R193, R2, R193, RZ, 0xfc, !PT ;  /* 0x000000c102c17212 */ /* 0x000fe200078efcff */
[----:B------:R-:W1:Y:S01]  /*34a0*/  F2F.BF16.F32 R210, R210 ;  /* 0x000000d200d27304 */ /* 0x000e620000202000 */
[----:B------:R-:W-:Y:S02]  /*34b0*/  SHF.L.U64.HI R33, R0, 0x10, RZ ;  /* 0x0000001000217819 */ /* 0x000fe400000102ff */
[----:B------:R-:W-:Y:S02]  /*34c0*/  F2FP.BF16.F32.PACK_AB R2, RZ, R211 ;  /* 0x000000d3ff02723e */ /* 0x000fe400000010ff */
[----:B------:R-:W-:-:S02]  /*34d0*/  PRMT R0, R208, 0x7610, R0 ;  /* 0x00007610d0007816 */ /* 0x000fc40000000000 */
[----:B------:R-:W-:Y:S01]  /*34e0*/  SHF.L.U32 R39, R39, 0x10, RZ ;  /* 0x0000001027277819 */ /* 0x000fe200000006ff */
[----:B------:R-:W-:Y:S01]  /*34f0*/  F2F.BF16.F32 R58, R58 ;  /* 0x0000003a003a7304 */ /* 0x000fe20000202000 */
[----:B------:R-:W-:Y:S02]  /*3500*/  SHF.L.U32 R34, R34, 0x10, RZ ;  /* 0x0000001022227819 */ /* 0x000fe400000006ff */
[----:B------:R-:W-:Y:S02]  /*3510*/  LOP3.LUT R0, R0, 0xffff, RZ, 0xc0, !PT ;  /* 0x0000ffff00007812 */ /* 0x000fe400078ec0ff */
[----:B------:R-:W-:Y:S02]  /*3520*/  LOP3.LUT R2, R2, 0xffff, RZ, 0xc0, !PT ;  /* 0x0000ffff02027812 */ /* 0x000fe400078ec0ff */
[----:B------:R-:W-:Y:S01]  /*3530*/  PRMT R22, R23, 0x5410, R22 ;  /* 0x0000541017167816 */ /* 0x000fe20000000016 */
[----:B------:R-:W-:Y:S01]  /*3540*/  F2F.BF16.F32 R206, R206 ;  /* 0x000000ce00ce7304 */ /* 0x000fe20000202000 */
[----:B------:R-:W-:-:S02]  /*3550*/  LOP3.LUT R21, R36, R39, RZ, 0xfc, !PT ;  /* 0x0000002724157212 */ /* 0x000fc400078efcff */
[----:B------:R-:W-:Y:S01]  /*3560*/  LOP3.LUT R23, R35, R34, RZ, 0xfc, !PT ;  /* 0x0000002223177212 */ /* 0x000fe200078efcff */
[----:B------:R-:W2:Y:S01]  /*3570*/  @!P2 LDC.64 R38, c[0x0][0x230] ;  /* 0x00008c00ff26ab82 */ /* 0x000ea20000000a00 */
[----:B------:R-:W-:Y:S02]  /*3580*/  SHF.L.U64.HI R34, R0, 0x10, RZ ;  /* 0x0000001000227819 */ /* 0x000fe400000102ff */
[----:B------:R-:W-:Y:S01]  /*3590*/  SHF.L.U64.HI R35, R2, 0x10, RZ ;  /* 0x0000001002237819 */ /* 0x000fe200000102ff */
[----:B------:R-:W-:Y:S01]  /*35a0*/  F2F.BF16.F32 R195, R195 ;  /* 0x000000c300c37304 */ /* 0x000fe20000202000 */
[----:B------:R-:W-:Y:S01]  /*35b0*/  @P0 FMNMX R198, R198, |R7|, !PT ;  /* 0x40000007c6c60209 */ /* 0x000fe20007800000 */
[----:B------:R-:W-:Y:S01]  /*35c0*/  @P1 FMUL R7, R7, R201 ;  /* 0x000000c907071220 */ /* 0x000fe20000400000 */
[----:B0-----:R-:W-:Y:S02]  /*35d0*/  LOP3.LUT R40, R34, R209, RZ, 0xfc, !PT ;  /* 0x000000d122287212 */ /* 0x001fe400078efcff */
[----:B-1----:R-:W-:-:S02]  /*35e0*/  LOP3.LUT R210, R35, R210, RZ, 0xfc, !PT ;  /* 0x000000d223d27212 */ /* 0x002fc400078efcff */
[----:B------:R-:W0:Y:S01]  /*35f0*/  LDC.64 R34, c[0x0][0x258] ;  /* 0x00009600ff227b82 */ /* 0x000e220000000a00 */
[----:B------:R-:W1:Y:S01]  /*3600*/  F2F.BF16.F32 R7, R7 ;  /* 0x0000000700077304 */ /* 0x000e620000202000 */
[----:B------:R-:W-:Y:S02]  /*3610*/  SHF.L.U32 R194, R194, 0x10, RZ ;  /* 0x00000010c2c27819 */ /* 0x000fe400000006ff */
[----:B------:R-:W-:Y:S02]  /*3620*/  SHF.L.U32 R43, R43, 0x10, RZ ;  /* 0x000000102b2b7819 */ /* 0x000fe400000006ff */
[----:B------:R-:W-:Y:S02]  /*3630*/  F2FP.BF16.F32.PACK_AB R37, RZ, R203 ;  /* 0x000000cbff25723e */ /* 0x000fe400000010ff */
[----:B------:R-:W-:Y:S02]  /*3640*/  SHF.L.U32 R46, R46, 0x10, RZ ;  /* 0x000000102e2e7819 */ /* 0x000fe400000006ff */
[----:B------:R-:W-:-:S02]  /*3650*/  LOP3.LUT R31, R193, R194, RZ, 0xfc, !PT ;  /* 0x000000c2c11f7212 */ /* 0x000fc400078efcff */
[----:B------:R-:W-:Y:S01]  /*3660*/  F2FP.BF16.F32.PACK_AB R193, RZ, R205 ;  /* 0x000000cdffc1723e */ /* 0x000fe200000010ff */
[----:B--2---:R-:W-:Y:S01]  /*3670*/  @!P2 IMAD.WIDE R38, R199, 0x4, R38 ;  /* 0x00000004c726a825 */ /* 0x004fe200078e0226 */
[----:B------:R-:W-:Y:S02]  /*3680*/  SHF.L.U32 R49, R49, 0x10, RZ ;  /* 0x0000001031317819 */ /* 0x000fe400000006ff */
[----:B-1----:R-:W-:Y:S02]  /*3690*/  SHF.L.U32 R7, R7, 0x10, RZ ;  /* 0x0000001007077819 */ /* 0x002fe400000006ff */
[----:B------:R-:W-:Y:S01]  /*36a0*/  LOP3.LUT R19, R42, R43, RZ, 0xfc, !PT ;  /* 0x0000002b2a137212 */ /* 0x000fe200078efcff */
[----:B------:R0:W-:Y:S01]  /*36b0*/  @!P2 STG.E desc[UR4][R38.64], R6 ;  /* 0x000000062600a986 */ /* 0x0001e2000c101904 */
[----:B------:R-:W-:Y:S02]  /*36c0*/  PRMT R36, R37, 0x5410, R0 ;  /* 0x0000541025247816 */ /* 0x000fe40000000000 */
[----:B------:R-:W-:Y:S01]  /*36d0*/  IADD3 R41, R196, 0x20, RZ ;  /* 0x00000020c4297810 */ /* 0x000fe20007ffe0ff */
[----:B------:R-:W1:Y:S01]  /*36e0*/  LDC R0, c[0x0][0x210] ;  /* 0x00008400ff007b82 */ /* 0x000e620000000800 */
[----:B------:R-:W-:-:S02]  /*36f0*/  SHF.L.U32 R60, R60, 0x10, RZ ;  /* 0x000000103c3c7819 */ /* 0x000fc400000006ff */
[----:B------:R-:W-:Y:S02]  /*3700*/  LOP3.LUT R17, R45, R46, RZ, 0xfc, !PT ;  /* 0x0000002e2d117212 */ /* 0x000fe400078efcff */
[----:B------:R-:W-:Y:S02]  /*3710*/  SHF.L.U32 R207, R207, 0x10, RZ ;  /* 0x00000010cfcf7819 */ /* 0x000fe400000006ff */
[C---:B------:R-:W-:Y:S01]  /*3720*/  IADD3 R43, R196.reuse, 0x40, RZ ;  /* 0x00000040c42b7810 */ /* 0x040fe20007ffe0ff */
[----:B0-----:R-:W-:Y:S01]  /*3730*/  IMAD.WIDE.U32 R38, R41, 0x8, R34 ;  /* 0x0000000829267825 */ /* 0x001fe200078e0022 */
[----:B------:R-:W-:Y:S02]  /*3740*/  PRMT R192, R193, 0x5410, R2 ;  /* 0x00005410c1c07816 */ /* 0x000fe40000000002 */
[----:B------:R-:W-:Y:S02]  /*3750*/  IADD3 R45, R196, 0x60, RZ ;  /* 0x00000060c42d7810 */ /* 0x000fe40007ffe0ff */
[----:B------:R-:W-:-:S02]  /*3760*/  LOP3.LUT R13, R13, R54, RZ, 0xfc, !PT ;  /* 0x000000360d0d7212 */ /* 0x000fc400078efcff */
[----:B------:R-:W-:Y:S02]  /*3770*/  SHF.L.U32 R52, R52, 0x10, RZ ;  /* 0x0000001034347819 */ /* 0x000fe400000006ff */
[----:B------:R-:W-:Y:S02]  /*3780*/  LOP3.LUT R15, R50, R49, RZ, 0xfc, !PT ;  /* 0x00000031320f7212 */ /* 0x000fe400078efcff */
[----:B------:R-:W-:Y:S01]  /*3790*/  LOP3.LUT R193, R210, R7, RZ, 0xfc, !PT ;  /* 0x00000007d2c17212 */ /* 0x000fe200078efcff */
[C---:B------:R-:W-:Y:S01]  /*37a0*/  IMAD.WIDE.U32 R6, R196.reuse, 0x8, R34 ;  /* 0x00000008c4067825 */ /* 0x040fe200078e0022 */
[----:B------:R-:W-:Y:S02]  /*37b0*/  IADD3 R47, R196, 0x80, RZ ;  /* 0x00000080c42f7810 */ /* 0x000fe40007ffe0ff */
[----:B------:R-:W-:Y:S02]  /*37c0*/  SHF.L.U32 R58, R58, 0x10, RZ ;  /* 0x000000103a3a7819 */ /* 0x000fe400000006ff */
[----:B------:R-:W-:Y:S01]  /*37d0*/  IADD3 R49, R196, 0xa0, RZ ;  /* 0x000000a0c4317810 */ /* 0x000fe20007ffe0ff */
[----:B------:R2:W-:Y:S01]  /*37e0*/  STG.E.64 desc[UR4][R6.64], R4 ;  /* 0x0000000406007986 */ /* 0x0005e2000c101b04 */
[----:B------:R-:W-:-:S02]  /*37f0*/  LOP3.LUT R9, R61, R60, RZ, 0xfc, !PT ;  /* 0x0000003c3d097212 */ /* 0x000fc400078efcff */
[----:B------:R-:W-:Y:S01]  /*3800*/  LOP3.LUT R37, R40, R207, RZ, 0xfc, !PT ;  /* 0x000000cf28257212 */ /* 0x000fe200078efcff */
[--C-:B------:R-:W-:Y:S01]  /*3810*/  IMAD.WIDE.U32 R40, R43, 0x8, R34.reuse ;  /* 0x000000082b287825 */ /* 0x100fe200078e0022 */
[C---:B------:R-:W-:Y:S01]  /*3820*/  IADD3 R51, R196.reuse, 0xc0, RZ ;  /* 0x000000c0c4337810 */ /* 0x040fe20007ffe0ff */
[----:B------:R2:W-:Y:S01]  /*3830*/  STG.E.64 desc[UR4][R38.64], R8 ;  /* 0x0000000826007986 */ /* 0x0005e2000c101b04 */
[C---:B------:R-:W-:Y:S01]  /*3840*/  IADD3 R53, R196.reuse, 0xe0, RZ ;  /* 0x000000e0c4357810 */ /* 0x040fe20007ffe0ff */
[--C-:B------:R-:W-:Y:S01]  /*3850*/  IMAD.WIDE.U32 R42, R45, 0x8, R34.reuse ;  /* 0x000000082d2a7825 */ /* 0x100fe200078e0022 */
[----:B------:R-:W-:Y:S01]  /*3860*/  LOP3.LUT R13, R13, R52, RZ, 0xfc, !PT ;  /* 0x000000340d0d7212 */ /* 0x000fe200078efcff */
[----:B------:R2:W-:Y:S01]  /*3870*/  STG.E.64 desc[UR4][R40.64], R10 ;  /* 0x0000000a28007986 */ /* 0x0005e2000c101b04 */
[----:B------:R-:W-:Y:S01]  /*3880*/  LOP3.LUT R206, R33, R206, RZ, 0xfc, !PT ;  /* 0x000000ce21ce7212 */ /* 0x000fe200078efcff */
[--C-:B------:R-:W-:Y:S01]  /*3890*/  IMAD.WIDE.U32 R44, R47, 0x8, R34.reuse ;  /* 0x000000082f2c7825 */ /* 0x100fe200078e0022 */
[----:B------:R-:W-:Y:S01]  /*38a0*/  SHF.L.U32 R195, R195, 0x10, RZ ;  /* 0x00000010c3c37819 */ /* 0x000fe200000006ff */
[----:B------:R2:W-:Y:S01]  /*38b0*/  STG.E.64 desc[UR4][R42.64], R12 ;  /* 0x0000000c2a007986 */ /* 0x0005e2000c101b04 */
[C---:B------:R-:W-:Y:S01]  /*38c0*/  IADD3 R55, R196.reuse, 0x100, RZ ;  /* 0x00000100c4377810 */ /* 0x040fe20007ffe0ff */
[--C-:B------:R-:W-:Y:S01]  /*38d0*/  IMAD.WIDE.U32 R46, R49, 0x8, R34.reuse ;  /* 0x00000008312e7825 */ /* 0x100fe200078e0022 */
[----:B------:R-:W-:Y:S01]  /*38e0*/  LOP3.LUT R29, R59, R58, RZ, 0xfc, !PT ;  /* 0x0000003a3b1d7212 */ /* 0x000fe200078efcff */
[----:B------:R2:W-:Y:S01]  /*38f0*/  STG.E.64 desc[UR4][R44.64], R14 ;  /* 0x0000000e2c007986 */ /* 0x0005e2000c101b04 */
[C---:B------:R-:W-:Y:S01]  /*3900*/  IADD3 R57, R196.reuse, 0x120, RZ ;  /* 0x00000120c4397810 */ /* 0x040fe20007ffe0ff */
[--C-:B------:R-:W-:Y:S01]  /*3910*/  IMAD.WIDE.U32 R48, R51, 0x8, R34.reuse ;  /* 0x0000000833307825 */ /* 0x100fe200078e0022 */
[C---:B------:R-:W-:Y:S01]  /*3920*/  IADD3 R59, R196.reuse, 0x140, RZ ;  /* 0x00000140c43b7810 */ /* 0x040fe20007ffe0ff */
[----:B------:R2:W-:Y:S01]  /*3930*/  STG.E.64 desc[UR4][R46.64], R16 ;  /* 0x000000102e007986 */ /* 0x0005e2000c101b04 */
[----:B------:R-:W-:Y:S01]  /*3940*/  IADD3 R61, R196, 0x160, RZ ;  /* 0x00000160c43d7810 */ /* 0x000fe20007ffe0ff */
        /* <DEDUP_REMOVED lines=9> */
[----:B------:R-:W-:Y:S01]  /*39e0*/  LEA R2, P0, R3, UR8, 0x3 ;  /* 0x0000000803027c11 */ /* 0x000fe2000f8018ff */
[----:B------:R2:W-:Y:S01]  /*39f0*/  STG.E.64 desc[UR4][R52.64], R22 ;  /* 0x0000001634007986 */ /* 0x0005e2000c101b04 */
[----:B-1----:R-:W-:Y:S01]  /*3a00*/  LEA R199, R0, R199, 0x2 ;  /* 0x000000c700c77211 */ /* 0x002fe200078e10ff */
[--C-:B------:R-:W-:Y:S01]  /*3a10*/  IMAD.WIDE.U32 R56, R59, 0x8, R34.reuse ;  /* 0x000000083b387825 */ /* 0x100fe200078e0022 */
[----:B------:R-:W-:Y:S01]  /*3a20*/  LEA.HI.X R3, R3, UR9, RZ, 0x3, P0 ;  /* 0x0000000903037c11 */ /* 0x000fe200080f1cff */
[----:B------:R2:W-:Y:S01]  /*3a30*/  STG.E.64 desc[UR4][R54.64], R24 ;  /* 0x0000001836007986 */ /* 0x0005e2000c101b04 */
[----:B------:R-:W-:Y:S01]  /*3a40*/  ISETP.GE.AND P0, PT, R199, UR12, PT ;  /* 0x0000000cc7007c0c */ /* 0x000fe2000bf06270 */
        /* <DEDUP_REMOVED lines=10> */
[----:B------:R-:W-:Y:S05]  /*3af0*/  @!P0 BRA `(.L_x_10240) ;  /* 0xffffffc800348947 */ /* 0x000fea000383ffff */
.L_x_10238:
[----:B------:R-:W-:Y:S05]  /*3b00*/  BSYNC B0 ;  /* 0x0000000000007941 */ /* 0x000fea0003800000 */
.L_x_10237:
        /* <DEDUP_REMOVED lines=15> */
.L_x_10267:
        /* <DEDUP_REMOVED lines=28> */
.L_x_10270:
[----:B-1----:R-:W-:-:S07]  /*3dc0*/  FMNMX R5, R3, R2, !PT ;  /* 0x0000000203057209 */ /* 0x002fce0007800000 */
.L_x_10244:
[----:B------:R-:W-:Y:S05]  /*3dd0*/  BSYNC B0 ;  /* 0x0000000000007941 */ /* 0x000fea0003800000 */
.L_x_10243:
[----:B------:R-:W-:Y:S01]  /*3de0*/  ISETP.NE.AND P0, PT, R200, RZ, PT ;  /* 0x000000ffc800720c */ /* 0x000fe20003f05270 */
[----:B------:R-:W-:-:S12]  /*3df0*/  BSSY B0, `(.L_x_10241) ;  /* 0x0000004000007945 */ /* 0x000fd80003800000 */
[----:B------:R-:W-:Y:S05]  /*3e00*/  @P0 BRA `(.L_x_10246) ;  /* 0x0000000000080947 */ /* 0x000fea0003800000 */
[----:B0-----:R-:W0:Y:S02]  /*3e10*/  LDC.64 R2, c[0x0][0x288] ;  /* 0x0000a200ff027b82 */ /* 0x001e240000000a00 */
[----:B0-----:R1:W-:Y:S02]  /*3e20*/  REDG.E.MAX.S32.STRONG.GPU desc[UR4][R2.64], R5 ;  /* 0x000000050200798e */ /* 0x0013e4000d10e384 */
.L_x_10246:
[----:B------:R-:W-:Y:S05]  /*3e30*/  BSYNC B0 ;  /* 0x0000000000007941 */ /* 0x000fea0003800000 */
.L_x_10241:
        /* <DEDUP_REMOVED lines=15> */
[----:B01----:R-:W-:Y:S05]  /*3f30*/  CALL.REL.NOINC `($__internal_145_$__cuda_sm20_rcp_rn_f32_slowpath) ;  /* 0x0000001000047944 */ /* 0x003fea0003c00000 */
[----:B------:R-:W-:Y:S05]  /*3f40*/  BRA `(.L_x_10248) ;  /* 0x0000000000107947 */ /* 0x000fea0003800000 */
.L_x_10247:
[----:B------:R-:W1:Y:S02]  /*3f50*/  MUFU.RCP R0, R201 ;  /* 0x000000c900007308 */ /* 0x000e640000001000 */
[----:B-12---:R-:W-:-:S04]  /*3f60*/  FFMA R2, R0, R201, -1 ;  /* 0xbf80000000027423 */ /* 0x006fc800000000c9 */
[----:B------:R-:W-:-:S04]  /*3f70*/  FADD.FTZ R5, -R2, -RZ ;  /* 0x800000ff02057221 */ /* 0x000fc80000010100 */
[----:B------:R-:W-:-:S07]  /*3f80*/  FFMA R5, R0, R5, R0 ;  /* 0x0000000500057223 */ /* 0x000fce0000000000 */
.L_x_10248:
[----:B0-----:R-:W0:Y:S02]  /*3f90*/  LDC.64 R2, c[0x0][0x280] ;  /* 0x0000a000ff027b82 */ /* 0x001e240000000a00 */
[----:B0-----:R-:W-:Y:S01]  /*3fa0*/  STG.E desc[UR4][R2.64], R5 ;  /* 0x0000000502007986 */ /* 0x001fe2000c101904 */
[----:B------:R-:W-:Y:S05]  /*3fb0*/  EXIT ;  /* 0x000000000000794d */ /* 0x000fea0003800000 */
.L_x_10239:
[----:B------:R-:W-:Y:S01]  /*3fc0*/  HFMA2.MMA R204, -RZ, RZ, 0, 5.9604644775390625e-08 ;  /* 0x00000001ffcc7435 */ /* 0x000fe200000001ff */
[----:B------:R-:W-:Y:S01]  /*3fd0*/  BSSY B1, `(.L_x_10249) ;  /* 0x0000006000017945 */ /* 0x000fe20003800000 */
[----:B------:R-:W-:Y:S02]  /*3fe0*/  MOV R203, 0x1f ;  /* 0x0000001f00cb7802 */ /* 0x000fe40000000f00 */
[----:B------:R-:W-:-:S07]  /*3ff0*/  MOV R202, 0xffffffff ;  /* 0xffffffff00ca7802 */ /* 0x000fce0000000f00 */
[----:B-----5:R-:W-:Y:S05]  /*4000*/  WARPSYNC.COLLECTIVE R202, `(.L_x_10250) ;  /* 0x00000000ca087348 */ /* 0x020fea0003c00000 */
[----:B------:R0:W1:Y:S02]  /*4010*/  SHFL.BFLY P0, R206, R205, R204, R203 ;  /* 0x0c0000cccdce7389 */ /* 0x00006400000000cb */
[----:B01---5:R-:W-:Y:S01]  /*4020*/  ENDCOLLECTIVE ;  /* 0x000000000000791b */ /* 0x023fe20003800000 */
.L_x_10250:
[----:B------:R-:W-:Y:S05]  /*4030*/  BSYNC B1 ;  /* 0x0000000000017941 */ /* 0x000fea0003800000 */
.L_x_10249:
[----:B------:R-:W-:Y:S01]  /*4040*/  HFMA2.MMA R204, -RZ, RZ, 0, 1.1920928955078125e-07 ;  /* 0x00000002ffcc7435 */ /* 0x000fe200000001ff */
[----:B------:R-:W-:Y:S01]  /*4050*/  FADD R205, R205, R206 ;  /* 0x000000cecdcd7221 */ /* 0x000fe20000000000 */
[----:B------:R-:W-:Y:S02]  /*4060*/  MOV R203, 0x1f ;  /* 0x0000001f00cb7802 */ /* 0x000fe40000000f00 */
[----:B------:R-:W-:-:S07]  /*4070*/  MOV R202, 0xffffffff ;  /* 0xffffffff00ca7802 */ /* 0x000fce0000000f00 */
[----:B------:R-:W-:Y:S05]  /*4080*/  WARPSYNC.COLLECTIVE R202, `(.L_x_10251) ;  /* 0x00000000ca087348 */ /* 0x000fea0003c00000 */
[----:B------:R0:W1:Y:S02]  /*4090*/  SHFL.BFLY P0, R206, R205, R204, R203 ;  /* 0x0c0000cccdce7389 */ /* 0x00006400000000cb */
[----:B01----:R-:W-:Y:S01]  /*40a0*/  ENDCOLLECTIVE ;  /* 0x000000000000791b */ /* 0x003fe20003800000 */
.L_x_10251:
[----:B------:R-:W-:Y:S01]  /*40b0*/  HFMA2.MMA R204, -RZ, RZ, 0, 2.384185791015625e-07 ;  /* 0x00000004ffcc7435 */ /* 0x000fe200000001ff */
[----:B------:R-:W-:-:S05]  /*40c0*/  FADD R207, R205, R206 ;  /* 0x000000cecdcf7221 */ /* 0x000fca0000000000 */
[----:B------:R-:W-:-:S07]  /*40d0*/  MOV R205, R207 ;  /* 0x000000cf00cd7202 */ /* 0x000fce0000000f00 */
[----:B------:R-:W-:Y:S05]  /*40e0*/  WARPSYNC.COLLECTIVE R202, `(.L_x_10252) ;  /* 0x00000000ca087348 */ /* 0x000fea0003c00000 */
[----:B------:R0:W1:Y:S02]  /*40f0*/  SHFL.BFLY P0, R206, R205, R204, R203 ;  /* 0x0c0000cccdce7389 */ /* 0x00006400000000cb */
[----:B01----:R-:W-:Y:S01]  /*4100*/  ENDCOLLECTIVE ;  /* 0x000000000000791b */ /* 0x003fe20003800000 */
.L_x_10252:
[----:B------:R-:W-:Y:S01]  /*4110*/  HFMA2.MMA R204, -RZ, RZ, 0, 4.76837158203125e-07 ;  /* 0x00000008ffcc7435 */ /* 0x000fe200000001ff */
[----:B------:R-:W-:-:S05]  /*4120*/  FADD R208, R207, R206 ;  /* 0x000000cecfd07221 */ /* 0x000fca0000000000 */
[----:B------:R-:W-:-:S07]  /*4130*/  MOV R205, R208 ;  /* 0x000000d000cd7202 */ /* 0x000fce0000000f00 */
[----:B------:R-:W-:Y:S05]  /*4140*/  WARPSYNC.COLLECTIVE R202, `(.L_x_10253) ;  /* 0x00000000ca087348 */ /* 0x000fea0003c00000 */
[----:B------:R0:W1:Y:S02]  /*4150*/  SHFL.BFLY P0, R206, R205, R204, R203 ;  /* 0x0c0000cccdce7389 */ /* 0x00006400000000cb */
[----:B01----:R-:W-:Y:S01]  /*4160*/  ENDCOLLECTIVE ;  /* 0x000000000000791b */ /* 0x003fe20003800000 */
.L_x_10253:
[----:B------:R-:W-:Y:S01]  /*4170*/  HFMA2.MMA R204, -RZ, RZ, 0, 9.5367431640625e-07 ;  /* 0x00000010ffcc7435 */ /* 0x000fe200000001ff */
[----:B------:R-:W-:-:S05]  /*4180*/  FADD R209, R208, R206 ;  /* 0x000000ced0d17221 */ /* 0x000fca0000000000 */
[----:B------:R-:W-:-:S07]  /*4190*/  MOV R205, R209 ;  /* 0x000000d100cd7202 */ /* 0x000fce0000000f00 */
[----:B------:R-:W-:Y:S05]  /*41a0*/  WARPSYNC.COLLECTIVE R202, `(.L_x_10254) ;  /* 0x00000000ca087348 */ /* 0x000fea0003c00000 */
[----:B------:R0:W1:Y:S02]  /*41b0*/  SHFL.BFLY P0, R206, R205, R204, R203 ;  /* 0x0c0000cccdce7389 */ /* 0x00006400000000cb */
[----:B01----:R-:W-:Y:S01]  /*41c0*/  ENDCOLLECTIVE ;  /* 0x000000000000791b */ /* 0x003fe20003800000 */
.L_x_10254:
[----:B------:R-:W-:Y:S01]  /*41d0*/  MOV R204, 0x1 ;  /* 0x0000000100cc7802 */ /* 0x000fe20000000f00 */
[----:B------:R-:W-:-:S04]  /*41e0*/  FADD R2, R209, R206 ;  /* 0x000000ced1027221 */ /* 0x000fc80000000000 */
        /* <DEDUP_REMOVED lines=133> */
.L_x_10255:
[----:B------:R-:W-:Y:S01]  /*4a40*/  HFMA2.MMA R204, -RZ, RZ, 0, 1.1920928955078125e-07 ;  /* 0x00000002ffcc7435 */ /* 0x000fe200000001ff */
[----:B------:R-:W-:-:S05]  /*4a50*/  FADD R4, R205, R206 ;  /* 0x000000cecd047221 */ /* 0x000fca0000000000 */
[----:B------:R-:W-:-:S07]  /*4a60*/  MOV R205, R4 ;  /* 0x0000000400cd7202 */ /* 0x000fce0000000f00 */
[----:B------:R-:W-:Y:S05]  /*4a70*/  WARPSYNC.COLLECTIVE R202, `(.L_x_10256) ;  /* 0x00000000ca087348 */ /* 0x000fea0003c00000 */
[----:B------:R0:W1:Y:S02]  /*4a80*/  SHFL.BFLY P0, R206, R205, R204, R203 ;  /* 0x0c0000cccdce7389 */ /* 0x00006400000000cb */
[----:B01----:R-:W-:Y:S01]  /*4a90*/  ENDCOLLECTIVE ;  /* 0x000000000000791b */ /* 0x003fe20003800000 */
.L_x_10256:
[----:B------:R-:W-:Y:S01]  /*4aa0*/  HFMA2.MMA R204, -RZ, RZ, 0, 2.384185791015625e-07 ;  /* 0x00000004ffcc7435 */ /* 0x000fe200000001ff */
[----:B------:R-:W-:-:S05]  /*4ab0*/  FADD R5, R4, R206 ;  /* 0x000000ce04057221 */ /* 0x000fca0000000000 */
[----:B------:R-:W-:-:S07]  /*4ac0*/  MOV R205, R5 ;  /* 0x0000000500cd7202 */ /* 0x000fce0000000f00 */
[----:B------:R-:W-:Y:S05]  /*4ad0*/  WARPSYNC.COLLECTIVE R202, `(.L_x_10257) ;  /* 0x00000000ca087348 */ /* 0x000fea0003c00000 */
[----:B------:R0:W1:Y:S02]  /*4ae0*/  SHFL.BFLY P0, R206, R205, R204, R203 ;  /* 0x0c0000cccdce7389 */ /* 0x00006400000000cb */
[----:B01----:R-:W-:Y:S01]  /*4af0*/  ENDCOLLECTIVE ;  /* 0x000000000000791b */ /* 0x003fe20003800000 */
.L_x_10257:
[----:B------:R-:W-:Y:S01]  /*4b00*/  HFMA2.MMA R204, -RZ, RZ, 0, 4.76837158203125e-07 ;  /* 0x00000008ffcc7435 */ /* 0x000fe200000001ff */
[----:B------:R-:W-:-:S05]  /*4b10*/  FADD R6, R5, R206 ;  /* 0x000000ce05067221 */ /* 0x000fca0000000000 */
[----:B------:R-:W-:-:S07]  /*4b20*/  MOV R205, R6 ;  /* 0x0000000600cd7202 */ /* 0x000fce0000000f00 */
[----:B------:R-:W-:Y:S05]  /*4b30*/  WARPSYNC.COLLECTIVE R202, `(.L_x_10258) ;  /* 0x00000000ca087348 */ /* 0x000fea0003c00000 */
[----:B------:R0:W1:Y:S02]  /*4b40*/  SHFL.BFLY P0, R206, R205, R204, R203 ;  /* 0x0c0000cccdce7389 */ /* 0x00006400000000cb */
[----:B01----:R-:W-:Y:S01]  /*4b50*/  ENDCOLLECTIVE ;  /* 0x000000000000791b */ /* 0x003fe20003800000 */
.L_x_10258:
[----:B------:R-:W-:Y:S01]  /*4b60*/  HFMA2.MMA R204, -RZ, RZ, 0, 9.5367431640625e-07 ;  /* 0x00000010ffcc7435 */ /* 0x000fe200000001ff */
[----:B------:R-:W-:-:S05]  /*4b70*/  FADD R8, R6, R206 ;  /* 0x000000ce06087221 */ /* 0x000fca0000000000 */
[----:B------:R-:W-:-:S07]  /*4b80*/  MOV R205, R8 ;  /* 0x0000000800cd7202 */ /* 0x000fce0000000f00 */
[----:B------:R-:W-:Y:S05]  /*4b90*/  WARPSYNC.COLLECTIVE R202, `(.L_x_10259) ;  /* 0x00000000ca087348 */ /* 0x000fea0003c00000 */
[----:B------:R0:W1:Y:S02]  /*4ba0*/  SHFL.BFLY P0, R206, R205, R204, R203 ;  /* 0x0c0000cccdce7389 */ /* 0x00006400000000cb */
[----:B01----:R-:W-:Y:S01]  /*4bb0*/  ENDCOLLECTIVE ;  /* 0x000000000000791b */ /* 0x003fe20003800000 */
.L_x_10259:
[----:B------:R-:W-:Y:S05]  /*4bc0*/  BRA `(.L_x_10260) ;  /* 0xffffffc800247947 */ /* 0x000fea000383ffff */
.L_x_10242:
        /* <DEDUP_REMOVED lines=8> */
.L_x_10262:
[----:B------:R-:W-:Y:S05]  /*4c50*/  BSYNC B0 ;  /* 0x0000000000007941 */ /* 0x000fea0003800000 */
.L_x_10261:
        /* <DEDUP_REMOVED lines=9> */
.L_x_10263:
[----:B------:R-:W-:Y:S01]  /*4cf0*/  HFMA2.MMA R4, -RZ, RZ, 0, 2.384185791015625e-07 ;  /* 0x00000004ff047435 */ /* 0x000fe200000001ff */
[----:B------:R-:W-:-:S04]  /*4d00*/  MOV R0, R7 ;  /* 0x0000000700007202 */ /* 0x000fc80000000f00 */
[----:B------:R-:W-:-:S04]  /*4d10*/  FMNMX R0, R3, R0, !PT ;  /* 0x0000000003007209 */ /* 0x000fc80007800000 */
[----:B------:R-:W-:-:S07]  /*4d20*/  MOV R9, R0 ;  /* 0x0000000000097202 */ /* 0x000fce0000000f00 */
[----:B------:R-:W-:Y:S05]  /*4d30*/  WARPSYNC.COLLECTIVE R202, `(.L_x_10264) ;  /* 0x00000000ca087348 */ /* 0x000fea0003c00000 */
[----:B------:R0:W1:Y:S02]  /*4d40*/  SHFL.DOWN P0, R7, R9, R4, R11 ;  /* 0x0800000409077389 */ /* 0x000064000000000b */
[----:B01----:R-:W-:Y:S01]  /*4d50*/  ENDCOLLECTIVE ;  /* 0x000000000000791b */ /* 0x003fe20003800000 */
.L_x_10264:
[----:B------:R-:W-:Y:S01]  /*4d60*/  HFMA2.MMA R4, -RZ, RZ, 0, 1.1920928955078125e-07 ;  /* 0x00000002ff047435 */ /* 0x000fe200000001ff */
[----:B------:R-:W-:-:S04]  /*4d70*/  MOV R5, R7 ;  /* 0x0000000700057202 */ /* 0x000fc80000000f00 */
[----:B------:R-:W-:-:S04]  /*4d80*/  FMNMX R5, R0, R5, !PT ;  /* 0x0000000500057209 */ /* 0x000fc80007800000 */
[----:B------:R-:W-:-:S07]  /*4d90*/  MOV R9, R5 ;  /* 0x0000000500097202 */ /* 0x000fce0000000f00 */
[----:B------:R-:W-:Y:S05]  /*4da0*/  WARPSYNC.COLLECTIVE R202, `(.L_x_10265) ;  /* 0x00000000ca087348 */ /* 0x000fea0003c00000 */
[----:B------:R0:W1:Y:S02]  /*4db0*/  SHFL.DOWN P0, R7, R9, R4, R11 ;  /* 0x0800000409077389 */ /* 0x000064000000000b */
[----:B01----:R-:W-:Y:S01]  /*4dc0*/  ENDCOLLECTIVE ;  /* 0x000000000000791b */ /* 0x003fe20003800000 */
.L_x_10265:
[----:B------:R-:W-:Y:S01]  /*4dd0*/  HFMA2.MMA R4, -RZ, RZ, 0, 5.9604644775390625e-08 ;  /* 0x00000001ff047435 */ /* 0x000fe200000001ff */
[----:B------:R-:W-:-:S04]  /*4de0*/  MOV R2, R7 ;  /* 0x0000000700027202 */ /* 0x000fc80000000f00 */
[----:B------:R-:W-:-:S04]  /*4df0*/  FMNMX R2, R5, R2, !PT ;  /* 0x0000000205027209 */ /* 0x000fc80007800000 */
[----:B------:R-:W-:-:S07]  /*4e00*/  MOV R9, R2 ;  /* 0x0000000200097202 */ /* 0x000fce0000000f00 */
[----:B------:R-:W-:Y:S05]  /*4e10*/  WARPSYNC.COLLECTIVE R202, `(.L_x_10266) ;  /* 0x00000000ca087348 */ /* 0x000fea0003c00000 */
[----:B------:R0:W1:Y:S02]  /*4e20*/  SHFL.DOWN P0, R7, R9, R4, R11 ;  /* 0x0800000409077389 */ /* 0x000064000000000b */
[----:B01----:R-:W-:Y:S01]  /*4e30*/  ENDCOLLECTIVE ;  /* 0x000000000000791b */ /* 0x003fe20003800000 */
.L_x_10266:
[----:B------:R-:W-:Y:S05]  /*4e40*/  BRA `(.L_x_10267) ;  /* 0xffffffec006c7947 */ /* 0x000fea000383ffff */
.L_x_10245:
[----:B------:R-:W-:Y:S01]  /*4e50*/  HFMA2.MMA R4, -RZ, RZ, 0, 1.1920928955078125e-07 ;  /* 0x00000002ff047435 */ /* 0x000fe200000001ff */
[----:B-1----:R-:W-:Y:S02]  /*4e60*/  MOV R9, R0 ;  /* 0x0000000000097202 */ /* 0x002fe40000000f00 */
[----:B------:R-:W-:Y:S02]  /*4e70*/  MOV R11, 0x1f ;  /* 0x0000001f000b7802 */ /* 0x000fe40000000f00 */
[----:B------:R-:W-:-:S07]  /*4e80*/  MOV R202, 0xffffffff ;  /* 0xffffffff00ca7802 */ /* 0x000fce0000000f00 */
[----:B0----5:R-:W-:Y:S05]  /*4e90*/  WARPSYNC.COLLECTIVE R202, `(.L_x_10268) ;  /* 0x00000000ca087348 */ /* 0x021fea0003c00000 */
[----:B------:R1:W2:Y:S02]  /*4ea0*/  SHFL.DOWN P0, R7, R9, R4, R11 ;  /* 0x0800000409077389 */ /* 0x0002a4000000000b */
[----:B012--5:R-:W-:Y:S01]  /*4eb0*/  ENDCOLLECTIVE ;  /* 0x000000000000791b */ /* 0x027fe20003800000 */
.L_x_10268:
[----:B------:R-:W-:Y:S01]  /*4ec0*/  HFMA2.MMA R4, -RZ, RZ, 0, 5.9604644775390625e-08 ;  /* 0x00000001ff047435 */ /* 0x000fe200000001ff */
[----:B------:R-:W-:-:S04]  /*4ed0*/  MOV R3, R7 ;  /* 0x0000000700037202 */ /* 0x000fc80000000f00 */
[----:B------:R-:W-:-:S04]  /*4ee0*/  FMNMX R3, R3, R0, !PT ;  /* 0x0000000003037209 */ /* 0x000fc80007800000 */
[----:B------:R-:W-:-:S07]  /*4ef0*/  MOV R9, R3 ;  /* 0x0000000300097202 */ /* 0x000fce0000000f00 */
[----:B------:R-:W-:Y:S05]  /*4f00*/  WARPSYNC.COLLECTIVE R202, `(.L_x_10269) ;  /* 0x00000000ca087348 */ /* 0x000fea0003c00000 */
[----:B------:R0:W1:Y:S02]  /*4f10*/  SHFL.DOWN P0, R7, R9, R4, R11 ;  /* 0x0800000409077389 */ /* 0x000064000000000b */
[----:B01----:R-:W-:Y:S01]  /*4f20*/  ENDCOLLECTIVE ;  /* 0x000000000000791b */ /* 0x003fe20003800000 */
.L_x_10269:
[----:B------:R-:W-:Y:S01]  /*4f30*/  MOV R2, R7 ;  /* 0x0000000700027202 */ /* 0x000fe20000000f00 */
[----:B------:R-:W-:Y:S06]  /*4f40*/  BRA `(.L_x_10270) ;  /* 0xffffffec009c7947 */ /* 0x000fec000383ffff */
        .weak           $__internal_145_$__cuda_sm20_rcp_rn_f32_slowpath
        .type           $__internal_145_$__cuda_sm20_rcp_rn_f32_slowpath,@function
        .size           $__internal_145_$__cuda_sm20_rcp_rn_f32_slowpath,(.L_x_14481 - $__internal_145_$__cuda_sm20_rcp_rn_f32_slowpath)
$__internal_145_$__cuda_sm20_rcp_rn_f32_slowpath:
        /* <DEDUP_REMOVED lines=15> */
.L_x_10271:
        /* <DEDUP_REMOVED lines=33> */
.L_x_10273:
[----:B------:R0:W1:Y:S02]  /*5250*/  MUFU.RCP R2, R0 ;  /* 0x0000000000027308 */ /* 0x0000640000001000 */
.L_x_10272:
[----:B-1-3--:R-:W-:Y:S02]  /*5260*/  MOV R5, R2 ;  /* 0x0000000200057202 */ /* 0x00afe40000000f00 */
[----:B------:R-:W-:Y:S02]  /*5270*/  MOV R2, R7 ;  /* 0x0000000700027202 */ /* 0x000fe40000000f00 */
[----:B------:R-:W-:-:S04]  /*5280*/  MOV R3, 0x0 ;  /* 0x0000000000037802 */ /* 0x000fc80000000f00 */
[----:B0-2---:R-:W-:Y:S05]  /*5290*/  RET.REL.NODEC R2 `(_ZN18transformer_engine13normalization19ln_fwd_tuned_kernelINS0_13Kernel_traitsIff13__nv_bfloat16fjLj2048ELj1ELj4ELj1ELj16ENS0_18Kernel_traits_baseILj2048EffS3_fjLj128EEEEEEEvNS0_19ForwardKernelParamsE) ;  /* 0xffffffac02587950 */ /* 0x005fea0003c3ffff */
.L_x_10274:
        /* <DEDUP_REMOVED lines=14> */
.L_x_14481:


//--------------------- .text._ZN18transformer_engine13normalization19ln_fwd_tuned_kernelINS0_13Kernel_traitsI13__nv_bfloat16S3_S3_fjLj2048ELj1ELj4ELj1ELj16ENS0_18Kernel_traits_baseILj2048ES3_S3_S3_fjLj128EEEEEEEvNS0_19ForwardKernelParamsE --------------------------
	.section	.text._ZN18transformer_engine13normalization19ln_fwd_tuned_kernelINS0_13Kernel_traitsI13__nv_bfloat16S3_S3_fjLj2048ELj1ELj4ELj1ELj16ENS0_18Kernel_traits_baseILj2048ES3_S3_S3_fjLj128EEEEEEEvNS0_19ForwardKernelParamsE,"ax",@progbits
	.align	128
        .global         _ZN18transformer_engine13normalization19ln_fwd_tuned_kernelINS0_13Kernel_traitsI13__nv_bfloat16S3_S3_fjLj2048ELj1ELj4ELj1ELj16ENS0_18Kernel_traits_baseILj2048ES3_S3_S3_fjLj128EEEEEEEvNS0_19ForwardKernelParamsE
        .type           _ZN18transformer_engine13normalization19ln_fwd_tuned_kernelINS0_13Kernel_traitsI13__nv_bfloat16S3_S3_fjLj2048ELj1ELj4ELj1ELj16ENS0_18Kernel_traits_baseILj2048ES3_S3_S3_fjLj128EEEEEEEvNS0_19ForwardKernelParamsE,@function
        .size           _ZN18transformer_engine13normalization19ln_fwd_tuned_kernelINS0_13Kernel_traitsI13__nv_bfloat16S3_S3_fjLj2048ELj1ELj4ELj1ELj16ENS0_18Kernel_traits_baseILj2048ES3_S3_S3_fjLj128EEEEEEEvNS0_19ForwardKernelParamsE,(.L_x_14482 - _ZN18transformer_engine13normalization19ln_fwd_tuned_kernelINS0_13Kernel_traitsI13__nv_bfloat16S3_S3_fjLj2048ELj1ELj4ELj1ELj16ENS0_18Kernel_traits_baseILj2048ES3_S3_S3_fjLj128EEEEEEEvNS0_19ForwardKernelParamsE)
        .other          _ZN18transformer_engine13normalization19ln_fwd_tuned_kernelINS0_13Kernel_traitsI13__nv_bfloat16S3_S3_fjLj2048ELj1ELj4ELj1ELj16ENS0_18Kernel_traits_baseILj2048ES3_S3_S3_fjLj128EEEEEEEvNS0_19ForwardKernelParamsE,@"STO_CUDA_ENTRY STV_DEFAULT"
_ZN18transformer_engine13normalization19ln_fwd_tuned_kernelINS0_13Kernel_traitsI13__nv_bfloat16S3_S3_fjLj2048ELj1ELj4ELj1ELj16ENS0_18Kernel_traits_baseILj2048ES3_S3_S3_fjLj128EEEEEEEvNS0_19ForwardKernelParamsE:
.text._ZN18transformer_engine13normalization19ln_fwd_tuned_kernelINS0_13Kernel_traitsI13__nv_bfloat16S3_S3_fjLj2048ELj1ELj4ELj1ELj16ENS0_18Kernel_traits_baseILj2048ES3_S3_S3_fjLj128EEEEEEEvNS0_19ForwardKernelParamsE:
[----:B------:R-:W-:Y:S01]  /*0000*/  LDC R1, c[0x0][0x28] ;  /* 0x00000a00ff017b82 */ /* 0x000fe20000000800 */
[----:B------:R-:W-:Y:S01]  /*0010*/  ULDC.U8 UR4, c[0x0][0x294] ;  /* 0x0000a50000047ab9 */ /* 0x000fe20000000000 */
[----:B------:R-:W-:Y:S01]  /*0020*/  HFMA2.MMA R13, -RZ, RZ, 1.875, 0 ;  /* 0x3f800000ff0d7435 */ /* 0x000fe200000001ff */
[----:B------:R-:W-:Y:S01]  /*0030*/  UISETP.NE.AND UP0, UPT, UR4, URZ, UPT ;  /* 0x0000003f0400728c */ /* 0x000fe2000bf05270 */
[----:B------:R-:W0:Y:S01]  /*0040*/  S2R R12, SR_TID.X ;  /* 0x00000000000c7919 */ /* 0x000e220000002100 */
[----:B------:R-:W-:Y:S01]  /*0050*/  ULDC.64 UR6, c[0x0][0x238] ;  /* 0x00008e0000067ab9 */ /* 0x000fe20000000a00 */
[----:B------:R-:W-:Y:S01]  /*0060*/  ULDC.64 UR4, c[0x0][0x208] ;  /* 0x0000820000047ab9 */ /* 0x000fe20000000a00 */
[----:B------:R-:W-:Y:S01]  /*0070*/  ULDC.64 UR8, c[0x0][0x260] ;  /* 0x0000980000087ab9 */ /* 0x000fe20000000a00 */
[----:B------:R-:W1:Y:S01]  /*0080*/  S2R R3, SR_CTAID.X ;  /* 0x0000000000037919 */ /* 0x000e620000002500 */
[----:B------:R-:W-:Y:S01]  /*0090*/  PLOP3.LUT P3, PT, PT, PT, UP0, 0x80, 0x0 ;  /* 0x000000000000781c */ /* 0x000fe20003f6f008 */
[----:B------:R-:W-:-:S12]  /*00a0*/  ULDC UR12, c[0x0][0x218] ;  /* 0x00008600000c7ab9 */ /* 0x000fd80000000800 */
[----:B------:R-:W2:Y:S02]  /*00b0*/  @P3 LDC.64 R6, c[0x0][0x270] ;  /* 0x00009c00ff063b82 */ /* 0x000ea40000000a00 */
[----:B--2---:R2:W5:Y:S01]  /*00c0*/  @P3 LDG.E R13, desc[UR4][R6.64] ;  /* 0x00000004060d3981 */ /* 0x004562000c1e1900 */
[----:B0-----:R-:W-:Y:S01]  /*00d0*/  SHF.L.U32 R0, R12, 0x4, RZ ;  /* 0x000000040c007819 */ /* 0x001fe200000006ff */
[----:B------:R-:W-:Y:S01]  /*00e0*/  BSSY B0, `(.L_x_10275) ;  /* 0x00003c0000007945 */ /* 0x000fe20003800000 */
[----:B------:R-:W-:Y:S02]  /*00f0*/  MOV R11, RZ ;  /* 0x000000ff000b7202 */ /* 0x000fe40000000f00 */
[----:B------:R-:W-:Y:S02]  /*0100*/  LOP3.LUT R4, R0, 0x1f0, RZ, 0xc0, !PT ;  /* 0x000001f000047812 */ /* 0x000fe400078ec0ff */
[----:B------:R-:W-:Y:S02]  /*0110*/  SHF.R.U32.HI R0, RZ, 0x5, R12 ;  /* 0x00000005ff007819 */ /* 0x000fe4000001160c */
[----:B------:R-:W-:Y:S01]  /*0120*/  IADD3 R2, P0, R4, UR6, RZ ;  /* 0x0000000604027c10 */ /* 0x000fe2000ff1e0ff */
[----:B------:R-:W-:Y:S01]  /*0130*/  ULDC UR6, c[0x0][0x218] ;  /* 0x0000860000067ab9 */ /* 0x000fe20000000800 */
[----:B-1----:R-:W-:-:S02]  /*0140*/  LEA R10, R3, R0, 0x2 ;  /* 0x00000000030a7211 */ /* 0x002fc400078e10ff */
[----:B------:R-:W-:Y:S01]  /*0150*/  IADD3.X R3, RZ, UR7, RZ, P0, !PT ;  /* 0x00000007ff037c10 */ /* 0x000fe200087fe4ff */
[----:B------:R-:W-:Y:S01]  /*0160*/  ULDC.U8 UR7, c[0x0][0x294] ;  /* 0x0000a50000077ab9 */ /* 0x000fe20000000000 */
[----:B------:R-:W-:Y:S01]  /*0170*/  ISETP.GE.AND P0, PT, R10, UR6, PT ;  /* 0x000000060a007c0c */ /* 0x000fe2000bf06270 */
[----:B------:R-:W-:Y:S01]  /*0180*/  ULDC.U8 UR6, c[0x0][0x250] ;  /* 0x0000940000067ab9 */ /* 0x000fe20000000000 */
[----:B------:R-:W-:-:S04]  /*0190*/  IADD3 R4, P1, R4, UR8, RZ ;  /* 0x0000000804047c10 */ /* 0x000fc8000ff3e0ff */
[----:B------:R-:W-:Y:S01]  /*01a0*/  IADD3.X R5, RZ, UR9, RZ, P1, !PT ;  /* 0x00000009ff057c10 */ /* 0x000fe20008ffe4ff */
[----:B------:R-:W-:-:S06]  /*01b0*/  ULDC.64 UR8, c[0x0][0x288] ;  /* 0x0000a20000087ab9 */ /* 0x000fcc0000000a00 */
        /* <DEDUP_REMOVED lines=17> */
[----:B------:R-:W-:-:S07]  /*02d0*/  MOV R11, RZ ;  /* 0x000000ff000b7202 */ /* 0x000fce0000000f00 */
.L_x_10278:
[----:B-1----:R-:W1:Y:S01]  /*02e0*/  LDC.64 R104, c[0x0][0x220] ;  /* 0x00008800ff687b82 */ /* 0x002e620000000a00 */
[----:B------:R-:W-:-:S04]  /*02f0*/  LOP3.LUT P1, R9, R12, 0x1f, RZ, 0xc0, !PT ;  /* 0x0000001f0c097812 */ /* 0x000fc8000782c0ff */
[----:B------:R-:W-:-:S05]  /*0300*/  PRMT R9, R10, 0x2104, R9 ;  /* 0x000021040a097816 */ /* 0x000fca0000000009 */
        /* <DEDUP_REMOVED lines=36> */
[----:B---3--:R-:W-:Y:S01]  /*0550*/  PRMT R110, R19, 0x7632, R110 ;  /* 0x00007632136e7816 */ /* 0x008fe2000000006e */
[----:B------:R-:W-:Y:S01]  /*0560*/  FADD R2, R6, R3 ;  /* 0x0000000306027221 */ /* 0x000fe20000000000 */
[----:B------:R-:W-:-:S03]  /*0570*/  SHF.L.U32 R3, R111, 0x10, RZ ;  /* 0x000000106f037819 */ /* 0x000fc600000006ff */
        /* <DEDUP_REMOVED lines=9> */
[--C-:B------:R-:W-:Y:S01]  /*0610*/  FADD R109, R15, R16.reuse ;  /* 0x000000100f6d7221 */ /* 0x100fe20000000000 */
[C---:B------:R-:W-:Y:S02]  /*0620*/  PRMT R16, R17.reuse, 0x7632, R16 ;  /* 0x0000763211107816 */ /* 0x040fe40000000010 */
[----:B------:R-:W-:Y:S01]  /*0630*/  SHF.L.U32 R17, R17, 0x10, RZ ;  /* 0x0000001011117819 */ /* 0x000fe200000006ff */
[--C-:B------:R-:W-:Y:S01]  /*0640*/  FADD R108, R14, R109.reuse ;  /* 0x0000006d0e6c7221 */ /* 0x100fe20000000000 */
        /* <DEDUP_REMOVED lines=8> */
[----:B------:R-:W-:Y:S01]  /*06d0*/  FADD R111, R108, R111 ;  /* 0x0000006f6c6f7221 */ /* 0x000fe20000000000 */
[----:B----4-:R-:W-:-:S03]  /*06e0*/  SHF.L.U32 R110, R84, 0x10, RZ ;  /* 0x00000010546e7819 */ /* 0x010fc600000006ff */
[--C-:B------:R-:W-:Y:S01]  /*06f0*/  FADD R112, R18, R111.reuse ;  /* 0x0000006f12707221 */ /* 0x100fe20000000000 */
[----:B------:R-:W-:-:S03]  /*0700*/  PRMT R111, R84, 0x7632, R111 ;  /* 0x00007632546f7816 */ /* 0x000fc6000000006f */
[----:B------:R-:W-:Y:S01]  /*0710*/  FADD R112, R109, R112 ;  /* 0x000000706d707221 */ /* 0x000fe20000000000 */
[----:B------:R-:W-:Y:S02]  /*0720*/  SHF.L.U32 R84, R111, 0x10, RZ ;  /* 0x000000106f547819 */ /* 0x000fe400000006ff */
[----:B------:R-:W-:Y:S01]  /*0730*/  SHF.L.U32 R111, R85, 0x10, RZ ;  /* 0x00000010556f7819 */ /* 0x000fe200000006ff */
        /* <DEDUP_REMOVED lines=266> */
.L_x_10298:
[----:B------:R-:W2:Y:S01]  /*17e0*/  LDC R135, c[0x0][0x268] ;  /* 0x00009a00ff877b82 */ /* 0x000ea20000000800 */
[----:B01----:R-:W-:Y:S01]  /*17f0*/  FADD R142, R142, R143 ;  /* 0x0000008f8e8e7221 */ /* 0x003fe20000000000 */
[----:B------:R-:W-:Y:S01]  /*1800*/  ISETP.NE.AND P2, PT, RZ, UR6, PT ;  /* 0x00000006ff007c0c */ /* 0x000fe2000bf45270 */
[----:B------:R-:W-:Y:S01]  /*1810*/  UISETP.NE.AND UP0, UPT, UR7, URZ, UPT ;  /* 0x0000003f0700728c */ /* 0x000fe2000bf05270 */
[----:B-----5:R-:W-:Y:S02]  /*1820*/  PRMT R144, R21, 0x7632, R144 ;  /* 0x0000763215907816 */ /* 0x020fe40000000090 */
[C---:B------:R-:W-:Y:S02]  /*1830*/  SHF.L.U32 R136, R20.reuse, 0x10, RZ ;  /* 0x0000001014887819 */ /* 0x040fe400000006ff */
[----:B------:R-:W0:Y:S01]  /*1840*/  @!P1 LDC.64 R98, c[0x0][0x228] ;  /* 0x00008a00ff629b82 */ /* 0x000e220000000a00 */
[----:B------:R-:W-:Y:S02]  /*1850*/  PRMT R138, R20, 0x7632, R138 ;  /* 0x00007632148a7816 */ /* 0x000fe4000000008a */
[----:B------:R-:W-:-:S02]  /*1860*/  PRMT R145, R53, 0x7632, R145 ;  /* 0x0000763235917816 */ /* 0x000fc40000000091 */
[----:B------:R-:W-:Y:S02]  /*1870*/  SHF.L.U32 R144, R144, 0x10, RZ ;  /* 0x0000001090907819 */ /* 0x000fe400000006ff */
[----:B------:R-:W-:Y:S01]  /*1880*/  SHF.L.U32 R137, R52, 0x10, RZ ;  /* 0x0000001034897819 */ /* 0x000fe200000006ff */
[----:B------:R-:W-:Y:S01]  /*1890*/  @P2 FADD R136, R136, 1 ;  /* 0x3f80000088882421 */ /* 0x000fe20000000000 */
[----:B------:R-:W-:Y:S01]  /*18a0*/  PRMT R141, R52, 0x7632, R141 ;  /* 0x00007632348d7816 */ /* 0x000fe2000000008d */
[----:B------:R-:W-:Y:S01]  /*18b0*/  @P2 FADD R144, R144, 1 ;  /* 0x3f80000090902421 */ /* 0x000fe20000000000 */
[----:B------:R-:W-:Y:S02]  /*18c0*/  SHF.L.U32 R138, R138, 0x10, RZ ;  /* 0x000000108a8a7819 */ /* 0x000fe400000006ff */
[----:B------:R-:W-:Y:S02]  /*18d0*/  SHF.L.U32 R145, R145, 0x10, RZ ;  /* 0x0000001091917819 */ /* 0x000fe400000006ff */
[----:B------:R-:W-:Y:S01]  /*18e0*/  SHF.L.U32 R141, R141, 0x10, RZ ;  /* 0x000000108d8d7819 */ /* 0x000fe200000006ff */
[----:B--2---:R-:W-:Y:S01]  /*18f0*/  FFMA R135, R142, 0.00048828125, R135 ;  /* 0x3a0000008e877823 */ /* 0x004fe20000000087 */
[----:B------:R-:W-:Y:S01]  /*1900*/  SHF.L.U32 R142, R21, 0x10, RZ ;  /* 0x00000010158e7819 */ /* 0x000fe200000006ff */
[----:B------:R-:W-:Y:S01]  /*1910*/  @P2 FADD R138, R138, 1 ;  /* 0x3f8000008a8a2421 */ /* 0x000fe20000000000 */
[----:B------:R-:W-:-:S02]  /*1920*/  SHF.L.U32 R143, R53, 0x10, RZ ;  /* 0x00000010358f7819 */ /* 0x000fc400000006ff */
[----:B------:R-:W-:Y:S01]  /*1930*/  FSETP.GEU.AND P0, PT, |R135|, 1.175494350822287508e-38, PT ;  /* 0x008000008700780b */ /* 0x000fe20003f0e200 */
[----:B------:R-:W-:Y:S01]  /*1940*/  @P2 FADD R142, R142, 1 ;  /* 0x3f8000008e8e2421 */ /* 0x000fe20000000000 */
[----:B------:R-:W-:Y:S01]  /*1950*/  PLOP3.LUT P3, PT, PT, PT, UP0, 0x80, 0x0 ;  /* 0x000000000000781c */ /* 0x000fe20003f6f008 */
[----:B0-----:R-:W-:-:S05]  /*1960*/  @!P1 IMAD.WIDE R98, R10, 0x4, R98 ;  /* 0x000000040a629825 */ /* 0x001fca00078e0262 */
[----:B------:R0:W-:Y:S05]  /*1970*/  @!P1 STG.E desc[UR4][R98.64], R107 ;  /* 0x0000006b62009986 */ /* 0x0001ea000c101904 */
[----:B------:R-:W-:-:S06]  /*1980*/  @!P0 FMUL R135, R135, 16777216 ;  /* 0x4b80000087878820 */ /* 0x000fcc0000400000 */
[----:B------:R-:W1:Y:S02]  /*1990*/  MUFU.RSQ R135, R135 ;  /* 0x0000008700877308 */ /* 0x000e640000001400 */
[----:B-1----:R-:W-:Y:S01]  /*19a0*/  @!P0 FMUL R135, R135, 4096 ;  /* 0x4580000087878820 */ /* 0x002fe20000400000 */
[----:B------:R-:W-:-:S03]  /*19b0*/  ISETP.NE.U32.AND P0, PT, RZ, UR8, PT ;  /* 0x00000008ff007c0c */ /* 0x000fc6000bf05070 */
[-C--:B------:R-:W-:Y:S01]  /*19c0*/  FMUL R0, R0, R135.reuse ;  /* 0x0000008700007220 */ /* 0x080fe20000400000 */
[----:B------:R-:W-:Y:S01]  /*19d0*/  ISETP.NE.AND.EX P0, PT, RZ, UR9, PT, P0 ;  /* 0x00000009ff007c0c */ /* 0x000fe2000bf05300 */
[-C--:B0-----:R-:W-:Y:S01]  /*19e0*/  FMUL R107, R6, R135.reuse ;  /* 0x00000087066b7220 */ /* 0x081fe20000400000 */
[-C--:B------:R-:W-:Y:S01]  /*19f0*/  FMUL R98, R8, R135.reuse ;  /* 0x0000008708627220 */ /* 0x080fe20000400000 */
[----:B------:R-:W-:Y:S01]  /*1a00*/  FFMA R8, R136, R0, R137 ;  /* 0x0000000088087223 */ /* 0x000fe20000000089 */
[----:B------:R-:W-:Y:S01]  /*1a10*/  FMUL R99, R7, R135 ;  /* 0x0000008707637220 */ /* 0x000fe20000400000 */
[----:B------:R-:W-:Y:S01]  /*1a20*/  FFMA R0, R144, R107, R145 ;  /* 0x0000006b90007223 */ /* 0x000fe20000000091 */
[----:B------:R-:W-:Y:S01]  /*1a30*/  PRMT R107, R22, 0x7632, R107 ;  /* 0x00007632166b7816 */ /* 0x000fe2000000006b */
[----:B------:R-:W-:Y:S01]  /*1a40*/  FFMA R7, R138, R98, R141 ;  /* 0x000000628a077223 */ /* 0x000fe2000000008d */
[----:B------:R-:W-:Y:S01]  /*1a50*/  PRMT R136, R54, 0x7632, R136 ;  /* 0x0000763236887816 */ /* 0x000fe20000000088 */
[----:B------:R-:W-:Y:S01]  /*1a60*/  FFMA R6, R142, R99, R143 ;  /* 0x000000638e067223 */ /* 0x000fe2000000008f */
[----:B------:R-:W-:Y:S01]  /*1a70*/  SHF.L.U32 R107, R107, 0x10, RZ ;  /* 0x000000106b6b7819 */ /* 0x000fe200000006ff */
[-C--:B------:R-:W-:Y:S01]  /*1a80*/  FMUL R4, R4, R135.reuse ;  /* 0x0000008704047220 */ /* 0x080fe20000400000 */
[----:B------:R-:W-:Y:S01]  /*1a90*/  SHF.L.U32 R98, R22, 0x10, RZ ;  /* 0x0000001016627819 */ /* 0x000fe200000006ff */
[----:B------:R-:W-:Y:S01]  /*1aa0*/  FMUL R5, R5, R135 ;  /* 0x0000008705057220 */ /* 0x000fe20000400000 */
[----:B------:R-:W-:Y:S01]  /*1ab0*/  @P0 FMNMX R11, R11, |R8|, !PT ;  /* 0x400000080b0b0209 */ /* 0x000fe20007800000 */
[----:B------:R-:W-:Y:S01]  /*1ac0*/  @P2 FADD R107, R107, 1 ;  /* 0x3f8000006b6b2421 */ /* 0x000fe20000000000 */
[----:B------:R-:W-:Y:S01]  /*1ad0*/  PRMT R141, R23, 0x7632, R141 ;  /* 0x00007632178d7816 */ /* 0x000fe2000000008d */
[----:B------:R-:W-:Y:S01]  /*1ae0*/  @P2 FADD R98, R98, 1 ;  /* 0x3f80000062622421 */ /* 0x000fe20000000000 */
[----:B------:R-:W-:Y:S01]  /*1af0*/  @P0 FMNMX R11, R11, |R7|, !PT ;  /* 0x400000070b0b0209 */ /* 0x000fe20007800000 */
[-C--:B------:R-:W-:Y:S01]  /*1b00*/  FMUL R3, R3, R135.reuse ;  /* 0x0000008703037220 */ /* 0x080fe20000400000 */
[----:B------:R-:W-:Y:S01]  /*1b10*/  SHF.L.U32 R136, R136, 0x10, RZ ;  /* 0x0000001088887819 */ /* 0x000fe200000006ff */
[-C--:B------:R-:W-:Y:S01]  /*1b20*/  FMUL R2, R2, R135.reuse ;  /* 0x0000008702027220 */ /* 0x080fe20000400000 */
[----:B------:R-:W-:Y:S01]  /*1b30*/  SHF.L.U32 R99, R54, 0x10, RZ ;  /* 0x0000001036637819 */ /* 0x000fe200000006ff */
[----:B------:R-:W-:Y:S01]  /*1b40*/  FMUL R15, R15, R135 ;  /* 0x000000870f0f7220 */ /* 0x000fe20000400000 */
[----:B------:R-:W-:Y:S01]  /*1b50*/  SHF.L.U32 R137, R23, 0x10, RZ ;  /* 0x0000001017897819 */ /* 0x000fe200000006ff */
[----:B------:R-:W-:Y:S01]  /*1b60*/  FFMA R4, R107, R4, R136 ;  /* 0x000000046b047223 */ /* 0x000fe20000000088 */
[----:B------:R-:W-:Y:S01]  /*1b70*/  PRMT R142, R55, 0x7632, R142 ;  /* 0x00007632378e7816 */ /* 0x000fe2000000008e */
[----:B------:R-:W-:Y:S01]  /*1b80*/  FFMA R5, R98, R5, R99 ;  /* 0x0000000562057223 */ /* 0x000fe20000000063 */
[----:B------:R-:W-:Y:S01]  /*1b90*/  SHF.L.U32 R141, R141, 0x10, RZ ;  /* 0x000000108d8d7819 */ /* 0x000fe200000006ff */
[----:B------:R-:W-:Y:S01]  /*1ba0*/  @P2 FADD R137, R137, 1 ;  /* 0x3f80000089892421 */ /* 0x000fe20000000000 */
[----:B------:R-:W-:Y:S01]  /*1bb0*/  @P0 FMNMX R11, R11, |R6|, !PT ;  /* 0x400000060b0b0209 */ /* 0x000fe20007800000 */
[-C--:B------:R-:W-:Y:S01]  /*1bc0*/  FMUL R14, R14, R135.reuse ;  /* 0x000000870e0e7220 */ /* 0x080fe20000400000 */
[----:B------:R-:W-:Y:S01]  /*1bd0*/  SHF.L.U32 R138, R55, 0x10, RZ ;  /* 0x00000010378a7819 */ /* 0x000fe200000006ff */
[----:B------:R-:W-:Y:S01]  /*1be0*/  @P2 FADD R141, R141, 1 ;  /* 0x3f8000008d8d2421 */ /* 0x000fe20000000000 */
[----:B------:R-:W-:Y:S01]  /*1bf0*/  SHF.L.U32 R142, R142, 0x10, RZ ;  /* 0x000000108e8e7819 */ /* 0x000fe200000006ff */
[----:B------:R-:W-:Y:S01]  /*1c00*/  FMUL R144, R16, R135 ;  /* 0x0000008710907220 */ /* 0x000fe20000400000 */
[C---:B------:R-:W-:Y:S01]  /*1c10*/  PRMT R107, R24.reuse, 0x7632, R107 ;  /* 0x00007632186b7816 */ /* 0x040fe2000000006b */
[----:B------:R-:W-:Y:S01]  /*1c20*/  FFMA R3, R137, R3, R138 ;  /* 0x0000000389037223 */ /* 0x000fe2000000008a */
[----:B------:R-:W-:Y:S01]  /*1c30*/  @P0 FMNMX R11, R11, |R0|, !PT ;  /* 0x400000000b0b0209 */ /* 0x000fe20007800000 */
[----:B------:R-:W-:Y:S01]  /*1c40*/  FFMA R2, R141, R2, R142 ;  /* 0x000000028d027223 */ /* 0x000fe2000000008e */
[----:B------:R-:W-:Y:S01]  /*1c50*/  SHF.L.U32 R98, R24, 0x10, RZ ;  /* 0x0000001018627819 */ /* 0x000fe200000006ff */
[-C--:B------:R-:W-:Y:S01]  /*1c60*/  FMUL R108, R108, R135.reuse ;  /* 0x000000876c6c7220 */ /* 0x080fe20000400000 */
[----:B------:R-:W-:Y:S01]  /*1c70*/  PRMT R136, R56, 0x7632, R136 ;  /* 0x0000763238887816 */ /* 0x000fe20000000088 */
[-C--:B------:R-:W-:Y:S01]  /*1c80*/  FMUL R18, R18, R135.reuse ;  /* 0x0000008712127220 */ /* 0x080fe20000400000 */
[----:B------:R-:W-:Y:S01]  /*1c90*/  SHF.L.U32 R107, R107, 0x10, RZ ;  /* 0x000000106b6b7819 */ /* 0x000fe200000006ff */
[----:B------:R-:W-:Y:S01]  /*1ca0*/  @P2 FADD R98, R98, 1 ;  /* 0x3f80000062622421 */ /* 0x000fe20000000000 */
[----:B------:R-:W-:Y:S01]  /*1cb0*/  SHF.L.U32 R137, R25, 0x10, RZ ;  /* 0x0000001019897819 */ /* 0x000fe200000006ff */
[----:B------:R-:W-:Y:S01]  /*1cc0*/  FMUL R109, R109, R135 ;  /* 0x000000876d6d7220 */ /* 0x000fe20000400000 */
[----:B------:R-:W-:Y:S01]  /*1cd0*/  PRMT R141, R25, 0x7632, R141 ;  /* 0x00007632198d7816 */ /* 0x000fe2000000008d */
[----:B------:R-:W-:Y:S01]  /*1ce0*/  @P2 FADD R107, R107, 1 ;  /* 0x3f8000006b6b2421 */ /* 0x000fe20000000000 */
[----:B------:R-:W-:Y:S01]  /*1cf0*/  @P0 FMNMX R11, R11, |R5|, !PT ;  /* 0x400000050b0b0209 */ /* 0x000fe20007800000 */
[----:B------:R-:W-:Y:S01]  /*1d00*/  @P2 FADD R137, R137, 1 ;  /* 0x3f80000089892421 */ /* 0x000fe20000000000 */
[----:B------:R-:W-:Y:S01]  /*1d10*/  SHF.L.U32 R99, R56, 0x10, RZ ;  /* 0x0000001038637819 */ /* 0x000fe200000006ff */
[-C--:B------:R-:W-:Y:S01]  /*1d20*/  FMUL R110, R110, R135.reuse ;  /* 0x000000876e6e7220 */ /* 0x080fe20000400000 */
[----:B------:R-:W-:Y:S01]  /*1d30*/  SHF.L.U32 R136, R136, 0x10, RZ ;  /* 0x0000001088887819 */ /* 0x000fe200000006ff */
[-C--:B------:R-:W-:Y:S01]  /*1d40*/  FMUL R84, R84, R135.reuse ;  /* 0x0000008754547220 */ /* 0x080fe20000400000 */
[----:B------:R-:W-:Y:S01]  /*1d50*/  SHF.L.U32 R138, R57, 0x10, RZ ;  /* 0x00000010398a7819 */ /* 0x000fe200000006ff */
[-C--:B------:R-:W-:Y:S01]  /*1d60*/  FMUL R111, R111, R135.reuse ;  /* 0x000000876f6f7220 */ /* 0x080fe20000400000 */
[----:B------:R-:W-:Y:S01]  /*1d70*/  PRMT R143, R57, 0x7632, R143 ;  /* 0x00007632398f7816 */ /* 0x000fe2000000008f */
[----:B------:R-:W-:Y:S01]  /*1d80*/  FFMA R16, R107, R14, R136 ;  /* 0x0000000e6b107223 */ /* 0x000fe20000000088 */
        /* <DEDUP_REMOVED lines=11> */
[-C--:B------:R-:W-:Y:S01]  /*1e40*/  FMUL R143, R19, R135.reuse ;  /* 0x00000087138f7220 */ /* 0x080fe20000400000 */
[----:B------:R-:W-:Y:S01]  /*1e50*/  SHF.L.U32 R99, R26, 0x10, RZ ;  /* 0x000000101a637819 */ /* 0x000fe200000006ff */
[-C--:B------:R-:W-:Y:S01]  /*1e60*/  FMUL R113, R113, R135.reuse ;  /* 0x0000008771717220 */ /* 0x080fe20000400000 */
[----:B------:R-:W-:Y:S01]  /*1e70*/  @P0 FMNMX R11, R11, |R2|, !PT ;  /* 0x400000020b0b0209 */ /* 0x000fe20007800000 */
[-C--:B------:R-:W-:Y:S01]  /*1e80*/  FMUL R112, R112, R135.reuse ;  /* 0x0000008770707220 */ /* 0x080fe20000400000 */
[----:B------:R-:W-:Y:S01]  /*1e90*/  PRMT R136, R58, 0x7632, R136 ;  /* 0x000076323a887816 */ /* 0x000fe20000000088 */
[----:B------:R-:W-:Y:S01]  /*1ea0*/  @P2 FADD R99, R99, 1 ;  /* 0x3f80000063632421 */ /* 0x000fe20000000000 */
[----:B------:R-:W-:Y:S01]  /*1eb0*/  SHF.L.U32 R137, R27, 0x10, RZ ;  /* 0x000000101b897819 */ /* 0x000fe200000006ff */
[-C--:B------:R-:W-:Y:S01]  /*1ec0*/  FMUL R86, R86, R135.reuse ;  /* 0x0000008756567220 */ /* 0x080fe20000400000 */
[----:B------:R-:W-:Y:S01]  /*1ed0*/  SHF.L.U32 R107, R107, 0x10, RZ ;  /* 0x000000106b6b7819 */ /* 0x000fe200000006ff */
[-C--:B------:R-:W-:Y:S01]  /*1ee0*/  FMUL R88, R88, R135.reuse ;  /* 0x0000008758587220 */ /* 0x080fe20000400000 */
        /* <DEDUP_REMOVED lines=12> */
[----:B------:R-:W-:Y:S01]  /*1fb0*/  SHF.L.U32 R142, R142, 0x10, RZ ;  /* 0x000000108e8e7819 */ /* 0x000fe200000006ff */
[----:B------:R-:W-:Y:S01]  /*1fc0*/  FFMA R19, R137, R109, R138 ;  /* 0x0000006d89137223 */ /* 0x000fe2000000008a */
[----:B------:R-:W-:Y:S01]  /*1fd0*/  @P0 FMNMX R11, R11, |R16|, !PT ;  /* 0x400000100b0b0209 */ /* 0x000fe20007800000 */
[----:B------:R-:W-:Y:S01]  /*1fe0*/  FFMA R98, R107, R18, R136 ;  /* 0x000000126b627223 */ /* 0x000fe20000000088 */
[C---:B------:R-:W-:Y:S01]  /*1ff0*/  PRMT R109, R28.reuse, 0x7632, R109 ;  /* 0x000076321c6d7816 */ /* 0x040fe2000000006d */
[----:B------:R-:W-:Y:S01]  /*2000*/  FFMA R18, R141, R143, R142 ;  /* 0x0000008f8d127223 */ /* 0x000fe2000000008e */
[----:B------:R-:W-:Y:S01]  /*2010*/  PRMT R141, R29, 0x7632, R141 ;  /* 0x000076321d8d7816 */ /* 0x000fe2000000008d */
[----:B------:R-:W-:Y:S01]  /*2020*/  FMUL R143, R85, R135 ;  /* 0x00000087558f7220 */ /* 0x000fe20000400000 */
[----:B------:R-:W-:Y:S01]  /*2030*/  @P0 FMNMX R11, R11, |R15|, !PT ;  /* 0x4000000f0b0b0209 */ /* 0x000fe20007800000 */
[-C--:B------:R-:W-:Y:S01]  /*2040*/  FMUL R89, R89, R135.reuse ;  /* 0x0000008759597220 */ /* 0x080fe20000400000 */
[----:B------:R-:W-:Y:S01]  /*2050*/  SHF.L.U32 R107, R28, 0x10, RZ ;  /* 0x000000101c6b7819 */ /* 0x000fe200000006ff */
[-C--:B------:R-:W-:Y:S01]  /*2060*/  FMUL R90, R90, R135.reuse ;  /* 0x000000875a5a7220 */ /* 0x080fe20000400000 */
[----:B------:R-:W-:Y:S01]  /*2070*/  PRMT R136, R60, 0x7632, R136 ;  /* 0x000076323c887816 */ /* 0x000fe20000000088 */
[-C--:B------:R-:W-:Y:S01]  /*2080*/  FMUL R116, R116, R135.reuse ;  /* 0x0000008774747220 */ /* 0x080fe20000400000 */
[----:B------:R-:W-:Y:S01]  /*2090*/  SHF.L.U32 R137, R29, 0x10, RZ ;  /* 0x000000101d897819 */ /* 0x000fe200000006ff */
[----:B------:R-:W-:Y:S01]  /*20a0*/  @P2 FADD R107, R107, 1 ;  /* 0x3f8000006b6b2421 */ /* 0x000fe20000000000 */
[----:B------:R-:W-:Y:S01]  /*20b0*/  SHF.L.U32 R109, R109, 0x10, RZ ;  /* 0x000000106d6d7819 */ /* 0x000fe200000006ff */
[-C--:B------:R-:W-:Y:S01]  /*20c0*/  FMUL R91, R91, R135.reuse ;  /* 0x000000875b5b7220 */ /* 0x080fe20000400000 */
[----:B------:R-:W-:Y:S01]  /*20d0*/  PRMT R142, R61, 0x7632, R142 ;  /* 0x000076323d8e7816 */ /* 0x000fe2000000008e */
[----:B------:R-:W-:Y:S01]  /*20e0*/  @P2 FADD R137, R137, 1 ;  /* 0x3f80000089892421 */ /* 0x000fe20000000000 */
        /* <DEDUP_REMOVED lines=16> */
[----:B------:R-:W-:Y:S01]  /*21f0*/  @P0 FMNMX R11, R11, |R98|, !PT ;  /* 0x400000620b0b0209 */ /* 0x000fe20007800000 */
[-C--:B------:R-:W-:Y:S01]  /*2200*/  FMUL R143, R87, R135.reuse ;  /* 0x00000087578f7220 */ /* 0x080fe20000400000 */
[----:B------:R-:W-:Y:S01]  /*2210*/  SHF.L.U32 R137, R31, 0x10, RZ ;  /* 0x000000101f897819 */ /* 0x000fe200000006ff */
[-C--:B------:R-:W-:Y:S01]  /*2220*/  FMUL R144, R93, R135.reuse ;  /* 0x000000875d907220 */ /* 0x080fe20000400000 */
[----:B------:R-:W-:Y:S01]  /*2230*/  PRMT R141, R31, 0x7632, R141 ;  /* 0x000076321f8d7816 */ /* 0x000fe2000000008d */
[----:B------:R-:W-:Y:S01]  /*2240*/  FMUL R120, R120, R135 ;  /* 0x0000008778787220 */ /* 0x000fe20000400000 */
[----:B------:R-:W-:Y:S01]  /*2250*/  SHF.L.U32 R110, R30, 0x10, RZ ;  /* 0x000000101e6e7819 */ /* 0x000fe200000006ff */
[----:B------:R-:W-:Y:S01]  /*2260*/  @P2 FADD R137, R137, 1 ;  /* 0x3f80000089892421 */ /* 0x000fe20000000000 */
[----:B------:R-:W-:Y:S01]  /*2270*/  @P0 FMNMX R11, R11, |R19|, !PT ;  /* 0x400000130b0b0209 */ /* 0x000fe20007800000 */
[-C--:B------:R-:W-:Y:S01]  /*2280*/  FMUL R94, R94, R135.reuse ;  /* 0x000000875e5e7220 */ /* 0x080fe20000400000 */
[----:B------:R-:W-:Y:S01]  /*2290*/  PRMT R136, R62, 0x7632, R136 ;  /* 0x000076323e887816 */ /* 0x000fe20000000088 */
[----:B------:R-:W-:Y:S01]  /*22a0*/  @P2 FADD R110, R110, 1 ;  /* 0x3f8000006e6e2421 */ /* 0x000fe20000000000 */
[----:B------:R-:W-:Y:S01]  /*22b0*/  SHF.L.U32 R111, R111, 0x10, RZ ;  /* 0x000000106f6f7819 */ /* 0x000fe200000006ff */
[-C--:B------:R-:W-:Y:S01]  /*22c0*/  FMUL R122, R122, R135.reuse ;  /* 0x000000877a7a7220 */ /* 0x080fe20000400000 */
[----:B------:R-:W-:Y:S01]  /*22d0*/  SHF.L.U32 R138, R63, 0x10, RZ ;  /* 0x000000103f8a7819 */ /* 0x000fe200000006ff */
[----:B------:R-:W-:Y:S01]  /*22e0*/  FMUL R97, R97, R135 ;  /* 0x0000008761617220 */ /* 0x000fe20000400000 */
[----:B------:R-:W-:Y:S01]  /*22f0*/  PRMT R142, R63, 0x7632, R142 ;  /* 0x000076323f8e7816 */ /* 0x000fe2000000008e */
[----:B------:R-:W-:Y:S01]  /*2300*/  @P2 FADD R111, R111, 1 ;  /* 0x3f8000006f6f2421 */ /* 0x000fe20000000000 */
[----:B------:R-:W-:Y:S01]  /*2310*/  SHF.L.U32 R141, R141, 0x10, RZ ;  /* 0x000000108d8d7819 */ /* 0x000fe200000006ff */
[----:B------:R-:W-:Y:S01]  /*2320*/  FFMA R87, R137, R113, R138 ;  /* 0x0000007189577223 */ /* 0x000fe2000000008a */
[----:B------:R-:W-:Y:S01]  /*2330*/  SHF.L.U32 R109, R62, 0x10, RZ ;  /* 0x000000103e6d7819 */ /* 0x000fe200000006ff */
[-C--:B------:R-:W-:Y:S01]  /*2340*/  FMUL R123, R123, R135.reuse ;  /* 0x000000877b7b7220 */ /* 0x080fe20000400000 */
[----:B------:R-:W-:Y:S01]  /*2350*/  @P0 FMNMX R11, R11, |R18|, !PT ;  /* 0x400000120b0b0209 */ /* 0x000fe20007800000 */
[----:B------:R-:W-:Y:S01]  /*2360*/  @P2 FADD R141, R141, 1 ;  /* 0x3f8000008d8d2421 */ /* 0x000fe20000000000 */
        /* <DEDUP_REMOVED lines=9> */
[-C--:B------:R-:W-:Y:S01]  /*2400*/  FMUL R139, R139, R135.reuse ;  /* 0x000000878b8b7220 */ /* 0x080fe20000400000 */
[----:B------:R-:W-:Y:S01]  /*2410*/  PRMT R141, R33, 0x7632, R141 ;  /* 0x00007632218d7816 */ /* 0x000fe2000000008d */
[-C--:B------:R-:W-:Y:S01]  /*2420*/  FMUL R124, R124, R135.reuse ;  /* 0x000000877c7c7220 */ /* 0x080fe20000400000 */
[----:B------:R-:W-:Y:S01]  /*2430*/  SHF.L.U32 R113, R113, 0x10, RZ ;  /* 0x0000001071717819 */ /* 0x000fe200000006ff */
[-C--:B------:R-:W-:Y:S01]  /*2440*/  FMUL R125, R125, R135.reuse ;  /* 0x000000877d7d7220 */ /* 0x080fe20000400000 */
[----:B------:R-:W-:Y:S01]  /*2450*/  @P0 FMNMX R11, R11, |R108|, !PT ;  /* 0x4000006c0b0b0209 */ /* 0x000fe20007800000 */
        /* <DEDUP_REMOVED lines=21> */
[----:B------:R-:W-:Y:S01]  /*25b0*/  PRMT R88, R34, 0x7632, R88 ;  /* 0x0000763222587816 */ /* 0x000fe20000000058 */
[--C-:B------:R-:W-:Y:S01]  /*25c0*/  FFMA R111, R141, R89, R142.reuse ;  /* 0x000000598d6f7223 */ /* 0x100fe2000000008e */
[----:B------:R-:W-:Y:S01]  /*25d0*/  @P0 FMNMX R11, R11, |R110|, !PT ;  /* 0x4000006e0b0b0209 */ /* 0x000fe20007800000 */
[-C--:B------:R-:W-:Y:S01]  /*25e0*/  FMUL R103, R103, R135.reuse ;  /* 0x0000008767677220 */ /* 0x080fe20000400000 */
[----:B------:R-:W-:Y:S01]  /*25f0*/  PRMT R115, R66, 0x7632, R115 ;  /* 0x0000763242737816 */ /* 0x000fe20000000073 */
[-C--:B------:R-:W-:Y:S01]  /*2600*/  FMUL R131, R131, R135.reuse ;  /* 0x0000008783837220 */ /* 0x080fe20000400000 */
[----:B------:R-:W-:Y:S01]  /*2610*/  PRMT R141, R35, 0x7632, R141 ;  /* 0x00007632238d7816 */ /* 0x000fe2000000008d */
[-C--:B------:R-:W-:Y:S01]  /*2620*/  FMUL R105, R105, R135.reuse ;  /* 0x0000008769697220 */ /* 0x080fe20000400000 */
[----:B------:R-:W-:Y:S01]  /*2630*/  SHF.L.U32 R88, R88, 0x10, RZ ;  /* 0x0000001058587819 */ /* 0x000fe200000006ff */
[----:B------:R-:W-:Y:S01]  /*2640*/  FMUL R106, R106, R135 ;  /* 0x000000876a6a7220 */ /* 0x000fe20000400000 */
[----:B------:R-:W-:Y:S01]  /*2650*/  @P0 FMNMX R11, R11, |R109|, !PT ;  /* 0x4000006d0b0b0209 */ /* 0x000fe20007800000 */
[-C--:B------:R-:W-:Y:S01]  /*2660*/  @P3 FMUL R3, R3, R13.reuse ;  /* 0x0000000d03033220 */ /* 0x080fe20000400000 */
[----:B------:R-:W-:Y:S01]  /*2670*/  SHF.L.U32 R136, R34, 0x10, RZ ;  /* 0x0000001022887819 */ /* 0x000fe200000006ff */
[----:B------:R-:W-:Y:S01]  /*2680*/  @P2 FADD R88, R88, 1 ;  /* 0x3f80000058582421 */ /* 0x000fe20000000000 */
[----:B------:R-:W-:Y:S01]  /*2690*/  PRMT R142, R67, 0x7632, R142 ;  /* 0x00007632438e7816 */ /* 0x000fe2000000008e */
[----:B------:R-:W-:Y:S01]  /*26a0*/  @P3 FMUL R2, R2, R13 ;  /* 0x0000000d02023220 */ /* 0x000fe20000400000 */
[----:B------:R-:W-:Y:S01]  /*26b0*/  SHF.L.U32 R143, R141, 0x10, RZ ;  /* 0x000000108d8f7819 */ /* 0x000fe200000006ff */
[----:B------:R-:W-:Y:S01]  /*26c0*/  FMUL R141, R117, R135 ;  /* 0x00000087758d7220 */ /* 0x000fe20000400000 */
[----:B------:R-:W-:Y:S01]  /*26d0*/  SHF.L.U32 R115, R115, 0x10, RZ ;  /* 0x0000001073737819 */ /* 0x000fe200000006ff */
[----:B------:R-:W-:Y:S01]  /*26e0*/  @P2 FADD R136, R136, 1 ;  /* 0x3f80000088882421 */ /* 0x000fe20000000000 */
[----:B------:R-:W-:Y:S01]  /*26f0*/  SHF.L.U32 R137, R35, 0x10, RZ ;  /* 0x0000001023897819 */ /* 0x000fe200000006ff */
[----:B------:R-:W-:Y:S01]  /*2700*/  @P2 FADD R143, R143, 1 ;  /* 0x3f8000008f8f2421 */ /* 0x000fe20000000000 */
        /* <DEDUP_REMOVED lines=8> */
[C---:B------:R-:W-:Y:S01]  /*2790*/  PRMT R90, R36.reuse, 0x7632, R90 ;  /* 0x00007632245a7816 */ /* 0x040fe2000000005a */
[----:B------:R-:W-:Y:S01]  /*27a0*/  FFMA R115, R143, R91, R142 ;  /* 0x0000005b8f737223 */ /* 0x000fe2000000008e */
[----:B------:R-:W-:Y:S01]  /*27b0*/  @P0 FMNMX R11, R11, |R86|, !PT ;  /* 0x400000560b0b0209 */ /* 0x000fe20007800000 */
[----:B------:R-:W-:Y:S01]  /*27c0*/  FFMA R116, R137, R141, R138 ;  /* 0x0000008d89747223 */ /* 0x000fe2000000008a */
[----:B------:R-:W-:Y:S01]  /*27d0*/  SHF.L.U32 R88, R36, 0x10, RZ ;  /* 0x0000001024587819 */ /* 0x000fe200000006ff */
[-C--:B------:R-:W-:Y:S01]  /*27e0*/  @P3 FMUL R4, R4, R13.reuse ;  /* 0x0000000d04043220 */ /* 0x080fe20000400000 */
[----:B------:R-:W-:Y:S01]  /*27f0*/  PRMT R91, R68, 0x7632, R91 ;  /* 0x00007632445b7816 */ /* 0x000fe2000000005b */
[-C--:B------:R-:W-:Y:S01]  /*2800*/  @P3 FMUL R8, R8, R13.reuse ;  /* 0x0000000d08083220 */ /* 0x080fe20000400000 */
[----:B------:R-:W-:Y:S01]  /*2810*/  SHF.L.U32 R90, R90, 0x10, RZ ;  /* 0x000000105a5a7819 */ /* 0x000fe200000006ff */
[----:B------:R-:W-:Y:S01]  /*2820*/  @P2 FADD R88, R88, 1 ;  /* 0x3f80000058582421 */ /* 0x000fe20000000000 */
[----:B------:R-:W-:Y:S01]  /*2830*/  @P0 FMNMX R11, R11, |R114|, !PT ;  /* 0x400000720b0b0209 */ /* 0x000fe20007800000 */
[-C--:B------:R-:W-:Y:S01]  /*2840*/  @P3 FMUL R7, R7, R13.reuse ;  /* 0x0000000d07073220 */ /* 0x080fe20000400000 */
[C---:B------:R-:W-:Y:S01]  /*2850*/  SHF.L.U32 R137, R37.reuse, 0x10, RZ ;  /* 0x0000001025897819 */ /* 0x040fe200000006ff */
[----:B------:R-:W-:Y:S01]  /*2860*/  @P2 FADD R90, R90, 1 ;  /* 0x3f8000005a5a2421 */ /* 0x000fe20000000000 */
[----:B------:R-:W-:Y:S01]  /*2870*/  PRMT R141, R37, 0x7632, R141 ;  /* 0x00007632258d7816 */ /* 0x000fe2000000008d */
[-C--:B------:R-:W-:Y:S01]  /*2880*/  @P3 FMUL R15, R15, R13.reuse ;  /* 0x0000000d0f0f3220 */ /* 0x080fe20000400000 */
[----:B------:R-:W-:Y:S01]  /*2890*/  SHF.L.U32 R89, R68, 0x10, RZ ;  /* 0x0000001044597819 */ /* 0x000fe200000006ff */
[----:B------:R-:W-:Y:S01]  /*28a0*/  @P2 FADD R137, R137, 1 ;  /* 0x3f80000089892421 */ /* 0x000fe20000000000 */
[----:B------:R-:W-:Y:S01]  /*28b0*/  SHF.L.U32 R91, R91, 0x10, RZ ;  /* 0x000000105b5b7819 */ /* 0x000fe200000006ff */
[----:B------:R-:W-:Y:S01]  /*28c0*/  @P3 FMUL R14, R14, R13 ;  /* 0x0000000d0e0e3220 */ /* 0x000fe20000400000 */
[----:B------:R-:W-:Y:S01]  /*28d0*/  @P0 FMNMX R11, R11, |R113|, !PT ;  /* 0x400000710b0b0209 */ /* 0x000fe20007800000 */
[-C--:B------:R-:W-:Y:S01]  /*28e0*/  @P3 FMUL R6, R6, R13.reuse ;  /* 0x0000000d06063220 */ /* 0x080fe20000400000 */
[C---:B------:R-:W-:Y:S01]  /*28f0*/  SHF.L.U32 R138, R69.reuse, 0x10, RZ ;  /* 0x00000010458a7819 */ /* 0x040fe200000006ff */
[-C--:B------:R-:W-:Y:S01]  /*2900*/  @P3 FMUL R0, R0, R13.reuse ;  /* 0x0000000d00003220 */ /* 0x080fe20000400000 */
[----:B------:R-:W-:Y:S01]  /*2910*/  PRMT R143, R69, 0x7632, R143 ;  /* 0x00007632458f7816 */ /* 0x000fe2000000008f */
[----:B------:R-:W-:Y:S01]  /*2920*/  @P3 FMUL R99, R99, R13 ;  /* 0x0000000d63633220 */ /* 0x000fe20000400000 */
[----:B------:R-:W-:Y:S01]  /*2930*/  SHF.L.U32 R142, R141, 0x10, RZ ;  /* 0x000000108d8e7819 */ /* 0x000fe200000006ff */
[----:B------:R-:W-:Y:S01]  /*2940*/  FMUL R141, R119, R135 ;  /* 0x00000087778d7220 */ /* 0x000fe20000400000 */
[----:B------:R-:W-:Y:S01]  /*2950*/  FFMA R119, R88, R118, R89 ;  /* 0x0000007658777223 */ /* 0x000fe20000000059 */
[----:B------:R-:W-:Y:S01]  /*2960*/  @P0 FMNMX R11, R11, |R112|, !PT ;  /* 0x400000700b0b0209 */ /* 0x000fe20007800000 */
[----:B------:R-:W-:Y:S01]  /*2970*/  FFMA R118, R90, R92, R91 ;  /* 0x0000005c5a767223 */ /* 0x000fe2000000005b */
[----:B------:R-:W-:Y:S01]  /*2980*/  SHF.L.U32 R143, R143, 0x10, RZ ;  /* 0x000000108f8f7819 */ /* 0x000fe200000006ff */
[----:B------:R-:W-:Y:S01]  /*2990*/  @P2 FADD R142, R142, 1 ;  /* 0x3f8000008e8e2421 */ /* 0x000fe20000000000 */
[----:B------:R-:W-:Y:S01]  /*29a0*/  FFMA R93, R137, R141, R138 ;  /* 0x0000008d895d7223 */ /* 0x000fe2000000008a */
[----:B------:R-:W-:Y:S01]  /*29b0*/  PRMT R90, R38, 0x7632, R90 ;  /* 0x00007632265a7816 */ /* 0x000fe2000000005a */
[----:B------:R-:W-:Y:S01]  /*29c0*/  @P3 FMUL R98, R98, R13 ;  /* 0x0000000d62623220 */ /* 0x000fe20000400000 */
[C---:B------:R-:W-:Y:S01]  /*29d0*/  SHF.L.U32 R137, R39.reuse, 0x10, RZ ;  /* 0x0000001027897819 */ /* 0x040fe200000006ff */
[----:B------:R-:W-:Y:S01]  /*29e0*/  FFMA R92, R142, R144, R143 ;  /* 0x000000908e5c7223 */ /* 0x000fe2000000008f */
[----:B------:R-:W-:Y:S01]  /*29f0*/  PRMT R141, R39, 0x7632, R141 ;  /* 0x00007632278d7816 */ /* 0x000fe2000000008d */
[----:B------:R-:W-:Y:S01]  /*2a00*/  FMUL R144, R95, R135 ;  /* 0x000000875f907220 */ /* 0x000fe20000400000 */
[----:B------:R-:W-:Y:S01]  /*2a10*/  @P0 FMNMX R11, R11, |R111|, !PT ;  /* 0x4000006f0b0b0209 */ /* 0x000fe20007800000 */
[----:B------:R-:W-:Y:S01]  /*2a20*/  @P2 FADD R137, R137, 1 ;  /* 0x3f80000089892421 */ /* 0x000fe20000000000 */
[----:B------:R-:W-:Y:S01]  /*2a30*/  SHF.L.U32 R88, R38, 0x10, RZ ;  /* 0x0000001026587819 */ /* 0x000fe200000006ff */
[-C--:B------:R-:W-:Y:S01]  /*2a40*/  @P3 FMUL R17, R17, R13.reuse ;  /* 0x0000000d11113220 */ /* 0x080fe20000400000 */
[----:B------:R-:W-:Y:S01]  /*2a50*/  PRMT R91, R70, 0x7632, R91 ;  /* 0x00007632465b7816 */ /* 0x000fe2000000005b */
[-C--:B------:R-:W-:Y:S01]  /*2a60*/  @P3 FMUL R16, R16, R13.reuse ;  /* 0x0000000d10103220 */ /* 0x080fe20000400000 */
[----:B------:R-:W-:Y:S01]  /*2a70*/  SHF.L.U32 R90, R90, 0x10, RZ ;  /* 0x000000105a5a7819 */ /* 0x000fe200000006ff */
[----:B------:R-:W-:Y:S01]  /*2a80*/  @P2 FADD R88, R88, 1 ;  /* 0x3f80000058582421 */ /* 0x000fe20000000000 */
[----:B------:R-:W-:Y:S01]  /*2a90*/  SHF.L.U32 R138, R71, 0x10, RZ ;  /* 0x00000010478a7819 */ /* 0x000fe200000006ff */
[----:B------:R-:W-:Y:S01]  /*2aa0*/  @P3 FMUL R19, R19, R13 ;  /* 0x0000000d13133220 */ /* 0x000fe20000400000 */
[----:B------:R-:W-:Y:S01]  /*2ab0*/  PRMT R142, R71, 0x7632, R142 ;  /* 0x00007632478e7816 */ /* 0x000fe2000000008e */
[----:B------:R-:W-:Y:S01]  /*2ac0*/  @P2 FADD R90, R90, 1 ;  /* 0x3f8000005a5a2421 */ /* 0x000fe20000000000 */
[----:B------:R-:W-:Y:S01]  /*2ad0*/  SHF.L.U32 R143, R141, 0x10, RZ ;  /* 0x000000108d8f7819 */ /* 0x000fe200000006ff */
[----:B------:R-:W-:Y:S01]  /*2ae0*/  FMUL R141, R121, R135 ;  /* 0x00000087798d7220 */ /* 0x000fe20000400000 */
[----:B------:R-:W-:Y:S01]  /*2af0*/  @P0 FMNMX R11, R11, |R136|, !PT ;  /* 0x400000880b0b0209 */ /* 0x000fe20007800000 */
[----:B------:R-:W-:Y:S01]  /*2b00*/  @P3 FMUL R18, R18, R13 ;  /* 0x0000000d12123220 */ /* 0x000fe20000400000 */
        /* <DEDUP_REMOVED lines=12> */
[----:B------:R-:W-:Y:S01]  /*2bd0*/  PRMT R90, R72, 0x7632, R90 ;  /* 0x00007632485a7816 */ /* 0x000fe2000000005a */
[-C--:B------:R-:W-:Y:S01]  /*2be0*/  @P3 FMUL R107, R107, R13.reuse ;  /* 0x0000000d6b6b3220 */ /* 0x080fe20000400000 */
        /* <DEDUP_REMOVED lines=8> */
[----:B------:R-:W-:Y:S01]  /*2c70*/  PRMT R88, R40, 0x7632, R88 ;  /* 0x0000763228587816 */ /* 0x000fe20000000058 */
[----:B------:R-:W-:Y:S01]  /*2c80*/  @P2 FADD R141, R141, 1 ;  /* 0x3f8000008d8d2421 */ /* 0x000fe20000000000 */
        /* <DEDUP_REMOVED lines=8> */
[----:B------:R-:W-:Y:S01]  /*2d10*/  SHF.L.U32 R88, R88, 0x10, RZ ;  /* 0x0000001058587819 */ /* 0x000fe200000006ff */
[----:B------:R-:W-:Y:S01]  /*2d20*/  @P2 FADD R91, R91, 1 ;  /* 0x3f8000005b5b2421 */ /* 0x000fe20000000000 */
[----:B------:R-:W-:Y:S01]  /*2d30*/  @P0 FMNMX R11, R11, |R119|, !PT ;  /* 0x400000770b0b0209 */ /* 0x000fe20007800000 */
[--C-:B------:R-:W-:Y:S01]  /*2d40*/  FFMA R122, R141, R97, R90.reuse ;  /* 0x000000618d7a7223 */ /* 0x100fe2000000005a */
[----:B------:R-:W-:Y:S01]  /*2d50*/  SHF.L.U32 R142, R73, 0x10, RZ ;  /* 0x00000010498e7819 */ /* 0x000fe200000006ff */
[----:B------:R-:W-:Y:S01]  /*2d60*/  @P2 FADD R88, R88, 1 ;  /* 0x3f80000058582421 */ /* 0x000fe20000000000 */
[----:B------:R-:W-:Y:S01]  /*2d70*/  PRMT R90, R42, 0x7632, R90 ;  /* 0x000076322a5a7816 */ /* 0x000fe2000000005a */
[----:B------:R-:W-:Y:S01]  /*2d80*/  @P3 FMUL R87, R87, R13 ;  /* 0x0000000d57573220 */ /* 0x000fe20000400000 */
[----:B------:R-:W-:Y:S01]  /*2d90*/  @P0 FMNMX R11, R11, |R118|, !PT ;  /* 0x400000760b0b0209 */ /* 0x000fe20007800000 */
[--C-:B------:R-:W-:Y:S01]  /*2da0*/  FFMA R123, R91, R123, R142.reuse ;  /* 0x0000007b5b7b7223 */ /* 0x100fe2000000008e */
[----:B------:R-:W-:Y:S01]  /*2db0*/  PRMT R91, R74, 0x7632, R91 ;  /* 0x000076324a5b7816 */ /* 0x000fe2000000005b */
[----:B------:R-:W-:Y:S01]  /*2dc0*/  FFMA R137, R88, R96, R137 ;  /* 0x0000006058897223 */ /* 0x000fe20000000089 */
[----:B------:R-:W-:Y:S01]  /*2dd0*/  SHF.L.U32 R90, R90, 0x10, RZ ;  /* 0x000000105a5a7819 */ /* 0x000fe200000006ff */
[----:B------:R-:W-:Y:S01]  /*2de0*/  @P3 FMUL R86, R86, R13 ;  /* 0x0000000d56563220 */ /* 0x000fe20000400000 */
[----:B------:R-:W-:Y:S01]  /*2df0*/  @P0 FMNMX R11, R11, |R93|, !PT ;  /* 0x4000005d0b0b0209 */ /* 0x000fe20007800000 */
[-C--:B------:R-:W-:Y:S01]  /*2e00*/  @P3 FMUL R114, R114, R13.reuse ;  /* 0x0000000d72723220 */ /* 0x080fe20000400000 */
[----:B------:R-:W-:Y:S01]  /*2e10*/  PRMT R141, R43, 0x7632, R141 ;  /* 0x000076322b8d7816 */ /* 0x000fe2000000008d */
[----:B------:R-:W-:Y:S01]  /*2e20*/  @P2 FADD R90, R90, 1 ;  /* 0x3f8000005a5a2421 */ /* 0x000fe20000000000 */
[----:B------:R-:W-:Y:S01]  /*2e30*/  SHF.L.U32 R88, R42, 0x10, RZ ;  /* 0x000000102a587819 */ /* 0x000fe200000006ff */
[-C--:B------:R-:W-:Y:S01]  /*2e40*/  @P3 FMUL R113, R113, R13.reuse ;  /* 0x0000000d71713220 */ /* 0x080fe20000400000 */
[----:B------:R-:W-:Y:S01]  /*2e50*/  SHF.L.U32 R91, R91, 0x10, RZ ;  /* 0x000000105b5b7819 */ /* 0x000fe200000006ff */
[----:B------:R-:W-:Y:S01]  /*2e60*/  @P3 FMUL R112, R112, R13 ;  /* 0x0000000d70703220 */ /* 0x000fe20000400000 */
[----:B------:R-:W-:Y:S01]  /*2e70*/  SHF.L.U32 R96, R43, 0x10, RZ ;  /* 0x000000102b607819 */ /* 0x000fe200000006ff */
[----:B------:R-:W-:Y:S01]  /*2e80*/  @P2 FADD R88, R88, 1 ;  /* 0x3f80000058582421 */ /* 0x000fe20000000000 */
[----:B------:R-:W-:Y:S01]  /*2e90*/  @P0 FMNMX R11, R11, |R92|, !PT ;  /* 0x4000005c0b0b0209 */ /* 0x000fe20007800000 */
[----:B------:R-:W-:Y:S01]  /*2ea0*/  FFMA R139, R90, R139, R91 ;  /* 0x0000008b5a8b7223 */ /* 0x000fe2000000005b */
        /* <DEDUP_REMOVED lines=10> */
[----:B------:R-:W-:Y:S01]  /*2f50*/  SHF.L.U32 R142, R142, 0x10, RZ ;  /* 0x000000108e8e7819 */ /* 0x000fe200000006ff */
[----:B------:R-:W-:Y:S01]  /*2f60*/  FFMA R124, R96, R125, R97 ;  /* 0x0000007d607c7223 */ /* 0x000fe20000000061 */
[C---:B------:R-:W-:Y:S01]  /*2f70*/  PRMT R90, R44.reuse, 0x7632, R90 ;  /* 0x000076322c5a7816 */ /* 0x040fe2000000005a */
[----:B------:R-:W-:Y:S01]  /*2f80*/  @P3 FMUL R117, R117, R13 ;  /* 0x0000000d75753220 */ /* 0x000fe20000400000 */
[----:B------:R-:W-:Y:S01]  /*2f90*/  SHF.L.U32 R88, R44, 0x10, RZ ;  /* 0x000000102c587819 */ /* 0x000fe200000006ff */
[----:B------:R-:W-:Y:S01]  /*2fa0*/  FFMA R125, R141, R143, R142 ;  /* 0x0000008f8d7d7223 */ /* 0x000fe2000000008e */
[----:B------:R-:W-:Y:S01]  /*2fb0*/  @P0 FMNMX R11, R11, |R120|, !PT ;  /* 0x400000780b0b0209 */ /* 0x000fe20007800000 */
[-C--:B------:R-:W-:Y:S01]  /*2fc0*/  @P3 FMUL R116, R116, R13.reuse ;  /* 0x0000000d74743220 */ /* 0x080fe20000400000 */
[----:B------:R-:W-:Y:S01]  /*2fd0*/  PRMT R91, R76, 0x7632, R91 ;  /* 0x000076324c5b7816 */ /* 0x000fe2000000005b */
[----:B------:R-:W-:Y:S01]  /*2fe0*/  @P2 FADD R88, R88, 1 ;  /* 0x3f80000058582421 */ /* 0x000fe20000000000 */
[----:B------:R-:W-:Y:S01]  /*2ff0*/  SHF.L.U32 R90, R90, 0x10, RZ ;  /* 0x000000105a5a7819 */ /* 0x000fe200000006ff */
[-C--:B------:R-:W-:Y:S01]  /*3000*/  @P3 FMUL R115, R115, R13.reuse ;  /* 0x0000000d73733220 */ /* 0x080fe20000400000 */
[----:B------:R-:W-:Y:S01]  /*3010*/  PRMT R141, R45, 0x7632, R141 ;  /* 0x000076322d8d7816 */ /* 0x000fe2000000008d */
[----:B------:R-:W-:Y:S01]  /*3020*/  @P3 FMUL R119, R119, R13 ;  /* 0x0000000d77773220 */ /* 0x000fe20000400000 */
[----:B------:R-:W-:Y:S01]  /*3030*/  SHF.L.U32 R89, R76, 0x10, RZ ;  /* 0x000000104c597819 */ /* 0x000fe200000006ff */
[----:B------:R-:W-:Y:S01]  /*3040*/  @P2 FADD R90, R90, 1 ;  /* 0x3f8000005a5a2421 */ /* 0x000fe20000000000 */
[----:B------:R-:W-:Y:S01]  /*3050*/  @P0 FMNMX R11, R11, |R95|, !PT ;  /* 0x4000005f0b0b0209 */ /* 0x000fe20007800000 */
[-C--:B------:R-:W-:Y:S01]  /*3060*/  @P3 FMUL R118, R118, R13.reuse ;  /* 0x0000000d76763220 */ /* 0x080fe20000400000 */
[----:B------:R-:W-:Y:S01]  /*3070*/  SHF.L.U32 R91, R91, 0x10, RZ ;  /* 0x000000105b5b7819 */ /* 0x000fe200000006ff */
[-C--:B------:R-:W-:Y:S01]  /*3080*/  @P3 FMUL R93, R93, R13.reuse ;  /* 0x0000000d5d5d3220 */ /* 0x080fe20000400000 */
[----:B------:R-:W-:Y:S01]  /*3090*/  SHF.L.U32 R96, R45, 0x10, RZ ;  /* 0x000000102d607819 */ /* 0x000fe200000006ff */
[----:B------:R-:W-:Y:S01]  /*30a0*/  @P3 FMUL R92, R92, R13 ;  /* 0x0000000d5c5c3220 */ /* 0x000fe20000400000 */
[----:B------:R-:W-:Y:S01]  /*30b0*/  SHF.L.U32 R142, R141, 0x10, RZ ;  /* 0x000000108d8e7819 */ /* 0x000fe200000006ff */
[----:B------:R-:W-:Y:S01]  /*30c0*/  FMUL R141, R127, R135 ;  /* 0x000000877f8d7220 */ /* 0x000fe20000400000 */
[----:B------:R-:W-:Y:S01]  /*30d0*/  @P0 FMNMX R11, R11, |R94|, !PT ;  /* 0x4000005e0b0b0209 */ /* 0x000fe20007800000 */
[----:B------:R-:W-:Y:S01]  /*30e0*/  FFMA R127, R88, R126, R89 ;  /* 0x0000007e587f7223 */ /* 0x000fe20000000059 */
[----:B------:R-:W-:Y:S01]  /*30f0*/  SHF.L.U32 R97, R77, 0x10, RZ ;  /* 0x000000104d617819 */ /* 0x000fe200000006ff */
[----:B------:R-:W-:Y:S01]  /*3100*/  FFMA R126, R90, R100, R91 ;  /* 0x000000645a7e7223 */ /* 0x000fe2000000005b */
[----:B------:R-:W-:Y:S01]  /*3110*/  @P2 FADD R96, R96, 1 ;  /* 0x3f80000060602421 */ /* 0x000fe20000000000 */
[----:B------:R-:W-:Y:S01]  /*3120*/  PRMT R90, R46, 0x7632, R90 ;  /* 0x000076322e5a7816 */ /* 0x000fe2000000005a */
[----:B------:R-:W-:Y:S01]  /*3130*/  @P2 FADD R142, R142, 1 ;  /* 0x3f8000008e8e2421 */ /* 0x000fe20000000000 */
[----:B------:R-:W-:Y:S01]  /*3140*/  @P0 FMNMX R11, R11, |R138|, !PT ;  /* 0x4000008a0b0b0209 */ /* 0x000fe20007800000 */
[----:B------:R-:W-:Y:S01]  /*3150*/  FFMA R101, R96, R141, R97 ;  /* 0x0000008d60657223 */ /* 0x000fe20000000061 */
[----:B------:R-:W-:Y:S01]  /*3160*/  SHF.L.U32 R88, R46, 0x10, RZ ;  /* 0x000000102e587819 */ /* 0x000fe200000006ff */
[----:B------:R-:W-:Y:S01]  /*3170*/  FMUL R141, R129, R135 ;  /* 0x00000087818d7220 */ /* 0x000fe20000400000 */
[----:B------:R-:W-:Y:S01]  /*3180*/  PRMT R91, R78, 0x7632, R91 ;  /* 0x000076324e5b7816 */ /* 0x000fe2000000005b */
[-C--:B------:R-:W-:Y:S01]  /*3190*/  @P3 FMUL R121, R121, R13.reuse ;  /* 0x0000000d79793220 */ /* 0x080fe20000400000 */
[----:B------:R-:W-:Y:S01]  /*31a0*/  SHF.L.U32 R90, R90, 0x10, RZ ;  /* 0x000000105a5a7819 */ /* 0x000fe200000006ff */
[----:B------:R-:W-:Y:S01]  /*31b0*/  @P2 FADD R88, R88, 1 ;  /* 0x3f80000058582421 */ /* 0x000fe20000000000 */
[----:B------:R-:W-:Y:S01]  /*31c0*/  SHF.L.U32 R96, R47, 0x10, RZ ;  /* 0x000000102f607819 */ /* 0x000fe200000006ff */
[----:B------:R-:W-:Y:S01]  /*31d0*/  @P3 FMUL R120, R120, R13 ;  /* 0x0000000d78783220 */ /* 0x000fe20000400000 */
[----:B------:R-:W-:Y:S01]  /*31e0*/  @P0 FMNMX R11, R11, |R137|, !PT ;  /* 0x400000890b0b0209 */ /* 0x000fe20007800000 */
[----:B------:R-:W-:Y:S01]  /*31f0*/  @P2 FADD R90, R90, 1 ;  /* 0x3f8000005a5a2421 */ /* 0x000fe20000000000 */
[----:B------:R-:W-:Y:S01]  /*3200*/  SHF.L.U32 R89, R78, 0x10, RZ ;  /* 0x000000104e597819 */ /* 0x000fe200000006ff */
[----:B------:R-:W-:Y:S01]  /*3210*/  @P2 FADD R96, R96, 1 ;  /* 0x3f80000060602421 */ /* 0x000fe20000000000 */
[----:B------:R-:W-:Y:S01]  /*3220*/  SHF.L.U32 R91, R91, 0x10, RZ ;  /* 0x000000105b5b7819 */ /* 0x000fe200000006ff */
[----:B------:R-:W-:Y:S01]  /*3230*/  @P3 FMUL R95, R95, R13 ;  /* 0x0000000d5f5f3220 */ /* 0x000fe20000400000 */
[----:B------:R-:W-:Y:S01]  /*3240*/  SHF.L.U32 R97, R79, 0x10, RZ ;  /* 0x000000104f617819 */ /* 0x000fe200000006ff */
[----:B------:R-:W-:Y:S01]  /*3250*/  FFMA R129, R88, R128, R89 ;  /* 0x0000008058817223 */ /* 0x000fe20000000059 */
[----:B------:R-:W-:Y:S01]  /*3260*/  @P0 FMNMX R11, R11, |R123|, !PT ;  /* 0x4000007b0b0b0209 */ /* 0x000fe20007800000 */
[----:B------:R-:W-:Y:S01]  /*3270*/  FFMA R128, R90, R102, R91 ;  /* 0x000000665a807223 */ /* 0x000fe2000000005b */
[----:B------:R-:W-:Y:S01]  /*3280*/  PRMT R143, R77, 0x7632, R143 ;  /* 0x000076324d8f7816 */ /* 0x000fe2000000008f */
[----:B------:R-:W-:Y:S01]  /*3290*/  FFMA R102, R96, R141, R97 ;  /* 0x0000008d60667223 */ /* 0x000fe20000000061 */
[----:B------:R-:W-:Y:S01]  /*32a0*/  @P0 FMNMX R11, R11, |R122|, !PT ;  /* 0x4000007a0b0b0209 */ /* 0x000fe20007800000 */
[-C--:B------:R-:W-:Y:S01]  /*32b0*/  @P3 FMUL R94, R94, R13.reuse ;  /* 0x0000000d5e5e3220 */ /* 0x080fe20000400000 */
[----:B------:R-:W-:Y:S01]  /*32c0*/  SHF.L.U32 R90, R48, 0x10, RZ ;  /* 0x00000010305a7819 */ /* 0x000fe200000006ff */
[-C--:B------:R-:W-:Y:S01]  /*32d0*/  @P3 FMUL R138, R138, R13.reuse ;  /* 0x0000000d8a8a3220 */ /* 0x080fe20000400000 */
[----:B------:R-:W-:Y:S01]  /*32e0*/  PRMT R96, R48, 0x7632, R96 ;  /* 0x0000763230607816 */ /* 0x000fe20000000060 */
[-C--:B------:R-:W-:Y:S01]  /*32f0*/  @P3 FMUL R137, R137, R13.reuse ;  /* 0x0000000d89893220 */ /* 0x080fe20000400000 */
[----:B------:R-:W-:Y:S01]  /*3300*/  SHF.L.U32 R143, R143, 0x10, RZ ;  /* 0x000000108f8f7819 */ /* 0x000fe200000006ff */
[----:B------:R-:W-:Y:S01]  /*3310*/  @P2 FADD R90, R90, 1 ;  /* 0x3f8000005a5a2421 */ /* 0x000fe20000000000 */
[----:B------:R-:W-:Y:S01]  /*3320*/  PRMT R88, R47, 0x7632, R88 ;  /* 0x000076322f587816 */ /* 0x000fe20000000058 */
[----:B------:R-:W-:Y:S01]  /*3330*/  @P3 FMUL R123, R123, R13 ;  /* 0x0000000d7b7b3220 */ /* 0x000fe20000400000 */
[----:B------:R-:W-:Y:S01]  /*3340*/  @P0 FMNMX R11, R11, |R140|, !PT ;  /* 0x4000008c0b0b0209 */ /* 0x000fe20007800000 */
[----:B------:R-:W-:Y:S01]  /*3350*/  FFMA R100, R142, R144, R143 ;  /* 0x000000908e647223 */ /* 0x000fe2000000008f */
[----:B------:R-:W-:Y:S01]  /*3360*/  PRMT R141, R80, 0x7632, R141 ;  /* 0x00007632508d7816 */ /* 0x000fe2000000008d */
[-C--:B------:R-:W-:Y:S01]  /*3370*/  FMUL R143, R132, R135.reuse ;  /* 0x00000087848f7220 */ /* 0x080fe20000400000 */
[----:B------:R-:W-:Y:S01]  /*3380*/  SHF.L.U32 R91, R80, 0x10, RZ ;  /* 0x00000010505b7819 */ /* 0x000fe200000006ff */
[-C--:B------:R-:W-:Y:S01]  /*3390*/  FMUL R144, R133, R135.reuse ;  /* 0x0000008785907220 */ /* 0x080fe20000400000 */
[----:B------:R-:W-:Y:S01]  /*33a0*/  SHF.L.U32 R97, R96, 0x10, RZ ;  /* 0x0000001060617819 */ /* 0x000fe200000006ff */
[----:B------:R-:W-:Y:S01]  /*33b0*/  FMUL R96, R130, R135 ;  /* 0x0000008782607220 */ /* 0x000fe20000400000 */
[----:B------:R-:W-:Y:S01]  /*33c0*/  PRMT R89, R79, 0x7632, R89 ;  /* 0x000076324f597816 */ /* 0x000fe20000000059 */
[----:B------:R-:W-:Y:S01]  /*33d0*/  @P3 FMUL R122, R122, R13 ;  /* 0x0000000d7a7a3220 */ /* 0x000fe20000400000 */
[----:B------:R-:W-:Y:S01]  /*33e0*/  SHF.L.U32 R88, R88, 0x10, RZ ;  /* 0x0000001058587819 */ /* 0x000fe200000006ff */
[----:B------:R-:W-:Y:S01]  /*33f0*/  @P2 FADD R97, R97, 1 ;  /* 0x3f80000061612421 */ /* 0x000fe20000000000 */
[----:B------:R-:W-:Y:S01]  /*3400*/  @P0 FMNMX R11, R11, |R139|, !PT ;  /* 0x4000008b0b0b0209 */ /* 0x000fe20007800000 */
[----:B------:R-:W-:Y:S01]  /*3410*/  @P3 FMUL R140, R140, R13 ;  /* 0x0000000d8c8c3220 */ /* 0x000fe20000400000 */
[----:B------:R-:W-:Y:S01]  /*3420*/  SHF.L.U32 R142, R141, 0x10, RZ ;  /* 0x000000108d8e7819 */ /* 0x000fe200000006ff */
[----:B------:R-:W-:Y:S01]  /*3430*/  FMUL R141, R104, R135 ;  /* 0x00000087688d7220 */ /* 0x000fe20000400000 */
[----:B------:R-:W-:Y:S01]  /*3440*/  SHF.L.U32 R89, R89, 0x10, RZ ;  /* 0x0000001059597819 */ /* 0x000fe200000006ff */
[----:B------:R-:W-:Y:S01]  /*3450*/  FFMA R104, R90, R96, R91 ;  /* 0x000000605a687223 */ /* 0x000fe2000000005b */
[----:B------:R-:W-:Y:S01]  /*3460*/  @P2 FADD R88, R88, 1 ;  /* 0x3f80000058582421 */ /* 0x000fe20000000000 */
[----:B------:R-:W-:Y:S01]  /*3470*/  SHF.L.U32 R90, R49, 0x10, RZ ;  /* 0x00000010315a7819 */ /* 0x000fe200000006ff */
[----:B------:R-:W-:Y:S01]  /*3480*/  @P3 FMUL R139, R139, R13 ;  /* 0x0000000d8b8b3220 */ /* 0x000fe20000400000 */
[----:B------:R-:W-:Y:S01]  /*3490*/  @P0 FMNMX R11, R11, |R124|, !PT ;  /* 0x4000007c0b0b0209 */ /* 0x000fe20007800000 */
[----:B------:R-:W-:Y:S01]  /*34a0*/  FFMA R130, R88, R103, R89 ;  /* 0x0000006758827223 */ /* 0x000fe20000000059 */
[----:B------:R-:W-:Y:S01]  /*34b0*/  PRMT R96, R49, 0x7632, R96 ;  /* 0x0000763231607816 */ /* 0x000fe20000000060 */
[----:B------:R-:W-:Y:S01]  /*34c0*/  FFMA R103, R97, R141, R142 ;  /* 0x0000008d61677223 */ /* 0x000fe2000000008e */
[----:B------:R-:W-:Y:S01]  /*34d0*/  SHF.L.U32 R91, R81, 0x10, RZ ;  /* 0x00000010515b7819 */ /* 0x000fe200000006ff */
[----:B------:R-:W-:Y:S01]  /*34e0*/  @P2 FADD R90, R90, 1 ;  /* 0x3f8000005a5a2421 */ /* 0x000fe20000000000 */
[----:B------:R-:W-:Y:S01]  /*34f0*/  @P0 FMNMX R11, R11, |R125|, !PT ;  /* 0x4000007d0b0b0209 */ /* 0x000fe20007800000 */
[----:B------:R-:W0:Y:S01]  /*3500*/  @!P1 LDC.64 R88, c[0x0][0x230] ;  /* 0x00008c00ff589b82 */ /* 0x000e220000000a00 */
[----:B------:R-:W-:Y:S01]  /*3510*/  PRMT R97, R81, 0x7632, R97 ;  /* 0x0000763251617816 */ /* 0x000fe20000000061 */
[----:B------:R-:W-:Y:S01]  /*3520*/  FFMA R132, R90, R131, R91 ;  /* 0x000000835a847223 */ /* 0x000fe2000000005b */
[----:B------:R-:W-:Y:S01]  /*3530*/  SHF.L.U32 R96, R96, 0x10, RZ ;  /* 0x0000001060607819 */ /* 0x000fe200000006ff */
[-C--:B------:R-:W-:Y:S01]  /*3540*/  @P3 FMUL R124, R124, R13.reuse ;  /* 0x0000000d7c7c3220 */ /* 0x080fe20000400000 */
[----:B------:R-:W-:Y:S01]  /*3550*/  SHF.L.U32 R141, R50, 0x10, RZ ;  /* 0x00000010328d7819 */ /* 0x000fe200000006ff */
[----:B------:R-:W-:Y:S01]  /*3560*/  @P3 FMUL R125, R125, R13 ;  /* 0x0000000d7d7d3220 */ /* 0x000fe20000400000 */
[----:B------:R-:W-:Y:S01]  /*3570*/  @P0 FMNMX R11, R11, |R127|, !PT ;  /* 0x4000007f0b0b0209 */ /* 0x000fe20007800000 */
[----:B------:R-:W-:Y:S01]  /*3580*/  @P2 FADD R96, R96, 1 ;  /* 0x3f80000060602421 */ /* 0x000fe20000000000 */
[----:B------:R-:W-:Y:S01]  /*3590*/  SHF.L.U32 R97, R97, 0x10, RZ ;  /* 0x0000001061617819 */ /* 0x000fe200000006ff */
[----:B------:R-:W-:Y:S01]  /*35a0*/  @P2 FADD R141, R141, 1 ;  /* 0x3f8000008d8d2421 */ /* 0x000fe20000000000 */
[----:B------:R-:W-:Y:S01]  /*35b0*/  PRMT R90, R50, 0x7632, R90 ;  /* 0x00007632325a7816 */ /* 0x000fe2000000005a */
[----:B------:R-:W-:Y:S01]  /*35c0*/  @P3 FMUL R127, R127, R13 ;  /* 0x0000000d7f7f3220 */ /* 0x000fe20000400000 */
[----:B------:R-:W-:Y:S01]  /*35d0*/  SHF.L.U32 R142, R82, 0x10, RZ ;  /* 0x00000010528e7819 */ /* 0x000fe200000006ff */
[----:B------:R-:W-:Y:S01]  /*35e0*/  FFMA R131, R96, R105, R97 ;  /* 0x0000006960837223 */ /* 0x000fe20000000061 */
[----:B------:R-:W-:Y:S01]  /*35f0*/  @P0 FMNMX R11, R11, |R126|, !PT ;  /* 0x4000007e0b0b0209 */ /* 0x000fe20007800000 */
[----:B------:R-:W-:Y:S01]  /*3600*/  @P3 FMUL R126, R126, R13 ;  /* 0x0000000d7e7e3220 */ /* 0x000fe20000400000 */
[----:B------:R-:W-:Y:S01]  /*3610*/  PRMT R91, R82, 0x7632, R91 ;  /* 0x00007632525b7816 */ /* 0x000fe2000000005b */
[----:B------:R-:W-:Y:S01]  /*3620*/  FFMA R105, R141, R143, R142 ;  /* 0x0000008f8d697223 */ /* 0x000fe2000000008e */
[----:B------:R-:W-:-:S02]  /*3630*/  SHF.L.U32 R90, R90, 0x10, RZ ;  /* 0x000000105a5a7819 */ /* 0x000fc400000006ff */
[----:B------:R-:W-:Y:S01]  /*3640*/  @P0 FMNMX R11, R11, |R101|, !PT ;  /* 0x400000650b0b0209 */ /* 0x000fe20007800000 */
[----:B------:R-:W-:Y:S01]  /*3650*/  @P3 FMUL R101, R101, R13 ;  /* 0x0000000d65653220 */ /* 0x000fe20000400000 */
[----:B------:R-:W-:Y:S01]  /*3660*/  PRMT R141, R51, 0x7632, R141 ;  /* 0x00007632338d7816 */ /* 0x000fe2000000008d */
[----:B------:R-:W-:Y:S01]  /*3670*/  @P2 FADD R90, R90, 1 ;  /* 0x3f8000005a5a2421 */ /* 0x000fe20000000000 */
[----:B------:R-:W-:Y:S01]  /*3680*/  SHF.L.U32 R91, R91, 0x10, RZ ;  /* 0x000000105b5b7819 */ /* 0x000fe200000006ff */
[----:B0-----:R-:W-:Y:S01]  /*3690*/  @!P1 IMAD.WIDE R88, R10, 0x4, R88 ;  /* 0x000000040a589825 */ /* 0x001fe200078e0258 */
[----:B------:R-:W-:-:S03]  /*36a0*/  @P0 FMNMX R11, R11, |R100|, !PT ;  /* 0x400000640b0b0209 */ /* 0x000fc60007800000 */
[----:B------:R-:W-:Y:S01]  /*36b0*/  @P3 FMUL R100, R100, R13 ;  /* 0x0000000d64643220 */ /* 0x000fe20000400000 */
[----:B------:R-:W-:Y:S01]  /*36c0*/  SHF.L.U32 R143, R141, 0x10, RZ ;  /* 0x000000108d8f7819 */ /* 0x000fe200000006ff */
[----:B------:R-:W-:Y:S01]  /*36d0*/  FMUL R141, R134, R135 ;  /* 0x00000087868d7220 */ /* 0x000fe20000400000 */
[----:B------:R-:W-:Y:S01]  /*36e0*/  FFMA R134, R90, R106, R91 ;  /* 0x0000006a5a867223 */ /* 0x000fe2000000005b */
[----:B------:R-:W-:Y:S01]  /*36f0*/  F2FP.BF16.F32.PACK_AB R91, R2, R3 ;  /* 0x00000003025b723e */ /* 0x000fe200000010ff */
[----:B------:R0:W-:Y:S01]  /*3700*/  @!P1 STG.E desc[UR4][R88.64], R135 ;  /* 0x0000008758009986 */ /* 0x0001e2000c101904 */
[----:B------:R-:W-:Y:S01]  /*3710*/  @P0 FMNMX R11, R11, |R129|, !PT ;  /* 0x400000810b0b0209 */ /* 0x000fe20007800000 */
[----:B------:R-:W1:Y:S01]  /*3720*/  LDC.64 R2, c[0x0][0x258] ;  /* 0x00009600ff027b82 */ /* 0x000e620000000a00 */
[----:B------:R-:W-:Y:S01]  /*3730*/  SHF.L.U32 R96, R51, 0x10, RZ ;  /* 0x0000001033607819 */ /* 0x000fe200000006ff */
[----:B------:R-:W-:Y:S01]  /*3740*/  @P2 FADD R143, R143, 1 ;  /* 0x3f8000008f8f2421 */ /* 0x000fe20000000000 */
[----:B------:R-:W-:Y:S01]  /*3750*/  @P0 FMNMX R11, R11, |R128|, !PT ;  /* 0x400000800b0b0209 */ /* 0x000fe20007800000 */
[-C--:B------:R-:W-:Y:S01]  /*3760*/  @P3 FMUL R129, R129, R13.reuse ;  /* 0x0000000d81813220 */ /* 0x080fe20000400000 */
[----:B------:R-:W-:Y:S01]  /*3770*/  SHF.L.U32 R97, R83, 0x10, RZ ;  /* 0x0000001053617819 */ /* 0x000fe200000006ff */
[----:B------:R-:W-:Y:S01]  /*3780*/  @P2 FADD R96, R96, 1 ;  /* 0x3f80000060602421 */ /* 0x000fe20000000000 */
[----:B------:R-:W-:Y:S01]  /*3790*/  @P0 FMNMX R11, R11, |R102|, !PT ;  /* 0x400000660b0b0209 */ /* 0x000fe20007800000 */
[----:B------:R-:W-:Y:S01]  /*37a0*/  @P3 FMUL R128, R128, R13 ;  /* 0x0000000d80803220 */ /* 0x000fe20000400000 */
[----:B------:R-:W-:Y:S01]  /*37b0*/  F2FP.BF16.F32.PACK_AB R90, R4, R5 ;  /* 0x00000005045a723e */ /* 0x000fe200000010ff */
[----:B------:R-:W-:Y:S01]  /*37c0*/  FFMA R133, R96, R141, R97 ;  /* 0x0000008d60857223 */ /* 0x000fe20000000061 */
[----:B------:R-:W-:Y:S01]  /*37d0*/  @P0 FMNMX R11, R11, |R130|, !PT ;  /* 0x400000820b0b0209 */ /* 0x000fe20007800000 */
[-C--:B------:R-:W-:Y:S01]  /*37e0*/  @P3 FMUL R102, R102, R13.reuse ;  /* 0x0000000d66663220 */ /* 0x080fe20000400000 */
[----:B------:R-:W-:Y:S01]  /*37f0*/  LOP3.LUT R5, R12, 0x1f, RZ, 0xc0, !PT ;  /* 0x0000001f0c057812 */ /* 0x000fe200078ec0ff */
[-C--:B------:R-:W-:Y:S01]  /*3800*/  @P3 FMUL R130, R130, R13.reuse ;  /* 0x0000000d82823220 */ /* 0x080fe20000400000 */
[----:B------:R-:W-:Y:S01]  /*3810*/  @P0 FMNMX R11, R11, |R104|, !PT ;  /* 0x400000680b0b0209 */ /* 0x000fe20007800000 */
[----:B------:R-:W-:Y:S01]  /*3820*/  @P3 FMUL R104, R104, R13 ;  /* 0x0000000d68683220 */ /* 0x000fe20000400000 */
[----:B0-----:R-:W-:-:S02]  /*3830*/  F2FP.BF16.F32.PACK_AB R88, R7, R8 ;  /* 0x000000080758723e */ /* 0x001fc400000010ff */
[----:B------:R-:W-:Y:S02]  /*3840*/  F2FP.BF16.F32.PACK_AB R97, R14, R15 ;  /* 0x0000000f0e61723e */ /* 0x000fe400000010ff */
[----:B------:R-:W-:Y:S02]  /*3850*/  PRMT R7, R10, 0x2104, R5 ;  /* 0x000021040a077816 */ /* 0x000fe40000000005 */
[----:B------:R-:W-:Y:S01]  /*3860*/  @P0 FMNMX R11, R11, |R103|, !PT ;  /* 0x400000670b0b0209 */ /* 0x000fe20007800000 */
[----:B------:R-:W-:Y:S01]  /*3870*/  @P3 FMUL R103, R103, R13 ;  /* 0x0000000d67673220 */ /* 0x000fe20000400000 */
[----:B------:R-:W-:Y:S02]  /*3880*/  IADD3 R15, R9, 0x20, RZ ;  /* 0x00000020090f7810 */ /* 0x000fe40007ffe0ff */
[----:B------:R-:W-:Y:S01]  /*3890*/  F2FP.BF16.F32.PACK_AB R89, R0, R6 ;  /* 0x000000060059723e */ /* 0x000fe200000010ff */
[----:B-1----:R-:W-:Y:S01]  /*38a0*/  IMAD.WIDE.U32 R6, R7, 0x10, R2 ;  /* 0x0000001007067825 */ /* 0x002fe200078e0002 */
[----:B------:R-:W-:-:S03]  /*38b0*/  @P0 FMNMX R11, R11, |R132|, !PT ;  /* 0x400000840b0b0209 */ /* 0x000fc60007800000 */
[----:B------:R-:W-:Y:S01]  /*38c0*/  @P3 FMUL R132, R132, R13 ;  /* 0x0000000d84843220 */ /* 0x000fe20000400000 */
[----:B------:R-:W-:Y:S01]  /*38d0*/  F2FP.BF16.F32.PACK_AB R98, R98, R99 ;  /* 0x000000636262723e */ /* 0x000fe200000010ff */
[----:B------:R-:W-:Y:S01]  /*38e0*/  IMAD.WIDE.U32 R4, R15, 0x10, R2 ;  /* 0x000000100f047825 */ /* 0x000fe200078e0002 */
[----:B------:R-:W-:Y:S01]  /*38f0*/  F2FP.BF16.F32.PACK_AB R96, R16, R17 ;  /* 0x000000111060723e */ /* 0x000fe200000010ff */
[----:B------:R0:W-:Y:S01]  /*3900*/  STG.E.128 desc[UR4][R6.64], R88 ;  /* 0x0000005806007986 */ /* 0x0001e2000c101d04 */
[----:B------:R-:W-:Y:S02]  /*3910*/  F2FP.BF16.F32.PACK_AB R99, R18, R19 ;  /* 0x000000131263723e */ /* 0x000fe400000010ff */
[----:B------:R-:W-:Y:S01]  /*3920*/  @P0 FMNMX R11, R11, |R131|, !PT ;  /* 0x400000830b0b0209 */ /* 0x000fe20007800000 */
[----:B------:R-:W-:Y:S01]  /*3930*/  @P3 FMUL R131, R131, R13 ;  /* 0x0000000d83833220 */ /* 0x000fe20000400000 */
[----:B------:R-:W-:Y:S01]  /*3940*/  PRMT R142, R83, 0x7632, R142 ;  /* 0x00007632538e7816 */ /* 0x000fe2000000008e */
[----:B------:R1:W-:Y:S01]  /*3950*/  STG.E.128 desc[UR4][R4.64], R96 ;  /* 0x0000006004007986 */ /* 0x0003e2000c101d04 */
[----:B------:R-:W-:Y:S01]  /*3960*/  @P0 FMNMX R11, R11, |R105|, !PT ;  /* 0x400000690b0b0209 */ /* 0x000fe20007800000 */
[----:B------:R-:W-:Y:S01]  /*3970*/  @P3 FMUL R105, R105, R13 ;  /* 0x0000000d69693220 */ /* 0x000fe20000400000 */
[----:B------:R-:W-:-:S02]  /*3980*/  SHF.L.U32 R142, R142, 0x10, RZ ;  /* 0x000000108e8e7819 */ /* 0x000fc400000006ff */
[----:B------:R-:W-:Y:S02]  /*3990*/  IADD3 R17, R9, 0x40, RZ ;  /* 0x0000004009117810 */ /* 0x000fe40007ffe0ff */
[----:B------:R-:W-:Y:S01]  /*39a0*/  @P0 FMNMX R11, R11, |R134|, !PT ;  /* 0x400000860b0b0209 */ /* 0x000fe20007800000 */
[----:B------:R-:W-:Y:S01]  /*39b0*/  FFMA R106, R143, R144, R142 ;  /* 0x000000908f6a7223 */ /* 0x000fe2000000008e */
[----:B------:R-:W-:Y:S01]  /*39c0*/  IADD3 R145, R9, 0x60, RZ ;  /* 0x0000006009917810 */ /* 0x000fe20007ffe0ff */
[----:B------:R-:W-:Y:S01]  /*39d0*/  IMAD.WIDE.U32 R16, R17, 0x10, R2 ;  /* 0x0000001011107825 */ /* 0x000fe200078e0002 */
[----:B------:R-:W-:-:S03]  /*39e0*/  @P0 FMNMX R11, R11, |R133|, !PT ;  /* 0x400000850b0b0209 */ /* 0x000fc60007800000 */
[-C--:B------:R-:W-:Y:S01]  /*39f0*/  @P3 FMUL R134, R134, R13.reuse ;  /* 0x0000000d86863220 */ /* 0x080fe20000400000 */
[----:B0-----:R-:W-:Y:S01]  /*3a00*/  F2FP.BF16.F32.PACK_AB R6, R109, R110 ;  /* 0x0000006e6d06723e */ /* 0x001fe200000010ff */
[----:B------:R-:W-:Y:S01]  /*3a10*/  @P3 FMUL R133, R133, R13 ;  /* 0x0000000d85853220 */ /* 0x000fe20000400000 */
[----:B------:R-:W-:Y:S01]  /*3a20*/  F2FP.BF16.F32.PACK_AB R7, R86, R87 ;  /* 0x000000575607723e */ /* 0x000fe200000010ff */
[--C-:B------:R-:W-:Y:S01]  /*3a30*/  IMAD.WIDE.U32 R144, R145, 0x10, R2.reuse ;  /* 0x0000001091907825 */ /* 0x100fe200078e0002 */
[----:B------:R-:W-:Y:S01]  /*3a40*/  IADD3 R19, R9, 0xa0, RZ ;  /* 0x000000a009137810 */ /* 0x000fe20007ffe0ff */
[----:B-1----:R-:W0:Y:S01]  /*3a50*/  LDC R97, c[0x0][0x210] ;  /* 0x00008400ff617b82 */ /* 0x002e220000000800 */
[----:B------:R-:W-:Y:S02]  /*3a60*/  F2FP.BF16.F32.PACK_AB R4, R108, R107 ;  /* 0x0000006b6c04723e */ /* 0x000fe400000010ff */
[----:B------:R-:W-:Y:S01]  /*3a70*/  F2FP.BF16.F32.PACK_AB R5, R84, R85 ;  /* 0x000000555405723e */ /* 0x000fe200000010ff */
[----:B------:R-:W-:Y:S01]  /*3a80*/  IMAD.WIDE.U32 R14, R19, 0x10, R2 ;  /* 0x00000010130e7825 */ /* 0x000fe200078e0002 */
[----:B------:R-:W-:-:S02]  /*3a90*/  IADD3 R143, R9, 0x80, RZ ;  /* 0x00000080098f7810 */ /* 0x000fc40007ffe0ff */
[----:B------:R-:W-:Y:S01]  /*3aa0*/  IADD3 R135, R9, 0xc0, RZ ;  /* 0x000000c009877810 */ /* 0x000fe20007ffe0ff */
[----:B------:R1:W-:Y:S01]  /*3ab0*/  STG.E.128 desc[UR4][R16.64], R4 ;  /* 0x0000000410007986 */ /* 0x0003e2000c101d04 */
[----:B------:R-:W-:Y:S01]  /*3ac0*/  @P0 FMNMX R11, R11, |R106|, !PT ;  /* 0x4000006a0b0b0209 */ /* 0x000fe20007800000 */
[----:B------:R-:W-:Y:S01]  /*3ad0*/  @P3 FMUL R106, R106, R13 ;  /* 0x0000000d6a6a3220 */ /* 0x000fe20000400000 */
[----:B------:R-:W-:Y:S01]  /*3ae0*/  IADD3 R141, R9, 0xe0, RZ ;  /* 0x000000e0098d7810 */ /* 0x000fe20007ffe0ff */
[--C-:B------:R-:W-:Y:S01]  /*3af0*/  IMAD.WIDE.U32 R142, R143, 0x10, R2.reuse ;  /* 0x000000108f8e7825 */ /* 0x100fe200078e0002 */
[----:B------:R-:W-:Y:S02]  /*3b00*/  F2FP.BF16.F32.PACK_AB R18, R120, R121 ;  /* 0x000000797812723e */ /* 0x000fe400000010ff */
[----:B------:R-:W-:Y:S01]  /*3b10*/  F2FP.BF16.F32.PACK_AB R19, R94, R95 ;  /* 0x0000005f5e13723e */ /* 0x000fe200000010ff */
[----:B------:R-:W-:Y:S01]  /*3b20*/  IMAD.WIDE.U32 R8, R135, 0x10, R2 ;  /* 0x0000001087087825 */ /* 0x000fe200078e0002 */
[----:B------:R-:W-:-:S02]  /*3b30*/  F2FP.BF16.F32.PACK_AB R84, R137, R138 ;  /* 0x0000008a8954723e */ /* 0x000fc400000010ff */
[----:B------:R-:W-:Y:S01]  /*3b40*/  F2FP.BF16.F32.PACK_AB R85, R122, R123 ;  /* 0x0000007b7a55723e */ /* 0x000fe200000010ff */
[----:B------:R-:W-:Y:S01]  /*3b50*/  IMAD.WIDE.U32 R2, R141, 0x10, R2 ;  /* 0x000000108d027825 */ /* 0x000fe200078e0002 */
        /* <DEDUP_REMOVED lines=20> */
[----:B0-----:R-:W-:-:S03]  /*3ca0*/  LEA R10, R97, R10, 0x2 ;  /* 0x0000000a610a7211 */ /* 0x001fc600078e10ff */
[----:B------:R1:W-:Y:S01]  /*3cb0*/  STG.E.128 desc[UR4][R2.64], R92 ;  /* 0x0000005c02007986 */ /* 0x0003e2000c101d04 */
[----:B------:R-:W-:-:S13]  /*3cc0*/  ISETP.GE.AND P0, PT, R10, UR12, PT ;  /* 0x0000000c0a007c0c */ /* 0x000fda000bf06270 */
[----:B------:R-:W-:Y:S05]  /*3cd0*/  @!P0 BRA `(.L_x_10278) ;  /* 0xffffffc400808947 */ /* 0x000fea000383ffff */
.L_x_10276:
[----:B------:R-:W-:Y:S05]  /*3ce0*/  BSYNC B0 ;  /* 0x0000000000007941 */ /* 0x000fea0003800000 */
.L_x_10275:
        /* <DEDUP_REMOVED lines=15> */
.L_x_10305:
        /* <DEDUP_REMOVED lines=28> */
.L_x_10308:
[----:B-1----:R-:W-:-:S07]  /*3fa0*/  FMNMX R5, R3, R2, !PT ;  /* 0x0000000203057209 */ /* 0x002fce0007800000 */
.L_x_10282:
[----:B------:R-:W-:Y:S05]  /*3fb0*/  BSYNC B0 ;  /* 0x0000000000007941 */ /* 0x000fea0003800000 */
.L_x_10281:
[----:B------:R-:W-:Y:S01]  /*3fc0*/  ISETP.NE.AND P0, PT, R12, RZ, PT ;  /* 0x000000ff0c00720c */ /* 0x000fe20003f05270 */
[----:B------:R-:W-:-:S12]  /*3fd0*/  BSSY B0, `(.L_x_10279) ;  /* 0x0000004000007945 */ /* 0x000fd80003800000 */
[----:B------:R-:W-:Y:S05]  /*3fe0*/  @P0 BRA `(.L_x_10284) ;  /* 0x0000000000080947 */ /* 0x000fea0003800000 */
[----:B0-----:R-:W0:Y:S02]  /*3ff0*/  LDC.64 R2, c[0x0][0x288] ;  /* 0x0000a200ff027b82 */ /* 0x001e240000000a00 */
[----:B0-----:R1:W-:Y:S02]  /*4000*/  REDG.E.MAX.S32.STRONG.GPU desc[UR4][R2.64], R5 ;  /* 0x000000050200798e */ /* 0x0013e4000d10e384 */
.L_x_10284:
[----:B------:R-:W-:Y:S05]  /*4010*/  BSYNC B0 ;  /* 0x0000000000007941 */ /* 0x000fea0003800000 */
.L_x_10279:
        /* <DEDUP_REMOVED lines=12> */
[----:B0-----:R-:W-:Y:S05]  /*40e0*/  CALL.REL.NOINC `($__internal_146_$__cuda_sm20_rcp_rn_f32_slowpath) ;  /* 0x0000001000447944 */ /* 0x001fea0003c00000 */
[----:B------:R-:W-:Y:S01]  /*40f0*/  MOV R5, R0 ;  /* 0x0000000000057202 */ /* 0x000fe20000000f00 */
[----:B------:R-:W-:Y:S06]  /*4100*/  BRA `(.L_x_10286) ;  /* 0x0000000000107947 */ /* 0x000fec0003800000 */
.L_x_10285:
[----:B------:R-:W1:Y:S02]  /*4110*/  MUFU.RCP R0, R13 ;  /* 0x0000000d00007308 */ /* 0x000e640000001000 */
[----:B-1----:R-:W-:-:S04]  /*4120*/  FFMA R2, R0, R13, -1 ;  /* 0xbf80000000027423 */ /* 0x002fc8000000000d */
[----:B------:R-:W-:-:S04]  /*4130*/  FADD.FTZ R5, -R2, -RZ ;  /* 0x800000ff02057221 */ /* 0x000fc80000010100 */
[----:B------:R-:W-:-:S07]  /*4140*/  FFMA R5, R0, R5, R0 ;  /* 0x0000000500057223 */ /* 0x000fce0000000000 */
.L_x_10286:
[----:B0-----:R-:W0:Y:S02]  /*4150*/  LDC.64 R2, c[0x0][0x280] ;  /* 0x0000a000ff027b82 */ /* 0x001e240000000a00 */
[----:B0-----:R-:W-:Y:S01]  /*4160*/  STG.E desc[UR4][R2.64], R5 ;  /* 0x0000000502007986 */ /* 0x001fe2000c101904 */
[----:B------:R-:W-:Y:S05]  /*4170*/  EXIT ;  /* 0x000000000000794d */ /* 0x000fea0003800000 */
.L_x_10277:
[----:B------:R-:W-:Y:S01]  /*4180*/  HFMA2.MMA R137, -RZ, RZ, 0, 5.9604644775390625e-08 ;  /* 0x00000001ff897435 */ /* 0x000fe200000001ff */
[----:B------:R-:W-:Y:S01]  /*4190*/  BSSY B1, `(.L_x_10287) ;  /* 0x0000006000017945 */ /* 0x000fe20003800000 */
[----:B------:R-:W-:Y:S02]  /*41a0*/  MOV R136, 0x1f ;  /* 0x0000001f00887802 */ /* 0x000fe40000000f00 */
[----:B------:R-:W-:-:S07]  /*41b0*/  MOV R135, 0xffffffff ;  /* 0xffffffff00877802 */ /* 0x000fce0000000f00 */
[----:B-----5:R-:W-:Y:S05]  /*41c0*/  WARPSYNC.COLLECTIVE R135, `(.L_x_10288) ;  /* 0x0000000087087348 */ /* 0x020fea0003c00000 */
[----:B------:R0:W1:Y:S02]  /*41d0*/  SHFL.BFLY P0, R135, R138, R137, R136 ;  /* 0x0c0000898a877389 */ /* 0x0000640000000088 */
[----:B01---5:R-:W-:Y:S01]  /*41e0*/  ENDCOLLECTIVE ;  /* 0x000000000000791b */ /* 0x023fe20003800000 */
.L_x_10288:
[----:B------:R-:W-:Y:S05]  /*41f0*/  BSYNC B1 ;  /* 0x0000000000017941 */ /* 0x000fea0003800000 */
.L_x_10287:
[----:B------:R-:W-:Y:S01]  /*4200*/  FADD R138, R138, R135 ;  /* 0x000000878a8a7221 */ /* 0x000fe20000000000 */
[----:B------:R-:W-:Y:S01]  /*4210*/  HFMA2.MMA R137, -RZ, RZ, 0, 1.1920928955078125e-07 ;  /* 0x00000002ff897435 */ /* 0x000fe200000001ff */
[----:B------:R-:W-:Y:S02]  /*4220*/  MOV R135, 0xffffffff ;  /* 0xffffffff00877802 */ /* 0x000fe40000000f00 */
[----:B------:R-:W-:-:S08]  /*4230*/  MOV R136, 0x1f ;  /* 0x0000001f00887802 */ /* 0x000fd00000000f00 */
[----:B------:R-:W-:Y:S05]  /*4240*/  WARPSYNC.COLLECTIVE R135, `(.L_x_10289) ;  /* 0x0000000087087348 */ /* 0x000fea0003c00000 */
[----:B------:R0:W1:Y:S02]  /*4250*/  SHFL.BFLY P0, R135, R138, R137, R136 ;  /* 0x0c0000898a877389 */ /* 0x0000640000000088 */
[----:B01----:R-:W-:Y:S01]  /*4260*/  ENDCOLLECTIVE ;  /* 0x000000000000791b */ /* 0x003fe20003800000 */
.L_x_10289:
        /* <DEDUP_REMOVED lines=8> */
.L_x_10290:
        /* <DEDUP_REMOVED lines=8> */
.L_x_10291:
        /* <DEDUP_REMOVED lines=8> */
.L_x_10292:
[----:B------:R-:W-:Y:S01]  /*43f0*/  HFMA2.MMA R137, -RZ, RZ, 0, 5.9604644775390625e-08 ;  /* 0x00000001ff897435 */ /* 0x000fe200000001ff */
[----:B------:R-:W-:-:S05]  /*4400*/  MOV R142, R135 ;  /* 0x00000087008e7202 */ /* 0x000fca0000000f00 */
        /* <DEDUP_REMOVED lines=110> */
[----:B------:R-:W-:-:S03]  /*4af0*/  MOV R136, 0x1f ;  /* 0x0000001f00887802 */ /* 0x000fc60000000f00 */
        /* <DEDUP_REMOVED lines=24> */
.L_x_10293:
        /* <DEDUP_REMOVED lines=8> */
.L_x_10294:
        /* <DEDUP_REMOVED lines=8> */
.L_x_10295:
        /* <DEDUP_REMOVED lines=8> */
.L_x_10296:
        /* <DEDUP_REMOVED lines=8> */
.L_x_10297:
[----:B------:R-:W-:Y:S01]  /*4e80*/  MOV R143, R135 ;  /* 0x00000087008f7202 */ /* 0x000fe20000000f00 */
[----:B------:R-:W-:Y:S06]  /*4e90*/  BRA `(.L_x_10298) ;  /* 0xffffffc800507947 */ /* 0x000fec000383ffff */
.L_x_10280:
        /* <DEDUP_REMOVED lines=8> */
.L_x_10300:
[----:B------:R-:W-:Y:S05]  /*4f20*/  BSYNC B0 ;  /* 0x0000000000007941 */ /* 0x000fea0003800000 */
.L_x_10299:
[----:B------:R-:W-:Y:S01]  /*4f30*/  MOV R0, R4 ;  /* 0x0000000400007202 */ /* 0x000fe20000000f00 */
[----:B------:R-:W-:Y:S01]  /*4f40*/  HFMA2.MMA R6, -RZ, RZ, 0, 4.76837158203125e-07 ;  /* 0x00000008ff067435 */ /* 0x000fe200000001ff */
[----:B------:R-:W-:Y:S02]  /*4f50*/  MOV R7, 0x1f ;  /* 0x0000001f00077802 */ /* 0x000fe40000000f00 */
[----:B------:R-:W-:Y:S02]  /*4f60*/  FMNMX R0, R0, R11, !PT ;  /* 0x0000000b00007209 */ /* 0x000fe40007800000 */
[----:B------:R-:W-:-:S07]  /*4f70*/  MOV R135, 0xffffffff ;  /* 0xffffffff00877802 */ /* 0x000fce0000000f00 */
[----:B------:R-:W-:Y:S05]  /*4f80*/  WARPSYNC.COLLECTIVE R135, `(.L_x_10301) ;  /* 0x0000000087087348 */ /* 0x000fea0003c00000 */
[----:B------:R0:W1:Y:S02]  /*4f90*/  SHFL.DOWN P0, R4, R0, R6, R7 ;  /* 0x0800000600047389 */ /* 0x0000640000000007 */
[----:B01----:R-:W-:Y:S01]  /*4fa0*/  ENDCOLLECTIVE ;  /* 0x000000000000791b */ /* 0x003fe20003800000 */
.L_x_10301:
[----:B------:R-:W-:Y:S01]  /*4fb0*/  HFMA2.MMA R6, -RZ, RZ, 0, 2.384185791015625e-07 ;  /* 0x00000004ff067435 */ /* 0x000fe200000001ff */
[----:B------:R-:W-:-:S04]  /*4fc0*/  MOV R3, R4 ;  /* 0x0000000400037202 */ /* 0x000fc80000000f00 */
[----:B------:R-:W-:-:S04]  /*4fd0*/  FMNMX R3, R0, R3, !PT ;  /* 0x0000000300037209 */ /* 0x000fc80007800000 */
[----:B------:R-:W-:-:S07]  /*4fe0*/  MOV R0, R3 ;  /* 0x0000000300007202 */ /* 0x000fce0000000f00 */
[----:B------:R-:W-:Y:S05]  /*4ff0*/  WARPSYNC.COLLECTIVE R135, `(.L_x_10302) ;  /* 0x0000000087087348 */ /* 0x000fea0003c00000 */
[----:B------:R0:W1:Y:S02]  /*5000*/  SHFL.DOWN P0, R4, R0, R6, R7 ;  /* 0x0800000600047389 */ /* 0x0000640000000007 */
[----:B01----:R-:W-:Y:S01]  /*5010*/  ENDCOLLECTIVE ;  /* 0x000000000000791b */ /* 0x003fe20003800000 */
.L_x_10302:
[----:B------:R-:W-:Y:S01]  /*5020*/  HFMA2.MMA R6, -RZ, RZ, 0, 1.1920928955078125e-07 ;  /* 0x00000002ff067435 */ /* 0x000fe200000001ff */
[----:B------:R-:W-:-:S04]  /*5030*/  MOV R2, R4 ;  /* 0x0000000400027202 */ /* 0x000fc80000000f00 */
[----:B------:R-:W-:-:S04]  /*5040*/  FMNMX R2, R3, R2, !PT ;  /* 0x0000000203027209 */ /* 0x000fc80007800000 */
[----:B------:R-:W-:-:S07]  /*5050*/  MOV R0, R2 ;  /* 0x0000000200007202 */ /* 0x000fce0000000f00 */
[----:B------:R-:W-:Y:S05]  /*5060*/  WARPSYNC.COLLECTIVE R135, `(.L_x_10303) ;  /* 0x0000000087087348 */ /* 0x000fea0003c00000 */
[----:B------:R0:W1:Y:S02]  /*5070*/  SHFL.DOWN P0, R4, R0, R6, R7 ;  /* 0x0800000600047389 */ /* 0x0000640000000007 */
[----:B01----:R-:W-:Y:S01]  /*5080*/  ENDCOLLECTIVE ;  /* 0x000000000000791b */ /* 0x003fe20003800000 */
.L_x_10303:
[----:B------:R-:W-:Y:S01]  /*5090*/  HFMA2.MMA R6, -RZ, RZ, 0, 5.9604644775390625e-08 ;  /* 0x00000001ff067435 */ /* 0x000fe200000001ff */
[----:B------:R-:W-:-:S04]  /*50a0*/  MOV R5, R4 ;  /* 0x0000000400057202 */ /* 0x000fc80000000f00 */
[----:B------:R-:W-:-:S04]  /*50b0*/  FMNMX R5, R2, R5, !PT ;  /* 0x0000000502057209 */ /* 0x000fc80007800000 */
[----:B------:R-:W-:-:S07]  /*50c0*/  MOV R0, R5 ;  /* 0x0000000500007202 */ /* 0x000fce0000000f00 */
[----:B------:R-:W-:Y:S05]  /*50d0*/  WARPSYNC.COLLECTIVE R135, `(.L_x_10304) ;  /* 0x0000000087087348 */ /* 0x000fea0003c00000 */
[----:B------:R0:W1:Y:S02]  /*50e0*/  SHFL.DOWN P0, R4, R0, R6, R7 ;  /* 0x0800000600047389 */ /* 0x0000640000000007 */
[----:B01----:R-:W-:Y:S01]  /*50f0*/  ENDCOLLECTIVE ;  /* 0x000000000000791b */ /* 0x003fe20003800000 */
.L_x_10304:
[----:B------:R-:W-:Y:S05]  /*5100*/  BRA `(.L_x_10305) ;  /* 0xffffffec00347947 */ /* 0x000fea000383ffff */
.L_x_10283:
[----:B------:R-:W-:Y:S01]  /*5110*/  HFMA2.MMA R7, -RZ, RZ, 0, 1.847743988037109375e-06 ;  /* 0x0000001fff077435 */ /* 0x000fe200000001ff */
[----:B------:R-:W-:Y:S02]  /*5120*/  MOV R6, 0x2 ;  /* 0x0000000200067802 */ /* 0x000fe40000000f00 */
[----:B------:R-:W-:-:S08]  /*5130*/  MOV R135, 0xffffffff ;  /* 0xffffffff00877802 */ /* 0x000fd00000000f00 */
[----:B01---5:R-:W-:Y:S05]  /*5140*/  WARPSYNC.COLLECTIVE R135, `(.L_x_10306) ;  /* 0x0000000087087348 */ /* 0x023fea0003c00000 */
[----:B-1----:R1:W2:Y:S02]  /*5150*/  SHFL.DOWN P0, R4, R0, R6, R7 ;  /* 0x0800000600047389 */ /* 0x0022a40000000007 */
[----:B012--5:R-:W-:Y:S01]  /*5160*/  ENDCOLLECTIVE ;  /* 0x000000000000791b */ /* 0x027fe20003800000 */
.L_x_10306:
[----:B------:R-:W-:Y:S01]  /*5170*/  HFMA2.MMA R6, -RZ, RZ, 0, 5.9604644775390625e-08 ;  /* 0x00000001ff067435 */ /* 0x000fe200000001ff */
[----:B------:R-:W-:-:S04]  /*5180*/  MOV R3, R4 ;  /* 0x0000000400037202 */ /* 0x000fc80000000f00 */
[----:B------:R-:W-:-:S04]  /*5190*/  FMNMX R3, R3, R0, !PT ;  /* 0x0000000003037209 */ /* 0x000fc80007800000 */
[----:B------:R-:W-:-:S07]  /*51a0*/  MOV R0, R3 ;  /* 0x0000000300007202 */ /* 0x000fce0000000f00 */
[----:B------:R-:W-:Y:S05]  /*51b0*/  WARPSYNC.COLLECTIVE R135, `(.L_x_10307) ;  /* 0x0000000087087348 */ /* 0x000fea0003c00000 */
[----:B------:R0:W1:Y:S02]  /*51c0*/  SHFL.DOWN P0, R4, R0, R6, R7 ;  /* 0x0800000600047389 */ /* 0x0000640000000007 */
[----:B01----:R-:W-:Y:S01]  /*51d0*/  ENDCOLLECTIVE ;  /* 0x000000000000791b */ /* 0x003fe20003800000 */
.L_x_10307:
[----:B------:R-:W-:Y:S01]  /*51e0*/  MOV R2, R4 ;  /* 0x0000000400027202 */ /* 0x000fe20000000f00 */
[----:B------:R-:W-:Y:S06]  /*51f0*/  BRA `(.L_x_10308) ;  /* 0xffffffec00687947 */ /* 0x000fec000383ffff */
        .weak           $__internal_146_$__cuda_sm20_rcp_rn_f32_slowpath
        .type           $__internal_146_$__cuda_sm20_rcp_rn_f32_slowpath,@function
        .size           $__internal_146_$__cuda_sm20_rcp_rn_f32_slowpath,(.L_x_14482 - $__internal_146_$__cuda_sm20_rcp_rn_f32_slowpath)
$__internal_146_$__cuda_sm20_rcp_rn_f32_slowpath:
        /* <DEDUP_REMOVED lines=15> */
.L_x_10309:
        /* <DEDUP_REMOVED lines=33> */
.L_x_10311:
[----:B------:R0:W1:Y:S02]  /*5500*/  MUFU.RCP R0, R13 ;  /* 0x0000000d00007308 */ /* 0x0000640000001000 */
.L_x_10310:
[----:B------:R-:W-:Y:S02]  /*5510*/  MOV R2, R6 ;  /* 0x0000000600027202 */ /* 0x000fe40000000f00 */
[----:B------:R-:W-:-:S04]  /*5520*/  MOV R3, 0x0 ;  /* 0x0000000000037802 */ /* 0x000fc80000000f00 */
[----:B0123--:R-:W-:Y:S05]  /*5530*/  RET.REL.NODEC R2 `(_ZN18transformer_engine13normalization19ln_fwd_tuned_kernelINS0_13Kernel_traitsI13__nv_bfloat16S3_S3_fjLj2048ELj1ELj4ELj1ELj16ENS0_18Kernel_traits_baseILj2048ES3_S3_S3_fjLj128EEEEEEEvNS0_19ForwardKernelParamsE) ;  /* 0xffffffa802b07950 */ /* 0x00ffea0003c3ffff */
.L_x_10312:
        /* <DEDUP_REMOVED lines=12> */
.L_x_14482:


//--------------------- .text._ZN18transformer_engine13normalization19ln_fwd_tuned_kernelINS0_13Kernel_traitsIff6__halffjLj2048ELj1ELj4ELj1ELj16ENS0_18Kernel_traits_baseILj2048EffS3_fjLj128EEEEEEEvNS0_19ForwardKernelParamsE --------------------------
	.section	.text._ZN18transformer_engine13normalization19ln_fwd_tuned_kernelINS0_13Kernel_traitsIff6__halffjLj2048ELj1ELj4ELj1ELj16ENS0_18Kernel_traits_baseILj2048EffS3_fjLj128EEEEEEEvNS0_19ForwardKernelParamsE,"ax",@progbits
	.align	128
        .global         _ZN18transformer_engine13normalization19ln_fwd_tuned_kernelINS0_13Kernel_traitsIff6__halffjLj2048ELj1ELj4ELj1ELj16ENS0_18Kernel_traits_baseILj2048EffS3_fjLj128EEEEEEEvNS0_19ForwardKernelParamsE
        .type           _ZN18transformer_engine13normalization19ln_fwd_tuned_kernelINS0_13Kernel_traitsIff6__halffjLj2048ELj1ELj4ELj1ELj16ENS0_18Kernel_traits_baseILj2048EffS3_fjLj128EEEEEEEvNS0_19ForwardKernelParamsE,@function
        .size           _ZN18transformer_engine13normalization19ln_fwd_tuned_kernelINS0_13Kernel_traitsIff6__halffjLj2048ELj1ELj4ELj1ELj16ENS0_18Kernel_traits_baseILj2048EffS3_fjLj128EEEEEEEvNS0_19ForwardKernelParamsE,(.L_x_14483 - _ZN18transformer_engine13normalization19ln_fwd_tuned_kernelINS0_13Kernel_traitsIff6__halffjLj2048ELj1ELj4ELj1ELj16ENS0_18Kernel_traits_baseILj2048EffS3_fjLj128EEEEEEEvNS0_19ForwardKernelParamsE)
        .other          _ZN18transformer_engine13normalization19ln_fwd_tuned_kernelINS0_13Kernel_traitsIff6__halffjLj2048ELj1ELj4ELj1ELj16ENS0_18Kernel_traits_baseILj2048EffS3_fjLj128EEEEEEEvNS0_19ForwardKernelParamsE,@"STO_CUDA_ENTRY STV_DEFAULT"
_ZN18transformer_engine13normalization19ln_fwd_tuned_kernelINS0_13Kernel_traitsIff6__halffjLj2048ELj1ELj4ELj1ELj16ENS0_18Kernel_traits_baseILj2048EffS3_fjLj128EEEEEEEvNS0_19ForwardKernelParamsE:
.text._ZN18transformer_engine13normalization19ln_fwd_tuned_kernelINS0_13Kernel_traitsIff6__halffjLj2048ELj1ELj4ELj1ELj16ENS0_18Kernel_traits_baseILj2048EffS3_fjLj128EEEEEEEvNS0_19ForwardKernelParamsE:
        /* <DEDUP_REMOVED lines=61> */
.L_x_10316:
        /* <DEDUP_REMOVED lines=265> */
.L_x_10336:
        /* <DEDUP_REMOVED lines=248> */
[----:B------:R-:W-:Y:S01]  /*23e0*/  F2FP.F16.F32.PACK_AB R4, RZ, R4 ;  /* 0x00000004ff04723e */ /* 0x000fe200000000ff */
[----:B------:R-:W-:Y:S01]  /*23f0*/  FFMA R208, R20, R9, R69 ;  /* 0x0000000914d07223 */ /* 0x000fe20000000045 */
[----:B------:R-:W-:Y:S01]  /*2400*/  FADD R9, R130, 1 ;  /* 0x3f80000082097421 */ /* 0x000fe20000000000 */
[----:B------:R-:W-:Y:S01]  /*2410*/  @P0 FMNMX R198, R198, |R41|, !PT ;  /* 0x40000029c6c60209 */ /* 0x000fe20007800000 */
[----:B------:R-:W0:Y:S01]  /*2420*/  F2F.F16.F32 R8, R8 ;  /* 0x0000000800087304 */ /* 0x000e220000200800 */
[----:B------:R-:W-:Y:S01]  /*2430*/  FMUL R21, R21, R6 ;  /* 0x0000000615157220 */ /* 0x000fe20000400000 */
[----:B------:R-:W-:Y:S01]  /*2440*/  FSEL R22, R135, R22, !P3 ;  /* 0x0000001687167208 */ /* 0x000fe20005800000 */
[----:B------:R-:W-:Y:S01]  /*2450*/  FMUL R11, R11, R6 ;  /* 0x000000060b0b7220 */ /* 0x000fe20000400000 */
[----:B------:R-:W-:Y:S01]  /*2460*/  FSEL R9, R130, R9, !P3 ;  /* 0x0000000982097208 */ /* 0x000fe20005800000 */
[----:B------:R-:W-:Y:S01]  /*2470*/  @P1 FMUL R10, R10, R201 ;  /* 0x000000c90a0a1220 */ /* 0x000fe20000400000 */
[----:B------:R-:W-:Y:S01]  /*2480*/  @P0 FMNMX R198, R198, |R42|, !PT ;  /* 0x4000002ac6c60209 */ /* 0x000fe20007800000 */
[----:B------:R-:W-:Y:S01]  /*2490*/  FFMA R62, R192, R21, R81 ;  /* 0x00000015c03e7223 */ /* 0x000fe20000000051 */
[----:B------:R-:W1:Y:S01]  /*24a0*/  F2F.F16.F32 R5, R5 ;  /* 0x0000000500057304 */ /* 0x000e620000200800 */
[----:B------:R-:W-:Y:S01]  /*24b0*/  FFMA R210, R9, R210, R66 ;  /* 0x000000d209d27223 */ /* 0x000fe20000000042 */
[----:B------:R-:W-:Y:S01]  /*24c0*/  @P0 FMNMX R198, R198, |R43|, !PT ;  /* 0x4000002bc6c60209 */ /* 0x000fe20007800000 */
[----:B------:R-:W-:Y:S01]  /*24d0*/  FMUL R192, R207, R6 ;  /* 0x00000006cfc07220 */ /* 0x000fe20000400000 */
[----:B------:R-:W-:Y:S01]  /*24e0*/  F2FP.F16.F32.PACK_AB R9, RZ, R0 ;  /* 0x00000000ff09723e */ /* 0x000fe200000000ff */
        /* <DEDUP_REMOVED lines=11> */
[----:B------:R-:W-:Y:S01]  /*25a0*/  F2FP.F16.F32.PACK_AB R0, RZ, R10 ;  /* 0x0000000aff00723e */ /* 0x000fe200000000ff */
        /* <DEDUP_REMOVED lines=9> */
[----:B------:R-:W-:Y:S01]  /*2640*/  F2FP.F16.F32.PACK_AB R9, RZ, R2 ;  /* 0x00000002ff09723e */ /* 0x000fe200000000ff */
[----:B------:R-:W-:Y:S01]  /*2650*/  @P1 FMUL R50, R50, R201 ;  /* 0x000000c932321220 */ /* 0x000fe20000400000 */
[----:B------:R-:W-:Y:S01]  /*2660*/  LOP3.LUT R0, R0, 0xffff, RZ, 0xc0, !PT ;  /* 0x0000ffff00007812 */ /* 0x000fe200078ec0ff */
[-C--:B------:R-:W-:Y:S01]  /*2670*/  FMUL R204, R211, R6.reuse ;  /* 0x00000006d3cc7220 */ /* 0x080fe20000400000 */
[----:B------:R-:W-:Y:S01]  /*2680*/  @P0 FMNMX R198, R198, |R39|, !PT ;  /* 0x40000027c6c60209 */ /* 0x000fe20007800000 */
[----:B------:R-:W0:Y:S01]  /*2690*/  F2F.F16.F32 R14, R14 ;  /* 0x0000000e000e7304 */ /* 0x000e220000200800 */
[----:B------:R-:W-:Y:S01]  /*26a0*/  LOP3.LUT R5, R8, R5, RZ, 0xfc, !PT ;  /* 0x0000000508057212 */ /* 0x000fe200078efcff */
[----:B------:R-:W-:Y:S01]  /*26b0*/  FADD R15, R134, 1 ;  /* 0x3f800000860f7421 */ /* 0x000fe20000000000 */
[----:B------:R-:W-:Y:S01]  /*26c0*/  SHF.L.U64.HI R2, R0, 0x10, RZ ;  /* 0x0000001000027819 */ /* 0x000fe200000102ff */
[----:B------:R-:W-:Y:S01]  /*26d0*/  FMUL R209, R209, R6 ;  /* 0x00000006d1d17220 */ /* 0x000fe20000400000 */
[----:B------:R-:W-:Y:S01]  /*26e0*/  PRMT R8, R9, 0x5410, R0 ;  /* 0x0000541009087816 */ /* 0x000fe20000000000 */
[----:B------:R-:W-:Y:S01]  /*26f0*/  @P1 FMUL R61, R61, R201 ;  /* 0x000000c93d3d1220 */ /* 0x000fe20000400000 */
[----:B------:R-:W-:Y:S01]  /*2700*/  @P0 FMNMX R198, R198, |R33|, !PT ;  /* 0x40000021c6c60209 */ /* 0x000fe20007800000 */
[----:B------:R-:W1:Y:S01]  /*2710*/  F2F.F16.F32 R50, R50 ;  /* 0x0000003200327304 */ /* 0x000e620000200800 */
[----:B------:R-:W-:Y:S01]  /*2720*/  F2FP.F16.F32.PACK_AB R0, RZ, R16 ;  /* 0x00000010ff00723e */ /* 0x000fe200000000ff */
[----:B------:R-:W-:Y:S01]  /*2730*/  FFMA R193, R193, R209, R78 ;  /* 0x000000d1c1c17223 */ /* 0x000fe2000000004e */
[----:B------:R-:W-:Y:S01]  /*2740*/  @P0 FMNMX R198, R198, |R32|, !PT ;  /* 0x40000020c6c60209 */ /* 0x000fe20007800000 */
[----:B------:R-:W-:Y:S01]  /*2750*/  FMUL R209, R217, R6 ;  /* 0x00000006d9d17220 */ /* 0x000fe20000400000 */
[----:B------:R-:W-:Y:S01]  /*2760*/  F2FP.F16.F32.PACK_AB R11, RZ, R12 ;  /* 0x0000000cff0b723e */ /* 0x000fe200000000ff */
[----:B------:R-:W-:Y:S01]  /*2770*/  @P1 FMUL R48, R48, R201 ;  /* 0x000000c930301220 */ /* 0x000fe20000400000 */
[----:B------:R-:W-:Y:S01]  /*2780*/  LOP3.LUT R0, R0, 0xffff, RZ, 0xc0, !PT ;  /* 0x0000ffff00007812 */ /* 0x000fe200078ec0ff */
[----:B------:R-:W-:Y:S01]  /*2790*/  FADD R58, R149, 1 ;  /* 0x3f800000953a7421 */ /* 0x000fe20000000000 */
[----:B------:R-:W-:Y:S01]  /*27a0*/  @P0 FMNMX R198, R198, |R35|, !PT ;  /* 0x40000023c6c60209 */ /* 0x000fe20007800000 */
[----:B------:R-:W-:Y:S01]  /*27b0*/  @P1 FMUL R18, R18, R201 ;  /* 0x000000c912121220 */ /* 0x000fe20000400000 */
[----:B------:R-:W-:Y:S01]  /*27c0*/  FSEL R13, R132, R13, !P3 ;  /* 0x0000000d840d7208 */ /* 0x000fe20005800000 */
[----:B------:R-:W2:Y:S01]  /*27d0*/  F2F.F16.F32 R61, R61 ;  /* 0x0000003d003d7304 */ /* 0x000ea20000200800 */
[----:B------:R-:W-:Y:S01]  /*27e0*/  PRMT R10, R11, 0x5410, R0 ;  /* 0x000054100b0a7816 */ /* 0x000fe20000000000 */
[----:B------:R-:W-:Y:S01]  /*27f0*/  FMUL R205, R219, R6 ;  /* 0x00000006dbcd7220 */ /* 0x000fe20000400000 */
[----:B------:R-:W-:Y:S01]  /*2800*/  SHF.L.U64.HI R11, R0, 0x10, RZ ;  /* 0x00000010000b7819 */ /* 0x000fe200000102ff */
[----:B------:R-:W-:Y:S01]  /*2810*/  FFMA R203, R13, R203, R68 ;  /* 0x000000cb0dcb7223 */ /* 0x000fe20000000044 */
[----:B------:R-:W-:Y:S01]  /*2820*/  F2FP.F16.F32.PACK_AB R0, RZ, R53 ;  /* 0x00000035ff00723e */ /* 0x000fe200000000ff */
[----:B------:R-:W-:Y:S01]  /*2830*/  FADD R21, R140, 1 ;  /* 0x3f8000008c157421 */ /* 0x000fe20000000000 */
[----:B------:R-:W-:Y:S01]  /*2840*/  FSEL R17, R136, R17, !P3 ;  /* 0x0000001188117208 */ /* 0x000fe20005800000 */
[----:B------:R-:W-:Y:S01]  /*2850*/  @P1 FMUL R47, R47, R201 ;  /* 0x000000c92f2f1220 */ /* 0x000fe20000400000 */
[----:B------:R-:W-:Y:S01]  /*2860*/  @P0 FMNMX R198, R198, |R34|, !PT ;  /* 0x40000022c6c60209 */ /* 0x000fe20007800000 */
[----:B------:R-:W3:Y:S01]  /*2870*/  F2F.F16.F32 R18, R18 ;  /* 0x0000001200127304 */ /* 0x000ee20000200800 */
[----:B------:R-:W-:Y:S01]  /*2880*/  F2FP.F16.F32.PACK_AB R13, RZ, R55 ;  /* 0x00000037ff0d723e */ /* 0x000fe200000000ff */
[----:B------:R-:W-:Y:S01]  /*2890*/  FFMA R204, R17, R204, R72 ;  /* 0x000000cc11cc7223 */ /* 0x000fe20000000048 */
[----:B------:R-:W-:Y:S01]  /*28a0*/  LOP3.LUT R0, R0, 0xffff, RZ, 0xc0, !PT ;  /* 0x0000ffff00007812 */ /* 0x000fe200078ec0ff */
[----:B------:R-:W-:Y:S01]  /*28b0*/  FADD R17, R128, 1 ;  /* 0x3f80000080117421 */ /* 0x000fe20000000000 */
[----:B------:R-:W-:Y:S01]  /*28c0*/  @P0 FMNMX R198, R198, |R57|, !PT ;  /* 0x40000039c6c60209 */ /* 0x000fe20007800000 */
[----:B------:R-:W-:Y:S01]  /*28d0*/  @P1 FMUL R44, R44, R201 ;  /* 0x000000c92c2c1220 */ /* 0x000fe20000400000 */
[----:B------:R-:W-:Y:S01]  /*28e0*/  F2FP.F16.F32.PACK_AB R51, RZ, R51 ;  /* 0x00000033ff33723e */ /* 0x000fe200000000ff */
        /* <DEDUP_REMOVED lines=8> */
[----:B------:R-:W4:Y:S01]  /*2970*/  F2F.F16.F32 R42, R42 ;  /* 0x0000002a002a7304 */ /* 0x000f220000200800 */
[----:B------:R-:W-:Y:S01]  /*2980*/  PRMT R0, R51, 0x7610, R0 ;  /* 0x0000761033007816 */ /* 0x000fe20000000000 */
[----:B------:R-:W-:Y:S01]  /*2990*/  FMUL R206, R213, R6 ;  /* 0x00000006d5ce7220 */ /* 0x000fe20000400000 */
[----:B------:R-:W-:Y:S01]  /*29a0*/  FSEL R17, R128, R17, !P3 ;  /* 0x0000001180117208 */ /* 0x000fe20005800000 */
[----:B------:R-:W-:Y:S01]  /*29b0*/  @P1 FMUL R38, R38, R201 ;  /* 0x000000c926261220 */ /* 0x000fe20000400000 */
[----:B------:R-:W-:Y:S01]  /*29c0*/  @P0 FMNMX R198, R198, |R31|, !PT ;  /* 0x4000001fc6c60209 */ /* 0x000fe20007800000 */
[----:B------:R-:W-:Y:S01]  /*29d0*/  FADD R20, R129, 1 ;  /* 0x3f80000081147421 */ /* 0x000fe20000000000 */
[----:B------:R-:W-:Y:S01]  /*29e0*/  F2FP.F16.F32.PACK_AB R15, RZ, R48 ;  /* 0x00000030ff0f723e */ /* 0x000fe200000000ff */
        /* <DEDUP_REMOVED lines=15> */
[----:B------:R-:W-:Y:S01]  /*2ae0*/  F2FP.F16.F32.PACK_AB R0, RZ, R47 ;  /* 0x0000002fff00723e */ /* 0x000fe200000000ff */
[-C--:B------:R-:W-:Y:S01]  /*2af0*/  @P1 FMUL R32, R32, R201.reuse ;  /* 0x000000c920201220 */ /* 0x080fe20000400000 */
[----:B------:R-:W-:Y:S01]  /*2b00*/  @P0 FMNMX R198, R198, |R28|, !PT ;  /* 0x4000001cc6c60209 */ /* 0x000fe20007800000 */
[----:B------:R-:W-:Y:S01]  /*2b10*/  FFMA R192, R21, R192, R76 ;  /* 0x000000c015c07223 */ /* 0x000fe2000000004c */
[----:B-1----:R-:W-:Y:S01]  /*2b20*/  LOP3.LUT R50, R17, R50, RZ, 0xfc, !PT ;  /* 0x0000003211327212 */ /* 0x002fe200078efcff */
[----:B------:R-:W-:Y:S01]  /*2b30*/  FADD R21, R138, 1 ;  /* 0x3f8000008a157421 */ /* 0x000fe20000000000 */
[----:B------:R-:W-:Y:S01]  /*2b40*/  F2FP.F16.F32.PACK_AB R17, RZ, R44 ;  /* 0x0000002cff11723e */ /* 0x000fe200000000ff */
[----:B------:R-:W0:Y:S01]  /*2b50*/  F2F.F16.F32 R35, R35 ;  /* 0x0000002300237304 */ /* 0x000e220000200800 */
[----:B------:R-:W-:Y:S01]  /*2b60*/  LOP3.LUT R0, R0, 0xffff, RZ, 0xc0, !PT ;  /* 0x0000ffff00007812 */ /* 0x000fe200078ec0ff */
[----:B------:R-:W-:Y:S01]  /*2b70*/  @P1 FMUL R45, R45, R201 ;  /* 0x000000c92d2d1220 */ /* 0x000fe20000400000 */
[----:B------:R-:W-:Y:S01]  /*2b80*/  @P0 FMNMX R198, R198, |R24|, !PT ;  /* 0x40000018c6c60209 */ /* 0x000fe20007800000 */
[----:B------:R-:W-:Y:S01]  /*2b90*/  FMUL R7, R7, R6 ;  /* 0x0000000607077220 */ /* 0x000fe20000400000 */
[----:B--2---:R-:W-:Y:S01]  /*2ba0*/  LOP3.LUT R61, R2, R61, RZ, 0xfc, !PT ;  /* 0x0000003d023d7212 */ /* 0x004fe200078efcff */
[-C--:B------:R-:W-:Y:S01]  /*2bb0*/  @P1 FMUL R31, R31, R201.reuse ;  /* 0x000000c91f1f1220 */ /* 0x080fe20000400000 */
[----:B------:R-:W-:Y:S01]  /*2bc0*/  SHF.L.U64.HI R2, R0, 0x10, RZ ;  /* 0x0000001000027819 */ /* 0x000fe200000102ff */
[----:B------:R-:W1:Y:S01]  /*2bd0*/  F2F.F16.F32 R45, R45 ;  /* 0x0000002d002d7304 */ /* 0x000e620000200800 */
[----:B------:R-:W-:Y:S01]  /*2be0*/  PRMT R16, R17, 0x5410, R0 ;  /* 0x0000541011107816 */ /* 0x000fe20000000000 */
[----:B------:R-:W-:Y:S01]  /*2bf0*/  @P1 FMUL R56, R56, R201 ;  /* 0x000000c938381220 */ /* 0x000fe20000400000 */
[----:B------:R-:W-:Y:S01]  /*2c00*/  F2FP.F16.F32.PACK_AB R0, RZ, R41 ;  /* 0x00000029ff00723e */ /* 0x000fe200000000ff */
[-C--:B------:R-:W-:Y:S01]  /*2c10*/  @P1 FMUL R57, R57, R201.reuse ;  /* 0x000000c939391220 */ /* 0x080fe20000400000 */
[----:B------:R-:W-:Y:S01]  /*2c20*/  @P0 FMNMX R198, R198, |R26|, !PT ;  /* 0x4000001ac6c60209 */ /* 0x000fe20007800000 */
[----:B------:R-:W-:Y:S01]  /*2c30*/  @P1 FMUL R30, R30, R201 ;  /* 0x000000c91e1e1220 */ /* 0x000fe20000400000 */
[----:B------:R-:W-:Y:S01]  /*2c40*/  FSEL R21, R138, R21, !P3 ;  /* 0x000000158a157208 */ /* 0x000fe20005800000 */
[----:B------:R-:W2:Y:S01]  /*2c50*/  F2F.F16.F32 R31, R31 ;  /* 0x0000001f001f7304 */ /* 0x000ea20000200800 */
[----:B---3--:R-:W-:Y:S01]  /*2c60*/  SHF.L.U32 R18, R18, 0x10, RZ ;  /* 0x0000001012127819 */ /* 0x008fe200000006ff */
[-C--:B------:R-:W-:Y:S01]  /*2c70*/  @P1 FMUL R24, R24, R201.reuse ;  /* 0x000000c918181220 */ /* 0x080fe20000400000 */
[----:B------:R-:W-:Y:S01]  /*2c80*/  F2FP.F16.F32.PACK_AB R19, RZ, R40 ;  /* 0x00000028ff13723e */ /* 0x000fe200000000ff */
[----:B------:R-:W-:Y:S01]  /*2c90*/  FFMA R206, R21, R206, R74 ;  /* 0x000000ce15ce7223 */ /* 0x000fe2000000004a */
[----:B------:R-:W-:Y:S01]  /*2ca0*/  LOP3.LUT R0, R0, 0xffff, RZ, 0xc0, !PT ;  /* 0x0000ffff00007812 */ /* 0x000fe200078ec0ff */
[----:B------:R-:W-:Y:S01]  /*2cb0*/  @P1 FMUL R36, R36, R201 ;  /* 0x000000c924241220 */ /* 0x000fe20000400000 */
[----:B------:R-:W-:Y:S01]  /*2cc0*/  @P0 FMNMX R198, R198, |R29|, !PT ;  /* 0x4000001dc6c60209 */ /* 0x000fe20007800000 */
[----:B------:R-:W3:Y:S01]  /*2cd0*/  F2F.F16.F32 R30, R30 ;  /* 0x0000001e001e7304 */ /* 0x000ee20000200800 */
[----:B------:R-:W-:Y:S01]  /*2ce0*/  LOP3.LUT R11, R11, R18, RZ, 0xfc, !PT ;  /* 0x000000120b0b7212 */ /* 0x000fe200078efcff */
[-C--:B------:R-:W-:Y:S01]  /*2cf0*/  @P1 FMUL R29, R29, R201.reuse ;  /* 0x000000c91d1d1220 */ /* 0x080fe20000400000 */
[----:B------:R-:W-:Y:S01]  /*2d00*/  SHF.L.U64.HI R21, R0, 0x10, RZ ;  /* 0x0000001000157819 */ /* 0x000fe200000102ff */
[-C--:B------:R-:W-:Y:S01]  /*2d10*/  @P1 FMUL R26, R26, R201.reuse ;  /* 0x000000c91a1a1220 */ /* 0x080fe20000400000 */
[----:B------:R-:W-:Y:S01]  /*2d20*/  PRMT R18, R19, 0x5410, R0 ;  /* 0x0000541013127816 */ /* 0x000fe20000000000 */
[----:B------:R-:W-:Y:S01]  /*2d30*/  @P1 FMUL R33, R33, R201 ;  /* 0x000000c921211220 */ /* 0x000fe20000400000 */
[----:B------:R-:W-:Y:S01]  /*2d40*/  F2FP.F16.F32.PACK_AB R0, RZ, R38 ;  /* 0x00000026ff00723e */ /* 0x000fe200000000ff */
[----:B------:R-:W3:Y:S01]  /*2d50*/  F2F.F16.F32 R36, R36 ;  /* 0x0000002400247304 */ /* 0x000ee20000200800 */
        /* <DEDUP_REMOVED lines=8> */
[----:B------:R-:W-:Y:S01]  /*2de0*/  F2FP.F16.F32.PACK_AB R21, RZ, R37 ;  /* 0x00000025ff15723e */ /* 0x000fe200000000ff */
[----:B------:R-:W-:Y:S01]  /*2df0*/  FFMA R211, R20, R211, R65 ;  /* 0x000000d314d37223 */ /* 0x000fe20000000041 */
[----:B------:R-:W-:Y:S01]  /*2e00*/  LOP3.LUT R0, R0, 0xffff, RZ, 0xc0, !PT ;  /* 0x0000ffff00007812 */ /* 0x000fe200078ec0ff */
[----:B------:R-:W-:Y:S01]  /*2e10*/  F2F.F16.F32 R29, R29 ;  /* 0x0000001d001d7304 */ /* 0x000fe20000200800 */
        /* <DEDUP_REMOVED lines=10> */
[----:B------:R-:W-:Y:S01]  /*2ec0*/  F2FP.F16.F32.PACK_AB R0, RZ, R32 ;  /* 0x00000020ff00723e */ /* 0x000fe200000000ff */
[----:B------:R-:W-:Y:S01]  /*2ed0*/  F2F.F16.F32 R39, R39 ;  /* 0x0000002700277304 */ /* 0x000fe20000200800 */
[----:B------:R-:W-:Y:S01]  /*2ee0*/  @P0 FMNMX R198, R198, |R58|, !PT ;  /* 0x4000003ac6c60209 */ /* 0x000fe20007800000 */
[-C--:B------:R-:W-:Y:S01]  /*2ef0*/  @P1 FMUL R46, R46, R201.reuse ;  /* 0x000000c92e2e1220 */ /* 0x080fe20000400000 */
[----:B------:R-:W-:Y:S01]  /*2f00*/  LOP3.LUT R22, R0, 0xffff, RZ, 0xc0, !PT ;  /* 0x0000ffff00167812 */ /* 0x000fe200078ec0ff */
[-C--:B------:R-:W-:Y:S01]  /*2f10*/  @P1 FMUL R49, R49, R201.reuse ;  /* 0x000000c931311220 */ /* 0x080fe20000400000 */
[----:B------:R-:W-:Y:S01]  /*2f20*/  @P0 FMNMX R198, R198, |R192|, !PT ;  /* 0x400000c0c6c60209 */ /* 0x000fe20007800000 */
[----:B------:R-:W-:Y:S01]  /*2f30*/  @P1 FMUL R192, R192, R201 ;  /* 0x000000c9c0c01220 */ /* 0x000fe20000400000 */
[----:B------:R-:W-:Y:S01]  /*2f40*/  SHF.L.U64.HI R0, R22, 0x10, RZ ;  /* 0x0000001016007819 */ /* 0x000fe200000102ff */
[----:B------:R-:W-:Y:S01]  /*2f50*/  F2F.F16.F32 R59, R59 ;  /* 0x0000003b003b7304 */ /* 0x000fe20000200800 */
[----:B------:R-:W-:Y:S01]  /*2f60*/  @P0 FMNMX R198, R198, |R63|, !PT ;  /* 0x4000003fc6c60209 */ /* 0x000fe20007800000 */
[----:B------:R-:W-:Y:S01]  /*2f70*/  @P1 FMUL R63, R63, R201 ;  /* 0x000000c93f3f1220 */ /* 0x000fe20000400000 */
[----:B0-----:R-:W-:Y:S01]  /*2f80*/  LOP3.LUT R35, R0, R35, RZ, 0xfc, !PT ;  /* 0x0000002300237212 */ /* 0x001fe200078efcff */
[-C--:B------:R-:W-:Y:S01]  /*2f90*/  @P1 FMUL R60, R60, R201.reuse ;  /* 0x000000c93c3c1220 */ /* 0x080fe20000400000 */
[----:B------:R-:W-:Y:S01]  /*2fa0*/  F2FP.F16.F32.PACK_AB R0, RZ, R56 ;  /* 0x00000038ff00723e */ /* 0x000fe200000000ff */
[----:B------:R-:W-:Y:S01]  /*2fb0*/  @P1 FMUL R54, R54, R201 ;  /* 0x000000c936361220 */ /* 0x000fe20000400000 */
[----:B------:R-:W-:Y:S01]  /*2fc0*/  @P0 FMNMX R198, R198, |R193|, !PT ;  /* 0x400000c1c6c60209 */ /* 0x000fe20007800000 */
[----:B------:R-:W-:Y:S01]  /*2fd0*/  @P1 FMUL R193, R193, R201 ;  /* 0x000000c9c1c11220 */ /* 0x000fe20000400000 */
[----:B------:R-:W-:Y:S01]  /*2fe0*/  F2FP.F16.F32.PACK_AB R25, RZ, R57 ;  /* 0x00000039ff19723e */ /* 0x000fe200000000ff */
[----:B------:R-:W-:Y:S01]  /*2ff0*/  F2F.F16.F32 R34, R34 ;  /* 0x0000002200227304 */ /* 0x000fe20000200800 */
[----:B------:R-:W-:Y:S01]  /*3000*/  LOP3.LUT R0, R0, 0xffff, RZ, 0xc0, !PT ;  /* 0x0000ffff00007812 */ /* 0x000fe200078ec0ff */
[----:B------:R-:W-:Y:S01]  /*3010*/  @P1 FMUL R52, R52, R201 ;  /* 0x000000c934341220 */ /* 0x000fe20000400000 */
[----:B-1----:R-:W-:Y:S01]  /*3020*/  LOP3.LUT R45, R2, R45, RZ, 0xfc, !PT ;  /* 0x0000002d022d7212 */ /* 0x002fe200078efcff */
[-C--:B------:R-:W-:Y:S01]  /*3030*/  @P1 FMUL R58, R58, R201.reuse ;  /* 0x000000c93a3a1220 */ /* 0x080fe20000400000 */
[----:B------:R-:W-:Y:S01]  /*3040*/  @P0 FMNMX R198, R198, |R194|, !PT ;  /* 0x400000c2c6c60209 */ /* 0x000fe20007800000 */
[----:B------:R-:W-:Y:S01]  /*3050*/  @P1 FMUL R194, R194, R201 ;  /* 0x000000c9c2c21220 */ /* 0x000fe20000400000 */
[----:B------:R-:W-:Y:S01]  /*3060*/  F2FP.F16.F32.PACK_AB R2, RZ, R24 ;  /* 0x00000018ff02723e */ /* 0x000fe200000000ff */
[----:B------:R-:W-:Y:S01]  /*3070*/  F2F.F16.F32 R193, R193 ;  /* 0x000000c100c17304 */ /* 0x000fe20000200800 */
[----:B------:R-:W-:-:S02]  /*3080*/  PRMT R24, R25, 0x5410, R0 ;  /* 0x0000541019187816 */ /* 0x000fc40000000000 */
[----:B------:R-:W-:Y:S02]  /*3090*/  SHF.L.U64.HI R0, R0, 0x10, RZ ;  /* 0x0000001000007819 */ /* 0x000fe400000102ff */
[----:B------:R-:W-:Y:S01]  /*30a0*/  @P0 FMNMX R198, R198, |R204|, !PT ;  /* 0x400000ccc6c60209 */ /* 0x000fe20007800000 */
[----:B------:R-:W-:Y:S01]  /*30b0*/  @P1 FMUL R204, R204, R201 ;  /* 0x000000c9cccc1220 */ /* 0x000fe20000400000 */
[----:B--2---:R-:W-:Y:S01]  /*30c0*/  LOP3.LUT R31, R0, R31, RZ, 0xfc, !PT ;  /* 0x0000001f001f7212 */ /* 0x004fe200078efcff */
[----:B------:R-:W-:Y:S01]  /*30d0*/  F2F.F16.F32 R194, R194 ;  /* 0x000000c200c27304 */ /* 0x000fe20000200800 */
[----:B------:R-:W-:Y:S02]  /*30e0*/  PRMT R0, R2, 0x7610, R0 ;  /* 0x0000761002007816 */ /* 0x000fe40000000000 */
[----:B------:R-:W-:Y:S01]  /*30f0*/  @P0 FMNMX R198, R198, |R202|, !PT ;  /* 0x400000cac6c60209 */ /* 0x000fe20007800000 */
[----:B------:R-:W-:Y:S01]  /*3100*/  @P1 FMUL R202, R202, R201 ;  /* 0x000000c9caca1220 */ /* 0x000fe20000400000 */
[----:B---3--:R-:W-:-:S02]  /*3110*/  SHF.L.U32 R30, R30, 0x10, RZ ;  /* 0x000000101e1e7819 */ /* 0x008fc400000006ff */
[----:B------:R-:W-:Y:S01]  /*3120*/  @P0 FMNMX R198, R198, |R206|, !PT ;  /* 0x400000cec6c60209 */ /* 0x000fe20007800000 */
[----:B------:R0:W1:Y:S01]  /*3130*/  F2F.F16.F32 R2, R26 ;  /* 0x0000001a00027304 */ /* 0x0000620000200800 */
[----:B------:R-:W-:Y:S01]  /*3140*/  LOP3.LUT R0, R0, 0xffff, RZ, 0xc0, !PT ;  /* 0x0000ffff00007812 */ /* 0x000fe200078ec0ff */
[----:B------:R-:W-:Y:S01]  /*3150*/  @P1 FMUL R206, R206, R201 ;  /* 0x000000c9cece1220 */ /* 0x000fe20000400000 */
[----:B------:R-:W-:Y:S01]  /*3160*/  @P0 FMNMX R198, R198, |R195|, !PT ;  /* 0x400000c3c6c60209 */ /* 0x000fe20007800000 */
[----:B------:R-:W-:Y:S01]  /*3170*/  @P1 FMUL R195, R195, R201 ;  /* 0x000000c9c3c31220 */ /* 0x000fe20000400000 */
[----:B------:R-:W-:Y:S02]  /*3180*/  LOP3.LUT R36, R23, R36, RZ, 0xfc, !PT ;  /* 0x0000002417247212 */ /* 0x000fe400078efcff */
[----:B------:R-:W-:Y:S01]  /*3190*/  F2FP.F16.F32.PACK_AB R23, RZ, R33 ;  /* 0x00000021ff17723e */ /* 0x000fe200000000ff */
[----:B------:R-:W-:Y:S01]  /*31a0*/  F2F.F16.F32 R43, R43 ;  /* 0x0000002b002b7304 */ /* 0x000fe20000200800 */
[----:B------:R-:W-:-:S02]  /*31b0*/  LOP3.LUT R25, R31, R30, RZ, 0xfc, !PT ;  /* 0x0000001e1f197212 */ /* 0x000fc400078efcff */
[----:B------:R-:W-:Y:S02]  /*31c0*/  F2FP.F16.F32.PACK_AB R33, RZ, R28 ;  /* 0x0000001cff21723e */ /* 0x000fe400000000ff */
[----:B------:R-:W-:Y:S02]  /*31d0*/  SHF.L.U64.HI R31, R0, 0x10, RZ ;  /* 0x00000010001f7819 */ /* 0x000fe400000102ff */
[----:B------:R-:W-:Y:S01]  /*31e0*/  @P0 FMNMX R198, R198, |R203|, !PT ;  /* 0x400000cbc6c60209 */ /* 0x000fe20007800000 */
[----:B------:R-:W-:Y:S01]  /*31f0*/  F2F.F16.F32 R46, R46 ;  /* 0x0000002e002e7304 */ /* 0x000fe20000200800 */
[----:B------:R-:W-:Y:S01]  /*3200*/  F2FP.F16.F32.PACK_AB R62, RZ, R62 ;  /* 0x0000003eff3e723e */ /* 0x000fe200000000ff */
[----:B------:R-:W-:Y:S01]  /*3210*/  @P1 FMUL R203, R203, R201 ;  /* 0x000000c9cbcb1220 */ /* 0x000fe20000400000 */
[----:B0-----:R-:W-:Y:S02]  /*3220*/  PRMT R26, R33, 0x5410, R0 ;  /* 0x00005410211a7816 */ /* 0x001fe40000000000 */
[----:B-1----:R-:W-:-:S02]  /*3230*/  LOP3.LUT R2, R31, R2, RZ, 0xfc, !PT ;  /* 0x000000021f027212 */ /* 0x002fc400078efcff */
[----:B------:R-:W-:Y:S01]  /*3240*/  SHF.L.U32 R29, R29, 0x10, RZ ;  /* 0x000000101d1d7819 */ /* 0x000fe200000006ff */
[----:B------:R-:W-:Y:S01]  /*3250*/  F2F.F16.F32 R49, R49 ;  /* 0x0000003100317304 */ /* 0x000fe20000200800 */
[----:B------:R-:W-:Y:S01]  /*3260*/  @P0 FMNMX R198, R198, |R208|, !PT ;  /* 0x400000d0c6c60209 */ /* 0x000fe20007800000 */
[----:B------:R-:W-:Y:S01]  /*3270*/  @P1 FMUL R208, R208, R201 ;  /* 0x000000c9d0d01220 */ /* 0x000fe20000400000 */
[----:B------:R-:W-:Y:S02]  /*3280*/  PRMT R0, R62, 0x7610, R0 ;  /* 0x000076103e007816 */ /* 0x000fe40000000000 */
[----:B------:R-:W-:Y:S02]  /*3290*/  F2FP.F16.F32.PACK_AB R28, RZ, R27 ;  /* 0x0000001bff1c723e */ /* 0x000fe400000000ff */
[----:B------:R-:W-:Y:S01]  /*32a0*/  LOP3.LUT R27, R2, R29, RZ, 0xfc, !PT ;  /* 0x0000001d021b7212 */ /* 0x000fe200078efcff */
[----:B------:R-:W-:Y:S01]  /*32b0*/  F2F.F16.F32 R60, R60 ;  /* 0x0000003c003c7304 */ /* 0x000fe20000200800 */
[----:B------:R-:W-:Y:S01]  /*32c0*/  @P0 FMNMX R198, R198, |R209|, !PT ;  /* 0x400000d1c6c60209 */ /* 0x000fe20007800000 */
[----:B------:R-:W-:Y:S01]  /*32d0*/  @P1 FMUL R209, R209, R201 ;  /* 0x000000c9d1d11220 */ /* 0x000fe20000400000 */
[----:B------:R-:W-:-:S02]  /*32e0*/  LOP3.LUT R0, R0, 0xffff, RZ, 0xc0, !PT ;  /* 0x0000ffff00007812 */ /* 0x000fc400078ec0ff */
[----:B------:R-:W-:Y:S02]  /*32f0*/  PRMT R29, R28, 0x7610, R29 ;  /* 0x000076101c1d7816 */ /* 0x000fe4000000001d */
[----:B------:R-:W-:Y:S01]  /*3300*/  @P0 FMNMX R198, R198, |R207|, !PT ;  /* 0x400000cfc6c60209 */ /* 0x000fe20007800000 */
[----:B------:R-:W0:Y:S01]  /*3310*/  F2F.F16.F32 R209, R209 ;  /* 0x000000d100d17304 */ /* 0x000e220000200800 */
[----:B------:R-:W-:Y:S01]  /*3320*/  SHF.L.U64.HI R2, R0, 0x10, RZ ;  /* 0x0000001000027819 */ /* 0x000fe200000102ff */
[----:B------:R-:W-:Y:S01]  /*3330*/  @P1 FMUL R207, R207, R201 ;  /* 0x000000c9cfcf1220 */ /* 0x000fe20000400000 */
[----:B------:R-:W-:Y:S02]  /*3340*/  PRMT R28, R29, 0x5410, R0 ;  /* 0x000054101d1c7816 */ /* 0x000fe40000000000 */
[----:B------:R-:W-:Y:S02]  /*3350*/  F2FP.F16.F32.PACK_AB R0, RZ, R63 ;  /* 0x0000003fff00723e */ /* 0x000fe400000000ff */
[----:B------:R-:W-:Y:S01]  /*3360*/  @P0 FMNMX R198, R198, |R205|, !PT ;  /* 0x400000cdc6c60209 */ /* 0x000fe20007800000 */
[----:B------:R-:W-:Y:S01]  /*3370*/  F2F.F16.F32 R207, R207 ;  /* 0x000000cf00cf7304 */ /* 0x000fe20000200800 */
[----:B------:R-:W-:Y:S01]  /*3380*/  F2FP.F16.F32.PACK_AB R31, RZ, R192 ;  /* 0x000000c0ff1f723e */ /* 0x000fe200000000ff */
[----:B------:R-:W-:Y:S01]  /*3390*/  @P1 FMUL R205, R205, R201 ;  /* 0x000000c9cdcd1220 */ /* 0x000fe20000400000 */
[----:B------:R-:W-:-:S02]  /*33a0*/  LOP3.LUT R0, R0, 0xffff, RZ, 0xc0, !PT ;  /* 0x0000ffff00007812 */ /* 0x000fc400078ec0ff */
[----:B------:R-:W-:Y:S01]  /*33b0*/  @P0 FMNMX R198, R198, |R211|, !PT ;  /* 0x400000d3c6c60209 */ /* 0x000fe20007800000 */
[----:B------:R-:W-:Y:S01]  /*33c0*/  @P1 FMUL R211, R211, R201 ;  /* 0x000000c9d3d31220 */ /* 0x000fe20000400000 */
[----:B------:R-:W-:Y:S01]  /*33d0*/  LOP3.LUT R59, R2, R59, RZ, 0xfc, !PT ;  /* 0x0000003b023b7212 */ /* 0x000fe200078efcff */
[----:B------:R-:W-:Y:S01]  /*33e0*/  F2F.F16.F32 R54, R54 ;  /* 0x0000003600367304 */ /* 0x000fe20000200800 */
[----:B------:R-:W-:Y:S02]  /*33f0*/  SHF.L.U64.HI R2, R0, 0x10, RZ ;  /* 0x0000001000027819 */ /* 0x000fe400000102ff */
[----:B------:R-:W-:Y:S02]  /*3400*/  PRMT R30, R31, 0x5410, R0 ;  /* 0x000054101f1e7816 */ /* 0x000fe40000000000 */
[----:B------:R-:W-:Y:S02]  /*3410*/  F2FP.F16.F32.PACK_AB R0, RZ, R202 ;  /* 0x000000caff00723e */ /* 0x000fe400000000ff */
[----:B------:R-:W-:Y:S01]  /*3420*/  @P0 FMNMX R198, R198, |R210|, !PT ;  /* 0x400000d2c6c60209 */ /* 0x000fe20007800000 */
[----:B------:R-:W-:Y:S01]  /*3430*/  @P1 FMUL R210, R210, R201 ;  /* 0x000000c9d2d21220 */ /* 0x000fe20000400000 */
[----:B------:R-:W-:Y:S01]  /*3440*/  F2FP.F16.F32.PACK_AB R33, RZ, R204 ;  /* 0x000000ccff21723e */ /* 0x000fe200000000ff */
[----:B------:R-:W-:Y:S01]  /*3450*/  F2F.F16.F32 R52, R52 ;  /* 0x0000003400347304 */ /* 0x000fe20000200800 */
[----:B------:R-:W-:-:S02]  /*3460*/  LOP3.LUT R0, R0, 0xffff, RZ, 0xc0, !PT ;  /* 0x0000ffff00007812 */ /* 0x000fc400078ec0ff */
[----:B------:R-:W-:Y:S02]  /*3470*/  F2FP.F16.F32.PACK_AB R208, RZ, R208 ;  /* 0x000000d0ffd0723e */ /* 0x000fe400000000ff */
[--C-:B------:R-:W-:Y:S02]  /*3480*/  PRMT R32, R33, 0x5410, R0.reuse ;  /* 0x0000541021207816 */ /* 0x100fe40000000000 */
[----:B------:R-:W-:Y:S01]  /*3490*/  LOP3.LUT R193, R2, R193, RZ, 0xfc, !PT ;  /* 0x000000c102c17212 */ /* 0x000fe200078efcff */
[----:B------:R-:W1:Y:S01]  /*34a0*/  F2F.F16.F32 R210, R210 ;  /* 0x000000d200d27304 */ /* 0x000e620000200800 */
[----:B------:R-:W-:Y:S02]  /*34b0*/  SHF.L.U64.HI R33, R0, 0x10, RZ ;  /* 0x0000001000217819 */ /* 0x000fe400000102ff */
[----:B------:R-:W-:Y:S02]  /*34c0*/  F2FP.F16.F32.PACK_AB R2, RZ, R211 ;  /* 0x000000d3ff02723e */ /* 0x000fe400000000ff */
[----:B------:R-:W-:-:S02]  /*34d0*/  PRMT R0, R208, 0x7610, R0 ;  /* 0x00007610d0007816 */ /* 0x000fc40000000000 */
[----:B------:R-:W-:Y:S01]  /*34e0*/  SHF.L.U32 R39, R39, 0x10, RZ ;  /* 0x0000001027277819 */ /* 0x000fe200000006ff */
[----:B------:R-:W-:Y:S01]  /*34f0*/  F2F.F16.F32 R58, R58 ;  /* 0x0000003a003a7304 */ /* 0x000fe20000200800 */
[----:B------:R-:W-:Y:S02]  /*3500*/  SHF.L.U32 R34, R34, 0x10, RZ ;  /* 0x0000001022227819 */ /* 0x000fe400000006ff */
[----:B------:R-:W-:Y:S02]  /*3510*/  LOP3.LUT R0, R0, 0xffff, RZ, 0xc0, !PT ;  /* 0x0000ffff00007812 */ /* 0x000fe400078ec0ff */
[----:B------:R-:W-:Y:S02]  /*3520*/  LOP3.LUT R2, R2, 0xffff, RZ, 0xc0, !PT ;  /* 0x0000ffff02027812 */ /* 0x000fe400078ec0ff */
[----:B------:R-:W-:Y:S01]  /*3530*/  PRMT R22, R23, 0x5410, R22 ;  /* 0x0000541017167816 */ /* 0x000fe20000000016 */
[----:B------:R-:W-:Y:S01]  /*3540*/  F2F.F16.F32 R206, R206 ;  /* 0x000000ce00ce7304 */ /* 0x000fe20000200800 */
[----:B------:R-:W-:-:S02]  /*3550*/  LOP3.LUT R21, R36, R39, RZ, 0xfc, !PT ;  /* 0x0000002724157212 */ /* 0x000fc400078efcff */
[----:B------:R-:W-:Y:S01]  /*3560*/  LOP3.LUT R23, R35, R34, RZ, 0xfc, !PT ;  /* 0x0000002223177212 */ /* 0x000fe200078efcff */
[----:B------:R-:W2:Y:S01]  /*3570*/  @!P2 LDC.64 R38, c[0x0][0x230] ;  /* 0x00008c00ff26ab82 */ /* 0x000ea20000000a00 */
[----:B------:R-:W-:Y:S02]  /*3580*/  SHF.L.U64.HI R34, R0, 0x10, RZ ;  /* 0x0000001000227819 */ /* 0x000fe400000102ff */
[----:B------:R-:W-:Y:S01]  /*3590*/  SHF.L.U64.HI R35, R2, 0x10, RZ ;  /* 0x0000001002237819 */ /* 0x000fe200000102ff */
[----:B------:R-:W-:Y:S01]  /*35a0*/  F2F.F16.F32 R195, R195 ;  /* 0x000000c300c37304 */ /* 0x000fe20000200800 */
[----:B------:R-:W-:Y:S01]  /*35b0*/  @P0 FMNMX R198, R198, |R7|, !PT ;  /* 0x40000007c6c60209 */ /* 0x000fe20007800000 */
[----:B------:R-:W-:Y:S01]  /*35c0*/  @P1 FMUL R7, R7, R201 ;  /* 0x000000c907071220 */ /* 0x000fe20000400000 */
[----:B0-----:R-:W-:Y:S02]  /*35d0*/  LOP3.LUT R40, R34, R209, RZ, 0xfc, !PT ;  /* 0x000000d122287212 */ /* 0x001fe400078efcff */
[----:B-1----:R-:W-:-:S02]  /*35e0*/  LOP3.LUT R210, R35, R210, RZ, 0xfc, !PT ;  /* 0x000000d223d27212 */ /* 0x002fc400078efcff */
[----:B------:R-:W0:Y:S01]  /*35f0*/  LDC.64 R34, c[0x0][0x258] ;  /* 0x00009600ff227b82 */ /* 0x000e220000000a00 */
[----:B------:R-:W1:Y:S01]  /*3600*/  F2F.F16.F32 R7, R7 ;  /* 0x0000000700077304 */ /* 0x000e620000200800 */
[----:B------:R-:W-:Y:S02]  /*3610*/  SHF.L.U32 R194, R194, 0x10, RZ ;  /* 0x00000010c2c27819 */ /* 0x000fe400000006ff */
[----:B------:R-:W-:Y:S02]  /*3620*/  SHF.L.U32 R43, R43, 0x10, RZ ;  /* 0x000000102b2b7819 */ /* 0x000fe400000006ff */
[----:B------:R-:W-:Y:S02]  /*3630*/  F2FP.F16.F32.PACK_AB R37, RZ, R203 ;  /* 0x000000cbff25723e */ /* 0x000fe400000000ff */
[----:B------:R-:W-:Y:S02]  /*3640*/  SHF.L.U32 R46, R46, 0x10, RZ ;  /* 0x000000102e2e7819 */ /* 0x000fe400000006ff */
[----:B------:R-:W-:-:S02]  /*3650*/  LOP3.LUT R31, R193, R194, RZ, 0xfc, !PT ;  /* 0x000000c2c11f7212 */ /* 0x000fc400078efcff */
[----:B------:R-:W-:Y:S01]  /*3660*/  F2FP.F16.F32.PACK_AB R193, RZ, R205 ;  /* 0x000000cdffc1723e */ /* 0x000fe200000000ff */
        /* <DEDUP_REMOVED lines=73> */
.L_x_10314:
[----:B------:R-:W-:Y:S05]  /*3b00*/  BSYNC B0 ;  /* 0x0000000000007941 */ /* 0x000fea0003800000 */
.L_x_10313:
        /* <DEDUP_REMOVED lines=15> */
.L_x_10343:
        /* <DEDUP_REMOVED lines=28> */
.L_x_10346:
[----:B-1----:R-:W-:-:S07]  /*3dc0*/  FMNMX R5, R3, R2, !PT ;  /* 0x0000000203057209 */ /* 0x002fce0007800000 */
.L_x_10320:
[----:B------:R-:W-:Y:S05]  /*3dd0*/  BSYNC B0 ;  /* 0x0000000000007941 */ /* 0x000fea0003800000 */
.L_x_10319:
[----:B------:R-:W-:Y:S01]  /*3de0*/  ISETP.NE.AND P0, PT, R200, RZ, PT ;  /* 0x000000ffc800720c */ /* 0x000fe20003f05270 */
[----:B------:R-:W-:-:S12]  /*3df0*/  BSSY B0, `(.L_x_10317) ;  /* 0x0000004000007945 */ /* 0x000fd80003800000 */
[----:B------:R-:W-:Y:S05]  /*3e00*/  @P0 BRA `(.L_x_10322) ;  /* 0x0000000000080947 */ /* 0x000fea0003800000 */
[----:B0-----:R-:W0:Y:S02]  /*3e10*/  LDC.64 R2, c[0x0][0x288] ;  /* 0x0000a200ff027b82 */ /* 0x001e240000000a00 */
[----:B0-----:R1:W-:Y:S02]  /*3e20*/  REDG.E.MAX.S32.STRONG.GPU desc[UR4][R2.64], R5 ;  /* 0x000000050200798e */ /* 0x0013e4000d10e384 */
.L_x_10322:
[----:B------:R-:W-:Y:S05]  /*3e30*/  BSYNC B0 ;  /* 0x0000000000007941 */ /* 0x000fea0003800000 */
.L_x_10317:
        /* <DEDUP_REMOVED lines=15> */
[----:B01----:R-:W-:Y:S05]  /*3f30*/  CALL.REL.NOINC `($__internal_147_$__cuda_sm20_rcp_rn_f32_slowpath) ;  /* 0x0000001000047944 */ /* 0x003fea0003c00000 */
[----:B------:R-:W-:Y:S05]  /*3f40*/  BRA `(.L_x_10324) ;  /* 0x0000000000107947 */ /* 0x000fea0003800000 */
.L_x_10323:
[----:B------:R-:W1:Y:S02]  /*3f50*/  MUFU.RCP R0, R201 ;  /* 0x000000c900007308 */ /* 0x000e640000001000 */
[----:B-12---:R-:W-:-:S04]  /*3f60*/  FFMA R2, R0, R201, -1 ;  /* 0xbf80000000027423 */ /* 0x006fc800000000c9 */
[----:B------:R-:W-:-:S04]  /*3f70*/  FADD.FTZ R5, -R2, -RZ ;  /* 0x800000ff02057221 */ /* 0x000fc80000010100 */
[----:B------:R-:W-:-:S07]  /*3f80*/  FFMA R5, R0, R5, R0 ;  /* 0x0000000500057223 */ /* 0x000fce0000000000 */
.L_x_10324:
[----:B0-----:R-:W0:Y:S02]  /*3f90*/  LDC.64 R2, c[0x0][0x280] ;  /* 0x0000a000ff027b82 */ /* 0x001e240000000a00 */
[----:B0-----:R-:W-:Y:S01]  /*3fa0*/  STG.E desc[UR4][R2.64], R5 ;  /* 0x0000000502007986 */ /* 0x001fe2000c101904 */
[----:B------:R-:W-:Y:S05]  /*3fb0*/  EXIT ;  /* 0x000000000000794d */ /* 0x000fea0003800000 */
.L_x_10315:
[----:B------:R-:W-:Y:S01]  /*3fc0*/  HFMA2.MMA R204, -RZ, RZ, 0, 5.9604644775390625e-08 ;  /* 0x00000001ffcc7435 */ /* 0x000fe200000001ff */
[----:B------:R-:W-:Y:S01]  /*3fd0*/  BSSY B1, `(.L_x_10325) ;  /* 0x0000006000017945 */ /* 0x000fe20003800000 */
[----:B------:R-:W-:Y:S02]  /*3fe0*/  MOV R203, 0x1f ;  /* 0x0000001f00cb7802 */ /* 0x000fe40000000f00 */
[----:B------:R-:W-:-:S07]  /*3ff0*/  MOV R202, 0xffffffff ;  /* 0xffffffff00ca7802 */ /* 0x000fce0000000f00 */
[----:B-----5:R-:W-:Y:S05]  /*4000*/  WARPSYNC.COLLECTIVE R202, `(.L_x_10326) ;  /* 0x00000000ca087348 */ /* 0x020fea0003c00000 */
[----:B------:R0:W1:Y:S02]  /*4010*/  SHFL.BFLY P0, R206, R205, R204, R203 ;  /* 0x0c0000cccdce7389 */ /* 0x00006400000000cb */
[----:B01---5:R-:W-:Y:S01]  /*4020*/  ENDCOLLECTIVE ;  /* 0x000000000000791b */ /* 0x023fe20003800000 */
.L_x_10326:
[----:B------:R-:W-:Y:S05]  /*4030*/  BSYNC B1 ;  /* 0x0000000000017941 */ /* 0x000fea0003800000 */
.L_x_10325:
[----:B------:R-:W-:Y:S01]  /*4040*/  HFMA2.MMA R204, -RZ, RZ, 0, 1.1920928955078125e-07 ;  /* 0x00000002ffcc7435 */ /* 0x000fe200000001ff */
[----:B------:R-:W-:Y:S01]  /*4050*/  FADD R205, R205, R206 ;  /* 0x000000cecdcd7221 */ /* 0x000fe20000000000 */
[----:B------:R-:W-:Y:S02]  /*4060*/  MOV R203, 0x1f ;  /* 0x0000001f00cb7802 */ /* 0x000fe40000000f00 */
[----:B------:R-:W-:-:S07]  /*4070*/  MOV R202, 0xffffffff ;  /* 0xffffffff00ca7802 */ /* 0x000fce0000000f00 */
[----:B------:R-:W-:Y:S05]  /*4080*/  WARPSYNC.COLLECTIVE R202, `(.L_x_10327) ;  /* 0x00000000ca087348 */ /* 0x000fea0003c00000 */
[----:B------:R0:W1:Y:S02]  /*4090*/  SHFL.BFLY P0, R206, R205, R204, R203 ;  /* 0x0c0000cccdce7389 */ /* 0x00006400000000cb */
[----:B01----:R-:W-:Y:S01]  /*40a0*/  ENDCOLLECTIVE ;  /* 0x000000000000791b */ /* 0x003fe20003800000 */
.L_x_10327:
[----:B------:R-:W-:Y:S01]  /*40b0*/  HFMA2.MMA R204, -RZ, RZ, 0, 2.384185791015625e-07 ;  /* 0x00000004ffcc7435 */ /* 0x000fe200000001ff */
[----:B------:R-:W-:-:S05]  /*40c0*/  FADD R207, R205, R206 ;  /* 0x000000cecdcf7221 */ /* 0x000fca0000000000 */
[----:B------:R-:W-:-:S07]  /*40d0*/  MOV R205, R207 ;  /* 0x000000cf00cd7202 */ /* 0x000fce0000000f00 */
[----:B------:R-:W-:Y:S05]  /*40e0*/  WARPSYNC.COLLECTIVE R202, `(.L_x_10328) ;  /* 0x00000000ca087348 */ /* 0x000fea0003c00000 */
[----:B------:R0:W1:Y:S02]  /*40f0*/  SHFL.BFLY P0, R206, R205, R204, R203 ;  /* 0x0c0000cccdce7389 */ /* 0x00006400000000cb */
[----:B01----:R-:W-:Y:S01]  /*4100*/  ENDCOLLECTIVE ;  /* 0x000000000000791b */ /* 0x003fe20003800000 */
.L_x_10328:
[----:B------:R-:W-:Y:S01]  /*4110*/  HFMA2.MMA R204, -RZ, RZ, 0, 4.76837158203125e-07 ;  /* 0x00000008ffcc7435 */ /* 0x000fe200000001ff */
[----:B------:R-:W-:-:S05]  /*4120*/  FADD R208, R207, R206 ;  /* 0x000000cecfd07221 */ /* 0x000fca0000000000 */
[----:B------:R-:W-:-:S07]  /*4130*/  MOV R205, R208 ;  /* 0x000000d000cd7202 */ /* 0x000fce0000000f00 */
[----:B------:R-:W-:Y:S05]  /*4140*/  WARPSYNC.COLLECTIVE R202, `(.L_x_10329) ;  /* 0x00000000ca087348 */ /* 0x000fea0003c00000 */
[----:B------:R0:W1:Y:S02]  /*4150*/  SHFL.BFLY P0, R206, R205, R204, R203 ;  /* 0x0c0000cccdce7389 */ /* 0x00006400000000cb */
[----:B01----:R-:W-:Y:S01]  /*4160*/  ENDCOLLECTIVE ;  /* 0x000000000000791b */ /* 0x003fe20003800000 */
.L_x_10329:
[----:B------:R-:W-:Y:S01]  /*4170*/  HFMA2.MMA R204, -RZ, RZ, 0, 9.5367431640625e-07 ;  /* 0x00000010ffcc7435 */ /* 0x000fe200000001ff */
[----:B------:R-:W-:-:S05]  /*4180*/  FADD R209, R208, R206 ;  /* 0x000000ced0d17221 */ /* 0x000fca0000000000 */
[----:B------:R-:W-:-:S07]  /*4190*/  MOV R205, R209 ;  /* 0x000000d100cd7202 */ /* 0x000fce0000000f00 */
[----:B------:R-:W-:Y:S05]  /*41a0*/  WARPSYNC.COLLECTIVE R202, `(.L_x_10330) ;  /* 0x00000000ca087348 */ /* 0x000fea0003c00000 */
[----:B------:R0:W1:Y:S02]  /*41b0*/  SHFL.BFLY P0, R206, R205, R204, R203 ;  /* 0x0c0000cccdce7389 */ /* 0x00006400000000cb */
[----:B01----:R-:W-:Y:S01]  /*41c0*/  ENDCOLLECTIVE ;  /* 0x000000000000791b */ /* 0x003fe20003800000 */
.L_x_10330:
        /* <DEDUP_REMOVED lines=135> */
.L_x_10331:
[----:B------:R-:W-:Y:S01]  /*4a40*/  HFMA2.MMA R204, -RZ, RZ, 0, 1.1920928955078125e-07 ;  /* 0x00000002ffcc7435 */ /* 0x000fe200000001ff */
[----:B------:R-:W-:-:S05]  /*4a50*/  FADD R4, R205, R206 ;  /* 0x000000cecd047221 */ /* 0x000fca0000000000 */
[----:B------:R-:W-:-:S07]  /*4a60*/  MOV R205, R4 ;  /* 0x0000000400cd7202 */ /* 0x000fce0000000f00 */
[----:B------:R-:W-:Y:S05]  /*4a70*/  WARPSYNC.COLLECTIVE R202, `(.L_x_10332) ;  /* 0x00000000ca087348 */ /* 0x000fea0003c00000 */
[----:B------:R0:W1:Y:S02]  /*4a80*/  SHFL.BFLY P0, R206, R205, R204, R203 ;  /* 0x0c0000cccdce7389 */ /* 0x00006400000000cb */
[----:B01----:R-:W-:Y:S01]  /*4a90*/  ENDCOLLECTIVE ;  /* 0x000000000000791b */ /* 0x003fe20003800000 */
.L_x_10332:
[----:B------:R-:W-:Y:S01]  /*4aa0*/  HFMA2.MMA R204, -RZ, RZ, 0, 2.384185791015625e-07 ;  /* 0x00000004ffcc7435 */ /* 0x000fe200000001ff */
[----:B------:R-:W-:-:S05]  /*4ab0*/  FADD R5, R4, R206 ;  /* 0x000000ce04057221 */ /* 0x000fca0000000000 */
[----:B------:R-:W-:-:S07]  /*4ac0*/  MOV R205, R5 ;  /* 0x0000000500cd7202 */ /* 0x000fce0000000f00 */
[----:B------:R-:W-:Y:S05]  /*4ad0*/  WARPSYNC.COLLECTIVE R202, `(.L_x_10333) ;  /* 0x00000000ca087348 */ /* 0x000fea0003c00000 */
[----:B------:R0:W1:Y:S02]  /*4ae0*/  SHFL.BFLY P0, R206, R205, R204, R203 ;  /* 0x0c0000cccdce7389 */ /* 0x00006400000000cb */
[----:B01----:R-:W-:Y:S01]  /*4af0*/  ENDCOLLECTIVE ;  /* 0x000000000000791b */ /* 0x003fe20003800000 */
.L_x_10333:
[----:B------:R-:W-:Y:S01]  /*4b00*/  HFMA2.MMA R204, -RZ, RZ, 0, 4.76837158203125e-07 ;  /* 0x00000008ffcc7435 */ /* 0x000fe200000001ff */
[----:B------:R-:W-:-:S05]  /*4b10*/  FADD R6, R5, R206 ;  /* 0x000000ce05067221 */ /* 0x000fca0000000000 */
[----:B------:R-:W-:-:S07]  /*4b20*/  MOV R205, R6 ;  /* 0x0000000600cd7202 */ /* 0x000fce0000000f00 */
[----:B------:R-:W-:Y:S05]  /*4b30*/  WARPSYNC.COLLECTIVE R202, `(.L_x_10334) ;  /* 0x00000000ca087348 */ /* 0x000fea0003c00000 */
[----:B------:R0:W1:Y:S02]  /*4b40*/  SHFL.BFLY P0, R206, R205, R204, R203 ;  /* 0x0c0000cccdce7389 */ /* 0x00006400000000cb */
[----:B01----:R-:W-:Y:S01]  /*4b50*/  ENDCOLLECTIVE ;  /* 0x000000000000791b */ /* 0x003fe20003800000 */
.L_x_10334:
[----:B------:R-:W-:Y:S01]  /*4b60*/  HFMA2.MMA R204, -RZ, RZ, 0, 9.5367431640625e-07 ;  /* 0x00000010ffcc7435 */ /* 0x000fe200000001ff */
[----:B------:R-:W-:-:S05]  /*4b70*/  FADD R8, R6, R206 ;  /* 0x000000ce06087221 */ /* 0x000fca0000000000 */
[----:B------:R-:W-:-:S07]  /*4b80*/  MOV R205, R8 ;  /* 0x0000000800cd7202 */ /* 0x000fce0000000f00 */
[----:B------:R-:W-:Y:S05]  /*4b90*/  WARPSYNC.COLLECTIVE R202, `(.L_x_10335) ;  /* 0x00000000ca087348 */ /* 0x000fea0003c00000 */
[----:B------:R0:W1:Y:S02]  /*4ba0*/  SHFL.BFLY P0, R206, R205, R204, R203 ;  /* 0x0c0000cccdce7389 */ /* 0x00006400000000cb */
[----:B01----:R-:W-:Y:S01]  /*4bb0*/  ENDCOLLECTIVE ;  /* 0x000000000000791b */ /* 0x003fe20003800000 */
.L_x_10335:
[----:B------:R-:W-:Y:S05]  /*4bc0*/  BRA `(.L_x_10336) ;  /* 0xffffffc800247947 */ /* 0x000fea000383ffff */
.L_x_10318:
        /* <DEDUP_REMOVED lines=8> */
.L_x_10338:
[----:B------:R-:W-:Y:S05]  /*4c50*/  BSYNC B0 ;  /* 0x0000000000007941 */ /* 0x000fea0003800000 */
.L_x_10337:
        /* <DEDUP_REMOVED lines=9> */
.L_x_10339:
[----:B------:R-:W-:Y:S01]  /*4cf0*/  HFMA2.MMA R4, -RZ, RZ, 0, 2.384185791015625e-07 ;  /* 0x00000004ff047435 */ /* 0x000fe200000001ff */
[----:B------:R-:W-:-:S04]  /*4d00*/  MOV R0, R7 ;  /* 0x0000000700007202 */ /* 0x000fc80000000f00 */
[----:B------:R-:W-:-:S04]  /*4d10*/  FMNMX R0, R3, R0, !PT ;  /* 0x0000000003007209 */ /* 0x000fc80007800000 */
[----:B------:R-:W-:-:S07]  /*4d20*/  MOV R9, R0 ;  /* 0x0000000000097202 */ /* 0x000fce0000000f00 */
[----:B------:R-:W-:Y:S05]  /*4d30*/  WARPSYNC.COLLECTIVE R202, `(.L_x_10340) ;  /* 0x00000000ca087348 */ /* 0x000fea0003c00000 */
[----:B------:R0:W1:Y:S02]  /*4d40*/  SHFL.DOWN P0, R7, R9, R4, R11 ;  /* 0x0800000409077389 */ /* 0x000064000000000b */
[----:B01----:R-:W-:Y:S01]  /*4d50*/  ENDCOLLECTIVE ;  /* 0x000000000000791b */ /* 0x003fe20003800000 */
.L_x_10340:
[----:B------:R-:W-:Y:S01]  /*4d60*/  HFMA2.MMA R4, -RZ, RZ, 0, 1.1920928955078125e-07 ;  /* 0x00000002ff047435 */ /* 0x000fe200000001ff */
[----:B------:R-:W-:-:S04]  /*4d70*/  MOV R5, R7 ;  /* 0x0000000700057202 */ /* 0x000fc80000000f00 */
[----:B------:R-:W-:-:S04]  /*4d80*/  FMNMX R5, R0, R5, !PT ;  /* 0x0000000500057209 */ /* 0x000fc80007800000 */
[----:B------:R-:W-:-:S07]  /*4d90*/  MOV R9, R5 ;  /* 0x0000000500097202 */ /* 0x000fce0000000f00 */
[----:B------:R-:W-:Y:S05]  /*4da0*/  WARPSYNC.COLLECTIVE R202, `(.L_x_10341) ;  /* 0x00000000ca087348 */ /* 0x000fea0003c00000 */
[----:B------:R0:W1:Y:S02]  /*4db0*/  SHFL.DOWN P0, R7, R9, R4, R11 ;  /* 0x0800000409077389 */ /* 0x000064000000000b */
[----:B01----:R-:W-:Y:S01]  /*4dc0*/  ENDCOLLECTIVE ;  /* 0x000000000000791b */ /* 0x003fe20003800000 */
.L_x_10341:
[----:B------:R-:W-:Y:S01]  /*4dd0*/  HFMA2.MMA R4, -RZ, RZ, 0, 5.9604644775390625e-08 ;  /* 0x00000001ff047435 */ /* 0x000fe200000001ff */
[----:B------:R-:W-:-:S04]  /*4de0*/  MOV R2, R7 ;  /* 0x0000000700027202 */ /* 0x000fc80000000f00 */
[----:B------:R-:W-:-:S04]  /*4df0*/  FMNMX R2, R5, R2, !PT ;  /* 0x0000000205027209 */ /* 0x000fc80007800000 */
[----:B------:R-:W-:-:S07]  /*4e00*/  MOV R9, R2 ;  /* 0x0000000200097202 */ /* 0x000fce0000000f00 */
[----:B------:R-:W-:Y:S05]  /*4e10*/  WARPSYNC.COLLECTIVE R202, `(.L_x_10342) ;  /* 0x00000000ca087348 */ /* 0x000fea0003c00000 */
[----:B------:R0:W1:Y:S02]  /*4e20*/  SHFL.DOWN P0, R7, R9, R4, R11 ;  /* 0x0800000409077389 */ /* 0x000064000000000b */
[----:B01----:R-:W-:Y:S01]  /*4e30*/  ENDCOLLECTIVE ;  /* 0x000000000000791b */ /* 0x003fe20003800000 */
.L_x_10342:
[----:B------:R-:W-:Y:S05]  /*4e40*/  BRA `(.L_x_10343) ;  /* 0xffffffec006c7947 */ /* 0x000fea000383ffff */
.L_x_10321:
[----:B------:R-:W-:Y:S01]  /*4e50*/  HFMA2.MMA R4, -RZ, RZ, 0, 1.1920928955078125e-07 ;  /* 0x00000002ff047435 */ /* 0x000fe200000001ff */
[----:B-1----:R-:W-:Y:S02]  /*4e60*/  MOV R9, R0 ;  /* 0x0000000000097202 */ /* 0x002fe40000000f00 */
[----:B------:R-:W-:Y:S02]  /*4e70*/  MOV R11, 0x1f ;  /* 0x0000001f000b7802 */ /* 0x000fe40000000f00 */
[----:B------:R-:W-:-:S07]  /*4e80*/  MOV R202, 0xffffffff ;  /* 0xffffffff00ca7802 */ /* 0x000fce0000000f00 */
[----:B0----5:R-:W-:Y:S05]  /*4e90*/  WARPSYNC.COLLECTIVE R202, `(.L_x_10344) ;  /* 0x00000000ca087348 */ /* 0x021fea0003c00000 */
[----:B------:R1:W2:Y:S02]  /*4ea0*/  SHFL.DOWN P0, R7, R9, R4, R11 ;  /* 0x0800000409077389 */ /* 0x0002a4000000000b */
[----:B012--5:R-:W-:Y:S01]  /*4eb0*/  ENDCOLLECTIVE ;  /* 0x000000000000791b */ /* 0x027fe20003800000 */
.L_x_10344:
[----:B------:R-:W-:Y:S01]  /*4ec0*/  HFMA2.MMA R4, -RZ, RZ, 0, 5.9604644775390625e-08 ;  /* 0x00000001ff047435 */ /* 0x000fe200000001ff */
[----:B------:R-:W-:-:S04]  /*4ed0*/  MOV R3, R7 ;  /* 0x0000000700037202 */ /* 0x000fc80000000f00 */
[----:B------:R-:W-:-:S04]  /*4ee0*/  FMNMX R3, R3, R0, !PT ;  /* 0x0000000003037209 */ /* 0x000fc80007800000 */
[----:B------:R-:W-:-:S07]  /*4ef0*/  MOV R9, R3 ;  /* 0x0000000300097202 */ /* 0x000fce0000000f00 */
[----:B------:R-:W-:Y:S05]  /*4f00*/  WARPSYNC.COLLECTIVE R202, `(.L_x_10345) ;  /* 0x00000000ca087348 */ /* 0x000fea0003c00000 */
[----:B------:R0:W1:Y:S02]  /*4f10*/  SHFL.DOWN P0, R7, R9, R4, R11 ;  /* 0x0800000409077389 */ /* 0x000064000000000b */
[----:B01----:R-:W-:Y:S01]  /*4f20*/  ENDCOLLECTIVE ;  /* 0x000000000000791b */ /* 0x003fe20003800000 */
.L_x_10345:
[----:B------:R-:W-:Y:S01]  /*4f30*/  MOV R2, R7 ;  /* 0x0000000700027202 */ /* 0x000fe20000000f00 */
[----:B------:R-:W-:Y:S06]  /*4f40*/  BRA `(.L_x_10346) ;  /* 0xffffffec009c7947 */ /* 0x000fec000383ffff */
        .weak           $__internal_147_$__cuda_sm20_rcp_rn_f32_slowpath
        .type           $__internal_147_$__cuda_sm20_rcp_rn_f32_slowpath,@function
        .size           $__internal_147_$__cuda_sm20_rcp_rn_f32_slowpath,(.L_x_14483 - $__internal_147_$__cuda_sm20_rcp_rn_f32_slowpath)
$__internal_147_$__cuda_sm20_rcp_rn_f32_slowpath:
        /* <DEDUP_REMOVED lines=15> */
.L_x_10347:
        /* <DEDUP_REMOVED lines=33> */
.L_x_10349:
[----:B------:R0:W1:Y:S02]  /*5250*/  MUFU.RCP R2, R0 ;  /* 0x0000000000027308 */ /* 0x0000640000001000 */
.L_x_10348:
[----:B-1-3--:R-:W-:Y:S02]  /*5260*/  MOV R5, R2 ;  /* 0x0000000200057202 */ /* 0x00afe40000000f00 */
[----:B------:R-:W-:Y:S02]  /*5270*/  MOV R2, R7 ;  /* 0x0000000700027202 */ /* 0x000fe40000000f00 */
[----:B------:R-:W-:-:S04]  /*5280*/  MOV R3, 0x0 ;  /* 0x0000000000037802 */ /* 0x000fc80000000f00 */
[----:B0-2---:R-:W-:Y:S05]  /*5290*/  RET.REL.NODEC R2 `(_ZN18transformer_engine13normalization19ln_fwd_tuned_kernelINS0_13Kernel_traitsIff6__halffjLj2048ELj1ELj4ELj1ELj16ENS0_18Kernel_traits_baseILj2048EffS3_fjLj128EEEEEEEvNS0_19ForwardKernelParamsE) ;  /* 0xffffffac02587950 */ /* 0x005fea0003c3ffff */
.L_x_10350:
        /* <DEDUP_REMOVED lines=14> */
.L_x_14483:


//--------------------- .text._ZN18transformer_engine13normalization19ln_fwd_tuned_kernelINS0_13Kernel_traitsI6__halfS3_S3_fjLj2048ELj1ELj4ELj1ELj16ENS0_18Kernel_traits_baseILj2048ES3_S3_S3_fjLj128EEEEEEEvNS0_19ForwardKernelParamsE --------------------------
	.section	.text._ZN18transformer_engine13normalization19ln_fwd_tuned_kernelINS0_13Kernel_traitsI6__halfS3_S3_fjLj2048ELj1ELj4ELj1ELj16ENS0_18Kernel_traits_baseILj2048ES3_S3_S3_fjLj128EEEEEEEvNS0_19ForwardKernelParamsE,"ax",@progbits
	.align	128
        .global         _ZN18transformer_engine13normalization19ln_fwd_tuned_kernelINS0_13Kernel_traitsI6__halfS3_S3_fjLj2048ELj1ELj4ELj1ELj16ENS0_18Kernel_traits_baseILj2048ES3_S3_S3_fjLj128EEEEEEEvNS0_19ForwardKernelParamsE
        .type           _ZN18transformer_engine13normalization19ln_fwd_tuned_kernelINS0_13Kernel_traitsI6__halfS3_S3_fjLj2048ELj1ELj4ELj1ELj16ENS0_18Kernel_traits_baseILj2048ES3_S3_S3_fjLj128EEEEEEEvNS0_19ForwardKernelParamsE,@function
        .size           _ZN18transformer_engine13normalization19ln_fwd_tuned_kernelINS0_13Kernel_traitsI6__halfS3_S3_fjLj2048ELj1ELj4ELj1ELj16ENS0_18Kernel_traits_baseILj2048ES3_S3_S3_fjLj128EEEEEEEvNS0_19ForwardKernelParamsE,(.L_x_14484 - _ZN18transformer_engine13normalization19ln_fwd_tuned_kernelINS0_13Kernel_traitsI6__halfS3_S3_fjLj2048ELj1ELj4ELj1ELj16ENS0_18Kernel_traits_baseILj2048ES3_S3_S3_fjLj128EEEEEEEvNS0_19ForwardKernelParamsE)
        .other          _ZN18transformer_engine13normalization19ln_fwd_tuned_kernelINS0_13Kernel_traitsI6__halfS3_S3_fjLj2048ELj1ELj4ELj1ELj16ENS0_18Kernel_traits_baseILj2048ES3_S3_S3_fjLj128EEEEEEEvNS0_19ForwardKernelParamsE,@"STO_CUDA_ENTRY STV_DEFAULT"
_ZN18transformer_engine13normalization19ln_fwd_tuned_kernelINS0_13Kernel_traitsI6__halfS3_S3_fjLj2048ELj1ELj4ELj1ELj16ENS0_18Kernel_traits_baseILj2048ES3_S3_S3_fjLj128EEEEEEEvNS0_19ForwardKernelParamsE:
.text._ZN18transformer_engine13normalization19ln_fwd_tuned_kernelINS0_13Kernel_traitsI6__halfS3_S3_fjLj2048ELj1ELj4ELj1ELj16ENS0_18Kernel_traits_baseILj2048ES3_S3_S3_fjLj128EEEEEEEvNS0_19ForwardKernelParamsE:
        /* <DEDUP_REMOVED lines=46> */
.L_x_10354:
[----:B------:R-:W1:Y:S01]  /*02e0*/  LDC.64 R104, c[0x0][0x220] ;  /* 0x00008800ff687b82 */ /* 0x000e620000000a00 */
[----:B------:R-:W-:-:S04]  /*02f0*/  LOP3.LUT P1, R10, R13, 0x1f, RZ, 0xc0, !PT ;  /* 0x0000001f0d0a7812 */ /* 0x000fc8000782c0ff */
[----:B------:R-:W-:-:S05]  /*0300*/  PRMT R10, R11, 0x2104, R10 ;  /* 0x000021040b0a7816 */ /* 0x000fca000000000a */
[----:B-1-3--:R-:W-:-:S06]  /*0310*/  IMAD.WIDE.U32 R108, R10, 0x10, R104 ;  /* 0x000000100a6c7825 */ /* 0x00afcc00078e0068 */
        /* <DEDUP_REMOVED lines=23> */
[--C-:B--2---:R-:W-:Y:S02]  /*0490*/  HADD2.F32 R0, -RZ, R108.reuse.H0_H0 ;  /* 0x2000006cff007230 */ /* 0x104fe40000004100 */
[----:B------:R-:W-:Y:S02]  /*04a0*/  HADD2.F32 R9, -RZ, R108.H1_H1 ;  /* 0x3000006cff097230 */ /* 0x000fe40000004100 */
[--C-:B------:R-:W-:Y:S02]  /*04b0*/  HADD2.F32 R8, -RZ, R109.reuse.H0_H0 ;  /* 0x2000006dff087230 */ /* 0x100fe40000004100 */
[----:B------:R-:W-:Y:S01]  /*04c0*/  FADD R2, RZ, R0 ;  /* 0x00000000ff027221 */ /* 0x000fe20000000000 */
[----:B------:R-:W-:Y:S02]  /*04d0*/  HADD2.F32 R7, -RZ, R109.H1_H1 ;  /* 0x3000006dff077230 */ /* 0x000fe40000004100 */
[----:B------:R-:W-:-:S02]  /*04e0*/  HADD2.F32 R6, -RZ, R110.H0_H0 ;  /* 0x2000006eff067230 */ /* 0x000fc40000004100 */
[----:B------:R-:W-:Y:S01]  /*04f0*/  FADD R3, R9, R2 ;  /* 0x0000000209037221 */ /* 0x000fe20000000000 */
[----:B------:R-:W-:Y:S02]  /*0500*/  HADD2.F32 R5, -RZ, R110.H1_H1 ;  /* 0x3000006eff057230 */ /* 0x000fe40000004100 */
[----:B------:R-:W-:Y:S02]  /*0510*/  HADD2.F32 R4, -RZ, R111.H0_H0 ;  /* 0x2000006fff047230 */ /* 0x000fe40000004100 */
[----:B------:R-:W-:-:S04]  /*0520*/  FADD R2, R8, R3 ;  /* 0x0000000308027221 */ /* 0x000fc80000000000 */
[----:B------:R-:W-:-:S04]  /*0530*/  FADD R3, R7, R2 ;  /* 0x0000000207037221 */ /* 0x000fc80000000000 */
[----:B------:R-:W-:Y:S01]  /*0540*/  FADD R2, R6, R3 ;  /* 0x0000000306027221 */ /* 0x000fe20000000000 */
[----:B------:R-:W-:-:S03]  /*0550*/  HADD2.F32 R3, -RZ, R111.H1_H1 ;  /* 0x3000006fff037230 */ /* 0x000fc60000004100 */
[----:B------:R-:W-:Y:S01]  /*0560*/  FADD R15, R5, R2 ;  /* 0x00000002050f7221 */ /* 0x000fe20000000000 */
[--C-:B---3--:R-:W-:Y:S02]  /*0570*/  HADD2.F32 R2, -RZ, R16.reuse.H0_H0 ;  /* 0x20000010ff027230 */ /* 0x108fe40000004100 */
[----:B------:R-:W-:Y:S02]  /*0580*/  HADD2.F32 R16, -RZ, R16.H1_H1 ;  /* 0x30000010ff107230 */ /* 0x000fe40000004100 */
[----:B------:R-:W-:-:S04]  /*0590*/  FADD R108, R4, R15 ;  /* 0x0000000f046c7221 */ /* 0x000fc80000000000 */
[----:B------:R-:W-:Y:S01]  /*05a0*/  FADD R15, R3, R108 ;  /* 0x0000006c030f7221 */ /* 0x000fe20000000000 */
[----:B------:R-:W-:-:S03]  /*05b0*/  HADD2.F32 R108, -RZ, R17.H1_H1 ;  /* 0x30000011ff6c7230 */ /* 0x000fc60000004100 */
[----:B------:R-:W-:Y:S01]  /*05c0*/  FADD R109, R2, R15 ;  /* 0x0000000f026d7221 */ /* 0x000fe20000000000 */
[----:B------:R-:W-:Y:S02]  /*05d0*/  HADD2.F32 R15, -RZ, R17.H0_H0 ;  /* 0x20000011ff0f7230 */ /* 0x000fe40000004100 */
[----:B------:R-:W-:Y:S02]  /*05e0*/  HADD2.F32 R17, -RZ, R18.H0_H0 ;  /* 0x20000012ff117230 */ /* 0x000fe40000004100 */
        /* <DEDUP_REMOVED lines=255> */
.L_x_10374:
[----:B------:R-:W2:Y:S01]  /*15e0*/  LDC R136, c[0x0][0x268] ;  /* 0x00009a00ff887b82 */ /* 0x000ea20000000800 */
[----:B-1----:R-:W-:Y:S01]  /*15f0*/  FADD R139, R143, R139 ;  /* 0x0000008b8f8b7221 */ /* 0x002fe20000000000 */
[----:B------:R-:W-:Y:S01]  /*1600*/  ISETP.NE.AND P2, PT, RZ, UR6, PT ;  /* 0x00000006ff007c0c */ /* 0x000fe2000bf45270 */
[----:B-----5:R-:W-:Y:S01]  /*1610*/  HADD2.F32 R137, -RZ, R20.H0_H0 ;  /* 0x20000014ff897230 */ /* 0x020fe20000004100 */
[----:B------:R-:W-:Y:S01]  /*1620*/  UISETP.NE.AND UP0, UPT, UR7, URZ, UPT ;  /* 0x0000003f0700728c */ /* 0x000fe2000bf05270 */
[----:B------:R-:W-:Y:S02]  /*1630*/  HADD2.F32 R138, -RZ, R52.H0_H0 ;  /* 0x20000034ff8a7230 */ /* 0x000fe40000004100 */
[--C-:B0-----:R-:W-:Y:S01]  /*1640*/  HADD2.F32 R143, -RZ, R53.reuse.H0_H0 ;  /* 0x20000035ff8f7230 */ /* 0x101fe20000004100 */
[----:B------:R-:W0:Y:S01]  /*1650*/  @!P1 LDC.64 R98, c[0x0][0x228] ;  /* 0x00008a00ff629b82 */ /* 0x000e220000000a00 */
[----:B------:R-:W-:Y:S01]  /*1660*/  HADD2.F32 R145, -RZ, R53.H1_H1 ;  /* 0x30000035ff917230 */ /* 0x000fe20000004100 */
[----:B------:R-:W-:Y:S01]  /*1670*/  PLOP3.LUT P3, PT, PT, PT, UP0, 0x80, 0x0 ;  /* 0x000000000000781c */ /* 0x000fe20003f6f008 */
[----:B------:R-:W-:-:S02]  /*1680*/  HADD2.F32 R142, -RZ, R22.H0_H0 ;  /* 0x20000016ff8e7230 */ /* 0x000fc40000004100 */
[----:B------:R-:W-:Y:S02]  /*1690*/  HADD2.F32 R147, -RZ, R54.H0_H0 ;  /* 0x20000036ff937230 */ /* 0x000fe40000004100 */
[----:B------:R-:W-:Y:S01]  /*16a0*/  @P2 FADD R137, R137, 1 ;  /* 0x3f80000089892421 */ /* 0x000fe20000000000 */
[----:B------:R-:W-:Y:S01]  /*16b0*/  @P2 FADD R142, R142, 1 ;  /* 0x3f8000008e8e2421 */ /* 0x000fe20000000000 */
[----:B------:R-:W-:Y:S02]  /*16c0*/  HADD2.F32 R151, -RZ, R58.H0_H0 ;  /* 0x2000003aff977230 */ /* 0x000fe40000004100 */
[----:B------:R-:W-:Y:S02]  /*16d0*/  HADD2.F32 R149, -RZ, R57.H1_H1 ;  /* 0x30000039ff957230 */ /* 0x000fe40000004100 */
[----:B------:R-:W-:Y:S02]  /*16e0*/  HADD2.F32 R155, -RZ, R60.H0_H0 ;  /* 0x2000003cff9b7230 */ /* 0x000fe40000004100 */
[----:B------:R-:W-:-:S02]  /*16f0*/  HADD2.F32 R153, -RZ, R59.H1_H1 ;  /* 0x3000003bff997230 */ /* 0x000fc40000004100 */
[----:B--2---:R-:W-:Y:S01]  /*1700*/  FFMA R136, R139, 0.00048828125, R136 ;  /* 0x3a0000008b887823 */ /* 0x004fe20000000088 */
[----:B------:R-:W-:Y:S02]  /*1710*/  HADD2.F32 R139, -RZ, R20.H1_H1 ;  /* 0x30000014ff8b7230 */ /* 0x000fe40000004100 */
[----:B------:R-:W-:Y:S02]  /*1720*/  HADD2.F32 R159, -RZ, R62.H0_H0 ;  /* 0x2000003eff9f7230 */ /* 0x000fe40000004100 */
[----:B------:R-:W-:Y:S01]  /*1730*/  FSETP.GEU.AND P0, PT, |R136|, 1.175494350822287508e-38, PT ;  /* 0x008000008800780b */ /* 0x000fe20003f0e200 */
[----:B------:R-:W-:Y:S01]  /*1740*/  @P2 FADD R139, R139, 1 ;  /* 0x3f8000008b8b2421 */ /* 0x000fe20000000000 */
[----:B------:R-:W-:Y:S02]  /*1750*/  HADD2.F32 R157, -RZ, R61.H1_H1 ;  /* 0x3000003dff9d7230 */ /* 0x000fe40000004100 */
[----:B0-----:R-:W-:-:S04]  /*1760*/  @!P1 IMAD.WIDE R98, R11, 0x4, R98 ;  /* 0x000000040b629825 */ /* 0x001fc800078e0262 */
[----:B------:R-:W-:Y:S01]  /*1770*/  HADD2.F32 R163, -RZ, R64.H0_H0 ;  /* 0x20000040ffa37230 */ /* 0x000fe20000004100 */
[----:B------:R0:W-:Y:S01]  /*1780*/  @!P1 STG.E desc[UR4][R98.64], R107 ;  /* 0x0000006b62009986 */ /* 0x0001e2000c101904 */
[----:B------:R-:W-:Y:S02]  /*1790*/  HADD2.F32 R161, -RZ, R63.H1_H1 ;  /* 0x3000003fffa17230 */ /* 0x000fe40000004100 */
[----:B------:R-:W-:Y:S02]  /*17a0*/  HADD2.F32 R165, -RZ, R65.H1_H1 ;  /* 0x30000041ffa57230 */ /* 0x000fe40000004100 */
[----:B------:R-:W-:-:S04]  /*17b0*/  @!P0 FMUL R136, R136, 16777216 ;  /* 0x4b80000088888820 */ /* 0x000fc80000400000 */
[----:B------:R1:W2:Y:S01]  /*17c0*/  MUFU.RSQ R135, R136 ;  /* 0x0000008800877308 */ /* 0x0002a20000001400 */
[----:B0-----:R-:W-:Y:S02]  /*17d0*/  HADD2.F32 R98, -RZ, R24.H0_H0 ;  /* 0x20000018ff627230 */ /* 0x001fe40000004100 */
[----:B-1----:R-:W-:-:S03]  /*17e0*/  HADD2.F32 R136, -RZ, R21.H0_H0 ;  /* 0x20000015ff887230 */ /* 0x002fc60000004100 */
[----:B------:R-:W-:Y:S02]  /*17f0*/  @P2 FADD R98, R98, 1 ;  /* 0x3f80000062622421 */ /* 0x000fe40000000000 */
[----:B------:R-:W-:Y:S01]  /*1800*/  @P2 FADD R136, R136, 1 ;  /* 0x3f80000088882421 */ /* 0x000fe20000000000 */
[----:B--2---:R-:W-:Y:S01]  /*1810*/  @!P0 FMUL R135, R135, 4096 ;  /* 0x4580000087878820 */ /* 0x004fe20000400000 */
[----:B------:R-:W-:-:S03]  /*1820*/  ISETP.NE.U32.AND P0, PT, RZ, UR8, PT ;  /* 0x00000008ff007c0c */ /* 0x000fc6000bf05070 */
[-C--:B------:R-:W-:Y:S01]  /*1830*/  FMUL R0, R0, R135.reuse ;  /* 0x0000008700007220 */ /* 0x080fe20000400000 */
[----:B------:R-:W-:Y:S01]  /*1840*/  ISETP.NE.AND.EX P0, PT, RZ, UR9, PT, P0 ;  /* 0x00000009ff007c0c */ /* 0x000fe2000bf05300 */
[-C--:B------:R-:W-:Y:S01]  /*1850*/  FMUL R9, R9, R135.reuse ;  /* 0x0000008709097220 */ /* 0x080fe20000400000 */
[-C--:B------:R-:W-:Y:S01]  /*1860*/  FMUL R8, R8, R135.reuse ;  /* 0x0000008708087220 */ /* 0x080fe20000400000 */
[----:B------:R-:W-:Y:S01]  /*1870*/  FFMA R137, R137, R0, R138 ;  /* 0x0000000089897223 */ /* 0x000fe2000000008a */
[----:B------:R-:W-:Y:S02]  /*1880*/  HADD2.F32 R0, -RZ, R52.H1_H1 ;  /* 0x30000034ff007230 */ /* 0x000fe40000004100 */
[-C--:B------:R-:W-:Y:S01]  /*1890*/  FMUL R7, R7, R135.reuse ;  /* 0x0000008707077220 */ /* 0x080fe20000400000 */
[----:B------:R-:W-:Y:S02]  /*18a0*/  HADD2.F32 R138, -RZ, R21.H1_H1 ;  /* 0x30000015ff8a7230 */ /* 0x000fe40000004100 */
[----:B------:R-:W-:Y:S01]  /*18b0*/  FFMA R99, R136, R8, R143 ;  /* 0x0000000888637223 */ /* 0x000fe2000000008f */
[----:B------:R-:W-:Y:S01]  /*18c0*/  FMUL R6, R6, R135 ;  /* 0x0000008706067220 */ /* 0x000fe20000400000 */
[----:B------:R-:W-:Y:S01]  /*18d0*/  FFMA R107, R139, R9, R0 ;  /* 0x000000098b6b7223 */ /* 0x000fe20000000000 */
[----:B------:R-:W-:-:S02]  /*18e0*/  HADD2.F32 R0, -RZ, R22.H1_H1 ;  /* 0x30000016ff007230 */ /* 0x000fc40000004100 */
[----:B------:R-:W-:Y:S01]  /*18f0*/  @P2 FADD R138, R138, 1 ;  /* 0x3f8000008a8a2421 */ /* 0x000fe20000000000 */
[----:B------:R-:W-:Y:S01]  /*1900*/  HADD2.F32 R139, -RZ, R54.H1_H1 ;  /* 0x30000036ff8b7230 */ /* 0x000fe20000004100 */
[----:B------:R-:W-:Y:S01]  /*1910*/  @P0 FMNMX R12, R12, |R137|, !PT ;  /* 0x400000890c0c0209 */ /* 0x000fe20007800000 */
[--C-:B------:R-:W-:Y:S02]  /*1920*/  HADD2.F32 R143, -RZ, R23.reuse.H0_H0 ;  /* 0x20000017ff8f7230 */ /* 0x100fe40000004100 */
[----:B------:R-:W-:Y:S01]  /*1930*/  FFMA R9, R138, R7, R145 ;  /* 0x000000078a097223 */ /* 0x000fe20000000091 */
[----:B------:R-:W-:Y:S01]  /*1940*/  FFMA R7, R142, R6, R147 ;  /* 0x000000068e077223 */ /* 0x000fe20000000093 */
[----:B------:R-:W-:Y:S01]  /*1950*/  @P0 FMNMX R12, R12, |R107|, !PT ;  /* 0x4000006b0c0c0209 */ /* 0x000fe20007800000 */
[----:B------:R-:W-:Y:S02]  /*1960*/  HADD2.F32 R8, -RZ, R23.H1_H1 ;  /* 0x30000017ff087230 */ /* 0x000fe40000004100 */
[----:B------:R-:W-:Y:S01]  /*1970*/  @P2 FADD R0, R0, 1 ;  /* 0x3f80000000002421 */ /* 0x000fe20000000000 */
[----:B------:R-:W-:Y:S01]  /*1980*/  FMUL R5, R5, R135 ;  /* 0x0000008705057220 */ /* 0x000fe20000400000 */
[----:B------:R-:W-:Y:S01]  /*1990*/  @P0 FMNMX R12, R12, |R99|, !PT ;  /* 0x400000630c0c0209 */ /* 0x000fe20007800000 */
[----:B------:R-:W-:-:S02]  /*19a0*/  HADD2.F32 R6, -RZ, R55.H0_H0 ;  /* 0x20000037ff067230 */ /* 0x000fc40000004100 */
[----:B------:R-:W-:Y:S01]  /*19b0*/  @P2 FADD R143, R143, 1 ;  /* 0x3f8000008f8f2421 */ /* 0x000fe20000000000 */
[----:B------:R-:W-:Y:S01]  /*19c0*/  HADD2.F32 R145, -RZ, R55.H1_H1 ;  /* 0x30000037ff917230 */ /* 0x000fe20000004100 */
[----:B------:R-:W-:Y:S01]  /*19d0*/  @P0 FMNMX R12, R12, |R9|, !PT ;  /* 0x400000090c0c0209 */ /* 0x000fe20007800000 */
[----:B------:R-:W-:Y:S01]  /*19e0*/  FMUL R4, R4, R135 ;  /* 0x0000008704047220 */ /* 0x000fe20000400000 */
[----:B------:R-:W-:Y:S01]  /*19f0*/  FFMA R5, R0, R5, R139 ;  /* 0x0000000500057223 */ /* 0x000fe2000000008b */
[----:B------:R-:W-:Y:S02]  /*1a00*/  HADD2.F32 R147, -RZ, R56.H0_H0 ;  /* 0x20000038ff937230 */ /* 0x000fe40000004100 */
[----:B------:R-:W-:Y:S01]  /*1a10*/  @P2 FADD R8, R8, 1 ;  /* 0x3f80000008082421 */ /* 0x000fe20000000000 */
[----:B------:R-:W-:Y:S01]  /*1a20*/  FMUL R3, R3, R135 ;  /* 0x0000008703037220 */ /* 0x000fe20000400000 */
[----:B------:R-:W-:Y:S01]  /*1a30*/  @P0 FMNMX R12, R12, |R7|, !PT ;  /* 0x400000070c0c0209 */ /* 0x000fe20007800000 */
[----:B------:R-:W-:Y:S01]  /*1a40*/  FMUL R2, R2, R135 ;  /* 0x0000008702027220 */ /* 0x000fe20000400000 */
[----:B------:R-:W-:Y:S01]  /*1a50*/  FFMA R143, R143, R4, R6 ;  /* 0x000000048f8f7223 */ /* 0x000fe20000000006 */
[----:B------:R-:W-:Y:S01]  /*1a60*/  FFMA R139, R8, R3, R145 ;  /* 0x00000003088b7223 */ /* 0x000fe20000000091 */
[----:B------:R-:W-:Y:S01]  /*1a70*/  @P0 FMNMX R12, R12, |R5|, !PT ;  /* 0x400000050c0c0209 */ /* 0x000fe20007800000 */
[----:B------:R-:W-:Y:S01]  /*1a80*/  FFMA R3, R98, R2, R147 ;  /* 0x0000000262037223 */ /* 0x000fe20000000093 */
[----:B------:R-:W-:-:S02]  /*1a90*/  HADD2.F32 R147, -RZ, R24.H1_H1 ;  /* 0x30000018ff937230 */ /* 0x000fc40000004100 */
[----:B------:R-:W-:Y:S01]  /*1aa0*/  FMUL R16, R16, R135 ;  /* 0x0000008710107220 */ /* 0x000fe20000400000 */
[----:B------:R-:W-:Y:S01]  /*1ab0*/  @P0 FMNMX R12, R12, |R143|, !PT ;  /* 0x4000008f0c0c0209 */ /* 0x000fe20007800000 */
[----:B------:R-:W-:Y:S02]  /*1ac0*/  HADD2.F32 R0, -RZ, R56.H1_H1 ;  /* 0x30000038ff007230 */ /* 0x000fe40000004100 */
[----:B------:R-:W-:Y:S01]  /*1ad0*/  FMUL R15, R15, R135 ;  /* 0x000000870f0f7220 */ /* 0x000fe20000400000 */
[----:B------:R-:W-:Y:S02]  /*1ae0*/  HADD2.F32 R145, -RZ, R25.H0_H0 ;  /* 0x20000019ff917230 */ /* 0x000fe40000004100 */
[----:B------:R-:W-:Y:S01]  /*1af0*/  @P2 FADD R147, R147, 1 ;  /* 0x3f80000093932421 */ /* 0x000fe20000000000 */
[----:B------:R-:W-:Y:S01]  /*1b00*/  HADD2.F32 R6, -RZ, R26.H0_H0 ;  /* 0x2000001aff067230 */ /* 0x000fe20000004100 */
[----:B------:R-:W-:Y:S01]  /*1b10*/  @P0 FMNMX R12, R12, |R139|, !PT ;  /* 0x4000008b0c0c0209 */ /* 0x000fe20007800000 */
[----:B------:R-:W-:-:S02]  /*1b20*/  HADD2.F32 R2, -RZ, R57.H0_H0 ;  /* 0x20000039ff027230 */ /* 0x000fc40000004100 */
[----:B------:R-:W-:Y:S01]  /*1b30*/  @P2 FADD R145, R145, 1 ;  /* 0x3f80000091912421 */ /* 0x000fe20000000000 */
[----:B------:R-:W-:Y:S02]  /*1b40*/  HADD2.F32 R4, -RZ, R25.H1_H1 ;  /* 0x30000019ff047230 */ /* 0x000fe40000004100 */
[----:B------:R-:W-:Y:S01]  /*1b50*/  FFMA R147, R147, R16, R0 ;  /* 0x0000001093937223 */ /* 0x000fe20000000000 */
[----:B------:R-:W-:Y:S01]  /*1b60*/  @P0 FMNMX R12, R12, |R3|, !PT ;  /* 0x400000030c0c0209 */ /* 0x000fe20007800000 */
[----:B------:R-:W-:Y:S01]  /*1b70*/  @P2 FADD R6, R6, 1 ;  /* 0x3f80000006062421 */ /* 0x000fe20000000000 */
[-C--:B------:R-:W-:Y:S01]  /*1b80*/  FMUL R8, R17, R135.reuse ;  /* 0x0000008711087220 */ /* 0x080fe20000400000 */
[----:B------:R-:W-:Y:S01]  /*1b90*/  @P2 FADD R4, R4, 1 ;  /* 0x3f80000004042421 */ /* 0x000fe20000000000 */
[----:B------:R-:W-:Y:S01]  /*1ba0*/  FMUL R108, R108, R135 ;  /* 0x000000876c6c7220 */ /* 0x000fe20000400000 */
[----:B------:R-:W-:Y:S01]  /*1bb0*/  FFMA R145, R145, R15, R2 ;  /* 0x0000000f91917223 */ /* 0x000fe20000000002 */
[----:B------:R-:W-:Y:S01]  /*1bc0*/  @P0 FMNMX R12, R12, |R147|, !PT ;  /* 0x400000930c0c0209 */ /* 0x000fe20007800000 */
[----:B------:R-:W-:Y:S01]  /*1bd0*/  FFMA R15, R6, R8, R151 ;  /* 0x00000008060f7223 */ /* 0x000fe20000000097 */
[----:B------:R-:W-:-:S02]  /*1be0*/  HADD2.F32 R151, -RZ, R26.H1_H1 ;  /* 0x3000001aff977230 */ /* 0x000fc40000004100 */
[----:B------:R-:W-:Y:S01]  /*1bf0*/  FFMA R17, R4, R108, R149 ;  /* 0x0000006c04117223 */ /* 0x000fe20000000095 */
        /* <DEDUP_REMOVED lines=10> */
[----:B------:R-:W-:Y:S01]  /*1ca0*/  FMUL R18, R18, R135 ;  /* 0x0000008712127220 */ /* 0x000fe20000400000 */
        /* <DEDUP_REMOVED lines=60> */
[----:B------:R-:W-:Y:S01]  /*2070*/  @P0 FMNMX R12, R12, |R113|, !PT ;  /* 0x400000710c0c0209 */ /* 0x000fe20007800000 */
[----:B------:R-:W-:Y:S02]  /*2080*/  HADD2.F32 R2, -RZ, R65.H0_H0 ;  /* 0x20000041ff027230 */ /* 0x000fe40000004100 */
[----:B------:R-:W-:Y:S01]  /*2090*/  FMUL R88, R88, R135 ;  /* 0x0000008758587220 */ /* 0x000fe20000400000 */
[----:B------:R-:W-:-:S02]  /*20a0*/  HADD2.F32 R4, -RZ, R33.H1_H1 ;  /* 0x30000021ff047230 */ /* 0x000fc40000004100 */
[----:B------:R-:W-:Y:S01]  /*20b0*/  @P2 FADD R161, R161, 1 ;  /* 0x3f800000a1a12421 */ /* 0x000fe20000000000 */
[----:B------:R-:W-:Y:S01]  /*20c0*/  FFMA R163, R163, R115, R0 ;  /* 0x00000073a3a37223 */ /* 0x000fe20000000000 */
[----:B------:R-:W-:Y:S01]  /*20d0*/  @P0 FMNMX R12, R12, |R87|, !PT ;  /* 0x400000570c0c0209 */ /* 0x000fe20007800000 */
        /* <DEDUP_REMOVED lines=24> */
[----:B------:R-:W-:Y:S02]  /*2260*/  HADD2.F32 R18, -RZ, R68.H0_H0 ;  /* 0x20000044ff127230 */ /* 0x000fe40000004100 */
[----:B------:R-:W-:Y:S01]  /*2270*/  @P2 FADD R16, R16, 1 ;  /* 0x3f80000010102421 */ /* 0x000fe20000000000 */
[----:B------:R-:W-:-:S02]  /*2280*/  HADD2.F32 R8, -RZ, R67.H1_H1 ;  /* 0x30000043ff087230 */ /* 0x000fc40000004100 */
[-C--:B------:R-:W-:Y:S01]  /*2290*/  FMUL R91, R91, R135.reuse ;  /* 0x000000875b5b7220 */ /* 0x080fe20000400000 */
[----:B------:R-:W-:Y:S01]  /*22a0*/  @P2 FADD R6, R6, 1 ;  /* 0x3f80000006062421 */ /* 0x000fe20000000000 */
[----:B------:R-:W-:Y:S01]  /*22b0*/  FMUL R118, R118, R135 ;  /* 0x0000008776767220 */ /* 0x000fe20000400000 */
[----:B------:R-:W-:Y:S01]  /*22c0*/  FFMA R165, R2, R90, R4 ;  /* 0x0000005a02a57223 */ /* 0x000fe20000000004 */
[----:B------:R-:W-:Y:S01]  /*22d0*/  @P0 FMNMX R12, R12, |R0|, !PT ;  /* 0x400000000c0c0209 */ /* 0x000fe20007800000 */
[----:B------:R-:W-:Y:S01]  /*22e0*/  FFMA R91, R16, R91, R18 ;  /* 0x0000005b105b7223 */ /* 0x000fe20000000012 */
[----:B------:R-:W-:Y:S02]  /*22f0*/  HADD2.F32 R4, -RZ, R36.H1_H1 ;  /* 0x30000024ff047230 */ /* 0x000fe40000004100 */
[----:B------:R-:W-:Y:S01]  /*2300*/  FFMA R117, R6, R118, R8 ;  /* 0x0000007606757223 */ /* 0x000fe20000000008 */
[--C-:B------:R-:W-:Y:S01]  /*2310*/  HADD2.F32 R16, -RZ, R37.reuse.H1_H1 ;  /* 0x30000025ff107230 */ /* 0x100fe20000004100 */
[----:B------:R-:W-:Y:S01]  /*2320*/  @P0 FMNMX R12, R12, |R165|, !PT ;  /* 0x400000a50c0c0209 */ /* 0x000fe20007800000 */
[----:B------:R-:W-:-:S02]  /*2330*/  HADD2.F32 R6, -RZ, R37.H0_H0 ;  /* 0x20000025ff067230 */ /* 0x000fc40000004100 */
[----:B------:R-:W-:Y:S01]  /*2340*/  @P2 FADD R4, R4, 1 ;  /* 0x3f80000004042421 */ /* 0x000fe20000000000 */
[----:B------:R-:W-:Y:S02]  /*2350*/  HADD2.F32 R84, -RZ, R38.H0_H0 ;  /* 0x20000026ff547230 */ /* 0x000fe40000004100 */
[-C--:B------:R-:W-:Y:S01]  /*2360*/  FMUL R119, R119, R135.reuse ;  /* 0x0000008777777220 */ /* 0x080fe20000400000 */
[----:B------:R-:W-:Y:S02]  /*2370*/  HADD2.F32 R2, -RZ, R68.H1_H1 ;  /* 0x30000044ff027230 */ /* 0x000fe40000004100 */
[----:B------:R-:W-:Y:S01]  /*2380*/  @P2 FADD R16, R16, 1 ;  /* 0x3f80000010102421 */ /* 0x000fe20000000000 */
[--C-:B------:R-:W-:Y:S02]  /*2390*/  HADD2.F32 R18, -RZ, R69.reuse.H1_H1 ;  /* 0x30000045ff127230 */ /* 0x100fe40000004100 */
[----:B------:R-:W-:Y:S01]  /*23a0*/  FMUL R120, R120, R135 ;  /* 0x0000008778787220 */ /* 0x000fe20000400000 */
[----:B------:R-:W-:Y:S01]  /*23b0*/  HADD2.F32 R8, -RZ, R69.H0_H0 ;  /* 0x20000045ff087230 */ /* 0x000fe20000004100 */
[----:B------:R-:W-:Y:S01]  /*23c0*/  @P0 FMNMX R12, R12, |R117|, !PT ;  /* 0x400000750c0c0209 */ /* 0x000fe20007800000 */
[----:B------:R-:W-:-:S02]  /*23d0*/  HADD2.F32 R86, -RZ, R70.H0_H0 ;  /* 0x20000046ff567230 */ /* 0x000fc40000004100 */
[----:B------:R-:W-:Y:S01]  /*23e0*/  @P2 FADD R6, R6, 1 ;  /* 0x3f80000006062421 */ /* 0x000fe20000000000 */
[----:B------:R-:W-:Y:S01]  /*23f0*/  @P2 FADD R84, R84, 1 ;  /* 0x3f80000054542421 */ /* 0x000fe20000000000 */
[-C--:B------:R-:W-:Y:S01]  /*2400*/  FMUL R92, R92, R135.reuse ;  /* 0x000000875c5c7220 */ /* 0x080fe20000400000 */
[----:B------:R-:W-:Y:S01]  /*2410*/  FMUL R93, R93, R135 ;  /* 0x000000875d5d7220 */ /* 0x000fe20000400000 */
[----:B------:R-:W-:Y:S01]  /*2420*/  FFMA R4, R4, R119, R2 ;  /* 0x0000007704047223 */ /* 0x000fe20000000002 */
[----:B------:R-:W-:Y:S01]  /*2430*/  FFMA R119, R16, R120, R18 ;  /* 0x0000007810777223 */ /* 0x000fe20000000012 */
[----:B------:R-:W-:Y:S01]  /*2440*/  @P0 FMNMX R12, R12, |R91|, !PT ;  /* 0x4000005b0c0c0209 */ /* 0x000fe20007800000 */
[----:B------:R-:W-:Y:S01]  /*2450*/  FFMA R2, R6, R92, R8 ;  /* 0x0000005c06027223 */ /* 0x000fe20000000008 */
[----:B------:R-:W-:Y:S01]  /*2460*/  FFMA R93, R84, R93, R86 ;  /* 0x0000005d545d7223 */ /* 0x000fe20000000056 */
[----:B------:R-:W-:Y:S01]  /*2470*/  HADD2.F32 R16, -RZ, R38.H1_H1 ;  /* 0x30000026ff107230 */ /* 0x000fe20000004100 */
[----:B------:R-:W-:Y:S01]  /*2480*/  @P0 FMNMX R12, R12, |R4|, !PT ;  /* 0x400000040c0c0209 */ /* 0x000fe20007800000 */
[----:B------:R-:W-:-:S02]  /*2490*/  HADD2.F32 R8, -RZ, R39.H0_H0 ;  /* 0x20000027ff087230 */ /* 0x000fc40000004100 */
[----:B------:R-:W-:Y:S01]  /*24a0*/  FMUL R121, R121, R135 ;  /* 0x0000008779797220 */ /* 0x000fe20000400000 */
[----:B------:R-:W-:Y:S02]  /*24b0*/  HADD2.F32 R84, -RZ, R39.H1_H1 ;  /* 0x30000027ff547230 */ /* 0x000fe40000004100 */
[----:B------:R-:W-:Y:S01]  /*24c0*/  @P2 FADD R16, R16, 1 ;  /* 0x3f80000010102421 */ /* 0x000fe20000000000 */
[----:B------:R-:W-:Y:S02]  /*24d0*/  HADD2.F32 R88, -RZ, R40.H0_H0 ;  /* 0x20000028ff587230 */ /* 0x000fe40000004100 */
[----:B------:R-:W-:Y:S01]  /*24e0*/  @P2 FADD R8, R8, 1 ;  /* 0x3f80000008082421 */ /* 0x000fe20000000000 */
[----:B------:R-:W-:Y:S02]  /*24f0*/  HADD2.F32 R6, -RZ, R70.H1_H1 ;  /* 0x30000046ff067230 */ /* 0x000fe40000004100 */
[----:B------:R-:W-:Y:S01]  /*2500*/  @P2 FADD R84, R84, 1 ;  /* 0x3f80000054542421 */ /* 0x000fe20000000000 */
[----:B------:R-:W-:-:S02]  /*2510*/  HADD2.F32 R18, -RZ, R71.H0_H0 ;  /* 0x20000047ff127230 */ /* 0x000fc40000004100 */
[-C--:B------:R-:W-:Y:S01]  /*2520*/  FMUL R94, R94, R135.reuse ;  /* 0x000000875e5e7220 */ /* 0x080fe20000400000 */
[----:B------:R-:W-:Y:S02]  /*2530*/  HADD2.F32 R86, -RZ, R71.H1_H1 ;  /* 0x30000047ff567230 */ /* 0x000fe40000004100 */
[-C--:B------:R-:W-:Y:S01]  /*2540*/  FMUL R122, R122, R135.reuse ;  /* 0x000000877a7a7220 */ /* 0x080fe20000400000 */
[----:B------:R-:W-:Y:S02]  /*2550*/  HADD2.F32 R90, -RZ, R72.H0_H0 ;  /* 0x20000048ff5a7230 */ /* 0x000fe40000004100 */
[----:B------:R-:W-:Y:S01]  /*2560*/  @P2 FADD R88, R88, 1 ;  /* 0x3f80000058582421 */ /* 0x000fe20000000000 */
[----:B------:R-:W-:Y:S01]  /*2570*/  FMUL R95, R95, R135 ;  /* 0x000000875f5f7220 */ /* 0x000fe20000400000 */
[----:B------:R-:W-:Y:S01]  /*2580*/  @P0 FMNMX R12, R12, |R2|, !PT ;  /* 0x400000020c0c0209 */ /* 0x000fe20007800000 */
[----:B------:R-:W-:Y:S01]  /*2590*/  FFMA R16, R16, R121, R6 ;  /* 0x0000007910107223 */ /* 0x000fe20000000006 */
[----:B------:R-:W-:Y:S01]  /*25a0*/  FFMA R8, R8, R94, R18 ;  /* 0x0000005e08087223 */ /* 0x000fe20000000012 */
[----:B------:R-:W-:Y:S01]  /*25b0*/  FFMA R6, R84, R122, R86 ;  /* 0x0000007a54067223 */ /* 0x000fe20000000056 */
[----:B------:R-:W-:Y:S01]  /*25c0*/  FFMA R121, R88, R95, R90 ;  /* 0x0000005f58797223 */ /* 0x000fe2000000005a */
[----:B------:R-:W-:Y:S01]  /*25d0*/  HADD2.F32 R84, -RZ, R40.H1_H1 ;  /* 0x30000028ff547230 */ /* 0x000fe20000004100 */
[----:B------:R-:W-:Y:S01]  /*25e0*/  @P0 FMNMX R12, R12, |R119|, !PT ;  /* 0x400000770c0c0209 */ /* 0x000fe20007800000 */
[----:B------:R-:W-:-:S02]  /*25f0*/  HADD2.F32 R18, -RZ, R41.H0_H0 ;  /* 0x20000029ff127230 */ /* 0x000fc40000004100 */
[----:B------:R-:W-:Y:S01]  /*2600*/  FMUL R123, R123, R135 ;  /* 0x000000877b7b7220 */ /* 0x000fe20000400000 */
[----:B------:R-:W-:Y:S01]  /*2610*/  HADD2.F32 R88, -RZ, R41.H1_H1 ;  /* 0x30000029ff587230 */ /* 0x000fe20000004100 */
[----:B------:R-:W-:Y:S01]  /*2620*/  @P0 FMNMX R12, R12, |R93|, !PT ;  /* 0x4000005d0c0c0209 */ /* 0x000fe20007800000 */
[----:B------:R-:W-:Y:S02]  /*2630*/  HADD2.F32 R92, -RZ, R42.H0_H0 ;  /* 0x2000002aff5c7230 */ /* 0x000fe40000004100 */
[----:B------:R-:W-:Y:S01]  /*2640*/  @P2 FADD R84, R84, 1 ;  /* 0x3f80000054542421 */ /* 0x000fe20000000000 */
[----:B------:R-:W-:Y:S02]  /*2650*/  HADD2.F32 R95, -RZ, R72.H1_H1 ;  /* 0x30000048ff5f7230 */ /* 0x000fe40000004100 */
[----:B------:R-:W-:Y:S01]  /*2660*/  @P2 FADD R18, R18, 1 ;  /* 0x3f80000012122421 */ /* 0x000fe20000000000 */
[--C-:B------:R-:W-:Y:S02]  /*2670*/  HADD2.F32 R86, -RZ, R73.reuse.H0_H0 ;  /* 0x20000049ff567230 */ /* 0x100fe40000004100 */
[----:B------:R-:W-:Y:S01]  /*2680*/  FMUL R96, R96, R135 ;  /* 0x0000008760607220 */ /* 0x000fe20000400000 */
[----:B------:R-:W-:-:S02]  /*2690*/  HADD2.F32 R90, -RZ, R73.H1_H1 ;  /* 0x30000049ff5a7230 */ /* 0x000fc40000004100 */
[----:B------:R-:W-:Y:S01]  /*26a0*/  @P2 FADD R88, R88, 1 ;  /* 0x3f80000058582421 */ /* 0x000fe20000000000 */
[----:B------:R-:W-:Y:S02]  /*26b0*/  HADD2.F32 R94, -RZ, R74.H0_H0 ;  /* 0x2000004aff5e7230 */ /* 0x000fe40000004100 */
[----:B------:R-:W-:Y:S01]  /*26c0*/  @P2 FADD R92, R92, 1 ;  /* 0x3f8000005c5c2421 */ /* 0x000fe20000000000 */
[-C--:B------:R-:W-:Y:S01]  /*26d0*/  FMUL R124, R124, R135.reuse ;  /* 0x000000877c7c7220 */ /* 0x080fe20000400000 */
[----:B------:R-:W-:Y:S01]  /*26e0*/  FMUL R97, R97, R135 ;  /* 0x0000008761617220 */ /* 0x000fe20000400000 */
[----:B------:R-:W-:Y:S01]  /*26f0*/  @P0 FMNMX R12, R12, |R16|, !PT ;  /* 0x400000100c0c0209 */ /* 0x000fe20007800000 */
[----:B------:R-:W-:Y:S01]  /*2700*/  FFMA R84, R84, R123, R95 ;  /* 0x0000007b54547223 */ /* 0x000fe2000000005f */
[----:B------:R-:W-:Y:S01]  /*2710*/  FFMA R18, R18, R96, R86 ;  /* 0x0000006012127223 */ /* 0x000fe20000000056 */
[----:B------:R-:W-:Y:S01]  /*2720*/  FFMA R123, R88, R124, R90 ;  /* 0x0000007c587b7223 */ /* 0x000fe2000000005a */
[----:B------:R-:W-:Y:S01]  /*2730*/  FFMA R97, R92, R97, R94 ;  /* 0x000000615c617223 */ /* 0x000fe2000000005e */
[----:B------:R-:W-:Y:S01]  /*2740*/  HADD2.F32 R86, -RZ, R43.H0_H0 ;  /* 0x2000002bff567230 */ /* 0x000fe20000004100 */
[----:B------:R-:W-:Y:S01]  /*2750*/  @P0 FMNMX R12, R12, |R8|, !PT ;  /* 0x400000080c0c0209 */ /* 0x000fe20007800000 */
[----:B------:R-:W-:-:S02]  /*2760*/  HADD2.F32 R88, -RZ, R42.H1_H1 ;  /* 0x3000002aff587230 */ /* 0x000fc40000004100 */
[----:B------:R-:W-:Y:S01]  /*2770*/  FMUL R140, R140, R135 ;  /* 0x000000878c8c7220 */ /* 0x000fe20000400000 */
[----:B------:R-:W-:Y:S02]  /*2780*/  HADD2.F32 R92, -RZ, R43.H1_H1 ;  /* 0x3000002bff5c7230 */ /* 0x000fe40000004100 */
[----:B------:R-:W-:Y:S01]  /*2790*/  @P2 FADD R86, R86, 1 ;  /* 0x3f80000056562421 */ /* 0x000fe20000000000 */
[----:B------:R-:W-:Y:S02]  /*27a0*/  HADD2.F32 R96, -RZ, R44.H0_H0 ;  /* 0x2000002cff607230 */ /* 0x000fe40000004100 */
[----:B------:R-:W-:Y:S01]  /*27b0*/  @P2 FADD R88, R88, 1 ;  /* 0x3f80000058582421 */ /* 0x000fe20000000000 */
[----:B------:R-:W-:Y:S02]  /*27c0*/  HADD2.F32 R90, -RZ, R75.H0_H0 ;  /* 0x2000004bff5a7230 */ /* 0x000fe40000004100 */
[----:B------:R-:W-:Y:S01]  /*27d0*/  @P2 FADD R92, R92, 1 ;  /* 0x3f8000005c5c2421 */ /* 0x000fe20000000000 */
[----:B------:R-:W-:-:S02]  /*27e0*/  HADD2.F32 R95, -RZ, R74.H1_H1 ;  /* 0x3000004aff5f7230 */ /* 0x000fc40000004100 */
[-C--:B------:R-:W-:Y:S01]  /*27f0*/  FMUL R125, R125, R135.reuse ;  /* 0x000000877d7d7220 */ /* 0x080fe20000400000 */
[----:B------:R-:W-:Y:S02]  /*2800*/  HADD2.F32 R94, -RZ, R75.H1_H1 ;  /* 0x3000004bff5e7230 */ /* 0x000fe40000004100 */
[-C--:B------:R-:W-:Y:S01]  /*2810*/  FMUL R126, R126, R135.reuse ;  /* 0x000000877e7e7220 */ /* 0x080fe20000400000 */
[----:B------:R-:W-:Y:S01]  /*2820*/  HADD2.F32 R98, -RZ, R76.H0_H0 ;  /* 0x2000004cff627230 */ /* 0x000fe20000004100 */
[----:B------:R-:W-:Y:S01]  /*2830*/  @P0 FMNMX R12, R12, |R6|, !PT ;  /* 0x400000060c0c0209 */ /* 0x000fe20007800000 */
[----:B------:R-:W-:Y:S01]  /*2840*/  @P2 FADD R96, R96, 1 ;  /* 0x3f80000060602421 */ /* 0x000fe20000000000 */
[----:B------:R-:W-:Y:S01]  /*2850*/  FMUL R108, R141, R135 ;  /* 0x000000878d6c7220 */ /* 0x000fe20000400000 */
[----:B------:R-:W-:Y:S01]  /*2860*/  FFMA R141, R86, R140, R90 ;  /* 0x0000008c568d7223 */ /* 0x000fe2000000005a */
[----:B------:R-:W-:Y:S01]  /*2870*/  FFMA R88, R88, R125, R95 ;  /* 0x0000007d58587223 */ /* 0x000fe2000000005f */
[----:B------:R-:W-:Y:S01]  /*2880*/  FFMA R86, R92, R126, R94 ;  /* 0x0000007e5c567223 */ /* 0x000fe2000000005e */
[----:B------:R-:W-:Y:S01]  /*2890*/  @P0 FMNMX R12, R12, |R121|, !PT ;  /* 0x400000790c0c0209 */ /* 0x000fe20007800000 */
[----:B------:R-:W-:Y:S01]  /*28a0*/  FFMA R125, R96, R108, R98 ;  /* 0x0000006c607d7223 */ /* 0x000fe20000000062 */
[----:B------:R-:W-:-:S02]  /*28b0*/  HADD2.F32 R92, -RZ, R44.H1_H1 ;  /* 0x3000002cff5c7230 */ /* 0x000fc40000004100 */
[-C--:B------:R-:W-:Y:S01]  /*28c0*/  FMUL R127, R127, R135.reuse ;  /* 0x000000877f7f7220 */ /* 0x080fe20000400000 */
[--C-:B------:R-:W-:Y:S01]  /*28d0*/  HADD2.F32 R96, -RZ, R45.reuse.H1_H1 ;  /* 0x3000002dff607230 */ /* 0x100fe20000004100 */
[----:B------:R-:W-:Y:S01]  /*28e0*/  @P0 FMNMX R12, R12, |R84|, !PT ;  /* 0x400000540c0c0209 */ /* 0x000fe20007800000 */
[----:B------:R-:W-:Y:S02]  /*28f0*/  HADD2.F32 R95, -RZ, R76.H1_H1 ;  /* 0x3000004cff5f7230 */ /* 0x000fe40000004100 */
[----:B------:R-:W-:Y:S01]  /*2900*/  @P2 FADD R92, R92, 1 ;  /* 0x3f8000005c5c2421 */ /* 0x000fe20000000000 */
[----:B------:R-:W-:Y:S02]  /*2910*/  HADD2.F32 R90, -RZ, R45.H0_H0 ;  /* 0x2000002dff5a7230 */ /* 0x000fe40000004100 */
[----:B------:R-:W-:Y:S01]  /*2920*/  @P2 FADD R96, R96, 1 ;  /* 0x3f80000060602421 */ /* 0x000fe20000000000 */
[--C-:B------:R-:W-:Y:S02]  /*2930*/  HADD2.F32 R98, -RZ, R77.reuse.H1_H1 ;  /* 0x3000004dff627230 */ /* 0x100fe40000004100 */
[----:B------:R-:W-:Y:S01]  /*2940*/  FMUL R128, R128, R135 ;  /* 0x0000008780807220 */ /* 0x000fe20000400000 */
[----:B------:R-:W-:Y:S01]  /*2950*/  @P0 FMNMX R12, R12, |R18|, !PT ;  /* 0x400000120c0c0209 */ /* 0x000fe20007800000 */
[----:B------:R-:W-:-:S02]  /*2960*/  HADD2.F32 R94, -RZ, R77.H0_H0 ;  /* 0x2000004dff5e7230 */ /* 0x000fc40000004100 */
[----:B------:R-:W-:Y:S01]  /*2970*/  FFMA R92, R92, R127, R95 ;  /* 0x0000007f5c5c7223 */ /* 0x000fe2000000005f */
[----:B------:R-:W-:Y:S01]  /*2980*/  @P2 FADD R90, R90, 1 ;  /* 0x3f8000005a5a2421 */ /* 0x000fe20000000000 */
[----:B------:R-:W-:Y:S01]  /*2990*/  FMUL R100, R100, R135 ;  /* 0x0000008764647220 */ /* 0x000fe20000400000 */
[----:B------:R-:W-:Y:S01]  /*29a0*/  FFMA R127, R96, R128, R98 ;  /* 0x00000080607f7223 */ /* 0x000fe20000000062 */
[----:B------:R-:W-:Y:S01]  /*29b0*/  HADD2.F32 R96, -RZ, R46.H1_H1 ;  /* 0x3000002eff607230 */ /* 0x000fe20000004100 */
[----:B------:R-:W-:Y:S01]  /*29c0*/  @P0 FMNMX R12, R12, |R123|, !PT ;  /* 0x4000007b0c0c0209 */ /* 0x000fe20007800000 */
[----:B------:R-:W-:Y:S01]  /*29d0*/  FFMA R90, R90, R100, R94 ;  /* 0x000000645a5a7223 */ /* 0x000fe2000000005e */
[----:B------:R-:W-:Y:S02]  /*29e0*/  HADD2.F32 R94, -RZ, R78.H1_H1 ;  /* 0x3000004eff5e7230 */ /* 0x000fe40000004100 */
[----:B------:R-:W-:Y:S01]  /*29f0*/  FMUL R129, R129, R135 ;  /* 0x0000008781817220 */ /* 0x000fe20000400000 */
[----:B------:R-:W-:Y:S01]  /*2a00*/  @P0 FMNMX R12, R12, |R97|, !PT ;  /* 0x400000610c0c0209 */ /* 0x000fe20007800000 */
[----:B------:R-:W-:-:S02]  /*2a10*/  HADD2.F32 R98, -RZ, R46.H0_H0 ;  /* 0x2000002eff627230 */ /* 0x000fc40000004100 */
[----:B------:R-:W-:Y:S01]  /*2a20*/  @P2 FADD R96, R96, 1 ;  /* 0x3f80000060602421 */ /* 0x000fe20000000000 */
[----:B------:R-:W-:Y:S01]  /*2a30*/  HADD2.F32 R100, -RZ, R47.H0_H0 ;  /* 0x2000002fff647230 */ /* 0x000fe20000004100 */
[----:B------:R-:W-:Y:S01]  /*2a40*/  @P0 FMNMX R12, R12, |R88|, !PT ;  /* 0x400000580c0c0209 */ /* 0x000fe20007800000 */
[----:B------:R-:W-:Y:S02]  /*2a50*/  HADD2.F32 R95, -RZ, R78.H0_H0 ;  /* 0x2000004eff5f7230 */ /* 0x000fe40000004100 */
[----:B------:R-:W-:Y:S01]  /*2a60*/  FFMA R96, R96, R129, R94 ;  /* 0x0000008160607223 */ /* 0x000fe2000000005e */
[----:B------:R-:W-:Y:S02]  /*2a70*/  HADD2.F32 R108, -RZ, R79.H0_H0 ;  /* 0x2000004fff6c7230 */ /* 0x000fe40000004100 */
[----:B------:R-:W-:Y:S01]  /*2a80*/  @P2 FADD R98, R98, 1 ;  /* 0x3f80000062622421 */ /* 0x000fe20000000000 */
[----:B------:R-:W-:Y:S01]  /*2a90*/  @P2 FADD R100, R100, 1 ;  /* 0x3f80000064642421 */ /* 0x000fe20000000000 */
[-C--:B------:R-:W-:Y:S01]  /*2aa0*/  FMUL R101, R101, R135.reuse ;  /* 0x0000008765657220 */ /* 0x080fe20000400000 */
[----:B------:R-:W-:Y:S01]  /*2ab0*/  FMUL R102, R102, R135 ;  /* 0x0000008766667220 */ /* 0x000fe20000400000 */
[----:B------:R-:W-:Y:S01]  /*2ac0*/  HADD2.F32 R94, -RZ, R48.H1_H1 ;  /* 0x30000030ff5e7230 */ /* 0x000fe20000004100 */
[----:B------:R-:W-:Y:S01]  /*2ad0*/  @P0 FMNMX R12, R12, |R141|, !PT ;  /* 0x4000008d0c0c0209 */ /* 0x000fe20007800000 */
[----:B------:R-:W-:-:S02]  /*2ae0*/  HADD2.F32 R110, -RZ, R47.H1_H1 ;  /* 0x3000002fff6e7230 */ /* 0x000fc40000004100 */
[----:B------:R-:W-:Y:S01]  /*2af0*/  FFMA R98, R98, R101, R95 ;  /* 0x0000006562627223 */ /* 0x000fe2000000005f */
[----:B------:R-:W-:Y:S01]  /*2b00*/  FFMA R129, R100, R102, R108 ;  /* 0x0000006664817223 */ /* 0x000fe2000000006c */
[----:B------:R-:W-:Y:S02]  /*2b10*/  HADD2.F32 R95, -RZ, R79.H1_H1 ;  /* 0x3000004fff5f7230 */ /* 0x000fe40000004100 */
[----:B------:R-:W-:Y:S01]  /*2b20*/  @P2 FADD R94, R94, 1 ;  /* 0x3f8000005e5e2421 */ /* 0x000fe20000000000 */
[----:B------:R-:W-:Y:S02]  /*2b30*/  HADD2.F32 R100, -RZ, R80.H1_H1 ;  /* 0x30000050ff647230 */ /* 0x000fe40000004100 */
[----:B------:R-:W-:Y:S01]  /*2b40*/  @P2 FADD R110, R110, 1 ;  /* 0x3f8000006e6e2421 */ /* 0x000fe20000000000 */
[-C--:B------:R-:W-:Y:S01]  /*2b50*/  FMUL R130, R130, R135.reuse ;  /* 0x0000008782827220 */ /* 0x080fe20000400000 */
[----:B------:R-:W-:Y:S01]  /*2b60*/  FMUL R131, R131, R135 ;  /* 0x0000008783837220 */ /* 0x000fe20000400000 */
[----:B------:R-:W-:Y:S01]  /*2b70*/  @P0 FMNMX R12, R12, |R86|, !PT ;  /* 0x400000560c0c0209 */ /* 0x000fe20007800000 */
[----:B------:R-:W-:-:S02]  /*2b80*/  HADD2.F32 R108, -RZ, R48.H0_H0 ;  /* 0x20000030ff6c7230 */ /* 0x000fc40000004100 */
[----:B------:R-:W-:Y:S01]  /*2b90*/  FFMA R110, R110, R130, R95 ;  /* 0x000000826e6e7223 */ /* 0x000fe2000000005f */
[----:B------:R-:W-:Y:S01]  /*2ba0*/  FFMA R131, R94, R131, R100 ;  /* 0x000000835e837223 */ /* 0x000fe20000000064 */
[----:B------:R-:W-:Y:S01]  /*2bb0*/  @P0 FMNMX R12, R12, |R125|, !PT ;  /* 0x4000007d0c0c0209 */ /* 0x000fe20007800000 */
[----:B------:R-:W0:Y:S01]  /*2bc0*/  @!P1 LDC.64 R94, c[0x0][0x230] ;  /* 0x00008c00ff5e9b82 */ /* 0x000e220000000a00 */
[----:B------:R-:W-:Y:S02]  /*2bd0*/  HADD2.F32 R101, -RZ, R80.H0_H0 ;  /* 0x20000050ff657230 */ /* 0x000fe40000004100 */
[----:B------:R-:W-:Y:S01]  /*2be0*/  @P2 FADD R108, R108, 1 ;  /* 0x3f8000006c6c2421 */ /* 0x000fe20000000000 */
[----:B------:R-:W-:Y:S01]  /*2bf0*/  @P0 FMNMX R12, R12, |R92|, !PT ;  /* 0x4000005c0c0c0209 */ /* 0x000fe20007800000 */
[-C--:B------:R-:W-:Y:S01]  /*2c00*/  FMUL R103, R103, R135.reuse ;  /* 0x0000008767677220 */ /* 0x080fe20000400000 */
[--C-:B------:R-:W-:Y:S02]  /*2c10*/  HADD2.F32 R112, -RZ, R49.reuse.H0_H0 ;  /* 0x20000031ff707230 */ /* 0x100fe40000004100 */
[----:B------:R-:W-:Y:S01]  /*2c20*/  FMUL R104, R104, R135 ;  /* 0x0000008768687220 */ /* 0x000fe20000400000 */
[----:B------:R-:W-:Y:S01]  /*2c30*/  @P0 FMNMX R12, R12, |R90|, !PT ;  /* 0x4000005a0c0c0209 */ /* 0x000fe20007800000 */
[----:B------:R-:W-:-:S02]  /*2c40*/  HADD2.F32 R100, -RZ, R49.H1_H1 ;  /* 0x30000031ff647230 */ /* 0x000fc40000004100 */
[----:B------:R-:W-:Y:S01]  /*2c50*/  FFMA R108, R108, R103, R101 ;  /* 0x000000676c6c7223 */ /* 0x000fe20000000065 */
[--C-:B------:R-:W-:Y:S01]  /*2c60*/  HADD2.F32 R101, -RZ, R81.reuse.H0_H0 ;  /* 0x20000051ff657230 */ /* 0x100fe20000004100 */
[----:B------:R-:W-:Y:S01]  /*2c70*/  @P0 FMNMX R12, R12, |R127|, !PT ;  /* 0x4000007f0c0c0209 */ /* 0x000fe20007800000 */
[----:B------:R-:W-:Y:S02]  /*2c80*/  HADD2.F32 R103, -RZ, R81.H1_H1 ;  /* 0x30000051ff677230 */ /* 0x000fe40000004100 */
[----:B------:R-:W-:Y:S01]  /*2c90*/  @P2 FADD R112, R112, 1 ;  /* 0x3f80000070702421 */ /* 0x000fe20000000000 */
[----:B------:R-:W-:Y:S01]  /*2ca0*/  HADD2.F32 R102, -RZ, R50.H0_H0 ;  /* 0x20000032ff667230 */ /* 0x000fe20000004100 */
[----:B------:R-:W-:Y:S01]  /*2cb0*/  @P0 FMNMX R12, R12, |R98|, !PT ;  /* 0x400000620c0c0209 */ /* 0x000fe20007800000 */
[----:B------:R-:W-:Y:S01]  /*2cc0*/  @P2 FADD R100, R100, 1 ;  /* 0x3f80000064642421 */ /* 0x000fe20000000000 */
[-C--:B------:R-:W-:Y:S01]  /*2cd0*/  FMUL R132, R132, R135.reuse ;  /* 0x0000008784847220 */ /* 0x080fe20000400000 */
[----:B------:R-:W-:Y:S01]  /*2ce0*/  HADD2.F32 R114, -RZ, R82.H0_H0 ;  /* 0x20000052ff727230 */ /* 0x000fe20000004100 */
[----:B------:R-:W-:Y:S01]  /*2cf0*/  @P0 FMNMX R12, R12, |R96|, !PT ;  /* 0x400000600c0c0209 */ /* 0x000fe20007800000 */
[----:B------:R-:W-:Y:S01]  /*2d00*/  FFMA R112, R112, R104, R101 ;  /* 0x0000006870707223 */ /* 0x000fe20000000065 */
[----:B------:R-:W-:Y:S01]  /*2d10*/  @P2 FADD R102, R102, 1 ;  /* 0x3f80000066662421 */ /* 0x000fe20000000000 */
[----:B------:R-:W-:Y:S01]  /*2d20*/  FMUL R105, R105, R135 ;  /* 0x0000008769697220 */ /* 0x000fe20000400000 */
[----:B------:R-:W-:Y:S01]  /*2d30*/  @P0 FMNMX R12, R12, |R129|, !PT ;  /* 0x400000810c0c0209 */ /* 0x000fe20007800000 */
[----:B0-----:R-:W-:-:S04]  /*2d40*/  @!P1 IMAD.WIDE R94, R11, 0x4, R94 ;  /* 0x000000040b5e9825 */ /* 0x001fc800078e025e */
[----:B------:R-:W-:Y:S01]  /*2d50*/  FFMA R104, R100, R132, R103 ;  /* 0x0000008464687223 */ /* 0x000fe20000000067 */
[----:B------:R-:W-:Y:S01]  /*2d60*/  FFMA R105, R102, R105, R114 ;  /* 0x0000006966697223 */ /* 0x000fe20000000072 */
[----:B------:R-:W-:Y:S01]  /*2d70*/  @P0 FMNMX R12, R12, |R110|, !PT ;  /* 0x4000006e0c0c0209 */ /* 0x000fe20007800000 */
[----:B------:R-:W-:Y:S01]  /*2d80*/  HADD2.F32 R116, -RZ, R50.H1_H1 ;  /* 0x30000032ff747230 */ /* 0x000fe20000004100 */
[----:B------:R0:W-:Y:S01]  /*2d90*/  @!P1 STG.E desc[UR4][R94.64], R135 ;  /* 0x000000875e009986 */ /* 0x0001e2000c101904 */
[----:B------:R-:W-:Y:S01]  /*2da0*/  HADD2.F32 R100, -RZ, R51.H1_H1 ;  /* 0x30000033ff647230 */ /* 0x000fe20000004100 */
[----:B------:R-:W-:Y:S01]  /*2db0*/  @P0 FMNMX R12, R12, |R108|, !PT ;  /* 0x4000006c0c0c0209 */ /* 0x000fe20007800000 */
[----:B------:R-:W-:Y:S02]  /*2dc0*/  HADD2.F32 R101, -RZ, R82.H1_H1 ;  /* 0x30000052ff657230 */ /* 0x000fe40000004100 */
[----:B------:R-:W-:Y:S01]  /*2dd0*/  @P2 FADD R116, R116, 1 ;  /* 0x3f80000074742421 */ /* 0x000fe20000000000 */
[----:B------:R-:W-:Y:S01]  /*2de0*/  HADD2.F32 R102, -RZ, R83.H1_H1 ;  /* 0x30000053ff667230 */ /* 0x000fe20000004100 */
[----:B------:R-:W-:Y:S01]  /*2df0*/  @P0 FMNMX R12, R12, |R131|, !PT ;  /* 0x400000830c0c0209 */ /* 0x000fe20007800000 */
[----:B------:R-:W-:Y:S01]  /*2e00*/  FMUL R133, R133, R135 ;  /* 0x0000008785857220 */ /* 0x000fe20000400000 */
[----:B------:R-:W-:-:S02]  /*2e10*/  HADD2.F32 R114, -RZ, R51.H0_H0 ;  /* 0x20000033ff727230 */ /* 0x000fc40000004100 */
[----:B------:R-:W-:Y:S01]  /*2e20*/  @P2 FADD R100, R100, 1 ;  /* 0x3f80000064642421 */ /* 0x000fe20000000000 */
[----:B------:R-:W-:Y:S01]  /*2e30*/  @P0 FMNMX R12, R12, |R112|, !PT ;  /* 0x400000700c0c0209 */ /* 0x000fe20007800000 */
[----:B------:R-:W-:Y:S01]  /*2e40*/  FMUL R134, R134, R135 ;  /* 0x0000008786867220 */ /* 0x000fe20000400000 */
[----:B0-----:R-:W0:Y:S01]  /*2e50*/  LDC.64 R94, c[0x0][0x258] ;  /* 0x00009600ff5e7b82 */ /* 0x001e220000000a00 */
[-C--:B------:R-:W-:Y:S01]  /*2e60*/  @P3 FMUL R89, R89, R14.reuse ;  /* 0x0000000e59593220 */ /* 0x080fe20000400000 */
[-C--:B------:R-:W-:Y:S01]  /*2e70*/  @P3 FMUL R0, R0, R14.reuse ;  /* 0x0000000e00003220 */ /* 0x080fe20000400000 */
[----:B------:R-:W-:Y:S01]  /*2e80*/  FFMA R116, R116, R133, R101 ;  /* 0x0000008574747223 */ /* 0x000fe20000000065 */
[-C--:B------:R-:W-:Y:S01]  /*2e90*/  @P3 FMUL R15, R15, R14.reuse ;  /* 0x0000000e0f0f3220 */ /* 0x080fe20000400000 */
[----:B------:R-:W-:Y:S01]  /*2ea0*/  @P3 FMUL R151, R151, R14 ;  /* 0x0000000e97973220 */ /* 0x000fe20000400000 */
[----:B------:R-:W-:Y:S01]  /*2eb0*/  @P0 FMNMX R12, R12, |R104|, !PT ;  /* 0x400000680c0c0209 */ /* 0x000fe20007800000 */
[----:B------:R-:W-:-:S02]  /*2ec0*/  HADD2.F32 R103, -RZ, R83.H0_H0 ;  /* 0x20000053ff677230 */ /* 0x000fc40000004100 */
[----:B------:R-:W-:Y:S01]  /*2ed0*/  FFMA R133, R100, R134, R102 ;  /* 0x0000008664857223 */ /* 0x000fe20000000066 */
[----:B------:R-:W-:Y:S01]  /*2ee0*/  @P2 FADD R114, R114, 1 ;  /* 0x3f80000072722421 */ /* 0x000fe20000000000 */
[----:B------:R-:W-:Y:S01]  /*2ef0*/  FMUL R106, R106, R135 ;  /* 0x000000876a6a7220 */ /* 0x000fe20000400000 */
[----:B------:R-:W-:Y:S01]  /*2f00*/  LOP3.LUT R100, R13, 0x1f, RZ, 0xc0, !PT ;  /* 0x0000001f0d647812 */ /* 0x000fe200078ec0ff */
[-C--:B------:R-:W-:Y:S01]  /*2f10*/  @P3 FMUL R137, R137, R14.reuse ;  /* 0x0000000e89893220 */ /* 0x080fe20000400000 */
[----:B------:R-:W-:Y:S01]  /*2f20*/  F2FP.F16.F32.PACK_AB R162, R0, R89 ;  /* 0x0000005900a2723e */ /* 0x000fe200000000ff */
[----:B------:R-:W-:Y:S01]  /*2f30*/  @P3 FMUL R107, R107, R14 ;  /* 0x0000000e6b6b3220 */ /* 0x000fe20000400000 */
[----:B------:R-:W1:Y:S01]  /*2f40*/  LDC R0, c[0x0][0x210] ;  /* 0x00008400ff007b82 */ /* 0x000e620000000800 */
[----:B------:R-:W-:Y:S01]  /*2f50*/  @P0 FMNMX R12, R12, |R105|, !PT ;  /* 0x400000690c0c0209 */ /* 0x000fe20007800000 */
[----:B------:R-:W-:Y:S01]  /*2f60*/  FFMA R114, R114, R106, R103 ;  /* 0x0000006a72727223 */ /* 0x000fe20000000067 */
        /* <DEDUP_REMOVED lines=9> */
[----:B------:R-:W-:Y:S01]  /*3000*/  PRMT R151, R11, 0x2104, R100 ;  /* 0x000021040b977816 */ /* 0x000fe20000000064 */
[-C--:B------:R-:W-:Y:S01]  /*3010*/  @P3 FMUL R145, R145, R14.reuse ;  /* 0x0000000e91913220 */ /* 0x080fe20000400000 */
[-C--:B------:R-:W-:Y:S01]  /*3020*/  @P3 FMUL R17, R17, R14.reuse ;  /* 0x0000000e11113220 */ /* 0x080fe20000400000 */
[-C--:B------:R-:W-:Y:S01]  /*3030*/  @P3 FMUL R149, R149, R14.reuse ;  /* 0x0000000e95953220 */ /* 0x080fe20000400000 */
[-C--:B------:R-:W-:Y:S01]  /*3040*/  @P3 FMUL R109, R109, R14.reuse ;  /* 0x0000000e6d6d3220 */ /* 0x080fe20000400000 */
[C---:B------:R-:W-:Y:S01]  /*3050*/  IADD3 R103, R10.reuse, 0x20, RZ ;  /* 0x000000200a677810 */ /* 0x040fe20007ffe0ff */
        /* <DEDUP_REMOVED lines=8> */
[----:B------:R-:W-:Y:S01]  /*30e0*/  @P3 FMUL R113, R113, R14 ;  /* 0x0000000e71713220 */ /* 0x000fe20000400000 */
[----:B------:R-:W-:Y:S01]  /*30f0*/  @P0 FMNMX R12, R12, |R116|, !PT ;  /* 0x400000740c0c0209 */ /* 0x000fe20007800000 */
[----:B0-----:R-:W-:Y:S01]  /*3100*/  IMAD.WIDE.U32 R150, R151, 0x10, R94 ;  /* 0x0000001097967825 */ /* 0x001fe200078e005e */
        /* <DEDUP_REMOVED lines=18> */
[----:B------:R-:W-:Y:S01]  /*3230*/  IADD3 R149, R10, 0x60, RZ ;  /* 0x000000600a957810 */ /* 0x000fe20007ffe0ff */
[-C--:B------:R-:W-:Y:S01]  /*3240*/  @P3 FMUL R4, R4, R14.reuse ;  /* 0x0000000e04043220 */ /* 0x080fe20000400000 */
[----:B------:R-:W-:Y:S01]  /*3250*/  F2FP.F16.F32.PACK_AB R153, R85, R153 ;  /* 0x000000995599723e */ /* 0x000fe200000000ff */
[-C--:B------:R-:W-:Y:S01]  /*3260*/  @P3 FMUL R2, R2, R14.reuse ;  /* 0x0000000e02023220 */ /* 0x080fe20000400000 */
[----:B------:R-:W-:Y:S01]  /*3270*/  F2FP.F16.F32.PACK_AB R154, R159, R111 ;  /* 0x0000006f9f9a723e */ /* 0x000fe200000000ff */
[-C--:B------:R-:W-:Y:S01]  /*3280*/  @P3 FMUL R119, R119, R14.reuse ;  /* 0x0000000e77773220 */ /* 0x080fe20000400000 */
[----:B------:R-:W-:Y:S01]  /*3290*/  F2FP.F16.F32.PACK_AB R155, R113, R157 ;  /* 0x0000009d719b723e */ /* 0x000fe200000000ff */
[-C--:B------:R-:W-:Y:S01]  /*32a0*/  @P3 FMUL R93, R93, R14.reuse ;  /* 0x0000000e5d5d3220 */ /* 0x080fe20000400000 */
[----:B------:R-:W-:Y:S01]  /*32b0*/  IADD3 R143, R10, 0x80, RZ ;  /* 0x000000800a8f7810 */ /* 0x000fe20007ffe0ff */
        /* <DEDUP_REMOVED lines=35> */
[----:B------:R2:W-:Y:S01]  /*34f0*/  STG.E.128 desc[UR4][R100.64], R152 ;  /* 0x0000009864007986 */ /* 0x0005e2000c101d04 */
[----:B------:R-:W-:-:S02]  /*3500*/  F2FP.F16.F32.PACK_AB R161, R115, R161 ;  /* 0x000000a173a1723e */ /* 0x000fc400000000ff */
[----:B------:R-:W-:Y:S01]  /*3510*/  F2FP.F16.F32.PACK_AB R163, R117, R165 ;  /* 0x000000a575a3723e */ /* 0x000fe200000000ff */
[--C-:B------:R-:W-:Y:S01]  /*3520*/  IMAD.WIDE.U32 R142, R143, 0x10, R94.reuse ;  /* 0x000000108f8e7825 */ /* 0x100fe200078e005e */
[----:B------:R-:W-:Y:S02]  /*3530*/  F2FP.F16.F32.PACK_AB R5, R123, R18 ;  /* 0x000000127b05723e */ /* 0x000fe400000000ff */
[----:B0-----:R-:W-:Y:S01]  /*3540*/  F2FP.F16.F32.PACK_AB R102, R16, R93 ;  /* 0x0000005d1066723e */ /* 0x001fe200000000ff */
[--C-:B------:R-:W-:Y:S01]  /*3550*/  IMAD.WIDE.U32 R134, R135, 0x10, R94.reuse ;  /* 0x0000001087867825 */ /* 0x100fe200078e005e */
[----:B------:R-:W-:Y:S01]  /*3560*/  F2FP.F16.F32.PACK_AB R103, R6, R8 ;  /* 0x000000080667723e */ /* 0x000fe200000000ff */
[----:B------:R3:W-:Y:S01]  /*3570*/  STG.E.128 desc[UR4][R148.64], R160 ;  /* 0x000000a094007986 */ /* 0x0007e2000c101d04 */
[----:B------:R-:W-:Y:S01]  /*3580*/  F2FP.F16.F32.PACK_AB R6, R88, R97 ;  /* 0x000000615806723e */ /* 0x000fe200000000ff */
[----:B------:R-:W-:Y:S01]  /*3590*/  IMAD.WIDE.U32 R106, R107, 0x10, R94 ;  /* 0x000000106b6a7825 */ /* 0x000fe200078e005e */
[----:B------:R-:W-:-:S02]  /*35a0*/  F2FP.F16.F32.PACK_AB R7, R86, R141 ;  /* 0x0000008d5607723e */ /* 0x000fc400000000ff */
[----:B------:R-:W-:Y:S01]  /*35b0*/  F2FP.F16.F32.PACK_AB R16, R92, R125 ;  /* 0x0000007d5c10723e */ /* 0x000fe200000000ff */
[----:B------:R-:W-:Y:S01]  /*35c0*/  IMAD.WIDE.U32 R94, R3, 0x10, R94 ;  /* 0x00000010035e7825 */ /* 0x000fe200078e005e */
[----:B------:R-:W-:Y:S02]  /*35d0*/  F2FP.F16.F32.PACK_AB R17, R127, R90 ;  /* 0x0000005a7f11723e */ /* 0x000fe400000000ff */
        /* <DEDUP_REMOVED lines=12> */
[----:B-1----:R-:W-:-:S03]  /*36a0*/  LEA R11, R0, R11, 0x2 ;  /* 0x0000000b000b7211 */ /* 0x002fc600078e10ff */
[----:B------:R3:W-:Y:S01]  /*36b0*/  STG.E.128 desc[UR4][R94.64], R108 ;  /* 0x0000006c5e007986 */ /* 0x0007e2000c101d04 */
[----:B------:R-:W-:-:S13]  /*36c0*/  ISETP.GE.AND P0, PT, R11, UR12, PT ;  /* 0x0000000c0b007c0c */ /* 0x000fda000bf06270 */
[----:B------:R-:W-:Y:S05]  /*36d0*/  @!P0 BRA `(.L_x_10354) ;  /* 0xffffffcc00008947 */ /* 0x000fea000383ffff */
.L_x_10352:
[----:B------:R-:W-:Y:S05]  /*36e0*/  BSYNC B0 ;  /* 0x0000000000007941 */ /* 0x000fea0003800000 */
.L_x_10351:
        /* <DEDUP_REMOVED lines=10> */
[----:B---3--:R-:W0:Y:S02]  /*3790*/  SHFL.DOWN PT, R5, R0, 0x4, 0x1f ;  /* 0x08801f0000057f89 */ /* 0x008e2400000e0000 */
[----:B0-----:R-:W-:-:S05]  /*37a0*/  FMNMX R5, R0, R5, !PT ;  /* 0x0000000500057209 */ /* 0x001fca0007800000 */
[----:B------:R-:W0:Y:S02]  /*37b0*/  SHFL.DOWN PT, R2, R5, 0x2, 0x1f ;  /* 0x08401f0005027f89 */ /* 0x000e2400000e0000 */
[----:B0-----:R-:W-:-:S05]  /*37c0*/  FMNMX R2, R5, R2, !PT ;  /* 0x0000000205027209 */ /* 0x001fca0007800000 */
[----:B------:R0:W1:Y:S02]  /*37d0*/  SHFL.DOWN PT, R7, R2, 0x1, 0x1f ;  /* 0x08201f0002077f89 */ /* 0x00006400000e0000 */
.L_x_10381:
        /* <DEDUP_REMOVED lines=28> */
.L_x_10384:
[----:B-1----:R-:W-:-:S07]  /*39a0*/  FMNMX R5, R3, R2, !PT ;  /* 0x0000000203057209 */ /* 0x002fce0007800000 */
.L_x_10358:
[----:B------:R-:W-:Y:S05]  /*39b0*/  BSYNC B0 ;  /* 0x0000000000007941 */ /* 0x000fea0003800000 */
.L_x_10357:
[----:B------:R-:W-:Y:S01]  /*39c0*/  ISETP.NE.AND P0, PT, R13, RZ, PT ;  /* 0x000000ff0d00720c */ /* 0x000fe20003f05270 */
[----:B------:R-:W-:-:S12]  /*39d0*/  BSSY B0, `(.L_x_10355) ;  /* 0x0000004000007945 */ /* 0x000fd80003800000 */
[----:B------:R-:W-:Y:S05]  /*39e0*/  @P0 BRA `(.L_x_10360) ;  /* 0x0000000000080947 */ /* 0x000fea0003800000 */
[----:B0-----:R-:W0:Y:S02]  /*39f0*/  LDC.64 R2, c[0x0][0x288] ;  /* 0x0000a200ff027b82 */ /* 0x001e240000000a00 */
[----:B0-----:R1:W-:Y:S02]  /*3a00*/  REDG.E.MAX.S32.STRONG.GPU desc[UR4][R2.64], R5 ;  /* 0x000000050200798e */ /* 0x0013e4000d10e384 */
.L_x_10360:
[----:B------:R-:W-:Y:S05]  /*3a10*/  BSYNC B0 ;  /* 0x0000000000007941 */ /* 0x000fea0003800000 */
.L_x_10355:
        /* <DEDUP_REMOVED lines=11> */
[----:B---3--:R-:W-:-:S07]  /*3ad0*/  MOV R6, 0x3af0 ;  /* 0x00003af000067802 */ /* 0x008fce0000000f00 */
[----:B01----:R-:W-:Y:S05]  /*3ae0*/  CALL.REL.NOINC `($__internal_148_$__cuda_sm20_rcp_rn_f32_slowpath) ;  /* 0x0000001000087944 */ /* 0x003fea0003c00000 */
[----:B------:R-:W-:Y:S01]  /*3af0*/  MOV R5, R0 ;  /* 0x0000000000057202 */ /* 0x000fe20000000f00 */
[----:B------:R-:W-:Y:S06]  /*3b00*/  BRA `(.L_x_10362) ;  /* 0x0000000000107947 */ /* 0x000fec0003800000 */
.L_x_10361:
[----:B-1-3--:R-:W1:Y:S02]  /*3b10*/  MUFU.RCP R5, R14 ;  /* 0x0000000e00057308 */ /* 0x00ae640000001000 */
[----:B-1----:R-:W-:-:S04]  /*3b20*/  FFMA R0, R5, R14, -1 ;  /* 0xbf80000005007423 */ /* 0x002fc8000000000e */
[----:B------:R-:W-:-:S04]  /*3b30*/  FADD.FTZ R0, -R0, -RZ ;  /* 0x800000ff00007221 */ /* 0x000fc80000010100 */
[----:B------:R-:W-:-:S07]  /*3b40*/  FFMA R5, R5, R0, R5 ;  /* 0x0000000005057223 */ /* 0x000fce0000000005 */
.L_x_10362:
[----:B0-----:R-:W0:Y:S02]  /*3b50*/  LDC.64 R2, c[0x0][0x280] ;  /* 0x0000a000ff027b82 */ /* 0x001e240000000a00 */
[----:B0-----:R-:W-:Y:S01]  /*3b60*/  STG.E desc[UR4][R2.64], R5 ;  /* 0x0000000502007986 */ /* 0x001fe2000c101904 */
[----:B------:R-:W-:Y:S05]  /*3b70*/  EXIT ;  /* 0x000000000000794d */ /* 0x000fea0003800000 */
.L_x_10353:
[----:B------:R-:W-:Y:S01]  /*3b80*/  HFMA2.MMA R137, -RZ, RZ, 0, 5.9604644775390625e-08 ;  /* 0x00000001ff897435 */ /* 0x000fe200000001ff */
[----:B------:R-:W-:Y:S01]  /*3b90*/  BSSY B1, `(.L_x_10363) ;  /* 0x0000006000017945 */ /* 0x000fe20003800000 */
[----:B------:R-:W-:Y:S02]  /*3ba0*/  MOV R136, 0x1f ;  /* 0x0000001f00887802 */ /* 0x000fe40000000f00 */
[----:B------:R-:W-:-:S07]  /*3bb0*/  MOV R135, 0xffffffff ;  /* 0xffffffff00877802 */ /* 0x000fce0000000f00 */
[----:B-----5:R-:W-:Y:S05]  /*3bc0*/  WARPSYNC.COLLECTIVE R135, `(.L_x_10364) ;  /* 0x0000000087087348 */ /* 0x020fea0003c00000 */
[----:B------:R0:W1:Y:S02]  /*3bd0*/  SHFL.BFLY P0, R139, R138, R137, R136 ;  /* 0x0c0000898a8b7389 */ /* 0x0000640000000088 */
[----:B01---5:R-:W-:Y:S01]  /*3be0*/  ENDCOLLECTIVE ;  /* 0x000000000000791b */ /* 0x023fe20003800000 */
.L_x_10364:
[----:B------:R-:W-:Y:S05]  /*3bf0*/  BSYNC B1 ;  /* 0x0000000000017941 */ /* 0x000fea0003800000 */
.L_x_10363:
[----:B------:R-:W-:Y:S01]  /*3c00*/  HFMA2.MMA R137, -RZ, RZ, 0, 1.1920928955078125e-07 ;  /* 0x00000002ff897435 */ /* 0x000fe200000001ff */
[----:B------:R-:W-:Y:S01]  /*3c10*/  FADD R138, R138, R139 ;  /* 0x0000008b8a8a7221 */ /* 0x000fe20000000000 */
[----:B------:R-:W-:Y:S02]  /*3c20*/  MOV R136, 0x1f ;  /* 0x0000001f00887802 */ /* 0x000fe40000000f00 */
[----:B------:R-:W-:-:S07]  /*3c30*/  MOV R135, 0xffffffff ;  /* 0xffffffff00877802 */ /* 0x000fce0000000f00 */
[----:B------:R-:W-:Y:S05]  /*3c40*/  WARPSYNC.COLLECTIVE R135, `(.L_x_10365) ;  /* 0x0000000087087348 */ /* 0x000fea0003c00000 */
[----:B------:R0:W1:Y:S02]  /*3c50*/  SHFL.BFLY P0, R139, R138, R137, R136 ;  /* 0x0c0000898a8b7389 */ /* 0x0000640000000088 */
[----:B01----:R-:W-:Y:S01]  /*3c60*/  ENDCOLLECTIVE ;  /* 0x000000000000791b */ /* 0x003fe20003800000 */
.L_x_10365:
[----:B------:R-:W-:Y:S01]  /*3c70*/  HFMA2.MMA R137, -RZ, RZ, 0, 2.384185791015625e-07 ;  /* 0x00000004ff897435 */ /* 0x000fe200000001ff */
[----:B------:R-:W-:-:S05]  /*3c80*/  FADD R140, R138, R139 ;  /* 0x0000008b8a8c7221 */ /* 0x000fca0000000000 */
[----:B------:R-:W-:-:S07]  /*3c90*/  MOV R138, R140 ;  /* 0x0000008c008a7202 */ /* 0x000fce0000000f00 */
[----:B------:R-:W-:Y:S05]  /*3ca0*/  WARPSYNC.COLLECTIVE R135, `(.L_x_10366) ;  /* 0x0000000087087348 */ /* 0x000fea0003c00000 */
[----:B------:R0:W1:Y:S02]  /*3cb0*/  SHFL.BFLY P0, R139, R138, R137, R136 ;  /* 0x0c0000898a8b7389 */ /* 0x0000640000000088 */
[----:B01----:R-:W-:Y:S01]  /*3cc0*/  ENDCOLLECTIVE ;  /* 0x000000000000791b */ /* 0x003fe20003800000 */
.L_x_10366:
[----:B------:R-:W-:Y:S01]  /*3cd0*/  HFMA2.MMA R137, -RZ, RZ, 0, 4.76837158203125e-07 ;  /* 0x00000008ff897435 */ /* 0x000fe200000001ff */
[----:B------:R-:W-:-:S05]  /*3ce0*/  FADD R141, R140, R139 ;  /* 0x0000008b8c8d7221 */ /* 0x000fca0000000000 */
[----:B------:R-:W-:-:S07]  /*3cf0*/  MOV R138, R141 ;  /* 0x0000008d008a7202 */ /* 0x000fce0000000f00 */
[----:B------:R-:W-:Y:S05]  /*3d00*/  WARPSYNC.COLLECTIVE R135, `(.L_x_10367) ;  /* 0x0000000087087348 */ /* 0x000fea0003c00000 */
[----:B------:R0:W1:Y:S02]  /*3d10*/  SHFL.BFLY P0, R139, R138, R137, R136 ;  /* 0x0c0000898a8b7389 */ /* 0x0000640000000088 */
[----:B01----:R-:W-:Y:S01]  /*3d20*/  ENDCOLLECTIVE ;  /* 0x000000000000791b */ /* 0x003fe20003800000 */
.L_x_10367:
[----:B------:R-:W-:Y:S01]  /*3d30*/  HFMA2.MMA R137, -RZ, RZ, 0, 9.5367431640625e-07 ;  /* 0x00000010ff897435 */ /* 0x000fe200000001ff */
[----:B------:R-:W-:-:S05]  /*3d40*/  FADD R142, R141, R139 ;  /* 0x0000008b8d8e7221 */ /* 0x000fca0000000000 */
[----:B------:R-:W-:-:S07]  /*3d50*/  MOV R138, R142 ;  /* 0x0000008e008a7202 */ /* 0x000fce0000000f00 */
[----:B------:R-:W-:Y:S05]  /*3d60*/  WARPSYNC.COLLECTIVE R135, `(.L_x_10368) ;  /* 0x0000000087087348 */ /* 0x000fea0003c00000 */
[----:B------:R0:W1:Y:S02]  /*3d70*/  SHFL.BFLY P0, R139, R138, R137, R136 ;  /* 0x0c0000898a8b7389 */ /* 0x0000640000000088 */
[----:B01----:R-:W-:Y:S01]  /*3d80*/  ENDCOLLECTIVE ;  /* 0x000000000000791b */ /* 0x003fe20003800000 */
.L_x_10368:
        /* <DEDUP_REMOVED lines=136> */
.L_x_10369:
[----:B------:R-:W-:Y:S01]  /*4610*/  HFMA2.MMA R137, -RZ, RZ, 0, 1.1920928955078125e-07 ;  /* 0x00000002ff897435 */ /* 0x000fe200000001ff */
[----:B------:R-:W-:-:S05]  /*4620*/  FADD R98, R138, R139 ;  /* 0x0000008b8a627221 */ /* 0x000fca0000000000 */
[----:B------:R-:W-:-:S07]  /*4630*/  MOV R138, R98 ;  /* 0x00000062008a7202 */ /* 0x000fce0000000f00 */
[----:B------:R-:W-:Y:S05]  /*4640*/  WARPSYNC.COLLECTIVE R135, `(.L_x_10370) ;  /* 0x0000000087087348 */ /* 0x000fea0003c00000 */
[----:B------:R0:W1:Y:S02]  /*4650*/  SHFL.BFLY P0, R139, R138, R137, R136 ;  /* 0x0c0000898a8b7389 */ /* 0x0000640000000088 */
[----:B01----:R-:W-:Y:S01]  /*4660*/  ENDCOLLECTIVE ;  /* 0x000000000000791b */ /* 0x003fe20003800000 */
.L_x_10370:
[----:B------:R-:W-:Y:S01]  /*4670*/  HFMA2.MMA R137, -RZ, RZ, 0, 2.384185791015625e-07 ;  /* 0x00000004ff897435 */ /* 0x000fe200000001ff */
[----:B------:R-:W-:-:S05]  /*4680*/  FADD R99, R98, R139 ;  /* 0x0000008b62637221 */ /* 0x000fca0000000000 */
[----:B------:R-:W-:-:S07]  /*4690*/  MOV R138, R99 ;  /* 0x00000063008a7202 */ /* 0x000fce0000000f00 */
[----:B------:R-:W-:Y:S05]  /*46a0*/  WARPSYNC.COLLECTIVE R135, `(.L_x_10371) ;  /* 0x0000000087087348 */ /* 0x000fea0003c00000 */
[----:B------:R0:W1:Y:S02]  /*46b0*/  SHFL.BFLY P0, R139, R138, R137, R136 ;  /* 0x0c0000898a8b7389 */ /* 0x0000640000000088 */
[----:B01----:R-:W-:Y:S01]  /*46c0*/  ENDCOLLECTIVE ;  /* 0x000000000000791b */ /* 0x003fe20003800000 */
.L_x_10371:
[----:B------:R-:W-:Y:S01]  /*46d0*/  HFMA2.MMA R137, -RZ, RZ, 0, 4.76837158203125e-07 ;  /* 0x00000008ff897435 */ /* 0x000fe200000001ff */
[----:B------:R-:W-:-:S05]  /*46e0*/  FADD R142, R99, R139 ;  /* 0x0000008b638e7221 */ /* 0x000fca0000000000 */
[----:B------:R-:W-:-:S07]  /*46f0*/  MOV R138, R142 ;  /* 0x0000008e008a7202 */ /* 0x000fce0000000f00 */
[----:B------:R-:W-:Y:S05]  /*4700*/  WARPSYNC.COLLECTIVE R135, `(.L_x_10372) ;  /* 0x0000000087087348 */ /* 0x000fea0003c00000 */
[----:B------:R0:W1:Y:S02]  /*4710*/  SHFL.BFLY P0, R139, R138, R137, R136 ;  /* 0x0c0000898a8b7389 */ /* 0x0000640000000088 */
[----:B01----:R-:W-:Y:S01]  /*4720*/  ENDCOLLECTIVE ;  /* 0x000000000000791b */ /* 0x003fe20003800000 */
.L_x_10372:
[----:B------:R-:W-:Y:S01]  /*4730*/  HFMA2.MMA R137, -RZ, RZ, 0, 9.5367431640625e-07 ;  /* 0x00000010ff897435 */ /* 0x000fe200000001ff */
[----:B------:R-:W-:-:S05]  /*4740*/  FADD R143, R142, R139 ;  /* 0x0000008b8e8f7221 */ /* 0x000fca0000000000 */
[----:B------:R-:W-:-:S07]  /*4750*/  MOV R138, R143 ;  /* 0x0000008f008a7202 */ /* 0x000fce0000000f00 */
[----:B------:R-:W-:Y:S05]  /*4760*/  WARPSYNC.COLLECTIVE R135, `(.L_x_10373) ;  /* 0x0000000087087348 */ /* 0x000fea0003c00000 */
[----:B------:R0:W1:Y:S02]  /*4770*/  SHFL.BFLY P0, R139, R138, R137, R136 ;  /* 0x0c0000898a8b7389 */ /* 0x0000640000000088 */
[----:B01----:R-:W-:Y:S01]  /*4780*/  ENDCOLLECTIVE ;  /* 0x000000000000791b */ /* 0x003fe20003800000 */
.L_x_10373:
[----:B------:R-:W-:Y:S05]  /*4790*/  BRA `(.L_x_10374) ;  /* 0xffffffcc00907947 */ /* 0x000fea000383ffff */
.L_x_10356:
[----:B------:R-:W-:Y:S01]  /*47a0*/  HFMA2.MMA R9, -RZ, RZ, 0, 1.847743988037109375e-06 ;  /* 0x0000001fff097435 */ /* 0x000fe200000001ff */
[----:B------:R-:W-:Y:S01]  /*47b0*/  BSSY B0, `(.L_x_10375) ;  /* 0x0000006000007945 */ /* 0x000fe20003800000 */
[----:B---3--:R-:W-:Y:S02]  /*47c0*/  MOV R4, 0x10 ;  /* 0x0000001000047802 */ /* 0x008fe40000000f00 */
[----:B------:R-:W-:-:S07]  /*47d0*/  MOV R135, 0xffffffff ;  /* 0xffffffff00877802 */ /* 0x000fce0000000f00 */
[----:B-----5:R-:W-:Y:S05]  /*47e0*/  WARPSYNC.COLLECTIVE R135, `(.L_x_10376) ;  /* 0x0000000087087348 */ /* 0x020fea0003c00000 */
[----:B------:R0:W1:Y:S02]  /*47f0*/  SHFL.DOWN P0, R7, R12, R4, R9 ;  /* 0x080000040c077389 */ /* 0x0000640000000009 */
[----:B01---5:R-:W-:Y:S01]  /*4800*/  ENDCOLLECTIVE ;  /* 0x000000000000791b */ /* 0x023fe20003800000 */
.L_x_10376:
[----:B------:R-:W-:Y:S05]  /*4810*/  BSYNC B0 ;  /* 0x0000000000007941 */ /* 0x000fea0003800000 */
.L_x_10375:
        /* <DEDUP_REMOVED lines=9> */
.L_x_10377:
[----:B------:R-:W-:Y:S01]  /*48b0*/  HFMA2.MMA R4, -RZ, RZ, 0, 2.384185791015625e-07 ;  /* 0x00000004ff047435 */ /* 0x000fe200000001ff */
[----:B------:R-:W-:-:S04]  /*48c0*/  MOV R0, R7 ;  /* 0x0000000700007202 */ /* 0x000fc80000000f00 */
[----:B------:R-:W-:-:S04]  /*48d0*/  FMNMX R0, R3, R0, !PT ;  /* 0x0000000003007209 */ /* 0x000fc80007800000 */
[----:B------:R-:W-:-:S07]  /*48e0*/  MOV R12, R0 ;  /* 0x00000000000c7202 */ /* 0x000fce0000000f00 */
[----:B------:R-:W-:Y:S05]  /*48f0*/  WARPSYNC.COLLECTIVE R135, `(.L_x_10378) ;  /* 0x0000000087087348 */ /* 0x000fea0003c00000 */
[----:B------:R0:W1:Y:S02]  /*4900*/  SHFL.DOWN P0, R7, R12, R4, R9 ;  /* 0x080000040c077389 */ /* 0x0000640000000009 */
[----:B01----:R-:W-:Y:S01]  /*4910*/  ENDCOLLECTIVE ;  /* 0x000000000000791b */ /* 0x003fe20003800000 */
.L_x_10378:
[----:B------:R-:W-:Y:S01]  /*4920*/  HFMA2.MMA R4, -RZ, RZ, 0, 1.1920928955078125e-07 ;  /* 0x00000002ff047435 */ /* 0x000fe200000001ff */
[----:B------:R-:W-:-:S04]  /*4930*/  MOV R5, R7 ;  /* 0x0000000700057202 */ /* 0x000fc80000000f00 */
[----:B------:R-:W-:-:S04]  /*4940*/  FMNMX R5, R0, R5, !PT ;  /* 0x0000000500057209 */ /* 0x000fc80007800000 */
[----:B------:R-:W-:-:S07]  /*4950*/  MOV R12, R5 ;  /* 0x00000005000c7202 */ /* 0x000fce0000000f00 */
[----:B------:R-:W-:Y:S05]  /*4960*/  WARPSYNC.COLLECTIVE R135, `(.L_x_10379) ;  /* 0x0000000087087348 */ /* 0x000fea0003c00000 */
[----:B------:R0:W1:Y:S02]  /*4970*/  SHFL.DOWN P0, R7, R12, R4, R9 ;  /* 0x080000040c077389 */ /* 0x0000640000000009 */
[----:B01----:R-:W-:Y:S01]  /*4980*/  ENDCOLLECTIVE ;  /* 0x000000000000791b */ /* 0x003fe20003800000 */
.L_x_10379:
[----:B------:R-:W-:Y:S01]  /*4990*/  HFMA2.MMA R4, -RZ, RZ, 0, 5.9604644775390625e-08 ;  /* 0x00000001ff047435 */ /* 0x000fe200000001ff */
[----:B------:R-:W-:-:S04]  /*49a0*/  MOV R2, R7 ;  /* 0x0000000700027202 */ /* 0x000fc80000000f00 */
[----:B------:R-:W-:-:S04]  /*49b0*/  FMNMX R2, R5, R2, !PT ;  /* 0x0000000205027209 */ /* 0x000fc80007800000 */
[----:B------:R-:W-:-:S07]  /*49c0*/  MOV R12, R2 ;  /* 0x00000002000c7202 */ /* 0x000fce0000000f00 */
[----:B------:R-:W-:Y:S05]  /*49d0*/  WARPSYNC.COLLECTIVE R135, `(.L_x_10380) ;  /* 0x0000000087087348 */ /* 0x000fea0003c00000 */
[----:B------:R0:W1:Y:S02]  /*49e0*/  SHFL.DOWN P0, R7, R12, R4, R9 ;  /* 0x080000040c077389 */ /* 0x0000640000000009 */
[----:B01----:R-:W-:Y:S01]  /*49f0*/  ENDCOLLECTIVE ;  /* 0x000000000000791b */ /* 0x003fe20003800000 */
.L_x_10380:
[----:B------:R-:W-:Y:S05]  /*4a00*/  BRA `(.L_x_10381) ;  /* 0xffffffec00747947 */ /* 0x000fea000383ffff */
.L_x_10359:
[----:B------:R-:W-:Y:S01]  /*4a10*/  HFMA2.MMA R4, -RZ, RZ, 0, 1.1920928955078125e-07 ;  /* 0x00000002ff047435 */ /* 0x000fe200000001ff */
[----:B-1----:R-:W-:Y:S02]  /*4a20*/  MOV R12, R0 ;  /* 0x00000000000c7202 */ /* 0x002fe40000000f00 */
[----:B------:R-:W-:Y:S02]  /*4a30*/  MOV R9, 0x1f ;  /* 0x0000001f00097802 */ /* 0x000fe40000000f00 */
[----:B------:R-:W-:-:S07]  /*4a40*/  MOV R135, 0xffffffff ;  /* 0xffffffff00877802 */ /* 0x000fce0000000f00 */
[----:B0----5:R-:W-:Y:S05]  /*4a50*/  WARPSYNC.COLLECTIVE R135, `(.L_x_10382) ;  /* 0x0000000087087348 */ /* 0x021fea0003c00000 */
[----:B------:R1:W2:Y:S02]  /*4a60*/  SHFL.DOWN P0, R7, R12, R4, R9 ;  /* 0x080000040c077389 */ /* 0x0002a40000000009 */
[----:B012--5:R-:W-:Y:S01]  /*4a70*/  ENDCOLLECTIVE ;  /* 0x000000000000791b */ /* 0x027fe20003800000 */
.L_x_10382:
[----:B------:R-:W-:Y:S01]  /*4a80*/  HFMA2.MMA R4, -RZ, RZ, 0, 5.9604644775390625e-08 ;  /* 0x00000001ff047435 */ /* 0x000fe200000001ff */
[----:B------:R-:W-:-:S04]  /*4a90*/  MOV R3, R7 ;  /* 0x0000000700037202 */ /* 0x000fc80000000f00 */
[----:B------:R-:W-:-:S04]  /*4aa0*/  FMNMX R3, R3, R0, !PT ;  /* 0x0000000003037209 */ /* 0x000fc80007800000 */
[----:B------:R-:W-:-:S07]  /*4ab0*/  MOV R12, R3 ;  /* 0x00000003000c7202 */ /* 0x000fce0000000f00 */
[----:B------:R-:W-:Y:S05]  /*4ac0*/  WARPSYNC.COLLECTIVE R135, `(.L_x_10383) ;  /* 0x0000000087087348 */ /* 0x000fea0003c00000 */
[----:B------:R0:W1:Y:S02]  /*4ad0*/  SHFL.DOWN P0, R7, R12, R4, R9 ;  /* 0x080000040c077389 */ /* 0x0000640000000009 */
[----:B01----:R-:W-:Y:S01]  /*4ae0*/  ENDCOLLECTIVE ;  /* 0x000000000000791b */ /* 0x003fe20003800000 */
.L_x_10383:
[----:B------:R-:W-:Y:S01]  /*4af0*/  MOV R2, R7 ;  /* 0x0000000700027202 */ /* 0x000fe20000000f00 */
[----:B------:R-:W-:Y:S06]  /*4b00*/  BRA `(.L_x_10384) ;  /* 0xffffffec00a47947 */ /* 0x000fec000383ffff */
        .weak           $__internal_148_$__cuda_sm20_rcp_rn_f32_slowpath
        .type           $__internal_148_$__cuda_sm20_rcp_rn_f32_slowpath,@function
        .size           $__internal_148_$__cuda_sm20_rcp_rn_f32_slowpath,(.L_x_14484 - $__internal_148_$__cuda_sm20_rcp_rn_f32_slowpath)
$__internal_148_$__cuda_sm20_rcp_rn_f32_slowpath:
        /* <DEDUP_REMOVED lines=9> */
[----:B------:R-:W3:Y:S02]  /*4ba0*/  MUFU.RCP R3, R14 ;  /* 0x0000000e00037308 */ /* 0x000ee40000001000 */
[----:B---3--:R-:W-:-:S04]  /*4bb0*/  FFMA R0, R14, R3, -1 ;  /* 0xbf8000000e007423 */ /* 0x008fc80000000003 */
[----:B------:R-:W-:-:S04]  /*4bc0*/  FADD.FTZ R0, -R0, -RZ ;  /* 0x800000ff00007221 */ /* 0x000fc80000010100 */
[----:B------:R-:W-:-:S04]  /*4bd0*/  FFMA R0, R3, R0, R3 ;  /* 0x0000000003007223 */ /* 0x000fc80000000003 */
[----:B------:R-:W-:Y:S01]  /*4be0*/  FFMA R0, R0, 1.84467440737095516160e+19, RZ ;  /* 0x5f80000000007823 */ /* 0x000fe200000000ff */
[----:B------:R-:W-:Y:S06]  /*4bf0*/  BRA `(.L_x_10386) ;  /* 0x0000000000887947 */ /* 0x000fec0003800000 */
.L_x_10385:
        /* <DEDUP_REMOVED lines=33> */
.L_x_10387:
[----:B------:R0:W1:Y:S02]  /*4e10*/  MUFU.RCP R0, R14 ;  /* 0x0000000e00007308 */ /* 0x0000640000001000 */
.L_x_10386:
[----:B------:R-:W-:Y:S02]  /*4e20*/  MOV R2, R6 ;  /* 0x0000000600027202 */ /* 0x000fe40000000f00 */
[----:B------:R-:W-:-:S04]  /*4e30*/  MOV R3, 0x0 ;  /* 0x0000000000037802 */ /* 0x000fc80000000f00 */
[----:B0123--:R-:W-:Y:S05]  /*4e40*/  RET.REL.NODEC R2 `(_ZN18transformer_engine13normalization19ln_fwd_tuned_kernelINS0_13Kernel_traitsI6__halfS3_S3_fjLj2048ELj1ELj4ELj1ELj16ENS0_18Kernel_traits_baseILj2048ES3_S3_S3_fjLj128EEEEEEEvNS0_19ForwardKernelParamsE) ;  /* 0xffffffb0026c7950 */ /* 0x00ffea0003c3ffff */
.L_x_10388:
        /* <DEDUP_REMOVED lines=11> */
.L_x_14484:


//--------------------- .text._ZN18transformer_engine13normalization19ln_fwd_tuned_kernelINS0_13Kernel_traitsIffffjLj2048ELj1ELj4ELj1ELj16ENS0_18Kernel_traits_baseILj2048EffffjLj128EEEEEEEvNS0_19ForwardKernelParamsE --------------------------
	.section	.text._ZN18transformer_engine13normalization19ln_fwd_tuned_kernelINS0_13Kernel_traitsIffffjLj2048ELj1ELj4ELj1ELj16ENS0_18Kernel_traits_baseILj2048EffffjLj128EEEEEEEvNS0_19ForwardKernelParamsE,"ax",@progbits
	.align	128
        .global         _ZN18transformer_engine13normalization19ln_fwd_tuned_kernelINS0_13Kernel_traitsIffffjLj2048ELj1ELj4ELj1ELj16ENS0_18Kernel_traits_baseILj2048EffffjLj128EEEEEEEvNS0_19ForwardKernelParamsE
        .type           _ZN18transformer_engine13normalization19ln_fwd_tuned_kernelINS0_13Kernel_traitsIffffjLj2048ELj1ELj4ELj1ELj16ENS0_18Kernel_traits_baseILj2048EffffjLj128EEEEEEEvNS0_19ForwardKernelParamsE,@function
        .size           _ZN18transformer_engine13normalization19ln_fwd_tuned_kernelINS0_13Kernel_traitsIffffjLj2048ELj1ELj4ELj1ELj16ENS0_18Kernel_traits_baseILj2048EffffjLj128EEEEEEEvNS0_19ForwardKernelParamsE,(.L_x_14485 - _ZN18transformer_engine13normalization19ln_fwd_tuned_kernelINS0_13Kernel_traitsIffffjLj2048ELj1ELj4ELj1ELj16ENS0_18Kernel_traits_baseILj2048EffffjLj128EEEEEEEvNS0_19ForwardKernelParamsE)
        .other          _ZN18transformer_engine13normalization19ln_fwd_tuned_kernelINS0_13Kernel_traitsIffffjLj2048ELj1ELj4ELj1ELj16ENS0_18Kernel_traits_baseILj2048EffffjLj128EEEEEEEvNS0_19ForwardKernelParamsE,@"STO_CUDA_ENTRY STV_DEFAULT"
_ZN18transformer_engine13normalization19ln_fwd_tuned_kernelINS0_13Kernel_traitsIffffjLj2048ELj1ELj4ELj1ELj16ENS0_18Kernel_traits_baseILj2048EffffjLj128EEEEEEEvNS0_19ForwardKernelParamsE:
.text._ZN18transformer_engine13normalization19ln_fwd_tuned_kernelINS0_13Kernel_traitsIffffjLj2048ELj1ELj4ELj1ELj16ENS0_18Kernel_traits_baseILj2048EffffjLj128EEEEEEEvNS0_19ForwardKernelParamsE:
        /* <DEDUP_REMOVED lines=8> */
[----:B------:R-:W-:Y:S01]  /*0080*/  ULDC.64 UR8, c[0x0][0x260] ;  /* 0x0000980000087ab9 */ /* 0x000fe20000000a00 */
[----:B------:R-:W1:Y:S01]  /*0090*/  S2R R2, SR_CTAID.X ;  /* 0x0000000000027919 */ /* 0x000e620000002500 */
[----:B------:R-:W-:-:S06]  /*00a0*/  ULDC UR12, c[0x0][0x218] ;  /* 0x00008600000c7ab9 */ /* 0x000fcc0000000800 */
[----:B------:R-:W2:Y:S02]  /*00b0*/  @P1 LDC.64 R4, c[0x0][0x270] ;  /* 0x00009c00ff041b82 */ /* 0x000ea40000000a00 */
[----:B--2---:R2:W5:Y:S01]  /*00c0*/  @P1 LDG.E R9, desc[UR4][R4.64] ;  /* 0x0000000404091981 */ /* 0x004562000c1e1900 */
[----:B0-----:R-:W-:Y:S01]  /*00d0*/  SHF.R.U32.HI R7, RZ, 0x5, R8 ;  /* 0x00000005ff077819 */ /* 0x001fe20000011608 */
[----:B------:R-:W-:Y:S01]  /*00e0*/  BSSY B0, `(.L_x_10389) ;  /* 0x00002ff000007945 */ /* 0x000fe20003800000 */
[----:B------:R-:W-:Y:S02]  /*00f0*/  SHF.L.U32 R0, R8, 0x4, RZ ;  /* 0x0000000408007819 */ /* 0x000fe400000006ff */
[----:B-1----:R-:W-:Y:S02]  /*0100*/  LEA R7, R2, R7, 0x2 ;  /* 0x0000000702077211 */ /* 0x002fe400078e10ff */
[----:B------:R-:W-:Y:S02]  /*0110*/  LOP3.LUT R0, R0, 0x1f0, RZ, 0xc0, !PT ;  /* 0x000001f000007812 */ /* 0x000fe400078ec0ff */
[----:B------:R-:W-:-:S02]  /*0120*/  ISETP.GE.AND P0, PT, R7, UR10, PT ;  /* 0x0000000a07007c0c */ /* 0x000fc4000bf06270 */
[C---:B------:R-:W-:Y:S02]  /*0130*/  IADD3 R2, P2, R0.reuse, UR6, RZ ;  /* 0x0000000600027c10 */ /* 0x040fe4000ff5e0ff */
[----:B------:R-:W-:Y:S02]  /*0140*/  IADD3 R10, P3, R0, UR8, RZ ;  /* 0x00000008000a7c10 */ /* 0x000fe4000ff7e0ff */
[----:B------:R-:W-:Y:S01]  /*0150*/  IADD3.X R3, RZ, UR7, RZ, P2, !PT ;  /* 0x00000007ff037c10 */ /* 0x000fe200097fe4ff */
[----:B------:R-:W-:Y:S01]  /*0160*/  ULDC.64 UR6, c[0x0][0x288] ;  /* 0x0000a20000067ab9 */ /* 0x000fe20000000a00 */
[----:B------:R-:W-:Y:S01]  /*0170*/  IADD3.X R11, RZ, UR9, RZ, P3, !PT ;  /* 0x00000009ff0b7c10 */ /* 0x000fe20009ffe4ff */
[----:B------:R-:W-:Y:S01]  /*0180*/  ULDC.64 UR8, c[0x0][0x258] ;  /* 0x0000960000087ab9 */ /* 0x000fe20000000a00 */
[----:B------:R-:W-:-:S03]  /*0190*/  MOV R6, RZ ;  /* 0x000000ff00067202 */ /* 0x000fc60000000f00 */
        /* <DEDUP_REMOVED lines=35> */
.L_x_10392:
[----:B01----:R-:W0:Y:S01]  /*03d0*/  LDC.64 R10, c[0x0][0x220] ;  /* 0x00008800ff0a7b82 */ /* 0x003e220000000a00 */
        /* <DEDUP_REMOVED lines=264> */
.L_x_10412:
[----:B------:R-:W2:Y:S01]  /*1460*/  LDC R76, c[0x0][0x268] ;  /* 0x00009a00ff4c7b82 */ /* 0x000ea20000000800 */
[----:B-1----:R-:W-:Y:S01]  /*1470*/  FADD R15, R209, R15 ;  /* 0x0000000fd10f7221 */ /* 0x002fe20000000000 */
[----:B------:R-:W-:Y:S02]  /*1480*/  ISETP.NE.AND P2, PT, R5, RZ, PT ;  /* 0x000000ff0500720c */ /* 0x000fe40003f45270 */
[----:B------:R-:W-:Y:S02]  /*1490*/  LOP3.LUT R12, R8, 0x1f, RZ, 0xc0, !PT ;  /* 0x0000001f080c7812 */ /* 0x000fe400078ec0ff */
[----:B------:R-:W-:Y:S02]  /*14a0*/  SHF.L.U32 R77, R7, 0x9, RZ ;  /* 0x00000009074d7819 */ /* 0x000fe400000006ff */
[----:B0-----:R-:W0:Y:S01]  /*14b0*/  @!P0 LDC.64 R208, c[0x0][0x228] ;  /* 0x00008a00ffd08b82 */ /* 0x001e220000000a00 */
[----:B------:R-:W-:Y:S02]  /*14c0*/  IADD3 R237, R4, 0x80, RZ ;  /* 0x0000008004ed7810 */ /* 0x000fe40007ffe0ff */
[----:B------:R-:W-:-:S02]  /*14d0*/  LOP3.LUT R12, R77, 0xfffffe00, R12, 0xe2, !PT ;  /* 0xfffffe004d0c7812 */ /* 0x000fc400078ee20c */
[C---:B------:R-:W-:Y:S02]  /*14e0*/  IADD3 R235, R4.reuse, 0xa0, RZ ;  /* 0x000000a004eb7810 */ /* 0x040fe40007ffe0ff */
[C---:B------:R-:W-:Y:S01]  /*14f0*/  IADD3 R233, R4.reuse, 0xc0, RZ ;  /* 0x000000c004e97810 */ /* 0x040fe20007ffe0ff */
[----:B------:R-:W1:Y:S01]  /*1500*/  @!P0 LDC.64 R10, c[0x0][0x230] ;  /* 0x00008c00ff0a8b82 */ /* 0x000e620000000a00 */
[C---:B------:R-:W-:Y:S02]  /*1510*/  IADD3 R231, R4.reuse, 0xe0, RZ ;  /* 0x000000e004e77810 */ /* 0x040fe40007ffe0ff */
[C---:B------:R-:W-:Y:S02]  /*1520*/  IADD3 R229, R4.reuse, 0x100, RZ ;  /* 0x0000010004e57810 */ /* 0x040fe40007ffe0ff */
[C---:B------:R-:W-:Y:S02]  /*1530*/  IADD3 R227, R4.reuse, 0x120, RZ ;  /* 0x0000012004e37810 */ /* 0x040fe40007ffe0ff */
[----:B------:R-:W-:Y:S01]  /*1540*/  IADD3 R225, R4, 0x140, RZ ;  /* 0x0000014004e17810 */ /* 0x000fe20007ffe0ff */
[----:B--2---:R-:W-:Y:S01]  /*1550*/  FFMA R76, R15, 0.00048828125, R76 ;  /* 0x3a0000000f4c7823 */ /* 0x004fe2000000004c */
[----:B-----5:R-:W-:Y:S01]  /*1560*/  FADD R15, R204, 1 ;  /* 0x3f800000cc0f7421 */ /* 0x020fe20000000000 */
[----:B------:R-:W-:-:S02]  /*1570*/  IADD3 R223, R4, 0x160, RZ ;  /* 0x0000016004df7810 */ /* 0x000fc40007ffe0ff */
[----:B------:R-:W-:Y:S02]  /*1580*/  IADD3 R221, R4, 0x180, RZ ;  /* 0x0000018004dd7810 */ /* 0x000fe40007ffe0ff */
[----:B------:R-:W-:Y:S01]  /*1590*/  FSETP.GEU.AND P3, PT, |R76|, 1.175494350822287508e-38, PT ;  /* 0x008000004c00780b */ /* 0x000fe20003f6e200 */
[----:B0-----:R-:W-:Y:S01]  /*15a0*/  @!P0 IMAD.WIDE R208, R7, 0x4, R208 ;  /* 0x0000000407d08825 */ /* 0x001fe200078e02d0 */
[----:B------:R-:W-:-:S04]  /*15b0*/  FSEL R15, R204, R15, !P2 ;  /* 0x0000000fcc0f7208 */ /* 0x000fc80005000000 */
[----:B------:R0:W-:Y:S01]  /*15c0*/  @!P0 STG.E desc[UR4][R208.64], R2 ;  /* 0x00000002d0008986 */ /* 0x0001e2000c101904 */
[----:B-1----:R-:W-:-:S06]  /*15d0*/  @!P0 IMAD.WIDE R10, R7, 0x4, R10 ;  /* 0x00000004070a8825 */ /* 0x002fcc00078e020a */
[----:B------:R-:W-:-:S04]  /*15e0*/  @!P3 FMUL R76, R76, 16777216 ;  /* 0x4b8000004c4cb820 */ /* 0x000fc80000400000 */
[----:B------:R-:W1:Y:S02]  /*15f0*/  MUFU.RSQ R13, R76 ;  /* 0x0000004c000d7308 */ /* 0x000e640000001400 */
[----:B-1----:R-:W-:-:S04]  /*1600*/  @!P3 FMUL R13, R13, 4096 ;  /* 0x458000000d0db820 */ /* 0x002fc80000400000 */
        /* <DEDUP_REMOVED lines=24> */
[----:B------:R-:W1:Y:S01]  /*1790*/  LDC.64 R18, c[0x0][0x258] ;  /* 0x00009600ff127b82 */ /* 0x000e620000000a00 */
[-C--:B------:R-:W-:Y:S01]  /*17a0*/  FMUL R54, R55, R13.reuse ;  /* 0x0000000d37367220 */ /* 0x080fe20000400000 */
[-C--:B------:R-:W-:Y:S01]  /*17b0*/  FMUL R55, R48, R13.reuse ;  /* 0x0000000d30377220 */ /* 0x080fe20000400000 */
[-C--:B------:R-:W-:Y:S01]  /*17c0*/  FMUL R48, R49, R13.reuse ;  /* 0x0000000d31307220 */ /* 0x080fe20000400000 */
[-C--:B------:R-:W-:Y:S01]  /*17d0*/  FMUL R49, R50, R13.reuse ;  /* 0x0000000d32317220 */ /* 0x080fe20000400000 */
[----:B------:R2:W-:Y:S01]  /*17e0*/  @!P0 STG.E desc[UR4][R10.64], R13 ;  /* 0x0000000d0a008986 */ /* 0x0005e2000c101904 */
[-C--:B------:R-:W-:Y:S01]  /*17f0*/  FMUL R50, R51, R13.reuse ;  /* 0x0000000d33327220 */ /* 0x080fe20000400000 */
[----:B------:R-:W-:Y:S01]  /*1800*/  ISETP.NE.U32.AND P0, PT, RZ, UR6, PT ;  /* 0x00000006ff007c0c */ /* 0x000fe2000bf05070 */
[-C--:B------:R-:W-:Y:S01]  /*1810*/  FMUL R0, R0, R13.reuse ;  /* 0x0000000d00007220 */ /* 0x080fe20000400000 */
[-C--:B------:R-:W-:Y:S01]  /*1820*/  FMUL R51, R44, R13.reuse ;  /* 0x0000000d2c337220 */ /* 0x080fe20000400000 */
[-C--:B------:R-:W-:Y:S01]  /*1830*/  FMUL R44, R45, R13.reuse ;  /* 0x0000000d2d2c7220 */ /* 0x080fe20000400000 */
[-C--:B------:R-:W-:Y:S01]  /*1840*/  FMUL R45, R46, R13.reuse ;  /* 0x0000000d2e2d7220 */ /* 0x080fe20000400000 */
[-C--:B------:R-:W-:Y:S01]  /*1850*/  FMUL R46, R47, R13.reuse ;  /* 0x0000000d2f2e7220 */ /* 0x080fe20000400000 */
[-C--:B------:R-:W-:Y:S01]  /*1860*/  FMUL R217, R16, R13.reuse ;  /* 0x0000000d10d97220 */ /* 0x080fe20000400000 */
[----:B------:R-:W-:Y:S01]  /*1870*/  ISETP.NE.AND.EX P0, PT, RZ, UR7, PT, P0 ;  /* 0x00000007ff007c0c */ /* 0x000fe2000bf05300 */
[-C--:B------:R-:W-:Y:S01]  /*1880*/  FMUL R47, R40, R13.reuse ;  /* 0x0000000d282f7220 */ /* 0x080fe20000400000 */
[----:B------:R-:W-:Y:S01]  /*1890*/  FFMA R16, R15, R0, R140 ;  /* 0x000000000f107223 */ /* 0x000fe2000000008c */
[-C--:B------:R-:W-:Y:S01]  /*18a0*/  FMUL R40, R41, R13.reuse ;  /* 0x0000000d29287220 */ /* 0x080fe20000400000 */
[----:B------:R-:W-:Y:S01]  /*18b0*/  FADD R0, R205, 1 ;  /* 0x3f800000cd007421 */ /* 0x000fe20000000000 */
[-C--:B------:R-:W-:Y:S01]  /*18c0*/  FMUL R41, R42, R13.reuse ;  /* 0x0000000d2a297220 */ /* 0x080fe20000400000 */
[-C--:B------:R-:W-:Y:S01]  /*18d0*/  FMUL R42, R43, R13.reuse ;  /* 0x0000000d2b2a7220 */ /* 0x080fe20000400000 */
[-C--:B------:R-:W-:Y:S01]  /*18e0*/  FMUL R43, R36, R13.reuse ;  /* 0x0000000d242b7220 */ /* 0x080fe20000400000 */
[-C--:B------:R-:W-:Y:S01]  /*18f0*/  FMUL R36, R37, R13.reuse ;  /* 0x0000000d25247220 */ /* 0x080fe20000400000 */
[-C--:B------:R-:W-:Y:S01]  /*1900*/  FMUL R213, R26, R13.reuse ;  /* 0x0000000d1ad57220 */ /* 0x080fe20000400000 */
[----:B------:R-:W-:Y:S01]  /*1910*/  FADD R15, R206, 1 ;  /* 0x3f800000ce0f7421 */ /* 0x000fe20000000000 */
[-C--:B0-----:R-:W-:Y:S01]  /*1920*/  FMUL R2, R69, R13.reuse ;  /* 0x0000000d45027220 */ /* 0x081fe20000400000 */
        /* <DEDUP_REMOVED lines=15> */
[----:B------:R-:W-:Y:S01]  /*1a20*/  IADD3 R21, R4, 0x20, RZ ;  /* 0x0000002004157810 */ /* 0x000fe20007ffe0ff */
[-C--:B------:R-:W-:Y:S01]  /*1a30*/  FMUL R33, R34, R13.reuse ;  /* 0x0000000d22217220 */ /* 0x080fe20000400000 */
[C---:B------:R-:W-:Y:S01]  /*1a40*/  IADD3 R31, R4.reuse, 0x40, RZ ;  /* 0x00000040041f7810 */ /* 0x040fe20007ffe0ff */
[-C--:B------:R-:W-:Y:S01]  /*1a50*/  FMUL R214, R17, R13.reuse ;  /* 0x0000000d11d67220 */ /* 0x080fe20000400000 */
[C---:B------:R-:W-:Y:S01]  /*1a60*/  IADD3 R29, R4.reuse, 0x60, RZ ;  /* 0x00000060041d7810 */ /* 0x040fe20007ffe0ff */
[-C--:B------:R-:W-:Y:S01]  /*1a70*/  FMUL R34, R35, R13.reuse ;  /* 0x0000000d23227220 */ /* 0x080fe20000400000 */
[----:B--2---:R-:W-:Y:S01]  /*1a80*/  IADD3 R11, R4, 0x1a0, RZ ;  /* 0x000001a0040b7810 */ /* 0x004fe20007ffe0ff */
[----:B------:R-:W-:Y:S01]  /*1a90*/  FFMA R17, R0, R14, R141 ;  /* 0x0000000e00117223 */ /* 0x000fe2000000008d */
[----:B------:R-:W-:Y:S01]  /*1aa0*/  IADD3 R25, R4, 0x1c0, RZ ;  /* 0x000001c004197810 */ /* 0x000fe20007ffe0ff */
[----:B------:R-:W-:Y:S01]  /*1ab0*/  FMUL R35, R28, R13 ;  /* 0x0000000d1c237220 */ /* 0x000fe20000400000 */
[----:B------:R-:W-:Y:S01]  /*1ac0*/  FSEL R15, R206, R15, !P2 ;  /* 0x0000000fce0f7208 */ /* 0x000fe20005000000 */
[-C--:B------:R-:W-:Y:S01]  /*1ad0*/  FMUL R209, R30, R13.reuse ;  /* 0x0000000d1ed17220 */ /* 0x080fe20000400000 */
[-C--:B------:R-:W-:Y:S01]  /*1ae0*/  FMUL R211, R24, R13.reuse ;  /* 0x0000000d18d37220 */ /* 0x080fe20000400000 */
[-C--:B------:R-:W-:Y:S01]  /*1af0*/  FMUL R215, R22, R13.reuse ;  /* 0x0000000d16d77220 */ /* 0x080fe20000400000 */
[----:B------:R-:W-:Y:S01]  /*1b00*/  FMUL R212, R23, R13 ;  /* 0x0000000d17d47220 */ /* 0x000fe20000400000 */
[----:B------:R-:W-:Y:S01]  /*1b10*/  @P0 FMNMX R6, R6, |R16|, !PT ;  /* 0x4000001006060209 */ /* 0x000fe20007800000 */
[----:B------:R-:W-:Y:S01]  /*1b20*/  FADD R13, R200, 1 ;  /* 0x3f800000c80d7421 */ /* 0x000fe20000000000 */
[----:B------:R-:W-:Y:S01]  /*1b30*/  FSEL R4, R207, R20, !P2 ;  /* 0x00000014cf047208 */ /* 0x000fe20005000000 */
[----:B-1----:R-:W-:Y:S01]  /*1b40*/  IMAD.WIDE.U32 R20, R21, 0x10, R18 ;  /* 0x0000001015147825 */ /* 0x002fe200078e0012 */
[----:B------:R-:W-:-:S03]  /*1b50*/  @P0 FMNMX R6, R6, |R17|, !PT ;  /* 0x4000001106060209 */ /* 0x000fc60007800000 */
[----:B------:R-:W-:Y:S01]  /*1b60*/  FADD R0, R201, 1 ;  /* 0x3f800000c9007421 */ /* 0x000fe20000000000 */
[----:B------:R-:W-:Y:S01]  /*1b70*/  FSEL R13, R200, R13, !P2 ;  /* 0x0000000dc80d7208 */ /* 0x000fe20005000000 */
[----:B------:R-:W-:-:S04]  /*1b80*/  IMAD.WIDE.U32 R30, R31, 0x10, R18 ;  /* 0x000000101f1e7825 */ /* 0x000fc800078e0012 */
[-C--:B------:R-:W-:Y:S01]  /*1b90*/  @P1 FMUL R16, R16, R9.reuse ;  /* 0x0000000910101220 */ /* 0x080fe20000400000 */
[----:B------:R-:W-:Y:S01]  /*1ba0*/  @P1 FMUL R17, R17, R9 ;  /* 0x0000000911111220 */ /* 0x000fe20000400000 */
[----:B------:R-:W-:Y:S01]  /*1bb0*/  FSEL R0, R201, R0, !P2 ;  /* 0x00000000c9007208 */ /* 0x000fe20005000000 */
        /* <DEDUP_REMOVED lines=13> */
[----:B------:R-:W-:Y:S01]  /*1c90*/  FFMA R18, R15, R77, R142 ;  /* 0x0000004d0f127223 */ /* 0x000fe2000000008e */
[----:B------:R-:W-:Y:S01]  /*1ca0*/  FADD R15, R202, 1 ;  /* 0x3f800000ca0f7421 */ /* 0x000fe20000000000 */
[----:B------:R-:W-:Y:S01]  /*1cb0*/  FFMA R19, R4, R76, R143 ;  /* 0x0000004c04137223 */ /* 0x000fe2000000008f */
[----:B------:R-:W-:Y:S01]  /*1cc0*/  FFMA R12, R13, R79, R136 ;  /* 0x0000004f0d0c7223 */ /* 0x000fe20000000088 */
[----:B------:R-:W-:Y:S01]  /*1cd0*/  FADD R4, R203, 1 ;  /* 0x3f800000cb047421 */ /* 0x000fe20000000000 */
[----:B------:R-:W-:Y:S01]  /*1ce0*/  @P0 FMNMX R6, R6, |R18|, !PT ;  /* 0x4000001206060209 */ /* 0x000fe20007800000 */
        /* <DEDUP_REMOVED lines=9> */
[----:B------:R-:W-:Y:S01]  /*1d80*/  FADD R0, R197, 1 ;  /* 0x3f800000c5007421 */ /* 0x000fe20000000000 */
[----:B------:R-:W-:Y:S01]  /*1d90*/  FFMA R15, R4, R74, R139 ;  /* 0x0000004a040f7223 */ /* 0x000fe2000000008b */
[----:B------:R-:W-:Y:S01]  /*1da0*/  @P0 FMNMX R6, R6, |R13|, !PT ;  /* 0x4000000d06060209 */ /* 0x000fe20007800000 */
[----:B------:R-:W-:Y:S01]  /*1db0*/  FADD R77, R198, 1 ;  /* 0x3f800000c64d7421 */ /* 0x000fe20000000000 */
[----:B------:R-:W-:Y:S01]  /*1dc0*/  FSEL R73, R196, R73, !P2 ;  /* 0x00000049c4497208 */ /* 0x000fe20005000000 */
[----:B------:R0:W-:Y:S01]  /*1dd0*/  STG.E.128 desc[UR4][R22.64], R16 ;  /* 0x0000001016007986 */ /* 0x0001e2000c101d04 */
[----:B------:R-:W-:Y:S01]  /*1de0*/  @P0 FMNMX R6, R6, |R14|, !PT ;  /* 0x4000000e06060209 */ /* 0x000fe20007800000 */
[----:B------:R-:W-:Y:S01]  /*1df0*/  FADD R4, R199, 1 ;  /* 0x3f800000c7047421 */ /* 0x000fe20000000000 */
[----:B------:R-:W-:Y:S01]  /*1e00*/  FSEL R0, R197, R0, !P2 ;  /* 0x00000000c5007208 */ /* 0x000fe20005000000 */
[----:B------:R-:W-:Y:S01]  /*1e10*/  @P1 FMUL R12, R12, R9 ;  /* 0x000000090c0c1220 */ /* 0x000fe20000400000 */
[----:B------:R-:W-:Y:S01]  /*1e20*/  @P0 FMNMX R6, R6, |R15|, !PT ;  /* 0x4000000f06060209 */ /* 0x000fe20007800000 */
[----:B------:R-:W-:Y:S01]  /*1e30*/  @P1 FMUL R13, R13, R9 ;  /* 0x000000090d0d1220 */ /* 0x000fe20000400000 */
[----:B------:R-:W-:Y:S01]  /*1e40*/  FSEL R77, R198, R77, !P2 ;  /* 0x0000004dc64d7208 */ /* 0x000fe20005000000 */
[-C--:B------:R-:W-:Y:S01]  /*1e50*/  @P1 FMUL R14, R14, R9.reuse ;  /* 0x000000090e0e1220 */ /* 0x080fe20000400000 */
[----:B------:R-:W-:Y:S01]  /*1e60*/  FSEL R4, R199, R4, !P2 ;  /* 0x00000004c7047208 */ /* 0x000fe20005000000 */
        /* <DEDUP_REMOVED lines=44> */
[----:B------:R-:W-:Y:S01]  /*2130*/  @P1 FMUL R13, R13, R9 ;  /* 0x000000090d0d1220 */ /* 0x000fe20000400000 */
[----:B------:R-:W-:Y:S01]  /*2140*/  @P0 FMNMX R6, R6, |R21|, !PT ;  /* 0x4000001506060209 */ /* 0x000fe20007800000 */
[-C--:B------:R-:W-:Y:S01]  /*2150*/  @P1 FMUL R14, R14, R9.reuse ;  /* 0x000000090e0e1220 */ /* 0x080fe20000400000 */
[-C--:B------:R-:W-:Y:S01]  /*2160*/  @P1 FMUL R15, R15, R9.reuse ;  /* 0x000000090f0f1220 */ /* 0x080fe20000400000 */
[----:B------:R0:W-:Y:S01]  /*2170*/  STG.E.128 desc[UR4][R30.64], R16 ;  /* 0x000000101e007986 */ /* 0x0001e2000c101d04 */
[----:B------:R-:W-:Y:S01]  /*2180*/  FADD R0, R185, 1 ;  /* 0x3f800000b9007421 */ /* 0x000fe20000000000 */
[----:B------:R-:W-:Y:S01]  /*2190*/  @P0 FMNMX R6, R6, |R22|, !PT ;  /* 0x4000001606060209 */ /* 0x000fe20007800000 */
[----:B------:R-:W-:Y:S01]  /*21a0*/  FADD R4, R187, 1 ;  /* 0x3f800000bb047421 */ /* 0x000fe20000000000 */
[----:B------:R1:W-:Y:S01]  /*21b0*/  STG.E.128 desc[UR4][R28.64], R12 ;  /* 0x0000000c1c007986 */ /* 0x0003e2000c101d04 */
[-C--:B------:R-:W-:Y:S01]  /*21c0*/  @P1 FMUL R20, R20, R9.reuse ;  /* 0x0000000914141220 */ /* 0x080fe20000400000 */
[----:B------:R-:W-:Y:S01]  /*21d0*/  FSEL R0, R185, R0, !P2 ;  /* 0x00000000b9007208 */ /* 0x000fe20005000000 */
[-C--:B------:R-:W-:Y:S01]  /*21e0*/  @P1 FMUL R21, R21, R9.reuse ;  /* 0x0000000915151220 */ /* 0x080fe20000400000 */
[----:B------:R-:W-:Y:S01]  /*21f0*/  FSEL R4, R187, R4, !P2 ;  /* 0x00000004bb047208 */ /* 0x000fe20005000000 */
[----:B------:R-:W-:Y:S01]  /*2200*/  @P1 FMUL R22, R22, R9 ;  /* 0x0000000916161220 */ /* 0x000fe20000400000 */
[----:B0-----:R-:W-:Y:S01]  /*2210*/  FSEL R17, R184, R23, !P2 ;  /* 0x00000017b8117208 */ /* 0x001fe20005000000 */
[----:B------:R-:W-:Y:S01]  /*2220*/  FFMA R23, R2, R62, R127 ;  /* 0x0000003e02177223 */ /* 0x000fe2000000007f */
[----:B------:R-:W-:Y:S01]  /*2230*/  FADD R19, R186, 1 ;  /* 0x3f800000ba137421 */ /* 0x000fe20000000000 */
[----:B------:R-:W-:Y:S01]  /*2240*/  FADD R2, R183, 1 ;  /* 0x3f800000b7027421 */ /* 0x000fe20000000000 */
[----:B-1----:R-:W-:Y:S01]  /*2250*/  FFMA R13, R0, R56, R121 ;  /* 0x00000038000d7223 */ /* 0x002fe20000000079 */
        /* <DEDUP_REMOVED lines=56> */
[----:B------:R-:W-:Y:S01]  /*25e0*/  @P1 FMUL R14, R14, R9 ;  /* 0x000000090e0e1220 */ /* 0x000fe20000400000 */
[----:B------:R-:W-:Y:S01]  /*25f0*/  @P0 FMNMX R6, R6, |R49|, !PT ;  /* 0x4000003106060209 */ /* 0x000fe20007800000 */
[----:B------:R-:W-:Y:S01]  /*2600*/  @P1 FMUL R15, R15, R9 ;  /* 0x000000090f0f1220 */ /* 0x000fe20000400000 */
[C---:B------:R-:W-:Y:S01]  /*2610*/  FADD R0, R169.reuse, 1 ;  /* 0x3f800000a9007421 */ /* 0x040fe20000000000 */
[----:B------:R-:W-:Y:S01]  /*2620*/  FSEL R45, R168, R45, !P2 ;  /* 0x0000002da82d7208 */ /* 0x000fe20005000000 */
[----:B------:R-:W-:Y:S01]  /*2630*/  FFMA R51, R2, R46, R111 ;  /* 0x0000002e02337223 */ /* 0x000fe2000000006f */
[----:B------:R-:W-:Y:S01]  /*2640*/  @P0 FMNMX R6, R6, |R50|, !PT ;  /* 0x4000003206060209 */ /* 0x000fe20007800000 */
[----:B------:R0:W-:Y:S01]  /*2650*/  STG.E.128 desc[UR4][R236.64], R20 ;  /* 0x00000014ec007986 */ /* 0x0001e2000c101d04 */
[----:B------:R-:W-:Y:S01]  /*2660*/  FADD R53, R170, 1 ;  /* 0x3f800000aa357421 */ /* 0x000fe20000000000 */
[----:B------:R-:W-:Y:S01]  /*2670*/  FSEL R0, R169, R0, !P2 ;  /* 0x00000000a9007208 */ /* 0x000fe20005000000 */
[C---:B------:R-:W-:Y:S01]  /*2680*/  FADD R2, R171.reuse, 1 ;  /* 0x3f800000ab027421 */ /* 0x040fe20000000000 */
[----:B------:R1:W-:Y:S01]  /*2690*/  STG.E.128 desc[UR4][R234.64], R12 ;  /* 0x0000000cea007986 */ /* 0x0003e2000c101d04 */
[----:B------:R-:W-:Y:S01]  /*26a0*/  @P0 FMNMX R6, R6, |R51|, !PT ;  /* 0x4000003306060209 */ /* 0x000fe20007800000 */
[----:B------:R-:W-:Y:S01]  /*26b0*/  FADD R55, R164, 1 ;  /* 0x3f800000a4377421 */ /* 0x000fe20000000000 */
[----:B------:R-:W-:Y:S01]  /*26c0*/  FSEL R53, R170, R53, !P2 ;  /* 0x00000035aa357208 */ /* 0x000fe20005000000 */
[-C--:B------:R-:W-:Y:S01]  /*26d0*/  @P1 FMUL R16, R16, R9.reuse ;  /* 0x0000000910101220 */ /* 0x080fe20000400000 */
[----:B------:R-:W-:Y:S01]  /*26e0*/  FSEL R2, R171, R2, !P2 ;  /* 0x00000002ab027208 */ /* 0x000fe20005000000 */
[-C--:B------:R-:W-:Y:S01]  /*26f0*/  @P1 FMUL R17, R17, R9.reuse ;  /* 0x0000000911111220 */ /* 0x080fe20000400000 */
[-C--:B------:R-:W-:Y:S01]  /*2700*/  @P1 FMUL R18, R18, R9.reuse ;  /* 0x0000000912121220 */ /* 0x080fe20000400000 */
[----:B------:R-:W-:Y:S01]  /*2710*/  @P1 FMUL R19, R19, R9 ;  /* 0x0000000913131220 */ /* 0x000fe20000400000 */
[----:B------:R-:W-:Y:S01]  /*2720*/  FSEL R55, R164, R55, !P2 ;  /* 0x00000037a4377208 */ /* 0x000fe20005000000 */
[-C--:B------:R-:W-:Y:S01]  /*2730*/  @P1 FMUL R28, R28, R9.reuse ;  /* 0x000000091c1c1220 */ /* 0x080fe20000400000 */
[-C--:B------:R-:W-:Y:S01]  /*2740*/  @P1 FMUL R29, R29, R9.reuse ;  /* 0x000000091d1d1220 */ /* 0x080fe20000400000 */
[-C--:B------:R-:W-:Y:S01]  /*2750*/  @P1 FMUL R30, R30, R9.reuse ;  /* 0x000000091e1e1220 */ /* 0x080fe20000400000 */
[----:B------:R2:W-:Y:S01]  /*2760*/  STG.E.128 desc[UR4][R232.64], R16 ;  /* 0x00000010e8007986 */ /* 0x0005e2000c101d04 */
[----:B0-----:R-:W-:Y:S01]  /*2770*/  FADD R21, R160, 1 ;  /* 0x3f800000a0157421 */ /* 0x001fe20000000000 */
[-C--:B------:R-:W-:Y:S01]  /*2780*/  @P1 FMUL R31, R31, R9.reuse ;  /* 0x000000091f1f1220 */ /* 0x080fe20000400000 */
[-C--:B------:R-:W-:Y:S01]  /*2790*/  @P1 FMUL R48, R48, R9.reuse ;  /* 0x0000000930301220 */ /* 0x080fe20000400000 */
[----:B------:R-:W-:Y:S01]  /*27a0*/  @P1 FMUL R49, R49, R9 ;  /* 0x0000000931311220 */ /* 0x000fe20000400000 */
[----:B-1----:R-:W-:Y:S01]  /*27b0*/  FFMA R12, R45, R47, R104 ;  /* 0x0000002f2d0c7223 */ /* 0x002fe20000000068 */
[----:B------:R-:W-:Y:S01]  /*27c0*/  FFMA R13, R0, R40, R105 ;  /* 0x00000028000d7223 */ /* 0x000fe20000000069 */
[----:B------:R-:W-:Y:S01]  /*27d0*/  FFMA R14, R53, R41, R106 ;  /* 0x00000029350e7223 */ /* 0x000fe2000000006a */
[----:B------:R-:W-:Y:S01]  /*27e0*/  FADD R0, R165, 1 ;  /* 0x3f800000a5007421 */ /* 0x000fe20000000000 */
[----:B------:R-:W-:Y:S01]  /*27f0*/  FFMA R15, R2, R42, R107 ;  /* 0x0000002a020f7223 */ /* 0x000fe2000000006b */
[----:B------:R-:W-:Y:S01]  /*2800*/  @P0 FMNMX R6, R6, |R12|, !PT ;  /* 0x4000000c06060209 */ /* 0x000fe20007800000 */
[----:B------:R-:W-:Y:S01]  /*2810*/  FADD R2, R167, 1 ;  /* 0x3f800000a7027421 */ /* 0x000fe20000000000 */
[----:B------:R-:W-:Y:S01]  /*2820*/  FSEL R21, R160, R21, !P2 ;  /* 0x00000015a0157208 */ /* 0x000fe20005000000 */
[----:B------:R0:W-:Y:S01]  /*2830*/  STG.E.128 desc[UR4][R230.64], R28 ;  /* 0x0000001ce6007986 */ /* 0x0001e2000c101d04 */
[----:B------:R-:W-:Y:S01]  /*2840*/  @P0 FMNMX R6, R6, |R13|, !PT ;  /* 0x4000000d06060209 */ /* 0x000fe20007800000 */
[----:B------:R-:W-:Y:S01]  /*2850*/  @P1 FMUL R50, R50, R9 ;  /* 0x0000000932321220 */ /* 0x000fe20000400000 */
[----:B------:R-:W-:Y:S01]  /*2860*/  FSEL R0, R165, R0, !P2 ;  /* 0x00000000a5007208 */ /* 0x000fe20005000000 */
[----:B------:R-:W-:Y:S01]  /*2870*/  FFMA R20, R21, R39, R96 ;  /* 0x0000002715147223 */ /* 0x000fe20000000060 */
[----:B------:R-:W-:Y:S01]  /*2880*/  @P0 FMNMX R6, R6, |R14|, !PT ;  /* 0x4000000e06060209 */ /* 0x000fe20007800000 */
[----:B--2---:R-:W-:Y:S01]  /*2890*/  FADD R17, R166, 1 ;  /* 0x3f800000a6117421 */ /* 0x004fe20000000000 */
        /* <DEDUP_REMOVED lines=14> */
[----:B------:R-:W-:Y:S01]  /*2980*/  FADD R2, R163, 1 ;  /* 0x3f800000a3027421 */ /* 0x000fe20000000000 */
[----:B------:R-:W-:Y:S01]  /*2990*/  @P0 FMNMX R6, R6, |R18|, !PT ;  /* 0x4000001206060209 */ /* 0x000fe20007800000 */
[----:B0-----:R-:W-:Y:S01]  /*29a0*/  FADD R29, R156, 1 ;  /* 0x3f8000009c1d7421 */ /* 0x001fe20000000000 */
[----:B------:R-:W-:Y:S01]  /*29b0*/  @P1 FMUL R12, R12, R9 ;  /* 0x000000090c0c1220 */ /* 0x000fe20000400000 */
[----:B------:R-:W-:Y:S01]  /*29c0*/  FFMA R21, R0, R32, R97 ;  /* 0x0000002000157223 */ /* 0x000fe20000000061 */
[----:B------:R-:W-:Y:S01]  /*29d0*/  @P0 FMNMX R6, R6, |R19|, !PT ;  /* 0x4000001306060209 */ /* 0x000fe20007800000 */
[-C--:B------:R-:W-:Y:S01]  /*29e0*/  @P1 FMUL R13, R13, R9.reuse ;  /* 0x000000090d0d1220 */ /* 0x080fe20000400000 */
[----:B------:R-:W-:Y:S01]  /*29f0*/  FSEL R2, R163, R2, !P2 ;  /* 0x00000002a3027208 */ /* 0x000fe20005000000 */
[-C--:B------:R-:W-:Y:S01]  /*2a00*/  @P1 FMUL R14, R14, R9.reuse ;  /* 0x000000090e0e1220 */ /* 0x080fe20000400000 */
[----:B------:R-:W-:Y:S01]  /*2a10*/  @P0 FMNMX R6, R6, |R20|, !PT ;  /* 0x4000001406060209 */ /* 0x000fe20007800000 */
[----:B------:R-:W-:Y:S01]  /*2a20*/  @P1 FMUL R15, R15, R9 ;  /* 0x000000090f0f1220 */ /* 0x000fe20000400000 */
[----:B------:R-:W-:Y:S01]  /*2a30*/  FFMA R22, R23, R33, R98 ;  /* 0x0000002117167223 */ /* 0x000fe20000000062 */
[C---:B------:R-:W-:Y:S01]  /*2a40*/  FADD R0, R157.reuse, 1 ;  /* 0x3f8000009d007421 */ /* 0x040fe20000000000 */
[----:B------:R-:W-:Y:S01]  /*2a50*/  @P0 FMNMX R6, R6, |R21|, !PT ;  /* 0x4000001506060209 */ /* 0x000fe20007800000 */
[----:B------:R-:W-:Y:S01]  /*2a60*/  STG.E.128 desc[UR4][R228.64], R48 ;  /* 0x00000030e4007986 */ /* 0x000fe2000c101d04 */
        /* <DEDUP_REMOVED lines=10> */
[----:B------:R-:W-:Y:S01]  /*2b10*/  FSEL R2, R159, R2, !P2 ;  /* 0x000000029f027208 */ /* 0x000fe20005000000 */
[-C--:B------:R-:W-:Y:S01]  /*2b20*/  @P1 FMUL R19, R19, R9.reuse ;  /* 0x0000000913131220 */ /* 0x080fe20000400000 */
[-C--:B------:R-:W-:Y:S01]  /*2b30*/  @P1 FMUL R20, R20, R9.reuse ;  /* 0x0000000914141220 */ /* 0x080fe20000400000 */
[-C--:B------:R-:W-:Y:S01]  /*2b40*/  @P1 FMUL R21, R21, R9.reuse ;  /* 0x0000000915151220 */ /* 0x080fe20000400000 */
[-C--:B------:R-:W-:Y:S01]  /*2b50*/  @P1 FMUL R22, R22, R9.reuse ;  /* 0x0000000916161220 */ /* 0x080fe20000400000 */
[----:B------:R-:W-:Y:S01]  /*2b60*/  @P1 FMUL R23, R23, R9 ;  /* 0x0000000917171220 */ /* 0x000fe20000400000 */
[----:B------:R1:W-:Y:S04]  /*2b70*/  STG.E.128 desc[UR4][R224.64], R16 ;  /* 0x00000010e0007986 */ /* 0x0003e8000c101d04 */
[----:B------:R2:W-:Y:S01]  /*2b80*/  STG.E.128 desc[UR4][R222.64], R20 ;  /* 0x00000014de007986 */ /* 0x0005e2000c101d04 */
[----:B0-----:R-:W-:Y:S01]  /*2b90*/  FADD R13, R158, 1 ;  /* 0x3f8000009e0d7421 */ /* 0x001fe20000000000 */
[----:B------:R-:W-:Y:S01]  /*2ba0*/  FFMA R12, R29, R35, R92 ;  /* 0x000000231d0c7223 */ /* 0x000fe2000000005c */
[----:B------:R-:W-:-:S03]  /*2bb0*/  FADD R29, R152, 1 ;  /* 0x3f800000981d7421 */ /* 0x000fc60000000000 */
        /* <DEDUP_REMOVED lines=8> */
[----:B-1----:R-:W-:Y:S01]  /*2c40*/  FADD R17, R154, 1 ;  /* 0x3f8000009a117421 */ /* 0x002fe20000000000 */
[----:B------:R-:W-:Y:S01]  /*2c50*/  FSEL R0, R153, R0, !P2 ;  /* 0x0000000099007208 */ /* 0x000fe20005000000 */
[----:B------:R-:W-:Y:S01]  /*2c60*/  FFMA R16, R29, R211, R88 ;  /* 0x000000d31d107223 */ /* 0x000fe20000000058 */
[----:B------:R-:W-:Y:S01]  /*2c70*/  @P0 FMNMX R6, R6, |R14|, !PT ;  /* 0x4000000e06060209 */ /* 0x000fe20007800000 */
[C---:B------:R-:W-:Y:S01]  /*2c80*/  FADD R2, R155.reuse, 1 ;  /* 0x3f8000009b027421 */ /* 0x040fe20000000000 */
[----:B------:R-:W-:Y:S01]  /*2c90*/  FSEL R19, R154, R17, !P2 ;  /* 0x000000119a137208 */ /* 0x000fe20005000000 */
[----:B------:R-:W-:Y:S01]  /*2ca0*/  FFMA R17, R0, R208, R89 ;  /* 0x000000d000117223 */ /* 0x000fe20000000059 */
[----:B------:R-:W-:Y:S01]  /*2cb0*/  @P0 FMNMX R6, R6, |R15|, !PT ;  /* 0x4000000f06060209 */ /* 0x000fe20007800000 */
[----:B--2---:R-:W-:Y:S01]  /*2cc0*/  FADD R21, R148, 1 ;  /* 0x3f80000094157421 */ /* 0x004fe20000000000 */
        /* <DEDUP_REMOVED lines=31> */
[----:B------:R-:W-:Y:S01]  /*2ec0*/  FFMA R28, R27, R217, R80 ;  /* 0x000000d91b1c7223 */ /* 0x000fe20000000050 */
[----:B------:R-:W0:Y:S01]  /*2ed0*/  LDC R0, c[0x0][0x210] ;  /* 0x00008400ff007b82 */ /* 0x000e220000000800 */
[----:B------:R-:W-:Y:S01]  /*2ee0*/  @P0 FMNMX R6, R6, |R23|, !PT ;  /* 0x4000001706060209 */ /* 0x000fe20007800000 */
[----:B------:R-:W-:Y:S01]  /*2ef0*/  FFMA R30, R31, R219, R82 ;  /* 0x000000db1f1e7223 */ /* 0x000fe20000000052 */
[----:B------:R-:W-:Y:S01]  /*2f00*/  FSEL R4, R147, R2, !P2 ;  /* 0x0000000293047208 */ /* 0x000fe20005000000 */
[-C--:B------:R-:W-:Y:S01]  /*2f10*/  @P1 FMUL R14, R14, R9.reuse ;  /* 0x000000090e0e1220 */ /* 0x080fe20000400000 */
[----:B------:R-:W-:Y:S01]  /*2f20*/  @P0 FMNMX R6, R6, |R28|, !PT ;  /* 0x4000001c06060209 */ /* 0x000fe20007800000 */
[----:B------:R-:W-:Y:S01]  /*2f30*/  @P1 FMUL R15, R15, R9 ;  /* 0x000000090f0f1220 */ /* 0x000fe20000400000 */
[----:B------:R-:W-:Y:S01]  /*2f40*/  LEA R2, P2, R3, UR8, 0x4 ;  /* 0x0000000803027c11 */ /* 0x000fe2000f8420ff */
        /* <DEDUP_REMOVED lines=10> */
[----:B------:R-:W-:Y:S01]  /*2ff0*/  @P1 FMUL R23, R23, R9 ;  /* 0x0000000917171220 */ /* 0x000fe20000400000 */
[----:B------:R-:W-:Y:S01]  /*3000*/  @P0 FMNMX R6, R6, |R31|, !PT ;  /* 0x4000001f06060209 */ /* 0x000fe20007800000 */
[-C--:B------:R-:W-:Y:S01]  /*3010*/  @P1 FMUL R28, R28, R9.reuse ;  /* 0x000000091c1c1220 */ /* 0x080fe20000400000 */
[----:B------:R-:W-:Y:S01]  /*3020*/  LEA.HI.X R3, R3, UR9, RZ, 0x4, P2 ;  /* 0x0000000903037c11 */ /* 0x000fe200090f24ff */
[-C--:B------:R-:W-:Y:S01]  /*3030*/  @P1 FMUL R29, R29, R9.reuse ;  /* 0x000000091d1d1220 */ /* 0x080fe20000400000 */
[-C--:B------:R-:W-:Y:S01]  /*3040*/  @P1 FMUL R30, R30, R9.reuse ;  /* 0x000000091e1e1220 */ /* 0x080fe20000400000 */
[----:B------:R-:W-:Y:S01]  /*3050*/  @P1 FMUL R31, R31, R9 ;  /* 0x000000091f1f1220 */ /* 0x000fe20000400000 */
[----:B------:R1:W-:Y:S01]  /*3060*/  STG.E.128 desc[UR4][R220.64], R12 ;  /* 0x0000000cdc007986 */ /* 0x0003e2000c101d04 */
[----:B0-----:R-:W-:-:S03]  /*3070*/  LEA R7, R0, R7, 0x2 ;  /* 0x0000000700077211 */ /* 0x001fc600078e10ff */
[----:B------:R1:W-:Y:S01]  /*3080*/  STG.E.128 desc[UR4][R10.64], R16 ;  /* 0x000000100a007986 */ /* 0x0003e2000c101d04 */
[----:B------:R-:W-:-:S03]  /*3090*/  ISETP.GE.AND P0, PT, R7, UR12, PT ;  /* 0x0000000c07007c0c */ /* 0x000fc6000bf06270 */
[----:B------:R1:W-:Y:S04]  /*30a0*/  STG.E.128 desc[UR4][R24.64], R20 ;  /* 0x0000001418007986 */ /* 0x0003e8000c101d04 */
[----:B------:R1:W-:Y:S06]  /*30b0*/  STG.E.128 desc[UR4][R2.64], R28 ;  /* 0x0000001c02007986 */ /* 0x0003ec000c101d04 */
[----:B------:R-:W-:Y:S05]  /*30c0*/  @!P0 BRA `(.L_x_10392) ;  /* 0xffffffd000c08947 */ /* 0x000fea000383ffff */
.L_x_10390:
[----:B------:R-:W-:Y:S05]  /*30d0*/  BSYNC B0 ;  /* 0x0000000000007941 */ /* 0x000fea0003800000 */
.L_x_10389:
        /* <DEDUP_REMOVED lines=15> */
.L_x_10419:
        /* <DEDUP_REMOVED lines=28> */
.L_x_10422:
[----:B-1----:R-:W-:-:S07]  /*3390*/  FMNMX R5, R3, R2, !PT ;  /* 0x0000000203057209 */ /* 0x002fce0007800000 */
.L_x_10396:
[----:B------:R-:W-:Y:S05]  /*33a0*/  BSYNC B0 ;  /* 0x0000000000007941 */ /* 0x000fea0003800000 */
.L_x_10395:
[----:B------:R-:W-:Y:S01]  /*33b0*/  ISETP.NE.AND P0, PT, R8, RZ, PT ;  /* 0x000000ff0800720c */ /* 0x000fe20003f05270 */
[----:B------:R-:W-:-:S12]  /*33c0*/  BSSY B0, `(.L_x_10393) ;  /* 0x0000004000007945 */ /* 0x000fd80003800000 */
[----:B------:R-:W-:Y:S05]  /*33d0*/  @P0 BRA `(.L_x_10398) ;  /* 0x0000000000080947 */ /* 0x000fea0003800000 */
[----:B0-----:R-:W0:Y:S02]  /*33e0*/  LDC.64 R2, c[0x0][0x288] ;  /* 0x0000a200ff027b82 */ /* 0x001e240000000a00 */
[----:B0-----:R1:W-:Y:S02]  /*33f0*/  REDG.E.MAX.S32.STRONG.GPU desc[UR4][R2.64], R5 ;  /* 0x000000050200798e */ /* 0x0013e4000d10e384 */
.L_x_10398:
[----:B------:R-:W-:Y:S05]  /*3400*/  BSYNC B0 ;  /* 0x0000000000007941 */ /* 0x000fea0003800000 */
.L_x_10393:
        /* <DEDUP_REMOVED lines=13> */
[----:B------:R-:W-:-:S07]  /*34e0*/  MOV R6, 0x3500 ;  /* 0x0000350000067802 */ /* 0x000fce0000000f00 */
[----:B01----:R-:W-:Y:S05]  /*34f0*/  CALL.REL.NOINC `($__internal_149_$__cuda_sm20_rcp_rn_f32_slowpath) ;  /* 0x00000010000c7944 */ /* 0x003fea0003c00000 */
[----:B------:R-:W-:Y:S01]  /*3500*/  MOV R5, R0 ;  /* 0x0000000000057202 */ /* 0x000fe20000000f00 */
[----:B------:R-:W-:Y:S06]  /*3510*/  BRA `(.L_x_10400) ;  /* 0x0000000000107947 */ /* 0x000fec0003800000 */
.L_x_10399:
[----:B------:R-:W1:Y:S02]  /*3520*/  MUFU.RCP R0, R9 ;  /* 0x0000000900007308 */ /* 0x000e640000001000 */
[----:B-1----:R-:W-:-:S04]  /*3530*/  FFMA R2, R0, R9, -1 ;  /* 0xbf80000000027423 */ /* 0x002fc80000000009 */
[----:B------:R-:W-:-:S04]  /*3540*/  FADD.FTZ R5, -R2, -RZ ;  /* 0x800000ff02057221 */ /* 0x000fc80000010100 */
[----:B------:R-:W-:-:S07]  /*3550*/  FFMA R5, R0, R5, R0 ;  /* 0x0000000500057223 */ /* 0x000fce0000000000 */
.L_x_10400:
[----:B0-----:R-:W0:Y:S02]  /*3560*/  LDC.64 R2, c[0x0][0x280] ;  /* 0x0000a000ff027b82 */ /* 0x001e240000000a00 */
[----:B0-----:R-:W-:Y:S01]  /*3570*/  STG.E desc[UR4][R2.64], R5 ;  /* 0x0000000502007986 */ /* 0x001fe2000c101904 */
[----:B------:R-:W-:Y:S05]  /*3580*/  EXIT ;  /* 0x000000000000794d */ /* 0x000fea0003800000 */
.L_x_10391:
[----:B------:R-:W-:Y:S01]  /*3590*/  HFMA2.MMA R12, -RZ, RZ, 0, 5.9604644775390625e-08 ;  /* 0x00000001ff0c7435 */ /* 0x000fe200000001ff */
[----:B------:R-:W-:Y:S01]  /*35a0*/  BSSY B1, `(.L_x_10401) ;  /* 0x0000006000017945 */ /* 0x000fe20003800000 */
[----:B------:R-:W-:Y:S02]  /*35b0*/  MOV R11, 0x1f ;  /* 0x0000001f000b7802 */ /* 0x000fe40000000f00 */
[----:B------:R-:W-:-:S07]  /*35c0*/  MOV R10, 0xffffffff ;  /* 0xffffffff000a7802 */ /* 0x000fce0000000f00 */
[----:B-----5:R-:W-:Y:S05]  /*35d0*/  WARPSYNC.COLLECTIVE R10, `(.L_x_10402) ;  /* 0x000000000a087348 */ /* 0x020fea0003c00000 */
[----:B------:R0:W1:Y:S02]  /*35e0*/  SHFL.BFLY P2, R15, R13, R12, R11 ;  /* 0x0c00000c0d0f7389 */ /* 0x000064000004000b */
[----:B01---5:R-:W-:Y:S01]  /*35f0*/  ENDCOLLECTIVE ;  /* 0x000000000000791b */ /* 0x023fe20003800000 */
.L_x_10402:
[----:B------:R-:W-:Y:S05]  /*3600*/  BSYNC B1 ;  /* 0x0000000000017941 */ /* 0x000fea0003800000 */
.L_x_10401:
[----:B------:R-:W-:Y:S01]  /*3610*/  HFMA2.MMA R12, -RZ, RZ, 0, 1.1920928955078125e-07 ;  /* 0x00000002ff0c7435 */ /* 0x000fe200000001ff */
[----:B------:R-:W-:Y:S01]  /*3620*/  FADD R13, R13, R15 ;  /* 0x0000000f0d0d7221 */ /* 0x000fe20000000000 */
[----:B------:R-:W-:Y:S02]  /*3630*/  MOV R11, 0x1f ;  /* 0x0000001f000b7802 */ /* 0x000fe40000000f00 */
[----:B------:R-:W-:-:S07]  /*3640*/  MOV R10, 0xffffffff ;  /* 0xffffffff000a7802 */ /* 0x000fce0000000f00 */
[----:B------:R-:W-:Y:S05]  /*3650*/  WARPSYNC.COLLECTIVE R10, `(.L_x_10403) ;  /* 0x000000000a087348 */ /* 0x000fea0003c00000 */
[----:B------:R0:W1:Y:S02]  /*3660*/  SHFL.BFLY P2, R15, R13, R12, R11 ;  /* 0x0c00000c0d0f7389 */ /* 0x000064000004000b */
[----:B01----:R-:W-:Y:S01]  /*3670*/  ENDCOLLECTIVE ;  /* 0x000000000000791b */ /* 0x003fe20003800000 */
.L_x_10403:
[----:B------:R-:W-:Y:S01]  /*3680*/  HFMA2.MMA R12, -RZ, RZ, 0, 2.384185791015625e-07 ;  /* 0x00000004ff0c7435 */ /* 0x000fe200000001ff */
[----:B------:R-:W-:-:S05]  /*3690*/  FADD R208, R13, R15 ;  /* 0x0000000f0dd07221 */ /* 0x000fca0000000000 */
[----:B------:R-:W-:-:S07]  /*36a0*/  MOV R13, R208 ;  /* 0x000000d0000d7202 */ /* 0x000fce0000000f00 */
[----:B------:R-:W-:Y:S05]  /*36b0*/  WARPSYNC.COLLECTIVE R10, `(.L_x_10404) ;  /* 0x000000000a087348 */ /* 0x000fea0003c00000 */
[----:B------:R0:W1:Y:S02]  /*36c0*/  SHFL.BFLY P2, R15, R13, R12, R11 ;  /* 0x0c00000c0d0f7389 */ /* 0x000064000004000b */
[----:B01----:R-:W-:Y:S01]  /*36d0*/  ENDCOLLECTIVE ;  /* 0x000000000000791b */ /* 0x003fe20003800000 */
.L_x_10404:
[----:B------:R-:W-:Y:S01]  /*36e0*/  HFMA2.MMA R12, -RZ, RZ, 0, 4.76837158203125e-07 ;  /* 0x00000008ff0c7435 */ /* 0x000fe200000001ff */
[----:B------:R-:W-:-:S05]  /*36f0*/  FADD R209, R208, R15 ;  /* 0x0000000fd0d17221 */ /* 0x000fca0000000000 */
[----:B------:R-:W-:-:S07]  /*3700*/  MOV R13, R209 ;  /* 0x000000d1000d7202 */ /* 0x000fce0000000f00 */
[----:B------:R-:W-:Y:S05]  /*3710*/  WARPSYNC.COLLECTIVE R10, `(.L_x_10405) ;  /* 0x000000000a087348 */ /* 0x000fea0003c00000 */
[----:B------:R0:W1:Y:S02]  /*3720*/  SHFL.BFLY P2, R15, R13, R12, R11 ;  /* 0x0c00000c0d0f7389 */ /* 0x000064000004000b */
[----:B01----:R-:W-:Y:S01]  /*3730*/  ENDCOLLECTIVE ;  /* 0x000000000000791b */ /* 0x003fe20003800000 */
.L_x_10405:
[----:B------:R-:W-:Y:S01]  /*3740*/  HFMA2.MMA R12, -RZ, RZ, 0, 9.5367431640625e-07 ;  /* 0x00000010ff0c7435 */ /* 0x000fe200000001ff */
[----:B------:R-:W-:-:S05]  /*3750*/  FADD R210, R209, R15 ;  /* 0x0000000fd1d27221 */ /* 0x000fca0000000000 */
[----:B------:R-:W-:-:S07]  /*3760*/  MOV R13, R210 ;  /* 0x000000d2000d7202 */ /* 0x000fce0000000f00 */
[----:B------:R-:W-:Y:S05]  /*3770*/  WARPSYNC.COLLECTIVE R10, `(.L_x_10406) ;  /* 0x000000000a087348 */ /* 0x000fea0003c00000 */
[----:B------:R0:W1:Y:S02]  /*3780*/  SHFL.BFLY P2, R15, R13, R12, R11 ;  /* 0x0c00000c0d0f7389 */ /* 0x000064000004000b */
[----:B01----:R-:W-:Y:S01]  /*3790*/  ENDCOLLECTIVE ;  /* 0x000000000000791b */ /* 0x003fe20003800000 */
.L_x_10406:
        /* <DEDUP_REMOVED lines=136> */
.L_x_10407:
[----:B------:R-:W-:Y:S01]  /*4020*/  HFMA2.MMA R12, -RZ, RZ, 0, 1.1920928955078125e-07 ;  /* 0x00000002ff0c7435 */ /* 0x000fe200000001ff */
[----:B------:R-:W-:-:S05]  /*4030*/  FADD R76, R13, R15 ;  /* 0x0000000f0d4c7221 */ /* 0x000fca0000000000 */
[----:B------:R-:W-:-:S07]  /*4040*/  MOV R13, R76 ;  /* 0x0000004c000d7202 */ /* 0x000fce0000000f00 */
[----:B------:R-:W-:Y:S05]  /*4050*/  WARPSYNC.COLLECTIVE R10, `(.L_x_10408) ;  /* 0x000000000a087348 */ /* 0x000fea0003c00000 */
[----:B------:R0:W1:Y:S02]  /*4060*/  SHFL.BFLY P2, R15, R13, R12, R11 ;  /* 0x0c00000c0d0f7389 */ /* 0x000064000004000b */
[----:B01----:R-:W-:Y:S01]  /*4070*/  ENDCOLLECTIVE ;  /* 0x000000000000791b */ /* 0x003fe20003800000 */
.L_x_10408:
[----:B------:R-:W-:Y:S01]  /*4080*/  HFMA2.MMA R12, -RZ, RZ, 0, 2.384185791015625e-07 ;  /* 0x00000004ff0c7435 */ /* 0x000fe200000001ff */
[----:B------:R-:W-:-:S05]  /*4090*/  FADD R77, R76, R15 ;  /* 0x0000000f4c4d7221 */ /* 0x000fca0000000000 */
[----:B------:R-:W-:-:S07]  /*40a0*/  MOV R13, R77 ;  /* 0x0000004d000d7202 */ /* 0x000fce0000000f00 */
[----:B------:R-:W-:Y:S05]  /*40b0*/  WARPSYNC.COLLECTIVE R10, `(.L_x_10409) ;  /* 0x000000000a087348 */ /* 0x000fea0003c00000 */
[----:B------:R0:W1:Y:S02]  /*40c0*/  SHFL.BFLY P2, R15, R13, R12, R11 ;  /* 0x0c00000c0d0f7389 */ /* 0x000064000004000b */
[----:B01----:R-:W-:Y:S01]  /*40d0*/  ENDCOLLECTIVE ;  /* 0x000000000000791b */ /* 0x003fe20003800000 */
.L_x_10409:
[----:B------:R-:W-:Y:S01]  /*40e0*/  HFMA2.MMA R12, -RZ, RZ, 0, 4.76837158203125e-07 ;  /* 0x00000008ff0c7435 */ /* 0x000fe200000001ff */
[----:B------:R-:W-:-:S05]  /*40f0*/  FADD R208, R77, R15 ;  /* 0x0000000f4dd07221 */ /* 0x000fca0000000000 */
[----:B------:R-:W-:-:S07]  /*4100*/  MOV R13, R208 ;  /* 0x000000d0000d7202 */ /* 0x000fce0000000f00 */
[----:B------:R-:W-:Y:S05]  /*4110*/  WARPSYNC.COLLECTIVE R10, `(.L_x_10410) ;  /* 0x000000000a087348 */ /* 0x000fea0003c00000 */
[----:B------:R0:W1:Y:S02]  /*4120*/  SHFL.BFLY P2, R15, R13, R12, R11 ;  /* 0x0c00000c0d0f7389 */ /* 0x000064000004000b */
[----:B01----:R-:W-:Y:S01]  /*4130*/  ENDCOLLECTIVE ;  /* 0x000000000000791b */ /* 0x003fe20003800000 */
.L_x_10410:
[----:B------:R-:W-:Y:S01]  /*4140*/  HFMA2.MMA R12, -RZ, RZ, 0, 9.5367431640625e-07 ;  /* 0x00000010ff0c7435 */ /* 0x000fe200000001ff */
[----:B------:R-:W-:-:S05]  /*4150*/  FADD R209, R208, R15 ;  /* 0x0000000fd0d17221 */ /* 0x000fca0000000000 */
[----:B------:R-:W-:-:S07]  /*4160*/  MOV R13, R209 ;  /* 0x000000d1000d7202 */ /* 0x000fce0000000f00 */
[----:B------:R-:W-:Y:S05]  /*4170*/  WARPSYNC.COLLECTIVE R10, `(.L_x_10411) ;  /* 0x000000000a087348 */ /* 0x000fea0003c00000 */
[----:B------:R0:W1:Y:S02]  /*4180*/  SHFL.BFLY P2, R15, R13, R12, R11 ;  /* 0x0c00000c0d0f7389 */ /* 0x000064000004000b */
[----:B01----:R-:W-:Y:S01]  /*4190*/  ENDCOLLECTIVE ;  /* 0x000000000000791b */ /* 0x003fe20003800000 */
.L_x_10411:
[----:B------:R-:W-:Y:S05]  /*41a0*/  BRA `(.L_x_10412) ;  /* 0xffffffd000ac7947 */ /* 0x000fea000383ffff */
.L_x_10394:
[----:B------:R-:W-:Y:S01]  /*41b0*/  HFMA2.MMA R4, -RZ, RZ, 0, 9.5367431640625e-07 ;  /* 0x00000010ff047435 */ /* 0x000fe200000001ff */
[----:B------:R-:W-:Y:S01]  /*41c0*/  BSSY B0, `(.L_x_10413) ;  /* 0x0000007000007945 */ /* 0x000fe20003800000 */
[----:B-1----:R-:W-:Y:S02]  /*41d0*/  MOV R11, R6 ;  /* 0x00000006000b7202 */ /* 0x002fe40000000f00 */
[----:B------:R-:W-:Y:S02]  /*41e0*/  MOV R13, 0x1f ;  /* 0x0000001f000d7802 */ /* 0x000fe40000000f00 */
[----:B------:R-:W-:-:S07]  /*41f0*/  MOV R10, 0xffffffff ;  /* 0xffffffff000a7802 */ /* 0x000fce0000000f00 */
[----:B-----5:R-:W-:Y:S05]  /*4200*/  WARPSYNC.COLLECTIVE R10, `(.L_x_10414) ;  /* 0x000000000a087348 */ /* 0x020fea0003c00000 */
[----:B------:R0:W1:Y:S02]  /*4210*/  SHFL.DOWN P0, R7, R11, R4, R13 ;  /* 0x080000040b077389 */ /* 0x000064000000000d */
[----:B01---5:R-:W-:Y:S01]  /*4220*/  ENDCOLLECTIVE ;  /* 0x000000000000791b */ /* 0x023fe20003800000 */
.L_x_10414:
[----:B------:R-:W-:Y:S05]  /*4230*/  BSYNC B0 ;  /* 0x0000000000007941 */ /* 0x000fea0003800000 */
.L_x_10413:
        /* <DEDUP_REMOVED lines=9> */
.L_x_10415:
[----:B------:R-:W-:Y:S01]  /*42d0*/  HFMA2.MMA R4, -RZ, RZ, 0, 2.384185791015625e-07 ;  /* 0x00000004ff047435 */ /* 0x000fe200000001ff */
[----:B------:R-:W-:-:S04]  /*42e0*/  MOV R0, R7 ;  /* 0x0000000700007202 */ /* 0x000fc80000000f00 */
[----:B------:R-:W-:-:S04]  /*42f0*/  FMNMX R0, R3, R0, !PT ;  /* 0x0000000003007209 */ /* 0x000fc80007800000 */
[----:B------:R-:W-:-:S07]  /*4300*/  MOV R11, R0 ;  /* 0x00000000000b7202 */ /* 0x000fce0000000f00 */
[----:B------:R-:W-:Y:S05]  /*4310*/  WARPSYNC.COLLECTIVE R10, `(.L_x_10416) ;  /* 0x000000000a087348 */ /* 0x000fea0003c00000 */
[----:B------:R0:W1:Y:S02]  /*4320*/  SHFL.DOWN P0, R7, R11, R4, R13 ;  /* 0x080000040b077389 */ /* 0x000064000000000d */
[----:B01----:R-:W-:Y:S01]  /*4330*/  ENDCOLLECTIVE ;  /* 0x000000000000791b */ /* 0x003fe20003800000 */
.L_x_10416:
[----:B------:R-:W-:Y:S01]  /*4340*/  HFMA2.MMA R4, -RZ, RZ, 0, 1.1920928955078125e-07 ;  /* 0x00000002ff047435 */ /* 0x000fe200000001ff */
[----:B------:R-:W-:-:S04]  /*4350*/  MOV R5, R7 ;  /* 0x0000000700057202 */ /* 0x000fc80000000f00 */
[----:B------:R-:W-:-:S04]  /*4360*/  FMNMX R5, R0, R5, !PT ;  /* 0x0000000500057209 */ /* 0x000fc80007800000 */
[----:B------:R-:W-:-:S07]  /*4370*/  MOV R11, R5 ;  /* 0x00000005000b7202 */ /* 0x000fce0000000f00 */
[----:B------:R-:W-:Y:S05]  /*4380*/  WARPSYNC.COLLECTIVE R10, `(.L_x_10417) ;  /* 0x000000000a087348 */ /* 0x000fea0003c00000 */
[----:B------:R0:W1:Y:S02]  /*4390*/  SHFL.DOWN P0, R7, R11, R4, R13 ;  /* 0x080000040b077389 */ /* 0x000064000000000d */
[----:B01----:R-:W-:Y:S01]  /*43a0*/  ENDCOLLECTIVE ;  /* 0x000000000000791b */ /* 0x003fe20003800000 */
.L_x_10417:
[----:B------:R-:W-:Y:S01]  /*43b0*/  HFMA2.MMA R4, -RZ, RZ, 0, 5.9604644775390625e-08 ;  /* 0x00000001ff047435 */ /* 0x000fe200000001ff */
[----:B------:R-:W-:-:S04]  /*43c0*/  MOV R2, R7 ;  /* 0x0000000700027202 */ /* 0x000fc80000000f00 */
[----:B------:R-:W-:-:S04]  /*43d0*/  FMNMX R2, R5, R2, !PT ;  /* 0x0000000205027209 */ /* 0x000fc80007800000 */
[----:B------:R-:W-:-:S07]  /*43e0*/  MOV R11, R2 ;  /* 0x00000002000b7202 */ /* 0x000fce0000000f00 */
[----:B------:R-:W-:Y:S05]  /*43f0*/  WARPSYNC.COLLECTIVE R10, `(.L_x_10418) ;  /* 0x000000000a087348 */ /* 0x000fea0003c00000 */
[----:B------:R0:W1:Y:S02]  /*4400*/  SHFL.DOWN P0, R7, R11, R4, R13 ;  /* 0x080000040b077389 */ /* 0x000064000000000d */
[----:B01----:R-:W-:Y:S01]  /*4410*/  ENDCOLLECTIVE ;  /* 0x000000000000791b */ /* 0x003fe20003800000 */
.L_x_10418:
[----:B------:R-:W-:Y:S05]  /*4420*/  BRA `(.L_x_10419) ;  /* 0xffffffec00687947 */ /* 0x000fea000383ffff */
.L_x_10397:
[----:B------:R-:W-:Y:S01]  /*4430*/  HFMA2.MMA R4, -RZ, RZ, 0, 1.1920928955078125e-07 ;  /* 0x00000002ff047435 */ /* 0x000fe200000001ff */
[----:B-1----:R-:W-:Y:S02]  /*4440*/  MOV R11, R0 ;  /* 0x00000000000b7202 */ /* 0x002fe40000000f00 */
[----:B------:R-:W-:Y:S02]  /*4450*/  MOV R13, 0x1f ;  /* 0x0000001f000d7802 */ /* 0x000fe40000000f00 */
[----:B------:R-:W-:-:S07]  /*4460*/  MOV R10, 0xffffffff ;  /* 0xffffffff000a7802 */ /* 0x000fce0000000f00 */
[----:B0----5:R-:W-:Y:S05]  /*4470*/  WARPSYNC.COLLECTIVE R10, `(.L_x_10420) ;  /* 0x000000000a087348 */ /* 0x021fea0003c00000 */
[----:B------:R1:W2:Y:S02]  /*4480*/  SHFL.DOWN P0, R7, R11, R4, R13 ;  /* 0x080000040b077389 */ /* 0x0002a4000000000d */
[----:B012--5:R-:W-:Y:S01]  /*4490*/  ENDCOLLECTIVE ;  /* 0x000000000000791b */ /* 0x027fe20003800000 */
.L_x_10420:
[----:B------:R-:W-:Y:S01]  /*44a0*/  HFMA2.MMA R4, -RZ, RZ, 0, 5.9604644775390625e-08 ;  /* 0x00000001ff047435 */ /* 0x000fe200000001ff */
[----:B------:R-:W-:-:S04]  /*44b0*/  MOV R3, R7 ;  /* 0x0000000700037202 */ /* 0x000fc80000000f00 */
[----:B------:R-:W-:-:S04]  /*44c0*/  FMNMX R3, R3, R0, !PT ;  /* 0x0000000003037209 */ /* 0x000fc80007800000 */
[----:B------:R-:W-:-:S07]  /*44d0*/  MOV R11, R3 ;  /* 0x00000003000b7202 */ /* 0x000fce0000000f00 */
[----:B------:R-:W-:Y:S05]  /*44e0*/  WARPSYNC.COLLECTIVE R10, `(.L_x_10421) ;  /* 0x000000000a087348 */ /* 0x000fea0003c00000 */
[----:B------:R0:W1:Y:S02]  /*44f0*/  SHFL.DOWN P0, R7, R11, R4, R13 ;  /* 0x080000040b077389 */ /* 0x000064000000000d */
[----:B01----:R-:W-:Y:S01]  /*4500*/  ENDCOLLECTIVE ;  /* 0x000000000000791b */ /* 0x003fe20003800000 */
.L_x_10421:
[----:B------:R-:W-:Y:S01]  /*4510*/  MOV R2, R7 ;  /* 0x0000000700027202 */ /* 0x000fe20000000f00 */
[----:B------:R-:W-:Y:S06]  /*4520*/  BRA `(.L_x_10422) ;  /* 0xffffffec00987947 */ /* 0x000fec000383ffff */
        .weak           $__internal_149_$__cuda_sm20_rcp_rn_f32_slowpath
        .type           $__internal_149_$__cuda_sm20_rcp_rn_f32_slowpath,@function
        .size           $__internal_149_$__cuda_sm20_rcp_rn_f32_slowpath,(.L_x_14485 - $__internal_149_$__cuda_sm20_rcp_rn_f32_slowpath)
$__internal_149_$__cuda_sm20_rcp_rn_f32_slowpath:
        /* <DEDUP_REMOVED lines=15> */
.L_x_10423:
        /* <DEDUP_REMOVED lines=33> */
.L_x_10425:
[----:B------:R0:W1:Y:S02]  /*4830*/  MUFU.RCP R0, R9 ;  /* 0x0000000900007308 */ /* 0x0000640000001000 */
.L_x_10424:
[----:B------:R-:W-:Y:S02]  /*4840*/  MOV R2, R6 ;  /* 0x0000000600027202 */ /* 0x000fe40000000f00 */
[----:B------:R-:W-:-:S04]  /*4850*/  MOV R3, 0x0 ;  /* 0x0000000000037802 */ /* 0x000fc80000000f00 */
[----:B0123--:R-:W-:Y:S05]  /*4860*/  RET.REL.NODEC R2 `(_ZN18transformer_engine13normalization19ln_fwd_tuned_kernelINS0_13Kernel_traitsIffffjLj2048ELj1ELj4ELj1ELj16ENS0_18Kernel_traits_baseILj2048EffffjLj128EEEEEEEvNS0_19ForwardKernelParamsE) ;  /* 0xffffffb402e47950 */ /* 0x00ffea0003c3ffff */
.L_x_10426:
        /* <DEDUP_REMOVED lines=9> */
.L_x_14485:


//--------------------- .text._ZN18transformer_engine13normalization19ln_fwd_tuned_kernelINS0_13Kernel_traitsIff13__nv_bfloat16fjLj1536ELj1ELj4ELj1ELj16ENS0_18Kernel_traits_baseILj1536EffS3_fjLj128EEEEEEEvNS0_19ForwardKernelParamsE --------------------------
	.section	.text._ZN18transformer_engine13normalization19ln_fwd_tuned_kernelINS0_13Kernel_traitsIff13__nv_bfloat16fjLj1536ELj1ELj4ELj1ELj16ENS0_18Kernel_traits_baseILj1536EffS3_fjLj128EEEEEEEvNS0_19ForwardKernelParamsE,"ax",@progbits
	.align	128
        .global         _ZN18transformer_engine13normalization19ln_fwd_tuned_kernelINS0_13Kernel_traitsIff13__nv_bfloat16fjLj1536ELj1ELj4ELj1ELj16ENS0_18Kernel_traits_baseILj1536EffS3_fjLj128EEEEEEEvNS0_19ForwardKernelParamsE
        .type           _ZN18transformer_engine13normalization19ln_fwd_tuned_kernelINS0_13Kernel_traitsIff13__nv_bfloat16fjLj1536ELj1ELj4ELj1ELj16ENS0_18Kernel_traits_baseILj1536EffS3_fjLj128EEEEEEEvNS0_19ForwardKernelParamsE,@function
        .size           _ZN18transformer_engine13normalization19ln_fwd_tuned_kernelINS0_13Kernel_traitsIff13__nv_bfloat16fjLj1536ELj1ELj4ELj1ELj16ENS0_18Kernel_traits_baseILj1536EffS3_fjLj128EEEEEEEvNS0_19ForwardKernelParamsE,(.L_x_14486 - _ZN18transformer_engine13normalization19ln_fwd_tuned_kernelINS0_13Kernel_traitsIff13__nv_bfloat16fjLj1536ELj1ELj4ELj1ELj16ENS0_18Kernel_traits_baseILj1536EffS3_fjLj128EEEEEEEvNS0_19ForwardKernelParamsE)
        .other          _ZN18transformer_engine13normalization19ln_fwd_tuned_kernelINS0_13Kernel_traitsIff13__nv_bfloat16fjLj1536ELj1ELj4ELj1ELj16ENS0_18Kernel_traits_baseILj1536EffS3_fjLj128EEEEEEEvNS0_19ForwardKernelParamsE,@"STO_CUDA_ENTRY STV_DEFAULT"
_ZN18transformer_engine13normalization19ln_fwd_tuned_kernelINS0_13Kernel_traitsIff13__nv_bfloat16fjLj1536ELj1ELj4ELj1ELj16ENS0_18Kernel_traits_baseILj1536EffS3_fjLj128EEEEEEEvNS0_19ForwardKernelParamsE:
.text._ZN18transformer_engine13normalization19ln_fwd_tuned_kernelINS0_13Kernel_traitsIff13__nv_bfloat16fjLj1536ELj1ELj4ELj1ELj16ENS0_18Kernel_traits_baseILj1536EffS3_fjLj128EEEEEEEvNS0_19ForwardKernelParamsE:
        /* <DEDUP_REMOVED lines=52> */
.L_x_10430:
[----:B------:R-:W1:Y:S01]  /*0340*/  LDC.64 R148, c[0x0][0x220] ;  /* 0x00008800ff947b82 */ /* 0x000e620000000a00 */
[----:B------:R-:W-:-:S05]  /*0350*/  LOP3.LUT P2, R6, R154, 0x1f, RZ, 0xc0, !PT ;  /* 0x0000001f9a067812 */ /* 0x000fca000784c0ff */
[----:B------:R-:W-:-:S05]  /*0360*/  IMAD R6, R153, 0x180, R6 ;  /* 0x0000018099067824 */ /* 0x000fca00078e0206 */
[C---:B0-2---:R-:W-:Y:S01]  /*0370*/  IADD3 R5, R6.reuse, 0x20, RZ ;  /* 0x0000002006057810 */ /* 0x045fe20007ffe0ff */
        /* <DEDUP_REMOVED lines=200> */
.L_x_10450:
[----:B------:R-:W2:Y:S01]  /*1000*/  LDC R157, c[0x0][0x268] ;  /* 0x00009a00ff9d7b82 */ /* 0x000ea20000000800 */
[----:B-1----:R-:W-:Y:S01]  /*1010*/  FADD R160, R163, R160 ;  /* 0x000000a0a3a07221 */ /* 0x002fe20000000000 */
[----:B------:R-:W-:Y:S01]  /*1020*/  ISETP.NE.AND P3, PT, R7, RZ, PT ;  /* 0x000000ff0700720c */ /* 0x000fe20003f65270 */
[----:B-----5:R-:W-:Y:S01]  /*1030*/  FADD R159, R104, 1 ;  /* 0x3f800000689f7421 */ /* 0x020fe20000000000 */
[----:B------:R-:W-:-:S04]  /*1040*/  FADD R158, R105, 1 ;  /* 0x3f800000699e7421 */ /* 0x000fc80000000000 */
[----:B------:R-:W1:Y:S01]  /*1050*/  @!P2 LDC.64 R128, c[0x0][0x228] ;  /* 0x00008a00ff80ab82 */ /* 0x000e620000000a00 */
[----:B------:R-:W-:Y:S02]  /*1060*/  FSEL R159, R104, R159, !P3 ;  /* 0x0000009f689f7208 */ /* 0x000fe40005800000 */
[----:B------:R-:W-:Y:S01]  /*1070*/  FSEL R158, R105, R158, !P3 ;  /* 0x0000009e699e7208 */ /* 0x000fe20005800000 */
[----:B--2---:R-:W-:-:S05]  /*1080*/  FFMA R157, R160, 0.00065104168606922030449, R157 ;  /* 0x3a2aaaaba09d7823 */ /* 0x004fca000000009d */
[----:B------:R-:W-:Y:S01]  /*1090*/  FSETP.GEU.AND P0, PT, |R157|, 1.175494350822287508e-38, PT ;  /* 0x008000009d00780b */ /* 0x000fe20003f0e200 */
[----:B-1----:R-:W-:-:S05]  /*10a0*/  @!P2 IMAD.WIDE R128, R153, 0x4, R128 ;  /* 0x000000049980a825 */ /* 0x002fca00078e0280 */
[----:B------:R1:W-:Y:S07]  /*10b0*/  @!P2 STG.E desc[UR4][R128.64], R2 ;  /* 0x000000028000a986 */ /* 0x0003ee000c101904 */
[----:B------:R-:W-:-:S04]  /*10c0*/  @!P0 FMUL R157, R157, 16777216 ;  /* 0x4b8000009d9d8820 */ /* 0x000fc80000400000 */
[----:B------:R-:W2:Y:S01]  /*10d0*/  MUFU.RSQ R156, R157 ;  /* 0x0000009d009c7308 */ /* 0x000ea20000001400 */
[----:B-1----:R-:W-:Y:S01]  /*10e0*/  FADD R2, R107, 1 ;  /* 0x3f8000006b027421 */ /* 0x002fe20000000000 */
[----:B------:R-:W-:Y:S01]  /*10f0*/  FADD R128, R101, 1 ;  /* 0x3f80000065807421 */ /* 0x000fe20000000000 */
[----:B------:R-:W-:-:S03]  /*1100*/  FADD R129, R106, 1 ;  /* 0x3f8000006a817421 */ /* 0x000fc60000000000 */
[----:B------:R-:W-:Y:S02]  /*1110*/  FSEL R2, R107, R2, !P3 ;  /* 0x000000026b027208 */ /* 0x000fe40005800000 */
[----:B------:R-:W-:Y:S02]  /*1120*/  FSEL R128, R101, R128, !P3 ;  /* 0x0000008065807208 */ /* 0x000fe40005800000 */
[----:B------:R-:W-:Y:S01]  /*1130*/  FSEL R129, R106, R129, !P3 ;  /* 0x000000816a817208 */ /* 0x000fe20005800000 */
[----:B--2---:R-:W-:Y:S01]  /*1140*/  @!P0 FMUL R156, R156, 4096 ;  /* 0x458000009c9c8820 */ /* 0x004fe20000400000 */
[----:B------:R-:W-:-:S03]  /*1150*/  ISETP.NE.U32.AND P0, PT, RZ, UR6, PT ;  /* 0x00000006ff007c0c */ /* 0x000fc6000bf05070 */
[-C--:B------:R-:W-:Y:S01]  /*1160*/  FMUL R11, R11, R156.reuse ;  /* 0x0000009c0b0b7220 */ /* 0x080fe20000400000 */
[-C--:B------:R-:W-:Y:S01]  /*1170*/  FMUL R108, R108, R156.reuse ;  /* 0x0000009c6c6c7220 */ /* 0x080fe20000400000 */
[-C--:B------:R-:W-:Y:S01]  /*1180*/  FMUL R109, R109, R156.reuse ;  /* 0x0000009c6d6d7220 */ /* 0x080fe20000400000 */
[-C--:B------:R-:W-:Y:S01]  /*1190*/  FMUL R110, R110, R156.reuse ;  /* 0x0000009c6e6e7220 */ /* 0x080fe20000400000 */
[----:B------:R-:W-:Y:S01]  /*11a0*/  FFMA R2, R2, R11, R59 ;  /* 0x0000000b02027223 */ /* 0x000fe2000000003b */
[----:B------:R-:W-:Y:S01]  /*11b0*/  FADD R11, R100, 1 ;  /* 0x3f800000640b7421 */ /* 0x000fe20000000000 */
[-C--:B------:R-:W-:Y:S01]  /*11c0*/  FMUL R111, R111, R156.reuse ;  /* 0x0000009c6f6f7220 */ /* 0x080fe20000400000 */
[-C--:B------:R-:W-:Y:S01]  /*11d0*/  FMUL R112, R112, R156.reuse ;  /* 0x0000009c70707220 */ /* 0x080fe20000400000 */
[-C--:B------:R-:W-:Y:S01]  /*11e0*/  FMUL R113, R113, R156.reuse ;  /* 0x0000009c71717220 */ /* 0x080fe20000400000 */
[-C--:B------:R-:W-:Y:S01]  /*11f0*/  FMUL R114, R114, R156.reuse ;  /* 0x0000009c72727220 */ /* 0x080fe20000400000 */
[----:B------:R-:W-:Y:S01]  /*1200*/  FSEL R11, R100, R11, !P3 ;  /* 0x0000000b640b7208 */ /* 0x000fe20005800000 */
[-C--:B------:R-:W-:Y:S01]  /*1210*/  FMUL R115, R115, R156.reuse ;  /* 0x0000009c73737220 */ /* 0x080fe20000400000 */
[-C--:B------:R-:W-:Y:S01]  /*1220*/  FMUL R116, R116, R156.reuse ;  /* 0x0000009c74747220 */ /* 0x080fe20000400000 */
[-C--:B------:R-:W-:Y:S01]  /*1230*/  FMUL R117, R117, R156.reuse ;  /* 0x0000009c75757220 */ /* 0x080fe20000400000 */
[----:B------:R-:W-:Y:S01]  /*1240*/  FMUL R118, R118, R156 ;  /* 0x0000009c76767220 */ /* 0x000fe20000400000 */
[----:B------:R-:W-:Y:S01]  /*1250*/  FFMA R11, R11, R108, R52 ;  /* 0x0000006c0b0b7223 */ /* 0x000fe20000000034 */
[----:B------:R-:W-:Y:S01]  /*1260*/  FFMA R108, R128, R109, R53 ;  /* 0x0000006d806c7223 */ /* 0x000fe20000000035 */
[----:B------:R-:W-:Y:S01]  /*1270*/  FADD R109, R102, 1 ;  /* 0x3f800000666d7421 */ /* 0x000fe20000000000 */
[----:B------:R-:W-:Y:S01]  /*1280*/  FADD R128, R103, 1 ;  /* 0x3f80000067807421 */ /* 0x000fe20000000000 */
[-C--:B------:R-:W-:Y:S01]  /*1290*/  FMUL R119, R119, R156.reuse ;  /* 0x0000009c77777220 */ /* 0x080fe20000400000 */
        /* <DEDUP_REMOVED lines=8> */
[-C--:B------:R-:W-:Y:S01]  /*1320*/  FMUL R125, R125, R156.reuse ;  /* 0x0000009c7d7d7220 */ /* 0x080fe20000400000 */
        /* <DEDUP_REMOVED lines=12> */
[----:B------:R-:W-:Y:S01]  /*13f0*/  FMUL R130, R130, R156 ;  /* 0x0000009c82827220 */ /* 0x000fe20000400000 */
[----:B------:R-:W-:Y:S01]  /*1400*/  FFMA R112, R128, R113, R49 ;  /* 0x0000007180707223 */ /* 0x000fe20000000031 */
[----:B------:R-:W-:Y:S01]  /*1410*/  FADD R113, R98, 1 ;  /* 0x3f80000062717421 */ /* 0x000fe20000000000 */
[----:B------:R-:W-:Y:S01]  /*1420*/  FADD R128, R99, 1 ;  /* 0x3f80000063807421 */ /* 0x000fe20000000000 */
[----:B------:R-:W-:Y:S01]  /*1430*/  FFMA R10, R129, R10, R58 ;  /* 0x0000000a810a7223 */ /* 0x000fe2000000003a */
[----:B------:R-:W-:Y:S01]  /*1440*/  FADD R129, R82, 1 ;  /* 0x3f80000052817421 */ /* 0x000fe20000000000 */
[-C--:B------:R-:W-:Y:S01]  /*1450*/  FMUL R132, R132, R156.reuse ;  /* 0x0000009c84847220 */ /* 0x080fe20000400000 */
[----:B------:R-:W-:Y:S01]  /*1460*/  FSEL R113, R98, R113, !P3 ;  /* 0x0000007162717208 */ /* 0x000fe20005800000 */
[----:B------:R-:W-:Y:S01]  /*1470*/  FMUL R157, R133, R156 ;  /* 0x0000009c859d7220 */ /* 0x000fe20000400000 */
[----:B------:R-:W-:Y:S01]  /*1480*/  FSEL R128, R99, R128, !P3 ;  /* 0x0000008063807208 */ /* 0x000fe20005800000 */
[----:B------:R-:W-:Y:S01]  /*1490*/  FMUL R0, R0, R156 ;  /* 0x0000009c00007220 */ /* 0x000fe20000400000 */
[----:B------:R-:W-:Y:S01]  /*14a0*/  FSEL R129, R82, R129, !P3 ;  /* 0x0000008152817208 */ /* 0x000fe20005800000 */
[----:B------:R-:W-:Y:S01]  /*14b0*/  FFMA R114, R113, R114, R50 ;  /* 0x0000007271727223 */ /* 0x000fe20000000032 */
[----:B------:R-:W-:Y:S01]  /*14c0*/  ISETP.NE.AND.EX P0, PT, RZ, UR7, PT, P0 ;  /* 0x00000007ff007c0c */ /* 0x000fe2000bf05300 */
[----:B------:R-:W-:Y:S01]  /*14d0*/  FFMA R113, R128, R115, R51 ;  /* 0x0000007380717223 */ /* 0x000fe20000000033 */
[C---:B------:R-:W-:Y:S01]  /*14e0*/  FADD R115, R92.reuse, 1 ;  /* 0x3f8000005c737421 */ /* 0x040fe20000000000 */
[----:B------:R-:W-:Y:S01]  /*14f0*/  FADD R128, R93, 1 ;  /* 0x3f8000005d807421 */ /* 0x000fe20000000000 */
[----:B------:R-:W-:Y:S01]  /*1500*/  FFMA R129, R129, R130, R34 ;  /* 0x0000008281817223 */ /* 0x000fe20000000022 */
[----:B------:R-:W-:Y:S01]  /*1510*/  FADD R130, R77, 1 ;  /* 0x3f8000004d827421 */ /* 0x000fe20000000000 */
[----:B------:R-:W-:Y:S01]  /*1520*/  FMUL R160, R9, R156 ;  /* 0x0000009c09a07220 */ /* 0x000fe20000400000 */
[----:B------:R-:W-:Y:S01]  /*1530*/  FSEL R115, R92, R115, !P3 ;  /* 0x000000735c737208 */ /* 0x000fe20005800000 */
[----:B------:R-:W-:Y:S01]  /*1540*/  FFMA R9, R159, R0, R56 ;  /* 0x000000009f097223 */ /* 0x000fe20000000038 */
[----:B------:R-:W-:Y:S01]  /*1550*/  FSEL R128, R93, R128, !P3 ;  /* 0x000000805d807208 */ /* 0x000fe20005800000 */
[----:B------:R-:W-:Y:S01]  /*1560*/  FMUL R134, R134, R156 ;  /* 0x0000009c86867220 */ /* 0x000fe20000400000 */
[----:B------:R-:W-:Y:S01]  /*1570*/  FSEL R130, R77, R130, !P3 ;  /* 0x000000824d827208 */ /* 0x000fe20005800000 */
[----:B------:R-:W-:Y:S01]  /*1580*/  FFMA R115, R115, R116, R44 ;  /* 0x0000007473737223 */ /* 0x000fe2000000002c */
[----:B------:R-:W-:Y:S01]  /*1590*/  FFMA R0, R158, R160, R57 ;  /* 0x000000a09e007223 */ /* 0x000fe20000000039 */
[----:B------:R-:W-:Y:S01]  /*15a0*/  FFMA R116, R128, R117, R45 ;  /* 0x0000007580747223 */ /* 0x000fe2000000002d */
[----:B------:R-:W-:Y:S01]  /*15b0*/  FADD R117, R94, 1 ;  /* 0x3f8000005e757421 */ /* 0x000fe20000000000 */
[C---:B------:R-:W-:Y:S01]  /*15c0*/  FADD R128, R95.reuse, 1 ;  /* 0x3f8000005f807421 */ /* 0x040fe20000000000 */
[----:B------:R-:W-:Y:S01]  /*15d0*/  @P0 FMNMX R152, R152, |R9|, !PT ;  /* 0x4000000998980209 */ /* 0x000fe20007800000 */
[-C--:B------:R-:W-:Y:S01]  /*15e0*/  FMUL R136, R136, R156.reuse ;  /* 0x0000009c88887220 */ /* 0x080fe20000400000 */
[-C--:B------:R-:W-:Y:S01]  /*15f0*/  FMUL R138, R138, R156.reuse ;  /* 0x0000009c8a8a7220 */ /* 0x080fe20000400000 */
[----:B------:R-:W-:Y:S01]  /*1600*/  FSEL R117, R94, R117, !P3 ;  /* 0x000000755e757208 */ /* 0x000fe20005800000 */
[----:B------:R-:W-:Y:S01]  /*1610*/  FMUL R140, R140, R156 ;  /* 0x0000009c8c8c7220 */ /* 0x000fe20000400000 */
[----:B------:R-:W-:Y:S01]  /*1620*/  FSEL R128, R95, R128, !P3 ;  /* 0x000000805f807208 */ /* 0x000fe20005800000 */
[----:B------:R-:W-:Y:S01]  /*1630*/  FMUL R141, R141, R156 ;  /* 0x0000009c8d8d7220 */ /* 0x000fe20000400000 */
[----:B------:R-:W-:Y:S01]  /*1640*/  @P0 FMNMX R152, R152, |R0|, !PT ;  /* 0x4000000098980209 */ /* 0x000fe20007800000 */
[----:B------:R-:W-:Y:S01]  /*1650*/  FFMA R118, R117, R118, R46 ;  /* 0x0000007675767223 */ /* 0x000fe2000000002e */
[----:B------:R-:W-:Y:S01]  /*1660*/  FMUL R142, R142, R156 ;  /* 0x0000009c8e8e7220 */ /* 0x000fe20000400000 */
[----:B------:R-:W-:Y:S01]  /*1670*/  FFMA R117, R128, R119, R47 ;  /* 0x0000007780757223 */ /* 0x000fe2000000002f */
[----:B------:R-:W-:Y:S01]  /*1680*/  FADD R119, R88, 1 ;  /* 0x3f80000058777421 */ /* 0x000fe20000000000 */
[----:B------:R-:W-:Y:S01]  /*1690*/  FADD R128, R89, 1 ;  /* 0x3f80000059807421 */ /* 0x000fe20000000000 */
[----:B------:R-:W-:Y:S01]  /*16a0*/  @P0 FMNMX R152, R152, |R10|, !PT ;  /* 0x4000000a98980209 */ /* 0x000fe20007800000 */
[-C--:B------:R-:W-:Y:S01]  /*16b0*/  FMUL R144, R144, R156.reuse ;  /* 0x0000009c90907220 */ /* 0x080fe20000400000 */
[-C--:B------:R-:W-:Y:S01]  /*16c0*/  FMUL R146, R146, R156.reuse ;  /* 0x0000009c92927220 */ /* 0x080fe20000400000 */
[----:B------:R-:W-:Y:S01]  /*16d0*/  FSEL R119, R88, R119, !P3 ;  /* 0x0000007758777208 */ /* 0x000fe20005800000 */
[----:B------:R-:W-:Y:S01]  /*16e0*/  FMUL R149, R149, R156 ;  /* 0x0000009c95957220 */ /* 0x000fe20000400000 */
[----:B------:R-:W-:Y:S01]  /*16f0*/  FSEL R128, R89, R128, !P3 ;  /* 0x0000008059807208 */ /* 0x000fe20005800000 */
[-C--:B------:R-:W-:Y:S01]  /*1700*/  @P1 FMUL R10, R10, R155.reuse ;  /* 0x0000009b0a0a1220 */ /* 0x080fe20000400000 */
[----:B------:R-:W-:Y:S01]  /*1710*/  @P0 FMNMX R152, R152, |R2|, !PT ;  /* 0x4000000298980209 */ /* 0x000fe20007800000 */
[----:B------:R-:W-:Y:S01]  /*1720*/  FFMA R119, R119, R120, R40 ;  /* 0x0000007877777223 */ /* 0x000fe20000000028 */
[----:B------:R-:W-:Y:S01]  /*1730*/  @P1 FMUL R2, R2, R155 ;  /* 0x0000009b02021220 */ /* 0x000fe20000400000 */
[----:B------:R-:W-:Y:S01]  /*1740*/  FFMA R120, R128, R121, R41 ;  /* 0x0000007980787223 */ /* 0x000fe20000000029 */
[----:B------:R-:W-:Y:S01]  /*1750*/  FADD R121, R90, 1 ;  /* 0x3f8000005a797421 */ /* 0x000fe20000000000 */
[----:B------:R-:W-:Y:S01]  /*1760*/  FADD R128, R91, 1 ;  /* 0x3f8000005b807421 */ /* 0x000fe20000000000 */
[----:B------:R-:W-:Y:S01]  /*1770*/  @P0 FMNMX R152, R152, |R11|, !PT ;  /* 0x4000000b98980209 */ /* 0x000fe20007800000 */
[-C--:B------:R-:W-:Y:S01]  /*1780*/  @P1 FMUL R0, R0, R155.reuse ;  /* 0x0000009b00001220 */ /* 0x080fe20000400000 */
[----:B------:R-:W-:Y:S01]  /*1790*/  @P1 FMUL R9, R9, R155 ;  /* 0x0000009b09091220 */ /* 0x000fe20000400000 */
[----:B------:R-:W-:Y:S01]  /*17a0*/  FSEL R121, R90, R121, !P3 ;  /* 0x000000795a797208 */ /* 0x000fe20005800000 */
[----:B------:R-:W-:Y:S01]  /*17b0*/  F2F.BF16.F32 R10, R10 ;  /* 0x0000000a000a7304 */ /* 0x000fe20000202000 */
[----:B------:R-:W-:Y:S01]  /*17c0*/  FSEL R128, R91, R128, !P3 ;  /* 0x000000805b807208 */ /* 0x000fe20005800000 */
[----:B------:R-:W-:Y:S01]  /*17d0*/  FMUL R151, R151, R156 ;  /* 0x0000009c97977220 */ /* 0x000fe20000400000 */
[----:B------:R-:W-:Y:S01]  /*17e0*/  @P0 FMNMX R152, R152, |R108|, !PT ;  /* 0x4000006c98980209 */ /* 0x000fe20007800000 */
[----:B------:R-:W-:Y:S01]  /*17f0*/  FFMA R122, R121, R122, R42 ;  /* 0x0000007a797a7223 */ /* 0x000fe2000000002a */
[----:B------:R-:W-:Y:S01]  /*1800*/  F2FP.BF16.F32.PACK_AB R0, RZ, R0 ;  /* 0x00000000ff00723e */ /* 0x000fe200000010ff */
[----:B------:R-:W-:Y:S01]  /*1810*/  FFMA R121, R128, R123, R43 ;  /* 0x0000007b80797223 */ /* 0x000fe2000000002b */
[----:B------:R-:W-:Y:S01]  /*1820*/  FADD R123, R84, 1 ;  /* 0x3f800000547b7421 */ /* 0x000fe20000000000 */
[C---:B------:R-:W-:Y:S01]  /*1830*/  FADD R128, R85.reuse, 1 ;  /* 0x3f80000055807421 */ /* 0x040fe20000000000 */
[----:B------:R-:W-:Y:S01]  /*1840*/  @P0 FMNMX R152, R152, |R110|, !PT ;  /* 0x4000006e98980209 */ /* 0x000fe20007800000 */
[----:B------:R-:W-:Y:S01]  /*1850*/  F2F.BF16.F32 R2, R2 ;  /* 0x0000000200027304 */ /* 0x000fe20000202000 */
[----:B------:R-:W-:Y:S01]  /*1860*/  F2FP.BF16.F32.PACK_AB R158, RZ, R9 ;  /* 0x00000009ff9e723e */ /* 0x000fe200000010ff */
[----:B------:R-:W-:Y:S01]  /*1870*/  FMUL R148, R148, R156 ;  /* 0x0000009c94947220 */ /* 0x000fe20000400000 */
[----:B------:R-:W-:Y:S01]  /*1880*/  FSEL R123, R84, R123, !P3 ;  /* 0x0000007b547b7208 */ /* 0x000fe20005800000 */
[-C--:B------:R-:W-:Y:S01]  /*1890*/  @P1 FMUL R110, R110, R155.reuse ;  /* 0x0000009b6e6e1220 */ /* 0x080fe20000400000 */
[----:B------:R-:W-:Y:S01]  /*18a0*/  FSEL R128, R85, R128, !P3 ;  /* 0x0000008055807208 */ /* 0x000fe20005800000 */
[----:B------:R-:W-:Y:S01]  /*18b0*/  @P1 FMUL R108, R108, R155 ;  /* 0x0000009b6c6c1220 */ /* 0x000fe20000400000 */
[----:B------:R-:W-:Y:S01]  /*18c0*/  @P0 FMNMX R152, R152, |R109|, !PT ;  /* 0x4000006d98980209 */ /* 0x000fe20007800000 */
[----:B------:R-:W-:Y:S01]  /*18d0*/  FFMA R123, R123, R124, R36 ;  /* 0x0000007c7b7b7223 */ /* 0x000fe20000000024 */
[----:B------:R-:W-:Y:S01]  /*18e0*/  LOP3.LUT R9, R0, 0xffff, RZ, 0xc0, !PT ;  /* 0x0000ffff00097812 */ /* 0x000fe200078ec0ff */
[----:B------:R-:W-:Y:S01]  /*18f0*/  FFMA R124, R128, R125, R37 ;  /* 0x0000007d807c7223 */ /* 0x000fe20000000025 */
[----:B------:R-:W-:Y:S01]  /*1900*/  FADD R125, R86, 1 ;  /* 0x3f800000567d7421 */ /* 0x000fe20000000000 */
[----:B------:R-:W-:Y:S01]  /*1910*/  FADD R128, R87, 1 ;  /* 0x3f80000057807421 */ /* 0x000fe20000000000 */
[----:B------:R-:W-:Y:S01]  /*1920*/  @P0 FMNMX R152, R152, |R111|, !PT ;  /* 0x4000006f98980209 */ /* 0x000fe20007800000 */
[----:B------:R-:W-:Y:S01]  /*1930*/  @P1 FMUL R109, R109, R155 ;  /* 0x0000009b6d6d1220 */ /* 0x000fe20000400000 */
[----:B------:R-:W-:Y:S01]  /*1940*/  F2F.BF16.F32 R110, R110 ;  /* 0x0000006e006e7304 */ /* 0x000fe20000202000 */
        /* <DEDUP_REMOVED lines=11> */
[----:B------:R-:W-:Y:S01]  /*1a00*/  F2F.BF16.F32 R109, R109 ;  /* 0x0000006d006d7304 */ /* 0x000fe20000202000 */
[----:B------:R-:W-:Y:S01]  /*1a10*/  F2FP.BF16.F32.PACK_AB R11, RZ, R11 ;  /* 0x0000000bff0b723e */ /* 0x000fe200000010ff */
[----:B------:R-:W-:Y:S01]  /*1a20*/  @P1 FMUL R114, R114, R155 ;  /* 0x0000009b72721220 */ /* 0x000fe20000400000 */
[----:B------:R-:W-:Y:S01]  /*1a30*/  FSEL R127, R80, R127, !P3 ;  /* 0x0000007f507f7208 */ /* 0x000fe20005800000 */
[----:B------:R-:W-:Y:S01]  /*1a40*/  @P1 FMUL R111, R111, R155 ;  /* 0x0000009b6f6f1220 */ /* 0x000fe20000400000 */
[----:B------:R-:W-:-:S02]  /*1a50*/  FSEL R128, R81, R128, !P3 ;  /* 0x0000008051807208 */ /* 0x000fc40005800000 */
[----:B------:R-:W-:Y:S01]  /*1a60*/  @P0 FMNMX R152, R152, |R113|, !PT ;  /* 0x4000007198980209 */ /* 0x000fe20007800000 */
[----:B------:R-:W-:Y:S01]  /*1a70*/  FFMA R8, R127, R8, R32 ;  /* 0x000000087f087223 */ /* 0x000fe20000000020 */
[----:B------:R-:W-:Y:S01]  /*1a80*/  @P1 FMUL R113, R113, R155 ;  /* 0x0000009b71711220 */ /* 0x000fe20000400000 */
[----:B------:R-:W-:Y:S01]  /*1a90*/  FFMA R127, R128, R161, R33 ;  /* 0x000000a1807f7223 */ /* 0x000fe20000000021 */
[----:B------:R-:W-:Y:S01]  /*1aa0*/  FADD R128, R83, 1 ;  /* 0x3f80000053807421 */ /* 0x000fe20000000000 */
[----:B------:R-:W-:Y:S01]  /*1ab0*/  @P0 FMNMX R152, R152, |R115|, !PT ;  /* 0x4000007398980209 */ /* 0x000fe20007800000 */
[----:B------:R-:W-:Y:S01]  /*1ac0*/  F2F.BF16.F32 R114, R114 ;  /* 0x0000007200727304 */ /* 0x000fe20000202000 */
[-C--:B------:R-:W-:Y:S02]  /*1ad0*/  @P1 FMUL R115, R115, R155.reuse ;  /* 0x0000009b73731220 */ /* 0x080fe40000400000 */
[----:B------:R-:W-:Y:S02]  /*1ae0*/  FSEL R128, R83, R128, !P3 ;  /* 0x0000008053807208 */ /* 0x000fe40005800000 */
[----:B------:R-:W-:Y:S01]  /*1af0*/  @P0 FMNMX R152, R152, |R116|, !PT ;  /* 0x4000007498980209 */ /* 0x000fe20007800000 */
[----:B------:R-:W-:-:S02]  /*1b00*/  @P1 FMUL R116, R116, R155 ;  /* 0x0000009b74741220 */ /* 0x000fc40000400000 */
[----:B------:R-:W-:Y:S01]  /*1b10*/  FFMA R128, R128, R131, R35 ;  /* 0x0000008380807223 */ /* 0x000fe20000000023 */
[----:B------:R-:W-:Y:S01]  /*1b20*/  FADD R131, R76, 1 ;  /* 0x3f8000004c837421 */ /* 0x000fe20000000000 */
[----:B------:R-:W-:Y:S01]  /*1b30*/  @P0 FMNMX R152, R152, |R118|, !PT ;  /* 0x4000007698980209 */ /* 0x000fe20007800000 */
[----:B------:R-:W1:Y:S01]  /*1b40*/  F2F.BF16.F32 R113, R113 ;  /* 0x0000007100717304 */ /* 0x000e620000202000 */
[----:B------:R-:W-:Y:S02]  /*1b50*/  @P1 FMUL R118, R118, R155 ;  /* 0x0000009b76761220 */ /* 0x000fe40000400000 */
[----:B------:R-:W-:Y:S02]  /*1b60*/  FSEL R131, R76, R131, !P3 ;  /* 0x000000834c837208 */ /* 0x000fe40005800000 */
[----:B------:R-:W-:Y:S01]  /*1b70*/  @P0 FMNMX R152, R152, |R117|, !PT ;  /* 0x4000007598980209 */ /* 0x000fe20007800000 */
[----:B------:R-:W-:Y:S02]  /*1b80*/  @P1 FMUL R117, R117, R155 ;  /* 0x0000009b75751220 */ /* 0x000fe40000400000 */
[----:B------:R-:W-:Y:S01]  /*1b90*/  FFMA R133, R131, R132, R28 ;  /* 0x0000008483857223 */ /* 0x000fe2000000001c */
[----:B------:R-:W-:Y:S01]  /*1ba0*/  FFMA R132, R130, R157, R29 ;  /* 0x0000009d82847223 */ /* 0x000fe2000000001d */
[----:B------:R-:W-:Y:S01]  /*1bb0*/  FADD R131, R78, 1 ;  /* 0x3f8000004e837421 */ /* 0x000fe20000000000 */
[----:B------:R-:W-:Y:S01]  /*1bc0*/  FADD R130, R79, 1 ;  /* 0x3f8000004f827421 */ /* 0x000fe20000000000 */
[----:B------:R-:W-:Y:S01]  /*1bd0*/  FMUL R157, R135, R156 ;  /* 0x0000009c879d7220 */ /* 0x000fe20000400000 */
[----:B------:R-:W-:Y:S01]  /*1be0*/  @P0 FMNMX R152, R152, |R119|, !PT ;  /* 0x4000007798980209 */ /* 0x000fe20007800000 */
[----:B------:R-:W2:Y:S01]  /*1bf0*/  F2F.BF16.F32 R118, R118 ;  /* 0x0000007600767304 */ /* 0x000ea20000202000 */
[----:B------:R-:W-:Y:S01]  /*1c00*/  FSEL R131, R78, R131, !P3 ;  /* 0x000000834e837208 */ /* 0x000fe20005800000 */
[----:B------:R-:W-:Y:S01]  /*1c10*/  @P1 FMUL R119, R119, R155 ;  /* 0x0000009b77771220 */ /* 0x000fe20000400000 */
[----:B------:R-:W-:-:S02]  /*1c20*/  FSEL R130, R79, R130, !P3 ;  /* 0x000000824f827208 */ /* 0x000fc40005800000 */
[----:B------:R-:W-:Y:S01]  /*1c30*/  @P0 FMNMX R152, R152, |R120|, !PT ;  /* 0x4000007898980209 */ /* 0x000fe20007800000 */
[----:B------:R-:W-:Y:S01]  /*1c40*/  FFMA R135, R131, R134, R30 ;  /* 0x0000008683877223 */ /* 0x000fe2000000001e */
[----:B------:R-:W-:Y:S01]  /*1c50*/  FADD R131, R72, 1 ;  /* 0x3f80000048837421 */ /* 0x000fe20000000000 */
[----:B------:R-:W-:Y:S01]  /*1c60*/  FFMA R134, R130, R157, R31 ;  /* 0x0000009d82867223 */ /* 0x000fe2000000001f */
[----:B------:R-:W-:Y:S01]  /*1c70*/  FADD R130, R73, 1 ;  /* 0x3f80000049827421 */ /* 0x000fe20000000000 */
[----:B------:R-:W-:Y:S01]  /*1c80*/  FMUL R157, R137, R156 ;  /* 0x0000009c899d7220 */ /* 0x000fe20000400000 */
[----:B------:R-:W-:Y:S01]  /*1c90*/  @P0 FMNMX R152, R152, |R122|, !PT ;  /* 0x4000007a98980209 */ /* 0x000fe20007800000 */
[----:B------:R-:W-:Y:S01]  /*1ca0*/  @P1 FMUL R122, R122, R155 ;  /* 0x0000009b7a7a1220 */ /* 0x000fe20000400000 */
[----:B------:R-:W-:Y:S01]  /*1cb0*/  FSEL R131, R72, R131, !P3 ;  /* 0x0000008348837208 */ /* 0x000fe20005800000 */
[----:B------:R-:W-:Y:S01]  /*1cc0*/  @P1 FMUL R120, R120, R155 ;  /* 0x0000009b78781220 */ /* 0x000fe20000400000 */
[----:B------:R-:W-:Y:S01]  /*1cd0*/  FSEL R130, R73, R130, !P3 ;  /* 0x0000008249827208 */ /* 0x000fe20005800000 */
[----:B------:R-:W-:Y:S01]  /*1ce0*/  F2F.BF16.F32 R117, R117 ;  /* 0x0000007500757304 */ /* 0x000fe20000202000 */
[----:B------:R-:W-:Y:S01]  /*1cf0*/  @P0 FMNMX R152, R152, |R121|, !PT ;  /* 0x4000007998980209 */ /* 0x000fe20007800000 */
[----:B------:R-:W-:Y:S01]  /*1d00*/  FFMA R137, R131, R136, R24 ;  /* 0x0000008883897223 */ /* 0x000fe20000000018 */
[----:B------:R-:W-:Y:S01]  /*1d10*/  FADD R131, R74, 1 ;  /* 0x3f8000004a837421 */ /* 0x000fe20000000000 */
[----:B------:R-:W-:Y:S01]  /*1d20*/  FFMA R136, R130, R157, R25 ;  /* 0x0000009d82887223 */ /* 0x000fe20000000019 */
[----:B------:R-:W-:Y:S01]  /*1d30*/  FADD R130, R75, 1 ;  /* 0x3f8000004b827421 */ /* 0x000fe20000000000 */
[----:B------:R-:W-:Y:S01]  /*1d40*/  FMUL R157, R139, R156 ;  /* 0x0000009c8b9d7220 */ /* 0x000fe20000400000 */
[----:B------:R-:W-:Y:S01]  /*1d50*/  @P0 FMNMX R152, R152, |R123|, !PT ;  /* 0x4000007b98980209 */ /* 0x000fe20007800000 */
[----:B------:R-:W3:Y:S01]  /*1d60*/  F2F.BF16.F32 R122, R122 ;  /* 0x0000007a007a7304 */ /* 0x000ee20000202000 */
[----:B------:R-:W-:Y:S01]  /*1d70*/  FSEL R131, R74, R131, !P3 ;  /* 0x000000834a837208 */ /* 0x000fe20005800000 */
[-C--:B------:R-:W-:Y:S01]  /*1d80*/  @P1 FMUL R121, R121, R155.reuse ;  /* 0x0000009b79791220 */ /* 0x080fe20000400000 */
[----:B------:R-:W-:Y:S01]  /*1d90*/  FSEL R130, R75, R130, !P3 ;  /* 0x000000824b827208 */ /* 0x000fe20005800000 */
[----:B------:R-:W-:Y:S01]  /*1da0*/  @P1 FMUL R123, R123, R155 ;  /* 0x0000009b7b7b1220 */ /* 0x000fe20000400000 */
        /* <DEDUP_REMOVED lines=16> */
[C---:B------:R-:W-:Y:S01]  /*1eb0*/  FADD R130, R71.reuse, 1 ;  /* 0x3f80000047827421 */ /* 0x040fe20000000000 */
[----:B------:R-:W-:Y:S01]  /*1ec0*/  @P0 FMNMX R152, R152, |R8|, !PT ;  /* 0x4000000898980209 */ /* 0x000fe20007800000 */
[----:B------:R-:W-:Y:S01]  /*1ed0*/  @P1 FMUL R8, R8, R155 ;  /* 0x0000009b08081220 */ /* 0x000fe20000400000 */
[----:B------:R-:W-:Y:S01]  /*1ee0*/  FSEL R131, R70, R131, !P3 ;  /* 0x0000008346837208 */ /* 0x000fe20005800000 */
[----:B------:R-:W4:Y:S01]  /*1ef0*/  F2F.BF16.F32 R126, R126 ;  /* 0x0000007e007e7304 */ /* 0x000f220000202000 */
        /* <DEDUP_REMOVED lines=21> */
[----:B------:R-:W0:Y:S01]  /*2050*/  F2F.BF16.F32 R129, R129 ;  /* 0x0000008100817304 */ /* 0x000e220000202000 */
        /* <DEDUP_REMOVED lines=23> */
[----:B------:R-:W0:Y:S01]  /*21d0*/  F2F.BF16.F32 R135, R135 ;  /* 0x0000008700877304 */ /* 0x000e220000202000 */
[----:B------:R-:W-:Y:S01]  /*21e0*/  FSEL R130, R63, R130, !P3 ;  /* 0x000000823f827208 */ /* 0x000fe20005800000 */
[----:B------:R-:W-:Y:S01]  /*21f0*/  @P1 FMUL R134, R134, R155 ;  /* 0x0000009b86861220 */ /* 0x000fe20000400000 */
[----:B-1----:R-:W-:Y:S01]  /*2200*/  SHF.L.U32 R113, R113, 0x10, RZ ;  /* 0x0000001071717819 */ /* 0x002fe200000006ff */
[----:B------:R-:W-:Y:S01]  /*2210*/  FFMA R150, R131, R150, R14 ;  /* 0x0000009683967223 */ /* 0x000fe2000000000e */
[----:B------:R-:W-:Y:S01]  /*2220*/  @P0 FMNMX R152, R152, |R136|, !PT ;  /* 0x4000008898980209 */ /* 0x000fe20007800000 */
[----:B------:R-:W-:Y:S01]  /*2230*/  FFMA R0, R130, R151, R15 ;  /* 0x0000009782007223 */ /* 0x000fe2000000000f */
[----:B------:R-:W-:Y:S01]  /*2240*/  PRMT R130, R158, 0x5410, R9 ;  /* 0x000054109e827816 */ /* 0x000fe20000000009 */
[----:B------:R-:W-:Y:S01]  /*2250*/  @P1 FMUL R136, R136, R155 ;  /* 0x0000009b88881220 */ /* 0x000fe20000400000 */
[----:B------:R-:W-:Y:S01]  /*2260*/  SHF.L.U64.HI R9, R9, 0x10, RZ ;  /* 0x0000001009097819 */ /* 0x000fe200000102ff */
[----:B------:R-:W-:Y:S01]  /*2270*/  F2F.BF16.F32 R134, R134 ;  /* 0x0000008600867304 */ /* 0x000fe20000202000 */
[----:B------:R-:W-:Y:S01]  /*2280*/  @P0 FMNMX R152, R152, |R139|, !PT ;  /* 0x4000008b98980209 */ /* 0x000fe20007800000 */
[----:B------:R-:W-:Y:S01]  /*2290*/  @P1 FMUL R139, R139, R155 ;  /* 0x0000009b8b8b1220 */ /* 0x000fe20000400000 */
[----:B------:R-:W-:-:S02]  /*22a0*/  LOP3.LUT R10, R9, R10, RZ, 0xfc, !PT ;  /* 0x0000000a090a7212 */ /* 0x000fc400078efcff */
[----:B------:R-:W-:Y:S02]  /*22b0*/  SHF.L.U32 R9, R2, 0x10, RZ ;  /* 0x0000001002097819 */ /* 0x000fe400000006ff */
[----:B------:R-:W-:Y:S01]  /*22c0*/  F2FP.BF16.F32.PACK_AB R2, RZ, R108 ;  /* 0x0000006cff02723e */ /* 0x000fe200000010ff */
[----:B------:R-:W1:Y:S01]  /*22d0*/  F2F.BF16.F32 R139, R139 ;  /* 0x0000008b008b7304 */ /* 0x000e620000202000 */
[----:B------:R-:W-:Y:S02]  /*22e0*/  LOP3.LUT R131, R10, R9, RZ, 0xfc, !PT ;  /* 0x000000090a837212 */ /* 0x000fe400078efcff */
[----:B------:R-:W-:Y:S02]  /*22f0*/  LOP3.LUT R2, R2, 0xffff, RZ, 0xc0, !PT ;  /* 0x0000ffff02027812 */ /* 0x000fe400078ec0ff */
[----:B------:R-:W-:Y:S01]  /*2300*/  @P0 FMNMX R152, R152, |R138|, !PT ;  /* 0x4000008a98980209 */ /* 0x000fe20007800000 */
[----:B------:R-:W-:Y:S01]  /*2310*/  @P1 FMUL R138, R138, R155 ;  /* 0x0000009b8a8a1220 */ /* 0x000fe20000400000 */
[----:B------:R-:W-:-:S02]  /*2320*/  SHF.L.U64.HI R9, R2, 0x10, RZ ;  /* 0x0000001002097819 */ /* 0x000fc400000102ff */
[----:B------:R-:W-:Y:S02]  /*2330*/  PRMT R10, R11, 0x5410, R2 ;  /* 0x000054100b0a7816 */ /* 0x000fe40000000002 */
[----:B------:R-:W-:Y:S01]  /*2340*/  LOP3.LUT R9, R9, R110, RZ, 0xfc, !PT ;  /* 0x0000006e09097212 */ /* 0x000fe200078efcff */
[----:B------:R-:W-:Y:S01]  /*2350*/  F2F.BF16.F32 R138, R138 ;  /* 0x0000008a008a7304 */ /* 0x000fe20000202000 */
[----:B------:R-:W-:Y:S02]  /*2360*/  SHF.L.U32 R2, R109, 0x10, RZ ;  /* 0x000000106d027819 */ /* 0x000fe400000006ff */
[----:B------:R-:W-:Y:S02]  /*2370*/  F2FP.BF16.F32.PACK_AB R109, RZ, R111 ;  /* 0x0000006fff6d723e */ /* 0x000fe400000010ff */
[----:B------:R-:W-:Y:S02]  /*2380*/  LOP3.LUT R11, R9, R2, RZ, 0xfc, !PT ;  /* 0x00000002090b7212 */ /* 0x000fe400078efcff */
[----:B------:R-:W-:-:S02]  /*2390*/  F2FP.BF16.F32.PACK_AB R2, RZ, R112 ;  /* 0x00000070ff02723e */ /* 0x000fc400000010ff */
[----:B------:R-:W-:Y:S02]  /*23a0*/  F2FP.BF16.F32.PACK_AB R111, RZ, R115 ;  /* 0x00000073ff6f723e */ /* 0x000fe400000010ff */
[----:B------:R-:W-:Y:S02]  /*23b0*/  LOP3.LUT R2, R2, 0xffff, RZ, 0xc0, !PT ;  /* 0x0000ffff02027812 */ /* 0x000fe400078ec0ff */
[----:B------:R-:W-:Y:S01]  /*23c0*/  @P0 FMNMX R152, R152, |R140|, !PT ;  /* 0x4000008c98980209 */ /* 0x000fe20007800000 */
[----:B------:R-:W-:Y:S01]  /*23d0*/  @P1 FMUL R140, R140, R155 ;  /* 0x0000009b8c8c1220 */ /* 0x000fe20000400000 */
[----:B------:R-:W-:Y:S02]  /*23e0*/  PRMT R108, R109, 0x5410, R2 ;  /* 0x000054106d6c7816 */ /* 0x000fe40000000002 */
[----:B------:R-:W-:Y:S02]  /*23f0*/  SHF.L.U64.HI R9, R2, 0x10, RZ ;  /* 0x0000001002097819 */ /* 0x000fe400000102ff */
[----:B------:R-:W-:-:S02]  /*2400*/  F2FP.BF16.F32.PACK_AB R2, RZ, R116 ;  /* 0x00000074ff02723e */ /* 0x000fc400000010ff */
[----:B------:R-:W-:Y:S02]  /*2410*/  LOP3.LUT R114, R9, R114, RZ, 0xfc, !PT ;  /* 0x0000007209727212 */ /* 0x000fe400078efcff */
[----:B------:R-:W-:Y:S02]  /*2420*/  LOP3.LUT R2, R2, 0xffff, RZ, 0xc0, !PT ;  /* 0x0000ffff02027812 */ /* 0x000fe400078ec0ff */
[----:B------:R-:W-:Y:S02]  /*2430*/  LOP3.LUT R109, R114, R113, RZ, 0xfc, !PT ;  /* 0x00000071726d7212 */ /* 0x000fe400078efcff */
[----:B------:R-:W-:Y:S02]  /*2440*/  SHF.L.U64.HI R9, R2, 0x10, RZ ;  /* 0x0000001002097819 */ /* 0x000fe400000102ff */
[----:B------:R-:W-:Y:S02]  /*2450*/  PRMT R110, R111, 0x5410, R2 ;  /* 0x000054106f6e7816 */ /* 0x000fe40000000002 */
[----:B------:R-:W-:-:S02]  /*2460*/  F2FP.BF16.F32.PACK_AB R2, RZ, R120 ;  /* 0x00000078ff02723e */ /* 0x000fc400000010ff */
[----:B------:R-:W-:Y:S02]  /*2470*/  F2FP.BF16.F32.PACK_AB R113, RZ, R119 ;  /* 0x00000077ff71723e */ /* 0x000fe400000010ff */
[----:B------:R-:W-:Y:S02]  /*2480*/  LOP3.LUT R2, R2, 0xffff, RZ, 0xc0, !PT ;  /* 0x0000ffff02027812 */ /* 0x000fe400078ec0ff */
[----:B--2---:R-:W-:Y:S02]  /*2490*/  LOP3.LUT R118, R9, R118, RZ, 0xfc, !PT ;  /* 0x0000007609767212 */ /* 0x004fe400078efcff */
[----:B------:R-:W-:Y:S02]  /*24a0*/  SHF.L.U64.HI R9, R2, 0x10, RZ ;  /* 0x0000001002097819 */ /* 0x000fe400000102ff */
[----:B------:R-:W-:Y:S02]  /*24b0*/  PRMT R112, R113, 0x5410, R2 ;  /* 0x0000541071707816 */ /* 0x000fe40000000002 */
[----:B------:R-:W-:-:S02]  /*24c0*/  F2FP.BF16.F32.PACK_AB R2, RZ, R124 ;  /* 0x0000007cff02723e */ /* 0x000fc400000010ff */
[----:B------:R-:W-:Y:S02]  /*24d0*/  F2FP.BF16.F32.PACK_AB R127, RZ, R127 ;  /* 0x0000007fff7f723e */ /* 0x000fe400000010ff */
[----:B------:R-:W-:Y:S02]  /*24e0*/  LOP3.LUT R114, R2, 0xffff, RZ, 0xc0, !PT ;  /* 0x0000ffff02727812 */ /* 0x000fe400078ec0ff */
[----:B---3--:R-:W-:Y:S02]  /*24f0*/  LOP3.LUT R122, R9, R122, RZ, 0xfc, !PT ;  /* 0x0000007a097a7212 */ /* 0x008fe400078efcff */
[----:B------:R-:W-:Y:S01]  /*2500*/  @P0 FMNMX R152, R152, |R141|, !PT ;  /* 0x4000008d98980209 */ /* 0x000fe20007800000 */
[----:B------:R-:W-:Y:S01]  /*2510*/  @P1 FMUL R141, R141, R155 ;  /* 0x0000009b8d8d1220 */ /* 0x000fe20000400000 */
[----:B------:R-:W-:Y:S02]  /*2520*/  SHF.L.U64.HI R9, R114, 0x10, RZ ;  /* 0x0000001072097819 */ /* 0x000fe400000102ff */
[----:B------:R-:W-:-:S02]  /*2530*/  PRMT R2, R127, 0x7610, R2 ;  /* 0x000076107f027816 */ /* 0x000fc40000000002 */
[----:B------:R-:W-:Y:S01]  /*2540*/  @P0 FMNMX R152, R152, |R143|, !PT ;  /* 0x4000008f98980209 */ /* 0x000fe20007800000 */
[-C--:B------:R-:W-:Y:S01]  /*2550*/  @P1 FMUL R143, R143, R155.reuse ;  /* 0x0000009b8f8f1220 */ /* 0x080fe20000400000 */
[----:B----4-:R-:W-:Y:S02]  /*2560*/  LOP3.LUT R126, R9, R126, RZ, 0xfc, !PT ;  /* 0x0000007e097e7212 */ /* 0x010fe400078efcff */
[----:B------:R-:W-:Y:S02]  /*2570*/  LOP3.LUT R2, R2, 0xffff, RZ, 0xc0, !PT ;  /* 0x0000ffff02027812 */ /* 0x000fe400078ec0ff */
[----:B------:R-:W-:Y:S01]  /*2580*/  F2FP.BF16.F32.PACK_AB R9, RZ, R8 ;  /* 0x00000008ff09723e */ /* 0x000fe200000010ff */
[----:B------:R-:W2:Y:S01]  /*2590*/  F2F.BF16.F32 R143, R143 ;  /* 0x0000008f008f7304 */ /* 0x000ea20000202000 */
[----:B------:R-:W-:Y:S01]  /*25a0*/  @P0 FMNMX R152, R152, |R142|, !PT ;  /* 0x4000008e98980209 */ /* 0x000fe20007800000 */
[----:B------:R-:W-:Y:S01]  /*25b0*/  @P1 FMUL R142, R142, R155 ;  /* 0x0000009b8e8e1220 */ /* 0x000fe20000400000 */
[----:B------:R-:W-:-:S02]  /*25c0*/  SHF.L.U32 R117, R117, 0x10, RZ ;  /* 0x0000001075757819 */ /* 0x000fc400000006ff */
[----:B------:R-:W-:Y:S02]  /*25d0*/  SHF.L.U64.HI R116, R2, 0x10, RZ ;  /* 0x0000001002747819 */ /* 0x000fe400000102ff */
[----:B------:R-:W-:Y:S01]  /*25e0*/  PRMT R8, R9, 0x5410, R2 ;  /* 0x0000541009087816 */ /* 0x000fe20000000002 */
[----:B------:R-:W-:Y:S01]  /*25f0*/  F2F.BF16.F32 R142, R142 ;  /* 0x0000008e008e7304 */ /* 0x000fe20000202000 */
[----:B------:R-:W-:Y:S02]  /*2600*/  F2FP.BF16.F32.PACK_AB R2, RZ, R132 ;  /* 0x00000084ff02723e */ /* 0x000fe400000010ff */
[----:B------:R-:W-:Y:S01]  /*2610*/  @P0 FMNMX R152, R152, |R145|, !PT ;  /* 0x4000009198980209 */ /* 0x000fe20007800000 */
[----:B------:R-:W-:Y:S01]  /*2620*/  @P1 FMUL R145, R145, R155 ;  /* 0x0000009b91911220 */ /* 0x000fe20000400000 */
[----:B------:R-:W-:Y:S02]  /*2630*/  LOP3.LUT R111, R118, R117, RZ, 0xfc, !PT ;  /* 0x00000075766f7212 */ /* 0x000fe400078efcff */
[----:B------:R-:W-:-:S02]  /*2640*/  F2FP.BF16.F32.PACK_AB R117, RZ, R133 ;  /* 0x00000085ff75723e */ /* 0x000fc400000010ff */
[----:B------:R-:W-:Y:S02]  /*2650*/  LOP3.LUT R2, R2, 0xffff, RZ, 0xc0, !PT ;  /* 0x0000ffff02027812 */ /* 0x000fe400078ec0ff */
[----:B------:R-:W-:Y:S01]  /*2660*/  @P0 FMNMX R152, R152, |R144|, !PT ;  /* 0x4000009098980209 */ /* 0x000fe20007800000 */
[----:B------:R-:W-:Y:S01]  /*2670*/  @P1 FMUL R144, R144, R155 ;  /* 0x0000009b90901220 */ /* 0x000fe20000400000 */
[----:B0-----:R-:W-:Y:S02]  /*2680*/  LOP3.LUT R129, R116, R129, RZ, 0xfc, !PT ;  /* 0x0000008174817212 */ /* 0x001fe400078efcff */
[----:B------:R-:W-:Y:S02]  /*2690*/  PRMT R116, R117, 0x5410, R2 ;  /* 0x0000541075747816 */ /* 0x000fe40000000002 */
[----:B------:R-:W-:Y:S02]  /*26a0*/  SHF.L.U64.HI R2, R2, 0x10, RZ ;  /* 0x0000001002027819 */ /* 0x000fe400000102ff */
[----:B------:R-:W-:Y:S01]  /*26b0*/  @P0 FMNMX R152, R152, |R147|, !PT ;  /* 0x4000009398980209 */ /* 0x000fe20007800000 */
[----:B------:R-:W-:Y:S01]  /*26c0*/  @P1 FMUL R147, R147, R155 ;  /* 0x0000009b93931220 */ /* 0x000fe20000400000 */
[----:B------:R-:W-:-:S02]  /*26d0*/  LOP3.LUT R135, R2, R135, RZ, 0xfc, !PT ;  /* 0x0000008702877212 */ /* 0x000fc400078efcff */
[----:B------:R-:W-:Y:S01]  /*26e0*/  @P0 FMNMX R152, R152, |R146|, !PT ;  /* 0x4000009298980209 */ /* 0x000fe20007800000 */
[-C--:B------:R-:W-:Y:S01]  /*26f0*/  @P1 FMUL R146, R146, R155.reuse ;  /* 0x0000009b92921220 */ /* 0x080fe20000400000 */
[----:B------:R-:W-:Y:S01]  /*2700*/  F2FP.BF16.F32.PACK_AB R2, RZ, R136 ;  /* 0x00000088ff02723e */ /* 0x000fe200000010ff */
[----:B------:R-:W-:Y:S01]  /*2710*/  F2F.BF16.F32 R147, R147 ;  /* 0x0000009300937304 */ /* 0x000fe20000202000 */
[----:B------:R-:W-:Y:S01]  /*2720*/  @P0 FMNMX R152, R152, |R148|, !PT ;  /* 0x4000009498980209 */ /* 0x000fe20007800000 */
[----:B------:R-:W-:Y:S01]  /*2730*/  @P1 FMUL R148, R148, R155 ;  /* 0x0000009b94941220 */ /* 0x000fe20000400000 */
[----:B------:R-:W-:Y:S02]  /*2740*/  F2FP.BF16.F32.PACK_AB R119, RZ, R137 ;  /* 0x00000089ff77723e */ /* 0x000fe400000010ff */
[----:B------:R-:W-:Y:S02]  /*2750*/  LOP3.LUT R2, R2, 0xffff, RZ, 0xc0, !PT ;  /* 0x0000ffff02027812 */ /* 0x000fe400078ec0ff */
[----:B------:R-:W-:Y:S01]  /*2760*/  @P0 FMNMX R152, R152, |R149|, !PT ;  /* 0x4000009598980209 */ /* 0x000fe20007800000 */
[----:B------:R-:W-:Y:S01]  /*2770*/  F2F.BF16.F32 R146, R146 ;  /* 0x0000009200927304 */ /* 0x000fe20000202000 */
[----:B------:R-:W-:Y:S01]  /*2780*/  PRMT R118, R119, 0x5410, R2 ;  /* 0x0000541077767816 */ /* 0x000fe20000000002 */
[----:B------:R-:W-:Y:S01]  /*2790*/  @P1 FMUL R149, R149, R155 ;  /* 0x0000009b95951220 */ /* 0x000fe20000400000 */
[----:B------:R-:W-:-:S02]  /*27a0*/  SHF.L.U64.HI R2, R2, 0x10, RZ ;  /* 0x0000001002027819 */ /* 0x000fc400000102ff */
[----:B------:R-:W-:Y:S01]  /*27b0*/  @P0 FMNMX R152, R152, |R150|, !PT ;  /* 0x4000009698980209 */ /* 0x000fe20007800000 */
[----:B------:R-:W-:Y:S01]  /*27c0*/  @P1 FMUL R150, R150, R155 ;  /* 0x0000009b96961220 */ /* 0x000fe20000400000 */
[----:B------:R-:W-:Y:S02]  /*27d0*/  SHF.L.U32 R121, R121, 0x10, RZ ;  /* 0x0000001079797819 */ /* 0x000fe400000006ff */
[----:B-1----:R-:W-:Y:S02]  /*27e0*/  LOP3.LUT R139, R2, R139, RZ, 0xfc, !PT ;  /* 0x0000008b028b7212 */ /* 0x002fe400078efcff */
[----:B------:R-:W-:Y:S01]  /*27f0*/  F2FP.BF16.F32.PACK_AB R2, RZ, R141 ;  /* 0x0000008dff02723e */ /* 0x000fe200000010ff */
[----:B------:R-:W-:Y:S01]  /*2800*/  F2F.BF16.F32 R150, R150 ;  /* 0x0000009600967304 */ /* 0x000fe20000202000 */
[----:B------:R-:W-:Y:S01]  /*2810*/  @P0 FMNMX R152, R152, |R0|, !PT ;  /* 0x4000000098980209 */ /* 0x000fe20007800000 */
[----:B------:R-:W-:Y:S01]  /*2820*/  @P1 FMUL R0, R0, R155 ;  /* 0x0000009b00001220 */ /* 0x000fe20000400000 */
[----:B------:R-:W-:-:S02]  /*2830*/  LOP3.LUT R113, R122, R121, RZ, 0xfc, !PT ;  /* 0x000000797a717212 */ /* 0x000fc400078efcff */
[----:B------:R-:W-:Y:S02]  /*2840*/  F2FP.BF16.F32.PACK_AB R121, RZ, R140 ;  /* 0x0000008cff79723e */ /* 0x000fe400000010ff */
[----:B------:R-:W-:Y:S01]  /*2850*/  LOP3.LUT R2, R2, 0xffff, RZ, 0xc0, !PT ;  /* 0x0000ffff02027812 */ /* 0x000fe200078ec0ff */
[----:B------:R-:W0:Y:S01]  /*2860*/  F2F.BF16.F32 R0, R0 ;  /* 0x0000000000007304 */ /* 0x000e220000202000 */
[----:B------:R-:W-:Y:S02]  /*2870*/  F2FP.BF16.F32.PACK_AB R115, RZ, R123 ;  /* 0x0000007bff73723e */ /* 0x000fe400000010ff */
[----:B------:R-:W-:Y:S01]  /*2880*/  PRMT R120, R121, 0x5410, R2 ;  /* 0x0000541079787816 */ /* 0x000fe20000000002 */
[----:B------:R-:W1:Y:S01]  /*2890*/  LDC.64 R122, c[0x0][0x258] ;  /* 0x00009600ff7a7b82 */ /* 0x000e620000000a00 */
[----:B------:R-:W-:Y:S02]  /*28a0*/  SHF.L.U64.HI R2, R2, 0x10, RZ ;  /* 0x0000001002027819 */ /* 0x000fe400000102ff */
[----:B------:R-:W-:-:S02]  /*28b0*/  SHF.L.U32 R125, R125, 0x10, RZ ;  /* 0x000000107d7d7819 */ /* 0x000fc400000006ff */
[----:B--2---:R-:W-:Y:S02]  /*28c0*/  LOP3.LUT R143, R2, R143, RZ, 0xfc, !PT ;  /* 0x0000008f028f7212 */ /* 0x004fe400078efcff */
[----:B------:R-:W-:Y:S02]  /*28d0*/  PRMT R114, R115, 0x5410, R114 ;  /* 0x0000541073727816 */ /* 0x000fe40000000072 */
[----:B------:R-:W-:Y:S02]  /*28e0*/  F2FP.BF16.F32.PACK_AB R2, RZ, R144 ;  /* 0x00000090ff02723e */ /* 0x000fe400000010ff */
[----:B------:R-:W-:Y:S02]  /*28f0*/  LOP3.LUT R115, R126, R125, RZ, 0xfc, !PT ;  /* 0x0000007d7e737212 */ /* 0x000fe400078efcff */
[----:B------:R-:W2:Y:S01]  /*2900*/  @!P2 LDC.64 R126, c[0x0][0x230] ;  /* 0x00008c00ff7eab82 */ /* 0x000ea20000000a00 */
[----:B------:R-:W-:Y:S02]  /*2910*/  F2FP.BF16.F32.PACK_AB R125, RZ, R145 ;  /* 0x00000091ff7d723e */ /* 0x000fe400000010ff */
[----:B------:R-:W-:-:S02]  /*2920*/  LOP3.LUT R2, R2, 0xffff, RZ, 0xc0, !PT ;  /* 0x0000ffff02027812 */ /* 0x000fc400078ec0ff */
[----:B------:R-:W-:Y:S02]  /*2930*/  SHF.L.U32 R128, R128, 0x10, RZ ;  /* 0x0000001080807819 */ /* 0x000fe400000006ff */
[----:B------:R-:W-:Y:S02]  /*2940*/  SHF.L.U64.HI R132, R2, 0x10, RZ ;  /* 0x0000001002847819 */ /* 0x000fe400000102ff */
[----:B------:R-:W-:Y:S02]  /*2950*/  PRMT R124, R125, 0x5410, R2 ;  /* 0x000054107d7c7816 */ /* 0x000fe40000000002 */
[----:B0-----:R-:W-:Y:S02]  /*2960*/  SHF.L.U32 R2, R0, 0x10, RZ ;  /* 0x0000001000027819 */ /* 0x001fe400000006ff */
[----:B------:R-:W-:Y:S02]  /*2970*/  F2FP.BF16.F32.PACK_AB R121, RZ, R149 ;  /* 0x00000095ff79723e */ /* 0x000fe400000010ff */
[----:B------:R-:W-:-:S02]  /*2980*/  LOP3.LUT R0, R154, 0x1f, RZ, 0xc0, !PT ;  /* 0x0000001f9a007812 */ /* 0x000fc400078ec0ff */
[----:B------:R-:W-:Y:S02]  /*2990*/  LOP3.LUT R9, R129, R128, RZ, 0xfc, !PT ;  /* 0x0000008081097212 */ /* 0x000fe400078efcff */
[----:B------:R-:W-:Y:S01]  /*29a0*/  LOP3.LUT R128, R121, 0xffff, RZ, 0xc0, !PT ;  /* 0x0000ffff79807812 */ /* 0x000fe200078ec0ff */
[----:B------:R-:W-:Y:S01]  /*29b0*/  IMAD R0, R153, 0x180, R0 ;  /* 0x0000018099007824 */ /* 0x000fe200078e0200 */
[----:B------:R-:W-:Y:S02]  /*29c0*/  SHF.L.U32 R138, R138, 0x10, RZ ;  /* 0x000000108a8a7819 */ /* 0x000fe400000006ff */
[----:B------:R-:W-:Y:S02]  /*29d0*/  SHF.L.U32 R142, R142, 0x10, RZ ;  /* 0x000000108e8e7819 */ /* 0x000fe400000006ff */
[----:B------:R-:W-:Y:S02]  /*29e0*/  LOP3.LUT R147, R132, R147, RZ, 0xfc, !PT ;  /* 0x0000009384937212 */ /* 0x000fe400078efcff */
[----:B------:R-:W-:-:S02]  /*29f0*/  SHF.L.U32 R146, R146, 0x10, RZ ;  /* 0x0000001092927819 */ /* 0x000fc400000006ff */
[----:B------:R-:W-:Y:S02]  /*2a00*/  SHF.L.U64.HI R129, R128, 0x10, RZ ;  /* 0x0000001080817819 */ /* 0x000fe400000102ff */
[----:B------:R-:W-:Y:S02]  /*2a10*/  LOP3.LUT R119, R139, R138, RZ, 0xfc, !PT ;  /* 0x0000008a8b777212 */ /* 0x000fe400078efcff */
[----:B------:R-:W-:Y:S02]  /*2a20*/  LOP3.LUT R121, R143, R142, RZ, 0xfc, !PT ;  /* 0x0000008e8f797212 */ /* 0x000fe400078efcff */
[----:B------:R-:W-:Y:S02]  /*2a30*/  F2FP.BF16.F32.PACK_AB R148, RZ, R148 ;  /* 0x00000094ff94723e */ /* 0x000fe400000010ff */
[----:B------:R-:W-:Y:S02]  /*2a40*/  LOP3.LUT R125, R147, R146, RZ, 0xfc, !PT ;  /* 0x00000092937d7212 */ /* 0x000fe400078efcff */
[----:B------:R-:W-:-:S02]  /*2a50*/  IADD3 R137, R0, 0x80, RZ ;  /* 0x0000008000897810 */ /* 0x000fc40007ffe0ff */
[C---:B------:R-:W-:Y:S02]  /*2a60*/  IADD3 R139, R0.reuse, 0xa0, RZ ;  /* 0x000000a0008b7810 */ /* 0x040fe40007ffe0ff */
[C---:B------:R-:W-:Y:S02]  /*2a70*/  IADD3 R141, R0.reuse, 0xc0, RZ ;  /* 0x000000c0008d7810 */ /* 0x040fe40007ffe0ff */
[C---:B------:R-:W-:Y:S02]  /*2a80*/  IADD3 R143, R0.reuse, 0xe0, RZ ;  /* 0x000000e0008f7810 */ /* 0x040fe40007ffe0ff */
[C---:B------:R-:W-:Y:S02]  /*2a90*/  IADD3 R145, R0.reuse, 0x100, RZ ;  /* 0x0000010000917810 */ /* 0x040fe40007ffe0ff */
[C---:B------:R-:W-:Y:S02]  /*2aa0*/  IADD3 R147, R0.reuse, 0x120, RZ ;  /* 0x0000012000937810 */ /* 0x040fe40007ffe0ff */
[----:B------:R-:W-:-:S02]  /*2ab0*/  IADD3 R149, R0, 0x140, RZ ;  /* 0x0000014000957810 */ /* 0x000fc40007ffe0ff */
[----:B------:R-:W-:Y:S02]  /*2ac0*/  IADD3 R151, R0, 0x160, RZ ;  /* 0x0000016000977810 */ /* 0x000fe40007ffe0ff */
[----:B------:R-:W-:Y:S01]  /*2ad0*/  SHF.L.U32 R134, R134, 0x10, RZ ;  /* 0x0000001086867819 */ /* 0x000fe200000006ff */
[----:B------:R-:W0:Y:S01]  /*2ae0*/  LDC R0, c[0x0][0x210] ;  /* 0x00008400ff007b82 */ /* 0x000e220000000800 */
[----:B------:R-:W-:Y:S02]  /*2af0*/  LOP3.LUT R133, R129, R150, RZ, 0xfc, !PT ;  /* 0x0000009681857212 */ /* 0x000fe400078efcff */
[----:B------:R-:W-:Y:S02]  /*2b00*/  PRMT R129, R148, 0x7610, R129 ;  /* 0x0000761094817816 */ /* 0x000fe40000000081 */
[----:B------:R-:W-:Y:S01]  /*2b10*/  LOP3.LUT R117, R135, R134, RZ, 0xfc, !PT ;  /* 0x0000008687757212 */ /* 0x000fe200078efcff */
[----:B--2---:R-:W-:Y:S01]  /*2b20*/  @!P2 IMAD.WIDE R134, R153, 0x4, R126 ;  /* 0x000000049986a825 */ /* 0x004fe200078e027e */
[----:B------:R-:W-:-:S02]  /*2b30*/  PRMT R126, R129, 0x5410, R128 ;  /* 0x00005410817e7816 */ /* 0x000fc40000000080 */
[----:B------:R-:W-:Y:S01]  /*2b40*/  LOP3.LUT R127, R133, R2, RZ, 0xfc, !PT ;  /* 0x00000002857f7212 */ /* 0x000fe200078efcff */
[--C-:B-1----:R-:W-:Y:S01]  /*2b50*/  IMAD.WIDE.U32 R128, R6, 0x8, R122.reuse ;  /* 0x0000000806807825 */ /* 0x102fe200078e007a */
[----:B------:R1:W-:Y:S03]  /*2b60*/  @!P2 STG.E desc[UR4][R134.64], R156 ;  /* 0x0000009c8600a986 */ /* 0x0003e6000c101904 */
[--C-:B------:R-:W-:Y:S01]  /*2b70*/  IMAD.WIDE.U32 R132, R5, 0x8, R122.reuse ;  /* 0x0000000805847825 */ /* 0x100fe200078e007a */
[----:B------:R2:W-:Y:S03]  /*2b80*/  STG.E.64 desc[UR4][R128.64], R130 ;  /* 0x0000008280007986 */ /* 0x0005e6000c101b04 */
[--C-:B------:R-:W-:Y:S01]  /*2b90*/  IMAD.WIDE.U32 R4, R4, 0x8, R122.reuse ;  /* 0x0000000804047825 */ /* 0x100fe200078e007a */
[----:B------:R2:W-:Y:S03]  /*2ba0*/  STG.E.64 desc[UR4][R132.64], R10 ;  /* 0x0000000a84007986 */ /* 0x0005e6000c101b04 */
[----:B------:R-:W-:Y:S01]  /*2bb0*/  IMAD.WIDE.U32 R2, R3, 0x8, R122 ;  /* 0x0000000803027825 */ /* 0x000fe200078e007a */
[----:B------:R2:W-:Y:S01]  /*2bc0*/  STG.E.64 desc[UR4][R4.64], R108 ;  /* 0x0000006c04007986 */ /* 0x0005e2000c101b04 */
[----:B0-----:R-:W-:-:S02]  /*2bd0*/  LEA R153, R0, R153, 0x2 ;  /* 0x0000009900997211 */ /* 0x001fc400078e10ff */
[--C-:B-1----:R-:W-:Y:S01]  /*2be0*/  IMAD.WIDE.U32 R134, R137, 0x8, R122.reuse ;  /* 0x0000000889867825 */ /* 0x102fe200078e007a */
[----:B------:R2:W-:Y:S01]  /*2bf0*/  STG.E.64 desc[UR4][R2.64], R110 ;  /* 0x0000006e02007986 */ /* 0x0005e2000c101b04 */
[----:B------:R-:W-:Y:S02]  /*2c00*/  ISETP.GE.AND P0, PT, R153, UR10, PT ;  /* 0x0000000a99007c0c */ /* 0x000fe4000bf06270 */
        /* <DEDUP_REMOVED lines=14> */
[----:B------:R2:W-:Y:S01]  /*2cf0*/  STG.E.64 desc[UR4][R122.64], R126 ;  /* 0x0000007e7a007986 */ /* 0x0005e2000c101b04 */
[----:B------:R-:W-:Y:S05]  /*2d00*/  @!P0 BRA `(.L_x_10430) ;  /* 0xffffffd4008c8947 */ /* 0x000fea000383ffff */
.L_x_10428:
[----:B------:R-:W-:Y:S05]  /*2d10*/  BSYNC B0 ;  /* 0x0000000000007941 */ /* 0x000fea0003800000 */
.L_x_10427:
        /* <DEDUP_REMOVED lines=15> */
.L_x_10457:
        /* <DEDUP_REMOVED lines=28> */
.L_x_10460:
[----:B-1----:R-:W-:-:S07]  /*2fd0*/  FMNMX R5, R3, R2, !PT ;  /* 0x0000000203057209 */ /* 0x002fce0007800000 */
.L_x_10434:
[----:B------:R-:W-:Y:S05]  /*2fe0*/  BSYNC B0 ;  /* 0x0000000000007941 */ /* 0x000fea0003800000 */
.L_x_10433:
[----:B------:R-:W-:Y:S01]  /*2ff0*/  ISETP.NE.AND P0, PT, R154, RZ, PT ;  /* 0x000000ff9a00720c */ /* 0x000fe20003f05270 */
[----:B------:R-:W-:-:S12]  /*3000*/  BSSY B0, `(.L_x_10431) ;  /* 0x0000004000007945 */ /* 0x000fd80003800000 */
[----:B------:R-:W-:Y:S05]  /*3010*/  @P0 BRA `(.L_x_10436) ;  /* 0x0000000000080947 */ /* 0x000fea0003800000 */
[----:B0-----:R-:W0:Y:S02]  /*3020*/  LDC.64 R2, c[0x0][0x288] ;  /* 0x0000a200ff027b82 */ /* 0x001e240000000a00 */
[----:B0-----:R1:W-:Y:S02]  /*3030*/  REDG.E.MAX.S32.STRONG.GPU desc[UR4][R2.64], R5 ;  /* 0x000000050200798e */ /* 0x0013e4000d10e384 */
.L_x_10436:
[----:B------:R-:W-:Y:S05]  /*3040*/  BSYNC B0 ;  /* 0x0000000000007941 */ /* 0x000fea0003800000 */
.L_x_10431:
        /* <DEDUP_REMOVED lines=13> */
[----:B------:R-:W-:-:S07]  /*3120*/  MOV R6, 0x3140 ;  /* 0x0000314000067802 */ /* 0x000fce0000000f00 */
[----:B012---:R-:W-:Y:S05]  /*3130*/  CALL.REL.NOINC `($__internal_150_$__cuda_sm20_rcp_rn_f32_slowpath) ;  /* 0x0000000c008c7944 */ /* 0x007fea0003c00000 */
[----:B------:R-:W-:Y:S01]  /*3140*/  MOV R5, R0 ;  /* 0x0000000000057202 */ /* 0x000fe20000000f00 */
[----:B------:R-:W-:Y:S06]  /*3150*/  BRA `(.L_x_10438) ;  /* 0x0000000000107947 */ /* 0x000fec0003800000 */
.L_x_10437:
[----:B------:R-:W1:Y:S02]  /*3160*/  MUFU.RCP R0, R155 ;  /* 0x0000009b00007308 */ /* 0x000e640000001000 */
[----:B-12---:R-:W-:-:S04]  /*3170*/  FFMA R2, R0, R155, -1 ;  /* 0xbf80000000027423 */ /* 0x006fc8000000009b */
[----:B------:R-:W-:-:S04]  /*3180*/  FADD.FTZ R5, -R2, -RZ ;  /* 0x800000ff02057221 */ /* 0x000fc80000010100 */
[----:B------:R-:W-:-:S07]  /*3190*/  FFMA R5, R0, R5, R0 ;  /* 0x0000000500057223 */ /* 0x000fce0000000000 */
.L_x_10438:
[----:B0-----:R-:W0:Y:S02]  /*31a0*/  LDC.64 R2, c[0x0][0x280] ;  /* 0x0000a000ff027b82 */ /* 0x001e240000000a00 */
[----:B0-----:R-:W-:Y:S01]  /*31b0*/  STG.E desc[UR4][R2.64], R5 ;  /* 0x0000000502007986 */ /* 0x001fe2000c101904 */
[----:B------:R-:W-:Y:S05]  /*31c0*/  EXIT ;  /* 0x000000000000794d */ /* 0x000fea0003800000 */
.L_x_10429:
[----:B------:R-:W-:Y:S01]  /*31d0*/  HFMA2.MMA R158, -RZ, RZ, 0, 5.9604644775390625e-08 ;  /* 0x00000001ff9e7435 */ /* 0x000fe200000001ff */
[----:B------:R-:W-:Y:S01]  /*31e0*/  BSSY B1, `(.L_x_10439) ;  /* 0x0000006000017945 */ /* 0x000fe20003800000 */
[----:B------:R-:W-:Y:S02]  /*31f0*/  MOV R157, 0x1f ;  /* 0x0000001f009d7802 */ /* 0x000fe40000000f00 */
[----:B------:R-:W-:-:S07]  /*3200*/  MOV R156, 0xffffffff ;  /* 0xffffffff009c7802 */ /* 0x000fce0000000f00 */
[----:B-----5:R-:W-:Y:S05]  /*3210*/  WARPSYNC.COLLECTIVE R156, `(.L_x_10440) ;  /* 0x000000009c087348 */ /* 0x020fea0003c00000 */
[----:B------:R0:W1:Y:S02]  /*3220*/  SHFL.BFLY P0, R160, R159, R158, R157 ;  /* 0x0c00009e9fa07389 */ /* 0x000064000000009d */
[----:B01---5:R-:W-:Y:S01]  /*3230*/  ENDCOLLECTIVE ;  /* 0x000000000000791b */ /* 0x023fe20003800000 */
.L_x_10440:
[----:B------:R-:W-:Y:S05]  /*3240*/  BSYNC B1 ;  /* 0x0000000000017941 */ /* 0x000fea0003800000 */
.L_x_10439:
[----:B------:R-:W-:Y:S01]  /*3250*/  HFMA2.MMA R158, -RZ, RZ, 0, 1.1920928955078125e-07 ;  /* 0x00000002ff9e7435 */ /* 0x000fe200000001ff */
[----:B------:R-:W-:Y:S01]  /*3260*/  FADD R159, R159, R160 ;  /* 0x000000a09f9f7221 */ /* 0x000fe20000000000 */
[----:B------:R-:W-:Y:S02]  /*3270*/  MOV R157, 0x1f ;  /* 0x0000001f009d7802 */ /* 0x000fe40000000f00 */
[----:B------:R-:W-:-:S07]  /*3280*/  MOV R156, 0xffffffff ;  /* 0xffffffff009c7802 */ /* 0x000fce0000000f00 */
[----:B------:R-:W-:Y:S05]  /*3290*/  WARPSYNC.COLLECTIVE R156, `(.L_x_10441) ;  /* 0x000000009c087348 */ /* 0x000fea0003c00000 */
[----:B------:R0:W1:Y:S02]  /*32a0*/  SHFL.BFLY P0, R160, R159, R158, R157 ;  /* 0x0c00009e9fa07389 */ /* 0x000064000000009d */
[----:B01----:R-:W-:Y:S01]  /*32b0*/  ENDCOLLECTIVE ;  /* 0x000000000000791b */ /* 0x003fe20003800000 */
.L_x_10441:
[----:B------:R-:W-:Y:S01]  /*32c0*/  HFMA2.MMA R158, -RZ, RZ, 0, 2.384185791015625e-07 ;  /* 0x00000004ff9e7435 */ /* 0x000fe200000001ff */
[----:B------:R-:W-:-:S05]  /*32d0*/  FADD R161, R159, R160 ;  /* 0x000000a09fa17221 */ /* 0x000fca0000000000 */
[----:B------:R-:W-:-:S07]  /*32e0*/  MOV R159, R161 ;  /* 0x000000a1009f7202 */ /* 0x000fce0000000f00 */
[----:B------:R-:W-:Y:S05]  /*32f0*/  WARPSYNC.COLLECTIVE R156, `(.L_x_10442) ;  /* 0x000000009c087348 */ /* 0x000fea0003c00000 */
[----:B------:R0:W1:Y:S02]  /*3300*/  SHFL.BFLY P0, R160, R159, R158, R157 ;  /* 0x0c00009e9fa07389 */ /* 0x000064000000009d */
[----:B01----:R-:W-:Y:S01]  /*3310*/  ENDCOLLECTIVE ;  /* 0x000000000000791b */ /* 0x003fe20003800000 */
.L_x_10442:
[----:B------:R-:W-:Y:S01]  /*3320*/  HFMA2.MMA R158, -RZ, RZ, 0, 4.76837158203125e-07 ;  /* 0x00000008ff9e7435 */ /* 0x000fe200000001ff */
[----:B------:R-:W-:-:S05]  /*3330*/  FADD R162, R161, R160 ;  /* 0x000000a0a1a27221 */ /* 0x000fca0000000000 */
[----:B------:R-:W-:-:S07]  /*3340*/  MOV R159, R162 ;  /* 0x000000a2009f7202 */ /* 0x000fce0000000f00 */
[----:B------:R-:W-:Y:S05]  /*3350*/  WARPSYNC.COLLECTIVE R156, `(.L_x_10443) ;  /* 0x000000009c087348 */ /* 0x000fea0003c00000 */
[----:B------:R0:W1:Y:S02]  /*3360*/  SHFL.BFLY P0, R160, R159, R158, R157 ;  /* 0x0c00009e9fa07389 */ /* 0x000064000000009d */
[----:B01----:R-:W-:Y:S01]  /*3370*/  ENDCOLLECTIVE ;  /* 0x000000000000791b */ /* 0x003fe20003800000 */
.L_x_10443:
[----:B------:R-:W-:Y:S01]  /*3380*/  HFMA2.MMA R158, -RZ, RZ, 0, 9.5367431640625e-07 ;  /* 0x00000010ff9e7435 */ /* 0x000fe200000001ff */
[----:B------:R-:W-:-:S05]  /*3390*/  FADD R163, R162, R160 ;  /* 0x000000a0a2a37221 */ /* 0x000fca0000000000 */
[----:B------:R-:W-:-:S07]  /*33a0*/  MOV R159, R163 ;  /* 0x000000a3009f7202 */ /* 0x000fce0000000f00 */
[----:B------:R-:W-:Y:S05]  /*33b0*/  WARPSYNC.COLLECTIVE R156, `(.L_x_10444) ;  /* 0x000000009c087348 */ /* 0x000fea0003c00000 */
[----:B------:R0:W1:Y:S02]  /*33c0*/  SHFL.BFLY P0, R160, R159, R158, R157 ;  /* 0x0c00009e9fa07389 */ /* 0x000064000000009d */
[----:B01----:R-:W-:Y:S01]  /*33d0*/  ENDCOLLECTIVE ;  /* 0x000000000000791b */ /* 0x003fe20003800000 */
.L_x_10444:
[----:B------:R-:W-:Y:S01]  /*33e0*/  MOV R158, 0x1 ;  /* 0x00000001009e7802 */ /* 0x000fe20000000f00 */
[----:B------:R-:W-:-:S04]  /*33f0*/  FADD R2, R163, R160 ;  /* 0x000000a0a3027221 */ /* 0x000fc80000000000 */
        /* <DEDUP_REMOVED lines=102> */
.L_x_10445:
[----:B------:R-:W-:Y:S01]  /*3a60*/  HFMA2.MMA R158, -RZ, RZ, 0, 1.1920928955078125e-07 ;  /* 0x00000002ff9e7435 */ /* 0x000fe200000001ff */
[----:B------:R-:W-:-:S05]  /*3a70*/  FADD R128, R159, R160 ;  /* 0x000000a09f807221 */ /* 0x000fca0000000000 */
[----:B------:R-:W-:-:S07]  /*3a80*/  MOV R159, R128 ;  /* 0x00000080009f7202 */ /* 0x000fce0000000f00 */
[----:B------:R-:W-:Y:S05]  /*3a90*/  WARPSYNC.COLLECTIVE R156, `(.L_x_10446) ;  /* 0x000000009c087348 */ /* 0x000fea0003c00000 */
[----:B------:R0:W1:Y:S02]  /*3aa0*/  SHFL.BFLY P0, R160, R159, R158, R157 ;  /* 0x0c00009e9fa07389 */ /* 0x000064000000009d */
[----:B01----:R-:W-:Y:S01]  /*3ab0*/  ENDCOLLECTIVE ;  /* 0x000000000000791b */ /* 0x003fe20003800000 */
.L_x_10446:
[----:B------:R-:W-:Y:S01]  /*3ac0*/  HFMA2.MMA R158, -RZ, RZ, 0, 2.384185791015625e-07 ;  /* 0x00000004ff9e7435 */ /* 0x000fe200000001ff */
[----:B------:R-:W-:-:S05]  /*3ad0*/  FADD R129, R128, R160 ;  /* 0x000000a080817221 */ /* 0x000fca0000000000 */
[----:B------:R-:W-:-:S07]  /*3ae0*/  MOV R159, R129 ;  /* 0x00000081009f7202 */ /* 0x000fce0000000f00 */
[----:B------:R-:W-:Y:S05]  /*3af0*/  WARPSYNC.COLLECTIVE R156, `(.L_x_10447) ;  /* 0x000000009c087348 */ /* 0x000fea0003c00000 */
[----:B------:R0:W1:Y:S02]  /*3b00*/  SHFL.BFLY P0, R160, R159, R158, R157 ;  /* 0x0c00009e9fa07389 */ /* 0x000064000000009d */
[----:B01----:R-:W-:Y:S01]  /*3b10*/  ENDCOLLECTIVE ;  /* 0x000000000000791b */ /* 0x003fe20003800000 */
.L_x_10447:
[----:B------:R-:W-:Y:S01]  /*3b20*/  HFMA2.MMA R158, -RZ, RZ, 0, 4.76837158203125e-07 ;  /* 0x00000008ff9e7435 */ /* 0x000fe200000001ff */
[----:B------:R-:W-:-:S05]  /*3b30*/  FADD R162, R129, R160 ;  /* 0x000000a081a27221 */ /* 0x000fca0000000000 */
[----:B------:R-:W-:-:S07]  /*3b40*/  MOV R159, R162 ;  /* 0x000000a2009f7202 */ /* 0x000fce0000000f00 */
[----:B------:R-:W-:Y:S05]  /*3b50*/  WARPSYNC.COLLECTIVE R156, `(.L_x_10448) ;  /* 0x000000009c087348 */ /* 0x000fea0003c00000 */
[----:B------:R0:W1:Y:S02]  /*3b60*/  SHFL.BFLY P0, R160, R159, R158, R157 ;  /* 0x0c00009e9fa07389 */ /* 0x000064000000009d */
[----:B01----:R-:W-:Y:S01]  /*3b70*/  ENDCOLLECTIVE ;  /* 0x000000000000791b */ /* 0x003fe20003800000 */
.L_x_10448:
[----:B------:R-:W-:Y:S01]  /*3b80*/  HFMA2.MMA R158, -RZ, RZ, 0, 9.5367431640625e-07 ;  /* 0x00000010ff9e7435 */ /* 0x000fe200000001ff */
[----:B------:R-:W-:-:S05]  /*3b90*/  FADD R163, R162, R160 ;  /* 0x000000a0a2a37221 */ /* 0x000fca0000000000 */
[----:B------:R-:W-:-:S07]  /*3ba0*/  MOV R159, R163 ;  /* 0x000000a3009f7202 */ /* 0x000fce0000000f00 */
[----:B------:R-:W-:Y:S05]  /*3bb0*/  WARPSYNC.COLLECTIVE R156, `(.L_x_10449) ;  /* 0x000000009c087348 */ /* 0x000fea0003c00000 */
[----:B------:R0:W1:Y:S02]  /*3bc0*/  SHFL.BFLY P0, R160, R159, R158, R157 ;  /* 0x0c00009e9fa07389 */ /* 0x000064000000009d */
[----:B01----:R-:W-:Y:S01]  /*3bd0*/  ENDCOLLECTIVE ;  /* 0x000000000000791b */ /* 0x003fe20003800000 */
.L_x_10449:
[----:B------:R-:W-:Y:S05]  /*3be0*/  BRA `(.L_x_10450) ;  /* 0xffffffd400047947 */ /* 0x000fea000383ffff */
.L_x_10432:
        /* <DEDUP_REMOVED lines=8> */
.L_x_10452:
[----:B------:R-:W-:Y:S05]  /*3c70*/  BSYNC B0 ;  /* 0x0000000000007941 */ /* 0x000fea0003800000 */
.L_x_10451:
        /* <DEDUP_REMOVED lines=9> */
.L_x_10453:
[----:B------:R-:W-:Y:S01]  /*3d10*/  HFMA2.MMA R4, -RZ, RZ, 0, 2.384185791015625e-07 ;  /* 0x00000004ff047435 */ /* 0x000fe200000001ff */
[----:B------:R-:W-:-:S04]  /*3d20*/  MOV R0, R7 ;  /* 0x0000000700007202 */ /* 0x000fc80000000f00 */
[----:B------:R-:W-:-:S04]  /*3d30*/  FMNMX R0, R3, R0, !PT ;  /* 0x0000000003007209 */ /* 0x000fc80007800000 */
[----:B------:R-:W-:-:S07]  /*3d40*/  MOV R9, R0 ;  /* 0x0000000000097202 */ /* 0x000fce0000000f00 */
[----:B------:R-:W-:Y:S05]  /*3d50*/  WARPSYNC.COLLECTIVE R156, `(.L_x_10454) ;  /* 0x000000009c087348 */ /* 0x000fea0003c00000 */
[----:B------:R0:W1:Y:S02]  /*3d60*/  SHFL.DOWN P0, R7, R9, R4, R11 ;  /* 0x0800000409077389 */ /* 0x000064000000000b */
[----:B01----:R-:W-:Y:S01]  /*3d70*/  ENDCOLLECTIVE ;  /* 0x000000000000791b */ /* 0x003fe20003800000 */
.L_x_10454:
[----:B------:R-:W-:Y:S01]  /*3d80*/  HFMA2.MMA R4, -RZ, RZ, 0, 1.1920928955078125e-07 ;  /* 0x00000002ff047435 */ /* 0x000fe200000001ff */
[----:B------:R-:W-:-:S04]  /*3d90*/  MOV R5, R7 ;  /* 0x0000000700057202 */ /* 0x000fc80000000f00 */
[----:B------:R-:W-:-:S04]  /*3da0*/  FMNMX R5, R0, R5, !PT ;  /* 0x0000000500057209 */ /* 0x000fc80007800000 */
[----:B------:R-:W-:-:S07]  /*3db0*/  MOV R9, R5 ;  /* 0x0000000500097202 */ /* 0x000fce0000000f00 */
[----:B------:R-:W-:Y:S05]  /*3dc0*/  WARPSYNC.COLLECTIVE R156, `(.L_x_10455) ;  /* 0x000000009c087348 */ /* 0x000fea0003c00000 */
[----:B------:R0:W1:Y:S02]  /*3dd0*/  SHFL.DOWN P0, R7, R9, R4, R11 ;  /* 0x0800000409077389 */ /* 0x000064000000000b */
[----:B01----:R-:W-:Y:S01]  /*3de0*/  ENDCOLLECTIVE ;  /* 0x000000000000791b */ /* 0x003fe20003800000 */
.L_x_10455:
[----:B------:R-:W-:Y:S01]  /*3df0*/  HFMA2.MMA R4, -RZ, RZ, 0, 5.9604644775390625e-08 ;  /* 0x00000001ff047435 */ /* 0x000fe200000001ff */
[----:B------:R-:W-:-:S04]  /*3e00*/  MOV R2, R7 ;  /* 0x0000000700027202 */ /* 0x000fc80000000f00 */
[----:B------:R-:W-:-:S04]  /*3e10*/  FMNMX R2, R5, R2, !PT ;  /* 0x0000000205027209 */ /* 0x000fc80007800000 */
[----:B------:R-:W-:-:S07]  /*3e20*/  MOV R9, R2 ;  /* 0x0000000200097202 */ /* 0x000fce0000000f00 */
[----:B------:R-:W-:Y:S05]  /*3e30*/  WARPSYNC.COLLECTIVE R156, `(.L_x_10456) ;  /* 0x000000009c087348 */ /* 0x000fea0003c00000 */
[----:B------:R0:W1:Y:S02]  /*3e40*/  SHFL.DOWN P0, R7, R9, R4, R11 ;  /* 0x0800000409077389 */ /* 0x000064000000000b */
[----:B01----:R-:W-:Y:S01]  /*3e50*/  ENDCOLLECTIVE ;  /* 0x000000000000791b */ /* 0x003fe20003800000 */
.L_x_10456:
[----:B------:R-:W-:Y:S05]  /*3e60*/  BRA `(.L_x_10457) ;  /* 0xffffffec00e87947 */ /* 0x000fea000383ffff */
.L_x_10435:
[----:B------:R-:W-:Y:S01]  /*3e70*/  HFMA2.MMA R4, -RZ, RZ, 0, 1.1920928955078125e-07 ;  /* 0x00000002ff047435 */ /* 0x000fe200000001ff */
[----:B-1----:R-:W-:Y:S02]  /*3e80*/  MOV R9, R0 ;  /* 0x0000000000097202 */ /* 0x002fe40000000f00 */
[----:B------:R-:W-:Y:S02]  /*3e90*/  MOV R11, 0x1f ;  /* 0x0000001f000b7802 */ /* 0x000fe40000000f00 */
[----:B------:R-:W-:-:S07]  /*3ea0*/  MOV R156, 0xffffffff ;  /* 0xffffffff009c7802 */ /* 0x000fce0000000f00 */
[----:B0----5:R-:W-:Y:S05]  /*3eb0*/  WARPSYNC.COLLECTIVE R156, `(.L_x_10458) ;  /* 0x000000009c087348 */ /* 0x021fea0003c00000 */
[----:B------:R1:W2:Y:S02]  /*3ec0*/  SHFL.DOWN P0, R7, R9, R4, R11 ;  /* 0x0800000409077389 */ /* 0x0002a4000000000b */
[----:B012--5:R-:W-:Y:S01]  /*3ed0*/  ENDCOLLECTIVE ;  /* 0x000000000000791b */ /* 0x027fe20003800000 */
.L_x_10458:
[----:B------:R-:W-:Y:S01]  /*3ee0*/  HFMA2.MMA R4, -RZ, RZ, 0, 5.9604644775390625e-08 ;  /* 0x00000001ff047435 */ /* 0x000fe200000001ff */
[----:B------:R-:W-:-:S04]  /*3ef0*/  MOV R3, R7 ;  /* 0x0000000700037202 */ /* 0x000fc80000000f00 */
[----:B------:R-:W-:-:S04]  /*3f00*/  FMNMX R3, R3, R0, !PT ;  /* 0x0000000003037209 */ /* 0x000fc80007800000 */
[----:B------:R-:W-:-:S07]  /*3f10*/  MOV R9, R3 ;  /* 0x0000000300097202 */ /* 0x000fce0000000f00 */
[----:B------:R-:W-:Y:S05]  /*3f20*/  WARPSYNC.COLLECTIVE R156, `(.L_x_10459) ;  /* 0x000000009c087348 */ /* 0x000fea0003c00000 */
[----:B------:R0:W1:Y:S02]  /*3f30*/  SHFL.DOWN P0, R7, R9, R4, R11 ;  /* 0x0800000409077389 */ /* 0x000064000000000b */
[----:B01----:R-:W-:Y:S01]  /*3f40*/  ENDCOLLECTIVE ;  /* 0x000000000000791b */ /* 0x003fe20003800000 */
.L_x_10459:
[----:B------:R-:W-:Y:S01]  /*3f50*/  MOV R2, R7 ;  /* 0x0000000700027202 */ /* 0x000fe20000000f00 */
[----:B------:R-:W-:Y:S06]  /*3f60*/  BRA `(.L_x_10460) ;  /* 0xfffffff000187947 */ /* 0x000fec000383ffff */
        .weak           $__internal_150_$__cuda_sm20_rcp_rn_f32_slowpath
        .type           $__internal_150_$__cuda_sm20_rcp_rn_f32_slowpath,@function
        .size           $__internal_150_$__cuda_sm20_rcp_rn_f32_slowpath,(.L_x_14486 - $__internal_150_$__cuda_sm20_rcp_rn_f32_slowpath)
$__internal_150_$__cuda_sm20_rcp_rn_f32_slowpath:
        /* <DEDUP_REMOVED lines=15> */
.L_x_10461:
        /* <DEDUP_REMOVED lines=33> */
.L_x_10463:
[----:B------:R0:W1:Y:S02]  /*4270*/  MUFU.RCP R0, R155 ;  /* 0x0000009b00007308 */ /* 0x0000640000001000 */
.L_x_10462:
[----:B------:R-:W-:Y:S02]  /*4280*/  MOV R2, R6 ;  /* 0x0000000600027202 */ /* 0x000fe40000000f00 */
[----:B------:R-:W-:-:S04]  /*4290*/  MOV R3, 0x0 ;  /* 0x0000000000037802 */ /* 0x000fc80000000f00 */
[----:B0123--:R-:W-:Y:S05]  /*42a0*/  RET.REL.NODEC R2 `(_ZN18transformer_engine13normalization19ln_fwd_tuned_kernelINS0_13Kernel_traitsIff13__nv_bfloat16fjLj1536ELj1ELj4ELj1ELj16ENS0_18Kernel_traits_baseILj1536EffS3_fjLj128EEEEEEEvNS0_19ForwardKernelParamsE) ;  /* 0xffffffbc02547950 */ /* 0x00ffea0003c3ffff */
.L_x_10464:
        /* <DEDUP_REMOVED lines=13> */
.L_x_14486:


//--------------------- .text._ZN18transformer_engine13normalization19ln_fwd_tuned_kernelINS0_13Kernel_traitsI13__nv_bfloat16S3_S3_fjLj1536ELj1ELj4ELj1ELj16ENS0_18Kernel_traits_baseILj1536ES3_S3_S3_fjLj128EEEEEEEvNS0_19ForwardKernelParamsE --------------------------
	.section	.text._ZN18transformer_engine13normalization19ln_fwd_tuned_kernelINS0_13Kernel_traitsI13__nv_bfloat16S3_S3_fjLj1536ELj1ELj4ELj1ELj16ENS0_18Kernel_traits_baseILj1536ES3_S3_S3_fjLj128EEEEEEEvNS0_19ForwardKernelParamsE,"ax",@progbits
	.align	128
        .global         _ZN18transformer_engine13normalization19ln_fwd_tuned_kernelINS0_13Kernel_traitsI13__nv_bfloat16S3_S3_fjLj1536ELj1ELj4ELj1ELj16ENS0_18Kernel_traits_baseILj1536ES3_S3_S3_fjLj128EEEEEEEvNS0_19ForwardKernelParamsE
        .type           _ZN18transformer_engine13normalization19ln_fwd_tuned_kernelINS0_13Kernel_traitsI13__nv_bfloat16S3_S3_fjLj1536ELj1ELj4ELj1ELj16ENS0_18Kernel_traits_baseILj1536ES3_S3_S3_fjLj128EEEEEEEvNS0_19ForwardKernelParamsE,@function
        .size           _ZN18transformer_engine13normalization19ln_fwd_tuned_kernelINS0_13Kernel_traitsI13__nv_bfloat16S3_S3_fjLj1536ELj1ELj4ELj1ELj16ENS0_18Kernel_traits_baseILj1536ES3_S3_S3_fjLj128EEEEEEEvNS0_19ForwardKernelParamsE,(.L_x_14487 - _ZN18transformer_engine13normalization19ln_fwd_tuned_kernelINS0_13Kernel_traitsI13__nv_bfloat16S3_S3_fjLj1536ELj1ELj4ELj1ELj16ENS0_18Kernel_traits_baseILj1536ES3_S3_S3_fjLj128EEEEEEEvNS0_19ForwardKernelParamsE)
        .other          _ZN18transformer_engine13normalization19ln_fwd_tuned_kernelINS0_13Kernel_traitsI13__nv_bfloat16S3_S3_fjLj1536ELj1ELj4ELj1ELj16ENS0_18Kernel_traits_baseILj1536ES3_S3_S3_fjLj128EEEEEEEvNS0_19ForwardKernelParamsE,@"STO_CUDA_ENTRY STV_DEFAULT"
_ZN18transformer_engine13normalization19ln_fwd_tuned_kernelINS0_13Kernel_traitsI13__nv_bfloat16S3_S3_fjLj1536ELj1ELj4ELj1ELj16ENS0_18Kernel_traits_baseILj1536ES3_S3_S3_fjLj128EEEEEEEvNS0_19ForwardKernelParamsE:
.text._ZN18transformer_engine13normalization19ln_fwd_tuned_kernelINS0_13Kernel_traitsI13__nv_bfloat16S3_S3_fjLj1536ELj1ELj4ELj1ELj16ENS0_18Kernel_traits_baseILj1536ES3_S3_S3_fjLj128EEEEEEEvNS0_19ForwardKernelParamsE:
        /* <DEDUP_REMOVED lines=41> */
[----:B------:R-:W-:-:S02]  /*0290*/  MOV R5, R0 ;  /* 0x0000000000057202 */ /* 0x000fc40000000f00 */
[----:B------:R-:W-:-:S07]  /*02a0*/  MOV R6, RZ ;  /* 0x000000ff00067202 */ /* 0x000fce0000000f00 */
.L_x_10468:
        /* <DEDUP_REMOVED lines=28> */
[----:B------:R-:W-:-:S04]  /*0470*/  FADD R12, R9, R12 ;  /* 0x0000000c090c7221 */ /* 0x000fc80000000000 */
[--C-:B------:R-:W-:Y:S01]  /*0480*/  FADD R13, R11, R12.reuse ;  /* 0x0000000c0b0d7221 */ /* 0x100fe20000000000 */
[C---:B------:R-:W-:Y:S02]  /*0490*/  PRMT R12, R14.reuse, 0x7632, R12 ;  /* 0x000076320e0c7816 */ /* 0x040fe4000000000c */
        /* <DEDUP_REMOVED lines=8> */
[C---:B---3--:R-:W-:Y:S01]  /*0520*/  PRMT R85, R64.reuse, 0x7632, R85 ;  /* 0x0000763240557816 */ /* 0x048fe20000000055 */
        /* <DEDUP_REMOVED lines=18> */
[----:B----4-:R-:W-:Y:S01]  /*0650*/  SHF.L.U32 R88, R68, 0x10, RZ ;  /* 0x0000001044587819 */ /* 0x010fe200000006ff */
        /* <DEDUP_REMOVED lines=199> */
.L_x_10488:
[----:B------:R-:W2:Y:S01]  /*12d0*/  LDC R108, c[0x0][0x268] ;  /* 0x00009a00ff6c7b82 */ /* 0x000ea20000000800 */
[----:B-1----:R-:W-:Y:S01]  /*12e0*/  FADD R113, R112, R113 ;  /* 0x0000007170717221 */ /* 0x002fe20000000000 */
[----:B------:R-:W-:Y:S01]  /*12f0*/  ISETP.NE.AND P1, PT, RZ, UR6, PT ;  /* 0x00000006ff007c0c */ /* 0x000fe2000bf25270 */
[----:B------:R-:W-:Y:S01]  /*1300*/  UISETP.NE.AND UP0, UPT, UR7, URZ, UPT ;  /* 0x0000003f0700728c */ /* 0x000fe2000bf05270 */
[C---:B-----5:R-:W-:Y:S02]  /*1310*/  PRMT R111, R16.reuse, 0x7632, R111 ;  /* 0x00007632106f7816 */ /* 0x060fe4000000006f */
[----:B------:R-:W-:Y:S02]  /*1320*/  SHF.L.U32 R109, R16, 0x10, RZ ;  /* 0x00000010106d7819 */ /* 0x000fe400000006ff */
[----:B------:R-:W1:Y:S01]  /*1330*/  @!P2 LDC.64 R106, c[0x0][0x228] ;  /* 0x00008a00ff6aab82 */ /* 0x000e620000000a00 */
[----:B0-----:R-:W-:Y:S02]  /*1340*/  PRMT R112, R40, 0x7632, R112 ;  /* 0x0000763228707816 */ /* 0x001fe40000000070 */
[----:B------:R-:W-:-:S02]  /*1350*/  SHF.L.U32 R111, R111, 0x10, RZ ;  /* 0x000000106f6f7819 */ /* 0x000fc400000006ff */
[----:B------:R-:W-:Y:S02]  /*1360*/  SHF.L.U32 R110, R40, 0x10, RZ ;  /* 0x00000010286e7819 */ /* 0x000fe400000006ff */
[----:B------:R-:W-:Y:S01]  /*1370*/  @P1 FADD R109, R109, 1 ;  /* 0x3f8000006d6d1421 */ /* 0x000fe20000000000 */
[----:B------:R-:W-:Y:S01]  /*1380*/  SHF.L.U32 R112, R112, 0x10, RZ ;  /* 0x0000001070707819 */ /* 0x000fe200000006ff */
[----:B------:R-:W-:Y:S01]  /*1390*/  @P1 FADD R111, R111, 1 ;  /* 0x3f8000006f6f1421 */ /* 0x000fe20000000000 */
[----:B------:R-:W-:Y:S02]  /*13a0*/  PRMT R114, R18, 0x7632, R114 ;  /* 0x0000763212727816 */ /* 0x000fe40000000072 */
[----:B------:R-:W-:Y:S02]  /*13b0*/  PRMT R115, R42, 0x7632, R115 ;  /* 0x000076322a737816 */ /* 0x000fe40000000073 */
[----:B------:R-:W-:Y:S01]  /*13c0*/  SHF.L.U32 R114, R114, 0x10, RZ ;  /* 0x0000001072727819 */ /* 0x000fe200000006ff */
[----:B--2---:R-:W-:Y:S01]  /*13d0*/  FFMA R108, R113, 0.00065104168606922030449, R108 ;  /* 0x3a2aaaab716c7823 */ /* 0x004fe2000000006c */
[----:B------:R-:W-:-:S02]  /*13e0*/  SHF.L.U32 R113, R42, 0x10, RZ ;  /* 0x000000102a717819 */ /* 0x000fc400000006ff */
[----:B------:R-:W-:Y:S01]  /*13f0*/  SHF.L.U32 R115, R115, 0x10, RZ ;  /* 0x0000001073737819 */ /* 0x000fe200000006ff */
[----:B------:R-:W-:Y:S01]  /*1400*/  @P1 FADD R114, R114, 1 ;  /* 0x3f80000072721421 */ /* 0x000fe20000000000 */
[----:B------:R-:W-:Y:S01]  /*1410*/  FSETP.GEU.AND P0, PT, |R108|, 1.175494350822287508e-38, PT ;  /* 0x008000006c00780b */ /* 0x000fe20003f0e200 */
[----:B-1----:R-:W-:-:S05]  /*1420*/  @!P2 IMAD.WIDE R106, R5, 0x4, R106 ;  /* 0x00000004056aa825 */ /* 0x002fca00078e026a */
[----:B------:R0:W-:Y:S07]  /*1430*/  @!P2 STG.E desc[UR4][R106.64], R83 ;  /* 0x000000536a00a986 */ /* 0x0001ee000c101904 */
[----:B------:R-:W-:-:S04]  /*1440*/  @!P0 FMUL R108, R108, 16777216 ;  /* 0x4b8000006c6c8820 */ /* 0x000fc80000400000 */
[----:B------:R-:W1:Y:S01]  /*1450*/  MUFU.RSQ R105, R108 ;  /* 0x0000006c00697308 */ /* 0x000e620000001400 */
[----:B0-----:R-:W-:-:S04]  /*1460*/  PRMT R107, R19, 0x7632, R107 ;  /* 0x00007632136b7816 */ /* 0x001fc8000000006b */
[----:B------:R-:W-:-:S05]  /*1470*/  SHF.L.U32 R107, R107, 0x10, RZ ;  /* 0x000000106b6b7819 */ /* 0x000fca00000006ff */
[----:B------:R-:W-:Y:S01]  /*1480*/  @P1 FADD R107, R107, 1 ;  /* 0x3f8000006b6b1421 */ /* 0x000fe20000000000 */
[----:B-1----:R-:W-:Y:S01]  /*1490*/  @!P0 FMUL R105, R105, 4096 ;  /* 0x4580000069698820 */ /* 0x002fe20000400000 */
[----:B------:R-:W-:-:S03]  /*14a0*/  ISETP.NE.U32.AND P0, PT, RZ, UR8, PT ;  /* 0x00000008ff007c0c */ /* 0x000fc6000bf05070 */
[-C--:B------:R-:W-:Y:S01]  /*14b0*/  FMUL R0, R0, R105.reuse ;  /* 0x0000006900007220 */ /* 0x080fe20000400000 */
[-C--:B------:R-:W-:Y:S01]  /*14c0*/  FMUL R108, R9, R105.reuse ;  /* 0x00000069096c7220 */ /* 0x080fe20000400000 */
[-C--:B------:R-:W-:Y:S01]  /*14d0*/  FMUL R11, R11, R105.reuse ;  /* 0x000000690b0b7220 */ /* 0x080fe20000400000 */
[-C--:B------:R-:W-:Y:S01]  /*14e0*/  FMUL R83, R14, R105.reuse ;  /* 0x000000690e537220 */ /* 0x080fe20000400000 */
[----:B------:R-:W-:Y:S01]  /*14f0*/  FFMA R9, R109, R0, R110 ;  /* 0x000000006d097223 */ /* 0x000fe2000000006e */
[----:B------:R-:W-:Y:S01]  /*1500*/  FFMA R0, R111, R108, R112 ;  /* 0x0000006c6f007223 */ /* 0x000fe20000000070 */
[C---:B------:R-:W-:Y:S01]  /*1510*/  SHF.L.U32 R108, R17.reuse, 0x10, RZ ;  /* 0x00000010116c7819 */ /* 0x040fe200000006ff */
        /* <DEDUP_REMOVED lines=9> */
[----:B------:R-:W-:Y:S01]  /*15b0*/  SHF.L.U32 R110, R110, 0x10, RZ ;  /* 0x000000106e6e7819 */ /* 0x000fe200000006ff */
[----:B------:R-:W-:Y:S01]  /*15c0*/  FFMA R14, R108, R11, R109 ;  /* 0x0000000b6c0e7223 */ /* 0x000fe2000000006d */
[----:B------:R-:W-:Y:S01]  /*15d0*/  ISETP.NE.AND.EX P0, PT, RZ, UR9, PT, P0 ;  /* 0x00000009ff007c0c */ /* 0x000fe2000bf05300 */
[----:B------:R-:W-:Y:S01]  /*15e0*/  FFMA R11, R112, R83, R113 ;  /* 0x00000053700b7223 */ /* 0x000fe20000000071 */
[----:B------:R-:W-:Y:S01]  /*15f0*/  SHF.L.U32 R111, R111, 0x10, RZ ;  /* 0x000000106f6f7819 */ /* 0x000fe200000006ff */
[----:B------:R-:W-:Y:S01]  /*1600*/  @P1 FADD R110, R110, 1 ;  /* 0x3f8000006e6e1421 */ /* 0x000fe20000000000 */
[----:B------:R-:W-:Y:S01]  /*1610*/  SHF.L.U32 R83, R19, 0x10, RZ ;  /* 0x0000001013537819 */ /* 0x000fe200000006ff */
[-C--:B------:R-:W-:Y:S01]  /*1620*/  FMUL R84, R84, R105.reuse ;  /* 0x0000006954547220 */ /* 0x080fe20000400000 */
[----:B------:R-:W-:Y:S01]  /*1630*/  SHF.L.U32 R109, R20, 0x10, RZ ;  /* 0x00000010146d7819 */ /* 0x000fe200000006ff */
[----:B------:R-:W-:Y:S01]  /*1640*/  FFMA R12, R110, R10, R111 ;  /* 0x0000000a6e0c7223 */ /* 0x000fe2000000006f */
[----:B------:R-:W-:Y:S01]  /*1650*/  FFMA R10, R114, R106, R115 ;  /* 0x0000006a720a7223 */ /* 0x000fe20000000073 */
[----:B------:R-:W-:Y:S01]  /*1660*/  PRMT R111, R20, 0x7632, R111 ;  /* 0x00007632146f7816 */ /* 0x000fe2000000006f */
[----:B------:R-:W-:Y:S01]  /*1670*/  @P1 FADD R83, R83, 1 ;  /* 0x3f80000053531421 */ /* 0x000fe20000000000 */
[----:B------:R-:W-:Y:S01]  /*1680*/  SHF.L.U32 R106, R43, 0x10, RZ ;  /* 0x000000102b6a7819 */ /* 0x000fe200000006ff */
[----:B------:R-:W-:Y:S01]  /*1690*/  @P1 FADD R109, R109, 1 ;  /* 0x3f8000006d6d1421 */ /* 0x000fe20000000000 */
[----:B------:R-:W-:Y:S01]  /*16a0*/  PRMT R108, R43, 0x7632, R108 ;  /* 0x000076322b6c7816 */ /* 0x000fe2000000006c */
[----:B------:R-:W-:Y:S01]  /*16b0*/  FMUL R13, R13, R105 ;  /* 0x000000690d0d7220 */ /* 0x000fe20000400000 */
[C---:B------:R-:W-:Y:S01]  /*16c0*/  SHF.L.U32 R110, R44.reuse, 0x10, RZ ;  /* 0x000000102c6e7819 */ /* 0x040fe200000006ff */
[----:B------:R-:W-:Y:S01]  /*16d0*/  FFMA R83, R83, R15, R106 ;  /* 0x0000000f53537223 */ /* 0x000fe2000000006a */
[----:B------:R-:W-:Y:S01]  /*16e0*/  PRMT R112, R44, 0x7632, R112 ;  /* 0x000076322c707816 */ /* 0x000fe20000000070 */
[-C--:B------:R-:W-:Y:S01]  /*16f0*/  FMUL R113, R64, R105.reuse ;  /* 0x0000006940717220 */ /* 0x080fe20000400000 */
        /* <DEDUP_REMOVED lines=9> */
[-C--:B------:R-:W-:Y:S01]  /*1790*/  FMUL R65, R65, R105.reuse ;  /* 0x0000006941417220 */ /* 0x080fe20000400000 */
[----:B------:R-:W-:Y:S01]  /*17a0*/  @P0 FMNMX R6, R6, |R0|, !PT ;  /* 0x4000000006060209 */ /* 0x000fe20007800000 */
[----:B------:R-:W-:Y:S01]  /*17b0*/  FMUL R86, R86, R105 ;  /* 0x0000006956567220 */ /* 0x000fe20000400000 */
[----:B------:R-:W-:Y:S01]  /*17c0*/  SHF.L.U32 R84, R21, 0x10, RZ ;  /* 0x0000001015547819 */ /* 0x000fe200000006ff */
[----:B------:R-:W-:Y:S01]  /*17d0*/  FFMA R13, R111, R113, R112 ;  /* 0x000000716f0d7223 */ /* 0x000fe20000000070 */
[----:B------:R-:W-:Y:S01]  /*17e0*/  PRMT R109, R22, 0x7632, R109 ;  /* 0x00007632166d7816 */ /* 0x000fe2000000006d */
[-C--:B------:R-:W-:Y:S01]  /*17f0*/  FMUL R87, R87, R105.reuse ;  /* 0x0000006957577220 */ /* 0x080fe20000400000 */
[----:B------:R-:W-:Y:S01]  /*1800*/  PRMT R108, R45, 0x7632, R108 ;  /* 0x000076322d6c7816 */ /* 0x000fe2000000006c */
[----:B------:R-:W-:Y:S01]  /*1810*/  @P1 FADD R84, R84, 1 ;  /* 0x3f80000054541421 */ /* 0x000fe20000000000 */
[----:B------:R-:W-:Y:S01]  /*1820*/  SHF.L.U32 R106, R106, 0x10, RZ ;  /* 0x000000106a6a7819 */ /* 0x000fe200000006ff */
[-C--:B------:R-:W-:Y:S01]  /*1830*/  FMUL R67, R67, R105.reuse ;  /* 0x0000006943437220 */ /* 0x080fe20000400000 */
        /* <DEDUP_REMOVED lines=11> */
[----:B------:R-:W-:Y:S01]  /*18f0*/  @P1 FADD R112, R112, 1 ;  /* 0x3f80000070701421 */ /* 0x000fe20000000000 */
[----:B------:R-:W-:Y:S01]  /*1900*/  @P0 FMNMX R6, R6, |R12|, !PT ;  /* 0x4000000c06060209 */ /* 0x000fe20007800000 */
[----:B------:R-:W-:Y:S01]  /*1910*/  FMUL R108, R66, R105 ;  /* 0x00000069426c7220 */ /* 0x000fe20000400000 */
[----:B------:R-:W-:Y:S01]  /*1920*/  SHF.L.U32 R111, R46, 0x10, RZ ;  /* 0x000000102e6f7819 */ /* 0x000fe200000006ff */
[----:B------:R-:W-:Y:S01]  /*1930*/  FFMA R84, R106, R65, R109 ;  /* 0x000000416a547223 */ /* 0x000fe2000000006d */
        /* <DEDUP_REMOVED lines=32> */
[----:B------:R-:W-:Y:S01]  /*1b40*/  @P0 FMNMX R6, R6, |R64|, !PT ;  /* 0x4000004006060209 */ /* 0x000fe20007800000 */
[----:B------:R-:W-:Y:S01]  /*1b50*/  FFMA R68, R110, R88, R111 ;  /* 0x000000586e447223 */ /* 0x000fe2000000006f */
[C---:B------:R-:W-:Y:S01]  /*1b60*/  PRMT R106, R25.reuse, 0x7632, R106 ;  /* 0x00007632196a7816 */ /* 0x040fe2000000006a */
[----:B------:R-:W-:Y:S01]  /*1b70*/  FFMA R67, R112, R108, R113 ;  /* 0x0000006c70437223 */ /* 0x000fe20000000071 */
[----:B------:R-:W-:Y:S01]  /*1b80*/  @P0 FMNMX R6, R6, |R15|, !PT ;  /* 0x4000000f06060209 */ /* 0x000fe20007800000 */
[-C--:B------:R-:W-:Y:S01]  /*1b90*/  FMUL R94, R94, R105.reuse ;  /* 0x000000695e5e7220 */ /* 0x080fe20000400000 */
[----:B------:R-:W-:Y:S01]  /*1ba0*/  SHF.L.U32 R88, R25, 0x10, RZ ;  /* 0x0000001019587819 */ /* 0x000fe200000006ff */
[-C--:B------:R-:W-:Y:S01]  /*1bb0*/  FMUL R95, R95, R105.reuse ;  /* 0x000000695f5f7220 */ /* 0x080fe20000400000 */
[----:B------:R-:W-:Y:S01]  /*1bc0*/  PRMT R109, R26, 0x7632, R109 ;  /* 0x000076321a6d7816 */ /* 0x000fe2000000006d */
[-C--:B------:R-:W-:Y:S01]  /*1bd0*/  FMUL R75, R75, R105.reuse ;  /* 0x000000694b4b7220 */ /* 0x080fe20000400000 */
[----:B------:R-:W-:Y:S01]  /*1be0*/  PRMT R108, R49, 0x7632, R108 ;  /* 0x00007632316c7816 */ /* 0x000fe2000000006c */
[----:B------:R-:W-:Y:S01]  /*1bf0*/  @P1 FADD R88, R88, 1 ;  /* 0x3f80000058581421 */ /* 0x000fe20000000000 */
[----:B------:R-:W-:Y:S01]  /*1c00*/  SHF.L.U32 R106, R106, 0x10, RZ ;  /* 0x000000106a6a7819 */ /* 0x000fe200000006ff */
[----:B------:R-:W-:Y:S01]  /*1c10*/  FMUL R96, R96, R105 ;  /* 0x0000006960607220 */ /* 0x000fe20000400000 */
        /* <DEDUP_REMOVED lines=17> */
[-C--:B------:R-:W-:Y:S01]  /*1d30*/  FMUL R98, R98, R105.reuse ;  /* 0x0000006962627220 */ /* 0x080fe20000400000 */
        /* <DEDUP_REMOVED lines=8> */
[C---:B------:R-:W-:Y:S01]  /*1dc0*/  PRMT R108, R51.reuse, 0x7632, R108 ;  /* 0x00007632336c7816 */ /* 0x040fe2000000006c */
        /* <DEDUP_REMOVED lines=28> */
[----:B------:R-:W-:Y:S01]  /*1f90*/  FMUL R103, R103, R105 ;  /* 0x0000006967677220 */ /* 0x000fe20000400000 */
[----:B------:R-:W-:-:S02]  /*1fa0*/  PRMT R109, R30, 0x7632, R109 ;  /* 0x000076321e6d7816 */ /* 0x000fc4000000006d */
[C---:B------:R-:W-:Y:S01]  /*1fb0*/  PRMT R108, R53.reuse, 0x7632, R108 ;  /* 0x00007632356c7816 */ /* 0x040fe2000000006c */
[----:B------:R-:W-:Y:S01]  /*1fc0*/  @P1 FADD R92, R92, 1 ;  /* 0x3f8000005c5c1421 */ /* 0x000fe20000000000 */
[----:B------:R-:W-:Y:S02]  /*1fd0*/  SHF.L.U32 R106, R106, 0x10, RZ ;  /* 0x000000106a6a7819 */ /* 0x000fe400000006ff */
[----:B------:R-:W-:Y:S02]  /*1fe0*/  @P0 FMNMX R6, R6, |R68|, !PT ;  /* 0x4000004406060209 */ /* 0x000fe40007800000 */
[----:B------:R-:W-:Y:S01]  /*1ff0*/  SHF.L.U32 R107, R53, 0x10, RZ ;  /* 0x00000010356b7819 */ /* 0x000fe200000006ff */
[----:B------:R-:W-:Y:S01]  /*2000*/  @P1 FADD R106, R106, 1 ;  /* 0x3f8000006a6a1421 */ /* 0x000fe20000000000 */
[----:B------:R-:W-:Y:S02]  /*2010*/  SHF.L.U32 R110, R30, 0x10, RZ ;  /* 0x000000101e6e7819 */ /* 0x000fe400000006ff */
        /* <DEDUP_REMOVED lines=10> */
[----:B------:R-:W-:-:S02]  /*20c0*/  SHF.L.U32 R113, R113, 0x10, RZ ;  /* 0x0000001071717819 */ /* 0x000fc400000006ff */
[C---:B------:R-:W-:Y:S01]  /*20d0*/  PRMT R106, R31.reuse, 0x7632, R106 ;  /* 0x000076321f6a7816 */ /* 0x040fe2000000006a */
[----:B------:R-:W-:Y:S01]  /*20e0*/  FFMA R74, R110, R94, R111 ;  /* 0x0000005e6e4a7223 */ /* 0x000fe2000000006f */
[----:B------:R-:W-:Y:S01]  /*20f0*/  @P0 FMNMX R6, R6, |R89|, !PT ;  /* 0x4000005906060209 */ /* 0x000fe20007800000 */
[----:B------:R-:W-:Y:S01]  /*2100*/  FFMA R73, R112, R108, R113 ;  /* 0x0000006c70497223 */ /* 0x000fe20000000071 */
[----:B------:R-:W-:Y:S02]  /*2110*/  SHF.L.U32 R94, R31, 0x10, RZ ;  /* 0x000000101f5e7819 */ /* 0x000fe400000006ff */
[----:B------:R-:W-:Y:S02]  /*2120*/  PRMT R109, R32, 0x7632, R109 ;  /* 0x00007632206d7816 */ /* 0x000fe4000000006d */
[----:B------:R-:W-:Y:S01]  /*2130*/  PRMT R108, R55, 0x7632, R108 ;  /* 0x00007632376c7816 */ /* 0x000fe2000000006c */
[----:B------:R-:W-:Y:S01]  /*2140*/  @P1 FADD R94, R94, 1 ;  /* 0x3f8000005e5e1421 */ /* 0x000fe20000000000 */
[----:B------:R-:W-:-:S02]  /*2150*/  SHF.L.U32 R106, R106, 0x10, RZ ;  /* 0x000000106a6a7819 */ /* 0x000fc400000006ff */
        /* <DEDUP_REMOVED lines=15> */
[----:B------:R-:W-:Y:S01]  /*2250*/  @P0 FMNMX R6, R6, |R69|, !PT ;  /* 0x4000004506060209 */ /* 0x000fe20007800000 */
[----:B------:R-:W-:Y:S01]  /*2260*/  FFMA R76, R110, R96, R111 ;  /* 0x000000606e4c7223 */ /* 0x000fe2000000006f */
[C---:B------:R-:W-:Y:S01]  /*2270*/  PRMT R106, R33.reuse, 0x7632, R106 ;  /* 0x00007632216a7816 */ /* 0x040fe2000000006a */
[----:B------:R-:W-:Y:S01]  /*2280*/  FFMA R75, R112, R108, R113 ;  /* 0x0000006c704b7223 */ /* 0x000fe20000000071 */
[----:B------:R-:W-:Y:S02]  /*2290*/  @P0 FMNMX R6, R6, |R91|, !PT ;  /* 0x4000005b06060209 */ /* 0x000fe40007800000 */
[----:B------:R-:W-:Y:S02]  /*22a0*/  SHF.L.U32 R96, R33, 0x10, RZ ;  /* 0x0000001021607819 */ /* 0x000fe400000006ff */
[----:B------:R-:W-:Y:S02]  /*22b0*/  PRMT R108, R57, 0x7632, R108 ;  /* 0x00007632396c7816 */ /* 0x000fe4000000006c */
        /* <DEDUP_REMOVED lines=16> */
[----:B------:R-:W-:Y:S02]  /*23c0*/  @P0 FMNMX R6, R6, |R93|, !PT ;  /* 0x4000005d06060209 */ /* 0x000fe40007800000 */
[----:B------:R-:W-:Y:S02]  /*23d0*/  SHF.L.U32 R98, R98, 0x10, RZ ;  /* 0x0000001062627819 */ /* 0x000fe400000006ff */
[C---:B------:R-:W-:Y:S02]  /*23e0*/  SHF.L.U32 R108, R35.reuse, 0x10, RZ ;  /* 0x00000010236c7819 */ /* 0x040fe400000006ff */
[----:B------:R-:W-:Y:S01]  /*23f0*/  PRMT R110, R35, 0x7632, R110 ;  /* 0x00007632236e7816 */ /* 0x000fe2000000006e */
[----:B------:R-:W-:Y:S01]  /*2400*/  @P1 FADD R98, R98, 1 ;  /* 0x3f80000062621421 */ /* 0x000fe20000000000 */
[----:B------:R-:W-:Y:S01]  /*2410*/  @P0 FMNMX R6, R6, |R92|, !PT ;  /* 0x4000005c06060209 */ /* 0x000fe20007800000 */
[----:B------:R-:W-:Y:S01]  /*2420*/  @P1 FADD R108, R108, 1 ;  /* 0x3f8000006c6c1421 */ /* 0x000fe20000000000 */
[----:B------:R-:W-:Y:S01]  /*2430*/  SHF.L.U32 R107, R106, 0x10, RZ ;  /* 0x000000106a6b7819 */ /* 0x000fe200000006ff */
[----:B------:R-:W-:Y:S01]  /*2440*/  FMUL R106, R79, R105 ;  /* 0x000000694f6a7220 */ /* 0x000fe20000400000 */
[----:B------:R-:W-:-:S02]  /*2450*/  SHF.L.U32 R109, R59, 0x10, RZ ;  /* 0x000000103b6d7819 */ /* 0x000fc400000006ff */
[----:B------:R-:W-:Y:S01]  /*2460*/  PRMT R111, R59, 0x7632, R111 ;  /* 0x000076323b6f7816 */ /* 0x000fe2000000006f */
[----:B------:R-:W-:Y:S01]  /*2470*/  FFMA R98, R98, R78, R107 ;  /* 0x0000004e62627223 */ /* 0x000fe2000000006b */
[----:B------:R-:W-:Y:S01]  /*2480*/  SHF.L.U32 R110, R110, 0x10, RZ ;  /* 0x000000106e6e7819 */ /* 0x000fe200000006ff */
[----:B------:R-:W-:Y:S01]  /*2490*/  FFMA R79, R108, R99, R109 ;  /* 0x000000636c4f7223 */ /* 0x000fe2000000006d */
[----:B------:R-:W-:Y:S02]  /*24a0*/  @P0 FMNMX R6, R6, |R74|, !PT ;  /* 0x4000004a06060209 */ /* 0x000fe40007800000 */
[----:B------:R-:W-:Y:S01]  /*24b0*/  PRMT R107, R36, 0x7632, R107 ;  /* 0x00007632246b7816 */ /* 0x000fe2000000006b */
[----:B------:R-:W-:Y:S01]  /*24c0*/  @P1 FADD R110, R110, 1 ;  /* 0x3f8000006e6e1421 */ /* 0x000fe20000000000 */
[----:B------:R-:W-:Y:S02]  /*24d0*/  SHF.L.U32 R111, R111, 0x10, RZ ;  /* 0x000000106f6f7819 */ /* 0x000fe400000006ff */
[----:B------:R-:W-:-:S02]  /*24e0*/  @P0 FMNMX R6, R6, |R73|, !PT ;  /* 0x4000004906060209 */ /* 0x000fc40007800000 */
[----:B------:R-:W-:Y:S01]  /*24f0*/  SHF.L.U32 R99, R36, 0x10, RZ ;  /* 0x0000001024637819 */ /* 0x000fe200000006ff */
[----:B------:R-:W-:Y:S01]  /*2500*/  FFMA R78, R110, R106, R111 ;  /* 0x0000006a6e4e7223 */ /* 0x000fe2000000006f */
[----:B------:R-:W-:Y:S01]  /*2510*/  PRMT R108, R60, 0x7632, R108 ;  /* 0x000076323c6c7816 */ /* 0x000fe2000000006c */
[----:B------:R-:W-:Y:S01]  /*2520*/  FMUL R111, R101, R105 ;  /* 0x00000069656f7220 */ /* 0x000fe20000400000 */
[----:B------:R-:W-:Y:S01]  /*2530*/  SHF.L.U32 R107, R107, 0x10, RZ ;  /* 0x000000106b6b7819 */ /* 0x000fe200000006ff */
[----:B------:R-:W-:Y:S01]  /*2540*/  @P1 FADD R99, R99, 1 ;  /* 0x3f80000063631421 */ /* 0x000fe20000000000 */
[----:B------:R-:W-:Y:S02]  /*2550*/  @P0 FMNMX R6, R6, |R95|, !PT ;  /* 0x4000005f06060209 */ /* 0x000fe40007800000 */
[----:B------:R-:W-:Y:S01]  /*2560*/  SHF.L.U32 R106, R60, 0x10, RZ ;  /* 0x000000103c6a7819 */ /* 0x000fe200000006ff */
[----:B------:R-:W-:Y:S01]  /*2570*/  @P1 FADD R107, R107, 1 ;  /* 0x3f8000006b6b1421 */ /* 0x000fe20000000000 */
[----:B------:R-:W-:-:S02]  /*2580*/  SHF.L.U32 R108, R108, 0x10, RZ ;  /* 0x000000106c6c7819 */ /* 0x000fc400000006ff */
[----:B------:R-:W-:Y:S01]  /*2590*/  @P0 FMNMX R6, R6, |R94|, !PT ;  /* 0x4000005e06060209 */ /* 0x000fe20007800000 */
        /* <DEDUP_REMOVED lines=11> */
[----:B------:R-:W0:Y:S01]  /*2650*/  @!P2 LDC.64 R108, c[0x0][0x230] ;  /* 0x00008c00ff6cab82 */ /* 0x000e220000000a00 */
[----:B------:R-:W-:Y:S01]  /*2660*/  PRMT R112, R38, 0x7632, R112 ;  /* 0x0000763226707816 */ /* 0x000fe20000000070 */
[----:B------:R-:W-:Y:S01]  /*2670*/  @P1 FADD R80, R80, 1 ;  /* 0x3f80000050501421 */ /* 0x000fe20000000000 */
[----:B------:R-:W-:Y:S02]  /*2680*/  @P0 FMNMX R6, R6, |R97|, !PT ;  /* 0x4000006106060209 */ /* 0x000fe40007800000 */
[----:B------:R-:W-:Y:S02]  /*2690*/  SHF.L.U32 R110, R38, 0x10, RZ ;  /* 0x00000010266e7819 */ /* 0x000fe400000006ff */
[----:B------:R-:W-:Y:S01]  /*26a0*/  SHF.L.U32 R107, R106, 0x10, RZ ;  /* 0x000000106a6b7819 */ /* 0x000fe200000006ff */
[----:B------:R-:W-:Y:S01]  /*26b0*/  FMUL R106, R102, R105 ;  /* 0x00000069666a7220 */ /* 0x000fe20000400000 */
[----:B------:R-:W-:Y:S01]  /*26c0*/  PRMT R113, R62, 0x7632, R113 ;  /* 0x000076323e717816 */ /* 0x000fe20000000071 */
[----:B------:R-:W-:Y:S01]  /*26d0*/  @P1 FADD R110, R110, 1 ;  /* 0x3f8000006e6e1421 */ /* 0x000fe20000000000 */
[----:B------:R-:W-:Y:S01]  /*26e0*/  SHF.L.U32 R112, R112, 0x10, RZ ;  /* 0x0000001070707819 */ /* 0x000fe200000006ff */
[----:B------:R-:W-:Y:S01]  /*26f0*/  FFMA R102, R80, R81, R107 ;  /* 0x0000005150667223 */ /* 0x000fe2000000006b */
[----:B------:R-:W-:Y:S01]  /*2700*/  @P0 FMNMX R6, R6, |R96|, !PT ;  /* 0x4000006006060209 */ /* 0x000fe20007800000 */
[----:B------:R-:W1:Y:S01]  /*2710*/  LDC.64 R80, c[0x0][0x258] ;  /* 0x00009600ff507b82 */ /* 0x000e620000000a00 */
[----:B------:R-:W-:Y:S01]  /*2720*/  SHF.L.U32 R111, R62, 0x10, RZ ;  /* 0x000000103e6f7819 */ /* 0x000fe200000006ff */
[----:B------:R-:W-:Y:S01]  /*2730*/  @P1 FADD R112, R112, 1 ;  /* 0x3f80000070701421 */ /* 0x000fe20000000000 */
[----:B------:R-:W-:-:S02]  /*2740*/  SHF.L.U32 R113, R113, 0x10, RZ ;  /* 0x0000001071717819 */ /* 0x000fc400000006ff */
[----:B------:R-:W-:Y:S01]  /*2750*/  @P0 FMNMX R6, R6, |R77|, !PT ;  /* 0x4000004d06060209 */ /* 0x000fe20007800000 */
[----:B------:R-:W-:Y:S01]  /*2760*/  FFMA R107, R110, R106, R111 ;  /* 0x0000006a6e6b7223 */ /* 0x000fe2000000006f */
[----:B------:R-:W-:Y:S01]  /*2770*/  PRMT R110, R39, 0x7632, R110 ;  /* 0x00007632276e7816 */ /* 0x000fe2000000006e */
[----:B------:R-:W-:Y:S01]  /*2780*/  FFMA R106, R112, R82, R113 ;  /* 0x00000052706a7223 */ /* 0x000fe20000000071 */
[----:B------:R-:W-:Y:S01]  /*2790*/  @P0 FMNMX R6, R6, |R98|, !PT ;  /* 0x4000006206060209 */ /* 0x000fe20007800000 */
[----:B0-----:R-:W-:Y:S01]  /*27a0*/  @!P2 IMAD.WIDE R108, R5, 0x4, R108 ;  /* 0x00000004056ca825 */ /* 0x001fe200078e026c */
[----:B------:R-:W-:Y:S02]  /*27b0*/  SHF.L.U32 R82, R39, 0x10, RZ ;  /* 0x0000001027527819 */ /* 0x000fe400000006ff */
[----:B------:R-:W-:Y:S02]  /*27c0*/  SHF.L.U32 R110, R110, 0x10, RZ ;  /* 0x000000106e6e7819 */ /* 0x000fe400000006ff */
[----:B------:R-:W-:Y:S01]  /*27d0*/  @P0 FMNMX R6, R6, |R79|, !PT ;  /* 0x4000004f06060209 */ /* 0x000fe20007800000 */
[----:B------:R-:W-:Y:S01]  /*27e0*/  @P1 FADD R82, R82, 1 ;  /* 0x3f80000052521421 */ /* 0x000fe20000000000 */
[C---:B------:R-:W-:Y:S01]  /*27f0*/  SHF.L.U32 R111, R63.reuse, 0x10, RZ ;  /* 0x000000103f6f7819 */ /* 0x040fe200000006ff */
[----:B------:R-:W-:Y:S01]  /*2800*/  @P1 FADD R110, R110, 1 ;  /* 0x3f8000006e6e1421 */ /* 0x000fe20000000000 */
[----:B------:R-:W-:Y:S01]  /*2810*/  @P0 FMNMX R6, R6, |R78|, !PT ;  /* 0x4000004e06060209 */ /* 0x000fe20007800000 */
[----:B------:R0:W-:Y:S01]  /*2820*/  @!P2 STG.E desc[UR4][R108.64], R105 ;  /* 0x000000696c00a986 */ /* 0x0001e2000c101904 */
[----:B------:R-:W-:Y:S01]  /*2830*/  PLOP3.LUT P1, PT, PT, PT, UP0, 0x80, 0x0 ;  /* 0x000000000000781c */ /* 0x000fe20003f2f008 */
[----:B------:R-:W-:Y:S01]  /*2840*/  FFMA R104, R82, R104, R111 ;  /* 0x0000006852687223 */ /* 0x000fe2000000006f */
[----:B------:R-:W-:Y:S01]  /*2850*/  PRMT R112, R63, 0x7632, R112 ;  /* 0x000076323f707816 */ /* 0x000fe20000000070 */
[----:B-1----:R-:W-:Y:S01]  /*2860*/  IMAD.WIDE.U32 R116, R4, 0x10, R80 ;  /* 0x0000001004747825 */ /* 0x002fe200078e0050 */
[----:B------:R-:W-:-:S02]  /*2870*/  LOP3.LUT R82, R7, 0x1f, RZ, 0xc0, !PT ;  /* 0x0000001f07527812 */ /* 0x000fc400078ec0ff */
[----:B------:R-:W-:Y:S02]  /*2880*/  @P0 FMNMX R6, R6, |R101|, !PT ;  /* 0x4000006506060209 */ /* 0x000fe40007800000 */
[----:B------:R-:W-:Y:S01]  /*2890*/  SHF.L.U32 R111, R112, 0x10, RZ ;  /* 0x00000010706f7819 */ /* 0x000fe200000006ff */
[----:B------:R-:W-:Y:S01]  /*28a0*/  IMAD R82, R5, 0xc0, R82 ;  /* 0x000000c005527824 */ /* 0x000fe200078e0252 */
[----:B------:R-:W-:Y:S01]  /*28b0*/  @P0 FMNMX R6, R6, |R99|, !PT ;  /* 0x4000006306060209 */ /* 0x000fe20007800000 */
[----:B0-----:R-:W-:-:S04]  /*28c0*/  IMAD.WIDE.U32 R108, R3, 0x10, R80 ;  /* 0x00000010036c7825 */ /* 0x001fc800078e0050 */
[----:B------:R-:W-:Y:S01]  /*28d0*/  FFMA R103, R110, R103, R111 ;  /* 0x000000676e677223 */ /* 0x000fe2000000006f */
[----:B------:R-:W-:Y:S01]  /*28e0*/  @P0 FMNMX R6, R6, |R100|, !PT ;  /* 0x4000006406060209 */ /* 0x000fe20007800000 */
[-C--:B------:R-:W-:Y:S01]  /*28f0*/  @P1 FMUL R9, R9, R8.reuse ;  /* 0x0000000809091220 */ /* 0x080fe20000400000 */
[----:B------:R-:W-:Y:S01]  /*2900*/  IADD3 R115, R82, 0x20, RZ ;  /* 0x0000002052737810 */ /* 0x000fe20007ffe0ff */
        /* <DEDUP_REMOVED lines=12> */
[----:B------:R-:W-:Y:S01]  /*29d0*/  @P1 FMUL R83, R83, R8 ;  /* 0x0000000853531220 */ /* 0x000fe20000400000 */
[----:B------:R-:W-:Y:S01]  /*29e0*/  @P0 FMNMX R6, R6, |R106|, !PT ;  /* 0x4000006a06060209 */ /* 0x000fe20007800000 */
[----:B------:R-:W-:Y:S01]  /*29f0*/  IMAD.WIDE.U32 R2, R3, 0x10, R80 ;  /* 0x0000001003027825 */ /* 0x000fe200078e0050 */
[----:B------:R-:W-:-:S03]  /*2a00*/  F2FP.BF16.F32.PACK_AB R80, R0, R9 ;  /* 0x000000090050723e */ /* 0x000fc600000010ff */
[-C--:B------:R-:W-:Y:S01]  /*2a10*/  @P1 FMUL R64, R64, R8.reuse ;  /* 0x0000000840401220 */ /* 0x080fe20000400000 */
[----:B------:R-:W0:Y:S01]  /*2a20*/  LDC R0, c[0x0][0x210] ;  /* 0x00008400ff007b82 */ /* 0x000e220000000800 */
        /* <DEDUP_REMOVED lines=70> */
[----:B0-----:R-:W-:-:S03]  /*2e90*/  LEA R5, R0, R5, 0x2 ;  /* 0x0000000500057211 */ /* 0x001fc600078e10ff */
[----:B------:R1:W-:Y:S01]  /*2ea0*/  STG.E.128 desc[UR4][R2.64], R76 ;  /* 0x0000004c02007986 */ /* 0x0003e2000c101d04 */
[----:B------:R-:W-:-:S13]  /*2eb0*/  ISETP.GE.AND P0, PT, R5, UR12, PT ;  /* 0x0000000c05007c0c */ /* 0x000fda000bf06270 */
[----:B------:R-:W-:Y:S05]  /*2ec0*/  @!P0 BRA `(.L_x_10468) ;  /* 0xffffffd000f88947 */ /* 0x000fea000383ffff */
.L_x_10466:
[----:B------:R-:W-:Y:S05]  /*2ed0*/  BSYNC B0 ;  /* 0x0000000000007941 */ /* 0x000fea0003800000 */
.L_x_10465:
        /* <DEDUP_REMOVED lines=15> */
.L_x_10495:
        /* <DEDUP_REMOVED lines=28> */
.L_x_10498:
[----:B-1----:R-:W-:-:S07]  /*3190*/  FMNMX R5, R3, R2, !PT ;  /* 0x0000000203057209 */ /* 0x002fce0007800000 */
.L_x_10472:
[----:B------:R-:W-:Y:S05]  /*31a0*/  BSYNC B0 ;  /* 0x0000000000007941 */ /* 0x000fea0003800000 */
.L_x_10471:
[----:B------:R-:W-:Y:S01]  /*31b0*/  ISETP.NE.AND P0, PT, R7, RZ, PT ;  /* 0x000000ff0700720c */ /* 0x000fe20003f05270 */
[----:B------:R-:W-:-:S12]  /*31c0*/  BSSY B0, `(.L_x_10469) ;  /* 0x0000004000007945 */ /* 0x000fd80003800000 */
[----:B------:R-:W-:Y:S05]  /*31d0*/  @P0 BRA `(.L_x_10474) ;  /* 0x0000000000080947 */ /* 0x000fea0003800000 */
[----:B0-----:R-:W0:Y:S02]  /*31e0*/  LDC.64 R2, c[0x0][0x288] ;  /* 0x0000a200ff027b82 */ /* 0x001e240000000a00 */
[----:B0-----:R1:W-:Y:S02]  /*31f0*/  REDG.E.MAX.S32.STRONG.GPU desc[UR4][R2.64], R5 ;  /* 0x000000050200798e */ /* 0x0013e4000d10e384 */
.L_x_10474:
[----:B------:R-:W-:Y:S05]  /*3200*/  BSYNC B0 ;  /* 0x0000000000007941 */ /* 0x000fea0003800000 */
.L_x_10469:
        /* <DEDUP_REMOVED lines=12> */
[----:B01----:R-:W-:Y:S05]  /*32d0*/  CALL.REL.NOINC `($__internal_151_$__cuda_sm20_rcp_rn_f32_slowpath) ;  /* 0x0000000c00c87944 */ /* 0x003fea0003c00000 */
[----:B------:R-:W-:Y:S01]  /*32e0*/  MOV R5, R0 ;  /* 0x0000000000057202 */ /* 0x000fe20000000f00 */
[----:B------:R-:W-:Y:S06]  /*32f0*/  BRA `(.L_x_10476) ;  /* 0x0000000000107947 */ /* 0x000fec0003800000 */
.L_x_10475:
[----:B-1----:R-:W1:Y:S02]  /*3300*/  MUFU.RCP R5, R8 ;  /* 0x0000000800057308 */ /* 0x002e640000001000 */
[----:B-1----:R-:W-:-:S04]  /*3310*/  FFMA R0, R5, R8, -1 ;  /* 0xbf80000005007423 */ /* 0x002fc80000000008 */
[----:B------:R-:W-:-:S04]  /*3320*/  FADD.FTZ R0, -R0, -RZ ;  /* 0x800000ff00007221 */ /* 0x000fc80000010100 */
[----:B------:R-:W-:-:S07]  /*3330*/  FFMA R5, R5, R0, R5 ;  /* 0x0000000005057223 */ /* 0x000fce0000000005 */
.L_x_10476:
[----:B0-----:R-:W0:Y:S02]  /*3340*/  LDC.64 R2, c[0x0][0x280] ;  /* 0x0000a000ff027b82 */ /* 0x001e240000000a00 */
[----:B0-----:R-:W-:Y:S01]  /*3350*/  STG.E desc[UR4][R2.64], R5 ;  /* 0x0000000502007986 */ /* 0x001fe2000c101904 */
[----:B------:R-:W-:Y:S05]  /*3360*/  EXIT ;  /* 0x000000000000794d */ /* 0x000fea0003800000 */
.L_x_10467:
[----:B------:R-:W-:Y:S01]  /*3370*/  HFMA2.MMA R107, -RZ, RZ, 0, 5.9604644775390625e-08 ;  /* 0x00000001ff6b7435 */ /* 0x000fe200000001ff */
[----:B------:R-:W-:Y:S01]  /*3380*/  BSSY B1, `(.L_x_10477) ;  /* 0x0000006000017945 */ /* 0x000fe20003800000 */
[----:B------:R-:W-:Y:S02]  /*3390*/  MOV R106, 0x1f ;  /* 0x0000001f006a7802 */ /* 0x000fe40000000f00 */
[----:B------:R-:W-:-:S07]  /*33a0*/  MOV R105, 0xffffffff ;  /* 0xffffffff00697802 */ /* 0x000fce0000000f00 */
[----:B-----5:R-:W-:Y:S05]  /*33b0*/  WARPSYNC.COLLECTIVE R105, `(.L_x_10478) ;  /* 0x0000000069087348 */ /* 0x020fea0003c00000 */
[----:B------:R0:W1:Y:S02]  /*33c0*/  SHFL.BFLY P0, R105, R108, R107, R106 ;  /* 0x0c00006b6c697389 */ /* 0x000064000000006a */
[----:B01---5:R-:W-:Y:S01]  /*33d0*/  ENDCOLLECTIVE ;  /* 0x000000000000791b */ /* 0x023fe20003800000 */
.L_x_10478:
[----:B------:R-:W-:Y:S05]  /*33e0*/  BSYNC B1 ;  /* 0x0000000000017941 */ /* 0x000fea0003800000 */
.L_x_10477:
[----:B------:R-:W-:Y:S01]  /*33f0*/  FADD R108, R108, R105 ;  /* 0x000000696c6c7221 */ /* 0x000fe20000000000 */
[----:B------:R-:W-:Y:S01]  /*3400*/  HFMA2.MMA R107, -RZ, RZ, 0, 1.1920928955078125e-07 ;  /* 0x00000002ff6b7435 */ /* 0x000fe200000001ff */
[----:B------:R-:W-:Y:S02]  /*3410*/  MOV R105, 0xffffffff ;  /* 0xffffffff00697802 */ /* 0x000fe40000000f00 */
[----:B------:R-:W-:-:S08]  /*3420*/  MOV R106, 0x1f ;  /* 0x0000001f006a7802 */ /* 0x000fd00000000f00 */
[----:B------:R-:W-:Y:S05]  /*3430*/  WARPSYNC.COLLECTIVE R105, `(.L_x_10479) ;  /* 0x0000000069087348 */ /* 0x000fea0003c00000 */
[----:B------:R0:W1:Y:S02]  /*3440*/  SHFL.BFLY P0, R105, R108, R107, R106 ;  /* 0x0c00006b6c697389 */ /* 0x000064000000006a */
[----:B01----:R-:W-:Y:S01]  /*3450*/  ENDCOLLECTIVE ;  /* 0x000000000000791b */ /* 0x003fe20003800000 */
.L_x_10479:
        /* <DEDUP_REMOVED lines=8> */
.L_x_10480:
        /* <DEDUP_REMOVED lines=8> */
.L_x_10481:
        /* <DEDUP_REMOVED lines=8> */
.L_x_10482:
[----:B------:R-:W-:Y:S01]  /*35e0*/  HFMA2.MMA R107, -RZ, RZ, 0, 5.9604644775390625e-08 ;  /* 0x00000001ff6b7435 */ /* 0x000fe200000001ff */
[----:B------:R-:W-:-:S05]  /*35f0*/  MOV R112, R105 ;  /* 0x0000006900707202 */ /* 0x000fca0000000f00 */
        /* <DEDUP_REMOVED lines=95> */
[----:B------:R-:W-:-:S04]  /*3bf0*/  FFMA R105, R102, R102, R105 ;  /* 0x0000006666697223 */ /* 0x000fc80000000069 */
[----:B------:R-:W-:-:S04]  /*3c00*/  FFMA R105, R82, R82, R105 ;  /* 0x0000005252697223 */ /* 0x000fc80000000069 */
[----:B------:R-:W-:Y:S01]  /*3c10*/  FFMA R108, R104, R104, R105 ;  /* 0x00000068686c7223 */ /* 0x000fe20000000069 */
[----:B------:R-:W-:-:S03]  /*3c20*/  MOV R105, 0xffffffff ;  /* 0xffffffff00697802 */ /* 0x000fc60000000f00 */
[----:B------:R-:W-:-:S07]  /*3c30*/  FFMA R108, R103, R103, R108 ;  /* 0x00000067676c7223 */ /* 0x000fce000000006c */
[----:B------:R-:W-:Y:S05]  /*3c40*/  WARPSYNC.COLLECTIVE R105, `(.L_x_10483) ;  /* 0x0000000069087348 */ /* 0x000fea0003c00000 */
[----:B------:R0:W1:Y:S02]  /*3c50*/  SHFL.BFLY P0, R105, R108, R107, R106 ;  /* 0x0c00006b6c697389 */ /* 0x000064000000006a */
[----:B01----:R-:W-:Y:S01]  /*3c60*/  ENDCOLLECTIVE ;  /* 0x000000000000791b */ /* 0x003fe20003800000 */
.L_x_10483:
        /* <DEDUP_REMOVED lines=8> */
.L_x_10484:
        /* <DEDUP_REMOVED lines=8> */
.L_x_10485:
        /* <DEDUP_REMOVED lines=8> */
.L_x_10486:
        /* <DEDUP_REMOVED lines=8> */
.L_x_10487:
[----:B------:R-:W-:Y:S01]  /*3e70*/  MOV R113, R105 ;  /* 0x0000006900717202 */ /* 0x000fe20000000f00 */
[----:B------:R-:W-:Y:S06]  /*3e80*/  BRA `(.L_x_10488) ;  /* 0xffffffd400107947 */ /* 0x000fec000383ffff */
.L_x_10470:
[----:B------:R-:W-:Y:S01]  /*3e90*/  HFMA2.MMA R4, -RZ, RZ, 0, 9.5367431640625e-07 ;  /* 0x00000010ff047435 */ /* 0x000fe200000001ff */
[----:B------:R-:W-:Y:S01]  /*3ea0*/  BSSY B0, `(.L_x_10489) ;  /* 0x0000006000007945 */ /* 0x000fe20003800000 */
[----:B------:R-:W-:Y:S02]  /*3eb0*/  MOV R11, 0x1f ;  /* 0x0000001f000b7802 */ /* 0x000fe40000000f00 */
[----:B------:R-:W-:-:S07]  /*3ec0*/  MOV R105, 0xffffffff ;  /* 0xffffffff00697802 */ /* 0x000fce0000000f00 */
[----:B-1---5:R-:W-:Y:S05]  /*3ed0*/  WARPSYNC.COLLECTIVE R105, `(.L_x_10490) ;  /* 0x0000000069087348 */ /* 0x022fea0003c00000 */
[----:B------:R0:W2:Y:S02]  /*3ee0*/  SHFL.DOWN P0, R9, R6, R4, R11 ;  /* 0x0800000406097389 */ /* 0x0000a4000000000b */
[----:B012--5:R-:W-:Y:S01]  /*3ef0*/  ENDCOLLECTIVE ;  /* 0x000000000000791b */ /* 0x027fe20003800000 */
.L_x_10490:
[----:B------:R-:W-:Y:S05]  /*3f00*/  BSYNC B0 ;  /* 0x0000000000007941 */ /* 0x000fea0003800000 */
.L_x_10489:
        /* <DEDUP_REMOVED lines=9> */
.L_x_10491:
[----:B------:R-:W-:Y:S01]  /*3fa0*/  HFMA2.MMA R4, -RZ, RZ, 0, 2.384185791015625e-07 ;  /* 0x00000004ff047435 */ /* 0x000fe200000001ff */
[----:B------:R-:W-:-:S04]  /*3fb0*/  MOV R0, R9 ;  /* 0x0000000900007202 */ /* 0x000fc80000000f00 */
[----:B------:R-:W-:-:S04]  /*3fc0*/  FMNMX R0, R3, R0, !PT ;  /* 0x0000000003007209 */ /* 0x000fc80007800000 */
[----:B------:R-:W-:-:S07]  /*3fd0*/  MOV R6, R0 ;  /* 0x0000000000067202 */ /* 0x000fce0000000f00 */
[----:B------:R-:W-:Y:S05]  /*3fe0*/  WARPSYNC.COLLECTIVE R105, `(.L_x_10492) ;  /* 0x0000000069087348 */ /* 0x000fea0003c00000 */
[----:B------:R0:W1:Y:S02]  /*3ff0*/  SHFL.DOWN P0, R9, R6, R4, R11 ;  /* 0x0800000406097389 */ /* 0x000064000000000b */
[----:B01----:R-:W-:Y:S01]  /*4000*/  ENDCOLLECTIVE ;  /* 0x000000000000791b */ /* 0x003fe20003800000 */
.L_x_10492:
[----:B------:R-:W-:Y:S01]  /*4010*/  HFMA2.MMA R4, -RZ, RZ, 0, 1.1920928955078125e-07 ;  /* 0x00000002ff047435 */ /* 0x000fe200000001ff */
[----:B------:R-:W-:-:S04]  /*4020*/  MOV R5, R9 ;  /* 0x0000000900057202 */ /* 0x000fc80000000f00 */
[----:B------:R-:W-:-:S04]  /*4030*/  FMNMX R5, R0, R5, !PT ;  /* 0x0000000500057209 */ /* 0x000fc80007800000 */
[----:B------:R-:W-:-:S07]  /*4040*/  MOV R6, R5 ;  /* 0x0000000500067202 */ /* 0x000fce0000000f00 */
[----:B------:R-:W-:Y:S05]  /*4050*/  WARPSYNC.COLLECTIVE R105, `(.L_x_10493) ;  /* 0x0000000069087348 */ /* 0x000fea0003c00000 */
[----:B------:R0:W1:Y:S02]  /*4060*/  SHFL.DOWN P0, R9, R6, R4, R11 ;  /* 0x0800000406097389 */ /* 0x000064000000000b */
[----:B01----:R-:W-:Y:S01]  /*4070*/  ENDCOLLECTIVE ;  /* 0x000000000000791b */ /* 0x003fe20003800000 */
.L_x_10493:
[----:B------:R-:W-:Y:S01]  /*4080*/  HFMA2.MMA R4, -RZ, RZ, 0, 5.9604644775390625e-08 ;  /* 0x00000001ff047435 */ /* 0x000fe200000001ff */
[----:B------:R-:W-:-:S04]  /*4090*/  MOV R2, R9 ;  /* 0x0000000900027202 */ /* 0x000fc80000000f00 */
[----:B------:R-:W-:-:S04]  /*40a0*/  FMNMX R2, R5, R2, !PT ;  /* 0x0000000205027209 */ /* 0x000fc80007800000 */
[----:B------:R-:W-:-:S07]  /*40b0*/  MOV R6, R2 ;  /* 0x0000000200067202 */ /* 0x000fce0000000f00 */
[----:B------:R-:W-:Y:S05]  /*40c0*/  WARPSYNC.COLLECTIVE R105, `(.L_x_10494) ;  /* 0x0000000069087348 */ /* 0x000fea0003c00000 */
[----:B------:R0:W1:Y:S02]  /*40d0*/  SHFL.DOWN P0, R9, R6, R4, R11 ;  /* 0x0800000406097389 */ /* 0x000064000000000b */
[----:B01----:R-:W-:Y:S01]  /*40e0*/  ENDCOLLECTIVE ;  /* 0x000000000000791b */ /* 0x003fe20003800000 */
.L_x_10494:
[----:B------:R-:W-:Y:S05]  /*40f0*/  BRA `(.L_x_10495) ;  /* 0xffffffec00b47947 */ /* 0x000fea000383ffff */
.L_x_10473:
[----:B------:R-:W-:Y:S01]  /*4100*/  HFMA2.MMA R4, -RZ, RZ, 0, 1.1920928955078125e-07 ;  /* 0x00000002ff047435 */ /* 0x000fe200000001ff */
[----:B-1----:R-:W-:Y:S02]  /*4110*/  MOV R6, R0 ;  /* 0x0000000000067202 */ /* 0x002fe40000000f00 */
[----:B------:R-:W-:Y:S02]  /*4120*/  MOV R11, 0x1f ;  /* 0x0000001f000b7802 */ /* 0x000fe40000000f00 */
[----:B------:R-:W-:-:S07]  /*4130*/  MOV R105, 0xffffffff ;  /* 0xffffffff00697802 */ /* 0x000fce0000000f00 */
[----:B0----5:R-:W-:Y:S05]  /*4140*/  WARPSYNC.COLLECTIVE R105, `(.L_x_10496) ;  /* 0x0000000069087348 */ /* 0x021fea0003c00000 */
[----:B------:R1:W2:Y:S02]  /*4150*/  SHFL.DOWN P0, R9, R6, R4, R11 ;  /* 0x0800000406097389 */ /* 0x0002a4000000000b */
[----:B012--5:R-:W-:Y:S01]  /*4160*/  ENDCOLLECTIVE ;  /* 0x000000000000791b */ /* 0x027fe20003800000 */
.L_x_10496:
[----:B------:R-:W-:Y:S01]  /*4170*/  HFMA2.MMA R4, -RZ, RZ, 0, 5.9604644775390625e-08 ;  /* 0x00000001ff047435 */ /* 0x000fe200000001ff */
[----:B------:R-:W-:-:S04]  /*4180*/  MOV R3, R9 ;  /* 0x0000000900037202 */ /* 0x000fc80000000f00 */
[----:B------:R-:W-:-:S04]  /*4190*/  FMNMX R3, R3, R0, !PT ;  /* 0x0000000003037209 */ /* 0x000fc80007800000 */
[----:B------:R-:W-:-:S07]  /*41a0*/  MOV R6, R3 ;  /* 0x0000000300067202 */ /* 0x000fce0000000f00 */
[----:B------:R-:W-:Y:S05]  /*41b0*/  WARPSYNC.COLLECTIVE R105, `(.L_x_10497) ;  /* 0x0000000069087348 */ /* 0x000fea0003c00000 */
[----:B------:R0:W1:Y:S02]  /*41c0*/  SHFL.DOWN P0, R9, R6, R4, R11 ;  /* 0x0800000406097389 */ /* 0x000064000000000b */
[----:B01----:R-:W-:Y:S01]  /*41d0*/  ENDCOLLECTIVE ;  /* 0x000000000000791b */ /* 0x003fe20003800000 */
.L_x_10497:
[----:B------:R-:W-:Y:S01]  /*41e0*/  MOV R2, R9 ;  /* 0x0000000900027202 */ /* 0x000fe20000000f00 */
[----:B------:R-:W-:Y:S06]  /*41f0*/  BRA `(.L_x_10498) ;  /* 0xffffffec00e47947 */ /* 0x000fec000383ffff */
        .weak           $__internal_151_$__cuda_sm20_rcp_rn_f32_slowpath
        .type           $__internal_151_$__cuda_sm20_rcp_rn_f32_slowpath,@function
        .size           $__internal_151_$__cuda_sm20_rcp_rn_f32_slowpath,(.L_x_14487 - $__internal_151_$__cuda_sm20_rcp_rn_f32_slowpath)
$__internal_151_$__cuda_sm20_rcp_rn_f32_slowpath:
        /* <DEDUP_REMOVED lines=15> */
.L_x_10499:
        /* <DEDUP_REMOVED lines=33> */
.L_x_10501:
[----:B------:R0:W1:Y:S02]  /*4500*/  MUFU.RCP R0, R8 ;  /* 0x0000000800007308 */ /* 0x0000640000001000 */
.L_x_10500:
[----:B------:R-:W-:Y:S02]  /*4510*/  MOV R2, R6 ;  /* 0x0000000600027202 */ /* 0x000fe40000000f00 */
[----:B------:R-:W-:-:S04]  /*4520*/  MOV R3, 0x0 ;  /* 0x0000000000037802 */ /* 0x000fc80000000f00 */
[----:B0123--:R-:W-:Y:S05]  /*4530*/  RET.REL.NODEC R2 `(_ZN18transformer_engine13normalization19ln_fwd_tuned_kernelINS0_13Kernel_traitsI13__nv_bfloat16S3_S3_fjLj1536ELj1ELj4ELj1ELj16ENS0_18Kernel_traits_baseILj1536ES3_S3_S3_fjLj128EEEEEEEvNS0_19ForwardKernelParamsE) ;  /* 0xffffffb802b07950 */ /* 0x00ffea0003c3ffff */
.L_x_10502:
        /* <DEDUP_REMOVED lines=12> */
.L_x_14487:


//--------------------- .text._ZN18transformer_engine13normalization19ln_fwd_tuned_kernelINS0_13Kernel_traitsIff6__halffjLj1536ELj1ELj4ELj1ELj16ENS0_18Kernel_traits_baseILj1536EffS3_fjLj128EEEEEEEvNS0_19ForwardKernelParamsE --------------------------
	.section	.text._ZN18transformer_engine13normalization19ln_fwd_tuned_kernelINS0_13Kernel_traitsIff6__halffjLj1536ELj1ELj4ELj1ELj16ENS0_18Kernel_traits_baseILj1536EffS3_fjLj128EEEEEEEvNS0_19ForwardKernelParamsE,"ax",@progbits
	.align	128
        .global         _ZN18transformer_engine13normalization19ln_fwd_tuned_kernelINS0_13Kernel_traitsIff6__halffjLj1536ELj1ELj4ELj1ELj16ENS0_18Kernel_traits_baseILj1536EffS3_fjLj128EEEEEEEvNS0_19ForwardKernelParamsE
        .type           _ZN18transformer_engine13normalization19ln_fwd_tuned_kernelINS0_13Kernel_traitsIff6__halffjLj1536ELj1ELj4ELj1ELj16ENS0_18Kernel_traits_baseILj1536EffS3_fjLj128EEEEEEEvNS0_19ForwardKernelParamsE,@function
        .size           _ZN18transformer_engine13normalization19ln_fwd_tuned_kernelINS0_13Kernel_traitsIff6__halffjLj1536ELj1ELj4ELj1ELj16ENS0_18Kernel_traits_baseILj1536EffS3_fjLj128EEEEEEEvNS0_19ForwardKernelParamsE,(.L_x_14488 - _ZN18transformer_engine13normalization19ln_fwd_tuned_kernelINS0_13Kernel_traitsIff6__halffjLj1536ELj1ELj4ELj1ELj16ENS0_18Kernel_traits_baseILj1536EffS3_fjLj128EEEEEEEvNS0_19ForwardKernelParamsE)
        .other          _ZN18transformer_engine13normalization19ln_fwd_tuned_kernelINS0_13Kernel_traitsIff6__halffjLj1536ELj1ELj4ELj1ELj16ENS0_18Kernel_traits_baseILj1536EffS3_fjLj128EEEEEEEvNS0_19ForwardKernelParamsE,@"STO_CUDA_ENTRY STV_DEFAULT"
_ZN18transformer_engine13normalization19ln_fwd_tuned_kernelINS0_13Kernel_traitsIff6__halffjLj1536ELj1ELj4ELj1ELj16ENS0_18Kernel_traits_baseILj1536EffS3_fjLj128EEEEEEEvNS0_19ForwardKernelParamsE:
.text._ZN18transformer_engine13normalization19ln_fwd_tuned_kernelINS0_13Kernel_traitsIff6__halffjLj1536ELj1ELj4ELj1ELj16ENS0_18Kernel_traits_baseILj1536EffS3_fjLj128EEEEEEEvNS0_19ForwardKernelParamsE:
        /* <DEDUP_REMOVED lines=52> */
.L_x_10506:
        /* <DEDUP_REMOVED lines=204> */
.L_x_10526:
        /* <DEDUP_REMOVED lines=123> */
[----:B------:R-:W-:Y:S01]  /*17b0*/  F2F.F16.F32 R10, R10 ;  /* 0x0000000a000a7304 */ /* 0x000fe20000200800 */
[----:B------:R-:W-:Y:S01]  /*17c0*/  FSEL R128, R91, R128, !P3 ;  /* 0x000000805b807208 */ /* 0x000fe20005800000 */
[----:B------:R-:W-:Y:S01]  /*17d0*/  FMUL R151, R151, R156 ;  /* 0x0000009c97977220 */ /* 0x000fe20000400000 */
[----:B------:R-:W-:Y:S01]  /*17e0*/  @P0 FMNMX R152, R152, |R108|, !PT ;  /* 0x4000006c98980209 */ /* 0x000fe20007800000 */
[----:B------:R-:W-:Y:S01]  /*17f0*/  FFMA R122, R121, R122, R42 ;  /* 0x0000007a797a7223 */ /* 0x000fe2000000002a */
[----:B------:R-:W-:Y:S01]  /*1800*/  F2FP.F16.F32.PACK_AB R0, RZ, R0 ;  /* 0x00000000ff00723e */ /* 0x000fe200000000ff */
[----:B------:R-:W-:Y:S01]  /*1810*/  FFMA R121, R128, R123, R43 ;  /* 0x0000007b80797223 */ /* 0x000fe2000000002b */
[----:B------:R-:W-:Y:S01]  /*1820*/  FADD R123, R84, 1 ;  /* 0x3f800000547b7421 */ /* 0x000fe20000000000 */
[C---:B------:R-:W-:Y:S01]  /*1830*/  FADD R128, R85.reuse, 1 ;  /* 0x3f80000055807421 */ /* 0x040fe20000000000 */
[----:B------:R-:W-:Y:S01]  /*1840*/  @P0 FMNMX R152, R152, |R110|, !PT ;  /* 0x4000006e98980209 */ /* 0x000fe20007800000 */
[----:B------:R-:W-:Y:S01]  /*1850*/  F2F.F16.F32 R2, R2 ;  /* 0x0000000200027304 */ /* 0x000fe20000200800 */
[----:B------:R-:W-:Y:S01]  /*1860*/  F2FP.F16.F32.PACK_AB R158, RZ, R9 ;  /* 0x00000009ff9e723e */ /* 0x000fe200000000ff */
        /* <DEDUP_REMOVED lines=13> */
[----:B------:R-:W-:Y:S01]  /*1940*/  F2F.F16.F32 R110, R110 ;  /* 0x0000006e006e7304 */ /* 0x000fe20000200800 */
        /* <DEDUP_REMOVED lines=11> */
[----:B------:R-:W-:Y:S01]  /*1a00*/  F2F.F16.F32 R109, R109 ;  /* 0x0000006d006d7304 */ /* 0x000fe20000200800 */
[----:B------:R-:W-:Y:S01]  /*1a10*/  F2FP.F16.F32.PACK_AB R11, RZ, R11 ;  /* 0x0000000bff0b723e */ /* 0x000fe200000000ff */
        /* <DEDUP_REMOVED lines=10> */
[----:B------:R-:W-:Y:S01]  /*1ac0*/  F2F.F16.F32 R114, R114 ;  /* 0x0000007200727304 */ /* 0x000fe20000200800 */
[-C--:B------:R-:W-:Y:S02]  /*1ad0*/  @P1 FMUL R115, R115, R155.reuse ;  /* 0x0000009b73731220 */ /* 0x080fe40000400000 */
[----:B------:R-:W-:Y:S02]  /*1ae0*/  FSEL R128, R83, R128, !P3 ;  /* 0x0000008053807208 */ /* 0x000fe40005800000 */
[----:B------:R-:W-:Y:S01]  /*1af0*/  @P0 FMNMX R152, R152, |R116|, !PT ;  /* 0x4000007498980209 */ /* 0x000fe20007800000 */
[----:B------:R-:W-:-:S02]  /*1b00*/  @P1 FMUL R116, R116, R155 ;  /* 0x0000009b74741220 */ /* 0x000fc40000400000 */
[----:B------:R-:W-:Y:S01]  /*1b10*/  FFMA R128, R128, R131, R35 ;  /* 0x0000008380807223 */ /* 0x000fe20000000023 */
[----:B------:R-:W-:Y:S01]  /*1b20*/  FADD R131, R76, 1 ;  /* 0x3f8000004c837421 */ /* 0x000fe20000000000 */
[----:B------:R-:W-:Y:S01]  /*1b30*/  @P0 FMNMX R152, R152, |R118|, !PT ;  /* 0x4000007698980209 */ /* 0x000fe20007800000 */
[----:B------:R-:W1:Y:S01]  /*1b40*/  F2F.F16.F32 R113, R113 ;  /* 0x0000007100717304 */ /* 0x000e620000200800 */
        /* <DEDUP_REMOVED lines=10> */
[----:B------:R-:W2:Y:S01]  /*1bf0*/  F2F.F16.F32 R118, R118 ;  /* 0x0000007600767304 */ /* 0x000ea20000200800 */
        /* <DEDUP_REMOVED lines=14> */
[----:B------:R-:W-:Y:S01]  /*1ce0*/  F2F.F16.F32 R117, R117 ;  /* 0x0000007500757304 */ /* 0x000fe20000200800 */
[----:B------:R-:W-:Y:S01]  /*1cf0*/  @P0 FMNMX R152, R152, |R121|, !PT ;  /* 0x4000007998980209 */ /* 0x000fe20007800000 */
[----:B------:R-:W-:Y:S01]  /*1d00*/  FFMA R137, R131, R136, R24 ;  /* 0x0000008883897223 */ /* 0x000fe20000000018 */
[----:B------:R-:W-:Y:S01]  /*1d10*/  FADD R131, R74, 1 ;  /* 0x3f8000004a837421 */ /* 0x000fe20000000000 */
[----:B------:R-:W-:Y:S01]  /*1d20*/  FFMA R136, R130, R157, R25 ;  /* 0x0000009d82887223 */ /* 0x000fe20000000019 */
[----:B------:R-:W-:Y:S01]  /*1d30*/  FADD R130, R75, 1 ;  /* 0x3f8000004b827421 */ /* 0x000fe20000000000 */
[----:B------:R-:W-:Y:S01]  /*1d40*/  FMUL R157, R139, R156 ;  /* 0x0000009c8b9d7220 */ /* 0x000fe20000400000 */
[----:B------:R-:W-:Y:S01]  /*1d50*/  @P0 FMNMX R152, R152, |R123|, !PT ;  /* 0x4000007b98980209 */ /* 0x000fe20007800000 */
[----:B------:R-:W3:Y:S01]  /*1d60*/  F2F.F16.F32 R122, R122 ;  /* 0x0000007a007a7304 */ /* 0x000ee20000200800 */
        /* <DEDUP_REMOVED lines=24> */
[----:B------:R-:W4:Y:S01]  /*1ef0*/  F2F.F16.F32 R126, R126 ;  /* 0x0000007e007e7304 */ /* 0x000f220000200800 */
        /* <DEDUP_REMOVED lines=21> */
[----:B------:R-:W0:Y:S01]  /*2050*/  F2F.F16.F32 R129, R129 ;  /* 0x0000008100817304 */ /* 0x000e220000200800 */
        /* <DEDUP_REMOVED lines=23> */
[----:B------:R-:W0:Y:S01]  /*21d0*/  F2F.F16.F32 R135, R135 ;  /* 0x0000008700877304 */ /* 0x000e220000200800 */
        /* <DEDUP_REMOVED lines=9> */
[----:B------:R-:W-:Y:S01]  /*2270*/  F2F.F16.F32 R134, R134 ;  /* 0x0000008600867304 */ /* 0x000fe20000200800 */
[----:B------:R-:W-:Y:S01]  /*2280*/  @P0 FMNMX R152, R152, |R139|, !PT ;  /* 0x4000008b98980209 */ /* 0x000fe20007800000 */
[----:B------:R-:W-:Y:S01]  /*2290*/  @P1 FMUL R139, R139, R155 ;  /* 0x0000009b8b8b1220 */ /* 0x000fe20000400000 */
[----:B------:R-:W-:-:S02]  /*22a0*/  LOP3.LUT R10, R9, R10, RZ, 0xfc, !PT ;  /* 0x0000000a090a7212 */ /* 0x000fc400078efcff */
[----:B------:R-:W-:Y:S02]  /*22b0*/  SHF.L.U32 R9, R2, 0x10, RZ ;  /* 0x0000001002097819 */ /* 0x000fe400000006ff */
[----:B------:R-:W-:Y:S01]  /*22c0*/  F2FP.F16.F32.PACK_AB R2, RZ, R108 ;  /* 0x0000006cff02723e */ /* 0x000fe200000000ff */
[----:B------:R-:W1:Y:S01]  /*22d0*/  F2F.F16.F32 R139, R139 ;  /* 0x0000008b008b7304 */ /* 0x000e620000200800 */
[----:B------:R-:W-:Y:S02]  /*22e0*/  LOP3.LUT R131, R10, R9, RZ, 0xfc, !PT ;  /* 0x000000090a837212 */ /* 0x000fe400078efcff */
[----:B------:R-:W-:Y:S02]  /*22f0*/  LOP3.LUT R2, R2, 0xffff, RZ, 0xc0, !PT ;  /* 0x0000ffff02027812 */ /* 0x000fe400078ec0ff */
[----:B------:R-:W-:Y:S01]  /*2300*/  @P0 FMNMX R152, R152, |R138|, !PT ;  /* 0x4000008a98980209 */ /* 0x000fe20007800000 */
[----:B------:R-:W-:Y:S01]  /*2310*/  @P1 FMUL R138, R138, R155 ;  /* 0x0000009b8a8a1220 */ /* 0x000fe20000400000 */
[----:B------:R-:W-:-:S02]  /*2320*/  SHF.L.U64.HI R9, R2, 0x10, RZ ;  /* 0x0000001002097819 */ /* 0x000fc400000102ff */
[----:B------:R-:W-:Y:S02]  /*2330*/  PRMT R10, R11, 0x5410, R2 ;  /* 0x000054100b0a7816 */ /* 0x000fe40000000002 */
[----:B------:R-:W-:Y:S01]  /*2340*/  LOP3.LUT R9, R9, R110, RZ, 0xfc, !PT ;  /* 0x0000006e09097212 */ /* 0x000fe200078efcff */
[----:B------:R-:W-:Y:S01]  /*2350*/  F2F.F16.F32 R138, R138 ;  /* 0x0000008a008a7304 */ /* 0x000fe20000200800 */
[----:B------:R-:W-:Y:S02]  /*2360*/  SHF.L.U32 R2, R109, 0x10, RZ ;  /* 0x000000106d027819 */ /* 0x000fe400000006ff */
[----:B------:R-:W-:Y:S02]  /*2370*/  F2FP.F16.F32.PACK_AB R109, RZ, R111 ;  /* 0x0000006fff6d723e */ /* 0x000fe400000000ff */
[----:B------:R-:W-:Y:S02]  /*2380*/  LOP3.LUT R11, R9, R2, RZ, 0xfc, !PT ;  /* 0x00000002090b7212 */ /* 0x000fe400078efcff */
[----:B------:R-:W-:-:S02]  /*2390*/  F2FP.F16.F32.PACK_AB R2, RZ, R112 ;  /* 0x00000070ff02723e */ /* 0x000fc400000000ff */
[----:B------:R-:W-:Y:S02]  /*23a0*/  F2FP.F16.F32.PACK_AB R111, RZ, R115 ;  /* 0x00000073ff6f723e */ /* 0x000fe400000000ff */
[----:B------:R-:W-:Y:S02]  /*23b0*/  LOP3.LUT R2, R2, 0xffff, RZ, 0xc0, !PT ;  /* 0x0000ffff02027812 */ /* 0x000fe400078ec0ff */
[----:B------:R-:W-:Y:S01]  /*23c0*/  @P0 FMNMX R152, R152, |R140|, !PT ;  /* 0x4000008c98980209 */ /* 0x000fe20007800000 */
[----:B------:R-:W-:Y:S01]  /*23d0*/  @P1 FMUL R140, R140, R155 ;  /* 0x0000009b8c8c1220 */ /* 0x000fe20000400000 */
[----:B------:R-:W-:Y:S02]  /*23e0*/  PRMT R108, R109, 0x5410, R2 ;  /* 0x000054106d6c7816 */ /* 0x000fe40000000002 */
[----:B------:R-:W-:Y:S02]  /*23f0*/  SHF.L.U64.HI R9, R2, 0x10, RZ ;  /* 0x0000001002097819 */ /* 0x000fe400000102ff */
[----:B------:R-:W-:-:S02]  /*2400*/  F2FP.F16.F32.PACK_AB R2, RZ, R116 ;  /* 0x00000074ff02723e */ /* 0x000fc400000000ff */
[----:B------:R-:W-:Y:S02]  /*2410*/  LOP3.LUT R114, R9, R114, RZ, 0xfc, !PT ;  /* 0x0000007209727212 */ /* 0x000fe400078efcff */
[----:B------:R-:W-:Y:S02]  /*2420*/  LOP3.LUT R2, R2, 0xffff, RZ, 0xc0, !PT ;  /* 0x0000ffff02027812 */ /* 0x000fe400078ec0ff */
[----:B------:R-:W-:Y:S02]  /*2430*/  LOP3.LUT R109, R114, R113, RZ, 0xfc, !PT ;  /* 0x00000071726d7212 */ /* 0x000fe400078efcff */
[----:B------:R-:W-:Y:S02]  /*2440*/  SHF.L.U64.HI R9, R2, 0x10, RZ ;  /* 0x0000001002097819 */ /* 0x000fe400000102ff */
[----:B------:R-:W-:Y:S02]  /*2450*/  PRMT R110, R111, 0x5410, R2 ;  /* 0x000054106f6e7816 */ /* 0x000fe40000000002 */
[----:B------:R-:W-:-:S02]  /*2460*/  F2FP.F16.F32.PACK_AB R2, RZ, R120 ;  /* 0x00000078ff02723e */ /* 0x000fc400000000ff */
[----:B------:R-:W-:Y:S02]  /*2470*/  F2FP.F16.F32.PACK_AB R113, RZ, R119 ;  /* 0x00000077ff71723e */ /* 0x000fe400000000ff */
[----:B------:R-:W-:Y:S02]  /*2480*/  LOP3.LUT R2, R2, 0xffff, RZ, 0xc0, !PT ;  /* 0x0000ffff02027812 */ /* 0x000fe400078ec0ff */
[----:B--2---:R-:W-:Y:S02]  /*2490*/  LOP3.LUT R118, R9, R118, RZ, 0xfc, !PT ;  /* 0x0000007609767212 */ /* 0x004fe400078efcff */
[----:B------:R-:W-:Y:S02]  /*24a0*/  SHF.L.U64.HI R9, R2, 0x10, RZ ;  /* 0x0000001002097819 */ /* 0x000fe400000102ff */
[----:B------:R-:W-:Y:S02]  /*24b0*/  PRMT R112, R113, 0x5410, R2 ;  /* 0x0000541071707816 */ /* 0x000fe40000000002 */
[----:B------:R-:W-:-:S02]  /*24c0*/  F2FP.F16.F32.PACK_AB R2, RZ, R124 ;  /* 0x0000007cff02723e */ /* 0x000fc400000000ff */
[----:B------:R-:W-:Y:S02]  /*24d0*/  F2FP.F16.F32.PACK_AB R127, RZ, R127 ;  /* 0x0000007fff7f723e */ /* 0x000fe400000000ff */
        /* <DEDUP_REMOVED lines=10> */
[----:B------:R-:W-:Y:S01]  /*2580*/  F2FP.F16.F32.PACK_AB R9, RZ, R8 ;  /* 0x00000008ff09723e */ /* 0x000fe200000000ff */
[----:B------:R-:W2:Y:S01]  /*2590*/  F2F.F16.F32 R143, R143 ;  /* 0x0000008f008f7304 */ /* 0x000ea20000200800 */
[----:B------:R-:W-:Y:S01]  /*25a0*/  @P0 FMNMX R152, R152, |R142|, !PT ;  /* 0x4000008e98980209 */ /* 0x000fe20007800000 */
[----:B------:R-:W-:Y:S01]  /*25b0*/  @P1 FMUL R142, R142, R155 ;  /* 0x0000009b8e8e1220 */ /* 0x000fe20000400000 */
[----:B------:R-:W-:-:S02]  /*25c0*/  SHF.L.U32 R117, R117, 0x10, RZ ;  /* 0x0000001075757819 */ /* 0x000fc400000006ff */
[----:B------:R-:W-:Y:S02]  /*25d0*/  SHF.L.U64.HI R116, R2, 0x10, RZ ;  /* 0x0000001002747819 */ /* 0x000fe400000102ff */
[----:B------:R-:W-:Y:S01]  /*25e0*/  PRMT R8, R9, 0x5410, R2 ;  /* 0x0000541009087816 */ /* 0x000fe20000000002 */
[----:B------:R-:W-:Y:S01]  /*25f0*/  F2F.F16.F32 R142, R142 ;  /* 0x0000008e008e7304 */ /* 0x000fe20000200800 */
[----:B------:R-:W-:Y:S02]  /*2600*/  F2FP.F16.F32.PACK_AB R2, RZ, R132 ;  /* 0x00000084ff02723e */ /* 0x000fe400000000ff */
[----:B------:R-:W-:Y:S01]  /*2610*/  @P0 FMNMX R152, R152, |R145|, !PT ;  /* 0x4000009198980209 */ /* 0x000fe20007800000 */
[----:B------:R-:W-:Y:S01]  /*2620*/  @P1 FMUL R145, R145, R155 ;  /* 0x0000009b91911220 */ /* 0x000fe20000400000 */
[----:B------:R-:W-:Y:S02]  /*2630*/  LOP3.LUT R111, R118, R117, RZ, 0xfc, !PT ;  /* 0x00000075766f7212 */ /* 0x000fe400078efcff */
[----:B------:R-:W-:-:S02]  /*2640*/  F2FP.F16.F32.PACK_AB R117, RZ, R133 ;  /* 0x00000085ff75723e */ /* 0x000fc400000000ff */
        /* <DEDUP_REMOVED lines=11> */
[----:B------:R-:W-:Y:S01]  /*2700*/  F2FP.F16.F32.PACK_AB R2, RZ, R136 ;  /* 0x00000088ff02723e */ /* 0x000fe200000000ff */
[----:B------:R-:W-:Y:S01]  /*2710*/  F2F.F16.F32 R147, R147 ;  /* 0x0000009300937304 */ /* 0x000fe20000200800 */
[----:B------:R-:W-:Y:S01]  /*2720*/  @P0 FMNMX R152, R152, |R148|, !PT ;  /* 0x4000009498980209 */ /* 0x000fe20007800000 */
[----:B------:R-:W-:Y:S01]  /*2730*/  @P1 FMUL R148, R148, R155 ;  /* 0x0000009b94941220 */ /* 0x000fe20000400000 */
[----:B------:R-:W-:Y:S02]  /*2740*/  F2FP.F16.F32.PACK_AB R119, RZ, R137 ;  /* 0x00000089ff77723e */ /* 0x000fe400000000ff */
[----:B------:R-:W-:Y:S02]  /*2750*/  LOP3.LUT R2, R2, 0xffff, RZ, 0xc0, !PT ;  /* 0x0000ffff02027812 */ /* 0x000fe400078ec0ff */
[----:B------:R-:W-:Y:S01]  /*2760*/  @P0 FMNMX R152, R152, |R149|, !PT ;  /* 0x4000009598980209 */ /* 0x000fe20007800000 */
[----:B------:R-:W-:Y:S01]  /*2770*/  F2F.F16.F32 R146, R146 ;  /* 0x0000009200927304 */ /* 0x000fe20000200800 */
[----:B------:R-:W-:Y:S01]  /*2780*/  PRMT R118, R119, 0x5410, R2 ;  /* 0x0000541077767816 */ /* 0x000fe20000000002 */
[----:B------:R-:W-:Y:S01]  /*2790*/  @P1 FMUL R149, R149, R155 ;  /* 0x0000009b95951220 */ /* 0x000fe20000400000 */
[----:B------:R-:W-:-:S02]  /*27a0*/  SHF.L.U64.HI R2, R2, 0x10, RZ ;  /* 0x0000001002027819 */ /* 0x000fc400000102ff */
[----:B------:R-:W-:Y:S01]  /*27b0*/  @P0 FMNMX R152, R152, |R150|, !PT ;  /* 0x4000009698980209 */ /* 0x000fe20007800000 */
[----:B------:R-:W-:Y:S01]  /*27c0*/  @P1 FMUL R150, R150, R155 ;  /* 0x0000009b96961220 */ /* 0x000fe20000400000 */
[----:B------:R-:W-:Y:S02]  /*27d0*/  SHF.L.U32 R121, R121, 0x10, RZ ;  /* 0x0000001079797819 */ /* 0x000fe400000006ff */
[----:B-1----:R-:W-:Y:S02]  /*27e0*/  LOP3.LUT R139, R2, R139, RZ, 0xfc, !PT ;  /* 0x0000008b028b7212 */ /* 0x002fe400078efcff */
[----:B------:R-:W-:Y:S01]  /*27f0*/  F2FP.F16.F32.PACK_AB R2, RZ, R141 ;  /* 0x0000008dff02723e */ /* 0x000fe200000000ff */
[----:B------:R-:W-:Y:S01]  /*2800*/  F2F.F16.F32 R150, R150 ;  /* 0x0000009600967304 */ /* 0x000fe20000200800 */
[----:B------:R-:W-:Y:S01]  /*2810*/  @P0 FMNMX R152, R152, |R0|, !PT ;  /* 0x4000000098980209 */ /* 0x000fe20007800000 */
[----:B------:R-:W-:Y:S01]  /*2820*/  @P1 FMUL R0, R0, R155 ;  /* 0x0000009b00001220 */ /* 0x000fe20000400000 */
[----:B------:R-:W-:-:S02]  /*2830*/  LOP3.LUT R113, R122, R121, RZ, 0xfc, !PT ;  /* 0x000000797a717212 */ /* 0x000fc400078efcff */
[----:B------:R-:W-:Y:S02]  /*2840*/  F2FP.F16.F32.PACK_AB R121, RZ, R140 ;  /* 0x0000008cff79723e */ /* 0x000fe400000000ff */
[----:B------:R-:W-:Y:S01]  /*2850*/  LOP3.LUT R2, R2, 0xffff, RZ, 0xc0, !PT ;  /* 0x0000ffff02027812 */ /* 0x000fe200078ec0ff */
[----:B------:R-:W0:Y:S01]  /*2860*/  F2F.F16.F32 R0, R0 ;  /* 0x0000000000007304 */ /* 0x000e220000200800 */
[----:B------:R-:W-:Y:S02]  /*2870*/  F2FP.F16.F32.PACK_AB R115, RZ, R123 ;  /* 0x0000007bff73723e */ /* 0x000fe400000000ff */
[----:B------:R-:W-:Y:S01]  /*2880*/  PRMT R120, R121, 0x5410, R2 ;  /* 0x0000541079787816 */ /* 0x000fe20000000002 */
[----:B------:R-:W1:Y:S01]  /*2890*/  LDC.64 R122, c[0x0][0x258] ;  /* 0x00009600ff7a7b82 */ /* 0x000e620000000a00 */
[----:B------:R-:W-:Y:S02]  /*28a0*/  SHF.L.U64.HI R2, R2, 0x10, RZ ;  /* 0x0000001002027819 */ /* 0x000fe400000102ff */
[----:B------:R-:W-:-:S02]  /*28b0*/  SHF.L.U32 R125, R125, 0x10, RZ ;  /* 0x000000107d7d7819 */ /* 0x000fc400000006ff */
[----:B--2---:R-:W-:Y:S02]  /*28c0*/  LOP3.LUT R143, R2, R143, RZ, 0xfc, !PT ;  /* 0x0000008f028f7212 */ /* 0x004fe400078efcff */
[----:B------:R-:W-:Y:S02]  /*28d0*/  PRMT R114, R115, 0x5410, R114 ;  /* 0x0000541073727816 */ /* 0x000fe40000000072 */
[----:B------:R-:W-:Y:S02]  /*28e0*/  F2FP.F16.F32.PACK_AB R2, RZ, R144 ;  /* 0x00000090ff02723e */ /* 0x000fe400000000ff */
[----:B------:R-:W-:Y:S02]  /*28f0*/  LOP3.LUT R115, R126, R125, RZ, 0xfc, !PT ;  /* 0x0000007d7e737212 */ /* 0x000fe400078efcff */
[----:B------:R-:W2:Y:S01]  /*2900*/  @!P2 LDC.64 R126, c[0x0][0x230] ;  /* 0x00008c00ff7eab82 */ /* 0x000ea20000000a00 */
[----:B------:R-:W-:Y:S02]  /*2910*/  F2FP.F16.F32.PACK_AB R125, RZ, R145 ;  /* 0x00000091ff7d723e */ /* 0x000fe400000000ff */
[----:B------:R-:W-:-:S02]  /*2920*/  LOP3.LUT R2, R2, 0xffff, RZ, 0xc0, !PT ;  /* 0x0000ffff02027812 */ /* 0x000fc400078ec0ff */
[----:B------:R-:W-:Y:S02]  /*2930*/  SHF.L.U32 R128, R128, 0x10, RZ ;  /* 0x0000001080807819 */ /* 0x000fe400000006ff */
[----:B------:R-:W-:Y:S02]  /*2940*/  SHF.L.U64.HI R132, R2, 0x10, RZ ;  /* 0x0000001002847819 */ /* 0x000fe400000102ff */
[----:B------:R-:W-:Y:S02]  /*2950*/  PRMT R124, R125, 0x5410, R2 ;  /* 0x000054107d7c7816 */ /* 0x000fe40000000002 */
[----:B0-----:R-:W-:Y:S02]  /*2960*/  SHF.L.U32 R2, R0, 0x10, RZ ;  /* 0x0000001000027819 */ /* 0x001fe400000006ff */
[----:B------:R-:W-:Y:S02]  /*2970*/  F2FP.F16.F32.PACK_AB R121, RZ, R149 ;  /* 0x00000095ff79723e */ /* 0x000fe400000000ff */
        /* <DEDUP_REMOVED lines=11> */
[----:B------:R-:W-:Y:S02]  /*2a30*/  F2FP.F16.F32.PACK_AB R148, RZ, R148 ;  /* 0x00000094ff94723e */ /* 0x000fe400000000ff */
        /* <DEDUP_REMOVED lines=45> */
.L_x_10504:
[----:B------:R-:W-:Y:S05]  /*2d10*/  BSYNC B0 ;  /* 0x0000000000007941 */ /* 0x000fea0003800000 */
.L_x_10503:
        /* <DEDUP_REMOVED lines=15> */
.L_x_10533:
        /* <DEDUP_REMOVED lines=28> */
.L_x_10536:
[----:B-1----:R-:W-:-:S07]  /*2fd0*/  FMNMX R5, R3, R2, !PT ;  /* 0x0000000203057209 */ /* 0x002fce0007800000 */
.L_x_10510:
[----:B------:R-:W-:Y:S05]  /*2fe0*/  BSYNC B0 ;  /* 0x0000000000007941 */ /* 0x000fea0003800000 */
.L_x_10509:
[----:B------:R-:W-:Y:S01]  /*2ff0*/  ISETP.NE.AND P0, PT, R154, RZ, PT ;  /* 0x000000ff9a00720c */ /* 0x000fe20003f05270 */
[----:B------:R-:W-:-:S12]  /*3000*/  BSSY B0, `(.L_x_10507) ;  /* 0x0000004000007945 */ /* 0x000fd80003800000 */
[----:B------:R-:W-:Y:S05]  /*3010*/  @P0 BRA `(.L_x_10512) ;  /* 0x0000000000080947 */ /* 0x000fea0003800000 */
[----:B0-----:R-:W0:Y:S02]  /*3020*/  LDC.64 R2, c[0x0][0x288] ;  /* 0x0000a200ff027b82 */ /* 0x001e240000000a00 */
[----:B0-----:R1:W-:Y:S02]  /*3030*/  REDG.E.MAX.S32.STRONG.GPU desc[UR4][R2.64], R5 ;  /* 0x000000050200798e */ /* 0x0013e4000d10e384 */
.L_x_10512:
[----:B------:R-:W-:Y:S05]  /*3040*/  BSYNC B0 ;  /* 0x0000000000007941 */ /* 0x000fea0003800000 */
.L_x_10507:
        /* <DEDUP_REMOVED lines=14> */
[----:B012---:R-:W-:Y:S05]  /*3130*/  CALL.REL.NOINC `($__internal_152_$__cuda_sm20_rcp_rn_f32_slowpath) ;  /* 0x0000000c008c7944 */ /* 0x007fea0003c00000 */
[----:B------:R-:W-:Y:S01]  /*3140*/  MOV R5, R0 ;  /* 0x0000000000057202 */ /* 0x000fe20000000f00 */
[----:B------:R-:W-:Y:S06]  /*3150*/  BRA `(.L_x_10514) ;  /* 0x0000000000107947 */ /* 0x000fec0003800000 */
.L_x_10513:
[----:B------:R-:W1:Y:S02]  /*3160*/  MUFU.RCP R0, R155 ;  /* 0x0000009b00007308 */ /* 0x000e640000001000 */
[----:B-12---:R-:W-:-:S04]  /*3170*/  FFMA R2, R0, R155, -1 ;  /* 0xbf80000000027423 */ /* 0x006fc8000000009b */
[----:B------:R-:W-:-:S04]  /*3180*/  FADD.FTZ R5, -R2, -RZ ;  /* 0x800000ff02057221 */ /* 0x000fc80000010100 */
[----:B------:R-:W-:-:S07]  /*3190*/  FFMA R5, R0, R5, R0 ;  /* 0x0000000500057223 */ /* 0x000fce0000000000 */
.L_x_10514:
[----:B0-----:R-:W0:Y:S02]  /*31a0*/  LDC.64 R2, c[0x0][0x280] ;  /* 0x0000a000ff027b82 */ /* 0x001e240000000a00 */
[----:B0-----:R-:W-:Y:S01]  /*31b0*/  STG.E desc[UR4][R2.64], R5 ;  /* 0x0000000502007986 */ /* 0x001fe2000c101904 */
[----:B------:R-:W-:Y:S05]  /*31c0*/  EXIT ;  /* 0x000000000000794d */ /* 0x000fea0003800000 */
.L_x_10505:
[----:B------:R-:W-:Y:S01]  /*31d0*/  HFMA2.MMA R158, -RZ, RZ, 0, 5.9604644775390625e-08 ;  /* 0x00000001ff9e7435 */ /* 0x000fe200000001ff */
[----:B------:R-:W-:Y:S01]  /*31e0*/  BSSY B1, `(.L_x_10515) ;  /* 0x0000006000017945 */ /* 0x000fe20003800000 */
[----:B------:R-:W-:Y:S02]  /*31f0*/  MOV R157, 0x1f ;  /* 0x0000001f009d7802 */ /* 0x000fe40000000f00 */
[----:B------:R-:W-:-:S07]  /*3200*/  MOV R156, 0xffffffff ;  /* 0xffffffff009c7802 */ /* 0x000fce0000000f00 */
[----:B-----5:R-:W-:Y:S05]  /*3210*/  WARPSYNC.COLLECTIVE R156, `(.L_x_10516) ;  /* 0x000000009c087348 */ /* 0x020fea0003c00000 */
[----:B------:R0:W1:Y:S02]  /*3220*/  SHFL.BFLY P0, R160, R159, R158, R157 ;  /* 0x0c00009e9fa07389 */ /* 0x000064000000009d */
[----:B01---5:R-:W-:Y:S01]  /*3230*/  ENDCOLLECTIVE ;  /* 0x000000000000791b */ /* 0x023fe20003800000 */
.L_x_10516:
[----:B------:R-:W-:Y:S05]  /*3240*/  BSYNC B1 ;  /* 0x0000000000017941 */ /* 0x000fea0003800000 */
.L_x_10515:
[----:B------:R-:W-:Y:S01]  /*3250*/  HFMA2.MMA R158, -RZ, RZ, 0, 1.1920928955078125e-07 ;  /* 0x00000002ff9e7435 */ /* 0x000fe200000001ff */
[----:B------:R-:W-:Y:S01]  /*3260*/  FADD R159, R159, R160 ;  /* 0x000000a09f9f7221 */ /* 0x000fe20000000000 */
[----:B------:R-:W-:Y:S02]  /*3270*/  MOV R157, 0x1f ;  /* 0x0000001f009d7802 */ /* 0x000fe40000000f00 */
[----:B------:R-:W-:-:S07]  /*3280*/  MOV R156, 0xffffffff ;  /* 0xffffffff009c7802 */ /* 0x000fce0000000f00 */
[----:B------:R-:W-:Y:S05]  /*3290*/  WARPSYNC.COLLECTIVE R156, `(.L_x_10517) ;  /* 0x000000009c087348 */ /* 0x000fea0003c00000 */
[----:B------:R0:W1:Y:S02]  /*32a0*/  SHFL.BFLY P0, R160, R159, R158, R157 ;  /* 0x0c00009e9fa07389 */ /* 0x000064000000009d */
[----:B01----:R-:W-:Y:S01]  /*32b0*/  ENDCOLLECTIVE ;  /* 0x000000000000791b */ /* 0x003fe20003800000 */
.L_x_10517:
[----:B------:R-:W-:Y:S01]  /*32c0*/  HFMA2.MMA R158, -RZ, RZ, 0, 2.384185791015625e-07 ;  /* 0x00000004ff9e7435 */ /* 0x000fe200000001ff */
[----:B------:R-:W-:-:S05]  /*32d0*/  FADD R161, R159, R160 ;  /* 0x000000a09fa17221 */ /* 0x000fca0000000000 */
[----:B------:R-:W-:-:S07]  /*32e0*/  MOV R159, R161 ;  /* 0x000000a1009f7202 */ /* 0x000fce0000000f00 */
[----:B------:R-:W-:Y:S05]  /*32f0*/  WARPSYNC.COLLECTIVE R156, `(.L_x_10518) ;  /* 0x000000009c087348 */ /* 0x000fea0003c00000 */
[----:B------:R0:W1:Y:S02]  /*3300*/  SHFL.BFLY P0, R160, R159, R158, R157 ;  /* 0x0c00009e9fa07389 */ /* 0x000064000000009d */
[----:B01----:R-:W-:Y:S01]  /*3310*/  ENDCOLLECTIVE ;  /* 0x000000000000791b */ /* 0x003fe20003800000 */
.L_x_10518:
[----:B------:R-:W-:Y:S01]  /*3320*/  HFMA2.MMA R158, -RZ, RZ, 0, 4.76837158203125e-07 ;  /* 0x00000008ff9e7435 */ /* 0x000fe200000001ff */
[----:B------:R-:W-:-:S05]  /*3330*/  FADD R162, R161, R160 ;  /* 0x000000a0a1a27221 */ /* 0x000fca0000000000 */
[----:B------:R-:W-:-:S07]  /*3340*/  MOV R159, R162 ;  /* 0x000000a2009f7202 */ /* 0x000fce0000000f00 */
[----:B------:R-:W-:Y:S05]  /*3350*/  WARPSYNC.COLLECTIVE R156, `(.L_x_10519) ;  /* 0x000000009c087348 */ /* 0x000fea0003c00000 */
[----:B------:R0:W1:Y:S02]  /*3360*/  SHFL.BFLY P0, R160, R159, R158, R157 ;  /* 0x0c00009e9fa07389 */ /* 0x000064000000009d */
[----:B01----:R-:W-:Y:S01]  /*3370*/  ENDCOLLECTIVE ;  /* 0x000000000000791b */ /* 0x003fe20003800000 */
.L_x_10519:
[----:B------:R-:W-:Y:S01]  /*3380*/  HFMA2.MMA R158, -RZ, RZ, 0, 9.5367431640625e-07 ;  /* 0x00000010ff9e7435 */ /* 0x000fe200000001ff */
[----:B------:R-:W-:-:S05]  /*3390*/  FADD R163, R162, R160 ;  /* 0x000000a0a2a37221 */ /* 0x000fca0000000000 */
[----:B------:R-:W-:-:S07]  /*33a0*/  MOV R159, R163 ;  /* 0x000000a3009f7202 */ /* 0x000fce0000000f00 */
[----:B------:R-:W-:Y:S05]  /*33b0*/  WARPSYNC.COLLECTIVE R156, `(.L_x_10520) ;  /* 0x000000009c087348 */ /* 0x000fea0003c00000 */
[----:B------:R0:W1:Y:S02]  /*33c0*/  SHFL.BFLY P0, R160, R159, R158, R157 ;  /* 0x0c00009e9fa07389 */ /* 0x000064000000009d */
[----:B01----:R-:W-:Y:S01]  /*33d0*/  ENDCOLLECTIVE ;  /* 0x000000000000791b */ /* 0x003fe20003800000 */
.L_x_10520:
        /* <DEDUP_REMOVED lines=104> */
.L_x_10521:
[----:B------:R-:W-:Y:S01]  /*3a60*/  HFMA2.MMA R158, -RZ, RZ, 0, 1.1920928955078125e-07 ;  /* 0x00000002ff9e7435 */ /* 0x000fe200000001ff */
[----:B------:R-:W-:-:S05]  /*3a70*/  FADD R128, R159, R160 ;  /* 0x000000a09f807221 */ /* 0x000fca0000000000 */
[----:B------:R-:W-:-:S07]  /*3a80*/  MOV R159, R128 ;  /* 0x00000080009f7202 */ /* 0x000fce0000000f00 */
[----:B------:R-:W-:Y:S05]  /*3a90*/  WARPSYNC.COLLECTIVE R156, `(.L_x_10522) ;  /* 0x000000009c087348 */ /* 0x000fea0003c00000 */
[----:B------:R0:W1:Y:S02]  /*3aa0*/  SHFL.BFLY P0, R160, R159, R158, R157 ;  /* 0x0c00009e9fa07389 */ /* 0x000064000000009d */
[----:B01----:R-:W-:Y:S01]  /*3ab0*/  ENDCOLLECTIVE ;  /* 0x000000000000791b */ /* 0x003fe20003800000 */
.L_x_10522:
[----:B------:R-:W-:Y:S01]  /*3ac0*/  HFMA2.MMA R158, -RZ, RZ, 0, 2.384185791015625e-07 ;  /* 0x00000004ff9e7435 */ /* 0x000fe200000001ff */
[----:B------:R-:W-:-:S05]  /*3ad0*/  FADD R129, R128, R160 ;  /* 0x000000a080817221 */ /* 0x000fca0000000000 */
[----:B------:R-:W-:-:S07]  /*3ae0*/  MOV R159, R129 ;  /* 0x00000081009f7202 */ /* 0x000fce0000000f00 */
[----:B------:R-:W-:Y:S05]  /*3af0*/  WARPSYNC.COLLECTIVE R156, `(.L_x_10523) ;  /* 0x000000009c087348 */ /* 0x000fea0003c00000 */
[----:B------:R0:W1:Y:S02]  /*3b00*/  SHFL.BFLY P0, R160, R159, R158, R157 ;  /* 0x0c00009e9fa07389 */ /* 0x000064000000009d */
[----:B01----:R-:W-:Y:S01]  /*3b10*/  ENDCOLLECTIVE ;  /* 0x000000000000791b */ /* 0x003fe20003800000 */
.L_x_10523:
[----:B------:R-:W-:Y:S01]  /*3b20*/  HFMA2.MMA R158, -RZ, RZ, 0, 4.76837158203125e-07 ;  /* 0x00000008ff9e7435 */ /* 0x000fe200000001ff */
[----:B------:R-:W-:-:S05]  /*3b30*/  FADD R162, R129, R160 ;  /* 0x000000a081a27221 */ /* 0x000fca0000000000 */
[----:B------:R-:W-:-:S07]  /*3b40*/  MOV R159, R162 ;  /* 0x000000a2009f7202 */ /* 0x000fce0000000f00 */
[----:B------:R-:W-:Y:S05]  /*3b50*/  WARPSYNC.COLLECTIVE R156, `(.L_x_10524) ;  /* 0x000000009c087348 */ /* 0x000fea0003c00000 */
[----:B------:R0:W1:Y:S02]  /*3b60*/  SHFL.BFLY P0, R160, R159, R158, R157 ;  /* 0x0c00009e9fa07389 */ /* 0x000064000000009d */
[----:B01----:R-:W-:Y:S01]  /*3b70*/  ENDCOLLECTIVE ;  /* 0x000000000000791b */ /* 0x003fe20003800000 */
.L_x_10524:
[----:B------:R-:W-:Y:S01]  /*3b80*/  HFMA2.MMA R158, -RZ, RZ, 0, 9.5367431640625e-07 ;  /* 0x00000010ff9e7435 */ /* 0x000fe200000001ff */
[----:B------:R-:W-:-:S05]  /*3b90*/  FADD R163, R162, R160 ;  /* 0x000000a0a2a37221 */ /* 0x000fca0000000000 */
[----:B------:R-:W-:-:S07]  /*3ba0*/  MOV R159, R163 ;  /* 0x000000a3009f7202 */ /* 0x000fce0000000f00 */
[----:B------:R-:W-:Y:S05]  /*3bb0*/  WARPSYNC.COLLECTIVE R156, `(.L_x_10525) ;  /* 0x000000009c087348 */ /* 0x000fea0003c00000 */
[----:B------:R0:W1:Y:S02]  /*3bc0*/  SHFL.BFLY P0, R160, R159, R158, R157 ;  /* 0x0c00009e9fa07389 */ /* 0x000064000000009d */
[----:B01----:R-:W-:Y:S01]  /*3bd0*/  ENDCOLLECTIVE ;  /* 0x000000000000791b */ /* 0x003fe20003800000 */
.L_x_10525:
[----:B------:R-:W-:Y:S05]  /*3be0*/  BRA `(.L_x_10526) ;  /* 0xffffffd400047947 */ /* 0x000fea000383ffff */
.L_x_10508:
        /* <DEDUP_REMOVED lines=8> */
.L_x_10528:
[----:B------:R-:W-:Y:S05]  /*3c70*/  BSYNC B0 ;  /* 0x0000000000007941 */ /* 0x000fea0003800000 */
.L_x_10527:
        /* <DEDUP_REMOVED lines=9> */
.L_x_10529:
[----:B------:R-:W-:Y:S01]  /*3d10*/  HFMA2.MMA R4, -RZ, RZ, 0, 2.384185791015625e-07 ;  /* 0x00000004ff047435 */ /* 0x000fe200000001ff */
[----:B------:R-:W-:-:S04]  /*3d20*/  MOV R0, R7 ;  /* 0x0000000700007202 */ /* 0x000fc80000000f00 */
[----:B------:R-:W-:-:S04]  /*3d30*/  FMNMX R0, R3, R0, !PT ;  /* 0x0000000003007209 */ /* 0x000fc80007800000 */
[----:B------:R-:W-:-:S07]  /*3d40*/  MOV R9, R0 ;  /* 0x0000000000097202 */ /* 0x000fce0000000f00 */
[----:B------:R-:W-:Y:S05]  /*3d50*/  WARPSYNC.COLLECTIVE R156, `(.L_x_10530) ;  /* 0x000000009c087348 */ /* 0x000fea0003c00000 */
[----:B------:R0:W1:Y:S02]  /*3d60*/  SHFL.DOWN P0, R7, R9, R4, R11 ;  /* 0x0800000409077389 */ /* 0x000064000000000b */
[----:B01----:R-:W-:Y:S01]  /*3d70*/  ENDCOLLECTIVE ;  /* 0x000000000000791b */ /* 0x003fe20003800000 */
.L_x_10530:
[----:B------:R-:W-:Y:S01]  /*3d80*/  HFMA2.MMA R4, -RZ, RZ, 0, 1.1920928955078125e-07 ;  /* 0x00000002ff047435 */ /* 0x000fe200000001ff */
[----:B------:R-:W-:-:S04]  /*3d90*/  MOV R5, R7 ;  /* 0x0000000700057202 */ /* 0x000fc80000000f00 */
[----:B------:R-:W-:-:S04]  /*3da0*/  FMNMX R5, R0, R5, !PT ;  /* 0x0000000500057209 */ /* 0x000fc80007800000 */
[----:B------:R-:W-:-:S07]  /*3db0*/  MOV R9, R5 ;  /* 0x0000000500097202 */ /* 0x000fce0000000f00 */
[----:B------:R-:W-:Y:S05]  /*3dc0*/  WARPSYNC.COLLECTIVE R156, `(.L_x_10531) ;  /* 0x000000009c087348 */ /* 0x000fea0003c00000 */
[----:B------:R0:W1:Y:S02]  /*3dd0*/  SHFL.DOWN P0, R7, R9, R4, R11 ;  /* 0x0800000409077389 */ /* 0x000064000000000b */
[----:B01----:R-:W-:Y:S01]  /*3de0*/  ENDCOLLECTIVE ;  /* 0x000000000000791b */ /* 0x003fe20003800000 */
.L_x_10531:
[----:B------:R-:W-:Y:S01]  /*3df0*/  HFMA2.MMA R4, -RZ, RZ, 0, 5.9604644775390625e-08 ;  /* 0x00000001ff047435 */ /* 0x000fe200000001ff */
[----:B------:R-:W-:-:S04]  /*3e00*/  MOV R2, R7 ;  /* 0x0000000700027202 */ /* 0x000fc80000000f00 */
[----:B------:R-:W-:-:S04]  /*3e10*/  FMNMX R2, R5, R2, !PT ;  /* 0x0000000205027209 */ /* 0x000fc80007800000 */
[----:B------:R-:W-:-:S07]  /*3e20*/  MOV R9, R2 ;  /* 0x0000000200097202 */ /* 0x000fce0000000f00 */
[----:B------:R-:W-:Y:S05]  /*3e30*/  WARPSYNC.COLLECTIVE R156, `(.L_x_10532) ;  /* 0x000000009c087348 */ /* 0x000fea0003c00000 */
[----:B------:R0:W1:Y:S02]  /*3e40*/  SHFL.DOWN P0, R7, R9, R4, R11 ;  /* 0x0800000409077389 */ /* 0x000064000000000b */
[----:B01----:R-:W-:Y:S01]  /*3e50*/  ENDCOLLECTIVE ;  /* 0x000000000000791b */ /* 0x003fe20003800000 */
.L_x_10532:
[----:B------:R-:W-:Y:S05]  /*3e60*/  BRA `(.L_x_10533) ;  /* 0xffffffec00e87947 */ /* 0x000fea000383ffff */
.L_x_10511:
[----:B------:R-:W-:Y:S01]  /*3e70*/  HFMA2.MMA R4, -RZ, RZ, 0, 1.1920928955078125e-07 ;  /* 0x00000002ff047435 */ /* 0x000fe200000001ff */
[----:B-1----:R-:W-:Y:S02]  /*3e80*/  MOV R9, R0 ;  /* 0x0000000000097202 */ /* 0x002fe40000000f00 */
[----:B------:R-:W-:Y:S02]  /*3e90*/  MOV R11, 0x1f ;  /* 0x0000001f000b7802 */ /* 0x000fe40000000f00 */
[----:B------:R-:W-:-:S07]  /*3ea0*/  MOV R156, 0xffffffff ;  /* 0xffffffff009c7802 */ /* 0x000fce0000000f00 */
[----:B0----5:R-:W-:Y:S05]  /*3eb0*/  WARPSYNC.COLLECTIVE R156, `(.L_x_10534) ;  /* 0x000000009c087348 */ /* 0x021fea0003c00000 */
[----:B------:R1:W2:Y:S02]  /*3ec0*/  SHFL.DOWN P0, R7, R9, R4, R11 ;  /* 0x0800000409077389 */ /* 0x0002a4000000000b */
[----:B012--5:R-:W-:Y:S01]  /*3ed0*/  ENDCOLLECTIVE ;  /* 0x000000000000791b */ /* 0x027fe20003800000 */
.L_x_10534:
[----:B------:R-:W-:Y:S01]  /*3ee0*/  HFMA2.MMA R4, -RZ, RZ, 0, 5.9604644775390625e-08 ;  /* 0x00000001ff047435 */ /* 0x000fe200000001ff */
[----:B------:R-:W-:-:S04]  /*3ef0*/  MOV R3, R7 ;  /* 0x0000000700037202 */ /* 0x000fc80000000f00 */
[----:B------:R-:W-:-:S04]  /*3f00*/  FMNMX R3, R3, R0, !PT ;  /* 0x0000000003037209 */ /* 0x000fc80007800000 */
[----:B------:R-:W-:-:S07]  /*3f10*/  MOV R9, R3 ;  /* 0x0000000300097202 */ /* 0x000fce0000000f00 */
[----:B------:R-:W-:Y:S05]  /*3f20*/  WARPSYNC.COLLECTIVE R156, `(.L_x_10535) ;  /* 0x000000009c087348 */ /* 0x000fea0003c00000 */
[----:B------:R0:W1:Y:S02]  /*3f30*/  SHFL.DOWN P0, R7, R9, R4, R11 ;  /* 0x0800000409077389 */ /* 0x000064000000000b */
[----:B01----:R-:W-:Y:S01]  /*3f40*/  ENDCOLLECTIVE ;  /* 0x000000000000791b */ /* 0x003fe20003800000 */
.L_x_10535:
[----:B------:R-:W-:Y:S01]  /*3f50*/  MOV R2, R7 ;  /* 0x0000000700027202 */ /* 0x000fe20000000f00 */
[----:B------:R-:W-:Y:S06]  /*3f60*/  BRA `(.L_x_10536) ;  /* 0xfffffff000187947 */ /* 0x000fec000383ffff */
        .weak           $__internal_152_$__cuda_sm20_rcp_rn_f32_slowpath
        .type           $__internal_152_$__cuda_sm20_rcp_rn_f32_slowpath,@function
        .size           $__internal_152_$__cuda_sm20_rcp_rn_f32_slowpath,(.L_x_14488 - $__internal_152_$__cuda_sm20_rcp_rn_f32_slowpath)
$__internal_152_$__cuda_sm20_rcp_rn_f32_slowpath:
        /* <DEDUP_REMOVED lines=15> */
.L_x_10537:
        /* <DEDUP_REMOVED lines=33> */
.L_x_10539:
[----:B------:R0:W1:Y:S02]  /*4270*/  MUFU.RCP R0, R155 ;  /* 0x0000009b00007308 */ /* 0x0000640000001000 */
.L_x_10538:
[----:B------:R-:W-:Y:S02]  /*4280*/  MOV R2, R6 ;  /* 0x0000000600027202 */ /* 0x000fe40000000f00 */
[----:B------:R-:W-:-:S04]  /*4290*/  MOV R3, 0x0 ;  /* 0x0000000000037802 */ /* 0x000fc80000000f00 */
[----:B0123--:R-:W-:Y:S05]  /*42a0*/  RET.REL.NODEC R2 `(_ZN18transformer_engine13normalization19ln_fwd_tuned_kernelINS0_13Kernel_traitsIff6__halffjLj1536ELj1ELj4ELj1ELj16ENS0_18Kernel_traits_baseILj1536EffS3_fjLj128EEEEEEEvNS0_19ForwardKernelParamsE) ;  /* 0xffffffbc02547950 */ /* 0x00ffea0003c3ffff */
.L_x_10540:
        /* <DEDUP_REMOVED lines=13> */
.L_x_14488:


//--------------------- .text._ZN18transformer_engine13normalization19ln_fwd_tuned_kernelINS0_13Kernel_traitsI6__halfS3_S3_fjLj1536ELj1ELj4ELj1ELj16ENS0_18Kernel_traits_baseILj1536ES3_S3_S3_fjLj128EEEEEEEvNS0_19ForwardKernelParamsE --------------------------
	.section	.text._ZN18transformer_engine13normalization19ln_fwd_tuned_kernelINS0_13Kernel_traitsI6__halfS3_S3_fjLj1536ELj1ELj4ELj1ELj16ENS0_18Kernel_traits_baseILj1536ES3_S3_S3_fjLj128EEEEEEEvNS0_19ForwardKernelParamsE,"ax",@progbits
	.align	128
        .global         _ZN18transformer_engine13normalization19ln_fwd_tuned_kernelINS0_13Kernel_traitsI6__halfS3_S3_fjLj1536ELj1ELj4ELj1ELj16ENS0_18Kernel_traits_baseILj1536ES3_S3_S3_fjLj128EEEEEEEvNS0_19ForwardKernelParamsE
        .type           _ZN18transformer_engine13normalization19ln_fwd_tuned_kernelINS0_13Kernel_traitsI6__halfS3_S3_fjLj1536ELj1ELj4ELj1ELj16ENS0_18Kernel_traits_baseILj1536ES3_S3_S3_fjLj128EEEEEEEvNS0_19ForwardKernelParamsE,@function
        .size           _ZN18transformer_engine13normalization19ln_fwd_tuned_kernelINS0_13Kernel_traitsI6__halfS3_S3_fjLj1536ELj1ELj4ELj1ELj16ENS0_18Kernel_traits_baseILj1536ES3_S3_S3_fjLj128EEEEEEEvNS0_19ForwardKernelParamsE,(.L_x_14489 - _ZN18transformer_engine13normalization19ln_fwd_tuned_kernelINS0_13Kernel_traitsI6__halfS3_S3_fjLj1536ELj1ELj4ELj1ELj16ENS0_18Kernel_traits_baseILj1536ES3_S3_S3_fjLj128EEEEEEEvNS0_19ForwardKernelParamsE)
        .other          _ZN18transformer_engine13normalization19ln_fwd_tuned_kernelINS0_13Kernel_traitsI6__halfS3_S3_fjLj1536ELj1ELj4ELj1ELj16ENS0_18Kernel_traits_baseILj1536ES3_S3_S3_fjLj128EEEEEEEvNS0_19ForwardKernelParamsE,@"STO_CUDA_ENTRY STV_DEFAULT"
_ZN18transformer_engine13normalization19ln_fwd_tuned_kernelINS0_13Kernel_traitsI6__halfS3_S3_fjLj1536ELj1ELj4ELj1ELj16ENS0_18Kernel_traits_baseILj1536ES3_S3_S3_fjLj128EEEEEEEvNS0_19ForwardKernelParamsE:
.text._ZN18transformer_engine13normalization19ln_fwd_tuned_kernelINS0_13Kernel_traitsI6__halfS3_S3_fjLj1536ELj1ELj4ELj1ELj16ENS0_18Kernel_traits_baseILj1536ES3_S3_S3_fjLj128EEEEEEEvNS0_19ForwardKernelParamsE:
        /* <DEDUP_REMOVED lines=43> */
.L_x_10544:
[----:B------:R-:W1:Y:S01]  /*02b0*/  LDC.64 R80, c[0x0][0x220] ;  /* 0x00008800ff507b82 */ /* 0x000e620000000a00 */
[----:B------:R-:W-:-:S05]  /*02c0*/  LOP3.LUT P2, R4, R7, 0x1f, RZ, 0xc0, !PT ;  /* 0x0000001f07047812 */ /* 0x000fca000784c0ff */
[----:B------:R-:W-:-:S04]  /*02d0*/  IMAD R4, R5, 0xc0, R4 ;  /* 0x000000c005047824 */ /* 0x000fc800078e0204 */
[----:B-12---:R-:W-:-:S06]  /*02e0*/  IMAD.WIDE.U32 R12, R4, 0x10, R80 ;  /* 0x00000010040c7825 */ /* 0x006fcc00078e0050 */
        /* <DEDUP_REMOVED lines=230> */
.L_x_10564:
[----:B------:R-:W2:Y:S01]  /*1150*/  LDC R105, c[0x0][0x268] ;  /* 0x00009a00ff697b82 */ /* 0x000ea20000000800 */
[----:B01----:R-:W-:Y:S01]  /*1160*/  FADD R112, R112, R113 ;  /* 0x0000007170707221 */ /* 0x003fe20000000000 */
[----:B------:R-:W-:Y:S01]  /*1170*/  ISETP.NE.AND P1, PT, RZ, UR6, PT ;  /* 0x00000006ff007c0c */ /* 0x000fe2000bf25270 */
[----:B-----5:R-:W-:Y:S01]  /*1180*/  HADD2.F32 R108, -RZ, R16.H0_H0 ;  /* 0x20000010ff6c7230 */ /* 0x020fe20000004100 */
[----:B------:R-:W-:Y:S01]  /*1190*/  UISETP.NE.AND UP0, UPT, UR7, URZ, UPT ;  /* 0x0000003f0700728c */ /* 0x000fe2000bf05270 */
[----:B------:R-:W-:Y:S02]  /*11a0*/  HADD2.F32 R109, -RZ, R40.H0_H0 ;  /* 0x20000028ff6d7230 */ /* 0x000fe40000004100 */
[----:B------:R-:W-:Y:S01]  /*11b0*/  HADD2.F32 R110, -RZ, R16.H1_H1 ;  /* 0x30000010ff6e7230 */ /* 0x000fe20000004100 */
[----:B------:R-:W0:Y:S01]  /*11c0*/  @!P2 LDC.64 R106, c[0x0][0x228] ;  /* 0x00008a00ff6aab82 */ /* 0x000e220000000a00 */
[----:B------:R-:W-:Y:S02]  /*11d0*/  HADD2.F32 R114, -RZ, R17.H1_H1 ;  /* 0x30000011ff727230 */ /* 0x000fe40000004100 */
[----:B------:R-:W-:-:S02]  /*11e0*/  HADD2.F32 R111, -RZ, R40.H1_H1 ;  /* 0x30000028ff6f7230 */ /* 0x000fc40000004100 */
[--C-:B------:R-:W-:Y:S02]  /*11f0*/  HADD2.F32 R115, -RZ, R41.reuse.H1_H1 ;  /* 0x30000029ff737230 */ /* 0x100fe40000004100 */
[----:B------:R-:W-:Y:S01]  /*1200*/  @P1 FADD R108, R108, 1 ;  /* 0x3f8000006c6c1421 */ /* 0x000fe20000000000 */
[----:B------:R-:W-:Y:S01]  /*1210*/  @P1 FADD R110, R110, 1 ;  /* 0x3f8000006e6e1421 */ /* 0x000fe20000000000 */
[----:B------:R-:W-:Y:S01]  /*1220*/  @P1 FADD R114, R114, 1 ;  /* 0x3f80000072721421 */ /* 0x000fe20000000000 */
[----:B------:R-:W-:Y:S02]  /*1230*/  HADD2.F32 R113, -RZ, R41.H0_H0 ;  /* 0x20000029ff717230 */ /* 0x000fe40000004100 */
[----:B--2---:R-:W-:Y:S01]  /*1240*/  FFMA R105, R112, 0.00065104168606922030449, R105 ;  /* 0x3a2aaaab70697823 */ /* 0x004fe20000000069 */
[----:B------:R-:W-:-:S04]  /*1250*/  HADD2.F32 R112, -RZ, R17.H0_H0 ;  /* 0x20000011ff707230 */ /* 0x000fc80000004100 */
[----:B------:R-:W-:Y:S01]  /*1260*/  FSETP.GEU.AND P0, PT, |R105|, 1.175494350822287508e-38, PT ;  /* 0x008000006900780b */ /* 0x000fe20003f0e200 */
[----:B------:R-:W-:Y:S01]  /*1270*/  @P1 FADD R112, R112, 1 ;  /* 0x3f80000070701421 */ /* 0x000fe20000000000 */
[----:B0-----:R-:W-:-:S05]  /*1280*/  @!P2 IMAD.WIDE R106, R5, 0x4, R106 ;  /* 0x00000004056aa825 */ /* 0x001fca00078e026a */
[----:B------:R0:W-:Y:S06]  /*1290*/  @!P2 STG.E desc[UR4][R106.64], R83 ;  /* 0x000000536a00a986 */ /* 0x0001ec000c101904 */
[----:B------:R-:W-:-:S06]  /*12a0*/  @!P0 FMUL R105, R105, 16777216 ;  /* 0x4b80000069698820 */ /* 0x000fcc0000400000 */
[----:B------:R-:W1:Y:S01]  /*12b0*/  MUFU.RSQ R105, R105 ;  /* 0x0000006900697308 */ /* 0x000e620000001400 */
[----:B0-----:R-:W-:Y:S02]  /*12c0*/  HADD2.F32 R106, -RZ, R42.H0_H0 ;  /* 0x2000002aff6a7230 */ /* 0x001fe40000004100 */
[----:B------:R-:W-:-:S05]  /*12d0*/  HADD2.F32 R107, -RZ, R18.H1_H1 ;  /* 0x30000012ff6b7230 */ /* 0x000fca0000004100 */
[----:B------:R-:W-:Y:S01]  /*12e0*/  @P1 FADD R107, R107, 1 ;  /* 0x3f8000006b6b1421 */ /* 0x000fe20000000000 */
[----:B-1----:R-:W-:Y:S01]  /*12f0*/  @!P0 FMUL R105, R105, 4096 ;  /* 0x4580000069698820 */ /* 0x002fe20000400000 */
[----:B------:R-:W-:-:S03]  /*1300*/  ISETP.NE.U32.AND P0, PT, RZ, UR8, PT ;  /* 0x00000008ff007c0c */ /* 0x000fc6000bf05070 */
[-C--:B------:R-:W-:Y:S01]  /*1310*/  FMUL R0, R0, R105.reuse ;  /* 0x0000006900007220 */ /* 0x080fe20000400000 */
[----:B------:R-:W-:Y:S01]  /*1320*/  ISETP.NE.AND.EX P0, PT, RZ, UR9, PT, P0 ;  /* 0x00000009ff007c0c */ /* 0x000fe2000bf05300 */
[-C--:B------:R-:W-:Y:S01]  /*1330*/  FMUL R83, R12, R105.reuse ;  /* 0x000000690c537220 */ /* 0x080fe20000400000 */
[-C--:B------:R-:W-:Y:S01]  /*1340*/  FMUL R10, R10, R105.reuse ;  /* 0x000000690a0a7220 */ /* 0x080fe20000400000 */
[----:B------:R-:W-:Y:S01]  /*1350*/  FFMA R12, R108, R0, R109 ;  /* 0x000000006c0c7223 */ /* 0x000fe2000000006d */
[----:B------:R-:W-:Y:S01]  /*1360*/  FMUL R9, R9, R105 ;  /* 0x0000006909097220 */ /* 0x000fe20000400000 */
[----:B------:R-:W-:Y:S01]  /*1370*/  FFMA R0, R114, R83, R115 ;  /* 0x0000005372007223 */ /* 0x000fe20000000073 */
[----:B------:R-:W-:Y:S01]  /*1380*/  FFMA R10, R110, R10, R111 ;  /* 0x0000000a6e0a7223 */ /* 0x000fe2000000006f */
[----:B------:R-:W-:Y:S02]  /*1390*/  HADD2.F32 R83, -RZ, R18.H0_H0 ;  /* 0x20000012ff537230 */ /* 0x000fe40000004100 */
[----:B------:R-:W-:Y:S01]  /*13a0*/  FFMA R9, R112, R9, R113 ;  /* 0x0000000970097223 */ /* 0x000fe20000000071 */
[----:B------:R-:W-:Y:S01]  /*13b0*/  FMUL R11, R11, R105 ;  /* 0x000000690b0b7220 */ /* 0x000fe20000400000 */
[----:B------:R-:W-:-:S02]  /*13c0*/  HADD2.F32 R111, -RZ, R19.H1_H1 ;  /* 0x30000013ff6f7230 */ /* 0x000fc40000004100 */
[----:B------:R-:W-:Y:S01]  /*13d0*/  FMUL R14, R14, R105 ;  /* 0x000000690e0e7220 */ /* 0x000fe20000400000 */
[----:B------:R-:W-:Y:S01]  /*13e0*/  @P1 FADD R83, R83, 1 ;  /* 0x3f80000053531421 */ /* 0x000fe20000000000 */
[----:B------:R-:W-:Y:S01]  /*13f0*/  @P0 FMNMX R6, R6, |R12|, !PT ;  /* 0x4000000c06060209 */ /* 0x000fe20007800000 */
[----:B------:R-:W-:Y:S02]  /*1400*/  HADD2.F32 R108, -RZ, R42.H1_H1 ;  /* 0x3000002aff6c7230 */ /* 0x000fe40000004100 */
[----:B------:R-:W-:Y:S01]  /*1410*/  @P1 FADD R111, R111, 1 ;  /* 0x3f8000006f6f1421 */ /* 0x000fe20000000000 */
[----:B------:R-:W-:Y:S01]  /*1420*/  HADD2.F32 R109, -RZ, R19.H0_H0 ;  /* 0x20000013ff6d7230 */ /* 0x000fe20000004100 */
[----:B------:R-:W-:Y:S01]  /*1430*/  @P0 FMNMX R6, R6, |R10|, !PT ;  /* 0x4000000a06060209 */ /* 0x000fe20007800000 */
[----:B------:R-:W-:Y:S01]  /*1440*/  FFMA R83, R83, R11, R106 ;  /* 0x0000000b53537223 */ /* 0x000fe2000000006a */
[--C-:B------:R-:W-:Y:S02]  /*1450*/  HADD2.F32 R112, -RZ, R43.reuse.H1_H1 ;  /* 0x3000002bff707230 */ /* 0x100fe40000004100 */
[----:B------:R-:W-:Y:S01]  /*1460*/  FMUL R84, R84, R105 ;  /* 0x0000006954547220 */ /* 0x000fe20000400000 */
[----:B------:R-:W-:Y:S01]  /*1470*/  @P0 FMNMX R6, R6, |R9|, !PT ;  /* 0x4000000906060209 */ /* 0x000fe20007800000 */
[----:B------:R-:W-:-:S02]  /*1480*/  HADD2.F32 R110, -RZ, R43.H0_H0 ;  /* 0x2000002bff6e7230 */ /* 0x000fc40000004100 */
[----:B------:R-:W-:Y:S01]  /*1490*/  @P1 FADD R109, R109, 1 ;  /* 0x3f8000006d6d1421 */ /* 0x000fe20000000000 */
[----:B------:R-:W-:Y:S01]  /*14a0*/  FMUL R13, R13, R105 ;  /* 0x000000690d0d7220 */ /* 0x000fe20000400000 */
[----:B------:R-:W-:Y:S01]  /*14b0*/  @P0 FMNMX R6, R6, |R0|, !PT ;  /* 0x4000000006060209 */ /* 0x000fe20007800000 */
[----:B------:R-:W-:Y:S01]  /*14c0*/  FFMA R14, R107, R14, R108 ;  /* 0x0000000e6b0e7223 */ /* 0x000fe2000000006c */
[----:B------:R-:W-:Y:S01]  /*14d0*/  FFMA R11, R111, R84, R112 ;  /* 0x000000546f0b7223 */ /* 0x000fe20000000070 */
[----:B------:R-:W-:Y:S01]  /*14e0*/  HADD2.F32 R84, -RZ, R20.H0_H0 ;  /* 0x20000014ff547230 */ /* 0x000fe20000004100 */
[----:B------:R-:W-:Y:S01]  /*14f0*/  @P0 FMNMX R6, R6, |R83|, !PT ;  /* 0x4000005306060209 */ /* 0x000fe20007800000 */
[----:B------:R-:W-:Y:S01]  /*1500*/  FFMA R13, R109, R13, R110 ;  /* 0x0000000d6d0d7223 */ /* 0x000fe2000000006e */
[----:B------:R-:W-:Y:S02]  /*1510*/  HADD2.F32 R107, -RZ, R44.H0_H0 ;  /* 0x2000002cff6b7230 */ /* 0x000fe40000004100 */
[----:B------:R-:W-:Y:S01]  /*1520*/  FMUL R15, R15, R105 ;  /* 0x000000690f0f7220 */ /* 0x000fe20000400000 */
[----:B------:R-:W-:Y:S01]  /*1530*/  @P0 FMNMX R6, R6, |R14|, !PT ;  /* 0x4000000e06060209 */ /* 0x000fe20007800000 */
[----:B------:R-:W-:-:S02]  /*1540*/  HADD2.F32 R106, -RZ, R20.H1_H1 ;  /* 0x30000014ff6a7230 */ /* 0x000fc40000004100 */
[----:B------:R-:W-:Y:S01]  /*1550*/  @P1 FADD R84, R84, 1 ;  /* 0x3f80000054541421 */ /* 0x000fe20000000000 */
[--C-:B------:R-:W-:Y:S01]  /*1560*/  HADD2.F32 R112, -RZ, R21.reuse.H1_H1 ;  /* 0x30000015ff707230 */ /* 0x100fe20000004100 */
[----:B------:R-:W-:Y:S01]  /*1570*/  @P0 FMNMX R6, R6, |R13|, !PT ;  /* 0x4000000d06060209 */ /* 0x000fe20007800000 */
[----:B------:R-:W-:Y:S02]  /*1580*/  HADD2.F32 R109, -RZ, R44.H1_H1 ;  /* 0x3000002cff6d7230 */ /* 0x000fe40000004100 */
[----:B------:R-:W-:Y:S01]  /*1590*/  FMUL R108, R85, R105 ;  /* 0x00000069556c7220 */ /* 0x000fe20000400000 */
[----:B------:R-:W-:Y:S02]  /*15a0*/  HADD2.F32 R110, -RZ, R21.H0_H0 ;  /* 0x20000015ff6e7230 */ /* 0x000fe40000004100 */
[----:B------:R-:W-:Y:S01]  /*15b0*/  @P1 FADD R106, R106, 1 ;  /* 0x3f8000006a6a1421 */ /* 0x000fe20000000000 */
[----:B------:R-:W-:Y:S01]  /*15c0*/  FFMA R85, R84, R15, R107 ;  /* 0x0000000f54557223 */ /* 0x000fe2000000006b */
[--C-:B------:R-:W-:Y:S01]  /*15d0*/  HADD2.F32 R113, -RZ, R45.reuse.H1_H1 ;  /* 0x3000002dff717230 */ /* 0x100fe20000004100 */
[----:B------:R-:W-:Y:S01]  /*15e0*/  @P0 FMNMX R6, R6, |R11|, !PT ;  /* 0x4000000b06060209 */ /* 0x000fe20007800000 */
[----:B------:R-:W-:Y:S01]  /*15f0*/  @P1 FADD R112, R112, 1 ;  /* 0x3f80000070701421 */ /* 0x000fe20000000000 */
[----:B------:R-:W-:Y:S01]  /*1600*/  FMUL R86, R86, R105 ;  /* 0x0000006956567220 */ /* 0x000fe20000400000 */
[----:B------:R-:W-:-:S02]  /*1610*/  HADD2.F32 R111, -RZ, R45.H0_H0 ;  /* 0x2000002dff6f7230 */ /* 0x000fc40000004100 */
[----:B------:R-:W-:Y:S01]  /*1620*/  @P1 FADD R110, R110, 1 ;  /* 0x3f8000006e6e1421 */ /* 0x000fe20000000000 */
[----:B------:R-:W-:Y:S01]  /*1630*/  FMUL R64, R64, R105 ;  /* 0x0000006940407220 */ /* 0x000fe20000400000 */
[----:B------:R-:W-:Y:S01]  /*1640*/  FFMA R84, R106, R108, R109 ;  /* 0x0000006c6a547223 */ /* 0x000fe2000000006d */
[----:B------:R-:W-:Y:S01]  /*1650*/  @P0 FMNMX R6, R6, |R85|, !PT ;  /* 0x4000005506060209 */ /* 0x000fe20007800000 */
[----:B------:R-:W-:Y:S01]  /*1660*/  FFMA R15, R112, R86, R113 ;  /* 0x00000056700f7223 */ /* 0x000fe20000000071 */
[----:B------:R-:W-:Y:S02]  /*1670*/  HADD2.F32 R86, -RZ, R22.H0_H0 ;  /* 0x20000016ff567230 */ /* 0x000fe40000004100 */
[----:B------:R-:W-:Y:S01]  /*1680*/  FFMA R64, R110, R64, R111 ;  /* 0x000000406e407223 */ /* 0x000fe2000000006f */
[----:B------:R-:W-:Y:S01]  /*1690*/  @P0 FMNMX R6, R6, |R84|, !PT ;  /* 0x4000005406060209 */ /* 0x000fe20007800000 */
[----:B------:R-:W-:Y:S02]  /*16a0*/  HADD2.F32 R107, -RZ, R46.H0_H0 ;  /* 0x2000002eff6b7230 */ /* 0x000fe40000004100 */
[----:B------:R-:W-:Y:S01]  /*16b0*/  FMUL R65, R65, R105 ;  /* 0x0000006941417220 */ /* 0x000fe20000400000 */
        /* <DEDUP_REMOVED lines=26> */
[----:B------:R-:W-:Y:S01]  /*1860*/  @P0 FMNMX R6, R6, |R66|, !PT ;  /* 0x4000004206060209 */ /* 0x000fe20007800000 */
[----:B------:R-:W-:Y:S02]  /*1870*/  HADD2.F32 R109, -RZ, R48.H1_H1 ;  /* 0x30000030ff6d7230 */ /* 0x000fe40000004100 */
[-C--:B------:R-:W-:Y:S01]  /*1880*/  FMUL R112, R90, R105.reuse ;  /* 0x000000695a707220 */ /* 0x080fe20000400000 */
        /* <DEDUP_REMOVED lines=17> */
[----:B------:R-:W-:Y:S01]  /*19a0*/  FFMA R67, R110, R112, R113 ;  /* 0x000000706e437223 */ /* 0x000fe20000000071 */
[----:B------:R-:W-:Y:S02]  /*19b0*/  HADD2.F32 R106, -RZ, R26.H1_H1 ;  /* 0x3000001aff6a7230 */ /* 0x000fe40000004100 */
[----:B------:R-:W-:Y:S01]  /*19c0*/  @P1 FADD R107, R107, 1 ;  /* 0x3f8000006b6b1421 */ /* 0x000fe20000000000 */
[-C--:B------:R-:W-:Y:S01]  /*19d0*/  FMUL R69, R69, R105.reuse ;  /* 0x0000006945457220 */ /* 0x080fe20000400000 */
        /* <DEDUP_REMOVED lines=10> */
[----:B------:R-:W-:-:S02]  /*1a80*/  HADD2.F32 R110, -RZ, R27.H1_H1 ;  /* 0x3000001bff6e7230 */ /* 0x000fc40000004100 */
[----:B------:R-:W-:Y:S01]  /*1a90*/  FFMA R106, R106, R91, R109 ;  /* 0x0000005b6a6a7223 */ /* 0x000fe2000000006d */
[----:B------:R-:W-:Y:S01]  /*1aa0*/  FMUL R112, R92, R105 ;  /* 0x000000695c707220 */ /* 0x000fe20000400000 */
[----:B------:R-:W-:Y:S01]  /*1ab0*/  @P0 FMNMX R6, R6, |R107|, !PT ;  /* 0x4000006b06060209 */ /* 0x000fe20007800000 */
[----:B------:R-:W-:Y:S01]  /*1ac0*/  FFMA R92, R108, R70, R111 ;  /* 0x000000466c5c7223 */ /* 0x000fe2000000006f */
[----:B------:R-:W-:Y:S02]  /*1ad0*/  HADD2.F32 R113, -RZ, R51.H1_H1 ;  /* 0x30000033ff717230 */ /* 0x000fe40000004100 */
[----:B------:R-:W-:Y:S01]  /*1ae0*/  @P1 FADD R110, R110, 1 ;  /* 0x3f8000006e6e1421 */ /* 0x000fe20000000000 */
[--C-:B------:R-:W-:Y:S01]  /*1af0*/  HADD2.F32 R108, -RZ, R28.reuse.H0_H0 ;  /* 0x2000001cff6c7230 */ /* 0x100fe20000004100 */
[----:B------:R-:W-:Y:S01]  /*1b00*/  @P0 FMNMX R6, R6, |R106|, !PT ;  /* 0x4000006a06060209 */ /* 0x000fe20007800000 */
[----:B------:R-:W-:Y:S02]  /*1b10*/  HADD2.F32 R68, -RZ, R28.H1_H1 ;  /* 0x3000001cff447230 */ /* 0x000fe40000004100 */
[----:B------:R-:W-:Y:S01]  /*1b20*/  FFMA R91, R110, R112, R113 ;  /* 0x000000706e5b7223 */ /* 0x000fe20000000071 */
[----:B------:R-:W-:-:S02]  /*1b30*/  HADD2.F32 R69, -RZ, R52.H0_H0 ;  /* 0x20000034ff457230 */ /* 0x000fc40000004100 */
[----:B------:R-:W-:Y:S01]  /*1b40*/  @P1 FADD R108, R108, 1 ;  /* 0x3f8000006c6c1421 */ /* 0x000fe20000000000 */
[----:B------:R-:W-:Y:S02]  /*1b50*/  HADD2.F32 R109, -RZ, R52.H1_H1 ;  /* 0x30000034ff6d7230 */ /* 0x000fe40000004100 */
[-C--:B------:R-:W-:Y:S01]  /*1b60*/  FMUL R71, R71, R105.reuse ;  /* 0x0000006947477220 */ /* 0x080fe20000400000 */
[--C-:B------:R-:W-:Y:S02]  /*1b70*/  HADD2.F32 R70, -RZ, R29.reuse.H0_H0 ;  /* 0x2000001dff467230 */ /* 0x100fe40000004100 */
[----:B------:R-:W-:Y:S01]  /*1b80*/  @P1 FADD R68, R68, 1 ;  /* 0x3f80000044441421 */ /* 0x000fe20000000000 */
[-C--:B------:R-:W-:Y:S01]  /*1b90*/  FMUL R93, R93, R105.reuse ;  /* 0x000000695d5d7220 */ /* 0x080fe20000400000 */
[----:B------:R-:W-:Y:S01]  /*1ba0*/  @P0 FMNMX R6, R6, |R92|, !PT ;  /* 0x4000005c06060209 */ /* 0x000fe20007800000 */
[----:B------:R-:W-:Y:S02]  /*1bb0*/  HADD2.F32 R110, -RZ, R29.H1_H1 ;  /* 0x3000001dff6e7230 */ /* 0x000fe40000004100 */
[----:B------:R-:W-:Y:S01]  /*1bc0*/  FMUL R112, R94, R105 ;  /* 0x000000695e707220 */ /* 0x000fe20000400000 */
[----:B------:R-:W-:Y:S01]  /*1bd0*/  FFMA R108, R108, R71, R69 ;  /* 0x000000476c6c7223 */ /* 0x000fe20000000045 */
[----:B------:R-:W-:-:S02]  /*1be0*/  HADD2.F32 R111, -RZ, R53.H0_H0 ;  /* 0x20000035ff6f7230 */ /* 0x000fc40000004100 */
[----:B------:R-:W-:Y:S01]  /*1bf0*/  FFMA R94, R68, R93, R109 ;  /* 0x0000005d445e7223 */ /* 0x000fe2000000006d */
[----:B------:R-:W-:Y:S01]  /*1c00*/  @P0 FMNMX R6, R6, |R91|, !PT ;  /* 0x4000005b06060209 */ /* 0x000fe20007800000 */
[----:B------:R-:W-:Y:S01]  /*1c10*/  @P1 FADD R70, R70, 1 ;  /* 0x3f80000046461421 */ /* 0x000fe20000000000 */
[----:B------:R-:W-:Y:S01]  /*1c20*/  FMUL R72, R72, R105 ;  /* 0x0000006948487220 */ /* 0x000fe20000400000 */
[----:B------:R-:W-:Y:S02]  /*1c30*/  HADD2.F32 R68, -RZ, R30.H0_H0 ;  /* 0x2000001eff447230 */ /* 0x000fe40000004100 */
[----:B------:R-:W-:Y:S01]  /*1c40*/  @P1 FADD R110, R110, 1 ;  /* 0x3f8000006e6e1421 */ /* 0x000fe20000000000 */
[----:B------:R-:W-:Y:S01]  /*1c50*/  HADD2.F32 R113, -RZ, R53.H1_H1 ;  /* 0x30000035ff717230 */ /* 0x000fe20000004100 */
[----:B------:R-:W-:Y:S01]  /*1c60*/  @P0 FMNMX R6, R6, |R108|, !PT ;  /* 0x4000006c06060209 */ /* 0x000fe20007800000 */
[----:B------:R-:W-:Y:S01]  /*1c70*/  FFMA R72, R70, R72, R111 ;  /* 0x0000004846487223 */ /* 0x000fe2000000006f */
[----:B------:R-:W-:-:S02]  /*1c80*/  HADD2.F32 R69, -RZ, R54.H0_H0 ;  /* 0x20000036ff457230 */ /* 0x000fc40000004100 */
[----:B------:R-:W-:Y:S01]  /*1c90*/  @P1 FADD R68, R68, 1 ;  /* 0x3f80000044441421 */ /* 0x000fe20000000000 */
[----:B------:R-:W-:Y:S02]  /*1ca0*/  HADD2.F32 R70, -RZ, R30.H1_H1 ;  /* 0x3000001eff467230 */ /* 0x000fe40000004100 */
[-C--:B------:R-:W-:Y:S01]  /*1cb0*/  FMUL R73, R73, R105.reuse ;  /* 0x0000006949497220 */ /* 0x080fe20000400000 */
[--C-:B------:R-:W-:Y:S02]  /*1cc0*/  HADD2.F32 R109, -RZ, R31.reuse.H0_H0 ;  /* 0x2000001fff6d7230 */ /* 0x100fe40000004100 */
[----:B------:R-:W-:Y:S01]  /*1cd0*/  FFMA R93, R110, R112, R113 ;  /* 0x000000706e5d7223 */ /* 0x000fe20000000071 */
[----:B------:R-:W-:Y:S01]  /*1ce0*/  @P0 FMNMX R6, R6, |R94|, !PT ;  /* 0x4000005e06060209 */ /* 0x000fe20007800000 */
[----:B------:R-:W-:Y:S02]  /*1cf0*/  HADD2.F32 R111, -RZ, R31.H1_H1 ;  /* 0x3000001fff6f7230 */ /* 0x000fe40000004100 */
[----:B------:R-:W-:Y:S01]  /*1d00*/  FMUL R113, R96, R105 ;  /* 0x0000006960717220 */ /* 0x000fe20000400000 */
[----:B------:R-:W-:-:S02]  /*1d10*/  HADD2.F32 R71, -RZ, R54.H1_H1 ;  /* 0x30000036ff477230 */ /* 0x000fc40000004100 */
[----:B------:R-:W-:Y:S01]  /*1d20*/  FFMA R96, R68, R73, R69 ;  /* 0x0000004944607223 */ /* 0x000fe20000000045 */
[--C-:B------:R-:W-:Y:S02]  /*1d30*/  HADD2.F32 R110, -RZ, R55.reuse.H0_H0 ;  /* 0x20000037ff6e7230 */ /* 0x100fe40000004100 */
[----:B------:R-:W-:Y:S01]  /*1d40*/  @P1 FADD R70, R70, 1 ;  /* 0x3f80000046461421 */ /* 0x000fe20000000000 */
[-C--:B------:R-:W-:Y:S01]  /*1d50*/  FMUL R95, R95, R105.reuse ;  /* 0x000000695f5f7220 */ /* 0x080fe20000400000 */
[----:B------:R-:W-:Y:S02]  /*1d60*/  HADD2.F32 R68, -RZ, R32.H0_H0 ;  /* 0x20000020ff447230 */ /* 0x000fe40000004100 */
[----:B------:R-:W-:Y:S01]  /*1d70*/  @P1 FADD R109, R109, 1 ;  /* 0x3f8000006d6d1421 */ /* 0x000fe20000000000 */
[----:B------:R-:W-:Y:S01]  /*1d80*/  FMUL R74, R74, R105 ;  /* 0x000000694a4a7220 */ /* 0x000fe20000400000 */
[----:B------:R-:W-:Y:S01]  /*1d90*/  @P0 FMNMX R6, R6, |R72|, !PT ;  /* 0x4000004806060209 */ /* 0x000fe20007800000 */
[----:B------:R-:W-:-:S02]  /*1da0*/  HADD2.F32 R112, -RZ, R55.H1_H1 ;  /* 0x30000037ff707230 */ /* 0x000fc40000004100 */
[----:B------:R-:W-:Y:S01]  /*1db0*/  @P1 FADD R111, R111, 1 ;  /* 0x3f8000006f6f1421 */ /* 0x000fe20000000000 */
[----:B------:R-:W-:Y:S01]  /*1dc0*/  FFMA R95, R70, R95, R71 ;  /* 0x0000005f465f7223 */ /* 0x000fe20000000047 */
[----:B------:R-:W-:Y:S02]  /*1dd0*/  HADD2.F32 R69, -RZ, R56.H0_H0 ;  /* 0x20000038ff457230 */ /* 0x000fe40000004100 */
[----:B------:R-:W-:Y:S01]  /*1de0*/  FFMA R73, R109, R74, R110 ;  /* 0x0000004a6d497223 */ /* 0x000fe2000000006e */
[----:B------:R-:W-:Y:S02]  /*1df0*/  HADD2.F32 R70, -RZ, R32.H1_H1 ;  /* 0x30000020ff467230 */ /* 0x000fe40000004100 */
[----:B------:R-:W-:Y:S01]  /*1e00*/  @P1 FADD R68, R68, 1 ;  /* 0x3f80000044441421 */ /* 0x000fe20000000000 */
[----:B------:R-:W-:Y:S01]  /*1e10*/  FMUL R75, R75, R105 ;  /* 0x000000694b4b7220 */ /* 0x000fe20000400000 */
[----:B------:R-:W-:Y:S01]  /*1e20*/  @P0 FMNMX R6, R6, |R93|, !PT ;  /* 0x4000005d06060209 */ /* 0x000fe20007800000 */
[----:B------:R-:W-:-:S02]  /*1e30*/  HADD2.F32 R109, -RZ, R33.H0_H0 ;  /* 0x20000021ff6d7230 */ /* 0x000fc40000004100 */
[----:B------:R-:W-:Y:S01]  /*1e40*/  FFMA R74, R111, R113, R112 ;  /* 0x000000716f4a7223 */ /* 0x000fe20000000070 */
[----:B------:R-:W-:Y:S02]  /*1e50*/  HADD2.F32 R111, -RZ, R33.H1_H1 ;  /* 0x30000021ff6f7230 */ /* 0x000fe40000004100 */
[----:B------:R-:W-:Y:S01]  /*1e60*/  FMUL R113, R98, R105 ;  /* 0x0000006962717220 */ /* 0x000fe20000400000 */
[----:B------:R-:W-:Y:S02]  /*1e70*/  HADD2.F32 R71, -RZ, R56.H1_H1 ;  /* 0x30000038ff477230 */ /* 0x000fe40000004100 */
[----:B------:R-:W-:Y:S01]  /*1e80*/  FFMA R98, R68, R75, R69 ;  /* 0x0000004b44627223 */ /* 0x000fe20000000045 */
[----:B------:R-:W-:Y:S01]  /*1e90*/  @P0 FMNMX R6, R6, |R96|, !PT ;  /* 0x4000006006060209 */ /* 0x000fe20007800000 */
[----:B------:R-:W-:Y:S02]  /*1ea0*/  HADD2.F32 R110, -RZ, R57.H0_H0 ;  /* 0x20000039ff6e7230 */ /* 0x000fe40000004100 */
[----:B------:R-:W-:Y:S01]  /*1eb0*/  @P1 FADD R70, R70, 1 ;  /* 0x3f80000046461421 */ /* 0x000fe20000000000 */
[----:B------:R-:W-:Y:S01]  /*1ec0*/  FMUL R97, R97, R105 ;  /* 0x0000006961617220 */ /* 0x000fe20000400000 */
[----:B------:R-:W-:-:S02]  /*1ed0*/  HADD2.F32 R68, -RZ, R34.H0_H0 ;  /* 0x20000022ff447230 */ /* 0x000fc40000004100 */
[----:B------:R-:W-:Y:S01]  /*1ee0*/  @P1 FADD R109, R109, 1 ;  /* 0x3f8000006d6d1421 */ /* 0x000fe20000000000 */
[----:B------:R-:W-:Y:S01]  /*1ef0*/  FMUL R76, R76, R105 ;  /* 0x000000694c4c7220 */ /* 0x000fe20000400000 */
[----:B------:R-:W-:Y:S02]  /*1f00*/  HADD2.F32 R112, -RZ, R57.H1_H1 ;  /* 0x30000039ff707230 */ /* 0x000fe40000004100 */
[----:B------:R-:W-:Y:S01]  /*1f10*/  @P1 FADD R111, R111, 1 ;  /* 0x3f8000006f6f1421 */ /* 0x000fe20000000000 */
[----:B------:R-:W-:Y:S01]  /*1f20*/  @P0 FMNMX R6, R6, |R95|, !PT ;  /* 0x4000005f06060209 */ /* 0x000fe20007800000 */
[----:B------:R-:W-:Y:S01]  /*1f30*/  FFMA R97, R70, R97, R71 ;  /* 0x0000006146617223 */ /* 0x000fe20000000047 */
[----:B------:R-:W-:Y:S02]  /*1f40*/  HADD2.F32 R69, -RZ, R58.H0_H0 ;  /* 0x2000003aff457230 */ /* 0x000fe40000004100 */
[----:B------:R-:W-:Y:S01]  /*1f50*/  FFMA R76, R109, R76, R110 ;  /* 0x0000004c6d4c7223 */ /* 0x000fe2000000006e */
[----:B------:R-:W-:-:S02]  /*1f60*/  HADD2.F32 R70, -RZ, R34.H1_H1 ;  /* 0x30000022ff467230 */ /* 0x000fc40000004100 */
[----:B------:R-:W-:Y:S01]  /*1f70*/  @P1 FADD R68, R68, 1 ;  /* 0x3f80000044441421 */ /* 0x000fe20000000000 */
[----:B------:R-:W-:Y:S01]  /*1f80*/  FMUL R77, R77, R105 ;  /* 0x000000694d4d7220 */ /* 0x000fe20000400000 */
[----:B------:R-:W-:Y:S02]  /*1f90*/  HADD2.F32 R109, -RZ, R35.H0_H0 ;  /* 0x20000023ff6d7230 */ /* 0x000fe40000004100 */
[----:B------:R-:W-:Y:S01]  /*1fa0*/  FFMA R75, R111, R113, R112 ;  /* 0x000000716f4b7223 */ /* 0x000fe20000000070 */
[----:B------:R-:W-:Y:S01]  /*1fb0*/  @P0 FMNMX R6, R6, |R73|, !PT ;  /* 0x4000004906060209 */ /* 0x000fe20007800000 */
[----:B------:R-:W-:Y:S01]  /*1fc0*/  FMUL R111, R78, R105 ;  /* 0x000000694e6f7220 */ /* 0x000fe20000400000 */
[----:B------:R-:W-:Y:S02]  /*1fd0*/  HADD2.F32 R71, -RZ, R58.H1_H1 ;  /* 0x3000003aff477230 */ /* 0x000fe40000004100 */
[----:B------:R-:W-:Y:S01]  /*1fe0*/  FFMA R78, R68, R77, R69 ;  /* 0x0000004d444e7223 */ /* 0x000fe20000000045 */
[----:B------:R-:W-:-:S02]  /*1ff0*/  HADD2.F32 R110, -RZ, R59.H0_H0 ;  /* 0x2000003bff6e7230 */ /* 0x000fc40000004100 */
[----:B------:R-:W-:Y:S01]  /*2000*/  @P1 FADD R70, R70, 1 ;  /* 0x3f80000046461421 */ /* 0x000fe20000000000 */
[----:B------:R-:W-:Y:S01]  /*2010*/  FMUL R99, R99, R105 ;  /* 0x0000006963637220 */ /* 0x000fe20000400000 */
[----:B------:R-:W-:Y:S02]  /*2020*/  HADD2.F32 R68, -RZ, R35.H1_H1 ;  /* 0x30000023ff447230 */ /* 0x000fe40000004100 */
[----:B------:R-:W-:Y:S01]  /*2030*/  @P1 FADD R109, R109, 1 ;  /* 0x3f8000006d6d1421 */ /* 0x000fe20000000000 */
[----:B------:R-:W-:Y:S01]  /*2040*/  @P0 FMNMX R6, R6, |R74|, !PT ;  /* 0x4000004a06060209 */ /* 0x000fe20007800000 */
[----:B------:R-:W-:Y:S01]  /*2050*/  FFMA R99, R70, R99, R71 ;  /* 0x0000006346637223 */ /* 0x000fe20000000047 */
[----:B------:R-:W-:Y:S02]  /*2060*/  HADD2.F32 R69, -RZ, R59.H1_H1 ;  /* 0x3000003bff457230 */ /* 0x000fe40000004100 */
[----:B------:R-:W-:Y:S01]  /*2070*/  FFMA R77, R109, R111, R110 ;  /* 0x0000006f6d4d7223 */ /* 0x000fe2000000006e */
[----:B------:R-:W-:-:S02]  /*2080*/  HADD2.F32 R70, -RZ, R36.H0_H0 ;  /* 0x20000024ff467230 */ /* 0x000fc40000004100 */
[----:B------:R-:W-:Y:S01]  /*2090*/  @P1 FADD R68, R68, 1 ;  /* 0x3f80000044441421 */ /* 0x000fe20000000000 */
[-C--:B------:R-:W-:Y:S01]  /*20a0*/  FMUL R100, R100, R105.reuse ;  /* 0x0000006964647220 */ /* 0x080fe20000400000 */
[----:B------:R-:W-:Y:S01]  /*20b0*/  @P0 FMNMX R6, R6, |R98|, !PT ;  /* 0x4000006206060209 */ /* 0x000fe20007800000 */
[----:B------:R-:W-:Y:S02]  /*20c0*/  HADD2.F32 R109, -RZ, R36.H1_H1 ;  /* 0x30000024ff6d7230 */ /* 0x000fe40000004100 */
[----:B------:R-:W-:Y:S01]  /*20d0*/  FMUL R111, R101, R105 ;  /* 0x00000069656f7220 */ /* 0x000fe20000400000 */
[--C-:B------:R-:W-:Y:S02]  /*20e0*/  HADD2.F32 R71, -RZ, R60.reuse.H0_H0 ;  /* 0x2000003cff477230 */ /* 0x100fe40000004100 */
[----:B------:R-:W-:Y:S01]  /*20f0*/  FFMA R101, R68, R100, R69 ;  /* 0x0000006444657223 */ /* 0x000fe20000000045 */
[----:B------:R-:W-:Y:S01]  /*2100*/  @P0 FMNMX R6, R6, |R97|, !PT ;  /* 0x4000006106060209 */ /* 0x000fe20007800000 */
[----:B------:R-:W-:-:S02]  /*2110*/  HADD2.F32 R110, -RZ, R60.H1_H1 ;  /* 0x3000003cff6e7230 */ /* 0x000fc40000004100 */
[----:B------:R-:W-:Y:S01]  /*2120*/  @P1 FADD R70, R70, 1 ;  /* 0x3f80000046461421 */ /* 0x000fe20000000000 */
[----:B------:R-:W-:Y:S01]  /*2130*/  FMUL R79, R79, R105 ;  /* 0x000000694f4f7220 */ /* 0x000fe20000400000 */
[----:B------:R-:W-:Y:S02]  /*2140*/  HADD2.F32 R68, -RZ, R37.H0_H0 ;  /* 0x20000025ff447230 */ /* 0x000fe40000004100 */
[----:B------:R-:W-:Y:S01]  /*2150*/  @P1 FADD R109, R109, 1 ;  /* 0x3f8000006d6d1421 */ /* 0x000fe20000000000 */
[----:B------:R-:W-:Y:S01]  /*2160*/  @P0 FMNMX R6, R6, |R76|, !PT ;  /* 0x4000004c06060209 */ /* 0x000fe20007800000 */
[----:B------:R-:W-:Y:S01]  /*2170*/  FFMA R100, R70, R79, R71 ;  /* 0x0000004f46647223 */ /* 0x000fe20000000047 */
[----:B------:R-:W-:Y:S02]  /*2180*/  HADD2.F32 R69, -RZ, R61.H0_H0 ;  /* 0x2000003dff457230 */ /* 0x000fe40000004100 */
[----:B------:R-:W-:Y:S01]  /*2190*/  FFMA R79, R109, R111, R110 ;  /* 0x0000006f6d4f7223 */ /* 0x000fe2000000006e */
[----:B------:R-:W-:Y:S01]  /*21a0*/  @P1 FADD R68, R68, 1 ;  /* 0x3f80000044441421 */ /* 0x000fe20000000000 */
[----:B------:R-:W-:-:S02]  /*21b0*/  HADD2.F32 R109, -RZ, R37.H1_H1 ;  /* 0x30000025ff6d7230 */ /* 0x000fc40000004100 */
[----:B------:R-:W-:Y:S01]  /*21c0*/  FMUL R80, R80, R105 ;  /* 0x0000006950507220 */ /* 0x000fe20000400000 */
[----:B------:R-:W-:Y:S01]  /*21d0*/  @P0 FMNMX R6, R6, |R75|, !PT ;  /* 0x4000004b06060209 */ /* 0x000fe20007800000 */
[----:B------:R-:W-:Y:S02]  /*21e0*/  HADD2.F32 R112, -RZ, R38.H0_H0 ;  /* 0x20000026ff707230 */ /* 0x000fe40000004100 */
[----:B------:R-:W-:Y:S01]  /*21f0*/  FMUL R111, R102, R105 ;  /* 0x00000069666f7220 */ /* 0x000fe20000400000 */
[----:B------:R-:W-:Y:S02]  /*2200*/  HADD2.F32 R110, -RZ, R61.H1_H1 ;  /* 0x3000003dff6e7230 */ /* 0x000fe40000004100 */
[----:B------:R-:W-:Y:S01]  /*2210*/  FFMA R102, R68, R80, R69 ;  /* 0x0000005044667223 */ /* 0x000fe20000000045 */
[----:B------:R-:W0:Y:S01]  /*2220*/  @!P2 LDC.64 R70, c[0x0][0x230] ;  /* 0x00008c00ff46ab82 */ /* 0x000e220000000a00 */
[----:B------:R-:W-:Y:S01]  /*2230*/  @P1 FADD R109, R109, 1 ;  /* 0x3f8000006d6d1421 */ /* 0x000fe20000000000 */
[----:B------:R-:W-:Y:S01]  /*2240*/  @P0 FMNMX R6, R6, |R78|, !PT ;  /* 0x4000004e06060209 */ /* 0x000fe20007800000 */
[----:B------:R-:W-:-:S02]  /*2250*/  HADD2.F32 R113, -RZ, R62.H0_H0 ;  /* 0x2000003eff717230 */ /* 0x000fc40000004100 */
[----:B------:R-:W-:Y:S01]  /*2260*/  @P1 FADD R112, R112, 1 ;  /* 0x3f80000070701421 */ /* 0x000fe20000000000 */
[----:B------:R-:W-:Y:S01]  /*2270*/  FMUL R81, R81, R105 ;  /* 0x0000006951517220 */ /* 0x000fe20000400000 */
[----:B------:R-:W-:Y:S01]  /*2280*/  FFMA R80, R109, R111, R110 ;  /* 0x0000006f6d507223 */ /* 0x000fe2000000006e */
[----:B------:R-:W-:Y:S01]  /*2290*/  @P0 FMNMX R6, R6, |R99|, !PT ;  /* 0x4000006306060209 */ /* 0x000fe20007800000 */
[----:B------:R-:W1:Y:S01]  /*22a0*/  LDC.64 R68, c[0x0][0x258] ;  /* 0x00009600ff447b82 */ /* 0x000e620000000a00 */
[--C-:B------:R-:W-:Y:S02]  /*22b0*/  HADD2.F32 R111, -RZ, R39.reuse.H0_H0 ;  /* 0x20000027ff6f7230 */ /* 0x100fe40000004100 */
[----:B------:R-:W-:Y:S01]  /*22c0*/  FFMA R81, R112, R81, R113 ;  /* 0x0000005170517223 */ /* 0x000fe20000000071 */
[----:B------:R-:W-:Y:S01]  /*22d0*/  HADD2.F32 R109, -RZ, R38.H1_H1 ;  /* 0x30000026ff6d7230 */ /* 0x000fe20000004100 */
[----:B------:R-:W-:Y:S01]  /*22e0*/  @P0 FMNMX R6, R6, |R77|, !PT ;  /* 0x4000004d06060209 */ /* 0x000fe20007800000 */
[----:B------:R-:W-:-:S02]  /*22f0*/  HADD2.F32 R113, -RZ, R39.H1_H1 ;  /* 0x30000027ff717230 */ /* 0x000fc40000004100 */
[----:B------:R-:W-:Y:S01]  /*2300*/  @P1 FADD R111, R111, 1 ;  /* 0x3f8000006f6f1421 */ /* 0x000fe20000000000 */
[--C-:B------:R-:W-:Y:S02]  /*2310*/  HADD2.F32 R112, -RZ, R63.reuse.H0_H0 ;  /* 0x2000003fff707230 */ /* 0x100fe40000004100 */
[----:B------:R-:W-:Y:S01]  /*2320*/  FMUL R82, R82, R105 ;  /* 0x0000006952527220 */ /* 0x000fe20000400000 */
[----:B------:R-:W-:Y:S02]  /*2330*/  HADD2.F32 R110, -RZ, R62.H1_H1 ;  /* 0x3000003eff6e7230 */ /* 0x000fe40000004100 */
[----:B------:R-:W-:Y:S01]  /*2340*/  @P1 FADD R109, R109, 1 ;  /* 0x3f8000006d6d1421 */ /* 0x000fe20000000000 */
[----:B------:R-:W-:Y:S01]  /*2350*/  @P1 FADD R113, R113, 1 ;  /* 0x3f80000071711421 */ /* 0x000fe20000000000 */
[----:B------:R-:W-:Y:S01]  /*2360*/  @P0 FMNMX R6, R6, |R101|, !PT ;  /* 0x4000006506060209 */ /* 0x000fe20007800000 */
[----:B------:R-:W-:Y:S01]  /*2370*/  FMUL R103, R103, R105 ;  /* 0x0000006967677220 */ /* 0x000fe20000400000 */
[----:B------:R-:W-:Y:S01]  /*2380*/  PLOP3.LUT P1, PT, PT, PT, UP0, 0x80, 0x0 ;  /* 0x000000000000781c */ /* 0x000fe20003f2f008 */
[----:B------:R-:W-:Y:S01]  /*2390*/  FFMA R82, R111, R82, R112 ;  /* 0x000000526f527223 */ /* 0x000fe20000000070 */
[----:B------:R-:W-:Y:S01]  /*23a0*/  LOP3.LUT R112, R7, 0x1f, RZ, 0xc0, !PT ;  /* 0x0000001f07707812 */ /* 0x000fe200078ec0ff */
[----:B------:R-:W-:Y:S01]  /*23b0*/  FFMA R103, R109, R103, R110 ;  /* 0x000000676d677223 */ /* 0x000fe2000000006e */
[----:B------:R-:W-:Y:S01]  /*23c0*/  @P0 FMNMX R6, R6, |R100|, !PT ;  /* 0x4000006406060209 */ /* 0x000fe20007800000 */
[----:B------:R-:W-:-:S02]  /*23d0*/  HADD2.F32 R110, -RZ, R63.H1_H1 ;  /* 0x3000003fff6e7230 */ /* 0x000fc40000004100 */
[----:B------:R-:W-:Y:S01]  /*23e0*/  FMUL R104, R104, R105 ;  /* 0x0000006968687220 */ /* 0x000fe20000400000 */
[C---:B------:R-:W-:Y:S01]  /*23f0*/  IMAD R112, R5.reuse, 0xc0, R112 ;  /* 0x000000c005707824 */ /* 0x040fe200078e0270 */
[----:B------:R-:W-:Y:S01]  /*2400*/  @P0 FMNMX R6, R6, |R79|, !PT ;  /* 0x4000004f06060209 */ /* 0x000fe20007800000 */
[----:B0-----:R-:W-:-:S04]  /*2410*/  @!P2 IMAD.WIDE R70, R5, 0x4, R70 ;  /* 0x000000040546a825 */ /* 0x001fc800078e0246 */
[----:B------:R-:W-:Y:S01]  /*2420*/  FFMA R109, R113, R104, R110 ;  /* 0x00000068716d7223 */ /* 0x000fe2000000006e */
[----:B------:R-:W-:Y:S01]  /*2430*/  @P0 FMNMX R6, R6, |R102|, !PT ;  /* 0x4000006606060209 */ /* 0x000fe20007800000 */
[----:B-1----:R-:W-:Y:S01]  /*2440*/  IMAD.WIDE.U32 R110, R3, 0x10, R68 ;  /* 0x00000010036e7825 */ /* 0x002fe200078e0044 */
[----:B------:R-:W-:-:S03]  /*2450*/  IADD3 R117, R112, 0x20, RZ ;  /* 0x0000002070757810 */ /* 0x000fc60007ffe0ff */
[-C--:B------:R-:W-:Y:S01]  /*2460*/  @P1 FMUL R9, R9, R8.reuse ;  /* 0x0000000809091220 */ /* 0x080fe20000400000 */
[----:B------:R-:W-:Y:S01]  /*2470*/  IADD3 R113, R112, 0x80, RZ ;  /* 0x0000008070717810 */ /* 0x000fe20007ffe0ff */
[----:B------:R-:W-:Y:S01]  /*2480*/  @P1 FMUL R0, R0, R8 ;  /* 0x0000000800001220 */ /* 0x000fe20000400000 */
[----:B------:R-:W-:Y:S01]  /*2490*/  IADD3 R3, R112, 0xa0, RZ ;  /* 0x000000a070037810 */ /* 0x000fe20007ffe0ff */
[----:B------:R0:W-:Y:S01]  /*24a0*/  @!P2 STG.E desc[UR4][R70.64], R105 ;  /* 0x000000694600a986 */ /* 0x0001e2000c101904 */
        /* <DEDUP_REMOVED lines=13> */
[----:B0-----:R-:W-:-:S04]  /*2580*/  IMAD.WIDE.U32 R104, R4, 0x10, R68 ;  /* 0x0000001004687825 */ /* 0x001fc800078e0044 */
[-C--:B------:R-:W-:Y:S01]  /*2590*/  @P1 FMUL R106, R106, R8.reuse ;  /* 0x000000086a6a1220 */ /* 0x080fe20000400000 */
[-C--:B------:R-:W-:Y:S01]  /*25a0*/  @P1 FMUL R85, R85, R8.reuse ;  /* 0x0000000855551220 */ /* 0x080fe20000400000 */
[----:B------:R-:W-:Y:S01]  /*25b0*/  @P1 FMUL R84, R84, R8 ;  /* 0x0000000854541220 */ /* 0x000fe20000400000 */
[----:B------:R-:W-:Y:S01]  /*25c0*/  IMAD.WIDE.U32 R2, R3, 0x10, R68 ;  /* 0x0000001003027825 */ /* 0x000fe200078e0044 */
[----:B------:R-:W-:-:S03]  /*25d0*/  F2FP.F16.F32.PACK_AB R69, R0, R9 ;  /* 0x000000090045723e */ /* 0x000fc600000000ff */
[-C--:B------:R-:W-:Y:S01]  /*25e0*/  @P1 FMUL R87, R87, R8.reuse ;  /* 0x0000000857571220 */ /* 0x080fe20000400000 */
[----:B------:R-:W0:Y:S01]  /*25f0*/  LDC R0, c[0x0][0x210] ;  /* 0x00008400ff007b82 */ /* 0x000e220000000800 */
[-C--:B------:R-:W-:Y:S01]  /*2600*/  @P1 FMUL R86, R86, R8.reuse ;  /* 0x0000000856561220 */ /* 0x080fe20000400000 */
[-C--:B------:R-:W-:Y:S01]  /*2610*/  @P1 FMUL R92, R92, R8.reuse ;  /* 0x000000085c5c1220 */ /* 0x080fe20000400000 */
[----:B------:R-:W-:Y:S01]  /*2620*/  @P1 FMUL R91, R91, R8 ;  /* 0x000000085b5b1220 */ /* 0x000fe20000400000 */
[----:B------:R-:W-:Y:S01]  /*2630*/  @P0 FMNMX R6, R6, |R82|, !PT ;  /* 0x4000005206060209 */ /* 0x000fe20007800000 */
[----:B------:R-:W-:Y:S01]  /*2640*/  @P1 FMUL R64, R64, R8 ;  /* 0x0000000840401220 */ /* 0x000fe20000400000 */
        /* <DEDUP_REMOVED lines=33> */
[----:B------:R-:W-:Y:S01]  /*2860*/  F2FP.F16.F32.PACK_AB R84, R84, R85 ;  /* 0x000000555454723e */ /* 0x000fe200000000ff */
[-C--:B------:R-:W-:Y:S01]  /*2870*/  @P1 FMUL R79, R79, R8.reuse ;  /* 0x000000084f4f1220 */ /* 0x080fe20000400000 */
[----:B------:R-:W-:Y:S01]  /*2880*/  F2FP.F16.F32.PACK_AB R86, R86, R87 ;  /* 0x000000575656723e */ /* 0x000fe200000000ff */
[----:B------:R-:W-:Y:S01]  /*2890*/  @P1 FMUL R82, R82, R8 ;  /* 0x0000000852521220 */ /* 0x000fe20000400000 */
[----:B------:R-:W-:Y:S01]  /*28a0*/  F2FP.F16.F32.PACK_AB R107, R91, R92 ;  /* 0x0000005c5b6b723e */ /* 0x000fe200000000ff */
[----:B------:R-:W-:Y:S01]  /*28b0*/  @P1 FMUL R109, R109, R8 ;  /* 0x000000086d6d1220 */ /* 0x000fe20000400000 */
        /* <DEDUP_REMOVED lines=9> */
[----:B------:R-:W-:Y:S02]  /*2950*/  F2FP.F16.F32.PACK_AB R101, R80, R102 ;  /* 0x000000665065723e */ /* 0x000fe400000000ff */
[----:B------:R-:W-:Y:S02]  /*2960*/  F2FP.F16.F32.PACK_AB R12, R97, R98 ;  /* 0x00000062610c723e */ /* 0x000fe400000000ff */
[----:B-1----:R-:W-:Y:S02]  /*2970*/  F2FP.F16.F32.PACK_AB R104, R89, R90 ;  /* 0x0000005a5968723e */ /* 0x002fe400000000ff */
        /* <DEDUP_REMOVED lines=8> */
[----:B0-----:R-:W-:Y:S01]  /*2a00*/  LEA R5, R0, R5, 0x2 ;  /* 0x0000000500057211 */ /* 0x001fe200078e10ff */
[----:B------:R2:W-:Y:S03]  /*2a10*/  STG.E.128 desc[UR4][R112.64], R12 ;  /* 0x0000000c70007986 */ /* 0x0005e6000c101d04 */
[----:B------:R-:W-:Y:S01]  /*2a20*/  ISETP.GE.AND P0, PT, R5, UR12, PT ;  /* 0x0000000c05007c0c */ /* 0x000fe2000bf06270 */
[----:B------:R2:W-:-:S12]  /*2a30*/  STG.E.128 desc[UR4][R2.64], R100 ;  /* 0x0000006402007986 */ /* 0x0005d8000c101d04 */
[----:B------:R-:W-:Y:S05]  /*2a40*/  @!P0 BRA `(.L_x_10544) ;  /* 0xffffffd800188947 */ /* 0x000fea000383ffff */
.L_x_10542:
[----:B------:R-:W-:Y:S05]  /*2a50*/  BSYNC B0 ;  /* 0x0000000000007941 */ /* 0x000fea0003800000 */
.L_x_10541:
        /* <DEDUP_REMOVED lines=15> */
.L_x_10571:
        /* <DEDUP_REMOVED lines=28> */
.L_x_10574:
[----:B-1----:R-:W-:-:S07]  /*2d10*/  FMNMX R5, R3, R2, !PT ;  /* 0x0000000203057209 */ /* 0x002fce0007800000 */
.L_x_10548:
[----:B------:R-:W-:Y:S05]  /*2d20*/  BSYNC B0 ;  /* 0x0000000000007941 */ /* 0x000fea0003800000 */
.L_x_10547:
[----:B------:R-:W-:Y:S01]  /*2d30*/  ISETP.NE.AND P0, PT, R7, RZ, PT ;  /* 0x000000ff0700720c */ /* 0x000fe20003f05270 */
[----:B------:R-:W-:-:S12]  /*2d40*/  BSSY B0, `(.L_x_10545) ;  /* 0x0000004000007945 */ /* 0x000fd80003800000 */
[----:B------:R-:W-:Y:S05]  /*2d50*/  @P0 BRA `(.L_x_10550) ;  /* 0x0000000000080947 */ /* 0x000fea0003800000 */
[----:B0-----:R-:W0:Y:S02]  /*2d60*/  LDC.64 R2, c[0x0][0x288] ;  /* 0x0000a200ff027b82 */ /* 0x001e240000000a00 */
[----:B0-----:R1:W-:Y:S02]  /*2d70*/  REDG.E.MAX.S32.STRONG.GPU desc[UR4][R2.64], R5 ;  /* 0x000000050200798e */ /* 0x0013e4000d10e384 */
.L_x_10550:
[----:B------:R-:W-:Y:S05]  /*2d80*/  BSYNC B0 ;  /* 0x0000000000007941 */ /* 0x000fea0003800000 */
.L_x_10545:
        /* <DEDUP_REMOVED lines=12> */
[----:B012---:R-:W-:Y:S05]  /*2e50*/  CALL.REL.NOINC `($__internal_153_$__cuda_sm20_rcp_rn_f32_slowpath) ;  /* 0x0000000c00c87944 */ /* 0x007fea0003c00000 */
[----:B------:R-:W-:Y:S01]  /*2e60*/  MOV R5, R0 ;  /* 0x0000000000057202 */ /* 0x000fe20000000f00 */
[----:B------:R-:W-:Y:S06]  /*2e70*/  BRA `(.L_x_10552) ;  /* 0x0000000000107947 */ /* 0x000fec0003800000 */
.L_x_10551:
[----:B-1----:R-:W1:Y:S02]  /*2e80*/  MUFU.RCP R5, R8 ;  /* 0x0000000800057308 */ /* 0x002e640000001000 */
[----:B-1----:R-:W-:-:S04]  /*2e90*/  FFMA R0, R5, R8, -1 ;  /* 0xbf80000005007423 */ /* 0x002fc80000000008 */
[----:B------:R-:W-:-:S04]  /*2ea0*/  FADD.FTZ R0, -R0, -RZ ;  /* 0x800000ff00007221 */ /* 0x000fc80000010100 */
[----:B------:R-:W-:-:S07]  /*2eb0*/  FFMA R5, R5, R0, R5 ;  /* 0x0000000005057223 */ /* 0x000fce0000000005 */
.L_x_10552:
[----:B0-2---:R-:W0:Y:S02]  /*2ec0*/  LDC.64 R2, c[0x0][0x280] ;  /* 0x0000a000ff027b82 */ /* 0x005e240000000a00 */
[----:B0-----:R-:W-:Y:S01]  /*2ed0*/  STG.E desc[UR4][R2.64], R5 ;  /* 0x0000000502007986 */ /* 0x001fe2000c101904 */
[----:B------:R-:W-:Y:S05]  /*2ee0*/  EXIT ;  /* 0x000000000000794d */ /* 0x000fea0003800000 */
.L_x_10543:
[----:B------:R-:W-:Y:S01]  /*2ef0*/  HFMA2.MMA R107, -RZ, RZ, 0, 5.9604644775390625e-08 ;  /* 0x00000001ff6b7435 */ /* 0x000fe200000001ff */
[----:B------:R-:W-:Y:S01]  /*2f00*/  BSSY B1, `(.L_x_10553) ;  /* 0x0000006000017945 */ /* 0x000fe20003800000 */
[----:B------:R-:W-:Y:S02]  /*2f10*/  MOV R106, 0x1f ;  /* 0x0000001f006a7802 */ /* 0x000fe40000000f00 */
[----:B------:R-:W-:-:S07]  /*2f20*/  MOV R105, 0xffffffff ;  /* 0xffffffff00697802 */ /* 0x000fce0000000f00 */
[----:B-----5:R-:W-:Y:S05]  /*2f30*/  WARPSYNC.COLLECTIVE R105, `(.L_x_10554) ;  /* 0x0000000069087348 */ /* 0x020fea0003c00000 */
[----:B------:R0:W1:Y:S02]  /*2f40*/  SHFL.BFLY P0, R105, R108, R107, R106 ;  /* 0x0c00006b6c697389 */ /* 0x000064000000006a */
[----:B01---5:R-:W-:Y:S01]  /*2f50*/  ENDCOLLECTIVE ;  /* 0x000000000000791b */ /* 0x023fe20003800000 */
.L_x_10554:
[----:B------:R-:W-:Y:S05]  /*2f60*/  BSYNC B1 ;  /* 0x0000000000017941 */ /* 0x000fea0003800000 */
.L_x_10553:
[----:B------:R-:W-:Y:S01]  /*2f70*/  FADD R108, R108, R105 ;  /* 0x000000696c6c7221 */ /* 0x000fe20000000000 */
[----:B------:R-:W-:Y:S01]  /*2f80*/  HFMA2.MMA R107, -RZ, RZ, 0, 1.1920928955078125e-07 ;  /* 0x00000002ff6b7435 */ /* 0x000fe200000001ff */
[----:B------:R-:W-:Y:S02]  /*2f90*/  MOV R105, 0xffffffff ;  /* 0xffffffff00697802 */ /* 0x000fe40000000f00 */
[----:B------:R-:W-:-:S08]  /*2fa0*/  MOV R106, 0x1f ;  /* 0x0000001f006a7802 */ /* 0x000fd00000000f00 */
[----:B------:R-:W-:Y:S05]  /*2fb0*/  WARPSYNC.COLLECTIVE R105, `(.L_x_10555) ;  /* 0x0000000069087348 */ /* 0x000fea0003c00000 */
[----:B------:R0:W1:Y:S02]  /*2fc0*/  SHFL.BFLY P0, R105, R108, R107, R106 ;  /* 0x0c00006b6c697389 */ /* 0x000064000000006a */
[----:B01----:R-:W-:Y:S01]  /*2fd0*/  ENDCOLLECTIVE ;  /* 0x000000000000791b */ /* 0x003fe20003800000 */
.L_x_10555:
        /* <DEDUP_REMOVED lines=8> */
.L_x_10556:
        /* <DEDUP_REMOVED lines=8> */
.L_x_10557:
        /* <DEDUP_REMOVED lines=8> */
.L_x_10558:
        /* <DEDUP_REMOVED lines=100> */
[----:B------:R-:W-:Y:S01]  /*37a0*/  FFMA R108, R104, R104, R105 ;  /* 0x00000068686c7223 */ /* 0x000fe20000000069 */
[----:B------:R-:W-:-:S07]  /*37b0*/  MOV R105, 0xffffffff ;  /* 0xffffffff00697802 */ /* 0x000fce0000000f00 */
[----:B------:R-:W-:Y:S05]  /*37c0*/  WARPSYNC.COLLECTIVE R105, `(.L_x_10559) ;  /* 0x0000000069087348 */ /* 0x000fea0003c00000 */
[----:B------:R0:W1:Y:S02]  /*37d0*/  SHFL.BFLY P0, R105, R108, R107, R106 ;  /* 0x0c00006b6c697389 */ /* 0x000064000000006a */
[----:B01----:R-:W-:Y:S01]  /*37e0*/  ENDCOLLECTIVE ;  /* 0x000000000000791b */ /* 0x003fe20003800000 */
.L_x_10559:
        /* <DEDUP_REMOVED lines=8> */
.L_x_10560:
        /* <DEDUP_REMOVED lines=8> */
.L_x_10561:
        /* <DEDUP_REMOVED lines=8> */
.L_x_10562:
        /* <DEDUP_REMOVED lines=8> */
.L_x_10563:
[----:B------:R-:W-:Y:S01]  /*39f0*/  MOV R113, R105 ;  /* 0x0000006900717202 */ /* 0x000fe20000000f00 */
[----:B------:R-:W-:Y:S06]  /*3a00*/  BRA `(.L_x_10564) ;  /* 0xffffffd400d07947 */ /* 0x000fec000383ffff */
.L_x_10546:
[----:B------:R-:W-:Y:S01]  /*3a10*/  HFMA2.MMA R4, -RZ, RZ, 0, 9.5367431640625e-07 ;  /* 0x00000010ff047435 */ /* 0x000fe200000001ff */
[----:B------:R-:W-:Y:S01]  /*3a20*/  BSSY B0, `(.L_x_10565) ;  /* 0x0000006000007945 */ /* 0x000fe20003800000 */
[----:B------:R-:W-:Y:S02]  /*3a30*/  MOV R11, 0x1f ;  /* 0x0000001f000b7802 */ /* 0x000fe40000000f00 */
[----:B--2---:R-:W-:-:S07]  /*3a40*/  MOV R105, 0xffffffff ;  /* 0xffffffff00697802 */ /* 0x004fce0000000f00 */
[----:B-----5:R-:W-:Y:S05]  /*3a50*/  WARPSYNC.COLLECTIVE R105, `(.L_x_10566) ;  /* 0x0000000069087348 */ /* 0x020fea0003c00000 */
[----:B------:R0:W1:Y:S02]  /*3a60*/  SHFL.DOWN P0, R9, R6, R4, R11 ;  /* 0x0800000406097389 */ /* 0x000064000000000b */
[----:B01---5:R-:W-:Y:S01]  /*3a70*/  ENDCOLLECTIVE ;  /* 0x000000000000791b */ /* 0x023fe20003800000 */
.L_x_10566:
[----:B------:R-:W-:Y:S05]  /*3a80*/  BSYNC B0 ;  /* 0x0000000000007941 */ /* 0x000fea0003800000 */
.L_x_10565:
        /* <DEDUP_REMOVED lines=9> */
.L_x_10567:
[----:B------:R-:W-:Y:S01]  /*3b20*/  HFMA2.MMA R4, -RZ, RZ, 0, 2.384185791015625e-07 ;  /* 0x00000004ff047435 */ /* 0x000fe200000001ff */
[----:B------:R-:W-:-:S04]  /*3b30*/  MOV R0, R9 ;  /* 0x0000000900007202 */ /* 0x000fc80000000f00 */
[----:B------:R-:W-:-:S04]  /*3b40*/  FMNMX R0, R3, R0, !PT ;  /* 0x0000000003007209 */ /* 0x000fc80007800000 */
[----:B------:R-:W-:-:S07]  /*3b50*/  MOV R6, R0 ;  /* 0x0000000000067202 */ /* 0x000fce0000000f00 */
[----:B------:R-:W-:Y:S05]  /*3b60*/  WARPSYNC.COLLECTIVE R105, `(.L_x_10568) ;  /* 0x0000000069087348 */ /* 0x000fea0003c00000 */
[----:B------:R0:W1:Y:S02]  /*3b70*/  SHFL.DOWN P0, R9, R6, R4, R11 ;  /* 0x0800000406097389 */ /* 0x000064000000000b */
[----:B01----:R-:W-:Y:S01]  /*3b80*/  ENDCOLLECTIVE ;  /* 0x000000000000791b */ /* 0x003fe20003800000 */
.L_x_10568:
[----:B------:R-:W-:Y:S01]  /*3b90*/  HFMA2.MMA R4, -RZ, RZ, 0, 1.1920928955078125e-07 ;  /* 0x00000002ff047435 */ /* 0x000fe200000001ff */
[----:B------:R-:W-:-:S04]  /*3ba0*/  MOV R5, R9 ;  /* 0x0000000900057202 */ /* 0x000fc80000000f00 */
[----:B------:R-:W-:-:S04]  /*3bb0*/  FMNMX R5, R0, R5, !PT ;  /* 0x0000000500057209 */ /* 0x000fc80007800000 */
[----:B------:R-:W-:-:S07]  /*3bc0*/  MOV R6, R5 ;  /* 0x0000000500067202 */ /* 0x000fce0000000f00 */
[----:B------:R-:W-:Y:S05]  /*3bd0*/  WARPSYNC.COLLECTIVE R105, `(.L_x_10569) ;  /* 0x0000000069087348 */ /* 0x000fea0003c00000 */
[----:B------:R0:W1:Y:S02]  /*3be0*/  SHFL.DOWN P0, R9, R6, R4, R11 ;  /* 0x0800000406097389 */ /* 0x000064000000000b */
[----:B01----:R-:W-:Y:S01]  /*3bf0*/  ENDCOLLECTIVE ;  /* 0x000000000000791b */ /* 0x003fe20003800000 */
.L_x_10569:
[----:B------:R-:W-:Y:S01]  /*3c00*/  HFMA2.MMA R4, -RZ, RZ, 0, 5.9604644775390625e-08 ;  /* 0x00000001ff047435 */ /* 0x000fe200000001ff */
[----:B------:R-:W-:-:S04]  /*3c10*/  MOV R2, R9 ;  /* 0x0000000900027202 */ /* 0x000fc80000000f00 */
[----:B------:R-:W-:-:S04]  /*3c20*/  FMNMX R2, R5, R2, !PT ;  /* 0x0000000205027209 */ /* 0x000fc80007800000 */
[----:B------:R-:W-:-:S07]  /*3c30*/  MOV R6, R2 ;  /* 0x0000000200067202 */ /* 0x000fce0000000f00 */
[----:B------:R-:W-:Y:S05]  /*3c40*/  WARPSYNC.COLLECTIVE R105, `(.L_x_10570) ;  /* 0x0000000069087348 */ /* 0x000fea0003c00000 */
[----:B------:R0:W1:Y:S02]  /*3c50*/  SHFL.DOWN P0, R9, R6, R4, R11 ;  /* 0x0800000406097389 */ /* 0x000064000000000b */
[----:B01----:R-:W-:Y:S01]  /*3c60*/  ENDCOLLECTIVE ;  /* 0x000000000000791b */ /* 0x003fe20003800000 */
.L_x_10570:
[----:B------:R-:W-:Y:S05]  /*3c70*/  BRA `(.L_x_10571) ;  /* 0xffffffec00b47947 */ /* 0x000fea000383ffff */
.L_x_10549:
[----:B------:R-:W-:Y:S01]  /*3c80*/  HFMA2.MMA R4, -RZ, RZ, 0, 1.1920928955078125e-07 ;  /* 0x00000002ff047435 */ /* 0x000fe200000001ff */
[----:B-1----:R-:W-:Y:S02]  /*3c90*/  MOV R6, R0 ;  /* 0x0000000000067202 */ /* 0x002fe40000000f00 */
[----:B------:R-:W-:Y:S02]  /*3ca0*/  MOV R11, 0x1f ;  /* 0x0000001f000b7802 */ /* 0x000fe40000000f00 */
[----:B------:R-:W-:-:S07]  /*3cb0*/  MOV R105, 0xffffffff ;  /* 0xffffffff00697802 */ /* 0x000fce0000000f00 */
[----:B0----5:R-:W-:Y:S05]  /*3cc0*/  WARPSYNC.COLLECTIVE R105, `(.L_x_10572) ;  /* 0x0000000069087348 */ /* 0x021fea0003c00000 */
[----:B------:R1:W2:Y:S02]  /*3cd0*/  SHFL.DOWN P0, R9, R6, R4, R11 ;  /* 0x0800000406097389 */ /* 0x0002a4000000000b */
[----:B012--5:R-:W-:Y:S01]  /*3ce0*/  ENDCOLLECTIVE ;  /* 0x000000000000791b */ /* 0x027fe20003800000 */
.L_x_10572:
[----:B------:R-:W-:Y:S01]  /*3cf0*/  HFMA2.MMA R4, -RZ, RZ, 0, 5.9604644775390625e-08 ;  /* 0x00000001ff047435 */ /* 0x000fe200000001ff */
[----:B------:R-:W-:-:S04]  /*3d00*/  MOV R3, R9 ;  /* 0x0000000900037202 */ /* 0x000fc80000000f00 */
[----:B------:R-:W-:-:S04]  /*3d10*/  FMNMX R3, R3, R0, !PT ;  /* 0x0000000003037209 */ /* 0x000fc80007800000 */
[----:B------:R-:W-:-:S07]  /*3d20*/  MOV R6, R3 ;  /* 0x0000000300067202 */ /* 0x000fce0000000f00 */
[----:B------:R-:W-:Y:S05]  /*3d30*/  WARPSYNC.COLLECTIVE R105, `(.L_x_10573) ;  /* 0x0000000069087348 */ /* 0x000fea0003c00000 */
[----:B------:R0:W1:Y:S02]  /*3d40*/  SHFL.DOWN P0, R9, R6, R4, R11 ;  /* 0x0800000406097389 */ /* 0x000064000000000b */
[----:B01----:R-:W-:Y:S01]  /*3d50*/  ENDCOLLECTIVE ;  /* 0x000000000000791b */ /* 0x003fe20003800000 */
.L_x_10573:
[----:B------:R-:W-:Y:S01]  /*3d60*/  MOV R2, R9 ;  /* 0x0000000900027202 */ /* 0x000fe20000000f00 */
[----:B------:R-:W-:Y:S06]  /*3d70*/  BRA `(.L_x_10574) ;  /* 0xffffffec00e47947 */ /* 0x000fec000383ffff */
        .weak           $__internal_153_$__cuda_sm20_rcp_rn_f32_slowpath
        .type           $__internal_153_$__cuda_sm20_rcp_rn_f32_slowpath,@function
        .size           $__internal_153_$__cuda_sm20_rcp_rn_f32_slowpath,(.L_x_14489 - $__internal_153_$__cuda_sm20_rcp_rn_f32_slowpath)
$__internal_153_$__cuda_sm20_rcp_rn_f32_slowpath:
        /* <DEDUP_REMOVED lines=15> */
.L_x_10575:
        /* <DEDUP_REMOVED lines=33> */
.L_x_10577:
[----:B------:R0:W1:Y:S02]  /*4080*/  MUFU.RCP R0, R8 ;  /* 0x0000000800007308 */ /* 0x0000640000001000 */
.L_x_10576:
[----:B------:R-:W-:Y:S02]  /*4090*/  MOV R2, R6 ;  /* 0x0000000600027202 */ /* 0x000fe40000000f00 */
[----:B------:R-:W-:-:S04]  /*40a0*/  MOV R3, 0x0 ;  /* 0x0000000000037802 */ /* 0x000fc80000000f00 */
[----:B0123--:R-:W-:Y:S05]  /*40b0*/  RET.REL.NODEC R2 `(_ZN18transformer_engine13normalization19ln_fwd_tuned_kernelINS0_13Kernel_traitsI6__halfS3_S3_fjLj1536ELj1ELj4ELj1ELj16ENS0_18Kernel_traits_baseILj1536ES3_S3_S3_fjLj128EEEEEEEvNS0_19ForwardKernelParamsE) ;  /* 0xffffffbc02d07950 */ /* 0x00ffea0003c3ffff */
.L_x_10578:
        /* <DEDUP_REMOVED lines=12> */
.L_x_14489:


//--------------------- .text._ZN18transformer_engine13normalization19ln_fwd_tuned_kernelINS0_13Kernel_traitsIffffjLj1536ELj1ELj4ELj1ELj16ENS0_18Kernel_traits_baseILj1536EffffjLj128EEEEEEEvNS0_19ForwardKernelParamsE --------------------------
	.section	.text._ZN18transformer_engine13normalization19ln_fwd_tuned_kernelINS0_13Kernel_traitsIffffjLj1536ELj1ELj4ELj1ELj16ENS0_18Kernel_traits_baseILj1536EffffjLj128EEEEEEEvNS0_19ForwardKernelParamsE,"ax",@progbits
	.align	128
        .global         _ZN18transformer_engine13normalization19ln_fwd_tuned_kernelINS0_13Kernel_traitsIffffjLj1536ELj1ELj4ELj1ELj16ENS0_18Kernel_traits_baseILj1536EffffjLj128EEEEEEEvNS0_19ForwardKernelParamsE
        .type           _ZN18transformer_engine13normalization19ln_fwd_tuned_kernelINS0_13Kernel_traitsIffffjLj1536ELj1ELj4ELj1ELj16ENS0_18Kernel_traits_baseILj1536EffffjLj128EEEEEEEvNS0_19ForwardKernelParamsE,@function
        .size           _ZN18transformer_engine13normalization19ln_fwd_tuned_kernelINS0_13Kernel_traitsIffffjLj1536ELj1ELj4ELj1ELj16ENS0_18Kernel_traits_baseILj1536EffffjLj128EEEEEEEvNS0_19ForwardKernelParamsE,(.L_x_14490 - _ZN18transformer_engine13normalization19ln_fwd_tuned_kernelINS0_13Kernel_traitsIffffjLj1536ELj1ELj4ELj1ELj16ENS0_18Kernel_traits_baseILj1536EffffjLj128EEEEEEEvNS0_19ForwardKernelParamsE)
        .other          _ZN18transformer_engine13normalization19ln_fwd_tuned_kernelINS0_13Kernel_traitsIffffjLj1536ELj1ELj4ELj1ELj16ENS0_18Kernel_traits_baseILj1536EffffjLj128EEEEEEEvNS0_19ForwardKernelParamsE,@"STO_CUDA_ENTRY STV_DEFAULT"
_ZN18transformer_engine13normalization19ln_fwd_tuned_kernelINS0_13Kernel_traitsIffffjLj1536ELj1ELj4ELj1ELj16ENS0_18Kernel_traits_baseILj1536EffffjLj128EEEEEEEvNS0_19ForwardKernelParamsE:
.text._ZN18transformer_engine13normalization19ln_fwd_tuned_kernelINS0_13Kernel_traitsIffffjLj1536ELj1ELj4ELj1ELj16ENS0_18Kernel_traits_baseILj1536EffffjLj128EEEEEEEvNS0_19ForwardKernelParamsE:
[----:B------:R-:W-:Y:S01]  /*0000*/  LDC R1, c[0x0][0x28] ;  /* 0x00000a00ff017b82 */ /* 0x000fe20000000800 */
[----:B------:R-:W0:Y:S01]  /*0010*/  S2R R2, SR_TID.X ;  /* 0x0000000000027919 */ /* 0x000e220000002100 */
[----:B------:R-:W-:Y:S01]  /*0020*/  ULDC.U8 UR4, c[0x0][0x294] ;  /* 0x0000a50000047ab9 */ /* 0x000fe20000000000 */
[----:B------:R-:W-:Y:S01]  /*0030*/  ULDC UR10, c[0x0][0x218] ;  /* 0x00008600000a7ab9 */ /* 0x000fe20000000800 */
[----:B------:R-:W-:Y:S01]  /*0040*/  ISETP.NE.AND P1, PT, RZ, UR4, PT ;  /* 0x00000004ff007c0c */ /* 0x000fe2000bf25270 */
[----:B------:R-:W1:Y:S01]  /*0050*/  S2R R7, SR_CTAID.X ;  /* 0x0000000000077919 */ /* 0x000e620000002500 */
[----:B------:R-:W-:Y:S01]  /*0060*/  HFMA2.MMA R0, -RZ, RZ, 1.875, 0 ;  /* 0x3f800000ff007435 */ /* 0x000fe200000001ff */
        /* <DEDUP_REMOVED lines=8> */
[----:B------:R-:W-:Y:S01]  /*00f0*/  ULDC UR10, c[0x0][0x218] ;  /* 0x00008600000a7ab9 */ /* 0x000fe20000000800 */
[----:B------:R-:W-:Y:S01]  /*0100*/  LOP3.LUT R3, R3, 0x1f0, RZ, 0xc0, !PT ;  /* 0x000001f003037812 */ /* 0x000fe200078ec0ff */
[----:B------:R-:W-:Y:S01]  /*0110*/  BSSY B0, `(.L_x_10579) ;  /* 0x0000241000007945 */ /* 0x000fe20003800000 */
[----:B--2---:R0:W5:Y:S02]  /*0120*/  @P1 LDG.E R0, desc[UR4][R4.64] ;  /* 0x0000000404001981 */ /* 0x004164000c1e1900 */
[----:B------:R-:W-:-:S02]  /*0130*/  IADD3 R8, P2, R3, UR6, RZ ;  /* 0x0000000603087c10 */ /* 0x000fc4000ff5e0ff */
[----:B------:R-:W-:Y:S02]  /*0140*/  IADD3 R10, P3, R3, UR8, RZ ;  /* 0x00000008030a7c10 */ /* 0x000fe4000ff7e0ff */
[----:B------:R-:W-:Y:S01]  /*0150*/  IADD3.X R9, RZ, UR7, RZ, P2, !PT ;  /* 0x00000007ff097c10 */ /* 0x000fe200097fe4ff */
[----:B------:R-:W-:Y:S01]  /*0160*/  ULDC.64 UR6, c[0x0][0x288] ;  /* 0x0000a20000067ab9 */ /* 0x000fe20000000a00 */
[----:B------:R-:W-:Y:S02]  /*0170*/  IADD3.X R11, RZ, UR9, RZ, P3, !PT ;  /* 0x00000009ff0b7c10 */ /* 0x000fe40009ffe4ff */
[----:B0-----:R-:W-:Y:S01]  /*0180*/  MOV R4, RZ ;  /* 0x000000ff00047202 */ /* 0x001fe20000000f00 */
[----:B------:R-:W-:Y:S06]  /*0190*/  @P0 BRA `(.L_x_10580) ;  /* 0x0000002000e00947 */ /* 0x000fec0003800000 */
        /* <DEDUP_REMOVED lines=26> */
.L_x_10582:
[----:B------:R-:W1:Y:S01]  /*0340*/  LDC.64 R148, c[0x0][0x220] ;  /* 0x00008800ff947b82 */ /* 0x000e620000000a00 */
[----:B------:R-:W-:-:S05]  /*0350*/  LOP3.LUT P0, R5, R2, 0x1f, RZ, 0xc0, !PT ;  /* 0x0000001f02057812 */ /* 0x000fca000780c0ff */
[----:B------:R-:W-:-:S05]  /*0360*/  IMAD R158, R6, 0x180, R5 ;  /* 0x00000180069e7824 */ /* 0x000fca00078e0205 */
[C---:B------:R-:W-:Y:S01]  /*0370*/  IADD3 R157, R158.reuse, 0x20, RZ ;  /* 0x000000209e9d7810 */ /* 0x040fe20007ffe0ff */
[----:B-12---:R-:W-:-:S06]  /*0380*/  IMAD.WIDE.U32 R36, R158, 0x10, R148 ;  /* 0x000000109e247825 */ /* 0x006fcc00078e0094 */
        /* <DEDUP_REMOVED lines=199> */
.L_x_10602:
[----:B------:R-:W2:Y:S01]  /*1000*/  LDC R14, c[0x0][0x268] ;  /* 0x00009a00ff0e7b82 */ /* 0x000ea20000000800 */
[----:B01----:R-:W-:-:S07]  /*1010*/  FADD R11, R11, R164 ;  /* 0x000000a40b0b7221 */ /* 0x003fce0000000000 */
[----:B------:R-:W0:Y:S01]  /*1020*/  @!P0 LDC.64 R8, c[0x0][0x228] ;  /* 0x00008a00ff088b82 */ /* 0x000e220000000a00 */
[----:B--2---:R-:W-:-:S05]  /*1030*/  FFMA R14, R11, 0.00065104168606922030449, R14 ;  /* 0x3a2aaaab0b0e7823 */ /* 0x004fca000000000e */
[----:B------:R-:W-:Y:S01]  /*1040*/  FSETP.GEU.AND P2, PT, |R14|, 1.175494350822287508e-38, PT ;  /* 0x008000000e00780b */ /* 0x000fe20003f4e200 */
[----:B0-----:R-:W-:Y:S02]  /*1050*/  @!P0 IMAD.WIDE R12, R6, 0x4, R8 ;  /* 0x00000004060c8825 */ /* 0x001fe400078e0208 */
[----:B------:R-:W0:Y:S03]  /*1060*/  @!P0 LDC.64 R8, c[0x0][0x230] ;  /* 0x00008c00ff088b82 */ /* 0x000e260000000a00 */
[----:B------:R1:W-:Y:S07]  /*1070*/  @!P0 STG.E desc[UR4][R12.64], R159 ;  /* 0x0000009f0c008986 */ /* 0x0003ee000c101904 */
[----:B------:R-:W-:-:S04]  /*1080*/  @!P2 FMUL R14, R14, 16777216 ;  /* 0x4b8000000e0ea820 */ /* 0x000fc80000400000 */
[----:B------:R2:W3:Y:S01]  /*1090*/  MUFU.RSQ R160, R14 ;  /* 0x0000000e00a07308 */ /* 0x0004e20000001400 */
[----:B-1---5:R-:W-:Y:S01]  /*10a0*/  FADD R12, R133, 1 ;  /* 0x3f800000850c7421 */ /* 0x022fe20000000000 */
[----:B------:R-:W-:Y:S01]  /*10b0*/  FADD R13, R134, 1 ;  /* 0x3f800000860d7421 */ /* 0x000fe20000000000 */
[----:B--2---:R-:W-:Y:S01]  /*10c0*/  FADD R14, R129, 1 ;  /* 0x3f800000810e7421 */ /* 0x004fe20000000000 */
[----:B0-----:R-:W-:-:S04]  /*10d0*/  @!P0 IMAD.WIDE R10, R6, 0x4, R8 ;  /* 0x00000004060a8825 */ /* 0x001fc800078e0208 */
[----:B------:R-:W-:Y:S01]  /*10e0*/  FADD R9, R132, 1 ;  /* 0x3f80000084097421 */ /* 0x000fe20000000000 */
[----:B---3--:R-:W-:Y:S01]  /*10f0*/  @!P2 FMUL R160, R160, 4096 ;  /* 0x45800000a0a0a820 */ /* 0x008fe20000400000 */
[----:B------:R-:W-:-:S03]  /*1100*/  ISETP.NE.AND P2, PT, R3, RZ, PT ;  /* 0x000000ff0300720c */ /* 0x000fc60003f45270 */
[-C--:B------:R-:W-:Y:S01]  /*1110*/  FMUL R8, R36, R160.reuse ;  /* 0x000000a024087220 */ /* 0x080fe20000400000 */
[----:B------:R0:W-:Y:S01]  /*1120*/  @!P0 STG.E desc[UR4][R10.64], R160 ;  /* 0x000000a00a008986 */ /* 0x0001e2000c101904 */
[----:B------:R-:W-:Y:S01]  /*1130*/  FSEL R9, R132, R9, !P2 ;  /* 0x0000000984097208 */ /* 0x000fe20005000000 */
[-C--:B------:R-:W-:Y:S01]  /*1140*/  FMUL R34, R34, R160.reuse ;  /* 0x000000a022227220 */ /* 0x080fe20000400000 */
[----:B------:R-:W-:Y:S01]  /*1150*/  ISETP.NE.U32.AND P0, PT, RZ, UR6, PT ;  /* 0x00000006ff007c0c */ /* 0x000fe2000bf05070 */
[----:B------:R-:W-:Y:S01]  /*1160*/  FMUL R30, R30, R160 ;  /* 0x000000a01e1e7220 */ /* 0x000fe20000400000 */
[----:B------:R-:W-:Y:S01]  /*1170*/  FSEL R12, R133, R12, !P2 ;  /* 0x0000000c850c7208 */ /* 0x000fe20005000000 */
[----:B------:R-:W-:Y:S01]  /*1180*/  FFMA R8, R9, R8, R84 ;  /* 0x0000000809087223 */ /* 0x000fe20000000054 */
[----:B------:R-:W-:Y:S01]  /*1190*/  ISETP.NE.AND.EX P0, PT, RZ, UR7, PT, P0 ;  /* 0x00000007ff007c0c */ /* 0x000fe2000bf05300 */
[----:B------:R-:W-:Y:S01]  /*11a0*/  FMUL R9, R37, R160 ;  /* 0x000000a025097220 */ /* 0x000fe20000400000 */
[----:B------:R-:W-:Y:S01]  /*11b0*/  FSEL R13, R134, R13, !P2 ;  /* 0x0000000d860d7208 */ /* 0x000fe20005000000 */
[----:B------:R-:W1:Y:S01]  /*11c0*/  LDC.64 R36, c[0x0][0x258] ;  /* 0x00009600ff247b82 */ /* 0x000e620000000a00 */
[----:B------:R-:W-:Y:S01]  /*11d0*/  FSEL R14, R129, R14, !P2 ;  /* 0x0000000e810e7208 */ /* 0x000fe20005000000 */
[----:B------:R-:W-:Y:S01]  /*11e0*/  FFMA R9, R12, R9, R85 ;  /* 0x000000090c097223 */ /* 0x000fe20000000055 */
[-C--:B0-----:R-:W-:Y:S01]  /*11f0*/  FMUL R10, R38, R160.reuse ;  /* 0x000000a0260a7220 */ /* 0x081fe20000400000 */
[----:B------:R-:W-:Y:S01]  /*1200*/  FADD R12, R135, 1 ;  /* 0x3f800000870c7421 */ /* 0x000fe20000000000 */
[-C--:B------:R-:W-:Y:S01]  /*1210*/  FMUL R11, R39, R160.reuse ;  /* 0x000000a0270b7220 */ /* 0x080fe20000400000 */
[----:B------:R-:W-:Y:S01]  /*1220*/  FMUL R25, R25, R160 ;  /* 0x000000a019197220 */ /* 0x000fe20000400000 */
        /* <DEDUP_REMOVED lines=9> */
[----:B------:R-:W-:Y:S01]  /*12c0*/  FMUL R12, R32, R160 ;  /* 0x000000a0200c7220 */ /* 0x000fe20000400000 */
[----:B------:R-:W-:Y:S01]  /*12d0*/  @P1 FMUL R9, R9, R0 ;  /* 0x0000000009091220 */ /* 0x000fe20000400000 */
[----:B------:R-:W-:Y:S01]  /*12e0*/  FMUL R22, R22, R160 ;  /* 0x000000a016167220 */ /* 0x000fe20000400000 */
[----:B------:R-:W-:Y:S01]  /*12f0*/  @P0 FMNMX R4, R4, |R10|, !PT ;  /* 0x4000000a04040209 */ /* 0x000fe20007800000 */
[----:B------:R-:W-:Y:S01]  /*1300*/  FFMA R12, R13, R12, R80 ;  /* 0x0000000c0d0c7223 */ /* 0x000fe20000000050 */
[-C--:B------:R-:W-:Y:S01]  /*1310*/  @P1 FMUL R10, R10, R0.reuse ;  /* 0x000000000a0a1220 */ /* 0x080fe20000400000 */
[----:B------:R-:W-:Y:S01]  /*1320*/  FADD R13, R130, 1 ;  /* 0x3f800000820d7421 */ /* 0x000fe20000000000 */
[----:B------:R-:W-:Y:S01]  /*1330*/  @P0 FMNMX R4, R4, |R11|, !PT ;  /* 0x4000000b04040209 */ /* 0x000fe20007800000 */
[----:B------:R-:W-:Y:S01]  /*1340*/  @P1 FMUL R11, R11, R0 ;  /* 0x000000000b0b1220 */ /* 0x000fe20000400000 */
[----:B-1----:R-:W-:-:S04]  /*1350*/  IMAD.WIDE.U32 R158, R158, 0x10, R36 ;  /* 0x000000109e9e7825 */ /* 0x002fc800078e0024 */
[-C--:B------:R-:W-:Y:S01]  /*1360*/  FMUL R23, R23, R160.reuse ;  /* 0x000000a017177220 */ /* 0x080fe20000400000 */
[----:B------:R-:W-:Y:S01]  /*1370*/  FSEL R15, R130, R13, !P2 ;  /* 0x0000000d820f7208 */ /* 0x000fe20005000000 */
[----:B------:R-:W-:Y:S01]  /*1380*/  FMUL R13, R33, R160 ;  /* 0x000000a0210d7220 */ /* 0x000fe20000400000 */
[----:B------:R-:W-:Y:S01]  /*1390*/  @P0 FMNMX R4, R4, |R12|, !PT ;  /* 0x4000000c04040209 */ /* 0x000fe20007800000 */
[----:B------:R0:W-:Y:S01]  /*13a0*/  STG.E.128 desc[UR4][R158.64], R8 ;  /* 0x000000089e007986 */ /* 0x0001e2000c101d04 */
[----:B------:R-:W-:Y:S01]  /*13b0*/  @P1 FMUL R12, R12, R0 ;  /* 0x000000000c0c1220 */ /* 0x000fe20000400000 */
[----:B------:R-:W-:Y:S01]  /*13c0*/  FFMA R13, R14, R13, R81 ;  /* 0x0000000d0e0d7223 */ /* 0x000fe20000000051 */
[----:B------:R-:W-:Y:S01]  /*13d0*/  FFMA R14, R15, R34, R82 ;  /* 0x000000220f0e7223 */ /* 0x000fe20000000052 */
[-C--:B------:R-:W-:Y:S01]  /*13e0*/  FMUL R15, R35, R160.reuse ;  /* 0x000000a0230f7220 */ /* 0x080fe20000400000 */
[-C--:B------:R-:W-:Y:S01]  /*13f0*/  FMUL R32, R145, R160.reuse ;  /* 0x000000a091207220 */ /* 0x080fe20000400000 */
[----:B------:R-:W-:Y:S01]  /*1400*/  FMUL R165, R165, R160 ;  /* 0x000000a0a5a57220 */ /* 0x000fe20000400000 */
[----:B------:R-:W-:Y:S01]  /*1410*/  @P0 FMNMX R4, R4, |R13|, !PT ;  /* 0x4000000d04040209 */ /* 0x000fe20007800000 */
[----:B------:R-:W-:Y:S01]  /*1420*/  @P1 FMUL R13, R13, R0 ;  /* 0x000000000d0d1220 */ /* 0x000fe20000400000 */
        /* <DEDUP_REMOVED lines=8> */
[----:B------:R-:W-:Y:S01]  /*14b0*/  FMUL R172, R172, R160 ;  /* 0x000000a0acac7220 */ /* 0x000fe20000400000 */
[----:B0-----:R-:W-:Y:S01]  /*14c0*/  FADD R8, R131, 1 ;  /* 0x3f80000083087421 */ /* 0x001fe20000000000 */
[----:B------:R-:W-:Y:S01]  /*14d0*/  FADD R9, R124, 1 ;  /* 0x3f8000007c097421 */ /* 0x000fe20000000000 */
[----:B------:R-:W-:-:S04]  /*14e0*/  IMAD.WIDE.U32 R10, R157, 0x10, R36 ;  /* 0x000000109d0a7825 */ /* 0x000fc800078e0024 */
[-C--:B------:R-:W-:Y:S01]  /*14f0*/  FMUL R34, R147, R160.reuse ;  /* 0x000000a093227220 */ /* 0x080fe20000400000 */
[----:B------:R-:W-:Y:S01]  /*1500*/  FMUL R35, R148, R160 ;  /* 0x000000a094237220 */ /* 0x000fe20000400000 */
[----:B------:R-:W-:Y:S01]  /*1510*/  FSEL R8, R131, R8, !P2 ;  /* 0x0000000883087208 */ /* 0x000fe20005000000 */
[----:B------:R-:W-:Y:S01]  /*1520*/  IMAD.WIDE.U32 R156, R156, 0x10, R36 ;  /* 0x000000109c9c7825 */ /* 0x000fe200078e0024 */
[----:B------:R-:W-:-:S03]  /*1530*/  FSEL R9, R124, R9, !P2 ;  /* 0x000000097c097208 */ /* 0x000fc60005000000 */
[-C--:B------:R-:W-:Y:S01]  /*1540*/  FMUL R38, R149, R160.reuse ;  /* 0x000000a095267220 */ /* 0x080fe20000400000 */
[-C--:B------:R-:W-:Y:S01]  /*1550*/  FMUL R39, R150, R160.reuse ;  /* 0x000000a096277220 */ /* 0x080fe20000400000 */
[----:B------:R-:W-:Y:S01]  /*1560*/  FFMA R15, R8, R15, R83 ;  /* 0x0000000f080f7223 */ /* 0x000fe20000000053 */
[----:B------:R-:W-:Y:S01]  /*1570*/  FMUL R8, R28, R160 ;  /* 0x000000a01c087220 */ /* 0x000fe20000400000 */
[----:B------:R-:W-:-:S03]  /*1580*/  FADD R28, R125, 1 ;  /* 0x3f8000007d1c7421 */ /* 0x000fc60000000000 */
[----:B------:R-:W-:Y:S01]  /*1590*/  FFMA R8, R9, R8, R76 ;  /* 0x0000000809087223 */ /* 0x000fe2000000004c */
[----:B------:R-:W-:Y:S01]  /*15a0*/  FADD R9, R126, 1 ;  /* 0x3f8000007e097421 */ /* 0x000fe20000000000 */
[----:B------:R-:W-:Y:S01]  /*15b0*/  @P0 FMNMX R4, R4, |R15|, !PT ;  /* 0x4000000f04040209 */ /* 0x000fe20007800000 */
[----:B------:R-:W-:Y:S01]  /*15c0*/  @P1 FMUL R15, R15, R0 ;  /* 0x000000000f0f1220 */ /* 0x000fe20000400000 */
[----:B------:R-:W-:Y:S02]  /*15d0*/  FSEL R28, R125, R28, !P2 ;  /* 0x0000001c7d1c7208 */ /* 0x000fe40005000000 */
[----:B------:R-:W-:Y:S01]  /*15e0*/  FSEL R33, R126, R9, !P2 ;  /* 0x000000097e217208 */ /* 0x000fe20005000000 */
[----:B------:R-:W-:Y:S01]  /*15f0*/  FMUL R9, R29, R160 ;  /* 0x000000a01d097220 */ /* 0x000fe20000400000 */
[----:B------:R0:W-:Y:S01]  /*1600*/  STG.E.128 desc[UR4][R10.64], R12 ;  /* 0x0000000c0a007986 */ /* 0x0001e2000c101d04 */
[----:B------:R-:W-:Y:S01]  /*1610*/  @P0 FMNMX R4, R4, |R8|, !PT ;  /* 0x4000000804040209 */ /* 0x000fe20007800000 */
[----:B------:R-:W-:Y:S01]  /*1620*/  @P1 FMUL R8, R8, R0 ;  /* 0x0000000008081220 */ /* 0x000fe20000400000 */
[----:B------:R-:W-:Y:S01]  /*1630*/  FFMA R9, R28, R9, R77 ;  /* 0x000000091c097223 */ /* 0x000fe2000000004d */
[-C--:B------:R-:W-:Y:S01]  /*1640*/  FMUL R28, R141, R160.reuse ;  /* 0x000000a08d1c7220 */ /* 0x080fe20000400000 */
[----:B------:R-:W-:-:S03]  /*1650*/  FMUL R29, R142, R160 ;  /* 0x000000a08e1d7220 */ /* 0x000fc60000400000 */
[----:B------:R-:W-:Y:S01]  /*1660*/  @P0 FMNMX R4, R4, |R9|, !PT ;  /* 0x4000000904040209 */ /* 0x000fe20007800000 */
[----:B------:R-:W-:Y:S01]  /*1670*/  @P1 FMUL R9, R9, R0 ;  /* 0x0000000009091220 */ /* 0x000fe20000400000 */
[----:B0-----:R-:W-:Y:S01]  /*1680*/  FADD R12, R127, 1 ;  /* 0x3f8000007f0c7421 */ /* 0x001fe20000000000 */
[----:B------:R-:W-:Y:S01]  /*1690*/  FFMA R10, R33, R30, R78 ;  /* 0x0000001e210a7223 */ /* 0x000fe2000000004e */
[----:B------:R-:W-:Y:S01]  /*16a0*/  FMUL R11, R31, R160 ;  /* 0x000000a01f0b7220 */ /* 0x000fe20000400000 */
[----:B------:R-:W-:Y:S01]  /*16b0*/  FADD R13, R120, 1 ;  /* 0x3f800000780d7421 */ /* 0x000fe20000000000 */
[----:B------:R-:W-:Y:S01]  /*16c0*/  FADD R15, R122, 1 ;  /* 0x3f8000007a0f7421 */ /* 0x000fe20000000000 */
[----:B------:R-:W-:Y:S01]  /*16d0*/  FSEL R12, R127, R12, !P2 ;  /* 0x0000000c7f0c7208 */ /* 0x000fe20005000000 */
[----:B------:R-:W-:Y:S01]  /*16e0*/  FMUL R33, R146, R160 ;  /* 0x000000a092217220 */ /* 0x000fe20000400000 */
[----:B------:R-:W-:Y:S01]  /*16f0*/  @P0 FMNMX R4, R4, |R10|, !PT ;  /* 0x4000000a04040209 */ /* 0x000fe20007800000 */
[----:B------:R-:W-:Y:S01]  /*1700*/  @P1 FMUL R10, R10, R0 ;  /* 0x000000000a0a1220 */ /* 0x000fe20000400000 */
[----:B------:R-:W-:Y:S01]  /*1710*/  FSEL R13, R120, R13, !P2 ;  /* 0x0000000d780d7208 */ /* 0x000fe20005000000 */
[----:B------:R-:W-:Y:S01]  /*1720*/  FFMA R11, R12, R11, R79 ;  /* 0x0000000b0c0b7223 */ /* 0x000fe2000000004f */
[----:B------:R-:W-:Y:S01]  /*1730*/  FADD R12, R121, 1 ;  /* 0x3f800000790c7421 */ /* 0x000fe20000000000 */
[----:B------:R-:W-:Y:S01]  /*1740*/  FSEL R15, R122, R15, !P2 ;  /* 0x0000000f7a0f7208 */ /* 0x000fe20005000000 */
[-C--:B------:R-:W-:Y:S01]  /*1750*/  FMUL R30, R143, R160.reuse ;  /* 0x000000a08f1e7220 */ /* 0x080fe20000400000 */
[----:B------:R-:W-:Y:S01]  /*1760*/  FMUL R31, R144, R160 ;  /* 0x000000a0901f7220 */ /* 0x000fe20000400000 */
[----:B------:R-:W-:Y:S01]  /*1770*/  @P0 FMNMX R4, R4, |R11|, !PT ;  /* 0x4000000b04040209 */ /* 0x000fe20007800000 */
[----:B------:R-:W-:Y:S01]  /*1780*/  @P1 FMUL R11, R11, R0 ;  /* 0x000000000b0b1220 */ /* 0x000fe20000400000 */
[----:B------:R-:W-:Y:S01]  /*1790*/  FSEL R14, R121, R12, !P2 ;  /* 0x0000000c790e7208 */ /* 0x000fe20005000000 */
[----:B------:R-:W-:Y:S01]  /*17a0*/  FMUL R12, R24, R160 ;  /* 0x000000a0180c7220 */ /* 0x000fe20000400000 */
[----:B------:R-:W-:Y:S01]  /*17b0*/  FADD R24, R123, 1 ;  /* 0x3f8000007b187421 */ /* 0x000fe20000000000 */
[----:B------:R-:W-:Y:S01]  /*17c0*/  IMAD.WIDE.U32 R144, R152, 0x10, R36 ;  /* 0x0000001098907825 */ /* 0x000fe200078e0024 */
[----:B------:R0:W-:Y:S03]  /*17d0*/  STG.E.128 desc[UR4][R156.64], R8 ;  /* 0x000000089c007986 */ /* 0x0001e6000c101d04 */
[----:B------:R-:W-:Y:S01]  /*17e0*/  FFMA R12, R13, R12, R72 ;  /* 0x0000000c0d0c7223 */ /* 0x000fe20000000048 */
[----:B------:R-:W-:Y:S01]  /*17f0*/  FFMA R13, R14, R25, R73 ;  /* 0x000000190e0d7223 */ /* 0x000fe20000000049 */
[----:B------:R-:W-:Y:S01]  /*1800*/  FMUL R14, R26, R160 ;  /* 0x000000a01a0e7220 */ /* 0x000fe20000400000 */
[----:B------:R-:W-:Y:S01]  /*1810*/  FSEL R24, R123, R24, !P2 ;  /* 0x000000187b187208 */ /* 0x000fe20005000000 */
[----:B------:R-:W-:Y:S01]  /*1820*/  FMUL R26, R139, R160 ;  /* 0x000000a08b1a7220 */ /* 0x000fe20000400000 */
[----:B------:R-:W-:Y:S01]  /*1830*/  @P0 FMNMX R4, R4, |R12|, !PT ;  /* 0x4000000c04040209 */ /* 0x000fe20007800000 */
[----:B------:R-:W-:Y:S01]  /*1840*/  FFMA R14, R15, R14, R74 ;  /* 0x0000000e0f0e7223 */ /* 0x000fe2000000004a */
[----:B------:R-:W-:Y:S01]  /*1850*/  LOP3.LUT R139, R2, 0x1f, RZ, 0xc0, !PT ;  /* 0x0000001f028b7812 */ /* 0x000fe200078ec0ff */
[----:B------:R-:W-:Y:S01]  /*1860*/  FFMA R15, R24, R27, R75 ;  /* 0x0000001b180f7223 */ /* 0x000fe2000000004b */
[----:B------:R-:W-:Y:S01]  /*1870*/  @P0 FMNMX R4, R4, |R13|, !PT ;  /* 0x4000000d04040209 */ /* 0x000fe20007800000 */
[-C--:B------:R-:W-:Y:S01]  /*1880*/  FMUL R24, R137, R160.reuse ;  /* 0x000000a089187220 */ /* 0x080fe20000400000 */
[----:B------:R-:W-:Y:S01]  /*1890*/  FMUL R25, R138, R160 ;  /* 0x000000a08a197220 */ /* 0x000fe20000400000 */
[----:B------:R-:W-:Y:S01]  /*18a0*/  @P1 FMUL R12, R12, R0 ;  /* 0x000000000c0c1220 */ /* 0x000fe20000400000 */
[----:B------:R-:W-:Y:S01]  /*18b0*/  @P0 FMNMX R4, R4, |R14|, !PT ;  /* 0x4000000e04040209 */ /* 0x000fe20007800000 */
[-C--:B------:R-:W-:Y:S01]  /*18c0*/  @P1 FMUL R13, R13, R0.reuse ;  /* 0x000000000d0d1220 */ /* 0x080fe20000400000 */
[----:B------:R-:W-:Y:S01]  /*18d0*/  @P1 FMUL R14, R14, R0 ;  /* 0x000000000e0e1220 */ /* 0x000fe20000400000 */
[----:B------:R-:W-:Y:S01]  /*18e0*/  FADD R137, R114, 1 ;  /* 0x3f80000072897421 */ /* 0x000fe20000000000 */
[----:B0-----:R-:W-:Y:S01]  /*18f0*/  FADD R9, R116, 1 ;  /* 0x3f80000074097421 */ /* 0x001fe20000000000 */
[----:B------:R-:W-:Y:S01]  /*1900*/  FMUL R8, R20, R160 ;  /* 0x000000a014087220 */ /* 0x000fe20000400000 */
[----:B------:R-:W-:Y:S01]  /*1910*/  FADD R10, R117, 1 ;  /* 0x3f800000750a7421 */ /* 0x000fe20000000000 */
[----:B------:R-:W-:Y:S01]  /*1920*/  FADD R11, R118, 1 ;  /* 0x3f800000760b7421 */ /* 0x000fe20000000000 */
[----:B------:R-:W-:Y:S01]  /*1930*/  FADD R20, R119, 1 ;  /* 0x3f80000077147421 */ /* 0x000fe20000000000 */
[----:B------:R-:W-:Y:S01]  /*1940*/  FSEL R9, R116, R9, !P2 ;  /* 0x0000000974097208 */ /* 0x000fe20005000000 */
[----:B------:R-:W-:Y:S01]  /*1950*/  IMAD.WIDE.U32 R156, R7, 0x10, R36 ;  /* 0x00000010079c7825 */ /* 0x000fe200078e0024 */
[----:B------:R-:W-:-:S03]  /*1960*/  FSEL R10, R117, R10, !P2 ;  /* 0x0000000a750a7208 */ /* 0x000fc60005000000 */
[----:B------:R-:W-:Y:S01]  /*1970*/  FMUL R7, R16, R160 ;  /* 0x000000a010077220 */ /* 0x000fe20000400000 */
[----:B------:R-:W-:Y:S01]  /*1980*/  FSEL R11, R118, R11, !P2 ;  /* 0x0000000b760b7208 */ /* 0x000fe20005000000 */
[----:B------:R-:W-:Y:S01]  /*1990*/  FFMA R8, R9, R8, R68 ;  /* 0x0000000809087223 */ /* 0x000fe20000000044 */
[----:B------:R-:W-:Y:S01]  /*19a0*/  FMUL R9, R21, R160 ;  /* 0x000000a015097220 */ /* 0x000fe20000400000 */
[----:B------:R-:W-:Y:S01]  /*19b0*/  FADD R21, R112, 1 ;  /* 0x3f80000070157421 */ /* 0x000fe20000000000 */
[----:B------:R-:W-:Y:S01]  /*19c0*/  FSEL R20, R119, R20, !P2 ;  /* 0x0000001477147208 */ /* 0x000fe20005000000 */
[----:B------:R-:W-:Y:S01]  /*19d0*/  FMUL R16, R17, R160 ;  /* 0x000000a011107220 */ /* 0x000fe20000400000 */
[----:B------:R-:W-:Y:S01]  /*19e0*/  @P0 FMNMX R4, R4, |R15|, !PT ;  /* 0x4000000f04040209 */ /* 0x000fe20007800000 */
[----:B------:R-:W-:Y:S01]  /*19f0*/  FFMA R9, R10, R9, R69 ;  /* 0x000000090a097223 */ /* 0x000fe20000000045 */
[----:B------:R-:W-:Y:S01]  /*1a00*/  FSEL R21, R112, R21, !P2 ;  /* 0x0000001570157208 */ /* 0x000fe20005000000 */
[----:B------:R-:W-:Y:S01]  /*1a10*/  FFMA R10, R11, R22, R70 ;  /* 0x000000160b0a7223 */ /* 0x000fe20000000046 */
[----:B------:R-:W-:Y:S01]  /*1a20*/  @P0 FMNMX R4, R4, |R8|, !PT ;  /* 0x4000000804040209 */ /* 0x000fe20007800000 */
[----:B------:R-:W-:Y:S01]  /*1a30*/  FFMA R11, R20, R23, R71 ;  /* 0x00000017140b7223 */ /* 0x000fe20000000047 */
[-C--:B------:R-:W-:Y:S01]  /*1a40*/  FMUL R17, R18, R160.reuse ;  /* 0x000000a012117220 */ /* 0x080fe20000400000 */
[----:B------:R-:W-:Y:S01]  /*1a50*/  FFMA R20, R21, R7, R64 ;  /* 0x0000000715147223 */ /* 0x000fe20000000040 */
[----:B------:R-:W-:Y:S01]  /*1a60*/  FMUL R18, R19, R160 ;  /* 0x000000a013127220 */ /* 0x000fe20000400000 */
[----:B------:R-:W-:-:S02]  /*1a70*/  IMAD R21, R6, 0x180, R139 ;  /* 0x0000018006157824 */ /* 0x000fc400078e028b */
[----:B------:R-:W-:Y:S01]  /*1a80*/  FMUL R19, R136, R160 ;  /* 0x000000a088137220 */ /* 0x000fe20000400000 */
[----:B------:R-:W-:Y:S01]  /*1a90*/  @P0 FMNMX R4, R4, |R9|, !PT ;  /* 0x4000000904040209 */ /* 0x000fe20007800000 */
[----:B------:R-:W-:Y:S01]  /*1aa0*/  FADD R136, R113, 1 ;  /* 0x3f80000071887421 */ /* 0x000fe20000000000 */
[----:B------:R-:W-:-:S04]  /*1ab0*/  IMAD.WIDE.U32 R22, R155, 0x10, R36 ;  /* 0x000000109b167825 */ /* 0x000fc800078e0024 */
[----:B------:R-:W-:Y:S01]  /*1ac0*/  @P1 FMUL R15, R15, R0 ;  /* 0x000000000f0f1220 */ /* 0x000fe20000400000 */
[----:B------:R-:W-:Y:S01]  /*1ad0*/  FADD R138, R115, 1 ;  /* 0x3f800000738a7421 */ /* 0x000fe20000000000 */
[----:B------:R-:W-:Y:S01]  /*1ae0*/  @P0 FMNMX R4, R4, |R10|, !PT ;  /* 0x4000000a04040209 */ /* 0x000fe20007800000 */
[----:B------:R-:W-:Y:S01]  /*1af0*/  FMUL R27, R140, R160 ;  /* 0x000000a08c1b7220 */ /* 0x000fe20000400000 */
[C---:B------:R-:W-:Y:S01]  /*1b00*/  IADD3 R141, R21.reuse, 0x120, RZ ;  /* 0x00000120158d7810 */ /* 0x040fe20007ffe0ff */
[----:B------:R0:W-:Y:S01]  /*1b10*/  STG.E.128 desc[UR4][R22.64], R12 ;  /* 0x0000000c16007986 */ /* 0x0001e2000c101d04 */
[C---:B------:R-:W-:Y:S01]  /*1b20*/  IADD3 R139, R21.reuse, 0x140, RZ ;  /* 0x00000140158b7810 */ /* 0x040fe20007ffe0ff */
[----:B------:R-:W-:Y:S01]  /*1b30*/  IMAD.WIDE.U32 R154, R154, 0x10, R36 ;  /* 0x000000109a9a7825 */ /* 0x000fe200078e0024 */
[----:B------:R-:W-:-:S03]  /*1b40*/  IADD3 R21, R21, 0x160, RZ ;  /* 0x0000016015157810 */ /* 0x000fc60007ffe0ff */
[----:B------:R-:W-:Y:S01]  /*1b50*/  @P1 FMUL R8, R8, R0 ;  /* 0x0000000008081220 */ /* 0x000fe20000400000 */
[----:B------:R-:W-:Y:S01]  /*1b60*/  FSEL R146, R113, R136, !P2 ;  /* 0x0000008871927208 */ /* 0x000fe20005000000 */
[----:B------:R-:W-:Y:S01]  /*1b70*/  IMAD.WIDE.U32 R142, R5, 0x10, R36 ;  /* 0x00000010058e7825 */ /* 0x000fe200078e0024 */
[----:B------:R-:W-:-:S03]  /*1b80*/  @P0 FMNMX R4, R4, |R11|, !PT ;  /* 0x4000000b04040209 */ /* 0x000fc60007800000 */
[----:B------:R-:W-:Y:S01]  /*1b90*/  @P1 FMUL R9, R9, R0 ;  /* 0x0000000009091220 */ /* 0x000fe20000400000 */
[----:B------:R-:W-:Y:S01]  /*1ba0*/  FSEL R7, R114, R137, !P2 ;  /* 0x0000008972077208 */ /* 0x000fe20005000000 */
[----:B------:R-:W-:-:S04]  /*1bb0*/  IMAD.WIDE.U32 R136, R153, 0x10, R36 ;  /* 0x0000001099887825 */ /* 0x000fc800078e0024 */
[-C--:B------:R-:W-:Y:S01]  /*1bc0*/  @P1 FMUL R10, R10, R0.reuse ;  /* 0x000000000a0a1220 */ /* 0x080fe20000400000 */
[----:B------:R-:W-:Y:S01]  /*1bd0*/  @P1 FMUL R11, R11, R0 ;  /* 0x000000000b0b1220 */ /* 0x000fe20000400000 */
[----:B------:R-:W-:Y:S01]  /*1be0*/  @P0 FMNMX R4, R4, |R20|, !PT ;  /* 0x4000001404040209 */ /* 0x000fe20007800000 */
[----:B------:R-:W-:-:S04]  /*1bf0*/  IMAD.WIDE.U32 R140, R141, 0x10, R36 ;  /* 0x000000108d8c7825 */ /* 0x000fc800078e0024 */
[----:B------:R-:W-:Y:S01]  /*1c00*/  FADD R5, R108, 1 ;  /* 0x3f8000006c057421 */ /* 0x000fe20000000000 */
[----:B------:R-:W-:Y:S01]  /*1c10*/  @P1 FMUL R20, R20, R0 ;  /* 0x0000000014141220 */ /* 0x000fe20000400000 */
[----:B------:R1:W-:Y:S01]  /*1c20*/  STG.E.128 desc[UR4][R156.64], R8 ;  /* 0x000000089c007986 */ /* 0x0003e2000c101d04 */
[----:B0-----:R-:W-:Y:S01]  /*1c30*/  FSEL R12, R115, R138, !P2 ;  /* 0x0000008a730c7208 */ /* 0x001fe20005000000 */
[----:B------:R-:W-:-:S04]  /*1c40*/  IMAD.WIDE.U32 R138, R139, 0x10, R36 ;  /* 0x000000108b8a7825 */ /* 0x000fc800078e0024 */
[----:B------:R-:W-:Y:S01]  /*1c50*/  FFMA R22, R7, R17, R66 ;  /* 0x0000001107167223 */ /* 0x000fe20000000042 */
[----:B------:R-:W-:Y:S01]  /*1c60*/  FSEL R5, R108, R5, !P2 ;  /* 0x000000056c057208 */ /* 0x000fe20005000000 */
[----:B------:R-:W-:Y:S01]  /*1c70*/  FADD R7, R110, 1 ;  /* 0x3f8000006e077421 */ /* 0x000fe20000000000 */
[----:B------:R-:W-:-:S04]  /*1c80*/  IMAD.WIDE.U32 R36, R21, 0x10, R36 ;  /* 0x0000001015247825 */ /* 0x000fc800078e0024 */
[----:B------:R-:W-:Y:S01]  /*1c90*/  FFMA R21, R146, R16, R65 ;  /* 0x0000001092157223 */ /* 0x000fe20000000041 */
[----:B------:R-:W-:Y:S01]  /*1ca0*/  FFMA R23, R12, R18, R67 ;  /* 0x000000120c177223 */ /* 0x000fe20000000043 */
[----:B------:R-:W-:Y:S01]  /*1cb0*/  FADD R12, R111, 1 ;  /* 0x3f8000006f0c7421 */ /* 0x000fe20000000000 */
        /* <DEDUP_REMOVED lines=8> */
[----:B-1----:R-:W-:Y:S01]  /*1d40*/  FADD R8, R109, 1 ;  /* 0x3f8000006d087421 */ /* 0x002fe20000000000 */
[----:B------:R-:W-:Y:S01]  /*1d50*/  FFMA R11, R12, R168, R63 ;  /* 0x000000a80c0b7223 */ /* 0x000fe2000000003f */
[----:B------:R-:W-:Y:S01]  /*1d60*/  @P0 FMNMX R4, R4, |R23|, !PT ;  /* 0x4000001704040209 */ /* 0x000fe20007800000 */
[----:B------:R-:W-:Y:S01]  /*1d70*/  FADD R12, R105, 1 ;  /* 0x3f800000690c7421 */ /* 0x000fe20000000000 */
[----:B------:R-:W-:Y:S01]  /*1d80*/  FSEL R16, R107, R16, !P2 ;  /* 0x000000106b107208 */ /* 0x000fe20005000000 */
[----:B------:R-:W-:Y:S01]  /*1d90*/  @P1 FMUL R23, R23, R0 ;  /* 0x0000000017171220 */ /* 0x000fe20000400000 */
[----:B------:R-:W-:Y:S01]  /*1da0*/  FSEL R10, R109, R8, !P2 ;  /* 0x000000086d0a7208 */ /* 0x000fe20005000000 */
[----:B------:R-:W-:Y:S01]  /*1db0*/  FFMA R8, R5, R165, R60 ;  /* 0x000000a505087223 */ /* 0x000fe2000000003c */
[----:B------:R-:W-:Y:S01]  /*1dc0*/  FADD R5, R104, 1 ;  /* 0x3f80000068057421 */ /* 0x000fe20000000000 */
[----:B------:R-:W-:Y:S01]  /*1dd0*/  FSEL R14, R105, R12, !P2 ;  /* 0x0000000c690e7208 */ /* 0x000fe20005000000 */
[----:B------:R-:W-:Y:S01]  /*1de0*/  FFMA R15, R16, R172, R59 ;  /* 0x000000ac100f7223 */ /* 0x000fe2000000003b */
[----:B------:R-:W-:Y:S01]  /*1df0*/  FFMA R9, R10, R166, R61 ;  /* 0x000000a60a097223 */ /* 0x000fe2000000003d */
[----:B------:R-:W-:Y:S01]  /*1e00*/  @P0 FMNMX R4, R4, |R8|, !PT ;  /* 0x4000000804040209 */ /* 0x000fe20007800000 */
[----:B------:R-:W-:Y:S01]  /*1e10*/  FFMA R10, R7, R167, R62 ;  /* 0x000000a7070a7223 */ /* 0x000fe2000000003e */
[----:B------:R-:W-:Y:S01]  /*1e20*/  FSEL R5, R104, R5, !P2 ;  /* 0x0000000568057208 */ /* 0x000fe20005000000 */
[----:B------:R-:W-:Y:S01]  /*1e30*/  FADD R7, R106, 1 ;  /* 0x3f8000006a077421 */ /* 0x000fe20000000000 */
[----:B------:R-:W-:Y:S01]  /*1e40*/  @P0 FMNMX R4, R4, |R9|, !PT ;  /* 0x4000000904040209 */ /* 0x000fe20007800000 */
[----:B------:R-:W-:Y:S01]  /*1e50*/  FFMA R13, R14, R170, R57 ;  /* 0x000000aa0e0d7223 */ /* 0x000fe20000000039 */
[----:B------:R-:W-:Y:S01]  /*1e60*/  @P1 FMUL R8, R8, R0 ;  /* 0x0000000008081220 */ /* 0x000fe20000400000 */
[----:B------:R-:W-:Y:S01]  /*1e70*/  FFMA R12, R5, R169, R56 ;  /* 0x000000a9050c7223 */ /* 0x000fe20000000038 */
[----:B------:R-:W-:Y:S01]  /*1e80*/  @P0 FMNMX R4, R4, |R10|, !PT ;  /* 0x4000000a04040209 */ /* 0x000fe20007800000 */
[----:B------:R-:W-:Y:S01]  /*1e90*/  FADD R5, R100, 1 ;  /* 0x3f80000064057421 */ /* 0x000fe20000000000 */
[----:B------:R-:W-:Y:S01]  /*1ea0*/  FSEL R7, R106, R7, !P2 ;  /* 0x000000076a077208 */ /* 0x000fe20005000000 */
[-C--:B------:R-:W-:Y:S01]  /*1eb0*/  @P1 FMUL R9, R9, R0.reuse ;  /* 0x0000000009091220 */ /* 0x080fe20000400000 */
[----:B------:R-:W-:Y:S01]  /*1ec0*/  @P0 FMNMX R4, R4, |R11|, !PT ;  /* 0x4000000b04040209 */ /* 0x000fe20007800000 */
[-C--:B------:R-:W-:Y:S01]  /*1ed0*/  @P1 FMUL R10, R10, R0.reuse ;  /* 0x000000000a0a1220 */ /* 0x080fe20000400000 */
[----:B------:R-:W-:Y:S01]  /*1ee0*/  @P1 FMUL R11, R11, R0 ;  /* 0x000000000b0b1220 */ /* 0x000fe20000400000 */
[----:B------:R-:W-:Y:S01]  /*1ef0*/  FFMA R14, R7, R171, R58 ;  /* 0x000000ab070e7223 */ /* 0x000fe2000000003a */
[----:B------:R-:W-:Y:S01]  /*1f00*/  @P0 FMNMX R4, R4, |R12|, !PT ;  /* 0x4000000c04040209 */ /* 0x000fe20007800000 */
[----:B------:R0:W-:Y:S01]  /*1f10*/  STG.E.128 desc[UR4][R144.64], R20 ;  /* 0x0000001490007986 */ /* 0x0001e2000c101d04 */
[----:B------:R-:W-:Y:S01]  /*1f20*/  FSEL R5, R100, R5, !P2 ;  /* 0x0000000564057208 */ /* 0x000fe20005000000 */
[----:B------:R-:W-:Y:S01]  /*1f30*/  FADD R7, R102, 1 ;  /* 0x3f80000066077421 */ /* 0x000fe20000000000 */
[----:B------:R-:W-:Y:S01]  /*1f40*/  @P0 FMNMX R4, R4, |R13|, !PT ;  /* 0x4000000d04040209 */ /* 0x000fe20007800000 */
[----:B------:R1:W-:Y:S01]  /*1f50*/  STG.E.128 desc[UR4][R154.64], R8 ;  /* 0x000000089a007986 */ /* 0x0003e2000c101d04 */
[----:B------:R-:W-:Y:S01]  /*1f60*/  FSEL R18, R101, R18, !P2 ;  /* 0x0000001265127208 */ /* 0x000fe20005000000 */
[----:B------:R-:W-:Y:S01]  /*1f70*/  FADD R16, R97, 1 ;  /* 0x3f80000061107421 */ /* 0x000fe20000000000 */
[----:B------:R-:W-:Y:S01]  /*1f80*/  @P0 FMNMX R4, R4, |R14|, !PT ;  /* 0x4000000e04040209 */ /* 0x000fe20007800000 */
[----:B------:R-:W-:Y:S01]  /*1f90*/  FMUL R160, R151, R160 ;  /* 0x000000a097a07220 */ /* 0x000fe20000400000 */
[----:B------:R-:W-:Y:S01]  /*1fa0*/  FSEL R7, R102, R7, !P2 ;  /* 0x0000000766077208 */ /* 0x000fe20005000000 */
[-C--:B------:R-:W-:Y:S01]  /*1fb0*/  @P1 FMUL R12, R12, R0.reuse ;  /* 0x000000000c0c1220 */ /* 0x080fe20000400000 */
[----:B------:R-:W-:Y:S01]  /*1fc0*/  @P0 FMNMX R4, R4, |R15|, !PT ;  /* 0x4000000f04040209 */ /* 0x000fe20007800000 */
[-C--:B------:R-:W-:Y:S01]  /*1fd0*/  @P1 FMUL R13, R13, R0.reuse ;  /* 0x000000000d0d1220 */ /* 0x080fe20000400000 */
[-C--:B------:R-:W-:Y:S01]  /*1fe0*/  @P1 FMUL R14, R14, R0.reuse ;  /* 0x000000000e0e1220 */ /* 0x080fe20000400000 */
[----:B------:R-:W-:Y:S01]  /*1ff0*/  @P1 FMUL R15, R15, R0 ;  /* 0x000000000f0f1220 */ /* 0x000fe20000400000 */
[----:B0-----:R-:W-:-:S04]  /*2000*/  FADD R20, R103, 1 ;  /* 0x3f80000067147421 */ /* 0x001fc80000000000 */
[----:B------:R2:W-:Y:S01]  /*2010*/  STG.E.128 desc[UR4][R136.64], R12 ;  /* 0x0000000c88007986 */ /* 0x0005e2000c101d04 */
[----:B-1----:R-:W-:Y:S01]  /*2020*/  FFMA R8, R5, R19, R52 ;  /* 0x0000001305087223 */ /* 0x002fe20000000034 */
[----:B------:R-:W-:Y:S01]  /*2030*/  FFMA R9, R18, R24, R53 ;  /* 0x0000001812097223 */ /* 0x000fe20000000035 */
        /* <DEDUP_REMOVED lines=53> */
[----:B------:R-:W-:Y:S01]  /*2390*/  FFMA R27, R28, R160, R43 ;  /* 0x000000a01c1b7223 */ /* 0x000fe2000000002b */
        /* <DEDUP_REMOVED lines=24> */
.L_x_10580:
[----:B------:R-:W-:Y:S05]  /*2520*/  BSYNC B0 ;  /* 0x0000000000007941 */ /* 0x000fea0003800000 */
.L_x_10579:
        /* <DEDUP_REMOVED lines=15> */
.L_x_10609:
        /* <DEDUP_REMOVED lines=28> */
.L_x_10612:
[----:B-1----:R-:W-:-:S07]  /*27e0*/  FMNMX R7, R4, R7, !PT ;  /* 0x0000000704077209 */ /* 0x002fce0007800000 */
.L_x_10586:
[----:B------:R-:W-:Y:S05]  /*27f0*/  BSYNC B0 ;  /* 0x0000000000007941 */ /* 0x000fea0003800000 */
.L_x_10585:
[----:B------:R-:W-:Y:S01]  /*2800*/  ISETP.NE.AND P0, PT, R2, RZ, PT ;  /* 0x000000ff0200720c */ /* 0x000fe20003f05270 */
[----:B------:R-:W-:-:S12]  /*2810*/  BSSY B0, `(.L_x_10583) ;  /* 0x0000004000007945 */ /* 0x000fd80003800000 */
[----:B------:R-:W-:Y:S05]  /*2820*/  @P0 BRA `(.L_x_10588) ;  /* 0x0000000000080947 */ /* 0x000fea0003800000 */
[----:B0-----:R-:W0:Y:S02]  /*2830*/  LDC.64 R4, c[0x0][0x288] ;  /* 0x0000a200ff047b82 */ /* 0x001e240000000a00 */
[----:B0-----:R1:W-:Y:S02]  /*2840*/  REDG.E.MAX.S32.STRONG.GPU desc[UR4][R4.64], R7 ;  /* 0x000000070400798e */ /* 0x0013e4000d10e384 */
.L_x_10588:
[----:B------:R-:W-:Y:S05]  /*2850*/  BSYNC B0 ;  /* 0x0000000000007941 */ /* 0x000fea0003800000 */
.L_x_10583:
        /* <DEDUP_REMOVED lines=13> */
[----:B-1----:R-:W-:-:S07]  /*2930*/  MOV R7, 0x2950 ;  /* 0x0000295000077802 */ /* 0x002fce0000000f00 */
[----:B0-2---:R-:W-:Y:S05]  /*2940*/  CALL.REL.NOINC `($__internal_154_$__cuda_sm20_rcp_rn_f32_slowpath) ;  /* 0x0000000c007c7944 */ /* 0x005fea0003c00000 */
[----:B------:R-:W-:Y:S05]  /*2950*/  BRA `(.L_x_10590) ;  /* 0x0000000000107947 */ /* 0x000fea0003800000 */
.L_x_10589:
[----:B-1----:R-:W1:Y:S02]  /*2960*/  MUFU.RCP R5, R0 ;  /* 0x0000000000057308 */ /* 0x002e640000001000 */
[----:B-1----:R-:W-:-:S04]  /*2970*/  FFMA R2, R5, R0, -1 ;  /* 0xbf80000005027423 */ /* 0x002fc80000000000 */
[----:B------:R-:W-:-:S04]  /*2980*/  FADD.FTZ R2, -R2, -RZ ;  /* 0x800000ff02027221 */ /* 0x000fc80000010100 */
[----:B------:R-:W-:-:S07]  /*2990*/  FFMA R5, R5, R2, R5 ;  /* 0x0000000205057223 */ /* 0x000fce0000000005 */
.L_x_10590:
[----:B------:R-:W1:Y:S02]  /*29a0*/  LDC.64 R2, c[0x0][0x280] ;  /* 0x0000a000ff027b82 */ /* 0x000e640000000a00 */
[----:B-1----:R-:W-:Y:S01]  /*29b0*/  STG.E desc[UR4][R2.64], R5 ;  /* 0x0000000502007986 */ /* 0x002fe2000c101904 */
[----:B------:R-:W-:Y:S05]  /*29c0*/  EXIT ;  /* 0x000000000000794d */ /* 0x000fea0003800000 */
.L_x_10581:
[----:B------:R-:W-:Y:S01]  /*29d0*/  HFMA2.MMA R162, -RZ, RZ, 0, 5.9604644775390625e-08 ;  /* 0x00000001ffa27435 */ /* 0x000fe200000001ff */
[----:B------:R-:W-:Y:S01]  /*29e0*/  BSSY B1, `(.L_x_10591) ;  /* 0x0000006000017945 */ /* 0x000fe20003800000 */
[----:B------:R-:W-:Y:S02]  /*29f0*/  MOV R161, 0x1f ;  /* 0x0000001f00a17802 */ /* 0x000fe40000000f00 */
[----:B------:R-:W-:-:S07]  /*2a00*/  MOV R160, 0xffffffff ;  /* 0xffffffff00a07802 */ /* 0x000fce0000000f00 */
[----:B-----5:R-:W-:Y:S05]  /*2a10*/  WARPSYNC.COLLECTIVE R160, `(.L_x_10592) ;  /* 0x00000000a0087348 */ /* 0x020fea0003c00000 */
[----:B------:R0:W1:Y:S02]  /*2a20*/  SHFL.BFLY P2, R164, R163, R162, R161 ;  /* 0x0c0000a2a3a47389 */ /* 0x00006400000400a1 */
[----:B01---5:R-:W-:Y:S01]  /*2a30*/  ENDCOLLECTIVE ;  /* 0x000000000000791b */ /* 0x023fe20003800000 */
.L_x_10592:
[----:B------:R-:W-:Y:S05]  /*2a40*/  BSYNC B1 ;  /* 0x0000000000017941 */ /* 0x000fea0003800000 */
.L_x_10591:
[----:B------:R-:W-:Y:S01]  /*2a50*/  HFMA2.MMA R162, -RZ, RZ, 0, 1.1920928955078125e-07 ;  /* 0x00000002ffa27435 */ /* 0x000fe200000001ff */
[----:B------:R-:W-:Y:S01]  /*2a60*/  FADD R163, R163, R164 ;  /* 0x000000a4a3a37221 */ /* 0x000fe20000000000 */
[----:B------:R-:W-:Y:S02]  /*2a70*/  MOV R161, 0x1f ;  /* 0x0000001f00a17802 */ /* 0x000fe40000000f00 */
[----:B------:R-:W-:-:S07]  /*2a80*/  MOV R160, 0xffffffff ;  /* 0xffffffff00a07802 */ /* 0x000fce0000000f00 */
[----:B------:R-:W-:Y:S05]  /*2a90*/  WARPSYNC.COLLECTIVE R160, `(.L_x_10593) ;  /* 0x00000000a0087348 */ /* 0x000fea0003c00000 */
[----:B------:R0:W1:Y:S02]  /*2aa0*/  SHFL.BFLY P2, R164, R163, R162, R161 ;  /* 0x0c0000a2a3a47389 */ /* 0x00006400000400a1 */
[----:B01----:R-:W-:Y:S01]  /*2ab0*/  ENDCOLLECTIVE ;  /* 0x000000000000791b */ /* 0x003fe20003800000 */
.L_x_10593:
[----:B------:R-:W-:Y:S01]  /*2ac0*/  HFMA2.MMA R162, -RZ, RZ, 0, 2.384185791015625e-07 ;  /* 0x00000004ffa27435 */ /* 0x000fe200000001ff */
[----:B------:R-:W-:-:S05]  /*2ad0*/  FADD R165, R163, R164 ;  /* 0x000000a4a3a57221 */ /* 0x000fca0000000000 */
[----:B------:R-:W-:-:S07]  /*2ae0*/  MOV R163, R165 ;  /* 0x000000a500a37202 */ /* 0x000fce0000000f00 */
[----:B------:R-:W-:Y:S05]  /*2af0*/  WARPSYNC.COLLECTIVE R160, `(.L_x_10594) ;  /* 0x00000000a0087348 */ /* 0x000fea0003c00000 */
[----:B------:R0:W1:Y:S02]  /*2b00*/  SHFL.BFLY P2, R164, R163, R162, R161 ;  /* 0x0c0000a2a3a47389 */ /* 0x00006400000400a1 */
[----:B01----:R-:W-:Y:S01]  /*2b10*/  ENDCOLLECTIVE ;  /* 0x000000000000791b */ /* 0x003fe20003800000 */
.L_x_10594:
[----:B------:R-:W-:Y:S01]  /*2b20*/  HFMA2.MMA R162, -RZ, RZ, 0, 4.76837158203125e-07 ;  /* 0x00000008ffa27435 */ /* 0x000fe200000001ff */
[----:B------:R-:W-:-:S05]  /*2b30*/  FADD R166, R165, R164 ;  /* 0x000000a4a5a67221 */ /* 0x000fca0000000000 */
[----:B------:R-:W-:-:S07]  /*2b40*/  MOV R163, R166 ;  /* 0x000000a600a37202 */ /* 0x000fce0000000f00 */
[----:B------:R-:W-:Y:S05]  /*2b50*/  WARPSYNC.COLLECTIVE R160, `(.L_x_10595) ;  /* 0x00000000a0087348 */ /* 0x000fea0003c00000 */
[----:B------:R0:W1:Y:S02]  /*2b60*/  SHFL.BFLY P2, R164, R163, R162, R161 ;  /* 0x0c0000a2a3a47389 */ /* 0x00006400000400a1 */
[----:B01----:R-:W-:Y:S01]  /*2b70*/  ENDCOLLECTIVE ;  /* 0x000000000000791b */ /* 0x003fe20003800000 */
.L_x_10595:
[----:B------:R-:W-:Y:S01]  /*2b80*/  HFMA2.MMA R162, -RZ, RZ, 0, 9.5367431640625e-07 ;  /* 0x00000010ffa27435 */ /* 0x000fe200000001ff */
[----:B------:R-:W-:-:S05]  /*2b90*/  FADD R167, R166, R164 ;  /* 0x000000a4a6a77221 */ /* 0x000fca0000000000 */
[----:B------:R-:W-:-:S07]  /*2ba0*/  MOV R163, R167 ;  /* 0x000000a700a37202 */ /* 0x000fce0000000f00 */
[----:B------:R-:W-:Y:S05]  /*2bb0*/  WARPSYNC.COLLECTIVE R160, `(.L_x_10596) ;  /* 0x00000000a0087348 */ /* 0x000fea0003c00000 */
[----:B------:R0:W1:Y:S02]  /*2bc0*/  SHFL.BFLY P2, R164, R163, R162, R161 ;  /* 0x0c0000a2a3a47389 */ /* 0x00006400000400a1 */
[----:B01----:R-:W-:Y:S01]  /*2bd0*/  ENDCOLLECTIVE ;  /* 0x000000000000791b */ /* 0x003fe20003800000 */
.L_x_10596:
        /* <DEDUP_REMOVED lines=104> */
.L_x_10597:
[----:B------:R-:W-:Y:S01]  /*3260*/  HFMA2.MMA R162, -RZ, RZ, 0, 1.1920928955078125e-07 ;  /* 0x00000002ffa27435 */ /* 0x000fe200000001ff */
[----:B------:R-:W-:-:S05]  /*3270*/  FADD R8, R163, R164 ;  /* 0x000000a4a3087221 */ /* 0x000fca0000000000 */
[----:B------:R-:W-:-:S07]  /*3280*/  MOV R163, R8 ;  /* 0x0000000800a37202 */ /* 0x000fce0000000f00 */
[----:B------:R-:W-:Y:S05]  /*3290*/  WARPSYNC.COLLECTIVE R160, `(.L_x_10598) ;  /* 0x00000000a0087348 */ /* 0x000fea0003c00000 */
[----:B------:R0:W1:Y:S02]  /*32a0*/  SHFL.BFLY P2, R164, R163, R162, R161 ;  /* 0x0c0000a2a3a47389 */ /* 0x00006400000400a1 */
[----:B01----:R-:W-:Y:S01]  /*32b0*/  ENDCOLLECTIVE ;  /* 0x000000000000791b */ /* 0x003fe20003800000 */
.L_x_10598:
[----:B------:R-:W-:Y:S01]  /*32c0*/  HFMA2.MMA R162, -RZ, RZ, 0, 2.384185791015625e-07 ;  /* 0x00000004ffa27435 */ /* 0x000fe200000001ff */
[----:B------:R-:W-:-:S05]  /*32d0*/  FADD R9, R8, R164 ;  /* 0x000000a408097221 */ /* 0x000fca0000000000 */
[----:B------:R-:W-:-:S07]  /*32e0*/  MOV R163, R9 ;  /* 0x0000000900a37202 */ /* 0x000fce0000000f00 */
[----:B------:R-:W-:Y:S05]  /*32f0*/  WARPSYNC.COLLECTIVE R160, `(.L_x_10599) ;  /* 0x00000000a0087348 */ /* 0x000fea0003c00000 */
[----:B------:R0:W1:Y:S02]  /*3300*/  SHFL.BFLY P2, R164, R163, R162, R161 ;  /* 0x0c0000a2a3a47389 */ /* 0x00006400000400a1 */
[----:B01----:R-:W-:Y:S01]  /*3310*/  ENDCOLLECTIVE ;  /* 0x000000000000791b */ /* 0x003fe20003800000 */
.L_x_10599:
[----:B------:R-:W-:Y:S01]  /*3320*/  HFMA2.MMA R162, -RZ, RZ, 0, 4.76837158203125e-07 ;  /* 0x00000008ffa27435 */ /* 0x000fe200000001ff */
[----:B------:R-:W-:-:S05]  /*3330*/  FADD R10, R9, R164 ;  /* 0x000000a4090a7221 */ /* 0x000fca0000000000 */
[----:B------:R-:W-:-:S07]  /*3340*/  MOV R163, R10 ;  /* 0x0000000a00a37202 */ /* 0x000fce0000000f00 */
[----:B------:R-:W-:Y:S05]  /*3350*/  WARPSYNC.COLLECTIVE R160, `(.L_x_10600) ;  /* 0x00000000a0087348 */ /* 0x000fea0003c00000 */
[----:B------:R0:W1:Y:S02]  /*3360*/  SHFL.BFLY P2, R164, R163, R162, R161 ;  /* 0x0c0000a2a3a47389 */ /* 0x00006400000400a1 */
[----:B01----:R-:W-:Y:S01]  /*3370*/  ENDCOLLECTIVE ;  /* 0x000000000000791b */ /* 0x003fe20003800000 */
.L_x_10600:
[----:B------:R-:W-:Y:S01]  /*3380*/  HFMA2.MMA R162, -RZ, RZ, 0, 9.5367431640625e-07 ;  /* 0x00000010ffa27435 */ /* 0x000fe200000001ff */
[----:B------:R-:W-:-:S05]  /*3390*/  FADD R11, R10, R164 ;  /* 0x000000a40a0b7221 */ /* 0x000fca0000000000 */
[----:B------:R-:W-:-:S07]  /*33a0*/  MOV R163, R11 ;  /* 0x0000000b00a37202 */ /* 0x000fce0000000f00 */
[----:B------:R-:W-:Y:S05]  /*33b0*/  WARPSYNC.COLLECTIVE R160, `(.L_x_10601) ;  /* 0x00000000a0087348 */ /* 0x000fea0003c00000 */
[----:B------:R0:W1:Y:S02]  /*33c0*/  SHFL.BFLY P2, R164, R163, R162, R161 ;  /* 0x0c0000a2a3a47389 */ /* 0x00006400000400a1 */
[----:B01----:R-:W-:Y:S01]  /*33d0*/  ENDCOLLECTIVE ;  /* 0x000000000000791b */ /* 0x003fe20003800000 */
.L_x_10601:
[----:B------:R-:W-:Y:S05]  /*33e0*/  BRA `(.L_x_10602) ;  /* 0xffffffdc00047947 */ /* 0x000fea000383ffff */
.L_x_10584:
        /* <DEDUP_REMOVED lines=8> */
.L_x_10604:
[----:B------:R-:W-:Y:S05]  /*3470*/  BSYNC B0 ;  /* 0x0000000000007941 */ /* 0x000fea0003800000 */
.L_x_10603:
        /* <DEDUP_REMOVED lines=8> */
.L_x_10605:
[----:B------:R-:W-:Y:S01]  /*3500*/  HFMA2.MMA R9, -RZ, RZ, 0, 2.384185791015625e-07 ;  /* 0x00000004ff097435 */ /* 0x000fe200000001ff */
[----:B------:R-:W-:-:S04]  /*3510*/  MOV R6, R7 ;  /* 0x0000000700067202 */ /* 0x000fc80000000f00 */
[----:B------:R-:W-:-:S04]  /*3520*/  FMNMX R6, R3, R6, !PT ;  /* 0x0000000603067209 */ /* 0x000fc80007800000 */
[----:B------:R-:W-:-:S07]  /*3530*/  MOV R3, R6 ;  /* 0x0000000600037202 */ /* 0x000fce0000000f00 */
[----:B------:R-:W-:Y:S05]  /*3540*/  WARPSYNC.COLLECTIVE R160, `(.L_x_10606) ;  /* 0x00000000a0087348 */ /* 0x000fea0003c00000 */
[----:B------:R0:W1:Y:S02]  /*3550*/  SHFL.DOWN P0, R7, R3, R9, R10 ;  /* 0x0800000903077389 */ /* 0x000064000000000a */
[----:B01----:R-:W-:Y:S01]  /*3560*/  ENDCOLLECTIVE ;  /* 0x000000000000791b */ /* 0x003fe20003800000 */
.L_x_10606:
[----:B------:R-:W-:Y:S01]  /*3570*/  HFMA2.MMA R9, -RZ, RZ, 0, 1.1920928955078125e-07 ;  /* 0x00000002ff097435 */ /* 0x000fe200000001ff */
[----:B------:R-:W-:-:S04]  /*3580*/  MOV R5, R7 ;  /* 0x0000000700057202 */ /* 0x000fc80000000f00 */
[----:B------:R-:W-:-:S04]  /*3590*/  FMNMX R5, R6, R5, !PT ;  /* 0x0000000506057209 */ /* 0x000fc80007800000 */
[----:B------:R-:W-:-:S07]  /*35a0*/  MOV R3, R5 ;  /* 0x0000000500037202 */ /* 0x000fce0000000f00 */
[----:B------:R-:W-:Y:S05]  /*35b0*/  WARPSYNC.COLLECTIVE R160, `(.L_x_10607) ;  /* 0x00000000a0087348 */ /* 0x000fea0003c00000 */
[----:B------:R0:W1:Y:S02]  /*35c0*/  SHFL.DOWN P0, R7, R3, R9, R10 ;  /* 0x0800000903077389 */ /* 0x000064000000000a */
[----:B01----:R-:W-:Y:S01]  /*35d0*/  ENDCOLLECTIVE ;  /* 0x000000000000791b */ /* 0x003fe20003800000 */
.L_x_10607:
[----:B------:R-:W-:Y:S01]  /*35e0*/  HFMA2.MMA R9, -RZ, RZ, 0, 5.9604644775390625e-08 ;  /* 0x00000001ff097435 */ /* 0x000fe200000001ff */
[----:B------:R-:W-:-:S04]  /*35f0*/  MOV R8, R7 ;  /* 0x0000000700087202 */ /* 0x000fc80000000f00 */
[----:B------:R-:W-:-:S04]  /*3600*/  FMNMX R8, R5, R8, !PT ;  /* 0x0000000805087209 */ /* 0x000fc80007800000 */
[----:B------:R-:W-:-:S07]  /*3610*/  MOV R3, R8 ;  /* 0x0000000800037202 */ /* 0x000fce0000000f00 */
[----:B------:R-:W-:Y:S05]  /*3620*/  WARPSYNC.COLLECTIVE R160, `(.L_x_10608) ;  /* 0x00000000a0087348 */ /* 0x000fea0003c00000 */
[----:B------:R0:W1:Y:S02]  /*3630*/  SHFL.DOWN P0, R7, R3, R9, R10 ;  /* 0x0800000903077389 */ /* 0x000064000000000a */
[----:B01----:R-:W-:Y:S01]  /*3640*/  ENDCOLLECTIVE ;  /* 0x000000000000791b */ /* 0x003fe20003800000 */
.L_x_10608:
[----:B------:R-:W-:Y:S05]  /*3650*/  BRA `(.L_x_10609) ;  /* 0xffffffec00f07947 */ /* 0x000fea000383ffff */
.L_x_10587:
[----:B------:R-:W-:Y:S01]  /*3660*/  HFMA2.MMA R10, -RZ, RZ, 0, 1.847743988037109375e-06 ;  /* 0x0000001fff0a7435 */ /* 0x000fe200000001ff */
[----:B------:R-:W-:Y:S02]  /*3670*/  MOV R9, 0x2 ;  /* 0x0000000200097802 */ /* 0x000fe40000000f00 */
[----:B------:R-:W-:-:S08]  /*3680*/  MOV R160, 0xffffffff ;  /* 0xffffffff00a07802 */ /* 0x000fd00000000f00 */
[----:B01---5:R-:W-:Y:S05]  /*3690*/  WARPSYNC.COLLECTIVE R160, `(.L_x_10610) ;  /* 0x00000000a0087348 */ /* 0x023fea0003c00000 */
[----:B-1----:R1:W2:Y:S02]  /*36a0*/  SHFL.DOWN P0, R7, R3, R9, R10 ;  /* 0x0800000903077389 */ /* 0x0022a4000000000a */
[----:B012--5:R-:W-:Y:S01]  /*36b0*/  ENDCOLLECTIVE ;  /* 0x000000000000791b */ /* 0x027fe20003800000 */
.L_x_10610:
[----:B------:R-:W-:Y:S01]  /*36c0*/  HFMA2.MMA R9, -RZ, RZ, 0, 5.9604644775390625e-08 ;  /* 0x00000001ff097435 */ /* 0x000fe200000001ff */
[----:B------:R-:W-:-:S04]  /*36d0*/  MOV R4, R7 ;  /* 0x0000000700047202 */ /* 0x000fc80000000f00 */
[----:B------:R-:W-:-:S04]  /*36e0*/  FMNMX R4, R4, R3, !PT ;  /* 0x0000000304047209 */ /* 0x000fc80007800000 */
[----:B------:R-:W-:-:S07]  /*36f0*/  MOV R3, R4 ;  /* 0x0000000400037202 */ /* 0x000fce0000000f00 */
[----:B------:R-:W-:Y:S05]  /*3700*/  WARPSYNC.COLLECTIVE R160, `(.L_x_10611) ;  /* 0x00000000a0087348 */ /* 0x000fea0003c00000 */
[----:B------:R0:W1:Y:S02]  /*3710*/  SHFL.DOWN P0, R7, R3, R9, R10 ;  /* 0x0800000903077389 */ /* 0x000064000000000a */
[----:B01----:R-:W-:Y:S01]  /*3720*/  ENDCOLLECTIVE ;  /* 0x000000000000791b */ /* 0x003fe20003800000 */
.L_x_10611:
[----:B------:R-:W-:Y:S05]  /*3730*/  BRA `(.L_x_10612) ;  /* 0xfffffff000287947 */ /* 0x000fea000383ffff */
        .weak           $__internal_154_$__cuda_sm20_rcp_rn_f32_slowpath
        .type           $__internal_154_$__cuda_sm20_rcp_rn_f32_slowpath,@function
        .size           $__internal_154_$__cuda_sm20_rcp_rn_f32_slowpath,(.L_x_14490 - $__internal_154_$__cuda_sm20_rcp_rn_f32_slowpath)
$__internal_154_$__cuda_sm20_rcp_rn_f32_slowpath:
        /* <DEDUP_REMOVED lines=15> */
.L_x_10613:
        /* <DEDUP_REMOVED lines=33> */
.L_x_10615:
[----:B------:R0:W1:Y:S02]  /*3a40*/  MUFU.RCP R2, R0 ;  /* 0x0000000000027308 */ /* 0x0000640000001000 */
.L_x_10614:
[----:B------:R-:W-:Y:S01]  /*3a50*/  HFMA2.MMA R3, -RZ, RZ, 0, 0 ;  /* 0x00000000ff037435 */ /* 0x000fe200000001ff */
[----:B-1-3--:R-:W-:Y:S02]  /*3a60*/  MOV R5, R2 ;  /* 0x0000000200057202 */ /* 0x00afe40000000f00 */
[----:B------:R-:W-:-:S04]  /*3a70*/  MOV R2, R7 ;  /* 0x0000000700027202 */ /* 0x000fc80000000f00 */
[----:B0-2---:R-:W-:Y:S05]  /*3a80*/  RET.REL.NODEC R2 `(_ZN18transformer_engine13normalization19ln_fwd_tuned_kernelINS0_13Kernel_traitsIffffjLj1536ELj1ELj4ELj1ELj16ENS0_18Kernel_traits_baseILj1536EffffjLj128EEEEEEEvNS0_19ForwardKernelParamsE) ;  /* 0xffffffc4025c7950 */ /* 0x005fea0003c3ffff */
.L_x_10616:
        /* <DEDUP_REMOVED lines=15> */
.L_x_14490:


//--------------------- .text._ZN18transformer_engine13normalization19ln_fwd_tuned_kernelINS0_13Kernel_traitsIff13__nv_bfloat16fjLj1024ELj1ELj4ELj1ELj16ENS0_18Kernel_traits_baseILj1024EffS3_fjLj128EEEEEEEvNS0_19ForwardKernelParamsE --------------------------
	.section	.text._ZN18transformer_engine13normalization19ln_fwd_tuned_kernelINS0_13Kernel_traitsIff13__nv_bfloat16fjLj1024ELj1ELj4ELj1ELj16ENS0_18Kernel_traits_baseILj1024EffS3_fjLj128EEEEEEEvNS0_19ForwardKernelParamsE,"ax",@progbits
	.align	128
        .global         _ZN18transformer_engine13normalization19ln_fwd_tuned_kernelINS0_13Kernel_traitsIff13__nv_bfloat16fjLj1024ELj1ELj4ELj1ELj16ENS0_18Kernel_traits_baseILj1024EffS3_fjLj128EEEEEEEvNS0_19ForwardKernelParamsE
        .type           _ZN18transformer_engine13normalization19ln_fwd_tuned_kernelINS0_13Kernel_traitsIff13__nv_bfloat16fjLj1024ELj1ELj4ELj1ELj16ENS0_18Kernel_traits_baseILj1024EffS3_fjLj128EEEEEEEvNS0_19ForwardKernelParamsE,@function
        .size           _ZN18transformer_engine13normalization19ln_fwd_tuned_kernelINS0_13Kernel_traitsIff13__nv_bfloat16fjLj1024ELj1ELj4ELj1ELj16ENS0_18Kernel_traits_baseILj1024EffS3_fjLj128EEEEEEEvNS0_19ForwardKernelParamsE,(.L_x_14491 - _ZN18transformer_engine13normalization19ln_fwd_tuned_kernelINS0_13Kernel_traitsIff13__nv_bfloat16fjLj1024ELj1ELj4ELj1ELj16ENS0_18Kernel_traits_baseILj1024EffS3_fjLj128EEEEEEEvNS0_19ForwardKernelParamsE)
        .other          _ZN18transformer_engine13normalization19ln_fwd_tuned_kernelINS0_13Kernel_traitsIff13__nv_bfloat16fjLj1024ELj1ELj4ELj1ELj16ENS0_18Kernel_traits_baseILj1024EffS3_fjLj128EEEEEEEvNS0_19ForwardKernelParamsE,@"STO_CUDA_ENTRY STV_DEFAULT"
_ZN18transformer_engine13normalization19ln_fwd_tuned_kernelINS0_13Kernel_traitsIff13__nv_bfloat16fjLj1024ELj1ELj4ELj1ELj16ENS0_18Kernel_traits_baseILj1024EffS3_fjLj128EEEEEEEvNS0_19ForwardKernelParamsE:
.text._ZN18transformer_engine13normalization19ln_fwd_tuned_kernelINS0_13Kernel_traitsIff13__nv_bfloat16fjLj1024ELj1ELj4ELj1ELj16ENS0_18Kernel_traits_baseILj1024EffS3_fjLj128EEEEEEEvNS0_19ForwardKernelParamsE:
        /* <DEDUP_REMOVED lines=17> */
[C---:B------:R-:W-:Y:S02]  /*0110*/  IADD3 R2, P2, R0.reuse, UR6, RZ ;  /* 0x0000000600027c10 */ /* 0x040fe4000ff5e0ff */
[----:B------:R-:W-:-:S04]  /*0120*/  IADD3 R68, P3, R0, UR8, RZ ;  /* 0x0000000800447c10 */ /* 0x000fc8000ff7e0ff */
[----:B------:R-:W-:Y:S02]  /*0130*/  IADD3.X R69, RZ, UR9, RZ, P3, !PT ;  /* 0x00000009ff457c10 */ /* 0x000fe40009ffe4ff */
[----:B0-----:R-:W-:Y:S02]  /*0140*/  LEA R102, R3, R102, 0x2 ;  /* 0x0000006603667211 */ /* 0x001fe400078e10ff */
[----:B------:R-:W-:Y:S01]  /*0150*/  IADD3.X R3, RZ, UR7, RZ, P2, !PT ;  /* 0x00000007ff037c10 */ /* 0x000fe200097fe4ff */
[----:B------:R-:W-:Y:S01]  /*0160*/  ULDC.64 UR6, c[0x0][0x288] ;  /* 0x0000a20000067ab9 */ /* 0x000fe20000000a00 */
[----:B------:R-:W-:Y:S01]  /*0170*/  ISETP.GE.AND P0, PT, R102, UR10, PT ;  /* 0x0000000a66007c0c */ /* 0x000fe2000bf06270 */
[----:B------:R-:W-:-:S12]  /*0180*/  ULDC UR10, c[0x0][0x218] ;  /* 0x00008600000a7ab9 */ /* 0x000fd80000000800 */
        /* <DEDUP_REMOVED lines=19> */
.L_x_10620:
[----:B-1----:R-:W1:Y:S01]  /*02c0*/  LDC.64 R96, c[0x0][0x220] ;  /* 0x00008800ff607b82 */ /* 0x002e620000000a00 */
[----:B0-----:R-:W-:-:S04]  /*02d0*/  LOP3.LUT P2, R3, R103, 0x1f, RZ, 0xc0, !PT ;  /* 0x0000001f67037812 */ /* 0x001fc8000784c0ff */
[----:B------:R-:W-:-:S04]  /*02e0*/  PRMT R3, R102, 0x2104, R3 ;  /* 0x0000210466037816 */ /* 0x000fc80000000003 */
        /* <DEDUP_REMOVED lines=141> */
.L_x_10640:
[----:B------:R-:W2:Y:S01]  /*0bc0*/  LDC R105, c[0x0][0x268] ;  /* 0x00009a00ff697b82 */ /* 0x000ea20000000800 */
[----:B-1----:R-:W-:Y:S01]  /*0bd0*/  FADD R78, R111, R109 ;  /* 0x0000006d6f4e7221 */ /* 0x002fe20000000000 */
[----:B-----5:R-:W-:Y:S01]  /*0be0*/  FADD R106, R5, 1 ;  /* 0x3f800000056a7421 */ /* 0x020fe20000000000 */
[----:B------:R-:W-:Y:S01]  /*0bf0*/  FADD R107, R4, 1 ;  /* 0x3f800000046b7421 */ /* 0x000fe20000000000 */
[----:B------:R-:W-:Y:S01]  /*0c00*/  ISETP.NE.AND P3, PT, R100, RZ, PT ;  /* 0x000000ff6400720c */ /* 0x000fe20003f65270 */
[----:B------:R-:W-:Y:S01]  /*0c10*/  FADD R109, R6, 1 ;  /* 0x3f800000066d7421 */ /* 0x000fe20000000000 */
[----:B------:R-:W-:Y:S01]  /*0c20*/  FADD R108, R7, 1 ;  /* 0x3f800000076c7421 */ /* 0x000fe20000000000 */
[----:B0-----:R-:W-:Y:S01]  /*0c30*/  FADD R111, R22, 1 ;  /* 0x3f800000166f7421 */ /* 0x001fe20000000000 */
[----:B------:R-:W-:Y:S02]  /*0c40*/  FSEL R106, R5, R106, !P3 ;  /* 0x0000006a056a7208 */ /* 0x000fe40005800000 */
[----:B------:R-:W-:-:S02]  /*0c50*/  FSEL R107, R4, R107, !P3 ;  /* 0x0000006b046b7208 */ /* 0x000fc40005800000 */
[----:B------:R-:W-:Y:S02]  /*0c60*/  FSEL R109, R6, R109, !P3 ;  /* 0x0000006d066d7208 */ /* 0x000fe40005800000 */
[----:B------:R-:W-:Y:S02]  /*0c70*/  FSEL R108, R7, R108, !P3 ;  /* 0x0000006c076c7208 */ /* 0x000fe40005800000 */
[----:B------:R-:W-:Y:S01]  /*0c80*/  FSEL R111, R22, R111, !P3 ;  /* 0x0000006f166f7208 */ /* 0x000fe20005800000 */
[----:B--2---:R-:W-:Y:S02]  /*0c90*/  FFMA R105, R78, 0.0009765625, R105 ;  /* 0x3a8000004e697823 */ /* 0x004fe40000000069 */
        /* <DEDUP_REMOVED lines=16> */
[----:B------:R-:W-:Y:S01]  /*0da0*/  FFMA R69, R109, R105, R38 ;  /* 0x000000696d457223 */ /* 0x000fe20000000026 */
[----:B------:R-:W-:Y:S01]  /*0db0*/  FADD R105, R8, 1 ;  /* 0x3f80000008697421 */ /* 0x000fe20000000000 */
[----:B------:R-:W-:Y:S01]  /*0dc0*/  FFMA R71, R108, R71, R39 ;  /* 0x000000476c477223 */ /* 0x000fe20000000027 */
[----:B------:R-:W-:Y:S01]  /*0dd0*/  FADD R108, R11, 1 ;  /* 0x3f8000000b6c7421 */ /* 0x000fe20000000000 */
[----:B------:R-:W-:Y:S01]  /*0de0*/  FSEL R106, R9, R106, !P3 ;  /* 0x0000006a096a7208 */ /* 0x000fe20005800000 */
[-C--:B------:R-:W-:Y:S01]  /*0df0*/  FMUL R73, R73, R99.reuse ;  /* 0x0000006349497220 */ /* 0x080fe20000400000 */
[----:B------:R-:W-:Y:S01]  /*0e00*/  ISETP.NE.AND.EX P0, PT, RZ, UR7, PT, P0 ;  /* 0x00000007ff007c0c */ /* 0x000fe2000bf05300 */
[----:B0-----:R-:W-:Y:S01]  /*0e10*/  FMUL R2, R74, R99 ;  /* 0x000000634a027220 */ /* 0x001fe20000400000 */
[----:B------:R-:W-:Y:S01]  /*0e20*/  FSEL R107, R10, R107, !P3 ;  /* 0x0000006b0a6b7208 */ /* 0x000fe20005800000 */
[----:B------:R-:W-:Y:S01]  /*0e30*/  FMUL R72, R72, R99 ;  /* 0x0000006348487220 */ /* 0x000fe20000400000 */
[----:B------:R-:W-:Y:S01]  /*0e40*/  FSEL R105, R8, R105, !P3 ;  /* 0x0000006908697208 */ /* 0x000fe20005800000 */
[----:B------:R-:W-:Y:S01]  /*0e50*/  FFMA R74, R106, R73, R41 ;  /* 0x000000496a4a7223 */ /* 0x000fe20000000029 */
[----:B------:R-:W-:Y:S01]  /*0e60*/  FSEL R108, R11, R108, !P3 ;  /* 0x0000006c0b6c7208 */ /* 0x000fe20005800000 */
[-C--:B------:R-:W-:Y:S01]  /*0e70*/  FMUL R75, R75, R99.reuse ;  /* 0x000000634b4b7220 */ /* 0x080fe20000400000 */
[----:B------:R-:W-:Y:S01]  /*0e80*/  FFMA R73, R107, R2, R42 ;  /* 0x000000026b497223 */ /* 0x000fe2000000002a */
[----:B------:R-:W-:Y:S01]  /*0e90*/  FMUL R2, R76, R99 ;  /* 0x000000634c027220 */ /* 0x000fe20000400000 */
[----:B------:R-:W-:Y:S01]  /*0ea0*/  FFMA R72, R105, R72, R40 ;  /* 0x0000004869487223 */ /* 0x000fe20000000028 */
[----:B------:R-:W-:Y:S01]  /*0eb0*/  FADD R76, R13, 1 ;  /* 0x3f8000000d4c7421 */ /* 0x000fe20000000000 */
[----:B------:R-:W-:Y:S01]  /*0ec0*/  FADD R105, R14, 1 ;  /* 0x3f8000000e697421 */ /* 0x000fe20000000000 */
[----:B------:R-:W-:Y:S01]  /*0ed0*/  FFMA R78, R108, R75, R43 ;  /* 0x0000004b6c4e7223 */ /* 0x000fe2000000002b */
[-C--:B------:R-:W-:Y:S01]  /*0ee0*/  FMUL R75, R77, R99.reuse ;  /* 0x000000634d4b7220 */ /* 0x080fe20000400000 */
[----:B------:R-:W-:Y:S01]  /*0ef0*/  FADD R77, R16, 1 ;  /* 0x3f800000104d7421 */ /* 0x000fe20000000000 */
[----:B------:R-:W-:Y:S01]  /*0f00*/  FSEL R76, R13, R76, !P3 ;  /* 0x0000004c0d4c7208 */ /* 0x000fe20005800000 */
[-C--:B------:R-:W-:Y:S01]  /*0f10*/  FMUL R68, R68, R99.reuse ;  /* 0x0000006344447220 */ /* 0x080fe20000400000 */
[----:B------:R-:W-:Y:S01]  /*0f20*/  @P0 FMNMX R101, R101, |R0|, !PT ;  /* 0x4000000065650209 */ /* 0x000fe20007800000 */
[----:B------:R-:W-:Y:S01]  /*0f30*/  FMUL R80, R80, R99 ;  /* 0x0000006350507220 */ /* 0x000fe20000400000 */
[----:B------:R-:W-:Y:S01]  /*0f40*/  FSEL R105, R14, R105, !P3 ;  /* 0x000000690e697208 */ /* 0x000fe20005800000 */
[----:B------:R-:W-:Y:S01]  /*0f50*/  FFMA R75, R76, R75, R45 ;  /* 0x0000004b4c4b7223 */ /* 0x000fe2000000002d */
[----:B------:R-:W-:Y:S01]  /*0f60*/  FSEL R77, R16, R77, !P3 ;  /* 0x0000004d104d7208 */ /* 0x000fe20005800000 */
[C---:B------:R-:W-:Y:S01]  /*0f70*/  FADD R107, R20.reuse, 1 ;  /* 0x3f800000146b7421 */ /* 0x040fe20000000000 */
[----:B------:R-:W-:Y:S01]  /*0f80*/  @P0 FMNMX R101, R101, |R70|, !PT ;  /* 0x4000004665650209 */ /* 0x000fe20007800000 */
[----:B------:R-:W-:Y:S01]  /*0f90*/  FFMA R76, R105, R68, R46 ;  /* 0x00000044694c7223 */ /* 0x000fe2000000002e */
[----:B------:R-:W-:Y:S01]  /*0fa0*/  FADD R68, R19, 1 ;  /* 0x3f80000013447421 */ /* 0x000fe20000000000 */
[----:B------:R-:W-:Y:S01]  /*0fb0*/  FFMA R77, R77, R80, R48 ;  /* 0x000000504d4d7223 */ /* 0x000fe20000000030 */
[----:B------:R-:W-:Y:S01]  /*0fc0*/  @P0 FMNMX R101, R101, |R69|, !PT ;  /* 0x4000004565650209 */ /* 0x000fe20007800000 */
[----:B------:R-:W-:Y:S01]  /*0fd0*/  FADD R80, R21, 1 ;  /* 0x3f80000015507421 */ /* 0x000fe20000000000 */
[----:B------:R-:W-:Y:S01]  /*0fe0*/  FSEL R109, R20, R107, !P3 ;  /* 0x0000006b146d7208 */ /* 0x000fe20005800000 */
[-C--:B------:R-:W-:Y:S01]  /*0ff0*/  FMUL R83, R83, R99.reuse ;  /* 0x0000006353537220 */ /* 0x080fe20000400000 */
        /* <DEDUP_REMOVED lines=21> */
[-C--:B------:R-:W-:Y:S01]  /*1150*/  FMUL R88, R88, R99.reuse ;  /* 0x0000006358587220 */ /* 0x080fe20000400000 */
[----:B------:R-:W-:Y:S01]  /*1160*/  FSEL R68, R23, R68, !P3 ;  /* 0x0000004417447208 */ /* 0x000fe20005800000 */
[----:B------:R-:W-:Y:S01]  /*1170*/  FFMA R2, R79, R2, R44 ;  /* 0x000000024f027223 */ /* 0x000fe2000000002c */
[-C--:B------:R-:W-:Y:S01]  /*1180*/  FMUL R87, R87, R99.reuse ;  /* 0x0000006357577220 */ /* 0x080fe20000400000 */
[----:B------:R-:W-:Y:S01]  /*1190*/  @P0 FMNMX R101, R101, |R78|, !PT ;  /* 0x4000004e65650209 */ /* 0x000fe20007800000 */
[----:B------:R-:W-:Y:S01]  /*11a0*/  FMUL R79, R81, R99 ;  /* 0x00000063514f7220 */ /* 0x000fe20000400000 */
[----:B------:R-:W-:Y:S01]  /*11b0*/  FFMA R81, R106, R110, R47 ;  /* 0x0000006e6a517223 */ /* 0x000fe2000000002f */
[----:B------:R-:W-:Y:S01]  /*11c0*/  FSEL R105, R18, R105, !P3 ;  /* 0x0000006912697208 */ /* 0x000fe20005800000 */
[----:B------:R-:W-:Y:S01]  /*11d0*/  FFMA R88, R85, R88, R56 ;  /* 0x0000005855587223 */ /* 0x000fe20000000038 */
[----:B------:R-:W-:Y:S01]  /*11e0*/  FMUL R82, R82, R99 ;  /* 0x0000006352527220 */ /* 0x000fe20000400000 */
[----:B------:R-:W-:Y:S01]  /*11f0*/  FSEL R80, R25, R80, !P3 ;  /* 0x0000005019507208 */ /* 0x000fe20005800000 */
[----:B------:R-:W-:Y:S01]  /*1200*/  FFMA R106, R68, R87, R55 ;  /* 0x00000057446a7223 */ /* 0x000fe20000000037 */
[----:B------:R-:W-:Y:S01]  /*1210*/  FADD R85, R28, 1 ;  /* 0x3f8000001c557421 */ /* 0x000fe20000000000 */
[-C--:B------:R-:W-:Y:S01]  /*1220*/  FMUL R89, R89, R99.reuse ;  /* 0x0000006359597220 */ /* 0x080fe20000400000 */
[----:B------:R-:W-:Y:S01]  /*1230*/  FADD R68, R29, 1 ;  /* 0x3f8000001d447421 */ /* 0x000fe20000000000 */
[----:B------:R-:W-:Y:S01]  /*1240*/  @P0 FMNMX R101, R101, |R2|, !PT ;  /* 0x4000000265650209 */ /* 0x000fe20007800000 */
[----:B------:R-:W-:Y:S01]  /*1250*/  FFMA R105, R105, R82, R50 ;  /* 0x0000005269697223 */ /* 0x000fe20000000032 */
[----:B------:R-:W-:Y:S01]  /*1260*/  FMUL R82, R86, R99 ;  /* 0x0000006356527220 */ /* 0x000fe20000400000 */
[----:B------:R-:W-:Y:S01]  /*1270*/  FFMA R89, R80, R89, R57 ;  /* 0x0000005950597223 */ /* 0x000fe20000000039 */
[----:B------:R-:W-:Y:S01]  /*1280*/  FSEL R85, R28, R85, !P3 ;  /* 0x000000551c557208 */ /* 0x000fe20005800000 */
[----:B------:R-:W-:Y:S01]  /*1290*/  FADD R108, R17, 1 ;  /* 0x3f800000116c7421 */ /* 0x000fe20000000000 */
[----:B------:R-:W-:Y:S01]  /*12a0*/  @P0 FMNMX R101, R101, |R75|, !PT ;  /* 0x4000004b65650209 */ /* 0x000fe20007800000 */
[-C--:B------:R-:W-:Y:S01]  /*12b0*/  FMUL R86, R90, R99.reuse ;  /* 0x000000635a567220 */ /* 0x080fe20000400000 */
[----:B------:R-:W-:Y:S01]  /*12c0*/  FSEL R68, R29, R68, !P3 ;  /* 0x000000441d447208 */ /* 0x000fe20005800000 */
[-C--:B------:R-:W-:Y:S01]  /*12d0*/  FMUL R80, R92, R99.reuse ;  /* 0x000000635c507220 */ /* 0x080fe20000400000 */
[-C--:B------:R-:W-:Y:S01]  /*12e0*/  FMUL R90, R91, R99.reuse ;  /* 0x000000635b5a7220 */ /* 0x080fe20000400000 */
[----:B------:R-:W-:Y:S01]  /*12f0*/  FADD R87, R30, 1 ;  /* 0x3f8000001e577421 */ /* 0x000fe20000000000 */
[----:B------:R-:W-:Y:S01]  /*1300*/  FMUL R93, R93, R99 ;  /* 0x000000635d5d7220 */ /* 0x000fe20000400000 */
[----:B------:R-:W-:Y:S01]  /*1310*/  FADD R92, R31, 1 ;  /* 0x3f8000001f5c7421 */ /* 0x000fe20000000000 */
[----:B------:R-:W-:Y:S01]  /*1320*/  FADD R91, R32, 1 ;  /* 0x3f800000205b7421 */ /* 0x000fe20000000000 */
[----:B------:R-:W-:Y:S01]  /*1330*/  @P0 FMNMX R101, R101, |R76|, !PT ;  /* 0x4000004c65650209 */ /* 0x000fe20007800000 */
[----:B------:R-:W-:Y:S01]  /*1340*/  FFMA R80, R85, R80, R60 ;  /* 0x0000005055507223 */ /* 0x000fe2000000003c */
[----:B------:R-:W-:Y:S01]  /*1350*/  FSEL R108, R17, R108, !P3 ;  /* 0x0000006c116c7208 */ /* 0x000fe20005800000 */
        /* <DEDUP_REMOVED lines=12> */
[----:B------:R-:W-:Y:S01]  /*1420*/  FFMA R87, R93, R96, R64 ;  /* 0x000000605d577223 */ /* 0x000fe20000000040 */
[----:B------:R-:W-:Y:S01]  /*1430*/  FADD R68, R33, 1 ;  /* 0x3f80000021447421 */ /* 0x000fe20000000000 */
[----:B------:R-:W-:Y:S01]  /*1440*/  FADD R93, R34, 1 ;  /* 0x3f800000225d7421 */ /* 0x000fe20000000000 */
[-C--:B------:R-:W-:Y:S01]  /*1450*/  @P1 FMUL R70, R70, R104.reuse ;  /* 0x0000006846461220 */ /* 0x080fe20000400000 */
[-C--:B------:R-:W-:Y:S01]  /*1460*/  @P1 FMUL R69, R69, R104.reuse ;  /* 0x0000006845451220 */ /* 0x080fe20000400000 */
[----:B------:R-:W-:Y:S01]  /*1470*/  @P1 FMUL R71, R71, R104 ;  /* 0x0000006847471220 */ /* 0x000fe20000400000 */
[----:B------:R-:W-:Y:S01]  /*1480*/  @P0 FMNMX R101, R101, |R79|, !PT ;  /* 0x4000004f65650209 */ /* 0x000fe20007800000 */
[----:B------:R-:W-:Y:S01]  /*1490*/  FMUL R94, R98, R99 ;  /* 0x00000063625e7220 */ /* 0x000fe20000400000 */
[----:B------:R-:W-:Y:S01]  /*14a0*/  FSEL R68, R33, R68, !P3 ;  /* 0x0000004421447208 */ /* 0x000fe20005800000 */
[----:B------:R-:W-:Y:S01]  /*14b0*/  @P1 FMUL R0, R0, R104 ;  /* 0x0000006800001220 */ /* 0x000fe20000400000 */
[----:B------:R-:W-:Y:S01]  /*14c0*/  FSEL R95, R34, R93, !P3 ;  /* 0x0000005d225f7208 */ /* 0x000fe20005800000 */
[----:B------:R-:W-:Y:S01]  /*14d0*/  FMUL R93, R97, R99 ;  /* 0x00000063615d7220 */ /* 0x000fe20000400000 */
[----:B------:R-:W-:Y:S01]  /*14e0*/  @P0 FMNMX R101, R101, |R105|, !PT ;  /* 0x4000006965650209 */ /* 0x000fe20007800000 */
[----:B------:R-:W0:Y:S01]  /*14f0*/  F2F.BF16.F32 R69, R69 ;  /* 0x0000004500457304 */ /* 0x000e220000202000 */
[----:B------:R-:W-:Y:S01]  /*1500*/  F2FP.BF16.F32.PACK_AB R96, RZ, R70 ;  /* 0x00000046ff60723e */ /* 0x000fe200000010ff */
[----:B------:R-:W-:Y:S01]  /*1510*/  FFMA R93, R68, R93, R65 ;  /* 0x0000005d445d7223 */ /* 0x000fe20000000041 */
[----:B------:R-:W-:Y:S01]  /*1520*/  @P0 FMNMX R101, R101, |R107|, !PT ;  /* 0x4000006b65650209 */ /* 0x000fe20007800000 */
[----:B------:R-:W-:Y:S01]  /*1530*/  FADD R70, R35, 1 ;  /* 0x3f80000023467421 */ /* 0x000fe20000000000 */
[----:B------:R-:W-:Y:S01]  /*1540*/  PRMT R68, R96, 0x7610, R68 ;  /* 0x0000761060447816 */ /* 0x000fe20000000044 */
[-C--:B------:R-:W-:Y:S01]  /*1550*/  @P1 FMUL R73, R73, R104.reuse ;  /* 0x0000006849491220 */ /* 0x080fe20000400000 */
[----:B------:R-:W-:Y:S01]  /*1560*/  @P0 FMNMX R101, R101, |R83|, !PT ;  /* 0x4000005365650209 */ /* 0x000fe20007800000 */
[----:B------:R-:W1:Y:S01]  /*1570*/  F2F.BF16.F32 R71, R71 ;  /* 0x0000004700477304 */ /* 0x000e620000202000 */
[----:B------:R-:W-:Y:S01]  /*1580*/  LOP3.LUT R68, R68, 0xffff, RZ, 0xc0, !PT ;  /* 0x0000ffff44447812 */ /* 0x000fe200078ec0ff */
[----:B------:R-:W-:Y:S01]  /*1590*/  @P1 FMUL R78, R78, R104 ;  /* 0x000000684e4e1220 */ /* 0x000fe20000400000 */
[----:B------:R-:W-:Y:S01]  /*15a0*/  FFMA R82, R111, R82, R54 ;  /* 0x000000526f527223 */ /* 0x000fe20000000036 */
[----:B------:R-:W-:Y:S01]  /*15b0*/  FFMA R94, R95, R94, R66 ;  /* 0x0000005e5f5e7223 */ /* 0x000fe20000000042 */
[----:B------:R-:W-:Y:S01]  /*15c0*/  F2FP.BF16.F32.PACK_AB R95, RZ, R0 ;  /* 0x00000000ff5f723e */ /* 0x000fe200000010ff */
[----:B------:R-:W-:Y:S01]  /*15d0*/  FMUL R0, R112, R99 ;  /* 0x0000006370007220 */ /* 0x000fe20000400000 */
[----:B------:R-:W-:Y:S01]  /*15e0*/  FSEL R70, R35, R70, !P3 ;  /* 0x0000004623467208 */ /* 0x000fe20005800000 */
[----:B------:R-:W-:Y:S01]  /*15f0*/  @P1 FMUL R74, R74, R104 ;  /* 0x000000684a4a1220 */ /* 0x000fe20000400000 */
[----:B------:R-:W-:Y:S01]  /*1600*/  @P0 FMNMX R101, R101, |R84|, !PT ;  /* 0x4000005465650209 */ /* 0x000fe20007800000 */
[----:B------:R-:W2:Y:S01]  /*1610*/  F2F.BF16.F32 R73, R73 ;  /* 0x0000004900497304 */ /* 0x000ea20000202000 */
[----:B------:R-:W-:Y:S01]  /*1620*/  SHF.L.U64.HI R96, R68, 0x10, RZ ;  /* 0x0000001044607819 */ /* 0x000fe200000102ff */
[----:B------:R-:W-:Y:S01]  /*1630*/  FADD R109, R26, 1 ;  /* 0x3f8000001a6d7421 */ /* 0x000fe20000000000 */
[----:B------:R-:W-:Y:S01]  /*1640*/  @P0 FMNMX R101, R101, |R82|, !PT ;  /* 0x4000005265650209 */ /* 0x000fe20007800000 */
[----:B------:R-:W-:Y:S01]  /*1650*/  FFMA R0, R70, R0, R67 ;  /* 0x0000000046007223 */ /* 0x000fe20000000043 */
[----:B0-----:R-:W-:Y:S01]  /*1660*/  LOP3.LUT R96, R96, R69, RZ, 0xfc, !PT ;  /* 0x0000004560607212 */ /* 0x001fe200078efcff */
[----:B------:R-:W-:Y:S01]  /*1670*/  @P1 FMUL R72, R72, R104 ;  /* 0x0000006848481220 */ /* 0x000fe20000400000 */
[----:B-1----:R-:W-:Y:S01]  /*1680*/  SHF.L.U32 R71, R71, 0x10, RZ ;  /* 0x0000001047477819 */ /* 0x002fe200000006ff */
[----:B------:R-:W0:Y:S01]  /*1690*/  F2F.BF16.F32 R78, R78 ;  /* 0x0000004e004e7304 */ /* 0x000e220000202000 */
[----:B------:R-:W-:Y:S01]  /*16a0*/  F2FP.BF16.F32.PACK_AB R70, RZ, R74 ;  /* 0x0000004aff46723e */ /* 0x000fe200000010ff */
[----:B------:R-:W-:Y:S01]  /*16b0*/  FADD R108, R27, 1 ;  /* 0x3f8000001b6c7421 */ /* 0x000fe20000000000 */
[----:B------:R-:W-:Y:S01]  /*16c0*/  @P0 FMNMX R101, R101, |R106|, !PT ;  /* 0x4000006a65650209 */ /* 0x000fe20007800000 */
[-C--:B------:R-:W-:Y:S01]  /*16d0*/  @P1 FMUL R76, R76, R104.reuse ;  /* 0x000000684c4c1220 */ /* 0x080fe20000400000 */
[----:B------:R-:W-:Y:S01]  /*16e0*/  LOP3.LUT R69, R96, R71, RZ, 0xfc, !PT ;  /* 0x0000004760457212 */ /* 0x000fe200078efcff */
[-C--:B------:R-:W-:Y:S01]  /*16f0*/  @P1 FMUL R2, R2, R104.reuse ;  /* 0x0000006802021220 */ /* 0x080fe20000400000 */
[----:B------:R-:W-:Y:S01]  /*1700*/  FSEL R109, R26, R109, !P3 ;  /* 0x0000006d1a6d7208 */ /* 0x000fe20005800000 */
[----:B------:R-:W-:Y:S01]  /*1710*/  @P1 FMUL R75, R75, R104 ;  /* 0x000000684b4b1220 */ /* 0x000fe20000400000 */
[----:B------:R-:W-:Y:S01]  /*1720*/  F2FP.BF16.F32.PACK_AB R72, RZ, R72 ;  /* 0x00000048ff48723e */ /* 0x000fe200000010ff */
[----:B------:R-:W1:Y:S01]  /*1730*/  F2F.BF16.F32 R76, R76 ;  /* 0x0000004c004c7304 */ /* 0x000e620000202000 */
[----:B------:R-:W-:Y:S01]  /*1740*/  LOP3.LUT R71, R70, 0xffff, RZ, 0xc0, !PT ;  /* 0x0000ffff46477812 */ /* 0x000fe200078ec0ff */
[----:B------:R-:W-:Y:S01]  /*1750*/  FFMA R86, R109, R86, R58 ;  /* 0x000000566d567223 */ /* 0x000fe2000000003a */
[----:B------:R-:W-:Y:S01]  /*1760*/  @P0 FMNMX R101, R101, |R88|, !PT ;  /* 0x4000005865650209 */ /* 0x000fe20007800000 */
        /* <DEDUP_REMOVED lines=8> */
[----:B------:R-:W3:Y:S01]  /*17f0*/  F2F.BF16.F32 R81, R81 ;  /* 0x0000005100517304 */ /* 0x000ee20000202000 */
[----:B--2---:R-:W-:Y:S01]  /*1800*/  LOP3.LUT R73, R72, R73, RZ, 0xfc, !PT ;  /* 0x0000004948497212 */ /* 0x004fe200078efcff */
[-C--:B------:R-:W-:Y:S01]  /*1810*/  @P1 FMUL R82, R82, R104.reuse ;  /* 0x0000006852521220 */ /* 0x080fe20000400000 */
[----:B0-----:R-:W-:Y:S01]  /*1820*/  SHF.L.U32 R78, R78, 0x10, RZ ;  /* 0x000000104e4e7819 */ /* 0x001fe200000006ff */
[----:B------:R-:W-:Y:S01]  /*1830*/  @P1 FMUL R106, R106, R104 ;  /* 0x000000686a6a1220 */ /* 0x000fe20000400000 */
[----:B------:R-:W-:Y:S01]  /*1840*/  F2FP.BF16.F32.PACK_AB R72, RZ, R2 ;  /* 0x00000002ff48723e */ /* 0x000fe200000010ff */
[----:B------:R-:W-:Y:S01]  /*1850*/  @P1 FMUL R84, R84, R104 ;  /* 0x0000006854541220 */ /* 0x000fe20000400000 */
[----:B------:R-:W-:Y:S01]  /*1860*/  @P0 FMNMX R101, R101, |R86|, !PT ;  /* 0x4000005665650209 */ /* 0x000fe20007800000 */
[-C--:B------:R-:W-:Y:S01]  /*1870*/  @P1 FMUL R105, R105, R104.reuse ;  /* 0x0000006869691220 */ /* 0x080fe20000400000 */
[----:B------:R-:W-:Y:S01]  /*1880*/  F2FP.BF16.F32.PACK_AB R2, RZ, R75 ;  /* 0x0000004bff02723e */ /* 0x000fe200000010ff */
[----:B------:R-:W-:Y:S01]  /*1890*/  @P1 FMUL R107, R107, R104 ;  /* 0x000000686b6b1220 */ /* 0x000fe20000400000 */
[----:B------:R-:W-:Y:S01]  /*18a0*/  LOP3.LUT R71, R73, R78, RZ, 0xfc, !PT ;  /* 0x0000004e49477212 */ /* 0x000fe200078efcff */
[----:B------:R-:W0:Y:S01]  /*18b0*/  F2F.BF16.F32 R82, R82 ;  /* 0x0000005200527304 */ /* 0x000e220000202000 */
[----:B------:R-:W-:Y:S01]  /*18c0*/  PRMT R73, R72, 0x7610, R73 ;  /* 0x0000761048497816 */ /* 0x000fe20000000049 */
[----:B------:R-:W-:Y:S01]  /*18d0*/  @P1 FMUL R83, R83, R104 ;  /* 0x0000006853531220 */ /* 0x000fe20000400000 */
[----:B------:R-:W-:Y:S01]  /*18e0*/  @P0 FMNMX R101, R101, |R90|, !PT ;  /* 0x4000005a65650209 */ /* 0x000fe20007800000 */
[-C--:B------:R-:W-:Y:S01]  /*18f0*/  @P1 FMUL R86, R86, R104.reuse ;  /* 0x0000006856561220 */ /* 0x080fe20000400000 */
[----:B------:R-:W-:Y:S01]  /*1900*/  LOP3.LUT R72, R2, 0xffff, RZ, 0xc0, !PT ;  /* 0x0000ffff02487812 */ /* 0x000fe200078ec0ff */
[----:B------:R-:W-:Y:S01]  /*1910*/  @P1 FMUL R90, R90, R104 ;  /* 0x000000685a5a1220 */ /* 0x000fe20000400000 */
[----:B------:R-:W-:Y:S01]  /*1920*/  F2FP.BF16.F32.PACK_AB R79, RZ, R79 ;  /* 0x0000004fff4f723e */ /* 0x000fe200000010ff */
[----:B------:R-:W2:Y:S01]  /*1930*/  F2F.BF16.F32 R106, R106 ;  /* 0x0000006a006a7304 */ /* 0x000ea20000202000 */
[----:B------:R-:W-:Y:S01]  /*1940*/  @P0 FMNMX R101, R101, |R80|, !PT ;  /* 0x4000005065650209 */ /* 0x000fe20007800000 */
[-C--:B------:R-:W-:Y:S01]  /*1950*/  @P1 FMUL R89, R89, R104.reuse ;  /* 0x0000006859591220 */ /* 0x080fe20000400000 */
[----:B------:R-:W-:Y:S01]  /*1960*/  SHF.L.U64.HI R75, R72, 0x10, RZ ;  /* 0x00000010484b7819 */ /* 0x000fe200000102ff */
[-C--:B------:R-:W-:Y:S01]  /*1970*/  @P1 FMUL R88, R88, R104.reuse ;  /* 0x0000006858581220 */ /* 0x080fe20000400000 */
[----:B------:R-:W-:Y:S01]  /*1980*/  PRMT R2, R79, 0x7610, R2 ;  /* 0x000076104f027816 */ /* 0x000fe20000000002 */
[----:B------:R-:W-:Y:S01]  /*1990*/  @P1 FMUL R80, R80, R104 ;  /* 0x0000006850501220 */ /* 0x000fe20000400000 */
[----:B------:R-:W-:Y:S01]  /*19a0*/  @P0 FMNMX R101, R101, |R85|, !PT ;  /* 0x4000005565650209 */ /* 0x000fe20007800000 */
[----:B------:R-:W4:Y:S01]  /*19b0*/  F2F.BF16.F32 R105, R105 ;  /* 0x0000006900697304 */ /* 0x000f220000202000 */
[----:B-1----:R-:W-:Y:S01]  /*19c0*/  LOP3.LUT R76, R75, R76, RZ, 0xfc, !PT ;  /* 0x0000004c4b4c7212 */ /* 0x002fe200078efcff */
[----:B------:R-:W-:Y:S01]  /*19d0*/  @P1 FMUL R85, R85, R104 ;  /* 0x0000006855551220 */ /* 0x000fe20000400000 */
[----:B------:R-:W-:Y:S01]  /*19e0*/  F2FP.BF16.F32.PACK_AB R75, RZ, R77 ;  /* 0x0000004dff4b723e */ /* 0x000fe200000010ff */
[----:B------:R-:W1:Y:S01]  /*19f0*/  LDC R109, c[0x0][0x210] ;  /* 0x00008400ff6d7b82 */ /* 0x000e620000000800 */
[----:B------:R-:W-:-:S02]  /*1a00*/  LOP3.LUT R2, R2, 0xffff, RZ, 0xc0, !PT ;  /* 0x0000ffff02027812 */ /* 0x000fc400078ec0ff */
[----:B------:R-:W-:Y:S01]  /*1a10*/  @P0 FMNMX R101, R101, |R92|, !PT ;  /* 0x4000005c65650209 */ /* 0x000fe20007800000 */
[----:B------:R-:W4:Y:S01]  /*1a20*/  F2F.BF16.F32 R107, R107 ;  /* 0x0000006b006b7304 */ /* 0x000f220000202000 */
[----:B------:R-:W-:Y:S01]  /*1a30*/  SHF.L.U64.HI R78, R2, 0x10, RZ ;  /* 0x00000010024e7819 */ /* 0x000fe200000102ff */
[----:B------:R-:W-:Y:S01]  /*1a40*/  @P1 FMUL R92, R92, R104 ;  /* 0x000000685c5c1220 */ /* 0x000fe20000400000 */
[----:B------:R-:W-:Y:S02]  /*1a50*/  PRMT R74, R75, 0x5410, R2 ;  /* 0x000054104b4a7816 */ /* 0x000fe40000000002 */
[----:B------:R-:W-:Y:S02]  /*1a60*/  F2FP.BF16.F32.PACK_AB R2, RZ, R84 ;  /* 0x00000054ff02723e */ /* 0x000fe400000010ff */
[----:B------:R-:W-:Y:S01]  /*1a70*/  @P0 FMNMX R101, R101, |R91|, !PT ;  /* 0x4000005b65650209 */ /* 0x000fe20007800000 */
[----:B------:R-:W4:Y:S01]  /*1a80*/  F2F.BF16.F32 R86, R86 ;  /* 0x0000005600567304 */ /* 0x000f220000202000 */
[----:B---3--:R-:W-:Y:S01]  /*1a90*/  SHF.L.U32 R81, R81, 0x10, RZ ;  /* 0x0000001051517819 */ /* 0x008fe200000006ff */
[----:B------:R-:W-:Y:S01]  /*1aa0*/  @P1 FMUL R91, R91, R104 ;  /* 0x000000685b5b1220 */ /* 0x000fe20000400000 */
[----:B------:R-:W-:-:S02]  /*1ab0*/  LOP3.LUT R2, R2, 0xffff, RZ, 0xc0, !PT ;  /* 0x0000ffff02027812 */ /* 0x000fc400078ec0ff */
[----:B------:R-:W-:Y:S02]  /*1ac0*/  F2FP.BF16.F32.PACK_AB R77, RZ, R83 ;  /* 0x00000053ff4d723e */ /* 0x000fe400000010ff */
[----:B------:R-:W-:Y:S01]  /*1ad0*/  @P0 FMNMX R101, R101, |R87|, !PT ;  /* 0x4000005765650209 */ /* 0x000fe20007800000 */
[----:B------:R-:W3:Y:S01]  /*1ae0*/  F2F.BF16.F32 R90, R90 ;  /* 0x0000005a005a7304 */ /* 0x000ee20000202000 */
[----:B------:R-:W-:Y:S01]  /*1af0*/  PRMT R72, R73, 0x5410, R72 ;  /* 0x0000541049487816 */ /* 0x000fe20000000048 */
[-C--:B------:R-:W-:Y:S01]  /*1b00*/  @P1 FMUL R87, R87, R104.reuse ;  /* 0x0000006857571220 */ /* 0x080fe20000400000 */
[----:B------:R-:W-:Y:S02]  /*1b10*/  LOP3.LUT R73, R76, R81, RZ, 0xfc, !PT ;  /* 0x000000514c497212 */ /* 0x000fe400078efcff */
[----:B------:R-:W-:Y:S02]  /*1b20*/  SHF.L.U64.HI R79, R2, 0x10, RZ ;  /* 0x00000010024f7819 */ /* 0x000fe400000102ff */
[----:B------:R-:W-:Y:S01]  /*1b30*/  PRMT R76, R77, 0x5410, R2 ;  /* 0x000054104d4c7816 */ /* 0x000fe20000000002 */
[----:B------:R-:W1:Y:S01]  /*1b40*/  F2F.BF16.F32 R92, R92 ;  /* 0x0000005c005c7304 */ /* 0x000e620000202000 */
[----:B------:R-:W-:Y:S01]  /*1b50*/  @P0 FMNMX R101, R101, |R93|, !PT ;  /* 0x4000005d65650209 */ /* 0x000fe20007800000 */
[----:B------:R-:W-:Y:S01]  /*1b60*/  @P1 FMUL R93, R93, R104 ;  /* 0x000000685d5d1220 */ /* 0x000fe20000400000 */
[----:B------:R-:W-:-:S02]  /*1b70*/  F2FP.BF16.F32.PACK_AB R2, RZ, R89 ;  /* 0x00000059ff02723e */ /* 0x000fc400000010ff */
[----:B0-----:R-:W-:Y:S02]  /*1b80*/  LOP3.LUT R79, R79, R82, RZ, 0xfc, !PT ;  /* 0x000000524f4f7212 */ /* 0x001fe400078efcff */
[----:B--2---:R-:W-:Y:S01]  /*1b90*/  SHF.L.U32 R106, R106, 0x10, RZ ;  /* 0x000000106a6a7819 */ /* 0x004fe200000006ff */
[----:B------:R-:W0:Y:S01]  /*1ba0*/  LDC.64 R82, c[0x0][0x258] ;  /* 0x00009600ff527b82 */ /* 0x000e220000000a00 */
[----:B------:R-:W-:Y:S01]  /*1bb0*/  @P0 FMNMX R101, R101, |R94|, !PT ;  /* 0x4000005e65650209 */ /* 0x000fe20007800000 */
[----:B------:R-:W-:Y:S01]  /*1bc0*/  @P1 FMUL R94, R94, R104 ;  /* 0x000000685e5e1220 */ /* 0x000fe20000400000 */
[----:B------:R-:W-:Y:S01]  /*1bd0*/  LOP3.LUT R2, R2, 0xffff, RZ, 0xc0, !PT ;  /* 0x0000ffff02027812 */ /* 0x000fe200078ec0ff */
[----:B------:R-:W2:Y:S01]  /*1be0*/  F2F.BF16.F32 R91, R91 ;  /* 0x0000005b005b7304 */ /* 0x000ea20000202000 */
[----:B------:R-:W-:Y:S02]  /*1bf0*/  LOP3.LUT R77, R79, R106, RZ, 0xfc, !PT ;  /* 0x0000006a4f4d7212 */ /* 0x000fe400078efcff */
[----:B------:R-:W-:-:S02]  /*1c00*/  F2FP.BF16.F32.PACK_AB R79, RZ, R88 ;  /* 0x00000058ff4f723e */ /* 0x000fc400000010ff */
[----:B------:R-:W-:Y:S01]  /*1c10*/  @P0 FMNMX R101, R101, |R0|, !PT ;  /* 0x4000000065650209 */ /* 0x000fe20007800000 */
[----:B------:R-:W1:Y:S01]  /*1c20*/  @!P2 LDC.64 R88, c[0x0][0x230] ;  /* 0x00008c00ff58ab82 */ /* 0x000e620000000a00 */
[----:B----4-:R-:W-:Y:S01]  /*1c30*/  LOP3.LUT R78, R78, R105, RZ, 0xfc, !PT ;  /* 0x000000694e4e7212 */ /* 0x010fe200078efcff */
[----:B------:R-:W-:Y:S01]  /*1c40*/  @P1 FMUL R0, R0, R104 ;  /* 0x0000006800001220 */ /* 0x000fe20000400000 */
[----:B------:R-:W-:Y:S01]  /*1c50*/  SHF.L.U32 R107, R107, 0x10, RZ ;  /* 0x000000106b6b7819 */ /* 0x000fe200000006ff */
[----:B------:R-:W4:Y:S01]  /*1c60*/  F2F.BF16.F32 R94, R94 ;  /* 0x0000005e005e7304 */ /* 0x000f220000202000 */
[----:B------:R-:W-:Y:S02]  /*1c70*/  SHF.L.U64.HI R81, R2, 0x10, RZ ;  /* 0x0000001002517819 */ /* 0x000fe400000102ff */
[----:B------:R-:W-:Y:S02]  /*1c80*/  LOP3.LUT R75, R78, R107, RZ, 0xfc, !PT ;  /* 0x0000006b4e4b7212 */ /* 0x000fe400078efcff */
[----:B------:R-:W-:-:S02]  /*1c90*/  LOP3.LUT R81, R81, R86, RZ, 0xfc, !PT ;  /* 0x0000005651517212 */ /* 0x000fc400078efcff */
[----:B---3--:R-:W-:Y:S01]  /*1ca0*/  SHF.L.U32 R90, R90, 0x10, RZ ;  /* 0x000000105a5a7819 */ /* 0x008fe200000006ff */
[----:B------:R-:W3:Y:S01]  /*1cb0*/  F2F.BF16.F32 R0, R0 ;  /* 0x0000000000007304 */ /* 0x000ee20000202000 */
[----:B------:R-:W-:Y:S02]  /*1cc0*/  PRMT R78, R79, 0x5410, R2 ;  /* 0x000054104f4e7816 */ /* 0x000fe40000000002 */
[----:B------:R-:W-:Y:S02]  /*1cd0*/  F2FP.BF16.F32.PACK_AB R2, RZ, R85 ;  /* 0x00000055ff02723e */ /* 0x000fe400000010ff */
[----:B------:R-:W-:Y:S02]  /*1ce0*/  LOP3.LUT R79, R81, R90, RZ, 0xfc, !PT ;  /* 0x0000005a514f7212 */ /* 0x000fe400078efcff */
[----:B------:R-:W-:Y:S02]  /*1cf0*/  F2FP.BF16.F32.PACK_AB R81, RZ, R93 ;  /* 0x0000005dff51723e */ /* 0x000fe400000010ff */
[----:B------:R-:W-:-:S02]  /*1d00*/  LOP3.LUT R2, R2, 0xffff, RZ, 0xc0, !PT ;  /* 0x0000ffff02027812 */ /* 0x000fc400078ec0ff */
[----:B------:R-:W-:Y:S01]  /*1d10*/  LOP3.LUT R81, R81, 0xffff, RZ, 0xc0, !PT ;  /* 0x0000ffff51517812 */ /* 0x000fe200078ec0ff */
[----:B-1----:R-:W-:Y:S01]  /*1d20*/  @!P2 IMAD.WIDE R88, R102, 0x4, R88 ;  /* 0x000000046658a825 */ /* 0x002fe200078e0258 */
[----:B------:R-:W-:Y:S02]  /*1d30*/  SHF.L.U64.HI R85, R2, 0x10, RZ ;  /* 0x0000001002557819 */ /* 0x000fe400000102ff */
[----:B------:R-:W-:Y:S02]  /*1d40*/  F2FP.BF16.F32.PACK_AB R80, RZ, R80 ;  /* 0x00000050ff50723e */ /* 0x000fe400000010ff */
[----:B------:R-:W-:Y:S01]  /*1d50*/  SHF.L.U64.HI R93, R81, 0x10, RZ ;  /* 0x00000010515d7819 */ /* 0x000fe200000102ff */
[----:B------:R1:W-:Y:S01]  /*1d60*/  @!P2 STG.E desc[UR4][R88.64], R99 ;  /* 0x000000635800a986 */ /* 0x0003e2000c101904 */
[----:B------:R-:W-:Y:S02]  /*1d70*/  LOP3.LUT R92, R85, R92, RZ, 0xfc, !PT ;  /* 0x0000005c555c7212 */ /* 0x000fe400078efcff */
[----:B------:R-:W-:-:S02]  /*1d80*/  F2FP.BF16.F32.PACK_AB R87, RZ, R87 ;  /* 0x00000057ff57723e */ /* 0x000fc400000010ff */
[----:B------:R-:W-:Y:S02]  /*1d90*/  PRMT R85, R80, 0x7610, R85 ;  /* 0x0000761050557816 */ /* 0x000fe40000000055 */
[----:B--2---:R-:W-:Y:S02]  /*1da0*/  SHF.L.U32 R91, R91, 0x10, RZ ;  /* 0x000000105b5b7819 */ /* 0x004fe400000006ff */
[----:B----4-:R-:W-:Y:S02]  /*1db0*/  LOP3.LUT R93, R93, R94, RZ, 0xfc, !PT ;  /* 0x0000005e5d5d7212 */ /* 0x010fe400078efcff */
[----:B---3--:R-:W-:Y:S02]  /*1dc0*/  SHF.L.U32 R0, R0, 0x10, RZ ;  /* 0x0000001000007819 */ /* 0x008fe400000006ff */
[----:B------:R-:W-:Y:S02]  /*1dd0*/  PRMT R80, R87, 0x5410, R81 ;  /* 0x0000541057507816 */ /* 0x000fe40000000051 */
[----:B------:R-:W-:-:S02]  /*1de0*/  PRMT R84, R85, 0x5410, R2 ;  /* 0x0000541055547816 */ /* 0x000fc40000000002 */
[----:B------:R-:W-:Y:S02]  /*1df0*/  LOP3.LUT R85, R92, R91, RZ, 0xfc, !PT ;  /* 0x0000005b5c557212 */ /* 0x000fe400078efcff */
[----:B------:R-:W-:Y:S02]  /*1e00*/  IADD3 R87, R3, 0x20, RZ ;  /* 0x0000002003577810 */ /* 0x000fe40007ffe0ff */
[----:B------:R-:W-:Y:S02]  /*1e10*/  LOP3.LUT R81, R93, R0, RZ, 0xfc, !PT ;  /* 0x000000005d517212 */ /* 0x000fe400078efcff */
[----:B------:R-:W-:Y:S01]  /*1e20*/  IADD3 R91, R3, 0x40, RZ ;  /* 0x00000040035b7810 */ /* 0x000fe20007ffe0ff */
[----:B0-----:R-:W-:Y:S01]  /*1e30*/  IMAD.WIDE.U32 R86, R87, 0x8, R82 ;  /* 0x0000000857567825 */ /* 0x001fe200078e0052 */
[----:B------:R-:W-:Y:S02]  /*1e40*/  PRMT R68, R95, 0x5410, R68 ;  /* 0x000054105f447816 */ /* 0x000fe40000000044 */
[----:B------:R-:W-:Y:S01]  /*1e50*/  IADD3 R93, R3, 0x60, RZ ;  /* 0x00000060035d7810 */ /* 0x000fe20007ffe0ff */
[----:B-1----:R-:W-:Y:S01]  /*1e60*/  IMAD.WIDE.U32 R88, R91, 0x8, R82 ;  /* 0x000000085b587825 */ /* 0x002fe200078e0052 */
[----:B------:R-:W-:-:S02]  /*1e70*/  IADD3 R95, R3, 0x80, RZ ;  /* 0x00000080035f7810 */ /* 0x000fc40007ffe0ff */
[----:B------:R-:W-:Y:S01]  /*1e80*/  IADD3 R97, R3, 0xa0, RZ ;  /* 0x000000a003617810 */ /* 0x000fe20007ffe0ff */
[--C-:B------:R-:W-:Y:S01]  /*1e90*/  IMAD.WIDE.U32 R90, R93, 0x8, R82.reuse ;  /* 0x000000085d5a7825 */ /* 0x100fe200078e0052 */
[C---:B------:R-:W-:Y:S02]  /*1ea0*/  IADD3 R105, R3.reuse, 0xc0, RZ ;  /* 0x000000c003697810 */ /* 0x040fe40007ffe0ff */
[C---:B------:R-:W-:Y:S01]  /*1eb0*/  IADD3 R107, R3.reuse, 0xe0, RZ ;  /* 0x000000e0036b7810 */ /* 0x040fe20007ffe0ff */
[----:B------:R-:W-:Y:S01]  /*1ec0*/  IMAD.WIDE.U32 R2, R3, 0x8, R82 ;  /* 0x0000000803027825 */ /* 0x000fe200078e0052 */
[----:B------:R-:W-:-:S03]  /*1ed0*/  LEA R102, R109, R102, 0x2 ;  /* 0x000000666d667211 */ /* 0x000fc600078e10ff */
        /* <DEDUP_REMOVED lines=12> */
[----:B------:R1:W-:Y:S01]  /*1fa0*/  STG.E.64 desc[UR4][R82.64], R80 ;  /* 0x0000005052007986 */ /* 0x0003e2000c101b04 */
[----:B------:R-:W-:Y:S05]  /*1fb0*/  @!P0 BRA `(.L_x_10620) ;  /* 0xffffffe000c08947 */ /* 0x000fea000383ffff */
.L_x_10618:
[----:B------:R-:W-:Y:S05]  /*1fc0*/  BSYNC B0 ;  /* 0x0000000000007941 */ /* 0x000fea0003800000 */
.L_x_10617:
        /* <DEDUP_REMOVED lines=15> */
.L_x_10647:
        /* <DEDUP_REMOVED lines=28> */
.L_x_10650:
[----:B-1----:R-:W-:-:S07]  /*2280*/  FMNMX R5, R3, R2, !PT ;  /* 0x0000000203057209 */ /* 0x002fce0007800000 */
.L_x_10624:
[----:B------:R-:W-:Y:S05]  /*2290*/  BSYNC B0 ;  /* 0x0000000000007941 */ /* 0x000fea0003800000 */
.L_x_10623:
[----:B------:R-:W-:Y:S01]  /*22a0*/  ISETP.NE.AND P0, PT, R103, RZ, PT ;  /* 0x000000ff6700720c */ /* 0x000fe20003f05270 */
[----:B------:R-:W-:-:S12]  /*22b0*/  BSSY B0, `(.L_x_10621) ;  /* 0x0000004000007945 */ /* 0x000fd80003800000 */
[----:B------:R-:W-:Y:S05]  /*22c0*/  @P0 BRA `(.L_x_10626) ;  /* 0x0000000000080947 */ /* 0x000fea0003800000 */
[----:B0-----:R-:W0:Y:S02]  /*22d0*/  LDC.64 R2, c[0x0][0x288] ;  /* 0x0000a200ff027b82 */ /* 0x001e240000000a00 */
[----:B0-----:R1:W-:Y:S02]  /*22e0*/  REDG.E.MAX.S32.STRONG.GPU desc[UR4][R2.64], R5 ;  /* 0x000000050200798e */ /* 0x0013e4000d10e384 */
.L_x_10626:
[----:B------:R-:W-:Y:S05]  /*22f0*/  BSYNC B0 ;  /* 0x0000000000007941 */ /* 0x000fea0003800000 */
.L_x_10621:
        /* <DEDUP_REMOVED lines=15> */
[----:B01----:R-:W-:Y:S05]  /*23f0*/  CALL.REL.NOINC `($__internal_155_$__cuda_sm20_rcp_rn_f32_slowpath) ;  /* 0x0000000c00007944 */ /* 0x003fea0003c00000 */
[----:B------:R-:W-:Y:S05]  /*2400*/  BRA `(.L_x_10628) ;  /* 0x0000000000107947 */ /* 0x000fea0003800000 */
.L_x_10627:
[----:B-1----:R-:W1:Y:S02]  /*2410*/  MUFU.RCP R5, R104 ;  /* 0x0000006800057308 */ /* 0x002e640000001000 */
[----:B-1----:R-:W-:-:S04]  /*2420*/  FFMA R0, R5, R104, -1 ;  /* 0xbf80000005007423 */ /* 0x002fc80000000068 */
[----:B------:R-:W-:-:S04]  /*2430*/  FADD.FTZ R0, -R0, -RZ ;  /* 0x800000ff00007221 */ /* 0x000fc80000010100 */
[----:B------:R-:W-:-:S07]  /*2440*/  FFMA R5, R5, R0, R5 ;  /* 0x0000000005057223 */ /* 0x000fce0000000005 */
.L_x_10628:
[----:B0-----:R-:W0:Y:S02]  /*2450*/  LDC.64 R2, c[0x0][0x280] ;  /* 0x0000a000ff027b82 */ /* 0x001e240000000a00 */
[----:B0-----:R-:W-:Y:S01]  /*2460*/  STG.E desc[UR4][R2.64], R5 ;  /* 0x0000000502007986 */ /* 0x001fe2000c101904 */
[----:B------:R-:W-:Y:S05]  /*2470*/  EXIT ;  /* 0x000000000000794d */ /* 0x000fea0003800000 */
.L_x_10619:
[----:B------:R-:W-:Y:S01]  /*2480*/  HFMA2.MMA R107, -RZ, RZ, 0, 5.9604644775390625e-08 ;  /* 0x00000001ff6b7435 */ /* 0x000fe200000001ff */
[----:B------:R-:W-:Y:S01]  /*2490*/  BSSY B1, `(.L_x_10629) ;  /* 0x0000006000017945 */ /* 0x000fe20003800000 */
[----:B------:R-:W-:Y:S02]  /*24a0*/  MOV R106, 0x1f ;  /* 0x0000001f006a7802 */ /* 0x000fe40000000f00 */
[----:B------:R-:W-:-:S07]  /*24b0*/  MOV R105, 0xffffffff ;  /* 0xffffffff00697802 */ /* 0x000fce0000000f00 */
[----:B-----5:R-:W-:Y:S05]  /*24c0*/  WARPSYNC.COLLECTIVE R105, `(.L_x_10630) ;  /* 0x0000000069087348 */ /* 0x020fea0003c00000 */
[----:B------:R0:W1:Y:S02]  /*24d0*/  SHFL.BFLY P0, R109, R108, R107, R106 ;  /* 0x0c00006b6c6d7389 */ /* 0x000064000000006a */
[----:B01---5:R-:W-:Y:S01]  /*24e0*/  ENDCOLLECTIVE ;  /* 0x000000000000791b */ /* 0x023fe20003800000 */
.L_x_10630:
[----:B------:R-:W-:Y:S05]  /*24f0*/  BSYNC B1 ;  /* 0x0000000000017941 */ /* 0x000fea0003800000 */
.L_x_10629:
[----:B------:R-:W-:Y:S01]  /*2500*/  HFMA2.MMA R107, -RZ, RZ, 0, 1.1920928955078125e-07 ;  /* 0x00000002ff6b7435 */ /* 0x000fe200000001ff */
[----:B------:R-:W-:Y:S01]  /*2510*/  FADD R108, R108, R109 ;  /* 0x0000006d6c6c7221 */ /* 0x000fe20000000000 */
[----:B------:R-:W-:Y:S02]  /*2520*/  MOV R106, 0x1f ;  /* 0x0000001f006a7802 */ /* 0x000fe40000000f00 */
[----:B------:R-:W-:-:S07]  /*2530*/  MOV R105, 0xffffffff ;  /* 0xffffffff00697802 */ /* 0x000fce0000000f00 */
[----:B------:R-:W-:Y:S05]  /*2540*/  WARPSYNC.COLLECTIVE R105, `(.L_x_10631) ;  /* 0x0000000069087348 */ /* 0x000fea0003c00000 */
[----:B------:R0:W1:Y:S02]  /*2550*/  SHFL.BFLY P0, R109, R108, R107, R106 ;  /* 0x0c00006b6c6d7389 */ /* 0x000064000000006a */
[----:B01----:R-:W-:Y:S01]  /*2560*/  ENDCOLLECTIVE ;  /* 0x000000000000791b */ /* 0x003fe20003800000 */
.L_x_10631:
[----:B------:R-:W-:Y:S01]  /*2570*/  HFMA2.MMA R107, -RZ, RZ, 0, 2.384185791015625e-07 ;  /* 0x00000004ff6b7435 */ /* 0x000fe200000001ff */
[----:B------:R-:W-:-:S05]  /*2580*/  FADD R110, R108, R109 ;  /* 0x0000006d6c6e7221 */ /* 0x000fca0000000000 */
[----:B------:R-:W-:-:S07]  /*2590*/  MOV R108, R110 ;  /* 0x0000006e006c7202 */ /* 0x000fce0000000f00 */
[----:B------:R-:W-:Y:S05]  /*25a0*/  WARPSYNC.COLLECTIVE R105, `(.L_x_10632) ;  /* 0x0000000069087348 */ /* 0x000fea0003c00000 */
[----:B------:R0:W1:Y:S02]  /*25b0*/  SHFL.BFLY P0, R109, R108, R107, R106 ;  /* 0x0c00006b6c6d7389 */ /* 0x000064000000006a */
[----:B01----:R-:W-:Y:S01]  /*25c0*/  ENDCOLLECTIVE ;  /* 0x000000000000791b */ /* 0x003fe20003800000 */
.L_x_10632:
[----:B------:R-:W-:Y:S01]  /*25d0*/  HFMA2.MMA R107, -RZ, RZ, 0, 4.76837158203125e-07 ;  /* 0x00000008ff6b7435 */ /* 0x000fe200000001ff */
[----:B------:R-:W-:-:S05]  /*25e0*/  FADD R111, R110, R109 ;  /* 0x0000006d6e6f7221 */ /* 0x000fca0000000000 */
[----:B------:R-:W-:-:S07]  /*25f0*/  MOV R108, R111 ;  /* 0x0000006f006c7202 */ /* 0x000fce0000000f00 */
[----:B------:R-:W-:Y:S05]  /*2600*/  WARPSYNC.COLLECTIVE R105, `(.L_x_10633) ;  /* 0x0000000069087348 */ /* 0x000fea0003c00000 */
[----:B------:R0:W1:Y:S02]  /*2610*/  SHFL.BFLY P0, R109, R108, R107, R106 ;  /* 0x0c00006b6c6d7389 */ /* 0x000064000000006a */
[----:B01----:R-:W-:Y:S01]  /*2620*/  ENDCOLLECTIVE ;  /* 0x000000000000791b */ /* 0x003fe20003800000 */
.L_x_10633:
[----:B------:R-:W-:Y:S01]  /*2630*/  HFMA2.MMA R107, -RZ, RZ, 0, 9.5367431640625e-07 ;  /* 0x00000010ff6b7435 */ /* 0x000fe200000001ff */
[----:B------:R-:W-:-:S05]  /*2640*/  FADD R112, R111, R109 ;  /* 0x0000006d6f707221 */ /* 0x000fca0000000000 */
[----:B------:R-:W-:-:S07]  /*2650*/  MOV R108, R112 ;  /* 0x00000070006c7202 */ /* 0x000fce0000000f00 */
[----:B------:R-:W-:Y:S05]  /*2660*/  WARPSYNC.COLLECTIVE R105, `(.L_x_10634) ;  /* 0x0000000069087348 */ /* 0x000fea0003c00000 */
[----:B------:R0:W1:Y:S02]  /*2670*/  SHFL.BFLY P0, R109, R108, R107, R106 ;  /* 0x0c00006b6c6d7389 */ /* 0x000064000000006a */
[----:B01----:R-:W-:Y:S01]  /*2680*/  ENDCOLLECTIVE ;  /* 0x000000000000791b */ /* 0x003fe20003800000 */
.L_x_10634:
[----:B------:R-:W-:Y:S01]  /*2690*/  MOV R107, 0x1 ;  /* 0x00000001006b7802 */ /* 0x000fe20000000f00 */
[----:B------:R-:W-:-:S04]  /*26a0*/  FADD R2, R112, R109 ;  /* 0x0000006d70027221 */ /* 0x000fc80000000000 */
        /* <DEDUP_REMOVED lines=42> */
[----:B------:R-:W-:Y:S01]  /*2950*/  FADD R112, R99, -R2 ;  /* 0x8000000263707221 */ /* 0x000fe20000000000 */
[----:B------:R-:W-:-:S02]  /*2960*/  HFMA2.MMA R106, -RZ, RZ, 0, 1.847743988037109375e-06 ;  /* 0x0000001fff6a7435 */ /* 0x000fc400000001ff */
[----:B------:R-:W-:-:S04]  /*2970*/  FFMA R105, R68, R68, R105 ;  /* 0x0000004444697223 */ /* 0x000fc80000000069 */
        /* <DEDUP_REMOVED lines=25> */
.L_x_10635:
[----:B------:R-:W-:Y:S01]  /*2b10*/  HFMA2.MMA R107, -RZ, RZ, 0, 1.1920928955078125e-07 ;  /* 0x00000002ff6b7435 */ /* 0x000fe200000001ff */
[----:B------:R-:W-:-:S05]  /*2b20*/  FADD R78, R108, R109 ;  /* 0x0000006d6c4e7221 */ /* 0x000fca0000000000 */
[----:B------:R-:W-:-:S07]  /*2b30*/  MOV R108, R78 ;  /* 0x0000004e006c7202 */ /* 0x000fce0000000f00 */
[----:B------:R-:W-:Y:S05]  /*2b40*/  WARPSYNC.COLLECTIVE R105, `(.L_x_10636) ;  /* 0x0000000069087348 */ /* 0x000fea0003c00000 */
[----:B------:R0:W1:Y:S02]  /*2b50*/  SHFL.BFLY P0, R109, R108, R107, R106 ;  /* 0x0c00006b6c6d7389 */ /* 0x000064000000006a */
[----:B01----:R-:W-:Y:S01]  /*2b60*/  ENDCOLLECTIVE ;  /* 0x000000000000791b */ /* 0x003fe20003800000 */
.L_x_10636:
[----:B------:R-:W-:Y:S01]  /*2b70*/  HFMA2.MMA R107, -RZ, RZ, 0, 2.384185791015625e-07 ;  /* 0x00000004ff6b7435 */ /* 0x000fe200000001ff */
[----:B------:R-:W-:-:S05]  /*2b80*/  FADD R79, R78, R109 ;  /* 0x0000006d4e4f7221 */ /* 0x000fca0000000000 */
[----:B------:R-:W-:-:S07]  /*2b90*/  MOV R108, R79 ;  /* 0x0000004f006c7202 */ /* 0x000fce0000000f00 */
[----:B------:R-:W-:Y:S05]  /*2ba0*/  WARPSYNC.COLLECTIVE R105, `(.L_x_10637) ;  /* 0x0000000069087348 */ /* 0x000fea0003c00000 */
[----:B------:R0:W1:Y:S02]  /*2bb0*/  SHFL.BFLY P0, R109, R108, R107, R106 ;  /* 0x0c00006b6c6d7389 */ /* 0x000064000000006a */
[----:B01----:R-:W-:Y:S01]  /*2bc0*/  ENDCOLLECTIVE ;  /* 0x000000000000791b */ /* 0x003fe20003800000 */
.L_x_10637:
[----:B------:R-:W-:Y:S01]  /*2bd0*/  HFMA2.MMA R107, -RZ, RZ, 0, 4.76837158203125e-07 ;  /* 0x00000008ff6b7435 */ /* 0x000fe200000001ff */
[----:B------:R-:W-:-:S05]  /*2be0*/  FADD R99, R79, R109 ;  /* 0x0000006d4f637221 */ /* 0x000fca0000000000 */
[----:B------:R-:W-:-:S07]  /*2bf0*/  MOV R108, R99 ;  /* 0x00000063006c7202 */ /* 0x000fce0000000f00 */
[----:B------:R-:W-:Y:S05]  /*2c00*/  WARPSYNC.COLLECTIVE R105, `(.L_x_10638) ;  /* 0x0000000069087348 */ /* 0x000fea0003c00000 */
[----:B------:R0:W1:Y:S02]  /*2c10*/  SHFL.BFLY P0, R109, R108, R107, R106 ;  /* 0x0c00006b6c6d7389 */ /* 0x000064000000006a */
[----:B01----:R-:W-:Y:S01]  /*2c20*/  ENDCOLLECTIVE ;  /* 0x000000000000791b */ /* 0x003fe20003800000 */
.L_x_10638:
[----:B------:R-:W-:Y:S01]  /*2c30*/  HFMA2.MMA R107, -RZ, RZ, 0, 9.5367431640625e-07 ;  /* 0x00000010ff6b7435 */ /* 0x000fe200000001ff */
[----:B------:R-:W-:-:S05]  /*2c40*/  FADD R111, R99, R109 ;  /* 0x0000006d636f7221 */ /* 0x000fca0000000000 */
[----:B------:R-:W-:-:S07]  /*2c50*/  MOV R108, R111 ;  /* 0x0000006f006c7202 */ /* 0x000fce0000000f00 */
[----:B------:R-:W-:Y:S05]  /*2c60*/  WARPSYNC.COLLECTIVE R105, `(.L_x_10639) ;  /* 0x0000000069087348 */ /* 0x000fea0003c00000 */
[----:B------:R0:W1:Y:S02]  /*2c70*/  SHFL.BFLY P0, R109, R108, R107, R106 ;  /* 0x0c00006b6c6d7389 */ /* 0x000064000000006a */
[----:B01----:R-:W-:Y:S01]  /*2c80*/  ENDCOLLECTIVE ;  /* 0x000000000000791b */ /* 0x003fe20003800000 */
.L_x_10639:
[----:B------:R-:W-:Y:S05]  /*2c90*/  BRA `(.L_x_10640) ;  /* 0xffffffdc00c87947 */ /* 0x000fea000383ffff */
.L_x_10622:
        /* <DEDUP_REMOVED lines=8> */
.L_x_10642:
[----:B------:R-:W-:Y:S05]  /*2d20*/  BSYNC B0 ;  /* 0x0000000000007941 */ /* 0x000fea0003800000 */
.L_x_10641:
        /* <DEDUP_REMOVED lines=8> */
.L_x_10643:
[----:B------:R-:W-:Y:S01]  /*2db0*/  HFMA2.MMA R6, -RZ, RZ, 0, 2.384185791015625e-07 ;  /* 0x00000004ff067435 */ /* 0x000fe200000001ff */
[----:B------:R-:W-:-:S04]  /*2dc0*/  MOV R3, R4 ;  /* 0x0000000400037202 */ /* 0x000fc80000000f00 */
[----:B------:R-:W-:-:S04]  /*2dd0*/  FMNMX R3, R0, R3, !PT ;  /* 0x0000000300037209 */ /* 0x000fc80007800000 */
[----:B------:R-:W-:-:S07]  /*2de0*/  MOV R0, R3 ;  /* 0x0000000300007202 */ /* 0x000fce0000000f00 */
[----:B------:R-:W-:Y:S05]  /*2df0*/  WARPSYNC.COLLECTIVE R105, `(.L_x_10644) ;  /* 0x0000000069087348 */ /* 0x000fea0003c00000 */
[----:B------:R0:W1:Y:S02]  /*2e00*/  SHFL.DOWN P0, R4, R0, R6, R7 ;  /* 0x0800000600047389 */ /* 0x0000640000000007 */
[----:B01----:R-:W-:Y:S01]  /*2e10*/  ENDCOLLECTIVE ;  /* 0x000000000000791b */ /* 0x003fe20003800000 */
.L_x_10644:
[----:B------:R-:W-:Y:S01]  /*2e20*/  HFMA2.MMA R6, -RZ, RZ, 0, 1.1920928955078125e-07 ;  /* 0x00000002ff067435 */ /* 0x000fe200000001ff */
[----:B------:R-:W-:-:S04]  /*2e30*/  MOV R2, R4 ;  /* 0x0000000400027202 */ /* 0x000fc80000000f00 */
[----:B------:R-:W-:-:S04]  /*2e40*/  FMNMX R2, R3, R2, !PT ;  /* 0x0000000203027209 */ /* 0x000fc80007800000 */
[----:B------:R-:W-:-:S07]  /*2e50*/  MOV R0, R2 ;  /* 0x0000000200007202 */ /* 0x000fce0000000f00 */
[----:B------:R-:W-:Y:S05]  /*2e60*/  WARPSYNC.COLLECTIVE R105, `(.L_x_10645) ;  /* 0x0000000069087348 */ /* 0x000fea0003c00000 */
[----:B------:R0:W1:Y:S02]  /*2e70*/  SHFL.DOWN P0, R4, R0, R6, R7 ;  /* 0x0800000600047389 */ /* 0x0000640000000007 */
[----:B01----:R-:W-:Y:S01]  /*2e80*/  ENDCOLLECTIVE ;  /* 0x000000000000791b */ /* 0x003fe20003800000 */
.L_x_10645:
[----:B------:R-:W-:Y:S01]  /*2e90*/  HFMA2.MMA R6, -RZ, RZ, 0, 5.9604644775390625e-08 ;  /* 0x00000001ff067435 */ /* 0x000fe200000001ff */
[----:B------:R-:W-:-:S04]  /*2ea0*/  MOV R5, R4 ;  /* 0x0000000400057202 */ /* 0x000fc80000000f00 */
[----:B------:R-:W-:-:S04]  /*2eb0*/  FMNMX R5, R2, R5, !PT ;  /* 0x0000000502057209 */ /* 0x000fc80007800000 */
[----:B------:R-:W-:-:S07]  /*2ec0*/  MOV R0, R5 ;  /* 0x0000000500007202 */ /* 0x000fce0000000f00 */
[----:B------:R-:W-:Y:S05]  /*2ed0*/  WARPSYNC.COLLECTIVE R105, `(.L_x_10646) ;  /* 0x0000000069087348 */ /* 0x000fea0003c00000 */
[----:B------:R0:W1:Y:S02]  /*2ee0*/  SHFL.DOWN P0, R4, R0, R6, R7 ;  /* 0x0800000600047389 */ /* 0x0000640000000007 */
[----:B01----:R-:W-:Y:S01]  /*2ef0*/  ENDCOLLECTIVE ;  /* 0x000000000000791b */ /* 0x003fe20003800000 */
.L_x_10646:
[----:B------:R-:W-:Y:S05]  /*2f00*/  BRA `(.L_x_10647) ;  /* 0xfffffff0006c7947 */ /* 0x000fea000383ffff */
.L_x_10625:
[----:B------:R-:W-:Y:S01]  /*2f10*/  HFMA2.MMA R7, -RZ, RZ, 0, 1.847743988037109375e-06 ;  /* 0x0000001fff077435 */ /* 0x000fe200000001ff */
[----:B------:R-:W-:Y:S02]  /*2f20*/  MOV R6, 0x2 ;  /* 0x0000000200067802 */ /* 0x000fe40000000f00 */
[----:B------:R-:W-:-:S08]  /*2f30*/  MOV R105, 0xffffffff ;  /* 0xffffffff00697802 */ /* 0x000fd00000000f00 */
[----:B01---5:R-:W-:Y:S05]  /*2f40*/  WARPSYNC.COLLECTIVE R105, `(.L_x_10648) ;  /* 0x0000000069087348 */ /* 0x023fea0003c00000 */
[----:B-1----:R1:W2:Y:S02]  /*2f50*/  SHFL.DOWN P0, R4, R0, R6, R7 ;  /* 0x0800000600047389 */ /* 0x0022a40000000007 */
[----:B012--5:R-:W-:Y:S01]  /*2f60*/  ENDCOLLECTIVE ;  /* 0x000000000000791b */ /* 0x027fe20003800000 */
.L_x_10648:
[----:B------:R-:W-:Y:S01]  /*2f70*/  HFMA2.MMA R6, -RZ, RZ, 0, 5.9604644775390625e-08 ;  /* 0x00000001ff067435 */ /* 0x000fe200000001ff */
[----:B------:R-:W-:-:S04]  /*2f80*/  MOV R3, R4 ;  /* 0x0000000400037202 */ /* 0x000fc80000000f00 */
[----:B------:R-:W-:-:S04]  /*2f90*/  FMNMX R3, R3, R0, !PT ;  /* 0x0000000003037209 */ /* 0x000fc80007800000 */
[----:B------:R-:W-:-:S07]  /*2fa0*/  MOV R0, R3 ;  /* 0x0000000300007202 */ /* 0x000fce0000000f00 */
[----:B------:R-:W-:Y:S05]  /*2fb0*/  WARPSYNC.COLLECTIVE R105, `(.L_x_10649) ;  /* 0x0000000069087348 */ /* 0x000fea0003c00000 */
[----:B------:R0:W1:Y:S02]  /*2fc0*/  SHFL.DOWN P0, R4, R0, R6, R7 ;  /* 0x0800000600047389 */ /* 0x0000640000000007 */
[----:B01----:R-:W-:Y:S01]  /*2fd0*/  ENDCOLLECTIVE ;  /* 0x000000000000791b */ /* 0x003fe20003800000 */
.L_x_10649:
[----:B------:R-:W-:Y:S01]  /*2fe0*/  MOV R2, R4 ;  /* 0x0000000400027202 */ /* 0x000fe20000000f00 */
[----:B------:R-:W-:Y:S06]  /*2ff0*/  BRA `(.L_x_10650) ;  /* 0xfffffff000a07947 */ /* 0x000fec000383ffff */
        .weak           $__internal_155_$__cuda_sm20_rcp_rn_f32_slowpath
        .type           $__internal_155_$__cuda_sm20_rcp_rn_f32_slowpath,@function
        .size           $__internal_155_$__cuda_sm20_rcp_rn_f32_slowpath,(.L_x_14491 - $__internal_155_$__cuda_sm20_rcp_rn_f32_slowpath)
$__internal_155_$__cuda_sm20_rcp_rn_f32_slowpath:
        /* <DEDUP_REMOVED lines=15> */
.L_x_10651:
        /* <DEDUP_REMOVED lines=33> */
.L_x_10653:
[----:B------:R0:W1:Y:S02]  /*3300*/  MUFU.RCP R2, R0 ;  /* 0x0000000000027308 */ /* 0x0000640000001000 */
.L_x_10652:
[----:B-1-3--:R-:W-:Y:S02]  /*3310*/  MOV R5, R2 ;  /* 0x0000000200057202 */ /* 0x00afe40000000f00 */
[----:B------:R-:W-:Y:S02]  /*3320*/  MOV R2, R7 ;  /* 0x0000000700027202 */ /* 0x000fe40000000f00 */
[----:B------:R-:W-:-:S04]  /*3330*/  MOV R3, 0x0 ;  /* 0x0000000000037802 */ /* 0x000fc80000000f00 */
[----:B0-2---:R-:W-:Y:S05]  /*3340*/  RET.REL.NODEC R2 `(_ZN18transformer_engine13normalization19ln_fwd_tuned_kernelINS0_13Kernel_traitsIff13__nv_bfloat16fjLj1024ELj1ELj4ELj1ELj16ENS0_18Kernel_traits_baseILj1024EffS3_fjLj128EEEEEEEvNS0_19ForwardKernelParamsE) ;  /* 0xffffffcc022c7950 */ /* 0x005fea0003c3ffff */
.L_x_10654:
        /* <DEDUP_REMOVED lines=11> */
.L_x_14491:


//--------------------- .text._ZN18transformer_engine13normalization19ln_fwd_tuned_kernelINS0_13Kernel_traitsI13__nv_bfloat16S3_S3_fjLj1024ELj1ELj4ELj1ELj16ENS0_18Kernel_traits_baseILj1024ES3_S3_S3_fjLj128EEEEEEEvNS0_19ForwardKernelParamsE --------------------------
	.section	.text._ZN18transformer_engine13normalization19ln_fwd_tuned_kernelINS0_13Kernel_traitsI13__nv_bfloat16S3_S3_fjLj1024ELj1ELj4ELj1ELj16ENS0_18Kernel_traits_baseILj1024ES3_S3_S3_fjLj128EEEEEEEvNS0_19ForwardKernelParamsE,"ax",@progbits
	.align	128
        .global         _ZN18transformer_engine13normalization19ln_fwd_tuned_kernelINS0_13Kernel_traitsI13__nv_bfloat16S3_S3_fjLj1024ELj1ELj4ELj1ELj16ENS0_18Kernel_traits_baseILj1024ES3_S3_S3_fjLj128EEEEEEEvNS0_19ForwardKernelParamsE
        .type           _ZN18transformer_engine13normalization19ln_fwd_tuned_kernelINS0_13Kernel_traitsI13__nv_bfloat16S3_S3_fjLj1024ELj1ELj4ELj1ELj16ENS0_18Kernel_traits_baseILj1024ES3_S3_S3_fjLj128EEEEEEEvNS0_19ForwardKernelParamsE,@function
        .size           _ZN18transformer_engine13normalization19ln_fwd_tuned_kernelINS0_13Kernel_traitsI13__nv_bfloat16S3_S3_fjLj1024ELj1ELj4ELj1ELj16ENS0_18Kernel_traits_baseILj1024ES3_S3_S3_fjLj128EEEEEEEvNS0_19ForwardKernelParamsE,(.L_x_14492 - _ZN18transformer_engine13normalization19ln_fwd_tuned_kernelINS0_13Kernel_traitsI13__nv_bfloat16S3_S3_fjLj1024ELj1ELj4ELj1ELj16ENS0_18Kernel_traits_baseILj1024ES3_S3_S3_fjLj128EEEEEEEvNS0_19ForwardKernelParamsE)
        .other          _ZN18transformer_engine13normalization19ln_fwd_tuned_kernelINS0_13Kernel_traitsI13__nv_bfloat16S3_S3_fjLj1024ELj1ELj4ELj1ELj16ENS0_18Kernel_traits_baseILj1024ES3_S3_S3_fjLj128EEEEEEEvNS0_19ForwardKernelParamsE,@"STO_CUDA_ENTRY STV_DEFAULT"
_ZN18transformer_engine13normalization19ln_fwd_tuned_kernelINS0_13Kernel_traitsI13__nv_bfloat16S3_S3_fjLj1024ELj1ELj4ELj1ELj16ENS0_18Kernel_traits_baseILj1024ES3_S3_S3_fjLj128EEEEEEEvNS0_19ForwardKernelParamsE:
.text._ZN18transformer_engine13normalization19ln_fwd_tuned_kernelINS0_13Kernel_traitsI13__nv_bfloat16S3_S3_fjLj1024ELj1ELj4ELj1ELj16ENS0_18Kernel_traits_baseILj1024ES3_S3_S3_fjLj128EEEEEEEvNS0_19ForwardKernelParamsE:
        /* <DEDUP_REMOVED lines=16> */
[----:B------:R-:W-:Y:S01]  /*0100*/  BSSY B0, `(.L_x_10655) ;  /* 0x00001fe000007945 */ /* 0x000fe20003800000 */
[----:B------:R-:W-:Y:S01]  /*0110*/  LOP3.LUT R0, R0, 0x1f0, RZ, 0xc0, !PT ;  /* 0x000001f000007812 */ /* 0x000fe200078ec0ff */
[----:B--2---:R0:W5:Y:S03]  /*0120*/  @P1 LDG.E R6, desc[UR4][R2.64] ;  /* 0x0000000402061981 */ /* 0x004166000c1e1900 */
[----:B------:R-:W-:-:S02]  /*0130*/  IADD3 R40, P2, R0, UR6, RZ ;  /* 0x0000000600287c10 */ /* 0x000fc4000ff5e0ff */
[----:B------:R-:W-:Y:S02]  /*0140*/  IADD3 R42, P3, R0, UR8, RZ ;  /* 0x00000008002a7c10 */ /* 0x000fe4000ff7e0ff */
[----:B------:R-:W-:Y:S01]  /*0150*/  IADD3.X R41, RZ, UR7, RZ, P2, !PT ;  /* 0x00000007ff297c10 */ /* 0x000fe200097fe4ff */
[----:B------:R-:W-:Y:S01]  /*0160*/  ULDC.64 UR6, c[0x0][0x288] ;  /* 0x0000a20000067ab9 */ /* 0x000fe20000000a00 */
[----:B------:R-:W-:Y:S01]  /*0170*/  IADD3.X R43, RZ, UR9, RZ, P3, !PT ;  /* 0x00000009ff2b7c10 */ /* 0x000fe20009ffe4ff */
[----:B------:R-:W-:Y:S01]  /*0180*/  ULDC.64 UR8, c[0x0][0x258] ;  /* 0x0000960000087ab9 */ /* 0x000fe20000000a00 */
        /* <DEDUP_REMOVED lines=12> */
.L_x_10658:
[----:B--2---:R-:W0:Y:S01]  /*0250*/  LDC.64 R52, c[0x0][0x220] ;  /* 0x00008800ff347b82 */ /* 0x004e220000000a00 */
[----:B------:R-:W-:Y:S02]  /*0260*/  LOP3.LUT P0, R0, R5, 0x1f, RZ, 0xc0, !PT ;  /* 0x0000001f05007812 */ /* 0x000fe4000780c0ff */
        /* <DEDUP_REMOVED lines=31> */
[----:B---3--:R-:W-:-:S03]  /*0460*/  SHF.L.U32 R58, R44, 0x10, RZ ;  /* 0x000000102c3a7819 */ /* 0x008fc600000006ff */
[--C-:B------:R-:W-:Y:S01]  /*0470*/  FADD R60, R42, R59.reuse ;  /* 0x0000003b2a3c7221 */ /* 0x100fe20000000000 */
[----:B------:R-:W-:-:S03]  /*0480*/  PRMT R59, R44, 0x7632, R59 ;  /* 0x000076322c3b7816 */ /* 0x000fc6000000003b */
[----:B------:R-:W-:Y:S01]  /*0490*/  FADD R60, R57, R60 ;  /* 0x0000003c393c7221 */ /* 0x000fe20000000000 */
[----:B------:R-:W-:Y:S02]  /*04a0*/  SHF.L.U32 R44, R59, 0x10, RZ ;  /* 0x000000103b2c7819 */ /* 0x000fe400000006ff */
[----:B------:R-:W-:Y:S01]  /*04b0*/  SHF.L.U32 R59, R45, 0x10, RZ ;  /* 0x000000102d3b7819 */ /* 0x000fe200000006ff */
[--C-:B------:R-:W-:Y:S01]  /*04c0*/  FADD R61, R43, R60.reuse ;  /* 0x0000003c2b3d7221 */ /* 0x100fe20000000000 */
[----:B------:R-:W-:Y:S02]  /*04d0*/  PRMT R60, R45, 0x7632, R60 ;  /* 0x000076322d3c7816 */ /* 0x000fe4000000003c */
[----:B----4-:R-:W-:Y:S01]  /*04e0*/  PRMT R74, R55, 0x7632, R74 ;  /* 0x00007632374a7816 */ /* 0x010fe2000000004a */
        /* <DEDUP_REMOVED lines=37> */
[----:B------:R-:W-:Y:S02]  /*0740*/  FADD R68, R65, R68 ;  /* 0x0000004441447221 */ /* 0x000fe40000000000 */
[----:B------:R-:W-:Y:S01]  /*0750*/  IMAD.U32 R52, R67, 0x10000, RZ ;  /* 0x0001000043347824 */ /* 0x000fe200078e00ff */
        /* <DEDUP_REMOVED lines=100> */
.L_x_10678:
[----:B------:R-:W3:Y:S01]  /*0da0*/  LDC R72, c[0x0][0x268] ;  /* 0x00009a00ff487b82 */ /* 0x000ee20000000800 */
[----:B--2---:R-:W-:Y:S01]  /*0db0*/  FADD R73, R75, R73 ;  /* 0x000000494b497221 */ /* 0x004fe20000000000 */
[----:B-1----:R-:W-:-:S06]  /*0dc0*/  ISETP.NE.AND P2, PT, R2, RZ, PT ;  /* 0x000000ff0200720c */ /* 0x002fcc0003f45270 */
[----:B------:R-:W1:Y:S01]  /*0dd0*/  @!P0 LDC.64 R70, c[0x0][0x228] ;  /* 0x00008a00ff468b82 */ /* 0x000e620000000a00 */
[----:B---3--:R-:W-:Y:S01]  /*0de0*/  FFMA R72, R73, 0.0009765625, R72 ;  /* 0x3a80000049487823 */ /* 0x008fe20000000048 */
[----:B-----5:R-:W-:-:S04]  /*0df0*/  SHF.L.U32 R73, R8, 0x10, RZ ;  /* 0x0000001008497819 */ /* 0x020fc800000006ff */
[----:B------:R-:W-:Y:S01]  /*0e00*/  FSETP.GEU.AND P3, PT, |R72|, 1.175494350822287508e-38, PT ;  /* 0x008000004800780b */ /* 0x000fe20003f6e200 */
[----:B------:R-:W-:Y:S01]  /*0e10*/  @P2 FADD R73, R73, 1 ;  /* 0x3f80000049492421 */ /* 0x000fe20000000000 */
[----:B-1----:R-:W-:-:S05]  /*0e20*/  @!P0 IMAD.WIDE R70, R4, 0x4, R70 ;  /* 0x0000000404468825 */ /* 0x002fca00078e0246 */
[----:B------:R1:W-:Y:S06]  /*0e30*/  @!P0 STG.E desc[UR4][R70.64], R55 ;  /* 0x0000003746008986 */ /* 0x0003ec000c101904 */
[----:B------:R-:W-:-:S04]  /*0e40*/  @!P3 FMUL R72, R72, 16777216 ;  /* 0x4b8000004848b820 */ /* 0x000fc80000400000 */
[----:B------:R-:W2:Y:S01]  /*0e50*/  MUFU.RSQ R69, R72 ;  /* 0x0000004800457308 */ /* 0x000ea20000001400 */
[----:B-1----:R-:W-:Y:S02]  /*0e60*/  PRMT R55, R8, 0x7632, R55 ;  /* 0x0000763208377816 */ /* 0x002fe40000000037 */
[----:B------:R-:W-:Y:S02]  /*0e70*/  PRMT R70, R24, 0x7632, R70 ;  /* 0x0000763218467816 */ /* 0x000fe40000000046 */
[----:B------:R-:W-:Y:S02]  /*0e80*/  SHF.L.U32 R55, R55, 0x10, RZ ;  /* 0x0000001037377819 */ /* 0x000fe400000006ff */
[----:B------:R-:W-:-:S03]  /*0e90*/  SHF.L.U32 R70, R70, 0x10, RZ ;  /* 0x0000001046467819 */ /* 0x000fc600000006ff */
[----:B------:R-:W-:Y:S01]  /*0ea0*/  @P2 FADD R55, R55, 1 ;  /* 0x3f80000037372421 */ /* 0x000fe20000000000 */
[----:B--2---:R-:W-:-:S04]  /*0eb0*/  @!P3 FMUL R69, R69, 4096 ;  /* 0x458000004545b820 */ /* 0x004fc80000400000 */
[-C--:B------:R-:W-:Y:S01]  /*0ec0*/  FMUL R7, R7, R69.reuse ;  /* 0x0000004507077220 */ /* 0x080fe20000400000 */
[-C--:B------:R-:W-:Y:S01]  /*0ed0*/  FMUL R41, R41, R69.reuse ;  /* 0x0000004529297220 */ /* 0x080fe20000400000 */
[-C--:B------:R-:W-:Y:S01]  /*0ee0*/  FMUL R40, R40, R69.reuse ;  /* 0x0000004528287220 */ /* 0x080fe20000400000 */
[----:B------:R-:W-:Y:S01]  /*0ef0*/  FMUL R42, R42, R69 ;  /* 0x000000452a2a7220 */ /* 0x000fe20000400000 */
[----:B------:R-:W-:Y:S01]  /*0f00*/  FFMA R7, R55, R7, R70 ;  /* 0x0000000737077223 */ /* 0x000fe20000000046 */
[----:B------:R-:W-:Y:S01]  /*0f10*/  SHF.L.U32 R55, R9, 0x10, RZ ;  /* 0x0000001009377819 */ /* 0x000fe200000006ff */
[-C--:B------:R-:W-:Y:S01]  /*0f20*/  FMUL R43, R43, R69.reuse ;  /* 0x000000452b2b7220 */ /* 0x080fe20000400000 */
[----:B------:R-:W-:Y:S01]  /*0f30*/  SHF.L.U32 R70, R25, 0x10, RZ ;  /* 0x0000001019467819 */ /* 0x000fe200000006ff */
[-C--:B------:R-:W-:Y:S01]  /*0f40*/  FMUL R44, R44, R69.reuse ;  /* 0x000000452c2c7220 */ /* 0x080fe20000400000 */
[-C--:B------:R-:W-:Y:S01]  /*0f50*/  FMUL R45, R45, R69.reuse ;  /* 0x000000452d2d7220 */ /* 0x080fe20000400000 */
[----:B------:R-:W-:Y:S01]  /*0f60*/  @P2 FADD R55, R55, 1 ;  /* 0x3f80000037372421 */ /* 0x000fe20000000000 */
[-C--:B------:R-:W-:Y:S01]  /*0f70*/  FMUL R60, R60, R69.reuse ;  /* 0x000000453c3c7220 */ /* 0x080fe20000400000 */
[-C--:B------:R-:W-:Y:S01]  /*0f80*/  FMUL R46, R46, R69.reuse ;  /* 0x000000452e2e7220 */ /* 0x080fe20000400000 */
[----:B------:R-:W-:Y:S01]  /*0f90*/  FMUL R47, R47, R69 ;  /* 0x000000452f2f7220 */ /* 0x000fe20000400000 */
[--C-:B------:R-:W-:Y:S01]  /*0fa0*/  FFMA R41, R55, R41, R70.reuse ;  /* 0x0000002937297223 */ /* 0x100fe20000000046 */
[----:B------:R-:W-:Y:S01]  /*0fb0*/  PRMT R55, R9, 0x7632, R55 ;  /* 0x0000763209377816 */ /* 0x000fe20000000037 */
[-C--:B------:R-:W-:Y:S01]  /*0fc0*/  FMUL R62, R62, R69.reuse ;  /* 0x000000453e3e7220 */ /* 0x080fe20000400000 */
[----:B------:R-:W-:Y:S01]  /*0fd0*/  PRMT R70, R25, 0x7632, R70 ;  /* 0x0000763219467816 */ /* 0x000fe20000000046 */
[-C--:B0-----:R-:W-:Y:S01]  /*0fe0*/  FMUL R75, R0, R69.reuse ;  /* 0x00000045004b7220 */ /* 0x081fe20000400000 */
[----:B------:R-:W-:Y:S01]  /*0ff0*/  SHF.L.U32 R55, R55, 0x10, RZ ;  /* 0x0000001037377819 */ /* 0x000fe200000006ff */
[-C--:B------:R-:W-:Y:S01]  /*1000*/  FMUL R48, R48, R69.reuse ;  /* 0x0000004530307220 */ /* 0x080fe20000400000 */
[----:B------:R-:W-:Y:S01]  /*1010*/  SHF.L.U32 R70, R70, 0x10, RZ ;  /* 0x0000001046467819 */ /* 0x000fe200000006ff */
[-C--:B------:R-:W-:Y:S01]  /*1020*/  FMUL R63, R63, R69.reuse ;  /* 0x000000453f3f7220 */ /* 0x080fe20000400000 */
[----:B------:R-:W-:Y:S01]  /*1030*/  SHF.L.U32 R0, R24, 0x10, RZ ;  /* 0x0000001018007819 */ /* 0x000fe200000006ff */
[----:B------:R-:W-:Y:S01]  /*1040*/  @P2 FADD R55, R55, 1 ;  /* 0x3f80000037372421 */ /* 0x000fe20000000000 */
[-C--:B------:R-:W-:Y:S01]  /*1050*/  FMUL R49, R49, R69.reuse ;  /* 0x0000004531317220 */ /* 0x080fe20000400000 */
[-C--:B------:R-:W-:Y:S01]  /*1060*/  FMUL R64, R64, R69.reuse ;  /* 0x0000004540407220 */ /* 0x080fe20000400000 */
[-C--:B------:R-:W-:Y:S01]  /*1070*/  FMUL R50, R50, R69.reuse ;  /* 0x0000004532327220 */ /* 0x080fe20000400000 */
[----:B------:R-:W-:Y:S01]  /*1080*/  FFMA R40, R55, R40, R70 ;  /* 0x0000002837287223 */ /* 0x000fe20000000046 */
[----:B------:R-:W-:Y:S01]  /*1090*/  SHF.L.U32 R55, R10, 0x10, RZ ;  /* 0x000000100a377819 */ /* 0x000fe200000006ff */
[----:B------:R-:W-:Y:S01]  /*10a0*/  FMUL R70, R56, R69 ;  /* 0x0000004538467220 */ /* 0x000fe20000400000 */
[----:B------:R-:W-:Y:S01]  /*10b0*/  SHF.L.U32 R56, R26, 0x10, RZ ;  /* 0x000000101a387819 */ /* 0x000fe200000006ff */
[----:B------:R-:W-:Y:S01]  /*10c0*/  FFMA R0, R73, R75, R0 ;  /* 0x0000004b49007223 */ /* 0x000fe20000000000 */
[-C--:B------:R-:W-:Y:S01]  /*10d0*/  FMUL R65, R65, R69.reuse ;  /* 0x0000004541417220 */ /* 0x080fe20000400000 */
[----:B------:R-:W-:Y:S01]  /*10e0*/  @P2 FADD R55, R55, 1 ;  /* 0x3f80000037372421 */ /* 0x000fe20000000000 */
[-C--:B------:R-:W-:Y:S01]  /*10f0*/  FMUL R51, R51, R69.reuse ;  /* 0x0000004533337220 */ /* 0x080fe20000400000 */
        /* <DEDUP_REMOVED lines=10> */
[-C--:B------:R-:W-:Y:S01]  /*11a0*/  FMUL R70, R57, R69.reuse ;  /* 0x0000004539467220 */ /* 0x080fe20000400000 */
[----:B------:R-:W-:Y:S01]  /*11b0*/  SHF.L.U32 R57, R27, 0x10, RZ ;  /* 0x000000101b397819 */ /* 0x000fe200000006ff */
[----:B------:R-:W-:Y:S01]  /*11c0*/  @P2 FADD R56, R56, 1 ;  /* 0x3f80000038382421 */ /* 0x000fe20000000000 */
[----:B------:R-:W-:-:S03]  /*11d0*/  FMUL R76, R76, R69 ;  /* 0x000000454c4c7220 */ /* 0x000fc60000400000 */
[----:B------:R-:W-:Y:S01]  /*11e0*/  FFMA R56, R56, R42, R71 ;  /* 0x0000002a38387223 */ /* 0x000fe20000000047 */
[----:B------:R-:W-:-:S05]  /*11f0*/  SHF.L.U32 R42, R11, 0x10, RZ ;  /* 0x000000100b2a7819 */ /* 0x000fca00000006ff */
[----:B------:R-:W-:-:S04]  /*1200*/  @P2 FADD R42, R42, 1 ;  /* 0x3f8000002a2a2421 */ /* 0x000fc80000000000 */
[--C-:B------:R-:W-:Y:S01]  /*1210*/  FFMA R42, R42, R70, R57.reuse ;  /* 0x000000462a2a7223 */ /* 0x100fe20000000039 */
[----:B------:R-:W-:-:S04]  /*1220*/  PRMT R57, R11, 0x7632, R57 ;  /* 0x000076320b397816 */ /* 0x000fc80000000039 */
[----:B------:R-:W-:Y:S02]  /*1230*/  SHF.L.U32 R70, R57, 0x10, RZ ;  /* 0x0000001039467819 */ /* 0x000fe400000006ff */
[----:B------:R-:W-:-:S03]  /*1240*/  PRMT R57, R27, 0x7632, R57 ;  /* 0x000076321b397816 */ /* 0x000fc60000000039 */
[----:B------:R-:W-:Y:S01]  /*1250*/  @P2 FADD R70, R70, 1 ;  /* 0x3f80000046462421 */ /* 0x000fe20000000000 */
[----:B------:R-:W-:-:S05]  /*1260*/  SHF.L.U32 R57, R57, 0x10, RZ ;  /* 0x0000001039397819 */ /* 0x000fca00000006ff */
[----:B------:R-:W-:Y:S01]  /*1270*/  FFMA R57, R70, R43, R57 ;  /* 0x0000002b46397223 */ /* 0x000fe20000000039 */
[----:B------:R-:W-:Y:S01]  /*1280*/  SHF.L.U32 R43, R12, 0x10, RZ ;  /* 0x000000100c2b7819 */ /* 0x000fe200000006ff */
[----:B------:R-:W-:Y:S01]  /*1290*/  FMUL R70, R58, R69 ;  /* 0x000000453a467220 */ /* 0x000fe20000400000 */
[----:B------:R-:W-:-:S03]  /*12a0*/  SHF.L.U32 R58, R28, 0x10, RZ ;  /* 0x000000101c3a7819 */ /* 0x000fc600000006ff */
[----:B------:R-:W-:-:S04]  /*12b0*/  @P2 FADD R43, R43, 1 ;  /* 0x3f8000002b2b2421 */ /* 0x000fc80000000000 */
[--C-:B------:R-:W-:Y:S01]  /*12c0*/  FFMA R43, R43, R70, R58.reuse ;  /* 0x000000462b2b7223 */ /* 0x100fe2000000003a */
[----:B------:R-:W-:Y:S02]  /*12d0*/  PRMT R58, R12, 0x7632, R58 ;  /* 0x000076320c3a7816 */ /* 0x000fe4000000003a */
[----:B------:R-:W-:Y:S02]  /*12e0*/  PRMT R70, R28, 0x7632, R70 ;  /* 0x000076321c467816 */ /* 0x000fe40000000046 */
[----:B------:R-:W-:Y:S02]  /*12f0*/  SHF.L.U32 R58, R58, 0x10, RZ ;  /* 0x000000103a3a7819 */ /* 0x000fe400000006ff */
[----:B------:R-:W-:Y:S01]  /*1300*/  SHF.L.U32 R71, R70, 0x10, RZ ;  /* 0x0000001046477819 */ /* 0x000fe200000006ff */
[----:B------:R-:W-:Y:S01]  /*1310*/  FMUL R70, R59, R69 ;  /* 0x000000453b467220 */ /* 0x000fe20000400000 */
[----:B------:R-:W-:Y:S01]  /*1320*/  SHF.L.U32 R59, R29, 0x10, RZ ;  /* 0x000000101d3b7819 */ /* 0x000fe200000006ff */
[----:B------:R-:W-:-:S04]  /*1330*/  @P2 FADD R58, R58, 1 ;  /* 0x3f8000003a3a2421 */ /* 0x000fc80000000000 */
[----:B------:R-:W-:Y:S01]  /*1340*/  FFMA R58, R58, R44, R71 ;  /* 0x0000002c3a3a7223 */ /* 0x000fe20000000047 */
[----:B------:R-:W-:-:S04]  /*1350*/  IMAD.U32 R44, R13, 0x10000, RZ ;  /* 0x000100000d2c7824 */ /* 0x000fc800078e00ff */
[----:B------:R-:W-:-:S04]  /*1360*/  @P2 FADD R44, R44, 1 ;  /* 0x3f8000002c2c2421 */ /* 0x000fc80000000000 */
[----:B------:R-:W-:Y:S01]  /*1370*/  FFMA R59, R44, R70, R59 ;  /* 0x000000462c3b7223 */ /* 0x000fe2000000003b */
[----:B------:R-:W-:Y:S02]  /*1380*/  PRMT R44, R13, 0x7632, R44 ;  /* 0x000076320d2c7816 */ /* 0x000fe4000000002c */
[----:B------:R-:W-:Y:S02]  /*1390*/  PRMT R70, R29, 0x7632, R70 ;  /* 0x000076321d467816 */ /* 0x000fe40000000046 */
[----:B------:R-:W-:Y:S02]  /*13a0*/  SHF.L.U32 R44, R44, 0x10, RZ ;  /* 0x000000102c2c7819 */ /* 0x000fe400000006ff */
[----:B------:R-:W-:-:S03]  /*13b0*/  SHF.L.U32 R71, R70, 0x10, RZ ;  /* 0x0000001046477819 */ /* 0x000fc600000006ff */
[----:B------:R-:W-:-:S04]  /*13c0*/  @P2 FADD R44, R44, 1 ;  /* 0x3f8000002c2c2421 */ /* 0x000fc80000000000 */
[----:B------:R-:W-:Y:S01]  /*13d0*/  FFMA R70, R44, R45, R71 ;  /* 0x0000002d2c467223 */ /* 0x000fe20000000047 */
[----:B------:R-:W-:Y:S02]  /*13e0*/  SHF.L.U32 R44, R14, 0x10, RZ ;  /* 0x000000100e2c7819 */ /* 0x000fe400000006ff */
[----:B------:R-:W-:-:S03]  /*13f0*/  SHF.L.U32 R45, R30, 0x10, RZ ;  /* 0x000000101e2d7819 */ /* 0x000fc600000006ff */
[----:B------:R-:W-:-:S04]  /*1400*/  @P2 FADD R44, R44, 1 ;  /* 0x3f8000002c2c2421 */ /* 0x000fc80000000000 */
[--C-:B------:R-:W-:Y:S01]  /*1410*/  FFMA R60, R44, R60, R45.reuse ;  /* 0x0000003c2c3c7223 */ /* 0x100fe2000000002d */
[----:B------:R-:W-:Y:S02]  /*1420*/  PRMT R44, R14, 0x7632, R44 ;  /* 0x000076320e2c7816 */ /* 0x000fe4000000002c */
[----:B------:R-:W-:Y:S02]  /*1430*/  PRMT R45, R30, 0x7632, R45 ;  /* 0x000076321e2d7816 */ /* 0x000fe4000000002d */
[----:B------:R-:W-:Y:S02]  /*1440*/  SHF.L.U32 R44, R44, 0x10, RZ ;  /* 0x000000102c2c7819 */ /* 0x000fe400000006ff */
[----:B------:R-:W-:-:S03]  /*1450*/  SHF.L.U32 R45, R45, 0x10, RZ ;  /* 0x000000102d2d7819 */ /* 0x000fc600000006ff */
[----:B------:R-:W-:-:S04]  /*1460*/  @P2 FADD R44, R44, 1 ;  /* 0x3f8000002c2c2421 */ /* 0x000fc80000000000 */
[----:B------:R-:W-:Y:S01]  /*1470*/  FFMA R71, R44, R46, R45 ;  /* 0x0000002e2c477223 */ /* 0x000fe2000000002d */
[----:B------:R-:W-:Y:S01]  /*1480*/  SHF.L.U32 R44, R15, 0x10, RZ ;  /* 0x000000100f2c7819 */ /* 0x000fe200000006ff */
[----:B------:R-:W-:Y:S01]  /*1490*/  FMUL R45, R61, R69 ;  /* 0x000000453d2d7220 */ /* 0x000fe20000400000 */
[----:B------:R-:W-:Y:S02]  /*14a0*/  SHF.L.U32 R61, R31, 0x10, RZ ;  /* 0x000000101f3d7819 */ /* 0x000fe400000006ff */
[----:B------:R-:W-:Y:S01]  /*14b0*/  PRMT R46, R38, 0x7632, R46 ;  /* 0x00007632262e7816 */ /* 0x000fe2000000002e */
[----:B------:R-:W-:-:S03]  /*14c0*/  @P2 FADD R44, R44, 1 ;  /* 0x3f8000002c2c2421 */ /* 0x000fc60000000000 */
[----:B------:R-:W-:Y:S01]  /*14d0*/  SHF.L.U32 R46, R46, 0x10, RZ ;  /* 0x000000102e2e7819 */ /* 0x000fe200000006ff */
[----:B------:R-:W-:Y:S01]  /*14e0*/  FFMA R61, R44, R45, R61 ;  /* 0x0000002d2c3d7223 */ /* 0x000fe2000000003d */
[----:B------:R-:W-:-:S04]  /*14f0*/  PRMT R44, R15, 0x7632, R44 ;  /* 0x000076320f2c7816 */ /* 0x000fc8000000002c */
[----:B------:R-:W-:Y:S02]  /*1500*/  SHF.L.U32 R72, R44, 0x10, RZ ;  /* 0x000000102c487819 */ /* 0x000fe400000006ff */
[----:B------:R-:W-:-:S03]  /*1510*/  PRMT R44, R31, 0x7632, R44 ;  /* 0x000076321f2c7816 */ /* 0x000fc6000000002c */
[----:B------:R-:W-:Y:S01]  /*1520*/  @P2 FADD R72, R72, 1 ;  /* 0x3f80000048482421 */ /* 0x000fe20000000000 */
[----:B------:R-:W-:Y:S02]  /*1530*/  SHF.L.U32 R45, R44, 0x10, RZ ;  /* 0x000000102c2d7819 */ /* 0x000fe400000006ff */
[----:B------:R-:W-:-:S03]  /*1540*/  SHF.L.U32 R44, R16, 0x10, RZ ;  /* 0x00000010102c7819 */ /* 0x000fc600000006ff */
[----:B------:R-:W-:Y:S01]  /*1550*/  FFMA R72, R72, R47, R45 ;  /* 0x0000002f48487223 */ /* 0x000fe2000000002d */
[----:B------:R-:W-:Y:S01]  /*1560*/  SHF.L.U32 R45, R32, 0x10, RZ ;  /* 0x00000010202d7819 */ /* 0x000fe200000006ff */
[----:B------:R-:W-:Y:S01]  /*1570*/  @P2 FADD R44, R44, 1 ;  /* 0x3f8000002c2c2421 */ /* 0x000fe20000000000 */
[----:B------:R-:W-:-:S03]  /*1580*/  SHF.L.U32 R47, R39, 0x10, RZ ;  /* 0x00000010272f7819 */ /* 0x000fc600000006ff */
[--C-:B------:R-:W-:Y:S01]  /*1590*/  FFMA R62, R44, R62, R45.reuse ;  /* 0x0000003e2c3e7223 */ /* 0x100fe2000000002d */
[----:B------:R-:W-:Y:S02]  /*15a0*/  PRMT R44, R16, 0x7632, R44 ;  /* 0x00007632102c7816 */ /* 0x000fe4000000002c */
[----:B------:R-:W-:Y:S02]  /*15b0*/  PRMT R45, R32, 0x7632, R45 ;  /* 0x00007632202d7816 */ /* 0x000fe4000000002d */
[----:B------:R-:W-:Y:S02]  /*15c0*/  SHF.L.U32 R44, R44, 0x10, RZ ;  /* 0x000000102c2c7819 */ /* 0x000fe400000006ff */
[----:B------:R-:W-:-:S03]  /*15d0*/  SHF.L.U32 R45, R45, 0x10, RZ ;  /* 0x000000102d2d7819 */ /* 0x000fc600000006ff */
[----:B------:R-:W-:-:S04]  /*15e0*/  @P2 FADD R44, R44, 1 ;  /* 0x3f8000002c2c2421 */ /* 0x000fc80000000000 */
[----:B------:R-:W-:Y:S01]  /*15f0*/  FFMA R73, R44, R48, R45 ;  /* 0x000000302c497223 */ /* 0x000fe2000000002d */
[----:B------:R-:W-:Y:S02]  /*1600*/  SHF.L.U32 R48, R17, 0x10, RZ ;  /* 0x0000001011307819 */ /* 0x000fe400000006ff */
[----:B------:R-:W-:Y:S02]  /*1610*/  SHF.L.U32 R45, R33, 0x10, RZ ;  /* 0x00000010212d7819 */ /* 0x000fe400000006ff */
[----:B------:R-:W-:Y:S01]  /*1620*/  PRMT R44, R17, 0x7632, R44 ;  /* 0x00007632112c7816 */ /* 0x000fe2000000002c */
[----:B------:R-:W-:-:S03]  /*1630*/  @P2 FADD R48, R48, 1 ;  /* 0x3f80000030302421 */ /* 0x000fc60000000000 */
[----:B------:R-:W-:Y:S01]  /*1640*/  SHF.L.U32 R44, R44, 0x10, RZ ;  /* 0x000000102c2c7819 */ /* 0x000fe200000006ff */
[--C-:B------:R-:W-:Y:S01]  /*1650*/  FFMA R48, R48, R63, R45.reuse ;  /* 0x0000003f30307223 */ /* 0x100fe2000000002d */
[----:B------:R-:W-:-:S03]  /*1660*/  PRMT R45, R33, 0x7632, R45 ;  /* 0x00007632212d7816 */ /* 0x000fc6000000002d */
[----:B------:R-:W-:Y:S01]  /*1670*/  @P2 FADD R44, R44, 1 ;  /* 0x3f8000002c2c2421 */ /* 0x000fe20000000000 */
[----:B------:R-:W-:-:S05]  /*1680*/  SHF.L.U32 R45, R45, 0x10, RZ ;  /* 0x000000102d2d7819 */ /* 0x000fca00000006ff */
[--C-:B------:R-:W-:Y:S01]  /*1690*/  FFMA R63, R44, R49, R45.reuse ;  /* 0x000000312c3f7223 */ /* 0x100fe2000000002d */
[----:B------:R-:W-:Y:S02]  /*16a0*/  SHF.L.U32 R49, R18, 0x10, RZ ;  /* 0x0000001012317819 */ /* 0x000fe400000006ff */
[C---:B------:R-:W-:Y:S02]  /*16b0*/  SHF.L.U32 R44, R34.reuse, 0x10, RZ ;  /* 0x00000010222c7819 */ /* 0x040fe400000006ff */
[----:B------:R-:W-:Y:S01]  /*16c0*/  PRMT R45, R34, 0x7632, R45 ;  /* 0x00007632222d7816 */ /* 0x000fe2000000002d */
[----:B------:R-:W-:-:S03]  /*16d0*/  @P2 FADD R49, R49, 1 ;  /* 0x3f80000031312421 */ /* 0x000fc60000000000 */
[----:B------:R-:W-:Y:S01]  /*16e0*/  SHF.L.U32 R45, R45, 0x10, RZ ;  /* 0x000000102d2d7819 */ /* 0x000fe200000006ff */
[--C-:B------:R-:W-:Y:S01]  /*16f0*/  FFMA R49, R49, R64, R44.reuse ;  /* 0x0000004031317223 */ /* 0x100fe2000000002c */
[----:B------:R-:W-:-:S04]  /*1700*/  PRMT R44, R18, 0x7632, R44 ;  /* 0x00007632122c7816 */ /* 0x000fc8000000002c */
[----:B------:R-:W-:-:S05]  /*1710*/  SHF.L.U32 R44, R44, 0x10, RZ ;  /* 0x000000102c2c7819 */ /* 0x000fca00000006ff */
[----:B------:R-:W-:-:S04]  /*1720*/  @P2 FADD R44, R44, 1 ;  /* 0x3f8000002c2c2421 */ /* 0x000fc80000000000 */
[----:B------:R-:W-:Y:S01]  /*1730*/  FFMA R64, R44, R50, R45 ;  /* 0x000000322c407223 */ /* 0x000fe2000000002d */
[----:B------:R-:W-:Y:S02]  /*1740*/  SHF.L.U32 R50, R19, 0x10, RZ ;  /* 0x0000001013327819 */ /* 0x000fe400000006ff */
[----:B------:R-:W-:Y:S02]  /*1750*/  SHF.L.U32 R45, R35, 0x10, RZ ;  /* 0x00000010232d7819 */ /* 0x000fe400000006ff */
[----:B------:R-:W-:Y:S01]  /*1760*/  PRMT R44, R19, 0x7632, R44 ;  /* 0x00007632132c7816 */ /* 0x000fe2000000002c */
[----:B------:R-:W-:-:S04]  /*1770*/  @P2 FADD R50, R50, 1 ;  /* 0x3f80000032322421 */ /* 0x000fc80000000000 */
[--C-:B------:R-:W-:Y:S01]  /*1780*/  FFMA R50, R50, R65, R45.reuse ;  /* 0x0000004132327223 */ /* 0x100fe2000000002d */
[----:B------:R-:W-:Y:S02]  /*1790*/  SHF.L.U32 R65, R44, 0x10, RZ ;  /* 0x000000102c417819 */ /* 0x000fe400000006ff */
[----:B------:R-:W-:Y:S02]  /*17a0*/  PRMT R44, R35, 0x7632, R44 ;  /* 0x00007632232c7816 */ /* 0x000fe4000000002c */
[----:B------:R-:W-:Y:S01]  /*17b0*/  PRMT R45, R36, 0x7632, R45 ;  /* 0x00007632242d7816 */ /* 0x000fe2000000002d */
[----:B------:R-:W-:Y:S01]  /*17c0*/  @P2 FADD R65, R65, 1 ;  /* 0x3f80000041412421 */ /* 0x000fe20000000000 */
[----:B------:R-:W-:Y:S02]  /*17d0*/  SHF.L.U32 R44, R44, 0x10, RZ ;  /* 0x000000102c2c7819 */ /* 0x000fe400000006ff */
[----:B------:R-:W-:-:S03]  /*17e0*/  SHF.L.U32 R45, R45, 0x10, RZ ;  /* 0x000000102d2d7819 */ /* 0x000fc600000006ff */
[----:B------:R-:W-:Y:S01]  /*17f0*/  FFMA R65, R65, R51, R44 ;  /* 0x0000003341417223 */ /* 0x000fe2000000002c */
[----:B------:R-:W-:Y:S01]  /*1800*/  IMAD.U32 R51, R20, 0x10000, RZ ;  /* 0x0001000014337824 */ /* 0x000fe200078e00ff */
[----:B------:R-:W-:-:S03]  /*1810*/  SHF.L.U32 R44, R36, 0x10, RZ ;  /* 0x00000010242c7819 */ /* 0x000fc600000006ff */
[----:B------:R-:W-:-:S04]  /*1820*/  @P2 FADD R51, R51, 1 ;  /* 0x3f80000033332421 */ /* 0x000fc80000000000 */
[--C-:B------:R-:W-:Y:S01]  /*1830*/  FFMA R51, R51, R66, R44.reuse ;  /* 0x0000004233337223 */ /* 0x100fe2000000002c */
[----:B------:R-:W-:-:S04]  /*1840*/  PRMT R44, R20, 0x7632, R44 ;  /* 0x00007632142c7816 */ /* 0x000fc8000000002c */
[----:B------:R-:W-:-:S05]  /*1850*/  SHF.L.U32 R44, R44, 0x10, RZ ;  /* 0x000000102c2c7819 */ /* 0x000fca00000006ff */
[----:B------:R-:W-:-:S04]  /*1860*/  @P2 FADD R44, R44, 1 ;  /* 0x3f8000002c2c2421 */ /* 0x000fc80000000000 */
[----:B------:R-:W-:Y:S01]  /*1870*/  FFMA R66, R44, R52, R45 ;  /* 0x000000342c427223 */ /* 0x000fe2000000002d */
[----:B------:R-:W-:Y:S01]  /*1880*/  SHF.L.U32 R44, R21, 0x10, RZ ;  /* 0x00000010152c7819 */ /* 0x000fe200000006ff */
[-C--:B------:R-:W-:Y:S01]  /*1890*/  FMUL R45, R67, R69.reuse ;  /* 0x00000045432d7220 */ /* 0x080fe20000400000 */
[----:B------:R-:W-:Y:S01]  /*18a0*/  SHF.L.U32 R67, R37, 0x10, RZ ;  /* 0x0000001025437819 */ /* 0x000fe200000006ff */
[----:B------:R-:W-:Y:S02]  /*18b0*/  FMUL R52, R74, R69 ;  /* 0x000000454a347220 */ /* 0x000fe40000400000 */
        /* <DEDUP_REMOVED lines=11> */
[----:B------:R-:W-:Y:S01]  /*1970*/  FFMA R68, R44, R68, R45 ;  /* 0x000000442c447223 */ /* 0x000fe2000000002d */
[----:B------:R-:W-:-:S04]  /*1980*/  PRMT R44, R22, 0x7632, R44 ;  /* 0x00007632162c7816 */ /* 0x000fc8000000002c */
[----:B------:R-:W-:Y:S02]  /*1990*/  SHF.L.U32 R77, R44, 0x10, RZ ;  /* 0x000000102c4d7819 */ /* 0x000fe400000006ff */
[----:B------:R-:W0:Y:S03]  /*19a0*/  @!P0 LDC.64 R44, c[0x0][0x230] ;  /* 0x00008c00ff2c8b82 */ /* 0x000e260000000a00 */
[----:B------:R-:W-:-:S04]  /*19b0*/  @P2 FADD R77, R77, 1 ;  /* 0x3f8000004d4d2421 */ /* 0x000fc80000000000 */
[----:B------:R-:W-:Y:S01]  /*19c0*/  FFMA R77, R77, R54, R46 ;  /* 0x000000364d4d7223 */ /* 0x000fe2000000002e */
[----:B------:R-:W-:-:S05]  /*19d0*/  SHF.L.U32 R46, R23, 0x10, RZ ;  /* 0x00000010172e7819 */ /* 0x000fca00000006ff */
[----:B------:R-:W-:-:S04]  /*19e0*/  @P2 FADD R46, R46, 1 ;  /* 0x3f8000002e2e2421 */ /* 0x000fc80000000000 */
[----:B------:R-:W-:Y:S01]  /*19f0*/  FFMA R76, R46, R76, R47 ;  /* 0x0000004c2e4c7223 */ /* 0x000fe2000000002f */
[----:B------:R-:W-:-:S04]  /*1a00*/  PRMT R46, R23, 0x7632, R46 ;  /* 0x00007632172e7816 */ /* 0x000fc8000000002e */
[----:B------:R-:W-:Y:S01]  /*1a10*/  SHF.L.U32 R74, R46, 0x10, RZ ;  /* 0x000000102e4a7819 */ /* 0x000fe200000006ff */
[----:B0-----:R-:W-:Y:S01]  /*1a20*/  @!P0 IMAD.WIDE R44, R4, 0x4, R44 ;  /* 0x00000004042c8825 */ /* 0x001fe200078e022c */
[----:B------:R-:W-:-:S03]  /*1a30*/  PRMT R46, R39, 0x7632, R46 ;  /* 0x00007632272e7816 */ /* 0x000fc6000000002e */
[----:B------:R-:W-:Y:S01]  /*1a40*/  @P2 FADD R74, R74, 1 ;  /* 0x3f8000004a4a2421 */ /* 0x000fe20000000000 */
[----:B------:R0:W-:Y:S01]  /*1a50*/  @!P0 STG.E desc[UR4][R44.64], R69 ;  /* 0x000000452c008986 */ /* 0x0001e2000c101904 */
[----:B------:R-:W-:Y:S02]  /*1a60*/  ISETP.NE.U32.AND P0, PT, RZ, UR6, PT ;  /* 0x00000006ff007c0c */ /* 0x000fe4000bf05070 */
[----:B------:R-:W-:Y:S02]  /*1a70*/  SHF.L.U32 R47, R46, 0x10, RZ ;  /* 0x000000102e2f7819 */ /* 0x000fe400000006ff */
[----:B------:R-:W-:-:S03]  /*1a80*/  ISETP.NE.AND.EX P0, PT, RZ, UR7, PT, P0 ;  /* 0x00000007ff007c0c */ /* 0x000fc6000bf05300 */
[----:B------:R-:W-:-:S10]  /*1a90*/  FFMA R74, R74, R52, R47 ;  /* 0x000000344a4a7223 */ /* 0x000fd4000000002f */
[----:B------:R-:W-:Y:S01]  /*1aa0*/  @P0 FMNMX R3, R3, |R0|, !PT ;  /* 0x4000000003030209 */ /* 0x000fe20007800000 */
[----:B------:R-:W-:-:S03]  /*1ab0*/  @P1 FMUL R0, R0, R6 ;  /* 0x0000000600001220 */ /* 0x000fc60000400000 */
[----:B------:R-:W-:Y:S01]  /*1ac0*/  @P0 FMNMX R3, R3, |R7|, !PT ;  /* 0x4000000703030209 */ /* 0x000fe20007800000 */
[----:B------:R-:W-:-:S03]  /*1ad0*/  @P1 FMUL R7, R7, R6 ;  /* 0x0000000607071220 */ /* 0x000fc60000400000 */
[----:B------:R-:W-:Y:S01]  /*1ae0*/  @P0 FMNMX R3, R3, |R41|, !PT ;  /* 0x4000002903030209 */ /* 0x000fe20007800000 */
[----:B------:R-:W-:Y:S01]  /*1af0*/  @P1 FMUL R41, R41, R6 ;  /* 0x0000000629291220 */ /* 0x000fe20000400000 */
[----:B0-----:R-:W-:Y:S02]  /*1b00*/  F2FP.BF16.F32.PACK_AB R44, R7, R0 ;  /* 0x00000000072c723e */ /* 0x001fe400000010ff */
[----:B------:R-:W-:Y:S01]  /*1b10*/  @P0 FMNMX R3, R3, |R40|, !PT ;  /* 0x4000002803030209 */ /* 0x000fe20007800000 */
[-C--:B------:R-:W-:Y:S01]  /*1b20*/  @P1 FMUL R40, R40, R6.reuse ;  /* 0x0000000628281220 */ /* 0x080fe20000400000 */
[----:B------:R-:W-:Y:S02]  /*1b30*/  SHF.L.U32 R7, R4, 0x7, RZ ;  /* 0x0000000704077819 */ /* 0x000fe400000006ff */
[----:B------:R-:W-:Y:S01]  /*1b40*/  @P0 FMNMX R3, R3, |R55|, !PT ;  /* 0x4000003703030209 */ /* 0x000fe20007800000 */
[----:B------:R-:W-:Y:S01]  /*1b50*/  @P1 FMUL R55, R55, R6 ;  /* 0x0000000637371220 */ /* 0x000fe20000400000 */
[----:B------:R-:W-:-:S02]  /*1b60*/  LOP3.LUT R0, R5, 0x1f, RZ, 0xc0, !PT ;  /* 0x0000001f05007812 */ /* 0x000fc400078ec0ff */
[----:B------:R-:W-:Y:S01]  /*1b70*/  @P0 FMNMX R3, R3, |R56|, !PT ;  /* 0x4000003803030209 */ /* 0x000fe20007800000 */
[----:B------:R-:W-:Y:S01]  /*1b80*/  @P1 FMUL R56, R56, R6 ;  /* 0x0000000638381220 */ /* 0x000fe20000400000 */
[----:B------:R-:W-:Y:S02]  /*1b90*/  LOP3.LUT R0, R7, 0xffffff80, R0, 0xe2, !PT ;  /* 0xffffff8007007812 */ /* 0x000fe400078ee200 */
[----:B------:R-:W-:Y:S01]  /*1ba0*/  @P0 FMNMX R3, R3, |R42|, !PT ;  /* 0x4000002a03030209 */ /* 0x000fe20007800000 */
[-C--:B------:R-:W-:Y:S01]  /*1bb0*/  @P1 FMUL R42, R42, R6.reuse ;  /* 0x000000062a2a1220 */ /* 0x080fe20000400000 */
[----:B------:R-:W-:Y:S01]  /*1bc0*/  F2FP.BF16.F32.PACK_AB R46, R56, R55 ;  /* 0x00000037382e723e */ /* 0x000fe200000010ff */
[----:B------:R-:W0:Y:S01]  /*1bd0*/  LDC R7, c[0x0][0x210] ;  /* 0x00008400ff077b82 */ /* 0x000e220000000800 */
[----:B------:R-:W-:Y:S01]  /*1be0*/  @P0 FMNMX R3, R3, |R57|, !PT ;  /* 0x4000003903030209 */ /* 0x000fe20007800000 */
[----:B------:R-:W-:Y:S01]  /*1bf0*/  @P1 FMUL R57, R57, R6 ;  /* 0x0000000639391220 */ /* 0x000fe20000400000 */
[----:B------:R-:W-:-:S02]  /*1c00*/  F2FP.BF16.F32.PACK_AB R45, R40, R41 ;  /* 0x00000029282d723e */ /* 0x000fc400000010ff */
[----:B------:R-:W-:Y:S01]  /*1c10*/  @P0 FMNMX R3, R3, |R43|, !PT ;  /* 0x4000002b03030209 */ /* 0x000fe20007800000 */
[----:B------:R-:W-:Y:S01]  /*1c20*/  @P1 FMUL R43, R43, R6 ;  /* 0x000000062b2b1220 */ /* 0x000fe20000400000 */
[----:B------:R-:W-:Y:S02]  /*1c30*/  F2FP.BF16.F32.PACK_AB R47, R57, R42 ;  /* 0x0000002a392f723e */ /* 0x000fe400000010ff */
[----:B------:R-:W-:Y:S01]  /*1c40*/  @P0 FMNMX R3, R3, |R58|, !PT ;  /* 0x4000003a03030209 */ /* 0x000fe20007800000 */
[----:B------:R-:W1:Y:S01]  /*1c50*/  LDC.64 R56, c[0x0][0x258] ;  /* 0x00009600ff387b82 */ /* 0x000e620000000a00 */
[-C--:B------:R-:W-:Y:S02]  /*1c60*/  @P1 FMUL R58, R58, R6.reuse ;  /* 0x000000063a3a1220 */ /* 0x080fe40000400000 */
[----:B------:R-:W-:Y:S01]  /*1c70*/  @P0 FMNMX R3, R3, |R59|, !PT ;  /* 0x4000003b03030209 */ /* 0x000fe20007800000 */
[----:B------:R-:W-:Y:S02]  /*1c80*/  @P1 FMUL R59, R59, R6 ;  /* 0x000000063b3b1220 */ /* 0x000fe40000400000 */
[----:B------:R-:W-:-:S02]  /*1c90*/  F2FP.BF16.F32.PACK_AB R40, R58, R43 ;  /* 0x0000002b3a28723e */ /* 0x000fc400000010ff */
[----:B------:R-:W-:Y:S01]  /*1ca0*/  @P0 FMNMX R3, R3, |R70|, !PT ;  /* 0x4000004603030209 */ /* 0x000fe20007800000 */
[----:B------:R-:W-:-:S03]  /*1cb0*/  @P1 FMUL R70, R70, R6 ;  /* 0x0000000646461220 */ /* 0x000fc60000400000 */
[----:B------:R-:W-:Y:S01]  /*1cc0*/  @P0 FMNMX R3, R3, |R60|, !PT ;  /* 0x4000003c03030209 */ /* 0x000fe20007800000 */
[-C--:B------:R-:W-:Y:S01]  /*1cd0*/  @P1 FMUL R60, R60, R6.reuse ;  /* 0x000000063c3c1220 */ /* 0x080fe20000400000 */
[----:B------:R-:W-:Y:S02]  /*1ce0*/  F2FP.BF16.F32.PACK_AB R41, R70, R59 ;  /* 0x0000003b4629723e */ /* 0x000fe400000010ff */
[----:B------:R-:W-:Y:S01]  /*1cf0*/  @P0 FMNMX R3, R3, |R71|, !PT ;  /* 0x4000004703030209 */ /* 0x000fe20007800000 */
[-C--:B------:R-:W-:Y:S01]  /*1d00*/  @P1 FMUL R71, R71, R6.reuse ;  /* 0x0000000647471220 */ /* 0x080fe20000400000 */
[----:B------:R-:W-:Y:S02]  /*1d10*/  IADD3 R59, R0, 0x40, RZ ;  /* 0x00000040003b7810 */ /* 0x000fe40007ffe0ff */
[----:B------:R-:W-:Y:S01]  /*1d20*/  @P0 FMNMX R3, R3, |R61|, !PT ;  /* 0x4000003d03030209 */ /* 0x000fe20007800000 */
[----:B------:R-:W-:Y:S01]  /*1d30*/  @P1 FMUL R61, R61, R6 ;  /* 0x000000063d3d1220 */ /* 0x000fe20000400000 */
[----:B------:R-:W-:-:S02]  /*1d40*/  F2FP.BF16.F32.PACK_AB R42, R71, R60 ;  /* 0x0000003c472a723e */ /* 0x000fc400000010ff */
[----:B------:R-:W-:Y:S01]  /*1d50*/  @P0 FMNMX R3, R3, |R72|, !PT ;  /* 0x4000004803030209 */ /* 0x000fe20007800000 */
[----:B------:R-:W-:Y:S01]  /*1d60*/  @P1 FMUL R72, R72, R6 ;  /* 0x0000000648481220 */ /* 0x000fe20000400000 */
[----:B-1----:R-:W-:Y:S01]  /*1d70*/  IMAD.WIDE.U32 R58, R59, 0x10, R56 ;  /* 0x000000103b3a7825 */ /* 0x002fe200078e0038 */
[----:B0-----:R-:W-:Y:S02]  /*1d80*/  LEA R4, R7, R4, 0x2 ;  /* 0x0000000407047211 */ /* 0x001fe400078e10ff */
[----:B------:R-:W-:Y:S01]  /*1d90*/  @P0 FMNMX R3, R3, |R62|, !PT ;  /* 0x4000003e03030209 */ /* 0x000fe20007800000 */
[-C--:B------:R-:W-:Y:S01]  /*1da0*/  @P1 FMUL R62, R62, R6.reuse ;  /* 0x000000063e3e1220 */ /* 0x080fe20000400000 */
[----:B------:R-:W-:Y:S02]  /*1db0*/  F2FP.BF16.F32.PACK_AB R43, R72, R61 ;  /* 0x0000003d482b723e */ /* 0x000fe400000010ff */
[----:B------:R-:W-:Y:S01]  /*1dc0*/  @P0 FMNMX R3, R3, |R73|, !PT ;  /* 0x4000004903030209 */ /* 0x000fe20007800000 */
[----:B------:R-:W-:Y:S01]  /*1dd0*/  @P1 FMUL R73, R73, R6 ;  /* 0x0000000649491220 */ /* 0x000fe20000400000 */
[----:B------:R-:W-:-:S02]  /*1de0*/  IADD3 R61, R0, 0x20, RZ ;  /* 0x00000020003d7810 */ /* 0x000fc40007ffe0ff */
[----:B------:R-:W-:Y:S01]  /*1df0*/  @P0 FMNMX R3, R3, |R48|, !PT ;  /* 0x4000003003030209 */ /* 0x000fe20007800000 */
[----:B------:R-:W-:Y:S01]  /*1e00*/  @P1 FMUL R48, R48, R6 ;  /* 0x0000000630301220 */ /* 0x000fe20000400000 */
[----:B------:R-:W-:Y:S01]  /*1e10*/  F2FP.BF16.F32.PACK_AB R52, R73, R62 ;  /* 0x0000003e4934723e */ /* 0x000fe200000010ff */
[----:B------:R-:W-:Y:S01]  /*1e20*/  IMAD.WIDE.U32 R60, R61, 0x10, R56 ;  /* 0x000000103d3c7825 */ /* 0x000fe200078e0038 */
[----:B------:R-:W-:-:S03]  /*1e30*/  @P0 FMNMX R3, R3, |R63|, !PT ;  /* 0x4000003f03030209 */ /* 0x000fc60007800000 */
[----:B------:R-:W-:Y:S01]  /*1e40*/  @P1 FMUL R63, R63, R6 ;  /* 0x000000063f3f1220 */ /* 0x000fe20000400000 */
[----:B------:R-:W-:Y:S01]  /*1e50*/  IMAD.WIDE.U32 R56, R0, 0x10, R56 ;  /* 0x0000001000387825 */ /* 0x000fe200078e0038 */
[----:B------:R-:W-:-:S03]  /*1e60*/  @P0 FMNMX R3, R3, |R49|, !PT ;  /* 0x4000003103030209 */ /* 0x000fc60007800000 */
[----:B------:R-:W-:Y:S01]  /*1e70*/  @P1 FMUL R49, R49, R6 ;  /* 0x0000000631311220 */ /* 0x000fe20000400000 */
[----:B------:R-:W-:Y:S02]  /*1e80*/  LOP3.LUT R0, R0, 0x60, RZ, 0xfc, !PT ;  /* 0x0000006000007812 */ /* 0x000fe400078efcff */
[----:B------:R-:W-:Y:S01]  /*1e90*/  @P0 FMNMX R3, R3, |R64|, !PT ;  /* 0x4000004003030209 */ /* 0x000fe20007800000 */
[----:B------:R-:W-:Y:S01]  /*1ea0*/  @P1 FMUL R64, R64, R6 ;  /* 0x0000000640401220 */ /* 0x000fe20000400000 */
[----:B------:R-:W-:Y:S01]  /*1eb0*/  LEA R62, P2, R0, UR8, 0x4 ;  /* 0x00000008003e7c11 */ /* 0x000fe2000f8420ff */
[----:B------:R2:W-:Y:S01]  /*1ec0*/  STG.E.128 desc[UR4][R56.64], R44 ;  /* 0x0000002c38007986 */ /* 0x0005e2000c101d04 */
[----:B------:R-:W-:Y:S01]  /*1ed0*/  @P0 FMNMX R3, R3, |R50|, !PT ;  /* 0x4000003203030209 */ /* 0x000fe20007800000 */
[----:B------:R-:W-:Y:S01]  /*1ee0*/  @P1 FMUL R50, R50, R6 ;  /* 0x0000000632321220 */ /* 0x000fe20000400000 */
[----:B------:R-:W-:Y:S01]  /*1ef0*/  F2FP.BF16.F32.PACK_AB R53, R63, R48 ;  /* 0x000000303f35723e */ /* 0x000fe200000010ff */
[----:B------:R2:W-:Y:S01]  /*1f00*/  STG.E.128 desc[UR4][R60.64], R40 ;  /* 0x000000283c007986 */ /* 0x0005e2000c101d04 */
[----:B------:R-:W-:Y:S01]  /*1f10*/  @P0 FMNMX R3, R3, |R65|, !PT ;  /* 0x4000004103030209 */ /* 0x000fe20007800000 */
[----:B------:R-:W-:Y:S01]  /*1f20*/  @P1 FMUL R65, R65, R6 ;  /* 0x0000000641411220 */ /* 0x000fe20000400000 */
[----:B------:R-:W-:-:S02]  /*1f30*/  F2FP.BF16.F32.PACK_AB R54, R64, R49 ;  /* 0x000000314036723e */ /* 0x000fc400000010ff */
[----:B------:R-:W-:Y:S01]  /*1f40*/  @P0 FMNMX R3, R3, |R51|, !PT ;  /* 0x4000003303030209 */ /* 0x000fe20007800000 */
[----:B------:R-:W-:Y:S01]  /*1f50*/  @P1 FMUL R51, R51, R6 ;  /* 0x0000000633331220 */ /* 0x000fe20000400000 */
[----:B------:R-:W-:Y:S02]  /*1f60*/  F2FP.BF16.F32.PACK_AB R55, R65, R50 ;  /* 0x000000324137723e */ /* 0x000fe400000010ff */
[----:B------:R-:W-:Y:S01]  /*1f70*/  @P0 FMNMX R3, R3, |R66|, !PT ;  /* 0x4000004203030209 */ /* 0x000fe20007800000 */
[-C--:B------:R-:W-:Y:S01]  /*1f80*/  @P1 FMUL R66, R66, R6.reuse ;  /* 0x0000000642421220 */ /* 0x080fe20000400000 */
[----:B------:R-:W-:Y:S01]  /*1f90*/  LEA.HI.X R63, R0, UR9, RZ, 0x4, P2 ;  /* 0x00000009003f7c11 */ /* 0x000fe200090f24ff */
[----:B------:R2:W-:Y:S01]  /*1fa0*/  STG.E.128 desc[UR4][R58.64], R52 ;  /* 0x000000343a007986 */ /* 0x0005e2000c101d04 */
[----:B------:R-:W-:Y:S01]  /*1fb0*/  @P0 FMNMX R3, R3, |R67|, !PT ;  /* 0x4000004303030209 */ /* 0x000fe20007800000 */
[----:B------:R-:W-:Y:S01]  /*1fc0*/  @P1 FMUL R67, R67, R6 ;  /* 0x0000000643431220 */ /* 0x000fe20000400000 */
[----:B------:R-:W-:-:S02]  /*1fd0*/  F2FP.BF16.F32.PACK_AB R48, R66, R51 ;  /* 0x000000334230723e */ /* 0x000fc400000010ff */
[----:B------:R-:W-:Y:S01]  /*1fe0*/  @P0 FMNMX R3, R3, |R75|, !PT ;  /* 0x4000004b03030209 */ /* 0x000fe20007800000 */
[----:B------:R-:W-:-:S03]  /*1ff0*/  @P1 FMUL R75, R75, R6 ;  /* 0x000000064b4b1220 */ /* 0x000fc60000400000 */
[----:B------:R-:W-:Y:S01]  /*2000*/  @P0 FMNMX R3, R3, |R68|, !PT ;  /* 0x4000004403030209 */ /* 0x000fe20007800000 */
[-C--:B------:R-:W-:Y:S01]  /*2010*/  @P1 FMUL R68, R68, R6.reuse ;  /* 0x0000000644441220 */ /* 0x080fe20000400000 */
[----:B------:R-:W-:Y:S02]  /*2020*/  F2FP.BF16.F32.PACK_AB R49, R75, R67 ;  /* 0x000000434b31723e */ /* 0x000fe400000010ff */
[----:B------:R-:W-:Y:S01]  /*2030*/  @P0 FMNMX R3, R3, |R77|, !PT ;  /* 0x4000004d03030209 */ /* 0x000fe20007800000 */
[----:B------:R-:W-:-:S03]  /*2040*/  @P1 FMUL R77, R77, R6 ;  /* 0x000000064d4d1220 */ /* 0x000fc60000400000 */
[----:B------:R-:W-:Y:S01]  /*2050*/  @P0 FMNMX R3, R3, |R76|, !PT ;  /* 0x4000004c03030209 */ /* 0x000fe20007800000 */
[----:B------:R-:W-:Y:S01]  /*2060*/  @P1 FMUL R76, R76, R6 ;  /* 0x000000064c4c1220 */ /* 0x000fe20000400000 */
[----:B------:R-:W-:Y:S02]  /*2070*/  F2FP.BF16.F32.PACK_AB R50, R77, R68 ;  /* 0x000000444d32723e */ /* 0x000fe400000010ff */
[----:B------:R-:W-:Y:S01]  /*2080*/  @P0 FMNMX R3, R3, |R74|, !PT ;  /* 0x4000004a03030209 */ /* 0x000fe20007800000 */
[----:B------:R-:W-:Y:S01]  /*2090*/  @P1 FMUL R74, R74, R6 ;  /* 0x000000064a4a1220 */ /* 0x000fe20000400000 */
[----:B------:R-:W-:-:S04]  /*20a0*/  ISETP.GE.AND P0, PT, R4, UR12, PT ;  /* 0x0000000c04007c0c */ /* 0x000fc8000bf06270 */
[----:B------:R-:W-:-:S05]  /*20b0*/  F2FP.BF16.F32.PACK_AB R51, R74, R76 ;  /* 0x0000004c4a33723e */ /* 0x000fca00000010ff */
[----:B------:R2:W-:Y:S04]  /*20c0*/  STG.E.128 desc[UR4][R62.64], R48 ;  /* 0x000000303e007986 */ /* 0x0005e8000c101d04 */
[----:B------:R-:W-:Y:S05]  /*20d0*/  @!P0 BRA `(.L_x_10658) ;  /* 0xffffffe0005c8947 */ /* 0x000fea000383ffff */
.L_x_10656:
[----:B------:R-:W-:Y:S05]  /*20e0*/  BSYNC B0 ;  /* 0x0000000000007941 */ /* 0x000fea0003800000 */
.L_x_10655:
        /* <DEDUP_REMOVED lines=15> */
.L_x_10685:
        /* <DEDUP_REMOVED lines=28> */
.L_x_10688:
[----:B-1----:R-:W-:-:S07]  /*23a0*/  FMNMX R7, R3, R2, !PT ;  /* 0x0000000203077209 */ /* 0x002fce0007800000 */
.L_x_10662:
[----:B------:R-:W-:Y:S05]  /*23b0*/  BSYNC B0 ;  /* 0x0000000000007941 */ /* 0x000fea0003800000 */
.L_x_10661:
[----:B------:R-:W-:Y:S01]  /*23c0*/  ISETP.NE.AND P0, PT, R5, RZ, PT ;  /* 0x000000ff0500720c */ /* 0x000fe20003f05270 */
[----:B------:R-:W-:-:S12]  /*23d0*/  BSSY B0, `(.L_x_10659) ;  /* 0x0000004000007945 */ /* 0x000fd80003800000 */
[----:B------:R-:W-:Y:S05]  /*23e0*/  @P0 BRA `(.L_x_10664) ;  /* 0x0000000000080947 */ /* 0x000fea0003800000 */
[----:B0-----:R-:W0:Y:S02]  /*23f0*/  LDC.64 R2, c[0x0][0x288] ;  /* 0x0000a200ff027b82 */ /* 0x001e240000000a00 */
[----:B0-----:R1:W-:Y:S02]  /*2400*/  REDG.E.MAX.S32.STRONG.GPU desc[UR4][R2.64], R7 ;  /* 0x000000070200798e */ /* 0x0013e4000d10e384 */
.L_x_10664:
[----:B------:R-:W-:Y:S05]  /*2410*/  BSYNC B0 ;  /* 0x0000000000007941 */ /* 0x000fea0003800000 */
.L_x_10659:
        /* <DEDUP_REMOVED lines=14> */
[----:B0-2---:R-:W-:Y:S05]  /*2500*/  CALL.REL.NOINC `($__internal_156_$__cuda_sm20_rcp_rn_f32_slowpath) ;  /* 0x0000000c00047944 */ /* 0x005fea0003c00000 */
[----:B------:R-:W-:Y:S01]  /*2510*/  MOV R5, R0 ;  /* 0x0000000000057202 */ /* 0x000fe20000000f00 */
[----:B------:R-:W-:Y:S06]  /*2520*/  BRA `(.L_x_10666) ;  /* 0x0000000000107947 */ /* 0x000fec0003800000 */
.L_x_10665:
[----:B------:R-:W3:Y:S02]  /*2530*/  MUFU.RCP R5, R6 ;  /* 0x0000000600057308 */ /* 0x000ee40000001000 */
[----:B---3--:R-:W-:-:S04]  /*2540*/  FFMA R0, R5, R6, -1 ;  /* 0xbf80000005007423 */ /* 0x008fc80000000006 */
[----:B------:R-:W-:-:S04]  /*2550*/  FADD.FTZ R0, -R0, -RZ ;  /* 0x800000ff00007221 */ /* 0x000fc80000010100 */
[----:B------:R-:W-:-:S07]  /*2560*/  FFMA R5, R5, R0, R5 ;  /* 0x0000000005057223 */ /* 0x000fce0000000005 */
.L_x_10666:
[----:B01----:R-:W0:Y:S02]  /*2570*/  LDC.64 R2, c[0x0][0x280] ;  /* 0x0000a000ff027b82 */ /* 0x003e240000000a00 */
[----:B0-----:R-:W-:Y:S01]  /*2580*/  STG.E desc[UR4][R2.64], R5 ;  /* 0x0000000502007986 */ /* 0x001fe2000c101904 */
[----:B------:R-:W-:Y:S05]  /*2590*/  EXIT ;  /* 0x000000000000794d */ /* 0x000fea0003800000 */
.L_x_10657:
[----:B------:R-:W-:Y:S01]  /*25a0*/  HFMA2.MMA R71, -RZ, RZ, 0, 5.9604644775390625e-08 ;  /* 0x00000001ff477435 */ /* 0x000fe200000001ff */
[----:B------:R-:W-:Y:S01]  /*25b0*/  BSSY B1, `(.L_x_10667) ;  /* 0x0000006000017945 */ /* 0x000fe20003800000 */
[----:B------:R-:W-:Y:S01]  /*25c0*/  MOV R70, 0x1f ;  /* 0x0000001f00467802 */ /* 0x000fe20000000f00 */
[----:B------:R-:W-:-:S08]  /*25d0*/  IMAD.MOV.U32 R69, RZ, RZ, -0x1 ;  /* 0xffffffffff457424 */ /* 0x000fd000078e00ff */
[----:B-1---5:R-:W-:Y:S05]  /*25e0*/  WARPSYNC.COLLECTIVE R69, `(.L_x_10668) ;  /* 0x0000000045087348 */ /* 0x022fea0003c00000 */
[----:B------:R0:W2:Y:S02]  /*25f0*/  SHFL.BFLY P2, R73, R72, R71, R70 ;  /* 0x0c00004748497389 */ /* 0x0000a40000040046 */
[----:B012--5:R-:W-:Y:S01]  /*2600*/  ENDCOLLECTIVE ;  /* 0x000000000000791b */ /* 0x027fe20003800000 */
.L_x_10668:
[----:B------:R-:W-:Y:S05]  /*2610*/  BSYNC B1 ;  /* 0x0000000000017941 */ /* 0x000fea0003800000 */
.L_x_10667:
[----:B------:R-:W-:Y:S01]  /*2620*/  HFMA2.MMA R71, -RZ, RZ, 0, 1.1920928955078125e-07 ;  /* 0x00000002ff477435 */ /* 0x000fe200000001ff */
[----:B------:R-:W-:Y:S01]  /*2630*/  FADD R72, R72, R73 ;  /* 0x0000004948487221 */ /* 0x000fe20000000000 */
[----:B------:R-:W-:Y:S02]  /*2640*/  MOV R70, 0x1f ;  /* 0x0000001f00467802 */ /* 0x000fe40000000f00 */
[----:B------:R-:W-:-:S07]  /*2650*/  MOV R69, 0xffffffff ;  /* 0xffffffff00457802 */ /* 0x000fce0000000f00 */
[----:B------:R-:W-:Y:S05]  /*2660*/  WARPSYNC.COLLECTIVE R69, `(.L_x_10669) ;  /* 0x0000000045087348 */ /* 0x000fea0003c00000 */
[----:B------:R0:W1:Y:S02]  /*2670*/  SHFL.BFLY P2, R73, R72, R71, R70 ;  /* 0x0c00004748497389 */ /* 0x0000640000040046 */
[----:B01----:R-:W-:Y:S01]  /*2680*/  ENDCOLLECTIVE ;  /* 0x000000000000791b */ /* 0x003fe20003800000 */
.L_x_10669:
[----:B------:R-:W-:Y:S01]  /*2690*/  HFMA2.MMA R71, -RZ, RZ, 0, 2.384185791015625e-07 ;  /* 0x00000004ff477435 */ /* 0x000fe200000001ff */
[----:B------:R-:W-:-:S05]  /*26a0*/  FADD R75, R72, R73 ;  /* 0x00000049484b7221 */ /* 0x000fca0000000000 */
[----:B------:R-:W-:-:S07]  /*26b0*/  MOV R72, R75 ;  /* 0x0000004b00487202 */ /* 0x000fce0000000f00 */
[----:B------:R-:W-:Y:S05]  /*26c0*/  WARPSYNC.COLLECTIVE R69, `(.L_x_10670) ;  /* 0x0000000045087348 */ /* 0x000fea0003c00000 */
[----:B------:R0:W1:Y:S02]  /*26d0*/  SHFL.BFLY P2, R73, R72, R71, R70 ;  /* 0x0c00004748497389 */ /* 0x0000640000040046 */
[----:B01----:R-:W-:Y:S01]  /*26e0*/  ENDCOLLECTIVE ;  /* 0x000000000000791b */ /* 0x003fe20003800000 */
.L_x_10670:
[----:B------:R-:W-:Y:S01]  /*26f0*/  HFMA2.MMA R71, -RZ, RZ, 0, 4.76837158203125e-07 ;  /* 0x00000008ff477435 */ /* 0x000fe200000001ff */
[----:B------:R-:W-:-:S05]  /*2700*/  FADD R77, R75, R73 ;  /* 0x000000494b4d7221 */ /* 0x000fca0000000000 */
[----:B------:R-:W-:-:S07]  /*2710*/  MOV R72, R77 ;  /* 0x0000004d00487202 */ /* 0x000fce0000000f00 */
[----:B------:R-:W-:Y:S05]  /*2720*/  WARPSYNC.COLLECTIVE R69, `(.L_x_10671) ;  /* 0x0000000045087348 */ /* 0x000fea0003c00000 */
[----:B------:R0:W1:Y:S02]  /*2730*/  SHFL.BFLY P2, R73, R72, R71, R70 ;  /* 0x0c00004748497389 */ /* 0x0000640000040046 */
[----:B01----:R-:W-:Y:S01]  /*2740*/  ENDCOLLECTIVE ;  /* 0x000000000000791b */ /* 0x003fe20003800000 */
.L_x_10671:
[----:B------:R-:W-:Y:S01]  /*2750*/  HFMA2.MMA R71, -RZ, RZ, 0, 9.5367431640625e-07 ;  /* 0x00000010ff477435 */ /* 0x000fe200000001ff */
[----:B------:R-:W-:-:S05]  /*2760*/  FADD R77, R77, R73 ;  /* 0x000000494d4d7221 */ /* 0x000fca0000000000 */
[----:B------:R-:W-:-:S07]  /*2770*/  MOV R72, R77 ;  /* 0x0000004d00487202 */ /* 0x000fce0000000f00 */
[----:B------:R-:W-:Y:S05]  /*2780*/  WARPSYNC.COLLECTIVE R69, `(.L_x_10672) ;  /* 0x0000000045087348 */ /* 0x000fea0003c00000 */
[----:B------:R0:W1:Y:S02]  /*2790*/  SHFL.BFLY P2, R73, R72, R71, R70 ;  /* 0x0c00004748497389 */ /* 0x0000640000040046 */
[----:B01----:R-:W-:Y:S01]  /*27a0*/  ENDCOLLECTIVE ;  /* 0x000000000000791b */ /* 0x003fe20003800000 */
.L_x_10672:
        /* <DEDUP_REMOVED lines=67> */
[----:B------:R-:W-:Y:S01]  /*2be0*/  FFMA R72, R74, R74, R69 ;  /* 0x0000004a4a487223 */ /* 0x000fe20000000045 */
[----:B------:R-:W-:-:S07]  /*2bf0*/  MOV R69, 0xffffffff ;  /* 0xffffffff00457802 */ /* 0x000fce0000000f00 */
[----:B------:R-:W-:Y:S05]  /*2c00*/  WARPSYNC.COLLECTIVE R69, `(.L_x_10673) ;  /* 0x0000000045087348 */ /* 0x000fea0003c00000 */
[----:B------:R0:W1:Y:S02]  /*2c10*/  SHFL.BFLY P2, R73, R72, R71, R70 ;  /* 0x0c00004748497389 */ /* 0x0000640000040046 */
[----:B01----:R-:W-:Y:S01]  /*2c20*/  ENDCOLLECTIVE ;  /* 0x000000000000791b */ /* 0x003fe20003800000 */
.L_x_10673:
[----:B------:R-:W-:Y:S01]  /*2c30*/  HFMA2.MMA R71, -RZ, RZ, 0, 1.1920928955078125e-07 ;  /* 0x00000002ff477435 */ /* 0x000fe200000001ff */
[----:B------:R-:W-:-:S05]  /*2c40*/  FADD R75, R72, R73 ;  /* 0x00000049484b7221 */ /* 0x000fca0000000000 */
[----:B------:R-:W-:-:S07]  /*2c50*/  MOV R72, R75 ;  /* 0x0000004b00487202 */ /* 0x000fce0000000f00 */
[----:B------:R-:W-:Y:S05]  /*2c60*/  WARPSYNC.COLLECTIVE R69, `(.L_x_10674) ;  /* 0x0000000045087348 */ /* 0x000fea0003c00000 */
[----:B------:R0:W1:Y:S02]  /*2c70*/  SHFL.BFLY P2, R73, R72, R71, R70 ;  /* 0x0c00004748497389 */ /* 0x0000640000040046 */
[----:B01----:R-:W-:Y:S01]  /*2c80*/  ENDCOLLECTIVE ;  /* 0x000000000000791b */ /* 0x003fe20003800000 */
.L_x_10674:
[----:B------:R-:W-:Y:S01]  /*2c90*/  HFMA2.MMA R71, -RZ, RZ, 0, 2.384185791015625e-07 ;  /* 0x00000004ff477435 */ /* 0x000fe200000001ff */
[----:B------:R-:W-:-:S05]  /*2ca0*/  FADD R77, R75, R73 ;  /* 0x000000494b4d7221 */ /* 0x000fca0000000000 */
[----:B------:R-:W-:-:S07]  /*2cb0*/  MOV R72, R77 ;  /* 0x0000004d00487202 */ /* 0x000fce0000000f00 */
[----:B------:R-:W-:Y:S05]  /*2cc0*/  WARPSYNC.COLLECTIVE R69, `(.L_x_10675) ;  /* 0x0000000045087348 */ /* 0x000fea0003c00000 */
[----:B------:R0:W1:Y:S02]  /*2cd0*/  SHFL.BFLY P2, R73, R72, R71, R70 ;  /* 0x0c00004748497389 */ /* 0x0000640000040046 */
[----:B01----:R-:W-:Y:S01]  /*2ce0*/  ENDCOLLECTIVE ;  /* 0x000000000000791b */ /* 0x003fe20003800000 */
.L_x_10675:
[----:B------:R-:W-:Y:S01]  /*2cf0*/  HFMA2.MMA R71, -RZ, RZ, 0, 4.76837158203125e-07 ;  /* 0x00000008ff477435 */ /* 0x000fe200000001ff */
[----:B------:R-:W-:-:S05]  /*2d00*/  FADD R77, R77, R73 ;  /* 0x000000494d4d7221 */ /* 0x000fca0000000000 */
[----:B------:R-:W-:-:S07]  /*2d10*/  MOV R72, R77 ;  /* 0x0000004d00487202 */ /* 0x000fce0000000f00 */
[----:B------:R-:W-:Y:S05]  /*2d20*/  WARPSYNC.COLLECTIVE R69, `(.L_x_10676) ;  /* 0x0000000045087348 */ /* 0x000fea0003c00000 */
[----:B------:R0:W1:Y:S02]  /*2d30*/  SHFL.BFLY P2, R73, R72, R71, R70 ;  /* 0x0c00004748497389 */ /* 0x0000640000040046 */
[----:B01----:R-:W-:Y:S01]  /*2d40*/  ENDCOLLECTIVE ;  /* 0x000000000000791b */ /* 0x003fe20003800000 */
.L_x_10676:
[----:B------:R-:W-:Y:S01]  /*2d50*/  HFMA2.MMA R71, -RZ, RZ, 0, 9.5367431640625e-07 ;  /* 0x00000010ff477435 */ /* 0x000fe200000001ff */
[----:B------:R-:W-:-:S05]  /*2d60*/  FADD R75, R77, R73 ;  /* 0x000000494d4b7221 */ /* 0x000fca0000000000 */
[----:B------:R-:W-:-:S07]  /*2d70*/  MOV R72, R75 ;  /* 0x0000004b00487202 */ /* 0x000fce0000000f00 */
[----:B------:R-:W-:Y:S05]  /*2d80*/  WARPSYNC.COLLECTIVE R69, `(.L_x_10677) ;  /* 0x0000000045087348 */ /* 0x000fea0003c00000 */
[----:B------:R0:W1:Y:S02]  /*2d90*/  SHFL.BFLY P2, R73, R72, R71, R70 ;  /* 0x0c00004748497389 */ /* 0x0000640000040046 */
[----:B01----:R-:W-:Y:S01]  /*2da0*/  ENDCOLLECTIVE ;  /* 0x000000000000791b */ /* 0x003fe20003800000 */
.L_x_10677:
[----:B------:R-:W-:Y:S05]  /*2db0*/  BRA `(.L_x_10678) ;  /* 0xffffffdc00f87947 */ /* 0x000fea000383ffff */
.L_x_10660:
[----:B------:R-:W-:Y:S01]  /*2dc0*/  HFMA2.MMA R8, -RZ, RZ, 0, 9.5367431640625e-07 ;  /* 0x00000010ff087435 */ /* 0x000fe200000001ff */
[----:B------:R-:W-:Y:S01]  /*2dd0*/  BSSY B0, `(.L_x_10679) ;  /* 0x0000007000007945 */ /* 0x000fe20003800000 */
[----:B------:R-:W-:Y:S02]  /*2de0*/  MOV R0, R3 ;  /* 0x0000000300007202 */ /* 0x000fe40000000f00 */
[----:B------:R-:W-:Y:S02]  /*2df0*/  MOV R11, 0x1f ;  /* 0x0000001f000b7802 */ /* 0x000fe40000000f00 */
[----:B------:R-:W-:-:S07]  /*2e00*/  MOV R69, 0xffffffff ;  /* 0xffffffff00457802 */ /* 0x000fce0000000f00 */
[----:B--2--5:R-:W-:Y:S05]  /*2e10*/  WARPSYNC.COLLECTIVE R69, `(.L_x_10680) ;  /* 0x0000000045087348 */ /* 0x024fea0003c00000 */
[----:B------:R0:W1:Y:S02]  /*2e20*/  SHFL.DOWN P0, R4, R0, R8, R11 ;  /* 0x0800000800047389 */ /* 0x000064000000000b */
[----:B012--5:R-:W-:Y:S01]  /*2e30*/  ENDCOLLECTIVE ;  /* 0x000000000000791b */ /* 0x027fe20003800000 */
.L_x_10680:
[----:B------:R-:W-:Y:S05]  /*2e40*/  BSYNC B0 ;  /* 0x0000000000007941 */ /* 0x000fea0003800000 */
.L_x_10679:
[----:B------:R-:W-:Y:S01]  /*2e50*/  MOV R0, R4 ;  /* 0x0000000400007202 */ /* 0x000fe20000000f00 */
[----:B------:R-:W-:Y:S01]  /*2e60*/  HFMA2.MMA R8, -RZ, RZ, 0, 4.76837158203125e-07 ;  /* 0x00000008ff087435 */ /* 0x000fe200000001ff */
[----:B------:R-:W-:Y:S01]  /*2e70*/  MOV R11, 0x1f ;  /* 0x0000001f000b7802 */ /* 0x000fe20000000f00 */
[----:B------:R-:W-:Y:S01]  /*2e80*/  IMAD.MOV.U32 R69, RZ, RZ, -0x1 ;  /* 0xffffffffff457424 */ /* 0x000fe200078e00ff */
[----:B------:R-:W-:-:S08]  /*2e90*/  FMNMX R0, R0, R3, !PT ;  /* 0x0000000300007209 */ /* 0x000fd00007800000 */
[----:B------:R-:W-:Y:S05]  /*2ea0*/  WARPSYNC.COLLECTIVE R69, `(.L_x_10681) ;  /* 0x0000000045087348 */ /* 0x000fea0003c00000 */
[----:B------:R0:W1:Y:S02]  /*2eb0*/  SHFL.DOWN P0, R4, R0, R8, R11 ;  /* 0x0800000800047389 */ /* 0x000064000000000b */
[----:B01----:R-:W-:Y:S01]  /*2ec0*/  ENDCOLLECTIVE ;  /* 0x000000000000791b */ /* 0x003fe20003800000 */
.L_x_10681:
[----:B------:R-:W-:Y:S01]  /*2ed0*/  HFMA2.MMA R8, -RZ, RZ, 0, 2.384185791015625e-07 ;  /* 0x00000004ff087435 */ /* 0x000fe200000001ff */
[----:B------:R-:W-:-:S04]  /*2ee0*/  MOV R7, R4 ;  /* 0x0000000400077202 */ /* 0x000fc80000000f00 */
[----:B------:R-:W-:-:S04]  /*2ef0*/  FMNMX R7, R0, R7, !PT ;  /* 0x0000000700077209 */ /* 0x000fc80007800000 */
[----:B------:R-:W-:-:S07]  /*2f00*/  MOV R0, R7 ;  /* 0x0000000700007202 */ /* 0x000fce0000000f00 */
[----:B------:R-:W-:Y:S05]  /*2f10*/  WARPSYNC.COLLECTIVE R69, `(.L_x_10682) ;  /* 0x0000000045087348 */ /* 0x000fea0003c00000 */
[----:B------:R0:W1:Y:S02]  /*2f20*/  SHFL.DOWN P0, R4, R0, R8, R11 ;  /* 0x0800000800047389 */ /* 0x000064000000000b */
[----:B01----:R-:W-:Y:S01]  /*2f30*/  ENDCOLLECTIVE ;  /* 0x000000000000791b */ /* 0x003fe20003800000 */
.L_x_10682:
[----:B------:R-:W-:Y:S01]  /*2f40*/  HFMA2.MMA R8, -RZ, RZ, 0, 1.1920928955078125e-07 ;  /* 0x00000002ff087435 */ /* 0x000fe200000001ff */
[----:B------:R-:W-:-:S04]  /*2f50*/  MOV R2, R4 ;  /* 0x0000000400027202 */ /* 0x000fc80000000f00 */
[----:B------:R-:W-:-:S04]  /*2f60*/  FMNMX R2, R7, R2, !PT ;  /* 0x0000000207027209 */ /* 0x000fc80007800000 */
[----:B------:R-:W-:-:S07]  /*2f70*/  MOV R0, R2 ;  /* 0x0000000200007202 */ /* 0x000fce0000000f00 */
[----:B------:R-:W-:Y:S05]  /*2f80*/  WARPSYNC.COLLECTIVE R69, `(.L_x_10683) ;  /* 0x0000000045087348 */ /* 0x000fea0003c00000 */
[----:B------:R0:W1:Y:S02]  /*2f90*/  SHFL.DOWN P0, R4, R0, R8, R11 ;  /* 0x0800000800047389 */ /* 0x000064000000000b */
[----:B01----:R-:W-:Y:S01]  /*2fa0*/  ENDCOLLECTIVE ;  /* 0x000000000000791b */ /* 0x003fe20003800000 */
.L_x_10683:
[----:B------:R-:W-:Y:S01]  /*2fb0*/  HFMA2.MMA R8, -RZ, RZ, 0, 5.9604644775390625e-08 ;  /* 0x00000001ff087435 */ /* 0x000fe200000001ff */
[----:B------:R-:W-:-:S04]  /*2fc0*/  MOV R9, R4 ;  /* 0x0000000400097202 */ /* 0x000fc80000000f00 */
[----:B------:R-:W-:-:S04]  /*2fd0*/  FMNMX R9, R2, R9, !PT ;  /* 0x0000000902097209 */ /* 0x000fc80007800000 */
[----:B------:R-:W-:-:S07]  /*2fe0*/  MOV R0, R9 ;  /* 0x0000000900007202 */ /* 0x000fce0000000f00 */
[----:B------:R-:W-:Y:S05]  /*2ff0*/  WARPSYNC.COLLECTIVE R69, `(.L_x_10684) ;  /* 0x0000000045087348 */ /* 0x000fea0003c00000 */
[----:B------:R0:W1:Y:S02]  /*3000*/  SHFL.DOWN P0, R4, R0, R8, R11 ;  /* 0x0800000800047389 */ /* 0x000064000000000b */
[----:B01----:R-:W-:Y:S01]  /*3010*/  ENDCOLLECTIVE ;  /* 0x000000000000791b */ /* 0x003fe20003800000 */
.L_x_10684:
[----:B------:R-:W-:Y:S05]  /*3020*/  BRA `(.L_x_10685) ;  /* 0xfffffff0006c7947 */ /* 0x000fea000383ffff */
.L_x_10663:
[----:B------:R-:W-:Y:S01]  /*3030*/  HFMA2.MMA R11, -RZ, RZ, 0, 1.847743988037109375e-06 ;  /* 0x0000001fff0b7435 */ /* 0x000fe200000001ff */
[----:B------:R-:W-:Y:S02]  /*3040*/  MOV R8, 0x2 ;  /* 0x0000000200087802 */ /* 0x000fe40000000f00 */
[----:B------:R-:W-:-:S08]  /*3050*/  MOV R69, 0xffffffff ;  /* 0xffffffff00457802 */ /* 0x000fd00000000f00 */
[----:B012--5:R-:W-:Y:S05]  /*3060*/  WARPSYNC.COLLECTIVE R69, `(.L_x_10686) ;  /* 0x0000000045087348 */ /* 0x027fea0003c00000 */
[----:B-1----:R1:W3:Y:S02]  /*3070*/  SHFL.DOWN P0, R4, R0, R8, R11 ;  /* 0x0800000800047389 */ /* 0x0022e4000000000b */
[----:B0123-5:R-:W-:Y:S01]  /*3080*/  ENDCOLLECTIVE ;  /* 0x000000000000791b */ /* 0x02ffe20003800000 */
.L_x_10686:
[----:B------:R-:W-:Y:S01]  /*3090*/  HFMA2.MMA R8, -RZ, RZ, 0, 5.9604644775390625e-08 ;  /* 0x00000001ff087435 */ /* 0x000fe200000001ff */
[----:B------:R-:W-:-:S04]  /*30a0*/  MOV R3, R4 ;  /* 0x0000000400037202 */ /* 0x000fc80000000f00 */
[----:B------:R-:W-:-:S04]  /*30b0*/  FMNMX R3, R3, R0, !PT ;  /* 0x0000000003037209 */ /* 0x000fc80007800000 */
[----:B------:R-:W-:-:S07]  /*30c0*/  MOV R0, R3 ;  /* 0x0000000300007202 */ /* 0x000fce0000000f00 */
[----:B------:R-:W-:Y:S05]  /*30d0*/  WARPSYNC.COLLECTIVE R69, `(.L_x_10687) ;  /* 0x0000000045087348 */ /* 0x000fea0003c00000 */
[----:B------:R0:W1:Y:S02]  /*30e0*/  SHFL.DOWN P0, R4, R0, R8, R11 ;  /* 0x0800000800047389 */ /* 0x000064000000000b */
[----:B01----:R-:W-:Y:S01]  /*30f0*/  ENDCOLLECTIVE ;  /* 0x000000000000791b */ /* 0x003fe20003800000 */
.L_x_10687:
[----:B------:R-:W-:Y:S01]  /*3100*/  MOV R2, R4 ;  /* 0x0000000400027202 */ /* 0x000fe20000000f00 */
[----:B------:R-:W-:Y:S06]  /*3110*/  BRA `(.L_x_10688) ;  /* 0xfffffff000a07947 */ /* 0x000fec000383ffff */
        .weak           $__internal_156_$__cuda_sm20_rcp_rn_f32_slowpath
        .type           $__internal_156_$__cuda_sm20_rcp_rn_f32_slowpath,@function
        .size           $__internal_156_$__cuda_sm20_rcp_rn_f32_slowpath,(.L_x_14492 - $__internal_156_$__cuda_sm20_rcp_rn_f32_slowpath)
$__internal_156_$__cuda_sm20_rcp_rn_f32_slowpath:
        /* <DEDUP_REMOVED lines=15> */
.L_x_10689:
        /* <DEDUP_REMOVED lines=33> */
.L_x_10691:
[----:B------:R0:W1:Y:S02]  /*3420*/  MUFU.RCP R0, R6 ;  /* 0x0000000600007308 */ /* 0x0000640000001000 */
.L_x_10690:
[----:B------:R-:W-:Y:S02]  /*3430*/  MOV R2, R7 ;  /* 0x0000000700027202 */ /* 0x000fe40000000f00 */
[----:B------:R-:W-:-:S04]  /*3440*/  MOV R3, 0x0 ;  /* 0x0000000000037802 */ /* 0x000fc80000000f00 */
[----:B0123--:R-:W-:Y:S05]  /*3450*/  RET.REL.NODEC R2 `(_ZN18transformer_engine13normalization19ln_fwd_tuned_kernelINS0_13Kernel_traitsI13__nv_bfloat16S3_S3_fjLj1024ELj1ELj4ELj1ELj16ENS0_18Kernel_traits_baseILj1024ES3_S3_S3_fjLj128EEEEEEEvNS0_19ForwardKernelParamsE) ;  /* 0xffffffc802e87950 */ /* 0x00ffea0003c3ffff */
.L_x_10692:
        /* <DEDUP_REMOVED lines=10> */
.L_x_14492:


//--------------------- .text._ZN18transformer_engine13normalization19ln_fwd_tuned_kernelINS0_13Kernel_traitsIff6__halffjLj1024ELj1ELj4ELj1ELj16ENS0_18Kernel_traits_baseILj1024EffS3_fjLj128EEEEEEEvNS0_19ForwardKernelParamsE --------------------------
	.section	.text._ZN18transformer_engine13normalization19ln_fwd_tuned_kernelINS0_13Kernel_traitsIff6__halffjLj1024ELj1ELj4ELj1ELj16ENS0_18Kernel_traits_baseILj1024EffS3_fjLj128EEEEEEEvNS0_19ForwardKernelParamsE,"ax",@progbits
	.align	128
        .global         _ZN18transformer_engine13normalization19ln_fwd_tuned_kernelINS0_13Kernel_traitsIff6__halffjLj1024ELj1ELj4ELj1ELj16ENS0_18Kernel_traits_baseILj1024EffS3_fjLj128EEEEEEEvNS0_19ForwardKernelParamsE
        .type           _ZN18transformer_engine13normalization19ln_fwd_tuned_kernelINS0_13Kernel_traitsIff6__halffjLj1024ELj1ELj4ELj1ELj16ENS0_18Kernel_traits_baseILj1024EffS3_fjLj128EEEEEEEvNS0_19ForwardKernelParamsE,@function
        .size           _ZN18transformer_engine13normalization19ln_fwd_tuned_kernelINS0_13Kernel_traitsIff6__halffjLj1024ELj1ELj4ELj1ELj16ENS0_18Kernel_traits_baseILj1024EffS3_fjLj128EEEEEEEvNS0_19ForwardKernelParamsE,(.L_x_14493 - _ZN18transformer_engine13normalization19ln_fwd_tuned_kernelINS0_13Kernel_traitsIff6__halffjLj1024ELj1ELj4ELj1ELj16ENS0_18Kernel_traits_baseILj1024EffS3_fjLj128EEEEEEEvNS0_19ForwardKernelParamsE)
        .other          _ZN18transformer_engine13normalization19ln_fwd_tuned_kernelINS0_13Kernel_traitsIff6__halffjLj1024ELj1ELj4ELj1ELj16ENS0_18Kernel_traits_baseILj1024EffS3_fjLj128EEEEEEEvNS0_19ForwardKernelParamsE,@"STO_CUDA_ENTRY STV_DEFAULT"
_ZN18transformer_engine13normalization19ln_fwd_tuned_kernelINS0_13Kernel_traitsIff6__halffjLj1024ELj1ELj4ELj1ELj16ENS0_18Kernel_traits_baseILj1024EffS3_fjLj128EEEEEEEvNS0_19ForwardKernelParamsE:
.text._ZN18transformer_engine13normalization19ln_fwd_tuned_kernelINS0_13Kernel_traitsIff6__halffjLj1024ELj1ELj4ELj1ELj16ENS0_18Kernel_traits_baseILj1024EffS3_fjLj128EEEEEEEvNS0_19ForwardKernelParamsE:
        /* <DEDUP_REMOVED lines=44> */
.L_x_10696:
        /* <DEDUP_REMOVED lines=144> */
.L_x_10716:
        /* <DEDUP_REMOVED lines=147> */
[----:B------:R-:W0:Y:S01]  /*14f0*/  F2F.F16.F32 R69, R69 ;  /* 0x0000004500457304 */ /* 0x000e220000200800 */
[----:B------:R-:W-:Y:S01]  /*1500*/  F2FP.F16.F32.PACK_AB R96, RZ, R70 ;  /* 0x00000046ff60723e */ /* 0x000fe200000000ff */
[----:B------:R-:W-:Y:S01]  /*1510*/  FFMA R93, R68, R93, R65 ;  /* 0x0000005d445d7223 */ /* 0x000fe20000000041 */
[----:B------:R-:W-:Y:S01]  /*1520*/  @P0 FMNMX R101, R101, |R107|, !PT ;  /* 0x4000006b65650209 */ /* 0x000fe20007800000 */
[----:B------:R-:W-:Y:S01]  /*1530*/  FADD R70, R35, 1 ;  /* 0x3f80000023467421 */ /* 0x000fe20000000000 */
[----:B------:R-:W-:Y:S01]  /*1540*/  PRMT R68, R96, 0x7610, R68 ;  /* 0x0000761060447816 */ /* 0x000fe20000000044 */
[-C--:B------:R-:W-:Y:S01]  /*1550*/  @P1 FMUL R73, R73, R104.reuse ;  /* 0x0000006849491220 */ /* 0x080fe20000400000 */
[----:B------:R-:W-:Y:S01]  /*1560*/  @P0 FMNMX R101, R101, |R83|, !PT ;  /* 0x4000005365650209 */ /* 0x000fe20007800000 */
[----:B------:R-:W1:Y:S01]  /*1570*/  F2F.F16.F32 R71, R71 ;  /* 0x0000004700477304 */ /* 0x000e620000200800 */
[----:B------:R-:W-:Y:S01]  /*1580*/  LOP3.LUT R68, R68, 0xffff, RZ, 0xc0, !PT ;  /* 0x0000ffff44447812 */ /* 0x000fe200078ec0ff */
[----:B------:R-:W-:Y:S01]  /*1590*/  @P1 FMUL R78, R78, R104 ;  /* 0x000000684e4e1220 */ /* 0x000fe20000400000 */
[----:B------:R-:W-:Y:S01]  /*15a0*/  FFMA R82, R111, R82, R54 ;  /* 0x000000526f527223 */ /* 0x000fe20000000036 */
[----:B------:R-:W-:Y:S01]  /*15b0*/  FFMA R94, R95, R94, R66 ;  /* 0x0000005e5f5e7223 */ /* 0x000fe20000000042 */
[----:B------:R-:W-:Y:S01]  /*15c0*/  F2FP.F16.F32.PACK_AB R95, RZ, R0 ;  /* 0x00000000ff5f723e */ /* 0x000fe200000000ff */
[----:B------:R-:W-:Y:S01]  /*15d0*/  FMUL R0, R112, R99 ;  /* 0x0000006370007220 */ /* 0x000fe20000400000 */
[----:B------:R-:W-:Y:S01]  /*15e0*/  FSEL R70, R35, R70, !P3 ;  /* 0x0000004623467208 */ /* 0x000fe20005800000 */
[----:B------:R-:W-:Y:S01]  /*15f0*/  @P1 FMUL R74, R74, R104 ;  /* 0x000000684a4a1220 */ /* 0x000fe20000400000 */
[----:B------:R-:W-:Y:S01]  /*1600*/  @P0 FMNMX R101, R101, |R84|, !PT ;  /* 0x4000005465650209 */ /* 0x000fe20007800000 */
[----:B------:R-:W2:Y:S01]  /*1610*/  F2F.F16.F32 R73, R73 ;  /* 0x0000004900497304 */ /* 0x000ea20000200800 */
[----:B------:R-:W-:Y:S01]  /*1620*/  SHF.L.U64.HI R96, R68, 0x10, RZ ;  /* 0x0000001044607819 */ /* 0x000fe200000102ff */
[----:B------:R-:W-:Y:S01]  /*1630*/  FADD R109, R26, 1 ;  /* 0x3f8000001a6d7421 */ /* 0x000fe20000000000 */
[----:B------:R-:W-:Y:S01]  /*1640*/  @P0 FMNMX R101, R101, |R82|, !PT ;  /* 0x4000005265650209 */ /* 0x000fe20007800000 */
[----:B------:R-:W-:Y:S01]  /*1650*/  FFMA R0, R70, R0, R67 ;  /* 0x0000000046007223 */ /* 0x000fe20000000043 */
[----:B0-----:R-:W-:Y:S01]  /*1660*/  LOP3.LUT R96, R96, R69, RZ, 0xfc, !PT ;  /* 0x0000004560607212 */ /* 0x001fe200078efcff */
[----:B------:R-:W-:Y:S01]  /*1670*/  @P1 FMUL R72, R72, R104 ;  /* 0x0000006848481220 */ /* 0x000fe20000400000 */
[----:B-1----:R-:W-:Y:S01]  /*1680*/  SHF.L.U32 R71, R71, 0x10, RZ ;  /* 0x0000001047477819 */ /* 0x002fe200000006ff */
[----:B------:R-:W0:Y:S01]  /*1690*/  F2F.F16.F32 R78, R78 ;  /* 0x0000004e004e7304 */ /* 0x000e220000200800 */
[----:B------:R-:W-:Y:S01]  /*16a0*/  F2FP.F16.F32.PACK_AB R70, RZ, R74 ;  /* 0x0000004aff46723e */ /* 0x000fe200000000ff */
[----:B------:R-:W-:Y:S01]  /*16b0*/  FADD R108, R27, 1 ;  /* 0x3f8000001b6c7421 */ /* 0x000fe20000000000 */
[----:B------:R-:W-:Y:S01]  /*16c0*/  @P0 FMNMX R101, R101, |R106|, !PT ;  /* 0x4000006a65650209 */ /* 0x000fe20007800000 */
[-C--:B------:R-:W-:Y:S01]  /*16d0*/  @P1 FMUL R76, R76, R104.reuse ;  /* 0x000000684c4c1220 */ /* 0x080fe20000400000 */
[----:B------:R-:W-:Y:S01]  /*16e0*/  LOP3.LUT R69, R96, R71, RZ, 0xfc, !PT ;  /* 0x0000004760457212 */ /* 0x000fe200078efcff */
[-C--:B------:R-:W-:Y:S01]  /*16f0*/  @P1 FMUL R2, R2, R104.reuse ;  /* 0x0000006802021220 */ /* 0x080fe20000400000 */
[----:B------:R-:W-:Y:S01]  /*1700*/  FSEL R109, R26, R109, !P3 ;  /* 0x0000006d1a6d7208 */ /* 0x000fe20005800000 */
[----:B------:R-:W-:Y:S01]  /*1710*/  @P1 FMUL R75, R75, R104 ;  /* 0x000000684b4b1220 */ /* 0x000fe20000400000 */
[----:B------:R-:W-:Y:S01]  /*1720*/  F2FP.F16.F32.PACK_AB R72, RZ, R72 ;  /* 0x00000048ff48723e */ /* 0x000fe200000000ff */
[----:B------:R-:W1:Y:S01]  /*1730*/  F2F.F16.F32 R76, R76 ;  /* 0x0000004c004c7304 */ /* 0x000e620000200800 */
        /* <DEDUP_REMOVED lines=11> */
[----:B------:R-:W3:Y:S01]  /*17f0*/  F2F.F16.F32 R81, R81 ;  /* 0x0000005100517304 */ /* 0x000ee20000200800 */
[----:B--2---:R-:W-:Y:S01]  /*1800*/  LOP3.LUT R73, R72, R73, RZ, 0xfc, !PT ;  /* 0x0000004948497212 */ /* 0x004fe200078efcff */
[-C--:B------:R-:W-:Y:S01]  /*1810*/  @P1 FMUL R82, R82, R104.reuse ;  /* 0x0000006852521220 */ /* 0x080fe20000400000 */
[----:B0-----:R-:W-:Y:S01]  /*1820*/  SHF.L.U32 R78, R78, 0x10, RZ ;  /* 0x000000104e4e7819 */ /* 0x001fe200000006ff */
[----:B------:R-:W-:Y:S01]  /*1830*/  @P1 FMUL R106, R106, R104 ;  /* 0x000000686a6a1220 */ /* 0x000fe20000400000 */
[----:B------:R-:W-:Y:S01]  /*1840*/  F2FP.F16.F32.PACK_AB R72, RZ, R2 ;  /* 0x00000002ff48723e */ /* 0x000fe200000000ff */
[----:B------:R-:W-:Y:S01]  /*1850*/  @P1 FMUL R84, R84, R104 ;  /* 0x0000006854541220 */ /* 0x000fe20000400000 */
[----:B------:R-:W-:Y:S01]  /*1860*/  @P0 FMNMX R101, R101, |R86|, !PT ;  /* 0x4000005665650209 */ /* 0x000fe20007800000 */
[-C--:B------:R-:W-:Y:S01]  /*1870*/  @P1 FMUL R105, R105, R104.reuse ;  /* 0x0000006869691220 */ /* 0x080fe20000400000 */
[----:B------:R-:W-:Y:S01]  /*1880*/  F2FP.F16.F32.PACK_AB R2, RZ, R75 ;  /* 0x0000004bff02723e */ /* 0x000fe200000000ff */
[----:B------:R-:W-:Y:S01]  /*1890*/  @P1 FMUL R107, R107, R104 ;  /* 0x000000686b6b1220 */ /* 0x000fe20000400000 */
[----:B------:R-:W-:Y:S01]  /*18a0*/  LOP3.LUT R71, R73, R78, RZ, 0xfc, !PT ;  /* 0x0000004e49477212 */ /* 0x000fe200078efcff */
[----:B------:R-:W0:Y:S01]  /*18b0*/  F2F.F16.F32 R82, R82 ;  /* 0x0000005200527304 */ /* 0x000e220000200800 */
[----:B------:R-:W-:Y:S01]  /*18c0*/  PRMT R73, R72, 0x7610, R73 ;  /* 0x0000761048497816 */ /* 0x000fe20000000049 */
[----:B------:R-:W-:Y:S01]  /*18d0*/  @P1 FMUL R83, R83, R104 ;  /* 0x0000006853531220 */ /* 0x000fe20000400000 */
[----:B------:R-:W-:Y:S01]  /*18e0*/  @P0 FMNMX R101, R101, |R90|, !PT ;  /* 0x4000005a65650209 */ /* 0x000fe20007800000 */
[-C--:B------:R-:W-:Y:S01]  /*18f0*/  @P1 FMUL R86, R86, R104.reuse ;  /* 0x0000006856561220 */ /* 0x080fe20000400000 */
[----:B------:R-:W-:Y:S01]  /*1900*/  LOP3.LUT R72, R2, 0xffff, RZ, 0xc0, !PT ;  /* 0x0000ffff02487812 */ /* 0x000fe200078ec0ff */
[----:B------:R-:W-:Y:S01]  /*1910*/  @P1 FMUL R90, R90, R104 ;  /* 0x000000685a5a1220 */ /* 0x000fe20000400000 */
[----:B------:R-:W-:Y:S01]  /*1920*/  F2FP.F16.F32.PACK_AB R79, RZ, R79 ;  /* 0x0000004fff4f723e */ /* 0x000fe200000000ff */
[----:B------:R-:W2:Y:S01]  /*1930*/  F2F.F16.F32 R106, R106 ;  /* 0x0000006a006a7304 */ /* 0x000ea20000200800 */
[----:B------:R-:W-:Y:S01]  /*1940*/  @P0 FMNMX R101, R101, |R80|, !PT ;  /* 0x4000005065650209 */ /* 0x000fe20007800000 */
[-C--:B------:R-:W-:Y:S01]  /*1950*/  @P1 FMUL R89, R89, R104.reuse ;  /* 0x0000006859591220 */ /* 0x080fe20000400000 */
[----:B------:R-:W-:Y:S01]  /*1960*/  SHF.L.U64.HI R75, R72, 0x10, RZ ;  /* 0x00000010484b7819 */ /* 0x000fe200000102ff */
[-C--:B------:R-:W-:Y:S01]  /*1970*/  @P1 FMUL R88, R88, R104.reuse ;  /* 0x0000006858581220 */ /* 0x080fe20000400000 */
[----:B------:R-:W-:Y:S01]  /*1980*/  PRMT R2, R79, 0x7610, R2 ;  /* 0x000076104f027816 */ /* 0x000fe20000000002 */
[----:B------:R-:W-:Y:S01]  /*1990*/  @P1 FMUL R80, R80, R104 ;  /* 0x0000006850501220 */ /* 0x000fe20000400000 */
[----:B------:R-:W-:Y:S01]  /*19a0*/  @P0 FMNMX R101, R101, |R85|, !PT ;  /* 0x4000005565650209 */ /* 0x000fe20007800000 */
[----:B------:R-:W4:Y:S01]  /*19b0*/  F2F.F16.F32 R105, R105 ;  /* 0x0000006900697304 */ /* 0x000f220000200800 */
[----:B-1----:R-:W-:Y:S01]  /*19c0*/  LOP3.LUT R76, R75, R76, RZ, 0xfc, !PT ;  /* 0x0000004c4b4c7212 */ /* 0x002fe200078efcff */
[----:B------:R-:W-:Y:S01]  /*19d0*/  @P1 FMUL R85, R85, R104 ;  /* 0x0000006855551220 */ /* 0x000fe20000400000 */
[----:B------:R-:W-:Y:S01]  /*19e0*/  F2FP.F16.F32.PACK_AB R75, RZ, R77 ;  /* 0x0000004dff4b723e */ /* 0x000fe200000000ff */
[----:B------:R-:W1:Y:S01]  /*19f0*/  LDC R109, c[0x0][0x210] ;  /* 0x00008400ff6d7b82 */ /* 0x000e620000000800 */
[----:B------:R-:W-:-:S02]  /*1a00*/  LOP3.LUT R2, R2, 0xffff, RZ, 0xc0, !PT ;  /* 0x0000ffff02027812 */ /* 0x000fc400078ec0ff */
[----:B------:R-:W-:Y:S01]  /*1a10*/  @P0 FMNMX R101, R101, |R92|, !PT ;  /* 0x4000005c65650209 */ /* 0x000fe20007800000 */
[----:B------:R-:W4:Y:S01]  /*1a20*/  F2F.F16.F32 R107, R107 ;  /* 0x0000006b006b7304 */ /* 0x000f220000200800 */
[----:B------:R-:W-:Y:S01]  /*1a30*/  SHF.L.U64.HI R78, R2, 0x10, RZ ;  /* 0x00000010024e7819 */ /* 0x000fe200000102ff */
[----:B------:R-:W-:Y:S01]  /*1a40*/  @P1 FMUL R92, R92, R104 ;  /* 0x000000685c5c1220 */ /* 0x000fe20000400000 */
[----:B------:R-:W-:Y:S02]  /*1a50*/  PRMT R74, R75, 0x5410, R2 ;  /* 0x000054104b4a7816 */ /* 0x000fe40000000002 */
[----:B------:R-:W-:Y:S02]  /*1a60*/  F2FP.F16.F32.PACK_AB R2, RZ, R84 ;  /* 0x00000054ff02723e */ /* 0x000fe400000000ff */
[----:B------:R-:W-:Y:S01]  /*1a70*/  @P0 FMNMX R101, R101, |R91|, !PT ;  /* 0x4000005b65650209 */ /* 0x000fe20007800000 */
[----:B------:R-:W4:Y:S01]  /*1a80*/  F2F.F16.F32 R86, R86 ;  /* 0x0000005600567304 */ /* 0x000f220000200800 */
[----:B---3--:R-:W-:Y:S01]  /*1a90*/  SHF.L.U32 R81, R81, 0x10, RZ ;  /* 0x0000001051517819 */ /* 0x008fe200000006ff */
[----:B------:R-:W-:Y:S01]  /*1aa0*/  @P1 FMUL R91, R91, R104 ;  /* 0x000000685b5b1220 */ /* 0x000fe20000400000 */
[----:B------:R-:W-:-:S02]  /*1ab0*/  LOP3.LUT R2, R2, 0xffff, RZ, 0xc0, !PT ;  /* 0x0000ffff02027812 */ /* 0x000fc400078ec0ff */
[----:B------:R-:W-:Y:S02]  /*1ac0*/  F2FP.F16.F32.PACK_AB R77, RZ, R83 ;  /* 0x00000053ff4d723e */ /* 0x000fe400000000ff */
[----:B------:R-:W-:Y:S01]  /*1ad0*/  @P0 FMNMX R101, R101, |R87|, !PT ;  /* 0x4000005765650209 */ /* 0x000fe20007800000 */
[----:B------:R-:W3:Y:S01]  /*1ae0*/  F2F.F16.F32 R90, R90 ;  /* 0x0000005a005a7304 */ /* 0x000ee20000200800 */
[----:B------:R-:W-:Y:S01]  /*1af0*/  PRMT R72, R73, 0x5410, R72 ;  /* 0x0000541049487816 */ /* 0x000fe20000000048 */
[-C--:B------:R-:W-:Y:S01]  /*1b00*/  @P1 FMUL R87, R87, R104.reuse ;  /* 0x0000006857571220 */ /* 0x080fe20000400000 */
[----:B------:R-:W-:Y:S02]  /*1b10*/  LOP3.LUT R73, R76, R81, RZ, 0xfc, !PT ;  /* 0x000000514c497212 */ /* 0x000fe400078efcff */
[----:B------:R-:W-:Y:S02]  /*1b20*/  SHF.L.U64.HI R79, R2, 0x10, RZ ;  /* 0x00000010024f7819 */ /* 0x000fe400000102ff */
[----:B------:R-:W-:Y:S01]  /*1b30*/  PRMT R76, R77, 0x5410, R2 ;  /* 0x000054104d4c7816 */ /* 0x000fe20000000002 */
[----:B------:R-:W1:Y:S01]  /*1b40*/  F2F.F16.F32 R92, R92 ;  /* 0x0000005c005c7304 */ /* 0x000e620000200800 */
[----:B------:R-:W-:Y:S01]  /*1b50*/  @P0 FMNMX R101, R101, |R93|, !PT ;  /* 0x4000005d65650209 */ /* 0x000fe20007800000 */
[----:B------:R-:W-:Y:S01]  /*1b60*/  @P1 FMUL R93, R93, R104 ;  /* 0x000000685d5d1220 */ /* 0x000fe20000400000 */
[----:B------:R-:W-:-:S02]  /*1b70*/  F2FP.F16.F32.PACK_AB R2, RZ, R89 ;  /* 0x00000059ff02723e */ /* 0x000fc400000000ff */
[----:B0-----:R-:W-:Y:S02]  /*1b80*/  LOP3.LUT R79, R79, R82, RZ, 0xfc, !PT ;  /* 0x000000524f4f7212 */ /* 0x001fe400078efcff */
[----:B--2---:R-:W-:Y:S01]  /*1b90*/  SHF.L.U32 R106, R106, 0x10, RZ ;  /* 0x000000106a6a7819 */ /* 0x004fe200000006ff */
[----:B------:R-:W0:Y:S01]  /*1ba0*/  LDC.64 R82, c[0x0][0x258] ;  /* 0x00009600ff527b82 */ /* 0x000e220000000a00 */
[----:B------:R-:W-:Y:S01]  /*1bb0*/  @P0 FMNMX R101, R101, |R94|, !PT ;  /* 0x4000005e65650209 */ /* 0x000fe20007800000 */
[----:B------:R-:W-:Y:S01]  /*1bc0*/  @P1 FMUL R94, R94, R104 ;  /* 0x000000685e5e1220 */ /* 0x000fe20000400000 */
[----:B------:R-:W-:Y:S01]  /*1bd0*/  LOP3.LUT R2, R2, 0xffff, RZ, 0xc0, !PT ;  /* 0x0000ffff02027812 */ /* 0x000fe200078ec0ff */
[----:B------:R-:W2:Y:S01]  /*1be0*/  F2F.F16.F32 R91, R91 ;  /* 0x0000005b005b7304 */ /* 0x000ea20000200800 */
[----:B------:R-:W-:Y:S02]  /*1bf0*/  LOP3.LUT R77, R79, R106, RZ, 0xfc, !PT ;  /* 0x0000006a4f4d7212 */ /* 0x000fe400078efcff */
[----:B------:R-:W-:-:S02]  /*1c00*/  F2FP.F16.F32.PACK_AB R79, RZ, R88 ;  /* 0x00000058ff4f723e */ /* 0x000fc400000000ff */
[----:B------:R-:W-:Y:S01]  /*1c10*/  @P0 FMNMX R101, R101, |R0|, !PT ;  /* 0x4000000065650209 */ /* 0x000fe20007800000 */
[----:B------:R-:W1:Y:S01]  /*1c20*/  @!P2 LDC.64 R88, c[0x0][0x230] ;  /* 0x00008c00ff58ab82 */ /* 0x000e620000000a00 */
[----:B----4-:R-:W-:Y:S01]  /*1c30*/  LOP3.LUT R78, R78, R105, RZ, 0xfc, !PT ;  /* 0x000000694e4e7212 */ /* 0x010fe200078efcff */
[----:B------:R-:W-:Y:S01]  /*1c40*/  @P1 FMUL R0, R0, R104 ;  /* 0x0000006800001220 */ /* 0x000fe20000400000 */
[----:B------:R-:W-:Y:S01]  /*1c50*/  SHF.L.U32 R107, R107, 0x10, RZ ;  /* 0x000000106b6b7819 */ /* 0x000fe200000006ff */
[----:B------:R-:W4:Y:S01]  /*1c60*/  F2F.F16.F32 R94, R94 ;  /* 0x0000005e005e7304 */ /* 0x000f220000200800 */
[----:B------:R-:W-:Y:S02]  /*1c70*/  SHF.L.U64.HI R81, R2, 0x10, RZ ;  /* 0x0000001002517819 */ /* 0x000fe400000102ff */
[----:B------:R-:W-:Y:S02]  /*1c80*/  LOP3.LUT R75, R78, R107, RZ, 0xfc, !PT ;  /* 0x0000006b4e4b7212 */ /* 0x000fe400078efcff */
[----:B------:R-:W-:-:S02]  /*1c90*/  LOP3.LUT R81, R81, R86, RZ, 0xfc, !PT ;  /* 0x0000005651517212 */ /* 0x000fc400078efcff */
[----:B---3--:R-:W-:Y:S01]  /*1ca0*/  SHF.L.U32 R90, R90, 0x10, RZ ;  /* 0x000000105a5a7819 */ /* 0x008fe200000006ff */
[----:B------:R-:W3:Y:S01]  /*1cb0*/  F2F.F16.F32 R0, R0 ;  /* 0x0000000000007304 */ /* 0x000ee20000200800 */
[----:B------:R-:W-:Y:S02]  /*1cc0*/  PRMT R78, R79, 0x5410, R2 ;  /* 0x000054104f4e7816 */ /* 0x000fe40000000002 */
[----:B------:R-:W-:Y:S02]  /*1cd0*/  F2FP.F16.F32.PACK_AB R2, RZ, R85 ;  /* 0x00000055ff02723e */ /* 0x000fe400000000ff */
[----:B------:R-:W-:Y:S02]  /*1ce0*/  LOP3.LUT R79, R81, R90, RZ, 0xfc, !PT ;  /* 0x0000005a514f7212 */ /* 0x000fe400078efcff */
[----:B------:R-:W-:Y:S02]  /*1cf0*/  F2FP.F16.F32.PACK_AB R81, RZ, R93 ;  /* 0x0000005dff51723e */ /* 0x000fe400000000ff */
[----:B------:R-:W-:-:S02]  /*1d00*/  LOP3.LUT R2, R2, 0xffff, RZ, 0xc0, !PT ;  /* 0x0000ffff02027812 */ /* 0x000fc400078ec0ff */
[----:B------:R-:W-:Y:S01]  /*1d10*/  LOP3.LUT R81, R81, 0xffff, RZ, 0xc0, !PT ;  /* 0x0000ffff51517812 */ /* 0x000fe200078ec0ff */
[----:B-1----:R-:W-:Y:S01]  /*1d20*/  @!P2 IMAD.WIDE R88, R102, 0x4, R88 ;  /* 0x000000046658a825 */ /* 0x002fe200078e0258 */
[----:B------:R-:W-:Y:S02]  /*1d30*/  SHF.L.U64.HI R85, R2, 0x10, RZ ;  /* 0x0000001002557819 */ /* 0x000fe400000102ff */
[----:B------:R-:W-:Y:S02]  /*1d40*/  F2FP.F16.F32.PACK_AB R80, RZ, R80 ;  /* 0x00000050ff50723e */ /* 0x000fe400000000ff */
[----:B------:R-:W-:Y:S01]  /*1d50*/  SHF.L.U64.HI R93, R81, 0x10, RZ ;  /* 0x00000010515d7819 */ /* 0x000fe200000102ff */
[----:B------:R1:W-:Y:S01]  /*1d60*/  @!P2 STG.E desc[UR4][R88.64], R99 ;  /* 0x000000635800a986 */ /* 0x0003e2000c101904 */
[----:B------:R-:W-:Y:S02]  /*1d70*/  LOP3.LUT R92, R85, R92, RZ, 0xfc, !PT ;  /* 0x0000005c555c7212 */ /* 0x000fe400078efcff */
[----:B------:R-:W-:-:S02]  /*1d80*/  F2FP.F16.F32.PACK_AB R87, RZ, R87 ;  /* 0x00000057ff57723e */ /* 0x000fc400000000ff */
        /* <DEDUP_REMOVED lines=35> */
.L_x_10694:
[----:B------:R-:W-:Y:S05]  /*1fc0*/  BSYNC B0 ;  /* 0x0000000000007941 */ /* 0x000fea0003800000 */
.L_x_10693:
        /* <DEDUP_REMOVED lines=15> */
.L_x_10723:
        /* <DEDUP_REMOVED lines=28> */
.L_x_10726:
[----:B-1----:R-:W-:-:S07]  /*2280*/  FMNMX R5, R3, R2, !PT ;  /* 0x0000000203057209 */ /* 0x002fce0007800000 */
.L_x_10700:
[----:B------:R-:W-:Y:S05]  /*2290*/  BSYNC B0 ;  /* 0x0000000000007941 */ /* 0x000fea0003800000 */
.L_x_10699:
[----:B------:R-:W-:Y:S01]  /*22a0*/  ISETP.NE.AND P0, PT, R103, RZ, PT ;  /* 0x000000ff6700720c */ /* 0x000fe20003f05270 */
[----:B------:R-:W-:-:S12]  /*22b0*/  BSSY B0, `(.L_x_10697) ;  /* 0x0000004000007945 */ /* 0x000fd80003800000 */
[----:B------:R-:W-:Y:S05]  /*22c0*/  @P0 BRA `(.L_x_10702) ;  /* 0x0000000000080947 */ /* 0x000fea0003800000 */
[----:B0-----:R-:W0:Y:S02]  /*22d0*/  LDC.64 R2, c[0x0][0x288] ;  /* 0x0000a200ff027b82 */ /* 0x001e240000000a00 */
[----:B0-----:R1:W-:Y:S02]  /*22e0*/  REDG.E.MAX.S32.STRONG.GPU desc[UR4][R2.64], R5 ;  /* 0x000000050200798e */ /* 0x0013e4000d10e384 */
.L_x_10702:
[----:B------:R-:W-:Y:S05]  /*22f0*/  BSYNC B0 ;  /* 0x0000000000007941 */ /* 0x000fea0003800000 */
.L_x_10697:
        /* <DEDUP_REMOVED lines=15> */
[----:B01----:R-:W-:Y:S05]  /*23f0*/  CALL.REL.NOINC `($__internal_157_$__cuda_sm20_rcp_rn_f32_slowpath) ;  /* 0x0000000c00007944 */ /* 0x003fea0003c00000 */
[----:B------:R-:W-:Y:S05]  /*2400*/  BRA `(.L_x_10704) ;  /* 0x0000000000107947 */ /* 0x000fea0003800000 */
.L_x_10703:
[----:B-1----:R-:W1:Y:S02]  /*2410*/  MUFU.RCP R5, R104 ;  /* 0x0000006800057308 */ /* 0x002e640000001000 */
[----:B-1----:R-:W-:-:S04]  /*2420*/  FFMA R0, R5, R104, -1 ;  /* 0xbf80000005007423 */ /* 0x002fc80000000068 */
[----:B------:R-:W-:-:S04]  /*2430*/  FADD.FTZ R0, -R0, -RZ ;  /* 0x800000ff00007221 */ /* 0x000fc80000010100 */
[----:B------:R-:W-:-:S07]  /*2440*/  FFMA R5, R5, R0, R5 ;  /* 0x0000000005057223 */ /* 0x000fce0000000005 */
.L_x_10704:
[----:B0-----:R-:W0:Y:S02]  /*2450*/  LDC.64 R2, c[0x0][0x280] ;  /* 0x0000a000ff027b82 */ /* 0x001e240000000a00 */
[----:B0-----:R-:W-:Y:S01]  /*2460*/  STG.E desc[UR4][R2.64], R5 ;  /* 0x0000000502007986 */ /* 0x001fe2000c101904 */
[----:B------:R-:W-:Y:S05]  /*2470*/  EXIT ;  /* 0x000000000000794d */ /* 0x000fea0003800000 */
.L_x_10695:
[----:B------:R-:W-:Y:S01]  /*2480*/  HFMA2.MMA R107, -RZ, RZ, 0, 5.9604644775390625e-08 ;  /* 0x00000001ff6b7435 */ /* 0x000fe200000001ff */
[----:B------:R-:W-:Y:S01]  /*2490*/  BSSY B1, `(.L_x_10705) ;  /* 0x0000006000017945 */ /* 0x000fe20003800000 */
[----:B------:R-:W-:Y:S02]  /*24a0*/  MOV R106, 0x1f ;  /* 0x0000001f006a7802 */ /* 0x000fe40000000f00 */
[----:B------:R-:W-:-:S07]  /*24b0*/  MOV R105, 0xffffffff ;  /* 0xffffffff00697802 */ /* 0x000fce0000000f00 */
[----:B-----5:R-:W-:Y:S05]  /*24c0*/  WARPSYNC.COLLECTIVE R105, `(.L_x_10706) ;  /* 0x0000000069087348 */ /* 0x020fea0003c00000 */
[----:B------:R0:W1:Y:S02]  /*24d0*/  SHFL.BFLY P0, R109, R108, R107, R106 ;  /* 0x0c00006b6c6d7389 */ /* 0x000064000000006a */
[----:B01---5:R-:W-:Y:S01]  /*24e0*/  ENDCOLLECTIVE ;  /* 0x000000000000791b */ /* 0x023fe20003800000 */
.L_x_10706:
[----:B------:R-:W-:Y:S05]  /*24f0*/  BSYNC B1 ;  /* 0x0000000000017941 */ /* 0x000fea0003800000 */
.L_x_10705:
[----:B------:R-:W-:Y:S01]  /*2500*/  HFMA2.MMA R107, -RZ, RZ, 0, 1.1920928955078125e-07 ;  /* 0x00000002ff6b7435 */ /* 0x000fe200000001ff */
[----:B------:R-:W-:Y:S01]  /*2510*/  FADD R108, R108, R109 ;  /* 0x0000006d6c6c7221 */ /* 0x000fe20000000000 */
[----:B------:R-:W-:Y:S02]  /*2520*/  MOV R106, 0x1f ;  /* 0x0000001f006a7802 */ /* 0x000fe40000000f00 */
[----:B------:R-:W-:-:S07]  /*2530*/  MOV R105, 0xffffffff ;  /* 0xffffffff00697802 */ /* 0x000fce0000000f00 */
[----:B------:R-:W-:Y:S05]  /*2540*/  WARPSYNC.COLLECTIVE R105, `(.L_x_10707) ;  /* 0x0000000069087348 */ /* 0x000fea0003c00000 */
[----:B------:R0:W1:Y:S02]  /*2550*/  SHFL.BFLY P0, R109, R108, R107, R106 ;  /* 0x0c00006b6c6d7389 */ /* 0x000064000000006a */
[----:B01----:R-:W-:Y:S01]  /*2560*/  ENDCOLLECTIVE ;  /* 0x000000000000791b */ /* 0x003fe20003800000 */
.L_x_10707:
[----:B------:R-:W-:Y:S01]  /*2570*/  HFMA2.MMA R107, -RZ, RZ, 0, 2.384185791015625e-07 ;  /* 0x00000004ff6b7435 */ /* 0x000fe200000001ff */
[----:B------:R-:W-:-:S05]  /*2580*/  FADD R110, R108, R109 ;  /* 0x0000006d6c6e7221 */ /* 0x000fca0000000000 */
[----:B------:R-:W-:-:S07]  /*2590*/  MOV R108, R110 ;  /* 0x0000006e006c7202 */ /* 0x000fce0000000f00 */
[----:B------:R-:W-:Y:S05]  /*25a0*/  WARPSYNC.COLLECTIVE R105, `(.L_x_10708) ;  /* 0x0000000069087348 */ /* 0x000fea0003c00000 */
[----:B------:R0:W1:Y:S02]  /*25b0*/  SHFL.BFLY P0, R109, R108, R107, R106 ;  /* 0x0c00006b6c6d7389 */ /* 0x000064000000006a */
[----:B01----:R-:W-:Y:S01]  /*25c0*/  ENDCOLLECTIVE ;  /* 0x000000000000791b */ /* 0x003fe20003800000 */
.L_x_10708:
[----:B------:R-:W-:Y:S01]  /*25d0*/  HFMA2.MMA R107, -RZ, RZ, 0, 4.76837158203125e-07 ;  /* 0x00000008ff6b7435 */ /* 0x000fe200000001ff */
[----:B------:R-:W-:-:S05]  /*25e0*/  FADD R111, R110, R109 ;  /* 0x0000006d6e6f7221 */ /* 0x000fca0000000000 */
[----:B------:R-:W-:-:S07]  /*25f0*/  MOV R108, R111 ;  /* 0x0000006f006c7202 */ /* 0x000fce0000000f00 */
[----:B------:R-:W-:Y:S05]  /*2600*/  WARPSYNC.COLLECTIVE R105, `(.L_x_10709) ;  /* 0x0000000069087348 */ /* 0x000fea0003c00000 */
[----:B------:R0:W1:Y:S02]  /*2610*/  SHFL.BFLY P0, R109, R108, R107, R106 ;  /* 0x0c00006b6c6d7389 */ /* 0x000064000000006a */
[----:B01----:R-:W-:Y:S01]  /*2620*/  ENDCOLLECTIVE ;  /* 0x000000000000791b */ /* 0x003fe20003800000 */
.L_x_10709:
[----:B------:R-:W-:Y:S01]  /*2630*/  HFMA2.MMA R107, -RZ, RZ, 0, 9.5367431640625e-07 ;  /* 0x00000010ff6b7435 */ /* 0x000fe200000001ff */
[----:B------:R-:W-:-:S05]  /*2640*/  FADD R112, R111, R109 ;  /* 0x0000006d6f707221 */ /* 0x000fca0000000000 */
[----:B------:R-:W-:-:S07]  /*2650*/  MOV R108, R112 ;  /* 0x00000070006c7202 */ /* 0x000fce0000000f00 */
[----:B------:R-:W-:Y:S05]  /*2660*/  WARPSYNC.COLLECTIVE R105, `(.L_x_10710) ;  /* 0x0000000069087348 */ /* 0x000fea0003c00000 */
[----:B------:R0:W1:Y:S02]  /*2670*/  SHFL.BFLY P0, R109, R108, R107, R106 ;  /* 0x0c00006b6c6d7389 */ /* 0x000064000000006a */
[----:B01----:R-:W-:Y:S01]  /*2680*/  ENDCOLLECTIVE ;  /* 0x000000000000791b */ /* 0x003fe20003800000 */
.L_x_10710:
        /* <DEDUP_REMOVED lines=72> */
.L_x_10711:
[----:B------:R-:W-:Y:S01]  /*2b10*/  HFMA2.MMA R107, -RZ, RZ, 0, 1.1920928955078125e-07 ;  /* 0x00000002ff6b7435 */ /* 0x000fe200000001ff */
[----:B------:R-:W-:-:S05]  /*2b20*/  FADD R78, R108, R109 ;  /* 0x0000006d6c4e7221 */ /* 0x000fca0000000000 */
[----:B------:R-:W-:-:S07]  /*2b30*/  MOV R108, R78 ;  /* 0x0000004e006c7202 */ /* 0x000fce0000000f00 */
[----:B------:R-:W-:Y:S05]  /*2b40*/  WARPSYNC.COLLECTIVE R105, `(.L_x_10712) ;  /* 0x0000000069087348 */ /* 0x000fea0003c00000 */
[----:B------:R0:W1:Y:S02]  /*2b50*/  SHFL.BFLY P0, R109, R108, R107, R106 ;  /* 0x0c00006b6c6d7389 */ /* 0x000064000000006a */
[----:B01----:R-:W-:Y:S01]  /*2b60*/  ENDCOLLECTIVE ;  /* 0x000000000000791b */ /* 0x003fe20003800000 */
.L_x_10712:
[----:B------:R-:W-:Y:S01]  /*2b70*/  HFMA2.MMA R107, -RZ, RZ, 0, 2.384185791015625e-07 ;  /* 0x00000004ff6b7435 */ /* 0x000fe200000001ff */
[----:B------:R-:W-:-:S05]  /*2b80*/  FADD R79, R78, R109 ;  /* 0x0000006d4e4f7221 */ /* 0x000fca0000000000 */
[----:B------:R-:W-:-:S07]  /*2b90*/  MOV R108, R79 ;  /* 0x0000004f006c7202 */ /* 0x000fce0000000f00 */
[----:B------:R-:W-:Y:S05]  /*2ba0*/  WARPSYNC.COLLECTIVE R105, `(.L_x_10713) ;  /* 0x0000000069087348 */ /* 0x000fea0003c00000 */
[----:B------:R0:W1:Y:S02]  /*2bb0*/  SHFL.BFLY P0, R109, R108, R107, R106 ;  /* 0x0c00006b6c6d7389 */ /* 0x000064000000006a */
[----:B01----:R-:W-:Y:S01]  /*2bc0*/  ENDCOLLECTIVE ;  /* 0x000000000000791b */ /* 0x003fe20003800000 */
.L_x_10713:
[----:B------:R-:W-:Y:S01]  /*2bd0*/  HFMA2.MMA R107, -RZ, RZ, 0, 4.76837158203125e-07 ;  /* 0x00000008ff6b7435 */ /* 0x000fe200000001ff */
[----:B------:R-:W-:-:S05]  /*2be0*/  FADD R99, R79, R109 ;  /* 0x0000006d4f637221 */ /* 0x000fca0000000000 */
[----:B------:R-:W-:-:S07]  /*2bf0*/  MOV R108, R99 ;  /* 0x00000063006c7202 */ /* 0x000fce0000000f00 */
[----:B------:R-:W-:Y:S05]  /*2c00*/  WARPSYNC.COLLECTIVE R105, `(.L_x_10714) ;  /* 0x0000000069087348 */ /* 0x000fea0003c00000 */
[----:B------:R0:W1:Y:S02]  /*2c10*/  SHFL.BFLY P0, R109, R108, R107, R106 ;  /* 0x0c00006b6c6d7389 */ /* 0x000064000000006a */
[----:B01----:R-:W-:Y:S01]  /*2c20*/  ENDCOLLECTIVE ;  /* 0x000000000000791b */ /* 0x003fe20003800000 */
.L_x_10714:
[----:B------:R-:W-:Y:S01]  /*2c30*/  HFMA2.MMA R107, -RZ, RZ, 0, 9.5367431640625e-07 ;  /* 0x00000010ff6b7435 */ /* 0x000fe200000001ff */
[----:B------:R-:W-:-:S05]  /*2c40*/  FADD R111, R99, R109 ;  /* 0x0000006d636f7221 */ /* 0x000fca0000000000 */
[----:B------:R-:W-:-:S07]  /*2c50*/  MOV R108, R111 ;  /* 0x0000006f006c7202 */ /* 0x000fce0000000f00 */
[----:B------:R-:W-:Y:S05]  /*2c60*/  WARPSYNC.COLLECTIVE R105, `(.L_x_10715) ;  /* 0x0000000069087348 */ /* 0x000fea0003c00000 */
[----:B------:R0:W1:Y:S02]  /*2c70*/  SHFL.BFLY P0, R109, R108, R107, R106 ;  /* 0x0c00006b6c6d7389 */ /* 0x000064000000006a */
[----:B01----:R-:W-:Y:S01]  /*2c80*/  ENDCOLLECTIVE ;  /* 0x000000000000791b */ /* 0x003fe20003800000 */
.L_x_10715:
[----:B------:R-:W-:Y:S05]  /*2c90*/  BRA `(.L_x_10716) ;  /* 0xffffffdc00c87947 */ /* 0x000fea000383ffff */
.L_x_10698:
        /* <DEDUP_REMOVED lines=8> */
.L_x_10718:
[----:B------:R-:W-:Y:S05]  /*2d20*/  BSYNC B0 ;  /* 0x0000000000007941 */ /* 0x000fea0003800000 */
.L_x_10717:
        /* <DEDUP_REMOVED lines=8> */
.L_x_10719:
[----:B------:R-:W-:Y:S01]  /*2db0*/  HFMA2.MMA R6, -RZ, RZ, 0, 2.384185791015625e-07 ;  /* 0x00000004ff067435 */ /* 0x000fe200000001ff */
[----:B------:R-:W-:-:S04]  /*2dc0*/  MOV R3, R4 ;  /* 0x0000000400037202 */ /* 0x000fc80000000f00 */
[----:B------:R-:W-:-:S04]  /*2dd0*/  FMNMX R3, R0, R3, !PT ;  /* 0x0000000300037209 */ /* 0x000fc80007800000 */
[----:B------:R-:W-:-:S07]  /*2de0*/  MOV R0, R3 ;  /* 0x0000000300007202 */ /* 0x000fce0000000f00 */
[----:B------:R-:W-:Y:S05]  /*2df0*/  WARPSYNC.COLLECTIVE R105, `(.L_x_10720) ;  /* 0x0000000069087348 */ /* 0x000fea0003c00000 */
[----:B------:R0:W1:Y:S02]  /*2e00*/  SHFL.DOWN P0, R4, R0, R6, R7 ;  /* 0x0800000600047389 */ /* 0x0000640000000007 */
[----:B01----:R-:W-:Y:S01]  /*2e10*/  ENDCOLLECTIVE ;  /* 0x000000000000791b */ /* 0x003fe20003800000 */
.L_x_10720:
[----:B------:R-:W-:Y:S01]  /*2e20*/  HFMA2.MMA R6, -RZ, RZ, 0, 1.1920928955078125e-07 ;  /* 0x00000002ff067435 */ /* 0x000fe200000001ff */
[----:B------:R-:W-:-:S04]  /*2e30*/  MOV R2, R4 ;  /* 0x0000000400027202 */ /* 0x000fc80000000f00 */
[----:B------:R-:W-:-:S04]  /*2e40*/  FMNMX R2, R3, R2, !PT ;  /* 0x0000000203027209 */ /* 0x000fc80007800000 */
[----:B------:R-:W-:-:S07]  /*2e50*/  MOV R0, R2 ;  /* 0x0000000200007202 */ /* 0x000fce0000000f00 */
[----:B------:R-:W-:Y:S05]  /*2e60*/  WARPSYNC.COLLECTIVE R105, `(.L_x_10721) ;  /* 0x0000000069087348 */ /* 0x000fea0003c00000 */
[----:B------:R0:W1:Y:S02]  /*2e70*/  SHFL.DOWN P0, R4, R0, R6, R7 ;  /* 0x0800000600047389 */ /* 0x0000640000000007 */
[----:B01----:R-:W-:Y:S01]  /*2e80*/  ENDCOLLECTIVE ;  /* 0x000000000000791b */ /* 0x003fe20003800000 */
.L_x_10721:
[----:B------:R-:W-:Y:S01]  /*2e90*/  HFMA2.MMA R6, -RZ, RZ, 0, 5.9604644775390625e-08 ;  /* 0x00000001ff067435 */ /* 0x000fe200000001ff */
[----:B------:R-:W-:-:S04]  /*2ea0*/  MOV R5, R4 ;  /* 0x0000000400057202 */ /* 0x000fc80000000f00 */
[----:B------:R-:W-:-:S04]  /*2eb0*/  FMNMX R5, R2, R5, !PT ;  /* 0x0000000502057209 */ /* 0x000fc80007800000 */
[----:B------:R-:W-:-:S07]  /*2ec0*/  MOV R0, R5 ;  /* 0x0000000500007202 */ /* 0x000fce0000000f00 */
[----:B------:R-:W-:Y:S05]  /*2ed0*/  WARPSYNC.COLLECTIVE R105, `(.L_x_10722) ;  /* 0x0000000069087348 */ /* 0x000fea0003c00000 */
[----:B------:R0:W1:Y:S02]  /*2ee0*/  SHFL.DOWN P0, R4, R0, R6, R7 ;  /* 0x0800000600047389 */ /* 0x0000640000000007 */
[----:B01----:R-:W-:Y:S01]  /*2ef0*/  ENDCOLLECTIVE ;  /* 0x000000000000791b */ /* 0x003fe20003800000 */
.L_x_10722:
[----:B------:R-:W-:Y:S05]  /*2f00*/  BRA `(.L_x_10723) ;  /* 0xfffffff0006c7947 */ /* 0x000fea000383ffff */
.L_x_10701:
[----:B------:R-:W-:Y:S01]  /*2f10*/  HFMA2.MMA R7, -RZ, RZ, 0, 1.847743988037109375e-06 ;  /* 0x0000001fff077435 */ /* 0x000fe200000001ff */
[----:B------:R-:W-:Y:S02]  /*2f20*/  MOV R6, 0x2 ;  /* 0x0000000200067802 */ /* 0x000fe40000000f00 */
[----:B------:R-:W-:-:S08]  /*2f30*/  MOV R105, 0xffffffff ;  /* 0xffffffff00697802 */ /* 0x000fd00000000f00 */
[----:B01---5:R-:W-:Y:S05]  /*2f40*/  WARPSYNC.COLLECTIVE R105, `(.L_x_10724) ;  /* 0x0000000069087348 */ /* 0x023fea0003c00000 */
[----:B-1----:R1:W2:Y:S02]  /*2f50*/  SHFL.DOWN P0, R4, R0, R6, R7 ;  /* 0x0800000600047389 */ /* 0x0022a40000000007 */
[----:B012--5:R-:W-:Y:S01]  /*2f60*/  ENDCOLLECTIVE ;  /* 0x000000000000791b */ /* 0x027fe20003800000 */
.L_x_10724:
[----:B------:R-:W-:Y:S01]  /*2f70*/  HFMA2.MMA R6, -RZ, RZ, 0, 5.9604644775390625e-08 ;  /* 0x00000001ff067435 */ /* 0x000fe200000001ff */
[----:B------:R-:W-:-:S04]  /*2f80*/  MOV R3, R4 ;  /* 0x0000000400037202 */ /* 0x000fc80000000f00 */
[----:B------:R-:W-:-:S04]  /*2f90*/  FMNMX R3, R3, R0, !PT ;  /* 0x0000000003037209 */ /* 0x000fc80007800000 */
[----:B------:R-:W-:-:S07]  /*2fa0*/  MOV R0, R3 ;  /* 0x0000000300007202 */ /* 0x000fce0000000f00 */
[----:B------:R-:W-:Y:S05]  /*2fb0*/  WARPSYNC.COLLECTIVE R105, `(.L_x_10725) ;  /* 0x0000000069087348 */ /* 0x000fea0003c00000 */
[----:B------:R0:W1:Y:S02]  /*2fc0*/  SHFL.DOWN P0, R4, R0, R6, R7 ;  /* 0x0800000600047389 */ /* 0x0000640000000007 */
[----:B01----:R-:W-:Y:S01]  /*2fd0*/  ENDCOLLECTIVE ;  /* 0x000000000000791b */ /* 0x003fe20003800000 */
.L_x_10725:
[----:B------:R-:W-:Y:S01]  /*2fe0*/  MOV R2, R4 ;  /* 0x0000000400027202 */ /* 0x000fe20000000f00 */
[----:B------:R-:W-:Y:S06]  /*2ff0*/  BRA `(.L_x_10726) ;  /* 0xfffffff000a07947 */ /* 0x000fec000383ffff */
        .weak           $__internal_157_$__cuda_sm20_rcp_rn_f32_slowpath
        .type           $__internal_157_$__cuda_sm20_rcp_rn_f32_slowpath,@function
        .size           $__internal_157_$__cuda_sm20_rcp_rn_f32_slowpath,(.L_x_14493 - $__internal_157_$__cuda_sm20_rcp_rn_f32_slowpath)
$__internal_157_$__cuda_sm20_rcp_rn_f32_slowpath:
        /* <DEDUP_REMOVED lines=15> */
.L_x_10727:
        /* <DEDUP_REMOVED lines=33> */
.L_x_10729:
[----:B------:R0:W1:Y:S02]  /*3300*/  MUFU.RCP R2, R0 ;  /* 0x0000000000027308 */ /* 0x0000640000001000 */
.L_x_10728:
[----:B-1-3--:R-:W-:Y:S02]  /*3310*/  MOV R5, R2 ;  /* 0x0000000200057202 */ /* 0x00afe40000000f00 */
[----:B------:R-:W-:Y:S02]  /*3320*/  MOV R2, R7 ;  /* 0x0000000700027202 */ /* 0x000fe40000000f00 */
[----:B------:R-:W-:-:S04]  /*3330*/  MOV R3, 0x0 ;  /* 0x0000000000037802 */ /* 0x000fc80000000f00 */
[----:B0-2---:R-:W-:Y:S05]  /*3340*/  RET.REL.NODEC R2 `(_ZN18transformer_engine13normalization19ln_fwd_tuned_kernelINS0_13Kernel_traitsIff6__halffjLj1024ELj1ELj4ELj1ELj16ENS0_18Kernel_traits_baseILj1024EffS3_fjLj128EEEEEEEvNS0_19ForwardKernelParamsE) ;  /* 0xffffffcc022c7950 */ /* 0x005fea0003c3ffff */
.L_x_10730:
        /* <DEDUP_REMOVED lines=11> */
.L_x_14493:


//--------------------- .text._ZN18transformer_engine13normalization19ln_fwd_tuned_kernelINS0_13Kernel_traitsI6__halfS3_S3_fjLj1024ELj1ELj4ELj1ELj16ENS0_18Kernel_traits_baseILj1024ES3_S3_S3_fjLj128EEEEEEEvNS0_19ForwardKernelParamsE --------------------------
	.section	.text._ZN18transformer_engine13normalization19ln_fwd_tuned_kernelINS0_13Kernel_traitsI6__halfS3_S3_fjLj1024ELj1ELj4ELj1ELj16ENS0_18Kernel_traits_baseILj1024ES3_S3_S3_fjLj128EEEEEEEvNS0_19ForwardKernelParamsE,"ax",@progbits
	.align	128
        .global         _ZN18transformer_engine13normalization19ln_fwd_tuned_kernelINS0_13Kernel_traitsI6__halfS3_S3_fjLj1024ELj1ELj4ELj1ELj16ENS0_18Kernel_traits_baseILj1024ES3_S3_S3_fjLj128EEEEEEEvNS0_19ForwardKernelParamsE
        .type           _ZN18transformer_engine13normalization19ln_fwd_tuned_kernelINS0_13Kernel_traitsI6__halfS3_S3_fjLj1024ELj1ELj4ELj1ELj16ENS0_18Kernel_traits_baseILj1024ES3_S3_S3_fjLj128EEEEEEEvNS0_19ForwardKernelParamsE,@function
        .size           _ZN18transformer_engine13normalization19ln_fwd_tuned_kernelINS0_13Kernel_traitsI6__halfS3_S3_fjLj1024ELj1ELj4ELj1ELj16ENS0_18Kernel_traits_baseILj1024ES3_S3_S3_fjLj128EEEEEEEvNS0_19ForwardKernelParamsE,(.L_x_14494 - _ZN18transformer_engine13normalization19ln_fwd_tuned_kernelINS0_13Kernel_traitsI6__halfS3_S3_fjLj1024ELj1ELj4ELj1ELj16ENS0_18Kernel_traits_baseILj1024ES3_S3_S3_fjLj128EEEEEEEvNS0_19ForwardKernelParamsE)
        .other          _ZN18transformer_engine13normalization19ln_fwd_tuned_kernelINS0_13Kernel_traitsI6__halfS3_S3_fjLj1024ELj1ELj4ELj1ELj16ENS0_18Kernel_traits_baseILj1024ES3_S3_S3_fjLj128EEEEEEEvNS0_19ForwardKernelParamsE,@"STO_CUDA_ENTRY STV_DEFAULT"
_ZN18transformer_engine13normalization19ln_fwd_tuned_kernelINS0_13Kernel_traitsI6__halfS3_S3_fjLj1024ELj1ELj4ELj1ELj16ENS0_18Kernel_traits_baseILj1024ES3_S3_S3_fjLj128EEEEEEEvNS0_19ForwardKernelParamsE:
.text._ZN18transformer_engine13normalization19ln_fwd_tuned_kernelINS0_13Kernel_traitsI6__halfS3_S3_fjLj1024ELj1ELj4ELj1ELj16ENS0_18Kernel_traits_baseILj1024ES3_S3_S3_fjLj128EEEEEEEvNS0_19ForwardKernelParamsE:
        /* <DEDUP_REMOVED lines=37> */
.L_x_10734:
[----:B------:R-:W0:Y:S01]  /*0250*/  LDC.64 R52, c[0x0][0x220] ;  /* 0x00008800ff347b82 */ /* 0x000e220000000a00 */
[----:B------:R-:W-:Y:S02]  /*0260*/  LOP3.LUT P0, R0, R5, 0x1f, RZ, 0xc0, !PT ;  /* 0x0000001f05007812 */ /* 0x000fe4000780c0ff */
[----:B------:R-:W-:-:S04]  /*0270*/  SHF.L.U32 R7, R4, 0x7, RZ ;  /* 0x0000000704077819 */ /* 0x000fc800000006ff */
[----:B------:R-:W-:-:S05]  /*0280*/  LOP3.LUT R7, R7, 0xffffff80, R0, 0xe2, !PT ;  /* 0xffffff8007077812 */ /* 0x000fca00078ee200 */
[----:B0-2---:R-:W-:-:S06]  /*0290*/  IMAD.WIDE.U32 R40, R7, 0x10, R52 ;  /* 0x0000001007287825 */ /* 0x005fcc00078e0034 */
        /* <DEDUP_REMOVED lines=160> */
.L_x_10754:
[----:B------:R-:W3:Y:S01]  /*0ca0*/  @!P0 LDC.64 R70, c[0x0][0x228] ;  /* 0x00008a00ff468b82 */ /* 0x000ee20000000a00 */
[----:B--2---:R-:W-:Y:S01]  /*0cb0*/  FADD R75, R76, R75 ;  /* 0x0000004b4c4b7221 */ /* 0x004fe20000000000 */
[----:B-1----:R-:W-:Y:S01]  /*0cc0*/  ISETP.NE.AND P2, PT, R2, RZ, PT ;  /* 0x000000ff0200720c */ /* 0x002fe20003f45270 */
[----:B-----5:R-:W-:-:S12]  /*0cd0*/  HADD2.F32 R77, -RZ, R23.H1_H1 ;  /* 0x30000017ff4d7230 */ /* 0x020fd80000004100 */
[----:B------:R-:W-:Y:S01]  /*0ce0*/  @P2 FADD R77, R77, 1 ;  /* 0x3f8000004d4d2421 */ /* 0x000fe20000000000 */
[----:B---3--:R-:W-:Y:S02]  /*0cf0*/  @!P0 IMAD.WIDE R72, R4, 0x4, R70 ;  /* 0x0000000404488825 */ /* 0x008fe400078e0246 */
[----:B------:R-:W1:Y:S03]  /*0d00*/  LDC R70, c[0x0][0x268] ;  /* 0x00009a00ff467b82 */ /* 0x000e660000000800 */
[----:B------:R2:W-:Y:S02]  /*0d10*/  @!P0 STG.E desc[UR4][R72.64], R55 ;  /* 0x0000003748008986 */ /* 0x0005e4000c101904 */
[----:B--2---:R-:W-:Y:S02]  /*0d20*/  HADD2.F32 R55, -RZ, R8.H1_H1 ;  /* 0x30000008ff377230 */ /* 0x004fe40000004100 */
[----:B------:R-:W-:-:S03]  /*0d30*/  HADD2.F32 R73, -RZ, R25.H1_H1 ;  /* 0x30000019ff497230 */ /* 0x000fc60000004100 */
[----:B------:R-:W-:Y:S01]  /*0d40*/  @P2 FADD R55, R55, 1 ;  /* 0x3f80000037372421 */ /* 0x000fe20000000000 */
[----:B-1----:R-:W-:Y:S01]  /*0d50*/  FFMA R70, R75, 0.0009765625, R70 ;  /* 0x3a8000004b467823 */ /* 0x002fe20000000046 */
[----:B------:R-:W-:-:S04]  /*0d60*/  HADD2.F32 R75, -RZ, R8.H0_H0 ;  /* 0x20000008ff4b7230 */ /* 0x000fc80000004100 */
[----:B------:R-:W-:Y:S01]  /*0d70*/  FSETP.GEU.AND P3, PT, |R70|, 1.175494350822287508e-38, PT ;  /* 0x008000004600780b */ /* 0x000fe20003f6e200 */
[----:B------:R-:W-:-:S12]  /*0d80*/  @P2 FADD R75, R75, 1 ;  /* 0x3f8000004b4b2421 */ /* 0x000fd80000000000 */
[----:B------:R-:W-:-:S04]  /*0d90*/  @!P3 FMUL R70, R70, 16777216 ;  /* 0x4b8000004646b820 */ /* 0x000fc80000400000 */
[----:B------:R-:W1:Y:S02]  /*0da0*/  MUFU.RSQ R71, R70 ;  /* 0x0000004600477308 */ /* 0x000e640000001400 */
[----:B-1----:R-:W-:-:S04]  /*0db0*/  @!P3 FMUL R71, R71, 4096 ;  /* 0x458000004747b820 */ /* 0x002fc80000400000 */
[-C--:B------:R-:W-:Y:S01]  /*0dc0*/  FMUL R72, R40, R71.reuse ;  /* 0x0000004728487220 */ /* 0x080fe20000400000 */
[----:B------:R-:W-:Y:S02]  /*0dd0*/  HADD2.F32 R40, -RZ, R24.H1_H1 ;  /* 0x30000018ff287230 */ /* 0x000fe40000004100 */
[-C--:B------:R-:W-:Y:S01]  /*0de0*/  FMUL R70, R7, R71.reuse ;  /* 0x0000004707467220 */ /* 0x080fe20000400000 */
[----:B------:R-:W-:Y:S02]  /*0df0*/  HADD2.F32 R7, -RZ, R25.H0_H0 ;  /* 0x20000019ff077230 */ /* 0x000fe40000004100 */
[-C--:B------:R-:W-:Y:S01]  /*0e00*/  FMUL R56, R56, R71.reuse ;  /* 0x0000004738387220 */ /* 0x080fe20000400000 */
[-C--:B------:R-:W-:Y:S01]  /*0e10*/  FMUL R60, R60, R71.reuse ;  /* 0x000000473c3c7220 */ /* 0x080fe20000400000 */
[----:B------:R-:W-:Y:S01]  /*0e20*/  FFMA R55, R55, R72, R40 ;  /* 0x0000004837377223 */ /* 0x000fe20000000028 */
[----:B------:R-:W-:Y:S02]  /*0e30*/  HADD2.F32 R40, -RZ, R9.H0_H0 ;  /* 0x20000009ff287230 */ /* 0x000fe40000004100 */
[----:B------:R-:W-:Y:S01]  /*0e40*/  FMUL R61, R61, R71 ;  /* 0x000000473d3d7220 */ /* 0x000fe20000400000 */
[----:B------:R-:W-:-:S02]  /*0e50*/  HADD2.F32 R72, -RZ, R15.H1_H1 ;  /* 0x3000000fff487230 */ /* 0x000fc40000004100 */
[-C--:B------:R-:W-:Y:S01]  /*0e60*/  FMUL R62, R62, R71.reuse ;  /* 0x000000473e3e7220 */ /* 0x080fe20000400000 */
[-C--:B------:R-:W-:Y:S01]  /*0e70*/  FMUL R46, R46, R71.reuse ;  /* 0x000000472e2e7220 */ /* 0x080fe20000400000 */
[----:B------:R-:W-:Y:S01]  /*0e80*/  @P2 FADD R40, R40, 1 ;  /* 0x3f80000028282421 */ /* 0x000fe20000000000 */
[-C--:B------:R-:W-:Y:S01]  /*0e90*/  FMUL R47, R47, R71.reuse ;  /* 0x000000472f2f7220 */ /* 0x080fe20000400000 */
[----:B------:R-:W-:Y:S01]  /*0ea0*/  @P2 FADD R72, R72, 1 ;  /* 0x3f80000048482421 */ /* 0x000fe20000000000 */
[-C--:B0-----:R-:W-:Y:S01]  /*0eb0*/  FMUL R76, R0, R71.reuse ;  /* 0x00000047004c7220 */ /* 0x081fe20000400000 */
[----:B------:R-:W-:Y:S01]  /*0ec0*/  FFMA R7, R40, R70, R7 ;  /* 0x0000004628077223 */ /* 0x000fe20000000007 */
[----:B------:R-:W-:Y:S02]  /*0ed0*/  HADD2.F32 R40, -RZ, R9.H1_H1 ;  /* 0x30000009ff287230 */ /* 0x000fe40000004100 */
[----:B------:R-:W-:Y:S01]  /*0ee0*/  FMUL R70, R41, R71 ;  /* 0x0000004729467220 */ /* 0x000fe20000400000 */
[----:B------:R-:W-:-:S02]  /*0ef0*/  HADD2.F32 R41, -RZ, R26.H0_H0 ;  /* 0x2000001aff297230 */ /* 0x000fc40000004100 */
[-C--:B------:R-:W-:Y:S01]  /*0f00*/  FMUL R48, R48, R71.reuse ;  /* 0x0000004730307220 */ /* 0x080fe20000400000 */
[----:B------:R-:W-:Y:S02]  /*0f10*/  HADD2.F32 R0, -RZ, R24.H0_H0 ;  /* 0x20000018ff007230 */ /* 0x000fe40000004100 */
[----:B------:R-:W-:Y:S01]  /*0f20*/  @P2 FADD R40, R40, 1 ;  /* 0x3f80000028282421 */ /* 0x000fe20000000000 */
[-C--:B------:R-:W-:Y:S01]  /*0f30*/  FMUL R64, R64, R71.reuse ;  /* 0x0000004740407220 */ /* 0x080fe20000400000 */
[-C--:B------:R-:W-:Y:S01]  /*0f40*/  FMUL R65, R65, R71.reuse ;  /* 0x0000004741417220 */ /* 0x080fe20000400000 */
[----:B------:R-:W-:Y:S01]  /*0f50*/  FMUL R50, R50, R71 ;  /* 0x0000004732327220 */ /* 0x000fe20000400000 */
[----:B------:R-:W-:Y:S01]  /*0f60*/  FFMA R40, R40, R56, R73 ;  /* 0x0000003828287223 */ /* 0x000fe20000000049 */
[----:B------:R-:W-:Y:S02]  /*0f70*/  HADD2.F32 R56, -RZ, R10.H0_H0 ;  /* 0x2000000aff387230 */ /* 0x000fe40000004100 */
[----:B------:R-:W-:Y:S01]  /*0f80*/  FFMA R0, R75, R76, R0 ;  /* 0x0000004c4b007223 */ /* 0x000fe20000000000 */
[----:B------:R-:W-:-:S02]  /*0f90*/  HADD2.F32 R73, -RZ, R29.H1_H1 ;  /* 0x3000001dff497230 */ /* 0x000fc40000004100 */
[-C--:B------:R-:W-:Y:S01]  /*0fa0*/  FMUL R66, R66, R71.reuse ;  /* 0x0000004742427220 */ /* 0x080fe20000400000 */
[----:B------:R-:W-:Y:S02]  /*0fb0*/  HADD2.F32 R75, -RZ, R17.H1_H1 ;  /* 0x30000011ff4b7230 */ /* 0x000fe40000004100 */
[----:B------:R-:W-:Y:S01]  /*0fc0*/  @P2 FADD R56, R56, 1 ;  /* 0x3f80000038382421 */ /* 0x000fe20000000000 */
[-C--:B------:R-:W-:Y:S01]  /*0fd0*/  FMUL R67, R67, R71.reuse ;  /* 0x0000004743437220 */ /* 0x080fe20000400000 */
[-C--:B------:R-:W-:Y:S01]  /*0fe0*/  FMUL R52, R52, R71.reuse ;  /* 0x0000004734347220 */ /* 0x080fe20000400000 */
[-C--:B------:R-:W-:Y:S01]  /*0ff0*/  FMUL R68, R68, R71.reuse ;  /* 0x0000004744447220 */ /* 0x080fe20000400000 */
[----:B------:R-:W-:Y:S01]  /*1000*/  FFMA R41, R56, R70, R41 ;  /* 0x0000004638297223 */ /* 0x000fe20000000029 */
[----:B------:R-:W-:Y:S02]  /*1010*/  HADD2.F32 R56, -RZ, R10.H1_H1 ;  /* 0x3000000aff387230 */ /* 0x000fe40000004100 */
[----:B------:R-:W-:Y:S01]  /*1020*/  FMUL R70, R57, R71 ;  /* 0x0000004739467220 */ /* 0x000fe20000400000 */
[----:B------:R-:W-:-:S02]  /*1030*/  HADD2.F32 R57, -RZ, R26.H1_H1 ;  /* 0x3000001aff397230 */ /* 0x000fc40000004100 */
[----:B------:R-:W-:Y:S01]  /*1040*/  @P2 FADD R75, R75, 1 ;  /* 0x3f8000004b4b2421 */ /* 0x000fe20000000000 */
[----:B------:R-:W-:Y:S02]  /*1050*/  HADD2.F32 R76, -RZ, R22.H1_H1 ;  /* 0x30000016ff4c7230 */ /* 0x000fe40000004100 */
[----:B------:R-:W-:Y:S01]  /*1060*/  @P2 FADD R56, R56, 1 ;  /* 0x3f80000038382421 */ /* 0x000fe20000000000 */
[-C--:B------:R-:W-:Y:S01]  /*1070*/  FMUL R69, R69, R71.reuse ;  /* 0x0000004745457220 */ /* 0x080fe20000400000 */
[-C--:B------:R-:W-:Y:S01]  /*1080*/  FMUL R54, R54, R71.reuse ;  /* 0x0000004736367220 */ /* 0x080fe20000400000 */
[-C--:B------:R-:W-:Y:S01]  /*1090*/  FMUL R74, R74, R71.reuse ;  /* 0x000000474a4a7220 */ /* 0x080fe20000400000 */
[----:B------:R-:W-:Y:S01]  /*10a0*/  FFMA R56, R56, R70, R57 ;  /* 0x0000004638387223 */ /* 0x000fe20000000039 */
[----:B------:R-:W-:Y:S02]  /*10b0*/  HADD2.F32 R57, -RZ, R11.H0_H0 ;  /* 0x2000000bff397230 */ /* 0x000fe40000004100 */
[----:B------:R-:W-:Y:S01]  /*10c0*/  FMUL R70, R42, R71 ;  /* 0x000000472a467220 */ /* 0x000fe20000400000 */
[----:B------:R-:W-:-:S02]  /*10d0*/  HADD2.F32 R42, -RZ, R27.H0_H0 ;  /* 0x2000001bff2a7230 */ /* 0x000fc40000004100 */
[----:B------:R-:W-:Y:S01]  /*10e0*/  @P2 FADD R76, R76, 1 ;  /* 0x3f8000004c4c2421 */ /* 0x000fe20000000000 */
[----:B------:R-:W-:-:S04]  /*10f0*/  @P2 FADD R57, R57, 1 ;  /* 0x3f80000039392421 */ /* 0x000fc80000000000 */
[----:B------:R-:W-:Y:S01]  /*1100*/  FFMA R42, R57, R70, R42 ;  /* 0x00000046392a7223 */ /* 0x000fe2000000002a */
[----:B------:R-:W-:Y:S02]  /*1110*/  HADD2.F32 R57, -RZ, R11.H1_H1 ;  /* 0x3000000bff397230 */ /* 0x000fe40000004100 */
[----:B------:R-:W-:Y:S01]  /*1120*/  FMUL R70, R58, R71 ;  /* 0x000000473a467220 */ /* 0x000fe20000400000 */
[----:B------:R-:W-:Y:S02]  /*1130*/  HADD2.F32 R58, -RZ, R27.H1_H1 ;  /* 0x3000001bff3a7230 */ /* 0x000fe40000004100 */
[----:B------:R-:W-:-:S04]  /*1140*/  @P2 FADD R57, R57, 1 ;  /* 0x3f80000039392421 */ /* 0x000fc80000000000 */
[----:B------:R-:W-:Y:S01]  /*1150*/  FFMA R57, R57, R70, R58 ;  /* 0x0000004639397223 */ /* 0x000fe2000000003a */
[----:B------:R-:W-:Y:S02]  /*1160*/  HADD2.F32 R58, -RZ, R12.H0_H0 ;  /* 0x2000000cff3a7230 */ /* 0x000fe40000004100 */
[----:B------:R-:W-:Y:S01]  /*1170*/  FMUL R70, R43, R71 ;  /* 0x000000472b467220 */ /* 0x000fe20000400000 */
[----:B------:R-:W-:Y:S02]  /*1180*/  HADD2.F32 R43, -RZ, R28.H0_H0 ;  /* 0x2000001cff2b7230 */ /* 0x000fe40000004100 */
        /* <DEDUP_REMOVED lines=13> */
[----:B------:R-:W-:-:S03]  /*1260*/  HADD2.F32 R70, -RZ, R14.H0_H0 ;  /* 0x2000000eff467230 */ /* 0x000fc60000004100 */
[----:B------:R-:W-:Y:S02]  /*1270*/  @P2 FADD R44, R44, 1 ;  /* 0x3f8000002c2c2421 */ /* 0x000fe40000000000 */
[----:B------:R-:W-:Y:S02]  /*1280*/  @P2 FADD R70, R70, 1 ;  /* 0x3f80000046462421 */ /* 0x000fe40000000000 */
[----:B------:R-:W-:Y:S01]  /*1290*/  FFMA R60, R44, R60, R73 ;  /* 0x0000003c2c3c7223 */ /* 0x000fe20000000049 */
[----:B------:R-:W-:Y:S01]  /*12a0*/  FMUL R44, R45, R71 ;  /* 0x000000472d2c7220 */ /* 0x000fe20000400000 */
[----:B------:R-:W-:Y:S02]  /*12b0*/  HADD2.F32 R45, -RZ, R30.H0_H0 ;  /* 0x2000001eff2d7230 */ /* 0x000fe40000004100 */
[----:B------:R-:W-:-:S03]  /*12c0*/  HADD2.F32 R73, -RZ, R14.H1_H1 ;  /* 0x3000000eff497230 */ /* 0x000fc60000004100 */
[----:B------:R-:W-:Y:S01]  /*12d0*/  FFMA R70, R70, R44, R45 ;  /* 0x0000002c46467223 */ /* 0x000fe2000000002d */
[----:B------:R-:W-:Y:S02]  /*12e0*/  HADD2.F32 R44, -RZ, R30.H1_H1 ;  /* 0x3000001eff2c7230 */ /* 0x000fe40000004100 */
[----:B------:R-:W-:Y:S01]  /*12f0*/  @P2 FADD R73, R73, 1 ;  /* 0x3f80000049492421 */ /* 0x000fe20000000000 */
[----:B------:R-:W-:-:S03]  /*1300*/  HADD2.F32 R45, -RZ, R31.H1_H1 ;  /* 0x3000001fff2d7230 */ /* 0x000fc60000004100 */
[----:B------:R-:W-:Y:S01]  /*1310*/  FFMA R73, R73, R61, R44 ;  /* 0x0000003d49497223 */ /* 0x000fe2000000002c */
[----:B------:R-:W-:Y:S02]  /*1320*/  HADD2.F32 R61, -RZ, R15.H0_H0 ;  /* 0x2000000fff3d7230 */ /* 0x000fe40000004100 */
[----:B------:R-:W-:Y:S01]  /*1330*/  FFMA R72, R72, R62, R45 ;  /* 0x0000003e48487223 */ /* 0x000fe2000000002d */
[----:B------:R-:W-:Y:S02]  /*1340*/  HADD2.F32 R62, -RZ, R16.H0_H0 ;  /* 0x20000010ff3e7230 */ /* 0x000fe40000004100 */
[----:B------:R-:W-:Y:S02]  /*1350*/  HADD2.F32 R44, -RZ, R31.H0_H0 ;  /* 0x2000001fff2c7230 */ /* 0x000fe40000004100 */
[----:B------:R-:W-:Y:S01]  /*1360*/  @P2 FADD R61, R61, 1 ;  /* 0x3f8000003d3d2421 */ /* 0x000fe20000000000 */
[----:B------:R-:W-:Y:S02]  /*1370*/  HADD2.F32 R45, -RZ, R32.H0_H0 ;  /* 0x20000020ff2d7230 */ /* 0x000fe40000004100 */
[----:B------:R-:W-:Y:S01]  /*1380*/  @P2 FADD R62, R62, 1 ;  /* 0x3f8000003e3e2421 */ /* 0x000fe20000000000 */
[----:B------:R-:W-:Y:S01]  /*1390*/  FFMA R61, R61, R46, R44 ;  /* 0x0000002e3d3d7223 */ /* 0x000fe2000000002c */
[----:B------:R-:W-:-:S02]  /*13a0*/  HADD2.F32 R44, -RZ, R16.H1_H1 ;  /* 0x30000010ff2c7230 */ /* 0x000fc40000004100 */
[----:B------:R-:W-:Y:S01]  /*13b0*/  FFMA R62, R62, R47, R45 ;  /* 0x0000002f3e3e7223 */ /* 0x000fe2000000002d */
[----:B------:R-:W-:Y:S01]  /*13c0*/  FMUL R45, R63, R71 ;  /* 0x000000473f2d7220 */ /* 0x000fe20000400000 */
[----:B------:R-:W-:Y:S02]  /*13d0*/  HADD2.F32 R63, -RZ, R32.H1_H1 ;  /* 0x30000020ff3f7230 */ /* 0x000fe40000004100 */
[----:B------:R-:W-:Y:S01]  /*13e0*/  @P2 FADD R44, R44, 1 ;  /* 0x3f8000002c2c2421 */ /* 0x000fe20000000000 */
[----:B------:R-:W-:Y:S02]  /*13f0*/  HADD2.F32 R47, -RZ, R38.H1_H1 ;  /* 0x30000026ff2f7230 */ /* 0x000fe40000004100 */
[----:B------:R-:W-:Y:S02]  /*1400*/  HADD2.F32 R46, -RZ, R23.H0_H0 ;  /* 0x20000017ff2e7230 */ /* 0x000fe40000004100 */
[----:B------:R-:W-:Y:S01]  /*1410*/  FFMA R63, R44, R45, R63 ;  /* 0x0000002d2c3f7223 */ /* 0x000fe2000000003f */
[----:B------:R-:W-:-:S02]  /*1420*/  HADD2.F32 R44, -RZ, R17.H0_H0 ;  /* 0x20000011ff2c7230 */ /* 0x000fc40000004100 */
[----:B------:R-:W-:Y:S01]  /*1430*/  FFMA R76, R76, R69, R47 ;  /* 0x000000454c4c7223 */ /* 0x000fe2000000002f */
[----:B------:R-:W-:Y:S02]  /*1440*/  HADD2.F32 R45, -RZ, R33.H0_H0 ;  /* 0x20000021ff2d7230 */ /* 0x000fe40000004100 */
[----:B------:R-:W-:Y:S01]  /*1450*/  @P2 FADD R46, R46, 1 ;  /* 0x3f8000002e2e2421 */ /* 0x000fe20000000000 */
[----:B------:R-:W-:Y:S02]  /*1460*/  HADD2.F32 R47, -RZ, R39.H0_H0 ;  /* 0x20000027ff2f7230 */ /* 0x000fe40000004100 */
[----:B------:R-:W-:-:S04]  /*1470*/  @P2 FADD R44, R44, 1 ;  /* 0x3f8000002c2c2421 */ /* 0x000fc80000000000 */
[----:B------:R-:W-:Y:S01]  /*1480*/  FFMA R48, R44, R48, R45 ;  /* 0x000000302c307223 */ /* 0x000fe2000000002d */
[----:B------:R-:W-:Y:S02]  /*1490*/  HADD2.F32 R44, -RZ, R33.H1_H1 ;  /* 0x30000021ff2c7230 */ /* 0x000fe40000004100 */
[----:B------:R-:W-:Y:S01]  /*14a0*/  FMUL R45, R49, R71 ;  /* 0x00000047312d7220 */ /* 0x000fe20000400000 */
[----:B------:R-:W-:Y:S02]  /*14b0*/  HADD2.F32 R49, -RZ, R34.H0_H0 ;  /* 0x20000022ff317230 */ /* 0x000fe40000004100 */
[----:B------:R-:W-:Y:S01]  /*14c0*/  FFMA R54, R46, R54, R47 ;  /* 0x000000362e367223 */ /* 0x000fe2000000002f */
[----:B------:R-:W-:Y:S02]  /*14d0*/  HADD2.F32 R46, -RZ, R39.H1_H1 ;  /* 0x30000027ff2e7230 */ /* 0x000fe40000004100 */
[----:B------:R-:W-:Y:S01]  /*14e0*/  FFMA R75, R75, R64, R44 ;  /* 0x000000404b4b7223 */ /* 0x000fe2000000002c */
[----:B------:R-:W-:-:S02]  /*14f0*/  HADD2.F32 R44, -RZ, R18.H0_H0 ;  /* 0x20000012ff2c7230 */ /* 0x000fc40000004100 */
[----:B------:R-:W-:Y:S02]  /*1500*/  HADD2.F32 R64, -RZ, R18.H1_H1 ;  /* 0x30000012ff407230 */ /* 0x000fe40000004100 */
[----:B------:R-:W-:Y:S01]  /*1510*/  FFMA R77, R77, R74, R46 ;  /* 0x0000004a4d4d7223 */ /* 0x000fe2000000002e */
[----:B------:R-:W-:Y:S02]  /*1520*/  @P2 FADD R44, R44, 1 ;  /* 0x3f8000002c2c2421 */ /* 0x000fe40000000000 */
[----:B------:R-:W-:Y:S02]  /*1530*/  @P2 FADD R64, R64, 1 ;  /* 0x3f80000040402421 */ /* 0x000fe40000000000 */
[----:B------:R-:W-:Y:S01]  /*1540*/  FFMA R49, R44, R45, R49 ;  /* 0x0000002d2c317223 */ /* 0x000fe20000000031 */
[----:B------:R-:W-:Y:S02]  /*1550*/  HADD2.F32 R45, -RZ, R34.H1_H1 ;  /* 0x30000022ff2d7230 */ /* 0x000fe40000004100 */
[----:B------:R-:W-:-:S03]  /*1560*/  HADD2.F32 R44, -RZ, R19.H0_H0 ;  /* 0x20000013ff2c7230 */ /* 0x000fc60000004100 */
[----:B------:R-:W-:Y:S01]  /*1570*/  FFMA R64, R64, R65, R45 ;  /* 0x0000004140407223 */ /* 0x000fe2000000002d */
[----:B------:R-:W-:Y:S02]  /*1580*/  HADD2.F32 R45, -RZ, R35.H0_H0 ;  /* 0x20000023ff2d7230 */ /* 0x000fe40000004100 */
[----:B------:R-:W-:Y:S01]  /*1590*/  @P2 FADD R44, R44, 1 ;  /* 0x3f8000002c2c2421 */ /* 0x000fe20000000000 */
[----:B------:R-:W-:-:S03]  /*15a0*/  HADD2.F32 R65, -RZ, R19.H1_H1 ;  /* 0x30000013ff417230 */ /* 0x000fc60000004100 */
[----:B------:R-:W-:Y:S01]  /*15b0*/  FFMA R50, R44, R50, R45 ;  /* 0x000000322c327223 */ /* 0x000fe2000000002d */
[----:B------:R-:W-:Y:S02]  /*15c0*/  HADD2.F32 R44, -RZ, R35.H1_H1 ;  /* 0x30000023ff2c7230 */ /* 0x000fe40000004100 */
[----:B------:R-:W-:Y:S01]  /*15d0*/  @P2 FADD R65, R65, 1 ;  /* 0x3f80000041412421 */ /* 0x000fe20000000000 */
[----:B------:R-:W-:Y:S01]  /*15e0*/  FMUL R45, R51, R71 ;  /* 0x00000047332d7220 */ /* 0x000fe20000400000 */
[----:B------:R-:W-:Y:S02]  /*15f0*/  HADD2.F32 R51, -RZ, R36.H0_H0 ;  /* 0x20000024ff337230 */ /* 0x000fe40000004100 */
[----:B------:R-:W-:Y:S01]  /*1600*/  FFMA R65, R65, R66, R44 ;  /* 0x0000004241417223 */ /* 0x000fe2000000002c */
[--C-:B------:R-:W-:Y:S02]  /*1610*/  HADD2.F32 R44, -RZ, R20.reuse.H0_H0 ;  /* 0x20000014ff2c7230 */ /* 0x100fe40000004100 */
[----:B------:R-:W-:-:S03]  /*1620*/  HADD2.F32 R66, -RZ, R20.H1_H1 ;  /* 0x30000014ff427230 */ /* 0x000fc60000004100 */
        /* <DEDUP_REMOVED lines=15> */
[----:B------:R-:W-:-:S05]  /*1720*/  HADD2.F32 R44, -RZ, R22.H0_H0 ;  /* 0x20000016ff2c7230 */ /* 0x000fca0000004100 */
[----:B------:R-:W-:-:S04]  /*1730*/  @P2 FADD R44, R44, 1 ;  /* 0x3f8000002c2c2421 */ /* 0x000fc80000000000 */
[----:B------:R-:W-:Y:S02]  /*1740*/  FFMA R53, R44, R45, R53 ;  /* 0x0000002d2c357223 */ /* 0x000fe40000000035 */
[----:B------:R-:W0:Y:S02]  /*1750*/  @!P0 LDC.64 R44, c[0x0][0x230] ;  /* 0x00008c00ff2c8b82 */ /* 0x000e240000000a00 */
[----:B0-----:R-:W-:-:S05]  /*1760*/  @!P0 IMAD.WIDE R44, R4, 0x4, R44 ;  /* 0x00000004042c8825 */ /* 0x001fca00078e022c */
[----:B------:R0:W-:Y:S01]  /*1770*/  @!P0 STG.E desc[UR4][R44.64], R71 ;  /* 0x000000472c008986 */ /* 0x0001e2000c101904 */
[----:B------:R-:W-:-:S04]  /*1780*/  ISETP.NE.U32.AND P0, PT, RZ, UR6, PT ;  /* 0x00000006ff007c0c */ /* 0x000fc8000bf05070 */
[----:B------:R-:W-:-:S13]  /*1790*/  ISETP.NE.AND.EX P0, PT, RZ, UR7, PT, P0 ;  /* 0x00000007ff007c0c */ /* 0x000fda000bf05300 */
[----:B------:R-:W-:Y:S01]  /*17a0*/  @P0 FMNMX R3, R3, |R0|, !PT ;  /* 0x4000000003030209 */ /* 0x000fe20007800000 */
[----:B------:R-:W-:-:S03]  /*17b0*/  @P1 FMUL R0, R0, R6 ;  /* 0x0000000600001220 */ /* 0x000fc60000400000 */
[----:B------:R-:W-:Y:S01]  /*17c0*/  @P0 FMNMX R3, R3, |R55|, !PT ;  /* 0x4000003703030209 */ /* 0x000fe20007800000 */
[----:B------:R-:W-:-:S03]  /*17d0*/  @P1 FMUL R55, R55, R6 ;  /* 0x0000000637371220 */ /* 0x000fc60000400000 */
[----:B------:R-:W-:Y:S01]  /*17e0*/  @P0 FMNMX R3, R3, |R7|, !PT ;  /* 0x4000000703030209 */ /* 0x000fe20007800000 */
[----:B------:R-:W-:Y:S01]  /*17f0*/  @P1 FMUL R7, R7, R6 ;  /* 0x0000000607071220 */ /* 0x000fe20000400000 */
[----:B0-----:R-:W-:Y:S02]  /*1800*/  F2FP.F16.F32.PACK_AB R44, R55, R0 ;  /* 0x00000000372c723e */ /* 0x001fe400000000ff */
[----:B------:R-:W-:Y:S01]  /*1810*/  @P0 FMNMX R3, R3, |R40|, !PT ;  /* 0x4000002803030209 */ /* 0x000fe20007800000 */
[-C--:B------:R-:W-:Y:S01]  /*1820*/  @P1 FMUL R40, R40, R6.reuse ;  /* 0x0000000628281220 */ /* 0x080fe20000400000 */
[----:B------:R-:W-:Y:S02]  /*1830*/  LOP3.LUT R0, R5, 0x1f, RZ, 0xc0, !PT ;  /* 0x0000001f05007812 */ /* 0x000fe400078ec0ff */
[----:B------:R-:W-:Y:S01]  /*1840*/  @P0 FMNMX R3, R3, |R41|, !PT ;  /* 0x4000002903030209 */ /* 0x000fe20007800000 */
[----:B------:R-:W-:Y:S01]  /*1850*/  @P1 FMUL R41, R41, R6 ;  /* 0x0000000629291220 */ /* 0x000fe20000400000 */
[----:B------:R-:W-:-:S02]  /*1860*/  F2FP.F16.F32.PACK_AB R45, R40, R7 ;  /* 0x00000007282d723e */ /* 0x000fc400000000ff */
[----:B------:R-:W-:Y:S01]  /*1870*/  @P0 FMNMX R3, R3, |R56|, !PT ;  /* 0x4000003803030209 */ /* 0x000fe20007800000 */
[----:B------:R-:W-:Y:S01]  /*1880*/  @P1 FMUL R56, R56, R6 ;  /* 0x0000000638381220 */ /* 0x000fe20000400000 */
[----:B------:R-:W-:Y:S02]  /*1890*/  SHF.L.U32 R7, R4, 0x7, RZ ;  /* 0x0000000704077819 */ /* 0x000fe400000006ff */
[----:B------:R-:W-:Y:S01]  /*18a0*/  @P0 FMNMX R3, R3, |R42|, !PT ;  /* 0x4000002a03030209 */ /* 0x000fe20007800000 */
[-C--:B------:R-:W-:Y:S01]  /*18b0*/  @P1 FMUL R42, R42, R6.reuse ;  /* 0x000000062a2a1220 */ /* 0x080fe20000400000 */
[----:B------:R-:W-:Y:S02]  /*18c0*/  F2FP.F16.F32.PACK_AB R46, R56, R41 ;  /* 0x00000029382e723e */ /* 0x000fe400000000ff */
[----:B------:R-:W-:Y:S01]  /*18d0*/  @P0 FMNMX R3, R3, |R57|, !PT ;  /* 0x4000003903030209 */ /* 0x000fe20007800000 */
[----:B------:R-:W-:Y:S01]  /*18e0*/  @P1 FMUL R57, R57, R6 ;  /* 0x0000000639391220 */ /* 0x000fe20000400000 */
[----:B------:R-:W-:-:S02]  /*18f0*/  LOP3.LUT R0, R7, 0xffffff80, R0, 0xe2, !PT ;  /* 0xffffff8007007812 */ /* 0x000fc400078ee200 */
[----:B------:R-:W-:Y:S01]  /*1900*/  @P0 FMNMX R3, R3, |R43|, !PT ;  /* 0x4000002b03030209 */ /* 0x000fe20007800000 */
[----:B------:R-:W0:Y:S01]  /*1910*/  LDC R7, c[0x0][0x210] ;  /* 0x00008400ff077b82 */ /* 0x000e220000000800 */
[----:B------:R-:W-:Y:S01]  /*1920*/  F2FP.F16.F32.PACK_AB R47, R57, R42 ;  /* 0x0000002a392f723e */ /* 0x000fe200000000ff */
[----:B------:R-:W-:Y:S01]  /*1930*/  @P1 FMUL R43, R43, R6 ;  /* 0x000000062b2b1220 */ /* 0x000fe20000400000 */
[----:B------:R-:W-:Y:S01]  /*1940*/  @P0 FMNMX R3, R3, |R58|, !PT ;  /* 0x4000003a03030209 */ /* 0x000fe20007800000 */
[----:B------:R-:W-:-:S03]  /*1950*/  @P1 FMUL R58, R58, R6 ;  /* 0x000000063a3a1220 */ /* 0x000fc60000400000 */
[----:B------:R-:W-:Y:S01]  /*1960*/  @P0 FMNMX R3, R3, |R59|, !PT ;  /* 0x4000003b03030209 */ /* 0x000fe20007800000 */
[----:B------:R-:W1:Y:S01]  /*1970*/  LDC.64 R56, c[0x0][0x258] ;  /* 0x00009600ff387b82 */ /* 0x000e620000000a00 */
[----:B------:R-:W-:Y:S01]  /*1980*/  @P1 FMUL R59, R59, R6 ;  /* 0x000000063b3b1220 */ /* 0x000fe20000400000 */
[----:B------:R-:W-:Y:S02]  /*1990*/  F2FP.F16.F32.PACK_AB R68, R58, R43 ;  /* 0x0000002b3a44723e */ /* 0x000fe400000000ff */
[----:B------:R-:W-:Y:S01]  /*19a0*/  @P0 FMNMX R3, R3, |R60|, !PT ;  /* 0x4000003c03030209 */ /* 0x000fe20007800000 */
[----:B------:R-:W-:-:S03]  /*19b0*/  @P1 FMUL R60, R60, R6 ;  /* 0x000000063c3c1220 */ /* 0x000fc60000400000 */
[----:B------:R-:W-:Y:S01]  /*19c0*/  @P0 FMNMX R3, R3, |R70|, !PT ;  /* 0x4000004603030209 */ /* 0x000fe20007800000 */
[-C--:B------:R-:W-:Y:S01]  /*19d0*/  @P1 FMUL R70, R70, R6.reuse ;  /* 0x0000000646461220 */ /* 0x080fe20000400000 */
[----:B------:R-:W-:Y:S02]  /*19e0*/  F2FP.F16.F32.PACK_AB R69, R60, R59 ;  /* 0x0000003b3c45723e */ /* 0x000fe400000000ff */
[----:B------:R-:W-:Y:S01]  /*19f0*/  @P0 FMNMX R3, R3, |R73|, !PT ;  /* 0x4000004903030209 */ /* 0x000fe20007800000 */
[-C--:B------:R-:W-:Y:S01]  /*1a00*/  @P1 FMUL R73, R73, R6.reuse ;  /* 0x0000000649491220 */ /* 0x080fe20000400000 */
[----:B------:R-:W-:Y:S02]  /*1a10*/  IADD3 R59, R0, 0x40, RZ ;  /* 0x00000040003b7810 */ /* 0x000fe40007ffe0ff */
[----:B------:R-:W-:Y:S01]  /*1a20*/  @P0 FMNMX R3, R3, |R61|, !PT ;  /* 0x4000003d03030209 */ /* 0x000fe20007800000 */
[----:B------:R-:W-:Y:S01]  /*1a30*/  @P1 FMUL R61, R61, R6 ;  /* 0x000000063d3d1220 */ /* 0x000fe20000400000 */
[----:B------:R-:W-:-:S02]  /*1a40*/  F2FP.F16.F32.PACK_AB R70, R73, R70 ;  /* 0x000000464946723e */ /* 0x000fc400000000ff */
[----:B------:R-:W-:Y:S01]  /*1a50*/  @P0 FMNMX R3, R3, |R72|, !PT ;  /* 0x4000004803030209 */ /* 0x000fe20007800000 */
[----:B------:R-:W-:Y:S01]  /*1a60*/  @P1 FMUL R72, R72, R6 ;  /* 0x0000000648481220 */ /* 0x000fe20000400000 */
[----:B0-----:R-:W-:Y:S02]  /*1a70*/  LEA R4, R7, R4, 0x2 ;  /* 0x0000000407047211 */ /* 0x001fe400078e10ff */
[----:B------:R-:W-:Y:S01]  /*1a80*/  @P0 FMNMX R3, R3, |R62|, !PT ;  /* 0x4000003e03030209 */ /* 0x000fe20007800000 */
[----:B------:R-:W-:Y:S01]  /*1a90*/  @P1 FMUL R62, R62, R6 ;  /* 0x000000063e3e1220 */ /* 0x000fe20000400000 */
[----:B------:R-:W-:Y:S01]  /*1aa0*/  F2FP.F16.F32.PACK_AB R71, R72, R61 ;  /* 0x0000003d4847723e */ /* 0x000fe200000000ff */
[----:B-1----:R-:W-:Y:S01]  /*1ab0*/  IMAD.WIDE.U32 R58, R59, 0x10, R56 ;  /* 0x000000103b3a7825 */ /* 0x002fe200078e0038 */
[----:B------:R-:W-:-:S03]  /*1ac0*/  @P0 FMNMX R3, R3, |R63|, !PT ;  /* 0x4000003f03030209 */ /* 0x000fc60007800000 */
[----:B------:R-:W-:Y:S01]  /*1ad0*/  @P1 FMUL R63, R63, R6 ;  /* 0x000000063f3f1220 */ /* 0x000fe20000400000 */
[----:B------:R-:W-:Y:S02]  /*1ae0*/  IADD3 R61, R0, 0x20, RZ ;  /* 0x00000020003d7810 */ /* 0x000fe40007ffe0ff */
[----:B------:R-:W-:Y:S01]  /*1af0*/  @P0 FMNMX R3, R3, |R48|, !PT ;  /* 0x4000003003030209 */ /* 0x000fe20007800000 */
[----:B------:R-:W-:Y:S01]  /*1b00*/  @P1 FMUL R48, R48, R6 ;  /* 0x0000000630301220 */ /* 0x000fe20000400000 */
[----:B------:R-:W-:Y:S01]  /*1b10*/  F2FP.F16.F32.PACK_AB R40, R63, R62 ;  /* 0x0000003e3f28723e */ /* 0x000fe200000000ff */
        /* <DEDUP_REMOVED lines=13> */
[----:B------:R-:W-:Y:S01]  /*1bf0*/  F2FP.F16.F32.PACK_AB R41, R75, R48 ;  /* 0x000000304b29723e */ /* 0x000fe200000000ff */
[----:B------:R2:W-:Y:S01]  /*1c00*/  STG.E.128 desc[UR4][R60.64], R68 ;  /* 0x000000443c007986 */ /* 0x0005e2000c101d04 */
[----:B------:R-:W-:Y:S01]  /*1c10*/  @P0 FMNMX R3, R3, |R65|, !PT ;  /* 0x4000004103030209 */ /* 0x000fe20007800000 */
[----:B------:R-:W-:Y:S01]  /*1c20*/  @P1 FMUL R65, R65, R6 ;  /* 0x0000000641411220 */ /* 0x000fe20000400000 */
[----:B------:R-:W-:-:S02]  /*1c30*/  F2FP.F16.F32.PACK_AB R42, R64, R49 ;  /* 0x00000031402a723e */ /* 0x000fc400000000ff */
[----:B------:R-:W-:Y:S01]  /*1c40*/  @P0 FMNMX R3, R3, |R51|, !PT ;  /* 0x4000003303030209 */ /* 0x000fe20007800000 */
[----:B------:R-:W-:Y:S01]  /*1c50*/  @P1 FMUL R51, R51, R6 ;  /* 0x0000000633331220 */ /* 0x000fe20000400000 */
[----:B------:R-:W-:Y:S02]  /*1c60*/  F2FP.F16.F32.PACK_AB R43, R65, R50 ;  /* 0x00000032412b723e */ /* 0x000fe400000000ff */
[----:B------:R-:W-:Y:S01]  /*1c70*/  @P0 FMNMX R3, R3, |R66|, !PT ;  /* 0x4000004203030209 */ /* 0x000fe20007800000 */
[----:B------:R-:W-:Y:S01]  /*1c80*/  @P1 FMUL R66, R66, R6 ;  /* 0x0000000642421220 */ /* 0x000fe20000400000 */
[----:B------:R-:W-:Y:S01]  /*1c90*/  LEA.HI.X R63, R0, UR9, RZ, 0x4, P2 ;  /* 0x00000009003f7c11 */ /* 0x000fe200090f24ff */
[----:B------:R2:W-:Y:S01]  /*1ca0*/  STG.E.128 desc[UR4][R58.64], R40 ;  /* 0x000000283a007986 */ /* 0x0005e2000c101d04 */
[----:B------:R-:W-:Y:S01]  /*1cb0*/  @P0 FMNMX R3, R3, |R52|, !PT ;  /* 0x4000003403030209 */ /* 0x000fe20007800000 */
[----:B------:R-:W-:Y:S01]  /*1cc0*/  @P1 FMUL R52, R52, R6 ;  /* 0x0000000634341220 */ /* 0x000fe20000400000 */
[----:B------:R-:W-:-:S02]  /*1cd0*/  F2FP.F16.F32.PACK_AB R48, R66, R51 ;  /* 0x000000334230723e */ /* 0x000fc400000000ff */
[----:B------:R-:W-:Y:S01]  /*1ce0*/  @P0 FMNMX R3, R3, |R67|, !PT ;  /* 0x4000004303030209 */ /* 0x000fe20007800000 */
[----:B------:R-:W-:-:S03]  /*1cf0*/  @P1 FMUL R67, R67, R6 ;  /* 0x0000000643431220 */ /* 0x000fc60000400000 */
[----:B------:R-:W-:Y:S01]  /*1d00*/  @P0 FMNMX R3, R3, |R53|, !PT ;  /* 0x4000003503030209 */ /* 0x000fe20007800000 */
        /* <DEDUP_REMOVED lines=8> */
[----:B------:R-:W-:Y:S01]  /*1d90*/  @P1 FMUL R77, R77, R6 ;  /* 0x000000064d4d1220 */ /* 0x000fe20000400000 */
[----:B------:R-:W-:-:S04]  /*1da0*/  ISETP.GE.AND P0, PT, R4, UR12, PT ;  /* 0x0000000c04007c0c */ /* 0x000fc8000bf06270 */
[----:B------:R-:W-:-:S05]  /*1db0*/  F2FP.F16.F32.PACK_AB R51, R77, R54 ;  /* 0x000000364d33723e */ /* 0x000fca00000000ff */
[----:B------:R2:W-:Y:S04]  /*1dc0*/  STG.E.128 desc[UR4][R62.64], R48 ;  /* 0x000000303e007986 */ /* 0x0005e8000c101d04 */
[----:B------:R-:W-:Y:S05]  /*1dd0*/  @!P0 BRA `(.L_x_10734) ;  /* 0xffffffe4001c8947 */ /* 0x000fea000383ffff */
.L_x_10732:
[----:B------:R-:W-:Y:S05]  /*1de0*/  BSYNC B0 ;  /* 0x0000000000007941 */ /* 0x000fea0003800000 */
.L_x_10731:
        /* <DEDUP_REMOVED lines=15> */
.L_x_10761:
        /* <DEDUP_REMOVED lines=28> */
.L_x_10764:
[----:B-1----:R-:W-:-:S07]  /*20a0*/  FMNMX R7, R3, R2, !PT ;  /* 0x0000000203077209 */ /* 0x002fce0007800000 */
.L_x_10738:
[----:B------:R-:W-:Y:S05]  /*20b0*/  BSYNC B0 ;  /* 0x0000000000007941 */ /* 0x000fea0003800000 */
.L_x_10737:
[----:B------:R-:W-:Y:S01]  /*20c0*/  ISETP.NE.AND P0, PT, R5, RZ, PT ;  /* 0x000000ff0500720c */ /* 0x000fe20003f05270 */
[----:B------:R-:W-:-:S12]  /*20d0*/  BSSY B0, `(.L_x_10735) ;  /* 0x0000004000007945 */ /* 0x000fd80003800000 */
[----:B------:R-:W-:Y:S05]  /*20e0*/  @P0 BRA `(.L_x_10740) ;  /* 0x0000000000080947 */ /* 0x000fea0003800000 */
[----:B0-----:R-:W0:Y:S02]  /*20f0*/  LDC.64 R2, c[0x0][0x288] ;  /* 0x0000a200ff027b82 */ /* 0x001e240000000a00 */
[----:B0-----:R1:W-:Y:S02]  /*2100*/  REDG.E.MAX.S32.STRONG.GPU desc[UR4][R2.64], R7 ;  /* 0x000000070200798e */ /* 0x0013e4000d10e384 */
.L_x_10740:
[----:B------:R-:W-:Y:S05]  /*2110*/  BSYNC B0 ;  /* 0x0000000000007941 */ /* 0x000fea0003800000 */
.L_x_10735:
        /* <DEDUP_REMOVED lines=14> */
[----:B0-2---:R-:W-:Y:S05]  /*2200*/  CALL.REL.NOINC `($__internal_158_$__cuda_sm20_rcp_rn_f32_slowpath) ;  /* 0x0000000c00047944 */ /* 0x005fea0003c00000 */
[----:B------:R-:W-:Y:S01]  /*2210*/  MOV R5, R0 ;  /* 0x0000000000057202 */ /* 0x000fe20000000f00 */
[----:B------:R-:W-:Y:S06]  /*2220*/  BRA `(.L_x_10742) ;  /* 0x0000000000107947 */ /* 0x000fec0003800000 */
.L_x_10741:
[----:B------:R-:W3:Y:S02]  /*2230*/  MUFU.RCP R5, R6 ;  /* 0x0000000600057308 */ /* 0x000ee40000001000 */
[----:B---3--:R-:W-:-:S04]  /*2240*/  FFMA R0, R5, R6, -1 ;  /* 0xbf80000005007423 */ /* 0x008fc80000000006 */
[----:B------:R-:W-:-:S04]  /*2250*/  FADD.FTZ R0, -R0, -RZ ;  /* 0x800000ff00007221 */ /* 0x000fc80000010100 */
[----:B------:R-:W-:-:S07]  /*2260*/  FFMA R5, R5, R0, R5 ;  /* 0x0000000005057223 */ /* 0x000fce0000000005 */
.L_x_10742:
[----:B01----:R-:W0:Y:S02]  /*2270*/  LDC.64 R2, c[0x0][0x280] ;  /* 0x0000a000ff027b82 */ /* 0x003e240000000a00 */
[----:B0-----:R-:W-:Y:S01]  /*2280*/  STG.E desc[UR4][R2.64], R5 ;  /* 0x0000000502007986 */ /* 0x001fe2000c101904 */
[----:B------:R-:W-:Y:S05]  /*2290*/  EXIT ;  /* 0x000000000000794d */ /* 0x000fea0003800000 */
.L_x_10733:
[----:B------:R-:W-:Y:S01]  /*22a0*/  HFMA2.MMA R72, -RZ, RZ, 0, 5.9604644775390625e-08 ;  /* 0x00000001ff487435 */ /* 0x000fe200000001ff */
[----:B------:R-:W-:Y:S01]  /*22b0*/  BSSY B1, `(.L_x_10743) ;  /* 0x0000006000017945 */ /* 0x000fe20003800000 */
[----:B------:R-:W-:Y:S02]  /*22c0*/  MOV R71, 0x1f ;  /* 0x0000001f00477802 */ /* 0x000fe40000000f00 */
[----:B------:R-:W-:-:S07]  /*22d0*/  MOV R70, 0xffffffff ;  /* 0xffffffff00467802 */ /* 0x000fce0000000f00 */
[----:B-1---5:R-:W-:Y:S05]  /*22e0*/  WARPSYNC.COLLECTIVE R70, `(.L_x_10744) ;  /* 0x0000000046087348 */ /* 0x022fea0003c00000 */
[----:B------:R0:W2:Y:S02]  /*22f0*/  SHFL.BFLY P2, R75, R73, R72, R71 ;  /* 0x0c000048494b7389 */ /* 0x0000a40000040047 */
[----:B012--5:R-:W-:Y:S01]  /*2300*/  ENDCOLLECTIVE ;  /* 0x000000000000791b */ /* 0x027fe20003800000 */
.L_x_10744:
[----:B------:R-:W-:Y:S05]  /*2310*/  BSYNC B1 ;  /* 0x0000000000017941 */ /* 0x000fea0003800000 */
.L_x_10743:
[----:B------:R-:W-:Y:S01]  /*2320*/  HFMA2.MMA R72, -RZ, RZ, 0, 1.1920928955078125e-07 ;  /* 0x00000002ff487435 */ /* 0x000fe200000001ff */
[----:B------:R-:W-:Y:S01]  /*2330*/  FADD R73, R73, R75 ;  /* 0x0000004b49497221 */ /* 0x000fe20000000000 */
[----:B------:R-:W-:Y:S02]  /*2340*/  MOV R71, 0x1f ;  /* 0x0000001f00477802 */ /* 0x000fe40000000f00 */
[----:B------:R-:W-:-:S07]  /*2350*/  MOV R70, 0xffffffff ;  /* 0xffffffff00467802 */ /* 0x000fce0000000f00 */
[----:B------:R-:W-:Y:S05]  /*2360*/  WARPSYNC.COLLECTIVE R70, `(.L_x_10745) ;  /* 0x0000000046087348 */ /* 0x000fea0003c00000 */
[----:B------:R0:W1:Y:S02]  /*2370*/  SHFL.BFLY P2, R75, R73, R72, R71 ;  /* 0x0c000048494b7389 */ /* 0x0000640000040047 */
[----:B01----:R-:W-:Y:S01]  /*2380*/  ENDCOLLECTIVE ;  /* 0x000000000000791b */ /* 0x003fe20003800000 */
.L_x_10745:
[----:B------:R-:W-:Y:S01]  /*2390*/  HFMA2.MMA R72, -RZ, RZ, 0, 2.384185791015625e-07 ;  /* 0x00000004ff487435 */ /* 0x000fe200000001ff */
[----:B------:R-:W-:-:S05]  /*23a0*/  FADD R76, R73, R75 ;  /* 0x0000004b494c7221 */ /* 0x000fca0000000000 */
[----:B------:R-:W-:-:S07]  /*23b0*/  MOV R73, R76 ;  /* 0x0000004c00497202 */ /* 0x000fce0000000f00 */
[----:B------:R-:W-:Y:S05]  /*23c0*/  WARPSYNC.COLLECTIVE R70, `(.L_x_10746) ;  /* 0x0000000046087348 */ /* 0x000fea0003c00000 */
[----:B------:R0:W1:Y:S02]  /*23d0*/  SHFL.BFLY P2, R75, R73, R72, R71 ;  /* 0x0c000048494b7389 */ /* 0x0000640000040047 */
[----:B01----:R-:W-:Y:S01]  /*23e0*/  ENDCOLLECTIVE ;  /* 0x000000000000791b */ /* 0x003fe20003800000 */
.L_x_10746:
[----:B------:R-:W-:Y:S01]  /*23f0*/  HFMA2.MMA R72, -RZ, RZ, 0, 4.76837158203125e-07 ;  /* 0x00000008ff487435 */ /* 0x000fe200000001ff */
[----:B------:R-:W-:-:S05]  /*2400*/  FADD R77, R76, R75 ;  /* 0x0000004b4c4d7221 */ /* 0x000fca0000000000 */
[----:B------:R-:W-:-:S07]  /*2410*/  MOV R73, R77 ;  /* 0x0000004d00497202 */ /* 0x000fce0000000f00 */
[----:B------:R-:W-:Y:S05]  /*2420*/  WARPSYNC.COLLECTIVE R70, `(.L_x_10747) ;  /* 0x0000000046087348 */ /* 0x000fea0003c00000 */
[----:B------:R0:W1:Y:S02]  /*2430*/  SHFL.BFLY P2, R75, R73, R72, R71 ;  /* 0x0c000048494b7389 */ /* 0x0000640000040047 */
[----:B01----:R-:W-:Y:S01]  /*2440*/  ENDCOLLECTIVE ;  /* 0x000000000000791b */ /* 0x003fe20003800000 */
.L_x_10747:
[----:B------:R-:W-:Y:S01]  /*2450*/  HFMA2.MMA R72, -RZ, RZ, 0, 9.5367431640625e-07 ;  /* 0x00000010ff487435 */ /* 0x000fe200000001ff */
[----:B------:R-:W-:-:S05]  /*2460*/  FADD R77, R77, R75 ;  /* 0x0000004b4d4d7221 */ /* 0x000fca0000000000 */
[----:B------:R-:W-:-:S07]  /*2470*/  MOV R73, R77 ;  /* 0x0000004d00497202 */ /* 0x000fce0000000f00 */
[----:B------:R-:W-:Y:S05]  /*2480*/  WARPSYNC.COLLECTIVE R70, `(.L_x_10748) ;  /* 0x0000000046087348 */ /* 0x000fea0003c00000 */
[----:B------:R0:W1:Y:S02]  /*2490*/  SHFL.BFLY P2, R75, R73, R72, R71 ;  /* 0x0c000048494b7389 */ /* 0x0000640000040047 */
[----:B01----:R-:W-:Y:S01]  /*24a0*/  ENDCOLLECTIVE ;  /* 0x000000000000791b */ /* 0x003fe20003800000 */
.L_x_10748:
        /* <DEDUP_REMOVED lines=68> */
[----:B------:R-:W-:-:S11]  /*28f0*/  HFMA2.MMA R71, -RZ, RZ, 0, 1.847743988037109375e-06 ;  /* 0x0000001fff477435 */ /* 0x000fd600000001ff */
[----:B------:R-:W-:Y:S05]  /*2900*/  WARPSYNC.COLLECTIVE R70, `(.L_x_10749) ;  /* 0x0000000046087348 */ /* 0x000fea0003c00000 */
[----:B------:R0:W1:Y:S02]  /*2910*/  SHFL.BFLY P2, R75, R73, R72, R71 ;  /* 0x0c000048494b7389 */ /* 0x0000640000040047 */
[----:B01----:R-:W-:Y:S01]  /*2920*/  ENDCOLLECTIVE ;  /* 0x000000000000791b */ /* 0x003fe20003800000 */
.L_x_10749:
[----:B------:R-:W-:Y:S01]  /*2930*/  HFMA2.MMA R72, -RZ, RZ, 0, 1.1920928955078125e-07 ;  /* 0x00000002ff487435 */ /* 0x000fe200000001ff */
[----:B------:R-:W-:-:S05]  /*2940*/  FADD R76, R73, R75 ;  /* 0x0000004b494c7221 */ /* 0x000fca0000000000 */
[----:B------:R-:W-:-:S07]  /*2950*/  MOV R73, R76 ;  /* 0x0000004c00497202 */ /* 0x000fce0000000f00 */
[----:B------:R-:W-:Y:S05]  /*2960*/  WARPSYNC.COLLECTIVE R70, `(.L_x_10750) ;  /* 0x0000000046087348 */ /* 0x000fea0003c00000 */
[----:B------:R0:W1:Y:S02]  /*2970*/  SHFL.BFLY P2, R75, R73, R72, R71 ;  /* 0x0c000048494b7389 */ /* 0x0000640000040047 */
[----:B01----:R-:W-:Y:S01]  /*2980*/  ENDCOLLECTIVE ;  /* 0x000000000000791b */ /* 0x003fe20003800000 */
.L_x_10750:
[----:B------:R-:W-:Y:S01]  /*2990*/  HFMA2.MMA R72, -RZ, RZ, 0, 2.384185791015625e-07 ;  /* 0x00000004ff487435 */ /* 0x000fe200000001ff */
[----:B------:R-:W-:-:S05]  /*29a0*/  FADD R77, R76, R75 ;  /* 0x0000004b4c4d7221 */ /* 0x000fca0000000000 */
[----:B------:R-:W-:-:S07]  /*29b0*/  MOV R73, R77 ;  /* 0x0000004d00497202 */ /* 0x000fce0000000f00 */
[----:B------:R-:W-:Y:S05]  /*29c0*/  WARPSYNC.COLLECTIVE R70, `(.L_x_10751) ;  /* 0x0000000046087348 */ /* 0x000fea0003c00000 */
[----:B------:R0:W1:Y:S02]  /*29d0*/  SHFL.BFLY P2, R75, R73, R72, R71 ;  /* 0x0c000048494b7389 */ /* 0x0000640000040047 */
[----:B01----:R-:W-:Y:S01]  /*29e0*/  ENDCOLLECTIVE ;  /* 0x000000000000791b */ /* 0x003fe20003800000 */
.L_x_10751:
[----:B------:R-:W-:Y:S01]  /*29f0*/  HFMA2.MMA R72, -RZ, RZ, 0, 4.76837158203125e-07 ;  /* 0x00000008ff487435 */ /* 0x000fe200000001ff */
[----:B------:R-:W-:-:S05]  /*2a00*/  FADD R77, R77, R75 ;  /* 0x0000004b4d4d7221 */ /* 0x000fca0000000000 */
[----:B------:R-:W-:-:S07]  /*2a10*/  MOV R73, R77 ;  /* 0x0000004d00497202 */ /* 0x000fce0000000f00 */
[----:B------:R-:W-:Y:S05]  /*2a20*/  WARPSYNC.COLLECTIVE R70, `(.L_x_10752) ;  /* 0x0000000046087348 */ /* 0x000fea0003c00000 */
[----:B------:R0:W1:Y:S02]  /*2a30*/  SHFL.BFLY P2, R75, R73, R72, R71 ;  /* 0x0c000048494b7389 */ /* 0x0000640000040047 */
[----:B01----:R-:W-:Y:S01]  /*2a40*/  ENDCOLLECTIVE ;  /* 0x000000000000791b */ /* 0x003fe20003800000 */
.L_x_10752:
[----:B------:R-:W-:Y:S01]  /*2a50*/  HFMA2.MMA R72, -RZ, RZ, 0, 9.5367431640625e-07 ;  /* 0x00000010ff487435 */ /* 0x000fe200000001ff */
[----:B------:R-:W-:-:S05]  /*2a60*/  FADD R76, R77, R75 ;  /* 0x0000004b4d4c7221 */ /* 0x000fca0000000000 */
[----:B------:R-:W-:-:S07]  /*2a70*/  MOV R73, R76 ;  /* 0x0000004c00497202 */ /* 0x000fce0000000f00 */
[----:B------:R-:W-:Y:S05]  /*2a80*/  WARPSYNC.COLLECTIVE R70, `(.L_x_10753) ;  /* 0x0000000046087348 */ /* 0x000fea0003c00000 */
[----:B------:R0:W1:Y:S02]  /*2a90*/  SHFL.BFLY P2, R75, R73, R72, R71 ;  /* 0x0c000048494b7389 */ /* 0x0000640000040047 */
[----:B01----:R-:W-:Y:S01]  /*2aa0*/  ENDCOLLECTIVE ;  /* 0x000000000000791b */ /* 0x003fe20003800000 */
.L_x_10753:
[----:B------:R-:W-:Y:S05]  /*2ab0*/  BRA `(.L_x_10754) ;  /* 0xffffffe000787947 */ /* 0x000fea000383ffff */
.L_x_10736:
[----:B------:R-:W-:Y:S01]  /*2ac0*/  HFMA2.MMA R11, -RZ, RZ, 0, 9.5367431640625e-07 ;  /* 0x00000010ff0b7435 */ /* 0x000fe200000001ff */
[----:B------:R-:W-:Y:S01]  /*2ad0*/  BSSY B0, `(.L_x_10755) ;  /* 0x0000007000007945 */ /* 0x000fe20003800000 */
[----:B------:R-:W-:Y:S02]  /*2ae0*/  MOV R0, R3 ;  /* 0x0000000300007202 */ /* 0x000fe40000000f00 */
[----:B------:R-:W-:Y:S02]  /*2af0*/  MOV R13, 0x1f ;  /* 0x0000001f000d7802 */ /* 0x000fe40000000f00 */
[----:B--2---:R-:W-:-:S07]  /*2b00*/  MOV R70, 0xffffffff ;  /* 0xffffffff00467802 */ /* 0x004fce0000000f00 */
[----:B-----5:R-:W-:Y:S05]  /*2b10*/  WARPSYNC.COLLECTIVE R70, `(.L_x_10756) ;  /* 0x0000000046087348 */ /* 0x020fea0003c00000 */
[----:B------:R0:W1:Y:S02]  /*2b20*/  SHFL.DOWN P0, R4, R0, R11, R13 ;  /* 0x0800000b00047389 */ /* 0x000064000000000d */
[----:B01---5:R-:W-:Y:S01]  /*2b30*/  ENDCOLLECTIVE ;  /* 0x000000000000791b */ /* 0x023fe20003800000 */
.L_x_10756:
[----:B------:R-:W-:Y:S05]  /*2b40*/  BSYNC B0 ;  /* 0x0000000000007941 */ /* 0x000fea0003800000 */
.L_x_10755:
        /* <DEDUP_REMOVED lines=8> */
.L_x_10757:
[----:B------:R-:W-:Y:S01]  /*2bd0*/  HFMA2.MMA R11, -RZ, RZ, 0, 2.384185791015625e-07 ;  /* 0x00000004ff0b7435 */ /* 0x000fe200000001ff */
[----:B------:R-:W-:-:S04]  /*2be0*/  MOV R7, R4 ;  /* 0x0000000400077202 */ /* 0x000fc80000000f00 */
[----:B------:R-:W-:-:S04]  /*2bf0*/  FMNMX R7, R0, R7, !PT ;  /* 0x0000000700077209 */ /* 0x000fc80007800000 */
[----:B------:R-:W-:-:S07]  /*2c00*/  MOV R0, R7 ;  /* 0x0000000700007202 */ /* 0x000fce0000000f00 */
[----:B------:R-:W-:Y:S05]  /*2c10*/  WARPSYNC.COLLECTIVE R70, `(.L_x_10758) ;  /* 0x0000000046087348 */ /* 0x000fea0003c00000 */
[----:B------:R0:W1:Y:S02]  /*2c20*/  SHFL.DOWN P0, R4, R0, R11, R13 ;  /* 0x0800000b00047389 */ /* 0x000064000000000d */
[----:B01----:R-:W-:Y:S01]  /*2c30*/  ENDCOLLECTIVE ;  /* 0x000000000000791b */ /* 0x003fe20003800000 */
.L_x_10758:
[----:B------:R-:W-:Y:S01]  /*2c40*/  HFMA2.MMA R11, -RZ, RZ, 0, 1.1920928955078125e-07 ;  /* 0x00000002ff0b7435 */ /* 0x000fe200000001ff */
[----:B------:R-:W-:-:S04]  /*2c50*/  MOV R2, R4 ;  /* 0x0000000400027202 */ /* 0x000fc80000000f00 */
[----:B------:R-:W-:-:S04]  /*2c60*/  FMNMX R2, R7, R2, !PT ;  /* 0x0000000207027209 */ /* 0x000fc80007800000 */
[----:B------:R-:W-:-:S07]  /*2c70*/  MOV R0, R2 ;  /* 0x0000000200007202 */ /* 0x000fce0000000f00 */
[----:B------:R-:W-:Y:S05]  /*2c80*/  WARPSYNC.COLLECTIVE R70, `(.L_x_10759) ;  /* 0x0000000046087348 */ /* 0x000fea0003c00000 */
[----:B------:R0:W1:Y:S02]  /*2c90*/  SHFL.DOWN P0, R4, R0, R11, R13 ;  /* 0x0800000b00047389 */ /* 0x000064000000000d */
[----:B01----:R-:W-:Y:S01]  /*2ca0*/  ENDCOLLECTIVE ;  /* 0x000000000000791b */ /* 0x003fe20003800000 */
.L_x_10759:
[----:B------:R-:W-:Y:S01]  /*2cb0*/  HFMA2.MMA R11, -RZ, RZ, 0, 5.9604644775390625e-08 ;  /* 0x00000001ff0b7435 */ /* 0x000fe200000001ff */
[----:B------:R-:W-:-:S04]  /*2cc0*/  MOV R9, R4 ;  /* 0x0000000400097202 */ /* 0x000fc80000000f00 */
[----:B------:R-:W-:-:S04]  /*2cd0*/  FMNMX R9, R2, R9, !PT ;  /* 0x0000000902097209 */ /* 0x000fc80007800000 */
[----:B------:R-:W-:-:S07]  /*2ce0*/  MOV R0, R9 ;  /* 0x0000000900007202 */ /* 0x000fce0000000f00 */
[----:B------:R-:W-:Y:S05]  /*2cf0*/  WARPSYNC.COLLECTIVE R70, `(.L_x_10760) ;  /* 0x0000000046087348 */ /* 0x000fea0003c00000 */
[----:B------:R0:W1:Y:S02]  /*2d00*/  SHFL.DOWN P0, R4, R0, R11, R13 ;  /* 0x0800000b00047389 */ /* 0x000064000000000d */
[----:B01----:R-:W-:Y:S01]  /*2d10*/  ENDCOLLECTIVE ;  /* 0x000000000000791b */ /* 0x003fe20003800000 */
.L_x_10760:
[----:B------:R-:W-:Y:S05]  /*2d20*/  BRA `(.L_x_10761) ;  /* 0xfffffff0006c7947 */ /* 0x000fea000383ffff */
.L_x_10739:
[----:B------:R-:W-:Y:S01]  /*2d30*/  HFMA2.MMA R13, -RZ, RZ, 0, 1.847743988037109375e-06 ;  /* 0x0000001fff0d7435 */ /* 0x000fe200000001ff */
[----:B------:R-:W-:Y:S02]  /*2d40*/  MOV R11, 0x2 ;  /* 0x00000002000b7802 */ /* 0x000fe40000000f00 */
[----:B--2---:R-:W-:-:S08]  /*2d50*/  MOV R70, 0xffffffff ;  /* 0xffffffff00467802 */ /* 0x004fd00000000f00 */
[----:B01---5:R-:W-:Y:S05]  /*2d60*/  WARPSYNC.COLLECTIVE R70, `(.L_x_10762) ;  /* 0x0000000046087348 */ /* 0x023fea0003c00000 */
[----:B-1----:R1:W2:Y:S02]  /*2d70*/  SHFL.DOWN P0, R4, R0, R11, R13 ;  /* 0x0800000b00047389 */ /* 0x0022a4000000000d */
[----:B012--5:R-:W-:Y:S01]  /*2d80*/  ENDCOLLECTIVE ;  /* 0x000000000000791b */ /* 0x027fe20003800000 */
.L_x_10762:
[----:B------:R-:W-:Y:S01]  /*2d90*/  HFMA2.MMA R11, -RZ, RZ, 0, 5.9604644775390625e-08 ;  /* 0x00000001ff0b7435 */ /* 0x000fe200000001ff */
[----:B------:R-:W-:-:S04]  /*2da0*/  MOV R3, R4 ;  /* 0x0000000400037202 */ /* 0x000fc80000000f00 */
[----:B------:R-:W-:-:S04]  /*2db0*/  FMNMX R3, R3, R0, !PT ;  /* 0x0000000003037209 */ /* 0x000fc80007800000 */
[----:B------:R-:W-:-:S07]  /*2dc0*/  MOV R0, R3 ;  /* 0x0000000300007202 */ /* 0x000fce0000000f00 */
[----:B------:R-:W-:Y:S05]  /*2dd0*/  WARPSYNC.COLLECTIVE R70, `(.L_x_10763) ;  /* 0x0000000046087348 */ /* 0x000fea0003c00000 */
[----:B------:R0:W1:Y:S02]  /*2de0*/  SHFL.DOWN P0, R4, R0, R11, R13 ;  /* 0x0800000b00047389 */ /* 0x000064000000000d */
[----:B01----:R-:W-:Y:S01]  /*2df0*/  ENDCOLLECTIVE ;  /* 0x000000000000791b */ /* 0x003fe20003800000 */
.L_x_10763:
[----:B------:R-:W-:Y:S01]  /*2e00*/  MOV R2, R4 ;  /* 0x0000000400027202 */ /* 0x000fe20000000f00 */
[----:B------:R-:W-:Y:S06]  /*2e10*/  BRA `(.L_x_10764) ;  /* 0xfffffff000a07947 */ /* 0x000fec000383ffff */
        .weak           $__internal_158_$__cuda_sm20_rcp_rn_f32_slowpath
        .type           $__internal_158_$__cuda_sm20_rcp_rn_f32_slowpath,@function
        .size           $__internal_158_$__cuda_sm20_rcp_rn_f32_slowpath,(.L_x_14494 - $__internal_158_$__cuda_sm20_rcp_rn_f32_slowpath)
$__internal_158_$__cuda_sm20_rcp_rn_f32_slowpath:
        /* <DEDUP_REMOVED lines=15> */
.L_x_10765:
        /* <DEDUP_REMOVED lines=33> */
.L_x_10767:
[----:B------:R0:W1:Y:S02]  /*3120*/  MUFU.RCP R0, R6 ;  /* 0x0000000600007308 */ /* 0x0000640000001000 */
.L_x_10766:
[----:B------:R-:W-:Y:S02]  /*3130*/  MOV R2, R7 ;  /* 0x0000000700027202 */ /* 0x000fe40000000f00 */
[----:B------:R-:W-:-:S04]  /*3140*/  MOV R3, 0x0 ;  /* 0x0000000000037802 */ /* 0x000fc80000000f00 */
[----:B0123--:R-:W-:Y:S05]  /*3150*/  RET.REL.NODEC R2 `(_ZN18transformer_engine13normalization19ln_fwd_tuned_kernelINS0_13Kernel_traitsI6__halfS3_S3_fjLj1024ELj1ELj4ELj1ELj16ENS0_18Kernel_traits_baseILj1024ES3_S3_S3_fjLj128EEEEEEEvNS0_19ForwardKernelParamsE) ;  /* 0xffffffcc02a87950 */ /* 0x00ffea0003c3ffff */
.L_x_10768:
        /* <DEDUP_REMOVED lines=10> */
.L_x_14494:


//--------------------- .text._ZN18transformer_engine13normalization19ln_fwd_tuned_kernelINS0_13Kernel_traitsIffffjLj1024ELj1ELj4ELj1ELj16ENS0_18Kernel_traits_baseILj1024EffffjLj128EEEEEEEvNS0_19ForwardKernelParamsE --------------------------
	.section	.text._ZN18transformer_engine13normalization19ln_fwd_tuned_kernelINS0_13Kernel_traitsIffffjLj1024ELj1ELj4ELj1ELj16ENS0_18Kernel_traits_baseILj1024EffffjLj128EEEEEEEvNS0_19ForwardKernelParamsE,"ax",@progbits
	.align	128
        .global         _ZN18transformer_engine13normalization19ln_fwd_tuned_kernelINS0_13Kernel_traitsIffffjLj1024ELj1ELj4ELj1ELj16ENS0_18Kernel_traits_baseILj1024EffffjLj128EEEEEEEvNS0_19ForwardKernelParamsE
        .type           _ZN18transformer_engine13normalization19ln_fwd_tuned_kernelINS0_13Kernel_traitsIffffjLj1024ELj1ELj4ELj1ELj16ENS0_18Kernel_traits_baseILj1024EffffjLj128EEEEEEEvNS0_19ForwardKernelParamsE,@function
        .size           _ZN18transformer_engine13normalization19ln_fwd_tuned_kernelINS0_13Kernel_traitsIffffjLj1024ELj1ELj4ELj1ELj16ENS0_18Kernel_traits_baseILj1024EffffjLj128EEEEEEEvNS0_19ForwardKernelParamsE,(.L_x_14495 - _ZN18transformer_engine13normalization19ln_fwd_tuned_kernelINS0_13Kernel_traitsIffffjLj1024ELj1ELj4ELj1ELj16ENS0_18Kernel_traits_baseILj1024EffffjLj128EEEEEEEvNS0_19ForwardKernelParamsE)
        .other          _ZN18transformer_engine13normalization19ln_fwd_tuned_kernelINS0_13Kernel_traitsIffffjLj1024ELj1ELj4ELj1ELj16ENS0_18Kernel_traits_baseILj1024EffffjLj128EEEEEEEvNS0_19ForwardKernelParamsE,@"STO_CUDA_ENTRY STV_DEFAULT"
_ZN18transformer_engine13normalization19ln_fwd_tuned_kernelINS0_13Kernel_traitsIffffjLj1024ELj1ELj4ELj1ELj16ENS0_18Kernel_traits_baseILj1024EffffjLj128EEEEEEEvNS0_19ForwardKernelParamsE:
.text._ZN18transformer_engine13normalization19ln_fwd_tuned_kernelINS0_13Kernel_traitsIffffjLj1024ELj1ELj4ELj1ELj16ENS0_18Kernel_traits_baseILj1024EffffjLj128EEEEEEEvNS0_19ForwardKernelParamsE:
        /* <DEDUP_REMOVED lines=44> */
.L_x_10772:
[----:B------:R-:W1:Y:S01]  /*02c0*/  LDC.64 R100, c[0x0][0x220] ;  /* 0x00008800ff647b82 */ /* 0x000e620000000a00 */
[----:B0-2---:R-:W-:-:S04]  /*02d0*/  LOP3.LUT P3, R3, R7, 0x1f, RZ, 0xc0, !PT ;  /* 0x0000001f07037812 */ /* 0x005fc8000786c0ff */
        /* <DEDUP_REMOVED lines=142> */
.L_x_10792:
[----:B------:R-:W2:Y:S01]  /*0bc0*/  LDC R72, c[0x0][0x268] ;  /* 0x00009a00ff487b82 */ /* 0x000ea20000000800 */
[----:B-1----:R-:W-:Y:S01]  /*0bd0*/  FADD R109, R112, R109 ;  /* 0x0000006d706d7221 */ /* 0x002fe20000000000 */
[----:B------:R-:W-:Y:S01]  /*0be0*/  ISETP.NE.U32.AND P0, PT, RZ, UR6, PT ;  /* 0x00000006ff007c0c */ /* 0x000fe2000bf05070 */
[----:B-----5:R-:W-:Y:S01]  /*0bf0*/  FADD R110, R11, 1 ;  /* 0x3f8000000b6e7421 */ /* 0x020fe20000000000 */
[----:B------:R-:W-:Y:S01]  /*0c00*/  ISETP.NE.AND P4, PT, R4, RZ, PT ;  /* 0x000000ff0400720c */ /* 0x000fe20003f85270 */
[C---:B------:R-:W-:Y:S01]  /*0c10*/  FADD R105, R10.reuse, 1 ;  /* 0x3f8000000a697421 */ /* 0x040fe20000000000 */
[----:B------:R-:W-:Y:S02]  /*0c20*/  ISETP.NE.AND.EX P0, PT, RZ, UR7, PT, P0 ;  /* 0x00000007ff007c0c */ /* 0x000fe4000bf05300 */
[----:B------:R-:W1:Y:S02]  /*0c30*/  @!P3 LDC.64 R106, c[0x0][0x228] ;  /* 0x00008a00ff6abb82 */ /* 0x000e640000000a00 */
[----:B------:R-:W-:-:S06]  /*0c40*/  FSEL R105, R10, R105, !P4 ;  /* 0x000000690a697208 */ /* 0x000fcc0006000000 */
[----:B------:R-:W3:Y:S01]  /*0c50*/  @!P3 LDC.64 R116, c[0x0][0x230] ;  /* 0x00008c00ff74bb82 */ /* 0x000ee20000000a00 */
[----:B--2---:R-:W-:-:S07]  /*0c60*/  FFMA R72, R109, 0.0009765625, R72 ;  /* 0x3a8000006d487823 */ /* 0x004fce0000000048 */
[----:B------:R-:W2:Y:S01]  /*0c70*/  LDC.64 R114, c[0x0][0x258] ;  /* 0x00009600ff727b82 */ /* 0x000ea20000000a00 */
[----:B------:R-:W-:Y:S01]  /*0c80*/  FSETP.GEU.AND P2, PT, |R72|, 1.175494350822287508e-38, PT ;  /* 0x008000004800780b */ /* 0x000fe20003f4e200 */
[----:B-1----:R-:W-:-:S04]  /*0c90*/  @!P3 IMAD.WIDE R108, R6, 0x4, R106 ;  /* 0x00000004066cb825 */ /* 0x002fc800078e026a */
[C---:B------:R-:W-:Y:S01]  /*0ca0*/  FADD R107, R8.reuse, 1 ;  /* 0x3f800000086b7421 */ /* 0x040fe20000000000 */
[C---:B------:R-:W-:Y:S01]  /*0cb0*/  FADD R106, R9.reuse, 1 ;  /* 0x3f800000096a7421 */ /* 0x040fe20000000000 */
[----:B------:R1:W-:Y:S03]  /*0cc0*/  @!P3 STG.E desc[UR4][R108.64], R2 ;  /* 0x000000026c00b986 */ /* 0x0003e6000c101904 */
[----:B------:R-:W-:Y:S02]  /*0cd0*/  FSEL R107, R8, R107, !P4 ;  /* 0x0000006b086b7208 */ /* 0x000fe40006000000 */
[----:B------:R-:W-:Y:S01]  /*0ce0*/  FSEL R106, R9, R106, !P4 ;  /* 0x0000006a096a7208 */ /* 0x000fe20006000000 */
[----:B---3--:R-:W-:-:S04]  /*0cf0*/  @!P3 IMAD.WIDE R116, R6, 0x4, R116 ;  /* 0x000000040674b825 */ /* 0x008fc800078e0274 */
[----:B------:R-:W-:-:S06]  /*0d00*/  @!P2 FMUL R72, R72, 16777216 ;  /* 0x4b8000004848a820 */ /* 0x000fcc0000400000 */
[----:B------:R-:W3:Y:S01]  /*0d10*/  MUFU.RSQ R72, R72 ;  /* 0x0000004800487308 */ /* 0x000ee20000001400 */
[----:B-1----:R-:W-:Y:S01]  /*0d20*/  FSEL R2, R11, R110, !P4 ;  /* 0x0000006e0b027208 */ /* 0x002fe20006000000 */
[----:B---3--:R-:W-:-:S04]  /*0d30*/  @!P2 FMUL R72, R72, 4096 ;  /* 0x458000004848a820 */ /* 0x008fc80000400000 */
        /* <DEDUP_REMOVED lines=23> */
[----:B------:R-:W-:Y:S01]  /*0eb0*/  FFMA R77, R106, R73, R41 ;  /* 0x000000496a4d7223 */ /* 0x000fe20000000029 */
[----:B------:R-:W-:Y:S01]  /*0ec0*/  FMUL R94, R95, R72 ;  /* 0x000000485f5e7220 */ /* 0x000fe20000400000 */
[----:B------:R-:W-:Y:S01]  /*0ed0*/  FFMA R79, R2, R75, R43 ;  /* 0x0000004b024f7223 */ /* 0x000fe2000000002b */
[----:B------:R-:W-:Y:S01]  /*0ee0*/  @P0 FMNMX R5, R5, |R76|, !PT ;  /* 0x4000004c05050209 */ /* 0x000fe20007800000 */
[-C--:B------:R-:W-:Y:S01]  /*0ef0*/  FMUL R95, R96, R72.reuse ;  /* 0x00000048605f7220 */ /* 0x080fe20000400000 */
[----:B------:R-:W-:Y:S01]  /*0f00*/  FADD R75, R12, 1 ;  /* 0x3f8000000c4b7421 */ /* 0x000fe20000000000 */
[-C--:B------:R-:W-:Y:S01]  /*0f10*/  FMUL R111, R78, R72.reuse ;  /* 0x000000484e6f7220 */ /* 0x080fe20000400000 */
[-C--:B------:R-:W-:Y:S01]  /*0f20*/  FMUL R96, R97, R72.reuse ;  /* 0x0000004861607220 */ /* 0x080fe20000400000 */
[----:B------:R-:W-:Y:S01]  /*0f30*/  FMUL R97, R98, R72 ;  /* 0x0000004862617220 */ /* 0x000fe20000400000 */
[----:B------:R-:W-:Y:S01]  /*0f40*/  FFMA R78, R105, R74, R42 ;  /* 0x0000004a694e7223 */ /* 0x000fe2000000002a */
[-C--:B------:R-:W-:Y:S01]  /*0f50*/  FMUL R98, R99, R72.reuse ;  /* 0x0000004863627220 */ /* 0x080fe20000400000 */
[----:B------:R-:W-:Y:S01]  /*0f60*/  @P0 FMNMX R5, R5, |R77|, !PT ;  /* 0x4000004d05050209 */ /* 0x000fe20007800000 */
[-C--:B------:R-:W-:Y:S01]  /*0f70*/  FMUL R99, R100, R72.reuse ;  /* 0x0000004864637220 */ /* 0x080fe20000400000 */
[----:B------:R-:W-:Y:S01]  /*0f80*/  LOP3.LUT R73, R7, 0x1f, RZ, 0xc0, !PT ;  /* 0x0000001f07497812 */ /* 0x000fe200078ec0ff */
[----:B------:R-:W-:Y:S01]  /*0f90*/  FADD R0, R13, 1 ;  /* 0x3f8000000d007421 */ /* 0x000fe20000000000 */
[-C--:B------:R-:W-:Y:S01]  /*0fa0*/  FMUL R100, R101, R72.reuse ;  /* 0x0000004865647220 */ /* 0x080fe20000400000 */
[----:B------:R-:W-:Y:S01]  /*0fb0*/  FSEL R75, R12, R75, !P4 ;  /* 0x0000004b0c4b7208 */ /* 0x000fe20006000000 */
[-C--:B------:R-:W-:Y:S01]  /*0fc0*/  FMUL R101, R102, R72.reuse ;  /* 0x0000004866657220 */ /* 0x080fe20000400000 */
[----:B------:R-:W-:Y:S01]  /*0fd0*/  FMUL R102, R103, R72 ;  /* 0x0000004867667220 */ /* 0x000fe20000400000 */
[----:B------:R-:W-:Y:S01]  /*0fe0*/  @P0 FMNMX R5, R5, |R78|, !PT ;  /* 0x4000004e05050209 */ /* 0x000fe20007800000 */
[----:B------:R-:W-:Y:S01]  /*0ff0*/  FADD R103, R14, 1 ;  /* 0x3f8000000e677421 */ /* 0x000fe20000000000 */
[----:B------:R-:W-:Y:S01]  /*1000*/  PRMT R73, R6, 0x2104, R73 ;  /* 0x0000210406497816 */ /* 0x000fe20000000049 */
[----:B------:R1:W-:Y:S01]  /*1010*/  @!P3 STG.E desc[UR4][R116.64], R72 ;  /* 0x000000487400b986 */ /* 0x0003e2000c101904 */
[----:B------:R-:W-:Y:S01]  /*1020*/  FSEL R0, R13, R0, !P4 ;  /* 0x000000000d007208 */ /* 0x000fe20006000000 */
[----:B------:R-:W-:Y:S01]  /*1030*/  FADD R2, R15, 1 ;  /* 0x3f8000000f027421 */ /* 0x000fe20000000000 */
[----:B------:R-:W-:Y:S01]  /*1040*/  @P0 FMNMX R5, R5, |R79|, !PT ;  /* 0x4000004f05050209 */ /* 0x000fe20007800000 */
[----:B--2---:R-:W-:Y:S01]  /*1050*/  IMAD.WIDE.U32 R106, R73, 0x10, R114 ;  /* 0x00000010496a7825 */ /* 0x004fe200078e0072 */
[----:B------:R-:W-:-:S03]  /*1060*/  FSEL R103, R14, R103, !P4 ;  /* 0x000000670e677208 */ /* 0x000fc60006000000 */
[----:B------:R-:W-:Y:S01]  /*1070*/  FFMA R73, R0, R108, R45 ;  /* 0x0000006c00497223 */ /* 0x000fe2000000002d */
[----:B------:R-:W-:Y:S01]  /*1080*/  FADD R105, R16, 1 ;  /* 0x3f80000010697421 */ /* 0x000fe20000000000 */
[----:B------:R-:W-:Y:S01]  /*1090*/  FSEL R2, R15, R2, !P4 ;  /* 0x000000020f027208 */ /* 0x000fe20006000000 */
[-C--:B------:R-:W-:Y:S01]  /*10a0*/  @P1 FMUL R76, R76, R104.reuse ;  /* 0x000000684c4c1220 */ /* 0x080fe20000400000 */
[----:B------:R-:W-:Y:S01]  /*10b0*/  FFMA R74, R103, R111, R46 ;  /* 0x0000006f674a7223 */ /* 0x000fe2000000002e */
[-C--:B------:R-:W-:Y:S01]  /*10c0*/  @P1 FMUL R77, R77, R104.reuse ;  /* 0x000000684d4d1220 */ /* 0x080fe20000400000 */
[----:B-1----:R-:W-:Y:S01]  /*10d0*/  FFMA R72, R75, R109, R44 ;  /* 0x0000006d4b487223 */ /* 0x002fe2000000002c */
        /* <DEDUP_REMOVED lines=8> */
[----:B------:R-:W-:Y:S01]  /*1160*/  IADD3 R103, R3, 0x20, RZ ;  /* 0x0000002003677810 */ /* 0x000fe20007ffe0ff */
[----:B------:R-:W-:Y:S01]  /*1170*/  FADD R2, R19, 1 ;  /* 0x3f80000013027421 */ /* 0x000fe20000000000 */
[----:B------:R-:W-:Y:S01]  /*1180*/  @P0 FMNMX R5, R5, |R73|, !PT ;  /* 0x4000004905050209 */ /* 0x000fe20007800000 */
[----:B------:R-:W-:Y:S01]  /*1190*/  @P1 FMUL R72, R72, R104 ;  /* 0x0000006848481220 */ /* 0x000fe20000400000 */
[----:B------:R-:W-:Y:S01]  /*11a0*/  FSEL R0, R17, R0, !P4 ;  /* 0x0000000011007208 */ /* 0x000fe20006000000 */
[----:B------:R-:W-:Y:S01]  /*11b0*/  @P1 FMUL R73, R73, R104 ;  /* 0x0000006849491220 */ /* 0x000fe20000400000 */
[----:B------:R-:W-:Y:S01]  /*11c0*/  @P0 FMNMX R5, R5, |R74|, !PT ;  /* 0x4000004a05050209 */ /* 0x000fe20007800000 */
[----:B------:R-:W-:Y:S01]  /*11d0*/  @P1 FMUL R74, R74, R104 ;  /* 0x000000684a4a1220 */ /* 0x000fe20000400000 */
[----:B------:R-:W-:-:S02]  /*11e0*/  FSEL R109, R18, R109, !P4 ;  /* 0x0000006d126d7208 */ /* 0x000fc40006000000 */
[----:B------:R-:W-:Y:S01]  /*11f0*/  @P0 FMNMX R5, R5, |R75|, !PT ;  /* 0x4000004b05050209 */ /* 0x000fe20007800000 */
[----:B------:R-:W-:Y:S01]  /*1200*/  @P1 FMUL R75, R75, R104 ;  /* 0x000000684b4b1220 */ /* 0x000fe20000400000 */
[----:B------:R-:W-:Y:S02]  /*1210*/  FSEL R2, R19, R2, !P4 ;  /* 0x0000000213027208 */ /* 0x000fe40006000000 */
[----:B------:R-:W-:Y:S01]  /*1220*/  IADD3 R111, R3, 0x60, RZ ;  /* 0x00000060036f7810 */ /* 0x000fe20007ffe0ff */
[----:B-1----:R-:W-:Y:S01]  /*1230*/  FFMA R76, R105, R113, R48 ;  /* 0x00000071694c7223 */ /* 0x002fe20000000030 */
[----:B------:R-:W-:-:S04]  /*1240*/  IMAD.WIDE.U32 R106, R103, 0x10, R114 ;  /* 0x00000010676a7825 */ /* 0x000fc800078e0072 */
[----:B------:R-:W-:Y:S01]  /*1250*/  FFMA R77, R0, R80, R49 ;  /* 0x00000050004d7223 */ /* 0x000fe20000000031 */
[----:B------:R-:W-:Y:S01]  /*1260*/  FADD R103, R20, 1 ;  /* 0x3f80000014677421 */ /* 0x000fe20000000000 */
[----:B------:R-:W-:Y:S01]  /*1270*/  FFMA R78, R109, R81, R50 ;  /* 0x000000516d4e7223 */ /* 0x000fe20000000032 */
[----:B------:R-:W-:Y:S01]  /*1280*/  @P0 FMNMX R5, R5, |R76|, !PT ;  /* 0x4000004c05050209 */ /* 0x000fe20007800000 */
[----:B------:R1:W-:Y:S01]  /*1290*/  STG.E.128 desc[UR4][R106.64], R72 ;  /* 0x000000486a007986 */ /* 0x0003e2000c101d04 */
[----:B------:R-:W-:Y:S01]  /*12a0*/  IADD3 R81, R3, 0x40, RZ ;  /* 0x0000004003517810 */ /* 0x000fe20007ffe0ff */
[----:B------:R-:W-:Y:S01]  /*12b0*/  FADD R0, R21, 1 ;  /* 0x3f80000015007421 */ /* 0x000fe20000000000 */
[C---:B------:R-:W-:Y:S01]  /*12c0*/  IADD3 R109, R3.reuse, 0x80, RZ ;  /* 0x00000080036d7810 */ /* 0x040fe20007ffe0ff */
[----:B------:R-:W-:Y:S01]  /*12d0*/  FFMA R79, R2, R82, R51 ;  /* 0x00000052024f7223 */ /* 0x000fe20000000033 */
[----:B------:R-:W-:Y:S01]  /*12e0*/  IADD3 R105, R3, 0xa0, RZ ;  /* 0x000000a003697810 */ /* 0x000fe20007ffe0ff */
[----:B------:R-:W-:Y:S01]  /*12f0*/  IMAD.WIDE.U32 R80, R81, 0x10, R114 ;  /* 0x0000001051507825 */ /* 0x000fe200078e0072 */
[----:B------:R-:W-:-:S03]  /*1300*/  IADD3 R113, R3, 0xc0, RZ ;  /* 0x000000c003717810 */ /* 0x000fc60007ffe0ff */
[----:B------:R-:W-:Y:S01]  /*1310*/  FADD R82, R23, 1 ;  /* 0x3f80000017527421 */ /* 0x000fe20000000000 */
[----:B------:R-:W-:Y:S01]  /*1320*/  @P0 FMNMX R5, R5, |R77|, !PT ;  /* 0x4000004d05050209 */ /* 0x000fe20007800000 */
        /* <DEDUP_REMOVED lines=8> */
[----:B-1----:R-:W-:Y:S01]  /*13b0*/  FADD R73, R22, 1 ;  /* 0x3f80000016497421 */ /* 0x002fe20000000000 */
[----:B------:R-:W-:Y:S01]  /*13c0*/  IADD3 R75, R3, 0xe0, RZ ;  /* 0x000000e0034b7810 */ /* 0x000fe20007ffe0ff */
[----:B------:R-:W-:-:S04]  /*13d0*/  IMAD.WIDE.U32 R106, R105, 0x10, R114 ;  /* 0x00000010696a7825 */ /* 0x000fc800078e0072 */
[----:B------:R-:W-:Y:S01]  /*13e0*/  FFMA R72, R103, R83, R52 ;  /* 0x0000005367487223 */ /* 0x000fe20000000034 */
[----:B------:R-:W-:Y:S01]  /*13f0*/  FSEL R82, R23, R82, !P4 ;  /* 0x0000005217527208 */ /* 0x000fe20006000000 */
[----:B------:R-:W-:Y:S01]  /*1400*/  @P1 FMUL R78, R78, R104 ;  /* 0x000000684e4e1220 */ /* 0x000fe20000400000 */
[----:B------:R-:W-:-:S04]  /*1410*/  IMAD.WIDE.U32 R2, R113, 0x10, R114 ;  /* 0x0000001071027825 */ /* 0x000fc800078e0072 */
[----:B------:R-:W-:Y:S01]  /*1420*/  @P1 FMUL R79, R79, R104 ;  /* 0x000000684f4f1220 */ /* 0x000fe20000400000 */
[----:B------:R-:W-:Y:S01]  /*1430*/  @P0 FMNMX R5, R5, |R72|, !PT ;  /* 0x4000004805050209 */ /* 0x000fe20007800000 */
[----:B------:R-:W-:Y:S01]  /*1440*/  @P1 FMUL R72, R72, R104 ;  /* 0x0000006848481220 */ /* 0x000fe20000400000 */
[----:B------:R-:W-:Y:S01]  /*1450*/  IMAD.WIDE.U32 R114, R75, 0x10, R114 ;  /* 0x000000104b727825 */ /* 0x000fe200078e0072 */
[----:B------:R-:W-:-:S03]  /*1460*/  FSEL R75, R22, R73, !P4 ;  /* 0x00000049164b7208 */ /* 0x000fc60006000000 */
[----:B------:R-:W-:Y:S01]  /*1470*/  FFMA R73, R0, R84, R53 ;  /* 0x0000005400497223 */ /* 0x000fe20000000035 */
[----:B------:R-:W-:Y:S01]  /*1480*/  FADD R0, R25, 1 ;  /* 0x3f80000019007421 */ /* 0x000fe20000000000 */
[----:B------:R1:W-:Y:S01]  /*1490*/  STG.E.128 desc[UR4][R80.64], R76 ;  /* 0x0000004c50007986 */ /* 0x0003e2000c101d04 */
[----:B------:R-:W-:Y:S01]  /*14a0*/  FADD R84, R27, 1 ;  /* 0x3f8000001b547421 */ /* 0x000fe20000000000 */
[----:B------:R-:W-:Y:S01]  /*14b0*/  FFMA R74, R75, R85, R54 ;  /* 0x000000554b4a7223 */ /* 0x000fe20000000036 */
[----:B------:R-:W-:Y:S01]  /*14c0*/  FADD R75, R24, 1 ;  /* 0x3f800000184b7421 */ /* 0x000fe20000000000 */
[----:B------:R-:W-:Y:S01]  /*14d0*/  @P0 FMNMX R5, R5, |R73|, !PT ;  /* 0x4000004905050209 */ /* 0x000fe20007800000 */
[----:B------:R-:W-:Y:S01]  /*14e0*/  FADD R85, R26, 1 ;  /* 0x3f8000001a557421 */ /* 0x000fe20000000000 */
[----:B------:R-:W-:Y:S01]  /*14f0*/  FSEL R0, R25, R0, !P4 ;  /* 0x0000000019007208 */ /* 0x000fe20006000000 */
[----:B------:R-:W-:Y:S01]  /*1500*/  @P1 FMUL R73, R73, R104 ;  /* 0x0000006849491220 */ /* 0x000fe20000400000 */
[----:B------:R-:W-:Y:S01]  /*1510*/  FSEL R83, R24, R75, !P4 ;  /* 0x0000004b18537208 */ /* 0x000fe20006000000 */
[----:B------:R-:W-:Y:S01]  /*1520*/  FFMA R75, R82, R86, R55 ;  /* 0x00000056524b7223 */ /* 0x000fe20000000037 */
[----:B------:R-:W-:Y:S01]  /*1530*/  @P0 FMNMX R5, R5, |R74|, !PT ;  /* 0x4000004a05050209 */ /* 0x000fe20007800000 */
[----:B------:R-:W-:Y:S01]  /*1540*/  @P1 FMUL R74, R74, R104 ;  /* 0x000000684a4a1220 */ /* 0x000fe20000400000 */
[----:B------:R-:W-:-:S02]  /*1550*/  FSEL R85, R26, R85, !P4 ;  /* 0x000000551a557208 */ /* 0x000fc40006000000 */
[----:B------:R-:W-:Y:S01]  /*1560*/  @P0 FMNMX R5, R5, |R75|, !PT ;  /* 0x4000004b05050209 */ /* 0x000fe20007800000 */
[----:B------:R-:W-:Y:S01]  /*1570*/  @P1 FMUL R75, R75, R104 ;  /* 0x000000684b4b1220 */ /* 0x000fe20000400000 */
[----:B------:R-:W-:Y:S01]  /*1580*/  FSEL R84, R27, R84, !P4 ;  /* 0x000000541b547208 */ /* 0x000fe20006000000 */
[----:B-1----:R-:W-:Y:S01]  /*1590*/  FFMA R76, R83, R87, R56 ;  /* 0x00000057534c7223 */ /* 0x002fe20000000038 */
[----:B------:R-:W-:Y:S01]  /*15a0*/  FFMA R77, R0, R88, R57 ;  /* 0x00000058004d7223 */ /* 0x000fe20000000039 */
[C---:B------:R-:W-:Y:S01]  /*15b0*/  FADD R81, R28.reuse, 1 ;  /* 0x3f8000001c517421 */ /* 0x040fe20000000000 */
[----:B------:R-:W-:Y:S01]  /*15c0*/  FFMA R78, R85, R89, R58 ;  /* 0x00000059554e7223 */ /* 0x000fe2000000003a */
        /* <DEDUP_REMOVED lines=25> */
[----:B------:R-:W-:Y:S01]  /*1760*/  FADD R91, R38, 1 ;  /* 0x3f800000265b7421 */ /* 0x000fe20000000000 */
[----:B------:R-:W-:Y:S01]  /*1770*/  @P0 FMNMX R5, R5, |R82|, !PT ;  /* 0x4000005205050209 */ /* 0x000fe20007800000 */
[----:B------:R-:W1:Y:S01]  /*1780*/  LDC R93, c[0x0][0x210] ;  /* 0x00008400ff5d7b82 */ /* 0x000e620000000800 */
[----:B------:R-:W-:Y:S01]  /*1790*/  FSEL R88, R35, R84, !P4 ;  /* 0x0000005423587208 */ /* 0x000fe20006000000 */
[----:B------:R-:W-:Y:S01]  /*17a0*/  FFMA R84, R85, R95, R64 ;  /* 0x0000005f55547223 */ /* 0x000fe20000000040 */
        /* <DEDUP_REMOVED lines=40> */
[----:B-1----:R-:W-:-:S03]  /*1a30*/  LEA R6, R93, R6, 0x2 ;  /* 0x000000065d067211 */ /* 0x002fc600078e10ff */
[----:B------:R2:W-:Y:S01]  /*1a40*/  STG.E.128 desc[UR4][R108.64], R76 ;  /* 0x0000004c6c007986 */ /* 0x0005e2000c101d04 */
[----:B------:R-:W-:-:S03]  /*1a50*/  ISETP.GE.AND P0, PT, R6, UR10, PT ;  /* 0x0000000a06007c0c */ /* 0x000fc6000bf06270 */
[----:B------:R2:W-:Y:S04]  /*1a60*/  STG.E.128 desc[UR4][R106.64], R80 ;  /* 0x000000506a007986 */ /* 0x0005e8000c101d04 */
[----:B------:R2:W-:Y:S04]  /*1a70*/  STG.E.128 desc[UR4][R2.64], R84 ;  /* 0x0000005402007986 */ /* 0x0005e8000c101d04 */
[----:B------:R2:W-:Y:S02]  /*1a80*/  STG.E.128 desc[UR4][R114.64], R88 ;  /* 0x0000005872007986 */ /* 0x0005e4000c101d04 */
[----:B------:R-:W-:Y:S05]  /*1a90*/  @!P0 BRA `(.L_x_10772) ;  /* 0xffffffe800088947 */ /* 0x000fea000383ffff */
.L_x_10770:
[----:B------:R-:W-:Y:S05]  /*1aa0*/  BSYNC B0 ;  /* 0x0000000000007941 */ /* 0x000fea0003800000 */
.L_x_10769:
        /* <DEDUP_REMOVED lines=8> */
[----:B--2---:R-:W1:Y:S02]  /*1b30*/  SHFL.DOWN PT, R3, R0, 0x8, 0x1f ;  /* 0x09001f0000037f89 */ /* 0x004e6400000e0000 */
[----:B-1----:R-:W-:-:S05]  /*1b40*/  FMNMX R3, R0, R3, !PT ;  /* 0x0000000300037209 */ /* 0x002fca0007800000 */
[----:B------:R-:W1:Y:S02]  /*1b50*/  SHFL.DOWN PT, R2, R3, 0x4, 0x1f ;  /* 0x08801f0003027f89 */ /* 0x000e6400000e0000 */
[----:B-1----:R-:W-:-:S05]  /*1b60*/  FMNMX R2, R3, R2, !PT ;  /* 0x0000000203027209 */ /* 0x002fca0007800000 */
[----:B------:R-:W1:Y:S02]  /*1b70*/  SHFL.DOWN PT, R9, R2, 0x2, 0x1f ;  /* 0x08401f0002097f89 */ /* 0x000e6400000e0000 */
[----:B-1----:R-:W-:-:S05]  /*1b80*/  FMNMX R9, R2, R9, !PT ;  /* 0x0000000902097209 */ /* 0x002fca0007800000 */
[----:B------:R1:W2:Y:S02]  /*1b90*/  SHFL.DOWN PT, R4, R9, 0x1, 0x1f ;  /* 0x08201f0009047f89 */ /* 0x0002a400000e0000 */
.L_x_10799:
        /* <DEDUP_REMOVED lines=28> */
.L_x_10802:
[----:B--2---:R-:W-:-:S07]  /*1d60*/  FMNMX R5, R3, R2, !PT ;  /* 0x0000000203057209 */ /* 0x004fce0007800000 */
.L_x_10776:
[----:B------:R-:W-:Y:S05]  /*1d70*/  BSYNC B0 ;  /* 0x0000000000007941 */ /* 0x000fea0003800000 */
.L_x_10775:
[----:B------:R-:W-:Y:S01]  /*1d80*/  ISETP.NE.AND P0, PT, R7, RZ, PT ;  /* 0x000000ff0700720c */ /* 0x000fe20003f05270 */
[----:B------:R-:W-:-:S12]  /*1d90*/  BSSY B0, `(.L_x_10773) ;  /* 0x0000004000007945 */ /* 0x000fd80003800000 */
[----:B------:R-:W-:Y:S05]  /*1da0*/  @P0 BRA `(.L_x_10778) ;  /* 0x0000000000080947 */ /* 0x000fea0003800000 */
[----:B-1----:R-:W1:Y:S02]  /*1db0*/  LDC.64 R2, c[0x0][0x288] ;  /* 0x0000a200ff027b82 */ /* 0x002e640000000a00 */
[----:B-1----:R2:W-:Y:S02]  /*1dc0*/  REDG.E.MAX.S32.STRONG.GPU desc[UR4][R2.64], R5 ;  /* 0x000000050200798e */ /* 0x0025e4000d10e384 */
.L_x_10778:
[----:B------:R-:W-:Y:S05]  /*1dd0*/  BSYNC B0 ;  /* 0x0000000000007941 */ /* 0x000fea0003800000 */
.L_x_10773:
        /* <DEDUP_REMOVED lines=14> */
[----:B012---:R-:W-:Y:S05]  /*1ec0*/  CALL.REL.NOINC `($__internal_159_$__cuda_sm20_rcp_rn_f32_slowpath) ;  /* 0x0000000c00007944 */ /* 0x007fea0003c00000 */
[----:B------:R-:W-:Y:S01]  /*1ed0*/  MOV R5, R0 ;  /* 0x0000000000057202 */ /* 0x000fe20000000f00 */
[----:B------:R-:W-:Y:S06]  /*1ee0*/  BRA `(.L_x_10780) ;  /* 0x0000000000107947 */ /* 0x000fec0003800000 */
.L_x_10779:
[----:B--2---:R-:W2:Y:S02]  /*1ef0*/  MUFU.RCP R5, R104 ;  /* 0x0000006800057308 */ /* 0x004ea40000001000 */
[----:B--2---:R-:W-:-:S04]  /*1f00*/  FFMA R0, R5, R104, -1 ;  /* 0xbf80000005007423 */ /* 0x004fc80000000068 */
[----:B------:R-:W-:-:S04]  /*1f10*/  FADD.FTZ R0, -R0, -RZ ;  /* 0x800000ff00007221 */ /* 0x000fc80000010100 */
[----:B------:R-:W-:-:S07]  /*1f20*/  FFMA R5, R5, R0, R5 ;  /* 0x0000000005057223 */ /* 0x000fce0000000005 */
.L_x_10780:
[----:B-1----:R-:W1:Y:S02]  /*1f30*/  LDC.64 R2, c[0x0][0x280] ;  /* 0x0000a000ff027b82 */ /* 0x002e640000000a00 */
[----:B-1----:R-:W-:Y:S01]  /*1f40*/  STG.E desc[UR4][R2.64], R5 ;  /* 0x0000000502007986 */ /* 0x002fe2000c101904 */
[----:B------:R-:W-:Y:S05]  /*1f50*/  EXIT ;  /* 0x000000000000794d */ /* 0x000fea0003800000 */
.L_x_10771:
[----:B------:R-:W-:Y:S01]  /*1f60*/  HFMA2.MMA R107, -RZ, RZ, 0, 5.9604644775390625e-08 ;  /* 0x00000001ff6b7435 */ /* 0x000fe200000001ff */
[----:B------:R-:W-:Y:S01]  /*1f70*/  BSSY B1, `(.L_x_10781) ;  /* 0x0000006000017945 */ /* 0x000fe20003800000 */
[----:B------:R-:W-:Y:S02]  /*1f80*/  MOV R106, 0x1f ;  /* 0x0000001f006a7802 */ /* 0x000fe40000000f00 */
[----:B------:R-:W-:-:S07]  /*1f90*/  MOV R105, 0xffffffff ;  /* 0xffffffff00697802 */ /* 0x000fce0000000f00 */
[----:B-----5:R-:W-:Y:S05]  /*1fa0*/  WARPSYNC.COLLECTIVE R105, `(.L_x_10782) ;  /* 0x0000000069087348 */ /* 0x020fea0003c00000 */
[----:B------:R0:W1:Y:S02]  /*1fb0*/  SHFL.BFLY P0, R109, R108, R107, R106 ;  /* 0x0c00006b6c6d7389 */ /* 0x000064000000006a */
[----:B01---5:R-:W-:Y:S01]  /*1fc0*/  ENDCOLLECTIVE ;  /* 0x000000000000791b */ /* 0x023fe20003800000 */
.L_x_10782:
[----:B------:R-:W-:Y:S05]  /*1fd0*/  BSYNC B1 ;  /* 0x0000000000017941 */ /* 0x000fea0003800000 */
.L_x_10781:
[----:B------:R-:W-:Y:S01]  /*1fe0*/  HFMA2.MMA R107, -RZ, RZ, 0, 1.1920928955078125e-07 ;  /* 0x00000002ff6b7435 */ /* 0x000fe200000001ff */
[----:B------:R-:W-:Y:S01]  /*1ff0*/  FADD R108, R108, R109 ;  /* 0x0000006d6c6c7221 */ /* 0x000fe20000000000 */
[----:B------:R-:W-:Y:S02]  /*2000*/  MOV R106, 0x1f ;  /* 0x0000001f006a7802 */ /* 0x000fe40000000f00 */
[----:B------:R-:W-:-:S07]  /*2010*/  MOV R105, 0xffffffff ;  /* 0xffffffff00697802 */ /* 0x000fce0000000f00 */
[----:B------:R-:W-:Y:S05]  /*2020*/  WARPSYNC.COLLECTIVE R105, `(.L_x_10783) ;  /* 0x0000000069087348 */ /* 0x000fea0003c00000 */
[----:B------:R0:W1:Y:S02]  /*2030*/  SHFL.BFLY P0, R109, R108, R107, R106 ;  /* 0x0c00006b6c6d7389 */ /* 0x000064000000006a */
[----:B01----:R-:W-:Y:S01]  /*2040*/  ENDCOLLECTIVE ;  /* 0x000000000000791b */ /* 0x003fe20003800000 */
.L_x_10783:
[----:B------:R-:W-:Y:S01]  /*2050*/  HFMA2.MMA R107, -RZ, RZ, 0, 2.384185791015625e-07 ;  /* 0x00000004ff6b7435 */ /* 0x000fe200000001ff */
[----:B------:R-:W-:-:S05]  /*2060*/  FADD R110, R108, R109 ;  /* 0x0000006d6c6e7221 */ /* 0x000fca0000000000 */
[----:B------:R-:W-:-:S07]  /*2070*/  MOV R108, R110 ;  /* 0x0000006e006c7202 */ /* 0x000fce0000000f00 */
[----:B------:R-:W-:Y:S05]  /*2080*/  WARPSYNC.COLLECTIVE R105, `(.L_x_10784) ;  /* 0x0000000069087348 */ /* 0x000fea0003c00000 */
[----:B------:R0:W1:Y:S02]  /*2090*/  SHFL.BFLY P0, R109, R108, R107, R106 ;  /* 0x0c00006b6c6d7389 */ /* 0x000064000000006a */
[----:B01----:R-:W-:Y:S01]  /*20a0*/  ENDCOLLECTIVE ;  /* 0x000000000000791b */ /* 0x003fe20003800000 */
.L_x_10784:
[----:B------:R-:W-:Y:S01]  /*20b0*/  HFMA2.MMA R107, -RZ, RZ, 0, 4.76837158203125e-07 ;  /* 0x00000008ff6b7435 */ /* 0x000fe200000001ff */
[----:B------:R-:W-:-:S05]  /*20c0*/  FADD R111, R110, R109 ;  /* 0x0000006d6e6f7221 */ /* 0x000fca0000000000 */
[----:B------:R-:W-:-:S07]  /*20d0*/  MOV R108, R111 ;  /* 0x0000006f006c7202 */ /* 0x000fce0000000f00 */
[----:B------:R-:W-:Y:S05]  /*20e0*/  WARPSYNC.COLLECTIVE R105, `(.L_x_10785) ;  /* 0x0000000069087348 */ /* 0x000fea0003c00000 */
[----:B------:R0:W1:Y:S02]  /*20f0*/  SHFL.BFLY P0, R109, R108, R107, R106 ;  /* 0x0c00006b6c6d7389 */ /* 0x000064000000006a */
[----:B01----:R-:W-:Y:S01]  /*2100*/  ENDCOLLECTIVE ;  /* 0x000000000000791b */ /* 0x003fe20003800000 */
.L_x_10785:
[----:B------:R-:W-:Y:S01]  /*2110*/  HFMA2.MMA R107, -RZ, RZ, 0, 9.5367431640625e-07 ;  /* 0x00000010ff6b7435 */ /* 0x000fe200000001ff */
[----:B------:R-:W-:-:S05]  /*2120*/  FADD R112, R111, R109 ;  /* 0x0000006d6f707221 */ /* 0x000fca0000000000 */
[----:B------:R-:W-:-:S07]  /*2130*/  MOV R108, R112 ;  /* 0x00000070006c7202 */ /* 0x000fce0000000f00 */
[----:B------:R-:W-:Y:S05]  /*2140*/  WARPSYNC.COLLECTIVE R105, `(.L_x_10786) ;  /* 0x0000000069087348 */ /* 0x000fea0003c00000 */
[----:B------:R0:W1:Y:S02]  /*2150*/  SHFL.BFLY P0, R109, R108, R107, R106 ;  /* 0x0c00006b6c6d7389 */ /* 0x000064000000006a */
[----:B01----:R-:W-:Y:S01]  /*2160*/  ENDCOLLECTIVE ;  /* 0x000000000000791b */ /* 0x003fe20003800000 */
.L_x_10786:
        /* <DEDUP_REMOVED lines=71> */
.L_x_10787:
[----:B------:R-:W-:Y:S01]  /*25e0*/  HFMA2.MMA R107, -RZ, RZ, 0, 1.1920928955078125e-07 ;  /* 0x00000002ff6b7435 */ /* 0x000fe200000001ff */
[----:B------:R-:W-:-:S05]  /*25f0*/  FADD R72, R108, R109 ;  /* 0x0000006d6c487221 */ /* 0x000fca0000000000 */
[----:B------:R-:W-:-:S07]  /*2600*/  MOV R108, R72 ;  /* 0x00000048006c7202 */ /* 0x000fce0000000f00 */
[----:B------:R-:W-:Y:S05]  /*2610*/  WARPSYNC.COLLECTIVE R105, `(.L_x_10788) ;  /* 0x0000000069087348 */ /* 0x000fea0003c00000 */
[----:B------:R0:W1:Y:S02]  /*2620*/  SHFL.BFLY P0, R109, R108, R107, R106 ;  /* 0x0c00006b6c6d7389 */ /* 0x000064000000006a */
[----:B01----:R-:W-:Y:S01]  /*2630*/  ENDCOLLECTIVE ;  /* 0x000000000000791b */ /* 0x003fe20003800000 */
.L_x_10788:
[----:B------:R-:W-:Y:S01]  /*2640*/  HFMA2.MMA R107, -RZ, RZ, 0, 2.384185791015625e-07 ;  /* 0x00000004ff6b7435 */ /* 0x000fe200000001ff */
[----:B------:R-:W-:-:S05]  /*2650*/  FADD R110, R72, R109 ;  /* 0x0000006d486e7221 */ /* 0x000fca0000000000 */
[----:B------:R-:W-:-:S07]  /*2660*/  MOV R108, R110 ;  /* 0x0000006e006c7202 */ /* 0x000fce0000000f00 */
[----:B------:R-:W-:Y:S05]  /*2670*/  WARPSYNC.COLLECTIVE R105, `(.L_x_10789) ;  /* 0x0000000069087348 */ /* 0x000fea0003c00000 */
[----:B------:R0:W1:Y:S02]  /*2680*/  SHFL.BFLY P0, R109, R108, R107, R106 ;  /* 0x0c00006b6c6d7389 */ /* 0x000064000000006a */
[----:B01----:R-:W-:Y:S01]  /*2690*/  ENDCOLLECTIVE ;  /* 0x000000000000791b */ /* 0x003fe20003800000 */
.L_x_10789:
[----:B------:R-:W-:Y:S01]  /*26a0*/  HFMA2.MMA R107, -RZ, RZ, 0, 4.76837158203125e-07 ;  /* 0x00000008ff6b7435 */ /* 0x000fe200000001ff */
[----:B------:R-:W-:-:S05]  /*26b0*/  FADD R111, R110, R109 ;  /* 0x0000006d6e6f7221 */ /* 0x000fca0000000000 */
[----:B------:R-:W-:-:S07]  /*26c0*/  MOV R108, R111 ;  /* 0x0000006f006c7202 */ /* 0x000fce0000000f00 */
[----:B------:R-:W-:Y:S05]  /*26d0*/  WARPSYNC.COLLECTIVE R105, `(.L_x_10790) ;  /* 0x0000000069087348 */ /* 0x000fea0003c00000 */
[----:B------:R0:W1:Y:S02]  /*26e0*/  SHFL.BFLY P0, R109, R108, R107, R106 ;  /* 0x0c00006b6c6d7389 */ /* 0x000064000000006a */
[----:B01----:R-:W-:Y:S01]  /*26f0*/  ENDCOLLECTIVE ;  /* 0x000000000000791b */ /* 0x003fe20003800000 */
.L_x_10790:
[----:B------:R-:W-:Y:S01]  /*2700*/  HFMA2.MMA R107, -RZ, RZ, 0, 9.5367431640625e-07 ;  /* 0x00000010ff6b7435 */ /* 0x000fe200000001ff */
[----:B------:R-:W-:-:S05]  /*2710*/  FADD R112, R111, R109 ;  /* 0x0000006d6f707221 */ /* 0x000fca0000000000 */
[----:B------:R-:W-:-:S07]  /*2720*/  MOV R108, R112 ;  /* 0x00000070006c7202 */ /* 0x000fce0000000f00 */
[----:B------:R-:W-:Y:S05]  /*2730*/  WARPSYNC.COLLECTIVE R105, `(.L_x_10791) ;  /* 0x0000000069087348 */ /* 0x000fea0003c00000 */
[----:B------:R0:W1:Y:S02]  /*2740*/  SHFL.BFLY P0, R109, R108, R107, R106 ;  /* 0x0c00006b6c6d7389 */ /* 0x000064000000006a */
[----:B01----:R-:W-:Y:S01]  /*2750*/  ENDCOLLECTIVE ;  /* 0x000000000000791b */ /* 0x003fe20003800000 */
.L_x_10791:
[----:B------:R-:W-:Y:S05]  /*2760*/  BRA `(.L_x_10792) ;  /* 0xffffffe400147947 */ /* 0x000fea000383ffff */
.L_x_10774:
[----:B------:R-:W-:Y:S01]  /*2770*/  HFMA2.MMA R6, -RZ, RZ, 0, 9.5367431640625e-07 ;  /* 0x00000010ff067435 */ /* 0x000fe200000001ff */
[----:B------:R-:W-:Y:S01]  /*2780*/  BSSY B0, `(.L_x_10793) ;  /* 0x0000007000007945 */ /* 0x000fe20003800000 */
[----:B------:R-:W-:Y:S02]  /*2790*/  MOV R0, R5 ;  /* 0x0000000500007202 */ /* 0x000fe40000000f00 */
[----:B------:R-:W-:Y:S02]  /*27a0*/  MOV R11, 0x1f ;  /* 0x0000001f000b7802 */ /* 0x000fe40000000f00 */
[----:B------:R-:W-:-:S07]  /*27b0*/  MOV R105, 0xffffffff ;  /* 0xffffffff00697802 */ /* 0x000fce0000000f00 */
[----:B0-2--5:R-:W-:Y:S05]  /*27c0*/  WARPSYNC.COLLECTIVE R105, `(.L_x_10794) ;  /* 0x0000000069087348 */ /* 0x025fea0003c00000 */
[----:B------:R1:W3:Y:S02]  /*27d0*/  SHFL.DOWN P0, R4, R0, R6, R11 ;  /* 0x0800000600047389 */ /* 0x0002e4000000000b */
[----:B0123-5:R-:W-:Y:S01]  /*27e0*/  ENDCOLLECTIVE ;  /* 0x000000000000791b */ /* 0x02ffe20003800000 */
.L_x_10794:
[----:B------:R-:W-:Y:S05]  /*27f0*/  BSYNC B0 ;  /* 0x0000000000007941 */ /* 0x000fea0003800000 */
.L_x_10793:
        /* <DEDUP_REMOVED lines=8> */
.L_x_10795:
[----:B------:R-:W-:Y:S01]  /*2880*/  HFMA2.MMA R6, -RZ, RZ, 0, 2.384185791015625e-07 ;  /* 0x00000004ff067435 */ /* 0x000fe200000001ff */
[----:B------:R-:W-:-:S04]  /*2890*/  MOV R3, R4 ;  /* 0x0000000400037202 */ /* 0x000fc80000000f00 */
[----:B------:R-:W-:-:S04]  /*28a0*/  FMNMX R3, R0, R3, !PT ;  /* 0x0000000300037209 */ /* 0x000fc80007800000 */
[----:B------:R-:W-:-:S07]  /*28b0*/  MOV R0, R3 ;  /* 0x0000000300007202 */ /* 0x000fce0000000f00 */
[----:B------:R-:W-:Y:S05]  /*28c0*/  WARPSYNC.COLLECTIVE R105, `(.L_x_10796) ;  /* 0x0000000069087348 */ /* 0x000fea0003c00000 */
[----:B------:R0:W1:Y:S02]  /*28d0*/  SHFL.DOWN P0, R4, R0, R6, R11 ;  /* 0x0800000600047389 */ /* 0x000064000000000b */
[----:B01----:R-:W-:Y:S01]  /*28e0*/  ENDCOLLECTIVE ;  /* 0x000000000000791b */ /* 0x003fe20003800000 */
.L_x_10796:
[----:B------:R-:W-:Y:S01]  /*28f0*/  HFMA2.MMA R6, -RZ, RZ, 0, 1.1920928955078125e-07 ;  /* 0x00000002ff067435 */ /* 0x000fe200000001ff */
[----:B------:R-:W-:-:S04]  /*2900*/  MOV R2, R4 ;  /* 0x0000000400027202 */ /* 0x000fc80000000f00 */
[----:B------:R-:W-:-:S04]  /*2910*/  FMNMX R2, R3, R2, !PT ;  /* 0x0000000203027209 */ /* 0x000fc80007800000 */
[----:B------:R-:W-:-:S07]  /*2920*/  MOV R0, R2 ;  /* 0x0000000200007202 */ /* 0x000fce0000000f00 */
[----:B------:R-:W-:Y:S05]  /*2930*/  WARPSYNC.COLLECTIVE R105, `(.L_x_10797) ;  /* 0x0000000069087348 */ /* 0x000fea0003c00000 */
[----:B------:R0:W1:Y:S02]  /*2940*/  SHFL.DOWN P0, R4, R0, R6, R11 ;  /* 0x0800000600047389 */ /* 0x000064000000000b */
[----:B01----:R-:W-:Y:S01]  /*2950*/  ENDCOLLECTIVE ;  /* 0x000000000000791b */ /* 0x003fe20003800000 */
.L_x_10797:
[----:B------:R-:W-:Y:S01]  /*2960*/  HFMA2.MMA R6, -RZ, RZ, 0, 5.9604644775390625e-08 ;  /* 0x00000001ff067435 */ /* 0x000fe200000001ff */
[----:B------:R-:W-:-:S04]  /*2970*/  MOV R9, R4 ;  /* 0x0000000400097202 */ /* 0x000fc80000000f00 */
[----:B------:R-:W-:-:S04]  /*2980*/  FMNMX R9, R2, R9, !PT ;  /* 0x0000000902097209 */ /* 0x000fc80007800000 */
[----:B------:R-:W-:-:S07]  /*2990*/  MOV R0, R9 ;  /* 0x0000000900007202 */ /* 0x000fce0000000f00 */
[----:B------:R-:W-:Y:S05]  /*29a0*/  WARPSYNC.COLLECTIVE R105, `(.L_x_10798) ;  /* 0x0000000069087348 */ /* 0x000fea0003c00000 */
[----:B------:R0:W1:Y:S02]  /*29b0*/  SHFL.DOWN P0, R4, R0, R6, R11 ;  /* 0x0800000600047389 */ /* 0x000064000000000b */
[----:B01----:R-:W-:Y:S01]  /*29c0*/  ENDCOLLECTIVE ;  /* 0x000000000000791b */ /* 0x003fe20003800000 */
.L_x_10798:
[----:B------:R-:W-:Y:S05]  /*29d0*/  BRA `(.L_x_10799) ;  /* 0xfffffff000707947 */ /* 0x000fea000383ffff */
.L_x_10777:
[----:B------:R-:W-:Y:S01]  /*29e0*/  HFMA2.MMA R11, -RZ, RZ, 0, 1.847743988037109375e-06 ;  /* 0x0000001fff0b7435 */ /* 0x000fe200000001ff */
[----:B------:R-:W-:Y:S02]  /*29f0*/  MOV R6, 0x2 ;  /* 0x0000000200067802 */ /* 0x000fe40000000f00 */
[----:B------:R-:W-:-:S08]  /*2a00*/  MOV R105, 0xffffffff ;  /* 0xffffffff00697802 */ /* 0x000fd00000000f00 */
[----:B012--5:R-:W-:Y:S05]  /*2a10*/  WARPSYNC.COLLECTIVE R105, `(.L_x_10800) ;  /* 0x0000000069087348 */ /* 0x027fea0003c00000 */
[----:B--2---:R2:W3:Y:S02]  /*2a20*/  SHFL.DOWN P0, R4, R0, R6, R11 ;  /* 0x0800000600047389 */ /* 0x0044e4000000000b */
[----:B0123-5:R-:W-:Y:S01]  /*2a30*/  ENDCOLLECTIVE ;  /* 0x000000000000791b */ /* 0x02ffe20003800000 */
.L_x_10800:
[----:B------:R-:W-:Y:S01]  /*2a40*/  HFMA2.MMA R6, -RZ, RZ, 0, 5.9604644775390625e-08 ;  /* 0x00000001ff067435 */ /* 0x000fe200000001ff */
[----:B------:R-:W-:-:S04]  /*2a50*/  MOV R3, R4 ;  /* 0x0000000400037202 */ /* 0x000fc80000000f00 */
[----:B------:R-:W-:-:S04]  /*2a60*/  FMNMX R3, R3, R0, !PT ;  /* 0x0000000003037209 */ /* 0x000fc80007800000 */
[----:B------:R-:W-:-:S07]  /*2a70*/  MOV R0, R3 ;  /* 0x0000000300007202 */ /* 0x000fce0000000f00 */
[----:B------:R-:W-:Y:S05]  /*2a80*/  WARPSYNC.COLLECTIVE R105, `(.L_x_10801) ;  /* 0x0000000069087348 */ /* 0x000fea0003c00000 */
[----:B------:R0:W1:Y:S02]  /*2a90*/  SHFL.DOWN P0, R4, R0, R6, R11 ;  /* 0x0800000600047389 */ /* 0x000064000000000b */
[----:B01----:R-:W-:Y:S01]  /*2aa0*/  ENDCOLLECTIVE ;  /* 0x000000000000791b */ /* 0x003fe20003800000 */
.L_x_10801:
[----:B------:R-:W-:Y:S01]  /*2ab0*/  MOV R2, R4 ;  /* 0x0000000400027202 */ /* 0x000fe20000000f00 */
[----:B------:R-:W-:Y:S06]  /*2ac0*/  BRA `(.L_x_10802) ;  /* 0xfffffff000a47947 */ /* 0x000fec000383ffff */
        .weak           $__internal_159_$__cuda_sm20_rcp_rn_f32_slowpath
        .type           $__internal_159_$__cuda_sm20_rcp_rn_f32_slowpath,@function
        .size           $__internal_159_$__cuda_sm20_rcp_rn_f32_slowpath,(.L_x_14495 - $__internal_159_$__cuda_sm20_rcp_rn_f32_slowpath)
$__internal_159_$__cuda_sm20_rcp_rn_f32_slowpath:
        /* <DEDUP_REMOVED lines=15> */
.L_x_10803:
        /* <DEDUP_REMOVED lines=33> */
.L_x_10805:
[----:B------:R0:W1:Y:S02]  /*2dd0*/  MUFU.RCP R0, R104 ;  /* 0x0000006800007308 */ /* 0x0000640000001000 */
.L_x_10804:
[----:B------:R-:W-:Y:S02]  /*2de0*/  MOV R2, R6 ;  /* 0x0000000600027202 */ /* 0x000fe40000000f00 */
[----:B------:R-:W-:-:S04]  /*2df0*/  MOV R3, 0x0 ;  /* 0x0000000000037802 */ /* 0x000fc80000000f00 */
[----:B0123--:R-:W-:Y:S05]  /*2e00*/  RET.REL.NODEC R2 `(_ZN18transformer_engine13normalization19ln_fwd_tuned_kernelINS0_13Kernel_traitsIffffjLj1024ELj1ELj4ELj1ELj16ENS0_18Kernel_traits_baseILj1024EffffjLj128EEEEEEEvNS0_19ForwardKernelParamsE) ;  /* 0xffffffd0027c7950 */ /* 0x00ffea0003c3ffff */
.L_x_10806:
        /* <DEDUP_REMOVED lines=15> */
.L_x_14495:


//--------------------- .text._ZN18transformer_engine13normalization19ln_fwd_tuned_kernelINS0_13Kernel_traitsIff13__nv_bfloat16fjLj768ELj1ELj4ELj1ELj16ENS0_18Kernel_traits_baseILj768EffS3_fjLj128EEEEEEEvNS0_19ForwardKernelParamsE --------------------------
	.section	.text._ZN18transformer_engine13normalization19ln_fwd_tuned_kernelINS0_13Kernel_traitsIff13__nv_bfloat16fjLj768ELj1ELj4ELj1ELj16ENS0_18Kernel_traits_baseILj768EffS3_fjLj128EEEEEEEvNS0_19ForwardKernelParamsE,"ax",@progbits
	.align	128
        .global         _ZN18transformer_engine13normalization19ln_fwd_tuned_kernelINS0_13Kernel_traitsIff13__nv_bfloat16fjLj768ELj1ELj4ELj1ELj16ENS0_18Kernel_traits_baseILj768EffS3_fjLj128EEEEEEEvNS0_19ForwardKernelParamsE
        .type           _ZN18transformer_engine13normalization19ln_fwd_tuned_kernelINS0_13Kernel_traitsIff13__nv_bfloat16fjLj768ELj1ELj4ELj1ELj16ENS0_18Kernel_traits_baseILj768EffS3_fjLj128EEEEEEEvNS0_19ForwardKernelParamsE,@function
        .size           _ZN18transformer_engine13normalization19ln_fwd_tuned_kernelINS0_13Kernel_traitsIff13__nv_bfloat16fjLj768ELj1ELj4ELj1ELj16ENS0_18Kernel_traits_baseILj768EffS3_fjLj128EEEEEEEvNS0_19ForwardKernelParamsE,(.L_x_14496 - _ZN18transformer_engine13normalization19ln_fwd_tuned_kernelINS0_13Kernel_traitsIff13__nv_bfloat16fjLj768ELj1ELj4ELj1ELj16ENS0_18Kernel_traits_baseILj768EffS3_fjLj128EEEEEEEvNS0_19ForwardKernelParamsE)
        .other          _ZN18transformer_engine13normalization19ln_fwd_tuned_kernelINS0_13Kernel_traitsIff13__nv_bfloat16fjLj768ELj1ELj4ELj1ELj16ENS0_18Kernel_traits_baseILj768EffS3_fjLj128EEEEEEEvNS0_19ForwardKernelParamsE,@"STO_CUDA_ENTRY STV_DEFAULT"
_ZN18transformer_engine13normalization19ln_fwd_tuned_kernelINS0_13Kernel_traitsIff13__nv_bfloat16fjLj768ELj1ELj4ELj1ELj16ENS0_18Kernel_traits_baseILj768EffS3_fjLj128EEEEEEEvNS0_19ForwardKernelParamsE:
.text._ZN18transformer_engine13normalization19ln_fwd_tuned_kernelINS0_13Kernel_traitsIff13__nv_bfloat16fjLj768ELj1ELj4ELj1ELj16ENS0_18Kernel_traits_baseILj768EffS3_fjLj128EEEEEEEvNS0_19ForwardKernelParamsE:
        /* <DEDUP_REMOVED lines=39> */
[----:B------:R-:W-:-:S02]  /*0270*/  LOP3.LUT P2, R76, R80, 0x1f, RZ, 0xc0, !PT ;  /* 0x0000001f504c7812 */ /* 0x000fc4000784c0ff */
[----:B------:R-:W-:-:S11]  /*0280*/  MOV R78, RZ ;  /* 0x000000ff004e7202 */ /* 0x000fd60000000f00 */
.L_x_10810:
[----:B--2---:R-:W2:Y:S01]  /*0290*/  LDC.64 R72, c[0x0][0x220] ;  /* 0x00008800ff487b82 */ /* 0x004ea20000000a00 */
[----:B0-----:R-:W-:-:S05]  /*02a0*/  IMAD R3, R79, 0xc0, R76 ;  /* 0x000000c04f037824 */ /* 0x001fca00078e024c */
[C---:B------:R-:W-:Y:S01]  /*02b0*/  IADD3 R2, R3.reuse, 0x20, RZ ;  /* 0x0000002003027810 */ /* 0x040fe20007ffe0ff */
[----:B--2---:R-:W-:-:S06]  /*02c0*/  IMAD.WIDE.U32 R52, R3, 0x10, R72 ;  /* 0x0000001003347825 */ /* 0x004fcc00078e0048 */
        /* <DEDUP_REMOVED lines=109> */
.L_x_10830:
[----:B------:R-:W3:Y:S01]  /*09a0*/  LDC R84, c[0x0][0x268] ;  /* 0x00009a00ff547b82 */ /* 0x000ee20000000800 */
[----:B--2---:R-:W-:Y:S01]  /*09b0*/  FADD R87, R90, R87 ;  /* 0x000000575a577221 */ /* 0x004fe20000000000 */
[----:B-----5:R-:W-:Y:S01]  /*09c0*/  FADD R85, R48, 1 ;  /* 0x3f80000030557421 */ /* 0x020fe20000000000 */
[----:B-1----:R-:W-:Y:S01]  /*09d0*/  ISETP.NE.AND P3, PT, R77, RZ, PT ;  /* 0x000000ff4d00720c */ /* 0x002fe20003f65270 */
[----:B------:R-:W-:-:S03]  /*09e0*/  FADD R86, R49, 1 ;  /* 0x3f80000031567421 */ /* 0x000fc60000000000 */
[----:B------:R-:W-:Y:S01]  /*09f0*/  FSEL R85, R48, R85, !P3 ;  /* 0x0000005530557208 */ /* 0x000fe20005800000 */
[----:B------:R-:W1:Y:S01]  /*0a00*/  @!P2 LDC.64 R62, c[0x0][0x228] ;  /* 0x00008a00ff3eab82 */ /* 0x000e620000000a00 */
[----:B------:R-:W-:Y:S01]  /*0a10*/  FSEL R86, R49, R86, !P3 ;  /* 0x0000005631567208 */ /* 0x000fe20005800000 */
[----:B---3--:R-:W-:-:S05]  /*0a20*/  FFMA R84, R87, 0.001302083372138440609, R84 ;  /* 0x3aaaaaab57547823 */ /* 0x008fca0000000054 */
[----:B------:R-:W-:Y:S01]  /*0a30*/  FSETP.GEU.AND P0, PT, |R84|, 1.175494350822287508e-38, PT ;  /* 0x008000005400780b */ /* 0x000fe20003f0e200 */
[----:B-1----:R-:W-:-:S05]  /*0a40*/  @!P2 IMAD.WIDE R62, R79, 0x4, R62 ;  /* 0x000000044f3ea825 */ /* 0x002fca00078e023e */
[----:B------:R1:W-:Y:S07]  /*0a50*/  @!P2 STG.E desc[UR4][R62.64], R82 ;  /* 0x000000523e00a986 */ /* 0x0003ee000c101904 */
[----:B------:R-:W-:-:S04]  /*0a60*/  @!P0 FMUL R84, R84, 16777216 ;  /* 0x4b80000054548820 */ /* 0x000fc80000400000 */
[----:B------:R-:W2:Y:S01]  /*0a70*/  MUFU.RSQ R83, R84 ;  /* 0x0000005400537308 */ /* 0x000ea20000001400 */
[----:B-1----:R-:W-:Y:S01]  /*0a80*/  FADD R62, R51, 1 ;  /* 0x3f800000333e7421 */ /* 0x002fe20000000000 */
[----:B------:R-:W-:-:S04]  /*0a90*/  FADD R63, R44, 1 ;  /* 0x3f8000002c3f7421 */ /* 0x000fc80000000000 */
[----:B------:R-:W-:Y:S02]  /*0aa0*/  FSEL R82, R51, R62, !P3 ;  /* 0x0000003e33527208 */ /* 0x000fe40005800000 */
[----:B------:R-:W-:Y:S01]  /*0ab0*/  FSEL R63, R44, R63, !P3 ;  /* 0x0000003f2c3f7208 */ /* 0x000fe20005800000 */
[----:B--2---:R-:W-:Y:S01]  /*0ac0*/  @!P0 FMUL R83, R83, 4096 ;  /* 0x4580000053538820 */ /* 0x004fe20000400000 */
[----:B------:R-:W-:-:S03]  /*0ad0*/  ISETP.NE.U32.AND P0, PT, RZ, UR6, PT ;  /* 0x00000006ff007c0c */ /* 0x000fc6000bf05070 */
[-C--:B------:R-:W-:Y:S01]  /*0ae0*/  FMUL R0, R0, R83.reuse ;  /* 0x0000005300007220 */ /* 0x080fe20000400000 */
[-C--:B------:R-:W-:Y:S01]  /*0af0*/  FMUL R54, R54, R83.reuse ;  /* 0x0000005336367220 */ /* 0x080fe20000400000 */
[-C--:B------:R-:W-:Y:S01]  /*0b00*/  FMUL R55, R55, R83.reuse ;  /* 0x0000005337377220 */ /* 0x080fe20000400000 */
[----:B------:R-:W-:Y:S01]  /*0b10*/  FMUL R59, R59, R83 ;  /* 0x000000533b3b7220 */ /* 0x000fe20000400000 */
[----:B------:R-:W-:Y:S01]  /*0b20*/  FFMA R0, R85, R0, R24 ;  /* 0x0000000055007223 */ /* 0x000fe20000000018 */
[----:B------:R-:W-:Y:S01]  /*0b30*/  FADD R85, R50, 1 ;  /* 0x3f80000032557421 */ /* 0x000fe20000000000 */
[----:B------:R-:W-:Y:S01]  /*0b40*/  FFMA R55, R82, R55, R27 ;  /* 0x0000003752377223 */ /* 0x000fe2000000001b */
[C---:B------:R-:W-:Y:S01]  /*0b50*/  FADD R82, R45.reuse, 1 ;  /* 0x3f8000002d527421 */ /* 0x040fe20000000000 */
[----:B------:R-:W-:Y:S01]  /*0b60*/  ISETP.NE.AND.EX P0, PT, RZ, UR7, PT, P0 ;  /* 0x00000007ff007c0c */ /* 0x000fe2000bf05300 */
[----:B------:R-:W-:Y:S01]  /*0b70*/  FMUL R52, R52, R83 ;  /* 0x0000005334347220 */ /* 0x000fe20000400000 */
[----:B------:R-:W-:Y:S01]  /*0b80*/  FSEL R85, R50, R85, !P3 ;  /* 0x0000005532557208 */ /* 0x000fe20005800000 */
[-C--:B------:R-:W-:Y:S01]  /*0b90*/  FMUL R64, R64, R83.reuse ;  /* 0x0000005340407220 */ /* 0x080fe20000400000 */
[----:B------:R-:W-:Y:S01]  /*0ba0*/  FSEL R82, R45, R82, !P3 ;  /* 0x000000522d527208 */ /* 0x000fe20005800000 */
[-C--:B------:R-:W-:Y:S01]  /*0bb0*/  FMUL R53, R53, R83.reuse ;  /* 0x0000005335357220 */ /* 0x080fe20000400000 */
[-C--:B------:R-:W-:Y:S01]  /*0bc0*/  FMUL R66, R66, R83.reuse ;  /* 0x0000005342427220 */ /* 0x080fe20000400000 */
[----:B------:R-:W-:Y:S01]  /*0bd0*/  FFMA R62, R85, R54, R26 ;  /* 0x00000036553e7223 */ /* 0x000fe2000000001a */
[----:B------:R-:W-:Y:S01]  /*0be0*/  FADD R85, R46, 1 ;  /* 0x3f8000002e557421 */ /* 0x000fe20000000000 */
[-C--:B------:R-:W-:Y:S01]  /*0bf0*/  FMUL R54, R56, R83.reuse ;  /* 0x0000005338367220 */ /* 0x080fe20000400000 */
[-C--:B------:R-:W-:Y:S01]  /*0c00*/  FMUL R56, R57, R83.reuse ;  /* 0x0000005339387220 */ /* 0x080fe20000400000 */
[----:B------:R-:W-:Y:S01]  /*0c10*/  FMUL R57, R58, R83 ;  /* 0x000000533a397220 */ /* 0x000fe20000400000 */
[----:B------:R-:W-:Y:S01]  /*0c20*/  FADD R58, R47, 1 ;  /* 0x3f8000002f3a7421 */ /* 0x000fe20000000000 */
[----:B------:R-:W-:Y:S01]  /*0c30*/  FSEL R85, R46, R85, !P3 ;  /* 0x000000552e557208 */ /* 0x000fe20005800000 */
[----:B------:R-:W-:Y:S01]  /*0c40*/  FFMA R54, R63, R54, R20 ;  /* 0x000000363f367223 */ /* 0x000fe20000000014 */
[----:B------:R-:W-:Y:S01]  /*0c50*/  FFMA R56, R82, R56, R21 ;  /* 0x0000003852387223 */ /* 0x000fe20000000015 */
[----:B------:R-:W-:Y:S01]  /*0c60*/  FADD R82, R41, 1 ;  /* 0x3f80000029527421 */ /* 0x000fe20000000000 */
[----:B------:R-:W-:Y:S01]  /*0c70*/  FSEL R58, R47, R58, !P3 ;  /* 0x0000003a2f3a7208 */ /* 0x000fe20005800000 */
[----:B------:R-:W-:Y:S01]  /*0c80*/  FFMA R57, R85, R57, R22 ;  /* 0x0000003955397223 */ /* 0x000fe20000000016 */
[----:B------:R-:W-:Y:S01]  /*0c90*/  FADD R85, R40, 1 ;  /* 0x3f80000028557421 */ /* 0x000fe20000000000 */
[----:B------:R-:W-:Y:S01]  /*0ca0*/  FFMA R53, R86, R53, R25 ;  /* 0x0000003556357223 */ /* 0x000fe20000000019 */
[----:B------:R-:W-:Y:S01]  /*0cb0*/  FSEL R82, R41, R82, !P3 ;  /* 0x0000005229527208 */ /* 0x000fe20005800000 */
[----:B------:R-:W-:Y:S01]  /*0cc0*/  FFMA R63, R58, R59, R23 ;  /* 0x0000003b3a3f7223 */ /* 0x000fe20000000017 */
[----:B------:R-:W-:Y:S01]  /*0cd0*/  FMUL R58, R60, R83 ;  /* 0x000000533c3a7220 */ /* 0x000fe20000400000 */
[----:B------:R-:W-:Y:S01]  /*0ce0*/  FSEL R85, R40, R85, !P3 ;  /* 0x0000005528557208 */ /* 0x000fe20005800000 */
        /* <DEDUP_REMOVED lines=8> */
[----:B------:R-:W-:Y:S01]  /*0d70*/  FMUL R82, R88, R83 ;  /* 0x0000005358527220 */ /* 0x000fe20000400000 */
[----:B------:R-:W-:Y:S01]  /*0d80*/  FSEL R61, R42, R61, !P3 ;  /* 0x0000003d2a3d7208 */ /* 0x000fe20005800000 */
[----:B------:R-:W-:Y:S01]  /*0d90*/  FMUL R70, R70, R83 ;  /* 0x0000005346467220 */ /* 0x000fe20000400000 */
[----:B------:R-:W-:Y:S01]  /*0da0*/  FSEL R85, R36, R85, !P3 ;  /* 0x0000005524557208 */ /* 0x000fe20005800000 */
[----:B------:R-:W-:Y:S01]  /*0db0*/  FFMA R82, R60, R82, R19 ;  /* 0x000000523c527223 */ /* 0x000fe20000000013 */
[----:B------:R-:W-:Y:S01]  /*0dc0*/  @P0 FMNMX R78, R78, |R53|, !PT ;  /* 0x400000354e4e0209 */ /* 0x000fe20007800000 */
[----:B------:R-:W-:Y:S01]  /*0dd0*/  FFMA R84, R61, R52, R18 ;  /* 0x000000343d547223 */ /* 0x000fe20000000012 */
[----:B------:R-:W-:Y:S01]  /*0de0*/  FADD R52, R37, 1 ;  /* 0x3f80000025347421 */ /* 0x000fe20000000000 */
[----:B------:R-:W-:Y:S01]  /*0df0*/  FFMA R60, R85, R64, R12 ;  /* 0x00000040553c7223 */ /* 0x000fe2000000000c */
[C---:B------:R-:W-:Y:S01]  /*0e00*/  FADD R85, R38.reuse, 1 ;  /* 0x3f80000026557421 */ /* 0x040fe20000000000 */
[----:B------:R-:W-:Y:S01]  /*0e10*/  FADD R64, R39, 1 ;  /* 0x3f80000027407421 */ /* 0x000fe20000000000 */
[-C--:B------:R-:W-:Y:S01]  /*0e20*/  FMUL R61, R65, R83.reuse ;  /* 0x00000053413d7220 */ /* 0x080fe20000400000 */
        /* <DEDUP_REMOVED lines=8> */
[----:B------:R-:W-:Y:S01]  /*0eb0*/  FADD R52, R33, 1 ;  /* 0x3f80000021347421 */ /* 0x000fe20000000000 */
[----:B------:R-:W-:Y:S01]  /*0ec0*/  FFMA R65, R64, R65, R15 ;  /* 0x0000004140417223 */ /* 0x000fe2000000000f */
[----:B------:R-:W-:Y:S01]  /*0ed0*/  FSEL R67, R32, R67, !P3 ;  /* 0x0000004320437208 */ /* 0x000fe20005800000 */
[----:B------:R-:W-:Y:S01]  /*0ee0*/  FADD R85, R34, 1 ;  /* 0x3f80000022557421 */ /* 0x000fe20000000000 */
[----:B------:R-:W-:Y:S01]  /*0ef0*/  FMUL R64, R68, R83 ;  /* 0x0000005344407220 */ /* 0x000fe20000400000 */
[----:B------:R-:W-:Y:S01]  /*0f00*/  @P0 FMNMX R78, R78, |R55|, !PT ;  /* 0x400000374e4e0209 */ /* 0x000fe20007800000 */
[----:B------:R-:W-:Y:S01]  /*0f10*/  FADD R68, R35, 1 ;  /* 0x3f80000023447421 */ /* 0x000fe20000000000 */
[----:B------:R-:W-:Y:S01]  /*0f20*/  FSEL R52, R33, R52, !P3 ;  /* 0x0000003421347208 */ /* 0x000fe20005800000 */
[----:B------:R-:W-:Y:S01]  /*0f30*/  FFMA R64, R67, R64, R8 ;  /* 0x0000004043407223 */ /* 0x000fe20000000008 */
[----:B------:R-:W-:Y:S01]  /*0f40*/  FSEL R85, R34, R85, !P3 ;  /* 0x0000005522557208 */ /* 0x000fe20005800000 */
[----:B------:R-:W-:Y:S01]  /*0f50*/  FMUL R67, R69, R83 ;  /* 0x0000005345437220 */ /* 0x000fe20000400000 */
[----:B------:R-:W-:Y:S01]  /*0f60*/  @P0 FMNMX R78, R78, |R54|, !PT ;  /* 0x400000364e4e0209 */ /* 0x000fe20007800000 */
[----:B------:R-:W-:Y:S01]  /*0f70*/  FADD R69, R28, 1 ;  /* 0x3f8000001c457421 */ /* 0x000fe20000000000 */
[----:B------:R-:W-:Y:S01]  /*0f80*/  FSEL R68, R35, R68, !P3 ;  /* 0x0000004423447208 */ /* 0x000fe20005800000 */
[----:B------:R-:W-:Y:S01]  /*0f90*/  FFMA R67, R52, R67, R9 ;  /* 0x0000004334437223 */ /* 0x000fe20000000009 */
[----:B------:R-:W-:Y:S01]  /*0fa0*/  FFMA R85, R85, R70, R10 ;  /* 0x0000004655557223 */ /* 0x000fe2000000000a */
[----:B------:R-:W-:Y:S01]  /*0fb0*/  @P0 FMNMX R78, R78, |R56|, !PT ;  /* 0x400000384e4e0209 */ /* 0x000fe20007800000 */
[----:B------:R-:W-:Y:S01]  /*0fc0*/  FMUL R70, R71, R83 ;  /* 0x0000005347467220 */ /* 0x000fe20000400000 */
[----:B------:R-:W-:Y:S01]  /*0fd0*/  FADD R52, R29, 1 ;  /* 0x3f8000001d347421 */ /* 0x000fe20000000000 */
[----:B------:R-:W-:Y:S01]  /*0fe0*/  FSEL R69, R28, R69, !P3 ;  /* 0x000000451c457208 */ /* 0x000fe20005800000 */
[----:B------:R-:W-:Y:S01]  /*0ff0*/  @P1 FMUL R53, R53, R81 ;  /* 0x0000005135351220 */ /* 0x000fe20000400000 */
[----:B------:R-:W-:Y:S01]  /*1000*/  @P0 FMNMX R78, R78, |R57|, !PT ;  /* 0x400000394e4e0209 */ /* 0x000fe20007800000 */
[----:B------:R-:W-:Y:S01]  /*1010*/  FFMA R70, R68, R70, R11 ;  /* 0x0000004644467223 */ /* 0x000fe2000000000b */
[----:B------:R-:W-:Y:S01]  /*1020*/  FSEL R52, R29, R52, !P3 ;  /* 0x000000341d347208 */ /* 0x000fe20005800000 */
[-C--:B------:R-:W-:Y:S01]  /*1030*/  FMUL R68, R72, R83.reuse ;  /* 0x0000005348447220 */ /* 0x080fe20000400000 */
[----:B------:R-:W-:Y:S01]  /*1040*/  FMUL R72, R73, R83 ;  /* 0x0000005349487220 */ /* 0x000fe20000400000 */
[----:B------:R-:W-:Y:S01]  /*1050*/  @P0 FMNMX R78, R78, |R63|, !PT ;  /* 0x4000003f4e4e0209 */ /* 0x000fe20007800000 */
[----:B------:R-:W-:Y:S01]  /*1060*/  @P1 FMUL R0, R0, R81 ;  /* 0x0000005100001220 */ /* 0x000fe20000400000 */
[----:B------:R-:W-:Y:S01]  /*1070*/  FFMA R68, R69, R68, R4 ;  /* 0x0000004445447223 */ /* 0x000fe20000000004 */
[----:B------:R-:W-:Y:S01]  /*1080*/  FFMA R72, R52, R72, R5 ;  /* 0x0000004834487223 */ /* 0x000fe20000000005 */
[----:B------:R-:W-:Y:S01]  /*1090*/  FADD R52, R31, 1 ;  /* 0x3f8000001f347421 */ /* 0x000fe20000000000 */
[----:B------:R-:W-:Y:S01]  /*10a0*/  @P0 FMNMX R78, R78, |R58|, !PT ;  /* 0x4000003a4e4e0209 */ /* 0x000fe20007800000 */
[----:B------:R-:W-:Y:S01]  /*10b0*/  FMUL R69, R75, R83 ;  /* 0x000000534b457220 */ /* 0x000fe20000400000 */
[-C--:B------:R-:W-:Y:S01]  /*10c0*/  @P1 FMUL R57, R57, R81.reuse ;  /* 0x0000005139391220 */ /* 0x080fe20000400000 */
[----:B------:R-:W-:Y:S01]  /*10d0*/  @P1 FMUL R56, R56, R81 ;  /* 0x0000005138381220 */ /* 0x000fe20000400000 */
[----:B------:R-:W-:Y:S01]  /*10e0*/  @P0 FMNMX R78, R78, |R59|, !PT ;  /* 0x4000003b4e4e0209 */ /* 0x000fe20007800000 */
[-C--:B------:R-:W-:Y:S01]  /*10f0*/  @P1 FMUL R62, R62, R81.reuse ;  /* 0x000000513e3e1220 */ /* 0x080fe20000400000 */
[----:B------:R-:W-:Y:S01]  /*1100*/  FSEL R52, R31, R52, !P3 ;  /* 0x000000341f347208 */ /* 0x000fe20005800000 */
[-C--:B------:R-:W-:Y:S01]  /*1110*/  @P1 FMUL R55, R55, R81.reuse ;  /* 0x0000005137371220 */ /* 0x080fe20000400000 */
[----:B------:R-:W-:Y:S01]  /*1120*/  @P0 FMNMX R78, R78, |R84|, !PT ;  /* 0x400000544e4e0209 */ /* 0x000fe20007800000 */
[----:B------:R-:W-:Y:S01]  /*1130*/  @P1 FMUL R63, R63, R81 ;  /* 0x000000513f3f1220 */ /* 0x000fe20000400000 */
[----:B------:R-:W1:Y:S01]  /*1140*/  F2F.BF16.F32 R57, R57 ;  /* 0x0000003900397304 */ /* 0x000e620000202000 */
[----:B------:R-:W-:Y:S01]  /*1150*/  FFMA R69, R52, R69, R7 ;  /* 0x0000004534457223 */ /* 0x000fe20000000007 */
[----:B------:R-:W-:Y:S01]  /*1160*/  F2FP.BF16.F32.PACK_AB R52, RZ, R53 ;  /* 0x00000035ff34723e */ /* 0x000fe200000010ff */
[-C--:B------:R-:W-:Y:S01]  /*1170*/  @P1 FMUL R54, R54, R81.reuse ;  /* 0x0000005136361220 */ /* 0x080fe20000400000 */
[----:B------:R-:W-:Y:S01]  /*1180*/  @P0 FMNMX R78, R78, |R82|, !PT ;  /* 0x400000524e4e0209 */ /* 0x000fe20007800000 */
[-C--:B------:R-:W-:Y:S01]  /*1190*/  @P1 FMUL R84, R84, R81.reuse ;  /* 0x0000005154541220 */ /* 0x080fe20000400000 */
[----:B------:R-:W-:Y:S01]  /*11a0*/  F2FP.BF16.F32.PACK_AB R53, RZ, R0 ;  /* 0x00000000ff35723e */ /* 0x000fe200000010ff */
[-C--:B------:R-:W-:Y:S01]  /*11b0*/  @P1 FMUL R59, R59, R81.reuse ;  /* 0x000000513b3b1220 */ /* 0x080fe20000400000 */
[----:B------:R-:W-:Y:S01]  /*11c0*/  PRMT R0, R52, 0x7610, R0 ;  /* 0x0000761034007816 */ /* 0x000fe20000000000 */
[----:B------:R-:W2:Y:S01]  /*11d0*/  F2F.BF16.F32 R62, R62 ;  /* 0x0000003e003e7304 */ /* 0x000ea20000202000 */
[----:B------:R-:W-:Y:S01]  /*11e0*/  @P0 FMNMX R78, R78, |R60|, !PT ;  /* 0x4000003c4e4e0209 */ /* 0x000fe20007800000 */
[-C--:B------:R-:W-:Y:S01]  /*11f0*/  @P1 FMUL R82, R82, R81.reuse ;  /* 0x0000005152521220 */ /* 0x080fe20000400000 */
[----:B------:R-:W-:Y:S01]  /*1200*/  LOP3.LUT R0, R0, 0xffff, RZ, 0xc0, !PT ;  /* 0x0000ffff00007812 */ /* 0x000fe200078ec0ff */
[----:B------:R-:W-:Y:S01]  /*1210*/  @P1 FMUL R58, R58, R81 ;  /* 0x000000513a3a1220 */ /* 0x000fe20000400000 */
[----:B------:R-:W-:Y:S01]  /*1220*/  @P0 FMNMX R78, R78, |R61|, !PT ;  /* 0x4000003d4e4e0209 */ /* 0x000fe20007800000 */
[----:B------:R-:W-:Y:S01]  /*1230*/  FADD R71, R30, 1 ;  /* 0x3f8000001e477421 */ /* 0x000fe20000000000 */
[----:B------:R-:W-:Y:S01]  /*1240*/  PRMT R52, R53, 0x5410, R0 ;  /* 0x0000541035347816 */ /* 0x000fe20000000000 */
[----:B------:R-:W3:Y:S01]  /*1250*/  F2F.BF16.F32 R55, R55 ;  /* 0x0000003700377304 */ /* 0x000ee20000202000 */
[----:B------:R-:W-:Y:S01]  /*1260*/  SHF.L.U64.HI R53, R0, 0x10, RZ ;  /* 0x0000001000357819 */ /* 0x000fe200000102ff */
[-C--:B------:R-:W-:Y:S01]  /*1270*/  @P1 FMUL R61, R61, R81.reuse ;  /* 0x000000513d3d1220 */ /* 0x080fe20000400000 */
[----:B------:R-:W-:Y:S01]  /*1280*/  @P0 FMNMX R78, R78, |R66|, !PT ;  /* 0x400000424e4e0209 */ /* 0x000fe20007800000 */
[----:B------:R-:W-:Y:S01]  /*1290*/  @P1 FMUL R66, R66, R81 ;  /* 0x0000005142421220 */ /* 0x000fe20000400000 */
[----:B------:R-:W-:Y:S01]  /*12a0*/  F2FP.BF16.F32.PACK_AB R0, RZ, R56 ;  /* 0x00000038ff00723e */ /* 0x000fe200000010ff */
[----:B------:R-:W-:Y:S01]  /*12b0*/  FMUL R74, R74, R83 ;  /* 0x000000534a4a7220 */ /* 0x000fe20000400000 */
[----:B------:R-:W-:Y:S01]  /*12c0*/  @P0 FMNMX R78, R78, |R65|, !PT ;  /* 0x400000414e4e0209 */ /* 0x000fe20007800000 */
[----:B------:R-:W4:Y:S01]  /*12d0*/  F2F.BF16.F32 R63, R63 ;  /* 0x0000003f003f7304 */ /* 0x000f220000202000 */
[----:B------:R-:W-:Y:S01]  /*12e0*/  F2FP.BF16.F32.PACK_AB R73, RZ, R54 ;  /* 0x00000036ff49723e */ /* 0x000fe200000010ff */
[-C--:B------:R-:W-:Y:S01]  /*12f0*/  @P1 FMUL R65, R65, R81.reuse ;  /* 0x0000005141411220 */ /* 0x080fe20000400000 */
[----:B------:R-:W-:Y:S01]  /*1300*/  LOP3.LUT R0, R0, 0xffff, RZ, 0xc0, !PT ;  /* 0x0000ffff00007812 */ /* 0x000fe200078ec0ff */
[-C--:B------:R-:W-:Y:S01]  /*1310*/  @P1 FMUL R60, R60, R81.reuse ;  /* 0x000000513c3c1220 */ /* 0x080fe20000400000 */
[----:B------:R-:W-:Y:S01]  /*1320*/  @P0 FMNMX R78, R78, |R64|, !PT ;  /* 0x400000404e4e0209 */ /* 0x000fe20007800000 */
[----:B------:R-:W-:Y:S01]  /*1330*/  @P1 FMUL R64, R64, R81 ;  /* 0x0000005140401220 */ /* 0x000fe20000400000 */
[----:B------:R-:W-:Y:S01]  /*1340*/  PRMT R54, R73, 0x5410, R0 ;  /* 0x0000541049367816 */ /* 0x000fe20000000000 */
[----:B------:R-:W0:Y:S01]  /*1350*/  F2F.BF16.F32 R84, R84 ;  /* 0x0000005400547304 */ /* 0x000e220000202000 */
[----:B------:R-:W-:-:S02]  /*1360*/  SHF.L.U64.HI R0, R0, 0x10, RZ ;  /* 0x0000001000007819 */ /* 0x000fc400000102ff */
[----:B------:R-:W-:Y:S02]  /*1370*/  F2FP.BF16.F32.PACK_AB R59, RZ, R59 ;  /* 0x0000003bff3b723e */ /* 0x000fe400000010ff */
[----:B------:R-:W-:Y:S01]  /*1380*/  @P0 FMNMX R78, R78, |R67|, !PT ;  /* 0x400000434e4e0209 */ /* 0x000fe20007800000 */
[----:B------:R-:W-:Y:S01]  /*1390*/  @P1 FMUL R67, R67, R81 ;  /* 0x0000005143431220 */ /* 0x000fe20000400000 */
[----:B-1----:R-:W-:Y:S01]  /*13a0*/  LOP3.LUT R56, R0, R57, RZ, 0xfc, !PT ;  /* 0x0000003900387212 */ /* 0x002fe200078efcff */
[----:B------:R-:W1:Y:S01]  /*13b0*/  F2F.BF16.F32 R82, R82 ;  /* 0x0000005200527304 */ /* 0x000e620000202000 */
[----:B------:R-:W-:Y:S02]  /*13c0*/  PRMT R0, R59, 0x7610, R0 ;  /* 0x000076103b007816 */ /* 0x000fe40000000000 */
[----:B------:R-:W-:Y:S01]  /*13d0*/  @P0 FMNMX R78, R78, |R85|, !PT ;  /* 0x400000554e4e0209 */ /* 0x000fe20007800000 */
[----:B------:R-:W-:Y:S01]  /*13e0*/  @P1 FMUL R85, R85, R81 ;  /* 0x0000005155551220 */ /* 0x000fe20000400000 */
[----:B--2---:R-:W-:-:S02]  /*13f0*/  LOP3.LUT R62, R53, R62, RZ, 0xfc, !PT ;  /* 0x0000003e353e7212 */ /* 0x004fc400078efcff */
[----:B---3--:R-:W-:Y:S01]  /*1400*/  SHF.L.U32 R55, R55, 0x10, RZ ;  /* 0x0000001037377819 */ /* 0x008fe200000006ff */
[----:B------:R-:W2:Y:S01]  /*1410*/  F2F.BF16.F32 R66, R66 ;  /* 0x0000004200427304 */ /* 0x000ea20000202000 */
[----:B----4-:R-:W-:Y:S02]  /*1420*/  SHF.L.U32 R63, R63, 0x10, RZ ;  /* 0x000000103f3f7819 */ /* 0x010fe400000006ff */
[----:B------:R-:W-:Y:S02]  /*1430*/  LOP3.LUT R0, R0, 0xffff, RZ, 0xc0, !PT ;  /* 0x0000ffff00007812 */ /* 0x000fe400078ec0ff */
[----:B------:R-:W-:Y:S02]  /*1440*/  F2FP.BF16.F32.PACK_AB R57, RZ, R58 ;  /* 0x0000003aff39723e */ /* 0x000fe400000010ff */
[----:B------:R-:W-:Y:S01]  /*1450*/  @P0 FMNMX R78, R78, |R70|, !PT ;  /* 0x400000464e4e0209 */ /* 0x000fe20007800000 */
[----:B------:R-:W3:Y:S01]  /*1460*/  F2F.BF16.F32 R65, R65 ;  /* 0x0000004100417304 */ /* 0x000ee20000202000 */
[----:B------:R-:W-:Y:S01]  /*1470*/  FSEL R71, R30, R71, !P3 ;  /* 0x000000471e477208 */ /* 0x000fe20005800000 */
[----:B------:R-:W-:Y:S01]  /*1480*/  @P1 FMUL R70, R70, R81 ;  /* 0x0000005146461220 */ /* 0x000fe20000400000 */
[----:B------:R-:W-:-:S02]  /*1490*/  LOP3.LUT R53, R62, R55, RZ, 0xfc, !PT ;  /* 0x000000373e357212 */ /* 0x000fc400078efcff */
[----:B------:R-:W-:Y:S01]  /*14a0*/  LOP3.LUT R55, R56, R63, RZ, 0xfc, !PT ;  /* 0x0000003f38377212 */ /* 0x000fe200078efcff */
[----:B------:R-:W-:Y:S01]  /*14b0*/  FFMA R71, R71, R74, R6 ;  /* 0x0000004a47477223 */ /* 0x000fe20000000006 */
[----:B------:R-:W-:Y:S01]  /*14c0*/  SHF.L.U64.HI R59, R0, 0x10, RZ ;  /* 0x00000010003b7819 */ /* 0x000fe200000102ff */
[----:B------:R-:W-:Y:S01]  /*14d0*/  F2F.BF16.F32 R85, R85 ;  /* 0x0000005500557304 */ /* 0x000fe20000202000 */
[----:B------:R-:W-:Y:S02]  /*14e0*/  PRMT R56, R57, 0x5410, R0 ;  /* 0x0000541039387816 */ /* 0x000fe40000000000 */
[----:B------:R-:W-:Y:S01]  /*14f0*/  @P0 FMNMX R78, R78, |R68|, !PT ;  /* 0x400000444e4e0209 */ /* 0x000fe20007800000 */
[----:B------:R-:W-:Y:S01]  /*1500*/  @P1 FMUL R68, R68, R81 ;  /* 0x0000005144441220 */ /* 0x000fe20000400000 */
[----:B------:R-:W-:Y:S02]  /*1510*/  F2FP.BF16.F32.PACK_AB R0, RZ, R61 ;  /* 0x0000003dff00723e */ /* 0x000fe400000010ff */
[----:B0-----:R-:W-:Y:S01]  /*1520*/  LOP3.LUT R59, R59, R84, RZ, 0xfc, !PT ;  /* 0x000000543b3b7212 */ /* 0x001fe200078efcff */
[----:B------:R-:W-:Y:S01]  /*1530*/  F2F.BF16.F32 R70, R70 ;  /* 0x0000004600467304 */ /* 0x000fe20000202000 */
[----:B-1----:R-:W-:-:S02]  /*1540*/  SHF.L.U32 R82, R82, 0x10, RZ ;  /* 0x0000001052527819 */ /* 0x002fc400000006ff */
[----:B------:R-:W-:Y:S01]  /*1550*/  @P0 FMNMX R78, R78, |R72|, !PT ;  /* 0x400000484e4e0209 */ /* 0x000fe20007800000 */
[----:B------:R-:W-:Y:S01]  /*1560*/  @P1 FMUL R72, R72, R81 ;  /* 0x0000005148481220 */ /* 0x000fe20000400000 */
[----:B------:R-:W-:Y:S02]  /*1570*/  LOP3.LUT R0, R0, 0xffff, RZ, 0xc0, !PT ;  /* 0x0000ffff00007812 */ /* 0x000fe400078ec0ff */
[----:B------:R-:W-:Y:S02]  /*1580*/  LOP3.LUT R57, R59, R82, RZ, 0xfc, !PT ;  /* 0x000000523b397212 */ /* 0x000fe400078efcff */
[----:B------:R-:W-:Y:S01]  /*1590*/  F2FP.BF16.F32.PACK_AB R59, RZ, R60 ;  /* 0x0000003cff3b723e */ /* 0x000fe200000010ff */
[----:B------:R-:W0:Y:S01]  /*15a0*/  LDC R82, c[0x0][0x210] ;  /* 0x00008400ff527b82 */ /* 0x000e220000000800 */
[----:B------:R-:W-:Y:S01]  /*15b0*/  @P0 FMNMX R78, R78, |R71|, !PT ;  /* 0x400000474e4e0209 */ /* 0x000fe20007800000 */
[----:B------:R-:W-:Y:S01]  /*15c0*/  @P1 FMUL R71, R71, R81 ;  /* 0x0000005147471220 */ /* 0x000fe20000400000 */
[----:B------:R-:W-:-:S02]  /*15d0*/  SHF.L.U64.HI R61, R0, 0x10, RZ ;  /* 0x00000010003d7819 */ /* 0x000fc400000102ff */
[----:B------:R-:W-:Y:S02]  /*15e0*/  PRMT R58, R59, 0x5410, R0 ;  /* 0x000054103b3a7816 */ /* 0x000fe40000000000 */
[----:B--2---:R-:W-:Y:S01]  /*15f0*/  LOP3.LUT R62, R61, R66, RZ, 0xfc, !PT ;  /* 0x000000423d3e7212 */ /* 0x004fe200078efcff */
[----:B------:R-:W1:Y:S01]  /*1600*/  F2F.BF16.F32 R71, R71 ;  /* 0x0000004700477304 */ /* 0x000e620000202000 */
[----:B------:R-:W-:Y:S01]  /*1610*/  F2FP.BF16.F32.PACK_AB R0, RZ, R67 ;  /* 0x00000043ff00723e */ /* 0x000fe200000010ff */
[----:B------:R-:W2:Y:S01]  /*1620*/  LDC.64 R60, c[0x0][0x258] ;  /* 0x00009600ff3c7b82 */ /* 0x000ea20000000a00 */
[----:B------:R-:W-:Y:S02]  /*1630*/  F2FP.BF16.F32.PACK_AB R59, RZ, R72 ;  /* 0x00000048ff3b723e */ /* 0x000fe400000010ff */
[----:B---3--:R-:W-:Y:S02]  /*1640*/  SHF.L.U32 R65, R65, 0x10, RZ ;  /* 0x0000001041417819 */ /* 0x008fe400000006ff */
[----:B------:R-:W-:-:S02]  /*1650*/  F2FP.BF16.F32.PACK_AB R72, RZ, R64 ;  /* 0x00000040ff48723e */ /* 0x000fc400000010ff */
[----:B------:R-:W-:Y:S01]  /*1660*/  @P0 FMNMX R78, R78, |R69|, !PT ;  /* 0x400000454e4e0209 */ /* 0x000fe20007800000 */
[----:B------:R-:W3:Y:S01]  /*1670*/  @!P2 LDC.64 R66, c[0x0][0x230] ;  /* 0x00008c00ff42ab82 */ /* 0x000ee20000000a00 */
[----:B------:R-:W-:Y:S01]  /*1680*/  @P1 FMUL R69, R69, R81 ;  /* 0x0000005145451220 */ /* 0x000fe20000400000 */
[----:B------:R-:W-:Y:S02]  /*1690*/  LOP3.LUT R64, R59, 0xffff, RZ, 0xc0, !PT ;  /* 0x0000ffff3b407812 */ /* 0x000fe400078ec0ff */
[----:B------:R-:W-:Y:S01]  /*16a0*/  LOP3.LUT R59, R62, R65, RZ, 0xfc, !PT ;  /* 0x000000413e3b7212 */ /* 0x000fe200078efcff */
[----:B------:R3:W4:Y:S01]  /*16b0*/  F2F.BF16.F32 R63, R69 ;  /* 0x00000045003f7304 */ /* 0x0007220000202000 */
[----:B------:R-:W-:Y:S02]  /*16c0*/  LOP3.LUT R0, R0, 0xffff, RZ, 0xc0, !PT ;  /* 0x0000ffff00007812 */ /* 0x000fe400078ec0ff */
[----:B------:R-:W-:Y:S02]  /*16d0*/  PRMT R65, R72, 0x7610, R65 ;  /* 0x0000761048417816 */ /* 0x000fe40000000041 */
[----:B------:R-:W-:-:S02]  /*16e0*/  SHF.L.U64.HI R72, R0, 0x10, RZ ;  /* 0x0000001000487819 */ /* 0x000fc400000102ff */
[----:B------:R-:W-:Y:S02]  /*16f0*/  PRMT R62, R65, 0x5410, R0 ;  /* 0x00005410413e7816 */ /* 0x000fe40000000000 */
[----:B------:R-:W-:Y:S02]  /*1700*/  SHF.L.U64.HI R74, R64, 0x10, RZ ;  /* 0x00000010404a7819 */ /* 0x000fe400000102ff */
[----:B------:R-:W-:Y:S02]  /*1710*/  LOP3.LUT R0, R80, 0x1f, RZ, 0xc0, !PT ;  /* 0x0000001f50007812 */ /* 0x000fe400078ec0ff */
[----:B------:R-:W-:Y:S02]  /*1720*/  F2FP.BF16.F32.PACK_AB R68, RZ, R68 ;  /* 0x00000044ff44723e */ /* 0x000fe400000010ff */
[----:B-1----:R-:W-:Y:S01]  /*1730*/  LOP3.LUT R74, R74, R71, RZ, 0xfc, !PT ;  /* 0x000000474a4a7212 */ /* 0x002fe200078efcff */
[----:B------:R-:W-:Y:S01]  /*1740*/  IMAD R0, R79, 0xc0, R0 ;  /* 0x000000c04f007824 */ /* 0x000fe200078e0200 */
[----:B------:R-:W-:-:S02]  /*1750*/  PRMT R71, R68, 0x7610, R71 ;  /* 0x0000761044477816 */ /* 0x000fc40000000047 */
[----:B------:R-:W-:Y:S01]  /*1760*/  LOP3.LUT R85, R72, R85, RZ, 0xfc, !PT ;  /* 0x0000005548557212 */ /* 0x000fe200078efcff */
[----:B---3--:R-:W-:Y:S01]  /*1770*/  @!P2 IMAD.WIDE R68, R79, 0x4, R66 ;  /* 0x000000044f44a825 */ /* 0x008fe200078e0242 */
[----:B------:R-:W-:Y:S02]  /*1780*/  SHF.L.U32 R70, R70, 0x10, RZ ;  /* 0x0000001046467819 */ /* 0x000fe400000006ff */
[----:B------:R-:W-:Y:S01]  /*1790*/  PRMT R64, R71, 0x5410, R64 ;  /* 0x0000541047407816 */ /* 0x000fe20000000040 */
[--C-:B--2---:R-:W-:Y:S01]  /*17a0*/  IMAD.WIDE.U32 R66, R3, 0x8, R60.reuse ;  /* 0x0000000803427825 */ /* 0x104fe200078e003c */
[----:B------:R-:W-:Y:S01]  /*17b0*/  IADD3 R71, R0, 0x40, RZ ;  /* 0x0000004000477810 */ /* 0x000fe20007ffe0ff */
[----:B------:R2:W-:Y:S01]  /*17c0*/  @!P2 STG.E desc[UR4][R68.64], R83 ;  /* 0x000000534400a986 */ /* 0x0005e2000c101904 */
[----:B----4-:R-:W-:Y:S01]  /*17d0*/  SHF.L.U32 R65, R63, 0x10, RZ ;  /* 0x000000103f417819 */ /* 0x010fe200000006ff */
[--C-:B------:R-:W-:Y:S01]  /*17e0*/  IMAD.WIDE.U32 R2, R2, 0x8, R60.reuse ;  /* 0x0000000802027825 */ /* 0x100fe200078e003c */
[C---:B------:R-:W-:Y:S01]  /*17f0*/  IADD3 R73, R0.reuse, 0x60, RZ ;  /* 0x0000006000497810 */ /* 0x040fe20007ffe0ff */
[----:B------:R2:W-:Y:S01]  /*1800*/  STG.E.64 desc[UR4][R66.64], R52 ;  /* 0x0000003442007986 */ /* 0x0005e2000c101b04 */
[----:B------:R-:W-:Y:S01]  /*1810*/  LOP3.LUT R63, R85, R70, RZ, 0xfc, !PT ;  /* 0x00000046553f7212 */ /* 0x000fe200078efcff */
[--C-:B------:R-:W-:Y:S01]  /*1820*/  IMAD.WIDE.U32 R70, R71, 0x8, R60.reuse ;  /* 0x0000000847467825 */ /* 0x100fe200078e003c */
[C---:B------:R-:W-:Y:S01]  /*1830*/  IADD3 R75, R0.reuse, 0x80, RZ ;  /* 0x00000080004b7810 */ /* 0x040fe20007ffe0ff */
[----:B------:R2:W-:Y:S01]  /*1840*/  STG.E.64 desc[UR4][R2.64], R54 ;  /* 0x0000003602007986 */ /* 0x0005e2000c101b04 */
[----:B------:R-:W-:Y:S01]  /*1850*/  IADD3 R85, R0, 0xa0, RZ ;  /* 0x000000a000557810 */ /* 0x000fe20007ffe0ff */
[--C-:B------:R-:W-:Y:S01]  /*1860*/  IMAD.WIDE.U32 R72, R73, 0x8, R60.reuse ;  /* 0x0000000849487825 */ /* 0x100fe200078e003c */
[----:B------:R-:W-:Y:S01]  /*1870*/  LOP3.LUT R65, R74, R65, RZ, 0xfc, !PT ;  /* 0x000000414a417212 */ /* 0x000fe200078efcff */
[----:B------:R2:W-:Y:S01]  /*1880*/  STG.E.64 desc[UR4][R70.64], R56 ;  /* 0x0000003846007986 */ /* 0x0005e2000c101b04 */
[----:B0-----:R-:W-:Y:S01]  /*1890*/  LEA R79, R82, R79, 0x2 ;  /* 0x0000004f524f7211 */ /* 0x001fe200078e10ff */
[----:B------:R-:W-:-:S02]  /*18a0*/  IMAD.WIDE.U32 R74, R75, 0x8, R60 ;  /* 0x000000084b4a7825 */ /* 0x000fc400078e003c */
[----:B------:R2:W-:Y:S01]  /*18b0*/  STG.E.64 desc[UR4][R72.64], R58 ;  /* 0x0000003a48007986 */ /* 0x0005e2000c101b04 */
[----:B------:R-:W-:Y:S01]  /*18c0*/  ISETP.GE.AND P0, PT, R79, UR10, PT ;  /* 0x0000000a4f007c0c */ /* 0x000fe2000bf06270 */
[----:B------:R-:W-:Y:S02]  /*18d0*/  IMAD.WIDE.U32 R60, R85, 0x8, R60 ;  /* 0x00000008553c7825 */ /* 0x000fe400078e003c */
[----:B------:R2:W-:Y:S04]  /*18e0*/  STG.E.64 desc[UR4][R74.64], R62 ;  /* 0x0000003e4a007986 */ /* 0x0005e8000c101b04 */
[----:B------:R2:W-:Y:S06]  /*18f0*/  STG.E.64 desc[UR4][R60.64], R64 ;  /* 0x000000403c007986 */ /* 0x0005ec000c101b04 */
[----:B------:R-:W-:Y:S05]  /*1900*/  @!P0 BRA `(.L_x_10810) ;  /* 0xffffffe800608947 */ /* 0x000fea000383ffff */
.L_x_10808:
[----:B------:R-:W-:Y:S05]  /*1910*/  BSYNC B0 ;  /* 0x0000000000007941 */ /* 0x000fea0003800000 */
.L_x_10807:
        /* <DEDUP_REMOVED lines=15> */
.L_x_10837:
        /* <DEDUP_REMOVED lines=28> */
.L_x_10840:
[----:B-1----:R-:W-:-:S07]  /*1bd0*/  FMNMX R5, R3, R2, !PT ;  /* 0x0000000203057209 */ /* 0x002fce0007800000 */
.L_x_10814:
[----:B------:R-:W-:Y:S05]  /*1be0*/  BSYNC B0 ;  /* 0x0000000000007941 */ /* 0x000fea0003800000 */
.L_x_10813:
[----:B------:R-:W-:Y:S01]  /*1bf0*/  ISETP.NE.AND P0, PT, R80, RZ, PT ;  /* 0x000000ff5000720c */ /* 0x000fe20003f05270 */
[----:B------:R-:W-:-:S12]  /*1c00*/  BSSY B0, `(.L_x_10811) ;  /* 0x0000004000007945 */ /* 0x000fd80003800000 */
[----:B------:R-:W-:Y:S05]  /*1c10*/  @P0 BRA `(.L_x_10816) ;  /* 0x0000000000080947 */ /* 0x000fea0003800000 */
[----:B0-----:R-:W0:Y:S02]  /*1c20*/  LDC.64 R2, c[0x0][0x288] ;  /* 0x0000a200ff027b82 */ /* 0x001e240000000a00 */
[----:B0-----:R1:W-:Y:S02]  /*1c30*/  REDG.E.MAX.S32.STRONG.GPU desc[UR4][R2.64], R5 ;  /* 0x000000050200798e */ /* 0x0013e4000d10e384 */
.L_x_10816:
[----:B------:R-:W-:Y:S05]  /*1c40*/  BSYNC B0 ;  /* 0x0000000000007941 */ /* 0x000fea0003800000 */
.L_x_10811:
        /* <DEDUP_REMOVED lines=15> */
[----:B012---:R-:W-:Y:S05]  /*1d40*/  CALL.REL.NOINC `($__internal_160_$__cuda_sm20_rcp_rn_f32_slowpath) ;  /* 0x0000000800c47944 */ /* 0x007fea0003c00000 */
[----:B------:R-:W-:Y:S05]  /*1d50*/  BRA `(.L_x_10818) ;  /* 0x0000000000107947 */ /* 0x000fea0003800000 */
.L_x_10817:
[----:B------:R-:W1:Y:S02]  /*1d60*/  MUFU.RCP R0, R81 ;  /* 0x0000005100007308 */ /* 0x000e640000001000 */
[----:B-12---:R-:W-:-:S04]  /*1d70*/  FFMA R2, R0, R81, -1 ;  /* 0xbf80000000027423 */ /* 0x006fc80000000051 */
[----:B------:R-:W-:-:S04]  /*1d80*/  FADD.FTZ R5, -R2, -RZ ;  /* 0x800000ff02057221 */ /* 0x000fc80000010100 */
[----:B------:R-:W-:-:S07]  /*1d90*/  FFMA R5, R0, R5, R0 ;  /* 0x0000000500057223 */ /* 0x000fce0000000000 */
.L_x_10818:
[----:B0-----:R-:W0:Y:S02]  /*1da0*/  LDC.64 R2, c[0x0][0x280] ;  /* 0x0000a000ff027b82 */ /* 0x001e240000000a00 */
[----:B0-----:R-:W-:Y:S01]  /*1db0*/  STG.E desc[UR4][R2.64], R5 ;  /* 0x0000000502007986 */ /* 0x001fe2000c101904 */
[----:B------:R-:W-:Y:S05]  /*1dc0*/  EXIT ;  /* 0x000000000000794d */ /* 0x000fea0003800000 */
.L_x_10809:
[----:B------:R-:W-:Y:S01]  /*1dd0*/  HFMA2.MMA R85, -RZ, RZ, 0, 5.9604644775390625e-08 ;  /* 0x00000001ff557435 */ /* 0x000fe200000001ff */
[----:B------:R-:W-:Y:S01]  /*1de0*/  BSSY B1, `(.L_x_10819) ;  /* 0x0000006000017945 */ /* 0x000fe20003800000 */
[----:B------:R-:W-:Y:S02]  /*1df0*/  MOV R84, 0x1f ;  /* 0x0000001f00547802 */ /* 0x000fe40000000f00 */
[----:B------:R-:W-:-:S07]  /*1e00*/  MOV R83, 0xffffffff ;  /* 0xffffffff00537802 */ /* 0x000fce0000000f00 */
[----:B-1---5:R-:W-:Y:S05]  /*1e10*/  WARPSYNC.COLLECTIVE R83, `(.L_x_10820) ;  /* 0x0000000053087348 */ /* 0x022fea0003c00000 */
[----:B------:R0:W2:Y:S02]  /*1e20*/  SHFL.BFLY P0, R87, R86, R85, R84 ;  /* 0x0c00005556577389 */ /* 0x0000a40000000054 */
[----:B012--5:R-:W-:Y:S01]  /*1e30*/  ENDCOLLECTIVE ;  /* 0x000000000000791b */ /* 0x027fe20003800000 */
.L_x_10820:
[----:B------:R-:W-:Y:S05]  /*1e40*/  BSYNC B1 ;  /* 0x0000000000017941 */ /* 0x000fea0003800000 */
.L_x_10819:
[----:B------:R-:W-:Y:S01]  /*1e50*/  HFMA2.MMA R85, -RZ, RZ, 0, 1.1920928955078125e-07 ;  /* 0x00000002ff557435 */ /* 0x000fe200000001ff */
[----:B------:R-:W-:Y:S01]  /*1e60*/  FADD R86, R86, R87 ;  /* 0x0000005756567221 */ /* 0x000fe20000000000 */
[----:B------:R-:W-:Y:S02]  /*1e70*/  MOV R84, 0x1f ;  /* 0x0000001f00547802 */ /* 0x000fe40000000f00 */
[----:B------:R-:W-:-:S07]  /*1e80*/  MOV R83, 0xffffffff ;  /* 0xffffffff00537802 */ /* 0x000fce0000000f00 */
[----:B------:R-:W-:Y:S05]  /*1e90*/  WARPSYNC.COLLECTIVE R83, `(.L_x_10821) ;  /* 0x0000000053087348 */ /* 0x000fea0003c00000 */
[----:B------:R0:W1:Y:S02]  /*1ea0*/  SHFL.BFLY P0, R87, R86, R85, R84 ;  /* 0x0c00005556577389 */ /* 0x0000640000000054 */
[----:B01----:R-:W-:Y:S01]  /*1eb0*/  ENDCOLLECTIVE ;  /* 0x000000000000791b */ /* 0x003fe20003800000 */
.L_x_10821:
[----:B------:R-:W-:Y:S01]  /*1ec0*/  HFMA2.MMA R85, -RZ, RZ, 0, 2.384185791015625e-07 ;  /* 0x00000004ff557435 */ /* 0x000fe200000001ff */
[----:B------:R-:W-:-:S05]  /*1ed0*/  FADD R88, R86, R87 ;  /* 0x0000005756587221 */ /* 0x000fca0000000000 */
[----:B------:R-:W-:-:S07]  /*1ee0*/  MOV R86, R88 ;  /* 0x0000005800567202 */ /* 0x000fce0000000f00 */
[----:B------:R-:W-:Y:S05]  /*1ef0*/  WARPSYNC.COLLECTIVE R83, `(.L_x_10822) ;  /* 0x0000000053087348 */ /* 0x000fea0003c00000 */
[----:B------:R0:W1:Y:S02]  /*1f00*/  SHFL.BFLY P0, R87, R86, R85, R84 ;  /* 0x0c00005556577389 */ /* 0x0000640000000054 */
[----:B01----:R-:W-:Y:S01]  /*1f10*/  ENDCOLLECTIVE ;  /* 0x000000000000791b */ /* 0x003fe20003800000 */
.L_x_10822:
[----:B------:R-:W-:Y:S01]  /*1f20*/  HFMA2.MMA R85, -RZ, RZ, 0, 4.76837158203125e-07 ;  /* 0x00000008ff557435 */ /* 0x000fe200000001ff */
[----:B------:R-:W-:-:S05]  /*1f30*/  FADD R89, R88, R87 ;  /* 0x0000005758597221 */ /* 0x000fca0000000000 */
[----:B------:R-:W-:-:S07]  /*1f40*/  MOV R86, R89 ;  /* 0x0000005900567202 */ /* 0x000fce0000000f00 */
[----:B------:R-:W-:Y:S05]  /*1f50*/  WARPSYNC.COLLECTIVE R83, `(.L_x_10823) ;  /* 0x0000000053087348 */ /* 0x000fea0003c00000 */
[----:B------:R0:W1:Y:S02]  /*1f60*/  SHFL.BFLY P0, R87, R86, R85, R84 ;  /* 0x0c00005556577389 */ /* 0x0000640000000054 */
[----:B01----:R-:W-:Y:S01]  /*1f70*/  ENDCOLLECTIVE ;  /* 0x000000000000791b */ /* 0x003fe20003800000 */
.L_x_10823:
[----:B------:R-:W-:Y:S01]  /*1f80*/  HFMA2.MMA R85, -RZ, RZ, 0, 9.5367431640625e-07 ;  /* 0x00000010ff557435 */ /* 0x000fe200000001ff */
[----:B------:R-:W-:-:S05]  /*1f90*/  FADD R90, R89, R87 ;  /* 0x00000057595a7221 */ /* 0x000fca0000000000 */
[----:B------:R-:W-:-:S07]  /*1fa0*/  MOV R86, R90 ;  /* 0x0000005a00567202 */ /* 0x000fce0000000f00 */
[----:B------:R-:W-:Y:S05]  /*1fb0*/  WARPSYNC.COLLECTIVE R83, `(.L_x_10824) ;  /* 0x0000000053087348 */ /* 0x000fea0003c00000 */
[----:B------:R0:W1:Y:S02]  /*1fc0*/  SHFL.BFLY P0, R87, R86, R85, R84 ;  /* 0x0c00005556577389 */ /* 0x0000640000000054 */
[----:B01----:R-:W-:Y:S01]  /*1fd0*/  ENDCOLLECTIVE ;  /* 0x000000000000791b */ /* 0x003fe20003800000 */
.L_x_10824:
[----:B------:R-:W-:Y:S01]  /*1fe0*/  MOV R85, 0x1 ;  /* 0x0000000100557802 */ /* 0x000fe20000000f00 */
[----:B------:R-:W-:-:S04]  /*1ff0*/  FADD R82, R90, R87 ;  /* 0x000000575a527221 */ /* 0x000fc80000000000 */
        /* <DEDUP_REMOVED lines=35> */
[----:B------:R-:W-:-:S03]  /*2230*/  HFMA2.MMA R84, -RZ, RZ, 0, 1.847743988037109375e-06 ;  /* 0x0000001fff547435 */ /* 0x000fc600000001ff */
        /* <DEDUP_REMOVED lines=18> */
.L_x_10825:
[----:B------:R-:W-:Y:S01]  /*2360*/  HFMA2.MMA R85, -RZ, RZ, 0, 1.1920928955078125e-07 ;  /* 0x00000002ff557435 */ /* 0x000fe200000001ff */
[----:B------:R-:W-:-:S05]  /*2370*/  FADD R62, R86, R87 ;  /* 0x00000057563e7221 */ /* 0x000fca0000000000 */
[----:B------:R-:W-:-:S07]  /*2380*/  MOV R86, R62 ;  /* 0x0000003e00567202 */ /* 0x000fce0000000f00 */
[----:B------:R-:W-:Y:S05]  /*2390*/  WARPSYNC.COLLECTIVE R83, `(.L_x_10826) ;  /* 0x0000000053087348 */ /* 0x000fea0003c00000 */
[----:B------:R0:W1:Y:S02]  /*23a0*/  SHFL.BFLY P0, R87, R86, R85, R84 ;  /* 0x0c00005556577389 */ /* 0x0000640000000054 */
[----:B01----:R-:W-:Y:S01]  /*23b0*/  ENDCOLLECTIVE ;  /* 0x000000000000791b */ /* 0x003fe20003800000 */
.L_x_10826:
[----:B------:R-:W-:Y:S01]  /*23c0*/  HFMA2.MMA R85, -RZ, RZ, 0, 2.384185791015625e-07 ;  /* 0x00000004ff557435 */ /* 0x000fe200000001ff */
[----:B------:R-:W-:-:S05]  /*23d0*/  FADD R63, R62, R87 ;  /* 0x000000573e3f7221 */ /* 0x000fca0000000000 */
[----:B------:R-:W-:-:S07]  /*23e0*/  MOV R86, R63 ;  /* 0x0000003f00567202 */ /* 0x000fce0000000f00 */
[----:B------:R-:W-:Y:S05]  /*23f0*/  WARPSYNC.COLLECTIVE R83, `(.L_x_10827) ;  /* 0x0000000053087348 */ /* 0x000fea0003c00000 */
[----:B------:R0:W1:Y:S02]  /*2400*/  SHFL.BFLY P0, R87, R86, R85, R84 ;  /* 0x0c00005556577389 */ /* 0x0000640000000054 */
[----:B01----:R-:W-:Y:S01]  /*2410*/  ENDCOLLECTIVE ;  /* 0x000000000000791b */ /* 0x003fe20003800000 */
.L_x_10827:
[----:B------:R-:W-:Y:S01]  /*2420*/  HFMA2.MMA R85, -RZ, RZ, 0, 4.76837158203125e-07 ;  /* 0x00000008ff557435 */ /* 0x000fe200000001ff */
[----:B------:R-:W-:-:S05]  /*2430*/  FADD R89, R63, R87 ;  /* 0x000000573f597221 */ /* 0x000fca0000000000 */
[----:B------:R-:W-:-:S07]  /*2440*/  MOV R86, R89 ;  /* 0x0000005900567202 */ /* 0x000fce0000000f00 */
[----:B------:R-:W-:Y:S05]  /*2450*/  WARPSYNC.COLLECTIVE R83, `(.L_x_10828) ;  /* 0x0000000053087348 */ /* 0x000fea0003c00000 */
[----:B------:R0:W1:Y:S02]  /*2460*/  SHFL.BFLY P0, R87, R86, R85, R84 ;  /* 0x0c00005556577389 */ /* 0x0000640000000054 */
[----:B01----:R-:W-:Y:S01]  /*2470*/  ENDCOLLECTIVE ;  /* 0x000000000000791b */ /* 0x003fe20003800000 */
.L_x_10828:
[----:B------:R-:W-:Y:S01]  /*2480*/  HFMA2.MMA R85, -RZ, RZ, 0, 9.5367431640625e-07 ;  /* 0x00000010ff557435 */ /* 0x000fe200000001ff */
[----:B------:R-:W-:-:S05]  /*2490*/  FADD R90, R89, R87 ;  /* 0x00000057595a7221 */ /* 0x000fca0000000000 */
[----:B------:R-:W-:-:S07]  /*24a0*/  MOV R86, R90 ;  /* 0x0000005a00567202 */ /* 0x000fce0000000f00 */
[----:B------:R-:W-:Y:S05]  /*24b0*/  WARPSYNC.COLLECTIVE R83, `(.L_x_10829) ;  /* 0x0000000053087348 */ /* 0x000fea0003c00000 */
[----:B------:R0:W1:Y:S02]  /*24c0*/  SHFL.BFLY P0, R87, R86, R85, R84 ;  /* 0x0c00005556577389 */ /* 0x0000640000000054 */
[----:B01----:R-:W-:Y:S01]  /*24d0*/  ENDCOLLECTIVE ;  /* 0x000000000000791b */ /* 0x003fe20003800000 */
.L_x_10829:
[----:B------:R-:W-:Y:S05]  /*24e0*/  BRA `(.L_x_10830) ;  /* 0xffffffe4002c7947 */ /* 0x000fea000383ffff */
.L_x_10812:
[----:B------:R-:W-:Y:S01]  /*24f0*/  HFMA2.MMA R9, -RZ, RZ, 0, 1.847743988037109375e-06 ;  /* 0x0000001fff097435 */ /* 0x000fe200000001ff */
[----:B------:R-:W-:Y:S01]  /*2500*/  BSSY B0, `(.L_x_10831) ;  /* 0x0000006000007945 */ /* 0x000fe20003800000 */
[----:B------:R-:W-:Y:S02]  /*2510*/  MOV R4, 0x10 ;  /* 0x0000001000047802 */ /* 0x000fe40000000f00 */
[----:B--2---:R-:W-:-:S07]  /*2520*/  MOV R83, 0xffffffff ;  /* 0xffffffff00537802 */ /* 0x004fce0000000f00 */
[----:B-----5:R-:W-:Y:S05]  /*2530*/  WARPSYNC.COLLECTIVE R83, `(.L_x_10832) ;  /* 0x0000000053087348 */ /* 0x020fea0003c00000 */
[----:B------:R0:W1:Y:S02]  /*2540*/  SHFL.DOWN P0, R7, R78, R4, R9 ;  /* 0x080000044e077389 */ /* 0x0000640000000009 */
[----:B01---5:R-:W-:Y:S01]  /*2550*/  ENDCOLLECTIVE ;  /* 0x000000000000791b */ /* 0x023fe20003800000 */
.L_x_10832:
[----:B------:R-:W-:Y:S05]  /*2560*/  BSYNC B0 ;  /* 0x0000000000007941 */ /* 0x000fea0003800000 */
.L_x_10831:
        /* <DEDUP_REMOVED lines=9> */
.L_x_10833:
[----:B------:R-:W-:Y:S01]  /*2600*/  HFMA2.MMA R4, -RZ, RZ, 0, 2.384185791015625e-07 ;  /* 0x00000004ff047435 */ /* 0x000fe200000001ff */
[----:B------:R-:W-:-:S04]  /*2610*/  MOV R0, R7 ;  /* 0x0000000700007202 */ /* 0x000fc80000000f00 */
[----:B------:R-:W-:-:S04]  /*2620*/  FMNMX R0, R3, R0, !PT ;  /* 0x0000000003007209 */ /* 0x000fc80007800000 */
[----:B------:R-:W-:-:S07]  /*2630*/  MOV R78, R0 ;  /* 0x00000000004e7202 */ /* 0x000fce0000000f00 */
[----:B------:R-:W-:Y:S05]  /*2640*/  WARPSYNC.COLLECTIVE R83, `(.L_x_10834) ;  /* 0x0000000053087348 */ /* 0x000fea0003c00000 */
[----:B------:R0:W1:Y:S02]  /*2650*/  SHFL.DOWN P0, R7, R78, R4, R9 ;  /* 0x080000044e077389 */ /* 0x0000640000000009 */
[----:B01----:R-:W-:Y:S01]  /*2660*/  ENDCOLLECTIVE ;  /* 0x000000000000791b */ /* 0x003fe20003800000 */
.L_x_10834:
[----:B------:R-:W-:Y:S01]  /*2670*/  HFMA2.MMA R4, -RZ, RZ, 0, 1.1920928955078125e-07 ;  /* 0x00000002ff047435 */ /* 0x000fe200000001ff */
[----:B------:R-:W-:-:S04]  /*2680*/  MOV R5, R7 ;  /* 0x0000000700057202 */ /* 0x000fc80000000f00 */
[----:B------:R-:W-:-:S04]  /*2690*/  FMNMX R5, R0, R5, !PT ;  /* 0x0000000500057209 */ /* 0x000fc80007800000 */
[----:B------:R-:W-:-:S07]  /*26a0*/  MOV R78, R5 ;  /* 0x00000005004e7202 */ /* 0x000fce0000000f00 */
[----:B------:R-:W-:Y:S05]  /*26b0*/  WARPSYNC.COLLECTIVE R83, `(.L_x_10835) ;  /* 0x0000000053087348 */ /* 0x000fea0003c00000 */
[----:B------:R0:W1:Y:S02]  /*26c0*/  SHFL.DOWN P0, R7, R78, R4, R9 ;  /* 0x080000044e077389 */ /* 0x0000640000000009 */
[----:B01----:R-:W-:Y:S01]  /*26d0*/  ENDCOLLECTIVE ;  /* 0x000000000000791b */ /* 0x003fe20003800000 */
.L_x_10835:
[----:B------:R-:W-:Y:S01]  /*26e0*/  HFMA2.MMA R4, -RZ, RZ, 0, 5.9604644775390625e-08 ;  /* 0x00000001ff047435 */ /* 0x000fe200000001ff */
[----:B------:R-:W-:-:S04]  /*26f0*/  MOV R2, R7 ;  /* 0x0000000700027202 */ /* 0x000fc80000000f00 */
[----:B------:R-:W-:-:S04]  /*2700*/  FMNMX R2, R5, R2, !PT ;  /* 0x0000000205027209 */ /* 0x000fc80007800000 */
[----:B------:R-:W-:-:S07]  /*2710*/  MOV R78, R2 ;  /* 0x00000002004e7202 */ /* 0x000fce0000000f00 */
[----:B------:R-:W-:Y:S05]  /*2720*/  WARPSYNC.COLLECTIVE R83, `(.L_x_10836) ;  /* 0x0000000053087348 */ /* 0x000fea0003c00000 */
[----:B------:R0:W1:Y:S02]  /*2730*/  SHFL.DOWN P0, R7, R78, R4, R9 ;  /* 0x080000044e077389 */ /* 0x0000640000000009 */
[----:B01----:R-:W-:Y:S01]  /*2740*/  ENDCOLLECTIVE ;  /* 0x000000000000791b */ /* 0x003fe20003800000 */
.L_x_10836:
[----:B------:R-:W-:Y:S05]  /*2750*/  BRA `(.L_x_10837) ;  /* 0xfffffff000ac7947 */ /* 0x000fea000383ffff */
.L_x_10815:
[----:B------:R-:W-:Y:S01]  /*2760*/  HFMA2.MMA R4, -RZ, RZ, 0, 1.1920928955078125e-07 ;  /* 0x00000002ff047435 */ /* 0x000fe200000001ff */
[----:B-1----:R-:W-:Y:S02]  /*2770*/  MOV R78, R0 ;  /* 0x00000000004e7202 */ /* 0x002fe40000000f00 */
[----:B------:R-:W-:Y:S02]  /*2780*/  MOV R9, 0x1f ;  /* 0x0000001f00097802 */ /* 0x000fe40000000f00 */
[----:B------:R-:W-:-:S07]  /*2790*/  MOV R83, 0xffffffff ;  /* 0xffffffff00537802 */ /* 0x000fce0000000f00 */
[----:B0----5:R-:W-:Y:S05]  /*27a0*/  WARPSYNC.COLLECTIVE R83, `(.L_x_10838) ;  /* 0x0000000053087348 */ /* 0x021fea0003c00000 */
[----:B------:R1:W2:Y:S02]  /*27b0*/  SHFL.DOWN P0, R7, R78, R4, R9 ;  /* 0x080000044e077389 */ /* 0x0002a40000000009 */
[----:B012--5:R-:W-:Y:S01]  /*27c0*/  ENDCOLLECTIVE ;  /* 0x000000000000791b */ /* 0x027fe20003800000 */
.L_x_10838:
[----:B------:R-:W-:Y:S01]  /*27d0*/  HFMA2.MMA R4, -RZ, RZ, 0, 5.9604644775390625e-08 ;  /* 0x00000001ff047435 */ /* 0x000fe200000001ff */
[----:B------:R-:W-:-:S04]  /*27e0*/  MOV R3, R7 ;  /* 0x0000000700037202 */ /* 0x000fc80000000f00 */
[----:B------:R-:W-:-:S04]  /*27f0*/  FMNMX R3, R3, R0, !PT ;  /* 0x0000000003037209 */ /* 0x000fc80007800000 */
[----:B------:R-:W-:-:S07]  /*2800*/  MOV R78, R3 ;  /* 0x00000003004e7202 */ /* 0x000fce0000000f00 */
[----:B------:R-:W-:Y:S05]  /*2810*/  WARPSYNC.COLLECTIVE R83, `(.L_x_10839) ;  /* 0x0000000053087348 */ /* 0x000fea0003c00000 */
[----:B------:R0:W1:Y:S02]  /*2820*/  SHFL.DOWN P0, R7, R78, R4, R9 ;  /* 0x080000044e077389 */ /* 0x0000640000000009 */
[----:B01----:R-:W-:Y:S01]  /*2830*/  ENDCOLLECTIVE ;  /* 0x000000000000791b */ /* 0x003fe20003800000 */
.L_x_10839:
[----:B------:R-:W-:Y:S01]  /*2840*/  MOV R2, R7 ;  /* 0x0000000700027202 */ /* 0x000fe20000000f00 */
[----:B------:R-:W-:Y:S06]  /*2850*/  BRA `(.L_x_10840) ;  /* 0xfffffff000dc7947 */ /* 0x000fec000383ffff */
        .weak           $__internal_160_$__cuda_sm20_rcp_rn_f32_slowpath
        .type           $__internal_160_$__cuda_sm20_rcp_rn_f32_slowpath,@function
        .size           $__internal_160_$__cuda_sm20_rcp_rn_f32_slowpath,(.L_x_14496 - $__internal_160_$__cuda_sm20_rcp_rn_f32_slowpath)
$__internal_160_$__cuda_sm20_rcp_rn_f32_slowpath:
        /* <DEDUP_REMOVED lines=15> */
.L_x_10841:
        /* <DEDUP_REMOVED lines=33> */
.L_x_10843:
[----:B------:R0:W1:Y:S02]  /*2b60*/  MUFU.RCP R2, R0 ;  /* 0x0000000000027308 */ /* 0x0000640000001000 */
.L_x_10842:
[----:B-1-3--:R-:W-:Y:S02]  /*2b70*/  MOV R5, R2 ;  /* 0x0000000200057202 */ /* 0x00afe40000000f00 */
[----:B------:R-:W-:Y:S02]  /*2b80*/  MOV R2, R7 ;  /* 0x0000000700027202 */ /* 0x000fe40000000f00 */
[----:B------:R-:W-:-:S04]  /*2b90*/  MOV R3, 0x0 ;  /* 0x0000000000037802 */ /* 0x000fc80000000f00 */
[----:B0-2---:R-:W-:Y:S05]  /*2ba0*/  RET.REL.NODEC R2 `(_ZN18transformer_engine13normalization19ln_fwd_tuned_kernelINS0_13Kernel_traitsIff13__nv_bfloat16fjLj768ELj1ELj4ELj1ELj16ENS0_18Kernel_traits_baseILj768EffS3_fjLj128EEEEEEEvNS0_19ForwardKernelParamsE) ;  /* 0xffffffd402147950 */ /* 0x005fea0003c3ffff */
.L_x_10844:
        /* <DEDUP_REMOVED lines=13> */
.L_x_14496:


//--------------------- .text._ZN18transformer_engine13normalization19ln_fwd_tuned_kernelINS0_13Kernel_traitsI13__nv_bfloat16S3_S3_fjLj768ELj1ELj4ELj1ELj16ENS0_18Kernel_traits_baseILj768ES3_S3_S3_fjLj128EEEEEEEvNS0_19ForwardKernelParamsE --------------------------
	.section	.text._ZN18transformer_engine13normalization19ln_fwd_tuned_kernelINS0_13Kernel_traitsI13__nv_bfloat16S3_S3_fjLj768ELj1ELj4ELj1ELj16ENS0_18Kernel_traits_baseILj768ES3_S3_S3_fjLj128EEEEEEEvNS0_19ForwardKernelParamsE,"ax",@progbits
	.align	128
        .global         _ZN18transformer_engine13normalization19ln_fwd_tuned_kernelINS0_13Kernel_traitsI13__nv_bfloat16S3_S3_fjLj768ELj1ELj4ELj1ELj16ENS0_18Kernel_traits_baseILj768ES3_S3_S3_fjLj128EEEEEEEvNS0_19ForwardKernelParamsE
        .type           _ZN18transformer_engine13normalization19ln_fwd_tuned_kernelINS0_13Kernel_traitsI13__nv_bfloat16S3_S3_fjLj768ELj1ELj4ELj1ELj16ENS0_18Kernel_traits_baseILj768ES3_S3_S3_fjLj128EEEEEEEvNS0_19ForwardKernelParamsE,@function
        .size           _ZN18transformer_engine13normalization19ln_fwd_tuned_kernelINS0_13Kernel_traitsI13__nv_bfloat16S3_S3_fjLj768ELj1ELj4ELj1ELj16ENS0_18Kernel_traits_baseILj768ES3_S3_S3_fjLj128EEEEEEEvNS0_19ForwardKernelParamsE,(.L_x_14497 - _ZN18transformer_engine13normalization19ln_fwd_tuned_kernelINS0_13Kernel_traitsI13__nv_bfloat16S3_S3_fjLj768ELj1ELj4ELj1ELj16ENS0_18Kernel_traits_baseILj768ES3_S3_S3_fjLj128EEEEEEEvNS0_19ForwardKernelParamsE)
        .other          _ZN18transformer_engine13normalization19ln_fwd_tuned_kernelINS0_13Kernel_traitsI13__nv_bfloat16S3_S3_fjLj768ELj1ELj4ELj1ELj16ENS0_18Kernel_traits_baseILj768ES3_S3_S3_fjLj128EEEEEEEvNS0_19ForwardKernelParamsE,@"STO_CUDA_ENTRY STV_DEFAULT"
_ZN18transformer_engine13normalization19ln_fwd_tuned_kernelINS0_13Kernel_traitsI13__nv_bfloat16S3_S3_fjLj768ELj1ELj4ELj1ELj16ENS0_18Kernel_traits_baseILj768ES3_S3_S3_fjLj128EEEEEEEvNS0_19ForwardKernelParamsE:
.text._ZN18transformer_engine13normalization19ln_fwd_tuned_kernelINS0_13Kernel_traitsI13__nv_bfloat16S3_S3_fjLj768ELj1ELj4ELj1ELj16ENS0_18Kernel_traits_baseILj768ES3_S3_S3_fjLj128EEEEEEEvNS0_19ForwardKernelParamsE:
[----:B------:R-:W-:Y:S01]  /*0000*/  LDC R1, c[0x0][0x28] ;  /* 0x00000a00ff017b82 */ /* 0x000fe20000000800 */
[----:B------:R-:W0:Y:S01]  /*0010*/  S2R R6, SR_TID.X ;  /* 0x0000000000067919 */ /* 0x000e220000002100 */
[----:B------:R-:W-:Y:S01]  /*0020*/  ULDC.U8 UR4, c[0x0][0x294] ;  /* 0x0000a50000047ab9 */ /* 0x000fe20000000000 */
[----:B------:R-:W-:Y:S01]  /*0030*/  ULDC.64 UR6, c[0x0][0x238] ;  /* 0x00008e0000067ab9 */ /* 0x000fe20000000a00 */
[----:B------:R-:W-:Y:S01]  /*0040*/  UISETP.NE.AND UP0, UPT, UR4, URZ, UPT ;  /* 0x0000003f0400728c */ /* 0x000fe2000bf05270 */
[----:B------:R-:W1:Y:S01]  /*0050*/  S2R R3, SR_CTAID.X ;  /* 0x0000000000037919 */ /* 0x000e620000002500 */
[----:B------:R-:W-:Y:S01]  /*0060*/  HFMA2.MMA R7, -RZ, RZ, 1.875, 0 ;  /* 0x3f800000ff077435 */ /* 0x000fe200000001ff */
[----:B------:R-:W-:Y:S01]  /*0070*/  ULDC.64 UR8, c[0x0][0x260] ;  /* 0x0000980000087ab9 */ /* 0x000fe20000000a00 */
[----:B------:R-:W-:Y:S01]  /*0080*/  ULDC.64 UR4, c[0x0][0x208] ;  /* 0x0000820000047ab9 */ /* 0x000fe20000000a00 */
[----:B------:R-:W-:Y:S01]  /*0090*/  ULDC UR12, c[0x0][0x218] ;  /* 0x00008600000c7ab9 */ /* 0x000fe20000000800 */
[----:B------:R-:W-:-:S13]  /*00a0*/  PLOP3.LUT P3, PT, PT, PT, UP0, 0x80, 0x0 ;  /* 0x000000000000781c */ /* 0x000fda0003f6f008 */
[----:B------:R-:W2:Y:S01]  /*00b0*/  @P3 LDC.64 R4, c[0x0][0x270] ;  /* 0x00009c00ff043b82 */ /* 0x000ea20000000a00 */
[----:B0-----:R-:W-:-:S04]  /*00c0*/  SHF.L.U32 R0, R6, 0x4, RZ ;  /* 0x0000000406007819 */ /* 0x001fc800000006ff */
[----:B------:R-:W-:Y:S02]  /*00d0*/  LOP3.LUT R32, R0, 0x1f0, RZ, 0xc0, !PT ;  /* 0x000001f000207812 */ /* 0x000fe400078ec0ff */
[----:B------:R-:W-:Y:S02]  /*00e0*/  SHF.R.U32.HI R0, RZ, 0x5, R6 ;  /* 0x00000005ff007819 */ /* 0x000fe40000011606 */
[----:B------:R-:W-:Y:S01]  /*00f0*/  IADD3 R2, P0, R32, UR6, RZ ;  /* 0x0000000620027c10 */ /* 0x000fe2000ff1e0ff */
[----:B------:R-:W-:Y:S01]  /*0100*/  ULDC UR6, c[0x0][0x218] ;  /* 0x0000860000067ab9 */ /* 0x000fe20000000800 */
[----:B-1----:R-:W-:Y:S02]  /*0110*/  LEA R0, R3, R0, 0x2 ;  /* 0x0000000003007211 */ /* 0x002fe400078e10ff */
[----:B------:R-:W-:Y:S01]  /*0120*/  IADD3.X R3, RZ, UR7, RZ, P0, !PT ;  /* 0x00000007ff037c10 */ /* 0x000fe200087fe4ff */
[----:B------:R-:W-:Y:S01]  /*0130*/  ULDC.U8 UR7, c[0x0][0x294] ;  /* 0x0000a50000077ab9 */ /* 0x000fe20000000000 */
[----:B------:R-:W-:Y:S01]  /*0140*/  ISETP.GE.AND P0, PT, R0, UR6, PT ;  /* 0x0000000600007c0c */ /* 0x000fe2000bf06270 */
[----:B------:R-:W-:Y:S01]  /*0150*/  ULDC.U8 UR6, c[0x0][0x250] ;  /* 0x0000940000067ab9 */ /* 0x000fe20000000000 */
[----:B------:R-:W-:Y:S01]  /*0160*/  IADD3 R32, P1, R32, UR8, RZ ;  /* 0x0000000820207c10 */ /* 0x000fe2000ff3e0ff */
[----:B------:R-:W-:Y:S01]  /*0170*/  BSSY B0, `(.L_x_10845) ;  /* 0x0000187000007945 */ /* 0x000fe20003800000 */
[----:B--2---:R0:W5:Y:S02]  /*0180*/  @P3 LDG.E R7, desc[UR4][R4.64] ;  /* 0x0000000404073981 */ /* 0x004164000c1e1900 */
        /* <DEDUP_REMOVED lines=12> */
.L_x_10848:
[----:B-1----:R-:W1:Y:S01]  /*0250*/  LDC.64 R40, c[0x0][0x220] ;  /* 0x00008800ff287b82 */ /* 0x002e620000000a00 */
[----:B0-----:R-:W-:-:S05]  /*0260*/  LOP3.LUT P1, R3, R6, 0x1f, RZ, 0xc0, !PT ;  /* 0x0000001f06037812 */ /* 0x001fca000782c0ff */
        /* <DEDUP_REMOVED lines=9> */
[----:B------:R-:W-:Y:S01]  /*0300*/  UMOV UR10, 0xffffffff ;  /* 0xffffffff000a7882 */ /* 0x000fe20000000000 */
[C---:B--2---:R-:W-:Y:S01]  /*0310*/  PRMT R44, R32.reuse, 0x7632, R44 ;  /* 0x00007632202c7816 */ /* 0x044fe2000000002c */
[----:B------:R-:W-:Y:S01]  /*0320*/  IMAD.U32 R0, R32, 0x10000, RZ ;  /* 0x0001000020007824 */ /* 0x000fe200078e00ff */
[C---:B------:R-:W-:Y:S02]  /*0330*/  PRMT R45, R33.reuse, 0x7632, R45 ;  /* 0x00007632212d7816 */ /* 0x040fe4000000002d */
[----:B------:R-:W-:Y:S01]  /*0340*/  SHF.L.U32 R32, R44, 0x10, RZ ;  /* 0x000000102c207819 */ /* 0x000fe200000006ff */
[----:B------:R-:W-:Y:S01]  /*0350*/  FADD R47, RZ, R0 ;  /* 0x00000000ff2f7221 */ /* 0x000fe20000000000 */
[----:B------:R-:W-:Y:S02]  /*0360*/  SHF.L.U32 R44, R33, 0x10, RZ ;  /* 0x00000010212c7819 */ /* 0x000fe400000006ff */
[----:B------:R-:W-:Y:S01]  /*0370*/  SHF.L.U32 R33, R45, 0x10, RZ ;  /* 0x000000102d217819 */ /* 0x000fe200000006ff */
[----:B------:R-:W-:Y:S01]  /*0380*/  FADD R47, R32, R47 ;  /* 0x0000002f202f7221 */ /* 0x000fe20000000000 */
[----:B------:R-:W-:-:S02]  /*0390*/  PRMT R46, R34, 0x7632, R46 ;  /* 0x00007632222e7816 */ /* 0x000fc4000000002e */
        /* <DEDUP_REMOVED lines=8> */
[----:B---3--:R-:W-:-:S02]  /*0420*/  PRMT R48, R36, 0x7632, R48 ;  /* 0x0000763224307816 */ /* 0x008fc40000000030 */
[----:B------:R-:W-:Y:S01]  /*0430*/  SHF.L.U32 R47, R36, 0x10, RZ ;  /* 0x00000010242f7819 */ /* 0x000fe200000006ff */
[----:B------:R-:W-:Y:S01]  /*0440*/  FADD R49, R34, R49 ;  /* 0x0000003122317221 */ /* 0x000fe20000000000 */
[----:B------:R-:W-:Y:S01]  /*0450*/  SHF.L.U32 R36, R48, 0x10, RZ ;  /* 0x0000001030247819 */ /* 0x000fe200000006ff */
[----:B------:R-:W-:Y:S01]  /*0460*/  IMAD.U32 R48, R37, 0x10000, RZ ;  /* 0x0001000025307824 */ /* 0x000fe200078e00ff */
[----:B----4-:R-:W-:Y:S01]  /*0470*/  PRMT R58, R43, 0x7632, R58 ;  /* 0x000076322b3a7816 */ /* 0x010fe2000000003a */
[--C-:B------:R-:W-:Y:S01]  /*0480*/  FADD R50, R46, R49.reuse ;  /* 0x000000312e327221 */ /* 0x100fe20000000000 */
[----:B------:R-:W-:Y:S02]  /*0490*/  PRMT R49, R37, 0x7632, R49 ;  /* 0x0000763225317816 */ /* 0x000fe40000000031 */
[----:B------:R-:W-:Y:S01]  /*04a0*/  SHF.L.U32 R60, R43, 0x10, RZ ;  /* 0x000000102b3c7819 */ /* 0x000fe200000006ff */
[----:B------:R-:W-:Y:S01]  /*04b0*/  FADD R50, R35, R50 ;  /* 0x0000003223327221 */ /* 0x000fe20000000000 */
[----:B------:R-:W-:-:S02]  /*04c0*/  SHF.L.U32 R37, R49, 0x10, RZ ;  /* 0x0000001031257819 */ /* 0x000fc400000006ff */
[C---:B------:R-:W-:Y:S01]  /*04d0*/  SHF.L.U32 R49, R38.reuse, 0x10, RZ ;  /* 0x0000001026317819 */ /* 0x040fe200000006ff */
[--C-:B------:R-:W-:Y:S01]  /*04e0*/  FADD R51, R47, R50.reuse ;  /* 0x000000322f337221 */ /* 0x100fe20000000000 */
[----:B------:R-:W-:Y:S02]  /*04f0*/  PRMT R50, R38, 0x7632, R50 ;  /* 0x0000763226327816 */ /* 0x000fe40000000032 */
        /* <DEDUP_REMOVED lines=17> */
[----:B------:R-:W-:Y:S01]  /*0610*/  SHF.L.U32 R41, R53, 0x10, RZ ;  /* 0x0000001035297819 */ /* 0x000fe200000006ff */
[C---:B------:R-:W-:Y:S02]  /*0620*/  IMAD.U32 R53, R42.reuse, 0x10000, RZ ;  /* 0x000100002a357824 */ /* 0x040fe400078e00ff */
        /* <DEDUP_REMOVED lines=79> */
.L_x_10868:
[----:B------:R-:W2:Y:S01]  /*0b20*/  @!P1 LDC.64 R54, c[0x0][0x228] ;  /* 0x00008a00ff369b82 */ /* 0x000ea20000000a00 */
[----:B-1----:R-:W-:Y:S01]  /*0b30*/  FADD R59, R64, R59 ;  /* 0x0000003b403b7221 */ /* 0x002fe20000000000 */
[----:B------:R-:W-:Y:S01]  /*0b40*/  ISETP.NE.AND P2, PT, RZ, UR6, PT ;  /* 0x00000006ff007c0c */ /* 0x000fe2000bf45270 */
[----:B------:R-:W-:-:S05]  /*0b50*/  UISETP.NE.AND UP0, UPT, UR7, URZ, UPT ;  /* 0x0000003f0700728c */ /* 0x000fca000bf05270 */
[----:B------:R-:W0:Y:S01]  /*0b60*/  LDC.64 R66, c[0x0][0x258] ;  /* 0x00009600ff427b82 */ /* 0x000e220000000a00 */
[----:B------:R-:W-:Y:S01]  /*0b70*/  PLOP3.LUT P3, PT, PT, PT, UP0, 0x80, 0x0 ;  /* 0x000000000000781c */ /* 0x000fe20003f6f008 */
[----:B--2---:R-:W-:-:S06]  /*0b80*/  @!P1 IMAD.WIDE R56, R4, 0x4, R54 ;  /* 0x0000000404389825 */ /* 0x004fcc00078e0236 */
[----:B------:R-:W1:Y:S01]  /*0b90*/  LDC R54, c[0x0][0x268] ;  /* 0x00009a00ff367b82 */ /* 0x000e620000000800 */
[----:B------:R2:W-:Y:S01]  /*0ba0*/  @!P1 STG.E desc[UR4][R56.64], R43 ;  /* 0x0000002b38009986 */ /* 0x0005e2000c101904 */
[----:B0-----:R-:W-:Y:S01]  /*0bb0*/  IMAD.WIDE.U32 R64, R2, 0x10, R66 ;  /* 0x0000001002407825 */ /* 0x001fe200078e0042 */
[----:B--2--5:R-:W-:Y:S02]  /*0bc0*/  PRMT R43, R8, 0x7632, R43 ;  /* 0x00007632082b7816 */ /* 0x024fe4000000002b */
[----:B------:R-:W-:Y:S02]  /*0bd0*/  PRMT R56, R20, 0x7632, R56 ;  /* 0x0000763214387816 */ /* 0x000fe40000000038 */
[----:B------:R-:W-:Y:S02]  /*0be0*/  SHF.L.U32 R43, R43, 0x10, RZ ;  /* 0x000000102b2b7819 */ /* 0x000fe400000006ff */
[----:B------:R-:W-:Y:S01]  /*0bf0*/  SHF.L.U32 R56, R56, 0x10, RZ ;  /* 0x0000001038387819 */ /* 0x000fe200000006ff */
[----:B-1----:R-:W-:-:S02]  /*0c00*/  FFMA R54, R59, 0.001302083372138440609, R54 ;  /* 0x3aaaaaab3b367823 */ /* 0x002fc40000000036 */
[----:B------:R-:W-:Y:S01]  /*0c10*/  @P2 FADD R43, R43, 1 ;  /* 0x3f8000002b2b2421 */ /* 0x000fe20000000000 */
[----:B------:R-:W-:Y:S02]  /*0c20*/  SHF.L.U32 R59, R8, 0x10, RZ ;  /* 0x00000010083b7819 */ /* 0x000fe400000006ff */
[----:B------:R-:W-:-:S03]  /*0c30*/  FSETP.GEU.AND P0, PT, |R54|, 1.175494350822287508e-38, PT ;  /* 0x008000003600780b */ /* 0x000fc60003f0e200 */
[----:B------:R-:W-:-:S10]  /*0c40*/  @P2 FADD R59, R59, 1 ;  /* 0x3f8000003b3b2421 */ /* 0x000fd40000000000 */
[----:B------:R-:W-:-:S04]  /*0c50*/  @!P0 FMUL R54, R54, 16777216 ;  /* 0x4b80000036368820 */ /* 0x000fc80000400000 */
[----:B------:R-:W0:Y:S02]  /*0c60*/  MUFU.RSQ R55, R54 ;  /* 0x0000003600377308 */ /* 0x000e240000001400 */
[----:B0-----:R-:W-:Y:S01]  /*0c70*/  @!P0 FMUL R55, R55, 4096 ;  /* 0x4580000037378820 */ /* 0x001fe20000400000 */
[----:B------:R-:W-:-:S03]  /*0c80*/  ISETP.NE.U32.AND P0, PT, RZ, UR8, PT ;  /* 0x00000008ff007c0c */ /* 0x000fc6000bf05070 */
[-C--:B------:R-:W-:Y:S01]  /*0c90*/  FMUL R32, R32, R55.reuse ;  /* 0x0000003720207220 */ /* 0x080fe20000400000 */
[-C--:B------:R-:W-:Y:S01]  /*0ca0*/  FMUL R54, R44, R55.reuse ;  /* 0x000000372c367220 */ /* 0x080fe20000400000 */
[----:B------:R-:W-:Y:S01]  /*0cb0*/  SHF.L.U32 R44, R21, 0x10, RZ ;  /* 0x00000010152c7819 */ /* 0x000fe200000006ff */
[-C--:B------:R-:W-:Y:S01]  /*0cc0*/  FMUL R33, R33, R55.reuse ;  /* 0x0000003721217220 */ /* 0x080fe20000400000 */
[----:B------:R-:W-:Y:S01]  /*0cd0*/  FFMA R32, R43, R32, R56 ;  /* 0x000000202b207223 */ /* 0x000fe20000000038 */
[----:B------:R-:W-:Y:S01]  /*0ce0*/  SHF.L.U32 R43, R9, 0x10, RZ ;  /* 0x00000010092b7819 */ /* 0x000fe200000006ff */
[-C--:B------:R-:W-:Y:S01]  /*0cf0*/  FMUL R45, R45, R55.reuse ;  /* 0x000000372d2d7220 */ /* 0x080fe20000400000 */
[-C--:B------:R-:W-:Y:S01]  /*0d00*/  FMUL R34, R34, R55.reuse ;  /* 0x0000003722227220 */ /* 0x080fe20000400000 */
[-C--:B------:R-:W-:Y:S01]  /*0d10*/  FMUL R35, R35, R55.reuse ;  /* 0x0000003723237220 */ /* 0x080fe20000400000 */
[-C--:B------:R-:W-:Y:S01]  /*0d20*/  FMUL R47, R47, R55.reuse ;  /* 0x000000372f2f7220 */ /* 0x080fe20000400000 */
[----:B------:R-:W-:Y:S01]  /*0d30*/  @P2 FADD R43, R43, 1 ;  /* 0x3f8000002b2b2421 */ /* 0x000fe20000000000 */
[-C--:B------:R-:W-:Y:S01]  /*0d40*/  FMUL R36, R36, R55.reuse ;  /* 0x0000003724247220 */ /* 0x080fe20000400000 */
[-C--:B------:R-:W-:Y:S01]  /*0d50*/  FMUL R37, R37, R55.reuse ;  /* 0x0000003725257220 */ /* 0x080fe20000400000 */
[-C--:B------:R-:W-:Y:S01]  /*0d60*/  FMUL R49, R49, R55.reuse ;  /* 0x0000003731317220 */ /* 0x080fe20000400000 */
[----:B------:R-:W-:Y:S01]  /*0d70*/  FFMA R44, R43, R54, R44 ;  /* 0x000000362b2c7223 */ /* 0x000fe2000000002c */
[----:B------:R-:W-:Y:S01]  /*0d80*/  PRMT R43, R9, 0x7632, R43 ;  /* 0x00007632092b7816 */ /* 0x000fe2000000002b */
[-C--:B------:R-:W-:Y:S01]  /*0d90*/  FMUL R38, R38, R55.reuse ;  /* 0x0000003726267220 */ /* 0x080fe20000400000 */
[----:B------:R-:W-:Y:S01]  /*0da0*/  PRMT R54, R21, 0x7632, R54 ;  /* 0x0000763215367816 */ /* 0x000fe20000000036 */
[-C--:B------:R-:W-:Y:S01]  /*0db0*/  FMUL R39, R39, R55.reuse ;  /* 0x0000003727277220 */ /* 0x080fe20000400000 */
[-C--:B------:R-:W-:Y:S01]  /*0dc0*/  FMUL R51, R51, R55.reuse ;  /* 0x0000003733337220 */ /* 0x080fe20000400000 */
[----:B------:R-:W-:Y:S01]  /*0dd0*/  IMAD.U32 R43, R43, 0x10000, RZ ;  /* 0x000100002b2b7824 */ /* 0x000fe200078e00ff */
[----:B------:R-:W-:Y:S01]  /*0de0*/  SHF.L.U32 R54, R54, 0x10, RZ ;  /* 0x0000001036367819 */ /* 0x000fe200000006ff */
[-C--:B------:R-:W-:Y:S01]  /*0df0*/  FMUL R61, R0, R55.reuse ;  /* 0x00000037003d7220 */ /* 0x080fe20000400000 */
[----:B------:R-:W-:Y:S01]  /*0e00*/  ISETP.NE.AND.EX P0, PT, RZ, UR9, PT, P0 ;  /* 0x00000009ff007c0c */ /* 0x000fe2000bf05300 */
[----:B------:R-:W-:Y:S01]  /*0e10*/  @P2 FADD R43, R43, 1 ;  /* 0x3f8000002b2b2421 */ /* 0x000fe20000000000 */
[----:B------:R-:W-:Y:S01]  /*0e20*/  SHF.L.U32 R0, R20, 0x10, RZ ;  /* 0x0000001014007819 */ /* 0x000fe200000006ff */
[-C--:B------:R-:W-:Y:S01]  /*0e30*/  FMUL R40, R40, R55.reuse ;  /* 0x0000003728287220 */ /* 0x080fe20000400000 */
[----:B------:R-:W-:Y:S01]  /*0e40*/  FMUL R41, R41, R55 ;  /* 0x0000003729297220 */ /* 0x000fe20000400000 */
[----:B------:R-:W-:Y:S01]  /*0e50*/  FFMA R56, R43, R33, R54 ;  /* 0x000000212b387223 */ /* 0x000fe20000000036 */
[----:B------:R-:W-:Y:S01]  /*0e60*/  SHF.L.U32 R54, R10, 0x10, RZ ;  /* 0x000000100a367819 */ /* 0x000fe200000006ff */
[----:B------:R-:W-:Y:S01]  /*0e70*/  FFMA R0, R59, R61, R0 ;  /* 0x0000003d3b007223 */ /* 0x000fe20000000000 */
[C---:B------:R-:W-:Y:S01]  /*0e80*/  SHF.L.U32 R33, R22.reuse, 0x10, RZ ;  /* 0x0000001016217819 */ /* 0x040fe200000006ff */
[-C--:B------:R-:W-:Y:S01]  /*0e90*/  FMUL R53, R53, R55.reuse ;  /* 0x0000003735357220 */ /* 0x080fe20000400000 */
[----:B------:R-:W-:Y:S01]  /*0ea0*/  PRMT R43, R22, 0x7632, R43 ;  /* 0x00007632162b7816 */ /* 0x000fe2000000002b */
[----:B------:R-:W-:Y:S01]  /*0eb0*/  @P2 FADD R54, R54, 1 ;  /* 0x3f80000036362421 */ /* 0x000fe20000000000 */
[----:B------:R-:W-:Y:S01]  /*0ec0*/  FMUL R42, R42, R55 ;  /* 0x000000372a2a7220 */ /* 0x000fe20000400000 */
[----:B------:R-:W-:Y:S01]  /*0ed0*/  @P0 FMNMX R5, R5, |R0|, !PT ;  /* 0x4000000005050209 */ /* 0x000fe20007800000 */
[----:B------:R-:W-:Y:S01]  /*0ee0*/  @P3 FMUL R0, R0, R7 ;  /* 0x0000000700003220 */ /* 0x000fe20000400000 */
[--C-:B------:R-:W-:Y:S01]  /*0ef0*/  FFMA R54, R54, R45, R33.reuse ;  /* 0x0000002d36367223 */ /* 0x100fe20000000021 */
[----:B------:R-:W-:Y:S01]  /*0f00*/  PRMT R33, R10, 0x7632, R33 ;  /* 0x000076320a217816 */ /* 0x000fe20000000021 */
[-C--:B------:R-:W-:Y:S01]  /*0f10*/  FMUL R58, R58, R55.reuse ;  /* 0x000000373a3a7220 */ /* 0x080fe20000400000 */
[----:B------:R-:W-:Y:S01]  /*0f20*/  SHF.L.U32 R62, R43, 0x10, RZ ;  /* 0x000000102b3e7819 */ /* 0x000fe200000006ff */
[----:B------:R-:W-:Y:S01]  /*0f30*/  FMUL R43, R46, R55 ;  /* 0x000000372e2b7220 */ /* 0x000fe20000400000 */
[----:B------:R-:W-:-:S02]  /*0f40*/  SHF.L.U32 R33, R33, 0x10, RZ ;  /* 0x0000001021217819 */ /* 0x000fc400000006ff */
[----:B------:R-:W-:Y:S02]  /*0f50*/  SHF.L.U32 R46, R23, 0x10, RZ ;  /* 0x00000010172e7819 */ /* 0x000fe400000006ff */
[----:B------:R-:W-:Y:S01]  /*0f60*/  PRMT R45, R24, 0x7632, R45 ;  /* 0x00007632182d7816 */ /* 0x000fe2000000002d */
[----:B------:R-:W-:Y:S01]  /*0f70*/  @P2 FADD R33, R33, 1 ;  /* 0x3f80000021212421 */ /* 0x000fe20000000000 */
[----:B------:R-:W-:Y:S01]  /*0f80*/  @P0 FMNMX R5, R5, |R32|, !PT ;  /* 0x4000002005050209 */ /* 0x000fe20007800000 */
[-C--:B------:R-:W-:Y:S02]  /*0f90*/  @P3 FMUL R32, R32, R7.reuse ;  /* 0x0000000720203220 */ /* 0x080fe40000400000 */
[----:B------:R-:W-:Y:S01]  /*0fa0*/  FFMA R34, R33, R34, R62 ;  /* 0x0000002221227223 */ /* 0x000fe2000000003e */
[----:B------:R-:W-:Y:S02]  /*0fb0*/  SHF.L.U32 R33, R11, 0x10, RZ ;  /* 0x000000100b217819 */ /* 0x000fe400000006ff */
[----:B------:R-:W-:Y:S01]  /*0fc0*/  @P0 FMNMX R5, R5, |R44|, !PT ;  /* 0x4000002c05050209 */ /* 0x000fe20007800000 */
[-C--:B------:R-:W-:Y:S01]  /*0fd0*/  @P3 FMUL R44, R44, R7.reuse ;  /* 0x000000072c2c3220 */ /* 0x080fe20000400000 */
[----:B------:R-:W-:Y:S01]  /*0fe0*/  F2FP.BF16.F32.PACK_AB R32, R32, R0 ;  /* 0x000000002020723e */ /* 0x000fe200000010ff */
[----:B------:R-:W-:Y:S01]  /*0ff0*/  @P2 FADD R33, R33, 1 ;  /* 0x3f80000021212421 */ /* 0x000fe20000000000 */
[----:B------:R-:W-:Y:S01]  /*1000*/  @P0 FMNMX R5, R5, |R56|, !PT ;  /* 0x4000003805050209 */ /* 0x000fe20007800000 */
[----:B------:R-:W-:Y:S01]  /*1010*/  @P3 FMUL R56, R56, R7 ;  /* 0x0000000738383220 */ /* 0x000fe20000400000 */
[----:B------:R-:W-:Y:S01]  /*1020*/  PRMT R0, R19, 0x7632, R0 ;  /* 0x0000763213007816 */ /* 0x000fe20000000000 */
[----:B------:R-:W-:Y:S01]  /*1030*/  FFMA R46, R33, R43, R46 ;  /* 0x0000002b212e7223 */ /* 0x000fe2000000002e */
[----:B------:R-:W-:-:S02]  /*1040*/  PRMT R33, R11, 0x7632, R33 ;  /* 0x000076320b217816 */ /* 0x000fc40000000021 */
[----:B------:R-:W-:Y:S01]  /*1050*/  @P0 FMNMX R5, R5, |R54|, !PT ;  /* 0x4000003605050209 */ /* 0x000fe20007800000 */
[-C--:B------:R-:W-:Y:S01]  /*1060*/  @P3 FMUL R54, R54, R7.reuse ;  /* 0x0000000736363220 */ /* 0x080fe20000400000 */
[----:B------:R-:W-:Y:S02]  /*1070*/  SHF.L.U32 R43, R33, 0x10, RZ ;  /* 0x00000010212b7819 */ /* 0x000fe400000006ff */
[----:B------:R-:W-:Y:S02]  /*1080*/  PRMT R33, R23, 0x7632, R33 ;  /* 0x0000763217217816 */ /* 0x000fe40000000021 */
[----:B------:R-:W-:Y:S01]  /*1090*/  @P0 FMNMX R5, R5, |R34|, !PT ;  /* 0x4000002205050209 */ /* 0x000fe20007800000 */
[----:B------:R-:W-:Y:S01]  /*10a0*/  @P2 FADD R43, R43, 1 ;  /* 0x3f8000002b2b2421 */ /* 0x000fe20000000000 */
[----:B------:R-:W-:Y:S01]  /*10b0*/  SHF.L.U32 R62, R33, 0x10, RZ ;  /* 0x00000010213e7819 */ /* 0x000fe200000006ff */
[----:B------:R-:W-:Y:S01]  /*10c0*/  @P3 FMUL R34, R34, R7 ;  /* 0x0000000722223220 */ /* 0x000fe20000400000 */
[----:B------:R-:W-:-:S02]  /*10d0*/  PRMT R33, R12, 0x7632, R33 ;  /* 0x000076320c217816 */ /* 0x000fc40000000021 */
[----:B------:R-:W-:Y:S01]  /*10e0*/  @P0 FMNMX R5, R5, |R46|, !PT ;  /* 0x4000002e05050209 */ /* 0x000fe20007800000 */
[----:B------:R-:W-:Y:S01]  /*10f0*/  FFMA R35, R43, R35, R62 ;  /* 0x000000232b237223 */ /* 0x000fe2000000003e */
[----:B------:R-:W-:Y:S01]  /*1100*/  IMAD.U32 R43, R12, 0x10000, RZ ;  /* 0x000100000c2b7824 */ /* 0x000fe200078e00ff */
[----:B------:R-:W-:Y:S01]  /*1110*/  SHF.L.U32 R62, R24, 0x10, RZ ;  /* 0x00000010183e7819 */ /* 0x000fe200000006ff */
[----:B------:R-:W-:Y:S01]  /*1120*/  @P3 FMUL R46, R46, R7 ;  /* 0x000000072e2e3220 */ /* 0x000fe20000400000 */
[----:B------:R-:W-:Y:S01]  /*1130*/  SHF.L.U32 R33, R33, 0x10, RZ ;  /* 0x0000001021217819 */ /* 0x000fe200000006ff */
[----:B------:R-:W-:Y:S01]  /*1140*/  @P2 FADD R43, R43, 1 ;  /* 0x3f8000002b2b2421 */ /* 0x000fe20000000000 */
[----:B------:R-:W-:Y:S01]  /*1150*/  @P0 FMNMX R5, R5, |R35|, !PT ;  /* 0x4000002305050209 */ /* 0x000fe20007800000 */
[----:B------:R-:W-:Y:S01]  /*1160*/  @P3 FMUL R35, R35, R7 ;  /* 0x0000000723233220 */ /* 0x000fe20000400000 */
[----:B------:R-:W-:Y:S01]  /*1170*/  SHF.L.U32 R0, R0, 0x10, RZ ;  /* 0x0000001000007819 */ /* 0x000fe200000006ff */
[----:B------:R-:W-:Y:S01]  /*1180*/  FFMA R43, R43, R47, R62 ;  /* 0x0000002f2b2b7223 */ /* 0x000fe2000000003e */
[----:B------:R-:W-:Y:S01]  /*1190*/  SHF.L.U32 R62, R45, 0x10, RZ ;  /* 0x000000102d3e7819 */ /* 0x000fe200000006ff */
[----:B------:R-:W-:Y:S01]  /*11a0*/  @P2 FADD R33, R33, 1 ;  /* 0x3f80000021212421 */ /* 0x000fe20000000000 */
[----:B------:R-:W-:Y:S01]  /*11b0*/  FMUL R45, R48, R55 ;  /* 0x00000037302d7220 */ /* 0x000fe20000400000 */
[----:B------:R-:W-:Y:S01]  /*11c0*/  SHF.L.U32 R48, R25, 0x10, RZ ;  /* 0x0000001019307819 */ /* 0x000fe200000006ff */
[----:B------:R-:W-:Y:S01]  /*11d0*/  @P2 FADD R0, R0, 1 ;  /* 0x3f80000000002421 */ /* 0x000fe20000000000 */
[----:B------:R-:W-:Y:S01]  /*11e0*/  FFMA R36, R33, R36, R62 ;  /* 0x0000002421247223 */ /* 0x000fe2000000003e */
[----:B------:R-:W-:-:S02]  /*11f0*/  SHF.L.U32 R33, R13, 0x10, RZ ;  /* 0x000000100d217819 */ /* 0x000fc400000006ff */
[----:B------:R-:W-:Y:S02]  /*1200*/  PRMT R47, R26, 0x7632, R47 ;  /* 0x000076321a2f7816 */ /* 0x000fe4000000002f */
[----:B------:R-:W-:Y:S01]  /*1210*/  @P0 FMNMX R5, R5, |R43|, !PT ;  /* 0x4000002b05050209 */ /* 0x000fe20007800000 */
[----:B------:R-:W-:Y:S01]  /*1220*/  @P2 FADD R33, R33, 1 ;  /* 0x3f80000021212421 */ /* 0x000fe20000000000 */
[----:B------:R-:W-:Y:S01]  /*1230*/  @P3 FMUL R43, R43, R7 ;  /* 0x000000072b2b3220 */ /* 0x000fe20000400000 */
[----:B------:R-:W-:Y:S02]  /*1240*/  F2FP.BF16.F32.PACK_AB R34, R34, R54 ;  /* 0x000000362222723e */ /* 0x000fe400000010ff */
[----:B------:R-:W-:Y:S01]  /*1250*/  FFMA R48, R33, R45, R48 ;  /* 0x0000002d21307223 */ /* 0x000fe20000000030 */
[----:B------:R-:W-:Y:S02]  /*1260*/  PRMT R33, R13, 0x7632, R33 ;  /* 0x000076320d217816 */ /* 0x000fe40000000021 */
[----:B------:R-:W-:-:S02]  /*1270*/  PRMT R45, R25, 0x7632, R45 ;  /* 0x00007632192d7816 */ /* 0x000fc4000000002d */
[----:B------:R-:W-:Y:S02]  /*1280*/  SHF.L.U32 R33, R33, 0x10, RZ ;  /* 0x0000001021217819 */ /* 0x000fe400000006ff */
[----:B------:R-:W-:Y:S02]  /*1290*/  SHF.L.U32 R62, R45, 0x10, RZ ;  /* 0x000000102d3e7819 */ /* 0x000fe400000006ff */
[----:B------:R-:W-:Y:S01]  /*12a0*/  SHF.L.U32 R45, R14, 0x10, RZ ;  /* 0x000000100e2d7819 */ /* 0x000fe200000006ff */
[----:B------:R-:W-:Y:S01]  /*12b0*/  @P2 FADD R33, R33, 1 ;  /* 0x3f80000021212421 */ /* 0x000fe20000000000 */
[----:B------:R-:W-:Y:S01]  /*12c0*/  @P0 FMNMX R5, R5, |R36|, !PT ;  /* 0x4000002405050209 */ /* 0x000fe20007800000 */
[----:B------:R-:W-:Y:S01]  /*12d0*/  @P3 FMUL R36, R36, R7 ;  /* 0x0000000724243220 */ /* 0x000fe20000400000 */
[----:B------:R-:W-:Y:S01]  /*12e0*/  F2FP.BF16.F32.PACK_AB R35, R35, R46 ;  /* 0x0000002e2323723e */ /* 0x000fe200000010ff */
[----:B------:R-:W-:Y:S01]  /*12f0*/  FFMA R37, R33, R37, R62 ;  /* 0x0000002521257223 */ /* 0x000fe2000000003e */
[----:B------:R-:W-:Y:S01]  /*1300*/  PRMT R33, R14, 0x7632, R33 ;  /* 0x000076320e217816 */ /* 0x000fe20000000021 */
[----:B------:R-:W-:Y:S01]  /*1310*/  @P2 FADD R45, R45, 1 ;  /* 0x3f8000002d2d2421 */ /* 0x000fe20000000000 */
[----:B------:R-:W-:-:S02]  /*1320*/  SHF.L.U32 R62, R26, 0x10, RZ ;  /* 0x000000101a3e7819 */ /* 0x000fc400000006ff */
[----:B------:R-:W-:Y:S02]  /*1330*/  SHF.L.U32 R33, R33, 0x10, RZ ;  /* 0x0000001021217819 */ /* 0x000fe400000006ff */
[----:B------:R-:W-:Y:S01]  /*1340*/  @P0 FMNMX R5, R5, |R48|, !PT ;  /* 0x4000003005050209 */ /* 0x000fe20007800000 */
[----:B------:R-:W-:Y:S01]  /*1350*/  FFMA R45, R45, R49, R62 ;  /* 0x000000312d2d7223 */ /* 0x000fe2000000003e */
[----:B------:R-:W-:Y:S02]  /*1360*/  IMAD.U32 R62, R47, 0x10000, RZ ;  /* 0x000100002f3e7824 */ /* 0x000fe400078e00ff */
[----:B------:R-:W-:Y:S01]  /*1370*/  @P2 FADD R33, R33, 1 ;  /* 0x3f80000021212421 */ /* 0x000fe20000000000 */
[----:B------:R-:W-:Y:S01]  /*1380*/  FMUL R47, R50, R55 ;  /* 0x00000037322f7220 */ /* 0x000fe20000400000 */
[----:B------:R-:W-:Y:S01]  /*1390*/  SHF.L.U32 R50, R27, 0x10, RZ ;  /* 0x000000101b327819 */ /* 0x000fe200000006ff */
[----:B------:R-:W-:Y:S01]  /*13a0*/  @P3 FMUL R48, R48, R7 ;  /* 0x0000000730303220 */ /* 0x000fe20000400000 */
        /* <DEDUP_REMOVED lines=9> */
[----:B------:R-:W-:Y:S01]  /*1440*/  @P0 FMNMX R5, R5, |R45|, !PT ;  /* 0x4000002d05050209 */ /* 0x000fe20007800000 */
[----:B------:R-:W-:Y:S01]  /*1450*/  @P3 FMUL R45, R45, R7 ;  /* 0x000000072d2d3220 */ /* 0x000fe20000400000 */
[----:B------:R-:W-:-:S02]  /*1460*/  SHF.L.U32 R47, R33, 0x10, RZ ;  /* 0x00000010212f7819 */ /* 0x000fc400000006ff */
[----:B------:R-:W-:Y:S02]  /*1470*/  PRMT R33, R27, 0x7632, R33 ;  /* 0x000076321b217816 */ /* 0x000fe40000000021 */
[----:B------:R-:W-:Y:S01]  /*1480*/  @P0 FMNMX R5, R5, |R38|, !PT ;  /* 0x4000002605050209 */ /* 0x000fe20007800000 */
[----:B------:R-:W-:Y:S01]  /*1490*/  @P2 FADD R47, R47, 1 ;  /* 0x3f8000002f2f2421 */ /* 0x000fe20000000000 */
[----:B------:R-:W-:Y:S01]  /*14a0*/  SHF.L.U32 R62, R33, 0x10, RZ ;  /* 0x00000010213e7819 */ /* 0x000fe200000006ff */
[----:B------:R-:W-:Y:S01]  /*14b0*/  @P3 FMUL R38, R38, R7 ;  /* 0x0000000726263220 */ /* 0x000fe20000400000 */
[C---:B------:R-:W-:Y:S02]  /*14c0*/  PRMT R33, R16.reuse, 0x7632, R33 ;  /* 0x0000763210217816 */ /* 0x040fe40000000021 */
[----:B------:R-:W-:Y:S01]  /*14d0*/  @P0 FMNMX R5, R5, |R50|, !PT ;  /* 0x4000003205050209 */ /* 0x000fe20007800000 */
[----:B------:R-:W-:Y:S01]  /*14e0*/  FFMA R39, R47, R39, R62 ;  /* 0x000000272f277223 */ /* 0x000fe2000000003e */
[----:B------:R-:W-:Y:S01]  /*14f0*/  SHF.L.U32 R47, R16, 0x10, RZ ;  /* 0x00000010102f7819 */ /* 0x000fe200000006ff */
[----:B------:R-:W-:Y:S01]  /*1500*/  @P3 FMUL R50, R50, R7 ;  /* 0x0000000732323220 */ /* 0x000fe20000400000 */
[----:B------:R-:W-:-:S02]  /*1510*/  SHF.L.U32 R62, R28, 0x10, RZ ;  /* 0x000000101c3e7819 */ /* 0x000fc400000006ff */
[----:B------:R-:W-:Y:S01]  /*1520*/  SHF.L.U32 R33, R33, 0x10, RZ ;  /* 0x0000001021217819 */ /* 0x000fe200000006ff */
[----:B------:R-:W-:Y:S01]  /*1530*/  @P2 FADD R47, R47, 1 ;  /* 0x3f8000002f2f2421 */ /* 0x000fe20000000000 */
[----:B------:R-:W-:Y:S01]  /*1540*/  @P0 FMNMX R5, R5, |R39|, !PT ;  /* 0x4000002705050209 */ /* 0x000fe20007800000 */
[----:B------:R-:W-:Y:S01]  /*1550*/  @P3 FMUL R39, R39, R7 ;  /* 0x0000000727273220 */ /* 0x000fe20000400000 */
[----:B------:R-:W-:Y:S01]  /*1560*/  F2FP.BF16.F32.PACK_AB R38, R38, R45 ;  /* 0x0000002d2626723e */ /* 0x000fe200000010ff */
[----:B------:R-:W-:Y:S01]  /*1570*/  FFMA R47, R47, R51, R62 ;  /* 0x000000332f2f7223 */ /* 0x000fe2000000003e */
[----:B------:R-:W-:Y:S01]  /*1580*/  SHF.L.U32 R62, R49, 0x10, RZ ;  /* 0x00000010313e7819 */ /* 0x000fe200000006ff */
[----:B------:R-:W-:Y:S01]  /*1590*/  @P2 FADD R33, R33, 1 ;  /* 0x3f80000021212421 */ /* 0x000fe20000000000 */
[----:B------:R-:W-:Y:S01]  /*15a0*/  FMUL R49, R52, R55 ;  /* 0x0000003734317220 */ /* 0x000fe20000400000 */
[----:B------:R-:W-:Y:S01]  /*15b0*/  SHF.L.U32 R52, R29, 0x10, RZ ;  /* 0x000000101d347819 */ /* 0x000fe200000006ff */
[----:B------:R-:W0:Y:S01]  /*15c0*/  LDC R45, c[0x0][0x210] ;  /* 0x00008400ff2d7b82 */ /* 0x000e220000000800 */
        /* <DEDUP_REMOVED lines=10> */
[----:B------:R-:W-:Y:S01]  /*1670*/  @P0 FMNMX R5, R5, |R40|, !PT ;  /* 0x4000002805050209 */ /* 0x000fe20007800000 */
[----:B------:R-:W-:Y:S01]  /*1680*/  IMAD.U32 R33, R33, 0x10000, RZ ;  /* 0x0001000021217824 */ /* 0x000fe200078e00ff */
[----:B------:R-:W-:Y:S01]  /*1690*/  SHF.L.U32 R62, R49, 0x10, RZ ;  /* 0x00000010313e7819 */ /* 0x000fe200000006ff */
[-C--:B------:R-:W-:Y:S01]  /*16a0*/  @P3 FMUL R40, R40, R7.reuse ;  /* 0x0000000728283220 */ /* 0x080fe20000400000 */
        /* <DEDUP_REMOVED lines=12> */
[----:B------:R-:W-:Y:S01]  /*1770*/  SHF.L.U32 R62, R51, 0x10, RZ ;  /* 0x00000010333e7819 */ /* 0x000fe200000006ff */
[----:B------:R-:W-:Y:S01]  /*1780*/  @P2 FADD R33, R33, 1 ;  /* 0x3f80000021212421 */ /* 0x000fe20000000000 */
[----:B------:R-:W-:Y:S01]  /*1790*/  FMUL R51, R60, R55 ;  /* 0x000000373c337220 */ /* 0x000fe20000400000 */
[----:B------:R-:W-:Y:S01]  /*17a0*/  SHF.L.U32 R60, R31, 0x10, RZ ;  /* 0x000000101f3c7819 */ /* 0x000fe200000006ff */
[----:B------:R-:W-:Y:S01]  /*17b0*/  @P3 FMUL R41, R41, R7 ;  /* 0x0000000729293220 */ /* 0x000fe20000400000 */
[----:B------:R-:W-:Y:S01]  /*17c0*/  FFMA R42, R33, R42, R62 ;  /* 0x0000002a212a7223 */ /* 0x000fe2000000003e */
[----:B------:R-:W-:Y:S01]  /*17d0*/  SHF.L.U32 R33, R19, 0x10, RZ ;  /* 0x0000001013217819 */ /* 0x000fe200000006ff */
[----:B------:R-:W-:Y:S01]  /*17e0*/  IMAD.WIDE.U32 R62, R3, 0x10, R66 ;  /* 0x00000010033e7825 */ /* 0x000fe200078e0042 */
[----:B------:R-:W-:-:S03]  /*17f0*/  @P0 FMNMX R5, R5, |R49|, !PT ;  /* 0x4000003105050209 */ /* 0x000fc60007800000 */
[----:B------:R-:W-:Y:S01]  /*1800*/  @P3 FMUL R49, R49, R7 ;  /* 0x0000000731313220 */ /* 0x000fe20000400000 */
[----:B------:R-:W-:Y:S01]  /*1810*/  F2FP.BF16.F32.PACK_AB R40, R40, R47 ;  /* 0x0000002f2828723e */ /* 0x000fe200000010ff */
[----:B------:R-:W-:Y:S01]  /*1820*/  @P2 FADD R33, R33, 1 ;  /* 0x3f80000021212421 */ /* 0x000fe20000000000 */
[----:B------:R-:W-:Y:S01]  /*1830*/  @P0 FMNMX R5, R5, |R42|, !PT ;  /* 0x4000002a05050209 */ /* 0x000fe20007800000 */
[----:B------:R-:W-:Y:S01]  /*1840*/  @P3 FMUL R42, R42, R7 ;  /* 0x000000072a2a3220 */ /* 0x000fe20000400000 */
[----:B------:R-:W-:Y:S01]  /*1850*/  F2FP.BF16.F32.PACK_AB R41, R41, R52 ;  /* 0x000000342929723e */ /* 0x000fe200000010ff */
[----:B------:R-:W-:Y:S01]  /*1860*/  FFMA R60, R33, R51, R60 ;  /* 0x00000033213c7223 */ /* 0x000fe2000000003c */
[----:B------:R-:W-:Y:S02]  /*1870*/  LOP3.LUT R33, R6, 0x1f, RZ, 0xc0, !PT ;  /* 0x0000001f06217812 */ /* 0x000fe400078ec0ff */
[----:B------:R-:W-:Y:S02]  /*1880*/  F2FP.BF16.F32.PACK_AB R42, R42, R49 ;  /* 0x000000312a2a723e */ /* 0x000fe400000010ff */
[----:B------:R-:W-:Y:S01]  /*1890*/  @P0 FMNMX R5, R5, |R60|, !PT ;  /* 0x4000003c05050209 */ /* 0x000fe20007800000 */
[----:B------:R-:W-:-:S02]  /*18a0*/  IMAD R33, R4, 0x60, R33 ;  /* 0x0000006004217824 */ /* 0x000fc400078e0221 */
[----:B------:R-:W-:-:S03]  /*18b0*/  @P3 FMUL R60, R60, R7 ;  /* 0x000000073c3c3220 */ /* 0x000fc60000400000 */
[----:B------:R-:W-:-:S05]  /*18c0*/  IADD3 R33, R33, 0x40, RZ ;  /* 0x0000004021217810 */ /* 0x000fca0007ffe0ff */
[----:B------:R-:W-:Y:S01]  /*18d0*/  IMAD.WIDE.U32 R2, R33, 0x10, R66 ;  /* 0x0000001021027825 */ /* 0x000fe200078e0042 */
[----:B------:R-:W-:-:S04]  /*18e0*/  PRMT R33, R31, 0x7632, R33 ;  /* 0x000076321f217816 */ /* 0x000fc80000000021 */
[----:B------:R-:W-:-:S05]  /*18f0*/  SHF.L.U32 R33, R33, 0x10, RZ ;  /* 0x0000001021217819 */ /* 0x000fca00000006ff */
[----:B------:R-:W-:Y:S01]  /*1900*/  FFMA R0, R0, R58, R33 ;  /* 0x0000003a00007223 */ /* 0x000fe20000000021 */
[----:B------:R-:W-:Y:S02]  /*1910*/  F2FP.BF16.F32.PACK_AB R33, R56, R44 ;  /* 0x0000002c3821723e */ /* 0x000fe400000010ff */
[----:B------:R-:W1:Y:S02]  /*1920*/  @!P1 LDC.64 R56, c[0x0][0x230] ;  /* 0x00008c00ff389b82 */ /* 0x000e640000000a00 */
[----:B------:R-:W-:Y:S01]  /*1930*/  @P0 FMNMX R5, R5, |R0|, !PT ;  /* 0x4000000005050209 */ /* 0x000fe20007800000 */
[----:B------:R-:W-:-:S05]  /*1940*/  @P3 FMUL R0, R0, R7 ;  /* 0x0000000700003220 */ /* 0x000fca0000400000 */
[----:B------:R-:W-:Y:S01]  /*1950*/  F2FP.BF16.F32.PACK_AB R43, R0, R60 ;  /* 0x0000003c002b723e */ /* 0x000fe200000010ff */
[----:B-1----:R-:W-:-:S04]  /*1960*/  @!P1 IMAD.WIDE R56, R4, 0x4, R56 ;  /* 0x0000000404389825 */ /* 0x002fc800078e0238 */
[----:B0-----:R-:W-:Y:S01]  /*1970*/  IMAD R4, R45, 0x4, R4 ;  /* 0x000000042d047824 */ /* 0x001fe200078e0204 */
[----:B------:R1:W-:Y:S04]  /*1980*/  @!P1 STG.E desc[UR4][R56.64], R55 ;  /* 0x0000003738009986 */ /* 0x0003e8000c101904 */
[----:B------:R1:W-:Y:S01]  /*1990*/  STG.E.128 desc[UR4][R62.64], R32 ;  /* 0x000000203e007986 */ /* 0x0003e2000c101d04 */
[----:B------:R-:W-:-:S03]  /*19a0*/  ISETP.GE.AND P0, PT, R4, UR12, PT ;  /* 0x0000000c04007c0c */ /* 0x000fc6000bf06270 */
[----:B------:R1:W-:Y:S04]  /*19b0*/  STG.E.128 desc[UR4][R64.64], R36 ;  /* 0x0000002440007986 */ /* 0x0003e8000c101d04 */
[----:B------:R1:W-:Y:S06]  /*19c0*/  STG.E.128 desc[UR4][R2.64], R40 ;  /* 0x0000002802007986 */ /* 0x0003ec000c101d04 */
[----:B------:R-:W-:Y:S05]  /*19d0*/  @!P0 BRA `(.L_x_10848) ;  /* 0xffffffe8001c8947 */ /* 0x000fea000383ffff */
.L_x_10846:
[----:B------:R-:W-:Y:S05]  /*19e0*/  BSYNC B0 ;  /* 0x0000000000007941 */ /* 0x000fea0003800000 */
.L_x_10845:
        /* <DEDUP_REMOVED lines=15> */
.L_x_10875:
        /* <DEDUP_REMOVED lines=28> */
.L_x_10878:
[----:B-1----:R-:W-:-:S07]  /*1ca0*/  FMNMX R5, R3, R2, !PT ;  /* 0x0000000203057209 */ /* 0x002fce0007800000 */
.L_x_10852:
[----:B------:R-:W-:Y:S05]  /*1cb0*/  BSYNC B0 ;  /* 0x0000000000007941 */ /* 0x000fea0003800000 */
.L_x_10851:
[----:B------:R-:W-:Y:S01]  /*1cc0*/  ISETP.NE.AND P0, PT, R6, RZ, PT ;  /* 0x000000ff0600720c */ /* 0x000fe20003f05270 */
[----:B------:R-:W-:-:S12]  /*1cd0*/  BSSY B0, `(.L_x_10849) ;  /* 0x0000004000007945 */ /* 0x000fd80003800000 */
[----:B------:R-:W-:Y:S05]  /*1ce0*/  @P0 BRA `(.L_x_10854) ;  /* 0x0000000000080947 */ /* 0x000fea0003800000 */
[----:B0-----:R-:W0:Y:S02]  /*1cf0*/  LDC.64 R2, c[0x0][0x288] ;  /* 0x0000a200ff027b82 */ /* 0x001e240000000a00 */
[----:B0-----:R1:W-:Y:S02]  /*1d00*/  REDG.E.MAX.S32.STRONG.GPU desc[UR4][R2.64], R5 ;  /* 0x000000050200798e */ /* 0x0013e4000d10e384 */
.L_x_10854:
[----:B------:R-:W-:Y:S05]  /*1d10*/  BSYNC B0 ;  /* 0x0000000000007941 */ /* 0x000fea0003800000 */
.L_x_10849:
        /* <DEDUP_REMOVED lines=12> */
[----:B01----:R-:W-:Y:S05]  /*1de0*/  CALL.REL.NOINC `($__internal_161_$__cuda_sm20_rcp_rn_f32_slowpath) ;  /* 0x0000000800c87944 */ /* 0x003fea0003c00000 */
[----:B------:R-:W-:Y:S01]  /*1df0*/  MOV R5, R0 ;  /* 0x0000000000057202 */ /* 0x000fe20000000f00 */
[----:B------:R-:W-:Y:S06]  /*1e00*/  BRA `(.L_x_10856) ;  /* 0x0000000000107947 */ /* 0x000fec0003800000 */
.L_x_10855:
[----:B------:R-:W1:Y:S02]  /*1e10*/  MUFU.RCP R0, R7 ;  /* 0x0000000700007308 */ /* 0x000e640000001000 */
[----:B-1----:R-:W-:-:S04]  /*1e20*/  FFMA R2, R0, R7, -1 ;  /* 0xbf80000000027423 */ /* 0x002fc80000000007 */
[----:B------:R-:W-:-:S04]  /*1e30*/  FADD.FTZ R5, -R2, -RZ ;  /* 0x800000ff02057221 */ /* 0x000fc80000010100 */
[----:B------:R-:W-:-:S07]  /*1e40*/  FFMA R5, R0, R5, R0 ;  /* 0x0000000500057223 */ /* 0x000fce0000000000 */
.L_x_10856:
[----:B0-----:R-:W0:Y:S02]  /*1e50*/  LDC.64 R2, c[0x0][0x280] ;  /* 0x0000a000ff027b82 */ /* 0x001e240000000a00 */
[----:B0-----:R-:W-:Y:S01]  /*1e60*/  STG.E desc[UR4][R2.64], R5 ;  /* 0x0000000502007986 */ /* 0x001fe2000c101904 */
[----:B------:R-:W-:Y:S05]  /*1e70*/  EXIT ;  /* 0x000000000000794d */ /* 0x000fea0003800000 */
.L_x_10847:
[----:B------:R-:W-:Y:S01]  /*1e80*/  HFMA2.MMA R56, -RZ, RZ, 0, 5.9604644775390625e-08 ;  /* 0x00000001ff387435 */ /* 0x000fe200000001ff */
[----:B------:R-:W-:Y:S01]  /*1e90*/  BSSY B1, `(.L_x_10857) ;  /* 0x0000006000017945 */ /* 0x000fe20003800000 */
[----:B------:R-:W-:Y:S02]  /*1ea0*/  MOV R55, 0x1f ;  /* 0x0000001f00377802 */ /* 0x000fe40000000f00 */
[----:B------:R-:W-:-:S07]  /*1eb0*/  MOV R54, 0xffffffff ;  /* 0xffffffff00367802 */ /* 0x000fce0000000f00 */
[----:B-----5:R-:W-:Y:S05]  /*1ec0*/  WARPSYNC.COLLECTIVE R54, `(.L_x_10858) ;  /* 0x0000000036087348 */ /* 0x020fea0003c00000 */
[----:B------:R0:W1:Y:S02]  /*1ed0*/  SHFL.BFLY P0, R59, R57, R56, R55 ;  /* 0x0c000038393b7389 */ /* 0x0000640000000037 */
[----:B01---5:R-:W-:Y:S01]  /*1ee0*/  ENDCOLLECTIVE ;  /* 0x000000000000791b */ /* 0x023fe20003800000 */
.L_x_10858:
[----:B------:R-:W-:Y:S05]  /*1ef0*/  BSYNC B1 ;  /* 0x0000000000017941 */ /* 0x000fea0003800000 */
.L_x_10857:
[----:B------:R-:W-:Y:S01]  /*1f00*/  HFMA2.MMA R56, -RZ, RZ, 0, 1.1920928955078125e-07 ;  /* 0x00000002ff387435 */ /* 0x000fe200000001ff */
[----:B------:R-:W-:Y:S01]  /*1f10*/  FADD R57, R57, R59 ;  /* 0x0000003b39397221 */ /* 0x000fe20000000000 */
[----:B------:R-:W-:Y:S01]  /*1f20*/  IMAD.MOV.U32 R55, RZ, RZ, 0x1f ;  /* 0x0000001fff377424 */ /* 0x000fe200078e00ff */
[----:B------:R-:W-:-:S08]  /*1f30*/  MOV R54, 0xffffffff ;  /* 0xffffffff00367802 */ /* 0x000fd00000000f00 */
[----:B------:R-:W-:Y:S05]  /*1f40*/  WARPSYNC.COLLECTIVE R54, `(.L_x_10859) ;  /* 0x0000000036087348 */ /* 0x000fea0003c00000 */
[----:B------:R0:W1:Y:S02]  /*1f50*/  SHFL.BFLY P0, R59, R57, R56, R55 ;  /* 0x0c000038393b7389 */ /* 0x0000640000000037 */
[----:B01----:R-:W-:Y:S01]  /*1f60*/  ENDCOLLECTIVE ;  /* 0x000000000000791b */ /* 0x003fe20003800000 */
.L_x_10859:
[----:B------:R-:W-:Y:S01]  /*1f70*/  HFMA2.MMA R56, -RZ, RZ, 0, 2.384185791015625e-07 ;  /* 0x00000004ff387435 */ /* 0x000fe200000001ff */
[----:B------:R-:W-:-:S05]  /*1f80*/  FADD R61, R57, R59 ;  /* 0x0000003b393d7221 */ /* 0x000fca0000000000 */
[----:B------:R-:W-:-:S07]  /*1f90*/  MOV R57, R61 ;  /* 0x0000003d00397202 */ /* 0x000fce0000000f00 */
[----:B------:R-:W-:Y:S05]  /*1fa0*/  WARPSYNC.COLLECTIVE R54, `(.L_x_10860) ;  /* 0x0000000036087348 */ /* 0x000fea0003c00000 */
[----:B------:R0:W1:Y:S02]  /*1fb0*/  SHFL.BFLY P0, R59, R57, R56, R55 ;  /* 0x0c000038393b7389 */ /* 0x0000640000000037 */
[----:B01----:R-:W-:Y:S01]  /*1fc0*/  ENDCOLLECTIVE ;  /* 0x000000000000791b */ /* 0x003fe20003800000 */
.L_x_10860:
[----:B------:R-:W-:Y:S01]  /*1fd0*/  HFMA2.MMA R56, -RZ, RZ, 0, 4.76837158203125e-07 ;  /* 0x00000008ff387435 */ /* 0x000fe200000001ff */
[----:B------:R-:W-:-:S05]  /*1fe0*/  FADD R62, R61, R59 ;  /* 0x0000003b3d3e7221 */ /* 0x000fca0000000000 */
[----:B------:R-:W-:-:S07]  /*1ff0*/  MOV R57, R62 ;  /* 0x0000003e00397202 */ /* 0x000fce0000000f00 */
[----:B------:R-:W-:Y:S05]  /*2000*/  WARPSYNC.COLLECTIVE R54, `(.L_x_10861) ;  /* 0x0000000036087348 */ /* 0x000fea0003c00000 */
[----:B------:R0:W1:Y:S02]  /*2010*/  SHFL.BFLY P0, R59, R57, R56, R55 ;  /* 0x0c000038393b7389 */ /* 0x0000640000000037 */
[----:B01----:R-:W-:Y:S01]  /*2020*/  ENDCOLLECTIVE ;  /* 0x000000000000791b */ /* 0x003fe20003800000 */
.L_x_10861:
[----:B------:R-:W-:Y:S01]  /*2030*/  HFMA2.MMA R56, -RZ, RZ, 0, 9.5367431640625e-07 ;  /* 0x00000010ff387435 */ /* 0x000fe200000001ff */
[----:B------:R-:W-:-:S05]  /*2040*/  FADD R63, R62, R59 ;  /* 0x0000003b3e3f7221 */ /* 0x000fca0000000000 */
[----:B------:R-:W-:-:S07]  /*2050*/  MOV R57, R63 ;  /* 0x0000003f00397202 */ /* 0x000fce0000000f00 */
[----:B------:R-:W-:Y:S05]  /*2060*/  WARPSYNC.COLLECTIVE R54, `(.L_x_10862) ;  /* 0x0000000036087348 */ /* 0x000fea0003c00000 */
[----:B------:R0:W1:Y:S02]  /*2070*/  SHFL.BFLY P0, R59, R57, R56, R55 ;  /* 0x0c000038393b7389 */ /* 0x0000640000000037 */
[----:B01----:R-:W-:Y:S01]  /*2080*/  ENDCOLLECTIVE ;  /* 0x000000000000791b */ /* 0x003fe20003800000 */
.L_x_10862:
        /* <DEDUP_REMOVED lines=52> */
[----:B------:R-:W-:-:S11]  /*23d0*/  HFMA2.MMA R55, -RZ, RZ, 0, 1.847743988037109375e-06 ;  /* 0x0000001fff377435 */ /* 0x000fd600000001ff */
[----:B------:R-:W-:Y:S05]  /*23e0*/  WARPSYNC.COLLECTIVE R54, `(.L_x_10863) ;  /* 0x0000000036087348 */ /* 0x000fea0003c00000 */
[----:B------:R0:W1:Y:S02]  /*23f0*/  SHFL.BFLY P0, R59, R57, R56, R55 ;  /* 0x0c000038393b7389 */ /* 0x0000640000000037 */
[----:B01----:R-:W-:Y:S01]  /*2400*/  ENDCOLLECTIVE ;  /* 0x000000000000791b */ /* 0x003fe20003800000 */
.L_x_10863:
[----:B------:R-:W-:Y:S01]  /*2410*/  HFMA2.MMA R56, -RZ, RZ, 0, 1.1920928955078125e-07 ;  /* 0x00000002ff387435 */ /* 0x000fe200000001ff */
[----:B------:R-:W-:-:S04]  /*2420*/  FADD R61, R57, R59 ;  /* 0x0000003b393d7221 */ /* 0x000fc80000000000 */
[----:B------:R-:W-:-:S07]  /*2430*/  IMAD.MOV.U32 R57, RZ, RZ, R61 ;  /* 0x000000ffff397224 */ /* 0x000fce00078e003d */
[----:B------:R-:W-:Y:S05]  /*2440*/  WARPSYNC.COLLECTIVE R54, `(.L_x_10864) ;  /* 0x0000000036087348 */ /* 0x000fea0003c00000 */
[----:B------:R0:W1:Y:S02]  /*2450*/  SHFL.BFLY P0, R59, R57, R56, R55 ;  /* 0x0c000038393b7389 */ /* 0x0000640000000037 */
[----:B01----:R-:W-:Y:S01]  /*2460*/  ENDCOLLECTIVE ;  /* 0x000000000000791b */ /* 0x003fe20003800000 */
.L_x_10864:
[----:B------:R-:W-:Y:S01]  /*2470*/  HFMA2.MMA R56, -RZ, RZ, 0, 2.384185791015625e-07 ;  /* 0x00000004ff387435 */ /* 0x000fe200000001ff */
[----:B------:R-:W-:-:S05]  /*2480*/  FADD R62, R61, R59 ;  /* 0x0000003b3d3e7221 */ /* 0x000fca0000000000 */
[----:B------:R-:W-:-:S07]  /*2490*/  MOV R57, R62 ;  /* 0x0000003e00397202 */ /* 0x000fce0000000f00 */
[----:B------:R-:W-:Y:S05]  /*24a0*/  WARPSYNC.COLLECTIVE R54, `(.L_x_10865) ;  /* 0x0000000036087348 */ /* 0x000fea0003c00000 */
[----:B------:R0:W1:Y:S02]  /*24b0*/  SHFL.BFLY P0, R59, R57, R56, R55 ;  /* 0x0c000038393b7389 */ /* 0x0000640000000037 */
[----:B01----:R-:W-:Y:S01]  /*24c0*/  ENDCOLLECTIVE ;  /* 0x000000000000791b */ /* 0x003fe20003800000 */
.L_x_10865:
[----:B------:R-:W-:Y:S01]  /*24d0*/  HFMA2.MMA R56, -RZ, RZ, 0, 4.76837158203125e-07 ;  /* 0x00000008ff387435 */ /* 0x000fe200000001ff */
[----:B------:R-:W-:-:S05]  /*24e0*/  FADD R63, R62, R59 ;  /* 0x0000003b3e3f7221 */ /* 0x000fca0000000000 */
[----:B------:R-:W-:-:S07]  /*24f0*/  MOV R57, R63 ;  /* 0x0000003f00397202 */ /* 0x000fce0000000f00 */
[----:B------:R-:W-:Y:S05]  /*2500*/  WARPSYNC.COLLECTIVE R54, `(.L_x_10866) ;  /* 0x0000000036087348 */ /* 0x000fea0003c00000 */
[----:B------:R0:W1:Y:S02]  /*2510*/  SHFL.BFLY P0, R59, R57, R56, R55 ;  /* 0x0c000038393b7389 */ /* 0x0000640000000037 */
[----:B01----:R-:W-:Y:S01]  /*2520*/  ENDCOLLECTIVE ;  /* 0x000000000000791b */ /* 0x003fe20003800000 */
.L_x_10866:
[----:B------:R-:W-:Y:S01]  /*2530*/  HFMA2.MMA R56, -RZ, RZ, 0, 9.5367431640625e-07 ;  /* 0x00000010ff387435 */ /* 0x000fe200000001ff */
[----:B------:R-:W-:-:S05]  /*2540*/  FADD R64, R63, R59 ;  /* 0x0000003b3f407221 */ /* 0x000fca0000000000 */
[----:B------:R-:W-:-:S07]  /*2550*/  MOV R57, R64 ;  /* 0x0000004000397202 */ /* 0x000fce0000000f00 */
[----:B------:R-:W-:Y:S05]  /*2560*/  WARPSYNC.COLLECTIVE R54, `(.L_x_10867) ;  /* 0x0000000036087348 */ /* 0x000fea0003c00000 */
[----:B------:R0:W1:Y:S02]  /*2570*/  SHFL.BFLY P0, R59, R57, R56, R55 ;  /* 0x0c000038393b7389 */ /* 0x0000640000000037 */
[----:B01----:R-:W-:Y:S01]  /*2580*/  ENDCOLLECTIVE ;  /* 0x000000000000791b */ /* 0x003fe20003800000 */
.L_x_10867:
[----:B------:R-:W-:Y:S05]  /*2590*/  BRA `(.L_x_10868) ;  /* 0xffffffe400607947 */ /* 0x000fea000383ffff */
.L_x_10850:
[----:B------:R-:W-:Y:S01]  /*25a0*/  HFMA2.MMA R11, -RZ, RZ, 0, 1.847743988037109375e-06 ;  /* 0x0000001fff0b7435 */ /* 0x000fe200000001ff */
[----:B------:R-:W-:Y:S01]  /*25b0*/  BSSY B0, `(.L_x_10869) ;  /* 0x0000006000007945 */ /* 0x000fe20003800000 */
[----:B------:R-:W-:Y:S02]  /*25c0*/  MOV R8, 0x10 ;  /* 0x0000001000087802 */ /* 0x000fe40000000f00 */
[----:B------:R-:W-:-:S07]  /*25d0*/  MOV R54, 0xffffffff ;  /* 0xffffffff00367802 */ /* 0x000fce0000000f00 */
[----:B-1---5:R-:W-:Y:S05]  /*25e0*/  WARPSYNC.COLLECTIVE R54, `(.L_x_10870) ;  /* 0x0000000036087348 */ /* 0x022fea0003c00000 */
[----:B------:R0:W2:Y:S02]  /*25f0*/  SHFL.DOWN P0, R4, R5, R8, R11 ;  /* 0x0800000805047389 */ /* 0x0000a4000000000b */
[----:B012--5:R-:W-:Y:S01]  /*2600*/  ENDCOLLECTIVE ;  /* 0x000000000000791b */ /* 0x027fe20003800000 */
.L_x_10870:
[----:B------:R-:W-:Y:S05]  /*2610*/  BSYNC B0 ;  /* 0x0000000000007941 */ /* 0x000fea0003800000 */
.L_x_10869:
[----:B------:R-:W-:Y:S01]  /*2620*/  IMAD.MOV.U32 R0, RZ, RZ, R4 ;  /* 0x000000ffff007224 */ /* 0x000fe200078e0004 */
[----:B------:R-:W-:Y:S01]  /*2630*/  HFMA2.MMA R8, -RZ, RZ, 0, 4.76837158203125e-07 ;  /* 0x00000008ff087435 */ /* 0x000fe200000001ff */
[----:B------:R-:W-:Y:S02]  /*2640*/  MOV R11, 0x1f ;  /* 0x0000001f000b7802 */ /* 0x000fe40000000f00 */
[----:B------:R-:W-:Y:S02]  /*2650*/  MOV R54, 0xffffffff ;  /* 0xffffffff00367802 */ /* 0x000fe40000000f00 */
[----:B------:R-:W-:-:S04]  /*2660*/  FMNMX R0, R0, R5, !PT ;  /* 0x0000000500007209 */ /* 0x000fc80007800000 */
[----:B------:R-:W-:-:S07]  /*2670*/  MOV R5, R0 ;  /* 0x0000000000057202 */ /* 0x000fce0000000f00 */
[----:B------:R-:W-:Y:S05]  /*2680*/  WARPSYNC.COLLECTIVE R54, `(.L_x_10871) ;  /* 0x0000000036087348 */ /* 0x000fea0003c00000 */
[----:B------:R0:W1:Y:S02]  /*2690*/  SHFL.DOWN P0, R4, R5, R8, R11 ;  /* 0x0800000805047389 */ /* 0x000064000000000b */
[----:B01----:R-:W-:Y:S01]  /*26a0*/  ENDCOLLECTIVE ;  /* 0x000000000000791b */ /* 0x003fe20003800000 */
.L_x_10871:
[----:B------:R-:W-:Y:S01]  /*26b0*/  HFMA2.MMA R8, -RZ, RZ, 0, 2.384185791015625e-07 ;  /* 0x00000004ff087435 */ /* 0x000fe200000001ff */
[----:B------:R-:W-:-:S04]  /*26c0*/  MOV R3, R4 ;  /* 0x0000000400037202 */ /* 0x000fc80000000f00 */
[----:B------:R-:W-:-:S04]  /*26d0*/  FMNMX R3, R0, R3, !PT ;  /* 0x0000000300037209 */ /* 0x000fc80007800000 */
[----:B------:R-:W-:-:S07]  /*26e0*/  MOV R5, R3 ;  /* 0x0000000300057202 */ /* 0x000fce0000000f00 */
[----:B------:R-:W-:Y:S05]  /*26f0*/  WARPSYNC.COLLECTIVE R54, `(.L_x_10872) ;  /* 0x0000000036087348 */ /* 0x000fea0003c00000 */
[----:B------:R0:W1:Y:S02]  /*2700*/  SHFL.DOWN P0, R4, R5, R8, R11 ;  /* 0x0800000805047389 */ /* 0x000064000000000b */
[----:B01----:R-:W-:Y:S01]  /*2710*/  ENDCOLLECTIVE ;  /* 0x000000000000791b */ /* 0x003fe20003800000 */
.L_x_10872:
[----:B------:R-:W-:Y:S01]  /*2720*/  HFMA2.MMA R8, -RZ, RZ, 0, 1.1920928955078125e-07 ;  /* 0x00000002ff087435 */ /* 0x000fe200000001ff */
[----:B------:R-:W-:-:S04]  /*2730*/  MOV R2, R4 ;  /* 0x0000000400027202 */ /* 0x000fc80000000f00 */
[----:B------:R-:W-:-:S04]  /*2740*/  FMNMX R2, R3, R2, !PT ;  /* 0x0000000203027209 */ /* 0x000fc80007800000 */
[----:B------:R-:W-:-:S07]  /*2750*/  MOV R5, R2 ;  /* 0x0000000200057202 */ /* 0x000fce0000000f00 */
[----:B------:R-:W-:Y:S05]  /*2760*/  WARPSYNC.COLLECTIVE R54, `(.L_x_10873) ;  /* 0x0000000036087348 */ /* 0x000fea0003c00000 */
[----:B------:R0:W1:Y:S02]  /*2770*/  SHFL.DOWN P0, R4, R5, R8, R11 ;  /* 0x0800000805047389 */ /* 0x000064000000000b */
[----:B01----:R-:W-:Y:S01]  /*2780*/  ENDCOLLECTIVE ;  /* 0x000000000000791b */ /* 0x003fe20003800000 */
.L_x_10873:
[----:B------:R-:W-:Y:S01]  /*2790*/  HFMA2.MMA R8, -RZ, RZ, 0, 5.9604644775390625e-08 ;  /* 0x00000001ff087435 */ /* 0x000fe200000001ff */
[----:B------:R-:W-:-:S05]  /*27a0*/  IMAD.MOV.U32 R9, RZ, RZ, R4 ;  /* 0x000000ffff097224 */ /* 0x000fca00078e0004 */
[----:B------:R-:W-:-:S04]  /*27b0*/  FMNMX R9, R2, R9, !PT ;  /* 0x0000000902097209 */ /* 0x000fc80007800000 */
[----:B------:R-:W-:-:S07]  /*27c0*/  MOV R5, R9 ;  /* 0x0000000900057202 */ /* 0x000fce0000000f00 */
[----:B------:R-:W-:Y:S05]  /*27d0*/  WARPSYNC.COLLECTIVE R54, `(.L_x_10874) ;  /* 0x0000000036087348 */ /* 0x000fea0003c00000 */
[----:B------:R0:W1:Y:S02]  /*27e0*/  SHFL.DOWN P0, R4, R5, R8, R11 ;  /* 0x0800000805047389 */ /* 0x000064000000000b */
[----:B01----:R-:W-:Y:S01]  /*27f0*/  ENDCOLLECTIVE ;  /* 0x000000000000791b */ /* 0x003fe20003800000 */
.L_x_10874:
[----:B------:R-:W-:Y:S05]  /*2800*/  BRA `(.L_x_10875) ;  /* 0xfffffff000b47947 */ /* 0x000fea000383ffff */
.L_x_10853:
[----:B------:R-:W-:Y:S01]  /*2810*/  HFMA2.MMA R8, -RZ, RZ, 0, 1.1920928955078125e-07 ;  /* 0x00000002ff087435 */ /* 0x000fe200000001ff */
[----:B-1----:R-:W-:Y:S02]  /*2820*/  MOV R5, R0 ;  /* 0x0000000000057202 */ /* 0x002fe40000000f00 */
[----:B------:R-:W-:Y:S02]  /*2830*/  MOV R11, 0x1f ;  /* 0x0000001f000b7802 */ /* 0x000fe40000000f00 */
[----:B------:R-:W-:-:S07]  /*2840*/  MOV R54, 0xffffffff ;  /* 0xffffffff00367802 */ /* 0x000fce0000000f00 */
[----:B0----5:R-:W-:Y:S05]  /*2850*/  WARPSYNC.COLLECTIVE R54, `(.L_x_10876) ;  /* 0x0000000036087348 */ /* 0x021fea0003c00000 */
[----:B------:R1:W2:Y:S02]  /*2860*/  SHFL.DOWN P0, R4, R5, R8, R11 ;  /* 0x0800000805047389 */ /* 0x0002a4000000000b */
[----:B012--5:R-:W-:Y:S01]  /*2870*/  ENDCOLLECTIVE ;  /* 0x000000000000791b */ /* 0x027fe20003800000 */
.L_x_10876:
[----:B------:R-:W-:Y:S01]  /*2880*/  HFMA2.MMA R8, -RZ, RZ, 0, 5.9604644775390625e-08 ;  /* 0x00000001ff087435 */ /* 0x000fe200000001ff */
[----:B------:R-:W-:-:S04]  /*2890*/  MOV R3, R4 ;  /* 0x0000000400037202 */ /* 0x000fc80000000f00 */
[----:B------:R-:W-:-:S04]  /*28a0*/  FMNMX R3, R3, R0, !PT ;  /* 0x0000000003037209 */ /* 0x000fc80007800000 */
[----:B------:R-:W-:-:S07]  /*28b0*/  MOV R5, R3 ;  /* 0x0000000300057202 */ /* 0x000fce0000000f00 */
[----:B------:R-:W-:Y:S05]  /*28c0*/  WARPSYNC.COLLECTIVE R54, `(.L_x_10877) ;  /* 0x0000000036087348 */ /* 0x000fea0003c00000 */
[----:B------:R0:W1:Y:S02]  /*28d0*/  SHFL.DOWN P0, R4, R5, R8, R11 ;  /* 0x0800000805047389 */ /* 0x000064000000000b */
[----:B01----:R-:W-:Y:S01]  /*28e0*/  ENDCOLLECTIVE ;  /* 0x000000000000791b */ /* 0x003fe20003800000 */
.L_x_10877:
[----:B------:R-:W-:Y:S01]  /*28f0*/  MOV R2, R4 ;  /* 0x0000000400027202 */ /* 0x000fe20000000f00 */
[----:B------:R-:W-:Y:S06]  /*2900*/  BRA `(.L_x_10878) ;  /* 0xfffffff000e47947 */ /* 0x000fec000383ffff */
        .weak           $__internal_161_$__cuda_sm20_rcp_rn_f32_slowpath
        .type           $__internal_161_$__cuda_sm20_rcp_rn_f32_slowpath,@function
        .size           $__internal_161_$__cuda_sm20_rcp_rn_f32_slowpath,(.L_x_14497 - $__internal_161_$__cuda_sm20_rcp_rn_f32_slowpath)
$__internal_161_$__cuda_sm20_rcp_rn_f32_slowpath:
[----:B------:R-:W-:-:S05]  /*2910*/  IMAD.SHL.U32 R0, R7, 0x2, RZ ;  /* 0x0000000207007824 */ /* 0x000fca00078e00ff */
        /* <DEDUP_REMOVED lines=14> */
.L_x_10879:
        /* <DEDUP_REMOVED lines=33> */
.L_x_10881:
[----:B------:R0:W1:Y:S02]  /*2c10*/  MUFU.RCP R0, R7 ;  /* 0x0000000700007308 */ /* 0x0000640000001000 */
.L_x_10880:
[----:B------:R-:W-:Y:S02]  /*2c20*/  MOV R2, R6 ;  /* 0x0000000600027202 */ /* 0x000fe40000000f00 */
[----:B------:R-:W-:-:S04]  /*2c30*/  MOV R3, 0x0 ;  /* 0x0000000000037802 */ /* 0x000fc80000000f00 */
[----:B0123--:R-:W-:Y:S05]  /*2c40*/  RET.REL.NODEC R2 `(_ZN18transformer_engine13normalization19ln_fwd_tuned_kernelINS0_13Kernel_traitsI13__nv_bfloat16S3_S3_fjLj768ELj1ELj4ELj1ELj16ENS0_18Kernel_traits_baseILj768ES3_S3_S3_fjLj128EEEEEEEvNS0_19ForwardKernelParamsE) ;  /* 0xffffffd002ec7950 */ /* 0x00ffea0003c3ffff */
.L_x_10882:
        /* <DEDUP_REMOVED lines=11> */
.L_x_14497:


//--------------------- .text._ZN18transformer_engine13normalization19ln_fwd_tuned_kernelINS0_13Kernel_traitsIff6__halffjLj768ELj1ELj4ELj1ELj16ENS0_18Kernel_traits_baseILj768EffS3_fjLj128EEEEEEEvNS0_19ForwardKernelParamsE --------------------------
	.section	.text._ZN18transformer_engine13normalization19ln_fwd_tuned_kernelINS0_13Kernel_traitsIff6__halffjLj768ELj1ELj4ELj1ELj16ENS0_18Kernel_traits_baseILj768EffS3_fjLj128EEEEEEEvNS0_19ForwardKernelParamsE,"ax",@progbits
	.align	128
        .global         _ZN18transformer_engine13normalization19ln_fwd_tuned_kernelINS0_13Kernel_traitsIff6__halffjLj768ELj1ELj4ELj1ELj16ENS0_18Kernel_traits_baseILj768EffS3_fjLj128EEEEEEEvNS0_19ForwardKernelParamsE
        .type           _ZN18transformer_engine13normalization19ln_fwd_tuned_kernelINS0_13Kernel_traitsIff6__halffjLj768ELj1ELj4ELj1ELj16ENS0_18Kernel_traits_baseILj768EffS3_fjLj128EEEEEEEvNS0_19ForwardKernelParamsE,@function
        .size           _ZN18transformer_engine13normalization19ln_fwd_tuned_kernelINS0_13Kernel_traitsIff6__halffjLj768ELj1ELj4ELj1ELj16ENS0_18Kernel_traits_baseILj768EffS3_fjLj128EEEEEEEvNS0_19ForwardKernelParamsE,(.L_x_14498 - _ZN18transformer_engine13normalization19ln_fwd_tuned_kernelINS0_13Kernel_traitsIff6__halffjLj768ELj1ELj4ELj1ELj16ENS0_18Kernel_traits_baseILj768EffS3_fjLj128EEEEEEEvNS0_19ForwardKernelParamsE)
        .other          _ZN18transformer_engine13normalization19ln_fwd_tuned_kernelINS0_13Kernel_traitsIff6__halffjLj768ELj1ELj4ELj1ELj16ENS0_18Kernel_traits_baseILj768EffS3_fjLj128EEEEEEEvNS0_19ForwardKernelParamsE,@"STO_CUDA_ENTRY STV_DEFAULT"
_ZN18transformer_engine13normalization19ln_fwd_tuned_kernelINS0_13Kernel_traitsIff6__halffjLj768ELj1ELj4ELj1ELj16ENS0_18Kernel_traits_baseILj768EffS3_fjLj128EEEEEEEvNS0_19ForwardKernelParamsE:
.text._ZN18transformer_engine13normalization19ln_fwd_tuned_kernelINS0_13Kernel_traitsIff6__halffjLj768ELj1ELj4ELj1ELj16ENS0_18Kernel_traits_baseILj768EffS3_fjLj128EEEEEEEvNS0_19ForwardKernelParamsE:
        /* <DEDUP_REMOVED lines=41> */
.L_x_10886:
        /* <DEDUP_REMOVED lines=113> */
.L_x_10906:
        /* <DEDUP_REMOVED lines=122> */
[----:B------:R-:W1:Y:S01]  /*1140*/  F2F.F16.F32 R57, R57 ;  /* 0x0000003900397304 */ /* 0x000e620000200800 */
[----:B------:R-:W-:Y:S01]  /*1150*/  FFMA R69, R52, R69, R7 ;  /* 0x0000004534457223 */ /* 0x000fe20000000007 */
[----:B------:R-:W-:Y:S01]  /*1160*/  F2FP.F16.F32.PACK_AB R52, RZ, R53 ;  /* 0x00000035ff34723e */ /* 0x000fe200000000ff */
[-C--:B------:R-:W-:Y:S01]  /*1170*/  @P1 FMUL R54, R54, R81.reuse ;  /* 0x0000005136361220 */ /* 0x080fe20000400000 */
[----:B------:R-:W-:Y:S01]  /*1180*/  @P0 FMNMX R78, R78, |R82|, !PT ;  /* 0x400000524e4e0209 */ /* 0x000fe20007800000 */
[-C--:B------:R-:W-:Y:S01]  /*1190*/  @P1 FMUL R84, R84, R81.reuse ;  /* 0x0000005154541220 */ /* 0x080fe20000400000 */
[----:B------:R-:W-:Y:S01]  /*11a0*/  F2FP.F16.F32.PACK_AB R53, RZ, R0 ;  /* 0x00000000ff35723e */ /* 0x000fe200000000ff */
[-C--:B------:R-:W-:Y:S01]  /*11b0*/  @P1 FMUL R59, R59, R81.reuse ;  /* 0x000000513b3b1220 */ /* 0x080fe20000400000 */
[----:B------:R-:W-:Y:S01]  /*11c0*/  PRMT R0, R52, 0x7610, R0 ;  /* 0x0000761034007816 */ /* 0x000fe20000000000 */
[----:B------:R-:W2:Y:S01]  /*11d0*/  F2F.F16.F32 R62, R62 ;  /* 0x0000003e003e7304 */ /* 0x000ea20000200800 */
[----:B------:R-:W-:Y:S01]  /*11e0*/  @P0 FMNMX R78, R78, |R60|, !PT ;  /* 0x4000003c4e4e0209 */ /* 0x000fe20007800000 */
[-C--:B------:R-:W-:Y:S01]  /*11f0*/  @P1 FMUL R82, R82, R81.reuse ;  /* 0x0000005152521220 */ /* 0x080fe20000400000 */
[----:B------:R-:W-:Y:S01]  /*1200*/  LOP3.LUT R0, R0, 0xffff, RZ, 0xc0, !PT ;  /* 0x0000ffff00007812 */ /* 0x000fe200078ec0ff */
[----:B------:R-:W-:Y:S01]  /*1210*/  @P1 FMUL R58, R58, R81 ;  /* 0x000000513a3a1220 */ /* 0x000fe20000400000 */
[----:B------:R-:W-:Y:S01]  /*1220*/  @P0 FMNMX R78, R78, |R61|, !PT ;  /* 0x4000003d4e4e0209 */ /* 0x000fe20007800000 */
[----:B------:R-:W-:Y:S01]  /*1230*/  FADD R71, R30, 1 ;  /* 0x3f8000001e477421 */ /* 0x000fe20000000000 */
[----:B------:R-:W-:Y:S01]  /*1240*/  PRMT R52, R53, 0x5410, R0 ;  /* 0x0000541035347816 */ /* 0x000fe20000000000 */
[----:B------:R-:W3:Y:S01]  /*1250*/  F2F.F16.F32 R55, R55 ;  /* 0x0000003700377304 */ /* 0x000ee20000200800 */
[----:B------:R-:W-:Y:S01]  /*1260*/  SHF.L.U64.HI R53, R0, 0x10, RZ ;  /* 0x0000001000357819 */ /* 0x000fe200000102ff */
[-C--:B------:R-:W-:Y:S01]  /*1270*/  @P1 FMUL R61, R61, R81.reuse ;  /* 0x000000513d3d1220 */ /* 0x080fe20000400000 */
[----:B------:R-:W-:Y:S01]  /*1280*/  @P0 FMNMX R78, R78, |R66|, !PT ;  /* 0x400000424e4e0209 */ /* 0x000fe20007800000 */
[----:B------:R-:W-:Y:S01]  /*1290*/  @P1 FMUL R66, R66, R81 ;  /* 0x0000005142421220 */ /* 0x000fe20000400000 */
[----:B------:R-:W-:Y:S01]  /*12a0*/  F2FP.F16.F32.PACK_AB R0, RZ, R56 ;  /* 0x00000038ff00723e */ /* 0x000fe200000000ff */
[----:B------:R-:W-:Y:S01]  /*12b0*/  FMUL R74, R74, R83 ;  /* 0x000000534a4a7220 */ /* 0x000fe20000400000 */
[----:B------:R-:W-:Y:S01]  /*12c0*/  @P0 FMNMX R78, R78, |R65|, !PT ;  /* 0x400000414e4e0209 */ /* 0x000fe20007800000 */
[----:B------:R-:W4:Y:S01]  /*12d0*/  F2F.F16.F32 R63, R63 ;  /* 0x0000003f003f7304 */ /* 0x000f220000200800 */
[----:B------:R-:W-:Y:S01]  /*12e0*/  F2FP.F16.F32.PACK_AB R73, RZ, R54 ;  /* 0x00000036ff49723e */ /* 0x000fe200000000ff */
[-C--:B------:R-:W-:Y:S01]  /*12f0*/  @P1 FMUL R65, R65, R81.reuse ;  /* 0x0000005141411220 */ /* 0x080fe20000400000 */
[----:B------:R-:W-:Y:S01]  /*1300*/  LOP3.LUT R0, R0, 0xffff, RZ, 0xc0, !PT ;  /* 0x0000ffff00007812 */ /* 0x000fe200078ec0ff */
[-C--:B------:R-:W-:Y:S01]  /*1310*/  @P1 FMUL R60, R60, R81.reuse ;  /* 0x000000513c3c1220 */ /* 0x080fe20000400000 */
[----:B------:R-:W-:Y:S01]  /*1320*/  @P0 FMNMX R78, R78, |R64|, !PT ;  /* 0x400000404e4e0209 */ /* 0x000fe20007800000 */
[----:B------:R-:W-:Y:S01]  /*1330*/  @P1 FMUL R64, R64, R81 ;  /* 0x0000005140401220 */ /* 0x000fe20000400000 */
[----:B------:R-:W-:Y:S01]  /*1340*/  PRMT R54, R73, 0x5410, R0 ;  /* 0x0000541049367816 */ /* 0x000fe20000000000 */
[----:B------:R-:W0:Y:S01]  /*1350*/  F2F.F16.F32 R84, R84 ;  /* 0x0000005400547304 */ /* 0x000e220000200800 */
[----:B------:R-:W-:-:S02]  /*1360*/  SHF.L.U64.HI R0, R0, 0x10, RZ ;  /* 0x0000001000007819 */ /* 0x000fc400000102ff */
[----:B------:R-:W-:Y:S02]  /*1370*/  F2FP.F16.F32.PACK_AB R59, RZ, R59 ;  /* 0x0000003bff3b723e */ /* 0x000fe400000000ff */
[----:B------:R-:W-:Y:S01]  /*1380*/  @P0 FMNMX R78, R78, |R67|, !PT ;  /* 0x400000434e4e0209 */ /* 0x000fe20007800000 */
[----:B------:R-:W-:Y:S01]  /*1390*/  @P1 FMUL R67, R67, R81 ;  /* 0x0000005143431220 */ /* 0x000fe20000400000 */
[----:B-1----:R-:W-:Y:S01]  /*13a0*/  LOP3.LUT R56, R0, R57, RZ, 0xfc, !PT ;  /* 0x0000003900387212 */ /* 0x002fe200078efcff */
[----:B------:R-:W1:Y:S01]  /*13b0*/  F2F.F16.F32 R82, R82 ;  /* 0x0000005200527304 */ /* 0x000e620000200800 */
[----:B------:R-:W-:Y:S02]  /*13c0*/  PRMT R0, R59, 0x7610, R0 ;  /* 0x000076103b007816 */ /* 0x000fe40000000000 */
[----:B------:R-:W-:Y:S01]  /*13d0*/  @P0 FMNMX R78, R78, |R85|, !PT ;  /* 0x400000554e4e0209 */ /* 0x000fe20007800000 */
[----:B------:R-:W-:Y:S01]  /*13e0*/  @P1 FMUL R85, R85, R81 ;  /* 0x0000005155551220 */ /* 0x000fe20000400000 */
[----:B--2---:R-:W-:-:S02]  /*13f0*/  LOP3.LUT R62, R53, R62, RZ, 0xfc, !PT ;  /* 0x0000003e353e7212 */ /* 0x004fc400078efcff */
[----:B---3--:R-:W-:Y:S01]  /*1400*/  SHF.L.U32 R55, R55, 0x10, RZ ;  /* 0x0000001037377819 */ /* 0x008fe200000006ff */
[----:B------:R-:W2:Y:S01]  /*1410*/  F2F.F16.F32 R66, R66 ;  /* 0x0000004200427304 */ /* 0x000ea20000200800 */
[----:B----4-:R-:W-:Y:S02]  /*1420*/  SHF.L.U32 R63, R63, 0x10, RZ ;  /* 0x000000103f3f7819 */ /* 0x010fe400000006ff */
[----:B------:R-:W-:Y:S02]  /*1430*/  LOP3.LUT R0, R0, 0xffff, RZ, 0xc0, !PT ;  /* 0x0000ffff00007812 */ /* 0x000fe400078ec0ff */
[----:B------:R-:W-:Y:S02]  /*1440*/  F2FP.F16.F32.PACK_AB R57, RZ, R58 ;  /* 0x0000003aff39723e */ /* 0x000fe400000000ff */
[----:B------:R-:W-:Y:S01]  /*1450*/  @P0 FMNMX R78, R78, |R70|, !PT ;  /* 0x400000464e4e0209 */ /* 0x000fe20007800000 */
[----:B------:R-:W3:Y:S01]  /*1460*/  F2F.F16.F32 R65, R65 ;  /* 0x0000004100417304 */ /* 0x000ee20000200800 */
[----:B------:R-:W-:Y:S01]  /*1470*/  FSEL R71, R30, R71, !P3 ;  /* 0x000000471e477208 */ /* 0x000fe20005800000 */
[----:B------:R-:W-:Y:S01]  /*1480*/  @P1 FMUL R70, R70, R81 ;  /* 0x0000005146461220 */ /* 0x000fe20000400000 */
[----:B------:R-:W-:-:S02]  /*1490*/  LOP3.LUT R53, R62, R55, RZ, 0xfc, !PT ;  /* 0x000000373e357212 */ /* 0x000fc400078efcff */
[----:B------:R-:W-:Y:S01]  /*14a0*/  LOP3.LUT R55, R56, R63, RZ, 0xfc, !PT ;  /* 0x0000003f38377212 */ /* 0x000fe200078efcff */
[----:B------:R-:W-:Y:S01]  /*14b0*/  FFMA R71, R71, R74, R6 ;  /* 0x0000004a47477223 */ /* 0x000fe20000000006 */
[----:B------:R-:W-:Y:S01]  /*14c0*/  SHF.L.U64.HI R59, R0, 0x10, RZ ;  /* 0x00000010003b7819 */ /* 0x000fe200000102ff */
[----:B------:R-:W-:Y:S01]  /*14d0*/  F2F.F16.F32 R85, R85 ;  /* 0x0000005500557304 */ /* 0x000fe20000200800 */
[----:B------:R-:W-:Y:S02]  /*14e0*/  PRMT R56, R57, 0x5410, R0 ;  /* 0x0000541039387816 */ /* 0x000fe40000000000 */
[----:B------:R-:W-:Y:S01]  /*14f0*/  @P0 FMNMX R78, R78, |R68|, !PT ;  /* 0x400000444e4e0209 */ /* 0x000fe20007800000 */
[----:B------:R-:W-:Y:S01]  /*1500*/  @P1 FMUL R68, R68, R81 ;  /* 0x0000005144441220 */ /* 0x000fe20000400000 */
[----:B------:R-:W-:Y:S02]  /*1510*/  F2FP.F16.F32.PACK_AB R0, RZ, R61 ;  /* 0x0000003dff00723e */ /* 0x000fe400000000ff */
[----:B0-----:R-:W-:Y:S01]  /*1520*/  LOP3.LUT R59, R59, R84, RZ, 0xfc, !PT ;  /* 0x000000543b3b7212 */ /* 0x001fe200078efcff */
[----:B------:R-:W-:Y:S01]  /*1530*/  F2F.F16.F32 R70, R70 ;  /* 0x0000004600467304 */ /* 0x000fe20000200800 */
[----:B-1----:R-:W-:-:S02]  /*1540*/  SHF.L.U32 R82, R82, 0x10, RZ ;  /* 0x0000001052527819 */ /* 0x002fc400000006ff */
[----:B------:R-:W-:Y:S01]  /*1550*/  @P0 FMNMX R78, R78, |R72|, !PT ;  /* 0x400000484e4e0209 */ /* 0x000fe20007800000 */
[----:B------:R-:W-:Y:S01]  /*1560*/  @P1 FMUL R72, R72, R81 ;  /* 0x0000005148481220 */ /* 0x000fe20000400000 */
[----:B------:R-:W-:Y:S02]  /*1570*/  LOP3.LUT R0, R0, 0xffff, RZ, 0xc0, !PT ;  /* 0x0000ffff00007812 */ /* 0x000fe400078ec0ff */
[----:B------:R-:W-:Y:S02]  /*1580*/  LOP3.LUT R57, R59, R82, RZ, 0xfc, !PT ;  /* 0x000000523b397212 */ /* 0x000fe400078efcff */
[----:B------:R-:W-:Y:S01]  /*1590*/  F2FP.F16.F32.PACK_AB R59, RZ, R60 ;  /* 0x0000003cff3b723e */ /* 0x000fe200000000ff */
[----:B------:R-:W0:Y:S01]  /*15a0*/  LDC R82, c[0x0][0x210] ;  /* 0x00008400ff527b82 */ /* 0x000e220000000800 */
[----:B------:R-:W-:Y:S01]  /*15b0*/  @P0 FMNMX R78, R78, |R71|, !PT ;  /* 0x400000474e4e0209 */ /* 0x000fe20007800000 */
[----:B------:R-:W-:Y:S01]  /*15c0*/  @P1 FMUL R71, R71, R81 ;  /* 0x0000005147471220 */ /* 0x000fe20000400000 */
[----:B------:R-:W-:-:S02]  /*15d0*/  SHF.L.U64.HI R61, R0, 0x10, RZ ;  /* 0x00000010003d7819 */ /* 0x000fc400000102ff */
[----:B------:R-:W-:Y:S02]  /*15e0*/  PRMT R58, R59, 0x5410, R0 ;  /* 0x000054103b3a7816 */ /* 0x000fe40000000000 */
[----:B--2---:R-:W-:Y:S01]  /*15f0*/  LOP3.LUT R62, R61, R66, RZ, 0xfc, !PT ;  /* 0x000000423d3e7212 */ /* 0x004fe200078efcff */
[----:B------:R-:W1:Y:S01]  /*1600*/  F2F.F16.F32 R71, R71 ;  /* 0x0000004700477304 */ /* 0x000e620000200800 */
[----:B------:R-:W-:Y:S01]  /*1610*/  F2FP.F16.F32.PACK_AB R0, RZ, R67 ;  /* 0x00000043ff00723e */ /* 0x000fe200000000ff */
[----:B------:R-:W2:Y:S01]  /*1620*/  LDC.64 R60, c[0x0][0x258] ;  /* 0x00009600ff3c7b82 */ /* 0x000ea20000000a00 */
[----:B------:R-:W-:Y:S02]  /*1630*/  F2FP.F16.F32.PACK_AB R59, RZ, R72 ;  /* 0x00000048ff3b723e */ /* 0x000fe400000000ff */
[----:B---3--:R-:W-:Y:S02]  /*1640*/  SHF.L.U32 R65, R65, 0x10, RZ ;  /* 0x0000001041417819 */ /* 0x008fe400000006ff */
[----:B------:R-:W-:-:S02]  /*1650*/  F2FP.F16.F32.PACK_AB R72, RZ, R64 ;  /* 0x00000040ff48723e */ /* 0x000fc400000000ff */
[----:B------:R-:W-:Y:S01]  /*1660*/  @P0 FMNMX R78, R78, |R69|, !PT ;  /* 0x400000454e4e0209 */ /* 0x000fe20007800000 */
[----:B------:R-:W3:Y:S01]  /*1670*/  @!P2 LDC.64 R66, c[0x0][0x230] ;  /* 0x00008c00ff42ab82 */ /* 0x000ee20000000a00 */
[----:B------:R-:W-:Y:S01]  /*1680*/  @P1 FMUL R69, R69, R81 ;  /* 0x0000005145451220 */ /* 0x000fe20000400000 */
[----:B------:R-:W-:Y:S02]  /*1690*/  LOP3.LUT R64, R59, 0xffff, RZ, 0xc0, !PT ;  /* 0x0000ffff3b407812 */ /* 0x000fe400078ec0ff */
[----:B------:R-:W-:Y:S01]  /*16a0*/  LOP3.LUT R59, R62, R65, RZ, 0xfc, !PT ;  /* 0x000000413e3b7212 */ /* 0x000fe200078efcff */
[----:B------:R3:W4:Y:S01]  /*16b0*/  F2F.F16.F32 R63, R69 ;  /* 0x00000045003f7304 */ /* 0x0007220000200800 */
[----:B------:R-:W-:Y:S02]  /*16c0*/  LOP3.LUT R0, R0, 0xffff, RZ, 0xc0, !PT ;  /* 0x0000ffff00007812 */ /* 0x000fe400078ec0ff */
[----:B------:R-:W-:Y:S02]  /*16d0*/  PRMT R65, R72, 0x7610, R65 ;  /* 0x0000761048417816 */ /* 0x000fe40000000041 */
[----:B------:R-:W-:-:S02]  /*16e0*/  SHF.L.U64.HI R72, R0, 0x10, RZ ;  /* 0x0000001000487819 */ /* 0x000fc400000102ff */
[----:B------:R-:W-:Y:S02]  /*16f0*/  PRMT R62, R65, 0x5410, R0 ;  /* 0x00005410413e7816 */ /* 0x000fe40000000000 */
[----:B------:R-:W-:Y:S02]  /*1700*/  SHF.L.U64.HI R74, R64, 0x10, RZ ;  /* 0x00000010404a7819 */ /* 0x000fe400000102ff */
[----:B------:R-:W-:Y:S02]  /*1710*/  LOP3.LUT R0, R80, 0x1f, RZ, 0xc0, !PT ;  /* 0x0000001f50007812 */ /* 0x000fe400078ec0ff */
[----:B------:R-:W-:Y:S02]  /*1720*/  F2FP.F16.F32.PACK_AB R68, RZ, R68 ;  /* 0x00000044ff44723e */ /* 0x000fe400000000ff */
        /* <DEDUP_REMOVED lines=30> */
.L_x_10884:
[----:B------:R-:W-:Y:S05]  /*1910*/  BSYNC B0 ;  /* 0x0000000000007941 */ /* 0x000fea0003800000 */
.L_x_10883:
        /* <DEDUP_REMOVED lines=15> */
.L_x_10913:
        /* <DEDUP_REMOVED lines=28> */
.L_x_10916:
[----:B-1----:R-:W-:-:S07]  /*1bd0*/  FMNMX R5, R3, R2, !PT ;  /* 0x0000000203057209 */ /* 0x002fce0007800000 */
.L_x_10890:
[----:B------:R-:W-:Y:S05]  /*1be0*/  BSYNC B0 ;  /* 0x0000000000007941 */ /* 0x000fea0003800000 */
.L_x_10889:
[----:B------:R-:W-:Y:S01]  /*1bf0*/  ISETP.NE.AND P0, PT, R80, RZ, PT ;  /* 0x000000ff5000720c */ /* 0x000fe20003f05270 */
[----:B------:R-:W-:-:S12]  /*1c00*/  BSSY B0, `(.L_x_10887) ;  /* 0x0000004000007945 */ /* 0x000fd80003800000 */
[----:B------:R-:W-:Y:S05]  /*1c10*/  @P0 BRA `(.L_x_10892) ;  /* 0x0000000000080947 */ /* 0x000fea0003800000 */
[----:B0-----:R-:W0:Y:S02]  /*1c20*/  LDC.64 R2, c[0x0][0x288] ;  /* 0x0000a200ff027b82 */ /* 0x001e240000000a00 */
[----:B0-----:R1:W-:Y:S02]  /*1c30*/  REDG.E.MAX.S32.STRONG.GPU desc[UR4][R2.64], R5 ;  /* 0x000000050200798e */ /* 0x0013e4000d10e384 */
.L_x_10892:
[----:B------:R-:W-:Y:S05]  /*1c40*/  BSYNC B0 ;  /* 0x0000000000007941 */ /* 0x000fea0003800000 */
.L_x_10887:
        /* <DEDUP_REMOVED lines=15> */
[----:B012---:R-:W-:Y:S05]  /*1d40*/  CALL.REL.NOINC `($__internal_162_$__cuda_sm20_rcp_rn_f32_slowpath) ;  /* 0x0000000800c47944 */ /* 0x007fea0003c00000 */
[----:B------:R-:W-:Y:S05]  /*1d50*/  BRA `(.L_x_10894) ;  /* 0x0000000000107947 */ /* 0x000fea0003800000 */
.L_x_10893:
[----:B------:R-:W1:Y:S02]  /*1d60*/  MUFU.RCP R0, R81 ;  /* 0x0000005100007308 */ /* 0x000e640000001000 */
[----:B-12---:R-:W-:-:S04]  /*1d70*/  FFMA R2, R0, R81, -1 ;  /* 0xbf80000000027423 */ /* 0x006fc80000000051 */
[----:B------:R-:W-:-:S04]  /*1d80*/  FADD.FTZ R5, -R2, -RZ ;  /* 0x800000ff02057221 */ /* 0x000fc80000010100 */
[----:B------:R-:W-:-:S07]  /*1d90*/  FFMA R5, R0, R5, R0 ;  /* 0x0000000500057223 */ /* 0x000fce0000000000 */
.L_x_10894:
[----:B0-----:R-:W0:Y:S02]  /*1da0*/  LDC.64 R2, c[0x0][0x280] ;  /* 0x0000a000ff027b82 */ /* 0x001e240000000a00 */
[----:B0-----:R-:W-:Y:S01]  /*1db0*/  STG.E desc[UR4][R2.64], R5 ;  /* 0x0000000502007986 */ /* 0x001fe2000c101904 */
[----:B------:R-:W-:Y:S05]  /*1dc0*/  EXIT ;  /* 0x000000000000794d */ /* 0x000fea0003800000 */
.L_x_10885:
[----:B------:R-:W-:Y:S01]  /*1dd0*/  HFMA2.MMA R85, -RZ, RZ, 0, 5.9604644775390625e-08 ;  /* 0x00000001ff557435 */ /* 0x000fe200000001ff */
[----:B------:R-:W-:Y:S01]  /*1de0*/  BSSY B1, `(.L_x_10895) ;  /* 0x0000006000017945 */ /* 0x000fe20003800000 */
[----:B------:R-:W-:Y:S02]  /*1df0*/  MOV R84, 0x1f ;  /* 0x0000001f00547802 */ /* 0x000fe40000000f00 */
[----:B------:R-:W-:-:S07]  /*1e00*/  MOV R83, 0xffffffff ;  /* 0xffffffff00537802 */ /* 0x000fce0000000f00 */
[----:B-1---5:R-:W-:Y:S05]  /*1e10*/  WARPSYNC.COLLECTIVE R83, `(.L_x_10896) ;  /* 0x0000000053087348 */ /* 0x022fea0003c00000 */
[----:B------:R0:W2:Y:S02]  /*1e20*/  SHFL.BFLY P0, R87, R86, R85, R84 ;  /* 0x0c00005556577389 */ /* 0x0000a40000000054 */
[----:B012--5:R-:W-:Y:S01]  /*1e30*/  ENDCOLLECTIVE ;  /* 0x000000000000791b */ /* 0x027fe20003800000 */
.L_x_10896:
[----:B------:R-:W-:Y:S05]  /*1e40*/  BSYNC B1 ;  /* 0x0000000000017941 */ /* 0x000fea0003800000 */
.L_x_10895:
[----:B------:R-:W-:Y:S01]  /*1e50*/  HFMA2.MMA R85, -RZ, RZ, 0, 1.1920928955078125e-07 ;  /* 0x00000002ff557435 */ /* 0x000fe200000001ff */
[----:B------:R-:W-:Y:S01]  /*1e60*/  FADD R86, R86, R87 ;  /* 0x0000005756567221 */ /* 0x000fe20000000000 */
[----:B------:R-:W-:Y:S02]  /*1e70*/  MOV R84, 0x1f ;  /* 0x0000001f00547802 */ /* 0x000fe40000000f00 */
[----:B------:R-:W-:-:S07]  /*1e80*/  MOV R83, 0xffffffff ;  /* 0xffffffff00537802 */ /* 0x000fce0000000f00 */
[----:B------:R-:W-:Y:S05]  /*1e90*/  WARPSYNC.COLLECTIVE R83, `(.L_x_10897) ;  /* 0x0000000053087348 */ /* 0x000fea0003c00000 */
[----:B------:R0:W1:Y:S02]  /*1ea0*/  SHFL.BFLY P0, R87, R86, R85, R84 ;  /* 0x0c00005556577389 */ /* 0x0000640000000054 */
[----:B01----:R-:W-:Y:S01]  /*1eb0*/  ENDCOLLECTIVE ;  /* 0x000000000000791b */ /* 0x003fe20003800000 */
.L_x_10897:
[----:B------:R-:W-:Y:S01]  /*1ec0*/  HFMA2.MMA R85, -RZ, RZ, 0, 2.384185791015625e-07 ;  /* 0x00000004ff557435 */ /* 0x000fe200000001ff */
[----:B------:R-:W-:-:S05]  /*1ed0*/  FADD R88, R86, R87 ;  /* 0x0000005756587221 */ /* 0x000fca0000000000 */
[----:B------:R-:W-:-:S07]  /*1ee0*/  MOV R86, R88 ;  /* 0x0000005800567202 */ /* 0x000fce0000000f00 */
[----:B------:R-:W-:Y:S05]  /*1ef0*/  WARPSYNC.COLLECTIVE R83, `(.L_x_10898) ;  /* 0x0000000053087348 */ /* 0x000fea0003c00000 */
[----:B------:R0:W1:Y:S02]  /*1f00*/  SHFL.BFLY P0, R87, R86, R85, R84 ;  /* 0x0c00005556577389 */ /* 0x0000640000000054 */
[----:B01----:R-:W-:Y:S01]  /*1f10*/  ENDCOLLECTIVE ;  /* 0x000000000000791b */ /* 0x003fe20003800000 */
.L_x_10898:
[----:B------:R-:W-:Y:S01]  /*1f20*/  HFMA2.MMA R85, -RZ, RZ, 0, 4.76837158203125e-07 ;  /* 0x00000008ff557435 */ /* 0x000fe200000001ff */
[----:B------:R-:W-:-:S05]  /*1f30*/  FADD R89, R88, R87 ;  /* 0x0000005758597221 */ /* 0x000fca0000000000 */
[----:B------:R-:W-:-:S07]  /*1f40*/  MOV R86, R89 ;  /* 0x0000005900567202 */ /* 0x000fce0000000f00 */
[----:B------:R-:W-:Y:S05]  /*1f50*/  WARPSYNC.COLLECTIVE R83, `(.L_x_10899) ;  /* 0x0000000053087348 */ /* 0x000fea0003c00000 */
[----:B------:R0:W1:Y:S02]  /*1f60*/  SHFL.BFLY P0, R87, R86, R85, R84 ;  /* 0x0c00005556577389 */ /* 0x0000640000000054 */
[----:B01----:R-:W-:Y:S01]  /*1f70*/  ENDCOLLECTIVE ;  /* 0x000000000000791b */ /* 0x003fe20003800000 */
.L_x_10899:
[----:B------:R-:W-:Y:S01]  /*1f80*/  HFMA2.MMA R85, -RZ, RZ, 0, 9.5367431640625e-07 ;  /* 0x00000010ff557435 */ /* 0x000fe200000001ff */
[----:B------:R-:W-:-:S05]  /*1f90*/  FADD R90, R89, R87 ;  /* 0x00000057595a7221 */ /* 0x000fca0000000000 */
[----:B------:R-:W-:-:S07]  /*1fa0*/  MOV R86, R90 ;  /* 0x0000005a00567202 */ /* 0x000fce0000000f00 */
[----:B------:R-:W-:Y:S05]  /*1fb0*/  WARPSYNC.COLLECTIVE R83, `(.L_x_10900) ;  /* 0x0000000053087348 */ /* 0x000fea0003c00000 */
[----:B------:R0:W1:Y:S02]  /*1fc0*/  SHFL.BFLY P0, R87, R86, R85, R84 ;  /* 0x0c00005556577389 */ /* 0x0000640000000054 */
[----:B01----:R-:W-:Y:S01]  /*1fd0*/  ENDCOLLECTIVE ;  /* 0x000000000000791b */ /* 0x003fe20003800000 */
.L_x_10900:
        /* <DEDUP_REMOVED lines=56> */
.L_x_10901:
[----:B------:R-:W-:Y:S01]  /*2360*/  HFMA2.MMA R85, -RZ, RZ, 0, 1.1920928955078125e-07 ;  /* 0x00000002ff557435 */ /* 0x000fe200000001ff */
[----:B------:R-:W-:-:S05]  /*2370*/  FADD R62, R86, R87 ;  /* 0x00000057563e7221 */ /* 0x000fca0000000000 */
[----:B------:R-:W-:-:S07]  /*2380*/  MOV R86, R62 ;  /* 0x0000003e00567202 */ /* 0x000fce0000000f00 */
[----:B------:R-:W-:Y:S05]  /*2390*/  WARPSYNC.COLLECTIVE R83, `(.L_x_10902) ;  /* 0x0000000053087348 */ /* 0x000fea0003c00000 */
[----:B------:R0:W1:Y:S02]  /*23a0*/  SHFL.BFLY P0, R87, R86, R85, R84 ;  /* 0x0c00005556577389 */ /* 0x0000640000000054 */
[----:B01----:R-:W-:Y:S01]  /*23b0*/  ENDCOLLECTIVE ;  /* 0x000000000000791b */ /* 0x003fe20003800000 */
.L_x_10902:
[----:B------:R-:W-:Y:S01]  /*23c0*/  HFMA2.MMA R85, -RZ, RZ, 0, 2.384185791015625e-07 ;  /* 0x00000004ff557435 */ /* 0x000fe200000001ff */
[----:B------:R-:W-:-:S05]  /*23d0*/  FADD R63, R62, R87 ;  /* 0x000000573e3f7221 */ /* 0x000fca0000000000 */
[----:B------:R-:W-:-:S07]  /*23e0*/  MOV R86, R63 ;  /* 0x0000003f00567202 */ /* 0x000fce0000000f00 */
[----:B------:R-:W-:Y:S05]  /*23f0*/  WARPSYNC.COLLECTIVE R83, `(.L_x_10903) ;  /* 0x0000000053087348 */ /* 0x000fea0003c00000 */
[----:B------:R0:W1:Y:S02]  /*2400*/  SHFL.BFLY P0, R87, R86, R85, R84 ;  /* 0x0c00005556577389 */ /* 0x0000640000000054 */
[----:B01----:R-:W-:Y:S01]  /*2410*/  ENDCOLLECTIVE ;  /* 0x000000000000791b */ /* 0x003fe20003800000 */
.L_x_10903:
[----:B------:R-:W-:Y:S01]  /*2420*/  HFMA2.MMA R85, -RZ, RZ, 0, 4.76837158203125e-07 ;  /* 0x00000008ff557435 */ /* 0x000fe200000001ff */
[----:B------:R-:W-:-:S05]  /*2430*/  FADD R89, R63, R87 ;  /* 0x000000573f597221 */ /* 0x000fca0000000000 */
[----:B------:R-:W-:-:S07]  /*2440*/  MOV R86, R89 ;  /* 0x0000005900567202 */ /* 0x000fce0000000f00 */
[----:B------:R-:W-:Y:S05]  /*2450*/  WARPSYNC.COLLECTIVE R83, `(.L_x_10904) ;  /* 0x0000000053087348 */ /* 0x000fea0003c00000 */
[----:B------:R0:W1:Y:S02]  /*2460*/  SHFL.BFLY P0, R87, R86, R85, R84 ;  /* 0x0c00005556577389 */ /* 0x0000640000000054 */
[----:B01----:R-:W-:Y:S01]  /*2470*/  ENDCOLLECTIVE ;  /* 0x000000000000791b */ /* 0x003fe20003800000 */
.L_x_10904:
[----:B------:R-:W-:Y:S01]  /*2480*/  HFMA2.MMA R85, -RZ, RZ, 0, 9.5367431640625e-07 ;  /* 0x00000010ff557435 */ /* 0x000fe200000001ff */
[----:B------:R-:W-:-:S05]  /*2490*/  FADD R90, R89, R87 ;  /* 0x00000057595a7221 */ /* 0x000fca0000000000 */
[----:B------:R-:W-:-:S07]  /*24a0*/  MOV R86, R90 ;  /* 0x0000005a00567202 */ /* 0x000fce0000000f00 */
[----:B------:R-:W-:Y:S05]  /*24b0*/  WARPSYNC.COLLECTIVE R83, `(.L_x_10905) ;  /* 0x0000000053087348 */ /* 0x000fea0003c00000 */
[----:B------:R0:W1:Y:S02]  /*24c0*/  SHFL.BFLY P0, R87, R86, R85, R84 ;  /* 0x0c00005556577389 */ /* 0x0000640000000054 */
[----:B01----:R-:W-:Y:S01]  /*24d0*/  ENDCOLLECTIVE ;  /* 0x000000000000791b */ /* 0x003fe20003800000 */
.L_x_10905:
[----:B------:R-:W-:Y:S05]  /*24e0*/  BRA `(.L_x_10906) ;  /* 0xffffffe4002c7947 */ /* 0x000fea000383ffff */
.L_x_10888:
[----:B------:R-:W-:Y:S01]  /*24f0*/  HFMA2.MMA R9, -RZ, RZ, 0, 1.847743988037109375e-06 ;  /* 0x0000001fff097435 */ /* 0x000fe200000001ff */
[----:B------:R-:W-:Y:S01]  /*2500*/  BSSY B0, `(.L_x_10907) ;  /* 0x0000006000007945 */ /* 0x000fe20003800000 */
[----:B------:R-:W-:Y:S02]  /*2510*/  MOV R4, 0x10 ;  /* 0x0000001000047802 */ /* 0x000fe40000000f00 */
[----:B--2---:R-:W-:-:S07]  /*2520*/  MOV R83, 0xffffffff ;  /* 0xffffffff00537802 */ /* 0x004fce0000000f00 */
[----:B-----5:R-:W-:Y:S05]  /*2530*/  WARPSYNC.COLLECTIVE R83, `(.L_x_10908) ;  /* 0x0000000053087348 */ /* 0x020fea0003c00000 */
[----:B------:R0:W1:Y:S02]  /*2540*/  SHFL.DOWN P0, R7, R78, R4, R9 ;  /* 0x080000044e077389 */ /* 0x0000640000000009 */
[----:B01---5:R-:W-:Y:S01]  /*2550*/  ENDCOLLECTIVE ;  /* 0x000000000000791b */ /* 0x023fe20003800000 */
.L_x_10908:
[----:B------:R-:W-:Y:S05]  /*2560*/  BSYNC B0 ;  /* 0x0000000000007941 */ /* 0x000fea0003800000 */
.L_x_10907:
        /* <DEDUP_REMOVED lines=9> */
.L_x_10909:
[----:B------:R-:W-:Y:S01]  /*2600*/  HFMA2.MMA R4, -RZ, RZ, 0, 2.384185791015625e-07 ;  /* 0x00000004ff047435 */ /* 0x000fe200000001ff */
[----:B------:R-:W-:-:S04]  /*2610*/  MOV R0, R7 ;  /* 0x0000000700007202 */ /* 0x000fc80000000f00 */
[----:B------:R-:W-:-:S04]  /*2620*/  FMNMX R0, R3, R0, !PT ;  /* 0x0000000003007209 */ /* 0x000fc80007800000 */
[----:B------:R-:W-:-:S07]  /*2630*/  MOV R78, R0 ;  /* 0x00000000004e7202 */ /* 0x000fce0000000f00 */
[----:B------:R-:W-:Y:S05]  /*2640*/  WARPSYNC.COLLECTIVE R83, `(.L_x_10910) ;  /* 0x0000000053087348 */ /* 0x000fea0003c00000 */
[----:B------:R0:W1:Y:S02]  /*2650*/  SHFL.DOWN P0, R7, R78, R4, R9 ;  /* 0x080000044e077389 */ /* 0x0000640000000009 */
[----:B01----:R-:W-:Y:S01]  /*2660*/  ENDCOLLECTIVE ;  /* 0x000000000000791b */ /* 0x003fe20003800000 */
.L_x_10910:
[----:B------:R-:W-:Y:S01]  /*2670*/  HFMA2.MMA R4, -RZ, RZ, 0, 1.1920928955078125e-07 ;  /* 0x00000002ff047435 */ /* 0x000fe200000001ff */
[----:B------:R-:W-:-:S04]  /*2680*/  MOV R5, R7 ;  /* 0x0000000700057202 */ /* 0x000fc80000000f00 */
[----:B------:R-:W-:-:S04]  /*2690*/  FMNMX R5, R0, R5, !PT ;  /* 0x0000000500057209 */ /* 0x000fc80007800000 */
[----:B------:R-:W-:-:S07]  /*26a0*/  MOV R78, R5 ;  /* 0x00000005004e7202 */ /* 0x000fce0000000f00 */
[----:B------:R-:W-:Y:S05]  /*26b0*/  WARPSYNC.COLLECTIVE R83, `(.L_x_10911) ;  /* 0x0000000053087348 */ /* 0x000fea0003c00000 */
[----:B------:R0:W1:Y:S02]  /*26c0*/  SHFL.DOWN P0, R7, R78, R4, R9 ;  /* 0x080000044e077389 */ /* 0x0000640000000009 */
[----:B01----:R-:W-:Y:S01]  /*26d0*/  ENDCOLLECTIVE ;  /* 0x000000000000791b */ /* 0x003fe20003800000 */
.L_x_10911:
[----:B------:R-:W-:Y:S01]  /*26e0*/  HFMA2.MMA R4, -RZ, RZ, 0, 5.9604644775390625e-08 ;  /* 0x00000001ff047435 */ /* 0x000fe200000001ff */
[----:B------:R-:W-:-:S04]  /*26f0*/  MOV R2, R7 ;  /* 0x0000000700027202 */ /* 0x000fc80000000f00 */
[----:B------:R-:W-:-:S04]  /*2700*/  FMNMX R2, R5, R2, !PT ;  /* 0x0000000205027209 */ /* 0x000fc80007800000 */
[----:B------:R-:W-:-:S07]  /*2710*/  MOV R78, R2 ;  /* 0x00000002004e7202 */ /* 0x000fce0000000f00 */
[----:B------:R-:W-:Y:S05]  /*2720*/  WARPSYNC.COLLECTIVE R83, `(.L_x_10912) ;  /* 0x0000000053087348 */ /* 0x000fea0003c00000 */
[----:B------:R0:W1:Y:S02]  /*2730*/  SHFL.DOWN P0, R7, R78, R4, R9 ;  /* 0x080000044e077389 */ /* 0x0000640000000009 */
[----:B01----:R-:W-:Y:S01]  /*2740*/  ENDCOLLECTIVE ;  /* 0x000000000000791b */ /* 0x003fe20003800000 */
.L_x_10912:
[----:B------:R-:W-:Y:S05]  /*2750*/  BRA `(.L_x_10913) ;  /* 0xfffffff000ac7947 */ /* 0x000fea000383ffff */
.L_x_10891:
[----:B------:R-:W-:Y:S01]  /*2760*/  HFMA2.MMA R4, -RZ, RZ, 0, 1.1920928955078125e-07 ;  /* 0x00000002ff047435 */ /* 0x000fe200000001ff */
[----:B-1----:R-:W-:Y:S02]  /*2770*/  MOV R78, R0 ;  /* 0x00000000004e7202 */ /* 0x002fe40000000f00 */
[----:B------:R-:W-:Y:S02]  /*2780*/  MOV R9, 0x1f ;  /* 0x0000001f00097802 */ /* 0x000fe40000000f00 */
[----:B------:R-:W-:-:S07]  /*2790*/  MOV R83, 0xffffffff ;  /* 0xffffffff00537802 */ /* 0x000fce0000000f00 */
[----:B0----5:R-:W-:Y:S05]  /*27a0*/  WARPSYNC.COLLECTIVE R83, `(.L_x_10914) ;  /* 0x0000000053087348 */ /* 0x021fea0003c00000 */
[----:B------:R1:W2:Y:S02]  /*27b0*/  SHFL.DOWN P0, R7, R78, R4, R9 ;  /* 0x080000044e077389 */ /* 0x0002a40000000009 */
[----:B012--5:R-:W-:Y:S01]  /*27c0*/  ENDCOLLECTIVE ;  /* 0x000000000000791b */ /* 0x027fe20003800000 */
.L_x_10914:
[----:B------:R-:W-:Y:S01]  /*27d0*/  HFMA2.MMA R4, -RZ, RZ, 0, 5.9604644775390625e-08 ;  /* 0x00000001ff047435 */ /* 0x000fe200000001ff */
[----:B------:R-:W-:-:S04]  /*27e0*/  MOV R3, R7 ;  /* 0x0000000700037202 */ /* 0x000fc80000000f00 */
[----:B------:R-:W-:-:S04]  /*27f0*/  FMNMX R3, R3, R0, !PT ;  /* 0x0000000003037209 */ /* 0x000fc80007800000 */
[----:B------:R-:W-:-:S07]  /*2800*/  MOV R78, R3 ;  /* 0x00000003004e7202 */ /* 0x000fce0000000f00 */
[----:B------:R-:W-:Y:S05]  /*2810*/  WARPSYNC.COLLECTIVE R83, `(.L_x_10915) ;  /* 0x0000000053087348 */ /* 0x000fea0003c00000 */
[----:B------:R0:W1:Y:S02]  /*2820*/  SHFL.DOWN P0, R7, R78, R4, R9 ;  /* 0x080000044e077389 */ /* 0x0000640000000009 */
[----:B01----:R-:W-:Y:S01]  /*2830*/  ENDCOLLECTIVE ;  /* 0x000000000000791b */ /* 0x003fe20003800000 */
.L_x_10915:
[----:B------:R-:W-:Y:S01]  /*2840*/  MOV R2, R7 ;  /* 0x0000000700027202 */ /* 0x000fe20000000f00 */
[----:B------:R-:W-:Y:S06]  /*2850*/  BRA `(.L_x_10916) ;  /* 0xfffffff000dc7947 */ /* 0x000fec000383ffff */
        .weak           $__internal_162_$__cuda_sm20_rcp_rn_f32_slowpath
        .type           $__internal_162_$__cuda_sm20_rcp_rn_f32_slowpath,@function
        .size           $__internal_162_$__cuda_sm20_rcp_rn_f32_slowpath,(.L_x_14498 - $__internal_162_$__cuda_sm20_rcp_rn_f32_slowpath)
$__internal_162_$__cuda_sm20_rcp_rn_f32_slowpath:
        /* <DEDUP_REMOVED lines=15> */
.L_x_10917:
        /* <DEDUP_REMOVED lines=33> */
.L_x_10919:
[----:B------:R0:W1:Y:S02]  /*2b60*/  MUFU.RCP R2, R0 ;  /* 0x0000000000027308 */ /* 0x0000640000001000 */
.L_x_10918:
[----:B-1-3--:R-:W-:Y:S02]  /*2b70*/  MOV R5, R2 ;  /* 0x0000000200057202 */ /* 0x00afe40000000f00 */
[----:B------:R-:W-:Y:S02]  /*2b80*/  MOV R2, R7 ;  /* 0x0000000700027202 */ /* 0x000fe40000000f00 */
[----:B------:R-:W-:-:S04]  /*2b90*/  MOV R3, 0x0 ;  /* 0x0000000000037802 */ /* 0x000fc80000000f00 */
[----:B0-2---:R-:W-:Y:S05]  /*2ba0*/  RET.REL.NODEC R2 `(_ZN18transformer_engine13normalization19ln_fwd_tuned_kernelINS0_13Kernel_traitsIff6__halffjLj768ELj1ELj4ELj1ELj16ENS0_18Kernel_traits_baseILj768EffS3_fjLj128EEEEEEEvNS0_19ForwardKernelParamsE) ;  /* 0xffffffd402147950 */ /* 0x005fea0003c3ffff */
.L_x_10920:
        /* <DEDUP_REMOVED lines=13> */
.L_x_14498:


//--------------------- .text._ZN18transformer_engine13normalization19ln_fwd_tuned_kernelINS0_13Kernel_traitsI6__halfS3_S3_fjLj768ELj1ELj4ELj1ELj16ENS0_18Kernel_traits_baseILj768ES3_S3_S3_fjLj128EEEEEEEvNS0_19ForwardKernelParamsE --------------------------
	.section	.text._ZN18transformer_engine13normalization19ln_fwd_tuned_kernelINS0_13Kernel_traitsI6__halfS3_S3_fjLj768ELj1ELj4ELj1ELj16ENS0_18Kernel_traits_baseILj768ES3_S3_S3_fjLj128EEEEEEEvNS0_19ForwardKernelParamsE,"ax",@progbits
	.align	128
        .global         _ZN18transformer_engine13normalization19ln_fwd_tuned_kernelINS0_13Kernel_traitsI6__halfS3_S3_fjLj768ELj1ELj4ELj1ELj16ENS0_18Kernel_traits_baseILj768ES3_S3_S3_fjLj128EEEEEEEvNS0_19ForwardKernelParamsE
        .type           _ZN18transformer_engine13normalization19ln_fwd_tuned_kernelINS0_13Kernel_traitsI6__halfS3_S3_fjLj768ELj1ELj4ELj1ELj16ENS0_18Kernel_traits_baseILj768ES3_S3_S3_fjLj128EEEEEEEvNS0_19ForwardKernelParamsE,@function
        .size           _ZN18transformer_engine13normalization19ln_fwd_tuned_kernelINS0_13Kernel_traitsI6__halfS3_S3_fjLj768ELj1ELj4ELj1ELj16ENS0_18Kernel_traits_baseILj768ES3_S3_S3_fjLj128EEEEEEEvNS0_19ForwardKernelParamsE,(.L_x_14499 - _ZN18transformer_engine13normalization19ln_fwd_tuned_kernelINS0_13Kernel_traitsI6__halfS3_S3_fjLj768ELj1ELj4ELj1ELj16ENS0_18Kernel_traits_baseILj768ES3_S3_S3_fjLj128EEEEEEEvNS0_19ForwardKernelParamsE)
        .other          _ZN18transformer_engine13normalization19ln_fwd_tuned_kernelINS0_13Kernel_traitsI6__halfS3_S3_fjLj768ELj1ELj4ELj1ELj16ENS0_18Kernel_traits_baseILj768ES3_S3_S3_fjLj128EEEEEEEvNS0_19ForwardKernelParamsE,@"STO_CUDA_ENTRY STV_DEFAULT"
_ZN18transformer_engine13normalization19ln_fwd_tuned_kernelINS0_13Kernel_traitsI6__halfS3_S3_fjLj768ELj1ELj4ELj1ELj16ENS0_18Kernel_traits_baseILj768ES3_S3_S3_fjLj128EEEEEEEvNS0_19ForwardKernelParamsE:
.text._ZN18transformer_engine13normalization19ln_fwd_tuned_kernelINS0_13Kernel_traitsI6__halfS3_S3_fjLj768ELj1ELj4ELj1ELj16ENS0_18Kernel_traits_baseILj768ES3_S3_S3_fjLj128EEEEEEEvNS0_19ForwardKernelParamsE:
        /* <DEDUP_REMOVED lines=34> */
[----:B------:R0:W5:Y:S01]  /*0220*/  LDG.E.128 R32, desc[UR4][R10.64+0x400] ;  /* 0x000400040a207981 */ /* 0x000162000c1e1d00 */
[----:B------:R-:W-:-:S02]  /*0230*/  MOV R5, R0 ;  /* 0x0000000000057202 */ /* 0x000fc40000000f00 */
[----:B------:R-:W-:Y:S02]  /*0240*/  MOV R6, RZ ;  /* 0x000000ff00067202 */ /* 0x000fe40000000f00 */
[----:B------:R-:W-:-:S07]  /*0250*/  LOP3.LUT R4, R7, 0x1f, RZ, 0xc0, !PT ;  /* 0x0000001f07047812 */ /* 0x000fce00078ec0ff */
.L_x_10924:
[----:B-1----:R-:W1:Y:S01]  /*0260*/  LDC.64 R44, c[0x0][0x220] ;  /* 0x00008800ff2c7b82 */ /* 0x002e620000000a00 */
[----:B------:R-:W-:-:S05]  /*0270*/  LOP3.LUT P2, R0, R7, 0x1f, RZ, 0xc0, !PT ;  /* 0x0000001f07007812 */ /* 0x000fca000784c0ff */
        /* <DEDUP_REMOVED lines=17> */
[--C-:B------:R-:W-:Y:S02]  /*0390*/  HADD2.F32 R10, -RZ, R38.reuse.H0_H0 ;  /* 0x20000026ff0a7230 */ /* 0x100fe40000004100 */
[----:B------:R-:W-:Y:S02]  /*03a0*/  HADD2.F32 R38, -RZ, R38.H1_H1 ;  /* 0x30000026ff267230 */ /* 0x000fe40000004100 */
[----:B------:R-:W-:Y:S01]  /*03b0*/  FADD R11, R37, R48 ;  /* 0x00000030250b7221 */ /* 0x000fe20000000000 */
[----:B------:R-:W-:-:S03]  /*03c0*/  HADD2.F32 R48, -RZ, R39.H1_H1 ;  /* 0x30000027ff307230 */ /* 0x000fc60000004100 */
[----:B------:R-:W-:Y:S01]  /*03d0*/  FADD R49, R10, R11 ;  /* 0x0000000b0a317221 */ /* 0x000fe20000000000 */
[----:B------:R-:W-:Y:S02]  /*03e0*/  HADD2.F32 R11, -RZ, R39.H0_H0 ;  /* 0x20000027ff0b7230 */ /* 0x000fe40000004100 */
        /* <DEDUP_REMOVED lines=104> */
.L_x_10944:
[----:B------:R-:W2:Y:S01]  /*0a70*/  LDC R58, c[0x0][0x268] ;  /* 0x00009a00ff3a7b82 */ /* 0x000ea20000000800 */
[----:B-1----:R-:W-:Y:S01]  /*0a80*/  FADD R65, R64, R65 ;  /* 0x0000004140417221 */ /* 0x002fe20000000000 */
[----:B------:R-:W-:Y:S01]  /*0a90*/  ISETP.NE.AND P1, PT, RZ, UR6, PT ;  /* 0x00000006ff007c0c */ /* 0x000fe2000bf25270 */
[----:B-----5:R-:W-:Y:S01]  /*0aa0*/  HADD2.F32 R59, -RZ, R12.H0_H0 ;  /* 0x2000000cff3b7230 */ /* 0x020fe20000004100 */
[----:B------:R-:W-:Y:S01]  /*0ab0*/  UISETP.NE.AND UP0, UPT, UR7, URZ, UPT ;  /* 0x0000003f0700728c */ /* 0x000fe2000bf05270 */
[----:B------:R-:W-:Y:S02]  /*0ac0*/  HADD2.F32 R60, -RZ, R24.H0_H0 ;  /* 0x20000018ff3c7230 */ /* 0x000fe40000004100 */
[----:B------:R-:W-:Y:S02]  /*0ad0*/  HADD2.F32 R61, -RZ, R12.H1_H1 ;  /* 0x3000000cff3d7230 */ /* 0x000fe40000004100 */
[----:B------:R-:W-:-:S06]  /*0ae0*/  HADD2.F32 R62, -RZ, R33.H0_H0 ;  /* 0x20000021ff3e7230 */ /* 0x000fcc0000004100 */
[----:B------:R-:W-:Y:S01]  /*0af0*/  @P1 FADD R59, R59, 1 ;  /* 0x3f8000003b3b1421 */ /* 0x000fe20000000000 */
[----:B------:R-:W-:Y:S01]  /*0b00*/  @P1 FADD R61, R61, 1 ;  /* 0x3f8000003d3d1421 */ /* 0x000fe20000000000 */
[----:B--2---:R-:W-:Y:S02]  /*0b10*/  FFMA R58, R65, 0.001302083372138440609, R58 ;  /* 0x3aaaaaab413a7823 */ /* 0x004fe4000000003a */
[----:B0-----:R-:W0:Y:S03]  /*0b20*/  LDC.64 R64, c[0x0][0x258] ;  /* 0x00009600ff407b82 */ /* 0x001e260000000a00 */
[----:B------:R-:W-:-:S13]  /*0b30*/  FSETP.GEU.AND P0, PT, |R58|, 1.175494350822287508e-38, PT ;  /* 0x008000003a00780b */ /* 0x000fda0003f0e200 */
[----:B------:R-:W-:-:S04]  /*0b40*/  @!P0 FMUL R58, R58, 16777216 ;  /* 0x4b8000003a3a8820 */ /* 0x000fc80000400000 */
[----:B------:R1:W2:Y:S02]  /*0b50*/  MUFU.RSQ R57, R58 ;  /* 0x0000003a00397308 */ /* 0x0002a40000001400 */
[----:B-1----:R-:W-:-:S05]  /*0b60*/  HADD2.F32 R58, -RZ, R13.H0_H0 ;  /* 0x2000000dff3a7230 */ /* 0x002fca0000004100 */
[----:B------:R-:W-:Y:S01]  /*0b70*/  @P1 FADD R58, R58, 1 ;  /* 0x3f8000003a3a1421 */ /* 0x000fe20000000000 */
[----:B--2---:R-:W-:Y:S01]  /*0b80*/  @!P0 FMUL R57, R57, 4096 ;  /* 0x4580000039398820 */ /* 0x004fe20000400000 */
[----:B------:R-:W-:-:S03]  /*0b90*/  ISETP.NE.U32.AND P0, PT, RZ, UR8, PT ;  /* 0x00000008ff007c0c */ /* 0x000fc6000bf05070 */
[-C--:B------:R-:W-:Y:S01]  /*0ba0*/  FMUL R0, R0, R57.reuse ;  /* 0x0000003900007220 */ /* 0x080fe20000400000 */
[-C--:B------:R-:W-:Y:S01]  /*0bb0*/  FMUL R36, R36, R57.reuse ;  /* 0x0000003924247220 */ /* 0x080fe20000400000 */
[-C--:B------:R-:W-:Y:S01]  /*0bc0*/  FMUL R9, R9, R57.reuse ;  /* 0x0000003909097220 */ /* 0x080fe20000400000 */
[-C--:B------:R-:W-:Y:S01]  /*0bd0*/  FMUL R37, R37, R57.reuse ;  /* 0x0000003925257220 */ /* 0x080fe20000400000 */
[----:B------:R-:W-:Y:S01]  /*0be0*/  FFMA R0, R59, R0, R60 ;  /* 0x000000003b007223 */ /* 0x000fe2000000003c */
[----:B------:R-:W-:Y:S02]  /*0bf0*/  HADD2.F32 R60, -RZ, R24.H1_H1 ;  /* 0x30000018ff3c7230 */ /* 0x000fe40000004100 */
[-C--:B------:R-:W-:Y:S01]  /*0c00*/  FMUL R10, R10, R57.reuse ;  /* 0x000000390a0a7220 */ /* 0x080fe20000400000 */
[----:B------:R-:W-:Y:S02]  /*0c10*/  HADD2.F32 R59, -RZ, R25.H0_H0 ;  /* 0x20000019ff3b7230 */ /* 0x000fe40000004100 */
[-C--:B------:R-:W-:Y:S01]  /*0c20*/  FMUL R38, R38, R57.reuse ;  /* 0x0000003926267220 */ /* 0x080fe20000400000 */
[----:B------:R-:W-:Y:S01]  /*0c30*/  FMUL R11, R11, R57 ;  /* 0x000000390b0b7220 */ /* 0x000fe20000400000 */
[----:B------:R-:W-:Y:S01]  /*0c40*/  FFMA R36, R61, R36, R60 ;  /* 0x000000243d247223 */ /* 0x000fe2000000003c */
[----:B------:R-:W-:-:S02]  /*0c50*/  HADD2.F32 R60, -RZ, R13.H1_H1 ;  /* 0x3000000dff3c7230 */ /* 0x000fc40000004100 */
[----:B------:R-:W-:Y:S01]  /*0c60*/  FFMA R9, R58, R9, R59 ;  /* 0x000000093a097223 */ /* 0x000fe2000000003b */
[----:B------:R-:W-:Y:S02]  /*0c70*/  HADD2.F32 R59, -RZ, R25.H1_H1 ;  /* 0x30000019ff3b7230 */ /* 0x000fe40000004100 */
[-C--:B------:R-:W-:Y:S01]  /*0c80*/  FMUL R48, R48, R57.reuse ;  /* 0x0000003930307220 */ /* 0x080fe20000400000 */
[----:B------:R-:W-:Y:S02]  /*0c90*/  HADD2.F32 R58, -RZ, R14.H0_H0 ;  /* 0x2000000eff3a7230 */ /* 0x000fe40000004100 */
[----:B------:R-:W-:Y:S01]  /*0ca0*/  @P1 FADD R60, R60, 1 ;  /* 0x3f8000003c3c1421 */ /* 0x000fe20000000000 */
[----:B------:R-:W-:Y:S02]  /*0cb0*/  HADD2.F32 R61, -RZ, R16.H0_H0 ;  /* 0x20000010ff3d7230 */ /* 0x000fe40000004100 */
[-C--:B------:R-:W-:Y:S01]  /*0cc0*/  FMUL R39, R39, R57.reuse ;  /* 0x0000003927277220 */ /* 0x080fe20000400000 */
[----:B------:R-:W-:Y:S01]  /*0cd0*/  FMUL R49, R49, R57 ;  /* 0x0000003931317220 */ /* 0x000fe20000400000 */
[----:B------:R-:W-:Y:S01]  /*0ce0*/  FFMA R37, R60, R37, R59 ;  /* 0x000000253c257223 */ /* 0x000fe2000000003b */
[----:B------:R-:W-:-:S02]  /*0cf0*/  HADD2.F32 R59, -RZ, R26.H0_H0 ;  /* 0x2000001aff3b7230 */ /* 0x000fc40000004100 */
[----:B------:R-:W-:Y:S01]  /*0d00*/  @P1 FADD R58, R58, 1 ;  /* 0x3f8000003a3a1421 */ /* 0x000fe20000000000 */
[----:B------:R-:W-:Y:S02]  /*0d10*/  HADD2.F32 R60, -RZ, R14.H1_H1 ;  /* 0x3000000eff3c7230 */ /* 0x000fe40000004100 */
[----:B------:R-:W-:Y:S01]  /*0d20*/  @P1 FADD R61, R61, 1 ;  /* 0x3f8000003d3d1421 */ /* 0x000fe20000000000 */
[-C--:B------:R-:W-:Y:S01]  /*0d30*/  FMUL R40, R40, R57.reuse ;  /* 0x0000003928287220 */ /* 0x080fe20000400000 */
[----:B------:R-:W-:Y:S01]  /*0d40*/  FFMA R10, R58, R10, R59 ;  /* 0x0000000a3a0a7223 */ /* 0x000fe2000000003b */
[----:B------:R-:W-:Y:S02]  /*0d50*/  HADD2.F32 R59, -RZ, R26.H1_H1 ;  /* 0x3000001aff3b7230 */ /* 0x000fe40000004100 */
[----:B------:R-:W-:Y:S01]  /*0d60*/  @P1 FADD R60, R60, 1 ;  /* 0x3f8000003c3c1421 */ /* 0x000fe20000000000 */
[----:B------:R-:W-:Y:S02]  /*0d70*/  HADD2.F32 R58, -RZ, R15.H0_H0 ;  /* 0x2000000fff3a7230 */ /* 0x000fe40000004100 */
[----:B------:R-:W-:Y:S01]  /*0d80*/  FMUL R50, R50, R57 ;  /* 0x0000003932327220 */ /* 0x000fe20000400000 */
[----:B------:R-:W-:Y:S01]  /*0d90*/  ISETP.NE.AND.EX P0, PT, RZ, UR9, PT, P0 ;  /* 0x00000009ff007c0c */ /* 0x000fe2000bf05300 */
[----:B------:R-:W-:Y:S01]  /*0da0*/  FFMA R38, R60, R38, R59 ;  /* 0x000000263c267223 */ /* 0x000fe2000000003b */
[----:B------:R-:W-:-:S02]  /*0db0*/  HADD2.F32 R59, -RZ, R27.H0_H0 ;  /* 0x2000001bff3b7230 */ /* 0x000fc40000004100 */
[----:B------:R-:W-:Y:S01]  /*0dc0*/  @P1 FADD R58, R58, 1 ;  /* 0x3f8000003a3a1421 */ /* 0x000fe20000000000 */
[----:B------:R-:W-:Y:S02]  /*0dd0*/  HADD2.F32 R60, -RZ, R15.H1_H1 ;  /* 0x3000000fff3c7230 */ /* 0x000fe40000004100 */
[-C--:B------:R-:W-:Y:S01]  /*0de0*/  FMUL R41, R41, R57.reuse ;  /* 0x0000003929297220 */ /* 0x080fe20000400000 */
[----:B------:R-:W-:Y:S01]  /*0df0*/  FMUL R51, R51, R57 ;  /* 0x0000003933337220 */ /* 0x000fe20000400000 */
[----:B------:R-:W-:Y:S01]  /*0e00*/  FFMA R11, R58, R11, R59 ;  /* 0x0000000b3a0b7223 */ /* 0x000fe2000000003b */
[----:B------:R-:W-:Y:S02]  /*0e10*/  HADD2.F32 R59, -RZ, R27.H1_H1 ;  /* 0x3000001bff3b7230 */ /* 0x000fe40000004100 */
[----:B------:R-:W-:Y:S01]  /*0e20*/  @P1 FADD R60, R60, 1 ;  /* 0x3f8000003c3c1421 */ /* 0x000fe20000000000 */
[-C--:B------:R-:W-:Y:S01]  /*0e30*/  FMUL R42, R42, R57.reuse ;  /* 0x000000392a2a7220 */ /* 0x080fe20000400000 */
[-C--:B------:R-:W-:Y:S01]  /*0e40*/  FMUL R52, R52, R57.reuse ;  /* 0x0000003934347220 */ /* 0x080fe20000400000 */
[----:B------:R-:W-:Y:S01]  /*0e50*/  FMUL R43, R43, R57 ;  /* 0x000000392b2b7220 */ /* 0x000fe20000400000 */
[----:B------:R-:W-:Y:S01]  /*0e60*/  FFMA R58, R60, R48, R59 ;  /* 0x000000303c3a7223 */ /* 0x000fe2000000003b */
[----:B------:R-:W-:Y:S01]  /*0e70*/  HADD2.F32 R48, -RZ, R28.H0_H0 ;  /* 0x2000001cff307230 */ /* 0x000fe20000004100 */
[----:B------:R-:W-:Y:S01]  /*0e80*/  @P0 FMNMX R6, R6, |R0|, !PT ;  /* 0x4000000006060209 */ /* 0x000fe20007800000 */
[----:B------:R-:W-:-:S02]  /*0e90*/  HADD2.F32 R59, -RZ, R16.H1_H1 ;  /* 0x30000010ff3b7230 */ /* 0x000fc40000004100 */
[----:B------:R-:W-:Y:S01]  /*0ea0*/  FMUL R53, R53, R57 ;  /* 0x0000003935357220 */ /* 0x000fe20000400000 */
[----:B------:R-:W-:Y:S02]  /*0eb0*/  HADD2.F32 R60, -RZ, R28.H1_H1 ;  /* 0x3000001cff3c7230 */ /* 0x000fe40000004100 */
[----:B------:R-:W-:Y:S01]  /*0ec0*/  FFMA R48, R61, R39, R48 ;  /* 0x000000273d307223 */ /* 0x000fe20000000030 */
[----:B------:R-:W-:Y:S02]  /*0ed0*/  HADD2.F32 R39, -RZ, R17.H0_H0 ;  /* 0x20000011ff277230 */ /* 0x000fe40000004100 */
[----:B------:R-:W-:Y:S01]  /*0ee0*/  @P1 FADD R59, R59, 1 ;  /* 0x3f8000003b3b1421 */ /* 0x000fe20000000000 */
[----:B------:R-:W-:Y:S01]  /*0ef0*/  HADD2.F32 R61, -RZ, R19.H1_H1 ;  /* 0x30000013ff3d7230 */ /* 0x000fe20000004100 */
[----:B------:R-:W-:Y:S01]  /*0f00*/  @P0 FMNMX R6, R6, |R36|, !PT ;  /* 0x4000002406060209 */ /* 0x000fe20007800000 */
[----:B------:R-:W-:Y:S01]  /*0f10*/  FMUL R54, R54, R57 ;  /* 0x0000003936367220 */ /* 0x000fe20000400000 */
[----:B------:R-:W-:Y:S01]  /*0f20*/  FFMA R49, R59, R49, R60 ;  /* 0x000000313b317223 */ /* 0x000fe2000000003c */
[----:B------:R-:W-:-:S02]  /*0f30*/  HADD2.F32 R60, -RZ, R29.H0_H0 ;  /* 0x2000001dff3c7230 */ /* 0x000fc40000004100 */
[----:B------:R-:W-:Y:S01]  /*0f40*/  @P1 FADD R39, R39, 1 ;  /* 0x3f80000027271421 */ /* 0x000fe20000000000 */
[----:B------:R-:W-:Y:S02]  /*0f50*/  HADD2.F32 R59, -RZ, R17.H1_H1 ;  /* 0x30000011ff3b7230 */ /* 0x000fe40000004100 */
[----:B------:R-:W-:Y:S01]  /*0f60*/  @P1 FADD R61, R61, 1 ;  /* 0x3f8000003d3d1421 */ /* 0x000fe20000000000 */
[----:B------:R-:W-:Y:S01]  /*0f70*/  @P0 FMNMX R6, R6, |R9|, !PT ;  /* 0x4000000906060209 */ /* 0x000fe20007800000 */
[----:B------:R-:W-:Y:S01]  /*0f80*/  FFMA R40, R39, R40, R60 ;  /* 0x0000002827287223 */ /* 0x000fe2000000003c */
[----:B------:R-:W-:Y:S02]  /*0f90*/  HADD2.F32 R60, -RZ, R29.H1_H1 ;  /* 0x3000001dff3c7230 */ /* 0x000fe40000004100 */
[----:B------:R-:W-:Y:S01]  /*0fa0*/  @P1 FADD R59, R59, 1 ;  /* 0x3f8000003b3b1421 */ /* 0x000fe20000000000 */
[----:B------:R-:W-:Y:S01]  /*0fb0*/  HADD2.F32 R39, -RZ, R18.H0_H0 ;  /* 0x20000012ff277230 */ /* 0x000fe20000004100 */
[----:B------:R-:W-:Y:S01]  /*0fc0*/  @P0 FMNMX R6, R6, |R37|, !PT ;  /* 0x4000002506060209 */ /* 0x000fe20007800000 */
[----:B------:R-:W-:Y:S01]  /*0fd0*/  FMUL R45, R45, R57 ;  /* 0x000000392d2d7220 */ /* 0x000fe20000400000 */
[----:B------:R-:W-:Y:S01]  /*0fe0*/  FFMA R59, R59, R50, R60 ;  /* 0x000000323b3b7223 */ /* 0x000fe2000000003c */
[----:B------:R-:W-:-:S02]  /*0ff0*/  HADD2.F32 R50, -RZ, R30.H0_H0 ;  /* 0x2000001eff327230 */ /* 0x000fc40000004100 */
[----:B------:R-:W-:Y:S01]  /*1000*/  @P1 FADD R39, R39, 1 ;  /* 0x3f80000027271421 */ /* 0x000fe20000000000 */
[----:B------:R-:W-:Y:S01]  /*1010*/  HADD2.F32 R60, -RZ, R18.H1_H1 ;  /* 0x30000012ff3c7230 */ /* 0x000fe20000004100 */
[----:B------:R-:W-:Y:S01]  /*1020*/  @P0 FMNMX R6, R6, |R10|, !PT ;  /* 0x4000000a06060209 */ /* 0x000fe20007800000 */
[----:B------:R-:W-:Y:S01]  /*1030*/  FMUL R46, R46, R57 ;  /* 0x000000392e2e7220 */ /* 0x000fe20000400000 */
        /* <DEDUP_REMOVED lines=9> */
[----:B------:R-:W-:Y:S01]  /*10d0*/  @P0 FMNMX R6, R6, |R11|, !PT ;  /* 0x4000000b06060209 */ /* 0x000fe20007800000 */
[----:B------:R-:W-:Y:S02]  /*10e0*/  FMUL R56, R56, R57 ;  /* 0x0000003938387220 */ /* 0x000fe40000400000 */
[----:B------:R-:W-:Y:S01]  /*10f0*/  FFMA R51, R39, R42, R60 ;  /* 0x0000002a27337223 */ /* 0x000fe2000000003c */
[----:B------:R-:W-:Y:S01]  /*1100*/  HADD2.F32 R42, -RZ, R31.H1_H1 ;  /* 0x3000001fff2a7230 */ /* 0x000fe20000004100 */
[----:B------:R-:W-:Y:S01]  /*1110*/  @P0 FMNMX R6, R6, |R58|, !PT ;  /* 0x4000003a06060209 */ /* 0x000fe20007800000 */
[--C-:B------:R-:W-:Y:S02]  /*1120*/  HADD2.F32 R39, -RZ, R20.reuse.H0_H0 ;  /* 0x20000014ff277230 */ /* 0x100fe40000004100 */
[----:B------:R-:W-:Y:S02]  /*1130*/  HADD2.F32 R60, -RZ, R20.H1_H1 ;  /* 0x30000014ff3c7230 */ /* 0x000fe40000004100 */
[----:B------:R-:W-:Y:S01]  /*1140*/  FFMA R52, R61, R52, R42 ;  /* 0x000000343d347223 */ /* 0x000fe2000000002a */
[----:B------:R-:W-:-:S02]  /*1150*/  HADD2.F32 R42, -RZ, R32.H0_H0 ;  /* 0x20000020ff2a7230 */ /* 0x000fc40000004100 */
[----:B------:R-:W-:Y:S01]  /*1160*/  @P1 FADD R39, R39, 1 ;  /* 0x3f80000027271421 */ /* 0x000fe20000000000 */
[----:B------:R-:W-:Y:S02]  /*1170*/  HADD2.F32 R61, -RZ, R21.H0_H0 ;  /* 0x20000015ff3d7230 */ /* 0x000fe40000004100 */
[----:B------:R-:W-:Y:S01]  /*1180*/  @P1 FADD R60, R60, 1 ;  /* 0x3f8000003c3c1421 */ /* 0x000fe20000000000 */
[----:B------:R-:W-:Y:S01]  /*1190*/  @P0 FMNMX R6, R6, |R48|, !PT ;  /* 0x4000003006060209 */ /* 0x000fe20007800000 */
[----:B------:R-:W-:Y:S01]  /*11a0*/  FFMA R42, R39, R43, R42 ;  /* 0x0000002b272a7223 */ /* 0x000fe2000000002a */
[----:B------:R-:W-:Y:S02]  /*11b0*/  HADD2.F32 R39, -RZ, R32.H1_H1 ;  /* 0x30000020ff277230 */ /* 0x000fe40000004100 */
[----:B------:R-:W-:Y:S01]  /*11c0*/  @P1 FADD R61, R61, 1 ;  /* 0x3f8000003d3d1421 */ /* 0x000fe20000000000 */
[----:B------:R-:W-:Y:S01]  /*11d0*/  FMUL R43, R44, R57 ;  /* 0x000000392c2b7220 */ /* 0x000fe20000400000 */
[----:B------:R-:W-:Y:S01]  /*11e0*/  HADD2.F32 R44, -RZ, R33.H1_H1 ;  /* 0x30000021ff2c7230 */ /* 0x000fe20000004100 */
[----:B------:R-:W-:Y:S01]  /*11f0*/  @P0 FMNMX R6, R6, |R49|, !PT ;  /* 0x4000003106060209 */ /* 0x000fe20007800000 */
[----:B------:R-:W-:Y:S01]  /*1200*/  FFMA R53, R60, R53, R39 ;  /* 0x000000353c357223 */ /* 0x000fe20000000027 */
[----:B------:R-:W-:-:S02]  /*1210*/  HADD2.F32 R39, -RZ, R21.H1_H1 ;  /* 0x30000015ff277230 */ /* 0x000fc40000004100 */
[----:B------:R-:W-:Y:S01]  /*1220*/  FFMA R43, R61, R43, R62 ;  /* 0x0000002b3d2b7223 */ /* 0x000fe2000000003e */
[----:B------:R-:W-:Y:S01]  /*1230*/  HADD2.F32 R60, -RZ, R22.H0_H0 ;  /* 0x20000016ff3c7230 */ /* 0x000fe20000004100 */
[----:B------:R-:W-:Y:S01]  /*1240*/  @P0 FMNMX R6, R6, |R40|, !PT ;  /* 0x4000002806060209 */ /* 0x000fe20007800000 */
[----:B------:R-:W-:Y:S02]  /*1250*/  HADD2.F32 R61, -RZ, R34.H0_H0 ;  /* 0x20000022ff3d7230 */ /* 0x000fe40000004100 */
[----:B------:R-:W-:Y:S01]  /*1260*/  @P1 FADD R39, R39, 1 ;  /* 0x3f80000027271421 */ /* 0x000fe20000000000 */
[----:B------:R-:W-:Y:S02]  /*1270*/  HADD2.F32 R62, -RZ, R35.H0_H0 ;  /* 0x20000023ff3e7230 */ /* 0x000fe40000004100 */
[----:B------:R-:W-:Y:S01]  /*1280*/  @P1 FADD R60, R60, 1 ;  /* 0x3f8000003c3c1421 */ /* 0x000fe20000000000 */
[----:B------:R-:W-:Y:S01]  /*1290*/  @P0 FMNMX R6, R6, |R59|, !PT ;  /* 0x4000003b06060209 */ /* 0x000fe20007800000 */
[----:B------:R-:W-:Y:S01]  /*12a0*/  FFMA R54, R39, R54, R44 ;  /* 0x0000003627367223 */ /* 0x000fe2000000002c */
[----:B------:R-:W-:-:S02]  /*12b0*/  HADD2.F32 R39, -RZ, R22.H1_H1 ;  /* 0x30000016ff277230 */ /* 0x000fc40000004100 */
[----:B------:R-:W-:Y:S01]  /*12c0*/  FFMA R44, R60, R45, R61 ;  /* 0x0000002d3c2c7223 */ /* 0x000fe2000000003d */
[----:B------:R-:W-:Y:S01]  /*12d0*/  HADD2.F32 R45, -RZ, R23.H0_H0 ;  /* 0x20000017ff2d7230 */ /* 0x000fe20000004100 */
[----:B------:R-:W-:Y:S01]  /*12e0*/  @P0 FMNMX R6, R6, |R50|, !PT ;  /* 0x4000003206060209 */ /* 0x000fe20007800000 */
[----:B------:R-:W-:Y:S02]  /*12f0*/  HADD2.F32 R60, -RZ, R34.H1_H1 ;  /* 0x30000022ff3c7230 */ /* 0x000fe40000004100 */
[----:B------:R-:W-:Y:S01]  /*1300*/  @P1 FADD R39, R39, 1 ;  /* 0x3f80000027271421 */ /* 0x000fe20000000000 */
[----:B------:R-:W-:Y:S01]  /*1310*/  @P1 FADD R45, R45, 1 ;  /* 0x3f8000002d2d1421 */ /* 0x000fe20000000000 */
[----:B------:R-:W-:Y:S02]  /*1320*/  @P0 FMNMX R6, R6, |R41|, !PT ;  /* 0x4000002906060209 */ /* 0x000fe40007800000 */
[----:B------:R-:W-:Y:S01]  /*1330*/  FFMA R55, R39, R55, R60 ;  /* 0x0000003727377223 */ /* 0x000fe2000000003c */
[----:B------:R-:W-:-:S02]  /*1340*/  HADD2.F32 R39, -RZ, R35.H1_H1 ;  /* 0x30000023ff277230 */ /* 0x000fc40000004100 */
[----:B------:R-:W-:Y:S01]  /*1350*/  FFMA R45, R45, R46, R62 ;  /* 0x0000002e2d2d7223 */ /* 0x000fe2000000003e */
[----:B------:R-:W-:Y:S01]  /*1360*/  HADD2.F32 R46, -RZ, R23.H1_H1 ;  /* 0x30000017ff2e7230 */ /* 0x000fe20000004100 */
[----:B------:R-:W-:Y:S01]  /*1370*/  @P0 FMNMX R6, R6, |R51|, !PT ;  /* 0x4000003306060209 */ /* 0x000fe20007800000 */
[----:B0-----:R-:W-:-:S04]  /*1380*/  IMAD.WIDE.U32 R60, R3, 0x10, R64 ;  /* 0x00000010033c7825 */ /* 0x001fc800078e0040 */
[----:B------:R-:W-:Y:S01]  /*1390*/  @P1 FADD R46, R46, 1 ;  /* 0x3f8000002e2e1421 */ /* 0x000fe20000000000 */
[----:B------:R-:W-:Y:S01]  /*13a0*/  PLOP3.LUT P1, PT, PT, PT, UP0, 0x80, 0x0 ;  /* 0x000000000000781c */ /* 0x000fe20003f2f008 */
[----:B------:R-:W-:Y:S01]  /*13b0*/  IMAD.WIDE.U32 R62, R2, 0x10, R64 ;  /* 0x00000010023e7825 */ /* 0x000fe200078e0040 */
[----:B------:R-:W-:-:S03]  /*13c0*/  @P0 FMNMX R6, R6, |R52|, !PT ;  /* 0x4000003406060209 */ /* 0x000fc60007800000 */
[----:B------:R-:W-:Y:S01]  /*13d0*/  FFMA R46, R46, R56, R39 ;  /* 0x000000382e2e7223 */ /* 0x000fe20000000027 */
[----:B------:R-:W-:Y:S01]  /*13e0*/  IMAD R39, R5, 0x60, R4 ;  /* 0x0000006005277824 */ /* 0x000fe200078e0204 */
[----:B------:R-:W-:-:S04]  /*13f0*/  @P0 FMNMX R6, R6, |R42|, !PT ;  /* 0x4000002a06060209 */ /* 0x000fc80007800000 */
[----:B------:R-:W-:Y:S02]  /*1400*/  IADD3 R39, R39, 0x40, RZ ;  /* 0x0000004027277810 */ /* 0x000fe40007ffe0ff */
[----:B------:R-:W-:Y:S01]  /*1410*/  @P0 FMNMX R6, R6, |R53|, !PT ;  /* 0x4000003506060209 */ /* 0x000fe20007800000 */
[-C--:B------:R-:W-:Y:S01]  /*1420*/  @P1 FMUL R10, R10, R8.reuse ;  /* 0x000000080a0a1220 */ /* 0x080fe20000400000 */
[-C--:B------:R-:W-:Y:S01]  /*1430*/  @P1 FMUL R38, R38, R8.reuse ;  /* 0x0000000826261220 */ /* 0x080fe20000400000 */
[-C--:B------:R-:W-:Y:S01]  /*1440*/  @P1 FMUL R11, R11, R8.reuse ;  /* 0x000000080b0b1220 */ /* 0x080fe20000400000 */
[----:B------:R-:W-:Y:S01]  /*1450*/  @P1 FMUL R58, R58, R8 ;  /* 0x000000083a3a1220 */ /* 0x000fe20000400000 */
[----:B------:R-:W-:Y:S01]  /*1460*/  IMAD.WIDE.U32 R2, R39, 0x10, R64 ;  /* 0x0000001027027825 */ /* 0x000fe200078e0040 */
[----:B------:R-:W-:Y:S01]  /*1470*/  @P0 FMNMX R6, R6, |R43|, !PT ;  /* 0x4000002b06060209 */ /* 0x000fe20007800000 */
[----:B------:R-:W0:Y:S01]  /*1480*/  @!P2 LDC.64 R64, c[0x0][0x228] ;  /* 0x00008a00ff40ab82 */ /* 0x000e220000000a00 */
[----:B------:R-:W-:Y:S01]  /*1490*/  F2FP.F16.F32.PACK_AB R38, R38, R10 ;  /* 0x0000000a2626723e */ /* 0x000fe200000000ff */
[-C--:B------:R-:W-:Y:S01]  /*14a0*/  @P1 FMUL R0, R0, R8.reuse ;  /* 0x0000000800001220 */ /* 0x080fe20000400000 */
[----:B------:R-:W-:Y:S01]  /*14b0*/  F2FP.F16.F32.PACK_AB R39, R58, R11 ;  /* 0x0000000b3a27723e */ /* 0x000fe200000000ff */
[----:B------:R-:W-:Y:S01]  /*14c0*/  @P1 FMUL R36, R36, R8 ;  /* 0x0000000824241220 */ /* 0x000fe20000400000 */
[----:B------:R-:W-:Y:S01]  /*14d0*/  @P0 FMNMX R6, R6, |R54|, !PT ;  /* 0x4000003606060209 */ /* 0x000fe20007800000 */
[-C--:B------:R-:W-:Y:S01]  /*14e0*/  @P1 FMUL R48, R48, R8.reuse ;  /* 0x0000000830301220 */ /* 0x080fe20000400000 */
[----:B------:R-:W-:Y:S01]  /*14f0*/  @P1 FMUL R49, R49, R8 ;  /* 0x0000000831311220 */ /* 0x000fe20000400000 */
[----:B------:R-:W1:Y:S01]  /*1500*/  @!P2 LDC.64 R10, c[0x0][0x230] ;  /* 0x00008c00ff0aab82 */ /* 0x000e620000000a00 */
[----:B------:R-:W-:Y:S01]  /*1510*/  F2FP.F16.F32.PACK_AB R36, R36, R0 ;  /* 0x000000002424723e */ /* 0x000fe200000000ff */
[----:B------:R-:W-:Y:S01]  /*1520*/  @P1 FMUL R9, R9, R8 ;  /* 0x0000000809091220 */ /* 0x000fe20000400000 */
[----:B------:R-:W-:Y:S01]  /*1530*/  @P0 FMNMX R6, R6, |R44|, !PT ;  /* 0x4000002c06060209 */ /* 0x000fe20007800000 */
[-C--:B------:R-:W-:Y:S01]  /*1540*/  @P1 FMUL R37, R37, R8.reuse ;  /* 0x0000000825251220 */ /* 0x080fe20000400000 */
[-C--:B------:R-:W-:Y:S01]  /*1550*/  @P1 FMUL R40, R40, R8.reuse ;  /* 0x0000000828281220 */ /* 0x080fe20000400000 */
[-C--:B------:R-:W-:Y:S01]  /*1560*/  @P1 FMUL R59, R59, R8.reuse ;  /* 0x000000083b3b1220 */ /* 0x080fe20000400000 */
[----:B------:R-:W-:Y:S01]  /*1570*/  @P0 FMNMX R6, R6, |R55|, !PT ;  /* 0x4000003706060209 */ /* 0x000fe20007800000 */
[----:B------:R-:W2:Y:S01]  /*1580*/  LDC R0, c[0x0][0x210] ;  /* 0x00008400ff007b82 */ /* 0x000ea20000000800 */
        /* <DEDUP_REMOVED lines=13> */
[----:B------:R-:W-:Y:S01]  /*1660*/  @P1 FMUL R46, R46, R8 ;  /* 0x000000082e2e1220 */ /* 0x000fe20000400000 */
[----:B0-----:R-:W-:Y:S01]  /*1670*/  @!P2 IMAD.WIDE R64, R5, 0x4, R64 ;  /* 0x000000040540a825 */ /* 0x001fe200078e0240 */
[----:B------:R-:W-:-:S02]  /*1680*/  F2FP.F16.F32.PACK_AB R48, R49, R48 ;  /* 0x000000303130723e */ /* 0x000fc400000000ff */
[----:B------:R-:W-:Y:S01]  /*1690*/  F2FP.F16.F32.PACK_AB R37, R37, R9 ;  /* 0x000000092525723e */ /* 0x000fe200000000ff */
[----:B-1----:R-:W-:Y:S01]  /*16a0*/  @!P2 IMAD.WIDE R10, R5, 0x4, R10 ;  /* 0x00000004050aa825 */ /* 0x002fe200078e020a */
[----:B------:R-:W-:Y:S01]  /*16b0*/  F2FP.F16.F32.PACK_AB R49, R59, R40 ;  /* 0x000000283b31723e */ /* 0x000fe200000000ff */
[----:B------:R1:W-:Y:S01]  /*16c0*/  @!P2 STG.E desc[UR4][R64.64], R47 ;  /* 0x0000002f4000a986 */ /* 0x0003e2000c101904 */
[----:B------:R-:W-:Y:S02]  /*16d0*/  F2FP.F16.F32.PACK_AB R50, R41, R50 ;  /* 0x000000322932723e */ /* 0x000fe400000000ff */
[----:B------:R-:W-:Y:S01]  /*16e0*/  F2FP.F16.F32.PACK_AB R51, R52, R51 ;  /* 0x000000333433723e */ /* 0x000fe200000000ff */
[----:B------:R1:W-:Y:S01]  /*16f0*/  @!P2 STG.E desc[UR4][R10.64], R57 ;  /* 0x000000390a00a986 */ /* 0x0003e2000c101904 */
[----:B------:R-:W-:Y:S02]  /*1700*/  F2FP.F16.F32.PACK_AB R40, R53, R42 ;  /* 0x0000002a3528723e */ /* 0x000fe400000000ff */
[----:B------:R-:W-:Y:S01]  /*1710*/  F2FP.F16.F32.PACK_AB R41, R54, R43 ;  /* 0x0000002b3629723e */ /* 0x000fe200000000ff */
[----:B------:R1:W-:Y:S01]  /*1720*/  STG.E.128 desc[UR4][R60.64], R36 ;  /* 0x000000243c007986 */ /* 0x0003e2000c101d04 */
[----:B------:R-:W-:-:S02]  /*1730*/  F2FP.F16.F32.PACK_AB R42, R55, R44 ;  /* 0x0000002c372a723e */ /* 0x000fc400000000ff */
[----:B------:R-:W-:Y:S01]  /*1740*/  F2FP.F16.F32.PACK_AB R43, R46, R45 ;  /* 0x0000002d2e2b723e */ /* 0x000fe200000000ff */
[----:B------:R1:W-:Y:S01]  /*1750*/  STG.E.128 desc[UR4][R62.64], R48 ;  /* 0x000000303e007986 */ /* 0x0003e2000c101d04 */
[----:B--2---:R-:W-:-:S03]  /*1760*/  LEA R5, R0, R5, 0x2 ;  /* 0x0000000500057211 */ /* 0x004fc600078e10ff */
[----:B------:R1:W-:Y:S01]  /*1770*/  STG.E.128 desc[UR4][R2.64], R40 ;  /* 0x0000002802007986 */ /* 0x0003e2000c101d04 */
[----:B------:R-:W-:-:S13]  /*1780*/  ISETP.GE.AND P0, PT, R5, UR12, PT ;  /* 0x0000000c05007c0c */ /* 0x000fda000bf06270 */
[----:B------:R-:W-:Y:S05]  /*1790*/  @!P0 BRA `(.L_x_10924) ;  /* 0xffffffe800b08947 */ /* 0x000fea000383ffff */
.L_x_10922:
[----:B------:R-:W-:Y:S05]  /*17a0*/  BSYNC B0 ;  /* 0x0000000000007941 */ /* 0x000fea0003800000 */
.L_x_10921:
        /* <DEDUP_REMOVED lines=15> */
.L_x_10951:
        /* <DEDUP_REMOVED lines=28> */
.L_x_10954:
[----:B-1----:R-:W-:-:S07]  /*1a60*/  FMNMX R5, R3, R2, !PT ;  /* 0x0000000203057209 */ /* 0x002fce0007800000 */
.L_x_10928:
[----:B------:R-:W-:Y:S05]  /*1a70*/  BSYNC B0 ;  /* 0x0000000000007941 */ /* 0x000fea0003800000 */
.L_x_10927:
[----:B------:R-:W-:Y:S01]  /*1a80*/  ISETP.NE.AND P0, PT, R7, RZ, PT ;  /* 0x000000ff0700720c */ /* 0x000fe20003f05270 */
[----:B------:R-:W-:-:S12]  /*1a90*/  BSSY B0, `(.L_x_10925) ;  /* 0x0000004000007945 */ /* 0x000fd80003800000 */
[----:B------:R-:W-:Y:S05]  /*1aa0*/  @P0 BRA `(.L_x_10930) ;  /* 0x0000000000080947 */ /* 0x000fea0003800000 */
[----:B0-----:R-:W0:Y:S02]  /*1ab0*/  LDC.64 R2, c[0x0][0x288] ;  /* 0x0000a200ff027b82 */ /* 0x001e240000000a00 */
[----:B0-----:R1:W-:Y:S02]  /*1ac0*/  REDG.E.MAX.S32.STRONG.GPU desc[UR4][R2.64], R5 ;  /* 0x000000050200798e */ /* 0x0013e4000d10e384 */
.L_x_10930:
[----:B------:R-:W-:Y:S05]  /*1ad0*/  BSYNC B0 ;  /* 0x0000000000007941 */ /* 0x000fea0003800000 */
.L_x_10925:
        /* <DEDUP_REMOVED lines=12> */
[----:B01----:R-:W-:Y:S05]  /*1ba0*/  CALL.REL.NOINC `($__internal_163_$__cuda_sm20_rcp_rn_f32_slowpath) ;  /* 0x0000000c00087944 */ /* 0x003fea0003c00000 */
[----:B------:R-:W-:Y:S01]  /*1bb0*/  MOV R5, R0 ;  /* 0x0000000000057202 */ /* 0x000fe20000000f00 */
[----:B------:R-:W-:Y:S06]  /*1bc0*/  BRA `(.L_x_10932) ;  /* 0x0000000000107947 */ /* 0x000fec0003800000 */
.L_x_10931:
[----:B-1----:R-:W1:Y:S02]  /*1bd0*/  MUFU.RCP R5, R8 ;  /* 0x0000000800057308 */ /* 0x002e640000001000 */
[----:B-1----:R-:W-:-:S04]  /*1be0*/  FFMA R0, R5, R8, -1 ;  /* 0xbf80000005007423 */ /* 0x002fc80000000008 */
[----:B------:R-:W-:-:S04]  /*1bf0*/  FADD.FTZ R0, -R0, -RZ ;  /* 0x800000ff00007221 */ /* 0x000fc80000010100 */
[----:B------:R-:W-:-:S07]  /*1c00*/  FFMA R5, R5, R0, R5 ;  /* 0x0000000005057223 */ /* 0x000fce0000000005 */
.L_x_10932:
[----:B0-----:R-:W0:Y:S02]  /*1c10*/  LDC.64 R2, c[0x0][0x280] ;  /* 0x0000a000ff027b82 */ /* 0x001e240000000a00 */
[----:B0-----:R-:W-:Y:S01]  /*1c20*/  STG.E desc[UR4][R2.64], R5 ;  /* 0x0000000502007986 */ /* 0x001fe2000c101904 */
[----:B------:R-:W-:Y:S05]  /*1c30*/  EXIT ;  /* 0x000000000000794d */ /* 0x000fea0003800000 */
.L_x_10923:
[----:B------:R-:W-:Y:S01]  /*1c40*/  HFMA2.MMA R59, -RZ, RZ, 0, 5.9604644775390625e-08 ;  /* 0x00000001ff3b7435 */ /* 0x000fe200000001ff */
[----:B------:R-:W-:Y:S01]  /*1c50*/  BSSY B1, `(.L_x_10933) ;  /* 0x0000006000017945 */ /* 0x000fe20003800000 */
[----:B------:R-:W-:Y:S02]  /*1c60*/  MOV R58, 0x1f ;  /* 0x0000001f003a7802 */ /* 0x000fe40000000f00 */
[----:B------:R-:W-:-:S07]  /*1c70*/  MOV R57, 0xffffffff ;  /* 0xffffffff00397802 */ /* 0x000fce0000000f00 */
[----:B-----5:R-:W-:Y:S05]  /*1c80*/  WARPSYNC.COLLECTIVE R57, `(.L_x_10934) ;  /* 0x0000000039087348 */ /* 0x020fea0003c00000 */
[----:B------:R0:W1:Y:S02]  /*1c90*/  SHFL.BFLY P0, R57, R60, R59, R58 ;  /* 0x0c00003b3c397389 */ /* 0x000064000000003a */
[----:B01---5:R-:W-:Y:S01]  /*1ca0*/  ENDCOLLECTIVE ;  /* 0x000000000000791b */ /* 0x023fe20003800000 */
.L_x_10934:
[----:B------:R-:W-:Y:S05]  /*1cb0*/  BSYNC B1 ;  /* 0x0000000000017941 */ /* 0x000fea0003800000 */
.L_x_10933:
[----:B------:R-:W-:Y:S01]  /*1cc0*/  FADD R60, R60, R57 ;  /* 0x000000393c3c7221 */ /* 0x000fe20000000000 */
[----:B------:R-:W-:Y:S01]  /*1cd0*/  HFMA2.MMA R59, -RZ, RZ, 0, 1.1920928955078125e-07 ;  /* 0x00000002ff3b7435 */ /* 0x000fe200000001ff */
[----:B------:R-:W-:Y:S02]  /*1ce0*/  MOV R57, 0xffffffff ;  /* 0xffffffff00397802 */ /* 0x000fe40000000f00 */
[----:B------:R-:W-:-:S08]  /*1cf0*/  MOV R58, 0x1f ;  /* 0x0000001f003a7802 */ /* 0x000fd00000000f00 */
[----:B------:R-:W-:Y:S05]  /*1d00*/  WARPSYNC.COLLECTIVE R57, `(.L_x_10935) ;  /* 0x0000000039087348 */ /* 0x000fea0003c00000 */
[----:B------:R0:W1:Y:S02]  /*1d10*/  SHFL.BFLY P0, R57, R60, R59, R58 ;  /* 0x0c00003b3c397389 */ /* 0x000064000000003a */
[----:B01----:R-:W-:Y:S01]  /*1d20*/  ENDCOLLECTIVE ;  /* 0x000000000000791b */ /* 0x003fe20003800000 */
.L_x_10935:
        /* <DEDUP_REMOVED lines=8> */
.L_x_10936:
        /* <DEDUP_REMOVED lines=8> */
.L_x_10937:
        /* <DEDUP_REMOVED lines=8> */
.L_x_10938:
[----:B------:R-:W-:Y:S01]  /*1eb0*/  HFMA2.MMA R59, -RZ, RZ, 0, 5.9604644775390625e-08 ;  /* 0x00000001ff3b7435 */ /* 0x000fe200000001ff */
[----:B------:R-:W-:-:S05]  /*1ec0*/  MOV R64, R57 ;  /* 0x0000003900407202 */ /* 0x000fca0000000f00 */
        /* <DEDUP_REMOVED lines=55> */
.L_x_10939:
        /* <DEDUP_REMOVED lines=8> */
.L_x_10940:
        /* <DEDUP_REMOVED lines=8> */
.L_x_10941:
        /* <DEDUP_REMOVED lines=8> */
.L_x_10942:
        /* <DEDUP_REMOVED lines=8> */
.L_x_10943:
[----:B------:R-:W-:Y:S01]  /*2440*/  MOV R65, R57 ;  /* 0x0000003900417202 */ /* 0x000fe20000000f00 */
[----:B------:R-:W-:Y:S06]  /*2450*/  BRA `(.L_x_10944) ;  /* 0xffffffe400847947 */ /* 0x000fec000383ffff */
.L_x_10926:
[----:B------:R-:W-:Y:S01]  /*2460*/  HFMA2.MMA R4, -RZ, RZ, 0, 9.5367431640625e-07 ;  /* 0x00000010ff047435 */ /* 0x000fe200000001ff */
[----:B------:R-:W-:Y:S01]  /*2470*/  BSSY B0, `(.L_x_10945) ;  /* 0x0000006000007945 */ /* 0x000fe20003800000 */
[----:B-1----:R-:W-:Y:S02]  /*2480*/  MOV R11, 0x1f ;  /* 0x0000001f000b7802 */ /* 0x002fe40000000f00 */
[----:B------:R-:W-:-:S07]  /*2490*/  MOV R57, 0xffffffff ;  /* 0xffffffff00397802 */ /* 0x000fce0000000f00 */
[----:B-----5:R-:W-:Y:S05]  /*24a0*/  WARPSYNC.COLLECTIVE R57, `(.L_x_10946) ;  /* 0x0000000039087348 */ /* 0x020fea0003c00000 */
[----:B------:R0:W1:Y:S02]  /*24b0*/  SHFL.DOWN P0, R9, R6, R4, R11 ;  /* 0x0800000406097389 */ /* 0x000064000000000b */
[----:B01---5:R-:W-:Y:S01]  /*24c0*/  ENDCOLLECTIVE ;  /* 0x000000000000791b */ /* 0x023fe20003800000 */
.L_x_10946:
[----:B------:R-:W-:Y:S05]  /*24d0*/  BSYNC B0 ;  /* 0x0000000000007941 */ /* 0x000fea0003800000 */
.L_x_10945:
        /* <DEDUP_REMOVED lines=9> */
.L_x_10947:
[----:B------:R-:W-:Y:S01]  /*2570*/  HFMA2.MMA R4, -RZ, RZ, 0, 2.384185791015625e-07 ;  /* 0x00000004ff047435 */ /* 0x000fe200000001ff */
[----:B------:R-:W-:-:S04]  /*2580*/  MOV R0, R9 ;  /* 0x0000000900007202 */ /* 0x000fc80000000f00 */
[----:B------:R-:W-:-:S04]  /*2590*/  FMNMX R0, R3, R0, !PT ;  /* 0x0000000003007209 */ /* 0x000fc80007800000 */
[----:B------:R-:W-:-:S07]  /*25a0*/  MOV R6, R0 ;  /* 0x0000000000067202 */ /* 0x000fce0000000f00 */
[----:B------:R-:W-:Y:S05]  /*25b0*/  WARPSYNC.COLLECTIVE R57, `(.L_x_10948) ;  /* 0x0000000039087348 */ /* 0x000fea0003c00000 */
[----:B------:R0:W1:Y:S02]  /*25c0*/  SHFL.DOWN P0, R9, R6, R4, R11 ;  /* 0x0800000406097389 */ /* 0x000064000000000b */
[----:B01----:R-:W-:Y:S01]  /*25d0*/  ENDCOLLECTIVE ;  /* 0x000000000000791b */ /* 0x003fe20003800000 */
.L_x_10948:
[----:B------:R-:W-:Y:S01]  /*25e0*/  HFMA2.MMA R4, -RZ, RZ, 0, 1.1920928955078125e-07 ;  /* 0x00000002ff047435 */ /* 0x000fe200000001ff */
[----:B------:R-:W-:-:S04]  /*25f0*/  MOV R5, R9 ;  /* 0x0000000900057202 */ /* 0x000fc80000000f00 */
[----:B------:R-:W-:-:S04]  /*2600*/  FMNMX R5, R0, R5, !PT ;  /* 0x0000000500057209 */ /* 0x000fc80007800000 */
[----:B------:R-:W-:-:S07]  /*2610*/  MOV R6, R5 ;  /* 0x0000000500067202 */ /* 0x000fce0000000f00 */
[----:B------:R-:W-:Y:S05]  /*2620*/  WARPSYNC.COLLECTIVE R57, `(.L_x_10949) ;  /* 0x0000000039087348 */ /* 0x000fea0003c00000 */
[----:B------:R0:W1:Y:S02]  /*2630*/  SHFL.DOWN P0, R9, R6, R4, R11 ;  /* 0x0800000406097389 */ /* 0x000064000000000b */
[----:B01----:R-:W-:Y:S01]  /*2640*/  ENDCOLLECTIVE ;  /* 0x000000000000791b */ /* 0x003fe20003800000 */
.L_x_10949:
[----:B------:R-:W-:Y:S01]  /*2650*/  HFMA2.MMA R4, -RZ, RZ, 0, 5.9604644775390625e-08 ;  /* 0x00000001ff047435 */ /* 0x000fe200000001ff */
[----:B------:R-:W-:-:S04]  /*2660*/  MOV R2, R9 ;  /* 0x0000000900027202 */ /* 0x000fc80000000f00 */
[----:B------:R-:W-:-:S04]  /*2670*/  FMNMX R2, R5, R2, !PT ;  /* 0x0000000205027209 */ /* 0x000fc80007800000 */
[----:B------:R-:W-:-:S07]  /*2680*/  MOV R6, R2 ;  /* 0x0000000200067202 */ /* 0x000fce0000000f00 */
[----:B------:R-:W-:Y:S05]  /*2690*/  WARPSYNC.COLLECTIVE R57, `(.L_x_10950) ;  /* 0x0000000039087348 */ /* 0x000fea0003c00000 */
[----:B------:R0:W1:Y:S02]  /*26a0*/  SHFL.DOWN P0, R9, R6, R4, R11 ;  /* 0x0800000406097389 */ /* 0x000064000000000b */
[----:B01----:R-:W-:Y:S01]  /*26b0*/  ENDCOLLECTIVE ;  /* 0x000000000000791b */ /* 0x003fe20003800000 */
.L_x_10950:
[----:B------:R-:W-:Y:S05]  /*26c0*/  BRA `(.L_x_10951) ;  /* 0xfffffff000747947 */ /* 0x000fea000383ffff */
.L_x_10929:
[----:B------:R-:W-:Y:S01]  /*26d0*/  HFMA2.MMA R4, -RZ, RZ, 0, 1.1920928955078125e-07 ;  /* 0x00000002ff047435 */ /* 0x000fe200000001ff */
[----:B-1----:R-:W-:Y:S02]  /*26e0*/  MOV R6, R0 ;  /* 0x0000000000067202 */ /* 0x002fe40000000f00 */
[----:B------:R-:W-:Y:S02]  /*26f0*/  MOV R11, 0x1f ;  /* 0x0000001f000b7802 */ /* 0x000fe40000000f00 */
[----:B------:R-:W-:-:S07]  /*2700*/  MOV R57, 0xffffffff ;  /* 0xffffffff00397802 */ /* 0x000fce0000000f00 */
[----:B0----5:R-:W-:Y:S05]  /*2710*/  WARPSYNC.COLLECTIVE R57, `(.L_x_10952) ;  /* 0x0000000039087348 */ /* 0x021fea0003c00000 */
[----:B------:R1:W2:Y:S02]  /*2720*/  SHFL.DOWN P0, R9, R6, R4, R11 ;  /* 0x0800000406097389 */ /* 0x0002a4000000000b */
[----:B012--5:R-:W-:Y:S01]  /*2730*/  ENDCOLLECTIVE ;  /* 0x000000000000791b */ /* 0x027fe20003800000 */
.L_x_10952:
[----:B------:R-:W-:Y:S01]  /*2740*/  HFMA2.MMA R4, -RZ, RZ, 0, 5.9604644775390625e-08 ;  /* 0x00000001ff047435 */ /* 0x000fe200000001ff */
[----:B------:R-:W-:-:S04]  /*2750*/  MOV R3, R9 ;  /* 0x0000000900037202 */ /* 0x000fc80000000f00 */
[----:B------:R-:W-:-:S04]  /*2760*/  FMNMX R3, R3, R0, !PT ;  /* 0x0000000003037209 */ /* 0x000fc80007800000 */
[----:B------:R-:W-:-:S07]  /*2770*/  MOV R6, R3 ;  /* 0x0000000300067202 */ /* 0x000fce0000000f00 */
[----:B------:R-:W-:Y:S05]  /*2780*/  WARPSYNC.COLLECTIVE R57, `(.L_x_10953) ;  /* 0x0000000039087348 */ /* 0x000fea0003c00000 */
[----:B------:R0:W1:Y:S02]  /*2790*/  SHFL.DOWN P0, R9, R6, R4, R11 ;  /* 0x0800000406097389 */ /* 0x000064000000000b */
[----:B01----:R-:W-:Y:S01]  /*27a0*/  ENDCOLLECTIVE ;  /* 0x000000000000791b */ /* 0x003fe20003800000 */
.L_x_10953:
[----:B------:R-:W-:Y:S01]  /*27b0*/  MOV R2, R9 ;  /* 0x0000000900027202 */ /* 0x000fe20000000f00 */
[----:B------:R-:W-:Y:S06]  /*27c0*/  BRA `(.L_x_10954) ;  /* 0xfffffff000a47947 */ /* 0x000fec000383ffff */
        .weak           $__internal_163_$__cuda_sm20_rcp_rn_f32_slowpath
        .type           $__internal_163_$__cuda_sm20_rcp_rn_f32_slowpath,@function
        .size           $__internal_163_$__cuda_sm20_rcp_rn_f32_slowpath,(.L_x_14499 - $__internal_163_$__cuda_sm20_rcp_rn_f32_slowpath)
$__internal_163_$__cuda_sm20_rcp_rn_f32_slowpath:
        /* <DEDUP_REMOVED lines=15> */
.L_x_10955:
        /* <DEDUP_REMOVED lines=33> */
.L_x_10957:
[----:B------:R0:W1:Y:S02]  /*2ad0*/  MUFU.RCP R0, R8 ;  /* 0x0000000800007308 */ /* 0x0000640000001000 */
.L_x_10956:
[----:B------:R-:W-:Y:S02]  /*2ae0*/  MOV R2, R6 ;  /* 0x0000000600027202 */ /* 0x000fe40000000f00 */
[----:B------:R-:W-:-:S04]  /*2af0*/  MOV R3, 0x0 ;  /* 0x0000000000037802 */ /* 0x000fc80000000f00 */
[----:B0123--:R-:W-:Y:S05]  /*2b00*/  RET.REL.NODEC R2 `(_ZN18transformer_engine13normalization19ln_fwd_tuned_kernelINS0_13Kernel_traitsI6__halfS3_S3_fjLj768ELj1ELj4ELj1ELj16ENS0_18Kernel_traits_baseILj768ES3_S3_S3_fjLj128EEEEEEEvNS0_19ForwardKernelParamsE) ;  /* 0xffffffd4023c7950 */ /* 0x00ffea0003c3ffff */
.L_x_10958:
        /* <DEDUP_REMOVED lines=15> */
.L_x_14499:


//--------------------- .text._ZN18transformer_engine13normalization19ln_fwd_tuned_kernelINS0_13Kernel_traitsIffffjLj768ELj1ELj4ELj1ELj16ENS0_18Kernel_traits_baseILj768EffffjLj128EEEEEEEvNS0_19ForwardKernelParamsE --------------------------
	.section	.text._ZN18transformer_engine13normalization19ln_fwd_tuned_kernelINS0_13Kernel_traitsIffffjLj768ELj1ELj4ELj1ELj16ENS0_18Kernel_traits_baseILj768EffffjLj128EEEEEEEvNS0_19ForwardKernelParamsE,"ax",@progbits
	.align	128
        .global         _ZN18transformer_engine13normalization19ln_fwd_tuned_kernelINS0_13Kernel_traitsIffffjLj768ELj1ELj4ELj1ELj16ENS0_18Kernel_traits_baseILj768EffffjLj128EEEEEEEvNS0_19ForwardKernelParamsE
        .type           _ZN18transformer_engine13normalization19ln_fwd_tuned_kernelINS0_13Kernel_traitsIffffjLj768ELj1ELj4ELj1ELj16ENS0_18Kernel_traits_baseILj768EffffjLj128EEEEEEEvNS0_19ForwardKernelParamsE,@function
        .size           _ZN18transformer_engine13normalization19ln_fwd_tuned_kernelINS0_13Kernel_traitsIffffjLj768ELj1ELj4ELj1ELj16ENS0_18Kernel_traits_baseILj768EffffjLj128EEEEEEEvNS0_19ForwardKernelParamsE,(.L_x_14500 - _ZN18transformer_engine13normalization19ln_fwd_tuned_kernelINS0_13Kernel_traitsIffffjLj768ELj1ELj4ELj1ELj16ENS0_18Kernel_traits_baseILj768EffffjLj128EEEEEEEvNS0_19ForwardKernelParamsE)
        .other          _ZN18transformer_engine13normalization19ln_fwd_tuned_kernelINS0_13Kernel_traitsIffffjLj768ELj1ELj4ELj1ELj16ENS0_18Kernel_traits_baseILj768EffffjLj128EEEEEEEvNS0_19ForwardKernelParamsE,@"STO_CUDA_ENTRY STV_DEFAULT"
_ZN18transformer_engine13normalization19ln_fwd_tuned_kernelINS0_13Kernel_traitsIffffjLj768ELj1ELj4ELj1ELj16ENS0_18Kernel_traits_baseILj768EffffjLj128EEEEEEEvNS0_19ForwardKernelParamsE:
.text._ZN18transformer_engine13normalization19ln_fwd_tuned_kernelINS0_13Kernel_traitsIffffjLj768ELj1ELj4ELj1ELj16ENS0_18Kernel_traits_baseILj768EffffjLj128EEEEEEEvNS0_19ForwardKernelParamsE:
        /* <DEDUP_REMOVED lines=41> */
.L_x_10962:
[----:B--2---:R-:W0:Y:S01]  /*0290*/  LDC.64 R76, c[0x0][0x220] ;  /* 0x00008800ff4c7b82 */ /* 0x004e220000000a00 */
        /* <DEDUP_REMOVED lines=112> */
.L_x_10982:
        /* <DEDUP_REMOVED lines=8> */
[----:B---3--:R-:W-:-:S06]  /*0a20*/  FFMA R56, R89, 0.001302083372138440609, R56 ;  /* 0x3aaaaaab59387823 */ /* 0x008fcc0000000038 */
[----:B------:R-:W2:Y:S01]  /*0a30*/  @!P2 LDC.64 R88, c[0x0][0x228] ;  /* 0x00008a00ff58ab82 */ /* 0x000ea20000000a00 */
[----:B------:R-:W-:Y:S01]  /*0a40*/  FSETP.GEU.AND P0, PT, |R56|, 1.175494350822287508e-38, PT ;  /* 0x008000003800780b */ /* 0x000fe20003f0e200 */
[----:B-1----:R-:W-:-:S12]  /*0a50*/  @!P2 IMAD.WIDE R86, R81, 0x4, R86 ;  /* 0x000000045156a825 */ /* 0x002fd800078e0256 */
[----:B------:R-:W-:-:S04]  /*0a60*/  @!P0 FMUL R56, R56, 16777216 ;  /* 0x4b80000038388820 */ /* 0x000fc80000400000 */
[----:B------:R-:W1:Y:S01]  /*0a70*/  MUFU.RSQ R85, R56 ;  /* 0x0000003800557308 */ /* 0x000e620000001400 */
[----:B--2---:R-:W-:-:S05]  /*0a80*/  @!P2 IMAD.WIDE R88, R81, 0x4, R88 ;  /* 0x000000045158a825 */ /* 0x004fca00078e0258 */
[----:B------:R2:W-:Y:S01]  /*0a90*/  @!P2 STG.E desc[UR4][R88.64], R84 ;  /* 0x000000545800a986 */ /* 0x0005e2000c101904 */
[----:B-1----:R-:W-:Y:S01]  /*0aa0*/  @!P0 FMUL R85, R85, 4096 ;  /* 0x4580000055558820 */ /* 0x002fe20000400000 */
[----:B------:R-:W-:-:S03]  /*0ab0*/  ISETP.NE.U32.AND P0, PT, RZ, UR6, PT ;  /* 0x00000006ff007c0c */ /* 0x000fc6000bf05070 */
[-C--:B------:R-:W-:Y:S01]  /*0ac0*/  FMUL R0, R0, R85.reuse ;  /* 0x0000005500007220 */ /* 0x080fe20000400000 */
[----:B------:R1:W-:Y:S01]  /*0ad0*/  @!P2 STG.E desc[UR4][R86.64], R85 ;  /* 0x000000555600a986 */ /* 0x0003e2000c101904 */
[----:B------:R-:W-:Y:S01]  /*0ae0*/  ISETP.NE.AND.EX P0, PT, RZ, UR7, PT, P0 ;  /* 0x00000007ff007c0c */ /* 0x000fe2000bf05300 */
[----:B--2---:R-:W-:Y:S01]  /*0af0*/  FADD R89, R10, 1 ;  /* 0x3f8000000a597421 */ /* 0x004fe20000000000 */
[-C--:B------:R-:W-:Y:S01]  /*0b00*/  FMUL R57, R57, R85.reuse ;  /* 0x0000005539397220 */ /* 0x080fe20000400000 */
[----:B------:R-:W-:Y:S01]  /*0b10*/  FFMA R56, R91, R0, R32 ;  /* 0x000000005b387223 */ /* 0x000fe20000000020 */
[----:B------:R-:W-:Y:S01]  /*0b20*/  FADD R0, R11, 1 ;  /* 0x3f8000000b007421 */ /* 0x000fe20000000000 */
[----:B------:R-:W-:Y:S01]  /*0b30*/  FMUL R58, R58, R85 ;  /* 0x000000553a3a7220 */ /* 0x000fe20000400000 */
[----:B------:R-:W-:Y:S01]  /*0b40*/  FSEL R89, R10, R89, !P3 ;  /* 0x000000590a597208 */ /* 0x000fe20005800000 */
[----:B------:R-:W-:Y:S01]  /*0b50*/  FFMA R57, R90, R57, R33 ;  /* 0x000000395a397223 */ /* 0x000fe20000000021 */
[-C--:B------:R-:W-:Y:S01]  /*0b60*/  FMUL R59, R59, R85.reuse ;  /* 0x000000553b3b7220 */ /* 0x080fe20000400000 */
[----:B------:R-:W-:Y:S01]  /*0b70*/  FSEL R0, R11, R0, !P3 ;  /* 0x000000000b007208 */ /* 0x000fe20005800000 */
[----:B------:R-:W-:Y:S01]  /*0b80*/  FMUL R60, R60, R85 ;  /* 0x000000553c3c7220 */ /* 0x000fe20000400000 */
[----:B-1----:R-:W1:Y:S01]  /*0b90*/  LDC.64 R86, c[0x0][0x258] ;  /* 0x00009600ff567b82 */ /* 0x002e620000000a00 */
[----:B------:R-:W-:Y:S01]  /*0ba0*/  FFMA R58, R89, R58, R34 ;  /* 0x0000003a593a7223 */ /* 0x000fe20000000022 */
[----:B------:R-:W-:Y:S01]  /*0bb0*/  @P0 FMNMX R5, R5, |R56|, !PT ;  /* 0x4000003805050209 */ /* 0x000fe20007800000 */
[----:B------:R-:W-:Y:S01]  /*0bc0*/  FFMA R59, R0, R59, R35 ;  /* 0x0000003b003b7223 */ /* 0x000fe20000000023 */
[----:B------:R-:W-:Y:S01]  /*0bd0*/  FADD R0, R13, 1 ;  /* 0x3f8000000d007421 */ /* 0x000fe20000000000 */
[-C--:B------:R-:W-:Y:S01]  /*0be0*/  @P1 FMUL R56, R56, R2.reuse ;  /* 0x0000000238381220 */ /* 0x080fe20000400000 */
[----:B------:R-:W-:Y:S01]  /*0bf0*/  @P0 FMNMX R5, R5, |R57|, !PT ;  /* 0x4000003905050209 */ /* 0x000fe20007800000 */
[----:B------:R-:W-:Y:S01]  /*0c00*/  @P1 FMUL R57, R57, R2 ;  /* 0x0000000239391220 */ /* 0x000fe20000400000 */
[----:B------:R-:W-:Y:S01]  /*0c10*/  FADD R91, R14, 1 ;  /* 0x3f8000000e5b7421 */ /* 0x000fe20000000000 */
[----:B------:R-:W-:Y:S01]  /*0c20*/  FSEL R0, R13, R0, !P3 ;  /* 0x000000000d007208 */ /* 0x000fe20005800000 */
[----:B------:R-:W-:Y:S01]  /*0c30*/  FMUL R61, R61, R85 ;  /* 0x000000553d3d7220 */ /* 0x000fe20000400000 */
[----:B------:R-:W-:Y:S01]  /*0c40*/  @P0 FMNMX R5, R5, |R58|, !PT ;  /* 0x4000003a05050209 */ /* 0x000fe20007800000 */
[-C--:B------:R-:W-:Y:S01]  /*0c50*/  @P1 FMUL R58, R58, R2.reuse ;  /* 0x000000023a3a1220 */ /* 0x080fe20000400000 */
[----:B------:R-:W-:Y:S01]  /*0c60*/  LOP3.LUT R84, R3, 0x1f, RZ, 0xc0, !PT ;  /* 0x0000001f03547812 */ /* 0x000fe200078ec0ff */
[----:B------:R-:W-:Y:S01]  /*0c70*/  FFMA R61, R0, R61, R37 ;  /* 0x0000003d003d7223 */ /* 0x000fe20000000025 */
[----:B------:R-:W-:Y:S01]  /*0c80*/  @P0 FMNMX R5, R5, |R59|, !PT ;  /* 0x4000003b05050209 */ /* 0x000fe20007800000 */
[----:B------:R-:W-:Y:S01]  /*0c90*/  @P1 FMUL R59, R59, R2 ;  /* 0x000000023b3b1220 */ /* 0x000fe20000400000 */
[----:B------:R-:W-:Y:S01]  /*0ca0*/  FSEL R91, R14, R91, !P3 ;  /* 0x0000005b0e5b7208 */ /* 0x000fe20005800000 */
[----:B------:R-:W-:Y:S01]  /*0cb0*/  FMUL R62, R62, R85 ;  /* 0x000000553e3e7220 */ /* 0x000fe20000400000 */
[----:B------:R-:W-:-:S02]  /*0cc0*/  IMAD R0, R81, 0xc0, R84 ;  /* 0x000000c051007824 */ /* 0x000fc400078e0254 */
[-C--:B------:R-:W-:Y:S01]  /*0cd0*/  FMUL R63, R63, R85.reuse ;  /* 0x000000553f3f7220 */ /* 0x080fe20000400000 */
[-C--:B------:R-:W-:Y:S01]  /*0ce0*/  FMUL R84, R69, R85.reuse ;  /* 0x0000005545547220 */ /* 0x080fe20000400000 */
[----:B------:R-:W-:Y:S01]  /*0cf0*/  FFMA R62, R91, R62, R38 ;  /* 0x0000003e5b3e7223 */ /* 0x000fe20000000026 */
[----:B------:R-:W-:Y:S01]  /*0d00*/  FMUL R69, R76, R85 ;  /* 0x000000554c457220 */ /* 0x000fe20000400000 */
[----:B-1----:R-:W-:-:S04]  /*0d10*/  IMAD.WIDE.U32 R88, R83, 0x10, R86 ;  /* 0x0000001053587825 */ /* 0x002fc800078e0056 */
[----:B------:R-:W-:Y:S01]  /*0d20*/  FADD R83, R12, 1 ;  /* 0x3f8000000c537421 */ /* 0x000fe20000000000 */
[----:B------:R-:W-:Y:S01]  /*0d30*/  IADD3 R93, R0, 0x20, RZ ;  /* 0x00000020005d7810 */ /* 0x000fe20007ffe0ff */
[-C--:B------:R-:W-:Y:S01]  /*0d40*/  FMUL R91, R68, R85.reuse ;  /* 0x00000055445b7220 */ /* 0x080fe20000400000 */
[----:B------:R-:W-:Y:S01]  /*0d50*/  FMUL R68, R75, R85 ;  /* 0x000000554b447220 */ /* 0x000fe20000400000 */
[----:B------:R1:W-:Y:S01]  /*0d60*/  STG.E.128 desc[UR4][R88.64], R56 ;  /* 0x0000003858007986 */ /* 0x0003e2000c101d04 */
[----:B------:R-:W-:Y:S01]  /*0d70*/  FSEL R83, R12, R83, !P3 ;  /* 0x000000530c537208 */ /* 0x000fe20005800000 */
[----:B0-----:R-:W-:-:S04]  /*0d80*/  IMAD.WIDE.U32 R92, R93, 0x10, R86 ;  /* 0x000000105d5c7825 */ /* 0x001fc800078e0056 */
[----:B------:R-:W-:Y:S01]  /*0d90*/  FFMA R60, R83, R60, R36 ;  /* 0x0000003c533c7223 */ /* 0x000fe20000000024 */
[-C--:B------:R-:W-:Y:S01]  /*0da0*/  FMUL R83, R72, R85.reuse ;  /* 0x0000005548537220 */ /* 0x080fe20000400000 */
[----:B------:R-:W-:-:S03]  /*0db0*/  FMUL R72, R79, R85 ;  /* 0x000000554f487220 */ /* 0x000fc60000400000 */
[----:B------:R-:W-:Y:S01]  /*0dc0*/  @P0 FMNMX R5, R5, |R60|, !PT ;  /* 0x4000003c05050209 */ /* 0x000fe20007800000 */
[----:B------:R-:W-:-:S03]  /*0dd0*/  @P1 FMUL R60, R60, R2 ;  /* 0x000000023c3c1220 */ /* 0x000fc60000400000 */
[----:B------:R-:W-:Y:S01]  /*0de0*/  @P0 FMNMX R5, R5, |R61|, !PT ;  /* 0x4000003d05050209 */ /* 0x000fe20007800000 */
[----:B------:R-:W-:Y:S01]  /*0df0*/  @P1 FMUL R61, R61, R2 ;  /* 0x000000023d3d1220 */ /* 0x000fe20000400000 */
[----:B-1----:R-:W-:Y:S02]  /*0e00*/  FADD R56, R15, 1 ;  /* 0x3f8000000f387421 */ /* 0x002fe40000000000 */
[----:B------:R-:W-:Y:S01]  /*0e10*/  @P0 FMNMX R5, R5, |R62|, !PT ;  /* 0x4000003e05050209 */ /* 0x000fe20007800000 */
[----:B------:R-:W-:Y:S01]  /*0e20*/  FADD R57, R16, 1 ;  /* 0x3f80000010397421 */ /* 0x000fe20000000000 */
[----:B------:R-:W-:Y:S01]  /*0e30*/  @P1 FMUL R62, R62, R2 ;  /* 0x000000023e3e1220 */ /* 0x000fe20000400000 */
[-C--:B------:R-:W-:Y:S01]  /*0e40*/  FMUL R59, R64, R85.reuse ;  /* 0x00000055403b7220 */ /* 0x080fe20000400000 */
[----:B------:R-:W-:Y:S01]  /*0e50*/  FSEL R56, R15, R56, !P3 ;  /* 0x000000380f387208 */ /* 0x000fe20005800000 */
[----:B------:R-:W-:Y:S01]  /*0e60*/  FMUL R58, R65, R85 ;  /* 0x00000055413a7220 */ /* 0x000fe20000400000 */
[----:B------:R-:W-:Y:S01]  /*0e70*/  FSEL R57, R16, R57, !P3 ;  /* 0x0000003910397208 */ /* 0x000fe20005800000 */
[-C--:B------:R-:W-:Y:S01]  /*0e80*/  FMUL R65, R70, R85.reuse ;  /* 0x0000005546417220 */ /* 0x080fe20000400000 */
[----:B------:R-:W-:Y:S01]  /*0e90*/  FMUL R89, R66, R85 ;  /* 0x0000005542597220 */ /* 0x000fe20000400000 */
[----:B------:R-:W-:Y:S01]  /*0ea0*/  FFMA R63, R56, R63, R39 ;  /* 0x0000003f383f7223 */ /* 0x000fe20000000027 */
[----:B------:R-:W-:Y:S01]  /*0eb0*/  FADD R56, R17, 1 ;  /* 0x3f80000011387421 */ /* 0x000fe20000000000 */
[----:B------:R-:W-:Y:S01]  /*0ec0*/  FMUL R70, R77, R85 ;  /* 0x000000554d467220 */ /* 0x000fe20000400000 */
[----:B------:R-:W-:-:S04]  /*0ed0*/  IMAD.WIDE.U32 R76, R7, 0x10, R86 ;  /* 0x00000010074c7825 */ /* 0x000fc800078e0056 */
[C---:B------:R-:W-:Y:S01]  /*0ee0*/  FADD R7, R20.reuse, 1 ;  /* 0x3f80000014077421 */ /* 0x040fe20000000000 */
[----:B------:R-:W-:Y:S01]  /*0ef0*/  @P0 FMNMX R5, R5, |R63|, !PT ;  /* 0x4000003f05050209 */ /* 0x000fe20007800000 */
[----:B------:R-:W-:Y:S01]  /*0f00*/  @P1 FMUL R63, R63, R2 ;  /* 0x000000023f3f1220 */ /* 0x000fe20000400000 */
[-C--:B------:R-:W-:Y:S01]  /*0f10*/  FMUL R64, R67, R85.reuse ;  /* 0x0000005543407220 */ /* 0x080fe20000400000 */
[----:B------:R-:W-:Y:S01]  /*0f20*/  FMUL R88, R71, R85 ;  /* 0x0000005547587220 */ /* 0x000fe20000400000 */
[----:B------:R-:W-:Y:S01]  /*0f30*/  FSEL R7, R20, R7, !P3 ;  /* 0x0000000714077208 */ /* 0x000fe20005800000 */
[-C--:B------:R-:W-:Y:S01]  /*0f40*/  FMUL R67, R74, R85.reuse ;  /* 0x000000554a437220 */ /* 0x080fe20000400000 */
[----:B------:R0:W-:Y:S01]  /*0f50*/  STG.E.128 desc[UR4][R92.64], R60 ;  /* 0x0000003c5c007986 */ /* 0x0001e2000c101d04 */
[----:B------:R-:W-:Y:S01]  /*0f60*/  FMUL R71, R78, R85 ;  /* 0x000000554e477220 */ /* 0x000fe20000400000 */
[----:B------:R-:W-:-:S04]  /*0f70*/  IMAD.WIDE.U32 R74, R82, 0x10, R86 ;  /* 0x00000010524a7825 */ /* 0x000fc800078e0056 */
[----:B------:R-:W-:Y:S01]  /*0f80*/  FMUL R66, R73, R85 ;  /* 0x0000005549427220 */ /* 0x000fe20000400000 */
[----:B------:R-:W-:-:S04]  /*0f90*/  IMAD.WIDE.U32 R78, R80, 0x10, R86 ;  /* 0x00000010504e7825 */ /* 0x000fc800078e0056 */
[----:B0-----:R-:W-:Y:S01]  /*0fa0*/  FADD R61, R18, 1 ;  /* 0x3f800000123d7421 */ /* 0x001fe20000000000 */
[----:B------:R-:W-:Y:S01]  /*0fb0*/  FSEL R60, R17, R56, !P3 ;  /* 0x00000038113c7208 */ /* 0x000fe20005800000 */
[----:B------:R-:W-:Y:S01]  /*0fc0*/  FFMA R56, R57, R59, R40 ;  /* 0x0000003b39387223 */ /* 0x000fe20000000028 */
[----:B------:R-:W-:Y:S01]  /*0fd0*/  FADD R62, R19, 1 ;  /* 0x3f800000133e7421 */ /* 0x000fe20000000000 */
[----:B------:R-:W-:Y:S01]  /*0fe0*/  IADD3 R63, R0, 0xa0, RZ ;  /* 0x000000a0003f7810 */ /* 0x000fe20007ffe0ff */
        /* <DEDUP_REMOVED lines=12> */
[----:B------:R-:W-:Y:S01]  /*10b0*/  IMAD.WIDE.U32 R86, R63, 0x10, R86 ;  /* 0x000000103f567825 */ /* 0x000fe200078e0056 */
[----:B------:R-:W-:-:S03]  /*10c0*/  FSEL R64, R23, R60, !P3 ;  /* 0x0000003c17407208 */ /* 0x000fc60005800000 */
        /* <DEDUP_REMOVED lines=19> */
[----:B------:R-:W-:Y:S01]  /*1200*/  FSEL R73, R26, R65, !P3 ;  /* 0x000000411a497208 */ /* 0x000fe20005800000 */
[----:B------:R-:W-:Y:S01]  /*1210*/  FFMA R65, R0, R66, R49 ;  /* 0x0000004200417223 */ /* 0x000fe20000000031 */
[----:B------:R-:W-:Y:S01]  /*1220*/  @P0 FMNMX R5, R5, |R63|, !PT ;  /* 0x4000003f05050209 */ /* 0x000fe20007800000 */
[----:B------:R-:W-:Y:S01]  /*1230*/  FADD R7, R28, 1 ;  /* 0x3f8000001c077421 */ /* 0x000fe20000000000 */
[----:B------:R-:W-:Y:S01]  /*1240*/  FADD R0, R29, 1 ;  /* 0x3f8000001d007421 */ /* 0x000fe20000000000 */
[----:B------:R-:W-:Y:S01]  /*1250*/  FFMA R66, R73, R67, R50 ;  /* 0x0000004349427223 */ /* 0x000fe20000000032 */
[----:B------:R-:W-:Y:S01]  /*1260*/  @P0 FMNMX R5, R5, |R64|, !PT ;  /* 0x4000004005050209 */ /* 0x000fe20007800000 */
[----:B------:R-:W-:Y:S01]  /*1270*/  FFMA R67, R80, R68, R51 ;  /* 0x0000004450437223 */ /* 0x000fe20000000033 */
[----:B------:R-:W-:Y:S01]  /*1280*/  FADD R68, R31, 1 ;  /* 0x3f8000001f447421 */ /* 0x000fe20000000000 */
[----:B------:R-:W-:Y:S01]  /*1290*/  FSEL R7, R28, R7, !P3 ;  /* 0x000000071c077208 */ /* 0x000fe20005800000 */
[----:B------:R-:W-:Y:S01]  /*12a0*/  FADD R73, R30, 1 ;  /* 0x3f8000001e497421 */ /* 0x000fe20000000000 */
[----:B------:R-:W-:Y:S01]  /*12b0*/  @P0 FMNMX R5, R5, |R65|, !PT ;  /* 0x4000004105050209 */ /* 0x000fe20007800000 */
[----:B------:R-:W-:Y:S01]  /*12c0*/  @P1 FMUL R58, R58, R2 ;  /* 0x000000023a3a1220 */ /* 0x000fe20000400000 */
[----:B------:R-:W-:Y:S01]  /*12d0*/  FSEL R0, R29, R0, !P3 ;  /* 0x000000001d007208 */ /* 0x000fe20005800000 */
[----:B------:R-:W-:Y:S01]  /*12e0*/  @P1 FMUL R59, R59, R2 ;  /* 0x000000023b3b1220 */ /* 0x000fe20000400000 */
[----:B------:R-:W-:Y:S01]  /*12f0*/  FSEL R80, R31, R68, !P3 ;  /* 0x000000441f507208 */ /* 0x000fe20005800000 */
[----:B------:R-:W-:Y:S01]  /*1300*/  FFMA R68, R7, R69, R52 ;  /* 0x0000004507447223 */ /* 0x000fe20000000034 */
[----:B------:R-:W-:Y:S01]  /*1310*/  @P0 FMNMX R5, R5, |R66|, !PT ;  /* 0x4000004205050209 */ /* 0x000fe20007800000 */
[----:B------:R-:W-:Y:S01]  /*1320*/  FFMA R69, R0, R70, R53 ;  /* 0x0000004600457223 */ /* 0x000fe20000000035 */
[----:B------:R-:W-:Y:S01]  /*1330*/  FSEL R73, R30, R73, !P3 ;  /* 0x000000491e497208 */ /* 0x000fe20005800000 */
[----:B------:R-:W0:Y:S01]  /*1340*/  LDC R0, c[0x0][0x210] ;  /* 0x00008400ff007b82 */ /* 0x000e220000000800 */
[----:B------:R-:W-:Y:S01]  /*1350*/  @P0 FMNMX R5, R5, |R67|, !PT ;  /* 0x4000004305050209 */ /* 0x000fe20007800000 */
[-C--:B------:R-:W-:Y:S01]  /*1360*/  @P1 FMUL R60, R60, R2.reuse ;  /* 0x000000023c3c1220 */ /* 0x080fe20000400000 */
[----:B------:R-:W-:Y:S01]  /*1370*/  @P1 FMUL R61, R61, R2 ;  /* 0x000000023d3d1220 */ /* 0x000fe20000400000 */
[----:B------:R-:W-:Y:S01]  /*1380*/  FFMA R70, R73, R71, R54 ;  /* 0x0000004749467223 */ /* 0x000fe20000000036 */
[----:B------:R-:W-:Y:S01]  /*1390*/  @P0 FMNMX R5, R5, |R68|, !PT ;  /* 0x4000004405050209 */ /* 0x000fe20007800000 */
[----:B------:R-:W-:Y:S01]  /*13a0*/  FFMA R71, R80, R72, R55 ;  /* 0x0000004850477223 */ /* 0x000fe20000000037 */
[-C--:B------:R-:W-:Y:S01]  /*13b0*/  @P1 FMUL R62, R62, R2.reuse ;  /* 0x000000023e3e1220 */ /* 0x080fe20000400000 */
        /* <DEDUP_REMOVED lines=12> */
[----:B------:R2:W-:Y:S04]  /*1480*/  STG.E.128 desc[UR4][R74.64], R56 ;  /* 0x000000384a007986 */ /* 0x0005e8000c101d04 */
[----:B------:R2:W-:Y:S01]  /*1490*/  STG.E.128 desc[UR4][R76.64], R60 ;  /* 0x0000003c4c007986 */ /* 0x0005e2000c101d04 */
[----:B0-----:R-:W-:-:S03]  /*14a0*/  LEA R81, R0, R81, 0x2 ;  /* 0x0000005100517211 */ /* 0x001fc600078e10ff */
[----:B------:R2:W-:Y:S01]  /*14b0*/  STG.E.128 desc[UR4][R78.64], R64 ;  /* 0x000000404e007986 */ /* 0x0005e2000c101d04 */
[----:B------:R-:W-:-:S03]  /*14c0*/  ISETP.GE.AND P0, PT, R81, UR10, PT ;  /* 0x0000000a51007c0c */ /* 0x000fc6000bf06270 */
[----:B------:R2:W-:Y:S10]  /*14d0*/  STG.E.128 desc[UR4][R86.64], R68 ;  /* 0x0000004456007986 */ /* 0x0005f4000c101d04 */
[----:B------:R-:W-:Y:S05]  /*14e0*/  @!P0 BRA `(.L_x_10962) ;  /* 0xffffffec00688947 */ /* 0x000fea000383ffff */
.L_x_10960:
[----:B------:R-:W-:Y:S05]  /*14f0*/  BSYNC B0 ;  /* 0x0000000000007941 */ /* 0x000fea0003800000 */
.L_x_10959:
        /* <DEDUP_REMOVED lines=15> */
.L_x_10989:
        /* <DEDUP_REMOVED lines=28> */
.L_x_10992:
[----:B-1----:R-:W-:-:S07]  /*17b0*/  FMNMX R7, R5, R4, !PT ;  /* 0x0000000405077209 */ /* 0x002fce0007800000 */
.L_x_10966:
[----:B------:R-:W-:Y:S05]  /*17c0*/  BSYNC B0 ;  /* 0x0000000000007941 */ /* 0x000fea0003800000 */
.L_x_10965:
[----:B------:R-:W-:Y:S01]  /*17d0*/  ISETP.NE.AND P0, PT, R3, RZ, PT ;  /* 0x000000ff0300720c */ /* 0x000fe20003f05270 */
[----:B------:R-:W-:-:S12]  /*17e0*/  BSSY B0, `(.L_x_10963) ;  /* 0x0000004000007945 */ /* 0x000fd80003800000 */
[----:B------:R-:W-:Y:S05]  /*17f0*/  @P0 BRA `(.L_x_10968) ;  /* 0x0000000000080947 */ /* 0x000fea0003800000 */
[----:B0-----:R-:W0:Y:S02]  /*1800*/  LDC.64 R4, c[0x0][0x288] ;  /* 0x0000a200ff047b82 */ /* 0x001e240000000a00 */
[----:B0-----:R1:W-:Y:S02]  /*1810*/  REDG.E.MAX.S32.STRONG.GPU desc[UR4][R4.64], R7 ;  /* 0x000000070400798e */ /* 0x0013e4000d10e384 */
.L_x_10968:
[----:B------:R-:W-:Y:S05]  /*1820*/  BSYNC B0 ;  /* 0x0000000000007941 */ /* 0x000fea0003800000 */
.L_x_10963:
        /* <DEDUP_REMOVED lines=14> */
[----:B0-2---:R-:W-:Y:S05]  /*1910*/  CALL.REL.NOINC `($__internal_164_$__cuda_sm20_rcp_rn_f32_slowpath) ;  /* 0x0000000800c07944 */ /* 0x005fea0003c00000 */
[----:B------:R-:W-:Y:S01]  /*1920*/  MOV R5, R0 ;  /* 0x0000000000057202 */ /* 0x000fe20000000f00 */
[----:B------:R-:W-:Y:S06]  /*1930*/  BRA `(.L_x_10970) ;  /* 0x0000000000107947 */ /* 0x000fec0003800000 */
.L_x_10969:
[----:B01----:R-:W0:Y:S02]  /*1940*/  MUFU.RCP R5, R2 ;  /* 0x0000000200057308 */ /* 0x003e240000001000 */
[----:B0-----:R-:W-:-:S04]  /*1950*/  FFMA R0, R5, R2, -1 ;  /* 0xbf80000005007423 */ /* 0x001fc80000000002 */
[----:B------:R-:W-:-:S04]  /*1960*/  FADD.FTZ R0, -R0, -RZ ;  /* 0x800000ff00007221 */ /* 0x000fc80000010100 */
[----:B------:R-:W-:-:S07]  /*1970*/  FFMA R5, R5, R0, R5 ;  /* 0x0000000005057223 */ /* 0x000fce0000000005 */
.L_x_10970:
[----:B------:R-:W0:Y:S02]  /*1980*/  LDC.64 R2, c[0x0][0x280] ;  /* 0x0000a000ff027b82 */ /* 0x000e240000000a00 */
[----:B0-----:R-:W-:Y:S01]  /*1990*/  STG.E desc[UR4][R2.64], R5 ;  /* 0x0000000502007986 */ /* 0x001fe2000c101904 */
[----:B------:R-:W-:Y:S05]  /*19a0*/  EXIT ;  /* 0x000000000000794d */ /* 0x000fea0003800000 */
.L_x_10961:
[----:B------:R-:W-:Y:S01]  /*19b0*/  HFMA2.MMA R87, -RZ, RZ, 0, 5.9604644775390625e-08 ;  /* 0x00000001ff577435 */ /* 0x000fe200000001ff */
[----:B------:R-:W-:Y:S01]  /*19c0*/  BSSY B1, `(.L_x_10971) ;  /* 0x0000006000017945 */ /* 0x000fe20003800000 */
[----:B------:R-:W-:Y:S02]  /*19d0*/  MOV R86, 0x1f ;  /* 0x0000001f00567802 */ /* 0x000fe40000000f00 */
[----:B------:R-:W-:-:S07]  /*19e0*/  MOV R85, 0xffffffff ;  /* 0xffffffff00557802 */ /* 0x000fce0000000f00 */
[----:B-1---5:R-:W-:Y:S05]  /*19f0*/  WARPSYNC.COLLECTIVE R85, `(.L_x_10972) ;  /* 0x0000000055087348 */ /* 0x022fea0003c00000 */
[----:B------:R0:W2:Y:S02]  /*1a00*/  SHFL.BFLY P0, R89, R88, R87, R86 ;  /* 0x0c00005758597389 */ /* 0x0000a40000000056 */
[----:B012--5:R-:W-:Y:S01]  /*1a10*/  ENDCOLLECTIVE ;  /* 0x000000000000791b */ /* 0x027fe20003800000 */
.L_x_10972:
[----:B------:R-:W-:Y:S05]  /*1a20*/  BSYNC B1 ;  /* 0x0000000000017941 */ /* 0x000fea0003800000 */
.L_x_10971:
[----:B------:R-:W-:Y:S01]  /*1a30*/  HFMA2.MMA R87, -RZ, RZ, 0, 1.1920928955078125e-07 ;  /* 0x00000002ff577435 */ /* 0x000fe200000001ff */
[----:B------:R-:W-:Y:S01]  /*1a40*/  FADD R88, R88, R89 ;  /* 0x0000005958587221 */ /* 0x000fe20000000000 */
[----:B------:R-:W-:Y:S02]  /*1a50*/  MOV R86, 0x1f ;  /* 0x0000001f00567802 */ /* 0x000fe40000000f00 */
[----:B------:R-:W-:-:S07]  /*1a60*/  MOV R85, 0xffffffff ;  /* 0xffffffff00557802 */ /* 0x000fce0000000f00 */
[----:B------:R-:W-:Y:S05]  /*1a70*/  WARPSYNC.COLLECTIVE R85, `(.L_x_10973) ;  /* 0x0000000055087348 */ /* 0x000fea0003c00000 */
[----:B------:R0:W1:Y:S02]  /*1a80*/  SHFL.BFLY P0, R89, R88, R87, R86 ;  /* 0x0c00005758597389 */ /* 0x0000640000000056 */
[----:B01----:R-:W-:Y:S01]  /*1a90*/  ENDCOLLECTIVE ;  /* 0x000000000000791b */ /* 0x003fe20003800000 */
.L_x_10973:
[----:B------:R-:W-:Y:S01]  /*1aa0*/  HFMA2.MMA R87, -RZ, RZ, 0, 2.384185791015625e-07 ;  /* 0x00000004ff577435 */ /* 0x000fe200000001ff */
[----:B------:R-:W-:-:S05]  /*1ab0*/  FADD R90, R88, R89 ;  /* 0x00000059585a7221 */ /* 0x000fca0000000000 */
[----:B------:R-:W-:-:S07]  /*1ac0*/  MOV R88, R90 ;  /* 0x0000005a00587202 */ /* 0x000fce0000000f00 */
[----:B------:R-:W-:Y:S05]  /*1ad0*/  WARPSYNC.COLLECTIVE R85, `(.L_x_10974) ;  /* 0x0000000055087348 */ /* 0x000fea0003c00000 */
[----:B------:R0:W1:Y:S02]  /*1ae0*/  SHFL.BFLY P0, R89, R88, R87, R86 ;  /* 0x0c00005758597389 */ /* 0x0000640000000056 */
[----:B01----:R-:W-:Y:S01]  /*1af0*/  ENDCOLLECTIVE ;  /* 0x000000000000791b */ /* 0x003fe20003800000 */
.L_x_10974:
[----:B------:R-:W-:Y:S01]  /*1b00*/  HFMA2.MMA R87, -RZ, RZ, 0, 4.76837158203125e-07 ;  /* 0x00000008ff577435 */ /* 0x000fe200000001ff */
[----:B------:R-:W-:-:S05]  /*1b10*/  FADD R91, R90, R89 ;  /* 0x000000595a5b7221 */ /* 0x000fca0000000000 */
[----:B------:R-:W-:-:S07]  /*1b20*/  MOV R88, R91 ;  /* 0x0000005b00587202 */ /* 0x000fce0000000f00 */
[----:B------:R-:W-:Y:S05]  /*1b30*/  WARPSYNC.COLLECTIVE R85, `(.L_x_10975) ;  /* 0x0000000055087348 */ /* 0x000fea0003c00000 */
[----:B------:R0:W1:Y:S02]  /*1b40*/  SHFL.BFLY P0, R89, R88, R87, R86 ;  /* 0x0c00005758597389 */ /* 0x0000640000000056 */
[----:B01----:R-:W-:Y:S01]  /*1b50*/  ENDCOLLECTIVE ;  /* 0x000000000000791b */ /* 0x003fe20003800000 */
.L_x_10975:
[----:B------:R-:W-:Y:S01]  /*1b60*/  HFMA2.MMA R87, -RZ, RZ, 0, 9.5367431640625e-07 ;  /* 0x00000010ff577435 */ /* 0x000fe200000001ff */
[----:B------:R-:W-:-:S05]  /*1b70*/  FADD R92, R91, R89 ;  /* 0x000000595b5c7221 */ /* 0x000fca0000000000 */
[----:B------:R-:W-:-:S07]  /*1b80*/  MOV R88, R92 ;  /* 0x0000005c00587202 */ /* 0x000fce0000000f00 */
[----:B------:R-:W-:Y:S05]  /*1b90*/  WARPSYNC.COLLECTIVE R85, `(.L_x_10976) ;  /* 0x0000000055087348 */ /* 0x000fea0003c00000 */
[----:B------:R0:W1:Y:S02]  /*1ba0*/  SHFL.BFLY P0, R89, R88, R87, R86 ;  /* 0x0c00005758597389 */ /* 0x0000640000000056 */
[----:B01----:R-:W-:Y:S01]  /*1bb0*/  ENDCOLLECTIVE ;  /* 0x000000000000791b */ /* 0x003fe20003800000 */
.L_x_10976:
        /* <DEDUP_REMOVED lines=55> */
.L_x_10977:
[----:B------:R-:W-:Y:S01]  /*1f30*/  HFMA2.MMA R87, -RZ, RZ, 0, 1.1920928955078125e-07 ;  /* 0x00000002ff577435 */ /* 0x000fe200000001ff */
[----:B------:R-:W-:-:S05]  /*1f40*/  FADD R56, R88, R89 ;  /* 0x0000005958387221 */ /* 0x000fca0000000000 */
[----:B------:R-:W-:-:S07]  /*1f50*/  MOV R88, R56 ;  /* 0x0000003800587202 */ /* 0x000fce0000000f00 */
[----:B------:R-:W-:Y:S05]  /*1f60*/  WARPSYNC.COLLECTIVE R85, `(.L_x_10978) ;  /* 0x0000000055087348 */ /* 0x000fea0003c00000 */
[----:B------:R0:W1:Y:S02]  /*1f70*/  SHFL.BFLY P0, R89, R88, R87, R86 ;  /* 0x0c00005758597389 */ /* 0x0000640000000056 */
[----:B01----:R-:W-:Y:S01]  /*1f80*/  ENDCOLLECTIVE ;  /* 0x000000000000791b */ /* 0x003fe20003800000 */
.L_x_10978:
[----:B------:R-:W-:Y:S01]  /*1f90*/  HFMA2.MMA R87, -RZ, RZ, 0, 2.384185791015625e-07 ;  /* 0x00000004ff577435 */ /* 0x000fe200000001ff */
[----:B------:R-:W-:-:S05]  /*1fa0*/  FADD R90, R56, R89 ;  /* 0x00000059385a7221 */ /* 0x000fca0000000000 */
[----:B------:R-:W-:-:S07]  /*1fb0*/  MOV R88, R90 ;  /* 0x0000005a00587202 */ /* 0x000fce0000000f00 */
[----:B------:R-:W-:Y:S05]  /*1fc0*/  WARPSYNC.COLLECTIVE R85, `(.L_x_10979) ;  /* 0x0000000055087348 */ /* 0x000fea0003c00000 */
[----:B------:R0:W1:Y:S02]  /*1fd0*/  SHFL.BFLY P0, R89, R88, R87, R86 ;  /* 0x0c00005758597389 */ /* 0x0000640000000056 */
[----:B01----:R-:W-:Y:S01]  /*1fe0*/  ENDCOLLECTIVE ;  /* 0x000000000000791b */ /* 0x003fe20003800000 */
.L_x_10979:
[----:B------:R-:W-:Y:S01]  /*1ff0*/  HFMA2.MMA R87, -RZ, RZ, 0, 4.76837158203125e-07 ;  /* 0x00000008ff577435 */ /* 0x000fe200000001ff */
[----:B------:R-:W-:-:S05]  /*2000*/  FADD R91, R90, R89 ;  /* 0x000000595a5b7221 */ /* 0x000fca0000000000 */
[----:B------:R-:W-:-:S07]  /*2010*/  MOV R88, R91 ;  /* 0x0000005b00587202 */ /* 0x000fce0000000f00 */
[----:B------:R-:W-:Y:S05]  /*2020*/  WARPSYNC.COLLECTIVE R85, `(.L_x_10980) ;  /* 0x0000000055087348 */ /* 0x000fea0003c00000 */
[----:B------:R0:W1:Y:S02]  /*2030*/  SHFL.BFLY P0, R89, R88, R87, R86 ;  /* 0x0c00005758597389 */ /* 0x0000640000000056 */
[----:B01----:R-:W-:Y:S01]  /*2040*/  ENDCOLLECTIVE ;  /* 0x000000000000791b */ /* 0x003fe20003800000 */
.L_x_10980:
[----:B------:R-:W-:Y:S01]  /*2050*/  HFMA2.MMA R87, -RZ, RZ, 0, 9.5367431640625e-07 ;  /* 0x00000010ff577435 */ /* 0x000fe200000001ff */
[----:B------:R-:W-:-:S05]  /*2060*/  FADD R92, R91, R89 ;  /* 0x000000595b5c7221 */ /* 0x000fca0000000000 */
[----:B------:R-:W-:-:S07]  /*2070*/  MOV R88, R92 ;  /* 0x0000005c00587202 */ /* 0x000fce0000000f00 */
[----:B------:R-:W-:Y:S05]  /*2080*/  WARPSYNC.COLLECTIVE R85, `(.L_x_10981) ;  /* 0x0000000055087348 */ /* 0x000fea0003c00000 */
[----:B------:R0:W1:Y:S02]  /*2090*/  SHFL.BFLY P0, R89, R88, R87, R86 ;  /* 0x0c00005758597389 */ /* 0x0000640000000056 */
[----:B01----:R-:W-:Y:S01]  /*20a0*/  ENDCOLLECTIVE ;  /* 0x000000000000791b */ /* 0x003fe20003800000 */
.L_x_10981:
[----:B------:R-:W-:Y:S05]  /*20b0*/  BRA `(.L_x_10982) ;  /* 0xffffffe800387947 */ /* 0x000fea000383ffff */
.L_x_10964:
        /* <DEDUP_REMOVED lines=8> */
.L_x_10984:
[----:B------:R-:W-:Y:S05]  /*2140*/  BSYNC B0 ;  /* 0x0000000000007941 */ /* 0x000fea0003800000 */
.L_x_10983:
        /* <DEDUP_REMOVED lines=8> */
.L_x_10985:
[----:B------:R-:W-:Y:S01]  /*21d0*/  HFMA2.MMA R8, -RZ, RZ, 0, 2.384185791015625e-07 ;  /* 0x00000004ff087435 */ /* 0x000fe200000001ff */
[----:B------:R-:W-:-:S04]  /*21e0*/  MOV R7, R6 ;  /* 0x0000000600077202 */ /* 0x000fc80000000f00 */
[----:B------:R-:W-:-:S04]  /*21f0*/  FMNMX R7, R0, R7, !PT ;  /* 0x0000000700077209 */ /* 0x000fc80007800000 */
[----:B------:R-:W-:-:S07]  /*2200*/  MOV R0, R7 ;  /* 0x0000000700007202 */ /* 0x000fce0000000f00 */
[----:B------:R-:W-:Y:S05]  /*2210*/  WARPSYNC.COLLECTIVE R85, `(.L_x_10986) ;  /* 0x0000000055087348 */ /* 0x000fea0003c00000 */
[----:B------:R0:W1:Y:S02]  /*2220*/  SHFL.DOWN P0, R6, R0, R8, R11 ;  /* 0x0800000800067389 */ /* 0x000064000000000b */
[----:B01----:R-:W-:Y:S01]  /*2230*/  ENDCOLLECTIVE ;  /* 0x000000000000791b */ /* 0x003fe20003800000 */
.L_x_10986:
[----:B------:R-:W-:Y:S01]  /*2240*/  HFMA2.MMA R8, -RZ, RZ, 0, 1.1920928955078125e-07 ;  /* 0x00000002ff087435 */ /* 0x000fe200000001ff */
[----:B------:R-:W-:-:S04]  /*2250*/  MOV R4, R6 ;  /* 0x0000000600047202 */ /* 0x000fc80000000f00 */
[----:B------:R-:W-:-:S04]  /*2260*/  FMNMX R4, R7, R4, !PT ;  /* 0x0000000407047209 */ /* 0x000fc80007800000 */
[----:B------:R-:W-:-:S07]  /*2270*/  MOV R0, R4 ;  /* 0x0000000400007202 */ /* 0x000fce0000000f00 */
[----:B------:R-:W-:Y:S05]  /*2280*/  WARPSYNC.COLLECTIVE R85, `(.L_x_10987) ;  /* 0x0000000055087348 */ /* 0x000fea0003c00000 */
[----:B------:R0:W1:Y:S02]  /*2290*/  SHFL.DOWN P0, R6, R0, R8, R11 ;  /* 0x0800000800067389 */ /* 0x000064000000000b */
[----:B01----:R-:W-:Y:S01]  /*22a0*/  ENDCOLLECTIVE ;  /* 0x000000000000791b */ /* 0x003fe20003800000 */
.L_x_10987:
[----:B------:R-:W-:Y:S01]  /*22b0*/  HFMA2.MMA R8, -RZ, RZ, 0, 5.9604644775390625e-08 ;  /* 0x00000001ff087435 */ /* 0x000fe200000001ff */
[----:B------:R-:W-:-:S04]  /*22c0*/  MOV R9, R6 ;  /* 0x0000000600097202 */ /* 0x000fc80000000f00 */
[----:B------:R-:W-:-:S04]  /*22d0*/  FMNMX R9, R4, R9, !PT ;  /* 0x0000000904097209 */ /* 0x000fc80007800000 */
[----:B------:R-:W-:-:S07]  /*22e0*/  MOV R0, R9 ;  /* 0x0000000900007202 */ /* 0x000fce0000000f00 */
[----:B------:R-:W-:Y:S05]  /*22f0*/  WARPSYNC.COLLECTIVE R85, `(.L_x_10988) ;  /* 0x0000000055087348 */ /* 0x000fea0003c00000 */
[----:B------:R0:W1:Y:S02]  /*2300*/  SHFL.DOWN P0, R6, R0, R8, R11 ;  /* 0x0800000800067389 */ /* 0x000064000000000b */
[----:B01----:R-:W-:Y:S01]  /*2310*/  ENDCOLLECTIVE ;  /* 0x000000000000791b */ /* 0x003fe20003800000 */
.L_x_10988:
[----:B------:R-:W-:Y:S05]  /*2320*/  BRA `(.L_x_10989) ;  /* 0xfffffff000b07947 */ /* 0x000fea000383ffff */
.L_x_10967:
[----:B------:R-:W-:Y:S01]  /*2330*/  HFMA2.MMA R11, -RZ, RZ, 0, 1.847743988037109375e-06 ;  /* 0x0000001fff0b7435 */ /* 0x000fe200000001ff */
[----:B------:R-:W-:Y:S02]  /*2340*/  MOV R8, 0x2 ;  /* 0x0000000200087802 */ /* 0x000fe40000000f00 */
[----:B------:R-:W-:-:S08]  /*2350*/  MOV R85, 0xffffffff ;  /* 0xffffffff00557802 */ /* 0x000fd00000000f00 */
[----:B012--5:R-:W-:Y:S05]  /*2360*/  WARPSYNC.COLLECTIVE R85, `(.L_x_10990) ;  /* 0x0000000055087348 */ /* 0x027fea0003c00000 */
[----:B-1----:R1:W3:Y:S02]  /*2370*/  SHFL.DOWN P0, R6, R0, R8, R11 ;  /* 0x0800000800067389 */ /* 0x0022e4000000000b */
[----:B0123-5:R-:W-:Y:S01]  /*2380*/  ENDCOLLECTIVE ;  /* 0x000000000000791b */ /* 0x02ffe20003800000 */
.L_x_10990:
[----:B------:R-:W-:Y:S01]  /*2390*/  HFMA2.MMA R8, -RZ, RZ, 0, 5.9604644775390625e-08 ;  /* 0x00000001ff087435 */ /* 0x000fe200000001ff */
[----:B------:R-:W-:-:S04]  /*23a0*/  MOV R5, R6 ;  /* 0x0000000600057202 */ /* 0x000fc80000000f00 */
[----:B------:R-:W-:-:S04]  /*23b0*/  FMNMX R5, R5, R0, !PT ;  /* 0x0000000005057209 */ /* 0x000fc80007800000 */
[----:B------:R-:W-:-:S07]  /*23c0*/  MOV R0, R5 ;  /* 0x0000000500007202 */ /* 0x000fce0000000f00 */
[----:B------:R-:W-:Y:S05]  /*23d0*/  WARPSYNC.COLLECTIVE R85, `(.L_x_10991) ;  /* 0x0000000055087348 */ /* 0x000fea0003c00000 */
[----:B------:R0:W1:Y:S02]  /*23e0*/  SHFL.DOWN P0, R6, R0, R8, R11 ;  /* 0x0800000800067389 */ /* 0x000064000000000b */
[----:B01----:R-:W-:Y:S01]  /*23f0*/  ENDCOLLECTIVE ;  /* 0x000000000000791b */ /* 0x003fe20003800000 */
.L_x_10991:
[----:B------:R-:W-:Y:S01]  /*2400*/  MOV R4, R6 ;  /* 0x0000000600047202 */ /* 0x000fe20000000f00 */
[----:B------:R-:W-:Y:S06]  /*2410*/  BRA `(.L_x_10992) ;  /* 0xfffffff000e47947 */ /* 0x000fec000383ffff */
        .weak           $__internal_164_$__cuda_sm20_rcp_rn_f32_slowpath
        .type           $__internal_164_$__cuda_sm20_rcp_rn_f32_slowpath,@function
        .size           $__internal_164_$__cuda_sm20_rcp_rn_f32_slowpath,(.L_x_14500 - $__internal_164_$__cuda_sm20_rcp_rn_f32_slowpath)
$__internal_164_$__cuda_sm20_rcp_rn_f32_slowpath:
        /* <DEDUP_REMOVED lines=15> */
.L_x_10993:
        /* <DEDUP_REMOVED lines=33> */
.L_x_10995:
[----:B------:R0:W1:Y:S02]  /*2720*/  MUFU.RCP R0, R2 ;  /* 0x0000000200007308 */ /* 0x0000640000001000 */
.L_x_10994:
[----:B0-2---:R-:W-:Y:S02]  /*2730*/  MOV R2, R7 ;  /* 0x0000000700027202 */ /* 0x005fe40000000f00 */
[----:B------:R-:W-:-:S04]  /*2740*/  MOV R3, 0x0 ;  /* 0x0000000000037802 */ /* 0x000fc80000000f00 */
[----:B-1-3--:R-:W-:Y:S05]  /*2750*/  RET.REL.NODEC R2 `(_ZN18transformer_engine13normalization19ln_fwd_tuned_kernelINS0_13Kernel_traitsIffffjLj768ELj1ELj4ELj1ELj16ENS0_18Kernel_traits_baseILj768EffffjLj128EEEEEEEvNS0_19ForwardKernelParamsE) ;  /* 0xffffffd802287950 */ /* 0x00afea0003c3ffff */
.L_x_10996:
        /* <DEDUP_REMOVED lines=10> */
.L_x_14500:


//--------------------- .text._ZN18transformer_engine13normalization19ln_fwd_tuned_kernelINS0_13Kernel_traitsIff13__nv_fp8_e4m3fjLj65536ELj8ELj1ELj4ELj16ENS0_18Kernel_traits_baseILj65536EffS3_fjLj128EEEEEEEvNS0_19ForwardKernelParamsE --------------------------
	.section	.text._ZN18transformer_engine13normalization19ln_fwd_tuned_kernelINS0_13Kernel_traitsIff13__nv_fp8_e4m3fjLj65536ELj8ELj1ELj4ELj16ENS0_18Kernel_traits_baseILj65536EffS3_fjLj128EEEEEEEvNS0_19ForwardKernelParamsE,"ax",@progbits
	.align	128
        .global         _ZN18transformer_engine13normalization19ln_fwd_tuned_kernelINS0_13Kernel_traitsIff13__nv_fp8_e4m3fjLj65536ELj8ELj1ELj4ELj16ENS0_18Kernel_traits_baseILj65536EffS3_fjLj128EEEEEEEvNS0_19ForwardKernelParamsE
        .type           _ZN18transformer_engine13normalization19ln_fwd_tuned_kernelINS0_13Kernel_traitsIff13__nv_fp8_e4m3fjLj65536ELj8ELj1ELj4ELj16ENS0_18Kernel_traits_baseILj65536EffS3_fjLj128EEEEEEEvNS0_19ForwardKernelParamsE,@function
        .size           _ZN18transformer_engine13normalization19ln_fwd_tuned_kernelINS0_13Kernel_traitsIff13__nv_fp8_e4m3fjLj65536ELj8ELj1ELj4ELj16ENS0_18Kernel_traits_baseILj65536EffS3_fjLj128EEEEEEEvNS0_19ForwardKernelParamsE,(.L_x_14501 - _ZN18transformer_engine13normalization19ln_fwd_tuned_kernelINS0_13Kernel_traitsIff13__nv_fp8_e4m3fjLj65536ELj8ELj1ELj4ELj16ENS0_18Kernel_traits_baseILj65536EffS3_fjLj128EEEEEEEvNS0_19ForwardKernelParamsE)
        .other          _ZN18transformer_engine13normalization19ln_fwd_tuned_kernelINS0_13Kernel_traitsIff13__nv_fp8_e4m3fjLj65536ELj8ELj1ELj4ELj16ENS0_18Kernel_traits_baseILj65536EffS3_fjLj128EEEEEEEvNS0_19ForwardKernelParamsE,@"STO_CUDA_ENTRY STV_DEFAULT"
_ZN18transformer_engine13normalization19ln_fwd_tuned_kernelINS0_13Kernel_traitsIff13__nv_fp8_e4m3fjLj65536ELj8ELj1ELj4ELj16ENS0_18Kernel_traits_baseILj65536EffS3_fjLj128EEEEEEEvNS0_19ForwardKernelParamsE:
.text._ZN18transformer_engine13normalization19ln_fwd_tuned_kernelINS0_13Kernel_traitsIff13__nv_fp8_e4m3fjLj65536ELj8ELj1ELj4ELj16ENS0_18Kernel_traits_baseILj65536EffS3_fjLj128EEEEEEEvNS0_19ForwardKernelParamsE:
        /* <DEDUP_REMOVED lines=60> */
.L_x_11016:
[----:B------:R-:W0:Y:S01]  /*03c0*/  LDC.64 R192, c[0x0][0x220] ;  /* 0x00008800ffc07b82 */ /* 0x000e220000000a00 */
[----:B------:R-:W-:Y:S02]  /*03d0*/  SHF.L.U32 R0, R198, 0x7, RZ ;  /* 0x00000007c6007819 */ /* 0x000fe400000006ff */
[----:B------:R-:W-:Y:S02]  /*03e0*/  SHF.L.U32 R205, R204, 0xe, RZ ;  /* 0x0000000ecccd7819 */ /* 0x000fe400000006ff */
[----:B------:R-:W-:-:S04]  /*03f0*/  LOP3.LUT R0, R0, 0x380, R199, 0xe2, !PT ;  /* 0x0000038000007812 */ /* 0x000fc800078ee2c7 */
[----:B------:R-:W-:-:S04]  /*0400*/  LOP3.LUT R0, R0, 0x60, R197, 0xf8, !PT ;  /* 0x0000006000007812 */ /* 0x000fc800078ef8c5 */
[----:B------:R-:W-:-:S05]  /*0410*/  LOP3.LUT R205, R205, R0, RZ, 0xfc, !PT ;  /* 0x00000000cdcd7212 */ /* 0x000fca00078efcff */
[C---:B01----:R-:W-:Y:S01]  /*0420*/  IMAD.WIDE.U32 R132, R205.reuse, 0x10, R192 ;  /* 0x00000010cd847825 */ /* 0x043fe200078e00c0 */
        /* <DEDUP_REMOVED lines=265> */
.L_x_11035:
        /* <DEDUP_REMOVED lines=34> */
[----:B0123-5:R-:W-:Y:S05]  /*16e0*/  CALL.REL.NOINC `($__internal_165_$__cuda_sm20_rcp_rn_f32_slowpath) ;  /* 0x0000004c00307944 */ /* 0x02ffea0003c00000 */
[----:B------:R-:W-:Y:S05]  /*16f0*/  BRA `(.L_x_11001) ;  /* 0x0000000000107947 */ /* 0x000fea0003800000 */
.L_x_11000:
[----:B------:R-:W4:Y:S02]  /*1700*/  MUFU.RCP R0, R209 ;  /* 0x000000d100007308 */ /* 0x000f240000001000 */
[----:B----4-:R-:W-:-:S04]  /*1710*/  FFMA R2, R209, R0, -1 ;  /* 0xbf800000d1027423 */ /* 0x010fc80000000000 */
[----:B------:R-:W-:-:S04]  /*1720*/  FADD.FTZ R207, -R2, -RZ ;  /* 0x800000ff02cf7221 */ /* 0x000fc80000010100 */
[----:B------:R-:W-:-:S07]  /*1730*/  FFMA R0, R0, R207, R0 ;  /* 0x000000cf00007223 */ /* 0x000fce0000000000 */
.L_x_11001:
[----:B------:R-:W-:Y:S05]  /*1740*/  BSYNC B0 ;  /* 0x0000000000007941 */ /* 0x000fea0003800000 */
.L_x_10999:
        /* <DEDUP_REMOVED lines=20> */
[----:B-----5:R-:W-:Y:S05]  /*1890*/  CALL.REL.NOINC `($__internal_165_$__cuda_sm20_rcp_rn_f32_slowpath) ;  /* 0x0000004800c47944 */ /* 0x020fea0003c00000 */
[----:B------:R-:W-:Y:S05]  /*18a0*/  BRA `(.L_x_11004) ;  /* 0x0000000000107947 */ /* 0x000fea0003800000 */
.L_x_11003:
[----:B------:R-:W0:Y:S02]  /*18b0*/  MUFU.RCP R0, R215 ;  /* 0x000000d700007308 */ /* 0x000e240000001000 */
[----:B0-----:R-:W-:-:S04]  /*18c0*/  FFMA R2, R215, R0, -1 ;  /* 0xbf800000d7027423 */ /* 0x001fc80000000000 */
[----:B------:R-:W-:-:S04]  /*18d0*/  FADD.FTZ R207, -R2, -RZ ;  /* 0x800000ff02cf7221 */ /* 0x000fc80000010100 */
[----:B------:R-:W-:-:S07]  /*18e0*/  FFMA R0, R0, R207, R0 ;  /* 0x000000cf00007223 */ /* 0x000fce0000000000 */
.L_x_11004:
[----:B------:R-:W-:Y:S05]  /*18f0*/  BSYNC B0 ;  /* 0x0000000000007941 */ /* 0x000fea0003800000 */
.L_x_11002:
        /* <DEDUP_REMOVED lines=50> */
.L_x_11006:
[----:B------:R-:W2:Y:S04]  /*1c20*/  LDG.E.STRONG.GPU R0, desc[UR4][R212.64] ;  /* 0x00000004d4007981 */ /* 0x000ea8000c1ef900 */
[----:B--2---:R-:W-:Y:S01]  /*1c30*/  CCTL.IVALL ;  /* 0x00000000ff00798f */ /* 0x004fe20002000000 */
[----:B------:R-:W-:Y:S05]  /*1c40*/  YIELD ;  /* 0x0000000000007946 */ /* 0x000fea0003800000 */
[----:B------:R-:W-:-:S13]  /*1c50*/  ISETP.NE.AND P1, PT, R0, R215, PT ;  /* 0x000000d70000720c */ /* 0x000fda0003f25270 */
[----:B------:R-:W-:Y:S05]  /*1c60*/  @P1 BRA `(.L_x_11006) ;  /* 0xfffffffc00ec1947 */ /* 0x000fea000383ffff */
.L_x_11005:
        /* <DEDUP_REMOVED lines=19> */
[----:B012--5:R-:W-:Y:S05]  /*1da0*/  CALL.REL.NOINC `($__internal_165_$__cuda_sm20_rcp_rn_f32_slowpath) ;  /* 0x0000004400807944 */ /* 0x027fea0003c00000 */
[----:B------:R-:W-:Y:S05]  /*1db0*/  BRA `(.L_x_11009) ;  /* 0x0000000000107947 */ /* 0x000fea0003800000 */
.L_x_11008:
[----:B------:R-:W3:Y:S02]  /*1dc0*/  MUFU.RCP R0, R209 ;  /* 0x000000d100007308 */ /* 0x000ee40000001000 */
[----:B---3--:R-:W-:-:S04]  /*1dd0*/  FFMA R2, R209, R0, -1 ;  /* 0xbf800000d1027423 */ /* 0x008fc80000000000 */
[----:B------:R-:W-:-:S04]  /*1de0*/  FADD.FTZ R207, -R2, -RZ ;  /* 0x800000ff02cf7221 */ /* 0x000fc80000010100 */
[----:B------:R-:W-:-:S07]  /*1df0*/  FFMA R0, R0, R207, R0 ;  /* 0x000000cf00007223 */ /* 0x000fce0000000000 */
.L_x_11009:
[----:B------:R-:W-:Y:S05]  /*1e00*/  BSYNC B0 ;  /* 0x0000000000007941 */ /* 0x000fea0003800000 */
.L_x_11007:
        /* <DEDUP_REMOVED lines=20> */
[----:B-----5:R-:W-:Y:S05]  /*1f50*/  CALL.REL.NOINC `($__internal_165_$__cuda_sm20_rcp_rn_f32_slowpath) ;  /* 0x0000004400147944 */ /* 0x020fea0003c00000 */
[----:B------:R-:W-:Y:S05]  /*1f60*/  BRA `(.L_x_11012) ;  /* 0x0000000000107947 */ /* 0x000fea0003800000 */
.L_x_11011:
[----:B------:R-:W0:Y:S02]  /*1f70*/  MUFU.RCP R207, R208 ;  /* 0x000000d000cf7308 */ /* 0x000e240000001000 */
[----:B0-----:R-:W-:-:S04]  /*1f80*/  FFMA R0, R208, R207, -1 ;  /* 0xbf800000d0007423 */ /* 0x001fc800000000cf */
[----:B------:R-:W-:-:S04]  /*1f90*/  FADD.FTZ R0, -R0, -RZ ;  /* 0x800000ff00007221 */ /* 0x000fc80000010100 */
[----:B------:R-:W-:-:S07]  /*1fa0*/  FFMA R0, R207, R0, R207 ;  /* 0x00000000cf007223 */ /* 0x000fce00000000cf */
.L_x_11012:
[----:B------:R-:W-:Y:S05]  /*1fb0*/  BSYNC B0 ;  /* 0x0000000000007941 */ /* 0x000fea0003800000 */
.L_x_11010:
        /* <DEDUP_REMOVED lines=21> */
[----:B------:R-:W-:Y:S01]  /*2110*/  MOV R206, R0 ;  /* 0x0000000000ce7202 */ /* 0x000fe20000000f00 */
[----:B------:R-:W-:Y:S06]  /*2120*/  BRA `(.L_x_11015) ;  /* 0x0000000000107947 */ /* 0x000fec0003800000 */
.L_x_11014:
[----:B------:R-:W0:Y:S02]  /*2130*/  MUFU.RCP R206, R215 ;  /* 0x000000d700ce7308 */ /* 0x000e240000001000 */
[----:B0-----:R-:W-:-:S04]  /*2140*/  FFMA R0, R215, R206, -1 ;  /* 0xbf800000d7007423 */ /* 0x001fc800000000ce */
[----:B------:R-:W-:-:S04]  /*2150*/  FADD.FTZ R207, -R0, -RZ ;  /* 0x800000ff00cf7221 */ /* 0x000fc80000010100 */
[----:B------:R-:W-:-:S07]  /*2160*/  FFMA R206, R206, R207, R206 ;  /* 0x000000cfcece7223 */ /* 0x000fce00000000ce */
.L_x_11015:
[----:B------:R-:W-:Y:S05]  /*2170*/  BSYNC B0 ;  /* 0x0000000000007941 */ /* 0x000fea0003800000 */
.L_x_11013:
        /* <DEDUP_REMOVED lines=20> */
[----:B------:R-:W-:Y:S01]  /*22c0*/  FSEL R225, R124, R225, !P2 ;  /* 0x000000e17ce17208 */ /* 0x000fe20005000000 */
[----:B------:R-:W-:Y:S01]  /*22d0*/  FFMA R208, R208, R206, R213 ;  /* 0x000000ced0d07223 */ /* 0x000fe200000000d5 */
[----:B------:R-:W-:Y:S01]  /*22e0*/  FSEL R227, R126, R227, !P2 ;  /* 0x000000e37ee37208 */ /* 0x000fe20005000000 */
[----:B------:R-:W1:Y:S01]  /*22f0*/  LDC R206, c[0x0][0x268] ;  /* 0x00009a00ffce7b82 */ /* 0x000e620000000800 */
[----:B------:R-:W-:Y:S01]  /*2300*/  FSEL R223, R130, R223, !P2 ;  /* 0x000000df82df7208 */ /* 0x000fe20005000000 */
[----:B------:R-:W-:Y:S01]  /*2310*/  FADD R210, R113, 1 ;  /* 0x3f80000071d27421 */ /* 0x000fe20000000000 */
[----:B------:R2:W1:Y:S01]  /*2320*/  SHFL.IDX PT, R207, R208, RZ, 0x1f ;  /* 0x00001fffd0cf7589 */ /* 0x00046200000e0000 */
[----:B------:R-:W-:Y:S01]  /*2330*/  FADD R212, R115, 1 ;  /* 0x3f80000073d47421 */ /* 0x000fe20000000000 */
[----:B------:R-:W-:Y:S01]  /*2340*/  FADD R214, R109, 1 ;  /* 0x3f8000006dd67421 */ /* 0x000fe20000000000 */
[----:B------:R-:W-:Y:S01]  /*2350*/  ULDC.64 UR6, c[0x0][0x288] ;  /* 0x0000a20000067ab9 */ /* 0x000fe20000000a00 */
[----:B------:R-:W-:Y:S01]  /*2360*/  FSEL R210, R113, R210, !P2 ;  /* 0x000000d271d27208 */ /* 0x000fe20005000000 */
[----:B------:R-:W-:Y:S01]  /*2370*/  FADD R216, R111, 1 ;  /* 0x3f8000006fd87421 */ /* 0x000fe20000000000 */
[----:B------:R-:W-:Y:S01]  /*2380*/  FSEL R212, R115, R212, !P2 ;  /* 0x000000d473d47208 */ /* 0x000fe20005000000 */
[----:B------:R-:W-:Y:S01]  /*2390*/  FADD R218, R107, 1 ;  /* 0x3f8000006bda7421 */ /* 0x000fe20000000000 */
[----:B--2---:R-:W-:Y:S01]  /*23a0*/  FADD R208, R119, 1 ;  /* 0x3f80000077d07421 */ /* 0x004fe20000000000 */
[----:B------:R-:W-:Y:S01]  /*23b0*/  FADD R222, R101, 1 ;  /* 0x3f80000065de7421 */ /* 0x000fe20000000000 */
[----:B------:R-:W-:Y:S01]  /*23c0*/  FADD R224, R103, 1 ;  /* 0x3f80000067e07421 */ /* 0x000fe20000000000 */
[----:B------:R-:W-:Y:S01]  /*23d0*/  FADD R226, R97, 1 ;  /* 0x3f80000061e27421 */ /* 0x000fe20000000000 */
[--C-:B0-----:R-:W-:Y:S01]  /*23e0*/  FADD R211, R184, -R2.reuse ;  /* 0x80000002b8d37221 */ /* 0x101fe20000000000 */
[----:B------:R-:W-:Y:S01]  /*23f0*/  FADD R184, R129, 1 ;  /* 0x3f80000081b87421 */ /* 0x000fe20000000000 */
        /* <DEDUP_REMOVED lines=8> */
[----:B------:R-:W-:Y:S01]  /*2480*/  FADD R215, R188, -R2 ;  /* 0x80000002bcd77221 */ /* 0x000fe20000000000 */
[----:B------:R-:W-:Y:S01]  /*2490*/  FSEL R188, R125, R186, !P2 ;  /* 0x000000ba7dbc7208 */ /* 0x000fe20005000000 */
[----:B-1----:R-:W-:Y:S01]  /*24a0*/  FFMA R206, R207, 1.52587890625e-05, R206 ;  /* 0x37800000cfce7823 */ /* 0x002fe200000000ce */
[--C-:B------:R-:W-:Y:S01]  /*24b0*/  FADD R207, R180, -R2.reuse ;  /* 0x80000002b4cf7221 */ /* 0x100fe20000000000 */
[--C-:B------:R-:W-:Y:S01]  /*24c0*/  FADD R138, R138, -R2.reuse ;  /* 0x800000028a8a7221 */ /* 0x100fe20000000000 */
[--C-:B------:R-:W-:Y:S01]  /*24d0*/  FADD R209, R182, -R2.reuse ;  /* 0x80000002b6d17221 */ /* 0x100fe20000000000 */
[----:B------:R-:W-:Y:S01]  /*24e0*/  FSEL R182, R128, R219, !P2 ;  /* 0x000000db80b67208 */ /* 0x000fe20005000000 */
[--C-:B------:R-:W-:Y:S01]  /*24f0*/  FADD R134, R134, -R2.reuse ;  /* 0x8000000286867221 */ /* 0x100fe20000000000 */
[----:B------:R-:W-:Y:S01]  /*2500*/  FSETP.GEU.AND P0, PT, |R206|, 1.175494350822287508e-38, PT ;  /* 0x00800000ce00780b */ /* 0x000fe20003f0e200 */
        /* <DEDUP_REMOVED lines=15> */
[----:B------:R-:W-:Y:S01]  /*2600*/  FSEL R208, R119, R208, !P2 ;  /* 0x000000d077d07208 */ /* 0x000fe20005000000 */
        /* <DEDUP_REMOVED lines=9> */
[----:B0-----:R-:W-:Y:S01]  /*26a0*/  FADD R206, R117, 1 ;  /* 0x3f80000075ce7421 */ /* 0x001fe20000000000 */
[--C-:B------:R-:W-:Y:S01]  /*26b0*/  FADD R157, R157, -R2.reuse ;  /* 0x800000029d9d7221 */ /* 0x100fe20000000000 */
[--C-:B------:R-:W-:Y:S01]  /*26c0*/  FADD R160, R160, -R2.reuse ;  /* 0x80000002a0a07221 */ /* 0x100fe20000000000 */
[--C-:B------:R-:W-:Y:S01]  /*26d0*/  FADD R159, R159, -R2.reuse ;  /* 0x800000029f9f7221 */ /* 0x100fe20000000000 */
[--C-:B------:R-:W-:Y:S01]  /*26e0*/  FADD R161, R161, -R2.reuse ;  /* 0x80000002a1a17221 */ /* 0x100fe20000000000 */
[----:B------:R-:W-:Y:S01]  /*26f0*/  FSEL R206, R117, R206, !P2 ;  /* 0x000000ce75ce7208 */ /* 0x000fe20005000000 */
[--C-:B------:R-:W-:Y:S01]  /*2700*/  FADD R162, R162, -R2.reuse ;  /* 0x80000002a2a27221 */ /* 0x100fe20000000000 */
[----:B------:R-:W-:Y:S01]  /*2710*/  FSEL R218, R107, R218, !P2 ;  /* 0x000000da6bda7208 */ /* 0x000fe20005000000 */
[----:B-1----:R-:W-:Y:S01]  /*2720*/  @!P0 FMUL R180, R180, 4096 ;  /* 0x45800000b4b48820 */ /* 0x002fe20000400000 */
[----:B------:R-:W-:Y:S01]  /*2730*/  ISETP.NE.U32.AND P0, PT, RZ, UR6, PT ;  /* 0x00000006ff007c0c */ /* 0x000fe2000bf05070 */
[----:B------:R-:W-:Y:S01]  /*2740*/  FADD R163, R163, -R2 ;  /* 0x80000002a3a37221 */ /* 0x000fe20000000000 */
[----:B------:R-:W-:Y:S01]  /*2750*/  FSEL R224, R103, R224, !P2 ;  /* 0x000000e067e07208 */ /* 0x000fe20005000000 */
[C---:B------:R-:W-:Y:S01]  /*2760*/  FMUL R221, R180.reuse, R132 ;  /* 0x00000084b4dd7220 */ /* 0x040fe20000400000 */
[C---:B------:R-:W-:Y:S01]  /*2770*/  FMUL R132, R180.reuse, R133 ;  /* 0x00000085b4847220 */ /* 0x040fe20000400000 */
[C---:B------:R-:W-:Y:S01]  /*2780*/  FMUL R186, R180.reuse, R135 ;  /* 0x00000087b4ba7220 */ /* 0x040fe20000400000 */
[C---:B------:R-:W-:Y:S01]  /*2790*/  FMUL R135, R180.reuse, R136 ;  /* 0x00000088b4877220 */ /* 0x040fe20000400000 */
[----:B------:R-:W-:Y:S01]  /*27a0*/  FMUL R136, R180, R137 ;  /* 0x00000089b4887220 */ /* 0x000fe20000400000 */
[----:B------:R-:W-:Y:S01]  /*27b0*/  FFMA R132, R132, R184, R65 ;  /* 0x000000b884847223 */ /* 0x000fe20000000041 */
[----:B------:R-:W-:Y:S01]  /*27c0*/  FADD R184, R131, 1 ;  /* 0x3f80000083b87421 */ /* 0x000fe20000000000 */
[----:B------:R-:W-:Y:S01]  /*27d0*/  FMUL R137, R180, R138 ;  /* 0x0000008ab4897220 */ /* 0x000fe20000400000 */
[----:B------:R-:W-:Y:S01]  /*27e0*/  FFMA R138, R136, R188, R61 ;  /* 0x000000bc888a7223 */ /* 0x000fe2000000003d */
[----:B------:R-:W-:Y:S01]  /*27f0*/  FFMA R182, R221, R182, R64 ;  /* 0x000000b6ddb67223 */ /* 0x000fe20000000040 */
[----:B------:R-:W-:Y:S01]  /*2800*/  FADD R188, R127, 1 ;  /* 0x3f8000007fbc7421 */ /* 0x000fe20000000000 */
[----:B------:R-:W-:Y:S01]  /*2810*/  FSEL R184, R131, R184, !P2 ;  /* 0x000000b883b87208 */ /* 0x000fe20005000000 */
[----:B------:R-:W-:Y:S01]  /*2820*/  FMUL R221, R180, R134 ;  /* 0x00000086b4dd7220 */ /* 0x000fe20000400000 */
[----:B------:R-:W-:Y:S01]  /*2830*/  FADD R133, R194, -R2 ;  /* 0x80000002c2857221 */ /* 0x000fe20000000000 */
[----:B------:R-:W-:Y:S01]  /*2840*/  FFMA R136, R137, R227, R62 ;  /* 0x000000e389887223 */ /* 0x000fe2000000003e */
        /* <DEDUP_REMOVED lines=10> */
[C---:B------:R-:W-:Y:S01]  /*28f0*/  FMUL R135, R180.reuse, R140 ;  /* 0x0000008cb4877220 */ /* 0x040fe20000400000 */
[C---:B------:R-:W-:Y:S01]  /*2900*/  FMUL R140, R180.reuse, R141 ;  /* 0x0000008db48c7220 */ /* 0x040fe20000400000 */
[----:B------:R-:W-:Y:S01]  /*2910*/  FMUL R139, R180, R142 ;  /* 0x0000008eb48b7220 */ /* 0x000fe20000400000 */
[----:B------:R-:W-:Y:S01]  /*2920*/  FSEL R194, R123, R194, !P2 ;  /* 0x000000c27bc27208 */ /* 0x000fe20005000000 */
[----:B------:R-:W-:Y:S01]  /*2930*/  FFMA R190, R135, R190, R56 ;  /* 0x000000be87be7223 */ /* 0x000fe20000000038 */
[----:B------:R-:W-:Y:S01]  /*2940*/  FFMA R192, R192, R188, R63 ;  /* 0x000000bcc0c07223 */ /* 0x000fe2000000003f */
[----:B------:R-:W-:Y:S01]  /*2950*/  FMUL R142, R180, R143 ;  /* 0x0000008fb48e7220 */ /* 0x000fe20000400000 */
        /* <DEDUP_REMOVED lines=15> */
[----:B------:R-:W-:Y:S01]  /*2a50*/  FADD R137, R114, 1 ;  /* 0x3f80000072897421 */ /* 0x000fe20000000000 */
[----:B------:R-:W-:Y:S01]  /*2a60*/  FSEL R141, R112, R141, !P2 ;  /* 0x0000008d708d7208 */ /* 0x000fe20005000000 */
[C---:B------:R-:W-:Y:S01]  /*2a70*/  FMUL R135, R180.reuse, R148 ;  /* 0x00000094b4877220 */ /* 0x040fe20000400000 */
[----:B------:R-:W-:Y:S01]  /*2a80*/  FMUL R206, R180, R147 ;  /* 0x00000093b4ce7220 */ /* 0x000fe20000400000 */
[----:B------:R-:W-:Y:S01]  /*2a90*/  FADD R139, R108, 1 ;  /* 0x3f8000006c8b7421 */ /* 0x000fe20000000000 */
[----:B------:R-:W-:Y:S01]  /*2aa0*/  FSEL R137, R114, R137, !P2 ;  /* 0x0000008972897208 */ /* 0x000fe20005000000 */
[----:B------:R-:W-:Y:S01]  /*2ab0*/  FFMA R148, R135, R141, R48 ;  /* 0x0000008d87947223 */ /* 0x000fe20000000030 */
[----:B------:R-:W-:Y:S01]  /*2ac0*/  FMUL R135, R180, R150 ;  /* 0x00000096b4877220 */ /* 0x000fe20000400000 */
[----:B------:R-:W-:Y:S01]  /*2ad0*/  FFMA R206, R206, R208, R55 ;  /* 0x000000d0cece7223 */ /* 0x000fe20000000037 */
[----:B------:R-:W-:Y:S01]  /*2ae0*/  FMUL R208, R180, R149 ;  /* 0x00000095b4d07220 */ /* 0x000fe20000400000 */
[----:B------:R-:W-:Y:S01]  /*2af0*/  FSEL R139, R108, R139, !P2 ;  /* 0x0000008b6c8b7208 */ /* 0x000fe20005000000 */
[----:B------:R-:W-:Y:S01]  /*2b00*/  FFMA R150, R135, R137, R50 ;  /* 0x0000008987967223 */ /* 0x000fe20000000032 */
[----:B------:R-:W-:Y:S01]  /*2b10*/  FSEL R137, R109, R214, !P2 ;  /* 0x000000d66d897208 */ /* 0x000fe20005000000 */
[----:B------:R-:W-:Y:S01]  /*2b20*/  FMUL R214, R180, R151 ;  /* 0x00000097b4d67220 */ /* 0x000fe20000400000 */
[----:B------:R-:W-:Y:S01]  /*2b30*/  FADD R141, R110, 1 ;  /* 0x3f8000006e8d7421 */ /* 0x000fe20000000000 */
[----:B------:R-:W-:Y:S01]  /*2b40*/  FMUL R135, R180, R152 ;  /* 0x00000098b4877220 */ /* 0x000fe20000400000 */
[----:B------:R-:W-:Y:S01]  /*2b50*/  FFMA R208, R208, R210, R49 ;  /* 0x000000d2d0d07223 */ /* 0x000fe20000000031 */
[----:B------:R-:W-:Y:S01]  /*2b60*/  FFMA R214, R214, R212, R51 ;  /* 0x000000d4d6d67223 */ /* 0x000fe20000000033 */
[----:B------:R-:W-:Y:S01]  /*2b70*/  FMUL R210, R180, R153 ;  /* 0x00000099b4d27220 */ /* 0x000fe20000400000 */
[----:B------:R-:W-:Y:S01]  /*2b80*/  FFMA R212, R135, R139, R44 ;  /* 0x0000008b87d47223 */ /* 0x000fe2000000002c */
[----:B------:R-:W-:Y:S01]  /*2b90*/  FSEL R141, R110, R141, !P2 ;  /* 0x0000008d6e8d7208 */ /* 0x000fe20005000000 */
[----:B------:R-:W-:Y:S01]  /*2ba0*/  FMUL R135, R180, R154 ;  /* 0x0000009ab4877220 */ /* 0x000fe20000400000 */
[----:B------:R-:W-:Y:S01]  /*2bb0*/  ISETP.NE.AND.EX P0, PT, RZ, UR7, PT, P0 ;  /* 0x00000007ff007c0c */ /* 0x000fe2000bf05300 */
[----:B------:R-:W-:Y:S01]  /*2bc0*/  FFMA R210, R210, R137, R45 ;  /* 0x00000089d2d27223 */ /* 0x000fe2000000002d */
[----:B------:R-:W-:Y:S01]  /*2bd0*/  FADD R137, R104, 1 ;  /* 0x3f80000068897421 */ /* 0x000fe20000000000 */
[----:B------:R-:W-:Y:S01]  /*2be0*/  FFMA R152, R135, R141, R46 ;  /* 0x0000008d87987223 */ /* 0x000fe2000000002e */
[----:B------:R-:W-:Y:S01]  /*2bf0*/  FSEL R135, R111, R216, !P2 ;  /* 0x000000d86f877208 */ /* 0x000fe20005000000 */
[----:B------:R-:W-:Y:S01]  /*2c00*/  FMUL R216, R180, R155 ;  /* 0x0000009bb4d87220 */ /* 0x000fe20000400000 */
[C---:B------:R-:W-:Y:S01]  /*2c10*/  FADD R154, R105.reuse, 1 ;  /* 0x3f800000699a7421 */ /* 0x040fe20000000000 */
[----:B------:R-:W-:Y:S01]  /*2c20*/  FADD R143, R106, 1 ;  /* 0x3f8000006a8f7421 */ /* 0x000fe20000000000 */
[----:B------:R-:W-:Y:S01]  /*2c30*/  FSEL R139, R104, R137, !P2 ;  /* 0x00000089688b7208 */ /* 0x000fe20005000000 */
[----:B------:R-:W-:Y:S01]  /*2c40*/  FMUL R137, R180, R156 ;  /* 0x0000009cb4897220 */ /* 0x000fe20000400000 */
[----:B------:R-:W-:Y:S01]  /*2c50*/  FFMA R216, R216, R135, R47 ;  /* 0x00000087d8d87223 */ /* 0x000fe2000000002f */
[----:B------:R-:W-:Y:S01]  /*2c60*/  FADD R135, R100, 1 ;  /* 0x3f80000064877421 */ /* 0x000fe20000000000 */
[----:B------:R-:W-:Y:S01]  /*2c70*/  FSEL R154, R105, R154, !P2 ;  /* 0x0000009a699a7208 */ /* 0x000fe20005000000 */
[----:B------:R-:W-:Y:S01]  /*2c80*/  FMUL R141, R180, R158 ;  /* 0x0000009eb48d7220 */ /* 0x000fe20000400000 */
[----:B------:R-:W-:Y:S01]  /*2c90*/  FSEL R143, R106, R143, !P2 ;  /* 0x0000008f6a8f7208 */ /* 0x000fe20005000000 */
[----:B------:R-:W-:Y:S01]  /*2ca0*/  FMUL R156, R180, R157 ;  /* 0x0000009db49c7220 */ /* 0x000fe20000400000 */
[----:B------:R-:W-:Y:S01]  /*2cb0*/  FFMA R158, R137, R139, R40 ;  /* 0x0000008b899e7223 */ /* 0x000fe20000000028 */
[----:B------:R-:W-:Y:S01]  /*2cc0*/  @P0 FMNMX R201, R201, |R182|, !PT ;  /* 0x400000b6c9c90209 */ /* 0x000fe20007800000 */
[----:B------:R-:W-:Y:S01]  /*2cd0*/  FADD R139, R102, 1 ;  /* 0x3f800000668b7421 */ /* 0x000fe20000000000 */
[----:B------:R-:W-:Y:S01]  /*2ce0*/  FSEL R220, R100, R135, !P2 ;  /* 0x0000008764dc7208 */ /* 0x000fe20005000000 */
[----:B------:R-:W-:Y:S01]  /*2cf0*/  FMUL R135, R180, R160 ;  /* 0x000000a0b4877220 */ /* 0x000fe20000400000 */
[----:B------:R-:W-:Y:S01]  /*2d00*/  FSEL R137, R101, R222, !P2 ;  /* 0x000000de65897208 */ /* 0x000fe20005000000 */
[----:B------:R-:W-:Y:S01]  /*2d10*/  FFMA R156, R156, R154, R41 ;  /* 0x0000009a9c9c7223 */ /* 0x000fe20000000029 */
[C---:B------:R-:W-:Y:S01]  /*2d20*/  FMUL R222, R180.reuse, R159 ;  /* 0x0000009fb4de7220 */ /* 0x040fe20000400000 */
[----:B------:R-:W-:Y:S01]  /*2d30*/  @P0 FMNMX R201, R201, |R132|, !PT ;  /* 0x40000084c9c90209 */ /* 0x000fe20007800000 */
[----:B------:R-:W-:Y:S01]  /*2d40*/  FFMA R154, R141, R143, R42 ;  /* 0x0000008f8d9a7223 */ /* 0x000fe2000000002a */
[----:B------:R-:W-:Y:S01]  /*2d50*/  FMUL R160, R180, R161 ;  /* 0x000000a1b4a07220 */ /* 0x000fe20000400000 */
[----:B------:R-:W-:Y:S01]  /*2d60*/  FSEL R141, R102, R139, !P2 ;  /* 0x0000008b668d7208 */ /* 0x000fe20005000000 */
[----:B------:R-:W-:Y:S01]  /*2d70*/  FMUL R139, R180, R162 ;  /* 0x000000a2b48b7220 */ /* 0x000fe20000400000 */
[----:B------:R-:W-:Y:S01]  /*2d80*/  FFMA R220, R135, R220, R36 ;  /* 0x000000dc87dc7223 */ /* 0x000fe20000000024 */
[----:B------:R-:W-:Y:S01]  /*2d90*/  FFMA R222, R222, R218, R43 ;  /* 0x000000dadede7223 */ /* 0x000fe2000000002b */
[----:B------:R-:W-:Y:S01]  /*2da0*/  FMUL R162, R180, R163 ;  /* 0x000000a3b4a27220 */ /* 0x000fe20000400000 */
[----:B------:R-:W-:Y:S01]  /*2db0*/  FADD R135, R96, 1 ;  /* 0x3f80000060877421 */ /* 0x000fe20000000000 */
[----:B------:R-:W-:Y:S01]  /*2dc0*/  @P0 FMNMX R201, R201, |R134|, !PT ;  /* 0x40000086c9c90209 */ /* 0x000fe20007800000 */
[----:B------:R-:W-:Y:S01]  /*2dd0*/  FFMA R218, R160, R137, R37 ;  /* 0x00000089a0da7223 */ /* 0x000fe20000000025 */
[--C-:B------:R-:W-:Y:S01]  /*2de0*/  FADD R164, R164, -R2.reuse ;  /* 0x80000002a4a47221 */ /* 0x100fe20000000000 */
[----:B------:R-:W-:Y:S01]  /*2df0*/  FADD R137, R98, 1 ;  /* 0x3f80000062897421 */ /* 0x000fe20000000000 */
[--C-:B------:R-:W-:Y:S01]  /*2e00*/  FADD R165, R165, -R2.reuse ;  /* 0x80000002a5a57221 */ /* 0x100fe20000000000 */
[----:B------:R-:W-:Y:S01]  /*2e10*/  FADD R166, R166, -R2 ;  /* 0x80000002a6a67221 */ /* 0x000fe20000000000 */
[----:B------:R-:W-:Y:S01]  /*2e20*/  FFMA R162, R162, R224, R39 ;  /* 0x000000e0a2a27223 */ /* 0x000fe20000000027 */
[----:B------:R-:W-:Y:S01]  /*2e30*/  @P0 FMNMX R201, R201, |R186|, !PT ;  /* 0x400000bac9c90209 */ /* 0x000fe20007800000 */
[----:B------:R-:W-:Y:S01]  /*2e40*/  FFMA R160, R139, R141, R38 ;  /* 0x0000008d8ba07223 */ /* 0x000fe20000000026 */
[----:B------:R-:W-:Y:S01]  /*2e50*/  FSEL R224, R96, R135, !P2 ;  /* 0x0000008760e07208 */ /* 0x000fe20005000000 */
[C---:B------:R-:W-:Y:S01]  /*2e60*/  FMUL R135, R180.reuse, R164 ;  /* 0x000000a4b4877220 */ /* 0x040fe20000400000 */
[----:B------:R-:W-:Y:S01]  /*2e70*/  FSEL R226, R97, R226, !P2 ;  /* 0x000000e261e27208 */ /* 0x000fe20005000000 */
[----:B------:R-:W-:Y:S01]  /*2e80*/  FMUL R164, R180, R165 ;  /* 0x000000a5b4a47220 */ /* 0x000fe20000400000 */
[----:B------:R-:W-:Y:S01]  /*2e90*/  FSEL R139, R98, R137, !P2 ;  /* 0x00000089628b7208 */ /* 0x000fe20005000000 */
[----:B------:R-:W-:Y:S01]  /*2ea0*/  FMUL R137, R180, R166 ;  /* 0x000000a6b4897220 */ /* 0x000fe20000400000 */
[----:B------:R-:W-:Y:S01]  /*2eb0*/  FADD R141, R92, 1 ;  /* 0x3f8000005c8d7421 */ /* 0x000fe20000000000 */
[----:B------:R-:W-:Y:S01]  /*2ec0*/  @P0 FMNMX R201, R201, |R184|, !PT ;  /* 0x400000b8c9c90209 */ /* 0x000fe20007800000 */
[----:B------:R-:W-:Y:S01]  /*2ed0*/  FADD R228, R99, 1 ;  /* 0x3f80000063e47421 */ /* 0x000fe20000000000 */
[--C-:B------:R-:W-:Y:S01]  /*2ee0*/  FADD R168, R168, -R2.reuse ;  /* 0x80000002a8a87221 */ /* 0x100fe20000000000 */
[----:B------:R-:W-:Y:S01]  /*2ef0*/  FADD R167, R167, -R2 ;  /* 0x80000002a7a77221 */ /* 0x000fe20000000000 */
[----:B------:R-:W-:Y:S01]  /*2f00*/  FFMA R166, R164, R226, R33 ;  /* 0x000000e2a4a67223 */ /* 0x000fe20000000021 */
        /* <DEDUP_REMOVED lines=8> */
[--C-:B------:R-:W-:Y:S01]  /*2f90*/  FADD R170, R170, -R2.reuse ;  /* 0x80000002aaaa7221 */ /* 0x100fe20000000000 */
[----:B------:R-:W-:Y:S01]  /*2fa0*/  FMUL R226, R180, R167 ;  /* 0x000000a7b4e27220 */ /* 0x000fe20000400000 */
[----:B------:R-:W-:Y:S01]  /*2fb0*/  FADD R169, R169, -R2 ;  /* 0x80000002a9a97221 */ /* 0x000fe20000000000 */
[----:B------:R-:W-:Y:S01]  /*2fc0*/  @P0 FMNMX R201, R201, |R136|, !PT ;  /* 0x40000088c9c90209 */ /* 0x000fe20007800000 */
[----:B------:R-:W-:Y:S01]  /*2fd0*/  FFMA R168, R135, R141, R28 ;  /* 0x0000008d87a87223 */ /* 0x000fe2000000001c */
[----:B------:R-:W-:Y:S01]  /*2fe0*/  FSEL R137, R94, R137, !P2 ;  /* 0x000000895e897208 */ /* 0x000fe20005000000 */
[----:B------:R-:W-:Y:S01]  /*2ff0*/  FFMA R226, R226, R228, R35 ;  /* 0x000000e4e2e27223 */ /* 0x000fe20000000023 */
[----:B------:R-:W-:Y:S01]  /*3000*/  FSEL R230, R93, R230, !P2 ;  /* 0x000000e65de67208 */ /* 0x000fe20005000000 */
[C---:B------:R-:W-:Y:S01]  /*3010*/  FMUL R135, R180.reuse, R170 ;  /* 0x000000aab4877220 */ /* 0x040fe20000400000 */
[----:B------:R-:W-:Y:S01]  /*3020*/  FADD R234, R89, 1 ;  /* 0x3f80000059ea7421 */ /* 0x000fe20000000000 */
[----:B------:R-:W-:Y:S01]  /*3030*/  FMUL R228, R180, R169 ;  /* 0x000000a9b4e47220 */ /* 0x000fe20000400000 */
[----:B------:R-:W-:Y:S01]  /*3040*/  @P0 FMNMX R201, R201, |R192|, !PT ;  /* 0x400000c0c9c90209 */ /* 0x000fe20007800000 */
[----:B------:R-:W-:Y:S01]  /*3050*/  FADD R173, R173, -R2 ;  /* 0x80000002adad7221 */ /* 0x000fe20000000000 */
[----:B------:R-:W-:Y:S01]  /*3060*/  FADD R232, R95, 1 ;  /* 0x3f8000005fe87421 */ /* 0x000fe20000000000 */
[----:B------:R-:W-:Y:S01]  /*3070*/  FADD R139, R88, 1 ;  /* 0x3f800000588b7421 */ /* 0x000fe20000000000 */
[----:B------:R-:W-:Y:S01]  /*3080*/  FFMA R170, R135, R137, R30 ;  /* 0x0000008987aa7223 */ /* 0x000fe2000000001e */
[--C-:B------:R-:W-:Y:S01]  /*3090*/  FADD R171, R171, -R2.reuse ;  /* 0x80000002abab7221 */ /* 0x100fe20000000000 */
[----:B------:R-:W-:Y:S01]  /*30a0*/  FFMA R228, R228, R230, R29 ;  /* 0x000000e6e4e47223 */ /* 0x000fe2000000001d */
[----:B------:R-:W-:Y:S01]  /*30b0*/  FSEL R137, R89, R234, !P2 ;  /* 0x000000ea59897208 */ /* 0x000fe20005000000 */
[--C-:B------:R-:W-:Y:S01]  /*30c0*/  FADD R172, R172, -R2.reuse ;  /* 0x80000002acac7221 */ /* 0x100fe20000000000 */
[----:B------:R-:W-:Y:S01]  /*30d0*/  @P0 FMNMX R201, R201, |R190|, !PT ;  /* 0x400000bec9c90209 */ /* 0x000fe20007800000 */
[C---:B------:R-:W-:Y:S01]  /*30e0*/  FMUL R230, R180.reuse, R173 ;  /* 0x000000adb4e67220 */ /* 0x040fe20000400000 */
[----:B------:R-:W-:Y:S01]  /*30f0*/  FSEL R232, R95, R232, !P2 ;  /* 0x000000e85fe87208 */ /* 0x000fe20005000000 */
[----:B------:R-:W-:Y:S01]  /*3100*/  FMUL R234, R180, R171 ;  /* 0x000000abb4ea7220 */ /* 0x000fe20000400000 */
[----:B------:R-:W-:Y:S01]  /*3110*/  FSEL R139, R88, R139, !P2 ;  /* 0x0000008b588b7208 */ /* 0x000fe20005000000 */
[----:B------:R-:W-:Y:S01]  /*3120*/  FADD R141, R90, 1 ;  /* 0x3f8000005a8d7421 */ /* 0x000fe20000000000 */
[----:B------:R-:W-:Y:S01]  /*3130*/  @P0 FMNMX R201, R201, |R188|, !PT ;  /* 0x400000bcc9c90209 */ /* 0x000fe20007800000 */
[----:B------:R-:W-:Y:S01]  /*3140*/  FMUL R135, R180, R172 ;  /* 0x000000acb4877220 */ /* 0x000fe20000400000 */
[----:B------:R-:W-:Y:S01]  /*3150*/  FFMA R230, R230, R137, R25 ;  /* 0x00000089e6e67223 */ /* 0x000fe20000000019 */
[--C-:B------:R-:W-:Y:S01]  /*3160*/  FADD R174, R174, -R2.reuse ;  /* 0x80000002aeae7221 */ /* 0x100fe20000000000 */
[----:B------:R-:W-:Y:S01]  /*3170*/  FADD R137, R84, 1 ;  /* 0x3f80000054897421 */ /* 0x000fe20000000000 */
[----:B------:R-:W-:Y:S01]  /*3180*/  FADD R176, R176, -R2 ;  /* 0x80000002b0b07221 */ /* 0x000fe20000000000 */
[----:B------:R-:W-:Y:S01]  /*3190*/  FFMA R234, R234, R232, R31 ;  /* 0x000000e8eaea7223 */ /* 0x000fe2000000001f */
[----:B------:R-:W-:Y:S01]  /*31a0*/  @P0 FMNMX R201, R201, |R140|, !PT ;  /* 0x4000008cc9c90209 */ /* 0x000fe20007800000 */
[----:B------:R-:W-:Y:S01]  /*31b0*/  FFMA R232, R135, R139, R24 ;  /* 0x0000008b87e87223 */ /* 0x000fe20000000018 */
[----:B------:R-:W-:Y:S01]  /*31c0*/  FSEL R141, R90, R141, !P2 ;  /* 0x0000008d5a8d7208 */ /* 0x000fe20005000000 */
[----:B------:R-:W-:Y:S01]  /*31d0*/  FMUL R135, R180, R174 ;  /* 0x000000aeb4877220 */ /* 0x000fe20000400000 */
[--C-:B------:R-:W-:Y:S01]  /*31e0*/  FADD R178, R178, -R2.reuse ;  /* 0x80000002b2b27221 */ /* 0x100fe20000000000 */
[----:B------:R-:W-:Y:S01]  /*31f0*/  FADD R236, R91, 1 ;  /* 0x3f8000005bec7421 */ /* 0x000fe20000000000 */
[----:B------:R-:W-:Y:S01]  /*3200*/  FSEL R139, R84, R137, !P2 ;  /* 0x00000089548b7208 */ /* 0x000fe20005000000 */
[C---:B------:R-:W-:Y:S01]  /*3210*/  FMUL R137, R180.reuse, R176 ;  /* 0x000000b0b4897220 */ /* 0x040fe20000400000 */
[----:B------:R-:W-:Y:S01]  /*3220*/  @P0 FMNMX R201, R201, |R142|, !PT ;  /* 0x4000008ec9c90209 */ /* 0x000fe20007800000 */
[----:B------:R-:W-:Y:S01]  /*3230*/  FADD R175, R175, -R2 ;  /* 0x80000002afaf7221 */ /* 0x000fe20000000000 */
[----:B------:R-:W-:Y:S01]  /*3240*/  FFMA R172, R135, R141, R26 ;  /* 0x0000008d87ac7223 */ /* 0x000fe2000000001a */
[C---:B------:R-:W-:Y:S01]  /*3250*/  FMUL R141, R180.reuse, R178 ;  /* 0x000000b2b48d7220 */ /* 0x040fe20000400000 */
[----:B------:R-:W-:Y:S01]  /*3260*/  FSEL R135, R91, R236, !P2 ;  /* 0x000000ec5b877208 */ /* 0x000fe20005000000 */
[----:B------:R-:W-:Y:S01]  /*3270*/  FFMA R178, R137, R139, R20 ;  /* 0x0000008b89b27223 */ /* 0x000fe20000000014 */
[----:B------:R-:W-:Y:S01]  /*3280*/  FADD R238, R87, 1 ;  /* 0x3f80000057ee7421 */ /* 0x000fe20000000000 */
[----:B------:R-:W-:Y:S01]  /*3290*/  @P0 FMNMX R201, R201, |R194|, !PT ;  /* 0x400000c2c9c90209 */ /* 0x000fe20007800000 */
[----:B------:R-:W-:Y:S01]  /*32a0*/  FMUL R236, R180, R175 ;  /* 0x000000afb4ec7220 */ /* 0x000fe20000400000 */
[----:B------:R-:W-:Y:S01]  /*32b0*/  FADD R137, R82, 1 ;  /* 0x3f80000052897421 */ /* 0x000fe20000000000 */
[--C-:B------:R-:W-:Y:S01]  /*32c0*/  FADD R179, R179, -R2.reuse ;  /* 0x80000002b3b37221 */ /* 0x100fe20000000000 */
[----:B------:R-:W-:Y:S01]  /*32d0*/  FADD R240, R81, 1 ;  /* 0x3f80000051f07421 */ /* 0x000fe20000000000 */
[----:B------:R-:W-:Y:S01]  /*32e0*/  @P0 FMNMX R201, R201, |R146|, !PT ;  /* 0x40000092c9c90209 */ /* 0x000fe20007800000 */
[--C-:B------:R-:W-:Y:S01]  /*32f0*/  FADD R181, R181, -R2.reuse ;  /* 0x80000002b5b57221 */ /* 0x100fe20000000000 */
[----:B------:R-:W-:Y:S01]  /*3300*/  FFMA R236, R236, R135, R27 ;  /* 0x00000087ecec7223 */ /* 0x000fe2000000001b */
[----:B------:R-:W-:Y:S01]  /*3310*/  FSEL R238, R87, R238, !P2 ;  /* 0x000000ee57ee7208 */ /* 0x000fe20005000000 */
[----:B------:R-:W-:Y:S01]  /*3320*/  FADD R135, R80, 1 ;  /* 0x3f80000050877421 */ /* 0x000fe20000000000 */
[----:B------:R-:W-:Y:S01]  /*3330*/  FSEL R137, R82, R137, !P2 ;  /* 0x0000008952897208 */ /* 0x000fe20005000000 */
[C---:B------:R-:W-:Y:S01]  /*3340*/  FMUL R248, R180.reuse, R179 ;  /* 0x000000b3b4f87220 */ /* 0x040fe20000400000 */
[----:B------:R-:W0:Y:S01]  /*3350*/  LDC.U8 R151, c[0x0][0x294] ;  /* 0x0000a500ff977b82 */ /* 0x000e220000000000 */
[----:B------:R-:W-:Y:S01]  /*3360*/  FADD R174, R85, 1 ;  /* 0x3f80000055ae7421 */ /* 0x000fe20000000000 */
[----:B------:R-:W-:Y:S01]  /*3370*/  FMUL R209, R180, R209 ;  /* 0x000000d1b4d17220 */ /* 0x000fe20000400000 */
[----:B------:R-:W-:Y:S01]  /*3380*/  FADD R143, R86, 1 ;  /* 0x3f800000568f7421 */ /* 0x000fe20000000000 */
[----:B------:R-:W-:Y:S01]  /*3390*/  FSEL R240, R81, R240, !P2 ;  /* 0x000000f051f07208 */ /* 0x000fe20005000000 */
[----:B------:R-:W-:Y:S01]  /*33a0*/  FADD R177, R177, -R2 ;  /* 0x80000002b1b17221 */ /* 0x000fe20000000000 */
[----:B------:R-:W-:Y:S01]  /*33b0*/  @P0 FMNMX R201, R201, |R144|, !PT ;  /* 0x40000090c9c90209 */ /* 0x000fe20007800000 */
[----:B------:R-:W-:Y:S01]  /*33c0*/  FMUL R242, R180, R181 ;  /* 0x000000b5b4f27220 */ /* 0x000fe20000400000 */
[----:B------:R-:W-:Y:S01]  /*33d0*/  FFMA R248, R248, R238, R23 ;  /* 0x000000eef8f87223 */ /* 0x000fe20000000017 */
[----:B------:R-:W-:Y:S01]  /*33e0*/  FSEL R135, R80, R135, !P2 ;  /* 0x0000008750877208 */ /* 0x000fe20005000000 */
[----:B------:R-:W-:Y:S01]  /*33f0*/  FFMA R238, R209, R137, R18 ;  /* 0x00000089d1ee7223 */ /* 0x000fe20000000012 */
        /* <DEDUP_REMOVED lines=8> */
[----:B------:R-:W-:Y:S01]  /*3480*/  FADD R139, R78, 1 ;  /* 0x3f8000004e8b7421 */ /* 0x000fe20000000000 */
[--C-:B------:R-:W-:Y:S01]  /*3490*/  FADD R183, R183, -R2.reuse ;  /* 0x80000002b7b77221 */ /* 0x100fe20000000000 */
[----:B------:R-:W-:Y:S01]  /*34a0*/  FADD R240, R77, 1 ;  /* 0x3f8000004df07421 */ /* 0x000fe20000000000 */
[----:B------:R-:W-:Y:S01]  /*34b0*/  FADD R185, R185, -R2 ;  /* 0x80000002b9b97221 */ /* 0x000fe20000000000 */
[----:B------:R-:W-:Y:S01]  /*34c0*/  FFMA R246, R207, R135, R16 ;  /* 0x00000087cff67223 */ /* 0x000fe20000000010 */
[----:B------:R-:W-:Y:S01]  /*34d0*/  @P0 FMNMX R201, R201, |R148|, !PT ;  /* 0x40000094c9c90209 */ /* 0x000fe20007800000 */
[----:B------:R-:W-:Y:S01]  /*34e0*/  FFMA R176, R176, R174, R21 ;  /* 0x000000aeb0b07223 */ /* 0x000fe20000000015 */
[----:B------:R-:W-:Y:S01]  /*34f0*/  FSEL R135, R83, R244, !P2 ;  /* 0x000000f453877208 */ /* 0x000fe20005000000 */
[----:B------:R-:W-:Y:S01]  /*3500*/  FFMA R174, R141, R143, R22 ;  /* 0x0000008f8dae7223 */ /* 0x000fe20000000016 */
[----:B------:R-:W-:Y:S01]  /*3510*/  FSEL R137, R76, R137, !P2 ;  /* 0x000000894c897208 */ /* 0x000fe20005000000 */
[----:B------:R-:W-:Y:S01]  /*3520*/  FMUL R244, R180, R183 ;  /* 0x000000b7b4f47220 */ /* 0x000fe20000400000 */
[----:B------:R-:W-:Y:S01]  /*3530*/  FSEL R139, R78, R139, !P2 ;  /* 0x0000008b4e8b7208 */ /* 0x000fe20005000000 */
[C---:B------:R-:W-:Y:S01]  /*3540*/  FMUL R211, R180.reuse, R211 ;  /* 0x000000d3b4d37220 */ /* 0x040fe20000400000 */
[----:B------:R-:W-:Y:S01]  /*3550*/  FADD R141, R79, 1 ;  /* 0x3f8000004f8d7421 */ /* 0x000fe20000000000 */
[----:B------:R-:W-:Y:S01]  /*3560*/  FSEL R240, R77, R240, !P2 ;  /* 0x000000f04df07208 */ /* 0x000fe20005000000 */
[C---:B------:R-:W-:Y:S01]  /*3570*/  FMUL R213, R180.reuse, R213 ;  /* 0x000000d5b4d57220 */ /* 0x040fe20000400000 */
[----:B------:R-:W-:Y:S01]  /*3580*/  FMUL R252, R180, R185 ;  /* 0x000000b9b4fc7220 */ /* 0x000fe20000400000 */
[----:B------:R-:W-:Y:S01]  /*3590*/  @P0 FMNMX R201, R201, |R208|, !PT ;  /* 0x400000d0c9c90209 */ /* 0x000fe20007800000 */
[----:B------:R-:W-:Y:S01]  /*35a0*/  FADD R187, R187, -R2 ;  /* 0x80000002bbbb7221 */ /* 0x000fe20000000000 */
[----:B------:R-:W-:Y:S01]  /*35b0*/  FFMA R244, R244, R135, R19 ;  /* 0x00000087f4f47223 */ /* 0x000fe20000000013 */
[----:B------:R-:W-:Y:S01]  /*35c0*/  FFMA R250, R211, R137, R12 ;  /* 0x00000089d3fa7223 */ /* 0x000fe2000000000c */
[----:B------:R-:W-:Y:S01]  /*35d0*/  FFMA R135, R213, R139, R14 ;  /* 0x0000008bd5877223 */ /* 0x000fe2000000000e */
[----:B------:R-:W-:Y:S01]  /*35e0*/  FADD R137, R72, 1 ;  /* 0x3f80000048897421 */ /* 0x000fe20000000000 */
[----:B------:R-:W-:Y:S01]  /*35f0*/  FFMA R252, R252, R240, R13 ;  /* 0x000000f0fcfc7223 */ /* 0x000fe2000000000d */
[----:B------:R-:W-:Y:S01]  /*3600*/  FSEL R141, R79, R141, !P2 ;  /* 0x0000008d4f8d7208 */ /* 0x000fe20005000000 */
[----:B------:R-:W-:Y:S01]  /*3610*/  FADD R139, R73, 1 ;  /* 0x3f800000498b7421 */ /* 0x000fe20000000000 */
[----:B------:R-:W-:Y:S01]  /*3620*/  @P0 FMNMX R201, R201, |R150|, !PT ;  /* 0x40000096c9c90209 */ /* 0x000fe20007800000 */
        /* <DEDUP_REMOVED lines=8> */
[----:B------:R-:W-:Y:S01]  /*36b0*/  FMUL R240, R180, R189 ;  /* 0x000000bdb4f07220 */ /* 0x000fe20000400000 */
[----:B------:R-:W-:Y:S01]  /*36c0*/  FSEL R145, R74, R145, !P2 ;  /* 0x000000914a917208 */ /* 0x000fe20005000000 */
[----:B------:R-:W-:Y:S01]  /*36d0*/  FMUL R217, R180, R217 ;  /* 0x000000d9b4d97220 */ /* 0x000fe20000400000 */
[----:B0-----:R-:W-:Y:S01]  /*36e0*/  ISETP.NE.AND P1, PT, R151, RZ, PT ;  /* 0x000000ff9700720c */ /* 0x001fe20003f25270 */
[----:B------:R-:W-:Y:S01]  /*36f0*/  FFMA R147, R215, R137, R8 ;  /* 0x00000089d7937223 */ /* 0x000fe20000000008 */
[----:B------:R-:W-:Y:S01]  /*3700*/  @P0 FMNMX R201, R201, |R212|, !PT ;  /* 0x400000d4c9c90209 */ /* 0x000fe20007800000 */
[----:B------:R-:W-:Y:S01]  /*3710*/  FFMA R149, R240, R139, R9 ;  /* 0x0000008bf0957223 */ /* 0x000fe20000000009 */
[----:B------:R-:W-:Y:S01]  /*3720*/  FADD R137, R75, 1 ;  /* 0x3f8000004b897421 */ /* 0x000fe20000000000 */
[----:B------:R-:W-:Y:S01]  /*3730*/  FFMA R240, R217, R145, R10 ;  /* 0x00000091d9f07223 */ /* 0x000fe2000000000a */
[----:B------:R-:W-:Y:S01]  /*3740*/  FADD R139, R68, 1 ;  /* 0x3f800000448b7421 */ /* 0x000fe20000000000 */
[--C-:B------:R-:W-:Y:S01]  /*3750*/  FADD R191, R191, -R2.reuse ;  /* 0x80000002bfbf7221 */ /* 0x100fe20000000000 */
[----:B------:R-:W-:Y:S01]  /*3760*/  FADD R145, R69, 1 ;  /* 0x3f80000045917421 */ /* 0x000fe20000000000 */
[----:B------:R-:W-:Y:S01]  /*3770*/  @P0 FMNMX R201, R201, |R210|, !PT ;  /* 0x400000d2c9c90209 */ /* 0x000fe20007800000 */
[----:B------:R-:W-:Y:S01]  /*3780*/  FADD R151, R70, 1 ;  /* 0x3f80000046977421 */ /* 0x000fe20000000000 */
[----:B------:R-:W-:Y:S01]  /*3790*/  FADD R193, R193, -R2 ;  /* 0x80000002c1c17221 */ /* 0x000fe20000000000 */
[----:B------:R-:W-:Y:S01]  /*37a0*/  FSEL R137, R75, R137, !P2 ;  /* 0x000000894b897208 */ /* 0x000fe20005000000 */
[----:B------:R-:W-:Y:S01]  /*37b0*/  FMUL R191, R180, R191 ;  /* 0x000000bfb4bf7220 */ /* 0x000fe20000400000 */
[----:B------:R-:W-:Y:S01]  /*37c0*/  FSEL R141, R68, R139, !P2 ;  /* 0x0000008b448d7208 */ /* 0x000fe20005000000 */
[C---:B------:R-:W-:Y:S01]  /*37d0*/  FMUL R219, R180.reuse, R219 ;  /* 0x000000dbb4db7220 */ /* 0x040fe20000400000 */
[----:B------:R-:W-:Y:S01]  /*37e0*/  @P0 FMNMX R201, R201, |R152|, !PT ;  /* 0x40000098c9c90209 */ /* 0x000fe20007800000 */
[C---:B------:R-:W-:Y:S01]  /*37f0*/  FMUL R193, R180.reuse, R193 ;  /* 0x000000c1b4c17220 */ /* 0x040fe20000400000 */
[----:B------:R-:W-:Y:S01]  /*3800*/  FSEL R145, R69, R145, !P2 ;  /* 0x0000009145917208 */ /* 0x000fe20005000000 */
[----:B------:R-:W-:Y:S01]  /*3810*/  FMUL R133, R180, R133 ;  /* 0x00000085b4857220 */ /* 0x000fe20000400000 */
[----:B------:R-:W-:Y:S01]  /*3820*/  FSEL R151, R70, R151, !P2 ;  /* 0x0000009746977208 */ /* 0x000fe20005000000 */
[-C--:B------:R-:W-:Y:S01]  /*3830*/  @P1 FMUL R182, R182, R3.reuse ;  /* 0x00000003b6b61220 */ /* 0x080fe20000400000 */
[----:B------:R-:W-:Y:S01]  /*3840*/  @P1 FMUL R132, R132, R3 ;  /* 0x0000000384841220 */ /* 0x000fe20000400000 */
[----:B------:R-:W-:Y:S01]  /*3850*/  FFMA R139, R191, R137, R11 ;  /* 0x00000089bf8b7223 */ /* 0x000fe2000000000b */
[----:B------:R-:W-:Y:S01]  /*3860*/  @P0 FMNMX R201, R201, |R216|, !PT ;  /* 0x400000d8c9c90209 */ /* 0x000fe20007800000 */
[----:B------:R-:W-:Y:S01]  /*3870*/  FFMA R137, R219, R141, R4 ;  /* 0x0000008ddb897223 */ /* 0x000fe20000000004 */
[----:B------:R-:W-:Y:S01]  /*3880*/  FFMA R141, R193, R145, R5 ;  /* 0x00000091c18d7223 */ /* 0x000fe20000000005 */
[----:B------:R-:W-:Y:S01]  /*3890*/  FFMA R145, R133, R151, R6 ;  /* 0x0000009785917223 */ /* 0x000fe20000000006 */
[-C--:B------:R-:W-:Y:S01]  /*38a0*/  @P1 FMUL R134, R134, R3.reuse ;  /* 0x0000000386861220 */ /* 0x080fe20000400000 */
[----:B------:R-:W-:Y:S01]  /*38b0*/  F2FP.SATFINITE.E4M3.F32.PACK_AB_MERGE_C R133, RZ, R182, RZ ;  /* 0x000000b6ff85723e */ /* 0x000fe200048070ff */
[-C--:B------:R-:W-:Y:S01]  /*38c0*/  @P1 FMUL R186, R186, R3.reuse ;  /* 0x00000003baba1220 */ /* 0x080fe20000400000 */
[----:B------:R-:W-:Y:S01]  /*38d0*/  F2FP.SATFINITE.E4M3.F32.PACK_AB_MERGE_C R132, RZ, R132, RZ ;  /* 0x00000084ff84723e */ /* 0x000fe200048070ff */
[-C--:B------:R-:W-:Y:S01]  /*38e0*/  @P1 FMUL R184, R184, R3.reuse ;  /* 0x00000003b8b81220 */ /* 0x080fe20000400000 */
[----:B------:R-:W-:Y:S01]  /*38f0*/  @P0 FMNMX R201, R201, |R158|, !PT ;  /* 0x4000009ec9c90209 */ /* 0x000fe20007800000 */
[-C--:B------:R-:W-:Y:S01]  /*3900*/  @P1 FMUL R138, R138, R3.reuse ;  /* 0x000000038a8a1220 */ /* 0x080fe20000400000 */
[----:B------:R-:W-:Y:S01]  /*3910*/  LOP3.LUT R133, R133, 0xff, RZ, 0xc0, !PT ;  /* 0x000000ff85857812 */ /* 0x000fe200078ec0ff */
[-C--:B------:R-:W-:Y:S01]  /*3920*/  @P1 FMUL R136, R136, R3.reuse ;  /* 0x0000000388881220 */ /* 0x080fe20000400000 */
[----:B------:R-:W-:Y:S01]  /*3930*/  LOP3.LUT R132, R132, 0xffff, RZ, 0xc0, !PT ;  /* 0x0000ffff84847812 */ /* 0x000fe200078ec0ff */
[-C--:B------:R-:W-:Y:S01]  /*3940*/  @P1 FMUL R192, R192, R3.reuse ;  /* 0x00000003c0c01220 */ /* 0x080fe20000400000 */
[----:B------:R-:W-:Y:S01]  /*3950*/  F2FP.SATFINITE.E4M3.F32.PACK_AB_MERGE_C R134, RZ, R134, RZ ;  /* 0x00000086ff86723e */ /* 0x000fe200048070ff */
[-C--:B------:R-:W-:Y:S01]  /*3960*/  @P1 FMUL R190, R190, R3.reuse ;  /* 0x00000003bebe1220 */ /* 0x080fe20000400000 */
[----:B------:R-:W-:Y:S01]  /*3970*/  @P0 FMNMX R201, R201, |R156|, !PT ;  /* 0x4000009cc9c90209 */ /* 0x000fe20007800000 */
[-C--:B------:R-:W-:Y:S01]  /*3980*/  @P1 FMUL R188, R188, R3.reuse ;  /* 0x00000003bcbc1220 */ /* 0x080fe20000400000 */
[----:B------:R-:W-:Y:S01]  /*3990*/  PRMT R133, R132, 0x7604, R133 ;  /* 0x0000760484857816 */ /* 0x000fe20000000085 */
[-C--:B------:R-:W-:Y:S01]  /*39a0*/  @P1 FMUL R140, R140, R3.reuse ;  /* 0x000000038c8c1220 */ /* 0x080fe20000400000 */
[----:B------:R-:W-:Y:S01]  /*39b0*/  LOP3.LUT R134, R134, 0xff, RZ, 0xc0, !PT ;  /* 0x000000ff86867812 */ /* 0x000fe200078ec0ff */
[----:B------:R-:W-:Y:S01]  /*39c0*/  FADD R153, R71, 1 ;  /* 0x3f80000047997421 */ /* 0x000fe20000000000 */
[----:B------:R-:W-:Y:S01]  /*39d0*/  @P0 FMNMX R201, R201, |R154|, !PT ;  /* 0x4000009ac9c90209 */ /* 0x000fe20007800000 */
[----:B------:R-:W-:Y:S01]  /*39e0*/  FADD R195, R195, -R2 ;  /* 0x80000002c3c37221 */ /* 0x000fe20000000000 */
[----:B------:R-:W-:Y:S01]  /*39f0*/  PRMT R151, R133, 0x5410, R134 ;  /* 0x0000541085977816 */ /* 0x000fe20000000086 */
[-C--:B------:R-:W-:Y:S01]  /*3a00*/  @P1 FMUL R142, R142, R3.reuse ;  /* 0x000000038e8e1220 */ /* 0x080fe20000400000 */
[----:B------:R-:W-:Y:S01]  /*3a10*/  @P0 FMNMX R201, R201, |R222|, !PT ;  /* 0x400000dec9c90209 */ /* 0x000fe20007800000 */
[-C--:B------:R-:W-:Y:S01]  /*3a20*/  @P1 FMUL R194, R194, R3.reuse ;  /* 0x00000003c2c21220 */ /* 0x080fe20000400000 */
[----:B------:R-:W-:Y:S01]  /*3a30*/  F2FP.SATFINITE.E4M3.F32.PACK_AB_MERGE_C R186, RZ, R186, RZ ;  /* 0x000000baffba723e */ /* 0x000fe200048070ff */
[----:B------:R-:W-:Y:S01]  /*3a40*/  @P1 FMUL R146, R146, R3 ;  /* 0x0000000392921220 */ /* 0x000fe20000400000 */
[----:B------:R-:W-:Y:S01]  /*3a50*/  F2FP.SATFINITE.E4M3.F32.PACK_AB_MERGE_C R133, RZ, R184, RZ ;  /* 0x000000b8ff85723e */ /* 0x000fe200048070ff */
[----:B------:R-:W-:Y:S01]  /*3a60*/  FMUL R182, R180, R195 ;  /* 0x000000c3b4b67220 */ /* 0x000fe20000400000 */
        /* <DEDUP_REMOVED lines=8> */
[----:B------:R-:W-:Y:S01]  /*3af0*/  LOP3.LUT R138, R138, 0xffff, RZ, 0xc0, !PT ;  /* 0x0000ffff8a8a7812 */ /* 0x000fe200078ec0ff */
[-C--:B------:R-:W-:Y:S01]  /*3b00*/  @P1 FMUL R150, R150, R3.reuse ;  /* 0x0000000396961220 */ /* 0x080fe20000400000 */
[----:B------:R-:W-:Y:S01]  /*3b10*/  F2FP.SATFINITE.E4M3.F32.PACK_AB_MERGE_C R136, RZ, R136, RZ ;  /* 0x00000088ff88723e */ /* 0x000fe200048070ff */
[-C--:B------:R-:W-:Y:S01]  /*3b20*/  @P1 FMUL R214, R214, R3.reuse ;  /* 0x00000003d6d61220 */ /* 0x080fe20000400000 */
[----:B------:R-:W-:Y:S01]  /*3b30*/  F2FP.SATFINITE.E4M3.F32.PACK_AB_MERGE_C R192, RZ, R192, RZ ;  /* 0x000000c0ffc0723e */ /* 0x000fe200048070ff */
[-C--:B------:R-:W-:Y:S01]  /*3b40*/  @P1 FMUL R212, R212, R3.reuse ;  /* 0x00000003d4d41220 */ /* 0x080fe20000400000 */
[----:B------:R-:W-:Y:S01]  /*3b50*/  @P0 FMNMX R201, R201, |R218|, !PT ;  /* 0x400000dac9c90209 */ /* 0x000fe20007800000 */
[-C--:B------:R-:W-:Y:S01]  /*3b60*/  @P1 FMUL R210, R210, R3.reuse ;  /* 0x00000003d2d21220 */ /* 0x080fe20000400000 */
[----:B------:R-:W-:Y:S01]  /*3b70*/  SHF.L.U32 R132, R186, 0x18, RZ ;  /* 0x00000018ba847819 */ /* 0x000fe200000006ff */
[-C--:B------:R-:W-:Y:S01]  /*3b80*/  @P1 FMUL R152, R152, R3.reuse ;  /* 0x0000000398981220 */ /* 0x080fe20000400000 */
[----:B------:R-:W-:Y:S01]  /*3b90*/  PRMT R133, R138, 0x7604, R133 ;  /* 0x000076048a857816 */ /* 0x000fe20000000085 */
        /* <DEDUP_REMOVED lines=11> */
[----:B------:R-:W-:Y:S01]  /*3c50*/  LOP3.LUT R132, R151, R132, RZ, 0xfc, !PT ;  /* 0x0000008497847212 */ /* 0x000fe200078efcff */
[-C--:B------:R-:W-:Y:S01]  /*3c60*/  @P1 FMUL R218, R218, R3.reuse ;  /* 0x00000003dada1220 */ /* 0x080fe20000400000 */
[----:B------:R-:W-:Y:S01]  /*3c70*/  PRMT R136, R133, 0x5410, R136 ;  /* 0x0000541085887816 */ /* 0x000fe20000000088 */
[----:B------:R-:W-:Y:S01]  /*3c80*/  @P1 FMUL R160, R160, R3 ;  /* 0x00000003a0a01220 */ /* 0x000fe20000400000 */
[----:B------:R-:W-:Y:S01]  /*3c90*/  SHF.L.U32 R133, R192, 0x18, RZ ;  /* 0x00000018c0857819 */ /* 0x000fe200000006ff */
[----:B------:R-:W-:Y:S01]  /*3ca0*/  ULDC UR6, c[0x0][0x210] ;  /* 0x0000840000067ab9 */ /* 0x000fe20000000800 */
[----:B------:R-:W-:-:S02]  /*3cb0*/  LOP3.LUT R134, R134, 0xff, RZ, 0xc0, !PT ;  /* 0x000000ff86867812 */ /* 0x000fc400078ec0ff */
[----:B------:R-:W-:Y:S02]  /*3cc0*/  LOP3.LUT R151, R188, 0xffff, RZ, 0xc0, !PT ;  /* 0x0000ffffbc977812 */ /* 0x000fe400078ec0ff */
[----:B------:R-:W-:Y:S02]  /*3cd0*/  F2FP.SATFINITE.E4M3.F32.PACK_AB_MERGE_C R140, RZ, R140, RZ ;  /* 0x0000008cff8c723e */ /* 0x000fe400048070ff */
[----:B------:R-:W-:Y:S02]  /*3ce0*/  FSEL R153, R71, R153, !P2 ;  /* 0x0000009947997208 */ /* 0x000fe40005000000 */
[----:B------:R-:W-:Y:S01]  /*3cf0*/  @P0 FMNMX R201, R201, |R162|, !PT ;  /* 0x400000a2c9c90209 */ /* 0x000fe20007800000 */
[----:B------:R-:W-:Y:S01]  /*3d00*/  @P1 FMUL R162, R162, R3 ;  /* 0x00000003a2a21220 */ /* 0x000fe20000400000 */
[----:B------:R-:W-:Y:S01]  /*3d10*/  LOP3.LUT R133, R136, R133, RZ, 0xfc, !PT ;  /* 0x0000008588857212 */ /* 0x000fe200078efcff */
[----:B------:R-:W-:Y:S01]  /*3d20*/  FFMA R182, R182, R153, R7 ;  /* 0x00000099b6b67223 */ /* 0x000fe20000000007 */
[----:B------:R-:W-:-:S02]  /*3d30*/  PRMT R151, R151, 0x7604, R134 ;  /* 0x0000760497977816 */ /* 0x000fc40000000086 */
[----:B------:R-:W-:Y:S02]  /*3d40*/  F2FP.SATFINITE.E4M3.F32.PACK_AB_MERGE_C R142, RZ, R142, RZ ;  /* 0x0000008eff8e723e */ /* 0x000fe400048070ff */
[----:B------:R-:W-:Y:S02]  /*3d50*/  LOP3.LUT R140, R140, 0xff, RZ, 0xc0, !PT ;  /* 0x000000ff8c8c7812 */ /* 0x000fe400078ec0ff */
[----:B------:R-:W-:Y:S02]  /*3d60*/  F2FP.SATFINITE.E4M3.F32.PACK_AB_MERGE_C R136, RZ, R194, RZ ;  /* 0x000000c2ff88723e */ /* 0x000fe400048070ff */
[----:B------:R-:W-:Y:S02]  /*3d70*/  F2FP.SATFINITE.E4M3.F32.PACK_AB_MERGE_C R146, RZ, R146, RZ ;  /* 0x00000092ff92723e */ /* 0x000fe400048070ff */
[----:B------:R-:W-:Y:S01]  /*3d80*/  @P0 FMNMX R201, R201, |R224|, !PT ;  /* 0x400000e0c9c90209 */ /* 0x000fe20007800000 */
[----:B------:R-:W-:Y:S01]  /*3d90*/  @P1 FMUL R224, R224, R3 ;  /* 0x00000003e0e01220 */ /* 0x000fe20000400000 */
[----:B------:R-:W-:-:S02]  /*3da0*/  LOP3.LUT R142, R142, 0xffff, RZ, 0xc0, !PT ;  /* 0x0000ffff8e8e7812 */ /* 0x000fc400078ec0ff */
[----:B------:R-:W-:Y:S02]  /*3db0*/  PRMT R153, R151, 0x5410, R140 ;  /* 0x0000541097997816 */ /* 0x000fe4000000008c */
[----:B------:R-:W-:Y:S02]  /*3dc0*/  LOP3.LUT R136, R136, 0xff, RZ, 0xc0, !PT ;  /* 0x000000ff88887812 */ /* 0x000fe400078ec0ff */
[----:B------:R-:W-:Y:S02]  /*3dd0*/  LOP3.LUT R151, R146, 0xffff, RZ, 0xc0, !PT ;  /* 0x0000ffff92977812 */ /* 0x000fe400078ec0ff */
[----:B------:R-:W-:Y:S02]  /*3de0*/  F2FP.SATFINITE.E4M3.F32.PACK_AB_MERGE_C R144, RZ, R144, RZ ;  /* 0x00000090ff90723e */ /* 0x000fe400048070ff */
[----:B------:R-:W-:Y:S01]  /*3df0*/  @P0 FMNMX R201, R201, |R166|, !PT ;  /* 0x400000a6c9c90209 */ /* 0x000fe20007800000 */
[----:B------:R-:W-:Y:S01]  /*3e00*/  @P1 FMUL R166, R166, R3 ;  /* 0x00000003a6a61220 */ /* 0x000fe20000400000 */
[----:B------:R-:W-:-:S02]  /*3e10*/  SHF.L.U32 R134, R142, 0x18, RZ ;  /* 0x000000188e867819 */ /* 0x000fc400000006ff */
[----:B------:R-:W-:Y:S02]  /*3e20*/  PRMT R151, R151, 0x7604, R136 ;  /* 0x0000760497977816 */ /* 0x000fe40000000088 */
[----:B------:R-:W-:Y:S02]  /*3e30*/  F2FP.SATFINITE.E4M3.F32.PACK_AB_MERGE_C R206, RZ, R206, RZ ;  /* 0x000000ceffce723e */ /* 0x000fe400048070ff */
[----:B------:R-:W-:Y:S02]  /*3e40*/  LOP3.LUT R144, R144, 0xff, RZ, 0xc0, !PT ;  /* 0x000000ff90907812 */ /* 0x000fe400078ec0ff */
[----:B------:R-:W-:Y:S02]  /*3e50*/  F2FP.SATFINITE.E4M3.F32.PACK_AB_MERGE_C R138, RZ, R148, RZ ;  /* 0x00000094ff8a723e */ /* 0x000fe400048070ff */
[----:B------:R-:W-:Y:S02]  /*3e60*/  F2FP.SATFINITE.E4M3.F32.PACK_AB_MERGE_C R208, RZ, R208, RZ ;  /* 0x000000d0ffd0723e */ /* 0x000fe400048070ff */
[----:B------:R-:W-:Y:S01]  /*3e70*/  @P0 FMNMX R201, R201, |R164|, !PT ;  /* 0x400000a4c9c90209 */ /* 0x000fe20007800000 */
[----:B------:R-:W-:Y:S01]  /*3e80*/  @P1 FMUL R164, R164, R3 ;  /* 0x00000003a4a41220 */ /* 0x000fe20000400000 */
[----:B------:R-:W-:-:S02]  /*3e90*/  LOP3.LUT R134, R153, R134, RZ, 0xfc, !PT ;  /* 0x0000008699867212 */ /* 0x000fc400078efcff */
[----:B------:R-:W-:Y:S02]  /*3ea0*/  LOP3.LUT R206, R206, 0xffff, RZ, 0xc0, !PT ;  /* 0x0000ffffcece7812 */ /* 0x000fe400078ec0ff */
        /* <DEDUP_REMOVED lines=10> */
[----:B------:R-:W-:Y:S01]  /*3f50*/  @P0 FMNMX R201, R201, |R168|, !PT ;  /* 0x400000a8c9c90209 */ /* 0x000fe20007800000 */
[----:B------:R-:W-:Y:S01]  /*3f60*/  @P1 FMUL R168, R168, R3 ;  /* 0x00000003a8a81220 */ /* 0x000fe20000400000 */
[----:B------:R-:W-:Y:S02]  /*3f70*/  F2FP.SATFINITE.E4M3.F32.PACK_AB_MERGE_C R140, RZ, R212, RZ ;  /* 0x000000d4ff8c723e */ /* 0x000fe400048070ff */
[----:B------:R-:W-:-:S02]  /*3f80*/  F2FP.SATFINITE.E4M3.F32.PACK_AB_MERGE_C R210, RZ, R210, RZ ;  /* 0x000000d2ffd2723e */ /* 0x000fc400048070ff */
[----:B------:R-:W-:Y:S02]  /*3f90*/  LOP3.LUT R136, R153, R136, RZ, 0xfc, !PT ;  /* 0x0000008899887212 */ /* 0x000fe400078efcff */
[----:B------:R-:W-:Y:S02]  /*3fa0*/  LOP3.LUT R214, R214, 0xffff, RZ, 0xc0, !PT ;  /* 0x0000ffffd6d67812 */ /* 0x000fe400078ec0ff */
[----:B------:R-:W-:Y:S02]  /*3fb0*/  PRMT R153, R151, 0x5410, R150 ;  /* 0x0000541097997816 */ /* 0x000fe40000000096 */
[----:B------:R-:W-:Y:S01]  /*3fc0*/  @P0 FMNMX R201, R201, |R228|, !PT ;  /* 0x400000e4c9c90209 */ /* 0x000fe20007800000 */
[----:B------:R-:W-:Y:S01]  /*3fd0*/  @P1 FMUL R228, R228, R3 ;  /* 0x00000003e4e41220 */ /* 0x000fe20000400000 */
[----:B------:R-:W-:Y:S02]  /*3fe0*/  LOP3.LUT R140, R140, 0xff, RZ, 0xc0, !PT ;  /* 0x000000ff8c8c7812 */ /* 0x000fe400078ec0ff */
[----:B------:R-:W-:-:S02]  /*3ff0*/  LOP3.LUT R151, R210, 0xffff, RZ, 0xc0, !PT ;  /* 0x0000ffffd2977812 */ /* 0x000fc400078ec0ff */
[----:B------:R-:W-:Y:S02]  /*4000*/  F2FP.SATFINITE.E4M3.F32.PACK_AB_MERGE_C R152, RZ, R152, RZ ;  /* 0x00000098ff98723e */ /* 0x000fe400048070ff */
[----:B------:R-:W-:Y:S02]  /*4010*/  SHF.L.U32 R138, R214, 0x18, RZ ;  /* 0x00000018d68a7819 */ /* 0x000fe400000006ff */
[----:B------:R-:W-:Y:S01]  /*4020*/  @P0 FMNMX R201, R201, |R170|, !PT ;  /* 0x400000aac9c90209 */ /* 0x000fe20007800000 */
[----:B------:R-:W-:Y:S01]  /*4030*/  @P1 FMUL R170, R170, R3 ;  /* 0x00000003aaaa1220 */ /* 0x000fe20000400000 */
[----:B------:R-:W-:Y:S02]  /*4040*/  PRMT R151, R151, 0x7604, R140 ;  /* 0x0000760497977816 */ /* 0x000fe4000000008c */
[----:B------:R-:W-:Y:S02]  /*4050*/  F2FP.SATFINITE.E4M3.F32.PACK_AB_MERGE_C R216, RZ, R216, RZ ;  /* 0x000000d8ffd8723e */ /* 0x000fe400048070ff */
[----:B------:R-:W-:-:S02]  /*4060*/  LOP3.LUT R152, R152, 0xff, RZ, 0xc0, !PT ;  /* 0x000000ff98987812 */ /* 0x000fc400078ec0ff */
[----:B------:R-:W-:Y:S02]  /*4070*/  F2FP.SATFINITE.E4M3.F32.PACK_AB_MERGE_C R142, RZ, R158, RZ ;  /* 0x0000009eff8e723e */ /* 0x000fe400048070ff */
[----:B------:R-:W-:Y:S02]  /*4080*/  F2FP.SATFINITE.E4M3.F32.PACK_AB_MERGE_C R156, RZ, R156, RZ ;  /* 0x0000009cff9c723e */ /* 0x000fe400048070ff */
[----:B------:R-:W-:Y:S02]  /*4090*/  LOP3.LUT R138, R153, R138, RZ, 0xfc, !PT ;  /* 0x0000008a998a7212 */ /* 0x000fe400078efcff */
[----:B------:R-:W-:Y:S01]  /*40a0*/  @P0 FMNMX R201, R201, |R234|, !PT ;  /* 0x400000eac9c90209 */ /* 0x000fe20007800000 */
[----:B------:R-:W-:Y:S01]  /*40b0*/  @P1 FMUL R234, R234, R3 ;  /* 0x00000003eaea1220 */ /* 0x000fe20000400000 */
[----:B------:R-:W-:Y:S02]  /*40c0*/  LOP3.LUT R216, R216, 0xffff, RZ, 0xc0, !PT ;  /* 0x0000ffffd8d87812 */ /* 0x000fe400078ec0ff */
[----:B------:R-:W-:-:S02]  /*40d0*/  PRMT R153, R151, 0x5410, R152 ;  /* 0x0000541097997816 */ /* 0x000fc40000000098 */
[----:B------:R-:W-:Y:S02]  /*40e0*/  LOP3.LUT R142, R142, 0xff, RZ, 0xc0, !PT ;  /* 0x000000ff8e8e7812 */ /* 0x000fe400078ec0ff */
[----:B------:R-:W-:Y:S02]  /*40f0*/  LOP3.LUT R151, R156, 0xffff, RZ, 0xc0, !PT ;  /* 0x0000ffff9c977812 */ /* 0x000fe400078ec0ff */
[----:B------:R-:W-:Y:S01]  /*4100*/  F2FP.SATFINITE.E4M3.F32.PACK_AB_MERGE_C R154, RZ, R154, RZ ;  /* 0x0000009aff9a723e */ /* 0x000fe200048070ff */
[----:B------:R-:W0:Y:S01]  /*4110*/  @!P3 LDC.64 R156, c[0x0][0x230] ;  /* 0x00008c00ff9cbb82 */ /* 0x000e220000000a00 */
[----:B------:R-:W-:Y:S01]  /*4120*/  @P0 FMNMX R201, R201, |R232|, !PT ;  /* 0x400000e8c9c90209 */ /* 0x000fe20007800000 */
[----:B------:R-:W-:Y:S01]  /*4130*/  @P1 FMUL R232, R232, R3 ;  /* 0x00000003e8e81220 */ /* 0x000fe20000400000 */
[----:B------:R-:W-:Y:S02]  /*4140*/  SHF.L.U32 R140, R216, 0x18, RZ ;  /* 0x00000018d88c7819 */ /* 0x000fe400000006ff */
[----:B------:R-:W-:-:S02]  /*4150*/  PRMT R151, R151, 0x7604, R142 ;  /* 0x0000760497977816 */ /* 0x000fc4000000008e */
        /* <DEDUP_REMOVED lines=9> */
[----:B------:R-:W-:Y:S01]  /*41f0*/  LOP3.LUT R144, R144, 0xff, RZ, 0xc0, !PT ;  /* 0x000000ff90907812 */ /* 0x000fe200078ec0ff */
[----:B0-----:R-:W-:Y:S01]  /*4200*/  @!P3 IMAD.WIDE R156, R204, 0x4, R156 ;  /* 0x00000004cc9cb825 */ /* 0x001fe200078e029c */
        /* <DEDUP_REMOVED lines=40> */
[----:B------:R-:W-:Y:S02]  /*4490*/  LOP3.LUT R170, R170, 0xff, RZ, 0xc0, !PT ;  /* 0x000000ffaaaa7812 */ /* 0x000fe400078ec0ff */
[----:B------:R-:W-:-:S02]  /*44a0*/  F2FP.SATFINITE.E4M3.F32.PACK_AB_MERGE_C R234, RZ, R234, RZ ;  /* 0x000000eaffea723e */ /* 0x000fc400048070ff */
[----:B------:R-:W-:Y:S02]  /*44b0*/  F2FP.SATFINITE.E4M3.F32.PACK_AB_MERGE_C R146, RZ, R232, RZ ;  /* 0x000000e8ff92723e */ /* 0x000fe400048070ff */
[----:B------:R-:W-:Y:S02]  /*44c0*/  F2FP.SATFINITE.E4M3.F32.PACK_AB_MERGE_C R230, RZ, R230, RZ ;  /* 0x000000e6ffe6723e */ /* 0x000fe400048070ff */
[----:B------:R-:W-:Y:S02]  /*44d0*/  LOP3.LUT R148, R153, R148, RZ, 0xfc, !PT ;  /* 0x0000009499947212 */ /* 0x000fe400078efcff */
[----:B------:R-:W-:Y:S01]  /*44e0*/  @P0 FMNMX R201, R201, |R246|, !PT ;  /* 0x400000f6c9c90209 */ /* 0x000fe20007800000 */
[----:B------:R-:W-:Y:S01]  /*44f0*/  @P1 FMUL R246, R246, R3 ;  /* 0x00000003f6f61220 */ /* 0x000fe20000400000 */
[----:B------:R-:W-:Y:S02]  /*4500*/  PRMT R153, R151, 0x5410, R170 ;  /* 0x0000541097997816 */ /* 0x000fe400000000aa */
[----:B------:R-:W-:-:S02]  /*4510*/  LOP3.LUT R234, R234, 0xffff, RZ, 0xc0, !PT ;  /* 0x0000ffffeaea7812 */ /* 0x000fc400078ec0ff */
[----:B------:R-:W-:Y:S02]  /*4520*/  LOP3.LUT R146, R146, 0xff, RZ, 0xc0, !PT ;  /* 0x000000ff92927812 */ /* 0x000fe400078ec0ff */
[----:B------:R-:W-:Y:S02]  /*4530*/  LOP3.LUT R151, R230, 0xffff, RZ, 0xc0, !PT ;  /* 0x0000ffffe6977812 */ /* 0x000fe400078ec0ff */
[----:B------:R-:W-:Y:S01]  /*4540*/  @P0 FMNMX R201, R201, |R242|, !PT ;  /* 0x400000f2c9c90209 */ /* 0x000fe20007800000 */
[----:B------:R-:W-:Y:S01]  /*4550*/  @P1 FMUL R242, R242, R3 ;  /* 0x00000003f2f21220 */ /* 0x000fe20000400000 */
[----:B------:R-:W-:Y:S02]  /*4560*/  SHF.L.U32 R150, R234, 0x18, RZ ;  /* 0x00000018ea967819 */ /* 0x000fe400000006ff */
[----:B------:R-:W-:Y:S02]  /*4570*/  PRMT R151, R151, 0x7604, R146 ;  /* 0x0000760497977816 */ /* 0x000fe40000000092 */
[----:B------:R-:W-:-:S02]  /*4580*/  F2FP.SATFINITE.E4M3.F32.PACK_AB_MERGE_C R146, RZ, R178, RZ ;  /* 0x000000b2ff92723e */ /* 0x000fc400048070ff */
[----:B------:R-:W-:Y:S02]  /*4590*/  F2FP.SATFINITE.E4M3.F32.PACK_AB_MERGE_C R176, RZ, R176, RZ ;  /* 0x000000b0ffb0723e */ /* 0x000fe400048070ff */
[----:B------:R-:W-:Y:S01]  /*45a0*/  @P0 FMNMX R201, R201, |R238|, !PT ;  /* 0x400000eec9c90209 */ /* 0x000fe20007800000 */
[----:B------:R-:W-:Y:S01]  /*45b0*/  @P1 FMUL R238, R238, R3 ;  /* 0x00000003eeee1220 */ /* 0x000fe20000400000 */
[----:B------:R-:W-:Y:S02]  /*45c0*/  LOP3.LUT R150, R153, R150, RZ, 0xfc, !PT ;  /* 0x0000009699967212 */ /* 0x000fe400078efcff */
[----:B------:R-:W-:Y:S02]  /*45d0*/  LOP3.LUT R146, R146, 0xff, RZ, 0xc0, !PT ;  /* 0x000000ff92927812 */ /* 0x000fe400078ec0ff */
[----:B------:R-:W-:Y:S02]  /*45e0*/  LOP3.LUT R153, R176, 0xffff, RZ, 0xc0, !PT ;  /* 0x0000ffffb0997812 */ /* 0x000fe400078ec0ff */
[----:B------:R-:W-:-:S02]  /*45f0*/  F2FP.SATFINITE.E4M3.F32.PACK_AB_MERGE_C R174, RZ, R174, RZ ;  /* 0x000000aeffae723e */ /* 0x000fc400048070ff */
[----:B------:R-:W-:Y:S02]  /*4600*/  F2FP.SATFINITE.E4M3.F32.PACK_AB_MERGE_C R248, RZ, R248, RZ ;  /* 0x000000f8fff8723e */ /* 0x000fe400048070ff */
[----:B------:R-:W-:Y:S01]  /*4610*/  @P0 FMNMX R201, R201, |R244|, !PT ;  /* 0x400000f4c9c90209 */ /* 0x000fe20007800000 */
[-C--:B------:R-:W-:Y:S01]  /*4620*/  @P1 FMUL R244, R244, R3.reuse ;  /* 0x00000003f4f41220 */ /* 0x080fe20000400000 */
[----:B------:R-:W-:Y:S02]  /*4630*/  PRMT R153, R153, 0x7604, R146 ;  /* 0x0000760499997816 */ /* 0x000fe40000000092 */
[----:B------:R-:W-:Y:S02]  /*4640*/  LOP3.LUT R174, R174, 0xff, RZ, 0xc0, !PT ;  /* 0x000000ffaeae7812 */ /* 0x000fe400078ec0ff */
[----:B------:R-:W-:Y:S02]  /*4650*/  LOP3.LUT R248, R248, 0xffff, RZ, 0xc0, !PT ;  /* 0x0000fffff8f87812 */ /* 0x000fe400078ec0ff */
[----:B------:R-:W-:Y:S01]  /*4660*/  @P0 FMNMX R201, R201, |R250|, !PT ;  /* 0x400000fac9c90209 */ /* 0x000fe20007800000 */
[----:B------:R-:W-:Y:S01]  /*4670*/  @P1 FMUL R250, R250, R3 ;  /* 0x00000003fafa1220 */ /* 0x000fe20000400000 */
[----:B------:R-:W-:-:S02]  /*4680*/  PRMT R153, R153, 0x5410, R174 ;  /* 0x0000541099997816 */ /* 0x000fc400000000ae */
[----:B------:R-:W-:Y:S02]  /*4690*/  SHF.L.U32 R152, R248, 0x18, RZ ;  /* 0x00000018f8987819 */ /* 0x000fe400000006ff */
[----:B------:R-:W-:Y:S02]  /*46a0*/  F2FP.SATFINITE.E4M3.F32.PACK_AB_MERGE_C R146, RZ, R246, RZ ;  /* 0x000000f6ff92723e */ /* 0x000fe400048070ff */
[----:B------:R-:W-:Y:S02]  /*46b0*/  F2FP.SATFINITE.E4M3.F32.PACK_AB_MERGE_C R242, RZ, R242, RZ ;  /* 0x000000f2fff2723e */ /* 0x000fe400048070ff */
[----:B------:R-:W-:Y:S01]  /*46c0*/  @P0 FMNMX R201, R201, |R252|, !PT ;  /* 0x400000fcc9c90209 */ /* 0x000fe20007800000 */
[----:B------:R-:W-:Y:S01]  /*46d0*/  @P1 FMUL R252, R252, R3 ;  /* 0x00000003fcfc1220 */ /* 0x000fe20000400000 */
[----:B------:R-:W-:Y:S02]  /*46e0*/  LOP3.LUT R152, R153, R152, RZ, 0xfc, !PT ;  /* 0x0000009899987212 */ /* 0x000fe400078efcff */
[----:B------:R-:W-:-:S02]  /*46f0*/  LOP3.LUT R146, R146, 0xff, RZ, 0xc0, !PT ;  /* 0x000000ff92927812 */ /* 0x000fc400078ec0ff */
[----:B------:R-:W-:Y:S02]  /*4700*/  LOP3.LUT R153, R242, 0xffff, RZ, 0xc0, !PT ;  /* 0x0000fffff2997812 */ /* 0x000fe400078ec0ff */
[----:B------:R-:W-:Y:S02]  /*4710*/  F2FP.SATFINITE.E4M3.F32.PACK_AB_MERGE_C R238, RZ, R238, RZ ;  /* 0x000000eeffee723e */ /* 0x000fe400048070ff */
[----:B------:R-:W-:Y:S01]  /*4720*/  @P0 FMNMX R201, R201, |R135|, !PT ;  /* 0x40000087c9c90209 */ /* 0x000fe20007800000 */
[----:B------:R-:W-:Y:S01]  /*4730*/  @P1 FMUL R135, R135, R3 ;  /* 0x0000000387871220 */ /* 0x000fe20000400000 */
[----:B------:R-:W-:Y:S02]  /*4740*/  PRMT R155, R153, 0x7604, R146 ;  /* 0x00007604999b7816 */ /* 0x000fe40000000092 */
[----:B------:R-:W-:Y:S02]  /*4750*/  LOP3.LUT R238, R238, 0xff, RZ, 0xc0, !PT ;  /* 0x000000ffeeee7812 */ /* 0x000fe400078ec0ff */
[----:B------:R-:W-:Y:S01]  /*4760*/  @P0 FMNMX R201, R201, |R143|, !PT ;  /* 0x4000008fc9c90209 */ /* 0x000fe20007800000 */
[----:B------:R-:W-:Y:S01]  /*4770*/  @P1 FMUL R143, R143, R3 ;  /* 0x000000038f8f1220 */ /* 0x000fe20000400000 */
[----:B------:R-:W-:-:S02]  /*4780*/  F2FP.SATFINITE.E4M3.F32.PACK_AB_MERGE_C R146, RZ, R250, RZ ;  /* 0x000000faff92723e */ /* 0x000fc400048070ff */
[----:B------:R-:W-:Y:S02]  /*4790*/  F2FP.SATFINITE.E4M3.F32.PACK_AB_MERGE_C R252, RZ, R252, RZ ;  /* 0x000000fcfffc723e */ /* 0x000fe400048070ff */
[----:B------:R-:W-:Y:S02]  /*47a0*/  PRMT R238, R155, 0x5410, R238 ;  /* 0x000054109bee7816 */ /* 0x000fe400000000ee */
[----:B------:R-:W-:Y:S01]  /*47b0*/  @P0 FMNMX R201, R201, |R147|, !PT ;  /* 0x40000093c9c90209 */ /* 0x000fe20007800000 */
[----:B------:R-:W-:Y:S01]  /*47c0*/  @P1 FMUL R147, R147, R3 ;  /* 0x0000000393931220 */ /* 0x000fe20000400000 */
[----:B------:R-:W-:Y:S02]  /*47d0*/  LOP3.LUT R146, R146, 0xff, RZ, 0xc0, !PT ;  /* 0x000000ff92927812 */ /* 0x000fe400078ec0ff */
[----:B------:R-:W-:Y:S02]  /*47e0*/  LOP3.LUT R155, R252, 0xffff, RZ, 0xc0, !PT ;  /* 0x0000fffffc9b7812 */ /* 0x000fe400078ec0ff */
[----:B------:R-:W-:-:S02]  /*47f0*/  F2FP.SATFINITE.E4M3.F32.PACK_AB_MERGE_C R135, RZ, R135, RZ ;  /* 0x00000087ff87723e */ /* 0x000fc400048070ff */
[----:B------:R-:W-:Y:S02]  /*4800*/  F2FP.SATFINITE.E4M3.F32.PACK_AB_MERGE_C R143, RZ, R143, RZ ;  /* 0x0000008fff8f723e */ /* 0x000fe400048070ff */
[----:B------:R-:W-:Y:S01]  /*4810*/  @P0 FMNMX R201, R201, |R149|, !PT ;  /* 0x40000095c9c90209 */ /* 0x000fe20007800000 */
[----:B------:R-:W-:Y:S01]  /*4820*/  @P1 FMUL R149, R149, R3 ;  /* 0x0000000395951220 */ /* 0x000fe20000400000 */
[----:B------:R-:W-:Y:S02]  /*4830*/  PRMT R154, R155, 0x7604, R146 ;  /* 0x000076049b9a7816 */ /* 0x000fe40000000092 */
[----:B------:R-:W-:Y:S02]  /*4840*/  LOP3.LUT R135, R135, 0xff, RZ, 0xc0, !PT ;  /* 0x000000ff87877812 */ /* 0x000fe400078ec0ff */
[----:B------:R-:W-:Y:S02]  /*4850*/  LOP3.LUT R143, R143, 0xffff, RZ, 0xc0, !PT ;  /* 0x0000ffff8f8f7812 */ /* 0x000fe400078ec0ff */
[----:B------:R-:W-:-:S02]  /*4860*/  PRMT R154, R154, 0x5410, R135 ;  /* 0x000054109a9a7816 */ /* 0x000fc40000000087 */
[----:B------:R-:W-:Y:S02]  /*4870*/  F2FP.SATFINITE.E4M3.F32.PACK_AB_MERGE_C R146, RZ, R147, RZ ;  /* 0x00000093ff92723e */ /* 0x000fe400048070ff */
[----:B------:R-:W-:Y:S02]  /*4880*/  SHF.L.U32 R143, R143, 0x18, RZ ;  /* 0x000000188f8f7819 */ /* 0x000fe400000006ff */
[----:B------:R-:W-:Y:S02]  /*4890*/  F2FP.SATFINITE.E4M3.F32.PACK_AB_MERGE_C R149, RZ, R149, RZ ;  /* 0x00000095ff95723e */ /* 0x000fe400048070ff */
[----:B------:R-:W-:Y:S01]  /*48a0*/  @P0 FMNMX R201, R201, |R240|, !PT ;  /* 0x400000f0c9c90209 */ /* 0x000fe20007800000 */
[----:B------:R-:W-:Y:S01]  /*48b0*/  @P1 FMUL R240, R240, R3 ;  /* 0x00000003f0f01220 */ /* 0x000fe20000400000 */
[----:B------:R-:W-:Y:S02]  /*48c0*/  LOP3.LUT R146, R146, 0xff, RZ, 0xc0, !PT ;  /* 0x000000ff92927812 */ /* 0x000fe400078ec0ff */
[----:B------:R-:W-:-:S02]  /*48d0*/  LOP3.LUT R143, R154, R143, RZ, 0xfc, !PT ;  /* 0x0000008f9a8f7212 */ /* 0x000fc400078efcff */
[----:B------:R-:W-:Y:S01]  /*48e0*/  LOP3.LUT R149, R149, 0xffff, RZ, 0xc0, !PT ;  /* 0x0000ffff95957812 */ /* 0x000fe200078ec0ff */
[----:B------:R-:W0:Y:S01]  /*48f0*/  @!P3 LDC.64 R154, c[0x0][0x228] ;  /* 0x00008a00ff9abb82 */ /* 0x000e220000000a00 */
[----:B------:R-:W-:Y:S01]  /*4900*/  @P0 FMNMX R201, R201, |R139|, !PT ;  /* 0x4000008bc9c90209 */ /* 0x000fe20007800000 */
[----:B------:R-:W-:Y:S01]  /*4910*/  @P1 FMUL R139, R139, R3 ;  /* 0x000000038b8b1220 */ /* 0x000fe20000400000 */
[----:B------:R-:W-:Y:S02]  /*4920*/  PRMT R149, R149, 0x7604, R146 ;  /* 0x0000760495957816 */ /* 0x000fe40000000092 */
[----:B------:R-:W-:Y:S01]  /*4930*/  @P0 FMNMX R201, R201, |R137|, !PT ;  /* 0x40000089c9c90209 */ /* 0x000fe20007800000 */
[----:B------:R-:W-:Y:S01]  /*4940*/  @P1 FMUL R137, R137, R3 ;  /* 0x0000000389891220 */ /* 0x000fe20000400000 */
[----:B------:R-:W-:Y:S01]  /*4950*/  F2FP.SATFINITE.E4M3.F32.PACK_AB_MERGE_C R172, RZ, R172, RZ ;  /* 0x000000acffac723e */ /* 0x000fe200048070ff */
[----:B------:R-:W1:Y:S01]  /*4960*/  LDC.64 R146, c[0x0][0x258] ;  /* 0x00009600ff927b82 */ /* 0x000e620000000a00 */
[----:B------:R-:W-:Y:S01]  /*4970*/  @P0 FMNMX R201, R201, |R141|, !PT ;  /* 0x4000008dc9c90209 */ /* 0x000fe20007800000 */
[----:B------:R-:W-:Y:S01]  /*4980*/  @P1 FMUL R141, R141, R3 ;  /* 0x000000038d8d1220 */ /* 0x000fe20000400000 */
[----:B------:R-:W-:-:S02]  /*4990*/  F2FP.SATFINITE.E4M3.F32.PACK_AB_MERGE_C R135, RZ, R137, RZ ;  /* 0x00000089ff87723e */ /* 0x000fc400048070ff */
[----:B------:R-:W-:Y:S01]  /*49a0*/  @P0 FMNMX R201, R201, |R145|, !PT ;  /* 0x40000091c9c90209 */ /* 0x000fe20007800000 */
[----:B------:R-:W-:Y:S01]  /*49b0*/  @P1 FMUL R145, R145, R3 ;  /* 0x0000000391911220 */ /* 0x000fe20000400000 */
[----:B------:R-:W-:Y:S02]  /*49c0*/  F2FP.SATFINITE.E4M3.F32.PACK_AB_MERGE_C R141, RZ, R141, RZ ;  /* 0x0000008dff8d723e */ /* 0x000fe400048070ff */
[----:B------:R-:W-:Y:S02]  /*49d0*/  LOP3.LUT R135, R135, 0xff, RZ, 0xc0, !PT ;  /* 0x000000ff87877812 */ /* 0x000fe400078ec0ff */
[----:B------:R-:W-:Y:S02]  /*49e0*/  LOP3.LUT R158, R141, 0xffff, RZ, 0xc0, !PT ;  /* 0x0000ffff8d9e7812 */ /* 0x000fe400078ec0ff */
[----:B------:R-:W-:Y:S02]  /*49f0*/  F2FP.SATFINITE.E4M3.F32.PACK_AB_MERGE_C R145, RZ, R145, RZ ;  /* 0x00000091ff91723e */ /* 0x000fe400048070ff */
[----:B------:R-:W-:Y:S01]  /*4a00*/  @P0 FMNMX R201, R201, |R182|, !PT ;  /* 0x400000b6c9c90209 */ /* 0x000fe20007800000 */
[----:B0-----:R-:W-:Y:S01]  /*4a10*/  @!P3 IMAD.WIDE R154, R204, 0x4, R154 ;  /* 0x00000004cc9ab825 */ /* 0x001fe200078e029a */
[----:B------:R-:W-:-:S03]  /*4a20*/  PRMT R158, R158, 0x7604, R135 ;  /* 0x000076049e9e7816 */ /* 0x000fc60000000087 */
[----:B------:R-:W-:Y:S01]  /*4a30*/  @P1 FMUL R182, R182, R3 ;  /* 0x00000003b6b61220 */ /* 0x000fe20000400000 */
[----:B------:R-:W-:Y:S02]  /*4a40*/  LOP3.LUT R145, R145, 0xff, RZ, 0xc0, !PT ;  /* 0x000000ff91917812 */ /* 0x000fe400078ec0ff */
[----:B------:R-:W-:Y:S01]  /*4a50*/  F2FP.SATFINITE.E4M3.F32.PACK_AB_MERGE_C R236, RZ, R236, RZ ;  /* 0x000000ecffec723e */ /* 0x000fe200048070ff */
[----:B------:R0:W-:Y:S01]  /*4a60*/  @!P3 STG.E desc[UR4][R154.64], R2 ;  /* 0x000000029a00b986 */ /* 0x0001e2000c101904 */
[C---:B------:R-:W-:Y:S02]  /*4a70*/  IADD3 R135, R0.reuse, 0x400, RZ ;  /* 0x0000040000877810 */ /* 0x040fe40007ffe0ff */
[C---:B------:R-:W-:Y:S01]  /*4a80*/  IADD3 R137, R0.reuse, 0x800, RZ ;  /* 0x0000080000897810 */ /* 0x040fe20007ffe0ff */
[----:B------:R2:W-:Y:S01]  /*4a90*/  @!P3 STG.E desc[UR4][R156.64], R180 ;  /* 0x000000b49c00b986 */ /* 0x0005e2000c101904 */
[----:B------:R-:W-:Y:S02]  /*4aa0*/  IADD3 R161, R0, 0xc00, RZ ;  /* 0x00000c0000a17810 */ /* 0x000fe40007ffe0ff */
[----:B------:R-:W-:-:S02]  /*4ab0*/  LOP3.LUT R172, R172, 0xff, RZ, 0xc0, !PT ;  /* 0x000000ffacac7812 */ /* 0x000fc400078ec0ff */
[----:B------:R-:W-:Y:S01]  /*4ac0*/  PRMT R145, R158, 0x5410, R145 ;  /* 0x000054109e917816 */ /* 0x000fe20000000091 */
[C-C-:B-1----:R-:W-:Y:S01]  /*4ad0*/  IMAD.WIDE.U32 R158, R205.reuse, 0x4, R146.reuse ;  /* 0x00000004cd9e7825 */ /* 0x142fe200078e0092 */
[----:B------:R-:W-:Y:S02]  /*4ae0*/  IADD3 R163, R205, 0x1000, RZ ;  /* 0x00001000cda37810 */ /* 0x000fe40007ffe0ff */
[----:B------:R-:W-:Y:S01]  /*4af0*/  LOP3.LUT R236, R236, 0xffff, RZ, 0xc0, !PT ;  /* 0x0000ffffecec7812 */ /* 0x000fe200078ec0ff */
[--C-:B0-----:R-:W-:Y:S01]  /*4b00*/  IMAD.WIDE.U32 R154, R135, 0x4, R146.reuse ;  /* 0x00000004879a7825 */ /* 0x101fe200078e0092 */
[----:B------:R-:W-:Y:S01]  /*4b10*/  F2FP.SATFINITE.E4M3.F32.PACK_AB_MERGE_C R244, RZ, R244, RZ ;  /* 0x000000f4fff4723e */ /* 0x000fe200048070ff */
[----:B------:R1:W-:Y:S01]  /*4b20*/  STG.E desc[UR4][R158.64], R132 ;  /* 0x000000849e007986 */ /* 0x0003e2000c101904 */
[C---:B------:R-:W-:Y:S01]  /*4b30*/  IADD3 R165, R0.reuse, 0x1400, RZ ;  /* 0x0000140000a57810 */ /* 0x040fe20007ffe0ff */
[--C-:B--2---:R-:W-:Y:S01]  /*4b40*/  IMAD.WIDE.U32 R156, R137, 0x4, R146.reuse ;  /* 0x00000004899c7825 */ /* 0x104fe200078e0092 */
[----:B------:R-:W-:Y:S01]  /*4b50*/  F2FP.SATFINITE.E4M3.F32.PACK_AB_MERGE_C R182, RZ, R182, RZ ;  /* 0x000000b6ffb6723e */ /* 0x000fe200048070ff */
[----:B------:R1:W-:Y:S01]  /*4b60*/  STG.E desc[UR4][R154.64], R133 ;  /* 0x000000859a007986 */ /* 0x0003e2000c101904 */
[C---:B------:R-:W-:Y:S01]  /*4b70*/  IADD3 R167, R0.reuse, 0x1800, RZ ;  /* 0x0000180000a77810 */ /* 0x040fe20007ffe0ff */
[--C-:B------:R-:W-:Y:S01]  /*4b80*/  IMAD.WIDE.U32 R160, R161, 0x4, R146.reuse ;  /* 0x00000004a1a07825 */ /* 0x100fe200078e0092 */
[----:B------:R-:W-:Y:S01]  /*4b90*/  F2FP.SATFINITE.E4M3.F32.PACK_AB_MERGE_C R240, RZ, R240, RZ ;  /* 0x000000f0fff0723e */ /* 0x000fe200048070ff */
[----:B------:R1:W-:Y:S01]  /*4ba0*/  STG.E desc[UR4][R156.64], R134 ;  /* 0x000000869c007986 */ /* 0x0003e2000c101904 */
[----:B------:R-:W-:Y:S01]  /*4bb0*/  F2FP.SATFINITE.E4M3.F32.PACK_AB_MERGE_C R139, RZ, R139, RZ ;  /* 0x0000008bff8b723e */ /* 0x000fe200048070ff */
[----:B------:R-:W-:Y:S01]  /*4bc0*/  IMAD.WIDE.U32 R162, R163, 0x4, R146 ;  /* 0x00000004a3a27825 */ /* 0x000fe200078e0092 */
[----:B------:R-:W-:Y:S01]  /*4bd0*/  IADD3 R169, R0, 0x1c00, RZ ;  /* 0x00001c0000a97810 */ /* 0x000fe20007ffe0ff */
[----:B------:R1:W-:Y:S01]  /*4be0*/  STG.E desc[UR4][R160.64], R136 ;  /* 0x00000088a0007986 */ /* 0x0003e2000c101904 */
[----:B------:R-:W-:Y:S01]  /*4bf0*/  PRMT R172, R151, 0x5410, R172 ;  /* 0x0000541097ac7816 */ /* 0x000fe200000000ac */
[--C-:B------:R-:W-:Y:S01]  /*4c00*/  IMAD.WIDE.U32 R164, R165, 0x4, R146.reuse ;  /* 0x00000004a5a47825 */ /* 0x100fe200078e0092 */
[----:B------:R-:W-:Y:S01]  /*4c10*/  IADD3 R171, R205, 0x2000, RZ ;  /* 0x00002000cdab7810 */ /* 0x000fe20007ffe0ff */
[----:B------:R1:W-:Y:S01]  /*4c20*/  STG.E desc[UR4][R162.64], R138 ;  /* 0x0000008aa2007986 */ /* 0x0003e2000c101904 */
[----:B------:R-:W-:Y:S01]  /*4c30*/  SHF.L.U32 R151, R236, 0x18, RZ ;  /* 0x00000018ec977819 */ /* 0x000fe200000006ff */
[--C-:B------:R-:W-:Y:S01]  /*4c40*/  IMAD.WIDE.U32 R166, R167, 0x4, R146.reuse ;  /* 0x00000004a7a67825 */ /* 0x100fe200078e0092 */
[----:B------:R-:W-:Y:S01]  /*4c50*/  LOP3.LUT R244, R244, 0xffff, RZ, 0xc0, !PT ;  /* 0x0000fffff4f47812 */ /* 0x000fe200078ec0ff */
[----:B------:R1:W-:Y:S01]  /*4c60*/  STG.E desc[UR4][R164.64], R140 ;  /* 0x0000008ca4007986 */ /* 0x0003e2000c101904 */
[----:B------:R-:W-:Y:S01]  /*4c70*/  IADD3 R173, R0, 0x2400, RZ ;  /* 0x0000240000ad7810 */ /* 0x000fe20007ffe0ff */
[--C-:B------:R-:W-:Y:S01]  /*4c80*/  IMAD.WIDE.U32 R168, R169, 0x4, R146.reuse ;  /* 0x00000004a9a87825 */ /* 0x100fe200078e0092 */
[----:B------:R-:W-:Y:S01]  /*4c90*/  LOP3.LUT R182, R182, 0xffff, RZ, 0xc0, !PT ;  /* 0x0000ffffb6b67812 */ /* 0x000fe200078ec0ff */
[----:B------:R1:W-:Y:S01]  /*4ca0*/  STG.E desc[UR4][R166.64], R142 ;  /* 0x0000008ea6007986 */ /* 0x0003e2000c101904 */
[----:B------:R-:W-:Y:S01]  /*4cb0*/  IADD3 R175, R0, 0x2800, RZ ;  /* 0x0000280000af7810 */ /* 0x000fe20007ffe0ff */
[--C-:B------:R-:W-:Y:S01]  /*4cc0*/  IMAD.WIDE.U32 R170, R171, 0x4, R146.reuse ;  /* 0x00000004abaa7825 */ /* 0x100fe200078e0092 */
[----:B------:R-:W-:Y:S01]  /*4cd0*/  LOP3.LUT R240, R240, 0xff, RZ, 0xc0, !PT ;  /* 0x000000fff0f07812 */ /* 0x000fe200078ec0ff */
[----:B------:R1:W-:Y:S01]  /*4ce0*/  STG.E desc[UR4][R168.64], R144 ;  /* 0x00000090a8007986 */ /* 0x0003e2000c101904 */
[----:B------:R-:W-:Y:S01]  /*4cf0*/  LOP3.LUT R139, R139, 0xffff, RZ, 0xc0, !PT ;  /* 0x0000ffff8b8b7812 */ /* 0x000fe200078ec0ff */
[----:B------:R-:W-:Y:S01]  /*4d00*/  IMAD.WIDE.U32 R174, R175, 0x4, R146 ;  /* 0x00000004afae7825 */ /* 0x000fe200078e0092 */
[----:B------:R-:W-:Y:S01]  /*4d10*/  IADD3 R177, R0, 0x2c00, RZ ;  /* 0x00002c0000b17810 */ /* 0x000fe20007ffe0ff */
[----:B------:R1:W-:Y:S01]  /*4d20*/  STG.E desc[UR4][R170.64], R148 ;  /* 0x00000094aa007986 */ /* 0x0003e2000c101904 */
[----:B------:R-:W-:-:S02]  /*4d30*/  IADD3 R179, R205, 0x3000, RZ ;  /* 0x00003000cdb37810 */ /* 0x000fc40007ffe0ff */
[----:B------:R-:W-:Y:S01]  /*4d40*/  LOP3.LUT R151, R172, R151, RZ, 0xfc, !PT ;  /* 0x00000097ac977212 */ /* 0x000fe200078efcff */
[--C-:B------:R-:W-:Y:S01]  /*4d50*/  IMAD.WIDE.U32 R172, R173, 0x4, R146.reuse ;  /* 0x00000004adac7825 */ /* 0x100fe200078e0092 */
[----:B------:R-:W-:Y:S02]  /*4d60*/  SHF.L.U32 R153, R244, 0x18, RZ ;  /* 0x00000018f4997819 */ /* 0x000fe400000006ff */
[----:B------:R-:W-:Y:S01]  /*4d70*/  IADD3 R181, R0, 0x3400, RZ ;  /* 0x0000340000b57810 */ /* 0x000fe20007ffe0ff */
[--C-:B------:R-:W-:Y:S01]  /*4d80*/  IMAD.WIDE.U32 R176, R177, 0x4, R146.reuse ;  /* 0x00000004b1b07825 */ /* 0x100fe200078e0092 */
[----:B------:R-:W-:Y:S01]  /*4d90*/  SHF.L.U32 R182, R182, 0x18, RZ ;  /* 0x00000018b6b67819 */ /* 0x000fe200000006ff */
[----:B------:R1:W-:Y:S01]  /*4da0*/  STG.E desc[UR4][R172.64], R150 ;  /* 0x00000096ac007986 */ /* 0x0003e2000c101904 */
[C---:B------:R-:W-:Y:S01]  /*4db0*/  IADD3 R183, R0.reuse, 0x3800, RZ ;  /* 0x0000380000b77810 */ /* 0x040fe20007ffe0ff */
[----:B------:R-:W-:Y:S01]  /*4dc0*/  IMAD.WIDE.U32 R178, R179, 0x4, R146 ;  /* 0x00000004b3b27825 */ /* 0x000fe200078e0092 */
[----:B------:R-:W-:Y:S01]  /*4dd0*/  SHF.L.U32 R139, R139, 0x18, RZ ;  /* 0x000000188b8b7819 */ /* 0x000fe200000006ff */
[----:B------:R1:W-:Y:S01]  /*4de0*/  STG.E desc[UR4][R174.64], R151 ;  /* 0x00000097ae007986 */ /* 0x0003e2000c101904 */
[----:B------:R-:W-:Y:S01]  /*4df0*/  PRMT R240, R149, 0x5410, R240 ;  /* 0x0000541095f07816 */ /* 0x000fe200000000f0 */
[----:B------:R-:W-:Y:S01]  /*4e00*/  IMAD.WIDE.U32 R180, R181, 0x4, R146 ;  /* 0x00000004b5b47825 */ /* 0x000fe200078e0092 */
[----:B------:R-:W-:Y:S01]  /*4e10*/  IADD3 R141, R0, 0x3c00, RZ ;  /* 0x00003c00008d7810 */ /* 0x000fe20007ffe0ff */
[----:B------:R1:W-:Y:S01]  /*4e20*/  STG.E desc[UR4][R176.64], R152 ;  /* 0x00000098b0007986 */ /* 0x0003e2000c101904 */
[----:B------:R-:W-:-:S02]  /*4e30*/  LOP3.LUT R153, R238, R153, RZ, 0xfc, !PT ;  /* 0x00000099ee997212 */ /* 0x000fc400078efcff */
[----:B------:R-:W-:Y:S01]  /*4e40*/  LOP3.LUT R145, R145, R182, RZ, 0xfc, !PT ;  /* 0x000000b691917212 */ /* 0x000fe200078efcff */
[--C-:B------:R-:W-:Y:S01]  /*4e50*/  IMAD.WIDE.U32 R182, R183, 0x4, R146.reuse ;  /* 0x00000004b7b67825 */ /* 0x100fe200078e0092 */
[----:B------:R-:W-:Y:S01]  /*4e60*/  LOP3.LUT R139, R240, R139, RZ, 0xfc, !PT ;  /* 0x0000008bf08b7212 */ /* 0x000fe200078efcff */
[----:B------:R1:W-:Y:S01]  /*4e70*/  STG.E desc[UR4][R178.64], R153 ;  /* 0x00000099b2007986 */ /* 0x0003e2000c101904 */
[----:B------:R-:W-:Y:S01]  /*4e80*/  IADD3 R204, R204, UR6, RZ ;  /* 0x00000006cccc7c10 */ /* 0x000fe2000fffe0ff */
[----:B------:R-:W-:Y:S01]  /*4e90*/  IMAD.WIDE.U32 R146, R141, 0x4, R146 ;  /* 0x000000048d927825 */ /* 0x000fe200078e0092 */
[----:B------:R-:W-:Y:S01]  /*4ea0*/  ULDC UR6, c[0x0][0x218] ;  /* 0x0000860000067ab9 */ /* 0x000fe20000000800 */
[----:B------:R1:W-:Y:S01]  /*4eb0*/  STG.E desc[UR4][R180.64], R143 ;  /* 0x0000008fb4007986 */ /* 0x0003e2000c101904 */
[----:B------:R-:W-:Y:S02]  /*4ec0*/  ISETP.GE.AND P0, PT, R204, UR6, PT ;  /* 0x00000006cc007c0c */ /* 0x000fe4000bf06270 */
[----:B------:R-:W-:Y:S01]  /*4ed0*/  LOP3.LUT P2, RZ, R202, 0xff, RZ, 0xc0, !PT ;  /* 0x000000ffcaff7812 */ /* 0x000fe2000784c0ff */
[----:B------:R1:W-:Y:S01]  /*4ee0*/  STG.E desc[UR4][R182.64], R139 ;  /* 0x0000008bb6007986 */ /* 0x0003e2000c101904 */
[----:B------:R-:W-:-:S02]  /*4ef0*/  IADD3 R203, R203, 0x1, RZ ;  /* 0x00000001cbcb7810 */ /* 0x000fc40007ffe0ff */
[----:B------:R-:W-:Y:S01]  /*4f00*/  SEL R202, RZ, 0x1, P2 ;  /* 0x00000001ffca7807 */ /* 0x000fe20001000000 */
[----:B------:R1:W-:Y:S01]  /*4f10*/  STG.E desc[UR4][R146.64], R145 ;  /* 0x0000009192007986 */ /* 0x0003e2000c101904 */
[----:B------:R-:W-:-:S05]  /*4f20*/  LOP3.LUT R203, R203, 0x3, RZ, 0xc0, !PT ;  /* 0x00000003cbcb7812 */ /* 0x000fca00078ec0ff */
[----:B------:R-:W-:Y:S05]  /*4f30*/  @!P0 BRA `(.L_x_11016) ;  /* 0xffffffb400208947 */ /* 0x000fea000383ffff */
.L_x_10997:
        /* <DEDUP_REMOVED lines=15> */
.L_x_11041:
        /* <DEDUP_REMOVED lines=28> */
.L_x_11044:
[----:B--2---:R-:W-:-:S07]  /*51f0*/  FMNMX R7, R5, R2, !PT ;  /* 0x0000000205077209 */ /* 0x004fce0007800000 */
.L_x_11020:
[----:B------:R-:W-:Y:S05]  /*5200*/  BSYNC B0 ;  /* 0x0000000000007941 */ /* 0x000fea0003800000 */
.L_x_11019:
[----:B------:R-:W-:Y:S01]  /*5210*/  ISETP.NE.AND P0, PT, R197, RZ, PT ;  /* 0x000000ffc500720c */ /* 0x000fe20003f05270 */
[----:B------:R-:W-:-:S12]  /*5220*/  BSSY B0, `(.L_x_11017) ;  /* 0x0000004000007945 */ /* 0x000fd80003800000 */
[----:B------:R-:W-:Y:S05]  /*5230*/  @P0 BRA `(.L_x_11022) ;  /* 0x0000000000080947 */ /* 0x000fea0003800000 */
[----:B0-----:R-:W0:Y:S02]  /*5240*/  LDC.64 R4, c[0x0][0x288] ;  /* 0x0000a200ff047b82 */ /* 0x001e240000000a00 */
[----:B0-----:R2:W-:Y:S02]  /*5250*/  REDG.E.MAX.S32.STRONG.GPU desc[UR4][R4.64], R7 ;  /* 0x000000070400798e */ /* 0x0015e4000d10e384 */
.L_x_11022:
[----:B------:R-:W-:Y:S05]  /*5260*/  BSYNC B0 ;  /* 0x0000000000007941 */ /* 0x000fea0003800000 */
.L_x_11017:
        /* <DEDUP_REMOVED lines=13> */
[----:B012---:R-:W-:Y:S05]  /*5340*/  CALL.REL.NOINC `($__internal_165_$__cuda_sm20_rcp_rn_f32_slowpath) ;  /* 0x0000001000187944 */ /* 0x007fea0003c00000 */
[----:B------:R-:W-:Y:S01]  /*5350*/  MOV R5, R0 ;  /* 0x0000000000057202 */ /* 0x000fe20000000f00 */
[----:B------:R-:W-:Y:S06]  /*5360*/  BRA `(.L_x_11024) ;  /* 0x0000000000107947 */ /* 0x000fec0003800000 */
.L_x_11023:
[----:B------:R-:W3:Y:S02]  /*5370*/  MUFU.RCP R0, R3 ;  /* 0x0000000300007308 */ /* 0x000ee40000001000 */
[----:B---3--:R-:W-:-:S04]  /*5380*/  FFMA R2, R0, R3, -1 ;  /* 0xbf80000000027423 */ /* 0x008fc80000000003 */
[----:B0-2---:R-:W-:-:S04]  /*5390*/  FADD.FTZ R5, -R2, -RZ ;  /* 0x800000ff02057221 */ /* 0x005fc80000010100 */
[----:B------:R-:W-:-:S07]  /*53a0*/  FFMA R5, R0, R5, R0 ;  /* 0x0000000500057223 */ /* 0x000fce0000000000 */
.L_x_11024:
[----:B------:R-:W0:Y:S02]  /*53b0*/  LDC.64 R2, c[0x0][0x280] ;  /* 0x0000a000ff027b82 */ /* 0x000e240000000a00 */
[----:B0-----:R-:W-:Y:S01]  /*53c0*/  STG.E desc[UR4][R2.64], R5 ;  /* 0x0000000502007986 */ /* 0x001fe2000c101904 */
[----:B------:R-:W-:Y:S05]  /*53d0*/  EXIT ;  /* 0x000000000000794d */ /* 0x000fea0003800000 */
.L_x_10998:
[----:B------:R-:W-:Y:S01]  /*53e0*/  HFMA2.MMA R215, -RZ, RZ, 0, 5.9604644775390625e-08 ;  /* 0x00000001ffd77435 */ /* 0x000fe200000001ff */
[----:B------:R-:W-:Y:S02]  /*53f0*/  MOV R216, R0 ;  /* 0x0000000000d87202 */ /* 0x000fe40000000f00 */
[----:B------:R-:W-:Y:S02]  /*5400*/  MOV R218, 0x1f ;  /* 0x0000001f00da7802 */ /* 0x000fe40000000f00 */
[----:B------:R-:W-:-:S07]  /*5410*/  MOV R213, 0xffffffff ;  /* 0xffffffff00d57802 */ /* 0x000fce0000000f00 */
[----:B-----5:R-:W-:Y:S05]  /*5420*/  WARPSYNC.COLLECTIVE R213, `(.L_x_11025) ;  /* 0x00000000d5087348 */ /* 0x020fea0003c00000 */
[----:B------:R0:W1:Y:S02]  /*5430*/  SHFL.BFLY P0, R214, R216, R215, R218 ;  /* 0x0c0000d7d8d67389 */ /* 0x00006400000000da */
[----:B01---5:R-:W-:Y:S01]  /*5440*/  ENDCOLLECTIVE ;  /* 0x000000000000791b */ /* 0x023fe20003800000 */
.L_x_11025:
[----:B------:R-:W-:Y:S01]  /*5450*/  HFMA2.MMA R215, -RZ, RZ, 0, 1.1920928955078125e-07 ;  /* 0x00000002ffd77435 */ /* 0x000fe200000001ff */
[----:B------:R-:W-:-:S05]  /*5460*/  MOV R207, R214 ;  /* 0x000000d600cf7202 */ /* 0x000fca0000000f00 */
[----:B------:R-:W-:-:S05]  /*5470*/  FADD R207, R0, R207 ;  /* 0x000000cf00cf7221 */ /* 0x000fca0000000000 */
[----:B------:R-:W-:-:S07]  /*5480*/  MOV R216, R207 ;  /* 0x000000cf00d87202 */ /* 0x000fce0000000f00 */
[----:B------:R-:W-:Y:S05]  /*5490*/  WARPSYNC.COLLECTIVE R213, `(.L_x_11026) ;  /* 0x00000000d5087348 */ /* 0x000fea0003c00000 */
[----:B------:R0:W1:Y:S02]  /*54a0*/  SHFL.BFLY P0, R214, R216, R215, R218 ;  /* 0x0c0000d7d8d67389 */ /* 0x00006400000000da */
[----:B01----:R-:W-:Y:S01]  /*54b0*/  ENDCOLLECTIVE ;  /* 0x000000000000791b */ /* 0x003fe20003800000 */
.L_x_11026:
[----:B------:R-:W-:Y:S01]  /*54c0*/  HFMA2.MMA R215, -RZ, RZ, 0, 2.384185791015625e-07 ;  /* 0x00000004ffd77435 */ /* 0x000fe200000001ff */
[----:B------:R-:W-:-:S05]  /*54d0*/  MOV R206, R214 ;  /* 0x000000d600ce7202 */ /* 0x000fca0000000f00 */
[----:B------:R-:W-:-:S05]  /*54e0*/  FADD R209, R207, R206 ;  /* 0x000000cecfd17221 */ /* 0x000fca0000000000 */
[----:B------:R-:W-:-:S07]  /*54f0*/  MOV R216, R209 ;  /* 0x000000d100d87202 */ /* 0x000fce0000000f00 */
[----:B------:R-:W-:Y:S05]  /*5500*/  WARPSYNC.COLLECTIVE R213, `(.L_x_11027) ;  /* 0x00000000d5087348 */ /* 0x000fea0003c00000 */
[----:B------:R0:W1:Y:S02]  /*5510*/  SHFL.BFLY P0, R214, R216, R215, R218 ;  /* 0x0c0000d7d8d67389 */ /* 0x00006400000000da */
[----:B01----:R-:W-:Y:S01]  /*5520*/  ENDCOLLECTIVE ;  /* 0x000000000000791b */ /* 0x003fe20003800000 */
.L_x_11027:
[----:B------:R-:W-:Y:S01]  /*5530*/  HFMA2.MMA R215, -RZ, RZ, 0, 4.76837158203125e-07 ;  /* 0x00000008ffd77435 */ /* 0x000fe200000001ff */
[----:B------:R-:W-:-:S05]  /*5540*/  MOV R206, R214 ;  /* 0x000000d600ce7202 */ /* 0x000fca0000000f00 */
[----:B------:R-:W-:-:S05]  /*5550*/  FADD R210, R209, R206 ;  /* 0x000000ced1d27221 */ /* 0x000fca0000000000 */
[----:B------:R-:W-:-:S07]  /*5560*/  MOV R216, R210 ;  /* 0x000000d200d87202 */ /* 0x000fce0000000f00 */
[----:B------:R-:W-:Y:S05]  /*5570*/  WARPSYNC.COLLECTIVE R213, `(.L_x_11028) ;  /* 0x00000000d5087348 */ /* 0x000fea0003c00000 */
[----:B------:R0:W1:Y:S02]  /*5580*/  SHFL.BFLY P0, R214, R216, R215, R218 ;  /* 0x0c0000d7d8d67389 */ /* 0x00006400000000da */
[----:B01----:R-:W-:Y:S01]  /*5590*/  ENDCOLLECTIVE ;  /* 0x000000000000791b */ /* 0x003fe20003800000 */
.L_x_11028:
[----:B------:R-:W-:Y:S01]  /*55a0*/  HFMA2.MMA R215, -RZ, RZ, 0, 9.5367431640625e-07 ;  /* 0x00000010ffd77435 */ /* 0x000fe200000001ff */
[----:B------:R-:W-:-:S05]  /*55b0*/  MOV R211, R214 ;  /* 0x000000d600d37202 */ /* 0x000fca0000000f00 */
[----:B------:R-:W-:-:S05]  /*55c0*/  FADD R211, R210, R211 ;  /* 0x000000d3d2d37221 */ /* 0x000fca0000000000 */
[----:B------:R-:W-:-:S07]  /*55d0*/  MOV R216, R211 ;  /* 0x000000d300d87202 */ /* 0x000fce0000000f00 */
[----:B------:R-:W-:Y:S05]  /*55e0*/  WARPSYNC.COLLECTIVE R213, `(.L_x_11029) ;  /* 0x00000000d5087348 */ /* 0x000fea0003c00000 */
[----:B------:R0:W1:Y:S02]  /*55f0*/  SHFL.BFLY P0, R214, R216, R215, R218 ;  /* 0x0c0000d7d8d67389 */ /* 0x00006400000000da */
[----:B01----:R-:W-:Y:S01]  /*5600*/  ENDCOLLECTIVE ;  /* 0x000000000000791b */ /* 0x003fe20003800000 */
.L_x_11029:
        /* <DEDUP_REMOVED lines=136> */
.L_x_11030:
[----:B------:R-:W-:Y:S01]  /*5e90*/  HFMA2.MMA R215, -RZ, RZ, 0, 1.1920928955078125e-07 ;  /* 0x00000002ffd77435 */ /* 0x000fe200000001ff */
[----:B------:R-:W-:-:S05]  /*5ea0*/  MOV R207, R214 ;  /* 0x000000d600cf7202 */ /* 0x000fca0000000f00 */
[----:B------:R-:W-:-:S05]  /*5eb0*/  FADD R207, R0, R207 ;  /* 0x000000cf00cf7221 */ /* 0x000fca0000000000 */
[----:B------:R-:W-:-:S07]  /*5ec0*/  MOV R216, R207 ;  /* 0x000000cf00d87202 */ /* 0x000fce0000000f00 */
[----:B------:R-:W-:Y:S05]  /*5ed0*/  WARPSYNC.COLLECTIVE R213, `(.L_x_11031) ;  /* 0x00000000d5087348 */ /* 0x000fea0003c00000 */
[----:B------:R0:W1:Y:S02]  /*5ee0*/  SHFL.BFLY P0, R214, R216, R215, R218 ;  /* 0x0c0000d7d8d67389 */ /* 0x00006400000000da */
[----:B01----:R-:W-:Y:S01]  /*5ef0*/  ENDCOLLECTIVE ;  /* 0x000000000000791b */ /* 0x003fe20003800000 */
.L_x_11031:
[----:B------:R-:W-:Y:S01]  /*5f00*/  HFMA2.MMA R215, -RZ, RZ, 0, 2.384185791015625e-07 ;  /* 0x00000004ffd77435 */ /* 0x000fe200000001ff */
[----:B------:R-:W-:-:S05]  /*5f10*/  MOV R210, R214 ;  /* 0x000000d600d27202 */ /* 0x000fca0000000f00 */
[----:B------:R-:W-:-:S05]  /*5f20*/  FADD R210, R207, R210 ;  /* 0x000000d2cfd27221 */ /* 0x000fca0000000000 */
[----:B------:R-:W-:-:S07]  /*5f30*/  MOV R216, R210 ;  /* 0x000000d200d87202 */ /* 0x000fce0000000f00 */
[----:B------:R-:W-:Y:S05]  /*5f40*/  WARPSYNC.COLLECTIVE R213, `(.L_x_11032) ;  /* 0x00000000d5087348 */ /* 0x000fea0003c00000 */
[----:B------:R0:W1:Y:S02]  /*5f50*/  SHFL.BFLY P0, R214, R216, R215, R218 ;  /* 0x0c0000d7d8d67389 */ /* 0x00006400000000da */
[----:B01----:R-:W-:Y:S01]  /*5f60*/  ENDCOLLECTIVE ;  /* 0x000000000000791b */ /* 0x003fe20003800000 */
.L_x_11032:
[----:B------:R-:W-:Y:S01]  /*5f70*/  HFMA2.MMA R215, -RZ, RZ, 0, 4.76837158203125e-07 ;  /* 0x00000008ffd77435 */ /* 0x000fe200000001ff */
[----:B------:R-:W-:-:S05]  /*5f80*/  MOV R209, R214 ;  /* 0x000000d600d17202 */ /* 0x000fca0000000f00 */
[----:B------:R-:W-:-:S05]  /*5f90*/  FADD R209, R210, R209 ;  /* 0x000000d1d2d17221 */ /* 0x000fca0000000000 */
[----:B------:R-:W-:-:S07]  /*5fa0*/  MOV R216, R209 ;  /* 0x000000d100d87202 */ /* 0x000fce0000000f00 */
[----:B------:R-:W-:Y:S05]  /*5fb0*/  WARPSYNC.COLLECTIVE R213, `(.L_x_11033) ;  /* 0x00000000d5087348 */ /* 0x000fea0003c00000 */
[----:B------:R0:W1:Y:S02]  /*5fc0*/  SHFL.BFLY P0, R214, R216, R215, R218 ;  /* 0x0c0000d7d8d67389 */ /* 0x00006400000000da */
[----:B01----:R-:W-:Y:S01]  /*5fd0*/  ENDCOLLECTIVE ;  /* 0x000000000000791b */ /* 0x003fe20003800000 */
.L_x_11033:
[----:B------:R-:W-:Y:S01]  /*5fe0*/  HFMA2.MMA R215, -RZ, RZ, 0, 9.5367431640625e-07 ;  /* 0x00000010ffd77435 */ /* 0x000fe200000001ff */
[----:B------:R-:W-:-:S05]  /*5ff0*/  MOV R212, R214 ;  /* 0x000000d600d47202 */ /* 0x000fca0000000f00 */
[----:B------:R-:W-:-:S05]  /*6000*/  FADD R212, R209, R212 ;  /* 0x000000d4d1d47221 */ /* 0x000fca0000000000 */
[----:B------:R-:W-:-:S07]  /*6010*/  MOV R216, R212 ;  /* 0x000000d400d87202 */ /* 0x000fce0000000f00 */
[----:B------:R-:W-:Y:S05]  /*6020*/  WARPSYNC.COLLECTIVE R213, `(.L_x_11034) ;  /* 0x00000000d5087348 */ /* 0x000fea0003c00000 */
[----:B------:R0:W1:Y:S02]  /*6030*/  SHFL.BFLY P0, R214, R216, R215, R218 ;  /* 0x0c0000d7d8d67389 */ /* 0x00006400000000da */
[----:B01----:R-:W-:Y:S01]  /*6040*/  ENDCOLLECTIVE ;  /* 0x000000000000791b */ /* 0x003fe20003800000 */
.L_x_11034:
[----:B------:R-:W-:Y:S01]  /*6050*/  MOV R211, R214 ;  /* 0x000000d600d37202 */ /* 0x000fe20000000f00 */
[----:B------:R-:W-:Y:S06]  /*6060*/  BRA `(.L_x_11035) ;  /* 0xffffffb400147947 */ /* 0x000fec000383ffff */
.L_x_11018:
[----:B------:R-:W-:Y:S01]  /*6070*/  HFMA2.MMA R8, -RZ, RZ, 0, 9.5367431640625e-07 ;  /* 0x00000010ff087435 */ /* 0x000fe200000001ff */
[----:B------:R-:W-:Y:S02]  /*6080*/  MOV R6, R201 ;  /* 0x000000c900067202 */ /* 0x000fe40000000f00 */
[----:B------:R-:W-:Y:S02]  /*6090*/  MOV R9, 0x1f ;  /* 0x0000001f00097802 */ /* 0x000fe40000000f00 */
[----:B------:R-:W-:-:S07]  /*60a0*/  MOV R213, 0xffffffff ;  /* 0xffffffff00d57802 */ /* 0x000fce0000000f00 */
[----:B-1---5:R-:W-:Y:S05]  /*60b0*/  WARPSYNC.COLLECTIVE R213, `(.L_x_11036) ;  /* 0x00000000d5087348 */ /* 0x022fea0003c00000 */
[----:B------:R0:W2:Y:S02]  /*60c0*/  SHFL.DOWN P0, R4, R6, R8, R9 ;  /* 0x0800000806047389 */ /* 0x0000a40000000009 */
[----:B012--5:R-:W-:Y:S01]  /*60d0*/  ENDCOLLECTIVE ;  /* 0x000000000000791b */ /* 0x027fe20003800000 */
.L_x_11036:
[----:B------:R-:W-:Y:S01]  /*60e0*/  HFMA2.MMA R8, -RZ, RZ, 0, 4.76837158203125e-07 ;  /* 0x00000008ff087435 */ /* 0x000fe200000001ff */
[----:B------:R-:W-:-:S04]  /*60f0*/  MOV R0, R4 ;  /* 0x0000000400007202 */ /* 0x000fc80000000f00 */
[----:B------:R-:W-:-:S04]  /*6100*/  FMNMX R0, R0, R201, !PT ;  /* 0x000000c900007209 */ /* 0x000fc80007800000 */
[----:B------:R-:W-:-:S07]  /*6110*/  MOV R6, R0 ;  /* 0x0000000000067202 */ /* 0x000fce0000000f00 */
[----:B------:R-:W-:Y:S05]  /*6120*/  WARPSYNC.COLLECTIVE R213, `(.L_x_11037) ;  /* 0x00000000d5087348 */ /* 0x000fea0003c00000 */
[----:B------:R0:W1:Y:S02]  /*6130*/  SHFL.DOWN P0, R4, R6, R8, R9 ;  /* 0x0800000806047389 */ /* 0x0000640000000009 */
[----:B01----:R-:W-:Y:S01]  /*6140*/  ENDCOLLECTIVE ;  /* 0x000000000000791b */ /* 0x003fe20003800000 */
.L_x_11037:
[----:B------:R-:W-:Y:S01]  /*6150*/  HFMA2.MMA R8, -RZ, RZ, 0, 2.384185791015625e-07 ;  /* 0x00000004ff087435 */ /* 0x000fe200000001ff */
[----:B------:R-:W-:-:S04]  /*6160*/  MOV R5, R4 ;  /* 0x0000000400057202 */ /* 0x000fc80000000f00 */
[----:B------:R-:W-:-:S04]  /*6170*/  FMNMX R5, R0, R5, !PT ;  /* 0x0000000500057209 */ /* 0x000fc80007800000 */
[----:B------:R-:W-:-:S07]  /*6180*/  MOV R6, R5 ;  /* 0x0000000500067202 */ /* 0x000fce0000000f00 */
[----:B------:R-:W-:Y:S05]  /*6190*/  WARPSYNC.COLLECTIVE R213, `(.L_x_11038) ;  /* 0x00000000d5087348 */ /* 0x000fea0003c00000 */
[----:B------:R0:W1:Y:S02]  /*61a0*/  SHFL.DOWN P0, R4, R6, R8, R9 ;  /* 0x0800000806047389 */ /* 0x0000640000000009 */
[----:B01----:R-:W-:Y:S01]  /*61b0*/  ENDCOLLECTIVE ;  /* 0x000000000000791b */ /* 0x003fe20003800000 */
.L_x_11038:
[----:B------:R-:W-:Y:S01]  /*61c0*/  HFMA2.MMA R8, -RZ, RZ, 0, 1.1920928955078125e-07 ;  /* 0x00000002ff087435 */ /* 0x000fe200000001ff */
[----:B------:R-:W-:-:S04]  /*61d0*/  MOV R2, R4 ;  /* 0x0000000400027202 */ /* 0x000fc80000000f00 */
[----:B------:R-:W-:-:S04]  /*61e0*/  FMNMX R2, R5, R2, !PT ;  /* 0x0000000205027209 */ /* 0x000fc80007800000 */
[----:B------:R-:W-:-:S07]  /*61f0*/  MOV R6, R2 ;  /* 0x0000000200067202 */ /* 0x000fce0000000f00 */
[----:B------:R-:W-:Y:S05]  /*6200*/  WARPSYNC.COLLECTIVE R213, `(.L_x_11039) ;  /* 0x00000000d5087348 */ /* 0x000fea0003c00000 */
[----:B------:R0:W1:Y:S02]  /*6210*/  SHFL.DOWN P0, R4, R6, R8, R9 ;  /* 0x0800000806047389 */ /* 0x0000640000000009 */
[----:B01----:R-:W-:Y:S01]  /*6220*/  ENDCOLLECTIVE ;  /* 0x000000000000791b */ /* 0x003fe20003800000 */
.L_x_11039:
[----:B------:R-:W-:Y:S01]  /*6230*/  HFMA2.MMA R8, -RZ, RZ, 0, 5.9604644775390625e-08 ;  /* 0x00000001ff087435 */ /* 0x000fe200000001ff */
[----:B------:R-:W-:-:S04]  /*6240*/  MOV R7, R4 ;  /* 0x0000000400077202 */ /* 0x000fc80000000f00 */
[----:B------:R-:W-:-:S04]  /*6250*/  FMNMX R7, R2, R7, !PT ;  /* 0x0000000702077209 */ /* 0x000fc80007800000 */
[----:B------:R-:W-:-:S07]  /*6260*/  MOV R6, R7 ;  /* 0x0000000700067202 */ /* 0x000fce0000000f00 */
[----:B------:R-:W-:Y:S05]  /*6270*/  WARPSYNC.COLLECTIVE R213, `(.L_x_11040) ;  /* 0x00000000d5087348 */ /* 0x000fea0003c00000 */
[----:B------:R0:W1:Y:S02]  /*6280*/  SHFL.DOWN P0, R4, R6, R8, R9 ;  /* 0x0800000806047389 */ /* 0x0000640000000009 */
[----:B01----:R-:W-:Y:S01]  /*6290*/  ENDCOLLECTIVE ;  /* 0x000000000000791b */ /* 0x003fe20003800000 */
.L_x_11040:
[----:B------:R-:W-:Y:S05]  /*62a0*/  BRA `(.L_x_11041) ;  /* 0xffffffec00607947 */ /* 0x000fea000383ffff */
.L_x_11021:
[----:B------:R-:W-:Y:S01]  /*62b0*/  HFMA2.MMA R8, -RZ, RZ, 0, 1.1920928955078125e-07 ;  /* 0x00000002ff087435 */ /* 0x000fe200000001ff */
[----:B--2---:R-:W-:Y:S02]  /*62c0*/  MOV R6, R0 ;  /* 0x0000000000067202 */ /* 0x004fe40000000f00 */
[----:B------:R-:W-:Y:S02]  /*62d0*/  MOV R9, 0x1f ;  /* 0x0000001f00097802 */ /* 0x000fe40000000f00 */
[----:B------:R-:W-:-:S07]  /*62e0*/  MOV R213, 0xffffffff ;  /* 0xffffffff00d57802 */ /* 0x000fce0000000f00 */
[----:B01---5:R-:W-:Y:S05]  /*62f0*/  WARPSYNC.COLLECTIVE R213, `(.L_x_11042) ;  /* 0x00000000d5087348 */ /* 0x023fea0003c00000 */
[----:B------:R2:W3:Y:S02]  /*6300*/  SHFL.DOWN P0, R4, R6, R8, R9 ;  /* 0x0800000806047389 */ /* 0x0004e40000000009 */
[----:B0123-5:R-:W-:Y:S01]  /*6310*/  ENDCOLLECTIVE ;  /* 0x000000000000791b */ /* 0x02ffe20003800000 */
.L_x_11042:
[----:B------:R-:W-:Y:S01]  /*6320*/  HFMA2.MMA R8, -RZ, RZ, 0, 5.9604644775390625e-08 ;  /* 0x00000001ff087435 */ /* 0x000fe200000001ff */
[----:B------:R-:W-:-:S04]  /*6330*/  MOV R5, R4 ;  /* 0x0000000400057202 */ /* 0x000fc80000000f00 */
[----:B------:R-:W-:-:S04]  /*6340*/  FMNMX R5, R5, R0, !PT ;  /* 0x0000000005057209 */ /* 0x000fc80007800000 */
[----:B------:R-:W-:-:S07]  /*6350*/  MOV R6, R5 ;  /* 0x0000000500067202 */ /* 0x000fce0000000f00 */
[----:B------:R-:W-:Y:S05]  /*6360*/  WARPSYNC.COLLECTIVE R213, `(.L_x_11043) ;  /* 0x00000000d5087348 */ /* 0x000fea0003c00000 */
[----:B------:R0:W1:Y:S02]  /*6370*/  SHFL.DOWN P0, R4, R6, R8, R9 ;  /* 0x0800000806047389 */ /* 0x0000640000000009 */
[----:B01----:R-:W-:Y:S01]  /*6380*/  ENDCOLLECTIVE ;  /* 0x000000000000791b */ /* 0x003fe20003800000 */
.L_x_11043:
[----:B------:R-:W-:Y:S01]  /*6390*/  MOV R2, R4 ;  /* 0x0000000400027202 */ /* 0x000fe20000000f00 */
[----:B------:R-:W-:Y:S06]  /*63a0*/  BRA `(.L_x_11044) ;  /* 0xffffffec00907947 */ /* 0x000fec000383ffff */
        .weak           $__internal_165_$__cuda_sm20_rcp_rn_f32_slowpath
        .type           $__internal_165_$__cuda_sm20_rcp_rn_f32_slowpath,@function
        .size           $__internal_165_$__cuda_sm20_rcp_rn_f32_slowpath,(.L_x_14501 - $__internal_165_$__cuda_sm20_rcp_rn_f32_slowpath)
$__internal_165_$__cuda_sm20_rcp_rn_f32_slowpath:
        /* <DEDUP_REMOVED lines=15> */
.L_x_11046:
        /* <DEDUP_REMOVED lines=33> */
.L_x_11048:
[----:B------:R0:W1:Y:S02]  /*66b0*/  MUFU.RCP R207, R0 ;  /* 0x0000000000cf7308 */ /* 0x0000640000001000 */
.L_x_11047:
[----:B------:R-:W-:Y:S05]  /*66c0*/  BSYNC B1 ;  /* 0x0000000000017941 */ /* 0x000fea0003800000 */
.L_x_11045:
[----:B01----:R-:W-:Y:S01]  /*66d0*/  MOV R0, R207 ;  /* 0x000000cf00007202 */ /* 0x003fe20000000f00 */
[----:B------:R-:W-:-:S06]  /*66e0*/  HFMA2.MMA R207, -RZ, RZ, 0, 0 ;  /* 0x00000000ffcf7435 */ /* 0x000fcc00000001ff */
[----:B------:R-:W-:Y:S05]  /*66f0*/  RET.REL.NODEC R206 `(_ZN18transformer_engine13normalization19ln_fwd_tuned_kernelINS0_13Kernel_traitsIff13__nv_fp8_e4m3fjLj65536ELj8ELj1ELj4ELj16ENS0_18Kernel_traits_baseILj65536EffS3_fjLj128EEEEEEEvNS0_19ForwardKernelParamsE) ;  /* 0xffffff98ce407950 */ /* 0x000fea0003c3ffff */
.L_x_11049:
        /* <DEDUP_REMOVED lines=16> */
.L_x_14501:


//--------------------- .text._ZN18transformer_engine13normalization19ln_fwd_tuned_kernelINS0_13Kernel_traitsIff13__nv_fp8_e4m3fjLj49152ELj4ELj1ELj4ELj16ENS0_18Kernel_traits_baseILj49152EffS3_fjLj128EEEEEEEvNS0_19ForwardKernelParamsE --------------------------
	.section	.text._ZN18transformer_engine13normalization19ln_fwd_tuned_kernelINS0_13Kernel_traitsIff13__nv_fp8_e4m3fjLj49152ELj4ELj1ELj4ELj16ENS0_18Kernel_traits_baseILj49152EffS3_fjLj128EEEEEEEvNS0_19ForwardKernelParamsE,"ax",@progbits
	.align	128
        .global         _ZN18transformer_engine13normalization19ln_fwd_tuned_kernelINS0_13Kernel_traitsIff13__nv_fp8_e4m3fjLj49152ELj4ELj1ELj4ELj16ENS0_18Kernel_traits_baseILj49152EffS3_fjLj128EEEEEEEvNS0_19ForwardKernelParamsE
        .type           _ZN18transformer_engine13normalization19ln_fwd_tuned_kernelINS0_13Kernel_traitsIff13__nv_fp8_e4m3fjLj49152ELj4ELj1ELj4ELj16ENS0_18Kernel_traits_baseILj49152EffS3_fjLj128EEEEEEEvNS0_19ForwardKernelParamsE,@function
        .size           _ZN18transformer_engine13normalization19ln_fwd_tuned_kernelINS0_13Kernel_traitsIff13__nv_fp8_e4m3fjLj49152ELj4ELj1ELj4ELj16ENS0_18Kernel_traits_baseILj49152EffS3_fjLj128EEEEEEEvNS0_19ForwardKernelParamsE,(.L_x_14502 - _ZN18transformer_engine13normalization19ln_fwd_tuned_kernelINS0_13Kernel_traitsIff13__nv_fp8_e4m3fjLj49152ELj4ELj1ELj4ELj16ENS0_18Kernel_traits_baseILj49152EffS3_fjLj128EEEEEEEvNS0_19ForwardKernelParamsE)
        .other          _ZN18transformer_engine13normalization19ln_fwd_tuned_kernelINS0_13Kernel_traitsIff13__nv_fp8_e4m3fjLj49152ELj4ELj1ELj4ELj16ENS0_18Kernel_traits_baseILj49152EffS3_fjLj128EEEEEEEvNS0_19ForwardKernelParamsE,@"STO_CUDA_ENTRY STV_DEFAULT"
_ZN18transformer_engine13normalization19ln_fwd_tuned_kernelINS0_13Kernel_traitsIff13__nv_fp8_e4m3fjLj49152ELj4ELj1ELj4ELj16ENS0_18Kernel_traits_baseILj49152EffS3_fjLj128EEEEEEEvNS0_19ForwardKernelParamsE:
.text._ZN18transformer_engine13normalization19ln_fwd_tuned_kernelINS0_13Kernel_traitsIff13__nv_fp8_e4m3fjLj49152ELj4ELj1ELj4ELj16ENS0_18Kernel_traits_baseILj49152EffS3_fjLj128EEEEEEEvNS0_19ForwardKernelParamsE:
        /* <DEDUP_REMOVED lines=20> */
[----:B----4-:R-:W-:Y:S02]  /*0140*/  LOP3.LUT R3, R0, 0x60, R5, 0xf8, !PT ;  /* 0x0000006000037812 */ /* 0x010fe400078ef805 */
        /* <DEDUP_REMOVED lines=70> */
[----:B-----5:R-:W-:-:S03]  /*05b0*/  @P1 R2UR UR5, R2 ;  /* 0x00000000020512ca */ /* 0x020fc600000e0000 */
[----:B------:R-:W-:-:S04]  /*05c0*/  IMAD.WIDE.U32 R2, R3, 0x10, R136 ;  /* 0x0000001003027825 */ /* 0x000fc800078e0088 */
[----:B------:R-:W-:Y:S01]  /*05d0*/  IMAD.WIDE.U32 R136, R5, 0x10, R136 ;  /* 0x0000001005887825 */ /* 0x000fe200078e0088 */
[----:B------:R-:W-:Y:S01]  /*05e0*/  HFMA2.MMA R5, -RZ, RZ, 0, 0 ;  /* 0x00000000ff057435 */ /* 0x000fe200000001ff */
[----:B------:R-:W-:Y:S10]  /*05f0*/  @P0 BRA `(.L_x_11050) ;  /* 0x0000007000400947 */ /* 0x000ff40003800000 */
[----:B------:R0:W2:Y:S04]  /*0600*/  LDG.E.128 R196, desc[UR8][R2.64] ;  /* 0x0000000802c47981 */ /* 0x0000a8000c1e1d00 */
        /* <DEDUP_REMOVED lines=48> */
[----:B0-----:R-:W-:Y:S02]  /*0910*/  MOV R3, RZ ;  /* 0x000000ff00037202 */ /* 0x001fe40000000f00 */
[----:B------:R-:W-:Y:S01]  /*0920*/  MOV R5, RZ ;  /* 0x000000ff00057202 */ /* 0x000fe20000000f00 */
        /* <DEDUP_REMOVED lines=30> */
.L_x_11066:
[----:B------:R-:W1:Y:S01]  /*0b10*/  S2R R0, SR_TID.X ;  /* 0x0000000000007919 */ /* 0x000e620000002100 */
[----:B------:R-:W0:Y:S01]  /*0b20*/  LDC.64 R232, c[0x0][0x220] ;  /* 0x00008800ffe87b82 */ /* 0x000e220000000a00 */
        /* <DEDUP_REMOVED lines=402> */
.L_x_11085:
[----:B------:R-:W2:Y:S01]  /*2450*/  @!P1 S2R R237, SR_CgaCtaId ;  /* 0x0000000000ed9919 */ /* 0x000ea20000008800 */
[----:B------:R-:W-:Y:S01]  /*2460*/  @!P1 MOV R236, 0x400 ;  /* 0x0000040000ec9802 */ /* 0x000fe20000000f00 */
[----:B-1----:R-:W-:Y:S01]  /*2470*/  FADD R7, R238, R7 ;  /* 0x00000007ee077221 */ /* 0x002fe20000000000 */
[----:B------:R-:W-:Y:S01]  /*2480*/  LOP3.LUT R239, R241, 0x3, RZ, 0xc0, !PT ;  /* 0x00000003f1ef7812 */ /* 0x000fe200078ec0ff */
        /* <DEDUP_REMOVED lines=13> */
[----:B0-----:R-:W0:Y:S01]  /*2560*/  SHFL.DOWN PT, R238, R237, 0x2, 0x1f ;  /* 0x08401f00edee7f89 */ /* 0x001e2200000e0000 */
        /* <DEDUP_REMOVED lines=17> */
[----:B--2--5:R-:W-:Y:S05]  /*2680*/  CALL.REL.NOINC `($__internal_166_$__cuda_sm20_rcp_rn_f32_slowpath) ;  /* 0x0000006800707944 */ /* 0x024fea0003c00000 */
[----:B------:R-:W-:Y:S05]  /*2690*/  BRA `(.L_x_11054) ;  /* 0x0000000000107947 */ /* 0x000fea0003800000 */
.L_x_11053:
[----:B-1----:R-:W0:Y:S02]  /*26a0*/  MUFU.RCP R0, R7 ;  /* 0x0000000700007308 */ /* 0x002e240000001000 */
[----:B0-----:R-:W-:-:S04]  /*26b0*/  FFMA R6, R7, R0, -1 ;  /* 0xbf80000007067423 */ /* 0x001fc80000000000 */
[----:B------:R-:W-:-:S04]  /*26c0*/  FADD.FTZ R6, -R6, -RZ ;  /* 0x800000ff06067221 */ /* 0x000fc80000010100 */
[----:B------:R-:W-:-:S07]  /*26d0*/  FFMA R0, R0, R6, R0 ;  /* 0x0000000600007223 */ /* 0x000fce0000000000 */
.L_x_11054:
[----:B------:R-:W-:Y:S05]  /*26e0*/  BSYNC B0 ;  /* 0x0000000000007941 */ /* 0x000fea0003800000 */
.L_x_11052:
[----:B------:R-:W3:Y:S01]  /*26f0*/  LDL.LU R6, [R1+0x20] ;  /* 0x0000200001067983 */ /* 0x000ee20000300800 */
[----:B------:R-:W-:Y:S01]  /*2700*/  BSSY B0, `(.L_x_11055) ;  /* 0x0000019000007945 */ /* 0x000fe20003800000 */
[----:B---3--:R-:W-:Y:S01]  /*2710*/  FADD R236, R6, R241 ;  /* 0x000000f106ec7221 */ /* 0x008fe20000000000 */
[----:B--2---:R-:W-:-:S04]  /*2720*/  FADD R6, -R239, R240 ;  /* 0x000000f0ef067221 */ /* 0x004fc80000000100 */
[----:B------:R-:W-:-:S04]  /*2730*/  FMUL R6, R6, R6 ;  /* 0x0000000606067220 */ /* 0x000fc80000400000 */
[----:B------:R-:W-:-:S04]  /*2740*/  FMUL R6, R6, R237 ;  /* 0x000000ed06067220 */ /* 0x000fc80000400000 */
[----:B------:R-:W-:-:S04]  /*2750*/  FMUL R6, R238, R6 ;  /* 0x00000006ee067220 */ /* 0x000fc80000400000 */
        /* <DEDUP_REMOVED lines=12> */
[----:B------:R-:W-:-:S07]  /*2820*/  MOV R6, 0x2840 ;  /* 0x0000284000067802 */ /* 0x000fce0000000f00 */
[----:B-----5:R-:W-:Y:S05]  /*2830*/  CALL.REL.NOINC `($__internal_166_$__cuda_sm20_rcp_rn_f32_slowpath) ;  /* 0x0000006800047944 */ /* 0x020fea0003c00000 */
[----:B------:R-:W-:Y:S05]  /*2840*/  BRA `(.L_x_11057) ;  /* 0x0000000000107947 */ /* 0x000fea0003800000 */
.L_x_11056:
[----:B------:R-:W0:Y:S02]  /*2850*/  MUFU.RCP R6, R0 ;  /* 0x0000000000067308 */ /* 0x000e240000001000 */
[----:B0-----:R-:W-:-:S04]  /*2860*/  FFMA R0, R0, R6, -1 ;  /* 0xbf80000000007423 */ /* 0x001fc80000000006 */
[----:B------:R-:W-:-:S04]  /*2870*/  FADD.FTZ R0, -R0, -RZ ;  /* 0x800000ff00007221 */ /* 0x000fc80000010100 */
[----:B------:R-:W-:-:S07]  /*2880*/  FFMA R0, R6, R0, R6 ;  /* 0x0000000006007223 */ /* 0x000fce0000000006 */
.L_x_11057:
[----:B------:R-:W-:Y:S05]  /*2890*/  BSYNC B0 ;  /* 0x0000000000007941 */ /* 0x000fea0003800000 */
.L_x_11055:
[----:B------:R-:W0:Y:S01]  /*28a0*/  S2R R243, SR_TID.X ;  /* 0x0000000000f37919 */ /* 0x000e220000002100 */
[----:B------:R-:W1:Y:S01]  /*28b0*/  LDC R242, c[0x0][0x210] ;  /* 0x00008400fff27b82 */ /* 0x000e620000000800 */
[----:B------:R-:W-:Y:S01]  /*28c0*/  FADD R236, R238, -R239 ;  /* 0x800000efeeec7221 */ /* 0x000fe20000000000 */
[----:B------:R-:W-:Y:S01]  /*28d0*/  FMUL R6, R237, R239 ;  /* 0x000000efed067220 */ /* 0x000fe20000400000 */
[----:B------:R-:W-:Y:S01]  /*28e0*/  FADD R241, R241, R240 ;  /* 0x000000f0f1f17221 */ /* 0x000fe20000000000 */
[----:B------:R-:W-:Y:S01]  /*28f0*/  VOTEU.ALL UP0, P3 ;  /* 0x00000000003f7886 */ /* 0x000fe20001800000 */
[----:B------:R-:W-:Y:S01]  /*2900*/  FMUL R236, R236, R236 ;  /* 0x000000ececec7220 */ /* 0x000fe20000400000 */
[----:B------:R-:W-:Y:S01]  /*2910*/  FFMA R6, R7, R238, R6 ;  /* 0x000000ee07067223 */ /* 0x000fe20000000006 */
[----:B------:R-:W-:Y:S01]  /*2920*/  LOP3.LUT R238, R3, 0x1, RZ, 0xc0, !PT ;  /* 0x0000000103ee7812 */ /* 0x000fe200078ec0ff */
[----:B------:R-:W2:Y:S01]  /*2930*/  S2R R244, SR_TID.X ;  /* 0x0000000000f47919 */ /* 0x000ea20000002100 */
[----:B------:R-:W-:Y:S01]  /*2940*/  FMUL R7, R7, R236 ;  /* 0x000000ec07077220 */ /* 0x000fe20000400000 */
[----:B------:R-:W-:Y:S01]  /*2950*/  FMUL R236, R6, R0 ;  /* 0x0000000006ec7220 */ /* 0x000fe20000400000 */
[----:B------:R-:W-:Y:S01]  /*2960*/  @!UP0 ULOP3.LUT UR4, UR7, 0x3, URZ, 0xc0, !UPT ;  /* 0x0000000307048892 */ /* 0x000fe2000f8ec03f */
[----:B------:R-:W-:Y:S01]  /*2970*/  ISETP.NE.AND P0, PT, R238, RZ, PT ;  /* 0x000000ffee00720c */ /* 0x000fe20003f05270 */
[----:B------:R-:W-:-:S03]  /*2980*/  FMUL R7, R237, R7 ;  /* 0x00000007ed077220 */ /* 0x000fc60000400000 */
[----:B------:R-:W-:Y:S01]  /*2990*/  SHFL.IDX PT, R236, R236, RZ, 0x1f ;  /* 0x00001fffecec7589 */ /* 0x000fe200000e0000 */
[----:B------:R-:W-:Y:S01]  /*29a0*/  FFMA R237, R7, R0, R241 ;  /* 0x0000000007ed7223 */ /* 0x000fe200000000f1 */
[----:B------:R-:W-:-:S05]  /*29b0*/  IADD3 R0, -R238, RZ, RZ ;  /* 0x000000ffee007210 */ /* 0x000fca0007ffe1ff */
[----:B------:R-:W3:Y:S01]  /*29c0*/  SHFL.IDX PT, R237, R237, RZ, 0x1f ;  /* 0x00001fffeded7589 */ /* 0x000ee200000e0000 */
[----:B-1----:R-:W-:-:S04]  /*29d0*/  SHF.L.U32 R6, R242, 0x2, RZ ;  /* 0x00000002f2067819 */ /* 0x002fc800000006ff */
        /* <DEDUP_REMOVED lines=33> */
.L_x_11059:
[----:B------:R-:W2:Y:S04]  /*2bf0*/  LDG.E.STRONG.GPU R238, desc[UR8][R236.64] ;  /* 0x00000008ecee7981 */ /* 0x000ea8000c1ef900 */
[----:B--2---:R-:W-:Y:S01]  /*2c00*/  CCTL.IVALL ;  /* 0x00000000ff00798f */ /* 0x004fe20002000000 */
[----:B------:R-:W-:Y:S05]  /*2c10*/  YIELD ;  /* 0x0000000000007946 */ /* 0x000fea0003800000 */
[----:B------:R-:W-:-:S13]  /*2c20*/  ISETP.NE.AND P0, PT, R238, R0, PT ;  /* 0x00000000ee00720c */ /* 0x000fda0003f05270 */
[----:B------:R-:W-:Y:S05]  /*2c30*/  @P0 BRA `(.L_x_11059) ;  /* 0xfffffffc00ec0947 */ /* 0x000fea000383ffff */
.L_x_11058:
[----:B------:R-:W-:Y:S05]  /*2c40*/  WARPSYNC.ALL ;  /* 0x0000000000007948 */ /* 0x000fea0003800000 */
[----:B------:R-:W-:Y:S01]  /*2c50*/  BAR.SYNC.DEFER_BLOCKING 0x0 ;  /* 0x0000000000007b1d */ /* 0x000fe20000010000 */
[----:B------:R-:W-:-:S06]  /*2c60*/  CS2R R238, SRZ ;  /* 0x0000000000ee7805 */ /* 0x000fcc000001ff00 */
[----:B------:R0:W2:Y:S01]  /*2c70*/  @!P4 LDG.E.64 R238, desc[UR8][R6.64] ;  /* 0x0000000806eec981 */ /* 0x0000a2000c1e1b00 */
[----:B------:R-:W-:Y:S01]  /*2c80*/  MOV R0, UR7 ;  /* 0x0000000700007c02 */ /* 0x000fe20008000f00 */
[----:B------:R-:W-:Y:S01]  /*2c90*/  BSSY B0, `(.L_x_11060) ;  /* 0x0000018000007945 */ /* 0x000fe20003800000 */
[----:B------:R-:W1:Y:S01]  /*2ca0*/  S2R R241, SR_TID.X ;  /* 0x0000000000f17919 */ /* 0x000e620000002100 */
[----:B0-----:R-:W-:Y:S02]  /*2cb0*/  MOV R7, RZ ;  /* 0x000000ff00077202 */ /* 0x001fe40000000f00 */
[----:B------:R-:W-:-:S05]  /*2cc0*/  @!P4 MOV R7, 0x46400000 ;  /* 0x464000000007c802 */ /* 0x000fca0000000f00 */
[----:B------:R-:W0:Y:S01]  /*2cd0*/  SHFL.DOWN PT, R237, R7, 0x2, 0x1f ;  /* 0x08401f0007ed7f89 */ /* 0x000e2200000e0000 */
[----:B-1----:R-:W-:-:S04]  /*2ce0*/  SHF.R.U32.HI R6, RZ, 0x5, R241 ;  /* 0x00000005ff067819 */ /* 0x002fc800000116f1 */
[----:B------:R-:W-:Y:S01]  /*2cf0*/  LOP3.LUT R6, R6, 0x3, R0, 0xc8, !PT ;  /* 0x0000000306067812 */ /* 0x000fe200078ec800 */
[----:B0-----:R-:W-:-:S03]  /*2d00*/  FADD R240, R237, R7 ;  /* 0x00000007edf07221 */ /* 0x001fc60000000000 */
[----:B------:R-:W-:Y:S02]  /*2d10*/  LOP3.LUT P3, RZ, R6, 0x1f, R241, 0xf8, !PT ;  /* 0x0000001f06ff7812 */ /* 0x000fe4000786f8f1 */
        /* <DEDUP_REMOVED lines=9> */
[----:B--2--5:R-:W-:Y:S05]  /*2db0*/  CALL.REL.NOINC `($__internal_166_$__cuda_sm20_rcp_rn_f32_slowpath) ;  /* 0x0000006000a47944 */ /* 0x024fea0003c00000 */
[----:B------:R-:W-:Y:S05]  /*2dc0*/  BRA `(.L_x_11062) ;  /* 0x0000000000107947 */ /* 0x000fea0003800000 */
.L_x_11061:
[----:B-1----:R-:W0:Y:S02]  /*2dd0*/  MUFU.RCP R0, R240 ;  /* 0x000000f000007308 */ /* 0x002e240000001000 */
[----:B0-----:R-:W-:-:S04]  /*2de0*/  FFMA R6, R240, R0, -1 ;  /* 0xbf800000f0067423 */ /* 0x001fc80000000000 */
[----:B------:R-:W-:-:S04]  /*2df0*/  FADD.FTZ R6, -R6, -RZ ;  /* 0x800000ff06067221 */ /* 0x000fc80000010100 */
[----:B------:R-:W-:-:S07]  /*2e00*/  FFMA R0, R0, R6, R0 ;  /* 0x0000000600007223 */ /* 0x000fce0000000000 */
.L_x_11062:
[----:B------:R-:W-:Y:S05]  /*2e10*/  BSYNC B0 ;  /* 0x0000000000007941 */ /* 0x000fea0003800000 */
.L_x_11060:
        /* <DEDUP_REMOVED lines=19> */
[----:B------:R-:W-:-:S07]  /*2f50*/  MOV R6, 0x2f70 ;  /* 0x00002f7000067802 */ /* 0x000fce0000000f00 */
[----:B-----5:R-:W-:Y:S05]  /*2f60*/  CALL.REL.NOINC `($__internal_166_$__cuda_sm20_rcp_rn_f32_slowpath) ;  /* 0x0000006000387944 */ /* 0x020fea0003c00000 */
[----:B------:R-:W-:Y:S05]  /*2f70*/  BRA `(.L_x_11065) ;  /* 0x0000000000107947 */ /* 0x000fea0003800000 */
.L_x_11064:
[----:B------:R-:W0:Y:S02]  /*2f80*/  MUFU.RCP R6, R0 ;  /* 0x0000000000067308 */ /* 0x000e240000001000 */
[----:B0-----:R-:W-:-:S04]  /*2f90*/  FFMA R0, R0, R6, -1 ;  /* 0xbf80000000007423 */ /* 0x001fc80000000006 */
[----:B------:R-:W-:-:S04]  /*2fa0*/  FADD.FTZ R0, -R0, -RZ ;  /* 0x800000ff00007221 */ /* 0x000fc80000010100 */
[----:B------:R-:W-:-:S07]  /*2fb0*/  FFMA R0, R6, R0, R6 ;  /* 0x0000000006007223 */ /* 0x000fce0000000006 */
.L_x_11065:
[----:B------:R-:W-:Y:S05]  /*2fc0*/  BSYNC B0 ;  /* 0x0000000000007941 */ /* 0x000fea0003800000 */
.L_x_11063:
[----:B------:R-:W-:Y:S01]  /*2fd0*/  FADD R6, R237, -R238 ;  /* 0x800000eeed067221 */ /* 0x000fe20000000000 */
[----:B------:R-:W-:Y:S01]  /*2fe0*/  FADD R239, R239, R241 ;  /* 0x000000f1efef7221 */ /* 0x000fe20000000000 */
[----:B------:R-:W0:Y:S01]  /*2ff0*/  LDC R236, c[0x0][0x268] ;  /* 0x00009a00ffec7b82 */ /* 0x000e220000000800 */
[----:B------:R-:W-:Y:S01]  /*3000*/  ULDC.U8 UR10, c[0x0][0x250] ;  /* 0x00009400000a7ab9 */ /* 0x000fe20000000000 */
[----:B------:R-:W-:Y:S01]  /*3010*/  FMUL R6, R6, R6 ;  /* 0x0000000606067220 */ /* 0x000fe20000400000 */
[----:B------:R-:W2:Y:S03]  /*3020*/  LDL R243, [R1+0x100] ;  /* 0x0001000001f37983 */ /* 0x000ea60000100800 */
[C---:B------:R-:W-:Y:S01]  /*3030*/  FMUL R6, R240.reuse, R6 ;  /* 0x00000006f0067220 */ /* 0x040fe20000400000 */
[----:B------:R-:W3:Y:S03]  /*3040*/  LDL R241, [R1+0xf8] ;  /* 0x0000f80001f17983 */ /* 0x000ee60000100800 */
[C---:B------:R-:W-:Y:S01]  /*3050*/  FMUL R6, R7.reuse, R6 ;  /* 0x0000000607067220 */ /* 0x040fe20000400000 */
[----:B------:R-:W-:Y:S01]  /*3060*/  FMUL R7, R7, R238 ;  /* 0x000000ee07077220 */ /* 0x000fe20000400000 */
[----:B------:R-:W4:Y:S03]  /*3070*/  LDL R242, [R1+0x104] ;  /* 0x0001040001f27983 */ /* 0x000f260000100800 */
[----:B------:R-:W-:Y:S01]  /*3080*/  FFMA R7, R240, R237, R7 ;  /* 0x000000edf0077223 */ /* 0x000fe20000000007 */
[-C--:B------:R-:W-:Y:S01]  /*3090*/  FFMA R6, R6, R0.reuse, R239 ;  /* 0x0000000006067223 */ /* 0x080fe200000000ef */
[----:B------:R-:W2:Y:S04]  /*30a0*/  LDL R240, [R1+0x108] ;  /* 0x0001080001f07983 */ /* 0x000ea80000100800 */
[----:B------:R-:W3:Y:S04]  /*30b0*/  LDL R239, [R1+0x114] ;  /* 0x0001140001ef7983 */ /* 0x000ee80000100800 */
[----:B------:R-:W4:Y:S04]  /*30c0*/  LDL R237, [R1+0x10c] ;  /* 0x00010c0001ed7983 */ /* 0x000f280000100800 */
[----:B------:R-:W4:Y:S04]  /*30d0*/  LDL R238, [R1+0x110] ;  /* 0x0001100001ee7983 */ /* 0x000f280000100800 */
[----:B------:R-:W0:Y:S01]  /*30e0*/  SHFL.IDX PT, R6, R6, RZ, 0x1f ;  /* 0x00001fff06067589 */ /* 0x000e2200000e0000 */
[----:B------:R-:W-:-:S03]  /*30f0*/  FMUL R0, R7, R0 ;  /* 0x0000000007007220 */ /* 0x000fc60000400000 */
[----:B------:R-:W4:Y:S04]  /*3100*/  LDL R244, [R1+0xfc] ;  /* 0x0000fc0001f47983 */ /* 0x000f280000100800 */
[----:B------:R-:W1:Y:S01]  /*3110*/  SHFL.IDX PT, R0, R0, RZ, 0x1f ;  /* 0x00001fff00007589 */ /* 0x000e6200000e0000 */
[----:B0-----:R-:W-:-:S05]  /*3120*/  FFMA R6, R6, 2.0345052689663134515e-05, R236 ;  /* 0x37aaaaab06067823 */ /* 0x001fca00000000ec */
[----:B------:R-:W-:-:S13]  /*3130*/  FSETP.GEU.AND P0, PT, |R6|, 1.175494350822287508e-38, PT ;  /* 0x008000000600780b */ /* 0x000fda0003f0e200 */
[----:B------:R-:W-:-:S04]  /*3140*/  @!P0 FMUL R6, R6, 16777216 ;  /* 0x4b80000006068820 */ /* 0x000fc80000400000 */
[----:B------:R0:W1:Y:S02]  /*3150*/  MUFU.RSQ R236, R6 ;  /* 0x0000000600ec7308 */ /* 0x0000640000001400 */
[----:B0-----:R-:W0:Y:S01]  /*3160*/  @!P3 LDC.64 R6, c[0x0][0x228] ;  /* 0x00008a00ff06bb82 */ /* 0x001e220000000a00 */
[----:B-1----:R-:W-:Y:S02]  /*3170*/  R2UR UR12, R0 ;  /* 0x00000000000c72ca */ /* 0x002fe400000e0000 */
[----:B------:R-:W-:Y:S02]  /*3180*/  R2UR UR4, R236 ;  /* 0x00000000ec0472ca */ /* 0x000fe400000e0000 */
[----:B------:R-:W-:Y:S01]  /*3190*/  ISETP.NE.AND P2, PT, RZ, UR10, PT ;  /* 0x0000000aff007c0c */ /* 0x000fe2000bf45270 */
[----:B------:R-:W4:Y:S01]  /*31a0*/  LDL R236, [R1+0xf4] ;  /* 0x0000f40001ec7983 */ /* 0x000f220000100800 */
[----:B------:R-:W-:-:S07]  /*31b0*/  ULDC.64 UR10, c[0x0][0x288] ;  /* 0x0000a200000a7ab9 */ /* 0x000fce0000000a00 */
[----:B------:R-:W-:Y:S01]  /*31c0*/  MOV R0, UR12 ;  /* 0x0000000c00007c02 */ /* 0x000fe20008000f00 */
[----:B0-----:R-:W-:-:S05]  /*31d0*/  @!P3 IMAD.WIDE R6, R4, 0x4, R6 ;  /* 0x000000040406b825 */ /* 0x001fca00078e0206 */
[----:B------:R0:W-:Y:S02]  /*31e0*/  @!P3 STG.E desc[UR8][R6.64], R0 ;  /* 0x000000000600b986 */ /* 0x0001e4000c101908 */
[----:B0-----:R-:W-:-:S05]  /*31f0*/  MOV R0, UR4 ;  /* 0x0000000400007c02 */ /* 0x001fca0008000f00 */
[----:B------:R-:W-:-:S05]  /*3200*/  @!P0 FMUL R0, R0, 4096 ;  /* 0x4580000000008820 */ /* 0x000fca0000400000 */
[----:B------:R-:W-:Y:S01]  /*3210*/  @!P0 R2UR UR4, R0 ;  /* 0x00000000000482ca */ /* 0x000fe200000e0000 */
[----:B-----5:R-:W-:Y:S01]  /*3220*/  FADD R6, R8, 1 ;  /* 0x3f80000008067421 */ /* 0x020fe20000000000 */
[----:B------:R-:W-:-:S04]  /*3230*/  FADD R7, R140, -UR12 ;  /* 0x8000000c8c077e21 */ /* 0x000fc80008000000 */
[----:B------:R-:W-:-:S07]  /*3240*/  FSEL R6, R8, R6, !P2 ;  /* 0x0000000608067208 */ /* 0x000fce0005000000 */
[----:B------:R-:W-:Y:S01]  /*3250*/  FMUL R7, R7, UR4 ;  /* 0x0000000407077c20 */ /* 0x000fe20008400000 */
[----:B------:R-:W-:Y:S01]  /*3260*/  FADD R143, R143, -UR12 ;  /* 0x8000000c8f8f7e21 */ /* 0x000fe20008000000 */
[----:B------:R-:W-:-:S03]  /*3270*/  FADD R0, R9, 1 ;  /* 0x3f80000009007421 */ /* 0x000fc60000000000 */
[----:B------:R-:W-:Y:S01]  /*3280*/  FMUL R143, R143, UR4 ;  /* 0x000000048f8f7c20 */ /* 0x000fe20008400000 */
[----:B------:R-:W-:Y:S01]  /*3290*/  FADD R141, R141, -UR12 ;  /* 0x8000000c8d8d7e21 */ /* 0x000fe20008000000 */
[----:B------:R-:W-:-:S03]  /*32a0*/  FSEL R0, R9, R0, !P2 ;  /* 0x0000000009007208 */ /* 0x000fc60005000000 */
[----:B------:R-:W-:Y:S01]  /*32b0*/  FMUL R141, R141, UR4 ;  /* 0x000000048d8d7c20 */ /* 0x000fe20008400000 */
[----:B------:R-:W-:Y:S01]  /*32c0*/  FADD R140, R10, 1 ;  /* 0x3f8000000a8c7421 */ /* 0x000fe20000000000 */
[----:B------:R-:W-:-:S04]  /*32d0*/  FADD R142, R142, -UR12 ;  /* 0x8000000c8e8e7e21 */ /* 0x000fc80008000000 */
[----:B------:R-:W-:Y:S01]  /*32e0*/  FSEL R140, R10, R140, !P2 ;  /* 0x0000008c0a8c7208 */ /* 0x000fe20005000000 */
[----:B------:R-:W-:Y:S01]  /*32f0*/  FMUL R142, R142, UR4 ;  /* 0x000000048e8e7c20 */ /* 0x000fe20008400000 */
[----:B--2---:R-:W-:Y:S01]  /*3300*/  FFMA R6, R7, R6, R240 ;  /* 0x0000000607067223 */ /* 0x004fe200000000f0 */
[----:B------:R-:W-:Y:S01]  /*3310*/  FADD R7, R11, 1 ;  /* 0x3f8000000b077421 */ /* 0x000fe20000000000 */
[----:B------:R-:W-:Y:S01]  /*3320*/  FADD R146, R146, -UR12 ;  /* 0x8000000c92927e21 */ /* 0x000fe20008000000 */
[----:B------:R-:W-:Y:S01]  /*3330*/  FADD R147, R147, -UR12 ;  /* 0x8000000c93937e21 */ /* 0x000fe20008000000 */
[----:B------:R-:W2:Y:S02]  /*3340*/  LDL R240, [R1+0xe4] ;  /* 0x0000e40001f07983 */ /* 0x000ea40000100800 */
[----:B------:R-:W-:-:S05]  /*3350*/  FSEL R7, R11, R7, !P2 ;  /* 0x000000070b077208 */ /* 0x000fca0005000000 */
[----:B---3--:R-:W-:Y:S02]  /*3360*/  FFMA R7, R143, R7, R239 ;  /* 0x000000078f077223 */ /* 0x008fe400000000ef */
[----:B------:R-:W3:Y:S01]  /*3370*/  LDL R239, [R1+0xe8] ;  /* 0x0000e80001ef7983 */ /* 0x000ee20000100800 */
[----:B----4-:R-:W-:-:S03]  /*3380*/  FFMA R0, R141, R0, R237 ;  /* 0x000000008d007223 */ /* 0x010fc600000000ed */
[----:B------:R-:W4:Y:S01]  /*3390*/  LDL R237, [R1+0xf0] ;  /* 0x0000f00001ed7983 */ /* 0x000f220000100800 */
[----:B------:R-:W-:-:S03]  /*33a0*/  FFMA R140, R142, R140, R238 ;  /* 0x0000008c8e8c7223 */ /* 0x000fc600000000ee */
[----:B------:R-:W2:Y:S01]  /*33b0*/  LDL R238, [R1+0xec] ;  /* 0x0000ec0001ee7983 */ /* 0x000ea20000100800 */
[----:B------:R-:W-:Y:S01]  /*33c0*/  FADD R143, R144, -UR12 ;  /* 0x8000000c908f7e21 */ /* 0x000fe20008000000 */
[----:B------:R-:W-:Y:S01]  /*33d0*/  FADD R142, R12, 1 ;  /* 0x3f8000000c8e7421 */ /* 0x000fe20000000000 */
[----:B------:R-:W-:Y:S01]  /*33e0*/  FADD R144, R14, 1 ;  /* 0x3f8000000e907421 */ /* 0x000fe20000000000 */
[----:B------:R-:W-:Y:S01]  /*33f0*/  FMUL R146, R146, UR4 ;  /* 0x0000000492927c20 */ /* 0x000fe20008400000 */
[----:B------:R-:W-:Y:S02]  /*3400*/  FMUL R143, R143, UR4 ;  /* 0x000000048f8f7c20 */ /* 0x000fe40008400000 */
[----:B------:R-:W-:Y:S02]  /*3410*/  FSEL R142, R12, R142, !P2 ;  /* 0x0000008e0c8e7208 */ /* 0x000fe40005000000 */
[----:B------:R-:W-:-:S03]  /*3420*/  FSEL R144, R14, R144, !P2 ;  /* 0x000000900e907208 */ /* 0x000fc60005000000 */
[----:B------:R-:W-:Y:S01]  /*3430*/  FFMA R142, R143, R142, R241 ;  /* 0x0000008e8f8e7223 */ /* 0x000fe200000000f1 */
[----:B------:R-:W-:Y:S01]  /*3440*/  FADD R143, R15, 1 ;  /* 0x3f8000000f8f7421 */ /* 0x000fe20000000000 */
[----:B------:R-:W-:Y:S01]  /*3450*/  FFMA R144, R146, R144, R243 ;  /* 0x0000009092907223 */ /* 0x000fe200000000f3 */
[----:B------:R-:W-:Y:S01]  /*3460*/  FMUL R147, R147, UR4 ;  /* 0x0000000493937c20 */ /* 0x000fe20008400000 */
[----:B------:R-:W2:Y:S02]  /*3470*/  LDL R243, [R1+0xd8] ;  /* 0x0000d80001f37983 */ /* 0x000ea40000100800 */
[----:B------:R-:W-:Y:S01]  /*3480*/  FSEL R143, R15, R143, !P2 ;  /* 0x0000008f0f8f7208 */ /* 0x000fe20005000000 */
[----:B------:R-:W-:Y:S01]  /*3490*/  FADD R146, R16, 1 ;  /* 0x3f80000010927421 */ /* 0x000fe20000000000 */
[----:B------:R-:W2:Y:S03]  /*34a0*/  LDL R241, [R1+0xe0] ;  /* 0x0000e00001f17983 */ /* 0x000ea60000100800 */
[----:B------:R-:W-:Y:S01]  /*34b0*/  FFMA R143, R147, R143, R242 ;  /* 0x0000008f938f7223 */ /* 0x000fe200000000f2 */
[----:B------:R-:W-:Y:S01]  /*34c0*/  FADD R147, R148, -UR12 ;  /* 0x8000000c94937e21 */ /* 0x000fe20008000000 */
[----:B------:R-:W-:Y:S01]  /*34d0*/  FSEL R146, R16, R146, !P2 ;  /* 0x0000009210927208 */ /* 0x000fe20005000000 */
[----:B------:R-:W-:Y:S01]  /*34e0*/  FADD R150, R150, -UR12 ;  /* 0x8000000c96967e21 */ /* 0x000fe20008000000 */
[----:B------:R-:W-:Y:S01]  /*34f0*/  FADD R151, R151, -UR12 ;  /* 0x8000000c97977e21 */ /* 0x000fe20008000000 */
[----:B------:R-:W-:Y:S01]  /*3500*/  FMUL R147, R147, UR4 ;  /* 0x0000000493937c20 */ /* 0x000fe20008400000 */
[----:B------:R-:W-:Y:S01]  /*3510*/  FADD R148, R18, 1 ;  /* 0x3f80000012947421 */ /* 0x000fe20000000000 */
[----:B------:R-:W-:Y:S01]  /*3520*/  FMUL R150, R150, UR4 ;  /* 0x0000000496967c20 */ /* 0x000fe20008400000 */
[----:B------:R-:W-:Y:S01]  /*3530*/  FMUL R151, R151, UR4 ;  /* 0x0000000497977c20 */ /* 0x000fe20008400000 */
[----:B------:R-:W-:Y:S01]  /*3540*/  FADD R141, R13, 1 ;  /* 0x3f8000000d8d7421 */ /* 0x000fe20000000000 */
[----:B------:R-:W-:Y:S01]  /*3550*/  FADD R145, R145, -UR12 ;  /* 0x8000000c91917e21 */ /* 0x000fe20008000000 */
[----:B------:R-:W-:Y:S01]  /*3560*/  FSEL R148, R18, R148, !P2 ;  /* 0x0000009412947208 */ /* 0x000fe20005000000 */
[----:B------:R-:W2:Y:S02]  /*3570*/  LDL R242, [R1+0xdc] ;  /* 0x0000dc0001f27983 */ /* 0x000ea40000100800 */
[----:B------:R-:W-:Y:S01]  /*3580*/  FSEL R141, R13, R141, !P2 ;  /* 0x0000008d0d8d7208 */ /* 0x000fe20005000000 */
[----:B------:R-:W-:Y:S01]  /*3590*/  FMUL R145, R145, UR4 ;  /* 0x0000000491917c20 */ /* 0x000fe20008400000 */
[----:B------:R-:W-:-:S03]  /*35a0*/  FADD R149, R149, -UR12 ;  /* 0x8000000c95957e21 */ /* 0x000fc60008000000 */
[----:B------:R-:W-:Y:S01]  /*35b0*/  FFMA R141, R145, R141, R244 ;  /* 0x0000008d918d7223 */ /* 0x000fe200000000f4 */
[----:B------:R-:W-:Y:S01]  /*35c0*/  FADD R145, R17, 1 ;  /* 0x3f80000011917421 */ /* 0x000fe20000000000 */
[----:B------:R-:W-:-:S04]  /*35d0*/  FMUL R149, R149, UR4 ;  /* 0x0000000495957c20 */ /* 0x000fc80008400000 */
[----:B------:R-:W-:Y:S01]  /*35e0*/  FSEL R145, R17, R145, !P2 ;  /* 0x0000009111917208 */ /* 0x000fe20005000000 */
[----:B---3--:R-:W-:Y:S01]  /*35f0*/  FFMA R146, R147, R146, R239 ;  /* 0x0000009293927223 */ /* 0x008fe200000000ef */
[C---:B------:R-:W-:Y:S01]  /*3600*/  FADD R147, R19.reuse, 1 ;  /* 0x3f80000013937421 */ /* 0x040fe20000000000 */
[----:B------:R-:W3:Y:S04]  /*3610*/  LDL R239, [R1+0xc8] ;  /* 0x0000c80001ef7983 */ /* 0x000ee80000100800 */
[----:B------:R-:W-:Y:S01]  /*3620*/  FSEL R147, R19, R147, !P2 ;  /* 0x0000009313937208 */ /* 0x000fe20005000000 */
[----:B----4-:R-:W-:Y:S02]  /*3630*/  FFMA R148, R150, R148, R237 ;  /* 0x0000009496947223 */ /* 0x010fe400000000ed */
[----:B------:R-:W4:Y:S02]  /*3640*/  LDL R237, [R1+0xd0] ;  /* 0x0000d00001ed7983 */ /* 0x000f240000100800 */
[----:B------:R-:W-:-:S02]  /*3650*/  FFMA R147, R151, R147, R236 ;  /* 0x0000009397937223 */ /* 0x000fc400000000ec */
[----:B------:R-:W4:Y:S01]  /*3660*/  LDL R236, [R1+0xd4] ;  /* 0x0000d40001ec7983 */ /* 0x000f220000100800 */
[----:B--2---:R-:W-:-:S03]  /*3670*/  FFMA R145, R149, R145, R238 ;  /* 0x0000009195917223 */ /* 0x004fc600000000ee */
[----:B------:R-:W2:Y:S01]  /*3680*/  LDL R238, [R1+0xcc] ;  /* 0x0000cc0001ee7983 */ /* 0x000ea20000100800 */
        /* <DEDUP_REMOVED lines=8> */
[----:B------:R-:W2:Y:S01]  /*3710*/  LDL R243, [R1+0xb8] ;  /* 0x0000b80001f37983 */ /* 0x000ea20000100800 */
[----:B------:R-:W-:Y:S01]  /*3720*/  FADD R155, R155, -UR12 ;  /* 0x8000000c9b9b7e21 */ /* 0x000fe20008000000 */
[----:B------:R-:W-:Y:S01]  /*3730*/  FSEL R152, R22, R152, !P2 ;  /* 0x0000009816987208 */ /* 0x000fe20005000000 */
[----:B------:R-:W-:Y:S01]  /*3740*/  FMUL R154, R154, UR4 ;  /* 0x000000049a9a7c20 */ /* 0x000fe20008400000 */
[----:B------:R-:W-:Y:S01]  /*3750*/  FSEL R151, R23, R151, !P2 ;  /* 0x0000009717977208 */ /* 0x000fe20005000000 */
[----:B------:R-:W-:-:S02]  /*3760*/  FMUL R155, R155, UR4 ;  /* 0x000000049b9b7c20 */ /* 0x000fc40008400000 */
[----:B------:R-:W-:Y:S01]  /*3770*/  FFMA R152, R154, R152, R241 ;  /* 0x000000989a987223 */ /* 0x000fe200000000f1 */
[----:B------:R-:W-:Y:S01]  /*3780*/  FADD R154, R24, 1 ;  /* 0x3f800000189a7421 */ /* 0x000fe20000000000 */
[----:B------:R-:W2:Y:S01]  /*3790*/  LDL R241, [R1+0xc0] ;  /* 0x0000c00001f17983 */ /* 0x000ea20000100800 */
[----:B------:R-:W-:Y:S01]  /*37a0*/  FFMA R151, R155, R151, R240 ;  /* 0x000000979b977223 */ /* 0x000fe200000000f0 */
[----:B------:R-:W-:Y:S02]  /*37b0*/  FADD R155, R156, -UR12 ;  /* 0x8000000c9c9b7e21 */ /* 0x000fe40008000000 */
[----:B------:R-:W2:Y:S01]  /*37c0*/  LDL R240, [R1+0xc4] ;  /* 0x0000c40001f07983 */ /* 0x000ea20000100800 */
        /* <DEDUP_REMOVED lines=8> */
[----:B------:R-:W-:Y:S01]  /*3850*/  FADD R149, R21, 1 ;  /* 0x3f80000015957421 */ /* 0x000fe20000000000 */
[----:B------:R-:W-:-:S04]  /*3860*/  FADD R153, R153, -UR12 ;  /* 0x8000000c99997e21 */ /* 0x000fc80008000000 */
[----:B------:R-:W-:Y:S01]  /*3870*/  FSEL R149, R21, R149, !P2 ;  /* 0x0000009515957208 */ /* 0x000fe20005000000 */
[----:B------:R-:W-:Y:S01]  /*3880*/  FMUL R153, R153, UR4 ;  /* 0x0000000499997c20 */ /* 0x000fe20008400000 */
[----:B------:R-:W-:-:S03]  /*3890*/  FADD R157, R157, -UR12 ;  /* 0x8000000c9d9d7e21 */ /* 0x000fc60008000000 */
[----:B------:R-:W-:Y:S01]  /*38a0*/  FFMA R149, R153, R149, R242 ;  /* 0x0000009599957223 */ /* 0x000fe200000000f2 */
[----:B------:R-:W-:Y:S01]  /*38b0*/  FADD R153, R25, 1 ;  /* 0x3f80000019997421 */ /* 0x000fe20000000000 */
[----:B------:R-:W2:Y:S01]  /*38c0*/  LDL R242, [R1+0xbc] ;  /* 0x0000bc0001f27983 */ /* 0x000ea20000100800 */
[----:B------:R-:W-:-:S03]  /*38d0*/  FMUL R157, R157, UR4 ;  /* 0x000000049d9d7c20 */ /* 0x000fc60008400000 */
        /* <DEDUP_REMOVED lines=216> */
[----:B------:R-:W-:Y:S01]  /*4660*/  FFMA R192, R194, R192, R241 ;  /* 0x000000c0c2c07223 */ /* 0x000fe200000000f1 */
[----:B------:R-:W-:-:S02]  /*4670*/  FADD R194, R64, 1 ;  /* 0x3f80000040c27421 */ /* 0x000fc40000000000 */
[----:B------:R-:W-:Y:S01]  /*4680*/  FFMA R191, R195, R191, R240 ;  /* 0x000000bfc3bf7223 */ /* 0x000fe200000000f0 */
[----:B------:R-:W-:Y:S02]  /*4690*/  FADD R195, R196, -UR12 ;  /* 0x8000000cc4c37e21 */ /* 0x000fe40008000000 */
[----:B------:R-:W-:Y:S02]  /*46a0*/  FSEL R194, R64, R194, !P2 ;  /* 0x000000c240c27208 */ /* 0x000fe40005000000 */
[----:B------:R-:W-:Y:S01]  /*46b0*/  FMUL R195, R195, UR4 ;  /* 0x00000004c3c37c20 */ /* 0x000fe20008400000 */
[----:B------:R-:W-:Y:S01]  /*46c0*/  FADD R196, R66, 1 ;  /* 0x3f80000042c47421 */ /* 0x000fe20000000000 */
[----:B------:R-:W-:Y:S01]  /*46d0*/  FADD R198, R198, -UR12 ;  /* 0x8000000cc6c67e21 */ /* 0x000fe20008000000 */
[----:B------:R-:W-:-:S03]  /*46e0*/  FADD R199, R199, -UR12 ;  /* 0x8000000cc7c77e21 */ /* 0x000fc60008000000 */
[----:B------:R-:W-:Y:S01]  /*46f0*/  FSEL R196, R66, R196, !P2 ;  /* 0x000000c442c47208 */ /* 0x000fe20005000000 */
        /* <DEDUP_REMOVED lines=15> */
[----:B------:R-:W-:Y:S01]  /*47f0*/  FADD R189, R61, 1 ;  /* 0x3f8000003dbd7421 */ /* 0x000fe20000000000 */
[----:B------:R-:W-:Y:S01]  /*4800*/  FADD R193, R193, -UR12 ;  /* 0x8000000cc1c17e21 */ /* 0x000fe20008000000 */
[----:B------:R-:W-:Y:S01]  /*4810*/  FADD R214, R214, -UR12 ;  /* 0x8000000cd6d67e21 */ /* 0x000fe20008000000 */
[----:B------:R-:W-:Y:S01]  /*4820*/  ISETP.NE.AND.EX P0, PT, RZ, UR11, PT, P0 ;  /* 0x0000000bff007c0c */ /* 0x000fe2000bf05300 */
[----:B------:R-:W-:Y:S01]  /*4830*/  FADD R215, R215, -UR12 ;  /* 0x8000000cd7d77e21 */ /* 0x000fe20008000000 */
[----:B------:R-:W-:Y:S01]  /*4840*/  FSEL R189, R61, R189, !P2 ;  /* 0x000000bd3dbd7208 */ /* 0x000fe20005000000 */
[----:B------:R-:W-:Y:S01]  /*4850*/  FMUL R193, R193, UR4 ;  /* 0x00000004c1c17c20 */ /* 0x000fe20008400000 */
[----:B------:R-:W-:-:S03]  /*4860*/  ULDC.U8 UR10, c[0x0][0x294] ;  /* 0x0000a500000a7ab9 */ /* 0x000fc60000000000 */
[----:B------:R-:W-:Y:S01]  /*4870*/  FFMA R189, R193, R189, R242 ;  /* 0x000000bdc1bd7223 */ /* 0x000fe200000000f2 */
[----:B------:R-:W-:Y:S01]  /*4880*/  FADD R193, R65, 1 ;  /* 0x3f80000041c17421 */ /* 0x000fe20000000000 */
[----:B------:R-:W-:Y:S01]  /*4890*/  FADD R197, R197, -UR12 ;  /* 0x8000000cc5c57e21 */ /* 0x000fe20008000000 */
[----:B------:R-:W-:Y:S01]  /*48a0*/  FMUL R214, R214, UR4 ;  /* 0x00000004d6d67c20 */ /* 0x000fe20008400000 */
[----:B------:R-:W-:Y:S01]  /*48b0*/  ISETP.NE.AND P1, PT, RZ, UR10, PT ;  /* 0x0000000aff007c0c */ /* 0x000fe2000bf25270 */
[----:B------:R-:W-:Y:S01]  /*48c0*/  FMUL R215, R215, UR4 ;  /* 0x00000004d7d77c20 */ /* 0x000fe20008400000 */
[----:B------:R-:W-:Y:S01]  /*48d0*/  FSEL R193, R65, R193, !P2 ;  /* 0x000000c141c17208 */ /* 0x000fe20005000000 */
[----:B------:R-:W-:Y:S01]  /*48e0*/  FMUL R197, R197, UR4 ;  /* 0x00000004c5c57c20 */ /* 0x000fe20008400000 */
[----:B------:R-:W-:-:S04]  /*48f0*/  @P0 FMNMX R5, R5, |R6|, !PT ;  /* 0x4000000605050209 */ /* 0x000fc80007800000 */
[----:B------:R-:W-:Y:S01]  /*4900*/  @P0 FMNMX R5, R5, |R0|, !PT ;  /* 0x4000000005050209 */ /* 0x000fe20007800000 */
[----:B------:R-:W-:-:S03]  /*4910*/  FADD R201, R201, -UR12 ;  /* 0x8000000cc9c97e21 */ /* 0x000fc60008000000 */
[----:B------:R-:W-:Y:S01]  /*4920*/  @P0 FMNMX R5, R5, |R140|, !PT ;  /* 0x4000008c05050209 */ /* 0x000fe20007800000 */
[----:B------:R-:W-:Y:S01]  /*4930*/  @P1 FMUL R6, R6, UR5 ;  /* 0x0000000506061c20 */ /* 0x000fe20008400000 */
[----:B------:R-:W-:Y:S01]  /*4940*/  @P1 FMUL R0, R0, UR5 ;  /* 0x0000000500001c20 */ /* 0x000fe20008400000 */
[----:B------:R-:W-:Y:S01]  /*4950*/  FMUL R201, R201, UR4 ;  /* 0x00000004c9c97c20 */ /* 0x000fe20008400000 */
[----:B------:R-:W-:Y:S01]  /*4960*/  @P0 FMNMX R5, R5, |R7|, !PT ;  /* 0x4000000705050209 */ /* 0x000fe20007800000 */
[----:B------:R-:W-:Y:S01]  /*4970*/  FADD R218, R218, -UR12 ;  /* 0x8000000cdada7e21 */ /* 0x000fe20008000000 */
[----:B------:R-:W-:Y:S01]  /*4980*/  FADD R219, R219, -UR12 ;  /* 0x8000000cdbdb7e21 */ /* 0x000fe20008000000 */
[----:B------:R-:W-:Y:S01]  /*4990*/  @P1 FMUL R140, R140, UR5 ;  /* 0x000000058c8c1c20 */ /* 0x000fe20008400000 */
[----:B------:R-:W-:Y:S01]  /*49a0*/  @P1 FMUL R7, R7, UR5 ;  /* 0x0000000507071c20 */ /* 0x000fe20008400000 */
[----:B------:R-:W-:Y:S01]  /*49b0*/  F2FP.SATFINITE.E4M3.F32.PACK_AB_MERGE_C R6, RZ, R6, RZ ;  /* 0x00000006ff06723e */ /* 0x000fe200048070ff */
[----:B------:R-:W-:Y:S01]  /*49c0*/  FMUL R218, R218, UR4 ;  /* 0x00000004dada7c20 */ /* 0x000fe20008400000 */
[----:B------:R-:W-:-:S02]  /*49d0*/  F2FP.SATFINITE.E4M3.F32.PACK_AB_MERGE_C R0, RZ, R0, RZ ;  /* 0x00000000ff00723e */ /* 0x000fc400048070ff */
[----:B------:R-:W-:Y:S01]  /*49e0*/  @P0 FMNMX R5, R5, |R142|, !PT ;  /* 0x4000008e05050209 */ /* 0x000fe20007800000 */
[----:B------:R-:W-:Y:S01]  /*49f0*/  FADD R205, R205, -UR12 ;  /* 0x8000000ccdcd7e21 */ /* 0x000fe20008000000 */
[----:B------:R-:W-:Y:S01]  /*4a00*/  FMUL R219, R219, UR4 ;  /* 0x00000004dbdb7c20 */ /* 0x000fe20008400000 */
[----:B------:R-:W-:Y:S02]  /*4a10*/  LOP3.LUT R6, R6, 0xff, RZ, 0xc0, !PT ;  /* 0x000000ff06067812 */ /* 0x000fe400078ec0ff */
[----:B------:R-:W-:Y:S02]  /*4a20*/  LOP3.LUT R0, R0, 0xffff, RZ, 0xc0, !PT ;  /* 0x0000ffff00007812 */ /* 0x000fe400078ec0ff */
[----:B------:R-:W-:Y:S02]  /*4a30*/  F2FP.SATFINITE.E4M3.F32.PACK_AB_MERGE_C R140, RZ, R140, RZ ;  /* 0x0000008cff8c723e */ /* 0x000fe400048070ff */
[----:B------:R-:W-:Y:S02]  /*4a40*/  F2FP.SATFINITE.E4M3.F32.PACK_AB_MERGE_C R7, RZ, R7, RZ ;  /* 0x00000007ff07723e */ /* 0x000fe400048070ff */
[----:B------:R-:W-:Y:S01]  /*4a50*/  @P0 FMNMX R5, R5, |R141|, !PT ;  /* 0x4000008d05050209 */ /* 0x000fe20007800000 */
[----:B------:R-:W-:Y:S01]  /*4a60*/  FMUL R205, R205, UR4 ;  /* 0x00000004cdcd7c20 */ /* 0x000fe20008400000 */
[----:B------:R-:W-:-:S02]  /*4a70*/  PRMT R0, R0, 0x7604, R6 ;  /* 0x0000760400007816 */ /* 0x000fc40000000006 */
[----:B------:R-:W-:Y:S02]  /*4a80*/  LOP3.LUT R140, R140, 0xff, RZ, 0xc0, !PT ;  /* 0x000000ff8c8c7812 */ /* 0x000fe400078ec0ff */
[----:B------:R-:W-:Y:S02]  /*4a90*/  LOP3.LUT R7, R7, 0xffff, RZ, 0xc0, !PT ;  /* 0x0000ffff07077812 */ /* 0x000fe400078ec0ff */
[----:B------:R-:W-:Y:S01]  /*4aa0*/  @P0 FMNMX R5, R5, |R144|, !PT ;  /* 0x4000009005050209 */ /* 0x000fe20007800000 */
[----:B------:R-:W-:Y:S01]  /*4ab0*/  @P1 FMUL R142, R142, UR5 ;  /* 0x000000058e8e1c20 */ /* 0x000fe20008400000 */
[----:B------:R-:W-:Y:S01]  /*4ac0*/  PRMT R0, R0, 0x5410, R140 ;  /* 0x0000541000007816 */ /* 0x000fe2000000008c */
[----:B------:R-:W-:Y:S01]  /*4ad0*/  @P1 FMUL R141, R141, UR5 ;  /* 0x000000058d8d1c20 */ /* 0x000fe20008400000 */
[----:B------:R-:W-:Y:S02]  /*4ae0*/  SHF.L.U32 R7, R7, 0x18, RZ ;  /* 0x0000001807077819 */ /* 0x000fe400000006ff */
[----:B------:R-:W-:Y:S01]  /*4af0*/  @P0 FMNMX R5, R5, |R143|, !PT ;  /* 0x4000008f05050209 */ /* 0x000fe20007800000 */
[----:B------:R-:W-:Y:S01]  /*4b00*/  FADD R209, R209, -UR12 ;  /* 0x8000000cd1d17e21 */ /* 0x000fe20008000000 */
[----:B------:R-:W-:Y:S01]  /*4b10*/  LOP3.LUT R0, R0, R7, RZ, 0xfc, !PT ;  /* 0x0000000700007212 */ /* 0x000fe200078efcff */
[----:B------:R-:W-:Y:S01]  /*4b20*/  @P1 FMUL R144, R144, UR5 ;  /* 0x0000000590901c20 */ /* 0x000fe20008400000 */
[----:B------:R-:W-:Y:S01]  /*4b30*/  @P0 FMNMX R5, R5, |R146|, !PT ;  /* 0x4000009205050209 */ /* 0x000fe20007800000 */
[----:B------:R-:W-:Y:S01]  /*4b40*/  FADD R222, R222, -UR12 ;  /* 0x8000000cdede7e21 */ /* 0x000fe20008000000 */
[----:B------:R-:W-:Y:S01]  /*4b50*/  F2FP.SATFINITE.E4M3.F32.PACK_AB_MERGE_C R7, RZ, R142, RZ ;  /* 0x0000008eff07723e */ /* 0x000fe200048070ff */
[----:B------:R-:W-:Y:S01]  /*4b60*/  FMUL R209, R209, UR4 ;  /* 0x00000004d1d17c20 */ /* 0x000fe20008400000 */
[----:B------:R-:W-:Y:S01]  /*4b70*/  F2FP.SATFINITE.E4M3.F32.PACK_AB_MERGE_C R141, RZ, R141, RZ ;  /* 0x0000008dff8d723e */ /* 0x000fe200048070ff */
[----:B------:R-:W-:Y:S01]  /*4b80*/  FADD R223, R223, -UR12 ;  /* 0x8000000cdfdf7e21 */ /* 0x000fe20008000000 */
[----:B------:R-:W-:Y:S01]  /*4b90*/  @P0 FMNMX R5, R5, |R145|, !PT ;  /* 0x4000009105050209 */ /* 0x000fe20007800000 */
[----:B------:R-:W-:Y:S01]  /*4ba0*/  FMUL R222, R222, UR4 ;  /* 0x00000004dede7c20 */ /* 0x000fe20008400000 */
[----:B------:R-:W-:-:S02]  /*4bb0*/  LOP3.LUT R7, R7, 0xff, RZ, 0xc0, !PT ;  /* 0x000000ff07077812 */ /* 0x000fc400078ec0ff */
[----:B------:R-:W-:Y:S02]  /*4bc0*/  LOP3.LUT R141, R141, 0xffff, RZ, 0xc0, !PT ;  /* 0x0000ffff8d8d7812 */ /* 0x000fe400078ec0ff */
[----:B------:R-:W-:Y:S01]  /*4bd0*/  F2FP.SATFINITE.E4M3.F32.PACK_AB_MERGE_C R140, RZ, R144, RZ ;  /* 0x00000090ff8c723e */ /* 0x000fe200048070ff */
[----:B------:R-:W-:Y:S01]  /*4be0*/  FMUL R223, R223, UR4 ;  /* 0x00000004dfdf7c20 */ /* 0x000fe20008400000 */
[----:B------:R-:W-:Y:S01]  /*4bf0*/  @P0 FMNMX R5, R5, |R148|, !PT ;  /* 0x4000009405050209 */ /* 0x000fe20007800000 */
[----:B------:R-:W-:Y:S01]  /*4c00*/  FADD R213, R213, -UR12 ;  /* 0x8000000cd5d57e21 */ /* 0x000fe20008000000 */
[----:B------:R-:W-:Y:S01]  /*4c10*/  PRMT R7, R141, 0x7604, R7 ;  /* 0x000076048d077816 */ /* 0x000fe20000000007 */
[----:B------:R-:W-:Y:S01]  /*4c20*/  @P1 FMUL R143, R143, UR5 ;  /* 0x000000058f8f1c20 */ /* 0x000fe20008400000 */
[----:B------:R-:W-:Y:S01]  /*4c30*/  LOP3.LUT R140, R140, 0xff, RZ, 0xc0, !PT ;  /* 0x000000ff8c8c7812 */ /* 0x000fe200078ec0ff */
[----:B------:R-:W-:Y:S01]  /*4c40*/  FMUL R213, R213, UR4 ;  /* 0x00000004d5d57c20 */ /* 0x000fe20008400000 */
[----:B------:R-:W-:Y:S01]  /*4c50*/  @P0 FMNMX R5, R5, |R147|, !PT ;  /* 0x4000009305050209 */ /* 0x000fe20007800000 */
[----:B------:R-:W-:Y:S01]  /*4c60*/  @P1 FMUL R146, R146, UR5 ;  /* 0x0000000592921c20 */ /* 0x000fe20008400000 */
[----:B------:R-:W-:Y:S01]  /*4c70*/  @P1 FMUL R145, R145, UR5 ;  /* 0x0000000591911c20 */ /* 0x000fe20008400000 */
[----:B------:R-:W-:-:S02]  /*4c80*/  PRMT R7, R7, 0x5410, R140 ;  /* 0x0000541007077816 */ /* 0x000fc4000000008c */
[----:B------:R-:W-:Y:S01]  /*4c90*/  F2FP.SATFINITE.E4M3.F32.PACK_AB_MERGE_C R140, RZ, R143, RZ ;  /* 0x0000008fff8c723e */ /* 0x000fe200048070ff */
[----:B---3--:R-:W-:Y:S01]  /*4ca0*/  FFMA R194, R195, R194, R239 ;  /* 0x000000c2c3c27223 */ /* 0x008fe200000000ef */
[----:B------:R-:W-:Y:S01]  /*4cb0*/  FADD R195, R67, 1 ;  /* 0x3f80000043c37421 */ /* 0x000fe20000000000 */
[----:B----4-:R-:W-:-:S04]  /*4cc0*/  FFMA R196, R198, R196, R237 ;  /* 0x000000c4c6c47223 */ /* 0x010fc800000000ed */
[----:B------:R-:W-:Y:S01]  /*4cd0*/  FSEL R195, R67, R195, !P2 ;  /* 0x000000c343c37208 */ /* 0x000fe20005000000 */
[----:B------:R-:W-:Y:S01]  /*4ce0*/  FADD R198, R68, 1 ;  /* 0x3f80000044c67421 */ /* 0x000fe20000000000 */
[----:B--2---:R-:W-:-:S03]  /*4cf0*/  FFMA R193, R197, R193, R238 ;  /* 0x000000c1c5c17223 */ /* 0x004fc600000000ee */
[----:B------:R-:W-:Y:S01]  /*4d00*/  FFMA R195, R199, R195, R236 ;  /* 0x000000c3c7c37223 */ /* 0x000fe200000000ec */
[----:B------:R-:W-:Y:S01]  /*4d10*/  FADD R199, R200, -UR12 ;  /* 0x8000000cc8c77e21 */ /* 0x000fe20008000000 */
[----:B------:R-:W-:Y:S01]  /*4d20*/  FSEL R198, R68, R198, !P2 ;  /* 0x000000c644c67208 */ /* 0x000fe20005000000 */
[----:B------:R-:W-:Y:S01]  /*4d30*/  FADD R217, R217, -UR12 ;  /* 0x8000000cd9d97e21 */ /* 0x000fe20008000000 */
[----:B------:R-:W-:Y:S01]  /*4d40*/  @P0 FMNMX R5, R5, |R150|, !PT ;  /* 0x4000009605050209 */ /* 0x000fe20007800000 */
[----:B------:R-:W-:Y:S01]  /*4d50*/  FMUL R199, R199, UR4 ;  /* 0x00000004c7c77c20 */ /* 0x000fe20008400000 */
[----:B------:R-:W-:Y:S01]  /*4d60*/  FADD R200, R70, 1 ;  /* 0x3f80000046c87421 */ /* 0x000fe20000000000 */
[----:B------:R-:W-:Y:S01]  /*4d70*/  F2FP.SATFINITE.E4M3.F32.PACK_AB_MERGE_C R141, RZ, R146, RZ ;  /* 0x00000092ff8d723e */ /* 0x000fe200048070ff */
[----:B------:R-:W-:Y:S01]  /*4d80*/  FADD R226, R226, -UR12 ;  /* 0x8000000ce2e27e21 */ /* 0x000fe20008000000 */
[----:B------:R-:W-:Y:S01]  /*4d90*/  FFMA R198, R199, R198, R72 ;  /* 0x000000c6c7c67223 */ /* 0x000fe20000000048 */
[----:B------:R-:W-:Y:S01]  /*4da0*/  FADD R199, R71, 1 ;  /* 0x3f80000047c77421 */ /* 0x000fe20000000000 */
[----:B------:R-:W-:Y:S01]  /*4db0*/  FSEL R200, R70, R200, !P2 ;  /* 0x000000c846c87208 */ /* 0x000fe20005000000 */
[----:B------:R-:W-:Y:S01]  /*4dc0*/  @P1 FMUL R148, R148, UR5 ;  /* 0x0000000594941c20 */ /* 0x000fe20008400000 */
[----:B------:R-:W-:Y:S01]  /*4dd0*/  F2FP.SATFINITE.E4M3.F32.PACK_AB_MERGE_C R142, RZ, R145, RZ ;  /* 0x00000091ff8e723e */ /* 0x000fe200048070ff */
[----:B------:R-:W-:Y:S01]  /*4de0*/  @P1 FMUL R147, R147, UR5 ;  /* 0x0000000593931c20 */ /* 0x000fe20008400000 */
[----:B------:R-:W-:Y:S01]  /*4df0*/  FSEL R199, R71, R199, !P2 ;  /* 0x000000c747c77208 */ /* 0x000fe20005000000 */
[----:B------:R-:W-:Y:S01]  /*4e00*/  FFMA R200, R202, R200, R74 ;  /* 0x000000c8cac87223 */ /* 0x000fe2000000004a */
[----:B------:R-:W-:Y:S01]  /*4e10*/  FADD R202, R76, 1 ;  /* 0x3f8000004cca7421 */ /* 0x000fe20000000000 */
[----:B------:R-:W-:Y:S01]  /*4e20*/  LOP3.LUT R140, R140, 0xffff, RZ, 0xc0, !PT ;  /* 0x0000ffff8c8c7812 */ /* 0x000fe200078ec0ff */
[----:B------:R-:W-:Y:S01]  /*4e30*/  FADD R227, R227, -UR12 ;  /* 0x8000000ce3e37e21 */ /* 0x000fe20008000000 */
[----:B------:R-:W-:Y:S01]  /*4e40*/  FFMA R199, R203, R199, R75 ;  /* 0x000000c7cbc77223 */ /* 0x000fe2000000004b */
[----:B------:R-:W-:Y:S01]  /*4e50*/  FADD R203, R204, -UR12 ;  /* 0x8000000ccccb7e21 */ /* 0x000fe20008000000 */
[----:B------:R-:W-:Y:S01]  /*4e60*/  FSEL R202, R76, R202, !P2 ;  /* 0x000000ca4cca7208 */ /* 0x000fe20005000000 */
[----:B------:R-:W0:Y:S02]  /*4e70*/  S2R R242, SR_TID.X ;  /* 0x0000000000f27919 */ /* 0x000e240000002100 */
[----:B------:R-:W-:Y:S01]  /*4e80*/  FMUL R203, R203, UR4 ;  /* 0x00000004cbcb7c20 */ /* 0x000fe20008400000 */
[----:B------:R-:W-:Y:S01]  /*4e90*/  FADD R204, R78, 1 ;  /* 0x3f8000004ecc7421 */ /* 0x000fe20000000000 */
[----:B------:R-:W-:Y:S01]  /*4ea0*/  FADD R221, R221, -UR12 ;  /* 0x8000000cdddd7e21 */ /* 0x000fe20008000000 */
[----:B------:R-:W-:Y:S01]  /*4eb0*/  FADD R230, R230, -UR12 ;  /* 0x8000000ce6e67e21 */ /* 0x000fe20008000000 */
[----:B------:R-:W-:Y:S01]  /*4ec0*/  FFMA R202, R203, R202, R80 ;  /* 0x000000cacbca7223 */ /* 0x000fe20000000050 */
[----:B------:R-:W-:Y:S01]  /*4ed0*/  FADD R203, R79, 1 ;  /* 0x3f8000004fcb7421 */ /* 0x000fe20000000000 */
[----:B------:R-:W-:Y:S01]  /*4ee0*/  FSEL R204, R78, R204, !P2 ;  /* 0x000000cc4ecc7208 */ /* 0x000fe20005000000 */
[----:B------:R-:W-:Y:S01]  /*4ef0*/  FADD R225, R225, -UR12 ;  /* 0x8000000ce1e17e21 */ /* 0x000fe20008000000 */
[----:B------:R-:W-:Y:S01]  /*4f00*/  FADD R231, R231, -UR12 ;  /* 0x8000000ce7e77e21 */ /* 0x000fe20008000000 */
[----:B------:R-:W-:Y:S01]  /*4f10*/  FADD R229, R229, -UR12 ;  /* 0x8000000ce5e57e21 */ /* 0x000fe20008000000 */
[----:B------:R-:W-:Y:S01]  /*4f20*/  FSEL R203, R79, R203, !P2 ;  /* 0x000000cb4fcb7208 */ /* 0x000fe20005000000 */
[----:B------:R-:W-:Y:S01]  /*4f30*/  FFMA R204, R206, R204, R82 ;  /* 0x000000cccecc7223 */ /* 0x000fe20000000052 */
[----:B------:R-:W-:Y:S01]  /*4f40*/  FADD R206, R84, 1 ;  /* 0x3f80000054ce7421 */ /* 0x000fe20000000000 */
[----:B------:R-:W-:Y:S01]  /*4f50*/  USHF.L.U32 UR10, UR7, 0x7, URZ ;  /* 0x00000007070a7899 */ /* 0x000fe2000800063f */
[----:B------:R-:W-:Y:S01]  /*4f60*/  FADD R6, R135, 1 ;  /* 0x3f80000087067421 */ /* 0x000fe20000000000 */
[----:B------:R-:W-:Y:S01]  /*4f70*/  FFMA R203, R207, R203, R83 ;  /* 0x000000cbcfcb7223 */ /* 0x000fe20000000053 */
[----:B------:R-:W-:Y:S01]  /*4f80*/  FADD R207, R208, -UR12 ;  /* 0x8000000cd0cf7e21 */ /* 0x000fe20008000000 */
[----:B------:R-:W-:Y:S01]  /*4f90*/  FSEL R206, R84, R206, !P2 ;  /* 0x000000ce54ce7208 */ /* 0x000fe20005000000 */
[----:B------:R-:W-:Y:S01]  /*4fa0*/  FADD R235, R235, -UR12 ;  /* 0x8000000cebeb7e21 */ /* 0x000fe20008000000 */
[----:B------:R-:W-:Y:S01]  /*4fb0*/  FADD R234, R234, -UR12 ;  /* 0x8000000ceaea7e21 */ /* 0x000fe20008000000 */
[----:B------:R-:W-:Y:S01]  /*4fc0*/  FMUL R207, R207, UR4 ;  /* 0x00000004cfcf7c20 */ /* 0x000fe20008400000 */
[C---:B------:R-:W-:Y:S01]  /*4fd0*/  FADD R208, R86.reuse, 1 ;  /* 0x3f80000056d07421 */ /* 0x040fe20000000000 */
[----:B------:R-:W-:Y:S01]  /*4fe0*/  FADD R233, R233, -UR12 ;  /* 0x8000000ce9e97e21 */ /* 0x000fe20008000000 */
[----:B------:R-:W2:Y:S01]  /*4ff0*/  LDL.LU R239, [R1+0x1c] ;  /* 0x00001c0001ef7983 */ /* 0x000ea20000300800 */
[----:B------:R-:W-:Y:S01]  /*5000*/  FFMA R206, R207, R206, R88 ;  /* 0x000000cecfce7223 */ /* 0x000fe20000000058 */
[----:B------:R-:W-:Y:S01]  /*5010*/  FADD R207, R87, 1 ;  /* 0x3f80000057cf7421 */ /* 0x000fe20000000000 */
[----:B------:R-:W-:Y:S01]  /*5020*/  FSEL R208, R86, R208, !P2 ;  /* 0x000000d056d07208 */ /* 0x000fe20005000000 */
[----:B------:R-:W-:Y:S01]  /*5030*/  FADD R197, R69, 1 ;  /* 0x3f80000045c57421 */ /* 0x000fe20000000000 */
[----:B------:R-:W-:-:S02]  /*5040*/  @P0 FMNMX R5, R5, |R149|, !PT ;  /* 0x4000009505050209 */ /* 0x000fc40007800000 */
[----:B------:R-:W-:Y:S02]  /*5050*/  LOP3.LUT R141, R141, 0xff, RZ, 0xc0, !PT ;  /* 0x000000ff8d8d7812 */ /* 0x000fe400078ec0ff */
[----:B------:R-:W-:Y:S02]  /*5060*/  LOP3.LUT R142, R142, 0xffff, RZ, 0xc0, !PT ;  /* 0x0000ffff8e8e7812 */ /* 0x000fe400078ec0ff */
[----:B------:R-:W-:Y:S01]  /*5070*/  SHF.L.U32 R140, R140, 0x18, RZ ;  /* 0x000000188c8c7819 */ /* 0x000fe200000006ff */
[----:B------:R-:W-:Y:S01]  /*5080*/  FMUL R217, R217, UR4 ;  /* 0x00000004d9d97c20 */ /* 0x000fe20008400000 */
[----:B------:R-:W-:Y:S01]  /*5090*/  FSEL R207, R87, R207, !P2 ;  /* 0x000000cf57cf7208 */ /* 0x000fe20005000000 */
[----:B------:R-:W-:Y:S01]  /*50a0*/  FFMA R208, R210, R208, R90 ;  /* 0x000000d0d2d07223 */ /* 0x000fe2000000005a */
[----:B------:R-:W-:Y:S01]  /*50b0*/  FADD R210, R92, 1 ;  /* 0x3f8000005cd27421 */ /* 0x000fe20000000000 */
[----:B------:R-:W-:Y:S01]  /*50c0*/  FMUL R226, R226, UR4 ;  /* 0x00000004e2e27c20 */ /* 0x000fe20008400000 */
[----:B------:R-:W-:Y:S01]  /*50d0*/  FMUL R227, R227, UR4 ;  /* 0x00000004e3e37c20 */ /* 0x000fe20008400000 */
[----:B------:R-:W-:Y:S01]  /*50e0*/  FFMA R207, R211, R207, R91 ;  /* 0x000000cfd3cf7223 */ /* 0x000fe2000000005b */
[----:B------:R-:W-:Y:S01]  /*50f0*/  FADD R211, R212, -UR12 ;  /* 0x8000000cd4d37e21 */ /* 0x000fe20008000000 */
[----:B------:R-:W-:Y:S01]  /*5100*/  FSEL R210, R92, R210, !P2 ;  /* 0x000000d25cd27208 */ /* 0x000fe20005000000 */
[----:B------:R-:W-:Y:S01]  /*5110*/  FMUL R221, R221, UR4 ;  /* 0x00000004dddd7c20 */ /* 0x000fe20008400000 */
[----:B------:R-:W-:Y:S01]  /*5120*/  @P1 FMUL R150, R150, UR5 ;  /* 0x0000000596961c20 */ /* 0x000fe20008400000 */
[----:B------:R-:W-:Y:S01]  /*5130*/  FMUL R211, R211, UR4 ;  /* 0x00000004d3d37c20 */ /* 0x000fe20008400000 */
[C---:B------:R-:W-:Y:S01]  /*5140*/  FADD R212, R94.reuse, 1 ;  /* 0x3f8000005ed47421 */ /* 0x040fe20000000000 */
[----:B------:R-:W1:Y:S02]  /*5150*/  S2R R236, SR_TID.X ;  /* 0x0000000000ec7919 */ /* 0x000e640000002100 */
[----:B------:R-:W-:Y:S01]  /*5160*/  FFMA R210, R211, R210, R96 ;  /* 0x000000d2d3d27223 */ /* 0x000fe20000000060 */
        /* <DEDUP_REMOVED lines=9> */
[----:B0-----:R-:W-:Y:S01]  /*5200*/  LOP3.LUT R237, R242, 0x1f, RZ, 0xc0, !PT ;  /* 0x0000001ff2ed7812 */ /* 0x001fe200078ec0ff */
[----:B------:R-:W-:Y:S01]  /*5210*/  FFMA R211, R215, R211, R99 ;  /* 0x000000d3d7d37223 */ /* 0x000fe20000000063 */
[----:B------:R-:W-:Y:S01]  /*5220*/  FADD R215, R216, -UR12 ;  /* 0x8000000cd8d77e21 */ /* 0x000fe20008000000 */
[----:B------:R-:W-:Y:S01]  /*5230*/  FSEL R214, R100, R214, !P2 ;  /* 0x000000d664d67208 */ /* 0x000fe20005000000 */
[----:B------:R-:W-:Y:S01]  /*5240*/  FMUL R235, R235, UR4 ;  /* 0x00000004ebeb7c20 */ /* 0x000fe20008400000 */
[----:B------:R-:W-:Y:S01]  /*5250*/  FSEL R6, R135, R6, !P2 ;  /* 0x0000000687067208 */ /* 0x000fe20005000000 */
[----:B------:R-:W-:Y:S01]  /*5260*/  FMUL R215, R215, UR4 ;  /* 0x00000004d7d77c20 */ /* 0x000fe20008400000 */
[----:B------:R-:W-:Y:S01]  /*5270*/  FSEL R197, R69, R197, !P2 ;  /* 0x000000c545c57208 */ /* 0x000fe20005000000 */
[----:B------:R-:W-:Y:S01]  /*5280*/  FADD R216, R102, 1 ;  /* 0x3f80000066d87421 */ /* 0x000fe20000000000 */
[----:B------:R-:W-:Y:S01]  /*5290*/  FMUL R234, R234, UR4 ;  /* 0x00000004eaea7c20 */ /* 0x000fe20008400000 */
[----:B------:R-:W-:Y:S01]  /*52a0*/  FFMA R214, R215, R214, R104 ;  /* 0x000000d6d7d67223 */ /* 0x000fe20000000068 */
[----:B------:R-:W-:Y:S01]  /*52b0*/  FADD R215, R103, 1 ;  /* 0x3f80000067d77421 */ /* 0x000fe20000000000 */
[----:B------:R-:W-:Y:S01]  /*52c0*/  FFMA R197, R201, R197, R73 ;  /* 0x000000c5c9c57223 */ /* 0x000fe20000000049 */
[----:B------:R-:W-:Y:S01]  /*52d0*/  FSEL R216, R102, R216, !P2 ;  /* 0x000000d866d87208 */ /* 0x000fe20005000000 */
[----:B------:R-:W-:Y:S01]  /*52e0*/  FADD R201, R77, 1 ;  /* 0x3f8000004dc97421 */ /* 0x000fe20000000000 */
[----:B------:R-:W-:Y:S01]  /*52f0*/  FMUL R233, R233, UR4 ;  /* 0x00000004e9e97c20 */ /* 0x000fe20008400000 */
[----:B------:R-:W-:Y:S01]  /*5300*/  FSEL R215, R103, R215, !P2 ;  /* 0x000000d767d77208 */ /* 0x000fe20005000000 */
[----:B------:R-:W3:Y:S01]  /*5310*/  LDL.LU R238, [R1+0x18] ;  /* 0x0000180001ee7983 */ /* 0x000ee20000300800 */
[----:B------:R-:W-:Y:S01]  /*5320*/  FFMA R216, R218, R216, R106 ;  /* 0x000000d8dad87223 */ /* 0x000fe2000000006a */
[----:B------:R-:W-:Y:S01]  /*5330*/  FSEL R201, R77, R201, !P2 ;  /* 0x000000c94dc97208 */ /* 0x000fe20005000000 */
[----:B------:R-:W-:Y:S01]  /*5340*/  FADD R218, R108, 1 ;  /* 0x3f8000006cda7421 */ /* 0x000fe20000000000 */
[----:B------:R-:W-:Y:S01]  /*5350*/  FFMA R215, R219, R215, R107 ;  /* 0x000000d7dbd77223 */ /* 0x000fe2000000006b */
[----:B------:R-:W-:-:S02]  /*5360*/  FADD R219, R220, -UR12 ;  /* 0x8000000cdcdb7e21 */ /* 0x000fc40008000000 */
[----:B------:R-:W-:Y:S01]  /*5370*/  FFMA R201, R205, R201, R81 ;  /* 0x000000c9cdc97223 */ /* 0x000fe20000000051 */
[----:B------:R-:W-:Y:S01]  /*5380*/  FSEL R218, R108, R218, !P2 ;  /* 0x000000da6cda7208 */ /* 0x000fe20005000000 */
[----:B------:R-:W-:Y:S01]  /*5390*/  FADD R205, R85, 1 ;  /* 0x3f80000055cd7421 */ /* 0x000fe20000000000 */
[----:B------:R-:W-:Y:S01]  /*53a0*/  FMUL R219, R219, UR4 ;  /* 0x00000004dbdb7c20 */ /* 0x000fe20008400000 */
[----:B------:R-:W-:-:S03]  /*53b0*/  FADD R220, R110, 1 ;  /* 0x3f8000006edc7421 */ /* 0x000fc60000000000 */
[----:B------:R-:W-:Y:S01]  /*53c0*/  FFMA R218, R219, R218, R112 ;  /* 0x000000dadbda7223 */ /* 0x000fe20000000070 */
[----:B------:R-:W-:Y:S01]  /*53d0*/  FSEL R205, R85, R205, !P2 ;  /* 0x000000cd55cd7208 */ /* 0x000fe20005000000 */
[----:B------:R-:W-:Y:S01]  /*53e0*/  FADD R219, R111, 1 ;  /* 0x3f8000006fdb7421 */ /* 0x000fe20000000000 */
[----:B------:R-:W-:-:S03]  /*53f0*/  FSEL R220, R110, R220, !P2 ;  /* 0x000000dc6edc7208 */ /* 0x000fc60005000000 */
[----:B------:R-:W-:Y:S01]  /*5400*/  FFMA R205, R209, R205, R89 ;  /* 0x000000cdd1cd7223 */ /* 0x000fe20000000059 */
[----:B------:R-:W-:Y:S01]  /*5410*/  FSEL R219, R111, R219, !P2 ;  /* 0x000000db6fdb7208 */ /* 0x000fe20005000000 */
[----:B------:R-:W-:Y:S01]  /*5420*/  FADD R209, R93, 1 ;  /* 0x3f8000005dd17421 */ /* 0x000fe20000000000 */
[----:B------:R-:W-:Y:S01]  /*5430*/  FFMA R220, R222, R220, R114 ;  /* 0x000000dcdedc7223 */ /* 0x000fe20000000072 */
[----:B------:R-:W-:Y:S02]  /*5440*/  FADD R222, R116, 1 ;  /* 0x3f80000074de7421 */ /* 0x000fe40000000000 */
[----:B------:R-:W-:Y:S01]  /*5450*/  FFMA R219, R223, R219, R115 ;  /* 0x000000dbdfdb7223 */ /* 0x000fe20000000073 */
[----:B------:R-:W-:Y:S01]  /*5460*/  FSEL R209, R93, R209, !P2 ;  /* 0x000000d15dd17208 */ /* 0x000fe20005000000 */
[----:B------:R-:W-:Y:S01]  /*5470*/  FADD R223, R224, -UR12 ;  /* 0x8000000ce0df7e21 */ /* 0x000fe20008000000 */
[----:B------:R-:W-:-:S03]  /*5480*/  FSEL R222, R116, R222, !P2 ;  /* 0x000000de74de7208 */ /* 0x000fc60005000000 */
[----:B------:R-:W-:Y:S01]  /*5490*/  FMUL R223, R223, UR4 ;  /* 0x00000004dfdf7c20 */ /* 0x000fe20008400000 */
[----:B------:R-:W-:Y:S01]  /*54a0*/  FFMA R209, R213, R209, R97 ;  /* 0x000000d1d5d17223 */ /* 0x000fe20000000061 */
[----:B------:R-:W-:Y:S01]  /*54b0*/  FADD R213, R101, 1 ;  /* 0x3f80000065d57421 */ /* 0x000fe20000000000 */
[C---:B------:R-:W-:Y:S01]  /*54c0*/  FADD R224, R118.reuse, 1 ;  /* 0x3f80000076e07421 */ /* 0x040fe20000000000 */
[----:B------:R-:W-:Y:S01]  /*54d0*/  FFMA R222, R223, R222, R120 ;  /* 0x000000dedfde7223 */ /* 0x000fe20000000078 */
[----:B------:R-:W-:Y:S01]  /*54e0*/  FADD R223, R119, 1 ;  /* 0x3f80000077df7421 */ /* 0x000fe20000000000 */
[----:B------:R-:W-:Y:S02]  /*54f0*/  @P0 FMNMX R5, R5, |R152|, !PT ;  /* 0x4000009805050209 */ /* 0x000fe40007800000 */
[----:B------:R-:W-:Y:S02]  /*5500*/  FSEL R213, R101, R213, !P2 ;  /* 0x000000d565d57208 */ /* 0x000fe40005000000 */
[----:B------:R-:W-:-:S02]  /*5510*/  FSEL R224, R118, R224, !P2 ;  /* 0x000000e076e07208 */ /* 0x000fc40005000000 */
[----:B------:R-:W-:Y:S02]  /*5520*/  FSEL R223, R119, R223, !P2 ;  /* 0x000000df77df7208 */ /* 0x000fe40005000000 */
[----:B------:R-:W-:Y:S02]  /*5530*/  PRMT R141, R142, 0x7604, R141 ;  /* 0x000076048e8d7816 */ /* 0x000fe4000000008d */
[----:B------:R-:W-:Y:S01]  /*5540*/  LOP3.LUT R7, R7, R140, RZ, 0xfc, !PT ;  /* 0x0000008c07077212 */ /* 0x000fe200078efcff */
[----:B------:R-:W-:Y:S01]  /*5550*/  FFMA R213, R217, R213, R105 ;  /* 0x000000d5d9d57223 */ /* 0x000fe20000000069 */
[----:B------:R-:W-:Y:S02]  /*5560*/  F2FP.SATFINITE.E4M3.F32.PACK_AB_MERGE_C R142, RZ, R148, RZ ;  /* 0x00000094ff8e723e */ /* 0x000fe400048070ff */
[----:B------:R-:W-:Y:S01]  /*5570*/  F2FP.SATFINITE.E4M3.F32.PACK_AB_MERGE_C R140, RZ, R147, RZ ;  /* 0x00000093ff8c723e */ /* 0x000fe200048070ff */
[----:B------:R-:W-:Y:S01]  /*5580*/  FADD R217, R109, 1 ;  /* 0x3f8000006dd97421 */ /* 0x000fe20000000000 */
[----:B------:R-:W-:Y:S01]  /*5590*/  @P0 FMNMX R5, R5, |R151|, !PT ;  /* 0x4000009705050209 */ /* 0x000fe20007800000 */
[----:B------:R-:W-:Y:S01]  /*55a0*/  FFMA R224, R226, R224, R122 ;  /* 0x000000e0e2e07223 */ /* 0x000fe2000000007a */
[----:B------:R-:W-:Y:S01]  /*55b0*/  FADD R226, R124, 1 ;  /* 0x3f8000007ce27421 */ /* 0x000fe20000000000 */
[----:B------:R-:W-:Y:S01]  /*55c0*/  FFMA R223, R227, R223, R123 ;  /* 0x000000dfe3df7223 */ /* 0x000fe2000000007b */
[----:B------:R-:W-:Y:S01]  /*55d0*/  LOP3.LUT R142, R142, 0xff, RZ, 0xc0, !PT ;  /* 0x000000ff8e8e7812 */ /* 0x000fe200078ec0ff */
[----:B------:R-:W-:Y:S01]  /*55e0*/  FADD R227, R228, -UR12 ;  /* 0x8000000ce4e37e21 */ /* 0x000fe20008000000 */
[----:B------:R-:W-:-:S02]  /*55f0*/  LOP3.LUT R140, R140, 0xffff, RZ, 0xc0, !PT ;  /* 0x0000ffff8c8c7812 */ /* 0x000fc400078ec0ff */
[----:B------:R-:W-:Y:S01]  /*5600*/  @P0 FMNMX R5, R5, |R154|, !PT ;  /* 0x4000009a05050209 */ /* 0x000fe20007800000 */
[----:B------:R-:W-:Y:S01]  /*5610*/  @P1 FMUL R149, R149, UR5 ;  /* 0x0000000595951c20 */ /* 0x000fe20008400000 */
[----:B------:R-:W-:Y:S01]  /*5620*/  FSEL R217, R109, R217, !P2 ;  /* 0x000000d96dd97208 */ /* 0x000fe20005000000 */
[----:B------:R-:W-:Y:S01]  /*5630*/  FMUL R227, R227, UR4 ;  /* 0x00000004e3e37c20 */ /* 0x000fe20008400000 */
[----:B------:R-:W-:Y:S02]  /*5640*/  FSEL R226, R124, R226, !P2 ;  /* 0x000000e27ce27208 */ /* 0x000fe40005000000 */
[----:B------:R-:W-:Y:S02]  /*5650*/  PRMT R141, R141, 0x5410, R142 ;  /* 0x000054108d8d7816 */ /* 0x000fe4000000008e */
[----:B------:R-:W-:Y:S02]  /*5660*/  SHF.L.U32 R140, R140, 0x18, RZ ;  /* 0x000000188c8c7819 */ /* 0x000fe400000006ff */
[----:B------:R-:W-:Y:S01]  /*5670*/  @P0 FMNMX R5, R5, |R153|, !PT ;  /* 0x4000009905050209 */ /* 0x000fe20007800000 */
[----:B------:R-:W-:Y:S01]  /*5680*/  @P1 FMUL R154, R154, UR5 ;  /* 0x000000059a9a1c20 */ /* 0x000fe20008400000 */
[----:B------:R-:W-:Y:S01]  /*5690*/  @P1 FMUL R153, R153, UR5 ;  /* 0x0000000599991c20 */ /* 0x000fe20008400000 */
[----:B------:R-:W-:Y:S01]  /*56a0*/  FFMA R217, R221, R217, R113 ;  /* 0x000000d9ddd97223 */ /* 0x000fe20000000071 */
[----:B------:R-:W-:Y:S01]  /*56b0*/  FADD R228, R126, 1 ;  /* 0x3f8000007ee47421 */ /* 0x000fe20000000000 */
[----:B------:R-:W-:Y:S01]  /*56c0*/  LOP3.LUT R140, R141, R140, RZ, 0xfc, !PT ;  /* 0x0000008c8d8c7212 */ /* 0x000fe200078efcff */
[----:B------:R-:W-:Y:S01]  /*56d0*/  FADD R221, R117, 1 ;  /* 0x3f80000075dd7421 */ /* 0x000fe20000000000 */
[----:B------:R-:W-:Y:S01]  /*56e0*/  FFMA R226, R227, R226, R128 ;  /* 0x000000e2e3e27223 */ /* 0x000fe20000000080 */
[----:B------:R-:W-:Y:S01]  /*56f0*/  F2FP.SATFINITE.E4M3.F32.PACK_AB_MERGE_C R141, RZ, R150, RZ ;  /* 0x00000096ff8d723e */ /* 0x000fe200048070ff */
[----:B------:R-:W-:Y:S01]  /*5700*/  FADD R227, R127, 1 ;  /* 0x3f8000007fe37421 */ /* 0x000fe20000000000 */
[----:B------:R-:W-:-:S02]  /*5710*/  F2FP.SATFINITE.E4M3.F32.PACK_AB_MERGE_C R142, RZ, R149, RZ ;  /* 0x00000095ff8e723e */ /* 0x000fc400048070ff */
[----:B------:R-:W-:Y:S01]  /*5720*/  @P0 FMNMX R5, R5, |R156|, !PT ;  /* 0x4000009c05050209 */ /* 0x000fe20007800000 */
[----:B------:R-:W-:Y:S01]  /*5730*/  @P1 FMUL R152, R152, UR5 ;  /* 0x0000000598981c20 */ /* 0x000fe20008400000 */
[----:B------:R-:W-:Y:S02]  /*5740*/  F2FP.SATFINITE.E4M3.F32.PACK_AB_MERGE_C R143, RZ, R154, RZ ;  /* 0x0000009aff8f723e */ /* 0x000fe400048070ff */
[----:B------:R-:W-:Y:S02]  /*5750*/  F2FP.SATFINITE.E4M3.F32.PACK_AB_MERGE_C R144, RZ, R153, RZ ;  /* 0x00000099ff90723e */ /* 0x000fe400048070ff */
[----:B------:R-:W-:Y:S02]  /*5760*/  FSEL R228, R126, R228, !P2 ;  /* 0x000000e47ee47208 */ /* 0x000fe40005000000 */
[----:B------:R-:W-:Y:S02]  /*5770*/  LOP3.LUT R141, R141, 0xff, RZ, 0xc0, !PT ;  /* 0x000000ff8d8d7812 */ /* 0x000fe400078ec0ff */
[----:B------:R-:W-:-:S02]  /*5780*/  LOP3.LUT R142, R142, 0xffff, RZ, 0xc0, !PT ;  /* 0x0000ffff8e8e7812 */ /* 0x000fc400078ec0ff */
[----:B------:R-:W-:Y:S02]  /*5790*/  @P0 FMNMX R5, R5, |R155|, !PT ;  /* 0x4000009b05050209 */ /* 0x000fe40007800000 */
[----:B------:R-:W-:Y:S01]  /*57a0*/  FSEL R221, R117, R221, !P2 ;  /* 0x000000dd75dd7208 */ /* 0x000fe20005000000 */
[----:B------:R-:W-:Y:S01]  /*57b0*/  @P1 FMUL R156, R156, UR5 ;  /* 0x000000059c9c1c20 */ /* 0x000fe20008400000 */
[----:B------:R-:W-:Y:S02]  /*57c0*/  FSEL R227, R127, R227, !P2 ;  /* 0x000000e37fe37208 */ /* 0x000fe40005000000 */
[----:B------:R-:W-:Y:S02]  /*57d0*/  LOP3.LUT R143, R143, 0xff, RZ, 0xc0, !PT ;  /* 0x000000ff8f8f7812 */ /* 0x000fe400078ec0ff */
[----:B------:R-:W-:Y:S01]  /*57e0*/  LOP3.LUT R144, R144, 0xffff, RZ, 0xc0, !PT ;  /* 0x0000ffff90907812 */ /* 0x000fe200078ec0ff */
[----:B------:R-:W-:Y:S01]  /*57f0*/  FFMA R228, R230, R228, R130 ;  /* 0x000000e4e6e47223 */ /* 0x000fe20000000082 */
[----:B------:R-:W-:-:S02]  /*5800*/  PRMT R141, R142, 0x7604, R141 ;  /* 0x000076048e8d7816 */ /* 0x000fc4000000008d */
[----:B------:R-:W-:Y:S01]  /*5810*/  @P0 FMNMX R5, R5, |R158|, !PT ;  /* 0x4000009e05050209 */ /* 0x000fe20007800000 */
[----:B------:R-:W-:Y:S01]  /*5820*/  FFMA R221, R225, R221, R121 ;  /* 0x000000dde1dd7223 */ /* 0x000fe20000000079 */
[----:B------:R-:W-:Y:S01]  /*5830*/  F2FP.SATFINITE.E4M3.F32.PACK_AB_MERGE_C R142, RZ, R152, RZ ;  /* 0x00000098ff8e723e */ /* 0x000fe200048070ff */
[----:B------:R-:W-:Y:S01]  /*5840*/  FADD R230, R132, 1 ;  /* 0x3f80000084e67421 */ /* 0x000fe20000000000 */
[----:B------:R-:W-:Y:S01]  /*5850*/  FADD R225, R125, 1 ;  /* 0x3f8000007de17421 */ /* 0x000fe20000000000 */
[----:B------:R-:W-:Y:S01]  /*5860*/  FFMA R227, R231, R227, R131 ;  /* 0x000000e3e7e37223 */ /* 0x000fe20000000083 */
[----:B------:R-:W-:Y:S01]  /*5870*/  PRMT R143, R144, 0x7604, R143 ;  /* 0x00007604908f7816 */ /* 0x000fe2000000008f */
[----:B------:R-:W-:Y:S01]  /*5880*/  FADD R231, R232, -UR12 ;  /* 0x8000000ce8e77e21 */ /* 0x000fe20008000000 */
[----:B------:R-:W-:Y:S01]  /*5890*/  F2FP.SATFINITE.E4M3.F32.PACK_AB_MERGE_C R144, RZ, R156, RZ ;  /* 0x0000009cff90723e */ /* 0x000fe200048070ff */
[----:B------:R-:W-:Y:S01]  /*58a0*/  @P1 FMUL R151, R151, UR5 ;  /* 0x0000000597971c20 */ /* 0x000fe20008400000 */
[----:B------:R-:W-:-:S02]  /*58b0*/  @P0 FMNMX R5, R5, |R157|, !PT ;  /* 0x4000009d05050209 */ /* 0x000fc40007800000 */
[----:B------:R-:W-:Y:S01]  /*58c0*/  LOP3.LUT R142, R142, 0xff, RZ, 0xc0, !PT ;  /* 0x000000ff8e8e7812 */ /* 0x000fe200078ec0ff */
[----:B------:R-:W-:Y:S01]  /*58d0*/  FMUL R231, R231, UR4 ;  /* 0x00000004e7e77c20 */ /* 0x000fe20008400000 */
[----:B------:R-:W-:Y:S02]  /*58e0*/  FSEL R230, R132, R230, !P2 ;  /* 0x000000e684e67208 */ /* 0x000fe40005000000 */
[----:B------:R-:W-:Y:S02]  /*58f0*/  FSEL R225, R125, R225, !P2 ;  /* 0x000000e17de17208 */ /* 0x000fe40005000000 */
[----:B------:R-:W-:Y:S02]  /*5900*/  LOP3.LUT R144, R144, 0xff, RZ, 0xc0, !PT ;  /* 0x000000ff90907812 */ /* 0x000fe400078ec0ff */
[----:B------:R-:W-:Y:S02]  /*5910*/  @P0 FMNMX R5, R5, |R160|, !PT ;  /* 0x400000a005050209 */ /* 0x000fe40007800000 */
[----:B------:R-:W-:-:S02]  /*5920*/  PRMT R141, R141, 0x5410, R142 ;  /* 0x000054108d8d7816 */ /* 0x000fc4000000008e */
[----:B------:R-:W-:Y:S01]  /*5930*/  F2FP.SATFINITE.E4M3.F32.PACK_AB_MERGE_C R142, RZ, R151, RZ ;  /* 0x00000097ff8e723e */ /* 0x000fe200048070ff */
[----:B------:R-:W-:Y:S01]  /*5940*/  FFMA R230, R231, R230, R136 ;  /* 0x000000e6e7e67223 */ /* 0x000fe20000000088 */
[----:B------:R-:W-:Y:S01]  /*5950*/  PRMT R143, R143, 0x5410, R144 ;  /* 0x000054108f8f7816 */ /* 0x000fe20000000090 */
[----:B------:R-:W-:Y:S01]  /*5960*/  FFMA R225, R229, R225, R129 ;  /* 0x000000e1e5e17223 */ /* 0x000fe20000000081 */
[----:B------:R-:W-:Y:S01]  /*5970*/  @P0 FMNMX R5, R5, |R159|, !PT ;  /* 0x4000009f05050209 */ /* 0x000fe20007800000 */
[----:B------:R-:W-:Y:S01]  /*5980*/  FADD R231, R134, 1 ;  /* 0x3f80000086e77421 */ /* 0x000fe20000000000 */
[----:B------:R-:W-:Y:S01]  /*5990*/  MOV R144, UR10 ;  /* 0x0000000a00907c02 */ /* 0x000fe20008000f00 */
[----:B------:R-:W-:Y:S01]  /*59a0*/  FADD R229, R133, 1 ;  /* 0x3f80000085e57421 */ /* 0x000fe20000000000 */
[----:B------:R-:W-:Y:S02]  /*59b0*/  LOP3.LUT R142, R142, 0xffff, RZ, 0xc0, !PT ;  /* 0x0000ffff8e8e7812 */ /* 0x000fe400078ec0ff */
[----:B------:R-:W-:Y:S01]  /*59c0*/  @P0 FMNMX R5, R5, |R162|, !PT ;  /* 0x400000a205050209 */ /* 0x000fe20007800000 */
[----:B------:R-:W-:Y:S01]  /*59d0*/  @P1 FMUL R155, R155, UR5 ;  /* 0x000000059b9b1c20 */ /* 0x000fe20008400000 */
[----:B------:R-:W-:-:S02]  /*59e0*/  LOP3.LUT R144, R144, 0x180, R237, 0xe2, !PT ;  /* 0x0000018090907812 */ /* 0x000fc400078ee2ed */
[----:B------:R-:W-:Y:S01]  /*59f0*/  FSEL R231, R134, R231, !P2 ;  /* 0x000000e786e77208 */ /* 0x000fe20005000000 */
[----:B------:R-:W4:Y:S01]  /*5a00*/  LDL.LU R237, [R1+0x14] ;  /* 0x0000140001ed7983 */ /* 0x000f220000300800 */
[----:B------:R-:W-:Y:S02]  /*5a10*/  SHF.L.U32 R142, R142, 0x18, RZ ;  /* 0x000000188e8e7819 */ /* 0x000fe400000006ff */
[----:B------:R-:W-:Y:S02]  /*5a20*/  FSEL R229, R133, R229, !P2 ;  /* 0x000000e585e57208 */ /* 0x000fe40005000000 */
[----:B------:R-:W-:Y:S01]  /*5a30*/  @P0 FMNMX R5, R5, |R161|, !PT ;  /* 0x400000a105050209 */ /* 0x000fe20007800000 */
[----:B------:R-:W-:Y:S01]  /*5a40*/  FFMA R6, R235, R6, R139 ;  /* 0x00000006eb067223 */ /* 0x000fe2000000008b */
[----:B-1----:R-:W-:Y:S01]  /*5a50*/  LOP3.LUT R144, R144, 0x60, R236, 0xf8, !PT ;  /* 0x0000006090907812 */ /* 0x002fe200078ef8ec */
[----:B------:R-:W-:Y:S01]  /*5a60*/  FFMA R231, R234, R231, R138 ;  /* 0x000000e7eae77223 */ /* 0x000fe2000000008a */
[----:B------:R-:W-:Y:S01]  /*5a70*/  LOP3.LUT R141, R141, R142, RZ, 0xfc, !PT ;  /* 0x0000008e8d8d7212 */ /* 0x000fe200078efcff */
[----:B------:R-:W4:Y:S01]  /*5a80*/  LDL.LU R236, [R1+0x10] ;  /* 0x0000100001ec7983 */ /* 0x000f220000300800 */
[----:B------:R-:W-:Y:S01]  /*5a90*/  F2FP.SATFINITE.E4M3.F32.PACK_AB_MERGE_C R142, RZ, R155, RZ ;  /* 0x0000009bff8e723e */ /* 0x000fe200048070ff */
[----:B------:R-:W-:Y:S01]  /*5aa0*/  FFMA R229, R233, R229, R137 ;  /* 0x000000e5e9e57223 */ /* 0x000fe20000000089 */
[----:B------:R-:W-:Y:S01]  /*5ab0*/  @P0 FMNMX R5, R5, |R164|, !PT ;  /* 0x400000a405050209 */ /* 0x000fe20007800000 */
[----:B------:R-:W4:Y:S01]  /*5ac0*/  LDL.LU R235, [R1+0xc] ;  /* 0x00000c0001eb7983 */ /* 0x000f220000300800 */
[----:B------:R-:W-:-:S03]  /*5ad0*/  LOP3.LUT R142, R142, 0xffff, RZ, 0xc0, !PT ;  /* 0x0000ffff8e8e7812 */ /* 0x000fc600078ec0ff */
[----:B------:R-:W4:Y:S01]  /*5ae0*/  LDL.LU R234, [R1+0x8] ;  /* 0x0000080001ea7983 */ /* 0x000f220000300800 */
[----:B------:R-:W-:-:S03]  /*5af0*/  @P0 FMNMX R5, R5, |R163|, !PT ;  /* 0x400000a305050209 */ /* 0x000fc60007800000 */
[----:B------:R-:W4:Y:S04]  /*5b00*/  LDL.LU R233, [R1+0x4] ;  /* 0x0000040001e97983 */ /* 0x000f280000300800 */
[----:B------:R-:W4:Y:S01]  /*5b10*/  LDL.LU R232, [R1] ;  /* 0x0000000001e87983 */ /* 0x000f220000300800 */
[----:B------:R-:W-:Y:S01]  /*5b20*/  @P1 FMUL R158, R158, UR5 ;  /* 0x000000059e9e1c20 */ /* 0x000fe20008400000 */
[----:B------:R-:W-:Y:S01]  /*5b30*/  SHF.L.U32 R142, R142, 0x18, RZ ;  /* 0x000000188e8e7819 */ /* 0x000fe200000006ff */
[----:B------:R-:W-:Y:S01]  /*5b40*/  @P1 FMUL R157, R157, UR5 ;  /* 0x000000059d9d1c20 */ /* 0x000fe20008400000 */
[----:B------:R-:W-:Y:S02]  /*5b50*/  @P0 FMNMX R5, R5, |R166|, !PT ;  /* 0x400000a605050209 */ /* 0x000fe40007800000 */
[----:B------:R-:W-:-:S02]  /*5b60*/  LOP3.LUT R143, R143, R142, RZ, 0xfc, !PT ;  /* 0x0000008e8f8f7212 */ /* 0x000fc400078efcff */
[----:B------:R-:W-:Y:S02]  /*5b70*/  F2FP.SATFINITE.E4M3.F32.PACK_AB_MERGE_C R142, RZ, R158, RZ ;  /* 0x0000009eff8e723e */ /* 0x000fe400048070ff */
[----:B------:R-:W-:Y:S02]  /*5b80*/  F2FP.SATFINITE.E4M3.F32.PACK_AB_MERGE_C R145, RZ, R157, RZ ;  /* 0x0000009dff91723e */ /* 0x000fe400048070ff */
[----:B------:R-:W-:Y:S02]  /*5b90*/  @P0 FMNMX R5, R5, |R165|, !PT ;  /* 0x400000a505050209 */ /* 0x000fe40007800000 */
[----:B------:R-:W-:Y:S02]  /*5ba0*/  LOP3.LUT R142, R142, 0xff, RZ, 0xc0, !PT ;  /* 0x000000ff8e8e7812 */ /* 0x000fe400078ec0ff */
[----:B------:R-:W-:Y:S02]  /*5bb0*/  LOP3.LUT R145, R145, 0xffff, RZ, 0xc0, !PT ;  /* 0x0000ffff91917812 */ /* 0x000fe400078ec0ff */
[----:B------:R-:W-:Y:S01]  /*5bc0*/  @P0 FMNMX R5, R5, |R168|, !PT ;  /* 0x400000a805050209 */ /* 0x000fe20007800000 */
[----:B------:R-:W-:Y:S01]  /*5bd0*/  @P1 FMUL R160, R160, UR5 ;  /* 0x00000005a0a01c20 */ /* 0x000fe20008400000 */
[----:B------:R-:W-:Y:S01]  /*5be0*/  PRMT R142, R145, 0x7604, R142 ;  /* 0x00007604918e7816 */ /* 0x000fe2000000008e */
[----:B------:R-:W-:Y:S01]  /*5bf0*/  IMAD R145, R4, 0x3000, RZ ;  /* 0x0000300004917824 */ /* 0x000fe200078e02ff */
[----:B------:R-:W-:Y:S01]  /*5c00*/  @P0 FMNMX R5, R5, |R167|, !PT ;  /* 0x400000a705050209 */ /* 0x000fe20007800000 */
[----:B------:R-:W-:Y:S01]  /*5c10*/  @P1 FMUL R159, R159, UR5 ;  /* 0x000000059f9f1c20 */ /* 0x000fe20008400000 */
[----:B------:R-:W-:-:S02]  /*5c20*/  F2FP.SATFINITE.E4M3.F32.PACK_AB_MERGE_C R146, RZ, R160, RZ ;  /* 0x000000a0ff92723e */ /* 0x000fc400048070ff */
[----:B------:R-:W-:Y:S01]  /*5c30*/  @P0 FMNMX R5, R5, |R170|, !PT ;  /* 0x400000aa05050209 */ /* 0x000fe20007800000 */
[----:B------:R-:W-:Y:S01]  /*5c40*/  @P1 FMUL R162, R162, UR5 ;  /* 0x00000005a2a21c20 */ /* 0x000fe20008400000 */
[----:B------:R-:W-:Y:S01]  /*5c50*/  LOP3.LUT R144, R145, R144, RZ, 0xfc, !PT ;  /* 0x0000009091907212 */ /* 0x000fe200078efcff */
[----:B------:R-:W-:Y:S01]  /*5c60*/  @P1 FMUL R161, R161, UR5 ;  /* 0x00000005a1a11c20 */ /* 0x000fe20008400000 */
[----:B------:R-:W-:Y:S02]  /*5c70*/  F2FP.SATFINITE.E4M3.F32.PACK_AB_MERGE_C R145, RZ, R159, RZ ;  /* 0x0000009fff91723e */ /* 0x000fe400048070ff */
[----:B------:R-:W-:Y:S02]  /*5c80*/  LOP3.LUT R146, R146, 0xff, RZ, 0xc0, !PT ;  /* 0x000000ff92927812 */ /* 0x000fe400078ec0ff */
[----:B------:R-:W-:Y:S02]  /*5c90*/  @P0 FMNMX R5, R5, |R169|, !PT ;  /* 0x400000a905050209 */ /* 0x000fe40007800000 */
[----:B------:R-:W-:-:S02]  /*5ca0*/  LOP3.LUT R145, R145, 0xffff, RZ, 0xc0, !PT ;  /* 0x0000ffff91917812 */ /* 0x000fc400078ec0ff */
[----:B------:R-:W-:Y:S02]  /*5cb0*/  PRMT R142, R142, 0x5410, R146 ;  /* 0x000054108e8e7816 */ /* 0x000fe40000000092 */
[----:B------:R-:W-:Y:S02]  /*5cc0*/  F2FP.SATFINITE.E4M3.F32.PACK_AB_MERGE_C R146, RZ, R162, RZ ;  /* 0x000000a2ff92723e */ /* 0x000fe400048070ff */
[----:B------:R-:W-:Y:S02]  /*5cd0*/  F2FP.SATFINITE.E4M3.F32.PACK_AB_MERGE_C R147, RZ, R161, RZ ;  /* 0x000000a1ff93723e */ /* 0x000fe400048070ff */
[----:B------:R-:W-:Y:S01]  /*5ce0*/  @P0 FMNMX R5, R5, |R172|, !PT ;  /* 0x400000ac05050209 */ /* 0x000fe20007800000 */
[----:B------:R-:W-:Y:S01]  /*5cf0*/  @P1 FMUL R164, R164, UR5 ;  /* 0x00000005a4a41c20 */ /* 0x000fe20008400000 */
[----:B------:R-:W-:Y:S01]  /*5d00*/  SHF.L.U32 R145, R145, 0x18, RZ ;  /* 0x0000001891917819 */ /* 0x000fe200000006ff */
[----:B------:R-:W-:Y:S01]  /*5d10*/  @P1 FMUL R163, R163, UR5 ;  /* 0x00000005a3a31c20 */ /* 0x000fe20008400000 */
[----:B------:R-:W-:-:S02]  /*5d20*/  LOP3.LUT R146, R146, 0xff, RZ, 0xc0, !PT ;  /* 0x000000ff92927812 */ /* 0x000fc400078ec0ff */
[----:B------:R-:W-:Y:S02]  /*5d30*/  LOP3.LUT R147, R147, 0xffff, RZ, 0xc0, !PT ;  /* 0x0000ffff93937812 */ /* 0x000fe400078ec0ff */
[----:B------:R-:W-:Y:S02]  /*5d40*/  @P0 FMNMX R5, R5, |R171|, !PT ;  /* 0x400000ab05050209 */ /* 0x000fe40007800000 */
[----:B------:R-:W-:Y:S02]  /*5d50*/  LOP3.LUT R142, R142, R145, RZ, 0xfc, !PT ;  /* 0x000000918e8e7212 */ /* 0x000fe400078efcff */
[----:B------:R-:W-:Y:S02]  /*5d60*/  F2FP.SATFINITE.E4M3.F32.PACK_AB_MERGE_C R145, RZ, R164, RZ ;  /* 0x000000a4ff91723e */ /* 0x000fe400048070ff */
[----:B------:R-:W-:Y:S02]  /*5d70*/  PRMT R146, R147, 0x7604, R146 ;  /* 0x0000760493927816 */ /* 0x000fe40000000092 */
[----:B------:R-:W-:-:S02]  /*5d80*/  @P0 FMNMX R5, R5, |R174|, !PT ;  /* 0x400000ae05050209 */ /* 0x000fc40007800000 */
[----:B------:R-:W-:Y:S01]  /*5d90*/  F2FP.SATFINITE.E4M3.F32.PACK_AB_MERGE_C R147, RZ, R163, RZ ;  /* 0x000000a3ff93723e */ /* 0x000fe200048070ff */
[----:B------:R-:W-:Y:S01]  /*5da0*/  @P1 FMUL R166, R166, UR5 ;  /* 0x00000005a6a61c20 */ /* 0x000fe20008400000 */
[----:B------:R-:W-:Y:S01]  /*5db0*/  LOP3.LUT R145, R145, 0xff, RZ, 0xc0, !PT ;  /* 0x000000ff91917812 */ /* 0x000fe200078ec0ff */
[----:B------:R-:W-:Y:S01]  /*5dc0*/  @P1 FMUL R165, R165, UR5 ;  /* 0x00000005a5a51c20 */ /* 0x000fe20008400000 */
[----:B------:R-:W-:Y:S02]  /*5dd0*/  @P0 FMNMX R5, R5, |R173|, !PT ;  /* 0x400000ad05050209 */ /* 0x000fe40007800000 */
[----:B------:R-:W-:Y:S01]  /*5de0*/  LOP3.LUT R147, R147, 0xffff, RZ, 0xc0, !PT ;  /* 0x0000ffff93937812 */ /* 0x000fe200078ec0ff */
[----:B------:R-:W-:Y:S01]  /*5df0*/  @P1 FMUL R168, R168, UR5 ;  /* 0x00000005a8a81c20 */ /* 0x000fe20008400000 */
[----:B------:R-:W-:Y:S02]  /*5e00*/  PRMT R145, R146, 0x5410, R145 ;  /* 0x0000541092917816 */ /* 0x000fe40000000091 */
[----:B------:R-:W-:-:S02]  /*5e10*/  @P0 FMNMX R5, R5, |R176|, !PT ;  /* 0x400000b005050209 */ /* 0x000fc40007800000 */
[----:B------:R-:W-:Y:S02]  /*5e20*/  F2FP.SATFINITE.E4M3.F32.PACK_AB_MERGE_C R146, RZ, R166, RZ ;  /* 0x000000a6ff92723e */ /* 0x000fe400048070ff */
[----:B------:R-:W-:Y:S02]  /*5e30*/  SHF.L.U32 R147, R147, 0x18, RZ ;  /* 0x0000001893937819 */ /* 0x000fe400000006ff */
[----:B------:R-:W-:Y:S01]  /*5e40*/  F2FP.SATFINITE.E4M3.F32.PACK_AB_MERGE_C R148, RZ, R165, RZ ;  /* 0x000000a5ff94723e */ /* 0x000fe200048070ff */
[----:B------:R-:W-:Y:S01]  /*5e50*/  @P1 FMUL R167, R167, UR5 ;  /* 0x00000005a7a71c20 */ /* 0x000fe20008400000 */
[----:B------:R-:W-:Y:S02]  /*5e60*/  @P0 FMNMX R5, R5, |R175|, !PT ;  /* 0x400000af05050209 */ /* 0x000fe40007800000 */
[----:B------:R-:W-:Y:S02]  /*5e70*/  LOP3.LUT R146, R146, 0xff, RZ, 0xc0, !PT ;  /* 0x000000ff92927812 */ /* 0x000fe400078ec0ff */
[----:B------:R-:W-:-:S02]  /*5e80*/  LOP3.LUT R148, R148, 0xffff, RZ, 0xc0, !PT ;  /* 0x0000ffff94947812 */ /* 0x000fc400078ec0ff */
[----:B------:R-:W-:Y:S02]  /*5e90*/  LOP3.LUT R145, R145, R147, RZ, 0xfc, !PT ;  /* 0x0000009391917212 */ /* 0x000fe400078efcff */
[----:B------:R-:W-:Y:S02]  /*5ea0*/  F2FP.SATFINITE.E4M3.F32.PACK_AB_MERGE_C R147, RZ, R168, RZ ;  /* 0x000000a8ff93723e */ /* 0x000fe400048070ff */
[----:B------:R-:W-:Y:S01]  /*5eb0*/  @P0 FMNMX R5, R5, |R178|, !PT ;  /* 0x400000b205050209 */ /* 0x000fe20007800000 */
[----:B------:R-:W-:Y:S01]  /*5ec0*/  @P1 FMUL R170, R170, UR5 ;  /* 0x00000005aaaa1c20 */ /* 0x000fe20008400000 */
[----:B------:R-:W-:Y:S01]  /*5ed0*/  PRMT R146, R148, 0x7604, R146 ;  /* 0x0000760494927816 */ /* 0x000fe20000000092 */
[----:B------:R-:W-:Y:S01]  /*5ee0*/  @P1 FMUL R169, R169, UR5 ;  /* 0x00000005a9a91c20 */ /* 0x000fe20008400000 */
[----:B------:R-:W-:Y:S02]  /*5ef0*/  F2FP.SATFINITE.E4M3.F32.PACK_AB_MERGE_C R148, RZ, R167, RZ ;  /* 0x000000a7ff94723e */ /* 0x000fe400048070ff */
[----:B------:R-:W-:-:S02]  /*5f00*/  LOP3.LUT R147, R147, 0xff, RZ, 0xc0, !PT ;  /* 0x000000ff93937812 */ /* 0x000fc400078ec0ff */
[----:B------:R-:W-:Y:S02]  /*5f10*/  @P0 FMNMX R5, R5, |R177|, !PT ;  /* 0x400000b105050209 */ /* 0x000fe40007800000 */
[----:B------:R-:W-:Y:S02]  /*5f20*/  LOP3.LUT R148, R148, 0xffff, RZ, 0xc0, !PT ;  /* 0x0000ffff94947812 */ /* 0x000fe400078ec0ff */
        /* <DEDUP_REMOVED lines=13> */
[----:B------:R-:W-:-:S02]  /*6000*/  F2FP.SATFINITE.E4M3.F32.PACK_AB_MERGE_C R149, RZ, R171, RZ ;  /* 0x000000abff95723e */ /* 0x000fc400048070ff */
[----:B------:R-:W-:Y:S01]  /*6010*/  @P0 FMNMX R5, R5, |R182|, !PT ;  /* 0x400000b605050209 */ /* 0x000fe20007800000 */
[----:B------:R-:W-:Y:S01]  /*6020*/  @P1 FMUL R174, R174, UR5 ;  /* 0x00000005aeae1c20 */ /* 0x000fe20008400000 */
[----:B------:R-:W-:Y:S01]  /*6030*/  LOP3.LUT R148, R148, 0xff, RZ, 0xc0, !PT ;  /* 0x000000ff94947812 */ /* 0x000fe200078ec0ff */
[----:B------:R-:W-:Y:S01]  /*6040*/  @P1 FMUL R173, R173, UR5 ;  /* 0x00000005adad1c20 */ /* 0x000fe20008400000 */
[----:B------:R-:W-:Y:S02]  /*6050*/  LOP3.LUT R149, R149, 0xffff, RZ, 0xc0, !PT ;  /* 0x0000ffff95957812 */ /* 0x000fe400078ec0ff */
[----:B------:R-:W-:Y:S01]  /*6060*/  @P0 FMNMX R5, R5, |R181|, !PT ;  /* 0x400000b505050209 */ /* 0x000fe20007800000 */
[----:B------:R-:W-:Y:S01]  /*6070*/  @P1 FMUL R176, R176, UR5 ;  /* 0x00000005b0b01c20 */ /* 0x000fe20008400000 */
[----:B------:R-:W-:Y:S02]  /*6080*/  PRMT R147, R147, 0x5410, R148 ;  /* 0x0000541093937816 */ /* 0x000fe40000000094 */
[----:B------:R-:W-:-:S02]  /*6090*/  F2FP.SATFINITE.E4M3.F32.PACK_AB_MERGE_C R148, RZ, R174, RZ ;  /* 0x000000aeff94723e */ /* 0x000fc400048070ff */
[----:B------:R-:W-:Y:S02]  /*60a0*/  SHF.L.U32 R149, R149, 0x18, RZ ;  /* 0x0000001895957819 */ /* 0x000fe400000006ff */
[----:B------:R-:W-:Y:S02]  /*60b0*/  F2FP.SATFINITE.E4M3.F32.PACK_AB_MERGE_C R150, RZ, R173, RZ ;  /* 0x000000adff96723e */ /* 0x000fe400048070ff */
[----:B------:R-:W-:Y:S01]  /*60c0*/  @P0 FMNMX R5, R5, |R184|, !PT ;  /* 0x400000b805050209 */ /* 0x000fe20007800000 */
[----:B------:R-:W-:Y:S01]  /*60d0*/  @P1 FMUL R175, R175, UR5 ;  /* 0x00000005afaf1c20 */ /* 0x000fe20008400000 */
[----:B------:R-:W-:Y:S02]  /*60e0*/  LOP3.LUT R148, R148, 0xff, RZ, 0xc0, !PT ;  /* 0x000000ff94947812 */ /* 0x000fe400078ec0ff */
[----:B------:R-:W-:Y:S02]  /*60f0*/  LOP3.LUT R150, R150, 0xffff, RZ, 0xc0, !PT ;  /* 0x0000ffff96967812 */ /* 0x000fe400078ec0ff */
[----:B------:R-:W-:-:S02]  /*6100*/  LOP3.LUT R147, R147, R149, RZ, 0xfc, !PT ;  /* 0x0000009593937212 */ /* 0x000fc400078efcff */
[----:B------:R-:W-:Y:S02]  /*6110*/  @P0 FMNMX R5, R5, |R183|, !PT ;  /* 0x400000b705050209 */ /* 0x000fe40007800000 */
[----:B------:R-:W-:Y:S01]  /*6120*/  F2FP.SATFINITE.E4M3.F32.PACK_AB_MERGE_C R149, RZ, R176, RZ ;  /* 0x000000b0ff95723e */ /* 0x000fe200048070ff */
[----:B------:R-:W-:Y:S01]  /*6130*/  @P1 FMUL R178, R178, UR5 ;  /* 0x00000005b2b21c20 */ /* 0x000fe20008400000 */
[----:B------:R-:W-:Y:S01]  /*6140*/  PRMT R148, R150, 0x7604, R148 ;  /* 0x0000760496947816 */ /* 0x000fe20000000094 */
[----:B------:R-:W-:Y:S01]  /*6150*/  @P1 FMUL R177, R177, UR5 ;  /* 0x00000005b1b11c20 */ /* 0x000fe20008400000 */
[----:B------:R-:W-:Y:S02]  /*6160*/  @P0 FMNMX R5, R5, |R186|, !PT ;  /* 0x400000ba05050209 */ /* 0x000fe40007800000 */
[----:B------:R-:W-:Y:S02]  /*6170*/  F2FP.SATFINITE.E4M3.F32.PACK_AB_MERGE_C R150, RZ, R175, RZ ;  /* 0x000000afff96723e */ /* 0x000fe400048070ff */
[----:B------:R-:W-:-:S02]  /*6180*/  LOP3.LUT R149, R149, 0xff, RZ, 0xc0, !PT ;  /* 0x000000ff95957812 */ /* 0x000fc400078ec0ff */
[----:B------:R-:W-:Y:S02]  /*6190*/  @P0 FMNMX R5, R5, |R185|, !PT ;  /* 0x400000b905050209 */ /* 0x000fe40007800000 */
[----:B------:R-:W-:Y:S02]  /*61a0*/  LOP3.LUT R150, R150, 0xffff, RZ, 0xc0, !PT ;  /* 0x0000ffff96967812 */ /* 0x000fe400078ec0ff */
[----:B------:R-:W-:Y:S02]  /*61b0*/  PRMT R148, R148, 0x5410, R149 ;  /* 0x0000541094947816 */ /* 0x000fe40000000095 */
[----:B------:R-:W-:Y:S02]  /*61c0*/  F2FP.SATFINITE.E4M3.F32.PACK_AB_MERGE_C R149, RZ, R178, RZ ;  /* 0x000000b2ff95723e */ /* 0x000fe400048070ff */
[----:B------:R-:W-:Y:S01]  /*61d0*/  F2FP.SATFINITE.E4M3.F32.PACK_AB_MERGE_C R151, RZ, R177, RZ ;  /* 0x000000b1ff97723e */ /* 0x000fe200048070ff */
[----:B------:R-:W-:Y:S01]  /*61e0*/  @P1 FMUL R180, R180, UR5 ;  /* 0x00000005b4b41c20 */ /* 0x000fe20008400000 */
[----:B------:R-:W-:Y:S01]  /*61f0*/  @P0 FMNMX R5, R5, |R188|, !PT ;  /* 0x400000bc05050209 */ /* 0x000fe20007800000 */
[----:B------:R-:W-:Y:S01]  /*6200*/  @P1 FMUL R179, R179, UR5 ;  /* 0x00000005b3b31c20 */ /* 0x000fe20008400000 */
[----:B------:R-:W-:-:S02]  /*6210*/  SHF.L.U32 R150, R150, 0x18, RZ ;  /* 0x0000001896967819 */ /* 0x000fc400000006ff */
[----:B------:R-:W-:Y:S02]  /*6220*/  LOP3.LUT R149, R149, 0xff, RZ, 0xc0, !PT ;  /* 0x000000ff95957812 */ /* 0x000fe400078ec0ff */
[----:B------:R-:W-:Y:S02]  /*6230*/  LOP3.LUT R151, R151, 0xffff, RZ, 0xc0, !PT ;  /* 0x0000ffff97977812 */ /* 0x000fe400078ec0ff */
[----:B------:R-:W-:Y:S02]  /*6240*/  @P0 FMNMX R5, R5, |R187|, !PT ;  /* 0x400000bb05050209 */ /* 0x000fe40007800000 */
[----:B------:R-:W-:Y:S02]  /*6250*/  LOP3.LUT R148, R148, R150, RZ, 0xfc, !PT ;  /* 0x0000009694947212 */ /* 0x000fe400078efcff */
[----:B------:R-:W-:Y:S02]  /*6260*/  F2FP.SATFINITE.E4M3.F32.PACK_AB_MERGE_C R150, RZ, R180, RZ ;  /* 0x000000b4ff96723e */ /* 0x000fe400048070ff */
[----:B------:R-:W-:-:S02]  /*6270*/  PRMT R149, R151, 0x7604, R149 ;  /* 0x0000760497957816 */ /* 0x000fc40000000095 */
[----:B------:R-:W-:Y:S02]  /*6280*/  F2FP.SATFINITE.E4M3.F32.PACK_AB_MERGE_C R151, RZ, R179, RZ ;  /* 0x000000b3ff97723e */ /* 0x000fe400048070ff */
[----:B------:R-:W-:Y:S01]  /*6290*/  @P0 FMNMX R5, R5, |R190|, !PT ;  /* 0x400000be05050209 */ /* 0x000fe20007800000 */
[----:B------:R-:W-:Y:S01]  /*62a0*/  @P1 FMUL R182, R182, UR5 ;  /* 0x00000005b6b61c20 */ /* 0x000fe20008400000 */
[----:B------:R-:W-:Y:S01]  /*62b0*/  LOP3.LUT R150, R150, 0xff, RZ, 0xc0, !PT ;  /* 0x000000ff96967812 */ /* 0x000fe200078ec0ff */
[----:B------:R-:W-:Y:S01]  /*62c0*/  @P1 FMUL R181, R181, UR5 ;  /* 0x00000005b5b51c20 */ /* 0x000fe20008400000 */
[----:B------:R-:W-:Y:S02]  /*62d0*/  LOP3.LUT R151, R151, 0xffff, RZ, 0xc0, !PT ;  /* 0x0000ffff97977812 */ /* 0x000fe400078ec0ff */
[----:B------:R-:W-:Y:S01]  /*62e0*/  @P0 FMNMX R5, R5, |R189|, !PT ;  /* 0x400000bd05050209 */ /* 0x000fe20007800000 */
[----:B------:R-:W-:Y:S01]  /*62f0*/  @P1 FMUL R184, R184, UR5 ;  /* 0x00000005b8b81c20 */ /* 0x000fe20008400000 */
[----:B------:R-:W-:-:S02]  /*6300*/  PRMT R149, R149, 0x5410, R150 ;  /* 0x0000541095957816 */ /* 0x000fc40000000096 */
[----:B------:R-:W-:Y:S02]  /*6310*/  F2FP.SATFINITE.E4M3.F32.PACK_AB_MERGE_C R150, RZ, R182, RZ ;  /* 0x000000b6ff96723e */ /* 0x000fe400048070ff */
[----:B------:R-:W-:Y:S02]  /*6320*/  SHF.L.U32 R151, R151, 0x18, RZ ;  /* 0x0000001897977819 */ /* 0x000fe400000006ff */
[----:B------:R-:W-:Y:S02]  /*6330*/  F2FP.SATFINITE.E4M3.F32.PACK_AB_MERGE_C R152, RZ, R181, RZ ;  /* 0x000000b5ff98723e */ /* 0x000fe400048070ff */
[----:B------:R-:W-:Y:S01]  /*6340*/  @P0 FMNMX R5, R5, |R192|, !PT ;  /* 0x400000c005050209 */ /* 0x000fe20007800000 */
[----:B------:R-:W-:Y:S01]  /*6350*/  @P1 FMUL R183, R183, UR5 ;  /* 0x00000005b7b71c20 */ /* 0x000fe20008400000 */
        /* <DEDUP_REMOVED lines=13> */
[----:B------:R-:W-:Y:S02]  /*6430*/  @P0 FMNMX R5, R5, |R193|, !PT ;  /* 0x400000c105050209 */ /* 0x000fe40007800000 */
[----:B------:R-:W-:Y:S02]  /*6440*/  F2FP.SATFINITE.E4M3.F32.PACK_AB_MERGE_C R151, RZ, R186, RZ ;  /* 0x000000baff97723e */ /* 0x000fe400048070ff */
[----:B------:R-:W-:Y:S01]  /*6450*/  F2FP.SATFINITE.E4M3.F32.PACK_AB_MERGE_C R153, RZ, R185, RZ ;  /* 0x000000b9ff99723e */ /* 0x000fe200048070ff */
[----:B------:R-:W-:Y:S01]  /*6460*/  @P1 FMUL R188, R188, UR5 ;  /* 0x00000005bcbc1c20 */ /* 0x000fe20008400000 */
[----:B------:R-:W-:Y:S01]  /*6470*/  SHF.L.U32 R152, R152, 0x18, RZ ;  /* 0x0000001898987819 */ /* 0x000fe200000006ff */
[----:B------:R-:W-:Y:S01]  /*6480*/  @P1 FMUL R187, R187, UR5 ;  /* 0x00000005bbbb1c20 */ /* 0x000fe20008400000 */
[----:B------:R-:W-:-:S02]  /*6490*/  @P0 FMNMX R5, R5, |R196|, !PT ;  /* 0x400000c405050209 */ /* 0x000fc40007800000 */
[----:B------:R-:W-:Y:S02]  /*64a0*/  LOP3.LUT R151, R151, 0xff, RZ, 0xc0, !PT ;  /* 0x000000ff97977812 */ /* 0x000fe400078ec0ff */
[----:B------:R-:W-:Y:S02]  /*64b0*/  LOP3.LUT R153, R153, 0xffff, RZ, 0xc0, !PT ;  /* 0x0000ffff99997812 */ /* 0x000fe400078ec0ff */
[----:B------:R-:W-:Y:S02]  /*64c0*/  LOP3.LUT R150, R150, R152, RZ, 0xfc, !PT ;  /* 0x0000009896967212 */ /* 0x000fe400078efcff */
[----:B------:R-:W-:Y:S02]  /*64d0*/  @P0 FMNMX R5, R5, |R195|, !PT ;  /* 0x400000c305050209 */ /* 0x000fe40007800000 */
[----:B------:R-:W-:Y:S02]  /*64e0*/  F2FP.SATFINITE.E4M3.F32.PACK_AB_MERGE_C R152, RZ, R188, RZ ;  /* 0x000000bcff98723e */ /* 0x000fe400048070ff */
[----:B------:R-:W-:-:S02]  /*64f0*/  PRMT R151, R153, 0x7604, R151 ;  /* 0x0000760499977816 */ /* 0x000fc40000000097 */
[----:B------:R-:W-:Y:S01]  /*6500*/  F2FP.SATFINITE.E4M3.F32.PACK_AB_MERGE_C R153, RZ, R187, RZ ;  /* 0x000000bbff99723e */ /* 0x000fe200048070ff */
[----:B------:R-:W-:Y:S01]  /*6510*/  @P1 FMUL R190, R190, UR5 ;  /* 0x00000005bebe1c20 */ /* 0x000fe20008400000 */
[----:B------:R-:W-:Y:S01]  /*6520*/  @P0 FMNMX R5, R5, |R198|, !PT ;  /* 0x400000c605050209 */ /* 0x000fe20007800000 */
[----:B------:R-:W-:Y:S01]  /*6530*/  @P1 FMUL R189, R189, UR5 ;  /* 0x00000005bdbd1c20 */ /* 0x000fe20008400000 */
[----:B------:R-:W-:Y:S02]  /*6540*/  LOP3.LUT R152, R152, 0xff, RZ, 0xc0, !PT ;  /* 0x000000ff98987812 */ /* 0x000fe400078ec0ff */
        /* <DEDUP_REMOVED lines=138> */
[----:B------:R-:W-:Y:S01]  /*6df0*/  @P0 FMNMX R5, R5, |R223|, !PT ;  /* 0x400000df05050209 */ /* 0x000fe20007800000 */
[----:B------:R-:W-:Y:S01]  /*6e00*/  @P1 FMUL R224, R224, UR5 ;  /* 0x00000005e0e01c20 */ /* 0x000fe20008400000 */
[----:B------:R-:W-:Y:S02]  /*6e10*/  LOP3.LUT R160, R160, 0xffff, RZ, 0xc0, !PT ;  /* 0x0000ffffa0a07812 */ /* 0x000fe400078ec0ff */
[----:B------:R-:W-:Y:S02]  /*6e20*/  PRMT R159, R158, 0x5410, R159 ;  /* 0x000054109e9f7816 */ /* 0x000fe4000000009f */
[----:B------:R-:W-:Y:S02]  /*6e30*/  @P0 FMNMX R5, R5, |R226|, !PT ;  /* 0x400000e205050209 */ /* 0x000fe40007800000 */
[----:B------:R-:W-:Y:S02]  /*6e40*/  F2FP.SATFINITE.E4M3.F32.PACK_AB_MERGE_C R158, RZ, R222, RZ ;  /* 0x000000deff9e723e */ /* 0x000fe400048070ff */
[----:B------:R-:W-:-:S02]  /*6e50*/  F2FP.SATFINITE.E4M3.F32.PACK_AB_MERGE_C R221, RZ, R221, RZ ;  /* 0x000000ddffdd723e */ /* 0x000fc400048070ff */
[----:B------:R-:W-:Y:S02]  /*6e60*/  SHF.L.U32 R160, R160, 0x18, RZ ;  /* 0x00000018a0a07819 */ /* 0x000fe400000006ff */
[----:B------:R-:W-:Y:S01]  /*6e70*/  @P0 FMNMX R5, R5, |R225|, !PT ;  /* 0x400000e105050209 */ /* 0x000fe20007800000 */
[----:B------:R-:W-:Y:S01]  /*6e80*/  @P1 FMUL R225, R225, UR5 ;  /* 0x00000005e1e11c20 */ /* 0x000fe20008400000 */
[----:B------:R-:W-:Y:S02]  /*6e90*/  LOP3.LUT R158, R158, 0xff, RZ, 0xc0, !PT ;  /* 0x000000ff9e9e7812 */ /* 0x000fe400078ec0ff */
[----:B------:R-:W-:Y:S02]  /*6ea0*/  LOP3.LUT R221, R221, 0xffff, RZ, 0xc0, !PT ;  /* 0x0000ffffdddd7812 */ /* 0x000fe400078ec0ff */
[----:B------:R-:W-:Y:S01]  /*6eb0*/  F2FP.SATFINITE.E4M3.F32.PACK_AB_MERGE_C R224, RZ, R224, RZ ;  /* 0x000000e0ffe0723e */ /* 0x000fe200048070ff */
[----:B------:R-:W-:Y:S01]  /*6ec0*/  @P1 FMUL R226, R226, UR5 ;  /* 0x00000005e2e21c20 */ /* 0x000fe20008400000 */
[----:B------:R-:W-:-:S02]  /*6ed0*/  LOP3.LUT R160, R159, R160, RZ, 0xfc, !PT ;  /* 0x000000a09fa07212 */ /* 0x000fc400078efcff */
[----:B------:R-:W-:Y:S02]  /*6ee0*/  @P0 FMNMX R5, R5, |R228|, !PT ;  /* 0x400000e405050209 */ /* 0x000fe40007800000 */
[----:B------:R-:W-:Y:S02]  /*6ef0*/  PRMT R158, R221, 0x7604, R158 ;  /* 0x00007604dd9e7816 */ /* 0x000fe4000000009e */
[----:B------:R-:W-:Y:S02]  /*6f00*/  LOP3.LUT R159, R224, 0xff, RZ, 0xc0, !PT ;  /* 0x000000ffe09f7812 */ /* 0x000fe400078ec0ff */
[----:B------:R-:W-:Y:S02]  /*6f10*/  F2FP.SATFINITE.E4M3.F32.PACK_AB_MERGE_C R225, RZ, R225, RZ ;  /* 0x000000e1ffe1723e */ /* 0x000fe400048070ff */
[----:B------:R-:W-:Y:S02]  /*6f20*/  @P0 FMNMX R5, R5, |R227|, !PT ;  /* 0x400000e305050209 */ /* 0x000fe40007800000 */
[----:B------:R-:W-:-:S02]  /*6f30*/  F2FP.SATFINITE.E4M3.F32.PACK_AB_MERGE_C R165, RZ, R226, RZ ;  /* 0x000000e2ffa5723e */ /* 0x000fc400048070ff */
[----:B------:R-:W-:Y:S02]  /*6f40*/  PRMT R208, R158, 0x5410, R159 ;  /* 0x000054109ed07816 */ /* 0x000fe4000000009f */
[----:B------:R-:W0:Y:S01]  /*6f50*/  @!P3 LDC.64 R158, c[0x0][0x230] ;  /* 0x00008c00ff9ebb82 */ /* 0x000e220000000a00 */
[----:B------:R-:W-:Y:S02]  /*6f60*/  LOP3.LUT R162, R225, 0xffff, RZ, 0xc0, !PT ;  /* 0x0000ffffe1a27812 */ /* 0x000fe400078ec0ff */
[----:B------:R-:W-:Y:S02]  /*6f70*/  @P0 FMNMX R5, R5, |R230|, !PT ;  /* 0x400000e605050209 */ /* 0x000fe40007800000 */
[----:B------:R-:W-:Y:S02]  /*6f80*/  LOP3.LUT R165, R165, 0xff, RZ, 0xc0, !PT ;  /* 0x000000ffa5a57812 */ /* 0x000fe400078ec0ff */
[----:B------:R-:W-:Y:S02]  /*6f90*/  @P0 FMNMX R5, R5, |R229|, !PT ;  /* 0x400000e505050209 */ /* 0x000fe40007800000 */
[----:B------:R-:W-:-:S02]  /*6fa0*/  PRMT R165, R162, 0x7604, R165 ;  /* 0x00007604a2a57816 */ /* 0x000fc400000000a5 */
[----:B------:R-:W2:Y:S01]  /*6fb0*/  LDC.64 R162, c[0x0][0x258] ;  /* 0x00009600ffa27b82 */ /* 0x000ea20000000a00 */
[----:B------:R-:W-:Y:S01]  /*6fc0*/  @P0 FMNMX R5, R5, |R231|, !PT ;  /* 0x400000e705050209 */ /* 0x000fe20007800000 */
[----:B------:R-:W-:Y:S01]  /*6fd0*/  @P1 FMUL R230, R230, UR5 ;  /* 0x00000005e6e61c20 */ /* 0x000fe20008400000 */
[----:B------:R-:W-:Y:S01]  /*6fe0*/  @P1 FMUL R229, R229, UR5 ;  /* 0x00000005e5e51c20 */ /* 0x000fe20008400000 */
[----:B------:R-:W-:Y:S01]  /*6ff0*/  @P1 FMUL R227, R227, UR5 ;  /* 0x00000005e3e31c20 */ /* 0x000fe20008400000 */
[----:B------:R-:W-:Y:S01]  /*7000*/  @P1 FMUL R228, R228, UR5 ;  /* 0x00000005e4e41c20 */ /* 0x000fe20008400000 */
[----:B------:R-:W-:Y:S01]  /*7010*/  @P0 FMNMX R5, R5, |R6|, !PT ;  /* 0x4000000605050209 */ /* 0x000fe20007800000 */
[----:B------:R-:W-:Y:S01]  /*7020*/  @P1 FMUL R6, R6, UR5 ;  /* 0x0000000506061c20 */ /* 0x000fe20008400000 */
[----:B------:R-:W-:Y:S01]  /*7030*/  @P1 FMUL R231, R231, UR5 ;  /* 0x00000005e7e71c20 */ /* 0x000fe20008400000 */
[----:B------:R-:W-:Y:S02]  /*7040*/  F2FP.SATFINITE.E4M3.F32.PACK_AB_MERGE_C R164, RZ, R230, RZ ;  /* 0x000000e6ffa4723e */ /* 0x000fe400048070ff */
[----:B------:R-:W-:-:S02]  /*7050*/  F2FP.SATFINITE.E4M3.F32.PACK_AB_MERGE_C R229, RZ, R229, RZ ;  /* 0x000000e5ffe5723e */ /* 0x000fc400048070ff */
[----:B------:R-:W-:Y:S02]  /*7060*/  F2FP.SATFINITE.E4M3.F32.PACK_AB_MERGE_C R227, RZ, R227, RZ ;  /* 0x000000e3ffe3723e */ /* 0x000fe400048070ff */
[----:B------:R-:W-:Y:S02]  /*7070*/  F2FP.SATFINITE.E4M3.F32.PACK_AB_MERGE_C R228, RZ, R228, RZ ;  /* 0x000000e4ffe4723e */ /* 0x000fe400048070ff */
[----:B------:R-:W-:Y:S02]  /*7080*/  LOP3.LUT R164, R164, 0xff, RZ, 0xc0, !PT ;  /* 0x000000ffa4a47812 */ /* 0x000fe400078ec0ff */
[----:B------:R-:W-:Y:S02]  /*7090*/  LOP3.LUT R229, R229, 0xffff, RZ, 0xc0, !PT ;  /* 0x0000ffffe5e57812 */ /* 0x000fe400078ec0ff */
[----:B------:R-:W-:Y:S02]  /*70a0*/  F2FP.SATFINITE.E4M3.F32.PACK_AB_MERGE_C R6, RZ, R6, RZ ;  /* 0x00000006ff06723e */ /* 0x000fe400048070ff */
[----:B------:R-:W-:-:S02]  /*70b0*/  F2FP.SATFINITE.E4M3.F32.PACK_AB_MERGE_C R231, RZ, R231, RZ ;  /* 0x000000e7ffe7723e */ /* 0x000fc400048070ff */
[----:B------:R-:W-:Y:S02]  /*70c0*/  LOP3.LUT R227, R227, 0xffff, RZ, 0xc0, !PT ;  /* 0x0000ffffe3e37812 */ /* 0x000fe400078ec0ff */
[----:B------:R-:W-:Y:S01]  /*70d0*/  LOP3.LUT R228, R228, 0xff, RZ, 0xc0, !PT ;  /* 0x000000ffe4e47812 */ /* 0x000fe200078ec0ff */
[----:B0-----:R-:W-:Y:S01]  /*70e0*/  @!P3 IMAD.WIDE R158, R4, 0x4, R158 ;  /* 0x00000004049eb825 */ /* 0x001fe200078e029e */
[----:B------:R-:W-:Y:S02]  /*70f0*/  PRMT R164, R229, 0x7604, R164 ;  /* 0x00007604e5a47816 */ /* 0x000fe400000000a4 */
[----:B------:R-:W-:Y:S02]  /*7100*/  LOP3.LUT R166, R6, 0xffff, RZ, 0xc0, !PT ;  /* 0x0000ffff06a67812 */ /* 0x000fe400078ec0ff */
[----:B------:R-:W-:Y:S02]  /*7110*/  LOP3.LUT R231, R231, 0xff, RZ, 0xc0, !PT ;  /* 0x000000ffe7e77812 */ /* 0x000fe400078ec0ff */
[----:B------:R-:W-:Y:S01]  /*7120*/  MOV R181, UR4 ;  /* 0x0000000400b57c02 */ /* 0x000fe20008000f00 */
[----:B------:R-:W-:Y:S01]  /*7130*/  @P1 FMUL R218, R218, UR5 ;  /* 0x00000005dada1c20 */ /* 0x000fe20008400000 */
[----:B------:R-:W-:Y:S01]  /*7140*/  SHF.L.U32 R6, R227, 0x18, RZ ;  /* 0x00000018e3067819 */ /* 0x000fe200000006ff */
[----:B------:R-:W-:Y:S01]  /*7150*/  @P1 FMUL R217, R217, UR5 ;  /* 0x00000005d9d91c20 */ /* 0x000fe20008400000 */
[----:B------:R-:W-:-:S02]  /*7160*/  PRMT R165, R165, 0x5410, R228 ;  /* 0x00005410a5a57816 */ /* 0x000fc400000000e4 */
[----:B------:R-:W-:Y:S02]  /*7170*/  SHF.L.U32 R166, R166, 0x18, RZ ;  /* 0x00000018a6a67819 */ /* 0x000fe400000006ff */
[----:B------:R-:W-:Y:S01]  /*7180*/  PRMT R209, R164, 0x5410, R231 ;  /* 0x00005410a4d17816 */ /* 0x000fe200000000e7 */
[----:B------:R0:W-:Y:S01]  /*7190*/  @!P3 STG.E desc[UR8][R158.64], R181 ;  /* 0x000000b59e00b986 */ /* 0x0001e2000c101908 */
[----:B------:R-:W-:Y:S01]  /*71a0*/  IADD3 R169, R2, 0x800, RZ ;  /* 0x0000080002a97810 */ /* 0x000fe20007ffe0ff */
[----:B------:R-:W-:Y:S01]  /*71b0*/  @P1 FMUL R219, R219, UR5 ;  /* 0x00000005dbdb1c20 */ /* 0x000fe20008400000 */
[----:B------:R-:W-:Y:S01]  /*71c0*/  LOP3.LUT R6, R165, R6, RZ, 0xfc, !PT ;  /* 0x00000006a5067212 */ /* 0x000fe200078efcff */
[----:B--2---:R-:W-:Y:S01]  /*71d0*/  IMAD.WIDE.U32 R164, R239, 0x4, R162 ;  /* 0x00000004efa47825 */ /* 0x004fe200078e00a2 */
[----:B------:R-:W-:-:S03]  /*71e0*/  LOP3.LUT R209, R209, R166, RZ, 0xfc, !PT ;  /* 0x000000a6d1d17212 */ /* 0x000fc600078efcff */
[----:B------:R-:W-:Y:S01]  /*71f0*/  @P1 FMUL R220, R220, UR5 ;  /* 0x00000005dcdc1c20 */ /* 0x000fe20008400000 */
[----:B------:R-:W-:Y:S01]  /*7200*/  @P1 FMUL R223, R223, UR5 ;  /* 0x00000005dfdf1c20 */ /* 0x000fe20008400000 */
[--C-:B---3--:R-:W-:Y:S01]  /*7210*/  IMAD.WIDE.U32 R166, R238, 0x4, R162.reuse ;  /* 0x00000004eea67825 */ /* 0x108fe200078e00a2 */
[----:B------:R-:W-:Y:S01]  /*7220*/  IADD3 R201, R144, 0x2200, RZ ;  /* 0x0000220090c97810 */ /* 0x000fe20007ffe0ff */
[----:B------:R-:W-:Y:S02]  /*7230*/  ULDC UR4, c[0x0][0x210] ;  /* 0x0000840000047ab9 */ /* 0x000fe40000000800 */
[--C-:B0-----:R-:W-:Y:S01]  /*7240*/  IMAD.WIDE.U32 R158, R2, 0x4, R162.reuse ;  /* 0x00000004029e7825 */ /* 0x101fe200078e00a2 */
[----:B------:R-:W-:Y:S02]  /*7250*/  F2FP.SATFINITE.E4M3.F32.PACK_AB_MERGE_C R218, RZ, R218, RZ ;  /* 0x000000daffda723e */ /* 0x000fe400048070ff */
[----:B------:R-:W-:Y:S01]  /*7260*/  F2FP.SATFINITE.E4M3.F32.PACK_AB_MERGE_C R217, RZ, R217, RZ ;  /* 0x000000d9ffd9723e */ /* 0x000fe200048070ff */
[--C-:B----4-:R-:W-:Y:S01]  /*7270*/  IMAD.WIDE.U32 R170, R237, 0x4, R162.reuse ;  /* 0x00000004edaa7825 */ /* 0x110fe200078e00a2 */
[----:B------:R1:W-:Y:S03]  /*7280*/  STG.E desc[UR8][R158.64], R0 ;  /* 0x000000009e007986 */ /* 0x0003e6000c101908 */
[--C-:B------:R-:W-:Y:S01]  /*7290*/  IMAD.WIDE.U32 R168, R169, 0x4, R162.reuse ;  /* 0x00000004a9a87825 */ /* 0x100fe200078e00a2 */
[----:B------:R1:W-:Y:S03]  /*72a0*/  STG.E desc[UR8][R164.64], R7 ;  /* 0x00000007a4007986 */ /* 0x0003e6000c101908 */
[----:B------:R-:W-:Y:S01]  /*72b0*/  IMAD.WIDE.U32 R172, R236, 0x4, R162 ;  /* 0x00000004ecac7825 */ /* 0x000fe200078e00a2 */
[----:B------:R1:W-:Y:S01]  /*72c0*/  STG.E desc[UR8][R166.64], R140 ;  /* 0x0000008ca6007986 */ /* 0x0003e2000c101908 */
[----:B------:R-:W-:-:S02]  /*72d0*/  LOP3.LUT R218, R218, 0xff, RZ, 0xc0, !PT ;  /* 0x000000ffdada7812 */ /* 0x000fc400078ec0ff */
[--C-:B------:R-:W-:Y:S01]  /*72e0*/  IMAD.WIDE.U32 R174, R235, 0x4, R162.reuse ;  /* 0x00000004ebae7825 */ /* 0x100fe200078e00a2 */
[----:B------:R-:W-:Y:S01]  /*72f0*/  LOP3.LUT R217, R217, 0xffff, RZ, 0xc0, !PT ;  /* 0x0000ffffd9d97812 */ /* 0x000fe200078ec0ff */
[----:B------:R1:W-:Y:S01]  /*7300*/  STG.E desc[UR8][R170.64], R141 ;  /* 0x0000008daa007986 */ /* 0x0003e2000c101908 */
[----:B------:R-:W-:Y:S01]  /*7310*/  F2FP.SATFINITE.E4M3.F32.PACK_AB_MERGE_C R219, RZ, R219, RZ ;  /* 0x000000dbffdb723e */ /* 0x000fe200048070ff */
[--C-:B------:R-:W-:Y:S01]  /*7320*/  IMAD.WIDE.U32 R176, R234, 0x4, R162.reuse ;  /* 0x00000004eab07825 */ /* 0x100fe200078e00a2 */
[----:B------:R-:W-:Y:S01]  /*7330*/  F2FP.SATFINITE.E4M3.F32.PACK_AB_MERGE_C R220, RZ, R220, RZ ;  /* 0x000000dcffdc723e */ /* 0x000fe200048070ff */
[----:B------:R1:W-:Y:S01]  /*7340*/  STG.E desc[UR8][R168.64], R143 ;  /* 0x0000008fa8007986 */ /* 0x0003e2000c101908 */
[----:B------:R-:W-:Y:S01]  /*7350*/  F2FP.SATFINITE.E4M3.F32.PACK_AB_MERGE_C R223, RZ, R223, RZ ;  /* 0x000000dfffdf723e */ /* 0x000fe200048070ff */
[--C-:B------:R-:W-:Y:S02]  /*7360*/  IMAD.WIDE.U32 R178, R233, 0x4, R162.reuse ;  /* 0x00000004e9b27825 */ /* 0x100fe400078e00a2 */
[----:B------:R1:W-:Y:S02]  /*7370*/  STG.E desc[UR8][R172.64], R142 ;  /* 0x0000008eac007986 */ /* 0x0003e4000c101908 */
[----:B------:R-:W-:Y:S01]  /*7380*/  IMAD.WIDE.U32 R180, R232, 0x4, R162 ;  /* 0x00000004e8b47825 */ /* 0x000fe200078e00a2 */
[----:B------:R-:W-:Y:S01]  /*7390*/  PRMT R217, R217, 0x7604, R218 ;  /* 0x00007604d9d97816 */ /* 0x000fe200000000da */
[----:B------:R1:W-:Y:S02]  /*73a0*/  STG.E desc[UR8][R174.64], R145 ;  /* 0x00000091ae007986 */ /* 0x0003e4000c101908 */
[--C-:B------:R-:W-:Y:S01]  /*73b0*/  IMAD.WIDE.U32 R182, R252, 0x4, R162.reuse ;  /* 0x00000004fcb67825 */ /* 0x100fe200078e00a2 */
[----:B------:R-:W-:Y:S01]  /*73c0*/  LOP3.LUT R219, R219, 0xffff, RZ, 0xc0, !PT ;  /* 0x0000ffffdbdb7812 */ /* 0x000fe200078ec0ff */
[----:B------:R1:W-:Y:S01]  /*73d0*/  STG.E desc[UR8][R176.64], R146 ;  /* 0x00000092b0007986 */ /* 0x0003e2000c101908 */
[----:B------:R-:W-:Y:S01]  /*73e0*/  LOP3.LUT R220, R220, 0xff, RZ, 0xc0, !PT ;  /* 0x000000ffdcdc7812 */ /* 0x000fe200078ec0ff */
[--C-:B------:R-:W-:Y:S01]  /*73f0*/  IMAD.WIDE.U32 R184, R251, 0x4, R162.reuse ;  /* 0x00000004fbb87825 */ /* 0x100fe200078e00a2 */
[----:B------:R-:W-:Y:S01]  /*7400*/  LOP3.LUT R223, R223, 0xffff, RZ, 0xc0, !PT ;  /* 0x0000ffffdfdf7812 */ /* 0x000fe200078ec0ff */
[----:B------:R1:W-:Y:S01]  /*7410*/  STG.E desc[UR8][R178.64], R147 ;  /* 0x00000093b2007986 */ /* 0x0003e2000c101908 */
[----:B------:R-:W-:Y:S01]  /*7420*/  IADD3 R200, R144, 0x2400, RZ ;  /* 0x0000240090c87810 */ /* 0x000fe20007ffe0ff */
[--C-:B------:R-:W-:Y:S01]  /*7430*/  IMAD.WIDE.U32 R186, R250, 0x4, R162.reuse ;  /* 0x00000004faba7825 */ /* 0x100fe200078e00a2 */
[C---:B------:R-:W-:Y:S01]  /*7440*/  IADD3 R199, R144.reuse, 0x2600, RZ ;  /* 0x0000260090c77810 */ /* 0x040fe20007ffe0ff */
[----:B------:R1:W-:Y:S02]  /*7450*/  STG.E desc[UR8][R180.64], R148 ;  /* 0x00000094b4007986 */ /* 0x0003e4000c101908 */
[--C-:B------:R-:W-:Y:S01]  /*7460*/  IMAD.WIDE.U32 R188, R249, 0x4, R162.reuse ;  /* 0x00000004f9bc7825 */ /* 0x100fe200078e00a2 */
[----:B------:R-:W-:Y:S01]  /*7470*/  IADD3 R197, R144, 0x2800, RZ ;  /* 0x0000280090c57810 */ /* 0x000fe20007ffe0ff */
[----:B------:R1:W-:Y:S02]  /*7480*/  STG.E desc[UR8][R182.64], R149 ;  /* 0x00000095b6007986 */ /* 0x0003e4000c101908 */
[----:B------:R-:W-:Y:S01]  /*7490*/  IMAD.WIDE.U32 R190, R248, 0x4, R162 ;  /* 0x00000004f8be7825 */ /* 0x000fe200078e00a2 */
[----:B------:R-:W-:Y:S01]  /*74a0*/  SHF.L.U32 R161, R219, 0x18, RZ ;  /* 0x00000018dba17819 */ /* 0x000fe200000006ff */
[----:B------:R1:W-:Y:S01]  /*74b0*/  STG.E desc[UR8][R184.64], R150 ;  /* 0x00000096b8007986 */ /* 0x0003e2000c101908 */
[----:B------:R-:W-:Y:S01]  /*74c0*/  PRMT R220, R217, 0x5410, R220 ;  /* 0x00005410d9dc7816 */ /* 0x000fe200000000dc */
[--C-:B------:R-:W-:Y:S01]  /*74d0*/  IMAD.WIDE.U32 R192, R247, 0x4, R162.reuse ;  /* 0x00000004f7c07825 */ /* 0x100fe200078e00a2 */
[----:B------:R-:W-:Y:S01]  /*74e0*/  IADD3 R198, R144, 0x2a00, RZ ;  /* 0x00002a0090c67810 */ /* 0x000fe20007ffe0ff */
[----:B------:R1:W-:Y:S01]  /*74f0*/  STG.E desc[UR8][R186.64], R151 ;  /* 0x00000097ba007986 */ /* 0x0003e2000c101908 */
[----:B------:R-:W-:Y:S01]  /*7500*/  SHF.L.U32 R223, R223, 0x18, RZ ;  /* 0x00000018dfdf7819 */ /* 0x000fe200000006ff */
[--C-:B------:R-:W-:Y:S01]  /*7510*/  IMAD.WIDE.U32 R194, R246, 0x4, R162.reuse ;  /* 0x00000004f6c27825 */ /* 0x100fe200078e00a2 */
[C---:B------:R-:W-:Y:S01]  /*7520*/  IADD3 R196, R144.reuse, 0x2c00, RZ ;  /* 0x00002c0090c47810 */ /* 0x040fe20007ffe0ff */
[----:B------:R1:W-:Y:S01]  /*7530*/  STG.E desc[UR8][R188.64], R152 ;  /* 0x00000098bc007986 */ /* 0x0003e2000c101908 */
[----:B------:R-:W-:Y:S01]  /*7540*/  IADD3 R2, R144, 0x2e00, RZ ;  /* 0x00002e0090027810 */ /* 0x000fe20007ffe0ff */
[--C-:B------:R-:W-:Y:S01]  /*7550*/  IMAD.WIDE.U32 R206, R201, 0x4, R162.reuse ;  /* 0x00000004c9ce7825 */ /* 0x100fe200078e00a2 */
[----:B------:R-:W-:Y:S01]  /*7560*/  LOP3.LUT R161, R220, R161, RZ, 0xfc, !PT ;  /* 0x000000a1dca17212 */ /* 0x000fe200078efcff */
[----:B------:R1:W-:Y:S02]  /*7570*/  STG.E desc[UR8][R190.64], R153 ;  /* 0x00000099be007986 */ /* 0x0003e4000c101908 */
[--C-:B------:R-:W-:Y:S01]  /*7580*/  IMAD.WIDE.U32 R204, R200, 0x4, R162.reuse ;  /* 0x00000004c8cc7825 */ /* 0x100fe200078e00a2 */
[----:B------:R-:W-:Y:S01]  /*7590*/  LOP3.LUT R208, R208, R223, RZ, 0xfc, !PT ;  /* 0x000000dfd0d07212 */ /* 0x000fe200078efcff */
        /* <DEDUP_REMOVED lines=9> */
[----:B------:R-:W-:Y:S02]  /*7630*/  IMAD.WIDE.U32 R162, R2, 0x4, R162 ;  /* 0x0000000402a27825 */ /* 0x000fe400078e00a2 */
[----:B------:R1:W-:Y:S01]  /*7640*/  STG.E desc[UR8][R200.64], R161 ;  /* 0x000000a1c8007986 */ /* 0x0003e2000c101908 */
[----:B------:R-:W-:Y:S01]  /*7650*/  IADD3 R4, R4, UR4, RZ ;  /* 0x0000000404047c10 */ /* 0x000fe2000fffe0ff */
[----:B------:R-:W-:Y:S02]  /*7660*/  ULDC UR4, c[0x0][0x218] ;  /* 0x0000860000047ab9 */ /* 0x000fe40000000800 */
[----:B------:R1:W-:Y:S04]  /*7670*/  STG.E desc[UR8][R198.64], R208 ;  /* 0x000000d0c6007986 */ /* 0x0003e8000c101908 */
[----:B------:R1:W-:Y:S04]  /*7680*/  STG.E desc[UR8][R196.64], R6 ;  /* 0x00000006c4007986 */ /* 0x0003e8000c101908 */
[----:B------:R1:W-:Y:S01]  /*7690*/  STG.E desc[UR8][R162.64], R209 ;  /* 0x000000d1a2007986 */ /* 0x0003e2000c101908 */
[----:B------:R-:W-:-:S02]  /*76a0*/  ISETP.GE.AND P0, PT, R4, UR4, PT ;  /* 0x0000000404007c0c */ /* 0x000fc4000bf06270 */
[----:B------:R-:W-:Y:S02]  /*76b0*/  LOP3.LUT P2, RZ, R245, 0xff, RZ, 0xc0, !PT ;  /* 0x000000fff5ff7812 */ /* 0x000fe4000784c0ff */
[----:B------:R-:W-:Y:S02]  /*76c0*/  IADD3 R3, R3, 0x1, RZ ;  /* 0x0000000103037810 */ /* 0x000fe40007ffe0ff */
[----:B------:R-:W-:Y:S02]  /*76d0*/  SEL R245, RZ, 0x1, P2 ;  /* 0x00000001fff57807 */ /* 0x000fe40001000000 */
[----:B------:R-:W-:-:S05]  /*76e0*/  LOP3.LUT R3, R3, 0x3, RZ, 0xc0, !PT ;  /* 0x0000000303037812 */ /* 0x000fca00078ec0ff */
[----:B-1----:R-:W-:Y:S05]  /*76f0*/  @!P0 BRA `(.L_x_11066) ;  /* 0xffffff9400048947 */ /* 0x002fea000383ffff */
.L_x_11050:
        /* <DEDUP_REMOVED lines=15> */
.L_x_11091:
        /* <DEDUP_REMOVED lines=31> */
.L_x_11094:
[----:B-1----:R-:W-:-:S07]  /*79e0*/  FMNMX R5, R3, R2, !PT ;  /* 0x0000000203057209 */ /* 0x002fce0007800000 */
.L_x_11070:
[----:B------:R-:W-:Y:S05]  /*79f0*/  BSYNC B0 ;  /* 0x0000000000007941 */ /* 0x000fea0003800000 */
.L_x_11069:
[----:B------:R-:W-:Y:S01]  /*7a00*/  ISETP.NE.AND P0, PT, R10, RZ, PT ;  /* 0x000000ff0a00720c */ /* 0x000fe20003f05270 */
[----:B------:R-:W-:-:S12]  /*7a10*/  BSSY B0, `(.L_x_11067) ;  /* 0x0000004000007945 */ /* 0x000fd80003800000 */
[----:B------:R-:W-:Y:S05]  /*7a20*/  @P0 BRA `(.L_x_11072) ;  /* 0x0000000000080947 */ /* 0x000fea0003800000 */
[----:B0-----:R-:W0:Y:S02]  /*7a30*/  LDC.64 R2, c[0x0][0x288] ;  /* 0x0000a200ff027b82 */ /* 0x001e240000000a00 */
[----:B0-----:R1:W-:Y:S02]  /*7a40*/  REDG.E.MAX.S32.STRONG.GPU desc[UR8][R2.64], R5 ;  /* 0x000000050200798e */ /* 0x0013e4000d10e388 */
.L_x_11072:
[----:B------:R-:W-:Y:S05]  /*7a50*/  BSYNC B0 ;  /* 0x0000000000007941 */ /* 0x000fea0003800000 */
.L_x_11067:
        /* <DEDUP_REMOVED lines=14> */
[----:B01----:R-:W-:Y:S05]  /*7b40*/  CALL.REL.NOINC `($__internal_166_$__cuda_sm20_rcp_rn_f32_slowpath) ;  /* 0x0000001400407944 */ /* 0x003fea0003c00000 */
[----:B------:R-:W-:Y:S05]  /*7b50*/  BRA `(.L_x_11074) ;  /* 0x0000000000147947 */ /* 0x000fea0003800000 */
.L_x_11073:
[----:B------:R-:W2:Y:S01]  /*7b60*/  MUFU.RCP R0, UR5 ;  /* 0x0000000500007d08 */ /* 0x000ea20008001000 */
[----:B01----:R-:W-:-:S05]  /*7b70*/  MOV R3, UR5 ;  /* 0x0000000500037c02 */ /* 0x003fca0008000f00 */
[----:B--2---:R-:W-:-:S04]  /*7b80*/  FFMA R2, R0, R3, -1 ;  /* 0xbf80000000027423 */ /* 0x004fc80000000003 */
[----:B------:R-:W-:-:S04]  /*7b90*/  FADD.FTZ R3, -R2, -RZ ;  /* 0x800000ff02037221 */ /* 0x000fc80000010100 */
[----:B------:R-:W-:-:S07]  /*7ba0*/  FFMA R0, R0, R3, R0 ;  /* 0x0000000300007223 */ /* 0x000fce0000000000 */
.L_x_11074:
[----:B------:R-:W0:Y:S02]  /*7bb0*/  LDC.64 R2, c[0x0][0x280] ;  /* 0x0000a000ff027b82 */ /* 0x000e240000000a00 */
[----:B0-----:R-:W-:Y:S01]  /*7bc0*/  STG.E desc[UR8][R2.64], R0 ;  /* 0x0000000002007986 */ /* 0x001fe2000c101908 */
[----:B------:R-:W-:Y:S05]  /*7bd0*/  EXIT ;  /* 0x000000000000794d */ /* 0x000fea0003800000 */
.L_x_11051:
[----:B------:R-:W-:Y:S01]  /*7be0*/  HFMA2.MMA R237, -RZ, RZ, 0, 5.9604644775390625e-08 ;  /* 0x00000001ffed7435 */ /* 0x000fe200000001ff */
[----:B------:R-:W-:Y:S02]  /*7bf0*/  MOV R240, R6 ;  /* 0x0000000600f07202 */ /* 0x000fe40000000f00 */
[----:B------:R-:W-:Y:S02]  /*7c00*/  MOV R236, 0x1f ;  /* 0x0000001f00ec7802 */ /* 0x000fe40000000f00 */
[----:B------:R-:W-:-:S07]  /*7c10*/  MOV R7, 0xffffffff ;  /* 0xffffffff00077802 */ /* 0x000fce0000000f00 */
[----:B-----5:R-:W-:Y:S05]  /*7c20*/  WARPSYNC.COLLECTIVE R7, `(.L_x_11075) ;  /* 0x0000000007087348 */ /* 0x020fea0003c00000 */
[----:B------:R0:W1:Y:S02]  /*7c30*/  SHFL.BFLY P0, R239, R240, R237, R236 ;  /* 0x0c0000edf0ef7389 */ /* 0x00006400000000ec */
[----:B01---5:R-:W-:Y:S01]  /*7c40*/  ENDCOLLECTIVE ;  /* 0x000000000000791b */ /* 0x023fe20003800000 */
.L_x_11075:
        /* <DEDUP_REMOVED lines=8> */
.L_x_11076:
        /* <DEDUP_REMOVED lines=8> */
.L_x_11077:
        /* <DEDUP_REMOVED lines=8> */
.L_x_11078:
        /* <DEDUP_REMOVED lines=8> */
.L_x_11079:
        /* <DEDUP_REMOVED lines=202> */
.L_x_11080:
        /* <DEDUP_REMOVED lines=8> */
.L_x_11081:
        /* <DEDUP_REMOVED lines=8> */
.L_x_11082:
        /* <DEDUP_REMOVED lines=8> */
.L_x_11083:
        /* <DEDUP_REMOVED lines=8> */
.L_x_11084:
[----:B------:R-:W-:Y:S01]  /*8cf0*/  MOV R7, R239 ;  /* 0x000000ef00077202 */ /* 0x000fe20000000f00 */
[----:B------:R-:W-:Y:S06]  /*8d00*/  BRA `(.L_x_11085) ;  /* 0xffffff9400d07947 */ /* 0x000fec000383ffff */
.L_x_11068:
[----:B------:R-:W-:Y:S01]  /*8d10*/  HFMA2.MMA R8, -RZ, RZ, 0, 9.5367431640625e-07 ;  /* 0x00000010ff087435 */ /* 0x000fe200000001ff */
[----:B------:R-:W-:Y:S02]  /*8d20*/  MOV R6, R5 ;  /* 0x0000000500067202 */ /* 0x000fe40000000f00 */
[----:B------:R-:W-:Y:S02]  /*8d30*/  MOV R11, 0x1f ;  /* 0x0000001f000b7802 */ /* 0x000fe40000000f00 */
[----:B------:R-:W-:-:S07]  /*8d40*/  MOV R7, 0xffffffff ;  /* 0xffffffff00077802 */ /* 0x000fce0000000f00 */
[----:B------:R-:W-:Y:S05]  /*8d50*/  WARPSYNC.COLLECTIVE R7, `(.L_x_11086) ;  /* 0x0000000007087348 */ /* 0x000fea0003c00000 */
[----:B------:R0:W1:Y:S02]  /*8d60*/  SHFL.DOWN P0, R4, R6, R8, R11 ;  /* 0x0800000806047389 */ /* 0x000064000000000b */
[----:B01----:R-:W-:Y:S01]  /*8d70*/  ENDCOLLECTIVE ;  /* 0x000000000000791b */ /* 0x003fe20003800000 */
.L_x_11086:
[----:B------:R-:W-:Y:S01]  /*8d80*/  HFMA2.MMA R8, -RZ, RZ, 0, 4.76837158203125e-07 ;  /* 0x00000008ff087435 */ /* 0x000fe200000001ff */
[----:B------:R-:W-:-:S04]  /*8d90*/  MOV R0, R4 ;  /* 0x0000000400007202 */ /* 0x000fc80000000f00 */
[----:B------:R-:W-:-:S04]  /*8da0*/  FMNMX R0, R0, R5, !PT ;  /* 0x0000000500007209 */ /* 0x000fc80007800000 */
[----:B------:R-:W-:-:S07]  /*8db0*/  MOV R6, R0 ;  /* 0x0000000000067202 */ /* 0x000fce0000000f00 */
[----:B------:R-:W-:Y:S05]  /*8dc0*/  WARPSYNC.COLLECTIVE R7, `(.L_x_11087) ;  /* 0x0000000007087348 */ /* 0x000fea0003c00000 */
[----:B------:R0:W1:Y:S02]  /*8dd0*/  SHFL.DOWN P0, R4, R6, R8, R11 ;  /* 0x0800000806047389 */ /* 0x000064000000000b */
[----:B01----:R-:W-:Y:S01]  /*8de0*/  ENDCOLLECTIVE ;  /* 0x000000000000791b */ /* 0x003fe20003800000 */
.L_x_11087:
[----:B------:R-:W-:Y:S01]  /*8df0*/  HFMA2.MMA R8, -RZ, RZ, 0, 2.384185791015625e-07 ;  /* 0x00000004ff087435 */ /* 0x000fe200000001ff */
[----:B------:R-:W-:-:S04]  /*8e00*/  MOV R3, R4 ;  /* 0x0000000400037202 */ /* 0x000fc80000000f00 */
[----:B------:R-:W-:-:S04]  /*8e10*/  FMNMX R3, R0, R3, !PT ;  /* 0x0000000300037209 */ /* 0x000fc80007800000 */
[----:B------:R-:W-:-:S07]  /*8e20*/  MOV R6, R3 ;  /* 0x0000000300067202 */ /* 0x000fce0000000f00 */
[----:B------:R-:W-:Y:S05]  /*8e30*/  WARPSYNC.COLLECTIVE R7, `(.L_x_11088) ;  /* 0x0000000007087348 */ /* 0x000fea0003c00000 */
[----:B------:R0:W1:Y:S02]  /*8e40*/  SHFL.DOWN P0, R4, R6, R8, R11 ;  /* 0x0800000806047389 */ /* 0x000064000000000b */
[----:B01----:R-:W-:Y:S01]  /*8e50*/  ENDCOLLECTIVE ;  /* 0x000000000000791b */ /* 0x003fe20003800000 */
.L_x_11088:
[----:B------:R-:W-:Y:S01]  /*8e60*/  HFMA2.MMA R8, -RZ, RZ, 0, 1.1920928955078125e-07 ;  /* 0x00000002ff087435 */ /* 0x000fe200000001ff */
[----:B------:R-:W-:-:S04]  /*8e70*/  MOV R2, R4 ;  /* 0x0000000400027202 */ /* 0x000fc80000000f00 */
[----:B------:R-:W-:-:S04]  /*8e80*/  FMNMX R2, R3, R2, !PT ;  /* 0x0000000203027209 */ /* 0x000fc80007800000 */
[----:B------:R-:W-:-:S07]  /*8e90*/  MOV R6, R2 ;  /* 0x0000000200067202 */ /* 0x000fce0000000f00 */
[----:B------:R-:W-:Y:S05]  /*8ea0*/  WARPSYNC.COLLECTIVE R7, `(.L_x_11089) ;  /* 0x0000000007087348 */ /* 0x000fea0003c00000 */
[----:B------:R0:W1:Y:S02]  /*8eb0*/  SHFL.DOWN P0, R4, R6, R8, R11 ;  /* 0x0800000806047389 */ /* 0x000064000000000b */
[----:B01----:R-:W-:Y:S01]  /*8ec0*/  ENDCOLLECTIVE ;  /* 0x000000000000791b */ /* 0x003fe20003800000 */
.L_x_11089:
[----:B------:R-:W-:Y:S01]  /*8ed0*/  HFMA2.MMA R8, -RZ, RZ, 0, 5.9604644775390625e-08 ;  /* 0x00000001ff087435 */ /* 0x000fe200000001ff */
[----:B------:R-:W-:-:S04]  /*8ee0*/  MOV R9, R4 ;  /* 0x0000000400097202 */ /* 0x000fc80000000f00 */
[----:B------:R-:W-:-:S04]  /*8ef0*/  FMNMX R9, R2, R9, !PT ;  /* 0x0000000902097209 */ /* 0x000fc80007800000 */
[----:B------:R-:W-:-:S07]  /*8f00*/  MOV R6, R9 ;  /* 0x0000000900067202 */ /* 0x000fce0000000f00 */
[----:B------:R-:W-:Y:S05]  /*8f10*/  WARPSYNC.COLLECTIVE R7, `(.L_x_11090) ;  /* 0x0000000007087348 */ /* 0x000fea0003c00000 */
[----:B------:R0:W1:Y:S02]  /*8f20*/  SHFL.DOWN P0, R4, R6, R8, R11 ;  /* 0x0800000806047389 */ /* 0x000064000000000b */
[----:B01----:R-:W-:Y:S01]  /*8f30*/  ENDCOLLECTIVE ;  /* 0x000000000000791b */ /* 0x003fe20003800000 */
.L_x_11090:
[----:B------:R-:W-:Y:S05]  /*8f40*/  BRA `(.L_x_11091) ;  /* 0xffffffe800287947 */ /* 0x000fea000383ffff */
.L_x_11071:
[----:B------:R-:W-:Y:S01]  /*8f50*/  HFMA2.MMA R8, -RZ, RZ, 0, 1.1920928955078125e-07 ;  /* 0x00000002ff087435 */ /* 0x000fe200000001ff */
[----:B-1----:R-:W-:Y:S02]  /*8f60*/  MOV R6, R0 ;  /* 0x0000000000067202 */ /* 0x002fe40000000f00 */
[----:B------:R-:W-:Y:S02]  /*8f70*/  MOV R11, 0x1f ;  /* 0x0000001f000b7802 */ /* 0x000fe40000000f00 */
[----:B------:R-:W-:-:S07]  /*8f80*/  MOV R7, 0xffffffff ;  /* 0xffffffff00077802 */ /* 0x000fce0000000f00 */
[----:B0-----:R-:W-:Y:S05]  /*8f90*/  WARPSYNC.COLLECTIVE R7, `(.L_x_11092) ;  /* 0x0000000007087348 */ /* 0x001fea0003c00000 */
[----:B------:R1:W2:Y:S02]  /*8fa0*/  SHFL.DOWN P0, R4, R6, R8, R11 ;  /* 0x0800000806047389 */ /* 0x0002a4000000000b */
[----:B012---:R-:W-:Y:S01]  /*8fb0*/  ENDCOLLECTIVE ;  /* 0x000000000000791b */ /* 0x007fe20003800000 */
.L_x_11092:
[----:B------:R-:W-:Y:S01]  /*8fc0*/  HFMA2.MMA R8, -RZ, RZ, 0, 5.9604644775390625e-08 ;  /* 0x00000001ff087435 */ /* 0x000fe200000001ff */
[----:B------:R-:W-:-:S04]  /*8fd0*/  MOV R3, R4 ;  /* 0x0000000400037202 */ /* 0x000fc80000000f00 */
[----:B------:R-:W-:-:S04]  /*8fe0*/  FMNMX R3, R3, R0, !PT ;  /* 0x0000000003037209 */ /* 0x000fc80007800000 */
[----:B------:R-:W-:-:S07]  /*8ff0*/  MOV R6, R3 ;  /* 0x0000000300067202 */ /* 0x000fce0000000f00 */
[----:B------:R-:W-:Y:S05]  /*9000*/  WARPSYNC.COLLECTIVE R7, `(.L_x_11093) ;  /* 0x0000000007087348 */ /* 0x000fea0003c00000 */
[----:B------:R0:W1:Y:S02]  /*9010*/  SHFL.DOWN P0, R4, R6, R8, R11 ;  /* 0x0800000806047389 */ /* 0x000064000000000b */
[----:B01----:R-:W-:Y:S01]  /*9020*/  ENDCOLLECTIVE ;  /* 0x000000000000791b */ /* 0x003fe20003800000 */
.L_x_11093:
[----:B------:R-:W-:Y:S01]  /*9030*/  MOV R2, R4 ;  /* 0x0000000400027202 */ /* 0x000fe20000000f00 */
[----:B------:R-:W-:Y:S06]  /*9040*/  BRA `(.L_x_11094) ;  /* 0xffffffe800647947 */ /* 0x000fec000383ffff */
        .weak           $__internal_166_$__cuda_sm20_rcp_rn_f32_slowpath
        .type           $__internal_166_$__cuda_sm20_rcp_rn_f32_slowpath,@function
        .size           $__internal_166_$__cuda_sm20_rcp_rn_f32_slowpath,(.L_x_14502 - $__internal_166_$__cuda_sm20_rcp_rn_f32_slowpath)
$__internal_166_$__cuda_sm20_rcp_rn_f32_slowpath:
        /* <DEDUP_REMOVED lines=15> */
.L_x_11096:
        /* <DEDUP_REMOVED lines=35> */
[----:B0-----:R-:W-:Y:S06]  /*9370*/  BRA `(.L_x_11097) ;  /* 0x0000000000047947 */ /* 0x001fec0003800000 */
.L_x_11098:
[----:B------:R-:W0:Y:S02]  /*9380*/  MUFU.RCP R0, R0 ;  /* 0x0000000000007308 */ /* 0x000e240000001000 */
.L_x_11097:
[----:B------:R-:W-:Y:S05]  /*9390*/  BSYNC B1 ;  /* 0x0000000000017941 */ /* 0x000fea0003800000 */
.L_x_11095:
[----:B------:R-:W-:Y:S01]  /*93a0*/  HFMA2.MMA R243, -RZ, RZ, 0, 0 ;  /* 0x00000000fff37435 */ /* 0x000fe200000001ff */
[----:B------:R-:W-:-:S05]  /*93b0*/  MOV R242, R6 ;  /* 0x0000000600f27202 */ /* 0x000fca0000000f00 */
[----:B0----5:R-:W-:Y:S05]  /*93c0*/  RET.REL.NODEC R242 `(_ZN18transformer_engine13normalization19ln_fwd_tuned_kernelINS0_13Kernel_traitsIff13__nv_fp8_e4m3fjLj49152ELj4ELj1ELj4ELj16ENS0_18Kernel_traits_baseILj49152EffS3_fjLj128EEEEEEEvNS0_19ForwardKernelParamsE) ;  /* 0xffffff6cf20c7950 */ /* 0x021fea0003c3ffff */
.L_x_11099:
        /* <DEDUP_REMOVED lines=11> */
.L_x_14502:


//--------------------- .text._ZN18transformer_engine13normalization19ln_fwd_tuned_kernelINS0_13Kernel_traitsIff13__nv_fp8_e4m3fjLj40960ELj4ELj1ELj4ELj16ENS0_18Kernel_traits_baseILj40960EffS3_fjLj128EEEEEEEvNS0_19ForwardKernelParamsE --------------------------
	.section	.text._ZN18transformer_engine13normalization19ln_fwd_tuned_kernelINS0_13Kernel_traitsIff13__nv_fp8_e4m3fjLj40960ELj4ELj1ELj4ELj16ENS0_18Kernel_traits_baseILj40960EffS3_fjLj128EEEEEEEvNS0_19ForwardKernelParamsE,"ax",@progbits
	.align	128
        .global         _ZN18transformer_engine13normalization19ln_fwd_tuned_kernelINS0_13Kernel_traitsIff13__nv_fp8_e4m3fjLj40960ELj4ELj1ELj4ELj16ENS0_18Kernel_traits_baseILj40960EffS3_fjLj128EEEEEEEvNS0_19ForwardKernelParamsE
        .type           _ZN18transformer_engine13normalization19ln_fwd_tuned_kernelINS0_13Kernel_traitsIff13__nv_fp8_e4m3fjLj40960ELj4ELj1ELj4ELj16ENS0_18Kernel_traits_baseILj40960EffS3_fjLj128EEEEEEEvNS0_19ForwardKernelParamsE,@function
        .size           _ZN18transformer_engine13normalization19ln_fwd_tuned_kernelINS0_13Kernel_traitsIff13__nv_fp8_e4m3fjLj40960ELj4ELj1ELj4ELj16ENS0_18Kernel_traits_baseILj40960EffS3_fjLj128EEEEEEEvNS0_19ForwardKernelParamsE,(.L_x_14503 - _ZN18transformer_engine13normalization19ln_fwd_tuned_kernelINS0_13Kernel_traitsIff13__nv_fp8_e4m3fjLj40960ELj4ELj1ELj4ELj16ENS0_18Kernel_traits_baseILj40960EffS3_fjLj128EEEEEEEvNS0_19ForwardKernelParamsE)
        .other          _ZN18transformer_engine13normalization19ln_fwd_tuned_kernelINS0_13Kernel_traitsIff13__nv_fp8_e4m3fjLj40960ELj4ELj1ELj4ELj16ENS0_18Kernel_traits_baseILj40960EffS3_fjLj128EEEEEEEvNS0_19ForwardKernelParamsE,@"STO_CUDA_ENTRY STV_DEFAULT"
_ZN18transformer_engine13normalization19ln_fwd_tuned_kernelINS0_13Kernel_traitsIff13__nv_fp8_e4m3fjLj40960ELj4ELj1ELj4ELj16ENS0_18Kernel_traits_baseILj40960EffS3_fjLj128EEEEEEEvNS0_19ForwardKernelParamsE:
.text._ZN18transformer_engine13normalization19ln_fwd_tuned_kernelINS0_13Kernel_traitsIff13__nv_fp8_e4m3fjLj40960ELj4ELj1ELj4ELj16ENS0_18Kernel_traits_baseILj40960EffS3_fjLj128EEEEEEEvNS0_19ForwardKernelParamsE:
        /* <DEDUP_REMOVED lines=77> */
.L_x_11116:
        /* <DEDUP_REMOVED lines=38> */
[----:B------:R-:W-:Y:S01]  /*0730*/  IADD3 R252, R2, 0x1000, RZ ;  /* 0x0000100002fc7810 */ /* 0x000fe20007ffe0ff */
        /* <DEDUP_REMOVED lines=304> */
.L_x_11135:
        /* <DEDUP_REMOVED lines=35> */
[----:B--2--5:R-:W-:Y:S05]  /*1c70*/  CALL.REL.NOINC `($__internal_167_$__cuda_sm20_rcp_rn_f32_slowpath) ;  /* 0x0000005800807944 */ /* 0x024fea0003c00000 */
[----:B------:R-:W-:Y:S05]  /*1c80*/  BRA `(.L_x_11104) ;  /* 0x0000000000107947 */ /* 0x000fea0003800000 */
.L_x_11103:
[----:B-1----:R-:W0:Y:S02]  /*1c90*/  MUFU.RCP R0, R7 ;  /* 0x0000000700007308 */ /* 0x002e240000001000 */
[----:B0-----:R-:W-:-:S04]  /*1ca0*/  FFMA R6, R7, R0, -1 ;  /* 0xbf80000007067423 */ /* 0x001fc80000000000 */
[----:B------:R-:W-:-:S04]  /*1cb0*/  FADD.FTZ R6, -R6, -RZ ;  /* 0x800000ff06067221 */ /* 0x000fc80000010100 */
[----:B------:R-:W-:-:S07]  /*1cc0*/  FFMA R0, R0, R6, R0 ;  /* 0x0000000600007223 */ /* 0x000fce0000000000 */
.L_x_11104:
[----:B------:R-:W-:Y:S05]  /*1cd0*/  BSYNC B0 ;  /* 0x0000000000007941 */ /* 0x000fea0003800000 */
.L_x_11102:
        /* <DEDUP_REMOVED lines=20> */
[----:B-----5:R-:W-:Y:S05]  /*1e20*/  CALL.REL.NOINC `($__internal_167_$__cuda_sm20_rcp_rn_f32_slowpath) ;  /* 0x0000005800147944 */ /* 0x020fea0003c00000 */
[----:B------:R-:W-:Y:S05]  /*1e30*/  BRA `(.L_x_11107) ;  /* 0x0000000000107947 */ /* 0x000fea0003800000 */
.L_x_11106:
[----:B------:R-:W0:Y:S02]  /*1e40*/  MUFU.RCP R6, R0 ;  /* 0x0000000000067308 */ /* 0x000e240000001000 */
[----:B0-----:R-:W-:-:S04]  /*1e50*/  FFMA R0, R0, R6, -1 ;  /* 0xbf80000000007423 */ /* 0x001fc80000000006 */
[----:B------:R-:W-:-:S04]  /*1e60*/  FADD.FTZ R0, -R0, -RZ ;  /* 0x800000ff00007221 */ /* 0x000fc80000010100 */
[----:B------:R-:W-:-:S07]  /*1e70*/  FFMA R0, R6, R0, R6 ;  /* 0x0000000006007223 */ /* 0x000fce0000000006 */
.L_x_11107:
[----:B------:R-:W-:Y:S05]  /*1e80*/  BSYNC B0 ;  /* 0x0000000000007941 */ /* 0x000fea0003800000 */
.L_x_11105:
        /* <DEDUP_REMOVED lines=53> */
.L_x_11109:
[----:B------:R-:W2:Y:S04]  /*21e0*/  LDG.E.STRONG.GPU R238, desc[UR8][R236.64] ;  /* 0x00000008ecee7981 */ /* 0x000ea8000c1ef900 */
[----:B--2---:R-:W-:Y:S01]  /*21f0*/  CCTL.IVALL ;  /* 0x00000000ff00798f */ /* 0x004fe20002000000 */
[----:B------:R-:W-:Y:S05]  /*2200*/  YIELD ;  /* 0x0000000000007946 */ /* 0x000fea0003800000 */
[----:B------:R-:W-:-:S13]  /*2210*/  ISETP.NE.AND P0, PT, R238, R0, PT ;  /* 0x00000000ee00720c */ /* 0x000fda0003f05270 */
[----:B------:R-:W-:Y:S05]  /*2220*/  @P0 BRA `(.L_x_11109) ;  /* 0xfffffffc00ec0947 */ /* 0x000fea000383ffff */
.L_x_11108:
        /* <DEDUP_REMOVED lines=23> */
[----:B--2--5:R-:W-:Y:S05]  /*23a0*/  CALL.REL.NOINC `($__internal_167_$__cuda_sm20_rcp_rn_f32_slowpath) ;  /* 0x0000005000b47944 */ /* 0x024fea0003c00000 */
[----:B------:R-:W-:Y:S05]  /*23b0*/  BRA `(.L_x_11112) ;  /* 0x0000000000107947 */ /* 0x000fea0003800000 */
.L_x_11111:
[----:B-1----:R-:W0:Y:S02]  /*23c0*/  MUFU.RCP R0, R240 ;  /* 0x000000f000007308 */ /* 0x002e240000001000 */
[----:B0-----:R-:W-:-:S04]  /*23d0*/  FFMA R6, R240, R0, -1 ;  /* 0xbf800000f0067423 */ /* 0x001fc80000000000 */
[----:B------:R-:W-:-:S04]  /*23e0*/  FADD.FTZ R6, -R6, -RZ ;  /* 0x800000ff06067221 */ /* 0x000fc80000010100 */
[----:B------:R-:W-:-:S07]  /*23f0*/  FFMA R0, R0, R6, R0 ;  /* 0x0000000600007223 */ /* 0x000fce0000000000 */
.L_x_11112:
[----:B------:R-:W-:Y:S05]  /*2400*/  BSYNC B0 ;  /* 0x0000000000007941 */ /* 0x000fea0003800000 */
.L_x_11110:
        /* <DEDUP_REMOVED lines=20> */
[----:B-----5:R-:W-:Y:S05]  /*2550*/  CALL.REL.NOINC `($__internal_167_$__cuda_sm20_rcp_rn_f32_slowpath) ;  /* 0x0000005000487944 */ /* 0x020fea0003c00000 */
[----:B------:R-:W-:Y:S05]  /*2560*/  BRA `(.L_x_11115) ;  /* 0x0000000000107947 */ /* 0x000fea0003800000 */
.L_x_11114:
[----:B------:R-:W0:Y:S02]  /*2570*/  MUFU.RCP R6, R0 ;  /* 0x0000000000067308 */ /* 0x000e240000001000 */
[----:B0-----:R-:W-:-:S04]  /*2580*/  FFMA R0, R0, R6, -1 ;  /* 0xbf80000000007423 */ /* 0x001fc80000000006 */
[----:B------:R-:W-:-:S04]  /*2590*/  FADD.FTZ R0, -R0, -RZ ;  /* 0x800000ff00007221 */ /* 0x000fc80000010100 */
[----:B------:R-:W-:-:S07]  /*25a0*/  FFMA R0, R6, R0, R6 ;  /* 0x0000000006007223 */ /* 0x000fce0000000006 */
.L_x_11115:
[----:B------:R-:W-:Y:S05]  /*25b0*/  BSYNC B0 ;  /* 0x0000000000007941 */ /* 0x000fea0003800000 */
.L_x_11113:
[----:B------:R-:W-:Y:S01]  /*25c0*/  FADD R6, R237, -R238 ;  /* 0x800000eeed067221 */ /* 0x000fe20000000000 */
[----:B------:R-:W-:Y:S01]  /*25d0*/  FADD R236, R239, R241 ;  /* 0x000000f1efec7221 */ /* 0x000fe20000000000 */
[----:B------:R-:W-:Y:S01]  /*25e0*/  ULDC.U8 UR10, c[0x0][0x250] ;  /* 0x00009400000a7ab9 */ /* 0x000fe20000000000 */
[----:B------:R-:W2:Y:S01]  /*25f0*/  LDL R241, [R1+0x34] ;  /* 0x0000340001f17983 */ /* 0x000ea20000100800 */
[----:B------:R-:W-:-:S03]  /*2600*/  FMUL R6, R6, R6 ;  /* 0x0000000606067220 */ /* 0x000fc60000400000 */
[----:B------:R-:W3:Y:S01]  /*2610*/  LDL R243, [R1+0x3c] ;  /* 0x00003c0001f37983 */ /* 0x000ee20000100800 */
[----:B------:R-:W-:-:S03]  /*2620*/  FMUL R6, R240, R6 ;  /* 0x00000006f0067220 */ /* 0x000fc60000400000 */
[----:B------:R-:W4:Y:S01]  /*2630*/  LDL R239, [R1+0x30] ;  /* 0x0000300001ef7983 */ /* 0x000f220000100800 */
[C---:B------:R-:W-:Y:S01]  /*2640*/  FMUL R6, R7.reuse, R6 ;  /* 0x0000000607067220 */ /* 0x040fe20000400000 */
[----:B------:R-:W-:Y:S02]  /*2650*/  FMUL R7, R7, R238 ;  /* 0x000000ee07077220 */ /* 0x000fe40000400000 */
[----:B------:R-:W2:Y:S02]  /*2660*/  LDL R238, [R1+0x4c] ;  /* 0x00004c0001ee7983 */ /* 0x000ea40000100800 */
[----:B------:R-:W-:Y:S01]  /*2670*/  FFMA R7, R240, R237, R7 ;  /* 0x000000edf0077223 */ /* 0x000fe20000000007 */
[-C--:B------:R-:W-:Y:S01]  /*2680*/  FFMA R236, R6, R0.reuse, R236 ;  /* 0x0000000006ec7223 */ /* 0x080fe200000000ec */
[----:B------:R-:W3:Y:S02]  /*2690*/  LDL R240, [R1+0x44] ;  /* 0x0000440001f07983 */ /* 0x000ee40000100800 */
[----:B------:R-:W-:-:S02]  /*26a0*/  FMUL R0, R7, R0 ;  /* 0x0000000007007220 */ /* 0x000fc40000400000 */
[----:B------:R-:W0:Y:S01]  /*26b0*/  @!P3 LDC.64 R6, c[0x0][0x228] ;  /* 0x00008a00ff06bb82 */ /* 0x000e220000000a00 */
[----:B------:R-:W4:Y:S04]  /*26c0*/  LDL R237, [R1+0x48] ;  /* 0x0000480001ed7983 */ /* 0x000f280000100800 */
[----:B------:R-:W1:Y:S04]  /*26d0*/  SHFL.IDX PT, R0, R0, RZ, 0x1f ;  /* 0x00001fff00007589 */ /* 0x000e6800000e0000 */
[----:B------:R-:W4:Y:S04]  /*26e0*/  LDL R244, [R1+0x38] ;  /* 0x0000380001f47983 */ /* 0x000f280000100800 */
[----:B------:R-:W4:Y:S01]  /*26f0*/  LDL R242, [R1+0x20] ;  /* 0x0000200001f27983 */ /* 0x000f220000100800 */
[----:B-1----:R-:W-:Y:S01]  /*2700*/  R2UR UR12, R0 ;  /* 0x00000000000c72ca */ /* 0x002fe200000e0000 */
[----:B0-----:R-:W-:-:S12]  /*2710*/  @!P3 IMAD.WIDE R6, R4, 0x4, R6 ;  /* 0x000000040406b825 */ /* 0x001fd800078e0206 */
[----:B------:R-:W-:-:S05]  /*2720*/  MOV R0, UR12 ;  /* 0x0000000c00007c02 */ /* 0x000fca0008000f00 */
[----:B------:R0:W-:Y:S04]  /*2730*/  @!P3 STG.E desc[UR8][R6.64], R0 ;  /* 0x000000000600b986 */ /* 0x0001e8000c101908 */
[----:B0-----:R-:W2:Y:S01]  /*2740*/  LDL R7, [R1+0x40] ;  /* 0x0000400001077983 */ /* 0x001ea20000100800 */
[----:B------:R-:W0:Y:S03]  /*2750*/  LDC R6, c[0x0][0x268] ;  /* 0x00009a00ff067b82 */ /* 0x000e260000000800 */
[----:B------:R1:W0:Y:S01]  /*2760*/  SHFL.IDX PT, R0, R236, RZ, 0x1f ;  /* 0x00001fffec007589 */ /* 0x00022200000e0000 */
[----:B------:R-:W-:Y:S01]  /*2770*/  ISETP.NE.AND P2, PT, RZ, UR10, PT ;  /* 0x0000000aff007c0c */ /* 0x000fe2000bf45270 */
[----:B------:R-:W-:Y:S01]  /*2780*/  FADD R157, R157, -UR12 ;  /* 0x8000000c9d9d7e21 */ /* 0x000fe20008000000 */
[----:B------:R-:W-:Y:S01]  /*2790*/  FADD R159, R159, -UR12 ;  /* 0x8000000c9f9f7e21 */ /* 0x000fe20008000000 */
[----:B------:R-:W-:Y:S01]  /*27a0*/  FADD R158, R158, -UR12 ;  /* 0x8000000c9e9e7e21 */ /* 0x000fe20008000000 */
[----:B------:R-:W-:Y:S01]  /*27b0*/  FADD R161, R161, -UR12 ;  /* 0x8000000ca1a17e21 */ /* 0x000fe20008000000 */
[----:B------:R-:W-:Y:S01]  /*27c0*/  FADD R163, R163, -UR12 ;  /* 0x8000000ca3a37e21 */ /* 0x000fe20008000000 */
[----:B------:R-:W-:Y:S01]  /*27d0*/  FADD R165, R165, -UR12 ;  /* 0x8000000ca5a57e21 */ /* 0x000fe20008000000 */
[----:B-1----:R-:W4:Y:S01]  /*27e0*/  LDL R236, [R1+0x2c] ;  /* 0x00002c0001ec7983 */ /* 0x002f220000100800 */
        /* <DEDUP_REMOVED lines=15> */
[----:B0-----:R-:W-:Y:S01]  /*28e0*/  FFMA R0, R0, 2.4414062863797880709e-05, R6 ;  /* 0x37cccccd00007823 */ /* 0x001fe20000000006 */
[----:B------:R-:W-:Y:S01]  /*28f0*/  FADD R182, R182, -UR12 ;  /* 0x8000000cb6b67e21 */ /* 0x000fe20008000000 */
[----:B------:R-:W-:Y:S01]  /*2900*/  FADD R187, R187, -UR12 ;  /* 0x8000000cbbbb7e21 */ /* 0x000fe20008000000 */
[----:B------:R-:W-:Y:S01]  /*2910*/  FADD R186, R186, -UR12 ;  /* 0x8000000cbaba7e21 */ /* 0x000fe20008000000 */
[----:B------:R-:W-:Y:S01]  /*2920*/  FADD R189, R189, -UR12 ;  /* 0x8000000cbdbd7e21 */ /* 0x000fe20008000000 */
[----:B------:R-:W-:Y:S01]  /*2930*/  FSETP.GEU.AND P0, PT, |R0|, 1.175494350822287508e-38, PT ;  /* 0x008000000000780b */ /* 0x000fe20003f0e200 */
        /* <DEDUP_REMOVED lines=22> */
[----:B------:R-:W-:Y:S01]  /*2aa0*/  ULDC.64 UR10, c[0x0][0x288] ;  /* 0x0000a200000a7ab9 */ /* 0x000fe20000000a00 */
[----:B0-----:R-:W-:-:S13]  /*2ab0*/  R2UR UR4, R0 ;  /* 0x00000000000472ca */ /* 0x001fda00000e0000 */
[----:B------:R-:W-:-:S05]  /*2ac0*/  MOV R0, UR4 ;  /* 0x0000000400007c02 */ /* 0x000fca0008000f00 */
[----:B------:R-:W-:-:S05]  /*2ad0*/  @!P0 FMUL R0, R0, 4096 ;  /* 0x4580000000008820 */ /* 0x000fca0000400000 */
[----:B------:R-:W-:Y:S01]  /*2ae0*/  @!P0 R2UR UR4, R0 ;  /* 0x00000000000482ca */ /* 0x000fe200000e0000 */
[----:B-----5:R-:W-:Y:S01]  /*2af0*/  FADD R0, R8, 1 ;  /* 0x3f80000008007421 */ /* 0x020fe20000000000 */
[----:B------:R-:W-:-:S04]  /*2b00*/  FADD R6, R156, -UR12 ;  /* 0x8000000c9c067e21 */ /* 0x000fc80008000000 */
[----:B------:R-:W-:-:S07]  /*2b10*/  FSEL R0, R8, R0, !P2 ;  /* 0x0000000008007208 */ /* 0x000fce0005000000 */
[----:B------:R-:W-:Y:S01]  /*2b20*/  FMUL R6, R6, UR4 ;  /* 0x0000000406067c20 */ /* 0x000fe20008400000 */
[----:B------:R-:W-:Y:S01]  /*2b30*/  FMUL R157, R157, UR4 ;  /* 0x000000049d9d7c20 */ /* 0x000fe20008400000 */
[----:B------:R-:W-:Y:S01]  /*2b40*/  FMUL R159, R159, UR4 ;  /* 0x000000049f9f7c20 */ /* 0x000fe20008400000 */
[----:B------:R-:W-:Y:S01]  /*2b50*/  FMUL R158, R158, UR4 ;  /* 0x000000049e9e7c20 */ /* 0x000fe20008400000 */
[----:B--2---:R-:W-:Y:S01]  /*2b60*/  FFMA R0, R6, R0, R7 ;  /* 0x0000000006007223 */ /* 0x004fe20000000007 */
[----:B------:R-:W-:-:S05]  /*2b70*/  FADD R7, R9, 1 ;  /* 0x3f80000009077421 */ /* 0x000fca0000000000 */
[----:B------:R-:W-:-:S05]  /*2b80*/  FSEL R7, R9, R7, !P2 ;  /* 0x0000000709077208 */ /* 0x000fca0005000000 */
[----:B---3--:R-:W-:Y:S01]  /*2b90*/  FFMA R7, R157, R7, R240 ;  /* 0x000000079d077223 */ /* 0x008fe200000000f0 */
[----:B------:R-:W-:-:S05]  /*2ba0*/  FADD R157, R11, 1 ;  /* 0x3f8000000b9d7421 */ /* 0x000fca0000000000 */
[----:B------:R-:W-:-:S05]  /*2bb0*/  FSEL R157, R11, R157, !P2 ;  /* 0x0000009d0b9d7208 */ /* 0x000fca0005000000 */
[----:B------:R-:W-:Y:S02]  /*2bc0*/  FFMA R157, R159, R157, R238 ;  /* 0x0000009d9f9d7223 */ /* 0x000fe400000000ee */
[----:B------:R-:W2:Y:S01]  /*2bd0*/  LDL R238, [R1+0x24] ;  /* 0x0000240001ee7983 */ /* 0x000ea20000100800 */
[----:B------:R-:W-:-:S05]  /*2be0*/  FADD R6, R10, 1 ;  /* 0x3f8000000a067421 */ /* 0x000fca0000000000 */
[----:B------:R-:W-:-:S05]  /*2bf0*/  FSEL R6, R10, R6, !P2 ;  /* 0x000000060a067208 */ /* 0x000fca0005000000 */
[----:B----4-:R-:W-:Y:S02]  /*2c00*/  FFMA R6, R158, R6, R237 ;  /* 0x000000069e067223 */ /* 0x010fe400000000ed */
[----:B------:R-:W3:Y:S01]  /*2c10*/  LDL R237, [R1+0x28] ;  /* 0x0000280001ed7983 */ /* 0x000ee20000100800 */
[----:B------:R-:W-:Y:S01]  /*2c20*/  FADD R159, R13, 1 ;  /* 0x3f8000000d9f7421 */ /* 0x000fe20000000000 */
[----:B------:R-:W-:-:S04]  /*2c30*/  FMUL R161, R161, UR4 ;  /* 0x00000004a1a17c20 */ /* 0x000fc80008400000 */
[----:B------:R-:W-:-:S05]  /*2c40*/  FSEL R159, R13, R159, !P2 ;  /* 0x0000009f0d9f7208 */ /* 0x000fca0005000000 */
[----:B------:R-:W-:Y:S01]  /*2c50*/  FFMA R159, R161, R159, R241 ;  /* 0x0000009fa19f7223 */ /* 0x000fe200000000f1 */
[----:B------:R-:W-:Y:S01]  /*2c60*/  FADD R161, R15, 1 ;  /* 0x3f8000000fa17421 */ /* 0x000fe20000000000 */
[----:B------:R-:W-:-:S04]  /*2c70*/  FMUL R163, R163, UR4 ;  /* 0x00000004a3a37c20 */ /* 0x000fc80008400000 */
[----:B------:R-:W-:Y:S01]  /*2c80*/  FSEL R161, R15, R161, !P2 ;  /* 0x000000a10fa17208 */ /* 0x000fe20005000000 */
[----:B------:R-:W-:-:S04]  /*2c90*/  FADD R156, R12, 1 ;  /* 0x3f8000000c9c7421 */ /* 0x000fc80000000000 */
[----:B------:R-:W-:Y:S01]  /*2ca0*/  FFMA R161, R163, R161, R243 ;  /* 0x000000a1a3a17223 */ /* 0x000fe200000000f3 */
[----:B------:R-:W-:Y:S01]  /*2cb0*/  FADD R163, R17, 1 ;  /* 0x3f80000011a37421 */ /* 0x000fe20000000000 */
[----:B------:R-:W-:Y:S01]  /*2cc0*/  FADD R158, R160, -UR12 ;  /* 0x8000000ca09e7e21 */ /* 0x000fe20008000000 */
[----:B------:R-:W-:Y:S01]  /*2cd0*/  FSEL R156, R12, R156, !P2 ;  /* 0x0000009c0c9c7208 */ /* 0x000fe20005000000 */
[----:B------:R-:W-:Y:S02]  /*2ce0*/  FMUL R165, R165, UR4 ;  /* 0x00000004a5a57c20 */ /* 0x000fe40008400000 */
[----:B------:R-:W-:Y:S01]  /*2cf0*/  FSEL R163, R17, R163, !P2 ;  /* 0x000000a311a37208 */ /* 0x000fe20005000000 */
[----:B------:R-:W-:-:S04]  /*2d00*/  FMUL R158, R158, UR4 ;  /* 0x000000049e9e7c20 */ /* 0x000fc80008400000 */
[----:B------:R-:W-:Y:S01]  /*2d10*/  FFMA R156, R158, R156, R239 ;  /* 0x0000009c9e9c7223 */ /* 0x000fe200000000ef */
[----:B------:R-:W-:Y:S01]  /*2d20*/  FADD R158, R14, 1 ;  /* 0x3f8000000e9e7421 */ /* 0x000fe20000000000 */
[----:B------:R-:W-:Y:S01]  /*2d30*/  FMUL R167, R167, UR4 ;  /* 0x00000004a7a77c20 */ /* 0x000fe20008400000 */
[----:B------:R-:W-:-:S03]  /*2d40*/  FMUL R162, R162, UR4 ;  /* 0x00000004a2a27c20 */ /* 0x000fc60008400000 */
[----:B------:R-:W-:Y:S01]  /*2d50*/  FSEL R158, R14, R158, !P2 ;  /* 0x0000009e0e9e7208 */ /* 0x000fe20005000000 */
[----:B------:R-:W-:-:S04]  /*2d60*/  FADD R160, R16, 1 ;  /* 0x3f80000010a07421 */ /* 0x000fc80000000000 */
[----:B------:R-:W-:Y:S01]  /*2d70*/  FFMA R158, R162, R158, R244 ;  /* 0x0000009ea29e7223 */ /* 0x000fe200000000f4 */
[----:B------:R-:W-:Y:S01]  /*2d80*/  FADD R162, R164, -UR12 ;  /* 0x8000000ca4a27e21 */ /* 0x000fe20008000000 */
[----:B------:R-:W-:Y:S01]  /*2d90*/  FSEL R160, R16, R160, !P2 ;  /* 0x000000a010a07208 */ /* 0x000fe20005000000 */
[----:B------:R-:W-:Y:S02]  /*2da0*/  FMUL R169, R169, UR4 ;  /* 0x00000004a9a97c20 */ /* 0x000fe40008400000 */
[----:B------:R-:W-:-:S04]  /*2db0*/  FMUL R162, R162, UR4 ;  /* 0x00000004a2a27c20 */ /* 0x000fc80008400000 */
[----:B------:R-:W-:Y:S01]  /*2dc0*/  FFMA R160, R162, R160, R242 ;  /* 0x000000a0a2a07223 */ /* 0x000fe200000000f2 */
[----:B------:R-:W-:Y:S01]  /*2dd0*/  FADD R162, R18, 1 ;  /* 0x3f80000012a27421 */ /* 0x000fe20000000000 */
[----:B------:R-:W-:Y:S01]  /*2de0*/  FMUL R166, R166, UR4 ;  /* 0x00000004a6a67c20 */ /* 0x000fe20008400000 */
[----:B------:R-:W-:-:S03]  /*2df0*/  FMUL R171, R171, UR4 ;  /* 0x00000004abab7c20 */ /* 0x000fc60008400000 */
[----:B------:R-:W-:Y:S01]  /*2e00*/  FSEL R162, R18, R162, !P2 ;  /* 0x000000a212a27208 */ /* 0x000fe20005000000 */
[----:B------:R-:W-:Y:S01]  /*2e10*/  FADD R164, R20, 1 ;  /* 0x3f80000014a47421 */ /* 0x000fe20000000000 */
[----:B------:R-:W-:-:S04]  /*2e20*/  FMUL R173, R173, UR4 ;  /* 0x00000004adad7c20 */ /* 0x000fc80008400000 */
        /* <DEDUP_REMOVED lines=23> */
[----:B--2---:R-:W-:Y:S01]  /*2fa0*/  FFMA R163, R165, R163, R238 ;  /* 0x000000a3a5a37223 */ /* 0x004fe200000000ee */
[----:B------:R-:W-:Y:S01]  /*2fb0*/  FADD R165, R19, 1 ;  /* 0x3f80000013a57421 */ /* 0x000fe20000000000 */
[----:B------:R-:W-:Y:S01]  /*2fc0*/  FMUL R203, R203, UR4 ;  /* 0x00000004cbcb7c20 */ /* 0x000fe20008400000 */
[----:B------:R-:W-:Y:S01]  /*2fd0*/  FMUL R202, R202, UR4 ;  /* 0x00000004caca7c20 */ /* 0x000fe20008400000 */
        /* <DEDUP_REMOVED lines=8> */
[----:B------:R-:W-:Y:S01]  /*3060*/  FADD R167, R21, 1 ;  /* 0x3f80000015a77421 */ /* 0x000fe20000000000 */
[----:B---3--:R-:W-:Y:S01]  /*3070*/  FFMA R162, R166, R162, R237 ;  /* 0x000000a2a6a27223 */ /* 0x008fe200000000ed */
[----:B------:R-:W-:Y:S01]  /*3080*/  FMUL R213, R213, UR4 ;  /* 0x00000004d5d57c20 */ /* 0x000fe20008400000 */
[----:B------:R-:W-:Y:S01]  /*3090*/  FMUL R214, R214, UR4 ;  /* 0x00000004d6d67c20 */ /* 0x000fe20008400000 */
[----:B------:R-:W-:Y:S01]  /*30a0*/  FMUL R215, R215, UR4 ;  /* 0x00000004d7d77c20 */ /* 0x000fe20008400000 */
[----:B------:R-:W-:Y:S01]  /*30b0*/  FSEL R167, R21, R167, !P2 ;  /* 0x000000a715a77208 */ /* 0x000fe20005000000 */
[----:B------:R-:W-:Y:S01]  /*30c0*/  FADD R217, R217, -UR12 ;  /* 0x8000000cd9d97e21 */ /* 0x000fe20008000000 */
[----:B------:R-:W-:Y:S01]  /*30d0*/  ISETP.NE.U32.AND P0, PT, RZ, UR10, PT ;  /* 0x0000000aff007c0c */ /* 0x000fe2000bf05070 */
[----:B------:R-:W-:Y:S01]  /*30e0*/  FADD R166, R168, -UR12 ;  /* 0x8000000ca8a67e21 */ /* 0x000fe20008000000 */
[----:B------:R-:W-:Y:S01]  /*30f0*/  FADD R218, R218, -UR12 ;  /* 0x8000000cdada7e21 */ /* 0x000fe20008000000 */
[----:B------:R-:W-:Y:S01]  /*3100*/  FFMA R167, R169, R167, R89 ;  /* 0x000000a7a9a77223 */ /* 0x000fe20000000059 */
[----:B------:R-:W-:Y:S01]  /*3110*/  FADD R169, R23, 1 ;  /* 0x3f80000017a97421 */ /* 0x000fe20000000000 */
[----:B------:R-:W-:Y:S01]  /*3120*/  FMUL R217, R217, UR4 ;  /* 0x00000004d9d97c20 */ /* 0x000fe20008400000 */
[----:B------:R-:W-:Y:S01]  /*3130*/  FADD R219, R219, -UR12 ;  /* 0x8000000cdbdb7e21 */ /* 0x000fe20008000000 */
[----:B------:R-:W-:Y:S01]  /*3140*/  ULDC.U8 UR10, c[0x0][0x294] ;  /* 0x0000a500000a7ab9 */ /* 0x000fe20000000000 */
[----:B------:R-:W-:Y:S01]  /*3150*/  FADD R221, R221, -UR12 ;  /* 0x8000000cdddd7e21 */ /* 0x000fe20008000000 */
[----:B------:R-:W-:Y:S01]  /*3160*/  FSEL R169, R23, R169, !P2 ;  /* 0x000000a917a97208 */ /* 0x000fe20005000000 */
[----:B------:R-:W-:Y:S01]  /*3170*/  FMUL R166, R166, UR4 ;  /* 0x00000004a6a67c20 */ /* 0x000fe20008400000 */
[----:B------:R-:W-:Y:S01]  /*3180*/  FADD R222, R222, -UR12 ;  /* 0x8000000cdede7e21 */ /* 0x000fe20008000000 */
[----:B------:R-:W-:Y:S01]  /*3190*/  FADD R223, R223, -UR12 ;  /* 0x8000000cdfdf7e21 */ /* 0x000fe20008000000 */
[----:B------:R-:W0:Y:S01]  /*31a0*/  S2R R242, SR_TID.X ;  /* 0x0000000000f27919 */ /* 0x000e220000002100 */
[----:B------:R-:W-:Y:S01]  /*31b0*/  FFMA R169, R171, R169, R91 ;  /* 0x000000a9aba97223 */ /* 0x000fe2000000005b */
[----:B------:R-:W-:Y:S01]  /*31c0*/  FADD R171, R25, 1 ;  /* 0x3f80000019ab7421 */ /* 0x000fe20000000000 */
[----:B------:R-:W-:Y:S01]  /*31d0*/  FFMA R164, R166, R164, R88 ;  /* 0x000000a4a6a47223 */ /* 0x000fe20000000058 */
        /* <DEDUP_REMOVED lines=8> */
[----:B------:R-:W-:Y:S01]  /*3260*/  FFMA R171, R173, R171, R93 ;  /* 0x000000abadab7223 */ /* 0x000fe2000000005d */
[----:B------:R-:W-:Y:S01]  /*3270*/  FADD R173, R27, 1 ;  /* 0x3f8000001bad7421 */ /* 0x000fe20000000000 */
[----:B------:R-:W-:Y:S01]  /*3280*/  FADD R168, R24, 1 ;  /* 0x3f80000018a87421 */ /* 0x000fe20000000000 */
[----:B------:R-:W-:Y:S01]  /*3290*/  FFMA R166, R170, R166, R90 ;  /* 0x000000a6aaa67223 */ /* 0x000fe2000000005a */
[----:B------:R-:W-:Y:S01]  /*32a0*/  FADD R231, R231, -UR12 ;  /* 0x8000000ce7e77e21 */ /* 0x000fe20008000000 */
[----:B------:R-:W-:Y:S01]  /*32b0*/  FADD R235, R235, -UR12 ;  /* 0x8000000cebeb7e21 */ /* 0x000fe20008000000 */
[----:B------:R-:W-:Y:S01]  /*32c0*/  FSEL R173, R27, R173, !P2 ;  /* 0x000000ad1bad7208 */ /* 0x000fe20005000000 */
[----:B------:R-:W-:Y:S01]  /*32d0*/  FADD R170, R172, -UR12 ;  /* 0x8000000cacaa7e21 */ /* 0x000fe20008000000 */
[----:B------:R-:W-:Y:S01]  /*32e0*/  FSEL R168, R24, R168, !P2 ;  /* 0x000000a818a87208 */ /* 0x000fe20005000000 */
[----:B------:R-:W2:Y:S02]  /*32f0*/  LDL.LU R238, [R1+0x18] ;  /* 0x0000180001ee7983 */ /* 0x000ea40000300800 */
[----:B------:R-:W-:Y:S01]  /*3300*/  FFMA R173, R175, R173, R95 ;  /* 0x000000adafad7223 */ /* 0x000fe2000000005f */
[C---:B------:R-:W-:Y:S01]  /*3310*/  FADD R175, R29.reuse, 1 ;  /* 0x3f8000001daf7421 */ /* 0x040fe20000000000 */
[----:B------:R-:W-:Y:S01]  /*3320*/  FMUL R170, R170, UR4 ;  /* 0x00000004aaaa7c20 */ /* 0x000fe20008400000 */
[----:B------:R-:W-:Y:S01]  /*3330*/  FADD R172, R28, 1 ;  /* 0x3f8000001cac7421 */ /* 0x000fe20000000000 */
[----:B------:R-:W-:Y:S01]  /*3340*/  ISETP.NE.AND.EX P0, PT, RZ, UR11, PT, P0 ;  /* 0x0000000bff007c0c */ /* 0x000fe2000bf05300 */
[----:B------:R-:W-:Y:S01]  /*3350*/  FMUL R218, R218, UR4 ;  /* 0x00000004dada7c20 */ /* 0x000fe20008400000 */
[----:B------:R-:W-:Y:S01]  /*3360*/  FFMA R168, R170, R168, R92 ;  /* 0x000000a8aaa87223 */ /* 0x000fe2000000005c */
[----:B------:R-:W-:Y:S01]  /*3370*/  FSEL R175, R29, R175, !P2 ;  /* 0x000000af1daf7208 */ /* 0x000fe20005000000 */
[C---:B------:R-:W-:Y:S01]  /*3380*/  FADD R170, R26.reuse, 1 ;  /* 0x3f8000001aaa7421 */ /* 0x040fe20000000000 */
[----:B------:R-:W-:Y:S01]  /*3390*/  FMUL R219, R219, UR4 ;  /* 0x00000004dbdb7c20 */ /* 0x000fe20008400000 */
[----:B------:R-:W-:Y:S01]  /*33a0*/  ISETP.NE.AND P1, PT, RZ, UR10, PT ;  /* 0x0000000aff007c0c */ /* 0x000fe2000bf25270 */
[----:B------:R-:W-:Y:S01]  /*33b0*/  FMUL R221, R221, UR4 ;  /* 0x00000004dddd7c20 */ /* 0x000fe20008400000 */
[----:B------:R-:W-:Y:S01]  /*33c0*/  FFMA R175, R177, R175, R97 ;  /* 0x000000afb1af7223 */ /* 0x000fe20000000061 */
[----:B------:R-:W-:Y:S01]  /*33d0*/  FSEL R170, R26, R170, !P2 ;  /* 0x000000aa1aaa7208 */ /* 0x000fe20005000000 */
[----:B------:R-:W-:Y:S01]  /*33e0*/  FADD R177, R31, 1 ;  /* 0x3f8000001fb17421 */ /* 0x000fe20000000000 */
[----:B------:R-:W-:Y:S01]  /*33f0*/  FMUL R222, R222, UR4 ;  /* 0x00000004dede7c20 */ /* 0x000fe20008400000 */
[----:B------:R-:W-:Y:S01]  /*3400*/  FMUL R223, R223, UR4 ;  /* 0x00000004dfdf7c20 */ /* 0x000fe20008400000 */
[----:B------:R-:W-:Y:S01]  /*3410*/  FMUL R225, R225, UR4 ;  /* 0x00000004e1e17c20 */ /* 0x000fe20008400000 */
[----:B------:R-:W-:Y:S01]  /*3420*/  FFMA R170, R174, R170, R94 ;  /* 0x000000aaaeaa7223 */ /* 0x000fe2000000005e */
[----:B------:R-:W-:Y:S01]  /*3430*/  FSEL R177, R31, R177, !P2 ;  /* 0x000000b11fb17208 */ /* 0x000fe20005000000 */
[----:B------:R-:W-:Y:S01]  /*3440*/  FADD R174, R176, -UR12 ;  /* 0x8000000cb0ae7e21 */ /* 0x000fe20008000000 */
[----:B------:R-:W-:Y:S01]  /*3450*/  FSEL R172, R28, R172, !P2 ;  /* 0x000000ac1cac7208 */ /* 0x000fe20005000000 */
[----:B------:R-:W-:Y:S01]  /*3460*/  FMUL R226, R226, UR4 ;  /* 0x00000004e2e27c20 */ /* 0x000fe20008400000 */
[----:B------:R-:W-:Y:S01]  /*3470*/  FMUL R227, R227, UR4 ;  /* 0x00000004e3e37c20 */ /* 0x000fe20008400000 */
[----:B------:R-:W-:Y:S01]  /*3480*/  FMUL R174, R174, UR4 ;  /* 0x00000004aeae7c20 */ /* 0x000fe20008400000 */
[----:B------:R-:W-:Y:S01]  /*3490*/  FFMA R177, R179, R177, R99 ;  /* 0x000000b1b3b17223 */ /* 0x000fe20000000063 */
[----:B------:R-:W-:Y:S01]  /*34a0*/  FADD R179, R33, 1 ;  /* 0x3f80000021b37421 */ /* 0x000fe20000000000 */
[----:B0-----:R-:W-:Y:S01]  /*34b0*/  LOP3.LUT R236, R242, 0x1f, RZ, 0xc0, !PT ;  /* 0x0000001ff2ec7812 */ /* 0x001fe200078ec0ff */
[----:B------:R-:W-:Y:S01]  /*34c0*/  FFMA R172, R174, R172, R96 ;  /* 0x000000acaeac7223 */ /* 0x000fe20000000060 */
[----:B------:R-:W-:Y:S01]  /*34d0*/  FADD R174, R30, 1 ;  /* 0x3f8000001eae7421 */ /* 0x000fe20000000000 */
[----:B------:R-:W-:Y:S01]  /*34e0*/  FMUL R229, R229, UR4 ;  /* 0x00000004e5e57c20 */ /* 0x000fe20008400000 */
[----:B------:R-:W-:Y:S01]  /*34f0*/  FSEL R179, R33, R179, !P2 ;  /* 0x000000b321b37208 */ /* 0x000fe20005000000 */
[----:B------:R-:W-:Y:S01]  /*3500*/  FMUL R230, R230, UR4 ;  /* 0x00000004e6e67c20 */ /* 0x000fe20008400000 */
[----:B------:R-:W-:Y:S01]  /*3510*/  FMUL R231, R231, UR4 ;  /* 0x00000004e7e77c20 */ /* 0x000fe20008400000 */
[----:B------:R-:W-:Y:S01]  /*3520*/  FSEL R174, R30, R174, !P2 ;  /* 0x000000ae1eae7208 */ /* 0x000fe20005000000 */
[----:B------:R-:W-:Y:S01]  /*3530*/  FMUL R235, R235, UR4 ;  /* 0x00000004ebeb7c20 */ /* 0x000fe20008400000 */
[----:B------:R-:W-:Y:S01]  /*3540*/  FFMA R179, R181, R179, R101 ;  /* 0x000000b3b5b37223 */ /* 0x000fe20000000065 */
[C---:B------:R-:W-:Y:S01]  /*3550*/  FADD R181, R35.reuse, 1 ;  /* 0x3f80000023b57421 */ /* 0x040fe20000000000 */
[----:B------:R-:W-:Y:S01]  /*3560*/  FADD R176, R32, 1 ;  /* 0x3f80000020b07421 */ /* 0x000fe20000000000 */
[----:B------:R-:W-:Y:S01]  /*3570*/  FFMA R174, R178, R174, R98 ;  /* 0x000000aeb2ae7223 */ /* 0x000fe20000000062 */
[----:B------:R-:W-:Y:S01]  /*3580*/  FADD R178, R180, -UR12 ;  /* 0x8000000cb4b27e21 */ /* 0x000fe20008000000 */
[----:B------:R-:W3:Y:S01]  /*3590*/  LDL.LU R237, [R1+0x14] ;  /* 0x0000140001ed7983 */ /* 0x000ee20000300800 */
[----:B------:R-:W-:-:S02]  /*35a0*/  FSEL R181, R35, R181, !P2 ;  /* 0x000000b523b57208 */ /* 0x000fc40005000000 */
[----:B------:R-:W-:Y:S01]  /*35b0*/  FSEL R176, R32, R176, !P2 ;  /* 0x000000b020b07208 */ /* 0x000fe20005000000 */
[----:B------:R-:W-:Y:S02]  /*35c0*/  FMUL R178, R178, UR4 ;  /* 0x00000004b2b27c20 */ /* 0x000fe40008400000 */
[----:B------:R-:W-:Y:S01]  /*35d0*/  FFMA R181, R183, R181, R103 ;  /* 0x000000b5b7b57223 */ /* 0x000fe20000000067 */
[----:B------:R-:W-:Y:S01]  /*35e0*/  FADD R183, R37, 1 ;  /* 0x3f80000025b77421 */ /* 0x000fe20000000000 */
[----:B------:R-:W-:Y:S01]  /*35f0*/  FFMA R176, R178, R176, R100 ;  /* 0x000000b0b2b07223 */ /* 0x000fe20000000064 */
[----:B------:R-:W-:-:S03]  /*3600*/  FADD R178, R34, 1 ;  /* 0x3f80000022b27421 */ /* 0x000fc60000000000 */
[----:B------:R-:W-:Y:S02]  /*3610*/  FSEL R183, R37, R183, !P2 ;  /* 0x000000b725b77208 */ /* 0x000fe40005000000 */
[----:B------:R-:W-:Y:S01]  /*3620*/  FSEL R178, R34, R178, !P2 ;  /* 0x000000b222b27208 */ /* 0x000fe20005000000 */
[----:B------:R-:W-:Y:S02]  /*3630*/  FADD R180, R36, 1 ;  /* 0x3f80000024b47421 */ /* 0x000fe40000000000 */
[----:B------:R-:W-:Y:S01]  /*3640*/  FFMA R183, R185, R183, R105 ;  /* 0x000000b7b9b77223 */ /* 0x000fe20000000069 */
[C---:B------:R-:W-:Y:S01]  /*3650*/  FADD R185, R39.reuse, 1 ;  /* 0x3f80000027b97421 */ /* 0x040fe20000000000 */
        /* <DEDUP_REMOVED lines=13> */
[----:B------:R-:W-:Y:S01]  /*3730*/  FADD R186, R188, -UR12 ;  /* 0x8000000cbcba7e21 */ /* 0x000fe20008000000 */
        /* <DEDUP_REMOVED lines=9> */
[----:B------:R-:W-:Y:S01]  /*37d0*/  FSEL R186, R42, R186, !P2 ;  /* 0x000000ba2aba7208 */ /* 0x000fe20005000000 */
[----:B------:R-:W-:-:S03]  /*37e0*/  FADD R188, R44, 1 ;  /* 0x3f8000002cbc7421 */ /* 0x000fc60000000000 */
[----:B------:R-:W-:Y:S01]  /*37f0*/  FSEL R191, R45, R191, !P2 ;  /* 0x000000bf2dbf7208 */ /* 0x000fe20005000000 */
[----:B------:R-:W-:Y:S01]  /*3800*/  FFMA R186, R190, R186, R110 ;  /* 0x000000babeba7223 */ /* 0x000fe2000000006e */
[----:B------:R-:W-:Y:S01]  /*3810*/  FADD R190, R192, -UR12 ;  /* 0x8000000cc0be7e21 */ /* 0x000fe20008000000 */
[----:B------:R-:W-:Y:S02]  /*3820*/  FSEL R188, R44, R188, !P2 ;  /* 0x000000bc2cbc7208 */ /* 0x000fe40005000000 */
[----:B------:R-:W-:Y:S01]  /*3830*/  FFMA R191, R193, R191, R113 ;  /* 0x000000bfc1bf7223 */ /* 0x000fe20000000071 */
[----:B------:R-:W-:Y:S01]  /*3840*/  FADD R193, R47, 1 ;  /* 0x3f8000002fc17421 */ /* 0x000fe20000000000 */
[----:B------:R-:W-:-:S04]  /*3850*/  FMUL R190, R190, UR4 ;  /* 0x00000004bebe7c20 */ /* 0x000fc80008400000 */
        /* <DEDUP_REMOVED lines=12> */
[----:B------:R-:W-:Y:S01]  /*3920*/  FMUL R194, R194, UR4 ;  /* 0x00000004c2c27c20 */ /* 0x000fe20008400000 */
[----:B------:R-:W-:-:S03]  /*3930*/  FADD R197, R51, 1 ;  /* 0x3f80000033c57421 */ /* 0x000fc60000000000 */
[----:B------:R-:W-:Y:S01]  /*3940*/  FFMA R192, R194, R192, R116 ;  /* 0x000000c0c2c07223 */ /* 0x000fe20000000074 */
[----:B------:R-:W-:Y:S01]  /*3950*/  FADD R194, R50, 1 ;  /* 0x3f80000032c27421 */ /* 0x000fe20000000000 */
[----:B------:R-:W-:-:S04]  /*3960*/  FSEL R197, R51, R197, !P2 ;  /* 0x000000c533c57208 */ /* 0x000fc80005000000 */
[----:B------:R-:W-:Y:S01]  /*3970*/  FSEL R194, R50, R194, !P2 ;  /* 0x000000c232c27208 */ /* 0x000fe20005000000 */
[----:B------:R-:W-:Y:S01]  /*3980*/  FFMA R197, R199, R197, R119 ;  /* 0x000000c5c7c57223 */ /* 0x000fe20000000077 */
[C---:B------:R-:W-:Y:S01]  /*3990*/  FADD R199, R53.reuse, 1 ;  /* 0x3f80000035c77421 */ /* 0x040fe20000000000 */
[----:B------:R-:W-:Y:S02]  /*39a0*/  FADD R196, R52, 1 ;  /* 0x3f80000034c47421 */ /* 0x000fe40000000000 */
[----:B------:R-:W-:Y:S01]  /*39b0*/  FFMA R194, R198, R194, R118 ;  /* 0x000000c2c6c27223 */ /* 0x000fe20000000076 */
[----:B------:R-:W-:Y:S01]  /*39c0*/  FADD R198, R200, -UR12 ;  /* 0x8000000cc8c67e21 */ /* 0x000fe20008000000 */
[----:B------:R-:W-:Y:S02]  /*39d0*/  FSEL R199, R53, R199, !P2 ;  /* 0x000000c735c77208 */ /* 0x000fe40005000000 */
[----:B------:R-:W-:Y:S01]  /*39e0*/  FSEL R196, R52, R196, !P2 ;  /* 0x000000c434c47208 */ /* 0x000fe20005000000 */
[----:B------:R-:W-:-:S02]  /*39f0*/  FMUL R198, R198, UR4 ;  /* 0x00000004c6c67c20 */ /* 0x000fc40008400000 */
        /* <DEDUP_REMOVED lines=55> */
[----:B------:R-:W-:Y:S01]  /*3d70*/  FFMA R212, R214, R212, R136 ;  /* 0x000000d4d6d47223 */ /* 0x000fe20000000088 */
[----:B------:R-:W-:Y:S01]  /*3d80*/  FSEL R215, R69, R215, !P2 ;  /* 0x000000d745d77208 */ /* 0x000fe20005000000 */
[----:B------:R-:W-:-:S04]  /*3d90*/  FADD R214, R70, 1 ;  /* 0x3f80000046d67421 */ /* 0x000fc80000000000 */
[----:B------:R-:W-:Y:S01]  /*3da0*/  FFMA R215, R217, R215, R137 ;  /* 0x000000d7d9d77223 */ /* 0x000fe20000000089 */
[----:B------:R-:W-:Y:S01]  /*3db0*/  FSEL R214, R70, R214, !P2 ;  /* 0x000000d646d67208 */ /* 0x000fe20005000000 */
[----:B------:R-:W-:Y:S01]  /*3dc0*/  FADD R217, R71, 1 ;  /* 0x3f80000047d97421 */ /* 0x000fe20000000000 */
[----:B------:R-:W-:Y:S01]  /*3dd0*/  FADD R216, R72, 1 ;  /* 0x3f80000048d87421 */ /* 0x000fe20000000000 */
[----:B------:R-:W-:Y:S02]  /*3de0*/  @P0 FMNMX R5, R5, |R0|, !PT ;  /* 0x4000000005050209 */ /* 0x000fe40007800000 */
[----:B------:R-:W-:Y:S01]  /*3df0*/  FFMA R214, R218, R214, R138 ;  /* 0x000000d6dad67223 */ /* 0x000fe2000000008a */
[----:B------:R-:W-:Y:S01]  /*3e00*/  FSEL R217, R71, R217, !P2 ;  /* 0x000000d947d97208 */ /* 0x000fe20005000000 */
[----:B------:R-:W-:Y:S01]  /*3e10*/  FADD R218, R220, -UR12 ;  /* 0x8000000cdcda7e21 */ /* 0x000fe20008000000 */
[----:B------:R-:W-:Y:S02]  /*3e20*/  FSEL R216, R72, R216, !P2 ;  /* 0x000000d848d87208 */ /* 0x000fe40005000000 */
[----:B------:R-:W-:Y:S01]  /*3e30*/  @P0 FMNMX R5, R5, |R7|, !PT ;  /* 0x4000000705050209 */ /* 0x000fe20007800000 */
[----:B------:R-:W-:Y:S01]  /*3e40*/  FMUL R218, R218, UR4 ;  /* 0x00000004dada7c20 */ /* 0x000fe20008400000 */
[----:B------:R-:W-:Y:S01]  /*3e50*/  FFMA R217, R219, R217, R139 ;  /* 0x000000d9dbd97223 */ /* 0x000fe2000000008b */
[----:B------:R-:W-:Y:S01]  /*3e60*/  FADD R219, R73, 1 ;  /* 0x3f80000049db7421 */ /* 0x000fe20000000000 */
[----:B------:R-:W-:Y:S01]  /*3e70*/  @P0 FMNMX R5, R5, |R6|, !PT ;  /* 0x4000000605050209 */ /* 0x000fe20007800000 */
[----:B------:R-:W-:Y:S01]  /*3e80*/  FFMA R216, R218, R216, R140 ;  /* 0x000000d8dad87223 */ /* 0x000fe2000000008c */
[----:B------:R-:W-:-:S02]  /*3e90*/  FADD R218, R74, 1 ;  /* 0x3f8000004ada7421 */ /* 0x000fc40000000000 */
[----:B------:R-:W-:Y:S02]  /*3ea0*/  FSEL R219, R73, R219, !P2 ;  /* 0x000000db49db7208 */ /* 0x000fe40005000000 */
[----:B------:R-:W-:Y:S02]  /*3eb0*/  @P0 FMNMX R5, R5, |R157|, !PT ;  /* 0x4000009d05050209 */ /* 0x000fe40007800000 */
[----:B------:R-:W-:Y:S01]  /*3ec0*/  FSEL R218, R74, R218, !P2 ;  /* 0x000000da4ada7208 */ /* 0x000fe20005000000 */
[----:B------:R-:W-:Y:S01]  /*3ed0*/  FFMA R219, R221, R219, R141 ;  /* 0x000000dbdddb7223 */ /* 0x000fe2000000008d */
[----:B------:R-:W-:Y:S01]  /*3ee0*/  FADD R221, R75, 1 ;  /* 0x3f8000004bdd7421 */ /* 0x000fe20000000000 */
[----:B------:R-:W-:Y:S01]  /*3ef0*/  @P0 FMNMX R5, R5, |R156|, !PT ;  /* 0x4000009c05050209 */ /* 0x000fe20007800000 */
[----:B------:R-:W-:Y:S01]  /*3f00*/  FADD R220, R76, 1 ;  /* 0x3f8000004cdc7421 */ /* 0x000fe20000000000 */
[----:B------:R-:W-:Y:S01]  /*3f10*/  FFMA R218, R222, R218, R142 ;  /* 0x000000dadeda7223 */ /* 0x000fe2000000008e */
[----:B------:R-:W-:Y:S01]  /*3f20*/  FADD R222, R224, -UR12 ;  /* 0x8000000ce0de7e21 */ /* 0x000fe20008000000 */
[----:B------:R-:W-:Y:S01]  /*3f30*/  @P1 FMUL R0, R0, UR5 ;  /* 0x0000000500001c20 */ /* 0x000fe20008400000 */
[----:B------:R-:W-:Y:S01]  /*3f40*/  @P1 FMUL R7, R7, UR5 ;  /* 0x0000000507071c20 */ /* 0x000fe20008400000 */
[----:B------:R-:W-:-:S02]  /*3f50*/  FSEL R221, R75, R221, !P2 ;  /* 0x000000dd4bdd7208 */ /* 0x000fc40005000000 */
[----:B------:R-:W-:Y:S01]  /*3f60*/  @P0 FMNMX R5, R5, |R159|, !PT ;  /* 0x4000009f05050209 */ /* 0x000fe20007800000 */
[----:B------:R-:W-:Y:S01]  /*3f70*/  FMUL R222, R222, UR4 ;  /* 0x00000004dede7c20 */ /* 0x000fe20008400000 */
[----:B------:R-:W-:Y:S01]  /*3f80*/  FSEL R220, R76, R220, !P2 ;  /* 0x000000dc4cdc7208 */ /* 0x000fe20005000000 */
[----:B------:R-:W-:Y:S01]  /*3f90*/  @P1 FMUL R6, R6, UR5 ;  /* 0x0000000506061c20 */ /* 0x000fe20008400000 */
[----:B------:R-:W-:Y:S01]  /*3fa0*/  F2FP.SATFINITE.E4M3.F32.PACK_AB_MERGE_C R0, RZ, R0, RZ ;  /* 0x00000000ff00723e */ /* 0x000fe200048070ff */
[----:B------:R-:W-:Y:S01]  /*3fb0*/  FFMA R221, R223, R221, R143 ;  /* 0x000000dddfdd7223 */ /* 0x000fe2000000008f */
[----:B------:R-:W-:Y:S02]  /*3fc0*/  F2FP.SATFINITE.E4M3.F32.PACK_AB_MERGE_C R7, RZ, R7, RZ ;  /* 0x00000007ff07723e */ /* 0x000fe400048070ff */
[----:B------:R-:W-:Y:S01]  /*3fd0*/  @P0 FMNMX R5, R5, |R158|, !PT ;  /* 0x4000009e05050209 */ /* 0x000fe20007800000 */
[----:B------:R-:W-:Y:S01]  /*3fe0*/  FADD R223, R77, 1 ;  /* 0x3f8000004ddf7421 */ /* 0x000fe20000000000 */
[----:B------:R-:W-:Y:S01]  /*3ff0*/  FFMA R220, R222, R220, R144 ;  /* 0x000000dcdedc7223 */ /* 0x000fe20000000090 */
[----:B------:R-:W-:Y:S01]  /*4000*/  FADD R222, R78, 1 ;  /* 0x3f8000004ede7421 */ /* 0x000fe20000000000 */
[----:B------:R-:W-:-:S02]  /*4010*/  LOP3.LUT R0, R0, 0xff, RZ, 0xc0, !PT ;  /* 0x000000ff00007812 */ /* 0x000fc400078ec0ff */
[----:B------:R-:W-:Y:S02]  /*4020*/  LOP3.LUT R7, R7, 0xffff, RZ, 0xc0, !PT ;  /* 0x0000ffff07077812 */ /* 0x000fe400078ec0ff */
[----:B------:R-:W-:Y:S02]  /*4030*/  F2FP.SATFINITE.E4M3.F32.PACK_AB_MERGE_C R6, RZ, R6, RZ ;  /* 0x00000006ff06723e */ /* 0x000fe400048070ff */
[----:B------:R-:W-:Y:S01]  /*4040*/  @P0 FMNMX R5, R5, |R161|, !PT ;  /* 0x400000a105050209 */ /* 0x000fe20007800000 */
[----:B------:R-:W-:Y:S01]  /*4050*/  @P1 FMUL R157, R157, UR5 ;  /* 0x000000059d9d1c20 */ /* 0x000fe20008400000 */
[----:B------:R-:W-:Y:S02]  /*4060*/  FSEL R223, R77, R223, !P2 ;  /* 0x000000df4ddf7208 */ /* 0x000fe40005000000 */
[----:B------:R-:W-:Y:S02]  /*4070*/  PRMT R0, R7, 0x7604, R0 ;  /* 0x0000760407007816 */ /* 0x000fe40000000000 */
[----:B------:R-:W-:-:S02]  /*4080*/  LOP3.LUT R6, R6, 0xff, RZ, 0xc0, !PT ;  /* 0x000000ff06067812 */ /* 0x000fc400078ec0ff */
[----:B------:R-:W-:Y:S02]  /*4090*/  @P0 FMNMX R5, R5, |R160|, !PT ;  /* 0x400000a005050209 */ /* 0x000fe40007800000 */
[----:B------:R-:W-:Y:S01]  /*40a0*/  FSEL R222, R78, R222, !P2 ;  /* 0x000000de4ede7208 */ /* 0x000fe20005000000 */
[----:B------:R-:W-:Y:S01]  /*40b0*/  FFMA R223, R225, R223, R145 ;  /* 0x000000dfe1df7223 */ /* 0x000fe20000000091 */
[----:B------:R-:W-:Y:S01]  /*40c0*/  PRMT R0, R0, 0x5410, R6 ;  /* 0x0000541000007816 */ /* 0x000fe20000000006 */
[----:B------:R-:W-:Y:S01]  /*40d0*/  FADD R225, R79, 1 ;  /* 0x3f8000004fe17421 */ /* 0x000fe20000000000 */
[----:B------:R-:W-:Y:S01]  /*40e0*/  @P0 FMNMX R5, R5, |R163|, !PT ;  /* 0x400000a305050209 */ /* 0x000fe20007800000 */
[----:B------:R-:W-:Y:S01]  /*40f0*/  FADD R224, R80, 1 ;  /* 0x3f80000050e07421 */ /* 0x000fe20000000000 */
[----:B------:R-:W-:Y:S01]  /*4100*/  F2FP.SATFINITE.E4M3.F32.PACK_AB_MERGE_C R6, RZ, R157, RZ ;  /* 0x0000009dff06723e */ /* 0x000fe200048070ff */
[----:B------:R-:W-:Y:S01]  /*4110*/  @P1 FMUL R156, R156, UR5 ;  /* 0x000000059c9c1c20 */ /* 0x000fe20008400000 */
[----:B------:R-:W-:Y:S01]  /*4120*/  @P1 FMUL R159, R159, UR5 ;  /* 0x000000059f9f1c20 */ /* 0x000fe20008400000 */
[----:B------:R-:W-:Y:S01]  /*4130*/  FFMA R222, R226, R222, R146 ;  /* 0x000000dee2de7223 */ /* 0x000fe20000000092 */
[----:B------:R-:W-:Y:S01]  /*4140*/  FADD R226, R228, -UR12 ;  /* 0x8000000ce4e27e21 */ /* 0x000fe20008000000 */
[----:B------:R-:W-:-:S02]  /*4150*/  @P0 FMNMX R5, R5, |R162|, !PT ;  /* 0x400000a205050209 */ /* 0x000fc40007800000 */
[----:B------:R-:W-:Y:S01]  /*4160*/  LOP3.LUT R6, R6, 0xffff, RZ, 0xc0, !PT ;  /* 0x0000ffff06067812 */ /* 0x000fe200078ec0ff */
[----:B------:R-:W-:Y:S01]  /*4170*/  FMUL R226, R226, UR4 ;  /* 0x00000004e2e27c20 */ /* 0x000fe20008400000 */
[----:B------:R-:W-:Y:S02]  /*4180*/  FSEL R225, R79, R225, !P2 ;  /* 0x000000e14fe17208 */ /* 0x000fe40005000000 */
[----:B------:R-:W-:Y:S02]  /*4190*/  FSEL R224, R80, R224, !P2 ;  /* 0x000000e050e07208 */ /* 0x000fe40005000000 */
[----:B------:R-:W-:Y:S02]  /*41a0*/  F2FP.SATFINITE.E4M3.F32.PACK_AB_MERGE_C R156, RZ, R156, RZ ;  /* 0x0000009cff9c723e */ /* 0x000fe400048070ff */
[----:B------:R-:W-:Y:S01]  /*41b0*/  F2FP.SATFINITE.E4M3.F32.PACK_AB_MERGE_C R159, RZ, R159, RZ ;  /* 0x0000009fff9f723e */ /* 0x000fe200048070ff */
[----:B------:R-:W-:Y:S01]  /*41c0*/  USHF.L.U32 UR10, UR7, 0x7, URZ ;  /* 0x00000007070a7899 */ /* 0x000fe2000800063f */
[----:B------:R-:W-:-:S02]  /*41d0*/  @P0 FMNMX R5, R5, |R165|, !PT ;  /* 0x400000a505050209 */ /* 0x000fc40007800000 */
[----:B------:R-:W-:Y:S01]  /*41e0*/  SHF.L.U32 R6, R6, 0x18, RZ ;  /* 0x0000001806067819 */ /* 0x000fe200000006ff */
[----:B------:R-:W-:Y:S01]  /*41f0*/  FFMA R225, R227, R225, R147 ;  /* 0x000000e1e3e17223 */ /* 0x000fe20000000093 */
[----:B------:R-:W-:Y:S01]  /*4200*/  LOP3.LUT R156, R156, 0xff, RZ, 0xc0, !PT ;  /* 0x000000ff9c9c7812 */ /* 0x000fe200078ec0ff */
[----:B------:R-:W-:Y:S01]  /*4210*/  FFMA R224, R226, R224, R148 ;  /* 0x000000e0e2e07223 */ /* 0x000fe20000000094 */
[----:B------:R-:W-:Y:S01]  /*4220*/  LOP3.LUT R159, R159, 0xffff, RZ, 0xc0, !PT ;  /* 0x0000ffff9f9f7812 */ /* 0x000fe200078ec0ff */
[----:B------:R-:W-:Y:S01]  /*4230*/  @P1 FMUL R158, R158, UR5 ;  /* 0x000000059e9e1c20 */ /* 0x000fe20008400000 */
[----:B------:R-:W-:Y:S01]  /*4240*/  @P1 FMUL R161, R161, UR5 ;  /* 0x00000005a1a11c20 */ /* 0x000fe20008400000 */
[----:B------:R-:W-:Y:S01]  /*4250*/  FADD R227, R81, 1 ;  /* 0x3f80000051e37421 */ /* 0x000fe20000000000 */
[----:B------:R-:W-:Y:S01]  /*4260*/  FADD R226, R82, 1 ;  /* 0x3f80000052e27421 */ /* 0x000fe20000000000 */
[----:B------:R-:W-:Y:S02]  /*4270*/  @P0 FMNMX R5, R5, |R164|, !PT ;  /* 0x400000a405050209 */ /* 0x000fe40007800000 */
[----:B------:R-:W-:-:S02]  /*4280*/  LOP3.LUT R0, R0, R6, RZ, 0xfc, !PT ;  /* 0x0000000600007212 */ /* 0x000fc400078efcff */
[----:B------:R-:W-:Y:S02]  /*4290*/  PRMT R6, R159, 0x7604, R156 ;  /* 0x000076049f067816 */ /* 0x000fe4000000009c */
[----:B------:R-:W-:Y:S02]  /*42a0*/  MOV R159, UR10 ;  /* 0x0000000a009f7c02 */ /* 0x000fe40008000f00 */
[----:B------:R-:W-:Y:S02]  /*42b0*/  F2FP.SATFINITE.E4M3.F32.PACK_AB_MERGE_C R158, RZ, R158, RZ ;  /* 0x0000009eff9e723e */ /* 0x000fe400048070ff */
[----:B------:R-:W-:Y:S02]  /*42c0*/  F2FP.SATFINITE.E4M3.F32.PACK_AB_MERGE_C R156, RZ, R161, RZ ;  /* 0x000000a1ff9c723e */ /* 0x000fe400048070ff */
[----:B------:R-:W-:Y:S02]  /*42d0*/  @P0 FMNMX R5, R5, |R167|, !PT ;  /* 0x400000a705050209 */ /* 0x000fe40007800000 */
[----:B------:R-:W-:-:S02]  /*42e0*/  FSEL R227, R81, R227, !P2 ;  /* 0x000000e351e37208 */ /* 0x000fc40005000000 */
[----:B------:R-:W-:Y:S02]  /*42f0*/  FSEL R226, R82, R226, !P2 ;  /* 0x000000e252e27208 */ /* 0x000fe40005000000 */
[----:B------:R-:W-:Y:S01]  /*4300*/  LOP3.LUT R159, R159, 0x180, R236, 0xe2, !PT ;  /* 0x000001809f9f7812 */ /* 0x000fe200078ee2ec */
[----:B------:R-:W-:Y:S01]  /*4310*/  FADD R228, R84, 1 ;  /* 0x3f80000054e47421 */ /* 0x000fe20000000000 */
[----:B------:R-:W-:Y:S01]  /*4320*/  LOP3.LUT R158, R158, 0xff, RZ, 0xc0, !PT ;  /* 0x000000ff9e9e7812 */ /* 0x000fe200078ec0ff */
[----:B------:R-:W0:Y:S01]  /*4330*/  S2R R236, SR_TID.X ;  /* 0x0000000000ec7919 */ /* 0x000e220000002100 */
[----:B------:R-:W-:Y:S02]  /*4340*/  LOP3.LUT R156, R156, 0xffff, RZ, 0xc0, !PT ;  /* 0x0000ffff9c9c7812 */ /* 0x000fe400078ec0ff */
[----:B------:R-:W-:Y:S01]  /*4350*/  @P0 FMNMX R5, R5, |R166|, !PT ;  /* 0x400000a605050209 */ /* 0x000fe20007800000 */
[----:B------:R-:W-:Y:S01]  /*4360*/  FFMA R227, R229, R227, R149 ;  /* 0x000000e3e5e37223 */ /* 0x000fe20000000095 */
[----:B------:R-:W-:Y:S01]  /*4370*/  FFMA R226, R230, R226, R150 ;  /* 0x000000e2e6e27223 */ /* 0x000fe20000000096 */
[----:B------:R-:W-:Y:S01]  /*4380*/  FADD R229, R83, 1 ;  /* 0x3f80000053e57421 */ /* 0x000fe20000000000 */
[----:B------:R-:W-:Y:S01]  /*4390*/  FADD R230, R232, -UR12 ;  /* 0x8000000ce8e67e21 */ /* 0x000fe20008000000 */
[----:B------:R-:W-:Y:S01]  /*43a0*/  PRMT R6, R6, 0x5410, R158 ;  /* 0x0000541006067816 */ /* 0x000fe2000000009e */
[----:B------:R-:W-:Y:S01]  /*43b0*/  @P1 FMUL R160, R160, UR5 ;  /* 0x00000005a0a01c20 */ /* 0x000fe20008400000 */
[----:B------:R-:W-:Y:S01]  /*43c0*/  SHF.L.U32 R156, R156, 0x18, RZ ;  /* 0x000000189c9c7819 */ /* 0x000fe200000006ff */
[----:B------:R-:W-:Y:S01]  /*43d0*/  @P1 FMUL R163, R163, UR5 ;  /* 0x00000005a3a31c20 */ /* 0x000fe20008400000 */
[----:B------:R-:W-:Y:S01]  /*43e0*/  @P0 FMNMX R5, R5, |R169|, !PT ;  /* 0x400000a905050209 */ /* 0x000fe20007800000 */
[----:B------:R-:W-:Y:S01]  /*43f0*/  FMUL R230, R230, UR4 ;  /* 0x00000004e6e67c20 */ /* 0x000fe20008400000 */
[----:B------:R-:W-:-:S02]  /*4400*/  FSEL R228, R84, R228, !P2 ;  /* 0x000000e454e47208 */ /* 0x000fc40005000000 */
[----:B------:R-:W-:Y:S02]  /*4410*/  FSEL R229, R83, R229, !P2 ;  /* 0x000000e553e57208 */ /* 0x000fe40005000000 */
[----:B------:R-:W-:Y:S02]  /*4420*/  LOP3.LUT R6, R6, R156, RZ, 0xfc, !PT ;  /* 0x0000009c06067212 */ /* 0x000fe400078efcff */
[----:B------:R-:W-:Y:S02]  /*4430*/  @P0 FMNMX R5, R5, |R168|, !PT ;  /* 0x400000a805050209 */ /* 0x000fe40007800000 */
[----:B------:R-:W-:Y:S02]  /*4440*/  F2FP.SATFINITE.E4M3.F32.PACK_AB_MERGE_C R156, RZ, R160, RZ ;  /* 0x000000a0ff9c723e */ /* 0x000fe400048070ff */
[----:B------:R-:W-:Y:S01]  /*4450*/  F2FP.SATFINITE.E4M3.F32.PACK_AB_MERGE_C R157, RZ, R163, RZ ;  /* 0x000000a3ff9d723e */ /* 0x000fe200048070ff */
[----:B------:R-:W-:Y:S01]  /*4460*/  FFMA R230, R230, R228, R152 ;  /* 0x000000e4e6e67223 */ /* 0x000fe20000000098 */
[----:B------:R-:W-:Y:S01]  /*4470*/  FADD R228, R85, 1 ;  /* 0x3f80000055e47421 */ /* 0x000fe20000000000 */
[----:B------:R-:W-:Y:S01]  /*4480*/  @P0 FMNMX R5, R5, |R171|, !PT ;  /* 0x400000ab05050209 */ /* 0x000fe20007800000 */
[----:B------:R-:W-:Y:S01]  /*4490*/  FFMA R229, R231, R229, R151 ;  /* 0x000000e5e7e57223 */ /* 0x000fe20000000097 */
[----:B------:R-:W-:Y:S01]  /*44a0*/  LOP3.LUT R156, R156, 0xff, RZ, 0xc0, !PT ;  /* 0x000000ff9c9c7812 */ /* 0x000fe200078ec0ff */
[----:B------:R-:W-:Y:S01]  /*44b0*/  @P1 FMUL R168, R168, UR5 ;  /* 0x00000005a8a81c20 */ /* 0x000fe20008400000 */
[----:B------:R-:W-:Y:S01]  /*44c0*/  LOP3.LUT R157, R157, 0xffff, RZ, 0xc0, !PT ;  /* 0x0000ffff9d9d7812 */ /* 0x000fe200078ec0ff */
[----:B------:R-:W-:Y:S01]  /*44d0*/  @P1 FMUL R171, R171, UR5 ;  /* 0x00000005abab1c20 */ /* 0x000fe20008400000 */
[----:B------:R-:W-:Y:S01]  /*44e0*/  FADD R231, R233, -UR12 ;  /* 0x8000000ce9e77e21 */ /* 0x000fe20008000000 */
[----:B------:R-:W-:-:S02]  /*44f0*/  FSEL R228, R85, R228, !P2 ;  /* 0x000000e455e47208 */ /* 0x000fc40005000000 */
[----:B------:R-:W-:Y:S01]  /*4500*/  PRMT R156, R157, 0x7604, R156 ;  /* 0x000076049d9c7816 */ /* 0x000fe2000000009c */
[----:B------:R-:W-:Y:S01]  /*4510*/  FMUL R231, R231, UR4 ;  /* 0x00000004e7e77c20 */ /* 0x000fe20008400000 */
[----:B------:R-:W-:Y:S01]  /*4520*/  @P0 FMNMX R5, R5, |R170|, !PT ;  /* 0x400000aa05050209 */ /* 0x000fe20007800000 */
[----:B------:R-:W-:Y:S01]  /*4530*/  @P1 FMUL R170, R170, UR5 ;  /* 0x00000005aaaa1c20 */ /* 0x000fe20008400000 */
[----:B------:R-:W-:Y:S02]  /*4540*/  F2FP.SATFINITE.E4M3.F32.PACK_AB_MERGE_C R157, RZ, R168, RZ ;  /* 0x000000a8ff9d723e */ /* 0x000fe400048070ff */
[----:B------:R-:W-:Y:S01]  /*4550*/  F2FP.SATFINITE.E4M3.F32.PACK_AB_MERGE_C R171, RZ, R171, RZ ;  /* 0x000000abffab723e */ /* 0x000fe200048070ff */
[----:B------:R-:W-:Y:S01]  /*4560*/  FFMA R228, R231, R228, R153 ;  /* 0x000000e4e7e47223 */ /* 0x000fe20000000099 */
[----:B------:R-:W-:Y:S01]  /*4570*/  LOP3.LUT R157, R157, 0xff, RZ, 0xc0, !PT ;  /* 0x000000ff9d9d7812 */ /* 0x000fe200078ec0ff */
[----:B------:R-:W-:Y:S01]  /*4580*/  FADD R231, R87, 1 ;  /* 0x3f80000057e77421 */ /* 0x000fe20000000000 */
[----:B------:R-:W-:-:S02]  /*4590*/  LOP3.LUT R158, R171, 0xffff, RZ, 0xc0, !PT ;  /* 0x0000ffffab9e7812 */ /* 0x000fc400078ec0ff */
[----:B------:R-:W-:Y:S01]  /*45a0*/  F2FP.SATFINITE.E4M3.F32.PACK_AB_MERGE_C R170, RZ, R170, RZ ;  /* 0x000000aaffaa723e */ /* 0x000fe200048070ff */
[----:B------:R-:W-:Y:S01]  /*45b0*/  FADD R232, R86, 1 ;  /* 0x3f80000056e87421 */ /* 0x000fe20000000000 */
[----:B------:R-:W-:Y:S01]  /*45c0*/  PRMT R157, R158, 0x7604, R157 ;  /* 0x000076049e9d7816 */ /* 0x000fe2000000009d */
[----:B------:R-:W-:Y:S01]  /*45d0*/  FADD R7, R234, -UR12 ;  /* 0x8000000cea077e21 */ /* 0x000fe20008000000 */
[----:B------:R-:W-:Y:S02]  /*45e0*/  LOP3.LUT R158, R170, 0xff, RZ, 0xc0, !PT ;  /* 0x000000ffaa9e7812 */ /* 0x000fe400078ec0ff */
[----:B------:R-:W-:Y:S01]  /*45f0*/  FSEL R231, R87, R231, !P2 ;  /* 0x000000e757e77208 */ /* 0x000fe20005000000 */
[----:B------:R-:W-:Y:S01]  /*4600*/  FMUL R7, R7, UR4 ;  /* 0x0000000407077c20 */ /* 0x000fe20008400000 */
[----:B------:R-:W-:Y:S02]  /*4610*/  FSEL R232, R86, R232, !P2 ;  /* 0x000000e856e87208 */ /* 0x000fe40005000000 */
[----:B------:R-:W-:Y:S01]  /*4620*/  PRMT R158, R157, 0x5410, R158 ;  /* 0x000054109d9e7816 */ /* 0x000fe2000000009e */
[----:B------:R-:W-:Y:S01]  /*4630*/  FFMA R231, R235, R231, R155 ;  /* 0x000000e7ebe77223 */ /* 0x000fe2000000009b */
[----:B0-----:R-:W-:-:S02]  /*4640*/  LOP3.LUT R157, R159, 0x60, R236, 0xf8, !PT ;  /* 0x000000609f9d7812 */ /* 0x001fc400078ef8ec */
[----:B------:R-:W4:Y:S01]  /*4650*/  LDL.LU R236, [R1+0x10] ;  /* 0x0000100001ec7983 */ /* 0x000f220000300800 */
[----:B------:R-:W-:-:S03]  /*4660*/  FFMA R7, R7, R232, R154 ;  /* 0x000000e807077223 */ /* 0x000fc6000000009a */
[----:B------:R-:W4:Y:S04]  /*4670*/  LDL.LU R235, [R1+0xc] ;  /* 0x00000c0001eb7983 */ /* 0x000f280000300800 */
[----:B------:R-:W4:Y:S04]  /*4680*/  LDL.LU R234, [R1+0x8] ;  /* 0x0000080001ea7983 */ /* 0x000f280000300800 */
        /* <DEDUP_REMOVED lines=34> */
[----:B------:R-:W-:Y:S01]  /*48b0*/  F2FP.SATFINITE.E4M3.F32.PACK_AB_MERGE_C R162, RZ, R162, RZ ;  /* 0x000000a2ffa2723e */ /* 0x000fe200048070ff */
[----:B------:R-:W-:Y:S01]  /*48c0*/  @P1 FMUL R183, R183, UR5 ;  /* 0x00000005b7b71c20 */ /* 0x000fe20008400000 */
[----:B------:R-:W-:Y:S02]  /*48d0*/  @P0 FMNMX R5, R5, |R203|, !PT ;  /* 0x400000cb05050209 */ /* 0x000fe40007800000 */
[----:B------:R-:W-:Y:S02]  /*48e0*/  LOP3.LUT R162, R162, 0xff, RZ, 0xc0, !PT ;  /* 0x000000ffa2a27812 */ /* 0x000fe400078ec0ff */
[----:B------:R-:W-:Y:S02]  /*48f0*/  @P0 FMNMX R5, R5, |R202|, !PT ;  /* 0x400000ca05050209 */ /* 0x000fe40007800000 */
[----:B------:R-:W-:-:S02]  /*4900*/  F2FP.SATFINITE.E4M3.F32.PACK_AB_MERGE_C R161, RZ, R180, RZ ;  /* 0x000000b4ffa1723e */ /* 0x000fc400048070ff */
[----:B------:R-:W-:Y:S02]  /*4910*/  F2FP.SATFINITE.E4M3.F32.PACK_AB_MERGE_C R183, RZ, R183, RZ ;  /* 0x000000b7ffb7723e */ /* 0x000fe400048070ff */
[----:B------:R-:W-:Y:S01]  /*4920*/  @P0 FMNMX R5, R5, |R205|, !PT ;  /* 0x400000cd05050209 */ /* 0x000fe20007800000 */
[----:B------:R-:W-:Y:S01]  /*4930*/  @P1 FMUL R184, R184, UR5 ;  /* 0x00000005b8b81c20 */ /* 0x000fe20008400000 */
[----:B------:R-:W-:Y:S01]  /*4940*/  PRMT R156, R156, 0x5410, R162 ;  /* 0x000054109c9c7816 */ /* 0x000fe200000000a2 */
[----:B------:R-:W-:Y:S01]  /*4950*/  @P1 FMUL R187, R187, UR5 ;  /* 0x00000005bbbb1c20 */ /* 0x000fe20008400000 */
[----:B------:R-:W-:Y:S02]  /*4960*/  LOP3.LUT R161, R161, 0xff, RZ, 0xc0, !PT ;  /* 0x000000ffa1a17812 */ /* 0x000fe400078ec0ff */
[----:B------:R-:W-:Y:S02]  /*4970*/  LOP3.LUT R162, R183, 0xffff, RZ, 0xc0, !PT ;  /* 0x0000ffffb7a27812 */ /* 0x000fe400078ec0ff */
[----:B------:R-:W-:-:S02]  /*4980*/  @P0 FMNMX R5, R5, |R204|, !PT ;  /* 0x400000cc05050209 */ /* 0x000fc40007800000 */
[----:B------:R-:W-:Y:S02]  /*4990*/  PRMT R161, R162, 0x7604, R161 ;  /* 0x00007604a2a17816 */ /* 0x000fe400000000a1 */
[----:B------:R-:W-:Y:S02]  /*49a0*/  F2FP.SATFINITE.E4M3.F32.PACK_AB_MERGE_C R162, RZ, R184, RZ ;  /* 0x000000b8ffa2723e */ /* 0x000fe400048070ff */
[----:B------:R-:W-:Y:S02]  /*49b0*/  F2FP.SATFINITE.E4M3.F32.PACK_AB_MERGE_C R187, RZ, R187, RZ ;  /* 0x000000bbffbb723e */ /* 0x000fe400048070ff */
[----:B------:R-:W-:Y:S01]  /*49c0*/  @P0 FMNMX R5, R5, |R207|, !PT ;  /* 0x400000cf05050209 */ /* 0x000fe20007800000 */
[----:B------:R-:W-:Y:S01]  /*49d0*/  @P1 FMUL R188, R188, UR5 ;  /* 0x00000005bcbc1c20 */ /* 0x000fe20008400000 */
[----:B------:R-:W-:Y:S01]  /*49e0*/  LOP3.LUT R162, R162, 0xff, RZ, 0xc0, !PT ;  /* 0x000000ffa2a27812 */ /* 0x000fe200078ec0ff */
[----:B------:R-:W-:Y:S01]  /*49f0*/  @P1 FMUL R191, R191, UR5 ;  /* 0x00000005bfbf1c20 */ /* 0x000fe20008400000 */
[----:B------:R-:W-:-:S02]  /*4a00*/  LOP3.LUT R187, R187, 0xffff, RZ, 0xc0, !PT ;  /* 0x0000ffffbbbb7812 */ /* 0x000fc400078ec0ff */
[----:B------:R-:W-:Y:S02]  /*4a10*/  @P0 FMNMX R5, R5, |R206|, !PT ;  /* 0x400000ce05050209 */ /* 0x000fe40007800000 */
        /* <DEDUP_REMOVED lines=10> */
[----:B------:R-:W-:Y:S02]  /*4ac0*/  @P0 FMNMX R5, R5, |R211|, !PT ;  /* 0x400000d305050209 */ /* 0x000fe40007800000 */
[----:B------:R-:W-:Y:S02]  /*4ad0*/  F2FP.SATFINITE.E4M3.F32.PACK_AB_MERGE_C R162, RZ, R192, RZ ;  /* 0x000000c0ffa2723e */ /* 0x000fe400048070ff */
[----:B------:R-:W-:Y:S01]  /*4ae0*/  F2FP.SATFINITE.E4M3.F32.PACK_AB_MERGE_C R195, RZ, R195, RZ ;  /* 0x000000c3ffc3723e */ /* 0x000fe200048070ff */
[----:B------:R-:W-:Y:S01]  /*4af0*/  @P1 FMUL R196, R196, UR5 ;  /* 0x00000005c4c41c20 */ /* 0x000fe20008400000 */
[----:B------:R-:W-:Y:S01]  /*4b00*/  @P0 FMNMX R5, R5, |R210|, !PT ;  /* 0x400000d205050209 */ /* 0x000fe20007800000 */
[----:B------:R-:W-:Y:S01]  /*4b10*/  @P1 FMUL R199, R199, UR5 ;  /* 0x00000005c7c71c20 */ /* 0x000fe20008400000 */
[----:B------:R-:W-:-:S02]  /*4b20*/  LOP3.LUT R162, R162, 0xff, RZ, 0xc0, !PT ;  /* 0x000000ffa2a27812 */ /* 0x000fc400078ec0ff */
[----:B------:R-:W-:Y:S02]  /*4b30*/  LOP3.LUT R195, R195, 0xffff, RZ, 0xc0, !PT ;  /* 0x0000ffffc3c37812 */ /* 0x000fe400078ec0ff */
        /* <DEDUP_REMOVED lines=45> */
[----:B------:R-:W-:Y:S01]  /*4e10*/  LOP3.LUT R215, R215, 0xffff, RZ, 0xc0, !PT ;  /* 0x0000ffffd7d77812 */ /* 0x000fe200078ec0ff */
[----:B------:R-:W-:Y:S01]  /*4e20*/  @P1 FMUL R219, R219, UR5 ;  /* 0x00000005dbdb1c20 */ /* 0x000fe20008400000 */
[----:B------:R-:W-:Y:S01]  /*4e30*/  @P1 FMUL R164, R164, UR5 ;  /* 0x00000005a4a41c20 */ /* 0x000fe20008400000 */
[----:B------:R-:W-:Y:S01]  /*4e40*/  @P1 FMUL R167, R167, UR5 ;  /* 0x00000005a7a71c20 */ /* 0x000fe20008400000 */
[----:B------:R-:W-:Y:S01]  /*4e50*/  @P0 FMNMX R5, R5, |R222|, !PT ;  /* 0x400000de05050209 */ /* 0x000fe20007800000 */
[----:B------:R-:W-:Y:S01]  /*4e60*/  @P1 FMUL R166, R166, UR5 ;  /* 0x00000005a6a61c20 */ /* 0x000fe20008400000 */
[----:B------:R-:W-:-:S02]  /*4e70*/  PRMT R215, R215, 0x7604, R162 ;  /* 0x00007604d7d77816 */ /* 0x000fc400000000a2 */
[----:B------:R-:W-:Y:S02]  /*4e80*/  F2FP.SATFINITE.E4M3.F32.PACK_AB_MERGE_C R165, RZ, R165, RZ ;  /* 0x000000a5ffa5723e */ /* 0x000fe400048070ff */
[----:B------:R-:W-:Y:S02]  /*4e90*/  F2FP.SATFINITE.E4M3.F32.PACK_AB_MERGE_C R162, RZ, R216, RZ ;  /* 0x000000d8ffa2723e */ /* 0x000fe400048070ff */
[----:B------:R-:W-:Y:S02]  /*4ea0*/  F2FP.SATFINITE.E4M3.F32.PACK_AB_MERGE_C R219, RZ, R219, RZ ;  /* 0x000000dbffdb723e */ /* 0x000fe400048070ff */
[----:B------:R-:W-:Y:S02]  /*4eb0*/  F2FP.SATFINITE.E4M3.F32.PACK_AB_MERGE_C R164, RZ, R164, RZ ;  /* 0x000000a4ffa4723e */ /* 0x000fe400048070ff */
[----:B------:R-:W-:Y:S02]  /*4ec0*/  F2FP.SATFINITE.E4M3.F32.PACK_AB_MERGE_C R167, RZ, R167, RZ ;  /* 0x000000a7ffa7723e */ /* 0x000fe400048070ff */
[----:B------:R-:W-:Y:S01]  /*4ed0*/  @P0 FMNMX R5, R5, |R225|, !PT ;  /* 0x400000e105050209 */ /* 0x000fe20007800000 */
[----:B------:R-:W-:Y:S01]  /*4ee0*/  @P1 FMUL R220, R220, UR5 ;  /* 0x00000005dcdc1c20 */ /* 0x000fe20008400000 */
[----:B------:R-:W-:Y:S01]  /*4ef0*/  LOP3.LUT R165, R165, 0xffff, RZ, 0xc0, !PT ;  /* 0x0000ffffa5a57812 */ /* 0x000fe200078ec0ff */
[----:B------:R-:W-:Y:S01]  /*4f00*/  @P1 FMUL R223, R223, UR5 ;  /* 0x00000005dfdf1c20 */ /* 0x000fe20008400000 */
[----:B------:R-:W-:-:S02]  /*4f10*/  F2FP.SATFINITE.E4M3.F32.PACK_AB_MERGE_C R166, RZ, R166, RZ ;  /* 0x000000a6ffa6723e */ /* 0x000fc400048070ff */
[----:B------:R-:W-:Y:S02]  /*4f20*/  LOP3.LUT R162, R162, 0xff, RZ, 0xc0, !PT ;  /* 0x000000ffa2a27812 */ /* 0x000fe400078ec0ff */
[----:B------:R-:W-:Y:S02]  /*4f30*/  LOP3.LUT R219, R219, 0xffff, RZ, 0xc0, !PT ;  /* 0x0000ffffdbdb7812 */ /* 0x000fe400078ec0ff */
[----:B------:R-:W-:Y:S02]  /*4f40*/  LOP3.LUT R164, R164, 0xff, RZ, 0xc0, !PT ;  /* 0x000000ffa4a47812 */ /* 0x000fe400078ec0ff */
[----:B------:R-:W-:Y:S02]  /*4f50*/  LOP3.LUT R167, R167, 0xffff, RZ, 0xc0, !PT ;  /* 0x0000ffffa7a77812 */ /* 0x000fe400078ec0ff */
[----:B------:R-:W-:Y:S02]  /*4f60*/  @P0 FMNMX R5, R5, |R224|, !PT ;  /* 0x400000e005050209 */ /* 0x000fe40007800000 */
[----:B------:R-:W-:-:S02]  /*4f70*/  SHF.L.U32 R165, R165, 0x18, RZ ;  /* 0x00000018a5a57819 */ /* 0x000fc400000006ff */
[----:B------:R-:W-:Y:S02]  /*4f80*/  LOP3.LUT R166, R166, 0xff, RZ, 0xc0, !PT ;  /* 0x000000ffa6a67812 */ /* 0x000fe400078ec0ff */
[----:B------:R-:W-:Y:S02]  /*4f90*/  PRMT R219, R219, 0x7604, R162 ;  /* 0x00007604dbdb7816 */ /* 0x000fe400000000a2 */
[----:B------:R-:W-:Y:S02]  /*4fa0*/  PRMT R164, R167, 0x7604, R164 ;  /* 0x00007604a7a47816 */ /* 0x000fe400000000a4 */
[----:B------:R-:W-:Y:S02]  /*4fb0*/  F2FP.SATFINITE.E4M3.F32.PACK_AB_MERGE_C R162, RZ, R220, RZ ;  /* 0x000000dcffa2723e */ /* 0x000fe400048070ff */
[----:B------:R-:W-:Y:S02]  /*4fc0*/  F2FP.SATFINITE.E4M3.F32.PACK_AB_MERGE_C R223, RZ, R223, RZ ;  /* 0x000000dfffdf723e */ /* 0x000fe400048070ff */
[----:B------:R-:W-:Y:S01]  /*4fd0*/  @P0 FMNMX R5, R5, |R227|, !PT ;  /* 0x400000e305050209 */ /* 0x000fe20007800000 */
[----:B------:R-:W-:Y:S01]  /*4fe0*/  @P1 FMUL R224, R224, UR5 ;  /* 0x00000005e0e01c20 */ /* 0x000fe20008400000 */
[----:B------:R-:W-:Y:S01]  /*4ff0*/  LOP3.LUT R165, R156, R165, RZ, 0xfc, !PT ;  /* 0x000000a59ca57212 */ /* 0x000fe200078efcff */
[----:B------:R-:W-:Y:S01]  /*5000*/  @P1 FMUL R227, R227, UR5 ;  /* 0x00000005e3e31c20 */ /* 0x000fe20008400000 */
[----:B------:R-:W-:-:S02]  /*5010*/  PRMT R156, R164, 0x5410, R166 ;  /* 0x00005410a49c7816 */ /* 0x000fc400000000a6 */
[----:B------:R-:W-:Y:S01]  /*5020*/  LOP3.LUT R162, R162, 0xff, RZ, 0xc0, !PT ;  /* 0x000000ffa2a27812 */ /* 0x000fe200078ec0ff */
[----:B------:R-:W0:Y:S01]  /*5030*/  @!P3 LDC.64 R166, c[0x0][0x230] ;  /* 0x00008c00ffa6bb82 */ /* 0x000e220000000a00 */
[----:B------:R-:W-:Y:S02]  /*5040*/  LOP3.LUT R223, R223, 0xffff, RZ, 0xc0, !PT ;  /* 0x0000ffffdfdf7812 */ /* 0x000fe400078ec0ff */
[----:B------:R-:W-:Y:S01]  /*5050*/  @P0 FMNMX R5, R5, |R226|, !PT ;  /* 0x400000e205050209 */ /* 0x000fe20007800000 */
[----:B------:R-:W-:Y:S01]  /*5060*/  @P1 FMUL R169, R169, UR5 ;  /* 0x00000005a9a91c20 */ /* 0x000fe20008400000 */
[----:B------:R-:W-:Y:S02]  /*5070*/  PRMT R223, R223, 0x7604, R162 ;  /* 0x00007604dfdf7816 */ /* 0x000fe400000000a2 */
[----:B------:R-:W-:Y:S02]  /*5080*/  @P0 FMNMX R5, R5, |R229|, !PT ;  /* 0x400000e505050209 */ /* 0x000fe40007800000 */
[----:B------:R-:W-:Y:S01]  /*5090*/  F2FP.SATFINITE.E4M3.F32.PACK_AB_MERGE_C R162, RZ, R224, RZ ;  /* 0x000000e0ffa2723e */ /* 0x000fe200048070ff */
[----:B------:R-:W-:Y:S01]  /*50a0*/  @P1 FMUL R194, R194, UR5 ;  /* 0x00000005c2c21c20 */ /* 0x000fe20008400000 */
[----:B------:R-:W-:Y:S01]  /*50b0*/  F2FP.SATFINITE.E4M3.F32.PACK_AB_MERGE_C R227, RZ, R227, RZ ;  /* 0x000000e3ffe3723e */ /* 0x000fe200048070ff */
[----:B------:R-:W-:Y:S01]  /*50c0*/  @P1 FMUL R197, R197, UR5 ;  /* 0x00000005c5c51c20 */ /* 0x000fe20008400000 */
[----:B------:R-:W-:-:S02]  /*50d0*/  F2FP.SATFINITE.E4M3.F32.PACK_AB_MERGE_C R169, RZ, R169, RZ ;  /* 0x000000a9ffa9723e */ /* 0x000fc400048070ff */
[----:B------:R-:W-:Y:S02]  /*50e0*/  @P0 FMNMX R5, R5, |R230|, !PT ;  /* 0x400000e605050209 */ /* 0x000fe40007800000 */
[----:B------:R-:W-:Y:S02]  /*50f0*/  LOP3.LUT R162, R162, 0xff, RZ, 0xc0, !PT ;  /* 0x000000ffa2a27812 */ /* 0x000fe400078ec0ff */
[----:B------:R-:W-:Y:S01]  /*5100*/  LOP3.LUT R227, R227, 0xffff, RZ, 0xc0, !PT ;  /* 0x0000ffffe3e37812 */ /* 0x000fe200078ec0ff */
[----:B------:R-:W-:Y:S01]  /*5110*/  @P1 FMUL R172, R172, UR5 ;  /* 0x00000005acac1c20 */ /* 0x000fe20008400000 */
[----:B------:R-:W-:Y:S01]  /*5120*/  LOP3.LUT R169, R169, 0xffff, RZ, 0xc0, !PT ;  /* 0x0000ffffa9a97812 */ /* 0x000fe200078ec0ff */
[----:B------:R-:W-:Y:S01]  /*5130*/  @P1 FMUL R175, R175, UR5 ;  /* 0x00000005afaf1c20 */ /* 0x000fe20008400000 */
[----:B------:R-:W-:Y:S02]  /*5140*/  F2FP.SATFINITE.E4M3.F32.PACK_AB_MERGE_C R194, RZ, R194, RZ ;  /* 0x000000c2ffc2723e */ /* 0x000fe400048070ff */
[----:B------:R-:W-:-:S02]  /*5150*/  F2FP.SATFINITE.E4M3.F32.PACK_AB_MERGE_C R197, RZ, R197, RZ ;  /* 0x000000c5ffc5723e */ /* 0x000fc400048070ff */
[----:B------:R-:W-:Y:S01]  /*5160*/  @P0 FMNMX R5, R5, |R228|, !PT ;  /* 0x400000e405050209 */ /* 0x000fe20007800000 */
[----:B------:R-:W-:Y:S01]  /*5170*/  IMAD R160, R4, 0x2800, RZ ;  /* 0x0000280004a07824 */ /* 0x000fe200078e02ff */
[----:B------:R-:W-:Y:S02]  /*5180*/  PRMT R227, R227, 0x7604, R162 ;  /* 0x00007604e3e37816 */ /* 0x000fe400000000a2 */
[----:B------:R-:W-:Y:S01]  /*5190*/  SHF.L.U32 R169, R169, 0x18, RZ ;  /* 0x00000018a9a97819 */ /* 0x000fe200000006ff */
[----:B------:R-:W1:Y:S01]  /*51a0*/  LDC.64 R162, c[0x0][0x258] ;  /* 0x00009600ffa27b82 */ /* 0x000e620000000a00 */
[----:B------:R-:W-:Y:S01]  /*51b0*/  LOP3.LUT R194, R194, 0xff, RZ, 0xc0, !PT ;  /* 0x000000ffc2c27812 */ /* 0x000fe200078ec0ff */
[----:B------:R-:W-:Y:S01]  /*51c0*/  @P1 FMUL R230, R230, UR5 ;  /* 0x00000005e6e61c20 */ /* 0x000fe20008400000 */
[----:B------:R-:W-:Y:S01]  /*51d0*/  LOP3.LUT R197, R197, 0xffff, RZ, 0xc0, !PT ;  /* 0x0000ffffc5c57812 */ /* 0x000fe200078ec0ff */
[----:B------:R-:W-:Y:S01]  /*51e0*/  @P1 FMUL R228, R228, UR5 ;  /* 0x00000005e4e41c20 */ /* 0x000fe20008400000 */
[----:B------:R-:W-:-:S02]  /*51f0*/  @P0 FMNMX R5, R5, |R7|, !PT ;  /* 0x4000000705050209 */ /* 0x000fc40007800000 */
[----:B------:R-:W-:Y:S02]  /*5200*/  F2FP.SATFINITE.E4M3.F32.PACK_AB_MERGE_C R159, RZ, R172, RZ ;  /* 0x000000acff9f723e */ /* 0x000fe400048070ff */
[----:B------:R-:W-:Y:S02]  /*5210*/  F2FP.SATFINITE.E4M3.F32.PACK_AB_MERGE_C R175, RZ, R175, RZ ;  /* 0x000000afffaf723e */ /* 0x000fe400048070ff */
[----:B------:R-:W-:Y:S01]  /*5220*/  LOP3.LUT R156, R156, R169, RZ, 0xfc, !PT ;  /* 0x000000a99c9c7212 */ /* 0x000fe200078efcff */
[----:B------:R-:W-:Y:S01]  /*5230*/  @P1 FMUL R176, R176, UR5 ;  /* 0x00000005b0b01c20 */ /* 0x000fe20008400000 */
[----:B------:R-:W-:Y:S01]  /*5240*/  LOP3.LUT R157, R160, R157, RZ, 0xfc, !PT ;  /* 0x0000009da09d7212 */ /* 0x000fe200078efcff */
[----:B------:R-:W-:Y:S01]  /*5250*/  @P1 FMUL R179, R179, UR5 ;  /* 0x00000005b3b31c20 */ /* 0x000fe20008400000 */
[----:B------:R-:W-:Y:S01]  /*5260*/  PRMT R194, R195, 0x5410, R194 ;  /* 0x00005410c3c27816 */ /* 0x000fe200000000c2 */
[----:B------:R-:W-:Y:S01]  /*5270*/  @P1 FMUL R7, R7, UR5 ;  /* 0x0000000507071c20 */ /* 0x000fe20008400000 */
[----:B------:R-:W-:-:S02]  /*5280*/  SHF.L.U32 R169, R197, 0x18, RZ ;  /* 0x00000018c5a97819 */ /* 0x000fc400000006ff */
[----:B------:R-:W-:Y:S01]  /*5290*/  @P0 FMNMX R5, R5, |R231|, !PT ;  /* 0x400000e705050209 */ /* 0x000fe20007800000 */
[----:B------:R-:W-:Y:S01]  /*52a0*/  @P1 FMUL R231, R231, UR5 ;  /* 0x00000005e7e71c20 */ /* 0x000fe20008400000 */
[----:B------:R-:W-:Y:S02]  /*52b0*/  LOP3.LUT R159, R159, 0xff, RZ, 0xc0, !PT ;  /* 0x000000ff9f9f7812 */ /* 0x000fe400078ec0ff */
[----:B------:R-:W-:Y:S01]  /*52c0*/  LOP3.LUT R160, R175, 0xffff, RZ, 0xc0, !PT ;  /* 0x0000ffffafa07812 */ /* 0x000fe200078ec0ff */
[----:B------:R-:W-:Y:S01]  /*52d0*/  @P1 FMUL R173, R173, UR5 ;  /* 0x00000005adad1c20 */ /* 0x000fe20008400000 */
[----:B------:R-:W-:Y:S02]  /*52e0*/  F2FP.SATFINITE.E4M3.F32.PACK_AB_MERGE_C R170, RZ, R230, RZ ;  /* 0x000000e6ffaa723e */ /* 0x000fe400048070ff */
[----:B------:R-:W-:Y:S01]  /*52f0*/  F2FP.SATFINITE.E4M3.F32.PACK_AB_MERGE_C R228, RZ, R228, RZ ;  /* 0x000000e4ffe4723e */ /* 0x000fe200048070ff */
[----:B------:R-:W-:Y:S01]  /*5300*/  @P1 FMUL R178, R178, UR5 ;  /* 0x00000005b2b21c20 */ /* 0x000fe20008400000 */
[----:B------:R-:W-:Y:S01]  /*5310*/  LOP3.LUT R169, R194, R169, RZ, 0xfc, !PT ;  /* 0x000000a9c2a97212 */ /* 0x000fe200078efcff */
[----:B------:R-:W-:Y:S01]  /*5320*/  @P1 FMUL R181, R181, UR5 ;  /* 0x00000005b5b51c20 */ /* 0x000fe20008400000 */
[----:B------:R-:W-:Y:S01]  /*5330*/  PRMT R159, R160, 0x7604, R159 ;  /* 0x00007604a09f7816 */ /* 0x000fe2000000009f */
[----:B0-----:R-:W-:-:S04]  /*5340*/  @!P3 IMAD.WIDE R194, R4, 0x4, R166 ;  /* 0x0000000404c2b825 */ /* 0x001fc800078e02a6 */
[----:B------:R-:W-:Y:S01]  /*5350*/  @P1 FMUL R174, R174, UR5 ;  /* 0x00000005aeae1c20 */ /* 0x000fe20008400000 */
[----:B------:R-:W-:Y:S01]  /*5360*/  F2FP.SATFINITE.E4M3.F32.PACK_AB_MERGE_C R160, RZ, R176, RZ ;  /* 0x000000b0ffa0723e */ /* 0x000fe200048070ff */
[----:B------:R-:W-:Y:S01]  /*5370*/  @P1 FMUL R182, R182, UR5 ;  /* 0x00000005b6b61c20 */ /* 0x000fe20008400000 */
[----:B------:R-:W-:Y:S01]  /*5380*/  F2FP.SATFINITE.E4M3.F32.PACK_AB_MERGE_C R179, RZ, R179, RZ ;  /* 0x000000b3ffb3723e */ /* 0x000fe200048070ff */
[----:B------:R-:W-:Y:S01]  /*5390*/  @P1 FMUL R177, R177, UR5 ;  /* 0x00000005b1b11c20 */ /* 0x000fe20008400000 */
[----:B------:R-:W-:Y:S01]  /*53a0*/  LOP3.LUT R170, R170, 0xff, RZ, 0xc0, !PT ;  /* 0x000000ffaaaa7812 */ /* 0x000fe200078ec0ff */
[----:B------:R-:W-:Y:S01]  /*53b0*/  @P1 FMUL R185, R185, UR5 ;  /* 0x00000005b9b91c20 */ /* 0x000fe20008400000 */
[----:B------:R-:W-:Y:S02]  /*53c0*/  LOP3.LUT R171, R228, 0xffff, RZ, 0xc0, !PT ;  /* 0x0000ffffe4ab7812 */ /* 0x000fe400078ec0ff */
[----:B------:R-:W-:Y:S02]  /*53d0*/  F2FP.SATFINITE.E4M3.F32.PACK_AB_MERGE_C R231, RZ, R231, RZ ;  /* 0x000000e7ffe7723e */ /* 0x000fe400048070ff */
[----:B------:R-:W-:Y:S01]  /*53e0*/  F2FP.SATFINITE.E4M3.F32.PACK_AB_MERGE_C R166, RZ, R7, RZ ;  /* 0x00000007ffa6723e */ /* 0x000fe200048070ff */
[----:B------:R-:W-:Y:S01]  /*53f0*/  @P1 FMUL R186, R186, UR5 ;  /* 0x00000005baba1c20 */ /* 0x000fe20008400000 */
[----:B------:R-:W-:Y:S01]  /*5400*/  F2FP.SATFINITE.E4M3.F32.PACK_AB_MERGE_C R173, RZ, R173, RZ ;  /* 0x000000adffad723e */ /* 0x000fe200048070ff */
[----:B------:R-:W-:Y:S01]  /*5410*/  @P1 FMUL R189, R189, UR5 ;  /* 0x00000005bdbd1c20 */ /* 0x000fe20008400000 */
[----:B------:R-:W-:Y:S01]  /*5420*/  LOP3.LUT R160, R160, 0xff, RZ, 0xc0, !PT ;  /* 0x000000ffa0a07812 */ /* 0x000fe200078ec0ff */
[----:B------:R-:W-:Y:S01]  /*5430*/  @P1 FMUL R190, R190, UR5 ;  /* 0x00000005bebe1c20 */ /* 0x000fe20008400000 */
[----:B------:R-:W-:Y:S01]  /*5440*/  LOP3.LUT R179, R179, 0xffff, RZ, 0xc0, !PT ;  /* 0x0000ffffb3b37812 */ /* 0x000fe200078ec0ff */
[----:B------:R-:W-:Y:S01]  /*5450*/  @P1 FMUL R193, R193, UR5 ;  /* 0x00000005c1c11c20 */ /* 0x000fe20008400000 */
[----:B------:R-:W-:-:S02]  /*5460*/  F2FP.SATFINITE.E4M3.F32.PACK_AB_MERGE_C R178, RZ, R178, RZ ;  /* 0x000000b2ffb2723e */ /* 0x000fc400048070ff */
[----:B------:R-:W-:Y:S02]  /*5470*/  F2FP.SATFINITE.E4M3.F32.PACK_AB_MERGE_C R181, RZ, R181, RZ ;  /* 0x000000b5ffb5723e */ /* 0x000fe400048070ff */
[----:B------:R-:W-:Y:S02]  /*5480*/  PRMT R171, R171, 0x7604, R170 ;  /* 0x00007604abab7816 */ /* 0x000fe400000000aa */
[----:B------:R-:W-:Y:S02]  /*5490*/  LOP3.LUT R231, R231, 0xffff, RZ, 0xc0, !PT ;  /* 0x0000ffffe7e77812 */ /* 0x000fe400078ec0ff */
[----:B------:R-:W-:Y:S02]  /*54a0*/  LOP3.LUT R166, R166, 0xff, RZ, 0xc0, !PT ;  /* 0x000000ffa6a67812 */ /* 0x000fe400078ec0ff */
[----:B------:R-:W-:Y:S02]  /*54b0*/  F2FP.SATFINITE.E4M3.F32.PACK_AB_MERGE_C R174, RZ, R174, RZ ;  /* 0x000000aeffae723e */ /* 0x000fe400048070ff */
[----:B------:R-:W-:Y:S01]  /*54c0*/  F2FP.SATFINITE.E4M3.F32.PACK_AB_MERGE_C R182, RZ, R182, RZ ;  /* 0x000000b6ffb6723e */ /* 0x000fe200048070ff */
[----:B------:R-:W-:Y:S01]  /*54d0*/  @P1 FMUL R198, R198, UR5 ;  /* 0x00000005c6c61c20 */ /* 0x000fe20008400000 */
[----:B------:R-:W-:Y:S01]  /*54e0*/  LOP3.LUT R173, R173, 0xffff, RZ, 0xc0, !PT ;  /* 0x0000ffffadad7812 */ /* 0x000fe200078ec0ff */
[----:B------:R-:W-:Y:S01]  /*54f0*/  @P1 FMUL R201, R201, UR5 ;  /* 0x00000005c9c91c20 */ /* 0x000fe20008400000 */
[----:B------:R-:W-:-:S02]  /*5500*/  F2FP.SATFINITE.E4M3.F32.PACK_AB_MERGE_C R177, RZ, R177, RZ ;  /* 0x000000b1ffb1723e */ /* 0x000fc400048070ff */
[----:B------:R-:W-:Y:S01]  /*5510*/  F2FP.SATFINITE.E4M3.F32.PACK_AB_MERGE_C R185, RZ, R185, RZ ;  /* 0x000000b9ffb9723e */ /* 0x000fe200048070ff */
[----:B------:R-:W-:Y:S01]  /*5520*/  @P1 FMUL R202, R202, UR5 ;  /* 0x00000005caca1c20 */ /* 0x000fe20008400000 */
[----:B------:R-:W-:Y:S01]  /*5530*/  F2FP.SATFINITE.E4M3.F32.PACK_AB_MERGE_C R186, RZ, R186, RZ ;  /* 0x000000baffba723e */ /* 0x000fe200048070ff */
[----:B------:R-:W-:Y:S01]  /*5540*/  @P1 FMUL R205, R205, UR5 ;  /* 0x00000005cdcd1c20 */ /* 0x000fe20008400000 */
[----:B------:R-:W-:Y:S01]  /*5550*/  F2FP.SATFINITE.E4M3.F32.PACK_AB_MERGE_C R189, RZ, R189, RZ ;  /* 0x000000bdffbd723e */ /* 0x000fe200048070ff */
[----:B------:R-:W-:Y:S01]  /*5560*/  @P1 FMUL R206, R206, UR5 ;  /* 0x00000005cece1c20 */ /* 0x000fe20008400000 */
[----:B------:R-:W-:Y:S01]  /*5570*/  PRMT R179, R179, 0x7604, R160 ;  /* 0x00007604b3b37816 */ /* 0x000fe200000000a0 */
[----:B------:R-:W-:Y:S01]  /*5580*/  @P1 FMUL R209, R209, UR5 ;  /* 0x00000005d1d11c20 */ /* 0x000fe20008400000 */
[----:B------:R-:W-:Y:S02]  /*5590*/  LOP3.LUT R178, R178, 0xff, RZ, 0xc0, !PT ;  /* 0x000000ffb2b27812 */ /* 0x000fe400078ec0ff */
[----:B------:R-:W-:-:S02]  /*55a0*/  LOP3.LUT R181, R181, 0xffff, RZ, 0xc0, !PT ;  /* 0x0000ffffb5b57812 */ /* 0x000fc400078ec0ff */
[----:B------:R-:W-:Y:S02]  /*55b0*/  SHF.L.U32 R231, R231, 0x18, RZ ;  /* 0x00000018e7e77819 */ /* 0x000fe400000006ff */
[----:B------:R-:W-:Y:S01]  /*55c0*/  PRMT R166, R171, 0x5410, R166 ;  /* 0x00005410aba67816 */ /* 0x000fe200000000a6 */
[----:B------:R-:W-:Y:S01]  /*55d0*/  @P1 FMUL R210, R210, UR5 ;  /* 0x00000005d2d21c20 */ /* 0x000fe20008400000 */
[----:B------:R-:W-:Y:S01]  /*55e0*/  LOP3.LUT R174, R174, 0xff, RZ, 0xc0, !PT ;  /* 0x000000ffaeae7812 */ /* 0x000fe200078ec0ff */
[----:B------:R-:W-:Y:S01]  /*55f0*/  @P1 FMUL R213, R213, UR5 ;  /* 0x00000005d5d51c20 */ /* 0x000fe20008400000 */
[----:B------:R-:W-:Y:S02]  /*5600*/  LOP3.LUT R182, R182, 0xff, RZ, 0xc0, !PT ;  /* 0x000000ffb6b67812 */ /* 0x000fe400078ec0ff */
[----:B------:R-:W-:Y:S02]  /*5610*/  F2FP.SATFINITE.E4M3.F32.PACK_AB_MERGE_C R190, RZ, R190, RZ ;  /* 0x000000beffbe723e */ /* 0x000fe400048070ff */
[----:B------:R-:W-:Y:S01]  /*5620*/  F2FP.SATFINITE.E4M3.F32.PACK_AB_MERGE_C R193, RZ, R193, RZ ;  /* 0x000000c1ffc1723e */ /* 0x000fe200048070ff */
[----:B------:R-:W-:Y:S01]  /*5630*/  @P1 FMUL R214, R214, UR5 ;  /* 0x00000005d6d61c20 */ /* 0x000fe20008400000 */
[----:B------:R-:W-:Y:S01]  /*5640*/  SHF.L.U32 R173, R173, 0x18, RZ ;  /* 0x00000018adad7819 */ /* 0x000fe200000006ff */
[----:B------:R-:W-:Y:S01]  /*5650*/  @P1 FMUL R217, R217, UR5 ;  /* 0x00000005d9d91c20 */ /* 0x000fe20008400000 */
[----:B------:R-:W-:-:S02]  /*5660*/  LOP3.LUT R177, R177, 0xffff, RZ, 0xc0, !PT ;  /* 0x0000ffffb1b17812 */ /* 0x000fc400078ec0ff */
[----:B------:R-:W-:Y:S01]  /*5670*/  LOP3.LUT R185, R185, 0xffff, RZ, 0xc0, !PT ;  /* 0x0000ffffb9b97812 */ /* 0x000fe200078ec0ff */
[----:B------:R-:W-:Y:S01]  /*5680*/  @P1 FMUL R221, R221, UR5 ;  /* 0x00000005dddd1c20 */ /* 0x000fe20008400000 */
[----:B------:R-:W-:Y:S01]  /*5690*/  LOP3.LUT R186, R186, 0xff, RZ, 0xc0, !PT ;  /* 0x000000ffbaba7812 */ /* 0x000fe200078ec0ff */
[----:B------:R-:W-:Y:S01]  /*56a0*/  @P1 FMUL R218, R218, UR5 ;  /* 0x00000005dada1c20 */ /* 0x000fe20008400000 */
[----:B------:R-:W-:Y:S01]  /*56b0*/  LOP3.LUT R189, R189, 0xffff, RZ, 0xc0, !PT ;  /* 0x0000ffffbdbd7812 */ /* 0x000fe200078ec0ff */
[----:B------:R-:W-:Y:S01]  /*56c0*/  @P1 FMUL R222, R222, UR5 ;  /* 0x00000005dede1c20 */ /* 0x000fe20008400000 */
[----:B------:R-:W-:Y:S01]  /*56d0*/  PRMT R179, R179, 0x5410, R178 ;  /* 0x00005410b3b37816 */ /* 0x000fe200000000b2 */
[----:B------:R-:W-:Y:S01]  /*56e0*/  @P1 FMUL R225, R225, UR5 ;  /* 0x00000005e1e11c20 */ /* 0x000fe20008400000 */
[----:B------:R-:W-:Y:S02]  /*56f0*/  SHF.L.U32 R160, R181, 0x18, RZ ;  /* 0x00000018b5a07819 */ /* 0x000fe400000006ff */
[----:B------:R-:W-:-:S02]  /*5700*/  F2FP.SATFINITE.E4M3.F32.PACK_AB_MERGE_C R198, RZ, R198, RZ ;  /* 0x000000c6ffc6723e */ /* 0x000fc400048070ff */
[----:B------:R-:W-:Y:S02]  /*5710*/  F2FP.SATFINITE.E4M3.F32.PACK_AB_MERGE_C R201, RZ, R201, RZ ;  /* 0x000000c9ffc9723e */ /* 0x000fe400048070ff */
[----:B------:R-:W-:Y:S02]  /*5720*/  MOV R197, UR4 ;  /* 0x0000000400c57c02 */ /* 0x000fe40008000f00 */
[----:B------:R-:W-:Y:S01]  /*5730*/  LOP3.LUT R231, R166, R231, RZ, 0xfc, !PT ;  /* 0x000000e7a6e77212 */ /* 0x000fe200078efcff */
[----:B-1----:R-:W-:Y:S01]  /*5740*/  IMAD.WIDE.U32 R166, R2, 0x4, R162 ;  /* 0x0000000402a67825 */ /* 0x002fe200078e00a2 */
[----:B------:R-:W-:-:S03]  /*5750*/  PRMT R174, R159, 0x5410, R174 ;  /* 0x000054109fae7816 */ /* 0x000fc600000000ae */
[----:B------:R-:W-:Y:S01]  /*5760*/  @P1 FMUL R229, R229, UR5 ;  /* 0x00000005e5e51c20 */ /* 0x000fe20008400000 */
[----:B------:R-:W-:Y:S01]  /*5770*/  PRMT R182, R161, 0x5410, R182 ;  /* 0x00005410a1b67816 */ /* 0x000fe200000000b6 */
[----:B------:R-:W-:Y:S01]  /*5780*/  @P1 FMUL R226, R226, UR5 ;  /* 0x00000005e2e21c20 */ /* 0x000fe20008400000 */
[----:B------:R-:W-:Y:S01]  /*5790*/  LOP3.LUT R190, R190, 0xff, RZ, 0xc0, !PT ;  /* 0x000000ffbebe7812 */ /* 0x000fe200078ec0ff */
[----:B--2---:R-:W-:Y:S01]  /*57a0*/  IMAD.WIDE.U32 R170, R238, 0x4, R162 ;  /* 0x00000004eeaa7825 */ /* 0x004fe200078e00a2 */
[----:B------:R-:W-:Y:S01]  /*57b0*/  LOP3.LUT R193, R193, 0xffff, RZ, 0xc0, !PT ;  /* 0x0000ffffc1c17812 */ /* 0x000fe200078ec0ff */
[----:B------:R-:W-:Y:S01]  /*57c0*/  ULDC UR4, c[0x0][0x210] ;  /* 0x0000840000047ab9 */ /* 0x000fe20000000800 */
[----:B------:R-:W-:Y:S02]  /*57d0*/  F2FP.SATFINITE.E4M3.F32.PACK_AB_MERGE_C R202, RZ, R202, RZ ;  /* 0x000000caffca723e */ /* 0x000fe400048070ff */
[----:B------:R-:W-:Y:S02]  /*57e0*/  F2FP.SATFINITE.E4M3.F32.PACK_AB_MERGE_C R205, RZ, R205, RZ ;  /* 0x000000cdffcd723e */ /* 0x000fe400048070ff */
[----:B------:R-:W-:-:S02]  /*57f0*/  F2FP.SATFINITE.E4M3.F32.PACK_AB_MERGE_C R206, RZ, R206, RZ ;  /* 0x000000ceffce723e */ /* 0x000fc400048070ff */
[----:B------:R-:W-:Y:S02]  /*5800*/  F2FP.SATFINITE.E4M3.F32.PACK_AB_MERGE_C R209, RZ, R209, RZ ;  /* 0x000000d1ffd1723e */ /* 0x000fe400048070ff */
[----:B------:R-:W-:Y:S01]  /*5810*/  LOP3.LUT R158, R158, R173, RZ, 0xfc, !PT ;  /* 0x000000ad9e9e7212 */ /* 0x000fe200078efcff */
[--C-:B---3--:R-:W-:Y:S01]  /*5820*/  IMAD.WIDE.U32 R172, R237, 0x4, R162.reuse ;  /* 0x00000004edac7825 */ /* 0x108fe200078e00a2 */
[----:B------:R-:W-:Y:S02]  /*5830*/  SHF.L.U32 R159, R177, 0x18, RZ ;  /* 0x00000018b19f7819 */ /* 0x000fe400000006ff */
[----:B------:R-:W-:Y:S01]  /*5840*/  SHF.L.U32 R161, R185, 0x18, RZ ;  /* 0x00000018b9a17819 */ /* 0x000fe200000006ff */
[----:B----4-:R-:W-:Y:S01]  /*5850*/  IMAD.WIDE.U32 R176, R236, 0x4, R162 ;  /* 0x00000004ecb07825 */ /* 0x010fe200078e00a2 */
[----:B------:R-:W-:Y:S02]  /*5860*/  PRMT R187, R187, 0x5410, R186 ;  /* 0x00005410bbbb7816 */ /* 0x000fe400000000ba */
[----:B------:R-:W-:-:S02]  /*5870*/  SHF.L.U32 R164, R189, 0x18, RZ ;  /* 0x00000018bda47819 */ /* 0x000fc400000006ff */
[----:B------:R-:W-:Y:S02]  /*5880*/  F2FP.SATFINITE.E4M3.F32.PACK_AB_MERGE_C R210, RZ, R210, RZ ;  /* 0x000000d2ffd2723e */ /* 0x000fe400048070ff */
[----:B------:R-:W-:Y:S01]  /*5890*/  F2FP.SATFINITE.E4M3.F32.PACK_AB_MERGE_C R213, RZ, R213, RZ ;  /* 0x000000d5ffd5723e */ /* 0x000fe200048070ff */
[----:B------:R0:W-:Y:S01]  /*58a0*/  @!P3 STG.E desc[UR8][R194.64], R197 ;  /* 0x000000c5c200b986 */ /* 0x0001e2000c101908 */
[----:B------:R-:W-:Y:S01]  /*58b0*/  LOP3.LUT R160, R179, R160, RZ, 0xfc, !PT ;  /* 0x000000a0b3a07212 */ /* 0x000fe200078efcff */
[----:B------:R-:W-:Y:S01]  /*58c0*/  IMAD.WIDE.U32 R178, R235, 0x4, R162 ;  /* 0x00000004ebb27825 */ /* 0x000fe200078e00a2 */
[----:B------:R-:W-:Y:S02]  /*58d0*/  LOP3.LUT R198, R198, 0xff, RZ, 0xc0, !PT ;  /* 0x000000ffc6c67812 */ /* 0x000fe400078ec0ff */
[----:B------:R-:W-:Y:S02]  /*58e0*/  LOP3.LUT R201, R201, 0xffff, RZ, 0xc0, !PT ;  /* 0x0000ffffc9c97812 */ /* 0x000fe400078ec0ff */
[----:B------:R-:W-:-:S02]  /*58f0*/  F2FP.SATFINITE.E4M3.F32.PACK_AB_MERGE_C R214, RZ, R214, RZ ;  /* 0x000000d6ffd6723e */ /* 0x000fc400048070ff */
[----:B------:R-:W-:Y:S01]  /*5900*/  F2FP.SATFINITE.E4M3.F32.PACK_AB_MERGE_C R217, RZ, R217, RZ ;  /* 0x000000d9ffd9723e */ /* 0x000fe200048070ff */
[----:B------:R-:W-:Y:S01]  /*5910*/  IMAD.WIDE.U32 R180, R234, 0x4, R162 ;  /* 0x00000004eab47825 */ /* 0x000fe200078e00a2 */
[----:B------:R-:W-:Y:S01]  /*5920*/  PRMT R191, R191, 0x5410, R190 ;  /* 0x00005410bfbf7816 */ /* 0x000fe200000000be */
[----:B------:R1:W-:Y:S01]  /*5930*/  STG.E desc[UR8][R166.64], R0 ;  /* 0x00000000a6007986 */ /* 0x0003e2000c101908 */
[----:B------:R-:W-:Y:S02]  /*5940*/  SHF.L.U32 R168, R193, 0x18, RZ ;  /* 0x00000018c1a87819 */ /* 0x000fe400000006ff */
[----:B------:R-:W-:Y:S02]  /*5950*/  LOP3.LUT R202, R202, 0xff, RZ, 0xc0, !PT ;  /* 0x000000ffcaca7812 */ /* 0x000fe400078ec0ff */
[----:B------:R-:W-:Y:S02]  /*5960*/  LOP3.LUT R205, R205, 0xffff, RZ, 0xc0, !PT ;  /* 0x0000ffffcdcd7812 */ /* 0x000fe400078ec0ff */
[----:B------:R-:W-:-:S02]  /*5970*/  LOP3.LUT R206, R206, 0xff, RZ, 0xc0, !PT ;  /* 0x000000ffcece7812 */ /* 0x000fc400078ec0ff */
[----:B------:R-:W-:Y:S02]  /*5980*/  LOP3.LUT R209, R209, 0xffff, RZ, 0xc0, !PT ;  /* 0x0000ffffd1d17812 */ /* 0x000fe400078ec0ff */
[----:B------:R-:W-:Y:S02]  /*5990*/  F2FP.SATFINITE.E4M3.F32.PACK_AB_MERGE_C R221, RZ, R221, RZ ;  /* 0x000000ddffdd723e */ /* 0x000fe400048070ff */
[----:B------:R-:W-:Y:S01]  /*59a0*/  F2FP.SATFINITE.E4M3.F32.PACK_AB_MERGE_C R218, RZ, R218, RZ ;  /* 0x000000daffda723e */ /* 0x000fe200048070ff */
[----:B------:R1:W-:Y:S01]  /*59b0*/  STG.E desc[UR8][R170.64], R6 ;  /* 0x00000006aa007986 */ /* 0x0003e2000c101908 */
[----:B------:R-:W-:Y:S02]  /*59c0*/  LOP3.LUT R159, R174, R159, RZ, 0xfc, !PT ;  /* 0x0000009fae9f7212 */ /* 0x000fe400078efcff */
[----:B------:R-:W-:Y:S01]  /*59d0*/  LOP3.LUT R161, R182, R161, RZ, 0xfc, !PT ;  /* 0x000000a1b6a17212 */ /* 0x000fe200078efcff */
[----:B------:R-:W-:Y:S01]  /*59e0*/  IMAD.WIDE.U32 R182, R233, 0x4, R162 ;  /* 0x00000004e9b67825 */ /* 0x000fe200078e00a2 */
[----:B------:R-:W-:-:S02]  /*59f0*/  F2FP.SATFINITE.E4M3.F32.PACK_AB_MERGE_C R222, RZ, R222, RZ ;  /* 0x000000deffde723e */ /* 0x000fc400048070ff */
[----:B------:R-:W-:Y:S01]  /*5a00*/  F2FP.SATFINITE.E4M3.F32.PACK_AB_MERGE_C R225, RZ, R225, RZ ;  /* 0x000000e1ffe1723e */ /* 0x000fe200048070ff */
[----:B------:R1:W-:Y:S01]  /*5a10*/  STG.E desc[UR8][R172.64], R165 ;  /* 0x000000a5ac007986 */ /* 0x0003e2000c101908 */
[----:B------:R-:W-:Y:S01]  /*5a20*/  LOP3.LUT R164, R187, R164, RZ, 0xfc, !PT ;  /* 0x000000a4bba47212 */ /* 0x000fe200078efcff */
[--C-:B------:R-:W-:Y:S01]  /*5a30*/  IMAD.WIDE.U32 R186, R232, 0x4, R162.reuse ;  /* 0x00000004e8ba7825 */ /* 0x100fe200078e00a2 */
[----:B------:R-:W-:Y:S02]  /*5a40*/  LOP3.LUT R210, R210, 0xff, RZ, 0xc0, !PT ;  /* 0x000000ffd2d27812 */ /* 0x000fe400078ec0ff */
[----:B------:R-:W-:Y:S02]  /*5a50*/  LOP3.LUT R213, R213, 0xffff, RZ, 0xc0, !PT ;  /* 0x0000ffffd5d57812 */ /* 0x000fe400078ec0ff */
[----:B------:R-:W-:Y:S02]  /*5a60*/  F2FP.SATFINITE.E4M3.F32.PACK_AB_MERGE_C R229, RZ, R229, RZ ;  /* 0x000000e5ffe5723e */ /* 0x000fe400048070ff */
[----:B------:R-:W-:Y:S01]  /*5a70*/  F2FP.SATFINITE.E4M3.F32.PACK_AB_MERGE_C R226, RZ, R226, RZ ;  /* 0x000000e2ffe2723e */ /* 0x000fe200048070ff */
[----:B------:R-:W-:Y:S01]  /*5a80*/  IMAD.WIDE.U32 R188, R252, 0x4, R162 ;  /* 0x00000004fcbc7825 */ /* 0x000fe200078e00a2 */
[----:B------:R-:W-:Y:S01]  /*5a90*/  PRMT R199, R199, 0x5410, R198 ;  /* 0x00005410c7c77816 */ /* 0x000fe200000000c6 */
[----:B------:R1:W-:Y:S01]  /*5aa0*/  STG.E desc[UR8][R176.64], R156 ;  /* 0x0000009cb0007986 */ /* 0x0003e2000c101908 */
[----:B------:R-:W-:-:S02]  /*5ab0*/  SHF.L.U32 R174, R201, 0x18, RZ ;  /* 0x00000018c9ae7819 */ /* 0x000fc400000006ff */
[----:B------:R-:W-:Y:S02]  /*5ac0*/  LOP3.LUT R214, R214, 0xff, RZ, 0xc0, !PT ;  /* 0x000000ffd6d67812 */ /* 0x000fe400078ec0ff */
[----:B------:R-:W-:Y:S01]  /*5ad0*/  LOP3.LUT R217, R217, 0xffff, RZ, 0xc0, !PT ;  /* 0x0000ffffd9d97812 */ /* 0x000fe200078ec0ff */
[----:B------:R1:W-:Y:S01]  /*5ae0*/  STG.E desc[UR8][R178.64], R158 ;  /* 0x0000009eb2007986 */ /* 0x0003e2000c101908 */
[----:B------:R-:W-:Y:S01]  /*5af0*/  LOP3.LUT R168, R191, R168, RZ, 0xfc, !PT ;  /* 0x000000a8bfa87212 */ /* 0x000fe200078efcff */
[----:B------:R-:W-:Y:S01]  /*5b00*/  IMAD.WIDE.U32 R190, R251, 0x4, R162 ;  /* 0x00000004fbbe7825 */ /* 0x000fe200078e00a2 */
[----:B------:R-:W-:Y:S02]  /*5b10*/  PRMT R202, R203, 0x5410, R202 ;  /* 0x00005410cbca7816 */ /* 0x000fe400000000ca */
[----:B------:R-:W-:Y:S02]  /*5b20*/  SHF.L.U32 R175, R205, 0x18, RZ ;  /* 0x00000018cdaf7819 */ /* 0x000fe400000006ff */
[----:B------:R-:W-:-:S02]  /*5b30*/  PRMT R207, R207, 0x5410, R206 ;  /* 0x00005410cfcf7816 */ /* 0x000fc400000000ce */
[----:B------:R-:W-:Y:S02]  /*5b40*/  SHF.L.U32 R184, R209, 0x18, RZ ;  /* 0x00000018d1b87819 */ /* 0x000fe400000006ff */
[----:B------:R-:W-:Y:S02]  /*5b50*/  LOP3.LUT R221, R221, 0xffff, RZ, 0xc0, !PT ;  /* 0x0000ffffdddd7812 */ /* 0x000fe400078ec0ff */
[----:B------:R-:W-:Y:S01]  /*5b60*/  LOP3.LUT R218, R218, 0xff, RZ, 0xc0, !PT ;  /* 0x000000ffdada7812 */ /* 0x000fe200078ec0ff */
[--C-:B------:R-:W-:Y:S01]  /*5b70*/  IMAD.WIDE.U32 R250, R250, 0x4, R162.reuse ;  /* 0x00000004fafa7825 */ /* 0x100fe200078e00a2 */
[----:B------:R-:W-:Y:S01]  /*5b80*/  LOP3.LUT R222, R222, 0xff, RZ, 0xc0, !PT ;  /* 0x000000ffdede7812 */ /* 0x000fe200078ec0ff */
[----:B------:R1:W-:Y:S01]  /*5b90*/  STG.E desc[UR8][R180.64], R159 ;  /* 0x0000009fb4007986 */ /* 0x0003e2000c101908 */
[----:B------:R-:W-:Y:S01]  /*5ba0*/  LOP3.LUT R225, R225, 0xffff, RZ, 0xc0, !PT ;  /* 0x0000ffffe1e17812 */ /* 0x000fe200078ec0ff */
[----:B0-----:R-:W-:Y:S01]  /*5bb0*/  IMAD.WIDE.U32 R194, R249, 0x4, R162 ;  /* 0x00000004f9c27825 */ /* 0x001fe200078e00a2 */
[----:B------:R-:W-:Y:S01]  /*5bc0*/  PRMT R210, R211, 0x5410, R210 ;  /* 0x00005410d3d27816 */ /* 0x000fe200000000d2 */
[----:B------:R1:W-:Y:S01]  /*5bd0*/  STG.E desc[UR8][R182.64], R160 ;  /* 0x000000a0b6007986 */ /* 0x0003e2000c101908 */
[----:B------:R-:W-:-:S02]  /*5be0*/  SHF.L.U32 R185, R213, 0x18, RZ ;  /* 0x00000018d5b97819 */ /* 0x000fc400000006ff */
[----:B------:R-:W-:Y:S02]  /*5bf0*/  LOP3.LUT R229, R229, 0xffff, RZ, 0xc0, !PT ;  /* 0x0000ffffe5e57812 */ /* 0x000fe400078ec0ff */
[----:B------:R-:W-:Y:S02]  /*5c00*/  LOP3.LUT R226, R226, 0xff, RZ, 0xc0, !PT ;  /* 0x000000ffe2e27812 */ /* 0x000fe400078ec0ff */
[----:B------:R-:W-:Y:S01]  /*5c10*/  IADD3 R205, R157, 0x1e00, RZ ;  /* 0x00001e009dcd7810 */ /* 0x000fe20007ffe0ff */
[----:B------:R-:W-:Y:S01]  /*5c20*/  IMAD.WIDE.U32 R248, R248, 0x4, R162 ;  /* 0x00000004f8f87825 */ /* 0x000fe200078e00a2 */
[----:B------:R-:W-:Y:S01]  /*5c30*/  LOP3.LUT R174, R199, R174, RZ, 0xfc, !PT ;  /* 0x000000aec7ae7212 */ /* 0x000fe200078efcff */
[----:B------:R1:W-:Y:S01]  /*5c40*/  STG.E desc[UR8][R186.64], R161 ;  /* 0x000000a1ba007986 */ /* 0x0003e2000c101908 */
[----:B------:R-:W-:Y:S02]  /*5c50*/  SHF.L.U32 R192, R217, 0x18, RZ ;  /* 0x00000018d9c07819 */ /* 0x000fe400000006ff */
[----:B------:R-:W-:-:S02]  /*5c60*/  PRMT R215, R215, 0x5410, R214 ;  /* 0x00005410d7d77816 */ /* 0x000fc400000000d6 */
[----:B------:R-:W-:Y:S01]  /*5c70*/  IADD3 R203, R157, 0x2000, RZ ;  /* 0x000020009dcb7810 */ /* 0x000fe20007ffe0ff */
[----:B------:R-:W-:Y:S01]  /*5c80*/  IMAD.WIDE.U32 R196, R247, 0x4, R162 ;  /* 0x00000004f7c47825 */ /* 0x000fe200078e00a2 */
[----:B------:R-:W-:Y:S01]  /*5c90*/  LOP3.LUT R175, R202, R175, RZ, 0xfc, !PT ;  /* 0x000000afcaaf7212 */ /* 0x000fe200078efcff */
[----:B------:R1:W-:Y:S01]  /*5ca0*/  STG.E desc[UR8][R188.64], R164 ;  /* 0x000000a4bc007986 */ /* 0x0003e2000c101908 */
[----:B------:R-:W-:Y:S02]  /*5cb0*/  LOP3.LUT R184, R207, R184, RZ, 0xfc, !PT ;  /* 0x000000b8cfb87212 */ /* 0x000fe400078efcff */
[----:B------:R-:W-:Y:S02]  /*5cc0*/  SHF.L.U32 R193, R221, 0x18, RZ ;  /* 0x00000018ddc17819 */ /* 0x000fe400000006ff */
[----:B------:R-:W-:Y:S02]  /*5cd0*/  PRMT R218, R219, 0x5410, R218 ;  /* 0x00005410dbda7816 */ /* 0x000fe400000000da */
[----:B------:R-:W-:Y:S01]  /*5ce0*/  IADD3 R201, R157, 0x2200, RZ ;  /* 0x000022009dc97810 */ /* 0x000fe20007ffe0ff */
[----:B------:R-:W-:Y:S01]  /*5cf0*/  IMAD.WIDE.U32 R246, R246, 0x4, R162 ;  /* 0x00000004f6f67825 */ /* 0x000fe200078e00a2 */
[----:B------:R-:W-:Y:S01]  /*5d00*/  PRMT R222, R223, 0x5410, R222 ;  /* 0x00005410dfde7816 */ /* 0x000fe200000000de */
[----:B------:R1:W-:Y:S01]  /*5d10*/  STG.E desc[UR8][R190.64], R168 ;  /* 0x000000a8be007986 */ /* 0x0003e2000c101908 */
[----:B------:R-:W-:-:S02]  /*5d20*/  SHF.L.U32 R207, R225, 0x18, RZ ;  /* 0x00000018e1cf7819 */ /* 0x000fc400000006ff */
[----:B------:R-:W-:Y:S01]  /*5d30*/  IADD3 R199, R157, 0x2400, RZ ;  /* 0x000024009dc77810 */ /* 0x000fe20007ffe0ff */
[----:B------:R-:W-:Y:S01]  /*5d40*/  IMAD.WIDE.U32 R204, R205, 0x4, R162 ;  /* 0x00000004cdcc7825 */ /* 0x000fe200078e00a2 */
[----:B------:R-:W-:Y:S01]  /*5d50*/  LOP3.LUT R185, R210, R185, RZ, 0xfc, !PT ;  /* 0x000000b9d2b97212 */ /* 0x000fe200078efcff */
[----:B------:R1:W-:Y:S01]  /*5d60*/  STG.E desc[UR8][R250.64], R169 ;  /* 0x000000a9fa007986 */ /* 0x0003e2000c101908 */
[----:B------:R-:W-:Y:S02]  /*5d70*/  SHF.L.U32 R7, R229, 0x18, RZ ;  /* 0x00000018e5077819 */ /* 0x000fe400000006ff */
[----:B------:R-:W-:Y:S02]  /*5d80*/  PRMT R226, R227, 0x5410, R226 ;  /* 0x00005410e3e27816 */ /* 0x000fe400000000e2 */
[----:B------:R-:W-:Y:S01]  /*5d90*/  IADD3 R157, R157, 0x2600, RZ ;  /* 0x000026009d9d7810 */ /* 0x000fe20007ffe0ff */
[--C-:B------:R-:W-:Y:S01]  /*5da0*/  IMAD.WIDE.U32 R202, R203, 0x4, R162.reuse ;  /* 0x00000004cbca7825 */ /* 0x100fe200078e00a2 */
[----:B------:R-:W-:Y:S01]  /*5db0*/  LOP3.LUT R192, R215, R192, RZ, 0xfc, !PT ;  /* 0x000000c0d7c07212 */ /* 0x000fe200078efcff */
[----:B------:R1:W-:Y:S01]  /*5dc0*/  STG.E desc[UR8][R194.64], R174 ;  /* 0x000000aec2007986 */ /* 0x0003e2000c101908 */
[----:B------:R-:W-:Y:S01]  /*5dd0*/  LOP3.LUT R193, R218, R193, RZ, 0xfc, !PT ;  /* 0x000000c1dac17212 */ /* 0x000fe200078efcff */
[--C-:B------:R-:W-:Y:S01]  /*5de0*/  IMAD.WIDE.U32 R200, R201, 0x4, R162.reuse ;  /* 0x00000004c9c87825 */ /* 0x100fe200078e00a2 */
[----:B------:R-:W-:Y:S01]  /*5df0*/  LOP3.LUT R207, R222, R207, RZ, 0xfc, !PT ;  /* 0x000000cfdecf7212 */ /* 0x000fe200078efcff */
[----:B------:R1:W-:Y:S01]  /*5e00*/  STG.E desc[UR8][R248.64], R175 ;  /* 0x000000aff8007986 */ /* 0x0003e2000c101908 */
[----:B------:R-:W-:Y:S01]  /*5e10*/  LOP3.LUT R7, R226, R7, RZ, 0xfc, !PT ;  /* 0x00000007e2077212 */ /* 0x000fe200078efcff */
[----:B------:R-:W-:-:S02]  /*5e20*/  IMAD.WIDE.U32 R198, R199, 0x4, R162 ;  /* 0x00000004c7c67825 */ /* 0x000fc400078e00a2 */
[----:B------:R1:W-:Y:S02]  /*5e30*/  STG.E desc[UR8][R196.64], R184 ;  /* 0x000000b8c4007986 */ /* 0x0003e4000c101908 */
[----:B------:R-:W-:Y:S02]  /*5e40*/  IMAD.WIDE.U32 R162, R157, 0x4, R162 ;  /* 0x000000049da27825 */ /* 0x000fe400078e00a2 */
[----:B------:R1:W-:Y:S04]  /*5e50*/  STG.E desc[UR8][R246.64], R185 ;  /* 0x000000b9f6007986 */ /* 0x0003e8000c101908 */
[----:B------:R1:W-:Y:S04]  /*5e60*/  STG.E desc[UR8][R204.64], R192 ;  /* 0x000000c0cc007986 */ /* 0x0003e8000c101908 */
[----:B------:R1:W-:Y:S01]  /*5e70*/  STG.E desc[UR8][R202.64], R193 ;  /* 0x000000c1ca007986 */ /* 0x0003e2000c101908 */
[----:B------:R-:W-:Y:S01]  /*5e80*/  IADD3 R4, R4, UR4, RZ ;  /* 0x0000000404047c10 */ /* 0x000fe2000fffe0ff */
[----:B------:R-:W-:-:S02]  /*5e90*/  ULDC UR4, c[0x0][0x218] ;  /* 0x0000860000047ab9 */ /* 0x000fc40000000800 */
[----:B------:R1:W-:Y:S04]  /*5ea0*/  STG.E desc[UR8][R200.64], R207 ;  /* 0x000000cfc8007986 */ /* 0x0003e8000c101908 */
[----:B------:R1:W-:Y:S04]  /*5eb0*/  STG.E desc[UR8][R198.64], R7 ;  /* 0x00000007c6007986 */ /* 0x0003e8000c101908 */
[----:B------:R1:W-:Y:S01]  /*5ec0*/  STG.E desc[UR8][R162.64], R231 ;  /* 0x000000e7a2007986 */ /* 0x0003e2000c101908 */
[----:B------:R-:W-:Y:S02]  /*5ed0*/  ISETP.GE.AND P0, PT, R4, UR4, PT ;  /* 0x0000000404007c0c */ /* 0x000fe4000bf06270 */
[----:B------:R-:W-:-:S02]  /*5ee0*/  LOP3.LUT P2, RZ, R245, 0xff, RZ, 0xc0, !PT ;  /* 0x000000fff5ff7812 */ /* 0x000fc4000784c0ff */
[----:B------:R-:W-:Y:S02]  /*5ef0*/  IADD3 R3, R3, 0x1, RZ ;  /* 0x0000000103037810 */ /* 0x000fe40007ffe0ff */
[----:B------:R-:W-:Y:S02]  /*5f00*/  SEL R245, RZ, 0x1, P2 ;  /* 0x00000001fff57807 */ /* 0x000fe40001000000 */
[----:B------:R-:W-:-:S05]  /*5f10*/  LOP3.LUT R3, R3, 0x3, RZ, 0xc0, !PT ;  /* 0x0000000303037812 */ /* 0x000fca00078ec0ff */
[----:B-1----:R-:W-:Y:S05]  /*5f20*/  @!P0 BRA `(.L_x_11116) ;  /* 0xffffffa400688947 */ /* 0x002fea000383ffff */
.L_x_11100:
        /* <DEDUP_REMOVED lines=15> */
.L_x_11141:
        /* <DEDUP_REMOVED lines=31> */
.L_x_11144:
[----:B-1----:R-:W-:-:S07]  /*6210*/  FMNMX R5, R3, R2, !PT ;  /* 0x0000000203057209 */ /* 0x002fce0007800000 */
.L_x_11120:
[----:B------:R-:W-:Y:S05]  /*6220*/  BSYNC B0 ;  /* 0x0000000000007941 */ /* 0x000fea0003800000 */
.L_x_11119:
[----:B------:R-:W-:Y:S01]  /*6230*/  ISETP.NE.AND P0, PT, R10, RZ, PT ;  /* 0x000000ff0a00720c */ /* 0x000fe20003f05270 */
[----:B------:R-:W-:-:S12]  /*6240*/  BSSY B0, `(.L_x_11117) ;  /* 0x0000004000007945 */ /* 0x000fd80003800000 */
[----:B------:R-:W-:Y:S05]  /*6250*/  @P0 BRA `(.L_x_11122) ;  /* 0x0000000000080947 */ /* 0x000fea0003800000 */
[----:B0-----:R-:W0:Y:S02]  /*6260*/  LDC.64 R2, c[0x0][0x288] ;  /* 0x0000a200ff027b82 */ /* 0x001e240000000a00 */
[----:B0-----:R1:W-:Y:S02]  /*6270*/  REDG.E.MAX.S32.STRONG.GPU desc[UR8][R2.64], R5 ;  /* 0x000000050200798e */ /* 0x0013e4000d10e388 */
.L_x_11122:
[----:B------:R-:W-:Y:S05]  /*6280*/  BSYNC B0 ;  /* 0x0000000000007941 */ /* 0x000fea0003800000 */
.L_x_11117:
        /* <DEDUP_REMOVED lines=14> */
[----:B01----:R-:W-:Y:S05]  /*6370*/  CALL.REL.NOINC `($__internal_167_$__cuda_sm20_rcp_rn_f32_slowpath) ;  /* 0x0000001000c07944 */ /* 0x003fea0003c00000 */
[----:B------:R-:W-:Y:S05]  /*6380*/  BRA `(.L_x_11124) ;  /* 0x0000000000147947 */ /* 0x000fea0003800000 */
.L_x_11123:
[----:B------:R-:W2:Y:S01]  /*6390*/  MUFU.RCP R0, UR5 ;  /* 0x0000000500007d08 */ /* 0x000ea20008001000 */
[----:B01----:R-:W-:-:S05]  /*63a0*/  MOV R3, UR5 ;  /* 0x0000000500037c02 */ /* 0x003fca0008000f00 */
[----:B--2---:R-:W-:-:S04]  /*63b0*/  FFMA R2, R0, R3, -1 ;  /* 0xbf80000000027423 */ /* 0x004fc80000000003 */
[----:B------:R-:W-:-:S04]  /*63c0*/  FADD.FTZ R3, -R2, -RZ ;  /* 0x800000ff02037221 */ /* 0x000fc80000010100 */
[----:B------:R-:W-:-:S07]  /*63d0*/  FFMA R0, R0, R3, R0 ;  /* 0x0000000300007223 */ /* 0x000fce0000000000 */
.L_x_11124:
[----:B------:R-:W0:Y:S02]  /*63e0*/  LDC.64 R2, c[0x0][0x280] ;  /* 0x0000a000ff027b82 */ /* 0x000e240000000a00 */
[----:B0-----:R-:W-:Y:S01]  /*63f0*/  STG.E desc[UR8][R2.64], R0 ;  /* 0x0000000002007986 */ /* 0x001fe2000c101908 */
[----:B------:R-:W-:Y:S05]  /*6400*/  EXIT ;  /* 0x000000000000794d */ /* 0x000fea0003800000 */
.L_x_11101:
[----:B------:R-:W-:Y:S01]  /*6410*/  HFMA2.MMA R237, -RZ, RZ, 0, 5.9604644775390625e-08 ;  /* 0x00000001ffed7435 */ /* 0x000fe200000001ff */
[----:B------:R-:W-:Y:S02]  /*6420*/  MOV R240, R6 ;  /* 0x0000000600f07202 */ /* 0x000fe40000000f00 */
[----:B------:R-:W-:Y:S02]  /*6430*/  MOV R236, 0x1f ;  /* 0x0000001f00ec7802 */ /* 0x000fe40000000f00 */
[----:B------:R-:W-:-:S07]  /*6440*/  MOV R7, 0xffffffff ;  /* 0xffffffff00077802 */ /* 0x000fce0000000f00 */
[----:B-----5:R-:W-:Y:S05]  /*6450*/  WARPSYNC.COLLECTIVE R7, `(.L_x_11125) ;  /* 0x0000000007087348 */ /* 0x020fea0003c00000 */
[----:B------:R0:W1:Y:S02]  /*6460*/  SHFL.BFLY P0, R239, R240, R237, R236 ;  /* 0x0c0000edf0ef7389 */ /* 0x00006400000000ec */
[----:B01---5:R-:W-:Y:S01]  /*6470*/  ENDCOLLECTIVE ;  /* 0x000000000000791b */ /* 0x023fe20003800000 */
.L_x_11125:
        /* <DEDUP_REMOVED lines=8> */
.L_x_11126:
        /* <DEDUP_REMOVED lines=8> */
.L_x_11127:
        /* <DEDUP_REMOVED lines=8> */
.L_x_11128:
        /* <DEDUP_REMOVED lines=8> */
.L_x_11129:
        /* <DEDUP_REMOVED lines=170> */
.L_x_11130:
        /* <DEDUP_REMOVED lines=8> */
.L_x_11131:
        /* <DEDUP_REMOVED lines=8> */
.L_x_11132:
        /* <DEDUP_REMOVED lines=8> */
.L_x_11133:
        /* <DEDUP_REMOVED lines=8> */
.L_x_11134:
[----:B------:R-:W-:Y:S01]  /*7320*/  MOV R7, R239 ;  /* 0x000000ef00077202 */ /* 0x000fe20000000f00 */
[----:B------:R-:W-:Y:S06]  /*7330*/  BRA `(.L_x_11135) ;  /* 0xffffffa400c07947 */ /* 0x000fec000383ffff */
.L_x_11118:
[----:B------:R-:W-:Y:S01]  /*7340*/  HFMA2.MMA R8, -RZ, RZ, 0, 9.5367431640625e-07 ;  /* 0x00000010ff087435 */ /* 0x000fe200000001ff */
[----:B------:R-:W-:Y:S02]  /*7350*/  MOV R6, R5 ;  /* 0x0000000500067202 */ /* 0x000fe40000000f00 */
[----:B------:R-:W-:Y:S02]  /*7360*/  MOV R11, 0x1f ;  /* 0x0000001f000b7802 */ /* 0x000fe40000000f00 */
[----:B------:R-:W-:-:S07]  /*7370*/  MOV R7, 0xffffffff ;  /* 0xffffffff00077802 */ /* 0x000fce0000000f00 */
[----:B------:R-:W-:Y:S05]  /*7380*/  WARPSYNC.COLLECTIVE R7, `(.L_x_11136) ;  /* 0x0000000007087348 */ /* 0x000fea0003c00000 */
[----:B------:R0:W1:Y:S02]  /*7390*/  SHFL.DOWN P0, R4, R6, R8, R11 ;  /* 0x0800000806047389 */ /* 0x000064000000000b */
[----:B01----:R-:W-:Y:S01]  /*73a0*/  ENDCOLLECTIVE ;  /* 0x000000000000791b */ /* 0x003fe20003800000 */
.L_x_11136:
[----:B------:R-:W-:Y:S01]  /*73b0*/  HFMA2.MMA R8, -RZ, RZ, 0, 4.76837158203125e-07 ;  /* 0x00000008ff087435 */ /* 0x000fe200000001ff */
[----:B------:R-:W-:-:S04]  /*73c0*/  MOV R0, R4 ;  /* 0x0000000400007202 */ /* 0x000fc80000000f00 */
[----:B------:R-:W-:-:S04]  /*73d0*/  FMNMX R0, R0, R5, !PT ;  /* 0x0000000500007209 */ /* 0x000fc80007800000 */
[----:B------:R-:W-:-:S07]  /*73e0*/  MOV R6, R0 ;  /* 0x0000000000067202 */ /* 0x000fce0000000f00 */
[----:B------:R-:W-:Y:S05]  /*73f0*/  WARPSYNC.COLLECTIVE R7, `(.L_x_11137) ;  /* 0x0000000007087348 */ /* 0x000fea0003c00000 */
[----:B------:R0:W1:Y:S02]  /*7400*/  SHFL.DOWN P0, R4, R6, R8, R11 ;  /* 0x0800000806047389 */ /* 0x000064000000000b */
[----:B01----:R-:W-:Y:S01]  /*7410*/  ENDCOLLECTIVE ;  /* 0x000000000000791b */ /* 0x003fe20003800000 */
.L_x_11137:
[----:B------:R-:W-:Y:S01]  /*7420*/  HFMA2.MMA R8, -RZ, RZ, 0, 2.384185791015625e-07 ;  /* 0x00000004ff087435 */ /* 0x000fe200000001ff */
[----:B------:R-:W-:-:S04]  /*7430*/  MOV R3, R4 ;  /* 0x0000000400037202 */ /* 0x000fc80000000f00 */
[----:B------:R-:W-:-:S04]  /*7440*/  FMNMX R3, R0, R3, !PT ;  /* 0x0000000300037209 */ /* 0x000fc80007800000 */
[----:B------:R-:W-:-:S07]  /*7450*/  MOV R6, R3 ;  /* 0x0000000300067202 */ /* 0x000fce0000000f00 */
[----:B------:R-:W-:Y:S05]  /*7460*/  WARPSYNC.COLLECTIVE R7, `(.L_x_11138) ;  /* 0x0000000007087348 */ /* 0x000fea0003c00000 */
[----:B------:R0:W1:Y:S02]  /*7470*/  SHFL.DOWN P0, R4, R6, R8, R11 ;  /* 0x0800000806047389 */ /* 0x000064000000000b */
[----:B01----:R-:W-:Y:S01]  /*7480*/  ENDCOLLECTIVE ;  /* 0x000000000000791b */ /* 0x003fe20003800000 */
.L_x_11138:
[----:B------:R-:W-:Y:S01]  /*7490*/  HFMA2.MMA R8, -RZ, RZ, 0, 1.1920928955078125e-07 ;  /* 0x00000002ff087435 */ /* 0x000fe200000001ff */
[----:B------:R-:W-:-:S04]  /*74a0*/  MOV R2, R4 ;  /* 0x0000000400027202 */ /* 0x000fc80000000f00 */
[----:B------:R-:W-:-:S04]  /*74b0*/  FMNMX R2, R3, R2, !PT ;  /* 0x0000000203027209 */ /* 0x000fc80007800000 */
[----:B------:R-:W-:-:S07]  /*74c0*/  MOV R6, R2 ;  /* 0x0000000200067202 */ /* 0x000fce0000000f00 */
[----:B------:R-:W-:Y:S05]  /*74d0*/  WARPSYNC.COLLECTIVE R7, `(.L_x_11139) ;  /* 0x0000000007087348 */ /* 0x000fea0003c00000 */
[----:B------:R0:W1:Y:S02]  /*74e0*/  SHFL.DOWN P0, R4, R6, R8, R11 ;  /* 0x0800000806047389 */ /* 0x000064000000000b */
[----:B01----:R-:W-:Y:S01]  /*74f0*/  ENDCOLLECTIVE ;  /* 0x000000000000791b */ /* 0x003fe20003800000 */
.L_x_11139:
[----:B------:R-:W-:Y:S01]  /*7500*/  HFMA2.MMA R8, -RZ, RZ, 0, 5.9604644775390625e-08 ;  /* 0x00000001ff087435 */ /* 0x000fe200000001ff */
[----:B------:R-:W-:-:S04]  /*7510*/  MOV R9, R4 ;  /* 0x0000000400097202 */ /* 0x000fc80000000f00 */
[----:B------:R-:W-:-:S04]  /*7520*/  FMNMX R9, R2, R9, !PT ;  /* 0x0000000902097209 */ /* 0x000fc80007800000 */
[----:B------:R-:W-:-:S07]  /*7530*/  MOV R6, R9 ;  /* 0x0000000900067202 */ /* 0x000fce0000000f00 */
[----:B------:R-:W-:Y:S05]  /*7540*/  WARPSYNC.COLLECTIVE R7, `(.L_x_11140) ;  /* 0x0000000007087348 */ /* 0x000fea0003c00000 */
[----:B------:R0:W1:Y:S02]  /*7550*/  SHFL.DOWN P0, R4, R6, R8, R11 ;  /* 0x0800000806047389 */ /* 0x000064000000000b */
[----:B01----:R-:W-:Y:S01]  /*7560*/  ENDCOLLECTIVE ;  /* 0x000000000000791b */ /* 0x003fe20003800000 */
.L_x_11140:
[----:B------:R-:W-:Y:S05]  /*7570*/  BRA `(.L_x_11141) ;  /* 0xffffffe800a87947 */ /* 0x000fea000383ffff */
.L_x_11121:
[----:B------:R-:W-:Y:S01]  /*7580*/  HFMA2.MMA R8, -RZ, RZ, 0, 1.1920928955078125e-07 ;  /* 0x00000002ff087435 */ /* 0x000fe200000001ff */
[----:B-1----:R-:W-:Y:S02]  /*7590*/  MOV R6, R0 ;  /* 0x0000000000067202 */ /* 0x002fe40000000f00 */
[----:B------:R-:W-:Y:S02]  /*75a0*/  MOV R11, 0x1f ;  /* 0x0000001f000b7802 */ /* 0x000fe40000000f00 */
[----:B------:R-:W-:-:S07]  /*75b0*/  MOV R7, 0xffffffff ;  /* 0xffffffff00077802 */ /* 0x000fce0000000f00 */
[----:B0-----:R-:W-:Y:S05]  /*75c0*/  WARPSYNC.COLLECTIVE R7, `(.L_x_11142) ;  /* 0x0000000007087348 */ /* 0x001fea0003c00000 */
[----:B------:R1:W2:Y:S02]  /*75d0*/  SHFL.DOWN P0, R4, R6, R8, R11 ;  /* 0x0800000806047389 */ /* 0x0002a4000000000b */
[----:B012---:R-:W-:Y:S01]  /*75e0*/  ENDCOLLECTIVE ;  /* 0x000000000000791b */ /* 0x007fe20003800000 */
.L_x_11142:
[----:B------:R-:W-:Y:S01]  /*75f0*/  HFMA2.MMA R8, -RZ, RZ, 0, 5.9604644775390625e-08 ;  /* 0x00000001ff087435 */ /* 0x000fe200000001ff */
[----:B------:R-:W-:-:S04]  /*7600*/  MOV R3, R4 ;  /* 0x0000000400037202 */ /* 0x000fc80000000f00 */
[----:B------:R-:W-:-:S04]  /*7610*/  FMNMX R3, R3, R0, !PT ;  /* 0x0000000003037209 */ /* 0x000fc80007800000 */
[----:B------:R-:W-:-:S07]  /*7620*/  MOV R6, R3 ;  /* 0x0000000300067202 */ /* 0x000fce0000000f00 */
[----:B------:R-:W-:Y:S05]  /*7630*/  WARPSYNC.COLLECTIVE R7, `(.L_x_11143) ;  /* 0x0000000007087348 */ /* 0x000fea0003c00000 */
[----:B------:R0:W1:Y:S02]  /*7640*/  SHFL.DOWN P0, R4, R6, R8, R11 ;  /* 0x0800000806047389 */ /* 0x000064000000000b */
[----:B01----:R-:W-:Y:S01]  /*7650*/  ENDCOLLECTIVE ;  /* 0x000000000000791b */ /* 0x003fe20003800000 */
.L_x_11143:
[----:B------:R-:W-:Y:S01]  /*7660*/  MOV R2, R4 ;  /* 0x0000000400027202 */ /* 0x000fe20000000f00 */
[----:B------:R-:W-:Y:S06]  /*7670*/  BRA `(.L_x_11144) ;  /* 0xffffffe800e47947 */ /* 0x000fec000383ffff */
        .weak           $__internal_167_$__cuda_sm20_rcp_rn_f32_slowpath
        .type           $__internal_167_$__cuda_sm20_rcp_rn_f32_slowpath,@function
        .size           $__internal_167_$__cuda_sm20_rcp_rn_f32_slowpath,(.L_x_14503 - $__internal_167_$__cuda_sm20_rcp_rn_f32_slowpath)
$__internal_167_$__cuda_sm20_rcp_rn_f32_slowpath:
        /* <DEDUP_REMOVED lines=15> */
.L_x_11146:
        /* <DEDUP_REMOVED lines=36> */
.L_x_11148:
[----:B------:R-:W0:Y:S02]  /*79b0*/  MUFU.RCP R0, R0 ;  /* 0x0000000000007308 */ /* 0x000e240000001000 */
.L_x_11147:
[----:B------:R-:W-:Y:S05]  /*79c0*/  BSYNC B1 ;  /* 0x0000000000017941 */ /* 0x000fea0003800000 */
.L_x_11145:
[----:B------:R-:W-:Y:S01]  /*79d0*/  HFMA2.MMA R243, -RZ, RZ, 0, 0 ;  /* 0x00000000fff37435 */ /* 0x000fe200000001ff */
[----:B------:R-:W-:-:S05]  /*79e0*/  MOV R242, R6 ;  /* 0x0000000600f27202 */ /* 0x000fca0000000f00 */
[----:B0----5:R-:W-:Y:S05]  /*79f0*/  RET.REL.NODEC R242 `(_ZN18transformer_engine13normalization19ln_fwd_tuned_kernelINS0_13Kernel_traitsIff13__nv_fp8_e4m3fjLj40960ELj4ELj1ELj4ELj16ENS0_18Kernel_traits_baseILj40960EffS3_fjLj128EEEEEEEvNS0_19ForwardKernelParamsE) ;  /* 0xffffff84f2807950 */ /* 0x021fea0003c3ffff */
.L_x_11149:
        /* <DEDUP_REMOVED lines=16> */
.L_x_14503:


//--------------------- .text._ZN18transformer_engine13normalization19ln_fwd_tuned_kernelINS0_13Kernel_traitsIff13__nv_fp8_e4m3fjLj32768ELj4ELj1ELj4ELj16ENS0_18Kernel_traits_baseILj32768EffS3_fjLj128EEEEEEEvNS0_19ForwardKernelParamsE --------------------------
	.section	.text._ZN18transformer_engine13normalization19ln_fwd_tuned_kernelINS0_13Kernel_traitsIff13__nv_fp8_e4m3fjLj32768ELj4ELj1ELj4ELj16ENS0_18Kernel_traits_baseILj32768EffS3_fjLj128EEEEEEEvNS0_19ForwardKernelParamsE,"ax",@progbits
	.align	128
        .global         _ZN18transformer_engine13normalization19ln_fwd_tuned_kernelINS0_13Kernel_traitsIff13__nv_fp8_e4m3fjLj32768ELj4ELj1ELj4ELj16ENS0_18Kernel_traits_baseILj32768EffS3_fjLj128EEEEEEEvNS0_19ForwardKernelParamsE
        .type           _ZN18transformer_engine13normalization19ln_fwd_tuned_kernelINS0_13Kernel_traitsIff13__nv_fp8_e4m3fjLj32768ELj4ELj1ELj4ELj16ENS0_18Kernel_traits_baseILj32768EffS3_fjLj128EEEEEEEvNS0_19ForwardKernelParamsE,@function
        .size           _ZN18transformer_engine13normalization19ln_fwd_tuned_kernelINS0_13Kernel_traitsIff13__nv_fp8_e4m3fjLj32768ELj4ELj1ELj4ELj16ENS0_18Kernel_traits_baseILj32768EffS3_fjLj128EEEEEEEvNS0_19ForwardKernelParamsE,(.L_x_14504 - _ZN18transformer_engine13normalization19ln_fwd_tuned_kernelINS0_13Kernel_traitsIff13__nv_fp8_e4m3fjLj32768ELj4ELj1ELj4ELj16ENS0_18Kernel_traits_baseILj32768EffS3_fjLj128EEEEEEEvNS0_19ForwardKernelParamsE)
        .other          _ZN18transformer_engine13normalization19ln_fwd_tuned_kernelINS0_13Kernel_traitsIff13__nv_fp8_e4m3fjLj32768ELj4ELj1ELj4ELj16ENS0_18Kernel_traits_baseILj32768EffS3_fjLj128EEEEEEEvNS0_19ForwardKernelParamsE,@"STO_CUDA_ENTRY STV_DEFAULT"
_ZN18transformer_engine13normalization19ln_fwd_tuned_kernelINS0_13Kernel_traitsIff13__nv_fp8_e4m3fjLj32768ELj4ELj1ELj4ELj16ENS0_18Kernel_traits_baseILj32768EffS3_fjLj128EEEEEEEvNS0_19ForwardKernelParamsE:
.text._ZN18transformer_engine13normalization19ln_fwd_tuned_kernelINS0_13Kernel_traitsIff13__nv_fp8_e4m3fjLj32768ELj4ELj1ELj4ELj16ENS0_18Kernel_traits_baseILj32768EffS3_fjLj128EEEEEEEvNS0_19ForwardKernelParamsE:
        /* <DEDUP_REMOVED lines=59> */
.L_x_11166:
[----:B-1----:R-:W1:Y:S01]  /*03b0*/  LDC.64 R192, c[0x0][0x220] ;  /* 0x00008800ffc07b82 */ /* 0x002e620000000a00 */
[----:B0-----:R-:W-:Y:S02]  /*03c0*/  SHF.L.U32 R133, R197, 0x7, RZ ;  /* 0x00000007c5857819 */ /* 0x001fe400000006ff */
[----:B------:R-:W-:Y:S02]  /*03d0*/  SHF.L.U32 R204, R203, 0xd, RZ ;  /* 0x0000000dcbcc7819 */ /* 0x000fe400000006ff */
[----:B------:R-:W-:-:S04]  /*03e0*/  LOP3.LUT R133, R133, 0x180, R198, 0xe2, !PT ;  /* 0x0000018085857812 */ /* 0x000fc800078ee2c6 */
[----:B------:R-:W-:-:S04]  /*03f0*/  LOP3.LUT R133, R133, 0x60, R196, 0xf8, !PT ;  /* 0x0000006085857812 */ /* 0x000fc800078ef8c4 */
        /* <DEDUP_REMOVED lines=267> */
.L_x_11185:
        /* <DEDUP_REMOVED lines=34> */
[----:B012--5:R-:W-:Y:S05]  /*16d0*/  CALL.REL.NOINC `($__internal_168_$__cuda_sm20_rcp_rn_f32_slowpath) ;  /* 0x0000004800bc7944 */ /* 0x027fea0003c00000 */
[----:B------:R-:W-:Y:S05]  /*16e0*/  BRA `(.L_x_11154) ;  /* 0x0000000000107947 */ /* 0x000fea0003800000 */
.L_x_11153:
[----:B------:R-:W3:Y:S02]  /*16f0*/  MUFU.RCP R0, R205 ;  /* 0x000000cd00007308 */ /* 0x000ee40000001000 */
[----:B---3--:R-:W-:-:S04]  /*1700*/  FFMA R2, R205, R0, -1 ;  /* 0xbf800000cd027423 */ /* 0x008fc80000000000 */
[----:B------:R-:W-:-:S04]  /*1710*/  FADD.FTZ R207, -R2, -RZ ;  /* 0x800000ff02cf7221 */ /* 0x000fc80000010100 */
[----:B------:R-:W-:-:S07]  /*1720*/  FFMA R0, R0, R207, R0 ;  /* 0x000000cf00007223 */ /* 0x000fce0000000000 */
.L_x_11154:
[----:B------:R-:W-:Y:S05]  /*1730*/  BSYNC B0 ;  /* 0x0000000000007941 */ /* 0x000fea0003800000 */
.L_x_11152:
        /* <DEDUP_REMOVED lines=20> */
[----:B-----5:R-:W-:Y:S05]  /*1880*/  CALL.REL.NOINC `($__internal_168_$__cuda_sm20_rcp_rn_f32_slowpath) ;  /* 0x0000004800507944 */ /* 0x020fea0003c00000 */
[----:B------:R-:W-:Y:S05]  /*1890*/  BRA `(.L_x_11157) ;  /* 0x0000000000107947 */ /* 0x000fea0003800000 */
.L_x_11156:
[----:B------:R-:W0:Y:S02]  /*18a0*/  MUFU.RCP R0, R213 ;  /* 0x000000d500007308 */ /* 0x000e240000001000 */
[----:B0-----:R-:W-:-:S04]  /*18b0*/  FFMA R2, R213, R0, -1 ;  /* 0xbf800000d5027423 */ /* 0x001fc80000000000 */
[----:B------:R-:W-:-:S04]  /*18c0*/  FADD.FTZ R207, -R2, -RZ ;  /* 0x800000ff02cf7221 */ /* 0x000fc80000010100 */
[----:B------:R-:W-:-:S07]  /*18d0*/  FFMA R0, R0, R207, R0 ;  /* 0x000000cf00007223 */ /* 0x000fce0000000000 */
.L_x_11157:
[----:B------:R-:W-:Y:S05]  /*18e0*/  BSYNC B0 ;  /* 0x0000000000007941 */ /* 0x000fea0003800000 */
.L_x_11155:
        /* <DEDUP_REMOVED lines=50> */
.L_x_11159:
[----:B------:R-:W2:Y:S04]  /*1c10*/  LDG.E.STRONG.GPU R0, desc[UR4][R210.64] ;  /* 0x00000004d2007981 */ /* 0x000ea8000c1ef900 */
[----:B--2---:R-:W-:Y:S01]  /*1c20*/  CCTL.IVALL ;  /* 0x00000000ff00798f */ /* 0x004fe20002000000 */
[----:B------:R-:W-:Y:S05]  /*1c30*/  YIELD ;  /* 0x0000000000007946 */ /* 0x000fea0003800000 */
[----:B------:R-:W-:-:S13]  /*1c40*/  ISETP.NE.AND P0, PT, R0, R213, PT ;  /* 0x000000d50000720c */ /* 0x000fda0003f05270 */
[----:B------:R-:W-:Y:S05]  /*1c50*/  @P0 BRA `(.L_x_11159) ;  /* 0xfffffffc00ec0947 */ /* 0x000fea000383ffff */
.L_x_11158:
        /* <DEDUP_REMOVED lines=20> */
[----:B012--5:R-:W-:Y:S05]  /*1da0*/  CALL.REL.NOINC `($__internal_168_$__cuda_sm20_rcp_rn_f32_slowpath) ;  /* 0x0000004400087944 */ /* 0x027fea0003c00000 */
[----:B------:R-:W-:Y:S05]  /*1db0*/  BRA `(.L_x_11162) ;  /* 0x0000000000107947 */ /* 0x000fea0003800000 */
.L_x_11161:
[----:B------:R-:W3:Y:S02]  /*1dc0*/  MUFU.RCP R0, R205 ;  /* 0x000000cd00007308 */ /* 0x000ee40000001000 */
[----:B---3--:R-:W-:-:S04]  /*1dd0*/  FFMA R2, R205, R0, -1 ;  /* 0xbf800000cd027423 */ /* 0x008fc80000000000 */
[----:B------:R-:W-:-:S04]  /*1de0*/  FADD.FTZ R207, -R2, -RZ ;  /* 0x800000ff02cf7221 */ /* 0x000fc80000010100 */
[----:B------:R-:W-:-:S07]  /*1df0*/  FFMA R0, R0, R207, R0 ;  /* 0x000000cf00007223 */ /* 0x000fce0000000000 */
.L_x_11162:
[----:B------:R-:W-:Y:S05]  /*1e00*/  BSYNC B0 ;  /* 0x0000000000007941 */ /* 0x000fea0003800000 */
.L_x_11160:
        /* <DEDUP_REMOVED lines=21> */
[----:B------:R-:W-:Y:S01]  /*1f60*/  MOV R206, R0 ;  /* 0x0000000000ce7202 */ /* 0x000fe20000000f00 */
[----:B------:R-:W-:Y:S06]  /*1f70*/  BRA `(.L_x_11165) ;  /* 0x0000000000107947 */ /* 0x000fec0003800000 */
.L_x_11164:
[----:B------:R-:W0:Y:S02]  /*1f80*/  MUFU.RCP R206, R213 ;  /* 0x000000d500ce7308 */ /* 0x000e240000001000 */
[----:B0-----:R-:W-:-:S04]  /*1f90*/  FFMA R0, R213, R206, -1 ;  /* 0xbf800000d5007423 */ /* 0x001fc800000000ce */
[----:B------:R-:W-:-:S04]  /*1fa0*/  FADD.FTZ R207, -R0, -RZ ;  /* 0x800000ff00cf7221 */ /* 0x000fc80000010100 */
[----:B------:R-:W-:-:S07]  /*1fb0*/  FFMA R206, R206, R207, R206 ;  /* 0x000000cfcece7223 */ /* 0x000fce00000000ce */
.L_x_11165:
[----:B------:R-:W-:Y:S05]  /*1fc0*/  BSYNC B0 ;  /* 0x0000000000007941 */ /* 0x000fea0003800000 */
.L_x_11163:
[----:B------:R-:W-:Y:S01]  /*1fd0*/  FMUL R0, R210, R211 ;  /* 0x000000d3d2007220 */ /* 0x000fe20000400000 */
[----:B------:R-:W-:Y:S01]  /*1fe0*/  FADD R209, R209, R212 ;  /* 0x000000d4d1d17221 */ /* 0x000fe20000000000 */
[----:B------:R-:W-:Y:S01]  /*1ff0*/  ULDC.U8 UR6, c[0x0][0x250] ;  /* 0x0000940000067ab9 */ /* 0x000fe20000000000 */
[----:B-----5:R-:W-:Y:S01]  /*2000*/  FADD R217, R4, 1 ;  /* 0x3f80000004d97421 */ /* 0x020fe20000000000 */
[----:B------:R-:W-:Y:S01]  /*2010*/  FFMA R207, R205, R208, R0 ;  /* 0x000000d0cdcf7223 */ /* 0x000fe20000000000 */
[----:B------:R-:W-:Y:S01]  /*2020*/  FADD R208, R208, -R211 ;  /* 0x800000d3d0d07221 */ /* 0x000fe20000000000 */
[----:B------:R-:W-:Y:S01]  /*2030*/  SHF.L.U32 R211, R203, 0xd, RZ ;  /* 0x0000000dcbd37819 */ /* 0x000fe200000006ff */
[----:B------:R-:W-:Y:S01]  /*2040*/  FADD R225, R10, 1 ;  /* 0x3f8000000ae17421 */ /* 0x000fe20000000000 */
[----:B------:R-:W-:Y:S01]  /*2050*/  FMUL R2, R207, R206 ;  /* 0x000000cecf027220 */ /* 0x000fe20000400000 */
[----:B------:R-:W-:Y:S01]  /*2060*/  FMUL R208, R208, R208 ;  /* 0x000000d0d0d07220 */ /* 0x000fe20000400000 */
[----:B------:R-:W-:Y:S01]  /*2070*/  SHF.L.U32 R207, R197, 0x7, RZ ;  /* 0x00000007c5cf7819 */ /* 0x000fe200000006ff */
[----:B------:R-:W-:Y:S01]  /*2080*/  FADD R223, R8, 1 ;  /* 0x3f80000008df7421 */ /* 0x000fe20000000000 */
[----:B------:R-:W-:Y:S01]  /*2090*/  ISETP.NE.AND P2, PT, RZ, UR6, PT ;  /* 0x00000006ff007c0c */ /* 0x000fe2000bf45270 */
[----:B------:R-:W-:Y:S01]  /*20a0*/  FMUL R205, R205, R208 ;  /* 0x000000d0cdcd7220 */ /* 0x000fe20000400000 */
[----:B------:R-:W0:Y:S01]  /*20b0*/  SHFL.IDX PT, R2, R2, RZ, 0x1f ;  /* 0x00001fff02027589 */ /* 0x000e2200000e0000 */
[----:B------:R-:W-:Y:S01]  /*20c0*/  LOP3.LUT R207, R207, 0x180, R198, 0xe2, !PT ;  /* 0x00000180cfcf7812 */ /* 0x000fe200078ee2c6 */
[----:B------:R-:W-:Y:S01]  /*20d0*/  FADD R221, R6, 1 ;  /* 0x3f80000006dd7421 */ /* 0x000fe20000000000 */
[----:B------:R-:W-:Y:S01]  /*20e0*/  FMUL R210, R210, R205 ;  /* 0x000000cdd2d27220 */ /* 0x000fe20000400000 */
[----:B------:R-:W-:Y:S01]  /*20f0*/  FSEL R225, R10, R225, !P2 ;  /* 0x000000e10ae17208 */ /* 0x000fe20005000000 */
[----:B------:R-:W-:Y:S01]  /*2100*/  ULDC.64 UR6, c[0x0][0x288] ;  /* 0x0000a20000067ab9 */ /* 0x000fe20000000a00 */
[----:B------:R-:W-:Y:S01]  /*2110*/  LOP3.LUT R0, R207, 0x60, R196, 0xf8, !PT ;  /* 0x00000060cf007812 */ /* 0x000fe200078ef8c4 */
[----:B------:R-:W-:Y:S01]  /*2120*/  FFMA R209, R210, R206, R209 ;  /* 0x000000ced2d17223 */ /* 0x000fe200000000d1 */
[----:B------:R-:W-:Y:S01]  /*2130*/  FSEL R223, R8, R223, !P2 ;  /* 0x000000df08df7208 */ /* 0x000fe20005000000 */
[----:B------:R-:W1:Y:S01]  /*2140*/  LDC R206, c[0x0][0x268] ;  /* 0x00009a00ffce7b82 */ /* 0x000e620000000800 */
[----:B------:R-:W-:Y:S01]  /*2150*/  LOP3.LUT R0, R211, R0, RZ, 0xfc, !PT ;  /* 0x00000000d3007212 */ /* 0x000fe200078efcff */
[----:B------:R-:W-:Y:S01]  /*2160*/  FADD R208, R61, 1 ;  /* 0x3f8000003dd07421 */ /* 0x000fe20000000000 */
[----:B------:R-:W-:Y:S01]  /*2170*/  FSEL R221, R6, R221, !P2 ;  /* 0x000000dd06dd7208 */ /* 0x000fe20005000000 */
[----:B------:R-:W1:Y:S01]  /*2180*/  SHFL.IDX PT, R209, R209, RZ, 0x1f ;  /* 0x00001fffd1d17589 */ /* 0x000e6200000e0000 */
[----:B------:R-:W-:Y:S01]  /*2190*/  FADD R210, R65, 1 ;  /* 0x3f80000041d27421 */ /* 0x000fe20000000000 */
[----:B------:R-:W-:-:S02]  /*21a0*/  IADD3 R202, R202, 0x1, RZ ;  /* 0x00000001caca7810 */ /* 0x000fc40007ffe0ff */
[----:B------:R-:W-:Y:S02]  /*21b0*/  FSEL R208, R61, R208, !P2 ;  /* 0x000000d03dd07208 */ /* 0x000fe40005000000 */
[----:B------:R-:W-:Y:S01]  /*21c0*/  LOP3.LUT R202, R202, 0x3, RZ, 0xc0, !PT ;  /* 0x00000003caca7812 */ /* 0x000fe200078ec0ff */
[--C-:B0-----:R-:W-:Y:S01]  /*21d0*/  FADD R205, R140, -R2.reuse ;  /* 0x800000028ccd7221 */ /* 0x101fe20000000000 */
[--C-:B------:R-:W-:Y:S01]  /*21e0*/  FADD R184, R184, -R2.reuse ;  /* 0x80000002b8b87221 */ /* 0x100fe20000000000 */
[--C-:B------:R-:W-:Y:S01]  /*21f0*/  FADD R215, R134, -R2.reuse ;  /* 0x8000000286d77221 */ /* 0x100fe20000000000 */
[--C-:B------:R-:W-:Y:S01]  /*2200*/  FADD R207, R142, -R2.reuse ;  /* 0x800000028ecf7221 */ /* 0x100fe20000000000 */
[--C-:B------:R-:W-:Y:S01]  /*2210*/  FADD R211, R138, -R2.reuse ;  /* 0x800000028ad37221 */ /* 0x100fe20000000000 */
[----:B------:R-:W-:Y:S01]  /*2220*/  FSEL R134, R4, R217, !P2 ;  /* 0x000000d904867208 */ /* 0x000fe20005000000 */
[----:B------:R-:W-:Y:S01]  /*2230*/  FADD R138, R7, 1 ;  /* 0x3f800000078a7421 */ /* 0x000fe20000000000 */
[----:B------:R-:W-:Y:S01]  /*2240*/  FADD R142, R9, 1 ;  /* 0x3f800000098e7421 */ /* 0x000fe20000000000 */
[--C-:B------:R-:W-:Y:S01]  /*2250*/  FADD R186, R186, -R2.reuse ;  /* 0x80000002baba7221 */ /* 0x100fe20000000000 */
[--C-:B------:R-:W-:Y:S01]  /*2260*/  FADD R187, R187, -R2.reuse ;  /* 0x80000002bbbb7221 */ /* 0x100fe20000000000 */
[--C-:B------:R-:W-:Y:S01]  /*2270*/  FADD R189, R189, -R2.reuse ;  /* 0x80000002bdbd7221 */ /* 0x100fe20000000000 */
[--C-:B------:R-:W-:Y:S01]  /*2280*/  FADD R190, R190, -R2.reuse ;  /* 0x80000002bebe7221 */ /* 0x100fe20000000000 */
[----:B------:R-:W-:Y:S01]  /*2290*/  FADD R217, R192, -R2 ;  /* 0x80000002c0d97221 */ /* 0x000fe20000000000 */
[----:B-1----:R-:W-:Y:S01]  /*22a0*/  FFMA R206, R209, 3.0517578125e-05, R206 ;  /* 0x38000000d1ce7823 */ /* 0x002fe200000000ce */
[----:B------:R-:W-:Y:S01]  /*22b0*/  FSEL R138, R7, R138, !P2 ;  /* 0x0000008a078a7208 */ /* 0x000fe20005000000 */
[--C-:B------:R-:W-:Y:S01]  /*22c0*/  FADD R188, R188, -R2.reuse ;  /* 0x80000002bcbc7221 */ /* 0x100fe20000000000 */
[----:B------:R-:W-:Y:S01]  /*22d0*/  FSEL R192, R9, R142, !P2 ;  /* 0x0000008e09c07208 */ /* 0x000fe20005000000 */
[--C-:B------:R-:W-:Y:S01]  /*22e0*/  FADD R209, R136, -R2.reuse ;  /* 0x8000000288d17221 */ /* 0x100fe20000000000 */
[----:B------:R-:W-:Y:S01]  /*22f0*/  FSETP.GEU.AND P0, PT, |R206|, 1.175494350822287508e-38, PT ;  /* 0x00800000ce00780b */ /* 0x000fe20003f0e200 */
        /* <DEDUP_REMOVED lines=32> */
[--C-:B------:R-:W-:Y:S01]  /*2500*/  FADD R163, R163, -R2.reuse ;  /* 0x80000002a3a37221 */ /* 0x100fe20000000000 */
[----:B-1----:R-:W-:Y:S01]  /*2510*/  @!P0 FMUL R140, R140, 4096 ;  /* 0x458000008c8c8820 */ /* 0x002fe20000400000 */
[----:B------:R-:W-:Y:S01]  /*2520*/  ISETP.NE.U32.AND P0, PT, RZ, UR6, PT ;  /* 0x00000006ff007c0c */ /* 0x000fe2000bf05070 */
[--C-:B------:R-:W-:Y:S01]  /*2530*/  FADD R156, R156, -R2.reuse ;  /* 0x800000029c9c7221 */ /* 0x100fe20000000000 */
[----:B------:R-:W-:Y:S01]  /*2540*/  FADD R157, R157, -R2 ;  /* 0x800000029d9d7221 */ /* 0x000fe20000000000 */
[C---:B------:R-:W-:Y:S01]  /*2550*/  FMUL R219, R140.reuse, R184 ;  /* 0x000000b88cdb7220 */ /* 0x040fe20000400000 */
[C---:B------:R-:W-:Y:S01]  /*2560*/  FMUL R142, R140.reuse, R189 ;  /* 0x000000bd8c8e7220 */ /* 0x040fe20000400000 */
[C---:B------:R-:W-:Y:S01]  /*2570*/  FMUL R189, R140.reuse, R190 ;  /* 0x000000be8cbd7220 */ /* 0x040fe20000400000 */
[C---:B------:R-:W-:Y:S01]  /*2580*/  FMUL R132, R140.reuse, R185 ;  /* 0x000000b98c847220 */ /* 0x040fe20000400000 */
[----:B------:R-:W-:Y:S01]  /*2590*/  FFMA R134, R219, R134, R68 ;  /* 0x00000086db867223 */ /* 0x000fe20000000044 */
[C---:B------:R-:W-:Y:S01]  /*25a0*/  FMUL R219, R140.reuse, R186 ;  /* 0x000000ba8cdb7220 */ /* 0x040fe20000400000 */
[C---:B------:R-:W-:Y:S01]  /*25b0*/  FMUL R186, R140.reuse, R187 ;  /* 0x000000bb8cba7220 */ /* 0x040fe20000400000 */
[----:B------:R-:W-:Y:S01]  /*25c0*/  FMUL R187, R140, R188 ;  /* 0x000000bc8cbb7220 */ /* 0x000fe20000400000 */
[----:B------:R-:W-:Y:S01]  /*25d0*/  FADD R188, R11, 1 ;  /* 0x3f8000000bbc7421 */ /* 0x000fe20000000000 */
[----:B------:R-:W-:Y:S01]  /*25e0*/  FFMA R142, R142, R192, R73 ;  /* 0x000000c08e8e7223 */ /* 0x000fe20000000049 */
[----:B------:R-:W-:Y:S01]  /*25f0*/  FFMA R186, R186, R138, R71 ;  /* 0x0000008ababa7223 */ /* 0x000fe20000000047 */
[----:B------:R-:W-:Y:S01]  /*2600*/  FFMA R138, R189, R225, R74 ;  /* 0x000000e1bd8a7223 */ /* 0x000fe2000000004a */
[----:B------:R-:W-:Y:S01]  /*2610*/  FADD R189, R12, 1 ;  /* 0x3f8000000cbd7421 */ /* 0x000fe20000000000 */
[----:B------:R-:W-:Y:S01]  /*2620*/  FADD R192, R13, 1 ;  /* 0x3f8000000dc07421 */ /* 0x000fe20000000000 */
[----:B------:R-:W-:Y:S01]  /*2630*/  FFMA R184, R187, R223, R72 ;  /* 0x000000dfbbb87223 */ /* 0x000fe20000000048 */
[----:B------:R-:W-:Y:S01]  /*2640*/  FSEL R187, R11, R188, !P2 ;  /* 0x000000bc0bbb7208 */ /* 0x000fe20005000000 */
[----:B------:R-:W-:Y:S01]  /*2650*/  FFMA R132, R132, R136, R69 ;  /* 0x0000008884847223 */ /* 0x000fe20000000045 */
[----:B------:R-:W-:Y:S01]  /*2660*/  FSEL R190, R12, R189, !P2 ;  /* 0x000000bd0cbe7208 */ /* 0x000fe20005000000 */
[C---:B------:R-:W-:Y:S01]  /*2670*/  FMUL R188, R140.reuse, R191 ;  /* 0x000000bf8cbc7220 */ /* 0x040fe20000400000 */
[----:B------:R-:W-:Y:S01]  /*2680*/  FFMA R136, R219, R221, R70 ;  /* 0x000000dddb887223 */ /* 0x000fe20000000046 */
[----:B------:R-:W-:Y:S01]  /*2690*/  FMUL R189, R140, R180 ;  /* 0x000000b48cbd7220 */ /* 0x000fe20000400000 */
[----:B------:R-:W-:Y:S01]  /*26a0*/  FADD R185, R194, -R2 ;  /* 0x80000002c2b97221 */ /* 0x000fe20000000000 */
[----:B------:R-:W-:Y:S01]  /*26b0*/  FADD R219, R14, 1 ;  /* 0x3f8000000edb7421 */ /* 0x000fe20000000000 */
[----:B------:R-:W-:Y:S01]  /*26c0*/  FSEL R192, R13, R192, !P2 ;  /* 0x000000c00dc07208 */ /* 0x000fe20005000000 */
[----:B------:R-:W-:Y:S01]  /*26d0*/  FADD R194, R15, 1 ;  /* 0x3f8000000fc27421 */ /* 0x000fe20000000000 */
[----:B------:R-:W-:Y:S01]  /*26e0*/  FMUL R180, R140, R181 ;  /* 0x000000b58cb47220 */ /* 0x000fe20000400000 */
[----:B------:R-:W-:Y:S01]  /*26f0*/  FFMA R188, R188, R187, R75 ;  /* 0x000000bbbcbc7223 */ /* 0x000fe2000000004b */
[----:B------:R-:W-:Y:S01]  /*2700*/  FFMA R187, R189, R190, R76 ;  /* 0x000000bebdbb7223 */ /* 0x000fe2000000004c */
[C---:B------:R-:W-:Y:S01]  /*2710*/  FMUL R181, R140.reuse, R182 ;  /* 0x000000b68cb57220 */ /* 0x040fe20000400000 */
[----:B------:R-:W-:Y:S01]  /*2720*/  FMUL R190, R140, R183 ;  /* 0x000000b78cbe7220 */ /* 0x000fe20000400000 */
[----:B------:R-:W-:Y:S01]  /*2730*/  FSEL R219, R14, R219, !P2 ;  /* 0x000000db0edb7208 */ /* 0x000fe20005000000 */
[----:B------:R-:W-:Y:S01]  /*2740*/  FFMA R182, R180, R192, R77 ;  /* 0x000000c0b4b67223 */ /* 0x000fe2000000004d */
[----:B------:R-:W-:Y:S01]  /*2750*/  FADD R183, R16, 1 ;  /* 0x3f80000010b77421 */ /* 0x000fe20000000000 */
[----:B------:R-:W-:Y:S01]  /*2760*/  FSEL R194, R15, R194, !P2 ;  /* 0x000000c20fc27208 */ /* 0x000fe20005000000 */
[----:B------:R-:W-:Y:S01]  /*2770*/  FADD R192, R17, 1 ;  /* 0x3f80000011c07421 */ /* 0x000fe20000000000 */
[----:B------:R-:W-:Y:S01]  /*2780*/  FADD R191, R18, 1 ;  /* 0x3f80000012bf7421 */ /* 0x000fe20000000000 */
[----:B------:R-:W-:Y:S01]  /*2790*/  ISETP.NE.AND.EX P0, PT, RZ, UR7, PT, P0 ;  /* 0x00000007ff007c0c */ /* 0x000fe2000bf05300 */
[----:B------:R-:W-:Y:S01]  /*27a0*/  FFMA R180, R181, R219, R78 ;  /* 0x000000dbb5b47223 */ /* 0x000fe2000000004e */
[----:B------:R-:W-:Y:S01]  /*27b0*/  FSEL R189, R16, R183, !P2 ;  /* 0x000000b710bd7208 */ /* 0x000fe20005000000 */
[----:B------:R-:W-:Y:S01]  /*27c0*/  FFMA R181, R190, R194, R79 ;  /* 0x000000c2beb57223 */ /* 0x000fe2000000004f */
[----:B------:R-:W-:Y:S01]  /*27d0*/  FSEL R192, R17, R192, !P2 ;  /* 0x000000c011c07208 */ /* 0x000fe20005000000 */
[----:B------:R-:W-:Y:S01]  /*27e0*/  FMUL R183, R140, R176 ;  /* 0x000000b08cb77220 */ /* 0x000fe20000400000 */
[----:B------:R-:W-:Y:S01]  /*27f0*/  FADD R194, R19, 1 ;  /* 0x3f80000013c27421 */ /* 0x000fe20000000000 */
[----:B------:R-:W-:Y:S01]  /*2800*/  FSEL R190, R18, R191, !P2 ;  /* 0x000000bf12be7208 */ /* 0x000fe20005000000 */
[C---:B------:R-:W-:Y:S01]  /*2810*/  FMUL R176, R140.reuse, R177 ;  /* 0x000000b18cb07220 */ /* 0x040fe20000400000 */
[----:B------:R-:W-:Y:S01]  /*2820*/  FMUL R191, R140, R178 ;  /* 0x000000b28cbf7220 */ /* 0x000fe20000400000 */
[----:B------:R-:W-:Y:S01]  /*2830*/  FADD R219, R20, 1 ;  /* 0x3f80000014db7421 */ /* 0x000fe20000000000 */
[----:B------:R-:W-:Y:S01]  /*2840*/  FFMA R178, R183, R189, R80 ;  /* 0x000000bdb7b27223 */ /* 0x000fe20000000050 */
[----:B------:R-:W-:Y:S01]  /*2850*/  FFMA R177, R176, R192, R81 ;  /* 0x000000c0b0b17223 */ /* 0x000fe20000000051 */
[----:B------:R-:W-:Y:S01]  /*2860*/  FFMA R176, R191, R190, R82 ;  /* 0x000000bebfb07223 */ /* 0x000fe20000000052 */
[----:B------:R-:W-:Y:S01]  /*2870*/  FSEL R194, R19, R194, !P2 ;  /* 0x000000c213c27208 */ /* 0x000fe20005000000 */
[----:B------:R-:W-:Y:S01]  /*2880*/  FMUL R190, R140, R179 ;  /* 0x000000b38cbe7220 */ /* 0x000fe20000400000 */
[----:B------:R-:W-:Y:S01]  /*2890*/  FSEL R219, R20, R219, !P2 ;  /* 0x000000db14db7208 */ /* 0x000fe20005000000 */
[C---:B------:R-:W-:Y:S01]  /*28a0*/  FADD R192, R21.reuse, 1 ;  /* 0x3f80000015c07421 */ /* 0x040fe20000000000 */
[----:B------:R-:W-:Y:S01]  /*28b0*/  FADD R189, R22, 1 ;  /* 0x3f80000016bd7421 */ /* 0x000fe20000000000 */
[----:B------:R-:W-:Y:S01]  /*28c0*/  FMUL R183, R140, R172 ;  /* 0x000000ac8cb77220 */ /* 0x000fe20000400000 */
[----:B------:R-:W-:Y:S01]  /*28d0*/  @P0 FMNMX R200, R200, |R134|, !PT ;  /* 0x40000086c8c80209 */ /* 0x000fe20007800000 */
        /* <DEDUP_REMOVED lines=8> */
[----:B------:R-:W-:Y:S01]  /*2960*/  @P0 FMNMX R200, R200, |R132|, !PT ;  /* 0x40000084c8c80209 */ /* 0x000fe20007800000 */
[----:B------:R-:W-:Y:S01]  /*2970*/  FFMA R174, R190, R192, R85 ;  /* 0x000000c0beae7223 */ /* 0x000fe20000000055 */
        /* <DEDUP_REMOVED lines=9> */
[----:B------:R-:W-:Y:S01]  /*2a10*/  FMUL R168, R140, R169 ;  /* 0x000000a98ca87220 */ /* 0x000fe20000400000 */
[----:B------:R-:W-:Y:S01]  /*2a20*/  FFMA R183, R190, R194, R87 ;  /* 0x000000c2beb77223 */ /* 0x000fe20000000057 */
        /* <DEDUP_REMOVED lines=8> */
[----:B------:R-:W-:Y:S01]  /*2ab0*/  FADD R219, R28, 1 ;  /* 0x3f8000001cdb7421 */ /* 0x000fe20000000000 */
[----:B------:R-:W-:Y:S01]  /*2ac0*/  FSEL R190, R27, R190, !P2 ;  /* 0x000000be1bbe7208 */ /* 0x000fe20005000000 */
[C---:B------:R-:W-:Y:S01]  /*2ad0*/  FMUL R191, R140.reuse, R166 ;  /* 0x000000a68cbf7220 */ /* 0x040fe20000400000 */
[----:B------:R-:W-:Y:S01]  /*2ae0*/  FSEL R189, R29, R170, !P2 ;  /* 0x000000aa1dbd7208 */ /* 0x000fe20005000000 */
[----:B------:R-:W-:Y:S01]  /*2af0*/  FMUL R170, R140, R171 ;  /* 0x000000ab8caa7220 */ /* 0x000fe20000400000 */
[----:B------:R-:W-:Y:S01]  /*2b00*/  @P0 FMNMX R200, R200, |R142|, !PT ;  /* 0x4000008ec8c80209 */ /* 0x000fe20007800000 */
        /* <DEDUP_REMOVED lines=8> */
[----:B------:R-:W-:Y:S01]  /*2b90*/  FFMA R164, R191, R221, R94 ;  /* 0x000000ddbfa47223 */ /* 0x000fe2000000005e */
[----:B------:R-:W-:Y:S01]  /*2ba0*/  FADD R192, R33, 1 ;  /* 0x3f80000021c07421 */ /* 0x000fe20000000000 */
[----:B------:R-:W-:Y:S01]  /*2bb0*/  @P0 FMNMX R200, R200, |R188|, !PT ;  /* 0x400000bcc8c80209 */ /* 0x000fe20007800000 */
[----:B------:R-:W-:Y:S01]  /*2bc0*/  FADD R191, R34, 1 ;  /* 0x3f80000022bf7421 */ /* 0x000fe20000000000 */
[----:B------:R-:W-:Y:S01]  /*2bd0*/  FFMA R166, R171, R219, R92 ;  /* 0x000000dbaba67223 */ /* 0x000fe2000000005c */
[----:B------:R-:W-:Y:S01]  /*2be0*/  FSEL R171, R31, R190, !P2 ;  /* 0x000000be1fab7208 */ /* 0x000fe20005000000 */
[----:B------:R-:W-:Y:S01]  /*2bf0*/  FADD R189, R32, 1 ;  /* 0x3f80000020bd7421 */ /* 0x000fe20000000000 */
[----:B------:R-:W-:Y:S01]  /*2c00*/  FMUL R190, R140, R167 ;  /* 0x000000a78cbe7220 */ /* 0x000fe20000400000 */
[----:B------:R-:W-:Y:S01]  /*2c10*/  @P0 FMNMX R200, R200, |R187|, !PT ;  /* 0x400000bbc8c80209 */ /* 0x000fe20007800000 */
[----:B------:R-:W-:Y:S01]  /*2c20*/  FMUL R167, R140, R160 ;  /* 0x000000a08ca77220 */ /* 0x000fe20000400000 */
[----:B------:R-:W-:Y:S01]  /*2c30*/  FSEL R192, R33, R192, !P2 ;  /* 0x000000c021c07208 */ /* 0x000fe20005000000 */
[----:B------:R-:W-:Y:S01]  /*2c40*/  FADD R194, R35, 1 ;  /* 0x3f80000023c27421 */ /* 0x000fe20000000000 */
[----:B------:R-:W-:Y:S01]  /*2c50*/  FSEL R191, R34, R191, !P2 ;  /* 0x000000bf22bf7208 */ /* 0x000fe20005000000 */
[C---:B------:R-:W-:Y:S01]  /*2c60*/  FMUL R160, R140.reuse, R161 ;  /* 0x000000a18ca07220 */ /* 0x040fe20000400000 */
[----:B------:R-:W-:Y:S01]  /*2c70*/  FMUL R161, R140, R162 ;  /* 0x000000a28ca17220 */ /* 0x000fe20000400000 */
[----:B------:R-:W-:Y:S01]  /*2c80*/  FFMA R171, R190, R171, R95 ;  /* 0x000000abbeab7223 */ /* 0x000fe2000000005f */
[----:B------:R-:W-:Y:S01]  /*2c90*/  @P0 FMNMX R200, R200, |R182|, !PT ;  /* 0x400000b6c8c80209 */ /* 0x000fe20007800000 */
[----:B------:R-:W-:Y:S01]  /*2ca0*/  FMUL R190, R140, R163 ;  /* 0x000000a38cbe7220 */ /* 0x000fe20000400000 */
[----:B------:R-:W-:Y:S01]  /*2cb0*/  FSEL R189, R32, R189, !P2 ;  /* 0x000000bd20bd7208 */ /* 0x000fe20005000000 */
[----:B------:R-:W-:Y:S01]  /*2cc0*/  FFMA R162, R160, R192, R97 ;  /* 0x000000c0a0a27223 */ /* 0x000fe20000000061 */
[----:B------:R-:W-:Y:S01]  /*2cd0*/  FADD R163, R36, 1 ;  /* 0x3f80000024a37421 */ /* 0x000fe20000000000 */
[----:B------:R-:W-:Y:S01]  /*2ce0*/  FFMA R160, R161, R191, R98 ;  /* 0x000000bfa1a07223 */ /* 0x000fe20000000062 */
[----:B------:R-:W-:Y:S01]  /*2cf0*/  FSEL R194, R35, R194, !P2 ;  /* 0x000000c223c27208 */ /* 0x000fe20005000000 */
[----:B------:R-:W-:Y:S01]  /*2d00*/  FADD R192, R37, 1 ;  /* 0x3f80000025c07421 */ /* 0x000fe20000000000 */
[----:B------:R-:W-:Y:S01]  /*2d10*/  FADD R191, R38, 1 ;  /* 0x3f80000026bf7421 */ /* 0x000fe20000000000 */
[----:B------:R-:W-:Y:S01]  /*2d20*/  @P0 FMNMX R200, R200, |R180|, !PT ;  /* 0x400000b4c8c80209 */ /* 0x000fe20007800000 */
[----:B------:R-:W-:Y:S01]  /*2d30*/  FADD R158, R158, -R2 ;  /* 0x800000029e9e7221 */ /* 0x000fe20000000000 */
[----:B------:R-:W-:Y:S01]  /*2d40*/  FFMA R167, R167, R189, R96 ;  /* 0x000000bda7a77223 */ /* 0x000fe20000000060 */
[----:B------:R-:W-:Y:S01]  /*2d50*/  FSEL R189, R36, R163, !P2 ;  /* 0x000000a324bd7208 */ /* 0x000fe20005000000 */
        /* <DEDUP_REMOVED lines=8> */
[----:B------:R-:W-:Y:S01]  /*2de0*/  FADD R219, R40, 1 ;  /* 0x3f80000028db7421 */ /* 0x000fe20000000000 */
[--C-:B------:R-:W-:Y:S01]  /*2df0*/  FADD R159, R159, -R2.reuse ;  /* 0x800000029f9f7221 */ /* 0x100fe20000000000 */
[----:B------:R-:W-:Y:S01]  /*2e00*/  FADD R152, R152, -R2 ;  /* 0x8000000298987221 */ /* 0x000fe20000000000 */
[----:B------:R-:W-:Y:S01]  /*2e10*/  @P0 FMNMX R200, R200, |R178|, !PT ;  /* 0x400000b2c8c80209 */ /* 0x000fe20007800000 */
[----:B------:R-:W-:Y:S01]  /*2e20*/  FFMA R157, R156, R192, R101 ;  /* 0x000000c09c9d7223 */ /* 0x000fe20000000065 */
[----:B------:R-:W-:Y:S01]  /*2e30*/  FFMA R158, R163, R189, R100 ;  /* 0x000000bda39e7223 */ /* 0x000fe20000000064 */
[----:B------:R-:W-:Y:S01]  /*2e40*/  FFMA R156, R191, R190, R102 ;  /* 0x000000bebf9c7223 */ /* 0x000fe20000000066 */
[----:B------:R-:W-:Y:S01]  /*2e50*/  FSEL R194, R39, R194, !P2 ;  /* 0x000000c227c27208 */ /* 0x000fe20005000000 */
[----:B------:R-:W-:Y:S01]  /*2e60*/  FMUL R190, R140, R159 ;  /* 0x0000009f8cbe7220 */ /* 0x000fe20000400000 */
[----:B------:R-:W-:Y:S01]  /*2e70*/  FSEL R219, R40, R219, !P2 ;  /* 0x000000db28db7208 */ /* 0x000fe20005000000 */
[----:B------:R-:W-:Y:S01]  /*2e80*/  FADD R192, R41, 1 ;  /* 0x3f80000029c07421 */ /* 0x000fe20000000000 */
[----:B------:R-:W-:Y:S01]  /*2e90*/  FADD R189, R42, 1 ;  /* 0x3f8000002abd7421 */ /* 0x000fe20000000000 */
[--C-:B------:R-:W-:Y:S01]  /*2ea0*/  FADD R153, R153, -R2.reuse ;  /* 0x8000000299997221 */ /* 0x100fe20000000000 */
[----:B------:R-:W-:Y:S01]  /*2eb0*/  FMUL R163, R140, R152 ;  /* 0x000000988ca37220 */ /* 0x000fe20000400000 */
[----:B------:R-:W-:Y:S01]  /*2ec0*/  @P0 FMNMX R200, R200, |R177|, !PT ;  /* 0x400000b1c8c80209 */ /* 0x000fe20007800000 */
[----:B------:R-:W-:Y:S01]  /*2ed0*/  FADD R154, R154, -R2 ;  /* 0x800000029a9a7221 */ /* 0x000fe20000000000 */
[----:B------:R-:W-:Y:S01]  /*2ee0*/  FFMA R159, R190, R194, R103 ;  /* 0x000000c2be9f7223 */ /* 0x000fe20000000067 */
[----:B------:R-:W-:Y:S01]  /*2ef0*/  FFMA R152, R163, R219, R104 ;  /* 0x000000dba3987223 */ /* 0x000fe20000000068 */
[----:B------:R-:W-:Y:S01]  /*2f00*/  FSEL R192, R41, R192, !P2 ;  /* 0x000000c029c07208 */ /* 0x000fe20005000000 */
[----:B------:R-:W-:Y:S01]  /*2f10*/  FMUL R190, R140, R153 ;  /* 0x000000998cbe7220 */ /* 0x000fe20000400000 */
[----:B------:R-:W-:Y:S01]  /*2f20*/  FSEL R189, R42, R189, !P2 ;  /* 0x000000bd2abd7208 */ /* 0x000fe20005000000 */
[----:B------:R-:W-:Y:S01]  /*2f30*/  FMUL R153, R140, R154 ;  /* 0x0000009a8c997220 */ /* 0x000fe20000400000 */
[----:B------:R-:W-:Y:S01]  /*2f40*/  @P0 FMNMX R200, R200, |R176|, !PT ;  /* 0x400000b0c8c80209 */ /* 0x000fe20007800000 */
[----:B------:R-:W-:Y:S01]  /*2f50*/  FADD R163, R44, 1 ;  /* 0x3f8000002ca37421 */ /* 0x000fe20000000000 */
[--C-:B------:R-:W-:Y:S01]  /*2f60*/  FADD R155, R155, -R2.reuse ;  /* 0x800000029b9b7221 */ /* 0x100fe20000000000 */
[----:B------:R-:W-:Y:S01]  /*2f70*/  FADD R148, R148, -R2 ;  /* 0x8000000294947221 */ /* 0x000fe20000000000 */
[----:B------:R-:W-:Y:S01]  /*2f80*/  @P0 FMNMX R200, R200, |R179|, !PT ;  /* 0x400000b3c8c80209 */ /* 0x000fe20007800000 */
[----:B------:R-:W-:Y:S01]  /*2f90*/  FFMA R154, R190, R192, R105 ;  /* 0x000000c0be9a7223 */ /* 0x000fe20000000069 */
[----:B------:R-:W-:Y:S01]  /*2fa0*/  FFMA R153, R153, R189, R106 ;  /* 0x000000bd99997223 */ /* 0x000fe2000000006a */
        /* <DEDUP_REMOVED lines=14> */
[----:B------:R-:W-:Y:S01]  /*3090*/  FADD R150, R49, 1 ;  /* 0x3f80000031967421 */ /* 0x000fe20000000000 */
[----:B------:R-:W-:Y:S01]  /*30a0*/  FADD R219, R48, 1 ;  /* 0x3f80000030db7421 */ /* 0x000fe20000000000 */
[--C-:B------:R-:W-:Y:S01]  /*30b0*/  FADD R151, R151, -R2.reuse ;  /* 0x8000000297977221 */ /* 0x100fe20000000000 */
[----:B------:R-:W-:Y:S01]  /*30c0*/  FADD R144, R144, -R2 ;  /* 0x8000000290907221 */ /* 0x000fe20000000000 */
[----:B------:R-:W-:Y:S01]  /*30d0*/  FFMA R149, R148, R206, R109 ;  /* 0x000000ce94957223 */ /* 0x000fe2000000006d */
[----:B------:R-:W-:Y:S01]  /*30e0*/  @P0 FMNMX R200, R200, |R173|, !PT ;  /* 0x400000adc8c80209 */ /* 0x000fe20007800000 */
[----:B------:R-:W-:Y:S01]  /*30f0*/  FFMA R148, R189, R191, R110 ;  /* 0x000000bfbd947223 */ /* 0x000fe2000000006e */
[----:B------:R-:W-:Y:S01]  /*3100*/  FSEL R189, R49, R150, !P2 ;  /* 0x0000009631bd7208 */ /* 0x000fe20005000000 */
[--C-:B------:R-:W-:Y:S01]  /*3110*/  FADD R146, R146, -R2.reuse ;  /* 0x8000000292927221 */ /* 0x100fe20000000000 */
[----:B------:R-:W-:Y:S01]  /*3120*/  FSEL R219, R48, R219, !P2 ;  /* 0x000000db30db7208 */ /* 0x000fe20005000000 */
[C---:B------:R-:W-:Y:S01]  /*3130*/  FMUL R150, R140.reuse, R151 ;  /* 0x000000978c967220 */ /* 0x040fe20000400000 */
[----:B------:R-:W-:Y:S01]  /*3140*/  FMUL R151, R140, R144 ;  /* 0x000000908c977220 */ /* 0x000fe20000400000 */
[----:B------:R-:W-:Y:S01]  /*3150*/  @P0 FMNMX R200, R200, |R183|, !PT ;  /* 0x400000b7c8c80209 */ /* 0x000fe20007800000 */
[----:B------:R-:W-:Y:S01]  /*3160*/  FADD R221, R50, 1 ;  /* 0x3f80000032dd7421 */ /* 0x000fe20000000000 */
[----:B------:R-:W-:Y:S01]  /*3170*/  FADD R145, R145, -R2 ;  /* 0x8000000291917221 */ /* 0x000fe20000000000 */
[----:B------:R-:W-:Y:S01]  /*3180*/  FMUL R191, R140, R146 ;  /* 0x000000928cbf7220 */ /* 0x000fe20000400000 */
[----:B------:R-:W-:Y:S01]  /*3190*/  FFMA R146, R151, R219, R112 ;  /* 0x000000db97927223 */ /* 0x000fe20000000070 */
[----:B------:R-:W-:Y:S01]  /*31a0*/  @P0 FMNMX R200, R200, |R175|, !PT ;  /* 0x400000afc8c80209 */ /* 0x000fe20007800000 */
[----:B------:R-:W-:Y:S01]  /*31b0*/  FADD R219, R54, 1 ;  /* 0x3f80000036db7421 */ /* 0x000fe20000000000 */
[----:B------:R-:W-:Y:S01]  /*31c0*/  FSEL R221, R50, R221, !P2 ;  /* 0x000000dd32dd7208 */ /* 0x000fe20005000000 */
[----:B------:R-:W-:Y:S01]  /*31d0*/  FMUL R144, R140, R145 ;  /* 0x000000918c907220 */ /* 0x000fe20000400000 */
[----:B------:R-:W-:Y:S01]  /*31e0*/  FADD R192, R53, 1 ;  /* 0x3f80000035c07421 */ /* 0x000fe20000000000 */
[----:B------:R-:W-:Y:S01]  /*31f0*/  @P0 FMNMX R200, R200, |R169|, !PT ;  /* 0x400000a9c8c80209 */ /* 0x000fe20007800000 */
[----:B------:R-:W-:Y:S01]  /*3200*/  FADD R141, R141, -R2 ;  /* 0x800000028d8d7221 */ /* 0x000fe20000000000 */
[----:B------:R-:W-:Y:S01]  /*3210*/  FSEL R219, R54, R219, !P2 ;  /* 0x000000db36db7208 */ /* 0x000fe20005000000 */
[----:B------:R-:W-:Y:S01]  /*3220*/  FMUL R207, R140, R207 ;  /* 0x000000cf8ccf7220 */ /* 0x000fe20000400000 */
[----:B------:R-:W-:Y:S01]  /*3230*/  FFMA R145, R144, R189, R113 ;  /* 0x000000bd90917223 */ /* 0x000fe20000000071 */
[----:B------:R-:W-:Y:S01]  /*3240*/  FFMA R144, R191, R221, R114 ;  /* 0x000000ddbf907223 */ /* 0x000fe20000000072 */
[----:B------:R-:W-:Y:S01]  /*3250*/  @P0 FMNMX R200, R200, |R168|, !PT ;  /* 0x400000a8c8c80209 */ /* 0x000fe20007800000 */
[----:B------:R-:W-:Y:S01]  /*3260*/  FADD R194, R43, 1 ;  /* 0x3f8000002bc27421 */ /* 0x000fe20000000000 */
[----:B------:R-:W-:Y:S01]  /*3270*/  FSEL R191, R53, R192, !P2 ;  /* 0x000000c035bf7208 */ /* 0x000fe20005000000 */
[----:B------:R-:W-:Y:S01]  /*3280*/  FMUL R192, R140, R141 ;  /* 0x0000008d8cc07220 */ /* 0x000fe20000400000 */
[----:B------:R-:W-:Y:S01]  /*3290*/  FFMA R141, R207, R219, R118 ;  /* 0x000000dbcf8d7223 */ /* 0x000fe20000000076 */
[----:B------:R-:W-:Y:S01]  /*32a0*/  @P0 FMNMX R200, R200, |R170|, !PT ;  /* 0x400000aac8c80209 */ /* 0x000fe20007800000 */
[----:B------:R-:W0:Y:S01]  /*32b0*/  LDC.U8 R207, c[0x0][0x294] ;  /* 0x0000a500ffcf7b82 */ /* 0x000e220000000000 */
[----:B------:R-:W-:Y:S01]  /*32c0*/  FSEL R194, R43, R194, !P2 ;  /* 0x000000c22bc27208 */ /* 0x000fe20005000000 */
[--C-:B------:R-:W-:Y:S01]  /*32d0*/  FADD R147, R147, -R2.reuse ;  /* 0x8000000293937221 */ /* 0x100fe20000000000 */
[----:B------:R-:W-:Y:S01]  /*32e0*/  @P0 FMNMX R200, R200, |R166|, !PT ;  /* 0x400000a6c8c80209 */ /* 0x000fe20007800000 */
[----:B------:R-:W-:Y:S01]  /*32f0*/  FADD R151, R52, 1 ;  /* 0x3f80000034977421 */ /* 0x000fe20000000000 */
[----:B------:R-:W-:Y:S01]  /*3300*/  FMUL R205, R140, R205 ;  /* 0x000000cd8ccd7220 */ /* 0x000fe20000400000 */
[----:B------:R-:W-:Y:S01]  /*3310*/  FFMA R163, R190, R194, R107 ;  /* 0x000000c2bea37223 */ /* 0x000fe2000000006b */
[----:B------:R-:W-:Y:S01]  /*3320*/  @P0 FMNMX R200, R200, |R165|, !PT ;  /* 0x400000a5c8c80209 */ /* 0x000fe20007800000 */
[----:B------:R-:W-:Y:S01]  /*3330*/  FADD R190, R47, 1 ;  /* 0x3f8000002fbe7421 */ /* 0x000fe20000000000 */
[----:B------:R-:W-:Y:S01]  /*3340*/  FSEL R151, R52, R151, !P2 ;  /* 0x0000009734977208 */ /* 0x000fe20005000000 */
[----:B------:R-:W-:Y:S01]  /*3350*/  FADD R194, R55, 1 ;  /* 0x3f80000037c27421 */ /* 0x000fe20000000000 */
[----:B------:R-:W-:Y:S01]  /*3360*/  @P0 FMNMX R200, R200, |R164|, !PT ;  /* 0x400000a4c8c80209 */ /* 0x000fe20007800000 */
[----:B------:R-:W-:Y:S01]  /*3370*/  FADD R143, R143, -R2 ;  /* 0x800000028f8f7221 */ /* 0x000fe20000000000 */
[----:B------:R-:W-:Y:S01]  /*3380*/  FSEL R190, R47, R190, !P2 ;  /* 0x000000be2fbe7208 */ /* 0x000fe20005000000 */
[----:B------:R-:W-:Y:S01]  /*3390*/  FFMA R151, R205, R151, R116 ;  /* 0x00000097cd977223 */ /* 0x000fe20000000074 */
[----:B------:R-:W-:Y:S01]  /*33a0*/  @P0 FMNMX R200, R200, |R171|, !PT ;  /* 0x400000abc8c80209 */ /* 0x000fe20007800000 */
[--C-:B------:R-:W-:Y:S01]  /*33b0*/  FADD R137, R137, -R2.reuse ;  /* 0x8000000289897221 */ /* 0x100fe20000000000 */
[----:B------:R-:W-:Y:S01]  /*33c0*/  FSEL R194, R55, R194, !P2 ;  /* 0x000000c237c27208 */ /* 0x000fe20005000000 */
[----:B------:R-:W-:Y:S01]  /*33d0*/  FFMA R150, R150, R190, R111 ;  /* 0x000000be96967223 */ /* 0x000fe2000000006f */
[----:B------:R-:W-:Y:S01]  /*33e0*/  @P0 FMNMX R200, R200, |R167|, !PT ;  /* 0x400000a7c8c80209 */ /* 0x000fe20007800000 */
[----:B------:R-:W-:Y:S01]  /*33f0*/  FADD R190, R51, 1 ;  /* 0x3f80000033be7421 */ /* 0x000fe20000000000 */
[----:B------:R-:W-:Y:S01]  /*3400*/  FADD R206, R59, 1 ;  /* 0x3f8000003bce7421 */ /* 0x000fe20000000000 */
[----:B------:R-:W-:Y:S01]  /*3410*/  FMUL R209, R140, R209 ;  /* 0x000000d18cd17220 */ /* 0x000fe20000400000 */
[----:B------:R-:W-:Y:S01]  /*3420*/  @P0 FMNMX R200, R200, |R162|, !PT ;  /* 0x400000a2c8c80209 */ /* 0x000fe20007800000 */
[--C-:B------:R-:W-:Y:S01]  /*3430*/  FADD R139, R139, -R2.reuse ;  /* 0x800000028b8b7221 */ /* 0x100fe20000000000 */
[----:B0-----:R-:W-:Y:S01]  /*3440*/  ISETP.NE.AND P1, PT, R207, RZ, PT ;  /* 0x000000ffcf00720c */ /* 0x001fe20003f25270 */
[----:B------:R-:W-:Y:S01]  /*3450*/  FADD R205, R58, 1 ;  /* 0x3f8000003acd7421 */ /* 0x000fe20000000000 */
        /* <DEDUP_REMOVED lines=8> */
[----:B------:R-:W-:Y:S01]  /*34e0*/  @P0 FMNMX R200, R200, |R158|, !PT ;  /* 0x4000009ec8c80209 */ /* 0x000fe20007800000 */
[----:B------:R-:W-:Y:S01]  /*34f0*/  FMUL R190, R140, R143 ;  /* 0x0000008f8cbe7220 */ /* 0x000fe20000400000 */
[----:B------:R-:W-:Y:S01]  /*3500*/  FADD R192, R57, 1 ;  /* 0x3f80000039c07421 */ /* 0x000fe20000000000 */
[-C--:B------:R-:W-:Y:S01]  /*3510*/  @P1 FMUL R166, R166, R3.reuse ;  /* 0x00000003a6a61220 */ /* 0x080fe20000400000 */
[----:B------:R-:W-:Y:S01]  /*3520*/  @P1 FMUL R165, R165, R3 ;  /* 0x00000003a5a51220 */ /* 0x000fe20000400000 */
[----:B------:R-:W-:Y:S01]  /*3530*/  @P0 FMNMX R200, R200, |R157|, !PT ;  /* 0x4000009dc8c80209 */ /* 0x000fe20007800000 */
[-C--:B------:R-:W-:Y:S01]  /*3540*/  @P1 FMUL R164, R164, R3.reuse ;  /* 0x00000003a4a41220 */ /* 0x080fe20000400000 */
[-C--:B------:R-:W-:Y:S01]  /*3550*/  @P1 FMUL R167, R167, R3.reuse ;  /* 0x00000003a7a71220 */ /* 0x080fe20000400000 */
[----:B------:R-:W-:Y:S01]  /*3560*/  F2FP.SATFINITE.E4M3.F32.PACK_AB_MERGE_C R166, RZ, R166, RZ ;  /* 0x000000a6ffa6723e */ /* 0x000fe200048070ff */
[----:B------:R-:W-:Y:S01]  /*3570*/  @P1 FMUL R162, R162, R3 ;  /* 0x00000003a2a21220 */ /* 0x000fe20000400000 */
[----:B------:R-:W-:Y:S01]  /*3580*/  F2FP.SATFINITE.E4M3.F32.PACK_AB_MERGE_C R165, RZ, R165, RZ ;  /* 0x000000a5ffa5723e */ /* 0x000fe200048070ff */
[-C--:B------:R-:W-:Y:S01]  /*3590*/  @P1 FMUL R160, R160, R3.reuse ;  /* 0x00000003a0a01220 */ /* 0x080fe20000400000 */
[----:B------:R-:W-:Y:S01]  /*35a0*/  @P0 FMNMX R200, R200, |R156|, !PT ;  /* 0x4000009cc8c80209 */ /* 0x000fe20007800000 */
[-C--:B------:R-:W-:Y:S01]  /*35b0*/  @P1 FMUL R158, R158, R3.reuse ;  /* 0x000000039e9e1220 */ /* 0x080fe20000400000 */
[----:B------:R-:W-:Y:S01]  /*35c0*/  LOP3.LUT R166, R166, 0xff, RZ, 0xc0, !PT ;  /* 0x000000ffa6a67812 */ /* 0x000fe200078ec0ff */
[-C--:B------:R-:W-:Y:S01]  /*35d0*/  @P1 FMUL R157, R157, R3.reuse ;  /* 0x000000039d9d1220 */ /* 0x080fe20000400000 */
[----:B------:R-:W-:Y:S01]  /*35e0*/  LOP3.LUT R165, R165, 0xffff, RZ, 0xc0, !PT ;  /* 0x0000ffffa5a57812 */ /* 0x000fe200078ec0ff */
[----:B------:R-:W-:Y:S01]  /*35f0*/  @P1 FMUL R156, R156, R3 ;  /* 0x000000039c9c1220 */ /* 0x000fe20000400000 */
[----:B------:R-:W-:Y:S01]  /*3600*/  F2FP.SATFINITE.E4M3.F32.PACK_AB_MERGE_C R164, RZ, R164, RZ ;  /* 0x000000a4ffa4723e */ /* 0x000fe200048070ff */
[----:B------:R-:W-:Y:S01]  /*3610*/  FFMA R143, R190, R194, R119 ;  /* 0x000000c2be8f7223 */ /* 0x000fe20000000077 */
[----:B------:R-:W-:Y:S01]  /*3620*/  @P0 FMNMX R200, R200, |R159|, !PT ;  /* 0x4000009fc8c80209 */ /* 0x000fe20007800000 */
[----:B------:R-:W-:Y:S01]  /*3630*/  @P1 FMUL R159, R159, R3 ;  /* 0x000000039f9f1220 */ /* 0x000fe20000400000 */
[----:B------:R-:W-:Y:S01]  /*3640*/  PRMT R165, R165, 0x7604, R166 ;  /* 0x00007604a5a57816 */ /* 0x000fe200000000a6 */
[----:B------:R-:W-:Y:S01]  /*3650*/  FMUL R211, R140, R211 ;  /* 0x000000d38cd37220 */ /* 0x000fe20000400000 */
[----:B------:R-:W-:Y:S01]  /*3660*/  LOP3.LUT R164, R164, 0xff, RZ, 0xc0, !PT ;  /* 0x000000ffa4a47812 */ /* 0x000fe200078ec0ff */
[----:B------:R-:W-:Y:S01]  /*3670*/  FMUL R213, R140, R213 ;  /* 0x000000d58cd57220 */ /* 0x000fe20000400000 */
[----:B------:R-:W-:Y:S01]  /*3680*/  @P0 FMNMX R200, R200, |R152|, !PT ;  /* 0x40000098c8c80209 */ /* 0x000fe20007800000 */
[----:B------:R-:W-:Y:S01]  /*3690*/  @P1 FMUL R152, R152, R3 ;  /* 0x0000000398981220 */ /* 0x000fe20000400000 */
[----:B------:R-:W-:Y:S01]  /*36a0*/  PRMT R166, R165, 0x5410, R164 ;  /* 0x00005410a5a67816 */ /* 0x000fe200000000a4 */
[C---:B------:R-:W-:Y:S01]  /*36b0*/  FMUL R215, R140.reuse, R215 ;  /* 0x000000d78cd77220 */ /* 0x040fe20000400000 */
[----:B------:R-:W-:Y:S01]  /*36c0*/  F2FP.SATFINITE.E4M3.F32.PACK_AB_MERGE_C R164, RZ, R167, RZ ;  /* 0x000000a7ffa4723e */ /* 0x000fe200048070ff */
[----:B------:R-:W-:Y:S01]  /*36d0*/  FADD R135, R135, -R2 ;  /* 0x8000000287877221 */ /* 0x000fe20000000000 */
[----:B------:R-:W-:Y:S01]  /*36e0*/  F2FP.SATFINITE.E4M3.F32.PACK_AB_MERGE_C R162, RZ, R162, RZ ;  /* 0x000000a2ffa2723e */ /* 0x000fe200048070ff */
[----:B------:R-:W-:Y:S01]  /*36f0*/  FMUL R217, R140, R217 ;  /* 0x000000d98cd97220 */ /* 0x000fe20000400000 */
[----:B------:R-:W-:Y:S01]  /*3700*/  @P0 FMNMX R200, R200, |R154|, !PT ;  /* 0x4000009ac8c80209 */ /* 0x000fe20007800000 */
[-C--:B------:R-:W-:Y:S01]  /*3710*/  @P1 FMUL R154, R154, R3.reuse ;  /* 0x000000039a9a1220 */ /* 0x080fe20000400000 */
[----:B------:R-:W-:Y:S01]  /*3720*/  LOP3.LUT R164, R164, 0xff, RZ, 0xc0, !PT ;  /* 0x000000ffa4a47812 */ /* 0x000fe200078ec0ff */
[-C--:B------:R-:W-:Y:S01]  /*3730*/  @P1 FMUL R134, R134, R3.reuse ;  /* 0x0000000386861220 */ /* 0x080fe20000400000 */
[----:B------:R-:W-:Y:S01]  /*3740*/  LOP3.LUT R165, R162, 0xffff, RZ, 0xc0, !PT ;  /* 0x0000ffffa2a57812 */ /* 0x000fe200078ec0ff */
[-C--:B------:R-:W-:Y:S01]  /*3750*/  @P1 FMUL R132, R132, R3.reuse ;  /* 0x0000000384841220 */ /* 0x080fe20000400000 */
[----:B------:R-:W-:Y:S01]  /*3760*/  F2FP.SATFINITE.E4M3.F32.PACK_AB_MERGE_C R160, RZ, R160, RZ ;  /* 0x000000a0ffa0723e */ /* 0x000fe200048070ff */
[----:B------:R-:W-:Y:S01]  /*3770*/  @P1 FMUL R136, R136, R3 ;  /* 0x0000000388881220 */ /* 0x000fe20000400000 */
[----:B------:R-:W-:Y:S01]  /*3780*/  @P0 FMNMX R200, R200, |R153|, !PT ;  /* 0x40000099c8c80209 */ /* 0x000fe20007800000 */
[-C--:B------:R-:W-:Y:S01]  /*3790*/  @P1 FMUL R153, R153, R3.reuse ;  /* 0x0000000399991220 */ /* 0x080fe20000400000 */
[----:B------:R-:W-:Y:S01]  /*37a0*/  PRMT R165, R165, 0x7604, R164 ;  /* 0x00007604a5a57816 */ /* 0x000fe200000000a4 */
[----:B------:R-:W-:Y:S01]  /*37b0*/  FADD R193, R193, -R2 ;  /* 0x80000002c1c17221 */ /* 0x000fe20000000000 */
[----:B------:R-:W-:Y:S01]  /*37c0*/  LOP3.LUT R160, R160, 0xff, RZ, 0xc0, !PT ;  /* 0x000000ffa0a07812 */ /* 0x000fe200078ec0ff */
[-C--:B------:R-:W-:Y:S01]  /*37d0*/  @P1 FMUL R184, R184, R3.reuse ;  /* 0x00000003b8b81220 */ /* 0x080fe20000400000 */
[----:B------:R-:W-:Y:S01]  /*37e0*/  F2FP.SATFINITE.E4M3.F32.PACK_AB_MERGE_C R158, RZ, R158, RZ ;  /* 0x0000009eff9e723e */ /* 0x000fe200048070ff */
[----:B------:R-:W-:Y:S01]  /*37f0*/  @P1 FMUL R142, R142, R3 ;  /* 0x000000038e8e1220 */ /* 0x000fe20000400000 */
[----:B------:R-:W-:Y:S01]  /*3800*/  F2FP.SATFINITE.E4M3.F32.PACK_AB_MERGE_C R157, RZ, R157, RZ ;  /* 0x0000009dff9d723e */ /* 0x000fe200048070ff */
[----:B------:R-:W-:Y:S01]  /*3810*/  @P1 FMUL R138, R138, R3 ;  /* 0x000000038a8a1220 */ /* 0x000fe20000400000 */
[----:B------:R-:W-:Y:S01]  /*3820*/  @P0 FMNMX R200, R200, |R163|, !PT ;  /* 0x400000a3c8c80209 */ /* 0x000fe20007800000 */
[-C--:B------:R-:W-:Y:S01]  /*3830*/  @P1 FMUL R163, R163, R3.reuse ;  /* 0x00000003a3a31220 */ /* 0x080fe20000400000 */
[----:B------:R-:W-:Y:S01]  /*3840*/  PRMT R160, R165, 0x5410, R160 ;  /* 0x00005410a5a07816 */ /* 0x000fe200000000a0 */
[-C--:B------:R-:W-:Y:S01]  /*3850*/  @P1 FMUL R188, R188, R3.reuse ;  /* 0x00000003bcbc1220 */ /* 0x080fe20000400000 */
[----:B------:R-:W-:Y:S01]  /*3860*/  LOP3.LUT R158, R158, 0xff, RZ, 0xc0, !PT ;  /* 0x000000ff9e9e7812 */ /* 0x000fe200078ec0ff */
[----:B------:R-:W-:Y:S01]  /*3870*/  FADD R195, R195, -R2 ;  /* 0x80000002c3c37221 */ /* 0x000fe20000000000 */
[----:B------:R-:W-:Y:S01]  /*3880*/  LOP3.LUT R165, R157, 0xffff, RZ, 0xc0, !PT ;  /* 0x0000ffff9da57812 */ /* 0x000fe200078ec0ff */
[-C--:B------:R-:W-:Y:S01]  /*3890*/  @P1 FMUL R178, R178, R3.reuse ;  /* 0x00000003b2b21220 */ /* 0x080fe20000400000 */
[----:B------:R-:W-:Y:S01]  /*38a0*/  F2FP.SATFINITE.E4M3.F32.PACK_AB_MERGE_C R156, RZ, R156, RZ ;  /* 0x0000009cff9c723e */ /* 0x000fe200048070ff */
[----:B------:R-:W-:Y:S01]  /*38b0*/  @P1 FMUL R177, R177, R3 ;  /* 0x00000003b1b11220 */ /* 0x000fe20000400000 */
[----:B------:R-:W-:Y:S01]  /*38c0*/  @P0 FMNMX R200, R200, |R155|, !PT ;  /* 0x4000009bc8c80209 */ /* 0x000fe20007800000 */
[-C--:B------:R-:W-:Y:S01]  /*38d0*/  @P1 FMUL R155, R155, R3.reuse ;  /* 0x000000039b9b1220 */ /* 0x080fe20000400000 */
[----:B------:R-:W-:Y:S01]  /*38e0*/  PRMT R165, R165, 0x7604, R158 ;  /* 0x00007604a5a57816 */ /* 0x000fe2000000009e */
[----:B------:R-:W-:Y:S01]  /*38f0*/  @P1 FMUL R187, R187, R3 ;  /* 0x00000003bbbb1220 */ /* 0x000fe20000400000 */
[----:B------:R-:W-:Y:S01]  /*3900*/  F2FP.SATFINITE.E4M3.F32.PACK_AB_MERGE_C R159, RZ, R159, RZ ;  /* 0x0000009fff9f723e */ /* 0x000fe200048070ff */
[-C--:B------:R-:W-:Y:S01]  /*3910*/  @P1 FMUL R182, R182, R3.reuse ;  /* 0x00000003b6b61220 */ /* 0x080fe20000400000 */
[----:B------:R-:W-:Y:S01]  /*3920*/  LOP3.LUT R156, R156, 0xff, RZ, 0xc0, !PT ;  /* 0x000000ff9c9c7812 */ /* 0x000fe200078ec0ff */
[----:B------:R-:W-:Y:S01]  /*3930*/  @P1 FMUL R181, R181, R3 ;  /* 0x00000003b5b51220 */ /* 0x000fe20000400000 */
[----:B------:R-:W-:Y:S01]  /*3940*/  @P0 FMNMX R200, R200, |R149|, !PT ;  /* 0x40000095c8c80209 */ /* 0x000fe20007800000 */
[-C--:B------:R-:W-:Y:S01]  /*3950*/  @P1 FMUL R149, R149, R3.reuse ;  /* 0x0000000395951220 */ /* 0x080fe20000400000 */
[----:B------:R-:W-:Y:S01]  /*3960*/  LOP3.LUT R159, R159, 0xffff, RZ, 0xc0, !PT ;  /* 0x0000ffff9f9f7812 */ /* 0x000fe200078ec0ff */
[-C--:B------:R-:W-:Y:S01]  /*3970*/  @P1 FMUL R176, R176, R3.reuse ;  /* 0x00000003b0b01220 */ /* 0x080fe20000400000 */
[----:B------:R-:W-:Y:S01]  /*3980*/  PRMT R165, R165, 0x5410, R156 ;  /* 0x00005410a5a57816 */ /* 0x000fe2000000009c */
[-C--:B------:R-:W-:Y:S01]  /*3990*/  @P1 FMUL R175, R175, R3.reuse ;  /* 0x00000003afaf1220 */ /* 0x080fe20000400000 */
[----:B------:R-:W-:Y:S01]  /*39a0*/  @P0 FMNMX R200, R200, |R148|, !PT ;  /* 0x40000094c8c80209 */ /* 0x000fe20007800000 */
[-C--:B------:R-:W-:Y:S01]  /*39b0*/  @P1 FMUL R148, R148, R3.reuse ;  /* 0x0000000394941220 */ /* 0x080fe20000400000 */
[----:B------:R-:W-:Y:S01]  /*39c0*/  F2FP.SATFINITE.E4M3.F32.PACK_AB_MERGE_C R156, RZ, R152, RZ ;  /* 0x00000098ff9c723e */ /* 0x000fe200048070ff */
[-C--:B------:R-:W-:Y:S01]  /*39d0*/  @P1 FMUL R169, R169, R3.reuse ;  /* 0x00000003a9a91220 */ /* 0x080fe20000400000 */
[----:B------:R-:W-:Y:S01]  /*39e0*/  F2FP.SATFINITE.E4M3.F32.PACK_AB_MERGE_C R154, RZ, R154, RZ ;  /* 0x0000009aff9a723e */ /* 0x000fe200048070ff */
[-C--:B------:R-:W-:Y:S01]  /*39f0*/  @P1 FMUL R172, R172, R3.reuse ;  /* 0x00000003acac1220 */ /* 0x080fe20000400000 */
[----:B------:R-:W-:Y:S01]  /*3a00*/  SHF.L.U32 R152, R159, 0x18, RZ ;  /* 0x000000189f987819 */ /* 0x000fe200000006ff */
        /* <DEDUP_REMOVED lines=8> */
[-C--:B------:R-:W-:Y:S01]  /*3a90*/  @P1 FMUL R186, R186, R3.reuse ;  /* 0x00000003baba1220 */ /* 0x080fe20000400000 */
[----:B------:R-:W-:Y:S01]  /*3aa0*/  @P0 FMNMX R200, R200, |R146|, !PT ;  /* 0x40000092c8c80209 */ /* 0x000fe20007800000 */
[----:B------:R-:W-:Y:S01]  /*3ab0*/  @P1 FMUL R146, R146, R3 ;  /* 0x0000000392921220 */ /* 0x000fe20000400000 */
[----:B------:R-:W-:Y:S01]  /*3ac0*/  PRMT R156, R159, 0x7604, R156 ;  /* 0x000076049f9c7816 */ /* 0x000fe2000000009c */
[----:B------:R-:W-:Y:S01]  /*3ad0*/  FMUL R185, R140, R185 ;  /* 0x000000b98cb97220 */ /* 0x000fe20000400000 */
[----:B------:R-:W-:Y:S01]  /*3ae0*/  LOP3.LUT R153, R153, 0xff, RZ, 0xc0, !PT ;  /* 0x000000ff99997812 */ /* 0x000fe200078ec0ff */
[----:B------:R-:W-:Y:S01]  /*3af0*/  @P1 FMUL R168, R168, R3 ;  /* 0x00000003a8a81220 */ /* 0x000fe20000400000 */
[----:B------:R-:W-:Y:S01]  /*3b00*/  @P0 FMNMX R200, R200, |R145|, !PT ;  /* 0x40000091c8c80209 */ /* 0x000fe20007800000 */
[-C--:B------:R-:W-:Y:S01]  /*3b10*/  @P1 FMUL R145, R145, R3.reuse ;  /* 0x0000000391911220 */ /* 0x080fe20000400000 */
[----:B------:R-:W-:Y:S01]  /*3b20*/  PRMT R156, R156, 0x5410, R153 ;  /* 0x000054109c9c7816 */ /* 0x000fe20000000099 */
[----:B------:R-:W-:Y:S01]  /*3b30*/  @P1 FMUL R170, R170, R3 ;  /* 0x00000003aaaa1220 */ /* 0x000fe20000400000 */
        /* <DEDUP_REMOVED lines=11> */
[----:B------:R-:W-:Y:S01]  /*3bf0*/  ULDC UR6, c[0x0][0x210] ;  /* 0x0000840000067ab9 */ /* 0x000fe20000000800 */
[----:B------:R-:W-:Y:S01]  /*3c00*/  @P0 FMNMX R200, R200, |R189|, !PT ;  /* 0x400000bdc8c80209 */ /* 0x000fe20007800000 */
[----:B------:R-:W-:Y:S01]  /*3c10*/  @P1 FMUL R189, R189, R3 ;  /* 0x00000003bdbd1220 */ /* 0x000fe20000400000 */
[----:B------:R-:W-:-:S02]  /*3c20*/  PRMT R153, R154, 0x7604, R153 ;  /* 0x000076049a997816 */ /* 0x000fc40000000099 */
[----:B------:R-:W-:Y:S01]  /*3c30*/  LOP3.LUT R148, R148, 0xff, RZ, 0xc0, !PT ;  /* 0x000000ff94947812 */ /* 0x000fe200078ec0ff */
[----:B------:R-:W0:Y:S01]  /*3c40*/  @!P3 LDC.64 R154, c[0x0][0x230] ;  /* 0x00008c00ff9abb82 */ /* 0x000e220000000a00 */
[----:B------:R-:W-:Y:S01]  /*3c50*/  @P0 FMNMX R200, R200, |R151|, !PT ;  /* 0x40000097c8c80209 */ /* 0x000fe20007800000 */
[----:B------:R-:W-:Y:S01]  /*3c60*/  @P1 FMUL R151, R151, R3 ;  /* 0x0000000397971220 */ /* 0x000fe20000400000 */
[----:B------:R-:W-:Y:S02]  /*3c70*/  PRMT R153, R153, 0x5410, R148 ;  /* 0x0000541099997816 */ /* 0x000fe40000000094 */
[----:B------:R-:W-:Y:S02]  /*3c80*/  F2FP.SATFINITE.E4M3.F32.PACK_AB_MERGE_C R148, RZ, R146, RZ ;  /* 0x00000092ff94723e */ /* 0x000fe400048070ff */
[----:B------:R-:W-:Y:S02]  /*3c90*/  F2FP.SATFINITE.E4M3.F32.PACK_AB_MERGE_C R145, RZ, R145, RZ ;  /* 0x00000091ff91723e */ /* 0x000fe400048070ff */
[----:B------:R-:W-:Y:S01]  /*3ca0*/  @P0 FMNMX R200, R200, |R147|, !PT ;  /* 0x40000093c8c80209 */ /* 0x000fe20007800000 */
[----:B------:R-:W-:Y:S01]  /*3cb0*/  @P1 FMUL R147, R147, R3 ;  /* 0x0000000393931220 */ /* 0x000fe20000400000 */
[----:B------:R-:W-:-:S02]  /*3cc0*/  FSEL R191, R56, R191, !P2 ;  /* 0x000000bf38bf7208 */ /* 0x000fc40005000000 */
[----:B------:R-:W-:Y:S01]  /*3cd0*/  FSEL R194, R57, R192, !P2 ;  /* 0x000000c039c27208 */ /* 0x000fe20005000000 */
[----:B------:R-:W-:Y:S01]  /*3ce0*/  FMUL R192, R140, R137 ;  /* 0x000000898cc07220 */ /* 0x000fe20000400000 */
[----:B------:R-:W-:Y:S01]  /*3cf0*/  LOP3.LUT R148, R148, 0xff, RZ, 0xc0, !PT ;  /* 0x000000ff94947812 */ /* 0x000fe200078ec0ff */
[----:B------:R-:W-:Y:S01]  /*3d00*/  FFMA R190, R209, R191, R120 ;  /* 0x000000bfd1be7223 */ /* 0x000fe20000000078 */
[----:B------:R-:W-:Y:S01]  /*3d10*/  LOP3.LUT R145, R145, 0xffff, RZ, 0xc0, !PT ;  /* 0x0000ffff91917812 */ /* 0x000fe200078ec0ff */
[----:B------:R-:W-:Y:S01]  /*3d20*/  FFMA R191, R192, R194, R121 ;  /* 0x000000c2c0bf7223 */ /* 0x000fe20000000079 */
[----:B------:R-:W-:Y:S01]  /*3d30*/  F2FP.SATFINITE.E4M3.F32.PACK_AB_MERGE_C R144, RZ, R144, RZ ;  /* 0x00000090ff90723e */ /* 0x000fe200048070ff */
[----:B------:R-:W-:Y:S01]  /*3d40*/  FMUL R194, R140, R139 ;  /* 0x0000008b8cc27220 */ /* 0x000fe20000400000 */
[----:B------:R-:W-:Y:S01]  /*3d50*/  @P0 FMNMX R200, R200, |R141|, !PT ;  /* 0x4000008dc8c80209 */ /* 0x000fe20007800000 */
[----:B------:R-:W-:Y:S01]  /*3d60*/  @P1 FMUL R141, R141, R3 ;  /* 0x000000038d8d1220 */ /* 0x000fe20000400000 */
[----:B------:R-:W-:Y:S01]  /*3d70*/  PRMT R145, R145, 0x7604, R148 ;  /* 0x0000760491917816 */ /* 0x000fe20000000094 */
[----:B------:R-:W-:Y:S01]  /*3d80*/  FADD R137, R60, 1 ;  /* 0x3f8000003c897421 */ /* 0x000fe20000000000 */
[----:B------:R-:W-:Y:S01]  /*3d90*/  LOP3.LUT R144, R144, 0xff, RZ, 0xc0, !PT ;  /* 0x000000ff90907812 */ /* 0x000fe200078ec0ff */
[----:B------:R-:W-:Y:S01]  /*3da0*/  FADD R139, R62, 1 ;  /* 0x3f8000003e8b7421 */ /* 0x000fe20000000000 */
[----:B------:R-:W-:Y:S01]  /*3db0*/  FSEL R206, R59, R206, !P2 ;  /* 0x000000ce3bce7208 */ /* 0x000fe20005000000 */
[----:B------:R-:W-:Y:S01]  /*3dc0*/  FADD R209, R66, 1 ;  /* 0x3f80000042d17421 */ /* 0x000fe20000000000 */
[----:B------:R-:W-:Y:S01]  /*3dd0*/  @P0 FMNMX R200, R200, |R143|, !PT ;  /* 0x4000008fc8c80209 */ /* 0x000fe20007800000 */
[----:B------:R-:W-:Y:S01]  /*3de0*/  @P1 FMUL R143, R143, R3 ;  /* 0x000000038f8f1220 */ /* 0x000fe20000400000 */
[----:B------:R-:W-:Y:S01]  /*3df0*/  FSEL R205, R58, R205, !P2 ;  /* 0x000000cd3acd7208 */ /* 0x000fe20005000000 */
[----:B------:R-:W-:Y:S01]  /*3e00*/  FFMA R194, R194, R206, R123 ;  /* 0x000000cec2c27223 */ /* 0x000fe2000000007b */
[----:B------:R-:W-:Y:S01]  /*3e10*/  PRMT R148, R145, 0x5410, R144 ;  /* 0x0000541091947816 */ /* 0x000fe20000000090 */
[----:B------:R-:W-:Y:S01]  /*3e20*/  FMUL R206, R140, R133 ;  /* 0x000000858cce7220 */ /* 0x000fe20000400000 */
[----:B------:R-:W-:Y:S01]  /*3e30*/  F2FP.SATFINITE.E4M3.F32.PACK_AB_MERGE_C R145, RZ, R151, RZ ;  /* 0x00000097ff91723e */ /* 0x000fe200048070ff */
[----:B------:R-:W-:Y:S01]  /*3e40*/  FFMA R192, R211, R205, R122 ;  /* 0x000000cdd3c07223 */ /* 0x000fe2000000007a */
[----:B------:R-:W-:Y:S01]  /*3e50*/  F2FP.SATFINITE.E4M3.F32.PACK_AB_MERGE_C R144, RZ, R147, RZ ;  /* 0x00000093ff90723e */ /* 0x000fe200048070ff */
[----:B------:R-:W-:Y:S01]  /*3e60*/  FADD R133, R64, 1 ;  /* 0x3f80000040857421 */ /* 0x000fe20000000000 */
[----:B------:R-:W-:Y:S01]  /*3e70*/  @P0 FMNMX R200, R200, |R190|, !PT ;  /* 0x400000bec8c80209 */ /* 0x000fe20007800000 */
[----:B------:R-:W-:Y:S01]  /*3e80*/  FFMA R206, R206, R208, R125 ;  /* 0x000000d0cece7223 */ /* 0x000fe2000000007d */
[----:B------:R-:W-:Y:S01]  /*3e90*/  LOP3.LUT R145, R145, 0xff, RZ, 0xc0, !PT ;  /* 0x000000ff91917812 */ /* 0x000fe200078ec0ff */
[----:B------:R-:W-:Y:S01]  /*3ea0*/  FADD R208, R63, 1 ;  /* 0x3f8000003fd07421 */ /* 0x000fe20000000000 */
[----:B------:R-:W-:Y:S01]  /*3eb0*/  LOP3.LUT R144, R144, 0xffff, RZ, 0xc0, !PT ;  /* 0x0000ffff90907812 */ /* 0x000fe200078ec0ff */
[----:B------:R-:W-:Y:S01]  /*3ec0*/  @P1 FMUL R190, R190, R3 ;  /* 0x00000003bebe1220 */ /* 0x000fe20000400000 */
[----:B------:R-:W-:Y:S01]  /*3ed0*/  F2FP.SATFINITE.E4M3.F32.PACK_AB_MERGE_C R143, RZ, R143, RZ ;  /* 0x0000008fff8f723e */ /* 0x000fe200048070ff */
[----:B0-----:R-:W-:Y:S01]  /*3ee0*/  @!P3 IMAD.WIDE R154, R203, 0x4, R154 ;  /* 0x00000004cb9ab825 */ /* 0x001fe200078e029a */
[----:B------:R-:W-:-:S02]  /*3ef0*/  F2FP.SATFINITE.E4M3.F32.PACK_AB_MERGE_C R141, RZ, R141, RZ ;  /* 0x0000008dff8d723e */ /* 0x000fc400048070ff */
[----:B------:R-:W-:Y:S01]  /*3f00*/  @P0 FMNMX R200, R200, |R191|, !PT ;  /* 0x400000bfc8c80209 */ /* 0x000fe20007800000 */
[----:B------:R-:W-:Y:S01]  /*3f10*/  @P1 FMUL R191, R191, R3 ;  /* 0x00000003bfbf1220 */ /* 0x000fe20000400000 */
[----:B------:R-:W-:Y:S02]  /*3f20*/  FSEL R137, R60, R137, !P2 ;  /* 0x000000893c897208 */ /* 0x000fe40005000000 */
[----:B------:R-:W-:Y:S02]  /*3f30*/  FSEL R139, R62, R139, !P2 ;  /* 0x0000008b3e8b7208 */ /* 0x000fe40005000000 */
[----:B------:R-:W-:Y:S01]  /*3f40*/  PRMT R144, R144, 0x7604, R145 ;  /* 0x0000760490907816 */ /* 0x000fe20000000091 */
[----:B------:R-:W-:Y:S01]  /*3f50*/  FFMA R205, R213, R137, R124 ;  /* 0x00000089d5cd7223 */ /* 0x000fe2000000007c */
[----:B------:R-:W-:Y:S01]  /*3f60*/  LOP3.LUT R143, R143, 0xffff, RZ, 0xc0, !PT ;  /* 0x0000ffff8f8f7812 */ /* 0x000fe200078ec0ff */
[----:B------:R-:W-:Y:S01]  /*3f70*/  FFMA R137, R215, R139, R126 ;  /* 0x0000008bd7897223 */ /* 0x000fe2000000007e */
[----:B------:R-:W-:-:S02]  /*3f80*/  LOP3.LUT R141, R141, 0xff, RZ, 0xc0, !PT ;  /* 0x000000ff8d8d7812 */ /* 0x000fc400078ec0ff */
[----:B------:R-:W-:Y:S01]  /*3f90*/  @P0 FMNMX R200, R200, |R192|, !PT ;  /* 0x400000c0c8c80209 */ /* 0x000fe20007800000 */
[----:B------:R-:W-:Y:S01]  /*3fa0*/  @P1 FMUL R192, R192, R3 ;  /* 0x00000003c0c01220 */ /* 0x000fe20000400000 */
[----:B------:R-:W-:Y:S02]  /*3fb0*/  FSEL R133, R64, R133, !P2 ;  /* 0x0000008540857208 */ /* 0x000fe40005000000 */
[----:B------:R-:W-:Y:S01]  /*3fc0*/  FSEL R139, R63, R208, !P2 ;  /* 0x000000d03f8b7208 */ /* 0x000fe20005000000 */
[----:B------:R-:W-:Y:S01]  /*3fd0*/  FMUL R208, R140, R135 ;  /* 0x000000878cd07220 */ /* 0x000fe20000400000 */
[----:B------:R-:W-:Y:S01]  /*3fe0*/  SHF.L.U32 R143, R143, 0x18, RZ ;  /* 0x000000188f8f7819 */ /* 0x000fe200000006ff */
[----:B------:R-:W-:Y:S01]  /*3ff0*/  FFMA R135, R217, R133, R128 ;  /* 0x00000085d9877223 */ /* 0x000fe20000000080 */
[----:B------:R-:W-:Y:S01]  /*4000*/  PRMT R144, R144, 0x5410, R141 ;  /* 0x0000541090907816 */ /* 0x000fe2000000008d */
[----:B------:R-:W-:Y:S01]  /*4010*/  FFMA R139, R208, R139, R127 ;  /* 0x0000008bd08b7223 */ /* 0x000fe2000000007f */
[----:B------:R-:W-:Y:S01]  /*4020*/  @P0 FMNMX R200, R200, |R194|, !PT ;  /* 0x400000c2c8c80209 */ /* 0x000fe20007800000 */
[----:B------:R-:W-:Y:S01]  /*4030*/  FADD R208, R67, 1 ;  /* 0x3f80000043d07421 */ /* 0x000fe20000000000 */
[----:B------:R-:W-:Y:S01]  /*4040*/  F2FP.SATFINITE.E4M3.F32.PACK_AB_MERGE_C R133, RZ, R134, RZ ;  /* 0x00000086ff85723e */ /* 0x000fe200048070ff */
[----:B------:R-:W-:Y:S01]  /*4050*/  FMUL R134, R140, R195 ;  /* 0x000000c38c867220 */ /* 0x000fe20000400000 */
[----:B------:R-:W-:Y:S01]  /*4060*/  F2FP.SATFINITE.E4M3.F32.PACK_AB_MERGE_C R132, RZ, R132, RZ ;  /* 0x00000084ff84723e */ /* 0x000fe200048070ff */
[----:B------:R-:W-:Y:S01]  /*4070*/  @P1 FMUL R194, R194, R3 ;  /* 0x00000003c2c21220 */ /* 0x000fe20000400000 */
[----:B------:R-:W-:-:S02]  /*4080*/  LOP3.LUT R141, R144, R143, RZ, 0xfc, !PT ;  /* 0x0000008f908d7212 */ /* 0x000fc400078efcff */
[----:B------:R-:W-:Y:S01]  /*4090*/  @P0 FMNMX R200, R200, |R205|, !PT ;  /* 0x400000cdc8c80209 */ /* 0x000fe20007800000 */
[----:B------:R-:W-:Y:S01]  /*40a0*/  @P1 FMUL R205, R205, R3 ;  /* 0x00000003cdcd1220 */ /* 0x000fe20000400000 */
[----:B------:R-:W-:Y:S02]  /*40b0*/  F2FP.SATFINITE.E4M3.F32.PACK_AB_MERGE_C R143, RZ, R190, RZ ;  /* 0x000000beff8f723e */ /* 0x000fe400048070ff */
[----:B------:R-:W-:Y:S02]  /*40c0*/  F2FP.SATFINITE.E4M3.F32.PACK_AB_MERGE_C R191, RZ, R191, RZ ;  /* 0x000000bfffbf723e */ /* 0x000fe400048070ff */
[----:B------:R-:W-:Y:S02]  /*40d0*/  LOP3.LUT R133, R133, 0xff, RZ, 0xc0, !PT ;  /* 0x000000ff85857812 */ /* 0x000fe400078ec0ff */
[----:B------:R-:W-:Y:S02]  /*40e0*/  LOP3.LUT R132, R132, 0xffff, RZ, 0xc0, !PT ;  /* 0x0000ffff84847812 */ /* 0x000fe400078ec0ff */
[----:B------:R-:W-:-:S02]  /*40f0*/  F2FP.SATFINITE.E4M3.F32.PACK_AB_MERGE_C R136, RZ, R136, RZ ;  /* 0x00000088ff88723e */ /* 0x000fc400048070ff */
[----:B------:R-:W-:Y:S01]  /*4100*/  @P0 FMNMX R200, R200, |R206|, !PT ;  /* 0x400000cec8c80209 */ /* 0x000fe20007800000 */
[----:B------:R-:W-:Y:S01]  /*4110*/  @P1 FMUL R206, R206, R3 ;  /* 0x00000003cece1220 */ /* 0x000fe20000400000 */
[----:B------:R-:W-:Y:S01]  /*4120*/  FSEL R207, R65, R210, !P2 ;  /* 0x000000d241cf7208 */ /* 0x000fe20005000000 */
[----:B------:R-:W-:Y:S01]  /*4130*/  FMUL R210, R140, R193 ;  /* 0x000000c18cd27220 */ /* 0x000fe20000400000 */
[----:B------:R-:W-:Y:S02]  /*4140*/  F2FP.SATFINITE.E4M3.F32.PACK_AB_MERGE_C R150, RZ, R150, RZ ;  /* 0x00000096ff96723e */ /* 0x000fe400048070ff */
[----:B------:R-:W-:Y:S01]  /*4150*/  LOP3.LUT R143, R143, 0xff, RZ, 0xc0, !PT ;  /* 0x000000ff8f8f7812 */ /* 0x000fe200078ec0ff */
[----:B------:R-:W-:Y:S01]  /*4160*/  FFMA R193, R210, R207, R129 ;  /* 0x000000cfd2c17223 */ /* 0x000fe20000000081 */
[----:B------:R-:W-:Y:S02]  /*4170*/  LOP3.LUT R144, R191, 0xffff, RZ, 0xc0, !PT ;  /* 0x0000ffffbf907812 */ /* 0x000fe400078ec0ff */
[----:B------:R-:W-:-:S02]  /*4180*/  F2FP.SATFINITE.E4M3.F32.PACK_AB_MERGE_C R163, RZ, R163, RZ ;  /* 0x000000a3ffa3723e */ /* 0x000fc400048070ff */
[----:B------:R-:W-:Y:S02]  /*4190*/  PRMT R133, R132, 0x7604, R133 ;  /* 0x0000760484857816 */ /* 0x000fe40000000085 */
[----:B------:R-:W-:Y:S02]  /*41a0*/  LOP3.LUT R136, R136, 0xff, RZ, 0xc0, !PT ;  /* 0x000000ff88887812 */ /* 0x000fe400078ec0ff */
[----:B------:R-:W-:Y:S02]  /*41b0*/  LOP3.LUT R150, R150, 0xffff, RZ, 0xc0, !PT ;  /* 0x0000ffff96967812 */ /* 0x000fe400078ec0ff */
[----:B------:R-:W-:Y:S02]  /*41c0*/  PRMT R143, R144, 0x7604, R143 ;  /* 0x00007604908f7816 */ /* 0x000fe4000000008f */
[----:B------:R-:W-:Y:S02]  /*41d0*/  LOP3.LUT R163, R163, 0xffff, RZ, 0xc0, !PT ;  /* 0x0000ffffa3a37812 */ /* 0x000fe400078ec0ff */
[----:B------:R-:W-:-:S02]  /*41e0*/  F2FP.SATFINITE.E4M3.F32.PACK_AB_MERGE_C R144, RZ, R205, RZ ;  /* 0x000000cdff90723e */ /* 0x000fc400048070ff */
[----:B------:R-:W-:Y:S02]  /*41f0*/  F2FP.SATFINITE.E4M3.F32.PACK_AB_MERGE_C R206, RZ, R206, RZ ;  /* 0x000000ceffce723e */ /* 0x000fe400048070ff */
[----:B------:R-:W-:Y:S02]  /*4200*/  PRMT R207, R133, 0x5410, R136 ;  /* 0x0000541085cf7816 */ /* 0x000fe40000000088 */
[----:B------:R-:W-:Y:S02]  /*4210*/  F2FP.SATFINITE.E4M3.F32.PACK_AB_MERGE_C R133, RZ, R184, RZ ;  /* 0x000000b8ff85723e */ /* 0x000fe400048070ff */
[----:B------:R-:W-:Y:S02]  /*4220*/  F2FP.SATFINITE.E4M3.F32.PACK_AB_MERGE_C R142, RZ, R142, RZ ;  /* 0x0000008eff8e723e */ /* 0x000fe400048070ff */
[----:B------:R-:W-:Y:S01]  /*4230*/  @P0 FMNMX R200, R200, |R137|, !PT ;  /* 0x40000089c8c80209 */ /* 0x000fe20007800000 */
[----:B------:R-:W-:Y:S01]  /*4240*/  @P1 FMUL R137, R137, R3 ;  /* 0x0000000389891220 */ /* 0x000fe20000400000 */
[----:B------:R-:W-:-:S02]  /*4250*/  SHF.L.U32 R163, R163, 0x18, RZ ;  /* 0x00000018a3a37819 */ /* 0x000fc400000006ff */
[----:B------:R-:W-:Y:S02]  /*4260*/  SHF.L.U32 R146, R150, 0x18, RZ ;  /* 0x0000001896927819 */ /* 0x000fe400000006ff */
[----:B------:R-:W-:Y:S01]  /*4270*/  LOP3.LUT R144, R144, 0xff, RZ, 0xc0, !PT ;  /* 0x000000ff90907812 */ /* 0x000fe200078ec0ff */
[----:B------:R-:W0:Y:S01]  /*4280*/  @!P3 LDC.64 R150, c[0x0][0x228] ;  /* 0x00008a00ff96bb82 */ /* 0x000e220000000a00 */
[----:B------:R-:W-:Y:S02]  /*4290*/  LOP3.LUT R145, R206, 0xffff, RZ, 0xc0, !PT ;  /* 0x0000ffffce917812 */ /* 0x000fe400078ec0ff */
[----:B------:R-:W-:Y:S02]  /*42a0*/  LOP3.LUT R133, R133, 0xff, RZ, 0xc0, !PT ;  /* 0x000000ff85857812 */ /* 0x000fe400078ec0ff */
[----:B------:R-:W-:Y:S02]  /*42b0*/  LOP3.LUT R142, R142, 0xffff, RZ, 0xc0, !PT ;  /* 0x0000ffff8e8e7812 */ /* 0x000fe400078ec0ff */
[----:B------:R-:W-:-:S02]  /*42c0*/  F2FP.SATFINITE.E4M3.F32.PACK_AB_MERGE_C R138, RZ, R138, RZ ;  /* 0x0000008aff8a723e */ /* 0x000fc400048070ff */
[----:B------:R-:W-:Y:S02]  /*42d0*/  FSEL R208, R67, R208, !P2 ;  /* 0x000000d043d07208 */ /* 0x000fe40005000000 */
[----:B------:R-:W-:Y:S02]  /*42e0*/  F2FP.SATFINITE.E4M3.F32.PACK_AB_MERGE_C R188, RZ, R188, RZ ;  /* 0x000000bcffbc723e */ /* 0x000fe400048070ff */
[----:B------:R-:W-:Y:S01]  /*42f0*/  @P0 FMNMX R200, R200, |R139|, !PT ;  /* 0x4000008bc8c80209 */ /* 0x000fe20007800000 */
[----:B------:R-:W-:Y:S01]  /*4300*/  FFMA R195, R134, R208, R131 ;  /* 0x000000d086c37223 */ /* 0x000fe20000000083 */
[----:B------:R-:W-:Y:S01]  /*4310*/  LOP3.LUT R149, R156, R163, RZ, 0xfc, !PT ;  /* 0x000000a39c957212 */ /* 0x000fe200078efcff */
[----:B------:R-:W-:Y:S01]  /*4320*/  @P1 FMUL R139, R139, R3 ;  /* 0x000000038b8b1220 */ /* 0x000fe20000400000 */
[----:B------:R-:W-:Y:S02]  /*4330*/  PRMT R156, R145, 0x7604, R144 ;  /* 0x00007604919c7816 */ /* 0x000fe40000000090 */
[----:B------:R-:W-:Y:S01]  /*4340*/  PRMT R133, R142, 0x7604, R133 ;  /* 0x000076048e857816 */ /* 0x000fe20000000085 */
[----:B------:R-:W1:Y:S01]  /*4350*/  LDC.64 R144, c[0x0][0x258] ;  /* 0x00009600ff907b82 */ /* 0x000e620000000a00 */
[----:B------:R-:W-:-:S02]  /*4360*/  LOP3.LUT R138, R138, 0xff, RZ, 0xc0, !PT ;  /* 0x000000ff8a8a7812 */ /* 0x000fc400078ec0ff */
[----:B------:R-:W-:Y:S01]  /*4370*/  LOP3.LUT R188, R188, 0xffff, RZ, 0xc0, !PT ;  /* 0x0000ffffbcbc7812 */ /* 0x000fe200078ec0ff */
[----:B0-----:R-:W-:Y:S01]  /*4380*/  @!P3 IMAD.WIDE R150, R203, 0x4, R150 ;  /* 0x00000004cb96b825 */ /* 0x001fe200078e0296 */
[----:B------:R-:W-:Y:S02]  /*4390*/  F2FP.SATFINITE.E4M3.F32.PACK_AB_MERGE_C R136, RZ, R178, RZ ;  /* 0x000000b2ff88723e */ /* 0x000fe400048070ff */
[----:B------:R-:W-:Y:S02]  /*43a0*/  F2FP.SATFINITE.E4M3.F32.PACK_AB_MERGE_C R177, RZ, R177, RZ ;  /* 0x000000b1ffb1723e */ /* 0x000fe400048070ff */
[----:B------:R-:W-:Y:S01]  /*43b0*/  @P0 FMNMX R200, R200, |R135|, !PT ;  /* 0x40000087c8c80209 */ /* 0x000fe20007800000 */
[----:B------:R-:W-:Y:S01]  /*43c0*/  @P1 FMUL R135, R135, R3 ;  /* 0x0000000387871220 */ /* 0x000fe20000400000 */
[----:B------:R-:W-:Y:S01]  /*43d0*/  F2FP.SATFINITE.E4M3.F32.PACK_AB_MERGE_C R189, RZ, R189, RZ ;  /* 0x000000bdffbd723e */ /* 0x000fe200048070ff */
[----:B------:R1:W-:Y:S01]  /*43e0*/  @!P3 STG.E desc[UR4][R150.64], R2 ;  /* 0x000000029600b986 */ /* 0x0003e2000c101904 */
[----:B------:R-:W-:-:S02]  /*43f0*/  F2FP.SATFINITE.E4M3.F32.PACK_AB_MERGE_C R134, RZ, R187, RZ ;  /* 0x000000bbff86723e */ /* 0x000fc400048070ff */
[----:B------:R-:W-:Y:S01]  /*4400*/  F2FP.SATFINITE.E4M3.F32.PACK_AB_MERGE_C R182, RZ, R182, RZ ;  /* 0x000000b6ffb6723e */ /* 0x000fe200048070ff */
[----:B------:R0:W-:Y:S01]  /*4410*/  @!P3 STG.E desc[UR4][R154.64], R140 ;  /* 0x0000008c9a00b986 */ /* 0x0001e2000c101904 */
[----:B------:R-:W-:Y:S02]  /*4420*/  PRMT R138, R133, 0x5410, R138 ;  /* 0x00005410858a7816 */ /* 0x000fe4000000008a */
[----:B------:R-:W-:Y:S02]  /*4430*/  F2FP.SATFINITE.E4M3.F32.PACK_AB_MERGE_C R181, RZ, R181, RZ ;  /* 0x000000b5ffb5723e */ /* 0x000fe400048070ff */
[----:B------:R-:W-:Y:S02]  /*4440*/  SHF.L.U32 R133, R188, 0x18, RZ ;  /* 0x00000018bc857819 */ /* 0x000fe400000006ff */
[----:B------:R-:W-:Y:S02]  /*4450*/  LOP3.LUT R136, R136, 0xff, RZ, 0xc0, !PT ;  /* 0x000000ff88887812 */ /* 0x000fe400078ec0ff */
[----:B------:R-:W-:-:S02]  /*4460*/  LOP3.LUT R177, R177, 0xffff, RZ, 0xc0, !PT ;  /* 0x0000ffffb1b17812 */ /* 0x000fc400078ec0ff */
[----:B------:R-:W-:Y:S02]  /*4470*/  F2FP.SATFINITE.E4M3.F32.PACK_AB_MERGE_C R176, RZ, R176, RZ ;  /* 0x000000b0ffb0723e */ /* 0x000fe400048070ff */
[----:B------:R-:W-:Y:S01]  /*4480*/  @P0 FMNMX R200, R200, |R193|, !PT ;  /* 0x400000c1c8c80209 */ /* 0x000fe20007800000 */
[----:B------:R-:W-:Y:S01]  /*4490*/  @P1 FMUL R193, R193, R3 ;  /* 0x00000003c1c11220 */ /* 0x000fe20000400000 */
[----:B------:R-:W-:Y:S02]  /*44a0*/  LOP3.LUT R189, R189, 0xffff, RZ, 0xc0, !PT ;  /* 0x0000ffffbdbd7812 */ /* 0x000fe400078ec0ff */
[----:B------:R-:W-:Y:S02]  /*44b0*/  FSEL R209, R66, R209, !P2 ;  /* 0x000000d142d17208 */ /* 0x000fe40005000000 */
[----:B------:R-:W-:Y:S02]  /*44c0*/  LOP3.LUT R134, R134, 0xff, RZ, 0xc0, !PT ;  /* 0x000000ff86867812 */ /* 0x000fe400078ec0ff */
[----:B------:R-:W-:Y:S01]  /*44d0*/  LOP3.LUT R187, R182, 0xffff, RZ, 0xc0, !PT ;  /* 0x0000ffffb6bb7812 */ /* 0x000fe200078ec0ff */
[----:B------:R-:W-:Y:S01]  /*44e0*/  FFMA R185, R185, R209, R130 ;  /* 0x000000d1b9b97223 */ /* 0x000fe20000000082 */
[----:B------:R-:W-:-:S02]  /*44f0*/  LOP3.LUT R181, R181, 0xffff, RZ, 0xc0, !PT ;  /* 0x0000ffffb5b57812 */ /* 0x000fc400078ec0ff */
[----:B------:R-:W-:Y:S02]  /*4500*/  LOP3.LUT R133, R138, R133, RZ, 0xfc, !PT ;  /* 0x000000858a857212 */ /* 0x000fe400078efcff */
[----:B------:R-:W-:Y:S02]  /*4510*/  PRMT R177, R177, 0x7604, R136 ;  /* 0x00007604b1b17816 */ /* 0x000fe40000000088 */
[----:B------:R-:W-:Y:S02]  /*4520*/  LOP3.LUT R176, R176, 0xff, RZ, 0xc0, !PT ;  /* 0x000000ffb0b07812 */ /* 0x000fe400078ec0ff */
[----:B------:R-:W-:Y:S02]  /*4530*/  F2FP.SATFINITE.E4M3.F32.PACK_AB_MERGE_C R142, RZ, R175, RZ ;  /* 0x000000afff8e723e */ /* 0x000fe400048070ff */
[----:B------:R-:W-:Y:S02]  /*4540*/  F2FP.SATFINITE.E4M3.F32.PACK_AB_MERGE_C R169, RZ, R169, RZ ;  /* 0x000000a9ffa9723e */ /* 0x000fe400048070ff */
[----:B------:R-:W-:-:S02]  /*4550*/  F2FP.SATFINITE.E4M3.F32.PACK_AB_MERGE_C R138, RZ, R172, RZ ;  /* 0x000000acff8a723e */ /* 0x000fc400048070ff */
[----:B------:R-:W-:Y:S02]  /*4560*/  F2FP.SATFINITE.E4M3.F32.PACK_AB_MERGE_C R174, RZ, R174, RZ ;  /* 0x000000aeffae723e */ /* 0x000fe400048070ff */
[----:B------:R-:W-:Y:S02]  /*4570*/  F2FP.SATFINITE.E4M3.F32.PACK_AB_MERGE_C R171, RZ, R171, RZ ;  /* 0x000000abffab723e */ /* 0x000fe400048070ff */
[----:B------:R-:W-:Y:S02]  /*4580*/  F2FP.SATFINITE.E4M3.F32.PACK_AB_MERGE_C R161, RZ, R161, RZ ;  /* 0x000000a1ffa1723e */ /* 0x000fe400048070ff */
[----:B------:R-:W-:Y:S02]  /*4590*/  SHF.L.U32 R189, R189, 0x18, RZ ;  /* 0x00000018bdbd7819 */ /* 0x000fe400000006ff */
[----:B------:R-:W-:Y:S02]  /*45a0*/  PRMT R187, R187, 0x7604, R134 ;  /* 0x00007604bbbb7816 */ /* 0x000fe40000000086 */
[----:B------:R-:W-:-:S02]  /*45b0*/  F2FP.SATFINITE.E4M3.F32.PACK_AB_MERGE_C R135, RZ, R135, RZ ;  /* 0x00000087ff87723e */ /* 0x000fc400048070ff */
[----:B------:R-:W-:Y:S02]  /*45c0*/  F2FP.SATFINITE.E4M3.F32.PACK_AB_MERGE_C R193, RZ, R193, RZ ;  /* 0x000000c1ffc1723e */ /* 0x000fe400048070ff */
[----:B------:R-:W-:Y:S02]  /*45d0*/  F2FP.SATFINITE.E4M3.F32.PACK_AB_MERGE_C R186, RZ, R186, RZ ;  /* 0x000000baffba723e */ /* 0x000fe400048070ff */
[----:B------:R-:W-:Y:S02]  /*45e0*/  SHF.L.U32 R134, R181, 0x18, RZ ;  /* 0x00000018b5867819 */ /* 0x000fe400000006ff */
[----:B------:R-:W-:Y:S02]  /*45f0*/  F2FP.SATFINITE.E4M3.F32.PACK_AB_MERGE_C R137, RZ, R137, RZ ;  /* 0x00000089ff89723e */ /* 0x000fe400048070ff */
[----:B------:R-:W-:Y:S02]  /*4600*/  PRMT R181, R177, 0x5410, R176 ;  /* 0x00005410b1b57816 */ /* 0x000fe400000000b0 */
[----:B------:R-:W-:-:S02]  /*4610*/  LOP3.LUT R142, R142, 0xff, RZ, 0xc0, !PT ;  /* 0x000000ff8e8e7812 */ /* 0x000fc400078ec0ff */
[----:B------:R-:W-:Y:S02]  /*4620*/  LOP3.LUT R169, R169, 0xffff, RZ, 0xc0, !PT ;  /* 0x0000ffffa9a97812 */ /* 0x000fe400078ec0ff */
[----:B------:R-:W-:Y:S02]  /*4630*/  F2FP.SATFINITE.E4M3.F32.PACK_AB_MERGE_C R168, RZ, R168, RZ ;  /* 0x000000a8ffa8723e */ /* 0x000fe400048070ff */
[----:B------:R-:W-:Y:S02]  /*4640*/  F2FP.SATFINITE.E4M3.F32.PACK_AB_MERGE_C R170, RZ, R170, RZ ;  /* 0x000000aaffaa723e */ /* 0x000fe400048070ff */
[----:B------:R-:W-:Y:S02]  /*4650*/  F2FP.SATFINITE.E4M3.F32.PACK_AB_MERGE_C R180, RZ, R180, RZ ;  /* 0x000000b4ffb4723e */ /* 0x000fe400048070ff */
[----:B------:R-:W-:Y:S02]  /*4660*/  F2FP.SATFINITE.E4M3.F32.PACK_AB_MERGE_C R179, RZ, R179, RZ ;  /* 0x000000b3ffb3723e */ /* 0x000fe400048070ff */
[----:B------:R-:W-:-:S02]  /*4670*/  LOP3.LUT R138, R138, 0xff, RZ, 0xc0, !PT ;  /* 0x000000ff8a8a7812 */ /* 0x000fc400078ec0ff */
[----:B------:R-:W-:Y:S02]  /*4680*/  LOP3.LUT R177, R174, 0xffff, RZ, 0xc0, !PT ;  /* 0x0000ffffaeb17812 */ /* 0x000fe400078ec0ff */
[----:B------:R-:W-:Y:S02]  /*4690*/  F2FP.SATFINITE.E4M3.F32.PACK_AB_MERGE_C R173, RZ, R173, RZ ;  /* 0x000000adffad723e */ /* 0x000fe400048070ff */
[----:B------:R-:W-:Y:S02]  /*46a0*/  LOP3.LUT R171, R171, 0xffff, RZ, 0xc0, !PT ;  /* 0x0000ffffabab7812 */ /* 0x000fe400078ec0ff */
[----:B------:R-:W-:Y:S02]  /*46b0*/  LOP3.LUT R161, R161, 0xffff, RZ, 0xc0, !PT ;  /* 0x0000ffffa1a17812 */ /* 0x000fe400078ec0ff */
[----:B------:R-:W-:Y:S02]  /*46c0*/  LOP3.LUT R147, R148, R189, RZ, 0xfc, !PT ;  /* 0x000000bd94937212 */ /* 0x000fe400078efcff */
[----:B------:R-:W-:-:S02]  /*46d0*/  F2FP.SATFINITE.E4M3.F32.PACK_AB_MERGE_C R183, RZ, R183, RZ ;  /* 0x000000b7ffb7723e */ /* 0x000fc400048070ff */
[----:B------:R-:W-:Y:S02]  /*46e0*/  LOP3.LUT R135, R135, 0xff, RZ, 0xc0, !PT ;  /* 0x000000ff87877812 */ /* 0x000fe400078ec0ff */
[----:B------:R-:W-:Y:S02]  /*46f0*/  LOP3.LUT R148, R193, 0xffff, RZ, 0xc0, !PT ;  /* 0x0000ffffc1947812 */ /* 0x000fe400078ec0ff */
[----:B------:R-:W-:Y:S02]  /*4700*/  LOP3.LUT R186, R186, 0xffff, RZ, 0xc0, !PT ;  /* 0x0000ffffbaba7812 */ /* 0x000fe400078ec0ff */
[----:B------:R-:W-:Y:S02]  /*4710*/  LOP3.LUT R137, R137, 0xff, RZ, 0xc0, !PT ;  /* 0x000000ff89897812 */ /* 0x000fe400078ec0ff */
[----:B------:R-:W-:Y:S02]  /*4720*/  PRMT R169, R169, 0x7604, R142 ;  /* 0x00007604a9a97816 */ /* 0x000fe4000000008e */
[----:B------:R-:W-:-:S02]  /*4730*/  LOP3.LUT R168, R168, 0xff, RZ, 0xc0, !PT ;  /* 0x000000ffa8a87812 */ /* 0x000fc400078ec0ff */
[----:B------:R-:W-:Y:S02]  /*4740*/  LOP3.LUT R170, R170, 0xffff, RZ, 0xc0, !PT ;  /* 0x0000ffffaaaa7812 */ /* 0x000fe400078ec0ff */
[----:B------:R-:W-:Y:S01]  /*4750*/  @P0 FMNMX R200, R200, |R185|, !PT ;  /* 0x400000b9c8c80209 */ /* 0x000fe20007800000 */
[----:B------:R-:W-:Y:S01]  /*4760*/  @P1 FMUL R185, R185, R3 ;  /* 0x00000003b9b91220 */ /* 0x000fe20000400000 */
[----:B------:R-:W-:Y:S02]  /*4770*/  LOP3.LUT R180, R180, 0xff, RZ, 0xc0, !PT ;  /* 0x000000ffb4b47812 */ /* 0x000fe400078ec0ff */
[----:B------:R-:W-:Y:S02]  /*4780*/  LOP3.LUT R179, R179, 0xffff, RZ, 0xc0, !PT ;  /* 0x0000ffffb3b37812 */ /* 0x000fe400078ec0ff */
[----:B------:R-:W-:Y:S02]  /*4790*/  PRMT R138, R177, 0x7604, R138 ;  /* 0x00007604b18a7816 */ /* 0x000fe4000000008a */
[----:B------:R-:W-:-:S02]  /*47a0*/  LOP3.LUT R173, R173, 0xff, RZ, 0xc0, !PT ;  /* 0x000000ffadad7812 */ /* 0x000fc400078ec0ff */
[----:B------:R-:W-:Y:S02]  /*47b0*/  SHF.L.U32 R171, R171, 0x18, RZ ;  /* 0x00000018abab7819 */ /* 0x000fe400000006ff */
[----:B------:R-:W-:Y:S02]  /*47c0*/  SHF.L.U32 R161, R161, 0x18, RZ ;  /* 0x00000018a1a17819 */ /* 0x000fe400000006ff */
[----:B------:R-:W-:Y:S02]  /*47d0*/  LOP3.LUT R183, R183, 0xffff, RZ, 0xc0, !PT ;  /* 0x0000ffffb7b77812 */ /* 0x000fe400078ec0ff */
[----:B------:R-:W-:Y:S02]  /*47e0*/  PRMT R148, R148, 0x7604, R135 ;  /* 0x0000760494947816 */ /* 0x000fe40000000087 */
[----:B------:R-:W-:Y:S02]  /*47f0*/  SHF.L.U32 R132, R186, 0x18, RZ ;  /* 0x00000018ba847819 */ /* 0x000fe400000006ff */
[----:B------:R-:W-:-:S02]  /*4800*/  PRMT R156, R156, 0x5410, R137 ;  /* 0x000054109c9c7816 */ /* 0x000fc40000000089 */
[----:B------:R-:W-:Y:S02]  /*4810*/  IADD3 R135, R0, 0x200, RZ ;  /* 0x0000020000877810 */ /* 0x000fe40007ffe0ff */
[----:B------:R-:W-:Y:S02]  /*4820*/  PRMT R169, R169, 0x5410, R168 ;  /* 0x00005410a9a97816 */ /* 0x000fe400000000a8 */
[----:B------:R-:W-:Y:S01]  /*4830*/  SHF.L.U32 R142, R170, 0x18, RZ ;  /* 0x00000018aa8e7819 */ /* 0x000fe200000006ff */
[----:B-1----:R-:W-:Y:S01]  /*4840*/  IMAD.WIDE.U32 R150, R135, 0x4, R144 ;  /* 0x0000000487967825 */ /* 0x002fe200078e0090 */
[----:B------:R-:W-:-:S03]  /*4850*/  @P0 FMNMX R200, R200, |R195|, !PT ;  /* 0x400000c3c8c80209 */ /* 0x000fc60007800000 */
[----:B------:R-:W-:Y:S01]  /*4860*/  @P1 FMUL R195, R195, R3 ;  /* 0x00000003c3c31220 */ /* 0x000fe20000400000 */
[----:B------:R-:W-:Y:S02]  /*4870*/  IADD3 R137, R0, 0x400, RZ ;  /* 0x0000040000897810 */ /* 0x000fe40007ffe0ff */
[----:B------:R-:W-:Y:S02]  /*4880*/  PRMT R187, R187, 0x5410, R180 ;  /* 0x00005410bbbb7816 */ /* 0x000fe400000000b4 */
[----:B------:R-:W-:Y:S01]  /*4890*/  SHF.L.U32 R136, R179, 0x18, RZ ;  /* 0x00000018b3887819 */ /* 0x000fe200000006ff */
[----:B0-----:R-:W-:Y:S01]  /*48a0*/  IMAD.WIDE.U32 R154, R137, 0x4, R144 ;  /* 0x00000004899a7825 */ /* 0x001fe200078e0090 */
[----:B------:R-:W-:Y:S02]  /*48b0*/  PRMT R173, R138, 0x5410, R173 ;  /* 0x000054108aad7816 */ /* 0x000fe400000000ad */
[----:B------:R-:W-:Y:S02]  /*48c0*/  LOP3.LUT R162, R166, R171, RZ, 0xfc, !PT ;  /* 0x000000aba6a27212 */ /* 0x000fe400078efcff */
[----:B------:R-:W-:-:S02]  /*48d0*/  LOP3.LUT R157, R160, R161, RZ, 0xfc, !PT ;  /* 0x000000a1a09d7212 */ /* 0x000fc400078efcff */
[----:B------:R-:W-:Y:S02]  /*48e0*/  IADD3 R159, R0, 0x600, RZ ;  /* 0x00000600009f7810 */ /* 0x000fe40007ffe0ff */
[----:B------:R-:W-:Y:S02]  /*48f0*/  SHF.L.U32 R138, R183, 0x18, RZ ;  /* 0x00000018b78a7819 */ /* 0x000fe400000006ff */
[----:B------:R-:W-:Y:S01]  /*4900*/  LOP3.LUT R152, R165, R152, RZ, 0xfc, !PT ;  /* 0x00000098a5987212 */ /* 0x000fe200078efcff */
[--C-:B------:R-:W-:Y:S01]  /*4910*/  IMAD.WIDE.U32 R158, R159, 0x4, R144.reuse ;  /* 0x000000049f9e7825 */ /* 0x100fe200078e0090 */
[C---:B------:R-:W-:Y:S02]  /*4920*/  IADD3 R161, R204.reuse, 0x800, RZ ;  /* 0x00000800cca17810 */ /* 0x040fe40007ffe0ff */
[C---:B------:R-:W-:Y:S02]  /*4930*/  IADD3 R171, R204.reuse, 0x1000, RZ ;  /* 0x00001000ccab7810 */ /* 0x040fe40007ffe0ff */
[C---:B------:R-:W-:Y:S01]  /*4940*/  IADD3 R179, R204.reuse, 0x1800, RZ ;  /* 0x00001800ccb37810 */ /* 0x040fe20007ffe0ff */
[----:B------:R-:W-:Y:S01]  /*4950*/  IMAD.WIDE.U32 R204, R204, 0x4, R144 ;  /* 0x00000004cccc7825 */ /* 0x000fe200078e0090 */
[----:B------:R-:W-:-:S02]  /*4960*/  LOP3.LUT R132, R207, R132, RZ, 0xfc, !PT ;  /* 0x00000084cf847212 */ /* 0x000fc400078efcff */
[C---:B------:R-:W-:Y:S01]  /*4970*/  IADD3 R165, R0.reuse, 0xa00, RZ ;  /* 0x00000a0000a57810 */ /* 0x040fe20007ffe0ff */
[--C-:B------:R-:W-:Y:S01]  /*4980*/  IMAD.WIDE.U32 R160, R161, 0x4, R144.reuse ;  /* 0x00000004a1a07825 */ /* 0x100fe200078e0090 */
[----:B------:R-:W-:Y:S01]  /*4990*/  LOP3.LUT R142, R169, R142, RZ, 0xfc, !PT ;  /* 0x0000008ea98e7212 */ /* 0x000fe200078efcff */
[----:B------:R1:W-:Y:S01]  /*49a0*/  STG.E desc[UR4][R204.64], R132 ;  /* 0x00000084cc007986 */ /* 0x0003e2000c101904 */
[----:B------:R-:W-:Y:S01]  /*49b0*/  F2FP.SATFINITE.E4M3.F32.PACK_AB_MERGE_C R192, RZ, R192, RZ ;  /* 0x000000c0ffc0723e */ /* 0x000fe200048070ff */
[--C-:B------:R-:W-:Y:S01]  /*49c0*/  IMAD.WIDE.U32 R164, R165, 0x4, R144.reuse ;  /* 0x00000004a5a47825 */ /* 0x100fe200078e0090 */
[----:B------:R-:W-:Y:S01]  /*49d0*/  F2FP.SATFINITE.E4M3.F32.PACK_AB_MERGE_C R194, RZ, R194, RZ ;  /* 0x000000c2ffc2723e */ /* 0x000fe200048070ff */
[----:B------:R1:W-:Y:S01]  /*49e0*/  STG.E desc[UR4][R150.64], R133 ;  /* 0x0000008596007986 */ /* 0x0003e2000c101904 */
[----:B------:R-:W-:Y:S01]  /*49f0*/  IADD3 R167, R0, 0xc00, RZ ;  /* 0x00000c0000a77810 */ /* 0x000fe20007ffe0ff */
[----:B------:R-:W-:Y:S01]  /*4a00*/  IMAD.WIDE.U32 R170, R171, 0x4, R144 ;  /* 0x00000004abaa7825 */ /* 0x000fe200078e0090 */
[----:B------:R-:W-:-:S02]  /*4a10*/  LOP3.LUT R134, R187, R134, RZ, 0xfc, !PT ;  /* 0x00000086bb867212 */ /* 0x000fc400078efcff */
[----:B------:R-:W-:Y:S01]  /*4a20*/  F2FP.SATFINITE.E4M3.F32.PACK_AB_MERGE_C R139, RZ, R139, RZ ;  /* 0x0000008bff8b723e */ /* 0x000fe200048070ff */
[--C-:B------:R-:W-:Y:S01]  /*4a30*/  IMAD.WIDE.U32 R166, R167, 0x4, R144.reuse ;  /* 0x00000004a7a67825 */ /* 0x100fe200078e0090 */
[C---:B------:R-:W-:Y:S01]  /*4a40*/  IADD3 R169, R0.reuse, 0xe00, RZ ;  /* 0x00000e0000a97810 */ /* 0x040fe20007ffe0ff */
[----:B------:R1:W-:Y:S01]  /*4a50*/  STG.E desc[UR4][R154.64], R134 ;  /* 0x000000869a007986 */ /* 0x0003e2000c101904 */
[----:B------:R-:W-:Y:S01]  /*4a60*/  LOP3.LUT R136, R181, R136, RZ, 0xfc, !PT ;  /* 0x00000088b5887212 */ /* 0x000fe200078efcff */
[--C-:B------:R-:W-:Y:S01]  /*4a70*/  IMAD.WIDE.U32 R178, R179, 0x4, R144.reuse ;  /* 0x00000004b3b27825 */ /* 0x100fe200078e0090 */
[----:B------:R-:W-:Y:S02]  /*4a80*/  LOP3.LUT R138, R173, R138, RZ, 0xfc, !PT ;  /* 0x0000008aad8a7212 */ /* 0x000fe400078efcff */
[----:B------:R-:W-:Y:S01]  /*4a90*/  F2FP.SATFINITE.E4M3.F32.PACK_AB_MERGE_C R195, RZ, R195, RZ ;  /* 0x000000c3ffc3723e */ /* 0x000fe200048070ff */
[----:B------:R-:W-:Y:S01]  /*4aa0*/  IMAD.WIDE.U32 R168, R169, 0x4, R144 ;  /* 0x00000004a9a87825 */ /* 0x000fe200078e0090 */
[----:B------:R-:W-:Y:S01]  /*4ab0*/  F2FP.SATFINITE.E4M3.F32.PACK_AB_MERGE_C R185, RZ, R185, RZ ;  /* 0x000000b9ffb9723e */ /* 0x000fe200048070ff */
[----:B------:R1:W-:Y:S01]  /*4ac0*/  STG.E desc[UR4][R158.64], R136 ;  /* 0x000000889e007986 */ /* 0x0003e2000c101904 */
[----:B------:R-:W-:-:S02]  /*4ad0*/  IADD3 R173, R0, 0x1200, RZ ;  /* 0x0000120000ad7810 */ /* 0x000fc40007ffe0ff */
[----:B------:R-:W-:Y:S01]  /*4ae0*/  LOP3.LUT R192, R192, 0xff, RZ, 0xc0, !PT ;  /* 0x000000ffc0c07812 */ /* 0x000fe200078ec0ff */
[----:B------:R1:W-:Y:S01]  /*4af0*/  STG.E desc[UR4][R160.64], R138 ;  /* 0x0000008aa0007986 */ /* 0x0003e2000c101904 */
[----:B------:R-:W-:Y:S01]  /*4b00*/  LOP3.LUT R194, R194, 0xffff, RZ, 0xc0, !PT ;  /* 0x0000ffffc2c27812 */ /* 0x000fe200078ec0ff */
[--C-:B------:R-:W-:Y:S01]  /*4b10*/  IMAD.WIDE.U32 R172, R173, 0x4, R144.reuse ;  /* 0x00000004adac7825 */ /* 0x100fe200078e0090 */
[C---:B------:R-:W-:Y:S01]  /*4b20*/  IADD3 R175, R0.reuse, 0x1400, RZ ;  /* 0x0000140000af7810 */ /* 0x040fe20007ffe0ff */
[----:B------:R1:W-:Y:S01]  /*4b30*/  STG.E desc[UR4][R164.64], R142 ;  /* 0x0000008ea4007986 */ /* 0x0003e2000c101904 */
[----:B------:R-:W-:Y:S02]  /*4b40*/  LOP3.LUT R139, R139, 0xffff, RZ, 0xc0, !PT ;  /* 0x0000ffff8b8b7812 */ /* 0x000fe400078ec0ff */
[C---:B------:R-:W-:Y:S01]  /*4b50*/  IADD3 R177, R0.reuse, 0x1600, RZ ;  /* 0x0000160000b17810 */ /* 0x040fe20007ffe0ff */
[--C-:B------:R-:W-:Y:S01]  /*4b60*/  IMAD.WIDE.U32 R174, R175, 0x4, R144.reuse ;  /* 0x00000004afae7825 */ /* 0x100fe200078e0090 */
[----:B------:R-:W-:Y:S01]  /*4b70*/  LOP3.LUT R195, R195, 0xffff, RZ, 0xc0, !PT ;  /* 0x0000ffffc3c37812 */ /* 0x000fe200078ec0ff */
[----:B------:R1:W-:Y:S01]  /*4b80*/  STG.E desc[UR4][R166.64], R162 ;  /* 0x000000a2a6007986 */ /* 0x0003e2000c101904 */
[----:B------:R-:W-:Y:S01]  /*4b90*/  LOP3.LUT R185, R185, 0xff, RZ, 0xc0, !PT ;  /* 0x000000ffb9b97812 */ /* 0x000fe200078ec0ff */
[----:B------:R-:W-:Y:S01]  /*4ba0*/  IMAD.WIDE.U32 R176, R177, 0x4, R144 ;  /* 0x00000004b1b07825 */ /* 0x000fe200078e0090 */
[----:B------:R-:W-:Y:S01]  /*4bb0*/  IADD3 R181, R0, 0x1a00, RZ ;  /* 0x00001a0000b57810 */ /* 0x000fe20007ffe0ff */
[----:B------:R1:W-:Y:S01]  /*4bc0*/  STG.E desc[UR4][R168.64], R157 ;  /* 0x0000009da8007986 */ /* 0x0003e2000c101904 */
[----:B------:R-:W-:-:S02]  /*4bd0*/  LOP3.LUT R146, R153, R146, RZ, 0xfc, !PT ;  /* 0x0000009299927212 */ /* 0x000fc400078efcff */
[----:B------:R-:W-:Y:S01]  /*4be0*/  SHF.L.U32 R194, R194, 0x18, RZ ;  /* 0x00000018c2c27819 */ /* 0x000fe200000006ff */
[----:B------:R-:W-:Y:S01]  /*4bf0*/  IMAD.WIDE.U32 R180, R181, 0x4, R144 ;  /* 0x00000004b5b47825 */ /* 0x000fe200078e0090 */
[----:B------:R-:W-:Y:S01]  /*4c00*/  PRMT R143, R143, 0x5410, R192 ;  /* 0x000054108f8f7816 */ /* 0x000fe200000000c0 */
[----:B------:R1:W-:Y:S01]  /*4c10*/  STG.E desc[UR4][R170.64], R152 ;  /* 0x00000098aa007986 */ /* 0x0003e2000c101904 */
[C---:B------:R-:W-:Y:S02]  /*4c20*/  IADD3 R183, R0.reuse, 0x1c00, RZ ;  /* 0x00001c0000b77810 */ /* 0x040fe40007ffe0ff */
[----:B------:R-:W-:Y:S01]  /*4c30*/  SHF.L.U32 R139, R139, 0x18, RZ ;  /* 0x000000188b8b7819 */ /* 0x000fe200000006ff */
[----:B------:R1:W-:Y:S01]  /*4c40*/  STG.E desc[UR4][R172.64], R149 ;  /* 0x00000095ac007986 */ /* 0x0003e2000c101904 */
[----:B------:R-:W-:Y:S01]  /*4c50*/  IADD3 R153, R0, 0x1e00, RZ ;  /* 0x00001e0000997810 */ /* 0x000fe20007ffe0ff */
[----:B------:R-:W-:Y:S01]  /*4c60*/  IMAD.WIDE.U32 R182, R183, 0x4, R144 ;  /* 0x00000004b7b67825 */ /* 0x000fe200078e0090 */
[----:B------:R-:W-:Y:S01]  /*4c70*/  SHF.L.U32 R195, R195, 0x18, RZ ;  /* 0x00000018c3c37819 */ /* 0x000fe200000006ff */
[----:B------:R1:W-:Y:S01]  /*4c80*/  STG.E desc[UR4][R174.64], R146 ;  /* 0x00000092ae007986 */ /* 0x0003e2000c101904 */
[----:B------:R-:W-:Y:S01]  /*4c90*/  PRMT R148, R148, 0x5410, R185 ;  /* 0x0000541094947816 */ /* 0x000fe200000000b9 */
[----:B------:R-:W-:Y:S01]  /*4ca0*/  IMAD.WIDE.U32 R144, R153, 0x4, R144 ;  /* 0x0000000499907825 */ /* 0x000fe200078e0090 */
[----:B------:R-:W-:Y:S01]  /*4cb0*/  LOP3.LUT R143, R143, R194, RZ, 0xfc, !PT ;  /* 0x000000c28f8f7212 */ /* 0x000fe200078efcff */
[----:B------:R1:W-:Y:S01]  /*4cc0*/  STG.E desc[UR4][R176.64], R147 ;  /* 0x00000093b0007986 */ /* 0x0003e2000c101904 */
[----:B------:R-:W-:-:S02]  /*4cd0*/  LOP3.LUT R139, R156, R139, RZ, 0xfc, !PT ;  /* 0x0000008b9c8b7212 */ /* 0x000fc400078efcff */
[----:B------:R-:W-:Y:S01]  /*4ce0*/  LOP3.LUT R195, R148, R195, RZ, 0xfc, !PT ;  /* 0x000000c394c37212 */ /* 0x000fe200078efcff */
[----:B------:R1:W-:Y:S01]  /*4cf0*/  STG.E desc[UR4][R178.64], R141 ;  /* 0x0000008db2007986 */ /* 0x0003e2000c101904 */
[----:B------:R-:W-:Y:S01]  /*4d00*/  IADD3 R203, R203, UR6, RZ ;  /* 0x00000006cbcb7c10 */ /* 0x000fe2000fffe0ff */
[----:B------:R-:W-:Y:S01]  /*4d10*/  ULDC UR6, c[0x0][0x218] ;  /* 0x0000860000067ab9 */ /* 0x000fe20000000800 */
[----:B------:R-:W-:Y:S01]  /*4d20*/  LOP3.LUT P2, RZ, R201, 0xff, RZ, 0xc0, !PT ;  /* 0x000000ffc9ff7812 */ /* 0x000fe2000784c0ff */
[----:B------:R1:W-:Y:S01]  /*4d30*/  STG.E desc[UR4][R180.64], R143 ;  /* 0x0000008fb4007986 */ /* 0x0003e2000c101904 */
[----:B------:R-:W-:Y:S02]  /*4d40*/  ISETP.GE.AND P0, PT, R203, UR6, PT ;  /* 0x00000006cb007c0c */ /* 0x000fe4000bf06270 */
[----:B------:R-:W-:Y:S01]  /*4d50*/  SEL R201, RZ, 0x1, P2 ;  /* 0x00000001ffc97807 */ /* 0x000fe20001000000 */
[----:B------:R1:W-:Y:S04]  /*4d60*/  STG.E desc[UR4][R182.64], R139 ;  /* 0x0000008bb6007986 */ /* 0x0003e8000c101904 */
[----:B------:R1:W-:Y:S06]  /*4d70*/  STG.E desc[UR4][R144.64], R195 ;  /* 0x000000c390007986 */ /* 0x0003ec000c101904 */
[----:B------:R-:W-:Y:S05]  /*4d80*/  @!P0 BRA `(.L_x_11166) ;  /* 0xffffffb400888947 */ /* 0x000fea000383ffff */
.L_x_11150:
        /* <DEDUP_REMOVED lines=15> */
.L_x_11191:
        /* <DEDUP_REMOVED lines=28> */
.L_x_11194:
[----:B--2---:R-:W-:-:S07]  /*5040*/  FMNMX R7, R5, R2, !PT ;  /* 0x0000000205077209 */ /* 0x004fce0007800000 */
.L_x_11170:
[----:B------:R-:W-:Y:S05]  /*5050*/  BSYNC B0 ;  /* 0x0000000000007941 */ /* 0x000fea0003800000 */
.L_x_11169:
[----:B------:R-:W-:Y:S01]  /*5060*/  ISETP.NE.AND P0, PT, R196, RZ, PT ;  /* 0x000000ffc400720c */ /* 0x000fe20003f05270 */
[----:B------:R-:W-:-:S12]  /*5070*/  BSSY B0, `(.L_x_11167) ;  /* 0x0000004000007945 */ /* 0x000fd80003800000 */
[----:B------:R-:W-:Y:S05]  /*5080*/  @P0 BRA `(.L_x_11172) ;  /* 0x0000000000080947 */ /* 0x000fea0003800000 */
[----:B0-----:R-:W0:Y:S02]  /*5090*/  LDC.64 R4, c[0x0][0x288] ;  /* 0x0000a200ff047b82 */ /* 0x001e240000000a00 */
[----:B0-----:R2:W-:Y:S02]  /*50a0*/  REDG.E.MAX.S32.STRONG.GPU desc[UR4][R4.64], R7 ;  /* 0x000000070400798e */ /* 0x0015e4000d10e384 */
.L_x_11172:
[----:B------:R-:W-:Y:S05]  /*50b0*/  BSYNC B0 ;  /* 0x0000000000007941 */ /* 0x000fea0003800000 */
.L_x_11167:
        /* <DEDUP_REMOVED lines=12> */
[----:B012---:R-:W-:Y:S05]  /*5180*/  CALL.REL.NOINC `($__internal_168_$__cuda_sm20_rcp_rn_f32_slowpath) ;  /* 0x0000001000107944 */ /* 0x007fea0003c00000 */
[----:B------:R-:W-:Y:S01]  /*5190*/  MOV R5, R0 ;  /* 0x0000000000057202 */ /* 0x000fe20000000f00 */
[----:B------:R-:W-:Y:S06]  /*51a0*/  BRA `(.L_x_11174) ;  /* 0x0000000000107947 */ /* 0x000fec0003800000 */
.L_x_11173:
[----:B------:R-:W3:Y:S02]  /*51b0*/  MUFU.RCP R0, R3 ;  /* 0x0000000300007308 */ /* 0x000ee40000001000 */
[----:B---3--:R-:W-:-:S04]  /*51c0*/  FFMA R2, R0, R3, -1 ;  /* 0xbf80000000027423 */ /* 0x008fc80000000003 */
[----:B0-2---:R-:W-:-:S04]  /*51d0*/  FADD.FTZ R5, -R2, -RZ ;  /* 0x800000ff02057221 */ /* 0x005fc80000010100 */
[----:B------:R-:W-:-:S07]  /*51e0*/  FFMA R5, R0, R5, R0 ;  /* 0x0000000500057223 */ /* 0x000fce0000000000 */
.L_x_11174:
[----:B------:R-:W0:Y:S02]  /*51f0*/  LDC.64 R2, c[0x0][0x280] ;  /* 0x0000a000ff027b82 */ /* 0x000e240000000a00 */
[----:B0-----:R-:W-:Y:S01]  /*5200*/  STG.E desc[UR4][R2.64], R5 ;  /* 0x0000000502007986 */ /* 0x001fe2000c101904 */
[----:B------:R-:W-:Y:S05]  /*5210*/  EXIT ;  /* 0x000000000000794d */ /* 0x000fea0003800000 */
.L_x_11151:
[----:B------:R-:W-:Y:S01]  /*5220*/  HFMA2.MMA R214, -RZ, RZ, 0, 5.9604644775390625e-08 ;  /* 0x00000001ffd67435 */ /* 0x000fe200000001ff */
[----:B------:R-:W-:Y:S02]  /*5230*/  MOV R213, R0 ;  /* 0x0000000000d57202 */ /* 0x000fe40000000f00 */
[----:B------:R-:W-:Y:S02]  /*5240*/  MOV R215, 0x1f ;  /* 0x0000001f00d77802 */ /* 0x000fe40000000f00 */
[----:B------:R-:W-:-:S07]  /*5250*/  MOV R212, 0xffffffff ;  /* 0xffffffff00d47802 */ /* 0x000fce0000000f00 */
[----:B-----5:R-:W-:Y:S05]  /*5260*/  WARPSYNC.COLLECTIVE R212, `(.L_x_11175) ;  /* 0x00000000d4087348 */ /* 0x020fea0003c00000 */
[----:B------:R0:W1:Y:S02]  /*5270*/  SHFL.BFLY P0, R211, R213, R214, R215 ;  /* 0x0c0000d6d5d37389 */ /* 0x00006400000000d7 */
[----:B01---5:R-:W-:Y:S01]  /*5280*/  ENDCOLLECTIVE ;  /* 0x000000000000791b */ /* 0x023fe20003800000 */
.L_x_11175:
[----:B------:R-:W-:Y:S01]  /*5290*/  HFMA2.MMA R214, -RZ, RZ, 0, 1.1920928955078125e-07 ;  /* 0x00000002ffd67435 */ /* 0x000fe200000001ff */
[----:B------:R-:W-:-:S05]  /*52a0*/  MOV R207, R211 ;  /* 0x000000d300cf7202 */ /* 0x000fca0000000f00 */
[----:B------:R-:W-:-:S05]  /*52b0*/  FADD R207, R0, R207 ;  /* 0x000000cf00cf7221 */ /* 0x000fca0000000000 */
[----:B------:R-:W-:-:S07]  /*52c0*/  MOV R213, R207 ;  /* 0x000000cf00d57202 */ /* 0x000fce0000000f00 */
[----:B------:R-:W-:Y:S05]  /*52d0*/  WARPSYNC.COLLECTIVE R212, `(.L_x_11176) ;  /* 0x00000000d4087348 */ /* 0x000fea0003c00000 */
[----:B------:R0:W1:Y:S02]  /*52e0*/  SHFL.BFLY P0, R211, R213, R214, R215 ;  /* 0x0c0000d6d5d37389 */ /* 0x00006400000000d7 */
[----:B01----:R-:W-:Y:S01]  /*52f0*/  ENDCOLLECTIVE ;  /* 0x000000000000791b */ /* 0x003fe20003800000 */
.L_x_11176:
[----:B------:R-:W-:Y:S01]  /*5300*/  HFMA2.MMA R214, -RZ, RZ, 0, 2.384185791015625e-07 ;  /* 0x00000004ffd67435 */ /* 0x000fe200000001ff */
[----:B------:R-:W-:-:S05]  /*5310*/  MOV R206, R211 ;  /* 0x000000d300ce7202 */ /* 0x000fca0000000f00 */
[----:B------:R-:W-:-:S05]  /*5320*/  FADD R208, R207, R206 ;  /* 0x000000cecfd07221 */ /* 0x000fca0000000000 */
[----:B------:R-:W-:-:S07]  /*5330*/  MOV R213, R208 ;  /* 0x000000d000d57202 */ /* 0x000fce0000000f00 */
[----:B------:R-:W-:Y:S05]  /*5340*/  WARPSYNC.COLLECTIVE R212, `(.L_x_11177) ;  /* 0x00000000d4087348 */ /* 0x000fea0003c00000 */
[----:B------:R0:W1:Y:S02]  /*5350*/  SHFL.BFLY P0, R211, R213, R214, R215 ;  /* 0x0c0000d6d5d37389 */ /* 0x00006400000000d7 */
[----:B01----:R-:W-:Y:S01]  /*5360*/  ENDCOLLECTIVE ;  /* 0x000000000000791b */ /* 0x003fe20003800000 */
.L_x_11177:
[----:B------:R-:W-:Y:S01]  /*5370*/  HFMA2.MMA R214, -RZ, RZ, 0, 4.76837158203125e-07 ;  /* 0x00000008ffd67435 */ /* 0x000fe200000001ff */
[----:B------:R-:W-:-:S05]  /*5380*/  MOV R209, R211 ;  /* 0x000000d300d17202 */ /* 0x000fca0000000f00 */
[----:B------:R-:W-:-:S05]  /*5390*/  FADD R209, R208, R209 ;  /* 0x000000d1d0d17221 */ /* 0x000fca0000000000 */
[----:B------:R-:W-:-:S07]  /*53a0*/  MOV R213, R209 ;  /* 0x000000d100d57202 */ /* 0x000fce0000000f00 */
[----:B------:R-:W-:Y:S05]  /*53b0*/  WARPSYNC.COLLECTIVE R212, `(.L_x_11178) ;  /* 0x00000000d4087348 */ /* 0x000fea0003c00000 */
[----:B------:R0:W1:Y:S02]  /*53c0*/  SHFL.BFLY P0, R211, R213, R214, R215 ;  /* 0x0c0000d6d5d37389 */ /* 0x00006400000000d7 */
[----:B01----:R-:W-:Y:S01]  /*53d0*/  ENDCOLLECTIVE ;  /* 0x000000000000791b */ /* 0x003fe20003800000 */
.L_x_11178:
[----:B------:R-:W-:Y:S01]  /*53e0*/  HFMA2.MMA R214, -RZ, RZ, 0, 9.5367431640625e-07 ;  /* 0x00000010ffd67435 */ /* 0x000fe200000001ff */
[----:B------:R-:W-:-:S05]  /*53f0*/  MOV R206, R211 ;  /* 0x000000d300ce7202 */ /* 0x000fca0000000f00 */
[----:B------:R-:W-:-:S05]  /*5400*/  FADD R210, R209, R206 ;  /* 0x000000ced1d27221 */ /* 0x000fca0000000000 */
[----:B------:R-:W-:-:S07]  /*5410*/  MOV R213, R210 ;  /* 0x000000d200d57202 */ /* 0x000fce0000000f00 */
[----:B------:R-:W-:Y:S05]  /*5420*/  WARPSYNC.COLLECTIVE R212, `(.L_x_11179) ;  /* 0x00000000d4087348 */ /* 0x000fea0003c00000 */
[----:B------:R0:W1:Y:S02]  /*5430*/  SHFL.BFLY P0, R211, R213, R214, R215 ;  /* 0x0c0000d6d5d37389 */ /* 0x00006400000000d7 */
[----:B01----:R-:W-:Y:S01]  /*5440*/  ENDCOLLECTIVE ;  /* 0x000000000000791b */ /* 0x003fe20003800000 */
.L_x_11179:
        /* <DEDUP_REMOVED lines=135> */
.L_x_11180:
[----:B------:R-:W-:Y:S01]  /*5cc0*/  HFMA2.MMA R214, -RZ, RZ, 0, 1.1920928955078125e-07 ;  /* 0x00000002ffd67435 */ /* 0x000fe200000001ff */
[----:B------:R-:W-:-:S05]  /*5cd0*/  MOV R207, R211 ;  /* 0x000000d300cf7202 */ /* 0x000fca0000000f00 */
[----:B------:R-:W-:-:S05]  /*5ce0*/  FADD R207, R0, R207 ;  /* 0x000000cf00cf7221 */ /* 0x000fca0000000000 */
[----:B------:R-:W-:-:S07]  /*5cf0*/  MOV R213, R207 ;  /* 0x000000cf00d57202 */ /* 0x000fce0000000f00 */
[----:B------:R-:W-:Y:S05]  /*5d00*/  WARPSYNC.COLLECTIVE R212, `(.L_x_11181) ;  /* 0x00000000d4087348 */ /* 0x000fea0003c00000 */
[----:B------:R0:W1:Y:S02]  /*5d10*/  SHFL.BFLY P0, R211, R213, R214, R215 ;  /* 0x0c0000d6d5d37389 */ /* 0x00006400000000d7 */
[----:B01----:R-:W-:Y:S01]  /*5d20*/  ENDCOLLECTIVE ;  /* 0x000000000000791b */ /* 0x003fe20003800000 */
.L_x_11181:
[----:B------:R-:W-:Y:S01]  /*5d30*/  HFMA2.MMA R214, -RZ, RZ, 0, 2.384185791015625e-07 ;  /* 0x00000004ffd67435 */ /* 0x000fe200000001ff */
[----:B------:R-:W-:-:S05]  /*5d40*/  MOV R208, R211 ;  /* 0x000000d300d07202 */ /* 0x000fca0000000f00 */
[----:B------:R-:W-:-:S05]  /*5d50*/  FADD R208, R207, R208 ;  /* 0x000000d0cfd07221 */ /* 0x000fca0000000000 */
[----:B------:R-:W-:-:S07]  /*5d60*/  MOV R213, R208 ;  /* 0x000000d000d57202 */ /* 0x000fce0000000f00 */
[----:B------:R-:W-:Y:S05]  /*5d70*/  WARPSYNC.COLLECTIVE R212, `(.L_x_11182) ;  /* 0x00000000d4087348 */ /* 0x000fea0003c00000 */
[----:B------:R0:W1:Y:S02]  /*5d80*/  SHFL.BFLY P0, R211, R213, R214, R215 ;  /* 0x0c0000d6d5d37389 */ /* 0x00006400000000d7 */
[----:B01----:R-:W-:Y:S01]  /*5d90*/  ENDCOLLECTIVE ;  /* 0x000000000000791b */ /* 0x003fe20003800000 */
.L_x_11182:
[----:B------:R-:W-:Y:S01]  /*5da0*/  HFMA2.MMA R214, -RZ, RZ, 0, 4.76837158203125e-07 ;  /* 0x00000008ffd67435 */ /* 0x000fe200000001ff */
[----:B------:R-:W-:-:S05]  /*5db0*/  MOV R209, R211 ;  /* 0x000000d300d17202 */ /* 0x000fca0000000f00 */
[----:B------:R-:W-:-:S05]  /*5dc0*/  FADD R209, R208, R209 ;  /* 0x000000d1d0d17221 */ /* 0x000fca0000000000 */
[----:B------:R-:W-:-:S07]  /*5dd0*/  MOV R213, R209 ;  /* 0x000000d100d57202 */ /* 0x000fce0000000f00 */
[----:B------:R-:W-:Y:S05]  /*5de0*/  WARPSYNC.COLLECTIVE R212, `(.L_x_11183) ;  /* 0x00000000d4087348 */ /* 0x000fea0003c00000 */
[----:B------:R0:W1:Y:S02]  /*5df0*/  SHFL.BFLY P0, R211, R213, R214, R215 ;  /* 0x0c0000d6d5d37389 */ /* 0x00006400000000d7 */
[----:B01----:R-:W-:Y:S01]  /*5e00*/  ENDCOLLECTIVE ;  /* 0x000000000000791b */ /* 0x003fe20003800000 */
.L_x_11183:
[----:B------:R-:W-:Y:S01]  /*5e10*/  HFMA2.MMA R214, -RZ, RZ, 0, 9.5367431640625e-07 ;  /* 0x00000010ffd67435 */ /* 0x000fe200000001ff */
[----:B------:R-:W-:-:S05]  /*5e20*/  MOV R210, R211 ;  /* 0x000000d300d27202 */ /* 0x000fca0000000f00 */
[----:B------:R-:W-:-:S05]  /*5e30*/  FADD R210, R209, R210 ;  /* 0x000000d2d1d27221 */ /* 0x000fca0000000000 */
[----:B------:R-:W-:-:S07]  /*5e40*/  MOV R213, R210 ;  /* 0x000000d200d57202 */ /* 0x000fce0000000f00 */
[----:B------:R-:W-:Y:S05]  /*5e50*/  WARPSYNC.COLLECTIVE R212, `(.L_x_11184) ;  /* 0x00000000d4087348 */ /* 0x000fea0003c00000 */
[----:B------:R0:W1:Y:S02]  /*5e60*/  SHFL.BFLY P0, R211, R213, R214, R215 ;  /* 0x0c0000d6d5d37389 */ /* 0x00006400000000d7 */
[----:B01----:R-:W-:Y:S01]  /*5e70*/  ENDCOLLECTIVE ;  /* 0x000000000000791b */ /* 0x003fe20003800000 */
.L_x_11184:
[----:B------:R-:W-:Y:S05]  /*5e80*/  BRA `(.L_x_11185) ;  /* 0xffffffb400887947 */ /* 0x000fea000383ffff */
.L_x_11168:
[----:B------:R-:W-:Y:S01]  /*5e90*/  HFMA2.MMA R4, -RZ, RZ, 0, 9.5367431640625e-07 ;  /* 0x00000010ff047435 */ /* 0x000fe200000001ff */
[----:B------:R-:W-:Y:S02]  /*5ea0*/  MOV R11, R200 ;  /* 0x000000c8000b7202 */ /* 0x000fe40000000f00 */
[----:B------:R-:W-:Y:S02]  /*5eb0*/  MOV R13, 0x1f ;  /* 0x0000001f000d7802 */ /* 0x000fe40000000f00 */
[----:B------:R-:W-:-:S07]  /*5ec0*/  MOV R212, 0xffffffff ;  /* 0xffffffff00d47802 */ /* 0x000fce0000000f00 */
[----:B-1---5:R-:W-:Y:S05]  /*5ed0*/  WARPSYNC.COLLECTIVE R212, `(.L_x_11186) ;  /* 0x00000000d4087348 */ /* 0x022fea0003c00000 */
[----:B------:R0:W2:Y:S02]  /*5ee0*/  SHFL.DOWN P0, R9, R11, R4, R13 ;  /* 0x080000040b097389 */ /* 0x0000a4000000000d */
[----:B012--5:R-:W-:Y:S01]  /*5ef0*/  ENDCOLLECTIVE ;  /* 0x000000000000791b */ /* 0x027fe20003800000 */
.L_x_11186:
[----:B------:R-:W-:Y:S01]  /*5f00*/  HFMA2.MMA R4, -RZ, RZ, 0, 4.76837158203125e-07 ;  /* 0x00000008ff047435 */ /* 0x000fe200000001ff */
[----:B------:R-:W-:-:S04]  /*5f10*/  MOV R5, R9 ;  /* 0x0000000900057202 */ /* 0x000fc80000000f00 */
[----:B------:R-:W-:-:S04]  /*5f20*/  FMNMX R5, R5, R200, !PT ;  /* 0x000000c805057209 */ /* 0x000fc80007800000 */
[----:B------:R-:W-:-:S07]  /*5f30*/  MOV R11, R5 ;  /* 0x00000005000b7202 */ /* 0x000fce0000000f00 */
[----:B------:R-:W-:Y:S05]  /*5f40*/  WARPSYNC.COLLECTIVE R212, `(.L_x_11187) ;  /* 0x00000000d4087348 */ /* 0x000fea0003c00000 */
[----:B------:R0:W1:Y:S02]  /*5f50*/  SHFL.DOWN P0, R9, R11, R4, R13 ;  /* 0x080000040b097389 */ /* 0x000064000000000d */
[----:B01----:R-:W-:Y:S01]  /*5f60*/  ENDCOLLECTIVE ;  /* 0x000000000000791b */ /* 0x003fe20003800000 */
.L_x_11187:
[----:B------:R-:W-:Y:S01]  /*5f70*/  HFMA2.MMA R4, -RZ, RZ, 0, 2.384185791015625e-07 ;  /* 0x00000004ff047435 */ /* 0x000fe200000001ff */
[----:B------:R-:W-:-:S04]  /*5f80*/  MOV R0, R9 ;  /* 0x0000000900007202 */ /* 0x000fc80000000f00 */
[----:B------:R-:W-:-:S04]  /*5f90*/  FMNMX R0, R5, R0, !PT ;  /* 0x0000000005007209 */ /* 0x000fc80007800000 */
[----:B------:R-:W-:-:S07]  /*5fa0*/  MOV R11, R0 ;  /* 0x00000000000b7202 */ /* 0x000fce0000000f00 */
[----:B------:R-:W-:Y:S05]  /*5fb0*/  WARPSYNC.COLLECTIVE R212, `(.L_x_11188) ;  /* 0x00000000d4087348 */ /* 0x000fea0003c00000 */
[----:B------:R0:W1:Y:S02]  /*5fc0*/  SHFL.DOWN P0, R9, R11, R4, R13 ;  /* 0x080000040b097389 */ /* 0x000064000000000d */
[----:B01----:R-:W-:Y:S01]  /*5fd0*/  ENDCOLLECTIVE ;  /* 0x000000000000791b */ /* 0x003fe20003800000 */
.L_x_11188:
[----:B------:R-:W-:Y:S01]  /*5fe0*/  HFMA2.MMA R4, -RZ, RZ, 0, 1.1920928955078125e-07 ;  /* 0x00000002ff047435 */ /* 0x000fe200000001ff */
[----:B------:R-:W-:-:S04]  /*5ff0*/  MOV R7, R9 ;  /* 0x0000000900077202 */ /* 0x000fc80000000f00 */
[----:B------:R-:W-:-:S04]  /*6000*/  FMNMX R7, R0, R7, !PT ;  /* 0x0000000700077209 */ /* 0x000fc80007800000 */
[----:B------:R-:W-:-:S07]  /*6010*/  MOV R11, R7 ;  /* 0x00000007000b7202 */ /* 0x000fce0000000f00 */
[----:B------:R-:W-:Y:S05]  /*6020*/  WARPSYNC.COLLECTIVE R212, `(.L_x_11189) ;  /* 0x00000000d4087348 */ /* 0x000fea0003c00000 */
[----:B------:R0:W1:Y:S02]  /*6030*/  SHFL.DOWN P0, R9, R11, R4, R13 ;  /* 0x080000040b097389 */ /* 0x000064000000000d */
[----:B01----:R-:W-:Y:S01]  /*6040*/  ENDCOLLECTIVE ;  /* 0x000000000000791b */ /* 0x003fe20003800000 */
.L_x_11189:
[----:B------:R-:W-:Y:S01]  /*6050*/  HFMA2.MMA R4, -RZ, RZ, 0, 5.9604644775390625e-08 ;  /* 0x00000001ff047435 */ /* 0x000fe200000001ff */
[----:B------:R-:W-:-:S04]  /*6060*/  MOV R2, R9 ;  /* 0x0000000900027202 */ /* 0x000fc80000000f00 */
[----:B------:R-:W-:-:S04]  /*6070*/  FMNMX R2, R7, R2, !PT ;  /* 0x0000000207027209 */ /* 0x000fc80007800000 */
[----:B------:R-:W-:-:S07]  /*6080*/  MOV R11, R2 ;  /* 0x00000002000b7202 */ /* 0x000fce0000000f00 */
[----:B------:R-:W-:Y:S05]  /*6090*/  WARPSYNC.COLLECTIVE R212, `(.L_x_11190) ;  /* 0x00000000d4087348 */ /* 0x000fea0003c00000 */
[----:B------:R0:W1:Y:S02]  /*60a0*/  SHFL.DOWN P0, R9, R11, R4, R13 ;  /* 0x080000040b097389 */ /* 0x000064000000000d */
[----:B01----:R-:W-:Y:S01]  /*60b0*/  ENDCOLLECTIVE ;  /* 0x000000000000791b */ /* 0x003fe20003800000 */
.L_x_11190:
[----:B------:R-:W-:Y:S05]  /*60c0*/  BRA `(.L_x_11191) ;  /* 0xffffffec006c7947 */ /* 0x000fea000383ffff */
.L_x_11171:
[----:B------:R-:W-:Y:S01]  /*60d0*/  HFMA2.MMA R4, -RZ, RZ, 0, 1.1920928955078125e-07 ;  /* 0x00000002ff047435 */ /* 0x000fe200000001ff */
[----:B--2---:R-:W-:Y:S02]  /*60e0*/  MOV R11, R0 ;  /* 0x00000000000b7202 */ /* 0x004fe40000000f00 */
[----:B------:R-:W-:Y:S02]  /*60f0*/  MOV R13, 0x1f ;  /* 0x0000001f000d7802 */ /* 0x000fe40000000f00 */
[----:B------:R-:W-:-:S07]  /*6100*/  MOV R212, 0xffffffff ;  /* 0xffffffff00d47802 */ /* 0x000fce0000000f00 */
[----:B01---5:R-:W-:Y:S05]  /*6110*/  WARPSYNC.COLLECTIVE R212, `(.L_x_11192) ;  /* 0x00000000d4087348 */ /* 0x023fea0003c00000 */
[----:B------:R2:W3:Y:S02]  /*6120*/  SHFL.DOWN P0, R9, R11, R4, R13 ;  /* 0x080000040b097389 */ /* 0x0004e4000000000d */
[----:B0123-5:R-:W-:Y:S01]  /*6130*/  ENDCOLLECTIVE ;  /* 0x000000000000791b */ /* 0x02ffe20003800000 */
.L_x_11192:
[----:B------:R-:W-:Y:S01]  /*6140*/  HFMA2.MMA R4, -RZ, RZ, 0, 5.9604644775390625e-08 ;  /* 0x00000001ff047435 */ /* 0x000fe200000001ff */
[----:B------:R-:W-:-:S04]  /*6150*/  MOV R5, R9 ;  /* 0x0000000900057202 */ /* 0x000fc80000000f00 */
[----:B------:R-:W-:-:S04]  /*6160*/  FMNMX R5, R5, R0, !PT ;  /* 0x0000000005057209 */ /* 0x000fc80007800000 */
[----:B------:R-:W-:-:S07]  /*6170*/  MOV R11, R5 ;  /* 0x00000005000b7202 */ /* 0x000fce0000000f00 */
[----:B------:R-:W-:Y:S05]  /*6180*/  WARPSYNC.COLLECTIVE R212, `(.L_x_11193) ;  /* 0x00000000d4087348 */ /* 0x000fea0003c00000 */
[----:B------:R0:W1:Y:S02]  /*6190*/  SHFL.DOWN P0, R9, R11, R4, R13 ;  /* 0x080000040b097389 */ /* 0x000064000000000d */
[----:B01----:R-:W-:Y:S01]  /*61a0*/  ENDCOLLECTIVE ;  /* 0x000000000000791b */ /* 0x003fe20003800000 */
.L_x_11193:
[----:B------:R-:W-:Y:S01]  /*61b0*/  MOV R2, R9 ;  /* 0x0000000900027202 */ /* 0x000fe20000000f00 */
[----:B------:R-:W-:Y:S06]  /*61c0*/  BRA `(.L_x_11194) ;  /* 0xffffffec009c7947 */ /* 0x000fec000383ffff */
        .weak           $__internal_168_$__cuda_sm20_rcp_rn_f32_slowpath
        .type           $__internal_168_$__cuda_sm20_rcp_rn_f32_slowpath,@function
        .size           $__internal_168_$__cuda_sm20_rcp_rn_f32_slowpath,(.L_x_14504 - $__internal_168_$__cuda_sm20_rcp_rn_f32_slowpath)
$__internal_168_$__cuda_sm20_rcp_rn_f32_slowpath:
        /* <DEDUP_REMOVED lines=15> */
.L_x_11196:
        /* <DEDUP_REMOVED lines=33> */
.L_x_11198:
[----:B------:R0:W1:Y:S02]  /*64d0*/  MUFU.RCP R207, R0 ;  /* 0x0000000000cf7308 */ /* 0x0000640000001000 */
.L_x_11197:
[----:B------:R-:W-:Y:S05]  /*64e0*/  BSYNC B1 ;  /* 0x0000000000017941 */ /* 0x000fea0003800000 */
.L_x_11195:
[----:B01----:R-:W-:Y:S01]  /*64f0*/  MOV R0, R207 ;  /* 0x000000cf00007202 */ /* 0x003fe20000000f00 */
[----:B------:R-:W-:-:S06]  /*6500*/  HFMA2.MMA R207, -RZ, RZ, 0, 0 ;  /* 0x00000000ffcf7435 */ /* 0x000fcc00000001ff */
[----:B------:R-:W-:Y:S05]  /*6510*/  RET.REL.NODEC R206 `(_ZN18transformer_engine13normalization19ln_fwd_tuned_kernelINS0_13Kernel_traitsIff13__nv_fp8_e4m3fjLj32768ELj4ELj1ELj4ELj16ENS0_18Kernel_traits_baseILj32768EffS3_fjLj128EEEEEEEvNS0_19ForwardKernelParamsE) ;  /* 0xffffff98ceb87950 */ /* 0x000fea0003c3ffff */
.L_x_11199:
        /* <DEDUP_REMOVED lines=14> */
.L_x_14504:


//--------------------- .text._ZN18transformer_engine13normalization19ln_fwd_tuned_kernelINS0_13Kernel_traitsIff13__nv_fp8_e4m3fjLj30720ELj4ELj1ELj4ELj4ENS0_18Kernel_traits_baseILj30720EffS3_fjLj128EEEEEEEvNS0_19ForwardKernelParamsE --------------------------
	.section	.text._ZN18transformer_engine13normalization19ln_fwd_tuned_kernelINS0_13Kernel_traitsIff13__nv_fp8_e4m3fjLj30720ELj4ELj1ELj4ELj4ENS0_18Kernel_traits_baseILj30720EffS3_fjLj128EEEEEEEvNS0_19ForwardKernelParamsE,"ax",@progbits
	.align	128
        .global         _ZN18transformer_engine13normalization19ln_fwd_tuned_kernelINS0_13Kernel_traitsIff13__nv_fp8_e4m3fjLj30720ELj4ELj1ELj4ELj4ENS0_18Kernel_traits_baseILj30720EffS3_fjLj128EEEEEEEvNS0_19ForwardKernelParamsE
        .type           _ZN18transformer_engine13normalization19ln_fwd_tuned_kernelINS0_13Kernel_traitsIff13__nv_fp8_e4m3fjLj30720ELj4ELj1ELj4ELj4ENS0_18Kernel_traits_baseILj30720EffS3_fjLj128EEEEEEEvNS0_19ForwardKernelParamsE,@function
        .size           _ZN18transformer_engine13normalization19ln_fwd_tuned_kernelINS0_13Kernel_traitsIff13__nv_fp8_e4m3fjLj30720ELj4ELj1ELj4ELj4ENS0_18Kernel_traits_baseILj30720EffS3_fjLj128EEEEEEEvNS0_19ForwardKernelParamsE,(.L_x_14505 - _ZN18transformer_engine13normalization19ln_fwd_tuned_kernelINS0_13Kernel_traitsIff13__nv_fp8_e4m3fjLj30720ELj4ELj1ELj4ELj4ENS0_18Kernel_traits_baseILj30720EffS3_fjLj128EEEEEEEvNS0_19ForwardKernelParamsE)
        .other          _ZN18transformer_engine13normalization19ln_fwd_tuned_kernelINS0_13Kernel_traitsIff13__nv_fp8_e4m3fjLj30720ELj4ELj1ELj4ELj4ENS0_18Kernel_traits_baseILj30720EffS3_fjLj128EEEEEEEvNS0_19ForwardKernelParamsE,@"STO_CUDA_ENTRY STV_DEFAULT"
_ZN18transformer_engine13normalization19ln_fwd_tuned_kernelINS0_13Kernel_traitsIff13__nv_fp8_e4m3fjLj30720ELj4ELj1ELj4ELj4ENS0_18Kernel_traits_baseILj30720EffS3_fjLj128EEEEEEEvNS0_19ForwardKernelParamsE:
.text._ZN18transformer_engine13normalization19ln_fwd_tuned_kernelINS0_13Kernel_traitsIff13__nv_fp8_e4m3fjLj30720ELj4ELj1ELj4ELj4ENS0_18Kernel_traits_baseILj30720EffS3_fjLj128EEEEEEEvNS0_19ForwardKernelParamsE:
        /* <DEDUP_REMOVED lines=12> */
[----:B0-----:R-:W-:-:S04]  /*00c0*/  LOP3.LUT R4, R2, 0x3, RZ, 0xc0, !PT ;  /* 0x0000000302047812 */ /* 0x001fc800078ec0ff */
[----:B------:R-:W-:Y:S02]  /*00d0*/  SHF.L.U32 R8, R4, 0x7, RZ ;  /* 0x0000000704087819 */ /* 0x000fe400000006ff */
[----:B------:R-:W-:Y:S02]  /*00e0*/  SHF.R.U32.HI R4, RZ, 0x2, R2 ;  /* 0x00000002ff047819 */ /* 0x000fe40000011602 */
[C---:B--2---:R-:W-:Y:S02]  /*00f0*/  LOP3.LUT R5, R3.reuse, 0x1f, RZ, 0xc0, !PT ;  /* 0x0000001f03057812 */ /* 0x044fe400078ec0ff */
[----:B------:R-:W-:Y:S02]  /*0100*/  LEA.HI R4, R3, R4, RZ, 0x19 ;  /* 0x0000000403047211 */ /* 0x000fe400078fc8ff */
[----:B------:R-:W-:Y:S02]  /*0110*/  LOP3.LUT R8, R8, 0x180, R5, 0xe2, !PT ;  /* 0x0000018008087812 */ /* 0x000fe400078ee205 */
[----:B------:R-:W-:Y:S01]  /*0120*/  ISETP.GE.AND P0, PT, R4, UR7, PT ;  /* 0x0000000704007c0c */ /* 0x000fe2000bf06270 */
[----:B----4-:R1:W5:Y:S01]  /*0130*/  @P1 LDG.E R0, desc[UR4][R6.64] ;  /* 0x0000000406001981 */ /* 0x010362000c1e1900 */
[----:B------:R-:W-:-:S04]  /*0140*/  LOP3.LUT R19, R8, 0x60, R3, 0xf8, !PT ;  /* 0x0000006008137812 */ /* 0x000fc800078ef803 */
[C---:B------:R-:W-:Y:S02]  /*0150*/  LOP3.LUT R21, R19.reuse, 0x200, RZ, 0xfc, !PT ;  /* 0x0000020013157812 */ /* 0x040fe400078efcff */
[C---:B------:R-:W-:Y:S02]  /*0160*/  LOP3.LUT R23, R19.reuse, 0x400, RZ, 0xfc, !PT ;  /* 0x0000040013177812 */ /* 0x040fe400078efcff */
        /* <DEDUP_REMOVED lines=365> */
.L_x_11216:
[----:B0-----:R-:W0:Y:S01]  /*1840*/  LDC.64 R122, c[0x0][0x220] ;  /* 0x00008800ff7a7b82 */ /* 0x001e220000000a00 */
[----:B------:R-:W-:Y:S01]  /*1850*/  LOP3.LUT R184, R3, 0x1f, RZ, 0xc0, !PT ;  /* 0x0000001f03b87812 */ /* 0x000fe200078ec0ff */
[----:B------:R-:W-:Y:S01]  /*1860*/  IMAD R141, R4, 0x7800, RZ ;  /* 0x00007800048d7824 */ /* 0x000fe200078e02ff */
[----:B------:R-:W-:-:S04]  /*1870*/  SHF.L.U32 R125, R2, 0x7, RZ ;  /* 0x00000007027d7819 */ /* 0x000fc800000006ff */
        /* <DEDUP_REMOVED lines=18> */
[--C-:B0-----:R-:W-:Y:S02]  /*19a0*/  IMAD.WIDE.U32 R126, R151, 0x4, R122.reuse ;  /* 0x00000004977e7825 */ /* 0x101fe400078e007a */
[----:B------:R0:W3:Y:S01]  /*19b0*/  LDG.E R151, desc[UR4][R132.64] ;  /* 0x0000000484977981 */ /* 0x0000e2000c1e1900 */
[----:B------:R-:W-:Y:S01]  /*19c0*/  IADD3 R155, R141, 0xe00, RZ ;  /* 0x00000e008d9b7810 */ /* 0x000fe20007ffe0ff */
[--C-:B-1----:R-:W-:Y:S02]  /*19d0*/  IMAD.WIDE.U32 R124, R153, 0x4, R122.reuse ;  /* 0x00000004997c7825 */ /* 0x102fe400078e007a */
[----:B------:R1:W3:Y:S01]  /*19e0*/  LDG.E R153, desc[UR4][R126.64] ;  /* 0x000000047e997981 */ /* 0x0002e2000c1e1900 */
[----:B------:R-:W-:Y:S01]  /*19f0*/  IADD3 R157, R141, 0x1000, RZ ;  /* 0x000010008d9d7810 */ /* 0x000fe20007ffe0ff */
[----:B----4-:R-:W-:-:S02]  /*1a00*/  IMAD.WIDE.U32 R128, R155, 0x4, R122 ;  /* 0x000000049b807825 */ /* 0x010fc400078e007a */
[----:B------:R4:W3:Y:S01]  /*1a10*/  LDG.E R155, desc[UR4][R124.64] ;  /* 0x000000047c9b7981 */ /* 0x0008e2000c1e1900 */
[----:B------:R-:W-:Y:S01]  /*1a20*/  IADD3 R159, R141, 0x1200, RZ ;  /* 0x000012008d9f7810 */ /* 0x000fe20007ffe0ff */
[--C-:B------:R-:W-:Y:S02]  /*1a30*/  IMAD.WIDE.U32 R134, R157, 0x4, R122.reuse ;  /* 0x000000049d867825 */ /* 0x100fe400078e007a */
[----:B------:R4:W3:Y:S01]  /*1a40*/  LDG.E R157, desc[UR4][R128.64] ;  /* 0x00000004809d7981 */ /* 0x0008e2000c1e1900 */
[----:B------:R-:W-:Y:S01]  /*1a50*/  IADD3 R161, R141, 0x1400, RZ ;  /* 0x000014008da17810 */ /* 0x000fe20007ffe0ff */
[--C-:B0-----:R-:W-:Y:S02]  /*1a60*/  IMAD.WIDE.U32 R132, R159, 0x4, R122.reuse ;  /* 0x000000049f847825 */ /* 0x101fe400078e007a */
[----:B------:R0:W3:Y:S01]  /*1a70*/  LDG.E R159, desc[UR4][R134.64] ;  /* 0x00000004869f7981 */ /* 0x0000e2000c1e1900 */
[----:B------:R-:W-:Y:S01]  /*1a80*/  IADD3 R163, R141, 0x1600, RZ ;  /* 0x000016008da37810 */ /* 0x000fe20007ffe0ff */
[----:B-1----:R-:W-:-:S02]  /*1a90*/  IMAD.WIDE.U32 R126, R161, 0x4, R122 ;  /* 0x00000004a17e7825 */ /* 0x002fc400078e007a */
[----:B------:R1:W3:Y:S01]  /*1aa0*/  LDG.E R161, desc[UR4][R132.64] ;  /* 0x0000000484a17981 */ /* 0x0002e2000c1e1900 */
[----:B------:R-:W-:Y:S01]  /*1ab0*/  IADD3 R165, R141, 0x1800, RZ ;  /* 0x000018008da57810 */ /* 0x000fe20007ffe0ff */
[--C-:B----4-:R-:W-:Y:S02]  /*1ac0*/  IMAD.WIDE.U32 R124, R163, 0x4, R122.reuse ;  /* 0x00000004a37c7825 */ /* 0x110fe400078e007a */
[----:B------:R4:W3:Y:S01]  /*1ad0*/  LDG.E R163, desc[UR4][R126.64] ;  /* 0x000000047ea37981 */ /* 0x0008e2000c1e1900 */
[----:B------:R-:W-:Y:S01]  /*1ae0*/  IADD3 R167, R141, 0x1a00, RZ ;  /* 0x00001a008da77810 */ /* 0x000fe20007ffe0ff */
[--C-:B------:R-:W-:Y:S02]  /*1af0*/  IMAD.WIDE.U32 R128, R165, 0x4, R122.reuse ;  /* 0x00000004a5807825 */ /* 0x100fe400078e007a */
[----:B------:R4:W3:Y:S01]  /*1b00*/  LDG.E R165, desc[UR4][R124.64] ;  /* 0x000000047ca57981 */ /* 0x0008e2000c1e1900 */
[----:B------:R-:W-:Y:S01]  /*1b10*/  IADD3 R169, R141, 0x1c00, RZ ;  /* 0x00001c008da97810 */ /* 0x000fe20007ffe0ff */
[----:B0-----:R-:W-:-:S02]  /*1b20*/  IMAD.WIDE.U32 R134, R167, 0x4, R122 ;  /* 0x00000004a7867825 */ /* 0x001fc400078e007a */
[----:B------:R0:W3:Y:S01]  /*1b30*/  LDG.E R167, desc[UR4][R128.64] ;  /* 0x0000000480a77981 */ /* 0x0000e2000c1e1900 */
[----:B------:R-:W-:Y:S01]  /*1b40*/  IADD3 R171, R141, 0x1e00, RZ ;  /* 0x00001e008dab7810 */ /* 0x000fe20007ffe0ff */
[--C-:B-1----:R-:W-:Y:S02]  /*1b50*/  IMAD.WIDE.U32 R132, R169, 0x4, R122.reuse ;  /* 0x00000004a9847825 */ /* 0x102fe400078e007a */
[----:B------:R1:W3:Y:S01]  /*1b60*/  LDG.E R169, desc[UR4][R134.64] ;  /* 0x0000000486a97981 */ /* 0x0002e2000c1e1900 */
[----:B------:R-:W-:Y:S01]  /*1b70*/  IADD3 R173, R141, 0x2000, RZ ;  /* 0x000020008dad7810 */ /* 0x000fe20007ffe0ff */
[--C-:B----4-:R-:W-:Y:S02]  /*1b80*/  IMAD.WIDE.U32 R126, R171, 0x4, R122.reuse ;  /* 0x00000004ab7e7825 */ /* 0x110fe400078e007a */
[----:B------:R4:W3:Y:S01]  /*1b90*/  LDG.E R171, desc[UR4][R132.64] ;  /* 0x0000000484ab7981 */ /* 0x0008e2000c1e1900 */
[----:B------:R-:W-:Y:S01]  /*1ba0*/  IADD3 R175, R141, 0x2200, RZ ;  /* 0x000022008daf7810 */ /* 0x000fe20007ffe0ff */
[----:B------:R-:W-:-:S02]  /*1bb0*/  IMAD.WIDE.U32 R124, R173, 0x4, R122 ;  /* 0x00000004ad7c7825 */ /* 0x000fc400078e007a */
[----:B------:R4:W3:Y:S01]  /*1bc0*/  LDG.E R173, desc[UR4][R126.64] ;  /* 0x000000047ead7981 */ /* 0x0008e2000c1e1900 */
[----:B------:R-:W-:Y:S01]  /*1bd0*/  IADD3 R177, R141, 0x2400, RZ ;  /* 0x000024008db17810 */ /* 0x000fe20007ffe0ff */
        /* <DEDUP_REMOVED lines=74> */
[C---:B------:R-:W-:Y:S01]  /*2080*/  IADD3 R144, R141.reuse, 0x5600, RZ ;  /* 0x000056008d907810 */ /* 0x040fe20007ffe0ff */
        /* <DEDUP_REMOVED lines=9> */
[--C-:B0-----:R-:W-:Y:S02]  /*2120*/  IMAD.WIDE.U32 R126, R152, 0x4, R122.reuse ;  /* 0x00000004987e7825 */ /* 0x101fe400078e007a */
[----:B------:R0:W3:Y:S01]  /*2130*/  LDG.E R156, desc[UR4][R132.64] ;  /* 0x00000004849c7981 */ /* 0x0000e2000c1e1900 */
[----:B------:R-:W-:Y:S01]  /*2140*/  IADD3 R160, R141, 0x5e00, RZ ;  /* 0x00005e008da07810 */ /* 0x000fe20007ffe0ff */
[----:B-1----:R-:W-:-:S02]  /*2150*/  IMAD.WIDE.U32 R124, R158, 0x4, R122 ;  /* 0x000000049e7c7825 */ /* 0x002fc400078e007a */
[----:B------:R1:W3:Y:S01]  /*2160*/  LDG.E R158, desc[UR4][R126.64] ;  /* 0x000000047e9e7981 */ /* 0x0002e2000c1e1900 */
[C---:B------:R-:W-:Y:S01]  /*2170*/  IADD3 R162, R141.reuse, 0x6000, RZ ;  /* 0x000060008da27810 */ /* 0x040fe20007ffe0ff */
[--C-:B----4-:R-:W-:Y:S02]  /*2180*/  IMAD.WIDE.U32 R128, R160, 0x4, R122.reuse ;  /* 0x00000004a0807825 */ /* 0x110fe400078e007a */
[----:B------:R4:W3:Y:S01]  /*2190*/  LDG.E R160, desc[UR4][R124.64] ;  /* 0x000000047ca07981 */ /* 0x0008e2000c1e1900 */
[C---:B------:R-:W-:Y:S01]  /*21a0*/  IADD3 R164, R141.reuse, 0x6200, RZ ;  /* 0x000062008da47810 */ /* 0x040fe20007ffe0ff */
[--C-:B------:R-:W-:Y:S02]  /*21b0*/  IMAD.WIDE.U32 R134, R162, 0x4, R122.reuse ;  /* 0x00000004a2867825 */ /* 0x100fe400078e007a */
[----:B------:R4:W3:Y:S01]  /*21c0*/  LDG.E R162, desc[UR4][R128.64] ;  /* 0x0000000480a27981 */ /* 0x0008e2000c1e1900 */
[----:B------:R-:W-:Y:S01]  /*21d0*/  IADD3 R166, R141, 0x6400, RZ ;  /* 0x000064008da67810 */ /* 0x000fe20007ffe0ff */
[----:B0-----:R-:W-:-:S02]  /*21e0*/  IMAD.WIDE.U32 R132, R164, 0x4, R122 ;  /* 0x00000004a4847825 */ /* 0x001fc400078e007a */
[----:B------:R0:W3:Y:S01]  /*21f0*/  LDG.E R164, desc[UR4][R134.64] ;  /* 0x0000000486a47981 */ /* 0x0000e2000c1e1900 */
[C---:B------:R-:W-:Y:S01]  /*2200*/  IADD3 R168, R141.reuse, 0x6600, RZ ;  /* 0x000066008da87810 */ /* 0x040fe20007ffe0ff */
[--C-:B-1----:R-:W-:Y:S02]  /*2210*/  IMAD.WIDE.U32 R126, R166, 0x4, R122.reuse ;  /* 0x00000004a67e7825 */ /* 0x102fe400078e007a */
[----:B------:R1:W3:Y:S01]  /*2220*/  LDG.E R166, desc[UR4][R132.64] ;  /* 0x0000000484a67981 */ /* 0x0002e2000c1e1900 */
[C---:B------:R-:W-:Y:S01]  /*2230*/  IADD3 R170, R141.reuse, 0x6800, RZ ;  /* 0x000068008daa7810 */ /* 0x040fe20007ffe0ff */
[--C-:B----4-:R-:W-:Y:S02]  /*2240*/  IMAD.WIDE.U32 R124, R168, 0x4, R122.reuse ;  /* 0x00000004a87c7825 */ /* 0x110fe400078e007a */
[----:B------:R4:W3:Y:S01]  /*2250*/  LDG.E R168, desc[UR4][R126.64] ;  /* 0x000000047ea87981 */ /* 0x0008e2000c1e1900 */
[C---:B------:R-:W-:Y:S01]  /*2260*/  IADD3 R172, R141.reuse, 0x6a00, RZ ;  /* 0x00006a008dac7810 */ /* 0x040fe20007ffe0ff */
[--C-:B------:R-:W-:Y:S01]  /*2270*/  IMAD.WIDE.U32 R128, R170, 0x4, R122.reuse ;  /* 0x00000004aa807825 */ /* 0x100fe200078e007a */
[----:B------:R-:W-:Y:S01]  /*2280*/  IADD3 R174, R141, 0x6c00, RZ ;  /* 0x00006c008dae7810 */ /* 0x000fe20007ffe0ff */
[----:B------:R4:W3:Y:S02]  /*2290*/  LDG.E R170, desc[UR4][R124.64] ;  /* 0x000000047caa7981 */ /* 0x0008e4000c1e1900 */
[----:B0-----:R-:W-:-:S02]  /*22a0*/  IMAD.WIDE.U32 R134, R172, 0x4, R122 ;  /* 0x00000004ac867825 */ /* 0x001fc400078e007a */
[----:B------:R0:W3:Y:S01]  /*22b0*/  LDG.E R172, desc[UR4][R128.64] ;  /* 0x0000000480ac7981 */ /* 0x0000e2000c1e1900 */
[C---:B------:R-:W-:Y:S01]  /*22c0*/  IADD3 R176, R141.reuse, 0x6e00, RZ ;  /* 0x00006e008db07810 */ /* 0x040fe20007ffe0ff */
[--C-:B-1----:R-:W-:Y:S02]  /*22d0*/  IMAD.WIDE.U32 R132, R174, 0x4, R122.reuse ;  /* 0x00000004ae847825 */ /* 0x102fe400078e007a */
[----:B------:R1:W3:Y:S01]  /*22e0*/  LDG.E R174, desc[UR4][R134.64] ;  /* 0x0000000486ae7981 */ /* 0x0002e2000c1e1900 */
[C---:B------:R-:W-:Y:S01]  /*22f0*/  IADD3 R178, R141.reuse, 0x7000, RZ ;  /* 0x000070008db27810 */ /* 0x040fe20007ffe0ff */
[--C-:B----4-:R-:W-:Y:S02]  /*2300*/  IMAD.WIDE.U32 R126, R176, 0x4, R122.reuse ;  /* 0x00000004b07e7825 */ /* 0x110fe400078e007a */
[----:B------:R-:W4:Y:S01]  /*2310*/  LDG.E R133, desc[UR4][R132.64] ;  /* 0x0000000484857981 */ /* 0x000f22000c1e1900 */
[----:B------:R-:W-:Y:S01]  /*2320*/  IADD3 R180, R141, 0x7200, RZ ;  /* 0x000072008db47810 */ /* 0x000fe20007ffe0ff */
[----:B------:R-:W-:-:S02]  /*2330*/  IMAD.WIDE.U32 R124, R178, 0x4, R122 ;  /* 0x00000004b27c7825 */ /* 0x000fc400078e007a */
[----:B------:R-:W4:Y:S01]  /*2340*/  LDG.E R176, desc[UR4][R126.64] ;  /* 0x000000047eb07981 */ /* 0x000f22000c1e1900 */
[C---:B------:R-:W-:Y:S01]  /*2350*/  IADD3 R182, R141.reuse, 0x7400, RZ ;  /* 0x000074008db67810 */ /* 0x040fe20007ffe0ff */
[--C-:B0-----:R-:W-:Y:S02]  /*2360*/  IMAD.WIDE.U32 R128, R180, 0x4, R122.reuse ;  /* 0x00000004b4807825 */ /* 0x101fe400078e007a */
[----:B------:R0:W4:Y:S01]  /*2370*/  LDG.E R178, desc[UR4][R124.64] ;  /* 0x000000047cb27981 */ /* 0x000122000c1e1900 */
[----:B------:R-:W-:Y:S01]  /*2380*/  IADD3 R186, R141, 0x7600, RZ ;  /* 0x000076008dba7810 */ /* 0x000fe20007ffe0ff */
[--C-:B-1----:R-:W-:Y:S02]  /*2390*/  IMAD.WIDE.U32 R134, R182, 0x4, R122.reuse ;  /* 0x00000004b6867825 */ /* 0x102fe400078e007a */
[----:B------:R-:W4:Y:S02]  /*23a0*/  LDG.E R180, desc[UR4][R128.64] ;  /* 0x0000000480b47981 */ /* 0x000f24000c1e1900 */
[----:B------:R-:W-:-:S02]  /*23b0*/  IMAD.WIDE.U32 R122, R186, 0x4, R122 ;  /* 0x00000004ba7a7825 */ /* 0x000fc400078e007a */
[----:B------:R1:W4:Y:S04]  /*23c0*/  LDG.E R132, desc[UR4][R134.64] ;  /* 0x0000000486847981 */ /* 0x000328000c1e1900 */
[----:B------:R3:W4:Y:S01]  /*23d0*/  LDG.E R182, desc[UR4][R122.64] ;  /* 0x000000047ab67981 */ /* 0x000722000c1e1900 */
[----:B------:R-:W-:Y:S01]  /*23e0*/  LOP3.LUT P0, RZ, R139, 0xff, RZ, 0xc0, !PT ;  /* 0x000000ff8bff7812 */ /* 0x000fe2000780c0ff */
[----:B------:R-:W-:Y:S01]  /*23f0*/  UMOV UR7, 0xffffffff ;  /* 0xffffffff00077882 */ /* 0x000fe20000000000 */
[----:B0-----:R-:W-:Y:S02]  /*2400*/  SHF.R.U32.HI R124, RZ, 0x5, R3 ;  /* 0x00000005ff7c7819 */ /* 0x001fe40000011603 */
[----:B------:R-:W-:Y:S02]  /*2410*/  ISETP.NE.AND P1, PT, R184, RZ, PT ;  /* 0x000000ffb800720c */ /* 0x000fe40003f25270 */
[----:B------:R-:W-:-:S02]  /*2420*/  LOP3.LUT R125, R124, 0x7fffffc, RZ, 0xc0, !PT ;  /* 0x07fffffc7c7d7812 */ /* 0x000fc400078ec0ff */
[----:B-1----:R-:W-:-:S05]  /*2430*/  LOP3.LUT R134, R3, 0x1f, RZ, 0xc0, !PT ;  /* 0x0000001f03867812 */ /* 0x002fca00078ec0ff */
        /* <DEDUP_REMOVED lines=202> */
.L_x_11235:
        /* <DEDUP_REMOVED lines=14> */
[----:B------:R-:W-:-:S02]  /*31c0*/  @!P3 IADD3 R126, R126, 0x10, RZ ;  /* 0x000000107e7eb810 */ /* 0x000fc40007ffe0ff */
[----:B------:R-:W-:Y:S02]  /*31d0*/  @!P3 IADD3 R124, R134, R125, RZ ;  /* 0x0000007d867cb210 */ /* 0x000fe40007ffe0ff */
[----:B------:R-:W-:Y:S01]  /*31e0*/  @!P1 STS.64 [R127], R122 ;  /* 0x0000007a7f009388 */ /* 0x000fe20000000a00 */
[----:B0-----:R-:W-:Y:S01]  /*31f0*/  @!P3 LEA R129, R135, R126, 0x18 ;  /* 0x0000007e8781b211 */ /* 0x001fe200078ec0ff */
[----:B------:R-:W-:-:S03]  /*3200*/  HFMA2.MMA R135, -RZ, RZ, 0, 0 ;  /* 0x00000000ff877435 */ /* 0x000fc600000001ff */
[----:B------:R-:W-:Y:S02]  /*3210*/  @!P3 LEA R129, R124, R129, 0x3 ;  /* 0x000000817c81b211 */ /* 0x000fe400078e18ff */
[----:B------:R-:W-:Y:S01]  /*3220*/  CS2R R124, SRZ ;  /* 0x00000000007c7805 */ /* 0x000fe2000001ff00 */
        /* <DEDUP_REMOVED lines=13> */
[----:B012--5:R-:W-:Y:S05]  /*3300*/  CALL.REL.NOINC `($__internal_169_$__cuda_sm20_rcp_rn_f32_slowpath) ;  /* 0x0000004400107944 */ /* 0x027fea0003c00000 */
[----:B------:R-:W-:Y:S01]  /*3310*/  MOV R122, R188 ;  /* 0x000000bc007a7202 */ /* 0x000fe20000000f00 */
[----:B------:R-:W-:Y:S06]  /*3320*/  BRA `(.L_x_11204) ;  /* 0x0000000000107947 */ /* 0x000fec0003800000 */
.L_x_11203:
[----:B------:R-:W3:Y:S02]  /*3330*/  MUFU.RCP R123, R126 ;  /* 0x0000007e007b7308 */ /* 0x000ee40000001000 */
[----:B---3--:R-:W-:-:S04]  /*3340*/  FFMA R122, R126, R123, -1 ;  /* 0xbf8000007e7a7423 */ /* 0x008fc8000000007b */
[----:B------:R-:W-:-:S04]  /*3350*/  FADD.FTZ R122, -R122, -RZ ;  /* 0x800000ff7a7a7221 */ /* 0x000fc80000010100 */
[----:B------:R-:W-:-:S07]  /*3360*/  FFMA R122, R123, R122, R123 ;  /* 0x0000007a7b7a7223 */ /* 0x000fce000000007b */
.L_x_11204:
[----:B------:R-:W-:Y:S05]  /*3370*/  BSYNC B0 ;  /* 0x0000000000007941 */ /* 0x000fea0003800000 */
.L_x_11202:
        /* <DEDUP_REMOVED lines=20> */
[----:B-----5:R-:W-:Y:S05]  /*34c0*/  CALL.REL.NOINC `($__internal_169_$__cuda_sm20_rcp_rn_f32_slowpath) ;  /* 0x0000004000a07944 */ /* 0x020fea0003c00000 */
[----:B------:R-:W-:Y:S01]  /*34d0*/  MOV R129, R188 ;  /* 0x000000bc00817202 */ /* 0x000fe20000000f00 */
[----:B------:R-:W-:Y:S06]  /*34e0*/  BRA `(.L_x_11207) ;  /* 0x0000000000107947 */ /* 0x000fec0003800000 */
.L_x_11206:
[----:B------:R-:W0:Y:S02]  /*34f0*/  MUFU.RCP R129, R184 ;  /* 0x000000b800817308 */ /* 0x000e240000001000 */
[----:B0-----:R-:W-:-:S04]  /*3500*/  FFMA R122, R184, R129, -1 ;  /* 0xbf800000b87a7423 */ /* 0x001fc80000000081 */
[----:B------:R-:W-:-:S04]  /*3510*/  FADD.FTZ R122, -R122, -RZ ;  /* 0x800000ff7a7a7221 */ /* 0x000fc80000010100 */
[----:B------:R-:W-:-:S07]  /*3520*/  FFMA R129, R129, R122, R129 ;  /* 0x0000007a81817223 */ /* 0x000fce0000000081 */
.L_x_11207:
[----:B------:R-:W-:Y:S05]  /*3530*/  BSYNC B0 ;  /* 0x0000000000007941 */ /* 0x000fea0003800000 */
.L_x_11205:
        /* <DEDUP_REMOVED lines=51> */
.L_x_11209:
[----:B------:R-:W2:Y:S04]  /*3870*/  LDG.E.STRONG.GPU R124, desc[UR4][R126.64] ;  /* 0x000000047e7c7981 */ /* 0x000ea8000c1ef900 */
[----:B--2---:R-:W-:Y:S01]  /*3880*/  CCTL.IVALL ;  /* 0x00000000ff00798f */ /* 0x004fe20002000000 */
[----:B------:R-:W-:Y:S05]  /*3890*/  YIELD ;  /* 0x0000000000007946 */ /* 0x000fea0003800000 */
[----:B------:R-:W-:-:S13]  /*38a0*/  ISETP.NE.AND P0, PT, R124, R135, PT ;  /* 0x000000877c00720c */ /* 0x000fda0003f05270 */
[----:B------:R-:W-:Y:S05]  /*38b0*/  @P0 BRA `(.L_x_11209) ;  /* 0xfffffffc00ec0947 */ /* 0x000fea000383ffff */
.L_x_11208:
        /* <DEDUP_REMOVED lines=20> */
[----:B012--5:R-:W-:Y:S05]  /*3a00*/  CALL.REL.NOINC `($__internal_169_$__cuda_sm20_rcp_rn_f32_slowpath) ;  /* 0x0000003c00507944 */ /* 0x027fea0003c00000 */
[----:B------:R-:W-:Y:S01]  /*3a10*/  MOV R122, R188 ;  /* 0x000000bc007a7202 */ /* 0x000fe20000000f00 */
[----:B------:R-:W-:Y:S06]  /*3a20*/  BRA `(.L_x_11212) ;  /* 0x0000000000107947 */ /* 0x000fec0003800000 */
.L_x_11211:
[----:B------:R-:W3:Y:S02]  /*3a30*/  MUFU.RCP R123, R126 ;  /* 0x0000007e007b7308 */ /* 0x000ee40000001000 */
[----:B---3--:R-:W-:-:S04]  /*3a40*/  FFMA R122, R126, R123, -1 ;  /* 0xbf8000007e7a7423 */ /* 0x008fc8000000007b */
[----:B------:R-:W-:-:S04]  /*3a50*/  FADD.FTZ R122, -R122, -RZ ;  /* 0x800000ff7a7a7221 */ /* 0x000fc80000010100 */
[----:B------:R-:W-:-:S07]  /*3a60*/  FFMA R122, R123, R122, R123 ;  /* 0x0000007a7b7a7223 */ /* 0x000fce000000007b */
.L_x_11212:
[----:B------:R-:W-:Y:S05]  /*3a70*/  BSYNC B0 ;  /* 0x0000000000007941 */ /* 0x000fea0003800000 */
.L_x_11210:
        /* <DEDUP_REMOVED lines=23> */
.L_x_11214:
[----:B------:R-:W0:Y:S02]  /*3bf0*/  MUFU.RCP R122, R129 ;  /* 0x00000081007a7308 */ /* 0x000e240000001000 */
[----:B0-----:R-:W-:-:S04]  /*3c00*/  FFMA R123, R129, R122, -1 ;  /* 0xbf800000817b7423 */ /* 0x001fc8000000007a */
[----:B------:R-:W-:-:S04]  /*3c10*/  FADD.FTZ R123, -R123, -RZ ;  /* 0x800000ff7b7b7221 */ /* 0x000fc80000010100 */
[----:B------:R-:W-:-:S07]  /*3c20*/  FFMA R122, R122, R123, R122 ;  /* 0x0000007b7a7a7223 */ /* 0x000fce000000007a */
.L_x_11215:
[----:B------:R-:W-:Y:S05]  /*3c30*/  BSYNC B0 ;  /* 0x0000000000007941 */ /* 0x000fea0003800000 */
.L_x_11213:
[----:B------:R-:W-:Y:S01]  /*3c40*/  FADD R123, R125, -R124 ;  /* 0x8000007c7d7b7221 */ /* 0x000fe20000000000 */
[----:B------:R-:W-:Y:S01]  /*3c50*/  FADD R135, R128, R135 ;  /* 0x0000008780877221 */ /* 0x000fe20000000000 */
[----:B------:R-:W-:Y:S01]  /*3c60*/  SHF.L.U32 R129, R2, 0x7, RZ ;  /* 0x0000000702817819 */ /* 0x000fe200000006ff */
[----:B------:R-:W-:Y:S02]  /*3c70*/  IMAD R186, R4, 0x7800, RZ ;  /* 0x0000780004ba7824 */ /* 0x000fe400078e02ff */
[----:B------:R-:W-:Y:S01]  /*3c80*/  FMUL R123, R123, R123 ;  /* 0x0000007b7b7b7220 */ /* 0x000fe20000400000 */
[----:B------:R-:W-:Y:S01]  /*3c90*/  SHF.L.U32 R128, R2, 0x7, RZ ;  /* 0x0000000702807819 */ /* 0x000fe200000006ff */
[----:B------:R-:W-:Y:S01]  /*3ca0*/  ULDC.64 UR8, c[0x0][0x288] ;  /* 0x0000a20000087ab9 */ /* 0x000fe20000000a00 */
[----:B------:R-:W-:Y:S01]  /*3cb0*/  ULDC.64 UR10, c[0x0][0x258] ;  /* 0x00009600000a7ab9 */ /* 0x000fe20000000a00 */
[C---:B------:R-:W-:Y:S01]  /*3cc0*/  FMUL R184, R126.reuse, R123 ;  /* 0x0000007b7eb87220 */ /* 0x040fe20000400000 */
[C---:B------:R-:W-:Y:S01]  /*3cd0*/  FMUL R123, R127.reuse, R124 ;  /* 0x0000007c7f7b7220 */ /* 0x040fe20000400000 */
[----:B------:R-:W-:Y:S01]  /*3ce0*/  ISETP.NE.U32.AND P0, PT, RZ, UR8, PT ;  /* 0x00000008ff007c0c */ /* 0x000fe2000bf05070 */
[----:B------:R-:W-:Y:S01]  /*3cf0*/  ULDC UR7, c[0x0][0x210] ;  /* 0x0000840000077ab9 */ /* 0x000fe20000000800 */
[----:B------:R-:W-:Y:S01]  /*3d00*/  FMUL R184, R127, R184 ;  /* 0x000000b87fb87220 */ /* 0x000fe20000400000 */
[----:B------:R-:W-:Y:S01]  /*3d10*/  FFMA R123, R126, R125, R123 ;  /* 0x0000007d7e7b7223 */ /* 0x000fe2000000007b */
[----:B------:R-:W-:Y:S01]  /*3d20*/  ISETP.NE.AND.EX P0, PT, RZ, UR9, PT, P0 ;  /* 0x00000009ff007c0c */ /* 0x000fe2000bf05300 */
[----:B------:R-:W0:Y:S01]  /*3d30*/  LDC R126, c[0x0][0x268] ;  /* 0x00009a00ff7e7b82 */ /* 0x000e220000000800 */
[-C--:B------:R-:W-:Y:S01]  /*3d40*/  FFMA R135, R184, R122.reuse, R135 ;  /* 0x0000007ab8877223 */ /* 0x080fe20000000087 */
[----:B------:R-:W-:Y:S01]  /*3d50*/  FMUL R123, R123, R122 ;  /* 0x0000007a7b7b7220 */ /* 0x000fe20000400000 */
[--C-:B------:R-:W-:Y:S01]  /*3d60*/  LOP3.LUT R122, R129, 0x180, R134.reuse, 0xe2, !PT ;  /* 0x00000180817a7812 */ /* 0x100fe200078ee286 */
[----:B------:R-:W-:Y:S01]  /*3d70*/  IMAD R129, R4, 0x7800, RZ ;  /* 0x0000780004817824 */ /* 0x000fe200078e02ff */
[----:B------:R-:W-:Y:S01]  /*3d80*/  LOP3.LUT R134, R128, 0x180, R134, 0xe2, !PT ;  /* 0x0000018080867812 */ /* 0x000fe200078ee286 */
[----:B------:R1:W0:Y:S01]  /*3d90*/  SHFL.IDX PT, R127, R135, RZ, 0x1f ;  /* 0x00001fff877f7589 */ /* 0x00022200000e0000 */
[--C-:B------:R-:W-:Y:S01]  /*3da0*/  LOP3.LUT R128, R122, 0x60, R3.reuse, 0xf8, !PT ;  /* 0x000000607a807812 */ /* 0x100fe200078ef803 */
[----:B------:R-:W2:Y:S01]  /*3db0*/  @!P3 LDC.64 R124, c[0x0][0x228] ;  /* 0x00008a00ff7cbb82 */ /* 0x000ea20000000a00 */
[----:B------:R-:W-:Y:S01]  /*3dc0*/  LOP3.LUT R122, R134, 0x60, R3, 0xf8, !PT ;  /* 0x00000060867a7812 */ /* 0x000fe200078ef803 */
[----:B------:R3:W4:Y:S01]  /*3dd0*/  SHFL.IDX PT, R184, R123, RZ, 0x1f ;  /* 0x00001fff7bb87589 */ /* 0x00072200000e0000 */
[----:B------:R-:W-:-:S02]  /*3de0*/  LOP3.LUT R134, R186, R128, RZ, 0xfc, !PT ;  /* 0x00000080ba867212 */ /* 0x000fc400078efcff */
[----:B------:R-:W-:Y:S02]  /*3df0*/  IADD3 R128, P2, R141, UR10, RZ ;  /* 0x0000000a8d807c10 */ /* 0x000fe4000ff5e0ff */
[----:B-1----:R-:W-:Y:S02]  /*3e00*/  LOP3.LUT R135, R129, R122, RZ, 0xfc, !PT ;  /* 0x0000007a81877212 */ /* 0x002fe400078efcff */
[----:B------:R-:W-:Y:S01]  /*3e10*/  IADD3.X R129, RZ, UR11, RZ, P2, !PT ;  /* 0x0000000bff817c10 */ /* 0x000fe200097fe4ff */
[----:B---3--:R-:W1:Y:S01]  /*3e20*/  @!P3 LDC.64 R122, c[0x0][0x230] ;  /* 0x00008c00ff7abb82 */ /* 0x008e620000000a00 */
[----:B------:R-:W-:-:S04]  /*3e30*/  IADD3 R138, R138, 0x1, RZ ;  /* 0x000000018a8a7810 */ /* 0x000fc80007ffe0ff */
[----:B------:R-:W-:Y:S01]  /*3e40*/  LOP3.LUT R138, R138, 0x3, RZ, 0xc0, !PT ;  /* 0x000000038a8a7812 */ /* 0x000fe200078ec0ff */
[----:B0-----:R-:W-:Y:S01]  /*3e50*/  FFMA R126, R127, 3.2552085031056776643e-05, R126 ;  /* 0x380888897f7e7823 */ /* 0x001fe2000000007e */
[----:B--2---:R-:W-:-:S04]  /*3e60*/  @!P3 IMAD.WIDE R124, R4, 0x4, R124 ;  /* 0x00000004047cb825 */ /* 0x004fc800078e027c */
[--C-:B----4-:R-:W-:Y:S01]  /*3e70*/  FADD R143, R143, -R184.reuse ;  /* 0x800000b88f8f7221 */ /* 0x110fe20000000000 */
[C---:B------:R-:W-:Y:S01]  /*3e80*/  FSETP.GEU.AND P1, PT, |R126|.reuse, 1.175494350822287508e-38, PT ;  /* 0x008000007e00780b */ /* 0x040fe20003f2e200 */
        /* <DEDUP_REMOVED lines=31> */
[----:B-1----:R-:W-:-:S04]  /*4080*/  @!P3 IMAD.WIDE R122, R4, 0x4, R122 ;  /* 0x00000004047ab825 */ /* 0x002fc800078e027a */
[--C-:B------:R-:W-:Y:S01]  /*4090*/  FADD R203, R203, -R184.reuse ;  /* 0x800000b8cbcb7221 */ /* 0x100fe20000000000 */
[----:B--2---:R-:W-:Y:S01]  /*40a0*/  @!P1 FMUL R186, R186, 4096 ;  /* 0x45800000baba9820 */ /* 0x004fe20000400000 */
[----:B------:R-:W-:Y:S01]  /*40b0*/  ISETP.NE.AND P1, PT, RZ, UR6, PT ;  /* 0x00000006ff007c0c */ /* 0x000fe2000bf25270 */
[--C-:B------:R-:W-:Y:S01]  /*40c0*/  FADD R207, R207, -R184.reuse ;  /* 0x800000b8cfcf7221 */ /* 0x100fe20000000000 */
[--C-:B------:R-:W-:Y:S01]  /*40d0*/  FADD R211, R211, -R184.reuse ;  /* 0x800000b8d3d37221 */ /* 0x100fe20000000000 */
[C---:B------:R-:W-:Y:S01]  /*40e0*/  FMUL R143, R186.reuse, R143 ;  /* 0x0000008fba8f7220 */ /* 0x040fe20000400000 */
[C---:B------:R-:W-:Y:S01]  /*40f0*/  FMUL R145, R186.reuse, R145 ;  /* 0x00000091ba917220 */ /* 0x040fe20000400000 */
[C---:B------:R-:W-:Y:S01]  /*4100*/  FMUL R147, R186.reuse, R147 ;  /* 0x00000093ba937220 */ /* 0x040fe20000400000 */
[----:B------:R-:W-:Y:S01]  /*4110*/  FMUL R149, R186, R149 ;  /* 0x00000095ba957220 */ /* 0x000fe20000400000 */
[----:B0----5:R-:W-:Y:S01]  /*4120*/  FFMA R124, R6, R143, R7 ;  /* 0x0000008f067c7223 */ /* 0x021fe20000000007 */
[----:B------:R-:W-:Y:S01]  /*4130*/  FFMA R145, R8, R145, R9 ;  /* 0x0000009108917223 */ /* 0x000fe20000000009 */
[----:B------:R-:W-:Y:S01]  /*4140*/  FFMA R147, R10, R147, R11 ;  /* 0x000000930a937223 */ /* 0x000fe2000000000b */
[----:B------:R-:W-:Y:S01]  /*4150*/  FMUL R151, R186, R151 ;  /* 0x00000097ba977220 */ /* 0x000fe20000400000 */
[----:B------:R-:W-:Y:S01]  /*4160*/  FFMA R149, R12, R149, R13 ;  /* 0x000000950c957223 */ /* 0x000fe2000000000d */
[----:B------:R-:W-:Y:S01]  /*4170*/  @P0 FMNMX R5, R5, |R124|, !PT ;  /* 0x4000007c05050209 */ /* 0x000fe20007800000 */
[----:B------:R-:W-:Y:S01]  /*4180*/  FMUL R153, R186, R153 ;  /* 0x00000099ba997220 */ /* 0x000fe20000400000 */
        /* <DEDUP_REMOVED lines=53> */
[----:B------:R-:W-:Y:S01]  /*44e0*/  @P1 FMUL R124, R124, R0 ;  /* 0x000000007c7c1220 */ /* 0x000fe20000400000 */
        /* <DEDUP_REMOVED lines=38> */
[----:B------:R-:W-:Y:S01]  /*4750*/  FADD R182, R182, -R184 ;  /* 0x800000b8b6b67221 */ /* 0x000fe20000000000 */
[C---:B------:R-:W-:Y:S01]  /*4760*/  FMUL R199, R186.reuse, R199 ;  /* 0x000000c7bac77220 */ /* 0x040fe20000400000 */
[----:B------:R-:W-:Y:S01]  /*4770*/  FMUL R164, R186, R132 ;  /* 0x00000084baa47220 */ /* 0x000fe20000400000 */
[----:B------:R-:W-:Y:S01]  /*4780*/  IADD3 R126, R134, 0x200, RZ ;  /* 0x00000200867e7810 */ /* 0x000fe20007ffe0ff */
[----:B------:R-:W-:Y:S01]  /*4790*/  FFMA R195, R56, R195, R57 ;  /* 0x000000c338c37223 */ /* 0x000fe20000000039 */
[----:B------:R-:W-:Y:S01]  /*47a0*/  F2FP.SATFINITE.E4M3.F32.PACK_AB_MERGE_C R184, RZ, R124, RZ ;  /* 0x0000007cffb8723e */ /* 0x000fe200048070ff */
[-C--:B------:R-:W-:Y:S01]  /*47b0*/  @P1 FMUL R145, R145, R0.reuse ;  /* 0x0000000091911220 */ /* 0x080fe20000400000 */
[----:B------:R-:W-:Y:S01]  /*47c0*/  IADD3 R132, R134, 0x400, RZ ;  /* 0x0000040086847810 */ /* 0x000fe20007ffe0ff */
[----:B------:R-:W-:Y:S01]  /*47d0*/  FMUL R203, R186, R203 ;  /* 0x000000cbbacb7220 */ /* 0x000fe20000400000 */
[----:B------:R-:W-:Y:S01]  /*47e0*/  @P0 FMNMX R5, R5, |R191|, !PT ;  /* 0x400000bf05050209 */ /* 0x000fe20007800000 */
[----:B------:R0:W-:Y:S01]  /*47f0*/  @!P3 STG.E desc[UR4][R122.64], R186 ;  /* 0x000000ba7a00b986 */ /* 0x0001e2000c101904 */
[----:B------:R-:W-:Y:S01]  /*4800*/  IADD3 R124, R134, 0x600, RZ ;  /* 0x00000600867c7810 */ /* 0x000fe20007ffe0ff */
[-C--:B------:R-:W-:Y:S01]  /*4810*/  @P1 FMUL R147, R147, R0.reuse ;  /* 0x0000000093931220 */ /* 0x080fe20000400000 */
[----:B------:R-:W-:Y:S01]  /*4820*/  IADD3 R126, P2, R126, UR10, RZ ;  /* 0x0000000a7e7e7c10 */ /* 0x000fe2000ff5e0ff */
[----:B------:R-:W-:Y:S01]  /*4830*/  FFMA R199, R58, R199, R59 ;  /* 0x000000c73ac77223 */ /* 0x000fe2000000003b */
[----:B------:R-:W-:Y:S01]  /*4840*/  IADD3 R132, P3, R132, UR10, RZ ;  /* 0x0000000a84847c10 */ /* 0x000fe2000ff7e0ff */
[-C--:B------:R-:W-:Y:S01]  /*4850*/  @P1 FMUL R149, R149, R0.reuse ;  /* 0x0000000095951220 */ /* 0x080fe20000400000 */
[----:B------:R-:W-:Y:S01]  /*4860*/  @P0 FMNMX R5, R5, |R195|, !PT ;  /* 0x400000c305050209 */ /* 0x000fe20007800000 */
[----:B------:R-:W-:Y:S01]  /*4870*/  FMUL R141, R186, R127 ;  /* 0x0000007fba8d7220 */ /* 0x000fe20000400000 */
[----:B------:R-:W-:Y:S01]  /*4880*/  IADD3 R124, P4, R124, UR10, RZ ;  /* 0x0000000a7c7c7c10 */ /* 0x000fe2000ff9e0ff */
[C---:B------:R-:W-:Y:S01]  /*4890*/  FMUL R207, R186.reuse, R207 ;  /* 0x000000cfbacf7220 */ /* 0x040fe20000400000 */
[----:B------:R-:W-:Y:S01]  /*48a0*/  FMUL R143, R186, R133 ;  /* 0x00000085ba8f7220 */ /* 0x000fe20000400000 */
[----:B------:R-:W-:Y:S01]  /*48b0*/  IADD3.X R127, RZ, UR11, RZ, P2, !PT ;  /* 0x0000000bff7f7c10 */ /* 0x000fe200097fe4ff */
[----:B------:R-:W-:Y:S01]  /*48c0*/  FFMA R203, R60, R203, R61 ;  /* 0x000000cb3ccb7223 */ /* 0x000fe2000000003d */
[----:B------:R-:W-:Y:S01]  /*48d0*/  F2FP.SATFINITE.E4M3.F32.PACK_AB_MERGE_C R145, RZ, R145, RZ ;  /* 0x00000091ff91723e */ /* 0x000fe200048070ff */
[----:B------:R1:W-:Y:S01]  /*48e0*/  STG.E.U8 desc[UR4][R128.64], R184 ;  /* 0x000000b880007986 */ /* 0x0003e2000c101104 */
[----:B0-----:R-:W-:Y:S01]  /*48f0*/  IADD3 R122, R134, 0x800, RZ ;  /* 0x00000800867a7810 */ /* 0x001fe20007ffe0ff */
[-C--:B------:R-:W-:Y:S01]  /*4900*/  @P1 FMUL R151, R151, R0.reuse ;  /* 0x0000000097971220 */ /* 0x080fe20000400000 */
[----:B------:R-:W-:Y:S01]  /*4910*/  IADD3.X R133, RZ, UR11, RZ, P3, !PT ;  /* 0x0000000bff857c10 */ /* 0x000fe20009ffe4ff */
[----:B------:R-:W-:Y:S01]  /*4920*/  FMUL R211, R186, R211 ;  /* 0x000000d3bad37220 */ /* 0x000fe20000400000 */
[----:B------:R-:W-:Y:S01]  /*4930*/  F2FP.SATFINITE.E4M3.F32.PACK_AB_MERGE_C R147, RZ, R147, RZ ;  /* 0x00000093ff93723e */ /* 0x000fe200048070ff */
[----:B------:R-:W-:Y:S01]  /*4940*/  FFMA R207, R62, R207, R63 ;  /* 0x000000cf3ecf7223 */ /* 0x000fe2000000003f */
[----:B------:R-:W-:Y:S01]  /*4950*/  @P0 FMNMX R5, R5, |R199|, !PT ;  /* 0x400000c705050209 */ /* 0x000fe20007800000 */
[----:B------:R0:W-:Y:S01]  /*4960*/  STG.E.U8 desc[UR4][R126.64], R145 ;  /* 0x000000917e007986 */ /* 0x0001e2000c101104 */
[----:B------:R-:W-:Y:S01]  /*4970*/  IADD3.X R125, RZ, UR11, RZ, P4, !PT ;  /* 0x0000000bff7d7c10 */ /* 0x000fe2000a7fe4ff */
[-C--:B------:R-:W-:Y:S01]  /*4980*/  @P1 FMUL R153, R153, R0.reuse ;  /* 0x0000000099991220 */ /* 0x080fe20000400000 */
[----:B------:R-:W-:Y:S01]  /*4990*/  F2FP.SATFINITE.E4M3.F32.PACK_AB_MERGE_C R149, RZ, R149, RZ ;  /* 0x00000095ff95723e */ /* 0x000fe200048070ff */
[----:B------:R-:W-:Y:S01]  /*49a0*/  STG.E.U8 desc[UR4][R132.64], R147 ;  /* 0x0000009384007986 */ /* 0x000fe2000c101104 */
[C---:B-1----:R-:W-:Y:S01]  /*49b0*/  IADD3 R128, R134.reuse, 0xa00, RZ ;  /* 0x00000a0086807810 */ /* 0x042fe20007ffe0ff */
[-C--:B------:R-:W-:Y:S01]  /*49c0*/  @P1 FMUL R155, R155, R0.reuse ;  /* 0x000000009b9b1220 */ /* 0x080fe20000400000 */
[----:B------:R-:W-:Y:S01]  /*49d0*/  IADD3 R123, R134, 0xc00, RZ ;  /* 0x00000c00867b7810 */ /* 0x000fe20007ffe0ff */
[----:B------:R1:W-:Y:S01]  /*49e0*/  STG.E.U8 desc[UR4][R124.64], R149 ;  /* 0x000000957c007986 */ /* 0x0003e2000c101104 */
[----:B------:R-:W-:Y:S01]  /*49f0*/  IADD3 R122, P2, R122, UR10, RZ ;  /* 0x0000000a7a7a7c10 */ /* 0x000fe2000ff5e0ff */
[----:B------:R-:W-:Y:S01]  /*4a00*/  FMUL R215, R186, R215 ;  /* 0x000000d7bad77220 */ /* 0x000fe20000400000 */
[----:B------:R-:W-:Y:S01]  /*4a10*/  @P0 FMNMX R5, R5, |R203|, !PT ;  /* 0x400000cb05050209 */ /* 0x000fe20007800000 */
[----:B------:R-:W-:Y:S01]  /*4a20*/  FFMA R211, R64, R211, R65 ;  /* 0x000000d340d37223 */ /* 0x000fe20000000041 */
[----:B------:R-:W-:Y:S01]  /*4a30*/  IADD3 R128, P3, R128, UR10, RZ ;  /* 0x0000000a80807c10 */ /* 0x000fe2000ff7e0ff */
[-C--:B------:R-:W-:Y:S01]  /*4a40*/  @P1 FMUL R157, R157, R0.reuse ;  /* 0x000000009d9d1220 */ /* 0x080fe20000400000 */
[----:B0-----:R-:W-:Y:S01]  /*4a50*/  IADD3 R126, P4, R123, UR10, RZ ;  /* 0x0000000a7b7e7c10 */ /* 0x001fe2000ff9e0ff */
[----:B------:R-:W-:Y:S01]  /*4a60*/  FMUL R219, R186, R219 ;  /* 0x000000dbbadb7220 */ /* 0x000fe20000400000 */
[----:B------:R-:W-:Y:S01]  /*4a70*/  IADD3.X R123, RZ, UR11, RZ, P2, !PT ;  /* 0x0000000bff7b7c10 */ /* 0x000fe200097fe4ff */
[-C--:B------:R-:W-:Y:S01]  /*4a80*/  @P1 FMUL R159, R159, R0.reuse ;  /* 0x000000009f9f1220 */ /* 0x080fe20000400000 */
[----:B------:R-:W-:Y:S01]  /*4a90*/  F2FP.SATFINITE.E4M3.F32.PACK_AB_MERGE_C R151, RZ, R151, RZ ;  /* 0x00000097ff97723e */ /* 0x000fe200048070ff */
[----:B------:R-:W-:Y:S01]  /*4aa0*/  FFMA R215, R66, R215, R67 ;  /* 0x000000d742d77223 */ /* 0x000fe20000000043 */
[C---:B-1----:R-:W-:Y:S01]  /*4ab0*/  IADD3 R124, R134.reuse, 0xe00, RZ ;  /* 0x00000e00867c7810 */ /* 0x042fe20007ffe0ff */
[-C--:B------:R-:W-:Y:S01]  /*4ac0*/  @P1 FMUL R161, R161, R0.reuse ;  /* 0x00000000a1a11220 */ /* 0x080fe20000400000 */
[----:B------:R-:W-:Y:S01]  /*4ad0*/  IADD3 R132, R134, 0x1000, RZ ;  /* 0x0000100086847810 */ /* 0x000fe20007ffe0ff */
[----:B------:R0:W-:Y:S01]  /*4ae0*/  STG.E.U8 desc[UR4][R122.64], R151 ;  /* 0x000000977a007986 */ /* 0x0001e2000c101104 */
[----:B------:R-:W-:Y:S01]  /*4af0*/  @P0 FMNMX R5, R5, |R207|, !PT ;  /* 0x400000cf05050209 */ /* 0x000fe20007800000 */
[----:B------:R-:W-:Y:S01]  /*4b00*/  FMUL R223, R186, R223 ;  /* 0x000000dfbadf7220 */ /* 0x000fe20000400000 */
[----:B------:R-:W-:Y:S01]  /*4b10*/  IADD3.X R129, RZ, UR11, RZ, P3, !PT ;  /* 0x0000000bff817c10 */ /* 0x000fe20009ffe4ff */
[----:B------:R-:W-:Y:S01]  /*4b20*/  FFMA R219, R68, R219, R69 ;  /* 0x000000db44db7223 */ /* 0x000fe20000000045 */
[----:B------:R-:W-:Y:S01]  /*4b30*/  F2FP.SATFINITE.E4M3.F32.PACK_AB_MERGE_C R153, RZ, R153, RZ ;  /* 0x00000099ff99723e */ /* 0x000fe200048070ff */
[-C--:B------:R-:W-:Y:S01]  /*4b40*/  @P1 FMUL R163, R163, R0.reuse ;  /* 0x00000000a3a31220 */ /* 0x080fe20000400000 */
[----:B------:R-:W-:Y:S01]  /*4b50*/  IADD3 R125, R134, 0x1200, RZ ;  /* 0x00001200867d7810 */ /* 0x000fe20007ffe0ff */
[----:B------:R-:W-:Y:S01]  /*4b60*/  FMUL R227, R186, R227 ;  /* 0x000000e3bae37220 */ /* 0x000fe20000400000 */
[----:B------:R-:W-:Y:S01]  /*4b70*/  IADD3.X R127, RZ, UR11, RZ, P4, !PT ;  /* 0x0000000bff7f7c10 */ /* 0x000fe2000a7fe4ff */
[----:B------:R1:W-:Y:S01]  /*4b80*/  STG.E.U8 desc[UR4][R128.64], R153 ;  /* 0x0000009980007986 */ /* 0x0003e2000c101104 */
[----:B------:R-:W-:Y:S01]  /*4b90*/  F2FP.SATFINITE.E4M3.F32.PACK_AB_MERGE_C R155, RZ, R155, RZ ;  /* 0x0000009bff9b723e */ /* 0x000fe200048070ff */
[-C--:B------:R-:W-:Y:S01]  /*4ba0*/  @P1 FMUL R165, R165, R0.reuse ;  /* 0x00000000a5a51220 */ /* 0x080fe20000400000 */
[----:B------:R-:W-:Y:S01]  /*4bb0*/  IADD3 R124, P2, R124, UR10, RZ ;  /* 0x0000000a7c7c7c10 */ /* 0x000fe2000ff5e0ff */
[----:B------:R-:W-:Y:S01]  /*4bc0*/  FFMA R223, R70, R223, R71 ;  /* 0x000000df46df7223 */ /* 0x000fe20000000047 */
[----:B------:R-:W-:Y:S01]  /*4bd0*/  IADD3 R132, P3, R132, UR10, RZ ;  /* 0x0000000a84847c10 */ /* 0x000fe2000ff7e0ff */
[----:B------:R2:W-:Y:S01]  /*4be0*/  STG.E.U8 desc[UR4][R126.64], R155 ;  /* 0x0000009b7e007986 */ /* 0x0005e2000c101104 */
[----:B------:R-:W-:Y:S01]  /*4bf0*/  @P0 FMNMX R5, R5, |R211|, !PT ;  /* 0x400000d305050209 */ /* 0x000fe20007800000 */
[----:B------:R-:W-:Y:S01]  /*4c00*/  FMUL R231, R186, R231 ;  /* 0x000000e7bae77220 */ /* 0x000fe20000400000 */
[----:B0-----:R-:W-:Y:S01]  /*4c10*/  IADD3 R122, P4, R125, UR10, RZ ;  /* 0x0000000a7d7a7c10 */ /* 0x001fe2000ff9e0ff */
[-C--:B------:R-:W-:Y:S01]  /*4c20*/  @P1 FMUL R167, R167, R0.reuse ;  /* 0x00000000a7a71220 */ /* 0x080fe20000400000 */
[----:B------:R-:W-:Y:S01]  /*4c30*/  IADD3.X R125, RZ, UR11, RZ, P2, !PT ;  /* 0x0000000bff7d7c10 */ /* 0x000fe200097fe4ff */
[----:B------:R-:W-:Y:S01]  /*4c40*/  FFMA R227, R72, R227, R73 ;  /* 0x000000e348e37223 */ /* 0x000fe20000000049 */
[----:B------:R-:W-:Y:S01]  /*4c50*/  F2FP.SATFINITE.E4M3.F32.PACK_AB_MERGE_C R157, RZ, R157, RZ ;  /* 0x0000009dff9d723e */ /* 0x000fe200048070ff */
[-C--:B------:R-:W-:Y:S01]  /*4c60*/  @P1 FMUL R169, R169, R0.reuse ;  /* 0x00000000a9a91220 */ /* 0x080fe20000400000 */
[----:B-1----:R-:W-:Y:S01]  /*4c70*/  IADD3 R128, R134, 0x1400, RZ ;  /* 0x0000140086807810 */ /* 0x002fe20007ffe0ff */
[----:B------:R-:W-:Y:S01]  /*4c80*/  FMUL R235, R186, R235 ;  /* 0x000000ebbaeb7220 */ /* 0x000fe20000400000 */
[----:B------:R-:W-:Y:S01]  /*4c90*/  IADD3.X R133, RZ, UR11, RZ, P3, !PT ;  /* 0x0000000bff857c10 */ /* 0x000fe20009ffe4ff */
[----:B------:R0:W-:Y:S01]  /*4ca0*/  STG.E.U8 desc[UR4][R124.64], R157 ;  /* 0x0000009d7c007986 */ /* 0x0001e2000c101104 */
[----:B------:R-:W-:Y:S01]  /*4cb0*/  F2FP.SATFINITE.E4M3.F32.PACK_AB_MERGE_C R159, RZ, R159, RZ ;  /* 0x0000009fff9f723e */ /* 0x000fe200048070ff */
[-C--:B------:R-:W-:Y:S01]  /*4cc0*/  @P1 FMUL R171, R171, R0.reuse ;  /* 0x00000000abab1220 */ /* 0x080fe20000400000 */
[----:B--2---:R-:W-:Y:S01]  /*4cd0*/  IADD3 R126, R134, 0x1600, RZ ;  /* 0x00001600867e7810 */ /* 0x004fe20007ffe0ff */
[----:B------:R-:W-:Y:S01]  /*4ce0*/  FFMA R231, R74, R231, R75 ;  /* 0x000000e74ae77223 */ /* 0x000fe2000000004b */
[----:B------:R-:W-:Y:S01]  /*4cf0*/  @P0 FMNMX R5, R5, |R215|, !PT ;  /* 0x400000d705050209 */ /* 0x000fe20007800000 */
[----:B------:R-:W-:Y:S01]  /*4d00*/  STG.E.U8 desc[UR4][R132.64], R159 ;  /* 0x0000009f84007986 */ /* 0x000fe2000c101104 */
[----:B------:R-:W-:Y:S01]  /*4d10*/  IADD3.X R123, RZ, UR11, RZ, P4, !PT ;  /* 0x0000000bff7b7c10 */ /* 0x000fe2000a7fe4ff */
[-C--:B------:R-:W-:Y:S01]  /*4d20*/  @P1 FMUL R173, R173, R0.reuse ;  /* 0x00000000adad1220 */ /* 0x080fe20000400000 */
[----:B------:R-:W-:Y:S01]  /*4d30*/  F2FP.SATFINITE.E4M3.F32.PACK_AB_MERGE_C R161, RZ, R161, RZ ;  /* 0x000000a1ffa1723e */ /* 0x000fe200048070ff */
[----:B------:R-:W-:Y:S01]  /*4d40*/  FMUL R239, R186, R239 ;  /* 0x000000efbaef7220 */ /* 0x000fe20000400000 */
[----:B------:R-:W-:Y:S01]  /*4d50*/  IADD3 R127, R134, 0x1800, RZ ;  /* 0x00001800867f7810 */ /* 0x000fe20007ffe0ff */
[----:B------:R-:W-:Y:S01]  /*4d60*/  FFMA R235, R76, R235, R77 ;  /* 0x000000eb4ceb7223 */ /* 0x000fe2000000004d */
[----:B------:R-:W-:Y:S01]  /*4d70*/  IADD3 R128, P2, R128, UR10, RZ ;  /* 0x0000000a80807c10 */ /* 0x000fe2000ff5e0ff */
[----:B------:R1:W-:Y:S01]  /*4d80*/  STG.E.U8 desc[UR4][R122.64], R161 ;  /* 0x000000a17a007986 */ /* 0x0003e2000c101104 */
[----:B------:R-:W-:Y:S01]  /*4d90*/  IADD3 R126, P3, R126, UR10, RZ ;  /* 0x0000000a7e7e7c10 */ /* 0x000fe2000ff7e0ff */
[-C--:B------:R-:W-:Y:S01]  /*4da0*/  @P1 FMUL R175, R175, R0.reuse ;  /* 0x00000000afaf1220 */ /* 0x080fe20000400000 */
[----:B------:R-:W-:Y:S01]  /*4db0*/  @P0 FMNMX R5, R5, |R219|, !PT ;  /* 0x400000db05050209 */ /* 0x000fe20007800000 */
[----:B------:R-:W-:Y:S01]  /*4dc0*/  FMUL R243, R186, R243 ;  /* 0x000000f3baf37220 */ /* 0x000fe20000400000 */
[----:B0-----:R-:W-:Y:S01]  /*4dd0*/  IADD3 R124, P4, R127, UR10, RZ ;  /* 0x0000000a7f7c7c10 */ /* 0x001fe2000ff9e0ff */
[----:B------:R-:W-:Y:S01]  /*4de0*/  FFMA R239, R78, R239, R79 ;  /* 0x000000ef4eef7223 */ /* 0x000fe2000000004f */
[----:B------:R-:W-:Y:S01]  /*4df0*/  IADD3.X R129, RZ, UR11, RZ, P2, !PT ;  /* 0x0000000bff817c10 */ /* 0x000fe200097fe4ff */
[----:B------:R-:W-:Y:S01]  /*4e00*/  FMUL R247, R186, R247 ;  /* 0x000000f7baf77220 */ /* 0x000fe20000400000 */
[----:B------:R-:W-:Y:S01]  /*4e10*/  F2FP.SATFINITE.E4M3.F32.PACK_AB_MERGE_C R163, RZ, R163, RZ ;  /* 0x000000a3ffa3723e */ /* 0x000fe200048070ff */
[-C--:B------:R-:W-:Y:S01]  /*4e20*/  @P1 FMUL R177, R177, R0.reuse ;  /* 0x00000000b1b11220 */ /* 0x080fe20000400000 */
[----:B------:R-:W-:Y:S01]  /*4e30*/  IADD3.X R127, RZ, UR11, RZ, P3, !PT ;  /* 0x0000000bff7f7c10 */ /* 0x000fe20009ffe4ff */
[----:B------:R-:W-:Y:S01]  /*4e40*/  FFMA R243, R80, R243, R81 ;  /* 0x000000f350f37223 */ /* 0x000fe20000000051 */
[C---:B-1----:R-:W-:Y:S01]  /*4e50*/  IADD3 R122, R134.reuse, 0x1a00, RZ ;  /* 0x00001a00867a7810 */ /* 0x042fe20007ffe0ff */
[----:B------:R0:W-:Y:S01]  /*4e60*/  STG.E.U8 desc[UR4][R128.64], R163 ;  /* 0x000000a380007986 */ /* 0x0001e2000c101104 */
[----:B------:R-:W-:Y:S01]  /*4e70*/  F2FP.SATFINITE.E4M3.F32.PACK_AB_MERGE_C R165, RZ, R165, RZ ;  /* 0x000000a5ffa5723e */ /* 0x000fe200048070ff */
[-C--:B------:R-:W-:Y:S01]  /*4e80*/  @P1 FMUL R179, R179, R0.reuse ;  /* 0x00000000b3b31220 */ /* 0x080fe20000400000 */
[C---:B------:R-:W-:Y:S01]  /*4e90*/  IADD3 R132, R134.reuse, 0x1c00, RZ ;  /* 0x00001c0086847810 */ /* 0x040fe20007ffe0ff */
[-C--:B------:R-:W-:Y:S01]  /*4ea0*/  @P1 FMUL R181, R181, R0.reuse ;  /* 0x00000000b5b51220 */ /* 0x080fe20000400000 */
[----:B------:R-:W-:Y:S01]  /*4eb0*/  @P0 FMNMX R5, R5, |R223|, !PT ;  /* 0x400000df05050209 */ /* 0x000fe20007800000 */
[----:B------:R1:W-:Y:S01]  /*4ec0*/  STG.E.U8 desc[UR4][R126.64], R165 ;  /* 0x000000a57e007986 */ /* 0x0003e2000c101104 */
[----:B------:R-:W-:Y:S01]  /*4ed0*/  IADD3 R123, R134, 0x1e00, RZ ;  /* 0x00001e00867b7810 */ /* 0x000fe20007ffe0ff */
[-C--:B------:R-:W-:Y:S01]  /*4ee0*/  @P1 FMUL R183, R183, R0.reuse ;  /* 0x00000000b7b71220 */ /* 0x080fe20000400000 */
[----:B------:R-:W-:Y:S01]  /*4ef0*/  IADD3 R122, P2, R122, UR10, RZ ;  /* 0x0000000a7a7a7c10 */ /* 0x000fe2000ff5e0ff */
[----:B------:R-:W-:Y:S01]  /*4f00*/  FMUL R251, R186, R251 ;  /* 0x000000fbbafb7220 */ /* 0x000fe20000400000 */
[----:B------:R-:W-:Y:S01]  /*4f10*/  IADD3.X R125, RZ, UR11, RZ, P4, !PT ;  /* 0x0000000bff7d7c10 */ /* 0x000fe2000a7fe4ff */
[----:B------:R-:W-:Y:S01]  /*4f20*/  @P1 FMUL R185, R185, R0 ;  /* 0x00000000b9b91220 */ /* 0x000fe20000400000 */
[----:B------:R-:W-:Y:S01]  /*4f30*/  F2FP.SATFINITE.E4M3.F32.PACK_AB_MERGE_C R167, RZ, R167, RZ ;  /* 0x000000a7ffa7723e */ /* 0x000fe200048070ff */
[----:B------:R-:W-:Y:S01]  /*4f40*/  FFMA R247, R82, R247, R83 ;  /* 0x000000f752f77223 */ /* 0x000fe20000000053 */
[----:B------:R-:W-:Y:S01]  /*4f50*/  IADD3 R132, P3, R132, UR10, RZ ;  /* 0x0000000a84847c10 */ /* 0x000fe2000ff7e0ff */
[----:B------:R-:W-:Y:S01]  /*4f60*/  FMUL R142, R186, R142 ;  /* 0x0000008eba8e7220 */ /* 0x000fe20000400000 */
[----:B------:R-:W-:Y:S01]  /*4f70*/  @P0 FMNMX R5, R5, |R227|, !PT ;  /* 0x400000e305050209 */ /* 0x000fe20007800000 */
[----:B------:R2:W-:Y:S01]  /*4f80*/  STG.E.U8 desc[UR4][R124.64], R167 ;  /* 0x000000a77c007986 */ /* 0x0005e2000c101104 */
[----:B0-----:R-:W-:Y:S01]  /*4f90*/  IADD3 R128, P4, R123, UR10, RZ ;  /* 0x0000000a7b807c10 */ /* 0x001fe2000ff9e0ff */
[----:B------:R-:W-:Y:S01]  /*4fa0*/  FFMA R251, R84, R251, R85 ;  /* 0x000000fb54fb7223 */ /* 0x000fe20000000055 */
[----:B-1----:R-:W-:Y:S01]  /*4fb0*/  IADD3 R126, R134, 0x2000, RZ ;  /* 0x00002000867e7810 */ /* 0x002fe20007ffe0ff */
[----:B------:R-:W-:Y:S01]  /*4fc0*/  FMUL R146, R186, R146 ;  /* 0x00000092ba927220 */ /* 0x000fe20000400000 */
[----:B------:R-:W-:Y:S01]  /*4fd0*/  IADD3.X R123, RZ, UR11, RZ, P2, !PT ;  /* 0x0000000bff7b7c10 */ /* 0x000fe200097fe4ff */
[----:B------:R-:W-:Y:S01]  /*4fe0*/  FFMA R142, R86, R142, R87 ;  /* 0x0000008e568e7223 */ /* 0x000fe20000000057 */
[----:B------:R-:W-:Y:S01]  /*4ff0*/  F2FP.SATFINITE.E4M3.F32.PACK_AB_MERGE_C R169, RZ, R169, RZ ;  /* 0x000000a9ffa9723e */ /* 0x000fe200048070ff */
[-C--:B------:R-:W-:Y:S01]  /*5000*/  @P1 FMUL R187, R187, R0.reuse ;  /* 0x00000000bbbb1220 */ /* 0x080fe20000400000 */
[----:B------:R-:W-:Y:S01]  /*5010*/  IADD3.X R133, RZ, UR11, RZ, P3, !PT ;  /* 0x0000000bff857c10 */ /* 0x000fe20009ffe4ff */
[----:B------:R-:W-:Y:S01]  /*5020*/  @P1 FMUL R189, R189, R0 ;  /* 0x00000000bdbd1220 */ /* 0x000fe20000400000 */
[----:B------:R-:W-:Y:S01]  /*5030*/  F2FP.SATFINITE.E4M3.F32.PACK_AB_MERGE_C R171, RZ, R171, RZ ;  /* 0x000000abffab723e */ /* 0x000fe200048070ff */
[----:B------:R-:W-:Y:S01]  /*5040*/  STG.E.U8 desc[UR4][R122.64], R169 ;  /* 0x000000a97a007986 */ /* 0x000fe2000c101104 */
[----:B------:R-:W-:Y:S01]  /*5050*/  @P0 FMNMX R5, R5, |R231|, !PT ;  /* 0x400000e705050209 */ /* 0x000fe20007800000 */
[----:B------:R-:W-:Y:S01]  /*5060*/  FMUL R150, R186, R150 ;  /* 0x00000096ba967220 */ /* 0x000fe20000400000 */
[----:B------:R-:W-:Y:S01]  /*5070*/  IADD3.X R129, RZ, UR11, RZ, P4, !PT ;  /* 0x0000000bff817c10 */ /* 0x000fe2000a7fe4ff */
[----:B------:R0:W-:Y:S01]  /*5080*/  STG.E.U8 desc[UR4][R132.64], R171 ;  /* 0x000000ab84007986 */ /* 0x0001e2000c101104 */
[----:B------:R-:W-:Y:S01]  /*5090*/  F2FP.SATFINITE.E4M3.F32.PACK_AB_MERGE_C R173, RZ, R173, RZ ;  /* 0x000000adffad723e */ /* 0x000fe200048070ff */
[----:B------:R-:W-:Y:S01]  /*50a0*/  @P1 FMUL R191, R191, R0 ;  /* 0x00000000bfbf1220 */ /* 0x000fe20000400000 */
[----:B--2---:R-:W-:Y:S01]  /*50b0*/  IADD3 R124, R134, 0x2200, RZ ;  /* 0x00002200867c7810 */ /* 0x004fe20007ffe0ff */
[----:B------:R-:W-:Y:S01]  /*50c0*/  FFMA R146, R88, R146, R89 ;  /* 0x0000009258927223 */ /* 0x000fe20000000059 */
[----:B------:R-:W-:Y:S01]  /*50d0*/  IADD3 R126, P2, R126, UR10, RZ ;  /* 0x0000000a7e7e7c10 */ /* 0x000fe2000ff5e0ff */
[----:B------:R1:W-:Y:S01]  /*50e0*/  STG.E.U8 desc[UR4][R128.64], R173 ;  /* 0x000000ad80007986 */ /* 0x0003e2000c101104 */
[----:B------:R-:W-:Y:S01]  /*50f0*/  IADD3 R125, R134, 0x2400, RZ ;  /* 0x00002400867d7810 */ /* 0x000fe20007ffe0ff */
[----:B------:R-:W-:Y:S01]  /*5100*/  @P1 FMUL R195, R195, R0 ;  /* 0x00000000c3c31220 */ /* 0x000fe20000400000 */
[----:B------:R-:W-:Y:S01]  /*5110*/  @P0 FMNMX R5, R5, |R235|, !PT ;  /* 0x400000eb05050209 */ /* 0x000fe20007800000 */
[----:B------:R-:W-:Y:S01]  /*5120*/  FMUL R154, R186, R154 ;  /* 0x0000009aba9a7220 */ /* 0x000fe20000400000 */
[----:B------:R-:W-:Y:S01]  /*5130*/  IADD3 R124, P3, R124, UR10, RZ ;  /* 0x0000000a7c7c7c10 */ /* 0x000fe2000ff7e0ff */
[----:B------:R-:W-:Y:S01]  /*5140*/  @P1 FMUL R199, R199, R0 ;  /* 0x00000000c7c71220 */ /* 0x000fe20000400000 */
[----:B------:R-:W-:Y:S01]  /*5150*/  IADD3.X R127, RZ, UR11, RZ, P2, !PT ;  /* 0x0000000bff7f7c10 */ /* 0x000fe200097fe4ff */
[----:B------:R-:W-:Y:S01]  /*5160*/  FFMA R150, R90, R150, R91 ;  /* 0x000000965a967223 */ /* 0x000fe2000000005b */
[----:B------:R-:W-:Y:S01]  /*5170*/  F2FP.SATFINITE.E4M3.F32.PACK_AB_MERGE_C R175, RZ, R175, RZ ;  /* 0x000000afffaf723e */ /* 0x000fe200048070ff */
[----:B------:R-:W-:Y:S01]  /*5180*/  @P1 FMUL R203, R203, R0 ;  /* 0x00000000cbcb1220 */ /* 0x000fe20000400000 */
[----:B0-----:R-:W-:Y:S01]  /*5190*/  IADD3 R132, R134, 0x2600, RZ ;  /* 0x0000260086847810 */ /* 0x001fe20007ffe0ff */
[----:B------:R-:W-:Y:S01]  /*51a0*/  FMUL R156, R186, R156 ;  /* 0x0000009cba9c7220 */ /* 0x000fe20000400000 */
[----:B------:R-:W-:Y:S01]  /*51b0*/  IADD3 R122, P4, R125, UR10, RZ ;  /* 0x0000000a7d7a7c10 */ /* 0x000fe2000ff9e0ff */
[----:B------:R0:W-:Y:S01]  /*51c0*/  STG.E.U8 desc[UR4][R126.64], R175 ;  /* 0x000000af7e007986 */ /* 0x0001e2000c101104 */
[----:B-1----:R-:W-:Y:S01]  /*51d0*/  IADD3 R128, R134, 0x2800, RZ ;  /* 0x0000280086807810 */ /* 0x002fe20007ffe0ff */
[----:B------:R-:W-:Y:S01]  /*51e0*/  FFMA R154, R92, R154, R93 ;  /* 0x0000009a5c9a7223 */ /* 0x000fe2000000005d */
[----:B------:R-:W-:Y:S01]  /*51f0*/  IADD3 R129, R134, 0x2a00, RZ ;  /* 0x00002a0086817810 */ /* 0x000fe20007ffe0ff */
[-C--:B------:R-:W-:Y:S01]  /*5200*/  @P1 FMUL R207, R207, R0.reuse ;  /* 0x00000000cfcf1220 */ /* 0x080fe20000400000 */
[----:B------:R-:W-:Y:S01]  /*5210*/  @P0 FMNMX R5, R5, |R239|, !PT ;  /* 0x400000ef05050209 */ /* 0x000fe20007800000 */
[----:B------:R-:W-:Y:S01]  /*5220*/  @P1 FMUL R211, R211, R0 ;  /* 0x00000000d3d31220 */ /* 0x000fe20000400000 */
[----:B------:R-:W-:Y:S01]  /*5230*/  IADD3.X R125, RZ, UR11, RZ, P3, !PT ;  /* 0x0000000bff7d7c10 */ /* 0x000fe20009ffe4ff */
[----:B------:R-:W-:Y:S01]  /*5240*/  FMUL R158, R186, R158 ;  /* 0x0000009eba9e7220 */ /* 0x000fe20000400000 */
[----:B------:R-:W-:Y:S01]  /*5250*/  IADD3 R132, P2, R132, UR10, RZ ;  /* 0x0000000a84847c10 */ /* 0x000fe2000ff5e0ff */
[----:B------:R-:W-:Y:S01]  /*5260*/  FFMA R156, R94, R156, R95 ;  /* 0x0000009c5e9c7223 */ /* 0x000fe2000000005f */
[----:B------:R-:W-:Y:S01]  /*5270*/  IADD3.X R123, RZ, UR11, RZ, P4, !PT ;  /* 0x0000000bff7b7c10 */ /* 0x000fe2000a7fe4ff */
[-C--:B------:R-:W-:Y:S01]  /*5280*/  @P1 FMUL R215, R215, R0.reuse ;  /* 0x00000000d7d71220 */ /* 0x080fe20000400000 */
[----:B------:R-:W-:Y:S01]  /*5290*/  IADD3 R128, P3, R128, UR10, RZ ;  /* 0x0000000a80807c10 */ /* 0x000fe2000ff7e0ff */
[----:B------:R-:W-:Y:S01]  /*52a0*/  @P1 FMUL R219, R219, R0 ;  /* 0x00000000dbdb1220 */ /* 0x000fe20000400000 */
[----:B------:R-:W-:Y:S01]  /*52b0*/  F2FP.SATFINITE.E4M3.F32.PACK_AB_MERGE_C R177, RZ, R177, RZ ;  /* 0x000000b1ffb1723e */ /* 0x000fe200048070ff */
[----:B------:R-:W-:Y:S01]  /*52c0*/  FMUL R160, R186, R160 ;  /* 0x000000a0baa07220 */ /* 0x000fe20000400000 */
[----:B0-----:R-:W-:Y:S01]  /*52d0*/  IADD3 R126, P4, R129, UR10, RZ ;  /* 0x0000000a817e7c10 */ /* 0x001fe2000ff9e0ff */
[----:B------:R-:W-:Y:S01]  /*52e0*/  @P1 FMUL R223, R223, R0 ;  /* 0x00000000dfdf1220 */ /* 0x000fe20000400000 */
[----:B------:R-:W-:Y:S01]  /*52f0*/  @P0 FMNMX R5, R5, |R243|, !PT ;  /* 0x400000f305050209 */ /* 0x000fe20007800000 */
[----:B------:R0:W-:Y:S01]  /*5300*/  STG.E.U8 desc[UR4][R124.64], R177 ;  /* 0x000000b17c007986 */ /* 0x0001e2000c101104 */
[----:B------:R-:W-:Y:S01]  /*5310*/  F2FP.SATFINITE.E4M3.F32.PACK_AB_MERGE_C R179, RZ, R179, RZ ;  /* 0x000000b3ffb3723e */ /* 0x000fe200048070ff */
[----:B------:R-:W-:Y:S01]  /*5320*/  FFMA R158, R96, R158, R97 ;  /* 0x0000009e609e7223 */ /* 0x000fe20000000061 */
[----:B------:R-:W-:Y:S01]  /*5330*/  IADD3 R184, R134, 0x2c00, RZ ;  /* 0x00002c0086b87810 */ /* 0x000fe20007ffe0ff */
[----:B------:R-:W-:Y:S01]  /*5340*/  FMUL R162, R186, R162 ;  /* 0x000000a2baa27220 */ /* 0x000fe20000400000 */
[----:B------:R-:W-:Y:S01]  /*5350*/  IADD3.X R133, RZ, UR11, RZ, P2, !PT ;  /* 0x0000000bff857c10 */ /* 0x000fe200097fe4ff */
[----:B------:R1:W-:Y:S01]  /*5360*/  STG.E.U8 desc[UR4][R122.64], R179 ;  /* 0x000000b37a007986 */ /* 0x0003e2000c101104 */
[----:B------:R-:W-:Y:S01]  /*5370*/  F2FP.SATFINITE.E4M3.F32.PACK_AB_MERGE_C R181, RZ, R181, RZ ;  /* 0x000000b5ffb5723e */ /* 0x000fe200048070ff */
[----:B------:R-:W-:Y:S01]  /*5380*/  @P1 FMUL R227, R227, R0 ;  /* 0x00000000e3e31220 */ /* 0x000fe20000400000 */
[----:B------:R-:W-:Y:S01]  /*5390*/  IADD3.X R129, RZ, UR11, RZ, P3, !PT ;  /* 0x0000000bff817c10 */ /* 0x000fe20009ffe4ff */
[----:B------:R-:W-:Y:S01]  /*53a0*/  FFMA R160, R98, R160, R99 ;  /* 0x000000a062a07223 */ /* 0x000fe20000000063 */
[----:B------:R-:W-:Y:S01]  /*53b0*/  F2FP.SATFINITE.E4M3.F32.PACK_AB_MERGE_C R183, RZ, R183, RZ ;  /* 0x000000b7ffb7723e */ /* 0x000fe200048070ff */
[----:B------:R2:W-:Y:S01]  /*53c0*/  STG.E.U8 desc[UR4][R132.64], R181 ;  /* 0x000000b584007986 */ /* 0x0005e2000c101104 */
[----:B------:R-:W-:Y:S01]  /*53d0*/  IADD3.X R127, RZ, UR11, RZ, P4, !PT ;  /* 0x0000000bff7f7c10 */ /* 0x000fe2000a7fe4ff */
[-C--:B------:R-:W-:Y:S01]  /*53e0*/  @P1 FMUL R231, R231, R0.reuse ;  /* 0x00000000e7e71220 */ /* 0x080fe20000400000 */
[----:B------:R-:W-:Y:S01]  /*53f0*/  F2FP.SATFINITE.E4M3.F32.PACK_AB_MERGE_C R145, RZ, R185, RZ ;  /* 0x000000b9ff91723e */ /* 0x000fe200048070ff */
[----:B------:R-:W-:Y:S01]  /*5400*/  STG.E.U8 desc[UR4][R128.64], R183 ;  /* 0x000000b780007986 */ /* 0x000fe2000c101104 */
[----:B------:R-:W-:Y:S01]  /*5410*/  @P0 FMNMX R5, R5, |R247|, !PT ;  /* 0x400000f705050209 */ /* 0x000fe20007800000 */
[-C--:B------:R-:W-:Y:S01]  /*5420*/  @P1 FMUL R235, R235, R0.reuse ;  /* 0x00000000ebeb1220 */ /* 0x080fe20000400000 */
[----:B------:R-:W-:Y:S01]  /*5430*/  IADD3 R184, P2, R184, UR10, RZ ;  /* 0x0000000ab8b87c10 */ /* 0x000fe2000ff5e0ff */
[----:B------:R3:W-:Y:S01]  /*5440*/  STG.E.U8 desc[UR4][R126.64], R145 ;  /* 0x000000917e007986 */ /* 0x0007e2000c101104 */
[C---:B0-----:R-:W-:Y:S01]  /*5450*/  IADD3 R124, R134.reuse, 0x2e00, RZ ;  /* 0x00002e00867c7810 */ /* 0x041fe20007ffe0ff */
[----:B------:R-:W-:Y:S01]  /*5460*/  @P1 FMUL R239, R239, R0 ;  /* 0x00000000efef1220 */ /* 0x000fe20000400000 */
[----:B-1----:R-:W-:Y:S01]  /*5470*/  IADD3 R122, R134, 0x3000, RZ ;  /* 0x00003000867a7810 */ /* 0x002fe20007ffe0ff */
[----:B------:R-:W-:Y:S01]  /*5480*/  FFMA R162, R100, R162, R101 ;  /* 0x000000a264a27223 */ /* 0x000fe20000000065 */
[----:B------:R-:W-:Y:S01]  /*5490*/  @P0 FMNMX R5, R5, |R251|, !PT ;  /* 0x400000fb05050209 */ /* 0x000fe20007800000 */
[-C--:B------:R-:W-:Y:S01]  /*54a0*/  @P1 FMUL R243, R243, R0.reuse ;  /* 0x00000000f3f31220 */ /* 0x080fe20000400000 */
[----:B------:R-:W-:Y:S01]  /*54b0*/  IADD3.X R185, RZ, UR11, RZ, P2, !PT ;  /* 0x0000000bffb97c10 */ /* 0x000fe200097fe4ff */
[----:B------:R-:W-:Y:S01]  /*54c0*/  @P1 FMUL R247, R247, R0 ;  /* 0x00000000f7f71220 */ /* 0x000fe20000400000 */
[----:B------:R-:W-:Y:S01]  /*54d0*/  IADD3 R124, P3, R124, UR10, RZ ;  /* 0x0000000a7c7c7c10 */ /* 0x000fe2000ff7e0ff */
[----:B------:R-:W-:Y:S01]  /*54e0*/  FMUL R166, R186, R166 ;  /* 0x000000a6baa67220 */ /* 0x000fe20000400000 */
[----:B--2---:R-:W-:Y:S01]  /*54f0*/  IADD3 R132, R134, 0x3200, RZ ;  /* 0x0000320086847810 */ /* 0x004fe20007ffe0ff */
[----:B------:R-:W-:Y:S01]  /*5500*/  FFMA R141, R102, R141, R103 ;  /* 0x0000008d668d7223 */ /* 0x000fe20000000067 */
[----:B---3--:R-:W-:Y:S01]  /*5510*/  IADD3 R126, P2, R193, UR10, RZ ;  /* 0x0000000ac17e7c10 */ /* 0x008fe2000ff5e0ff */
[----:B------:R-:W-:Y:S01]  /*5520*/  @P1 FMUL R251, R251, R0 ;  /* 0x00000000fbfb1220 */ /* 0x000fe20000400000 */
[----:B------:R-:W-:Y:S01]  /*5530*/  IADD3 R122, P4, R122, UR10, RZ ;  /* 0x0000000a7a7a7c10 */ /* 0x000fe2000ff9e0ff */
[----:B------:R-:W-:Y:S01]  /*5540*/  FMUL R168, R186, R168 ;  /* 0x000000a8baa87220 */ /* 0x000fe20000400000 */
[----:B------:R-:W-:Y:S01]  /*5550*/  IADD3 R128, R134, 0x3400, RZ ;  /* 0x0000340086807810 */ /* 0x000fe20007ffe0ff */
[----:B------:R-:W-:Y:S01]  /*5560*/  FFMA R166, R104, R166, R105 ;  /* 0x000000a668a67223 */ /* 0x000fe20000000069 */
[----:B------:R-:W-:Y:S01]  /*5570*/  @P0 FMNMX R5, R5, |R142|, !PT ;  /* 0x4000008e05050209 */ /* 0x000fe20007800000 */
[----:B------:R-:W-:Y:S01]  /*5580*/  @P1 FMUL R142, R142, R0 ;  /* 0x000000008e8e1220 */ /* 0x000fe20000400000 */
[----:B------:R-:W-:Y:S01]  /*5590*/  F2FP.SATFINITE.E4M3.F32.PACK_AB_MERGE_C R187, RZ, R187, RZ ;  /* 0x000000bbffbb723e */ /* 0x000fe200048070ff */
[----:B------:R-:W-:Y:S01]  /*55a0*/  FMUL R170, R186, R170 ;  /* 0x000000aabaaa7220 */ /* 0x000fe20000400000 */
[----:B------:R-:W-:Y:S01]  /*55b0*/  IADD3.X R127, RZ, UR11, RZ, P2, !PT ;  /* 0x0000000bff7f7c10 */ /* 0x000fe200097fe4ff */
[----:B------:R-:W-:Y:S01]  /*55c0*/  FFMA R168, R106, R168, R107 ;  /* 0x000000a86aa87223 */ /* 0x000fe2000000006b */
[----:B------:R-:W-:Y:S01]  /*55d0*/  IADD3.X R125, RZ, UR11, RZ, P3, !PT ;  /* 0x0000000bff7d7c10 */ /* 0x000fe20009ffe4ff */
[----:B------:R-:W-:Y:S01]  /*55e0*/  STG.E.U8 desc[UR4][R184.64], R187 ;  /* 0x000000bbb8007986 */ /* 0x000fe2000c101104 */
[----:B------:R-:W-:Y:S01]  /*55f0*/  F2FP.SATFINITE.E4M3.F32.PACK_AB_MERGE_C R189, RZ, R189, RZ ;  /* 0x000000bdffbd723e */ /* 0x000fe200048070ff */
[----:B------:R-:W-:Y:S01]  /*5600*/  FMUL R172, R186, R172 ;  /* 0x000000acbaac7220 */ /* 0x000fe20000400000 */
[----:B------:R-:W-:Y:S01]  /*5610*/  IADD3 R132, P2, R132, UR10, RZ ;  /* 0x0000000a84847c10 */ /* 0x000fe2000ff5e0ff */
[----:B------:R-:W-:Y:S01]  /*5620*/  FFMA R170, R108, R170, R109 ;  /* 0x000000aa6caa7223 */ /* 0x000fe2000000006d */
[----:B------:R-:W-:Y:S01]  /*5630*/  IADD3.X R123, RZ, UR11, RZ, P4, !PT ;  /* 0x0000000bff7b7c10 */ /* 0x000fe2000a7fe4ff */
[----:B------:R-:W-:Y:S01]  /*5640*/  STG.E.U8 desc[UR4][R124.64], R189 ;  /* 0x000000bd7c007986 */ /* 0x000fe2000c101104 */
[----:B------:R-:W-:Y:S01]  /*5650*/  F2FP.SATFINITE.E4M3.F32.PACK_AB_MERGE_C R191, RZ, R191, RZ ;  /* 0x000000bfffbf723e */ /* 0x000fe200048070ff */
[----:B------:R-:W-:Y:S01]  /*5660*/  FMUL R174, R186, R174 ;  /* 0x000000aebaae7220 */ /* 0x000fe20000400000 */
[----:B------:R-:W-:Y:S01]  /*5670*/  IADD3 R128, P3, R128, UR10, RZ ;  /* 0x0000000a80807c10 */ /* 0x000fe2000ff7e0ff */
[----:B------:R-:W-:Y:S01]  /*5680*/  FFMA R172, R110, R172, R111 ;  /* 0x000000ac6eac7223 */ /* 0x000fe2000000006f */
[----:B------:R-:W-:Y:S01]  /*5690*/  @P0 FMNMX R5, R5, |R146|, !PT ;  /* 0x4000009205050209 */ /* 0x000fe20007800000 */
[----:B------:R0:W-:Y:S01]  /*56a0*/  STG.E.U8 desc[UR4][R122.64], R191 ;  /* 0x000000bf7a007986 */ /* 0x0001e2000c101104 */
[----:B------:R-:W-:Y:S01]  /*56b0*/  IADD3.X R133, RZ, UR11, RZ, P2, !PT ;  /* 0x0000000bff857c10 */ /* 0x000fe200097fe4ff */
[----:B------:R-:W-:Y:S01]  /*56c0*/  @P1 FMUL R146, R146, R0 ;  /* 0x0000000092921220 */ /* 0x000fe20000400000 */
[----:B------:R-:W-:Y:S01]  /*56d0*/  F2FP.SATFINITE.E4M3.F32.PACK_AB_MERGE_C R195, RZ, R195, RZ ;  /* 0x000000c3ffc3723e */ /* 0x000fe200048070ff */
[----:B------:R-:W-:Y:S01]  /*56e0*/  FFMA R174, R112, R174, R119 ;  /* 0x000000ae70ae7223 */ /* 0x000fe20000000077 */
[----:B------:R-:W-:Y:S01]  /*56f0*/  IADD3.X R129, RZ, UR11, RZ, P3, !PT ;  /* 0x0000000bff817c10 */ /* 0x000fe20009ffe4ff */
[----:B------:R-:W-:Y:S01]  /*5700*/  FMUL R176, R186, R176 ;  /* 0x000000b0bab07220 */ /* 0x000fe20000400000 */
[----:B------:R-:W-:Y:S01]  /*5710*/  F2FP.SATFINITE.E4M3.F32.PACK_AB_MERGE_C R199, RZ, R199, RZ ;  /* 0x000000c7ffc7723e */ /* 0x000fe200048070ff */
[----:B------:R-:W-:Y:S01]  /*5720*/  STG.E.U8 desc[UR4][R132.64], R195 ;  /* 0x000000c384007986 */ /* 0x000fe2000c101104 */
[----:B------:R-:W-:Y:S01]  /*5730*/  @P0 FMNMX R5, R5, |R150|, !PT ;  /* 0x4000009605050209 */ /* 0x000fe20007800000 */
[----:B------:R-:W-:Y:S01]  /*5740*/  @P1 FMUL R150, R150, R0 ;  /* 0x0000000096961220 */ /* 0x000fe20000400000 */
[----:B------:R-:W-:Y:S01]  /*5750*/  F2FP.SATFINITE.E4M3.F32.PACK_AB_MERGE_C R203, RZ, R203, RZ ;  /* 0x000000cbffcb723e */ /* 0x000fe200048070ff */
[----:B------:R-:W-:Y:S01]  /*5760*/  STG.E.U8 desc[UR4][R128.64], R199 ;  /* 0x000000c780007986 */ /* 0x000fe2000c101104 */
[----:B0-----:R-:W-:Y:S01]  /*5770*/  IADD3 R122, P2, R197, UR10, RZ ;  /* 0x0000000ac57a7c10 */ /* 0x001fe2000ff5e0ff */
[----:B------:R-:W-:Y:S01]  /*5780*/  FFMA R143, R113, R143, R120 ;  /* 0x0000008f718f7223 */ /* 0x000fe20000000078 */
[----:B------:R-:W-:Y:S01]  /*5790*/  IADD3 R124, P3, R201, UR10, RZ ;  /* 0x0000000ac97c7c10 */ /* 0x000fe2000ff7e0ff */
[----:B------:R0:W-:Y:S01]  /*57a0*/  STG.E.U8 desc[UR4][R126.64], R203 ;  /* 0x000000cb7e007986 */ /* 0x0001e2000c101104 */
[----:B------:R-:W-:Y:S01]  /*57b0*/  @P0 FMNMX R5, R5, |R154|, !PT ;  /* 0x4000009a05050209 */ /* 0x000fe20007800000 */
[----:B------:R-:W-:Y:S01]  /*57c0*/  @P1 FMUL R154, R154, R0 ;  /* 0x000000009a9a1220 */ /* 0x000fe20000400000 */
[----:B------:R-:W-:Y:S01]  /*57d0*/  IADD3 R184, P4, R205, UR10, RZ ;  /* 0x0000000acdb87c10 */ /* 0x000fe2000ff9e0ff */
[----:B------:R-:W-:Y:S01]  /*57e0*/  FMUL R178, R186, R178 ;  /* 0x000000b2bab27220 */ /* 0x000fe20000400000 */
[----:B------:R-:W-:Y:S01]  /*57f0*/  IADD3.X R123, RZ, UR11, RZ, P2, !PT ;  /* 0x0000000bff7b7c10 */ /* 0x000fe200097fe4ff */
[----:B------:R-:W-:Y:S01]  /*5800*/  FFMA R176, R114, R176, R121 ;  /* 0x000000b072b07223 */ /* 0x000fe20000000079 */
[----:B------:R-:W-:Y:S01]  /*5810*/  F2FP.SATFINITE.E4M3.F32.PACK_AB_MERGE_C R207, RZ, R207, RZ ;  /* 0x000000cfffcf723e */ /* 0x000fe200048070ff */
[----:B------:R-:W-:Y:S01]  /*5820*/  FMUL R180, R186, R180 ;  /* 0x000000b4bab47220 */ /* 0x000fe20000400000 */
[----:B------:R-:W-:Y:S01]  /*5830*/  IADD3.X R125, RZ, UR11, RZ, P3, !PT ;  /* 0x0000000bff7d7c10 */ /* 0x000fe20009ffe4ff */
[----:B------:R-:W-:Y:S01]  /*5840*/  FFMA R178, R115, R178, R130 ;  /* 0x000000b273b27223 */ /* 0x000fe20000000082 */
[----:B------:R-:W-:Y:S01]  /*5850*/  F2FP.SATFINITE.E4M3.F32.PACK_AB_MERGE_C R211, RZ, R211, RZ ;  /* 0x000000d3ffd3723e */ /* 0x000fe200048070ff */
[----:B------:R1:W-:Y:S01]  /*5860*/  STG.E.U8 desc[UR4][R122.64], R207 ;  /* 0x000000cf7a007986 */ /* 0x0003e2000c101104 */
[----:B0-----:R-:W-:Y:S01]  /*5870*/  IADD3 R126, P2, R209, UR10, RZ ;  /* 0x0000000ad17e7c10 */ /* 0x001fe2000ff5e0ff */
[----:B------:R-:W-:Y:S01]  /*5880*/  FFMA R180, R116, R180, R131 ;  /* 0x000000b474b47223 */ /* 0x000fe20000000083 */
[----:B------:R-:W-:Y:S01]  /*5890*/  IADD3 R128, P3, R213, UR10, RZ ;  /* 0x0000000ad5807c10 */ /* 0x000fe2000ff7e0ff */
[----:B------:R0:W-:Y:S01]  /*58a0*/  STG.E.U8 desc[UR4][R124.64], R211 ;  /* 0x000000d37c007986 */ /* 0x0001e2000c101104 */
[----:B------:R-:W-:Y:S01]  /*58b0*/  @P0 FMNMX R5, R5, |R156|, !PT ;  /* 0x4000009c05050209 */ /* 0x000fe20007800000 */
[----:B------:R-:W-:Y:S01]  /*58c0*/  @P1 FMUL R156, R156, R0 ;  /* 0x000000009c9c1220 */ /* 0x000fe20000400000 */
[----:B------:R-:W-:Y:S01]  /*58d0*/  IADD3.X R185, RZ, UR11, RZ, P4, !PT ;  /* 0x0000000bffb97c10 */ /* 0x000fe2000a7fe4ff */
[----:B------:R-:W-:Y:S01]  /*58e0*/  FMUL R182, R186, R182 ;  /* 0x000000b6bab67220 */ /* 0x000fe20000400000 */
[----:B------:R-:W-:Y:S01]  /*58f0*/  F2FP.SATFINITE.E4M3.F32.PACK_AB_MERGE_C R215, RZ, R215, RZ ;  /* 0x000000d7ffd7723e */ /* 0x000fe200048070ff */
[----:B------:R-:W-:Y:S01]  /*5900*/  FFMA R164, R117, R164, R136 ;  /* 0x000000a475a47223 */ /* 0x000fe20000000088 */
[----:B------:R-:W-:Y:S01]  /*5910*/  IADD3 R132, P4, R217, UR10, RZ ;  /* 0x0000000ad9847c10 */ /* 0x000fe2000ff9e0ff */
[----:B------:R-:W-:Y:S01]  /*5920*/  FFMA R182, R118, R182, R137 ;  /* 0x000000b676b67223 */ /* 0x000fe20000000089 */
[----:B------:R-:W-:Y:S01]  /*5930*/  IADD3.X R127, RZ, UR11, RZ, P2, !PT ;  /* 0x0000000bff7f7c10 */ /* 0x000fe200097fe4ff */
[----:B------:R2:W-:Y:S01]  /*5940*/  STG.E.U8 desc[UR4][R184.64], R215 ;  /* 0x000000d7b8007986 */ /* 0x0005e2000c101104 */
[----:B------:R-:W-:-:S02]  /*5950*/  F2FP.SATFINITE.E4M3.F32.PACK_AB_MERGE_C R219, RZ, R219, RZ ;  /* 0x000000dbffdb723e */ /* 0x000fc400048070ff */
[----:B------:R-:W-:Y:S02]  /*5960*/  IADD3.X R129, RZ, UR11, RZ, P3, !PT ;  /* 0x0000000bff817c10 */ /* 0x000fe40009ffe4ff */
[----:B------:R-:W-:Y:S01]  /*5970*/  F2FP.SATFINITE.E4M3.F32.PACK_AB_MERGE_C R223, RZ, R223, RZ ;  /* 0x000000dfffdf723e */ /* 0x000fe200048070ff */
[----:B------:R3:W-:Y:S01]  /*5980*/  STG.E.U8 desc[UR4][R126.64], R219 ;  /* 0x000000db7e007986 */ /* 0x0007e2000c101104 */
[----:B-1----:R-:W-:Y:S02]  /*5990*/  IADD3 R122, P2, R221, UR10, RZ ;  /* 0x0000000add7a7c10 */ /* 0x002fe4000ff5e0ff */
[----:B------:R-:W-:Y:S01]  /*59a0*/  @P0 FMNMX R5, R5, |R158|, !PT ;  /* 0x4000009e05050209 */ /* 0x000fe20007800000 */
[----:B------:R1:W-:Y:S01]  /*59b0*/  STG.E.U8 desc[UR4][R128.64], R223 ;  /* 0x000000df80007986 */ /* 0x0003e2000c101104 */
[----:B0-----:R-:W-:Y:S01]  /*59c0*/  IADD3 R124, P3, R225, UR10, RZ ;  /* 0x0000000ae17c7c10 */ /* 0x001fe2000ff7e0ff */
[----:B------:R-:W-:Y:S01]  /*59d0*/  @P1 FMUL R158, R158, R0 ;  /* 0x000000009e9e1220 */ /* 0x000fe20000400000 */
[----:B------:R-:W-:-:S02]  /*59e0*/  IADD3.X R133, RZ, UR11, RZ, P4, !PT ;  /* 0x0000000bff857c10 */ /* 0x000fc4000a7fe4ff */
[----:B------:R-:W-:Y:S02]  /*59f0*/  F2FP.SATFINITE.E4M3.F32.PACK_AB_MERGE_C R227, RZ, R227, RZ ;  /* 0x000000e3ffe3723e */ /* 0x000fe400048070ff */
[----:B--2---:R-:W-:Y:S02]  /*5a00*/  IADD3 R184, P4, R229, UR10, RZ ;  /* 0x0000000ae5b87c10 */ /* 0x004fe4000ff9e0ff */
[----:B------:R-:W-:Y:S01]  /*5a10*/  IADD3.X R123, RZ, UR11, RZ, P2, !PT ;  /* 0x0000000bff7b7c10 */ /* 0x000fe200097fe4ff */
[----:B------:R0:W-:Y:S01]  /*5a20*/  STG.E.U8 desc[UR4][R132.64], R227 ;  /* 0x000000e384007986 */ /* 0x0001e2000c101104 */
[----:B------:R-:W-:Y:S01]  /*5a30*/  @P0 FMNMX R5, R5, |R160|, !PT ;  /* 0x400000a005050209 */ /* 0x000fe20007800000 */
[----:B------:R-:W-:Y:S01]  /*5a40*/  @P1 FMUL R160, R160, R0 ;  /* 0x00000000a0a01220 */ /* 0x000fe20000400000 */
[----:B------:R-:W-:Y:S02]  /*5a50*/  IADD3.X R125, RZ, UR11, RZ, P3, !PT ;  /* 0x0000000bff7d7c10 */ /* 0x000fe40009ffe4ff */
[----:B------:R-:W-:-:S02]  /*5a60*/  F2FP.SATFINITE.E4M3.F32.PACK_AB_MERGE_C R231, RZ, R231, RZ ;  /* 0x000000e7ffe7723e */ /* 0x000fc400048070ff */
[----:B---3--:R-:W-:Y:S02]  /*5a70*/  IADD3 R126, P2, R233, UR10, RZ ;  /* 0x0000000ae97e7c10 */ /* 0x008fe4000ff5e0ff */
[----:B------:R-:W-:Y:S01]  /*5a80*/  F2FP.SATFINITE.E4M3.F32.PACK_AB_MERGE_C R235, RZ, R235, RZ ;  /* 0x000000ebffeb723e */ /* 0x000fe200048070ff */
[----:B------:R2:W-:Y:S01]  /*5a90*/  STG.E.U8 desc[UR4][R122.64], R231 ;  /* 0x000000e77a007986 */ /* 0x0005e2000c101104 */
[----:B-1----:R-:W-:Y:S02]  /*5aa0*/  IADD3 R128, P3, R237, UR10, RZ ;  /* 0x0000000aed807c10 */ /* 0x002fe4000ff7e0ff */
[----:B------:R-:W-:Y:S01]  /*5ab0*/  IADD3.X R185, RZ, UR11, RZ, P4, !PT ;  /* 0x0000000bffb97c10 */ /* 0x000fe2000a7fe4ff */
[----:B------:R1:W-:Y:S01]  /*5ac0*/  STG.E.U8 desc[UR4][R124.64], R235 ;  /* 0x000000eb7c007986 */ /* 0x0003e2000c101104 */
[----:B------:R-:W-:Y:S02]  /*5ad0*/  F2FP.SATFINITE.E4M3.F32.PACK_AB_MERGE_C R239, RZ, R239, RZ ;  /* 0x000000efffef723e */ /* 0x000fe400048070ff */
[----:B------:R-:W-:Y:S01]  /*5ae0*/  @P0 FMNMX R5, R5, |R162|, !PT ;  /* 0x400000a205050209 */ /* 0x000fe20007800000 */
[----:B------:R-:W-:Y:S01]  /*5af0*/  @P1 FMUL R162, R162, R0 ;  /* 0x00000000a2a21220 */ /* 0x000fe20000400000 */
[----:B------:R-:W-:Y:S01]  /*5b00*/  IADD3.X R127, RZ, UR11, RZ, P2, !PT ;  /* 0x0000000bff7f7c10 */ /* 0x000fe200097fe4ff */
[----:B------:R-:W-:Y:S01]  /*5b10*/  STG.E.U8 desc[UR4][R184.64], R239 ;  /* 0x000000efb8007986 */ /* 0x000fe2000c101104 */
[----:B------:R-:W-:-:S02]  /*5b20*/  F2FP.SATFINITE.E4M3.F32.PACK_AB_MERGE_C R243, RZ, R243, RZ ;  /* 0x000000f3fff3723e */ /* 0x000fc400048070ff */
[----:B0-----:R-:W-:Y:S02]  /*5b30*/  IADD3 R132, P4, R241, UR10, RZ ;  /* 0x0000000af1847c10 */ /* 0x001fe4000ff9e0ff */
[----:B------:R-:W-:Y:S01]  /*5b40*/  IADD3.X R129, RZ, UR11, RZ, P3, !PT ;  /* 0x0000000bff817c10 */ /* 0x000fe20009ffe4ff */
[----:B------:R0:W-:Y:S01]  /*5b50*/  STG.E.U8 desc[UR4][R126.64], R243 ;  /* 0x000000f37e007986 */ /* 0x0001e2000c101104 */
[----:B------:R-:W-:Y:S02]  /*5b60*/  F2FP.SATFINITE.E4M3.F32.PACK_AB_MERGE_C R247, RZ, R247, RZ ;  /* 0x000000f7fff7723e */ /* 0x000fe400048070ff */
[----:B--2---:R-:W-:Y:S02]  /*5b70*/  IADD3 R122, P2, R245, UR10, RZ ;  /* 0x0000000af57a7c10 */ /* 0x004fe4000ff5e0ff */
[----:B-1----:R-:W-:Y:S01]  /*5b80*/  IADD3 R124, P3, R249, UR10, RZ ;  /* 0x0000000af97c7c10 */ /* 0x002fe2000ff7e0ff */
[----:B------:R1:W-:Y:S01]  /*5b90*/  STG.E.U8 desc[UR4][R128.64], R247 ;  /* 0x000000f780007986 */ /* 0x0003e2000c101104 */
[----:B------:R-:W-:Y:S01]  /*5ba0*/  @P0 FMNMX R5, R5, |R141|, !PT ;  /* 0x4000008d05050209 */ /* 0x000fe20007800000 */
[----:B------:R-:W-:Y:S01]  /*5bb0*/  @P1 FMUL R141, R141, R0 ;  /* 0x000000008d8d1220 */ /* 0x000fe20000400000 */
[----:B------:R-:W-:-:S02]  /*5bc0*/  IADD3.X R133, RZ, UR11, RZ, P4, !PT ;  /* 0x0000000bff857c10 */ /* 0x000fc4000a7fe4ff */
[----:B------:R-:W-:Y:S02]  /*5bd0*/  F2FP.SATFINITE.E4M3.F32.PACK_AB_MERGE_C R251, RZ, R251, RZ ;  /* 0x000000fbfffb723e */ /* 0x000fe400048070ff */
[----:B------:R-:W-:Y:S02]  /*5be0*/  IADD3.X R123, RZ, UR11, RZ, P2, !PT ;  /* 0x0000000bff7b7c10 */ /* 0x000fe400097fe4ff */
[----:B0-----:R-:W-:Y:S01]  /*5bf0*/  F2FP.SATFINITE.E4M3.F32.PACK_AB_MERGE_C R127, RZ, R142, RZ ;  /* 0x0000008eff7f723e */ /* 0x001fe200048070ff */
[----:B------:R-:W-:Y:S01]  /*5c00*/  STG.E.U8 desc[UR4][R132.64], R251 ;  /* 0x000000fb84007986 */ /* 0x000fe2000c101104 */
[----:B------:R-:W-:Y:S02]  /*5c10*/  IADD3.X R125, RZ, UR11, RZ, P3, !PT ;  /* 0x0000000bff7d7c10 */ /* 0x000fe40009ffe4ff */
[----:B-1----:R-:W-:Y:S01]  /*5c20*/  F2FP.SATFINITE.E4M3.F32.PACK_AB_MERGE_C R129, RZ, R146, RZ ;  /* 0x00000092ff81723e */ /* 0x002fe200048070ff */
[----:B------:R0:W-:Y:S01]  /*5c30*/  STG.E.U8 desc[UR4][R122.64], R127 ;  /* 0x0000007f7a007986 */ /* 0x0001e2000c101104 */
[----:B------:R-:W-:Y:S01]  /*5c40*/  @P0 FMNMX R5, R5, |R166|, !PT ;  /* 0x400000a605050209 */ /* 0x000fe20007800000 */
[----:B------:R-:W-:Y:S01]  /*5c50*/  @P1 FMUL R166, R166, R0 ;  /* 0x00000000a6a61220 */ /* 0x000fe20000400000 */
[----:B------:R-:W-:Y:S01]  /*5c60*/  IADD3 R184, P4, R140, UR10, RZ ;  /* 0x0000000a8cb87c10 */ /* 0x000fe2000ff9e0ff */
[----:B------:R1:W-:Y:S01]  /*5c70*/  STG.E.U8 desc[UR4][R124.64], R129 ;  /* 0x000000817c007986 */ /* 0x0003e2000c101104 */
[----:B------:R-:W-:-:S02]  /*5c80*/  IADD3 R144, P2, R144, UR10, RZ ;  /* 0x0000000a90907c10 */ /* 0x000fc4000ff5e0ff */
[----:B------:R-:W-:Y:S01]  /*5c90*/  @P0 FMNMX R5, R5, |R168|, !PT ;  /* 0x400000a805050209 */ /* 0x000fe20007800000 */
[----:B------:R-:W-:Y:S01]  /*5ca0*/  @P1 FMUL R168, R168, R0 ;  /* 0x00000000a8a81220 */ /* 0x000fe20000400000 */
[----:B------:R-:W-:Y:S02]  /*5cb0*/  IADD3 R148, P3, R148, UR10, RZ ;  /* 0x0000000a94947c10 */ /* 0x000fe4000ff7e0ff */
[----:B------:R-:W-:Y:S02]  /*5cc0*/  IADD3.X R185, RZ, UR11, RZ, P4, !PT ;  /* 0x0000000bffb97c10 */ /* 0x000fe4000a7fe4ff */
[C---:B0-----:R-:W-:Y:S02]  /*5cd0*/  IADD3 R122, R135.reuse, 0x5c00, RZ ;  /* 0x00005c00877a7810 */ /* 0x041fe40007ffe0ff */
[----:B------:R-:W-:Y:S02]  /*5ce0*/  F2FP.SATFINITE.E4M3.F32.PACK_AB_MERGE_C R133, RZ, R150, RZ ;  /* 0x00000096ff85723e */ /* 0x000fe400048070ff */
[----:B-1----:R-:W-:-:S02]  /*5cf0*/  IADD3 R124, R135, 0x5e00, RZ ;  /* 0x00005e00877c7810 */ /* 0x002fc40007ffe0ff */
[----:B------:R-:W-:Y:S01]  /*5d00*/  IADD3.X R145, RZ, UR11, RZ, P2, !PT ;  /* 0x0000000bff917c10 */ /* 0x000fe200097fe4ff */
[----:B------:R0:W-:Y:S01]  /*5d10*/  STG.E.U8 desc[UR4][R184.64], R133 ;  /* 0x00000085b8007986 */ /* 0x0001e2000c101104 */
[----:B------:R-:W-:Y:S02]  /*5d20*/  F2FP.SATFINITE.E4M3.F32.PACK_AB_MERGE_C R125, RZ, R154, RZ ;  /* 0x0000009aff7d723e */ /* 0x000fe400048070ff */
[----:B------:R-:W-:Y:S02]  /*5d30*/  IADD3 R152, P4, R152, UR10, RZ ;  /* 0x0000000a98987c10 */ /* 0x000fe4000ff9e0ff */
[----:B------:R-:W-:Y:S01]  /*5d40*/  @P0 FMNMX R5, R5, |R170|, !PT ;  /* 0x400000aa05050209 */ /* 0x000fe20007800000 */
[----:B------:R1:W-:Y:S01]  /*5d50*/  STG.E.U8 desc[UR4][R144.64], R125 ;  /* 0x0000007d90007986 */ /* 0x0003e2000c101104 */
[----:B------:R-:W-:Y:S01]  /*5d60*/  IADD3.X R149, RZ, UR11, RZ, P3, !PT ;  /* 0x0000000bff957c10 */ /* 0x000fe20009ffe4ff */
[----:B------:R-:W-:Y:S01]  /*5d70*/  @P1 FMUL R170, R170, R0 ;  /* 0x00000000aaaa1220 */ /* 0x000fe20000400000 */
[----:B------:R-:W-:-:S02]  /*5d80*/  IADD3 R122, P2, R122, UR10, RZ ;  /* 0x0000000a7a7a7c10 */ /* 0x000fc4000ff5e0ff */
[----:B------:R-:W-:Y:S02]  /*5d90*/  IADD3 R124, P3, R124, UR10, RZ ;  /* 0x0000000a7c7c7c10 */ /* 0x000fe4000ff7e0ff */
[----:B------:R-:W-:Y:S02]  /*5da0*/  F2FP.SATFINITE.E4M3.F32.PACK_AB_MERGE_C R127, RZ, R156, RZ ;  /* 0x0000009cff7f723e */ /* 0x000fe400048070ff */
[----:B------:R-:W-:Y:S02]  /*5db0*/  IADD3.X R153, RZ, UR11, RZ, P4, !PT ;  /* 0x0000000bff997c10 */ /* 0x000fe4000a7fe4ff */
[----:B0-----:R-:W-:Y:S01]  /*5dc0*/  F2FP.SATFINITE.E4M3.F32.PACK_AB_MERGE_C R133, RZ, R158, RZ ;  /* 0x0000009eff85723e */ /* 0x001fe200048070ff */
[----:B------:R-:W-:Y:S01]  /*5dd0*/  STG.E.U8 desc[UR4][R148.64], R127 ;  /* 0x0000007f94007986 */ /* 0x000fe2000c101104 */
[----:B------:R-:W-:Y:S02]  /*5de0*/  IADD3 R128, R135, 0x6000, RZ ;  /* 0x0000600087807810 */ /* 0x000fe40007ffe0ff */
[----:B------:R-:W-:Y:S01]  /*5df0*/  @P0 FMNMX R5, R5, |R172|, !PT ;  /* 0x400000ac05050209 */ /* 0x000fe20007800000 */
[----:B------:R-:W-:Y:S01]  /*5e00*/  STG.E.U8 desc[UR4][R152.64], R133 ;  /* 0x0000008598007986 */ /* 0x000fe2000c101104 */
[----:B------:R-:W-:Y:S01]  /*5e10*/  IADD3.X R123, RZ, UR11, RZ, P2, !PT ;  /* 0x0000000bff7b7c10 */ /* 0x000fe200097fe4ff */
[----:B------:R-:W-:Y:S01]  /*5e20*/  @P1 FMUL R172, R172, R0 ;  /* 0x00000000acac1220 */ /* 0x000fe20000400000 */
[----:B-1----:R-:W-:-:S02]  /*5e30*/  F2FP.SATFINITE.E4M3.F32.PACK_AB_MERGE_C R145, RZ, R160, RZ ;  /* 0x000000a0ff91723e */ /* 0x002fc400048070ff */
[C---:B------:R-:W-:Y:S02]  /*5e40*/  IADD3 R126, R135.reuse, 0x6200, RZ ;  /* 0x00006200877e7810 */ /* 0x040fe40007ffe0ff */
[----:B------:R-:W-:Y:S01]  /*5e50*/  IADD3.X R125, RZ, UR11, RZ, P3, !PT ;  /* 0x0000000bff7d7c10 */ /* 0x000fe20009ffe4ff */
[----:B------:R-:W-:Y:S01]  /*5e60*/  STG.E.U8 desc[UR4][R122.64], R145 ;  /* 0x000000917a007986 */ /* 0x000fe2000c101104 */
[----:B------:R-:W-:Y:S02]  /*5e70*/  F2FP.SATFINITE.E4M3.F32.PACK_AB_MERGE_C R147, RZ, R162, RZ ;  /* 0x000000a2ff93723e */ /* 0x000fe400048070ff */
[----:B------:R-:W-:Y:S02]  /*5e80*/  IADD3 R132, R135, 0x6400, RZ ;  /* 0x0000640087847810 */ /* 0x000fe40007ffe0ff */
[----:B------:R-:W-:Y:S01]  /*5e90*/  IADD3 R128, P2, R128, UR10, RZ ;  /* 0x0000000a80807c10 */ /* 0x000fe2000ff5e0ff */
[----:B------:R0:W-:Y:S01]  /*5ea0*/  STG.E.U8 desc[UR4][R124.64], R147 ;  /* 0x000000937c007986 */ /* 0x0001e2000c101104 */
[----:B------:R-:W-:Y:S01]  /*5eb0*/  @P0 FMNMX R5, R5, |R174|, !PT ;  /* 0x400000ae05050209 */ /* 0x000fe20007800000 */
[----:B------:R-:W-:Y:S01]  /*5ec0*/  @P1 FMUL R174, R174, R0 ;  /* 0x00000000aeae1220 */ /* 0x000fe20000400000 */
[----:B------:R-:W-:-:S02]  /*5ed0*/  IADD3 R126, P3, R126, UR10, RZ ;  /* 0x0000000a7e7e7c10 */ /* 0x000fc4000ff7e0ff */
[----:B------:R-:W-:Y:S02]  /*5ee0*/  IADD3 R132, P4, R132, UR10, RZ ;  /* 0x0000000a84847c10 */ /* 0x000fe4000ff9e0ff */
[----:B------:R-:W-:Y:S02]  /*5ef0*/  IADD3.X R129, RZ, UR11, RZ, P2, !PT ;  /* 0x0000000bff817c10 */ /* 0x000fe400097fe4ff */
[----:B------:R-:W-:Y:S02]  /*5f00*/  F2FP.SATFINITE.E4M3.F32.PACK_AB_MERGE_C R141, RZ, R141, RZ ;  /* 0x0000008dff8d723e */ /* 0x000fe400048070ff */
[----:B------:R-:W-:Y:S01]  /*5f10*/  @P0 FMNMX R5, R5, |R143|, !PT ;  /* 0x4000008f05050209 */ /* 0x000fe20007800000 */
[----:B------:R-:W-:Y:S01]  /*5f20*/  @P1 FMUL R143, R143, R0 ;  /* 0x000000008f8f1220 */ /* 0x000fe20000400000 */
[----:B0-----:R-:W-:Y:S01]  /*5f30*/  IADD3 R124, R135, 0x6600, RZ ;  /* 0x00006600877c7810 */ /* 0x001fe20007ffe0ff */
[----:B------:R0:W-:Y:S01]  /*5f40*/  STG.E.U8 desc[UR4][R128.64], R141 ;  /* 0x0000008d80007986 */ /* 0x0001e2000c101104 */
[----:B------:R-:W-:-:S02]  /*5f50*/  IADD3.X R127, RZ, UR11, RZ, P3, !PT ;  /* 0x0000000bff7f7c10 */ /* 0x000fc40009ffe4ff */
[----:B------:R-:W-:Y:S02]  /*5f60*/  F2FP.SATFINITE.E4M3.F32.PACK_AB_MERGE_C R145, RZ, R166, RZ ;  /* 0x000000a6ff91723e */ /* 0x000fe400048070ff */
        /* <DEDUP_REMOVED lines=10> */
[----:B0-----:R-:W-:Y:S02]  /*6010*/  IADD3 R128, P4, R123, UR10, RZ ;  /* 0x0000000a7b807c10 */ /* 0x001fe4000ff9e0ff */
[----:B------:R-:W-:Y:S02]  /*6020*/  IADD3.X R125, RZ, UR11, RZ, P2, !PT ;  /* 0x0000000bff7d7c10 */ /* 0x000fe400097fe4ff */
[----:B------:R-:W-:Y:S02]  /*6030*/  F2FP.SATFINITE.E4M3.F32.PACK_AB_MERGE_C R141, RZ, R170, RZ ;  /* 0x000000aaff8d723e */ /* 0x000fe400048070ff */
[----:B------:R-:W-:Y:S01]  /*6040*/  @P0 FMNMX R5, R5, |R178|, !PT ;  /* 0x400000b205050209 */ /* 0x000fe20007800000 */
[----:B------:R-:W-:Y:S01]  /*6050*/  @P1 FMUL R178, R178, R0 ;  /* 0x00000000b2b21220 */ /* 0x000fe20000400000 */
[----:B-1----:R-:W-:Y:S01]  /*6060*/  IADD3 R132, R135, 0x6c00, RZ ;  /* 0x00006c0087847810 */ /* 0x002fe20007ffe0ff */
        /* <DEDUP_REMOVED lines=24> */
[----:B------:R1:W-:Y:S01]  /*61f0*/  STG.E.U8 desc[UR4][R126.64], R141 ;  /* 0x0000008d7e007986 */ /* 0x0003e2000c101104 */
        /* <DEDUP_REMOVED lines=9> */
[----:B------:R-:W-:Y:S02]  /*6290*/  IADD3.X R123, RZ, UR11, RZ, P3, !PT ;  /* 0x0000000bff7b7c10 */ /* 0x000fe40009ffe4ff */
[----:B-1----:R-:W-:Y:S02]  /*62a0*/  F2FP.SATFINITE.E4M3.F32.PACK_AB_MERGE_C R127, RZ, R164, RZ ;  /* 0x000000a4ff7f723e */ /* 0x002fe400048070ff */
[----:B--2---:R-:W-:Y:S02]  /*62b0*/  F2FP.SATFINITE.E4M3.F32.PACK_AB_MERGE_C R125, RZ, R180, RZ ;  /* 0x000000b4ff7d723e */ /* 0x004fe400048070ff */
[----:B------:R-:W-:-:S02]  /*62c0*/  IADD3.X R133, RZ, UR11, RZ, P4, !PT ;  /* 0x0000000bff857c10 */ /* 0x000fc4000a7fe4ff */
[----:B------:R-:W-:Y:S01]  /*62d0*/  F2FP.SATFINITE.E4M3.F32.PACK_AB_MERGE_C R135, RZ, R182, RZ ;  /* 0x000000b6ff87723e */ /* 0x000fe200048070ff */
[----:B------:R0:W-:Y:S01]  /*62e0*/  STG.E.U8 desc[UR4][R128.64], R125 ;  /* 0x0000007d80007986 */ /* 0x0001e2000c101104 */
[----:B------:R-:W-:Y:S01]  /*62f0*/  IADD3 R4, R4, UR7, RZ ;  /* 0x0000000704047c10 */ /* 0x000fe2000fffe0ff */
[----:B------:R-:W-:Y:S01]  /*6300*/  ULDC UR7, c[0x0][0x218] ;  /* 0x0000860000077ab9 */ /* 0x000fe20000000800 */
[----:B------:R-:W-:Y:S01]  /*6310*/  LOP3.LUT P2, RZ, R139, 0xff, RZ, 0xc0, !PT ;  /* 0x000000ff8bff7812 */ /* 0x000fe2000784c0ff */
[----:B------:R0:W-:Y:S01]  /*6320*/  STG.E.U8 desc[UR4][R122.64], R127 ;  /* 0x0000007f7a007986 */ /* 0x0001e2000c101104 */
[----:B------:R-:W-:Y:S02]  /*6330*/  ISETP.GE.AND P0, PT, R4, UR7, PT ;  /* 0x0000000704007c0c */ /* 0x000fe4000bf06270 */
[----:B------:R-:W-:Y:S01]  /*6340*/  SEL R139, RZ, 0x1, P2 ;  /* 0x00000001ff8b7807 */ /* 0x000fe20001000000 */
[----:B------:R0:W-:Y:S10]  /*6350*/  STG.E.U8 desc[UR4][R132.64], R135 ;  /* 0x0000008784007986 */ /* 0x0001f4000c101104 */
[----:B------:R-:W-:Y:S05]  /*6360*/  @!P0 BRA `(.L_x_11216) ;  /* 0xffffffb400348947 */ /* 0x000fea000383ffff */
.L_x_11200:
[----:B------:R-:W-:Y:S02]  /*6370*/  ULDC.64 UR8, c[0x0][0x288] ;  /* 0x0000a20000087ab9 */ /* 0x000fe40000000a00 */
[----:B------:R-:W-:-:S04]  /*6380*/  ISETP.NE.U32.AND P0, PT, RZ, UR8, PT ;  /* 0x00000008ff007c0c */ /* 0x000fc8000bf05070 */
[----:B------:R-:W-:-:S13]  /*6390*/  ISETP.NE.AND.EX P0, PT, RZ, UR9, PT, P0 ;  /* 0x00000009ff007c0c */ /* 0x000fda000bf05300 */
[----:B------:R-:W-:Y:S05]  /*63a0*/  @!P0 BRA `(.L_x_11217) ;  /* 0x0000000000c08947 */ /* 0x000fea0003800000 */
[----:B------:R-:W-:Y:S01]  /*63b0*/  UMOV UR7, 0xffffffff ;  /* 0xffffffff00077882 */ /* 0x000fe20000000000 */
[----:B------:R-:W-:Y:S02]  /*63c0*/  LOP3.LUT R13, R3, 0x1f, RZ, 0xc0, !PT ;  /* 0x0000001f030d7812 */ /* 0x000fe400078ec0ff */
        /* <DEDUP_REMOVED lines=10> */
.L_x_11241:
        /* <DEDUP_REMOVED lines=28> */
.L_x_11244:
[----:B--2---:R-:W-:-:S07]  /*6630*/  FMNMX R7, R5, R6, !PT ;  /* 0x0000000605077209 */ /* 0x004fce0007800000 */
.L_x_11220:
[----:B------:R-:W-:Y:S05]  /*6640*/  BSYNC B0 ;  /* 0x0000000000007941 */ /* 0x000fea0003800000 */
.L_x_11219:
[----:B------:R-:W-:Y:S01]  /*6650*/  ISETP.NE.AND P0, PT, R3, RZ, PT ;  /* 0x000000ff0300720c */ /* 0x000fe20003f05270 */
[----:B------:R-:W-:-:S12]  /*6660*/  BSSY B0, `(.L_x_11217) ;  /* 0x0000004000007945 */ /* 0x000fd80003800000 */
[----:B------:R-:W-:Y:S05]  /*6670*/  @P0 BRA `(.L_x_11222) ;  /* 0x0000000000080947 */ /* 0x000fea0003800000 */
[----:B-1----:R-:W1:Y:S02]  /*6680*/  LDC.64 R4, c[0x0][0x288] ;  /* 0x0000a200ff047b82 */ /* 0x002e640000000a00 */
[----:B-1----:R2:W-:Y:S02]  /*6690*/  REDG.E.MAX.S32.STRONG.GPU desc[UR4][R4.64], R7 ;  /* 0x000000070400798e */ /* 0x0025e4000d10e384 */
.L_x_11222:
[----:B------:R-:W-:Y:S05]  /*66a0*/  BSYNC B0 ;  /* 0x0000000000007941 */ /* 0x000fea0003800000 */
.L_x_11217:
        /* <DEDUP_REMOVED lines=12> */
[----:B-12---:R-:W-:Y:S05]  /*6770*/  CALL.REL.NOINC `($__internal_169_$__cuda_sm20_rcp_rn_f32_slowpath) ;  /* 0x0000000c00f47944 */ /* 0x006fea0003c00000 */
[----:B------:R-:W-:Y:S01]  /*6780*/  MOV R5, R188 ;  /* 0x000000bc00057202 */ /* 0x000fe20000000f00 */
[----:B------:R-:W-:Y:S06]  /*6790*/  BRA `(.L_x_11224) ;  /* 0x0000000000107947 */ /* 0x000fec0003800000 */
.L_x_11223:
[----:B-12---:R-:W1:Y:S02]  /*67a0*/  MUFU.RCP R5, R0 ;  /* 0x0000000000057308 */ /* 0x006e640000001000 */
[----:B-1----:R-:W-:-:S04]  /*67b0*/  FFMA R2, R5, R0, -1 ;  /* 0xbf80000005027423 */ /* 0x002fc80000000000 */
[----:B------:R-:W-:-:S04]  /*67c0*/  FADD.FTZ R2, -R2, -RZ ;  /* 0x800000ff02027221 */ /* 0x000fc80000010100 */
[----:B------:R-:W-:-:S07]  /*67d0*/  FFMA R5, R5, R2, R5 ;  /* 0x0000000205057223 */ /* 0x000fce0000000005 */
.L_x_11224:
[----:B------:R-:W1:Y:S02]  /*67e0*/  LDC.64 R2, c[0x0][0x280] ;  /* 0x0000a000ff027b82 */ /* 0x000e640000000a00 */
[----:B-1----:R-:W-:Y:S01]  /*67f0*/  STG.E desc[UR4][R2.64], R5 ;  /* 0x0000000502007986 */ /* 0x002fe2000c101904 */
[----:B------:R-:W-:Y:S05]  /*6800*/  EXIT ;  /* 0x000000000000794d */ /* 0x000fea0003800000 */
.L_x_11201:
[----:B------:R-:W-:Y:S01]  /*6810*/  HFMA2.MMA R188, -RZ, RZ, 0, 5.9604644775390625e-08 ;  /* 0x00000001ffbc7435 */ /* 0x000fe200000001ff */
[----:B------:R-:W-:Y:S02]  /*6820*/  MOV R186, R123 ;  /* 0x0000007b00ba7202 */ /* 0x000fe40000000f00 */
[----:B------:R-:W-:Y:S02]  /*6830*/  MOV R190, 0x1f ;  /* 0x0000001f00be7802 */ /* 0x000fe40000000f00 */
[----:B------:R-:W-:-:S07]  /*6840*/  MOV R135, 0xffffffff ;  /* 0xffffffff00877802 */ /* 0x000fce0000000f00 */
[----:B-----5:R-:W-:Y:S05]  /*6850*/  WARPSYNC.COLLECTIVE R135, `(.L_x_11225) ;  /* 0x0000000087087348 */ /* 0x020fea0003c00000 */
[----:B------:R0:W1:Y:S02]  /*6860*/  SHFL.BFLY P0, R184, R186, R188, R190 ;  /* 0x0c0000bcbab87389 */ /* 0x00006400000000be */
[----:B01---5:R-:W-:Y:S01]  /*6870*/  ENDCOLLECTIVE ;  /* 0x000000000000791b */ /* 0x023fe20003800000 */
.L_x_11225:
[----:B------:R-:W-:Y:S01]  /*6880*/  HFMA2.MMA R188, -RZ, RZ, 0, 1.1920928955078125e-07 ;  /* 0x00000002ffbc7435 */ /* 0x000fe200000001ff */
[----:B------:R-:W-:-:S05]  /*6890*/  MOV R122, R184 ;  /* 0x000000b8007a7202 */ /* 0x000fca0000000f00 */
[----:B------:R-:W-:-:S05]  /*68a0*/  FADD R126, R123, R122 ;  /* 0x0000007a7b7e7221 */ /* 0x000fca0000000000 */
[----:B------:R-:W-:-:S07]  /*68b0*/  MOV R186, R126 ;  /* 0x0000007e00ba7202 */ /* 0x000fce0000000f00 */
[----:B------:R-:W-:Y:S05]  /*68c0*/  WARPSYNC.COLLECTIVE R135, `(.L_x_11226) ;  /* 0x0000000087087348 */ /* 0x000fea0003c00000 */
[----:B------:R0:W1:Y:S02]  /*68d0*/  SHFL.BFLY P0, R184, R186, R188, R190 ;  /* 0x0c0000bcbab87389 */ /* 0x00006400000000be */
[----:B01----:R-:W-:Y:S01]  /*68e0*/  ENDCOLLECTIVE ;  /* 0x000000000000791b */ /* 0x003fe20003800000 */
.L_x_11226:
[----:B------:R-:W-:Y:S01]  /*68f0*/  HFMA2.MMA R188, -RZ, RZ, 0, 2.384185791015625e-07 ;  /* 0x00000004ffbc7435 */ /* 0x000fe200000001ff */
[----:B------:R-:W-:-:S05]  /*6900*/  MOV R127, R184 ;  /* 0x000000b8007f7202 */ /* 0x000fca0000000f00 */
[----:B------:R-:W-:-:S05]  /*6910*/  FADD R127, R126, R127 ;  /* 0x0000007f7e7f7221 */ /* 0x000fca0000000000 */
[----:B------:R-:W-:-:S07]  /*6920*/  MOV R186, R127 ;  /* 0x0000007f00ba7202 */ /* 0x000fce0000000f00 */
[----:B------:R-:W-:Y:S05]  /*6930*/  WARPSYNC.COLLECTIVE R135, `(.L_x_11227) ;  /* 0x0000000087087348 */ /* 0x000fea0003c00000 */
[----:B------:R0:W1:Y:S02]  /*6940*/  SHFL.BFLY P0, R184, R186, R188, R190 ;  /* 0x0c0000bcbab87389 */ /* 0x00006400000000be */
[----:B01----:R-:W-:Y:S01]  /*6950*/  ENDCOLLECTIVE ;  /* 0x000000000000791b */ /* 0x003fe20003800000 */
.L_x_11227:
[----:B------:R-:W-:Y:S01]  /*6960*/  HFMA2.MMA R188, -RZ, RZ, 0, 4.76837158203125e-07 ;  /* 0x00000008ffbc7435 */ /* 0x000fe200000001ff */
[----:B------:R-:W-:-:S05]  /*6970*/  MOV R122, R184 ;  /* 0x000000b8007a7202 */ /* 0x000fca0000000f00 */
[----:B------:R-:W-:-:S05]  /*6980*/  FADD R128, R127, R122 ;  /* 0x0000007a7f807221 */ /* 0x000fca0000000000 */
[----:B------:R-:W-:-:S07]  /*6990*/  MOV R186, R128 ;  /* 0x0000008000ba7202 */ /* 0x000fce0000000f00 */
[----:B------:R-:W-:Y:S05]  /*69a0*/  WARPSYNC.COLLECTIVE R135, `(.L_x_11228) ;  /* 0x0000000087087348 */ /* 0x000fea0003c00000 */
[----:B------:R0:W1:Y:S02]  /*69b0*/  SHFL.BFLY P0, R184, R186, R188, R190 ;  /* 0x0c0000bcbab87389 */ /* 0x00006400000000be */
[----:B01----:R-:W-:Y:S01]  /*69c0*/  ENDCOLLECTIVE ;  /* 0x000000000000791b */ /* 0x003fe20003800000 */
.L_x_11228:
[----:B------:R-:W-:Y:S01]  /*69d0*/  HFMA2.MMA R188, -RZ, RZ, 0, 9.5367431640625e-07 ;  /* 0x00000010ffbc7435 */ /* 0x000fe200000001ff */
[----:B------:R-:W-:-:S05]  /*69e0*/  MOV R129, R184 ;  /* 0x000000b800817202 */ /* 0x000fca0000000f00 */
[----:B------:R-:W-:-:S05]  /*69f0*/  FADD R129, R128, R129 ;  /* 0x0000008180817221 */ /* 0x000fca0000000000 */
[----:B------:R-:W-:-:S07]  /*6a00*/  MOV R186, R129 ;  /* 0x0000008100ba7202 */ /* 0x000fce0000000f00 */
[----:B------:R-:W-:Y:S05]  /*6a10*/  WARPSYNC.COLLECTIVE R135, `(.L_x_11229) ;  /* 0x0000000087087348 */ /* 0x000fea0003c00000 */
[----:B------:R0:W1:Y:S02]  /*6a20*/  SHFL.BFLY P0, R184, R186, R188, R190 ;  /* 0x0c0000bcbab87389 */ /* 0x00006400000000be */
[----:B01----:R-:W-:Y:S01]  /*6a30*/  ENDCOLLECTIVE ;  /* 0x000000000000791b */ /* 0x003fe20003800000 */
.L_x_11229:
        /* <DEDUP_REMOVED lines=128> */
.L_x_11230:
[----:B------:R-:W-:Y:S01]  /*7240*/  HFMA2.MMA R188, -RZ, RZ, 0, 1.1920928955078125e-07 ;  /* 0x00000002ffbc7435 */ /* 0x000fe200000001ff */
[----:B------:R-:W-:-:S05]  /*7250*/  MOV R126, R184 ;  /* 0x000000b8007e7202 */ /* 0x000fca0000000f00 */
[----:B------:R-:W-:-:S05]  /*7260*/  FADD R126, R123, R126 ;  /* 0x0000007e7b7e7221 */ /* 0x000fca0000000000 */
[----:B------:R-:W-:-:S07]  /*7270*/  MOV R186, R126 ;  /* 0x0000007e00ba7202 */ /* 0x000fce0000000f00 */
[----:B------:R-:W-:Y:S05]  /*7280*/  WARPSYNC.COLLECTIVE R135, `(.L_x_11231) ;  /* 0x0000000087087348 */ /* 0x000fea0003c00000 */
[----:B------:R0:W1:Y:S02]  /*7290*/  SHFL.BFLY P0, R184, R186, R188, R190 ;  /* 0x0c0000bcbab87389 */ /* 0x00006400000000be */
[----:B01----:R-:W-:Y:S01]  /*72a0*/  ENDCOLLECTIVE ;  /* 0x000000000000791b */ /* 0x003fe20003800000 */
.L_x_11231:
[----:B------:R-:W-:Y:S01]  /*72b0*/  HFMA2.MMA R188, -RZ, RZ, 0, 2.384185791015625e-07 ;  /* 0x00000004ffbc7435 */ /* 0x000fe200000001ff */
[----:B------:R-:W-:-:S05]  /*72c0*/  MOV R127, R184 ;  /* 0x000000b8007f7202 */ /* 0x000fca0000000f00 */
[----:B------:R-:W-:-:S05]  /*72d0*/  FADD R127, R126, R127 ;  /* 0x0000007f7e7f7221 */ /* 0x000fca0000000000 */
[----:B------:R-:W-:-:S07]  /*72e0*/  MOV R186, R127 ;  /* 0x0000007f00ba7202 */ /* 0x000fce0000000f00 */
[----:B------:R-:W-:Y:S05]  /*72f0*/  WARPSYNC.COLLECTIVE R135, `(.L_x_11232) ;  /* 0x0000000087087348 */ /* 0x000fea0003c00000 */
[----:B------:R0:W1:Y:S02]  /*7300*/  SHFL.BFLY P0, R184, R186, R188, R190 ;  /* 0x0c0000bcbab87389 */ /* 0x00006400000000be */
[----:B01----:R-:W-:Y:S01]  /*7310*/  ENDCOLLECTIVE ;  /* 0x000000000000791b */ /* 0x003fe20003800000 */
.L_x_11232:
[----:B------:R-:W-:Y:S01]  /*7320*/  HFMA2.MMA R188, -RZ, RZ, 0, 4.76837158203125e-07 ;  /* 0x00000008ffbc7435 */ /* 0x000fe200000001ff */
[----:B------:R-:W-:-:S05]  /*7330*/  MOV R128, R184 ;  /* 0x000000b800807202 */ /* 0x000fca0000000f00 */
[----:B------:R-:W-:-:S05]  /*7340*/  FADD R128, R127, R128 ;  /* 0x000000807f807221 */ /* 0x000fca0000000000 */
[----:B------:R-:W-:-:S07]  /*7350*/  MOV R186, R128 ;  /* 0x0000008000ba7202 */ /* 0x000fce0000000f00 */
[----:B------:R-:W-:Y:S05]  /*7360*/  WARPSYNC.COLLECTIVE R135, `(.L_x_11233) ;  /* 0x0000000087087348 */ /* 0x000fea0003c00000 */
[----:B------:R0:W1:Y:S02]  /*7370*/  SHFL.BFLY P0, R184, R186, R188, R190 ;  /* 0x0c0000bcbab87389 */ /* 0x00006400000000be */
[----:B01----:R-:W-:Y:S01]  /*7380*/  ENDCOLLECTIVE ;  /* 0x000000000000791b */ /* 0x003fe20003800000 */
.L_x_11233:
[----:B------:R-:W-:Y:S01]  /*7390*/  HFMA2.MMA R188, -RZ, RZ, 0, 9.5367431640625e-07 ;  /* 0x00000010ffbc7435 */ /* 0x000fe200000001ff */
[----:B------:R-:W-:-:S05]  /*73a0*/  MOV R129, R184 ;  /* 0x000000b800817202 */ /* 0x000fca0000000f00 */
[----:B------:R-:W-:-:S05]  /*73b0*/  FADD R129, R128, R129 ;  /* 0x0000008180817221 */ /* 0x000fca0000000000 */
[----:B------:R-:W-:-:S07]  /*73c0*/  MOV R186, R129 ;  /* 0x0000008100ba7202 */ /* 0x000fce0000000f00 */
[----:B------:R-:W-:Y:S05]  /*73d0*/  WARPSYNC.COLLECTIVE R135, `(.L_x_11234) ;  /* 0x0000000087087348 */ /* 0x000fea0003c00000 */
[----:B------:R0:W1:Y:S02]  /*73e0*/  SHFL.BFLY P0, R184, R186, R188, R190 ;  /* 0x0c0000bcbab87389 */ /* 0x00006400000000be */
[----:B01----:R-:W-:Y:S01]  /*73f0*/  ENDCOLLECTIVE ;  /* 0x000000000000791b */ /* 0x003fe20003800000 */
.L_x_11234:
[----:B------:R-:W-:Y:S05]  /*7400*/  BRA `(.L_x_11235) ;  /* 0xffffffbc00347947 */ /* 0x000fea000383ffff */
.L_x_11218:
[----:B------:R-:W-:Y:S01]  /*7410*/  HFMA2.MMA R11, -RZ, RZ, 0, 9.5367431640625e-07 ;  /* 0x00000010ff0b7435 */ /* 0x000fe200000001ff */
[----:B------:R-:W-:Y:S02]  /*7420*/  MOV R10, R5 ;  /* 0x00000005000a7202 */ /* 0x000fe40000000f00 */
[----:B------:R-:W-:Y:S02]  /*7430*/  MOV R12, 0x1f ;  /* 0x0000001f000c7802 */ /* 0x000fe40000000f00 */
[----:B0-----:R-:W-:-:S07]  /*7440*/  MOV R135, 0xffffffff ;  /* 0xffffffff00877802 */ /* 0x001fce0000000f00 */
[----:B-----5:R-:W-:Y:S05]  /*7450*/  WARPSYNC.COLLECTIVE R135, `(.L_x_11236) ;  /* 0x0000000087087348 */ /* 0x020fea0003c00000 */
[----:B------:R0:W1:Y:S02]  /*7460*/  SHFL.DOWN P0, R8, R10, R11, R12 ;  /* 0x0800000b0a087389 */ /* 0x000064000000000c */
[----:B01---5:R-:W-:Y:S01]  /*7470*/  ENDCOLLECTIVE ;  /* 0x000000000000791b */ /* 0x023fe20003800000 */
.L_x_11236:
[----:B------:R-:W-:Y:S01]  /*7480*/  HFMA2.MMA R11, -RZ, RZ, 0, 4.76837158203125e-07 ;  /* 0x00000008ff0b7435 */ /* 0x000fe200000001ff */
[----:B------:R-:W-:-:S04]  /*7490*/  MOV R4, R8 ;  /* 0x0000000800047202 */ /* 0x000fc80000000f00 */
[----:B------:R-:W-:-:S04]  /*74a0*/  FMNMX R4, R4, R5, !PT ;  /* 0x0000000504047209 */ /* 0x000fc80007800000 */
[----:B------:R-:W-:-:S07]  /*74b0*/  MOV R10, R4 ;  /* 0x00000004000a7202 */ /* 0x000fce0000000f00 */
[----:B------:R-:W-:Y:S05]  /*74c0*/  WARPSYNC.COLLECTIVE R135, `(.L_x_11237) ;  /* 0x0000000087087348 */ /* 0x000fea0003c00000 */
[----:B------:R0:W1:Y:S02]  /*74d0*/  SHFL.DOWN P0, R8, R10, R11, R12 ;  /* 0x0800000b0a087389 */ /* 0x000064000000000c */
[----:B01----:R-:W-:Y:S01]  /*74e0*/  ENDCOLLECTIVE ;  /* 0x000000000000791b */ /* 0x003fe20003800000 */
.L_x_11237:
[----:B------:R-:W-:Y:S01]  /*74f0*/  HFMA2.MMA R11, -RZ, RZ, 0, 2.384185791015625e-07 ;  /* 0x00000004ff0b7435 */ /* 0x000fe200000001ff */
[----:B------:R-:W-:-:S04]  /*7500*/  MOV R7, R8 ;  /* 0x0000000800077202 */ /* 0x000fc80000000f00 */
[----:B------:R-:W-:-:S04]  /*7510*/  FMNMX R7, R4, R7, !PT ;  /* 0x0000000704077209 */ /* 0x000fc80007800000 */
[----:B------:R-:W-:-:S07]  /*7520*/  MOV R10, R7 ;  /* 0x00000007000a7202 */ /* 0x000fce0000000f00 */
[----:B------:R-:W-:Y:S05]  /*7530*/  WARPSYNC.COLLECTIVE R135, `(.L_x_11238) ;  /* 0x0000000087087348 */ /* 0x000fea0003c00000 */
[----:B------:R0:W1:Y:S02]  /*7540*/  SHFL.DOWN P0, R8, R10, R11, R12 ;  /* 0x0800000b0a087389 */ /* 0x000064000000000c */
[----:B01----:R-:W-:Y:S01]  /*7550*/  ENDCOLLECTIVE ;  /* 0x000000000000791b */ /* 0x003fe20003800000 */
.L_x_11238:
[----:B------:R-:W-:Y:S01]  /*7560*/  HFMA2.MMA R11, -RZ, RZ, 0, 1.1920928955078125e-07 ;  /* 0x00000002ff0b7435 */ /* 0x000fe200000001ff */
[----:B------:R-:W-:-:S04]  /*7570*/  MOV R6, R8 ;  /* 0x0000000800067202 */ /* 0x000fc80000000f00 */
[----:B------:R-:W-:-:S04]  /*7580*/  FMNMX R6, R7, R6, !PT ;  /* 0x0000000607067209 */ /* 0x000fc80007800000 */
[----:B------:R-:W-:-:S07]  /*7590*/  MOV R10, R6 ;  /* 0x00000006000a7202 */ /* 0x000fce0000000f00 */
[----:B------:R-:W-:Y:S05]  /*75a0*/  WARPSYNC.COLLECTIVE R135, `(.L_x_11239) ;  /* 0x0000000087087348 */ /* 0x000fea0003c00000 */
[----:B------:R0:W1:Y:S02]  /*75b0*/  SHFL.DOWN P0, R8, R10, R11, R12 ;  /* 0x0800000b0a087389 */ /* 0x000064000000000c */
[----:B01----:R-:W-:Y:S01]  /*75c0*/  ENDCOLLECTIVE ;  /* 0x000000000000791b */ /* 0x003fe20003800000 */
.L_x_11239:
[----:B------:R-:W-:Y:S01]  /*75d0*/  HFMA2.MMA R11, -RZ, RZ, 0, 5.9604644775390625e-08 ;  /* 0x00000001ff0b7435 */ /* 0x000fe200000001ff */
[----:B------:R-:W-:-:S04]  /*75e0*/  MOV R9, R8 ;  /* 0x0000000800097202 */ /* 0x000fc80000000f00 */
[----:B------:R-:W-:-:S04]  /*75f0*/  FMNMX R9, R6, R9, !PT ;  /* 0x0000000906097209 */ /* 0x000fc80007800000 */
[----:B------:R-:W-:-:S07]  /*7600*/  MOV R10, R9 ;  /* 0x00000009000a7202 */ /* 0x000fce0000000f00 */
[----:B------:R-:W-:Y:S05]  /*7610*/  WARPSYNC.COLLECTIVE R135, `(.L_x_11240) ;  /* 0x0000000087087348 */ /* 0x000fea0003c00000 */
[----:B------:R0:W1:Y:S02]  /*7620*/  SHFL.DOWN P0, R8, R10, R11, R12 ;  /* 0x0800000b0a087389 */ /* 0x000064000000000c */
[----:B01----:R-:W-:Y:S01]  /*7630*/  ENDCOLLECTIVE ;  /* 0x000000000000791b */ /* 0x003fe20003800000 */
.L_x_11240:
[----:B------:R-:W-:Y:S05]  /*7640*/  BRA `(.L_x_11241) ;  /* 0xffffffec00887947 */ /* 0x000fea000383ffff */
.L_x_11221:
[----:B------:R-:W-:Y:S01]  /*7650*/  HFMA2.MMA R11, -RZ, RZ, 0, 1.1920928955078125e-07 ;  /* 0x00000002ff0b7435 */ /* 0x000fe200000001ff */
[----:B--2---:R-:W-:Y:S02]  /*7660*/  MOV R10, R4 ;  /* 0x00000004000a7202 */ /* 0x004fe40000000f00 */
[----:B------:R-:W-:Y:S02]  /*7670*/  MOV R12, 0x1f ;  /* 0x0000001f000c7802 */ /* 0x000fe40000000f00 */
[----:B0-----:R-:W-:-:S07]  /*7680*/  MOV R135, 0xffffffff ;  /* 0xffffffff00877802 */ /* 0x001fce0000000f00 */
[----:B-1---5:R-:W-:Y:S05]  /*7690*/  WARPSYNC.COLLECTIVE R135, `(.L_x_11242) ;  /* 0x0000000087087348 */ /* 0x022fea0003c00000 */
[----:B------:R0:W2:Y:S02]  /*76a0*/  SHFL.DOWN P0, R8, R10, R11, R12 ;  /* 0x0800000b0a087389 */ /* 0x0000a4000000000c */
[----:B012--5:R-:W-:Y:S01]  /*76b0*/  ENDCOLLECTIVE ;  /* 0x000000000000791b */ /* 0x027fe20003800000 */
.L_x_11242:
[----:B------:R-:W-:Y:S01]  /*76c0*/  HFMA2.MMA R11, -RZ, RZ, 0, 5.9604644775390625e-08 ;  /* 0x00000001ff0b7435 */ /* 0x000fe200000001ff */
[----:B------:R-:W-:-:S04]  /*76d0*/  MOV R5, R8 ;  /* 0x0000000800057202 */ /* 0x000fc80000000f00 */
[----:B------:R-:W-:-:S04]  /*76e0*/  FMNMX R5, R5, R4, !PT ;  /* 0x0000000405057209 */ /* 0x000fc80007800000 */
[----:B------:R-:W-:-:S07]  /*76f0*/  MOV R10, R5 ;  /* 0x00000005000a7202 */ /* 0x000fce0000000f00 */
[----:B------:R-:W-:Y:S05]  /*7700*/  WARPSYNC.COLLECTIVE R135, `(.L_x_11243) ;  /* 0x0000000087087348 */ /* 0x000fea0003c00000 */
[----:B------:R0:W1:Y:S02]  /*7710*/  SHFL.DOWN P0, R8, R10, R11, R12 ;  /* 0x0800000b0a087389 */ /* 0x000064000000000c */
[----:B01----:R-:W-:Y:S01]  /*7720*/  ENDCOLLECTIVE ;  /* 0x000000000000791b */ /* 0x003fe20003800000 */
.L_x_11243:
[----:B------:R-:W-:Y:S01]  /*7730*/  MOV R6, R8 ;  /* 0x0000000800067202 */ /* 0x000fe20000000f00 */
[----:B------:R-:W-:Y:S06]  /*7740*/  BRA `(.L_x_11244) ;  /* 0xffffffec00b87947 */ /* 0x000fec000383ffff */
        .weak           $__internal_169_$__cuda_sm20_rcp_rn_f32_slowpath
        .type           $__internal_169_$__cuda_sm20_rcp_rn_f32_slowpath,@function
        .size           $__internal_169_$__cuda_sm20_rcp_rn_f32_slowpath,(.L_x_14505 - $__internal_169_$__cuda_sm20_rcp_rn_f32_slowpath)
$__internal_169_$__cuda_sm20_rcp_rn_f32_slowpath:
        /* <DEDUP_REMOVED lines=15> */
.L_x_11246:
        /* <DEDUP_REMOVED lines=33> */
.L_x_11248:
[----:B------:R0:W1:Y:S02]  /*7a50*/  MUFU.RCP R188, R122 ;  /* 0x0000007a00bc7308 */ /* 0x0000640000001000 */
.L_x_11247:
[----:B------:R-:W-:Y:S05]  /*7a60*/  BSYNC B1 ;  /* 0x0000000000017941 */ /* 0x000fea0003800000 */
.L_x_11245:
[----:B------:R-:W-:Y:S01]  /*7a70*/  HFMA2.MMA R123, -RZ, RZ, 0, 0 ;  /* 0x00000000ff7b7435 */ /* 0x000fe200000001ff */
[----:B0-----:R-:W-:-:S05]  /*7a80*/  MOV R122, R129 ;  /* 0x00000081007a7202 */ /* 0x001fca0000000f00 */
[----:B-1----:R-:W-:Y:S05]  /*7a90*/  RET.REL.NODEC R122 `(_ZN18transformer_engine13normalization19ln_fwd_tuned_kernelINS0_13Kernel_traitsIff13__nv_fp8_e4m3fjLj30720ELj4ELj1ELj4ELj4ENS0_18Kernel_traits_baseILj30720EffS3_fjLj128EEEEEEEvNS0_19ForwardKernelParamsE) ;  /* 0xffffff847a587950 */ /* 0x002fea0003c3ffff */
.L_x_11249:
        /* <DEDUP_REMOVED lines=14> */
.L_x_14505:


//--------------------- .text._ZN18transformer_engine13normalization19ln_fwd_tuned_kernelINS0_13Kernel_traitsIff13__nv_fp8_e4m3fjLj25600ELj2ELj1ELj4ELj8ENS0_18Kernel_traits_baseILj25600EffS3_fjLj128EEEEEEEvNS0_19ForwardKernelParamsE --------------------------
	.section	.text._ZN18transformer_engine13normalization19ln_fwd_tuned_kernelINS0_13Kernel_traitsIff13__nv_fp8_e4m3fjLj25600ELj2ELj1ELj4ELj8ENS0_18Kernel_traits_baseILj25600EffS3_fjLj128EEEEEEEvNS0_19ForwardKernelParamsE,"ax",@progbits
	.align	128
        .global         _ZN18transformer_engine13normalization19ln_fwd_tuned_kernelINS0_13Kernel_traitsIff13__nv_fp8_e4m3fjLj25600ELj2ELj1ELj4ELj8ENS0_18Kernel_traits_baseILj25600EffS3_fjLj128EEEEEEEvNS0_19ForwardKernelParamsE
        .type           _ZN18transformer_engine13normalization19ln_fwd_tuned_kernelINS0_13Kernel_traitsIff13__nv_fp8_e4m3fjLj25600ELj2ELj1ELj4ELj8ENS0_18Kernel_traits_baseILj25600EffS3_fjLj128EEEEEEEvNS0_19ForwardKernelParamsE,@function
        .size           _ZN18transformer_engine13normalization19ln_fwd_tuned_kernelINS0_13Kernel_traitsIff13__nv_fp8_e4m3fjLj25600ELj2ELj1ELj4ELj8ENS0_18Kernel_traits_baseILj25600EffS3_fjLj128EEEEEEEvNS0_19ForwardKernelParamsE,(.L_x_14506 - _ZN18transformer_engine13normalization19ln_fwd_tuned_kernelINS0_13Kernel_traitsIff13__nv_fp8_e4m3fjLj25600ELj2ELj1ELj4ELj8ENS0_18Kernel_traits_baseILj25600EffS3_fjLj128EEEEEEEvNS0_19ForwardKernelParamsE)
        .other          _ZN18transformer_engine13normalization19ln_fwd_tuned_kernelINS0_13Kernel_traitsIff13__nv_fp8_e4m3fjLj25600ELj2ELj1ELj4ELj8ENS0_18Kernel_traits_baseILj25600EffS3_fjLj128EEEEEEEvNS0_19ForwardKernelParamsE,@"STO_CUDA_ENTRY STV_DEFAULT"
_ZN18transformer_engine13normalization19ln_fwd_tuned_kernelINS0_13Kernel_traitsIff13__nv_fp8_e4m3fjLj25600ELj2ELj1ELj4ELj8ENS0_18Kernel_traits_baseILj25600EffS3_fjLj128EEEEEEEvNS0_19ForwardKernelParamsE:
.text._ZN18transformer_engine13normalization19ln_fwd_tuned_kernelINS0_13Kernel_traitsIff13__nv_fp8_e4m3fjLj25600ELj2ELj1ELj4ELj8ENS0_18Kernel_traits_baseILj25600EffS3_fjLj128EEEEEEEvNS0_19ForwardKernelParamsE:
        /* <DEDUP_REMOVED lines=22> */
[----:B------:R-:W-:-:S04]  /*0160*/  LOP3.LUT R197, R0, 0x60, R4, 0xf8, !PT ;  /* 0x0000006000c57812 */ /* 0x000fc800078ef804 */
        /* <DEDUP_REMOVED lines=50> */
[C---:B----4-:R-:W-:Y:S02]  /*0490*/  LOP3.LUT R3, R197.reuse, 0x2200, RZ, 0xfc, !PT ;  /* 0x00002200c5037812 */ /* 0x050fe400078efcff */
        /* <DEDUP_REMOVED lines=99> */
[----:B------:R-:W-:Y:S01]  /*0ad0*/  HFMA2.MMA R9, -RZ, RZ, 0, 0 ;  /* 0x00000000ff097435 */ /* 0x000fe200000001ff */
[----:B------:R-:W-:Y:S10]  /*0ae0*/  @P0 BRA `(.L_x_11250) ;  /* 0x0000007400b40947 */ /* 0x000ff40003800000 */
[----:B------:R-:W2:Y:S01]  /*0af0*/  LDG.E.64 R196, desc[UR8][R196.64] ;  /* 0x00000008c4c47981 */ /* 0x000ea2000c1e1b00 */
[----:B------:R-:W-:-:S03]  /*0b00*/  ULDC.U8 UR4, c[0x0][0x250] ;  /* 0x0000940000047ab9 */ /* 0x000fc60000000000 */
        /* <DEDUP_REMOVED lines=99> */
[----:B--2---:R-:W-:Y:S04]  /*1140*/  STL.64 [R1+0x118], R196 ;  /* 0x000118c401007387 */ /* 0x004fe80000100a00 */
[----:B---3--:R-:W-:Y:S04]  /*1150*/  STL.64 [R1+0x110], R194 ;  /* 0x000110c201007387 */ /* 0x008fe80000100a00 */
        /* <DEDUP_REMOVED lines=32> */
[----:B------:R1:W-:Y:S01]  /*1360*/  STL.64 [R1], R2 ;  /* 0x0000000201007387 */ /* 0x0003e20000100a00 */
[----:B------:R-:W-:-:S02]  /*1370*/  ISETP.NE.AND P3, PT, RZ, UR4, PT ;  /* 0x00000004ff007c0c */ /* 0x000fc4000bf65270 */
[----:B------:R-:W-:Y:S02]  /*1380*/  MOV R9, RZ ;  /* 0x000000ff00097202 */ /* 0x000fe40000000f00 */
[----:B0-----:R-:W-:Y:S02]  /*1390*/  MOV R6, 0x1 ;  /* 0x0000000100067802 */ /* 0x001fe40000000f00 */
[----:B------:R-:W-:-:S07]  /*13a0*/  MOV R7, RZ ;  /* 0x000000ff00077202 */ /* 0x000fce0000000f00 */
        /* <DEDUP_REMOVED lines=8> */
.L_x_11263:
        /* <DEDUP_REMOVED lines=132> */
[----:B--2---:R-:W-:-:S04]  /*1c70*/  FADD R10, RZ, R138 ;  /* 0x0000008aff0a7221 */ /* 0x004fc80000000000 */
[----:B------:R-:W-:-:S04]  /*1c80*/  FADD R10, R139, R10 ;  /* 0x0000000a8b0a7221 */ /* 0x000fc80000000000 */
[----:B---3--:R-:W-:-:S04]  /*1c90*/  FADD R10, R140, R10 ;  /* 0x0000000a8c0a7221 */ /* 0x008fc80000000000 */
[----:B------:R-:W-:-:S04]  /*1ca0*/  FADD R10, R141, R10 ;  /* 0x0000000a8d0a7221 */ /* 0x000fc80000000000 */
[----:B----4-:R-:W-:Y:S01]  /*1cb0*/  FADD R10, R142, R10 ;  /* 0x0000000a8e0a7221 */ /* 0x010fe20000000000 */
[----:B------:R-:W-:-:S04]  /*1cc0*/  IMAD.WIDE.U32 R220, R220, 0x8, R236 ;  /* 0x00000008dcdc7825 */ /* 0x000fc800078e00ec */
[----:B------:R-:W-:Y:S01]  /*1cd0*/  FADD R10, R143, R10 ;  /* 0x0000000a8f0a7221 */ /* 0x000fe20000000000 */
[----:B------:R-:W-:Y:S01]  /*1ce0*/  IADD3 R222, R0, 0x2a00, RZ ;  /* 0x00002a0000de7810 */ /* 0x000fe20007ffe0ff */
[----:B------:R-:W2:Y:S02]  /*1cf0*/  LDG.E.64 R220, desc[UR8][R220.64] ;  /* 0x00000008dcdc7981 */ /* 0x000ea4000c1e1b00 */
[----:B------:R-:W-:Y:S02]  /*1d00*/  FADD R10, R144, R10 ;  /* 0x0000000a900a7221 */ /* 0x000fe40000000000 */
[----:B------:R-:W-:-:S04]  /*1d10*/  IMAD.WIDE.U32 R222, R222, 0x8, R236 ;  /* 0x00000008dede7825 */ /* 0x000fc800078e00ec */
[----:B------:R-:W-:Y:S01]  /*1d20*/  FADD R10, R145, R10 ;  /* 0x0000000a910a7221 */ /* 0x000fe20000000000 */
[----:B------:R-:W-:-:S03]  /*1d30*/  IADD3 R224, R0, 0x2b00, RZ ;  /* 0x00002b0000e07810 */ /* 0x000fc60007ffe0ff */
[----:B------:R-:W-:Y:S01]  /*1d40*/  FADD R10, R146, R10 ;  /* 0x0000000a920a7221 */ /* 0x000fe20000000000 */
[----:B------:R-:W3:Y:S01]  /*1d50*/  LDG.E.64 R222, desc[UR8][R222.64] ;  /* 0x00000008dede7981 */ /* 0x000ee2000c1e1b00 */
[----:B------:R-:W-:-:S04]  /*1d60*/  IMAD.WIDE.U32 R224, R224, 0x8, R236 ;  /* 0x00000008e0e07825 */ /* 0x000fc800078e00ec */
[----:B------:R-:W-:Y:S01]  /*1d70*/  FADD R10, R147, R10 ;  /* 0x0000000a930a7221 */ /* 0x000fe20000000000 */
[----:B------:R-:W-:-:S03]  /*1d80*/  IADD3 R226, R0, 0x2c00, RZ ;  /* 0x00002c0000e27810 */ /* 0x000fc60007ffe0ff */
[----:B------:R-:W-:Y:S01]  /*1d90*/  FADD R10, R148, R10 ;  /* 0x0000000a940a7221 */ /* 0x000fe20000000000 */
[----:B------:R-:W4:Y:S01]  /*1da0*/  LDG.E.64 R224, desc[UR8][R224.64] ;  /* 0x00000008e0e07981 */ /* 0x000f22000c1e1b00 */
        /* <DEDUP_REMOVED lines=26> */
[----:B------:R-:W-:-:S04]  /*1f50*/  FADD R0, R159, R0 ;  /* 0x000000009f007221 */ /* 0x000fc80000000000 */
[----:B------:R-:W-:Y:S01]  /*1f60*/  FADD R0, R160, R0 ;  /* 0x00000000a0007221 */ /* 0x000fe20000000000 */
[----:B------:R-:W4:Y:S03]  /*1f70*/  LDG.E.64 R236, desc[UR8][R236.64] ;  /* 0x00000008ecec7981 */ /* 0x000f26000c1e1b00 */
        /* <DEDUP_REMOVED lines=304> */
.L_x_11282:
[----:B------:R-:W2:Y:S01]  /*3280*/  @!P1 S2R R12, SR_CgaCtaId ;  /* 0x00000000000c9919 */ /* 0x000ea20000008800 */
[----:B------:R-:W-:Y:S01]  /*3290*/  @!P1 MOV R13, 0x400 ;  /* 0x00000400000d9802 */ /* 0x000fe20000000f00 */
[----:B-1----:R-:W-:Y:S01]  /*32a0*/  FADD R11, R238, R11 ;  /* 0x0000000bee0b7221 */ /* 0x002fe20000000000 */
[----:B------:R-:W-:Y:S01]  /*32b0*/  LOP3.LUT R240, R243, 0x3, RZ, 0xc0, !PT ;  /* 0x00000003f3f07812 */ /* 0x000fe200078ec0ff */
[----:B------:R-:W-:Y:S05]  /*32c0*/  WARPSYNC.ALL ;  /* 0x0000000000007948 */ /* 0x000fea0003800000 */
[----:B------:R-:W-:Y:S02]  /*32d0*/  @!P1 IADD3 R13, R13, 0x10, RZ ;  /* 0x000000100d0d9810 */ /* 0x000fe40007ffe0ff */
[----:B0-----:R-:W-:-:S02]  /*32e0*/  CS2R R238, SRZ ;  /* 0x0000000000ee7805 */ /* 0x001fc4000001ff00 */
        /* <DEDUP_REMOVED lines=14> */
[----:B0-----:R-:W-:-:S04]  /*33d0*/  @!P0 LEA R10, R10, R11, 0x18 ;  /* 0x0000000b0a0a8211 */ /* 0x001fc800078ec0ff */
[----:B------:R-:W-:Y:S01]  /*33e0*/  @!P0 LEA R0, R0, R10, 0x3 ;  /* 0x0000000a00008211 */ /* 0x000fe200078e18ff */
[----:B------:R-:W-:Y:S01]  /*33f0*/  BAR.SYNC.DEFER_BLOCKING 0x0 ;  /* 0x0000000000007b1d */ /* 0x000fe20000010000 */
[----:B-1----:R-:W-:-:S05]  /*3400*/  FADD R10, R12, R13 ;  /* 0x0000000d0c0a7221 */ /* 0x002fca0000000000 */
        /* <DEDUP_REMOVED lines=10> */
[----:B--2--5:R-:W-:Y:S05]  /*34b0*/  CALL.REL.NOINC `($__internal_170_$__cuda_sm20_rcp_rn_f32_slowpath) ;  /* 0x0000006400747944 */ /* 0x024fea0003c00000 */
[----:B------:R-:W-:Y:S05]  /*34c0*/  BRA `(.L_x_11254) ;  /* 0x0000000000107947 */ /* 0x000fea0003800000 */
.L_x_11253:
[----:B-1----:R-:W0:Y:S02]  /*34d0*/  MUFU.RCP R0, R10 ;  /* 0x0000000a00007308 */ /* 0x002e240000001000 */
[----:B0-----:R-:W-:-:S04]  /*34e0*/  FFMA R240, R10, R0, -1 ;  /* 0xbf8000000af07423 */ /* 0x001fc80000000000 */
[----:B------:R-:W-:-:S04]  /*34f0*/  FADD.FTZ R240, -R240, -RZ ;  /* 0x800000fff0f07221 */ /* 0x000fc80000010100 */
[----:B------:R-:W-:-:S07]  /*3500*/  FFMA R0, R0, R240, R0 ;  /* 0x000000f000007223 */ /* 0x000fce0000000000 */
.L_x_11254:
[----:B------:R-:W-:Y:S05]  /*3510*/  BSYNC B0 ;  /* 0x0000000000007941 */ /* 0x000fea0003800000 */
.L_x_11252:
        /* <DEDUP_REMOVED lines=11> */
[----:B------:R-:W-:-:S05]  /*35d0*/  FMUL R12, R12, R0 ;  /* 0x000000000c0c7220 */ /* 0x000fca0000400000 */
[----:B------:R-:W-:Y:S01]  /*35e0*/  SHFL.DOWN PT, R13, R12, 0x1, 0x1f ;  /* 0x08201f000c0d7f89 */ /* 0x000fe200000e0000 */
[----:B0-----:R-:W-:-:S05]  /*35f0*/  FADD R238, R10, R11 ;  /* 0x0000000b0aee7221 */ /* 0x001fca0000000000 */
[----:B------:R-:W-:-:S04]  /*3600*/  IADD3 R0, R238, 0x1800000, RZ ;  /* 0x01800000ee007810 */ /* 0x000fc80007ffe0ff */
[----:B------:R-:W-:-:S04]  /*3610*/  LOP3.LUT R0, R0, 0x7f800000, RZ, 0xc0, !PT ;  /* 0x7f80000000007812 */ /* 0x000fc800078ec0ff */
[----:B------:R-:W-:Y:S02]  /*3620*/  ISETP.GT.U32.AND P0, PT, R0, 0x1ffffff, PT ;  /* 0x01ffffff0000780c */ /* 0x000fe40003f04070 */
[----:B------:R-:W0:Y:S04]  /*3630*/  SHFL.DOWN PT, R0, R239, 0x1, 0x1f ;  /* 0x08201f00ef007f89 */ /* 0x000e2800000e0000 */
[----:B0-----:R0:W-:Y:S07]  /*3640*/  STL [R1+0x20], R0 ;  /* 0x0000200001007387 */ /* 0x0011ee0000100800 */
[----:B------:R-:W-:Y:S05]  /*3650*/  @P0 BRA `(.L_x_11256) ;  /* 0x0000000000100947 */ /* 0x000fea0003800000 */
[----:B0-----:R-:W-:Y:S02]  /*3660*/  MOV R0, R238 ;  /* 0x000000ee00007202 */ /* 0x001fe40000000f00 */
[----:B------:R-:W-:-:S07]  /*3670*/  MOV R240, 0x3690 ;  /* 0x0000369000f07802 */ /* 0x000fce0000000f00 */
[----:B-----5:R-:W-:Y:S05]  /*3680*/  CALL.REL.NOINC `($__internal_170_$__cuda_sm20_rcp_rn_f32_slowpath) ;  /* 0x0000006400007944 */ /* 0x020fea0003c00000 */
[----:B------:R-:W-:Y:S05]  /*3690*/  BRA `(.L_x_11257) ;  /* 0x0000000000107947 */ /* 0x000fea0003800000 */
.L_x_11256:
[----:B0-----:R-:W0:Y:S02]  /*36a0*/  MUFU.RCP R0, R238 ;  /* 0x000000ee00007308 */ /* 0x001e240000001000 */
[----:B0-----:R-:W-:-:S04]  /*36b0*/  FFMA R238, R238, R0, -1 ;  /* 0xbf800000eeee7423 */ /* 0x001fc80000000000 */
[----:B------:R-:W-:-:S04]  /*36c0*/  FADD.FTZ R238, -R238, -RZ ;  /* 0x800000ffeeee7221 */ /* 0x000fc80000010100 */
[----:B------:R-:W-:-:S07]  /*36d0*/  FFMA R0, R0, R238, R0 ;  /* 0x000000ee00007223 */ /* 0x000fce0000000000 */
.L_x_11257:
[----:B------:R-:W-:Y:S05]  /*36e0*/  BSYNC B0 ;  /* 0x0000000000007941 */ /* 0x000fea0003800000 */
.L_x_11255:
[----:B------:R-:W2:Y:S01]  /*36f0*/  LDL.LU R238, [R1+0x20] ;  /* 0x0000200001ee7983 */ /* 0x000ea20000300800 */
[----:B------:R-:W0:Y:S01]  /*3700*/  LDC R241, c[0x0][0x210] ;  /* 0x00008400fff17b82 */ /* 0x000e220000000800 */
[----:B------:R-:W1:Y:S01]  /*3710*/  S2R R242, SR_TID.X ;  /* 0x0000000000f27919 */ /* 0x000e620000002100 */
[----:B------:R-:W3:Y:S02]  /*3720*/  S2R R243, SR_TID.X ;  /* 0x0000000000f37919 */ /* 0x000ee40000002100 */
[----:B---3--:R-:W-:Y:S01]  /*3730*/  LOP3.LUT R243, R243, 0x1f, RZ, 0xc0, !PT ;  /* 0x0000001ff3f37812 */ /* 0x008fe200078ec0ff */
[----:B--2---:R-:W-:Y:S01]  /*3740*/  FADD R239, R239, R238 ;  /* 0x000000eeefef7221 */ /* 0x004fe20000000000 */
[----:B------:R-:W-:Y:S01]  /*3750*/  FMUL R238, R11, R13 ;  /* 0x0000000d0bee7220 */ /* 0x000fe20000400000 */
[----:B------:R-:W-:-:S03]  /*3760*/  FADD R13, R12, -R13 ;  /* 0x8000000d0c0d7221 */ /* 0x000fc60000000000 */
[----:B------:R-:W-:Y:S01]  /*3770*/  FFMA R238, R10, R12, R238 ;  /* 0x0000000c0aee7223 */ /* 0x000fe200000000ee */
[----:B------:R-:W-:-:S03]  /*3780*/  FMUL R13, R13, R13 ;  /* 0x0000000d0d0d7220 */ /* 0x000fc60000400000 */
[----:B------:R-:W-:Y:S01]  /*3790*/  FMUL R12, R238, R0 ;  /* 0x00000000ee0c7220 */ /* 0x000fe20000400000 */
[----:B------:R-:W-:Y:S01]  /*37a0*/  FMUL R13, R10, R13 ;  /* 0x0000000d0a0d7220 */ /* 0x000fe20000400000 */
[----:B0-----:R-:W-:-:S03]  /*37b0*/  SHF.L.U32 R238, R241, 0x1, RZ ;  /* 0x00000001f1ee7819 */ /* 0x001fc600000006ff */
[----:B------:R-:W-:Y:S01]  /*37c0*/  FMUL R13, R11, R13 ;  /* 0x0000000d0b0d7220 */ /* 0x000fe20000400000 */
[----:B------:R-:W-:Y:S01]  /*37d0*/  SHFL.IDX PT, R12, R12, RZ, 0x1f ;  /* 0x00001fff0c0c7589 */ /* 0x000fe200000e0000 */
[----:B------:R-:W0:Y:S02]  /*37e0*/  @!P4 LDC.64 R10, c[0x0][0x240] ;  /* 0x00009000ff0acb82 */ /* 0x000e240000000a00 */
[----:B------:R-:W-:Y:S01]  /*37f0*/  FFMA R13, R13, R0, R239 ;  /* 0x000000000d0d7223 */ /* 0x000fe200000000ef */
[----:B------:R-:W-:-:S04]  /*3800*/  LOP3.LUT R0, R7, 0x1, RZ, 0xc0, !PT ;  /* 0x0000000107007812 */ /* 0x000fc800078ec0ff */
[C---:B------:R-:W-:Y:S01]  /*3810*/  ISETP.NE.AND P1, PT, R0.reuse, RZ, PT ;  /* 0x000000ff0000720c */ /* 0x040fe20003f25270 */
[----:B------:R-:W2:Y:S01]  /*3820*/  SHFL.IDX PT, R13, R13, RZ, 0x1f ;  /* 0x00001fff0d0d7589 */ /* 0x000ea200000e0000 */
[----:B------:R-:W-:-:S04]  /*3830*/  IADD3 R0, -R0, RZ, RZ ;  /* 0x000000ff00007210 */ /* 0x000fc80007ffe1ff */
[----:B------:R-:W-:Y:S02]  /*3840*/  LOP3.LUT R0, R0, R238, RZ, 0xc0, !PT ;  /* 0x000000ee00007212 */ /* 0x000fe400078ec0ff */
[----:B-1----:R-:W-:-:S04]  /*3850*/  LEA.HI R238, R242, UR7, RZ, 0x19 ;  /* 0x00000007f2ee7c11 */ /* 0x002fc8000f8fc8ff */
[----:B------:R-:W-:-:S04]  /*3860*/  LEA R0, P0, R238, R0, 0x1 ;  /* 0x00000000ee007211 */ /* 0x000fc800078008ff */
[----:B------:R-:W-:Y:S02]  /*3870*/  @!P4 IADD3 R238, P2, R0, UR5, RZ ;  /* 0x0000000500eecc10 */ /* 0x000fe4000ff5e0ff */
[----:B------:R-:W-:Y:S02]  /*3880*/  IADD3.X R240, RZ, RZ, RZ, P0, !PT ;  /* 0x000000fffff07210 */ /* 0x000fe400007fe4ff */
[----:B0-----:R-:W-:Y:S02]  /*3890*/  @!P4 LEA R10, P0, R238, R10, 0x3 ;  /* 0x0000000aee0ac211 */ /* 0x001fe400078018ff */
[----:B------:R-:W-:Y:S02]  /*38a0*/  @!P4 IADD3.X R239, RZ, R240, RZ, P2, !PT ;  /* 0x000000f0ffefc210 */ /* 0x000fe400017fe4ff */
[----:B------:R-:W-:Y:S02]  /*38b0*/  ISETP.NE.AND P2, PT, R242, RZ, PT ;  /* 0x000000fff200720c */ /* 0x000fe40003f45270 */
[----:B------:R-:W-:-:S02]  /*38c0*/  @!P4 LEA.HI.X R11, R238, R11, R239, 0x3, P0 ;  /* 0x0000000bee0bc211 */ /* 0x000fc400000f1cef */
[----:B------:R-:W-:-:S03]  /*38d0*/  ISETP.GT.U32.AND P0, PT, R243, 0x1, PT ;  /* 0x00000001f300780c */ /* 0x000fc60003f04070 */
[----:B--2---:R0:W-:Y:S10]  /*38e0*/  @!P4 STG.E.64 desc[UR8][R10.64], R12 ;  /* 0x0000000c0a00c986 */ /* 0x0041f4000c101b08 */
        /* <DEDUP_REMOVED lines=20> */
.L_x_11259:
[----:B------:R-:W2:Y:S04]  /*3a30*/  LDG.E.STRONG.GPU R238, desc[UR8][R10.64] ;  /* 0x000000080aee7981 */ /* 0x000ea8000c1ef900 */
[----:B--2---:R-:W-:Y:S01]  /*3a40*/  CCTL.IVALL ;  /* 0x00000000ff00798f */ /* 0x004fe20002000000 */
[----:B------:R-:W-:Y:S05]  /*3a50*/  YIELD ;  /* 0x0000000000007946 */ /* 0x000fea0003800000 */
[----:B------:R-:W-:-:S13]  /*3a60*/  ISETP.NE.AND P1, PT, R238, R0, PT ;  /* 0x00000000ee00720c */ /* 0x000fda0003f25270 */
[----:B------:R-:W-:Y:S05]  /*3a70*/  @P1 BRA `(.L_x_11259) ;  /* 0xfffffffc00ec1947 */ /* 0x000fea000383ffff */
.L_x_11258:
        /* <DEDUP_REMOVED lines=18> */
[----:B--2---:R-:W0:Y:S04]  /*3ba0*/  SHFL.DOWN PT, R240, R11, 0x1, 0x1f ;  /* 0x08201f000bf07f89 */ /* 0x004e2800000e0000 */
[----:B------:R1:W2:Y:S04]  /*3bb0*/  SHFL.DOWN PT, R238, R10, 0x1, 0x1f ;  /* 0x08201f000aee7f89 */ /* 0x0002a800000e0000 */
[----:B0-----:R1:W-:Y:S04]  /*3bc0*/  STL [R1+0x20], R240 ;  /* 0x000020f001007387 */ /* 0x0013e80000100800 */
[----:B------:R-:W-:Y:S05]  /*3bd0*/  @P0 BRA `(.L_x_11261) ;  /* 0x00000000000c0947 */ /* 0x000fea0003800000 */
[----:B-1----:R-:W-:-:S07]  /*3be0*/  MOV R240, 0x3c00 ;  /* 0x00003c0000f07802 */ /* 0x002fce0000000f00 */
[----:B--2--5:R-:W-:Y:S05]  /*3bf0*/  CALL.REL.NOINC `($__internal_170_$__cuda_sm20_rcp_rn_f32_slowpath) ;  /* 0x0000005c00a47944 */ /* 0x024fea0003c00000 */
[----:B------:R-:W-:Y:S05]  /*3c00*/  BRA `(.L_x_11262) ;  /* 0x0000000000107947 */ /* 0x000fea0003800000 */
.L_x_11261:
[----:B------:R-:W0:Y:S02]  /*3c10*/  MUFU.RCP R239, R0 ;  /* 0x0000000000ef7308 */ /* 0x000e240000001000 */
[----:B0-----:R-:W-:-:S04]  /*3c20*/  FFMA R0, R0, R239, -1 ;  /* 0xbf80000000007423 */ /* 0x001fc800000000ef */
[----:B------:R-:W-:-:S04]  /*3c30*/  FADD.FTZ R0, -R0, -RZ ;  /* 0x800000ff00007221 */ /* 0x000fc80000010100 */
[----:B------:R-:W-:-:S07]  /*3c40*/  FFMA R0, R239, R0, R239 ;  /* 0x00000000ef007223 */ /* 0x000fce00000000ef */
.L_x_11262:
[----:B------:R-:W-:Y:S05]  /*3c50*/  BSYNC B0 ;  /* 0x0000000000007941 */ /* 0x000fea0003800000 */
.L_x_11260:
[----:B------:R-:W3:Y:S01]  /*3c60*/  LDL.LU R239, [R1+0x20] ;  /* 0x0000200001ef7983 */ /* 0x000ee20000300800 */
[----:B------:R-:W-:-:S03]  /*3c70*/  ULDC.64 UR12, c[0x0][0x288] ;  /* 0x0000a200000c7ab9 */ /* 0x000fc60000000a00 */
[----:B------:R-:W4:Y:S04]  /*3c80*/  LDL R243, [R1+0x118] ;  /* 0x0001180001f37983 */ /* 0x000f280000100800 */
[----:B-1----:R-:W4:Y:S04]  /*3c90*/  LDL R240, [R1+0x114] ;  /* 0x0001140001f07983 */ /* 0x002f280000100800 */
[----:B------:R-:W4:Y:S04]  /*3ca0*/  LDL R241, [R1+0x110] ;  /* 0x0001100001f17983 */ /* 0x000f280000100800 */
[----:B------:R-:W4:Y:S04]  /*3cb0*/  LDL R242, [R1+0x11c] ;  /* 0x00011c0001f27983 */ /* 0x000f280000100800 */
[----:B------:R-:W4:Y:S04]  /*3cc0*/  LDL R245, [R1+0x108] ;  /* 0x0001080001f57983 */ /* 0x000f280000100800 */
[----:B------:R-:W4:Y:S01]  /*3cd0*/  LDL R244, [R1+0x10c] ;  /* 0x00010c0001f47983 */ /* 0x000f220000100800 */
[----:B---3--:R-:W-:Y:S01]  /*3ce0*/  FADD R11, R239, R11 ;  /* 0x0000000bef0b7221 */ /* 0x008fe20000000000 */
[----:B--2---:R-:W-:-:S04]  /*3cf0*/  FADD R239, -R238, R10 ;  /* 0x0000000aeeef7221 */ /* 0x004fc80000000100 */
[----:B------:R-:W-:-:S04]  /*3d00*/  FMUL R239, R239, R239 ;  /* 0x000000efefef7220 */ /* 0x000fc80000400000 */
[----:B------:R-:W-:-:S04]  /*3d10*/  FMUL R239, R239, R12 ;  /* 0x0000000cefef7220 */ /* 0x000fc80000400000 */
[C---:B------:R-:W-:Y:S01]  /*3d20*/  FMUL R239, R13.reuse, R239 ;  /* 0x000000ef0def7220 */ /* 0x040fe20000400000 */
[----:B------:R-:W-:Y:S02]  /*3d30*/  FMUL R13, R13, R238 ;  /* 0x000000ee0d0d7220 */ /* 0x000fe40000400000 */
[----:B------:R-:W2:Y:S01]  /*3d40*/  LDL R238, [R1+0xf4] ;  /* 0x0000f40001ee7983 */ /* 0x000ea20000100800 */
[----:B------:R-:W-:Y:S01]  /*3d50*/  FFMA R11, R239, R0, R11 ;  /* 0x00000000ef0b7223 */ /* 0x000fe2000000000b */
[----:B------:R-:W-:Y:S02]  /*3d60*/  FFMA R13, R12, R10, R13 ;  /* 0x0000000a0c0d7223 */ /* 0x000fe4000000000d */
[----:B------:R-:W0:Y:S01]  /*3d70*/  LDC R10, c[0x0][0x268] ;  /* 0x00009a00ff0a7b82 */ /* 0x000e220000000800 */
[----:B------:R-:W3:Y:S04]  /*3d80*/  LDL R239, [R1+0xf0] ;  /* 0x0000f00001ef7983 */ /* 0x000ee80000100800 */
[----:B------:R-:W0:Y:S01]  /*3d90*/  SHFL.IDX PT, R11, R11, RZ, 0x1f ;  /* 0x00001fff0b0b7589 */ /* 0x000e2200000e0000 */
[----:B------:R-:W-:Y:S01]  /*3da0*/  FMUL R0, R13, R0 ;  /* 0x000000000d007220 */ /* 0x000fe20000400000 */
[----:B0-----:R-:W-:-:S05]  /*3db0*/  FFMA R10, R11, 3.9062499126885086298e-05, R10 ;  /* 0x3823d70a0b0a7823 */ /* 0x001fca000000000a */
[----:B------:R-:W-:Y:S01]  /*3dc0*/  FSETP.GEU.AND P0, PT, |R10|, 1.175494350822287508e-38, PT ;  /* 0x008000000a00780b */ /* 0x000fe20003f0e200 */
[----:B------:R-:W0:-:S12]  /*3dd0*/  SHFL.IDX PT, R0, R0, RZ, 0x1f ;  /* 0x00001fff00007589 */ /* 0x000e1800000e0000 */
[----:B------:R-:W-:-:S06]  /*3de0*/  @!P0 FMUL R10, R10, 16777216 ;  /* 0x4b8000000a0a8820 */ /* 0x000fcc0000400000 */
[----:B------:R-:W1:Y:S02]  /*3df0*/  MUFU.RSQ R10, R10 ;  /* 0x0000000a000a7308 */ /* 0x000e640000001400 */
[----:B-1----:R-:W-:Y:S02]  /*3e00*/  R2UR UR4, R10 ;  /* 0x000000000a0472ca */ /* 0x002fe400000e0000 */
[----:B------:R-:W1:Y:S01]  /*3e10*/  @!P4 LDC.64 R10, c[0x0][0x228] ;  /* 0x00008a00ff0acb82 */ /* 0x000e620000000a00 */
[----:B0-----:R-:W-:-:S10]  /*3e20*/  R2UR UR11, R0 ;  /* 0x00000000000b72ca */ /* 0x001fd400000e0000 */
[----:B------:R-:W-:-:S05]  /*3e30*/  MOV R0, UR4 ;  /* 0x0000000400007c02 */ /* 0x000fca0008000f00 */
[----:B------:R-:W-:-:S05]  /*3e40*/  @!P0 FMUL R0, R0, 4096 ;  /* 0x4580000000008820 */ /* 0x000fca0000400000 */
[----:B------:R-:W-:Y:S02]  /*3e50*/  @!P0 R2UR UR4, R0 ;  /* 0x00000000000482ca */ /* 0x000fe400000e0000 */
[----:B------:R-:W-:Y:S01]  /*3e60*/  MOV R0, UR11 ;  /* 0x0000000b00007c02 */ /* 0x000fe20008000f00 */
[----:B-1----:R-:W-:-:S04]  /*3e70*/  @!P4 IMAD.WIDE R10, R8, 0x4, R10 ;  /* 0x00000004080ac825 */ /* 0x002fc800078e020a */
[----:B------:R-:W-:Y:S01]  /*3e80*/  FADD R138, R138, -UR11 ;  /* 0x8000000b8a8a7e21 */ /* 0x000fe20008000000 */
[----:B------:R0:W-:Y:S01]  /*3e90*/  @!P4 STG.E desc[UR8][R10.64], R0 ;  /* 0x000000000a00c986 */ /* 0x0001e2000c101908 */
[----:B------:R-:W-:-:S04]  /*3ea0*/  FADD R141, R141, -UR11 ;  /* 0x8000000b8d8d7e21 */ /* 0x000fc80008000000 */
[----:B------:R-:W-:Y:S01]  /*3eb0*/  FMUL R138, R138, UR4 ;  /* 0x000000048a8a7c20 */ /* 0x000fe20008400000 */
[----:B0----5:R-:W-:Y:S01]  /*3ec0*/  FADD R10, R14, 1 ;  /* 0x3f8000000e0a7421 */ /* 0x021fe20000000000 */
[----:B------:R-:W-:-:S04]  /*3ed0*/  FADD R11, R17, 1 ;  /* 0x3f800000110b7421 */ /* 0x000fc80000000000 */
[----:B------:R-:W-:Y:S01]  /*3ee0*/  FSEL R10, R14, R10, !P3 ;  /* 0x0000000a0e0a7208 */ /* 0x000fe20005800000 */
[----:B------:R-:W-:Y:S01]  /*3ef0*/  FMUL R141, R141, UR4 ;  /* 0x000000048d8d7c20 */ /* 0x000fe20008400000 */
[----:B------:R-:W-:-:S03]  /*3f00*/  FSEL R11, R17, R11, !P3 ;  /* 0x0000000b110b7208 */ /* 0x000fc60005800000 */
[----:B----4-:R-:W-:Y:S02]  /*3f10*/  FFMA R10, R138, R10, R243 ;  /* 0x0000000a8a0a7223 */ /* 0x010fe400000000f3 */
[----:B------:R-:W4:Y:S01]  /*3f20*/  LDL R243, [R1+0x100] ;  /* 0x0001000001f37983 */ /* 0x000f220000100800 */
[----:B------:R-:W-:-:S03]  /*3f30*/  FFMA R11, R141, R11, R240 ;  /* 0x0000000b8d0b7223 */ /* 0x000fc600000000f0 */
[----:B------:R-:W2:Y:S01]  /*3f40*/  LDL R240, [R1+0xfc] ;  /* 0x0000fc0001f07983 */ /* 0x000ea20000100800 */
[----:B------:R-:W-:Y:S01]  /*3f50*/  FADD R12, R16, 1 ;  /* 0x3f800000100c7421 */ /* 0x000fe20000000000 */
[----:B------:R-:W-:-:S04]  /*3f60*/  FADD R140, R140, -UR11 ;  /* 0x8000000b8c8c7e21 */ /* 0x000fc80008000000 */
[----:B------:R-:W-:Y:S01]  /*3f70*/  FSEL R12, R16, R12, !P3 ;  /* 0x0000000c100c7208 */ /* 0x000fe20005800000 */
[----:B------:R-:W-:Y:S01]  /*3f80*/  FMUL R140, R140, UR4 ;  /* 0x000000048c8c7c20 */ /* 0x000fe20008400000 */
[----:B------:R-:W-:-:S03]  /*3f90*/  FADD R144, R144, -UR11 ;  /* 0x8000000b90907e21 */ /* 0x000fc60008000000 */
[----:B------:R-:W-:Y:S01]  /*3fa0*/  FFMA R12, R140, R12, R241 ;  /* 0x0000000c8c0c7223 */ /* 0x000fe200000000f1 */
[----:B------:R-:W-:Y:S01]  /*3fb0*/  FADD R140, R20, 1 ;  /* 0x3f800000148c7421 */ /* 0x000fe20000000000 */
[----:B------:R-:W3:Y:S01]  /*3fc0*/  LDL R241, [R1+0xf8] ;  /* 0x0000f80001f17983 */ /* 0x000ee20000100800 */
[----:B------:R-:W-:Y:S01]  /*3fd0*/  FMUL R144, R144, UR4 ;  /* 0x0000000490907c20 */ /* 0x000fe20008400000 */
[----:B------:R-:W-:Y:S02]  /*3fe0*/  FADD R141, R23, 1 ;  /* 0x3f800000178d7421 */ /* 0x000fe40000000000 */
[----:B------:R-:W-:Y:S01]  /*3ff0*/  FSEL R140, R20, R140, !P3 ;  /* 0x0000008c148c7208 */ /* 0x000fe20005800000 */
[----:B------:R-:W-:Y:S01]  /*4000*/  FADD R147, R147, -UR11 ;  /* 0x8000000b93937e21 */ /* 0x000fe20008000000 */
[----:B------:R-:W-:Y:S01]  /*4010*/  FADD R148, R148, -UR11 ;  /* 0x8000000b94947e21 */ /* 0x000fe20008000000 */
[----:B------:R-:W-:Y:S02]  /*4020*/  FSEL R141, R23, R141, !P3 ;  /* 0x0000008d178d7208 */ /* 0x000fe40005800000 */
[----:B------:R-:W-:Y:S01]  /*4030*/  FMUL R147, R147, UR4 ;  /* 0x0000000493937c20 */ /* 0x000fe20008400000 */
[----:B------:R-:W-:Y:S01]  /*4040*/  FMUL R148, R148, UR4 ;  /* 0x0000000494947c20 */ /* 0x000fe20008400000 */
[----:B------:R-:W-:Y:S01]  /*4050*/  FADD R0, R15, 1 ;  /* 0x3f8000000f007421 */ /* 0x000fe20000000000 */
[----:B------:R-:W-:-:S04]  /*4060*/  FADD R139, R139, -UR11 ;  /* 0x8000000b8b8b7e21 */ /* 0x000fc80008000000 */
[----:B------:R-:W-:Y:S01]  /*4070*/  FSEL R0, R15, R0, !P3 ;  /* 0x000000000f007208 */ /* 0x000fe20005800000 */
[----:B------:R-:W-:-:S04]  /*4080*/  FMUL R139, R139, UR4 ;  /* 0x000000048b8b7c20 */ /* 0x000fc80008400000 */
[----:B------:R-:W-:Y:S02]  /*4090*/  FFMA R0, R139, R0, R242 ;  /* 0x000000008b007223 */ /* 0x000fe400000000f2 */
[----:B------:R-:W3:Y:S01]  /*40a0*/  LDL R242, [R1+0x104] ;  /* 0x0001040001f27983 */ /* 0x000ee20000100800 */
[----:B----4-:R-:W-:Y:S01]  /*40b0*/  FFMA R140, R144, R140, R243 ;  /* 0x0000008c908c7223 */ /* 0x010fe200000000f3 */
[C---:B------:R-:W-:Y:S02]  /*40c0*/  FADD R144, R24.reuse, 1 ;  /* 0x3f80000018907421 */ /* 0x040fe40000000000 */
[----:B------:R-:W4:Y:S01]  /*40d0*/  LDL R243, [R1+0xe8] ;  /* 0x0000e80001f37983 */ /* 0x000f220000100800 */
[----:B--2---:R-:W-:Y:S02]  /*40e0*/  FFMA R141, R147, R141, R240 ;  /* 0x0000008d938d7223 */ /* 0x004fe400000000f0 */
[----:B------:R-:W-:Y:S01]  /*40f0*/  FSEL R144, R24, R144, !P3 ;  /* 0x0000009018907208 */ /* 0x000fe20005800000 */
[----:B------:R-:W2:Y:S04]  /*4100*/  LDL R240, [R1+0xe4] ;  /* 0x0000e40001f07983 */ /* 0x000ea80000100800 */
[----:B---3--:R-:W-:-:S02]  /*4110*/  FFMA R144, R148, R144, R239 ;  /* 0x0000009094907223 */ /* 0x008fc400000000ef */
[----:B------:R-:W3:Y:S01]  /*4120*/  LDL R239, [R1+0xd8] ;  /* 0x0000d80001ef7983 */ /* 0x000ee20000100800 */
        /* <DEDUP_REMOVED lines=11> */
[----:B------:R-:W-:Y:S01]  /*41e0*/  FADD R149, R149, -UR11 ;  /* 0x8000000b95957e21 */ /* 0x000fe20008000000 */
[----:B------:R-:W-:Y:S01]  /*41f0*/  FADD R150, R150, -UR11 ;  /* 0x8000000b96967e21 */ /* 0x000fe20008000000 */
[----:B------:R-:W-:Y:S01]  /*4200*/  FSEL R142, R22, R142, !P3 ;  /* 0x0000008e168e7208 */ /* 0x000fe20005800000 */
[----:B------:R-:W-:Y:S01]  /*4210*/  FFMA R13, R143, R13, R244 ;  /* 0x0000000d8f0d7223 */ /* 0x000fe200000000f4 */
[----:B------:R-:W-:Y:S01]  /*4220*/  FMUL R146, R146, UR4 ;  /* 0x0000000492927c20 */ /* 0x000fe20008400000 */
[----:B------:R-:W-:Y:S01]  /*4230*/  FADD R143, R25, 1 ;  /* 0x3f800000198f7421 */ /* 0x000fe20000000000 */
[----:B------:R-:W-:Y:S01]  /*4240*/  FMUL R149, R149, UR4 ;  /* 0x0000000495957c20 */ /* 0x000fe20008400000 */
[----:B------:R-:W-:Y:S01]  /*4250*/  FMUL R150, R150, UR4 ;  /* 0x0000000496967c20 */ /* 0x000fe20008400000 */
[----:B------:R-:W-:Y:S01]  /*4260*/  FFMA R142, R146, R142, R241 ;  /* 0x0000008e928e7223 */ /* 0x000fe200000000f1 */
[----:B------:R-:W-:Y:S01]  /*4270*/  FADD R146, R26, 1 ;  /* 0x3f8000001a927421 */ /* 0x000fe20000000000 */
[----:B------:R-:W3:Y:S01]  /*4280*/  LDL R241, [R1+0xe0] ;  /* 0x0000e00001f17983 */ /* 0x000ee20000100800 */
[----:B------:R-:W-:Y:S01]  /*4290*/  FSEL R143, R25, R143, !P3 ;  /* 0x0000008f198f7208 */ /* 0x000fe20005800000 */
[----:B------:R-:W-:-:S02]  /*42a0*/  FADD R147, R29, 1 ;  /* 0x3f8000001d937421 */ /* 0x000fc40000000000 */
[----:B------:R-:W-:Y:S01]  /*42b0*/  FSEL R146, R26, R146, !P3 ;  /* 0x000000921a927208 */ /* 0x000fe20005800000 */
[----:B------:R-:W-:Y:S01]  /*42c0*/  FADD R153, R153, -UR11 ;  /* 0x8000000b99997e21 */ /* 0x000fe20008000000 */
[----:B------:R-:W-:Y:S01]  /*42d0*/  FFMA R143, R149, R143, R238 ;  /* 0x0000008f958f7223 */ /* 0x000fe200000000ee */
[----:B------:R-:W-:Y:S01]  /*42e0*/  FADD R154, R154, -UR11 ;  /* 0x8000000b9a9a7e21 */ /* 0x000fe20008000000 */
[----:B------:R-:W3:Y:S01]  /*42f0*/  LDL R238, [R1+0xdc] ;  /* 0x0000dc0001ee7983 */ /* 0x000ee20000100800 */
[----:B------:R-:W-:Y:S01]  /*4300*/  FSEL R147, R29, R147, !P3 ;  /* 0x000000931d937208 */ /* 0x000fe20005800000 */
[----:B------:R-:W-:Y:S01]  /*4310*/  FMUL R153, R153, UR4 ;  /* 0x0000000499997c20 */ /* 0x000fe20008400000 */
[----:B------:R-:W-:Y:S01]  /*4320*/  FMUL R154, R154, UR4 ;  /* 0x000000049a9a7c20 */ /* 0x000fe20008400000 */
[----:B------:R-:W-:Y:S01]  /*4330*/  FADD R139, R21, 1 ;  /* 0x3f800000158b7421 */ /* 0x000fe20000000000 */
[----:B------:R-:W-:Y:S01]  /*4340*/  FADD R145, R145, -UR11 ;  /* 0x8000000b91917e21 */ /* 0x000fe20008000000 */
[----:B------:R-:W-:Y:S01]  /*4350*/  FADD R148, R28, 1 ;  /* 0x3f8000001c947421 */ /* 0x000fe20000000000 */
[----:B------:R-:W-:Y:S01]  /*4360*/  FADD R152, R152, -UR11 ;  /* 0x8000000b98987e21 */ /* 0x000fe20008000000 */
[----:B------:R-:W-:Y:S01]  /*4370*/  FADD R155, R155, -UR11 ;  /* 0x8000000b9b9b7e21 */ /* 0x000fe20008000000 */
[----:B------:R-:W-:Y:S01]  /*4380*/  FSEL R139, R21, R139, !P3 ;  /* 0x0000008b158b7208 */ /* 0x000fe20005800000 */
[----:B------:R-:W-:Y:S01]  /*4390*/  FMUL R145, R145, UR4 ;  /* 0x0000000491917c20 */ /* 0x000fe20008400000 */
[----:B------:R-:W-:Y:S01]  /*43a0*/  FADD R156, R156, -UR11 ;  /* 0x8000000b9c9c7e21 */ /* 0x000fe20008000000 */
[----:B------:R-:W-:Y:S01]  /*43b0*/  FADD R159, R159, -UR11 ;  /* 0x8000000b9f9f7e21 */ /* 0x000fe20008000000 */
[----:B------:R-:W-:Y:S01]  /*43c0*/  FADD R160, R160, -UR11 ;  /* 0x8000000ba0a07e21 */ /* 0x000fe20008000000 */
[----:B------:R-:W-:Y:S01]  /*43d0*/  FFMA R139, R145, R139, R242 ;  /* 0x0000008b918b7223 */ /* 0x000fe200000000f2 */
[----:B------:R-:W-:Y:S01]  /*43e0*/  FADD R151, R151, -UR11 ;  /* 0x8000000b97977e21 */ /* 0x000fe20008000000 */
[----:B------:R-:W3:Y:S01]  /*43f0*/  LDL R242, [R1+0xec] ;  /* 0x0000ec0001f27983 */ /* 0x000ee20000100800 */
        /* <DEDUP_REMOVED lines=40> */
[----:B------:R-:W3:Y:S01]  /*4680*/  LDL R245, [R1+0x18] ;  /* 0x0000180001f57983 */ /* 0x000ee20000100800 */
[----:B------:R-:W-:-:S03]  /*4690*/  FADD R195, R195, -UR11 ;  /* 0x8000000bc3c37e21 */ /* 0x000fc60008000000 */
        /* <DEDUP_REMOVED lines=9> */
[----:B------:R-:W-:Y:S01]  /*4730*/  FSEL R148, R28, R148, !P3 ;  /* 0x000000941c947208 */ /* 0x000fe20005800000 */
[----:B------:R-:W-:Y:S01]  /*4740*/  FMUL R152, R152, UR4 ;  /* 0x0000000498987c20 */ /* 0x000fe20008400000 */
[----:B------:R-:W-:Y:S01]  /*4750*/  FADD R149, R31, 1 ;  /* 0x3f8000001f957421 */ /* 0x000fe20000000000 */
[----:B------:R-:W-:-:S04]  /*4760*/  FMUL R155, R155, UR4 ;  /* 0x000000049b9b7c20 */ /* 0x000fc80008400000 */
[----:B------:R-:W-:Y:S01]  /*4770*/  FSEL R149, R31, R149, !P3 ;  /* 0x000000951f957208 */ /* 0x000fe20005800000 */
[----:B------:R-:W-:Y:S01]  /*4780*/  FMUL R156, R156, UR4 ;  /* 0x000000049c9c7c20 */ /* 0x000fe20008400000 */
[----:B------:R-:W-:Y:S01]  /*4790*/  FADD R153, R35, 1 ;  /* 0x3f80000023997421 */ /* 0x000fe20000000000 */
[----:B------:R-:W-:Y:S01]  /*47a0*/  FFMA R148, R152, R148, R241 ;  /* 0x0000009498947223 */ /* 0x000fe200000000f1 */
[C---:B------:R-:W-:Y:S01]  /*47b0*/  FADD R152, R32.reuse, 1 ;  /* 0x3f80000020987421 */ /* 0x040fe20000000000 */
[----:B------:R-:W3:Y:S04]  /*47c0*/  LDL R241, [R1+0xc8] ;  /* 0x0000c80001f17983 */ /* 0x000ee80000100800 */
[----:B------:R-:W-:Y:S01]  /*47d0*/  FSEL R152, R32, R152, !P3 ;  /* 0x0000009820987208 */ /* 0x000fe20005800000 */
[----:B------:R-:W-:-:S02]  /*47e0*/  FFMA R149, R155, R149, R238 ;  /* 0x000000959b957223 */ /* 0x000fc400000000ee */
[----:B------:R-:W3:Y:S01]  /*47f0*/  LDL R238, [R1+0xc4] ;  /* 0x0000c40001ee7983 */ /* 0x000ee20000100800 */
[----:B------:R-:W-:Y:S01]  /*4800*/  FSEL R153, R35, R153, !P3 ;  /* 0x0000009923997208 */ /* 0x000fe20005800000 */
[----:B------:R-:W-:Y:S01]  /*4810*/  FMUL R159, R159, UR4 ;  /* 0x000000049f9f7c20 */ /* 0x000fe20008400000 */
[----:B------:R-:W-:Y:S01]  /*4820*/  FMUL R160, R160, UR4 ;  /* 0x00000004a0a07c20 */ /* 0x000fe20008400000 */
[----:B------:R-:W-:Y:S01]  /*4830*/  FADD R145, R27, 1 ;  /* 0x3f8000001b917421 */ /* 0x000fe20000000000 */
[----:B------:R-:W-:-:S04]  /*4840*/  FMUL R151, R151, UR4 ;  /* 0x0000000497977c20 */ /* 0x000fc80008400000 */
[----:B------:R-:W-:-:S05]  /*4850*/  FSEL R145, R27, R145, !P3 ;  /* 0x000000911b917208 */ /* 0x000fca0005800000 */
        /* <DEDUP_REMOVED lines=11> */
[----:B------:R-:W-:Y:S01]  /*4910*/  FMUL R158, R158, UR4 ;  /* 0x000000049e9e7c20 */ /* 0x000fe20008400000 */
[----:B------:R-:W-:-:S03]  /*4920*/  FADD R155, R37, 1 ;  /* 0x3f800000259b7421 */ /* 0x000fc60000000000 */
[----:B------:R-:W-:Y:S01]  /*4930*/  FSEL R154, R34, R154, !P3 ;  /* 0x0000009a229a7208 */ /* 0x000fe20005800000 */
[----:B------:R-:W-:Y:S01]  /*4940*/  FMUL R161, R161, UR4 ;  /* 0x00000004a1a17c20 */ /* 0x000fe20008400000 */
        /* <DEDUP_REMOVED lines=154> */
[----:B------:R-:W-:-:S03]  /*52f0*/  FADD R188, R70, 1 ;  /* 0x3f80000046bc7421 */ /* 0x000fc60000000000 */
[----:B------:R-:W-:Y:S01]  /*5300*/  FSEL R189, R73, R189, !P3 ;  /* 0x000000bd49bd7208 */ /* 0x000fe20005800000 */
[----:B------:R-:W-:Y:S01]  /*5310*/  FMUL R197, R197, UR4 ;  /* 0x00000004c5c57c20 */ /* 0x000fe20008400000 */
[----:B------:R-:W-:Y:S01]  /*5320*/  FMUL R198, R198, UR4 ;  /* 0x00000004c6c67c20 */ /* 0x000fe20008400000 */
[----:B------:R-:W-:Y:S01]  /*5330*/  FADD R181, R63, 1 ;  /* 0x3f8000003fb57421 */ /* 0x000fe20000000000 */
[----:B------:R-:W-:Y:S01]  /*5340*/  FSEL R188, R70, R188, !P3 ;  /* 0x000000bc46bc7208 */ /* 0x000fe20005800000 */
[----:B------:R-:W-:Y:S01]  /*5350*/  FMUL R187, R187, UR4 ;  /* 0x00000004bbbb7c20 */ /* 0x000fe20008400000 */
[----:B------:R-:W-:Y:S01]  /*5360*/  FFMA R185, R191, R185, R238 ;  /* 0x000000b9bfb97223 */ /* 0x000fe200000000ee */
[----:B------:R-:W3:Y:S04]  /*5370*/  LDL R241, [R1+0x30] ;  /* 0x0000300001f17983 */ /* 0x000ee80000100800 */
[----:B------:R-:W3:Y:S01]  /*5380*/  LDL R238, [R1+0x2c] ;  /* 0x00002c0001ee7983 */ /* 0x000ee20000100800 */
        /* <DEDUP_REMOVED lines=10> */
[----:B------:R-:W3:Y:S01]  /*5430*/  LDL R239, [R1] ;  /* 0x0000000001ef7983 */ /* 0x000ee20000100800 */
[----:B------:R-:W-:Y:S01]  /*5440*/  FADD R191, R75, 1 ;  /* 0x3f8000004bbf7421 */ /* 0x000fe20000000000 */
[----:B------:R-:W-:Y:S01]  /*5450*/  FADD R198, R78, 1 ;  /* 0x3f8000004ec67421 */ /* 0x000fe20000000000 */
[----:B------:R-:W-:-:S03]  /*5460*/  FMUL R199, R199, UR4 ;  /* 0x00000004c7c77c20 */ /* 0x000fc60008400000 */
[----:B------:R-:W-:Y:S01]  /*5470*/  FSEL R191, R75, R191, !P3 ;  /* 0x000000bf4bbf7208 */ /* 0x000fe20005800000 */
[----:B------:R-:W-:Y:S01]  /*5480*/  FMUL R202, R202, UR4 ;  /* 0x00000004caca7c20 */ /* 0x000fe20008400000 */
[----:B------:R-:W-:Y:S01]  /*5490*/  FSEL R198, R78, R198, !P3 ;  /* 0x000000c64ec67208 */ /* 0x000fe20005800000 */
[----:B------:R-:W-:Y:S01]  /*54a0*/  FMUL R205, R205, UR4 ;  /* 0x00000004cdcd7c20 */ /* 0x000fe20008400000 */
[----:B------:R-:W-:Y:S01]  /*54b0*/  FMUL R206, R206, UR4 ;  /* 0x00000004cece7c20 */ /* 0x000fe20008400000 */
[----:B------:R-:W-:Y:S01]  /*54c0*/  FFMA R191, R199, R191, R238 ;  /* 0x000000bfc7bf7223 */ /* 0x000fe200000000ee */
[----:B------:R-:W-:Y:S01]  /*54d0*/  FADD R199, R81, 1 ;  /* 0x3f80000051c77421 */ /* 0x000fe20000000000 */
[----:B------:R-:W-:Y:S01]  /*54e0*/  FADD R187, R71, 1 ;  /* 0x3f80000047bb7421 */ /* 0x000fe20000000000 */
[----:B------:R-:W-:Y:S01]  /*54f0*/  FADD R190, R72, 1 ;  /* 0x3f80000048be7421 */ /* 0x000fe20000000000 */
[----:B------:R-:W-:Y:S01]  /*5500*/  FMUL R195, R195, UR4 ;  /* 0x00000004c3c37c20 */ /* 0x000fe20008400000 */
[----:B------:R-:W-:Y:S01]  /*5510*/  FADD R196, R196, -UR11 ;  /* 0x8000000bc4c47e21 */ /* 0x000fe20008000000 */
[----:B------:R-:W-:Y:S01]  /*5520*/  FSEL R199, R81, R199, !P3 ;  /* 0x000000c751c77208 */ /* 0x000fe20005800000 */
[----:B------:R-:W3:Y:S01]  /*5530*/  LDL R238, [R1+0x4] ;  /* 0x0000040001ee7983 */ /* 0x000ee20000100800 */
[----:B------:R-:W-:Y:S01]  /*5540*/  FSEL R187, R71, R187, !P3 ;  /* 0x000000bb47bb7208 */ /* 0x000fe20005800000 */
[----:B------:R-:W-:Y:S01]  /*5550*/  FMUL R196, R196, UR4 ;  /* 0x00000004c4c47c20 */ /* 0x000fe20008400000 */
[----:B------:R-:W-:-:S03]  /*5560*/  FSEL R190, R72, R190, !P3 ;  /* 0x000000be48be7208 */ /* 0x000fc60005800000 */
[----:B------:R-:W-:Y:S02]  /*5570*/  FFMA R187, R195, R187, R242 ;  /* 0x000000bbc3bb7223 */ /* 0x000fe400000000f2 */
[----:B------:R-:W3:Y:S01]  /*5580*/  LDL R242, [R1+0x14] ;  /* 0x0000140001f27983 */ /* 0x000ee20000100800 */
[----:B------:R-:W-:-:S03]  /*5590*/  FFMA R190, R196, R190, R241 ;  /* 0x000000bec4be7223 */ /* 0x000fc600000000f1 */
[----:B------:R-:W3:Y:S01]  /*55a0*/  LDL R241, [R1+0x8] ;  /* 0x0000080001f17983 */ /* 0x000ee20000100800 */
[----:B------:R-:W-:Y:S01]  /*55b0*/  ISETP.NE.U32.AND P0, PT, RZ, UR12, PT ;  /* 0x0000000cff007c0c */ /* 0x000fe2000bf05070 */
[----:B------:R-:W-:-:S03]  /*55c0*/  ULDC.U8 UR12, c[0x0][0x294] ;  /* 0x0000a500000c7ab9 */ /* 0x000fc60000000000 */
        /* <DEDUP_REMOVED lines=17> */
[----:B----4-:R-:W-:Y:S01]  /*56e0*/  FFMA R198, R202, R198, R243 ;  /* 0x000000c6cac67223 */ /* 0x010fe200000000f3 */
[----:B------:R-:W-:Y:S01]  /*56f0*/  FADD R202, R82, 1 ;  /* 0x3f80000052ca7421 */ /* 0x000fe20000000000 */
[----:B--2---:R-:W-:-:S04]  /*5700*/  FFMA R199, R205, R199, R240 ;  /* 0x000000c7cdc77223 */ /* 0x004fc800000000f0 */
[----:B------:R-:W-:Y:S01]  /*5710*/  FSEL R202, R82, R202, !P3 ;  /* 0x000000ca52ca7208 */ /* 0x000fe20005800000 */
[----:B------:R-:W2:Y:S04]  /*5720*/  LDL R240, [R1+0x40] ;  /* 0x0000400001f07983 */ /* 0x000ea80000100800 */
[----:B---3--:R-:W-:Y:S02]  /*5730*/  FFMA R202, R206, R202, R239 ;  /* 0x000000caceca7223 */ /* 0x008fe400000000ef */
[----:B------:R-:W3:Y:S01]  /*5740*/  LDL R239, [R1+0x44] ;  /* 0x0000440001ef7983 */ /* 0x000ee20000100800 */
        /* <DEDUP_REMOVED lines=34> */
[----:B------:R-:W-:Y:S01]  /*5970*/  @P0 FMNMX R9, R9, |R182|, !PT ;  /* 0x400000b609090209 */ /* 0x000fe20007800000 */
[----:B------:R-:W-:Y:S01]  /*5980*/  @P1 FMUL R0, R0, UR6 ;  /* 0x0000000600001c20 */ /* 0x000fe20008400000 */
[----:B------:R-:W-:Y:S02]  /*5990*/  @P1 FMUL R12, R12, UR6 ;  /* 0x000000060c0c1c20 */ /* 0x000fe40008400000 */
[----:B------:R-:W-:Y:S01]  /*59a0*/  @P0 FMNMX R9, R9, |R181|, !PT ;  /* 0x400000b509090209 */ /* 0x000fe20007800000 */
[----:B------:R-:W-:Y:S01]  /*59b0*/  @P1 FMUL R138, R138, UR6 ;  /* 0x000000068a8a1c20 */ /* 0x000fe20008400000 */
[----:B------:R-:W-:Y:S02]  /*59c0*/  F2FP.SATFINITE.E4M3.F32.PACK_AB_MERGE_C R10, RZ, R10, RZ ;  /* 0x0000000aff0a723e */ /* 0x000fe400048070ff */
[----:B------:R-:W-:Y:S01]  /*59d0*/  F2FP.SATFINITE.E4M3.F32.PACK_AB_MERGE_C R0, RZ, R0, RZ ;  /* 0x00000000ff00723e */ /* 0x000fe200048070ff */
[----:B------:R-:W-:Y:S01]  /*59e0*/  @P1 FMUL R144, R144, UR6 ;  /* 0x0000000690901c20 */ /* 0x000fe20008400000 */
[----:B------:R-:W-:Y:S01]  /*59f0*/  @P1 FMUL R143, R143, UR6 ;  /* 0x000000068f8f1c20 */ /* 0x000fe20008400000 */
[----:B------:R-:W-:Y:S01]  /*5a00*/  @P0 FMNMX R9, R9, |R184|, !PT ;  /* 0x400000b809090209 */ /* 0x000fe20007800000 */
[----:B------:R-:W-:Y:S01]  /*5a10*/  FADD R192, R192, -UR11 ;  /* 0x8000000bc0c07e21 */ /* 0x000fe20008000000 */
[----:B------:R-:W-:-:S02]  /*5a20*/  PRMT R0, R0, 0x7604, R10 ;  /* 0x0000760400007816 */ /* 0x000fc4000000000a */
[----:B------:R-:W-:Y:S01]  /*5a30*/  F2FP.SATFINITE.E4M3.F32.PACK_AB_MERGE_C R10, RZ, R12, RZ ;  /* 0x0000000cff0a723e */ /* 0x000fe200048070ff */
[----:B------:R-:W-:Y:S01]  /*5a40*/  @P1 FMUL R154, R154, UR6 ;  /* 0x000000069a9a1c20 */ /* 0x000fe20008400000 */
[----:B------:R-:W-:Y:S01]  /*5a50*/  F2FP.SATFINITE.E4M3.F32.PACK_AB_MERGE_C R12, RZ, R138, RZ ;  /* 0x0000008aff0c723e */ /* 0x000fe200048070ff */
[----:B------:R-:W-:Y:S01]  /*5a60*/  @P1 FMUL R156, R156, UR6 ;  /* 0x000000069c9c1c20 */ /* 0x000fe20008400000 */
[----:B------:R-:W-:Y:S01]  /*5a70*/  @P0 FMNMX R9, R9, |R183|, !PT ;  /* 0x400000b709090209 */ /* 0x000fe20007800000 */
[----:B------:R-:W-:Y:S01]  /*5a80*/  @P1 FMUL R155, R155, UR6 ;  /* 0x000000069b9b1c20 */ /* 0x000fe20008400000 */
[----:B------:R-:W-:Y:S02]  /*5a90*/  F2FP.SATFINITE.E4M3.F32.PACK_AB_MERGE_C R138, RZ, R144, RZ ;  /* 0x00000090ff8a723e */ /* 0x000fe400048070ff */
[----:B------:R-:W-:Y:S01]  /*5aa0*/  F2FP.SATFINITE.E4M3.F32.PACK_AB_MERGE_C R143, RZ, R143, RZ ;  /* 0x0000008fff8f723e */ /* 0x000fe200048070ff */
[----:B------:R-:W-:Y:S01]  /*5ab0*/  FADD R193, R193, -UR11 ;  /* 0x8000000bc1c17e21 */ /* 0x000fe20008000000 */
[----:B------:R-:W-:Y:S01]  /*5ac0*/  FMUL R192, R192, UR4 ;  /* 0x00000004c0c07c20 */ /* 0x000fe20008400000 */
[----:B------:R-:W-:-:S02]  /*5ad0*/  @P0 FMNMX R9, R9, |R186|, !PT ;  /* 0x400000ba09090209 */ /* 0x000fc40007800000 */
[----:B------:R-:W-:Y:S01]  /*5ae0*/  PRMT R138, R143, 0x7604, R138 ;  /* 0x000076048f8a7816 */ /* 0x000fe2000000008a */
[----:B------:R-:W-:Y:S01]  /*5af0*/  FMUL R193, R193, UR4 ;  /* 0x00000004c1c17c20 */ /* 0x000fe20008400000 */
[----:B------:R-:W-:Y:S02]  /*5b00*/  F2FP.SATFINITE.E4M3.F32.PACK_AB_MERGE_C R143, RZ, R154, RZ ;  /* 0x0000009aff8f723e */ /* 0x000fe400048070ff */
[----:B------:R-:W-:Y:S02]  /*5b10*/  F2FP.SATFINITE.E4M3.F32.PACK_AB_MERGE_C R144, RZ, R156, RZ ;  /* 0x0000009cff90723e */ /* 0x000fe400048070ff */
[----:B------:R-:W-:Y:S02]  /*5b20*/  F2FP.SATFINITE.E4M3.F32.PACK_AB_MERGE_C R155, RZ, R155, RZ ;  /* 0x0000009bff9b723e */ /* 0x000fe400048070ff */
[----:B------:R-:W-:Y:S02]  /*5b30*/  @P0 FMNMX R9, R9, |R185|, !PT ;  /* 0x400000b909090209 */ /* 0x000fe40007800000 */
[----:B------:R-:W-:Y:S01]  /*5b40*/  PRMT R144, R155, 0x7604, R144 ;  /* 0x000076049b907816 */ /* 0x000fe20000000090 */
[----:B------:R-:W-:Y:S01]  /*5b50*/  FADD R196, R76, 1 ;  /* 0x3f8000004cc47421 */ /* 0x000fe20000000000 */
[----:B------:R-:W-:Y:S01]  /*5b60*/  FADD R200, R200, -UR11 ;  /* 0x8000000bc8c87e21 */ /* 0x000fe20008000000 */
[----:B------:R-:W-:Y:S01]  /*5b70*/  FADD R195, R77, 1 ;  /* 0x3f8000004dc37421 */ /* 0x000fe20000000000 */
[----:B------:R-:W-:-:S02]  /*5b80*/  FADD R201, R201, -UR11 ;  /* 0x8000000bc9c97e21 */ /* 0x000fc40008000000 */
        /* <DEDUP_REMOVED lines=8> */
[----:B------:R-:W-:Y:S01]  /*5c10*/  FADD R200, R80, 1 ;  /* 0x3f80000050c87421 */ /* 0x000fe20000000000 */
[----:B------:R-:W-:Y:S01]  /*5c20*/  FADD R204, R204, -UR11 ;  /* 0x8000000bcccc7e21 */ /* 0x000fe20008000000 */
[----:B------:R-:W-:Y:S01]  /*5c30*/  FSEL R197, R79, R197, !P3 ;  /* 0x000000c54fc57208 */ /* 0x000fe20005800000 */
[----:B------:R-:W-:-:S02]  /*5c40*/  FMUL R203, R203, UR4 ;  /* 0x00000004cbcb7c20 */ /* 0x000fc40008400000 */
[----:B------:R-:W-:Y:S01]  /*5c50*/  FSEL R200, R80, R200, !P3 ;  /* 0x000000c850c87208 */ /* 0x000fe20005800000 */
[----:B------:R-:W-:Y:S01]  /*5c60*/  FMUL R204, R204, UR4 ;  /* 0x00000004cccc7c20 */ /* 0x000fe20008400000 */
[----:B------:R-:W-:Y:S01]  /*5c70*/  FFMA R197, R203, R197, R242 ;  /* 0x000000c5cbc57223 */ /* 0x000fe200000000f2 */
[----:B------:R-:W-:Y:S02]  /*5c80*/  FADD R201, R83, 1 ;  /* 0x3f80000053c97421 */ /* 0x000fe40000000000 */
[----:B------:R-:W-:Y:S01]  /*5c90*/  FFMA R200, R204, R200, R241 ;  /* 0x000000c8ccc87223 */ /* 0x000fe200000000f1 */
[----:B------:R-:W-:Y:S01]  /*5ca0*/  FADD R207, R207, -UR11 ;  /* 0x8000000bcfcf7e21 */ /* 0x000fe20008000000 */
[----:B------:R-:W-:Y:S01]  /*5cb0*/  FADD R204, R84, 1 ;  /* 0x3f80000054cc7421 */ /* 0x000fe20000000000 */
[----:B------:R-:W-:Y:S01]  /*5cc0*/  FSEL R201, R83, R201, !P3 ;  /* 0x000000c953c97208 */ /* 0x000fe20005800000 */
[----:B------:R-:W-:Y:S01]  /*5cd0*/  FADD R208, R208, -UR11 ;  /* 0x8000000bd0d07e21 */ /* 0x000fe20008000000 */
[----:B------:R-:W-:Y:S01]  /*5ce0*/  FMUL R207, R207, UR4 ;  /* 0x00000004cfcf7c20 */ /* 0x000fe20008400000 */
[----:B------:R-:W-:Y:S01]  /*5cf0*/  FADD R203, R85, 1 ;  /* 0x3f80000055cb7421 */ /* 0x000fe20000000000 */
[----:B------:R-:W-:Y:S01]  /*5d00*/  FSEL R204, R84, R204, !P3 ;  /* 0x000000cc54cc7208 */ /* 0x000fe20005800000 */
[----:B------:R-:W-:Y:S01]  /*5d10*/  FADD R209, R209, -UR11 ;  /* 0x8000000bd1d17e21 */ /* 0x000fe20008000000 */
[----:B------:R-:W-:Y:S01]  /*5d20*/  FFMA R201, R207, R201, R238 ;  /* 0x000000c9cfc97223 */ /* 0x000fe200000000ee */
[----:B------:R-:W-:Y:S01]  /*5d30*/  FMUL R208, R208, UR4 ;  /* 0x00000004d0d07c20 */ /* 0x000fe20008400000 */
[----:B------:R-:W-:Y:S01]  /*5d40*/  FADD R206, R86, 1 ;  /* 0x3f80000056ce7421 */ /* 0x000fe20000000000 */
[----:B------:R-:W-:Y:S01]  /*5d50*/  FSEL R203, R85, R203, !P3 ;  /* 0x000000cb55cb7208 */ /* 0x000fe20005800000 */
[----:B------:R-:W-:Y:S01]  /*5d60*/  FMUL R209, R209, UR4 ;  /* 0x00000004d1d17c20 */ /* 0x000fe20008400000 */
[----:B------:R-:W-:Y:S01]  /*5d70*/  FFMA R204, R208, R204, R250 ;  /* 0x000000ccd0cc7223 */ /* 0x000fe200000000fa */
[----:B------:R-:W-:Y:S01]  /*5d80*/  FADD R210, R210, -UR11 ;  /* 0x8000000bd2d27e21 */ /* 0x000fe20008000000 */
[----:B------:R-:W-:Y:S01]  /*5d90*/  FADD R205, R87, 1 ;  /* 0x3f80000057cd7421 */ /* 0x000fe20000000000 */
[----:B------:R-:W-:Y:S01]  /*5da0*/  FSEL R206, R86, R206, !P3 ;  /* 0x000000ce56ce7208 */ /* 0x000fe20005800000 */
[----:B------:R-:W-:Y:S01]  /*5db0*/  FFMA R203, R209, R203, R251 ;  /* 0x000000cbd1cb7223 */ /* 0x000fe200000000fb */
[----:B------:R-:W-:Y:S01]  /*5dc0*/  FADD R211, R211, -UR11 ;  /* 0x8000000bd3d37e21 */ /* 0x000fe20008000000 */
        /* <DEDUP_REMOVED lines=8> */
[----:B--2---:R-:W-:-:S05]  /*5e50*/  FFMA R154, R68, R192, R240 ;  /* 0x000000c0449a7223 */ /* 0x004fca00000000f0 */
[----:B------:R-:W-:Y:S01]  /*5e60*/  @P0 FMNMX R9, R9, |R154|, !PT ;  /* 0x4000009a09090209 */ /* 0x000fe20007800000 */
[----:B---3--:R-:W-:-:S05]  /*5e70*/  FFMA R155, R69, R193, R239 ;  /* 0x000000c1459b7223 */ /* 0x008fca00000000ef */
        /* <DEDUP_REMOVED lines=16> */
[----:B------:R-:W-:-:S03]  /*5f80*/  FFMA R205, R211, R205, R249 ;  /* 0x000000cdd3cd7223 */ /* 0x000fc600000000f9 */
[----:B------:R-:W-:Y:S01]  /*5f90*/  @P0 FMNMX R9, R9, |R203|, !PT ;  /* 0x400000cb09090209 */ /* 0x000fe20007800000 */
[----:B------:R-:W-:Y:S01]  /*5fa0*/  FADD R213, R213, -UR11 ;  /* 0x8000000bd5d57e21 */ /* 0x000fe20008000000 */
[----:B------:R-:W-:Y:S01]  /*5fb0*/  FMUL R212, R212, UR4 ;  /* 0x00000004d4d47c20 */ /* 0x000fe20008400000 */
[----:B------:R-:W-:Y:S01]  /*5fc0*/  FADD R210, R90, 1 ;  /* 0x3f8000005ad27421 */ /* 0x000fe20000000000 */
[----:B------:R-:W-:Y:S01]  /*5fd0*/  @P0 FMNMX R9, R9, |R206|, !PT ;  /* 0x400000ce09090209 */ /* 0x000fe20007800000 */
[----:B------:R-:W-:Y:S01]  /*5fe0*/  FMUL R213, R213, UR4 ;  /* 0x00000004d5d57c20 */ /* 0x000fe20008400000 */
[----:B------:R-:W-:Y:S01]  /*5ff0*/  FSEL R207, R89, R207, !P3 ;  /* 0x000000cf59cf7208 */ /* 0x000fe20005800000 */
[----:B------:R-:W-:Y:S01]  /*6000*/  FFMA R208, R212, R208, R246 ;  /* 0x000000d0d4d07223 */ /* 0x000fe200000000f6 */
[----:B------:R-:W-:Y:S01]  /*6010*/  FADD R214, R214, -UR11 ;  /* 0x8000000bd6d67e21 */ /* 0x000fe20008000000 */
[----:B------:R-:W-:Y:S01]  /*6020*/  @P0 FMNMX R9, R9, |R205|, !PT ;  /* 0x400000cd09090209 */ /* 0x000fe20007800000 */
[----:B------:R-:W-:Y:S01]  /*6030*/  FADD R209, R91, 1 ;  /* 0x3f8000005bd17421 */ /* 0x000fe20000000000 */
[----:B------:R-:W-:Y:S01]  /*6040*/  FSEL R210, R90, R210, !P3 ;  /* 0x000000d25ad27208 */ /* 0x000fe20005800000 */
[----:B------:R-:W-:Y:S01]  /*6050*/  FFMA R207, R213, R207, R247 ;  /* 0x000000cfd5cf7223 */ /* 0x000fe200000000f7 */
[----:B------:R-:W-:Y:S01]  /*6060*/  FADD R215, R215, -UR11 ;  /* 0x8000000bd7d77e21 */ /* 0x000fe20008000000 */
[----:B------:R-:W-:Y:S01]  /*6070*/  FMUL R214, R214, UR4 ;  /* 0x00000004d6d67c20 */ /* 0x000fe20008400000 */
[----:B------:R-:W-:Y:S01]  /*6080*/  @P0 FMNMX R9, R9, |R208|, !PT ;  /* 0x400000d009090209 */ /* 0x000fe20007800000 */
[----:B------:R-:W-:Y:S01]  /*6090*/  FADD R212, R94, 1 ;  /* 0x3f8000005ed47421 */ /* 0x000fe20000000000 */
[----:B------:R-:W-:Y:S01]  /*60a0*/  FSEL R209, R91, R209, !P3 ;  /* 0x000000d15bd17208 */ /* 0x000fe20005800000 */
[----:B------:R-:W-:Y:S01]  /*60b0*/  FMUL R215, R215, UR4 ;  /* 0x00000004d7d77c20 */ /* 0x000fe20008400000 */
[----:B------:R-:W-:Y:S01]  /*60c0*/  FFMA R210, R214, R210, R92 ;  /* 0x000000d2d6d27223 */ /* 0x000fe2000000005c */
[----:B------:R-:W-:Y:S01]  /*60d0*/  FADD R216, R216, -UR11 ;  /* 0x8000000bd8d87e21 */ /* 0x000fe20008000000 */
[----:B------:R-:W-:Y:S01]  /*60e0*/  @P0 FMNMX R9, R9, |R207|, !PT ;  /* 0x400000cf09090209 */ /* 0x000fe20007800000 */
[----:B------:R-:W-:Y:S01]  /*60f0*/  FADD R211, R95, 1 ;  /* 0x3f8000005fd37421 */ /* 0x000fe20000000000 */
[----:B------:R-:W-:Y:S01]  /*6100*/  FSEL R212, R94, R212, !P3 ;  /* 0x000000d45ed47208 */ /* 0x000fe20005800000 */
[----:B------:R-:W0:Y:S01]  /*6110*/  S2R R240, SR_TID.X ;  /* 0x0000000000f07919 */ /* 0x000e220000002100 */
        /* <DEDUP_REMOVED lines=9> */
[----:B------:R-:W-:Y:S01]  /*61b0*/  FADD R215, R103, 1 ;  /* 0x3f80000067d77421 */ /* 0x000fe20000000000 */
[----:B------:R-:W-:Y:S01]  /*61c0*/  @P0 FMNMX R9, R9, |R209|, !PT ;  /* 0x400000d109090209 */ /* 0x000fe20007800000 */
[----:B------:R-:W-:Y:S01]  /*61d0*/  FADD R213, R99, 1 ;  /* 0x3f80000063d57421 */ /* 0x000fe20000000000 */
[----:B------:R-:W-:Y:S01]  /*61e0*/  FSEL R214, R98, R214, !P3 ;  /* 0x000000d662d67208 */ /* 0x000fe20005800000 */
[----:B------:R-:W-:Y:S01]  /*61f0*/  FADD R221, R221, -UR11 ;  /* 0x8000000bdddd7e21 */ /* 0x000fe20008000000 */
[----:B------:R-:W-:Y:S01]  /*6200*/  FFMA R211, R217, R211, R97 ;  /* 0x000000d3d9d37223 */ /* 0x000fe20000000061 */
[----:B------:R-:W-:Y:S01]  /*6210*/  FADD R219, R219, -UR11 ;  /* 0x8000000bdbdb7e21 */ /* 0x000fe20008000000 */
[----:B------:R-:W-:Y:S01]  /*6220*/  FMUL R218, R218, UR4 ;  /* 0x00000004dada7c20 */ /* 0x000fe20008400000 */
[----:B------:R-:W-:Y:S01]  /*6230*/  @P0 FMNMX R9, R9, |R212|, !PT ;  /* 0x400000d409090209 */ /* 0x000fe20007800000 */
[----:B------:R-:W-:Y:S01]  /*6240*/  FADD R216, R102, 1 ;  /* 0x3f80000066d87421 */ /* 0x000fe20000000000 */
[----:B------:R-:W-:Y:S01]  /*6250*/  FSEL R215, R103, R215, !P3 ;  /* 0x000000d767d77208 */ /* 0x000fe20005800000 */
[----:B------:R-:W-:Y:S01]  /*6260*/  FMUL R221, R221, UR4 ;  /* 0x00000004dddd7c20 */ /* 0x000fe20008400000 */
[----:B------:R-:W-:Y:S01]  /*6270*/  FSEL R213, R99, R213, !P3 ;  /* 0x000000d563d57208 */ /* 0x000fe20005800000 */
[----:B------:R-:W-:Y:S01]  /*6280*/  FMUL R219, R219, UR4 ;  /* 0x00000004dbdb7c20 */ /* 0x000fe20008400000 */
[----:B------:R-:W-:Y:S01]  /*6290*/  FFMA R214, R218, R214, R100 ;  /* 0x000000d6dad67223 */ /* 0x000fe20000000064 */
[----:B------:R-:W-:Y:S01]  /*62a0*/  FADD R220, R220, -UR11 ;  /* 0x8000000bdcdc7e21 */ /* 0x000fe20008000000 */
[----:B------:R-:W-:Y:S01]  /*62b0*/  @P0 FMNMX R9, R9, |R211|, !PT ;  /* 0x400000d309090209 */ /* 0x000fe20007800000 */
[----:B------:R-:W-:Y:S01]  /*62c0*/  FFMA R215, R221, R215, R105 ;  /* 0x000000d7ddd77223 */ /* 0x000fe20000000069 */
[----:B------:R-:W-:Y:S01]  /*62d0*/  FSEL R216, R102, R216, !P3 ;  /* 0x000000d866d87208 */ /* 0x000fe20005800000 */
[----:B------:R-:W-:Y:S01]  /*62e0*/  FFMA R213, R219, R213, R101 ;  /* 0x000000d5dbd57223 */ /* 0x000fe20000000065 */
[----:B------:R-:W-:Y:S01]  /*62f0*/  FMUL R220, R220, UR4 ;  /* 0x00000004dcdc7c20 */ /* 0x000fe20008400000 */
[----:B------:R-:W-:Y:S01]  /*6300*/  FADD R221, R119, 1 ;  /* 0x3f80000077dd7421 */ /* 0x000fe20000000000 */
[----:B------:R-:W-:Y:S01]  /*6310*/  @P0 FMNMX R9, R9, |R214|, !PT ;  /* 0x400000d609090209 */ /* 0x000fe20007800000 */
[----:B------:R-:W-:Y:S01]  /*6320*/  FADD R218, R106, 1 ;  /* 0x3f8000006ada7421 */ /* 0x000fe20000000000 */
[----:B------:R-:W-:Y:S01]  /*6330*/  FADD R227, R227, -UR11 ;  /* 0x8000000be3e37e21 */ /* 0x000fe20008000000 */
[----:B------:R-:W-:Y:S01]  /*6340*/  FFMA R216, R220, R216, R104 ;  /* 0x000000d8dcd87223 */ /* 0x000fe20000000068 */
[----:B------:R-:W-:Y:S01]  /*6350*/  FADD R222, R222, -UR11 ;  /* 0x8000000bdede7e21 */ /* 0x000fe20008000000 */
[----:B------:R-:W-:Y:S01]  /*6360*/  FSEL R221, R119, R221, !P3 ;  /* 0x000000dd77dd7208 */ /* 0x000fe20005800000 */
[----:B------:R-:W-:Y:S01]  /*6370*/  FADD R217, R107, 1 ;  /* 0x3f8000006bd97421 */ /* 0x000fe20000000000 */
[----:B------:R-:W-:Y:S01]  /*6380*/  @P0 FMNMX R9, R9, |R213|, !PT ;  /* 0x400000d509090209 */ /* 0x000fe20007800000 */
[----:B------:R-:W-:Y:S01]  /*6390*/  FMUL R227, R227, UR4 ;  /* 0x00000004e3e37c20 */ /* 0x000fe20008400000 */
[----:B------:R-:W-:Y:S01]  /*63a0*/  @P1 FMUL R180, R180, UR6 ;  /* 0x00000006b4b41c20 */ /* 0x000fe20008400000 */
[----:B------:R-:W-:Y:S01]  /*63b0*/  @P1 FMUL R179, R179, UR6 ;  /* 0x00000006b3b31c20 */ /* 0x000fe20008400000 */
[----:B------:R-:W-:Y:S01]  /*63c0*/  FSEL R218, R106, R218, !P3 ;  /* 0x000000da6ada7208 */ /* 0x000fe20005800000 */
[----:B------:R-:W-:Y:S01]  /*63d0*/  FADD R223, R223, -UR11 ;  /* 0x8000000bdfdf7e21 */ /* 0x000fe20008000000 */
[----:B------:R-:W-:Y:S01]  /*63e0*/  FMUL R222, R222, UR4 ;  /* 0x00000004dede7c20 */ /* 0x000fe20008400000 */
[----:B------:R-:W-:Y:S01]  /*63f0*/  @P0 FMNMX R9, R9, |R216|, !PT ;  /* 0x400000d809090209 */ /* 0x000fe20007800000 */
[----:B------:R-:W-:Y:S01]  /*6400*/  FADD R220, R110, 1 ;  /* 0x3f8000006edc7421 */ /* 0x000fe20000000000 */
[----:B------:R-:W-:Y:S01]  /*6410*/  FFMA R221, R227, R221, R123 ;  /* 0x000000dde3dd7223 */ /* 0x000fe2000000007b */
[----:B------:R-:W-:Y:S01]  /*6420*/  USHF.L.U32 UR12, UR5, 0x7, URZ ;  /* 0x00000007050c7899 */ /* 0x000fe2000800063f */
[----:B------:R-:W-:Y:S01]  /*6430*/  FSEL R217, R107, R217, !P3 ;  /* 0x000000d96bd97208 */ /* 0x000fe20005800000 */
[----:B------:R-:W-:Y:S01]  /*6440*/  FMUL R223, R223, UR4 ;  /* 0x00000004dfdf7c20 */ /* 0x000fe20008400000 */
[----:B------:R-:W-:Y:S01]  /*6450*/  F2FP.SATFINITE.E4M3.F32.PACK_AB_MERGE_C R227, RZ, R180, RZ ;  /* 0x000000b4ffe3723e */ /* 0x000fe200048070ff */
[----:B------:R-:W-:Y:S01]  /*6460*/  FFMA R218, R222, R218, R108 ;  /* 0x000000dadeda7223 */ /* 0x000fe2000000006c */
[----:B------:R-:W-:Y:S01]  /*6470*/  F2FP.SATFINITE.E4M3.F32.PACK_AB_MERGE_C R179, RZ, R179, RZ ;  /* 0x000000b3ffb3723e */ /* 0x000fe200048070ff */
[----:B------:R-:W-:Y:S01]  /*6480*/  FADD R224, R224, -UR11 ;  /* 0x8000000be0e07e21 */ /* 0x000fe20008000000 */
[----:B------:R-:W-:Y:S01]  /*6490*/  @P0 FMNMX R9, R9, |R215|, !PT ;  /* 0x400000d709090209 */ /* 0x000fe20007800000 */
[----:B------:R-:W-:Y:S01]  /*64a0*/  FADD R219, R111, 1 ;  /* 0x3f8000006fdb7421 */ /* 0x000fe20000000000 */
[----:B------:R-:W-:Y:S01]  /*64b0*/  FSEL R220, R110, R220, !P3 ;  /* 0x000000dc6edc7208 */ /* 0x000fe20005800000 */
[----:B------:R-:W-:Y:S01]  /*64c0*/  @P1 FMUL R13, R13, UR6 ;  /* 0x000000060d0d1c20 */ /* 0x000fe20008400000 */
[----:B------:R-:W-:Y:S01]  /*64d0*/  PRMT R227, R179, 0x7604, R227 ;  /* 0x00007604b3e37816 */ /* 0x000fe200000000e3 */
[----:B------:R-:W-:Y:S01]  /*64e0*/  FFMA R217, R223, R217, R109 ;  /* 0x000000d9dfd97223 */ /* 0x000fe2000000006d */
[----:B0-----:R-:W-:Y:S01]  /*64f0*/  LOP3.LUT R192, R240, 0x1f, RZ, 0xc0, !PT ;  /* 0x0000001ff0c07812 */ /* 0x001fe200078ec0ff */
[----:B------:R-:W-:Y:S01]  /*6500*/  FADD R225, R225, -UR11 ;  /* 0x8000000be1e17e21 */ /* 0x000fe20008000000 */
[----:B------:R-:W-:Y:S01]  /*6510*/  FMUL R224, R224, UR4 ;  /* 0x00000004e0e07c20 */ /* 0x000fe20008400000 */
[----:B------:R-:W-:Y:S01]  /*6520*/  MOV R179, UR12 ;  /* 0x0000000c00b37c02 */ /* 0x000fe20008000f00 */
[----:B------:R-:W-:Y:S01]  /*6530*/  FADD R222, R118, 1 ;  /* 0x3f80000076de7421 */ /* 0x000fe20000000000 */
[----:B------:R-:W-:Y:S01]  /*6540*/  @P0 FMNMX R9, R9, |R218|, !PT ;  /* 0x400000da09090209 */ /* 0x000fe20007800000 */
[----:B------:R-:W-:Y:S01]  /*6550*/  FMUL R225, R225, UR4 ;  /* 0x00000004e1e17c20 */ /* 0x000fe20008400000 */
[----:B------:R-:W-:Y:S01]  /*6560*/  FSEL R219, R111, R219, !P3 ;  /* 0x000000db6fdb7208 */ /* 0x000fe20005800000 */
[----:B------:R-:W-:Y:S01]  /*6570*/  FFMA R220, R224, R220, R114 ;  /* 0x000000dce0dc7223 */ /* 0x000fe20000000072 */
[----:B------:R-:W-:Y:S01]  /*6580*/  FADD R226, R226, -UR11 ;  /* 0x8000000be2e27e21 */ /* 0x000fe20008000000 */
[----:B------:R-:W-:Y:S01]  /*6590*/  F2FP.SATFINITE.E4M3.F32.PACK_AB_MERGE_C R13, RZ, R13, RZ ;  /* 0x0000000dff0d723e */ /* 0x000fe200048070ff */
[----:B------:R-:W-:Y:S01]  /*65a0*/  @P1 FMUL R142, R142, UR6 ;  /* 0x000000068e8e1c20 */ /* 0x000fe20008400000 */
[----:B------:R-:W-:Y:S01]  /*65b0*/  @P1 FMUL R141, R141, UR6 ;  /* 0x000000068d8d1c20 */ /* 0x000fe20008400000 */
[----:B------:R-:W-:Y:S01]  /*65c0*/  LOP3.LUT R179, R179, 0x80, R192, 0xe2, !PT ;  /* 0x00000080b3b37812 */ /* 0x000fe200078ee2c0 */
[----:B------:R-:W-:Y:S01]  /*65d0*/  @P1 FMUL R169, R169, UR6 ;  /* 0x00000006a9a91c20 */ /* 0x000fe20008400000 */
[----:B------:R-:W-:Y:S01]  /*65e0*/  @P0 FMNMX R9, R9, |R217|, !PT ;  /* 0x400000d909090209 */ /* 0x000fe20007800000 */
[----:B------:R-:W0:Y:S01]  /*65f0*/  S2R R192, SR_TID.X ;  /* 0x0000000000c07919 */ /* 0x000e220000002100 */
[----:B------:R-:W-:Y:S01]  /*6600*/  FADD R223, R124, 1 ;  /* 0x3f8000007cdf7421 */ /* 0x000fe20000000000 */
[----:B------:R-:W-:Y:S01]  /*6610*/  @P1 FMUL R170, R170, UR6 ;  /* 0x00000006aaaa1c20 */ /* 0x000fe20008400000 */
[----:B------:R-:W-:Y:S01]  /*6620*/  FSEL R222, R118, R222, !P3 ;  /* 0x000000de76de7208 */ /* 0x000fe20005800000 */
[----:B------:R-:W-:Y:S01]  /*6630*/  FFMA R219, R225, R219, R115 ;  /* 0x000000dbe1db7223 */ /* 0x000fe20000000073 */
[----:B------:R-:W-:Y:S01]  /*6640*/  FMUL R226, R226, UR4 ;  /* 0x00000004e2e27c20 */ /* 0x000fe20008400000 */
[----:B------:R-:W-:Y:S01]  /*6650*/  FADD R228, R228, -UR11 ;  /* 0x8000000be4e47e21 */ /* 0x000fe20008000000 */
[----:B------:R-:W-:Y:S01]  /*6660*/  PRMT R12, R13, 0x7604, R12 ;  /* 0x000076040d0c7816 */ /* 0x000fe2000000000c */
[----:B------:R-:W-:Y:S01]  /*6670*/  @P1 FMUL R150, R150, UR6 ;  /* 0x0000000696961c20 */ /* 0x000fe20008400000 */
[----:B------:R-:W-:Y:S01]  /*6680*/  F2FP.SATFINITE.E4M3.F32.PACK_AB_MERGE_C R13, RZ, R142, RZ ;  /* 0x0000008eff0d723e */ /* 0x000fe200048070ff */
[----:B------:R-:W-:Y:S01]  /*6690*/  FADD R224, R128, 1 ;  /* 0x3f80000080e07421 */ /* 0x000fe20000000000 */
[----:B------:R-:W-:Y:S01]  /*66a0*/  F2FP.SATFINITE.E4M3.F32.PACK_AB_MERGE_C R141, RZ, R141, RZ ;  /* 0x0000008dff8d723e */ /* 0x000fe200048070ff */
[----:B------:R-:W-:Y:S01]  /*66b0*/  @P1 FMUL R168, R168, UR6 ;  /* 0x00000006a8a81c20 */ /* 0x000fe20008400000 */
[----:B------:R-:W-:Y:S01]  /*66c0*/  @P0 FMNMX R9, R9, |R220|, !PT ;  /* 0x400000dc09090209 */ /* 0x000fe20007800000 */
[----:B------:R-:W-:Y:S01]  /*66d0*/  @P1 FMUL R177, R177, UR6 ;  /* 0x00000006b1b11c20 */ /* 0x000fe20008400000 */
[----:B------:R-:W-:Y:S01]  /*66e0*/  F2FP.SATFINITE.E4M3.F32.PACK_AB_MERGE_C R169, RZ, R169, RZ ;  /* 0x000000a9ffa9723e */ /* 0x000fe200048070ff */
[----:B------:R-:W-:Y:S01]  /*66f0*/  FFMA R222, R226, R222, R122 ;  /* 0x000000dee2de7223 */ /* 0x000fe2000000007a */
[----:B------:R-:W-:Y:S01]  /*6700*/  FSEL R223, R124, R223, !P3 ;  /* 0x000000df7cdf7208 */ /* 0x000fe20005800000 */
[----:B------:R-:W-:Y:S01]  /*6710*/  FMUL R228, R228, UR4 ;  /* 0x00000004e4e47c20 */ /* 0x000fe20008400000 */
[----:B------:R-:W-:Y:S01]  /*6720*/  F2FP.SATFINITE.E4M3.F32.PACK_AB_MERGE_C R238, RZ, R170, RZ ;  /* 0x000000aaffee723e */ /* 0x000fe200048070ff */
[----:B------:R-:W-:Y:S01]  /*6730*/  FADD R230, R230, -UR11 ;  /* 0x8000000be6e67e21 */ /* 0x000fe20008000000 */
[----:B------:R-:W-:Y:S01]  /*6740*/  @P1 FMUL R178, R178, UR6 ;  /* 0x00000006b2b21c20 */ /* 0x000fe20008400000 */
[----:B------:R-:W-:Y:S01]  /*6750*/  PRMT R13, R141, 0x7604, R13 ;  /* 0x000076048d0d7816 */ /* 0x000fe2000000000d */
[----:B------:R-:W-:Y:S01]  /*6760*/  FADD R225, R125, 1 ;  /* 0x3f8000007de17421 */ /* 0x000fe20000000000 */
[----:B------:R-:W-:Y:S01]  /*6770*/  @P0 FMNMX R9, R9, |R219|, !PT ;  /* 0x400000db09090209 */ /* 0x000fe20007800000 */
[----:B------:R-:W-:Y:S01]  /*6780*/  FADD R229, R229, -UR11 ;  /* 0x8000000be5e57e21 */ /* 0x000fe20008000000 */
[----:B------:R-:W-:Y:S01]  /*6790*/  F2FP.SATFINITE.E4M3.F32.PACK_AB_MERGE_C R141, RZ, R150, RZ ;  /* 0x00000096ff8d723e */ /* 0x000fe200048070ff */
[----:B------:R-:W-:Y:S01]  /*67a0*/  FFMA R223, R228, R223, R126 ;  /* 0x000000dfe4df7223 */ /* 0x000fe2000000007e */
[----:B------:R-:W-:Y:S01]  /*67b0*/  FSEL R224, R128, R224, !P3 ;  /* 0x000000e080e07208 */ /* 0x000fe20005800000 */
[----:B------:R-:W-:Y:S01]  /*67c0*/  FMUL R230, R230, UR4 ;  /* 0x00000004e6e67c20 */ /* 0x000fe20008400000 */
[----:B------:R-:W-:Y:S01]  /*67d0*/  F2FP.SATFINITE.E4M3.F32.PACK_AB_MERGE_C R150, RZ, R168, RZ ;  /* 0x000000a8ff96723e */ /* 0x000fe200048070ff */
[----:B------:R-:W-:Y:S01]  /*67e0*/  @P1 FMUL R176, R176, UR6 ;  /* 0x00000006b0b01c20 */ /* 0x000fe20008400000 */
[----:B------:R-:W-:Y:S01]  /*67f0*/  PRMT R238, R169, 0x7604, R238 ;  /* 0x00007604a9ee7816 */ /* 0x000fe200000000ee */
[----:B------:R-:W-:Y:S01]  /*6800*/  FADD R231, R231, -UR11 ;  /* 0x8000000be7e77e21 */ /* 0x000fe20008000000 */
[----:B------:R-:W-:Y:S01]  /*6810*/  F2FP.SATFINITE.E4M3.F32.PACK_AB_MERGE_C R177, RZ, R177, RZ ;  /* 0x000000b1ffb1723e */ /* 0x000fe200048070ff */
[----:B------:R-:W1:Y:S01]  /*6820*/  @!P4 LDC.64 R168, c[0x0][0x230] ;  /* 0x00008c00ffa8cb82 */ /* 0x000e620000000a00 */
[----:B------:R-:W-:Y:S01]  /*6830*/  F2FP.SATFINITE.E4M3.F32.PACK_AB_MERGE_C R228, RZ, R178, RZ ;  /* 0x000000b2ffe4723e */ /* 0x000fe200048070ff */
[----:B------:R-:W-:Y:S01]  /*6840*/  @P1 FMUL R153, R153, UR6 ;  /* 0x0000000699991c20 */ /* 0x000fe20008400000 */
[----:B------:R-:W-:Y:S01]  /*6850*/  @P0 FMNMX R9, R9, |R222|, !PT ;  /* 0x400000de09090209 */ /* 0x000fe20007800000 */
[----:B------:R-:W-:Y:S01]  /*6860*/  FMUL R229, R229, UR4 ;  /* 0x00000004e5e57c20 */ /* 0x000fe20008400000 */
[----:B------:R-:W-:Y:S01]  /*6870*/  FSEL R225, R125, R225, !P3 ;  /* 0x000000e17de17208 */ /* 0x000fe20005800000 */
[----:B------:R-:W-:Y:S01]  /*6880*/  FFMA R224, R230, R224, R130 ;  /* 0x000000e0e6e07223 */ /* 0x000fe20000000082 */
[----:B------:R-:W-:Y:S01]  /*6890*/  F2FP.SATFINITE.E4M3.F32.PACK_AB_MERGE_C R230, RZ, R176, RZ ;  /* 0x000000b0ffe6723e */ /* 0x000fe200048070ff */
[----:B------:R-:W-:Y:S01]  /*68a0*/  FADD R226, R129, 1 ;  /* 0x3f80000081e27421 */ /* 0x000fe20000000000 */
[----:B------:R-:W-:Y:S01]  /*68b0*/  PRMT R228, R177, 0x7604, R228 ;  /* 0x00007604b1e47816 */ /* 0x000fe200000000e4 */
[----:B------:R-:W-:Y:S01]  /*68c0*/  @P1 FMUL R149, R149, UR6 ;  /* 0x0000000695951c20 */ /* 0x000fe20008400000 */
[----:B------:R-:W-:Y:S01]  /*68d0*/  @P0 FMNMX R9, R9, |R221|, !PT ;  /* 0x400000dd09090209 */ /* 0x000fe20007800000 */
[----:B------:R-:W2:Y:S01]  /*68e0*/  LDC.64 R176, c[0x0][0x258] ;  /* 0x00009600ffb07b82 */ /* 0x000ea20000000a00 */
[----:B------:R-:W-:Y:S01]  /*68f0*/  FFMA R225, R229, R225, R127 ;  /* 0x000000e1e5e17223 */ /* 0x000fe2000000007f */
[----:B------:R-:W-:Y:S01]  /*6900*/  @P1 FMUL R182, R182, UR6 ;  /* 0x00000006b6b61c20 */ /* 0x000fe20008400000 */
[----:B------:R-:W-:Y:S01]  /*6910*/  @P0 FMNMX R9, R9, |R223|, !PT ;  /* 0x400000df09090209 */ /* 0x000fe20007800000 */
[----:B------:R-:W-:Y:S01]  /*6920*/  FMUL R231, R231, UR4 ;  /* 0x00000004e7e77c20 */ /* 0x000fe20008400000 */
[----:B------:R-:W-:Y:S01]  /*6930*/  FSEL R226, R129, R226, !P3 ;  /* 0x000000e281e27208 */ /* 0x000fe20005800000 */
[----:B------:R-:W-:Y:S01]  /*6940*/  FADD R178, R232, -UR11 ;  /* 0x8000000be8b27e21 */ /* 0x000fe20008000000 */
[----:B------:R-:W-:Y:S01]  /*6950*/  @P0 FMNMX R9, R9, |R225|, !PT ;  /* 0x400000e109090209 */ /* 0x000fe20007800000 */
[----:B------:R-:W-:Y:S01]  /*6960*/  @P1 FMUL R181, R181, UR6 ;  /* 0x00000006b5b51c20 */ /* 0x000fe20008400000 */
[----:B------:R-:W-:Y:S01]  /*6970*/  F2FP.SATFINITE.E4M3.F32.PACK_AB_MERGE_C R153, RZ, R153, RZ ;  /* 0x00000099ff99723e */ /* 0x000fe200048070ff */
[----:B------:R-:W-:Y:S01]  /*6980*/  FFMA R226, R231, R226, R131 ;  /* 0x000000e2e7e27223 */ /* 0x000fe20000000083 */
[----:B------:R-:W-:Y:S01]  /*6990*/  FADD R180, R233, -UR11 ;  /* 0x8000000be9b47e21 */ /* 0x000fe20008000000 */
[----:B------:R-:W-:Y:S01]  /*69a0*/  FMUL R178, R178, UR4 ;  /* 0x00000004b2b27c20 */ /* 0x000fe20008400000 */
[----:B------:R-:W-:Y:S01]  /*69b0*/  @P0 FMNMX R9, R9, |R224|, !PT ;  /* 0x400000e009090209 */ /* 0x000fe20007800000 */
[----:B------:R-:W-:Y:S01]  /*69c0*/  @P1 FMUL R164, R164, UR6 ;  /* 0x00000006a4a41c20 */ /* 0x000fe20008400000 */
[----:B------:R-:W-:Y:S01]  /*69d0*/  PRMT R143, R153, 0x7604, R143 ;  /* 0x00007604998f7816 */ /* 0x000fe2000000008f */
[----:B------:R-:W-:Y:S01]  /*69e0*/  @P1 FMUL R210, R210, UR6 ;  /* 0x00000006d2d21c20 */ /* 0x000fe20008400000 */
[----:B------:R-:W-:Y:S01]  /*69f0*/  F2FP.SATFINITE.E4M3.F32.PACK_AB_MERGE_C R149, RZ, R149, RZ ;  /* 0x00000095ff95723e */ /* 0x000fe200048070ff */
[----:B------:R-:W-:Y:S01]  /*6a00*/  FMUL R180, R180, UR4 ;  /* 0x00000004b4b47c20 */ /* 0x000fe20008400000 */
[----:B------:R-:W-:Y:S01]  /*6a10*/  F2FP.SATFINITE.E4M3.F32.PACK_AB_MERGE_C R153, RZ, R182, RZ ;  /* 0x000000b6ff99723e */ /* 0x000fe200048070ff */
[----:B------:R-:W-:Y:S01]  /*6a20*/  FFMA R178, R112, R178, R132 ;  /* 0x000000b270b27223 */ /* 0x000fe20000000084 */
[----:B------:R-:W-:Y:S01]  /*6a30*/  F2FP.SATFINITE.E4M3.F32.PACK_AB_MERGE_C R181, RZ, R181, RZ ;  /* 0x000000b5ffb5723e */ /* 0x000fe200048070ff */
[----:B------:R-:W-:Y:S01]  /*6a40*/  @P1 FMUL R212, R212, UR6 ;  /* 0x00000006d4d41c20 */ /* 0x000fe20008400000 */
[----:B------:R-:W-:Y:S01]  /*6a50*/  @P1 FMUL R211, R211, UR6 ;  /* 0x00000006d3d31c20 */ /* 0x000fe20008400000 */
[----:B------:R-:W-:Y:S01]  /*6a60*/  @P0 FMNMX R9, R9, |R226|, !PT ;  /* 0x400000e209090209 */ /* 0x000fe20007800000 */
[----:B------:R-:W-:Y:S01]  /*6a70*/  FADD R234, R234, -UR11 ;  /* 0x8000000beaea7e21 */ /* 0x000fe20008000000 */
[----:B0-----:R-:W-:Y:S01]  /*6a80*/  LOP3.LUT R179, R179, 0x60, R192, 0xf8, !PT ;  /* 0x00000060b3b37812 */ /* 0x001fe200078ef8c0 */
[----:B-1----:R-:W-:Y:S01]  /*6a90*/  @!P4 IMAD.WIDE R168, R8, 0x4, R168 ;  /* 0x0000000408a8c825 */ /* 0x002fe200078e02a8 */
[----:B------:R-:W-:-:S03]  /*6aa0*/  PRMT R141, R149, 0x7604, R141 ;  /* 0x00007604958d7816 */ /* 0x000fc6000000008d */
[----:B------:R-:W-:Y:S01]  /*6ab0*/  FFMA R180, R113, R180, R133 ;  /* 0x000000b471b47223 */ /* 0x000fe20000000085 */
[----:B------:R-:W-:Y:S01]  /*6ac0*/  PRMT R153, R181, 0x7604, R153 ;  /* 0x00007604b5997816 */ /* 0x000fe20000000099 */
[----:B------:R-:W-:Y:S01]  /*6ad0*/  @P1 FMUL R152, R152, UR6 ;  /* 0x0000000698981c20 */ /* 0x000fe20008400000 */
[----:B------:R-:W-:Y:S01]  /*6ae0*/  F2FP.SATFINITE.E4M3.F32.PACK_AB_MERGE_C R149, RZ, R164, RZ ;  /* 0x000000a4ff95723e */ /* 0x000fe200048070ff */
[----:B------:R-:W-:Y:S01]  /*6af0*/  @P1 FMUL R11, R11, UR6 ;  /* 0x000000060b0b1c20 */ /* 0x000fe20008400000 */
[----:B------:R-:W-:Y:S01]  /*6b00*/  MOV R181, UR4 ;  /* 0x0000000400b57c02 */ /* 0x000fe20008000f00 */
[----:B------:R-:W-:Y:S01]  /*6b10*/  @P1 FMUL R184, R184, UR6 ;  /* 0x00000006b8b81c20 */ /* 0x000fe20008400000 */
[----:B------:R-:W-:Y:S01]  /*6b20*/  F2FP.SATFINITE.E4M3.F32.PACK_AB_MERGE_C R164, RZ, R210, RZ ;  /* 0x000000d2ffa4723e */ /* 0x000fe200048070ff */
[----:B------:R-:W-:Y:S01]  /*6b30*/  IMAD R210, R8, 0x3200, R179 ;  /* 0x0000320008d27824 */ /* 0x000fe200078e02b3 */
[----:B------:R-:W-:Y:S01]  /*6b40*/  @P0 FMNMX R9, R9, |R178|, !PT ;  /* 0x400000b209090209 */ /* 0x000fe20007800000 */
[----:B------:R-:W-:Y:S01]  /*6b50*/  @P1 FMUL R178, R178, UR6 ;  /* 0x00000006b2b21c20 */ /* 0x000fe20008400000 */
[----:B------:R-:W-:Y:S01]  /*6b60*/  F2FP.SATFINITE.E4M3.F32.PACK_AB_MERGE_C R170, RZ, R212, RZ ;  /* 0x000000d4ffaa723e */ /* 0x000fe200048070ff */
[----:B------:R-:W-:Y:S01]  /*6b70*/  @P1 FMUL R183, R183, UR6 ;  /* 0x00000006b7b71c20 */ /* 0x000fe20008400000 */
[----:B------:R-:W-:Y:S01]  /*6b80*/  F2FP.SATFINITE.E4M3.F32.PACK_AB_MERGE_C R211, RZ, R211, RZ ;  /* 0x000000d3ffd3723e */ /* 0x000fe200048070ff */
[----:B------:R-:W-:Y:S01]  /*6b90*/  FMUL R234, R234, UR4 ;  /* 0x00000004eaea7c20 */ /* 0x000fe20008400000 */
[----:B------:R-:W-:Y:S01]  /*6ba0*/  @P0 FMNMX R9, R9, |R180|, !PT ;  /* 0x400000b409090209 */ /* 0x000fe20007800000 */
[----:B------:R2:W-:Y:S01]  /*6bb0*/  @!P4 STG.E desc[UR8][R168.64], R181 ;  /* 0x000000b5a800c986 */ /* 0x0005e2000c101908 */
[----:B------:R-:W-:Y:S01]  /*6bc0*/  PRMT R170, R211, 0x7604, R170 ;  /* 0x00007604d3aa7816 */ /* 0x000fe200000000aa */
[----:B------:R-:W-:Y:S01]  /*6bd0*/  @P1 FMUL R180, R180, UR6 ;  /* 0x00000006b4b41c20 */ /* 0x000fe20008400000 */
[----:B------:R-:W-:Y:S01]  /*6be0*/  F2FP.SATFINITE.E4M3.F32.PACK_AB_MERGE_C R211, RZ, R178, RZ ;  /* 0x000000b2ffd3723e */ /* 0x000fe200048070ff */
[----:B------:R-:W-:Y:S01]  /*6bf0*/  FFMA R178, R116, R234, R134 ;  /* 0x000000ea74b27223 */ /* 0x000fe20000000086 */
[----:B------:R-:W-:Y:S01]  /*6c00*/  FADD R235, R235, -UR11 ;  /* 0x8000000bebeb7e21 */ /* 0x000fe20008000000 */
[----:B------:R-:W-:Y:S01]  /*6c10*/  F2FP.SATFINITE.E4M3.F32.PACK_AB_MERGE_C R142, RZ, R152, RZ ;  /* 0x00000098ff8e723e */ /* 0x000fe200048070ff */
[----:B------:R-:W-:Y:S01]  /*6c20*/  @P1 FMUL R140, R140, UR6 ;  /* 0x000000068c8c1c20 */ /* 0x000fe20008400000 */
[----:B------:R-:W-:Y:S01]  /*6c30*/  @P1 FMUL R139, R139, UR6 ;  /* 0x000000068b8b1c20 */ /* 0x000fe20008400000 */
[----:B------:R-:W-:Y:S01]  /*6c40*/  FADD R236, R236, -UR11 ;  /* 0x8000000becec7e21 */ /* 0x000fe20008000000 */
[----:B------:R-:W-:Y:S01]  /*6c50*/  @P1 FMUL R146, R146, UR6 ;  /* 0x0000000692921c20 */ /* 0x000fe20008400000 */
[----:B------:R-:W-:Y:S01]  /*6c60*/  @P1 FMUL R145, R145, UR6 ;  /* 0x0000000691911c20 */ /* 0x000fe20008400000 */
[----:B--2---:R-:W-:Y:S01]  /*6c70*/  IMAD.WIDE.U32 R168, R210, 0x2, R176 ;  /* 0x00000002d2a87825 */ /* 0x004fe200078e00b0 */
[----:B------:R-:W-:-:S03]  /*6c80*/  F2FP.SATFINITE.E4M3.F32.PACK_AB_MERGE_C R180, RZ, R180, RZ ;  /* 0x000000b4ffb4723e */ /* 0x000fc600048070ff */
[----:B------:R-:W-:Y:S01]  /*6c90*/  FMUL R235, R235, UR4 ;  /* 0x00000004ebeb7c20 */ /* 0x000fe20008400000 */
[----:B------:R-:W-:Y:S01]  /*6ca0*/  F2FP.SATFINITE.E4M3.F32.PACK_AB_MERGE_C R11, RZ, R11, RZ ;  /* 0x0000000bff0b723e */ /* 0x000fe200048070ff */
[----:B------:R-:W-:Y:S01]  /*6cb0*/  @P1 FMUL R148, R148, UR6 ;  /* 0x0000000694941c20 */ /* 0x000fe20008400000 */
[----:B------:R0:W-:Y:S01]  /*6cc0*/  STG.E.U16 desc[UR8][R168.64], R0 ;  /* 0x00000000a8007986 */ /* 0x0001e2000c101508 */
[----:B------:R-:W-:Y:S01]  /*6cd0*/  F2FP.SATFINITE.E4M3.F32.PACK_AB_MERGE_C R152, RZ, R184, RZ ;  /* 0x000000b8ff98723e */ /* 0x000fe200048070ff */
[----:B------:R-:W-:Y:S01]  /*6ce0*/  @P1 FMUL R147, R147, UR6 ;  /* 0x0000000693931c20 */ /* 0x000fe20008400000 */
[----:B------:R-:W-:Y:S01]  /*6cf0*/  F2FP.SATFINITE.E4M3.F32.PACK_AB_MERGE_C R183, RZ, R183, RZ ;  /* 0x000000b7ffb7723e */ /* 0x000fe200048070ff */
[----:B------:R-:W-:Y:S01]  /*6d00*/  ULDC.64 UR12, c[0x0][0x258] ;  /* 0x00009600000c7ab9 */ /* 0x000fe20000000a00 */
[----:B------:R-:W-:Y:S01]  /*6d10*/  @P0 FMNMX R9, R9, |R178|, !PT ;  /* 0x400000b209090209 */ /* 0x000fe20007800000 */
[----:B------:R-:W-:Y:S01]  /*6d20*/  @P1 FMUL R178, R178, UR6 ;  /* 0x00000006b2b21c20 */ /* 0x000fe20008400000 */
[----:B------:R-:W-:-:S02]  /*6d30*/  PRMT R211, R180, 0x7604, R211 ;  /* 0x00007604b4d37816 */ /* 0x000fc400000000d3 */
[C---:B------:R-:W-:Y:S02]  /*6d40*/  IADD3 R179, R210.reuse, 0x200, RZ ;  /* 0x00000200d2b37810 */ /* 0x040fe40007ffe0ff */
[----:B0-----:R-:W-:Y:S01]  /*6d50*/  IADD3 R168, R210, 0x100, RZ ;  /* 0x00000100d2a87810 */ /* 0x001fe20007ffe0ff */
[----:B------:R-:W-:Y:S01]  /*6d60*/  FADD R182, R237, -UR11 ;  /* 0x8000000bedb67e21 */ /* 0x000fe20008000000 */
[----:B------:R-:W-:Y:S01]  /*6d70*/  PRMT R10, R11, 0x7604, R10 ;  /* 0x000076040b0a7816 */ /* 0x000fe2000000000a */
[----:B------:R-:W-:Y:S01]  /*6d80*/  FMUL R236, R236, UR4 ;  /* 0x00000004ecec7c20 */ /* 0x000fe20008400000 */
[----:B------:R-:W-:Y:S01]  /*6d90*/  PRMT R152, R183, 0x7604, R152 ;  /* 0x00007604b7987816 */ /* 0x000fe20000000098 */
[----:B------:R-:W-:Y:S01]  /*6da0*/  FFMA R183, R117, R235, R135 ;  /* 0x000000eb75b77223 */ /* 0x000fe20000000087 */
[----:B------:R-:W-:Y:S01]  /*6db0*/  IADD3 R180, R210, 0x300, RZ ;  /* 0x00000300d2b47810 */ /* 0x000fe20007ffe0ff */
[----:B------:R-:W-:Y:S01]  /*6dc0*/  IMAD.WIDE.U32 R168, R168, 0x2, R176 ;  /* 0x00000002a8a87825 */ /* 0x000fe200078e00b0 */
[----:B------:R-:W-:-:S02]  /*6dd0*/  F2FP.SATFINITE.E4M3.F32.PACK_AB_MERGE_C R11, RZ, R140, RZ ;  /* 0x0000008cff0b723e */ /* 0x000fc400048070ff */
[----:B------:R-:W-:Y:S02]  /*6de0*/  F2FP.SATFINITE.E4M3.F32.PACK_AB_MERGE_C R139, RZ, R139, RZ ;  /* 0x0000008bff8b723e */ /* 0x000fe400048070ff */
[----:B------:R-:W-:Y:S01]  /*6df0*/  F2FP.SATFINITE.E4M3.F32.PACK_AB_MERGE_C R0, RZ, R178, RZ ;  /* 0x000000b2ff00723e */ /* 0x000fe200048070ff */
[----:B------:R-:W-:Y:S01]  /*6e00*/  IMAD.WIDE.U32 R178, R179, 0x2, R176 ;  /* 0x00000002b3b27825 */ /* 0x000fe200078e00b0 */
[----:B------:R-:W-:-:S03]  /*6e10*/  PRMT R11, R139, 0x7604, R11 ;  /* 0x000076048b0b7816 */ /* 0x000fc6000000000b */
[----:B------:R-:W-:Y:S01]  /*6e20*/  FMUL R182, R182, UR4 ;  /* 0x00000004b6b67c20 */ /* 0x000fe20008400000 */
[----:B------:R-:W-:Y:S01]  /*6e30*/  FFMA R212, R120, R236, R136 ;  /* 0x000000ec78d47223 */ /* 0x000fe20000000088 */
[----:B------:R-:W-:Y:S01]  /*6e40*/  IMAD.WIDE.U32 R180, R180, 0x2, R176 ;  /* 0x00000002b4b47825 */ /* 0x000fe200078e00b0 */
[----:B------:R-:W-:Y:S01]  /*6e50*/  @P0 FMNMX R9, R9, |R183|, !PT ;  /* 0x400000b709090209 */ /* 0x000fe20007800000 */
[----:B------:R0:W-:Y:S02]  /*6e60*/  STG.E.U16 desc[UR8][R168.64], R10 ;  /* 0x0000000aa8007986 */ /* 0x0001e4000c101508 */
[----:B------:R-:W-:Y:S01]  /*6e70*/  FFMA R182, R121, R182, R137 ;  /* 0x000000b679b67223 */ /* 0x000fe20000000089 */
[----:B------:R-:W-:Y:S01]  /*6e80*/  F2FP.SATFINITE.E4M3.F32.PACK_AB_MERGE_C R139, RZ, R146, RZ ;  /* 0x00000092ff8b723e */ /* 0x000fe200048070ff */
[----:B------:R-:W-:Y:S01]  /*6e90*/  @P1 FMUL R151, R151, UR6 ;  /* 0x0000000697971c20 */ /* 0x000fe20008400000 */
[----:B------:R1:W-:Y:S01]  /*6ea0*/  STG.E.U16 desc[UR8][R178.64], R12 ;  /* 0x0000000cb2007986 */ /* 0x0003e2000c101508 */
[----:B------:R-:W-:Y:S01]  /*6eb0*/  @P0 FMNMX R9, R9, |R212|, !PT ;  /* 0x400000d409090209 */ /* 0x000fe20007800000 */
[----:B------:R-:W-:Y:S01]  /*6ec0*/  @P1 FMUL R158, R158, UR6 ;  /* 0x000000069e9e1c20 */ /* 0x000fe20008400000 */
[----:B------:R-:W-:Y:S01]  /*6ed0*/  F2FP.SATFINITE.E4M3.F32.PACK_AB_MERGE_C R145, RZ, R145, RZ ;  /* 0x00000091ff91723e */ /* 0x000fe200048070ff */
[----:B------:R2:W-:Y:S01]  /*6ee0*/  STG.E.U16 desc[UR8][R180.64], R11 ;  /* 0x0000000bb4007986 */ /* 0x0005e2000c101508 */
[----:B------:R-:W-:Y:S01]  /*6ef0*/  F2FP.SATFINITE.E4M3.F32.PACK_AB_MERGE_C R140, RZ, R148, RZ ;  /* 0x00000094ff8c723e */ /* 0x000fe200048070ff */
[----:B------:R-:W-:Y:S01]  /*6f00*/  @P1 FMUL R157, R157, UR6 ;  /* 0x000000069d9d1c20 */ /* 0x000fe20008400000 */
[----:B------:R-:W-:Y:S01]  /*6f10*/  F2FP.SATFINITE.E4M3.F32.PACK_AB_MERGE_C R147, RZ, R147, RZ ;  /* 0x00000093ff93723e */ /* 0x000fe200048070ff */
[----:B------:R-:W-:Y:S01]  /*6f20*/  @P1 FMUL R160, R160, UR6 ;  /* 0x00000006a0a01c20 */ /* 0x000fe20008400000 */
[C---:B0-----:R-:W-:Y:S01]  /*6f30*/  IADD3 R10, R210.reuse, 0x400, RZ ;  /* 0x00000400d20a7810 */ /* 0x041fe20007ffe0ff */
[----:B------:R-:W-:Y:S01]  /*6f40*/  @P1 FMUL R159, R159, UR6 ;  /* 0x000000069f9f1c20 */ /* 0x000fe20008400000 */
[----:B------:R-:W-:Y:S01]  /*6f50*/  IADD3 R168, R210, 0x500, RZ ;  /* 0x00000500d2a87810 */ /* 0x000fe20007ffe0ff */
[----:B------:R-:W-:Y:S01]  /*6f60*/  @P1 FMUL R166, R166, UR6 ;  /* 0x00000006a6a61c20 */ /* 0x000fe20008400000 */
[----:B-1----:R-:W-:Y:S01]  /*6f70*/  IADD3 R178, R210, 0x600, RZ ;  /* 0x00000600d2b27810 */ /* 0x002fe20007ffe0ff */
[----:B------:R-:W-:Y:S01]  /*6f80*/  @P1 FMUL R165, R165, UR6 ;  /* 0x00000006a5a51c20 */ /* 0x000fe20008400000 */
[----:B------:R-:W-:Y:S01]  /*6f90*/  @P1 FMUL R162, R162, UR6 ;  /* 0x00000006a2a21c20 */ /* 0x000fe20008400000 */
[----:B--2---:R-:W-:Y:S01]  /*6fa0*/  IADD3 R180, R210, 0x700, RZ ;  /* 0x00000700d2b47810 */ /* 0x004fe20007ffe0ff */
[----:B------:R-:W-:Y:S01]  /*6fb0*/  IMAD.WIDE.U32 R10, R10, 0x2, R176 ;  /* 0x000000020a0a7825 */ /* 0x000fe200078e00b0 */
[----:B------:R-:W-:-:S03]  /*6fc0*/  @P0 FMNMX R9, R9, |R182|, !PT ;  /* 0x400000b609090209 */ /* 0x000fc60007800000 */
[----:B------:R-:W-:Y:S01]  /*6fd0*/  @P1 FMUL R161, R161, UR6 ;  /* 0x00000006a1a11c20 */ /* 0x000fe20008400000 */
[----:B------:R-:W-:Y:S01]  /*6fe0*/  @P1 FMUL R163, R163, UR6 ;  /* 0x00000006a3a31c20 */ /* 0x000fe20008400000 */
[----:B------:R-:W-:Y:S01]  /*6ff0*/  IMAD.WIDE.U32 R168, R168, 0x2, R176 ;  /* 0x00000002a8a87825 */ /* 0x000fe200078e00b0 */
[----:B------:R-:W-:-:S03]  /*7000*/  PRMT R139, R145, 0x7604, R139 ;  /* 0x00007604918b7816 */ /* 0x000fc6000000008b */
[----:B------:R-:W-:Y:S01]  /*7010*/  @P1 FMUL R208, R208, UR6 ;  /* 0x00000006d0d01c20 */ /* 0x000fe20008400000 */
[----:B------:R-:W-:Y:S01]  /*7020*/  LEA R12, P0, R5, UR12, 0x1 ;  /* 0x0000000c050c7c11 */ /* 0x000fe2000f8008ff */
[----:B------:R-:W-:Y:S01]  /*7030*/  IMAD.WIDE.U32 R178, R178, 0x2, R176 ;  /* 0x00000002b2b27825 */ /* 0x000fe200078e00b0 */
[----:B------:R-:W-:Y:S01]  /*7040*/  PRMT R140, R147, 0x7604, R140 ;  /* 0x00007604938c7816 */ /* 0x000fe2000000008c */
[----:B------:R0:W-:Y:S02]  /*7050*/  STG.E.U16 desc[UR8][R10.64], R13 ;  /* 0x0000000d0a007986 */ /* 0x0001e4000c101508 */
[----:B------:R-:W-:Y:S01]  /*7060*/  @P1 FMUL R167, R167, UR6 ;  /* 0x00000006a7a71c20 */ /* 0x000fe20008400000 */
[--C-:B------:R-:W-:Y:S01]  /*7070*/  IMAD.WIDE.U32 R180, R180, 0x2, R176.reuse ;  /* 0x00000002b4b47825 */ /* 0x100fe200078e00b0 */
[----:B------:R-:W-:Y:S01]  /*7080*/  F2FP.SATFINITE.E4M3.F32.PACK_AB_MERGE_C R151, RZ, R151, RZ ;  /* 0x00000097ff97723e */ /* 0x000fe200048070ff */
[----:B------:R1:W-:Y:S01]  /*7090*/  STG.E.U16 desc[UR8][R168.64], R138 ;  /* 0x0000008aa8007986 */ /* 0x0003e2000c101508 */
[----:B------:R-:W-:Y:S01]  /*70a0*/  F2FP.SATFINITE.E4M3.F32.PACK_AB_MERGE_C R145, RZ, R158, RZ ;  /* 0x0000009eff91723e */ /* 0x000fe200048070ff */
[----:B------:R-:W-:Y:S01]  /*70b0*/  @P1 FMUL R206, R206, UR6 ;  /* 0x00000006cece1c20 */ /* 0x000fe20008400000 */
[----:B------:R-:W-:Y:S01]  /*70c0*/  @P1 FMUL R209, R209, UR6 ;  /* 0x00000006d1d11c20 */ /* 0x000fe20008400000 */
[----:B------:R2:W-:Y:S01]  /*70d0*/  STG.E.U16 desc[UR8][R178.64], R139 ;  /* 0x0000008bb2007986 */ /* 0x0005e2000c101508 */
[----:B------:R-:W-:Y:S01]  /*70e0*/  @P1 FMUL R204, R204, UR6 ;  /* 0x00000006cccc1c20 */ /* 0x000fe20008400000 */
[----:B------:R-:W-:Y:S01]  /*70f0*/  @P1 FMUL R207, R207, UR6 ;  /* 0x00000006cfcf1c20 */ /* 0x000fe20008400000 */
[----:B------:R-:W-:Y:S01]  /*7100*/  @P1 FMUL R172, R172, UR6 ;  /* 0x00000006acac1c20 */ /* 0x000fe20008400000 */
[----:B0-----:R-:W-:Y:S01]  /*7110*/  IADD3 R10, R210, 0x900, RZ ;  /* 0x00000900d20a7810 */ /* 0x001fe20007ffe0ff */
[----:B------:R-:W-:Y:S01]  /*7120*/  @P1 FMUL R171, R171, UR6 ;  /* 0x00000006abab1c20 */ /* 0x000fe20008400000 */
[----:B------:R-:W-:Y:S01]  /*7130*/  LEA.HI.X R13, R5, UR13, RZ, 0x1, P0 ;  /* 0x0000000d050d7c11 */ /* 0x000fe200080f0cff */
[----:B------:R-:W-:Y:S01]  /*7140*/  @P1 FMUL R196, R196, UR6 ;  /* 0x00000006c4c41c20 */ /* 0x000fe20008400000 */
[C---:B-1----:R-:W-:Y:S01]  /*7150*/  IADD3 R138, R210.reuse, 0xa00, RZ ;  /* 0x00000a00d28a7810 */ /* 0x042fe20007ffe0ff */
[----:B------:R0:W-:Y:S01]  /*7160*/  STG.E.U16 desc[UR8][R180.64], R140 ;  /* 0x0000008cb4007986 */ /* 0x0001e2000c101508 */
[----:B------:R-:W-:Y:S01]  /*7170*/  IADD3 R5, R210, 0xb00, RZ ;  /* 0x00000b00d2057810 */ /* 0x000fe20007ffe0ff */
[----:B------:R-:W-:Y:S01]  /*7180*/  IMAD.WIDE.U32 R10, R10, 0x2, R176 ;  /* 0x000000020a0a7825 */ /* 0x000fe200078e00b0 */
[----:B------:R-:W-:Y:S01]  /*7190*/  PRMT R142, R151, 0x7604, R142 ;  /* 0x00007604978e7816 */ /* 0x000fe2000000008e */
[----:B------:R1:W-:Y:S01]  /*71a0*/  STG.E.U16 desc[UR8][R12.64], R141 ;  /* 0x0000008d0c007986 */ /* 0x0003e2000c101508 */
[----:B------:R-:W-:Y:S01]  /*71b0*/  F2FP.SATFINITE.E4M3.F32.PACK_AB_MERGE_C R157, RZ, R157, RZ ;  /* 0x0000009dff9d723e */ /* 0x000fe200048070ff */
[----:B--2---:R-:W-:-:S04]  /*71c0*/  IMAD.WIDE.U32 R138, R138, 0x2, R176 ;  /* 0x000000028a8a7825 */ /* 0x004fc800078e00b0 */
[----:B------:R-:W-:Y:S01]  /*71d0*/  @P1 FMUL R205, R205, UR6 ;  /* 0x00000006cdcd1c20 */ /* 0x000fe20008400000 */
[----:B------:R-:W-:Y:S01]  /*71e0*/  @P1 FMUL R174, R174, UR6 ;  /* 0x00000006aeae1c20 */ /* 0x000fe20008400000 */
[----:B------:R-:W-:Y:S01]  /*71f0*/  @P1 FMUL R173, R173, UR6 ;  /* 0x00000006adad1c20 */ /* 0x000fe20008400000 */
[----:B------:R-:W-:Y:S01]  /*7200*/  @P1 FMUL R198, R198, UR6 ;  /* 0x00000006c6c61c20 */ /* 0x000fe20008400000 */
[----:B------:R-:W-:Y:S01]  /*7210*/  @P1 FMUL R197, R197, UR6 ;  /* 0x00000006c5c51c20 */ /* 0x000fe20008400000 */
[C---:B0-----:R-:W-:Y:S01]  /*7220*/  IADD3 R140, R210.reuse, 0xc00, RZ ;  /* 0x00000c00d28c7810 */ /* 0x041fe20007ffe0ff */
[----:B------:R-:W-:Y:S01]  /*7230*/  STG.E.U16 desc[UR8][R10.64], R142 ;  /* 0x0000008e0a007986 */ /* 0x000fe2000c101508 */
[----:B------:R-:W-:Y:S01]  /*7240*/  PRMT R145, R157, 0x7604, R145 ;  /* 0x000076049d917816 */ /* 0x000fe20000000091 */
[----:B------:R-:W-:Y:S01]  /*7250*/  @P1 FMUL R175, R175, UR6 ;  /* 0x00000006afaf1c20 */ /* 0x000fe20008400000 */
[--C-:B-1----:R-:W-:Y:S01]  /*7260*/  IMAD.WIDE.U32 R12, R5, 0x2, R176.reuse ;  /* 0x00000002050c7825 */ /* 0x102fe200078e00b0 */
[----:B------:R-:W-:Y:S01]  /*7270*/  IADD3 R5, R210, 0xd00, RZ ;  /* 0x00000d00d2057810 */ /* 0x000fe20007ffe0ff */
[----:B------:R0:W-:Y:S01]  /*7280*/  STG.E.U16 desc[UR8][R138.64], R143 ;  /* 0x0000008f8a007986 */ /* 0x0001e2000c101508 */
[----:B------:R-:W-:Y:S01]  /*7290*/  F2FP.SATFINITE.E4M3.F32.PACK_AB_MERGE_C R146, RZ, R160, RZ ;  /* 0x000000a0ff92723e */ /* 0x000fe200048070ff */
[----:B------:R-:W-:Y:S01]  /*72a0*/  IMAD.WIDE.U32 R140, R140, 0x2, R176 ;  /* 0x000000028c8c7825 */ /* 0x000fe200078e00b0 */
[----:B------:R-:W-:-:S03]  /*72b0*/  F2FP.SATFINITE.E4M3.F32.PACK_AB_MERGE_C R159, RZ, R159, RZ ;  /* 0x0000009fff9f723e */ /* 0x000fc600048070ff */
[----:B------:R-:W-:Y:S01]  /*72c0*/  @P1 FMUL R194, R194, UR6 ;  /* 0x00000006c2c21c20 */ /* 0x000fe20008400000 */
[----:B------:R-:W-:Y:S01]  /*72d0*/  F2FP.SATFINITE.E4M3.F32.PACK_AB_MERGE_C R148, RZ, R166, RZ ;  /* 0x000000a6ff94723e */ /* 0x000fe200048070ff */
[----:B------:R-:W-:Y:S01]  /*72e0*/  @P1 FMUL R195, R195, UR6 ;  /* 0x00000006c3c31c20 */ /* 0x000fe20008400000 */
[----:B------:R-:W-:Y:S01]  /*72f0*/  F2FP.SATFINITE.E4M3.F32.PACK_AB_MERGE_C R165, RZ, R165, RZ ;  /* 0x000000a5ffa5723e */ /* 0x000fe200048070ff */
[----:B------:R1:W-:Y:S01]  /*7300*/  STG.E.U16 desc[UR8][R12.64], R144 ;  /* 0x000000900c007986 */ /* 0x0003e2000c101508 */
[----:B------:R-:W-:Y:S01]  /*7310*/  F2FP.SATFINITE.E4M3.F32.PACK_AB_MERGE_C R147, RZ, R162, RZ ;  /* 0x000000a2ff93723e */ /* 0x000fe200048070ff */
[----:B------:R-:W-:Y:S01]  /*7320*/  @P1 FMUL R202, R202, UR6 ;  /* 0x00000006caca1c20 */ /* 0x000fe20008400000 */
[----:B------:R-:W-:Y:S01]  /*7330*/  F2FP.SATFINITE.E4M3.F32.PACK_AB_MERGE_C R161, RZ, R161, RZ ;  /* 0x000000a1ffa1723e */ /* 0x000fe200048070ff */
[----:B------:R-:W-:Y:S01]  /*7340*/  @P1 FMUL R200, R200, UR6 ;  /* 0x00000006c8c81c20 */ /* 0x000fe20008400000 */
[----:B0-----:R-:W-:Y:S01]  /*7350*/  IADD3 R138, R210, 0xe00, RZ ;  /* 0x00000e00d28a7810 */ /* 0x001fe20007ffe0ff */
[----:B------:R0:W-:Y:S01]  /*7360*/  STG.E.U16 desc[UR8][R140.64], R145 ;  /* 0x000000918c007986 */ /* 0x0001e2000c101508 */
[----:B------:R-:W-:Y:S01]  /*7370*/  PRMT R146, R159, 0x7604, R146 ;  /* 0x000076049f927816 */ /* 0x000fe20000000092 */
[----:B------:R-:W-:Y:S01]  /*7380*/  @P1 FMUL R203, R203, UR6 ;  /* 0x00000006cbcb1c20 */ /* 0x000fe20008400000 */
[----:B------:R-:W-:Y:S01]  /*7390*/  F2FP.SATFINITE.E4M3.F32.PACK_AB_MERGE_C R163, RZ, R163, RZ ;  /* 0x000000a3ffa3723e */ /* 0x000fe200048070ff */
[----:B------:R-:W-:Y:S01]  /*73a0*/  @P1 FMUL R154, R154, UR6 ;  /* 0x000000069a9a1c20 */ /* 0x000fe20008400000 */
[----:B------:R-:W-:Y:S01]  /*73b0*/  PRMT R148, R165, 0x7604, R148 ;  /* 0x00007604a5947816 */ /* 0x000fe20000000094 */
[----:B-1----:R-:W-:Y:S01]  /*73c0*/  IMAD.WIDE.U32 R12, R5, 0x2, R176 ;  /* 0x00000002050c7825 */ /* 0x002fe200078e00b0 */
[----:B------:R-:W-:-:S03]  /*73d0*/  LEA R10, P0, R4, UR12, 0x1 ;  /* 0x0000000c040a7c11 */ /* 0x000fc6000f8008ff */
[----:B------:R-:W-:Y:S01]  /*73e0*/  @P1 FMUL R155, R155, UR6 ;  /* 0x000000069b9b1c20 */ /* 0x000fe20008400000 */
[----:B------:R-:W-:Y:S01]  /*73f0*/  IADD3 R5, R210, 0x1000, RZ ;  /* 0x00001000d2057810 */ /* 0x000fe20007ffe0ff */
[----:B------:R-:W-:Y:S01]  /*7400*/  @P1 FMUL R201, R201, UR6 ;  /* 0x00000006c9c91c20 */ /* 0x000fe20008400000 */
[----:B------:R-:W-:Y:S01]  /*7410*/  PRMT R147, R161, 0x7604, R147 ;  /* 0x00007604a1937816 */ /* 0x000fe20000000093 */
[----:B------:R-:W-:Y:S01]  /*7420*/  @P1 FMUL R188, R188, UR6 ;  /* 0x00000006bcbc1c20 */ /* 0x000fe20008400000 */
[----:B------:R-:W-:Y:S01]  /*7430*/  F2FP.SATFINITE.E4M3.F32.PACK_AB_MERGE_C R165, RZ, R208, RZ ;  /* 0x000000d0ffa5723e */ /* 0x000fe200048070ff */
[----:B------:R-:W-:Y:S01]  /*7440*/  @P1 FMUL R187, R187, UR6 ;  /* 0x00000006bbbb1c20 */ /* 0x000fe20008400000 */
[----:B0-----:R-:W-:Y:S01]  /*7450*/  IADD3 R140, R210, 0x1100, RZ ;  /* 0x00001100d28c7810 */ /* 0x001fe20007ffe0ff */
[----:B------:R-:W-:Y:S01]  /*7460*/  IMAD.WIDE.U32 R138, R138, 0x2, R176 ;  /* 0x000000028a8a7825 */ /* 0x000fe200078e00b0 */
[----:B------:R-:W-:-:S03]  /*7470*/  F2FP.SATFINITE.E4M3.F32.PACK_AB_MERGE_C R167, RZ, R167, RZ ;  /* 0x000000a7ffa7723e */ /* 0x000fc600048070ff */
[----:B------:R-:W-:Y:S01]  /*7480*/  @P1 FMUL R199, R199, UR6 ;  /* 0x00000006c7c71c20 */ /* 0x000fe20008400000 */
[----:B------:R-:W-:Y:S01]  /*7490*/  F2FP.SATFINITE.E4M3.F32.PACK_AB_MERGE_C R161, RZ, R206, RZ ;  /* 0x000000ceffa1723e */ /* 0x000fe200048070ff */
[----:B------:R-:W-:Y:S01]  /*74a0*/  @P1 FMUL R186, R186, UR6 ;  /* 0x00000006baba1c20 */ /* 0x000fe20008400000 */
[----:B------:R-:W-:Y:S01]  /*74b0*/  F2FP.SATFINITE.E4M3.F32.PACK_AB_MERGE_C R209, RZ, R209, RZ ;  /* 0x000000d1ffd1723e */ /* 0x000fe200048070ff */
[----:B------:R-:W-:Y:S01]  /*74c0*/  @P1 FMUL R185, R185, UR6 ;  /* 0x00000006b9b91c20 */ /* 0x000fe20008400000 */
[----:B------:R-:W-:Y:S01]  /*74d0*/  IADD3 R208, R210, 0x1200, RZ ;  /* 0x00001200d2d07810 */ /* 0x000fe20007ffe0ff */
[----:B------:R-:W-:Y:S01]  /*74e0*/  @P1 FMUL R190, R190, UR6 ;  /* 0x00000006bebe1c20 */ /* 0x000fe20008400000 */
[----:B------:R-:W-:Y:S01]  /*74f0*/  F2FP.SATFINITE.E4M3.F32.PACK_AB_MERGE_C R162, RZ, R204, RZ ;  /* 0x000000ccffa2723e */ /* 0x000fe200048070ff */
[----:B------:R-:W-:Y:S01]  /*7500*/  @P1 FMUL R191, R191, UR6 ;  /* 0x00000006bfbf1c20 */ /* 0x000fe20008400000 */
[----:B------:R-:W-:Y:S01]  /*7510*/  F2FP.SATFINITE.E4M3.F32.PACK_AB_MERGE_C R207, RZ, R207, RZ ;  /* 0x000000cfffcf723e */ /* 0x000fe200048070ff */
[----:B------:R-:W-:Y:S01]  /*7520*/  @P1 FMUL R189, R189, UR6 ;  /* 0x00000006bdbd1c20 */ /* 0x000fe20008400000 */
[----:B------:R-:W-:Y:S01]  /*7530*/  IADD3 R206, R210, 0x1300, RZ ;  /* 0x00001300d2ce7810 */ /* 0x000fe20007ffe0ff */
[----:B------:R0:W-:Y:S01]  /*7540*/  STG.E.U16 desc[UR8][R12.64], R146 ;  /* 0x000000920c007986 */ /* 0x0001e2000c101508 */
[----:B------:R-:W-:Y:S01]  /*7550*/  PRMT R149, R163, 0x7604, R149 ;  /* 0x00007604a3957816 */ /* 0x000fe20000000095 */
[----:B------:R-:W-:Y:S01]  /*7560*/  @P1 FMUL R214, R214, UR6 ;  /* 0x00000006d6d61c20 */ /* 0x000fe20008400000 */
[----:B------:R-:W-:Y:S01]  /*7570*/  F2FP.SATFINITE.E4M3.F32.PACK_AB_MERGE_C R231, RZ, R172, RZ ;  /* 0x000000acffe7723e */ /* 0x000fe200048070ff */
[----:B------:R-:W-:Y:S01]  /*7580*/  @P1 FMUL R213, R213, UR6 ;  /* 0x00000006d5d51c20 */ /* 0x000fe20008400000 */
[----:B------:R-:W-:Y:S01]  /*7590*/  F2FP.SATFINITE.E4M3.F32.PACK_AB_MERGE_C R171, RZ, R171, RZ ;  /* 0x000000abffab723e */ /* 0x000fe200048070ff */
[----:B------:R-:W-:Y:S01]  /*75a0*/  @P1 FMUL R216, R216, UR6 ;  /* 0x00000006d8d81c20 */ /* 0x000fe20008400000 */
[----:B------:R-:W-:Y:S01]  /*75b0*/  F2FP.SATFINITE.E4M3.F32.PACK_AB_MERGE_C R156, RZ, R196, RZ ;  /* 0x000000c4ff9c723e */ /* 0x000fe200048070ff */
[----:B------:R-:W-:Y:S01]  /*75c0*/  @P1 FMUL R215, R215, UR6 ;  /* 0x00000006d7d71c20 */ /* 0x000fe20008400000 */
[----:B------:R-:W-:Y:S01]  /*75d0*/  F2FP.SATFINITE.E4M3.F32.PACK_AB_MERGE_C R205, RZ, R205, RZ ;  /* 0x000000cdffcd723e */ /* 0x000fe200048070ff */
[----:B------:R-:W-:Y:S01]  /*75e0*/  @P1 FMUL R218, R218, UR6 ;  /* 0x00000006dada1c20 */ /* 0x000fe20008400000 */
[----:B------:R-:W-:Y:S01]  /*75f0*/  LEA.HI.X R11, R4, UR13, RZ, 0x1, P0 ;  /* 0x0000000d040b7c11 */ /* 0x000fe200080f0cff */
[----:B------:R-:W-:Y:S01]  /*7600*/  IMAD.WIDE.U32 R4, R5, 0x2, R176 ;  /* 0x0000000205047825 */ /* 0x000fe200078e00b0 */
[----:B------:R-:W-:-:S03]  /*7610*/  IADD3 R204, R210, 0x1400, RZ ;  /* 0x00001400d2cc7810 */ /* 0x000fc60007ffe0ff */
[----:B------:R-:W-:Y:S01]  /*7620*/  @P1 FMUL R217, R217, UR6 ;  /* 0x00000006d9d91c20 */ /* 0x000fe20008400000 */
[----:B------:R-:W-:Y:S01]  /*7630*/  F2FP.SATFINITE.E4M3.F32.PACK_AB_MERGE_C R229, RZ, R174, RZ ;  /* 0x000000aeffe5723e */ /* 0x000fe200048070ff */
[----:B0-----:R-:W-:Y:S01]  /*7640*/  IMAD.WIDE.U32 R12, R140, 0x2, R176 ;  /* 0x000000028c0c7825 */ /* 0x001fe200078e00b0 */
        /* <DEDUP_REMOVED lines=8> */
[----:B------:R-:W-:Y:S01]  /*76d0*/  PRMT R150, R167, 0x7604, R150 ;  /* 0x00007604a7967816 */ /* 0x000fe20000000096 */
[----:B------:R-:W-:Y:S01]  /*76e0*/  @P1 FMUL R223, R223, UR6 ;  /* 0x00000006dfdf1c20 */ /* 0x000fe20008400000 */
[----:B------:R-:W-:Y:S01]  /*76f0*/  F2FP.SATFINITE.E4M3.F32.PACK_AB_MERGE_C R175, RZ, R175, RZ ;  /* 0x000000afffaf723e */ /* 0x000fe200048070ff */
[----:B------:R-:W-:Y:S01]  /*7700*/  @P1 FMUL R225, R225, UR6 ;  /* 0x00000006e1e11c20 */ /* 0x000fe20008400000 */
[----:B------:R-:W-:Y:S01]  /*7710*/  PRMT R164, R209, 0x7604, R164 ;  /* 0x00007604d1a47816 */ /* 0x000fe200000000a4 */
[----:B------:R-:W-:Y:S01]  /*7720*/  IMAD.WIDE.U32 R208, R208, 0x2, R176 ;  /* 0x00000002d0d07825 */ /* 0x000fe200078e00b0 */
[----:B------:R-:W-:Y:S01]  /*7730*/  PRMT R165, R207, 0x7604, R165 ;  /* 0x00007604cfa57816 */ /* 0x000fe200000000a5 */
[----:B------:R-:W-:Y:S01]  /*7740*/  STG.E.U16 desc[UR8][R138.64], R147 ;  /* 0x000000938a007986 */ /* 0x000fe2000c101508 */
[----:B------:R-:W-:Y:S01]  /*7750*/  PRMT R231, R171, 0x7604, R231 ;  /* 0x00007604abe77816 */ /* 0x000fe200000000e7 */
[----:B------:R-:W-:Y:S01]  /*7760*/  IMAD.WIDE.U32 R206, R206, 0x2, R176 ;  /* 0x00000002cece7825 */ /* 0x000fe200078e00b0 */
[----:B------:R-:W-:Y:S01]  /*7770*/  PRMT R161, R205, 0x7604, R161 ;  /* 0x00007604cda17816 */ /* 0x000fe200000000a1 */
[----:B------:R-:W-:Y:S01]  /*7780*/  STG.E.U16 desc[UR8][R10.64], R149 ;  /* 0x000000950a007986 */ /* 0x000fe2000c101508 */
[----:B------:R-:W-:Y:S01]  /*7790*/  PRMT R229, R173, 0x7604, R229 ;  /* 0x00007604ade57816 */ /* 0x000fe200000000e5 */
[----:B------:R-:W-:Y:S01]  /*77a0*/  IMAD.WIDE.U32 R204, R204, 0x2, R176 ;  /* 0x00000002cccc7825 */ /* 0x000fe200078e00b0 */
[----:B------:R-:W-:Y:S01]  /*77b0*/  F2FP.SATFINITE.E4M3.F32.PACK_AB_MERGE_C R157, RZ, R194, RZ ;  /* 0x000000c2ff9d723e */ /* 0x000fe200048070ff */
[----:B------:R-:W-:Y:S01]  /*77c0*/  STG.E.U16 desc[UR8][R4.64], R148 ;  /* 0x0000009404007986 */ /* 0x000fe2000c101508 */
[----:B------:R-:W-:Y:S01]  /*77d0*/  PRMT R160, R197, 0x7604, R160 ;  /* 0x00007604c5a07816 */ /* 0x000fe200000000a0 */
[----:B------:R-:W-:Y:S01]  /*77e0*/  IMAD.WIDE.U32 R196, R196, 0x2, R176 ;  /* 0x00000002c4c47825 */ /* 0x000fe200078e00b0 */
[----:B------:R-:W-:-:S03]  /*77f0*/  PRMT R230, R175, 0x7604, R230 ;  /* 0x00007604afe67816 */ /* 0x000fc600000000e6 */
[----:B------:R-:W-:Y:S01]  /*7800*/  @P1 FMUL R212, R212, UR6 ;  /* 0x00000006d4d41c20 */ /* 0x000fe20008400000 */
[----:B------:R-:W-:Y:S01]  /*7810*/  F2FP.SATFINITE.E4M3.F32.PACK_AB_MERGE_C R195, RZ, R195, RZ ;  /* 0x000000c3ffc3723e */ /* 0x000fe200048070ff */
[----:B------:R-:W-:Y:S01]  /*7820*/  @P1 FMUL R182, R182, UR6 ;  /* 0x00000006b6b61c20 */ /* 0x000fe20008400000 */
[----:B------:R-:W-:Y:S01]  /*7830*/  F2FP.SATFINITE.E4M3.F32.PACK_AB_MERGE_C R163, RZ, R202, RZ ;  /* 0x000000caffa3723e */ /* 0x000fe200048070ff */
[----:B------:R-:W-:Y:S01]  /*7840*/  STG.E.U16 desc[UR8][R12.64], R150 ;  /* 0x000000960c007986 */ /* 0x000fe2000c101508 */
[----:B------:R-:W-:Y:S01]  /*7850*/  IADD3 R194, R210, 0x1600, RZ ;  /* 0x00001600d2c27810 */ /* 0x000fe20007ffe0ff */
[----:B------:R-:W-:Y:S01]  /*7860*/  @P1 FMUL R224, R224, UR6 ;  /* 0x00000006e0e01c20 */ /* 0x000fe20008400000 */
[----:B------:R-:W-:Y:S01]  /*7870*/  F2FP.SATFINITE.E4M3.F32.PACK_AB_MERGE_C R159, RZ, R200, RZ ;  /* 0x000000c8ff9f723e */ /* 0x000fe200048070ff */
[----:B------:R-:W-:Y:S01]  /*7880*/  STG.E.U16 desc[UR8][R208.64], R238 ;  /* 0x000000eed0007986 */ /* 0x000fe2000c101508 */
[----:B------:R-:W-:Y:S01]  /*7890*/  F2FP.SATFINITE.E4M3.F32.PACK_AB_MERGE_C R203, RZ, R203, RZ ;  /* 0x000000cbffcb723e */ /* 0x000fe200048070ff */
[----:B------:R-:W-:Y:S01]  /*78a0*/  @P1 FMUL R226, R226, UR6 ;  /* 0x00000006e2e21c20 */ /* 0x000fe20008400000 */
[----:B------:R-:W-:Y:S01]  /*78b0*/  IADD3 R202, R210, 0x1700, RZ ;  /* 0x00001700d2ca7810 */ /* 0x000fe20007ffe0ff */
[----:B------:R-:W-:Y:S01]  /*78c0*/  STG.E.U16 desc[UR8][R206.64], R231 ;  /* 0x000000e7ce007986 */ /* 0x000fe2000c101508 */
[----:B------:R-:W-:Y:S01]  /*78d0*/  F2FP.SATFINITE.E4M3.F32.PACK_AB_MERGE_C R154, RZ, R154, RZ ;  /* 0x0000009aff9a723e */ /* 0x000fe200048070ff */
[----:B------:R-:W-:Y:S01]  /*78e0*/  ULDC UR4, c[0x0][0x210] ;  /* 0x0000840000047ab9 */ /* 0x000fe20000000800 */
[----:B------:R-:W-:-:S02]  /*78f0*/  F2FP.SATFINITE.E4M3.F32.PACK_AB_MERGE_C R155, RZ, R155, RZ ;  /* 0x0000009bff9b723e */ /* 0x000fc400048070ff */
[----:B------:R-:W-:Y:S02]  /*7900*/  F2FP.SATFINITE.E4M3.F32.PACK_AB_MERGE_C R201, RZ, R201, RZ ;  /* 0x000000c9ffc9723e */ /* 0x000fe400048070ff */
[C---:B------:R-:W-:Y:S01]  /*7910*/  IADD3 R200, R210.reuse, 0x1800, RZ ;  /* 0x00001800d2c87810 */ /* 0x040fe20007ffe0ff */
[----:B------:R0:W-:Y:S01]  /*7920*/  STG.E.U16 desc[UR8][R204.64], R229 ;  /* 0x000000e5cc007986 */ /* 0x0001e2000c101508 */
[----:B------:R-:W-:Y:S02]  /*7930*/  F2FP.SATFINITE.E4M3.F32.PACK_AB_MERGE_C R188, RZ, R188, RZ ;  /* 0x000000bcffbc723e */ /* 0x000fe400048070ff */
[----:B------:R-:W-:Y:S02]  /*7940*/  F2FP.SATFINITE.E4M3.F32.PACK_AB_MERGE_C R187, RZ, R187, RZ ;  /* 0x000000bbffbb723e */ /* 0x000fe400048070ff */
[----:B------:R-:W-:Y:S02]  /*7950*/  F2FP.SATFINITE.E4M3.F32.PACK_AB_MERGE_C R199, RZ, R199, RZ ;  /* 0x000000c7ffc7723e */ /* 0x000fe400048070ff */
[----:B------:R-:W-:Y:S01]  /*7960*/  IADD3 R198, R210, 0x1900, RZ ;  /* 0x00001900d2c67810 */ /* 0x000fe20007ffe0ff */
[----:B------:R1:W-:Y:S01]  /*7970*/  STG.E.U16 desc[UR8][R196.64], R230 ;  /* 0x000000e6c4007986 */ /* 0x0003e2000c101508 */
[----:B------:R-:W-:Y:S01]  /*7980*/  PRMT R156, R195, 0x7604, R156 ;  /* 0x00007604c39c7816 */ /* 0x000fe2000000009c */
[----:B------:R-:W-:Y:S01]  /*7990*/  IMAD.WIDE.U32 R194, R194, 0x2, R176 ;  /* 0x00000002c2c27825 */ /* 0x000fe200078e00b0 */
[----:B------:R-:W-:-:S03]  /*79a0*/  F2FP.SATFINITE.E4M3.F32.PACK_AB_MERGE_C R151, RZ, R186, RZ ;  /* 0x000000baff97723e */ /* 0x000fc600048070ff */
[----:B------:R-:W-:Y:S01]  /*79b0*/  @P1 FMUL R183, R183, UR6 ;  /* 0x00000006b7b71c20 */ /* 0x000fe20008400000 */
[----:B------:R-:W-:Y:S02]  /*79c0*/  F2FP.SATFINITE.E4M3.F32.PACK_AB_MERGE_C R185, RZ, R185, RZ ;  /* 0x000000b9ffb9723e */ /* 0x000fe400048070ff */
[----:B------:R-:W-:Y:S01]  /*79d0*/  PRMT R162, R203, 0x7604, R162 ;  /* 0x00007604cba27816 */ /* 0x000fe200000000a2 */
[----:B------:R-:W-:Y:S01]  /*79e0*/  IMAD.WIDE.U32 R202, R202, 0x2, R176 ;  /* 0x00000002caca7825 */ /* 0x000fe200078e00b0 */
[----:B0-----:R-:W-:Y:S02]  /*79f0*/  LEA R204, P0, R3, UR12, 0x1 ;  /* 0x0000000c03cc7c11 */ /* 0x001fe4000f8008ff */
[----:B------:R-:W-:Y:S02]  /*7a00*/  PRMT R155, R155, 0x7604, R154 ;  /* 0x000076049b9b7816 */ /* 0x000fe4000000009a */
[----:B------:R-:W-:Y:S02]  /*7a10*/  F2FP.SATFINITE.E4M3.F32.PACK_AB_MERGE_C R158, RZ, R190, RZ ;  /* 0x000000beff9e723e */ /* 0x000fe400048070ff */
[----:B------:R-:W-:Y:S01]  /*7a20*/  PRMT R163, R201, 0x7604, R163 ;  /* 0x00007604c9a37816 */ /* 0x000fe200000000a3 */
[----:B------:R-:W-:Y:S01]  /*7a30*/  IMAD.WIDE.U32 R200, R200, 0x2, R176 ;  /* 0x00000002c8c87825 */ /* 0x000fe200078e00b0 */
[----:B------:R-:W-:-:S02]  /*7a40*/  F2FP.SATFINITE.E4M3.F32.PACK_AB_MERGE_C R212, RZ, R212, RZ ;  /* 0x000000d4ffd4723e */ /* 0x000fc400048070ff */
[----:B------:R-:W-:Y:S02]  /*7a50*/  F2FP.SATFINITE.E4M3.F32.PACK_AB_MERGE_C R182, RZ, R182, RZ ;  /* 0x000000b6ffb6723e */ /* 0x000fe400048070ff */
[----:B------:R-:W-:Y:S02]  /*7a60*/  IADD3 R192, R210, 0x1c00, RZ ;  /* 0x00001c00d2c07810 */ /* 0x000fe40007ffe0ff */
[----:B-1----:R-:W-:Y:S02]  /*7a70*/  LEA R196, P2, R2, UR12, 0x1 ;  /* 0x0000000c02c47c11 */ /* 0x002fe4000f8408ff */
[----:B------:R-:W-:Y:S02]  /*7a80*/  PRMT R154, R187, 0x7604, R188 ;  /* 0x00007604bb9a7816 */ /* 0x000fe400000000bc */
[----:B------:R-:W-:Y:S02]  /*7a90*/  F2FP.SATFINITE.E4M3.F32.PACK_AB_MERGE_C R191, RZ, R191, RZ ;  /* 0x000000bfffbf723e */ /* 0x000fe400048070ff */
[----:B------:R-:W-:Y:S01]  /*7aa0*/  PRMT R159, R199, 0x7604, R159 ;  /* 0x00007604c79f7816 */ /* 0x000fe2000000009f */
[----:B------:R-:W-:Y:S01]  /*7ab0*/  IMAD.WIDE.U32 R198, R198, 0x2, R176 ;  /* 0x00000002c6c67825 */ /* 0x000fe200078e00b0 */
[----:B------:R-:W-:-:S02]  /*7ac0*/  IADD3 R190, R210, 0x1d00, RZ ;  /* 0x00001d00d2be7810 */ /* 0x000fc40007ffe0ff */
[----:B------:R-:W-:Y:S02]  /*7ad0*/  F2FP.SATFINITE.E4M3.F32.PACK_AB_MERGE_C R189, RZ, R189, RZ ;  /* 0x000000bdffbd723e */ /* 0x000fe400048070ff */
[C---:B------:R-:W-:Y:S01]  /*7ae0*/  IADD3 R188, R210.reuse, 0x1e00, RZ ;  /* 0x00001e00d2bc7810 */ /* 0x040fe20007ffe0ff */
[----:B------:R-:W-:Y:S01]  /*7af0*/  STG.E.U16 desc[UR8][R194.64], R228 ;  /* 0x000000e4c2007986 */ /* 0x000fe2000c101508 */
[----:B------:R-:W-:Y:S02]  /*7b00*/  PRMT R151, R185, 0x7604, R151 ;  /* 0x00007604b9977816 */ /* 0x000fe40000000097 */
[----:B------:R-:W-:Y:S02]  /*7b10*/  IADD3 R186, R210, 0x1f00, RZ ;  /* 0x00001f00d2ba7810 */ /* 0x000fe40007ffe0ff */
[----:B------:R-:W-:Y:S01]  /*7b20*/  LEA.HI.X R205, R3, UR13, RZ, 0x1, P0 ;  /* 0x0000000d03cd7c11 */ /* 0x000fe200080f0cff */
[----:B------:R-:W-:Y:S01]  /*7b30*/  IMAD.WIDE.U32 R192, R192, 0x2, R176 ;  /* 0x00000002c0c07825 */ /* 0x000fe200078e00b0 */
[----:B------:R-:W-:Y:S01]  /*7b40*/  PRMT R212, R182, 0x7604, R212 ;  /* 0x00007604b6d47816 */ /* 0x000fe200000000d4 */
[----:B------:R-:W-:Y:S01]  /*7b50*/  STG.E.U16 desc[UR8][R202.64], R227 ;  /* 0x000000e3ca007986 */ /* 0x000fe2000c101508 */
[----:B------:R-:W-:-:S02]  /*7b60*/  IADD3 R184, R210, 0x2000, RZ ;  /* 0x00002000d2b87810 */ /* 0x000fc40007ffe0ff */
[----:B------:R-:W-:Y:S01]  /*7b70*/  LEA.HI.X R197, R2, UR13, RZ, 0x1, P2 ;  /* 0x0000000d02c57c11 */ /* 0x000fe200090f0cff */
[----:B------:R-:W-:Y:S01]  /*7b80*/  STG.E.U16 desc[UR8][R200.64], R153 ;  /* 0x00000099c8007986 */ /* 0x000fe2000c101508 */
[----:B------:R-:W-:Y:S01]  /*7b90*/  PRMT R157, R191, 0x7604, R157 ;  /* 0x00007604bf9d7816 */ /* 0x000fe2000000009d */
[----:B------:R-:W-:Y:S01]  /*7ba0*/  IMAD.WIDE.U32 R190, R190, 0x2, R176 ;  /* 0x00000002bebe7825 */ /* 0x000fe200078e00b0 */
[----:B------:R-:W-:Y:S02]  /*7bb0*/  F2FP.SATFINITE.E4M3.F32.PACK_AB_MERGE_C R183, RZ, R183, RZ ;  /* 0x000000b7ffb7723e */ /* 0x000fe400048070ff */
[----:B------:R-:W-:Y:S01]  /*7bc0*/  IADD3 R182, R210, 0x2100, RZ ;  /* 0x00002100d2b67810 */ /* 0x000fe20007ffe0ff */
[----:B------:R-:W-:Y:S01]  /*7bd0*/  STG.E.U16 desc[UR8][R198.64], R152 ;  /* 0x00000098c6007986 */ /* 0x000fe2000c101508 */
[----:B------:R-:W-:Y:S01]  /*7be0*/  PRMT R158, R189, 0x7604, R158 ;  /* 0x00007604bd9e7816 */ /* 0x000fe2000000009e */
[--C-:B------:R-:W-:Y:S01]  /*7bf0*/  IMAD.WIDE.U32 R188, R188, 0x2, R176.reuse ;  /* 0x00000002bcbc7825 */ /* 0x100fe200078e00b0 */
[C---:B------:R-:W-:Y:S01]  /*7c00*/  IADD3 R180, R210.reuse, 0x2200, RZ ;  /* 0x00002200d2b47810 */ /* 0x040fe20007ffe0ff */
[----:B------:R-:W-:Y:S01]  /*7c10*/  STG.E.U16 desc[UR8][R204.64], R151 ;  /* 0x00000097cc007986 */ /* 0x000fe2000c101508 */
[----:B------:R-:W-:Y:S01]  /*7c20*/  IADD3 R178, R210, 0x2300, RZ ;  /* 0x00002300d2b27810 */ /* 0x000fe20007ffe0ff */
[----:B------:R-:W-:Y:S01]  /*7c30*/  IMAD.WIDE.U32 R186, R186, 0x2, R176 ;  /* 0x00000002baba7825 */ /* 0x000fe200078e00b0 */
[----:B------:R-:W-:Y:S01]  /*7c40*/  IADD3 R168, R210, 0x2400, RZ ;  /* 0x00002400d2a87810 */ /* 0x000fe20007ffe0ff */
[----:B------:R-:W-:Y:S01]  /*7c50*/  STG.E.U16 desc[UR8][R196.64], R155 ;  /* 0x0000009bc4007986 */ /* 0x000fe2000c101508 */
[----:B------:R-:W-:Y:S01]  /*7c60*/  PRMT R0, R183, 0x7604, R0 ;  /* 0x00007604b7007816 */ /* 0x000fe20000000000 */
[--C-:B------:R-:W-:Y:S01]  /*7c70*/  IMAD.WIDE.U32 R184, R184, 0x2, R176.reuse ;  /* 0x00000002b8b87825 */ /* 0x100fe200078e00b0 */
[C---:B------:R-:W-:Y:S01]  /*7c80*/  IADD3 R148, R210.reuse, 0x2500, RZ ;  /* 0x00002500d2947810 */ /* 0x040fe20007ffe0ff */
[----:B------:R-:W-:Y:S01]  /*7c90*/  STG.E.U16 desc[UR8][R192.64], R154 ;  /* 0x0000009ac0007986 */ /* 0x000fe2000c101508 */
[----:B------:R-:W-:Y:S01]  /*7ca0*/  IADD3 R146, R210, 0x2600, RZ ;  /* 0x00002600d2927810 */ /* 0x000fe20007ffe0ff */
[--C-:B------:R-:W-:Y:S01]  /*7cb0*/  IMAD.WIDE.U32 R182, R182, 0x2, R176.reuse ;  /* 0x00000002b6b67825 */ /* 0x100fe200078e00b0 */
[C---:B------:R-:W-:Y:S01]  /*7cc0*/  IADD3 R144, R210.reuse, 0x2700, RZ ;  /* 0x00002700d2907810 */ /* 0x040fe20007ffe0ff */
[----:B------:R-:W-:Y:S01]  /*7cd0*/  STG.E.U16 desc[UR8][R190.64], R158 ;  /* 0x0000009ebe007986 */ /* 0x000fe2000c101508 */
[----:B------:R-:W-:Y:S01]  /*7ce0*/  IADD3 R142, R210, 0x2800, RZ ;  /* 0x00002800d28e7810 */ /* 0x000fe20007ffe0ff */
[----:B------:R-:W-:Y:S01]  /*7cf0*/  IMAD.WIDE.U32 R180, R180, 0x2, R176 ;  /* 0x00000002b4b47825 */ /* 0x000fe200078e00b0 */
[----:B------:R-:W-:-:S02]  /*7d00*/  IADD3 R140, R210, 0x2900, RZ ;  /* 0x00002900d28c7810 */ /* 0x000fc40007ffe0ff */
[C---:B------:R-:W-:Y:S02]  /*7d10*/  IADD3 R138, R210.reuse, 0x2a00, RZ ;  /* 0x00002a00d28a7810 */ /* 0x040fe40007ffe0ff */
[C---:B------:R-:W-:Y:S02]  /*7d20*/  IADD3 R4, R210.reuse, 0x2b00, RZ ;  /* 0x00002b00d2047810 */ /* 0x040fe40007ffe0ff */
[C---:B------:R-:W-:Y:S02]  /*7d30*/  IADD3 R12, R210.reuse, 0x2c00, RZ ;  /* 0x00002c00d20c7810 */ /* 0x040fe40007ffe0ff */
[----:B------:R-:W-:Y:S01]  /*7d40*/  IADD3 R10, R210, 0x2d00, RZ ;  /* 0x00002d00d20a7810 */ /* 0x000fe20007ffe0ff */
[--C-:B------:R-:W-:Y:S01]  /*7d50*/  IMAD.WIDE.U32 R178, R178, 0x2, R176.reuse ;  /* 0x00000002b2b27825 */ /* 0x100fe200078e00b0 */
[----:B------:R-:W-:Y:S01]  /*7d60*/  IADD3 R150, R210, 0x2e00, RZ ;  /* 0x00002e00d2967810 */ /* 0x000fe20007ffe0ff */
[----:B------:R-:W-:Y:S01]  /*7d70*/  STG.E.U16 desc[UR8][R188.64], R157 ;  /* 0x0000009dbc007986 */ /* 0x000fe2000c101508 */
[----:B------:R-:W-:Y:S01]  /*7d80*/  F2FP.SATFINITE.E4M3.F32.PACK_AB_MERGE_C R167, RZ, R214, RZ ;  /* 0x000000d6ffa7723e */ /* 0x000fe200048070ff */
[--C-:B------:R-:W-:Y:S01]  /*7d90*/  IMAD.WIDE.U32 R168, R168, 0x2, R176.reuse ;  /* 0x00000002a8a87825 */ /* 0x100fe200078e00b0 */
[----:B------:R-:W-:Y:S01]  /*7da0*/  F2FP.SATFINITE.E4M3.F32.PACK_AB_MERGE_C R213, RZ, R213, RZ ;  /* 0x000000d5ffd5723e */ /* 0x000fe200048070ff */
        /* <DEDUP_REMOVED lines=13> */
[----:B------:R-:W-:Y:S01]  /*7e80*/  IADD3 R3, R210, 0x2f00, RZ ;  /* 0x00002f00d2037810 */ /* 0x000fe20007ffe0ff */
[----:B------:R-:W-:Y:S01]  /*7e90*/  IMAD.WIDE.U32 R142, R142, 0x2, R176 ;  /* 0x000000028e8e7825 */ /* 0x000fe200078e00b0 */
[----:B------:R-:W-:Y:S01]  /*7ea0*/  PRMT R167, R213, 0x7604, R167 ;  /* 0x00007604d5a77816 */ /* 0x000fe200000000a7 */
[----:B------:R-:W-:Y:S02]  /*7eb0*/  STG.E.U16 desc[UR8][R178.64], R162 ;  /* 0x000000a2b2007986 */ /* 0x000fe4000c101508 */
[----:B------:R-:W-:Y:S01]  /*7ec0*/  IMAD.WIDE.U32 R140, R140, 0x2, R176 ;  /* 0x000000028c8c7825 */ /* 0x000fe200078e00b0 */
[----:B------:R-:W-:-:S03]  /*7ed0*/  F2FP.SATFINITE.E4M3.F32.PACK_AB_MERGE_C R171, RZ, R222, RZ ;  /* 0x000000deffab723e */ /* 0x000fc600048070ff */
[----:B------:R-:W-:Y:S01]  /*7ee0*/  IMAD.WIDE.U32 R138, R138, 0x2, R176 ;  /* 0x000000028a8a7825 */ /* 0x000fe200078e00b0 */
[----:B------:R-:W-:-:S03]  /*7ef0*/  F2FP.SATFINITE.E4M3.F32.PACK_AB_MERGE_C R221, RZ, R221, RZ ;  /* 0x000000ddffdd723e */ /* 0x000fc600048070ff */
[----:B------:R-:W-:Y:S01]  /*7f00*/  IMAD.WIDE.U32 R4, R4, 0x2, R176 ;  /* 0x0000000204047825 */ /* 0x000fe200078e00b0 */
[----:B------:R-:W-:-:S03]  /*7f10*/  PRMT R166, R215, 0x7604, R166 ;  /* 0x00007604d7a67816 */ /* 0x000fc600000000a6 */
[----:B------:R-:W-:Y:S01]  /*7f20*/  IMAD.WIDE.U32 R12, R12, 0x2, R176 ;  /* 0x000000020c0c7825 */ /* 0x000fe200078e00b0 */
[----:B------:R-:W-:-:S03]  /*7f30*/  F2FP.SATFINITE.E4M3.F32.PACK_AB_MERGE_C R172, RZ, R223, RZ ;  /* 0x000000dfffac723e */ /* 0x000fc600048070ff */
[--C-:B------:R-:W-:Y:S01]  /*7f40*/  IMAD.WIDE.U32 R10, R10, 0x2, R176.reuse ;  /* 0x000000020a0a7825 */ /* 0x100fe200078e00b0 */
[----:B------:R-:W-:Y:S01]  /*7f50*/  F2FP.SATFINITE.E4M3.F32.PACK_AB_MERGE_C R225, RZ, R225, RZ ;  /* 0x000000e1ffe1723e */ /* 0x000fe200048070ff */
[----:B------:R-:W-:Y:S02]  /*7f60*/  STG.E.U16 desc[UR8][R168.64], R161 ;  /* 0x000000a1a8007986 */ /* 0x000fe4000c101508 */
[----:B------:R-:W-:Y:S01]  /*7f70*/  IMAD.WIDE.U32 R176, R150, 0x2, R176 ;  /* 0x0000000296b07825 */ /* 0x000fe200078e00b0 */
[C---:B------:R-:W-:Y:S01]  /*7f80*/  IADD3 R150, R210.reuse, 0x3000, RZ ;  /* 0x00003000d2967810 */ /* 0x040fe20007ffe0ff */
[----:B------:R-:W-:Y:S01]  /*7f90*/  STG.E.U16 desc[UR8][R148.64], R165 ;  /* 0x000000a594007986 */ /* 0x000fe2000c101508 */
[----:B------:R-:W-:Y:S02]  /*7fa0*/  IADD3 R210, R210, 0x3100, RZ ;  /* 0x00003100d2d27810 */ /* 0x000fe40007ffe0ff */
[----:B------:R-:W-:Y:S01]  /*7fb0*/  PRMT R174, R217, 0x7604, R174 ;  /* 0x00007604d9ae7816 */ /* 0x000fe200000000ae */
[----:B------:R0:W-:Y:S01]  /*7fc0*/  STG.E.U16 desc[UR8][R146.64], R164 ;  /* 0x000000a492007986 */ /* 0x0001e2000c101508 */
[----:B------:R-:W-:-:S02]  /*7fd0*/  F2FP.SATFINITE.E4M3.F32.PACK_AB_MERGE_C R175, RZ, R224, RZ ;  /* 0x000000e0ffaf723e */ /* 0x000fc400048070ff */
[----:B------:R-:W-:Y:S01]  /*7fe0*/  F2FP.SATFINITE.E4M3.F32.PACK_AB_MERGE_C R226, RZ, R226, RZ ;  /* 0x000000e2ffe2723e */ /* 0x000fe200048070ff */
[----:B------:R1:W-:Y:S01]  /*7ff0*/  STG.E.U16 desc[UR8][R144.64], R170 ;  /* 0x000000aa90007986 */ /* 0x0003e2000c101508 */
[----:B------:R-:W-:Y:S02]  /*8000*/  PRMT R173, R219, 0x7604, R173 ;  /* 0x00007604dbad7816 */ /* 0x000fe400000000ad */
[----:B------:R-:W-:Y:S01]  /*8010*/  LEA R2, P0, R3, UR12, 0x1 ;  /* 0x0000000c03027c11 */ /* 0x000fe2000f8008ff */
[----:B------:R2:W-:Y:S01]  /*8020*/  STG.E.U16 desc[UR8][R142.64], R167 ;  /* 0x000000a78e007986 */ /* 0x0005e2000c101508 */
[----:B------:R-:W-:Y:S02]  /*8030*/  PRMT R171, R221, 0x7604, R171 ;  /* 0x00007604ddab7816 */ /* 0x000fe400000000ab */
[----:B------:R-:W-:Y:S02]  /*8040*/  PRMT R172, R225, 0x7604, R172 ;  /* 0x00007604e1ac7816 */ /* 0x000fe400000000ac */
[----:B0-----:R-:W-:Y:S01]  /*8050*/  LEA R146, P2, R150, UR12, 0x1 ;  /* 0x0000000c96927c11 */ /* 0x001fe2000f8408ff */
[----:B------:R2:W-:Y:S01]  /*8060*/  STG.E.U16 desc[UR8][R140.64], R166 ;  /* 0x000000a68c007986 */ /* 0x0005e2000c101508 */
[----:B------:R-:W-:-:S02]  /*8070*/  PRMT R175, R226, 0x7604, R175 ;  /* 0x00007604e2af7816 */ /* 0x000fc400000000af */
[----:B-1----:R-:W-:Y:S01]  /*8080*/  LEA R144, P4, R210, UR12, 0x1 ;  /* 0x0000000cd2907c11 */ /* 0x002fe2000f8808ff */
[----:B------:R2:W-:Y:S01]  /*8090*/  STG.E.U16 desc[UR8][R138.64], R174 ;  /* 0x000000ae8a007986 */ /* 0x0005e2000c101508 */
[----:B------:R-:W-:Y:S02]  /*80a0*/  LEA.HI.X R3, R3, UR13, RZ, 0x1, P0 ;  /* 0x0000000d03037c11 */ /* 0x000fe400080f0cff */
[----:B------:R-:W-:Y:S01]  /*80b0*/  LEA.HI.X R147, R150, UR13, RZ, 0x1, P2 ;  /* 0x0000000d96937c11 */ /* 0x000fe200090f0cff */
[----:B------:R2:W-:Y:S01]  /*80c0*/  STG.E.U16 desc[UR8][R4.64], R173 ;  /* 0x000000ad04007986 */ /* 0x0005e2000c101508 */
[----:B------:R-:W-:-:S03]  /*80d0*/  LEA.HI.X R145, R210, UR13, RZ, 0x1, P4 ;  /* 0x0000000dd2917c11 */ /* 0x000fc6000a0f0cff */
[----:B------:R2:W-:Y:S04]  /*80e0*/  STG.E.U16 desc[UR8][R12.64], R171 ;  /* 0x000000ab0c007986 */ /* 0x0005e8000c101508 */
[----:B------:R2:W-:Y:S04]  /*80f0*/  STG.E.U16 desc[UR8][R10.64], R172 ;  /* 0x000000ac0a007986 */ /* 0x0005e8000c101508 */
[----:B------:R2:W-:Y:S01]  /*8100*/  STG.E.U16 desc[UR8][R176.64], R175 ;  /* 0x000000afb0007986 */ /* 0x0005e2000c101508 */
[----:B------:R-:W-:Y:S01]  /*8110*/  IADD3 R8, R8, UR4, RZ ;  /* 0x0000000408087c10 */ /* 0x000fe2000fffe0ff */
[----:B------:R-:W-:-:S02]  /*8120*/  ULDC UR4, c[0x0][0x218] ;  /* 0x0000860000047ab9 */ /* 0x000fc40000000800 */
[----:B------:R2:W-:Y:S04]  /*8130*/  STG.E.U16 desc[UR8][R2.64], R211 ;  /* 0x000000d302007986 */ /* 0x0005e8000c101508 */
[----:B------:R2:W-:Y:S04]  /*8140*/  STG.E.U16 desc[UR8][R146.64], R0 ;  /* 0x0000000092007986 */ /* 0x0005e8000c101508 */
[----:B------:R2:W-:Y:S01]  /*8150*/  STG.E.U16 desc[UR8][R144.64], R212 ;  /* 0x000000d490007986 */ /* 0x0005e2000c101508 */
[----:B------:R-:W-:Y:S02]  /*8160*/  ISETP.GE.AND P0, PT, R8, UR4, PT ;  /* 0x0000000408007c0c */ /* 0x000fe4000bf06270 */
[----:B------:R-:W-:-:S02]  /*8170*/  LOP3.LUT P2, RZ, R6, 0xff, RZ, 0xc0, !PT ;  /* 0x000000ff06ff7812 */ /* 0x000fc4000784c0ff */
[----:B------:R-:W-:Y:S02]  /*8180*/  IADD3 R7, R7, 0x1, RZ ;  /* 0x0000000107077810 */ /* 0x000fe40007ffe0ff */
[----:B------:R-:W-:Y:S02]  /*8190*/  SEL R6, RZ, 0x1, P2 ;  /* 0x00000001ff067807 */ /* 0x000fe40001000000 */
[----:B------:R-:W-:-:S05]  /*81a0*/  LOP3.LUT R7, R7, 0x3, RZ, 0xc0, !PT ;  /* 0x0000000307077812 */ /* 0x000fca00078ec0ff */
[----:B--2---:R-:W-:Y:S05]  /*81b0*/  @!P0 BRA `(.L_x_11263) ;  /* 0xffffff90009c8947 */ /* 0x004fea000383ffff */
.L_x_11250:
        /* <DEDUP_REMOVED lines=15> */
.L_x_11288:
[----:B------:R-:W2:Y:S01]  /*82b0*/  S2R R0, SR_TID.X ;  /* 0x0000000000007919 */ /* 0x000ea20000002100 */
[----:B-1----:R-:W-:Y:S01]  /*82c0*/  FMNMX R7, R5, R4, !PT ;  /* 0x0000000405077209 */ /* 0x002fe20007800000 */
[----:B------:R-:W-:Y:S05]  /*82d0*/  WARPSYNC.ALL ;  /* 0x0000000000007948 */ /* 0x000fea0003800000 */
[----:B------:R-:W1:Y:S01]  /*82e0*/  S2R R9, SR_TID.X ;  /* 0x0000000000097919 */ /* 0x000e620000002100 */
[----:B------:R-:W-:Y:S01]  /*82f0*/  BSSY B0, `(.L_x_11266) ;  /* 0x000001c000007945 */ /* 0x000fe20003800000 */
[----:B0-----:R-:W-:Y:S01]  /*8300*/  HFMA2.MMA R5, -RZ, RZ, 0, 0 ;  /* 0x00000000ff057435 */ /* 0x001fe200000001ff */
[----:B--2---:R-:W-:-:S04]  /*8310*/  LOP3.LUT R0, R0, 0x1f, RZ, 0xc0, !PT ;  /* 0x0000001f00007812 */ /* 0x004fc800078ec0ff */
[----:B------:R-:W-:-:S13]  /*8320*/  ISETP.NE.AND P0, PT, R0, RZ, PT ;  /* 0x000000ff0000720c */ /* 0x000fda0003f05270 */
[----:B------:R-:W0:Y:S01]  /*8330*/  @!P0 S2R R2, SR_CgaCtaId ;  /* 0x0000000000028919 */ /* 0x000e220000008800 */
[----:B------:R-:W-:Y:S02]  /*8340*/  @!P0 MOV R3, 0x400 ;  /* 0x0000040000038802 */ /* 0x000fe40000000f00 */
[----:B-1----:R-:W-:-:S04]  /*8350*/  @!P0 SHF.R.U32.HI R0, RZ, 0x3, R9 ;  /* 0x00000003ff008819 */ /* 0x002fc80000011609 */
        /* <DEDUP_REMOVED lines=20> */
.L_x_11291:
[----:B-1----:R-:W-:-:S07]  /*84a0*/  FMNMX R5, R3, R2, !PT ;  /* 0x0000000203057209 */ /* 0x002fce0007800000 */
.L_x_11267:
[----:B------:R-:W-:Y:S05]  /*84b0*/  BSYNC B0 ;  /* 0x0000000000007941 */ /* 0x000fea0003800000 */
.L_x_11266:
[----:B------:R-:W-:Y:S01]  /*84c0*/  ISETP.NE.AND P0, PT, R9, RZ, PT ;  /* 0x000000ff0900720c */ /* 0x000fe20003f05270 */
[----:B------:R-:W-:-:S12]  /*84d0*/  BSSY B0, `(.L_x_11264) ;  /* 0x0000004000007945 */ /* 0x000fd80003800000 */
[----:B------:R-:W-:Y:S05]  /*84e0*/  @P0 BRA `(.L_x_11269) ;  /* 0x0000000000080947 */ /* 0x000fea0003800000 */
[----:B0-----:R-:W0:Y:S02]  /*84f0*/  LDC.64 R2, c[0x0][0x288] ;  /* 0x0000a200ff027b82 */ /* 0x001e240000000a00 */
[----:B0-----:R1:W-:Y:S02]  /*8500*/  REDG.E.MAX.S32.STRONG.GPU desc[UR8][R2.64], R5 ;  /* 0x000000050200798e */ /* 0x0013e4000d10e388 */
.L_x_11269:
[----:B------:R-:W-:Y:S05]  /*8510*/  BSYNC B0 ;  /* 0x0000000000007941 */ /* 0x000fea0003800000 */
.L_x_11264:
        /* <DEDUP_REMOVED lines=15> */
[----:B01----:R-:W-:Y:S05]  /*8610*/  CALL.REL.NOINC `($__internal_170_$__cuda_sm20_rcp_rn_f32_slowpath) ;  /* 0x00000014001c7944 */ /* 0x003fea0003c00000 */
[----:B------:R-:W-:Y:S05]  /*8620*/  BRA `(.L_x_11271) ;  /* 0x0000000000147947 */ /* 0x000fea0003800000 */
.L_x_11270:
[----:B------:R-:W2:Y:S01]  /*8630*/  MUFU.RCP R0, UR6 ;  /* 0x0000000600007d08 */ /* 0x000ea20008001000 */
[----:B01----:R-:W-:-:S05]  /*8640*/  MOV R3, UR6 ;  /* 0x0000000600037c02 */ /* 0x003fca0008000f00 */
[----:B--2---:R-:W-:-:S04]  /*8650*/  FFMA R2, R0, R3, -1 ;  /* 0xbf80000000027423 */ /* 0x004fc80000000003 */
[----:B------:R-:W-:-:S04]  /*8660*/  FADD.FTZ R3, -R2, -RZ ;  /* 0x800000ff02037221 */ /* 0x000fc80000010100 */
[----:B------:R-:W-:-:S07]  /*8670*/  FFMA R0, R0, R3, R0 ;  /* 0x0000000300007223 */ /* 0x000fce0000000000 */
.L_x_11271:
[----:B------:R-:W0:Y:S02]  /*8680*/  LDC.64 R2, c[0x0][0x280] ;  /* 0x0000a000ff027b82 */ /* 0x000e240000000a00 */
[----:B0-----:R-:W-:Y:S01]  /*8690*/  STG.E desc[UR8][R2.64], R0 ;  /* 0x0000000002007986 */ /* 0x001fe2000c101908 */
[----:B------:R-:W-:Y:S05]  /*86a0*/  EXIT ;  /* 0x000000000000794d */ /* 0x000fea0003800000 */
.L_x_11251:
[----:B------:R-:W-:Y:S01]  /*86b0*/  HFMA2.MMA R13, -RZ, RZ, 0, 5.9604644775390625e-08 ;  /* 0x00000001ff0d7435 */ /* 0x000fe200000001ff */
[----:B------:R-:W-:Y:S02]  /*86c0*/  MOV R240, R10 ;  /* 0x0000000a00f07202 */ /* 0x000fe40000000f00 */
[----:B------:R-:W-:Y:S02]  /*86d0*/  MOV R12, 0x1f ;  /* 0x0000001f000c7802 */ /* 0x000fe40000000f00 */
[----:B------:R-:W-:-:S07]  /*86e0*/  MOV R11, 0xffffffff ;  /* 0xffffffff000b7802 */ /* 0x000fce0000000f00 */
[----:B-----5:R-:W-:Y:S05]  /*86f0*/  WARPSYNC.COLLECTIVE R11, `(.L_x_11272) ;  /* 0x000000000b087348 */ /* 0x020fea0003c00000 */
[----:B------:R0:W1:Y:S02]  /*8700*/  SHFL.BFLY P0, R239, R240, R13, R12 ;  /* 0x0c00000df0ef7389 */ /* 0x000064000000000c */
[----:B01---5:R-:W-:Y:S01]  /*8710*/  ENDCOLLECTIVE ;  /* 0x000000000000791b */ /* 0x023fe20003800000 */
.L_x_11272:
[----:B------:R-:W-:Y:S01]  /*8720*/  HFMA2.MMA R13, -RZ, RZ, 0, 1.1920928955078125e-07 ;  /* 0x00000002ff0d7435 */ /* 0x000fe200000001ff */
[----:B------:R-:W-:-:S05]  /*8730*/  FADD R10, R10, R239 ;  /* 0x000000ef0a0a7221 */ /* 0x000fca0000000000 */
[----:B------:R-:W-:-:S07]  /*8740*/  MOV R240, R10 ;  /* 0x0000000a00f07202 */ /* 0x000fce0000000f00 */
[----:B------:R-:W-:Y:S05]  /*8750*/  WARPSYNC.COLLECTIVE R11, `(.L_x_11273) ;  /* 0x000000000b087348 */ /* 0x000fea0003c00000 */
[----:B------:R0:W1:Y:S02]  /*8760*/  SHFL.BFLY P0, R239, R240, R13, R12 ;  /* 0x0c00000df0ef7389 */ /* 0x000064000000000c */
[----:B01----:R-:W-:Y:S01]  /*8770*/  ENDCOLLECTIVE ;  /* 0x000000000000791b */ /* 0x003fe20003800000 */
.L_x_11273:
[----:B------:R-:W-:Y:S01]  /*8780*/  HFMA2.MMA R13, -RZ, RZ, 0, 2.384185791015625e-07 ;  /* 0x00000004ff0d7435 */ /* 0x000fe200000001ff */
[----:B------:R-:W-:-:S05]  /*8790*/  FADD R10, R10, R239 ;  /* 0x000000ef0a0a7221 */ /* 0x000fca0000000000 */
[----:B------:R-:W-:-:S07]  /*87a0*/  MOV R240, R10 ;  /* 0x0000000a00f07202 */ /* 0x000fce0000000f00 */
[----:B------:R-:W-:Y:S05]  /*87b0*/  WARPSYNC.COLLECTIVE R11, `(.L_x_11274) ;  /* 0x000000000b087348 */ /* 0x000fea0003c00000 */
[----:B------:R0:W1:Y:S02]  /*87c0*/  SHFL.BFLY P0, R239, R240, R13, R12 ;  /* 0x0c00000df0ef7389 */ /* 0x000064000000000c */
[----:B01----:R-:W-:Y:S01]  /*87d0*/  ENDCOLLECTIVE ;  /* 0x000000000000791b */ /* 0x003fe20003800000 */
.L_x_11274:
[----:B------:R-:W-:Y:S01]  /*87e0*/  HFMA2.MMA R13, -RZ, RZ, 0, 4.76837158203125e-07 ;  /* 0x00000008ff0d7435 */ /* 0x000fe200000001ff */
[----:B------:R-:W-:-:S05]  /*87f0*/  FADD R10, R10, R239 ;  /* 0x000000ef0a0a7221 */ /* 0x000fca0000000000 */
[----:B------:R-:W-:-:S07]  /*8800*/  MOV R240, R10 ;  /* 0x0000000a00f07202 */ /* 0x000fce0000000f00 */
[----:B------:R-:W-:Y:S05]  /*8810*/  WARPSYNC.COLLECTIVE R11, `(.L_x_11275) ;  /* 0x000000000b087348 */ /* 0x000fea0003c00000 */
[----:B------:R0:W1:Y:S02]  /*8820*/  SHFL.BFLY P0, R239, R240, R13, R12 ;  /* 0x0c00000df0ef7389 */ /* 0x000064000000000c */
[----:B01----:R-:W-:Y:S01]  /*8830*/  ENDCOLLECTIVE ;  /* 0x000000000000791b */ /* 0x003fe20003800000 */
.L_x_11275:
[----:B------:R-:W-:Y:S01]  /*8840*/  HFMA2.MMA R13, -RZ, RZ, 0, 9.5367431640625e-07 ;  /* 0x00000010ff0d7435 */ /* 0x000fe200000001ff */
[----:B------:R-:W-:-:S05]  /*8850*/  FADD R10, R10, R239 ;  /* 0x000000ef0a0a7221 */ /* 0x000fca0000000000 */
[----:B------:R-:W-:-:S07]  /*8860*/  MOV R240, R10 ;  /* 0x0000000a00f07202 */ /* 0x000fce0000000f00 */
[----:B------:R-:W-:Y:S05]  /*8870*/  WARPSYNC.COLLECTIVE R11, `(.L_x_11276) ;  /* 0x000000000b087348 */ /* 0x000fea0003c00000 */
[----:B------:R0:W1:Y:S02]  /*8880*/  SHFL.BFLY P0, R239, R240, R13, R12 ;  /* 0x0c00000df0ef7389 */ /* 0x000064000000000c */
[----:B01----:R-:W-:Y:S01]  /*8890*/  ENDCOLLECTIVE ;  /* 0x000000000000791b */ /* 0x003fe20003800000 */
.L_x_11276:
[----:B------:R-:W-:Y:S01]  /*88a0*/  HFMA2.MMA R13, -RZ, RZ, 0, 5.9604644775390625e-08 ;  /* 0x00000001ff0d7435 */ /* 0x000fe200000001ff */
[----:B------:R-:W-:-:S04]  /*88b0*/  FADD R10, R10, R239 ;  /* 0x000000ef0a0a7221 */ /* 0x000fc80000000000 */
[----:B------:R-:W-:-:S04]  /*88c0*/  FMUL R10, R10, 0.00031249999301508069038 ;  /* 0x39a3d70a0a0a7820 */ /* 0x000fc80000400000 */
        /* <DEDUP_REMOVED lines=206> */
.L_x_11277:
[----:B------:R-:W-:Y:S01]  /*95b0*/  HFMA2.MMA R13, -RZ, RZ, 0, 1.1920928955078125e-07 ;  /* 0x00000002ff0d7435 */ /* 0x000fe200000001ff */
[----:B------:R-:W-:-:S05]  /*95c0*/  FADD R238, R238, R239 ;  /* 0x000000efeeee7221 */ /* 0x000fca0000000000 */
[----:B------:R-:W-:-:S07]  /*95d0*/  MOV R240, R238 ;  /* 0x000000ee00f07202 */ /* 0x000fce0000000f00 */
[----:B------:R-:W-:Y:S05]  /*95e0*/  WARPSYNC.COLLECTIVE R11, `(.L_x_11278) ;  /* 0x000000000b087348 */ /* 0x000fea0003c00000 */
[----:B------:R0:W1:Y:S02]  /*95f0*/  SHFL.BFLY P0, R239, R240, R13, R12 ;  /* 0x0c00000df0ef7389 */ /* 0x000064000000000c */
[----:B01----:R-:W-:Y:S01]  /*9600*/  ENDCOLLECTIVE ;  /* 0x000000000000791b */ /* 0x003fe20003800000 */
.L_x_11278:
[----:B------:R-:W-:Y:S01]  /*9610*/  HFMA2.MMA R13, -RZ, RZ, 0, 2.384185791015625e-07 ;  /* 0x00000004ff0d7435 */ /* 0x000fe200000001ff */
[----:B------:R-:W-:-:S05]  /*9620*/  FADD R238, R238, R239 ;  /* 0x000000efeeee7221 */ /* 0x000fca0000000000 */
[----:B------:R-:W-:-:S07]  /*9630*/  MOV R240, R238 ;  /* 0x000000ee00f07202 */ /* 0x000fce0000000f00 */
[----:B------:R-:W-:Y:S05]  /*9640*/  WARPSYNC.COLLECTIVE R11, `(.L_x_11279) ;  /* 0x000000000b087348 */ /* 0x000fea0003c00000 */
[----:B------:R0:W1:Y:S02]  /*9650*/  SHFL.BFLY P0, R239, R240, R13, R12 ;  /* 0x0c00000df0ef7389 */ /* 0x000064000000000c */
[----:B01----:R-:W-:Y:S01]  /*9660*/  ENDCOLLECTIVE ;  /* 0x000000000000791b */ /* 0x003fe20003800000 */
.L_x_11279:
[----:B------:R-:W-:Y:S01]  /*9670*/  HFMA2.MMA R13, -RZ, RZ, 0, 4.76837158203125e-07 ;  /* 0x00000008ff0d7435 */ /* 0x000fe200000001ff */
[----:B------:R-:W-:-:S05]  /*9680*/  FADD R238, R238, R239 ;  /* 0x000000efeeee7221 */ /* 0x000fca0000000000 */
[----:B------:R-:W-:-:S07]  /*9690*/  MOV R240, R238 ;  /* 0x000000ee00f07202 */ /* 0x000fce0000000f00 */
[----:B------:R-:W-:Y:S05]  /*96a0*/  WARPSYNC.COLLECTIVE R11, `(.L_x_11280) ;  /* 0x000000000b087348 */ /* 0x000fea0003c00000 */
[----:B------:R0:W1:Y:S02]  /*96b0*/  SHFL.BFLY P0, R239, R240, R13, R12 ;  /* 0x0c00000df0ef7389 */ /* 0x000064000000000c */
[----:B01----:R-:W-:Y:S01]  /*96c0*/  ENDCOLLECTIVE ;  /* 0x000000000000791b */ /* 0x003fe20003800000 */
.L_x_11280:
[----:B------:R-:W-:Y:S01]  /*96d0*/  HFMA2.MMA R13, -RZ, RZ, 0, 9.5367431640625e-07 ;  /* 0x00000010ff0d7435 */ /* 0x000fe200000001ff */
[----:B------:R-:W-:-:S05]  /*96e0*/  FADD R238, R238, R239 ;  /* 0x000000efeeee7221 */ /* 0x000fca0000000000 */
[----:B------:R-:W-:-:S07]  /*96f0*/  MOV R240, R238 ;  /* 0x000000ee00f07202 */ /* 0x000fce0000000f00 */
[----:B------:R-:W-:Y:S05]  /*9700*/  WARPSYNC.COLLECTIVE R11, `(.L_x_11281) ;  /* 0x000000000b087348 */ /* 0x000fea0003c00000 */
[----:B------:R0:W1:Y:S02]  /*9710*/  SHFL.BFLY P0, R239, R240, R13, R12 ;  /* 0x0c00000df0ef7389 */ /* 0x000064000000000c */
[----:B01----:R-:W-:Y:S01]  /*9720*/  ENDCOLLECTIVE ;  /* 0x000000000000791b */ /* 0x003fe20003800000 */
.L_x_11281:
[----:B------:R-:W-:Y:S01]  /*9730*/  MOV R11, R239 ;  /* 0x000000ef000b7202 */ /* 0x000fe20000000f00 */
[----:B------:R-:W-:Y:S06]  /*9740*/  BRA `(.L_x_11282) ;  /* 0xffffff9800cc7947 */ /* 0x000fec000383ffff */
.L_x_11265:
[----:B------:R-:W-:Y:S01]  /*9750*/  HFMA2.MMA R7, -RZ, RZ, 0, 9.5367431640625e-07 ;  /* 0x00000010ff077435 */ /* 0x000fe200000001ff */
[----:B------:R-:W-:Y:S02]  /*9760*/  MOV R6, R9 ;  /* 0x0000000900067202 */ /* 0x000fe40000000f00 */
[----:B------:R-:W-:Y:S02]  /*9770*/  MOV R8, 0x1f ;  /* 0x0000001f00087802 */ /* 0x000fe40000000f00 */
[----:B------:R-:W-:-:S07]  /*9780*/  MOV R11, 0xffffffff ;  /* 0xffffffff000b7802 */ /* 0x000fce0000000f00 */
[----:B------:R-:W-:Y:S05]  /*9790*/  WARPSYNC.COLLECTIVE R11, `(.L_x_11283) ;  /* 0x000000000b087348 */ /* 0x000fea0003c00000 */
[----:B------:R0:W1:Y:S02]  /*97a0*/  SHFL.DOWN P0, R4, R6, R7, R8 ;  /* 0x0800000706047389 */ /* 0x0000640000000008 */
[----:B01----:R-:W-:Y:S01]  /*97b0*/  ENDCOLLECTIVE ;  /* 0x000000000000791b */ /* 0x003fe20003800000 */
.L_x_11283:
[----:B------:R-:W-:Y:S01]  /*97c0*/  HFMA2.MMA R7, -RZ, RZ, 0, 4.76837158203125e-07 ;  /* 0x00000008ff077435 */ /* 0x000fe200000001ff */
[----:B------:R-:W-:-:S04]  /*97d0*/  MOV R0, R4 ;  /* 0x0000000400007202 */ /* 0x000fc80000000f00 */
[----:B------:R-:W-:-:S04]  /*97e0*/  FMNMX R0, R0, R9, !PT ;  /* 0x0000000900007209 */ /* 0x000fc80007800000 */
[----:B------:R-:W-:-:S07]  /*97f0*/  MOV R6, R0 ;  /* 0x0000000000067202 */ /* 0x000fce0000000f00 */
[----:B------:R-:W-:Y:S05]  /*9800*/  WARPSYNC.COLLECTIVE R11, `(.L_x_11284) ;  /* 0x000000000b087348 */ /* 0x000fea0003c00000 */
[----:B------:R0:W1:Y:S02]  /*9810*/  SHFL.DOWN P0, R4, R6, R7, R8 ;  /* 0x0800000706047389 */ /* 0x0000640000000008 */
[----:B01----:R-:W-:Y:S01]  /*9820*/  ENDCOLLECTIVE ;  /* 0x000000000000791b */ /* 0x003fe20003800000 */
.L_x_11284:
[----:B------:R-:W-:Y:S01]  /*9830*/  HFMA2.MMA R7, -RZ, RZ, 0, 2.384185791015625e-07 ;  /* 0x00000004ff077435 */ /* 0x000fe200000001ff */
[----:B------:R-:W-:-:S04]  /*9840*/  MOV R3, R4 ;  /* 0x0000000400037202 */ /* 0x000fc80000000f00 */
[----:B------:R-:W-:-:S04]  /*9850*/  FMNMX R3, R0, R3, !PT ;  /* 0x0000000300037209 */ /* 0x000fc80007800000 */
[----:B------:R-:W-:-:S07]  /*9860*/  MOV R6, R3 ;  /* 0x0000000300067202 */ /* 0x000fce0000000f00 */
[----:B------:R-:W-:Y:S05]  /*9870*/  WARPSYNC.COLLECTIVE R11, `(.L_x_11285) ;  /* 0x000000000b087348 */ /* 0x000fea0003c00000 */
[----:B------:R0:W1:Y:S02]  /*9880*/  SHFL.DOWN P0, R4, R6, R7, R8 ;  /* 0x0800000706047389 */ /* 0x0000640000000008 */
[----:B01----:R-:W-:Y:S01]  /*9890*/  ENDCOLLECTIVE ;  /* 0x000000000000791b */ /* 0x003fe20003800000 */
.L_x_11285:
[----:B------:R-:W-:Y:S01]  /*98a0*/  HFMA2.MMA R7, -RZ, RZ, 0, 1.1920928955078125e-07 ;  /* 0x00000002ff077435 */ /* 0x000fe200000001ff */
[----:B------:R-:W-:-:S04]  /*98b0*/  MOV R2, R4 ;  /* 0x0000000400027202 */ /* 0x000fc80000000f00 */
[----:B------:R-:W-:-:S04]  /*98c0*/  FMNMX R2, R3, R2, !PT ;  /* 0x0000000203027209 */ /* 0x000fc80007800000 */
[----:B------:R-:W-:-:S07]  /*98d0*/  MOV R6, R2 ;  /* 0x0000000200067202 */ /* 0x000fce0000000f00 */
[----:B------:R-:W-:Y:S05]  /*98e0*/  WARPSYNC.COLLECTIVE R11, `(.L_x_11286) ;  /* 0x000000000b087348 */ /* 0x000fea0003c00000 */
[----:B------:R0:W1:Y:S02]  /*98f0*/  SHFL.DOWN P0, R4, R6, R7, R8 ;  /* 0x0800000706047389 */ /* 0x0000640000000008 */
[----:B01----:R-:W-:Y:S01]  /*9900*/  ENDCOLLECTIVE ;  /* 0x000000000000791b */ /* 0x003fe20003800000 */
.L_x_11286:
[----:B------:R-:W-:Y:S01]  /*9910*/  HFMA2.MMA R7, -RZ, RZ, 0, 5.9604644775390625e-08 ;  /* 0x00000001ff077435 */ /* 0x000fe200000001ff */
[----:B------:R-:W-:-:S04]  /*9920*/  MOV R5, R4 ;  /* 0x0000000400057202 */ /* 0x000fc80000000f00 */
[----:B------:R-:W-:-:S04]  /*9930*/  FMNMX R5, R2, R5, !PT ;  /* 0x0000000502057209 */ /* 0x000fc80007800000 */
[----:B------:R-:W-:-:S07]  /*9940*/  MOV R6, R5 ;  /* 0x0000000500067202 */ /* 0x000fce0000000f00 */
[----:B------:R-:W-:Y:S05]  /*9950*/  WARPSYNC.COLLECTIVE R11, `(.L_x_11287) ;  /* 0x000000000b087348 */ /* 0x000fea0003c00000 */
[----:B------:R0:W1:Y:S02]  /*9960*/  SHFL.DOWN P0, R4, R6, R7, R8 ;  /* 0x0800000706047389 */ /* 0x0000640000000008 */
[----:B01----:R-:W-:Y:S01]  /*9970*/  ENDCOLLECTIVE ;  /* 0x000000000000791b */ /* 0x003fe20003800000 */
.L_x_11287:
[----:B------:R-:W-:Y:S05]  /*9980*/  BRA `(.L_x_11288) ;  /* 0xffffffe800487947 */ /* 0x000fea000383ffff */
.L_x_11268:
[----:B------:R-:W-:Y:S01]  /*9990*/  HFMA2.MMA R7, -RZ, RZ, 0, 1.1920928955078125e-07 ;  /* 0x00000002ff077435 */ /* 0x000fe200000001ff */
[----:B-1----:R-:W-:Y:S02]  /*99a0*/  MOV R6, R0 ;  /* 0x0000000000067202 */ /* 0x002fe40000000f00 */
[----:B------:R-:W-:Y:S02]  /*99b0*/  MOV R8, 0x1f ;  /* 0x0000001f00087802 */ /* 0x000fe40000000f00 */
[----:B------:R-:W-:-:S07]  /*99c0*/  MOV R11, 0xffffffff ;  /* 0xffffffff000b7802 */ /* 0x000fce0000000f00 */
[----:B0-----:R-:W-:Y:S05]  /*99d0*/  WARPSYNC.COLLECTIVE R11, `(.L_x_11289) ;  /* 0x000000000b087348 */ /* 0x001fea0003c00000 */
[----:B------:R1:W2:Y:S02]  /*99e0*/  SHFL.DOWN P0, R4, R6, R7, R8 ;  /* 0x0800000706047389 */ /* 0x0002a40000000008 */
[----:B012---:R-:W-:Y:S01]  /*99f0*/  ENDCOLLECTIVE ;  /* 0x000000000000791b */ /* 0x007fe20003800000 */
.L_x_11289:
[----:B------:R-:W-:Y:S01]  /*9a00*/  HFMA2.MMA R7, -RZ, RZ, 0, 5.9604644775390625e-08 ;  /* 0x00000001ff077435 */ /* 0x000fe200000001ff */
[----:B------:R-:W-:-:S04]  /*9a10*/  MOV R3, R4 ;  /* 0x0000000400037202 */ /* 0x000fc80000000f00 */
[----:B------:R-:W-:-:S04]  /*9a20*/  FMNMX R3, R3, R0, !PT ;  /* 0x0000000003037209 */ /* 0x000fc80007800000 */
[----:B------:R-:W-:-:S07]  /*9a30*/  MOV R6, R3 ;  /* 0x0000000300067202 */ /* 0x000fce0000000f00 */
[----:B------:R-:W-:Y:S05]  /*9a40*/  WARPSYNC.COLLECTIVE R11, `(.L_x_11290) ;  /* 0x000000000b087348 */ /* 0x000fea0003c00000 */
[----:B------:R0:W1:Y:S02]  /*9a50*/  SHFL.DOWN P0, R4, R6, R7, R8 ;  /* 0x0800000706047389 */ /* 0x0000640000000008 */
[----:B01----:R-:W-:Y:S01]  /*9a60*/  ENDCOLLECTIVE ;  /* 0x000000000000791b */ /* 0x003fe20003800000 */
.L_x_11290:
[----:B------:R-:W-:Y:S01]  /*9a70*/  MOV R2, R4 ;  /* 0x0000000400027202 */ /* 0x000fe20000000f00 */
[----:B------:R-:W-:Y:S06]  /*9a80*/  BRA `(.L_x_11291) ;  /* 0xffffffe800847947 */ /* 0x000fec000383ffff */
        .weak           $__internal_170_$__cuda_sm20_rcp_rn_f32_slowpath
        .type           $__internal_170_$__cuda_sm20_rcp_rn_f32_slowpath,@function
        .size           $__internal_170_$__cuda_sm20_rcp_rn_f32_slowpath,(.L_x_14506 - $__internal_170_$__cuda_sm20_rcp_rn_f32_slowpath)
$__internal_170_$__cuda_sm20_rcp_rn_f32_slowpath:
        /* <DEDUP_REMOVED lines=15> */
.L_x_11293:
        /* <DEDUP_REMOVED lines=33> */
.L_x_11295:
[----:B------:R-:W0:Y:S02]  /*9d90*/  MUFU.RCP R0, R0 ;  /* 0x0000000000007308 */ /* 0x000e240000001000 */
.L_x_11294:
[----:B------:R-:W-:Y:S05]  /*9da0*/  BSYNC B1 ;  /* 0x0000000000017941 */ /* 0x000fea0003800000 */
.L_x_11292:
[----:B------:R-:W-:-:S04]  /*9db0*/  MOV R241, 0x0 ;  /* 0x0000000000f17802 */ /* 0x000fc80000000f00 */
[----:B0-----:R-:W-:Y:S05]  /*9dc0*/  RET.REL.NODEC R240 `(_ZN18transformer_engine13normalization19ln_fwd_tuned_kernelINS0_13Kernel_traitsIff13__nv_fp8_e4m3fjLj25600ELj2ELj1ELj4ELj8ENS0_18Kernel_traits_baseILj25600EffS3_fjLj128EEEEEEEvNS0_19ForwardKernelParamsE) ;  /* 0xffffff60f08c7950 */ /* 0x001fea0003c3ffff */
.L_x_11296:
        /* <DEDUP_REMOVED lines=11> */
.L_x_14506:


//--------------------- .text._ZN18transformer_engine13normalization19ln_fwd_tuned_kernelINS0_13Kernel_traitsIff13__nv_fp8_e4m3fjLj24576ELj2ELj1ELj4ELj16ENS0_18Kernel_traits_baseILj24576EffS3_fjLj128EEEEEEEvNS0_19ForwardKernelParamsE --------------------------
	.section	.text._ZN18transformer_engine13normalization19ln_fwd_tuned_kernelINS0_13Kernel_traitsIff13__nv_fp8_e4m3fjLj24576ELj2ELj1ELj4ELj16ENS0_18Kernel_traits_baseILj24576EffS3_fjLj128EEEEEEEvNS0_19ForwardKernelParamsE,"ax",@progbits
	.align	128
        .global         _ZN18transformer_engine13normalization19ln_fwd_tuned_kernelINS0_13Kernel_traitsIff13__nv_fp8_e4m3fjLj24576ELj2ELj1ELj4ELj16ENS0_18Kernel_traits_baseILj24576EffS3_fjLj128EEEEEEEvNS0_19ForwardKernelParamsE
        .type           _ZN18transformer_engine13normalization19ln_fwd_tuned_kernelINS0_13Kernel_traitsIff13__nv_fp8_e4m3fjLj24576ELj2ELj1ELj4ELj16ENS0_18Kernel_traits_baseILj24576EffS3_fjLj128EEEEEEEvNS0_19ForwardKernelParamsE,@function
        .size           _ZN18transformer_engine13normalization19ln_fwd_tuned_kernelINS0_13Kernel_traitsIff13__nv_fp8_e4m3fjLj24576ELj2ELj1ELj4ELj16ENS0_18Kernel_traits_baseILj24576EffS3_fjLj128EEEEEEEvNS0_19ForwardKernelParamsE,(.L_x_14507 - _ZN18transformer_engine13normalization19ln_fwd_tuned_kernelINS0_13Kernel_traitsIff13__nv_fp8_e4m3fjLj24576ELj2ELj1ELj4ELj16ENS0_18Kernel_traits_baseILj24576EffS3_fjLj128EEEEEEEvNS0_19ForwardKernelParamsE)
        .other          _ZN18transformer_engine13normalization19ln_fwd_tuned_kernelINS0_13Kernel_traitsIff13__nv_fp8_e4m3fjLj24576ELj2ELj1ELj4ELj16ENS0_18Kernel_traits_baseILj24576EffS3_fjLj128EEEEEEEvNS0_19ForwardKernelParamsE,@"STO_CUDA_ENTRY STV_DEFAULT"
_ZN18transformer_engine13normalization19ln_fwd_tuned_kernelINS0_13Kernel_traitsIff13__nv_fp8_e4m3fjLj24576ELj2ELj1ELj4ELj16ENS0_18Kernel_traits_baseILj24576EffS3_fjLj128EEEEEEEvNS0_19ForwardKernelParamsE:
.text._ZN18transformer_engine13normalization19ln_fwd_tuned_kernelINS0_13Kernel_traitsIff13__nv_fp8_e4m3fjLj24576ELj2ELj1ELj4ELj16ENS0_18Kernel_traits_baseILj24576EffS3_fjLj128EEEEEEEvNS0_19ForwardKernelParamsE:
        /* <DEDUP_REMOVED lines=23> */
[----:B----4-:R-:W-:-:S04]  /*0170*/  LOP3.LUT R3, R0, 0x60, R4, 0xf8, !PT ;  /* 0x0000006000037812 */ /* 0x010fc800078ef804 */
        /* <DEDUP_REMOVED lines=72> */
[----:B------:R-:W-:Y:S07]  /*0600*/  @P0 BRA `(.L_x_11297) ;  /* 0x0000007000940947 */ /* 0x000fee0003800000 */
        /* <DEDUP_REMOVED lines=70> */
[----:B------:R0:W-:Y:S04]  /*0a70*/  STL [R1+0x8], RZ ;  /* 0x000008ff01007387 */ /* 0x0001e80000100800 */
[----:B------:R0:W-:Y:S04]  /*0a80*/  STL.64 [R1+0x20], R4 ;  /* 0x0000200401007387 */ /* 0x0001e80000100a00 */
[----:B------:R0:W-:Y:S04]  /*0a90*/  STL.64 [R1+0x28], R6 ;  /* 0x0000280601007387 */ /* 0x0001e80000100a00 */
[----:B------:R0:W-:Y:S02]  /*0aa0*/  STL.S16 [R1+0x1c], R0 ;  /* 0x00001c0001007387 */ /* 0x0001e40000100600 */
.L_x_11310:
[----:B------:R-:W1:Y:S01]  /*0ab0*/  S2R R251, SR_TID.X ;  /* 0x0000000000fb7919 */ /* 0x000e620000002100 */
[----:B------:R-:W2:Y:S01]  /*0ac0*/  LDC.64 R2, c[0x0][0x220] ;  /* 0x00008800ff027b82 */ /* 0x000ea20000000a00 */
[----:B------:R-:W-:Y:S01]  /*0ad0*/  USHF.L.U32 UR4, UR5, 0x7, URZ ;  /* 0x0000000705047899 */ /* 0x000fe2000800063f */
[----:B0-----:R-:W-:-:S05]  /*0ae0*/  IMAD R0, R252, 0x1800, RZ ;  /* 0x00001800fc007824 */ /* 0x001fca00078e02ff */
[----:B------:R-:W-:Y:S02]  /*0af0*/  MOV R4, UR4 ;  /* 0x0000000400047c02 */ /* 0x000fe40008000f00 */
[----:B-1----:R-:W-:-:S04]  /*0b00*/  LOP3.LUT R249, R251, 0x1f, RZ, 0xc0, !PT ;  /* 0x0000001ffbf97812 */ /* 0x002fc800078ec0ff */
[----:B------:R-:W-:-:S04]  /*0b10*/  LOP3.LUT R4, R4, 0x80, R249, 0xe2, !PT ;  /* 0x0000008004047812 */ /* 0x000fc800078ee2f9 */
[----:B------:R-:W-:-:S04]  /*0b20*/  LOP3.LUT R5, R4, 0x60, R251, 0xf8, !PT ;  /* 0x0000006004057812 */ /* 0x000fc800078ef8fb */
        /* <DEDUP_REMOVED lines=13> */
[----:B------:R-:W-:-:S06]  /*0c00*/  IMAD.WIDE.U32 R80, R81, 0x10, R2 ;  /* 0x0000001051507825 */ /* 0x000fcc00078e0002 */
[----:B------:R-:W4:Y:S01]  /*0c10*/  LDG.E.128 R80, desc[UR8][R80.64] ;  /* 0x0000000850507981 */ /* 0x000f22000c1e1d00 */
[----:B------:R-:W-:-:S05]  /*0c20*/  IADD3 R77, R0, 0x500, RZ ;  /* 0x00000500004d7810 */ /* 0x000fca0007ffe0ff */
        /* <DEDUP_REMOVED lines=22> */
[----:B------:R0:W4:Y:S02]  /*0d90*/  LDG.E.128 R48, desc[UR8][R4.64] ;  /* 0x0000000804307981 */ /* 0x000124000c1e1d00 */
[----:B0-----:R-:W-:-:S05]  /*0da0*/  IADD3 R4, R0, 0xd00, RZ ;  /* 0x00000d0000047810 */ /* 0x001fca0007ffe0ff */
        /* <DEDUP_REMOVED lines=22> */
[----:B------:R0:W4:Y:S01]  /*0f10*/  LDG.E.128 R16, desc[UR8][R4.64] ;  /* 0x0000000804107981 */ /* 0x000122000c1e1d00 */
        /* <DEDUP_REMOVED lines=8> */
[----:B----4-:R-:W-:Y:S01]  /*0fa0*/  FADD R6, R88, R6 ;  /* 0x0000000658067221 */ /* 0x010fe20000000000 */
[----:B0-----:R-:W-:-:S03]  /*0fb0*/  IADD3 R4, R0, 0x1500, RZ ;  /* 0x0000150000047810 */ /* 0x001fc60007ffe0ff */
[----:B------:R-:W-:-:S04]  /*0fc0*/  FADD R6, R89, R6 ;  /* 0x0000000659067221 */ /* 0x000fc80000000000 */
[----:B------:R-:W-:Y:S01]  /*0fd0*/  FADD R6, R90, R6 ;  /* 0x000000065a067221 */ /* 0x000fe20000000000 */
[----:B------:R-:W-:-:S04]  /*0fe0*/  IMAD.WIDE.U32 R4, R4, 0x10, R2 ;  /* 0x0000001004047825 */ /* 0x000fc800078e0002 */
[----:B------:R-:W-:Y:S01]  /*0ff0*/  FADD R6, R91, R6 ;  /* 0x000000065b067221 */ /* 0x000fe20000000000 */
[----:B------:R0:W2:Y:S03]  /*1000*/  LDG.E.128 R12, desc[UR8][R4.64] ;  /* 0x00000008040c7981 */ /* 0x0000a6000c1e1d00 */
[----:B------:R-:W-:-:S04]  /*1010*/  FADD R6, R84, R6 ;  /* 0x0000000654067221 */ /* 0x000fc80000000000 */
[----:B------:R-:W-:Y:S01]  /*1020*/  FADD R6, R85, R6 ;  /* 0x0000000655067221 */ /* 0x000fe20000000000 */
[----:B0-----:R-:W-:-:S03]  /*1030*/  IADD3 R4, R0, 0x1600, RZ ;  /* 0x0000160000047810 */ /* 0x001fc60007ffe0ff */
[----:B------:R-:W-:Y:S02]  /*1040*/  FADD R6, R86, R6 ;  /* 0x0000000656067221 */ /* 0x000fe40000000000 */
[----:B------:R-:W-:-:S04]  /*1050*/  IMAD.WIDE.U32 R4, R4, 0x10, R2 ;  /* 0x0000001004047825 */ /* 0x000fc800078e0002 */
[----:B------:R-:W-:Y:S01]  /*1060*/  FADD R6, R87, R6 ;  /* 0x0000000657067221 */ /* 0x000fe20000000000 */
[----:B------:R0:W3:Y:S03]  /*1070*/  LDG.E.128 R8, desc[UR8][R4.64] ;  /* 0x0000000804087981 */ /* 0x0000e6000c1e1d00 */
[----:B------:R-:W-:Y:S01]  /*1080*/  FADD R6, R80, R6 ;  /* 0x0000000650067221 */ /* 0x000fe20000000000 */
[----:B0-----:R-:W-:-:S03]  /*1090*/  IADD3 R4, R0, 0x1700, RZ ;  /* 0x0000170000047810 */ /* 0x001fc60007ffe0ff */
[----:B------:R-:W-:Y:S02]  /*10a0*/  FADD R248, R81, R6 ;  /* 0x0000000651f87221 */ /* 0x000fe40000000000 */
[----:B------:R-:W-:-:S05]  /*10b0*/  IMAD.WIDE.U32 R2, R4, 0x10, R2 ;  /* 0x0000001004027825 */ /* 0x000fca00078e0002 */
[----:B------:R0:W4:Y:S04]  /*10c0*/  LDG.E.128 R4, desc[UR8][R2.64] ;  /* 0x0000000802047981 */ /* 0x000128000c1e1d00 */
[----:B------:R-:W4:Y:S01]  /*10d0*/  LDL R3, [R1+0x1c] ;  /* 0x00001c0001037983 */ /* 0x000f220000100800 */
        /* <DEDUP_REMOVED lines=71> */
[----:B------:R-:W-:Y:S01]  /*1550*/  FADD R2, R9, R2 ;  /* 0x0000000209027221 */ /* 0x000fe20000000000 */
[----:B----4-:R-:W-:Y:S02]  /*1560*/  LOP3.LUT P0, RZ, R3, 0xff, RZ, 0xc0, !PT ;  /* 0x000000ff03ff7812 */ /* 0x010fe4000780c0ff */
[----:B------:R-:W-:-:S04]  /*1570*/  SHF.R.U32.HI R3, RZ, 0x5, R251 ;  /* 0x00000005ff037819 */ /* 0x000fc800000116fb */
[----:B------:R-:W-:Y:S01]  /*1580*/  LOP3.LUT R3, R3, 0x7fffffc, RZ, 0xc0, !PT ;  /* 0x07fffffc03037812 */ /* 0x000fe200078ec0ff */
[----:B------:R-:W-:-:S06]  /*1590*/  FADD R2, R10, R2 ;  /* 0x000000020a027221 */ /* 0x000fcc0000000000 */
[----:B------:R-:W-:Y:S01]  /*15a0*/  @!P0 IADD3 R3, R3, 0x4, RZ ;  /* 0x0000000403038810 */ /* 0x000fe20007ffe0ff */
[----:B------:R-:W-:-:S04]  /*15b0*/  FADD R2, R11, R2 ;  /* 0x000000020b027221 */ /* 0x000fc80000000000 */
[----:B------:R0:W-:Y:S01]  /*15c0*/  STL [R1], R3 ;  /* 0x0000000301007387 */ /* 0x0001e20000100800 */
[----:B------:R-:W-:Y:S01]  /*15d0*/  FADD R2, R4, R2 ;  /* 0x0000000204027221 */ /* 0x000fe20000000000 */
[----:B------:R-:W-:-:S03]  /*15e0*/  UMOV UR4, 0xffffffff ;  /* 0xffffffff00047882 */ /* 0x000fc60000000000 */
[----:B------:R-:W-:-:S04]  /*15f0*/  FADD R2, R5, R2 ;  /* 0x0000000205027221 */ /* 0x000fc80000000000 */
[----:B------:R-:W-:Y:S01]  /*1600*/  FADD R2, R6, R2 ;  /* 0x0000000206027221 */ /* 0x000fe20000000000 */
[----:B------:R-:W-:-:S03]  /*1610*/  ISETP.NE.AND P1, PT, R249, RZ, PT ;  /* 0x000000fff900720c */ /* 0x000fc60003f25270 */
[----:B------:R-:W-:Y:S01]  /*1620*/  FADD R2, R7, R2 ;  /* 0x0000000207027221 */ /* 0x000fe20000000000 */
[----:B0-----:R-:W-:Y:S09]  /*1630*/  BRA.DIV UR4, `(.L_x_11298) ;  /* 0x0000006604cc7947 */ /* 0x001ff2000b800000 */
        /* <DEDUP_REMOVED lines=211> */
[----:B------:R0:W-:Y:S04]  /*2370*/  STL [R1+0x4], R248 ;  /* 0x000004f801007387 */ /* 0x0001e80000100800 */
[----:B------:R0:W1:Y:S02]  /*2380*/  SHFL.BFLY PT, R3, R248, 0x10, 0x1f ;  /* 0x0e001f00f8037f89 */ /* 0x00006400000e0000 */
.L_x_11329:
[----:B------:R-:W1:Y:S04]  /*2390*/  LDL.LU R249, [R1+0x4] ;  /* 0x0000040001f97983 */ /* 0x000e680000300800 */
[----:B------:R2:W-:Y:S01]  /*23a0*/  STL [R1+0xd0], R0 ;  /* 0x0000d00001007387 */ /* 0x0005e20000100800 */
[----:B0-----:R-:W0:Y:S03]  /*23b0*/  S2R R248, SR_TID.X ;  /* 0x0000000000f87919 */ /* 0x001e260000002100 */
[----:B--2---:R-:W2:Y:S01]  /*23c0*/  LDL.LU R0, [R1] ;  /* 0x0000000001007983 */ /* 0x004ea20000300800 */
[----:B0-----:R-:W-:Y:S02]  /*23d0*/  SHF.R.U32.HI R251, RZ, 0x5, R248 ;  /* 0x00000005fffb7819 */ /* 0x001fe400000116f8 */
[----:B------:R-:W-:-:S02]  /*23e0*/  @!P1 MOV R248, 0x400 ;  /* 0x0000040000f89802 */ /* 0x000fc40000000f00 */
[----:B------:R-:W-:Y:S02]  /*23f0*/  LOP3.LUT R251, R251, 0x3, RZ, 0xc0, !PT ;  /* 0x00000003fbfb7812 */ /* 0x000fe400078ec0ff */
[----:B------:R-:W-:Y:S01]  /*2400*/  @!P1 IADD3 R248, R248, 0x10, RZ ;  /* 0x00000010f8f89810 */ /* 0x000fe20007ffe0ff */
[----:B------:R-:W-:Y:S05]  /*2410*/  WARPSYNC.ALL ;  /* 0x0000000000007948 */ /* 0x000fea0003800000 */
[----:B------:R-:W-:Y:S01]  /*2420*/  BSSY B0, `(.L_x_11299) ;  /* 0x000002e000007945 */ /* 0x000fe20003800000 */
[----:B-1----:R-:W-:Y:S02]  /*2430*/  FADD R3, R249, R3 ;  /* 0x00000003f9037221 */ /* 0x002fe40000000000 */
[----:B------:R-:W0:Y:S02]  /*2440*/  @!P1 S2R R249, SR_CgaCtaId ;  /* 0x0000000000f99919 */ /* 0x000e240000008800 */
[----:B0-----:R-:W-:-:S02]  /*2450*/  @!P1 LEA R248, R249, R248, 0x18 ;  /* 0x000000f8f9f89211 */ /* 0x001fc400078ec0ff */
[----:B--2---:R-:W-:-:S04]  /*2460*/  @!P1 IADD3 R249, R0, R251, RZ ;  /* 0x000000fb00f99210 */ /* 0x004fc80007ffe0ff */
[----:B------:R-:W-:Y:S02]  /*2470*/  @!P1 LEA R248, R249, R248, 0x3 ;  /* 0x000000f8f9f89211 */ /* 0x000fe400078e18ff */
[----:B------:R-:W0:Y:S03]  /*2480*/  S2R R249, SR_TID.X ;  /* 0x0000000000f97919 */ /* 0x000e260000002100 */
[----:B------:R1:W-:Y:S01]  /*2490*/  @!P1 STS.64 [R248], R2 ;  /* 0x00000002f8009388 */ /* 0x0003e20000000a00 */
[----:B0-----:R-:W-:Y:S01]  /*24a0*/  LOP3.LUT R249, R249, 0x1f, RZ, 0xc0, !PT ;  /* 0x0000001ff9f97812 */ /* 0x001fe200078ec0ff */
[----:B------:R-:W-:Y:S03]  /*24b0*/  BAR.SYNC.DEFER_BLOCKING 0x0 ;  /* 0x0000000000007b1d */ /* 0x000fe60000010000 */
[----:B------:R-:W-:-:S13]  /*24c0*/  ISETP.GT.U32.AND P0, PT, R249, 0x3, PT ;  /* 0x00000003f900780c */ /* 0x000fda0003f04070 */
[----:B-1----:R-:W0:Y:S01]  /*24d0*/  @!P0 S2R R2, SR_CgaCtaId ;  /* 0x0000000000028919 */ /* 0x002e220000008800 */
[----:B------:R-:W-:-:S04]  /*24e0*/  @!P0 MOV R3, 0x400 ;  /* 0x0000040000038802 */ /* 0x000fc80000000f00 */
[----:B------:R-:W-:-:S04]  /*24f0*/  @!P0 IADD3 R3, R3, 0x10, RZ ;  /* 0x0000001003038810 */ /* 0x000fc80007ffe0ff */
[----:B0-----:R-:W-:Y:S02]  /*2500*/  @!P0 LEA R2, R2, R3, 0x18 ;  /* 0x0000000302028211 */ /* 0x001fe400078ec0ff */
[----:B------:R-:W-:Y:S02]  /*2510*/  @!P0 IADD3 R3, R249, R0, RZ ;  /* 0x00000000f9038210 */ /* 0x000fe40007ffe0ff */
[----:B------:R-:W-:Y:S01]  /*2520*/  CS2R R248, SRZ ;  /* 0x0000000000f87805 */ /* 0x000fe2000001ff00 */
[----:B------:R0:W5:Y:S01]  /*2530*/  LDL.LU R0, [R1+0xd0] ;  /* 0x0000d00001007983 */ /* 0x0001620000300800 */
[----:B------:R-:W-:Y:S01]  /*2540*/  @!P0 LEA R2, R3, R2, 0x3 ;  /* 0x0000000203028211 */ /* 0x000fe200078e18ff */
[----:B------:R-:W-:-:S04]  /*2550*/  HFMA2.MMA R3, -RZ, RZ, 0, 0 ;  /* 0x00000000ff037435 */ /* 0x000fc800000001ff */
[----:B------:R1:W-:Y:S02]  /*2560*/  @!P0 LDS.64 R248, [R2] ;  /* 0x0000000002f88984 */ /* 0x0003e40000000a00 */
[----:B------:R-:W-:-:S05]  /*2570*/  @!P0 MOV R3, 0x45400000 ;  /* 0x4540000000038802 */ /* 0x000fca0000000f00 */
[----:B------:R-:W-:Y:S01]  /*2580*/  STL [R1], R3 ;  /* 0x0000000301007387 */ /* 0x000fe20000100800 */
[----:B-1----:R-:W1:Y:S02]  /*2590*/  S2R R2, SR_TID.X ;  /* 0x0000000000027919 */ /* 0x002e640000002100 */
[----:B-1----:R-:W-:Y:S02]  /*25a0*/  LOP3.LUT P3, RZ, R251, 0x1f, R2, 0xf8, !PT ;  /* 0x0000001ffbff7812 */ /* 0x002fe4000786f802 */
[----:B------:R-:W1:Y:S02]  /*25b0*/  SHFL.DOWN PT, R2, R3, 0x2, 0x1f ;  /* 0x08401f0003027f89 */ /* 0x000e6400000e0000 */
[----:B-1----:R-:W-:Y:S02]  /*25c0*/  FADD R251, R2, R3 ;  /* 0x0000000302fb7221 */ /* 0x002fe40000000000 */
[----:B------:R1:W-:Y:S04]  /*25d0*/  STL [R1+0x10], R2 ;  /* 0x0000100201007387 */ /* 0x0003e80000100800 */
[----:B------:R-:W-:Y:S01]  /*25e0*/  SHFL.DOWN PT, R3, R248, 0x2, 0x1f ;  /* 0x08401f00f8037f89 */ /* 0x000fe200000e0000 */
[----:B-1----:R-:W-:-:S04]  /*25f0*/  IADD3 R2, R251, 0x1800000, RZ ;  /* 0x01800000fb027810 */ /* 0x002fc80007ffe0ff */
[----:B------:R-:W-:-:S04]  /*2600*/  LOP3.LUT R2, R2, 0x7f800000, RZ, 0xc0, !PT ;  /* 0x7f80000002027812 */ /* 0x000fc800078ec0ff */
[----:B------:R-:W-:Y:S02]  /*2610*/  ISETP.GT.U32.AND P0, PT, R2, 0x1ffffff, PT ;  /* 0x01ffffff0200780c */ /* 0x000fe40003f04070 */
[----:B------:R-:W1:Y:S04]  /*2620*/  SHFL.DOWN PT, R2, R249, 0x2, 0x1f ;  /* 0x08401f00f9027f89 */ /* 0x000e6800000e0000 */
[----:B-1----:R0:W-:Y:S04]  /*2630*/  STL [R1+0x18], R2 ;  /* 0x0000180201007387 */ /* 0x0021e80000100800 */
[----:B------:R0:W-:Y:S03]  /*2640*/  STL [R1+0x14], R3 ;  /* 0x0000140301007387 */ /* 0x0001e60000100800 */
[----:B------:R-:W-:Y:S05]  /*2650*/  @P0 BRA `(.L_x_11300) ;  /* 0x0000000000180947 */ /* 0x000fea0003800000 */
[----:B0-----:R-:W-:Y:S02]  /*2660*/  MOV R3, 0x26a0 ;  /* 0x000026a000037802 */ /* 0x001fe40000000f00 */
[----:B------:R-:W-:-:S03]  /*2670*/  MOV R2, R251 ;  /* 0x000000fb00027202 */ /* 0x000fc60000000f00 */
[----:B------:R0:W-:Y:S04]  /*2680*/  STL [R1+0xc], R3 ;  /* 0x00000c0301007387 */ /* 0x0001e80000100800 */
[----:B0----5:R-:W-:Y:S05]  /*2690*/  CALL.REL.NOINC `($__internal_171_$__cuda_sm20_rcp_rn_f32_slowpath) ;  /* 0x00000068008c7944 */ /* 0x021fea0003c00000 */
[----:B------:R0:W5:Y:S01]  /*26a0*/  LDL.LU R2, [R1+0x4] ;  /* 0x0000040001027983 */ /* 0x0001620000300800 */
[----:B------:R-:W-:Y:S05]  /*26b0*/  BRA `(.L_x_11301) ;  /* 0x0000000000107947 */ /* 0x000fea0003800000 */
.L_x_11300:
[----:B0-----:R-:W0:Y:S02]  /*26c0*/  MUFU.RCP R2, R251 ;  /* 0x000000fb00027308 */ /* 0x001e240000001000 */
[----:B0-----:R-:W-:-:S04]  /*26d0*/  FFMA R3, R251, R2, -1 ;  /* 0xbf800000fb037423 */ /* 0x001fc80000000002 */
[----:B------:R-:W-:-:S04]  /*26e0*/  FADD.FTZ R3, -R3, -RZ ;  /* 0x800000ff03037221 */ /* 0x000fc80000010100 */
[----:B------:R-:W-:-:S07]  /*26f0*/  FFMA R2, R2, R3, R2 ;  /* 0x0000000302027223 */ /* 0x000fce0000000002 */
.L_x_11301:
[----:B------:R-:W-:Y:S05]  /*2700*/  BSYNC B0 ;  /* 0x0000000000007941 */ /* 0x000fea0003800000 */
.L_x_11299:
[----:B------:R-:W2:Y:S04]  /*2710*/  LDL.LU R3, [R1+0x18] ;  /* 0x0000180001037983 */ /* 0x000ea80000300800 */
[----:B------:R1:W-:Y:S04]  /*2720*/  STL [R1+0xdc], R6 ;  /* 0x0000dc0601007387 */ /* 0x0003e80000100800 */
[----:B-1----:R-:W3:Y:S04]  /*2730*/  LDL.LU R6, [R1+0x14] ;  /* 0x0000140001067983 */ /* 0x002ee80000300800 */
[----:B------:R1:W-:Y:S04]  /*2740*/  STL [R1+0xd8], R5 ;  /* 0x0000d80501007387 */ /* 0x0003e80000100800 */
[----:B-1----:R-:W4:Y:S04]  /*2750*/  LDL.LU R5, [R1+0x10] ;  /* 0x0000100001057983 */ /* 0x002f280000300800 */
[----:B------:R1:W-:Y:S04]  /*2760*/  STL [R1+0xd4], R4 ;  /* 0x0000d40401007387 */ /* 0x0003e80000100800 */
[----:B-1----:R-:W4:Y:S04]  /*2770*/  LDL.LU R4, [R1] ;  /* 0x0000000001047983 */ /* 0x002f280000300800 */
[----:B-----5:R1:W-:Y:S01]  /*2780*/  STL [R1+0xd0], R0 ;  /* 0x0000d00001007387 */ /* 0x0203e20000100800 */
[----:B------:R-:W-:Y:S01]  /*2790*/  BSSY B0, `(.L_x_11302) ;  /* 0x0000022000007945 */ /* 0x000fe20003800000 */
[----:B--2---:R-:W-:Y:S01]  /*27a0*/  FADD R249, R3, R249 ;  /* 0x000000f903f97221 */ /* 0x004fe20000000000 */
[----:B---3--:R-:W-:-:S04]  /*27b0*/  FADD R3, -R6, R248 ;  /* 0x000000f806037221 */ /* 0x008fc80000000100 */
[----:B------:R-:W-:-:S04]  /*27c0*/  FMUL R3, R3, R3 ;  /* 0x0000000303037220 */ /* 0x000fc80000400000 */
[----:B----4-:R-:W-:-:S04]  /*27d0*/  FMUL R3, R3, R4 ;  /* 0x0000000403037220 */ /* 0x010fc80000400000 */
[----:B------:R-:W-:-:S04]  /*27e0*/  FMUL R3, R5, R3 ;  /* 0x0000000305037220 */ /* 0x000fc80000400000 */
[----:B-1----:R-:W-:Y:S01]  /*27f0*/  FFMA R0, R3, R2, R249 ;  /* 0x0000000203007223 */ /* 0x002fe200000000f9 */
[----:B------:R-:W-:Y:S01]  /*2800*/  FMUL R3, R5, R6 ;  /* 0x0000000605037220 */ /* 0x000fe20000400000 */
[----:B------:R-:W1:Y:S03]  /*2810*/  SHFL.DOWN PT, R249, R251, 0x1, 0x1f ;  /* 0x08201f00fbf97f89 */ /* 0x000e6600000e0000 */
[----:B------:R-:W-:Y:S01]  /*2820*/  FFMA R3, R4, R248, R3 ;  /* 0x000000f804037223 */ /* 0x000fe20000000003 */
[----:B------:R2:W5:Y:S03]  /*2830*/  LDL.LU R6, [R1+0xdc] ;  /* 0x0000dc0001067983 */ /* 0x0005660000300800 */
[----:B------:R-:W-:Y:S01]  /*2840*/  FMUL R248, R3, R2 ;  /* 0x0000000203f87220 */ /* 0x000fe20000400000 */
[----:B------:R2:W5:Y:S04]  /*2850*/  LDL.LU R5, [R1+0xd8] ;  /* 0x0000d80001057983 */ /* 0x0005680000300800 */
[----:B------:R2:W5:Y:S04]  /*2860*/  LDL.LU R4, [R1+0xd4] ;  /* 0x0000d40001047983 */ /* 0x0005680000300800 */
[----:B------:R-:W-:Y:S01]  /*2870*/  STL [R1+0x18], R0 ;  /* 0x0000180001007387 */ /* 0x000fe20000100800 */
[----:B-1----:R-:W-:-:S05]  /*2880*/  FADD R2, R251, R249 ;  /* 0x000000f9fb027221 */ /* 0x002fca0000000000 */
[----:B------:R-:W-:-:S04]  /*2890*/  IADD3 R3, R2, 0x1800000, RZ ;  /* 0x0180000002037810 */ /* 0x000fc80007ffe0ff */
[----:B------:R-:W-:-:S04]  /*28a0*/  LOP3.LUT R3, R3, 0x7f800000, RZ, 0xc0, !PT ;  /* 0x7f80000003037812 */ /* 0x000fc800078ec0ff */
[----:B------:R-:W-:Y:S02]  /*28b0*/  ISETP.GT.U32.AND P0, PT, R3, 0x1ffffff, PT ;  /* 0x01ffffff0300780c */ /* 0x000fe40003f04070 */
[----:B------:R-:W1:Y:S04]  /*28c0*/  SHFL.DOWN PT, R3, R248, 0x1, 0x1f ;  /* 0x08201f00f8037f89 */ /* 0x000e6800000e0000 */
[----:B-1----:R-:W-:Y:S04]  /*28d0*/  STL [R1], R3 ;  /* 0x0000000301007387 */ /* 0x002fe80000100800 */
[----:B------:R1:W3:Y:S04]  /*28e0*/  SHFL.DOWN PT, R3, R0, 0x1, 0x1f ;  /* 0x08201f0000037f89 */ /* 0x0002e800000e0000 */
[----:B-1----:R2:W5:Y:S04]  /*28f0*/  LDL.LU R0, [R1+0xd0] ;  /* 0x0000d00001007983 */ /* 0x0025680000300800 */
[----:B---3--:R2:W-:Y:S01]  /*2900*/  STL [R1+0x10], R3 ;  /* 0x0000100301007387 */ /* 0x0085e20000100800 */
[----:B------:R-:W-:Y:S05]  /*2910*/  @P0 BRA `(.L_x_11303) ;  /* 0x0000000000140947 */ /* 0x000fea0003800000 */
[----:B--2---:R-:W-:-:S05]  /*2920*/  MOV R3, 0x2950 ;  /* 0x0000295000037802 */ /* 0x004fca0000000f00 */
[----:B------:R1:W-:Y:S02]  /*2930*/  STL [R1+0xc], R3 ;  /* 0x00000c0301007387 */ /* 0x0003e40000100800 */
[----:B01---5:R-:W-:Y:S05]  /*2940*/  CALL.REL.NOINC `($__internal_171_$__cuda_sm20_rcp_rn_f32_slowpath) ;  /* 0x0000006400e07944 */ /* 0x023fea0003c00000 */
[----:B------:R0:W5:Y:S01]  /*2950*/  LDL.LU R2, [R1+0x4] ;  /* 0x0000040001027983 */ /* 0x0001620000300800 */
[----:B------:R-:W-:Y:S05]  /*2960*/  BRA `(.L_x_11304) ;  /* 0x0000000000107947 */ /* 0x000fea0003800000 */
.L_x_11303:
[----:B--2---:R-:W1:Y:S02]  /*2970*/  MUFU.RCP R3, R2 ;  /* 0x0000000200037308 */ /* 0x004e640000001000 */
[----:B-1----:R-:W-:-:S04]  /*2980*/  FFMA R2, R2, R3, -1 ;  /* 0xbf80000002027423 */ /* 0x002fc80000000003 */
[----:B------:R-:W-:-:S04]  /*2990*/  FADD.FTZ R2, -R2, -RZ ;  /* 0x800000ff02027221 */ /* 0x000fc80000010100 */
[----:B------:R-:W-:-:S07]  /*29a0*/  FFMA R2, R3, R2, R3 ;  /* 0x0000000203027223 */ /* 0x000fce0000000003 */
.L_x_11304:
[----:B------:R-:W-:Y:S05]  /*29b0*/  BSYNC B0 ;  /* 0x0000000000007941 */ /* 0x000fea0003800000 */
.L_x_11302:
[----:B------:R-:W2:Y:S04]  /*29c0*/  LDL.LU R3, [R1+0x18] ;  /* 0x0000180001037983 */ /* 0x000ea80000300800 */
[----:B-----5:R1:W-:Y:S04]  /*29d0*/  STL [R1+0xdc], R6 ;  /* 0x0000dc0601007387 */ /* 0x0203e80000100800 */
[----:B-1----:R-:W3:Y:S04]  /*29e0*/  LDL R6, [R1+0x8] ;  /* 0x0000080001067983 */ /* 0x002ee80000100800 */
[----:B------:R1:W-:Y:S04]  /*29f0*/  STL [R1+0xd8], R0 ;  /* 0x0000d80001007387 */ /* 0x0003e80000100800 */
[----:B-1----:R-:W4:Y:S04]  /*2a00*/  LDL R0, [R1] ;  /* 0x0000000001007983 */ /* 0x002f280000100800 */
[----:B------:R1:W-:Y:S04]  /*2a10*/  STL.64 [R1+0xd0], R4 ;  /* 0x0000d00401007387 */ /* 0x0003e80000100a00 */
[----:B-1----:R-:W2:Y:S02]  /*2a20*/  LDL.LU R5, [R1+0x10] ;  /* 0x0000100001057983 */ /* 0x002ea40000300800 */
[----:B--2---:R-:W-:Y:S01]  /*2a30*/  FADD R5, R3, R5 ;  /* 0x0000000503057221 */ /* 0x004fe20000000000 */
[----:B----4-:R-:W-:-:S04]  /*2a40*/  FADD R3, R248, -R0 ;  /* 0x80000000f8037221 */ /* 0x010fc80000000000 */
[----:B------:R-:W-:-:S04]  /*2a50*/  FMUL R3, R3, R3 ;  /* 0x0000000303037220 */ /* 0x000fc80000400000 */
[----:B------:R-:W-:-:S04]  /*2a60*/  FMUL R3, R251, R3 ;  /* 0x00000003fb037220 */ /* 0x000fc80000400000 */
[C---:B------:R-:W-:Y:S01]  /*2a70*/  FMUL R4, R249.reuse, R3 ;  /* 0x00000003f9047220 */ /* 0x040fe20000400000 */
[----:B------:R-:W-:Y:S02]  /*2a80*/  FMUL R3, R249, R0 ;  /* 0x00000000f9037220 */ /* 0x000fe40000400000 */
[----:B------:R-:W1:Y:S02]  /*2a90*/  LDC R0, c[0x0][0x210] ;  /* 0x00008400ff007b82 */ /* 0x000e640000000800 */
[----:B------:R-:W-:Y:S01]  /*2aa0*/  FFMA R248, R251, R248, R3 ;  /* 0x000000f8fbf87223 */ /* 0x000fe20000000003 */
[-C--:B------:R-:W-:Y:S02]  /*2ab0*/  FFMA R3, R4, R2.reuse, R5 ;  /* 0x0000000204037223 */ /* 0x080fe40000000005 */
[----:B------:R-:W2:Y:S01]  /*2ac0*/  S2R R5, SR_TID.X ;  /* 0x0000000000057919 */ /* 0x000ea20000002100 */
[----:B------:R-:W-:Y:S01]  /*2ad0*/  FMUL R2, R248, R2 ;  /* 0x00000002f8027220 */ /* 0x000fe20000400000 */
[----:B---3--:R-:W-:-:S02]  /*2ae0*/  LOP3.LUT R248, R6, 0x1, RZ, 0xc0, !PT ;  /* 0x0000000106f87812 */ /* 0x008fc400078ec0ff */
[----:B------:R-:W-:Y:S02]  /*2af0*/  SHFL.IDX PT, R3, R3, RZ, 0x1f ;  /* 0x00001fff03037589 */ /* 0x000fe400000e0000 */
[C---:B------:R-:W-:Y:S02]  /*2b00*/  ISETP.NE.AND P0, PT, R248.reuse, RZ, PT ;  /* 0x000000fff800720c */ /* 0x040fe40003f05270 */
[----:B------:R-:W-:Y:S01]  /*2b10*/  IADD3 R248, -R248, RZ, RZ ;  /* 0x000000fff8f87210 */ /* 0x000fe20007ffe1ff */
[----:B------:R-:W3:Y:S01]  /*2b20*/  SHFL.IDX PT, R2, R2, RZ, 0x1f ;  /* 0x00001fff02027589 */ /* 0x000ee200000e0000 */
[----:B-1----:R-:W-:-:S04]  /*2b30*/  SHF.L.U32 R249, R0, 0x1, RZ ;  /* 0x0000000100f97819 */ /* 0x002fc800000006ff */
[----:B------:R-:W-:Y:S02]  /*2b40*/  LOP3.LUT R248, R248, R249, RZ, 0xc0, !PT ;  /* 0x000000f9f8f87212 */ /* 0x000fe400078ec0ff */
[----:B--2---:R-:W-:-:S04]  /*2b50*/  LEA.HI R249, R5, UR7, RZ, 0x19 ;  /* 0x0000000705f97c11 */ /* 0x004fc8000f8fc8ff */
[----:B------:R-:W-:Y:S02]  /*2b60*/  LEA R0, P1, R249, R248, 0x1 ;  /* 0x000000f8f9007211 */ /* 0x000fe400078208ff */
[----:B------:R-:W1:Y:S02]  /*2b70*/  @!P3 LDC.64 R248, c[0x0][0x240] ;  /* 0x00009000fff8bb82 */ /* 0x000e640000000a00 */
[----:B------:R-:W-:Y:S02]  /*2b80*/  @!P3 IADD3 R251, P2, R0, UR5, RZ ;  /* 0x0000000500fbbc10 */ /* 0x000fe4000ff5e0ff */
[----:B------:R-:W-:-:S04]  /*2b90*/  IADD3.X R4, RZ, RZ, RZ, P1, !PT ;  /* 0x000000ffff047210 */ /* 0x000fc80000ffe4ff */
[----:B------:R-:W-:Y:S02]  /*2ba0*/  @!P3 IADD3.X R6, RZ, R4, RZ, P2, !PT ;  /* 0x00000004ff06b210 */ /* 0x000fe400017fe4ff */
[----:B-1----:R-:W-:-:S04]  /*2bb0*/  @!P3 LEA R248, P1, R251, R248, 0x3 ;  /* 0x000000f8fbf8b211 */ /* 0x002fc800078218ff */
[----:B------:R-:W-:Y:S02]  /*2bc0*/  @!P3 LEA.HI.X R249, R251, R249, R6, 0x3, P1 ;  /* 0x000000f9fbf9b211 */ /* 0x000fe400008f1c06 */
[----:B------:R-:W1:Y:S03]  /*2bd0*/  S2R R251, SR_TID.X ;  /* 0x0000000000fb7919 */ /* 0x000e660000002100 */
[----:B---3--:R2:W-:Y:S01]  /*2be0*/  @!P3 STG.E.64 desc[UR8][R248.64], R2 ;  /* 0x00000002f800b986 */ /* 0x0085e2000c101b08 */
[----:B------:R-:W-:-:S03]  /*2bf0*/  ISETP.NE.AND P2, PT, R5, RZ, PT ;  /* 0x000000ff0500720c */ /* 0x000fc60003f45270 */
[----:B------:R3:W5:Y:S01]  /*2c00*/  LDL.LU R6, [R1+0xdc] ;  /* 0x0000dc0001067983 */ /* 0x0007620000300800 */
[----:B-1----:R-:W-:-:S04]  /*2c10*/  LOP3.LUT R251, R251, 0x1f, RZ, 0xc0, !PT ;  /* 0x0000001ffbfb7812 */ /* 0x002fc800078ec0ff */
[----:B------:R-:W-:-:S13]  /*2c20*/  ISETP.GT.U32.AND P1, PT, R251, 0x1, PT ;  /* 0x00000001fb00780c */ /* 0x000fda0003f24070 */
[----:B--2---:R-:W1:Y:S01]  /*2c30*/  @!P1 LDC.64 R2, c[0x0][0x240] ;  /* 0x00009000ff029b82 */ /* 0x004e620000000a00 */
[----:B------:R-:W-:Y:S02]  /*2c40*/  @!P1 IADD3 R248, P3, R251, R0, RZ ;  /* 0x00000000fbf89210 */ /* 0x000fe40007f7e0ff */
[----:B------:R3:W5:Y:S02]  /*2c50*/  LDL.LU R0, [R1+0xd8] ;  /* 0x0000d80001007983 */ /* 0x0007640000300800 */
[----:B------:R-:W-:Y:S02]  /*2c60*/  @!P1 IADD3.X R249, RZ, R4, RZ, P3, !PT ;  /* 0x00000004fff99210 */ /* 0x000fe40001ffe4ff */
[----:B-1----:R-:W-:-:S04]  /*2c70*/  @!P1 LEA R4, P3, R248, R2, 0x3 ;  /* 0x00000002f8049211 */ /* 0x002fc800078618ff */
[----:B------:R-:W-:-:S05]  /*2c80*/  @!P1 LEA.HI.X R5, R248, R3, R249, 0x3, P3 ;  /* 0x00000003f8059211 */ /* 0x000fca00018f1cf9 */
[----:B------:R1:W-:Y:S04]  /*2c90*/  @!P1 STL.64 [R1], R4 ;  /* 0x0000000401009387 */ /* 0x0003e80000100a00 */
[----:B-1----:R3:W5:Y:S01]  /*2ca0*/  LDL.LU.64 R4, [R1+0xd0] ;  /* 0x0000d00001047983 */ /* 0x0027620000300a00 */
[----:B------:R-:W-:Y:S05]  /*2cb0*/  @P2 BRA `(.L_x_11305) ;  /* 0x0000000000542947 */ /* 0x000fea0003800000 */
[----:B------:R-:W2:Y:S01]  /*2cc0*/  LDL R251, [R1+0x8] ;  /* 0x0000080001fb7983 */ /* 0x000ea20000100800 */
[----:B------:R-:W1:Y:S01]  /*2cd0*/  LDC R2, c[0x0][0x210] ;  /* 0x00008400ff027b82 */ /* 0x000e620000000800 */
[----:B------:R-:W-:Y:S01]  /*2ce0*/  ULDC.64 UR12, c[0x0][0x248] ;  /* 0x00009200000c7ab9 */ /* 0x000fe20000000a00 */
[----:B-1----:R-:W-:-:S04]  /*2cf0*/  SEL R2, R2, RZ, P0 ;  /* 0x000000ff02027207 */ /* 0x002fc80000000000 */
[----:B------:R-:W-:-:S04]  /*2d00*/  IADD3 R3, P0, R2, UR7, RZ ;  /* 0x0000000702037c10 */ /* 0x000fc8000ff1e0ff */
[----:B------:R-:W-:Y:S02]  /*2d10*/  LEA.HI.X.SX32 R248, R2, RZ, 0x1, P0 ;  /* 0x000000ff02f87211 */ /* 0x000fe400000f0eff */
[----:B------:R-:W-:-:S04]  /*2d20*/  LEA R2, P0, R3, UR12, 0x2 ;  /* 0x0000000c03027c11 */ /* 0x000fc8000f8010ff */
[----:B------:R-:W-:Y:S01]  /*2d30*/  LEA.HI.X R3, R3, UR13, R248, 0x2, P0 ;  /* 0x0000000d03037c11 */ /* 0x000fe200080f14f8 */
[----:B------:R-:W-:Y:S01]  /*2d40*/  HFMA2.MMA R248, -RZ, RZ, 0, 5.9604644775390625e-08 ;  /* 0x00000001fff87435 */ /* 0x000fe200000001ff */
[----:B--2---:R-:W-:-:S09]  /*2d50*/  LOP3.LUT P0, RZ, R251, 0x2, RZ, 0xc0, !PT ;  /* 0x00000002fbff7812 */ /* 0x004fd2000780c0ff */
[----:B------:R-:W-:Y:S01]  /*2d60*/  SEL R248, R248, 0xffffffff, !P0 ;  /* 0xfffffffff8f87807 */ /* 0x000fe20004000000 */
[----:B------:R-:W-:Y:S06]  /*2d70*/  MEMBAR.ALL.GPU ;  /* 0x0000000000007992 */ /* 0x000fec000000a000 */
[----:B------:R-:W-:-:S00]  /*2d80*/  ERRBAR ;  /* 0x00000000000079ab */ /* 0x000fc00000000000 */
[----:B------:R-:W-:Y:S06]  /*2d90*/  CGAERRBAR ;  /* 0x00000000000075ab */ /* 0x000fec0000000000 */
[----:B------:R1:W-:Y:S02]  /*2da0*/  REDG.E.ADD.S32.STRONG.GPU desc[UR8][R2.64], R248 ;  /* 0x000000f80200798e */ /* 0x0003e4000c10e388 */
[----:B-1----:R-:W-:-:S07]  /*2db0*/  LOP3.LUT R248, R251, 0x2, RZ, 0xc, !PT ;  /* 0x00000002fbf87812 */ /* 0x002fce00078e0cff */
.L_x_11306:
[----:B------:R-:W2:Y:S04]  /*2dc0*/  LDG.E.STRONG.GPU R249, desc[UR8][R2.64] ;  /* 0x0000000802f97981 */ /* 0x000ea8000c1ef900 */
[----:B--2---:R-:W-:Y:S01]  /*2dd0*/  CCTL.IVALL ;  /* 0x00000000ff00798f */ /* 0x004fe20002000000 */
[----:B------:R-:W-:Y:S05]  /*2de0*/  YIELD ;  /* 0x0000000000007946 */ /* 0x000fea0003800000 */
[----:B------:R-:W-:-:S13]  /*2df0*/  ISETP.NE.AND P0, PT, R249, R248, PT ;  /* 0x000000f8f900720c */ /* 0x000fda0003f05270 */
[----:B------:R-:W-:Y:S05]  /*2e00*/  @P0 BRA `(.L_x_11306) ;  /* 0xfffffffc00ec0947 */ /* 0x000fea000383ffff */
.L_x_11305:
[----:B-----5:R1:W-:Y:S04]  /*2e10*/  STL.64 [R1+0xd8], R6 ;  /* 0x0000d80601007387 */ /* 0x0203e80000100a00 */
[----:B-1----:R-:W2:Y:S01]  /*2e20*/  LDL.LU.64 R6, [R1] ;  /* 0x0000000001067983 */ /* 0x002ea20000300a00 */
[----:B------:R-:W-:Y:S05]  /*2e30*/  WARPSYNC.ALL ;  /* 0x0000000000007948 */ /* 0x000fea0003800000 */
[----:B------:R-:W-:Y:S01]  /*2e40*/  CS2R R248, SRZ ;  /* 0x0000000000f87805 */ /* 0x000fe2000001ff00 */
[----:B------:R-:W-:Y:S06]  /*2e50*/  BAR.SYNC.DEFER_BLOCKING 0x0 ;  /* 0x0000000000007b1d */ /* 0x000fec0000010000 */
[----:B------:R-:W1:Y:S01]  /*2e60*/  S2R R3, SR_TID.X ;  /* 0x0000000000037919 */ /* 0x000e620000002100 */
[----:B------:R-:W-:-:S02]  /*2e70*/  MOV R251, RZ ;  /* 0x000000ff00fb7202 */ /* 0x000fc40000000f00 */
[----:B------:R-:W-:Y:S01]  /*2e80*/  @!P1 MOV R251, 0x46400000 ;  /* 0x4640000000fb9802 */ /* 0x000fe20000000f00 */
[----:B------:R1:W-:Y:S04]  /*2e90*/  STL [R1+0xd4], R4 ;  /* 0x0000d40401007387 */ /* 0x0003e80000100800 */
[----:B------:R4:W-:Y:S01]  /*2ea0*/  STL [R1+0xd0], R0 ;  /* 0x0000d00001007387 */ /* 0x0009e20000100800 */
[----:B------:R-:W-:-:S03]  /*2eb0*/  MOV R2, UR10 ;  /* 0x0000000a00027c02 */ /* 0x000fc60008000f00 */
[----:B--2---:R-:W2:Y:S01]  /*2ec0*/  @!P1 LDG.E.64 R248, desc[UR8][R6.64] ;  /* 0x0000000806f89981 */ /* 0x004ea2000c1e1b00 */
[----:B-1----:R-:W-:Y:S02]  /*2ed0*/  LOP3.LUT R4, R3, 0x1f, RZ, 0xc0, !PT ;  /* 0x0000001f03047812 */ /* 0x002fe400078ec0ff */
[----:B----4-:R-:W-:Y:S02]  /*2ee0*/  SHF.R.U32.HI R0, RZ, 0x5, R3 ;  /* 0x00000005ff007819 */ /* 0x010fe40000011603 */
[----:B------:R-:W1:Y:S01]  /*2ef0*/  SHFL.DOWN PT, R3, R251, 0x1, 0x1f ;  /* 0x08201f00fb037f89 */ /* 0x000e6200000e0000 */
[----:B------:R-:W-:-:S04]  /*2f00*/  LOP3.LUT R2, R4, 0x1, R2, 0xf8, !PT ;  /* 0x0000000104027812 */ /* 0x000fc800078ef802 */
[----:B------:R-:W-:Y:S01]  /*2f10*/  LOP3.LUT P3, RZ, R2, 0x3, R0, 0xf8, !PT ;  /* 0x0000000302ff7812 */ /* 0x000fe2000786f800 */
[----:B------:R4:W5:Y:S04]  /*2f20*/  LDL.LU.64 R6, [R1+0xd8] ;  /* 0x0000d80001067983 */ /* 0x0009680000300a00 */
[----:B------:R4:W5:Y:S04]  /*2f30*/  LDL.LU R4, [R1+0xd4] ;  /* 0x0000d40001047983 */ /* 0x0009680000300800 */
[----:B------:R4:W5:Y:S01]  /*2f40*/  LDL.LU R0, [R1+0xd0] ;  /* 0x0000d00001007983 */ /* 0x0009620000300800 */
[----:B------:R-:W-:Y:S01]  /*2f50*/  BSSY B0, `(.L_x_11307) ;  /* 0x0000014000007945 */ /* 0x000fe20003800000 */
[----:B-1----:R-:W-:-:S02]  /*2f60*/  FADD R2, R3, R251 ;  /* 0x000000fb03027221 */ /* 0x002fc40000000000 */
[----:B------:R1:W-:Y:S03]  /*2f70*/  STL [R1], R3 ;  /* 0x0000000301007387 */ /* 0x0003e60000100800 */
[----:B-1----:R-:W-:-:S04]  /*2f80*/  IADD3 R3, R2, 0x1800000, RZ ;  /* 0x0180000002037810 */ /* 0x002fc80007ffe0ff */
[----:B------:R-:W-:-:S04]  /*2f90*/  LOP3.LUT R3, R3, 0x7f800000, RZ, 0xc0, !PT ;  /* 0x7f80000003037812 */ /* 0x000fc800078ec0ff */
[----:B------:R-:W-:Y:S02]  /*2fa0*/  ISETP.GT.U32.AND P0, PT, R3, 0x1ffffff, PT ;  /* 0x01ffffff0300780c */ /* 0x000fe40003f04070 */
[----:B--2---:R-:W1:Y:S04]  /*2fb0*/  SHFL.DOWN PT, R3, R248, 0x1, 0x1f ;  /* 0x08201f00f8037f89 */ /* 0x004e6800000e0000 */
[----:B-1----:R-:W-:Y:S04]  /*2fc0*/  STL [R1+0x10], R3 ;  /* 0x0000100301007387 */ /* 0x002fe80000100800 */
[----:B------:R-:W1:Y:S04]  /*2fd0*/  SHFL.DOWN PT, R3, R249, 0x1, 0x1f ;  /* 0x08201f00f9037f89 */ /* 0x000e6800000e0000 */
[----:B-1----:R4:W-:Y:S01]  /*2fe0*/  STL [R1+0x14], R3 ;  /* 0x0000140301007387 */ /* 0x0029e20000100800 */
[----:B------:R-:W-:Y:S05]  /*2ff0*/  @P0 BRA `(.L_x_11308) ;  /* 0x0000000000140947 */ /* 0x000fea0003800000 */
[----:B----4-:R-:W-:-:S05]  /*3000*/  MOV R3, 0x3030 ;  /* 0x0000303000037802 */ /* 0x010fca0000000f00 */
[----:B------:R1:W-:Y:S02]  /*3010*/  STL [R1+0xc], R3 ;  /* 0x00000c0301007387 */ /* 0x0003e40000100800 */
[----:B01-3-5:R-:W-:Y:S05]  /*3020*/  CALL.REL.NOINC `($__internal_171_$__cuda_sm20_rcp_rn_f32_slowpath) ;  /* 0x0000006000287944 */ /* 0x02bfea0003c00000 */
[----:B------:R1:W5:Y:S01]  /*3030*/  LDL.LU R2, [R1+0x4] ;  /* 0x0000040001027983 */ /* 0x0003620000300800 */
[----:B------:R-:W-:Y:S05]  /*3040*/  BRA `(.L_x_11309) ;  /* 0x0000000000107947 */ /* 0x000fea0003800000 */
.L_x_11308:
[----:B----4-:R-:W1:Y:S02]  /*3050*/  MUFU.RCP R3, R2 ;  /* 0x0000000200037308 */ /* 0x010e640000001000 */
[----:B-1----:R-:W-:-:S04]  /*3060*/  FFMA R2, R2, R3, -1 ;  /* 0xbf80000002027423 */ /* 0x002fc80000000003 */
[----:B------:R-:W-:-:S04]  /*3070*/  FADD.FTZ R2, -R2, -RZ ;  /* 0x800000ff02027221 */ /* 0x000fc80000010100 */
[----:B------:R-:W-:-:S07]  /*3080*/  FFMA R2, R3, R2, R3 ;  /* 0x0000000203027223 */ /* 0x000fce0000000003 */
.L_x_11309:
[----:B------:R-:W-:Y:S05]  /*3090*/  BSYNC B0 ;  /* 0x0000000000007941 */ /* 0x000fea0003800000 */
.L_x_11307:
[----:B------:R-:W2:Y:S01]  /*30a0*/  LDL.LU R3, [R1+0x14] ;  /* 0x0000140001037983 */ /* 0x000ea20000300800 */
[----:B------:R-:W-:Y:S01]  /*30b0*/  ULDC.U8 UR11, c[0x0][0x250] ;  /* 0x00009400000b7ab9 */ /* 0x000fe20000000000 */
[----:B------:R-:W-:Y:S02]  /*30c0*/  ULDC.64 UR12, c[0x0][0x288] ;  /* 0x0000a200000c7ab9 */ /* 0x000fe40000000a00 */
[----:B------:R4:W-:Y:S04]  /*30d0*/  STL [R1+0xe0], R102 ;  /* 0x0000e06601007387 */ /* 0x0009e80000100800 */
[----:B----4-:R-:W4:Y:S04]  /*30e0*/  LDL.LU R102, [R1] ;  /* 0x0000000001667983 */ /* 0x010f280000300800 */
[----:B------:R0:W-:Y:S04]  /*30f0*/  STL [R1+0xdc], R107 ;  /* 0x0000dc6b01007387 */ /* 0x0001e80000100800 */
[----:B0-----:R-:W3:Y:S04]  /*3100*/  LDL.LU R107, [R1+0x10] ;  /* 0x00001000016b7983 */ /* 0x001ee80000300800 */
[----:B-----5:R0:W-:Y:S04]  /*3110*/  STL [R1+0xd8], R7 ;  /* 0x0000d80701007387 */ /* 0x0201e80000100800 */
[----:B------:R1:W-:Y:S04]  /*3120*/  STL [R1+0xd4], R103 ;  /* 0x0000d46701007387 */ /* 0x0003e80000100800 */
[----:B------:R1:W-:Y:S04]  /*3130*/  STL [R1+0xd0], R0 ;  /* 0x0000d00001007387 */ /* 0x0003e80000100800 */
[----:B0-----:R-:W4:Y:S04]  /*3140*/  LDL R7, [R1+0xc8] ;  /* 0x0000c80001077983 */ /* 0x001f280000100800 */
[----:B-1----:R-:W4:Y:S04]  /*3150*/  LDL R103, [R1+0xc4] ;  /* 0x0000c40001677983 */ /* 0x002f280000100800 */
[----:B------:R-:W4:Y:S01]  /*3160*/  LDL R0, [R1+0xcc] ;  /* 0x0000cc0001007983 */ /* 0x000f220000100800 */
[----:B--2---:R-:W-:Y:S01]  /*3170*/  FADD R249, R3, R249 ;  /* 0x000000f903f97221 */ /* 0x004fe20000000000 */
[----:B---3--:R-:W-:-:S04]  /*3180*/  FADD R3, -R107, R248 ;  /* 0x000000f86b037221 */ /* 0x008fc80000000100 */
[----:B------:R-:W-:-:S04]  /*3190*/  FMUL R3, R3, R3 ;  /* 0x0000000303037220 */ /* 0x000fc80000400000 */
[----:B------:R-:W-:-:S04]  /*31a0*/  FMUL R3, R3, R251 ;  /* 0x000000fb03037220 */ /* 0x000fc80000400000 */
[----:B----4-:R-:W-:-:S04]  /*31b0*/  FMUL R3, R102, R3 ;  /* 0x0000000366037220 */ /* 0x010fc80000400000 */
[----:B------:R-:W-:Y:S01]  /*31c0*/  FFMA R249, R3, R2, R249 ;  /* 0x0000000203f97223 */ /* 0x000fe200000000f9 */
[----:B------:R-:W-:Y:S02]  /*31d0*/  FMUL R3, R102, R107 ;  /* 0x0000006b66037220 */ /* 0x000fe40000400000 */
[----:B------:R-:W2:Y:S02]  /*31e0*/  LDL R102, [R1+0xbc] ;  /* 0x0000bc0001667983 */ /* 0x000ea40000100800 */
[----:B------:R-:W-:Y:S02]  /*31f0*/  FFMA R3, R251, R248, R3 ;  /* 0x000000f8fb037223 */ /* 0x000fe40000000003 */
[----:B------:R-:W3:Y:S02]  /*3200*/  LDL R251, [R1+0xb4] ;  /* 0x0000b40001fb7983 */ /* 0x000ee40000100800 */
[----:B------:R-:W-:Y:S02]  /*3210*/  FMUL R3, R3, R2 ;  /* 0x0000000203037220 */ /* 0x000fe40000400000 */
[----:B------:R-:W4:Y:S04]  /*3220*/  LDL R107, [R1+0xb8] ;  /* 0x0000b800016b7983 */ /* 0x000f280000100800 */
[----:B------:R0:W1:Y:S02]  /*3230*/  SHFL.IDX PT, R248, R3, RZ, 0x1f ;  /* 0x00001fff03f87589 */ /* 0x00006400000e0000 */
[----:B0-----:R-:W0:Y:S01]  /*3240*/  @!P3 LDC.64 R2, c[0x0][0x228] ;  /* 0x00008a00ff02bb82 */ /* 0x001e220000000a00 */
[----:B-1----:R-:W-:Y:S01]  /*3250*/  R2UR UR14, R248 ;  /* 0x00000000f80e72ca */ /* 0x002fe200000e0000 */
[----:B0-----:R-:W-:-:S12]  /*3260*/  @!P3 IMAD.WIDE R2, R252, 0x4, R2 ;  /* 0x00000004fc02b825 */ /* 0x001fd800078e0202 */
[----:B------:R-:W-:-:S05]  /*3270*/  MOV R248, UR14 ;  /* 0x0000000e00f87c02 */ /* 0x000fca0008000f00 */
[----:B------:R0:W-:Y:S04]  /*3280*/  @!P3 STG.E desc[UR8][R2.64], R248 ;  /* 0x000000f80200b986 */ /* 0x0001e8000c101908 */
[----:B0-----:R-:W4:Y:S01]  /*3290*/  LDL R248, [R1+0xc0] ;  /* 0x0000c00001f87983 */ /* 0x001f220000100800 */
[----:B------:R-:W0:Y:S03]  /*32a0*/  LDC R3, c[0x0][0x268] ;  /* 0x00009a00ff037b82 */ /* 0x000e260000000800 */
[----:B------:R1:W0:Y:S04]  /*32b0*/  SHFL.IDX PT, R2, R249, RZ, 0x1f ;  /* 0x00001ffff9027589 */ /* 0x00022800000e0000 */
[----:B-1----:R-:W4:Y:S01]  /*32c0*/  LDL R249, [R1+0xb0] ;  /* 0x0000b00001f97983 */ /* 0x002f220000100800 */
        /* <DEDUP_REMOVED lines=8> */
[----:B------:R-:W-:Y:S01]  /*3350*/  FADD R3, R244, 1 ;  /* 0x3f800000f4037421 */ /* 0x000fe20000000000 */
[----:B------:R-:W-:Y:S01]  /*3360*/  FADD R2, R245, 1 ;  /* 0x3f800000f5027421 */ /* 0x000fe20000000000 */
[----:B------:R-:W-:Y:S01]  /*3370*/  ISETP.NE.AND P2, PT, RZ, UR11, PT ;  /* 0x0000000bff007c0c */ /* 0x000fe2000bf45270 */
[----:B------:R-:W-:Y:S01]  /*3380*/  FADD R96, R96, -UR14 ;  /* 0x8000000e60607e21 */ /* 0x000fe20008000000 */
        /* <DEDUP_REMOVED lines=8> */
[----:B------:R-:W-:Y:S01]  /*3410*/  FMUL R96, R96, UR4 ;  /* 0x0000000460607c20 */ /* 0x000fe20008400000 */
[----:B------:R-:W-:Y:S01]  /*3420*/  FMUL R97, R97, UR4 ;  /* 0x0000000461617c20 */ /* 0x000fe20008400000 */
[----:B------:R-:W-:Y:S01]  /*3430*/  FADD R94, R94, -UR14 ;  /* 0x8000000e5e5e7e21 */ /* 0x000fe20008000000 */
[----:B------:R-:W-:Y:S01]  /*3440*/  FADD R89, R89, -UR14 ;  /* 0x8000000e59597e21 */ /* 0x000fe20008000000 */
[----:B------:R-:W-:Y:S01]  /*3450*/  FADD R88, R88, -UR14 ;  /* 0x8000000e58587e21 */ /* 0x000fe20008000000 */
[----:B------:R-:W-:Y:S01]  /*3460*/  FFMA R2, R97, R2, R103 ;  /* 0x0000000261027223 */ /* 0x000fe20000000067 */
[----:B------:R-:W-:Y:S01]  /*3470*/  FADD R97, R246, 1 ;  /* 0x3f800000f6617421 */ /* 0x000fe20000000000 */
[----:B------:R-:W4:Y:S01]  /*3480*/  LDL R103, [R1+0xa4] ;  /* 0x0000a40001677983 */ /* 0x000f220000100800 */
[----:B------:R-:W-:Y:S01]  /*3490*/  FMUL R98, R98, UR4 ;  /* 0x0000000462627c20 */ /* 0x000fe20008400000 */
[----:B------:R-:W-:Y:S01]  /*34a0*/  FMUL R99, R99, UR4 ;  /* 0x0000000463637c20 */ /* 0x000fe20008400000 */
[----:B------:R-:W-:Y:S01]  /*34b0*/  FADD R91, R91, -UR14 ;  /* 0x8000000e5b5b7e21 */ /* 0x000fe20008000000 */
[----:B------:R-:W-:Y:S01]  /*34c0*/  FSEL R97, R246, R97, !P2 ;  /* 0x00000061f6617208 */ /* 0x000fe20005000000 */
[----:B------:R-:W-:Y:S01]  /*34d0*/  FADD R90, R90, -UR14 ;  /* 0x8000000e5a5a7e21 */ /* 0x000fe20008000000 */
        /* <DEDUP_REMOVED lines=41> */
[----:B------:R-:W-:Y:S01]  /*3770*/  ULDC.U8 UR11, c[0x0][0x294] ;  /* 0x0000a500000b7ab9 */ /* 0x000fe20000000000 */
[----:B---3--:R-:W-:Y:S01]  /*3780*/  FFMA R93, R93, R98, R251 ;  /* 0x000000625d5d7223 */ /* 0x008fe200000000fb */
[C---:B------:R-:W-:Y:S01]  /*3790*/  FADD R98, R243.reuse, 1 ;  /* 0x3f800000f3627421 */ /* 0x040fe20000000000 */
[----:B------:R-:W3:Y:S04]  /*37a0*/  LDL R251, [R1+0x90] ;  /* 0x0000900001fb7983 */ /* 0x000ee80000100800 */
[----:B------:R-:W-:-:S05]  /*37b0*/  FSEL R98, R243, R98, !P2 ;  /* 0x00000062f3627208 */ /* 0x000fca0005000000 */
[----:B--2---:R-:W-:Y:S02]  /*37c0*/  FFMA R95, R95, R98, R102 ;  /* 0x000000625f5f7223 */ /* 0x004fe40000000066 */
[----:B------:R-:W2:Y:S01]  /*37d0*/  LDL R102, [R1+0x9c] ;  /* 0x00009c0001667983 */ /* 0x000ea20000100800 */
[----:B----4-:R-:W-:Y:S01]  /*37e0*/  FFMA R3, R96, R3, R248 ;  /* 0x0000000360037223 */ /* 0x010fe200000000f8 */
[C---:B------:R-:W-:Y:S02]  /*37f0*/  FADD R96, R247.reuse, 1 ;  /* 0x3f800000f7607421 */ /* 0x040fe40000000000 */
[----:B------:R-:W4:Y:S03]  /*3800*/  LDL R248, [R1+0xa0] ;  /* 0x0000a00001f87983 */ /* 0x000f260000100800 */
[----:B------:R-:W-:-:S05]  /*3810*/  FSEL R96, R247, R96, !P2 ;  /* 0x00000060f7607208 */ /* 0x000fca0005000000 */
[----:B------:R-:W-:Y:S01]  /*3820*/  FFMA R96, R99, R96, R0 ;  /* 0x0000006063607223 */ /* 0x000fe20000000000 */
[C---:B------:R-:W-:Y:S01]  /*3830*/  FADD R99, R240.reuse, 1 ;  /* 0x3f800000f0637421 */ /* 0x040fe20000000000 */
[----:B------:R-:W3:Y:S04]  /*3840*/  LDL R0, [R1+0xac] ;  /* 0x0000ac0001007983 */ /* 0x000ee80000100800 */
[----:B------:R-:W-:-:S05]  /*3850*/  FSEL R99, R240, R99, !P2 ;  /* 0x00000063f0637208 */ /* 0x000fca0005000000 */
[----:B------:R-:W-:Y:S01]  /*3860*/  FFMA R92, R92, R99, R249 ;  /* 0x000000635c5c7223 */ /* 0x000fe200000000f9 */
[C---:B------:R-:W-:Y:S01]  /*3870*/  FADD R99, R242.reuse, 1 ;  /* 0x3f800000f2637421 */ /* 0x040fe20000000000 */
[----:B------:R-:W2:Y:S04]  /*3880*/  LDL R249, [R1+0x94] ;  /* 0x0000940001f97983 */ /* 0x000ea80000100800 */
[----:B------:R-:W-:-:S05]  /*3890*/  FSEL R99, R242, R99, !P2 ;  /* 0x00000063f2637208 */ /* 0x000fca0005000000 */
[----:B------:R-:W-:Y:S02]  /*38a0*/  FFMA R94, R94, R99, R107 ;  /* 0x000000635e5e7223 */ /* 0x000fe4000000006b */
[----:B------:R-:W2:Y:S01]  /*38b0*/  LDL R107, [R1+0x98] ;  /* 0x00009800016b7983 */ /* 0x000ea20000100800 */
[----:B------:R-:W-:Y:S01]  /*38c0*/  FADD R98, R237, 1 ;  /* 0x3f800000ed627421 */ /* 0x000fe20000000000 */
[----:B------:R-:W-:Y:S01]  /*38d0*/  FADD R99, R236, 1 ;  /* 0x3f800000ec637421 */ /* 0x000fe20000000000 */
[----:B------:R-:W-:Y:S01]  /*38e0*/  FMUL R89, R89, UR4 ;  /* 0x0000000459597c20 */ /* 0x000fe20008400000 */
[----:B------:R-:W-:Y:S02]  /*38f0*/  FMUL R88, R88, UR4 ;  /* 0x0000000458587c20 */ /* 0x000fe40008400000 */
[----:B------:R-:W-:Y:S02]  /*3900*/  FSEL R98, R237, R98, !P2 ;  /* 0x00000062ed627208 */ /* 0x000fe40005000000 */
[----:B------:R-:W-:Y:S01]  /*3910*/  FSEL R99, R236, R99, !P2 ;  /* 0x00000063ec637208 */ /* 0x000fe20005000000 */
[----:B------:R-:W-:Y:S01]  /*3920*/  FMUL R91, R91, UR4 ;  /* 0x000000045b5b7c20 */ /* 0x000fe20008400000 */
[----:B------:R-:W-:Y:S01]  /*3930*/  FMUL R90, R90, UR4 ;  /* 0x000000045a5a7c20 */ /* 0x000fe20008400000 */
[----:B------:R-:W-:Y:S01]  /*3940*/  FMUL R85, R85, UR4 ;  /* 0x0000000455557c20 */ /* 0x000fe20008400000 */
[----:B------:R-:W-:Y:S01]  /*3950*/  FMUL R84, R84, UR4 ;  /* 0x0000000454547c20 */ /* 0x000fe20008400000 */
[----:B------:R-:W-:Y:S01]  /*3960*/  FMUL R87, R87, UR4 ;  /* 0x0000000457577c20 */ /* 0x000fe20008400000 */
[----:B------:R-:W-:Y:S01]  /*3970*/  FMUL R86, R86, UR4 ;  /* 0x0000000456567c20 */ /* 0x000fe20008400000 */
[----:B------:R-:W-:Y:S01]  /*3980*/  FFMA R89, R89, R98, R103 ;  /* 0x0000006259597223 */ /* 0x000fe20000000067 */
[C---:B------:R-:W-:Y:S01]  /*3990*/  FADD R98, R239.reuse, 1 ;  /* 0x3f800000ef627421 */ /* 0x040fe20000000000 */
[----:B------:R-:W2:Y:S04]  /*39a0*/  LDL R103, [R1+0x84] ;  /* 0x0000840001677983 */ /* 0x000ea80000100800 */
[----:B------:R-:W-:Y:S01]  /*39b0*/  FSEL R98, R239, R98, !P2 ;  /* 0x00000062ef627208 */ /* 0x000fe20005000000 */
[----:B----4-:R-:W-:Y:S01]  /*39c0*/  FFMA R88, R88, R99, R248 ;  /* 0x0000006358587223 */ /* 0x010fe200000000f8 */
[C---:B------:R-:W-:Y:S01]  /*39d0*/  FADD R99, R238.reuse, 1 ;  /* 0x3f800000ee637421 */ /* 0x040fe20000000000 */
[----:B------:R-:W4:Y:S04]  /*39e0*/  LDL R248, [R1+0x80] ;  /* 0x0000800001f87983 */ /* 0x000f280000100800 */
[----:B------:R-:W-:Y:S01]  /*39f0*/  FSEL R99, R238, R99, !P2 ;  /* 0x00000063ee637208 */ /* 0x000fe20005000000 */
[----:B---3--:R-:W-:-:S04]  /*3a00*/  FFMA R91, R91, R98, R0 ;  /* 0x000000625b5b7223 */ /* 0x008fc80000000000 */
[----:B------:R-:W-:Y:S01]  /*3a10*/  FFMA R90, R90, R99, R7 ;  /* 0x000000635a5a7223 */ /* 0x000fe20000000007 */
[----:B------:R-:W-:Y:S01]  /*3a20*/  FADD R98, R233, 1 ;  /* 0x3f800000e9627421 */ /* 0x000fe20000000000 */
[----:B------:R-:W3:Y:S01]  /*3a30*/  LDL R0, [R1+0x8c] ;  /* 0x00008c0001007983 */ /* 0x000ee20000100800 */
[----:B------:R-:W-:-:S03]  /*3a40*/  FADD R99, R232, 1 ;  /* 0x3f800000e8637421 */ /* 0x000fc60000000000 */
[----:B------:R-:W-:Y:S01]  /*3a50*/  FSEL R98, R233, R98, !P2 ;  /* 0x00000062e9627208 */ /* 0x000fe20005000000 */
[----:B------:R-:W3:Y:S01]  /*3a60*/  LDL R7, [R1+0x88] ;  /* 0x0000880001077983 */ /* 0x000ee20000100800 */
[----:B------:R-:W-:-:S03]  /*3a70*/  FSEL R99, R232, R99, !P2 ;  /* 0x00000063e8637208 */ /* 0x000fc60005000000 */
[----:B--2---:R-:W-:Y:S01]  /*3a80*/  FFMA R85, R85, R98, R249 ;  /* 0x0000006255557223 */ /* 0x004fe200000000f9 */
[C---:B------:R-:W-:Y:S01]  /*3a90*/  FADD R98, R235.reuse, 1 ;  /* 0x3f800000eb627421 */ /* 0x040fe20000000000 */
[----:B------:R-:W-:Y:S01]  /*3aa0*/  FFMA R84, R84, R99, R251 ;  /* 0x0000006354547223 */ /* 0x000fe200000000fb */
[C---:B------:R-:W-:Y:S01]  /*3ab0*/  FADD R99, R234.reuse, 1 ;  /* 0x3f800000ea637421 */ /* 0x040fe20000000000 */
[----:B------:R-:W2:Y:S02]  /*3ac0*/  LDL R251, [R1+0x74] ;  /* 0x0000740001fb7983 */ /* 0x000ea40000100800 */
[----:B------:R-:W-:Y:S02]  /*3ad0*/  FSEL R98, R235, R98, !P2 ;  /* 0x00000062eb627208 */ /* 0x000fe40005000000 */
[----:B------:R-:W-:Y:S01]  /*3ae0*/  FSEL R99, R234, R99, !P2 ;  /* 0x00000063ea637208 */ /* 0x000fe20005000000 */
[----:B------:R-:W-:Y:S01]  /*3af0*/  FMUL R81, R81, UR4 ;  /* 0x0000000451517c20 */ /* 0x000fe20008400000 */
[----:B------:R-:W2:Y:S01]  /*3b00*/  LDL R249, [R1+0x78] ;  /* 0x0000780001f97983 */ /* 0x000ea20000100800 */
[----:B------:R-:W-:-:S02]  /*3b10*/  FFMA R87, R87, R98, R102 ;  /* 0x0000006257577223 */ /* 0x000fc40000000066 */
[----:B------:R-:W-:Y:S01]  /*3b20*/  FFMA R86, R86, R99, R107 ;  /* 0x0000006356567223 */ /* 0x000fe2000000006b */
[----:B------:R-:W2:Y:S04]  /*3b30*/  LDL R102, [R1+0x70] ;  /* 0x0000700001667983 */ /* 0x000ea80000100800 */
[----:B------:R-:W2:Y:S01]  /*3b40*/  LDL R107, [R1+0x7c] ;  /* 0x00007c00016b7983 */ /* 0x000ea20000100800 */
        /* <DEDUP_REMOVED lines=18> */
[----:B---3--:R-:W-:Y:S01]  /*3c70*/  FFMA R83, R83, R98, R0 ;  /* 0x0000006253537223 */ /* 0x008fe20000000000 */
[C---:B------:R-:W-:Y:S01]  /*3c80*/  FADD R98, R225.reuse, 1 ;  /* 0x3f800000e1627421 */ /* 0x040fe20000000000 */
[----:B------:R-:W3:Y:S04]  /*3c90*/  LDL R0, [R1+0x6c] ;  /* 0x00006c0001007983 */ /* 0x000ee80000100800 */
[----:B------:R-:W-:Y:S01]  /*3ca0*/  FSEL R98, R225, R98, !P2 ;  /* 0x00000062e1627208 */ /* 0x000fe20005000000 */
[----:B------:R-:W-:Y:S01]  /*3cb0*/  FFMA R82, R82, R99, R7 ;  /* 0x0000006352527223 */ /* 0x000fe20000000007 */
[C---:B------:R-:W-:Y:S01]  /*3cc0*/  FADD R99, R224.reuse, 1 ;  /* 0x3f800000e0637421 */ /* 0x040fe20000000000 */
[----:B------:R-:W3:Y:S02]  /*3cd0*/  LDL R7, [R1+0x68] ;  /* 0x0000680001077983 */ /* 0x000ee40000100800 */
[----:B--2---:R-:W-:Y:S01]  /*3ce0*/  FFMA R77, R77, R98, R251 ;  /* 0x000000624d4d7223 */ /* 0x004fe200000000fb */
[----:B------:R-:W-:Y:S01]  /*3cf0*/  FADD R98, R227, 1 ;  /* 0x3f800000e3627421 */ /* 0x000fe20000000000 */
[----:B------:R-:W-:-:S04]  /*3d00*/  FSEL R99, R224, R99, !P2 ;  /* 0x00000063e0637208 */ /* 0x000fc80005000000 */
[----:B------:R-:W-:Y:S01]  /*3d10*/  FSEL R98, R227, R98, !P2 ;  /* 0x00000062e3627208 */ /* 0x000fe20005000000 */
[----:B------:R-:W-:Y:S02]  /*3d20*/  FFMA R76, R76, R99, R102 ;  /* 0x000000634c4c7223 */ /* 0x000fe40000000066 */
[----:B------:R-:W2:Y:S02]  /*3d30*/  LDL.LU R102, [R1+0xe0] ;  /* 0x0000e00001667983 */ /* 0x000ea40000300800 */
[----:B------:R-:W-:Y:S02]  /*3d40*/  FFMA R79, R79, R98, R107 ;  /* 0x000000624f4f7223 */ /* 0x000fe4000000006b */
[----:B------:R-:W2:Y:S01]  /*3d50*/  LDL R107, [R1+0x50] ;  /* 0x00005000016b7983 */ /* 0x000ea20000100800 */
        /* <DEDUP_REMOVED lines=8> */
[----:B------:R-:W2:Y:S02]  /*3de0*/  LDL R251, [R1+0x58] ;  /* 0x0000580001fb7983 */ /* 0x000ea40000100800 */
[----:B------:R-:W-:Y:S01]  /*3df0*/  FFMA R78, R78, R99, R249 ;  /* 0x000000634e4e7223 */ /* 0x000fe200000000f9 */
[C---:B------:R-:W-:Y:S01]  /*3e00*/  FADD R99, R220.reuse, 1 ;  /* 0x3f800000dc637421 */ /* 0x040fe20000000000 */
[----:B------:R-:W-:Y:S01]  /*3e10*/  FADD R98, R221, 1 ;  /* 0x3f800000dd627421 */ /* 0x000fe20000000000 */
[----:B------:R-:W2:Y:S03]  /*3e20*/  LDL R249, [R1+0x40] ;  /* 0x0000400001f97983 */ /* 0x000ea60000100800 */
[----:B------:R-:W-:-:S02]  /*3e30*/  FSEL R99, R220, R99, !P2 ;  /* 0x00000063dc637208 */ /* 0x000fc40005000000 */
[----:B------:R-:W-:-:S05]  /*3e40*/  FSEL R98, R221, R98, !P2 ;  /* 0x00000062dd627208 */ /* 0x000fca0005000000 */
[----:B------:R-:W-:Y:S01]  /*3e50*/  FFMA R73, R73, R98, R103 ;  /* 0x0000006249497223 */ /* 0x000fe20000000067 */
[C---:B------:R-:W-:Y:S01]  /*3e60*/  FADD R98, R223.reuse, 1 ;  /* 0x3f800000df627421 */ /* 0x040fe20000000000 */
[----:B------:R-:W2:Y:S04]  /*3e70*/  LDL R103, [R1+0x48] ;  /* 0x0000480001677983 */ /* 0x000ea80000100800 */
[----:B------:R-:W-:Y:S01]  /*3e80*/  FSEL R98, R223, R98, !P2 ;  /* 0x00000062df627208 */ /* 0x000fe20005000000 */
[----:B----4-:R-:W-:Y:S01]  /*3e90*/  FFMA R72, R72, R99, R248 ;  /* 0x0000006348487223 */ /* 0x010fe200000000f8 */
[C---:B------:R-:W-:Y:S01]  /*3ea0*/  FADD R99, R222.reuse, 1 ;  /* 0x3f800000de637421 */ /* 0x040fe20000000000 */
[----:B------:R-:W4:Y:S04]  /*3eb0*/  LDL R248, [R1+0x44] ;  /* 0x0000440001f87983 */ /* 0x000f280000100800 */
[----:B------:R-:W-:-:S05]  /*3ec0*/  FSEL R99, R222, R99, !P2 ;  /* 0x00000063de637208 */ /* 0x000fca0005000000 */
[----:B---3--:R-:W-:Y:S01]  /*3ed0*/  FFMA R74, R74, R99, R7 ;  /* 0x000000634a4a7223 */ /* 0x008fe20000000007 */
[C---:B------:R-:W-:Y:S01]  /*3ee0*/  FADD R99, R216.reuse, 1 ;  /* 0x3f800000d8637421 */ /* 0x040fe20000000000 */
[----:B------:R-:W-:Y:S01]  /*3ef0*/  FFMA R75, R75, R98, R0 ;  /* 0x000000624b4b7223 */ /* 0x000fe20000000000 */
[----:B------:R-:W3:Y:S03]  /*3f00*/  LDL R7, [R1+0x5c] ;  /* 0x00005c0001077983 */ /* 0x000ee60000100800 */
[----:B------:R-:W-:Y:S01]  /*3f10*/  FSEL R99, R216, R99, !P2 ;  /* 0x00000063d8637208 */ /* 0x000fe20005000000 */
[----:B------:R-:W4:Y:S04]  /*3f20*/  LDL R0, [R1+0x4c] ;  /* 0x00004c0001007983 */ /* 0x000f280000100800 */
[----:B--2---:R-:W-:-:S02]  /*3f30*/  FFMA R68, R68, R99, R107 ;  /* 0x0000006344447223 */ /* 0x004fc4000000006b */
[----:B------:R-:W2:Y:S04]  /*3f40*/  LDL.LU R107, [R1+0xdc] ;  /* 0x0000dc00016b7983 */ /* 0x000ea80000300800 */
[----:B------:R-:W3:Y:S01]  /*3f50*/  LDL R99, [R1+0x54] ;  /* 0x0000540001637983 */ /* 0x000ee20000100800 */
[----:B------:R-:W-:Y:S01]  /*3f60*/  FADD R98, R217, 1 ;  /* 0x3f800000d9627421 */ /* 0x000fe20000000000 */
[----:B------:R-:W-:-:S04]  /*3f70*/  FMUL R69, R69, UR4 ;  /* 0x0000000445457c20 */ /* 0x000fc80008400000 */
[----:B------:R-:W-:Y:S01]  /*3f80*/  FSEL R98, R217, R98, !P2 ;  /* 0x00000062d9627208 */ /* 0x000fe20005000000 */
[----:B------:R-:W-:Y:S01]  /*3f90*/  FMUL R71, R71, UR4 ;  /* 0x0000000447477c20 */ /* 0x000fe20008400000 */
[----:B------:R-:W-:Y:S01]  /*3fa0*/  FMUL R70, R70, UR4 ;  /* 0x0000000446467c20 */ /* 0x000fe20008400000 */
[----:B------:R-:W-:Y:S02]  /*3fb0*/  FMUL R64, R64, UR4 ;  /* 0x0000000440407c20 */ /* 0x000fe40008400000 */
[----:B---3--:R-:W-:Y:S01]  /*3fc0*/  FFMA R69, R69, R98, R99 ;  /* 0x0000006245457223 */ /* 0x008fe20000000063 */
[----:B------:R-:W-:-:S05]  /*3fd0*/  FADD R98, R219, 1 ;  /* 0x3f800000db627421 */ /* 0x000fca0000000000 */
[----:B------:R-:W-:-:S05]  /*3fe0*/  FSEL R98, R219, R98, !P2 ;  /* 0x00000062db627208 */ /* 0x000fca0005000000 */
[----:B------:R-:W-:Y:S02]  /*3ff0*/  FFMA R71, R71, R98, R7 ;  /* 0x0000006247477223 */ /* 0x000fe40000000007 */
[----:B------:R-:W3:Y:S01]  /*4000*/  LDL R7, [R1+0x30] ;  /* 0x0000300001077983 */ /* 0x000ee20000100800 */
[----:B------:R-:W-:-:S05]  /*4010*/  FADD R99, R218, 1 ;  /* 0x3f800000da637421 */ /* 0x000fca0000000000 */
[----:B------:R-:W-:-:S05]  /*4020*/  FSEL R99, R218, R99, !P2 ;  /* 0x00000063da637208 */ /* 0x000fca0005000000 */
[----:B------:R-:W-:Y:S01]  /*4030*/  FFMA R70, R70, R99, R251 ;  /* 0x0000006346467223 */ /* 0x000fe200000000fb */
[----:B------:R-:W-:Y:S01]  /*4040*/  FADD R99, R212, 1 ;  /* 0x3f800000d4637421 */ /* 0x000fe20000000000 */
[----:B------:R-:W-:Y:S01]  /*4050*/  FADD R98, R213, 1 ;  /* 0x3f800000d5627421 */ /* 0x000fe20000000000 */
[----:B------:R-:W-:Y:S01]  /*4060*/  FMUL R65, R65, UR4 ;  /* 0x0000000441417c20 */ /* 0x000fe20008400000 */
[----:B------:R-:W-:Y:S01]  /*4070*/  FMUL R66, R66, UR4 ;  /* 0x0000000442427c20 */ /* 0x000fe20008400000 */
[----:B------:R-:W-:Y:S01]  /*4080*/  FMUL R67, R67, UR4 ;  /* 0x0000000443437c20 */ /* 0x000fe20008400000 */
[----:B------:R-:W-:Y:S01]  /*4090*/  FSEL R99, R212, R99, !P2 ;  /* 0x00000063d4637208 */ /* 0x000fe20005000000 */
[----:B------:R-:W-:Y:S01]  /*40a0*/  FMUL R60, R60, UR4 ;  /* 0x000000043c3c7c20 */ /* 0x000fe20008400000 */
[----:B------:R-:W2:Y:S03]  /*40b0*/  LDL R251, [R1+0x24] ;  /* 0x0000240001fb7983 */ /* 0x000ea60000100800 */
[----:B------:R-:W-:Y:S01]  /*40c0*/  FFMA R64, R64, R99, R249 ;  /* 0x0000006340407223 */ /* 0x000fe200000000f9 */
[C---:B------:R-:W-:Y:S01]  /*40d0*/  FADD R99, R214.reuse, 1 ;  /* 0x3f800000d6637421 */ /* 0x040fe20000000000 */
[----:B------:R-:W-:Y:S01]  /*40e0*/  FSEL R98, R213, R98, !P2 ;  /* 0x00000062d5627208 */ /* 0x000fe20005000000 */
[----:B------:R-:W2:Y:S03]  /*40f0*/  LDL R249, [R1+0x3c] ;  /* 0x00003c0001f97983 */ /* 0x000ea60000100800 */
[----:B------:R-:W-:Y:S01]  /*4100*/  FSEL R99, R214, R99, !P2 ;  /* 0x00000063d6637208 */ /* 0x000fe20005000000 */
[----:B----4-:R-:W-:Y:S01]  /*4110*/  FFMA R65, R65, R98, R248 ;  /* 0x0000006241417223 */ /* 0x010fe200000000f8 */
[C---:B------:R-:W-:Y:S01]  /*4120*/  FADD R98, R215.reuse, 1 ;  /* 0x3f800000d7627421 */ /* 0x040fe20000000000 */
[----:B------:R-:W4:Y:S02]  /*4130*/  LDL R248, [R1+0x2c] ;  /* 0x00002c0001f87983 */ /* 0x000f240000100800 */
[----:B------:R-:W-:Y:S01]  /*4140*/  FFMA R66, R66, R99, R103 ;  /* 0x0000006342427223 */ /* 0x000fe20000000067 */
[C---:B------:R-:W-:Y:S01]  /*4150*/  FADD R99, R208.reuse, 1 ;  /* 0x3f800000d0637421 */ /* 0x040fe20000000000 */
[----:B------:R-:W-:Y:S01]  /*4160*/  FSEL R98, R215, R98, !P2 ;  /* 0x00000062d7627208 */ /* 0x000fe20005000000 */
[----:B------:R-:W2:Y:S03]  /*4170*/  LDL R103, [R1+0x38] ;  /* 0x0000380001677983 */ /* 0x000ea60000100800 */
[----:B------:R-:W-:Y:S01]  /*4180*/  FSEL R99, R208, R99, !P2 ;  /* 0x00000063d0637208 */ /* 0x000fe20005000000 */
[----:B------:R-:W-:-:S02]  /*4190*/  FFMA R67, R67, R98, R0 ;  /* 0x0000006243437223 */ /* 0x000fc40000000000 */
[----:B------:R-:W4:Y:S02]  /*41a0*/  LDL R0, [R1+0x20] ;  /* 0x0000200001007983 */ /* 0x000f240000100800 */
[----:B---3--:R-:W-:Y:S02]  /*41b0*/  FFMA R60, R60, R99, R7 ;  /* 0x000000633c3c7223 */ /* 0x008fe40000000007 */
[----:B------:R-:W3:Y:S04]  /*41c0*/  LDL.LU R7, [R1+0xd8] ;  /* 0x0000d80001077983 */ /* 0x000ee80000300800 */
[----:B------:R-:W2:Y:S01]  /*41d0*/  LDL R99, [R1+0x34] ;  /* 0x0000340001637983 */ /* 0x000ea20000100800 */
[----:B------:R-:W-:Y:S01]  /*41e0*/  FADD R98, R209, 1 ;  /* 0x3f800000d1627421 */ /* 0x000fe20000000000 */
[----:B------:R-:W-:-:S04]  /*41f0*/  FMUL R61, R61, UR4 ;  /* 0x000000043d3d7c20 */ /* 0x000fc80008400000 */
[----:B------:R-:W-:Y:S01]  /*4200*/  FSEL R98, R209, R98, !P2 ;  /* 0x00000062d1627208 */ /* 0x000fe20005000000 */
[----:B------:R-:W-:Y:S01]  /*4210*/  FMUL R62, R62, UR4 ;  /* 0x000000043e3e7c20 */ /* 0x000fe20008400000 */
[----:B------:R-:W-:Y:S01]  /*4220*/  FMUL R63, R63, UR4 ;  /* 0x000000043f3f7c20 */ /* 0x000fe20008400000 */
[----:B------:R-:W-:-:S13]  /*4230*/  ISETP.NE.AND.EX P0, PT, RZ, UR13, PT, P0 ;  /* 0x0000000dff007c0c */ /* 0x000fda000bf05300 */
[----:B------:R-:W-:-:S04]  /*4240*/  @P0 FMNMX R250, R250, |R3|, !PT ;  /* 0x40000003fafa0209 */ /* 0x000fc80007800000 */
[----:B------:R-:W-:-:S04]  /*4250*/  @P0 FMNMX R250, R250, |R2|, !PT ;  /* 0x40000002fafa0209 */ /* 0x000fc80007800000 */
[----:B------:R-:W-:-:S04]  /*4260*/  @P0 FMNMX R250, R250, |R97|, !PT ;  /* 0x40000061fafa0209 */ /* 0x000fc80007800000 */
[----:B------:R-:W-:-:S04]  /*4270*/  @P0 FMNMX R250, R250, |R96|, !PT ;  /* 0x40000060fafa0209 */ /* 0x000fc80007800000 */
[----:B------:R-:W-:-:S04]  /*4280*/  @P0 FMNMX R250, R250, |R92|, !PT ;  /* 0x4000005cfafa0209 */ /* 0x000fc80007800000 */
[----:B------:R-:W-:-:S04]  /*4290*/  @P0 FMNMX R250, R250, |R93|, !PT ;  /* 0x4000005dfafa0209 */ /* 0x000fc80007800000 */
[----:B------:R-:W-:Y:S01]  /*42a0*/  @P0 FMNMX R250, R250, |R94|, !PT ;  /* 0x4000005efafa0209 */ /* 0x000fe20007800000 */
[----:B--2---:R-:W-:Y:S01]  /*42b0*/  FFMA R61, R61, R98, R99 ;  /* 0x000000623d3d7223 */ /* 0x004fe20000000063 */
[----:B------:R-:W-:Y:S01]  /*42c0*/  FADD R99, R210, 1 ;  /* 0x3f800000d2637421 */ /* 0x000fe20000000000 */
[----:B------:R-:W-:-:S04]  /*42d0*/  FADD R98, R211, 1 ;  /* 0x3f800000d3627421 */ /* 0x000fc80000000000 */
[----:B------:R-:W-:Y:S02]  /*42e0*/  FSEL R99, R210, R99, !P2 ;  /* 0x00000063d2637208 */ /* 0x000fe40005000000 */
[----:B------:R-:W-:-:S03]  /*42f0*/  FSEL R98, R211, R98, !P2 ;  /* 0x00000062d3627208 */ /* 0x000fc60005000000 */
[----:B------:R-:W-:Y:S02]  /*4300*/  FFMA R62, R62, R99, R103 ;  /* 0x000000633e3e7223 */ /* 0x000fe40000000067 */
[----:B------:R-:W2:Y:S01]  /*4310*/  LDL.LU R103, [R1+0xd4] ;  /* 0x0000d40001677983 */ /* 0x000ea20000300800 */
[----:B------:R-:W-:-:S03]  /*4320*/  FFMA R63, R63, R98, R249 ;  /* 0x000000623f3f7223 */ /* 0x000fc600000000f9 */
        /* <DEDUP_REMOVED lines=10> */
[----:B------:R-:W-:-:S03]  /*43d0*/  FADD R98, R205, 1 ;  /* 0x3f800000cd627421 */ /* 0x000fc60000000000 */
[----:B------:R-:W-:Y:S01]  /*43e0*/  @P0 FMNMX R250, R250, |R80|, !PT ;  /* 0x40000050fafa0209 */ /* 0x000fe20007800000 */
[----:B------:R-:W-:Y:S01]  /*43f0*/  FADD R99, R204, 1 ;  /* 0x3f800000cc637421 */ /* 0x000fe20000000000 */
[----:B------:R-:W-:Y:S02]  /*4400*/  FSEL R98, R205, R98, !P2 ;  /* 0x00000062cd627208 */ /* 0x000fe40005000000 */
[----:B------:R-:W-:Y:S01]  /*4410*/  @P0 FMNMX R250, R250, |R81|, !PT ;  /* 0x40000051fafa0209 */ /* 0x000fe20007800000 */
[----:B------:R-:W-:Y:S01]  /*4420*/  FMUL R57, R57, UR4 ;  /* 0x0000000439397c20 */ /* 0x000fe20008400000 */
[----:B------:R-:W-:Y:S02]  /*4430*/  FSEL R99, R204, R99, !P2 ;  /* 0x00000063cc637208 */ /* 0x000fe40005000000 */
[----:B------:R-:W-:Y:S01]  /*4440*/  @P0 FMNMX R250, R250, |R82|, !PT ;  /* 0x40000052fafa0209 */ /* 0x000fe20007800000 */
[----:B------:R-:W-:Y:S01]  /*4450*/  FMUL R56, R56, UR4 ;  /* 0x0000000438387c20 */ /* 0x000fe20008400000 */
[----:B------:R-:W-:Y:S01]  /*4460*/  FFMA R57, R57, R98, R251 ;  /* 0x0000006239397223 */ /* 0x000fe200000000fb */
[----:B------:R-:W-:Y:S01]  /*4470*/  FADD R98, R207, 1 ;  /* 0x3f800000cf627421 */ /* 0x000fe20000000000 */
[----:B------:R-:W-:Y:S01]  /*4480*/  @P0 FMNMX R250, R250, |R83|, !PT ;  /* 0x40000053fafa0209 */ /* 0x000fe20007800000 */
[----:B----4-:R-:W-:Y:S01]  /*4490*/  FFMA R56, R56, R99, R0 ;  /* 0x0000006338387223 */ /* 0x010fe20000000000 */
[----:B------:R-:W-:Y:S01]  /*44a0*/  FADD R99, R206, 1 ;  /* 0x3f800000ce637421 */ /* 0x000fe20000000000 */
[----:B------:R-:W-:Y:S01]  /*44b0*/  FMUL R59, R59, UR4 ;  /* 0x000000043b3b7c20 */ /* 0x000fe20008400000 */
[----:B------:R-:W-:Y:S01]  /*44c0*/  @P0 FMNMX R250, R250, |R76|, !PT ;  /* 0x4000004cfafa0209 */ /* 0x000fe20007800000 */
[----:B------:R-:W-:Y:S01]  /*44d0*/  FMUL R58, R58, UR4 ;  /* 0x000000043a3a7c20 */ /* 0x000fe20008400000 */
[----:B------:R-:W-:Y:S01]  /*44e0*/  FSEL R98, R207, R98, !P2 ;  /* 0x00000062cf627208 */ /* 0x000fe20005000000 */
[----:B------:R-:W-:Y:S01]  /*44f0*/  FADD R53, R53, -UR14 ;  /* 0x8000000e35357e21 */ /* 0x000fe20008000000 */
[----:B------:R-:W-:Y:S01]  /*4500*/  FSEL R99, R206, R99, !P2 ;  /* 0x00000063ce637208 */ /* 0x000fe20005000000 */
[----:B------:R-:W4:Y:S01]  /*4510*/  LDL.LU R0, [R1+0xd0] ;  /* 0x0000d00001007983 */ /* 0x000f220000300800 */
[----:B------:R-:W-:Y:S01]  /*4520*/  @P0 FMNMX R250, R250, |R77|, !PT ;  /* 0x4000004dfafa0209 */ /* 0x000fe20007800000 */
[----:B------:R-:W-:Y:S01]  /*4530*/  FFMA R59, R59, R98, R248 ;  /* 0x000000623b3b7223 */ /* 0x000fe200000000f8 */
[----:B------:R-:W-:Y:S01]  /*4540*/  ISETP.NE.AND P1, PT, RZ, UR11, PT ;  /* 0x0000000bff007c0c */ /* 0x000fe2000bf25270 */
[----:B------:R-:W-:Y:S01]  /*4550*/  FADD R98, R201, 1 ;  /* 0x3f800000c9627421 */ /* 0x000fe20000000000 */
[----:B------:R-:W-:Y:S01]  /*4560*/  @P0 FMNMX R250, R250, |R78|, !PT ;  /* 0x4000004efafa0209 */ /* 0x000fe20007800000 */
[----:B------:R-:W-:Y:S01]  /*4570*/  FADD R52, R52, -UR14 ;  /* 0x8000000e34347e21 */ /* 0x000fe20008000000 */
[----:B------:R-:W-:-:S02]  /*4580*/  FMUL R53, R53, UR4 ;  /* 0x0000000435357c20 */ /* 0x000fc40008400000 */
[----:B------:R-:W-:Y:S02]  /*4590*/  FSEL R98, R201, R98, !P2 ;  /* 0x00000062c9627208 */ /* 0x000fe40005000000 */
[----:B------:R-:W-:Y:S01]  /*45a0*/  @P0 FMNMX R250, R250, |R79|, !PT ;  /* 0x4000004ffafa0209 */ /* 0x000fe20007800000 */
[----:B------:R-:W-:Y:S02]  /*45b0*/  FMUL R52, R52, UR4 ;  /* 0x0000000434347c20 */ /* 0x000fe40008400000 */
[----:B------:R-:W-:Y:S01]  /*45c0*/  FFMA R53, R53, R98, R197 ;  /* 0x0000006235357223 */ /* 0x000fe200000000c5 */
[----:B------:R-:W-:Y:S01]  /*45d0*/  @P0 FMNMX R250, R250, |R72|, !PT ;  /* 0x40000048fafa0209 */ /* 0x000fe20007800000 */
[----:B------:R-:W-:Y:S01]  /*45e0*/  FADD R98, R203, 1 ;  /* 0x3f800000cb627421 */ /* 0x000fe20000000000 */
[----:B------:R-:W-:Y:S01]  /*45f0*/  @P1 FMUL R80, R80, UR6 ;  /* 0x0000000650501c20 */ /* 0x000fe20008400000 */
[----:B------:R-:W-:Y:S01]  /*4600*/  @P1 FMUL R81, R81, UR6 ;  /* 0x0000000651511c20 */ /* 0x000fe20008400000 */
[----:B------:R-:W-:Y:S01]  /*4610*/  FADD R55, R55, -UR14 ;  /* 0x8000000e37377e21 */ /* 0x000fe20008000000 */
[----:B------:R-:W-:Y:S01]  /*4620*/  @P0 FMNMX R250, R250, |R73|, !PT ;  /* 0x40000049fafa0209 */ /* 0x000fe20007800000 */
[----:B------:R-:W-:Y:S01]  /*4630*/  @P1 FMUL R82, R82, UR6 ;  /* 0x0000000652521c20 */ /* 0x000fe20008400000 */
[----:B------:R-:W-:Y:S01]  /*4640*/  FADD R54, R54, -UR14 ;  /* 0x8000000e36367e21 */ /* 0x000fe20008000000 */
[----:B------:R-:W-:Y:S01]  /*4650*/  FSEL R98, R203, R98, !P2 ;  /* 0x00000062cb627208 */ /* 0x000fe20005000000 */
[----:B------:R-:W-:Y:S01]  /*4660*/  FMUL R55, R55, UR4 ;  /* 0x0000000437377c20 */ /* 0x000fe20008400000 */
[----:B------:R-:W-:-:S02]  /*4670*/  F2FP.SATFINITE.E4M3.F32.PACK_AB_MERGE_C R80, RZ, R80, RZ ;  /* 0x00000050ff50723e */ /* 0x000fc400048070ff */
[----:B------:R-:W-:Y:S02]  /*4680*/  F2FP.SATFINITE.E4M3.F32.PACK_AB_MERGE_C R81, RZ, R81, RZ ;  /* 0x00000051ff51723e */ /* 0x000fe400048070ff */
[----:B------:R-:W-:Y:S01]  /*4690*/  @P0 FMNMX R250, R250, |R74|, !PT ;  /* 0x4000004afafa0209 */ /* 0x000fe20007800000 */
[----:B------:R-:W-:Y:S01]  /*46a0*/  FMUL R54, R54, UR4 ;  /* 0x0000000436367c20 */ /* 0x000fe20008400000 */
[----:B------:R-:W-:Y:S01]  /*46b0*/  LOP3.LUT R80, R80, 0xff, RZ, 0xc0, !PT ;  /* 0x000000ff50507812 */ /* 0x000fe200078ec0ff */
[----:B------:R-:W-:Y:S01]  /*46c0*/  @P1 FMUL R83, R83, UR6 ;  /* 0x0000000653531c20 */ /* 0x000fe20008400000 */
[----:B------:R-:W-:Y:S01]  /*46d0*/  LOP3.LUT R81, R81, 0xffff, RZ, 0xc0, !PT ;  /* 0x0000ffff51517812 */ /* 0x000fe200078ec0ff */
[----:B------:R-:W-:Y:S01]  /*46e0*/  FFMA R55, R55, R98, R199 ;  /* 0x0000006237377223 */ /* 0x000fe200000000c7 */
[----:B------:R-:W-:Y:S01]  /*46f0*/  F2FP.SATFINITE.E4M3.F32.PACK_AB_MERGE_C R82, RZ, R82, RZ ;  /* 0x00000052ff52723e */ /* 0x000fe200048070ff */
[----:B------:R-:W-:Y:S01]  /*4700*/  FADD R98, R193, 1 ;  /* 0x3f800000c1627421 */ /* 0x000fe20000000000 */
[----:B------:R-:W-:Y:S01]  /*4710*/  @P0 FMNMX R250, R250, |R75|, !PT ;  /* 0x4000004bfafa0209 */ /* 0x000fe20007800000 */
[----:B------:R-:W-:Y:S01]  /*4720*/  FADD R49, R49, -UR14 ;  /* 0x8000000e31317e21 */ /* 0x000fe20008000000 */
[----:B------:R-:W-:-:S02]  /*4730*/  PRMT R80, R81, 0x7604, R80 ;  /* 0x0000760451507816 */ /* 0x000fc40000000050 */
[----:B------:R-:W-:Y:S02]  /*4740*/  LOP3.LUT R82, R82, 0xff, RZ, 0xc0, !PT ;  /* 0x000000ff52527812 */ /* 0x000fe400078ec0ff */
[----:B------:R-:W-:Y:S02]  /*4750*/  F2FP.SATFINITE.E4M3.F32.PACK_AB_MERGE_C R83, RZ, R83, RZ ;  /* 0x00000053ff53723e */ /* 0x000fe400048070ff */
[----:B------:R-:W-:Y:S01]  /*4760*/  @P0 FMNMX R250, R250, |R68|, !PT ;  /* 0x40000044fafa0209 */ /* 0x000fe20007800000 */
[----:B------:R-:W-:Y:S01]  /*4770*/  FADD R48, R48, -UR14 ;  /* 0x8000000e30307e21 */ /* 0x000fe20008000000 */
[----:B------:R-:W-:Y:S01]  /*4780*/  FSEL R98, R193, R98, !P2 ;  /* 0x00000062c1627208 */ /* 0x000fe20005000000 */
[----:B------:R-:W-:Y:S01]  /*4790*/  FMUL R49, R49, UR4 ;  /* 0x0000000431317c20 */ /* 0x000fe20008400000 */
[----:B------:R-:W-:Y:S02]  /*47a0*/  PRMT R80, R80, 0x5410, R82 ;  /* 0x0000541050507816 */ /* 0x000fe40000000052 */
[----:B------:R-:W-:-:S02]  /*47b0*/  LOP3.LUT R82, R83, 0xffff, RZ, 0xc0, !PT ;  /* 0x0000ffff53527812 */ /* 0x000fc400078ec0ff */
[----:B------:R-:W-:Y:S01]  /*47c0*/  @P0 FMNMX R250, R250, |R69|, !PT ;  /* 0x40000045fafa0209 */ /* 0x000fe20007800000 */
[----:B------:R-:W-:Y:S01]  /*47d0*/  FMUL R48, R48, UR4 ;  /* 0x0000000430307c20 */ /* 0x000fe20008400000 */
[----:B------:R-:W-:Y:S01]  /*47e0*/  FFMA R49, R49, R98, R189 ;  /* 0x0000006231317223 */ /* 0x000fe200000000bd */
[----:B------:R-:W-:Y:S01]  /*47f0*/  @P1 FMUL R76, R76, UR6 ;  /* 0x000000064c4c1c20 */ /* 0x000fe20008400000 */
[----:B------:R-:W-:Y:S01]  /*4800*/  FADD R98, R195, 1 ;  /* 0x3f800000c3627421 */ /* 0x000fe20000000000 */
[----:B------:R-:W-:Y:S01]  /*4810*/  SHF.L.U32 R82, R82, 0x18, RZ ;  /* 0x0000001852527819 */ /* 0x000fe200000006ff */
[----:B------:R-:W-:Y:S01]  /*4820*/  FADD R51, R51, -UR14 ;  /* 0x8000000e33337e21 */ /* 0x000fe20008000000 */
[----:B------:R-:W-:Y:S01]  /*4830*/  @P0 FMNMX R250, R250, |R70|, !PT ;  /* 0x40000046fafa0209 */ /* 0x000fe20007800000 */
[----:B------:R-:W4:Y:S01]  /*4840*/  LDL.LU R83, [R1+0x1c] ;  /* 0x00001c0001537983 */ /* 0x000f220000300800 */
[----:B------:R-:W-:Y:S01]  /*4850*/  F2FP.SATFINITE.E4M3.F32.PACK_AB_MERGE_C R81, RZ, R76, RZ ;  /* 0x0000004cff51723e */ /* 0x000fe200048070ff */
[----:B------:R-:W-:Y:S01]  /*4860*/  FADD R50, R50, -UR14 ;  /* 0x8000000e32327e21 */ /* 0x000fe20008000000 */
[----:B------:R-:W-:Y:S01]  /*4870*/  @P0 FMNMX R250, R250, |R71|, !PT ;  /* 0x40000047fafa0209 */ /* 0x000fe20007800000 */
[----:B------:R-:W-:Y:S01]  /*4880*/  FMUL R51, R51, UR4 ;  /* 0x0000000433337c20 */ /* 0x000fe20008400000 */
[----:B------:R-:W-:-:S02]  /*4890*/  FSEL R98, R195, R98, !P2 ;  /* 0x00000062c3627208 */ /* 0x000fc40005000000 */
[----:B------:R-:W-:Y:S02]  /*48a0*/  LOP3.LUT R76, R80, R82, RZ, 0xfc, !PT ;  /* 0x00000052504c7212 */ /* 0x000fe400078efcff */
[----:B------:R-:W4:Y:S01]  /*48b0*/  LDL.LU R82, [R1+0x8] ;  /* 0x0000080001527983 */ /* 0x000f220000300800 */
[----:B------:R-:W-:Y:S01]  /*48c0*/  @P0 FMNMX R250, R250, |R64|, !PT ;  /* 0x40000040fafa0209 */ /* 0x000fe20007800000 */
[----:B------:R-:W-:Y:S01]  /*48d0*/  FMUL R50, R50, UR4 ;  /* 0x0000000432327c20 */ /* 0x000fe20008400000 */
[----:B------:R-:W-:Y:S01]  /*48e0*/  FFMA R51, R51, R98, R191 ;  /* 0x0000006233337223 */ /* 0x000fe200000000bf */
[----:B------:R-:W-:Y:S01]  /*48f0*/  FADD R98, R185, 1 ;  /* 0x3f800000b9627421 */ /* 0x000fe20000000000 */
[----:B------:R-:W-:Y:S01]  /*4900*/  @P0 FMNMX R250, R250, |R65|, !PT ;  /* 0x40000041fafa0209 */ /* 0x000fe20007800000 */
[----:B------:R-:W-:Y:S01]  /*4910*/  FADD R45, R45, -UR14 ;  /* 0x8000000e2d2d7e21 */ /* 0x000fe20008000000 */
[----:B------:R-:W-:Y:S02]  /*4920*/  FADD R44, R44, -UR14 ;  /* 0x8000000e2c2c7e21 */ /* 0x000fe40008000000 */
[----:B------:R-:W-:Y:S01]  /*4930*/  FSEL R98, R185, R98, !P2 ;  /* 0x00000062b9627208 */ /* 0x000fe20005000000 */
[----:B------:R-:W-:Y:S01]  /*4940*/  FMUL R45, R45, UR4 ;  /* 0x000000042d2d7c20 */ /* 0x000fe20008400000 */
[----:B------:R-:W-:Y:S01]  /*4950*/  @P0 FMNMX R250, R250, |R66|, !PT ;  /* 0x40000042fafa0209 */ /* 0x000fe20007800000 */
[----:B------:R-:W-:-:S02]  /*4960*/  FMUL R44, R44, UR4 ;  /* 0x000000042c2c7c20 */ /* 0x000fc40008400000 */
[----:B------:R-:W-:Y:S01]  /*4970*/  FFMA R45, R45, R98, R181 ;  /* 0x000000622d2d7223 */ /* 0x000fe200000000b5 */
[----:B------:R-:W-:Y:S01]  /*4980*/  @P0 FMNMX R250, R250, |R67|, !PT ;  /* 0x40000043fafa0209 */ /* 0x000fe20007800000 */
[----:B------:R-:W-:Y:S01]  /*4990*/  FADD R98, R187, 1 ;  /* 0x3f800000bb627421 */ /* 0x000fe20000000000 */
[----:B------:R-:W-:Y:S02]  /*49a0*/  FADD R47, R47, -UR14 ;  /* 0x8000000e2f2f7e21 */ /* 0x000fe40008000000 */
[----:B------:R-:W-:Y:S01]  /*49b0*/  @P0 FMNMX R250, R250, |R60|, !PT ;  /* 0x4000003cfafa0209 */ /* 0x000fe20007800000 */
[----:B------:R-:W-:Y:S01]  /*49c0*/  FADD R46, R46, -UR14 ;  /* 0x8000000e2e2e7e21 */ /* 0x000fe20008000000 */
        /* <DEDUP_REMOVED lines=15> */
[----:B------:R-:W-:Y:S01]  /*4ac0*/  FADD R98, R179, 1 ;  /* 0x3f800000b3627421 */ /* 0x000fe20000000000 */
[----:B------:R-:W-:Y:S01]  /*4ad0*/  @P0 FMNMX R250, R250, |R57|, !PT ;  /* 0x40000039fafa0209 */ /* 0x000fe20007800000 */
[----:B------:R-:W-:Y:S01]  /*4ae0*/  FADD R43, R43, -UR14 ;  /* 0x8000000e2b2b7e21 */ /* 0x000fe20008000000 */
[----:B------:R-:W-:Y:S02]  /*4af0*/  FADD R42, R42, -UR14 ;  /* 0x8000000e2a2a7e21 */ /* 0x000fe40008000000 */
[----:B------:R-:W-:Y:S01]  /*4b00*/  FSEL R98, R179, R98, !P2 ;  /* 0x00000062b3627208 */ /* 0x000fe20005000000 */
[----:B------:R-:W-:Y:S01]  /*4b10*/  FMUL R43, R43, UR4 ;  /* 0x000000042b2b7c20 */ /* 0x000fe20008400000 */
[----:B------:R-:W-:-:S03]  /*4b20*/  FMUL R42, R42, UR4 ;  /* 0x000000042a2a7c20 */ /* 0x000fc60008400000 */
[----:B------:R-:W-:Y:S01]  /*4b30*/  FFMA R43, R43, R98, R175 ;  /* 0x000000622b2b7223 */ /* 0x000fe200000000af */
[----:B------:R-:W-:Y:S01]  /*4b40*/  FADD R98, R169, 1 ;  /* 0x3f800000a9627421 */ /* 0x000fe20000000000 */
[----:B------:R-:W-:Y:S01]  /*4b50*/  FADD R37, R37, -UR14 ;  /* 0x8000000e25257e21 */ /* 0x000fe20008000000 */
[----:B------:R-:W-:-:S03]  /*4b60*/  FADD R36, R36, -UR14 ;  /* 0x8000000e24247e21 */ /* 0x000fc60008000000 */
        /* <DEDUP_REMOVED lines=9> */
[----:B---3--:R-:W-:Y:S01]  /*4c00*/  FFMA R58, R58, R99, R249 ;  /* 0x000000633a3a7223 */ /* 0x008fe200000000f9 */
        /* <DEDUP_REMOVED lines=19> */
[----:B------:R-:W-:Y:S02]  /*4d40*/  FSEL R99, R176, R99, !P2 ;  /* 0x00000063b0637208 */ /* 0x000fe40005000000 */
[----:B------:R-:W-:-:S03]  /*4d50*/  @P0 FMNMX R250, R250, |R58|, !PT ;  /* 0x4000003afafa0209 */ /* 0x000fc60007800000 */
[----:B------:R-:W-:Y:S01]  /*4d60*/  FFMA R40, R40, R99, R172 ;  /* 0x0000006328287223 */ /* 0x000fe200000000ac */
[----:B------:R-:W-:Y:S01]  /*4d70*/  FADD R99, R178, 1 ;  /* 0x3f800000b2637421 */ /* 0x000fe20000000000 */
[----:B------:R-:W-:-:S04]  /*4d80*/  @P0 FMNMX R250, R250, |R59|, !PT ;  /* 0x4000003bfafa0209 */ /* 0x000fc80007800000 */
        /* <DEDUP_REMOVED lines=8> */
[----:B------:R-:W-:Y:S01]  /*4e10*/  @P0 FMNMX R250, R250, |R55|, !PT ;  /* 0x40000037fafa0209 */ /* 0x000fe20007800000 */
[----:B------:R-:W-:-:S03]  /*4e20*/  FADD R99, R170, 1 ;  /* 0x3f800000aa637421 */ /* 0x000fc60000000000 */
[----:B------:R-:W-:Y:S01]  /*4e30*/  @P0 FMNMX R250, R250, |R48|, !PT ;  /* 0x40000030fafa0209 */ /* 0x000fe20007800000 */
[----:B------:R-:W-:Y:S01]  /*4e40*/  FMUL R38, R38, UR4 ;  /* 0x0000000426267c20 */ /* 0x000fe20008400000 */
[----:B------:R-:W-:Y:S01]  /*4e50*/  FSEL R99, R170, R99, !P2 ;  /* 0x00000063aa637208 */ /* 0x000fe20005000000 */
[----:B------:R-:W-:Y:S01]  /*4e60*/  FFMA R39, R39, R98, R167 ;  /* 0x0000006227277223 */ /* 0x000fe200000000a7 */
[----:B------:R-:W-:Y:S01]  /*4e70*/  @P0 FMNMX R250, R250, |R49|, !PT ;  /* 0x40000031fafa0209 */ /* 0x000fe20007800000 */
[----:B------:R-:W-:Y:S01]  /*4e80*/  FADD R98, R161, 1 ;  /* 0x3f800000a1627421 */ /* 0x000fe20000000000 */
[----:B------:R-:W-:Y:S01]  /*4e90*/  FADD R33, R33, -UR14 ;  /* 0x8000000e21217e21 */ /* 0x000fe20008000000 */
[----:B------:R-:W-:Y:S01]  /*4ea0*/  FFMA R38, R38, R99, R166 ;  /* 0x0000006326267223 */ /* 0x000fe200000000a6 */
[----:B------:R-:W-:Y:S01]  /*4eb0*/  FADD R99, R160, 1 ;  /* 0x3f800000a0637421 */ /* 0x000fe20000000000 */
[----:B------:R-:W-:Y:S01]  /*4ec0*/  @P0 FMNMX R250, R250, |R50|, !PT ;  /* 0x40000032fafa0209 */ /* 0x000fe20007800000 */
        /* <DEDUP_REMOVED lines=9> */
[----:B------:R-:W-:Y:S01]  /*4f60*/  FADD R35, R35, -UR14 ;  /* 0x8000000e23237e21 */ /* 0x000fe20008000000 */
[----:B------:R-:W-:Y:S01]  /*4f70*/  FFMA R32, R32, R99, R156 ;  /* 0x0000006320207223 */ /* 0x000fe2000000009c */
[----:B------:R-:W-:Y:S01]  /*4f80*/  FADD R99, R162, 1 ;  /* 0x3f800000a2637421 */ /* 0x000fe20000000000 */
        /* <DEDUP_REMOVED lines=24> */
[----:B------:R-:W-:Y:S01]  /*5110*/  @P0 FMNMX R250, R250, |R42|, !PT ;  /* 0x4000002afafa0209 */ /* 0x000fe20007800000 */
        /* <DEDUP_REMOVED lines=29> */
[----:B------:R-:W-:Y:S01]  /*52f0*/  @P1 FMUL R77, R77, UR6 ;  /* 0x000000064d4d1c20 */ /* 0x000fe20008400000 */
[----:B------:R-:W-:Y:S01]  /*5300*/  FMUL R27, R27, UR4 ;  /* 0x000000041b1b7c20 */ /* 0x000fe20008400000 */
[----:B------:R-:W-:Y:S01]  /*5310*/  FSEL R99, R146, R99, !P2 ;  /* 0x0000006392637208 */ /* 0x000fe20005000000 */
[----:B------:R-:W-:Y:S01]  /*5320*/  FMUL R26, R26, UR4 ;  /* 0x000000041a1a7c20 */ /* 0x000fe20008400000 */
[----:B------:R-:W-:Y:S01]  /*5330*/  @P0 FMNMX R250, R250, |R33|, !PT ;  /* 0x40000021fafa0209 */ /* 0x000fe20007800000 */
[----:B------:R-:W-:Y:S01]  /*5340*/  @P1 FMUL R78, R78, UR6 ;  /* 0x000000064e4e1c20 */ /* 0x000fe20008400000 */
[----:B------:R-:W-:Y:S01]  /*5350*/  FFMA R27, R27, R98, R143 ;  /* 0x000000621b1b7223 */ /* 0x000fe2000000008f */
[----:B------:R-:W-:Y:S01]  /*5360*/  F2FP.SATFINITE.E4M3.F32.PACK_AB_MERGE_C R77, RZ, R77, RZ ;  /* 0x0000004dff4d723e */ /* 0x000fe200048070ff */
[----:B------:R-:W-:Y:S01]  /*5370*/  FADD R98, R137, 1 ;  /* 0x3f80000089627421 */ /* 0x000fe20000000000 */
[----:B------:R-:W-:Y:S01]  /*5380*/  @P0 FMNMX R250, R250, |R34|, !PT ;  /* 0x40000022fafa0209 */ /* 0x000fe20007800000 */
[----:B------:R-:W-:Y:S01]  /*5390*/  FFMA R26, R26, R99, R142 ;  /* 0x000000631a1a7223 */ /* 0x000fe2000000008e */
[----:B------:R-:W-:Y:S01]  /*53a0*/  FADD R21, R21, -UR14 ;  /* 0x8000000e15157e21 */ /* 0x000fe20008000000 */
[----:B------:R-:W-:Y:S01]  /*53b0*/  LOP3.LUT R80, R81, 0xff, RZ, 0xc0, !PT ;  /* 0x000000ff51507812 */ /* 0x000fe200078ec0ff */
[----:B------:R-:W-:Y:S01]  /*53c0*/  FADD R99, R136, 1 ;  /* 0x3f80000088637421 */ /* 0x000fe20000000000 */
[----:B------:R-:W-:Y:S01]  /*53d0*/  LOP3.LUT R81, R77, 0xffff, RZ, 0xc0, !PT ;  /* 0x0000ffff4d517812 */ /* 0x000fe200078ec0ff */
[----:B------:R-:W-:Y:S01]  /*53e0*/  @P1 FMUL R72, R72, UR6 ;  /* 0x0000000648481c20 */ /* 0x000fe20008400000 */
[----:B------:R-:W-:Y:S01]  /*53f0*/  F2FP.SATFINITE.E4M3.F32.PACK_AB_MERGE_C R78, RZ, R78, RZ ;  /* 0x0000004eff4e723e */ /* 0x000fe200048070ff */
[----:B------:R-:W-:Y:S01]  /*5400*/  @P1 FMUL R73, R73, UR6 ;  /* 0x0000000649491c20 */ /* 0x000fe20008400000 */
[----:B------:R-:W-:Y:S01]  /*5410*/  FADD R20, R20, -UR14 ;  /* 0x8000000e14147e21 */ /* 0x000fe20008000000 */
[----:B------:R-:W-:Y:S01]  /*5420*/  FSEL R98, R137, R98, !P2 ;  /* 0x0000006289627208 */ /* 0x000fe20005000000 */
[----:B------:R-:W-:Y:S01]  /*5430*/  FMUL R21, R21, UR4 ;  /* 0x0000000415157c20 */ /* 0x000fe20008400000 */
[----:B------:R-:W-:Y:S01]  /*5440*/  @P0 FMNMX R250, R250, |R35|, !PT ;  /* 0x40000023fafa0209 */ /* 0x000fe20007800000 */
[----:B------:R-:W-:Y:S01]  /*5450*/  @P1 FMUL R74, R74, UR6 ;  /* 0x000000064a4a1c20 */ /* 0x000fe20008400000 */
[----:B------:R-:W-:-:S02]  /*5460*/  PRMT R80, R81, 0x7604, R80 ;  /* 0x0000760451507816 */ /* 0x000fc40000000050 */
[----:B------:R-:W-:Y:S01]  /*5470*/  LOP3.LUT R78, R78, 0xff, RZ, 0xc0, !PT ;  /* 0x000000ff4e4e7812 */ /* 0x000fe200078ec0ff */
[----:B------:R-:W-:Y:S01]  /*5480*/  FMUL R20, R20, UR4 ;  /* 0x0000000414147c20 */ /* 0x000fe20008400000 */
[----:B------:R-:W-:Y:S02]  /*5490*/  FSEL R99, R136, R99, !P2 ;  /* 0x0000006388637208 */ /* 0x000fe40005000000 */
[----:B------:R-:W-:Y:S02]  /*54a0*/  F2FP.SATFINITE.E4M3.F32.PACK_AB_MERGE_C R72, RZ, R72, RZ ;  /* 0x00000048ff48723e */ /* 0x000fe400048070ff */
[----:B------:R-:W-:Y:S01]  /*54b0*/  F2FP.SATFINITE.E4M3.F32.PACK_AB_MERGE_C R73, RZ, R73, RZ ;  /* 0x00000049ff49723e */ /* 0x000fe200048070ff */
[----:B------:R-:W-:Y:S01]  /*54c0*/  FFMA R21, R21, R98, R133 ;  /* 0x0000006215157223 */ /* 0x000fe20000000085 */
[----:B------:R-:W-:Y:S01]  /*54d0*/  @P0 FMNMX R250, R250, |R28|, !PT ;  /* 0x4000001cfafa0209 */ /* 0x000fe20007800000 */
[----:B------:R-:W-:Y:S01]  /*54e0*/  FADD R98, R139, 1 ;  /* 0x3f8000008b627421 */ /* 0x000fe20000000000 */
[----:B------:R-:W-:Y:S01]  /*54f0*/  PRMT R78, R80, 0x5410, R78 ;  /* 0x00005410504e7816 */ /* 0x000fe2000000004e */
[----:B------:R-:W-:Y:S01]  /*5500*/  @P1 FMUL R68, R68, UR6 ;  /* 0x0000000644441c20 */ /* 0x000fe20008400000 */
[----:B------:R-:W-:Y:S01]  /*5510*/  LOP3.LUT R80, R72, 0xff, RZ, 0xc0, !PT ;  /* 0x000000ff48507812 */ /* 0x000fe200078ec0ff */
[----:B------:R-:W-:Y:S01]  /*5520*/  @P1 FMUL R69, R69, UR6 ;  /* 0x0000000645451c20 */ /* 0x000fe20008400000 */
[----:B------:R-:W-:Y:S01]  /*5530*/  LOP3.LUT R73, R73, 0xffff, RZ, 0xc0, !PT ;  /* 0x0000ffff49497812 */ /* 0x000fe200078ec0ff */
[----:B------:R-:W-:Y:S01]  /*5540*/  FFMA R20, R20, R99, R132 ;  /* 0x0000006314147223 */ /* 0x000fe20000000084 */
[----:B------:R-:W-:Y:S01]  /*5550*/  F2FP.SATFINITE.E4M3.F32.PACK_AB_MERGE_C R74, RZ, R74, RZ ;  /* 0x0000004aff4a723e */ /* 0x000fe200048070ff */
[----:B------:R-:W-:Y:S01]  /*5560*/  FADD R23, R23, -UR14 ;  /* 0x8000000e17177e21 */ /* 0x000fe20008000000 */
[----:B------:R-:W-:Y:S01]  /*5570*/  @P0 FMNMX R250, R250, |R29|, !PT ;  /* 0x4000001dfafa0209 */ /* 0x000fe20007800000 */
[----:B------:R-:W-:Y:S01]  /*5580*/  FADD R99, R138, 1 ;  /* 0x3f8000008a637421 */ /* 0x000fe20000000000 */
[----:B------:R-:W-:Y:S01]  /*5590*/  FADD R22, R22, -UR14 ;  /* 0x8000000e16167e21 */ /* 0x000fe20008000000 */
[----:B------:R-:W-:Y:S01]  /*55a0*/  FSEL R98, R139, R98, !P2 ;  /* 0x000000628b627208 */ /* 0x000fe20005000000 */
[----:B------:R-:W-:Y:S01]  /*55b0*/  @P1 FMUL R70, R70, UR6 ;  /* 0x0000000646461c20 */ /* 0x000fe20008400000 */
[----:B------:R-:W-:Y:S01]  /*55c0*/  PRMT R73, R73, 0x7604, R80 ;  /* 0x0000760449497816 */ /* 0x000fe20000000050 */
[----:B------:R-:W-:Y:S01]  /*55d0*/  FMUL R23, R23, UR4 ;  /* 0x0000000417177c20 */ /* 0x000fe20008400000 */
[----:B------:R-:W-:-:S02]  /*55e0*/  LOP3.LUT R74, R74, 0xff, RZ, 0xc0, !PT ;  /* 0x000000ff4a4a7812 */ /* 0x000fc400078ec0ff */
[----:B------:R-:W-:Y:S02]  /*55f0*/  F2FP.SATFINITE.E4M3.F32.PACK_AB_MERGE_C R68, RZ, R68, RZ ;  /* 0x00000044ff44723e */ /* 0x000fe400048070ff */
[----:B------:R-:W-:Y:S02]  /*5600*/  F2FP.SATFINITE.E4M3.F32.PACK_AB_MERGE_C R69, RZ, R69, RZ ;  /* 0x00000045ff45723e */ /* 0x000fe400048070ff */
[----:B------:R-:W-:Y:S01]  /*5610*/  @P0 FMNMX R250, R250, |R30|, !PT ;  /* 0x4000001efafa0209 */ /* 0x000fe20007800000 */
[----:B------:R-:W-:Y:S01]  /*5620*/  FMUL R22, R22, UR4 ;  /* 0x0000000416167c20 */ /* 0x000fe20008400000 */
[----:B------:R-:W-:Y:S01]  /*5630*/  FSEL R99, R138, R99, !P2 ;  /* 0x000000638a637208 */ /* 0x000fe20005000000 */
[----:B------:R-:W-:Y:S01]  /*5640*/  FFMA R23, R23, R98, R135 ;  /* 0x0000006217177223 */ /* 0x000fe20000000087 */
[----:B------:R-:W-:Y:S01]  /*5650*/  PRMT R73, R73, 0x5410, R74 ;  /* 0x0000541049497816 */ /* 0x000fe2000000004a */
[----:B------:R-:W-:Y:S01]  /*5660*/  @P1 FMUL R64, R64, UR6 ;  /* 0x0000000640401c20 */ /* 0x000fe20008400000 */
[----:B------:R-:W-:Y:S01]  /*5670*/  LOP3.LUT R74, R68, 0xff, RZ, 0xc0, !PT ;  /* 0x000000ff444a7812 */ /* 0x000fe200078ec0ff */
[----:B------:R-:W-:Y:S01]  /*5680*/  @P1 FMUL R65, R65, UR6 ;  /* 0x0000000641411c20 */ /* 0x000fe20008400000 */
[----:B------:R-:W-:Y:S01]  /*5690*/  LOP3.LUT R69, R69, 0xffff, RZ, 0xc0, !PT ;  /* 0x0000ffff45457812 */ /* 0x000fe200078ec0ff */
[----:B------:R-:W-:Y:S01]  /*56a0*/  FADD R98, R129, 1 ;  /* 0x3f80000081627421 */ /* 0x000fe20000000000 */
[----:B------:R-:W-:-:S02]  /*56b0*/  F2FP.SATFINITE.E4M3.F32.PACK_AB_MERGE_C R70, RZ, R70, RZ ;  /* 0x00000046ff46723e */ /* 0x000fc400048070ff */
[----:B------:R-:W-:Y:S01]  /*56c0*/  @P0 FMNMX R250, R250, |R31|, !PT ;  /* 0x4000001ffafa0209 */ /* 0x000fe20007800000 */
[----:B------:R-:W-:Y:S01]  /*56d0*/  FFMA R22, R22, R99, R134 ;  /* 0x0000006316167223 */ /* 0x000fe20000000086 */
[----:B------:R-:W-:Y:S01]  /*56e0*/  FADD R17, R17, -UR14 ;  /* 0x8000000e11117e21 */ /* 0x000fe20008000000 */
[----:B------:R-:W-:Y:S01]  /*56f0*/  FADD R99, R128, 1 ;  /* 0x3f80000080637421 */ /* 0x000fe20000000000 */
[----:B------:R-:W-:Y:S01]  /*5700*/  PRMT R69, R69, 0x7604, R74 ;  /* 0x0000760445457816 */ /* 0x000fe2000000004a */
[----:B------:R-:W-:Y:S01]  /*5710*/  @P1 FMUL R66, R66, UR6 ;  /* 0x0000000642421c20 */ /* 0x000fe20008400000 */
[----:B------:R-:W-:Y:S02]  /*5720*/  LOP3.LUT R70, R70, 0xff, RZ, 0xc0, !PT ;  /* 0x000000ff46467812 */ /* 0x000fe400078ec0ff */
[----:B------:R-:W-:Y:S01]  /*5730*/  @P0 FMNMX R250, R250, |R24|, !PT ;  /* 0x40000018fafa0209 */ /* 0x000fe20007800000 */
[----:B------:R-:W-:Y:S01]  /*5740*/  FADD R16, R16, -UR14 ;  /* 0x8000000e10107e21 */ /* 0x000fe20008000000 */
[----:B------:R-:W-:-:S02]  /*5750*/  F2FP.SATFINITE.E4M3.F32.PACK_AB_MERGE_C R64, RZ, R64, RZ ;  /* 0x00000040ff40723e */ /* 0x000fc400048070ff */
[----:B------:R-:W-:Y:S01]  /*5760*/  F2FP.SATFINITE.E4M3.F32.PACK_AB_MERGE_C R65, RZ, R65, RZ ;  /* 0x00000041ff41723e */ /* 0x000fe200048070ff */
[----:B------:R-:W-:Y:S01]  /*5770*/  FMUL R17, R17, UR4 ;  /* 0x0000000411117c20 */ /* 0x000fe20008400000 */
[----:B------:R-:W-:Y:S01]  /*5780*/  FSEL R98, R129, R98, !P2 ;  /* 0x0000006281627208 */ /* 0x000fe20005000000 */
[----:B------:R-:W-:Y:S01]  /*5790*/  @P1 FMUL R60, R60, UR6 ;  /* 0x000000063c3c1c20 */ /* 0x000fe20008400000 */
[----:B------:R-:W-:Y:S01]  /*57a0*/  PRMT R69, R69, 0x5410, R70 ;  /* 0x0000541045457816 */ /* 0x000fe20000000046 */
[----:B------:R-:W-:Y:S01]  /*57b0*/  @P1 FMUL R61, R61, UR6 ;  /* 0x000000063d3d1c20 */ /* 0x000fe20008400000 */
[----:B------:R-:W-:Y:S01]  /*57c0*/  @P0 FMNMX R250, R250, |R25|, !PT ;  /* 0x40000019fafa0209 */ /* 0x000fe20007800000 */
[----:B------:R-:W-:Y:S01]  /*57d0*/  FMUL R16, R16, UR4 ;  /* 0x0000000410107c20 */ /* 0x000fe20008400000 */
[----:B------:R-:W-:Y:S02]  /*57e0*/  FSEL R99, R128, R99, !P2 ;  /* 0x0000006380637208 */ /* 0x000fe40005000000 */
[----:B------:R-:W-:-:S02]  /*57f0*/  LOP3.LUT R70, R64, 0xff, RZ, 0xc0, !PT ;  /* 0x000000ff40467812 */ /* 0x000fc400078ec0ff */
[----:B------:R-:W-:Y:S02]  /*5800*/  LOP3.LUT R65, R65, 0xffff, RZ, 0xc0, !PT ;  /* 0x0000ffff41417812 */ /* 0x000fe400078ec0ff */
[----:B------:R-:W-:Y:S01]  /*5810*/  F2FP.SATFINITE.E4M3.F32.PACK_AB_MERGE_C R66, RZ, R66, RZ ;  /* 0x00000042ff42723e */ /* 0x000fe200048070ff */
[----:B------:R-:W-:Y:S01]  /*5820*/  FFMA R17, R17, R98, R125 ;  /* 0x0000006211117223 */ /* 0x000fe2000000007d */
[----:B------:R-:W-:Y:S01]  /*5830*/  FADD R98, R131, 1 ;  /* 0x3f80000083627421 */ /* 0x000fe20000000000 */
[----:B------:R-:W-:Y:S01]  /*5840*/  @P0 FMNMX R250, R250, |R26|, !PT ;  /* 0x4000001afafa0209 */ /* 0x000fe20007800000 */
[----:B------:R-:W-:Y:S01]  /*5850*/  @P1 FMUL R62, R62, UR6 ;  /* 0x000000063e3e1c20 */ /* 0x000fe20008400000 */
[----:B------:R-:W-:Y:S01]  /*5860*/  PRMT R65, R65, 0x7604, R70 ;  /* 0x0000760441417816 */ /* 0x000fe20000000046 */
[----:B------:R-:W-:Y:S01]  /*5870*/  FFMA R16, R16, R99, R124 ;  /* 0x0000006310107223 */ /* 0x000fe2000000007c */
[----:B------:R-:W-:Y:S01]  /*5880*/  LOP3.LUT R66, R66, 0xff, RZ, 0xc0, !PT ;  /* 0x000000ff42427812 */ /* 0x000fe200078ec0ff */
[----:B------:R-:W-:Y:S01]  /*5890*/  FADD R19, R19, -UR14 ;  /* 0x8000000e13137e21 */ /* 0x000fe20008000000 */
[----:B------:R-:W-:Y:S01]  /*58a0*/  F2FP.SATFINITE.E4M3.F32.PACK_AB_MERGE_C R60, RZ, R60, RZ ;  /* 0x0000003cff3c723e */ /* 0x000fe200048070ff */
[----:B------:R-:W-:Y:S01]  /*58b0*/  FADD R99, R130, 1 ;  /* 0x3f80000082637421 */ /* 0x000fe20000000000 */
[----:B------:R-:W-:Y:S01]  /*58c0*/  F2FP.SATFINITE.E4M3.F32.PACK_AB_MERGE_C R61, RZ, R61, RZ ;  /* 0x0000003dff3d723e */ /* 0x000fe200048070ff */
[----:B------:R-:W-:Y:S01]  /*58d0*/  FADD R18, R18, -UR14 ;  /* 0x8000000e12127e21 */ /* 0x000fe20008000000 */
[----:B------:R-:W-:Y:S01]  /*58e0*/  @P0 FMNMX R250, R250, |R27|, !PT ;  /* 0x4000001bfafa0209 */ /* 0x000fe20007800000 */
[----:B------:R-:W-:Y:S01]  /*58f0*/  FMUL R19, R19, UR4 ;  /* 0x0000000413137c20 */ /* 0x000fe20008400000 */
[----:B------:R-:W-:Y:S01]  /*5900*/  FSEL R98, R131, R98, !P2 ;  /* 0x0000006283627208 */ /* 0x000fe20005000000 */
[----:B------:R-:W-:Y:S01]  /*5910*/  @P1 FMUL R56, R56, UR6 ;  /* 0x0000000638381c20 */ /* 0x000fe20008400000 */
[----:B------:R-:W-:Y:S01]  /*5920*/  PRMT R65, R65, 0x5410, R66 ;  /* 0x0000541041417816 */ /* 0x000fe20000000042 */
[----:B------:R-:W-:Y:S01]  /*5930*/  @P1 FMUL R57, R57, UR6 ;  /* 0x0000000639391c20 */ /* 0x000fe20008400000 */
[----:B------:R-:W-:-:S02]  /*5940*/  LOP3.LUT R66, R60, 0xff, RZ, 0xc0, !PT ;  /* 0x000000ff3c427812 */ /* 0x000fc400078ec0ff */
[----:B------:R-:W-:Y:S02]  /*5950*/  LOP3.LUT R61, R61, 0xffff, RZ, 0xc0, !PT ;  /* 0x0000ffff3d3d7812 */ /* 0x000fe400078ec0ff */
[----:B------:R-:W-:Y:S01]  /*5960*/  F2FP.SATFINITE.E4M3.F32.PACK_AB_MERGE_C R62, RZ, R62, RZ ;  /* 0x0000003eff3e723e */ /* 0x000fe200048070ff */
[----:B------:R-:W-:Y:S01]  /*5970*/  FMUL R18, R18, UR4 ;  /* 0x0000000412127c20 */ /* 0x000fe20008400000 */
[----:B------:R-:W-:Y:S02]  /*5980*/  FSEL R99, R130, R99, !P2 ;  /* 0x0000006382637208 */ /* 0x000fe40005000000 */
[----:B------:R-:W-:Y:S01]  /*5990*/  @P0 FMNMX R250, R250, |R20|, !PT ;  /* 0x40000014fafa0209 */ /* 0x000fe20007800000 */
[----:B------:R-:W-:Y:S01]  /*59a0*/  FFMA R19, R19, R98, R127 ;  /* 0x0000006213137223 */ /* 0x000fe2000000007f */
[----:B------:R-:W-:Y:S01]  /*59b0*/  PRMT R61, R61, 0x7604, R66 ;  /* 0x000076043d3d7816 */ /* 0x000fe20000000042 */
[----:B------:R-:W-:Y:S01]  /*59c0*/  @P1 FMUL R58, R58, UR6 ;  /* 0x000000063a3a1c20 */ /* 0x000fe20008400000 */
[----:B------:R-:W-:Y:S01]  /*59d0*/  LOP3.LUT R62, R62, 0xff, RZ, 0xc0, !PT ;  /* 0x000000ff3e3e7812 */ /* 0x000fe200078ec0ff */
[----:B------:R-:W-:Y:S01]  /*59e0*/  FADD R98, R121, 1 ;  /* 0x3f80000079627421 */ /* 0x000fe20000000000 */
[----:B------:R-:W-:-:S02]  /*59f0*/  F2FP.SATFINITE.E4M3.F32.PACK_AB_MERGE_C R56, RZ, R56, RZ ;  /* 0x00000038ff38723e */ /* 0x000fc400048070ff */
[----:B------:R-:W-:Y:S01]  /*5a00*/  F2FP.SATFINITE.E4M3.F32.PACK_AB_MERGE_C R57, RZ, R57, RZ ;  /* 0x00000039ff39723e */ /* 0x000fe200048070ff */
[----:B------:R-:W-:Y:S01]  /*5a10*/  FFMA R18, R18, R99, R126 ;  /* 0x0000006312127223 */ /* 0x000fe2000000007e */
[----:B------:R-:W-:Y:S01]  /*5a20*/  @P0 FMNMX R250, R250, |R21|, !PT ;  /* 0x40000015fafa0209 */ /* 0x000fe20007800000 */
[----:B------:R-:W-:Y:S01]  /*5a30*/  FADD R13, R13, -UR14 ;  /* 0x8000000e0d0d7e21 */ /* 0x000fe20008000000 */
[----:B------:R-:W-:Y:S01]  /*5a40*/  FADD R99, R120, 1 ;  /* 0x3f80000078637421 */ /* 0x000fe20000000000 */
[----:B------:R-:W-:Y:S01]  /*5a50*/  PRMT R61, R61, 0x5410, R62 ;  /* 0x000054103d3d7816 */ /* 0x000fe2000000003e */
[----:B------:R-:W-:Y:S01]  /*5a60*/  @P1 FMUL R52, R52, UR6 ;  /* 0x0000000634341c20 */ /* 0x000fe20008400000 */
[----:B------:R-:W-:Y:S01]  /*5a70*/  LOP3.LUT R62, R56, 0xff, RZ, 0xc0, !PT ;  /* 0x000000ff383e7812 */ /* 0x000fe200078ec0ff */
[----:B------:R-:W-:Y:S01]  /*5a80*/  @P1 FMUL R53, R53, UR6 ;  /* 0x0000000635351c20 */ /* 0x000fe20008400000 */
[----:B------:R-:W-:Y:S01]  /*5a90*/  LOP3.LUT R57, R57, 0xffff, RZ, 0xc0, !PT ;  /* 0x0000ffff39397812 */ /* 0x000fe200078ec0ff */
[----:B------:R-:W-:Y:S01]  /*5aa0*/  FADD R12, R12, -UR14 ;  /* 0x8000000e0c0c7e21 */ /* 0x000fe20008000000 */
[----:B------:R-:W-:Y:S01]  /*5ab0*/  F2FP.SATFINITE.E4M3.F32.PACK_AB_MERGE_C R58, RZ, R58, RZ ;  /* 0x0000003aff3a723e */ /* 0x000fe200048070ff */
[----:B------:R-:W-:Y:S01]  /*5ac0*/  FMUL R13, R13, UR4 ;  /* 0x000000040d0d7c20 */ /* 0x000fe20008400000 */
[----:B------:R-:W-:-:S02]  /*5ad0*/  FSEL R98, R121, R98, !P2 ;  /* 0x0000006279627208 */ /* 0x000fc40005000000 */
[----:B------:R-:W-:Y:S01]  /*5ae0*/  @P0 FMNMX R250, R250, |R22|, !PT ;  /* 0x40000016fafa0209 */ /* 0x000fe20007800000 */
[----:B------:R-:W-:Y:S01]  /*5af0*/  @P1 FMUL R54, R54, UR6 ;  /* 0x0000000636361c20 */ /* 0x000fe20008400000 */
[----:B------:R-:W-:Y:S01]  /*5b00*/  FSEL R99, R120, R99, !P2 ;  /* 0x0000006378637208 */ /* 0x000fe20005000000 */
[----:B------:R-:W-:Y:S01]  /*5b10*/  FMUL R12, R12, UR4 ;  /* 0x000000040c0c7c20 */ /* 0x000fe20008400000 */
[----:B------:R-:W-:Y:S02]  /*5b20*/  PRMT R57, R57, 0x7604, R62 ;  /* 0x0000760439397816 */ /* 0x000fe4000000003e */
[----:B------:R-:W-:Y:S01]  /*5b30*/  LOP3.LUT R58, R58, 0xff, RZ, 0xc0, !PT ;  /* 0x000000ff3a3a7812 */ /* 0x000fe200078ec0ff */
[----:B------:R-:W-:Y:S01]  /*5b40*/  FFMA R13, R13, R98, R117 ;  /* 0x000000620d0d7223 */ /* 0x000fe20000000075 */
[----:B------:R-:W-:Y:S02]  /*5b50*/  F2FP.SATFINITE.E4M3.F32.PACK_AB_MERGE_C R52, RZ, R52, RZ ;  /* 0x00000034ff34723e */ /* 0x000fe400048070ff */
[----:B------:R-:W-:-:S02]  /*5b60*/  F2FP.SATFINITE.E4M3.F32.PACK_AB_MERGE_C R53, RZ, R53, RZ ;  /* 0x00000035ff35723e */ /* 0x000fc400048070ff */
[----:B------:R-:W-:Y:S01]  /*5b70*/  @P0 FMNMX R250, R250, |R23|, !PT ;  /* 0x40000017fafa0209 */ /* 0x000fe20007800000 */
[----:B------:R-:W-:Y:S01]  /*5b80*/  FADD R98, R123, 1 ;  /* 0x3f8000007b627421 */ /* 0x000fe20000000000 */
[----:B------:R-:W-:Y:S01]  /*5b90*/  PRMT R57, R57, 0x5410, R58 ;  /* 0x0000541039397816 */ /* 0x000fe2000000003a */
[----:B------:R-:W-:Y:S01]  /*5ba0*/  FFMA R12, R12, R99, R116 ;  /* 0x000000630c0c7223 */ /* 0x000fe20000000074 */
[----:B------:R-:W-:Y:S01]  /*5bb0*/  FADD R15, R15, -UR14 ;  /* 0x8000000e0f0f7e21 */ /* 0x000fe20008000000 */
[----:B------:R-:W-:Y:S01]  /*5bc0*/  LOP3.LUT R58, R52, 0xff, RZ, 0xc0, !PT ;  /* 0x000000ff343a7812 */ /* 0x000fe200078ec0ff */
[----:B------:R-:W-:Y:S01]  /*5bd0*/  @P1 FMUL R48, R48, UR6 ;  /* 0x0000000630301c20 */ /* 0x000fe20008400000 */
[----:B------:R-:W-:Y:S01]  /*5be0*/  LOP3.LUT R53, R53, 0xffff, RZ, 0xc0, !PT ;  /* 0x0000ffff35357812 */ /* 0x000fe200078ec0ff */
[----:B------:R-:W-:Y:S01]  /*5bf0*/  @P1 FMUL R49, R49, UR6 ;  /* 0x0000000631311c20 */ /* 0x000fe20008400000 */
[----:B------:R-:W-:Y:S01]  /*5c00*/  F2FP.SATFINITE.E4M3.F32.PACK_AB_MERGE_C R54, RZ, R54, RZ ;  /* 0x00000036ff36723e */ /* 0x000fe200048070ff */
[----:B------:R-:W-:Y:S01]  /*5c10*/  FADD R99, R122, 1 ;  /* 0x3f8000007a637421 */ /* 0x000fe20000000000 */
[----:B------:R-:W-:Y:S01]  /*5c20*/  @P0 FMNMX R250, R250, |R16|, !PT ;  /* 0x40000010fafa0209 */ /* 0x000fe20007800000 */
[----:B------:R-:W-:Y:S01]  /*5c30*/  FADD R14, R14, -UR14 ;  /* 0x8000000e0e0e7e21 */ /* 0x000fe20008000000 */
[----:B------:R-:W-:Y:S01]  /*5c40*/  FSEL R98, R123, R98, !P2 ;  /* 0x000000627b627208 */ /* 0x000fe20005000000 */
[----:B------:R-:W-:Y:S01]  /*5c50*/  FMUL R15, R15, UR4 ;  /* 0x000000040f0f7c20 */ /* 0x000fe20008400000 */
[----:B------:R-:W-:Y:S01]  /*5c60*/  PRMT R53, R53, 0x7604, R58 ;  /* 0x0000760435357816 */ /* 0x000fe2000000003a */
[----:B------:R-:W-:Y:S01]  /*5c70*/  @P1 FMUL R50, R50, UR6 ;  /* 0x0000000632321c20 */ /* 0x000fe20008400000 */
[----:B------:R-:W-:-:S02]  /*5c80*/  LOP3.LUT R54, R54, 0xff, RZ, 0xc0, !PT ;  /* 0x000000ff36367812 */ /* 0x000fc400078ec0ff */
[----:B------:R-:W-:Y:S02]  /*5c90*/  @P0 FMNMX R250, R250, |R17|, !PT ;  /* 0x40000011fafa0209 */ /* 0x000fe40007800000 */
[----:B------:R-:W-:Y:S02]  /*5ca0*/  F2FP.SATFINITE.E4M3.F32.PACK_AB_MERGE_C R48, RZ, R48, RZ ;  /* 0x00000030ff30723e */ /* 0x000fe400048070ff */
[----:B------:R-:W-:Y:S01]  /*5cb0*/  F2FP.SATFINITE.E4M3.F32.PACK_AB_MERGE_C R49, RZ, R49, RZ ;  /* 0x00000031ff31723e */ /* 0x000fe200048070ff */
[----:B------:R-:W-:Y:S01]  /*5cc0*/  FMUL R14, R14, UR4 ;  /* 0x000000040e0e7c20 */ /* 0x000fe20008400000 */
[----:B------:R-:W-:Y:S01]  /*5cd0*/  FSEL R99, R122, R99, !P2 ;  /* 0x000000637a637208 */ /* 0x000fe20005000000 */
[----:B------:R-:W-:Y:S01]  /*5ce0*/  FFMA R15, R15, R98, R119 ;  /* 0x000000620f0f7223 */ /* 0x000fe20000000077 */
[----:B------:R-:W-:Y:S01]  /*5cf0*/  PRMT R53, R53, 0x5410, R54 ;  /* 0x0000541035357816 */ /* 0x000fe20000000036 */
[----:B------:R-:W-:Y:S01]  /*5d00*/  FADD R98, R113, 1 ;  /* 0x3f80000071627421 */ /* 0x000fe20000000000 */
[----:B------:R-:W-:Y:S01]  /*5d10*/  @P0 FMNMX R250, R250, |R18|, !PT ;  /* 0x40000012fafa0209 */ /* 0x000fe20007800000 */
[----:B------:R-:W-:Y:S01]  /*5d20*/  @P1 FMUL R44, R44, UR6 ;  /* 0x000000062c2c1c20 */ /* 0x000fe20008400000 */
[----:B------:R-:W-:Y:S01]  /*5d30*/  LOP3.LUT R54, R48, 0xff, RZ, 0xc0, !PT ;  /* 0x000000ff30367812 */ /* 0x000fe200078ec0ff */
[----:B------:R-:W-:Y:S01]  /*5d40*/  @P1 FMUL R45, R45, UR6 ;  /* 0x000000062d2d1c20 */ /* 0x000fe20008400000 */
[----:B------:R-:W-:-:S02]  /*5d50*/  LOP3.LUT R49, R49, 0xffff, RZ, 0xc0, !PT ;  /* 0x0000ffff31317812 */ /* 0x000fc400078ec0ff */
[----:B------:R-:W-:Y:S01]  /*5d60*/  F2FP.SATFINITE.E4M3.F32.PACK_AB_MERGE_C R50, RZ, R50, RZ ;  /* 0x00000032ff32723e */ /* 0x000fe200048070ff */
[----:B------:R-:W-:Y:S01]  /*5d70*/  FFMA R14, R14, R99, R118 ;  /* 0x000000630e0e7223 */ /* 0x000fe20000000076 */
[----:B------:R-:W-:Y:S01]  /*5d80*/  FADD R9, R9, -UR14 ;  /* 0x8000000e09097e21 */ /* 0x000fe20008000000 */
[----:B------:R-:W-:Y:S01]  /*5d90*/  FADD R99, R112, 1 ;  /* 0x3f80000070637421 */ /* 0x000fe20000000000 */
[----:B------:R-:W-:Y:S01]  /*5da0*/  @P0 FMNMX R250, R250, |R19|, !PT ;  /* 0x40000013fafa0209 */ /* 0x000fe20007800000 */
[----:B------:R-:W-:Y:S01]  /*5db0*/  @P1 FMUL R46, R46, UR6 ;  /* 0x000000062e2e1c20 */ /* 0x000fe20008400000 */
[----:B------:R-:W-:Y:S01]  /*5dc0*/  PRMT R49, R49, 0x7604, R54 ;  /* 0x0000760431317816 */ /* 0x000fe20000000036 */
[----:B------:R-:W-:Y:S01]  /*5dd0*/  FADD R8, R8, -UR14 ;  /* 0x8000000e08087e21 */ /* 0x000fe20008000000 */
[----:B------:R-:W-:Y:S01]  /*5de0*/  LOP3.LUT R50, R50, 0xff, RZ, 0xc0, !PT ;  /* 0x000000ff32327812 */ /* 0x000fe200078ec0ff */
[----:B------:R-:W-:Y:S01]  /*5df0*/  FMUL R9, R9, UR4 ;  /* 0x0000000409097c20 */ /* 0x000fe20008400000 */
[----:B------:R-:W-:-:S02]  /*5e00*/  FSEL R98, R113, R98, !P2 ;  /* 0x0000006271627208 */ /* 0x000fc40005000000 */
[----:B------:R-:W-:Y:S02]  /*5e10*/  F2FP.SATFINITE.E4M3.F32.PACK_AB_MERGE_C R44, RZ, R44, RZ ;  /* 0x0000002cff2c723e */ /* 0x000fe400048070ff */
[----:B------:R-:W-:Y:S02]  /*5e20*/  F2FP.SATFINITE.E4M3.F32.PACK_AB_MERGE_C R45, RZ, R45, RZ ;  /* 0x0000002dff2d723e */ /* 0x000fe400048070ff */
[----:B------:R-:W-:Y:S01]  /*5e30*/  @P0 FMNMX R250, R250, |R12|, !PT ;  /* 0x4000000cfafa0209 */ /* 0x000fe20007800000 */
[----:B------:R-:W-:Y:S01]  /*5e40*/  FMUL R8, R8, UR4 ;  /* 0x0000000408087c20 */ /* 0x000fe20008400000 */
[----:B------:R-:W-:Y:S01]  /*5e50*/  FSEL R99, R112, R99, !P2 ;  /* 0x0000006370637208 */ /* 0x000fe20005000000 */
[----:B------:R-:W-:Y:S01]  /*5e60*/  @P1 FMUL R40, R40, UR6 ;  /* 0x0000000628281c20 */ /* 0x000fe20008400000 */
[----:B------:R-:W-:Y:S01]  /*5e70*/  PRMT R49, R49, 0x5410, R50 ;  /* 0x0000541031317816 */ /* 0x000fe20000000032 */
[----:B------:R-:W-:Y:S01]  /*5e80*/  @P1 FMUL R41, R41, UR6 ;  /* 0x0000000629291c20 */ /* 0x000fe20008400000 */
[----:B------:R-:W-:Y:S01]  /*5e90*/  LOP3.LUT R50, R44, 0xff, RZ, 0xc0, !PT ;  /* 0x000000ff2c327812 */ /* 0x000fe200078ec0ff */
[----:B------:R-:W-:Y:S01]  /*5ea0*/  FFMA R9, R9, R98, R109 ;  /* 0x0000006209097223 */ /* 0x000fe2000000006d */
[----:B------:R-:W-:-:S02]  /*5eb0*/  LOP3.LUT R45, R45, 0xffff, RZ, 0xc0, !PT ;  /* 0x0000ffff2d2d7812 */ /* 0x000fc400078ec0ff */
[----:B------:R-:W-:Y:S01]  /*5ec0*/  F2FP.SATFINITE.E4M3.F32.PACK_AB_MERGE_C R46, RZ, R46, RZ ;  /* 0x0000002eff2e723e */ /* 0x000fe200048070ff */
[----:B------:R-:W-:Y:S01]  /*5ed0*/  FADD R98, R115, 1 ;  /* 0x3f80000073627421 */ /* 0x000fe20000000000 */
[----:B------:R-:W-:Y:S01]  /*5ee0*/  @P0 FMNMX R250, R250, |R13|, !PT ;  /* 0x4000000dfafa0209 */ /* 0x000fe20007800000 */
[----:B------:R-:W-:Y:S01]  /*5ef0*/  FFMA R8, R8, R99, R108 ;  /* 0x0000006308087223 */ /* 0x000fe2000000006c */
[----:B------:R-:W-:Y:S01]  /*5f00*/  FADD R11, R11, -UR14 ;  /* 0x8000000e0b0b7e21 */ /* 0x000fe20008000000 */
[----:B------:R-:W-:Y:S01]  /*5f10*/  PRMT R45, R45, 0x7604, R50 ;  /* 0x000076042d2d7816 */ /* 0x000fe20000000032 */
[----:B------:R-:W-:Y:S01]  /*5f20*/  @P1 FMUL R42, R42, UR6 ;  /* 0x000000062a2a1c20 */ /* 0x000fe20008400000 */
[----:B------:R-:W-:Y:S01]  /*5f30*/  LOP3.LUT R46, R46, 0xff, RZ, 0xc0, !PT ;  /* 0x000000ff2e2e7812 */ /* 0x000fe200078ec0ff */
[----:B------:R-:W-:Y:S01]  /*5f40*/  FADD R99, R114, 1 ;  /* 0x3f80000072637421 */ /* 0x000fe20000000000 */
[----:B------:R-:W-:Y:S02]  /*5f50*/  F2FP.SATFINITE.E4M3.F32.PACK_AB_MERGE_C R40, RZ, R40, RZ ;  /* 0x00000028ff28723e */ /* 0x000fe400048070ff */
        /* <DEDUP_REMOVED lines=8> */
[----:B------:R-:W-:Y:S01]  /*5fe0*/  LOP3.LUT R46, R40, 0xff, RZ, 0xc0, !PT ;  /* 0x000000ff282e7812 */ /* 0x000fe200078ec0ff */
[----:B------:R-:W-:Y:S01]  /*5ff0*/  @P1 FMUL R12, R12, UR6 ;  /* 0x000000060c0c1c20 */ /* 0x000fe20008400000 */
[----:B------:R-:W-:Y:S01]  /*6000*/  LOP3.LUT R41, R41, 0xffff, RZ, 0xc0, !PT ;  /* 0x0000ffff29297812 */ /* 0x000fe200078ec0ff */
[----:B------:R-:W-:Y:S01]  /*6010*/  @P1 FMUL R13, R13, UR6 ;  /* 0x000000060d0d1c20 */ /* 0x000fe20008400000 */
[----:B------:R-:W-:Y:S01]  /*6020*/  F2FP.SATFINITE.E4M3.F32.PACK_AB_MERGE_C R42, RZ, R42, RZ ;  /* 0x0000002aff2a723e */ /* 0x000fe200048070ff */
[----:B------:R-:W-:Y:S01]  /*6030*/  @P1 FMUL R3, R3, UR6 ;  /* 0x0000000603031c20 */ /* 0x000fe20008400000 */
[----:B------:R-:W-:Y:S01]  /*6040*/  FSEL R99, R114, R99, !P2 ;  /* 0x0000006372637208 */ /* 0x000fe20005000000 */
[----:B------:R-:W-:Y:S01]  /*6050*/  @P1 FMUL R2, R2, UR6 ;  /* 0x0000000602021c20 */ /* 0x000fe20008400000 */
[----:B------:R-:W-:Y:S01]  /*6060*/  @P0 FMNMX R250, R250, |R15|, !PT ;  /* 0x4000000ffafa0209 */ /* 0x000fe20007800000 */
[----:B------:R-:W-:Y:S01]  /*6070*/  FMUL R10, R10, UR4 ;  /* 0x000000040a0a7c20 */ /* 0x000fe20008400000 */
[----:B------:R-:W0:Y:S01]  /*6080*/  S2R R251, SR_TID.X ;  /* 0x0000000000fb7919 */ /* 0x000e220000002100 */
[----:B------:R-:W-:Y:S01]  /*6090*/  FFMA R11, R11, R98, R111 ;  /* 0x000000620b0b7223 */ /* 0x000fe2000000006f */
[----:B------:R-:W-:Y:S01]  /*60a0*/  FADD R98, R105, 1 ;  /* 0x3f80000069627421 */ /* 0x000fe20000000000 */
[----:B------:R-:W-:Y:S01]  /*60b0*/  PRMT R41, R41, 0x7604, R46 ;  /* 0x0000760429297816 */ /* 0x000fe2000000002e */
[----:B------:R-:W-:Y:S01]  /*60c0*/  @P1 FMUL R38, R38, UR6 ;  /* 0x0000000626261c20 */ /* 0x000fe20008400000 */
[----:B------:R-:W-:Y:S01]  /*60d0*/  LOP3.LUT R42, R42, 0xff, RZ, 0xc0, !PT ;  /* 0x000000ff2a2a7812 */ /* 0x000fe200078ec0ff */
[----:B------:R-:W-:Y:S01]  /*60e0*/  @P1 FMUL R39, R39, UR6 ;  /* 0x0000000627271c20 */ /* 0x000fe20008400000 */
[----:B------:R-:W-:Y:S01]  /*60f0*/  F2FP.SATFINITE.E4M3.F32.PACK_AB_MERGE_C R36, RZ, R36, RZ ;  /* 0x00000024ff24723e */ /* 0x000fe200048070ff */
[----:B------:R-:W-:Y:S01]  /*6100*/  @P1 FMUL R14, R14, UR6 ;  /* 0x000000060e0e1c20 */ /* 0x000fe20008400000 */
[----:B------:R-:W-:Y:S01]  /*6110*/  F2FP.SATFINITE.E4M3.F32.PACK_AB_MERGE_C R37, RZ, R37, RZ ;  /* 0x00000025ff25723e */ /* 0x000fe200048070ff */
[----:B------:R-:W-:Y:S01]  /*6120*/  FFMA R10, R10, R99, R110 ;  /* 0x000000630a0a7223 */ /* 0x000fe2000000006e */
[----:B------:R-:W-:Y:S01]  /*6130*/  F2FP.SATFINITE.E4M3.F32.PACK_AB_MERGE_C R12, RZ, R12, RZ ;  /* 0x0000000cff0c723e */ /* 0x000fe200048070ff */
[----:B------:R-:W-:Y:S01]  /*6140*/  FADD R5, R5, -UR14 ;  /* 0x8000000e05057e21 */ /* 0x000fe20008000000 */
[----:B------:R-:W-:Y:S01]  /*6150*/  F2FP.SATFINITE.E4M3.F32.PACK_AB_MERGE_C R13, RZ, R13, RZ ;  /* 0x0000000dff0d723e */ /* 0x000fe200048070ff */
[----:B------:R-:W-:Y:S01]  /*6160*/  @P1 FMUL R15, R15, UR6 ;  /* 0x000000060f0f1c20 */ /* 0x000fe20008400000 */
[----:B------:R-:W-:Y:S01]  /*6170*/  @P0 FMNMX R250, R250, |R8|, !PT ;  /* 0x40000008fafa0209 */ /* 0x000fe20007800000 */
[----:B------:R-:W-:Y:S01]  /*6180*/  FADD R99, R104, 1 ;  /* 0x3f80000068637421 */ /* 0x000fe20000000000 */
[----:B------:R-:W-:-:S02]  /*6190*/  F2FP.SATFINITE.E4M3.F32.PACK_AB_MERGE_C R3, RZ, R3, RZ ;  /* 0x00000003ff03723e */ /* 0x000fc400048070ff */
[----:B------:R-:W-:Y:S01]  /*61a0*/  F2FP.SATFINITE.E4M3.F32.PACK_AB_MERGE_C R2, RZ, R2, RZ ;  /* 0x00000002ff02723e */ /* 0x000fe200048070ff */
[----:B------:R-:W-:Y:S01]  /*61b0*/  FADD R4, R4, -UR14 ;  /* 0x8000000e04047e21 */ /* 0x000fe20008000000 */
[----:B------:R-:W-:Y:S01]  /*61c0*/  PRMT R41, R41, 0x5410, R42 ;  /* 0x0000541029297816 */ /* 0x000fe2000000002a */
[----:B------:R-:W-:Y:S01]  /*61d0*/  FMUL R5, R5, UR4 ;  /* 0x0000000405057c20 */ /* 0x000fe20008400000 */
[----:B------:R-:W-:Y:S01]  /*61e0*/  FSEL R98, R105, R98, !P2 ;  /* 0x0000006269627208 */ /* 0x000fe20005000000 */
[----:B------:R-:W1:Y:S01]  /*61f0*/  S2R R248, SR_TID.X ;  /* 0x0000000000f87919 */ /* 0x000e620000002100 */
[----:B------:R-:W-:Y:S01]  /*6200*/  LOP3.LUT R42, R36, 0xff, RZ, 0xc0, !PT ;  /* 0x000000ff242a7812 */ /* 0x000fe200078ec0ff */
[----:B------:R-:W-:Y:S01]  /*6210*/  @P1 FMUL R8, R8, UR6 ;  /* 0x0000000608081c20 */ /* 0x000fe20008400000 */
[----:B------:R-:W-:Y:S02]  /*6220*/  LOP3.LUT R37, R37, 0xffff, RZ, 0xc0, !PT ;  /* 0x0000ffff25257812 */ /* 0x000fe400078ec0ff */
[----:B------:R-:W-:-:S02]  /*6230*/  LOP3.LUT R12, R12, 0xff, RZ, 0xc0, !PT ;  /* 0x000000ff0c0c7812 */ /* 0x000fc400078ec0ff */
[----:B------:R-:W-:Y:S02]  /*6240*/  LOP3.LUT R13, R13, 0xffff, RZ, 0xc0, !PT ;  /* 0x0000ffff0d0d7812 */ /* 0x000fe400078ec0ff */
[----:B------:R-:W-:Y:S01]  /*6250*/  @P0 FMNMX R250, R250, |R9|, !PT ;  /* 0x40000009fafa0209 */ /* 0x000fe20007800000 */
[----:B------:R-:W-:Y:S01]  /*6260*/  @P1 FMUL R9, R9, UR6 ;  /* 0x0000000609091c20 */ /* 0x000fe20008400000 */
[----:B------:R-:W-:Y:S02]  /*6270*/  LOP3.LUT R3, R3, 0xff, RZ, 0xc0, !PT ;  /* 0x000000ff03037812 */ /* 0x000fe400078ec0ff */
[----:B------:R-:W-:Y:S02]  /*6280*/  LOP3.LUT R2, R2, 0xffff, RZ, 0xc0, !PT ;  /* 0x0000ffff02027812 */ /* 0x000fe400078ec0ff */
[----:B------:R-:W-:Y:S02]  /*6290*/  F2FP.SATFINITE.E4M3.F32.PACK_AB_MERGE_C R38, RZ, R38, RZ ;  /* 0x00000026ff26723e */ /* 0x000fe400048070ff */
[----:B------:R-:W-:-:S02]  /*62a0*/  F2FP.SATFINITE.E4M3.F32.PACK_AB_MERGE_C R39, RZ, R39, RZ ;  /* 0x00000027ff27723e */ /* 0x000fc400048070ff */
[----:B------:R-:W-:Y:S01]  /*62b0*/  F2FP.SATFINITE.E4M3.F32.PACK_AB_MERGE_C R14, RZ, R14, RZ ;  /* 0x0000000eff0e723e */ /* 0x000fe200048070ff */
[----:B------:R-:W-:Y:S01]  /*62c0*/  @P1 FMUL R32, R32, UR6 ;  /* 0x0000000620201c20 */ /* 0x000fe20008400000 */
[----:B------:R-:W-:Y:S01]  /*62d0*/  F2FP.SATFINITE.E4M3.F32.PACK_AB_MERGE_C R15, RZ, R15, RZ ;  /* 0x0000000fff0f723e */ /* 0x000fe200048070ff */
[----:B------:R-:W-:Y:S01]  /*62e0*/  @P1 FMUL R33, R33, UR6 ;  /* 0x0000000621211c20 */ /* 0x000fe20008400000 */
[----:B------:R-:W-:Y:S01]  /*62f0*/  FSEL R99, R104, R99, !P2 ;  /* 0x0000006368637208 */ /* 0x000fe20005000000 */
[----:B------:R-:W-:Y:S01]  /*6300*/  FMUL R4, R4, UR4 ;  /* 0x0000000404047c20 */ /* 0x000fe20008400000 */
[----:B------:R-:W-:Y:S01]  /*6310*/  PRMT R42, R37, 0x7604, R42 ;  /* 0x00007604252a7816 */ /* 0x000fe2000000002a */
[----:B------:R-:W-:Y:S01]  /*6320*/  FFMA R5, R5, R98, R101 ;  /* 0x0000006205057223 */ /* 0x000fe20000000065 */
[----:B------:R-:W-:Y:S01]  /*6330*/  PRMT R13, R13, 0x7604, R12 ;  /* 0x000076040d0d7816 */ /* 0x000fe2000000000c */
[----:B------:R-:W-:Y:S01]  /*6340*/  FADD R98, R106, 1 ;  /* 0x3f8000006a627421 */ /* 0x000fe20000000000 */
[----:B------:R-:W-:Y:S01]  /*6350*/  PRMT R2, R2, 0x7604, R3 ;  /* 0x0000760402027816 */ /* 0x000fe20000000003 */
[----:B------:R-:W-:Y:S01]  /*6360*/  FADD R3, R107, 1 ;  /* 0x3f8000006b037421 */ /* 0x000fe20000000000 */
[----:B------:R-:W-:-:S02]  /*6370*/  LOP3.LUT R37, R38, 0xff, RZ, 0xc0, !PT ;  /* 0x000000ff26257812 */ /* 0x000fc400078ec0ff */
[----:B------:R-:W-:Y:S02]  /*6380*/  LOP3.LUT R39, R39, 0xffff, RZ, 0xc0, !PT ;  /* 0x0000ffff27277812 */ /* 0x000fe400078ec0ff */
[----:B------:R-:W-:Y:S02]  /*6390*/  LOP3.LUT R14, R14, 0xff, RZ, 0xc0, !PT ;  /* 0x000000ff0e0e7812 */ /* 0x000fe400078ec0ff */
[----:B------:R-:W-:Y:S02]  /*63a0*/  @P0 FMNMX R250, R250, |R10|, !PT ;  /* 0x4000000afafa0209 */ /* 0x000fe40007800000 */
[----:B------:R-:W-:Y:S02]  /*63b0*/  LOP3.LUT R15, R15, 0xffff, RZ, 0xc0, !PT ;  /* 0x0000ffff0f0f7812 */ /* 0x000fe400078ec0ff */
[----:B------:R-:W-:Y:S02]  /*63c0*/  F2FP.SATFINITE.E4M3.F32.PACK_AB_MERGE_C R8, RZ, R8, RZ ;  /* 0x00000008ff08723e */ /* 0x000fe400048070ff */
[----:B------:R-:W-:Y:S01]  /*63d0*/  F2FP.SATFINITE.E4M3.F32.PACK_AB_MERGE_C R9, RZ, R9, RZ ;  /* 0x00000009ff09723e */ /* 0x000fe200048070ff */
[----:B------:R-:W-:Y:S01]  /*63e0*/  FFMA R4, R4, R99, R100 ;  /* 0x0000006304047223 */ /* 0x000fe20000000064 */
[----:B------:R-:W-:Y:S01]  /*63f0*/  FADD R6, R6, -UR14 ;  /* 0x8000000e06067e21 */ /* 0x000fe20008000000 */
[----:B------:R-:W-:Y:S01]  /*6400*/  FADD R7, R7, -UR14 ;  /* 0x8000000e07077e21 */ /* 0x000fe20008000000 */
[----:B------:R-:W-:Y:S01]  /*6410*/  F2FP.SATFINITE.E4M3.F32.PACK_AB_MERGE_C R38, RZ, R32, RZ ;  /* 0x00000020ff26723e */ /* 0x000fe200048070ff */
[----:B------:R-:W-:Y:S01]  /*6420*/  @P1 FMUL R34, R34, UR6 ;  /* 0x0000000622221c20 */ /* 0x000fe20008400000 */
[----:B------:R-:W-:-:S02]  /*6430*/  F2FP.SATFINITE.E4M3.F32.PACK_AB_MERGE_C R33, RZ, R33, RZ ;  /* 0x00000021ff21723e */ /* 0x000fc400048070ff */
[----:B------:R-:W-:Y:S02]  /*6440*/  PRMT R37, R42, 0x5410, R37 ;  /* 0x000054102a257816 */ /* 0x000fe40000000025 */
[----:B------:R-:W-:Y:S02]  /*6450*/  SHF.L.U32 R32, R39, 0x18, RZ ;  /* 0x0000001827207819 */ /* 0x000fe400000006ff */
[----:B------:R-:W-:Y:S02]  /*6460*/  PRMT R14, R13, 0x5410, R14 ;  /* 0x000054100d0e7816 */ /* 0x000fe4000000000e */
[----:B------:R-:W-:Y:S01]  /*6470*/  @P0 FMNMX R250, R250, |R11|, !PT ;  /* 0x4000000bfafa0209 */ /* 0x000fe20007800000 */
[----:B------:R-:W3:Y:S01]  /*6480*/  @!P3 LDC.64 R12, c[0x0][0x230] ;  /* 0x00008c00ff0cbb82 */ /* 0x000ee20000000a00 */
[----:B------:R-:W-:Y:S02]  /*6490*/  SHF.L.U32 R15, R15, 0x18, RZ ;  /* 0x000000180f0f7819 */ /* 0x000fe400000006ff */
[----:B------:R-:W-:-:S02]  /*64a0*/  LOP3.LUT R8, R8, 0xff, RZ, 0xc0, !PT ;  /* 0x000000ff08087812 */ /* 0x000fc400078ec0ff */
[----:B------:R-:W-:Y:S01]  /*64b0*/  LOP3.LUT R9, R9, 0xffff, RZ, 0xc0, !PT ;  /* 0x0000ffff09097812 */ /* 0x000fe200078ec0ff */
[----:B------:R-:W-:Y:S01]  /*64c0*/  FMUL R6, R6, UR4 ;  /* 0x0000000406067c20 */ /* 0x000fe20008400000 */
[----:B------:R-:W-:Y:S01]  /*64d0*/  FSEL R98, R106, R98, !P2 ;  /* 0x000000626a627208 */ /* 0x000fe20005000000 */
[----:B------:R-:W-:Y:S01]  /*64e0*/  @P1 FMUL R97, R97, UR6 ;  /* 0x0000000661611c20 */ /* 0x000fe20008400000 */
[----:B------:R-:W-:Y:S01]  /*64f0*/  FSEL R3, R107, R3, !P2 ;  /* 0x000000036b037208 */ /* 0x000fe20005000000 */
[----:B------:R-:W-:Y:S01]  /*6500*/  FMUL R7, R7, UR4 ;  /* 0x0000000407077c20 */ /* 0x000fe20008400000 */
[----:B------:R-:W-:Y:S01]  /*6510*/  @P1 FMUL R96, R96, UR6 ;  /* 0x0000000660601c20 */ /* 0x000fe20008400000 */
[----:B------:R-:W-:Y:S01]  /*6520*/  LOP3.LUT R38, R38, 0xff, RZ, 0xc0, !PT ;  /* 0x000000ff26267812 */ /* 0x000fe200078ec0ff */
[----:B------:R-:W-:Y:S01]  /*6530*/  @P1 FMUL R35, R35, UR6 ;  /* 0x0000000623231c20 */ /* 0x000fe20008400000 */
[----:B------:R-:W-:Y:S01]  /*6540*/  LOP3.LUT R33, R33, 0xffff, RZ, 0xc0, !PT ;  /* 0x0000ffff21217812 */ /* 0x000fe200078ec0ff */
[----:B------:R-:W-:Y:S01]  /*6550*/  @P1 FMUL R28, R28, UR6 ;  /* 0x000000061c1c1c20 */ /* 0x000fe20008400000 */
[----:B------:R-:W-:Y:S01]  /*6560*/  F2FP.SATFINITE.E4M3.F32.PACK_AB_MERGE_C R34, RZ, R34, RZ ;  /* 0x00000022ff22723e */ /* 0x000fe200048070ff */
[----:B------:R-:W-:Y:S01]  /*6570*/  @P1 FMUL R29, R29, UR6 ;  /* 0x000000061d1d1c20 */ /* 0x000fe20008400000 */
[----:B------:R-:W-:-:S02]  /*6580*/  LOP3.LUT R32, R37, R32, RZ, 0xfc, !PT ;  /* 0x0000002025207212 */ /* 0x000fc400078efcff */
[----:B------:R-:W-:Y:S02]  /*6590*/  @P0 FMNMX R250, R250, |R4|, !PT ;  /* 0x40000004fafa0209 */ /* 0x000fe40007800000 */
[----:B------:R-:W-:Y:S01]  /*65a0*/  LOP3.LUT R37, R14, R15, RZ, 0xfc, !PT ;  /* 0x0000000f0e257212 */ /* 0x000fe200078efcff */
[----:B------:R-:W-:Y:S01]  /*65b0*/  FFMA R6, R6, R98, R102 ;  /* 0x0000006206067223 */ /* 0x000fe20000000066 */
[----:B------:R-:W-:Y:S01]  /*65c0*/  PRMT R15, R9, 0x7604, R8 ;  /* 0x00007604090f7816 */ /* 0x000fe20000000008 */
[----:B--2---:R-:W-:Y:S01]  /*65d0*/  FFMA R3, R7, R3, R103 ;  /* 0x0000000307037223 */ /* 0x004fe20000000067 */
[----:B------:R-:W-:Y:S01]  /*65e0*/  PRMT R38, R33, 0x7604, R38 ;  /* 0x0000760421267816 */ /* 0x000fe20000000026 */
[----:B------:R-:W-:Y:S01]  /*65f0*/  @P1 FMUL R16, R16, UR6 ;  /* 0x0000000610101c20 */ /* 0x000fe20008400000 */
[----:B------:R-:W-:Y:S01]  /*6600*/  @P1 FMUL R17, R17, UR6 ;  /* 0x0000000611111c20 */ /* 0x000fe20008400000 */
[----:B------:R-:W2:Y:S01]  /*6610*/  LDC.64 R8, c[0x0][0x258] ;  /* 0x00009600ff087b82 */ /* 0x000ea20000000a00 */
[----:B------:R-:W-:Y:S01]  /*6620*/  F2FP.SATFINITE.E4M3.F32.PACK_AB_MERGE_C R97, RZ, R97, RZ ;  /* 0x00000061ff61723e */ /* 0x000fe200048070ff */
[----:B------:R-:W-:Y:S01]  /*6630*/  @P1 FMUL R30, R30, UR6 ;  /* 0x000000061e1e1c20 */ /* 0x000fe20008400000 */
[----:B------:R-:W-:Y:S01]  /*6640*/  F2FP.SATFINITE.E4M3.F32.PACK_AB_MERGE_C R7, RZ, R96, RZ ;  /* 0x00000060ff07723e */ /* 0x000fe200048070ff */
[----:B------:R-:W-:Y:S01]  /*6650*/  @P1 FMUL R10, R10, UR6 ;  /* 0x000000060a0a1c20 */ /* 0x000fe20008400000 */
[----:B------:R-:W-:-:S02]  /*6660*/  LOP3.LUT R33, R34, 0xff, RZ, 0xc0, !PT ;  /* 0x000000ff22217812 */ /* 0x000fc400078ec0ff */
[----:B------:R-:W-:Y:S02]  /*6670*/  F2FP.SATFINITE.E4M3.F32.PACK_AB_MERGE_C R35, RZ, R35, RZ ;  /* 0x00000023ff23723e */ /* 0x000fe400048070ff */
[----:B------:R-:W-:Y:S01]  /*6680*/  @P0 FMNMX R250, R250, |R5|, !PT ;  /* 0x40000005fafa0209 */ /* 0x000fe20007800000 */
[----:B------:R-:W-:Y:S01]  /*6690*/  USHF.L.U32 UR11, UR5, 0x7, URZ ;  /* 0x00000007050b7899 */ /* 0x000fe2000800063f */
[----:B------:R-:W-:Y:S02]  /*66a0*/  F2FP.SATFINITE.E4M3.F32.PACK_AB_MERGE_C R34, RZ, R28, RZ ;  /* 0x0000001cff22723e */ /* 0x000fe400048070ff */
[----:B------:R-:W-:Y:S01]  /*66b0*/  F2FP.SATFINITE.E4M3.F32.PACK_AB_MERGE_C R29, RZ, R29, RZ ;  /* 0x0000001dff1d723e */ /* 0x000fe200048070ff */
[----:B------:R-:W-:Y:S01]  /*66c0*/  @P1 FMUL R88, R88, UR6 ;  /* 0x0000000658581c20 */ /* 0x000fe20008400000 */
[----:B------:R-:W-:Y:S01]  /*66d0*/  @P1 FMUL R89, R89, UR6 ;  /* 0x0000000659591c20 */ /* 0x000fe20008400000 */
[----:B------:R-:W-:Y:S01]  /*66e0*/  @P1 FMUL R18, R18, UR6 ;  /* 0x0000000612121c20 */ /* 0x000fe20008400000 */
[----:B------:R-:W-:Y:S01]  /*66f0*/  @P1 FMUL R4, R4, UR6 ;  /* 0x0000000604041c20 */ /* 0x000fe20008400000 */
[----:B------:R-:W-:Y:S01]  /*6700*/  @P1 FMUL R5, R5, UR6 ;  /* 0x0000000605051c20 */ /* 0x000fe20008400000 */
[----:B------:R-:W-:-:S02]  /*6710*/  LOP3.LUT R97, R97, 0xff, RZ, 0xc0, !PT ;  /* 0x000000ff61617812 */ /* 0x000fc400078ec0ff */
[----:B------:R-:W-:Y:S02]  /*6720*/  LOP3.LUT R7, R7, 0xffff, RZ, 0xc0, !PT ;  /* 0x0000ffff07077812 */ /* 0x000fe400078ec0ff */
[----:B------:R-:W-:Y:S02]  /*6730*/  LOP3.LUT R35, R35, 0xffff, RZ, 0xc0, !PT ;  /* 0x0000ffff23237812 */ /* 0x000fe400078ec0ff */
[----:B------:R-:W-:Y:S02]  /*6740*/  F2FP.SATFINITE.E4M3.F32.PACK_AB_MERGE_C R16, RZ, R16, RZ ;  /* 0x00000010ff10723e */ /* 0x000fe400048070ff */
[----:B------:R-:W-:Y:S02]  /*6750*/  F2FP.SATFINITE.E4M3.F32.PACK_AB_MERGE_C R17, RZ, R17, RZ ;  /* 0x00000011ff11723e */ /* 0x000fe400048070ff */
[----:B------:R-:W-:Y:S02]  /*6760*/  @P0 FMNMX R250, R250, |R6|, !PT ;  /* 0x40000006fafa0209 */ /* 0x000fe40007800000 */
[----:B------:R-:W-:-:S02]  /*6770*/  LOP3.LUT R34, R34, 0xff, RZ, 0xc0, !PT ;  /* 0x000000ff22227812 */ /* 0x000fc400078ec0ff */
[----:B------:R-:W-:Y:S02]  /*6780*/  LOP3.LUT R29, R29, 0xffff, RZ, 0xc0, !PT ;  /* 0x0000ffff1d1d7812 */ /* 0x000fe400078ec0ff */
[----:B------:R-:W-:Y:S02]  /*6790*/  F2FP.SATFINITE.E4M3.F32.PACK_AB_MERGE_C R30, RZ, R30, RZ ;  /* 0x0000001eff1e723e */ /* 0x000fe400048070ff */
[----:B------:R-:W-:Y:S01]  /*67a0*/  F2FP.SATFINITE.E4M3.F32.PACK_AB_MERGE_C R10, RZ, R10, RZ ;  /* 0x0000000aff0a723e */ /* 0x000fe200048070ff */
[----:B------:R-:W-:Y:S01]  /*67b0*/  @P1 FMUL R11, R11, UR6 ;  /* 0x000000060b0b1c20 */ /* 0x000fe20008400000 */
[----:B------:R-:W-:Y:S01]  /*67c0*/  PRMT R2, R2, 0x5410, R97 ;  /* 0x0000541002027816 */ /* 0x000fe20000000061 */
[----:B------:R-:W-:Y:S01]  /*67d0*/  @P1 FMUL R92, R92, UR6 ;  /* 0x000000065c5c1c20 */ /* 0x000fe20008400000 */
[----:B------:R-:W-:Y:S01]  /*67e0*/  SHF.L.U32 R7, R7, 0x18, RZ ;  /* 0x0000001807077819 */ /* 0x000fe200000006ff */
[----:B------:R-:W-:Y:S01]  /*67f0*/  @P1 FMUL R93, R93, UR6 ;  /* 0x000000065d5d1c20 */ /* 0x000fe20008400000 */
[----:B------:R-:W-:Y:S01]  /*6800*/  F2FP.SATFINITE.E4M3.F32.PACK_AB_MERGE_C R88, RZ, R88, RZ ;  /* 0x00000058ff58723e */ /* 0x000fe200048070ff */
[----:B------:R-:W-:Y:S01]  /*6810*/  @P1 FMUL R20, R20, UR6 ;  /* 0x0000000614141c20 */ /* 0x000fe20008400000 */
[----:B------:R-:W-:Y:S01]  /*6820*/  F2FP.SATFINITE.E4M3.F32.PACK_AB_MERGE_C R89, RZ, R89, RZ ;  /* 0x00000059ff59723e */ /* 0x000fe200048070ff */
[----:B------:R-:W-:Y:S01]  /*6830*/  @P1 FMUL R21, R21, UR6 ;  /* 0x0000000615151c20 */ /* 0x000fe20008400000 */
[----:B0-----:R-:W-:Y:S01]  /*6840*/  LOP3.LUT R249, R251, 0x1f, RZ, 0xc0, !PT ;  /* 0x0000001ffbf97812 */ /* 0x001fe200078ec0ff */
[----:B------:R-:W-:Y:S01]  /*6850*/  @P1 FMUL R31, R31, UR6 ;  /* 0x000000061f1f1c20 */ /* 0x000fe20008400000 */
[----:B------:R-:W-:Y:S01]  /*6860*/  MOV R77, UR11 ;  /* 0x0000000b004d7c02 */ /* 0x000fe20008000f00 */
[----:B------:R-:W-:Y:S01]  /*6870*/  @P1 FMUL R24, R24, UR6 ;  /* 0x0000000618181c20 */ /* 0x000fe20008400000 */
[----:B------:R-:W-:Y:S01]  /*6880*/  PRMT R33, R38, 0x5410, R33 ;  /* 0x0000541026217816 */ /* 0x000fe20000000021 */
[----:B------:R-:W-:Y:S01]  /*6890*/  @P1 FMUL R25, R25, UR6 ;  /* 0x0000000619191c20 */ /* 0x000fe20008400000 */
[----:B------:R-:W-:-:S02]  /*68a0*/  SHF.L.U32 R28, R35, 0x18, RZ ;  /* 0x00000018231c7819 */ /* 0x000fc400000006ff */
[----:B------:R-:W-:Y:S02]  /*68b0*/  LOP3.LUT R16, R16, 0xff, RZ, 0xc0, !PT ;  /* 0x000000ff10107812 */ /* 0x000fe400078ec0ff */
[----:B------:R-:W-:Y:S02]  /*68c0*/  LOP3.LUT R17, R17, 0xffff, RZ, 0xc0, !PT ;  /* 0x0000ffff11117812 */ /* 0x000fe400078ec0ff */
[----:B------:R-:W-:Y:S02]  /*68d0*/  F2FP.SATFINITE.E4M3.F32.PACK_AB_MERGE_C R18, RZ, R18, RZ ;  /* 0x00000012ff12723e */ /* 0x000fe400048070ff */
[----:B------:R-:W-:Y:S02]  /*68e0*/  F2FP.SATFINITE.E4M3.F32.PACK_AB_MERGE_C R4, RZ, R4, RZ ;  /* 0x00000004ff04723e */ /* 0x000fe400048070ff */
[----:B------:R-:W-:Y:S02]  /*68f0*/  F2FP.SATFINITE.E4M3.F32.PACK_AB_MERGE_C R5, RZ, R5, RZ ;  /* 0x00000005ff05723e */ /* 0x000fe400048070ff */
[----:B------:R-:W-:Y:S01]  /*6900*/  @P0 FMNMX R250, R250, |R3|, !PT ;  /* 0x40000003fafa0209 */ /* 0x000fe20007800000 */
[----:B------:R-:W-:Y:S01]  /*6910*/  @P1 FMUL R3, R3, UR6 ;  /* 0x0000000603031c20 */ /* 0x000fe20008400000 */
[----:B------:R-:W-:Y:S01]  /*6920*/  PRMT R29, R29, 0x7604, R34 ;  /* 0x000076041d1d7816 */ /* 0x000fe20000000022 */
[----:B------:R-:W-:Y:S01]  /*6930*/  @P1 FMUL R84, R84, UR6 ;  /* 0x0000000654541c20 */ /* 0x000fe20008400000 */
[----:B------:R-:W-:Y:S01]  /*6940*/  LOP3.LUT R30, R30, 0xff, RZ, 0xc0, !PT ;  /* 0x000000ff1e1e7812 */ /* 0x000fe200078ec0ff */
[----:B------:R-:W-:Y:S01]  /*6950*/  @P1 FMUL R85, R85, UR6 ;  /* 0x0000000655551c20 */ /* 0x000fe20008400000 */
[----:B------:R-:W-:Y:S01]  /*6960*/  LOP3.LUT R10, R10, 0xff, RZ, 0xc0, !PT ;  /* 0x000000ff0a0a7812 */ /* 0x000fe200078ec0ff */
[----:B------:R-:W-:Y:S01]  /*6970*/  @P1 FMUL R19, R19, UR6 ;  /* 0x0000000613131c20 */ /* 0x000fe20008400000 */
[----:B------:R-:W-:Y:S01]  /*6980*/  @P1 FMUL R6, R6, UR6 ;  /* 0x0000000606061c20 */ /* 0x000fe20008400000 */
[----:B------:R-:W-:Y:S01]  /*6990*/  LOP3.LUT R2, R2, R7, RZ, 0xfc, !PT ;  /* 0x0000000702027212 */ /* 0x000fe200078efcff */
[----:B------:R-:W-:Y:S01]  /*69a0*/  @P1 FMUL R94, R94, UR6 ;  /* 0x000000065e5e1c20 */ /* 0x000fe20008400000 */
[----:B------:R-:W-:Y:S01]  /*69b0*/  @P1 FMUL R95, R95, UR6 ;  /* 0x000000065f5f1c20 */ /* 0x000fe20008400000 */
[----:B------:R-:W-:Y:S01]  /*69c0*/  LOP3.LUT R88, R88, 0xff, RZ, 0xc0, !PT ;  /* 0x000000ff58587812 */ /* 0x000fe200078ec0ff */
[----:B------:R-:W-:Y:S01]  /*69d0*/  @P1 FMUL R22, R22, UR6 ;  /* 0x0000000616161c20 */ /* 0x000fe20008400000 */
[----:B------:R-:W-:Y:S01]  /*69e0*/  LOP3.LUT R89, R89, 0xffff, RZ, 0xc0, !PT ;  /* 0x0000ffff59597812 */ /* 0x000fe200078ec0ff */
[----:B------:R-:W-:Y:S01]  /*69f0*/  @P1 FMUL R23, R23, UR6 ;  /* 0x0000000617171c20 */ /* 0x000fe20008400000 */
[----:B------:R-:W-:Y:S01]  /*6a00*/  LOP3.LUT R77, R77, 0x80, R249, 0xe2, !PT ;  /* 0x000000804d4d7812 */ /* 0x000fe200078ee2f9 */
[----:B------:R-:W-:Y:S01]  /*6a10*/  @P1 FMUL R90, R90, UR6 ;  /* 0x000000065a5a1c20 */ /* 0x000fe20008400000 */
[----:B------:R-:W-:Y:S01]  /*6a20*/  LOP3.LUT R28, R33, R28, RZ, 0xfc, !PT ;  /* 0x0000001c211c7212 */ /* 0x000fe200078efcff */
[----:B------:R-:W-:Y:S01]  /*6a30*/  @P1 FMUL R91, R91, UR6 ;  /* 0x000000065b5b1c20 */ /* 0x000fe20008400000 */
[----:B------:R-:W-:Y:S01]  /*6a40*/  PRMT R17, R17, 0x7604, R16 ;  /* 0x0000760411117816 */ /* 0x000fe20000000010 */
[----:B------:R-:W-:Y:S01]  /*6a50*/  @P1 FMUL R26, R26, UR6 ;  /* 0x000000061a1a1c20 */ /* 0x000fe20008400000 */
[----:B------:R-:W-:Y:S01]  /*6a60*/  LOP3.LUT R18, R18, 0xff, RZ, 0xc0, !PT ;  /* 0x000000ff12127812 */ /* 0x000fe200078ec0ff */
[----:B------:R-:W-:Y:S01]  /*6a70*/  @P1 FMUL R27, R27, UR6 ;  /* 0x000000061b1b1c20 */ /* 0x000fe20008400000 */
[----:B------:R-:W-:-:S02]  /*6a80*/  LOP3.LUT R4, R4, 0xff, RZ, 0xc0, !PT ;  /* 0x000000ff04047812 */ /* 0x000fc400078ec0ff */
[----:B------:R-:W-:Y:S02]  /*6a90*/  LOP3.LUT R5, R5, 0xffff, RZ, 0xc0, !PT ;  /* 0x0000ffff05057812 */ /* 0x000fe400078ec0ff */
[----:B------:R-:W-:Y:S01]  /*6aa0*/  F2FP.SATFINITE.E4M3.F32.PACK_AB_MERGE_C R11, RZ, R11, RZ ;  /* 0x0000000bff0b723e */ /* 0x000fe200048070ff */
[----:B------:R-:W-:Y:S01]  /*6ab0*/  @P1 FMUL R87, R87, UR6 ;  /* 0x0000000657571c20 */ /* 0x000fe20008400000 */
[----:B------:R-:W-:Y:S01]  /*6ac0*/  F2FP.SATFINITE.E4M3.F32.PACK_AB_MERGE_C R7, RZ, R92, RZ ;  /* 0x0000005cff07723e */ /* 0x000fe200048070ff */
[----:B------:R-:W-:Y:S01]  /*6ad0*/  @P1 FMUL R86, R86, UR6 ;  /* 0x0000000656561c20 */ /* 0x000fe20008400000 */
[----:B------:R-:W-:Y:S02]  /*6ae0*/  F2FP.SATFINITE.E4M3.F32.PACK_AB_MERGE_C R93, RZ, R93, RZ ;  /* 0x0000005dff5d723e */ /* 0x000fe400048070ff */
[----:B------:R-:W-:Y:S02]  /*6af0*/  PRMT R33, R29, 0x5410, R30 ;  /* 0x000054101d217816 */ /* 0x000fe4000000001e */
[----:B------:R-:W-:-:S02]  /*6b00*/  F2FP.SATFINITE.E4M3.F32.PACK_AB_MERGE_C R20, RZ, R20, RZ ;  /* 0x00000014ff14723e */ /* 0x000fc400048070ff */
[----:B------:R-:W-:Y:S02]  /*6b10*/  F2FP.SATFINITE.E4M3.F32.PACK_AB_MERGE_C R21, RZ, R21, RZ ;  /* 0x00000015ff15723e */ /* 0x000fe400048070ff */
[----:B------:R-:W-:Y:S01]  /*6b20*/  PRMT R15, R15, 0x5410, R10 ;  /* 0x000054100f0f7816 */ /* 0x000fe2000000000a */
[----:B------:R-:W-:Y:S01]  /*6b30*/  IMAD R81, R252, 0x1800, RZ ;  /* 0x00001800fc517824 */ /* 0x000fe200078e02ff */
[----:B------:R-:W-:Y:S02]  /*6b40*/  F2FP.SATFINITE.E4M3.F32.PACK_AB_MERGE_C R31, RZ, R31, RZ ;  /* 0x0000001fff1f723e */ /* 0x000fe400048070ff */
[----:B------:R-:W-:Y:S02]  /*6b50*/  F2FP.SATFINITE.E4M3.F32.PACK_AB_MERGE_C R29, RZ, R24, RZ ;  /* 0x00000018ff1d723e */ /* 0x000fe400048070ff */
[----:B------:R-:W-:Y:S02]  /*6b60*/  F2FP.SATFINITE.E4M3.F32.PACK_AB_MERGE_C R25, RZ, R25, RZ ;  /* 0x00000019ff19723e */ /* 0x000fe400048070ff */
[----:B------:R-:W-:Y:S01]  /*6b70*/  F2FP.SATFINITE.E4M3.F32.PACK_AB_MERGE_C R10, RZ, R3, RZ ;  /* 0x00000003ff0a723e */ /* 0x000fe200048070ff */
[----:B------:R-:W-:Y:S01]  /*6b80*/  @P1 FMUL R79, R79, UR6 ;  /* 0x000000064f4f1c20 */ /* 0x000fe20008400000 */
[----:B------:R-:W-:-:S02]  /*6b90*/  F2FP.SATFINITE.E4M3.F32.PACK_AB_MERGE_C R84, RZ, R84, RZ ;  /* 0x00000054ff54723e */ /* 0x000fc400048070ff */
[----:B------:R-:W-:Y:S02]  /*6ba0*/  F2FP.SATFINITE.E4M3.F32.PACK_AB_MERGE_C R85, RZ, R85, RZ ;  /* 0x00000055ff55723e */ /* 0x000fe400048070ff */
[----:B------:R-:W-:Y:S02]  /*6bb0*/  F2FP.SATFINITE.E4M3.F32.PACK_AB_MERGE_C R19, RZ, R19, RZ ;  /* 0x00000013ff13723e */ /* 0x000fe400048070ff */
[----:B------:R-:W-:Y:S01]  /*6bc0*/  F2FP.SATFINITE.E4M3.F32.PACK_AB_MERGE_C R3, RZ, R6, RZ ;  /* 0x00000006ff03723e */ /* 0x000fe200048070ff */
[----:B------:R-:W-:Y:S01]  /*6bd0*/  @P1 FMUL R75, R75, UR6 ;  /* 0x000000064b4b1c20 */ /* 0x000fe20008400000 */
[----:B------:R-:W-:Y:S02]  /*6be0*/  PRMT R88, R89, 0x7604, R88 ;  /* 0x0000760459587816 */ /* 0x000fe40000000058 */
[----:B-1----:R-:W-:Y:S02]  /*6bf0*/  LOP3.LUT R77, R77, 0x60, R248, 0xf8, !PT ;  /* 0x000000604d4d7812 */ /* 0x002fe400078ef8f8 */
[----:B------:R-:W-:-:S02]  /*6c00*/  PRMT R18, R17, 0x5410, R18 ;  /* 0x0000541011127816 */ /* 0x000fc40000000012 */
[----:B------:R-:W-:Y:S01]  /*6c10*/  PRMT R14, R5, 0x7604, R4 ;  /* 0x00007604050e7816 */ /* 0x000fe20000000004 */
[----:B---3--:R-:W-:Y:S01]  /*6c20*/  @!P3 IMAD.WIDE R4, R252, 0x4, R12 ;  /* 0x00000004fc04b825 */ /* 0x008fe200078e020c */
[----:B------:R-:W-:-:S03]  /*6c30*/  LOP3.LUT R11, R11, 0xffff, RZ, 0xc0, !PT ;  /* 0x0000ffff0b0b7812 */ /* 0x000fc600078ec0ff */
[----:B------:R-:W-:Y:S01]  /*6c40*/  @P1 FMUL R71, R71, UR6 ;  /* 0x0000000647471c20 */ /* 0x000fe20008400000 */
[----:B------:R-:W-:Y:S02]  /*6c50*/  LOP3.LUT R7, R7, 0xff, RZ, 0xc0, !PT ;  /* 0x000000ff07077812 */ /* 0x000fe400078ec0ff */
[----:B------:R-:W-:Y:S02]  /*6c60*/  LOP3.LUT R93, R93, 0xffff, RZ, 0xc0, !PT ;  /* 0x0000ffff5d5d7812 */ /* 0x000fe400078ec0ff */
[----:B------:R-:W-:Y:S02]  /*6c70*/  F2FP.SATFINITE.E4M3.F32.PACK_AB_MERGE_C R94, RZ, R94, RZ ;  /* 0x0000005eff5e723e */ /* 0x000fe400048070ff */
[----:B------:R-:W-:Y:S02]  /*6c80*/  F2FP.SATFINITE.E4M3.F32.PACK_AB_MERGE_C R89, RZ, R95, RZ ;  /* 0x0000005fff59723e */ /* 0x000fe400048070ff */
[----:B------:R-:W-:Y:S02]  /*6c90*/  LOP3.LUT R20, R20, 0xff, RZ, 0xc0, !PT ;  /* 0x000000ff14147812 */ /* 0x000fe400078ec0ff */
[----:B------:R-:W-:-:S02]  /*6ca0*/  LOP3.LUT R21, R21, 0xffff, RZ, 0xc0, !PT ;  /* 0x0000ffff15157812 */ /* 0x000fc400078ec0ff */
[----:B------:R-:W-:Y:S02]  /*6cb0*/  F2FP.SATFINITE.E4M3.F32.PACK_AB_MERGE_C R22, RZ, R22, RZ ;  /* 0x00000016ff16723e */ /* 0x000fe400048070ff */
[----:B------:R-:W-:Y:S02]  /*6cc0*/  F2FP.SATFINITE.E4M3.F32.PACK_AB_MERGE_C R23, RZ, R23, RZ ;  /* 0x00000017ff17723e */ /* 0x000fe400048070ff */
[----:B------:R-:W-:Y:S01]  /*6cd0*/  MOV R17, UR4 ;  /* 0x0000000400117c02 */ /* 0x000fe20008000f00 */
[----:B------:R-:W-:Y:S01]  /*6ce0*/  @P1 FMUL R67, R67, UR6 ;  /* 0x0000000643431c20 */ /* 0x000fe20008400000 */
[----:B------:R-:W-:Y:S01]  /*6cf0*/  F2FP.SATFINITE.E4M3.F32.PACK_AB_MERGE_C R90, RZ, R90, RZ ;  /* 0x0000005aff5a723e */ /* 0x000fe200048070ff */
[----:B------:R-:W-:Y:S01]  /*6d00*/  @P1 FMUL R63, R63, UR6 ;  /* 0x000000063f3f1c20 */ /* 0x000fe20008400000 */
[----:B------:R-:W-:Y:S02]  /*6d10*/  F2FP.SATFINITE.E4M3.F32.PACK_AB_MERGE_C R91, RZ, R91, RZ ;  /* 0x0000005bff5b723e */ /* 0x000fe400048070ff */
[----:B------:R-:W-:-:S02]  /*6d20*/  LOP3.LUT R31, R31, 0xffff, RZ, 0xc0, !PT ;  /* 0x0000ffff1f1f7812 */ /* 0x000fc400078ec0ff */
[----:B------:R-:W-:Y:S02]  /*6d30*/  LOP3.LUT R29, R29, 0xff, RZ, 0xc0, !PT ;  /* 0x000000ff1d1d7812 */ /* 0x000fe400078ec0ff */
[----:B------:R-:W-:Y:S02]  /*6d40*/  LOP3.LUT R30, R25, 0xffff, RZ, 0xc0, !PT ;  /* 0x0000ffff191e7812 */ /* 0x000fe400078ec0ff */
[----:B------:R-:W-:Y:S02]  /*6d50*/  F2FP.SATFINITE.E4M3.F32.PACK_AB_MERGE_C R26, RZ, R26, RZ ;  /* 0x0000001aff1a723e */ /* 0x000fe400048070ff */
[----:B------:R-:W-:Y:S02]  /*6d60*/  F2FP.SATFINITE.E4M3.F32.PACK_AB_MERGE_C R27, RZ, R27, RZ ;  /* 0x0000001bff1b723e */ /* 0x000fe400048070ff */
[----:B----4-:R-:W-:Y:S02]  /*6d70*/  IADD3 R13, R0, 0x400, RZ ;  /* 0x00000400000d7810 */ /* 0x010fe40007ffe0ff */
[----:B------:R-:W-:-:S02]  /*6d80*/  LOP3.LUT R84, R84, 0xff, RZ, 0xc0, !PT ;  /* 0x000000ff54547812 */ /* 0x000fc400078ec0ff */
[----:B------:R-:W-:Y:S02]  /*6d90*/  LOP3.LUT R85, R85, 0xffff, RZ, 0xc0, !PT ;  /* 0x0000ffff55557812 */ /* 0x000fe400078ec0ff */
[----:B------:R-:W-:Y:S02]  /*6da0*/  F2FP.SATFINITE.E4M3.F32.PACK_AB_MERGE_C R87, RZ, R87, RZ ;  /* 0x00000057ff57723e */ /* 0x000fe400048070ff */
[----:B------:R-:W-:Y:S02]  /*6db0*/  F2FP.SATFINITE.E4M3.F32.PACK_AB_MERGE_C R86, RZ, R86, RZ ;  /* 0x00000056ff56723e */ /* 0x000fe400048070ff */
[----:B------:R-:W-:Y:S02]  /*6dc0*/  LOP3.LUT R19, R19, 0xffff, RZ, 0xc0, !PT ;  /* 0x0000ffff13137812 */ /* 0x000fe400078ec0ff */
[----:B------:R-:W-:Y:S02]  /*6dd0*/  LOP3.LUT R10, R10, 0xffff, RZ, 0xc0, !PT ;  /* 0x0000ffff0a0a7812 */ /* 0x000fe400078ec0ff */
[----:B------:R-:W-:Y:S01]  /*6de0*/  LOP3.LUT R3, R3, 0xff, RZ, 0xc0, !PT ;  /* 0x000000ff03037812 */ /* 0x000fe200078ec0ff */
[----:B------:R-:W-:Y:S01]  /*6df0*/  @P1 FMUL R59, R59, UR6 ;  /* 0x000000063b3b1c20 */ /* 0x000fe20008400000 */
[----:B------:R-:W-:-:S02]  /*6e00*/  LOP3.LUT R77, R81, R77, RZ, 0xfc, !PT ;  /* 0x0000004d514d7212 */ /* 0x000fc400078efcff */
[----:B------:R-:W-:Y:S01]  /*6e10*/  SHF.L.U32 R6, R11, 0x18, RZ ;  /* 0x000000180b067819 */ /* 0x000fe200000006ff */
[----:B------:R-:W-:Y:S01]  /*6e20*/  @P1 FMUL R55, R55, UR6 ;  /* 0x0000000637371c20 */ /* 0x000fe20008400000 */
[----:B------:R-:W-:Y:S01]  /*6e30*/  PRMT R7, R93, 0x7604, R7 ;  /* 0x000076045d077816 */ /* 0x000fe20000000007 */
[----:B------:R-:W-:Y:S01]  /*6e40*/  @P1 FMUL R43, R43, UR6 ;  /* 0x000000062b2b1c20 */ /* 0x000fe20008400000 */
[----:B------:R-:W-:Y:S01]  /*6e50*/  LOP3.LUT R94, R94, 0xff, RZ, 0xc0, !PT ;  /* 0x000000ff5e5e7812 */ /* 0x000fe200078ec0ff */
[----:B------:R2:W-:Y:S01]  /*6e60*/  @!P3 STG.E desc[UR8][R4.64], R17 ;  /* 0x000000110400b986 */ /* 0x0005e2000c101908 */
[----:B------:R-:W-:Y:S01]  /*6e70*/  LOP3.LUT R89, R89, 0xffff, RZ, 0xc0, !PT ;  /* 0x0000ffff59597812 */ /* 0x000fe200078ec0ff */
[----:B------:R-:W-:Y:S01]  /*6e80*/  @P1 FMUL R51, R51, UR6 ;  /* 0x0000000633331c20 */ /* 0x000fe20008400000 */
[----:B------:R-:W-:Y:S01]  /*6e90*/  F2FP.SATFINITE.E4M3.F32.PACK_AB_MERGE_C R79, RZ, R79, RZ ;  /* 0x0000004fff4f723e */ /* 0x000fe200048070ff */
[----:B------:R-:W-:Y:S01]  /*6ea0*/  @P1 FMUL R47, R47, UR6 ;  /* 0x000000062f2f1c20 */ /* 0x000fe20008400000 */
[----:B------:R-:W-:Y:S01]  /*6eb0*/  PRMT R21, R21, 0x7604, R20 ;  /* 0x0000760415157816 */ /* 0x000fe20000000014 */
[----:B------:R-:W-:Y:S01]  /*6ec0*/  ULDC UR4, c[0x0][0x210] ;  /* 0x0000840000047ab9 */ /* 0x000fe20000000800 */
[----:B------:R-:W-:-:S02]  /*6ed0*/  LOP3.LUT R22, R22, 0xff, RZ, 0xc0, !PT ;  /* 0x000000ff16167812 */ /* 0x000fc400078ec0ff */
[----:B------:R-:W-:Y:S02]  /*6ee0*/  LOP3.LUT R23, R23, 0xffff, RZ, 0xc0, !PT ;  /* 0x0000ffff17177812 */ /* 0x000fe400078ec0ff */
[----:B------:R-:W-:Y:S01]  /*6ef0*/  LOP3.LUT R90, R90, 0xff, RZ, 0xc0, !PT ;  /* 0x000000ff5a5a7812 */ /* 0x000fe200078ec0ff */
[----:B--2---:R-:W-:Y:S01]  /*6f00*/  IMAD.WIDE.U32 R4, R13, 0x4, R8 ;  /* 0x000000040d047825 */ /* 0x004fe200078e0008 */
[----:B------:R-:W-:Y:S02]  /*6f10*/  LOP3.LUT R91, R91, 0xffff, RZ, 0xc0, !PT ;  /* 0x0000ffff5b5b7812 */ /* 0x000fe400078ec0ff */
[----:B------:R-:W-:Y:S02]  /*6f20*/  F2FP.SATFINITE.E4M3.F32.PACK_AB_MERGE_C R75, RZ, R75, RZ ;  /* 0x0000004bff4b723e */ /* 0x000fe400048070ff */
[----:B------:R-:W-:Y:S02]  /*6f30*/  SHF.L.U32 R24, R31, 0x18, RZ ;  /* 0x000000181f187819 */ /* 0x000fe400000006ff */
[----:B------:R-:W-:-:S02]  /*6f40*/  PRMT R29, R30, 0x7604, R29 ;  /* 0x000076041e1d7816 */ /* 0x000fc4000000001d */
[----:B------:R-:W-:Y:S02]  /*6f50*/  LOP3.LUT R26, R26, 0xff, RZ, 0xc0, !PT ;  /* 0x000000ff1a1a7812 */ /* 0x000fe400078ec0ff */
[----:B------:R-:W-:Y:S02]  /*6f60*/  LOP3.LUT R27, R27, 0xffff, RZ, 0xc0, !PT ;  /* 0x0000ffff1b1b7812 */ /* 0x000fe400078ec0ff */
[----:B------:R-:W-:Y:S02]  /*6f70*/  PRMT R84, R85, 0x7604, R84 ;  /* 0x0000760455547816 */ /* 0x000fe40000000054 */
[----:B------:R-:W-:Y:S02]  /*6f80*/  LOP3.LUT R87, R87, 0xffff, RZ, 0xc0, !PT ;  /* 0x0000ffff57577812 */ /* 0x000fe400078ec0ff */
[----:B------:R-:W-:Y:S02]  /*6f90*/  LOP3.LUT R86, R86, 0xff, RZ, 0xc0, !PT ;  /* 0x000000ff56567812 */ /* 0x000fe400078ec0ff */
[----:B------:R-:W-:-:S02]  /*6fa0*/  F2FP.SATFINITE.E4M3.F32.PACK_AB_MERGE_C R71, RZ, R71, RZ ;  /* 0x00000047ff47723e */ /* 0x000fc400048070ff */
[----:B------:R-:W-:Y:S02]  /*6fb0*/  SHF.L.U32 R19, R19, 0x18, RZ ;  /* 0x0000001813137819 */ /* 0x000fe400000006ff */
[----:B------:R-:W-:Y:S02]  /*6fc0*/  SHF.L.U32 R10, R10, 0x18, RZ ;  /* 0x000000180a0a7819 */ /* 0x000fe400000006ff */
[----:B------:R-:W-:Y:S02]  /*6fd0*/  PRMT R3, R14, 0x5410, R3 ;  /* 0x000054100e037816 */ /* 0x000fe40000000003 */
[----:B------:R-:W-:Y:S02]  /*6fe0*/  F2FP.SATFINITE.E4M3.F32.PACK_AB_MERGE_C R67, RZ, R67, RZ ;  /* 0x00000043ff43723e */ /* 0x000fe400048070ff */
[----:B------:R-:W-:Y:S02]  /*6ff0*/  LOP3.LUT R6, R15, R6, RZ, 0xfc, !PT ;  /* 0x000000060f067212 */ /* 0x000fe400078efcff */
[----:B------:R-:W-:-:S02]  /*7000*/  IADD3 R13, R77, 0x100, RZ ;  /* 0x000001004d0d7810 */ /* 0x000fc40007ffe0ff */
[----:B------:R-:W-:Y:S02]  /*7010*/  PRMT R7, R7, 0x5410, R94 ;  /* 0x0000541007077816 */ /* 0x000fe4000000005e */
[----:B------:R-:W-:Y:S02]  /*7020*/  SHF.L.U32 R89, R89, 0x18, RZ ;  /* 0x0000001859597819 */ /* 0x000fe400000006ff */
[----:B------:R-:W-:Y:S02]  /*7030*/  LOP3.LUT R79, R79, 0xffff, RZ, 0xc0, !PT ;  /* 0x0000ffff4f4f7812 */ /* 0x000fe400078ec0ff */
[----:B------:R-:W-:Y:S02]  /*7040*/  F2FP.SATFINITE.E4M3.F32.PACK_AB_MERGE_C R63, RZ, R63, RZ ;  /* 0x0000003fff3f723e */ /* 0x000fe400048070ff */
[----:B------:R-:W-:Y:S02]  /*7050*/  PRMT R22, R21, 0x5410, R22 ;  /* 0x0000541015167816 */ /* 0x000fe40000000016 */
[----:B------:R-:W-:-:S02]  /*7060*/  SHF.L.U32 R23, R23, 0x18, RZ ;  /* 0x0000001817177819 */ /* 0x000fc400000006ff */
[----:B------:R-:W-:Y:S02]  /*7070*/  IADD3 R15, R77, 0x200, RZ ;  /* 0x000002004d0f7810 */ /* 0x000fe40007ffe0ff */
[----:B------:R-:W-:Y:S02]  /*7080*/  PRMT R88, R88, 0x5410, R90 ;  /* 0x0000541058587816 */ /* 0x000fe4000000005a */
[----:B------:R-:W-:Y:S02]  /*7090*/  SHF.L.U32 R91, R91, 0x18, RZ ;  /* 0x000000185b5b7819 */ /* 0x000fe400000006ff */
[----:B------:R-:W-:Y:S02]  /*70a0*/  LOP3.LUT R75, R75, 0xffff, RZ, 0xc0, !PT ;  /* 0x0000ffff4b4b7812 */ /* 0x000fe400078ec0ff */
[----:B------:R-:W-:Y:S02]  /*70b0*/  F2FP.SATFINITE.E4M3.F32.PACK_AB_MERGE_C R59, RZ, R59, RZ ;  /* 0x0000003bff3b723e */ /* 0x000fe400048070ff */
[----:B------:R-:W-:-:S02]  /*70c0*/  LOP3.LUT R24, R33, R24, RZ, 0xfc, !PT ;  /* 0x0000001821187212 */ /* 0x000fc400078efcff */
[----:B------:R-:W-:Y:S02]  /*70d0*/  PRMT R26, R29, 0x5410, R26 ;  /* 0x000054101d1a7816 */ /* 0x000fe4000000001a */
[----:B------:R-:W-:Y:S02]  /*70e0*/  SHF.L.U32 R25, R27, 0x18, RZ ;  /* 0x000000181b197819 */ /* 0x000fe400000006ff */
[----:B------:R-:W-:Y:S02]  /*70f0*/  IADD3 R16, R77, 0x300, RZ ;  /* 0x000003004d107810 */ /* 0x000fe40007ffe0ff */
[----:B------:R-:W-:Y:S02]  /*7100*/  SHF.L.U32 R87, R87, 0x18, RZ ;  /* 0x0000001857577819 */ /* 0x000fe400000006ff */
[----:B------:R-:W-:Y:S02]  /*7110*/  PRMT R84, R84, 0x5410, R86 ;  /* 0x0000541054547816 */ /* 0x000fe40000000056 */
[----:B------:R-:W-:-:S02]  /*7120*/  LOP3.LUT R71, R71, 0xffff, RZ, 0xc0, !PT ;  /* 0x0000ffff47477812 */ /* 0x000fc400078ec0ff */
[----:B------:R-:W-:Y:S02]  /*7130*/  F2FP.SATFINITE.E4M3.F32.PACK_AB_MERGE_C R55, RZ, R55, RZ ;  /* 0x00000037ff37723e */ /* 0x000fe400048070ff */
[----:B------:R-:W-:Y:S02]  /*7140*/  F2FP.SATFINITE.E4M3.F32.PACK_AB_MERGE_C R43, RZ, R43, RZ ;  /* 0x0000002bff2b723e */ /* 0x000fe400048070ff */
[----:B------:R-:W-:Y:S02]  /*7150*/  LOP3.LUT R33, R18, R19, RZ, 0xfc, !PT ;  /* 0x0000001312217212 */ /* 0x000fe400078efcff */
[----:B------:R-:W-:Y:S01]  /*7160*/  LOP3.LUT R3, R3, R10, RZ, 0xfc, !PT ;  /* 0x0000000a03037212 */ /* 0x000fe200078efcff */
[--C-:B------:R-:W-:Y:S01]  /*7170*/  IMAD.WIDE.U32 R10, R0, 0x4, R8.reuse ;  /* 0x00000004000a7825 */ /* 0x100fe200078e0008 */
[----:B------:R-:W-:Y:S02]  /*7180*/  LOP3.LUT R67, R67, 0xffff, RZ, 0xc0, !PT ;  /* 0x0000ffff43437812 */ /* 0x000fe400078ec0ff */
[----:B------:R-:W-:Y:S01]  /*7190*/  F2FP.SATFINITE.E4M3.F32.PACK_AB_MERGE_C R51, RZ, R51, RZ ;  /* 0x00000033ff33723e */ /* 0x000fe200048070ff */
[----:B------:R-:W-:Y:S01]  /*71a0*/  IMAD.WIDE.U32 R12, R13, 0x4, R8 ;  /* 0x000000040d0c7825 */ /* 0x000fe200078e0008 */
[----:B------:R-:W-:-:S02]  /*71b0*/  F2FP.SATFINITE.E4M3.F32.PACK_AB_MERGE_C R47, RZ, R47, RZ ;  /* 0x0000002fff2f723e */ /* 0x000fc400048070ff */
[----:B------:R-:W-:Y:S01]  /*71c0*/  IADD3 R18, R77, 0x500, RZ ;  /* 0x000005004d127810 */ /* 0x000fe20007ffe0ff */
[--C-:B------:R-:W-:Y:S01]  /*71d0*/  IMAD.WIDE.U32 R14, R15, 0x4, R8.reuse ;  /* 0x000000040f0e7825 */ /* 0x100fe200078e0008 */
[----:B------:R-:W-:Y:S02]  /*71e0*/  LOP3.LUT R7, R7, R89, RZ, 0xfc, !PT ;  /* 0x0000005907077212 */ /* 0x000fe400078efcff */
[----:B------:R-:W-:Y:S02]  /*71f0*/  SHF.L.U32 R79, R79, 0x18, RZ ;  /* 0x000000184f4f7819 */ /* 0x000fe400000006ff */
[----:B------:R-:W-:Y:S02]  /*7200*/  LOP3.LUT R63, R63, 0xffff, RZ, 0xc0, !PT ;  /* 0x0000ffff3f3f7812 */ /* 0x000fe400078ec0ff */
[----:B------:R-:W-:Y:S02]  /*7210*/  LOP3.LUT R29, R22, R23, RZ, 0xfc, !PT ;  /* 0x00000017161d7212 */ /* 0x000fe400078efcff */
[----:B------:R-:W-:Y:S01]  /*7220*/  IADD3 R20, R77, 0x600, RZ ;  /* 0x000006004d147810 */ /* 0x000fe20007ffe0ff */
[----:B------:R-:W-:Y:S01]  /*7230*/  IMAD.WIDE.U32 R16, R16, 0x4, R8 ;  /* 0x0000000410107825 */ /* 0x000fe200078e0008 */
[----:B------:R-:W-:-:S02]  /*7240*/  LOP3.LUT R88, R88, R91, RZ, 0xfc, !PT ;  /* 0x0000005b58587212 */ /* 0x000fc400078efcff */
[----:B------:R-:W-:Y:S02]  /*7250*/  SHF.L.U32 R75, R75, 0x18, RZ ;  /* 0x000000184b4b7819 */ /* 0x000fe400000006ff */
[----:B------:R-:W-:Y:S02]  /*7260*/  LOP3.LUT R59, R59, 0xffff, RZ, 0xc0, !PT ;  /* 0x0000ffff3b3b7812 */ /* 0x000fe400078ec0ff */
[----:B------:R-:W-:Y:S02]  /*7270*/  LOP3.LUT R25, R26, R25, RZ, 0xfc, !PT ;  /* 0x000000191a197212 */ /* 0x000fe400078efcff */
[----:B------:R-:W-:Y:S02]  /*7280*/  IADD3 R22, R77, 0x700, RZ ;  /* 0x000007004d167810 */ /* 0x000fe40007ffe0ff */
[----:B------:R-:W-:Y:S02]  /*7290*/  LOP3.LUT R84, R84, R87, RZ, 0xfc, !PT ;  /* 0x0000005754547212 */ /* 0x000fe400078efcff */
[----:B------:R-:W-:-:S02]  /*72a0*/  SHF.L.U32 R71, R71, 0x18, RZ ;  /* 0x0000001847477819 */ /* 0x000fc400000006ff */
[----:B------:R-:W-:Y:S02]  /*72b0*/  LOP3.LUT R55, R55, 0xffff, RZ, 0xc0, !PT ;  /* 0x0000ffff37377812 */ /* 0x000fe400078ec0ff */
[----:B------:R-:W-:Y:S02]  /*72c0*/  LOP3.LUT R43, R43, 0xffff, RZ, 0xc0, !PT ;  /* 0x0000ffff2b2b7812 */ /* 0x000fe400078ec0ff */
[----:B------:R-:W-:Y:S01]  /*72d0*/  IADD3 R26, R77, 0x800, RZ ;  /* 0x000008004d1a7810 */ /* 0x000fe20007ffe0ff */
[----:B------:R-:W-:Y:S01]  /*72e0*/  IMAD.WIDE.U32 R18, R18, 0x4, R8 ;  /* 0x0000000412127825 */ /* 0x000fe200078e0008 */
[----:B------:R-:W-:Y:S01]  /*72f0*/  SHF.L.U32 R67, R67, 0x18, RZ ;  /* 0x0000001843437819 */ /* 0x000fe200000006ff */
[----:B------:R0:W-:Y:S01]  /*7300*/  STG.E desc[UR8][R10.64], R2 ;  /* 0x000000020a007986 */ /* 0x0001e2000c101908 */
[----:B------:R-:W-:Y:S02]  /*7310*/  LOP3.LUT R51, R51, 0xffff, RZ, 0xc0, !PT ;  /* 0x0000ffff33337812 */ /* 0x000fe400078ec0ff */
[----:B------:R-:W-:-:S02]  /*7320*/  LOP3.LUT R47, R47, 0xffff, RZ, 0xc0, !PT ;  /* 0x0000ffff2f2f7812 */ /* 0x000fc400078ec0ff */
[----:B------:R-:W-:Y:S01]  /*7330*/  IADD3 R30, R77, 0x900, RZ ;  /* 0x000009004d1e7810 */ /* 0x000fe20007ffe0ff */
[--C-:B------:R-:W-:Y:S01]  /*7340*/  IMAD.WIDE.U32 R20, R20, 0x4, R8.reuse ;  /* 0x0000000414147825 */ /* 0x100fe200078e0008 */
[----:B------:R-:W-:Y:S01]  /*7350*/  LOP3.LUT R72, R78, R79, RZ, 0xfc, !PT ;  /* 0x0000004f4e487212 */ /* 0x000fe200078efcff */
[----:B------:R-:W-:Y:S01]  /*7360*/  STG.E desc[UR8][R12.64], R7 ;  /* 0x000000070c007986 */ /* 0x000fe2000c101908 */
[----:B------:R-:W-:Y:S02]  /*7370*/  SHF.L.U32 R63, R63, 0x18, RZ ;  /* 0x000000183f3f7819 */ /* 0x000fe400000006ff */
[----:B------:R-:W-:Y:S01]  /*7380*/  IADD3 R34, R77, 0xa00, RZ ;  /* 0x00000a004d227810 */ /* 0x000fe20007ffe0ff */
[----:B------:R-:W-:Y:S01]  /*7390*/  IMAD.WIDE.U32 R22, R22, 0x4, R8 ;  /* 0x0000000416167825 */ /* 0x000fe200078e0008 */
[----:B------:R-:W-:Y:S01]  /*73a0*/  LOP3.LUT R68, R73, R75, RZ, 0xfc, !PT ;  /* 0x0000004b49447212 */ /* 0x000fe200078efcff */
[----:B------:R-:W-:Y:S01]  /*73b0*/  STG.E desc[UR8][R14.64], R88 ;  /* 0x000000580e007986 */ /* 0x000fe2000c101908 */
[----:B------:R-:W-:-:S02]  /*73c0*/  SHF.L.U32 R59, R59, 0x18, RZ ;  /* 0x000000183b3b7819 */ /* 0x000fc400000006ff */
[----:B------:R-:W-:Y:S01]  /*73d0*/  IADD3 R38, R77, 0xb00, RZ ;  /* 0x00000b004d267810 */ /* 0x000fe20007ffe0ff */
[--C-:B------:R-:W-:Y:S01]  /*73e0*/  IMAD.WIDE.U32 R26, R26, 0x4, R8.reuse ;  /* 0x000000041a1a7825 */ /* 0x100fe200078e0008 */
[----:B------:R-:W-:Y:S01]  /*73f0*/  LOP3.LUT R64, R69, R71, RZ, 0xfc, !PT ;  /* 0x0000004745407212 */ /* 0x000fe200078efcff */
[----:B------:R-:W-:Y:S01]  /*7400*/  STG.E desc[UR8][R16.64], R84 ;  /* 0x0000005410007986 */ /* 0x000fe2000c101908 */
[----:B------:R-:W-:Y:S02]  /*7410*/  SHF.L.U32 R55, R55, 0x18, RZ ;  /* 0x0000001837377819 */ /* 0x000fe400000006ff */
[----:B------:R-:W-:Y:S02]  /*7420*/  SHF.L.U32 R43, R43, 0x18, RZ ;  /* 0x000000182b2b7819 */ /* 0x000fe400000006ff */
[----:B------:R-:W-:Y:S01]  /*7430*/  IADD3 R42, R77, 0xc00, RZ ;  /* 0x00000c004d2a7810 */ /* 0x000fe20007ffe0ff */
[----:B------:R-:W-:Y:S01]  /*7440*/  IMAD.WIDE.U32 R30, R30, 0x4, R8 ;  /* 0x000000041e1e7825 */ /* 0x000fe200078e0008 */
[----:B------:R-:W-:Y:S01]  /*7450*/  LOP3.LUT R60, R65, R67, RZ, 0xfc, !PT ;  /* 0x00000043413c7212 */ /* 0x000fe200078efcff */
[----:B------:R-:W-:Y:S01]  /*7460*/  STG.E desc[UR8][R4.64], R76 ;  /* 0x0000004c04007986 */ /* 0x000fe2000c101908 */
[----:B------:R-:W-:-:S02]  /*7470*/  SHF.L.U32 R51, R51, 0x18, RZ ;  /* 0x0000001833337819 */ /* 0x000fc400000006ff */
[----:B------:R-:W-:Y:S02]  /*7480*/  SHF.L.U32 R47, R47, 0x18, RZ ;  /* 0x000000182f2f7819 */ /* 0x000fe400000006ff */
[----:B------:R-:W-:Y:S01]  /*7490*/  IADD3 R46, R77, 0xd00, RZ ;  /* 0x00000d004d2e7810 */ /* 0x000fe20007ffe0ff */
[--C-:B------:R-:W-:Y:S01]  /*74a0*/  IMAD.WIDE.U32 R34, R34, 0x4, R8.reuse ;  /* 0x0000000422227825 */ /* 0x100fe200078e0008 */
[----:B------:R-:W-:Y:S01]  /*74b0*/  LOP3.LUT R56, R61, R63, RZ, 0xfc, !PT ;  /* 0x0000003f3d387212 */ /* 0x000fe200078efcff */
[----:B------:R-:W-:Y:S01]  /*74c0*/  STG.E desc[UR8][R18.64], R72 ;  /* 0x0000004812007986 */ /* 0x000fe2000c101908 */
[----:B------:R-:W-:Y:S01]  /*74d0*/  IADD3 R50, R77, 0xe00, RZ ;  /* 0x00000e004d327810 */ /* 0x000fe20007ffe0ff */
[----:B------:R-:W-:Y:S01]  /*74e0*/  IMAD.WIDE.U32 R38, R38, 0x4, R8 ;  /* 0x0000000426267825 */ /* 0x000fe200078e0008 */
[----:B------:R-:W-:Y:S01]  /*74f0*/  LOP3.LUT R52, R57, R59, RZ, 0xfc, !PT ;  /* 0x0000003b39347212 */ /* 0x000fe200078efcff */
[----:B------:R-:W-:Y:S01]  /*7500*/  STG.E desc[UR8][R20.64], R68 ;  /* 0x0000004414007986 */ /* 0x000fe2000c101908 */
[----:B------:R-:W-:-:S02]  /*7510*/  IADD3 R54, R77, 0xf00, RZ ;  /* 0x00000f004d367810 */ /* 0x000fc40007ffe0ff */
[----:B------:R-:W-:Y:S01]  /*7520*/  LOP3.LUT R48, R53, R55, RZ, 0xfc, !PT ;  /* 0x0000003735307212 */ /* 0x000fe200078efcff */
[----:B------:R-:W-:Y:S01]  /*7530*/  STG.E desc[UR8][R22.64], R64 ;  /* 0x0000004016007986 */ /* 0x000fe2000c101908 */
[----:B------:R-:W-:Y:S01]  /*7540*/  LOP3.LUT R36, R41, R43, RZ, 0xfc, !PT ;  /* 0x0000002b29247212 */ /* 0x000fe200078efcff */
[--C-:B------:R-:W-:Y:S01]  /*7550*/  IMAD.WIDE.U32 R42, R42, 0x4, R8.reuse ;  /* 0x000000042a2a7825 */ /* 0x100fe200078e0008 */
[----:B------:R-:W-:Y:S01]  /*7560*/  IADD3 R58, R77, 0x1000, RZ ;  /* 0x000010004d3a7810 */ /* 0x000fe20007ffe0ff */
[----:B------:R-:W-:Y:S01]  /*7570*/  STG.E desc[UR8][R26.64], R60 ;  /* 0x0000003c1a007986 */ /* 0x000fe2000c101908 */
[----:B------:R-:W-:Y:S02]  /*7580*/  LOP3.LUT R44, R49, R51, RZ, 0xfc, !PT ;  /* 0x00000033312c7212 */ /* 0x000fe400078efcff */
[----:B------:R-:W-:Y:S01]  /*7590*/  LOP3.LUT R40, R45, R47, RZ, 0xfc, !PT ;  /* 0x0000002f2d287212 */ /* 0x000fe200078efcff */
[--C-:B------:R-:W-:Y:S01]  /*75a0*/  IMAD.WIDE.U32 R46, R46, 0x4, R8.reuse ;  /* 0x000000042e2e7825 */ /* 0x100fe200078e0008 */
[C---:B------:R-:W-:Y:S01]  /*75b0*/  IADD3 R62, R77.reuse, 0x1100, RZ ;  /* 0x000011004d3e7810 */ /* 0x040fe20007ffe0ff */
[----:B------:R-:W-:Y:S01]  /*75c0*/  STG.E desc[UR8][R30.64], R56 ;  /* 0x000000381e007986 */ /* 0x000fe2000c101908 */
[C---:B------:R-:W-:Y:S01]  /*75d0*/  IADD3 R57, R77.reuse, 0x1200, RZ ;  /* 0x000012004d397810 */ /* 0x040fe20007ffe0ff */
        /* <DEDUP_REMOVED lines=9> */
[----:B------:R-:W-:Y:S01]  /*7670*/  IADD3 R0, R77, 0x1700, RZ ;  /* 0x000017004d007810 */ /* 0x000fe20007ffe0ff */
[----:B------:R-:W-:Y:S02]  /*7680*/  STG.E desc[UR8][R42.64], R44 ;  /* 0x0000002c2a007986 */ /* 0x000fe4000c101908 */
[----:B------:R-:W-:-:S02]  /*7690*/  IMAD.WIDE.U32 R62, R62, 0x4, R8 ;  /* 0x000000043e3e7825 */ /* 0x000fc400078e0008 */
[----:B------:R-:W-:Y:S02]  /*76a0*/  STG.E desc[UR8][R46.64], R40 ;  /* 0x000000282e007986 */ /* 0x000fe4000c101908 */
[--C-:B------:R-:W-:Y:S02]  /*76b0*/  IMAD.WIDE.U32 R66, R57, 0x4, R8.reuse ;  /* 0x0000000439427825 */ /* 0x100fe400078e0008 */
[----:B------:R-:W-:Y:S02]  /*76c0*/  STG.E desc[UR8][R50.64], R36 ;  /* 0x0000002432007986 */ /* 0x000fe4000c101908 */
[--C-:B------:R-:W-:Y:S02]  /*76d0*/  IMAD.WIDE.U32 R70, R53, 0x4, R8.reuse ;  /* 0x0000000435467825 */ /* 0x100fe400078e0008 */
[----:B------:R-:W-:Y:S02]  /*76e0*/  STG.E desc[UR8][R54.64], R32 ;  /* 0x0000002036007986 */ /* 0x000fe4000c101908 */
[--C-:B------:R-:W-:Y:S01]  /*76f0*/  IMAD.WIDE.U32 R74, R49, 0x4, R8.reuse ;  /* 0x00000004314a7825 */ /* 0x100fe200078e0008 */
[----:B------:R-:W-:Y:S01]  /*7700*/  LOP3.LUT P2, RZ, R83, 0xff, RZ, 0xc0, !PT ;  /* 0x000000ff53ff7812 */ /* 0x000fe2000784c0ff */
[----:B------:R-:W-:Y:S02]  /*7710*/  STG.E desc[UR8][R58.64], R28 ;  /* 0x0000001c3a007986 */ /* 0x000fe4000c101908 */
[----:B------:R-:W-:-:S02]  /*7720*/  IMAD.WIDE.U32 R78, R45, 0x4, R8 ;  /* 0x000000042d4e7825 */ /* 0x000fc400078e0008 */
[----:B------:R-:W-:Y:S02]  /*7730*/  STG.E desc[UR8][R62.64], R24 ;  /* 0x000000183e007986 */ /* 0x000fe4000c101908 */
[--C-:B------:R-:W-:Y:S02]  /*7740*/  IMAD.WIDE.U32 R80, R41, 0x4, R8.reuse ;  /* 0x0000000429507825 */ /* 0x100fe400078e0008 */
[----:B------:R-:W-:Y:S02]  /*7750*/  STG.E desc[UR8][R66.64], R25 ;  /* 0x0000001942007986 */ /* 0x000fe4000c101908 */
[----:B------:R-:W-:Y:S01]  /*7760*/  IMAD.WIDE.U32 R8, R0, 0x4, R8 ;  /* 0x0000000400087825 */ /* 0x000fe200078e0008 */
[----:B------:R-:W-:Y:S01]  /*7770*/  IADD3 R0, R82, 0x1, RZ ;  /* 0x0000000152007810 */ /* 0x000fe20007ffe0ff */
[----:B------:R-:W-:Y:S01]  /*7780*/  STG.E desc[UR8][R70.64], R29 ;  /* 0x0000001d46007986 */ /* 0x000fe2000c101908 */
[----:B0-----:R-:W-:-:S03]  /*7790*/  SEL R2, RZ, 0x1, P2 ;  /* 0x00000001ff027807 */ /* 0x001fc60001000000 */
[----:B------:R-:W-:Y:S04]  /*77a0*/  STG.E desc[UR8][R74.64], R33 ;  /* 0x000000214a007986 */ /* 0x000fe8000c101908 */
[----:B------:R-:W-:Y:S04]  /*77b0*/  STG.E desc[UR8][R78.64], R37 ;  /* 0x000000254e007986 */ /* 0x000fe8000c101908 */
[----:B------:R-:W-:Y:S04]  /*77c0*/  STG.E desc[UR8][R80.64], R6 ;  /* 0x0000000650007986 */ /* 0x000fe8000c101908 */
[----:B------:R0:W-:Y:S01]  /*77d0*/  STG.E desc[UR8][R8.64], R3 ;  /* 0x0000000308007986 */ /* 0x0001e2000c101908 */
[----:B------:R-:W-:Y:S01]  /*77e0*/  IADD3 R252, R252, UR4, RZ ;  /* 0x00000004fcfc7c10 */ /* 0x000fe2000fffe0ff */
[----:B------:R-:W-:Y:S01]  /*77f0*/  ULDC UR4, c[0x0][0x218] ;  /* 0x0000860000047ab9 */ /* 0x000fe20000000800 */
[----:B0-----:R-:W-:-:S02]  /*7800*/  LOP3.LUT R3, R0, 0x3, RZ, 0xc0, !PT ;  /* 0x0000000300037812 */ /* 0x001fc400078ec0ff */
[----:B------:R-:W-:-:S05]  /*7810*/  PRMT R0, R2, 0x7610, R0 ;  /* 0x0000761002007816 */ /* 0x000fca0000000000 */
[----:B------:R1:W-:Y:S04]  /*7820*/  STL.S16 [R1+0x1c], R0 ;  /* 0x00001c0001007387 */ /* 0x0003e80000100600 */
[----:B------:R1:W-:Y:S01]  /*7830*/  STL [R1+0x8], R3 ;  /* 0x0000080301007387 */ /* 0x0003e20000100800 */
[----:B------:R-:W-:-:S13]  /*7840*/  ISETP.GE.AND P0, PT, R252, UR4, PT ;  /* 0x00000004fc007c0c */ /* 0x000fda000bf06270 */
[----:B-1----:R-:W-:Y:S05]  /*7850*/  @!P0 BRA `(.L_x_11310) ;  /* 0xffffff9000948947 */ /* 0x002fea000383ffff */
.L_x_11297:
        /* <DEDUP_REMOVED lines=15> */
.L_x_11335:
[----:B------:R-:W2:Y:S01]  /*7950*/  S2R R0, SR_TID.X ;  /* 0x0000000000007919 */ /* 0x000ea20000002100 */
[----:B-1----:R-:W-:Y:S01]  /*7960*/  FMNMX R7, R2, R7, !PT ;  /* 0x0000000702077209 */ /* 0x002fe20007800000 */
[----:B------:R-:W-:Y:S05]  /*7970*/  WARPSYNC.ALL ;  /* 0x0000000000007948 */ /* 0x000fea0003800000 */
[----:B------:R-:W0:Y:S01]  /*7980*/  S2R R6, SR_TID.X ;  /* 0x0000000000067919 */ /* 0x000e220000002100 */
[----:B------:R-:W-:Y:S01]  /*7990*/  BSSY B0, `(.L_x_11313) ;  /* 0x000001c000007945 */ /* 0x000fe20003800000 */
[----:B------:R-:W-:Y:S01]  /*79a0*/  HFMA2.MMA R5, -RZ, RZ, 0, 0 ;  /* 0x00000000ff057435 */ /* 0x000fe200000001ff */
[----:B--2---:R-:W-:-:S04]  /*79b0*/  LOP3.LUT R0, R0, 0x1f, RZ, 0xc0, !PT ;  /* 0x0000001f00007812 */ /* 0x004fc800078ec0ff */
[----:B------:R-:W-:Y:S02]  /*79c0*/  ISETP.NE.AND P0, PT, R0, RZ, PT ;  /* 0x000000ff0000720c */ /* 0x000fe40003f05270 */
[----:B0-----:R-:W-:-:S11]  /*79d0*/  SHF.R.U32.HI R2, RZ, 0x5, R6 ;  /* 0x00000005ff027819 */ /* 0x001fd60000011606 */
        /* <DEDUP_REMOVED lines=22> */
.L_x_11338:
[----:B-1----:R-:W-:-:S07]  /*7b40*/  FMNMX R5, R3, R2, !PT ;  /* 0x0000000203057209 */ /* 0x002fce0007800000 */
.L_x_11314:
[----:B------:R-:W-:Y:S05]  /*7b50*/  BSYNC B0 ;  /* 0x0000000000007941 */ /* 0x000fea0003800000 */
.L_x_11313:
[----:B------:R-:W-:Y:S01]  /*7b60*/  ISETP.NE.AND P0, PT, R6, RZ, PT ;  /* 0x000000ff0600720c */ /* 0x000fe20003f05270 */
[----:B------:R-:W-:-:S12]  /*7b70*/  BSSY B0, `(.L_x_11311) ;  /* 0x0000004000007945 */ /* 0x000fd80003800000 */
[----:B------:R-:W-:Y:S05]  /*7b80*/  @P0 BRA `(.L_x_11316) ;  /* 0x0000000000080947 */ /* 0x000fea0003800000 */
[----:B0-----:R-:W0:Y:S02]  /*7b90*/  LDC.64 R2, c[0x0][0x288] ;  /* 0x0000a200ff027b82 */ /* 0x001e240000000a00 */
[----:B0-----:R1:W-:Y:S02]  /*7ba0*/  REDG.E.MAX.S32.STRONG.GPU desc[UR8][R2.64], R5 ;  /* 0x000000050200798e */ /* 0x0013e4000d10e388 */
.L_x_11316:
[----:B------:R-:W-:Y:S05]  /*7bb0*/  BSYNC B0 ;  /* 0x0000000000007941 */ /* 0x000fea0003800000 */
.L_x_11311:
        /* <DEDUP_REMOVED lines=13> */
[----:B------:R-:W-:Y:S02]  /*7c90*/  MOV R0, 0x7cd0 ;  /* 0x00007cd000007802 */ /* 0x000fe40000000f00 */
[----:B-1----:R-:W-:-:S03]  /*7ca0*/  MOV R2, UR6 ;  /* 0x0000000600027c02 */ /* 0x002fc60008000f00 */
[----:B------:R1:W-:Y:S04]  /*7cb0*/  STL [R1+0xc], R0 ;  /* 0x00000c0001007387 */ /* 0x0003e80000100800 */
[----:B01----:R-:W-:Y:S05]  /*7cc0*/  CALL.REL.NOINC `($__internal_171_$__cuda_sm20_rcp_rn_f32_slowpath) ;  /* 0x0000001400007944 */ /* 0x003fea0003c00000 */
[----:B------:R1:W5:Y:S01]  /*7cd0*/  LDL.LU R5, [R1+0x4] ;  /* 0x0000040001057983 */ /* 0x0003620000300800 */
[----:B------:R-:W-:Y:S05]  /*7ce0*/  BRA `(.L_x_11318) ;  /* 0x0000000000147947 */ /* 0x000fea0003800000 */
.L_x_11317:
[----:B-1----:R-:W1:Y:S01]  /*7cf0*/  MUFU.RCP R5, UR6 ;  /* 0x0000000600057d08 */ /* 0x002e620008001000 */
[----:B------:R-:W-:-:S05]  /*7d00*/  MOV R0, UR6 ;  /* 0x0000000600007c02 */ /* 0x000fca0008000f00 */
[----:B-1----:R-:W-:-:S04]  /*7d10*/  FFMA R0, R5, R0, -1 ;  /* 0xbf80000005007423 */ /* 0x002fc80000000000 */
[----:B------:R-:W-:-:S04]  /*7d20*/  FADD.FTZ R0, -R0, -RZ ;  /* 0x800000ff00007221 */ /* 0x000fc80000010100 */
[----:B------:R-:W-:-:S07]  /*7d30*/  FFMA R5, R5, R0, R5 ;  /* 0x0000000005057223 */ /* 0x000fce0000000005 */
.L_x_11318:
[----:B0-----:R-:W0:Y:S02]  /*7d40*/  LDC.64 R2, c[0x0][0x280] ;  /* 0x0000a000ff027b82 */ /* 0x001e240000000a00 */
[----:B0----5:R-:W-:Y:S01]  /*7d50*/  STG.E desc[UR8][R2.64], R5 ;  /* 0x0000000502007986 */ /* 0x021fe2000c101908 */
[----:B------:R-:W-:Y:S05]  /*7d60*/  EXIT ;  /* 0x000000000000794d */ /* 0x000fea0003800000 */
.L_x_11298:
[----:B------:R-:W-:Y:S01]  /*7d70*/  HFMA2.MMA R248, -RZ, RZ, 0, 5.9604644775390625e-08 ;  /* 0x00000001fff87435 */ /* 0x000fe200000001ff */
[----:B------:R-:W-:Y:S01]  /*7d80*/  MOV R3, R2 ;  /* 0x0000000200037202 */ /* 0x000fe20000000f00 */
[----:B------:R0:W-:Y:S01]  /*7d90*/  STL [R1+0xd0], R0 ;  /* 0x0000d00001007387 */ /* 0x0001e20000100800 */
[----:B------:R-:W-:Y:S02]  /*7da0*/  MOV R249, 0x1f ;  /* 0x0000001f00f97802 */ /* 0x000fe40000000f00 */
[----:B------:R-:W-:-:S07]  /*7db0*/  MOV R251, 0xffffffff ;  /* 0xffffffff00fb7802 */ /* 0x000fce0000000f00 */
[----:B0----5:R-:W-:Y:S05]  /*7dc0*/  WARPSYNC.COLLECTIVE R251, `(.L_x_11319) ;  /* 0x00000000fb087348 */ /* 0x021fea0003c00000 */
[----:B------:R1:W2:Y:S02]  /*7dd0*/  SHFL.BFLY P0, R3, R3, R248, R249 ;  /* 0x0c0000f803037389 */ /* 0x0002a400000000f9 */
[----:B012--5:R-:W-:Y:S01]  /*7de0*/  ENDCOLLECTIVE ;  /* 0x000000000000791b */ /* 0x027fe20003800000 */
.L_x_11319:
[----:B------:R-:W-:Y:S01]  /*7df0*/  HFMA2.MMA R248, -RZ, RZ, 0, 1.1920928955078125e-07 ;  /* 0x00000002fff87435 */ /* 0x000fe200000001ff */
[----:B------:R-:W-:-:S05]  /*7e00*/  FADD R2, R2, R3 ;  /* 0x0000000302027221 */ /* 0x000fca0000000000 */
[----:B------:R-:W-:-:S07]  /*7e10*/  MOV R3, R2 ;  /* 0x0000000200037202 */ /* 0x000fce0000000f00 */
[----:B------:R-:W-:Y:S05]  /*7e20*/  WARPSYNC.COLLECTIVE R251, `(.L_x_11320) ;  /* 0x00000000fb087348 */ /* 0x000fea0003c00000 */
[----:B------:R0:W1:Y:S02]  /*7e30*/  SHFL.BFLY P0, R3, R3, R248, R249 ;  /* 0x0c0000f803037389 */ /* 0x00006400000000f9 */
[----:B01----:R-:W-:Y:S01]  /*7e40*/  ENDCOLLECTIVE ;  /* 0x000000000000791b */ /* 0x003fe20003800000 */
.L_x_11320:
[----:B------:R-:W-:Y:S01]  /*7e50*/  HFMA2.MMA R248, -RZ, RZ, 0, 2.384185791015625e-07 ;  /* 0x00000004fff87435 */ /* 0x000fe200000001ff */
[----:B------:R-:W-:-:S05]  /*7e60*/  FADD R2, R2, R3 ;  /* 0x0000000302027221 */ /* 0x000fca0000000000 */
[----:B------:R-:W-:-:S07]  /*7e70*/  MOV R3, R2 ;  /* 0x0000000200037202 */ /* 0x000fce0000000f00 */
[----:B------:R-:W-:Y:S05]  /*7e80*/  WARPSYNC.COLLECTIVE R251, `(.L_x_11321) ;  /* 0x00000000fb087348 */ /* 0x000fea0003c00000 */
[----:B------:R0:W1:Y:S02]  /*7e90*/  SHFL.BFLY P0, R3, R3, R248, R249 ;  /* 0x0c0000f803037389 */ /* 0x00006400000000f9 */
[----:B01----:R-:W-:Y:S01]  /*7ea0*/  ENDCOLLECTIVE ;  /* 0x000000000000791b */ /* 0x003fe20003800000 */
.L_x_11321:
[----:B------:R-:W-:Y:S01]  /*7eb0*/  HFMA2.MMA R248, -RZ, RZ, 0, 4.76837158203125e-07 ;  /* 0x00000008fff87435 */ /* 0x000fe200000001ff */
[----:B------:R-:W-:-:S05]  /*7ec0*/  FADD R2, R2, R3 ;  /* 0x0000000302027221 */ /* 0x000fca0000000000 */
[----:B------:R-:W-:-:S07]  /*7ed0*/  MOV R3, R2 ;  /* 0x0000000200037202 */ /* 0x000fce0000000f00 */
[----:B------:R-:W-:Y:S05]  /*7ee0*/  WARPSYNC.COLLECTIVE R251, `(.L_x_11322) ;  /* 0x00000000fb087348 */ /* 0x000fea0003c00000 */
[----:B------:R0:W1:Y:S02]  /*7ef0*/  SHFL.BFLY P0, R3, R3, R248, R249 ;  /* 0x0c0000f803037389 */ /* 0x00006400000000f9 */
[----:B01----:R-:W-:Y:S01]  /*7f00*/  ENDCOLLECTIVE ;  /* 0x000000000000791b */ /* 0x003fe20003800000 */
.L_x_11322:
[----:B------:R-:W-:Y:S01]  /*7f10*/  HFMA2.MMA R248, -RZ, RZ, 0, 9.5367431640625e-07 ;  /* 0x00000010fff87435 */ /* 0x000fe200000001ff */
[----:B------:R-:W-:-:S05]  /*7f20*/  FADD R2, R2, R3 ;  /* 0x0000000302027221 */ /* 0x000fca0000000000 */
[----:B------:R-:W-:-:S07]  /*7f30*/  MOV R3, R2 ;  /* 0x0000000200037202 */ /* 0x000fce0000000f00 */
[----:B------:R-:W-:Y:S05]  /*7f40*/  WARPSYNC.COLLECTIVE R251, `(.L_x_11323) ;  /* 0x00000000fb087348 */ /* 0x000fea0003c00000 */
[----:B------:R0:W1:Y:S02]  /*7f50*/  SHFL.BFLY P0, R3, R3, R248, R249 ;  /* 0x0c0000f803037389 */ /* 0x00006400000000f9 */
[----:B01----:R-:W-:Y:S01]  /*7f60*/  ENDCOLLECTIVE ;  /* 0x000000000000791b */ /* 0x003fe20003800000 */
.L_x_11323:
[----:B------:R-:W-:-:S04]  /*7f70*/  FADD R2, R2, R3 ;  /* 0x0000000302027221 */ /* 0x000fc80000000000 */
[----:B------:R-:W-:-:S04]  /*7f80*/  FMUL R2, R2, 0.00032552084303461015224 ;  /* 0x39aaaaab02027820 */ /* 0x000fc80000400000 */
[----:B------:R-:W-:-:S04]  /*7f90*/  FADD R3, R96, -R2 ;  /* 0x8000000260037221 */ /* 0x000fc80000000000 */
        /* <DEDUP_REMOVED lines=196> */
.L_x_11324:
[----:B------:R-:W-:Y:S01]  /*8be0*/  HFMA2.MMA R248, -RZ, RZ, 0, 1.1920928955078125e-07 ;  /* 0x00000002fff87435 */ /* 0x000fe200000001ff */
[----:B------:R-:W-:-:S05]  /*8bf0*/  FADD R0, R0, R3 ;  /* 0x0000000300007221 */ /* 0x000fca0000000000 */
[----:B------:R-:W-:-:S07]  /*8c00*/  MOV R3, R0 ;  /* 0x0000000000037202 */ /* 0x000fce0000000f00 */
[----:B------:R-:W-:Y:S05]  /*8c10*/  WARPSYNC.COLLECTIVE R251, `(.L_x_11325) ;  /* 0x00000000fb087348 */ /* 0x000fea0003c00000 */
[----:B------:R0:W1:Y:S02]  /*8c20*/  SHFL.BFLY P0, R3, R3, R248, R249 ;  /* 0x0c0000f803037389 */ /* 0x00006400000000f9 */
[----:B01----:R-:W-:Y:S01]  /*8c30*/  ENDCOLLECTIVE ;  /* 0x000000000000791b */ /* 0x003fe20003800000 */
.L_x_11325:
[----:B------:R-:W-:Y:S01]  /*8c40*/  HFMA2.MMA R248, -RZ, RZ, 0, 2.384185791015625e-07 ;  /* 0x00000004fff87435 */ /* 0x000fe200000001ff */
[----:B------:R-:W-:-:S05]  /*8c50*/  FADD R0, R0, R3 ;  /* 0x0000000300007221 */ /* 0x000fca0000000000 */
[----:B------:R-:W-:-:S07]  /*8c60*/  MOV R3, R0 ;  /* 0x0000000000037202 */ /* 0x000fce0000000f00 */
[----:B------:R-:W-:Y:S05]  /*8c70*/  WARPSYNC.COLLECTIVE R251, `(.L_x_11326) ;  /* 0x00000000fb087348 */ /* 0x000fea0003c00000 */
[----:B------:R0:W1:Y:S02]  /*8c80*/  SHFL.BFLY P0, R3, R3, R248, R249 ;  /* 0x0c0000f803037389 */ /* 0x00006400000000f9 */
[----:B01----:R-:W-:Y:S01]  /*8c90*/  ENDCOLLECTIVE ;  /* 0x000000000000791b */ /* 0x003fe20003800000 */
.L_x_11326:
[----:B------:R-:W-:Y:S01]  /*8ca0*/  HFMA2.MMA R248, -RZ, RZ, 0, 4.76837158203125e-07 ;  /* 0x00000008fff87435 */ /* 0x000fe200000001ff */
[----:B------:R-:W-:-:S05]  /*8cb0*/  FADD R0, R0, R3 ;  /* 0x0000000300007221 */ /* 0x000fca0000000000 */
[----:B------:R-:W-:-:S07]  /*8cc0*/  MOV R3, R0 ;  /* 0x0000000000037202 */ /* 0x000fce0000000f00 */
[----:B------:R-:W-:Y:S05]  /*8cd0*/  WARPSYNC.COLLECTIVE R251, `(.L_x_11327) ;  /* 0x00000000fb087348 */ /* 0x000fea0003c00000 */
[----:B------:R0:W1:Y:S02]  /*8ce0*/  SHFL.BFLY P0, R3, R3, R248, R249 ;  /* 0x0c0000f803037389 */ /* 0x00006400000000f9 */
[----:B01----:R-:W-:Y:S01]  /*8cf0*/  ENDCOLLECTIVE ;  /* 0x000000000000791b */ /* 0x003fe20003800000 */
.L_x_11327:
[----:B------:R-:W-:Y:S01]  /*8d00*/  HFMA2.MMA R248, -RZ, RZ, 0, 9.5367431640625e-07 ;  /* 0x00000010fff87435 */ /* 0x000fe200000001ff */
[----:B------:R-:W-:Y:S02]  /*8d10*/  FADD R251, R0, R3 ;  /* 0x0000000300fb7221 */ /* 0x000fe40000000000 */
[----:B------:R0:W5:Y:S03]  /*8d20*/  LDL.LU R0, [R1+0xd0] ;  /* 0x0000d00001007983 */ /* 0x0001660000300800 */
[----:B------:R-:W-:Y:S01]  /*8d30*/  MOV R3, R251 ;  /* 0x000000fb00037202 */ /* 0x000fe20000000f00 */
[----:B------:R1:W-:Y:S02]  /*8d40*/  STL [R1+0x4], R251 ;  /* 0x000004fb01007387 */ /* 0x0003e40000100800 */
[----:B01----:R-:W-:-:S07]  /*8d50*/  MOV R251, 0xffffffff ;  /* 0xffffffff00fb7802 */ /* 0x003fce0000000f00 */
[----:B-----5:R-:W-:Y:S05]  /*8d60*/  WARPSYNC.COLLECTIVE R251, `(.L_x_11328) ;  /* 0x00000000fb087348 */ /* 0x020fea0003c00000 */
[----:B------:R0:W1:Y:S02]  /*8d70*/  SHFL.BFLY P0, R3, R3, R248, R249 ;  /* 0x0c0000f803037389 */ /* 0x00006400000000f9 */
[----:B01---5:R-:W-:Y:S01]  /*8d80*/  ENDCOLLECTIVE ;  /* 0x000000000000791b */ /* 0x023fe20003800000 */
.L_x_11328:
[----:B------:R-:W-:Y:S05]  /*8d90*/  BRA `(.L_x_11329) ;  /* 0xffffff94007c7947 */ /* 0x000fea000383ffff */
.L_x_11312:
[----:B------:R-:W-:Y:S01]  /*8da0*/  HFMA2.MMA R4, -RZ, RZ, 0, 9.5367431640625e-07 ;  /* 0x00000010ff047435 */ /* 0x000fe200000001ff */
[----:B------:R-:W-:Y:S02]  /*8db0*/  MOV R9, 0x1f ;  /* 0x0000001f00097802 */ /* 0x000fe40000000f00 */
[----:B------:R-:W-:-:S08]  /*8dc0*/  MOV R251, 0xffffffff ;  /* 0xffffffff00fb7802 */ /* 0x000fd00000000f00 */
[----:B------:R-:W-:Y:S05]  /*8dd0*/  WARPSYNC.COLLECTIVE R251, `(.L_x_11330) ;  /* 0x00000000fb087348 */ /* 0x000fea0003c00000 */
[----:B------:R0:W1:Y:S02]  /*8de0*/  SHFL.DOWN P0, R7, R250, R4, R9 ;  /* 0x08000004fa077389 */ /* 0x0000640000000009 */
[----:B01----:R-:W-:Y:S01]  /*8df0*/  ENDCOLLECTIVE ;  /* 0x000000000000791b */ /* 0x003fe20003800000 */
.L_x_11330:
[----:B------:R-:W-:Y:S01]  /*8e00*/  HFMA2.MMA R4, -RZ, RZ, 0, 4.76837158203125e-07 ;  /* 0x00000008ff047435 */ /* 0x000fe200000001ff */
[----:B------:R-:W-:-:S04]  /*8e10*/  MOV R3, R7 ;  /* 0x0000000700037202 */ /* 0x000fc80000000f00 */
[----:B------:R-:W-:-:S04]  /*8e20*/  FMNMX R3, R3, R250, !PT ;  /* 0x000000fa03037209 */ /* 0x000fc80007800000 */
[----:B------:R-:W-:-:S07]  /*8e30*/  MOV R250, R3 ;  /* 0x0000000300fa7202 */ /* 0x000fce0000000f00 */
[----:B------:R-:W-:Y:S05]  /*8e40*/  WARPSYNC.COLLECTIVE R251, `(.L_x_11331) ;  /* 0x00000000fb087348 */ /* 0x000fea0003c00000 */
[----:B------:R0:W1:Y:S02]  /*8e50*/  SHFL.DOWN P0, R7, R250, R4, R9 ;  /* 0x08000004fa077389 */ /* 0x0000640000000009 */
[----:B01----:R-:W-:Y:S01]  /*8e60*/  ENDCOLLECTIVE ;  /* 0x000000000000791b */ /* 0x003fe20003800000 */
.L_x_11331:
[----:B------:R-:W-:Y:S01]  /*8e70*/  HFMA2.MMA R4, -RZ, RZ, 0, 2.384185791015625e-07 ;  /* 0x00000004ff047435 */ /* 0x000fe200000001ff */
[----:B------:R-:W-:-:S04]  /*8e80*/  MOV R0, R7 ;  /* 0x0000000700007202 */ /* 0x000fc80000000f00 */
[----:B------:R-:W-:-:S04]  /*8e90*/  FMNMX R0, R3, R0, !PT ;  /* 0x0000000003007209 */ /* 0x000fc80007800000 */
[----:B------:R-:W-:-:S07]  /*8ea0*/  MOV R250, R0 ;  /* 0x0000000000fa7202 */ /* 0x000fce0000000f00 */
[----:B------:R-:W-:Y:S05]  /*8eb0*/  WARPSYNC.COLLECTIVE R251, `(.L_x_11332) ;  /* 0x00000000fb087348 */ /* 0x000fea0003c00000 */
[----:B------:R0:W1:Y:S02]  /*8ec0*/  SHFL.DOWN P0, R7, R250, R4, R9 ;  /* 0x08000004fa077389 */ /* 0x0000640000000009 */
[----:B01----:R-:W-:Y:S01]  /*8ed0*/  ENDCOLLECTIVE ;  /* 0x000000000000791b */ /* 0x003fe20003800000 */
.L_x_11332:
[----:B------:R-:W-:Y:S01]  /*8ee0*/  HFMA2.MMA R4, -RZ, RZ, 0, 1.1920928955078125e-07 ;  /* 0x00000002ff047435 */ /* 0x000fe200000001ff */
[----:B------:R-:W-:-:S04]  /*8ef0*/  MOV R5, R7 ;  /* 0x0000000700057202 */ /* 0x000fc80000000f00 */
[----:B------:R-:W-:-:S04]  /*8f00*/  FMNMX R5, R0, R5, !PT ;  /* 0x0000000500057209 */ /* 0x000fc80007800000 */
[----:B------:R-:W-:-:S07]  /*8f10*/  MOV R250, R5 ;  /* 0x0000000500fa7202 */ /* 0x000fce0000000f00 */
[----:B------:R-:W-:Y:S05]  /*8f20*/  WARPSYNC.COLLECTIVE R251, `(.L_x_11333) ;  /* 0x00000000fb087348 */ /* 0x000fea0003c00000 */
[----:B------:R0:W1:Y:S02]  /*8f30*/  SHFL.DOWN P0, R7, R250, R4, R9 ;  /* 0x08000004fa077389 */ /* 0x0000640000000009 */
[----:B01----:R-:W-:Y:S01]  /*8f40*/  ENDCOLLECTIVE ;  /* 0x000000000000791b */ /* 0x003fe20003800000 */
.L_x_11333:
[----:B------:R-:W-:Y:S01]  /*8f50*/  HFMA2.MMA R4, -RZ, RZ, 0, 5.9604644775390625e-08 ;  /* 0x00000001ff047435 */ /* 0x000fe200000001ff */
[----:B------:R-:W-:-:S04]  /*8f60*/  MOV R2, R7 ;  /* 0x0000000700027202 */ /* 0x000fc80000000f00 */
[----:B------:R-:W-:-:S04]  /*8f70*/  FMNMX R2, R5, R2, !PT ;  /* 0x0000000205027209 */ /* 0x000fc80007800000 */
[----:B------:R-:W-:-:S07]  /*8f80*/  MOV R250, R2 ;  /* 0x0000000200fa7202 */ /* 0x000fce0000000f00 */
[----:B------:R-:W-:Y:S05]  /*8f90*/  WARPSYNC.COLLECTIVE R251, `(.L_x_11334) ;  /* 0x00000000fb087348 */ /* 0x000fea0003c00000 */
[----:B------:R0:W1:Y:S02]  /*8fa0*/  SHFL.DOWN P0, R7, R250, R4, R9 ;  /* 0x08000004fa077389 */ /* 0x0000640000000009 */
[----:B01----:R-:W-:Y:S01]  /*8fb0*/  ENDCOLLECTIVE ;  /* 0x000000000000791b */ /* 0x003fe20003800000 */
.L_x_11334:
[----:B------:R-:W-:Y:S05]  /*8fc0*/  BRA `(.L_x_11335) ;  /* 0xffffffe800607947 */ /* 0x000fea000383ffff */
.L_x_11315:
[----:B------:R-:W-:Y:S01]  /*8fd0*/  HFMA2.MMA R4, -RZ, RZ, 0, 1.1920928955078125e-07 ;  /* 0x00000002ff047435 */ /* 0x000fe200000001ff */
[----:B-1----:R-:W-:Y:S02]  /*8fe0*/  MOV R250, R0 ;  /* 0x0000000000fa7202 */ /* 0x002fe40000000f00 */
[----:B------:R-:W-:Y:S02]  /*8ff0*/  MOV R9, 0x1f ;  /* 0x0000001f00097802 */ /* 0x000fe40000000f00 */
[----:B------:R-:W-:-:S07]  /*9000*/  MOV R251, 0xffffffff ;  /* 0xffffffff00fb7802 */ /* 0x000fce0000000f00 */
[----:B0-----:R-:W-:Y:S05]  /*9010*/  WARPSYNC.COLLECTIVE R251, `(.L_x_11336) ;  /* 0x00000000fb087348 */ /* 0x001fea0003c00000 */
[----:B------:R1:W2:Y:S02]  /*9020*/  SHFL.DOWN P0, R7, R250, R4, R9 ;  /* 0x08000004fa077389 */ /* 0x0002a40000000009 */
[----:B012---:R-:W-:Y:S01]  /*9030*/  ENDCOLLECTIVE ;  /* 0x000000000000791b */ /* 0x007fe20003800000 */
.L_x_11336:
[----:B------:R-:W-:Y:S01]  /*9040*/  HFMA2.MMA R4, -RZ, RZ, 0, 5.9604644775390625e-08 ;  /* 0x00000001ff047435 */ /* 0x000fe200000001ff */
[----:B------:R-:W-:-:S04]  /*9050*/  MOV R3, R7 ;  /* 0x0000000700037202 */ /* 0x000fc80000000f00 */
[----:B------:R-:W-:-:S04]  /*9060*/  FMNMX R3, R3, R0, !PT ;  /* 0x0000000003037209 */ /* 0x000fc80007800000 */
[----:B------:R-:W-:-:S07]  /*9070*/  MOV R250, R3 ;  /* 0x0000000300fa7202 */ /* 0x000fce0000000f00 */
[----:B------:R-:W-:Y:S05]  /*9080*/  WARPSYNC.COLLECTIVE R251, `(.L_x_11337) ;  /* 0x00000000fb087348 */ /* 0x000fea0003c00000 */
[----:B------:R0:W1:Y:S02]  /*9090*/  SHFL.DOWN P0, R7, R250, R4, R9 ;  /* 0x08000004fa077389 */ /* 0x0000640000000009 */
[----:B01----:R-:W-:Y:S01]  /*90a0*/  ENDCOLLECTIVE ;  /* 0x000000000000791b */ /* 0x003fe20003800000 */
.L_x_11337:
[----:B------:R-:W-:Y:S01]  /*90b0*/  MOV R2, R7 ;  /* 0x0000000700027202 */ /* 0x000fe20000000f00 */
[----:B------:R-:W-:Y:S06]  /*90c0*/  BRA `(.L_x_11338) ;  /* 0xffffffe8009c7947 */ /* 0x000fec000383ffff */
        .weak           $__internal_171_$__cuda_sm20_rcp_rn_f32_slowpath
        .type           $__internal_171_$__cuda_sm20_rcp_rn_f32_slowpath,@function
        .size           $__internal_171_$__cuda_sm20_rcp_rn_f32_slowpath,(.L_x_14507 - $__internal_171_$__cuda_sm20_rcp_rn_f32_slowpath)
$__internal_171_$__cuda_sm20_rcp_rn_f32_slowpath:
[----:B------:R-:W-:Y:S01]  /*90d0*/  SHF.L.U32 R3, R2, 0x1, RZ ;  /* 0x0000000102037819 */ /* 0x000fe200000006ff */
[----:B------:R-:W-:Y:S03]  /*90e0*/  BSSY B1, `(.L_x_11339) ;  /* 0x000003f000017945 */ /* 0x000fe60003800000 */
[----:B------:R-:W-:-:S04]  /*90f0*/  SHF.R.U32.HI R3, RZ, 0x18, R3 ;  /* 0x00000018ff037819 */ /* 0x000fc80000011603 */
[----:B------:R-:W-:-:S13]  /*9100*/  ISETP.NE.U32.AND P0, PT, R3, RZ, PT ;  /* 0x000000ff0300720c */ /* 0x000fda0003f05070 */
[----:B------:R-:W-:Y:S05]  /*9110*/  @P0 BRA `(.L_x_11340) ;  /* 0x0000000000380947 */ /* 0x000fea0003800000 */
[----:B------:R-:W-:Y:S01]  /*9120*/  SHF.L.U32 R3, R2, 0x1, RZ ;  /* 0x0000000102037819 */ /* 0x000fe200000006ff */
[----:B------:R0:W-:Y:S03]  /*9130*/  STL [R1+0xd4], R4 ;  /* 0x0000d40401007387 */ /* 0x0001e60000100800 */
[----:B------:R-:W-:Y:S01]  /*9140*/  ISETP.NE.AND P0, PT, R3, RZ, PT ;  /* 0x000000ff0300720c */ /* 0x000fe20003f05270 */
[----:B------:R1:W-:-:S12]  /*9150*/  STL [R1+0xd0], R0 ;  /* 0x0000d00001007387 */ /* 0x0003d80000100800 */
[----:B0-----:R-:W-:Y:S01]  /*9160*/  @P0 FFMA R4, R2, 1.84467440737095516160e+19, RZ ;  /* 0x5f80000002040823 */ /* 0x001fe200000000ff */
[----:B------:R-:W-:Y:S08]  /*9170*/  @!P0 MUFU.RCP R3, R2 ;  /* 0x0000000200038308 */ /* 0x000ff00000001000 */
[----:B-1----:R-:W0:Y:S02]  /*9180*/  @P0 MUFU.RCP R0, R4 ;  /* 0x0000000400000308 */ /* 0x002e240000001000 */
[----:B0-----:R-:W-:-:S02]  /*9190*/  @P0 FFMA R2, R4, R0, -1 ;  /* 0xbf80000004020423 */ /* 0x001fc40000000000 */
[----:B------:R0:W5:Y:S02]  /*91a0*/  LDL.LU R4, [R1+0xd4] ;  /* 0x0000d40001047983 */ /* 0x0001640000300800 */
[----:B------:R-:W-:-:S04]  /*91b0*/  @P0 FADD.FTZ R2, -R2, -RZ ;  /* 0x800000ff02020221 */ /* 0x000fc80000010100 */
[----:B------:R-:W-:Y:S02]  /*91c0*/  @P0 FFMA R2, R0, R2, R0 ;  /* 0x0000000200020223 */ /* 0x000fe40000000000 */
[----:B------:R0:W5:Y:S02]  /*91d0*/  LDL.LU R0, [R1+0xd0] ;  /* 0x0000d00001007983 */ /* 0x0001640000300800 */
[----:B------:R-:W-:Y:S01]  /*91e0*/  @P0 FFMA R3, R2, 1.84467440737095516160e+19, RZ ;  /* 0x5f80000002030823 */ /* 0x000fe200000000ff */
[----:B------:R-:W-:Y:S06]  /*91f0*/  BRA `(.L_x_11341) ;  /* 0x0000000000b47947 */ /* 0x000fec0003800000 */
.L_x_11340:
[----:B------:R0:W-:Y:S02]  /*9200*/  STL [R1+0xd0], R0 ;  /* 0x0000d00001007387 */ /* 0x0001e40000100800 */
[----:B0-----:R-:W-:-:S04]  /*9210*/  IADD3 R0, R3, -0xfd, RZ ;  /* 0xffffff0303007810 */ /* 0x001fc80007ffe0ff */
[----:B------:R-:W-:Y:S02]  /*9220*/  ISETP.GT.U32.AND P0, PT, R0, 0x1, PT ;  /* 0x000000010000780c */ /* 0x000fe40003f04070 */
[----:B------:R0:W5:Y:S11]  /*9230*/  LDL.LU R0, [R1+0xd0] ;  /* 0x0000d00001007983 */ /* 0x0001760000300800 */
[----:B0-----:R-:W-:Y:S05]  /*9240*/  @P0 BRA `(.L_x_11342) ;  /* 0x00000000009c0947 */ /* 0x001fea0003800000 */
[----:B------:R0:W-:Y:S04]  /*9250*/  STL [R1+0xdc], R6 ;  /* 0x0000dc0601007387 */ /* 0x0001e80000100800 */
[----:B------:R-:W-:Y:S04]  /*9260*/  STL [R1+0xd8], R5 ;  /* 0x0000d80501007387 */ /* 0x000fe80000100800 */
[----:B------:R-:W-:Y:S01]  /*9270*/  STL [R1+0xd4], R4 ;  /* 0x0000d40401007387 */ /* 0x000fe20000100800 */
[----:B0-----:R-:W-:-:S03]  /*9280*/  LOP3.LUT R6, R2, 0x7fffff, RZ, 0xc0, !PT ;  /* 0x007fffff02067812 */ /* 0x001fc600078ec0ff */
[----:B-----5:R0:W-:Y:S02]  /*9290*/  STL [R1+0xd0], R0 ;  /* 0x0000d00001007387 */ /* 0x0201e40000100800 */
[----:B0-----:R-:W-:-:S04]  /*92a0*/  LOP3.LUT R0, R6, 0x3f800000, RZ, 0xfc, !PT ;  /* 0x3f80000006007812 */ /* 0x001fc800078efcff */
[----:B------:R-:W0:Y:S02]  /*92b0*/  MUFU.RCP R4, R0 ;  /* 0x0000000000047308 */ /* 0x000e240000001000 */
[----:B0-----:R-:W-:-:S04]  /*92c0*/  FFMA R0, R0, R4, -1 ;  /* 0xbf80000000007423 */ /* 0x001fc80000000004 */
[----:B------:R-:W-:-:S04]  /*92d0*/  FADD.FTZ R5, -R0, -RZ ;  /* 0x800000ff00057221 */ /* 0x000fc80000010100 */
[CCC-:B------:R-:W-:Y:S01]  /*92e0*/  FFMA.RM R0, R4.reuse, R5.reuse, R4.reuse ;  /* 0x0000000504007223 */ /* 0x1c0fe20000004004 */
[----:B------:R-:W-:Y:S01]  /*92f0*/  FFMA.RP R4, R4, R5, R4 ;  /* 0x0000000504047223 */ /* 0x000fe20000008004 */
[C---:B------:R-:W-:Y:S02]  /*9300*/  IADD3 R5, R3.reuse, -0xfd, RZ ;  /* 0xffffff0303057810 */ /* 0x040fe40007ffe0ff */
[----:B------:R-:W-:Y:S02]  /*9310*/  IADD3 R3, R3, -0xfc, RZ ;  /* 0xffffff0403037810 */ /* 0x000fe40007ffe0ff */
[C---:B------:R-:W-:Y:S02]  /*9320*/  FSETP.NEU.FTZ.AND P0, PT, R0.reuse, R4, PT ;  /* 0x000000040000720b */ /* 0x040fe40003f1d000 */
[----:B------:R-:W-:Y:S01]  /*9330*/  LOP3.LUT R4, R0, 0x7fffff, RZ, 0xc0, !PT ;  /* 0x007fffff00047812 */ /* 0x000fe200078ec0ff */
[----:B------:R-:W-:-:S03]  /*9340*/  HFMA2.MMA R0, -RZ, RZ, 0, 1.78813934326171875e-07 ;  /* 0x00000003ff007435 */ /* 0x000fc600000001ff */
[----:B------:R-:W-:Y:S02]  /*9350*/  LOP3.LUT R6, R4, 0x800000, RZ, 0xfc, !PT ;  /* 0x0080000004067812 */ /* 0x000fe400078efcff */
[----:B------:R-:W-:Y:S02]  /*9360*/  SEL R4, RZ, 0xffffffff, !P0 ;  /* 0xffffffffff047807 */ /* 0x000fe40004000000 */
[--C-:B------:R-:W-:Y:S02]  /*9370*/  SHF.R.U32.HI R3, RZ, R3, R6.reuse ;  /* 0x00000003ff037219 */ /* 0x100fe40000011606 */
[----:B------:R-:W-:Y:S02]  /*9380*/  IADD3 R4, -R4, RZ, RZ ;  /* 0x000000ff04047210 */ /* 0x000fe40007ffe1ff */
[-C--:B------:R-:W-:Y:S02]  /*9390*/  SHF.L.U32 R0, R0, R5.reuse, RZ ;  /* 0x0000000500007219 */ /* 0x080fe400000006ff */
[----:B------:R-:W-:-:S02]  /*93a0*/  LOP3.LUT P1, RZ, R4, R5, R6, 0xf8, !PT ;  /* 0x0000000504ff7212 */ /* 0x000fc4000782f806 */
[----:B------:R-:W-:Y:S02]  /*93b0*/  LOP3.LUT R0, R0, R6, RZ, 0xc0, !PT ;  /* 0x0000000600007212 */ /* 0x000fe400078ec0ff */
[----:B------:R3:W5:Y:S02]  /*93c0*/  LDL.LU R6, [R1+0xdc] ;  /* 0x0000dc0001067983 */ /* 0x0007640000300800 */
[----:B------:R-:W-:Y:S02]  /*93d0*/  SHF.R.U32.HI R0, RZ, R5, R0 ;  /* 0x00000005ff007219 */ /* 0x000fe40000011600 */
[----:B------:R3:W5:Y:S02]  /*93e0*/  LDL.LU R5, [R1+0xd8] ;  /* 0x0000d80001057983 */ /* 0x0007640000300800 */
[C---:B------:R-:W-:Y:S02]  /*93f0*/  LOP3.LUT P0, RZ, R0.reuse, 0x1, RZ, 0xc0, !PT ;  /* 0x0000000100ff7812 */ /* 0x040fe4000780c0ff */
[----:B------:R-:W-:Y:S01]  /*9400*/  LOP3.LUT P2, RZ, R0, 0x2, RZ, 0xc0, !PT ;  /* 0x0000000200ff7812 */ /* 0x000fe2000784c0ff */
[----:B------:R3:W5:Y:S03]  /*9410*/  LDL.LU R4, [R1+0xd4] ;  /* 0x0000d40001047983 */ /* 0x0007660000300800 */
[----:B------:R-:W-:-:S04]  /*9420*/  PLOP3.LUT P0, PT, P0, P1, P2, 0xe0, 0x0 ;  /* 0x000000000000781c */ /* 0x000fc80000703c20 */
[----:B------:R-:W-:-:S04]  /*9430*/  SEL R0, RZ, 0x1, !P0 ;  /* 0x00000001ff007807 */ /* 0x000fc80004000000 */
[----:B------:R-:W-:-:S04]  /*9440*/  IADD3 R0, -R0, RZ, RZ ;  /* 0x000000ff00007210 */ /* 0x000fc80007ffe1ff */
[----:B------:R-:W-:Y:S02]  /*9450*/  ISETP.GE.AND P0, PT, R0, RZ, PT ;  /* 0x000000ff0000720c */ /* 0x000fe40003f06270 */
[----:B------:R3:W5:Y:S01]  /*9460*/  LDL.LU R0, [R1+0xd0] ;  /* 0x0000d00001007983 */ /* 0x0007620000300800 */
[----:B------:R-:W-:-:S10]  /*9470*/  LOP3.LUT P1, RZ, R2, 0x7fffff, RZ, 0xc0, !PT ;  /* 0x007fffff02ff7812 */ /* 0x000fd4000782c0ff */
[----:B------:R-:W-:-:S04]  /*9480*/  @!P0 IADD3 R3, R3, 0x1, RZ ;  /* 0x0000000103038810 */ /* 0x000fc80007ffe0ff */
[----:B------:R-:W-:-:S04]  /*9490*/  @!P1 SHF.L.U32 R3, R3, 0x1, RZ ;  /* 0x0000000103039819 */ /* 0x000fc800000006ff */
[----:B------:R-:W-:Y:S01]  /*94a0*/  LOP3.LUT R3, R3, 0x80000000, R2, 0xf8, !PT ;  /* 0x8000000003037812 */ /* 0x000fe200078ef802 */
[----:B---3--:R-:W-:Y:S06]  /*94b0*/  BRA `(.L_x_11341) ;  /* 0x0000000000047947 */ /* 0x008fec0003800000 */
.L_x_11342:
[----:B------:R1:W2:Y:S02]  /*94c0*/  MUFU.RCP R3, R2 ;  /* 0x0000000200037308 */ /* 0x0002a40000001000 */
.L_x_11341:
[----:B------:R-:W-:Y:S05]  /*94d0*/  BSYNC B1 ;  /* 0x0000000000017941 */ /* 0x000fea0003800000 */
.L_x_11339:
[----:B-1----:R-:W0:Y:S04]  /*94e0*/  LDL.LU R2, [R1+0xc] ;  /* 0x00000c0001027983 */ /* 0x002e280000300800 */
[----:B--2---:R1:W-:Y:S02]  /*94f0*/  STL [R1+0x4], R3 ;  /* 0x0000040301007387 */ /* 0x0043e40000100800 */
[----:B-1----:R-:W-:-:S04]  /*9500*/  MOV R3, 0x0 ;  /* 0x0000000000037802 */ /* 0x002fc80000000f00 */
[----:B0----5:R-:W-:Y:S05]  /*9510*/  RET.REL.NODEC R2 `(_ZN18transformer_engine13normalization19ln_fwd_tuned_kernelINS0_13Kernel_traitsIff13__nv_fp8_e4m3fjLj24576ELj2ELj1ELj4ELj16ENS0_18Kernel_traits_baseILj24576EffS3_fjLj128EEEEEEEvNS0_19ForwardKernelParamsE) ;  /* 0xffffff6802b87950 */ /* 0x021fea0003c3ffff */
.L_x_11343:
        /* <DEDUP_REMOVED lines=14> */
.L_x_14507:


//--------------------- .text._ZN18transformer_engine13normalization19ln_fwd_tuned_kernelINS0_13Kernel_traitsIff13__nv_fp8_e4m3fjLj20480ELj2ELj1ELj4ELj16ENS0_18Kernel_traits_baseILj20480EffS3_fjLj128EEEEEEEvNS0_19ForwardKernelParamsE --------------------------
	.section	.text._ZN18transformer_engine13normalization19ln_fwd_tuned_kernelINS0_13Kernel_traitsIff13__nv_fp8_e4m3fjLj20480ELj2ELj1ELj4ELj16ENS0_18Kernel_traits_baseILj20480EffS3_fjLj128EEEEEEEvNS0_19ForwardKernelParamsE,"ax",@progbits
	.align	128
        .global         _ZN18transformer_engine13normalization19ln_fwd_tuned_kernelINS0_13Kernel_traitsIff13__nv_fp8_e4m3fjLj20480ELj2ELj1ELj4ELj16ENS0_18Kernel_traits_baseILj20480EffS3_fjLj128EEEEEEEvNS0_19ForwardKernelParamsE
        .type           _ZN18transformer_engine13normalization19ln_fwd_tuned_kernelINS0_13Kernel_traitsIff13__nv_fp8_e4m3fjLj20480ELj2ELj1ELj4ELj16ENS0_18Kernel_traits_baseILj20480EffS3_fjLj128EEEEEEEvNS0_19ForwardKernelParamsE,@function
        .size           _ZN18transformer_engine13normalization19ln_fwd_tuned_kernelINS0_13Kernel_traitsIff13__nv_fp8_e4m3fjLj20480ELj2ELj1ELj4ELj16ENS0_18Kernel_traits_baseILj20480EffS3_fjLj128EEEEEEEvNS0_19ForwardKernelParamsE,(.L_x_14508 - _ZN18transformer_engine13normalization19ln_fwd_tuned_kernelINS0_13Kernel_traitsIff13__nv_fp8_e4m3fjLj20480ELj2ELj1ELj4ELj16ENS0_18Kernel_traits_baseILj20480EffS3_fjLj128EEEEEEEvNS0_19ForwardKernelParamsE)
        .other          _ZN18transformer_engine13normalization19ln_fwd_tuned_kernelINS0_13Kernel_traitsIff13__nv_fp8_e4m3fjLj20480ELj2ELj1ELj4ELj16ENS0_18Kernel_traits_baseILj20480EffS3_fjLj128EEEEEEEvNS0_19ForwardKernelParamsE,@"STO_CUDA_ENTRY STV_DEFAULT"
_ZN18transformer_engine13normalization19ln_fwd_tuned_kernelINS0_13Kernel_traitsIff13__nv_fp8_e4m3fjLj20480ELj2ELj1ELj4ELj16ENS0_18Kernel_traits_baseILj20480EffS3_fjLj128EEEEEEEvNS0_19ForwardKernelParamsE:
.text._ZN18transformer_engine13normalization19ln_fwd_tuned_kernelINS0_13Kernel_traitsIff13__nv_fp8_e4m3fjLj20480ELj2ELj1ELj4ELj16ENS0_18Kernel_traits_baseILj20480EffS3_fjLj128EEEEEEEvNS0_19ForwardKernelParamsE:
        /* <DEDUP_REMOVED lines=68> */
[----:B0-----:R-:W-:-:S05]  /*0440*/  MOV R2, 0x1 ;  /* 0x0000000100027802 */ /* 0x001fca0000000f00 */
[----:B------:R0:W-:Y:S01]  /*0450*/  STL.S16 [R1+0x8], R2 ;  /* 0x0000080201007387 */ /* 0x0001e20000100600 */
[----:B------:R-:W-:Y:S02]  /*0460*/  MOV R0, RZ ;  /* 0x000000ff00007202 */ /* 0x000fe40000000f00 */
[----:B------:R-:W-:-:S07]  /*0470*/  MOV R247, RZ ;  /* 0x000000ff00f77202 */ /* 0x000fce0000000f00 */
.L_x_11357:
        /* <DEDUP_REMOVED lines=337> */
.L_x_11376:
[----:B------:R-:W2:Y:S01]  /*1990*/  S2R R252, SR_TID.X ;  /* 0x0000000000fc7919 */ /* 0x000ea20000002100 */
[----:B------:R-:W-:Y:S01]  /*19a0*/  @!P1 MOV R248, 0x400 ;  /* 0x0000040000f89802 */ /* 0x000fe20000000f00 */
[----:B-1----:R-:W-:Y:S01]  /*19b0*/  FADD R3, R249, R250 ;  /* 0x000000faf9037221 */ /* 0x002fe20000000000 */
[----:B------:R-:W-:Y:S01]  /*19c0*/  SHF.R.U32.HI R250, RZ, 0x5, R251 ;  /* 0x00000005fffa7819 */ /* 0x000fe200000116fb */
[----:B------:R-:W1:Y:S01]  /*19d0*/  @!P1 S2R R245, SR_CgaCtaId ;  /* 0x0000000000f59919 */ /* 0x000e620000008800 */
[----:B------:R-:W-:Y:S01]  /*19e0*/  @!P1 IADD3 R248, R248, 0x10, RZ ;  /* 0x00000010f8f89810 */ /* 0x000fe20007ffe0ff */
[----:B------:R-:W-:Y:S05]  /*19f0*/  WARPSYNC.ALL ;  /* 0x0000000000007948 */ /* 0x000fea0003800000 */
[----:B------:R-:W-:Y:S01]  /*1a00*/  BSSY B0, `(.L_x_11346) ;  /* 0x0000026000007945 */ /* 0x000fe20003800000 */
[----:B--2---:R-:W-:-:S04]  /*1a10*/  LOP3.LUT R252, R252, 0x1f, RZ, 0xc0, !PT ;  /* 0x0000001ffcfc7812 */ /* 0x004fc800078ec0ff */
[----:B------:R-:W-:Y:S02]  /*1a20*/  ISETP.GT.U32.AND P0, PT, R252, 0x3, PT ;  /* 0x00000003fc00780c */ /* 0x000fe40003f04070 */
[----:B-1----:R-:W-:Y:S02]  /*1a30*/  @!P1 LEA R245, R245, R248, 0x18 ;  /* 0x000000f8f5f59211 */ /* 0x002fe400078ec0ff */
[----:B------:R-:W-:-:S04]  /*1a40*/  LOP3.LUT R248, R250, 0x3, RZ, 0xc0, !PT ;  /* 0x00000003faf87812 */ /* 0x000fc800078ec0ff */
[----:B0-----:R-:W-:Y:S02]  /*1a50*/  @!P1 IADD3 R249, R244, R248, RZ ;  /* 0x000000f8f4f99210 */ /* 0x001fe40007ffe0ff */
[----:B------:R-:W-:Y:S02]  /*1a60*/  LOP3.LUT P3, RZ, R248, 0x1f, R251, 0xf8, !PT ;  /* 0x0000001ff8ff7812 */ /* 0x000fe4000786f8fb */
[----:B------:R-:W-:Y:S01]  /*1a70*/  @!P1 LEA R249, R249, R245, 0x3 ;  /* 0x000000f5f9f99211 */ /* 0x000fe200078e18ff */
[----:B------:R-:W0:Y:S01]  /*1a80*/  @!P0 S2R R250, SR_CgaCtaId ;  /* 0x0000000000fa8919 */ /* 0x000e220000008800 */
[----:B------:R-:W-:Y:S02]  /*1a90*/  @!P0 MOV R245, 0x400 ;  /* 0x0000040000f58802 */ /* 0x000fe40000000f00 */
[----:B------:R-:W-:Y:S01]  /*1aa0*/  @!P0 IADD3 R244, R252, R244, RZ ;  /* 0x000000f4fcf48210 */ /* 0x000fe20007ffe0ff */
[----:B------:R-:W-:Y:S01]  /*1ab0*/  @!P1 STS.64 [R249], R2 ;  /* 0x00000002f9009388 */ /* 0x000fe20000000a00 */
[----:B------:R-:W-:-:S04]  /*1ac0*/  @!P0 IADD3 R245, R245, 0x10, RZ ;  /* 0x00000010f5f58810 */ /* 0x000fc80007ffe0ff */
        /* <DEDUP_REMOVED lines=13> */
[----:B------:R-:W1:Y:S04]  /*1ba0*/  SHFL.DOWN PT, R3, R244, 0x2, 0x1f ;  /* 0x08401f00f4037f89 */ /* 0x000e6800000e0000 */
[----:B0-----:R0:W-:Y:S04]  /*1bb0*/  STL [R1+0x4], R2 ;  /* 0x0000040201007387 */ /* 0x0011e80000100800 */
[----:B-1----:R0:W-:Y:S01]  /*1bc0*/  STL [R1], R3 ;  /* 0x0000000301007387 */ /* 0x0021e20000100800 */
[----:B------:R-:W-:Y:S05]  /*1bd0*/  @P0 BRA `(.L_x_11347) ;  /* 0x0000000000100947 */ /* 0x000fea0003800000 */
[----:B0-----:R-:W-:Y:S02]  /*1be0*/  MOV R2, R249 ;  /* 0x000000f900027202 */ /* 0x001fe40000000f00 */
[----:B------:R-:W-:-:S07]  /*1bf0*/  MOV R252, 0x1c10 ;  /* 0x00001c1000fc7802 */ /* 0x000fce0000000f00 */
[----:B-----5:R-:W-:Y:S05]  /*1c00*/  CALL.REL.NOINC `($__internal_172_$__cuda_sm20_rcp_rn_f32_slowpath) ;  /* 0x0000005400d07944 */ /* 0x020fea0003c00000 */
[----:B------:R-:W-:Y:S05]  /*1c10*/  BRA `(.L_x_11348) ;  /* 0x0000000000107947 */ /* 0x000fea0003800000 */
.L_x_11347:
[----:B------:R-:W0:Y:S02]  /*1c20*/  MUFU.RCP R248, R249 ;  /* 0x000000f900f87308 */ /* 0x000e240000001000 */
[----:B0-----:R-:W-:-:S04]  /*1c30*/  FFMA R2, R249, R248, -1 ;  /* 0xbf800000f9027423 */ /* 0x001fc800000000f8 */
[----:B------:R-:W-:-:S04]  /*1c40*/  FADD.FTZ R2, -R2, -RZ ;  /* 0x800000ff02027221 */ /* 0x000fc80000010100 */
[----:B------:R-:W-:-:S07]  /*1c50*/  FFMA R248, R248, R2, R248 ;  /* 0x00000002f8f87223 */ /* 0x000fce00000000f8 */
.L_x_11348:
[----:B------:R-:W-:Y:S05]  /*1c60*/  BSYNC B0 ;  /* 0x0000000000007941 */ /* 0x000fea0003800000 */
.L_x_11346:
[----:B------:R-:W2:Y:S04]  /*1c70*/  LDL.LU R2, [R1+0x4] ;  /* 0x0000040001027983 */ /* 0x000ea80000300800 */
[----:B------:R-:W3:Y:S01]  /*1c80*/  LDL.LU R3, [R1] ;  /* 0x0000000001037983 */ /* 0x000ee20000300800 */
[----:B------:R-:W-:Y:S01]  /*1c90*/  BSSY B0, `(.L_x_11349) ;  /* 0x000001c000007945 */ /* 0x000fe20003800000 */
[----:B--2---:R-:W-:Y:S01]  /*1ca0*/  FADD R245, R2, R245 ;  /* 0x000000f502f57221 */ /* 0x004fe20000000000 */
[----:B---3--:R-:W-:-:S04]  /*1cb0*/  FADD R2, -R3, R244 ;  /* 0x000000f403027221 */ /* 0x008fc80000000100 */
[----:B------:R-:W-:-:S04]  /*1cc0*/  FMUL R2, R2, R2 ;  /* 0x0000000202027220 */ /* 0x000fc80000400000 */
[----:B------:R-:W-:-:S04]  /*1cd0*/  FMUL R2, R2, R250 ;  /* 0x000000fa02027220 */ /* 0x000fc80000400000 */
[C---:B------:R-:W-:Y:S01]  /*1ce0*/  FMUL R2, R251.reuse, R2 ;  /* 0x00000002fb027220 */ /* 0x040fe20000400000 */
[----:B------:R-:W-:-:S03]  /*1cf0*/  FMUL R251, R251, R3 ;  /* 0x00000003fbfb7220 */ /* 0x000fc60000400000 */
[----:B------:R-:W-:Y:S01]  /*1d00*/  FFMA R252, R2, R248, R245 ;  /* 0x000000f802fc7223 */ /* 0x000fe200000000f5 */
[----:B------:R-:W-:Y:S01]  /*1d10*/  FFMA R251, R250, R244, R251 ;  /* 0x000000f4fafb7223 */ /* 0x000fe200000000fb */
[----:B------:R-:W0:Y:S03]  /*1d20*/  SHFL.DOWN PT, R245, R249, 0x1, 0x1f ;  /* 0x08201f00f9f57f89 */ /* 0x000e2600000e0000 */
[----:B------:R-:W-:Y:S01]  /*1d30*/  FMUL R244, R251, R248 ;  /* 0x000000f8fbf47220 */ /* 0x000fe20000400000 */
[----:B------:R1:W-:Y:S04]  /*1d40*/  STL [R1+0x4], R252 ;  /* 0x000004fc01007387 */ /* 0x0003e80000100800 */
        /* <DEDUP_REMOVED lines=9> */
[----:B-----5:R-:W-:Y:S05]  /*1de0*/  CALL.REL.NOINC `($__internal_172_$__cuda_sm20_rcp_rn_f32_slowpath) ;  /* 0x0000005400587944 */ /* 0x020fea0003c00000 */
[----:B------:R-:W-:Y:S01]  /*1df0*/  MOV R2, R248 ;  /* 0x000000f800027202 */ /* 0x000fe20000000f00 */
[----:B------:R-:W-:Y:S06]  /*1e00*/  BRA `(.L_x_11351) ;  /* 0x0000000000107947 */ /* 0x000fec0003800000 */
.L_x_11350:
[----:B------:R-:W0:Y:S02]  /*1e10*/  MUFU.RCP R2, R3 ;  /* 0x0000000300027308 */ /* 0x000e240000001000 */
[----:B0-----:R-:W-:-:S04]  /*1e20*/  FFMA R3, R3, R2, -1 ;  /* 0xbf80000003037423 */ /* 0x001fc80000000002 */
[----:B------:R-:W-:-:S04]  /*1e30*/  FADD.FTZ R3, -R3, -RZ ;  /* 0x800000ff03037221 */ /* 0x000fc80000010100 */
[----:B------:R-:W-:-:S07]  /*1e40*/  FFMA R2, R2, R3, R2 ;  /* 0x0000000302027223 */ /* 0x000fce0000000002 */
.L_x_11351:
[----:B------:R-:W-:Y:S05]  /*1e50*/  BSYNC B0 ;  /* 0x0000000000007941 */ /* 0x000fea0003800000 */
.L_x_11349:
[----:B------:R-:W2:Y:S01]  /*1e60*/  LDL.LU R3, [R1+0x4] ;  /* 0x0000040001037983 */ /* 0x000ea20000300800 */
[----:B------:R-:W0:Y:S01]  /*1e70*/  LDC R252, c[0x0][0x210] ;  /* 0x00008400fffc7b82 */ /* 0x000e220000000800 */
[----:B------:R-:W1:Y:S01]  /*1e80*/  S2R R248, SR_TID.X ;  /* 0x0000000000f87919 */ /* 0x000e620000002100 */
[----:B--2---:R-:W-:Y:S01]  /*1e90*/  FADD R251, R3, R251 ;  /* 0x000000fb03fb7221 */ /* 0x004fe20000000000 */
[----:B------:R-:W-:-:S04]  /*1ea0*/  FADD R3, R244, -R250 ;  /* 0x800000faf4037221 */ /* 0x000fc80000000000 */
[----:B------:R-:W-:-:S04]  /*1eb0*/  FMUL R3, R3, R3 ;  /* 0x0000000303037220 */ /* 0x000fc80000400000 */
[----:B------:R-:W-:-:S04]  /*1ec0*/  FMUL R3, R249, R3 ;  /* 0x00000003f9037220 */ /* 0x000fc80000400000 */
[C---:B------:R-:W-:Y:S01]  /*1ed0*/  FMUL R3, R245.reuse, R3 ;  /* 0x00000003f5037220 */ /* 0x040fe20000400000 */
[----:B------:R-:W-:-:S04]  /*1ee0*/  FMUL R245, R245, R250 ;  /* 0x000000faf5f57220 */ /* 0x000fc80000400000 */
[----:B------:R-:W-:Y:S01]  /*1ef0*/  FFMA R244, R249, R244, R245 ;  /* 0x000000f4f9f47223 */ /* 0x000fe200000000f5 */
[-C--:B------:R-:W-:Y:S01]  /*1f00*/  FFMA R245, R3, R2.reuse, R251 ;  /* 0x0000000203f57223 */ /* 0x080fe200000000fb */
[----:B------:R-:W-:Y:S02]  /*1f10*/  LOP3.LUT R3, R0, 0x1, RZ, 0xc0, !PT ;  /* 0x0000000100037812 */ /* 0x000fe400078ec0ff */
[----:B------:R-:W-:Y:S01]  /*1f20*/  FMUL R244, R244, R2 ;  /* 0x00000002f4f47220 */ /* 0x000fe20000400000 */
[----:B0-----:R-:W-:Y:S02]  /*1f30*/  SHF.L.U32 R2, R252, 0x1, RZ ;  /* 0x00000001fc027819 */ /* 0x001fe400000006ff */
[C---:B------:R-:W-:Y:S01]  /*1f40*/  ISETP.NE.AND P0, PT, R3.reuse, RZ, PT ;  /* 0x000000ff0300720c */ /* 0x040fe20003f05270 */
[----:B------:R-:W-:Y:S01]  /*1f50*/  SHFL.IDX PT, R245, R245, RZ, 0x1f ;  /* 0x00001ffff5f57589 */ /* 0x000fe200000e0000 */
[----:B------:R-:W-:-:S03]  /*1f60*/  IADD3 R3, -R3, RZ, RZ ;  /* 0x000000ff03037210 */ /* 0x000fc60007ffe1ff */
[----:B------:R-:W0:Y:S01]  /*1f70*/  SHFL.IDX PT, R244, R244, RZ, 0x1f ;  /* 0x00001ffff4f47589 */ /* 0x000e2200000e0000 */
[----:B------:R-:W-:Y:S02]  /*1f80*/  LOP3.LUT R2, R3, R2, RZ, 0xc0, !PT ;  /* 0x0000000203027212 */ /* 0x000fe400078ec0ff */
[----:B-1----:R-:W-:-:S04]  /*1f90*/  LEA.HI R3, R248, UR7, RZ, 0x19 ;  /* 0x00000007f8037c11 */ /* 0x002fc8000f8fc8ff */
        /* <DEDUP_REMOVED lines=8> */
[----:B0-----:R0:W-:Y:S01]  /*2020*/  @!P3 STG.E.64 desc[UR8][R2.64], R244 ;  /* 0x000000f40200b986 */ /* 0x0011e2000c101b08 */
[C---:B-1----:R-:W-:Y:S02]  /*2030*/  LOP3.LUT R249, R250.reuse, 0x1f, RZ, 0xc0, !PT ;  /* 0x0000001ffaf97812 */ /* 0x042fe400078ec0ff */
[----:B------:R-:W-:Y:S02]  /*2040*/  ISETP.NE.AND P2, PT, R250, RZ, PT ;  /* 0x000000fffa00720c */ /* 0x000fe40003f45270 */
[----:B------:R-:W-:-:S13]  /*2050*/  ISETP.GT.U32.AND P1, PT, R249, 0x1, PT ;  /* 0x00000001f900780c */ /* 0x000fda0003f24070 */
[----:B0-----:R-:W0:Y:S01]  /*2060*/  @!P1 LDC.64 R2, c[0x0][0x240] ;  /* 0x00009000ff029b82 */ /* 0x001e220000000a00 */
[----:B------:R-:W-:-:S04]  /*2070*/  @!P1 IADD3 R248, P3, R249, R248, RZ ;  /* 0x000000f8f9f89210 */ /* 0x000fc80007f7e0ff */
[----:B------:R-:W-:Y:S02]  /*2080*/  @!P1 IADD3.X R251, RZ, R251, RZ, P3, !PT ;  /* 0x000000fbfffb9210 */ /* 0x000fe40001ffe4ff */
        /* <DEDUP_REMOVED lines=17> */
.L_x_11353:
[----:B0-----:R-:W2:Y:S04]  /*21a0*/  LDG.E.STRONG.GPU R249, desc[UR8][R244.64] ;  /* 0x00000008f4f97981 */ /* 0x001ea8000c1ef900 */
[----:B--2---:R-:W-:Y:S01]  /*21b0*/  CCTL.IVALL ;  /* 0x00000000ff00798f */ /* 0x004fe20002000000 */
[----:B------:R-:W-:Y:S05]  /*21c0*/  YIELD ;  /* 0x0000000000007946 */ /* 0x000fea0003800000 */
[----:B------:R-:W-:-:S13]  /*21d0*/  ISETP.NE.AND P0, PT, R249, R248, PT ;  /* 0x000000f8f900720c */ /* 0x000fda0003f05270 */
[----:B------:R-:W-:Y:S05]  /*21e0*/  @P0 BRA `(.L_x_11353) ;  /* 0xfffffffc00ec0947 */ /* 0x000fea000383ffff */
.L_x_11352:
        /* <DEDUP_REMOVED lines=8> */
[----:B------:R-:W-:Y:S02]  /*2270*/  MOV R248, UR10 ;  /* 0x0000000a00f87c02 */ /* 0x000fe40008000f00 */
[----:B0-----:R-:W-:Y:S02]  /*2280*/  LOP3.LUT R252, R250, 0x1f, RZ, 0xc0, !PT ;  /* 0x0000001ffafc7812 */ /* 0x001fe400078ec0ff */
[----:B------:R-:W-:-:S02]  /*2290*/  SHF.R.U32.HI R251, RZ, 0x5, R250 ;  /* 0x00000005fffb7819 */ /* 0x000fc400000116fa */
[----:B------:R-:W1:Y:S01]  /*22a0*/  SHFL.DOWN PT, R250, R249, 0x1, 0x1f ;  /* 0x08201f00f9fa7f89 */ /* 0x000e6200000e0000 */
[----:B------:R-:W-:-:S04]  /*22b0*/  LOP3.LUT R248, R252, 0x1, R248, 0xf8, !PT ;  /* 0x00000001fcf87812 */ /* 0x000fc800078ef8f8 */
[----:B------:R-:W-:Y:S01]  /*22c0*/  LOP3.LUT P3, RZ, R248, 0x3, R251, 0xf8, !PT ;  /* 0x00000003f8ff7812 */ /* 0x000fe2000786f8fb */
[----:B-1----:R-:W-:-:S05]  /*22d0*/  FADD R3, R250, R249 ;  /* 0x000000f9fa037221 */ /* 0x002fca0000000000 */
[----:B------:R-:W-:-:S04]  /*22e0*/  IADD3 R248, R3, 0x1800000, RZ ;  /* 0x0180000003f87810 */ /* 0x000fc80007ffe0ff */
[----:B------:R-:W-:-:S04]  /*22f0*/  LOP3.LUT R248, R248, 0x7f800000, RZ, 0xc0, !PT ;  /* 0x7f800000f8f87812 */ /* 0x000fc800078ec0ff */
[----:B------:R-:W-:Y:S01]  /*2300*/  ISETP.GT.U32.AND P0, PT, R248, 0x1ffffff, PT ;  /* 0x01fffffff800780c */ /* 0x000fe20003f04070 */
[----:B--2---:R-:W0:Y:S04]  /*2310*/  SHFL.DOWN PT, R2, R245, 0x1, 0x1f ;  /* 0x08201f00f5027f89 */ /* 0x004e2800000e0000 */
[----:B------:R1:W2:Y:S04]  /*2320*/  SHFL.DOWN PT, R251, R244, 0x1, 0x1f ;  /* 0x08201f00f4fb7f89 */ /* 0x0002a800000e0000 */
[----:B0-----:R1:W-:Y:S04]  /*2330*/  STL [R1], R2 ;  /* 0x0000000201007387 */ /* 0x0013e80000100800 */
[----:B------:R-:W-:Y:S05]  /*2340*/  @P0 BRA `(.L_x_11355) ;  /* 0x0000000000140947 */ /* 0x000fea0003800000 */
[----:B-1----:R-:W-:Y:S02]  /*2350*/  MOV R2, R3 ;  /* 0x0000000300027202 */ /* 0x002fe40000000f00 */
[----:B------:R-:W-:-:S07]  /*2360*/  MOV R252, 0x2380 ;  /* 0x0000238000fc7802 */ /* 0x000fce0000000f00 */
[----:B--2--5:R-:W-:Y:S05]  /*2370*/  CALL.REL.NOINC `($__internal_172_$__cuda_sm20_rcp_rn_f32_slowpath) ;  /* 0x0000004c00f47944 */ /* 0x024fea0003c00000 */
[----:B------:R-:W-:Y:S01]  /*2380*/  MOV R2, R248 ;  /* 0x000000f800027202 */ /* 0x000fe20000000f00 */
[----:B------:R-:W-:Y:S06]  /*2390*/  BRA `(.L_x_11356) ;  /* 0x0000000000107947 */ /* 0x000fec0003800000 */
.L_x_11355:
[----:B-1----:R-:W0:Y:S02]  /*23a0*/  MUFU.RCP R2, R3 ;  /* 0x0000000300027308 */ /* 0x002e240000001000 */
[----:B0-----:R-:W-:-:S04]  /*23b0*/  FFMA R3, R3, R2, -1 ;  /* 0xbf80000003037423 */ /* 0x001fc80000000002 */
[----:B------:R-:W-:-:S04]  /*23c0*/  FADD.FTZ R3, -R3, -RZ ;  /* 0x800000ff03037221 */ /* 0x000fc80000010100 */
[----:B------:R-:W-:-:S07]  /*23d0*/  FFMA R2, R2, R3, R2 ;  /* 0x0000000302027223 */ /* 0x000fce0000000002 */
.L_x_11356:
[----:B------:R-:W-:Y:S05]  /*23e0*/  BSYNC B0 ;  /* 0x0000000000007941 */ /* 0x000fea0003800000 */
.L_x_11354:
[----:B------:R-:W3:Y:S01]  /*23f0*/  LDL.LU R3, [R1] ;  /* 0x0000000001037983 */ /* 0x000ee20000300800 */
[----:B------:R-:W-:Y:S01]  /*2400*/  ULDC.U8 UR11, c[0x0][0x250] ;  /* 0x00009400000b7ab9 */ /* 0x000fe20000000000 */
[----:B-----5:R-:W-:Y:S01]  /*2410*/  FADD R252, R13, 1 ;  /* 0x3f8000000dfc7421 */ /* 0x020fe20000000000 */
[----:B------:R-:W-:Y:S01]  /*2420*/  ISETP.NE.AND P2, PT, RZ, UR11, PT ;  /* 0x0000000bff007c0c */ /* 0x000fe2000bf45270 */
[----:B------:R-:W-:Y:S01]  /*2430*/  ULDC.64 UR12, c[0x0][0x288] ;  /* 0x0000a200000c7ab9 */ /* 0x000fe20000000a00 */
[----:B------:R-:W-:Y:S02]  /*2440*/  ULDC.U8 UR11, c[0x0][0x294] ;  /* 0x0000a500000b7ab9 */ /* 0x000fe40000000000 */
[----:B------:R-:W-:Y:S01]  /*2450*/  ISETP.NE.AND P1, PT, RZ, UR11, PT ;  /* 0x0000000bff007c0c */ /* 0x000fe2000bf25270 */
[----:B------:R-:W-:Y:S01]  /*2460*/  USHF.L.U32 UR11, UR5, 0x7, URZ ;  /* 0x00000007050b7899 */ /* 0x000fe2000800063f */
[----:B---3--:R-:W-:Y:S01]  /*2470*/  FADD R245, R3, R245 ;  /* 0x000000f503f57221 */ /* 0x008fe20000000000 */
[----:B--2---:R-:W-:-:S04]  /*2480*/  FADD R3, -R251, R244 ;  /* 0x000000f4fb037221 */ /* 0x004fc80000000100 */
[----:B------:R-:W-:-:S04]  /*2490*/  FMUL R3, R3, R3 ;  /* 0x0000000303037220 */ /* 0x000fc80000400000 */
[----:B------:R-:W-:-:S04]  /*24a0*/  FMUL R3, R3, R249 ;  /* 0x000000f903037220 */ /* 0x000fc80000400000 */
[C---:B------:R-:W-:Y:S01]  /*24b0*/  FMUL R3, R250.reuse, R3 ;  /* 0x00000003fa037220 */ /* 0x040fe20000400000 */
[----:B------:R-:W-:-:S03]  /*24c0*/  FMUL R250, R250, R251 ;  /* 0x000000fbfafa7220 */ /* 0x000fc60000400000 */
[----:B------:R-:W-:Y:S01]  /*24d0*/  FFMA R245, R3, R2, R245 ;  /* 0x0000000203f57223 */ /* 0x000fe200000000f5 */
[----:B------:R-:W-:Y:S01]  /*24e0*/  FFMA R249, R249, R244, R250 ;  /* 0x000000f4f9f97223 */ /* 0x000fe200000000fa */
[----:B------:R-:W-:Y:S01]  /*24f0*/  FADD R250, R11, 1 ;  /* 0x3f8000000bfa7421 */ /* 0x000fe20000000000 */
[----:B------:R-:W0:Y:S02]  /*2500*/  LDC R244, c[0x0][0x268] ;  /* 0x00009a00fff47b82 */ /* 0x000e240000000800 */
[----:B------:R-:W-:Y:S01]  /*2510*/  FMUL R249, R249, R2 ;  /* 0x00000002f9f97220 */ /* 0x000fe20000400000 */
[----:B------:R-:W0:Y:S05]  /*2520*/  SHFL.IDX PT, R245, R245, RZ, 0x1f ;  /* 0x00001ffff5f57589 */ /* 0x000e2a00000e0000 */
[----:B------:R-:W1:Y:S01]  /*2530*/  SHFL.IDX PT, R249, R249, RZ, 0x1f ;  /* 0x00001ffff9f97589 */ /* 0x000e6200000e0000 */
[----:B------:R-:W2:Y:S01]  /*2540*/  @!P3 LDC.64 R2, c[0x0][0x228] ;  /* 0x00008a00ff02bb82 */ /* 0x000ea20000000a00 */
[----:B0-----:R-:W-:Y:S01]  /*2550*/  FFMA R244, R245, 4.8828125727595761418e-05, R244 ;  /* 0x384ccccdf5f47823 */ /* 0x001fe200000000f4 */
[----:B------:R-:W-:-:S04]  /*2560*/  FADD R245, R6, 1 ;  /* 0x3f80000006f57421 */ /* 0x000fc80000000000 */
[----:B------:R-:W-:Y:S01]  /*2570*/  FSETP.GEU.AND P0, PT, |R244|, 1.175494350822287508e-38, PT ;  /* 0x00800000f400780b */ /* 0x000fe20003f0e200 */
[----:B--2---:R-:W-:Y:S01]  /*2580*/  @!P3 IMAD.WIDE R2, R246, 0x4, R2 ;  /* 0x00000004f602b825 */ /* 0x004fe200078e0202 */
[----:B-1----:R-:W-:Y:S02]  /*2590*/  R2UR UR14, R249 ;  /* 0x00000000f90e72ca */ /* 0x002fe400000e0000 */
[----:B------:R-:W-:Y:S01]  /*25a0*/  FSEL R245, R6, R245, !P2 ;  /* 0x000000f506f57208 */ /* 0x000fe20005000000 */
[----:B------:R-:W0:Y:S08]  /*25b0*/  S2R R249, SR_TID.X ;  /* 0x0000000000f97919 */ /* 0x000e300000002100 */
[----:B------:R-:W-:-:S02]  /*25c0*/  @!P0 FMUL R244, R244, 16777216 ;  /* 0x4b800000f4f48820 */ /* 0x000fc40000400000 */
[----:B------:R-:W-:Y:S01]  /*25d0*/  MOV R251, UR14 ;  /* 0x0000000e00fb7c02 */ /* 0x000fe20008000f00 */
[----:B------:R-:W-:Y:S01]  /*25e0*/  FADD R164, R164, -UR14 ;  /* 0x8000000ea4a47e21 */ /* 0x000fe20008000000 */
[----:B------:R-:W-:Y:S01]  /*25f0*/  FADD R165, R165, -UR14 ;  /* 0x8000000ea5a57e21 */ /* 0x000fe20008000000 */
[----:B------:R-:W-:Y:S01]  /*2600*/  FADD R167, R167, -UR14 ;  /* 0x8000000ea7a77e21 */ /* 0x000fe20008000000 */
[----:B------:R-:W1:Y:S01]  /*2610*/  MUFU.RSQ R244, R244 ;  /* 0x000000f400f47308 */ /* 0x000e620000001400 */
        /* <DEDUP_REMOVED lines=12> */
[----:B--2---:R-:W-:Y:S01]  /*26e0*/  FADD R3, R4, 1 ;  /* 0x3f80000004037421 */ /* 0x004fe20000000000 */
[----:B------:R-:W-:Y:S01]  /*26f0*/  FADD R185, R185, -UR14 ;  /* 0x8000000eb9b97e21 */ /* 0x000fe20008000000 */
[----:B------:R-:W-:Y:S01]  /*2700*/  FADD R187, R187, -UR14 ;  /* 0x8000000ebbbb7e21 */ /* 0x000fe20008000000 */
[----:B------:R-:W-:Y:S01]  /*2710*/  FADD R189, R189, -UR14 ;  /* 0x8000000ebdbd7e21 */ /* 0x000fe20008000000 */
[----:B-1----:R-:W-:Y:S01]  /*2720*/  R2UR UR4, R244 ;  /* 0x00000000f40472ca */ /* 0x002fe200000e0000 */
[----:B------:R-:W-:Y:S01]  /*2730*/  FADD R244, R7, 1 ;  /* 0x3f80000007f47421 */ /* 0x000fe20000000000 */
[----:B------:R-:W-:Y:S01]  /*2740*/  FSEL R2, R4, R3, !P2 ;  /* 0x0000000304027208 */ /* 0x000fe20005000000 */
        /* <DEDUP_REMOVED lines=34> */
[----:B------:R-:W-:Y:S01]  /*2970*/  FADD R164, R5, 1 ;  /* 0x3f80000005a47421 */ /* 0x000fe20000000000 */
[----:B0-----:R-:W-:Y:S01]  /*2980*/  LOP3.LUT R251, R249, 0x1f, RZ, 0xc0, !PT ;  /* 0x0000001ff9fb7812 */ /* 0x001fe200078ec0ff */
[----:B------:R-:W-:Y:S01]  /*2990*/  FADD R243, R243, -UR14 ;  /* 0x8000000ef3f37e21 */ /* 0x000fe20008000000 */
[----:B------:R-:W-:Y:S01]  /*29a0*/  FFMA R2, R3, R2, R84 ;  /* 0x0000000203027223 */ /* 0x000fe20000000054 */
[----:B------:R-:W-:Y:S01]  /*29b0*/  FADD R3, R166, -UR14 ;  /* 0x8000000ea6037e21 */ /* 0x000fe20008000000 */
[----:B------:R-:W-:Y:S01]  /*29c0*/  FSEL R164, R5, R164, !P2 ;  /* 0x000000a405a47208 */ /* 0x000fe20005000000 */
[----:B------:R-:W-:Y:S01]  /*29d0*/  FMUL R166, R165, UR4 ;  /* 0x00000004a5a67c20 */ /* 0x000fe20008400000 */
[----:B------:R-:W-:Y:S01]  /*29e0*/  FADD R165, R8, 1 ;  /* 0x3f80000008a57421 */ /* 0x000fe20000000000 */
[----:B------:R-:W-:Y:S01]  /*29f0*/  FMUL R3, R3, UR4 ;  /* 0x0000000403037c20 */ /* 0x000fe20008400000 */
[----:B------:R-:W-:Y:S01]  /*2a00*/  @P0 FMNMX R247, R247, |R2|, !PT ;  /* 0x40000002f7f70209 */ /* 0x000fe20007800000 */
[----:B------:R-:W-:Y:S01]  /*2a10*/  FFMA R166, R166, R164, R85 ;  /* 0x000000a4a6a67223 */ /* 0x000fe20000000055 */
[----:B------:R-:W-:Y:S01]  /*2a20*/  @P1 FMUL R2, R2, UR6 ;  /* 0x0000000602021c20 */ /* 0x000fe20008400000 */
[----:B------:R-:W-:Y:S01]  /*2a30*/  FFMA R164, R3, R245, R86 ;  /* 0x000000f503a47223 */ /* 0x000fe20000000056 */
[----:B------:R-:W-:Y:S01]  /*2a40*/  FADD R3, R168, -UR14 ;  /* 0x8000000ea8037e21 */ /* 0x000fe20008000000 */
[----:B------:R-:W-:Y:S01]  /*2a50*/  FSEL R165, R8, R165, !P2 ;  /* 0x000000a508a57208 */ /* 0x000fe20005000000 */
[----:B------:R-:W-:Y:S01]  /*2a60*/  FMUL R168, R167, UR4 ;  /* 0x00000004a7a87c20 */ /* 0x000fe20008400000 */
[----:B------:R-:W-:Y:S01]  /*2a70*/  @P0 FMNMX R247, R247, |R166|, !PT ;  /* 0x400000a6f7f70209 */ /* 0x000fe20007800000 */
[----:B------:R-:W-:Y:S01]  /*2a80*/  FMUL R3, R3, UR4 ;  /* 0x0000000403037c20 */ /* 0x000fe20008400000 */
[----:B------:R-:W-:Y:S01]  /*2a90*/  @P1 FMUL R166, R166, UR6 ;  /* 0x00000006a6a61c20 */ /* 0x000fe20008400000 */
[----:B------:R-:W-:Y:S01]  /*2aa0*/  FFMA R168, R168, R244, R87 ;  /* 0x000000f4a8a87223 */ /* 0x000fe20000000057 */
        /* <DEDUP_REMOVED lines=23> */
[----:B------:R-:W-:Y:S01]  /*2c20*/  FADD R3, R15, 1 ;  /* 0x3f8000000f037421 */ /* 0x000fe20000000000 */
[----:B------:R-:W-:Y:S01]  /*2c30*/  FFMA R172, R165, R167, R92 ;  /* 0x000000a7a5ac7223 */ /* 0x000fe2000000005c */
[----:B------:R-:W-:Y:S01]  /*2c40*/  FADD R165, R14, 1 ;  /* 0x3f8000000ea57421 */ /* 0x000fe20000000000 */
[----:B------:R-:W-:Y:S01]  /*2c50*/  FSEL R171, R20, R171, !P2 ;  /* 0x000000ab14ab7208 */ /* 0x000fe20005000000 */
[----:B------:R-:W-:Y:S01]  /*2c60*/  FADD R173, R22, 1 ;  /* 0x3f80000016ad7421 */ /* 0x000fe20000000000 */
[----:B------:R-:W-:Y:S01]  /*2c70*/  FSEL R3, R15, R3, !P2 ;  /* 0x000000030f037208 */ /* 0x000fe20005000000 */
        /* <DEDUP_REMOVED lines=9> */
[----:B------:R-:W-:Y:S01]  /*2d10*/  FMUL R176, R175, UR4 ;  /* 0x00000004afb07c20 */ /* 0x000fe20008400000 */
[----:B------:R-:W-:Y:S01]  /*2d20*/  FADD R175, R24, 1 ;  /* 0x3f80000018af7421 */ /* 0x000fe20000000000 */
[----:B------:R-:W-:Y:S01]  /*2d30*/  @P0 FMNMX R247, R247, |R248|, !PT ;  /* 0x400000f8f7f70209 */ /* 0x000fe20007800000 */
[----:B------:R-:W-:Y:S01]  /*2d40*/  FMUL R165, R165, UR4 ;  /* 0x00000004a5a57c20 */ /* 0x000fe20008400000 */
[----:B------:R-:W-:Y:S01]  /*2d50*/  FSEL R167, R16, R167, !P2 ;  /* 0x000000a710a77208 */ /* 0x000fe20005000000 */
[----:B------:R-:W-:Y:S01]  /*2d60*/  FFMA R3, R176, R3, R95 ;  /* 0x00000003b0037223 */ /* 0x000fe2000000005f */
[----:B------:R-:W-:Y:S01]  /*2d70*/  FSEL R175, R24, R175, !P2 ;  /* 0x000000af18af7208 */ /* 0x000fe20005000000 */
[----:B------:R-:W-:Y:S01]  /*2d80*/  @P1 FMUL R244, R244, UR6 ;  /* 0x00000006f4f41c20 */ /* 0x000fe20008400000 */
        /* <DEDUP_REMOVED lines=9> */
[----:B------:R-:W-:Y:S01]  /*2e20*/  @P1 FMUL R248, R248, UR6 ;  /* 0x00000006f8f81c20 */ /* 0x000fe20008400000 */
[----:B------:R-:W-:Y:S01]  /*2e30*/  FSEL R177, R26, R177, !P2 ;  /* 0x000000b11ab17208 */ /* 0x000fe20005000000 */
[----:B------:R-:W-:Y:S01]  /*2e40*/  @P1 FMUL R170, R170, UR6 ;  /* 0x00000006aaaa1c20 */ /* 0x000fe20008400000 */
[----:B------:R-:W-:Y:S01]  /*2e50*/  @P0 FMNMX R247, R247, |R172|, !PT ;  /* 0x400000acf7f70209 */ /* 0x000fe20007800000 */
[----:B------:R-:W-:Y:S01]  /*2e60*/  FFMA R165, R178, R165, R97 ;  /* 0x000000a5b2a57223 */ /* 0x000fe20000000061 */
        /* <DEDUP_REMOVED lines=69> */
[C---:B------:R-:W-:Y:S01]  /*32c0*/  FADD R189, R38.reuse, 1 ;  /* 0x3f80000026bd7421 */ /* 0x040fe20000000000 */
[----:B------:R-:W-:Y:S01]  /*32d0*/  F2FP.SATFINITE.E4M3.F32.PACK_AB_MERGE_C R2, RZ, R2, RZ ;  /* 0x00000002ff02723e */ /* 0x000fe200048070ff */
        /* <DEDUP_REMOVED lines=12> */
[----:B------:R-:W-:Y:S01]  /*33a0*/  F2FP.SATFINITE.E4M3.F32.PACK_AB_MERGE_C R166, RZ, R166, RZ ;  /* 0x000000a6ffa6723e */ /* 0x000fe200048070ff */
[----:B------:R-:W-:Y:S01]  /*33b0*/  FMUL R181, R181, UR4 ;  /* 0x00000004b5b57c20 */ /* 0x000fe20008400000 */
[----:B------:R-:W-:-:S02]  /*33c0*/  FSEL R179, R31, R179, !P2 ;  /* 0x000000b31fb37208 */ /* 0x000fc40005000000 */
[----:B------:R-:W-:Y:S02]  /*33d0*/  FSEL R191, R40, R191, !P2 ;  /* 0x000000bf28bf7208 */ /* 0x000fe40005000000 */
[----:B------:R-:W-:Y:S01]  /*33e0*/  LOP3.LUT R2, R2, 0xff, RZ, 0xc0, !PT ;  /* 0x000000ff02027812 */ /* 0x000fe200078ec0ff */
        /* <DEDUP_REMOVED lines=10> */
[----:B------:R-:W-:Y:S01]  /*3490*/  F2FP.SATFINITE.E4M3.F32.PACK_AB_MERGE_C R164, RZ, R164, RZ ;  /* 0x000000a4ffa4723e */ /* 0x000fe200048070ff */
        /* <DEDUP_REMOVED lines=39> */
[----:B------:R-:W-:Y:S01]  /*3710*/  LOP3.LUT R170, R170, 0xff, RZ, 0xc0, !PT ;  /* 0x000000ffaaaa7812 */ /* 0x000fe200078ec0ff */
        /* <DEDUP_REMOVED lines=90> */
[----:B------:R-:W-:Y:S01]  /*3cc0*/  FSEL R217, R66, R217, !P2 ;  /* 0x000000d942d97208 */ /* 0x000fe20005000000 */
[----:B------:R-:W-:Y:S01]  /*3cd0*/  @P1 FMUL R184, R184, UR6 ;  /* 0x00000006b8b81c20 */ /* 0x000fe20008400000 */
[----:B------:R-:W-:Y:S01]  /*3ce0*/  @P1 FMUL R173, R173, UR6 ;  /* 0x00000006adad1c20 */ /* 0x000fe20008400000 */
        /* <DEDUP_REMOVED lines=22> */
[----:B------:R-:W-:Y:S01]  /*3e50*/  F2FP.SATFINITE.E4M3.F32.PACK_AB_MERGE_C R173, RZ, R173, RZ ;  /* 0x000000adffad723e */ /* 0x000fe200048070ff */
[----:B------:R-:W-:Y:S01]  /*3e60*/  FFMA R209, R222, R209, R141 ;  /* 0x000000d1ded17223 */ /* 0x000fe2000000008d */
[----:B------:R-:W-:Y:S01]  /*3e70*/  FFMA R222, R211, R213, R142 ;  /* 0x000000d5d3de7223 */ /* 0x000fe2000000008e */
[----:B------:R-:W-:Y:S01]  /*3e80*/  FADD R211, R63, 1 ;  /* 0x3f8000003fd37421 */ /* 0x000fe20000000000 */
[----:B------:R-:W-:Y:S01]  /*3e90*/  FADD R213, R224, -UR14 ;  /* 0x8000000ee0d57e21 */ /* 0x000fe20008000000 */
[----:B------:R-:W-:Y:S01]  /*3ea0*/  FMUL R224, R223, UR4 ;  /* 0x00000004dfe07c20 */ /* 0x000fe20008400000 */
[----:B------:R-:W-:Y:S01]  /*3eb0*/  FADD R223, R72, 1 ;  /* 0x3f80000048df7421 */ /* 0x000fe20000000000 */
[----:B------:R-:W-:Y:S01]  /*3ec0*/  @P1 FMUL R175, R175, UR6 ;  /* 0x00000006afaf1c20 */ /* 0x000fe20008400000 */
[----:B------:R-:W-:Y:S01]  /*3ed0*/  FSEL R211, R63, R211, !P2 ;  /* 0x000000d33fd37208 */ /* 0x000fe20005000000 */
[----:B------:R-:W-:Y:S01]  /*3ee0*/  FMUL R213, R213, UR4 ;  /* 0x00000004d5d57c20 */ /* 0x000fe20008400000 */
[----:B------:R-:W-:Y:S01]  /*3ef0*/  @P1 FMUL R188, R188, UR6 ;  /* 0x00000006bcbc1c20 */ /* 0x000fe20008400000 */
[----:B------:R-:W-:-:S02]  /*3f00*/  FSEL R223, R72, R223, !P2 ;  /* 0x000000df48df7208 */ /* 0x000fc40005000000 */
        /* <DEDUP_REMOVED lines=16> */
[C---:B------:R-:W-:Y:S01]  /*4010*/  FADD R227, R76.reuse, 1 ;  /* 0x3f8000004ce37421 */ /* 0x040fe20000000000 */
        /* <DEDUP_REMOVED lines=10> */
[----:B------:R-:W-:Y:S01]  /*40c0*/  @P0 FMNMX R247, R247, |R181|, !PT ;  /* 0x400000b5f7f70209 */ /* 0x000fe20007800000 */
[C---:B------:R-:W-:Y:S01]  /*40d0*/  FADD R229, R78.reuse, 1 ;  /* 0x3f8000004ee57421 */ /* 0x040fe20000000000 */
[----:B------:R-:W-:Y:S01]  /*40e0*/  FSEL R217, R69, R217, !P2 ;  /* 0x000000d945d97208 */ /* 0x000fe20005000000 */
[----:B------:R-:W-:Y:S01]  /*40f0*/  FMUL R219, R219, UR4 ;  /* 0x00000004dbdb7c20 */ /* 0x000fe20008400000 */
[----:B------:R-:W-:Y:S02]  /*4100*/  @P0 FMNMX R247, R247, |R194|, !PT ;  /* 0x400000c2f7f70209 */ /* 0x000fe40007800000 */
[----:B------:R-:W-:Y:S01]  /*4110*/  FSEL R229, R78, R229, !P2 ;  /* 0x000000e54ee57208 */ /* 0x000fe20005000000 */
[----:B------:R-:W-:Y:S01]  /*4120*/  FFMA R217, R230, R217, R149 ;  /* 0x000000d9e6d97223 */ /* 0x000fe20000000095 */
[----:B------:R-:W-:Y:S01]  /*4130*/  FFMA R230, R219, R221, R150 ;  /* 0x000000dddbe67223 */ /* 0x000fe20000000096 */
[----:B------:R-:W-:Y:S01]  /*4140*/  FADD R219, R71, 1 ;  /* 0x3f80000047db7421 */ /* 0x000fe20000000000 */
[----:B------:R-:W-:Y:S01]  /*4150*/  FADD R221, R232, -UR14 ;  /* 0x8000000ee8dd7e21 */ /* 0x000fe20008000000 */
[----:B------:R-:W-:Y:S01]  /*4160*/  FMUL R232, R231, UR4 ;  /* 0x00000004e7e87c20 */ /* 0x000fe20008400000 */
[----:B------:R-:W-:Y:S01]  /*4170*/  @P0 FMNMX R247, R247, |R183|, !PT ;  /* 0x400000b7f7f70209 */ /* 0x000fe20007800000 */
[----:B------:R-:W-:Y:S01]  /*4180*/  FADD R231, R80, 1 ;  /* 0x3f80000050e77421 */ /* 0x000fe20000000000 */
[----:B------:R-:W-:Y:S01]  /*4190*/  FSEL R219, R71, R219, !P2 ;  /* 0x000000db47db7208 */ /* 0x000fe20005000000 */
[----:B------:R-:W-:Y:S01]  /*41a0*/  FMUL R221, R221, UR4 ;  /* 0x00000004dddd7c20 */ /* 0x000fe20008400000 */
[----:B------:R-:W-:-:S02]  /*41b0*/  @P0 FMNMX R247, R247, |R196|, !PT ;  /* 0x400000c4f7f70209 */ /* 0x000fc40007800000 */
        /* <DEDUP_REMOVED lines=17> */
[----:B------:R-:W-:Y:S02]  /*42d0*/  LOP3.LUT R174, R174, 0xff, RZ, 0xc0, !PT ;  /* 0x000000ffaeae7812 */ /* 0x000fe400078ec0ff */
[----:B------:R-:W-:Y:S01]  /*42e0*/  FSEL R223, R75, R223, !P2 ;  /* 0x000000df4bdf7208 */ /* 0x000fe20005000000 */
[----:B------:R-:W-:Y:S01]  /*42f0*/  FMUL R225, R225, UR4 ;  /* 0x00000004e1e17c20 */ /* 0x000fe20008400000 */
[----:B------:R-:W-:-:S03]  /*4300*/  F2FP.SATFINITE.E4M3.F32.PACK_AB_MERGE_C R3, RZ, R3, RZ ;  /* 0x00000003ff03723e */ /* 0x000fc600048070ff */
[----:B------:R-:W-:Y:S01]  /*4310*/  FFMA R223, R236, R223, R155 ;  /* 0x000000dfecdf7223 */ /* 0x000fe2000000009b */
[----:B------:R-:W-:Y:S01]  /*4320*/  FFMA R236, R225, R227, R156 ;  /* 0x000000e3e1ec7223 */ /* 0x000fe2000000009c */
[----:B------:R-:W-:Y:S01]  /*4330*/  FADD R227, R238, -UR14 ;  /* 0x8000000eeee37e21 */ /* 0x000fe20008000000 */
[----:B------:R-:W-:Y:S01]  /*4340*/  FMUL R238, R237, UR4 ;  /* 0x00000004edee7c20 */ /* 0x000fe20008400000 */
[----:B------:R-:W-:Y:S01]  /*4350*/  @P0 FMNMX R247, R247, |R187|, !PT ;  /* 0x400000bbf7f70209 */ /* 0x000fe20007800000 */
[----:B------:R-:W2:Y:S01]  /*4360*/  LDL.LU R237, [R1+0x8] ;  /* 0x0000080001ed7983 */ /* 0x000ea20000300800 */
[----:B------:R-:W-:Y:S01]  /*4370*/  FADD R225, R77, 1 ;  /* 0x3f8000004de17421 */ /* 0x000fe20000000000 */
[----:B------:R-:W-:Y:S01]  /*4380*/  FMUL R227, R227, UR4 ;  /* 0x00000004e3e37c20 */ /* 0x000fe20008400000 */
[----:B------:R-:W-:Y:S02]  /*4390*/  @P0 FMNMX R247, R247, |R200|, !PT ;  /* 0x400000c8f7f70209 */ /* 0x000fe40007800000 */
[----:B------:R-:W-:-:S02]  /*43a0*/  F2FP.SATFINITE.E4M3.F32.PACK_AB_MERGE_C R186, RZ, R186, RZ ;  /* 0x000000baffba723e */ /* 0x000fc400048070ff */
[----:B------:R-:W-:Y:S02]  /*43b0*/  @P0 FMNMX R247, R247, |R189|, !PT ;  /* 0x400000bdf7f70209 */ /* 0x000fe40007800000 */
[----:B------:R-:W-:Y:S02]  /*43c0*/  FSEL R225, R77, R225, !P2 ;  /* 0x000000e14de17208 */ /* 0x000fe40005000000 */
[----:B------:R-:W-:Y:S02]  /*43d0*/  @P0 FMNMX R247, R247, |R202|, !PT ;  /* 0x400000caf7f70209 */ /* 0x000fe40007800000 */
[----:B------:R-:W-:Y:S01]  /*43e0*/  F2FP.SATFINITE.E4M3.F32.PACK_AB_MERGE_C R175, RZ, R175, RZ ;  /* 0x000000afffaf723e */ /* 0x000fe200048070ff */
[----:B------:R-:W-:Y:S01]  /*43f0*/  FFMA R225, R238, R225, R157 ;  /* 0x000000e1eee17223 */ /* 0x000fe2000000009d */
[----:B------:R-:W-:Y:S01]  /*4400*/  @P0 FMNMX R247, R247, |R191|, !PT ;  /* 0x400000bff7f70209 */ /* 0x000fe20007800000 */
[----:B------:R-:W-:Y:S01]  /*4410*/  FFMA R238, R227, R229, R158 ;  /* 0x000000e5e3ee7223 */ /* 0x000fe2000000009e */
[----:B------:R-:W-:Y:S01]  /*4420*/  FADD R227, R79, 1 ;  /* 0x3f8000004fe37421 */ /* 0x000fe20000000000 */
[----:B------:R-:W-:Y:S01]  /*4430*/  FADD R229, R240, -UR14 ;  /* 0x8000000ef0e57e21 */ /* 0x000fe20008000000 */
[----:B------:R-:W-:Y:S01]  /*4440*/  @P0 FMNMX R247, R247, |R204|, !PT ;  /* 0x400000ccf7f70209 */ /* 0x000fe20007800000 */
[----:B------:R-:W-:Y:S01]  /*4450*/  FMUL R240, R239, UR4 ;  /* 0x00000004eff07c20 */ /* 0x000fe20008400000 */
[----:B------:R-:W-:Y:S01]  /*4460*/  F2FP.SATFINITE.E4M3.F32.PACK_AB_MERGE_C R177, RZ, R177, RZ ;  /* 0x000000b1ffb1723e */ /* 0x000fe200048070ff */
[----:B------:R-:W-:Y:S01]  /*4470*/  FMUL R229, R229, UR4 ;  /* 0x00000004e5e57c20 */ /* 0x000fe20008400000 */
[----:B------:R-:W-:-:S02]  /*4480*/  @P0 FMNMX R247, R247, |R193|, !PT ;  /* 0x400000c1f7f70209 */ /* 0x000fc40007800000 */
        /* <DEDUP_REMOVED lines=19> */
[----:B------:R-:W-:Y:S02]  /*45c0*/  LOP3.LUT R233, R166, 0xffff, RZ, 0xc0, !PT ;  /* 0x0000ffffa6e97812 */ /* 0x000fe400078ec0ff */
[----:B------:R-:W-:-:S02]  /*45d0*/  LOP3.LUT R186, R186, 0xff, RZ, 0xc0, !PT ;  /* 0x000000ffbaba7812 */ /* 0x000fc400078ec0ff */
[----:B------:R-:W-:Y:S02]  /*45e0*/  LOP3.LUT R175, R175, 0xffff, RZ, 0xc0, !PT ;  /* 0x0000ffffafaf7812 */ /* 0x000fe400078ec0ff */
[----:B------:R-:W-:Y:S02]  /*45f0*/  LOP3.LUT R177, R177, 0xffff, RZ, 0xc0, !PT ;  /* 0x0000ffffb1b17812 */ /* 0x000fe400078ec0ff */
[----:B------:R-:W-:Y:S02]  /*4600*/  LOP3.LUT R190, R190, 0xff, RZ, 0xc0, !PT ;  /* 0x000000ffbebe7812 */ /* 0x000fe400078ec0ff */
[----:B------:R-:W-:Y:S02]  /*4610*/  LOP3.LUT R179, R179, 0xffff, RZ, 0xc0, !PT ;  /* 0x0000ffffb3b37812 */ /* 0x000fe400078ec0ff */
[----:B------:R-:W-:Y:S01]  /*4620*/  F2FP.SATFINITE.E4M3.F32.PACK_AB_MERGE_C R171, RZ, R171, RZ ;  /* 0x000000abffab723e */ /* 0x000fe200048070ff */
[----:B------:R-:W-:Y:S01]  /*4630*/  @P1 FMUL R208, R208, UR6 ;  /* 0x00000006d0d01c20 */ /* 0x000fe20008400000 */
[----:B------:R-:W-:Y:S01]  /*4640*/  @P0 FMNMX R247, R247, |R212|, !PT ;  /* 0x400000d4f7f70209 */ /* 0x000fe20007800000 */
[----:B------:R-:W-:Y:S01]  /*4650*/  @P1 FMUL R197, R197, UR6 ;  /* 0x00000006c5c51c20 */ /* 0x000fe20008400000 */
[----:B------:R-:W-:-:S02]  /*4660*/  PRMT R235, R233, 0x7604, R2 ;  /* 0x00007604e9eb7816 */ /* 0x000fc40000000002 */
[----:B------:R-:W-:Y:S01]  /*4670*/  LOP3.LUT R3, R3, 0xffff, RZ, 0xc0, !PT ;  /* 0x0000ffff03037812 */ /* 0x000fe200078ec0ff */
[----:B------:R-:W-:Y:S01]  /*4680*/  @P1 FMUL R192, R192, UR6 ;  /* 0x00000006c0c01c20 */ /* 0x000fe20008400000 */
[----:B------:R-:W-:Y:S01]  /*4690*/  @P0 FMNMX R247, R247, |R201|, !PT ;  /* 0x400000c9f7f70209 */ /* 0x000fe20007800000 */
[----:B------:R-:W-:Y:S01]  /*46a0*/  @P1 FMUL R181, R181, UR6 ;  /* 0x00000006b5b51c20 */ /* 0x000fe20008400000 */
[----:B------:R-:W-:Y:S01]  /*46b0*/  F2FP.SATFINITE.E4M3.F32.PACK_AB_MERGE_C R2, RZ, R244, RZ ;  /* 0x000000f4ff02723e */ /* 0x000fe200048070ff */
[----:B------:R-:W-:Y:S01]  /*46c0*/  @P1 FMUL R200, R200, UR6 ;  /* 0x00000006c8c81c20 */ /* 0x000fe20008400000 */
[----:B------:R-:W-:Y:S01]  /*46d0*/  @P0 FMNMX R247, R247, |R214|, !PT ;  /* 0x400000d6f7f70209 */ /* 0x000fe20007800000 */
[----:B------:R-:W-:Y:S01]  /*46e0*/  @P1 FMUL R189, R189, UR6 ;  /* 0x00000006bdbd1c20 */ /* 0x000fe20008400000 */
[----:B------:R-:W-:Y:S01]  /*46f0*/  LOP3.LUT R2, R2, 0xff, RZ, 0xc0, !PT ;  /* 0x000000ff02027812 */ /* 0x000fe200078ec0ff */
[----:B------:R-:W-:Y:S01]  /*4700*/  @P1 FMUL R196, R196, UR6 ;  /* 0x00000006c4c41c20 */ /* 0x000fe20008400000 */
[----:B------:R-:W-:Y:S01]  /*4710*/  LOP3.LUT R233, R248, 0xffff, RZ, 0xc0, !PT ;  /* 0x0000fffff8e97812 */ /* 0x000fe200078ec0ff */
[----:B------:R-:W-:Y:S01]  /*4720*/  @P1 FMUL R185, R185, UR6 ;  /* 0x00000006b9b91c20 */ /* 0x000fe20008400000 */
[----:B------:R-:W-:Y:S01]  /*4730*/  @P0 FMNMX R247, R247, |R203|, !PT ;  /* 0x400000cbf7f70209 */ /* 0x000fe20007800000 */
[----:B------:R-:W-:Y:S01]  /*4740*/  @P1 FMUL R198, R198, UR6 ;  /* 0x00000006c6c61c20 */ /* 0x000fe20008400000 */
[----:B------:R-:W-:Y:S01]  /*4750*/  PRMT R233, R233, 0x7604, R2 ;  /* 0x00007604e9e97816 */ /* 0x000fe20000000002 */
[----:B------:R-:W-:Y:S01]  /*4760*/  @P1 FMUL R187, R187, UR6 ;  /* 0x00000006bbbb1c20 */ /* 0x000fe20008400000 */
[----:B------:R-:W-:Y:S01]  /*4770*/  @P0 FMNMX R247, R247, |R216|, !PT ;  /* 0x400000d8f7f70209 */ /* 0x000fe20007800000 */
[----:B------:R-:W-:Y:S01]  /*4780*/  @P1 FMUL R204, R204, UR6 ;  /* 0x00000006cccc1c20 */ /* 0x000fe20008400000 */
[----:B------:R-:W-:Y:S01]  /*4790*/  PRMT R235, R235, 0x5410, R164 ;  /* 0x00005410ebeb7816 */ /* 0x000fe200000000a4 */
[----:B------:R-:W-:Y:S01]  /*47a0*/  @P1 FMUL R193, R193, UR6 ;  /* 0x00000006c1c11c20 */ /* 0x000fe20008400000 */
[----:B------:R-:W-:Y:S01]  /*47b0*/  PRMT R233, R233, 0x5410, R170 ;  /* 0x00005410e9e97816 */ /* 0x000fe200000000aa */
[----:B------:R-:W-:Y:S01]  /*47c0*/  @P1 FMUL R194, R194, UR6 ;  /* 0x00000006c2c21c20 */ /* 0x000fe20008400000 */
[----:B------:R-:W-:Y:S01]  /*47d0*/  SHF.L.U32 R164, R250, 0x18, RZ ;  /* 0x00000018faa47819 */ /* 0x000fe200000006ff */
[----:B------:R-:W-:Y:S01]  /*47e0*/  @P1 FMUL R183, R183, UR6 ;  /* 0x00000006b7b71c20 */ /* 0x000fe20008400000 */
[----:B------:R-:W-:Y:S01]  /*47f0*/  F2FP.SATFINITE.E4M3.F32.PACK_AB_MERGE_C R166, RZ, R172, RZ ;  /* 0x000000acffa6723e */ /* 0x000fe200048070ff */
[----:B------:R-:W-:Y:S01]  /*4800*/  @P1 FMUL R206, R206, UR6 ;  /* 0x00000006cece1c20 */ /* 0x000fe20008400000 */
[----:B------:R-:W-:Y:S01]  /*4810*/  @P0 FMNMX R247, R247, |R205|, !PT ;  /* 0x400000cdf7f70209 */ /* 0x000fe20007800000 */
[----:B------:R-:W-:Y:S01]  /*4820*/  @P1 FMUL R195, R195, UR6 ;  /* 0x00000006c3c31c20 */ /* 0x000fe20008400000 */
[----:B------:R-:W-:Y:S01]  /*4830*/  LOP3.LUT R164, R233, R164, RZ, 0xfc, !PT ;  /* 0x000000a4e9a47212 */ /* 0x000fe200078efcff */
[----:B------:R-:W-:Y:S01]  /*4840*/  FADD R231, R83, 1 ;  /* 0x3f80000053e77421 */ /* 0x000fe20000000000 */
[----:B------:R-:W-:-:S02]  /*4850*/  LOP3.LUT R166, R166, 0xff, RZ, 0xc0, !PT ;  /* 0x000000ffa6a67812 */ /* 0x000fc400078ec0ff */
[----:B------:R-:W-:Y:S02]  /*4860*/  LOP3.LUT R233, R252, 0xffff, RZ, 0xc0, !PT ;  /* 0x0000fffffce97812 */ /* 0x000fe400078ec0ff */
[----:B------:R-:W-:Y:S02]  /*4870*/  @P0 FMNMX R247, R247, |R218|, !PT ;  /* 0x400000daf7f70209 */ /* 0x000fe40007800000 */
[----:B------:R-:W-:Y:S02]  /*4880*/  PRMT R233, R233, 0x7604, R166 ;  /* 0x00007604e9e97816 */ /* 0x000fe400000000a6 */
[----:B------:R-:W-:Y:S02]  /*4890*/  F2FP.SATFINITE.E4M3.F32.PACK_AB_MERGE_C R166, RZ, R176, RZ ;  /* 0x000000b0ffa6723e */ /* 0x000fe400048070ff */
[----:B------:R-:W-:Y:S02]  /*48a0*/  @P0 FMNMX R247, R247, |R207|, !PT ;  /* 0x400000cff7f70209 */ /* 0x000fe40007800000 */
[----:B------:R-:W-:-:S02]  /*48b0*/  LOP3.LUT R166, R166, 0xff, RZ, 0xc0, !PT ;  /* 0x000000ffa6a67812 */ /* 0x000fc400078ec0ff */
[----:B------:R-:W-:Y:S02]  /*48c0*/  @P0 FMNMX R247, R247, |R220|, !PT ;  /* 0x400000dcf7f70209 */ /* 0x000fe40007800000 */
[----:B------:R-:W-:Y:S02]  /*48d0*/  PRMT R165, R165, 0x7604, R166 ;  /* 0x00007604a5a57816 */ /* 0x000fe400000000a6 */
[----:B------:R-:W-:Y:S02]  /*48e0*/  @P0 FMNMX R247, R247, |R209|, !PT ;  /* 0x400000d1f7f70209 */ /* 0x000fe40007800000 */
[----:B------:R-:W-:Y:S02]  /*48f0*/  F2FP.SATFINITE.E4M3.F32.PACK_AB_MERGE_C R166, RZ, R180, RZ ;  /* 0x000000b4ffa6723e */ /* 0x000fe400048070ff */
[----:B------:R-:W-:Y:S02]  /*4900*/  PRMT R178, R165, 0x5410, R178 ;  /* 0x00005410a5b27816 */ /* 0x000fe400000000b2 */
[----:B------:R-:W-:-:S02]  /*4910*/  @P0 FMNMX R247, R247, |R222|, !PT ;  /* 0x400000def7f70209 */ /* 0x000fc40007800000 */
[----:B------:R-:W-:Y:S02]  /*4920*/  SHF.L.U32 R165, R167, 0x18, RZ ;  /* 0x00000018a7a57819 */ /* 0x000fe400000006ff */
[----:B------:R-:W-:Y:S02]  /*4930*/  LOP3.LUT R166, R166, 0xff, RZ, 0xc0, !PT ;  /* 0x000000ffa6a67812 */ /* 0x000fe400078ec0ff */
[----:B------:R-:W-:Y:S02]  /*4940*/  MOV R167, UR11 ;  /* 0x0000000b00a77c02 */ /* 0x000fe40008000f00 */
[----:B------:R-:W-:Y:S02]  /*4950*/  @P0 FMNMX R247, R247, |R211|, !PT ;  /* 0x400000d3f7f70209 */ /* 0x000fe40007800000 */
[----:B------:R-:W-:Y:S02]  /*4960*/  PRMT R169, R169, 0x7604, R166 ;  /* 0x00007604a9a97816 */ /* 0x000fe400000000a6 */
[----:B------:R-:W-:-:S02]  /*4970*/  LOP3.LUT R166, R167, 0x80, R251, 0xe2, !PT ;  /* 0x00000080a7a67812 */ /* 0x000fc400078ee2fb */
[----:B------:R-:W-:Y:S02]  /*4980*/  F2FP.SATFINITE.E4M3.F32.PACK_AB_MERGE_C R167, RZ, R184, RZ ;  /* 0x000000b8ffa7723e */ /* 0x000fe400048070ff */
[----:B------:R-:W-:Y:S02]  /*4990*/  @P0 FMNMX R247, R247, |R224|, !PT ;  /* 0x400000e0f7f70209 */ /* 0x000fe40007800000 */
[----:B------:R-:W-:Y:S02]  /*49a0*/  SHF.L.U32 R2, R168, 0x18, RZ ;  /* 0x00000018a8027819 */ /* 0x000fe400000006ff */
[----:B------:R-:W-:Y:S02]  /*49b0*/  LOP3.LUT R167, R167, 0xff, RZ, 0xc0, !PT ;  /* 0x000000ffa7a77812 */ /* 0x000fe400078ec0ff */
[----:B------:R-:W-:Y:S02]  /*49c0*/  LOP3.LUT R168, R173, 0xffff, RZ, 0xc0, !PT ;  /* 0x0000ffffada87812 */ /* 0x000fe400078ec0ff */
[----:B------:R-:W-:Y:S01]  /*49d0*/  @P0 FMNMX R247, R247, |R213|, !PT ;  /* 0x400000d5f7f70209 */ /* 0x000fe20007800000 */
[----:B------:R-:W-:Y:S01]  /*49e0*/  @P1 FMUL R216, R216, UR6 ;  /* 0x00000006d8d81c20 */ /* 0x000fe20008400000 */
[----:B------:R-:W-:Y:S01]  /*49f0*/  PRMT R167, R168, 0x7604, R167 ;  /* 0x00007604a8a77816 */ /* 0x000fe200000000a7 */
[----:B------:R-:W-:Y:S01]  /*4a00*/  @P1 FMUL R205, R205, UR6 ;  /* 0x00000006cdcd1c20 */ /* 0x000fe20008400000 */
[----:B------:R-:W-:-:S02]  /*4a10*/  @P0 FMNMX R247, R247, |R226|, !PT ;  /* 0x400000e2f7f70209 */ /* 0x000fc40007800000 */
[----:B------:R-:W-:Y:S02]  /*4a20*/  PRMT R186, R167, 0x5410, R186 ;  /* 0x00005410a7ba7816 */ /* 0x000fe400000000ba */
[----:B------:R-:W-:Y:S02]  /*4a30*/  SHF.L.U32 R167, R175, 0x18, RZ ;  /* 0x00000018afa77819 */ /* 0x000fe400000006ff */
        /* <DEDUP_REMOVED lines=17> */
[----:B------:R-:W-:Y:S02]  /*4b50*/  F2FP.SATFINITE.E4M3.F32.PACK_AB_MERGE_C R168, RZ, R188, RZ ;  /* 0x000000bcffa8723e */ /* 0x000fe400048070ff */
[----:B------:R-:W-:Y:S02]  /*4b60*/  @P0 FMNMX R247, R247, |R219|, !PT ;  /* 0x400000dbf7f70209 */ /* 0x000fe40007800000 */
[----:B------:R-:W-:Y:S02]  /*4b70*/  PRMT R209, R209, 0x7604, R176 ;  /* 0x00007604d1d17816 */ /* 0x000fe400000000b0 */
[----:B------:R-:W-:Y:S02]  /*4b80*/  LOP3.LUT R168, R168, 0xff, RZ, 0xc0, !PT ;  /* 0x000000ffa8a87812 */ /* 0x000fe400078ec0ff */
[----:B------:R-:W-:Y:S02]  /*4b90*/  F2FP.SATFINITE.E4M3.F32.PACK_AB_MERGE_C R176, RZ, R224, RZ ;  /* 0x000000e0ffb0723e */ /* 0x000fe400048070ff */
[----:B------:R-:W-:-:S02]  /*4ba0*/  F2FP.SATFINITE.E4M3.F32.PACK_AB_MERGE_C R213, RZ, R213, RZ ;  /* 0x000000d5ffd5723e */ /* 0x000fc400048070ff */
[----:B------:R-:W-:Y:S01]  /*4bb0*/  @P0 FMNMX R247, R247, |R232|, !PT ;  /* 0x400000e8f7f70209 */ /* 0x000fe20007800000 */
[----:B------:R-:W-:Y:S01]  /*4bc0*/  @P1 FMUL R228, R228, UR6 ;  /* 0x00000006e4e41c20 */ /* 0x000fe20008400000 */
[----:B------:R-:W-:Y:S01]  /*4bd0*/  PRMT R177, R177, 0x7604, R168 ;  /* 0x00007604b1b17816 */ /* 0x000fe200000000a8 */
[----:B------:R-:W-:Y:S01]  /*4be0*/  @P1 FMUL R217, R217, UR6 ;  /* 0x00000006d9d91c20 */ /* 0x000fe20008400000 */
[----:B------:R-:W-:Y:S02]  /*4bf0*/  LOP3.LUT R176, R176, 0xff, RZ, 0xc0, !PT ;  /* 0x000000ffb0b07812 */ /* 0x000fe400078ec0ff */
[----:B------:R-:W-:Y:S02]  /*4c00*/  LOP3.LUT R213, R213, 0xffff, RZ, 0xc0, !PT ;  /* 0x0000ffffd5d57812 */ /* 0x000fe400078ec0ff */
[----:B------:R-:W-:Y:S02]  /*4c10*/  @P0 FMNMX R247, R247, |R221|, !PT ;  /* 0x400000ddf7f70209 */ /* 0x000fe40007800000 */
[----:B------:R-:W-:-:S02]  /*4c20*/  PRMT R177, R177, 0x5410, R190 ;  /* 0x00005410b1b17816 */ /* 0x000fc400000000be */
[----:B------:R-:W-:Y:S02]  /*4c30*/  SHF.L.U32 R168, R179, 0x18, RZ ;  /* 0x00000018b3a87819 */ /* 0x000fe400000006ff */
[----:B------:R-:W-:Y:S02]  /*4c40*/  PRMT R213, R213, 0x7604, R176 ;  /* 0x00007604d5d57816 */ /* 0x000fe400000000b0 */
[----:B------:R-:W-:Y:S02]  /*4c50*/  F2FP.SATFINITE.E4M3.F32.PACK_AB_MERGE_C R176, RZ, R228, RZ ;  /* 0x000000e4ffb0723e */ /* 0x000fe400048070ff */
[----:B------:R-:W-:Y:S02]  /*4c60*/  F2FP.SATFINITE.E4M3.F32.PACK_AB_MERGE_C R217, RZ, R217, RZ ;  /* 0x000000d9ffd9723e */ /* 0x000fe400048070ff */
[----:B------:R-:W-:Y:S01]  /*4c70*/  @P0 FMNMX R247, R247, |R234|, !PT ;  /* 0x400000eaf7f70209 */ /* 0x000fe20007800000 */
[----:B------:R-:W-:Y:S01]  /*4c80*/  @P1 FMUL R232, R232, UR6 ;  /* 0x00000006e8e81c20 */ /* 0x000fe20008400000 */
[----:B------:R-:W-:Y:S01]  /*4c90*/  LOP3.LUT R168, R177, R168, RZ, 0xfc, !PT ;  /* 0x000000a8b1a87212 */ /* 0x000fe200078efcff */
        /* <DEDUP_REMOVED lines=8> */
[----:B------:R-:W-:Y:S02]  /*4d20*/  F2FP.SATFINITE.E4M3.F32.PACK_AB_MERGE_C R230, RZ, R230, RZ ;  /* 0x000000e6ffe6723e */ /* 0x000fe400048070ff */
[----:B------:R-:W-:-:S02]  /*4d30*/  F2FP.SATFINITE.E4M3.F32.PACK_AB_MERGE_C R221, RZ, R221, RZ ;  /* 0x000000ddffdd723e */ /* 0x000fc400048070ff */
[----:B------:R-:W-:Y:S02]  /*4d40*/  @P0 FMNMX R247, R247, |R225|, !PT ;  /* 0x400000e1f7f70209 */ /* 0x000fe40007800000 */
[----:B------:R-:W-:Y:S02]  /*4d50*/  LOP3.LUT R176, R176, 0xff, RZ, 0xc0, !PT ;  /* 0x000000ffb0b07812 */ /* 0x000fe400078ec0ff */
[----:B------:R-:W-:Y:S02]  /*4d60*/  LOP3.LUT R230, R230, 0xff, RZ, 0xc0, !PT ;  /* 0x000000ffe6e67812 */ /* 0x000fe400078ec0ff */
[----:B------:R-:W-:Y:S02]  /*4d70*/  LOP3.LUT R221, R221, 0xffff, RZ, 0xc0, !PT ;  /* 0x0000ffffdddd7812 */ /* 0x000fe400078ec0ff */
[----:B------:R-:W-:Y:S02]  /*4d80*/  @P0 FMNMX R247, R247, |R238|, !PT ;  /* 0x400000eef7f70209 */ /* 0x000fe40007800000 */
[----:B------:R-:W-:-:S02]  /*4d90*/  PRMT R230, R177, 0x5410, R230 ;  /* 0x00005410b1e67816 */ /* 0x000fc400000000e6 */
[----:B------:R-:W-:Y:S01]  /*4da0*/  PRMT R221, R221, 0x7604, R176 ;  /* 0x00007604dddd7816 */ /* 0x000fe200000000b0 */
[----:B------:R-:W-:Y:S01]  /*4db0*/  @P1 FMUL R236, R236, UR6 ;  /* 0x00000006ecec1c20 */ /* 0x000fe20008400000 */
[----:B------:R-:W0:Y:S01]  /*4dc0*/  @!P3 LDC.64 R176, c[0x0][0x230] ;  /* 0x00008c00ffb0bb82 */ /* 0x000e220000000a00 */
[----:B------:R-:W-:Y:S01]  /*4dd0*/  @P1 FMUL R225, R225, UR6 ;  /* 0x00000006e1e11c20 */ /* 0x000fe20008400000 */
[----:B------:R-:W-:Y:S02]  /*4de0*/  @P0 FMNMX R247, R247, |R240|, !PT ;  /* 0x400000f0f7f70209 */ /* 0x000fe40007800000 */
[----:B------:R-:W-:Y:S02]  /*4df0*/  LOP3.LUT R165, R178, R165, RZ, 0xfc, !PT ;  /* 0x000000a5b2a57212 */ /* 0x000fe400078efcff */
[----:B------:R-:W-:Y:S02]  /*4e00*/  @P0 FMNMX R247, R247, |R227|, !PT ;  /* 0x400000e3f7f70209 */ /* 0x000fe40007800000 */
[----:B------:R-:W-:-:S02]  /*4e10*/  F2FP.SATFINITE.E4M3.F32.PACK_AB_MERGE_C R178, RZ, R236, RZ ;  /* 0x000000ecffb2723e */ /* 0x000fc400048070ff */
[----:B------:R-:W-:Y:S01]  /*4e20*/  F2FP.SATFINITE.E4M3.F32.PACK_AB_MERGE_C R225, RZ, R225, RZ ;  /* 0x000000e1ffe1723e */ /* 0x000fe200048070ff */
[----:B------:R-:W-:Y:S01]  /*4e30*/  @P1 FMUL R227, R227, UR6 ;  /* 0x00000006e3e31c20 */ /* 0x000fe20008400000 */
[----:B------:R-:W-:Y:S01]  /*4e40*/  PRMT R174, R233, 0x5410, R174 ;  /* 0x00005410e9ae7816 */ /* 0x000fe200000000ae */
[----:B------:R-:W-:Y:S01]  /*4e50*/  IMAD R233, R246, 0x1400, RZ ;  /* 0x00001400f6e97824 */ /* 0x000fe200078e02ff */
[----:B------:R-:W-:Y:S01]  /*4e60*/  @P0 FMNMX R247, R247, |R229|, !PT ;  /* 0x400000e5f7f70209 */ /* 0x000fe20007800000 */
[----:B------:R-:W-:Y:S01]  /*4e70*/  @P1 FMUL R229, R229, UR6 ;  /* 0x00000006e5e51c20 */ /* 0x000fe20008400000 */
[----:B------:R-:W-:Y:S02]  /*4e80*/  LOP3.LUT R178, R178, 0xff, RZ, 0xc0, !PT ;  /* 0x000000ffb2b27812 */ /* 0x000fe400078ec0ff */
[----:B------:R-:W-:Y:S02]  /*4e90*/  LOP3.LUT R225, R225, 0xffff, RZ, 0xc0, !PT ;  /* 0x0000ffffe1e17812 */ /* 0x000fe400078ec0ff */
[----:B------:R-:W-:-:S02]  /*4ea0*/  LOP3.LUT R166, R166, 0x60, R249, 0xf8, !PT ;  /* 0x00000060a6a67812 */ /* 0x000fc400078ef8f9 */
[----:B------:R-:W-:Y:S02]  /*4eb0*/  LOP3.LUT R182, R182, 0xff, RZ, 0xc0, !PT ;  /* 0x000000ffb6b67812 */ /* 0x000fe400078ec0ff */
[----:B------:R-:W-:Y:S02]  /*4ec0*/  LOP3.LUT R171, R171, 0xffff, RZ, 0xc0, !PT ;  /* 0x0000ffffabab7812 */ /* 0x000fe400078ec0ff */
[----:B------:R-:W-:Y:S02]  /*4ed0*/  PRMT R225, R225, 0x7604, R178 ;  /* 0x00007604e1e17816 */ /* 0x000fe400000000b2 */
[----:B------:R-:W-:Y:S02]  /*4ee0*/  LOP3.LUT R233, R233, R166, RZ, 0xfc, !PT ;  /* 0x000000a6e9e97212 */ /* 0x000fe400078efcff */
[----:B------:R-:W-:Y:S02]  /*4ef0*/  F2FP.SATFINITE.E4M3.F32.PACK_AB_MERGE_C R178, RZ, R227, RZ ;  /* 0x000000e3ffb2723e */ /* 0x000fe400048070ff */
[----:B------:R-:W-:-:S02]  /*4f00*/  F2FP.SATFINITE.E4M3.F32.PACK_AB_MERGE_C R229, RZ, R229, RZ ;  /* 0x000000e5ffe5723e */ /* 0x000fc400048070ff */
[----:B------:R-:W-:Y:S02]  /*4f10*/  SHF.L.U32 R3, R3, 0x18, RZ ;  /* 0x0000001803037819 */ /* 0x000fe400000006ff */
[----:B------:R-:W-:Y:S02]  /*4f20*/  PRMT R169, R169, 0x5410, R182 ;  /* 0x00005410a9a97816 */ /* 0x000fe400000000b6 */
[----:B------:R-:W-:Y:S02]  /*4f30*/  SHF.L.U32 R166, R171, 0x18, RZ ;  /* 0x00000018aba67819 */ /* 0x000fe400000006ff */
[----:B------:R-:W-:Y:S02]  /*4f40*/  F2FP.SATFINITE.E4M3.F32.PACK_AB_MERGE_C R173, RZ, R208, RZ ;  /* 0x000000d0ffad723e */ /* 0x000fe400048070ff */
[----:B------:R-:W-:Y:S02]  /*4f50*/  F2FP.SATFINITE.E4M3.F32.PACK_AB_MERGE_C R197, RZ, R197, RZ ;  /* 0x000000c5ffc5723e */ /* 0x000fe400048070ff */
[----:B------:R-:W-:-:S02]  /*4f60*/  LOP3.LUT R178, R178, 0xff, RZ, 0xc0, !PT ;  /* 0x000000ffb2b27812 */ /* 0x000fc400078ec0ff */
[----:B------:R-:W-:Y:S01]  /*4f70*/  LOP3.LUT R229, R229, 0xffff, RZ, 0xc0, !PT ;  /* 0x0000ffffe5e57812 */ /* 0x000fe200078ec0ff */
[----:B------:R-:W-:Y:S01]  /*4f80*/  @P1 FMUL R212, R212, UR6 ;  /* 0x00000006d4d41c20 */ /* 0x000fe20008400000 */
[----:B------:R-:W-:Y:S01]  /*4f90*/  LOP3.LUT R3, R174, R3, RZ, 0xfc, !PT ;  /* 0x00000003ae037212 */ /* 0x000fe200078efcff */
[----:B------:R-:W-:Y:S01]  /*4fa0*/  @P1 FMUL R201, R201, UR6 ;  /* 0x00000006c9c91c20 */ /* 0x000fe20008400000 */
[----:B------:R-:W-:Y:S02]  /*4fb0*/  LOP3.LUT R166, R169, R166, RZ, 0xfc, !PT ;  /* 0x000000a6a9a67212 */ /* 0x000fe400078efcff */
[----:B------:R-:W-:Y:S02]  /*4fc0*/  F2FP.SATFINITE.E4M3.F32.PACK_AB_MERGE_C R169, RZ, R192, RZ ;  /* 0x000000c0ffa9723e */ /* 0x000fe400048070ff */
[----:B------:R-:W-:Y:S02]  /*4fd0*/  F2FP.SATFINITE.E4M3.F32.PACK_AB_MERGE_C R181, RZ, R181, RZ ;  /* 0x000000b5ffb5723e */ /* 0x000fe400048070ff */
[----:B------:R-:W-:-:S02]  /*4fe0*/  LOP3.LUT R173, R173, 0xff, RZ, 0xc0, !PT ;  /* 0x000000ffadad7812 */ /* 0x000fc400078ec0ff */
[----:B------:R-:W-:Y:S02]  /*4ff0*/  LOP3.LUT R174, R197, 0xffff, RZ, 0xc0, !PT ;  /* 0x0000ffffc5ae7812 */ /* 0x000fe400078ec0ff */
[----:B------:R-:W-:Y:S01]  /*5000*/  PRMT R229, R229, 0x7604, R178 ;  /* 0x00007604e5e57816 */ /* 0x000fe200000000b2 */
[----:B0-----:R-:W-:Y:S01]  /*5010*/  @!P3 IMAD.WIDE R178, R246, 0x4, R176 ;  /* 0x00000004f6b2b825 */ /* 0x001fe200078e02b0 */
[----:B------:R-:W-:-:S03]  /*5020*/  LOP3.LUT R169, R169, 0xff, RZ, 0xc0, !PT ;  /* 0x000000ffa9a97812 */ /* 0x000fc600078ec0ff */
[----:B------:R-:W-:Y:S01]  /*5030*/  @P1 FMUL R214, R214, UR6 ;  /* 0x00000006d6d61c20 */ /* 0x000fe20008400000 */
[----:B------:R-:W-:Y:S01]  /*5040*/  LOP3.LUT R170, R181, 0xffff, RZ, 0xc0, !PT ;  /* 0x0000ffffb5aa7812 */ /* 0x000fe200078ec0ff */
[----:B------:R-:W-:Y:S01]  /*5050*/  @P1 FMUL R203, R203, UR6 ;  /* 0x00000006cbcb1c20 */ /* 0x000fe20008400000 */
[----:B------:R-:W-:Y:S01]  /*5060*/  F2FP.SATFINITE.E4M3.F32.PACK_AB_MERGE_C R171, RZ, R200, RZ ;  /* 0x000000c8ffab723e */ /* 0x000fe200048070ff */
[----:B------:R-:W0:Y:S01]  /*5070*/  LDC.64 R176, c[0x0][0x258] ;  /* 0x00009600ffb07b82 */ /* 0x000e220000000a00 */
[----:B------:R-:W-:Y:S02]  /*5080*/  F2FP.SATFINITE.E4M3.F32.PACK_AB_MERGE_C R189, RZ, R189, RZ ;  /* 0x000000bdffbd723e */ /* 0x000fe400048070ff */
[----:B------:R-:W-:Y:S02]  /*5090*/  PRMT R173, R174, 0x7604, R173 ;  /* 0x00007604aead7816 */ /* 0x000fe400000000ad */
[----:B------:R-:W-:Y:S02]  /*50a0*/  F2FP.SATFINITE.E4M3.F32.PACK_AB_MERGE_C R174, RZ, R212, RZ ;  /* 0x000000d4ffae723e */ /* 0x000fe400048070ff */
[----:B------:R-:W-:-:S02]  /*50b0*/  F2FP.SATFINITE.E4M3.F32.PACK_AB_MERGE_C R201, RZ, R201, RZ ;  /* 0x000000c9ffc9723e */ /* 0x000fc400048070ff */
[----:B------:R-:W-:Y:S02]  /*50c0*/  PRMT R169, R170, 0x7604, R169 ;  /* 0x00007604aaa97816 */ /* 0x000fe400000000a9 */
[----:B------:R-:W-:Y:S02]  /*50d0*/  LOP3.LUT R171, R171, 0xff, RZ, 0xc0, !PT ;  /* 0x000000ffabab7812 */ /* 0x000fe400078ec0ff */
[----:B------:R-:W-:Y:S02]  /*50e0*/  LOP3.LUT R172, R189, 0xffff, RZ, 0xc0, !PT ;  /* 0x0000ffffbdac7812 */ /* 0x000fe400078ec0ff */
[----:B------:R-:W-:Y:S02]  /*50f0*/  F2FP.SATFINITE.E4M3.F32.PACK_AB_MERGE_C R170, RZ, R196, RZ ;  /* 0x000000c4ffaa723e */ /* 0x000fe400048070ff */
[----:B------:R-:W-:Y:S02]  /*5100*/  F2FP.SATFINITE.E4M3.F32.PACK_AB_MERGE_C R185, RZ, R185, RZ ;  /* 0x000000b9ffb9723e */ /* 0x000fe400048070ff */
[----:B------:R-:W-:-:S02]  /*5110*/  LOP3.LUT R174, R174, 0xff, RZ, 0xc0, !PT ;  /* 0x000000ffaeae7812 */ /* 0x000fc400078ec0ff */
[----:B------:R-:W-:Y:S02]  /*5120*/  LOP3.LUT R201, R201, 0xffff, RZ, 0xc0, !PT ;  /* 0x0000ffffc9c97812 */ /* 0x000fe400078ec0ff */
[----:B------:R-:W-:Y:S02]  /*5130*/  F2FP.SATFINITE.E4M3.F32.PACK_AB_MERGE_C R214, RZ, R214, RZ ;  /* 0x000000d6ffd6723e */ /* 0x000fe400048070ff */
[----:B------:R-:W-:Y:S02]  /*5140*/  F2FP.SATFINITE.E4M3.F32.PACK_AB_MERGE_C R203, RZ, R203, RZ ;  /* 0x000000cbffcb723e */ /* 0x000fe400048070ff */
[----:B------:R-:W-:Y:S01]  /*5150*/  PRMT R171, R172, 0x7604, R171 ;  /* 0x00007604acab7816 */ /* 0x000fe200000000ab */
[----:B------:R-:W-:Y:S01]  /*5160*/  @P1 FMUL R202, R202, UR6 ;  /* 0x00000006caca1c20 */ /* 0x000fe20008400000 */
[----:B------:R-:W-:Y:S02]  /*5170*/  LOP3.LUT R170, R170, 0xff, RZ, 0xc0, !PT ;  /* 0x000000ffaaaa7812 */ /* 0x000fe400078ec0ff */
[----:B------:R-:W-:-:S02]  /*5180*/  LOP3.LUT R185, R185, 0xffff, RZ, 0xc0, !PT ;  /* 0x0000ffffb9b97812 */ /* 0x000fc400078ec0ff */
[----:B------:R-:W-:Y:S02]  /*5190*/  F2FP.SATFINITE.E4M3.F32.PACK_AB_MERGE_C R198, RZ, R198, RZ ;  /* 0x000000c6ffc6723e */ /* 0x000fe400048070ff */
[----:B------:R-:W-:Y:S02]  /*51a0*/  F2FP.SATFINITE.E4M3.F32.PACK_AB_MERGE_C R187, RZ, R187, RZ ;  /* 0x000000bbffbb723e */ /* 0x000fe400048070ff */
[----:B------:R-:W-:Y:S02]  /*51b0*/  F2FP.SATFINITE.E4M3.F32.PACK_AB_MERGE_C R172, RZ, R204, RZ ;  /* 0x000000ccffac723e */ /* 0x000fe400048070ff */
[----:B------:R-:W-:Y:S02]  /*51c0*/  F2FP.SATFINITE.E4M3.F32.PACK_AB_MERGE_C R193, RZ, R193, RZ ;  /* 0x000000c1ffc1723e */ /* 0x000fe400048070ff */
[----:B------:R-:W-:Y:S02]  /*51d0*/  PRMT R201, R201, 0x7604, R174 ;  /* 0x00007604c9c97816 */ /* 0x000fe400000000ae */
[----:B------:R-:W-:-:S02]  /*51e0*/  LOP3.LUT R214, R214, 0xff, RZ, 0xc0, !PT ;  /* 0x000000ffd6d67812 */ /* 0x000fc400078ec0ff */
[----:B------:R-:W-:Y:S01]  /*51f0*/  LOP3.LUT R203, R203, 0xffff, RZ, 0xc0, !PT ;  /* 0x0000ffffcbcb7812 */ /* 0x000fe200078ec0ff */
[----:B------:R-:W-:Y:S01]  /*5200*/  @P1 FMUL R191, R191, UR6 ;  /* 0x00000006bfbf1c20 */ /* 0x000fe20008400000 */
[----:B------:R-:W-:Y:S02]  /*5210*/  F2FP.SATFINITE.E4M3.F32.PACK_AB_MERGE_C R194, RZ, R194, RZ ;  /* 0x000000c2ffc2723e */ /* 0x000fe400048070ff */
[----:B------:R-:W-:Y:S01]  /*5220*/  F2FP.SATFINITE.E4M3.F32.PACK_AB_MERGE_C R183, RZ, R183, RZ ;  /* 0x000000b7ffb7723e */ /* 0x000fe200048070ff */
[----:B------:R-:W-:Y:S01]  /*5230*/  @P1 FMUL R210, R210, UR6 ;  /* 0x00000006d2d21c20 */ /* 0x000fe20008400000 */
[----:B------:R-:W-:Y:S02]  /*5240*/  PRMT R185, R185, 0x7604, R170 ;  /* 0x00007604b9b97816 */ /* 0x000fe400000000aa */
[----:B------:R-:W-:Y:S02]  /*5250*/  LOP3.LUT R198, R198, 0xff, RZ, 0xc0, !PT ;  /* 0x000000ffc6c67812 */ /* 0x000fe400078ec0ff */
[----:B------:R-:W-:-:S02]  /*5260*/  LOP3.LUT R187, R187, 0xffff, RZ, 0xc0, !PT ;  /* 0x0000ffffbbbb7812 */ /* 0x000fc400078ec0ff */
[----:B------:R-:W-:Y:S02]  /*5270*/  LOP3.LUT R172, R172, 0xff, RZ, 0xc0, !PT ;  /* 0x000000ffacac7812 */ /* 0x000fe400078ec0ff */
[----:B------:R-:W-:Y:S02]  /*5280*/  LOP3.LUT R193, R193, 0xffff, RZ, 0xc0, !PT ;  /* 0x0000ffffc1c17812 */ /* 0x000fe400078ec0ff */
[----:B------:R-:W-:Y:S02]  /*5290*/  F2FP.SATFINITE.E4M3.F32.PACK_AB_MERGE_C R206, RZ, R206, RZ ;  /* 0x000000ceffce723e */ /* 0x000fe400048070ff */
[----:B------:R-:W-:Y:S02]  /*52a0*/  F2FP.SATFINITE.E4M3.F32.PACK_AB_MERGE_C R195, RZ, R195, RZ ;  /* 0x000000c3ffc3723e */ /* 0x000fe400048070ff */
[----:B------:R-:W-:Y:S02]  /*52b0*/  PRMT R201, R201, 0x5410, R214 ;  /* 0x00005410c9c97816 */ /* 0x000fe400000000d6 */
[----:B------:R-:W-:Y:S01]  /*52c0*/  SHF.L.U32 R174, R203, 0x18, RZ ;  /* 0x00000018cbae7819 */ /* 0x000fe200000006ff */
[----:B------:R-:W-:Y:S01]  /*52d0*/  @P1 FMUL R199, R199, UR6 ;  /* 0x00000006c7c71c20 */ /* 0x000fe20008400000 */
[----:B------:R-:W-:-:S02]  /*52e0*/  FSEL R231, R83, R231, !P2 ;  /* 0x000000e753e77208 */ /* 0x000fc40005000000 */
[----:B------:R-:W-:Y:S02]  /*52f0*/  LOP3.LUT R194, R194, 0xff, RZ, 0xc0, !PT ;  /* 0x000000ffc2c27812 */ /* 0x000fe400078ec0ff */
[----:B------:R-:W-:Y:S01]  /*5300*/  F2FP.SATFINITE.E4M3.F32.PACK_AB_MERGE_C R202, RZ, R202, RZ ;  /* 0x000000caffca723e */ /* 0x000fe200048070ff */
[----:B------:R-:W-:Y:S01]  /*5310*/  @P1 FMUL R222, R222, UR6 ;  /* 0x00000006dede1c20 */ /* 0x000fe20008400000 */
[----:B------:R-:W-:Y:S01]  /*5320*/  LOP3.LUT R183, R183, 0xffff, RZ, 0xc0, !PT ;  /* 0x0000ffffb7b77812 */ /* 0x000fe200078ec0ff */
[----:B------:R-:W-:Y:S01]  /*5330*/  @P1 FMUL R211, R211, UR6 ;  /* 0x00000006d3d31c20 */ /* 0x000fe20008400000 */
[----:B------:R-:W-:Y:S01]  /*5340*/  F2FP.SATFINITE.E4M3.F32.PACK_AB_MERGE_C R191, RZ, R191, RZ ;  /* 0x000000bfffbf723e */ /* 0x000fe200048070ff */
[----:B------:R-:W-:Y:S01]  /*5350*/  @P1 FMUL R218, R218, UR6 ;  /* 0x00000006dada1c20 */ /* 0x000fe20008400000 */
[----:B------:R-:W-:Y:S01]  /*5360*/  PRMT R185, R185, 0x5410, R198 ;  /* 0x00005410b9b97816 */ /* 0x000fe200000000c6 */
[----:B------:R-:W-:Y:S01]  /*5370*/  @P1 FMUL R207, R207, UR6 ;  /* 0x00000006cfcf1c20 */ /* 0x000fe20008400000 */
[----:B------:R-:W-:Y:S01]  /*5380*/  SHF.L.U32 R170, R187, 0x18, RZ ;  /* 0x00000018bbaa7819 */ /* 0x000fe200000006ff */
[----:B------:R-:W-:Y:S01]  /*5390*/  @P1 FMUL R226, R226, UR6 ;  /* 0x00000006e2e21c20 */ /* 0x000fe20008400000 */
[----:B------:R-:W-:Y:S01]  /*53a0*/  PRMT R193, R193, 0x7604, R172 ;  /* 0x00007604c1c17816 */ /* 0x000fe200000000ac */
[----:B------:R-:W-:Y:S01]  /*53b0*/  @P1 FMUL R215, R215, UR6 ;  /* 0x00000006d7d71c20 */ /* 0x000fe20008400000 */
[----:B------:R-:W-:Y:S01]  /*53c0*/  LOP3.LUT R206, R206, 0xff, RZ, 0xc0, !PT ;  /* 0x000000ffcece7812 */ /* 0x000fe200078ec0ff */
[----:B------:R-:W-:Y:S01]  /*53d0*/  FFMA R231, R243, R231, R163 ;  /* 0x000000e7f3e77223 */ /* 0x000fe200000000a3 */
[----:B------:R-:W-:-:S02]  /*53e0*/  LOP3.LUT R195, R195, 0xffff, RZ, 0xc0, !PT ;  /* 0x0000ffffc3c37812 */ /* 0x000fc400078ec0ff */
[----:B------:R-:W-:Y:S02]  /*53f0*/  LOP3.LUT R174, R201, R174, RZ, 0xfc, !PT ;  /* 0x000000aec9ae7212 */ /* 0x000fe400078efcff */
[----:B------:R-:W-:Y:S01]  /*5400*/  MOV R201, UR4 ;  /* 0x0000000400c97c02 */ /* 0x000fe20008000f00 */
[----:B------:R-:W-:Y:S01]  /*5410*/  @P1 FMUL R219, R219, UR6 ;  /* 0x00000006dbdb1c20 */ /* 0x000fe20008400000 */
[----:B------:R-:W-:Y:S01]  /*5420*/  PRMT R194, R169, 0x5410, R194 ;  /* 0x00005410a9c27816 */ /* 0x000fe200000000c2 */
[----:B------:R-:W-:Y:S01]  /*5430*/  @P1 FMUL R234, R234, UR6 ;  /* 0x00000006eaea1c20 */ /* 0x000fe20008400000 */
[----:B------:R-:W-:Y:S01]  /*5440*/  LOP3.LUT R202, R202, 0xff, RZ, 0xc0, !PT ;  /* 0x000000ffcaca7812 */ /* 0x000fe200078ec0ff */
[----:B------:R-:W-:Y:S01]  /*5450*/  @P1 FMUL R223, R223, UR6 ;  /* 0x00000006dfdf1c20 */ /* 0x000fe20008400000 */
[----:B------:R-:W-:Y:S01]  /*5460*/  F2FP.SATFINITE.E4M3.F32.PACK_AB_MERGE_C R210, RZ, R210, RZ ;  /* 0x000000d2ffd2723e */ /* 0x000fe200048070ff */
[----:B------:R-:W-:Y:S01]  /*5470*/  @P1 FMUL R238, R238, UR6 ;  /* 0x00000006eeee1c20 */ /* 0x000fe20008400000 */
[----:B------:R-:W-:Y:S01]  /*5480*/  SHF.L.U32 R169, R183, 0x18, RZ ;  /* 0x00000018b7a97819 */ /* 0x000fe200000006ff */
[----:B------:R-:W-:Y:S01]  /*5490*/  @P1 FMUL R240, R240, UR6 ;  /* 0x00000006f0f01c20 */ /* 0x000fe20008400000 */
[----:B------:R-:W-:Y:S01]  /*54a0*/  LOP3.LUT R191, R191, 0xffff, RZ, 0xc0, !PT ;  /* 0x0000ffffbfbf7812 */ /* 0x000fe200078ec0ff */
[----:B------:R-:W-:Y:S01]  /*54b0*/  ULDC UR4, c[0x0][0x210] ;  /* 0x0000840000047ab9 */ /* 0x000fe20000000800 */
[----:B------:R-:W-:-:S02]  /*54c0*/  F2FP.SATFINITE.E4M3.F32.PACK_AB_MERGE_C R199, RZ, R199, RZ ;  /* 0x000000c7ffc7723e */ /* 0x000fc400048070ff */
[----:B------:R-:W-:Y:S02]  /*54d0*/  IADD3 R181, R233, 0x100, RZ ;  /* 0x00000100e9b57810 */ /* 0x000fe40007ffe0ff */
[----:B------:R-:W-:Y:S02]  /*54e0*/  LOP3.LUT R170, R185, R170, RZ, 0xfc, !PT ;  /* 0x000000aab9aa7212 */ /* 0x000fe400078efcff */
[----:B------:R-:W-:Y:S02]  /*54f0*/  PRMT R193, R193, 0x5410, R206 ;  /* 0x00005410c1c17816 */ /* 0x000fe400000000ce */
[----:B------:R-:W-:Y:S02]  /*5500*/  SHF.L.U32 R172, R195, 0x18, RZ ;  /* 0x00000018c3ac7819 */ /* 0x000fe400000006ff */
[----:B------:R-:W-:Y:S02]  /*5510*/  @P0 FMNMX R247, R247, |R242|, !PT ;  /* 0x400000f2f7f70209 */ /* 0x000fe40007800000 */
[----:B------:R-:W-:Y:S01]  /*5520*/  IADD3 R183, R233, 0x200, RZ ;  /* 0x00000200e9b77810 */ /* 0x000fe20007ffe0ff */
[----:B------:R0:W-:Y:S01]  /*5530*/  @!P3 STG.E desc[UR8][R178.64], R201 ;  /* 0x000000c9b200b986 */ /* 0x0001e2000c101908 */
[----:B------:R-:W-:-:S02]  /*5540*/  F2FP.SATFINITE.E4M3.F32.PACK_AB_MERGE_C R222, RZ, R222, RZ ;  /* 0x000000deffde723e */ /* 0x000fc400048070ff */
[----:B------:R-:W-:Y:S02]  /*5550*/  F2FP.SATFINITE.E4M3.F32.PACK_AB_MERGE_C R211, RZ, R211, RZ ;  /* 0x000000d3ffd3723e */ /* 0x000fe400048070ff */
[----:B------:R-:W-:Y:S02]  /*5560*/  IADD3 R185, R233, 0x300, RZ ;  /* 0x00000300e9b97810 */ /* 0x000fe40007ffe0ff */
[----:B------:R-:W-:Y:S02]  /*5570*/  PRMT R202, R171, 0x5410, R202 ;  /* 0x00005410abca7816 */ /* 0x000fe400000000ca */
[----:B------:R-:W-:Y:S02]  /*5580*/  LOP3.LUT R210, R210, 0xff, RZ, 0xc0, !PT ;  /* 0x000000ffd2d27812 */ /* 0x000fe400078ec0ff */
[----:B------:R-:W-:Y:S01]  /*5590*/  F2FP.SATFINITE.E4M3.F32.PACK_AB_MERGE_C R218, RZ, R218, RZ ;  /* 0x000000daffda723e */ /* 0x000fe200048070ff */
[C---:B0-----:R-:W-:Y:S01]  /*55a0*/  IMAD.WIDE.U32 R178, R233.reuse, 0x4, R176 ;  /* 0x00000004e9b27825 */ /* 0x041fe200078e00b0 */
[----:B------:R-:W-:-:S02]  /*55b0*/  IADD3 R187, R233, 0x400, RZ ;  /* 0x00000400e9bb7810 */ /* 0x000fc40007ffe0ff */
[----:B------:R-:W-:Y:S01]  /*55c0*/  LOP3.LUT R2, R235, R2, RZ, 0xfc, !PT ;  /* 0x00000002eb027212 */ /* 0x000fe200078efcff */
[----:B------:R-:W-:Y:S01]  /*55d0*/  IMAD.WIDE.U32 R180, R181, 0x4, R176 ;  /* 0x00000004b5b47825 */ /* 0x000fe200078e00b0 */
[----:B------:R-:W-:Y:S02]  /*55e0*/  SHF.L.U32 R171, R191, 0x18, RZ ;  /* 0x00000018bfab7819 */ /* 0x000fe400000006ff */
[----:B------:R-:W-:Y:S02]  /*55f0*/  LOP3.LUT R199, R199, 0xffff, RZ, 0xc0, !PT ;  /* 0x0000ffffc7c77812 */ /* 0x000fe400078ec0ff */
[----:B------:R-:W-:Y:S02]  /*5600*/  F2FP.SATFINITE.E4M3.F32.PACK_AB_MERGE_C R207, RZ, R207, RZ ;  /* 0x000000cfffcf723e */ /* 0x000fe400048070ff */
[----:B------:R-:W-:Y:S02]  /*5610*/  F2FP.SATFINITE.E4M3.F32.PACK_AB_MERGE_C R226, RZ, R226, RZ ;  /* 0x000000e2ffe2723e */ /* 0x000fe400048070ff */
[----:B------:R-:W-:-:S02]  /*5620*/  F2FP.SATFINITE.E4M3.F32.PACK_AB_MERGE_C R215, RZ, R215, RZ ;  /* 0x000000d7ffd7723e */ /* 0x000fc400048070ff */
[----:B------:R-:W-:Y:S01]  /*5630*/  IADD3 R189, R233, 0x500, RZ ;  /* 0x00000500e9bd7810 */ /* 0x000fe20007ffe0ff */
[----:B------:R-:W-:Y:S01]  /*5640*/  @P1 FMUL R242, R242, UR6 ;  /* 0x00000006f2f21c20 */ /* 0x000fe20008400000 */
[----:B------:R-:W-:Y:S01]  /*5650*/  LOP3.LUT R172, R193, R172, RZ, 0xfc, !PT ;  /* 0x000000acc1ac7212 */ /* 0x000fe200078efcff */
[----:B------:R-:W-:Y:S01]  /*5660*/  IMAD.WIDE.U32 R182, R183, 0x4, R176 ;  /* 0x00000004b7b67825 */ /* 0x000fe200078e00b0 */
[----:B------:R-:W-:-:S03]  /*5670*/  @P0 FMNMX R247, R247, |R231|, !PT ;  /* 0x400000e7f7f70209 */ /* 0x000fc60007800000 */
[----:B------:R-:W-:Y:S01]  /*5680*/  @P1 FMUL R231, R231, UR6 ;  /* 0x00000006e7e71c20 */ /* 0x000fe20008400000 */
[----:B------:R-:W-:Y:S01]  /*5690*/  IADD3 R191, R233, 0x600, RZ ;  /* 0x00000600e9bf7810 */ /* 0x000fe20007ffe0ff */
[--C-:B------:R-:W-:Y:S01]  /*56a0*/  IMAD.WIDE.U32 R184, R185, 0x4, R176.reuse ;  /* 0x00000004b9b87825 */ /* 0x100fe200078e00b0 */
[----:B------:R-:W-:Y:S02]  /*56b0*/  LOP3.LUT R222, R222, 0xff, RZ, 0xc0, !PT ;  /* 0x000000ffdede7812 */ /* 0x000fe400078ec0ff */
[----:B------:R-:W-:Y:S02]  /*56c0*/  LOP3.LUT R211, R211, 0xffff, RZ, 0xc0, !PT ;  /* 0x0000ffffd3d37812 */ /* 0x000fe400078ec0ff */
[----:B------:R-:W-:Y:S02]  /*56d0*/  IADD3 R193, R233, 0x700, RZ ;  /* 0x00000700e9c17810 */ /* 0x000fe40007ffe0ff */
[----:B------:R-:W-:Y:S01]  /*56e0*/  LOP3.LUT R167, R186, R167, RZ, 0xfc, !PT ;  /* 0x000000a7baa77212 */ /* 0x000fe200078efcff */
[----:B------:R-:W-:Y:S01]  /*56f0*/  IMAD.WIDE.U32 R186, R187, 0x4, R176 ;  /* 0x00000004bbba7825 */ /* 0x000fe200078e00b0 */
[----:B------:R-:W-:-:S02]  /*5700*/  PRMT R210, R173, 0x5410, R210 ;  /* 0x00005410add27816 */ /* 0x000fc400000000d2 */
[----:B------:R-:W-:Y:S02]  /*5710*/  LOP3.LUT R218, R218, 0xff, RZ, 0xc0, !PT ;  /* 0x000000ffdada7812 */ /* 0x000fe400078ec0ff */
[----:B------:R-:W-:Y:S01]  /*5720*/  IADD3 R195, R233, 0x800, RZ ;  /* 0x00000800e9c37810 */ /* 0x000fe20007ffe0ff */
[----:B------:R-:W-:Y:S01]  /*5730*/  IMAD.WIDE.U32 R188, R189, 0x4, R176 ;  /* 0x00000004bdbc7825 */ /* 0x000fe200078e00b0 */
[----:B------:R-:W-:Y:S01]  /*5740*/  SHF.L.U32 R173, R199, 0x18, RZ ;  /* 0x00000018c7ad7819 */ /* 0x000fe200000006ff */
[----:B------:R0:W-:Y:S01]  /*5750*/  STG.E desc[UR8][R178.64], R2 ;  /* 0x00000002b2007986 */ /* 0x0001e2000c101908 */
[----:B------:R-:W-:Y:S02]  /*5760*/  LOP3.LUT R207, R207, 0xffff, RZ, 0xc0, !PT ;  /* 0x0000ffffcfcf7812 */ /* 0x000fe400078ec0ff */
[----:B------:R-:W-:Y:S02]  /*5770*/  LOP3.LUT R226, R226, 0xff, RZ, 0xc0, !PT ;  /* 0x000000ffe2e27812 */ /* 0x000fe400078ec0ff */
[----:B------:R-:W-:-:S02]  /*5780*/  LOP3.LUT R215, R215, 0xffff, RZ, 0xc0, !PT ;  /* 0x0000ffffd7d77812 */ /* 0x000fc400078ec0ff */
[----:B------:R-:W-:Y:S02]  /*5790*/  F2FP.SATFINITE.E4M3.F32.PACK_AB_MERGE_C R219, RZ, R219, RZ ;  /* 0x000000dbffdb723e */ /* 0x000fe400048070ff */
[----:B------:R-:W-:Y:S02]  /*57a0*/  F2FP.SATFINITE.E4M3.F32.PACK_AB_MERGE_C R234, RZ, R234, RZ ;  /* 0x000000eaffea723e */ /* 0x000fe400048070ff */
[----:B------:R-:W-:Y:S01]  /*57b0*/  IADD3 R197, R233, 0x900, RZ ;  /* 0x00000900e9c57810 */ /* 0x000fe20007ffe0ff */
[--C-:B------:R-:W-:Y:S01]  /*57c0*/  IMAD.WIDE.U32 R190, R191, 0x4, R176.reuse ;  /* 0x00000004bfbe7825 */ /* 0x100fe200078e00b0 */
[----:B------:R-:W-:Y:S01]  /*57d0*/  F2FP.SATFINITE.E4M3.F32.PACK_AB_MERGE_C R223, RZ, R223, RZ ;  /* 0x000000dfffdf723e */ /* 0x000fe200048070ff */
[----:B------:R1:W-:Y:S01]  /*57e0*/  STG.E desc[UR8][R180.64], R164 ;  /* 0x000000a4b4007986 */ /* 0x0003e2000c101908 */
[----:B------:R-:W-:Y:S02]  /*57f0*/  F2FP.SATFINITE.E4M3.F32.PACK_AB_MERGE_C R238, RZ, R238, RZ ;  /* 0x000000eeffee723e */ /* 0x000fe400048070ff */
[----:B------:R-:W-:Y:S01]  /*5800*/  IADD3 R199, R233, 0xa00, RZ ;  /* 0x00000a00e9c77810 */ /* 0x000fe20007ffe0ff */
[----:B------:R-:W-:Y:S01]  /*5810*/  IMAD.WIDE.U32 R192, R193, 0x4, R176 ;  /* 0x00000004c1c07825 */ /* 0x000fe200078e00b0 */
[----:B------:R-:W-:Y:S01]  /*5820*/  PRMT R222, R209, 0x5410, R222 ;  /* 0x00005410d1de7816 */ /* 0x000fe200000000de */
[----:B------:R1:W-:Y:S01]  /*5830*/  STG.E desc[UR8][R182.64], R3 ;  /* 0x00000003b6007986 */ /* 0x0003e2000c101908 */
[----:B------:R-:W-:-:S02]  /*5840*/  SHF.L.U32 R211, R211, 0x18, RZ ;  /* 0x00000018d3d37819 */ /* 0x000fc400000006ff */
[----:B------:R-:W-:Y:S02]  /*5850*/  F2FP.SATFINITE.E4M3.F32.PACK_AB_MERGE_C R240, RZ, R240, RZ ;  /* 0x000000f0fff0723e */ /* 0x000fe400048070ff */
[----:B------:R-:W-:Y:S01]  /*5860*/  IADD3 R201, R233, 0xb00, RZ ;  /* 0x00000b00e9c97810 */ /* 0x000fe20007ffe0ff */
[----:B------:R1:W-:Y:S01]  /*5870*/  STG.E desc[UR8][R184.64], R165 ;  /* 0x000000a5b8007986 */ /* 0x0003e2000c101908 */
[----:B------:R-:W-:Y:S01]  /*5880*/  LOP3.LUT R169, R194, R169, RZ, 0xfc, !PT ;  /* 0x000000a9c2a97212 */ /* 0x000fe200078efcff */
[----:B------:R-:W-:Y:S01]  /*5890*/  IMAD.WIDE.U32 R194, R195, 0x4, R176 ;  /* 0x00000004c3c27825 */ /* 0x000fe200078e00b0 */
[----:B------:R-:W-:Y:S02]  /*58a0*/  PRMT R218, R175, 0x5410, R218 ;  /* 0x00005410afda7816 */ /* 0x000fe400000000da */
[----:B------:R-:W-:Y:S02]  /*58b0*/  F2FP.SATFINITE.E4M3.F32.PACK_AB_MERGE_C R231, RZ, R231, RZ ;  /* 0x000000e7ffe7723e */ /* 0x000fe400048070ff */
[----:B------:R-:W-:-:S02]  /*58c0*/  F2FP.SATFINITE.E4M3.F32.PACK_AB_MERGE_C R242, RZ, R242, RZ ;  /* 0x000000f2fff2723e */ /* 0x000fc400048070ff */
[----:B------:R-:W-:Y:S01]  /*58d0*/  IADD3 R203, R233, 0xc00, RZ ;  /* 0x00000c00e9cb7810 */ /* 0x000fe20007ffe0ff */
[----:B------:R-:W-:Y:S01]  /*58e0*/  IMAD.WIDE.U32 R196, R197, 0x4, R176 ;  /* 0x00000004c5c47825 */ /* 0x000fe200078e00b0 */
[----:B------:R-:W-:Y:S01]  /*58f0*/  SHF.L.U32 R175, R207, 0x18, RZ ;  /* 0x00000018cfaf7819 */ /* 0x000fe200000006ff */
[----:B------:R1:W-:Y:S01]  /*5900*/  STG.E desc[UR8][R186.64], R166 ;  /* 0x000000a6ba007986 */ /* 0x0003e2000c101908 */
[----:B------:R-:W-:Y:S02]  /*5910*/  PRMT R226, R213, 0x5410, R226 ;  /* 0x00005410d5e27816 */ /* 0x000fe400000000e2 */
[----:B------:R-:W-:Y:S02]  /*5920*/  SHF.L.U32 R215, R215, 0x18, RZ ;  /* 0x00000018d7d77819 */ /* 0x000fe400000006ff */
[----:B------:R-:W-:Y:S02]  /*5930*/  LOP3.LUT R219, R219, 0xffff, RZ, 0xc0, !PT ;  /* 0x0000ffffdbdb7812 */ /* 0x000fe400078ec0ff */
[----:B------:R-:W-:-:S02]  /*5940*/  LOP3.LUT R234, R234, 0xff, RZ, 0xc0, !PT ;  /* 0x000000ffeaea7812 */ /* 0x000fc400078ec0ff */
[----:B------:R-:W-:Y:S01]  /*5950*/  IADD3 R205, R233, 0xd00, RZ ;  /* 0x00000d00e9cd7810 */ /* 0x000fe20007ffe0ff */
[--C-:B------:R-:W-:Y:S01]  /*5960*/  IMAD.WIDE.U32 R198, R199, 0x4, R176.reuse ;  /* 0x00000004c7c67825 */ /* 0x100fe200078e00b0 */
[----:B------:R-:W-:Y:S01]  /*5970*/  LOP3.LUT R171, R202, R171, RZ, 0xfc, !PT ;  /* 0x000000abcaab7212 */ /* 0x000fe200078efcff */
[----:B------:R1:W-:Y:S01]  /*5980*/  STG.E desc[UR8][R188.64], R167 ;  /* 0x000000a7bc007986 */ /* 0x0003e2000c101908 */
[----:B------:R-:W-:Y:S02]  /*5990*/  LOP3.LUT R223, R223, 0xffff, RZ, 0xc0, !PT ;  /* 0x0000ffffdfdf7812 */ /* 0x000fe400078ec0ff */
[----:B------:R-:W-:Y:S02]  /*59a0*/  LOP3.LUT R238, R238, 0xff, RZ, 0xc0, !PT ;  /* 0x000000ffeeee7812 */ /* 0x000fe400078ec0ff */
[----:B------:R-:W-:Y:S01]  /*59b0*/  IADD3 R207, R233, 0xe00, RZ ;  /* 0x00000e00e9cf7810 */ /* 0x000fe20007ffe0ff */
[----:B------:R-:W-:Y:S01]  /*59c0*/  IMAD.WIDE.U32 R200, R201, 0x4, R176 ;  /* 0x00000004c9c87825 */ /* 0x000fe200078e00b0 */
[----:B------:R-:W-:Y:S01]  /*59d0*/  LOP3.LUT R235, R222, R211, RZ, 0xfc, !PT ;  /* 0x000000d3deeb7212 */ /* 0x000fe200078efcff */
[----:B------:R1:W-:Y:S01]  /*59e0*/  STG.E desc[UR8][R190.64], R168 ;  /* 0x000000a8be007986 */ /* 0x0003e2000c101908 */
        /* <DEDUP_REMOVED lines=11> */
[----:B------:R-:W-:-:S02]  /*5aa0*/  SHF.L.U32 R219, R219, 0x18, RZ ;  /* 0x00000018dbdb7819 */ /* 0x000fc400000006ff */
[----:B------:R-:W-:Y:S02]  /*5ab0*/  PRMT R234, R221, 0x5410, R234 ;  /* 0x00005410ddea7816 */ /* 0x000fe400000000ea */
        /* <DEDUP_REMOVED lines=8> */
[----:B------:R-:W-:Y:S01]  /*5b40*/  SHF.L.U32 R223, R240, 0x18, RZ ;  /* 0x00000018f0df7819 */ /* 0x000fe200000006ff */
[----:B------:R1:W-:Y:S01]  /*5b50*/  STG.E desc[UR8][R198.64], R172 ;  /* 0x000000acc6007986 */ /* 0x0003e2000c101908 */
[----:B------:R-:W-:Y:S01]  /*5b60*/  IADD3 R225, R233, 0x1300, RZ ;  /* 0x00001300e9e17810 */ /* 0x000fe20007ffe0ff */
[----:B------:R-:W-:Y:S01]  /*5b70*/  IMAD.WIDE.U32 R210, R211, 0x4, R176 ;  /* 0x00000004d3d27825 */ /* 0x000fe200078e00b0 */
[----:B------:R-:W-:Y:S01]  /*5b80*/  SHF.L.U32 R231, R231, 0x18, RZ ;  /* 0x00000018e7e77819 */ /* 0x000fe200000006ff */
[----:B------:R1:W-:Y:S01]  /*5b90*/  STG.E desc[UR8][R200.64], R173 ;  /* 0x000000adc8007986 */ /* 0x0003e2000c101908 */
[----:B------:R-:W-:-:S02]  /*5ba0*/  PRMT R242, R229, 0x5410, R242 ;  /* 0x00005410e5f27816 */ /* 0x000fc400000000f2 */
[----:B--2---:R-:W-:Y:S01]  /*5bb0*/  LOP3.LUT P2, RZ, R237, 0xff, RZ, 0xc0, !PT ;  /* 0x000000ffedff7812 */ /* 0x004fe2000784c0ff */
        /* <DEDUP_REMOVED lines=8> */
[----:B------:R-:W-:Y:S01]  /*5c40*/  IMAD.WIDE.U32 R176, R225, 0x4, R176 ;  /* 0x00000004e1b07825 */ /* 0x000fe200078e00b0 */
[----:B0-----:R-:W-:Y:S01]  /*5c50*/  SEL R2, RZ, 0x1, P2 ;  /* 0x00000001ff027807 */ /* 0x001fe20001000000 */
[----:B------:R1:W-:Y:S04]  /*5c60*/  STG.E desc[UR8][R206.64], R235 ;  /* 0x000000ebce007986 */ /* 0x0003e8000c101908 */
[----:B------:R1:W-:Y:S04]  /*5c70*/  STG.E desc[UR8][R208.64], R217 ;  /* 0x000000d9d0007986 */ /* 0x0003e8000c101908 */
[----:B------:R1:W-:Y:S01]  /*5c80*/  STG.E desc[UR8][R210.64], R219 ;  /* 0x000000dbd2007986 */ /* 0x0003e2000c101908 */
[----:B------:R-:W-:Y:S01]  /*5c90*/  IADD3 R246, R246, UR4, RZ ;  /* 0x00000004f6f67c10 */ /* 0x000fe2000fffe0ff */
[----:B------:R-:W-:-:S02]  /*5ca0*/  ULDC UR4, c[0x0][0x218] ;  /* 0x0000860000047ab9 */ /* 0x000fc40000000800 */
[----:B------:R1:W-:Y:S04]  /*5cb0*/  STG.E desc[UR8][R212.64], R221 ;  /* 0x000000ddd4007986 */ /* 0x0003e8000c101908 */
[----:B------:R1:W-:Y:S04]  /*5cc0*/  STG.E desc[UR8][R214.64], R223 ;  /* 0x000000dfd6007986 */ /* 0x0003e8000c101908 */
[----:B------:R1:W-:Y:S04]  /*5cd0*/  STG.E desc[UR8][R176.64], R231 ;  /* 0x000000e7b0007986 */ /* 0x0003e8000c101908 */
[----:B------:R1:W-:Y:S01]  /*5ce0*/  STL.S16 [R1+0x8], R2 ;  /* 0x0000080201007387 */ /* 0x0003e20000100600 */
[----:B------:R-:W-:-:S02]  /*5cf0*/  ISETP.GE.AND P0, PT, R246, UR4, PT ;  /* 0x00000004f6007c0c */ /* 0x000fc4000bf06270 */
[----:B------:R-:W-:-:S04]  /*5d00*/  IADD3 R0, R0, 0x1, RZ ;  /* 0x0000000100007810 */ /* 0x000fc80007ffe0ff */
[----:B------:R-:W-:-:S07]  /*5d10*/  LOP3.LUT R0, R0, 0x3, RZ, 0xc0, !PT ;  /* 0x0000000300007812 */ /* 0x000fce00078ec0ff */
[----:B-1----:R-:W-:Y:S05]  /*5d20*/  @!P0 BRA `(.L_x_11357) ;  /* 0xffffffa400d48947 */ /* 0x002fea000383ffff */
.L_x_11344:
        /* <DEDUP_REMOVED lines=15> */
.L_x_11382:
        /* <DEDUP_REMOVED lines=31> */
.L_x_11385:
[----:B01----:R-:W-:-:S07]  /*6010*/  FMNMX R5, R5, R2, !PT ;  /* 0x0000000205057209 */ /* 0x003fce0007800000 */
.L_x_11361:
[----:B------:R-:W-:Y:S05]  /*6020*/  BSYNC B0 ;  /* 0x0000000000007941 */ /* 0x000fea0003800000 */
.L_x_11360:
[----:B------:R-:W-:Y:S01]  /*6030*/  ISETP.NE.AND P0, PT, R10, RZ, PT ;  /* 0x000000ff0a00720c */ /* 0x000fe20003f05270 */
[----:B------:R-:W-:-:S12]  /*6040*/  BSSY B0, `(.L_x_11358) ;  /* 0x0000004000007945 */ /* 0x000fd80003800000 */
[----:B------:R-:W-:Y:S05]  /*6050*/  @P0 BRA `(.L_x_11363) ;  /* 0x0000000000080947 */ /* 0x000fea0003800000 */
[----:B------:R-:W0:Y:S02]  /*6060*/  LDC.64 R2, c[0x0][0x288] ;  /* 0x0000a200ff027b82 */ /* 0x000e240000000a00 */
[----:B0-----:R0:W-:Y:S02]  /*6070*/  REDG.E.MAX.S32.STRONG.GPU desc[UR8][R2.64], R5 ;  /* 0x000000050200798e */ /* 0x0011e4000d10e388 */
.L_x_11363:
[----:B------:R-:W-:Y:S05]  /*6080*/  BSYNC B0 ;  /* 0x0000000000007941 */ /* 0x000fea0003800000 */
.L_x_11358:
[----:B------:R-:W-:Y:S05]  /*6090*/  @!P1 EXIT ;  /* 0x000000000000994d */ /* 0x000fea0003800000 */
[----:B------:R-:W1:Y:S01]  /*60a0*/  S2R R0, SR_TID.X ;  /* 0x0000000000007919 */ /* 0x000e620000002100 */
[----:B------:R-:W1:Y:S01]  /*60b0*/  S2UR UR4, SR_CTAID.X ;  /* 0x00000000000479c3 */ /* 0x000e620000002500 */
[----:B------:R-:W-:Y:S02]  /*60c0*/  ULDC.64 UR12, c[0x0][0x280] ;  /* 0x0000a000000c7ab9 */ /* 0x000fe40000000a00 */
[----:B------:R-:W-:Y:S02]  /*60d0*/  ISETP.EQ.U32.AND P1, PT, RZ, UR12, PT ;  /* 0x0000000cff007c0c */ /* 0x000fe4000bf22070 */
[----:B-1----:R-:W-:-:S04]  /*60e0*/  LOP3.LUT P0, RZ, R0, UR4, RZ, 0xfc, !PT ;  /* 0x0000000400ff7c12 */ /* 0x002fc8000f80fcff */
        /* <DEDUP_REMOVED lines=9> */
[----:B------:R-:W-:Y:S05]  /*6180*/  CALL.REL.NOINC `($__internal_172_$__cuda_sm20_rcp_rn_f32_slowpath) ;  /* 0x0000001000707944 */ /* 0x000fea0003c00000 */
[----:B------:R-:W-:Y:S05]  /*6190*/  BRA `(.L_x_11365) ;  /* 0x0000000000147947 */ /* 0x000fea0003800000 */
.L_x_11364:
[----:B------:R-:W1:Y:S01]  /*61a0*/  MUFU.RCP R248, UR6 ;  /* 0x0000000600f87d08 */ /* 0x000e620008001000 */
[----:B0-----:R-:W-:-:S05]  /*61b0*/  MOV R3, UR6 ;  /* 0x0000000600037c02 */ /* 0x001fca0008000f00 */
[----:B-1----:R-:W-:-:S04]  /*61c0*/  FFMA R0, R248, R3, -1 ;  /* 0xbf800000f8007423 */ /* 0x002fc80000000003 */
[----:B------:R-:W-:-:S04]  /*61d0*/  FADD.FTZ R3, -R0, -RZ ;  /* 0x800000ff00037221 */ /* 0x000fc80000010100 */
[----:B------:R-:W-:-:S07]  /*61e0*/  FFMA R248, R248, R3, R248 ;  /* 0x00000003f8f87223 */ /* 0x000fce00000000f8 */
.L_x_11365:
[----:B------:R-:W0:Y:S02]  /*61f0*/  LDC.64 R2, c[0x0][0x280] ;  /* 0x0000a000ff027b82 */ /* 0x000e240000000a00 */
[----:B0-----:R-:W-:Y:S01]  /*6200*/  STG.E desc[UR8][R2.64], R248 ;  /* 0x000000f802007986 */ /* 0x001fe2000c101908 */
[----:B------:R-:W-:Y:S05]  /*6210*/  EXIT ;  /* 0x000000000000794d */ /* 0x000fea0003800000 */
.L_x_11345:
[----:B------:R-:W-:Y:S01]  /*6220*/  HFMA2.MMA R248, -RZ, RZ, 0, 5.9604644775390625e-08 ;  /* 0x00000001fff87435 */ /* 0x000fe200000001ff */
[----:B------:R-:W-:Y:S02]  /*6230*/  MOV R252, R2 ;  /* 0x0000000200fc7202 */ /* 0x000fe40000000f00 */
[----:B------:R-:W-:Y:S02]  /*6240*/  MOV R245, 0x1f ;  /* 0x0000001f00f57802 */ /* 0x000fe40000000f00 */
[----:B------:R-:W-:-:S07]  /*6250*/  MOV R3, 0xffffffff ;  /* 0xffffffff00037802 */ /* 0x000fce0000000f00 */
[----:B-----5:R-:W-:Y:S05]  /*6260*/  WARPSYNC.COLLECTIVE R3, `(.L_x_11366) ;  /* 0x0000000003087348 */ /* 0x020fea0003c00000 */
[----:B------:R0:W1:Y:S02]  /*6270*/  SHFL.BFLY P0, R250, R252, R248, R245 ;  /* 0x0c0000f8fcfa7389 */ /* 0x00006400000000f5 */
[----:B01---5:R-:W-:Y:S01]  /*6280*/  ENDCOLLECTIVE ;  /* 0x000000000000791b */ /* 0x023fe20003800000 */
.L_x_11366:
[----:B------:R-:W-:Y:S01]  /*6290*/  HFMA2.MMA R248, -RZ, RZ, 0, 1.1920928955078125e-07 ;  /* 0x00000002fff87435 */ /* 0x000fe200000001ff */
[----:B------:R-:W-:-:S05]  /*62a0*/  FADD R2, R2, R250 ;  /* 0x000000fa02027221 */ /* 0x000fca0000000000 */
[----:B------:R-:W-:-:S07]  /*62b0*/  MOV R252, R2 ;  /* 0x0000000200fc7202 */ /* 0x000fce0000000f00 */
[----:B------:R-:W-:Y:S05]  /*62c0*/  WARPSYNC.COLLECTIVE R3, `(.L_x_11367) ;  /* 0x0000000003087348 */ /* 0x000fea0003c00000 */
[----:B------:R0:W1:Y:S02]  /*62d0*/  SHFL.BFLY P0, R250, R252, R248, R245 ;  /* 0x0c0000f8fcfa7389 */ /* 0x00006400000000f5 */
[----:B01----:R-:W-:Y:S01]  /*62e0*/  ENDCOLLECTIVE ;  /* 0x000000000000791b */ /* 0x003fe20003800000 */
.L_x_11367:
[----:B------:R-:W-:Y:S01]  /*62f0*/  HFMA2.MMA R248, -RZ, RZ, 0, 2.384185791015625e-07 ;  /* 0x00000004fff87435 */ /* 0x000fe200000001ff */
[----:B------:R-:W-:-:S05]  /*6300*/  FADD R2, R2, R250 ;  /* 0x000000fa02027221 */ /* 0x000fca0000000000 */
[----:B------:R-:W-:-:S07]  /*6310*/  MOV R252, R2 ;  /* 0x0000000200fc7202 */ /* 0x000fce0000000f00 */
[----:B------:R-:W-:Y:S05]  /*6320*/  WARPSYNC.COLLECTIVE R3, `(.L_x_11368) ;  /* 0x0000000003087348 */ /* 0x000fea0003c00000 */
[----:B------:R0:W1:Y:S02]  /*6330*/  SHFL.BFLY P0, R250, R252, R248, R245 ;  /* 0x0c0000f8fcfa7389 */ /* 0x00006400000000f5 */
[----:B01----:R-:W-:Y:S01]  /*6340*/  ENDCOLLECTIVE ;  /* 0x000000000000791b */ /* 0x003fe20003800000 */
.L_x_11368:
[----:B------:R-:W-:Y:S01]  /*6350*/  HFMA2.MMA R248, -RZ, RZ, 0, 4.76837158203125e-07 ;  /* 0x00000008fff87435 */ /* 0x000fe200000001ff */
[----:B------:R-:W-:-:S05]  /*6360*/  FADD R2, R2, R250 ;  /* 0x000000fa02027221 */ /* 0x000fca0000000000 */
[----:B------:R-:W-:-:S07]  /*6370*/  MOV R252, R2 ;  /* 0x0000000200fc7202 */ /* 0x000fce0000000f00 */
[----:B------:R-:W-:Y:S05]  /*6380*/  WARPSYNC.COLLECTIVE R3, `(.L_x_11369) ;  /* 0x0000000003087348 */ /* 0x000fea0003c00000 */
[----:B------:R0:W1:Y:S02]  /*6390*/  SHFL.BFLY P0, R250, R252, R248, R245 ;  /* 0x0c0000f8fcfa7389 */ /* 0x00006400000000f5 */
[----:B01----:R-:W-:Y:S01]  /*63a0*/  ENDCOLLECTIVE ;  /* 0x000000000000791b */ /* 0x003fe20003800000 */
.L_x_11369:
[----:B------:R-:W-:Y:S01]  /*63b0*/  HFMA2.MMA R248, -RZ, RZ, 0, 9.5367431640625e-07 ;  /* 0x00000010fff87435 */ /* 0x000fe200000001ff */
[----:B------:R-:W-:-:S05]  /*63c0*/  FADD R2, R2, R250 ;  /* 0x000000fa02027221 */ /* 0x000fca0000000000 */
[----:B------:R-:W-:-:S07]  /*63d0*/  MOV R252, R2 ;  /* 0x0000000200fc7202 */ /* 0x000fce0000000f00 */
[----:B------:R-:W-:Y:S05]  /*63e0*/  WARPSYNC.COLLECTIVE R3, `(.L_x_11370) ;  /* 0x0000000003087348 */ /* 0x000fea0003c00000 */
[----:B------:R0:W1:Y:S02]  /*63f0*/  SHFL.BFLY P0, R250, R252, R248, R245 ;  /* 0x0c0000f8fcfa7389 */ /* 0x00006400000000f5 */
[----:B01----:R-:W-:Y:S01]  /*6400*/  ENDCOLLECTIVE ;  /* 0x000000000000791b */ /* 0x003fe20003800000 */
.L_x_11370:
        /* <DEDUP_REMOVED lines=167> */
.L_x_11371:
[----:B------:R-:W-:Y:S01]  /*6e80*/  HFMA2.MMA R248, -RZ, RZ, 0, 1.1920928955078125e-07 ;  /* 0x00000002fff87435 */ /* 0x000fe200000001ff */
[----:B------:R-:W-:-:S05]  /*6e90*/  FADD R249, R249, R250 ;  /* 0x000000faf9f97221 */ /* 0x000fca0000000000 */
[----:B------:R-:W-:-:S07]  /*6ea0*/  MOV R252, R249 ;  /* 0x000000f900fc7202 */ /* 0x000fce0000000f00 */
[----:B------:R-:W-:Y:S05]  /*6eb0*/  WARPSYNC.COLLECTIVE R3, `(.L_x_11372) ;  /* 0x0000000003087348 */ /* 0x000fea0003c00000 */
[----:B------:R0:W1:Y:S02]  /*6ec0*/  SHFL.BFLY P0, R250, R252, R248, R245 ;  /* 0x0c0000f8fcfa7389 */ /* 0x00006400000000f5 */
[----:B01----:R-:W-:Y:S01]  /*6ed0*/  ENDCOLLECTIVE ;  /* 0x000000000000791b */ /* 0x003fe20003800000 */
.L_x_11372:
[----:B------:R-:W-:Y:S01]  /*6ee0*/  HFMA2.MMA R248, -RZ, RZ, 0, 2.384185791015625e-07 ;  /* 0x00000004fff87435 */ /* 0x000fe200000001ff */
[----:B------:R-:W-:-:S05]  /*6ef0*/  FADD R249, R249, R250 ;  /* 0x000000faf9f97221 */ /* 0x000fca0000000000 */
[----:B------:R-:W-:-:S07]  /*6f00*/  MOV R252, R249 ;  /* 0x000000f900fc7202 */ /* 0x000fce0000000f00 */
[----:B------:R-:W-:Y:S05]  /*6f10*/  WARPSYNC.COLLECTIVE R3, `(.L_x_11373) ;  /* 0x0000000003087348 */ /* 0x000fea0003c00000 */
[----:B------:R0:W1:Y:S02]  /*6f20*/  SHFL.BFLY P0, R250, R252, R248, R245 ;  /* 0x0c0000f8fcfa7389 */ /* 0x00006400000000f5 */
[----:B01----:R-:W-:Y:S01]  /*6f30*/  ENDCOLLECTIVE ;  /* 0x000000000000791b */ /* 0x003fe20003800000 */
.L_x_11373:
[----:B------:R-:W-:Y:S01]  /*6f40*/  HFMA2.MMA R248, -RZ, RZ, 0, 4.76837158203125e-07 ;  /* 0x00000008fff87435 */ /* 0x000fe200000001ff */
[----:B------:R-:W-:-:S05]  /*6f50*/  FADD R249, R249, R250 ;  /* 0x000000faf9f97221 */ /* 0x000fca0000000000 */
[----:B------:R-:W-:-:S07]  /*6f60*/  MOV R252, R249 ;  /* 0x000000f900fc7202 */ /* 0x000fce0000000f00 */
[----:B------:R-:W-:Y:S05]  /*6f70*/  WARPSYNC.COLLECTIVE R3, `(.L_x_11374) ;  /* 0x0000000003087348 */ /* 0x000fea0003c00000 */
[----:B------:R0:W1:Y:S02]  /*6f80*/  SHFL.BFLY P0, R250, R252, R248, R245 ;  /* 0x0c0000f8fcfa7389 */ /* 0x00006400000000f5 */
[----:B01----:R-:W-:Y:S01]  /*6f90*/  ENDCOLLECTIVE ;  /* 0x000000000000791b */ /* 0x003fe20003800000 */
.L_x_11374:
[----:B------:R-:W-:Y:S01]  /*6fa0*/  HFMA2.MMA R248, -RZ, RZ, 0, 9.5367431640625e-07 ;  /* 0x00000010fff87435 */ /* 0x000fe200000001ff */
[----:B------:R-:W-:-:S05]  /*6fb0*/  FADD R249, R249, R250 ;  /* 0x000000faf9f97221 */ /* 0x000fca0000000000 */
[----:B------:R-:W-:-:S07]  /*6fc0*/  MOV R252, R249 ;  /* 0x000000f900fc7202 */ /* 0x000fce0000000f00 */
[----:B------:R-:W-:Y:S05]  /*6fd0*/  WARPSYNC.COLLECTIVE R3, `(.L_x_11375) ;  /* 0x0000000003087348 */ /* 0x000fea0003c00000 */
[----:B------:R0:W1:Y:S02]  /*6fe0*/  SHFL.BFLY P0, R250, R252, R248, R245 ;  /* 0x0c0000f8fcfa7389 */ /* 0x00006400000000f5 */
[----:B01----:R-:W-:Y:S01]  /*6ff0*/  ENDCOLLECTIVE ;  /* 0x000000000000791b */ /* 0x003fe20003800000 */
.L_x_11375:
[----:B------:R-:W-:Y:S05]  /*7000*/  BRA `(.L_x_11376) ;  /* 0xffffffa800607947 */ /* 0x000fea000383ffff */
.L_x_11359:
[----:B------:R-:W-:Y:S01]  /*7010*/  HFMA2.MMA R8, -RZ, RZ, 0, 9.5367431640625e-07 ;  /* 0x00000010ff087435 */ /* 0x000fe200000001ff */
[----:B------:R-:W-:Y:S02]  /*7020*/  MOV R6, R247 ;  /* 0x000000f700067202 */ /* 0x000fe40000000f00 */
[----:B------:R-:W-:Y:S02]  /*7030*/  MOV R9, 0x1f ;  /* 0x0000001f00097802 */ /* 0x000fe40000000f00 */
[----:B------:R-:W-:-:S07]  /*7040*/  MOV R3, 0xffffffff ;  /* 0xffffffff00037802 */ /* 0x000fce0000000f00 */
[----:B------:R-:W-:Y:S05]  /*7050*/  WARPSYNC.COLLECTIVE R3, `(.L_x_11377) ;  /* 0x0000000003087348 */ /* 0x000fea0003c00000 */
[----:B------:R0:W1:Y:S02]  /*7060*/  SHFL.DOWN P0, R4, R6, R8, R9 ;  /* 0x0800000806047389 */ /* 0x0000640000000009 */
[----:B01----:R-:W-:Y:S01]  /*7070*/  ENDCOLLECTIVE ;  /* 0x000000000000791b */ /* 0x003fe20003800000 */
.L_x_11377:
[----:B------:R-:W-:Y:S01]  /*7080*/  HFMA2.MMA R8, -RZ, RZ, 0, 4.76837158203125e-07 ;  /* 0x00000008ff087435 */ /* 0x000fe200000001ff */
[----:B------:R-:W-:-:S04]  /*7090*/  MOV R0, R4 ;  /* 0x0000000400007202 */ /* 0x000fc80000000f00 */
[----:B------:R-:W-:-:S04]  /*70a0*/  FMNMX R0, R0, R247, !PT ;  /* 0x000000f700007209 */ /* 0x000fc80007800000 */
[----:B------:R-:W-:-:S07]  /*70b0*/  MOV R6, R0 ;  /* 0x0000000000067202 */ /* 0x000fce0000000f00 */
[----:B------:R-:W-:Y:S05]  /*70c0*/  WARPSYNC.COLLECTIVE R3, `(.L_x_11378) ;  /* 0x0000000003087348 */ /* 0x000fea0003c00000 */
[----:B------:R0:W1:Y:S02]  /*70d0*/  SHFL.DOWN P0, R4, R6, R8, R9 ;  /* 0x0800000806047389 */ /* 0x0000640000000009 */
[----:B01----:R-:W-:Y:S01]  /*70e0*/  ENDCOLLECTIVE ;  /* 0x000000000000791b */ /* 0x003fe20003800000 */
.L_x_11378:
[----:B------:R-:W-:Y:S01]  /*70f0*/  HFMA2.MMA R8, -RZ, RZ, 0, 2.384185791015625e-07 ;  /* 0x00000004ff087435 */ /* 0x000fe200000001ff */
[----:B------:R-:W-:-:S04]  /*7100*/  MOV R5, R4 ;  /* 0x0000000400057202 */ /* 0x000fc80000000f00 */
[----:B------:R-:W-:-:S04]  /*7110*/  FMNMX R5, R0, R5, !PT ;  /* 0x0000000500057209 */ /* 0x000fc80007800000 */
[----:B------:R-:W-:-:S07]  /*7120*/  MOV R6, R5 ;  /* 0x0000000500067202 */ /* 0x000fce0000000f00 */
[----:B------:R-:W-:Y:S05]  /*7130*/  WARPSYNC.COLLECTIVE R3, `(.L_x_11379) ;  /* 0x0000000003087348 */ /* 0x000fea0003c00000 */
[----:B------:R0:W1:Y:S02]  /*7140*/  SHFL.DOWN P0, R4, R6, R8, R9 ;  /* 0x0800000806047389 */ /* 0x0000640000000009 */
[----:B01----:R-:W-:Y:S01]  /*7150*/  ENDCOLLECTIVE ;  /* 0x000000000000791b */ /* 0x003fe20003800000 */
.L_x_11379:
[----:B------:R-:W-:Y:S01]  /*7160*/  HFMA2.MMA R8, -RZ, RZ, 0, 1.1920928955078125e-07 ;  /* 0x00000002ff087435 */ /* 0x000fe200000001ff */
[----:B------:R-:W-:-:S04]  /*7170*/  MOV R2, R4 ;  /* 0x0000000400027202 */ /* 0x000fc80000000f00 */
[----:B------:R-:W-:-:S04]  /*7180*/  FMNMX R2, R5, R2, !PT ;  /* 0x0000000205027209 */ /* 0x000fc80007800000 */
[----:B------:R-:W-:-:S07]  /*7190*/  MOV R6, R2 ;  /* 0x0000000200067202 */ /* 0x000fce0000000f00 */
[----:B------:R-:W-:Y:S05]  /*71a0*/  WARPSYNC.COLLECTIVE R3, `(.L_x_11380) ;  /* 0x0000000003087348 */ /* 0x000fea0003c00000 */
[----:B------:R0:W1:Y:S02]  /*71b0*/  SHFL.DOWN P0, R4, R6, R8, R9 ;  /* 0x0800000806047389 */ /* 0x0000640000000009 */
[----:B01----:R-:W-:Y:S01]  /*71c0*/  ENDCOLLECTIVE ;  /* 0x000000000000791b */ /* 0x003fe20003800000 */
.L_x_11380:
[----:B------:R-:W-:Y:S01]  /*71d0*/  HFMA2.MMA R8, -RZ, RZ, 0, 5.9604644775390625e-08 ;  /* 0x00000001ff087435 */ /* 0x000fe200000001ff */
[----:B------:R-:W-:-:S04]  /*71e0*/  MOV R7, R4 ;  /* 0x0000000400077202 */ /* 0x000fc80000000f00 */
[----:B------:R-:W-:-:S04]  /*71f0*/  FMNMX R7, R2, R7, !PT ;  /* 0x0000000702077209 */ /* 0x000fc80007800000 */
[----:B------:R-:W-:-:S07]  /*7200*/  MOV R6, R7 ;  /* 0x0000000700067202 */ /* 0x000fce0000000f00 */
[----:B------:R-:W-:Y:S05]  /*7210*/  WARPSYNC.COLLECTIVE R3, `(.L_x_11381) ;  /* 0x0000000003087348 */ /* 0x000fea0003c00000 */
[----:B------:R0:W1:Y:S02]  /*7220*/  SHFL.DOWN P0, R4, R6, R8, R9 ;  /* 0x0800000806047389 */ /* 0x0000640000000009 */
[----:B01----:R-:W-:Y:S01]  /*7230*/  ENDCOLLECTIVE ;  /* 0x000000000000791b */ /* 0x003fe20003800000 */
.L_x_11381:
[----:B------:R-:W-:Y:S05]  /*7240*/  BRA `(.L_x_11382) ;  /* 0xffffffe800f47947 */ /* 0x000fea000383ffff */
.L_x_11362:
[----:B------:R-:W-:Y:S01]  /*7250*/  HFMA2.MMA R8, -RZ, RZ, 0, 1.1920928955078125e-07 ;  /* 0x00000002ff087435 */ /* 0x000fe200000001ff */
[----:B-1----:R-:W-:Y:S02]  /*7260*/  MOV R6, R0 ;  /* 0x0000000000067202 */ /* 0x002fe40000000f00 */
[----:B------:R-:W-:Y:S02]  /*7270*/  MOV R9, 0x1f ;  /* 0x0000001f00097802 */ /* 0x000fe40000000f00 */
[----:B------:R-:W-:-:S07]  /*7280*/  MOV R3, 0xffffffff ;  /* 0xffffffff00037802 */ /* 0x000fce0000000f00 */
[----:B0-----:R-:W-:Y:S05]  /*7290*/  WARPSYNC.COLLECTIVE R3, `(.L_x_11383) ;  /* 0x0000000003087348 */ /* 0x001fea0003c00000 */
[----:B------:R1:W2:Y:S02]  /*72a0*/  SHFL.DOWN P0, R4, R6, R8, R9 ;  /* 0x0800000806047389 */ /* 0x0002a40000000009 */
[----:B012---:R-:W-:Y:S01]  /*72b0*/  ENDCOLLECTIVE ;  /* 0x000000000000791b */ /* 0x007fe20003800000 */
.L_x_11383:
[----:B------:R-:W-:Y:S01]  /*72c0*/  HFMA2.MMA R8, -RZ, RZ, 0, 5.9604644775390625e-08 ;  /* 0x00000001ff087435 */ /* 0x000fe200000001ff */
[----:B------:R-:W-:-:S04]  /*72d0*/  MOV R5, R4 ;  /* 0x0000000400057202 */ /* 0x000fc80000000f00 */
[----:B------:R-:W-:-:S04]  /*72e0*/  FMNMX R5, R5, R0, !PT ;  /* 0x0000000005057209 */ /* 0x000fc80007800000 */
[----:B------:R-:W-:-:S07]  /*72f0*/  MOV R6, R5 ;  /* 0x0000000500067202 */ /* 0x000fce0000000f00 */
[----:B------:R-:W-:Y:S05]  /*7300*/  WARPSYNC.COLLECTIVE R3, `(.L_x_11384) ;  /* 0x0000000003087348 */ /* 0x000fea0003c00000 */
[----:B------:R0:W1:Y:S02]  /*7310*/  SHFL.DOWN P0, R4, R6, R8, R9 ;  /* 0x0800000806047389 */ /* 0x0000640000000009 */
[----:B01----:R-:W-:Y:S01]  /*7320*/  ENDCOLLECTIVE ;  /* 0x000000000000791b */ /* 0x003fe20003800000 */
.L_x_11384:
[----:B------:R-:W-:Y:S01]  /*7330*/  MOV R2, R4 ;  /* 0x0000000400027202 */ /* 0x000fe20000000f00 */
[----:B------:R-:W-:Y:S06]  /*7340*/  BRA `(.L_x_11385) ;  /* 0xffffffec00307947 */ /* 0x000fec000383ffff */
        .weak           $__internal_172_$__cuda_sm20_rcp_rn_f32_slowpath
        .type           $__internal_172_$__cuda_sm20_rcp_rn_f32_slowpath,@function
        .size           $__internal_172_$__cuda_sm20_rcp_rn_f32_slowpath,(.L_x_14508 - $__internal_172_$__cuda_sm20_rcp_rn_f32_slowpath)
$__internal_172_$__cuda_sm20_rcp_rn_f32_slowpath:
[----:B------:R-:W-:Y:S01]  /*7350*/  SHF.L.U32 R3, R2, 0x1, RZ ;  /* 0x0000000102037819 */ /* 0x000fe200000006ff */
[----:B------:R-:W-:Y:S03]  /*7360*/  BSSY B1, `(.L_x_11386) ;  /* 0x0000039000017945 */ /* 0x000fe60003800000 */
[----:B------:R-:W-:-:S04]  /*7370*/  SHF.R.U32.HI R3, RZ, 0x18, R3 ;  /* 0x00000018ff037819 */ /* 0x000fc80000011603 */
[----:B------:R-:W-:-:S13]  /*7380*/  ISETP.NE.U32.AND P0, PT, R3, RZ, PT ;  /* 0x000000ff0300720c */ /* 0x000fda0003f05070 */
[----:B------:R-:W-:Y:S05]  /*7390*/  @P0 BRA `(.L_x_11387) ;  /* 0x0000000000300947 */ /* 0x000fea0003800000 */
[----:B------:R-:W-:Y:S01]  /*73a0*/  SHF.L.U32 R3, R2, 0x1, RZ ;  /* 0x0000000102037819 */ /* 0x000fe200000006ff */
[----:B------:R0:W-:Y:S03]  /*73b0*/  STL [R1+0xc], R0 ;  /* 0x00000c0001007387 */ /* 0x0001e60000100800 */
[----:B------:R-:W-:-:S13]  /*73c0*/  ISETP.NE.AND P0, PT, R3, RZ, PT ;  /* 0x000000ff0300720c */ /* 0x000fda0003f05270 */
[----:B0-----:R-:W-:Y:S01]  /*73d0*/  @P0 FFMA R0, R2, 1.84467440737095516160e+19, RZ ;  /* 0x5f80000002000823 */ /* 0x001fe200000000ff */
[----:B------:R-:W-:Y:S08]  /*73e0*/  @!P0 MUFU.RCP R248, R2 ;  /* 0x0000000200f88308 */ /* 0x000ff00000001000 */
[----:B------:R-:W0:Y:S02]  /*73f0*/  @P0 MUFU.RCP R3, R0 ;  /* 0x0000000000030308 */ /* 0x000e240000001000 */
[----:B0-----:R-:W-:-:S02]  /*7400*/  @P0 FFMA R2, R0, R3, -1 ;  /* 0xbf80000000020423 */ /* 0x001fc40000000003 */
[----:B------:R0:W5:Y:S02]  /*7410*/  LDL.LU R0, [R1+0xc] ;  /* 0x00000c0001007983 */ /* 0x0001640000300800 */
[----:B------:R-:W-:-:S04]  /*7420*/  @P0 FADD.FTZ R2, -R2, -RZ ;  /* 0x800000ff02020221 */ /* 0x000fc80000010100 */
[----:B------:R-:W-:-:S04]  /*7430*/  @P0 FFMA R3, R3, R2, R3 ;  /* 0x0000000203030223 */ /* 0x000fc80000000003 */
[----:B------:R-:W-:Y:S01]  /*7440*/  @P0 FFMA R248, R3, 1.84467440737095516160e+19, RZ ;  /* 0x5f80000003f80823 */ /* 0x000fe200000000ff */
[----:B0-----:R-:W-:Y:S06]  /*7450*/  BRA `(.L_x_11388) ;  /* 0x0000000000a47947 */ /* 0x001fec0003800000 */
.L_x_11387:
[----:B------:R-:W-:-:S04]  /*7460*/  IADD3 R248, R3, -0xfd, RZ ;  /* 0xffffff0303f87810 */ /* 0x000fc80007ffe0ff */
[----:B------:R-:W-:-:S13]  /*7470*/  ISETP.GT.U32.AND P0, PT, R248, 0x1, PT ;  /* 0x00000001f800780c */ /* 0x000fda0003f04070 */
[----:B------:R-:W-:Y:S05]  /*7480*/  @P0 BRA `(.L_x_11389) ;  /* 0x0000000000940947 */ /* 0x000fea0003800000 */
[----:B------:R-:W-:Y:S01]  /*7490*/  LOP3.LUT R248, R2, 0x7fffff, RZ, 0xc0, !PT ;  /* 0x007fffff02f87812 */ /* 0x000fe200078ec0ff */
[----:B------:R0:W-:Y:S04]  /*74a0*/  STL [R1+0x14], R5 ;  /* 0x0000140501007387 */ /* 0x0001e80000100800 */
[----:B------:R-:W-:Y:S04]  /*74b0*/  STL [R1+0x10], R4 ;  /* 0x0000100401007387 */ /* 0x000fe80000100800 */
[----:B------:R1:W-:Y:S01]  /*74c0*/  STL [R1+0xc], R0 ;  /* 0x00000c0001007387 */ /* 0x0003e20000100800 */
[----:B0-----:R-:W-:-:S04]  /*74d0*/  LOP3.LUT R5, R248, 0x3f800000, RZ, 0xfc, !PT ;  /* 0x3f800000f8057812 */ /* 0x001fc800078efcff */
[----:B------:R-:W1:Y:S02]  /*74e0*/  MUFU.RCP R248, R5 ;  /* 0x0000000500f87308 */ /* 0x000e640000001000 */
[----:B-1----:R-:W-:Y:S01]  /*74f0*/  FFMA R0, R5, R248, -1 ;  /* 0xbf80000005007423 */ /* 0x002fe200000000f8 */
[C---:B------:R-:W-:Y:S02]  /*7500*/  IADD3 R5, R3.reuse, -0xfd, RZ ;  /* 0xffffff0303057810 */ /* 0x040fe40007ffe0ff */
[----:B------:R-:W-:Y:S01]  /*7510*/  IADD3 R3, R3, -0xfc, RZ ;  /* 0xffffff0403037810 */ /* 0x000fe20007ffe0ff */
        /* <DEDUP_REMOVED lines=13> */
[----:B------:R-:W-:Y:S02]  /*75f0*/  SHF.R.U32.HI R0, RZ, R5, R0 ;  /* 0x00000005ff007219 */ /* 0x000fe40000011600 */
[----:B------:R2:W5:Y:S02]  /*7600*/  LDL.LU R5, [R1+0x14] ;  /* 0x0000140001057983 */ /* 0x0005640000300800 */
[C---:B------:R-:W-:Y:S02]  /*7610*/  LOP3.LUT P0, RZ, R0.reuse, 0x1, RZ, 0xc0, !PT ;  /* 0x0000000100ff7812 */ /* 0x040fe4000780c0ff */
[----:B------:R2:W5:Y:S01]  /*7620*/  LDL.LU R4, [R1+0x10] ;  /* 0x0000100001047983 */ /* 0x0005620000300800 */
[----:B------:R-:W-:-:S03]  /*7630*/  LOP3.LUT P2, RZ, R0, 0x2, RZ, 0xc0, !PT ;  /* 0x0000000200ff7812 */ /* 0x000fc6000784c0ff */
[----:B------:R2:W5:Y:S01]  /*7640*/  LDL.LU R0, [R1+0xc] ;  /* 0x00000c0001007983 */ /* 0x0005620000300800 */
        /* <DEDUP_REMOVED lines=8> */
[----:B--2---:R-:W-:Y:S06]  /*76d0*/  BRA `(.L_x_11388) ;  /* 0x0000000000047947 */ /* 0x004fec0003800000 */
.L_x_11389:
[----:B------:R0:W1:Y:S02]  /*76e0*/  MUFU.RCP R248, R2 ;  /* 0x0000000200f87308 */ /* 0x0000640000001000 */
.L_x_11388:
[----:B------:R-:W-:Y:S05]  /*76f0*/  BSYNC B1 ;  /* 0x0000000000017941 */ /* 0x000fea0003800000 */
.L_x_11386:
[----:B------:R-:W-:Y:S01]  /*7700*/  HFMA2.MMA R3, -RZ, RZ, 0, 0 ;  /* 0x00000000ff037435 */ /* 0x000fe200000001ff */
[----:B0-----:R-:W-:-:S05]  /*7710*/  MOV R2, R252 ;  /* 0x000000fc00027202 */ /* 0x001fca0000000f00 */
[----:B-1---5:R-:W-:Y:S05]  /*7720*/  RET.REL.NODEC R2 `(_ZN18transformer_engine13normalization19ln_fwd_tuned_kernelINS0_13Kernel_traitsIff13__nv_fp8_e4m3fjLj20480ELj2ELj1ELj4ELj16ENS0_18Kernel_traits_baseILj20480EffS3_fjLj128EEEEEEEvNS0_19ForwardKernelParamsE) ;  /* 0xffffff8802347950 */ /* 0x022fea0003c3ffff */
.L_x_11390:
        /* <DEDUP_REMOVED lines=13> */
.L_x_14508:


//--------------------- .text._ZN18transformer_engine13normalization19ln_fwd_tuned_kernelINS0_13Kernel_traitsIff13__nv_fp8_e4m3fjLj18432ELj2ELj1ELj4ELj16ENS0_18Kernel_traits_baseILj18432EffS3_fjLj128EEEEEEEvNS0_19ForwardKernelParamsE --------------------------
	.section	.text._ZN18transformer_engine13normalization19ln_fwd_tuned_kernelINS0_13Kernel_traitsIff13__nv_fp8_e4m3fjLj18432ELj2ELj1ELj4ELj16ENS0_18Kernel_traits_baseILj18432EffS3_fjLj128EEEEEEEvNS0_19ForwardKernelParamsE,"ax",@progbits
	.align	128
        .global         _ZN18transformer_engine13normalization19ln_fwd_tuned_kernelINS0_13Kernel_traitsIff13__nv_fp8_e4m3fjLj18432ELj2ELj1ELj4ELj16ENS0_18Kernel_traits_baseILj18432EffS3_fjLj128EEEEEEEvNS0_19ForwardKernelParamsE
        .type           _ZN18transformer_engine13normalization19ln_fwd_tuned_kernelINS0_13Kernel_traitsIff13__nv_fp8_e4m3fjLj18432ELj2ELj1ELj4ELj16ENS0_18Kernel_traits_baseILj18432EffS3_fjLj128EEEEEEEvNS0_19ForwardKernelParamsE,@function
        .size           _ZN18transformer_engine13normalization19ln_fwd_tuned_kernelINS0_13Kernel_traitsIff13__nv_fp8_e4m3fjLj18432ELj2ELj1ELj4ELj16ENS0_18Kernel_traits_baseILj18432EffS3_fjLj128EEEEEEEvNS0_19ForwardKernelParamsE,(.L_x_14509 - _ZN18transformer_engine13normalization19ln_fwd_tuned_kernelINS0_13Kernel_traitsIff13__nv_fp8_e4m3fjLj18432ELj2ELj1ELj4ELj16ENS0_18Kernel_traits_baseILj18432EffS3_fjLj128EEEEEEEvNS0_19ForwardKernelParamsE)
        .other          _ZN18transformer_engine13normalization19ln_fwd_tuned_kernelINS0_13Kernel_traitsIff13__nv_fp8_e4m3fjLj18432ELj2ELj1ELj4ELj16ENS0_18Kernel_traits_baseILj18432EffS3_fjLj128EEEEEEEvNS0_19ForwardKernelParamsE,@"STO_CUDA_ENTRY STV_DEFAULT"
_ZN18transformer_engine13normalization19ln_fwd_tuned_kernelINS0_13Kernel_traitsIff13__nv_fp8_e4m3fjLj18432ELj2ELj1ELj4ELj16ENS0_18Kernel_traits_baseILj18432EffS3_fjLj128EEEEEEEvNS0_19ForwardKernelParamsE:
.text._ZN18transformer_engine13normalization19ln_fwd_tuned_kernelINS0_13Kernel_traitsIff13__nv_fp8_e4m3fjLj18432ELj2ELj1ELj4ELj16ENS0_18Kernel_traits_baseILj18432EffS3_fjLj128EEEEEEEvNS0_19ForwardKernelParamsE:
        /* <DEDUP_REMOVED lines=64> */
.L_x_11404:
[----:B------:R-:W0:Y:S01]  /*0400*/  LDC.64 R216, c[0x0][0x220] ;  /* 0x00008800ffd87b82 */ /* 0x000e220000000a00 */
[----:B------:R-:W-:-:S04]  /*0410*/  SHF.L.U32 R0, R222, 0x7, RZ ;  /* 0x00000007de007819 */ /* 0x000fc800000006ff */
[----:B------:R-:W-:-:S04]  /*0420*/  LOP3.LUT R0, R0, 0x80, R223, 0xe2, !PT ;  /* 0x0000008000007812 */ /* 0x000fc800078ee2df */
[----:B------:R-:W-:-:S05]  /*0430*/  LOP3.LUT R219, R0, 0x60, R221, 0xf8, !PT ;  /* 0x0000006000db7812 */ /* 0x000fca00078ef8dd */
[----:B------:R-:W-:-:S04]  /*0440*/  IMAD R219, R228, 0x1200, R219 ;  /* 0x00001200e4db7824 */ /* 0x000fc800078e02db */
        /* <DEDUP_REMOVED lines=296> */
.L_x_11423:
        /* <DEDUP_REMOVED lines=34> */
[----:B012--5:R-:W-:Y:S05]  /*18f0*/  CALL.REL.NOINC `($__internal_173_$__cuda_sm20_rcp_rn_f32_slowpath) ;  /* 0x0000004c00dc7944 */ /* 0x027fea0003c00000 */
[----:B------:R-:W-:Y:S01]  /*1900*/  MOV R0, R2 ;  /* 0x0000000200007202 */ /* 0x000fe20000000f00 */
[----:B------:R-:W-:Y:S06]  /*1910*/  BRA `(.L_x_11395) ;  /* 0x0000000000107947 */ /* 0x000fec0003800000 */
.L_x_11394:
[----:B------:R-:W3:Y:S02]  /*1920*/  MUFU.RCP R233, R234 ;  /* 0x000000ea00e97308 */ /* 0x000ee40000001000 */
[----:B---3--:R-:W-:-:S04]  /*1930*/  FFMA R0, R234, R233, -1 ;  /* 0xbf800000ea007423 */ /* 0x008fc800000000e9 */
[----:B------:R-:W-:-:S04]  /*1940*/  FADD.FTZ R0, -R0, -RZ ;  /* 0x800000ff00007221 */ /* 0x000fc80000010100 */
[----:B------:R-:W-:-:S07]  /*1950*/  FFMA R0, R233, R0, R233 ;  /* 0x00000000e9007223 */ /* 0x000fce00000000e9 */
.L_x_11395:
[----:B------:R-:W-:Y:S05]  /*1960*/  BSYNC B0 ;  /* 0x0000000000007941 */ /* 0x000fea0003800000 */
.L_x_11393:
        /* <DEDUP_REMOVED lines=20> */
[----:B-----5:R-:W-:Y:S05]  /*1ab0*/  CALL.REL.NOINC `($__internal_173_$__cuda_sm20_rcp_rn_f32_slowpath) ;  /* 0x0000004c006c7944 */ /* 0x020fea0003c00000 */
[----:B------:R-:W-:Y:S05]  /*1ac0*/  BRA `(.L_x_11398) ;  /* 0x0000000000107947 */ /* 0x000fea0003800000 */
.L_x_11397:
[----:B------:R-:W0:Y:S02]  /*1ad0*/  MUFU.RCP R2, R239 ;  /* 0x000000ef00027308 */ /* 0x000e240000001000 */
[----:B0-----:R-:W-:-:S04]  /*1ae0*/  FFMA R0, R239, R2, -1 ;  /* 0xbf800000ef007423 */ /* 0x001fc80000000002 */
[----:B------:R-:W-:-:S04]  /*1af0*/  FADD.FTZ R233, -R0, -RZ ;  /* 0x800000ff00e97221 */ /* 0x000fc80000010100 */
[----:B------:R-:W-:-:S07]  /*1b00*/  FFMA R2, R2, R233, R2 ;  /* 0x000000e902027223 */ /* 0x000fce0000000002 */
.L_x_11398:
[----:B------:R-:W-:Y:S05]  /*1b10*/  BSYNC B0 ;  /* 0x0000000000007941 */ /* 0x000fea0003800000 */
.L_x_11396:
        /* <DEDUP_REMOVED lines=49> */
.L_x_11400:
[----:B------:R-:W2:Y:S04]  /*1e30*/  LDG.E.STRONG.GPU R0, desc[UR4][R232.64] ;  /* 0x00000004e8007981 */ /* 0x000ea8000c1ef900 */
[----:B--2---:R-:W-:Y:S01]  /*1e40*/  CCTL.IVALL ;  /* 0x00000000ff00798f */ /* 0x004fe20002000000 */
[----:B------:R-:W-:Y:S05]  /*1e50*/  YIELD ;  /* 0x0000000000007946 */ /* 0x000fea0003800000 */
[----:B------:R-:W-:-:S13]  /*1e60*/  ISETP.NE.AND P1, PT, R0, R239, PT ;  /* 0x000000ef0000720c */ /* 0x000fda0003f25270 */
[----:B------:R-:W-:Y:S05]  /*1e70*/  @P1 BRA `(.L_x_11400) ;  /* 0xfffffffc00ec1947 */ /* 0x000fea000383ffff */
.L_x_11399:
        /* <DEDUP_REMOVED lines=19> */
[----:B012--5:R-:W-:Y:S05]  /*1fb0*/  CALL.REL.NOINC `($__internal_173_$__cuda_sm20_rcp_rn_f32_slowpath) ;  /* 0x00000048002c7944 */ /* 0x027fea0003c00000 */
[----:B------:R-:W-:Y:S05]  /*1fc0*/  BRA `(.L_x_11403) ;  /* 0x0000000000107947 */ /* 0x000fea0003800000 */
.L_x_11402:
[----:B------:R-:W3:Y:S02]  /*1fd0*/  MUFU.RCP R2, R239 ;  /* 0x000000ef00027308 */ /* 0x000ee40000001000 */
[----:B---3--:R-:W-:-:S04]  /*1fe0*/  FFMA R0, R239, R2, -1 ;  /* 0xbf800000ef007423 */ /* 0x008fc80000000002 */
[----:B------:R-:W-:-:S04]  /*1ff0*/  FADD.FTZ R233, -R0, -RZ ;  /* 0x800000ff00e97221 */ /* 0x000fc80000010100 */
[----:B------:R-:W-:-:S07]  /*2000*/  FFMA R2, R2, R233, R2 ;  /* 0x000000e902027223 */ /* 0x000fce0000000002 */
.L_x_11403:
[----:B------:R-:W-:Y:S05]  /*2010*/  BSYNC B0 ;  /* 0x0000000000007941 */ /* 0x000fea0003800000 */
.L_x_11401:
        /* <DEDUP_REMOVED lines=11> */
[----:B------:R-:W-:Y:S01]  /*20d0*/  FADD R250, R9, 1 ;  /* 0x3f80000009fa7421 */ /* 0x000fe20000000000 */
[----:B------:R-:W-:Y:S01]  /*20e0*/  FADD R252, R11, 1 ;  /* 0x3f8000000bfc7421 */ /* 0x000fe20000000000 */
[----:B------:R-:W-:Y:S01]  /*20f0*/  FMUL R236, R236, R237 ;  /* 0x000000edecec7220 */ /* 0x000fe20000400000 */
[----:B------:R-:W0:Y:S01]  /*2100*/  SHFL.IDX PT, R0, R0, RZ, 0x1f ;  /* 0x00001fff00007589 */ /* 0x000e2200000e0000 */
[----:B------:R-:W-:Y:S01]  /*2110*/  FSEL R246, R7, R246, !P2 ;  /* 0x000000f607f67208 */ /* 0x000fe20005000000 */
[----:B------:R-:W-:Y:S01]  /*2120*/  ULDC.64 UR6, c[0x0][0x288] ;  /* 0x0000a20000067ab9 */ /* 0x000fe20000000a00 */
[----:B------:R-:W-:Y:S01]  /*2130*/  FFMA R231, R236, R2, R231 ;  /* 0x00000002ece77223 */ /* 0x000fe200000000e7 */
[----:B------:R-:W-:Y:S01]  /*2140*/  FSEL R250, R9, R250, !P2 ;  /* 0x000000fa09fa7208 */ /* 0x000fe20005000000 */
[----:B------:R-:W1:Y:S01]  /*2150*/  LDC R2, c[0x0][0x268] ;  /* 0x00009a00ff027b82 */ /* 0x000e620000000800 */
[----:B------:R-:W-:-:S02]  /*2160*/  FSEL R252, R11, R252, !P2 ;  /* 0x000000fc0bfc7208 */ /* 0x000fc40005000000 */
[----:B------:R-:W-:Y:S01]  /*2170*/  IADD3 R227, R227, 0x1, RZ ;  /* 0x00000001e3e37810 */ /* 0x000fe20007ffe0ff */
[----:B------:R-:W1:Y:S03]  /*2180*/  SHFL.IDX PT, R231, R231, RZ, 0x1f ;  /* 0x00001fffe7e77589 */ /* 0x000e6600000e0000 */
[----:B------:R-:W-:Y:S01]  /*2190*/  LOP3.LUT R227, R227, 0x3, RZ, 0xc0, !PT ;  /* 0x00000003e3e37812 */ /* 0x000fe200078ec0ff */
[--C-:B0-----:R-:W-:Y:S01]  /*21a0*/  FADD R230, R207, -R0.reuse ;  /* 0x80000000cfe67221 */ /* 0x101fe20000000000 */
[----:B------:R-:W-:Y:S01]  /*21b0*/  FADD R207, R4, 1 ;  /* 0x3f80000004cf7421 */ /* 0x000fe20000000000 */
[--C-:B------:R-:W-:Y:S01]  /*21c0*/  FADD R148, R148, -R0.reuse ;  /* 0x8000000094947221 */ /* 0x100fe20000000000 */
[--C-:B------:R-:W-:Y:S01]  /*21d0*/  FADD R234, R211, -R0.reuse ;  /* 0x80000000d3ea7221 */ /* 0x100fe20000000000 */
[----:B------:R-:W-:Y:S01]  /*21e0*/  FADD R211, R6, 1 ;  /* 0x3f80000006d37421 */ /* 0x000fe20000000000 */
[--C-:B------:R-:W-:Y:S01]  /*21f0*/  FADD R149, R149, -R0.reuse ;  /* 0x8000000095957221 */ /* 0x100fe20000000000 */
[----:B------:R-:W-:Y:S01]  /*2200*/  FSEL R242, R4, R207, !P2 ;  /* 0x000000cf04f27208 */ /* 0x000fe20005000000 */
[--C-:B------:R-:W-:Y:S01]  /*2210*/  FADD R150, R150, -R0.reuse ;  /* 0x8000000096967221 */ /* 0x100fe20000000000 */
[----:B------:R-:W-:Y:S01]  /*2220*/  FADD R232, R209, -R0 ;  /* 0x80000000d1e87221 */ /* 0x000fe20000000000 */
[----:B-1----:R-:W-:Y:S01]  /*2230*/  FFMA R229, R231, 5.4253472626442089677e-05, R2 ;  /* 0x38638e39e7e57823 */ /* 0x002fe20000000002 */
        /* <DEDUP_REMOVED lines=49> */
[----:B------:R-:W-:Y:S01]  /*2550*/  FFMA R244, R244, R209, R77 ;  /* 0x000000d1f4f47223 */ /* 0x000fe2000000004d */
[----:B------:R-:W-:Y:S01]  /*2560*/  FFMA R150, R149, R211, R78 ;  /* 0x000000d395967223 */ /* 0x000fe2000000004e */
[----:B------:R-:W-:Y:S01]  /*2570*/  FADD R209, R10, 1 ;  /* 0x3f8000000ad17421 */ /* 0x000fe20000000000 */
[C---:B------:R-:W-:Y:S01]  /*2580*/  FMUL R149, R205.reuse, R152 ;  /* 0x00000098cd957220 */ /* 0x040fe20000400000 */
[----:B------:R-:W-:Y:S01]  /*2590*/  FSEL R207, R8, R207, !P2 ;  /* 0x000000cf08cf7208 */ /* 0x000fe20005000000 */
[----:B------:R-:W-:Y:S01]  /*25a0*/  FFMA R248, R248, R246, R79 ;  /* 0x000000f6f8f87223 */ /* 0x000fe2000000004f */
[----:B------:R-:W-:Y:S01]  /*25b0*/  FMUL R152, R205, R153 ;  /* 0x00000099cd987220 */ /* 0x000fe20000400000 */
[----:B------:R-:W-:Y:S01]  /*25c0*/  FSEL R209, R10, R209, !P2 ;  /* 0x000000d10ad17208 */ /* 0x000fe20005000000 */
[----:B------:R-:W-:Y:S01]  /*25d0*/  FADD R151, R12, 1 ;  /* 0x3f8000000c977421 */ /* 0x000fe20000000000 */
[----:B------:R-:W-:Y:S01]  /*25e0*/  FFMA R246, R149, R207, R80 ;  /* 0x000000cf95f67223 */ /* 0x000fe20000000050 */
[C---:B------:R-:W-:Y:S01]  /*25f0*/  FMUL R149, R205.reuse, R154 ;  /* 0x0000009acd957220 */ /* 0x040fe20000400000 */
[----:B------:R-:W-:Y:S01]  /*2600*/  FFMA R152, R152, R250, R81 ;  /* 0x000000fa98987223 */ /* 0x000fe20000000051 */
[----:B------:R-:W-:Y:S01]  /*2610*/  FMUL R154, R205, R155 ;  /* 0x0000009bcd9a7220 */ /* 0x000fe20000400000 */
[----:B------:R-:W-:Y:S01]  /*2620*/  FADD R153, R13, 1 ;  /* 0x3f8000000d997421 */ /* 0x000fe20000000000 */
[----:B------:R-:W-:Y:S01]  /*2630*/  FFMA R250, R149, R209, R82 ;  /* 0x000000d195fa7223 */ /* 0x000fe20000000052 */
[----:B------:R-:W-:Y:S01]  /*2640*/  FSEL R151, R12, R151, !P2 ;  /* 0x000000970c977208 */ /* 0x000fe20005000000 */
[C---:B------:R-:W-:Y:S01]  /*2650*/  FMUL R149, R205.reuse, R156 ;  /* 0x0000009ccd957220 */ /* 0x040fe20000400000 */
[----:B------:R-:W-:Y:S01]  /*2660*/  FFMA R154, R154, R252, R83 ;  /* 0x000000fc9a9a7223 */ /* 0x000fe20000000053 */
[----:B------:R-:W-:Y:S01]  /*2670*/  FMUL R156, R205, R157 ;  /* 0x0000009dcd9c7220 */ /* 0x000fe20000400000 */
[----:B------:R-:W-:Y:S01]  /*2680*/  FADD R155, R14, 1 ;  /* 0x3f8000000e9b7421 */ /* 0x000fe20000000000 */
[----:B------:R-:W-:Y:S01]  /*2690*/  FSEL R153, R13, R153, !P2 ;  /* 0x000000990d997208 */ /* 0x000fe20005000000 */
[----:B------:R-:W-:Y:S01]  /*26a0*/  FADD R157, R15, 1 ;  /* 0x3f8000000f9d7421 */ /* 0x000fe20000000000 */
[----:B------:R-:W-:Y:S01]  /*26b0*/  FFMA R252, R149, R151, R84 ;  /* 0x0000009795fc7223 */ /* 0x000fe20000000054 */
[----:B------:R-:W-:Y:S01]  /*26c0*/  FADD R151, R16, 1 ;  /* 0x3f80000010977421 */ /* 0x000fe20000000000 */
[----:B------:R-:W-:Y:S01]  /*26d0*/  FSEL R155, R14, R155, !P2 ;  /* 0x0000009b0e9b7208 */ /* 0x000fe20005000000 */
[----:B------:R-:W-:Y:S01]  /*26e0*/  FFMA R156, R156, R153, R85 ;  /* 0x000000999c9c7223 */ /* 0x000fe20000000055 */
[----:B------:R-:W-:Y:S01]  /*26f0*/  FSEL R157, R15, R157, !P2 ;  /* 0x0000009d0f9d7208 */ /* 0x000fe20005000000 */
[C---:B------:R-:W-:Y:S01]  /*2700*/  FMUL R149, R205.reuse, R158 ;  /* 0x0000009ecd957220 */ /* 0x040fe20000400000 */
[----:B------:R-:W-:Y:S01]  /*2710*/  FSEL R153, R16, R151, !P2 ;  /* 0x0000009710997208 */ /* 0x000fe20005000000 */
[C---:B------:R-:W-:Y:S01]  /*2720*/  FMUL R158, R205.reuse, R159 ;  /* 0x0000009fcd9e7220 */ /* 0x040fe20000400000 */
[----:B------:R-:W-:Y:S01]  /*2730*/  FMUL R151, R205, R160 ;  /* 0x000000a0cd977220 */ /* 0x000fe20000400000 */
[----:B------:R-:W-:Y:S01]  /*2740*/  FFMA R149, R149, R155, R86 ;  /* 0x0000009b95957223 */ /* 0x000fe20000000056 */
[----:B------:R-:W-:Y:S01]  /*2750*/  FADD R155, R17, 1 ;  /* 0x3f800000119b7421 */ /* 0x000fe20000000000 */
[----:B------:R-:W-:Y:S01]  /*2760*/  FFMA R160, R158, R157, R87 ;  /* 0x0000009d9ea07223 */ /* 0x000fe20000000057 */
[----:B------:R-:W-:Y:S01]  /*2770*/  FFMA R158, R151, R153, R88 ;  /* 0x00000099979e7223 */ /* 0x000fe20000000058 */
[----:B------:R-:W-:Y:S01]  /*2780*/  FADD R151, R18, 1 ;  /* 0x3f80000012977421 */ /* 0x000fe20000000000 */
[----:B------:R-:W-:Y:S01]  /*2790*/  FADD R157, R19, 1 ;  /* 0x3f800000139d7421 */ /* 0x000fe20000000000 */
[----:B------:R-:W-:Y:S01]  /*27a0*/  FSEL R155, R17, R155, !P2 ;  /* 0x0000009b119b7208 */ /* 0x000fe20005000000 */
[----:B------:R-:W-:Y:S01]  /*27b0*/  FADD R159, R20, 1 ;  /* 0x3f800000149f7421 */ /* 0x000fe20000000000 */
[C---:B------:R-:W-:Y:S01]  /*27c0*/  FMUL R161, R205.reuse, R161 ;  /* 0x000000a1cda17220 */ /* 0x040fe20000400000 */
[----:B------:R-:W-:Y:S01]  /*27d0*/  FSEL R153, R18, R151, !P2 ;  /* 0x0000009712997208 */ /* 0x000fe20005000000 */
[----:B------:R-:W-:Y:S01]  /*27e0*/  FMUL R151, R205, R162 ;  /* 0x000000a2cd977220 */ /* 0x000fe20000400000 */
[----:B------:R-:W-:Y:S01]  /*27f0*/  FSEL R157, R19, R157, !P2 ;  /* 0x0000009d139d7208 */ /* 0x000fe20005000000 */
[----:B------:R-:W-:Y:S01]  /*2800*/  FMUL R163, R205, R163 ;  /* 0x000000a3cda37220 */ /* 0x000fe20000400000 */
[----:B------:R-:W-:Y:S01]  /*2810*/  FFMA R162, R161, R155, R89 ;  /* 0x0000009ba1a27223 */ /* 0x000fe20000000059 */
[----:B------:R-:W-:Y:S01]  /*2820*/  FSEL R159, R20, R159, !P2 ;  /* 0x0000009f149f7208 */ /* 0x000fe20005000000 */
[----:B------:R-:W-:Y:S01]  /*2830*/  FFMA R151, R151, R153, R90 ;  /* 0x0000009997977223 */ /* 0x000fe2000000005a */
[----:B------:R-:W-:Y:S01]  /*2840*/  FMUL R155, R205, R164 ;  /* 0x000000a4cd9b7220 */ /* 0x000fe20000400000 */
[----:B------:R-:W-:Y:S01]  /*2850*/  FFMA R153, R163, R157, R91 ;  /* 0x0000009da3997223 */ /* 0x000fe2000000005b */
[----:B------:R-:W-:Y:S01]  /*2860*/  FADD R157, R21, 1 ;  /* 0x3f800000159d7421 */ /* 0x000fe20000000000 */
[----:B------:R-:W-:Y:S01]  /*2870*/  ISETP.NE.AND.EX P0, PT, RZ, UR7, PT, P0 ;  /* 0x00000007ff007c0c */ /* 0x000fe2000bf05300 */
[----:B------:R-:W-:Y:S01]  /*2880*/  FFMA R164, R155, R159, R92 ;  /* 0x0000009f9ba47223 */ /* 0x000fe2000000005c */
[----:B------:R-:W-:Y:S01]  /*2890*/  FADD R155, R23, 1 ;  /* 0x3f800000179b7421 */ /* 0x000fe20000000000 */
[----:B------:R-:W-:Y:S01]  /*28a0*/  FADD R161, R22, 1 ;  /* 0x3f80000016a17421 */ /* 0x000fe20000000000 */
[----:B------:R-:W-:Y:S01]  /*28b0*/  FSEL R157, R21, R157, !P2 ;  /* 0x0000009d159d7208 */ /* 0x000fe20005000000 */
[----:B------:R-:W-:Y:S01]  /*28c0*/  FMUL R165, R205, R165 ;  /* 0x000000a5cda57220 */ /* 0x000fe20000400000 */
[----:B------:R-:W-:Y:S01]  /*28d0*/  FADD R163, R24, 1 ;  /* 0x3f80000018a37421 */ /* 0x000fe20000000000 */
[----:B------:R-:W-:Y:S01]  /*28e0*/  FSEL R159, R23, R155, !P2 ;  /* 0x0000009b179f7208 */ /* 0x000fe20005000000 */
[C---:B------:R-:W-:Y:S01]  /*28f0*/  FMUL R155, R205.reuse, R166 ;  /* 0x000000a6cd9b7220 */ /* 0x040fe20000400000 */
[----:B------:R-:W-:Y:S01]  /*2900*/  FSEL R161, R22, R161, !P2 ;  /* 0x000000a116a17208 */ /* 0x000fe20005000000 */
[----:B------:R-:W-:Y:S01]  /*2910*/  FMUL R166, R205, R167 ;  /* 0x000000a7cda67220 */ /* 0x000fe20000400000 */
[----:B------:R-:W-:Y:S01]  /*2920*/  FFMA R157, R165, R157, R93 ;  /* 0x0000009da59d7223 */ /* 0x000fe2000000005d */
[----:B------:R-:W-:Y:S01]  /*2930*/  FADD R165, R25, 1 ;  /* 0x3f80000019a57421 */ /* 0x000fe20000000000 */
[----:B------:R-:W-:Y:S01]  /*2940*/  FSEL R163, R24, R163, !P2 ;  /* 0x000000a318a37208 */ /* 0x000fe20005000000 */
[----:B------:R-:W-:Y:S01]  /*2950*/  FFMA R155, R155, R161, R94 ;  /* 0x000000a19b9b7223 */ /* 0x000fe2000000005e */
[----:B------:R-:W-:Y:S01]  /*2960*/  FFMA R166, R166, R159, R95 ;  /* 0x0000009fa6a67223 */ /* 0x000fe2000000005f */
[----:B------:R-:W-:Y:S01]  /*2970*/  FMUL R159, R205, R168 ;  /* 0x000000a8cd9f7220 */ /* 0x000fe20000400000 */
[C---:B------:R-:W-:Y:S01]  /*2980*/  FADD R161, R26.reuse, 1 ;  /* 0x3f8000001aa17421 */ /* 0x040fe20000000000 */
        /* <DEDUP_REMOVED lines=8> */
[C---:B------:R-:W-:Y:S01]  /*2a10*/  FMUL R161, R205.reuse, R170 ;  /* 0x000000aacda17220 */ /* 0x040fe20000400000 */
[----:B------:R-:W-:Y:S01]  /*2a20*/  FADD R165, R28, 1 ;  /* 0x3f8000001ca57421 */ /* 0x000fe20000000000 */
[----:B------:R-:W-:Y:S01]  /*2a30*/  FMUL R170, R205, R171 ;  /* 0x000000abcdaa7220 */ /* 0x000fe20000400000 */
[----:B------:R-:W-:Y:S01]  /*2a40*/  FADD R169, R29, 1 ;  /* 0x3f8000001da97421 */ /* 0x000fe20000000000 */
[----:B------:R-:W-:Y:S01]  /*2a50*/  FSEL R167, R27, R167, !P2 ;  /* 0x000000a71ba77208 */ /* 0x000fe20005000000 */
[----:B------:R-:W-:Y:S01]  /*2a60*/  FADD R171, R30, 1 ;  /* 0x3f8000001eab7421 */ /* 0x000fe20000000000 */
[----:B------:R-:W-:Y:S01]  /*2a70*/  @P0 FMNMX R225, R225, |R150|, !PT ;  /* 0x40000096e1e10209 */ /* 0x000fe20007800000 */
[----:B------:R-:W-:Y:S01]  /*2a80*/  FFMA R161, R161, R163, R98 ;  /* 0x000000a3a1a17223 */ /* 0x000fe20000000062 */
[----:B------:R-:W-:Y:S01]  /*2a90*/  FSEL R165, R28, R165, !P2 ;  /* 0x000000a51ca57208 */ /* 0x000fe20005000000 */
[----:B------:R-:W-:Y:S01]  /*2aa0*/  FMUL R163, R205, R172 ;  /* 0x000000accda37220 */ /* 0x000fe20000400000 */
[----:B------:R-:W-:Y:S01]  /*2ab0*/  FSEL R169, R29, R169, !P2 ;  /* 0x000000a91da97208 */ /* 0x000fe20005000000 */
[----:B------:R-:W-:Y:S01]  /*2ac0*/  FFMA R170, R170, R167, R99 ;  /* 0x000000a7aaaa7223 */ /* 0x000fe20000000063 */
        /* <DEDUP_REMOVED lines=8> */
[----:B------:R-:W-:Y:S01]  /*2b50*/  FFMA R172, R167, R171, R102 ;  /* 0x000000aba7ac7223 */ /* 0x000fe20000000066 */
[----:B------:R-:W-:Y:S01]  /*2b60*/  FADD R167, R32, 1 ;  /* 0x3f80000020a77421 */ /* 0x000fe20000000000 */
        /* <DEDUP_REMOVED lines=8> */
[----:B------:R-:W-:Y:S01]  /*2bf0*/  FMUL R177, R205, R177 ;  /* 0x000000b1cdb17220 */ /* 0x000fe20000400000 */
[----:B------:R-:W-:Y:S01]  /*2c00*/  FSEL R171, R33, R171, !P2 ;  /* 0x000000ab21ab7208 */ /* 0x000fe20005000000 */
[----:B------:R-:W-:Y:S01]  /*2c10*/  FFMA R176, R175, R165, R103 ;  /* 0x000000a5afb07223 */ /* 0x000fe20000000067 */
[----:B------:R-:W-:Y:S01]  /*2c20*/  FFMA R165, R167, R169, R104 ;  /* 0x000000a9a7a57223 */ /* 0x000fe20000000068 */
        /* <DEDUP_REMOVED lines=10> */
[----:B------:R-:W-:Y:S01]  /*2cd0*/  FMUL R179, R205, R179 ;  /* 0x000000b3cdb37220 */ /* 0x000fe20000400000 */
        /* <DEDUP_REMOVED lines=11> */
[----:B------:R-:W-:Y:S01]  /*2d90*/  FFMA R180, R180, R173, R109 ;  /* 0x000000adb4b47223 */ /* 0x000fe2000000006d */
[----:B------:R-:W-:Y:S01]  /*2da0*/  FSEL R177, R38, R177, !P2 ;  /* 0x000000b126b17208 */ /* 0x000fe20005000000 */
        /* <DEDUP_REMOVED lines=9> */
[----:B------:R-:W-:Y:S01]  /*2e40*/  FMUL R175, R205, R184 ;  /* 0x000000b8cdaf7220 */ /* 0x000fe20000400000 */
[----:B------:R-:W-:Y:S01]  /*2e50*/  @P0 FMNMX R225, R225, |R162|, !PT ;  /* 0x400000a2e1e10209 */ /* 0x000fe20007800000 */
[----:B------:R-:W-:Y:S01]  /*2e60*/  FADD R179, R42, 1 ;  /* 0x3f8000002ab37421 */ /* 0x000fe20000000000 */
[----:B------:R-:W-:Y:S01]  /*2e70*/  FMUL R184, R205, R185 ;  /* 0x000000b9cdb87220 */ /* 0x000fe20000400000 */
[----:B------:R-:W-:Y:S01]  /*2e80*/  FADD R183, R43, 1 ;  /* 0x3f8000002bb77421 */ /* 0x000fe20000000000 */
[--C-:B------:R-:W-:Y:S01]  /*2e90*/  FADD R186, R186, -R0.reuse ;  /* 0x80000000baba7221 */ /* 0x100fe20000000000 */
[----:B------:R-:W-:Y:S01]  /*2ea0*/  FSEL R181, R41, R181, !P2 ;  /* 0x000000b529b57208 */ /* 0x000fe20005000000 */
        /* <DEDUP_REMOVED lines=8> */
[----:B------:R-:W-:Y:S01]  /*2f30*/  FFMA R184, R184, R181, R113 ;  /* 0x000000b5b8b87223 */ /* 0x000fe20000000071 */
[----:B------:R-:W-:Y:S01]  /*2f40*/  FSEL R185, R44, R185, !P2 ;  /* 0x000000b92cb97208 */ /* 0x000fe20005000000 */
[C---:B------:R-:W-:Y:S01]  /*2f50*/  FMUL R186, R205.reuse, R187 ;  /* 0x000000bbcdba7220 */ /* 0x040fe20000400000 */
[----:B------:R-:W-:Y:S01]  /*2f60*/  FMUL R181, R205, R188 ;  /* 0x000000bccdb57220 */ /* 0x000fe20000400000 */
[----:B------:R-:W-:Y:S01]  /*2f70*/  @P0 FMNMX R225, R225, |R153|, !PT ;  /* 0x40000099e1e10209 */ /* 0x000fe20007800000 */
[----:B------:R-:W-:Y:S01]  /*2f80*/  FFMA R177, R177, R179, R114 ;  /* 0x000000b3b1b17223 */ /* 0x000fe20000000072 */
[----:B------:R-:W-:Y:S01]  /*2f90*/  FFMA R188, R186, R183, R115 ;  /* 0x000000b7babc7223 */ /* 0x000fe20000000073 */
[----:B------:R-:W-:Y:S01]  /*2fa0*/  FADD R179, R45, 1 ;  /* 0x3f8000002db37421 */ /* 0x000fe20000000000 */
[----:B------:R-:W-:Y:S01]  /*2fb0*/  FFMA R186, R181, R185, R116 ;  /* 0x000000b9b5ba7223 */ /* 0x000fe20000000074 */
[----:B------:R-:W-:Y:S01]  /*2fc0*/  @P0 FMNMX R225, R225, |R164|, !PT ;  /* 0x400000a4e1e10209 */ /* 0x000fe20007800000 */
[----:B------:R-:W-:Y:S01]  /*2fd0*/  FADD R181, R46, 1 ;  /* 0x3f8000002eb57421 */ /* 0x000fe20000000000 */
[--C-:B------:R-:W-:Y:S01]  /*2fe0*/  FADD R189, R189, -R0.reuse ;  /* 0x80000000bdbd7221 */ /* 0x100fe20000000000 */
[----:B------:R-:W-:Y:S01]  /*2ff0*/  FADD R185, R47, 1 ;  /* 0x3f8000002fb97421 */ /* 0x000fe20000000000 */
[--C-:B------:R-:W-:Y:S01]  /*3000*/  FADD R190, R190, -R0.reuse ;  /* 0x80000000bebe7221 */ /* 0x100fe20000000000 */
[--C-:B------:R-:W-:Y:S01]  /*3010*/  FADD R191, R191, -R0.reuse ;  /* 0x80000000bfbf7221 */ /* 0x100fe20000000000 */
[----:B------:R-:W-:Y:S01]  /*3020*/  @P0 FMNMX R225, R225, |R157|, !PT ;  /* 0x4000009de1e10209 */ /* 0x000fe20007800000 */
[----:B------:R-:W-:Y:S01]  /*3030*/  FMUL R189, R205, R189 ;  /* 0x000000bdcdbd7220 */ /* 0x000fe20000400000 */
[----:B------:R-:W-:Y:S01]  /*3040*/  FSEL R179, R45, R179, !P2 ;  /* 0x000000b32db37208 */ /* 0x000fe20005000000 */
[----:B------:R-:W-:Y:S01]  /*3050*/  FADD R187, R48, 1 ;  /* 0x3f80000030bb7421 */ /* 0x000fe20000000000 */
[----:B------:R-:W-:Y:S01]  /*3060*/  FSEL R183, R46, R181, !P2 ;  /* 0x000000b52eb77208 */ /* 0x000fe20005000000 */
[----:B------:R-:W-:Y:S01]  /*3070*/  FMUL R181, R205, R190 ;  /* 0x000000becdb57220 */ /* 0x000fe20000400000 */
[----:B------:R-:W-:Y:S01]  /*3080*/  FSEL R185, R47, R185, !P2 ;  /* 0x000000b92fb97208 */ /* 0x000fe20005000000 */
[----:B------:R-:W-:Y:S01]  /*3090*/  FADD R192, R192, -R0 ;  /* 0x80000000c0c07221 */ /* 0x000fe20000000000 */
[----:B------:R-:W-:Y:S01]  /*30a0*/  FMUL R191, R205, R191 ;  /* 0x000000bfcdbf7220 */ /* 0x000fe20000400000 */
[----:B------:R-:W-:Y:S01]  /*30b0*/  @P0 FMNMX R225, R225, |R155|, !PT ;  /* 0x4000009be1e10209 */ /* 0x000fe20007800000 */
[----:B------:R-:W-:Y:S01]  /*30c0*/  FFMA R190, R189, R179, R117 ;  /* 0x000000b3bdbe7223 */ /* 0x000fe20000000075 */
[----:B------:R-:W-:Y:S01]  /*30d0*/  FFMA R179, R181, R183, R118 ;  /* 0x000000b7b5b37223 */ /* 0x000fe20000000076 */
[----:B------:R-:W-:Y:S01]  /*30e0*/  FSEL R187, R48, R187, !P2 ;  /* 0x000000bb30bb7208 */ /* 0x000fe20005000000 */
[----:B------:R-:W-:Y:S01]  /*30f0*/  FMUL R183, R205, R192 ;  /* 0x000000c0cdb77220 */ /* 0x000fe20000400000 */
[----:B------:R-:W-:Y:S01]  /*3100*/  FFMA R181, R191, R185, R119 ;  /* 0x000000b9bfb57223 */ /* 0x000fe20000000077 */
[----:B------:R-:W-:Y:S01]  /*3110*/  @P0 FMNMX R225, R225, |R166|, !PT ;  /* 0x400000a6e1e10209 */ /* 0x000fe20007800000 */
[----:B------:R-:W-:Y:S01]  /*3120*/  FADD R185, R49, 1 ;  /* 0x3f80000031b97421 */ /* 0x000fe20000000000 */
[----:B------:R-:W-:Y:S01]  /*3130*/  FADD R193, R193, -R0 ;  /* 0x80000000c1c17221 */ /* 0x000fe20000000000 */
[----:B------:R-:W-:Y:S01]  /*3140*/  FFMA R192, R183, R187, R120 ;  /* 0x000000bbb7c07223 */ /* 0x000fe20000000078 */
[----:B------:R-:W-:Y:S01]  /*3150*/  @P0 FMNMX R225, R225, |R159|, !PT ;  /* 0x4000009fe1e10209 */ /* 0x000fe20007800000 */
[----:B------:R-:W-:Y:S01]  /*3160*/  FADD R183, R51, 1 ;  /* 0x3f80000033b77421 */ /* 0x000fe20000000000 */
[----:B------:R-:W-:Y:S01]  /*3170*/  FADD R189, R50, 1 ;  /* 0x3f80000032bd7421 */ /* 0x000fe20000000000 */
[----:B------:R-:W-:Y:S01]  /*3180*/  FSEL R185, R49, R185, !P2 ;  /* 0x000000b931b97208 */ /* 0x000fe20005000000 */
[--C-:B------:R-:W-:Y:S01]  /*3190*/  FADD R194, R194, -R0.reuse ;  /* 0x80000000c2c27221 */ /* 0x100fe20000000000 */
[----:B------:R-:W-:Y:S01]  /*31a0*/  FMUL R193, R205, R193 ;  /* 0x000000c1cdc17220 */ /* 0x000fe20000400000 */
[--C-:B------:R-:W-:Y:S01]  /*31b0*/  FADD R195, R195, -R0.reuse ;  /* 0x80000000c3c37221 */ /* 0x100fe20000000000 */
[----:B------:R-:W-:Y:S01]  /*31c0*/  @P0 FMNMX R225, R225, |R168|, !PT ;  /* 0x400000a8e1e10209 */ /* 0x000fe20007800000 */
[----:B------:R-:W-:Y:S01]  /*31d0*/  FADD R191, R52, 1 ;  /* 0x3f80000034bf7421 */ /* 0x000fe20000000000 */
[----:B------:R-:W-:Y:S01]  /*31e0*/  FSEL R187, R51, R183, !P2 ;  /* 0x000000b733bb7208 */ /* 0x000fe20005000000 */
[----:B------:R-:W-:Y:S01]  /*31f0*/  FMUL R183, R205, R194 ;  /* 0x000000c2cdb77220 */ /* 0x000fe20000400000 */
[----:B------:R-:W-:Y:S01]  /*3200*/  FSEL R189, R50, R189, !P2 ;  /* 0x000000bd32bd7208 */ /* 0x000fe20005000000 */
[----:B------:R-:W-:Y:S01]  /*3210*/  FFMA R185, R193, R185, R121 ;  /* 0x000000b9c1b97223 */ /* 0x000fe20000000079 */
[----:B------:R-:W-:Y:S01]  /*3220*/  FMUL R194, R205, R195 ;  /* 0x000000c3cdc27220 */ /* 0x000fe20000400000 */
[----:B------:R-:W-:Y:S01]  /*3230*/  FADD R193, R53, 1 ;  /* 0x3f80000035c17421 */ /* 0x000fe20000000000 */
[----:B------:R-:W-:Y:S01]  /*3240*/  @P0 FMNMX R225, R225, |R161|, !PT ;  /* 0x400000a1e1e10209 */ /* 0x000fe20007800000 */
[--C-:B------:R-:W-:Y:S01]  /*3250*/  FADD R196, R196, -R0.reuse ;  /* 0x80000000c4c47221 */ /* 0x100fe20000000000 */
[----:B------:R-:W-:Y:S01]  /*3260*/  FADD R197, R197, -R0 ;  /* 0x80000000c5c57221 */ /* 0x000fe20000000000 */
[----:B------:R-:W-:Y:S01]  /*3270*/  FFMA R183, R183, R189, R122 ;  /* 0x000000bdb7b77223 */ /* 0x000fe2000000007a */
[----:B------:R-:W-:Y:S01]  /*3280*/  FFMA R194, R194, R187, R123 ;  /* 0x000000bbc2c27223 */ /* 0x000fe2000000007b */
[----:B------:R-:W-:Y:S01]  /*3290*/  FSEL R191, R52, R191, !P2 ;  /* 0x000000bf34bf7208 */ /* 0x000fe20005000000 */
[----:B------:R-:W-:Y:S01]  /*32a0*/  FMUL R187, R205, R196 ;  /* 0x000000c4cdbb7220 */ /* 0x000fe20000400000 */
[----:B------:R-:W-:Y:S01]  /*32b0*/  @P0 FMNMX R225, R225, |R170|, !PT ;  /* 0x400000aae1e10209 */ /* 0x000fe20007800000 */
[----:B------:R-:W-:Y:S01]  /*32c0*/  FADD R189, R54, 1 ;  /* 0x3f80000036bd7421 */ /* 0x000fe20000000000 */
[----:B------:R-:W-:Y:S01]  /*32d0*/  FSEL R193, R53, R193, !P2 ;  /* 0x000000c135c17208 */ /* 0x000fe20005000000 */
[----:B------:R-:W-:Y:S01]  /*32e0*/  FMUL R196, R205, R197 ;  /* 0x000000c5cdc47220 */ /* 0x000fe20000400000 */
[--C-:B------:R-:W-:Y:S01]  /*32f0*/  FADD R198, R198, -R0.reuse ;  /* 0x80000000c6c67221 */ /* 0x100fe20000000000 */
[----:B------:R-:W-:Y:S01]  /*3300*/  FADD R199, R199, -R0 ;  /* 0x80000000c7c77221 */ /* 0x000fe20000000000 */
[----:B------:R-:W-:Y:S01]  /*3310*/  FADD R195, R55, 1 ;  /* 0x3f80000037c37421 */ /* 0x000fe20000000000 */
[----:B------:R-:W-:Y:S01]  /*3320*/  @P0 FMNMX R225, R225, |R163|, !PT ;  /* 0x400000a3e1e10209 */ /* 0x000fe20007800000 */
[----:B------:R-:W-:Y:S01]  /*3330*/  FFMA R187, R187, R191, R124 ;  /* 0x000000bfbbbb7223 */ /* 0x000fe2000000007c */
[----:B------:R-:W-:Y:S01]  /*3340*/  FFMA R196, R196, R193, R125 ;  /* 0x000000c1c4c47223 */ /* 0x000fe2000000007d */
[----:B------:R-:W-:Y:S01]  /*3350*/  FSEL R191, R54, R189, !P2 ;  /* 0x000000bd36bf7208 */ /* 0x000fe20005000000 */
[----:B------:R-:W-:Y:S01]  /*3360*/  FADD R193, R56, 1 ;  /* 0x3f80000038c17421 */ /* 0x000fe20000000000 */
[C---:B------:R-:W-:Y:S01]  /*3370*/  FMUL R189, R205.reuse, R198 ;  /* 0x000000c6cdbd7220 */ /* 0x040fe20000400000 */
[----:B------:R-:W-:Y:S01]  /*3380*/  FMUL R198, R205, R199 ;  /* 0x000000c7cdc67220 */ /* 0x000fe20000400000 */
[----:B------:R-:W-:Y:S01]  /*3390*/  FADD R197, R57, 1 ;  /* 0x3f80000039c57421 */ /* 0x000fe20000000000 */
[----:B------:R-:W-:Y:S01]  /*33a0*/  @P0 FMNMX R225, R225, |R174|, !PT ;  /* 0x400000aee1e10209 */ /* 0x000fe20007800000 */
[--C-:B------:R-:W-:Y:S01]  /*33b0*/  FADD R200, R200, -R0.reuse ;  /* 0x80000000c8c87221 */ /* 0x100fe20000000000 */
[----:B------:R-:W-:Y:S01]  /*33c0*/  FSEL R195, R55, R195, !P2 ;  /* 0x000000c337c37208 */ /* 0x000fe20005000000 */
[----:B------:R-:W-:Y:S01]  /*33d0*/  FADD R199, R58, 1 ;  /* 0x3f8000003ac77421 */ /* 0x000fe20000000000 */
[--C-:B------:R-:W-:Y:S01]  /*33e0*/  FADD R201, R201, -R0.reuse ;  /* 0x80000000c9c97221 */ /* 0x100fe20000000000 */
        /* <DEDUP_REMOVED lines=15> */
[--C-:B------:R-:W-:Y:S01]  /*34e0*/  FADD R203, R203, -R0.reuse ;  /* 0x80000000cbcb7221 */ /* 0x100fe20000000000 */
[----:B------:R-:W-:Y:S01]  /*34f0*/  FADD R195, R60, 1 ;  /* 0x3f8000003cc37421 */ /* 0x000fe20000000000 */
[----:B------:R-:W-:Y:S01]  /*3500*/  @P0 FMNMX R225, R225, |R165|, !PT ;  /* 0x400000a5e1e10209 */ /* 0x000fe20007800000 */
[--C-:B------:R-:W-:Y:S01]  /*3510*/  FADD R204, R204, -R0.reuse ;  /* 0x80000000cccc7221 */ /* 0x100fe20000000000 */
[----:B------:R-:W-:Y:S01]  /*3520*/  FSEL R193, R59, R193, !P2 ;  /* 0x000000c13bc17208 */ /* 0x000fe20005000000 */
[----:B------:R-:W-:Y:S01]  /*3530*/  FMUL R203, R205, R203 ;  /* 0x000000cbcdcb7220 */ /* 0x000fe20000400000 */
[----:B------:R-:W-:Y:S01]  /*3540*/  @P0 FMNMX R225, R225, |R167|, !PT ;  /* 0x400000a7e1e10209 */ /* 0x000fe20007800000 */
[----:B------:R-:W-:Y:S01]  /*3550*/  FADD R201, R62, 1 ;  /* 0x3f8000003ec97421 */ /* 0x000fe20000000000 */
[----:B------:R-:W-:Y:S01]  /*3560*/  FSEL R197, R60, R195, !P2 ;  /* 0x000000c33cc57208 */ /* 0x000fe20005000000 */
[----:B------:R-:W-:Y:S01]  /*3570*/  FMUL R195, R205, R204 ;  /* 0x000000cccdc37220 */ /* 0x000fe20000400000 */
[----:B------:R-:W-:Y:S01]  /*3580*/  FADD R206, R206, -R0 ;  /* 0x80000000cece7221 */ /* 0x000fe20000000000 */
[----:B------:R-:W-:Y:S01]  /*3590*/  FADD R199, R61, 1 ;  /* 0x3f8000003dc77421 */ /* 0x000fe20000000000 */
[----:B------:R-:W-:Y:S01]  /*35a0*/  FFMA R204, R203, R193, R131 ;  /* 0x000000c1cbcc7223 */ /* 0x000fe20000000083 */
[----:B------:R-:W-:Y:S01]  /*35b0*/  @P0 FMNMX R225, R225, |R178|, !PT ;  /* 0x400000b2e1e10209 */ /* 0x000fe20007800000 */
[----:B------:R-:W-:Y:S01]  /*35c0*/  FMUL R193, R205, R2 ;  /* 0x00000002cdc17220 */ /* 0x000fe20000400000 */
[----:B------:R-:W-:Y:S01]  /*35d0*/  FFMA R2, R195, R197, R132 ;  /* 0x000000c5c3027223 */ /* 0x000fe20000000084 */
[----:B------:R-:W-:Y:S01]  /*35e0*/  FSEL R201, R62, R201, !P2 ;  /* 0x000000c93ec97208 */ /* 0x000fe20005000000 */
[----:B------:R-:W-:Y:S01]  /*35f0*/  FMUL R195, R205, R206 ;  /* 0x000000cecdc37220 */ /* 0x000fe20000400000 */
[----:B------:R-:W0:Y:S01]  /*3600*/  LDC.U8 R209, c[0x0][0x294] ;  /* 0x0000a500ffd17b82 */ /* 0x000e220000000000 */
[----:B------:R-:W-:Y:S01]  /*3610*/  FSEL R199, R61, R199, !P2 ;  /* 0x000000c73dc77208 */ /* 0x000fe20005000000 */
[----:B------:R-:W-:Y:S01]  /*3620*/  FADD R197, R63, 1 ;  /* 0x3f8000003fc57421 */ /* 0x000fe20000000000 */
[----:B------:R-:W-:Y:S01]  /*3630*/  @P0 FMNMX R225, R225, |R171|, !PT ;  /* 0x400000abe1e10209 */ /* 0x000fe20007800000 */
[----:B------:R-:W-:Y:S01]  /*3640*/  FFMA R206, R195, R201, R134 ;  /* 0x000000c9c3ce7223 */ /* 0x000fe20000000086 */
[----:B------:R-:W-:Y:S01]  /*3650*/  FADD R201, R65, 1 ;  /* 0x3f80000041c97421 */ /* 0x000fe20000000000 */
[----:B------:R-:W-:Y:S01]  /*3660*/  FFMA R193, R193, R199, R133 ;  /* 0x000000c7c1c17223 */ /* 0x000fe20000000085 */
[----:B------:R-:W-:Y:S01]  /*3670*/  @P0 FMNMX R225, R225, |R169|, !PT ;  /* 0x400000a9e1e10209 */ /* 0x000fe20007800000 */
[----:B------:R-:W-:Y:S01]  /*3680*/  FADD R199, R64, 1 ;  /* 0x3f80000040c77421 */ /* 0x000fe20000000000 */
[----:B------:R-:W-:Y:S01]  /*3690*/  FSEL R197, R63, R197, !P2 ;  /* 0x000000c53fc57208 */ /* 0x000fe20005000000 */
[----:B------:R-:W-:Y:S01]  /*36a0*/  FMUL R230, R205, R230 ;  /* 0x000000e6cde67220 */ /* 0x000fe20000400000 */
[--C-:B------:R-:W-:Y:S01]  /*36b0*/  FADD R208, R208, -R0.reuse ;  /* 0x80000000d0d07221 */ /* 0x100fe20000000000 */
[----:B------:R-:W-:Y:S01]  /*36c0*/  @P0 FMNMX R225, R225, |R180|, !PT ;  /* 0x400000b4e1e10209 */ /* 0x000fe20007800000 */
[----:B------:R-:W-:Y:S01]  /*36d0*/  FADD R210, R210, -R0 ;  /* 0x80000000d2d27221 */ /* 0x000fe20000000000 */
[----:B------:R-:W-:Y:S01]  /*36e0*/  FSEL R203, R65, R201, !P2 ;  /* 0x000000c941cb7208 */ /* 0x000fe20005000000 */
[C---:B------:R-:W-:Y:S01]  /*36f0*/  FMUL R201, R205.reuse, R232 ;  /* 0x000000e8cdc97220 */ /* 0x040fe20000400000 */
[----:B------:R-:W-:Y:S01]  /*3700*/  FSEL R199, R64, R199, !P2 ;  /* 0x000000c740c77208 */ /* 0x000fe20005000000 */
[----:B------:R-:W-:Y:S01]  /*3710*/  FFMA R232, R230, R197, R135 ;  /* 0x000000c5e6e87223 */ /* 0x000fe20000000087 */
[----:B------:R-:W-:Y:S01]  /*3720*/  FMUL R195, R205, R208 ;  /* 0x000000d0cdc37220 */ /* 0x000fe20000400000 */
[----:B------:R-:W-:Y:S01]  /*3730*/  FADD R197, R67, 1 ;  /* 0x3f80000043c57421 */ /* 0x000fe20000000000 */
[----:B------:R-:W-:Y:S01]  /*3740*/  @P0 FMNMX R225, R225, |R173|, !PT ;  /* 0x400000ade1e10209 */ /* 0x000fe20007800000 */
[----:B------:R-:W-:Y:S01]  /*3750*/  FMUL R234, R205, R234 ;  /* 0x000000eacdea7220 */ /* 0x000fe20000400000 */
[----:B------:R-:W-:Y:S01]  /*3760*/  FFMA R208, R195, R199, R136 ;  /* 0x000000c7c3d07223 */ /* 0x000fe20000000088 */
[----:B------:R-:W-:Y:S01]  /*3770*/  FMUL R195, R205, R210 ;  /* 0x000000d2cdc37220 */ /* 0x000fe20000400000 */
[----:B------:R-:W-:Y:S01]  /*3780*/  @P0 FMNMX R225, R225, |R182|, !PT ;  /* 0x400000b6e1e10209 */ /* 0x000fe20007800000 */
[----:B------:R-:W-:Y:S01]  /*3790*/  FADD R199, R68, 1 ;  /* 0x3f80000044c77421 */ /* 0x000fe20000000000 */
[----:B------:R-:W-:Y:S01]  /*37a0*/  FSEL R197, R67, R197, !P2 ;  /* 0x000000c543c57208 */ /* 0x000fe20005000000 */
[----:B------:R-:W-:Y:S01]  /*37b0*/  FADD R210, R69, 1 ;  /* 0x3f80000045d27421 */ /* 0x000fe20000000000 */
[--C-:B------:R-:W-:Y:S01]  /*37c0*/  FADD R212, R212, -R0.reuse ;  /* 0x80000000d4d47221 */ /* 0x100fe20000000000 */
[--C-:B------:R-:W-:Y:S01]  /*37d0*/  FADD R236, R213, -R0.reuse ;  /* 0x80000000d5ec7221 */ /* 0x100fe20000000000 */
[----:B------:R-:W-:Y:S01]  /*37e0*/  @P0 FMNMX R225, R225, |R175|, !PT ;  /* 0x400000afe1e10209 */ /* 0x000fe20007800000 */
[----:B------:R-:W-:Y:S01]  /*37f0*/  FFMA R230, R201, R203, R137 ;  /* 0x000000cbc9e67223 */ /* 0x000fe20000000089 */
[----:B------:R-:W-:Y:S01]  /*3800*/  FFMA R234, R234, R197, R139 ;  /* 0x000000c5eaea7223 */ /* 0x000fe2000000008b */
[----:B------:R-:W-:Y:S01]  /*3810*/  FSEL R199, R68, R199, !P2 ;  /* 0x000000c744c77208 */ /* 0x000fe20005000000 */
[----:B------:R-:W-:Y:S01]  /*3820*/  FADD R203, R70, 1 ;  /* 0x3f80000046cb7421 */ /* 0x000fe20000000000 */
[----:B------:R-:W-:Y:S01]  /*3830*/  FSEL R201, R69, R210, !P2 ;  /* 0x000000d245c97208 */ /* 0x000fe20005000000 */
[----:B------:R-:W-:Y:S01]  /*3840*/  FMUL R197, R205, R212 ;  /* 0x000000d4cdc57220 */ /* 0x000fe20000400000 */
[----:B0-----:R-:W-:Y:S01]  /*3850*/  ISETP.NE.AND P1, PT, R209, RZ, PT ;  /* 0x000000ffd100720c */ /* 0x001fe20003f25270 */
[----:B------:R-:W-:Y:S01]  /*3860*/  FMUL R210, R205, R236 ;  /* 0x000000eccdd27220 */ /* 0x000fe20000400000 */
[----:B------:R-:W-:Y:S01]  /*3870*/  @P0 FMNMX R225, R225, |R184|, !PT ;  /* 0x400000b8e1e10209 */ /* 0x000fe20007800000 */
[----:B------:R-:W-:Y:S01]  /*3880*/  FADD R214, R214, -R0 ;  /* 0x80000000d6d67221 */ /* 0x000fe20000000000 */
[----:B------:R-:W-:Y:S01]  /*3890*/  FFMA R236, R197, R199, R140 ;  /* 0x000000c7c5ec7223 */ /* 0x000fe2000000008c */
[--C-:B------:R-:W-:Y:S01]  /*38a0*/  FADD R238, R215, -R0.reuse ;  /* 0x80000000d7ee7221 */ /* 0x100fe20000000000 */
[----:B------:R-:W-:Y:S01]  /*38b0*/  FADD R212, R71, 1 ;  /* 0x3f80000047d47421 */ /* 0x000fe20000000000 */
[----:B------:R-:W-:Y:S01]  /*38c0*/  FFMA R197, R210, R201, R141 ;  /* 0x000000c9d2c57223 */ /* 0x000fe2000000008d */
[----:B------:R-:W-:Y:S01]  /*38d0*/  FSEL R203, R70, R203, !P2 ;  /* 0x000000cb46cb7208 */ /* 0x000fe20005000000 */
[----:B------:R-:W-:Y:S01]  /*38e0*/  FMUL R199, R205, R214 ;  /* 0x000000d6cdc77220 */ /* 0x000fe20000400000 */
[----:B------:R-:W-:Y:S01]  /*38f0*/  @P0 FMNMX R225, R225, |R177|, !PT ;  /* 0x400000b1e1e10209 */ /* 0x000fe20007800000 */
[----:B------:R-:W-:Y:S01]  /*3900*/  FADD R201, R72, 1 ;  /* 0x3f80000048c97421 */ /* 0x000fe20000000000 */
[----:B------:R-:W-:Y:S01]  /*3910*/  FADD R216, R216, -R0 ;  /* 0x80000000d8d87221 */ /* 0x000fe20000000000 */
[----:B------:R-:W-:Y:S01]  /*3920*/  FMUL R210, R205, R238 ;  /* 0x000000eecdd27220 */ /* 0x000fe20000400000 */
[----:B------:R-:W-:Y:S01]  /*3930*/  @P0 FMNMX R225, R225, |R188|, !PT ;  /* 0x400000bce1e10209 */ /* 0x000fe20007800000 */
[----:B------:R-:W-:Y:S01]  /*3940*/  FFMA R238, R199, R203, R142 ;  /* 0x000000cbc7ee7223 */ /* 0x000fe2000000008e */
[----:B------:R-:W-:Y:S01]  /*3950*/  FSEL R212, R71, R212, !P2 ;  /* 0x000000d447d47208 */ /* 0x000fe20005000000 */
[----:B------:R-:W-:Y:S01]  /*3960*/  FADD R203, R74, 1 ;  /* 0x3f8000004acb7421 */ /* 0x000fe20000000000 */
[----:B------:R-:W-:Y:S01]  /*3970*/  FSEL R201, R72, R201, !P2 ;  /* 0x000000c948c97208 */ /* 0x000fe20005000000 */
[----:B------:R-:W-:Y:S01]  /*3980*/  FMUL R199, R205, R216 ;  /* 0x000000d8cdc77220 */ /* 0x000fe20000400000 */
[----:B------:R-:W-:Y:S01]  /*3990*/  FADD R218, R218, -R0 ;  /* 0x80000000dada7221 */ /* 0x000fe20000000000 */
[-C--:B------:R-:W-:Y:S01]  /*39a0*/  @P1 FMUL R242, R242, R3.reuse ;  /* 0x00000003f2f21220 */ /* 0x080fe20000400000 */
[----:B------:R-:W-:Y:S01]  /*39b0*/  @P1 FMUL R244, R244, R3 ;  /* 0x00000003f4f41220 */ /* 0x000fe20000400000 */
[----:B------:R-:W-:Y:S01]  /*39c0*/  @P0 FMNMX R225, R225, |R186|, !PT ;  /* 0x400000bae1e10209 */ /* 0x000fe20007800000 */
[----:B------:R-:W-:Y:S01]  /*39d0*/  FFMA R210, R210, R212, R143 ;  /* 0x000000d4d2d27223 */ /* 0x000fe2000000008f */
[----:B------:R-:W-:Y:S01]  /*39e0*/  FFMA R212, R199, R201, R144 ;  /* 0x000000c9c7d47223 */ /* 0x000fe20000000090 */
[----:B------:R-:W-:Y:S01]  /*39f0*/  FSEL R203, R74, R203, !P2 ;  /* 0x000000cb4acb7208 */ /* 0x000fe20005000000 */
[----:B------:R-:W-:Y:S01]  /*3a00*/  FADD R148, R219, -R0 ;  /* 0x80000000db947221 */ /* 0x000fe20000000000 */
[----:B------:R-:W-:Y:S01]  /*3a10*/  FMUL R199, R205, R218 ;  /* 0x000000dacdc77220 */ /* 0x000fe20000400000 */
[----:B------:R-:W-:Y:S01]  /*3a20*/  @P1 FMUL R150, R150, R3 ;  /* 0x0000000396961220 */ /* 0x000fe20000400000 */
[----:B------:R-:W-:Y:S01]  /*3a30*/  @P0 FMNMX R225, R225, |R190|, !PT ;  /* 0x400000bee1e10209 */ /* 0x000fe20007800000 */
[----:B------:R-:W-:Y:S01]  /*3a40*/  FMUL R218, R205, R148 ;  /* 0x00000094cdda7220 */ /* 0x000fe20000400000 */
[----:B------:R-:W-:Y:S01]  /*3a50*/  F2FP.SATFINITE.E4M3.F32.PACK_AB_MERGE_C R242, RZ, R242, RZ ;  /* 0x000000f2fff2723e */ /* 0x000fe200048070ff */
[----:B------:R-:W-:Y:S01]  /*3a60*/  FFMA R216, R199, R203, R146 ;  /* 0x000000cbc7d87223 */ /* 0x000fe20000000092 */
[----:B------:R-:W-:Y:S01]  /*3a70*/  F2FP.SATFINITE.E4M3.F32.PACK_AB_MERGE_C R244, RZ, R244, RZ ;  /* 0x000000f4fff4723e */ /* 0x000fe200048070ff */
[----:B------:R-:W-:Y:S01]  /*3a80*/  @P1 FMUL R248, R248, R3 ;  /* 0x00000003f8f81220 */ /* 0x000fe20000400000 */
        /* <DEDUP_REMOVED lines=11> */
[-C--:B------:R-:W-:Y:S01]  /*3b40*/  @P1 FMUL R156, R156, R3.reuse ;  /* 0x000000039c9c1220 */ /* 0x080fe20000400000 */
[----:B------:R-:W-:Y:S01]  /*3b50*/  LOP3.LUT R150, R150, 0xff, RZ, 0xc0, !PT ;  /* 0x000000ff96967812 */ /* 0x000fe200078ec0ff */
[-C--:B------:R-:W-:Y:S01]  /*3b60*/  @P1 FMUL R149, R149, R3.reuse ;  /* 0x0000000395951220 */ /* 0x080fe20000400000 */
[----:B------:R-:W-:Y:S01]  /*3b70*/  @P0 FMNMX R225, R225, |R192|, !PT ;  /* 0x400000c0e1e10209 */ /* 0x000fe20007800000 */
[-C--:B------:R-:W-:Y:S01]  /*3b80*/  @P1 FMUL R158, R158, R3.reuse ;  /* 0x000000039e9e1220 */ /* 0x080fe20000400000 */
[----:B------:R-:W-:Y:S01]  /*3b90*/  F2FP.SATFINITE.E4M3.F32.PACK_AB_MERGE_C R248, RZ, R248, RZ ;  /* 0x000000f8fff8723e */ /* 0x000fe200048070ff */
[-C--:B------:R-:W-:Y:S01]  /*3ba0*/  @P1 FMUL R162, R162, R3.reuse ;  /* 0x00000003a2a21220 */ /* 0x080fe20000400000 */
[----:B------:R-:W-:Y:S01]  /*3bb0*/  PRMT R201, R199, 0x5410, R150 ;  /* 0x00005410c7c97816 */ /* 0x000fe20000000096 */
[-C--:B------:R-:W-:Y:S01]  /*3bc0*/  @P1 FMUL R151, R151, R3.reuse ;  /* 0x0000000397971220 */ /* 0x080fe20000400000 */
[----:B------:R-:W-:Y:S01]  /*3bd0*/  F2FP.SATFINITE.E4M3.F32.PACK_AB_MERGE_C R150, RZ, R246, RZ ;  /* 0x000000f6ff96723e */ /* 0x000fe200048070ff */
[-C--:B------:R-:W-:Y:S01]  /*3be0*/  @P1 FMUL R153, R153, R3.reuse ;  /* 0x0000000399991220 */ /* 0x080fe20000400000 */
        /* <DEDUP_REMOVED lines=14> */
[----:B------:R-:W-:Y:S01]  /*3cd0*/  SHF.L.U32 R148, R248, 0x18, RZ ;  /* 0x00000018f8947819 */ /* 0x000fe200000006ff */
[-C--:B------:R-:W-:Y:S01]  /*3ce0*/  @P1 FMUL R183, R183, R3.reuse ;  /* 0x00000003b7b71220 */ /* 0x080fe20000400000 */
[----:B------:R-:W-:Y:S01]  /*3cf0*/  PRMT R199, R199, 0x7604, R150 ;  /* 0x00007604c7c77816 */ /* 0x000fe20000000096 */
[-C--:B------:R-:W-:Y:S01]  /*3d00*/  @P1 FMUL R161, R161, R3.reuse ;  /* 0x00000003a1a11220 */ /* 0x080fe20000400000 */
[----:B------:R-:W-:Y:S01]  /*3d10*/  LOP3.LUT R250, R250, 0xff, RZ, 0xc0, !PT ;  /* 0x000000fffafa7812 */ /* 0x000fe200078ec0ff */
[----:B------:R-:W-:Y:S01]  /*3d20*/  FADD R207, R66, 1 ;  /* 0x3f80000042cf7421 */ /* 0x000fe20000000000 */
[----:B------:R-:W-:Y:S01]  /*3d30*/  F2FP.SATFINITE.E4M3.F32.PACK_AB_MERGE_C R154, RZ, R154, RZ ;  /* 0x0000009aff9a723e */ /* 0x000fe200048070ff */
        /* <DEDUP_REMOVED lines=10> */
[-C--:B------:R-:W-:Y:S01]  /*3de0*/  @P1 FMUL R163, R163, R3.reuse ;  /* 0x00000003a3a31220 */ /* 0x080fe20000400000 */
[----:B------:R-:W-:Y:S01]  /*3df0*/  LOP3.LUT R154, R154, 0xffff, RZ, 0xc0, !PT ;  /* 0x0000ffff9a9a7812 */ /* 0x000fe200078ec0ff */
[-C--:B------:R-:W-:Y:S01]  /*3e00*/  @P1 FMUL R174, R174, R3.reuse ;  /* 0x00000003aeae1220 */ /* 0x080fe20000400000 */
[----:B------:R-:W-:Y:S01]  /*3e10*/  LOP3.LUT R150, R150, 0xff, RZ, 0xc0, !PT ;  /* 0x000000ff96967812 */ /* 0x000fe200078ec0ff */
[----:B------:R-:W-:Y:S01]  /*3e20*/  FADD R214, R73, 1 ;  /* 0x3f80000049d67421 */ /* 0x000fe20000000000 */
[----:B------:R-:W-:Y:S01]  /*3e30*/  LOP3.LUT R199, R156, 0xffff, RZ, 0xc0, !PT ;  /* 0x0000ffff9cc77812 */ /* 0x000fe200078ec0ff */
[----:B------:R-:W-:Y:S01]  /*3e40*/  @P1 FMUL R172, R172, R3 ;  /* 0x00000003acac1220 */ /* 0x000fe20000400000 */
[----:B------:R-:W-:Y:S01]  /*3e50*/  F2FP.SATFINITE.E4M3.F32.PACK_AB_MERGE_C R152, RZ, R149, RZ ;  /* 0x00000095ff98723e */ /* 0x000fe200048070ff */
[----:B------:R-:W-:Y:S01]  /*3e60*/  FADD R240, R217, -R0 ;  /* 0x80000000d9f07221 */ /* 0x000fe20000000000 */
[----:B------:R-:W-:Y:S01]  /*3e70*/  @P0 FMNMX R225, R225, |R187|, !PT ;  /* 0x400000bbe1e10209 */ /* 0x000fe20007800000 */
[-C--:B------:R-:W-:Y:S01]  /*3e80*/  @P1 FMUL R187, R187, R3.reuse ;  /* 0x00000003bbbb1220 */ /* 0x080fe20000400000 */
[----:B------:R-:W-:Y:S01]  /*3e90*/  SHF.L.U32 R154, R154, 0x18, RZ ;  /* 0x000000189a9a7819 */ /* 0x000fe200000006ff */
[----:B------:R-:W-:Y:S01]  /*3ea0*/  FMUL R240, R205, R240 ;  /* 0x000000f0cdf07220 */ /* 0x000fe20000400000 */
[----:B------:R-:W-:Y:S01]  /*3eb0*/  PRMT R199, R199, 0x7604, R150 ;  /* 0x00007604c7c77816 */ /* 0x000fe20000000096 */
[-C--:B------:R-:W-:Y:S01]  /*3ec0*/  @P1 FMUL R176, R176, R3.reuse ;  /* 0x00000003b0b01220 */ /* 0x080fe20000400000 */
[----:B------:R-:W-:Y:S01]  /*3ed0*/  LOP3.LUT R152, R152, 0xff, RZ, 0xc0, !PT ;  /* 0x000000ff98987812 */ /* 0x000fe200078ec0ff */
[-C--:B------:R-:W-:Y:S01]  /*3ee0*/  @P1 FMUL R165, R165, R3.reuse ;  /* 0x00000003a5a51220 */ /* 0x080fe20000400000 */
[----:B------:R-:W-:Y:S01]  /*3ef0*/  @P0 FMNMX R225, R225, |R196|, !PT ;  /* 0x400000c4e1e10209 */ /* 0x000fe20007800000 */
[-C--:B------:R-:W-:Y:S01]  /*3f00*/  @P1 FMUL R196, R196, R3.reuse ;  /* 0x00000003c4c41220 */ /* 0x080fe20000400000 */
[----:B------:R-:W-:Y:S01]  /*3f10*/  LOP3.LUT R149, R201, R154, RZ, 0xfc, !PT ;  /* 0x0000009ac9957212 */ /* 0x000fe200078efcff */
        /* <DEDUP_REMOVED lines=17> */
[----:B------:R-:W-:Y:S01]  /*4030*/  F2FP.SATFINITE.E4M3.F32.PACK_AB_MERGE_C R153, RZ, R153, RZ ;  /* 0x00000099ff99723e */ /* 0x000fe200048070ff */
[-C--:B------:R-:W-:Y:S01]  /*4040*/  @P1 FMUL R184, R184, R3.reuse ;  /* 0x00000003b8b81220 */ /* 0x080fe20000400000 */
[----:B------:R-:W-:Y:S01]  /*4050*/  PRMT R152, R199, 0x7604, R152 ;  /* 0x00007604c7987816 */ /* 0x000fe20000000098 */
[-C--:B------:R-:W-:Y:S01]  /*4060*/  @P1 FMUL R179, R179, R3.reuse ;  /* 0x00000003b3b31220 */ /* 0x080fe20000400000 */
[----:B------:R-:W-:Y:S01]  /*4070*/  LOP3.LUT R151, R151, 0xff, RZ, 0xc0, !PT ;  /* 0x000000ff97977812 */ /* 0x000fe200078ec0ff */
[----:B------:R-:W-:Y:S01]  /*4080*/  @P1 FMUL R181, R181, R3 ;  /* 0x00000003b5b51220 */ /* 0x000fe20000400000 */
[----:B------:R-:W-:Y:S01]  /*4090*/  @P0 FMNMX R225, R225, |R191|, !PT ;  /* 0x400000bfe1e10209 */ /* 0x000fe20007800000 */
[-C--:B------:R-:W-:Y:S01]  /*40a0*/  @P1 FMUL R191, R191, R3.reuse ;  /* 0x00000003bfbf1220 */ /* 0x080fe20000400000 */
[----:B------:R-:W-:Y:S01]  /*40b0*/  LOP3.LUT R153, R153, 0xffff, RZ, 0xc0, !PT ;  /* 0x0000ffff99997812 */ /* 0x000fe200078ec0ff */
[-C--:B------:R-:W-:Y:S01]  /*40c0*/  @P1 FMUL R189, R189, R3.reuse ;  /* 0x00000003bdbd1220 */ /* 0x080fe20000400000 */
[----:B------:R-:W-:Y:S01]  /*40d0*/  F2FP.SATFINITE.E4M3.F32.PACK_AB_MERGE_C R158, RZ, R186, RZ ;  /* 0x000000baff9e723e */ /* 0x000fe200048070ff */
[-C--:B------:R-:W-:Y:S01]  /*40e0*/  @P1 FMUL R177, R177, R3.reuse ;  /* 0x00000003b1b11220 */ /* 0x080fe20000400000 */
[----:B------:R-:W-:Y:S01]  /*40f0*/  F2FP.SATFINITE.E4M3.F32.PACK_AB_MERGE_C R190, RZ, R190, RZ ;  /* 0x000000beffbe723e */ /* 0x000fe200048070ff */
[-C--:B------:R-:W-:Y:S01]  /*4100*/  @P1 FMUL R198, R198, R3.reuse ;  /* 0x00000003c6c61220 */ /* 0x080fe20000400000 */
[----:B------:R-:W-:Y:S01]  /*4110*/  PRMT R154, R152, 0x5410, R151 ;  /* 0x00005410989a7816 */ /* 0x000fe20000000097 */
[-C--:B------:R-:W-:Y:S01]  /*4120*/  @P1 FMUL R188, R188, R3.reuse ;  /* 0x00000003bcbc1220 */ /* 0x080fe20000400000 */
[----:B------:R-:W-:Y:S01]  /*4130*/  @P0 FMNMX R225, R225, |R202|, !PT ;  /* 0x400000cae1e10209 */ /* 0x000fe20007800000 */
[----:B------:R-:W-:Y:S01]  /*4140*/  @P1 FMUL R202, R202, R3 ;  /* 0x00000003caca1220 */ /* 0x000fe20000400000 */
[----:B------:R-:W-:Y:S01]  /*4150*/  SHF.L.U32 R151, R153, 0x18, RZ ;  /* 0x0000001899977819 */ /* 0x000fe200000006ff */
[----:B------:R-:W-:Y:S01]  /*4160*/  ULDC UR6, c[0x0][0x210] ;  /* 0x0000840000067ab9 */ /* 0x000fe20000000800 */
[----:B------:R-:W-:-:S02]  /*4170*/  F2FP.SATFINITE.E4M3.F32.PACK_AB_MERGE_C R153, RZ, R159, RZ ;  /* 0x0000009fff99723e */ /* 0x000fc400048070ff */
[----:B------:R-:W-:Y:S02]  /*4180*/  F2FP.SATFINITE.E4M3.F32.PACK_AB_MERGE_C R160, RZ, R160, RZ ;  /* 0x000000a0ffa0723e */ /* 0x000fe400048070ff */
[----:B------:R-:W-:Y:S02]  /*4190*/  LOP3.LUT R158, R158, 0xff, RZ, 0xc0, !PT ;  /* 0x000000ff9e9e7812 */ /* 0x000fe400078ec0ff */
[----:B------:R-:W-:Y:S02]  /*41a0*/  LOP3.LUT R159, R190, 0xffff, RZ, 0xc0, !PT ;  /* 0x0000ffffbe9f7812 */ /* 0x000fe400078ec0ff */
[----:B------:R-:W-:Y:S01]  /*41b0*/  @P0 FMNMX R225, R225, |R200|, !PT ;  /* 0x400000c8e1e10209 */ /* 0x000fe20007800000 */
[----:B------:R-:W-:Y:S01]  /*41c0*/  @P1 FMUL R200, R200, R3 ;  /* 0x00000003c8c81220 */ /* 0x000fe20000400000 */
[----:B------:R-:W-:Y:S02]  /*41d0*/  LOP3.LUT R160, R160, 0xffff, RZ, 0xc0, !PT ;  /* 0x0000ffffa0a07812 */ /* 0x000fe400078ec0ff */
[----:B------:R-:W-:-:S02]  /*41e0*/  PRMT R158, R159, 0x7604, R158 ;  /* 0x000076049f9e7816 */ /* 0x000fc4000000009e */
[----:B------:R-:W-:Y:S02]  /*41f0*/  F2FP.SATFINITE.E4M3.F32.PACK_AB_MERGE_C R159, RZ, R192, RZ ;  /* 0x000000c0ff9f723e */ /* 0x000fe400048070ff */
[----:B------:R-:W-:Y:S02]  /*4200*/  F2FP.SATFINITE.E4M3.F32.PACK_AB_MERGE_C R185, RZ, R185, RZ ;  /* 0x000000b9ffb9723e */ /* 0x000fe400048070ff */
[----:B------:R-:W-:Y:S01]  /*4210*/  @P0 FMNMX R225, R225, |R204|, !PT ;  /* 0x400000cce1e10209 */ /* 0x000fe20007800000 */
[----:B------:R-:W-:Y:S01]  /*4220*/  @P1 FMUL R204, R204, R3 ;  /* 0x00000003cccc1220 */ /* 0x000fe20000400000 */
[----:B------:R-:W-:Y:S02]  /*4230*/  SHF.L.U32 R150, R160, 0x18, RZ ;  /* 0x00000018a0967819 */ /* 0x000fe400000006ff */
[----:B------:R-:W-:Y:S02]  /*4240*/  F2FP.SATFINITE.E4M3.F32.PACK_AB_MERGE_C R168, RZ, R168, RZ ;  /* 0x000000a8ffa8723e */ /* 0x000fe400048070ff */
[----:B------:R-:W-:-:S02]  /*4250*/  LOP3.LUT R159, R159, 0xff, RZ, 0xc0, !PT ;  /* 0x000000ff9f9f7812 */ /* 0x000fc400078ec0ff */
[----:B------:R-:W-:Y:S02]  /*4260*/  LOP3.LUT R160, R185, 0xffff, RZ, 0xc0, !PT ;  /* 0x0000ffffb9a07812 */ /* 0x000fe400078ec0ff */
[----:B------:R-:W-:Y:S02]  /*4270*/  F2FP.SATFINITE.E4M3.F32.PACK_AB_MERGE_C R183, RZ, R183, RZ ;  /* 0x000000b7ffb7723e */ /* 0x000fe400048070ff */
[----:B------:R-:W-:Y:S01]  /*4280*/  @P0 FMNMX R225, R225, |R2|, !PT ;  /* 0x40000002e1e10209 */ /* 0x000fe20007800000 */
[----:B------:R-:W-:Y:S01]  /*4290*/  @P1 FMUL R2, R2, R3 ;  /* 0x0000000302021220 */ /* 0x000fe20000400000 */
[----:B------:R-:W-:Y:S02]  /*42a0*/  LOP3.LUT R153, R153, 0xff, RZ, 0xc0, !PT ;  /* 0x000000ff99997812 */ /* 0x000fe400078ec0ff */
[----:B------:R-:W-:Y:S02]  /*42b0*/  LOP3.LUT R168, R168, 0xffff, RZ, 0xc0, !PT ;  /* 0x0000ffffa8a87812 */ /* 0x000fe400078ec0ff */
[----:B------:R-:W-:-:S02]  /*42c0*/  F2FP.SATFINITE.E4M3.F32.PACK_AB_MERGE_C R161, RZ, R161, RZ ;  /* 0x000000a1ffa1723e */ /* 0x000fc400048070ff */
[----:B------:R-:W-:Y:S02]  /*42d0*/  PRMT R160, R160, 0x7604, R159 ;  /* 0x00007604a0a07816 */ /* 0x000fe4000000009f */
[----:B------:R-:W-:Y:S02]  /*42e0*/  LOP3.LUT R183, R183, 0xff, RZ, 0xc0, !PT ;  /* 0x000000ffb7b77812 */ /* 0x000fe400078ec0ff */
[----:B------:R-:W-:Y:S01]  /*42f0*/  @P0 FMNMX R225, R225, |R193|, !PT ;  /* 0x400000c1e1e10209 */ /* 0x000fe20007800000 */
[----:B------:R-:W-:Y:S01]  /*4300*/  @P1 FMUL R193, R193, R3 ;  /* 0x00000003c1c11220 */ /* 0x000fe20000400000 */
[----:B------:R-:W-:Y:S02]  /*4310*/  PRMT R168, R168, 0x7604, R153 ;  /* 0x00007604a8a87816 */ /* 0x000fe40000000099 */
[----:B------:R-:W-:Y:S02]  /*4320*/  LOP3.LUT R161, R161, 0xff, RZ, 0xc0, !PT ;  /* 0x000000ffa1a17812 */ /* 0x000fe400078ec0ff */
[----:B------:R-:W-:-:S02]  /*4330*/  PRMT R162, R160, 0x5410, R183 ;  /* 0x00005410a0a27816 */ /* 0x000fc400000000b7 */
[----:B------:R-:W-:Y:S01]  /*4340*/  @P0 FMNMX R225, R225, |R206|, !PT ;  /* 0x400000cee1e10209 */ /* 0x000fe20007800000 */
[----:B------:R-:W-:Y:S01]  /*4350*/  @P1 FMUL R206, R206, R3 ;  /* 0x00000003cece1220 */ /* 0x000fe20000400000 */
[----:B------:R-:W-:Y:S02]  /*4360*/  F2FP.SATFINITE.E4M3.F32.PACK_AB_MERGE_C R160, RZ, R187, RZ ;  /* 0x000000bbffa0723e */ /* 0x000fe400048070ff */
[----:B------:R-:W-:Y:S02]  /*4370*/  F2FP.SATFINITE.E4M3.F32.PACK_AB_MERGE_C R196, RZ, R196, RZ ;  /* 0x000000c4ffc4723e */ /* 0x000fe400048070ff */
[----:B------:R-:W-:Y:S02]  /*4380*/  PRMT R168, R168, 0x5410, R161 ;  /* 0x00005410a8a87816 */ /* 0x000fe400000000a1 */
[----:B------:R-:W-:Y:S01]  /*4390*/  @P0 FMNMX R225, R225, |R232|, !PT ;  /* 0x400000e8e1e10209 */ /* 0x000fe20007800000 */
[----:B------:R-:W-:Y:S01]  /*43a0*/  @P1 FMUL R232, R232, R3 ;  /* 0x00000003e8e81220 */ /* 0x000fe20000400000 */
[----:B------:R-:W-:-:S02]  /*43b0*/  LOP3.LUT R160, R160, 0xff, RZ, 0xc0, !PT ;  /* 0x000000ffa0a07812 */ /* 0x000fc400078ec0ff */
[----:B------:R-:W-:Y:S02]  /*43c0*/  LOP3.LUT R161, R196, 0xffff, RZ, 0xc0, !PT ;  /* 0x0000ffffc4a17812 */ /* 0x000fe400078ec0ff */
[----:B------:R-:W-:Y:S02]  /*43d0*/  FSEL R207, R66, R207, !P2 ;  /* 0x000000cf42cf7208 */ /* 0x000fe40005000000 */
[----:B------:R-:W-:Y:S01]  /*43e0*/  @P0 FMNMX R225, R225, |R208|, !PT ;  /* 0x400000d0e1e10209 */ /* 0x000fe20007800000 */
[----:B------:R-:W-:Y:S01]  /*43f0*/  @P1 FMUL R208, R208, R3 ;  /* 0x00000003d0d01220 */ /* 0x000fe20000400000 */
[----:B------:R-:W-:Y:S01]  /*4400*/  PRMT R160, R161, 0x7604, R160 ;  /* 0x00007604a1a07816 */ /* 0x000fe200000000a0 */
[----:B------:R-:W-:Y:S01]  /*4410*/  FFMA R195, R195, R207, R138 ;  /* 0x000000cfc3c37223 */ /* 0x000fe2000000008a */
[----:B------:R-:W-:Y:S02]  /*4420*/  F2FP.SATFINITE.E4M3.F32.PACK_AB_MERGE_C R161, RZ, R191, RZ ;  /* 0x000000bfffa1723e */ /* 0x000fe400048070ff */
[----:B------:R-:W-:-:S02]  /*4430*/  F2FP.SATFINITE.E4M3.F32.PACK_AB_MERGE_C R202, RZ, R202, RZ ;  /* 0x000000caffca723e */ /* 0x000fc400048070ff */
[----:B------:R-:W-:Y:S01]  /*4440*/  @P0 FMNMX R225, R225, |R230|, !PT ;  /* 0x400000e6e1e10209 */ /* 0x000fe20007800000 */
[----:B------:R-:W-:Y:S01]  /*4450*/  @P1 FMUL R230, R230, R3 ;  /* 0x00000003e6e61220 */ /* 0x000fe20000400000 */
[----:B------:R-:W-:Y:S02]  /*4460*/  F2FP.SATFINITE.E4M3.F32.PACK_AB_MERGE_C R194, RZ, R194, RZ ;  /* 0x000000c2ffc2723e */ /* 0x000fe400048070ff */
[----:B------:R-:W-:Y:S02]  /*4470*/  LOP3.LUT R161, R161, 0xff, RZ, 0xc0, !PT ;  /* 0x000000ffa1a17812 */ /* 0x000fe400078ec0ff */
[----:B------:R-:W-:Y:S02]  /*4480*/  LOP3.LUT R202, R202, 0xffff, RZ, 0xc0, !PT ;  /* 0x0000ffffcaca7812 */ /* 0x000fe400078ec0ff */
[----:B------:R-:W-:Y:S02]  /*4490*/  F2FP.SATFINITE.E4M3.F32.PACK_AB_MERGE_C R200, RZ, R200, RZ ;  /* 0x000000c8ffc8723e */ /* 0x000fe400048070ff */
[----:B------:R-:W-:-:S02]  /*44a0*/  F2FP.SATFINITE.E4M3.F32.PACK_AB_MERGE_C R152, RZ, R164, RZ ;  /* 0x000000a4ff98723e */ /* 0x000fc400048070ff */
[----:B------:R-:W-:Y:S02]  /*44b0*/  F2FP.SATFINITE.E4M3.F32.PACK_AB_MERGE_C R157, RZ, R157, RZ ;  /* 0x0000009dff9d723e */ /* 0x000fe400048070ff */
[----:B------:R-:W-:Y:S01]  /*44c0*/  @P0 FMNMX R225, R225, |R195|, !PT ;  /* 0x400000c3e1e10209 */ /* 0x000fe20007800000 */
[----:B------:R-:W-:Y:S01]  /*44d0*/  @P1 FMUL R195, R195, R3 ;  /* 0x00000003c3c31220 */ /* 0x000fe20000400000 */
[----:B------:R-:W-:Y:S02]  /*44e0*/  LOP3.LUT R194, R194, 0xffff, RZ, 0xc0, !PT ;  /* 0x0000ffffc2c27812 */ /* 0x000fe400078ec0ff */
[----:B------:R-:W-:Y:S02]  /*44f0*/  PRMT R161, R202, 0x7604, R161 ;  /* 0x00007604caa17816 */ /* 0x000fe400000000a1 */
[----:B------:R-:W-:Y:S02]  /*4500*/  LOP3.LUT R200, R200, 0xff, RZ, 0xc0, !PT ;  /* 0x000000ffc8c87812 */ /* 0x000fe400078ec0ff */
[----:B------:R-:W-:-:S02]  /*4510*/  LOP3.LUT R152, R152, 0xff, RZ, 0xc0, !PT ;  /* 0x000000ff98987812 */ /* 0x000fc400078ec0ff */
[----:B------:R-:W-:Y:S02]  /*4520*/  LOP3.LUT R157, R157, 0xffff, RZ, 0xc0, !PT ;  /* 0x0000ffff9d9d7812 */ /* 0x000fe400078ec0ff */
[----:B------:R-:W-:Y:S02]  /*4530*/  F2FP.SATFINITE.E4M3.F32.PACK_AB_MERGE_C R155, RZ, R155, RZ ;  /* 0x0000009bff9b723e */ /* 0x000fe400048070ff */
[----:B------:R-:W-:Y:S02]  /*4540*/  LOP3.LUT R151, R154, R151, RZ, 0xfc, !PT ;  /* 0x000000979a977212 */ /* 0x000fe400078efcff */
[----:B------:R-:W-:Y:S01]  /*4550*/  @P0 FMNMX R225, R225, |R234|, !PT ;  /* 0x400000eae1e10209 */ /* 0x000fe20007800000 */
[----:B------:R-:W-:Y:S01]  /*4560*/  @P1 FMUL R234, R234, R3 ;  /* 0x00000003eaea1220 */ /* 0x000fe20000400000 */
[----:B------:R-:W-:Y:S02]  /*4570*/  F2FP.SATFINITE.E4M3.F32.PACK_AB_MERGE_C R166, RZ, R166, RZ ;  /* 0x000000a6ffa6723e */ /* 0x000fe400048070ff */
[----:B------:R-:W-:-:S02]  /*4580*/  F2FP.SATFINITE.E4M3.F32.PACK_AB_MERGE_C R154, RZ, R163, RZ ;  /* 0x000000a3ff9a723e */ /* 0x000fc400048070ff */
[----:B------:R-:W-:Y:S02]  /*4590*/  SHF.L.U32 R159, R194, 0x18, RZ ;  /* 0x00000018c29f7819 */ /* 0x000fe400000006ff */
[----:B------:R-:W-:Y:S02]  /*45a0*/  PRMT R163, R161, 0x5410, R200 ;  /* 0x00005410a1a37816 */ /* 0x000fe400000000c8 */
[----:B------:R-:W-:Y:S02]  /*45b0*/  F2FP.SATFINITE.E4M3.F32.PACK_AB_MERGE_C R204, RZ, R204, RZ ;  /* 0x000000ccffcc723e */ /* 0x000fe400048070ff */
[----:B------:R-:W-:Y:S02]  /*45c0*/  F2FP.SATFINITE.E4M3.F32.PACK_AB_MERGE_C R161, RZ, R2, RZ ;  /* 0x00000002ffa1723e */ /* 0x000fe400048070ff */
[----:B------:R-:W-:Y:S02]  /*45d0*/  F2FP.SATFINITE.E4M3.F32.PACK_AB_MERGE_C R193, RZ, R193, RZ ;  /* 0x000000c1ffc1723e */ /* 0x000fe400048070ff */
[----:B------:R-:W-:-:S02]  /*45e0*/  PRMT R152, R157, 0x7604, R152 ;  /* 0x000076049d987816 */ /* 0x000fc40000000098 */
[----:B------:R-:W-:Y:S02]  /*45f0*/  LOP3.LUT R155, R155, 0xff, RZ, 0xc0, !PT ;  /* 0x000000ff9b9b7812 */ /* 0x000fe400078ec0ff */
[----:B------:R-:W-:Y:S01]  /*4600*/  @P0 FMNMX R225, R225, |R236|, !PT ;  /* 0x400000ece1e10209 */ /* 0x000fe20007800000 */
[----:B------:R-:W-:Y:S01]  /*4610*/  @P1 FMUL R236, R236, R3 ;  /* 0x00000003ecec1220 */ /* 0x000fe20000400000 */
[----:B------:R-:W-:Y:S02]  /*4620*/  LOP3.LUT R166, R166, 0xffff, RZ, 0xc0, !PT ;  /* 0x0000ffffa6a67812 */ /* 0x000fe400078ec0ff */
[----:B------:R-:W-:Y:S02]  /*4630*/  LOP3.LUT R159, R162, R159, RZ, 0xfc, !PT ;  /* 0x0000009fa29f7212 */ /* 0x000fe400078efcff */
[----:B------:R-:W-:Y:S02]  /*4640*/  LOP3.LUT R204, R204, 0xffff, RZ, 0xc0, !PT ;  /* 0x0000ffffcccc7812 */ /* 0x000fe400078ec0ff */
[----:B------:R-:W-:-:S02]  /*4650*/  LOP3.LUT R161, R161, 0xff, RZ, 0xc0, !PT ;  /* 0x000000ffa1a17812 */ /* 0x000fc400078ec0ff */
[----:B------:R-:W-:Y:S02]  /*4660*/  LOP3.LUT R162, R193, 0xffff, RZ, 0xc0, !PT ;  /* 0x0000ffffc1a27812 */ /* 0x000fe400078ec0ff */
[----:B------:R-:W-:Y:S02]  /*4670*/  PRMT R155, R152, 0x5410, R155 ;  /* 0x00005410989b7816 */ /* 0x000fe4000000009b */
[----:B------:R-:W-:Y:S01]  /*4680*/  @P0 FMNMX R225, R225, |R197|, !PT ;  /* 0x400000c5e1e10209 */ /* 0x000fe20007800000 */
[----:B------:R-:W-:Y:S01]  /*4690*/  @P1 FMUL R197, R197, R3 ;  /* 0x00000003c5c51220 */ /* 0x000fe20000400000 */
[----:B------:R-:W-:Y:S02]  /*46a0*/  SHF.L.U32 R152, R166, 0x18, RZ ;  /* 0x00000018a6987819 */ /* 0x000fe400000006ff */
[----:B------:R-:W-:Y:S02]  /*46b0*/  F2FP.SATFINITE.E4M3.F32.PACK_AB_MERGE_C R174, RZ, R174, RZ ;  /* 0x000000aeffae723e */ /* 0x000fe400048070ff */
[----:B------:R-:W-:-:S02]  /*46c0*/  SHF.L.U32 R2, R204, 0x18, RZ ;  /* 0x00000018cc027819 */ /* 0x000fc400000006ff */
[----:B------:R-:W-:Y:S02]  /*46d0*/  PRMT R161, R162, 0x7604, R161 ;  /* 0x00007604a2a17816 */ /* 0x000fe400000000a1 */
[----:B------:R-:W-:Y:S02]  /*46e0*/  F2FP.SATFINITE.E4M3.F32.PACK_AB_MERGE_C R162, RZ, R208, RZ ;  /* 0x000000d0ffa2723e */ /* 0x000fe400048070ff */
[----:B------:R-:W-:Y:S02]  /*46f0*/  F2FP.SATFINITE.E4M3.F32.PACK_AB_MERGE_C R230, RZ, R230, RZ ;  /* 0x000000e6ffe6723e */ /* 0x000fe400048070ff */
[----:B------:R-:W-:Y:S01]  /*4700*/  @P0 FMNMX R225, R225, |R238|, !PT ;  /* 0x400000eee1e10209 */ /* 0x000fe20007800000 */
[----:B------:R-:W-:Y:S01]  /*4710*/  @P1 FMUL R238, R238, R3 ;  /* 0x00000003eeee1220 */ /* 0x000fe20000400000 */
[----:B------:R-:W-:Y:S02]  /*4720*/  LOP3.LUT R152, R155, R152, RZ, 0xfc, !PT ;  /* 0x000000989b987212 */ /* 0x000fe400078efcff */
[----:B------:R-:W-:-:S02]  /*4730*/  FSEL R214, R73, R214, !P2 ;  /* 0x000000d649d67208 */ /* 0x000fc40005000000 */
[----:B------:R-:W-:Y:S02]  /*4740*/  LOP3.LUT R154, R154, 0xff, RZ, 0xc0, !PT ;  /* 0x000000ff9a9a7812 */ /* 0x000fe400078ec0ff */
[----:B------:R-:W-:Y:S01]  /*4750*/  LOP3.LUT R155, R174, 0xffff, RZ, 0xc0, !PT ;  /* 0x0000ffffae9b7812 */ /* 0x000fe200078ec0ff */
[----:B------:R-:W-:Y:S01]  /*4760*/  FFMA R214, R240, R214, R145 ;  /* 0x000000d6f0d67223 */ /* 0x000fe20000000091 */
[----:B------:R-:W-:Y:S01]  /*4770*/  F2FP.SATFINITE.E4M3.F32.PACK_AB_MERGE_C R172, RZ, R172, RZ ;  /* 0x000000acffac723e */ /* 0x000fe200048070ff */
[----:B------:R-:W-:Y:S01]  /*4780*/  FADD R240, R75, 1 ;  /* 0x3f8000004bf07421 */ /* 0x000fe20000000000 */
[----:B------:R-:W-:Y:S02]  /*4790*/  LOP3.LUT R2, R163, R2, RZ, 0xfc, !PT ;  /* 0x00000002a3027212 */ /* 0x000fe400078efcff */
[----:B------:R-:W-:Y:S02]  /*47a0*/  LOP3.LUT R162, R162, 0xff, RZ, 0xc0, !PT ;  /* 0x000000ffa2a27812 */ /* 0x000fe400078ec0ff */
[----:B------:R-:W-:-:S02]  /*47b0*/  LOP3.LUT R163, R230, 0xffff, RZ, 0xc0, !PT ;  /* 0x0000ffffe6a37812 */ /* 0x000fc400078ec0ff */
[----:B------:R-:W-:Y:S01]  /*47c0*/  @P0 FMNMX R225, R225, |R210|, !PT ;  /* 0x400000d2e1e10209 */ /* 0x000fe20007800000 */
[-C--:B------:R-:W-:Y:S01]  /*47d0*/  @P1 FMUL R210, R210, R3.reuse ;  /* 0x00000003d2d21220 */ /* 0x080fe20000400000 */
[----:B------:R-:W-:Y:S02]  /*47e0*/  PRMT R155, R155, 0x7604, R154 ;  /* 0x000076049b9b7816 */ /* 0x000fe4000000009a */
[----:B------:R-:W-:Y:S02]  /*47f0*/  LOP3.LUT R172, R172, 0xff, RZ, 0xc0, !PT ;  /* 0x000000ffacac7812 */ /* 0x000fe400078ec0ff */
[----:B------:R-:W-:Y:S02]  /*4800*/  PRMT R164, R163, 0x7604, R162 ;  /* 0x00007604a3a47816 */ /* 0x000fe400000000a2 */
[----:B------:R-:W-:Y:S01]  /*4810*/  @P0 FMNMX R225, R225, |R212|, !PT ;  /* 0x400000d4e1e10209 */ /* 0x000fe20007800000 */
[----:B------:R-:W-:Y:S01]  /*4820*/  @P1 FMUL R212, R212, R3 ;  /* 0x00000003d4d41220 */ /* 0x000fe20000400000 */
[----:B------:R-:W-:-:S02]  /*4830*/  F2FP.SATFINITE.E4M3.F32.PACK_AB_MERGE_C R162, RZ, R236, RZ ;  /* 0x000000ecffa2723e */ /* 0x000fc400048070ff */
[----:B------:R-:W-:Y:S02]  /*4840*/  F2FP.SATFINITE.E4M3.F32.PACK_AB_MERGE_C R197, RZ, R197, RZ ;  /* 0x000000c5ffc5723e */ /* 0x000fe400048070ff */
[----:B------:R-:W-:Y:S02]  /*4850*/  PRMT R157, R155, 0x5410, R172 ;  /* 0x000054109b9d7816 */ /* 0x000fe400000000ac */
[----:B------:R-:W-:Y:S02]  /*4860*/  F2FP.SATFINITE.E4M3.F32.PACK_AB_MERGE_C R176, RZ, R176, RZ ;  /* 0x000000b0ffb0723e */ /* 0x000fe400048070ff */
[----:B------:R-:W-:Y:S02]  /*4870*/  F2FP.SATFINITE.E4M3.F32.PACK_AB_MERGE_C R155, RZ, R165, RZ ;  /* 0x000000a5ff9b723e */ /* 0x000fe400048070ff */
[----:B------:R-:W-:Y:S02]  /*4880*/  F2FP.SATFINITE.E4M3.F32.PACK_AB_MERGE_C R167, RZ, R167, RZ ;  /* 0x000000a7ffa7723e */ /* 0x000fe400048070ff */
[----:B------:R-:W-:Y:S01]  /*4890*/  @P0 FMNMX R225, R225, |R214|, !PT ;  /* 0x400000d6e1e10209 */ /* 0x000fe20007800000 */
[----:B------:R-:W-:Y:S01]  /*48a0*/  @P1 FMUL R214, R214, R3 ;  /* 0x00000003d6d61220 */ /* 0x000fe20000400000 */
[----:B------:R-:W-:-:S02]  /*48b0*/  F2FP.SATFINITE.E4M3.F32.PACK_AB_MERGE_C R195, RZ, R195, RZ ;  /* 0x000000c3ffc3723e */ /* 0x000fc400048070ff */
[----:B------:R-:W-:Y:S02]  /*48c0*/  LOP3.LUT R162, R162, 0xff, RZ, 0xc0, !PT ;  /* 0x000000ffa2a27812 */ /* 0x000fe400078ec0ff */
[----:B------:R-:W-:Y:S02]  /*48d0*/  LOP3.LUT R197, R197, 0xffff, RZ, 0xc0, !PT ;  /* 0x0000ffffc5c57812 */ /* 0x000fe400078ec0ff */
[----:B------:R-:W-:Y:S02]  /*48e0*/  LOP3.LUT R176, R176, 0xffff, RZ, 0xc0, !PT ;  /* 0x0000ffffb0b07812 */ /* 0x000fe400078ec0ff */
[----:B------:R-:W-:Y:S02]  /*48f0*/  LOP3.LUT R155, R155, 0xff, RZ, 0xc0, !PT ;  /* 0x000000ff9b9b7812 */ /* 0x000fe400078ec0ff */
[----:B------:R-:W-:Y:S02]  /*4900*/  LOP3.LUT R156, R167, 0xffff, RZ, 0xc0, !PT ;  /* 0x0000ffffa79c7812 */ /* 0x000fe400078ec0ff */
[----:B------:R-:W-:Y:S01]  /*4910*/  F2FP.SATFINITE.E4M3.F32.PACK_AB_MERGE_C R178, RZ, R178, RZ ;  /* 0x000000b2ffb2723e */ /* 0x000fe200048070ff */
[----:B------:R-:W0:Y:S01]  /*4920*/  @!P3 LDC.64 R166, c[0x0][0x228] ;  /* 0x00008a00ffa6bb82 */ /* 0x000e220000000a00 */
[----:B------:R-:W-:-:S02]  /*4930*/  LOP3.LUT R195, R195, 0xff, RZ, 0xc0, !PT ;  /* 0x000000ffc3c37812 */ /* 0x000fc400078ec0ff */
[----:B------:R-:W-:Y:S02]  /*4940*/  PRMT R197, R197, 0x7604, R162 ;  /* 0x00007604c5c57816 */ /* 0x000fe400000000a2 */
[----:B------:R-:W-:Y:S02]  /*4950*/  F2FP.SATFINITE.E4M3.F32.PACK_AB_MERGE_C R171, RZ, R171, RZ ;  /* 0x000000abffab723e */ /* 0x000fe400048070ff */
[----:B------:R-:W-:Y:S02]  /*4960*/  F2FP.SATFINITE.E4M3.F32.PACK_AB_MERGE_C R162, RZ, R212, RZ ;  /* 0x000000d4ffa2723e */ /* 0x000fe400048070ff */
[----:B------:R-:W-:Y:S02]  /*4970*/  F2FP.SATFINITE.E4M3.F32.PACK_AB_MERGE_C R214, RZ, R214, RZ ;  /* 0x000000d6ffd6723e */ /* 0x000fe400048070ff */
[----:B------:R-:W-:Y:S02]  /*4980*/  FSEL R240, R75, R240, !P2 ;  /* 0x000000f04bf07208 */ /* 0x000fe40005000000 */
[----:B------:R-:W-:-:S02]  /*4990*/  SHF.L.U32 R154, R176, 0x18, RZ ;  /* 0x00000018b09a7819 */ /* 0x000fc400000006ff */
[----:B------:R-:W-:Y:S01]  /*49a0*/  PRMT R155, R156, 0x7604, R155 ;  /* 0x000076049c9b7816 */ /* 0x000fe2000000009b */
[----:B------:R-:W-:Y:S01]  /*49b0*/  FFMA R218, R218, R240, R147 ;  /* 0x000000f0dada7223 */ /* 0x000fe20000000093 */
[----:B------:R-:W-:Y:S02]  /*49c0*/  F2FP.SATFINITE.E4M3.F32.PACK_AB_MERGE_C R156, RZ, R169, RZ ;  /* 0x000000a9ff9c723e */ /* 0x000fe400048070ff */
[----:B------:R-:W-:Y:S02]  /*49d0*/  F2FP.SATFINITE.E4M3.F32.PACK_AB_MERGE_C R180, RZ, R180, RZ ;  /* 0x000000b4ffb4723e */ /* 0x000fe400048070ff */
[----:B------:R-:W-:Y:S02]  /*49e0*/  F2FP.SATFINITE.E4M3.F32.PACK_AB_MERGE_C R170, RZ, R170, RZ ;  /* 0x000000aaffaa723e */ /* 0x000fe400048070ff */
[----:B------:R-:W-:Y:S01]  /*49f0*/  LOP3.LUT R178, R178, 0xff, RZ, 0xc0, !PT ;  /* 0x000000ffb2b27812 */ /* 0x000fe200078ec0ff */
[----:B0-----:R-:W-:Y:S01]  /*4a00*/  @!P3 IMAD.WIDE R166, R228, 0x4, R166 ;  /* 0x00000004e4a6b825 */ /* 0x001fe200078e02a6 */
[----:B------:R-:W-:-:S02]  /*4a10*/  PRMT R195, R164, 0x5410, R195 ;  /* 0x00005410a4c37816 */ /* 0x000fc400000000c3 */
[----:B------:R-:W-:Y:S01]  /*4a20*/  LOP3.LUT R171, R171, 0xffff, RZ, 0xc0, !PT ;  /* 0x0000ffffabab7812 */ /* 0x000fe200078ec0ff */
[----:B------:R-:W0:Y:S01]  /*4a30*/  @!P3 LDC.64 R164, c[0x0][0x230] ;  /* 0x00008c00ffa4bb82 */ /* 0x000e220000000a00 */
[----:B------:R-:W-:Y:S01]  /*4a40*/  LOP3.LUT R162, R162, 0xff, RZ, 0xc0, !PT ;  /* 0x000000ffa2a27812 */ /* 0x000fe200078ec0ff */
[----:B------:R-:W-:Y:S01]  /*4a50*/  @!P3 STG.E desc[UR4][R166.64], R0 ;  /* 0x00000000a600b986 */ /* 0x000fe2000c101904 */
[----:B------:R-:W-:Y:S02]  /*4a60*/  LOP3.LUT R163, R214, 0xffff, RZ, 0xc0, !PT ;  /* 0x0000ffffd6a37812 */ /* 0x000fe400078ec0ff */
[----:B------:R-:W-:Y:S02]  /*4a70*/  LOP3.LUT R154, R157, R154, RZ, 0xfc, !PT ;  /* 0x0000009a9d9a7212 */ /* 0x000fe400078efcff */
[----:B------:R-:W-:Y:S02]  /*4a80*/  LOP3.LUT R156, R156, 0xff, RZ, 0xc0, !PT ;  /* 0x000000ff9c9c7812 */ /* 0x000fe400078ec0ff */
[----:B------:R-:W-:-:S02]  /*4a90*/  LOP3.LUT R157, R180, 0xffff, RZ, 0xc0, !PT ;  /* 0x0000ffffb49d7812 */ /* 0x000fc400078ec0ff */
[----:B------:R-:W-:Y:S02]  /*4aa0*/  F2FP.SATFINITE.E4M3.F32.PACK_AB_MERGE_C R173, RZ, R173, RZ ;  /* 0x000000adffad723e */ /* 0x000fe400048070ff */
[----:B------:R-:W-:Y:S02]  /*4ab0*/  LOP3.LUT R170, R170, 0xffff, RZ, 0xc0, !PT ;  /* 0x0000ffffaaaa7812 */ /* 0x000fe400078ec0ff */
[----:B------:R-:W-:Y:S02]  /*4ac0*/  PRMT R178, R155, 0x5410, R178 ;  /* 0x000054109bb27816 */ /* 0x000fe400000000b2 */
[----:B------:R-:W-:Y:S02]  /*4ad0*/  F2FP.SATFINITE.E4M3.F32.PACK_AB_MERGE_C R182, RZ, R182, RZ ;  /* 0x000000b6ffb6723e */ /* 0x000fe400048070ff */
[----:B------:R-:W-:Y:S01]  /*4ae0*/  @P0 FMNMX R225, R225, |R216|, !PT ;  /* 0x400000d8e1e10209 */ /* 0x000fe20007800000 */
[----:B------:R-:W-:Y:S01]  /*4af0*/  @P1 FMUL R216, R216, R3 ;  /* 0x00000003d8d81220 */ /* 0x000fe20000400000 */
[----:B------:R-:W-:-:S02]  /*4b00*/  SHF.L.U32 R155, R171, 0x18, RZ ;  /* 0x00000018ab9b7819 */ /* 0x000fc400000006ff */
[----:B------:R-:W-:Y:S01]  /*4b10*/  PRMT R171, R163, 0x7604, R162 ;  /* 0x00007604a3ab7816 */ /* 0x000fe200000000a2 */
[----:B0-----:R-:W-:Y:S01]  /*4b20*/  @!P3 IMAD.WIDE R164, R228, 0x4, R164 ;  /* 0x00000004e4a4b825 */ /* 0x001fe200078e02a4 */
[----:B------:R-:W-:Y:S01]  /*4b30*/  PRMT R156, R157, 0x7604, R156 ;  /* 0x000076049d9c7816 */ /* 0x000fe2000000009c */
[----:B------:R-:W0:Y:S01]  /*4b40*/  LDC.64 R162, c[0x0][0x258] ;  /* 0x00009600ffa27b82 */ /* 0x000e220000000a00 */
[----:B------:R-:W-:Y:S02]  /*4b50*/  LOP3.LUT R173, R173, 0xff, RZ, 0xc0, !PT ;  /* 0x000000ffadad7812 */ /* 0x000fe400078ec0ff */
[----:B------:R-:W-:Y:S01]  /*4b60*/  SHF.L.U32 R153, R170, 0x18, RZ ;  /* 0x00000018aa997819 */ /* 0x000fe200000006ff */
[----:B------:R0:W-:Y:S01]  /*4b70*/  @!P3 STG.E desc[UR4][R164.64], R205 ;  /* 0x000000cda400b986 */ /* 0x0001e2000c101904 */
[----:B------:R-:W-:Y:S02]  /*4b80*/  LOP3.LUT R182, R182, 0xffff, RZ, 0xc0, !PT ;  /* 0x0000ffffb6b67812 */ /* 0x000fe400078ec0ff */
[----:B------:R-:W-:Y:S01]  /*4b90*/  @P0 FMNMX R225, R225, |R218|, !PT ;  /* 0x400000dae1e10209 */ /* 0x000fe20007800000 */
[----:B------:R-:W-:Y:S01]  /*4ba0*/  @P1 FMUL R218, R218, R3 ;  /* 0x00000003dada1220 */ /* 0x000fe20000400000 */
[----:B------:R-:W-:-:S02]  /*4bb0*/  SHF.L.U32 R170, R222, 0x7, RZ ;  /* 0x00000007deaa7819 */ /* 0x000fc400000006ff */
[----:B------:R-:W-:Y:S02]  /*4bc0*/  PRMT R173, R156, 0x5410, R173 ;  /* 0x000054109cad7816 */ /* 0x000fe400000000ad */
[----:B------:R-:W-:Y:S02]  /*4bd0*/  SHF.L.U32 R156, R182, 0x18, RZ ;  /* 0x00000018b69c7819 */ /* 0x000fe400000006ff */
[----:B------:R-:W-:Y:S02]  /*4be0*/  LOP3.LUT R170, R170, 0x80, R223, 0xe2, !PT ;  /* 0x00000080aaaa7812 */ /* 0x000fe400078ee2df */
[----:B------:R-:W-:Y:S02]  /*4bf0*/  F2FP.SATFINITE.E4M3.F32.PACK_AB_MERGE_C R218, RZ, R218, RZ ;  /* 0x000000daffda723e */ /* 0x000fe400048070ff */
[----:B------:R-:W-:Y:S02]  /*4c00*/  F2FP.SATFINITE.E4M3.F32.PACK_AB_MERGE_C R216, RZ, R216, RZ ;  /* 0x000000d8ffd8723e */ /* 0x000fe400048070ff */
[----:B------:R-:W-:-:S02]  /*4c10*/  F2FP.SATFINITE.E4M3.F32.PACK_AB_MERGE_C R157, RZ, R175, RZ ;  /* 0x000000afff9d723e */ /* 0x000fc400048070ff */
[----:B------:R-:W-:Y:S02]  /*4c20*/  F2FP.SATFINITE.E4M3.F32.PACK_AB_MERGE_C R184, RZ, R184, RZ ;  /* 0x000000b8ffb8723e */ /* 0x000fe400048070ff */
[----:B------:R-:W-:Y:S02]  /*4c30*/  LOP3.LUT R156, R173, R156, RZ, 0xfc, !PT ;  /* 0x0000009cad9c7212 */ /* 0x000fe400078efcff */
[----:B------:R-:W-:Y:S02]  /*4c40*/  F2FP.SATFINITE.E4M3.F32.PACK_AB_MERGE_C R179, RZ, R179, RZ ;  /* 0x000000b3ffb3723e */ /* 0x000fe400048070ff */
[----:B------:R-:W-:Y:S02]  /*4c50*/  F2FP.SATFINITE.E4M3.F32.PACK_AB_MERGE_C R181, RZ, R181, RZ ;  /* 0x000000b5ffb5723e */ /* 0x000fe400048070ff */
[----:B------:R-:W-:Y:S02]  /*4c60*/  LOP3.LUT R173, R170, 0x60, R221, 0xf8, !PT ;  /* 0x00000060aaad7812 */ /* 0x000fe400078ef8dd */
[----:B------:R-:W-:-:S02]  /*4c70*/  LOP3.LUT R218, R218, 0xffff, RZ, 0xc0, !PT ;  /* 0x0000ffffdada7812 */ /* 0x000fc400078ec0ff */
[----:B------:R-:W-:Y:S01]  /*4c80*/  LOP3.LUT R216, R216, 0xff, RZ, 0xc0, !PT ;  /* 0x000000ffd8d87812 */ /* 0x000fe200078ec0ff */
[----:B------:R-:W-:Y:S01]  /*4c90*/  IMAD R173, R228, 0x1200, R173 ;  /* 0x00001200e4ad7824 */ /* 0x000fe200078e02ad */
[----:B------:R-:W-:Y:S02]  /*4ca0*/  F2FP.SATFINITE.E4M3.F32.PACK_AB_MERGE_C R189, RZ, R189, RZ ;  /* 0x000000bdffbd723e */ /* 0x000fe400048070ff */
[----:B------:R-:W-:Y:S01]  /*4cb0*/  LOP3.LUT R157, R157, 0xff, RZ, 0xc0, !PT ;  /* 0x000000ff9d9d7812 */ /* 0x000fe200078ec0ff */
[----:B0-----:R-:W-:Y:S01]  /*4cc0*/  IMAD.WIDE.U32 R164, R173, 0x4, R162 ;  /* 0x00000004ada47825 */ /* 0x001fe200078e00a2 */
[----:B------:R-:W-:Y:S02]  /*4cd0*/  LOP3.LUT R184, R184, 0xffff, RZ, 0xc0, !PT ;  /* 0x0000ffffb8b87812 */ /* 0x000fe400078ec0ff */
[----:B------:R-:W-:Y:S02]  /*4ce0*/  F2FP.SATFINITE.E4M3.F32.PACK_AB_MERGE_C R177, RZ, R177, RZ ;  /* 0x000000b1ffb1723e */ /* 0x000fe400048070ff */
[----:B------:R-:W-:Y:S01]  /*4cf0*/  LOP3.LUT R179, R179, 0xff, RZ, 0xc0, !PT ;  /* 0x000000ffb3b37812 */ /* 0x000fe200078ec0ff */
[----:B------:R1:W-:Y:S01]  /*4d00*/  STG.E desc[UR4][R164.64], R148 ;  /* 0x00000094a4007986 */ /* 0x0003e2000c101904 */
[----:B------:R-:W-:-:S02]  /*4d10*/  F2FP.SATFINITE.E4M3.F32.PACK_AB_MERGE_C R198, RZ, R198, RZ ;  /* 0x000000c6ffc6723e */ /* 0x000fc400048070ff */
[----:B------:R-:W-:Y:S02]  /*4d20*/  F2FP.SATFINITE.E4M3.F32.PACK_AB_MERGE_C R234, RZ, R234, RZ ;  /* 0x000000eaffea723e */ /* 0x000fe400048070ff */
[----:B------:R-:W-:Y:S02]  /*4d30*/  LOP3.LUT R181, R181, 0xffff, RZ, 0xc0, !PT ;  /* 0x0000ffffb5b57812 */ /* 0x000fe400078ec0ff */
[----:B------:R-:W-:Y:S02]  /*4d40*/  SHF.L.U32 R218, R218, 0x18, RZ ;  /* 0x00000018dada7819 */ /* 0x000fe400000006ff */
[----:B------:R-:W-:Y:S02]  /*4d50*/  PRMT R171, R171, 0x5410, R216 ;  /* 0x00005410abab7816 */ /* 0x000fe400000000d8 */
[----:B------:R-:W-:Y:S02]  /*4d60*/  LOP3.LUT R189, R189, 0xff, RZ, 0xc0, !PT ;  /* 0x000000ffbdbd7812 */ /* 0x000fe400078ec0ff */
[----:B------:R-:W-:-:S02]  /*4d70*/  PRMT R184, R184, 0x7604, R157 ;  /* 0x00007604b8b87816 */ /* 0x000fc4000000009d */
[----:B------:R-:W-:Y:S02]  /*4d80*/  LOP3.LUT R177, R177, 0xff, RZ, 0xc0, !PT ;  /* 0x000000ffb1b17812 */ /* 0x000fe400078ec0ff */
[----:B------:R-:W-:Y:S02]  /*4d90*/  PRMT R179, R158, 0x5410, R179 ;  /* 0x000054109eb37816 */ /* 0x000fe400000000b3 */
[----:B------:R-:W-:Y:S02]  /*4da0*/  LOP3.LUT R198, R198, 0xffff, RZ, 0xc0, !PT ;  /* 0x0000ffffc6c67812 */ /* 0x000fe400078ec0ff */
[----:B------:R-:W-:Y:S02]  /*4db0*/  LOP3.LUT R234, R234, 0xffff, RZ, 0xc0, !PT ;  /* 0x0000ffffeaea7812 */ /* 0x000fe400078ec0ff */
[----:B------:R-:W-:Y:S02]  /*4dc0*/  F2FP.SATFINITE.E4M3.F32.PACK_AB_MERGE_C R238, RZ, R238, RZ ;  /* 0x000000eeffee723e */ /* 0x000fe400048070ff */
[----:B------:R-:W-:-:S02]  /*4dd0*/  LOP3.LUT R150, R201, R150, RZ, 0xfc, !PT ;  /* 0x00000096c9967212 */ /* 0x000fc400078efcff */
[----:B------:R-:W-:Y:S02]  /*4de0*/  SHF.L.U32 R158, R181, 0x18, RZ ;  /* 0x00000018b59e7819 */ /* 0x000fe400000006ff */
[----:B------:R-:W-:Y:S02]  /*4df0*/  LOP3.LUT R201, R171, R218, RZ, 0xfc, !PT ;  /* 0x000000daabc97212 */ /* 0x000fe400078efcff */
[----:B------:R-:W-:Y:S02]  /*4e00*/  LOP3.LUT R153, R168, R153, RZ, 0xfc, !PT ;  /* 0x00000099a8997212 */ /* 0x000fe400078efcff */
[----:B------:R-:W-:Y:S02]  /*4e10*/  F2FP.SATFINITE.E4M3.F32.PACK_AB_MERGE_C R188, RZ, R188, RZ ;  /* 0x000000bcffbc723e */ /* 0x000fe400048070ff */
[----:B------:R-:W-:Y:S02]  /*4e20*/  PRMT R189, R160, 0x5410, R189 ;  /* 0x00005410a0bd7816 */ /* 0x000fe400000000bd */
[----:B------:R-:W-:-:S02]  /*4e30*/  IADD3 R171, R173, 0x100, RZ ;  /* 0x00000100adab7810 */ /* 0x000fc40007ffe0ff */
[----:B------:R-:W-:Y:S02]  /*4e40*/  PRMT R184, R184, 0x5410, R177 ;  /* 0x00005410b8b87816 */ /* 0x000fe400000000b1 */
[----:B------:R-:W-:Y:S01]  /*4e50*/  SHF.L.U32 R160, R198, 0x18, RZ ;  /* 0x00000018c6a07819 */ /* 0x000fe200000006ff */
[----:B------:R-:W-:Y:S01]  /*4e60*/  IMAD.WIDE.U32 R166, R171, 0x4, R162 ;  /* 0x00000004aba67825 */ /* 0x000fe200078e00a2 */
[----:B------:R-:W-:Y:S02]  /*4e70*/  SHF.L.U32 R168, R234, 0x18, RZ ;  /* 0x00000018eaa87819 */ /* 0x000fe400000006ff */
[----:B------:R-:W-:Y:S02]  /*4e80*/  LOP3.LUT R238, R238, 0xff, RZ, 0xc0, !PT ;  /* 0x000000ffeeee7812 */ /* 0x000fe400078ec0ff */
[----:B------:R-:W-:Y:S01]  /*4e90*/  IADD3 R175, R173, 0x200, RZ ;  /* 0x00000200adaf7810 */ /* 0x000fe20007ffe0ff */
[----:B------:R1:W-:Y:S01]  /*4ea0*/  STG.E desc[UR4][R166.64], R149 ;  /* 0x00000095a6007986 */ /* 0x0003e2000c101904 */
[----:B------:R-:W-:-:S02]  /*4eb0*/  LOP3.LUT R158, R179, R158, RZ, 0xfc, !PT ;  /* 0x0000009eb39e7212 */ /* 0x000fc400078efcff */
[----:B------:R-:W-:Y:S01]  /*4ec0*/  IADD3 R177, R173, 0x300, RZ ;  /* 0x00000300adb17810 */ /* 0x000fe20007ffe0ff */
[--C-:B------:R-:W-:Y:S01]  /*4ed0*/  IMAD.WIDE.U32 R170, R175, 0x4, R162.reuse ;  /* 0x00000004afaa7825 */ /* 0x100fe200078e00a2 */
[C---:B------:R-:W-:Y:S02]  /*4ee0*/  IADD3 R179, R173.reuse, 0x400, RZ ;  /* 0x00000400adb37810 */ /* 0x040fe40007ffe0ff */
[----:B------:R-:W-:Y:S02]  /*4ef0*/  LOP3.LUT R188, R188, 0xffff, RZ, 0xc0, !PT ;  /* 0x0000ffffbcbc7812 */ /* 0x000fe400078ec0ff */
[----:B------:R-:W-:Y:S01]  /*4f00*/  IADD3 R181, R173, 0x500, RZ ;  /* 0x00000500adb57810 */ /* 0x000fe20007ffe0ff */
[----:B------:R-:W-:Y:S01]  /*4f10*/  IMAD.WIDE.U32 R174, R179, 0x4, R162 ;  /* 0x00000004b3ae7825 */ /* 0x000fe200078e00a2 */
[----:B------:R-:W-:Y:S01]  /*4f20*/  LOP3.LUT R160, R189, R160, RZ, 0xfc, !PT ;  /* 0x000000a0bda07212 */ /* 0x000fe200078efcff */
[----:B------:R1:W-:Y:S01]  /*4f30*/  STG.E desc[UR4][R170.64], R150 ;  /* 0x00000096aa007986 */ /* 0x0003e2000c101904 */
[----:B------:R-:W-:-:S02]  /*4f40*/  F2FP.SATFINITE.E4M3.F32.PACK_AB_MERGE_C R206, RZ, R206, RZ ;  /* 0x000000ceffce723e */ /* 0x000fc400048070ff */
[----:B------:R-:W-:Y:S02]  /*4f50*/  LOP3.LUT R168, R195, R168, RZ, 0xfc, !PT ;  /* 0x000000a8c3a87212 */ /* 0x000fe400078efcff */
[----:B------:R-:W-:Y:S02]  /*4f60*/  PRMT R169, R197, 0x5410, R238 ;  /* 0x00005410c5a97816 */ /* 0x000fe400000000ee */
[C---:B------:R-:W-:Y:S02]  /*4f70*/  IADD3 R183, R173.reuse, 0x600, RZ ;  /* 0x00000600adb77810 */ /* 0x040fe40007ffe0ff */
[----:B------:R-:W-:Y:S02]  /*4f80*/  F2FP.SATFINITE.E4M3.F32.PACK_AB_MERGE_C R232, RZ, R232, RZ ;  /* 0x000000e8ffe8723e */ /* 0x000fe400048070ff */
[C---:B------:R-:W-:Y:S02]  /*4f90*/  IADD3 R185, R173.reuse, 0x700, RZ ;  /* 0x00000700adb97810 */ /* 0x040fe40007ffe0ff */
[----:B------:R-:W-:-:S02]  /*4fa0*/  IADD3 R187, R173, 0x800, RZ ;  /* 0x00000800adbb7810 */ /* 0x000fc40007ffe0ff */
[C---:B------:R-:W-:Y:S02]  /*4fb0*/  IADD3 R189, R173.reuse, 0x900, RZ ;  /* 0x00000900adbd7810 */ /* 0x040fe40007ffe0ff */
[C---:B------:R-:W-:Y:S02]  /*4fc0*/  IADD3 R191, R173.reuse, 0xa00, RZ ;  /* 0x00000a00adbf7810 */ /* 0x040fe40007ffe0ff */
[C---:B------:R-:W-:Y:S02]  /*4fd0*/  IADD3 R193, R173.reuse, 0xb00, RZ ;  /* 0x00000b00adc17810 */ /* 0x040fe40007ffe0ff */
[C---:B------:R-:W-:Y:S02]  /*4fe0*/  IADD3 R195, R173.reuse, 0xc00, RZ ;  /* 0x00000c00adc37810 */ /* 0x040fe40007ffe0ff */
[C---:B------:R-:W-:Y:S02]  /*4ff0*/  IADD3 R197, R173.reuse, 0xd00, RZ ;  /* 0x00000d00adc57810 */ /* 0x040fe40007ffe0ff */
[----:B------:R-:W-:-:S02]  /*5000*/  IADD3 R199, R173, 0xe00, RZ ;  /* 0x00000e00adc77810 */ /* 0x000fc40007ffe0ff */
[C---:B------:R-:W-:Y:S02]  /*5010*/  IADD3 R203, R173.reuse, 0xf00, RZ ;  /* 0x00000f00adcb7810 */ /* 0x040fe40007ffe0ff */
[C---:B------:R-:W-:Y:S02]  /*5020*/  IADD3 R205, R173.reuse, 0x1000, RZ ;  /* 0x00001000adcd7810 */ /* 0x040fe40007ffe0ff */
[----:B------:R-:W-:Y:S01]  /*5030*/  IADD3 R207, R173, 0x1100, RZ ;  /* 0x00001100adcf7810 */ /* 0x000fe20007ffe0ff */
[--C-:B------:R-:W-:Y:S01]  /*5040*/  IMAD.WIDE.U32 R172, R177, 0x4, R162.reuse ;  /* 0x00000004b1ac7825 */ /* 0x100fe200078e00a2 */
[----:B------:R-:W-:Y:S02]  /*5050*/  SHF.L.U32 R157, R188, 0x18, RZ ;  /* 0x00000018bc9d7819 */ /* 0x000fe400000006ff */
[----:B------:R-:W-:Y:S01]  /*5060*/  F2FP.SATFINITE.E4M3.F32.PACK_AB_MERGE_C R210, RZ, R210, RZ ;  /* 0x000000d2ffd2723e */ /* 0x000fe200048070ff */
[--C-:B------:R-:W-:Y:S01]  /*5070*/  IMAD.WIDE.U32 R176, R181, 0x4, R162.reuse ;  /* 0x00000004b5b07825 */ /* 0x100fe200078e00a2 */
[----:B------:R-:W-:Y:S01]  /*5080*/  LOP3.LUT R155, R178, R155, RZ, 0xfc, !PT ;  /* 0x0000009bb29b7212 */ /* 0x000fe200078efcff */
[----:B------:R1:W-:Y:S01]  /*5090*/  STG.E desc[UR4][R172.64], R151 ;  /* 0x00000097ac007986 */ /* 0x0003e2000c101904 */
[----:B------:R-:W-:Y:S01]  /*50a0*/  LOP3.LUT R206, R206, 0xff, RZ, 0xc0, !PT ;  /* 0x000000ffcece7812 */ /* 0x000fe200078ec0ff */
[--C-:B------:R-:W-:Y:S01]  /*50b0*/  IMAD.WIDE.U32 R178, R183, 0x4, R162.reuse ;  /* 0x00000004b7b27825 */ /* 0x100fe200078e00a2 */
[----:B------:R-:W-:Y:S01]  /*50c0*/  LOP3.LUT R232, R232, 0xffff, RZ, 0xc0, !PT ;  /* 0x0000ffffe8e87812 */ /* 0x000fe200078ec0ff */
[----:B------:R1:W-:Y:S01]  /*50d0*/  STG.E desc[UR4][R174.64], R152 ;  /* 0x00000098ae007986 */ /* 0x0003e2000c101904 */
[----:B------:R-:W-:Y:S01]  /*50e0*/  LOP3.LUT R157, R184, R157, RZ, 0xfc, !PT ;  /* 0x0000009db89d7212 */ /* 0x000fe200078efcff */
[----:B------:R-:W-:Y:S01]  /*50f0*/  IMAD.WIDE.U32 R180, R185, 0x4, R162 ;  /* 0x00000004b9b47825 */ /* 0x000fe200078e00a2 */
[----:B------:R-:W-:Y:S01]  /*5100*/  LOP3.LUT R210, R210, 0xffff, RZ, 0xc0, !PT ;  /* 0x0000ffffd2d27812 */ /* 0x000fe200078ec0ff */
[----:B------:R1:W-:Y:S01]  /*5110*/  STG.E desc[UR4][R176.64], R153 ;  /* 0x00000099b0007986 */ /* 0x0003e2000c101904 */
[----:B------:R-:W-:Y:S01]  /*5120*/  PRMT R206, R161, 0x5410, R206 ;  /* 0x00005410a1ce7816 */ /* 0x000fe200000000ce */
[--C-:B------:R-:W-:Y:S01]  /*5130*/  IMAD.WIDE.U32 R182, R187, 0x4, R162.reuse ;  /* 0x00000004bbb67825 */ /* 0x100fe200078e00a2 */
[----:B------:R-:W-:Y:S01]  /*5140*/  SHF.L.U32 R161, R232, 0x18, RZ ;  /* 0x00000018e8a17819 */ /* 0x000fe200000006ff */
[----:B------:R1:W-:Y:S01]  /*5150*/  STG.E desc[UR4][R178.64], R154 ;  /* 0x0000009ab2007986 */ /* 0x0003e2000c101904 */
[----:B------:R-:W-:Y:S01]  /*5160*/  SHF.L.U32 R210, R210, 0x18, RZ ;  /* 0x00000018d2d27819 */ /* 0x000fe200000006ff */
[--C-:B------:R-:W-:Y:S01]  /*5170*/  IMAD.WIDE.U32 R184, R189, 0x4, R162.reuse ;  /* 0x00000004bdb87825 */ /* 0x100fe200078e00a2 */
[----:B------:R-:W-:Y:S01]  /*5180*/  LOP3.LUT R161, R206, R161, RZ, 0xfc, !PT ;  /* 0x000000a1cea17212 */ /* 0x000fe200078efcff */
[----:B------:R1:W-:Y:S01]  /*5190*/  STG.E desc[UR4][R180.64], R155 ;  /* 0x0000009bb4007986 */ /* 0x0003e2000c101904 */
[----:B------:R-:W-:Y:S01]  /*51a0*/  LOP3.LUT R169, R169, R210, RZ, 0xfc, !PT ;  /* 0x000000d2a9a97212 */ /* 0x000fe200078efcff */
        /* <DEDUP_REMOVED lines=19> */
[----:B------:R-:W-:Y:S02]  /*52e0*/  IMAD.WIDE.U32 R162, R207, 0x4, R162 ;  /* 0x00000004cfa27825 */ /* 0x000fe400078e00a2 */
[----:B------:R1:W-:Y:S04]  /*52f0*/  STG.E desc[UR4][R196.64], R168 ;  /* 0x000000a8c4007986 */ /* 0x0003e8000c101904 */
[----:B------:R1:W-:Y:S04]  /*5300*/  STG.E desc[UR4][R198.64], R169 ;  /* 0x000000a9c6007986 */ /* 0x0003e8000c101904 */
[----:B------:R1:W-:Y:S01]  /*5310*/  STG.E desc[UR4][R162.64], R201 ;  /* 0x000000c9a2007986 */ /* 0x0003e2000c101904 */
[----:B------:R-:W-:Y:S05]  /*5320*/  @!P0 BRA `(.L_x_11404) ;  /* 0xffffffb000348947 */ /* 0x000fea000383ffff */
.L_x_11391:
        /* <DEDUP_REMOVED lines=15> */
.L_x_11429:
        /* <DEDUP_REMOVED lines=28> */
.L_x_11432:
[----:B-1----:R-:W-:-:S07]  /*55e0*/  FMNMX R7, R5, R2, !PT ;  /* 0x0000000205077209 */ /* 0x002fce0007800000 */
.L_x_11408:
[----:B------:R-:W-:Y:S05]  /*55f0*/  BSYNC B0 ;  /* 0x0000000000007941 */ /* 0x000fea0003800000 */
.L_x_11407:
[----:B------:R-:W-:Y:S01]  /*5600*/  ISETP.NE.AND P0, PT, R221, RZ, PT ;  /* 0x000000ffdd00720c */ /* 0x000fe20003f05270 */
[----:B------:R-:W-:-:S12]  /*5610*/  BSSY B0, `(.L_x_11405) ;  /* 0x0000004000007945 */ /* 0x000fd80003800000 */
[----:B------:R-:W-:Y:S05]  /*5620*/  @P0 BRA `(.L_x_11410) ;  /* 0x0000000000080947 */ /* 0x000fea0003800000 */
[----:B0-----:R-:W0:Y:S02]  /*5630*/  LDC.64 R4, c[0x0][0x288] ;  /* 0x0000a200ff047b82 */ /* 0x001e240000000a00 */
[----:B0-----:R1:W-:Y:S02]  /*5640*/  REDG.E.MAX.S32.STRONG.GPU desc[UR4][R4.64], R7 ;  /* 0x000000070400798e */ /* 0x0013e4000d10e384 */
.L_x_11410:
[----:B------:R-:W-:Y:S05]  /*5650*/  BSYNC B0 ;  /* 0x0000000000007941 */ /* 0x000fea0003800000 */
.L_x_11405:
        /* <DEDUP_REMOVED lines=13> */
[----:B01----:R-:W-:Y:S05]  /*5730*/  CALL.REL.NOINC `($__internal_173_$__cuda_sm20_rcp_rn_f32_slowpath) ;  /* 0x00000010004c7944 */ /* 0x003fea0003c00000 */
[----:B------:R-:W-:Y:S01]  /*5740*/  MOV R5, R2 ;  /* 0x0000000200057202 */ /* 0x000fe20000000f00 */
[----:B------:R-:W-:Y:S06]  /*5750*/  BRA `(.L_x_11412) ;  /* 0x0000000000107947 */ /* 0x000fec0003800000 */
.L_x_11411:
[----:B------:R-:W1:Y:S02]  /*5760*/  MUFU.RCP R0, R3 ;  /* 0x0000000300007308 */ /* 0x000e640000001000 */
[----:B-1----:R-:W-:-:S04]  /*5770*/  FFMA R2, R0, R3, -1 ;  /* 0xbf80000000027423 */ /* 0x002fc80000000003 */
[----:B0-----:R-:W-:-:S04]  /*5780*/  FADD.FTZ R5, -R2, -RZ ;  /* 0x800000ff02057221 */ /* 0x001fc80000010100 */
[----:B------:R-:W-:-:S07]  /*5790*/  FFMA R5, R0, R5, R0 ;  /* 0x0000000500057223 */ /* 0x000fce0000000000 */
.L_x_11412:
[----:B------:R-:W0:Y:S02]  /*57a0*/  LDC.64 R2, c[0x0][0x280] ;  /* 0x0000a000ff027b82 */ /* 0x000e240000000a00 */
[----:B0-----:R-:W-:Y:S01]  /*57b0*/  STG.E desc[UR4][R2.64], R5 ;  /* 0x0000000502007986 */ /* 0x001fe2000c101904 */
[----:B------:R-:W-:Y:S05]  /*57c0*/  EXIT ;  /* 0x000000000000794d */ /* 0x000fea0003800000 */
.L_x_11392:
[----:B------:R-:W-:Y:S01]  /*57d0*/  HFMA2.MMA R238, -RZ, RZ, 0, 5.9604644775390625e-08 ;  /* 0x00000001ffee7435 */ /* 0x000fe200000001ff */
[----:B------:R-:W-:Y:S02]  /*57e0*/  MOV R237, R0 ;  /* 0x0000000000ed7202 */ /* 0x000fe40000000f00 */
[----:B------:R-:W-:Y:S02]  /*57f0*/  MOV R239, 0x1f ;  /* 0x0000001f00ef7802 */ /* 0x000fe40000000f00 */
[----:B------:R-:W-:-:S07]  /*5800*/  MOV R236, 0xffffffff ;  /* 0xffffffff00ec7802 */ /* 0x000fce0000000f00 */
[----:B-----5:R-:W-:Y:S05]  /*5810*/  WARPSYNC.COLLECTIVE R236, `(.L_x_11413) ;  /* 0x00000000ec087348 */ /* 0x020fea0003c00000 */
[----:B------:R0:W1:Y:S02]  /*5820*/  SHFL.BFLY P0, R235, R237, R238, R239 ;  /* 0x0c0000eeedeb7389 */ /* 0x00006400000000ef */
[----:B01---5:R-:W-:Y:S01]  /*5830*/  ENDCOLLECTIVE ;  /* 0x000000000000791b */ /* 0x023fe20003800000 */
.L_x_11413:
[----:B------:R-:W-:Y:S01]  /*5840*/  HFMA2.MMA R238, -RZ, RZ, 0, 1.1920928955078125e-07 ;  /* 0x00000002ffee7435 */ /* 0x000fe200000001ff */
[----:B------:R-:W-:-:S05]  /*5850*/  MOV R231, R235 ;  /* 0x000000eb00e77202 */ /* 0x000fca0000000f00 */
[----:B------:R-:W-:-:S05]  /*5860*/  FADD R231, R0, R231 ;  /* 0x000000e700e77221 */ /* 0x000fca0000000000 */
[----:B------:R-:W-:-:S07]  /*5870*/  MOV R237, R231 ;  /* 0x000000e700ed7202 */ /* 0x000fce0000000f00 */
[----:B------:R-:W-:Y:S05]  /*5880*/  WARPSYNC.COLLECTIVE R236, `(.L_x_11414) ;  /* 0x00000000ec087348 */ /* 0x000fea0003c00000 */
[----:B------:R0:W1:Y:S02]  /*5890*/  SHFL.BFLY P0, R235, R237, R238, R239 ;  /* 0x0c0000eeedeb7389 */ /* 0x00006400000000ef */
[----:B01----:R-:W-:Y:S01]  /*58a0*/  ENDCOLLECTIVE ;  /* 0x000000000000791b */ /* 0x003fe20003800000 */
.L_x_11414:
[----:B------:R-:W-:Y:S01]  /*58b0*/  HFMA2.MMA R238, -RZ, RZ, 0, 2.384185791015625e-07 ;  /* 0x00000004ffee7435 */ /* 0x000fe200000001ff */
[----:B------:R-:W-:-:S05]  /*58c0*/  MOV R230, R235 ;  /* 0x000000eb00e67202 */ /* 0x000fca0000000f00 */
[----:B------:R-:W-:-:S05]  /*58d0*/  FADD R230, R231, R230 ;  /* 0x000000e6e7e67221 */ /* 0x000fca0000000000 */
[----:B------:R-:W-:-:S07]  /*58e0*/  MOV R237, R230 ;  /* 0x000000e600ed7202 */ /* 0x000fce0000000f00 */
[----:B------:R-:W-:Y:S05]  /*58f0*/  WARPSYNC.COLLECTIVE R236, `(.L_x_11415) ;  /* 0x00000000ec087348 */ /* 0x000fea0003c00000 */
[----:B------:R0:W1:Y:S02]  /*5900*/  SHFL.BFLY P0, R235, R237, R238, R239 ;  /* 0x0c0000eeedeb7389 */ /* 0x00006400000000ef */
[----:B01----:R-:W-:Y:S01]  /*5910*/  ENDCOLLECTIVE ;  /* 0x000000000000791b */ /* 0x003fe20003800000 */
.L_x_11415:
[----:B------:R-:W-:Y:S01]  /*5920*/  HFMA2.MMA R238, -RZ, RZ, 0, 4.76837158203125e-07 ;  /* 0x00000008ffee7435 */ /* 0x000fe200000001ff */
[----:B------:R-:W-:-:S05]  /*5930*/  MOV R233, R235 ;  /* 0x000000eb00e97202 */ /* 0x000fca0000000f00 */
[----:B------:R-:W-:-:S05]  /*5940*/  FADD R233, R230, R233 ;  /* 0x000000e9e6e97221 */ /* 0x000fca0000000000 */
[----:B------:R-:W-:-:S07]  /*5950*/  MOV R237, R233 ;  /* 0x000000e900ed7202 */ /* 0x000fce0000000f00 */
[----:B------:R-:W-:Y:S05]  /*5960*/  WARPSYNC.COLLECTIVE R236, `(.L_x_11416) ;  /* 0x00000000ec087348 */ /* 0x000fea0003c00000 */
[----:B------:R0:W1:Y:S02]  /*5970*/  SHFL.BFLY P0, R235, R237, R238, R239 ;  /* 0x0c0000eeedeb7389 */ /* 0x00006400000000ef */
[----:B01----:R-:W-:Y:S01]  /*5980*/  ENDCOLLECTIVE ;  /* 0x000000000000791b */ /* 0x003fe20003800000 */
.L_x_11416:
[----:B------:R-:W-:Y:S01]  /*5990*/  HFMA2.MMA R238, -RZ, RZ, 0, 9.5367431640625e-07 ;  /* 0x00000010ffee7435 */ /* 0x000fe200000001ff */
[----:B------:R-:W-:-:S05]  /*59a0*/  MOV R232, R235 ;  /* 0x000000eb00e87202 */ /* 0x000fca0000000f00 */
[----:B------:R-:W-:-:S05]  /*59b0*/  FADD R234, R233, R232 ;  /* 0x000000e8e9ea7221 */ /* 0x000fca0000000000 */
[----:B------:R-:W-:-:S07]  /*59c0*/  MOV R237, R234 ;  /* 0x000000ea00ed7202 */ /* 0x000fce0000000f00 */
[----:B------:R-:W-:Y:S05]  /*59d0*/  WARPSYNC.COLLECTIVE R236, `(.L_x_11417) ;  /* 0x00000000ec087348 */ /* 0x000fea0003c00000 */
[----:B------:R0:W1:Y:S02]  /*59e0*/  SHFL.BFLY P0, R235, R237, R238, R239 ;  /* 0x0c0000eeedeb7389 */ /* 0x00006400000000ef */
[----:B01----:R-:W-:Y:S01]  /*59f0*/  ENDCOLLECTIVE ;  /* 0x000000000000791b */ /* 0x003fe20003800000 */
.L_x_11417:
        /* <DEDUP_REMOVED lines=151> */
.L_x_11418:
[----:B------:R-:W-:Y:S01]  /*6370*/  HFMA2.MMA R238, -RZ, RZ, 0, 1.1920928955078125e-07 ;  /* 0x00000002ffee7435 */ /* 0x000fe200000001ff */
[----:B------:R-:W-:-:S05]  /*6380*/  MOV R231, R235 ;  /* 0x000000eb00e77202 */ /* 0x000fca0000000f00 */
[----:B------:R-:W-:-:S05]  /*6390*/  FADD R231, R0, R231 ;  /* 0x000000e700e77221 */ /* 0x000fca0000000000 */
[----:B------:R-:W-:-:S07]  /*63a0*/  MOV R237, R231 ;  /* 0x000000e700ed7202 */ /* 0x000fce0000000f00 */
[----:B------:R-:W-:Y:S05]  /*63b0*/  WARPSYNC.COLLECTIVE R236, `(.L_x_11419) ;  /* 0x00000000ec087348 */ /* 0x000fea0003c00000 */
[----:B------:R0:W1:Y:S02]  /*63c0*/  SHFL.BFLY P0, R235, R237, R238, R239 ;  /* 0x0c0000eeedeb7389 */ /* 0x00006400000000ef */
[----:B01----:R-:W-:Y:S01]  /*63d0*/  ENDCOLLECTIVE ;  /* 0x000000000000791b */ /* 0x003fe20003800000 */
.L_x_11419:
[----:B------:R-:W-:Y:S01]  /*63e0*/  HFMA2.MMA R238, -RZ, RZ, 0, 2.384185791015625e-07 ;  /* 0x00000004ffee7435 */ /* 0x000fe200000001ff */
[----:B------:R-:W-:-:S05]  /*63f0*/  MOV R230, R235 ;  /* 0x000000eb00e67202 */ /* 0x000fca0000000f00 */
[----:B------:R-:W-:-:S05]  /*6400*/  FADD R230, R231, R230 ;  /* 0x000000e6e7e67221 */ /* 0x000fca0000000000 */
[----:B------:R-:W-:-:S07]  /*6410*/  MOV R237, R230 ;  /* 0x000000e600ed7202 */ /* 0x000fce0000000f00 */
[----:B------:R-:W-:Y:S05]  /*6420*/  WARPSYNC.COLLECTIVE R236, `(.L_x_11420) ;  /* 0x00000000ec087348 */ /* 0x000fea0003c00000 */
[----:B------:R0:W1:Y:S02]  /*6430*/  SHFL.BFLY P0, R235, R237, R238, R239 ;  /* 0x0c0000eeedeb7389 */ /* 0x00006400000000ef */
[----:B01----:R-:W-:Y:S01]  /*6440*/  ENDCOLLECTIVE ;  /* 0x000000000000791b */ /* 0x003fe20003800000 */
.L_x_11420:
[----:B------:R-:W-:Y:S01]  /*6450*/  HFMA2.MMA R238, -RZ, RZ, 0, 4.76837158203125e-07 ;  /* 0x00000008ffee7435 */ /* 0x000fe200000001ff */
[----:B------:R-:W-:-:S05]  /*6460*/  MOV R233, R235 ;  /* 0x000000eb00e97202 */ /* 0x000fca0000000f00 */
[----:B------:R-:W-:-:S05]  /*6470*/  FADD R233, R230, R233 ;  /* 0x000000e9e6e97221 */ /* 0x000fca0000000000 */
[----:B------:R-:W-:-:S07]  /*6480*/  MOV R237, R233 ;  /* 0x000000e900ed7202 */ /* 0x000fce0000000f00 */
[----:B------:R-:W-:Y:S05]  /*6490*/  WARPSYNC.COLLECTIVE R236, `(.L_x_11421) ;  /* 0x00000000ec087348 */ /* 0x000fea0003c00000 */
[----:B------:R0:W1:Y:S02]  /*64a0*/  SHFL.BFLY P0, R235, R237, R238, R239 ;  /* 0x0c0000eeedeb7389 */ /* 0x00006400000000ef */
[----:B01----:R-:W-:Y:S01]  /*64b0*/  ENDCOLLECTIVE ;  /* 0x000000000000791b */ /* 0x003fe20003800000 */
.L_x_11421:
[----:B------:R-:W-:Y:S01]  /*64c0*/  HFMA2.MMA R238, -RZ, RZ, 0, 9.5367431640625e-07 ;  /* 0x00000010ffee7435 */ /* 0x000fe200000001ff */
[----:B------:R-:W-:-:S05]  /*64d0*/  MOV R234, R235 ;  /* 0x000000eb00ea7202 */ /* 0x000fca0000000f00 */
[----:B------:R-:W-:-:S05]  /*64e0*/  FADD R234, R233, R234 ;  /* 0x000000eae9ea7221 */ /* 0x000fca0000000000 */
[----:B------:R-:W-:-:S07]  /*64f0*/  MOV R237, R234 ;  /* 0x000000ea00ed7202 */ /* 0x000fce0000000f00 */
[----:B------:R-:W-:Y:S05]  /*6500*/  WARPSYNC.COLLECTIVE R236, `(.L_x_11422) ;  /* 0x00000000ec087348 */ /* 0x000fea0003c00000 */
[----:B------:R0:W1:Y:S02]  /*6510*/  SHFL.BFLY P0, R235, R237, R238, R239 ;  /* 0x0c0000eeedeb7389 */ /* 0x00006400000000ef */
[----:B01----:R-:W-:Y:S01]  /*6520*/  ENDCOLLECTIVE ;  /* 0x000000000000791b */ /* 0x003fe20003800000 */
.L_x_11422:
[----:B------:R-:W-:Y:S05]  /*6530*/  BRA `(.L_x_11423) ;  /* 0xffffffb000647947 */ /* 0x000fea000383ffff */
.L_x_11406:
[----:B------:R-:W-:Y:S01]  /*6540*/  HFMA2.MMA R9, -RZ, RZ, 0, 1.847743988037109375e-06 ;  /* 0x0000001fff097435 */ /* 0x000fe200000001ff */
[----:B------:R-:W-:Y:S02]  /*6550*/  MOV R6, 0x10 ;  /* 0x0000001000067802 */ /* 0x000fe40000000f00 */
[----:B------:R-:W-:-:S08]  /*6560*/  MOV R236, 0xffffffff ;  /* 0xffffffff00ec7802 */ /* 0x000fd00000000f00 */
[----:B-1---5:R-:W-:Y:S05]  /*6570*/  WARPSYNC.COLLECTIVE R236, `(.L_x_11424) ;  /* 0x00000000ec087348 */ /* 0x022fea0003c00000 */
[----:B------:R0:W2:Y:S02]  /*6580*/  SHFL.DOWN P0, R4, R225, R6, R9 ;  /* 0x08000006e1047389 */ /* 0x0000a40000000009 */
[----:B012--5:R-:W-:Y:S01]  /*6590*/  ENDCOLLECTIVE ;  /* 0x000000000000791b */ /* 0x027fe20003800000 */
.L_x_11424:
[----:B------:R-:W-:Y:S01]  /*65a0*/  HFMA2.MMA R6, -RZ, RZ, 0, 4.76837158203125e-07 ;  /* 0x00000008ff067435 */ /* 0x000fe200000001ff */
[----:B------:R-:W-:-:S04]  /*65b0*/  MOV R0, R4 ;  /* 0x0000000400007202 */ /* 0x000fc80000000f00 */
[----:B------:R-:W-:-:S04]  /*65c0*/  FMNMX R0, R0, R225, !PT ;  /* 0x000000e100007209 */ /* 0x000fc80007800000 */
[----:B------:R-:W-:-:S07]  /*65d0*/  MOV R225, R0 ;  /* 0x0000000000e17202 */ /* 0x000fce0000000f00 */
[----:B------:R-:W-:Y:S05]  /*65e0*/  WARPSYNC.COLLECTIVE R236, `(.L_x_11425) ;  /* 0x00000000ec087348 */ /* 0x000fea0003c00000 */
[----:B------:R0:W1:Y:S02]  /*65f0*/  SHFL.DOWN P0, R4, R225, R6, R9 ;  /* 0x08000006e1047389 */ /* 0x0000640000000009 */
[----:B01----:R-:W-:Y:S01]  /*6600*/  ENDCOLLECTIVE ;  /* 0x000000000000791b */ /* 0x003fe20003800000 */
.L_x_11425:
[----:B------:R-:W-:Y:S01]  /*6610*/  HFMA2.MMA R6, -RZ, RZ, 0, 2.384185791015625e-07 ;  /* 0x00000004ff067435 */ /* 0x000fe200000001ff */
[----:B------:R-:W-:-:S04]  /*6620*/  MOV R5, R4 ;  /* 0x0000000400057202 */ /* 0x000fc80000000f00 */
[----:B------:R-:W-:-:S04]  /*6630*/  FMNMX R5, R0, R5, !PT ;  /* 0x0000000500057209 */ /* 0x000fc80007800000 */
[----:B------:R-:W-:-:S07]  /*6640*/  MOV R225, R5 ;  /* 0x0000000500e17202 */ /* 0x000fce0000000f00 */
[----:B------:R-:W-:Y:S05]  /*6650*/  WARPSYNC.COLLECTIVE R236, `(.L_x_11426) ;  /* 0x00000000ec087348 */ /* 0x000fea0003c00000 */
[----:B------:R0:W1:Y:S02]  /*6660*/  SHFL.DOWN P0, R4, R225, R6, R9 ;  /* 0x08000006e1047389 */ /* 0x0000640000000009 */
[----:B01----:R-:W-:Y:S01]  /*6670*/  ENDCOLLECTIVE ;  /* 0x000000000000791b */ /* 0x003fe20003800000 */
.L_x_11426:
[----:B------:R-:W-:Y:S01]  /*6680*/  HFMA2.MMA R6, -RZ, RZ, 0, 1.1920928955078125e-07 ;  /* 0x00000002ff067435 */ /* 0x000fe200000001ff */
[----:B------:R-:W-:-:S04]  /*6690*/  MOV R2, R4 ;  /* 0x0000000400027202 */ /* 0x000fc80000000f00 */
[----:B------:R-:W-:-:S04]  /*66a0*/  FMNMX R2, R5, R2, !PT ;  /* 0x0000000205027209 */ /* 0x000fc80007800000 */
[----:B------:R-:W-:-:S07]  /*66b0*/  MOV R225, R2 ;  /* 0x0000000200e17202 */ /* 0x000fce0000000f00 */
[----:B------:R-:W-:Y:S05]  /*66c0*/  WARPSYNC.COLLECTIVE R236, `(.L_x_11427) ;  /* 0x00000000ec087348 */ /* 0x000fea0003c00000 */
[----:B------:R0:W1:Y:S02]  /*66d0*/  SHFL.DOWN P0, R4, R225, R6, R9 ;  /* 0x08000006e1047389 */ /* 0x0000640000000009 */
[----:B01----:R-:W-:Y:S01]  /*66e0*/  ENDCOLLECTIVE ;  /* 0x000000000000791b */ /* 0x003fe20003800000 */
.L_x_11427:
[----:B------:R-:W-:Y:S01]  /*66f0*/  HFMA2.MMA R6, -RZ, RZ, 0, 5.9604644775390625e-08 ;  /* 0x00000001ff067435 */ /* 0x000fe200000001ff */
[----:B------:R-:W-:-:S04]  /*6700*/  MOV R7, R4 ;  /* 0x0000000400077202 */ /* 0x000fc80000000f00 */
[----:B------:R-:W-:-:S04]  /*6710*/  FMNMX R7, R2, R7, !PT ;  /* 0x0000000702077209 */ /* 0x000fc80007800000 */
[----:B------:R-:W-:-:S07]  /*6720*/  MOV R225, R7 ;  /* 0x0000000700e17202 */ /* 0x000fce0000000f00 */
[----:B------:R-:W-:Y:S05]  /*6730*/  WARPSYNC.COLLECTIVE R236, `(.L_x_11428) ;  /* 0x00000000ec087348 */ /* 0x000fea0003c00000 */
[----:B------:R0:W1:Y:S02]  /*6740*/  SHFL.DOWN P0, R4, R225, R6, R9 ;  /* 0x08000006e1047389 */ /* 0x0000640000000009 */
[----:B01----:R-:W-:Y:S01]  /*6750*/  ENDCOLLECTIVE ;  /* 0x000000000000791b */ /* 0x003fe20003800000 */
.L_x_11428:
[----:B------:R-:W-:Y:S05]  /*6760*/  BRA `(.L_x_11429) ;  /* 0xffffffec002c7947 */ /* 0x000fea000383ffff */
.L_x_11409:
[----:B------:R-:W-:Y:S01]  /*6770*/  HFMA2.MMA R6, -RZ, RZ, 0, 1.1920928955078125e-07 ;  /* 0x00000002ff067435 */ /* 0x000fe200000001ff */
[----:B-1----:R-:W-:Y:S02]  /*6780*/  MOV R225, R0 ;  /* 0x0000000000e17202 */ /* 0x002fe40000000f00 */
[----:B------:R-:W-:Y:S02]  /*6790*/  MOV R9, 0x1f ;  /* 0x0000001f00097802 */ /* 0x000fe40000000f00 */
[----:B------:R-:W-:-:S07]  /*67a0*/  MOV R236, 0xffffffff ;  /* 0xffffffff00ec7802 */ /* 0x000fce0000000f00 */
[----:B0----5:R-:W-:Y:S05]  /*67b0*/  WARPSYNC.COLLECTIVE R236, `(.L_x_11430) ;  /* 0x00000000ec087348 */ /* 0x021fea0003c00000 */
[----:B------:R1:W2:Y:S02]  /*67c0*/  SHFL.DOWN P0, R4, R225, R6, R9 ;  /* 0x08000006e1047389 */ /* 0x0002a40000000009 */
[----:B012--5:R-:W-:Y:S01]  /*67d0*/  ENDCOLLECTIVE ;  /* 0x000000000000791b */ /* 0x027fe20003800000 */
.L_x_11430:
[----:B------:R-:W-:Y:S01]  /*67e0*/  HFMA2.MMA R6, -RZ, RZ, 0, 5.9604644775390625e-08 ;  /* 0x00000001ff067435 */ /* 0x000fe200000001ff */
[----:B------:R-:W-:-:S04]  /*67f0*/  MOV R5, R4 ;  /* 0x0000000400057202 */ /* 0x000fc80000000f00 */
[----:B------:R-:W-:-:S04]  /*6800*/  FMNMX R5, R5, R0, !PT ;  /* 0x0000000005057209 */ /* 0x000fc80007800000 */
[----:B------:R-:W-:-:S07]  /*6810*/  MOV R225, R5 ;  /* 0x0000000500e17202 */ /* 0x000fce0000000f00 */
[----:B------:R-:W-:Y:S05]  /*6820*/  WARPSYNC.COLLECTIVE R236, `(.L_x_11431) ;  /* 0x00000000ec087348 */ /* 0x000fea0003c00000 */
[----:B------:R0:W1:Y:S02]  /*6830*/  SHFL.DOWN P0, R4, R225, R6, R9 ;  /* 0x08000006e1047389 */ /* 0x0000640000000009 */
[----:B01----:R-:W-:Y:S01]  /*6840*/  ENDCOLLECTIVE ;  /* 0x000000000000791b */ /* 0x003fe20003800000 */
.L_x_11431:
[----:B------:R-:W-:Y:S01]  /*6850*/  MOV R2, R4 ;  /* 0x0000000400027202 */ /* 0x000fe20000000f00 */
[----:B------:R-:W-:Y:S06]  /*6860*/  BRA `(.L_x_11432) ;  /* 0xffffffec005c7947 */ /* 0x000fec000383ffff */
        .weak           $__internal_173_$__cuda_sm20_rcp_rn_f32_slowpath
        .type           $__internal_173_$__cuda_sm20_rcp_rn_f32_slowpath,@function
        .size           $__internal_173_$__cuda_sm20_rcp_rn_f32_slowpath,(.L_x_14509 - $__internal_173_$__cuda_sm20_rcp_rn_f32_slowpath)
$__internal_173_$__cuda_sm20_rcp_rn_f32_slowpath:
        /* <DEDUP_REMOVED lines=15> */
.L_x_11434:
        /* <DEDUP_REMOVED lines=33> */
.L_x_11436:
[----:B------:R0:W1:Y:S02]  /*6b70*/  MUFU.RCP R233, R0 ;  /* 0x0000000000e97308 */ /* 0x0000640000001000 */
.L_x_11435:
[----:B------:R-:W-:Y:S05]  /*6b80*/  BSYNC B1 ;  /* 0x0000000000017941 */ /* 0x000fea0003800000 */
.L_x_11433:
[----:B-1----:R-:W-:Y:S01]  /*6b90*/  MOV R2, R233 ;  /* 0x000000e900027202 */ /* 0x002fe20000000f00 */
[----:B------:R-:W-:-:S06]  /*6ba0*/  HFMA2.MMA R233, -RZ, RZ, 0, 0 ;  /* 0x00000000ffe97435 */ /* 0x000fcc00000001ff */
[----:B0-----:R-:W-:Y:S05]  /*6bb0*/  RET.REL.NODEC R232 `(_ZN18transformer_engine13normalization19ln_fwd_tuned_kernelINS0_13Kernel_traitsIff13__nv_fp8_e4m3fjLj18432ELj2ELj1ELj4ELj16ENS0_18Kernel_traits_baseILj18432EffS3_fjLj128EEEEEEEvNS0_19ForwardKernelParamsE) ;  /* 0xffffff94e8107950 */ /* 0x001fea0003c3ffff */
.L_x_11437:
        /* <DEDUP_REMOVED lines=12> */
.L_x_14509:


//--------------------- .text._ZN18transformer_engine13normalization19ln_fwd_tuned_kernelINS0_13Kernel_traitsIff13__nv_fp8_e4m3fjLj16384ELj2ELj1ELj4ELj16ENS0_18Kernel_traits_baseILj16384EffS3_fjLj128EEEEEEEvNS0_19ForwardKernelParamsE --------------------------
	.section	.text._ZN18transformer_engine13normalization19ln_fwd_tuned_kernelINS0_13Kernel_traitsIff13__nv_fp8_e4m3fjLj16384ELj2ELj1ELj4ELj16ENS0_18Kernel_traits_baseILj16384EffS3_fjLj128EEEEEEEvNS0_19ForwardKernelParamsE,"ax",@progbits
	.align	128
        .global         _ZN18transformer_engine13normalization19ln_fwd_tuned_kernelINS0_13Kernel_traitsIff13__nv_fp8_e4m3fjLj16384ELj2ELj1ELj4ELj16ENS0_18Kernel_traits_baseILj16384EffS3_fjLj128EEEEEEEvNS0_19ForwardKernelParamsE
        .type           _ZN18transformer_engine13normalization19ln_fwd_tuned_kernelINS0_13Kernel_traitsIff13__nv_fp8_e4m3fjLj16384ELj2ELj1ELj4ELj16ENS0_18Kernel_traits_baseILj16384EffS3_fjLj128EEEEEEEvNS0_19ForwardKernelParamsE,@function
        .size           _ZN18transformer_engine13normalization19ln_fwd_tuned_kernelINS0_13Kernel_traitsIff13__nv_fp8_e4m3fjLj16384ELj2ELj1ELj4ELj16ENS0_18Kernel_traits_baseILj16384EffS3_fjLj128EEEEEEEvNS0_19ForwardKernelParamsE,(.L_x_14510 - _ZN18transformer_engine13normalization19ln_fwd_tuned_kernelINS0_13Kernel_traitsIff13__nv_fp8_e4m3fjLj16384ELj2ELj1ELj4ELj16ENS0_18Kernel_traits_baseILj16384EffS3_fjLj128EEEEEEEvNS0_19ForwardKernelParamsE)
        .other          _ZN18transformer_engine13normalization19ln_fwd_tuned_kernelINS0_13Kernel_traitsIff13__nv_fp8_e4m3fjLj16384ELj2ELj1ELj4ELj16ENS0_18Kernel_traits_baseILj16384EffS3_fjLj128EEEEEEEvNS0_19ForwardKernelParamsE,@"STO_CUDA_ENTRY STV_DEFAULT"
_ZN18transformer_engine13normalization19ln_fwd_tuned_kernelINS0_13Kernel_traitsIff13__nv_fp8_e4m3fjLj16384ELj2ELj1ELj4ELj16ENS0_18Kernel_traits_baseILj16384EffS3_fjLj128EEEEEEEvNS0_19ForwardKernelParamsE:
.text._ZN18transformer_engine13normalization19ln_fwd_tuned_kernelINS0_13Kernel_traitsIff13__nv_fp8_e4m3fjLj16384ELj2ELj1ELj4ELj16ENS0_18Kernel_traits_baseILj16384EffS3_fjLj128EEEEEEEvNS0_19ForwardKernelParamsE:
        /* <DEDUP_REMOVED lines=60> */
.L_x_11451:
        /* <DEDUP_REMOVED lines=272> */
.L_x_11470:
        /* <DEDUP_REMOVED lines=34> */
[----:B012--5:R-:W-:Y:S05]  /*16e0*/  CALL.REL.NOINC `($__internal_174_$__cuda_sm20_rcp_rn_f32_slowpath) ;  /* 0x0000004800507944 */ /* 0x027fea0003c00000 */
[----:B------:R-:W-:Y:S05]  /*16f0*/  BRA `(.L_x_11442) ;  /* 0x0000000000107947 */ /* 0x000fea0003800000 */
.L_x_11441:
[----:B------:R-:W3:Y:S02]  /*1700*/  MUFU.RCP R0, R207 ;  /* 0x000000cf00007308 */ /* 0x000ee40000001000 */
[----:B---3--:R-:W-:-:S04]  /*1710*/  FFMA R2, R207, R0, -1 ;  /* 0xbf800000cf027423 */ /* 0x008fc80000000000 */
[----:B------:R-:W-:-:S04]  /*1720*/  FADD.FTZ R215, -R2, -RZ ;  /* 0x800000ff02d77221 */ /* 0x000fc80000010100 */
[----:B------:R-:W-:-:S07]  /*1730*/  FFMA R0, R0, R215, R0 ;  /* 0x000000d700007223 */ /* 0x000fce0000000000 */
.L_x_11442:
[----:B------:R-:W-:Y:S05]  /*1740*/  BSYNC B0 ;  /* 0x0000000000007941 */ /* 0x000fea0003800000 */
.L_x_11440:
        /* <DEDUP_REMOVED lines=20> */
[----:B-----5:R-:W-:Y:S05]  /*1890*/  CALL.REL.NOINC `($__internal_174_$__cuda_sm20_rcp_rn_f32_slowpath) ;  /* 0x0000004400e47944 */ /* 0x020fea0003c00000 */
[----:B------:R-:W-:Y:S05]  /*18a0*/  BRA `(.L_x_11445) ;  /* 0x0000000000107947 */ /* 0x000fea0003800000 */
.L_x_11444:
[----:B------:R-:W0:Y:S02]  /*18b0*/  MUFU.RCP R0, R215 ;  /* 0x000000d700007308 */ /* 0x000e240000001000 */
[----:B0-----:R-:W-:-:S04]  /*18c0*/  FFMA R2, R215, R0, -1 ;  /* 0xbf800000d7027423 */ /* 0x001fc80000000000 */
[----:B------:R-:W-:-:S04]  /*18d0*/  FADD.FTZ R213, -R2, -RZ ;  /* 0x800000ff02d57221 */ /* 0x000fc80000010100 */
[----:B------:R-:W-:-:S07]  /*18e0*/  FFMA R0, R0, R213, R0 ;  /* 0x000000d500007223 */ /* 0x000fce0000000000 */
.L_x_11445:
[----:B------:R-:W-:Y:S05]  /*18f0*/  BSYNC B0 ;  /* 0x0000000000007941 */ /* 0x000fea0003800000 */
.L_x_11443:
        /* <DEDUP_REMOVED lines=49> */
.L_x_11447:
[----:B------:R-:W2:Y:S04]  /*1c10*/  LDG.E.STRONG.GPU R0, desc[UR4][R210.64] ;  /* 0x00000004d2007981 */ /* 0x000ea8000c1ef900 */
[----:B--2---:R-:W-:Y:S01]  /*1c20*/  CCTL.IVALL ;  /* 0x00000000ff00798f */ /* 0x004fe20002000000 */
[----:B------:R-:W-:Y:S05]  /*1c30*/  YIELD ;  /* 0x0000000000007946 */ /* 0x000fea0003800000 */
[----:B------:R-:W-:-:S13]  /*1c40*/  ISETP.NE.AND P1, PT, R0, R213, PT ;  /* 0x000000d50000720c */ /* 0x000fda0003f25270 */
[----:B------:R-:W-:Y:S05]  /*1c50*/  @P1 BRA `(.L_x_11447) ;  /* 0xfffffffc00ec1947 */ /* 0x000fea000383ffff */
.L_x_11446:
        /* <DEDUP_REMOVED lines=18> */
[----:B012--5:R-:W-:Y:S05]  /*1d80*/  CALL.REL.NOINC `($__internal_174_$__cuda_sm20_rcp_rn_f32_slowpath) ;  /* 0x0000004000a87944 */ /* 0x027fea0003c00000 */
[----:B------:R-:W-:Y:S01]  /*1d90*/  MOV R206, R0 ;  /* 0x0000000000ce7202 */ /* 0x000fe20000000f00 */
[----:B------:R-:W-:Y:S06]  /*1da0*/  BRA `(.L_x_11450) ;  /* 0x0000000000107947 */ /* 0x000fec0003800000 */
.L_x_11449:
[----:B------:R-:W3:Y:S02]  /*1db0*/  MUFU.RCP R206, R2 ;  /* 0x0000000200ce7308 */ /* 0x000ee40000001000 */
[----:B---3--:R-:W-:-:S04]  /*1dc0*/  FFMA R0, R2, R206, -1 ;  /* 0xbf80000002007423 */ /* 0x008fc800000000ce */
[----:B------:R-:W-:-:S04]  /*1dd0*/  FADD.FTZ R213, -R0, -RZ ;  /* 0x800000ff00d57221 */ /* 0x000fc80000010100 */
[----:B------:R-:W-:-:S07]  /*1de0*/  FFMA R206, R206, R213, R206 ;  /* 0x000000d5cece7223 */ /* 0x000fce00000000ce */
.L_x_11450:
[----:B------:R-:W-:Y:S05]  /*1df0*/  BSYNC B0 ;  /* 0x0000000000007941 */ /* 0x000fea0003800000 */
.L_x_11448:
[----:B-1----:R-:W-:Y:S01]  /*1e00*/  FMUL R0, R207, R212 ;  /* 0x000000d4cf007220 */ /* 0x002fe20000400000 */
[----:B0-2---:R-:W-:Y:S01]  /*1e10*/  FADD R209, R210, R209 ;  /* 0x000000d1d2d17221 */ /* 0x005fe20000000000 */
[----:B------:R-:W-:Y:S01]  /*1e20*/  ULDC.U8 UR6, c[0x0][0x250] ;  /* 0x0000940000067ab9 */ /* 0x000fe20000000000 */
[----:B-----5:R-:W-:Y:S01]  /*1e30*/  FADD R225, R124, 1 ;  /* 0x3f8000007ce17421 */ /* 0x020fe20000000000 */
[----:B------:R-:W-:Y:S01]  /*1e40*/  FFMA R213, R211, R208, R0 ;  /* 0x000000d0d3d57223 */ /* 0x000fe20000000000 */
[----:B------:R-:W-:Y:S01]  /*1e50*/  FADD R208, -R212, R208 ;  /* 0x000000d0d4d07221 */ /* 0x000fe20000000100 */
[----:B------:R-:W-:Y:S01]  /*1e60*/  SHF.L.U32 R0, R198, 0x7, RZ ;  /* 0x00000007c6007819 */ /* 0x000fe200000006ff */
[----:B------:R-:W-:Y:S01]  /*1e70*/  FADD R219, R128, 1 ;  /* 0x3f80000080db7421 */ /* 0x000fe20000000000 */
[----:B------:R-:W-:Y:S01]  /*1e80*/  FMUL R2, R213, R206 ;  /* 0x000000ced5027220 */ /* 0x000fe20000400000 */
[----:B------:R-:W-:Y:S01]  /*1e90*/  FMUL R208, R208, R208 ;  /* 0x000000d0d0d07220 */ /* 0x000fe20000400000 */
[----:B------:R-:W-:Y:S01]  /*1ea0*/  LOP3.LUT R0, R0, 0x80, R199, 0xe2, !PT ;  /* 0x0000008000007812 */ /* 0x000fe200078ee2c7 */
[----:B------:R-:W-:Y:S01]  /*1eb0*/  FADD R227, R126, 1 ;  /* 0x3f8000007ee37421 */ /* 0x000fe20000000000 */
[----:B------:R-:W-:Y:S01]  /*1ec0*/  ISETP.NE.AND P2, PT, RZ, UR6, PT ;  /* 0x00000006ff007c0c */ /* 0x000fe2000bf45270 */
[----:B------:R-:W-:Y:S01]  /*1ed0*/  FMUL R208, R208, R211 ;  /* 0x000000d3d0d07220 */ /* 0x000fe20000400000 */
[----:B------:R-:W0:Y:S01]  /*1ee0*/  SHFL.IDX PT, R2, R2, RZ, 0x1f ;  /* 0x00001fff02027589 */ /* 0x000e2200000e0000 */
[----:B------:R-:W-:Y:S01]  /*1ef0*/  SHF.L.U32 R211, R204, 0xc, RZ ;  /* 0x0000000cccd37819 */ /* 0x000fe200000006ff */
[----:B------:R-:W-:Y:S01]  /*1f00*/  FADD R223, R130, 1 ;  /* 0x3f80000082df7421 */ /* 0x000fe20000000000 */
[----:B------:R-:W-:Y:S01]  /*1f10*/  FMUL R208, R207, R208 ;  /* 0x000000d0cfd07220 */ /* 0x000fe20000400000 */
[----:B------:R-:W-:Y:S01]  /*1f20*/  LOP3.LUT R0, R0, 0x60, R197, 0xf8, !PT ;  /* 0x0000006000007812 */ /* 0x000fe200078ef8c5 */
[----:B------:R-:W-:Y:S01]  /*1f30*/  FADD R210, R113, 1 ;  /* 0x3f80000071d27421 */ /* 0x000fe20000000000 */
[----:B------:R-:W-:Y:S01]  /*1f40*/  FSEL R225, R124, R225, !P2 ;  /* 0x000000e17ce17208 */ /* 0x000fe20005000000 */
[----:B------:R-:W-:Y:S01]  /*1f50*/  FFMA R208, R208, R206, R209 ;  /* 0x000000ced0d07223 */ /* 0x000fe200000000d1 */
[----:B------:R-:W-:Y:S01]  /*1f60*/  LOP3.LUT R0, R211, R0, RZ, 0xfc, !PT ;  /* 0x00000000d3007212 */ /* 0x000fe200078efcff */
[----:B------:R-:W1:Y:S01]  /*1f70*/  LDC R206, c[0x0][0x268] ;  /* 0x00009a00ffce7b82 */ /* 0x000e620000000800 */
[----:B------:R-:W-:Y:S01]  /*1f80*/  FSEL R227, R126, R227, !P2 ;  /* 0x000000e37ee37208 */ /* 0x000fe20005000000 */
[----:B------:R-:W-:Y:S01]  /*1f90*/  FADD R212, R115, 1 ;  /* 0x3f80000073d47421 */ /* 0x000fe20000000000 */
[----:B------:R2:W1:Y:S01]  /*1fa0*/  SHFL.IDX PT, R207, R208, RZ, 0x1f ;  /* 0x00001fffd0cf7589 */ /* 0x00046200000e0000 */
[----:B------:R-:W-:Y:S01]  /*1fb0*/  FSEL R223, R130, R223, !P2 ;  /* 0x000000df82df7208 */ /* 0x000fe20005000000 */
[----:B------:R-:W-:Y:S01]  /*1fc0*/  FADD R214, R109, 1 ;  /* 0x3f8000006dd67421 */ /* 0x000fe20000000000 */
[----:B------:R-:W-:Y:S01]  /*1fd0*/  FSEL R210, R113, R210, !P2 ;  /* 0x000000d271d27208 */ /* 0x000fe20005000000 */
[----:B------:R-:W-:Y:S01]  /*1fe0*/  ULDC.64 UR6, c[0x0][0x288] ;  /* 0x0000a20000067ab9 */ /* 0x000fe20000000a00 */
[----:B------:R-:W-:Y:S01]  /*1ff0*/  FSEL R212, R115, R212, !P2 ;  /* 0x000000d473d47208 */ /* 0x000fe20005000000 */
[----:B------:R-:W-:Y:S01]  /*2000*/  FADD R216, R111, 1 ;  /* 0x3f8000006fd87421 */ /* 0x000fe20000000000 */
        /* <DEDUP_REMOVED lines=17> */
[----:B-1----:R-:W-:Y:S01]  /*2120*/  FFMA R206, R207, 6.103515625e-05, R206 ;  /* 0x38800000cfce7823 */ /* 0x002fe200000000ce */
        /* <DEDUP_REMOVED lines=681> */
.L_x_11438:
        /* <DEDUP_REMOVED lines=15> */
.L_x_11476:
        /* <DEDUP_REMOVED lines=28> */
.L_x_11479:
[----:B--2---:R-:W-:-:S07]  /*4e70*/  FMNMX R7, R5, R2, !PT ;  /* 0x0000000205077209 */ /* 0x004fce0007800000 */
.L_x_11455:
[----:B------:R-:W-:Y:S05]  /*4e80*/  BSYNC B0 ;  /* 0x0000000000007941 */ /* 0x000fea0003800000 */
.L_x_11454:
[----:B------:R-:W-:Y:S01]  /*4e90*/  ISETP.NE.AND P0, PT, R197, RZ, PT ;  /* 0x000000ffc500720c */ /* 0x000fe20003f05270 */
[----:B------:R-:W-:-:S12]  /*4ea0*/  BSSY B0, `(.L_x_11452) ;  /* 0x0000004000007945 */ /* 0x000fd80003800000 */
[----:B------:R-:W-:Y:S05]  /*4eb0*/  @P0 BRA `(.L_x_11457) ;  /* 0x0000000000080947 */ /* 0x000fea0003800000 */
[----:B0-----:R-:W0:Y:S02]  /*4ec0*/  LDC.64 R4, c[0x0][0x288] ;  /* 0x0000a200ff047b82 */ /* 0x001e240000000a00 */
[----:B0-----:R2:W-:Y:S02]  /*4ed0*/  REDG.E.MAX.S32.STRONG.GPU desc[UR4][R4.64], R7 ;  /* 0x000000070400798e */ /* 0x0015e4000d10e384 */
.L_x_11457:
[----:B------:R-:W-:Y:S05]  /*4ee0*/  BSYNC B0 ;  /* 0x0000000000007941 */ /* 0x000fea0003800000 */
.L_x_11452:
        /* <DEDUP_REMOVED lines=13> */
[----:B012---:R-:W-:Y:S05]  /*4fc0*/  CALL.REL.NOINC `($__internal_174_$__cuda_sm20_rcp_rn_f32_slowpath) ;  /* 0x0000001000187944 */ /* 0x007fea0003c00000 */
[----:B------:R-:W-:Y:S01]  /*4fd0*/  MOV R5, R0 ;  /* 0x0000000000057202 */ /* 0x000fe20000000f00 */
[----:B------:R-:W-:Y:S06]  /*4fe0*/  BRA `(.L_x_11459) ;  /* 0x0000000000107947 */ /* 0x000fec0003800000 */
.L_x_11458:
[----:B------:R-:W3:Y:S02]  /*4ff0*/  MUFU.RCP R0, R3 ;  /* 0x0000000300007308 */ /* 0x000ee40000001000 */
[----:B---3--:R-:W-:-:S04]  /*5000*/  FFMA R2, R0, R3, -1 ;  /* 0xbf80000000027423 */ /* 0x008fc80000000003 */
[----:B0-2---:R-:W-:-:S04]  /*5010*/  FADD.FTZ R5, -R2, -RZ ;  /* 0x800000ff02057221 */ /* 0x005fc80000010100 */
[----:B------:R-:W-:-:S07]  /*5020*/  FFMA R5, R0, R5, R0 ;  /* 0x0000000500057223 */ /* 0x000fce0000000000 */
.L_x_11459:
[----:B------:R-:W0:Y:S02]  /*5030*/  LDC.64 R2, c[0x0][0x280] ;  /* 0x0000a000ff027b82 */ /* 0x000e240000000a00 */
[----:B0-----:R-:W-:Y:S01]  /*5040*/  STG.E desc[UR4][R2.64], R5 ;  /* 0x0000000502007986 */ /* 0x001fe2000c101904 */
[----:B------:R-:W-:Y:S05]  /*5050*/  EXIT ;  /* 0x000000000000794d */ /* 0x000fea0003800000 */
.L_x_11439:
[----:B------:R-:W-:Y:S01]  /*5060*/  HFMA2.MMA R215, -RZ, RZ, 0, 5.9604644775390625e-08 ;  /* 0x00000001ffd77435 */ /* 0x000fe200000001ff */
[----:B------:R-:W-:Y:S02]  /*5070*/  MOV R216, R0 ;  /* 0x0000000000d87202 */ /* 0x000fe40000000f00 */
[----:B------:R-:W-:Y:S02]  /*5080*/  MOV R218, 0x1f ;  /* 0x0000001f00da7802 */ /* 0x000fe40000000f00 */
[----:B------:R-:W-:-:S07]  /*5090*/  MOV R213, 0xffffffff ;  /* 0xffffffff00d57802 */ /* 0x000fce0000000f00 */
[----:B-----5:R-:W-:Y:S05]  /*50a0*/  WARPSYNC.COLLECTIVE R213, `(.L_x_11460) ;  /* 0x00000000d5087348 */ /* 0x020fea0003c00000 */
[----:B------:R0:W1:Y:S02]  /*50b0*/  SHFL.BFLY P0, R214, R216, R215, R218 ;  /* 0x0c0000d7d8d67389 */ /* 0x00006400000000da */
[----:B01---5:R-:W-:Y:S01]  /*50c0*/  ENDCOLLECTIVE ;  /* 0x000000000000791b */ /* 0x023fe20003800000 */
.L_x_11460:
[----:B------:R-:W-:Y:S01]  /*50d0*/  HFMA2.MMA R215, -RZ, RZ, 0, 1.1920928955078125e-07 ;  /* 0x00000002ffd77435 */ /* 0x000fe200000001ff */
[----:B------:R-:W-:-:S05]  /*50e0*/  MOV R207, R214 ;  /* 0x000000d600cf7202 */ /* 0x000fca0000000f00 */
[----:B------:R-:W-:-:S05]  /*50f0*/  FADD R207, R0, R207 ;  /* 0x000000cf00cf7221 */ /* 0x000fca0000000000 */
[----:B------:R-:W-:-:S07]  /*5100*/  MOV R216, R207 ;  /* 0x000000cf00d87202 */ /* 0x000fce0000000f00 */
[----:B------:R-:W-:Y:S05]  /*5110*/  WARPSYNC.COLLECTIVE R213, `(.L_x_11461) ;  /* 0x00000000d5087348 */ /* 0x000fea0003c00000 */
[----:B------:R0:W1:Y:S02]  /*5120*/  SHFL.BFLY P0, R214, R216, R215, R218 ;  /* 0x0c0000d7d8d67389 */ /* 0x00006400000000da */
[----:B01----:R-:W-:Y:S01]  /*5130*/  ENDCOLLECTIVE ;  /* 0x000000000000791b */ /* 0x003fe20003800000 */
.L_x_11461:
[----:B------:R-:W-:Y:S01]  /*5140*/  HFMA2.MMA R215, -RZ, RZ, 0, 2.384185791015625e-07 ;  /* 0x00000004ffd77435 */ /* 0x000fe200000001ff */
[----:B------:R-:W-:-:S05]  /*5150*/  MOV R208, R214 ;  /* 0x000000d600d07202 */ /* 0x000fca0000000f00 */
[----:B------:R-:W-:-:S05]  /*5160*/  FADD R209, R207, R208 ;  /* 0x000000d0cfd17221 */ /* 0x000fca0000000000 */
[----:B------:R-:W-:-:S07]  /*5170*/  MOV R216, R209 ;  /* 0x000000d100d87202 */ /* 0x000fce0000000f00 */
[----:B------:R-:W-:Y:S05]  /*5180*/  WARPSYNC.COLLECTIVE R213, `(.L_x_11462) ;  /* 0x00000000d5087348 */ /* 0x000fea0003c00000 */
[----:B------:R0:W1:Y:S02]  /*5190*/  SHFL.BFLY P0, R214, R216, R215, R218 ;  /* 0x0c0000d7d8d67389 */ /* 0x00006400000000da */
[----:B01----:R-:W-:Y:S01]  /*51a0*/  ENDCOLLECTIVE ;  /* 0x000000000000791b */ /* 0x003fe20003800000 */
.L_x_11462:
[----:B------:R-:W-:Y:S01]  /*51b0*/  HFMA2.MMA R215, -RZ, RZ, 0, 4.76837158203125e-07 ;  /* 0x00000008ffd77435 */ /* 0x000fe200000001ff */
[----:B------:R-:W-:-:S05]  /*51c0*/  MOV R208, R214 ;  /* 0x000000d600d07202 */ /* 0x000fca0000000f00 */
[----:B------:R-:W-:-:S05]  /*51d0*/  FADD R210, R209, R208 ;  /* 0x000000d0d1d27221 */ /* 0x000fca0000000000 */
[----:B------:R-:W-:-:S07]  /*51e0*/  MOV R216, R210 ;  /* 0x000000d200d87202 */ /* 0x000fce0000000f00 */
[----:B------:R-:W-:Y:S05]  /*51f0*/  WARPSYNC.COLLECTIVE R213, `(.L_x_11463) ;  /* 0x00000000d5087348 */ /* 0x000fea0003c00000 */
[----:B------:R0:W1:Y:S02]  /*5200*/  SHFL.BFLY P0, R214, R216, R215, R218 ;  /* 0x0c0000d7d8d67389 */ /* 0x00006400000000da */
[----:B01----:R-:W-:Y:S01]  /*5210*/  ENDCOLLECTIVE ;  /* 0x000000000000791b */ /* 0x003fe20003800000 */
.L_x_11463:
[----:B------:R-:W-:Y:S01]  /*5220*/  HFMA2.MMA R215, -RZ, RZ, 0, 9.5367431640625e-07 ;  /* 0x00000010ffd77435 */ /* 0x000fe200000001ff */
[----:B------:R-:W-:-:S05]  /*5230*/  MOV R211, R214 ;  /* 0x000000d600d37202 */ /* 0x000fca0000000f00 */
[----:B------:R-:W-:-:S05]  /*5240*/  FADD R211, R210, R211 ;  /* 0x000000d3d2d37221 */ /* 0x000fca0000000000 */
[----:B------:R-:W-:-:S07]  /*5250*/  MOV R216, R211 ;  /* 0x000000d300d87202 */ /* 0x000fce0000000f00 */
[----:B------:R-:W-:Y:S05]  /*5260*/  WARPSYNC.COLLECTIVE R213, `(.L_x_11464) ;  /* 0x00000000d5087348 */ /* 0x000fea0003c00000 */
[----:B------:R0:W1:Y:S02]  /*5270*/  SHFL.BFLY P0, R214, R216, R215, R218 ;  /* 0x0c0000d7d8d67389 */ /* 0x00006400000000da */
[----:B01----:R-:W-:Y:S01]  /*5280*/  ENDCOLLECTIVE ;  /* 0x000000000000791b */ /* 0x003fe20003800000 */
.L_x_11464:
        /* <DEDUP_REMOVED lines=136> */
.L_x_11465:
[----:B------:R-:W-:Y:S01]  /*5b10*/  HFMA2.MMA R215, -RZ, RZ, 0, 1.1920928955078125e-07 ;  /* 0x00000002ffd77435 */ /* 0x000fe200000001ff */
[----:B------:R-:W-:-:S05]  /*5b20*/  MOV R207, R214 ;  /* 0x000000d600cf7202 */ /* 0x000fca0000000f00 */
[----:B------:R-:W-:-:S05]  /*5b30*/  FADD R207, R0, R207 ;  /* 0x000000cf00cf7221 */ /* 0x000fca0000000000 */
[----:B------:R-:W-:-:S07]  /*5b40*/  MOV R216, R207 ;  /* 0x000000cf00d87202 */ /* 0x000fce0000000f00 */
[----:B------:R-:W-:Y:S05]  /*5b50*/  WARPSYNC.COLLECTIVE R213, `(.L_x_11466) ;  /* 0x00000000d5087348 */ /* 0x000fea0003c00000 */
[----:B------:R0:W1:Y:S02]  /*5b60*/  SHFL.BFLY P0, R214, R216, R215, R218 ;  /* 0x0c0000d7d8d67389 */ /* 0x00006400000000da */
[----:B01----:R-:W-:Y:S01]  /*5b70*/  ENDCOLLECTIVE ;  /* 0x000000000000791b */ /* 0x003fe20003800000 */
.L_x_11466:
[----:B------:R-:W-:Y:S01]  /*5b80*/  HFMA2.MMA R215, -RZ, RZ, 0, 2.384185791015625e-07 ;  /* 0x00000004ffd77435 */ /* 0x000fe200000001ff */
[----:B------:R-:W-:-:S05]  /*5b90*/  MOV R210, R214 ;  /* 0x000000d600d27202 */ /* 0x000fca0000000f00 */
[----:B------:R-:W-:-:S05]  /*5ba0*/  FADD R210, R207, R210 ;  /* 0x000000d2cfd27221 */ /* 0x000fca0000000000 */
[----:B------:R-:W-:-:S07]  /*5bb0*/  MOV R216, R210 ;  /* 0x000000d200d87202 */ /* 0x000fce0000000f00 */
[----:B------:R-:W-:Y:S05]  /*5bc0*/  WARPSYNC.COLLECTIVE R213, `(.L_x_11467) ;  /* 0x00000000d5087348 */ /* 0x000fea0003c00000 */
[----:B------:R0:W1:Y:S02]  /*5bd0*/  SHFL.BFLY P0, R214, R216, R215, R218 ;  /* 0x0c0000d7d8d67389 */ /* 0x00006400000000da */
[----:B01----:R-:W-:Y:S01]  /*5be0*/  ENDCOLLECTIVE ;  /* 0x000000000000791b */ /* 0x003fe20003800000 */
.L_x_11467:
[----:B------:R-:W-:Y:S01]  /*5bf0*/  HFMA2.MMA R215, -RZ, RZ, 0, 4.76837158203125e-07 ;  /* 0x00000008ffd77435 */ /* 0x000fe200000001ff */
[----:B------:R-:W-:-:S05]  /*5c00*/  MOV R209, R214 ;  /* 0x000000d600d17202 */ /* 0x000fca0000000f00 */
[----:B------:R-:W-:-:S05]  /*5c10*/  FADD R209, R210, R209 ;  /* 0x000000d1d2d17221 */ /* 0x000fca0000000000 */
[----:B------:R-:W-:-:S07]  /*5c20*/  MOV R216, R209 ;  /* 0x000000d100d87202 */ /* 0x000fce0000000f00 */
[----:B------:R-:W-:Y:S05]  /*5c30*/  WARPSYNC.COLLECTIVE R213, `(.L_x_11468) ;  /* 0x00000000d5087348 */ /* 0x000fea0003c00000 */
[----:B------:R0:W1:Y:S02]  /*5c40*/  SHFL.BFLY P0, R214, R216, R215, R218 ;  /* 0x0c0000d7d8d67389 */ /* 0x00006400000000da */
[----:B01----:R-:W-:Y:S01]  /*5c50*/  ENDCOLLECTIVE ;  /* 0x000000000000791b */ /* 0x003fe20003800000 */
.L_x_11468:
[----:B------:R-:W-:Y:S01]  /*5c60*/  HFMA2.MMA R215, -RZ, RZ, 0, 9.5367431640625e-07 ;  /* 0x00000010ffd77435 */ /* 0x000fe200000001ff */
[----:B------:R-:W-:-:S05]  /*5c70*/  MOV R212, R214 ;  /* 0x000000d600d47202 */ /* 0x000fca0000000f00 */
[----:B------:R-:W-:-:S05]  /*5c80*/  FADD R212, R209, R212 ;  /* 0x000000d4d1d47221 */ /* 0x000fca0000000000 */
[----:B------:R-:W-:-:S07]  /*5c90*/  MOV R216, R212 ;  /* 0x000000d400d87202 */ /* 0x000fce0000000f00 */
[----:B------:R-:W-:Y:S05]  /*5ca0*/  WARPSYNC.COLLECTIVE R213, `(.L_x_11469) ;  /* 0x00000000d5087348 */ /* 0x000fea0003c00000 */
[----:B------:R0:W1:Y:S02]  /*5cb0*/  SHFL.BFLY P0, R214, R216, R215, R218 ;  /* 0x0c0000d7d8d67389 */ /* 0x00006400000000da */
[----:B01----:R-:W-:Y:S01]  /*5cc0*/  ENDCOLLECTIVE ;  /* 0x000000000000791b */ /* 0x003fe20003800000 */
.L_x_11469:
[----:B------:R-:W-:Y:S01]  /*5cd0*/  MOV R211, R214 ;  /* 0x000000d600d37202 */ /* 0x000fe20000000f00 */
[----:B------:R-:W-:Y:S06]  /*5ce0*/  BRA `(.L_x_11470) ;  /* 0xffffffb400f47947 */ /* 0x000fec000383ffff */
.L_x_11453:
[----:B------:R-:W-:Y:S01]  /*5cf0*/  HFMA2.MMA R8, -RZ, RZ, 0, 9.5367431640625e-07 ;  /* 0x00000010ff087435 */ /* 0x000fe200000001ff */
[----:B------:R-:W-:Y:S02]  /*5d00*/  MOV R6, R201 ;  /* 0x000000c900067202 */ /* 0x000fe40000000f00 */
[----:B------:R-:W-:Y:S02]  /*5d10*/  MOV R9, 0x1f ;  /* 0x0000001f00097802 */ /* 0x000fe40000000f00 */
[----:B------:R-:W-:-:S07]  /*5d20*/  MOV R213, 0xffffffff ;  /* 0xffffffff00d57802 */ /* 0x000fce0000000f00 */
[----:B-1---5:R-:W-:Y:S05]  /*5d30*/  WARPSYNC.COLLECTIVE R213, `(.L_x_11471) ;  /* 0x00000000d5087348 */ /* 0x022fea0003c00000 */
[----:B------:R0:W2:Y:S02]  /*5d40*/  SHFL.DOWN P0, R4, R6, R8, R9 ;  /* 0x0800000806047389 */ /* 0x0000a40000000009 */
[----:B012--5:R-:W-:Y:S01]  /*5d50*/  ENDCOLLECTIVE ;  /* 0x000000000000791b */ /* 0x027fe20003800000 */
.L_x_11471:
[----:B------:R-:W-:Y:S01]  /*5d60*/  HFMA2.MMA R8, -RZ, RZ, 0, 4.76837158203125e-07 ;  /* 0x00000008ff087435 */ /* 0x000fe200000001ff */
[----:B------:R-:W-:-:S04]  /*5d70*/  MOV R0, R4 ;  /* 0x0000000400007202 */ /* 0x000fc80000000f00 */
[----:B------:R-:W-:-:S04]  /*5d80*/  FMNMX R0, R0, R201, !PT ;  /* 0x000000c900007209 */ /* 0x000fc80007800000 */
[----:B------:R-:W-:-:S07]  /*5d90*/  MOV R6, R0 ;  /* 0x0000000000067202 */ /* 0x000fce0000000f00 */
[----:B------:R-:W-:Y:S05]  /*5da0*/  WARPSYNC.COLLECTIVE R213, `(.L_x_11472) ;  /* 0x00000000d5087348 */ /* 0x000fea0003c00000 */
[----:B------:R0:W1:Y:S02]  /*5db0*/  SHFL.DOWN P0, R4, R6, R8, R9 ;  /* 0x0800000806047389 */ /* 0x0000640000000009 */
[----:B01----:R-:W-:Y:S01]  /*5dc0*/  ENDCOLLECTIVE ;  /* 0x000000000000791b */ /* 0x003fe20003800000 */
.L_x_11472:
[----:B------:R-:W-:Y:S01]  /*5dd0*/  HFMA2.MMA R8, -RZ, RZ, 0, 2.384185791015625e-07 ;  /* 0x00000004ff087435 */ /* 0x000fe200000001ff */
[----:B------:R-:W-:-:S04]  /*5de0*/  MOV R5, R4 ;  /* 0x0000000400057202 */ /* 0x000fc80000000f00 */
[----:B------:R-:W-:-:S04]  /*5df0*/  FMNMX R5, R0, R5, !PT ;  /* 0x0000000500057209 */ /* 0x000fc80007800000 */
[----:B------:R-:W-:-:S07]  /*5e00*/  MOV R6, R5 ;  /* 0x0000000500067202 */ /* 0x000fce0000000f00 */
[----:B------:R-:W-:Y:S05]  /*5e10*/  WARPSYNC.COLLECTIVE R213, `(.L_x_11473) ;  /* 0x00000000d5087348 */ /* 0x000fea0003c00000 */
[----:B------:R0:W1:Y:S02]  /*5e20*/  SHFL.DOWN P0, R4, R6, R8, R9 ;  /* 0x0800000806047389 */ /* 0x0000640000000009 */
[----:B01----:R-:W-:Y:S01]  /*5e30*/  ENDCOLLECTIVE ;  /* 0x000000000000791b */ /* 0x003fe20003800000 */
.L_x_11473:
[----:B------:R-:W-:Y:S01]  /*5e40*/  HFMA2.MMA R8, -RZ, RZ, 0, 1.1920928955078125e-07 ;  /* 0x00000002ff087435 */ /* 0x000fe200000001ff */
[----:B------:R-:W-:-:S04]  /*5e50*/  MOV R2, R4 ;  /* 0x0000000400027202 */ /* 0x000fc80000000f00 */
[----:B------:R-:W-:-:S04]  /*5e60*/  FMNMX R2, R5, R2, !PT ;  /* 0x0000000205027209 */ /* 0x000fc80007800000 */
[----:B------:R-:W-:-:S07]  /*5e70*/  MOV R6, R2 ;  /* 0x0000000200067202 */ /* 0x000fce0000000f00 */
[----:B------:R-:W-:Y:S05]  /*5e80*/  WARPSYNC.COLLECTIVE R213, `(.L_x_11474) ;  /* 0x00000000d5087348 */ /* 0x000fea0003c00000 */
[----:B------:R0:W1:Y:S02]  /*5e90*/  SHFL.DOWN P0, R4, R6, R8, R9 ;  /* 0x0800000806047389 */ /* 0x0000640000000009 */
[----:B01----:R-:W-:Y:S01]  /*5ea0*/  ENDCOLLECTIVE ;  /* 0x000000000000791b */ /* 0x003fe20003800000 */
.L_x_11474:
[----:B------:R-:W-:Y:S01]  /*5eb0*/  HFMA2.MMA R8, -RZ, RZ, 0, 5.9604644775390625e-08 ;  /* 0x00000001ff087435 */ /* 0x000fe200000001ff */
[----:B------:R-:W-:-:S04]  /*5ec0*/  MOV R7, R4 ;  /* 0x0000000400077202 */ /* 0x000fc80000000f00 */
[----:B------:R-:W-:-:S04]  /*5ed0*/  FMNMX R7, R2, R7, !PT ;  /* 0x0000000702077209 */ /* 0x000fc80007800000 */
[----:B------:R-:W-:-:S07]  /*5ee0*/  MOV R6, R7 ;  /* 0x0000000700067202 */ /* 0x000fce0000000f00 */
[----:B------:R-:W-:Y:S05]  /*5ef0*/  WARPSYNC.COLLECTIVE R213, `(.L_x_11475) ;  /* 0x00000000d5087348 */ /* 0x000fea0003c00000 */
[----:B------:R0:W1:Y:S02]  /*5f00*/  SHFL.DOWN P0, R4, R6, R8, R9 ;  /* 0x0800000806047389 */ /* 0x0000640000000009 */
[----:B01----:R-:W-:Y:S01]  /*5f10*/  ENDCOLLECTIVE ;  /* 0x000000000000791b */ /* 0x003fe20003800000 */
.L_x_11475:
[----:B------:R-:W-:Y:S05]  /*5f20*/  BRA `(.L_x_11476) ;  /* 0xffffffec00607947 */ /* 0x000fea000383ffff */
.L_x_11456:
[----:B------:R-:W-:Y:S01]  /*5f30*/  HFMA2.MMA R8, -RZ, RZ, 0, 1.1920928955078125e-07 ;  /* 0x00000002ff087435 */ /* 0x000fe200000001ff */
[----:B--2---:R-:W-:Y:S02]  /*5f40*/  MOV R6, R0 ;  /* 0x0000000000067202 */ /* 0x004fe40000000f00 */
[----:B------:R-:W-:Y:S02]  /*5f50*/  MOV R9, 0x1f ;  /* 0x0000001f00097802 */ /* 0x000fe40000000f00 */
[----:B------:R-:W-:-:S07]  /*5f60*/  MOV R213, 0xffffffff ;  /* 0xffffffff00d57802 */ /* 0x000fce0000000f00 */
[----:B01---5:R-:W-:Y:S05]  /*5f70*/  WARPSYNC.COLLECTIVE R213, `(.L_x_11477) ;  /* 0x00000000d5087348 */ /* 0x023fea0003c00000 */
[----:B------:R2:W3:Y:S02]  /*5f80*/  SHFL.DOWN P0, R4, R6, R8, R9 ;  /* 0x0800000806047389 */ /* 0x0004e40000000009 */
[----:B0123-5:R-:W-:Y:S01]  /*5f90*/  ENDCOLLECTIVE ;  /* 0x000000000000791b */ /* 0x02ffe20003800000 */
.L_x_11477:
[----:B------:R-:W-:Y:S01]  /*5fa0*/  HFMA2.MMA R8, -RZ, RZ, 0, 5.9604644775390625e-08 ;  /* 0x00000001ff087435 */ /* 0x000fe200000001ff */
[----:B------:R-:W-:-:S04]  /*5fb0*/  MOV R5, R4 ;  /* 0x0000000400057202 */ /* 0x000fc80000000f00 */
[----:B------:R-:W-:-:S04]  /*5fc0*/  FMNMX R5, R5, R0, !PT ;  /* 0x0000000005057209 */ /* 0x000fc80007800000 */
[----:B------:R-:W-:-:S07]  /*5fd0*/  MOV R6, R5 ;  /* 0x0000000500067202 */ /* 0x000fce0000000f00 */
[----:B------:R-:W-:Y:S05]  /*5fe0*/  WARPSYNC.COLLECTIVE R213, `(.L_x_11478) ;  /* 0x00000000d5087348 */ /* 0x000fea0003c00000 */
[----:B------:R0:W1:Y:S02]  /*5ff0*/  SHFL.DOWN P0, R4, R6, R8, R9 ;  /* 0x0800000806047389 */ /* 0x0000640000000009 */
[----:B01----:R-:W-:Y:S01]  /*6000*/  ENDCOLLECTIVE ;  /* 0x000000000000791b */ /* 0x003fe20003800000 */
.L_x_11478:
[----:B------:R-:W-:Y:S01]  /*6010*/  MOV R2, R4 ;  /* 0x0000000400027202 */ /* 0x000fe20000000f00 */
[----:B------:R-:W-:Y:S06]  /*6020*/  BRA `(.L_x_11479) ;  /* 0xffffffec00907947 */ /* 0x000fec000383ffff */
        .weak           $__internal_174_$__cuda_sm20_rcp_rn_f32_slowpath
        .type           $__internal_174_$__cuda_sm20_rcp_rn_f32_slowpath,@function
        .size           $__internal_174_$__cuda_sm20_rcp_rn_f32_slowpath,(.L_x_14510 - $__internal_174_$__cuda_sm20_rcp_rn_f32_slowpath)
$__internal_174_$__cuda_sm20_rcp_rn_f32_slowpath:
        /* <DEDUP_REMOVED lines=15> */
.L_x_11481:
        /* <DEDUP_REMOVED lines=33> */
.L_x_11483:
[----:B------:R0:W1:Y:S02]  /*6330*/  MUFU.RCP R215, R2 ;  /* 0x0000000200d77308 */ /* 0x0000640000001000 */
.L_x_11482:
[----:B------:R-:W-:Y:S05]  /*6340*/  BSYNC B1 ;  /* 0x0000000000017941 */ /* 0x000fea0003800000 */
.L_x_11480:
[----:B------:R-:W-:Y:S01]  /*6350*/  HFMA2.MMA R217, -RZ, RZ, 0, 0 ;  /* 0x00000000ffd97435 */ /* 0x000fe200000001ff */
[----:B-1----:R-:W-:-:S05]  /*6360*/  MOV R0, R215 ;  /* 0x000000d700007202 */ /* 0x002fca0000000f00 */
[----:B0-----:R-:W-:Y:S05]  /*6370*/  RET.REL.NODEC R216 `(_ZN18transformer_engine13normalization19ln_fwd_tuned_kernelINS0_13Kernel_traitsIff13__nv_fp8_e4m3fjLj16384ELj2ELj1ELj4ELj16ENS0_18Kernel_traits_baseILj16384EffS3_fjLj128EEEEEEEvNS0_19ForwardKernelParamsE) ;  /* 0xffffff9cd8207950 */ /* 0x001fea0003c3ffff */
.L_x_11484:
        /* <DEDUP_REMOVED lines=16> */
.L_x_14510:


//--------------------- .text._ZN18transformer_engine13normalization19ln_fwd_tuned_kernelINS0_13Kernel_traitsIff13__nv_fp8_e4m3fjLj15360ELj2ELj1ELj4ELj8ENS0_18Kernel_traits_baseILj15360EffS3_fjLj128EEEEEEEvNS0_19ForwardKernelParamsE --------------------------
	.section	.text._ZN18transformer_engine13normalization19ln_fwd_tuned_kernelINS0_13Kernel_traitsIff13__nv_fp8_e4m3fjLj15360ELj2ELj1ELj4ELj8ENS0_18Kernel_traits_baseILj15360EffS3_fjLj128EEEEEEEvNS0_19ForwardKernelParamsE,"ax",@progbits
	.align	128
        .global         _ZN18transformer_engine13normalization19ln_fwd_tuned_kernelINS0_13Kernel_traitsIff13__nv_fp8_e4m3fjLj15360ELj2ELj1ELj4ELj8ENS0_18Kernel_traits_baseILj15360EffS3_fjLj128EEEEEEEvNS0_19ForwardKernelParamsE
        .type           _ZN18transformer_engine13normalization19ln_fwd_tuned_kernelINS0_13Kernel_traitsIff13__nv_fp8_e4m3fjLj15360ELj2ELj1ELj4ELj8ENS0_18Kernel_traits_baseILj15360EffS3_fjLj128EEEEEEEvNS0_19ForwardKernelParamsE,@function
        .size           _ZN18transformer_engine13normalization19ln_fwd_tuned_kernelINS0_13Kernel_traitsIff13__nv_fp8_e4m3fjLj15360ELj2ELj1ELj4ELj8ENS0_18Kernel_traits_baseILj15360EffS3_fjLj128EEEEEEEvNS0_19ForwardKernelParamsE,(.L_x_14511 - _ZN18transformer_engine13normalization19ln_fwd_tuned_kernelINS0_13Kernel_traitsIff13__nv_fp8_e4m3fjLj15360ELj2ELj1ELj4ELj8ENS0_18Kernel_traits_baseILj15360EffS3_fjLj128EEEEEEEvNS0_19ForwardKernelParamsE)
        .other          _ZN18transformer_engine13normalization19ln_fwd_tuned_kernelINS0_13Kernel_traitsIff13__nv_fp8_e4m3fjLj15360ELj2ELj1ELj4ELj8ENS0_18Kernel_traits_baseILj15360EffS3_fjLj128EEEEEEEvNS0_19ForwardKernelParamsE,@"STO_CUDA_ENTRY STV_DEFAULT"
_ZN18transformer_engine13normalization19ln_fwd_tuned_kernelINS0_13Kernel_traitsIff13__nv_fp8_e4m3fjLj15360ELj2ELj1ELj4ELj8ENS0_18Kernel_traits_baseILj15360EffS3_fjLj128EEEEEEEvNS0_19ForwardKernelParamsE:
.text._ZN18transformer_engine13normalization19ln_fwd_tuned_kernelINS0_13Kernel_traitsIff13__nv_fp8_e4m3fjLj15360ELj2ELj1ELj4ELj8ENS0_18Kernel_traits_baseILj15360EffS3_fjLj128EEEEEEEvNS0_19ForwardKernelParamsE:
        /* <DEDUP_REMOVED lines=175> */
.L_x_11498:
        /* <DEDUP_REMOVED lines=301> */
.L_x_11517:
        /* <DEDUP_REMOVED lines=34> */
[----:B012--5:R-:W-:Y:S05]  /*1fe0*/  CALL.REL.NOINC `($__internal_175_$__cuda_sm20_rcp_rn_f32_slowpath) ;  /* 0x0000004000c07944 */ /* 0x027fea0003c00000 */
[----:B------:R-:W-:Y:S05]  /*1ff0*/  BRA `(.L_x_11489) ;  /* 0x0000000000107947 */ /* 0x000fea0003800000 */
.L_x_11488:
[----:B------:R-:W3:Y:S02]  /*2000*/  MUFU.RCP R195, R198 ;  /* 0x000000c600c37308 */ /* 0x000ee40000001000 */
[----:B---3--:R-:W-:-:S04]  /*2010*/  FFMA R0, R198, R195, -1 ;  /* 0xbf800000c6007423 */ /* 0x008fc800000000c3 */
[----:B------:R-:W-:-:S04]  /*2020*/  FADD.FTZ R0, -R0, -RZ ;  /* 0x800000ff00007221 */ /* 0x000fc80000010100 */
[----:B------:R-:W-:-:S07]  /*2030*/  FFMA R0, R195, R0, R195 ;  /* 0x00000000c3007223 */ /* 0x000fce00000000c3 */
.L_x_11489:
[----:B------:R-:W-:Y:S05]  /*2040*/  BSYNC B0 ;  /* 0x0000000000007941 */ /* 0x000fea0003800000 */
.L_x_11487:
        /* <DEDUP_REMOVED lines=20> */
[----:B-----5:R-:W-:Y:S05]  /*2190*/  CALL.REL.NOINC `($__internal_175_$__cuda_sm20_rcp_rn_f32_slowpath) ;  /* 0x0000004000547944 */ /* 0x020fea0003c00000 */
[----:B------:R-:W-:Y:S05]  /*21a0*/  BRA `(.L_x_11492) ;  /* 0x0000000000107947 */ /* 0x000fea0003800000 */
.L_x_11491:
[----:B------:R-:W0:Y:S02]  /*21b0*/  MUFU.RCP R0, R201 ;  /* 0x000000c900007308 */ /* 0x000e240000001000 */
[----:B0-----:R-:W-:-:S04]  /*21c0*/  FFMA R2, R201, R0, -1 ;  /* 0xbf800000c9027423 */ /* 0x001fc80000000000 */
[----:B------:R-:W-:-:S04]  /*21d0*/  FADD.FTZ R197, -R2, -RZ ;  /* 0x800000ff02c57221 */ /* 0x000fc80000010100 */
[----:B------:R-:W-:-:S07]  /*21e0*/  FFMA R0, R0, R197, R0 ;  /* 0x000000c500007223 */ /* 0x000fce0000000000 */
.L_x_11492:
[----:B------:R-:W-:Y:S05]  /*21f0*/  BSYNC B0 ;  /* 0x0000000000007941 */ /* 0x000fea0003800000 */
.L_x_11490:
        /* <DEDUP_REMOVED lines=49> */
.L_x_11494:
[----:B------:R-:W2:Y:S04]  /*2510*/  LDG.E.STRONG.GPU R0, desc[UR4][R196.64] ;  /* 0x00000004c4007981 */ /* 0x000ea8000c1ef900 */
[----:B--2---:R-:W-:Y:S01]  /*2520*/  CCTL.IVALL ;  /* 0x00000000ff00798f */ /* 0x004fe20002000000 */
[----:B------:R-:W-:Y:S05]  /*2530*/  YIELD ;  /* 0x0000000000007946 */ /* 0x000fea0003800000 */
[----:B------:R-:W-:-:S13]  /*2540*/  ISETP.NE.AND P1, PT, R0, R203, PT ;  /* 0x000000cb0000720c */ /* 0x000fda0003f25270 */
[----:B------:R-:W-:Y:S05]  /*2550*/  @P1 BRA `(.L_x_11494) ;  /* 0xfffffffc00ec1947 */ /* 0x000fea000383ffff */
.L_x_11493:
        /* <DEDUP_REMOVED lines=19> */
[----:B012--5:R-:W-:Y:S05]  /*2690*/  CALL.REL.NOINC `($__internal_175_$__cuda_sm20_rcp_rn_f32_slowpath) ;  /* 0x0000003c00147944 */ /* 0x027fea0003c00000 */
[----:B------:R-:W-:Y:S05]  /*26a0*/  BRA `(.L_x_11497) ;  /* 0x0000000000107947 */ /* 0x000fea0003800000 */
.L_x_11496:
[----:B------:R-:W3:Y:S02]  /*26b0*/  MUFU.RCP R0, R201 ;  /* 0x000000c900007308 */ /* 0x000ee40000001000 */
[----:B---3--:R-:W-:-:S04]  /*26c0*/  FFMA R2, R201, R0, -1 ;  /* 0xbf800000c9027423 */ /* 0x008fc80000000000 */
[----:B------:R-:W-:-:S04]  /*26d0*/  FADD.FTZ R133, -R2, -RZ ;  /* 0x800000ff02857221 */ /* 0x000fc80000010100 */
[----:B------:R-:W-:-:S07]  /*26e0*/  FFMA R0, R0, R133, R0 ;  /* 0x0000008500007223 */ /* 0x000fce0000000000 */
.L_x_11497:
[----:B------:R-:W-:Y:S05]  /*26f0*/  BSYNC B0 ;  /* 0x0000000000007941 */ /* 0x000fea0003800000 */
.L_x_11495:
        /* <DEDUP_REMOVED lines=19> */
[----:B------:R-:W-:-:S02]  /*2830*/  IADD3 R131, R131, 0x1, RZ ;  /* 0x0000000183837810 */ /* 0x000fc40007ffe0ff */
[----:B------:R-:W0:Y:S01]  /*2840*/  SHFL.IDX PT, R198, R195, RZ, 0x1f ;  /* 0x00001fffc3c67589 */ /* 0x000e2200000e0000 */
[----:B------:R-:W-:Y:S01]  /*2850*/  FFMA R197, R197, R194, R2 ;  /* 0x000000c2c5c57223 */ /* 0x000fe20000000002 */
[----:B------:R-:W-:-:S03]  /*2860*/  LOP3.LUT R131, R131, 0x3, RZ, 0xc0, !PT ;  /* 0x0000000383837812 */ /* 0x000fc600078ec0ff */
[----:B------:R-:W-:-:S06]  /*2870*/  FMUL R2, R197, R0 ;  /* 0x00000000c5027220 */ /* 0x000fcc0000400000 */
        /* <DEDUP_REMOVED lines=77> */
[----:B------:R-:W-:Y:S01]  /*2d50*/  FADD R189, R184, -R2 ;  /* 0x80000002b8bd7221 */ /* 0x000fe20000000000 */
[----:B------:R-:W-:Y:S01]  /*2d60*/  FSEL R182, R21, R182, !P2 ;  /* 0x000000b615b67208 */ /* 0x000fe20005000000 */
[----:B------:R-:W-:Y:S01]  /*2d70*/  FFMA R184, R133, R183, R22 ;  /* 0x000000b785b87223 */ /* 0x000fe20000000016 */
[----:B------:R-:W-:Y:S01]  /*2d80*/  FSEL R193, R25, R202, !P2 ;  /* 0x000000ca19c17208 */ /* 0x000fe20005000000 */
[C---:B------:R-:W-:Y:S01]  /*2d90*/  FMUL R202, R0.reuse, R187 ;  /* 0x000000bb00ca7220 */ /* 0x040fe20000400000 */
[----:B------:R-:W-:Y:S01]  /*2da0*/  @P0 FMNMX R129, R129, |R200|, !PT ;  /* 0x400000c881810209 */ /* 0x000fe20007800000 */
[----:B------:R-:W-:Y:S01]  /*2db0*/  FMUL R189, R0, R189 ;  /* 0x000000bd00bd7220 */ /* 0x000fe20000400000 */
[----:B------:R-:W-:Y:S01]  /*2dc0*/  FSEL R191, R24, R191, !P2 ;  /* 0x000000bf18bf7208 */ /* 0x000fe20005000000 */
[----:B------:R-:W-:Y:S01]  /*2dd0*/  FFMA R202, R202, R182, R23 ;  /* 0x000000b6caca7223 */ /* 0x000fe20000000017 */
[----:B------:R-:W-:Y:S01]  /*2de0*/  FADD R183, R181, -R2 ;  /* 0x80000002b5b77221 */ /* 0x000fe20000000000 */
[----:B------:R-:W-:Y:S01]  /*2df0*/  @P0 FMNMX R129, R129, |R184|, !PT ;  /* 0x400000b881810209 */ /* 0x000fe20007800000 */
[----:B------:R-:W-:Y:S01]  /*2e00*/  FADD R181, R28, 1 ;  /* 0x3f8000001cb57421 */ /* 0x000fe20000000000 */
        /* <DEDUP_REMOVED lines=18> */
[----:B------:R-:W-:Y:S01]  /*2f30*/  FMUL R208, R0, R179 ;  /* 0x000000b300d07220 */ /* 0x000fe20000400000 */
[----:B------:R-:W-:Y:S01]  /*2f40*/  FFMA R206, R206, R180, R31 ;  /* 0x000000b4cece7223 */ /* 0x000fe2000000001f */
[----:B------:R-:W-:Y:S01]  /*2f50*/  FADD R179, R171, -R2 ;  /* 0x80000002abb37221 */ /* 0x000fe20000000000 */
[----:B------:R-:W-:Y:S01]  /*2f60*/  @P0 FMNMX R129, R129, |R178|, !PT ;  /* 0x400000b281810209 */ /* 0x000fe20007800000 */
[----:B------:R-:W-:Y:S01]  /*2f70*/  FADD R171, R36, 1 ;  /* 0x3f80000024ab7421 */ /* 0x000fe20000000000 */
        /* <DEDUP_REMOVED lines=78> */
[----:B------:R-:W-:Y:S01]  /*3460*/  FSEL R138, R61, R138, !P2 ;  /* 0x0000008a3d8a7208 */ /* 0x000fe20005000000 */
[----:B------:R-:W-:Y:S01]  /*3470*/  FADD R165, R162, -R2 ;  /* 0x80000002a2a57221 */ /* 0x000fe20000000000 */
[----:B------:R-:W-:Y:S01]  /*3480*/  FSEL R169, R65, R222, !P2 ;  /* 0x000000de41a97208 */ /* 0x000fe20005000000 */
[----:B------:R-:W-:Y:S01]  /*3490*/  FMUL R224, R0, R161 ;  /* 0x000000a100e07220 */ /* 0x000fe20000400000 */
[----:B------:R-:W-:Y:S01]  /*34a0*/  FFMA R222, R133, R139, R62 ;  /* 0x0000008b85de7223 */ /* 0x000fe2000000003e */
        /* <DEDUP_REMOVED lines=9> */
[C---:B------:R-:W-:Y:S01]  /*3540*/  FMUL R226, R0.reuse, R163 ;  /* 0x000000a300e27220 */ /* 0x040fe20000400000 */
[----:B------:R-:W-:Y:S01]  /*3550*/  FFMA R162, R165, R167, R66 ;  /* 0x000000a7a5a27223 */ /* 0x000fe20000000042 */
[----:B------:R-:W-:Y:S01]  /*3560*/  FMUL R133, R0, R133 ;  /* 0x0000008500857220 */ /* 0x000fe20000400000 */
[----:B------:R-:W-:Y:S01]  /*3570*/  @P0 FMNMX R129, R129, |R224|, !PT ;  /* 0x400000e081810209 */ /* 0x000fe20007800000 */
[----:B------:R-:W-:Y:S01]  /*3580*/  FADD R138, R69, 1 ;  /* 0x3f800000458a7421 */ /* 0x000fe20000000000 */
[----:B------:R-:W-:Y:S01]  /*3590*/  FADD R163, R72, 1 ;  /* 0x3f80000048a37421 */ /* 0x000fe20000000000 */
[----:B------:R-:W-:Y:S01]  /*35a0*/  FSEL R165, R73, R156, !P2 ;  /* 0x0000009c49a57208 */ /* 0x000fe20005000000 */
[----:B------:R-:W-:Y:S01]  /*35b0*/  FFMA R226, R226, R169, R67 ;  /* 0x000000a9e2e27223 */ /* 0x000fe20000000043 */
[----:B------:R-:W-:Y:S01]  /*35c0*/  FFMA R156, R133, R139, R70 ;  /* 0x0000008b859c7223 */ /* 0x000fe20000000046 */
[--C-:B------:R-:W-:Y:S01]  /*35d0*/  FADD R161, R158, -R2.reuse ;  /* 0x800000029ea17221 */ /* 0x100fe20000000000 */
[----:B------:R-:W-:Y:S01]  /*35e0*/  FADD R139, R76, 1 ;  /* 0x3f8000004c8b7421 */ /* 0x000fe20000000000 */
[----:B------:R-:W-:Y:S01]  /*35f0*/  @P0 FMNMX R129, R129, |R162|, !PT ;  /* 0x400000a281810209 */ /* 0x000fe20007800000 */
[----:B------:R-:W-:Y:S01]  /*3600*/  FADD R133, R152, -R2 ;  /* 0x8000000298857221 */ /* 0x000fe20000000000 */
[----:B------:R-:W-:Y:S01]  /*3610*/  FSEL R138, R69, R138, !P2 ;  /* 0x0000008a458a7208 */ /* 0x000fe20005000000 */
[----:B------:R-:W-:Y:S01]  /*3620*/  FMUL R228, R0, R157 ;  /* 0x0000009d00e47220 */ /* 0x000fe20000400000 */
[----:B------:R-:W-:Y:S01]  /*3630*/  FSEL R163, R72, R163, !P2 ;  /* 0x000000a348a37208 */ /* 0x000fe20005000000 */
[C---:B------:R-:W-:Y:S01]  /*3640*/  FMUL R161, R0.reuse, R161 ;  /* 0x000000a100a17220 */ /* 0x040fe20000400000 */
[----:B------:R-:W-:Y:S01]  /*3650*/  FADD R152, R81, 1 ;  /* 0x3f80000051987421 */ /* 0x000fe20000000000 */
[----:B------:R-:W-:Y:S01]  /*3660*/  @P0 FMNMX R129, R129, |R226|, !PT ;  /* 0x400000e281810209 */ /* 0x000fe20007800000 */
[----:B------:R-:W-:Y:S01]  /*3670*/  FMUL R133, R0, R133 ;  /* 0x0000008500857220 */ /* 0x000fe20000400000 */
[----:B------:R-:W-:Y:S01]  /*3680*/  FSEL R139, R76, R139, !P2 ;  /* 0x0000008b4c8b7208 */ /* 0x000fe20005000000 */
[----:B------:R-:W-:Y:S01]  /*3690*/  FFMA R228, R228, R138, R71 ;  /* 0x0000008ae4e47223 */ /* 0x000fe20000000047 */
[----:B------:R-:W-:Y:S01]  /*36a0*/  FFMA R158, R161, R163, R74 ;  /* 0x000000a3a19e7223 */ /* 0x000fe2000000004a */
[----:B------:R-:W-:Y:S01]  /*36b0*/  @P0 FMNMX R129, R129, |R156|, !PT ;  /* 0x4000009c81810209 */ /* 0x000fe20007800000 */
[----:B------:R-:W-:Y:S01]  /*36c0*/  FMUL R230, R0, R159 ;  /* 0x0000009f00e67220 */ /* 0x000fe20000400000 */
[----:B------:R-:W-:Y:S01]  /*36d0*/  FSEL R161, R81, R152, !P2 ;  /* 0x0000009851a17208 */ /* 0x000fe20005000000 */
[----:B------:R-:W-:Y:S01]  /*36e0*/  FFMA R152, R133, R139, R78 ;  /* 0x0000008b85987223 */ /* 0x000fe2000000004e */
[----:B------:R-:W-:Y:S01]  /*36f0*/  FADD R139, R84, 1 ;  /* 0x3f800000548b7421 */ /* 0x000fe20000000000 */
[----:B------:R-:W-:Y:S01]  /*3700*/  @P0 FMNMX R129, R129, |R228|, !PT ;  /* 0x400000e481810209 */ /* 0x000fe20007800000 */
[----:B------:R-:W-:Y:S01]  /*3710*/  FADD R138, R77, 1 ;  /* 0x3f8000004d8a7421 */ /* 0x000fe20000000000 */
[--C-:B------:R-:W-:Y:S01]  /*3720*/  FADD R133, R150, -R2.reuse ;  /* 0x8000000296857221 */ /* 0x100fe20000000000 */
        /* <DEDUP_REMOVED lines=8> */
[----:B------:R-:W-:Y:S01]  /*37b0*/  FADD R153, R148, -R2 ;  /* 0x8000000294997221 */ /* 0x000fe20000000000 */
[----:B------:R-:W-:Y:S01]  /*37c0*/  @P0 FMNMX R129, R129, |R230|, !PT ;  /* 0x400000e681810209 */ /* 0x000fe20007800000 */
[----:B------:R-:W-:Y:S01]  /*37d0*/  FFMA R148, R133, R139, R86 ;  /* 0x0000008b85947223 */ /* 0x000fe20000000056 */
[----:B------:R-:W-:Y:S01]  /*37e0*/  FSEL R159, R80, R159, !P2 ;  /* 0x0000009f509f7208 */ /* 0x000fe20005000000 */
[--C-:B------:R-:W-:Y:S01]  /*37f0*/  FADD R139, R137, -R2.reuse ;  /* 0x80000002898b7221 */ /* 0x100fe20000000000 */
[----:B------:R-:W-:Y:S01]  /*3800*/  FMUL R157, R0, R157 ;  /* 0x0000009d009d7220 */ /* 0x000fe20000400000 */
[----:B------:R-:W-:Y:S01]  /*3810*/  FFMA R154, R154, R138, R79 ;  /* 0x0000008a9a9a7223 */ /* 0x000fe2000000004f */
[----:B------:R-:W-:Y:S01]  /*3820*/  FADD R137, R92, 1 ;  /* 0x3f8000005c897421 */ /* 0x000fe20000000000 */
[----:B------:R-:W-:Y:S01]  /*3830*/  @P0 FMNMX R129, R129, |R152|, !PT ;  /* 0x4000009881810209 */ /* 0x000fe20007800000 */
[----:B------:R-:W-:Y:S01]  /*3840*/  FADD R133, R136, -R2 ;  /* 0x8000000288857221 */ /* 0x000fe20000000000 */
[----:B------:R-:W-:Y:S01]  /*3850*/  FMUL R234, R0, R155 ;  /* 0x0000009b00ea7220 */ /* 0x000fe20000400000 */
[----:B------:R-:W-:Y:S01]  /*3860*/  FFMA R232, R157, R159, R82 ;  /* 0x0000009f9de87223 */ /* 0x000fe20000000052 */
[----:B------:R-:W-:Y:S01]  /*3870*/  FSEL R137, R92, R137, !P2 ;  /* 0x000000895c897208 */ /* 0x000fe20005000000 */
[----:B------:R-:W-:Y:S01]  /*3880*/  FADD R138, R85, 1 ;  /* 0x3f800000558a7421 */ /* 0x000fe20000000000 */
[----:B------:R-:W-:Y:S01]  /*3890*/  @P0 FMNMX R129, R129, |R154|, !PT ;  /* 0x4000009a81810209 */ /* 0x000fe20007800000 */
[----:B------:R-:W-:Y:S01]  /*38a0*/  FADD R150, R89, 1 ;  /* 0x3f80000059967421 */ /* 0x000fe20000000000 */
[----:B------:R-:W-:Y:S01]  /*38b0*/  FMUL R133, R0, R133 ;  /* 0x0000008500857220 */ /* 0x000fe20000400000 */
[----:B------:R-:W-:Y:S01]  /*38c0*/  FFMA R234, R234, R161, R83 ;  /* 0x000000a1eaea7223 */ /* 0x000fe20000000053 */
[----:B------:R-:W-:Y:S01]  /*38d0*/  FMUL R238, R0, R149 ;  /* 0x0000009500ee7220 */ /* 0x000fe20000400000 */
[----:B------:R-:W-:Y:S01]  /*38e0*/  FADD R149, R146, -R2 ;  /* 0x8000000292957221 */ /* 0x000fe20000000000 */
[----:B------:R-:W-:Y:S01]  /*38f0*/  @P0 FMNMX R129, R129, |R232|, !PT ;  /* 0x400000e881810209 */ /* 0x000fe20007800000 */
[----:B------:R-:W-:Y:S01]  /*3900*/  FADD R155, R88, 1 ;  /* 0x3f800000589b7421 */ /* 0x000fe20000000000 */
[----:B------:R-:W-:Y:S01]  /*3910*/  FFMA R146, R133, R137, R94 ;  /* 0x0000008985927223 */ /* 0x000fe2000000005e */
[----:B------:R-:W-:Y:S01]  /*3920*/  FSEL R138, R85, R138, !P2 ;  /* 0x0000008a558a7208 */ /* 0x000fe20005000000 */
[----:B------:R-:W-:Y:S01]  /*3930*/  FADD R137, R100, 1 ;  /* 0x3f80000064897421 */ /* 0x000fe20000000000 */
[----:B------:R-:W-:Y:S01]  /*3940*/  FSEL R157, R89, R150, !P2 ;  /* 0x00000096599d7208 */ /* 0x000fe20005000000 */
[----:B------:R-:W-:Y:S01]  /*3950*/  FMUL R150, R0, R151 ;  /* 0x0000009700967220 */ /* 0x000fe20000400000 */
[----:B------:R-:W-:Y:S01]  /*3960*/  FADD R133, R142, -R2 ;  /* 0x800000028e857221 */ /* 0x000fe20000000000 */
[----:B------:R-:W-:Y:S01]  /*3970*/  @P0 FMNMX R129, R129, |R234|, !PT ;  /* 0x400000ea81810209 */ /* 0x000fe20007800000 */
[----:B------:R-:W-:Y:S01]  /*3980*/  FMUL R153, R0, R153 ;  /* 0x0000009900997220 */ /* 0x000fe20000400000 */
[----:B------:R-:W-:Y:S01]  /*3990*/  FSEL R155, R88, R155, !P2 ;  /* 0x0000009b589b7208 */ /* 0x000fe20005000000 */
        /* <DEDUP_REMOVED lines=9> */
[----:B------:R-:W-:Y:S01]  /*3a30*/  FFMA R238, R238, R157, R91 ;  /* 0x0000009deeee7223 */ /* 0x000fe2000000005b */
[----:B------:R-:W0:Y:S01]  /*3a40*/  LDC.U8 R140, c[0x0][0x294] ;  /* 0x0000a500ff8c7b82 */ /* 0x000e220000000000 */
[----:B------:R-:W-:Y:S01]  /*3a50*/  @P0 FMNMX R129, R129, |R236|, !PT ;  /* 0x400000ec81810209 */ /* 0x000fe20007800000 */
[----:B------:R-:W-:Y:S01]  /*3a60*/  FADD R151, R96, 1 ;  /* 0x3f80000060977421 */ /* 0x000fe20000000000 */
[----:B------:R-:W-:Y:S01]  /*3a70*/  FSEL R136, R93, R136, !P2 ;  /* 0x000000885d887208 */ /* 0x000fe20005000000 */
[----:B------:R-:W-:Y:S01]  /*3a80*/  FMUL R244, R0, R139 ;  /* 0x0000008b00f47220 */ /* 0x000fe20000400000 */
[----:B------:R-:W-:Y:S01]  /*3a90*/  @P0 FMNMX R129, R129, |R238|, !PT ;  /* 0x400000ee81810209 */ /* 0x000fe20007800000 */
[----:B------:R-:W-:Y:S01]  /*3aa0*/  FADD R138, R97, 1 ;  /* 0x3f800000618a7421 */ /* 0x000fe20000000000 */
[----:B------:R-:W-:Y:S01]  /*3ab0*/  FSEL R151, R96, R151, !P2 ;  /* 0x0000009760977208 */ /* 0x000fe20005000000 */
[----:B------:R-:W-:Y:S01]  /*3ac0*/  FMUL R149, R0, R149 ;  /* 0x0000009500957220 */ /* 0x000fe20000400000 */
[----:B------:R-:W-:Y:S01]  /*3ad0*/  FFMA R244, R244, R136, R95 ;  /* 0x00000088f4f47223 */ /* 0x000fe2000000005f */
[----:B------:R-:W-:Y:S01]  /*3ae0*/  @P0 FMNMX R129, R129, |R146|, !PT ;  /* 0x4000009281810209 */ /* 0x000fe20007800000 */
[----:B------:R-:W-:Y:S01]  /*3af0*/  FADD R136, R101, 1 ;  /* 0x3f80000065887421 */ /* 0x000fe20000000000 */
[----:B------:R-:W-:Y:S01]  /*3b00*/  FSEL R138, R97, R138, !P2 ;  /* 0x0000008a618a7208 */ /* 0x000fe20005000000 */
[C---:B------:R-:W-:Y:S01]  /*3b10*/  FMUL R242, R0.reuse, R147 ;  /* 0x0000009300f27220 */ /* 0x040fe20000400000 */
[----:B------:R-:W-:Y:S01]  /*3b20*/  FFMA R240, R149, R151, R98 ;  /* 0x0000009795f07223 */ /* 0x000fe20000000062 */
[----:B------:R-:W-:Y:S01]  /*3b30*/  @P0 FMNMX R129, R129, |R244|, !PT ;  /* 0x400000f481810209 */ /* 0x000fe20007800000 */
[----:B------:R-:W-:Y:S01]  /*3b40*/  FMUL R252, R0, R143 ;  /* 0x0000008f00fc7220 */ /* 0x000fe20000400000 */
[----:B------:R-:W-:Y:S01]  /*3b50*/  FFMA R242, R242, R138, R99 ;  /* 0x0000008af2f27223 */ /* 0x000fe20000000063 */
[----:B------:R-:W-:Y:S01]  /*3b60*/  FSEL R136, R101, R136, !P2 ;  /* 0x0000008865887208 */ /* 0x000fe20005000000 */
[----:B------:R-:W-:Y:S01]  /*3b70*/  FADD R147, R104, 1 ;  /* 0x3f80000068937421 */ /* 0x000fe20000000000 */
[----:B------:R-:W-:Y:S01]  /*3b80*/  @P0 FMNMX R129, R129, |R240|, !PT ;  /* 0x400000f081810209 */ /* 0x000fe20007800000 */
[----:B------:R-:W-:Y:S01]  /*3b90*/  FADD R139, R144, -R2 ;  /* 0x80000002908b7221 */ /* 0x000fe20000000000 */
[----:B------:R-:W-:Y:S01]  /*3ba0*/  FADD R137, R108, 1 ;  /* 0x3f8000006c897421 */ /* 0x000fe20000000000 */
[----:B------:R-:W-:Y:S01]  /*3bb0*/  FFMA R252, R252, R136, R103 ;  /* 0x00000088fcfc7223 */ /* 0x000fe20000000067 */
[----:B------:R-:W-:Y:S01]  /*3bc0*/  @P0 FMNMX R129, R129, |R242|, !PT ;  /* 0x400000f281810209 */ /* 0x000fe20007800000 */
[----:B------:R-:W-:Y:S01]  /*3bd0*/  FADD R136, R105, 1 ;  /* 0x3f80000069887421 */ /* 0x000fe20000000000 */
[----:B------:R-:W-:Y:S01]  /*3be0*/  FSEL R147, R104, R147, !P2 ;  /* 0x0000009368937208 */ /* 0x000fe20005000000 */
[----:B------:R-:W-:Y:S01]  /*3bf0*/  FMUL R139, R0, R139 ;  /* 0x0000008b008b7220 */ /* 0x000fe20000400000 */
[----:B0-----:R-:W-:Y:S01]  /*3c00*/  ISETP.NE.AND P1, PT, R140, RZ, PT ;  /* 0x000000ff8c00720c */ /* 0x001fe20003f25270 */
[C---:B------:R-:W-:Y:S01]  /*3c10*/  FMUL R133, R0.reuse, R133 ;  /* 0x0000008500857220 */ /* 0x040fe20000400000 */
[----:B------:R-:W-:Y:S01]  /*3c20*/  @P0 FMNMX R129, R129, |R250|, !PT ;  /* 0x400000fa81810209 */ /* 0x000fe20007800000 */
[----:B------:R-:W-:Y:S01]  /*3c30*/  FFMA R147, R139, R147, R106 ;  /* 0x000000938b937223 */ /* 0x000fe2000000006a */
[----:B------:R-:W-:Y:S01]  /*3c40*/  FSEL R153, R105, R136, !P2 ;  /* 0x0000008869997208 */ /* 0x000fe20005000000 */
        /* <DEDUP_REMOVED lines=9> */
[----:B------:R-:W-:Y:S01]  /*3ce0*/  FSEL R138, R109, R138, !P2 ;  /* 0x0000008a6d8a7208 */ /* 0x000fe20005000000 */
[----:B------:R-:W-:Y:S01]  /*3cf0*/  FADD R133, R134, -R2 ;  /* 0x8000000286857221 */ /* 0x000fe20000000000 */
[-C--:B------:R-:W-:Y:S01]  /*3d00*/  @P1 FMUL R146, R146, R3.reuse ;  /* 0x0000000392921220 */ /* 0x080fe20000400000 */
[----:B------:R-:W-:Y:S01]  /*3d10*/  @P1 FMUL R244, R244, R3 ;  /* 0x00000003f4f41220 */ /* 0x000fe20000400000 */
[----:B------:R-:W-:Y:S01]  /*3d20*/  @P0 FMNMX R129, R129, |R153|, !PT ;  /* 0x4000009981810209 */ /* 0x000fe20007800000 */
[----:B------:R-:W-:Y:S01]  /*3d30*/  FADD R136, R113, 1 ;  /* 0x3f80000071887421 */ /* 0x000fe20000000000 */
[----:B------:R-:W-:Y:S01]  /*3d40*/  FSEL R137, R112, R137, !P2 ;  /* 0x0000008970897208 */ /* 0x000fe20005000000 */
[----:B------:R-:W-:Y:S01]  /*3d50*/  FFMA R246, R246, R138, R111 ;  /* 0x0000008af6f67223 */ /* 0x000fe2000000006f */
[----:B------:R-:W-:Y:S01]  /*3d60*/  FMUL R133, R0, R133 ;  /* 0x0000008500857220 */ /* 0x000fe20000400000 */
[-C--:B------:R-:W-:Y:S01]  /*3d70*/  @P1 FMUL R158, R158, R3.reuse ;  /* 0x000000039e9e1220 */ /* 0x080fe20000400000 */
[----:B------:R-:W-:Y:S01]  /*3d80*/  FADD R139, R116, 1 ;  /* 0x3f800000748b7421 */ /* 0x000fe20000000000 */
[-C--:B------:R-:W-:Y:S01]  /*3d90*/  @P1 FMUL R230, R230, R3.reuse ;  /* 0x00000003e6e61220 */ /* 0x080fe20000400000 */
[----:B------:R-:W-:Y:S01]  /*3da0*/  F2FP.SATFINITE.E4M3.F32.PACK_AB_MERGE_C R146, RZ, R146, RZ ;  /* 0x00000092ff92723e */ /* 0x000fe200048070ff */
[-C--:B------:R-:W-:Y:S01]  /*3db0*/  @P1 FMUL R147, R147, R3.reuse ;  /* 0x0000000393931220 */ /* 0x080fe20000400000 */
[----:B------:R-:W-:Y:S01]  /*3dc0*/  F2FP.SATFINITE.E4M3.F32.PACK_AB_MERGE_C R225, RZ, R244, RZ ;  /* 0x000000f4ffe1723e */ /* 0x000fe200048070ff */
[----:B------:R-:W-:Y:S01]  /*3dd0*/  @P1 FMUL R153, R153, R3 ;  /* 0x0000000399991220 */ /* 0x000fe20000400000 */
[----:B------:R-:W-:Y:S01]  /*3de0*/  @P0 FMNMX R129, R129, |R248|, !PT ;  /* 0x400000f881810209 */ /* 0x000fe20007800000 */
[----:B------:R-:W-:Y:S01]  /*3df0*/  FMUL R134, R0, R135 ;  /* 0x0000008700867220 */ /* 0x000fe20000400000 */
[----:B------:R-:W-:Y:S01]  /*3e00*/  FSEL R136, R113, R136, !P2 ;  /* 0x0000008871887208 */ /* 0x000fe20005000000 */
[----:B------:R-:W-:Y:S01]  /*3e10*/  FFMA R155, R133, R137, R114 ;  /* 0x00000089859b7223 */ /* 0x000fe20000000072 */
[----:B------:R-:W-:Y:S01]  /*3e20*/  F2FP.SATFINITE.E4M3.F32.PACK_AB_MERGE_C R158, RZ, R158, RZ ;  /* 0x0000009eff9e723e */ /* 0x000fe200048070ff */
[----:B------:R-:W-:Y:S01]  /*3e30*/  @P1 FMUL R148, R148, R3 ;  /* 0x0000000394941220 */ /* 0x000fe20000400000 */
[----:B------:R-:W-:Y:S01]  /*3e40*/  PRMT R225, R225, 0x7604, R146 ;  /* 0x00007604e1e17816 */ /* 0x000fe20000000092 */
[----:B------:R-:W-:Y:S01]  /*3e50*/  FFMA R157, R134, R136, R115 ;  /* 0x00000088869d7223 */ /* 0x000fe20000000073 */
[----:B------:R-:W-:Y:S01]  /*3e60*/  @P0 FMNMX R129, R129, |R246|, !PT ;  /* 0x400000f681810209 */ /* 0x000fe20007800000 */
[----:B------:R-:W-:Y:S01]  /*3e70*/  FADD R134, R117, 1 ;  /* 0x3f80000075867421 */ /* 0x000fe20000000000 */
[----:B------:R-:W-:Y:S01]  /*3e80*/  FSEL R138, R116, R139, !P2 ;  /* 0x0000008b748a7208 */ /* 0x000fe20005000000 */
[----:B------:R-:W-:Y:S01]  /*3e90*/  FADD R139, R174, -R2 ;  /* 0x80000002ae8b7221 */ /* 0x000fe20000000000 */
[----:B------:R-:W-:Y:S01]  /*3ea0*/  F2FP.SATFINITE.E4M3.F32.PACK_AB_MERGE_C R215, RZ, R230, RZ ;  /* 0x000000e6ffd7723e */ /* 0x000fe200048070ff */
[----:B------:R-:W-:Y:S01]  /*3eb0*/  @P1 FMUL R150, R150, R3 ;  /* 0x0000000396961220 */ /* 0x000fe20000400000 */
[----:B------:R-:W-:Y:S01]  /*3ec0*/  F2FP.SATFINITE.E4M3.F32.PACK_AB_MERGE_C R146, RZ, R147, RZ ;  /* 0x00000093ff92723e */ /* 0x000fe200048070ff */
[----:B------:R-:W-:Y:S01]  /*3ed0*/  FMUL R139, R0, R139 ;  /* 0x0000008b008b7220 */ /* 0x000fe20000400000 */
[----:B------:R-:W-:Y:S01]  /*3ee0*/  F2FP.SATFINITE.E4M3.F32.PACK_AB_MERGE_C R231, RZ, R153, RZ ;  /* 0x00000099ffe7723e */ /* 0x000fe200048070ff */
[----:B------:R-:W-:Y:S01]  /*3ef0*/  @P1 FMUL R204, R204, R3 ;  /* 0x00000003cccc1220 */ /* 0x000fe20000400000 */
[----:B------:R-:W-:Y:S01]  /*3f00*/  @P0 FMNMX R129, R129, |R155|, !PT ;  /* 0x4000009b81810209 */ /* 0x000fe20007800000 */
[----:B------:R-:W-:Y:S01]  /*3f10*/  FADD R135, R120, 1 ;  /* 0x3f80000078877421 */ /* 0x000fe20000000000 */
[----:B------:R-:W-:Y:S01]  /*3f20*/  PRMT R215, R215, 0x7604, R158 ;  /* 0x00007604d7d77816 */ /* 0x000fe2000000009e */
[----:B------:R-:W-:Y:S01]  /*3f30*/  @P1 FMUL R155, R155, R3 ;  /* 0x000000039b9b1220 */ /* 0x000fe20000400000 */
[----:B------:R-:W0:Y:S01]  /*3f40*/  @!P3 LDC.64 R158, c[0x0][0x228] ;  /* 0x00008a00ff9ebb82 */ /* 0x000e220000000a00 */
[----:B------:R-:W-:Y:S01]  /*3f50*/  PRMT R231, R231, 0x7604, R146 ;  /* 0x00007604e7e77816 */ /* 0x000fe20000000092 */
[----:B------:R-:W-:Y:S01]  /*3f60*/  FFMA R174, R139, R138, R118 ;  /* 0x0000008a8bae7223 */ /* 0x000fe20000000076 */
[----:B------:R-:W-:Y:S01]  /*3f70*/  @P0 FMNMX R129, R129, |R157|, !PT ;  /* 0x4000009d81810209 */ /* 0x000fe20007800000 */
[----:B------:R-:W-:Y:S01]  /*3f80*/  @P1 FMUL R157, R157, R3 ;  /* 0x000000039d9d1220 */ /* 0x000fe20000400000 */
[----:B------:R-:W-:Y:S01]  /*3f90*/  FSEL R149, R117, R134, !P2 ;  /* 0x0000008675957208 */ /* 0x000fe20005000000 */
[----:B------:R-:W-:Y:S01]  /*3fa0*/  FADD R133, R176, -R2 ;  /* 0x80000002b0857221 */ /* 0x000fe20000000000 */
[----:B------:R-:W-:Y:S01]  /*3fb0*/  F2FP.SATFINITE.E4M3.F32.PACK_AB_MERGE_C R148, RZ, R148, RZ ;  /* 0x00000094ff94723e */ /* 0x000fe200048070ff */
[----:B------:R-:W1:Y:S01]  /*3fc0*/  @!P3 LDC.64 R146, c[0x0][0x230] ;  /* 0x00008c00ff92bb82 */ /* 0x000e620000000a00 */
[----:B------:R-:W-:Y:S01]  /*3fd0*/  F2FP.SATFINITE.E4M3.F32.PACK_AB_MERGE_C R221, RZ, R150, RZ ;  /* 0x00000096ffdd723e */ /* 0x000fe200048070ff */
[C---:B------:R-:W-:Y:S01]  /*3fe0*/  FMUL R134, R0.reuse, R175 ;  /* 0x000000af00867220 */ /* 0x040fe20000400000 */
[----:B------:R-:W-:Y:S01]  /*3ff0*/  FADD R136, R121, 1 ;  /* 0x3f80000079887421 */ /* 0x000fe20000000000 */
[----:B------:R-:W-:Y:S01]  /*4000*/  F2FP.SATFINITE.E4M3.F32.PACK_AB_MERGE_C R138, RZ, R204, RZ ;  /* 0x000000ccff8a723e */ /* 0x000fe200048070ff */
[----:B------:R-:W-:Y:S01]  /*4010*/  FMUL R133, R0, R133 ;  /* 0x0000008500857220 */ /* 0x000fe20000400000 */
[----:B------:R-:W-:Y:S01]  /*4020*/  FSEL R135, R120, R135, !P2 ;  /* 0x0000008778877208 */ /* 0x000fe20005000000 */
[----:B------:R-:W-:Y:S01]  /*4030*/  FFMA R149, R134, R149, R119 ;  /* 0x0000009586957223 */ /* 0x000fe20000000077 */
[----:B------:R-:W-:Y:S01]  /*4040*/  PRMT R221, R221, 0x7604, R148 ;  /* 0x00007604dddd7816 */ /* 0x000fe20000000094 */
[----:B------:R-:W2:Y:S01]  /*4050*/  LDC.64 R204, c[0x0][0x258] ;  /* 0x00009600ffcc7b82 */ /* 0x000ea20000000a00 */
[----:B------:R-:W-:Y:S01]  /*4060*/  F2FP.SATFINITE.E4M3.F32.PACK_AB_MERGE_C R148, RZ, R155, RZ ;  /* 0x0000009bff94723e */ /* 0x000fe200048070ff */
[----:B------:R-:W-:Y:S01]  /*4070*/  FMUL R176, R0, R177 ;  /* 0x000000b100b07220 */ /* 0x000fe20000400000 */
[----:B------:R-:W-:Y:S01]  /*4080*/  F2FP.SATFINITE.E4M3.F32.PACK_AB_MERGE_C R235, RZ, R157, RZ ;  /* 0x0000009dffeb723e */ /* 0x000fe200048070ff */
[----:B------:R-:W-:Y:S01]  /*4090*/  FFMA R151, R133, R135, R122 ;  /* 0x0000008785977223 */ /* 0x000fe2000000007a */
[----:B------:R-:W-:Y:S01]  /*40a0*/  @P0 FMNMX R129, R129, |R174|, !PT ;  /* 0x400000ae81810209 */ /* 0x000fe20007800000 */
[-C--:B------:R-:W-:Y:S01]  /*40b0*/  @P1 FMUL R194, R194, R3.reuse ;  /* 0x00000003c2c21220 */ /* 0x080fe20000400000 */
[----:B------:R-:W-:Y:S01]  /*40c0*/  SHF.L.U32 R150, R126, 0x7, RZ ;  /* 0x000000077e967819 */ /* 0x000fe200000006ff */
[-C--:B------:R-:W-:Y:S01]  /*40d0*/  @P1 FMUL R196, R196, R3.reuse ;  /* 0x00000003c4c41220 */ /* 0x080fe20000400000 */
[----:B------:R-:W-:Y:S01]  /*40e0*/  FSEL R136, R121, R136, !P2 ;  /* 0x0000008879887208 */ /* 0x000fe20005000000 */
[-C--:B------:R-:W-:Y:S01]  /*40f0*/  @P1 FMUL R190, R190, R3.reuse ;  /* 0x00000003bebe1220 */ /* 0x080fe20000400000 */
[----:B------:R-:W-:Y:S01]  /*4100*/  PRMT R235, R235, 0x7604, R148 ;  /* 0x00007604ebeb7816 */ /* 0x000fe20000000094 */
[----:B------:R-:W-:Y:S01]  /*4110*/  @P1 FMUL R192, R192, R3 ;  /* 0x00000003c0c01220 */ /* 0x000fe20000400000 */
[----:B------:R-:W-:Y:S01]  /*4120*/  @P0 FMNMX R129, R129, |R149|, !PT ;  /* 0x4000009581810209 */ /* 0x000fe20007800000 */
[----:B------:R-:W-:Y:S01]  /*4130*/  FFMA R176, R176, R136, R123 ;  /* 0x00000088b0b07223 */ /* 0x000fe2000000007b */
[----:B------:R-:W-:Y:S01]  /*4140*/  LOP3.LUT R148, R150, 0x80, R127, 0xe2, !PT ;  /* 0x0000008096947812 */ /* 0x000fe200078ee27f */
[----:B------:R-:W-:Y:S01]  /*4150*/  @P1 FMUL R149, R149, R3 ;  /* 0x0000000395951220 */ /* 0x000fe20000400000 */
[----:B------:R-:W-:Y:S01]  /*4160*/  @P0 FMNMX R129, R129, |R151|, !PT ;  /* 0x4000009781810209 */ /* 0x000fe20007800000 */
[-C--:B------:R-:W-:Y:S01]  /*4170*/  @P1 FMUL R151, R151, R3.reuse ;  /* 0x0000000397971220 */ /* 0x080fe20000400000 */
[----:B------:R-:W-:Y:S01]  /*4180*/  LOP3.LUT R153, R148, 0x60, R125, 0xf8, !PT ;  /* 0x0000006094997812 */ /* 0x000fe200078ef87d */
[-C--:B------:R-:W-:Y:S01]  /*4190*/  @P1 FMUL R198, R198, R3.reuse ;  /* 0x00000003c6c61220 */ /* 0x080fe20000400000 */
[----:B------:R-:W-:Y:S01]  /*41a0*/  @P0 FMNMX R129, R129, |R176|, !PT ;  /* 0x400000b081810209 */ /* 0x000fe20007800000 */
[-C--:B------:R-:W-:Y:S01]  /*41b0*/  @P1 FMUL R176, R176, R3.reuse ;  /* 0x00000003b0b01220 */ /* 0x080fe20000400000 */
[-C--:B------:R-:W-:Y:S01]  /*41c0*/  @P1 FMUL R200, R200, R3.reuse ;  /* 0x00000003c8c81220 */ /* 0x080fe20000400000 */
[----:B------:R-:W-:Y:S01]  /*41d0*/  IMAD R153, R132, 0x1e00, R153 ;  /* 0x00001e0084997824 */ /* 0x000fe200078e0299 */
[----:B------:R-:W-:Y:S01]  /*41e0*/  F2FP.SATFINITE.E4M3.F32.PACK_AB_MERGE_C R135, RZ, R194, RZ ;  /* 0x000000c2ff87723e */ /* 0x000fe200048070ff */
[-C--:B------:R-:W-:Y:S01]  /*41f0*/  @P1 FMUL R186, R186, R3.reuse ;  /* 0x00000003baba1220 */ /* 0x080fe20000400000 */
[----:B------:R-:W-:Y:S01]  /*4200*/  F2FP.SATFINITE.E4M3.F32.PACK_AB_MERGE_C R134, RZ, R196, RZ ;  /* 0x000000c4ff86723e */ /* 0x000fe200048070ff */
[-C--:B------:R-:W-:Y:S01]  /*4210*/  @P1 FMUL R188, R188, R3.reuse ;  /* 0x00000003bcbc1220 */ /* 0x080fe20000400000 */
[-C--:B------:R-:W-:Y:S01]  /*4220*/  @P1 FMUL R152, R152, R3.reuse ;  /* 0x0000000398981220 */ /* 0x080fe20000400000 */
[----:B------:R-:W-:Y:S01]  /*4230*/  @P1 FMUL R154, R154, R3 ;  /* 0x000000039a9a1220 */ /* 0x000fe20000400000 */
[----:B0-----:R-:W-:-:S04]  /*4240*/  @!P3 IMAD.WIDE R158, R132, 0x4, R158 ;  /* 0x00000004849eb825 */ /* 0x001fc800078e029e */
        /* <DEDUP_REMOVED lines=8> */
[----:B------:R-:W-:Y:S01]  /*42d0*/  F2FP.SATFINITE.E4M3.F32.PACK_AB_MERGE_C R237, RZ, R149, RZ ;  /* 0x00000095ffed723e */ /* 0x000fe200048070ff */
[-C--:B------:R-:W-:Y:S01]  /*42e0*/  @P1 FMUL R178, R178, R3.reuse ;  /* 0x00000003b2b21220 */ /* 0x080fe20000400000 */
[----:B------:R-:W-:Y:S01]  /*42f0*/  F2FP.SATFINITE.E4M3.F32.PACK_AB_MERGE_C R190, RZ, R190, RZ ;  /* 0x000000beffbe723e */ /* 0x000fe200048070ff */
[-C--:B------:R-:W-:Y:S01]  /*4300*/  @P1 FMUL R206, R206, R3.reuse ;  /* 0x00000003cece1220 */ /* 0x080fe20000400000 */
[----:B------:R-:W-:Y:S01]  /*4310*/  F2FP.SATFINITE.E4M3.F32.PACK_AB_MERGE_C R133, RZ, R192, RZ ;  /* 0x000000c0ff85723e */ /* 0x000fe200048070ff */
[----:B------:R-:W-:Y:S01]  /*4320*/  @P1 FMUL R180, R180, R3 ;  /* 0x00000003b4b41220 */ /* 0x000fe20000400000 */
[----:B------:R-:W-:Y:S01]  /*4330*/  F2FP.SATFINITE.E4M3.F32.PACK_AB_MERGE_C R148, RZ, R151, RZ ;  /* 0x00000097ff94723e */ /* 0x000fe200048070ff */
[-C--:B------:R-:W-:Y:S01]  /*4340*/  @P1 FMUL R208, R208, R3.reuse ;  /* 0x00000003d0d01220 */ /* 0x080fe20000400000 */
[----:B------:R-:W-:Y:S01]  /*4350*/  F2FP.SATFINITE.E4M3.F32.PACK_AB_MERGE_C R239, RZ, R176, RZ ;  /* 0x000000b0ffef723e */ /* 0x000fe200048070ff */
[-C--:B------:R-:W-:Y:S01]  /*4360*/  @P1 FMUL R160, R160, R3.reuse ;  /* 0x00000003a0a01220 */ /* 0x080fe20000400000 */
[C---:B------:R-:W-:Y:S01]  /*4370*/  IADD3 R149, R153.reuse, 0x100, RZ ;  /* 0x0000010099957810 */ /* 0x040fe20007ffe0ff */
[-C--:B------:R-:W-:Y:S01]  /*4380*/  @P1 FMUL R164, R164, R3.reuse ;  /* 0x00000003a4a41220 */ /* 0x080fe20000400000 */
[----:B------:R-:W-:Y:S01]  /*4390*/  PRMT R134, R134, 0x7604, R135 ;  /* 0x0000760486867816 */ /* 0x000fe20000000087 */
[-C--:B------:R-:W-:Y:S01]  /*43a0*/  @P1 FMUL R162, R162, R3.reuse ;  /* 0x00000003a2a21220 */ /* 0x080fe20000400000 */
[----:B------:R-:W-:Y:S01]  /*43b0*/  F2FP.SATFINITE.E4M3.F32.PACK_AB_MERGE_C R139, RZ, R198, RZ ;  /* 0x000000c6ff8b723e */ /* 0x000fe200048070ff */
[-C--:B------:R-:W-:Y:S01]  /*43c0*/  @P1 FMUL R226, R226, R3.reuse ;  /* 0x00000003e2e21220 */ /* 0x080fe20000400000 */
[----:B------:R-:W-:Y:S01]  /*43d0*/  F2FP.SATFINITE.E4M3.F32.PACK_AB_MERGE_C R136, RZ, R200, RZ ;  /* 0x000000c8ff88723e */ /* 0x000fe200048070ff */
[----:B------:R-:W-:Y:S01]  /*43e0*/  @!P3 STG.E desc[UR4][R158.64], R2 ;  /* 0x000000029e00b986 */ /* 0x000fe2000c101904 */
[C---:B------:R-:W-:Y:S01]  /*43f0*/  IADD3 R151, R153.reuse, 0x200, RZ ;  /* 0x0000020099977810 */ /* 0x040fe20007ffe0ff */
[-C--:B------:R-:W-:Y:S01]  /*4400*/  @P1 FMUL R170, R170, R3.reuse ;  /* 0x00000003aaaa1220 */ /* 0x080fe20000400000 */
[----:B------:R-:W-:Y:S01]  /*4410*/  F2FP.SATFINITE.E4M3.F32.PACK_AB_MERGE_C R186, RZ, R186, RZ ;  /* 0x000000baffba723e */ /* 0x000fe200048070ff */
[-C--:B------:R-:W-:Y:S01]  /*4420*/  @P1 FMUL R172, R172, R3.reuse ;  /* 0x00000003acac1220 */ /* 0x080fe20000400000 */
[----:B------:R-:W-:Y:S01]  /*4430*/  F2FP.SATFINITE.E4M3.F32.PACK_AB_MERGE_C R135, RZ, R188, RZ ;  /* 0x000000bcff87723e */ /* 0x000fe200048070ff */
[-C--:B------:R-:W-:Y:S01]  /*4440*/  @P1 FMUL R166, R166, R3.reuse ;  /* 0x00000003a6a61220 */ /* 0x080fe20000400000 */
[----:B------:R-:W-:Y:S01]  /*4450*/  F2FP.SATFINITE.E4M3.F32.PACK_AB_MERGE_C R152, RZ, R152, RZ ;  /* 0x00000098ff98723e */ /* 0x000fe200048070ff */
[-C--:B------:R-:W-:Y:S01]  /*4460*/  @P1 FMUL R168, R168, R3.reuse ;  /* 0x00000003a8a81220 */ /* 0x080fe20000400000 */
[----:B------:R-:W-:Y:S01]  /*4470*/  F2FP.SATFINITE.E4M3.F32.PACK_AB_MERGE_C R217, RZ, R154, RZ ;  /* 0x0000009affd9723e */ /* 0x000fe200048070ff */
[----:B------:R0:W-:Y:S01]  /*4480*/  @!P3 STG.E desc[UR4][R146.64], R0 ;  /* 0x000000009200b986 */ /* 0x0001e2000c101904 */
[----:B------:R-:W-:Y:S01]  /*4490*/  IADD3 R155, R153, 0x300, RZ ;  /* 0x00000300999b7810 */ /* 0x000fe20007ffe0ff */
[-C--:B------:R-:W-:Y:S01]  /*44a0*/  @P1 FMUL R214, R214, R3.reuse ;  /* 0x00000003d6d61220 */ /* 0x080fe20000400000 */
[----:B------:R-:W-:Y:S01]  /*44b0*/  F2FP.SATFINITE.E4M3.F32.PACK_AB_MERGE_C R141, RZ, R182, RZ ;  /* 0x000000b6ff8d723e */ /* 0x000fe200048070ff */
[----:B------:R-:W-:Y:S01]  /*44c0*/  @P1 FMUL R216, R216, R3 ;  /* 0x00000003d8d81220 */ /* 0x000fe20000400000 */
[----:B------:R-:W-:Y:S01]  /*44d0*/  F2FP.SATFINITE.E4M3.F32.PACK_AB_MERGE_C R145, RZ, R210, RZ ;  /* 0x000000d2ff91723e */ /* 0x000fe200048070ff */
[----:B--2---:R-:W-:Y:S01]  /*44e0*/  IMAD.WIDE.U32 R150, R151, 0x2, R204 ;  /* 0x0000000297967825 */ /* 0x004fe200078e00cc */
[----:B------:R-:W-:-:S03]  /*44f0*/  F2FP.SATFINITE.E4M3.F32.PACK_AB_MERGE_C R142, RZ, R212, RZ ;  /* 0x000000d4ff8e723e */ /* 0x000fc600048070ff */
[-C--:B------:R-:W-:Y:S01]  /*4500*/  @P1 FMUL R218, R218, R3.reuse ;  /* 0x00000003dada1220 */ /* 0x080fe20000400000 */
[----:B------:R-:W-:Y:S01]  /*4510*/  IADD3 R157, R153, 0x400, RZ ;  /* 0x00000400999d7810 */ /* 0x000fe20007ffe0ff */
[----:B------:R-:W-:Y:S01]  /*4520*/  @P1 FMUL R220, R220, R3 ;  /* 0x00000003dcdc1220 */ /* 0x000fe20000400000 */
[----:B------:R-:W-:Y:S01]  /*4530*/  PRMT R133, R133, 0x7604, R190 ;  /* 0x0000760485857816 */ /* 0x000fe200000000be */
[----:B0-----:R-:W-:Y:S01]  /*4540*/  IMAD.WIDE.U32 R146, R153, 0x2, R204 ;  /* 0x0000000299927825 */ /* 0x001fe200078e00cc */
[----:B------:R-:W-:-:S03]  /*4550*/  F2FP.SATFINITE.E4M3.F32.PACK_AB_MERGE_C R184, RZ, R184, RZ ;  /* 0x000000b8ffb8723e */ /* 0x000fc600048070ff */
[-C--:B------:R-:W-:Y:S01]  /*4560*/  @P1 FMUL R174, R174, R3.reuse ;  /* 0x00000003aeae1220 */ /* 0x080fe20000400000 */
[----:B------:R-:W-:Y:S01]  /*4570*/  F2FP.SATFINITE.E4M3.F32.PACK_AB_MERGE_C R137, RZ, R202, RZ ;  /* 0x000000caff89723e */ /* 0x000fe200048070ff */
[-C--:B------:R-:W-:Y:S01]  /*4580*/  @P1 FMUL R222, R222, R3.reuse ;  /* 0x00000003dede1220 */ /* 0x080fe20000400000 */
[----:B------:R-:W-:Y:S01]  /*4590*/  F2FP.SATFINITE.E4M3.F32.PACK_AB_MERGE_C R156, RZ, R156, RZ ;  /* 0x0000009cff9c723e */ /* 0x000fe200048070ff */
[----:B------:R-:W-:Y:S01]  /*45a0*/  @P1 FMUL R224, R224, R3 ;  /* 0x00000003e0e01220 */ /* 0x000fe20000400000 */
[----:B------:R-:W-:Y:S01]  /*45b0*/  F2FP.SATFINITE.E4M3.F32.PACK_AB_MERGE_C R211, RZ, R228, RZ ;  /* 0x000000e4ffd3723e */ /* 0x000fe200048070ff */
[----:B------:R0:W-:Y:S01]  /*45c0*/  STG.E.U16 desc[UR4][R146.64], R133 ;  /* 0x0000008592007986 */ /* 0x0001e2000c101504 */
[----:B------:R-:W-:Y:S01]  /*45d0*/  PRMT R239, R239, 0x7604, R148 ;  /* 0x00007604efef7816 */ /* 0x000fe20000000094 */
[----:B------:R-:W-:Y:S01]  /*45e0*/  IMAD.WIDE.U32 R148, R149, 0x2, R204 ;  /* 0x0000000295947825 */ /* 0x000fe200078e00cc */
[----:B------:R-:W-:-:S03]  /*45f0*/  IADD3 R161, R153, 0x500, RZ ;  /* 0x0000050099a17810 */ /* 0x000fc60007ffe0ff */
[-C--:B------:R-:W-:Y:S01]  /*4600*/  @P1 FMUL R232, R232, R3.reuse ;  /* 0x00000003e8e81220 */ /* 0x080fe20000400000 */
[----:B------:R-:W-:Y:S01]  /*4610*/  PRMT R136, R136, 0x7604, R139 ;  /* 0x0000760488887816 */ /* 0x000fe2000000008b */
[-C--:B------:R-:W-:Y:S01]  /*4620*/  @P1 FMUL R234, R234, R3.reuse ;  /* 0x00000003eaea1220 */ /* 0x080fe20000400000 */
[----:B------:R-:W-:Y:S01]  /*4630*/  IADD3 R163, R153, 0x600, RZ ;  /* 0x0000060099a37810 */ /* 0x000fe20007ffe0ff */
[----:B------:R0:W-:Y:S01]  /*4640*/  STG.E.U16 desc[UR4][R148.64], R134 ;  /* 0x0000008694007986 */ /* 0x0001e2000c101504 */
[----:B------:R-:W-:Y:S01]  /*4650*/  PRMT R135, R135, 0x7604, R186 ;  /* 0x0000760487877816 */ /* 0x000fe200000000ba */
[-C--:B------:R-:W-:Y:S01]  /*4660*/  @P1 FMUL R236, R236, R3.reuse ;  /* 0x00000003ecec1220 */ /* 0x080fe20000400000 */
[----:B------:R-:W-:Y:S01]  /*4670*/  F2FP.SATFINITE.E4M3.F32.PACK_AB_MERGE_C R178, RZ, R178, RZ ;  /* 0x000000b2ffb2723e */ /* 0x000fe200048070ff */
[----:B------:R-:W-:Y:S01]  /*4680*/  IMAD.WIDE.U32 R158, R163, 0x2, R204 ;  /* 0x00000002a39e7825 */ /* 0x000fe200078e00cc */
[----:B------:R-:W-:Y:S01]  /*4690*/  F2FP.SATFINITE.E4M3.F32.PACK_AB_MERGE_C R139, RZ, R206, RZ ;  /* 0x000000ceff8b723e */ /* 0x000fe200048070ff */
[----:B------:R0:W-:Y:S01]  /*46a0*/  STG.E.U16 desc[UR4][R150.64], R135 ;  /* 0x0000008796007986 */ /* 0x0001e2000c101504 */
[----:B------:R-:W-:Y:S01]  /*46b0*/  F2FP.SATFINITE.E4M3.F32.PACK_AB_MERGE_C R143, RZ, R180, RZ ;  /* 0x000000b4ff8f723e */ /* 0x000fe200048070ff */
[-C--:B------:R-:W-:Y:S01]  /*46c0*/  @P1 FMUL R238, R238, R3.reuse ;  /* 0x00000003eeee1220 */ /* 0x080fe20000400000 */
[----:B------:R-:W-:Y:S01]  /*46d0*/  F2FP.SATFINITE.E4M3.F32.PACK_AB_MERGE_C R140, RZ, R208, RZ ;  /* 0x000000d0ff8c723e */ /* 0x000fe200048070ff */
[-C--:B------:R-:W-:Y:S01]  /*46e0*/  @P1 FMUL R240, R240, R3.reuse ;  /* 0x00000003f0f01220 */ /* 0x080fe20000400000 */
[----:B------:R-:W-:Y:S01]  /*46f0*/  F2FP.SATFINITE.E4M3.F32.PACK_AB_MERGE_C R160, RZ, R160, RZ ;  /* 0x000000a0ffa0723e */ /* 0x000fe200048070ff */
[-C--:B------:R-:W-:Y:S01]  /*4700*/  @P1 FMUL R242, R242, R3.reuse ;  /* 0x00000003f2f21220 */ /* 0x080fe20000400000 */
[----:B------:R-:W-:Y:S01]  /*4710*/  F2FP.SATFINITE.E4M3.F32.PACK_AB_MERGE_C R207, RZ, R164, RZ ;  /* 0x000000a4ffcf723e */ /* 0x000fe200048070ff */
[-C--:B------:R-:W-:Y:S01]  /*4720*/  @P1 FMUL R250, R250, R3.reuse ;  /* 0x00000003fafa1220 */ /* 0x080fe20000400000 */
[----:B------:R-:W-:Y:S01]  /*4730*/  PRMT R217, R217, 0x7604, R152 ;  /* 0x00007604d9d97816 */ /* 0x000fe20000000098 */
[-C--:B------:R-:W-:Y:S01]  /*4740*/  @P1 FMUL R252, R252, R3.reuse ;  /* 0x00000003fcfc1220 */ /* 0x080fe20000400000 */
[C---:B------:R-:W-:Y:S01]  /*4750*/  IADD3 R165, R153.reuse, 0x700, RZ ;  /* 0x0000070099a57810 */ /* 0x040fe20007ffe0ff */
[-C--:B------:R-:W-:Y:S01]  /*4760*/  @P1 FMUL R248, R248, R3.reuse ;  /* 0x00000003f8f81220 */ /* 0x080fe20000400000 */
[C---:B------:R-:W-:Y:S01]  /*4770*/  IADD3 R167, R153.reuse, 0x800, RZ ;  /* 0x0000080099a77810 */ /* 0x040fe20007ffe0ff */
[----:B------:R-:W-:Y:S01]  /*4780*/  @P1 FMUL R246, R246, R3 ;  /* 0x00000003f6f61220 */ /* 0x000fe20000400000 */
        /* <DEDUP_REMOVED lines=20> */
[----:B------:R-:W-:Y:S01]  /*48d0*/  IADD3 R245, R153, 0x1d00, RZ ;  /* 0x00001d0099f57810 */ /* 0x000fe20007ffe0ff */
[----:B------:R-:W-:Y:S01]  /*48e0*/  IMAD.WIDE.U32 R152, R155, 0x2, R204 ;  /* 0x000000029b987825 */ /* 0x000fe200078e00cc */
[----:B------:R-:W-:Y:S02]  /*48f0*/  PRMT R138, R138, 0x7604, R141 ;  /* 0x000076048a8a7816 */ /* 0x000fe4000000008d */
[----:B------:R-:W-:Y:S01]  /*4900*/  PRMT R142, R142, 0x7604, R145 ;  /* 0x000076048e8e7816 */ /* 0x000fe20000000091 */
[----:B------:R-:W-:Y:S01]  /*4910*/  IMAD.WIDE.U32 R154, R157, 0x2, R204 ;  /* 0x000000029d9a7825 */ /* 0x000fe200078e00cc */
[----:B------:R-:W-:Y:S01]  /*4920*/  F2FP.SATFINITE.E4M3.F32.PACK_AB_MERGE_C R162, RZ, R162, RZ ;  /* 0x000000a2ffa2723e */ /* 0x000fe200048070ff */
[----:B------:R0:W-:Y:S01]  /*4930*/  STG.E.U16 desc[UR4][R152.64], R136 ;  /* 0x0000008898007986 */ /* 0x0001e2000c101504 */
[----:B------:R-:W-:-:S02]  /*4940*/  F2FP.SATFINITE.E4M3.F32.PACK_AB_MERGE_C R213, RZ, R226, RZ ;  /* 0x000000e2ffd5723e */ /* 0x000fc400048070ff */
[----:B------:R-:W-:Y:S02]  /*4950*/  PRMT R137, R137, 0x7604, R184 ;  /* 0x0000760489897816 */ /* 0x000fe400000000b8 */
[----:B------:R-:W-:Y:S02]  /*4960*/  F2FP.SATFINITE.E4M3.F32.PACK_AB_MERGE_C R170, RZ, R170, RZ ;  /* 0x000000aaffaa723e */ /* 0x000fe400048070ff */
[----:B------:R-:W-:Y:S01]  /*4970*/  F2FP.SATFINITE.E4M3.F32.PACK_AB_MERGE_C R141, RZ, R172, RZ ;  /* 0x000000acff8d723e */ /* 0x000fe200048070ff */
[----:B------:R0:W-:Y:S01]  /*4980*/  STG.E.U16 desc[UR4][R154.64], R137 ;  /* 0x000000899a007986 */ /* 0x0001e2000c101504 */
[----:B------:R-:W-:Y:S02]  /*4990*/  F2FP.SATFINITE.E4M3.F32.PACK_AB_MERGE_C R145, RZ, R166, RZ ;  /* 0x000000a6ff91723e */ /* 0x000fe400048070ff */
[----:B------:R-:W-:Y:S02]  /*49a0*/  F2FP.SATFINITE.E4M3.F32.PACK_AB_MERGE_C R144, RZ, R168, RZ ;  /* 0x000000a8ff90723e */ /* 0x000fe400048070ff */
[----:B------:R-:W-:Y:S01]  /*49b0*/  PRMT R211, R211, 0x7604, R156 ;  /* 0x00007604d3d37816 */ /* 0x000fe2000000009c */
[----:B------:R-:W-:Y:S01]  /*49c0*/  IMAD.WIDE.U32 R156, R161, 0x2, R204 ;  /* 0x00000002a19c7825 */ /* 0x000fe200078e00cc */
[----:B------:R-:W-:-:S02]  /*49d0*/  PRMT R139, R139, 0x7604, R178 ;  /* 0x000076048b8b7816 */ /* 0x000fc400000000b2 */
[----:B------:R-:W-:Y:S02]  /*49e0*/  PRMT R140, R140, 0x7604, R143 ;  /* 0x000076048c8c7816 */ /* 0x000fe4000000008f */
[----:B------:R-:W-:Y:S01]  /*49f0*/  PRMT R207, R207, 0x7604, R160 ;  /* 0x00007604cfcf7816 */ /* 0x000fe200000000a0 */
[--C-:B------:R-:W-:Y:S01]  /*4a00*/  IMAD.WIDE.U32 R160, R165, 0x2, R204.reuse ;  /* 0x00000002a5a07825 */ /* 0x100fe200078e00cc */
[----:B------:R-:W-:Y:S01]  /*4a10*/  F2FP.SATFINITE.E4M3.F32.PACK_AB_MERGE_C R214, RZ, R214, RZ ;  /* 0x000000d6ffd6723e */ /* 0x000fe200048070ff */
[----:B------:R0:W-:Y:S01]  /*4a20*/  STG.E.U16 desc[UR4][R156.64], R138 ;  /* 0x0000008a9c007986 */ /* 0x0001e2000c101504 */
[----:B------:R-:W-:Y:S01]  /*4a30*/  F2FP.SATFINITE.E4M3.F32.PACK_AB_MERGE_C R143, RZ, R216, RZ ;  /* 0x000000d8ff8f723e */ /* 0x000fe200048070ff */
[----:B------:R-:W-:Y:S01]  /*4a40*/  IMAD.WIDE.U32 R164, R169, 0x2, R204 ;  /* 0x00000002a9a47825 */ /* 0x000fe200078e00cc */
[----:B------:R-:W-:Y:S01]  /*4a50*/  PRMT R213, R213, 0x7604, R162 ;  /* 0x00007604d5d57816 */ /* 0x000fe200000000a2 */
[----:B------:R0:W-:Y:S01]  /*4a60*/  STG.E.U16 desc[UR4][R158.64], R139 ;  /* 0x0000008b9e007986 */ /* 0x0001e2000c101504 */
[----:B------:R-:W-:Y:S01]  /*4a70*/  PRMT R141, R141, 0x7604, R170 ;  /* 0x000076048d8d7816 */ /* 0x000fe200000000aa */
[----:B------:R-:W-:Y:S01]  /*4a80*/  IMAD.WIDE.U32 R162, R167, 0x2, R204 ;  /* 0x00000002a7a27825 */ /* 0x000fe200078e00cc */
[----:B------:R-:W-:Y:S01]  /*4a90*/  PRMT R144, R144, 0x7604, R145 ;  /* 0x0000760490907816 */ /* 0x000fe20000000091 */
[----:B------:R0:W-:Y:S01]  /*4aa0*/  STG.E.U16 desc[UR4][R160.64], R140 ;  /* 0x0000008ca0007986 */ /* 0x0001e2000c101504 */
[----:B------:R-:W-:Y:S01]  /*4ab0*/  F2FP.SATFINITE.E4M3.F32.PACK_AB_MERGE_C R218, RZ, R218, RZ ;  /* 0x000000daffda723e */ /* 0x000fe200048070ff */
[--C-:B------:R-:W-:Y:S01]  /*4ac0*/  IMAD.WIDE.U32 R166, R171, 0x2, R204.reuse ;  /* 0x00000002aba67825 */ /* 0x100fe200078e00cc */
[----:B------:R-:W-:Y:S01]  /*4ad0*/  F2FP.SATFINITE.E4M3.F32.PACK_AB_MERGE_C R145, RZ, R220, RZ ;  /* 0x000000dcff91723e */ /* 0x000fe200048070ff */
[----:B------:R0:W-:Y:S01]  /*4ae0*/  STG.E.U16 desc[UR4][R162.64], R141 ;  /* 0x0000008da2007986 */ /* 0x0001e2000c101504 */
[----:B------:R-:W-:Y:S01]  /*4af0*/  F2FP.SATFINITE.E4M3.F32.PACK_AB_MERGE_C R174, RZ, R174, RZ ;  /* 0x000000aeffae723e */ /* 0x000fe200048070ff */
        /* <DEDUP_REMOVED lines=11> */
[----:B------:R-:W-:Y:S01]  /*4bb0*/  PRMT R209, R209, 0x7604, R222 ;  /* 0x00007604d1d17816 */ /* 0x000fe200000000de */
        /* <DEDUP_REMOVED lines=16> */
[----:B------:R-:W-:Y:S01]  /*4cc0*/  IMAD.WIDE.U32 R182, R187, 0x2, R204 ;  /* 0x00000002bbb67825 */ /* 0x000fe200078e00cc */
[----:B------:R-:W-:Y:S01]  /*4cd0*/  F2FP.SATFINITE.E4M3.F32.PACK_AB_MERGE_C R229, RZ, R252, RZ ;  /* 0x000000fcffe5723e */ /* 0x000fe200048070ff */
[----:B------:R0:W-:Y:S01]  /*4ce0*/  STG.E.U16 desc[UR4][R178.64], R211 ;  /* 0x000000d3b2007986 */ /* 0x0001e2000c101504 */
        /* <DEDUP_REMOVED lines=12> */
[----:B------:R-:W-:Y:S01]  /*4db0*/  IADD3 R132, R132, UR6, RZ ;  /* 0x0000000684847c10 */ /* 0x000fe2000fffe0ff */
[--C-:B------:R-:W-:Y:S01]  /*4dc0*/  IMAD.WIDE.U32 R190, R195, 0x2, R204.reuse ;  /* 0x00000002c3be7825 */ /* 0x100fe200078e00cc */
[----:B------:R-:W-:Y:S01]  /*4dd0*/  ULDC UR6, c[0x0][0x218] ;  /* 0x0000860000067ab9 */ /* 0x000fe20000000800 */
[----:B------:R0:W-:Y:S01]  /*4de0*/  STG.E.U16 desc[UR4][R186.64], R221 ;  /* 0x000000ddba007986 */ /* 0x0001e2000c101504 */
[----:B------:R-:W-:Y:S01]  /*4df0*/  ISETP.GE.AND P0, PT, R132, UR6, PT ;  /* 0x0000000684007c0c */ /* 0x000fe2000bf06270 */
[--C-:B------:R-:W-:Y:S01]  /*4e00*/  IMAD.WIDE.U32 R192, R197, 0x2, R204.reuse ;  /* 0x00000002c5c07825 */ /* 0x100fe200078e00cc */
[----:B------:R-:W-:Y:S01]  /*4e10*/  LOP3.LUT P2, RZ, R130, 0xff, RZ, 0xc0, !PT ;  /* 0x000000ff82ff7812 */ /* 0x000fe2000784c0ff */
[----:B------:R0:W-:Y:S02]  /*4e20*/  STG.E.U16 desc[UR4][R188.64], R223 ;  /* 0x000000dfbc007986 */ /* 0x0001e4000c101504 */
[--C-:B------:R-:W-:Y:S01]  /*4e30*/  IMAD.WIDE.U32 R194, R199, 0x2, R204.reuse ;  /* 0x00000002c7c27825 */ /* 0x100fe200078e00cc */
[----:B------:R-:W-:Y:S01]  /*4e40*/  SEL R130, RZ, 0x1, P2 ;  /* 0x00000001ff827807 */ /* 0x000fe20001000000 */
[----:B------:R0:W-:Y:S02]  /*4e50*/  STG.E.U16 desc[UR4][R190.64], R225 ;  /* 0x000000e1be007986 */ /* 0x0001e4000c101504 */
[----:B------:R-:W-:-:S02]  /*4e60*/  IMAD.WIDE.U32 R196, R201, 0x2, R204 ;  /* 0x00000002c9c47825 */ /* 0x000fc400078e00cc */
[----:B------:R0:W-:Y:S02]  /*4e70*/  STG.E.U16 desc[UR4][R192.64], R227 ;  /* 0x000000e3c0007986 */ /* 0x0001e4000c101504 */
[--C-:B------:R-:W-:Y:S02]  /*4e80*/  IMAD.WIDE.U32 R198, R203, 0x2, R204.reuse ;  /* 0x00000002cbc67825 */ /* 0x100fe400078e00cc */
[----:B------:R0:W-:Y:S02]  /*4e90*/  STG.E.U16 desc[UR4][R194.64], R229 ;  /* 0x000000e5c2007986 */ /* 0x0001e4000c101504 */
[--C-:B------:R-:W-:Y:S02]  /*4ea0*/  IMAD.WIDE.U32 R200, R241, 0x2, R204.reuse ;  /* 0x00000002f1c87825 */ /* 0x100fe400078e00cc */
[----:B------:R0:W-:Y:S02]  /*4eb0*/  STG.E.U16 desc[UR4][R196.64], R231 ;  /* 0x000000e7c4007986 */ /* 0x0001e4000c101504 */
[----:B------:R-:W-:-:S02]  /*4ec0*/  IMAD.WIDE.U32 R202, R243, 0x2, R204 ;  /* 0x00000002f3ca7825 */ /* 0x000fc400078e00cc */
[----:B------:R0:W-:Y:S02]  /*4ed0*/  STG.E.U16 desc[UR4][R198.64], R233 ;  /* 0x000000e9c6007986 */ /* 0x0001e4000c101504 */
[----:B------:R-:W-:Y:S02]  /*4ee0*/  IMAD.WIDE.U32 R204, R245, 0x2, R204 ;  /* 0x00000002f5cc7825 */ /* 0x000fe400078e00cc */
[----:B------:R0:W-:Y:S04]  /*4ef0*/  STG.E.U16 desc[UR4][R200.64], R235 ;  /* 0x000000ebc8007986 */ /* 0x0001e8000c101504 */
[----:B------:R0:W-:Y:S04]  /*4f00*/  STG.E.U16 desc[UR4][R202.64], R237 ;  /* 0x000000edca007986 */ /* 0x0001e8000c101504 */
[----:B------:R0:W-:Y:S01]  /*4f10*/  STG.E.U16 desc[UR4][R204.64], R239 ;  /* 0x000000efcc007986 */ /* 0x0001e2000c101504 */
[----:B------:R-:W-:Y:S05]  /*4f20*/  @!P0 BRA `(.L_x_11498) ;  /* 0xffffffb800f08947 */ /* 0x000fea000383ffff */
.L_x_11485:
        /* <DEDUP_REMOVED lines=15> */
.L_x_11523:
        /* <DEDUP_REMOVED lines=28> */
.L_x_11526:
[----:B--2---:R-:W-:-:S07]  /*51e0*/  FMNMX R7, R5, R2, !PT ;  /* 0x0000000205077209 */ /* 0x004fce0007800000 */
.L_x_11502:
[----:B------:R-:W-:Y:S05]  /*51f0*/  BSYNC B0 ;  /* 0x0000000000007941 */ /* 0x000fea0003800000 */
.L_x_11501:
[----:B------:R-:W-:Y:S01]  /*5200*/  ISETP.NE.AND P0, PT, R125, RZ, PT ;  /* 0x000000ff7d00720c */ /* 0x000fe20003f05270 */
[----:B------:R-:W-:-:S12]  /*5210*/  BSSY B0, `(.L_x_11499) ;  /* 0x0000004000007945 */ /* 0x000fd80003800000 */
[----:B------:R-:W-:Y:S05]  /*5220*/  @P0 BRA `(.L_x_11504) ;  /* 0x0000000000080947 */ /* 0x000fea0003800000 */
[----:B-1----:R-:W1:Y:S02]  /*5230*/  LDC.64 R4, c[0x0][0x288] ;  /* 0x0000a200ff047b82 */ /* 0x002e640000000a00 */
[----:B-1----:R2:W-:Y:S02]  /*5240*/  REDG.E.MAX.S32.STRONG.GPU desc[UR4][R4.64], R7 ;  /* 0x000000070400798e */ /* 0x0025e4000d10e384 */
.L_x_11504:
[----:B------:R-:W-:Y:S05]  /*5250*/  BSYNC B0 ;  /* 0x0000000000007941 */ /* 0x000fea0003800000 */
.L_x_11499:
        /* <DEDUP_REMOVED lines=12> */
[----:B0-----:R-:W-:-:S07]  /*5320*/  MOV R204, 0x5340 ;  /* 0x0000534000cc7802 */ /* 0x001fce0000000f00 */
[----:B-12---:R-:W-:Y:S05]  /*5330*/  CALL.REL.NOINC `($__internal_175_$__cuda_sm20_rcp_rn_f32_slowpath) ;  /* 0x0000000c00ec7944 */ /* 0x006fea0003c00000 */
[----:B------:R-:W-:Y:S01]  /*5340*/  MOV R5, R0 ;  /* 0x0000000000057202 */ /* 0x000fe20000000f00 */
[----:B------:R-:W-:Y:S06]  /*5350*/  BRA `(.L_x_11506) ;  /* 0x0000000000107947 */ /* 0x000fec0003800000 */
.L_x_11505:
[----:B------:R-:W3:Y:S02]  /*5360*/  MUFU.RCP R0, R3 ;  /* 0x0000000300007308 */ /* 0x000ee40000001000 */
[----:B---3--:R-:W-:-:S04]  /*5370*/  FFMA R2, R0, R3, -1 ;  /* 0xbf80000000027423 */ /* 0x008fc80000000003 */
[----:B-12---:R-:W-:-:S04]  /*5380*/  FADD.FTZ R5, -R2, -RZ ;  /* 0x800000ff02057221 */ /* 0x006fc80000010100 */
[----:B------:R-:W-:-:S07]  /*5390*/  FFMA R5, R0, R5, R0 ;  /* 0x0000000500057223 */ /* 0x000fce0000000000 */
.L_x_11506:
[----:B------:R-:W1:Y:S02]  /*53a0*/  LDC.64 R2, c[0x0][0x280] ;  /* 0x0000a000ff027b82 */ /* 0x000e640000000a00 */
[----:B-1----:R-:W-:Y:S01]  /*53b0*/  STG.E desc[UR4][R2.64], R5 ;  /* 0x0000000502007986 */ /* 0x002fe2000c101904 */
[----:B------:R-:W-:Y:S05]  /*53c0*/  EXIT ;  /* 0x000000000000794d */ /* 0x000fea0003800000 */
.L_x_11486:
[----:B------:R-:W-:Y:S01]  /*53d0*/  HFMA2.MMA R202, -RZ, RZ, 0, 5.9604644775390625e-08 ;  /* 0x00000001ffca7435 */ /* 0x000fe200000001ff */
[----:B------:R-:W-:Y:S02]  /*53e0*/  MOV R201, R0 ;  /* 0x0000000000c97202 */ /* 0x000fe40000000f00 */
[----:B------:R-:W-:Y:S02]  /*53f0*/  MOV R203, 0x1f ;  /* 0x0000001f00cb7802 */ /* 0x000fe40000000f00 */
[----:B------:R-:W-:-:S07]  /*5400*/  MOV R200, 0xffffffff ;  /* 0xffffffff00c87802 */ /* 0x000fce0000000f00 */
[----:B-----5:R-:W-:Y:S05]  /*5410*/  WARPSYNC.COLLECTIVE R200, `(.L_x_11507) ;  /* 0x00000000c8087348 */ /* 0x020fea0003c00000 */
[----:B------:R0:W1:Y:S02]  /*5420*/  SHFL.BFLY P0, R199, R201, R202, R203 ;  /* 0x0c0000cac9c77389 */ /* 0x00006400000000cb */
[----:B01---5:R-:W-:Y:S01]  /*5430*/  ENDCOLLECTIVE ;  /* 0x000000000000791b */ /* 0x023fe20003800000 */
.L_x_11507:
[----:B------:R-:W-:Y:S01]  /*5440*/  HFMA2.MMA R202, -RZ, RZ, 0, 1.1920928955078125e-07 ;  /* 0x00000002ffca7435 */ /* 0x000fe200000001ff */
[----:B------:R-:W-:-:S05]  /*5450*/  MOV R195, R199 ;  /* 0x000000c700c37202 */ /* 0x000fca0000000f00 */
[----:B------:R-:W-:-:S05]  /*5460*/  FADD R195, R0, R195 ;  /* 0x000000c300c37221 */ /* 0x000fca0000000000 */
[----:B------:R-:W-:-:S07]  /*5470*/  MOV R201, R195 ;  /* 0x000000c300c97202 */ /* 0x000fce0000000f00 */
[----:B------:R-:W-:Y:S05]  /*5480*/  WARPSYNC.COLLECTIVE R200, `(.L_x_11508) ;  /* 0x00000000c8087348 */ /* 0x000fea0003c00000 */
[----:B------:R0:W1:Y:S02]  /*5490*/  SHFL.BFLY P0, R199, R201, R202, R203 ;  /* 0x0c0000cac9c77389 */ /* 0x00006400000000cb */
[----:B01----:R-:W-:Y:S01]  /*54a0*/  ENDCOLLECTIVE ;  /* 0x000000000000791b */ /* 0x003fe20003800000 */
.L_x_11508:
[----:B------:R-:W-:Y:S01]  /*54b0*/  HFMA2.MMA R202, -RZ, RZ, 0, 2.384185791015625e-07 ;  /* 0x00000004ffca7435 */ /* 0x000fe200000001ff */
[----:B------:R-:W-:-:S05]  /*54c0*/  MOV R194, R199 ;  /* 0x000000c700c27202 */ /* 0x000fca0000000f00 */
[----:B------:R-:W-:-:S05]  /*54d0*/  FADD R196, R195, R194 ;  /* 0x000000c2c3c47221 */ /* 0x000fca0000000000 */
[----:B------:R-:W-:-:S07]  /*54e0*/  MOV R201, R196 ;  /* 0x000000c400c97202 */ /* 0x000fce0000000f00 */
[----:B------:R-:W-:Y:S05]  /*54f0*/  WARPSYNC.COLLECTIVE R200, `(.L_x_11509) ;  /* 0x00000000c8087348 */ /* 0x000fea0003c00000 */
[----:B------:R0:W1:Y:S02]  /*5500*/  SHFL.BFLY P0, R199, R201, R202, R203 ;  /* 0x0c0000cac9c77389 */ /* 0x00006400000000cb */
[----:B01----:R-:W-:Y:S01]  /*5510*/  ENDCOLLECTIVE ;  /* 0x000000000000791b */ /* 0x003fe20003800000 */
.L_x_11509:
[----:B------:R-:W-:Y:S01]  /*5520*/  HFMA2.MMA R202, -RZ, RZ, 0, 4.76837158203125e-07 ;  /* 0x00000008ffca7435 */ /* 0x000fe200000001ff */
[----:B------:R-:W-:-:S05]  /*5530*/  MOV R197, R199 ;  /* 0x000000c700c57202 */ /* 0x000fca0000000f00 */
[----:B------:R-:W-:-:S05]  /*5540*/  FADD R197, R196, R197 ;  /* 0x000000c5c4c57221 */ /* 0x000fca0000000000 */
[----:B------:R-:W-:-:S07]  /*5550*/  MOV R201, R197 ;  /* 0x000000c500c97202 */ /* 0x000fce0000000f00 */
[----:B------:R-:W-:Y:S05]  /*5560*/  WARPSYNC.COLLECTIVE R200, `(.L_x_11510) ;  /* 0x00000000c8087348 */ /* 0x000fea0003c00000 */
[----:B------:R0:W1:Y:S02]  /*5570*/  SHFL.BFLY P0, R199, R201, R202, R203 ;  /* 0x0c0000cac9c77389 */ /* 0x00006400000000cb */
[----:B01----:R-:W-:Y:S01]  /*5580*/  ENDCOLLECTIVE ;  /* 0x000000000000791b */ /* 0x003fe20003800000 */
.L_x_11510:
[----:B------:R-:W-:Y:S01]  /*5590*/  HFMA2.MMA R202, -RZ, RZ, 0, 9.5367431640625e-07 ;  /* 0x00000010ffca7435 */ /* 0x000fe200000001ff */
[----:B------:R-:W-:-:S05]  /*55a0*/  MOV R194, R199 ;  /* 0x000000c700c27202 */ /* 0x000fca0000000f00 */
[----:B------:R-:W-:-:S05]  /*55b0*/  FADD R198, R197, R194 ;  /* 0x000000c2c5c67221 */ /* 0x000fca0000000000 */
[----:B------:R-:W-:-:S07]  /*55c0*/  MOV R201, R198 ;  /* 0x000000c600c97202 */ /* 0x000fce0000000f00 */
[----:B------:R-:W-:Y:S05]  /*55d0*/  WARPSYNC.COLLECTIVE R200, `(.L_x_11511) ;  /* 0x00000000c8087348 */ /* 0x000fea0003c00000 */
[----:B------:R0:W1:Y:S02]  /*55e0*/  SHFL.BFLY P0, R199, R201, R202, R203 ;  /* 0x0c0000cac9c77389 */ /* 0x00006400000000cb */
[----:B01----:R-:W-:Y:S01]  /*55f0*/  ENDCOLLECTIVE ;  /* 0x000000000000791b */ /* 0x003fe20003800000 */
.L_x_11511:
        /* <DEDUP_REMOVED lines=127> */
.L_x_11512:
[----:B------:R-:W-:Y:S01]  /*5df0*/  HFMA2.MMA R202, -RZ, RZ, 0, 1.1920928955078125e-07 ;  /* 0x00000002ffca7435 */ /* 0x000fe200000001ff */
[----:B------:R-:W-:-:S05]  /*5e00*/  MOV R195, R199 ;  /* 0x000000c700c37202 */ /* 0x000fca0000000f00 */
[----:B------:R-:W-:-:S05]  /*5e10*/  FADD R195, R0, R195 ;  /* 0x000000c300c37221 */ /* 0x000fca0000000000 */
[----:B------:R-:W-:-:S07]  /*5e20*/  MOV R201, R195 ;  /* 0x000000c300c97202 */ /* 0x000fce0000000f00 */
[----:B------:R-:W-:Y:S05]  /*5e30*/  WARPSYNC.COLLECTIVE R200, `(.L_x_11513) ;  /* 0x00000000c8087348 */ /* 0x000fea0003c00000 */
[----:B------:R0:W1:Y:S02]  /*5e40*/  SHFL.BFLY P0, R199, R201, R202, R203 ;  /* 0x0c0000cac9c77389 */ /* 0x00006400000000cb */
[----:B01----:R-:W-:Y:S01]  /*5e50*/  ENDCOLLECTIVE ;  /* 0x000000000000791b */ /* 0x003fe20003800000 */
.L_x_11513:
[----:B------:R-:W-:Y:S01]  /*5e60*/  HFMA2.MMA R202, -RZ, RZ, 0, 2.384185791015625e-07 ;  /* 0x00000004ffca7435 */ /* 0x000fe200000001ff */
[----:B------:R-:W-:-:S05]  /*5e70*/  MOV R196, R199 ;  /* 0x000000c700c47202 */ /* 0x000fca0000000f00 */
[----:B------:R-:W-:-:S05]  /*5e80*/  FADD R196, R195, R196 ;  /* 0x000000c4c3c47221 */ /* 0x000fca0000000000 */
[----:B------:R-:W-:-:S07]  /*5e90*/  MOV R201, R196 ;  /* 0x000000c400c97202 */ /* 0x000fce0000000f00 */
[----:B------:R-:W-:Y:S05]  /*5ea0*/  WARPSYNC.COLLECTIVE R200, `(.L_x_11514) ;  /* 0x00000000c8087348 */ /* 0x000fea0003c00000 */
[----:B------:R0:W1:Y:S02]  /*5eb0*/  SHFL.BFLY P0, R199, R201, R202, R203 ;  /* 0x0c0000cac9c77389 */ /* 0x00006400000000cb */
[----:B01----:R-:W-:Y:S01]  /*5ec0*/  ENDCOLLECTIVE ;  /* 0x000000000000791b */ /* 0x003fe20003800000 */
.L_x_11514:
[----:B------:R-:W-:Y:S01]  /*5ed0*/  HFMA2.MMA R202, -RZ, RZ, 0, 4.76837158203125e-07 ;  /* 0x00000008ffca7435 */ /* 0x000fe200000001ff */
[----:B------:R-:W-:-:S05]  /*5ee0*/  MOV R197, R199 ;  /* 0x000000c700c57202 */ /* 0x000fca0000000f00 */
[----:B------:R-:W-:-:S05]  /*5ef0*/  FADD R197, R196, R197 ;  /* 0x000000c5c4c57221 */ /* 0x000fca0000000000 */
[----:B------:R-:W-:-:S07]  /*5f00*/  MOV R201, R197 ;  /* 0x000000c500c97202 */ /* 0x000fce0000000f00 */
[----:B------:R-:W-:Y:S05]  /*5f10*/  WARPSYNC.COLLECTIVE R200, `(.L_x_11515) ;  /* 0x00000000c8087348 */ /* 0x000fea0003c00000 */
[----:B------:R0:W1:Y:S02]  /*5f20*/  SHFL.BFLY P0, R199, R201, R202, R203 ;  /* 0x0c0000cac9c77389 */ /* 0x00006400000000cb */
[----:B01----:R-:W-:Y:S01]  /*5f30*/  ENDCOLLECTIVE ;  /* 0x000000000000791b */ /* 0x003fe20003800000 */
.L_x_11515:
[----:B------:R-:W-:Y:S01]  /*5f40*/  HFMA2.MMA R202, -RZ, RZ, 0, 9.5367431640625e-07 ;  /* 0x00000010ffca7435 */ /* 0x000fe200000001ff */
[----:B------:R-:W-:-:S05]  /*5f50*/  MOV R198, R199 ;  /* 0x000000c700c67202 */ /* 0x000fca0000000f00 */
[----:B------:R-:W-:-:S05]  /*5f60*/  FADD R198, R197, R198 ;  /* 0x000000c6c5c67221 */ /* 0x000fca0000000000 */
[----:B------:R-:W-:-:S07]  /*5f70*/  MOV R201, R198 ;  /* 0x000000c600c97202 */ /* 0x000fce0000000f00 */
[----:B------:R-:W-:Y:S05]  /*5f80*/  WARPSYNC.COLLECTIVE R200, `(.L_x_11516) ;  /* 0x00000000c8087348 */ /* 0x000fea0003c00000 */
[----:B------:R0:W1:Y:S02]  /*5f90*/  SHFL.BFLY P0, R199, R201, R202, R203 ;  /* 0x0c0000cac9c77389 */ /* 0x00006400000000cb */
[----:B01----:R-:W-:Y:S01]  /*5fa0*/  ENDCOLLECTIVE ;  /* 0x000000000000791b */ /* 0x003fe20003800000 */
.L_x_11516:
[----:B------:R-:W-:Y:S05]  /*5fb0*/  BRA `(.L_x_11517) ;  /* 0xffffffbc00807947 */ /* 0x000fea000383ffff */
.L_x_11500:
[----:B------:R-:W-:Y:S01]  /*5fc0*/  HFMA2.MMA R9, -RZ, RZ, 0, 1.847743988037109375e-06 ;  /* 0x0000001fff097435 */ /* 0x000fe200000001ff */
[----:B------:R-:W-:Y:S02]  /*5fd0*/  MOV R6, 0x10 ;  /* 0x0000001000067802 */ /* 0x000fe40000000f00 */
[----:B0-----:R-:W-:-:S08]  /*5fe0*/  MOV R200, 0xffffffff ;  /* 0xffffffff00c87802 */ /* 0x001fd00000000f00 */
[----:B-----5:R-:W-:Y:S05]  /*5ff0*/  WARPSYNC.COLLECTIVE R200, `(.L_x_11518) ;  /* 0x00000000c8087348 */ /* 0x020fea0003c00000 */
[----:B------:R0:W1:Y:S02]  /*6000*/  SHFL.DOWN P0, R4, R129, R6, R9 ;  /* 0x0800000681047389 */ /* 0x0000640000000009 */
[----:B01---5:R-:W-:Y:S01]  /*6010*/  ENDCOLLECTIVE ;  /* 0x000000000000791b */ /* 0x023fe20003800000 */
.L_x_11518:
[----:B------:R-:W-:Y:S01]  /*6020*/  HFMA2.MMA R6, -RZ, RZ, 0, 4.76837158203125e-07 ;  /* 0x00000008ff067435 */ /* 0x000fe200000001ff */
[----:B------:R-:W-:-:S04]  /*6030*/  MOV R0, R4 ;  /* 0x0000000400007202 */ /* 0x000fc80000000f00 */
[----:B------:R-:W-:-:S04]  /*6040*/  FMNMX R0, R0, R129, !PT ;  /* 0x0000008100007209 */ /* 0x000fc80007800000 */
[----:B------:R-:W-:-:S07]  /*6050*/  MOV R129, R0 ;  /* 0x0000000000817202 */ /* 0x000fce0000000f00 */
[----:B------:R-:W-:Y:S05]  /*6060*/  WARPSYNC.COLLECTIVE R200, `(.L_x_11519) ;  /* 0x00000000c8087348 */ /* 0x000fea0003c00000 */
[----:B------:R0:W1:Y:S02]  /*6070*/  SHFL.DOWN P0, R4, R129, R6, R9 ;  /* 0x0800000681047389 */ /* 0x0000640000000009 */
[----:B01----:R-:W-:Y:S01]  /*6080*/  ENDCOLLECTIVE ;  /* 0x000000000000791b */ /* 0x003fe20003800000 */
.L_x_11519:
[----:B------:R-:W-:Y:S01]  /*6090*/  HFMA2.MMA R6, -RZ, RZ, 0, 2.384185791015625e-07 ;  /* 0x00000004ff067435 */ /* 0x000fe200000001ff */
[----:B------:R-:W-:-:S04]  /*60a0*/  MOV R5, R4 ;  /* 0x0000000400057202 */ /* 0x000fc80000000f00 */
[----:B------:R-:W-:-:S04]  /*60b0*/  FMNMX R5, R0, R5, !PT ;  /* 0x0000000500057209 */ /* 0x000fc80007800000 */
[----:B------:R-:W-:-:S07]  /*60c0*/  MOV R129, R5 ;  /* 0x0000000500817202 */ /* 0x000fce0000000f00 */
[----:B------:R-:W-:Y:S05]  /*60d0*/  WARPSYNC.COLLECTIVE R200, `(.L_x_11520) ;  /* 0x00000000c8087348 */ /* 0x000fea0003c00000 */
[----:B------:R0:W1:Y:S02]  /*60e0*/  SHFL.DOWN P0, R4, R129, R6, R9 ;  /* 0x0800000681047389 */ /* 0x0000640000000009 */
[----:B01----:R-:W-:Y:S01]  /*60f0*/  ENDCOLLECTIVE ;  /* 0x000000000000791b */ /* 0x003fe20003800000 */
.L_x_11520:
[----:B------:R-:W-:Y:S01]  /*6100*/  HFMA2.MMA R6, -RZ, RZ, 0, 1.1920928955078125e-07 ;  /* 0x00000002ff067435 */ /* 0x000fe200000001ff */
[----:B------:R-:W-:-:S04]  /*6110*/  MOV R2, R4 ;  /* 0x0000000400027202 */ /* 0x000fc80000000f00 */
[----:B------:R-:W-:-:S04]  /*6120*/  FMNMX R2, R5, R2, !PT ;  /* 0x0000000205027209 */ /* 0x000fc80007800000 */
[----:B------:R-:W-:-:S07]  /*6130*/  MOV R129, R2 ;  /* 0x0000000200817202 */ /* 0x000fce0000000f00 */
[----:B------:R-:W-:Y:S05]  /*6140*/  WARPSYNC.COLLECTIVE R200, `(.L_x_11521) ;  /* 0x00000000c8087348 */ /* 0x000fea0003c00000 */
[----:B------:R0:W1:Y:S02]  /*6150*/  SHFL.DOWN P0, R4, R129, R6, R9 ;  /* 0x0800000681047389 */ /* 0x0000640000000009 */
[----:B01----:R-:W-:Y:S01]  /*6160*/  ENDCOLLECTIVE ;  /* 0x000000000000791b */ /* 0x003fe20003800000 */
.L_x_11521:
[----:B------:R-:W-:Y:S01]  /*6170*/  HFMA2.MMA R6, -RZ, RZ, 0, 5.9604644775390625e-08 ;  /* 0x00000001ff067435 */ /* 0x000fe200000001ff */
[----:B------:R-:W-:-:S04]  /*6180*/  MOV R7, R4 ;  /* 0x0000000400077202 */ /* 0x000fc80000000f00 */
[----:B------:R-:W-:-:S04]  /*6190*/  FMNMX R7, R2, R7, !PT ;  /* 0x0000000702077209 */ /* 0x000fc80007800000 */
[----:B------:R-:W-:-:S07]  /*61a0*/  MOV R129, R7 ;  /* 0x0000000700817202 */ /* 0x000fce0000000f00 */
[----:B------:R-:W-:Y:S05]  /*61b0*/  WARPSYNC.COLLECTIVE R200, `(.L_x_11522) ;  /* 0x00000000c8087348 */ /* 0x000fea0003c00000 */
[----:B------:R0:W1:Y:S02]  /*61c0*/  SHFL.DOWN P0, R4, R129, R6, R9 ;  /* 0x0800000681047389 */ /* 0x0000640000000009 */
[----:B01----:R-:W-:Y:S01]  /*61d0*/  ENDCOLLECTIVE ;  /* 0x000000000000791b */ /* 0x003fe20003800000 */
.L_x_11522:
[----:B------:R-:W-:Y:S05]  /*61e0*/  BRA `(.L_x_11523) ;  /* 0xffffffec008c7947 */ /* 0x000fea000383ffff */
.L_x_11503:
[----:B------:R-:W-:Y:S01]  /*61f0*/  HFMA2.MMA R6, -RZ, RZ, 0, 1.1920928955078125e-07 ;  /* 0x00000002ff067435 */ /* 0x000fe200000001ff */
[----:B--2---:R-:W-:Y:S02]  /*6200*/  MOV R129, R0 ;  /* 0x0000000000817202 */ /* 0x004fe40000000f00 */
[----:B------:R-:W-:Y:S02]  /*6210*/  MOV R9, 0x1f ;  /* 0x0000001f00097802 */ /* 0x000fe40000000f00 */
[----:B0-----:R-:W-:-:S07]  /*6220*/  MOV R200, 0xffffffff ;  /* 0xffffffff00c87802 */ /* 0x001fce0000000f00 */
[----:B-1---5:R-:W-:Y:S05]  /*6230*/  WARPSYNC.COLLECTIVE R200, `(.L_x_11524) ;  /* 0x00000000c8087348 */ /* 0x022fea0003c00000 */
[----:B------:R0:W2:Y:S02]  /*6240*/  SHFL.DOWN P0, R4, R129, R6, R9 ;  /* 0x0800000681047389 */ /* 0x0000a40000000009 */
[----:B012--5:R-:W-:Y:S01]  /*6250*/  ENDCOLLECTIVE ;  /* 0x000000000000791b */ /* 0x027fe20003800000 */
.L_x_11524:
[----:B------:R-:W-:Y:S01]  /*6260*/  HFMA2.MMA R6, -RZ, RZ, 0, 5.9604644775390625e-08 ;  /* 0x00000001ff067435 */ /* 0x000fe200000001ff */
[----:B------:R-:W-:-:S04]  /*6270*/  MOV R5, R4 ;  /* 0x0000000400057202 */ /* 0x000fc80000000f00 */
[----:B------:R-:W-:-:S04]  /*6280*/  FMNMX R5, R5, R0, !PT ;  /* 0x0000000005057209 */ /* 0x000fc80007800000 */
[----:B------:R-:W-:-:S07]  /*6290*/  MOV R129, R5 ;  /* 0x0000000500817202 */ /* 0x000fce0000000f00 */
[----:B------:R-:W-:Y:S05]  /*62a0*/  WARPSYNC.COLLECTIVE R200, `(.L_x_11525) ;  /* 0x00000000c8087348 */ /* 0x000fea0003c00000 */
[----:B------:R0:W1:Y:S02]  /*62b0*/  SHFL.DOWN P0, R4, R129, R6, R9 ;  /* 0x0800000681047389 */ /* 0x0000640000000009 */
[----:B01----:R-:W-:Y:S01]  /*62c0*/  ENDCOLLECTIVE ;  /* 0x000000000000791b */ /* 0x003fe20003800000 */
.L_x_11525:
[----:B------:R-:W-:Y:S01]  /*62d0*/  MOV R2, R4 ;  /* 0x0000000400027202 */ /* 0x000fe20000000f00 */
[----:B------:R-:W-:Y:S06]  /*62e0*/  BRA `(.L_x_11526) ;  /* 0xffffffec00bc7947 */ /* 0x000fec000383ffff */
        .weak           $__internal_175_$__cuda_sm20_rcp_rn_f32_slowpath
        .type           $__internal_175_$__cuda_sm20_rcp_rn_f32_slowpath,@function
        .size           $__internal_175_$__cuda_sm20_rcp_rn_f32_slowpath,(.L_x_14511 - $__internal_175_$__cuda_sm20_rcp_rn_f32_slowpath)
$__internal_175_$__cuda_sm20_rcp_rn_f32_slowpath:
        /* <DEDUP_REMOVED lines=15> */
.L_x_11528:
        /* <DEDUP_REMOVED lines=33> */
.L_x_11530:
[----:B------:R0:W1:Y:S02]  /*65f0*/  MUFU.RCP R200, R2 ;  /* 0x0000000200c87308 */ /* 0x0000640000001000 */
.L_x_11529:
[----:B------:R-:W-:Y:S05]  /*6600*/  BSYNC B1 ;  /* 0x0000000000017941 */ /* 0x000fea0003800000 */
.L_x_11527:
[----:B------:R-:W-:Y:S01]  /*6610*/  HFMA2.MMA R201, -RZ, RZ, 0, 0 ;  /* 0x00000000ffc97435 */ /* 0x000fe200000001ff */
[----:B-1----:R-:W-:Y:S02]  /*6620*/  MOV R0, R200 ;  /* 0x000000c800007202 */ /* 0x002fe40000000f00 */
[----:B------:R-:W-:-:S04]  /*6630*/  MOV R200, R204 ;  /* 0x000000cc00c87202 */ /* 0x000fc80000000f00 */
[----:B0-----:R-:W-:Y:S05]  /*6640*/  RET.REL.NODEC R200 `(_ZN18transformer_engine13normalization19ln_fwd_tuned_kernelINS0_13Kernel_traitsIff13__nv_fp8_e4m3fjLj15360ELj2ELj1ELj4ELj8ENS0_18Kernel_traits_baseILj15360EffS3_fjLj128EEEEEEEvNS0_19ForwardKernelParamsE) ;  /* 0xffffff98c86c7950 */ /* 0x001fea0003c3ffff */
.L_x_11531:
        /* <DEDUP_REMOVED lines=11> */
.L_x_14511:


//--------------------- .text._ZN18transformer_engine13normalization19ln_fwd_tuned_kernelINS0_13Kernel_traitsIff13__nv_fp8_e4m3fjLj12800ELj2ELj1ELj4ELj4ENS0_18Kernel_traits_baseILj12800EffS3_fjLj128EEEEEEEvNS0_19ForwardKernelParamsE --------------------------
	.section	.text._ZN18transformer_engine13normalization19ln_fwd_tuned_kernelINS0_13Kernel_traitsIff13__nv_fp8_e4m3fjLj12800ELj2ELj1ELj4ELj4ENS0_18Kernel_traits_baseILj12800EffS3_fjLj128EEEEEEEvNS0_19ForwardKernelParamsE,"ax",@progbits
	.align	128
        .global         _ZN18transformer_engine13normalization19ln_fwd_tuned_kernelINS0_13Kernel_traitsIff13__nv_fp8_e4m3fjLj12800ELj2ELj1ELj4ELj4ENS0_18Kernel_traits_baseILj12800EffS3_fjLj128EEEEEEEvNS0_19ForwardKernelParamsE
        .type           _ZN18transformer_engine13normalization19ln_fwd_tuned_kernelINS0_13Kernel_traitsIff13__nv_fp8_e4m3fjLj12800ELj2ELj1ELj4ELj4ENS0_18Kernel_traits_baseILj12800EffS3_fjLj128EEEEEEEvNS0_19ForwardKernelParamsE,@function
        .size           _ZN18transformer_engine13normalization19ln_fwd_tuned_kernelINS0_13Kernel_traitsIff13__nv_fp8_e4m3fjLj12800ELj2ELj1ELj4ELj4ENS0_18Kernel_traits_baseILj12800EffS3_fjLj128EEEEEEEvNS0_19ForwardKernelParamsE,(.L_x_14512 - _ZN18transformer_engine13normalization19ln_fwd_tuned_kernelINS0_13Kernel_traitsIff13__nv_fp8_e4m3fjLj12800ELj2ELj1ELj4ELj4ENS0_18Kernel_traits_baseILj12800EffS3_fjLj128EEEEEEEvNS0_19ForwardKernelParamsE)
        .other          _ZN18transformer_engine13normalization19ln_fwd_tuned_kernelINS0_13Kernel_traitsIff13__nv_fp8_e4m3fjLj12800ELj2ELj1ELj4ELj4ENS0_18Kernel_traits_baseILj12800EffS3_fjLj128EEEEEEEvNS0_19ForwardKernelParamsE,@"STO_CUDA_ENTRY STV_DEFAULT"
_ZN18transformer_engine13normalization19ln_fwd_tuned_kernelINS0_13Kernel_traitsIff13__nv_fp8_e4m3fjLj12800ELj2ELj1ELj4ELj4ENS0_18Kernel_traits_baseILj12800EffS3_fjLj128EEEEEEEvNS0_19ForwardKernelParamsE:
.text._ZN18transformer_engine13normalization19ln_fwd_tuned_kernelINS0_13Kernel_traitsIff13__nv_fp8_e4m3fjLj12800ELj2ELj1ELj4ELj4ENS0_18Kernel_traits_baseILj12800EffS3_fjLj128EEEEEEEvNS0_19ForwardKernelParamsE:
        /* <DEDUP_REMOVED lines=11> */
[----:B0-----:R-:W-:Y:S02]  /*00b0*/  LOP3.LUT R107, R105, 0x1, RZ, 0xc0, !PT ;  /* 0x00000001696b7812 */ /* 0x001fe400078ec0ff */
[----:B------:R-:W-:Y:S02]  /*00c0*/  SHF.R.U32.HI R109, RZ, 0x1, R105 ;  /* 0x00000001ff6d7819 */ /* 0x000fe40000011669 */
[C---:B-1----:R-:W-:Y:S01]  /*00d0*/  LOP3.LUT R108, R106.reuse, 0x1f, RZ, 0xc0, !PT ;  /* 0x0000001f6a6c7812 */ /* 0x042fe200078ec0ff */
[----:B---3--:R0:W5:Y:S01]  /*00e0*/  @P1 LDG.E R104, desc[UR4][R2.64] ;  /* 0x0000000402681981 */ /* 0x008162000c1e1900 */
[----:B------:R-:W-:Y:S02]  /*00f0*/  SHF.L.U32 R5, R107, 0x7, RZ ;  /* 0x000000076b057819 */ /* 0x000fe400000006ff */
[----:B------:R-:W-:Y:S02]  /*0100*/  LEA.HI R110, R106, R109, RZ, 0x19 ;  /* 0x0000006d6a6e7211 */ /* 0x000fe400078fc8ff */
[----:B------:R-:W-:-:S02]  /*0110*/  LOP3.LUT R5, R5, 0x80, R108, 0xe2, !PT ;  /* 0x0000008005057812 */ /* 0x000fc400078ee26c */
[----:B------:R-:W-:Y:S02]  /*0120*/  ISETP.GE.AND P0, PT, R110, UR7, PT ;  /* 0x000000076e007c0c */ /* 0x000fe4000bf06270 */
[----:B------:R-:W-:Y:S01]  /*0130*/  LOP3.LUT R125, R5, 0x60, R106, 0xf8, !PT ;  /* 0x00000060057d7812 */ /* 0x000fe200078ef86a */
[----:B0-----:R-:W0:Y:S03]  /*0140*/  LDC.64 R2, c[0x0][0x260] ;  /* 0x00009800ff027b82 */ /* 0x001e260000000a00 */
        /* <DEDUP_REMOVED lines=151> */
[----:B------:R-:W5:Y:S01]  /*0ac0*/  LDG.E R113, desc[UR4][R124.64] ;  /* 0x000000047c717981 */ /* 0x000f62000c1e1900 */
[----:B------:R-:W-:-:S03]  /*0ad0*/  ULDC.U8 UR7, c[0x0][0x250] ;  /* 0x0000940000077ab9 */ /* 0x000fc60000000000 */
[----:B------:R-:W2:Y:S04]  /*0ae0*/  LDG.E R114, desc[UR4][R126.64] ;  /* 0x000000047e727981 */ /* 0x000ea8000c1e1900 */
[----:B------:R-:W3:Y:S04]  /*0af0*/  LDG.E R116, desc[UR4][R128.64] ;  /* 0x0000000480747981 */ /* 0x000ee8000c1e1900 */
        /* <DEDUP_REMOVED lines=15> */
[----:B------:R-:W2:Y:S04]  /*0bf0*/  LDG.E R112, desc[UR4][R220.64] ;  /* 0x00000004dc707981 */ /* 0x000ea8000c1e1900 */
        /* <DEDUP_REMOVED lines=78> */
[----:B------:R-:W5:Y:S01]  /*10e0*/  LDG.E R45, desc[UR4][R2.64] ;  /* 0x00000004022d7981 */ /* 0x000f62000c1e1900 */
[----:B------:R-:W-:-:S02]  /*10f0*/  ISETP.NE.AND P0, PT, RZ, UR7, PT ;  /* 0x00000007ff007c0c */ /* 0x000fc4000bf05270 */
[----:B------:R-:W-:Y:S01]  /*1100*/  MOV R0, 0x1 ;  /* 0x0000000100007802 */ /* 0x000fe20000000f00 */
[----:B------:R0:W5:Y:S01]  /*1110*/  LDG.E R17, desc[UR4][R16.64] ;  /* 0x0000000410117981 */ /* 0x000162000c1e1900 */
[----:B------:R-:W-:-:S03]  /*1120*/  MOV R111, RZ ;  /* 0x000000ff006f7202 */ /* 0x000fc60000000f00 */
[----:B------:R1:W5:Y:S01]  /*1130*/  LDG.E R15, desc[UR4][R14.64] ;  /* 0x000000040e0f7981 */ /* 0x000362000c1e1900 */
[----:B0-----:R-:W-:-:S05]  /*1140*/  MOV R16, RZ ;  /* 0x000000ff00107202 */ /* 0x001fca0000000f00 */
[----:B--2---:R-:W-:Y:S01]  /*1150*/  @P0 FADD R112, R112, 1 ;  /* 0x3f80000070700421 */ /* 0x004fe20000000000 */
[----:B------:R-:W-:Y:S01]  /*1160*/  @P0 FADD R114, R114, 1 ;  /* 0x3f80000072720421 */ /* 0x000fe20000000000 */
[----:B---3--:R-:W-:Y:S01]  /*1170*/  @P0 FADD R116, R116, 1 ;  /* 0x3f80000074740421 */ /* 0x008fe20000000000 */
[----:B-1----:R-:W-:Y:S01]  /*1180*/  PRMT R14, R0, 0x7610, R14 ;  /* 0x00007610000e7816 */ /* 0x002fe2000000000e */
        /* <DEDUP_REMOVED lines=47> */
.L_x_11545:
[----:B0-----:R-:W0:Y:S01]  /*1480*/  LDC.64 R2, c[0x0][0x220] ;  /* 0x00008800ff027b82 */ /* 0x001e220000000a00 */
        /* <DEDUP_REMOVED lines=28> */
[--C-:B------:R-:W-:Y:S01]  /*1650*/  IMAD.WIDE.U32 R164, R165, 0x4, R2.reuse ;  /* 0x00000004a5a47825 */ /* 0x100fe200078e0002 */
[----:B------:R-:W4:Y:S01]  /*1660*/  LDG.E R39, desc[UR4][R162.64] ;  /* 0x00000004a2277981 */ /* 0x000f22000c1e1900 */
[----:B------:R-:W-:Y:S02]  /*1670*/  IADD3 R11, R167, 0xa00, RZ ;  /* 0x00000a00a70b7810 */ /* 0x000fe40007ffe0ff */
[----:B------:R-:W-:Y:S01]  /*1680*/  IMAD.WIDE.U32 R8, R9, 0x4, R2 ;  /* 0x0000000409087825 */ /* 0x000fe200078e0002 */
[----:B------:R-:W4:Y:S01]  /*1690*/  LDG.E R37, desc[UR4][R164.64] ;  /* 0x00000004a4257981 */ /* 0x000f22000c1e1900 */
[----:B0-----:R-:W-:-:S02]  /*16a0*/  IADD3 R13, R167, 0xb00, RZ ;  /* 0x00000b00a70d7810 */ /* 0x001fc40007ffe0ff */
[--C-:B------:R-:W-:Y:S01]  /*16b0*/  IMAD.WIDE.U32 R10, R11, 0x4, R2.reuse ;  /* 0x000000040b0a7825 */ /* 0x100fe200078e0002 */
[----:B------:R0:W4:Y:S01]  /*16c0*/  LDG.E R67, desc[UR4][R8.64] ;  /* 0x0000000408437981 */ /* 0x000122000c1e1900 */
[----:B-1----:R-:W-:Y:S02]  /*16d0*/  IADD3 R5, R167, 0xc00, RZ ;  /* 0x00000c00a7057810 */ /* 0x002fe40007ffe0ff */
        /* <DEDUP_REMOVED lines=112> */
[----:B------:R1:W4:Y:S02]  /*1de0*/  LDG.E R167, desc[UR4][R4.64] ;  /* 0x0000000404a77981 */ /* 0x000324000c1e1900 */
[----:B------:R-:W-:Y:S02]  /*1df0*/  IMAD.WIDE.U32 R2, R217, 0x4, R2 ;  /* 0x00000004d9027825 */ /* 0x000fe400078e0002 */
[----:B------:R-:W4:Y:S04]  /*1e00*/  LDG.E R215, desc[UR4][R6.64] ;  /* 0x0000000406d77981 */ /* 0x000f28000c1e1900 */
[----:B------:R-:W4:Y:S01]  /*1e10*/  LDG.E R217, desc[UR4][R2.64] ;  /* 0x0000000402d97981 */ /* 0x000f22000c1e1900 */
        /* <DEDUP_REMOVED lines=177> */
.L_x_11564:
        /* <DEDUP_REMOVED lines=20> */
[----:B------:R-:W1:Y:S01]  /*2a70*/  SHFL.DOWN PT, R20, R9, 0x2, 0x1f ;  /* 0x08401f0009147f89 */ /* 0x000e6200000e0000 */
[----:B0-----:R-:W-:Y:S02]  /*2a80*/  @!P0 LEA R6, R4, R219, 0x3 ;  /* 0x000000db04068211 */ /* 0x001fe400078e18ff */
[----:B------:R-:W-:Y:S01]  /*2a90*/  CS2R R4, SRZ ;  /* 0x0000000000047805 */ /* 0x000fe2000001ff00 */
        /* <DEDUP_REMOVED lines=11> */
[----:B012--5:R-:W-:Y:S05]  /*2b50*/  CALL.REL.NOINC `($__internal_176_$__cuda_sm20_rcp_rn_f32_slowpath) ;  /* 0x0000003800d47944 */ /* 0x027fea0003c00000 */
[----:B------:R-:W-:Y:S05]  /*2b60*/  BRA `(.L_x_11536) ;  /* 0x0000000000107947 */ /* 0x000fea0003800000 */
.L_x_11535:
[----:B------:R-:W3:Y:S02]  /*2b70*/  MUFU.RCP R0, R24 ;  /* 0x0000001800007308 */ /* 0x000ee40000001000 */
[----:B---3--:R-:W-:-:S04]  /*2b80*/  FFMA R2, R24, R0, -1 ;  /* 0xbf80000018027423 */ /* 0x008fc80000000000 */
[----:B------:R-:W-:-:S04]  /*2b90*/  FADD.FTZ R3, -R2, -RZ ;  /* 0x800000ff02037221 */ /* 0x000fc80000010100 */
[----:B------:R-:W-:-:S07]  /*2ba0*/  FFMA R0, R0, R3, R0 ;  /* 0x0000000300007223 */ /* 0x000fce0000000000 */
.L_x_11536:
[----:B------:R-:W-:Y:S05]  /*2bb0*/  BSYNC B0 ;  /* 0x0000000000007941 */ /* 0x000fea0003800000 */
.L_x_11534:
        /* <DEDUP_REMOVED lines=20> */
[----:B-----5:R-:W-:Y:S05]  /*2d00*/  CALL.REL.NOINC `($__internal_176_$__cuda_sm20_rcp_rn_f32_slowpath) ;  /* 0x0000003800687944 */ /* 0x020fea0003c00000 */
[----:B------:R-:W-:Y:S05]  /*2d10*/  BRA `(.L_x_11539) ;  /* 0x0000000000107947 */ /* 0x000fea0003800000 */
.L_x_11538:
[----:B------:R-:W0:Y:S02]  /*2d20*/  MUFU.RCP R0, R7 ;  /* 0x0000000700007308 */ /* 0x000e240000001000 */
[----:B0-----:R-:W-:-:S04]  /*2d30*/  FFMA R2, R7, R0, -1 ;  /* 0xbf80000007027423 */ /* 0x001fc80000000000 */
[----:B------:R-:W-:-:S04]  /*2d40*/  FADD.FTZ R3, -R2, -RZ ;  /* 0x800000ff02037221 */ /* 0x000fc80000010100 */
[----:B------:R-:W-:-:S07]  /*2d50*/  FFMA R0, R0, R3, R0 ;  /* 0x0000000300007223 */ /* 0x000fce0000000000 */
.L_x_11539:
[----:B------:R-:W-:Y:S05]  /*2d60*/  BSYNC B0 ;  /* 0x0000000000007941 */ /* 0x000fea0003800000 */
.L_x_11537:
        /* <DEDUP_REMOVED lines=49> */
.L_x_11541:
[----:B------:R-:W2:Y:S04]  /*3080*/  LDG.E.STRONG.GPU R0, desc[UR4][R6.64] ;  /* 0x0000000406007981 */ /* 0x000ea8000c1ef900 */
[----:B--2---:R-:W-:Y:S01]  /*3090*/  CCTL.IVALL ;  /* 0x00000000ff00798f */ /* 0x004fe20002000000 */
[----:B------:R-:W-:Y:S05]  /*30a0*/  YIELD ;  /* 0x0000000000007946 */ /* 0x000fea0003800000 */
[----:B------:R-:W-:-:S13]  /*30b0*/  ISETP.NE.AND P1, PT, R0, R219, PT ;  /* 0x000000db0000720c */ /* 0x000fda0003f25270 */
[----:B------:R-:W-:Y:S05]  /*30c0*/  @P1 BRA `(.L_x_11541) ;  /* 0xfffffffc00ec1947 */ /* 0x000fea000383ffff */
.L_x_11540:
        /* <DEDUP_REMOVED lines=19> */
[----:B012--5:R-:W-:Y:S05]  /*3200*/  CALL.REL.NOINC `($__internal_176_$__cuda_sm20_rcp_rn_f32_slowpath) ;  /* 0x0000003400287944 */ /* 0x027fea0003c00000 */
[----:B------:R-:W-:Y:S05]  /*3210*/  BRA `(.L_x_11544) ;  /* 0x0000000000107947 */ /* 0x000fea0003800000 */
.L_x_11543:
[----:B------:R-:W3:Y:S02]  /*3220*/  MUFU.RCP R0, R219 ;  /* 0x000000db00007308 */ /* 0x000ee40000001000 */
[----:B---3--:R-:W-:-:S04]  /*3230*/  FFMA R2, R219, R0, -1 ;  /* 0xbf800000db027423 */ /* 0x008fc80000000000 */
[----:B------:R-:W-:-:S04]  /*3240*/  FADD.FTZ R3, -R2, -RZ ;  /* 0x800000ff02037221 */ /* 0x000fc80000010100 */
[----:B------:R-:W-:-:S07]  /*3250*/  FFMA R0, R0, R3, R0 ;  /* 0x0000000300007223 */ /* 0x000fce0000000000 */
.L_x_11544:
[----:B------:R-:W-:Y:S05]  /*3260*/  BSYNC B0 ;  /* 0x0000000000007941 */ /* 0x000fea0003800000 */
.L_x_11542:
[----:B-1----:R-:W-:Y:S01]  /*3270*/  FADD R2, -R221, R4 ;  /* 0x00000004dd027221 */ /* 0x002fe20000000100 */
[----:B0-2---:R-:W-:Y:S01]  /*3280*/  FADD R5, R22, R5 ;  /* 0x0000000516057221 */ /* 0x005fe20000000000 */
[----:B------:R-:W-:Y:S01]  /*3290*/  FMUL R8, R20, R221 ;  /* 0x000000dd14087220 */ /* 0x000fe20000400000 */
[----:B------:R-:W-:Y:S01]  /*32a0*/  ULDC.64 UR8, c[0x0][0x288] ;  /* 0x0000a20000087ab9 */ /* 0x000fe20000000a00 */
[----:B------:R-:W-:Y:S01]  /*32b0*/  FMUL R2, R2, R2 ;  /* 0x0000000202027220 */ /* 0x000fe20000400000 */
[----:B------:R-:W-:Y:S01]  /*32c0*/  ISETP.NE.U32.AND P0, PT, RZ, UR8, PT ;  /* 0x00000008ff007c0c */ /* 0x000fe2000bf05070 */
[----:B------:R-:W-:Y:S01]  /*32d0*/  ULDC UR7, c[0x0][0x210] ;  /* 0x0000840000077ab9 */ /* 0x000fe20000000800 */
[----:B------:R-:W-:Y:S01]  /*32e0*/  SHF.L.U32 R9, R107, 0x7, RZ ;  /* 0x000000076b097819 */ /* 0x000fe200000006ff */
[----:B------:R-:W-:Y:S01]  /*32f0*/  FMUL R2, R2, R7 ;  /* 0x0000000702027220 */ /* 0x000fe20000400000 */
[----:B------:R-:W-:Y:S01]  /*3300*/  FFMA R7, R7, R4, R8 ;  /* 0x0000000407077223 */ /* 0x000fe20000000008 */
[----:B------:R-:W-:Y:S01]  /*3310*/  ISETP.NE.AND.EX P0, PT, RZ, UR9, PT, P0 ;  /* 0x00000009ff007c0c */ /* 0x000fe2000bf05300 */
[----:B------:R-:W0:Y:S01]  /*3320*/  LDC R8, c[0x0][0x268] ;  /* 0x00009a00ff087b82 */ /* 0x000e220000000800 */
[----:B------:R-:W-:Y:S01]  /*3330*/  FMUL R2, R20, R2 ;  /* 0x0000000214027220 */ /* 0x000fe20000400000 */
[-C--:B------:R-:W-:Y:S01]  /*3340*/  FMUL R7, R7, R0.reuse ;  /* 0x0000000007077220 */ /* 0x080fe20000400000 */
[----:B------:R-:W-:Y:S01]  /*3350*/  LOP3.LUT R9, R9, 0x80, R108, 0xe2, !PT ;  /* 0x0000008009097812 */ /* 0x000fe200078ee26c */
[----:B------:R-:W-:Y:S01]  /*3360*/  ULDC.64 UR8, c[0x0][0x258] ;  /* 0x0000960000087ab9 */ /* 0x000fe20000000a00 */
[----:B------:R-:W-:Y:S01]  /*3370*/  FFMA R6, R2, R0, R5 ;  /* 0x0000000002067223 */ /* 0x000fe20000000005 */
[----:B------:R-:W-:Y:S01]  /*3380*/  ISETP.NE.AND P1, PT, RZ, UR6, PT ;  /* 0x00000006ff007c0c */ /* 0x000fe2000bf25270 */
[----:B------:R-:W1:Y:S01]  /*3390*/  SHFL.IDX PT, R166, R7, RZ, 0x1f ;  /* 0x00001fff07a67589 */ /* 0x000e6200000e0000 */
[----:B------:R-:W2:Y:S01]  /*33a0*/  @!P3 LDC.64 R4, c[0x0][0x228] ;  /* 0x00008a00ff04bb82 */ /* 0x000ea20000000a00 */
[----:B------:R-:W-:-:S02]  /*33b0*/  LOP3.LUT R9, R9, 0x60, R106, 0xf8, !PT ;  /* 0x0000006009097812 */ /* 0x000fc400078ef86a */
[----:B------:R3:W0:Y:S01]  /*33c0*/  SHFL.IDX PT, R3, R6, RZ, 0x1f ;  /* 0x00001fff06037589 */ /* 0x00062200000e0000 */
[----:B------:R-:W-:Y:S02]  /*33d0*/  IADD3 R16, R16, 0x1, RZ ;  /* 0x0000000110107810 */ /* 0x000fe40007ffe0ff */
[----:B------:R-:W-:Y:S02]  /*33e0*/  IMAD R0, R110, 0x3200, R9 ;  /* 0x000032006e007824 */ /* 0x000fe400078e0209 */
[----:B------:R-:W-:-:S03]  /*33f0*/  LOP3.LUT R16, R16, 0x3, RZ, 0xc0, !PT ;  /* 0x0000000310107812 */ /* 0x000fc600078ec0ff */
[----:B---3--:R-:W-:-:S04]  /*3400*/  IADD3 R6, R0, 0x100, RZ ;  /* 0x0000010000067810 */ /* 0x008fc80007ffe0ff */
[----:B------:R-:W-:-:S04]  /*3410*/  IADD3 R6, P5, R6, UR8, RZ ;  /* 0x0000000806067c10 */ /* 0x000fc8000ffbe0ff */
[----:B------:R-:W-:Y:S01]  /*3420*/  IADD3.X R7, RZ, UR9, RZ, P5, !PT ;  /* 0x00000009ff077c10 */ /* 0x000fe2000affe4ff */
[--C-:B-1----:R-:W-:Y:S01]  /*3430*/  FADD R86, R161, -R166.reuse ;  /* 0x800000a6a1567221 */ /* 0x102fe20000000000 */
[--C-:B------:R-:W-:Y:S01]  /*3440*/  FADD R10, R65, -R166.reuse ;  /* 0x800000a6410a7221 */ /* 0x100fe20000000000 */
[----:B------:R-:W-:Y:S01]  /*3450*/  FADD R12, R63, -R166 ;  /* 0x800000a63f0c7221 */ /* 0x000fe20000000000 */
[----:B--2---:R-:W-:-:S04]  /*3460*/  @!P3 IMAD.WIDE R4, R110, 0x4, R4 ;  /* 0x000000046e04b825 */ /* 0x004fc800078e0204 */
[----:B0-----:R-:W-:Y:S01]  /*3470*/  FFMA R8, R3, 7.8124998253770172596e-05, R8 ;  /* 0x38a3d70a03087823 */ /* 0x001fe20000000008 */
[--C-:B------:R-:W-:Y:S01]  /*3480*/  FADD R18, R61, -R166.reuse ;  /* 0x800000a63d127221 */ /* 0x100fe20000000000 */
[--C-:B------:R-:W-:Y:S01]  /*3490*/  FADD R162, R163, -R166.reuse ;  /* 0x800000a6a3a27221 */ /* 0x100fe20000000000 */
[----:B------:R-:W0:Y:S01]  /*34a0*/  @!P3 LDC.64 R2, c[0x0][0x230] ;  /* 0x00008c00ff02bb82 */ /* 0x000e220000000a00 */
[----:B------:R1:W-:Y:S01]  /*34b0*/  @!P3 STG.E desc[UR4][R4.64], R166 ;  /* 0x000000a60400b986 */ /* 0x0003e2000c101904 */
[C---:B------:R-:W-:Y:S01]  /*34c0*/  FSETP.GEU.AND P2, PT, |R8|.reuse, 1.175494350822287508e-38, PT ;  /* 0x008000000800780b */ /* 0x040fe20003f4e200 */
        /* <DEDUP_REMOVED lines=33> */
[----:B--2---:R-:W-:Y:S01]  /*36e0*/  @!P2 FMUL R161, R161, 4096 ;  /* 0x45800000a1a1a820 */ /* 0x004fe20000400000 */
[--C-:B------:R-:W-:Y:S01]  /*36f0*/  FADD R200, R195, -R166.reuse ;  /* 0x800000a6c3c87221 */ /* 0x100fe20000000000 */
[--C-:B------:R-:W-:Y:S01]  /*3700*/  FADD R202, R197, -R166.reuse ;  /* 0x800000a6c5ca7221 */ /* 0x100fe20000000000 */
[--C-:B------:R-:W-:Y:S01]  /*3710*/  FADD R204, R199, -R166.reuse ;  /* 0x800000a6c7cc7221 */ /* 0x100fe20000000000 */
[C---:B------:R-:W-:Y:S01]  /*3720*/  FMUL R10, R161.reuse, R10 ;  /* 0x0000000aa10a7220 */ /* 0x040fe20000400000 */
[C---:B------:R-:W-:Y:S01]  /*3730*/  FMUL R12, R161.reuse, R12 ;  /* 0x0000000ca10c7220 */ /* 0x040fe20000400000 */
[C---:B-1----:R-:W-:Y:S01]  /*3740*/  FMUL R5, R161.reuse, R18 ;  /* 0x00000012a1057220 */ /* 0x042fe20000400000 */
[C---:B------:R-:W-:Y:S01]  /*3750*/  FMUL R85, R161.reuse, R162 ;  /* 0x000000a2a1557220 */ /* 0x040fe20000400000 */
[----:B-----5:R-:W-:Y:S01]  /*3760*/  FFMA R10, R112, R10, R113 ;  /* 0x0000000a700a7223 */ /* 0x020fe20000000071 */
[----:B------:R-:W-:Y:S01]  /*3770*/  FFMA R4, R114, R12, R115 ;  /* 0x0000000c72047223 */ /* 0x000fe20000000073 */
[C---:B------:R-:W-:Y:S01]  /*3780*/  FMUL R11, R161.reuse, R20 ;  /* 0x00000014a10b7220 */ /* 0x040fe20000400000 */
[----:B------:R-:W-:Y:S01]  /*3790*/  FFMA R162, R116, R5, R117 ;  /* 0x0000000574a27223 */ /* 0x000fe20000000075 */
[----:B------:R-:W-:Y:S01]  /*37a0*/  FMUL R89, R161, R82 ;  /* 0x00000052a1597220 */ /* 0x000fe20000400000 */
        /* <DEDUP_REMOVED lines=22> */
[----:B------:R-:W-:Y:S01]  /*3910*/  @P1 FMUL R4, R4, R104 ;  /* 0x0000006804041220 */ /* 0x000fe20000400000 */
[----:B------:R-:W-:Y:S01]  /*3920*/  FMUL R169, R161, R28 ;  /* 0x0000001ca1a97220 */ /* 0x000fe20000400000 */
[----:B------:R-:W-:Y:S01]  /*3930*/  @P0 FMNMX R111, R111, |R166|, !PT ;  /* 0x400000a66f6f0209 */ /* 0x000fe20007800000 */
[----:B------:R-:W-:Y:S01]  /*3940*/  @P1 FMUL R10, R10, R104 ;  /* 0x000000680a0a1220 */ /* 0x000fe20000400000 */
[----:B------:R-:W-:Y:S01]  /*3950*/  FFMA R168, R124, R168, R125 ;  /* 0x000000a87ca87223 */ /* 0x000fe2000000007d */
[----:B------:R-:W-:Y:S01]  /*3960*/  IADD3 R8, P4, R0, UR8, RZ ;  /* 0x0000000800087c10 */ /* 0x000fe2000ff9e0ff */
[----:B0-----:R-:W-:Y:S01]  /*3970*/  @!P3 IMAD.WIDE R2, R110, 0x4, R2 ;  /* 0x000000046e02b825 */ /* 0x001fe200078e0202 */
[----:B------:R-:W-:-:S03]  /*3980*/  @P0 FMNMX R111, R111, |R167|, !PT ;  /* 0x400000a76f6f0209 */ /* 0x000fc60007800000 */
[C---:B------:R-:W-:Y:S01]  /*3990*/  FMUL R170, R161.reuse, R30 ;  /* 0x0000001ea1aa7220 */ /* 0x040fe20000400000 */
[----:B------:R-:W-:Y:S01]  /*39a0*/  F2FP.SATFINITE.E4M3.F32.PACK_AB_MERGE_C R165, RZ, R4, RZ ;  /* 0x00000004ffa5723e */ /* 0x000fe200048070ff */
[----:B------:R-:W-:Y:S01]  /*39b0*/  FFMA R169, R126, R169, R127 ;  /* 0x000000a97ea97223 */ /* 0x000fe2000000007f */
[----:B------:R-:W-:Y:S01]  /*39c0*/  F2FP.SATFINITE.E4M3.F32.PACK_AB_MERGE_C R163, RZ, R10, RZ ;  /* 0x0000000affa3723e */ /* 0x000fe200048070ff */
[----:B------:R-:W-:Y:S01]  /*39d0*/  FMUL R171, R161, R32 ;  /* 0x00000020a1ab7220 */ /* 0x000fe20000400000 */
[----:B------:R-:W-:Y:S01]  /*39e0*/  IADD3 R4, R0, 0x200, RZ ;  /* 0x0000020000047810 */ /* 0x000fe20007ffe0ff */
[----:B------:R-:W-:Y:S01]  /*39f0*/  @P1 FMUL R162, R162, R104 ;  /* 0x00000068a2a21220 */ /* 0x000fe20000400000 */
[----:B------:R-:W-:Y:S01]  /*3a00*/  @P0 FMNMX R111, R111, |R168|, !PT ;  /* 0x400000a86f6f0209 */ /* 0x000fe20007800000 */
[----:B------:R-:W-:Y:S01]  /*3a10*/  FFMA R170, R128, R170, R129 ;  /* 0x000000aa80aa7223 */ /* 0x000fe20000000081 */
[----:B------:R-:W-:Y:S01]  /*3a20*/  IADD3.X R9, RZ, UR9, RZ, P4, !PT ;  /* 0x00000009ff097c10 */ /* 0x000fe2000a7fe4ff */
[----:B------:R0:W-:Y:S01]  /*3a30*/  @!P3 STG.E desc[UR4][R2.64], R161 ;  /* 0x000000a10200b986 */ /* 0x0001e2000c101904 */
[----:B------:R-:W-:Y:S01]  /*3a40*/  IADD3 R10, R0, 0x300, RZ ;  /* 0x00000300000a7810 */ /* 0x000fe20007ffe0ff */
[-C--:B------:R-:W-:Y:S01]  /*3a50*/  @P1 FMUL R164, R164, R104.reuse ;  /* 0x00000068a4a41220 */ /* 0x080fe20000400000 */
[----:B------:R-:W-:Y:S01]  /*3a60*/  IADD3 R5, R0, 0x400, RZ ;  /* 0x0000040000057810 */ /* 0x000fe20007ffe0ff */
[----:B------:R-:W-:Y:S01]  /*3a70*/  @P1 FMUL R166, R166, R104 ;  /* 0x00000068a6a61220 */ /* 0x000fe20000400000 */
[----:B------:R-:W-:Y:S01]  /*3a80*/  IADD3 R4, P2, R4, UR8, RZ ;  /* 0x0000000804047c10 */ /* 0x000fe2000ff5e0ff */
[----:B------:R-:W-:Y:S01]  /*3a90*/  FMUL R172, R161, R34 ;  /* 0x00000022a1ac7220 */ /* 0x000fe20000400000 */
[----:B------:R-:W-:Y:S01]  /*3aa0*/  @P0 FMNMX R111, R111, |R169|, !PT ;  /* 0x400000a96f6f0209 */ /* 0x000fe20007800000 */
[C---:B------:R-:W-:Y:S01]  /*3ab0*/  FMUL R101, R161.reuse, R70 ;  /* 0x00000046a1657220 */ /* 0x040fe20000400000 */
[----:B------:R-:W-:Y:S01]  /*3ac0*/  IADD3 R10, P3, R10, UR8, RZ ;  /* 0x000000080a0a7c10 */ /* 0x000fe2000ff7e0ff */
[C---:B------:R-:W-:Y:S01]  /*3ad0*/  FMUL R97, R161.reuse, R74 ;  /* 0x0000004aa1617220 */ /* 0x040fe20000400000 */
[----:B------:R-:W-:Y:S01]  /*3ae0*/  FMUL R93, R161, R78 ;  /* 0x0000004ea15d7220 */ /* 0x000fe20000400000 */
[----:B------:R1:W-:Y:S01]  /*3af0*/  STG.E.U8 desc[UR4][R8.64], R163 ;  /* 0x000000a308007986 */ /* 0x0003e2000c101104 */
[----:B0-----:R-:W-:Y:S01]  /*3b00*/  IADD3 R2, P4, R5, UR8, RZ ;  /* 0x0000000805027c10 */ /* 0x001fe2000ff9e0ff */
        /* <DEDUP_REMOVED lines=33> */
[----:B------:R0:W-:Y:S01]  /*3d20*/  STG.E.U8 desc[UR4][R6.64], R165 ;  /* 0x000000a506007986 */ /* 0x0001e2000c101104 */
[----:B------:R-:W-:Y:S01]  /*3d30*/  FFMA R171, R130, R171, R131 ;  /* 0x000000ab82ab7223 */ /* 0x000fe20000000083 */
[----:B------:R-:W-:Y:S01]  /*3d40*/  IADD3.X R5, RZ, UR9, RZ, P2, !PT ;  /* 0x00000009ff057c10 */ /* 0x000fe200097fe4ff */
[----:B------:R-:W-:Y:S01]  /*3d50*/  @P1 FMUL R167, R167, R104 ;  /* 0x00000068a7a71220 */ /* 0x000fe20000400000 */
[----:B------:R-:W-:Y:S01]  /*3d60*/  F2FP.SATFINITE.E4M3.F32.PACK_AB_MERGE_C R161, RZ, R162, RZ ;  /* 0x000000a2ffa1723e */ /* 0x000fe200048070ff */
[----:B------:R-:W-:Y:S01]  /*3d70*/  FFMA R172, R132, R172, R133 ;  /* 0x000000ac84ac7223 */ /* 0x000fe20000000085 */
[----:B------:R-:W-:Y:S01]  /*3d80*/  @P0 FMNMX R111, R111, |R170|, !PT ;  /* 0x400000aa6f6f0209 */ /* 0x000fe20007800000 */
[----:B------:R-:W-:Y:S01]  /*3d90*/  @P1 FMUL R168, R168, R104 ;  /* 0x00000068a8a81220 */ /* 0x000fe20000400000 */
[----:B------:R-:W-:Y:S01]  /*3da0*/  IADD3.X R11, RZ, UR9, RZ, P3, !PT ;  /* 0x00000009ff0b7c10 */ /* 0x000fe20009ffe4ff */
[----:B------:R2:W-:Y:S01]  /*3db0*/  STG.E.U8 desc[UR4][R4.64], R161 ;  /* 0x000000a104007986 */ /* 0x0005e2000c101104 */
[----:B-1----:R-:W-:Y:S01]  /*3dc0*/  F2FP.SATFINITE.E4M3.F32.PACK_AB_MERGE_C R163, RZ, R164, RZ ;  /* 0x000000a4ffa3723e */ /* 0x002fe200048070ff */
[----:B------:R-:W-:Y:S01]  /*3dd0*/  @P1 FMUL R169, R169, R104 ;  /* 0x00000068a9a91220 */ /* 0x000fe20000400000 */
[----:B0-----:R-:W-:Y:S01]  /*3de0*/  IADD3 R6, R0, 0x500, RZ ;  /* 0x0000050000067810 */ /* 0x001fe20007ffe0ff */
[----:B------:R-:W-:Y:S01]  /*3df0*/  FFMA R102, R134, R102, R135 ;  /* 0x0000006686667223 */ /* 0x000fe20000000087 */
[----:B------:R-:W-:Y:S01]  /*3e00*/  IADD3 R8, R0, 0x600, RZ ;  /* 0x0000060000087810 */ /* 0x000fe20007ffe0ff */
[----:B------:R-:W-:Y:S01]  /*3e10*/  STG.E.U8 desc[UR4][R10.64], R163 ;  /* 0x000000a30a007986 */ /* 0x000fe2000c101104 */
[----:B------:R-:W-:Y:S01]  /*3e20*/  IADD3.X R3, RZ, UR9, RZ, P4, !PT ;  /* 0x00000009ff037c10 */ /* 0x000fe2000a7fe4ff */
[----:B------:R-:W-:Y:S01]  /*3e30*/  @P1 FMUL R170, R170, R104 ;  /* 0x00000068aaaa1220 */ /* 0x000fe20000400000 */
[----:B------:R-:W-:Y:S01]  /*3e40*/  F2FP.SATFINITE.E4M3.F32.PACK_AB_MERGE_C R165, RZ, R166, RZ ;  /* 0x000000a6ffa5723e */ /* 0x000fe200048070ff */
[----:B------:R-:W-:Y:S01]  /*3e50*/  FFMA R162, R136, R101, R137 ;  /* 0x0000006588a27223 */ /* 0x000fe20000000089 */
[----:B------:R-:W-:Y:S01]  /*3e60*/  IADD3 R7, R0, 0x700, RZ ;  /* 0x0000070000077810 */ /* 0x000fe20007ffe0ff */
[----:B------:R-:W-:Y:S01]  /*3e70*/  FFMA R98, R138, R98, R139 ;  /* 0x000000628a627223 */ /* 0x000fe2000000008b */
[----:B------:R-:W-:Y:S01]  /*3e80*/  IADD3 R6, P2, R6, UR8, RZ ;  /* 0x0000000806067c10 */ /* 0x000fe2000ff5e0ff */
[----:B------:R0:W-:Y:S01]  /*3e90*/  STG.E.U8 desc[UR4][R2.64], R165 ;  /* 0x000000a502007986 */ /* 0x0001e2000c101104 */
[----:B------:R-:W-:Y:S01]  /*3ea0*/  @P0 FMNMX R111, R111, |R171|, !PT ;  /* 0x400000ab6f6f0209 */ /* 0x000fe20007800000 */
[----:B------:R-:W-:Y:S01]  /*3eb0*/  @P1 FMUL R171, R171, R104 ;  /* 0x00000068abab1220 */ /* 0x000fe20000400000 */
[----:B------:R-:W-:Y:S01]  /*3ec0*/  IADD3 R8, P3, R8, UR8, RZ ;  /* 0x0000000808087c10 */ /* 0x000fe2000ff7e0ff */
[----:B------:R-:W-:Y:S01]  /*3ed0*/  FFMA R97, R140, R97, R141 ;  /* 0x000000618c617223 */ /* 0x000fe2000000008d */
[----:B--2---:R-:W-:Y:S01]  /*3ee0*/  IADD3 R4, P4, R7, UR8, RZ ;  /* 0x0000000807047c10 */ /* 0x004fe2000ff9e0ff */
[----:B------:R-:W-:Y:S01]  /*3ef0*/  FFMA R94, R142, R94, R143 ;  /* 0x0000005e8e5e7223 */ /* 0x000fe2000000008f */
[----:B------:R-:W-:Y:S01]  /*3f00*/  IADD3.X R7, RZ, UR9, RZ, P2, !PT ;  /* 0x00000009ff077c10 */ /* 0x000fe200097fe4ff */
[----:B------:R-:W-:Y:S01]  /*3f10*/  FFMA R90, R146, R90, R147 ;  /* 0x0000005a925a7223 */ /* 0x000fe20000000093 */
[----:B------:R-:W-:Y:S01]  /*3f20*/  F2FP.SATFINITE.E4M3.F32.PACK_AB_MERGE_C R167, RZ, R167, RZ ;  /* 0x000000a7ffa7723e */ /* 0x000fe200048070ff */
[----:B------:R-:W-:Y:S01]  /*3f30*/  FFMA R86, R150, R86, R151 ;  /* 0x0000005696567223 */ /* 0x000fe20000000097 */
[----:B------:R-:W-:Y:S01]  /*3f40*/  @P0 FMNMX R111, R111, |R172|, !PT ;  /* 0x400000ac6f6f0209 */ /* 0x000fe20007800000 */
[----:B------:R-:W-:Y:S01]  /*3f50*/  @P1 FMUL R172, R172, R104 ;  /* 0x00000068acac1220 */ /* 0x000fe20000400000 */
[----:B0-----:R-:W-:Y:S01]  /*3f60*/  IADD3 R2, R0, 0x800, RZ ;  /* 0x0000080000027810 */ /* 0x001fe20007ffe0ff */
[----:B------:R0:W-:Y:S01]  /*3f70*/  STG.E.U8 desc[UR4][R6.64], R167 ;  /* 0x000000a706007986 */ /* 0x0001e2000c101104 */
[----:B------:R-:W-:Y:S01]  /*3f80*/  IADD3.X R9, RZ, UR9, RZ, P3, !PT ;  /* 0x00000009ff097c10 */ /* 0x000fe20009ffe4ff */
[----:B------:R-:W-:Y:S01]  /*3f90*/  FFMA R85, R152, R85, R153 ;  /* 0x0000005598557223 */ /* 0x000fe20000000099 */
[----:B------:R-:W-:Y:S01]  /*3fa0*/  F2FP.SATFINITE.E4M3.F32.PACK_AB_MERGE_C R161, RZ, R168, RZ ;  /* 0x000000a8ffa1723e */ /* 0x000fe200048070ff */
[----:B------:R-:W-:Y:S01]  /*3fb0*/  FFMA R82, R154, R82, R155 ;  /* 0x000000529a527223 */ /* 0x000fe2000000009b */
[----:B------:R-:W-:Y:S01]  /*3fc0*/  IADD3.X R5, RZ, UR9, RZ, P4, !PT ;  /* 0x00000009ff057c10 */ /* 0x000fe2000a7fe4ff */
[----:B------:R-:W-:Y:S01]  /*3fd0*/  FFMA R78, R158, R78, R159 ;  /* 0x0000004e9e4e7223 */ /* 0x000fe2000000009f */
[----:B------:R-:W-:Y:S01]  /*3fe0*/  F2FP.SATFINITE.E4M3.F32.PACK_AB_MERGE_C R169, RZ, R169, RZ ;  /* 0x000000a9ffa9723e */ /* 0x000fe200048070ff */
[----:B------:R1:W-:Y:S01]  /*3ff0*/  STG.E.U8 desc[UR4][R8.64], R161 ;  /* 0x000000a108007986 */ /* 0x0003e2000c101104 */
[----:B------:R-:W-:Y:S01]  /*4000*/  IADD3 R10, R0, 0x900, RZ ;  /* 0x00000900000a7810 */ /* 0x000fe20007ffe0ff */
[----:B------:R-:W-:Y:S01]  /*4010*/  FFMA R74, R100, R74, R99 ;  /* 0x0000004a644a7223 */ /* 0x000fe20000000063 */
[----:B------:R-:W-:Y:S01]  /*4020*/  IADD3 R3, R0, 0xa00, RZ ;  /* 0x00000a0000037810 */ /* 0x000fe20007ffe0ff */
[----:B------:R2:W-:Y:S01]  /*4030*/  STG.E.U8 desc[UR4][R4.64], R169 ;  /* 0x000000a904007986 */ /* 0x0005e2000c101104 */
[----:B------:R-:W-:Y:S01]  /*4040*/  IADD3 R2, P2, R2, UR8, RZ ;  /* 0x0000000802027c10 */ /* 0x000fe2000ff5e0ff */
[----:B------:R-:W-:Y:S01]  /*4050*/  FFMA R73, R96, R73, R95 ;  /* 0x0000004960497223 */ /* 0x000fe2000000005f */
[----:B------:R-:W-:Y:S01]  /*4060*/  @P0 FMNMX R111, R111, |R102|, !PT ;  /* 0x400000666f6f0209 */ /* 0x000fe20007800000 */
[----:B------:R-:W-:Y:S01]  /*4070*/  @P1 FMUL R102, R102, R104 ;  /* 0x0000006866661220 */ /* 0x000fe20000400000 */
[----:B------:R-:W-:Y:S01]  /*4080*/  IADD3 R10, P3, R10, UR8, RZ ;  /* 0x000000080a0a7c10 */ /* 0x000fe2000ff7e0ff */
[----:B------:R-:W-:Y:S01]  /*4090*/  FFMA R70, R92, R70, R91 ;  /* 0x000000465c467223 */ /* 0x000fe2000000005b */
[----:B0-----:R-:W-:Y:S01]  /*40a0*/  IADD3 R6, P4, R3, UR8, RZ ;  /* 0x0000000803067c10 */ /* 0x001fe2000ff9e0ff */
[----:B------:R-:W-:Y:S01]  /*40b0*/  FFMA R67, R84, R67, R83 ;  /* 0x0000004354437223 */ /* 0x000fe20000000053 */
[----:B------:R-:W-:Y:S01]  /*40c0*/  IADD3.X R3, RZ, UR9, RZ, P2, !PT ;  /* 0x00000009ff037c10 */ /* 0x000fe200097fe4ff */
[----:B------:R-:W-:Y:S01]  /*40d0*/  FFMA R65, R80, R65, R79 ;  /* 0x0000004150417223 */ /* 0x000fe2000000004f */
[----:B-1----:R-:W-:Y:S01]  /*40e0*/  F2FP.SATFINITE.E4M3.F32.PACK_AB_MERGE_C R161, RZ, R170, RZ ;  /* 0x000000aaffa1723e */ /* 0x002fe200048070ff */
[----:B------:R-:W-:Y:S01]  /*40f0*/  FFMA R63, R76, R63, R75 ;  /* 0x0000003f4c3f7223 */ /* 0x000fe2000000004b */
[----:B--2---:R-:W-:Y:S01]  /*4100*/  IADD3 R4, R0, 0xb00, RZ ;  /* 0x00000b0000047810 */ /* 0x004fe20007ffe0ff */
[----:B------:R-:W-:Y:S01]  /*4110*/  FFMA R61, R72, R61, R71 ;  /* 0x0000003d483d7223 */ /* 0x000fe20000000047 */
[----:B------:R-:W-:Y:S01]  /*4120*/  @P0 FMNMX R111, R111, |R162|, !PT ;  /* 0x400000a26f6f0209 */ /* 0x000fe20007800000 */
[----:B------:R-:W-:Y:S01]  /*4130*/  @P1 FMUL R162, R162, R104 ;  /* 0x00000068a2a21220 */ /* 0x000fe20000400000 */
[C---:B------:R-:W-:Y:S01]  /*4140*/  IADD3 R8, R0.reuse, 0xc00, RZ ;  /* 0x00000c0000087810 */ /* 0x040fe20007ffe0ff */
[----:B------:R0:W-:Y:S01]  /*4150*/  STG.E.U8 desc[UR4][R2.64], R161 ;  /* 0x000000a102007986 */ /* 0x0001e2000c101104 */
[----:B------:R-:W-:Y:S01]  /*4160*/  IADD3 R5, R0, 0xd00, RZ ;  /* 0x00000d0000057810 */ /* 0x000fe20007ffe0ff */
[----:B------:R-:W-:Y:S01]  /*4170*/  FFMA R59, R68, R59, R35 ;  /* 0x0000003b443b7223 */ /* 0x000fe20000000023 */
[----:B------:R-:W-:Y:S01]  /*4180*/  IADD3.X R11, RZ, UR9, RZ, P3, !PT ;  /* 0x00000009ff0b7c10 */ /* 0x000fe20009ffe4ff */
[----:B------:R-:W-:Y:S01]  /*4190*/  FFMA R57, R66, R57, R33 ;  /* 0x0000003942397223 */ /* 0x000fe20000000021 */
[----:B------:R-:W-:Y:S01]  /*41a0*/  F2FP.SATFINITE.E4M3.F32.PACK_AB_MERGE_C R171, RZ, R171, RZ ;  /* 0x000000abffab723e */ /* 0x000fe200048070ff */
[----:B------:R-:W-:Y:S01]  /*41b0*/  FFMA R43, R64, R43, R31 ;  /* 0x0000002b402b7223 */ /* 0x000fe2000000001f */
[----:B------:R-:W-:Y:S01]  /*41c0*/  IADD3.X R7, RZ, UR9, RZ, P4, !PT ;  /* 0x00000009ff077c10 */ /* 0x000fe2000a7fe4ff */
[----:B------:R-:W-:Y:S01]  /*41d0*/  FFMA R41, R62, R41, R29 ;  /* 0x000000293e297223 */ /* 0x000fe2000000001d */
[----:B------:R-:W-:Y:S01]  /*41e0*/  F2FP.SATFINITE.E4M3.F32.PACK_AB_MERGE_C R163, RZ, R172, RZ ;  /* 0x000000acffa3723e */ /* 0x000fe200048070ff */
[----:B------:R-:W-:Y:S01]  /*41f0*/  STG.E.U8 desc[UR4][R10.64], R171 ;  /* 0x000000ab0a007986 */ /* 0x000fe2000c101104 */
[----:B------:R-:W-:Y:S01]  /*4200*/  IADD3 R4, P2, R4, UR8, RZ ;  /* 0x0000000804047c10 */ /* 0x000fe2000ff5e0ff */
[----:B------:R-:W-:Y:S01]  /*4210*/  FFMA R39, R60, R39, R27 ;  /* 0x000000273c277223 */ /* 0x000fe2000000001b */
[----:B------:R-:W-:Y:S01]  /*4220*/  @P0 FMNMX R111, R111, |R98|, !PT ;  /* 0x400000626f6f0209 */ /* 0x000fe20007800000 */
[----:B------:R-:W-:Y:S01]  /*4230*/  @P1 FMUL R98, R98, R104 ;  /* 0x0000006862621220 */ /* 0x000fe20000400000 */
[----:B------:R-:W-:Y:S01]  /*4240*/  IADD3 R8, P3, R8, UR8, RZ ;  /* 0x0000000808087c10 */ /* 0x000fe2000ff7e0ff */
[----:B------:R1:W-:Y:S01]  /*4250*/  STG.E.U8 desc[UR4][R6.64], R163 ;  /* 0x000000a306007986 */ /* 0x0003e2000c101104 */
[----:B0-----:R-:W-:Y:S01]  /*4260*/  IADD3 R2, P4, R5, UR8, RZ ;  /* 0x0000000805027c10 */ /* 0x001fe2000ff9e0ff */
        /* <DEDUP_REMOVED lines=9> */
[----:B------:R-:W-:Y:S01]  /*4300*/  IADD3.X R3, RZ, UR9, RZ, P4, !PT ;  /* 0x00000009ff037c10 */ /* 0x000fe2000a7fe4ff */
[----:B------:R-:W-:Y:S01]  /*4310*/  FFMA R28, R50, R28, R17 ;  /* 0x0000001c321c7223 */ /* 0x000fe20000000011 */
[----:B-1----:R-:W-:Y:S01]  /*4320*/  F2FP.SATFINITE.E4M3.F32.PACK_AB_MERGE_C R163, RZ, R98, RZ ;  /* 0x00000062ffa3723e */ /* 0x002fe200048070ff */
[----:B------:R-:W-:Y:S01]  /*4330*/  STG.E.U8 desc[UR4][R8.64], R161 ;  /* 0x000000a108007986 */ /* 0x000fe2000c101104 */
[----:B------:R-:W-:Y:S01]  /*4340*/  @P0 FMNMX R111, R111, |R97|, !PT ;  /* 0x400000616f6f0209 */ /* 0x000fe20007800000 */
[----:B------:R-:W-:Y:S01]  /*4350*/  @P1 FMUL R97, R97, R104 ;  /* 0x0000006861611220 */ /* 0x000fe20000400000 */
[----:B------:R-:W-:Y:S01]  /*4360*/  IADD3 R6, R0, 0xe00, RZ ;  /* 0x00000e0000067810 */ /* 0x000fe20007ffe0ff */
[----:B------:R1:W-:Y:S01]  /*4370*/  STG.E.U8 desc[UR4][R2.64], R163 ;  /* 0x000000a302007986 */ /* 0x0003e2000c101104 */
[----:B------:R-:W-:Y:S01]  /*4380*/  @P0 FMNMX R111, R111, |R94|, !PT ;  /* 0x4000005e6f6f0209 */ /* 0x000fe20007800000 */
[----:B------:R-:W-:Y:S01]  /*4390*/  @P1 FMUL R94, R94, R104 ;  /* 0x000000685e5e1220 */ /* 0x000fe20000400000 */
[----:B------:R-:W-:Y:S01]  /*43a0*/  IADD3 R10, R0, 0xf00, RZ ;  /* 0x00000f00000a7810 */ /* 0x000fe20007ffe0ff */
[----:B------:R-:W-:Y:S01]  /*43b0*/  FFMA R24, R48, R24, R15 ;  /* 0x0000001830187223 */ /* 0x000fe2000000000f */
[----:B------:R-:W-:Y:S01]  /*43c0*/  IADD3 R7, R0, 0x1000, RZ ;  /* 0x0000100000077810 */ /* 0x000fe20007ffe0ff */
[----:B------:R-:W-:Y:S01]  /*43d0*/  FFMA R26, R46, R26, R53 ;  /* 0x0000001a2e1a7223 */ /* 0x000fe20000000035 */
[----:B------:R-:W-:Y:S01]  /*43e0*/  IADD3 R6, P2, R6, UR8, RZ ;  /* 0x0000000806067c10 */ /* 0x000fe2000ff5e0ff */
[----:B------:R-:W-:Y:S01]  /*43f0*/  FFMA R22, R44, R22, R51 ;  /* 0x000000162c167223 */ /* 0x000fe20000000033 */
[----:B------:R-:W-:Y:S01]  /*4400*/  IADD3 R10, P3, R10, UR8, RZ ;  /* 0x000000080a0a7c10 */ /* 0x000fe2000ff7e0ff */
[----:B------:R-:W-:Y:S01]  /*4410*/  FFMA R20, R42, R20, R55 ;  /* 0x000000142a147223 */ /* 0x000fe20000000037 */
[----:B0-----:R-:W-:Y:S01]  /*4420*/  IADD3 R4, P4, R7, UR8, RZ ;  /* 0x0000000807047c10 */ /* 0x001fe2000ff9e0ff */
[----:B-1----:R-:W-:Y:S01]  /*4430*/  FFMA R2, R144, R93, R145 ;  /* 0x0000005d90027223 */ /* 0x002fe20000000091 */
[----:B------:R-:W-:Y:S01]  /*4440*/  F2FP.SATFINITE.E4M3.F32.PACK_AB_MERGE_C R93, RZ, R94, RZ ;  /* 0x0000005eff5d723e */ /* 0x000fe200048070ff */
[----:B------:R-:W-:Y:S01]  /*4450*/  FFMA R94, R148, R89, R149 ;  /* 0x00000059945e7223 */ /* 0x000fe20000000095 */
[----:B------:R-:W-:Y:S01]  /*4460*/  IADD3.X R7, RZ, UR9, RZ, P2, !PT ;  /* 0x00000009ff077c10 */ /* 0x000fe200097fe4ff */
[----:B------:R-:W-:Y:S01]  /*4470*/  FFMA R18, R40, R18, R49 ;  /* 0x0000001228127223 */ /* 0x000fe20000000031 */
[----:B------:R-:W-:Y:S01]  /*4480*/  @P0 FMNMX R111, R111, |R2|, !PT ;  /* 0x400000026f6f0209 */ /* 0x000fe20007800000 */
[----:B------:R-:W-:Y:S01]  /*4490*/  @P1 FMUL R2, R2, R104 ;  /* 0x0000006802021220 */ /* 0x000fe20000400000 */
[----:B------:R-:W-:Y:S01]  /*44a0*/  F2FP.SATFINITE.E4M3.F32.PACK_AB_MERGE_C R97, RZ, R97, RZ ;  /* 0x00000061ff61723e */ /* 0x000fe200048070ff */
[----:B------:R-:W-:Y:S01]  /*44b0*/  FFMA R13, R38, R13, R47 ;  /* 0x0000000d260d7223 */ /* 0x000fe2000000002f */
[----:B------:R-:W-:Y:S01]  /*44c0*/  @P0 FMNMX R111, R111, |R90|, !PT ;  /* 0x4000005a6f6f0209 */ /* 0x000fe20007800000 */
[----:B------:R-:W-:Y:S01]  /*44d0*/  @P1 FMUL R90, R90, R104 ;  /* 0x000000685a5a1220 */ /* 0x000fe20000400000 */
[----:B------:R-:W-:Y:S01]  /*44e0*/  F2FP.SATFINITE.E4M3.F32.PACK_AB_MERGE_C R101, RZ, R2, RZ ;  /* 0x00000002ff65723e */ /* 0x000fe200048070ff */
[----:B------:R0:W-:Y:S01]  /*44f0*/  STG.E.U8 desc[UR4][R6.64], R97 ;  /* 0x0000006106007986 */ /* 0x0001e2000c101104 */
[----:B------:R-:W-:Y:S01]  /*4500*/  IADD3 R2, R0, 0x1100, RZ ;  /* 0x0000110000027810 */ /* 0x000fe20007ffe0ff */
[----:B------:R-:W-:Y:S01]  /*4510*/  FFMA R12, R36, R12, R45 ;  /* 0x0000000c240c7223 */ /* 0x000fe2000000002d */
[----:B------:R-:W-:Y:S01]  /*4520*/  @P0 FMNMX R111, R111, |R94|, !PT ;  /* 0x4000005e6f6f0209 */ /* 0x000fe20007800000 */
[----:B------:R-:W-:Y:S01]  /*4530*/  @P1 FMUL R94, R94, R104 ;  /* 0x000000685e5e1220 */ /* 0x000fe20000400000 */
[----:B------:R-:W-:-:S02]  /*4540*/  IADD3 R8, R0, 0x1200, RZ ;  /* 0x0000120000087810 */ /* 0x000fc40007ffe0ff */
[----:B------:R-:W-:Y:S02]  /*4550*/  IADD3 R3, R0, 0x1300, RZ ;  /* 0x0000130000037810 */ /* 0x000fe40007ffe0ff */
[----:B------:R-:W-:Y:S02]  /*4560*/  IADD3.X R11, RZ, UR9, RZ, P3, !PT ;  /* 0x00000009ff0b7c10 */ /* 0x000fe40009ffe4ff */
[----:B------:R-:W-:Y:S02]  /*4570*/  IADD3 R2, P2, R2, UR8, RZ ;  /* 0x0000000802027c10 */ /* 0x000fe4000ff5e0ff */
[----:B------:R-:W-:Y:S01]  /*4580*/  @P0 FMNMX R111, R111, |R86|, !PT ;  /* 0x400000566f6f0209 */ /* 0x000fe20007800000 */
[----:B------:R-:W-:Y:S01]  /*4590*/  @P1 FMUL R86, R86, R104 ;  /* 0x0000006856561220 */ /* 0x000fe20000400000 */
[----:B------:R-:W-:Y:S01]  /*45a0*/  IADD3.X R5, RZ, UR9, RZ, P4, !PT ;  /* 0x00000009ff057c10 */ /* 0x000fe2000a7fe4ff */
[----:B------:R1:W-:Y:S01]  /*45b0*/  STG.E.U8 desc[UR4][R10.64], R93 ;  /* 0x0000005d0a007986 */ /* 0x0003e2000c101104 */
[----:B------:R-:W-:-:S02]  /*45c0*/  IADD3 R8, P3, R8, UR8, RZ ;  /* 0x0000000808087c10 */ /* 0x000fc4000ff7e0ff */
[----:B0-----:R-:W-:Y:S01]  /*45d0*/  IADD3 R6, P4, R3, UR8, RZ ;  /* 0x0000000803067c10 */ /* 0x001fe2000ff9e0ff */
[----:B------:R0:W-:Y:S01]  /*45e0*/  STG.E.U8 desc[UR4][R4.64], R101 ;  /* 0x0000006504007986 */ /* 0x0001e2000c101104 */
[----:B------:R-:W-:Y:S02]  /*45f0*/  IADD3.X R3, RZ, UR9, RZ, P2, !PT ;  /* 0x00000009ff037c10 */ /* 0x000fe400097fe4ff */
[----:B------:R-:W-:Y:S02]  /*4600*/  F2FP.SATFINITE.E4M3.F32.PACK_AB_MERGE_C R89, RZ, R90, RZ ;  /* 0x0000005aff59723e */ /* 0x000fe400048070ff */
[----:B------:R-:W-:Y:S02]  /*4610*/  IADD3.X R9, RZ, UR9, RZ, P3, !PT ;  /* 0x00000009ff097c10 */ /* 0x000fe40009ffe4ff */
[----:B------:R-:W-:Y:S01]  /*4620*/  IADD3.X R7, RZ, UR9, RZ, P4, !PT ;  /* 0x00000009ff077c10 */ /* 0x000fe2000a7fe4ff */
[----:B------:R2:W-:Y:S01]  /*4630*/  STG.E.U8 desc[UR4][R2.64], R89 ;  /* 0x0000005902007986 */ /* 0x0005e2000c101104 */
[----:B-1----:R-:W-:-:S02]  /*4640*/  F2FP.SATFINITE.E4M3.F32.PACK_AB_MERGE_C R93, RZ, R94, RZ ;  /* 0x0000005eff5d723e */ /* 0x002fc400048070ff */
[----:B------:R-:W-:Y:S02]  /*4650*/  F2FP.SATFINITE.E4M3.F32.PACK_AB_MERGE_C R97, RZ, R86, RZ ;  /* 0x00000056ff61723e */ /* 0x000fe400048070ff */
[----:B------:R-:W-:Y:S01]  /*4660*/  @P0 FMNMX R111, R111, |R85|, !PT ;  /* 0x400000556f6f0209 */ /* 0x000fe20007800000 */
[----:B------:R-:W-:Y:S01]  /*4670*/  STG.E.U8 desc[UR4][R8.64], R93 ;  /* 0x0000005d08007986 */ /* 0x000fe2000c101104 */
[----:B0-----:R-:W-:Y:S01]  /*4680*/  IADD3 R4, R0, 0x1400, RZ ;  /* 0x0000140000047810 */ /* 0x001fe20007ffe0ff */
[----:B------:R-:W-:Y:S01]  /*4690*/  @P1 FMUL R85, R85, R104 ;  /* 0x0000006855551220 */ /* 0x000fe20000400000 */
[----:B------:R-:W-:Y:S01]  /*46a0*/  @P0 FMNMX R111, R111, |R82|, !PT ;  /* 0x400000526f6f0209 */ /* 0x000fe20007800000 */
[----:B------:R0:W-:Y:S01]  /*46b0*/  STG.E.U8 desc[UR4][R6.64], R97 ;  /* 0x0000006106007986 */ /* 0x0001e2000c101104 */
[----:B------:R-:W-:Y:S01]  /*46c0*/  @P1 FMUL R82, R82, R104 ;  /* 0x0000006852521220 */ /* 0x000fe20000400000 */
[C---:B------:R-:W-:Y:S02]  /*46d0*/  IADD3 R10, R0.reuse, 0x1500, RZ ;  /* 0x00001500000a7810 */ /* 0x040fe40007ffe0ff */
[----:B------:R-:W-:-:S02]  /*46e0*/  IADD3 R5, R0, 0x1600, RZ ;  /* 0x0000160000057810 */ /* 0x000fc40007ffe0ff */
[----:B------:R-:W-:Y:S02]  /*46f0*/  IADD3 R4, P2, R4, UR8, RZ ;  /* 0x0000000804047c10 */ /* 0x000fe4000ff5e0ff */
[----:B------:R-:W-:Y:S02]  /*4700*/  IADD3 R10, P3, R10, UR8, RZ ;  /* 0x000000080a0a7c10 */ /* 0x000fe4000ff7e0ff */
[----:B--2---:R-:W-:Y:S01]  /*4710*/  IADD3 R2, P4, R5, UR8, RZ ;  /* 0x0000000805027c10 */ /* 0x004fe2000ff9e0ff */
[----:B0-----:R-:W-:Y:S01]  /*4720*/  FFMA R6, R156, R81, R157 ;  /* 0x000000519c067223 */ /* 0x001fe2000000009d */
[----:B------:R-:W-:Y:S01]  /*4730*/  F2FP.SATFINITE.E4M3.F32.PACK_AB_MERGE_C R81, RZ, R82, RZ ;  /* 0x00000052ff51723e */ /* 0x000fe200048070ff */
[----:B------:R-:W-:Y:S01]  /*4740*/  FFMA R82, R160, R77, R103 ;  /* 0x0000004da0527223 */ /* 0x000fe20000000067 */
[----:B------:R-:W-:Y:S02]  /*4750*/  IADD3.X R5, RZ, UR9, RZ, P2, !PT ;  /* 0x00000009ff057c10 */ /* 0x000fe400097fe4ff */
[----:B------:R-:W-:Y:S01]  /*4760*/  @P0 FMNMX R111, R111, |R6|, !PT ;  /* 0x400000066f6f0209 */ /* 0x000fe20007800000 */
[----:B------:R-:W-:Y:S01]  /*4770*/  @P1 FMUL R6, R6, R104 ;  /* 0x0000006806061220 */ /* 0x000fe20000400000 */
[----:B------:R-:W-:-:S02]  /*4780*/  F2FP.SATFINITE.E4M3.F32.PACK_AB_MERGE_C R85, RZ, R85, RZ ;  /* 0x00000055ff55723e */ /* 0x000fc400048070ff */
[----:B------:R-:W-:Y:S01]  /*4790*/  @P0 FMNMX R111, R111, |R78|, !PT ;  /* 0x4000004e6f6f0209 */ /* 0x000fe20007800000 */
[----:B------:R-:W-:Y:S01]  /*47a0*/  @P1 FMUL R78, R78, R104 ;  /* 0x000000684e4e1220 */ /* 0x000fe20000400000 */
[----:B------:R-:W-:Y:S01]  /*47b0*/  F2FP.SATFINITE.E4M3.F32.PACK_AB_MERGE_C R89, RZ, R6, RZ ;  /* 0x00000006ff59723e */ /* 0x000fe200048070ff */
[----:B------:R0:W-:Y:S01]  /*47c0*/  STG.E.U8 desc[UR4][R4.64], R85 ;  /* 0x0000005504007986 */ /* 0x0001e2000c101104 */
[----:B------:R-:W-:Y:S02]  /*47d0*/  IADD3 R6, R0, 0x1700, RZ ;  /* 0x0000170000067810 */ /* 0x000fe40007ffe0ff */
[----:B------:R-:W-:Y:S01]  /*47e0*/  @P0 FMNMX R111, R111, |R82|, !PT ;  /* 0x400000526f6f0209 */ /* 0x000fe20007800000 */
[----:B------:R-:W-:Y:S01]  /*47f0*/  @P1 FMUL R82, R82, R104 ;  /* 0x0000006852521220 */ /* 0x000fe20000400000 */
[C---:B------:R-:W-:Y:S02]  /*4800*/  IADD3 R8, R0.reuse, 0x1800, RZ ;  /* 0x0000180000087810 */ /* 0x040fe40007ffe0ff */
[----:B------:R-:W-:-:S02]  /*4810*/  IADD3 R7, R0, 0x1900, RZ ;  /* 0x0000190000077810 */ /* 0x000fc40007ffe0ff */
[----:B------:R-:W-:Y:S02]  /*4820*/  IADD3.X R11, RZ, UR9, RZ, P3, !PT ;  /* 0x00000009ff0b7c10 */ /* 0x000fe40009ffe4ff */
[----:B------:R-:W-:Y:S02]  /*4830*/  IADD3 R6, P2, R6, UR8, RZ ;  /* 0x0000000806067c10 */ /* 0x000fe4000ff5e0ff */
[----:B------:R-:W-:Y:S01]  /*4840*/  @P0 FMNMX R111, R111, |R74|, !PT ;  /* 0x4000004a6f6f0209 */ /* 0x000fe20007800000 */
[----:B------:R-:W-:Y:S01]  /*4850*/  @P1 FMUL R74, R74, R104 ;  /* 0x000000684a4a1220 */ /* 0x000fe20000400000 */
[----:B------:R-:W-:Y:S01]  /*4860*/  IADD3.X R3, RZ, UR9, RZ, P4, !PT ;  /* 0x00000009ff037c10 */ /* 0x000fe2000a7fe4ff */
[----:B------:R1:W-:Y:S01]  /*4870*/  STG.E.U8 desc[UR4][R10.64], R81 ;  /* 0x000000510a007986 */ /* 0x0003e2000c101104 */
[----:B------:R-:W-:Y:S02]  /*4880*/  IADD3 R8, P3, R8, UR8, RZ ;  /* 0x0000000808087c10 */ /* 0x000fe4000ff7e0ff */
[----:B0-----:R-:W-:Y:S01]  /*4890*/  IADD3 R4, P4, R7, UR8, RZ ;  /* 0x0000000807047c10 */ /* 0x001fe2000ff9e0ff */
[----:B------:R0:W-:Y:S01]  /*48a0*/  STG.E.U8 desc[UR4][R2.64], R89 ;  /* 0x0000005902007986 */ /* 0x0001e2000c101104 */
[----:B------:R-:W-:-:S02]  /*48b0*/  IADD3.X R7, RZ, UR9, RZ, P2, !PT ;  /* 0x00000009ff077c10 */ /* 0x000fc400097fe4ff */
[----:B------:R-:W-:Y:S02]  /*48c0*/  F2FP.SATFINITE.E4M3.F32.PACK_AB_MERGE_C R77, RZ, R78, RZ ;  /* 0x0000004eff4d723e */ /* 0x000fe400048070ff */
[----:B------:R-:W-:Y:S02]  /*48d0*/  IADD3.X R9, RZ, UR9, RZ, P3, !PT ;  /* 0x00000009ff097c10 */ /* 0x000fe40009ffe4ff */
[----:B------:R-:W-:Y:S01]  /*48e0*/  IADD3.X R5, RZ, UR9, RZ, P4, !PT ;  /* 0x00000009ff057c10 */ /* 0x000fe2000a7fe4ff */
[----:B------:R2:W-:Y:S01]  /*48f0*/  STG.E.U8 desc[UR4][R6.64], R77 ;  /* 0x0000004d06007986 */ /* 0x0005e2000c101104 */
[----:B-1----:R-:W-:Y:S02]  /*4900*/  F2FP.SATFINITE.E4M3.F32.PACK_AB_MERGE_C R81, RZ, R82, RZ ;  /* 0x00000052ff51723e */ /* 0x002fe400048070ff */
[----:B------:R-:W-:Y:S02]  /*4910*/  F2FP.SATFINITE.E4M3.F32.PACK_AB_MERGE_C R85, RZ, R74, RZ ;  /* 0x0000004aff55723e */ /* 0x000fe400048070ff */
[----:B------:R-:W-:Y:S01]  /*4920*/  @P0 FMNMX R111, R111, |R73|, !PT ;  /* 0x400000496f6f0209 */ /* 0x000fe20007800000 */
[----:B------:R-:W-:Y:S01]  /*4930*/  STG.E.U8 desc[UR4][R8.64], R81 ;  /* 0x0000005108007986 */ /* 0x000fe2000c101104 */
[C---:B0-----:R-:W-:Y:S01]  /*4940*/  IADD3 R2, R0.reuse, 0x1a00, RZ ;  /* 0x00001a0000027810 */ /* 0x041fe20007ffe0ff */
[----:B------:R-:W-:Y:S01]  /*4950*/  @P1 FMUL R73, R73, R104 ;  /* 0x0000006849491220 */ /* 0x000fe20000400000 */
[----:B------:R-:W-:Y:S01]  /*4960*/  @P0 FMNMX R111, R111, |R70|, !PT ;  /* 0x400000466f6f0209 */ /* 0x000fe20007800000 */
[----:B------:R0:W-:Y:S01]  /*4970*/  STG.E.U8 desc[UR4][R4.64], R85 ;  /* 0x0000005504007986 */ /* 0x0001e2000c101104 */
[----:B------:R-:W-:Y:S01]  /*4980*/  IADD3 R10, R0, 0x1b00, RZ ;  /* 0x00001b00000a7810 */ /* 0x000fe20007ffe0ff */
[----:B------:R-:W-:Y:S01]  /*4990*/  @P1 FMUL R70, R70, R104 ;  /* 0x0000006846461220 */ /* 0x000fe20000400000 */
[----:B------:R-:W-:-:S02]  /*49a0*/  IADD3 R3, R0, 0x1c00, RZ ;  /* 0x00001c0000037810 */ /* 0x000fc40007ffe0ff */
[----:B------:R-:W-:Y:S02]  /*49b0*/  IADD3 R2, P2, R2, UR8, RZ ;  /* 0x0000000802027c10 */ /* 0x000fe4000ff5e0ff */
[----:B------:R-:W-:Y:S02]  /*49c0*/  IADD3 R10, P3, R10, UR8, RZ ;  /* 0x000000080a0a7c10 */ /* 0x000fe4000ff7e0ff */
[----:B--2---:R-:W-:Y:S02]  /*49d0*/  IADD3 R6, P4, R3, UR8, RZ ;  /* 0x0000000803067c10 */ /* 0x004fe4000ff9e0ff */
[----:B------:R-:W-:Y:S01]  /*49e0*/  IADD3.X R3, RZ, UR9, RZ, P2, !PT ;  /* 0x00000009ff037c10 */ /* 0x000fe200097fe4ff */
[----:B0-----:R-:W-:Y:S01]  /*49f0*/  FFMA R4, R88, R69, R87 ;  /* 0x0000004558047223 */ /* 0x001fe20000000057 */
[----:B------:R-:W-:Y:S02]  /*4a00*/  F2FP.SATFINITE.E4M3.F32.PACK_AB_MERGE_C R73, RZ, R73, RZ ;  /* 0x00000049ff49723e */ /* 0x000fe400048070ff */
[----:B------:R-:W-:-:S02]  /*4a10*/  IADD3.X R11, RZ, UR9, RZ, P3, !PT ;  /* 0x00000009ff0b7c10 */ /* 0x000fc40009ffe4ff */
[----:B------:R-:W-:Y:S01]  /*4a20*/  @P0 FMNMX R111, R111, |R4|, !PT ;  /* 0x400000046f6f0209 */ /* 0x000fe20007800000 */
[----:B------:R-:W-:Y:S01]  /*4a30*/  @P1 FMUL R4, R4, R104 ;  /* 0x0000006804041220 */ /* 0x000fe20000400000 */
[----:B------:R-:W-:Y:S01]  /*4a40*/  F2FP.SATFINITE.E4M3.F32.PACK_AB_MERGE_C R69, RZ, R70, RZ ;  /* 0x00000046ff45723e */ /* 0x000fe200048070ff */
[----:B------:R0:W-:Y:S01]  /*4a50*/  STG.E.U8 desc[UR4][R2.64], R73 ;  /* 0x0000004902007986 */ /* 0x0001e2000c101104 */
[----:B------:R-:W-:Y:S01]  /*4a60*/  @P0 FMNMX R111, R111, |R67|, !PT ;  /* 0x400000436f6f0209 */ /* 0x000fe20007800000 */
[----:B------:R-:W-:Y:S01]  /*4a70*/  @P1 FMUL R67, R67, R104 ;  /* 0x0000006843431220 */ /* 0x000fe20000400000 */
[----:B------:R-:W-:Y:S01]  /*4a80*/  F2FP.SATFINITE.E4M3.F32.PACK_AB_MERGE_C R77, RZ, R4, RZ ;  /* 0x00000004ff4d723e */ /* 0x000fe200048070ff */
[----:B------:R-:W-:Y:S01]  /*4a90*/  STG.E.U8 desc[UR4][R10.64], R69 ;  /* 0x000000450a007986 */ /* 0x000fe2000c101104 */
[----:B------:R-:W-:Y:S01]  /*4aa0*/  @P0 FMNMX R111, R111, |R65|, !PT ;  /* 0x400000416f6f0209 */ /* 0x000fe20007800000 */
[----:B------:R-:W-:Y:S01]  /*4ab0*/  @P1 FMUL R65, R65, R104 ;  /* 0x0000006841411220 */ /* 0x000fe20000400000 */
[----:B------:R-:W-:-:S02]  /*4ac0*/  IADD3 R4, R0, 0x1d00, RZ ;  /* 0x00001d0000047810 */ /* 0x000fc40007ffe0ff */
[----:B------:R-:W-:Y:S01]  /*4ad0*/  @P0 FMNMX R111, R111, |R63|, !PT ;  /* 0x4000003f6f6f0209 */ /* 0x000fe20007800000 */
[-C--:B------:R-:W-:Y:S01]  /*4ae0*/  @P1 FMUL R63, R63, R104.reuse ;  /* 0x000000683f3f1220 */ /* 0x080fe20000400000 */
[C---:B------:R-:W-:Y:S02]  /*4af0*/  IADD3 R8, R0.reuse, 0x1e00, RZ ;  /* 0x00001e0000087810 */ /* 0x040fe40007ffe0ff */
[----:B------:R-:W-:Y:S01]  /*4b00*/  @P0 FMNMX R111, R111, |R61|, !PT ;  /* 0x4000003d6f6f0209 */ /* 0x000fe20007800000 */
[-C--:B------:R-:W-:Y:S01]  /*4b10*/  @P1 FMUL R61, R61, R104.reuse ;  /* 0x000000683d3d1220 */ /* 0x080fe20000400000 */
[----:B------:R-:W-:Y:S02]  /*4b20*/  IADD3.X R7, RZ, UR9, RZ, P4, !PT ;  /* 0x00000009ff077c10 */ /* 0x000fe4000a7fe4ff */
[----:B------:R-:W-:Y:S01]  /*4b30*/  @P0 FMNMX R111, R111, |R59|, !PT ;  /* 0x4000003b6f6f0209 */ /* 0x000fe20007800000 */
[-C--:B------:R-:W-:Y:S01]  /*4b40*/  @P1 FMUL R59, R59, R104.reuse ;  /* 0x000000683b3b1220 */ /* 0x080fe20000400000 */
[----:B------:R-:W-:Y:S01]  /*4b50*/  IADD3 R5, R0, 0x1f00, RZ ;  /* 0x00001f0000057810 */ /* 0x000fe20007ffe0ff */
[----:B------:R1:W-:Y:S01]  /*4b60*/  STG.E.U8 desc[UR4][R6.64], R77 ;  /* 0x0000004d06007986 */ /* 0x0003e2000c101104 */
[----:B------:R-:W-:Y:S01]  /*4b70*/  @P0 FMNMX R111, R111, |R57|, !PT ;  /* 0x400000396f6f0209 */ /* 0x000fe20007800000 */
[----:B------:R-:W-:Y:S01]  /*4b80*/  @P1 FMUL R57, R57, R104 ;  /* 0x0000006839391220 */ /* 0x000fe20000400000 */
[----:B------:R-:W-:-:S02]  /*4b90*/  IADD3 R4, P2, R4, UR8, RZ ;  /* 0x0000000804047c10 */ /* 0x000fc4000ff5e0ff */
[----:B------:R-:W-:Y:S01]  /*4ba0*/  @P0 FMNMX R111, R111, |R43|, !PT ;  /* 0x4000002b6f6f0209 */ /* 0x000fe20007800000 */
[-C--:B------:R-:W-:Y:S01]  /*4bb0*/  @P1 FMUL R43, R43, R104.reuse ;  /* 0x000000682b2b1220 */ /* 0x080fe20000400000 */
[----:B------:R-:W-:Y:S02]  /*4bc0*/  IADD3 R8, P3, R8, UR8, RZ ;  /* 0x0000000808087c10 */ /* 0x000fe4000ff7e0ff */
[----:B------:R-:W-:Y:S01]  /*4bd0*/  @P0 FMNMX R111, R111, |R41|, !PT ;  /* 0x400000296f6f0209 */ /* 0x000fe20007800000 */
[-C--:B------:R-:W-:Y:S01]  /*4be0*/  @P1 FMUL R41, R41, R104.reuse ;  /* 0x0000006829291220 */ /* 0x080fe20000400000 */
[----:B0-----:R-:W-:Y:S02]  /*4bf0*/  IADD3 R2, P4, R5, UR8, RZ ;  /* 0x0000000805027c10 */ /* 0x001fe4000ff9e0ff */
[----:B------:R-:W-:Y:S01]  /*4c00*/  @P0 FMNMX R111, R111, |R39|, !PT ;  /* 0x400000276f6f0209 */ /* 0x000fe20007800000 */
[----:B------:R-:W-:Y:S01]  /*4c10*/  @P1 FMUL R39, R39, R104 ;  /* 0x0000006827271220 */ /* 0x000fe20000400000 */
[----:B------:R-:W-:-:S02]  /*4c20*/  IADD3.X R5, RZ, UR9, RZ, P2, !PT ;  /* 0x00000009ff057c10 */ /* 0x000fc400097fe4ff */
[----:B------:R-:W-:Y:S02]  /*4c30*/  F2FP.SATFINITE.E4M3.F32.PACK_AB_MERGE_C R67, RZ, R67, RZ ;  /* 0x00000043ff43723e */ /* 0x000fe400048070ff */
[C---:B-1----:R-:W-:Y:S02]  /*4c40*/  IADD3 R6, R0.reuse, 0x2000, RZ ;  /* 0x0000200000067810 */ /* 0x042fe40007ffe0ff */
[----:B------:R-:W-:Y:S01]  /*4c50*/  @P0 FMNMX R111, R111, |R37|, !PT ;  /* 0x400000256f6f0209 */ /* 0x000fe20007800000 */
[----:B------:R0:W-:Y:S01]  /*4c60*/  STG.E.U8 desc[UR4][R4.64], R67 ;  /* 0x0000004304007986 */ /* 0x0001e2000c101104 */
[----:B------:R-:W-:Y:S01]  /*4c70*/  IADD3.X R9, RZ, UR9, RZ, P3, !PT ;  /* 0x00000009ff097c10 */ /* 0x000fe20009ffe4ff */
[----:B------:R-:W-:Y:S01]  /*4c80*/  @P1 FMUL R37, R37, R104 ;  /* 0x0000006825251220 */ /* 0x000fe20000400000 */
[----:B------:R-:W-:Y:S02]  /*4c90*/  F2FP.SATFINITE.E4M3.F32.PACK_AB_MERGE_C R65, RZ, R65, RZ ;  /* 0x00000041ff41723e */ /* 0x000fe400048070ff */
[----:B------:R-:W-:-:S02]  /*4ca0*/  IADD3 R10, R0, 0x2100, RZ ;  /* 0x00002100000a7810 */ /* 0x000fc40007ffe0ff */
        /* <DEDUP_REMOVED lines=107> */
[----:B------:R-:W-:Y:S02]  /*5360*/  F2FP.SATFINITE.E4M3.F32.PACK_AB_MERGE_C R13, RZ, R13, RZ ;  /* 0x0000000dff0d723e */ /* 0x000fe400048070ff */
[----:B-1----:R-:W-:Y:S02]  /*5370*/  F2FP.SATFINITE.E4M3.F32.PACK_AB_MERGE_C R7, RZ, R18, RZ ;  /* 0x00000012ff07723e */ /* 0x002fe400048070ff */
        /* <DEDUP_REMOVED lines=11> */
.L_x_11532:
        /* <DEDUP_REMOVED lines=15> */
.L_x_11570:
        /* <DEDUP_REMOVED lines=28> */
.L_x_11573:
[----:B-1----:R-:W-:-:S07]  /*56e0*/  FMNMX R5, R3, R2, !PT ;  /* 0x0000000203057209 */ /* 0x002fce0007800000 */
.L_x_11549:
[----:B------:R-:W-:Y:S05]  /*56f0*/  BSYNC B0 ;  /* 0x0000000000007941 */ /* 0x000fea0003800000 */
.L_x_11548:
[----:B------:R-:W-:Y:S01]  /*5700*/  ISETP.NE.AND P0, PT, R106, RZ, PT ;  /* 0x000000ff6a00720c */ /* 0x000fe20003f05270 */
[----:B------:R-:W-:-:S12]  /*5710*/  BSSY B0, `(.L_x_11546) ;  /* 0x0000004000007945 */ /* 0x000fd80003800000 */
[----:B------:R-:W-:Y:S05]  /*5720*/  @P0 BRA `(.L_x_11551) ;  /* 0x0000000000080947 */ /* 0x000fea0003800000 */
[----:B0-----:R-:W0:Y:S02]  /*5730*/  LDC.64 R2, c[0x0][0x288] ;  /* 0x0000a200ff027b82 */ /* 0x001e240000000a00 */
[----:B0-----:R1:W-:Y:S02]  /*5740*/  REDG.E.MAX.S32.STRONG.GPU desc[UR4][R2.64], R5 ;  /* 0x000000050200798e */ /* 0x0013e4000d10e384 */
.L_x_11551:
[----:B------:R-:W-:Y:S05]  /*5750*/  BSYNC B0 ;  /* 0x0000000000007941 */ /* 0x000fea0003800000 */
.L_x_11546:
        /* <DEDUP_REMOVED lines=13> */
[----:B------:R-:W-:Y:S05]  /*5830*/  CALL.REL.NOINC `($__internal_176_$__cuda_sm20_rcp_rn_f32_slowpath) ;  /* 0x0000000c009c7944 */ /* 0x000fea0003c00000 */
[----:B------:R-:W-:Y:S01]  /*5840*/  MOV R5, R0 ;  /* 0x0000000000057202 */ /* 0x000fe20000000f00 */
[----:B------:R-:W-:Y:S06]  /*5850*/  BRA `(.L_x_11553) ;  /* 0x0000000000107947 */ /* 0x000fec0003800000 */
.L_x_11552:
[----:B01----:R-:W0:Y:S02]  /*5860*/  MUFU.RCP R5, R104 ;  /* 0x0000006800057308 */ /* 0x003e240000001000 */
[----:B0-----:R-:W-:-:S04]  /*5870*/  FFMA R0, R5, R104, -1 ;  /* 0xbf80000005007423 */ /* 0x001fc80000000068 */
[----:B------:R-:W-:-:S04]  /*5880*/  FADD.FTZ R0, -R0, -RZ ;  /* 0x800000ff00007221 */ /* 0x000fc80000010100 */
[----:B------:R-:W-:-:S07]  /*5890*/  FFMA R5, R5, R0, R5 ;  /* 0x0000000005057223 */ /* 0x000fce0000000005 */
.L_x_11553:
[----:B------:R-:W0:Y:S02]  /*58a0*/  LDC.64 R2, c[0x0][0x280] ;  /* 0x0000a000ff027b82 */ /* 0x000e240000000a00 */
[----:B0-----:R-:W-:Y:S01]  /*58b0*/  STG.E desc[UR4][R2.64], R5 ;  /* 0x0000000502007986 */ /* 0x001fe2000c101904 */
[----:B------:R-:W-:Y:S05]  /*58c0*/  EXIT ;  /* 0x000000000000794d */ /* 0x000fea0003800000 */
.L_x_11533:
[----:B------:R-:W-:Y:S01]  /*58d0*/  HFMA2.MMA R12, -RZ, RZ, 0, 5.9604644775390625e-08 ;  /* 0x00000001ff0c7435 */ /* 0x000fe200000001ff */
[----:B------:R-:W-:Y:S02]  /*58e0*/  MOV R219, R0 ;  /* 0x0000000000db7202 */ /* 0x000fe40000000f00 */
[----:B------:R-:W-:Y:S02]  /*58f0*/  MOV R221, 0x1f ;  /* 0x0000001f00dd7802 */ /* 0x000fe40000000f00 */
[----:B------:R-:W-:-:S07]  /*5900*/  MOV R8, 0xffffffff ;  /* 0xffffffff00087802 */ /* 0x000fce0000000f00 */
[----:B-----5:R-:W-:Y:S05]  /*5910*/  WARPSYNC.COLLECTIVE R8, `(.L_x_11554) ;  /* 0x0000000008087348 */ /* 0x020fea0003c00000 */
[----:B------:R0:W1:Y:S02]  /*5920*/  SHFL.BFLY P0, R9, R219, R12, R221 ;  /* 0x0c00000cdb097389 */ /* 0x00006400000000dd */
[----:B01---5:R-:W-:Y:S01]  /*5930*/  ENDCOLLECTIVE ;  /* 0x000000000000791b */ /* 0x023fe20003800000 */
.L_x_11554:
[----:B------:R-:W-:Y:S01]  /*5940*/  HFMA2.MMA R12, -RZ, RZ, 0, 1.1920928955078125e-07 ;  /* 0x00000002ff0c7435 */ /* 0x000fe200000001ff */
[----:B------:R-:W-:-:S05]  /*5950*/  MOV R3, R9 ;  /* 0x0000000900037202 */ /* 0x000fca0000000f00 */
[----:B------:R-:W-:-:S05]  /*5960*/  FADD R3, R0, R3 ;  /* 0x0000000300037221 */ /* 0x000fca0000000000 */
[----:B------:R-:W-:-:S07]  /*5970*/  MOV R219, R3 ;  /* 0x0000000300db7202 */ /* 0x000fce0000000f00 */
[----:B------:R-:W-:Y:S05]  /*5980*/  WARPSYNC.COLLECTIVE R8, `(.L_x_11555) ;  /* 0x0000000008087348 */ /* 0x000fea0003c00000 */
[----:B------:R0:W1:Y:S02]  /*5990*/  SHFL.BFLY P0, R9, R219, R12, R221 ;  /* 0x0c00000cdb097389 */ /* 0x00006400000000dd */
[----:B01----:R-:W-:Y:S01]  /*59a0*/  ENDCOLLECTIVE ;  /* 0x000000000000791b */ /* 0x003fe20003800000 */
.L_x_11555:
[----:B------:R-:W-:Y:S01]  /*59b0*/  HFMA2.MMA R12, -RZ, RZ, 0, 2.384185791015625e-07 ;  /* 0x00000004ff0c7435 */ /* 0x000fe200000001ff */
[----:B------:R-:W-:-:S05]  /*59c0*/  MOV R2, R9 ;  /* 0x0000000900027202 */ /* 0x000fca0000000f00 */
[----:B------:R-:W-:-:S05]  /*59d0*/  FADD R4, R3, R2 ;  /* 0x0000000203047221 */ /* 0x000fca0000000000 */
[----:B------:R-:W-:-:S07]  /*59e0*/  MOV R219, R4 ;  /* 0x0000000400db7202 */ /* 0x000fce0000000f00 */
[----:B------:R-:W-:Y:S05]  /*59f0*/  WARPSYNC.COLLECTIVE R8, `(.L_x_11556) ;  /* 0x0000000008087348 */ /* 0x000fea0003c00000 */
[----:B------:R0:W1:Y:S02]  /*5a00*/  SHFL.BFLY P0, R9, R219, R12, R221 ;  /* 0x0c00000cdb097389 */ /* 0x00006400000000dd */
[----:B01----:R-:W-:Y:S01]  /*5a10*/  ENDCOLLECTIVE ;  /* 0x000000000000791b */ /* 0x003fe20003800000 */
.L_x_11556:
[----:B------:R-:W-:Y:S01]  /*5a20*/  HFMA2.MMA R12, -RZ, RZ, 0, 4.76837158203125e-07 ;  /* 0x00000008ff0c7435 */ /* 0x000fe200000001ff */
[----:B------:R-:W-:-:S05]  /*5a30*/  MOV R7, R9 ;  /* 0x0000000900077202 */ /* 0x000fca0000000f00 */
[----:B------:R-:W-:-:S05]  /*5a40*/  FADD R7, R4, R7 ;  /* 0x0000000704077221 */ /* 0x000fca0000000000 */
[----:B------:R-:W-:-:S07]  /*5a50*/  MOV R219, R7 ;  /* 0x0000000700db7202 */ /* 0x000fce0000000f00 */
[----:B------:R-:W-:Y:S05]  /*5a60*/  WARPSYNC.COLLECTIVE R8, `(.L_x_11557) ;  /* 0x0000000008087348 */ /* 0x000fea0003c00000 */
[----:B------:R0:W1:Y:S02]  /*5a70*/  SHFL.BFLY P0, R9, R219, R12, R221 ;  /* 0x0c00000cdb097389 */ /* 0x00006400000000dd */
[----:B01----:R-:W-:Y:S01]  /*5a80*/  ENDCOLLECTIVE ;  /* 0x000000000000791b */ /* 0x003fe20003800000 */
.L_x_11557:
[----:B------:R-:W-:Y:S01]  /*5a90*/  HFMA2.MMA R12, -RZ, RZ, 0, 9.5367431640625e-07 ;  /* 0x00000010ff0c7435 */ /* 0x000fe200000001ff */
[----:B------:R-:W-:-:S05]  /*5aa0*/  MOV R2, R9 ;  /* 0x0000000900027202 */ /* 0x000fca0000000f00 */
[----:B------:R-:W-:-:S05]  /*5ab0*/  FADD R6, R7, R2 ;  /* 0x0000000207067221 */ /* 0x000fca0000000000 */
[----:B------:R-:W-:-:S07]  /*5ac0*/  MOV R219, R6 ;  /* 0x0000000600db7202 */ /* 0x000fce0000000f00 */
[----:B------:R-:W-:Y:S05]  /*5ad0*/  WARPSYNC.COLLECTIVE R8, `(.L_x_11558) ;  /* 0x0000000008087348 */ /* 0x000fea0003c00000 */
[----:B------:R0:W1:Y:S02]  /*5ae0*/  SHFL.BFLY P0, R9, R219, R12, R221 ;  /* 0x0c00000cdb097389 */ /* 0x00006400000000dd */
[----:B01----:R-:W-:Y:S01]  /*5af0*/  ENDCOLLECTIVE ;  /* 0x000000000000791b */ /* 0x003fe20003800000 */
.L_x_11558:
[----:B------:R-:W-:Y:S01]  /*5b00*/  HFMA2.MMA R12, -RZ, RZ, 0, 5.9604644775390625e-08 ;  /* 0x00000001ff0c7435 */ /* 0x000fe200000001ff */
        /* <DEDUP_REMOVED lines=106> */
.L_x_11559:
[----:B------:R-:W-:Y:S01]  /*61b0*/  HFMA2.MMA R12, -RZ, RZ, 0, 1.1920928955078125e-07 ;  /* 0x00000002ff0c7435 */ /* 0x000fe200000001ff */
[----:B------:R-:W-:-:S05]  /*61c0*/  MOV R3, R9 ;  /* 0x0000000900037202 */ /* 0x000fca0000000f00 */
[----:B------:R-:W-:-:S05]  /*61d0*/  FADD R3, R0, R3 ;  /* 0x0000000300037221 */ /* 0x000fca0000000000 */
[----:B------:R-:W-:-:S07]  /*61e0*/  MOV R219, R3 ;  /* 0x0000000300db7202 */ /* 0x000fce0000000f00 */
[----:B------:R-:W-:Y:S05]  /*61f0*/  WARPSYNC.COLLECTIVE R8, `(.L_x_11560) ;  /* 0x0000000008087348 */ /* 0x000fea0003c00000 */
[----:B------:R0:W1:Y:S02]  /*6200*/  SHFL.BFLY P0, R9, R219, R12, R221 ;  /* 0x0c00000cdb097389 */ /* 0x00006400000000dd */
[----:B01----:R-:W-:Y:S01]  /*6210*/  ENDCOLLECTIVE ;  /* 0x000000000000791b */ /* 0x003fe20003800000 */
.L_x_11560:
[----:B------:R-:W-:Y:S01]  /*6220*/  HFMA2.MMA R12, -RZ, RZ, 0, 2.384185791015625e-07 ;  /* 0x00000004ff0c7435 */ /* 0x000fe200000001ff */
[----:B------:R-:W-:-:S05]  /*6230*/  MOV R4, R9 ;  /* 0x0000000900047202 */ /* 0x000fca0000000f00 */
[----:B------:R-:W-:-:S05]  /*6240*/  FADD R4, R3, R4 ;  /* 0x0000000403047221 */ /* 0x000fca0000000000 */
[----:B------:R-:W-:-:S07]  /*6250*/  MOV R219, R4 ;  /* 0x0000000400db7202 */ /* 0x000fce0000000f00 */
[----:B------:R-:W-:Y:S05]  /*6260*/  WARPSYNC.COLLECTIVE R8, `(.L_x_11561) ;  /* 0x0000000008087348 */ /* 0x000fea0003c00000 */
[----:B------:R0:W1:Y:S02]  /*6270*/  SHFL.BFLY P0, R9, R219, R12, R221 ;  /* 0x0c00000cdb097389 */ /* 0x00006400000000dd */
[----:B01----:R-:W-:Y:S01]  /*6280*/  ENDCOLLECTIVE ;  /* 0x000000000000791b */ /* 0x003fe20003800000 */
.L_x_11561:
[----:B------:R-:W-:Y:S01]  /*6290*/  HFMA2.MMA R12, -RZ, RZ, 0, 4.76837158203125e-07 ;  /* 0x00000008ff0c7435 */ /* 0x000fe200000001ff */
[----:B------:R-:W-:-:S05]  /*62a0*/  MOV R7, R9 ;  /* 0x0000000900077202 */ /* 0x000fca0000000f00 */
[----:B------:R-:W-:-:S05]  /*62b0*/  FADD R7, R4, R7 ;  /* 0x0000000704077221 */ /* 0x000fca0000000000 */
[----:B------:R-:W-:-:S07]  /*62c0*/  MOV R219, R7 ;  /* 0x0000000700db7202 */ /* 0x000fce0000000f00 */
[----:B------:R-:W-:Y:S05]  /*62d0*/  WARPSYNC.COLLECTIVE R8, `(.L_x_11562) ;  /* 0x0000000008087348 */ /* 0x000fea0003c00000 */
[----:B------:R0:W1:Y:S02]  /*62e0*/  SHFL.BFLY P0, R9, R219, R12, R221 ;  /* 0x0c00000cdb097389 */ /* 0x00006400000000dd */
[----:B01----:R-:W-:Y:S01]  /*62f0*/  ENDCOLLECTIVE ;  /* 0x000000000000791b */ /* 0x003fe20003800000 */
.L_x_11562:
[----:B------:R-:W-:Y:S01]  /*6300*/  HFMA2.MMA R12, -RZ, RZ, 0, 9.5367431640625e-07 ;  /* 0x00000010ff0c7435 */ /* 0x000fe200000001ff */
[----:B------:R-:W-:-:S05]  /*6310*/  MOV R6, R9 ;  /* 0x0000000900067202 */ /* 0x000fca0000000f00 */
[----:B------:R-:W-:-:S05]  /*6320*/  FADD R6, R7, R6 ;  /* 0x0000000607067221 */ /* 0x000fca0000000000 */
[----:B------:R-:W-:-:S07]  /*6330*/  MOV R219, R6 ;  /* 0x0000000600db7202 */ /* 0x000fce0000000f00 */
[----:B------:R-:W-:Y:S05]  /*6340*/  WARPSYNC.COLLECTIVE R8, `(.L_x_11563) ;  /* 0x0000000008087348 */ /* 0x000fea0003c00000 */
[----:B------:R0:W1:Y:S02]  /*6350*/  SHFL.BFLY P0, R9, R219, R12, R221 ;  /* 0x0c00000cdb097389 */ /* 0x00006400000000dd */
[----:B01----:R-:W-:Y:S01]  /*6360*/  ENDCOLLECTIVE ;  /* 0x000000000000791b */ /* 0x003fe20003800000 */
.L_x_11563:
[----:B------:R-:W-:Y:S05]  /*6370*/  BRA `(.L_x_11564) ;  /* 0xffffffc4006c7947 */ /* 0x000fea000383ffff */
.L_x_11547:
[----:B0-----:R-:W-:Y:S01]  /*6380*/  HFMA2.MMA R7, -RZ, RZ, 0, 1.847743988037109375e-06 ;  /* 0x0000001fff077435 */ /* 0x001fe200000001ff */
[----:B------:R-:W-:Y:S02]  /*6390*/  MOV R6, 0x10 ;  /* 0x0000001000067802 */ /* 0x000fe40000000f00 */
[----:B------:R-:W-:-:S08]  /*63a0*/  MOV R8, 0xffffffff ;  /* 0xffffffff00087802 */ /* 0x000fd00000000f00 */
[----:B-----5:R-:W-:Y:S05]  /*63b0*/  WARPSYNC.COLLECTIVE R8, `(.L_x_11565) ;  /* 0x0000000008087348 */ /* 0x020fea0003c00000 */
[----:B------:R0:W1:Y:S02]  /*63c0*/  SHFL.DOWN P0, R4, R111, R6, R7 ;  /* 0x080000066f047389 */ /* 0x0000640000000007 */
[----:B01---5:R-:W-:Y:S01]  /*63d0*/  ENDCOLLECTIVE ;  /* 0x000000000000791b */ /* 0x023fe20003800000 */
.L_x_11565:
[----:B------:R-:W-:Y:S01]  /*63e0*/  HFMA2.MMA R6, -RZ, RZ, 0, 4.76837158203125e-07 ;  /* 0x00000008ff067435 */ /* 0x000fe200000001ff */
[----:B------:R-:W-:-:S04]  /*63f0*/  MOV R0, R4 ;  /* 0x0000000400007202 */ /* 0x000fc80000000f00 */
[----:B------:R-:W-:-:S04]  /*6400*/  FMNMX R0, R0, R111, !PT ;  /* 0x0000006f00007209 */ /* 0x000fc80007800000 */
[----:B------:R-:W-:-:S07]  /*6410*/  MOV R111, R0 ;  /* 0x00000000006f7202 */ /* 0x000fce0000000f00 */
[----:B------:R-:W-:Y:S05]  /*6420*/  WARPSYNC.COLLECTIVE R8, `(.L_x_11566) ;  /* 0x0000000008087348 */ /* 0x000fea0003c00000 */
[----:B------:R0:W1:Y:S02]  /*6430*/  SHFL.DOWN P0, R4, R111, R6, R7 ;  /* 0x080000066f047389 */ /* 0x0000640000000007 */
[----:B01----:R-:W-:Y:S01]  /*6440*/  ENDCOLLECTIVE ;  /* 0x000000000000791b */ /* 0x003fe20003800000 */
.L_x_11566:
[----:B------:R-:W-:Y:S01]  /*6450*/  HFMA2.MMA R6, -RZ, RZ, 0, 2.384185791015625e-07 ;  /* 0x00000004ff067435 */ /* 0x000fe200000001ff */
[----:B------:R-:W-:-:S04]  /*6460*/  MOV R3, R4 ;  /* 0x0000000400037202 */ /* 0x000fc80000000f00 */
[----:B------:R-:W-:-:S04]  /*6470*/  FMNMX R3, R0, R3, !PT ;  /* 0x0000000300037209 */ /* 0x000fc80007800000 */
[----:B------:R-:W-:-:S07]  /*6480*/  MOV R111, R3 ;  /* 0x00000003006f7202 */ /* 0x000fce0000000f00 */
[----:B------:R-:W-:Y:S05]  /*6490*/  WARPSYNC.COLLECTIVE R8, `(.L_x_11567) ;  /* 0x0000000008087348 */ /* 0x000fea0003c00000 */
[----:B------:R0:W1:Y:S02]  /*64a0*/  SHFL.DOWN P0, R4, R111, R6, R7 ;  /* 0x080000066f047389 */ /* 0x0000640000000007 */
[----:B01----:R-:W-:Y:S01]  /*64b0*/  ENDCOLLECTIVE ;  /* 0x000000000000791b */ /* 0x003fe20003800000 */
.L_x_11567:
[----:B------:R-:W-:Y:S01]  /*64c0*/  HFMA2.MMA R6, -RZ, RZ, 0, 1.1920928955078125e-07 ;  /* 0x00000002ff067435 */ /* 0x000fe200000001ff */
[----:B------:R-:W-:-:S04]  /*64d0*/  MOV R2, R4 ;  /* 0x0000000400027202 */ /* 0x000fc80000000f00 */
[----:B------:R-:W-:-:S04]  /*64e0*/  FMNMX R2, R3, R2, !PT ;  /* 0x0000000203027209 */ /* 0x000fc80007800000 */
[----:B------:R-:W-:-:S07]  /*64f0*/  MOV R111, R2 ;  /* 0x00000002006f7202 */ /* 0x000fce0000000f00 */
[----:B------:R-:W-:Y:S05]  /*6500*/  WARPSYNC.COLLECTIVE R8, `(.L_x_11568) ;  /* 0x0000000008087348 */ /* 0x000fea0003c00000 */
[----:B------:R0:W1:Y:S02]  /*6510*/  SHFL.DOWN P0, R4, R111, R6, R7 ;  /* 0x080000066f047389 */ /* 0x0000640000000007 */
[----:B01----:R-:W-:Y:S01]  /*6520*/  ENDCOLLECTIVE ;  /* 0x000000000000791b */ /* 0x003fe20003800000 */
.L_x_11568:
[----:B------:R-:W-:Y:S01]  /*6530*/  HFMA2.MMA R6, -RZ, RZ, 0, 5.9604644775390625e-08 ;  /* 0x00000001ff067435 */ /* 0x000fe200000001ff */
[----:B------:R-:W-:-:S04]  /*6540*/  MOV R5, R4 ;  /* 0x0000000400057202 */ /* 0x000fc80000000f00 */
[----:B------:R-:W-:-:S04]  /*6550*/  FMNMX R5, R2, R5, !PT ;  /* 0x0000000502057209 */ /* 0x000fc80007800000 */
[----:B------:R-:W-:-:S07]  /*6560*/  MOV R111, R5 ;  /* 0x00000005006f7202 */ /* 0x000fce0000000f00 */
[----:B------:R-:W-:Y:S05]  /*6570*/  WARPSYNC.COLLECTIVE R8, `(.L_x_11569) ;  /* 0x0000000008087348 */ /* 0x000fea0003c00000 */
[----:B------:R0:W1:Y:S02]  /*6580*/  SHFL.DOWN P0, R4, R111, R6, R7 ;  /* 0x080000066f047389 */ /* 0x0000640000000007 */
[----:B01----:R-:W-:Y:S01]  /*6590*/  ENDCOLLECTIVE ;  /* 0x000000000000791b */ /* 0x003fe20003800000 */
.L_x_11569:
[----:B------:R-:W-:Y:S05]  /*65a0*/  BRA `(.L_x_11570) ;  /* 0xffffffec00dc7947 */ /* 0x000fea000383ffff */
.L_x_11550:
[----:B------:R-:W-:Y:S01]  /*65b0*/  HFMA2.MMA R6, -RZ, RZ, 0, 1.1920928955078125e-07 ;  /* 0x00000002ff067435 */ /* 0x000fe200000001ff */
[----:B-1----:R-:W-:Y:S02]  /*65c0*/  MOV R111, R0 ;  /* 0x00000000006f7202 */ /* 0x002fe40000000f00 */
[----:B------:R-:W-:Y:S02]  /*65d0*/  MOV R7, 0x1f ;  /* 0x0000001f00077802 */ /* 0x000fe40000000f00 */
[----:B------:R-:W-:-:S07]  /*65e0*/  MOV R8, 0xffffffff ;  /* 0xffffffff00087802 */ /* 0x000fce0000000f00 */
[----:B0----5:R-:W-:Y:S05]  /*65f0*/  WARPSYNC.COLLECTIVE R8, `(.L_x_11571) ;  /* 0x0000000008087348 */ /* 0x021fea0003c00000 */
[----:B------:R1:W2:Y:S02]  /*6600*/  SHFL.DOWN P0, R4, R111, R6, R7 ;  /* 0x080000066f047389 */ /* 0x0002a40000000007 */
[----:B012--5:R-:W-:Y:S01]  /*6610*/  ENDCOLLECTIVE ;  /* 0x000000000000791b */ /* 0x027fe20003800000 */
.L_x_11571:
[----:B------:R-:W-:Y:S01]  /*6620*/  HFMA2.MMA R6, -RZ, RZ, 0, 5.9604644775390625e-08 ;  /* 0x00000001ff067435 */ /* 0x000fe200000001ff */
[----:B------:R-:W-:-:S04]  /*6630*/  MOV R3, R4 ;  /* 0x0000000400037202 */ /* 0x000fc80000000f00 */
[----:B------:R-:W-:-:S04]  /*6640*/  FMNMX R3, R3, R0, !PT ;  /* 0x0000000003037209 */ /* 0x000fc80007800000 */
[----:B------:R-:W-:-:S07]  /*6650*/  MOV R111, R3 ;  /* 0x00000003006f7202 */ /* 0x000fce0000000f00 */
[----:B------:R-:W-:Y:S05]  /*6660*/  WARPSYNC.COLLECTIVE R8, `(.L_x_11572) ;  /* 0x0000000008087348 */ /* 0x000fea0003c00000 */
[----:B------:R0:W1:Y:S02]  /*6670*/  SHFL.DOWN P0, R4, R111, R6, R7 ;  /* 0x080000066f047389 */ /* 0x0000640000000007 */
[----:B01----:R-:W-:Y:S01]  /*6680*/  ENDCOLLECTIVE ;  /* 0x000000000000791b */ /* 0x003fe20003800000 */
.L_x_11572:
[----:B------:R-:W-:Y:S01]  /*6690*/  MOV R2, R4 ;  /* 0x0000000400027202 */ /* 0x000fe20000000f00 */
[----:B------:R-:W-:Y:S06]  /*66a0*/  BRA `(.L_x_11573) ;  /* 0xfffffff0000c7947 */ /* 0x000fec000383ffff */
        .weak           $__internal_176_$__cuda_sm20_rcp_rn_f32_slowpath
        .type           $__internal_176_$__cuda_sm20_rcp_rn_f32_slowpath,@function
        .size           $__internal_176_$__cuda_sm20_rcp_rn_f32_slowpath,(.L_x_14512 - $__internal_176_$__cuda_sm20_rcp_rn_f32_slowpath)
$__internal_176_$__cuda_sm20_rcp_rn_f32_slowpath:
        /* <DEDUP_REMOVED lines=15> */
.L_x_11575:
        /* <DEDUP_REMOVED lines=33> */
.L_x_11577:
[----:B------:R0:W1:Y:S02]  /*69b0*/  MUFU.RCP R3, R2 ;  /* 0x0000000200037308 */ /* 0x0000640000001000 */
.L_x_11576:
[----:B------:R-:W-:Y:S05]  /*69c0*/  BSYNC B1 ;  /* 0x0000000000017941 */ /* 0x000fea0003800000 */
.L_x_11574:
[----:B-1----:R-:W-:Y:S01]  /*69d0*/  MOV R0, R3 ;  /* 0x0000000300007202 */ /* 0x002fe20000000f00 */
[----:B------:R-:W-:Y:S01]  /*69e0*/  HFMA2.MMA R3, -RZ, RZ, 0, 0 ;  /* 0x00000000ff037435 */ /* 0x000fe200000001ff */
[----:B0-----:R-:W-:-:S05]  /*69f0*/  MOV R2, R18 ;  /* 0x0000001200027202 */ /* 0x001fca0000000f00 */
[----:B------:R-:W-:Y:S05]  /*6a00*/  RET.REL.NODEC R2 `(_ZN18transformer_engine13normalization19ln_fwd_tuned_kernelINS0_13Kernel_traitsIff13__nv_fp8_e4m3fjLj12800ELj2ELj1ELj4ELj4ENS0_18Kernel_traits_baseILj12800EffS3_fjLj128EEEEEEEvNS0_19ForwardKernelParamsE) ;  /* 0xffffff94027c7950 */ /* 0x000fea0003c3ffff */
.L_x_11578:
        /* <DEDUP_REMOVED lines=15> */
.L_x_14512:


//--------------------- .text._ZN18transformer_engine13normalization19ln_fwd_tuned_kernelINS0_13Kernel_traitsIff13__nv_fp8_e4m3fjLj12288ELj2ELj1ELj4ELj16ENS0_18Kernel_traits_baseILj12288EffS3_fjLj128EEEEEEEvNS0_19ForwardKernelParamsE --------------------------
	.section	.text._ZN18transformer_engine13normalization19ln_fwd_tuned_kernelINS0_13Kernel_traitsIff13__nv_fp8_e4m3fjLj12288ELj2ELj1ELj4ELj16ENS0_18Kernel_traits_baseILj12288EffS3_fjLj128EEEEEEEvNS0_19ForwardKernelParamsE,"ax",@progbits
	.align	128
        .global         _ZN18transformer_engine13normalization19ln_fwd_tuned_kernelINS0_13Kernel_traitsIff13__nv_fp8_e4m3fjLj12288ELj2ELj1ELj4ELj16ENS0_18Kernel_traits_baseILj12288EffS3_fjLj128EEEEEEEvNS0_19ForwardKernelParamsE
        .type           _ZN18transformer_engine13normalization19ln_fwd_tuned_kernelINS0_13Kernel_traitsIff13__nv_fp8_e4m3fjLj12288ELj2ELj1ELj4ELj16ENS0_18Kernel_traits_baseILj12288EffS3_fjLj128EEEEEEEvNS0_19ForwardKernelParamsE,@function
        .size           _ZN18transformer_engine13normalization19ln_fwd_tuned_kernelINS0_13Kernel_traitsIff13__nv_fp8_e4m3fjLj12288ELj2ELj1ELj4ELj16ENS0_18Kernel_traits_baseILj12288EffS3_fjLj128EEEEEEEvNS0_19ForwardKernelParamsE,(.L_x_14513 - _ZN18transformer_engine13normalization19ln_fwd_tuned_kernelINS0_13Kernel_traitsIff13__nv_fp8_e4m3fjLj12288ELj2ELj1ELj4ELj16ENS0_18Kernel_traits_baseILj12288EffS3_fjLj128EEEEEEEvNS0_19ForwardKernelParamsE)
        .other          _ZN18transformer_engine13normalization19ln_fwd_tuned_kernelINS0_13Kernel_traitsIff13__nv_fp8_e4m3fjLj12288ELj2ELj1ELj4ELj16ENS0_18Kernel_traits_baseILj12288EffS3_fjLj128EEEEEEEvNS0_19ForwardKernelParamsE,@"STO_CUDA_ENTRY STV_DEFAULT"
_ZN18transformer_engine13normalization19ln_fwd_tuned_kernelINS0_13Kernel_traitsIff13__nv_fp8_e4m3fjLj12288ELj2ELj1ELj4ELj16ENS0_18Kernel_traits_baseILj12288EffS3_fjLj128EEEEEEEvNS0_19ForwardKernelParamsE:
.text._ZN18transformer_engine13normalization19ln_fwd_tuned_kernelINS0_13Kernel_traitsIff13__nv_fp8_e4m3fjLj12288ELj2ELj1ELj4ELj16ENS0_18Kernel_traits_baseILj12288EffS3_fjLj128EEEEEEEvNS0_19ForwardKernelParamsE:
        /* <DEDUP_REMOVED lines=55> */
.L_x_11592:
[----:B0-----:R-:W0:Y:S01]  /*0370*/  LDC.64 R148, c[0x0][0x220] ;  /* 0x00008800ff947b82 */ /* 0x001e220000000a00 */
        /* <DEDUP_REMOVED lines=212> */
.L_x_11611:
        /* <DEDUP_REMOVED lines=34> */
[----:B0123-5:R-:W-:Y:S05]  /*12e0*/  CALL.REL.NOINC `($__internal_177_$__cuda_sm20_rcp_rn_f32_slowpath) ;  /* 0x0000003c00487944 */ /* 0x02ffea0003c00000 */
[----:B------:R-:W-:Y:S05]  /*12f0*/  BRA `(.L_x_11583) ;  /* 0x0000000000107947 */ /* 0x000fea0003800000 */
.L_x_11582:
[----:B------:R-:W4:Y:S02]  /*1300*/  MUFU.RCP R0, R7 ;  /* 0x0000000700007308 */ /* 0x000f240000001000 */
[----:B----4-:R-:W-:-:S04]  /*1310*/  FFMA R156, R7, R0, -1 ;  /* 0xbf800000079c7423 */ /* 0x010fc80000000000 */
[----:B------:R-:W-:-:S04]  /*1320*/  FADD.FTZ R157, -R156, -RZ ;  /* 0x800000ff9c9d7221 */ /* 0x000fc80000010100 */
[----:B------:R-:W-:-:S07]  /*1330*/  FFMA R0, R0, R157, R0 ;  /* 0x0000009d00007223 */ /* 0x000fce0000000000 */
.L_x_11583:
[----:B------:R-:W-:Y:S05]  /*1340*/  BSYNC B0 ;  /* 0x0000000000007941 */ /* 0x000fea0003800000 */
.L_x_11581:
        /* <DEDUP_REMOVED lines=20> */
[----:B0----5:R-:W-:Y:S05]  /*1490*/  CALL.REL.NOINC `($__internal_177_$__cuda_sm20_rcp_rn_f32_slowpath) ;  /* 0x0000003800dc7944 */ /* 0x021fea0003c00000 */
[----:B------:R-:W-:Y:S01]  /*14a0*/  MOV R156, R0 ;  /* 0x00000000009c7202 */ /* 0x000fe20000000f00 */
[----:B------:R-:W-:Y:S06]  /*14b0*/  BRA `(.L_x_11586) ;  /* 0x0000000000107947 */ /* 0x000fec0003800000 */
.L_x_11585:
[----:B------:R-:W1:Y:S02]  /*14c0*/  MUFU.RCP R156, R159 ;  /* 0x0000009f009c7308 */ /* 0x000e640000001000 */
[----:B-1----:R-:W-:-:S04]  /*14d0*/  FFMA R0, R159, R156, -1 ;  /* 0xbf8000009f007423 */ /* 0x002fc8000000009c */
[----:B------:R-:W-:-:S04]  /*14e0*/  FADD.FTZ R157, -R0, -RZ ;  /* 0x800000ff009d7221 */ /* 0x000fc80000010100 */
[----:B------:R-:W-:-:S07]  /*14f0*/  FFMA R156, R156, R157, R156 ;  /* 0x0000009d9c9c7223 */ /* 0x000fce000000009c */
.L_x_11586:
[----:B------:R-:W-:Y:S05]  /*1500*/  BSYNC B0 ;  /* 0x0000000000007941 */ /* 0x000fea0003800000 */
.L_x_11584:
        /* <DEDUP_REMOVED lines=48> */
.L_x_11588:
[----:B------:R-:W2:Y:S04]  /*1810*/  LDG.E.STRONG.GPU R0, desc[UR8][R152.64] ;  /* 0x0000000898007981 */ /* 0x000ea8000c1ef900 */
[----:B--2---:R-:W-:Y:S01]  /*1820*/  CCTL.IVALL ;  /* 0x00000000ff00798f */ /* 0x004fe20002000000 */
[----:B------:R-:W-:Y:S05]  /*1830*/  YIELD ;  /* 0x0000000000007946 */ /* 0x000fea0003800000 */
[----:B------:R-:W-:-:S13]  /*1840*/  ISETP.NE.AND P1, PT, R0, R157, PT ;  /* 0x0000009d0000720c */ /* 0x000fda0003f25270 */
[----:B------:R-:W-:Y:S05]  /*1850*/  @P1 BRA `(.L_x_11588) ;  /* 0xfffffffc00ec1947 */ /* 0x000fea000383ffff */
.L_x_11587:
        /* <DEDUP_REMOVED lines=21> */
[----:B012--5:R-:W-:Y:S05]  /*19b0*/  CALL.REL.NOINC `($__internal_177_$__cuda_sm20_rcp_rn_f32_slowpath) ;  /* 0x0000003400947944 */ /* 0x027fea0003c00000 */
[----:B------:R-:W-:Y:S05]  /*19c0*/  BRA `(.L_x_11591) ;  /* 0x0000000000107947 */ /* 0x000fea0003800000 */
.L_x_11590:
[----:B------:R-:W3:Y:S02]  /*19d0*/  MUFU.RCP R0, R159 ;  /* 0x0000009f00007308 */ /* 0x000ee40000001000 */
[----:B---3--:R-:W-:-:S04]  /*19e0*/  FFMA R156, R159, R0, -1 ;  /* 0xbf8000009f9c7423 */ /* 0x008fc80000000000 */
[----:B------:R-:W-:-:S04]  /*19f0*/  FADD.FTZ R157, -R156, -RZ ;  /* 0x800000ff9c9d7221 */ /* 0x000fc80000010100 */
[----:B------:R-:W-:-:S07]  /*1a00*/  FFMA R0, R0, R157, R0 ;  /* 0x0000009d00007223 */ /* 0x000fce0000000000 */
.L_x_11591:
[----:B------:R-:W-:Y:S05]  /*1a10*/  BSYNC B0 ;  /* 0x0000000000007941 */ /* 0x000fea0003800000 */
.L_x_11589:
        /* <DEDUP_REMOVED lines=11> */
[----:B------:R-:W-:Y:S01]  /*1ad0*/  FSEL R159, R98, R159, !P2 ;  /* 0x0000009f629f7208 */ /* 0x000fe20005000000 */
[C---:B------:R-:W-:Y:S01]  /*1ae0*/  FMUL R156, R154.reuse, R157 ;  /* 0x0000009d9a9c7220 */ /* 0x040fe20000400000 */
[----:B------:R-:W-:Y:S01]  /*1af0*/  FMUL R154, R154, R155 ;  /* 0x0000009b9a9a7220 */ /* 0x000fe20000400000 */
[----:B------:R-:W-:Y:S01]  /*1b00*/  FADD R157, R96, 1 ;  /* 0x3f800000609d7421 */ /* 0x000fe20000000000 */
[----:B------:R-:W-:Y:S01]  /*1b10*/  FSEL R163, R94, R163, !P2 ;  /* 0x000000a35ea37208 */ /* 0x000fe20005000000 */
[----:B------:R-:W-:Y:S01]  /*1b20*/  FFMA R156, R156, R0, R161 ;  /* 0x000000009c9c7223 */ /* 0x000fe200000000a1 */
[----:B------:R-:W-:Y:S01]  /*1b30*/  FFMA R7, R7, R152, R154 ;  /* 0x0000009807077223 */ /* 0x000fe2000000009a */
[----:B------:R-:W-:Y:S01]  /*1b40*/  FADD R161, R92, 1 ;  /* 0x3f8000005ca17421 */ /* 0x000fe20000000000 */
[----:B------:R-:W-:-:S02]  /*1b50*/  FSEL R157, R96, R157, !P2 ;  /* 0x0000009d609d7208 */ /* 0x000fc40005000000 */
[----:B------:R-:W-:Y:S01]  /*1b60*/  FMUL R7, R7, R0 ;  /* 0x0000000007077220 */ /* 0x000fe20000400000 */
[----:B------:R-:W0:Y:S01]  /*1b70*/  SHFL.IDX PT, R156, R156, RZ, 0x1f ;  /* 0x00001fff9c9c7589 */ /* 0x000e2200000e0000 */
[----:B------:R-:W-:Y:S02]  /*1b80*/  FSEL R161, R92, R161, !P2 ;  /* 0x000000a15ca17208 */ /* 0x000fe40005000000 */
[----:B------:R-:W-:Y:S01]  /*1b90*/  ISETP.NE.AND P1, PT, RZ, UR11, PT ;  /* 0x0000000bff007c0c */ /* 0x000fe2000bf25270 */
[----:B------:R-:W-:Y:S01]  /*1ba0*/  USHF.L.U32 UR11, UR5, 0x7, URZ ;  /* 0x00000007050b7899 */ /* 0x000fe2000800063f */
[----:B------:R-:W1:Y:S01]  /*1bb0*/  SHFL.IDX PT, R7, R7, RZ, 0x1f ;  /* 0x00001fff07077589 */ /* 0x000e6200000e0000 */
[----:B------:R-:W-:-:S04]  /*1bc0*/  IADD3 R4, R4, 0x1, RZ ;  /* 0x0000000104047810 */ /* 0x000fc80007ffe0ff */
[----:B------:R-:W-:Y:S01]  /*1bd0*/  LOP3.LUT R4, R4, 0x3, RZ, 0xc0, !PT ;  /* 0x0000000304047812 */ /* 0x000fe200078ec0ff */
[----:B0-----:R-:W-:Y:S02]  /*1be0*/  FFMA R154, R156, 8.1380210758652538061e-05, R153 ;  /* 0x38aaaaab9c9a7823 */ /* 0x001fe40000000099 */
[----:B------:R-:W0:Y:S03]  /*1bf0*/  @!P3 LDC.64 R152, c[0x0][0x228] ;  /* 0x00008a00ff98bb82 */ /* 0x000e260000000a00 */
[----:B------:R-:W-:Y:S02]  /*1c00*/  FSETP.GEU.AND P0, PT, |R154|, 1.175494350822287508e-38, PT ;  /* 0x008000009a00780b */ /* 0x000fe40003f0e200 */
[----:B-1----:R-:W-:Y:S01]  /*1c10*/  R2UR UR14, R7 ;  /* 0x00000000070e72ca */ /* 0x002fe200000e0000 */
[----:B------:R-:W-:-:S10]  /*1c20*/  FADD R7, R100, 1 ;  /* 0x3f80000064077421 */ /* 0x000fd40000000000 */
[----:B------:R-:W-:Y:S02]  /*1c30*/  @!P0 FMUL R154, R154, 16777216 ;  /* 0x4b8000009a9a8820 */ /* 0x000fe40000400000 */
[----:B------:R-:W-:Y:S01]  /*1c40*/  FADD R104, R104, -UR14 ;  /* 0x8000000e68687e21 */ /* 0x000fe20008000000 */
[----:B------:R-:W-:Y:S01]  /*1c50*/  MOV R155, UR14 ;  /* 0x0000000e009b7c02 */ /* 0x000fe20008000f00 */
[----:B------:R-:W-:Y:S01]  /*1c60*/  FADD R105, R105, -UR14 ;  /* 0x8000000e69697e21 */ /* 0x000fe20008000000 */
        /* <DEDUP_REMOVED lines=20> */
[----:B0-----:R-:W-:Y:S01]  /*1db0*/  FADD R155, R102, 1 ;  /* 0x3f800000669b7421 */ /* 0x001fe20000000000 */
        /* <DEDUP_REMOVED lines=33> */
[----:B------:R-:W-:Y:S01]  /*1fd0*/  FMUL R7, R104, UR4 ;  /* 0x0000000468077c20 */ /* 0x000fe20008400000 */
[----:B------:R-:W-:Y:S01]  /*1fe0*/  FADD R104, R88, 1 ;  /* 0x3f80000058687421 */ /* 0x000fe20000000000 */
[----:B------:R-:W-:Y:S01]  /*1ff0*/  FADD R148, R148, -UR14 ;  /* 0x8000000e94947e21 */ /* 0x000fe20008000000 */
[----:B------:R-:W-:Y:S01]  /*2000*/  FADD R149, R149, -UR14 ;  /* 0x8000000e95957e21 */ /* 0x000fe20008000000 */
[----:B------:R-:W-:Y:S01]  /*2010*/  FFMA R7, R7, R0, R52 ;  /* 0x0000000007077223 */ /* 0x000fe20000000034 */
[----:B------:R-:W-:Y:S01]  /*2020*/  FADD R0, R101, 1 ;  /* 0x3f80000065007421 */ /* 0x000fe20000000000 */
[----:B------:R-:W-:Y:S01]  /*2030*/  FSEL R104, R88, R104, !P2 ;  /* 0x0000006858687208 */ /* 0x000fe20005000000 */
[----:B------:R-:W-:Y:S01]  /*2040*/  FMUL R148, R148, UR4 ;  /* 0x0000000494947c20 */ /* 0x000fe20008400000 */
[----:B------:R-:W-:Y:S01]  /*2050*/  FADD R150, R150, -UR14 ;  /* 0x8000000e96967e21 */ /* 0x000fe20008000000 */
[----:B------:R-:W-:Y:S01]  /*2060*/  @P0 FMNMX R6, R6, |R7|, !PT ;  /* 0x4000000706060209 */ /* 0x000fe20007800000 */
[----:B------:R-:W-:Y:S01]  /*2070*/  @P1 FMUL R7, R7, UR6 ;  /* 0x0000000607071c20 */ /* 0x000fe20008400000 */
[----:B------:R-:W-:Y:S01]  /*2080*/  FSEL R153, R101, R0, !P2 ;  /* 0x0000000065997208 */ /* 0x000fe20005000000 */
[----:B------:R-:W-:Y:S01]  /*2090*/  FMUL R0, R105, UR4 ;  /* 0x0000000469007c20 */ /* 0x000fe20008400000 */
[----:B------:R-:W-:Y:S01]  /*20a0*/  FMUL R105, R106, UR4 ;  /* 0x000000046a697c20 */ /* 0x000fe20008400000 */
[----:B------:R-:W-:Y:S01]  /*20b0*/  FADD R106, R90, 1 ;  /* 0x3f8000005a6a7421 */ /* 0x000fe20000000000 */
[----:B------:R-:W-:Y:S01]  /*20c0*/  FADD R151, R151, -UR14 ;  /* 0x8000000e97977e21 */ /* 0x000fe20008000000 */
[----:B------:R-:W-:Y:S01]  /*20d0*/  FFMA R153, R0, R153, R53 ;  /* 0x0000009900997223 */ /* 0x000fe20000000035 */
[----:B------:R-:W-:Y:S01]  /*20e0*/  FADD R0, R103, 1 ;  /* 0x3f80000067007421 */ /* 0x000fe20000000000 */
[----:B------:R-:W-:Y:S01]  /*20f0*/  FFMA R105, R105, R155, R54 ;  /* 0x0000009b69697223 */ /* 0x000fe20000000036 */
[----:B------:R-:W-:Y:S01]  /*2100*/  FSEL R106, R90, R106, !P2 ;  /* 0x0000006a5a6a7208 */ /* 0x000fe20005000000 */
[----:B------:R-:W-:Y:S01]  /*2110*/  ULDC.64 UR12, c[0x0][0x258] ;  /* 0x00009600000c7ab9 */ /* 0x000fe20000000a00 */
[----:B------:R-:W-:Y:S01]  /*2120*/  @P0 FMNMX R6, R6, |R153|, !PT ;  /* 0x4000009906060209 */ /* 0x000fe20007800000 */
[----:B------:R-:W-:Y:S01]  /*2130*/  @P1 FMUL R153, R153, UR6 ;  /* 0x0000000699991c20 */ /* 0x000fe20008400000 */
[----:B------:R-:W-:Y:S01]  /*2140*/  FSEL R155, R103, R0, !P2 ;  /* 0x00000000679b7208 */ /* 0x000fe20005000000 */
[----:B------:R-:W-:Y:S01]  /*2150*/  FMUL R0, R107, UR4 ;  /* 0x000000046b007c20 */ /* 0x000fe20008400000 */
[----:B------:R-:W-:Y:S01]  /*2160*/  FMUL R107, R108, UR4 ;  /* 0x000000046c6b7c20 */ /* 0x000fe20008400000 */
[----:B------:R-:W-:Y:S01]  /*2170*/  FADD R108, R84, 1 ;  /* 0x3f800000546c7421 */ /* 0x000fe20000000000 */
[----:B------:R-:W-:Y:S01]  /*2180*/  @P0 FMNMX R6, R6, |R105|, !PT ;  /* 0x4000006906060209 */ /* 0x000fe20007800000 */
[----:B------:R-:W-:Y:S01]  /*2190*/  FFMA R155, R0, R155, R55 ;  /* 0x0000009b009b7223 */ /* 0x000fe20000000037 */
[----:B------:R-:W-:Y:S01]  /*21a0*/  FADD R0, R97, 1 ;  /* 0x3f80000061007421 */ /* 0x000fe20000000000 */
[----:B------:R-:W-:Y:S01]  /*21b0*/  FFMA R107, R107, R157, R48 ;  /* 0x0000009d6b6b7223 */ /* 0x000fe20000000030 */
[----:B------:R-:W-:Y:S01]  /*21c0*/  FSEL R108, R84, R108, !P2 ;  /* 0x0000006c546c7208 */ /* 0x000fe20005000000 */
[----:B------:R-:W-:Y:S01]  /*21d0*/  @P1 FMUL R105, R105, UR6 ;  /* 0x0000000669691c20 */ /* 0x000fe20008400000 */
        /* <DEDUP_REMOVED lines=108> */
[----:B------:R-:W-:-:S02]  /*28a0*/  F2FP.SATFINITE.E4M3.F32.PACK_AB_MERGE_C R153, RZ, R153, RZ ;  /* 0x00000099ff99723e */ /* 0x000fc400048070ff */
        /* <DEDUP_REMOVED lines=10> */
[----:B------:R-:W-:-:S02]  /*2950*/  LOP3.LUT R153, R153, 0xffff, RZ, 0xc0, !PT ;  /* 0x0000ffff99997812 */ /* 0x000fc400078ec0ff */
[----:B------:R-:W-:Y:S01]  /*2960*/  FSEL R116, R77, R114, !P2 ;  /* 0x000000724d747208 */ /* 0x000fe20005000000 */
[----:B------:R-:W-:Y:S01]  /*2970*/  FMUL R114, R129, UR4 ;  /* 0x0000000481727c20 */ /* 0x000fe20008400000 */
[----:B------:R-:W-:Y:S01]  /*2980*/  FMUL R129, R130, UR4 ;  /* 0x0000000482817c20 */ /* 0x000fe20008400000 */
[----:B------:R-:W-:Y:S01]  /*2990*/  FADD R130, R66, 1 ;  /* 0x3f80000042827421 */ /* 0x000fe20000000000 */
[----:B------:R-:W-:Y:S01]  /*29a0*/  F2FP.SATFINITE.E4M3.F32.PACK_AB_MERGE_C R105, RZ, R105, RZ ;  /* 0x00000069ff69723e */ /* 0x000fe200048070ff */
[----:B------:R-:W-:Y:S01]  /*29b0*/  FFMA R114, R114, R116, R29 ;  /* 0x0000007472727223 */ /* 0x000fe2000000001d */
[----:B------:R-:W-:Y:S01]  /*29c0*/  FADD R116, R79, 1 ;  /* 0x3f8000004f747421 */ /* 0x000fe20000000000 */
[----:B------:R-:W-:Y:S01]  /*29d0*/  FFMA R129, R129, R118, R30 ;  /* 0x0000007681817223 */ /* 0x000fe2000000001e */
[----:B------:R-:W-:Y:S02]  /*29e0*/  FSEL R130, R66, R130, !P2 ;  /* 0x0000008242827208 */ /* 0x000fe40005000000 */
        /* <DEDUP_REMOVED lines=16> */
[----:B------:R-:W-:Y:S01]  /*2af0*/  LOP3.LUT R155, R155, 0xffff, RZ, 0xc0, !PT ;  /* 0x0000ffff9b9b7812 */ /* 0x000fe200078ec0ff */
[----:B------:R-:W-:Y:S01]  /*2b00*/  FFMA R118, R118, R120, R25 ;  /* 0x0000007876767223 */ /* 0x000fe20000000019 */
[----:B------:R-:W-:Y:S01]  /*2b10*/  FADD R120, R75, 1 ;  /* 0x3f8000004b787421 */ /* 0x000fe20000000000 */
[----:B------:R-:W-:Y:S01]  /*2b20*/  FFMA R133, R133, R122, R26 ;  /* 0x0000007a85857223 */ /* 0x000fe2000000001a */
[----:B------:R-:W-:Y:S02]  /*2b30*/  FSEL R134, R62, R134, !P2 ;  /* 0x000000863e867208 */ /* 0x000fe40005000000 */
        /* <DEDUP_REMOVED lines=16> */
[----:B------:R-:W-:Y:S01]  /*2c40*/  FMUL R138, R151, UR4 ;  /* 0x00000004978a7c20 */ /* 0x000fe20008400000 */
[----:B------:R-:W-:Y:S01]  /*2c50*/  MOV R151, UR11 ;  /* 0x0000000b00977c02 */ /* 0x000fe20008000f00 */
[----:B------:R-:W-:Y:S01]  /*2c60*/  FFMA R122, R122, R124, R21 ;  /* 0x0000007c7a7a7223 */ /* 0x000fe20000000015 */
[----:B------:R-:W-:Y:S01]  /*2c70*/  FADD R124, R71, 1 ;  /* 0x3f800000477c7421 */ /* 0x000fe20000000000 */
[----:B------:R-:W-:Y:S01]  /*2c80*/  FFMA R137, R137, R126, R22 ;  /* 0x0000007e89897223 */ /* 0x000fe20000000016 */
[----:B------:R-:W-:Y:S01]  /*2c90*/  @P0 FMNMX R6, R6, |R114|, !PT ;  /* 0x4000007206060209 */ /* 0x000fe20007800000 */
[----:B------:R-:W-:Y:S01]  /*2ca0*/  @P1 FMUL R114, R114, UR6 ;  /* 0x0000000672721c20 */ /* 0x000fe20008400000 */
[----:B------:R-:W-:-:S02]  /*2cb0*/  LOP3.LUT R157, R157, 0xffff, RZ, 0xc0, !PT ;  /* 0x0000ffff9d9d7812 */ /* 0x000fc400078ec0ff */
[----:B------:R-:W-:Y:S01]  /*2cc0*/  FSEL R126, R71, R124, !P2 ;  /* 0x0000007c477e7208 */ /* 0x000fe20005000000 */
[----:B------:R-:W-:Y:S01]  /*2cd0*/  FMUL R124, R139, UR4 ;  /* 0x000000048b7c7c20 */ /* 0x000fe20008400000 */
[----:B------:R-:W-:Y:S01]  /*2ce0*/  FMUL R139, R140, UR4 ;  /* 0x000000048c8b7c20 */ /* 0x000fe20008400000 */
[----:B------:R-:W-:Y:S02]  /*2cf0*/  F2FP.SATFINITE.E4M3.F32.PACK_AB_MERGE_C R140, RZ, R7, RZ ;  /* 0x00000007ff8c723e */ /* 0x000fe400048070ff */
[----:B------:R-:W-:Y:S01]  /*2d00*/  FFMA R124, R124, R126, R23 ;  /* 0x0000007e7c7c7223 */ /* 0x000fe20000000017 */
[----:B------:R-:W-:Y:S01]  /*2d10*/  FADD R126, R65, 1 ;  /* 0x3f800000417e7421 */ /* 0x000fe20000000000 */
[----:B------:R-:W-:Y:S01]  /*2d20*/  FFMA R139, R139, R128, R16 ;  /* 0x000000808b8b7223 */ /* 0x000fe20000000010 */
[----:B------:R-:W-:Y:S02]  /*2d30*/  F2FP.SATFINITE.E4M3.F32.PACK_AB_MERGE_C R109, RZ, R109, RZ ;  /* 0x0000006dff6d723e */ /* 0x000fe400048070ff */
[----:B------:R-:W-:Y:S01]  /*2d40*/  @P0 FMNMX R6, R6, |R129|, !PT ;  /* 0x4000008106060209 */ /* 0x000fe20007800000 */
[----:B------:R-:W-:Y:S01]  /*2d50*/  @P1 FMUL R129, R129, UR6 ;  /* 0x0000000681811c20 */ /* 0x000fe20008400000 */
[----:B------:R-:W-:Y:S01]  /*2d60*/  FSEL R128, R65, R126, !P2 ;  /* 0x0000007e41807208 */ /* 0x000fe20005000000 */
[----:B------:R-:W-:Y:S01]  /*2d70*/  FMUL R126, R141, UR4 ;  /* 0x000000048d7e7c20 */ /* 0x000fe20008400000 */
[----:B------:R-:W-:Y:S01]  /*2d80*/  FMUL R141, R142, UR4 ;  /* 0x000000048e8d7c20 */ /* 0x000fe20008400000 */
[----:B------:R-:W-:-:S02]  /*2d90*/  F2FP.SATFINITE.E4M3.F32.PACK_AB_MERGE_C R159, RZ, R159, RZ ;  /* 0x0000009fff9f723e */ /* 0x000fc400048070ff */
[----:B------:R-:W-:Y:S01]  /*2da0*/  FFMA R126, R126, R128, R17 ;  /* 0x000000807e7e7223 */ /* 0x000fe20000000011 */
[----:B------:R-:W-:Y:S01]  /*2db0*/  FADD R128, R67, 1 ;  /* 0x3f80000043807421 */ /* 0x000fe20000000000 */
[----:B------:R-:W-:Y:S01]  /*2dc0*/  FFMA R141, R141, R130, R18 ;  /* 0x000000828d8d7223 */ /* 0x000fe20000000012 */
[----:B------:R-:W-:Y:S02]  /*2dd0*/  LOP3.LUT R109, R109, 0xff, RZ, 0xc0, !PT ;  /* 0x000000ff6d6d7812 */ /* 0x000fe400078ec0ff */
[----:B------:R-:W-:Y:S02]  /*2de0*/  F2FP.SATFINITE.E4M3.F32.PACK_AB_MERGE_C R111, RZ, R111, RZ ;  /* 0x0000006fff6f723e */ /* 0x000fe400048070ff */
[----:B------:R-:W-:Y:S01]  /*2df0*/  FSEL R130, R67, R128, !P2 ;  /* 0x0000008043827208 */ /* 0x000fe20005000000 */
[----:B------:R-:W-:Y:S01]  /*2e00*/  FMUL R128, R143, UR4 ;  /* 0x000000048f807c20 */ /* 0x000fe20008400000 */
[----:B------:R-:W-:Y:S01]  /*2e10*/  FMUL R143, R144, UR4 ;  /* 0x00000004908f7c20 */ /* 0x000fe20008400000 */
[----:B------:R-:W-:-:S02]  /*2e20*/  F2FP.SATFINITE.E4M3.F32.PACK_AB_MERGE_C R161, RZ, R161, RZ ;  /* 0x000000a1ffa1723e */ /* 0x000fc400048070ff */
[----:B------:R-:W-:Y:S01]  /*2e30*/  FFMA R128, R128, R130, R19 ;  /* 0x0000008280807223 */ /* 0x000fe20000000013 */
[----:B------:R-:W-:Y:S01]  /*2e40*/  FADD R130, R61, 1 ;  /* 0x3f8000003d827421 */ /* 0x000fe20000000000 */
[----:B------:R-:W-:Y:S01]  /*2e50*/  FFMA R143, R143, R132, R12 ;  /* 0x000000848f8f7223 */ /* 0x000fe2000000000c */
[----:B------:R-:W-:Y:S01]  /*2e60*/  @P0 FMNMX R6, R6, |R116|, !PT ;  /* 0x4000007406060209 */ /* 0x000fe20007800000 */
[----:B------:R-:W-:Y:S01]  /*2e70*/  @P1 FMUL R116, R116, UR6 ;  /* 0x0000000674741c20 */ /* 0x000fe20008400000 */
[----:B------:R-:W-:Y:S02]  /*2e80*/  LOP3.LUT R159, R159, 0xffff, RZ, 0xc0, !PT ;  /* 0x0000ffff9f9f7812 */ /* 0x000fe400078ec0ff */
[----:B------:R-:W-:Y:S01]  /*2e90*/  FSEL R132, R61, R130, !P2 ;  /* 0x000000823d847208 */ /* 0x000fe20005000000 */
[----:B------:R-:W-:Y:S01]  /*2ea0*/  FMUL R130, R145, UR4 ;  /* 0x0000000491827c20 */ /* 0x000fe20008400000 */
[----:B------:R-:W-:Y:S01]  /*2eb0*/  FMUL R145, R146, UR4 ;  /* 0x0000000492917c20 */ /* 0x000fe20008400000 */
[----:B------:R-:W-:-:S02]  /*2ec0*/  LOP3.LUT R111, R111, 0xff, RZ, 0xc0, !PT ;  /* 0x000000ff6f6f7812 */ /* 0x000fc400078ec0ff */
        /* <DEDUP_REMOVED lines=8> */
[----:B------:R-:W-:Y:S02]  /*2f50*/  LOP3.LUT R113, R113, 0xff, RZ, 0xc0, !PT ;  /* 0x000000ff71717812 */ /* 0x000fe400078ec0ff */
[----:B------:R-:W-:Y:S01]  /*2f60*/  @P0 FMNMX R6, R6, |R118|, !PT ;  /* 0x4000007606060209 */ /* 0x000fe20007800000 */
[----:B------:R-:W-:Y:S01]  /*2f70*/  FFMA R147, R132, R134, R15 ;  /* 0x0000008684937223 */ /* 0x000fe2000000000f */
[----:B------:R-:W-:Y:S01]  /*2f80*/  FADD R134, R57, 1 ;  /* 0x3f80000039867421 */ /* 0x000fe20000000000 */
[----:B------:R-:W-:Y:S01]  /*2f90*/  FFMA R132, R148, R136, R8 ;  /* 0x0000008894847223 */ /* 0x000fe20000000008 */
[----:B------:R-:W-:Y:S01]  /*2fa0*/  F2FP.SATFINITE.E4M3.F32.PACK_AB_MERGE_C R0, RZ, R0, RZ ;  /* 0x00000000ff00723e */ /* 0x000fe200048070ff */
[----:B------:R-:W-:Y:S01]  /*2fb0*/  @P1 FMUL R118, R118, UR6 ;  /* 0x0000000676761c20 */ /* 0x000fe20008400000 */
[----:B------:R-:W-:Y:S01]  /*2fc0*/  @P0 FMNMX R6, R6, |R133|, !PT ;  /* 0x4000008506060209 */ /* 0x000fe20007800000 */
[----:B------:R-:W-:Y:S01]  /*2fd0*/  @P1 FMUL R133, R133, UR6 ;  /* 0x0000000685851c20 */ /* 0x000fe20008400000 */
[----:B------:R-:W-:Y:S01]  /*2fe0*/  FSEL R136, R57, R134, !P2 ;  /* 0x0000008639887208 */ /* 0x000fe20005000000 */
[----:B------:R-:W-:Y:S01]  /*2ff0*/  FMUL R134, R149, UR4 ;  /* 0x0000000495867c20 */ /* 0x000fe20008400000 */
[----:B------:R-:W-:Y:S01]  /*3000*/  FADD R149, R58, 1 ;  /* 0x3f8000003a957421 */ /* 0x000fe20000000000 */
[----:B------:R-:W-:Y:S01]  /*3010*/  @P0 FMNMX R6, R6, |R120|, !PT ;  /* 0x4000007806060209 */ /* 0x000fe20007800000 */
[----:B------:R-:W-:Y:S01]  /*3020*/  @P1 FMUL R120, R120, UR6 ;  /* 0x0000000678781c20 */ /* 0x000fe20008400000 */
[----:B------:R-:W-:Y:S01]  /*3030*/  FFMA R134, R134, R136, R9 ;  /* 0x0000008886867223 */ /* 0x000fe20000000009 */
[----:B------:R-:W-:-:S02]  /*3040*/  F2FP.SATFINITE.E4M3.F32.PACK_AB_MERGE_C R106, RZ, R106, RZ ;  /* 0x0000006aff6a723e */ /* 0x000fc400048070ff */
[----:B------:R-:W-:Y:S01]  /*3050*/  FSEL R136, R58, R149, !P2 ;  /* 0x000000953a887208 */ /* 0x000fe20005000000 */
[----:B------:R-:W-:Y:S01]  /*3060*/  FMUL R149, R150, UR4 ;  /* 0x0000000496957c20 */ /* 0x000fe20008400000 */
[----:B------:R-:W-:Y:S01]  /*3070*/  @P0 FMNMX R6, R6, |R135|, !PT ;  /* 0x4000008706060209 */ /* 0x000fe20007800000 */
[----:B------:R-:W-:Y:S01]  /*3080*/  @P1 FMUL R135, R135, UR6 ;  /* 0x0000000687871c20 */ /* 0x000fe20008400000 */
[----:B------:R-:W-:Y:S01]  /*3090*/  LOP3.LUT R106, R106, 0xffff, RZ, 0xc0, !PT ;  /* 0x0000ffff6a6a7812 */ /* 0x000fe200078ec0ff */
[----:B------:R-:W-:Y:S01]  /*30a0*/  FFMA R149, R149, R136, R10 ;  /* 0x0000008895957223 */ /* 0x000fe2000000000a */
[C---:B------:R-:W-:Y:S01]  /*30b0*/  FADD R136, R59.reuse, 1 ;  /* 0x3f8000003b887421 */ /* 0x040fe20000000000 */
[----:B------:R-:W-:Y:S02]  /*30c0*/  F2FP.SATFINITE.E4M3.F32.PACK_AB_MERGE_C R121, RZ, R121, RZ ;  /* 0x00000079ff79723e */ /* 0x000fe400048070ff */
[----:B------:R-:W-:Y:S02]  /*30d0*/  F2FP.SATFINITE.E4M3.F32.PACK_AB_MERGE_C R108, RZ, R108, RZ ;  /* 0x0000006cff6c723e */ /* 0x000fe400048070ff */
[----:B------:R-:W-:-:S02]  /*30e0*/  FSEL R7, R59, R136, !P2 ;  /* 0x000000883b077208 */ /* 0x000fc40005000000 */
[----:B------:R-:W-:Y:S02]  /*30f0*/  LOP3.LUT R136, R140, 0xff, RZ, 0xc0, !PT ;  /* 0x000000ff8c887812 */ /* 0x000fe400078ec0ff */
[----:B------:R-:W-:Y:S01]  /*3100*/  @P0 FMNMX R6, R6, |R122|, !PT ;  /* 0x4000007a06060209 */ /* 0x000fe20007800000 */
[----:B------:R-:W-:Y:S01]  /*3110*/  FFMA R7, R138, R7, R11 ;  /* 0x000000078a077223 */ /* 0x000fe2000000000b */
[----:B------:R-:W-:Y:S01]  /*3120*/  PRMT R136, R153, 0x7604, R136 ;  /* 0x0000760499887816 */ /* 0x000fe20000000088 */
[----:B------:R-:W-:Y:S01]  /*3130*/  @P1 FMUL R122, R122, UR6 ;  /* 0x000000067a7a1c20 */ /* 0x000fe20008400000 */
[----:B------:R-:W-:Y:S02]  /*3140*/  LOP3.LUT R138, R151, 0x80, R164, 0xe2, !PT ;  /* 0x00000080978a7812 */ /* 0x000fe400078ee2a4 */
[----:B------:R-:W-:Y:S02]  /*3150*/  PRMT R136, R136, 0x5410, R105 ;  /* 0x0000541088887816 */ /* 0x000fe40000000069 */
[----:B------:R-:W-:-:S02]  /*3160*/  SHF.L.U32 R105, R155, 0x18, RZ ;  /* 0x000000189b697819 */ /* 0x000fc400000006ff */
[----:B------:R-:W-:Y:S02]  /*3170*/  LOP3.LUT R121, R121, 0xff, RZ, 0xc0, !PT ;  /* 0x000000ff79797812 */ /* 0x000fe400078ec0ff */
[----:B------:R-:W-:Y:S02]  /*3180*/  LOP3.LUT R105, R136, R105, RZ, 0xfc, !PT ;  /* 0x0000006988697212 */ /* 0x000fe400078efcff */
[----:B------:R-:W-:Y:S02]  /*3190*/  F2FP.SATFINITE.E4M3.F32.PACK_AB_MERGE_C R136, RZ, R107, RZ ;  /* 0x0000006bff88723e */ /* 0x000fe400048070ff */
[----:B------:R-:W-:Y:S01]  /*31a0*/  LOP3.LUT R107, R138, 0x60, R165, 0xf8, !PT ;  /* 0x000000608a6b7812 */ /* 0x000fe200078ef8a5 */
[----:B------:R-:W-:Y:S01]  /*31b0*/  IMAD R138, R5, 0xc00, RZ ;  /* 0x00000c00058a7824 */ /* 0x000fe200078e02ff */
[----:B------:R-:W-:Y:S02]  /*31c0*/  LOP3.LUT R136, R136, 0xff, RZ, 0xc0, !PT ;  /* 0x000000ff88887812 */ /* 0x000fe400078ec0ff */
[----:B------:R-:W-:-:S02]  /*31d0*/  LOP3.LUT R108, R108, 0xffff, RZ, 0xc0, !PT ;  /* 0x0000ffff6c6c7812 */ /* 0x000fc400078ec0ff */
[----:B------:R-:W-:Y:S02]  /*31e0*/  PRMT R136, R157, 0x7604, R136 ;  /* 0x000076049d887816 */ /* 0x000fe40000000088 */
[----:B------:R-:W-:Y:S02]  /*31f0*/  LOP3.LUT R107, R138, R107, RZ, 0xfc, !PT ;  /* 0x0000006b8a6b7212 */ /* 0x000fe400078efcff */
[----:B------:R-:W-:Y:S02]  /*3200*/  PRMT R138, R136, 0x5410, R109 ;  /* 0x00005410888a7816 */ /* 0x000fe4000000006d */
[----:B------:R-:W-:Y:S02]  /*3210*/  LOP3.LUT R136, R161, 0xffff, RZ, 0xc0, !PT ;  /* 0x0000ffffa1887812 */ /* 0x000fe400078ec0ff */
[----:B------:R-:W-:Y:S02]  /*3220*/  SHF.L.U32 R109, R159, 0x18, RZ ;  /* 0x000000189f6d7819 */ /* 0x000fe400000006ff */
[----:B------:R-:W-:-:S02]  /*3230*/  PRMT R136, R136, 0x7604, R111 ;  /* 0x0000760488887816 */ /* 0x000fc4000000006f */
[----:B------:R-:W-:Y:S02]  /*3240*/  F2FP.SATFINITE.E4M3.F32.PACK_AB_MERGE_C R111, RZ, R115, RZ ;  /* 0x00000073ff6f723e */ /* 0x000fe400048070ff */
[----:B------:R-:W-:Y:S02]  /*3250*/  LOP3.LUT R109, R138, R109, RZ, 0xfc, !PT ;  /* 0x0000006d8a6d7212 */ /* 0x000fe400078efcff */
[----:B------:R-:W-:Y:S02]  /*3260*/  PRMT R138, R136, 0x5410, R113 ;  /* 0x00005410888a7816 */ /* 0x000fe40000000071 */
[----:B------:R-:W-:Y:S02]  /*3270*/  LOP3.LUT R111, R111, 0xff, RZ, 0xc0, !PT ;  /* 0x000000ff6f6f7812 */ /* 0x000fe400078ec0ff */
[----:B------:R-:W-:Y:S02]  /*3280*/  LOP3.LUT R136, R0, 0xffff, RZ, 0xc0, !PT ;  /* 0x0000ffff00887812 */ /* 0x000fe400078ec0ff */
[----:B------:R-:W-:-:S02]  /*3290*/  F2FP.SATFINITE.E4M3.F32.PACK_AB_MERGE_C R123, RZ, R123, RZ ;  /* 0x0000007bff7b723e */ /* 0x000fc400048070ff */
[----:B------:R-:W-:Y:S02]  /*32a0*/  PRMT R136, R136, 0x7604, R111 ;  /* 0x0000760488887816 */ /* 0x000fe4000000006f */
[----:B------:R-:W-:Y:S02]  /*32b0*/  F2FP.SATFINITE.E4M3.F32.PACK_AB_MERGE_C R111, RZ, R119, RZ ;  /* 0x00000077ff6f723e */ /* 0x000fe400048070ff */
[----:B------:R-:W-:Y:S02]  /*32c0*/  F2FP.SATFINITE.E4M3.F32.PACK_AB_MERGE_C R110, RZ, R110, RZ ;  /* 0x0000006eff6e723e */ /* 0x000fe400048070ff */
[----:B------:R-:W-:Y:S02]  /*32d0*/  LOP3.LUT R111, R111, 0xff, RZ, 0xc0, !PT ;  /* 0x000000ff6f6f7812 */ /* 0x000fe400078ec0ff */
[----:B------:R-:W-:Y:S01]  /*32e0*/  @P0 FMNMX R6, R6, |R137|, !PT ;  /* 0x4000008906060209 */ /* 0x000fe20007800000 */
[----:B------:R-:W-:Y:S01]  /*32f0*/  @P1 FMUL R137, R137, UR6 ;  /* 0x0000000689891c20 */ /* 0x000fe20008400000 */
[----:B------:R-:W-:-:S02]  /*3300*/  PRMT R106, R106, 0x7604, R111 ;  /* 0x000076046a6a7816 */ /* 0x000fc4000000006f */
[----:B------:R-:W-:Y:S02]  /*3310*/  LOP3.LUT R111, R110, 0xffff, RZ, 0xc0, !PT ;  /* 0x0000ffff6e6f7812 */ /* 0x000fe400078ec0ff */
[----:B------:R-:W-:Y:S02]  /*3320*/  PRMT R121, R106, 0x5410, R121 ;  /* 0x000054106a797816 */ /* 0x000fe40000000079 */
[----:B------:R-:W-:Y:S02]  /*3330*/  SHF.L.U32 R106, R108, 0x18, RZ ;  /* 0x000000186c6a7819 */ /* 0x000fe400000006ff */
[----:B------:R-:W-:Y:S02]  /*3340*/  LOP3.LUT R108, R123, 0xff, RZ, 0xc0, !PT ;  /* 0x000000ff7b6c7812 */ /* 0x000fe400078ec0ff */
[----:B------:R-:W-:Y:S02]  /*3350*/  F2FP.SATFINITE.E4M3.F32.PACK_AB_MERGE_C R125, RZ, R125, RZ ;  /* 0x0000007dff7d723e */ /* 0x000fe400048070ff */
[----:B------:R-:W-:Y:S01]  /*3360*/  @P0 FMNMX R6, R6, |R124|, !PT ;  /* 0x4000007c06060209 */ /* 0x000fe20007800000 */
[----:B------:R-:W-:Y:S01]  /*3370*/  @P1 FMUL R124, R124, UR6 ;  /* 0x000000067c7c1c20 */ /* 0x000fe20008400000 */
[----:B------:R-:W-:-:S02]  /*3380*/  F2FP.SATFINITE.E4M3.F32.PACK_AB_MERGE_C R112, RZ, R112, RZ ;  /* 0x00000070ff70723e */ /* 0x000fc400048070ff */
[----:B------:R-:W-:Y:S02]  /*3390*/  PRMT R108, R111, 0x7604, R108 ;  /* 0x000076046f6c7816 */ /* 0x000fe4000000006c */
[----:B------:R-:W-:Y:S02]  /*33a0*/  LOP3.LUT R125, R125, 0xff, RZ, 0xc0, !PT ;  /* 0x000000ff7d7d7812 */ /* 0x000fe400078ec0ff */
[----:B------:R-:W-:Y:S01]  /*33b0*/  @P0 FMNMX R6, R6, |R139|, !PT ;  /* 0x4000008b06060209 */ /* 0x000fe20007800000 */
[----:B------:R-:W-:Y:S01]  /*33c0*/  @P1 FMUL R139, R139, UR6 ;  /* 0x000000068b8b1c20 */ /* 0x000fe20008400000 */
[----:B------:R-:W-:Y:S02]  /*33d0*/  LOP3.LUT R112, R112, 0xffff, RZ, 0xc0, !PT ;  /* 0x0000ffff70707812 */ /* 0x000fe400078ec0ff */
[----:B------:R-:W-:Y:S02]  /*33e0*/  PRMT R125, R108, 0x5410, R125 ;  /* 0x000054106c7d7816 */ /* 0x000fe4000000007d */
[----:B------:R-:W-:Y:S01]  /*33f0*/  @P0 FMNMX R6, R6, |R126|, !PT ;  /* 0x4000007e06060209 */ /* 0x000fe20007800000 */
[----:B------:R-:W-:Y:S01]  /*3400*/  @P1 FMUL R126, R126, UR6 ;  /* 0x000000067e7e1c20 */ /* 0x000fe20008400000 */
[----:B------:R-:W-:-:S02]  /*3410*/  SHF.L.U32 R108, R112, 0x18, RZ ;  /* 0x00000018706c7819 */ /* 0x000fc400000006ff */
[----:B------:R-:W-:Y:S02]  /*3420*/  F2FP.SATFINITE.E4M3.F32.PACK_AB_MERGE_C R112, RZ, R135, RZ ;  /* 0x00000087ff70723e */ /* 0x000fe400048070ff */
[----:B------:R-:W-:Y:S02]  /*3430*/  F2FP.SATFINITE.E4M3.F32.PACK_AB_MERGE_C R122, RZ, R122, RZ ;  /* 0x0000007aff7a723e */ /* 0x000fe400048070ff */
[----:B------:R-:W-:Y:S02]  /*3440*/  F2FP.SATFINITE.E4M3.F32.PACK_AB_MERGE_C R110, RZ, R127, RZ ;  /* 0x0000007fff6e723e */ /* 0x000fe400048070ff */
[----:B------:R-:W-:Y:S02]  /*3450*/  F2FP.SATFINITE.E4M3.F32.PACK_AB_MERGE_C R114, RZ, R114, RZ ;  /* 0x00000072ff72723e */ /* 0x000fe400048070ff */
[----:B------:R-:W-:Y:S01]  /*3460*/  @P0 FMNMX R6, R6, |R141|, !PT ;  /* 0x4000008d06060209 */ /* 0x000fe20007800000 */
[----:B------:R-:W-:Y:S01]  /*3470*/  @P1 FMUL R141, R141, UR6 ;  /* 0x000000068d8d1c20 */ /* 0x000fe20008400000 */
[----:B------:R-:W-:-:S02]  /*3480*/  LOP3.LUT R112, R112, 0xff, RZ, 0xc0, !PT ;  /* 0x000000ff70707812 */ /* 0x000fc400078ec0ff */
[----:B------:R-:W-:Y:S02]  /*3490*/  LOP3.LUT R113, R122, 0xffff, RZ, 0xc0, !PT ;  /* 0x0000ffff7a717812 */ /* 0x000fe400078ec0ff */
[----:B------:R-:W-:Y:S02]  /*34a0*/  F2FP.SATFINITE.E4M3.F32.PACK_AB_MERGE_C R137, RZ, R137, RZ ;  /* 0x00000089ff89723e */ /* 0x000fe400048070ff */
[----:B------:R-:W-:Y:S02]  /*34b0*/  LOP3.LUT R110, R110, 0xff, RZ, 0xc0, !PT ;  /* 0x000000ff6e6e7812 */ /* 0x000fe400078ec0ff */
[----:B------:R-:W-:Y:S02]  /*34c0*/  LOP3.LUT R111, R114, 0xffff, RZ, 0xc0, !PT ;  /* 0x0000ffff726f7812 */ /* 0x000fe400078ec0ff */
[----:B------:R-:W-:Y:S01]  /*34d0*/  @P0 FMNMX R6, R6, |R128|, !PT ;  /* 0x4000008006060209 */ /* 0x000fe20007800000 */
[----:B------:R-:W-:Y:S01]  /*34e0*/  @P1 FMUL R128, R128, UR6 ;  /* 0x0000000680801c20 */ /* 0x000fe20008400000 */
[----:B------:R-:W-:-:S02]  /*34f0*/  PRMT R112, R113, 0x7604, R112 ;  /* 0x0000760471707816 */ /* 0x000fc40000000070 */
[----:B------:R-:W-:Y:S02]  /*3500*/  LOP3.LUT R137, R137, 0xff, RZ, 0xc0, !PT ;  /* 0x000000ff89897812 */ /* 0x000fe400078ec0ff */
[----:B------:R-:W-:Y:S02]  /*3510*/  PRMT R110, R111, 0x7604, R110 ;  /* 0x000076046f6e7816 */ /* 0x000fe4000000006e */
[----:B------:R-:W-:Y:S01]  /*3520*/  @P0 FMNMX R6, R6, |R143|, !PT ;  /* 0x4000008f06060209 */ /* 0x000fe20007800000 */
[----:B------:R-:W-:Y:S01]  /*3530*/  @P1 FMUL R143, R143, UR6 ;  /* 0x000000068f8f1c20 */ /* 0x000fe20008400000 */
[----:B------:R-:W-:Y:S02]  /*3540*/  F2FP.SATFINITE.E4M3.F32.PACK_AB_MERGE_C R111, RZ, R131, RZ ;  /* 0x00000083ff6f723e */ /* 0x000fe400048070ff */
[----:B------:R-:W-:Y:S02]  /*3550*/  F2FP.SATFINITE.E4M3.F32.PACK_AB_MERGE_C R118, RZ, R118, RZ ;  /* 0x00000076ff76723e */ /* 0x000fe400048070ff */
[----:B------:R-:W-:-:S02]  /*3560*/  F2FP.SATFINITE.E4M3.F32.PACK_AB_MERGE_C R117, RZ, R117, RZ ;  /* 0x00000075ff75723e */ /* 0x000fc400048070ff */
[----:B------:R-:W-:Y:S02]  /*3570*/  F2FP.SATFINITE.E4M3.F32.PACK_AB_MERGE_C R104, RZ, R104, RZ ;  /* 0x00000068ff68723e */ /* 0x000fe400048070ff */
[----:B------:R-:W-:Y:S02]  /*3580*/  F2FP.SATFINITE.E4M3.F32.PACK_AB_MERGE_C R120, RZ, R120, RZ ;  /* 0x00000078ff78723e */ /* 0x000fe400048070ff */
[----:B------:R-:W-:Y:S02]  /*3590*/  PRMT R137, R112, 0x5410, R137 ;  /* 0x0000541070897816 */ /* 0x000fe40000000089 */
[----:B------:R-:W-:Y:S02]  /*35a0*/  F2FP.SATFINITE.E4M3.F32.PACK_AB_MERGE_C R112, RZ, R139, RZ ;  /* 0x0000008bff70723e */ /* 0x000fe400048070ff */
[----:B------:R-:W-:Y:S02]  /*35b0*/  F2FP.SATFINITE.E4M3.F32.PACK_AB_MERGE_C R126, RZ, R126, RZ ;  /* 0x0000007eff7e723e */ /* 0x000fe400048070ff */
[----:B------:R-:W-:Y:S01]  /*35c0*/  @P0 FMNMX R6, R6, |R130|, !PT ;  /* 0x4000008206060209 */ /* 0x000fe20007800000 */
[----:B------:R-:W-:Y:S01]  /*35d0*/  @P1 FMUL R130, R130, UR6 ;  /* 0x0000000682821c20 */ /* 0x000fe20008400000 */
[----:B------:R-:W-:-:S02]  /*35e0*/  LOP3.LUT R111, R111, 0xff, RZ, 0xc0, !PT ;  /* 0x000000ff6f6f7812 */ /* 0x000fc400078ec0ff */
[----:B------:R-:W-:Y:S02]  /*35f0*/  LOP3.LUT R118, R118, 0xffff, RZ, 0xc0, !PT ;  /* 0x0000ffff76767812 */ /* 0x000fe400078ec0ff */
[----:B------:R-:W-:Y:S02]  /*3600*/  LOP3.LUT R117, R117, 0xff, RZ, 0xc0, !PT ;  /* 0x000000ff75757812 */ /* 0x000fe400078ec0ff */
[----:B------:R-:W-:Y:S02]  /*3610*/  LOP3.LUT R104, R104, 0xffff, RZ, 0xc0, !PT ;  /* 0x0000ffff68687812 */ /* 0x000fe400078ec0ff */
[----:B------:R-:W-:Y:S02]  /*3620*/  LOP3.LUT R120, R120, 0xffff, RZ, 0xc0, !PT ;  /* 0x0000ffff78787812 */ /* 0x000fe400078ec0ff */
[----:B------:R-:W-:Y:S02]  /*3630*/  LOP3.LUT R112, R112, 0xff, RZ, 0xc0, !PT ;  /* 0x000000ff70707812 */ /* 0x000fe400078ec0ff */
[----:B------:R-:W-:-:S02]  /*3640*/  LOP3.LUT R113, R126, 0xffff, RZ, 0xc0, !PT ;  /* 0x0000ffff7e717812 */ /* 0x000fc400078ec0ff */
[----:B------:R-:W-:Y:S02]  /*3650*/  F2FP.SATFINITE.E4M3.F32.PACK_AB_MERGE_C R141, RZ, R141, RZ ;  /* 0x0000008dff8d723e */ /* 0x000fe400048070ff */
[----:B------:R-:W-:Y:S02]  /*3660*/  F2FP.SATFINITE.E4M3.F32.PACK_AB_MERGE_C R128, RZ, R128, RZ ;  /* 0x00000080ff80723e */ /* 0x000fe400048070ff */
[----:B------:R-:W-:Y:S01]  /*3670*/  @P0 FMNMX R6, R6, |R145|, !PT ;  /* 0x4000009106060209 */ /* 0x000fe20007800000 */
[----:B------:R-:W-:Y:S01]  /*3680*/  @P1 FMUL R145, R145, UR6 ;  /* 0x0000000691911c20 */ /* 0x000fe20008400000 */
[----:B------:R-:W-:Y:S02]  /*3690*/  PRMT R118, R118, 0x7604, R111 ;  /* 0x0000760476767816 */ /* 0x000fe4000000006f */
[----:B------:R-:W-:Y:S02]  /*36a0*/  PRMT R117, R136, 0x5410, R117 ;  /* 0x0000541088757816 */ /* 0x000fe40000000075 */
[----:B------:R-:W-:-:S02]  /*36b0*/  SHF.L.U32 R104, R104, 0x18, RZ ;  /* 0x0000001868687819 */ /* 0x000fc400000006ff */
[----:B------:R-:W-:Y:S02]  /*36c0*/  SHF.L.U32 R111, R120, 0x18, RZ ;  /* 0x00000018786f7819 */ /* 0x000fe400000006ff */
[----:B------:R-:W-:Y:S02]  /*36d0*/  PRMT R120, R113, 0x7604, R112 ;  /* 0x0000760471787816 */ /* 0x000fe40000000070 */
[----:B------:R-:W-:Y:S01]  /*36e0*/  LOP3.LUT R141, R141, 0xff, RZ, 0xc0, !PT ;  /* 0x000000ff8d8d7812 */ /* 0x000fe200078ec0ff */
[----:B------:R-:W0:Y:S01]  /*36f0*/  @!P3 LDC.64 R112, c[0x0][0x230] ;  /* 0x00008c00ff70bb82 */ /* 0x000e220000000a00 */
[----:B------:R-:W-:Y:S02]  /*3700*/  LOP3.LUT R128, R128, 0xffff, RZ, 0xc0, !PT ;  /* 0x0000ffff80807812 */ /* 0x000fe400078ec0ff */
[----:B------:R-:W-:Y:S02]  /*3710*/  F2FP.SATFINITE.E4M3.F32.PACK_AB_MERGE_C R114, RZ, R143, RZ ;  /* 0x0000008fff72723e */ /* 0x000fe400048070ff */
[----:B------:R-:W-:-:S02]  /*3720*/  F2FP.SATFINITE.E4M3.F32.PACK_AB_MERGE_C R130, RZ, R130, RZ ;  /* 0x00000082ff82723e */ /* 0x000fc400048070ff */
[----:B------:R-:W-:Y:S01]  /*3730*/  @P0 FMNMX R6, R6, |R147|, !PT ;  /* 0x4000009306060209 */ /* 0x000fe20007800000 */
[----:B------:R-:W-:Y:S01]  /*3740*/  @P1 FMUL R147, R147, UR6 ;  /* 0x0000000693931c20 */ /* 0x000fe20008400000 */
[----:B------:R-:W-:Y:S02]  /*3750*/  LOP3.LUT R104, R117, R104, RZ, 0xfc, !PT ;  /* 0x0000006875687212 */ /* 0x000fe400078efcff */
[----:B------:R-:W-:Y:S02]  /*3760*/  SHF.L.U32 R117, R128, 0x18, RZ ;  /* 0x0000001880757819 */ /* 0x000fe400000006ff */
[----:B------:R-:W-:Y:S02]  /*3770*/  LOP3.LUT R114, R114, 0xff, RZ, 0xc0, !PT ;  /* 0x000000ff72727812 */ /* 0x000fe400078ec0ff */
[----:B------:R-:W-:Y:S02]  /*3780*/  LOP3.LUT R115, R130, 0xffff, RZ, 0xc0, !PT ;  /* 0x0000ffff82737812 */ /* 0x000fe400078ec0ff */
[----:B------:R-:W-:-:S02]  /*3790*/  PRMT R120, R120, 0x5410, R141 ;  /* 0x0000541078787816 */ /* 0x000fc4000000008d */
[----:B------:R-:W-:Y:S01]  /*37a0*/  @P0 FMNMX R6, R6, |R132|, !PT ;  /* 0x4000008406060209 */ /* 0x000fe20007800000 */
[----:B------:R-:W-:Y:S01]  /*37b0*/  @P1 FMUL R132, R132, UR6 ;  /* 0x0000000684841c20 */ /* 0x000fe20008400000 */
[----:B------:R-:W-:Y:S02]  /*37c0*/  F2FP.SATFINITE.E4M3.F32.PACK_AB_MERGE_C R133, RZ, R133, RZ ;  /* 0x00000085ff85723e */ /* 0x000fe400048070ff */
[----:B------:R-:W-:Y:S01]  /*37d0*/  LOP3.LUT R117, R120, R117, RZ, 0xfc, !PT ;  /* 0x0000007578757212 */ /* 0x000fe200078efcff */
[----:B0-----:R-:W-:Y:S01]  /*37e0*/  @!P3 IMAD.WIDE R112, R5, 0x4, R112 ;  /* 0x000000040570b825 */ /* 0x001fe200078e0270 */
[----:B------:R-:W-:-:S03]  /*37f0*/  @P0 FMNMX R6, R6, |R134|, !PT ;  /* 0x4000008606060209 */ /* 0x000fc60007800000 */
[----:B------:R-:W-:Y:S01]  /*3800*/  @P1 FMUL R134, R134, UR6 ;  /* 0x0000000686861c20 */ /* 0x000fe20008400000 */
[----:B------:R-:W-:Y:S02]  /*3810*/  PRMT R120, R115, 0x7604, R114 ;  /* 0x0000760473787816 */ /* 0x000fe40000000072 */
[----:B------:R-:W-:Y:S01]  /*3820*/  LOP3.LUT R133, R133, 0xff, RZ, 0xc0, !PT ;  /* 0x000000ff85857812 */ /* 0x000fe200078ec0ff */
[----:B------:R-:W0:Y:S01]  /*3830*/  LDC.64 R114, c[0x0][0x258] ;  /* 0x00009600ff727b82 */ /* 0x000e220000000a00 */
[----:B------:R-:W-:Y:S01]  /*3840*/  @P0 FMNMX R6, R6, |R149|, !PT ;  /* 0x4000009506060209 */ /* 0x000fe20007800000 */
[----:B------:R-:W-:Y:S01]  /*3850*/  @P1 FMUL R149, R149, UR6 ;  /* 0x0000000695951c20 */ /* 0x000fe20008400000 */
[----:B------:R-:W-:Y:S02]  /*3860*/  PRMT R118, R118, 0x5410, R133 ;  /* 0x0000541076767816 */ /* 0x000fe40000000085 */
[----:B------:R-:W-:Y:S01]  /*3870*/  @P0 FMNMX R6, R6, |R7|, !PT ;  /* 0x4000000706060209 */ /* 0x000fe20007800000 */
[----:B------:R-:W-:Y:S01]  /*3880*/  @P1 FMUL R7, R7, UR6 ;  /* 0x0000000607071c20 */ /* 0x000fe20008400000 */
[----:B------:R-:W-:-:S02]  /*3890*/  LOP3.LUT R111, R118, R111, RZ, 0xfc, !PT ;  /* 0x0000006f766f7212 */ /* 0x000fc400078efcff */
[----:B------:R-:W-:Y:S02]  /*38a0*/  F2FP.SATFINITE.E4M3.F32.PACK_AB_MERGE_C R129, RZ, R129, RZ ;  /* 0x00000081ff81723e */ /* 0x000fe400048070ff */
[----:B------:R-:W-:Y:S02]  /*38b0*/  F2FP.SATFINITE.E4M3.F32.PACK_AB_MERGE_C R118, RZ, R132, RZ ;  /* 0x00000084ff76723e */ /* 0x000fe400048070ff */
[----:B------:R-:W-:Y:S02]  /*38c0*/  F2FP.SATFINITE.E4M3.F32.PACK_AB_MERGE_C R134, RZ, R134, RZ ;  /* 0x00000086ff86723e */ /* 0x000fe400048070ff */
[----:B------:R-:W-:Y:S02]  /*38d0*/  F2FP.SATFINITE.E4M3.F32.PACK_AB_MERGE_C R116, RZ, R116, RZ ;  /* 0x00000074ff74723e */ /* 0x000fe400048070ff */
[----:B------:R-:W-:Y:S02]  /*38e0*/  F2FP.SATFINITE.E4M3.F32.PACK_AB_MERGE_C R147, RZ, R147, RZ ;  /* 0x00000093ff93723e */ /* 0x000fe400048070ff */
[----:B------:R-:W-:-:S02]  /*38f0*/  F2FP.SATFINITE.E4M3.F32.PACK_AB_MERGE_C R145, RZ, R145, RZ ;  /* 0x00000091ff91723e */ /* 0x000fc400048070ff */
[----:B------:R-:W-:Y:S02]  /*3900*/  LOP3.LUT R129, R129, 0xff, RZ, 0xc0, !PT ;  /* 0x000000ff81817812 */ /* 0x000fe400078ec0ff */
[----:B------:R-:W-:Y:S02]  /*3910*/  LOP3.LUT R118, R118, 0xff, RZ, 0xc0, !PT ;  /* 0x000000ff76767812 */ /* 0x000fe400078ec0ff */
[----:B------:R-:W-:Y:S02]  /*3920*/  LOP3.LUT R119, R134, 0xffff, RZ, 0xc0, !PT ;  /* 0x0000ffff86777812 */ /* 0x000fe400078ec0ff */
[----:B------:R-:W-:Y:S02]  /*3930*/  F2FP.SATFINITE.E4M3.F32.PACK_AB_MERGE_C R7, RZ, R7, RZ ;  /* 0x00000007ff07723e */ /* 0x000fe400048070ff */
[----:B------:R-:W-:Y:S02]  /*3940*/  F2FP.SATFINITE.E4M3.F32.PACK_AB_MERGE_C R149, RZ, R149, RZ ;  /* 0x00000095ff95723e */ /* 0x000fe400048070ff */
[----:B------:R-:W-:-:S02]  /*3950*/  LOP3.LUT R116, R116, 0xffff, RZ, 0xc0, !PT ;  /* 0x0000ffff74747812 */ /* 0x000fc400078ec0ff */
[----:B------:R-:W-:Y:S02]  /*3960*/  F2FP.SATFINITE.E4M3.F32.PACK_AB_MERGE_C R124, RZ, R124, RZ ;  /* 0x0000007cff7c723e */ /* 0x000fe400048070ff */
[----:B------:R-:W-:Y:S02]  /*3970*/  F2FP.SATFINITE.E4M3.F32.PACK_AB_MERGE_C R163, RZ, R163, RZ ;  /* 0x000000a3ffa3723e */ /* 0x000fe400048070ff */
[----:B------:R-:W-:Y:S02]  /*3980*/  LOP3.LUT R147, R147, 0xffff, RZ, 0xc0, !PT ;  /* 0x0000ffff93937812 */ /* 0x000fe400078ec0ff */
[----:B------:R-:W-:Y:S02]  /*3990*/  LOP3.LUT R145, R145, 0xff, RZ, 0xc0, !PT ;  /* 0x000000ff91917812 */ /* 0x000fe400078ec0ff */
[----:B------:R-:W-:Y:S02]  /*39a0*/  PRMT R129, R110, 0x5410, R129 ;  /* 0x000054106e817816 */ /* 0x000fe40000000081 */
[----:B------:R-:W-:-:S02]  /*39b0*/  PRMT R118, R119, 0x7604, R118 ;  /* 0x0000760477767816 */ /* 0x000fc40000000076 */
[----:B------:R-:W-:Y:S02]  /*39c0*/  LOP3.LUT R7, R7, 0xffff, RZ, 0xc0, !PT ;  /* 0x0000ffff07077812 */ /* 0x000fe400078ec0ff */
[----:B------:R-:W-:Y:S02]  /*39d0*/  LOP3.LUT R149, R149, 0xff, RZ, 0xc0, !PT ;  /* 0x000000ff95957812 */ /* 0x000fe400078ec0ff */
[----:B------:R-:W-:Y:S02]  /*39e0*/  LOP3.LUT R106, R121, R106, RZ, 0xfc, !PT ;  /* 0x0000006a796a7212 */ /* 0x000fe400078efcff */
[----:B------:R-:W-:Y:S02]  /*39f0*/  SHF.L.U32 R110, R116, 0x18, RZ ;  /* 0x00000018746e7819 */ /* 0x000fe400000006ff */
[----:B------:R-:W-:Y:S01]  /*3a00*/  MOV R139, UR4 ;  /* 0x00000004008b7c02 */ /* 0x000fe20008000f00 */
[----:B------:R-:W-:Y:S01]  /*3a10*/  ULDC UR4, c[0x0][0x210] ;  /* 0x0000840000047ab9 */ /* 0x000fe20000000800 */
[----:B------:R-:W-:-:S02]  /*3a20*/  LOP3.LUT R124, R124, 0xffff, RZ, 0xc0, !PT ;  /* 0x0000ffff7c7c7812 */ /* 0x000fc400078ec0ff */
[----:B------:R-:W-:Y:S01]  /*3a30*/  IADD3 R121, R107, 0x100, RZ ;  /* 0x000001006b797810 */ /* 0x000fe20007ffe0ff */
[----:B------:R0:W-:Y:S01]  /*3a40*/  @!P3 STG.E desc[UR8][R112.64], R139 ;  /* 0x0000008b7000b986 */ /* 0x0001e2000c101908 */
[----:B------:R-:W-:Y:S02]  /*3a50*/  LOP3.LUT R163, R163, 0xffff, RZ, 0xc0, !PT ;  /* 0x0000ffffa3a37812 */ /* 0x000fe400078ec0ff */
[----:B------:R-:W-:Y:S02]  /*3a60*/  LOP3.LUT R108, R125, R108, RZ, 0xfc, !PT ;  /* 0x0000006c7d6c7212 */ /* 0x000fe400078efcff */
[----:B------:R-:W-:Y:S02]  /*3a70*/  SHF.L.U32 R147, R147, 0x18, RZ ;  /* 0x0000001893937819 */ /* 0x000fe400000006ff */
[----:B------:R-:W-:Y:S02]  /*3a80*/  PRMT R120, R120, 0x5410, R145 ;  /* 0x0000541078787816 */ /* 0x000fe40000000091 */
[----:B------:R-:W-:-:S02]  /*3a90*/  IADD3 R123, R107, 0x200, RZ ;  /* 0x000002006b7b7810 */ /* 0x000fc40007ffe0ff */
[----:B------:R-:W-:Y:S01]  /*3aa0*/  SHF.L.U32 R7, R7, 0x18, RZ ;  /* 0x0000001807077819 */ /* 0x000fe200000006ff */
[----:B0-----:R-:W-:Y:S01]  /*3ab0*/  IMAD.WIDE.U32 R112, R121, 0x4, R114 ;  /* 0x0000000479707825 */ /* 0x001fe200078e0072 */
[----:B------:R-:W-:Y:S02]  /*3ac0*/  PRMT R118, R118, 0x5410, R149 ;  /* 0x0000541076767816 */ /* 0x000fe40000000095 */
[----:B------:R-:W-:Y:S02]  /*3ad0*/  IADD3 R125, R107, 0x300, RZ ;  /* 0x000003006b7d7810 */ /* 0x000fe40007ffe0ff */
[----:B------:R-:W-:Y:S02]  /*3ae0*/  LOP3.LUT R110, R129, R110, RZ, 0xfc, !PT ;  /* 0x0000006e816e7212 */ /* 0x000fe400078efcff */
[----:B------:R-:W-:Y:S02]  /*3af0*/  IADD3 R127, R107, 0x400, RZ ;  /* 0x000004006b7f7810 */ /* 0x000fe40007ffe0ff */
[----:B------:R-:W-:-:S02]  /*3b00*/  SHF.L.U32 R116, R124, 0x18, RZ ;  /* 0x000000187c747819 */ /* 0x000fc400000006ff */
[----:B------:R-:W-:Y:S02]  /*3b10*/  IADD3 R129, R107, 0x500, RZ ;  /* 0x000005006b817810 */ /* 0x000fe40007ffe0ff */
[----:B------:R-:W-:Y:S02]  /*3b20*/  SHF.L.U32 R163, R163, 0x18, RZ ;  /* 0x00000018a3a37819 */ /* 0x000fe400000006ff */
[----:B------:R-:W-:Y:S01]  /*3b30*/  LOP3.LUT R147, R120, R147, RZ, 0xfc, !PT ;  /* 0x0000009378937212 */ /* 0x000fe200078efcff */
[--C-:B------:R-:W-:Y:S01]  /*3b40*/  IMAD.WIDE.U32 R120, R123, 0x4, R114.reuse ;  /* 0x000000047b787825 */ /* 0x100fe200078e0072 */
[C---:B------:R-:W-:Y:S02]  /*3b50*/  IADD3 R131, R107.reuse, 0x700, RZ ;  /* 0x000007006b837810 */ /* 0x040fe40007ffe0ff */
[----:B------:R-:W-:Y:S01]  /*3b60*/  LOP3.LUT R7, R118, R7, RZ, 0xfc, !PT ;  /* 0x0000000776077212 */ /* 0x000fe200078efcff */
[C---:B------:R-:W-:Y:S01]  /*3b70*/  IMAD.WIDE.U32 R118, R107.reuse, 0x4, R114 ;  /* 0x000000046b767825 */ /* 0x040fe200078e0072 */
[----:B------:R-:W-:-:S02]  /*3b80*/  IADD3 R133, R107, 0x800, RZ ;  /* 0x000008006b857810 */ /* 0x000fc40007ffe0ff */
[----:B------:R-:W-:Y:S01]  /*3b90*/  IADD3 R135, R107, 0x900, RZ ;  /* 0x000009006b877810 */ /* 0x000fe20007ffe0ff */
[--C-:B------:R-:W-:Y:S01]  /*3ba0*/  IMAD.WIDE.U32 R122, R125, 0x4, R114.reuse ;  /* 0x000000047d7a7825 */ /* 0x100fe200078e0072 */
[----:B------:R-:W-:Y:S01]  /*3bb0*/  LOP3.LUT R116, R137, R116, RZ, 0xfc, !PT ;  /* 0x0000007489747212 */ /* 0x000fe200078efcff */
[----:B------:R0:W-:Y:S01]  /*3bc0*/  STG.E desc[UR8][R118.64], R105 ;  /* 0x0000006976007986 */ /* 0x0001e2000c101908 */
[----:B------:R-:W-:Y:S01]  /*3bd0*/  LOP3.LUT R0, R138, R163, RZ, 0xfc, !PT ;  /* 0x000000a38a007212 */ /* 0x000fe200078efcff */
[--C-:B------:R-:W-:Y:S01]  /*3be0*/  IMAD.WIDE.U32 R124, R127, 0x4, R114.reuse ;  /* 0x000000047f7c7825 */ /* 0x100fe200078e0072 */
[----:B------:R-:W-:Y:S01]  /*3bf0*/  IADD3 R137, R107, 0xa00, RZ ;  /* 0x00000a006b897810 */ /* 0x000fe20007ffe0ff */
[----:B------:R0:W-:Y:S01]  /*3c00*/  STG.E desc[UR8][R112.64], R109 ;  /* 0x0000006d70007986 */ /* 0x0001e2000c101908 */
[----:B------:R-:W-:Y:S01]  /*3c10*/  LEA R134, P0, R2, UR12, 0x2 ;  /* 0x0000000c02867c11 */ /* 0x000fe2000f8010ff */
[--C-:B------:R-:W-:Y:S01]  /*3c20*/  IMAD.WIDE.U32 R126, R129, 0x4, R114.reuse ;  /* 0x00000004817e7825 */ /* 0x100fe200078e0072 */
[----:B------:R-:W-:Y:S01]  /*3c30*/  IADD3 R107, R107, 0xb00, RZ ;  /* 0x00000b006b6b7810 */ /* 0x000fe20007ffe0ff */
[----:B------:R0:W-:Y:S01]  /*3c40*/  STG.E desc[UR8][R120.64], R0 ;  /* 0x0000000078007986 */ /* 0x0001e2000c101908 */
[----:B------:R-:W-:Y:S01]  /*3c50*/  IADD3 R5, R5, UR4, RZ ;  /* 0x0000000405057c10 */ /* 0x000fe2000fffe0ff */
[--C-:B------:R-:W-:Y:S01]  /*3c60*/  IMAD.WIDE.U32 R128, R131, 0x4, R114.reuse ;  /* 0x0000000483807825 */ /* 0x100fe200078e0072 */
[----:B------:R-:W-:Y:S01]  /*3c70*/  ULDC UR4, c[0x0][0x218] ;  /* 0x0000860000047ab9 */ /* 0x000fe20000000800 */
[----:B------:R0:W-:Y:S01]  /*3c80*/  STG.E desc[UR8][R122.64], R104 ;  /* 0x000000687a007986 */ /* 0x0001e2000c101908 */
[----:B------:R-:W-:Y:S01]  /*3c90*/  LOP3.LUT P2, RZ, R3, 0xff, RZ, 0xc0, !PT ;  /* 0x000000ff03ff7812 */ /* 0x000fe2000784c0ff */
[----:B------:R-:W-:-:S02]  /*3ca0*/  IMAD.WIDE.U32 R130, R133, 0x4, R114 ;  /* 0x0000000485827825 */ /* 0x000fc400078e0072 */
[----:B------:R0:W-:Y:S01]  /*3cb0*/  STG.E desc[UR8][R124.64], R106 ;  /* 0x0000006a7c007986 */ /* 0x0001e2000c101908 */
[----:B------:R-:W-:Y:S01]  /*3cc0*/  SEL R3, RZ, 0x1, P2 ;  /* 0x00000001ff037807 */ /* 0x000fe20001000000 */
[--C-:B------:R-:W-:Y:S01]  /*3cd0*/  IMAD.WIDE.U32 R132, R135, 0x4, R114.reuse ;  /* 0x0000000487847825 */ /* 0x100fe200078e0072 */
[----:B------:R-:W-:Y:S01]  /*3ce0*/  LEA.HI.X R135, R2, UR13, RZ, 0x2, P0 ;  /* 0x0000000d02877c11 */ /* 0x000fe200080f14ff */
[----:B------:R0:W-:Y:S01]  /*3cf0*/  STG.E desc[UR8][R126.64], R108 ;  /* 0x0000006c7e007986 */ /* 0x0001e2000c101908 */
[----:B------:R-:W-:Y:S01]  /*3d00*/  LEA R136, P0, R107, UR12, 0x2 ;  /* 0x0000000c6b887c11 */ /* 0x000fe2000f8010ff */
[----:B------:R-:W-:Y:S02]  /*3d10*/  IMAD.WIDE.U32 R114, R137, 0x4, R114 ;  /* 0x0000000489727825 */ /* 0x000fe400078e0072 */
[----:B------:R0:W-:Y:S01]  /*3d20*/  STG.E desc[UR8][R134.64], R110 ;  /* 0x0000006e86007986 */ /* 0x0001e2000c101908 */
[----:B------:R-:W-:Y:S02]  /*3d30*/  LEA.HI.X R137, R107, UR13, RZ, 0x2, P0 ;  /* 0x0000000d6b897c11 */ /* 0x000fe400080f14ff */
[----:B------:R-:W-:Y:S01]  /*3d40*/  ISETP.GE.AND P0, PT, R5, UR4, PT ;  /* 0x0000000405007c0c */ /* 0x000fe2000bf06270 */
[----:B------:R0:W-:Y:S04]  /*3d50*/  STG.E desc[UR8][R128.64], R111 ;  /* 0x0000006f80007986 */ /* 0x0001e8000c101908 */
[----:B------:R0:W-:Y:S04]  /*3d60*/  STG.E desc[UR8][R130.64], R116 ;  /* 0x0000007482007986 */ /* 0x0001e8000c101908 */
[----:B------:R0:W-:Y:S04]  /*3d70*/  STG.E desc[UR8][R132.64], R117 ;  /* 0x0000007584007986 */ /* 0x0001e8000c101908 */
[----:B------:R0:W-:Y:S04]  /*3d80*/  STG.E desc[UR8][R114.64], R147 ;  /* 0x0000009372007986 */ /* 0x0001e8000c101908 */
[----:B------:R0:W-:Y:S01]  /*3d90*/  STG.E desc[UR8][R136.64], R7 ;  /* 0x0000000788007986 */ /* 0x0001e2000c101908 */
[----:B------:R-:W-:Y:S05]  /*3da0*/  @!P0 BRA `(.L_x_11592) ;  /* 0xffffffc400708947 */ /* 0x000fea000383ffff */
.L_x_11579:
        /* <DEDUP_REMOVED lines=15> */
.L_x_11617:
        /* <DEDUP_REMOVED lines=28> */
.L_x_11620:
[----:B-1----:R-:W-:-:S07]  /*4060*/  FMNMX R5, R3, R2, !PT ;  /* 0x0000000203057209 */ /* 0x002fce0007800000 */
.L_x_11596:
[----:B------:R-:W-:Y:S05]  /*4070*/  BSYNC B0 ;  /* 0x0000000000007941 */ /* 0x000fea0003800000 */
.L_x_11595:
[----:B------:R-:W-:Y:S01]  /*4080*/  ISETP.NE.AND P0, PT, R165, RZ, PT ;  /* 0x000000ffa500720c */ /* 0x000fe20003f05270 */
[----:B------:R-:W-:-:S12]  /*4090*/  BSSY B0, `(.L_x_11593) ;  /* 0x0000004000007945 */ /* 0x000fd80003800000 */
[----:B------:R-:W-:Y:S05]  /*40a0*/  @P0 BRA `(.L_x_11598) ;  /* 0x0000000000080947 */ /* 0x000fea0003800000 */
[----:B0-----:R-:W0:Y:S02]  /*40b0*/  LDC.64 R2, c[0x0][0x288] ;  /* 0x0000a200ff027b82 */ /* 0x001e240000000a00 */
[----:B0-----:R1:W-:Y:S02]  /*40c0*/  REDG.E.MAX.S32.STRONG.GPU desc[UR8][R2.64], R5 ;  /* 0x000000050200798e */ /* 0x0013e4000d10e388 */
.L_x_11598:
[----:B------:R-:W-:Y:S05]  /*40d0*/  BSYNC B0 ;  /* 0x0000000000007941 */ /* 0x000fea0003800000 */
.L_x_11593:
        /* <DEDUP_REMOVED lines=14> */
[----:B-1----:R-:W-:Y:S05]  /*41c0*/  CALL.REL.NOINC `($__internal_177_$__cuda_sm20_rcp_rn_f32_slowpath) ;  /* 0x0000000c00907944 */ /* 0x002fea0003c00000 */
[----:B------:R-:W-:Y:S05]  /*41d0*/  BRA `(.L_x_11600) ;  /* 0x0000000000147947 */ /* 0x000fea0003800000 */
.L_x_11599:
[----:B0-----:R-:W0:Y:S01]  /*41e0*/  MUFU.RCP R0, UR6 ;  /* 0x0000000600007d08 */ /* 0x001e220008001000 */
[----:B-1----:R-:W-:-:S05]  /*41f0*/  MOV R3, UR6 ;  /* 0x0000000600037c02 */ /* 0x002fca0008000f00 */
[----:B0-----:R-:W-:-:S04]  /*4200*/  FFMA R2, R0, R3, -1 ;  /* 0xbf80000000027423 */ /* 0x001fc80000000003 */
[----:B------:R-:W-:-:S04]  /*4210*/  FADD.FTZ R3, -R2, -RZ ;  /* 0x800000ff02037221 */ /* 0x000fc80000010100 */
[----:B------:R-:W-:-:S07]  /*4220*/  FFMA R0, R0, R3, R0 ;  /* 0x0000000300007223 */ /* 0x000fce0000000000 */
.L_x_11600:
[----:B------:R-:W0:Y:S02]  /*4230*/  LDC.64 R2, c[0x0][0x280] ;  /* 0x0000a000ff027b82 */ /* 0x000e240000000a00 */
[----:B0-----:R-:W-:Y:S01]  /*4240*/  STG.E desc[UR8][R2.64], R0 ;  /* 0x0000000002007986 */ /* 0x001fe2000c101908 */
[----:B------:R-:W-:Y:S05]  /*4250*/  EXIT ;  /* 0x000000000000794d */ /* 0x000fea0003800000 */
.L_x_11580:
[----:B------:R-:W-:Y:S01]  /*4260*/  HFMA2.MMA R155, -RZ, RZ, 0, 5.9604644775390625e-08 ;  /* 0x00000001ff9b7435 */ /* 0x000fe200000001ff */
[----:B------:R-:W-:Y:S02]  /*4270*/  MOV R160, R0 ;  /* 0x0000000000a07202 */ /* 0x000fe40000000f00 */
[----:B------:R-:W-:Y:S02]  /*4280*/  MOV R154, 0x1f ;  /* 0x0000001f009a7802 */ /* 0x000fe40000000f00 */
[----:B------:R-:W-:-:S07]  /*4290*/  MOV R153, 0xffffffff ;  /* 0xffffffff00997802 */ /* 0x000fce0000000f00 */
[----:B-----5:R-:W-:Y:S05]  /*42a0*/  WARPSYNC.COLLECTIVE R153, `(.L_x_11601) ;  /* 0x0000000099087348 */ /* 0x020fea0003c00000 */
[----:B------:R0:W1:Y:S02]  /*42b0*/  SHFL.BFLY P0, R161, R160, R155, R154 ;  /* 0x0c00009ba0a17389 */ /* 0x000064000000009a */
[----:B01---5:R-:W-:Y:S01]  /*42c0*/  ENDCOLLECTIVE ;  /* 0x000000000000791b */ /* 0x023fe20003800000 */
.L_x_11601:
[----:B------:R-:W-:Y:S01]  /*42d0*/  HFMA2.MMA R155, -RZ, RZ, 0, 1.1920928955078125e-07 ;  /* 0x00000002ff9b7435 */ /* 0x000fe200000001ff */
[----:B------:R-:W-:-:S05]  /*42e0*/  MOV R157, R161 ;  /* 0x000000a1009d7202 */ /* 0x000fca0000000f00 */
[----:B------:R-:W-:-:S05]  /*42f0*/  FADD R157, R0, R157 ;  /* 0x0000009d009d7221 */ /* 0x000fca0000000000 */
[----:B------:R-:W-:-:S07]  /*4300*/  MOV R160, R157 ;  /* 0x0000009d00a07202 */ /* 0x000fce0000000f00 */
[----:B------:R-:W-:Y:S05]  /*4310*/  WARPSYNC.COLLECTIVE R153, `(.L_x_11602) ;  /* 0x0000000099087348 */ /* 0x000fea0003c00000 */
[----:B------:R0:W1:Y:S02]  /*4320*/  SHFL.BFLY P0, R161, R160, R155, R154 ;  /* 0x0c00009ba0a17389 */ /* 0x000064000000009a */
[----:B01----:R-:W-:Y:S01]  /*4330*/  ENDCOLLECTIVE ;  /* 0x000000000000791b */ /* 0x003fe20003800000 */
.L_x_11602:
[----:B------:R-:W-:Y:S01]  /*4340*/  HFMA2.MMA R155, -RZ, RZ, 0, 2.384185791015625e-07 ;  /* 0x00000004ff9b7435 */ /* 0x000fe200000001ff */
[----:B------:R-:W-:-:S05]  /*4350*/  MOV R152, R161 ;  /* 0x000000a100987202 */ /* 0x000fca0000000f00 */
[----:B------:R-:W-:-:S05]  /*4360*/  FADD R156, R157, R152 ;  /* 0x000000989d9c7221 */ /* 0x000fca0000000000 */
[----:B------:R-:W-:-:S07]  /*4370*/  MOV R160, R156 ;  /* 0x0000009c00a07202 */ /* 0x000fce0000000f00 */
[----:B------:R-:W-:Y:S05]  /*4380*/  WARPSYNC.COLLECTIVE R153, `(.L_x_11603) ;  /* 0x0000000099087348 */ /* 0x000fea0003c00000 */
[----:B------:R0:W1:Y:S02]  /*4390*/  SHFL.BFLY P0, R161, R160, R155, R154 ;  /* 0x0c00009ba0a17389 */ /* 0x000064000000009a */
[----:B01----:R-:W-:Y:S01]  /*43a0*/  ENDCOLLECTIVE ;  /* 0x000000000000791b */ /* 0x003fe20003800000 */
.L_x_11603:
[----:B------:R-:W-:Y:S01]  /*43b0*/  HFMA2.MMA R155, -RZ, RZ, 0, 4.76837158203125e-07 ;  /* 0x00000008ff9b7435 */ /* 0x000fe200000001ff */
[----:B------:R-:W-:-:S05]  /*43c0*/  MOV R159, R161 ;  /* 0x000000a1009f7202 */ /* 0x000fca0000000f00 */
[----:B------:R-:W-:-:S05]  /*43d0*/  FADD R159, R156, R159 ;  /* 0x0000009f9c9f7221 */ /* 0x000fca0000000000 */
[----:B------:R-:W-:-:S07]  /*43e0*/  MOV R160, R159 ;  /* 0x0000009f00a07202 */ /* 0x000fce0000000f00 */
[----:B------:R-:W-:Y:S05]  /*43f0*/  WARPSYNC.COLLECTIVE R153, `(.L_x_11604) ;  /* 0x0000000099087348 */ /* 0x000fea0003c00000 */
[----:B------:R0:W1:Y:S02]  /*4400*/  SHFL.BFLY P0, R161, R160, R155, R154 ;  /* 0x0c00009ba0a17389 */ /* 0x000064000000009a */
[----:B01----:R-:W-:Y:S01]  /*4410*/  ENDCOLLECTIVE ;  /* 0x000000000000791b */ /* 0x003fe20003800000 */
.L_x_11604:
[----:B------:R-:W-:Y:S01]  /*4420*/  HFMA2.MMA R155, -RZ, RZ, 0, 9.5367431640625e-07 ;  /* 0x00000010ff9b7435 */ /* 0x000fe200000001ff */
[----:B------:R-:W-:-:S05]  /*4430*/  MOV R152, R161 ;  /* 0x000000a100987202 */ /* 0x000fca0000000f00 */
[----:B------:R-:W-:-:S05]  /*4440*/  FADD R158, R159, R152 ;  /* 0x000000989f9e7221 */ /* 0x000fca0000000000 */
[----:B------:R-:W-:-:S07]  /*4450*/  MOV R160, R158 ;  /* 0x0000009e00a07202 */ /* 0x000fce0000000f00 */
[----:B------:R-:W-:Y:S05]  /*4460*/  WARPSYNC.COLLECTIVE R153, `(.L_x_11605) ;  /* 0x0000000099087348 */ /* 0x000fea0003c00000 */
[----:B------:R0:W1:Y:S02]  /*4470*/  SHFL.BFLY P0, R161, R160, R155, R154 ;  /* 0x0c00009ba0a17389 */ /* 0x000064000000009a */
[----:B01----:R-:W-:Y:S01]  /*4480*/  ENDCOLLECTIVE ;  /* 0x000000000000791b */ /* 0x003fe20003800000 */
.L_x_11605:
        /* <DEDUP_REMOVED lines=104> */
.L_x_11606:
[----:B------:R-:W-:Y:S01]  /*4b10*/  HFMA2.MMA R155, -RZ, RZ, 0, 1.1920928955078125e-07 ;  /* 0x00000002ff9b7435 */ /* 0x000fe200000001ff */
[----:B------:R-:W-:-:S05]  /*4b20*/  MOV R157, R161 ;  /* 0x000000a1009d7202 */ /* 0x000fca0000000f00 */
[----:B------:R-:W-:-:S05]  /*4b30*/  FADD R157, R0, R157 ;  /* 0x0000009d009d7221 */ /* 0x000fca0000000000 */
[----:B------:R-:W-:-:S07]  /*4b40*/  MOV R160, R157 ;  /* 0x0000009d00a07202 */ /* 0x000fce0000000f00 */
[----:B------:R-:W-:Y:S05]  /*4b50*/  WARPSYNC.COLLECTIVE R153, `(.L_x_11607) ;  /* 0x0000000099087348 */ /* 0x000fea0003c00000 */
[----:B------:R0:W1:Y:S02]  /*4b60*/  SHFL.BFLY P0, R161, R160, R155, R154 ;  /* 0x0c00009ba0a17389 */ /* 0x000064000000009a */
[----:B01----:R-:W-:Y:S01]  /*4b70*/  ENDCOLLECTIVE ;  /* 0x000000000000791b */ /* 0x003fe20003800000 */
.L_x_11607:
[----:B------:R-:W-:Y:S01]  /*4b80*/  HFMA2.MMA R155, -RZ, RZ, 0, 2.384185791015625e-07 ;  /* 0x00000004ff9b7435 */ /* 0x000fe200000001ff */
[----:B------:R-:W-:-:S05]  /*4b90*/  MOV R156, R161 ;  /* 0x000000a1009c7202 */ /* 0x000fca0000000f00 */
[----:B------:R-:W-:-:S05]  /*4ba0*/  FADD R156, R157, R156 ;  /* 0x0000009c9d9c7221 */ /* 0x000fca0000000000 */
[----:B------:R-:W-:-:S07]  /*4bb0*/  MOV R160, R156 ;  /* 0x0000009c00a07202 */ /* 0x000fce0000000f00 */
[----:B------:R-:W-:Y:S05]  /*4bc0*/  WARPSYNC.COLLECTIVE R153, `(.L_x_11608) ;  /* 0x0000000099087348 */ /* 0x000fea0003c00000 */
[----:B------:R0:W1:Y:S02]  /*4bd0*/  SHFL.BFLY P0, R161, R160, R155, R154 ;  /* 0x0c00009ba0a17389 */ /* 0x000064000000009a */
[----:B01----:R-:W-:Y:S01]  /*4be0*/  ENDCOLLECTIVE ;  /* 0x000000000000791b */ /* 0x003fe20003800000 */
.L_x_11608:
[----:B------:R-:W-:Y:S01]  /*4bf0*/  HFMA2.MMA R155, -RZ, RZ, 0, 4.76837158203125e-07 ;  /* 0x00000008ff9b7435 */ /* 0x000fe200000001ff */
[----:B------:R-:W-:-:S05]  /*4c00*/  MOV R159, R161 ;  /* 0x000000a1009f7202 */ /* 0x000fca0000000f00 */
[----:B------:R-:W-:-:S05]  /*4c10*/  FADD R159, R156, R159 ;  /* 0x0000009f9c9f7221 */ /* 0x000fca0000000000 */
[----:B------:R-:W-:-:S07]  /*4c20*/  MOV R160, R159 ;  /* 0x0000009f00a07202 */ /* 0x000fce0000000f00 */
[----:B------:R-:W-:Y:S05]  /*4c30*/  WARPSYNC.COLLECTIVE R153, `(.L_x_11609) ;  /* 0x0000000099087348 */ /* 0x000fea0003c00000 */
[----:B------:R0:W1:Y:S02]  /*4c40*/  SHFL.BFLY P0, R161, R160, R155, R154 ;  /* 0x0c00009ba0a17389 */ /* 0x000064000000009a */
[----:B01----:R-:W-:Y:S01]  /*4c50*/  ENDCOLLECTIVE ;  /* 0x000000000000791b */ /* 0x003fe20003800000 */
.L_x_11609:
[----:B------:R-:W-:Y:S01]  /*4c60*/  HFMA2.MMA R155, -RZ, RZ, 0, 9.5367431640625e-07 ;  /* 0x00000010ff9b7435 */ /* 0x000fe200000001ff */
[----:B------:R-:W-:-:S05]  /*4c70*/  MOV R158, R161 ;  /* 0x000000a1009e7202 */ /* 0x000fca0000000f00 */
[----:B------:R-:W-:-:S05]  /*4c80*/  FADD R158, R159, R158 ;  /* 0x0000009e9f9e7221 */ /* 0x000fca0000000000 */
[----:B------:R-:W-:-:S07]  /*4c90*/  MOV R160, R158 ;  /* 0x0000009e00a07202 */ /* 0x000fce0000000f00 */
[----:B------:R-:W-:Y:S05]  /*4ca0*/  WARPSYNC.COLLECTIVE R153, `(.L_x_11610) ;  /* 0x0000000099087348 */ /* 0x000fea0003c00000 */
[----:B------:R0:W1:Y:S02]  /*4cb0*/  SHFL.BFLY P0, R161, R160, R155, R154 ;  /* 0x0c00009ba0a17389 */ /* 0x000064000000009a */
[----:B01----:R-:W-:Y:S01]  /*4cc0*/  ENDCOLLECTIVE ;  /* 0x000000000000791b */ /* 0x003fe20003800000 */
.L_x_11610:
[----:B------:R-:W-:Y:S05]  /*4cd0*/  BRA `(.L_x_11611) ;  /* 0xffffffc000f87947 */ /* 0x000fea000383ffff */
.L_x_11594:
[----:B------:R-:W-:Y:S01]  /*4ce0*/  HFMA2.MMA R9, -RZ, RZ, 0, 1.847743988037109375e-06 ;  /* 0x0000001fff097435 */ /* 0x000fe200000001ff */
[----:B------:R-:W-:Y:S02]  /*4cf0*/  MOV R4, 0x10 ;  /* 0x0000001000047802 */ /* 0x000fe40000000f00 */
[----:B------:R-:W-:-:S08]  /*4d00*/  MOV R153, 0xffffffff ;  /* 0xffffffff00997802 */ /* 0x000fd00000000f00 */
[----:B0-----:R-:W-:Y:S05]  /*4d10*/  WARPSYNC.COLLECTIVE R153, `(.L_x_11612) ;  /* 0x0000000099087348 */ /* 0x001fea0003c00000 */
[----:B0-----:R0:W1:Y:S02]  /*4d20*/  SHFL.DOWN P0, R7, R6, R4, R9 ;  /* 0x0800000406077389 */ /* 0x0010640000000009 */
[----:B01----:R-:W-:Y:S01]  /*4d30*/  ENDCOLLECTIVE ;  /* 0x000000000000791b */ /* 0x003fe20003800000 */
.L_x_11612:
[----:B------:R-:W-:Y:S01]  /*4d40*/  HFMA2.MMA R4, -RZ, RZ, 0, 4.76837158203125e-07 ;  /* 0x00000008ff047435 */ /* 0x000fe200000001ff */
[----:B------:R-:W-:-:S04]  /*4d50*/  MOV R3, R7 ;  /* 0x0000000700037202 */ /* 0x000fc80000000f00 */
[----:B------:R-:W-:-:S04]  /*4d60*/  FMNMX R3, R3, R6, !PT ;  /* 0x0000000603037209 */ /* 0x000fc80007800000 */
[----:B------:R-:W-:-:S07]  /*4d70*/  MOV R6, R3 ;  /* 0x0000000300067202 */ /* 0x000fce0000000f00 */
[----:B------:R-:W-:Y:S05]  /*4d80*/  WARPSYNC.COLLECTIVE R153, `(.L_x_11613) ;  /* 0x0000000099087348 */ /* 0x000fea0003c00000 */
[----:B------:R0:W1:Y:S02]  /*4d90*/  SHFL.DOWN P0, R7, R6, R4, R9 ;  /* 0x0800000406077389 */ /* 0x0000640000000009 */
[----:B01----:R-:W-:Y:S01]  /*4da0*/  ENDCOLLECTIVE ;  /* 0x000000000000791b */ /* 0x003fe20003800000 */
.L_x_11613:
[----:B------:R-:W-:Y:S01]  /*4db0*/  HFMA2.MMA R4, -RZ, RZ, 0, 2.384185791015625e-07 ;  /* 0x00000004ff047435 */ /* 0x000fe200000001ff */
[----:B------:R-:W-:-:S04]  /*4dc0*/  MOV R0, R7 ;  /* 0x0000000700007202 */ /* 0x000fc80000000f00 */
[----:B------:R-:W-:-:S04]  /*4dd0*/  FMNMX R0, R3, R0, !PT ;  /* 0x0000000003007209 */ /* 0x000fc80007800000 */
[----:B------:R-:W-:-:S07]  /*4de0*/  MOV R6, R0 ;  /* 0x0000000000067202 */ /* 0x000fce0000000f00 */
[----:B------:R-:W-:Y:S05]  /*4df0*/  WARPSYNC.COLLECTIVE R153, `(.L_x_11614) ;  /* 0x0000000099087348 */ /* 0x000fea0003c00000 */
[----:B------:R0:W1:Y:S02]  /*4e00*/  SHFL.DOWN P0, R7, R6, R4, R9 ;  /* 0x0800000406077389 */ /* 0x0000640000000009 */
[----:B01----:R-:W-:Y:S01]  /*4e10*/  ENDCOLLECTIVE ;  /* 0x000000000000791b */ /* 0x003fe20003800000 */
.L_x_11614:
[----:B------:R-:W-:Y:S01]  /*4e20*/  HFMA2.MMA R4, -RZ, RZ, 0, 1.1920928955078125e-07 ;  /* 0x00000002ff047435 */ /* 0x000fe200000001ff */
[----:B------:R-:W-:-:S04]  /*4e30*/  MOV R5, R7 ;  /* 0x0000000700057202 */ /* 0x000fc80000000f00 */
[----:B------:R-:W-:-:S04]  /*4e40*/  FMNMX R5, R0, R5, !PT ;  /* 0x0000000500057209 */ /* 0x000fc80007800000 */
[----:B------:R-:W-:-:S07]  /*4e50*/  MOV R6, R5 ;  /* 0x0000000500067202 */ /* 0x000fce0000000f00 */
[----:B------:R-:W-:Y:S05]  /*4e60*/  WARPSYNC.COLLECTIVE R153, `(.L_x_11615) ;  /* 0x0000000099087348 */ /* 0x000fea0003c00000 */
[----:B------:R0:W1:Y:S02]  /*4e70*/  SHFL.DOWN P0, R7, R6, R4, R9 ;  /* 0x0800000406077389 */ /* 0x0000640000000009 */
[----:B01----:R-:W-:Y:S01]  /*4e80*/  ENDCOLLECTIVE ;  /* 0x000000000000791b */ /* 0x003fe20003800000 */
.L_x_11615:
[----:B------:R-:W-:Y:S01]  /*4e90*/  HFMA2.MMA R4, -RZ, RZ, 0, 5.9604644775390625e-08 ;  /* 0x00000001ff047435 */ /* 0x000fe200000001ff */
[----:B------:R-:W-:-:S04]  /*4ea0*/  MOV R2, R7 ;  /* 0x0000000700027202 */ /* 0x000fc80000000f00 */
[----:B------:R-:W-:-:S04]  /*4eb0*/  FMNMX R2, R5, R2, !PT ;  /* 0x0000000205027209 */ /* 0x000fc80007800000 */
[----:B------:R-:W-:-:S07]  /*4ec0*/  MOV R6, R2 ;  /* 0x0000000200067202 */ /* 0x000fce0000000f00 */
[----:B------:R-:W-:Y:S05]  /*4ed0*/  WARPSYNC.COLLECTIVE R153, `(.L_x_11616) ;  /* 0x0000000099087348 */ /* 0x000fea0003c00000 */
[----:B------:R0:W1:Y:S02]  /*4ee0*/  SHFL.DOWN P0, R7, R6, R4, R9 ;  /* 0x0800000406077389 */ /* 0x0000640000000009 */
[----:B01----:R-:W-:Y:S01]  /*4ef0*/  ENDCOLLECTIVE ;  /* 0x000000000000791b */ /* 0x003fe20003800000 */
.L_x_11616:
[----:B------:R-:W-:Y:S05]  /*4f00*/  BRA `(.L_x_11617) ;  /* 0xffffffec00e47947 */ /* 0x000fea000383ffff */
.L_x_11597:
[----:B------:R-:W-:Y:S01]  /*4f10*/  HFMA2.MMA R4, -RZ, RZ, 0, 1.1920928955078125e-07 ;  /* 0x00000002ff047435 */ /* 0x000fe200000001ff */
[----:B-1----:R-:W-:Y:S02]  /*4f20*/  MOV R6, R0 ;  /* 0x0000000000067202 */ /* 0x002fe40000000f00 */
[----:B------:R-:W-:Y:S02]  /*4f30*/  MOV R9, 0x1f ;  /* 0x0000001f00097802 */ /* 0x000fe40000000f00 */
[----:B------:R-:W-:-:S07]  /*4f40*/  MOV R153, 0xffffffff ;  /* 0xffffffff00997802 */ /* 0x000fce0000000f00 */
[----:B0-----:R-:W-:Y:S05]  /*4f50*/  WARPSYNC.COLLECTIVE R153, `(.L_x_11618) ;  /* 0x0000000099087348 */ /* 0x001fea0003c00000 */
[----:B------:R1:W2:Y:S02]  /*4f60*/  SHFL.DOWN P0, R7, R6, R4, R9 ;  /* 0x0800000406077389 */ /* 0x0002a40000000009 */
[----:B012---:R-:W-:Y:S01]  /*4f70*/  ENDCOLLECTIVE ;  /* 0x000000000000791b */ /* 0x007fe20003800000 */
.L_x_11618:
[----:B------:R-:W-:Y:S01]  /*4f80*/  HFMA2.MMA R4, -RZ, RZ, 0, 5.9604644775390625e-08 ;  /* 0x00000001ff047435 */ /* 0x000fe200000001ff */
[----:B------:R-:W-:-:S04]  /*4f90*/  MOV R3, R7 ;  /* 0x0000000700037202 */ /* 0x000fc80000000f00 */
[----:B------:R-:W-:-:S04]  /*4fa0*/  FMNMX R3, R3, R0, !PT ;  /* 0x0000000003037209 */ /* 0x000fc80007800000 */
[----:B------:R-:W-:-:S07]  /*4fb0*/  MOV R6, R3 ;  /* 0x0000000300067202 */ /* 0x000fce0000000f00 */
[----:B------:R-:W-:Y:S05]  /*4fc0*/  WARPSYNC.COLLECTIVE R153, `(.L_x_11619) ;  /* 0x0000000099087348 */ /* 0x000fea0003c00000 */
[----:B------:R0:W1:Y:S02]  /*4fd0*/  SHFL.DOWN P0, R7, R6, R4, R9 ;  /* 0x0800000406077389 */ /* 0x0000640000000009 */
[----:B01----:R-:W-:Y:S01]  /*4fe0*/  ENDCOLLECTIVE ;  /* 0x000000000000791b */ /* 0x003fe20003800000 */
.L_x_11619:
[----:B------:R-:W-:Y:S01]  /*4ff0*/  MOV R2, R7 ;  /* 0x0000000700027202 */ /* 0x000fe20000000f00 */
[----:B------:R-:W-:Y:S06]  /*5000*/  BRA `(.L_x_11620) ;  /* 0xfffffff000147947 */ /* 0x000fec000383ffff */
        .weak           $__internal_177_$__cuda_sm20_rcp_rn_f32_slowpath
        .type           $__internal_177_$__cuda_sm20_rcp_rn_f32_slowpath,@function
        .size           $__internal_177_$__cuda_sm20_rcp_rn_f32_slowpath,(.L_x_14513 - $__internal_177_$__cuda_sm20_rcp_rn_f32_slowpath)
$__internal_177_$__cuda_sm20_rcp_rn_f32_slowpath:
        /* <DEDUP_REMOVED lines=15> */
.L_x_11622:
        /* <DEDUP_REMOVED lines=33> */
.L_x_11624:
[----:B------:R-:W0:Y:S02]  /*5310*/  MUFU.RCP R0, R0 ;  /* 0x0000000000007308 */ /* 0x000e240000001000 */
.L_x_11623:
[----:B------:R-:W-:Y:S05]  /*5320*/  BSYNC B1 ;  /* 0x0000000000017941 */ /* 0x000fea0003800000 */
.L_x_11621:
[----:B------:R-:W-:-:S04]  /*5330*/  MOV R157, 0x0 ;  /* 0x00000000009d7802 */ /* 0x000fc80000000f00 */
[----:B0-----:R-:W-:Y:S05]  /*5340*/  RET.REL.NODEC R156 `(_ZN18transformer_engine13normalization19ln_fwd_tuned_kernelINS0_13Kernel_traitsIff13__nv_fp8_e4m3fjLj12288ELj2ELj1ELj4ELj16ENS0_18Kernel_traits_baseILj12288EffS3_fjLj128EEEEEEEvNS0_19ForwardKernelParamsE) ;  /* 0xffffffac9c2c7950 */ /* 0x001fea0003c3ffff */
.L_x_11625:
        /* <DEDUP_REMOVED lines=11> */
.L_x_14513:


//--------------------- .text._ZN18transformer_engine13normalization19ln_fwd_tuned_kernelINS0_13Kernel_traitsIff13__nv_fp8_e4m3fjLj10240ELj1ELj1ELj4ELj16ENS0_18Kernel_traits_baseILj10240EffS3_fjLj128EEEEEEEvNS0_19ForwardKernelParamsE --------------------------
	.section	.text._ZN18transformer_engine13normalization19ln_fwd_tuned_kernelINS0_13Kernel_traitsIff13__nv_fp8_e4m3fjLj10240ELj1ELj1ELj4ELj16ENS0_18Kernel_traits_baseILj10240EffS3_fjLj128EEEEEEEvNS0_19ForwardKernelParamsE,"ax",@progbits
	.align	128
        .global         _ZN18transformer_engine13normalization19ln_fwd_tuned_kernelINS0_13Kernel_traitsIff13__nv_fp8_e4m3fjLj10240ELj1ELj1ELj4ELj16ENS0_18Kernel_traits_baseILj10240EffS3_fjLj128EEEEEEEvNS0_19ForwardKernelParamsE
        .type           _ZN18transformer_engine13normalization19ln_fwd_tuned_kernelINS0_13Kernel_traitsIff13__nv_fp8_e4m3fjLj10240ELj1ELj1ELj4ELj16ENS0_18Kernel_traits_baseILj10240EffS3_fjLj128EEEEEEEvNS0_19ForwardKernelParamsE,@function
        .size           _ZN18transformer_engine13normalization19ln_fwd_tuned_kernelINS0_13Kernel_traitsIff13__nv_fp8_e4m3fjLj10240ELj1ELj1ELj4ELj16ENS0_18Kernel_traits_baseILj10240EffS3_fjLj128EEEEEEEvNS0_19ForwardKernelParamsE,(.L_x_14514 - _ZN18transformer_engine13normalization19ln_fwd_tuned_kernelINS0_13Kernel_traitsIff13__nv_fp8_e4m3fjLj10240ELj1ELj1ELj4ELj16ENS0_18Kernel_traits_baseILj10240EffS3_fjLj128EEEEEEEvNS0_19ForwardKernelParamsE)
        .other          _ZN18transformer_engine13normalization19ln_fwd_tuned_kernelINS0_13Kernel_traitsIff13__nv_fp8_e4m3fjLj10240ELj1ELj1ELj4ELj16ENS0_18Kernel_traits_baseILj10240EffS3_fjLj128EEEEEEEvNS0_19ForwardKernelParamsE,@"STO_CUDA_ENTRY STV_DEFAULT"
_ZN18transformer_engine13normalization19ln_fwd_tuned_kernelINS0_13Kernel_traitsIff13__nv_fp8_e4m3fjLj10240ELj1ELj1ELj4ELj16ENS0_18Kernel_traits_baseILj10240EffS3_fjLj128EEEEEEEvNS0_19ForwardKernelParamsE:
.text._ZN18transformer_engine13normalization19ln_fwd_tuned_kernelINS0_13Kernel_traitsIff13__nv_fp8_e4m3fjLj10240ELj1ELj1ELj4ELj16ENS0_18Kernel_traits_baseILj10240EffS3_fjLj128EEEEEEEvNS0_19ForwardKernelParamsE:
[----:B------:R-:W0:Y:S01]  /*0000*/  LDC R1, c[0x0][0x28] ;  /* 0x00000a00ff017b82 */ /* 0x000e220000000800 */
[----:B------:R-:W-:Y:S01]  /*0010*/  ULDC.U8 UR4, c[0x0][0x294] ;  /* 0x0000a50000047ab9 */ /* 0x000fe20000000000 */
[----:B------:R-:W-:Y:S01]  /*0020*/  HFMA2.MMA R2, -RZ, RZ, 1.875, 0 ;  /* 0x3f800000ff027435 */ /* 0x000fe200000001ff */
[----:B------:R-:W-:Y:S01]  /*0030*/  UISETP.NE.AND UP0, UPT, UR4, URZ, UPT ;  /* 0x0000003f0400728c */ /* 0x000fe2000bf05270 */
[----:B------:R-:W1:Y:S04]  /*0040*/  S2R R3, SR_TID.X ;  /* 0x0000000000037919 */ /* 0x000e680000002100 */
[----:B------:R-:W2:Y:S01]  /*0050*/  S2UR UR6, SR_CTAID.X ;  /* 0x00000000000679c3 */ /* 0x000ea20000002500 */
[----:B------:R-:W-:Y:S01]  /*0060*/  ULDC.64 UR4, c[0x0][0x208] ;  /* 0x0000820000047ab9 */ /* 0x000fe20000000a00 */
[----:B------:R-:W-:Y:S01]  /*0070*/  ULDC.64 UR8, c[0x0][0x238] ;  /* 0x00008e0000087ab9 */ /* 0x000fe20000000a00 */
[----:B------:R-:W-:Y:S01]  /*0080*/  ULDC.64 UR10, c[0x0][0x260] ;  /* 0x00009800000a7ab9 */ /* 0x000fe20000000a00 */
[----:B------:R-:W-:Y:S01]  /*0090*/  PLOP3.LUT P2, PT, PT, PT, UP0, 0x80, 0x0 ;  /* 0x000000000000781c */ /* 0x000fe20003f4f008 */
[----:B------:R-:W-:Y:S01]  /*00a0*/  ULDC UR12, c[0x0][0x218] ;  /* 0x00008600000c7ab9 */ /* 0x000fe20000000800 */
[----:B------:R-:W-:Y:S01]  /*00b0*/  ULDC UR7, c[0x0][0x210] ;  /* 0x0000840000077ab9 */ /* 0x000fe20000000800 */
[----:B0-----:R-:W-:-:S10]  /*00c0*/  IADD3 R1, R1, -0x20, RZ ;  /* 0xffffffe001017810 */ /* 0x001fd40007ffe0ff */
[----:B------:R-:W0:Y:S02]  /*00d0*/  @P2 LDC.64 R4, c[0x0][0x270] ;  /* 0x00009c00ff042b82 */ /* 0x000e240000000a00 */
[----:B0-----:R0:W5:Y:S01]  /*00e0*/  @P2 LDG.E R2, desc[UR4][R4.64] ;  /* 0x0000000404022981 */ /* 0x001162000c1e1900 */
[C---:B-1----:R-:W-:Y:S02]  /*00f0*/  SHF.L.U32 R0, R3.reuse, 0x4, RZ ;  /* 0x0000000403007819 */ /* 0x042fe400000006ff */
[----:B--2---:R-:W-:Y:S01]  /*0100*/  LEA.HI R244, R3, UR6, RZ, 0x19 ;  /* 0x0000000603f47c11 */ /* 0x004fe2000f8fc8ff */
        /* <DEDUP_REMOVED lines=10> */
[----:B0-----:R-:W-:Y:S05]  /*01b0*/  @P0 BRA `(.L_x_11626) ;  /* 0x00000054002c0947 */ /* 0x001fea0003800000 */
        /* <DEDUP_REMOVED lines=41> */
[----:B------:R-:W-:-:S03]  /*0450*/  MOV R3, RZ ;  /* 0x000000ff00037202 */ /* 0x000fc60000000f00 */
[----:B------:R0:W-:Y:S04]  /*0460*/  STL.S16 [R1+0x8], R0 ;  /* 0x0000080001007387 */ /* 0x0001e80000100600 */
.L_x_11634:
[----:B------:R-:W1:Y:S01]  /*0470*/  S2R R248, SR_TID.X ;  /* 0x0000000000f87919 */ /* 0x000e620000002100 */
[----:B------:R-:W0:Y:S01]  /*0480*/  LDC.64 R240, c[0x0][0x220] ;  /* 0x00008800fff07b82 */ /* 0x000e220000000a00 */
[----:B------:R-:W2:Y:S01]  /*0490*/  LDL R246, [R1+0x8] ;  /* 0x0000080001f67983 */ /* 0x000ea20000100800 */
[----:B-1----:R-:W-:-:S05]  /*04a0*/  LOP3.LUT R245, R248, 0x7f, RZ, 0xc0, !PT ;  /* 0x0000007ff8f57812 */ /* 0x002fca00078ec0ff */
[----:B------:R-:W-:-:S04]  /*04b0*/  IMAD R245, R244, 0xa00, R245 ;  /* 0x00000a00f4f57824 */ /* 0x000fc800078e02f5 */
[C---:B0-----:R-:W-:Y:S01]  /*04c0*/  IMAD.WIDE.U32 R164, R245.reuse, 0x10, R240 ;  /* 0x00000010f5a47825 */ /* 0x041fe200078e00f0 */
[----:B------:R-:W-:-:S05]  /*04d0*/  IADD3 R169, R245, 0x80, RZ ;  /* 0x00000080f5a97810 */ /* 0x000fca0007ffe0ff */
[----:B------:R-:W3:Y:S01]  /*04e0*/  LDG.E.128 R164, desc[UR4][R164.64] ;  /* 0x00000004a4a47981 */ /* 0x000ee2000c1e1d00 */
[----:B------:R-:W-:Y:S01]  /*04f0*/  IMAD.WIDE.U32 R168, R169, 0x10, R240 ;  /* 0x00000010a9a87825 */ /* 0x000fe200078e00f0 */
[----:B------:R-:W-:-:S05]  /*0500*/  IADD3 R173, R245, 0x100, RZ ;  /* 0x00000100f5ad7810 */ /* 0x000fca0007ffe0ff */
[----:B------:R-:W4:Y:S01]  /*0510*/  LDG.E.128 R168, desc[UR4][R168.64] ;  /* 0x00000004a8a87981 */ /* 0x000f22000c1e1d00 */
[----:B------:R-:W-:Y:S01]  /*0520*/  IMAD.WIDE.U32 R172, R173, 0x10, R240 ;  /* 0x00000010adac7825 */ /* 0x000fe200078e00f0 */
[----:B------:R-:W-:-:S05]  /*0530*/  IADD3 R177, R245, 0x180, RZ ;  /* 0x00000180f5b17810 */ /* 0x000fca0007ffe0ff */
[----:B------:R-:W2:Y:S01]  /*0540*/  LDG.E.128 R172, desc[UR4][R172.64] ;  /* 0x00000004acac7981 */ /* 0x000ea2000c1e1d00 */
        /* <DEDUP_REMOVED lines=48> */
[----:B------:R-:W-:-:S06]  /*0850*/  IMAD.WIDE.U32 R240, R243, 0x10, R240 ;  /* 0x00000010f3f07825 */ /* 0x000fcc00078e00f0 */
[----:B------:R-:W2:Y:S01]  /*0860*/  LDG.E.128 R240, desc[UR4][R240.64] ;  /* 0x00000004f0f07981 */ /* 0x000ea2000c1e1d00 */
[----:B---3--:R-:W-:-:S04]  /*0870*/  FADD R0, RZ, R164 ;  /* 0x000000a4ff007221 */ /* 0x008fc80000000000 */
[----:B------:R-:W-:-:S04]  /*0880*/  FADD R247, R165, R0 ;  /* 0x00000000a5f77221 */ /* 0x000fc80000000000 */
[----:B------:R-:W-:-:S04]  /*0890*/  FADD R0, R166, R247 ;  /* 0x000000f7a6007221 */ /* 0x000fc80000000000 */
[----:B------:R-:W-:-:S04]  /*08a0*/  FADD R247, R167, R0 ;  /* 0x00000000a7f77221 */ /* 0x000fc80000000000 */
[----:B----4-:R-:W-:-:S04]  /*08b0*/  FADD R0, R168, R247 ;  /* 0x000000f7a8007221 */ /* 0x010fc80000000000 */
[----:B------:R-:W-:-:S04]  /*08c0*/  FADD R247, R169, R0 ;  /* 0x00000000a9f77221 */ /* 0x000fc80000000000 */
[----:B------:R-:W-:-:S04]  /*08d0*/  FADD R0, R170, R247 ;  /* 0x000000f7aa007221 */ /* 0x000fc80000000000 */
[----:B------:R-:W-:-:S04]  /*08e0*/  FADD R247, R171, R0 ;  /* 0x00000000abf77221 */ /* 0x000fc80000000000 */
[----:B--2---:R-:W-:-:S04]  /*08f0*/  FADD R0, R172, R247 ;  /* 0x000000f7ac007221 */ /* 0x004fc80000000000 */
        /* <DEDUP_REMOVED lines=71> */
[----:B------:R-:W-:Y:S01]  /*0d70*/  LOP3.LUT P0, RZ, R248, 0x1f, RZ, 0xc0, !PT ;  /* 0x0000001ff8ff7812 */ /* 0x000fe2000780c0ff */
[----:B------:R-:W-:Y:S01]  /*0d80*/  UMOV UR10, 0xffffffff ;  /* 0xffffffff000a7882 */ /* 0x000fe20000000000 */
[----:B------:R-:W-:Y:S01]  /*0d90*/  LOP3.LUT R0, R246, 0x7fffffc, RZ, 0xc0, !PT ;  /* 0x07fffffcf6007812 */ /* 0x000fe200078ec0ff */
[----:B------:R-:W-:-:S03]  /*0da0*/  FADD R248, R242, R247 ;  /* 0x000000f7f2f87221 */ /* 0x000fc60000000000 */
[----:B------:R-:W-:Y:S01]  /*0db0*/  @!P1 IADD3 R0, R0, 0x4, RZ ;  /* 0x0000000400009810 */ /* 0x000fe20007ffe0ff */
        /* <DEDUP_REMOVED lines=182> */
.L_x_11653:
[----:B------:R-:W2:Y:S01]  /*1920*/  S2R R246, SR_TID.X ;  /* 0x0000000000f67919 */ /* 0x000ea20000002100 */
[----:B-1----:R-:W-:Y:S01]  /*1930*/  FADD R249, R250, R251 ;  /* 0x000000fbfaf97221 */ /* 0x002fe20000000000 */
[----:B------:R-:W-:Y:S05]  /*1940*/  WARPSYNC.ALL ;  /* 0x0000000000007948 */ /* 0x000fea0003800000 */
[----:B------:R-:W1:Y:S01]  /*1950*/  @!P0 S2R R247, SR_CgaCtaId ;  /* 0x0000000000f78919 */ /* 0x000e620000008800 */
[----:B------:R-:W-:Y:S01]  /*1960*/  BSSY B0, `(.L_x_11628) ;  /* 0x000002b000007945 */ /* 0x000fe20003800000 */
[----:B--2---:R-:W-:Y:S02]  /*1970*/  SHF.R.U32.HI R252, RZ, 0x5, R246 ;  /* 0x00000005fffc7819 */ /* 0x004fe400000116f6 */
[----:B------:R-:W-:-:S02]  /*1980*/  @!P0 MOV R246, 0x400 ;  /* 0x0000040000f68802 */ /* 0x000fc40000000f00 */
[----:B------:R-:W-:Y:S02]  /*1990*/  LOP3.LUT R251, R252, 0x3, RZ, 0xc0, !PT ;  /* 0x00000003fcfb7812 */ /* 0x000fe400078ec0ff */
[----:B------:R-:W2:Y:S01]  /*19a0*/  S2R R252, SR_TID.X ;  /* 0x0000000000fc7919 */ /* 0x000ea20000002100 */
[----:B------:R-:W-:-:S04]  /*19b0*/  @!P0 IADD3 R246, R246, 0x10, RZ ;  /* 0x00000010f6f68810 */ /* 0x000fc80007ffe0ff */
[----:B-1----:R-:W-:Y:S02]  /*19c0*/  @!P0 LEA R247, R247, R246, 0x18 ;  /* 0x000000f6f7f78211 */ /* 0x002fe400078ec0ff */
[----:B------:R-:W-:-:S04]  /*19d0*/  @!P0 IADD3 R246, R0, R251, RZ ;  /* 0x000000fb00f68210 */ /* 0x000fc80007ffe0ff */
[----:B0-----:R-:W-:-:S05]  /*19e0*/  @!P0 LEA R250, R246, R247, 0x3 ;  /* 0x000000f7f6fa8211 */ /* 0x001fca00078e18ff */
[----:B------:R0:W-:Y:S02]  /*19f0*/  @!P0 STS.64 [R250], R248 ;  /* 0x000000f8fa008388 */ /* 0x0001e40000000a00 */
[----:B0-----:R-:W-:Y:S01]  /*1a00*/  HFMA2.MMA R250, -RZ, RZ, 0, 0 ;  /* 0x00000000fffa7435 */ /* 0x001fe200000001ff */
[----:B--2---:R-:W-:Y:S01]  /*1a10*/  LOP3.LUT R247, R252, 0x1f, RZ, 0xc0, !PT ;  /* 0x0000001ffcf77812 */ /* 0x004fe200078ec0ff */
[----:B------:R-:W-:Y:S01]  /*1a20*/  BAR.SYNC.DEFER_BLOCKING 0x0 ;  /* 0x0000000000007b1d */ /* 0x000fe20000010000 */
[----:B------:R-:W-:Y:S02]  /*1a30*/  LOP3.LUT P3, RZ, R251, 0x1f, R252, 0xf8, !PT ;  /* 0x0000001ffbff7812 */ /* 0x000fe4000786f8fc */
[----:B------:R-:W-:-:S13]  /*1a40*/  ISETP.GT.U32.AND P0, PT, R247, 0x3, PT ;  /* 0x00000003f700780c */ /* 0x000fda0003f04070 */
[----:B------:R-:W0:Y:S01]  /*1a50*/  @!P0 S2R R246, SR_CgaCtaId ;  /* 0x0000000000f68919 */ /* 0x000e220000008800 */
[----:B------:R-:W-:Y:S02]  /*1a60*/  @!P0 IADD3 R0, R0, R247, RZ ;  /* 0x000000f700008210 */ /* 0x000fe40007ffe0ff */
[----:B------:R-:W-:Y:S02]  /*1a70*/  @!P0 MOV R247, 0x400 ;  /* 0x0000040000f78802 */ /* 0x000fe40000000f00 */
[----:B------:R-:W-:Y:S02]  /*1a80*/  @!P0 MOV R250, 0x45200000 ;  /* 0x4520000000fa8802 */ /* 0x000fe40000000f00 */
[----:B------:R-:W-:-:S03]  /*1a90*/  @!P0 IADD3 R247, R247, 0x10, RZ ;  /* 0x00000010f7f78810 */ /* 0x000fc60007ffe0ff */
[----:B------:R-:W1:Y:S01]  /*1aa0*/  SHFL.DOWN PT, R252, R250, 0x2, 0x1f ;  /* 0x08401f00fafc7f89 */ /* 0x000e6200000e0000 */
[----:B0-----:R-:W-:Y:S01]  /*1ab0*/  @!P0 LEA R247, R246, R247, 0x18 ;  /* 0x000000f7f6f78211 */ /* 0x001fe200078ec0ff */
[----:B-1----:R-:W-:-:S03]  /*1ac0*/  FADD R251, R252, R250 ;  /* 0x000000fafcfb7221 */ /* 0x002fc60000000000 */
[----:B------:R-:W-:Y:S02]  /*1ad0*/  @!P0 LEA R0, R0, R247, 0x3 ;  /* 0x000000f700008211 */ /* 0x000fe400078e18ff */
[----:B------:R-:W-:Y:S02]  /*1ae0*/  CS2R R246, SRZ ;  /* 0x0000000000f67805 */ /* 0x000fe4000001ff00 */
[----:B------:R-:W-:-:S04]  /*1af0*/  IADD3 R248, R251, 0x1800000, RZ ;  /* 0x01800000fbf87810 */ /* 0x000fc80007ffe0ff */
[----:B------:R-:W0:Y:S01]  /*1b00*/  @!P0 LDS.64 R246, [R0] ;  /* 0x0000000000f68984 */ /* 0x000e220000000a00 */
[----:B------:R-:W-:-:S04]  /*1b10*/  LOP3.LUT R248, R248, 0x7f800000, RZ, 0xc0, !PT ;  /* 0x7f800000f8f87812 */ /* 0x000fc800078ec0ff */
[----:B------:R-:W-:Y:S01]  /*1b20*/  ISETP.GT.U32.AND P0, PT, R248, 0x1ffffff, PT ;  /* 0x01fffffff800780c */ /* 0x000fe20003f04070 */
[----:B0-----:R-:W0:Y:S04]  /*1b30*/  SHFL.DOWN PT, R0, R247, 0x2, 0x1f ;  /* 0x08401f00f7007f89 */ /* 0x001e2800000e0000 */
[----:B------:R-:W1:Y:S04]  /*1b40*/  SHFL.DOWN PT, R248, R246, 0x2, 0x1f ;  /* 0x08401f00f6f87f89 */ /* 0x000e6800000e0000 */
[----:B0-----:R0:W-:Y:S04]  /*1b50*/  STL [R1+0xc], R0 ;  /* 0x00000c0001007387 */ /* 0x0011e80000100800 */
[----:B-1----:R0:W-:Y:S01]  /*1b60*/  STL [R1], R248 ;  /* 0x000000f801007387 */ /* 0x0021e20000100800 */
[----:B------:R-:W-:Y:S05]  /*1b70*/  @P0 BRA `(.L_x_11629) ;  /* 0x0000000000140947 */ /* 0x000fea0003800000 */
[----:B0-----:R-:W-:Y:S02]  /*1b80*/  MOV R248, 0x1bc0 ;  /* 0x00001bc000f87802 */ /* 0x001fe40000000f00 */
[----:B------:R-:W-:-:S03]  /*1b90*/  MOV R0, R251 ;  /* 0x000000fb00007202 */ /* 0x000fc60000000f00 */
[----:B------:R0:W-:Y:S04]  /*1ba0*/  STL [R1+0x4], R248 ;  /* 0x000004f801007387 */ /* 0x0001e80000100800 */
[----:B0----5:R-:W-:Y:S05]  /*1bb0*/  CALL.REL.NOINC `($__internal_178_$__cuda_sm20_rcp_rn_f32_slowpath) ;  /* 0x00000050002c7944 */ /* 0x021fea0003c00000 */
[----:B------:R-:W-:Y:S05]  /*1bc0*/  BRA `(.L_x_11630) ;  /* 0x0000000000107947 */ /* 0x000fea0003800000 */
.L_x_11629:
[----:B0-----:R-:W0:Y:S02]  /*1bd0*/  MUFU.RCP R0, R251 ;  /* 0x000000fb00007308 */ /* 0x001e240000001000 */
[----:B0-----:R-:W-:-:S04]  /*1be0*/  FFMA R248, R251, R0, -1 ;  /* 0xbf800000fbf87423 */ /* 0x001fc80000000000 */
[----:B------:R-:W-:-:S04]  /*1bf0*/  FADD.FTZ R248, -R248, -RZ ;  /* 0x800000fff8f87221 */ /* 0x000fc80000010100 */
[----:B------:R-:W-:-:S07]  /*1c00*/  FFMA R0, R0, R248, R0 ;  /* 0x000000f800007223 */ /* 0x000fce0000000000 */
.L_x_11630:
[----:B------:R-:W-:Y:S05]  /*1c10*/  BSYNC B0 ;  /* 0x0000000000007941 */ /* 0x000fea0003800000 */
.L_x_11628:
[----:B------:R-:W2:Y:S04]  /*1c20*/  LDL.LU R248, [R1+0xc] ;  /* 0x00000c0001f87983 */ /* 0x000ea80000300800 */
[----:B-----5:R0:W-:Y:S04]  /*1c30*/  STL [R1+0x10], R2 ;  /* 0x0000100201007387 */ /* 0x0201e80000100800 */
[----:B0-----:R-:W3:Y:S01]  /*1c40*/  LDL.LU R2, [R1] ;  /* 0x0000000001027983 */ /* 0x001ee20000300800 */
[----:B------:R-:W-:Y:S01]  /*1c50*/  BSSY B0, `(.L_x_11631) ;  /* 0x000001e000007945 */ /* 0x000fe20003800000 */
[----:B--2---:R-:W-:Y:S01]  /*1c60*/  FADD R248, R248, R247 ;  /* 0x000000f7f8f87221 */ /* 0x004fe20000000000 */
[----:B---3--:R-:W-:-:S04]  /*1c70*/  FADD R247, -R2, R246 ;  /* 0x000000f602f77221 */ /* 0x008fc80000000100 */
[----:B------:R-:W-:-:S04]  /*1c80*/  FMUL R247, R247, R247 ;  /* 0x000000f7f7f77220 */ /* 0x000fc80000400000 */
[----:B------:R-:W-:-:S04]  /*1c90*/  FMUL R247, R247, R250 ;  /* 0x000000faf7f77220 */ /* 0x000fc80000400000 */
[----:B------:R-:W-:-:S04]  /*1ca0*/  FMUL R247, R252, R247 ;  /* 0x000000f7fcf77220 */ /* 0x000fc80000400000 */
[----:B------:R-:W-:Y:S01]  /*1cb0*/  FFMA R249, R247, R0, R248 ;  /* 0x00000000f7f97223 */ /* 0x000fe200000000f8 */
[----:B------:R-:W-:Y:S02]  /*1cc0*/  FMUL R247, R252, R2 ;  /* 0x00000002fcf77220 */ /* 0x000fe40000400000 */
[----:B------:R0:W5:Y:S02]  /*1cd0*/  LDL.LU R2, [R1+0x10] ;  /* 0x0000100001027983 */ /* 0x0001640000300800 */
[----:B------:R-:W-:Y:S02]  /*1ce0*/  MOV R252, R249 ;  /* 0x000000f900fc7202 */ /* 0x000fe40000000f00 */
[----:B------:R1:W-:Y:S04]  /*1cf0*/  STL [R1+0xc], R249 ;  /* 0x00000cf901007387 */ /* 0x0003e80000100800 */
[----:B------:R-:W-:Y:S01]  /*1d00*/  SHFL.DOWN PT, R252, R252, 0x1, 0x1f ;  /* 0x08201f00fcfc7f89 */ /* 0x000fe200000e0000 */
[----:B-1----:R-:W-:-:S03]  /*1d10*/  FFMA R249, R250, R246, R247 ;  /* 0x000000f6faf97223 */ /* 0x002fc600000000f7 */
[----:B------:R-:W1:Y:S01]  /*1d20*/  SHFL.DOWN PT, R247, R251, 0x1, 0x1f ;  /* 0x08201f00fbf77f89 */ /* 0x000e6200000e0000 */
[----:B------:R-:W-:-:S05]  /*1d30*/  FMUL R246, R249, R0 ;  /* 0x00000000f9f67220 */ /* 0x000fca0000400000 */
[----:B------:R0:W2:Y:S01]  /*1d40*/  SHFL.DOWN PT, R250, R246, 0x1, 0x1f ;  /* 0x08201f00f6fa7f89 */ /* 0x0000a200000e0000 */
[----:B-1----:R-:W-:-:S05]  /*1d50*/  FADD R248, R251, R247 ;  /* 0x000000f7fbf87221 */ /* 0x002fca0000000000 */
[----:B------:R-:W-:-:S04]  /*1d60*/  IADD3 R0, R248, 0x1800000, RZ ;  /* 0x01800000f8007810 */ /* 0x000fc80007ffe0ff */
[----:B------:R-:W-:-:S04]  /*1d70*/  LOP3.LUT R0, R0, 0x7f800000, RZ, 0xc0, !PT ;  /* 0x7f80000000007812 */ /* 0x000fc800078ec0ff */
[----:B------:R-:W-:-:S13]  /*1d80*/  ISETP.GT.U32.AND P0, PT, R0, 0x1ffffff, PT ;  /* 0x01ffffff0000780c */ /* 0x000fda0003f04070 */
[----:B0-2---:R-:W-:Y:S05]  /*1d90*/  @P0 BRA `(.L_x_11632) ;  /* 0x0000000000140947 */ /* 0x005fea0003800000 */
[----:B------:R-:W-:Y:S02]  /*1da0*/  MOV R0, R248 ;  /* 0x000000f800007202 */ /* 0x000fe40000000f00 */
[----:B------:R-:W-:-:S05]  /*1db0*/  MOV R248, 0x1de0 ;  /* 0x00001de000f87802 */ /* 0x000fca0000000f00 */
[----:B------:R0:W-:Y:S02]  /*1dc0*/  STL [R1+0x4], R248 ;  /* 0x000004f801007387 */ /* 0x0001e40000100800 */
[----:B0----5:R-:W-:Y:S05]  /*1dd0*/  CALL.REL.NOINC `($__internal_178_$__cuda_sm20_rcp_rn_f32_slowpath) ;  /* 0x0000004c00a47944 */ /* 0x021fea0003c00000 */
[----:B------:R-:W-:Y:S05]  /*1de0*/  BRA `(.L_x_11633) ;  /* 0x0000000000107947 */ /* 0x000fea0003800000 */
.L_x_11632:
[----:B------:R-:W0:Y:S02]  /*1df0*/  MUFU.RCP R0, R248 ;  /* 0x000000f800007308 */ /* 0x000e240000001000 */
[----:B0-----:R-:W-:-:S04]  /*1e00*/  FFMA R248, R248, R0, -1 ;  /* 0xbf800000f8f87423 */ /* 0x001fc80000000000 */
[----:B------:R-:W-:-:S04]  /*1e10*/  FADD.FTZ R248, -R248, -RZ ;  /* 0x800000fff8f87221 */ /* 0x000fc80000010100 */
[----:B------:R-:W-:-:S07]  /*1e20*/  FFMA R0, R0, R248, R0 ;  /* 0x000000f800007223 */ /* 0x000fce0000000000 */
.L_x_11633:
[----:B------:R-:W-:Y:S05]  /*1e30*/  BSYNC B0 ;  /* 0x0000000000007941 */ /* 0x000fea0003800000 */
.L_x_11631:
[----:B------:R-:W2:Y:S01]  /*1e40*/  LDL.LU R248, [R1+0xc] ;  /* 0x00000c0001f87983 */ /* 0x000ea20000300800 */
[----:B------:R-:W0:Y:S01]  /*1e50*/  LDC R249, c[0x0][0x268] ;  /* 0x00009a00fff97b82 */ /* 0x000e220000000800 */
[----:B------:R-:W-:Y:S01]  /*1e60*/  ISETP.NE.AND P1, PT, RZ, UR6, PT ;  /* 0x00000006ff007c0c */ /* 0x000fe2000bf25270 */
[----:B--2---:R-:W-:Y:S01]  /*1e70*/  FADD R252, R248, R252 ;  /* 0x000000fcf8fc7221 */ /* 0x004fe20000000000 */
[----:B------:R-:W-:Y:S01]  /*1e80*/  FADD R248, R246, -R250 ;  /* 0x800000faf6f87221 */ /* 0x000fe20000000000 */
[----:B------:R-:W-:-:S03]  /*1e90*/  FMUL R250, R247, R250 ;  /* 0x000000faf7fa7220 */ /* 0x000fc60000400000 */
[----:B------:R-:W-:-:S04]  /*1ea0*/  FMUL R248, R248, R248 ;  /* 0x000000f8f8f87220 */ /* 0x000fc80000400000 */
[C---:B------:R-:W-:Y:S01]  /*1eb0*/  FMUL R248, R251.reuse, R248 ;  /* 0x000000f8fbf87220 */ /* 0x040fe20000400000 */
[----:B------:R-:W-:-:S03]  /*1ec0*/  FFMA R251, R251, R246, R250 ;  /* 0x000000f6fbfb7223 */ /* 0x000fc600000000fa */
[----:B------:R-:W-:Y:S01]  /*1ed0*/  FMUL R248, R247, R248 ;  /* 0x000000f8f7f87220 */ /* 0x000fe20000400000 */
[-C--:B------:R-:W-:Y:S01]  /*1ee0*/  FMUL R246, R251, R0.reuse ;  /* 0x00000000fbf67220 */ /* 0x080fe20000400000 */
[----:B------:R-:W-:Y:S02]  /*1ef0*/  FADD R251, R4, 1 ;  /* 0x3f80000004fb7421 */ /* 0x000fe40000000000 */
[----:B------:R-:W-:Y:S02]  /*1f00*/  FFMA R248, R248, R0, R252 ;  /* 0x00000000f8f87223 */ /* 0x000fe400000000fc */
[----:B------:R-:W1:Y:S01]  /*1f10*/  S2R R252, SR_TID.X ;  /* 0x0000000000fc7919 */ /* 0x000e620000002100 */
[----:B------:R-:W-:-:S03]  /*1f20*/  FSEL R251, R4, R251, !P1 ;  /* 0x000000fb04fb7208 */ /* 0x000fc60004800000 */
[----:B------:R-:W0:Y:S04]  /*1f30*/  SHFL.IDX PT, R248, R248, RZ, 0x1f ;  /* 0x00001ffff8f87589 */ /* 0x000e2800000e0000 */
[----:B------:R-:W2:Y:S01]  /*1f40*/  SHFL.IDX PT, R246, R246, RZ, 0x1f ;  /* 0x00001ffff6f67589 */ /* 0x000ea200000e0000 */
[----:B0-----:R-:W-:Y:S01]  /*1f50*/  FFMA R249, R248, 9.7656251455191522837e-05, R249 ;  /* 0x38cccccdf8f97823 */ /* 0x001fe200000000f9 */
[----:B------:R-:W-:Y:S01]  /*1f60*/  FADD R248, R5, 1 ;  /* 0x3f80000005f87421 */ /* 0x000fe20000000000 */
[----:B--2---:R-:W-:-:S03]  /*1f70*/  FADD R247, R164, -R246 ;  /* 0x800000f6a4f77221 */ /* 0x004fc60000000000 */
        /* <DEDUP_REMOVED lines=27> */
[----:B------:R-:W-:Y:S01]  /*2130*/  FSEL R166, R5, R248, !P1 ;  /* 0x000000f805a67208 */ /* 0x000fe20004800000 */
[--C-:B------:R-:W-:Y:S01]  /*2140*/  FADD R211, R211, -R246.reuse ;  /* 0x800000f6d3d37221 */ /* 0x100fe20000000000 */
        /* <DEDUP_REMOVED lines=10> */
[C---:B------:R-:W-:Y:S01]  /*21f0*/  FMUL R248, R0.reuse, R165 ;  /* 0x000000a500f87220 */ /* 0x040fe20000400000 */
[----:B------:R-:W-:Y:S01]  /*2200*/  FMUL R249, R0, R249 ;  /* 0x000000f900f97220 */ /* 0x000fe20000400000 */
[----:B------:R-:W-:Y:S01]  /*2210*/  ISETP.NE.AND.EX P0, PT, RZ, UR9, PT, P0 ;  /* 0x00000009ff007c0c */ /* 0x000fe2000bf05300 */
[----:B------:R-:W-:Y:S01]  /*2220*/  FFMA R164, R247, R251, R84 ;  /* 0x000000fbf7a47223 */ /* 0x000fe20000000054 */
[----:B------:R-:W-:Y:S01]  /*2230*/  FADD R247, R6, 1 ;  /* 0x3f80000006f77421 */ /* 0x000fe20000000000 */
[----:B------:R-:W-:Y:S01]  /*2240*/  FFMA R166, R248, R166, R85 ;  /* 0x000000a6f8a67223 */ /* 0x000fe20000000055 */
[----:B------:R-:W-:Y:S01]  /*2250*/  FADD R248, R7, 1 ;  /* 0x3f80000007f87421 */ /* 0x000fe20000000000 */
[--C-:B------:R-:W-:Y:S01]  /*2260*/  FADD R227, R227, -R246.reuse ;  /* 0x800000f6e3e37221 */ /* 0x100fe20000000000 */
[--C-:B------:R-:W-:Y:S01]  /*2270*/  FADD R229, R229, -R246.reuse ;  /* 0x800000f6e5e57221 */ /* 0x100fe20000000000 */
[----:B------:R-:W-:Y:S01]  /*2280*/  FSEL R247, R6, R247, !P1 ;  /* 0x000000f706f77208 */ /* 0x000fe20004800000 */
[--C-:B------:R-:W-:Y:S01]  /*2290*/  FADD R231, R231, -R246.reuse ;  /* 0x800000f6e7e77221 */ /* 0x100fe20000000000 */
[--C-:B------:R-:W-:Y:S01]  /*22a0*/  FADD R233, R233, -R246.reuse ;  /* 0x800000f6e9e97221 */ /* 0x100fe20000000000 */
[--C-:B------:R-:W-:Y:S01]  /*22b0*/  FADD R235, R235, -R246.reuse ;  /* 0x800000f6ebeb7221 */ /* 0x100fe20000000000 */
[----:B------:R-:W-:Y:S01]  /*22c0*/  FADD R237, R237, -R246 ;  /* 0x800000f6eded7221 */ /* 0x000fe20000000000 */
[----:B------:R-:W-:Y:S01]  /*22d0*/  FFMA R165, R249, R247, R86 ;  /* 0x000000f7f9a57223 */ /* 0x000fe20000000056 */
        /* <DEDUP_REMOVED lines=22> */
[----:B------:R-:W-:Y:S01]  /*2440*/  FADD R251, R80, 1 ;  /* 0x3f80000050fb7421 */ /* 0x000fe20000000000 */
        /* <DEDUP_REMOVED lines=34> */
[----:B------:R-:W-:-:S02]  /*2670*/  @P0 FMNMX R3, R3, |R174|, !PT ;  /* 0x400000ae03030209 */ /* 0x000fc40007800000 */
        /* <DEDUP_REMOVED lines=147> */
[----:B------:R-:W-:Y:S01]  /*2fb0*/  FMUL R248, R0, R203 ;  /* 0x000000cb00f87220 */ /* 0x000fe20000400000 */
[----:B------:R-:W-:Y:S01]  /*2fc0*/  FSEL R251, R80, R251, !P1 ;  /* 0x000000fb50fb7208 */ /* 0x000fe20004800000 */
        /* <DEDUP_REMOVED lines=192> */
[----:B------:R-:W-:Y:S02]  /*3bd0*/  FFMA R237, R249, R247, R158 ;  /* 0x000000f7f9ed7223 */ /* 0x000fe4000000009e */
[----:B------:R-:W0:Y:S01]  /*3be0*/  LDC.U8 R247, c[0x0][0x294] ;  /* 0x0000a500fff77b82 */ /* 0x000e220000000000 */
[----:B------:R-:W-:Y:S01]  /*3bf0*/  FSEL R249, R79, R248, !P1 ;  /* 0x000000f84ff97208 */ /* 0x000fe20004800000 */
[----:B------:R-:W-:Y:S01]  /*3c00*/  FMUL R248, R0, R239 ;  /* 0x000000ef00f87220 */ /* 0x000fe20000400000 */
[----:B------:R-:W-:-:S03]  /*3c10*/  @P0 FMNMX R3, R3, |R236|, !PT ;  /* 0x400000ec03030209 */ /* 0x000fc60007800000 */
[----:B------:R-:W-:Y:S01]  /*3c20*/  FFMA R239, R248, R249, R159 ;  /* 0x000000f9f8ef7223 */ /* 0x000fe2000000009f */
[----:B------:R-:W-:Y:S01]  /*3c30*/  FADD R249, R240, -R246 ;  /* 0x800000f6f0f97221 */ /* 0x000fe20000000000 */
[----:B------:R-:W-:Y:S01]  /*3c40*/  FADD R248, R81, 1 ;  /* 0x3f80000051f87421 */ /* 0x000fe20000000000 */
[----:B------:R-:W-:Y:S02]  /*3c50*/  @P0 FMNMX R3, R3, |R235|, !PT ;  /* 0x400000eb03030209 */ /* 0x000fe40007800000 */
[----:B------:R-:W-:Y:S02]  /*3c60*/  FMUL R249, R0, R249 ;  /* 0x000000f900f97220 */ /* 0x000fe40000400000 */
[----:B------:R-:W-:Y:S02]  /*3c70*/  @P0 FMNMX R3, R3, |R238|, !PT ;  /* 0x400000ee03030209 */ /* 0x000fe40007800000 */
[----:B------:R-:W-:Y:S01]  /*3c80*/  FFMA R240, R249, R251, R160 ;  /* 0x000000fbf9f07223 */ /* 0x000fe200000000a0 */
[----:B------:R-:W-:Y:S01]  /*3c90*/  FADD R249, R82, 1 ;  /* 0x3f80000052f97421 */ /* 0x000fe20000000000 */
[----:B------:R-:W-:-:S04]  /*3ca0*/  @P0 FMNMX R3, R3, |R237|, !PT ;  /* 0x400000ed03030209 */ /* 0x000fc80007800000 */
[----:B------:R-:W-:Y:S02]  /*3cb0*/  @P0 FMNMX R3, R3, |R239|, !PT ;  /* 0x400000ef03030209 */ /* 0x000fe40007800000 */
[----:B0-----:R-:W-:Y:S02]  /*3cc0*/  ISETP.NE.AND P2, PT, R247, RZ, PT ;  /* 0x000000fff700720c */ /* 0x001fe40003f45270 */
[----:B------:R-:W-:Y:S01]  /*3cd0*/  FSEL R247, R81, R248, !P1 ;  /* 0x000000f851f77208 */ /* 0x000fe20004800000 */
[----:B------:R-:W-:Y:S01]  /*3ce0*/  FMUL R248, R0, R241 ;  /* 0x000000f100f87220 */ /* 0x000fe20000400000 */
[----:B------:R-:W-:-:S03]  /*3cf0*/  @P0 FMNMX R3, R3, |R240|, !PT ;  /* 0x400000f003030209 */ /* 0x000fc60007800000 */
[----:B------:R-:W-:Y:S01]  /*3d00*/  FFMA R241, R248, R247, R161 ;  /* 0x000000f7f8f17223 */ /* 0x000fe200000000a1 */
[----:B------:R-:W-:-:S04]  /*3d10*/  FADD R247, R242, -R246 ;  /* 0x800000f6f2f77221 */ /* 0x000fc80000000000 */
[----:B------:R-:W-:Y:S01]  /*3d20*/  @P0 FMNMX R3, R3, |R241|, !PT ;  /* 0x400000f103030209 */ /* 0x000fe20007800000 */
[-C--:B-----5:R-:W-:Y:S01]  /*3d30*/  @P2 FMUL R164, R164, R2.reuse ;  /* 0x00000002a4a42220 */ /* 0x0a0fe20000400000 */
[-C--:B------:R-:W-:Y:S01]  /*3d40*/  @P2 FMUL R166, R166, R2.reuse ;  /* 0x00000002a6a62220 */ /* 0x080fe20000400000 */
[-C--:B------:R-:W-:Y:S01]  /*3d50*/  @P2 FMUL R165, R165, R2.reuse ;  /* 0x00000002a5a52220 */ /* 0x080fe20000400000 */
[-C--:B------:R-:W-:Y:S01]  /*3d60*/  @P2 FMUL R168, R168, R2.reuse ;  /* 0x00000002a8a82220 */ /* 0x080fe20000400000 */
[----:B------:R-:W-:Y:S01]  /*3d70*/  @P2 FMUL R167, R167, R2 ;  /* 0x00000002a7a72220 */ /* 0x000fe20000400000 */
[----:B------:R-:W-:Y:S01]  /*3d80*/  F2FP.SATFINITE.E4M3.F32.PACK_AB_MERGE_C R242, RZ, R164, RZ ;  /* 0x000000a4fff2723e */ /* 0x000fe200048070ff */
[----:B------:R-:W-:Y:S01]  /*3d90*/  @P2 FMUL R170, R170, R2 ;  /* 0x00000002aaaa2220 */ /* 0x000fe20000400000 */
[----:B------:R-:W-:Y:S01]  /*3da0*/  F2FP.SATFINITE.E4M3.F32.PACK_AB_MERGE_C R166, RZ, R166, RZ ;  /* 0x000000a6ffa6723e */ /* 0x000fe200048070ff */
[-C--:B------:R-:W-:Y:S01]  /*3db0*/  @P2 FMUL R169, R169, R2.reuse ;  /* 0x00000002a9a92220 */ /* 0x080fe20000400000 */
[----:B------:R-:W-:Y:S01]  /*3dc0*/  FSEL R164, R82, R249, !P1 ;  /* 0x000000f952a47208 */ /* 0x000fe20004800000 */
[----:B------:R-:W-:Y:S01]  /*3dd0*/  FMUL R249, R0, R247 ;  /* 0x000000f700f97220 */ /* 0x000fe20000400000 */
[----:B------:R-:W-:Y:S01]  /*3de0*/  LOP3.LUT R242, R242, 0xff, RZ, 0xc0, !PT ;  /* 0x000000fff2f27812 */ /* 0x000fe200078ec0ff */
[-C--:B------:R-:W-:Y:S01]  /*3df0*/  @P2 FMUL R171, R171, R2.reuse ;  /* 0x00000002abab2220 */ /* 0x080fe20000400000 */
[----:B------:R-:W-:Y:S01]  /*3e00*/  LOP3.LUT R247, R166, 0xffff, RZ, 0xc0, !PT ;  /* 0x0000ffffa6f77812 */ /* 0x000fe200078ec0ff */
[-C--:B------:R-:W-:Y:S01]  /*3e10*/  @P2 FMUL R174, R174, R2.reuse ;  /* 0x00000002aeae2220 */ /* 0x080fe20000400000 */
[----:B------:R-:W-:Y:S01]  /*3e20*/  F2FP.SATFINITE.E4M3.F32.PACK_AB_MERGE_C R165, RZ, R165, RZ ;  /* 0x000000a5ffa5723e */ /* 0x000fe200048070ff */
[----:B------:R-:W-:Y:S01]  /*3e30*/  @P2 FMUL R176, R176, R2 ;  /* 0x00000002b0b02220 */ /* 0x000fe20000400000 */
[----:B------:R-:W-:Y:S01]  /*3e40*/  PRMT R166, R247, 0x7604, R242 ;  /* 0x00007604f7a67816 */ /* 0x000fe200000000f2 */
[----:B------:R-:W-:Y:S01]  /*3e50*/  FADD R242, R83, 1 ;  /* 0x3f80000053f27421 */ /* 0x000fe20000000000 */
[----:B------:R-:W-:Y:S01]  /*3e60*/  F2FP.SATFINITE.E4M3.F32.PACK_AB_MERGE_C R168, RZ, R168, RZ ;  /* 0x000000a8ffa8723e */ /* 0x000fe200048070ff */
[-C--:B------:R-:W-:Y:S01]  /*3e70*/  @P2 FMUL R178, R178, R2.reuse ;  /* 0x00000002b2b22220 */ /* 0x080fe20000400000 */
[----:B------:R-:W-:Y:S01]  /*3e80*/  F2FP.SATFINITE.E4M3.F32.PACK_AB_MERGE_C R167, RZ, R167, RZ ;  /* 0x000000a7ffa7723e */ /* 0x000fe200048070ff */
[----:B------:R-:W-:Y:S01]  /*3e90*/  @P2 FMUL R177, R177, R2 ;  /* 0x00000002b1b12220 */ /* 0x000fe20000400000 */
[----:B------:R-:W-:Y:S01]  /*3ea0*/  F2FP.SATFINITE.E4M3.F32.PACK_AB_MERGE_C R170, RZ, R170, RZ ;  /* 0x000000aaffaa723e */ /* 0x000fe200048070ff */
[----:B------:R-:W-:Y:S01]  /*3eb0*/  @P2 FMUL R203, R203, R2 ;  /* 0x00000002cbcb2220 */ /* 0x000fe20000400000 */
[----:B------:R-:W-:Y:S01]  /*3ec0*/  FSEL R247, R83, R242, !P1 ;  /* 0x000000f253f77208 */ /* 0x000fe20004800000 */
[----:B------:R-:W-:Y:S01]  /*3ed0*/  FMUL R242, R0, R243 ;  /* 0x000000f300f27220 */ /* 0x000fe20000400000 */
[----:B------:R-:W-:Y:S01]  /*3ee0*/  LOP3.LUT R243, R165, 0xff, RZ, 0xc0, !PT ;  /* 0x000000ffa5f37812 */ /* 0x000fe200078ec0ff */
        /* <DEDUP_REMOVED lines=9> */
[----:B------:R-:W-:Y:S01]  /*3f80*/  PRMT R243, R166, 0x5410, R243 ;  /* 0x00005410a6f37816 */ /* 0x000fe200000000f3 */
[-C--:B------:R-:W-:Y:S01]  /*3f90*/  @P2 FMUL R209, R209, R2.reuse ;  /* 0x00000002d1d12220 */ /* 0x080fe20000400000 */
[----:B------:R-:W-:Y:S01]  /*3fa0*/  SHF.L.U32 R166, R168, 0x18, RZ ;  /* 0x00000018a8a67819 */ /* 0x000fe200000006ff */
[-C--:B------:R-:W-:Y:S01]  /*3fb0*/  @P2 FMUL R211, R211, R2.reuse ;  /* 0x00000002d3d32220 */ /* 0x080fe20000400000 */
[----:B------:R-:W-:Y:S01]  /*3fc0*/  PRMT R170, R170, 0x7604, R167 ;  /* 0x00007604aaaa7816 */ /* 0x000fe200000000a7 */
[-C--:B------:R-:W-:Y:S01]  /*3fd0*/  @P2 FMUL R214, R214, R2.reuse ;  /* 0x00000002d6d62220 */ /* 0x080fe20000400000 */
[----:B------:R-:W-:Y:S01]  /*3fe0*/  LOP3.LUT R169, R169, 0xff, RZ, 0xc0, !PT ;  /* 0x000000ffa9a97812 */ /* 0x000fe200078ec0ff */
[-C--:B------:R-:W-:Y:S01]  /*3ff0*/  @P2 FMUL R213, R213, R2.reuse ;  /* 0x00000002d5d52220 */ /* 0x080fe20000400000 */
[----:B------:R-:W-:Y:S01]  /*4000*/  F2FP.SATFINITE.E4M3.F32.PACK_AB_MERGE_C R168, RZ, R171, RZ ;  /* 0x000000abffa8723e */ /* 0x000fe200048070ff */
[----:B------:R-:W-:Y:S01]  /*4010*/  @P2 FMUL R215, R215, R2 ;  /* 0x00000002d7d72220 */ /* 0x000fe20000400000 */
[----:B------:R-:W-:Y:S01]  /*4020*/  F2FP.SATFINITE.E4M3.F32.PACK_AB_MERGE_C R174, RZ, R174, RZ ;  /* 0x000000aeffae723e */ /* 0x000fe200048070ff */
[-C--:B------:R-:W-:Y:S01]  /*4030*/  @P2 FMUL R218, R218, R2.reuse ;  /* 0x00000002dada2220 */ /* 0x080fe20000400000 */
[----:B------:R-:W-:Y:S01]  /*4040*/  PRMT R170, R170, 0x5410, R169 ;  /* 0x00005410aaaa7816 */ /* 0x000fe200000000a9 */
[-C--:B------:R-:W-:Y:S01]  /*4050*/  @P2 FMUL R222, R222, R2.reuse ;  /* 0x00000002dede2220 */ /* 0x080fe20000400000 */
[----:B------:R-:W-:Y:S01]  /*4060*/  LOP3.LUT R168, R168, 0xff, RZ, 0xc0, !PT ;  /* 0x000000ffa8a87812 */ /* 0x000fe200078ec0ff */
[-C--:B------:R-:W-:Y:S01]  /*4070*/  @P2 FMUL R217, R217, R2.reuse ;  /* 0x00000002d9d92220 */ /* 0x080fe20000400000 */
[----:B------:R-:W-:Y:S01]  /*4080*/  LOP3.LUT R169, R174, 0xffff, RZ, 0xc0, !PT ;  /* 0x0000ffffaea97812 */ /* 0x000fe200078ec0ff */
[----:B------:R-:W-:Y:S01]  /*4090*/  @P2 FMUL R182, R182, R2 ;  /* 0x00000002b6b62220 */ /* 0x000fe20000400000 */
[----:B------:R-:W-:Y:S01]  /*40a0*/  F2FP.SATFINITE.E4M3.F32.PACK_AB_MERGE_C R178, RZ, R178, RZ ;  /* 0x000000b2ffb2723e */ /* 0x000fe200048070ff */
[-C--:B------:R-:W-:Y:S01]  /*40b0*/  @P2 FMUL R172, R172, R2.reuse ;  /* 0x00000002acac2220 */ /* 0x080fe20000400000 */
[----:B------:R-:W-:Y:S01]  /*40c0*/  PRMT R168, R169, 0x7604, R168 ;  /* 0x00007604a9a87816 */ /* 0x000fe200000000a8 */
[----:B------:R-:W-:Y:S01]  /*40d0*/  @P2 FMUL R219, R219, R2 ;  /* 0x00000002dbdb2220 */ /* 0x000fe20000400000 */
[----:B------:R-:W-:Y:S01]  /*40e0*/  F2FP.SATFINITE.E4M3.F32.PACK_AB_MERGE_C R169, RZ, R176, RZ ;  /* 0x000000b0ffa9723e */ /* 0x000fe200048070ff */
        /* <DEDUP_REMOVED lines=26> */
[----:B------:R-:W-:Y:S01]  /*4290*/  @P2 FMUL R228, R228, R2 ;  /* 0x00000002e4e42220 */ /* 0x000fe20000400000 */
[----:B------:R-:W-:Y:S01]  /*42a0*/  F2FP.SATFINITE.E4M3.F32.PACK_AB_MERGE_C R210, RZ, R210, RZ ;  /* 0x000000d2ffd2723e */ /* 0x000fe200048070ff */
[-C--:B------:R-:W-:Y:S01]  /*42b0*/  @P2 FMUL R231, R231, R2.reuse ;  /* 0x00000002e7e72220 */ /* 0x080fe20000400000 */
[----:B------:R-:W-:Y:S01]  /*42c0*/  PRMT R205, R176, 0x5410, R205 ;  /* 0x00005410b0cd7816 */ /* 0x000fe200000000cd */
[-C--:B------:R-:W-:Y:S01]  /*42d0*/  @P2 FMUL R234, R234, R2.reuse ;  /* 0x00000002eaea2220 */ /* 0x080fe20000400000 */
[----:B------:R-:W-:Y:S01]  /*42e0*/  F2FP.SATFINITE.E4M3.F32.PACK_AB_MERGE_C R176, RZ, R207, RZ ;  /* 0x000000cfffb0723e */ /* 0x000fe200048070ff */
        /* <DEDUP_REMOVED lines=9> */
[----:B------:R-:W-:Y:S01]  /*4380*/  LOP3.LUT R180, R180, 0xffff, RZ, 0xc0, !PT ;  /* 0x0000ffffb4b47812 */ /* 0x000fe200078ec0ff */
[-C--:B------:R-:W-:Y:S01]  /*4390*/  @P2 FMUL R236, R236, R2.reuse ;  /* 0x00000002ecec2220 */ /* 0x080fe20000400000 */
[----:B------:R-:W-:Y:S01]  /*43a0*/  PRMT R176, R177, 0x7604, R176 ;  /* 0x00007604b1b07816 */ /* 0x000fe200000000b0 */
[-C--:B------:R-:W-:Y:S01]  /*43b0*/  @P2 FMUL R235, R235, R2.reuse ;  /* 0x00000002ebeb2220 */ /* 0x080fe20000400000 */
[----:B------:R-:W-:Y:S01]  /*43c0*/  LOP3.LUT R209, R209, 0xff, RZ, 0xc0, !PT ;  /* 0x000000ffd1d17812 */ /* 0x000fe200078ec0ff */
[-C--:B------:R-:W-:Y:S01]  /*43d0*/  @P2 FMUL R238, R238, R2.reuse ;  /* 0x00000002eeee2220 */ /* 0x080fe20000400000 */
[----:B------:R-:W-:Y:S01]  /*43e0*/  SHF.L.U32 R169, R180, 0x18, RZ ;  /* 0x00000018b4a97819 */ /* 0x000fe200000006ff */
[----:B------:R-:W-:Y:S01]  /*43f0*/  @P2 FMUL R173, R173, R2 ;  /* 0x00000002adad2220 */ /* 0x000fe20000400000 */
[----:B------:R-:W-:Y:S01]  /*4400*/  PRMT R180, R176, 0x5410, R209 ;  /* 0x00005410b0b47816 */ /* 0x000fe200000000d1 */
[----:B------:R-:W-:Y:S01]  /*4410*/  FFMA R164, R249, R164, R162 ;  /* 0x000000a4f9a47223 */ /* 0x000fe200000000a2 */
[----:B------:R-:W-:Y:S01]  /*4420*/  F2FP.SATFINITE.E4M3.F32.PACK_AB_MERGE_C R176, RZ, R211, RZ ;  /* 0x000000d3ffb0723e */ /* 0x000fe200048070ff */
[----:B------:R-:W-:Y:S01]  /*4430*/  @P2 FMUL R237, R237, R2 ;  /* 0x00000002eded2220 */ /* 0x000fe20000400000 */
[----:B------:R-:W-:Y:S01]  /*4440*/  F2FP.SATFINITE.E4M3.F32.PACK_AB_MERGE_C R214, RZ, R214, RZ ;  /* 0x000000d6ffd6723e */ /* 0x000fe200048070ff */
[----:B------:R-:W-:Y:S01]  /*4450*/  FFMA R165, R242, R247, R163 ;  /* 0x000000f7f2a57223 */ /* 0x000fe200000000a3 */
        /* <DEDUP_REMOVED lines=23> */
[-C--:B------:R-:W-:Y:S01]  /*45d0*/  @P2 FMUL R194, R194, R2.reuse ;  /* 0x00000002c2c22220 */ /* 0x080fe20000400000 */
[----:B------:R-:W-:Y:S01]  /*45e0*/  LOP3.LUT R177, R222, 0xffff, RZ, 0xc0, !PT ;  /* 0x0000ffffdeb17812 */ /* 0x000fe200078ec0ff */
[-C--:B------:R-:W-:Y:S01]  /*45f0*/  @P2 FMUL R199, R199, R2.reuse ;  /* 0x00000002c7c72220 */ /* 0x080fe20000400000 */
[----:B------:R-:W2:Y:S01]  /*4600*/  LDL.LU R222, [R1+0x8] ;  /* 0x0000080001de7983 */ /* 0x000ea20000300800 */
[----:B------:R-:W-:Y:S01]  /*4610*/  F2FP.SATFINITE.E4M3.F32.PACK_AB_MERGE_C R217, RZ, R217, RZ ;  /* 0x000000d9ffd9723e */ /* 0x000fe200048070ff */
[----:B------:R-:W-:Y:S01]  /*4620*/  @P2 FMUL R202, R202, R2 ;  /* 0x00000002caca2220 */ /* 0x000fe20000400000 */
[----:B------:R-:W-:Y:S01]  /*4630*/  F2FP.SATFINITE.E4M3.F32.PACK_AB_MERGE_C R182, RZ, R182, RZ ;  /* 0x000000b6ffb6723e */ /* 0x000fe200048070ff */
[-C--:B------:R-:W-:Y:S01]  /*4640*/  @P2 FMUL R197, R197, R2.reuse ;  /* 0x00000002c5c52220 */ /* 0x080fe20000400000 */
[----:B------:R-:W-:Y:S01]  /*4650*/  LOP3.LUT R217, R217, 0xff, RZ, 0xc0, !PT ;  /* 0x000000ffd9d97812 */ /* 0x000fe200078ec0ff */
[----:B------:R-:W-:Y:S01]  /*4660*/  @P2 FMUL R189, R189, R2 ;  /* 0x00000002bdbd2220 */ /* 0x000fe20000400000 */
[----:B------:R-:W-:Y:S01]  /*4670*/  F2FP.SATFINITE.E4M3.F32.PACK_AB_MERGE_C R172, RZ, R172, RZ ;  /* 0x000000acffac723e */ /* 0x000fe200048070ff */
[-C--:B------:R-:W-:Y:S01]  /*4680*/  @P2 FMUL R200, R200, R2.reuse ;  /* 0x00000002c8c82220 */ /* 0x080fe20000400000 */
[----:B------:R-:W-:Y:S01]  /*4690*/  LOP3.LUT R171, R182, 0xffff, RZ, 0xc0, !PT ;  /* 0x0000ffffb6ab7812 */ /* 0x000fe200078ec0ff */
        /* <DEDUP_REMOVED lines=8> */
[-C--:B------:R-:W-:Y:S01]  /*4720*/  @P2 FMUL R204, R204, R2.reuse ;  /* 0x00000002cccc2220 */ /* 0x080fe20000400000 */
[----:B------:R-:W-:Y:S01]  /*4730*/  F2FP.SATFINITE.E4M3.F32.PACK_AB_MERGE_C R221, RZ, R221, RZ ;  /* 0x000000ddffdd723e */ /* 0x000fe200048070ff */
[----:B------:R-:W-:Y:S01]  /*4740*/  @P2 FMUL R239, R239, R2 ;  /* 0x00000002efef2220 */ /* 0x000fe20000400000 */
[----:B------:R-:W-:-:S02]  /*4750*/  SHF.L.U32 R167, R172, 0x18, RZ ;  /* 0x00000018aca77819 */ /* 0x000fc400000006ff */
[----:B------:R-:W-:Y:S02]  /*4760*/  PRMT R176, R177, 0x7604, R176 ;  /* 0x00007604b1b07816 */ /* 0x000fe400000000b0 */
[----:B------:R-:W-:Y:S02]  /*4770*/  LOP3.LUT R221, R221, 0xff, RZ, 0xc0, !PT ;  /* 0x000000ffdddd7812 */ /* 0x000fe400078ec0ff */
[----:B------:R-:W-:Y:S02]  /*4780*/  LOP3.LUT R167, R170, R167, RZ, 0xfc, !PT ;  /* 0x000000a7aaa77212 */ /* 0x000fe400078efcff */
[----:B------:R-:W-:Y:S02]  /*4790*/  F2FP.SATFINITE.E4M3.F32.PACK_AB_MERGE_C R170, RZ, R179, RZ ;  /* 0x000000b3ffaa723e */ /* 0x000fe400048070ff */
[----:B------:R-:W-:Y:S02]  /*47a0*/  PRMT R221, R176, 0x5410, R221 ;  /* 0x00005410b0dd7816 */ /* 0x000fe400000000dd */
[----:B------:R-:W-:-:S02]  /*47b0*/  F2FP.SATFINITE.E4M3.F32.PACK_AB_MERGE_C R176, RZ, R223, RZ ;  /* 0x000000dfffb0723e */ /* 0x000fc400048070ff */
[----:B------:R-:W-:Y:S02]  /*47c0*/  F2FP.SATFINITE.E4M3.F32.PACK_AB_MERGE_C R226, RZ, R226, RZ ;  /* 0x000000e2ffe2723e */ /* 0x000fe400048070ff */
[----:B------:R-:W-:Y:S02]  /*47d0*/  LOP3.LUT R170, R170, 0xff, RZ, 0xc0, !PT ;  /* 0x000000ffaaaa7812 */ /* 0x000fe400078ec0ff */
[----:B------:R-:W-:Y:S02]  /*47e0*/  F2FP.SATFINITE.E4M3.F32.PACK_AB_MERGE_C R181, RZ, R181, RZ ;  /* 0x000000b5ffb5723e */ /* 0x000fe400048070ff */
[----:B------:R-:W-:Y:S02]  /*47f0*/  F2FP.SATFINITE.E4M3.F32.PACK_AB_MERGE_C R184, RZ, R184, RZ ;  /* 0x000000b8ffb8723e */ /* 0x000fe400048070ff */
[----:B------:R-:W-:Y:S02]  /*4800*/  LOP3.LUT R176, R176, 0xff, RZ, 0xc0, !PT ;  /* 0x000000ffb0b07812 */ /* 0x000fe400078ec0ff */
[----:B------:R-:W-:-:S02]  /*4810*/  LOP3.LUT R177, R226, 0xffff, RZ, 0xc0, !PT ;  /* 0x0000ffffe2b17812 */ /* 0x000fc400078ec0ff */
[----:B------:R-:W-:Y:S02]  /*4820*/  F2FP.SATFINITE.E4M3.F32.PACK_AB_MERGE_C R225, RZ, R225, RZ ;  /* 0x000000e1ffe1723e */ /* 0x000fe400048070ff */
[----:B------:R-:W-:Y:S02]  /*4830*/  PRMT R170, R171, 0x7604, R170 ;  /* 0x00007604abaa7816 */ /* 0x000fe400000000aa */
[----:B------:R-:W-:Y:S02]  /*4840*/  LOP3.LUT R181, R181, 0xff, RZ, 0xc0, !PT ;  /* 0x000000ffb5b57812 */ /* 0x000fe400078ec0ff */
[----:B------:R-:W-:Y:S02]  /*4850*/  LOP3.LUT R184, R184, 0xffff, RZ, 0xc0, !PT ;  /* 0x0000ffffb8b87812 */ /* 0x000fe400078ec0ff */
[----:B------:R-:W-:Y:S02]  /*4860*/  F2FP.SATFINITE.E4M3.F32.PACK_AB_MERGE_C R220, RZ, R220, RZ ;  /* 0x000000dcffdc723e */ /* 0x000fe400048070ff */
[----:B------:R-:W-:-:S02]  /*4870*/  PRMT R176, R177, 0x7604, R176 ;  /* 0x00007604b1b07816 */ /* 0x000fc400000000b0 */
[----:B------:R-:W-:Y:S02]  /*4880*/  LOP3.LUT R225, R225, 0xff, RZ, 0xc0, !PT ;  /* 0x000000ffe1e17812 */ /* 0x000fe400078ec0ff */
[----:B------:R-:W-:Y:S02]  /*4890*/  PRMT R181, R170, 0x5410, R181 ;  /* 0x00005410aab57816 */ /* 0x000fe400000000b5 */
[----:B------:R-:W-:Y:S02]  /*48a0*/  SHF.L.U32 R170, R184, 0x18, RZ ;  /* 0x00000018b8aa7819 */ /* 0x000fe400000006ff */
[----:B------:R-:W-:Y:S02]  /*48b0*/  LOP3.LUT R220, R220, 0xffff, RZ, 0xc0, !PT ;  /* 0x0000ffffdcdc7812 */ /* 0x000fe400078ec0ff */
[----:B------:R-:W-:Y:S02]  /*48c0*/  F2FP.SATFINITE.E4M3.F32.PACK_AB_MERGE_C R224, RZ, R224, RZ ;  /* 0x000000e0ffe0723e */ /* 0x000fe400048070ff */
[----:B------:R-:W-:-:S02]  /*48d0*/  PRMT R184, R176, 0x5410, R225 ;  /* 0x00005410b0b87816 */ /* 0x000fc400000000e1 */
[----:B------:R-:W-:Y:S02]  /*48e0*/  F2FP.SATFINITE.E4M3.F32.PACK_AB_MERGE_C R176, RZ, R227, RZ ;  /* 0x000000e3ffb0723e */ /* 0x000fe400048070ff */
[----:B------:R-:W-:Y:S02]  /*48f0*/  F2FP.SATFINITE.E4M3.F32.PACK_AB_MERGE_C R230, RZ, R230, RZ ;  /* 0x000000e6ffe6723e */ /* 0x000fe400048070ff */
[----:B------:R-:W-:Y:S02]  /*4900*/  LOP3.LUT R170, R181, R170, RZ, 0xfc, !PT ;  /* 0x000000aab5aa7212 */ /* 0x000fe400078efcff */
[----:B------:R-:W-:Y:S02]  /*4910*/  SHF.L.U32 R181, R220, 0x18, RZ ;  /* 0x00000018dcb57819 */ /* 0x000fe400000006ff */
[----:B------:R-:W-:Y:S02]  /*4920*/  LOP3.LUT R224, R224, 0xffff, RZ, 0xc0, !PT ;  /* 0x0000ffffe0e07812 */ /* 0x000fe400078ec0ff */
[----:B------:R-:W-:-:S02]  /*4930*/  LOP3.LUT R176, R176, 0xff, RZ, 0xc0, !PT ;  /* 0x000000ffb0b07812 */ /* 0x000fc400078ec0ff */
[----:B------:R-:W-:Y:S02]  /*4940*/  LOP3.LUT R177, R230, 0xffff, RZ, 0xc0, !PT ;  /* 0x0000ffffe6b17812 */ /* 0x000fe400078ec0ff */
[----:B------:R-:W-:Y:S02]  /*4950*/  F2FP.SATFINITE.E4M3.F32.PACK_AB_MERGE_C R229, RZ, R229, RZ ;  /* 0x000000e5ffe5723e */ /* 0x000fe400048070ff */
[----:B------:R-:W-:Y:S02]  /*4960*/  F2FP.SATFINITE.E4M3.F32.PACK_AB_MERGE_C R232, RZ, R232, RZ ;  /* 0x000000e8ffe8723e */ /* 0x000fe400048070ff */
[----:B------:R-:W-:Y:S02]  /*4970*/  LOP3.LUT R181, R182, R181, RZ, 0xfc, !PT ;  /* 0x000000b5b6b57212 */ /* 0x000fe400078efcff */
[----:B------:R-:W-:Y:S02]  /*4980*/  SHF.L.U32 R182, R224, 0x18, RZ ;  /* 0x00000018e0b67819 */ /* 0x000fe400000006ff */
[----:B------:R-:W-:-:S02]  /*4990*/  F2FP.SATFINITE.E4M3.F32.PACK_AB_MERGE_C R228, RZ, R228, RZ ;  /* 0x000000e4ffe4723e */ /* 0x000fc400048070ff */
[----:B------:R-:W-:Y:S02]  /*49a0*/  PRMT R176, R177, 0x7604, R176 ;  /* 0x00007604b1b07816 */ /* 0x000fe400000000b0 */
[----:B------:R-:W-:Y:S02]  /*49b0*/  LOP3.LUT R229, R229, 0xff, RZ, 0xc0, !PT ;  /* 0x000000ffe5e57812 */ /* 0x000fe400078ec0ff */
[----:B------:R-:W-:Y:S02]  /*49c0*/  LOP3.LUT R232, R232, 0xffff, RZ, 0xc0, !PT ;  /* 0x0000ffffe8e87812 */ /* 0x000fe400078ec0ff */
[----:B------:R-:W-:Y:S02]  /*49d0*/  LOP3.LUT R182, R221, R182, RZ, 0xfc, !PT ;  /* 0x000000b6ddb67212 */ /* 0x000fe400078efcff */
[----:B------:R-:W-:Y:S02]  /*49e0*/  LOP3.LUT R228, R228, 0xffff, RZ, 0xc0, !PT ;  /* 0x0000ffffe4e47812 */ /* 0x000fe400078ec0ff */
[----:B------:R-:W-:-:S02]  /*49f0*/  PRMT R176, R176, 0x5410, R229 ;  /* 0x00005410b0b07816 */ /* 0x000fc400000000e5 */
[----:B------:R-:W-:Y:S02]  /*4a00*/  SHF.L.U32 R221, R232, 0x18, RZ ;  /* 0x00000018e8dd7819 */ /* 0x000fe400000006ff */
[----:B------:R-:W-:Y:S02]  /*4a10*/  F2FP.SATFINITE.E4M3.F32.PACK_AB_MERGE_C R231, RZ, R231, RZ ;  /* 0x000000e7ffe7723e */ /* 0x000fe400048070ff */
[----:B------:R-:W-:Y:S02]  /*4a20*/  F2FP.SATFINITE.E4M3.F32.PACK_AB_MERGE_C R234, RZ, R234, RZ ;  /* 0x000000eaffea723e */ /* 0x000fe400048070ff */
[----:B------:R-:W-:Y:S02]  /*4a30*/  F2FP.SATFINITE.E4M3.F32.PACK_AB_MERGE_C R171, RZ, R183, RZ ;  /* 0x000000b7ffab723e */ /* 0x000fe400048070ff */
[----:B------:R-:W-:Y:S02]  /*4a40*/  F2FP.SATFINITE.E4M3.F32.PACK_AB_MERGE_C R186, RZ, R186, RZ ;  /* 0x000000baffba723e */ /* 0x000fe400048070ff */
[----:B------:R-:W-:-:S02]  /*4a50*/  SHF.L.U32 R183, R228, 0x18, RZ ;  /* 0x00000018e4b77819 */ /* 0x000fc400000006ff */
[----:B------:R-:W-:Y:S02]  /*4a60*/  LOP3.LUT R221, R176, R221, RZ, 0xfc, !PT ;  /* 0x000000ddb0dd7212 */ /* 0x000fe400078efcff */
[----:B------:R-:W-:Y:S02]  /*4a70*/  LOP3.LUT R176, R231, 0xff, RZ, 0xc0, !PT ;  /* 0x000000ffe7b07812 */ /* 0x000fe400078ec0ff */
[----:B------:R-:W-:Y:S02]  /*4a80*/  LOP3.LUT R177, R234, 0xffff, RZ, 0xc0, !PT ;  /* 0x0000ffffeab17812 */ /* 0x000fe400078ec0ff */
[----:B------:R-:W-:Y:S02]  /*4a90*/  LOP3.LUT R171, R171, 0xff, RZ, 0xc0, !PT ;  /* 0x000000ffabab7812 */ /* 0x000fe400078ec0ff */
[----:B------:R-:W-:Y:S02]  /*4aa0*/  LOP3.LUT R186, R186, 0xffff, RZ, 0xc0, !PT ;  /* 0x0000ffffbaba7812 */ /* 0x000fe400078ec0ff */
[----:B------:R-:W-:-:S02]  /*4ab0*/  F2FP.SATFINITE.E4M3.F32.PACK_AB_MERGE_C R185, RZ, R185, RZ ;  /* 0x000000b9ffb9723e */ /* 0x000fc400048070ff */
[----:B------:R-:W-:Y:S02]  /*4ac0*/  LOP3.LUT R183, R184, R183, RZ, 0xfc, !PT ;  /* 0x000000b7b8b77212 */ /* 0x000fe400078efcff */
[----:B------:R-:W-:Y:S02]  /*4ad0*/  F2FP.SATFINITE.E4M3.F32.PACK_AB_MERGE_C R188, RZ, R188, RZ ;  /* 0x000000bcffbc723e */ /* 0x000fe400048070ff */
[----:B------:R-:W-:Y:S02]  /*4ae0*/  F2FP.SATFINITE.E4M3.F32.PACK_AB_MERGE_C R233, RZ, R233, RZ ;  /* 0x000000e9ffe9723e */ /* 0x000fe400048070ff */
[----:B------:R-:W-:Y:S02]  /*4af0*/  PRMT R184, R177, 0x7604, R176 ;  /* 0x00007604b1b87816 */ /* 0x000fe400000000b0 */
[----:B------:R-:W-:Y:S02]  /*4b00*/  F2FP.SATFINITE.E4M3.F32.PACK_AB_MERGE_C R236, RZ, R236, RZ ;  /* 0x000000ecffec723e */ /* 0x000fe400048070ff */
[----:B------:R-:W-:-:S02]  /*4b10*/  F2FP.SATFINITE.E4M3.F32.PACK_AB_MERGE_C R176, RZ, R235, RZ ;  /* 0x000000ebffb0723e */ /* 0x000fc400048070ff */
[----:B------:R-:W-:Y:S02]  /*4b20*/  F2FP.SATFINITE.E4M3.F32.PACK_AB_MERGE_C R238, RZ, R238, RZ ;  /* 0x000000eeffee723e */ /* 0x000fe400048070ff */
[----:B------:R-:W-:Y:S02]  /*4b30*/  PRMT R186, R186, 0x7604, R171 ;  /* 0x00007604baba7816 */ /* 0x000fe400000000ab */
[----:B------:R-:W-:Y:S02]  /*4b40*/  LOP3.LUT R185, R185, 0xff, RZ, 0xc0, !PT ;  /* 0x000000ffb9b97812 */ /* 0x000fe400078ec0ff */
[----:B------:R-:W-:Y:S02]  /*4b50*/  F2FP.SATFINITE.E4M3.F32.PACK_AB_MERGE_C R173, RZ, R173, RZ ;  /* 0x000000adffad723e */ /* 0x000fe400048070ff */
[----:B------:R-:W-:Y:S02]  /*4b60*/  LOP3.LUT R188, R188, 0xffff, RZ, 0xc0, !PT ;  /* 0x0000ffffbcbc7812 */ /* 0x000fe400078ec0ff */
[----:B------:R-:W-:-:S02]  /*4b70*/  LOP3.LUT R233, R233, 0xff, RZ, 0xc0, !PT ;  /* 0x000000ffe9e97812 */ /* 0x000fc400078ec0ff */
[----:B------:R-:W-:Y:S02]  /*4b80*/  LOP3.LUT R176, R176, 0xff, RZ, 0xc0, !PT ;  /* 0x000000ffb0b07812 */ /* 0x000fe400078ec0ff */
[----:B------:R-:W-:Y:S02]  /*4b90*/  LOP3.LUT R177, R238, 0xffff, RZ, 0xc0, !PT ;  /* 0x0000ffffeeb17812 */ /* 0x000fe400078ec0ff */
[----:B------:R-:W-:Y:S02]  /*4ba0*/  LOP3.LUT R236, R236, 0xffff, RZ, 0xc0, !PT ;  /* 0x0000ffffecec7812 */ /* 0x000fe400078ec0ff */
[----:B------:R-:W-:Y:S01]  /*4bb0*/  @P0 FMNMX R3, R3, |R164|, !PT ;  /* 0x400000a403030209 */ /* 0x000fe20007800000 */
[----:B------:R-:W-:Y:S01]  /*4bc0*/  @P2 FMUL R164, R164, R2 ;  /* 0x00000002a4a42220 */ /* 0x000fe20000400000 */
[----:B------:R-:W-:Y:S02]  /*4bd0*/  F2FP.SATFINITE.E4M3.F32.PACK_AB_MERGE_C R237, RZ, R237, RZ ;  /* 0x000000edffed723e */ /* 0x000fe400048070ff */
[----:B------:R-:W-:-:S02]  /*4be0*/  PRMT R186, R186, 0x5410, R185 ;  /* 0x00005410baba7816 */ /* 0x000fc400000000b9 */
[----:B------:R-:W-:Y:S02]  /*4bf0*/  LOP3.LUT R173, R173, 0xff, RZ, 0xc0, !PT ;  /* 0x000000ffadad7812 */ /* 0x000fe400078ec0ff */
[----:B------:R-:W-:Y:S02]  /*4c00*/  SHF.L.U32 R171, R188, 0x18, RZ ;  /* 0x00000018bcab7819 */ /* 0x000fe400000006ff */
[----:B------:R-:W-:Y:S02]  /*4c10*/  PRMT R184, R184, 0x5410, R233 ;  /* 0x00005410b8b87816 */ /* 0x000fe400000000e9 */
[----:B------:R-:W-:Y:S02]  /*4c20*/  F2FP.SATFINITE.E4M3.F32.PACK_AB_MERGE_C R190, RZ, R190, RZ ;  /* 0x000000beffbe723e */ /* 0x000fe400048070ff */
[----:B------:R-:W-:Y:S02]  /*4c30*/  PRMT R176, R177, 0x7604, R176 ;  /* 0x00007604b1b07816 */ /* 0x000fe400000000b0 */
[----:B------:R-:W-:-:S02]  /*4c40*/  SHF.L.U32 R223, R236, 0x18, RZ ;  /* 0x00000018ecdf7819 */ /* 0x000fc400000006ff */
[----:B------:R-:W-:Y:S01]  /*4c50*/  @P0 FMNMX R3, R3, |R165|, !PT ;  /* 0x400000a503030209 */ /* 0x000fe20007800000 */
[----:B------:R-:W-:Y:S01]  /*4c60*/  @P2 FMUL R165, R165, R2 ;  /* 0x00000002a5a52220 */ /* 0x000fe20000400000 */
[----:B------:R-:W-:Y:S02]  /*4c70*/  LOP3.LUT R237, R237, 0xff, RZ, 0xc0, !PT ;  /* 0x000000ffeded7812 */ /* 0x000fe400078ec0ff */
[----:B------:R-:W-:Y:S02]  /*4c80*/  F2FP.SATFINITE.E4M3.F32.PACK_AB_MERGE_C R188, RZ, R240, RZ ;  /* 0x000000f0ffbc723e */ /* 0x000fe400048070ff */
[----:B------:R-:W-:Y:S02]  /*4c90*/  F2FP.SATFINITE.E4M3.F32.PACK_AB_MERGE_C R241, RZ, R241, RZ ;  /* 0x000000f1fff1723e */ /* 0x000fe400048070ff */
[----:B------:R-:W-:Y:S02]  /*4ca0*/  F2FP.SATFINITE.E4M3.F32.PACK_AB_MERGE_C R175, RZ, R175, RZ ;  /* 0x000000afffaf723e */ /* 0x000fe400048070ff */
[----:B------:R-:W-:-:S02]  /*4cb0*/  PRMT R168, R168, 0x5410, R173 ;  /* 0x00005410a8a87816 */ /* 0x000fc400000000ad */
[----:B------:R-:W-:Y:S02]  /*4cc0*/  F2FP.SATFINITE.E4M3.F32.PACK_AB_MERGE_C R172, RZ, R187, RZ ;  /* 0x000000bbffac723e */ /* 0x000fe400048070ff */
[----:B------:R-:W-:Y:S02]  /*4cd0*/  LOP3.LUT R171, R186, R171, RZ, 0xfc, !PT ;  /* 0x000000abbaab7212 */ /* 0x000fe400078efcff */
[----:B------:R-:W-:Y:S01]  /*4ce0*/  LOP3.LUT R173, R190, 0xffff, RZ, 0xc0, !PT ;  /* 0x0000ffffbead7812 */ /* 0x000fe200078ec0ff */
[----:B------:R-:W0:Y:S01]  /*4cf0*/  @!P3 LDC.64 R186, c[0x0][0x228] ;  /* 0x00008a00ffbabb82 */ /* 0x000e220000000a00 */
[----:B------:R-:W-:Y:S02]  /*4d00*/  LOP3.LUT R223, R184, R223, RZ, 0xfc, !PT ;  /* 0x000000dfb8df7212 */ /* 0x000fe400078efcff */
[----:B------:R-:W-:Y:S02]  /*4d10*/  PRMT R190, R176, 0x5410, R237 ;  /* 0x00005410b0be7816 */ /* 0x000fe400000000ed */
[----:B------:R-:W-:-:S02]  /*4d20*/  LOP3.LUT R188, R188, 0xff, RZ, 0xc0, !PT ;  /* 0x000000ffbcbc7812 */ /* 0x000fc400078ec0ff */
[----:B------:R-:W-:Y:S01]  /*4d30*/  LOP3.LUT R241, R241, 0xffff, RZ, 0xc0, !PT ;  /* 0x0000fffff1f17812 */ /* 0x000fe200078ec0ff */
[----:B------:R-:W3:Y:S01]  /*4d40*/  @!P3 LDC.64 R184, c[0x0][0x230] ;  /* 0x00008c00ffb8bb82 */ /* 0x000ee20000000a00 */
[----:B------:R-:W-:Y:S02]  /*4d50*/  F2FP.SATFINITE.E4M3.F32.PACK_AB_MERGE_C R165, RZ, R165, RZ ;  /* 0x000000a5ffa5723e */ /* 0x000fe400048070ff */
[----:B------:R-:W-:Y:S02]  /*4d60*/  F2FP.SATFINITE.E4M3.F32.PACK_AB_MERGE_C R164, RZ, R164, RZ ;  /* 0x000000a4ffa4723e */ /* 0x000fe400048070ff */
[----:B------:R-:W-:Y:S02]  /*4d70*/  LOP3.LUT R175, R175, 0xffff, RZ, 0xc0, !PT ;  /* 0x0000ffffafaf7812 */ /* 0x000fe400078ec0ff */
[----:B------:R-:W-:Y:S01]  /*4d80*/  F2FP.SATFINITE.E4M3.F32.PACK_AB_MERGE_C R212, RZ, R212, RZ ;  /* 0x000000d4ffd4723e */ /* 0x000fe200048070ff */
[----:B------:R-:W4:Y:S01]  /*4d90*/  LDC.64 R176, c[0x0][0x258] ;  /* 0x00009600ffb07b82 */ /* 0x000f220000000a00 */
[----:B------:R-:W-:-:S02]  /*4da0*/  PRMT R241, R241, 0x7604, R188 ;  /* 0x00007604f1f17816 */ /* 0x000fc400000000bc */
[----:B------:R-:W-:Y:S02]  /*4db0*/  LOP3.LUT R165, R165, 0xffff, RZ, 0xc0, !PT ;  /* 0x0000ffffa5a57812 */ /* 0x000fe400078ec0ff */
[----:B------:R-:W-:Y:S02]  /*4dc0*/  LOP3.LUT R164, R164, 0xff, RZ, 0xc0, !PT ;  /* 0x000000ffa4a47812 */ /* 0x000fe400078ec0ff */
[----:B------:R-:W-:Y:S01]  /*4dd0*/  SHF.L.U32 R175, R175, 0x18, RZ ;  /* 0x00000018afaf7819 */ /* 0x000fe200000006ff */
[----:B0-----:R-:W-:Y:S01]  /*4de0*/  @!P3 IMAD.WIDE R186, R244, 0x4, R186 ;  /* 0x00000004f4bab825 */ /* 0x001fe200078e02ba */
[----:B------:R-:W-:Y:S02]  /*4df0*/  F2FP.SATFINITE.E4M3.F32.PACK_AB_MERGE_C R174, RZ, R195, RZ ;  /* 0x000000c3ffae723e */ /* 0x000fe400048070ff */
[----:B------:R-:W-:Y:S02]  /*4e00*/  F2FP.SATFINITE.E4M3.F32.PACK_AB_MERGE_C R198, RZ, R198, RZ ;  /* 0x000000c6ffc6723e */ /* 0x000fe400048070ff */
[----:B------:R-:W-:Y:S01]  /*4e10*/  LOP3.LUT R212, R212, 0xffff, RZ, 0xc0, !PT ;  /* 0x0000ffffd4d47812 */ /* 0x000fe200078ec0ff */
[----:B------:R0:W-:Y:S01]  /*4e20*/  @!P3 STG.E desc[UR4][R186.64], R246 ;  /* 0x000000f6ba00b986 */ /* 0x0001e2000c101904 */
[----:B------:R-:W-:Y:S01]  /*4e30*/  SHF.L.U32 R165, R165, 0x18, RZ ;  /* 0x00000018a5a57819 */ /* 0x000fe200000006ff */
[----:B---3--:R-:W-:Y:S01]  /*4e40*/  @!P3 IMAD.WIDE R184, R244, 0x4, R184 ;  /* 0x00000004f4b8b825 */ /* 0x008fe200078e02b8 */
[----:B------:R-:W-:-:S02]  /*4e50*/  PRMT R164, R241, 0x5410, R164 ;  /* 0x00005410f1a47816 */ /* 0x000fc400000000a4 */
[----:B------:R-:W-:Y:S02]  /*4e60*/  LOP3.LUT R168, R168, R175, RZ, 0xfc, !PT ;  /* 0x000000afa8a87212 */ /* 0x000fe400078efcff */
[----:B------:R-:W-:Y:S02]  /*4e70*/  F2FP.SATFINITE.E4M3.F32.PACK_AB_MERGE_C R216, RZ, R216, RZ ;  /* 0x000000d8ffd8723e */ /* 0x000fe400048070ff */
[----:B------:R-:W-:Y:S02]  /*4e80*/  LOP3.LUT R172, R172, 0xff, RZ, 0xc0, !PT ;  /* 0x000000ffacac7812 */ /* 0x000fe400078ec0ff */
[----:B------:R-:W-:Y:S02]  /*4e90*/  LOP3.LUT R174, R174, 0xff, RZ, 0xc0, !PT ;  /* 0x000000ffaeae7812 */ /* 0x000fe400078ec0ff */
[----:B------:R-:W-:Y:S02]  /*4ea0*/  LOP3.LUT R175, R198, 0xffff, RZ, 0xc0, !PT ;  /* 0x0000ffffc6af7812 */ /* 0x000fe400078ec0ff */
[----:B------:R-:W-:-:S02]  /*4eb0*/  SHF.L.U32 R179, R212, 0x18, RZ ;  /* 0x00000018d4b37819 */ /* 0x000fc400000006ff */
[----:B------:R-:W-:Y:S02]  /*4ec0*/  LOP3.LUT R220, R164, R165, RZ, 0xfc, !PT ;  /* 0x000000a5a4dc7212 */ /* 0x000fe400078efcff */
[----:B------:R-:W-:Y:S02]  /*4ed0*/  F2FP.SATFINITE.E4M3.F32.PACK_AB_MERGE_C R208, RZ, R208, RZ ;  /* 0x000000d0ffd0723e */ /* 0x000fe400048070ff */
[----:B------:R-:W-:Y:S02]  /*4ee0*/  LOP3.LUT R216, R216, 0xffff, RZ, 0xc0, !PT ;  /* 0x0000ffffd8d87812 */ /* 0x000fe400078ec0ff */
[----:B-1----:R-:W-:Y:S02]  /*4ef0*/  LOP3.LUT R165, R252, 0x7f, RZ, 0xc0, !PT ;  /* 0x0000007ffca57812 */ /* 0x002fe400078ec0ff */
[----:B------:R-:W-:Y:S02]  /*4f00*/  PRMT R172, R173, 0x7604, R172 ;  /* 0x00007604adac7816 */ /* 0x000fe400000000ac */
[----:B------:R-:W-:-:S02]  /*4f10*/  PRMT R174, R175, 0x7604, R174 ;  /* 0x00007604afae7816 */ /* 0x000fc400000000ae */
[----:B------:R-:W-:Y:S02]  /*4f20*/  F2FP.SATFINITE.E4M3.F32.PACK_AB_MERGE_C R173, RZ, R191, RZ ;  /* 0x000000bfffad723e */ /* 0x000fe400048070ff */
[----:B------:R-:W-:Y:S02]  /*4f30*/  F2FP.SATFINITE.E4M3.F32.PACK_AB_MERGE_C R194, RZ, R194, RZ ;  /* 0x000000c2ffc2723e */ /* 0x000fe400048070ff */
[----:B------:R-:W-:Y:S02]  /*4f40*/  F2FP.SATFINITE.E4M3.F32.PACK_AB_MERGE_C R175, RZ, R199, RZ ;  /* 0x000000c7ffaf723e */ /* 0x000fe400048070ff */
[----:B------:R-:W-:Y:S02]  /*4f50*/  F2FP.SATFINITE.E4M3.F32.PACK_AB_MERGE_C R202, RZ, R202, RZ ;  /* 0x000000caffca723e */ /* 0x000fe400048070ff */
[----:B------:R-:W-:Y:S02]  /*4f60*/  F2FP.SATFINITE.E4M3.F32.PACK_AB_MERGE_C R197, RZ, R197, RZ ;  /* 0x000000c5ffc5723e */ /* 0x000fe400048070ff */
[----:B------:R-:W-:Y:S01]  /*4f70*/  LOP3.LUT R179, R180, R179, RZ, 0xfc, !PT ;  /* 0x000000b3b4b37212 */ /* 0x000fe200078efcff */
[----:B------:R-:W-:Y:S01]  /*4f80*/  IMAD R227, R244, 0xa00, R165 ;  /* 0x00000a00f4e37824 */ /* 0x000fe200078e02a5 */
[----:B------:R-:W-:-:S02]  /*4f90*/  F2FP.SATFINITE.E4M3.F32.PACK_AB_MERGE_C R189, RZ, R189, RZ ;  /* 0x000000bdffbd723e */ /* 0x000fc400048070ff */
[----:B------:R-:W-:Y:S02]  /*4fa0*/  F2FP.SATFINITE.E4M3.F32.PACK_AB_MERGE_C R200, RZ, R200, RZ ;  /* 0x000000c8ffc8723e */ /* 0x000fe400048070ff */
[----:B------:R-:W-:Y:S02]  /*4fb0*/  LOP3.LUT R208, R208, 0xffff, RZ, 0xc0, !PT ;  /* 0x0000ffffd0d07812 */ /* 0x000fe400078ec0ff */
[----:B------:R-:W-:Y:S02]  /*4fc0*/  SHF.L.U32 R180, R216, 0x18, RZ ;  /* 0x00000018d8b47819 */ /* 0x000fe400000006ff */
[----:B------:R-:W-:Y:S02]  /*4fd0*/  F2FP.SATFINITE.E4M3.F32.PACK_AB_MERGE_C R192, RZ, R192, RZ ;  /* 0x000000c0ffc0723e */ /* 0x000fe400048070ff */
[----:B------:R-:W-:Y:S02]  /*4fe0*/  LOP3.LUT R173, R173, 0xff, RZ, 0xc0, !PT ;  /* 0x000000ffadad7812 */ /* 0x000fe400078ec0ff */
[----:B------:R-:W-:-:S02]  /*4ff0*/  LOP3.LUT R194, R194, 0xffff, RZ, 0xc0, !PT ;  /* 0x0000ffffc2c27812 */ /* 0x000fc400078ec0ff */
[----:B------:R-:W-:Y:S02]  /*5000*/  F2FP.SATFINITE.E4M3.F32.PACK_AB_MERGE_C R193, RZ, R193, RZ ;  /* 0x000000c1ffc1723e */ /* 0x000fe400048070ff */
[----:B------:R-:W-:Y:S02]  /*5010*/  F2FP.SATFINITE.E4M3.F32.PACK_AB_MERGE_C R196, RZ, R196, RZ ;  /* 0x000000c4ffc4723e */ /* 0x000fe400048070ff */
[----:B------:R-:W-:Y:S02]  /*5020*/  LOP3.LUT R175, R175, 0xff, RZ, 0xc0, !PT ;  /* 0x000000ffafaf7812 */ /* 0x000fe400078ec0ff */
[----:B------:R-:W-:Y:S02]  /*5030*/  LOP3.LUT R202, R202, 0xffff, RZ, 0xc0, !PT ;  /* 0x0000ffffcaca7812 */ /* 0x000fe400078ec0ff */
[----:B------:R-:W-:Y:S02]  /*5040*/  F2FP.SATFINITE.E4M3.F32.PACK_AB_MERGE_C R201, RZ, R201, RZ ;  /* 0x000000c9ffc9723e */ /* 0x000fe400048070ff */
[----:B------:R-:W-:-:S02]  /*5050*/  F2FP.SATFINITE.E4M3.F32.PACK_AB_MERGE_C R204, RZ, R204, RZ ;  /* 0x000000ccffcc723e */ /* 0x000fc400048070ff */
[----:B------:R-:W-:Y:S02]  /*5060*/  LOP3.LUT R169, R178, R169, RZ, 0xfc, !PT ;  /* 0x000000a9b2a97212 */ /* 0x000fe400078efcff */
[----:B------:R-:W-:Y:S02]  /*5070*/  LOP3.LUT R197, R197, 0xff, RZ, 0xc0, !PT ;  /* 0x000000ffc5c57812 */ /* 0x000fe400078ec0ff */
[----:B------:R-:W-:Y:S02]  /*5080*/  IADD3 R217, R245, 0x80, RZ ;  /* 0x00000080f5d97810 */ /* 0x000fe40007ffe0ff */
[----:B------:R-:W-:Y:S02]  /*5090*/  LOP3.LUT R189, R189, 0xff, RZ, 0xc0, !PT ;  /* 0x000000ffbdbd7812 */ /* 0x000fe400078ec0ff */
[----:B------:R-:W-:Y:S02]  /*50a0*/  LOP3.LUT R200, R200, 0xffff, RZ, 0xc0, !PT ;  /* 0x0000ffffc8c87812 */ /* 0x000fe400078ec0ff */
[----:B------:R-:W-:-:S02]  /*50b0*/  SHF.L.U32 R178, R208, 0x18, RZ ;  /* 0x00000018d0b27819 */ /* 0x000fc400000006ff */
[----:B------:R-:W-:Y:S02]  /*50c0*/  LOP3.LUT R180, R213, R180, RZ, 0xfc, !PT ;  /* 0x000000b4d5b47212 */ /* 0x000fe400078efcff */
[C---:B------:R-:W-:Y:S02]  /*50d0*/  IADD3 R215, R245.reuse, 0x100, RZ ;  /* 0x00000100f5d77810 */ /* 0x040fe40007ffe0ff */
[----:B------:R-:W-:Y:S02]  /*50e0*/  LOP3.LUT R192, R192, 0xffff, RZ, 0xc0, !PT ;  /* 0x0000ffffc0c07812 */ /* 0x000fe400078ec0ff */
[C---:B------:R-:W-:Y:S01]  /*50f0*/  IADD3 R213, R245.reuse, 0x180, RZ ;  /* 0x00000180f5d57810 */ /* 0x040fe20007ffe0ff */
[----:B----4-:R-:W-:Y:S01]  /*5100*/  IMAD.WIDE.U32 R218, R245, 0x4, R176 ;  /* 0x00000004f5da7825 */ /* 0x010fe200078e00b0 */
[----:B------:R-:W-:Y:S02]  /*5110*/  PRMT R194, R194, 0x7604, R173 ;  /* 0x00007604c2c27816 */ /* 0x000fe400000000ad */
[----:B------:R-:W-:-:S02]  /*5120*/  LOP3.LUT R193, R193, 0xff, RZ, 0xc0, !PT ;  /* 0x000000ffc1c17812 */ /* 0x000fc400078ec0ff */
[----:B------:R-:W-:Y:S02]  /*5130*/  LOP3.LUT R196, R196, 0xffff, RZ, 0xc0, !PT ;  /* 0x0000ffffc4c47812 */ /* 0x000fe400078ec0ff */
[----:B------:R-:W-:Y:S02]  /*5140*/  PRMT R202, R202, 0x7604, R175 ;  /* 0x00007604caca7816 */ /* 0x000fe400000000af */
[----:B------:R-:W-:Y:S02]  /*5150*/  LOP3.LUT R201, R201, 0xff, RZ, 0xc0, !PT ;  /* 0x000000ffc9c97812 */ /* 0x000fe400078ec0ff */
[----:B------:R-:W-:Y:S02]  /*5160*/  LOP3.LUT R204, R204, 0xffff, RZ, 0xc0, !PT ;  /* 0x0000ffffcccc7812 */ /* 0x000fe400078ec0ff */
[----:B------:R-:W-:Y:S01]  /*5170*/  IADD3 R211, R227, 0x200, RZ ;  /* 0x00000200e3d37810 */ /* 0x000fe20007ffe0ff */
[----:B------:R-:W-:Y:S01]  /*5180*/  IMAD.WIDE.U32 R216, R217, 0x4, R176 ;  /* 0x00000004d9d87825 */ /* 0x000fe200078e00b0 */
[----:B------:R-:W-:-:S02]  /*5190*/  LOP3.LUT R166, R243, R166, RZ, 0xfc, !PT ;  /* 0x000000a6f3a67212 */ /* 0x000fc400078efcff */
[----:B------:R-:W-:Y:S02]  /*51a0*/  PRMT R197, R174, 0x5410, R197 ;  /* 0x00005410aec57816 */ /* 0x000fe400000000c5 */
[----:B------:R-:W-:Y:S01]  /*51b0*/  IADD3 R209, R227, 0x280, RZ ;  /* 0x00000280e3d17810 */ /* 0x000fe20007ffe0ff */
[----:B------:R-:W-:Y:S01]  /*51c0*/  IMAD.WIDE.U32 R214, R215, 0x4, R176 ;  /* 0x00000004d7d67825 */ /* 0x000fe200078e00b0 */
[----:B------:R-:W-:Y:S02]  /*51d0*/  PRMT R189, R172, 0x5410, R189 ;  /* 0x00005410acbd7816 */ /* 0x000fe400000000bd */
[----:B------:R-:W-:Y:S02]  /*51e0*/  SHF.L.U32 R174, R200, 0x18, RZ ;  /* 0x00000018c8ae7819 */ /* 0x000fe400000006ff */
[----:B------:R-:W-:Y:S02]  /*51f0*/  LOP3.LUT R178, R205, R178, RZ, 0xfc, !PT ;  /* 0x000000b2cdb27212 */ /* 0x000fe400078efcff */
[----:B------:R-:W-:-:S02]  /*5200*/  F2FP.SATFINITE.E4M3.F32.PACK_AB_MERGE_C R239, RZ, R239, RZ ;  /* 0x000000efffef723e */ /* 0x000fc400048070ff */
[----:B------:R-:W-:Y:S01]  /*5210*/  IADD3 R207, R227, 0x300, RZ ;  /* 0x00000300e3cf7810 */ /* 0x000fe20007ffe0ff */
[----:B------:R-:W-:Y:S01]  /*5220*/  IMAD.WIDE.U32 R212, R213, 0x4, R176 ;  /* 0x00000004d5d47825 */ /* 0x000fe200078e00b0 */
[----:B------:R-:W-:Y:S02]  /*5230*/  SHF.L.U32 R172, R192, 0x18, RZ ;  /* 0x00000018c0ac7819 */ /* 0x000fe400000006ff */
[----:B------:R-:W-:Y:S01]  /*5240*/  IADD3 R205, R227, 0x380, RZ ;  /* 0x00000380e3cd7810 */ /* 0x000fe20007ffe0ff */
[----:B------:R1:W-:Y:S01]  /*5250*/  @!P3 STG.E desc[UR4][R184.64], R0 ;  /* 0x00000000b800b986 */ /* 0x0003e2000c101904 */
[----:B------:R-:W-:Y:S01]  /*5260*/  PRMT R194, R194, 0x5410, R193 ;  /* 0x00005410c2c27816 */ /* 0x000fe200000000c1 */
[----:B------:R-:W-:Y:S01]  /*5270*/  IMAD.WIDE.U32 R210, R211, 0x4, R176 ;  /* 0x00000004d3d27825 */ /* 0x000fe200078e00b0 */
[----:B------:R-:W-:Y:S02]  /*5280*/  SHF.L.U32 R173, R196, 0x18, RZ ;  /* 0x00000018c4ad7819 */ /* 0x000fe400000006ff */
[----:B------:R-:W-:-:S02]  /*5290*/  PRMT R202, R202, 0x5410, R201 ;  /* 0x00005410caca7816 */ /* 0x000fc400000000c9 */
[----:B------:R-:W-:Y:S02]  /*52a0*/  SHF.L.U32 R175, R204, 0x18, RZ ;  /* 0x00000018ccaf7819 */ /* 0x000fe400000006ff */
[----:B------:R-:W-:Y:S01]  /*52b0*/  IADD3 R203, R227, 0x400, RZ ;  /* 0x00000400e3cb7810 */ /* 0x000fe20007ffe0ff */
[--C-:B------:R-:W-:Y:S01]  /*52c0*/  IMAD.WIDE.U32 R208, R209, 0x4, R176.reuse ;  /* 0x00000004d1d07825 */ /* 0x100fe200078e00b0 */
[----:B------:R-:W-:Y:S01]  /*52d0*/  IADD3 R201, R227, 0x480, RZ ;  /* 0x00000480e3c97810 */ /* 0x000fe20007ffe0ff */
[----:B------:R3:W-:Y:S01]  /*52e0*/  STG.E desc[UR4][R218.64], R166 ;  /* 0x000000a6da007986 */ /* 0x0007e2000c101904 */
[----:B------:R-:W-:Y:S01]  /*52f0*/  LOP3.LUT R174, R197, R174, RZ, 0xfc, !PT ;  /* 0x000000aec5ae7212 */ /* 0x000fe200078efcff */
[--C-:B------:R-:W-:Y:S01]  /*5300*/  IMAD.WIDE.U32 R206, R207, 0x4, R176.reuse ;  /* 0x00000004cfce7825 */ /* 0x100fe200078e00b0 */
[----:B------:R-:W-:Y:S01]  /*5310*/  LOP3.LUT R239, R239, 0xffff, RZ, 0xc0, !PT ;  /* 0x0000ffffefef7812 */ /* 0x000fe200078ec0ff */
[----:B------:R3:W-:Y:S01]  /*5320*/  STG.E desc[UR4][R216.64], R167 ;  /* 0x000000a7d8007986 */ /* 0x0007e2000c101904 */
[----:B------:R-:W-:Y:S01]  /*5330*/  IADD3 R199, R227, 0x500, RZ ;  /* 0x00000500e3c77810 */ /* 0x000fe20007ffe0ff */
[----:B------:R-:W-:Y:S01]  /*5340*/  IMAD.WIDE.U32 R204, R205, 0x4, R176 ;  /* 0x00000004cdcc7825 */ /* 0x000fe200078e00b0 */
[----:B------:R-:W-:Y:S01]  /*5350*/  LOP3.LUT R172, R189, R172, RZ, 0xfc, !PT ;  /* 0x000000acbdac7212 */ /* 0x000fe200078efcff */
[----:B------:R3:W-:Y:S01]  /*5360*/  STG.E desc[UR4][R214.64], R168 ;  /* 0x000000a8d6007986 */ /* 0x0007e2000c101904 */
[----:B------:R-:W-:-:S02]  /*5370*/  IADD3 R197, R227, 0x580, RZ ;  /* 0x00000580e3c57810 */ /* 0x000fc40007ffe0ff */
[----:B------:R-:W-:Y:S01]  /*5380*/  LOP3.LUT R173, R194, R173, RZ, 0xfc, !PT ;  /* 0x000000adc2ad7212 */ /* 0x000fe200078efcff */
[----:B------:R3:W-:Y:S01]  /*5390*/  STG.E desc[UR4][R212.64], R169 ;  /* 0x000000a9d4007986 */ /* 0x0007e2000c101904 */
[----:B------:R-:W-:Y:S01]  /*53a0*/  LOP3.LUT R175, R202, R175, RZ, 0xfc, !PT ;  /* 0x000000afcaaf7212 */ /* 0x000fe200078efcff */
[--C-:B------:R-:W-:Y:S01]  /*53b0*/  IMAD.WIDE.U32 R202, R203, 0x4, R176.reuse ;  /* 0x00000004cbca7825 */ /* 0x100fe200078e00b0 */
[C---:B------:R-:W-:Y:S01]  /*53c0*/  IADD3 R195, R227.reuse, 0x600, RZ ;  /* 0x00000600e3c37810 */ /* 0x040fe20007ffe0ff */
[----:B------:R3:W-:Y:S01]  /*53d0*/  STG.E desc[UR4][R210.64], R170 ;  /* 0x000000aad2007986 */ /* 0x0007e2000c101904 */
[----:B------:R-:W-:Y:S01]  /*53e0*/  IADD3 R193, R227, 0x680, RZ ;  /* 0x00000680e3c17810 */ /* 0x000fe20007ffe0ff */
[--C-:B------:R-:W-:Y:S01]  /*53f0*/  IMAD.WIDE.U32 R200, R201, 0x4, R176.reuse ;  /* 0x00000004c9c87825 */ /* 0x100fe200078e00b0 */
[----:B------:R-:W-:Y:S01]  /*5400*/  SHF.L.U32 R225, R239, 0x18, RZ ;  /* 0x00000018efe17819 */ /* 0x000fe200000006ff */
[----:B------:R3:W-:Y:S01]  /*5410*/  STG.E desc[UR4][R208.64], R171 ;  /* 0x000000abd0007986 */ /* 0x0007e2000c101904 */
[----:B------:R-:W-:Y:S01]  /*5420*/  IADD3 R191, R227, 0x700, RZ ;  /* 0x00000700e3bf7810 */ /* 0x000fe20007ffe0ff */
[--C-:B------:R-:W-:Y:S01]  /*5430*/  IMAD.WIDE.U32 R198, R199, 0x4, R176.reuse ;  /* 0x00000004c7c67825 */ /* 0x100fe200078e00b0 */
[C---:B------:R-:W-:Y:S01]  /*5440*/  IADD3 R189, R227.reuse, 0x780, RZ ;  /* 0x00000780e3bd7810 */ /* 0x040fe20007ffe0ff */
[----:B------:R3:W-:Y:S01]  /*5450*/  STG.E desc[UR4][R206.64], R172 ;  /* 0x000000acce007986 */ /* 0x0007e2000c101904 */
[----:B0-----:R-:W-:Y:S01]  /*5460*/  IADD3 R187, R227, 0x800, RZ ;  /* 0x00000800e3bb7810 */ /* 0x001fe20007ffe0ff */
[--C-:B------:R-:W-:Y:S01]  /*5470*/  IMAD.WIDE.U32 R196, R197, 0x4, R176.reuse ;  /* 0x00000004c5c47825 */ /* 0x100fe200078e00b0 */
[----:B-1----:R-:W-:Y:S01]  /*5480*/  IADD3 R185, R227, 0x880, RZ ;  /* 0x00000880e3b97810 */ /* 0x002fe20007ffe0ff */
[----:B------:R3:W-:Y:S01]  /*5490*/  STG.E desc[UR4][R204.64], R173 ;  /* 0x000000adcc007986 */ /* 0x0007e2000c101904 */
[----:B------:R-:W-:Y:S01]  /*54a0*/  LOP3.LUT R225, R190, R225, RZ, 0xfc, !PT ;  /* 0x000000e1bee17212 */ /* 0x000fe200078efcff */
[--C-:B------:R-:W-:Y:S01]  /*54b0*/  IMAD.WIDE.U32 R194, R195, 0x4, R176.reuse ;  /* 0x00000004c3c27825 */ /* 0x100fe200078e00b0 */
[C---:B------:R-:W-:Y:S01]  /*54c0*/  IADD3 R165, R227.reuse, 0x900, RZ ;  /* 0x00000900e3a57810 */ /* 0x040fe20007ffe0ff */
[----:B------:R3:W-:Y:S01]  /*54d0*/  STG.E desc[UR4][R202.64], R174 ;  /* 0x000000aeca007986 */ /* 0x0007e2000c101904 */
[----:B------:R-:W-:Y:S01]  /*54e0*/  IADD3 R227, R227, 0x980, RZ ;  /* 0x00000980e3e37810 */ /* 0x000fe20007ffe0ff */
[--C-:B------:R-:W-:Y:S01]  /*54f0*/  IMAD.WIDE.U32 R192, R193, 0x4, R176.reuse ;  /* 0x00000004c1c07825 */ /* 0x100fe200078e00b0 */
[----:B--2---:R-:W-:Y:S01]  /*5500*/  LOP3.LUT P1, RZ, R222, 0xff, RZ, 0xc0, !PT ;  /* 0x000000ffdeff7812 */ /* 0x004fe2000782c0ff */
[----:B------:R3:W-:Y:S02]  /*5510*/  STG.E desc[UR4][R200.64], R175 ;  /* 0x000000afc8007986 */ /* 0x0007e4000c101904 */
[----:B------:R-:W-:-:S02]  /*5520*/  IMAD.WIDE.U32 R190, R191, 0x4, R176 ;  /* 0x00000004bfbe7825 */ /* 0x000fc400078e00b0 */
[----:B------:R3:W-:Y:S02]  /*5530*/  STG.E desc[UR4][R198.64], R178 ;  /* 0x000000b2c6007986 */ /* 0x0007e4000c101904 */
[--C-:B------:R-:W-:Y:S02]  /*5540*/  IMAD.WIDE.U32 R188, R189, 0x4, R176.reuse ;  /* 0x00000004bdbc7825 */ /* 0x100fe400078e00b0 */
[----:B------:R3:W-:Y:S02]  /*5550*/  STG.E desc[UR4][R196.64], R179 ;  /* 0x000000b3c4007986 */ /* 0x0007e4000c101904 */
[--C-:B------:R-:W-:Y:S02]  /*5560*/  IMAD.WIDE.U32 R186, R187, 0x4, R176.reuse ;  /* 0x00000004bbba7825 */ /* 0x100fe400078e00b0 */
[----:B------:R3:W-:Y:S02]  /*5570*/  STG.E desc[UR4][R194.64], R180 ;  /* 0x000000b4c2007986 */ /* 0x0007e4000c101904 */
[--C-:B------:R-:W-:Y:S01]  /*5580*/  IMAD.WIDE.U32 R184, R185, 0x4, R176.reuse ;  /* 0x00000004b9b87825 */ /* 0x100fe200078e00b0 */
[----:B------:R-:W-:Y:S01]  /*5590*/  SEL R0, RZ, 0x1, P1 ;  /* 0x00000001ff007807 */ /* 0x000fe20000800000 */
[----:B------:R3:W-:Y:S02]  /*55a0*/  STG.E desc[UR4][R192.64], R181 ;  /* 0x000000b5c0007986 */ /* 0x0007e4000c101904 */
[----:B------:R-:W-:-:S02]  /*55b0*/  IMAD.WIDE.U32 R164, R165, 0x4, R176 ;  /* 0x00000004a5a47825 */ /* 0x000fc400078e00b0 */
[----:B------:R3:W-:Y:S02]  /*55c0*/  STG.E desc[UR4][R190.64], R182 ;  /* 0x000000b6be007986 */ /* 0x0007e4000c101904 */
[----:B------:R-:W-:Y:S02]  /*55d0*/  IMAD.WIDE.U32 R176, R227, 0x4, R176 ;  /* 0x00000004e3b07825 */ /* 0x000fe400078e00b0 */
[----:B------:R3:W-:Y:S04]  /*55e0*/  STG.E desc[UR4][R188.64], R183 ;  /* 0x000000b7bc007986 */ /* 0x0007e8000c101904 */
[----:B------:R3:W-:Y:S01]  /*55f0*/  STG.E desc[UR4][R186.64], R221 ;  /* 0x000000ddba007986 */ /* 0x0007e2000c101904 */
[----:B------:R-:W-:-:S03]  /*5600*/  IADD3 R244, R244, UR7, RZ ;  /* 0x00000007f4f47c10 */ /* 0x000fc6000fffe0ff */
[----:B------:R3:W-:Y:S04]  /*5610*/  STG.E desc[UR4][R184.64], R223 ;  /* 0x000000dfb8007986 */ /* 0x0007e8000c101904 */
[----:B------:R3:W-:Y:S04]  /*5620*/  STG.E desc[UR4][R164.64], R225 ;  /* 0x000000e1a4007986 */ /* 0x0007e8000c101904 */
[----:B------:R3:W-:Y:S04]  /*5630*/  STG.E desc[UR4][R176.64], R220 ;  /* 0x000000dcb0007986 */ /* 0x0007e8000c101904 */
[----:B------:R3:W-:Y:S01]  /*5640*/  STL.S16 [R1+0x8], R0 ;  /* 0x0000080001007387 */ /* 0x0007e20000100600 */
[----:B------:R-:W-:-:S13]  /*5650*/  ISETP.GE.AND P0, PT, R244, UR12, PT ;  /* 0x0000000cf4007c0c */ /* 0x000fda000bf06270 */
[----:B---3--:R-:W-:Y:S05]  /*5660*/  @!P0 BRA `(.L_x_11634) ;  /* 0xffffffac00808947 */ /* 0x008fea000383ffff */
.L_x_11626:
        /* <DEDUP_REMOVED lines=15> */
.L_x_11659:
[----:B------:R-:W2:Y:S01]  /*5760*/  S2R R5, SR_TID.X ;  /* 0x0000000000057919 */ /* 0x000ea20000002100 */
[----:B01----:R-:W-:Y:S01]  /*5770*/  FMNMX R7, R7, R6, !PT ;  /* 0x0000000607077209 */ /* 0x003fe20007800000 */
[----:B------:R-:W-:Y:S05]  /*5780*/  WARPSYNC.ALL ;  /* 0x0000000000007948 */ /* 0x000fea0003800000 */
[----:B------:R-:W-:Y:S01]  /*5790*/  BSSY B0, `(.L_x_11637) ;  /* 0x000001b000007945 */ /* 0x000fe20003800000 */
[----:B--2---:R-:W-:-:S13]  /*57a0*/  LOP3.LUT P0, RZ, R5, 0x1f, RZ, 0xc0, !PT ;  /* 0x0000001f05ff7812 */ /* 0x004fda000780c0ff */
        /* <DEDUP_REMOVED lines=9> */
[----:B------:R-:W-:Y:S01]  /*5840*/  ISETP.NE.AND P0, PT, R3, RZ, PT ;  /* 0x000000ff0300720c */ /* 0x000fe20003f05270 */
[----:B------:R-:W-:-:S12]  /*5850*/  HFMA2.MMA R3, -RZ, RZ, 0, 0 ;  /* 0x00000000ff037435 */ /* 0x000fd800000001ff */
        /* <DEDUP_REMOVED lines=13> */
.L_x_11662:
[----:B01----:R-:W-:-:S07]  /*5930*/  FMNMX R3, R3, R4, !PT ;  /* 0x0000000403037209 */ /* 0x003fce0007800000 */
.L_x_11638:
[----:B------:R-:W-:Y:S05]  /*5940*/  BSYNC B0 ;  /* 0x0000000000007941 */ /* 0x000fea0003800000 */
.L_x_11637:
[----:B------:R-:W-:Y:S01]  /*5950*/  ISETP.NE.AND P0, PT, R5, RZ, PT ;  /* 0x000000ff0500720c */ /* 0x000fe20003f05270 */
[----:B------:R-:W-:-:S12]  /*5960*/  BSSY B0, `(.L_x_11635) ;  /* 0x0000004000007945 */ /* 0x000fd80003800000 */
[----:B------:R-:W-:Y:S05]  /*5970*/  @P0 BRA `(.L_x_11640) ;  /* 0x0000000000080947 */ /* 0x000fea0003800000 */
[----:B------:R-:W0:Y:S02]  /*5980*/  LDC.64 R4, c[0x0][0x288] ;  /* 0x0000a200ff047b82 */ /* 0x000e240000000a00 */
[----:B0-----:R0:W-:Y:S02]  /*5990*/  REDG.E.MAX.S32.STRONG.GPU desc[UR4][R4.64], R3 ;  /* 0x000000030400798e */ /* 0x0011e4000d10e384 */
.L_x_11640:
[----:B------:R-:W-:Y:S05]  /*59a0*/  BSYNC B0 ;  /* 0x0000000000007941 */ /* 0x000fea0003800000 */
.L_x_11635:
        /* <DEDUP_REMOVED lines=8> */
[----:B-----5:R-:W-:-:S04]  /*5a30*/  IADD3 R0, R2, 0x1800000, RZ ;  /* 0x0180000002007810 */ /* 0x020fc80007ffe0ff */
[----:B------:R-:W-:-:S04]  /*5a40*/  LOP3.LUT R0, R0, 0x7f800000, RZ, 0xc0, !PT ;  /* 0x7f80000000007812 */ /* 0x000fc800078ec0ff */
[----:B------:R-:W-:-:S13]  /*5a50*/  ISETP.GT.U32.AND P0, PT, R0, 0x1ffffff, PT ;  /* 0x01ffffff0000780c */ /* 0x000fda0003f04070 */
[----:B------:R-:W-:Y:S05]  /*5a60*/  @P0 BRA `(.L_x_11641) ;  /* 0x0000000000140947 */ /* 0x000fea0003800000 */
[----:B------:R-:W-:Y:S02]  /*5a70*/  MOV R0, R2 ;  /* 0x0000000200007202 */ /* 0x000fe40000000f00 */
[----:B------:R-:W-:-:S05]  /*5a80*/  MOV R2, 0x5ab0 ;  /* 0x00005ab000027802 */ /* 0x000fca0000000f00 */
[----:B------:R1:W-:Y:S02]  /*5a90*/  STL [R1+0x4], R2 ;  /* 0x0000040201007387 */ /* 0x0003e40000100800 */
[----:B01----:R-:W-:Y:S05]  /*5aa0*/  CALL.REL.NOINC `($__internal_178_$__cuda_sm20_rcp_rn_f32_slowpath) ;  /* 0x0000001000707944 */ /* 0x003fea0003c00000 */
[----:B------:R-:W-:Y:S05]  /*5ab0*/  BRA `(.L_x_11642) ;  /* 0x0000000000107947 */ /* 0x000fea0003800000 */
.L_x_11641:
[----:B0-----:R-:W0:Y:S02]  /*5ac0*/  MUFU.RCP R3, R2 ;  /* 0x0000000200037308 */ /* 0x001e240000001000 */
[----:B0-----:R-:W-:-:S04]  /*5ad0*/  FFMA R0, R3, R2, -1 ;  /* 0xbf80000003007423 */ /* 0x001fc80000000002 */
[----:B------:R-:W-:-:S04]  /*5ae0*/  FADD.FTZ R0, -R0, -RZ ;  /* 0x800000ff00007221 */ /* 0x000fc80000010100 */
[----:B------:R-:W-:-:S07]  /*5af0*/  FFMA R0, R3, R0, R3 ;  /* 0x0000000003007223 */ /* 0x000fce0000000003 */
.L_x_11642:
[----:B------:R-:W0:Y:S02]  /*5b00*/  LDC.64 R2, c[0x0][0x280] ;  /* 0x0000a000ff027b82 */ /* 0x000e240000000a00 */
[----:B0-----:R-:W-:Y:S01]  /*5b10*/  STG.E desc[UR4][R2.64], R0 ;  /* 0x0000000002007986 */ /* 0x001fe2000c101904 */
[----:B------:R-:W-:Y:S05]  /*5b20*/  EXIT ;  /* 0x000000000000794d */ /* 0x000fea0003800000 */
.L_x_11627:
[----:B------:R-:W-:Y:S01]  /*5b30*/  HFMA2.MMA R249, -RZ, RZ, 0, 5.9604644775390625e-08 ;  /* 0x00000001fff97435 */ /* 0x000fe200000001ff */
[----:B------:R-:W-:Y:S02]  /*5b40*/  MOV R252, R248 ;  /* 0x000000f800fc7202 */ /* 0x000fe40000000f00 */
[----:B------:R-:W-:Y:S02]  /*5b50*/  MOV R247, 0x1f ;  /* 0x0000001f00f77802 */ /* 0x000fe40000000f00 */
[----:B------:R-:W-:-:S07]  /*5b60*/  MOV R246, 0xffffffff ;  /* 0xffffffff00f67802 */ /* 0x000fce0000000f00 */
[----:B-----5:R-:W-:Y:S05]  /*5b70*/  WARPSYNC.COLLECTIVE R246, `(.L_x_11643) ;  /* 0x00000000f6087348 */ /* 0x020fea0003c00000 */
[----:B------:R0:W1:Y:S02]  /*5b80*/  SHFL.BFLY P1, R251, R252, R249, R247 ;  /* 0x0c0000f9fcfb7389 */ /* 0x00006400000200f7 */
[----:B01---5:R-:W-:Y:S01]  /*5b90*/  ENDCOLLECTIVE ;  /* 0x000000000000791b */ /* 0x023fe20003800000 */
.L_x_11643:
[----:B------:R-:W-:Y:S01]  /*5ba0*/  HFMA2.MMA R249, -RZ, RZ, 0, 1.1920928955078125e-07 ;  /* 0x00000002fff97435 */ /* 0x000fe200000001ff */
[----:B------:R-:W-:-:S05]  /*5bb0*/  FADD R248, R248, R251 ;  /* 0x000000fbf8f87221 */ /* 0x000fca0000000000 */
[----:B------:R-:W-:-:S07]  /*5bc0*/  MOV R252, R248 ;  /* 0x000000f800fc7202 */ /* 0x000fce0000000f00 */
[----:B------:R-:W-:Y:S05]  /*5bd0*/  WARPSYNC.COLLECTIVE R246, `(.L_x_11644) ;  /* 0x00000000f6087348 */ /* 0x000fea0003c00000 */
[----:B------:R0:W1:Y:S02]  /*5be0*/  SHFL.BFLY P1, R251, R252, R249, R247 ;  /* 0x0c0000f9fcfb7389 */ /* 0x00006400000200f7 */
[----:B01----:R-:W-:Y:S01]  /*5bf0*/  ENDCOLLECTIVE ;  /* 0x000000000000791b */ /* 0x003fe20003800000 */
.L_x_11644:
[----:B------:R-:W-:Y:S01]  /*5c00*/  HFMA2.MMA R249, -RZ, RZ, 0, 2.384185791015625e-07 ;  /* 0x00000004fff97435 */ /* 0x000fe200000001ff */
[----:B------:R-:W-:-:S05]  /*5c10*/  FADD R248, R248, R251 ;  /* 0x000000fbf8f87221 */ /* 0x000fca0000000000 */
[----:B------:R-:W-:-:S07]  /*5c20*/  MOV R252, R248 ;  /* 0x000000f800fc7202 */ /* 0x000fce0000000f00 */
[----:B------:R-:W-:Y:S05]  /*5c30*/  WARPSYNC.COLLECTIVE R246, `(.L_x_11645) ;  /* 0x00000000f6087348 */ /* 0x000fea0003c00000 */
[----:B------:R0:W1:Y:S02]  /*5c40*/  SHFL.BFLY P1, R251, R252, R249, R247 ;  /* 0x0c0000f9fcfb7389 */ /* 0x00006400000200f7 */
[----:B01----:R-:W-:Y:S01]  /*5c50*/  ENDCOLLECTIVE ;  /* 0x000000000000791b */ /* 0x003fe20003800000 */
.L_x_11645:
[----:B------:R-:W-:Y:S01]  /*5c60*/  HFMA2.MMA R249, -RZ, RZ, 0, 4.76837158203125e-07 ;  /* 0x00000008fff97435 */ /* 0x000fe200000001ff */
[----:B------:R-:W-:-:S05]  /*5c70*/  FADD R248, R248, R251 ;  /* 0x000000fbf8f87221 */ /* 0x000fca0000000000 */
[----:B------:R-:W-:-:S07]  /*5c80*/  MOV R252, R248 ;  /* 0x000000f800fc7202 */ /* 0x000fce0000000f00 */
[----:B------:R-:W-:Y:S05]  /*5c90*/  WARPSYNC.COLLECTIVE R246, `(.L_x_11646) ;  /* 0x00000000f6087348 */ /* 0x000fea0003c00000 */
[----:B------:R0:W1:Y:S02]  /*5ca0*/  SHFL.BFLY P1, R251, R252, R249, R247 ;  /* 0x0c0000f9fcfb7389 */ /* 0x00006400000200f7 */
[----:B01----:R-:W-:Y:S01]  /*5cb0*/  ENDCOLLECTIVE ;  /* 0x000000000000791b */ /* 0x003fe20003800000 */
.L_x_11646:
[----:B------:R-:W-:Y:S01]  /*5cc0*/  HFMA2.MMA R249, -RZ, RZ, 0, 9.5367431640625e-07 ;  /* 0x00000010fff97435 */ /* 0x000fe200000001ff */
[----:B------:R-:W-:-:S05]  /*5cd0*/  FADD R248, R248, R251 ;  /* 0x000000fbf8f87221 */ /* 0x000fca0000000000 */
[----:B------:R-:W-:-:S07]  /*5ce0*/  MOV R252, R248 ;  /* 0x000000f800fc7202 */ /* 0x000fce0000000f00 */
[----:B------:R-:W-:Y:S05]  /*5cf0*/  WARPSYNC.COLLECTIVE R246, `(.L_x_11647) ;  /* 0x00000000f6087348 */ /* 0x000fea0003c00000 */
[----:B------:R0:W1:Y:S02]  /*5d00*/  SHFL.BFLY P1, R251, R252, R249, R247 ;  /* 0x0c0000f9fcfb7389 */ /* 0x00006400000200f7 */
[----:B01----:R-:W-:Y:S01]  /*5d10*/  ENDCOLLECTIVE ;  /* 0x000000000000791b */ /* 0x003fe20003800000 */
.L_x_11647:
        /* <DEDUP_REMOVED lines=168> */
.L_x_11648:
[----:B------:R-:W-:Y:S01]  /*67a0*/  HFMA2.MMA R249, -RZ, RZ, 0, 1.1920928955078125e-07 ;  /* 0x00000002fff97435 */ /* 0x000fe200000001ff */
[----:B------:R-:W-:-:S05]  /*67b0*/  FADD R250, R250, R251 ;  /* 0x000000fbfafa7221 */ /* 0x000fca0000000000 */
[----:B------:R-:W-:-:S07]  /*67c0*/  MOV R252, R250 ;  /* 0x000000fa00fc7202 */ /* 0x000fce0000000f00 */
[----:B------:R-:W-:Y:S05]  /*67d0*/  WARPSYNC.COLLECTIVE R246, `(.L_x_11649) ;  /* 0x00000000f6087348 */ /* 0x000fea0003c00000 */
[----:B------:R0:W1:Y:S02]  /*67e0*/  SHFL.BFLY P1, R251, R252, R249, R247 ;  /* 0x0c0000f9fcfb7389 */ /* 0x00006400000200f7 */
[----:B01----:R-:W-:Y:S01]  /*67f0*/  ENDCOLLECTIVE ;  /* 0x000000000000791b */ /* 0x003fe20003800000 */
.L_x_11649:
[----:B------:R-:W-:Y:S01]  /*6800*/  HFMA2.MMA R249, -RZ, RZ, 0, 2.384185791015625e-07 ;  /* 0x00000004fff97435 */ /* 0x000fe200000001ff */
[----:B------:R-:W-:-:S05]  /*6810*/  FADD R250, R250, R251 ;  /* 0x000000fbfafa7221 */ /* 0x000fca0000000000 */
[----:B------:R-:W-:-:S07]  /*6820*/  MOV R252, R250 ;  /* 0x000000fa00fc7202 */ /* 0x000fce0000000f00 */
[----:B------:R-:W-:Y:S05]  /*6830*/  WARPSYNC.COLLECTIVE R246, `(.L_x_11650) ;  /* 0x00000000f6087348 */ /* 0x000fea0003c00000 */
[----:B------:R0:W1:Y:S02]  /*6840*/  SHFL.BFLY P1, R251, R252, R249, R247 ;  /* 0x0c0000f9fcfb7389 */ /* 0x00006400000200f7 */
[----:B01----:R-:W-:Y:S01]  /*6850*/  ENDCOLLECTIVE ;  /* 0x000000000000791b */ /* 0x003fe20003800000 */
.L_x_11650:
[----:B------:R-:W-:Y:S01]  /*6860*/  HFMA2.MMA R249, -RZ, RZ, 0, 4.76837158203125e-07 ;  /* 0x00000008fff97435 */ /* 0x000fe200000001ff */
[----:B------:R-:W-:-:S05]  /*6870*/  FADD R250, R250, R251 ;  /* 0x000000fbfafa7221 */ /* 0x000fca0000000000 */
[----:B------:R-:W-:-:S07]  /*6880*/  MOV R252, R250 ;  /* 0x000000fa00fc7202 */ /* 0x000fce0000000f00 */
[----:B------:R-:W-:Y:S05]  /*6890*/  WARPSYNC.COLLECTIVE R246, `(.L_x_11651) ;  /* 0x00000000f6087348 */ /* 0x000fea0003c00000 */
[----:B------:R0:W1:Y:S02]  /*68a0*/  SHFL.BFLY P1, R251, R252, R249, R247 ;  /* 0x0c0000f9fcfb7389 */ /* 0x00006400000200f7 */
[----:B01----:R-:W-:Y:S01]  /*68b0*/  ENDCOLLECTIVE ;  /* 0x000000000000791b */ /* 0x003fe20003800000 */
.L_x_11651:
[----:B------:R-:W-:Y:S01]  /*68c0*/  HFMA2.MMA R249, -RZ, RZ, 0, 9.5367431640625e-07 ;  /* 0x00000010fff97435 */ /* 0x000fe200000001ff */
[----:B------:R-:W-:-:S05]  /*68d0*/  FADD R250, R250, R251 ;  /* 0x000000fbfafa7221 */ /* 0x000fca0000000000 */
[----:B------:R-:W-:-:S07]  /*68e0*/  MOV R252, R250 ;  /* 0x000000fa00fc7202 */ /* 0x000fce0000000f00 */
[----:B------:R-:W-:Y:S05]  /*68f0*/  WARPSYNC.COLLECTIVE R246, `(.L_x_11652) ;  /* 0x00000000f6087348 */ /* 0x000fea0003c00000 */
[----:B------:R0:W1:Y:S02]  /*6900*/  SHFL.BFLY P1, R251, R252, R249, R247 ;  /* 0x0c0000f9fcfb7389 */ /* 0x00006400000200f7 */
[----:B01----:R-:W-:Y:S01]  /*6910*/  ENDCOLLECTIVE ;  /* 0x000000000000791b */ /* 0x003fe20003800000 */
.L_x_11652:
[----:B------:R-:W-:Y:S05]  /*6920*/  BRA `(.L_x_11653) ;  /* 0xffffffac00fc7947 */ /* 0x000fea000383ffff */
.L_x_11636:
[----:B------:R-:W-:Y:S01]  /*6930*/  HFMA2.MMA R8, -RZ, RZ, 0, 9.5367431640625e-07 ;  /* 0x00000010ff087435 */ /* 0x000fe200000001ff */
[----:B------:R-:W-:Y:S02]  /*6940*/  MOV R9, R3 ;  /* 0x0000000300097202 */ /* 0x000fe40000000f00 */
[----:B------:R-:W-:Y:S02]  /*6950*/  MOV R11, 0x1f ;  /* 0x0000001f000b7802 */ /* 0x000fe40000000f00 */
[----:B------:R-:W-:-:S07]  /*6960*/  MOV R246, 0xffffffff ;  /* 0xffffffff00f67802 */ /* 0x000fce0000000f00 */
[----:B-----5:R-:W-:Y:S05]  /*6970*/  WARPSYNC.COLLECTIVE R246, `(.L_x_11654) ;  /* 0x00000000f6087348 */ /* 0x020fea0003c00000 */
[----:B------:R0:W1:Y:S02]  /*6980*/  SHFL.DOWN P0, R6, R9, R8, R11 ;  /* 0x0800000809067389 */ /* 0x000064000000000b */
[----:B01---5:R-:W-:Y:S01]  /*6990*/  ENDCOLLECTIVE ;  /* 0x000000000000791b */ /* 0x023fe20003800000 */
.L_x_11654:
[----:B------:R-:W-:Y:S01]  /*69a0*/  HFMA2.MMA R8, -RZ, RZ, 0, 4.76837158203125e-07 ;  /* 0x00000008ff087435 */ /* 0x000fe200000001ff */
[----:B------:R-:W-:-:S04]  /*69b0*/  MOV R0, R6 ;  /* 0x0000000600007202 */ /* 0x000fc80000000f00 */
[----:B------:R-:W-:-:S04]  /*69c0*/  FMNMX R0, R0, R3, !PT ;  /* 0x0000000300007209 */ /* 0x000fc80007800000 */
[----:B------:R-:W-:-:S07]  /*69d0*/  MOV R9, R0 ;  /* 0x0000000000097202 */ /* 0x000fce0000000f00 */
[----:B------:R-:W-:Y:S05]  /*69e0*/  WARPSYNC.COLLECTIVE R246, `(.L_x_11655) ;  /* 0x00000000f6087348 */ /* 0x000fea0003c00000 */
[----:B------:R0:W1:Y:S02]  /*69f0*/  SHFL.DOWN P0, R6, R9, R8, R11 ;  /* 0x0800000809067389 */ /* 0x000064000000000b */
[----:B01----:R-:W-:Y:S01]  /*6a00*/  ENDCOLLECTIVE ;  /* 0x000000000000791b */ /* 0x003fe20003800000 */
.L_x_11655:
[----:B------:R-:W-:Y:S01]  /*6a10*/  HFMA2.MMA R8, -RZ, RZ, 0, 2.384185791015625e-07 ;  /* 0x00000004ff087435 */ /* 0x000fe200000001ff */
[----:B------:R-:W-:-:S04]  /*6a20*/  MOV R5, R6 ;  /* 0x0000000600057202 */ /* 0x000fc80000000f00 */
[----:B------:R-:W-:-:S04]  /*6a30*/  FMNMX R5, R0, R5, !PT ;  /* 0x0000000500057209 */ /* 0x000fc80007800000 */
[----:B------:R-:W-:-:S07]  /*6a40*/  MOV R9, R5 ;  /* 0x0000000500097202 */ /* 0x000fce0000000f00 */
[----:B------:R-:W-:Y:S05]  /*6a50*/  WARPSYNC.COLLECTIVE R246, `(.L_x_11656) ;  /* 0x00000000f6087348 */ /* 0x000fea0003c00000 */
[----:B------:R0:W1:Y:S02]  /*6a60*/  SHFL.DOWN P0, R6, R9, R8, R11 ;  /* 0x0800000809067389 */ /* 0x000064000000000b */
[----:B01----:R-:W-:Y:S01]  /*6a70*/  ENDCOLLECTIVE ;  /* 0x000000000000791b */ /* 0x003fe20003800000 */
.L_x_11656:
[----:B------:R-:W-:Y:S01]  /*6a80*/  HFMA2.MMA R8, -RZ, RZ, 0, 1.1920928955078125e-07 ;  /* 0x00000002ff087435 */ /* 0x000fe200000001ff */
[----:B------:R-:W-:-:S04]  /*6a90*/  MOV R4, R6 ;  /* 0x0000000600047202 */ /* 0x000fc80000000f00 */
[----:B------:R-:W-:-:S04]  /*6aa0*/  FMNMX R4, R5, R4, !PT ;  /* 0x0000000405047209 */ /* 0x000fc80007800000 */
[----:B------:R-:W-:-:S07]  /*6ab0*/  MOV R9, R4 ;  /* 0x0000000400097202 */ /* 0x000fce0000000f00 */
[----:B------:R-:W-:Y:S05]  /*6ac0*/  WARPSYNC.COLLECTIVE R246, `(.L_x_11657) ;  /* 0x00000000f6087348 */ /* 0x000fea0003c00000 */
[----:B------:R0:W1:Y:S02]  /*6ad0*/  SHFL.DOWN P0, R6, R9, R8, R11 ;  /* 0x0800000809067389 */ /* 0x000064000000000b */
[----:B01----:R-:W-:Y:S01]  /*6ae0*/  ENDCOLLECTIVE ;  /* 0x000000000000791b */ /* 0x003fe20003800000 */
.L_x_11657:
[----:B------:R-:W-:Y:S01]  /*6af0*/  HFMA2.MMA R8, -RZ, RZ, 0, 5.9604644775390625e-08 ;  /* 0x00000001ff087435 */ /* 0x000fe200000001ff */
[----:B------:R-:W-:-:S04]  /*6b00*/  MOV R7, R6 ;  /* 0x0000000600077202 */ /* 0x000fc80000000f00 */
[----:B------:R-:W-:-:S04]  /*6b10*/  FMNMX R7, R4, R7, !PT ;  /* 0x0000000704077209 */ /* 0x000fc80007800000 */
[----:B------:R-:W-:-:S07]  /*6b20*/  MOV R9, R7 ;  /* 0x0000000700097202 */ /* 0x000fce0000000f00 */
[----:B------:R-:W-:Y:S05]  /*6b30*/  WARPSYNC.COLLECTIVE R246, `(.L_x_11658) ;  /* 0x00000000f6087348 */ /* 0x000fea0003c00000 */
[----:B------:R0:W1:Y:S02]  /*6b40*/  SHFL.DOWN P0, R6, R9, R8, R11 ;  /* 0x0800000809067389 */ /* 0x000064000000000b */
[----:B01----:R-:W-:Y:S01]  /*6b50*/  ENDCOLLECTIVE ;  /* 0x000000000000791b */ /* 0x003fe20003800000 */
.L_x_11658:
[----:B------:R-:W-:Y:S05]  /*6b60*/  BRA `(.L_x_11659) ;  /* 0xffffffe800fc7947 */ /* 0x000fea000383ffff */
.L_x_11639:
[----:B------:R-:W-:Y:S01]  /*6b70*/  HFMA2.MMA R8, -RZ, RZ, 0, 1.1920928955078125e-07 ;  /* 0x00000002ff087435 */ /* 0x000fe200000001ff */
[----:B-1----:R-:W-:Y:S02]  /*6b80*/  MOV R9, R0 ;  /* 0x0000000000097202 */ /* 0x002fe40000000f00 */
[----:B------:R-:W-:Y:S02]  /*6b90*/  MOV R11, 0x1f ;  /* 0x0000001f000b7802 */ /* 0x000fe40000000f00 */
[----:B------:R-:W-:-:S07]  /*6ba0*/  MOV R246, 0xffffffff ;  /* 0xffffffff00f67802 */ /* 0x000fce0000000f00 */
[----:B0----5:R-:W-:Y:S05]  /*6bb0*/  WARPSYNC.COLLECTIVE R246, `(.L_x_11660) ;  /* 0x00000000f6087348 */ /* 0x021fea0003c00000 */
[----:B------:R1:W2:Y:S02]  /*6bc0*/  SHFL.DOWN P0, R6, R9, R8, R11 ;  /* 0x0800000809067389 */ /* 0x0002a4000000000b */
[----:B012--5:R-:W-:Y:S01]  /*6bd0*/  ENDCOLLECTIVE ;  /* 0x000000000000791b */ /* 0x027fe20003800000 */
.L_x_11660:
[----:B------:R-:W-:Y:S01]  /*6be0*/  HFMA2.MMA R8, -RZ, RZ, 0, 5.9604644775390625e-08 ;  /* 0x00000001ff087435 */ /* 0x000fe200000001ff */
[----:B------:R-:W-:-:S04]  /*6bf0*/  MOV R3, R6 ;  /* 0x0000000600037202 */ /* 0x000fc80000000f00 */
[----:B------:R-:W-:-:S04]  /*6c00*/  FMNMX R3, R3, R0, !PT ;  /* 0x0000000003037209 */ /* 0x000fc80007800000 */
[----:B------:R-:W-:-:S07]  /*6c10*/  MOV R9, R3 ;  /* 0x0000000300097202 */ /* 0x000fce0000000f00 */
[----:B------:R-:W-:Y:S05]  /*6c20*/  WARPSYNC.COLLECTIVE R246, `(.L_x_11661) ;  /* 0x00000000f6087348 */ /* 0x000fea0003c00000 */
[----:B------:R0:W1:Y:S02]  /*6c30*/  SHFL.DOWN P0, R6, R9, R8, R11 ;  /* 0x0800000809067389 */ /* 0x000064000000000b */
[----:B01----:R-:W-:Y:S01]  /*6c40*/  ENDCOLLECTIVE ;  /* 0x000000000000791b */ /* 0x003fe20003800000 */
.L_x_11661:
[----:B------:R-:W-:Y:S01]  /*6c50*/  MOV R4, R6 ;  /* 0x0000000600047202 */ /* 0x000fe20000000f00 */
[----:B------:R-:W-:Y:S06]  /*6c60*/  BRA `(.L_x_11662) ;  /* 0xffffffec00307947 */ /* 0x000fec000383ffff */
        .weak           $__internal_178_$__cuda_sm20_rcp_rn_f32_slowpath
        .type           $__internal_178_$__cuda_sm20_rcp_rn_f32_slowpath,@function
        .size           $__internal_178_$__cuda_sm20_rcp_rn_f32_slowpath,(.L_x_14514 - $__internal_178_$__cuda_sm20_rcp_rn_f32_slowpath)
$__internal_178_$__cuda_sm20_rcp_rn_f32_slowpath:
        /* <DEDUP_REMOVED lines=17> */
.L_x_11664:
        /* <DEDUP_REMOVED lines=40> */
.L_x_11666:
[----:B------:R0:W1:Y:S02]  /*7000*/  MUFU.RCP R248, R0 ;  /* 0x0000000000f87308 */ /* 0x0000640000001000 */
.L_x_11665:
[----:B------:R-:W-:Y:S05]  /*7010*/  BSYNC B1 ;  /* 0x0000000000017941 */ /* 0x000fea0003800000 */
.L_x_11663:
[----:B------:R-:W2:Y:S01]  /*7020*/  LDL.LU R249, [R1+0x4] ;  /* 0x0000040001f97983 */ /* 0x000ea20000300800 */
[----:B01----:R-:W-:Y:S02]  /*7030*/  MOV R0, R248 ;  /* 0x000000f800007202 */ /* 0x003fe40000000f00 */
[----:B--2---:R-:W-:Y:S01]  /*7040*/  MOV R248, R249 ;  /* 0x000000f900f87202 */ /* 0x004fe20000000f00 */
[----:B------:R-:W-:-:S06]  /*7050*/  HFMA2.MMA R249, -RZ, RZ, 0, 0 ;  /* 0x00000000fff97435 */ /* 0x000fcc00000001ff */
[----:B-----5:R-:W-:Y:S05]  /*7060*/  RET.REL.NODEC R248 `(_ZN18transformer_engine13normalization19ln_fwd_tuned_kernelINS0_13Kernel_traitsIff13__nv_fp8_e4m3fjLj10240ELj1ELj1ELj4ELj16ENS0_18Kernel_traits_baseILj10240EffS3_fjLj128EEEEEEEvNS0_19ForwardKernelParamsE) ;  /* 0xffffff8cf8e47950 */ /* 0x020fea0003c3ffff */
.L_x_11667:
        /* <DEDUP_REMOVED lines=9> */
.L_x_14514:


//--------------------- .text._ZN18transformer_engine13normalization19ln_fwd_tuned_kernelINS0_13Kernel_traitsIff13__nv_fp8_e4m3fjLj8192ELj1ELj1ELj4ELj16ENS0_18Kernel_traits_baseILj8192EffS3_fjLj128EEEEEEEvNS0_19ForwardKernelParamsE --------------------------
	.section	.text._ZN18transformer_engine13normalization19ln_fwd_tuned_kernelINS0_13Kernel_traitsIff13__nv_fp8_e4m3fjLj8192ELj1ELj1ELj4ELj16ENS0_18Kernel_traits_baseILj8192EffS3_fjLj128EEEEEEEvNS0_19ForwardKernelParamsE,"ax",@progbits
	.align	128
        .global         _ZN18transformer_engine13normalization19ln_fwd_tuned_kernelINS0_13Kernel_traitsIff13__nv_fp8_e4m3fjLj8192ELj1ELj1ELj4ELj16ENS0_18Kernel_traits_baseILj8192EffS3_fjLj128EEEEEEEvNS0_19ForwardKernelParamsE
        .type           _ZN18transformer_engine13normalization19ln_fwd_tuned_kernelINS0_13Kernel_traitsIff13__nv_fp8_e4m3fjLj8192ELj1ELj1ELj4ELj16ENS0_18Kernel_traits_baseILj8192EffS3_fjLj128EEEEEEEvNS0_19ForwardKernelParamsE,@function
        .size           _ZN18transformer_engine13normalization19ln_fwd_tuned_kernelINS0_13Kernel_traitsIff13__nv_fp8_e4m3fjLj8192ELj1ELj1ELj4ELj16ENS0_18Kernel_traits_baseILj8192EffS3_fjLj128EEEEEEEvNS0_19ForwardKernelParamsE,(.L_x_14515 - _ZN18transformer_engine13normalization19ln_fwd_tuned_kernelINS0_13Kernel_traitsIff13__nv_fp8_e4m3fjLj8192ELj1ELj1ELj4ELj16ENS0_18Kernel_traits_baseILj8192EffS3_fjLj128EEEEEEEvNS0_19ForwardKernelParamsE)
        .other          _ZN18transformer_engine13normalization19ln_fwd_tuned_kernelINS0_13Kernel_traitsIff13__nv_fp8_e4m3fjLj8192ELj1ELj1ELj4ELj16ENS0_18Kernel_traits_baseILj8192EffS3_fjLj128EEEEEEEvNS0_19ForwardKernelParamsE,@"STO_CUDA_ENTRY STV_DEFAULT"
_ZN18transformer_engine13normalization19ln_fwd_tuned_kernelINS0_13Kernel_traitsIff13__nv_fp8_e4m3fjLj8192ELj1ELj1ELj4ELj16ENS0_18Kernel_traits_baseILj8192EffS3_fjLj128EEEEEEEvNS0_19ForwardKernelParamsE:
.text._ZN18transformer_engine13normalization19ln_fwd_tuned_kernelINS0_13Kernel_traitsIff13__nv_fp8_e4m3fjLj8192ELj1ELj1ELj4ELj16ENS0_18Kernel_traits_baseILj8192EffS3_fjLj128EEEEEEEvNS0_19ForwardKernelParamsE:
        /* <DEDUP_REMOVED lines=61> */
.L_x_11676:
        /* <DEDUP_REMOVED lines=270> */
.L_x_11695:
        /* <DEDUP_REMOVED lines=35> */
[----:B012--5:R-:W-:Y:S05]  /*16e0*/  CALL.REL.NOINC `($__internal_179_$__cuda_sm20_rcp_rn_f32_slowpath) ;  /* 0x0000004000e07944 */ /* 0x027fea0003c00000 */
[----:B------:R-:W-:Y:S01]  /*16f0*/  MOV R199, R209 ;  /* 0x000000d100c77202 */ /* 0x000fe20000000f00 */
[----:B------:R-:W-:Y:S06]  /*1700*/  BRA `(.L_x_11672) ;  /* 0x0000000000107947 */ /* 0x000fec0003800000 */
.L_x_11671:
[----:B------:R-:W3:Y:S02]  /*1710*/  MUFU.RCP R0, R197 ;  /* 0x000000c500007308 */ /* 0x000ee40000001000 */
[----:B---3--:R-:W-:-:S04]  /*1720*/  FFMA R2, R197, R0, -1 ;  /* 0xbf800000c5027423 */ /* 0x008fc80000000000 */
[----:B------:R-:W-:-:S04]  /*1730*/  FADD.FTZ R199, -R2, -RZ ;  /* 0x800000ff02c77221 */ /* 0x000fc80000010100 */
[----:B------:R-:W-:-:S07]  /*1740*/  FFMA R199, R0, R199, R0 ;  /* 0x000000c700c77223 */ /* 0x000fce0000000000 */
.L_x_11672:
[----:B------:R-:W-:Y:S05]  /*1750*/  BSYNC B0 ;  /* 0x0000000000007941 */ /* 0x000fea0003800000 */
.L_x_11670:
        /* <DEDUP_REMOVED lines=20> */
[----:B-----5:R-:W-:Y:S05]  /*18a0*/  CALL.REL.NOINC `($__internal_179_$__cuda_sm20_rcp_rn_f32_slowpath) ;  /* 0x0000004000707944 */ /* 0x020fea0003c00000 */
[----:B------:R-:W-:Y:S01]  /*18b0*/  MOV R2, R209 ;  /* 0x000000d100027202 */ /* 0x000fe20000000f00 */
[----:B------:R-:W-:Y:S06]  /*18c0*/  BRA `(.L_x_11675) ;  /* 0x0000000000107947 */ /* 0x000fec0003800000 */
.L_x_11674:
[----:B------:R-:W0:Y:S02]  /*18d0*/  MUFU.RCP R2, R209 ;  /* 0x000000d100027308 */ /* 0x000e240000001000 */
[----:B0-----:R-:W-:-:S04]  /*18e0*/  FFMA R0, R209, R2, -1 ;  /* 0xbf800000d1007423 */ /* 0x001fc80000000002 */
[----:B------:R-:W-:-:S04]  /*18f0*/  FADD.FTZ R205, -R0, -RZ ;  /* 0x800000ff00cd7221 */ /* 0x000fc80000010100 */
[----:B------:R-:W-:-:S07]  /*1900*/  FFMA R2, R2, R205, R2 ;  /* 0x000000cd02027223 */ /* 0x000fce0000000002 */
.L_x_11675:
[----:B------:R-:W-:Y:S05]  /*1910*/  BSYNC B0 ;  /* 0x0000000000007941 */ /* 0x000fea0003800000 */
.L_x_11673:
[----:B------:R-:W-:Y:S01]  /*1920*/  FMUL R0, R198, R207 ;  /* 0x000000cfc6007220 */ /* 0x000fe20000400000 */
[----:B------:R-:W-:Y:S01]  /*1930*/  FADD R199, R199, R206 ;  /* 0x000000cec7c77221 */ /* 0x000fe20000000000 */
[----:B------:R-:W-:Y:S01]  /*1940*/  ISETP.NE.AND P1, PT, RZ, UR6, PT ;  /* 0x00000006ff007c0c */ /* 0x000fe2000bf25270 */
[----:B-----5:R-:W-:Y:S01]  /*1950*/  FADD R221, R6, 1 ;  /* 0x3f80000006dd7421 */ /* 0x020fe20000000000 */
[----:B------:R-:W-:Y:S01]  /*1960*/  FFMA R205, R197, R204, R0 ;  /* 0x000000ccc5cd7223 */ /* 0x000fe20000000000 */
[----:B------:R-:W-:Y:S01]  /*1970*/  FADD R204, R204, -R207 ;  /* 0x800000cfcccc7221 */ /* 0x000fe20000000000 */
[----:B------:R-:W-:Y:S01]  /*1980*/  FADD R215, R4, 1 ;  /* 0x3f80000004d77421 */ /* 0x000fe20000000000 */
        /* <DEDUP_REMOVED lines=8> */
[----:B------:R-:W-:Y:S01]  /*1a10*/  FADD R218, R37, 1 ;  /* 0x3f80000025da7421 */ /* 0x000fe20000000000 */
[----:B------:R-:W-:Y:S01]  /*1a20*/  FSEL R212, R33, R212, !P1 ;  /* 0x000000d421d47208 */ /* 0x000fe20004800000 */
[----:B------:R-:W-:Y:S01]  /*1a30*/  FMUL R198, R198, R197 ;  /* 0x000000c5c6c67220 */ /* 0x000fe20000400000 */
[----:B------:R-:W-:Y:S01]  /*1a40*/  FSEL R214, R35, R214, !P1 ;  /* 0x000000d623d67208 */ /* 0x000fe20004800000 */
[----:B------:R-:W-:Y:S01]  /*1a50*/  FADD R220, R39, 1 ;  /* 0x3f80000027dc7421 */ /* 0x000fe20000000000 */
[----:B------:R-:W-:Y:S01]  /*1a60*/  FSEL R218, R37, R218, !P1 ;  /* 0x000000da25da7208 */ /* 0x000fe20004800000 */
[----:B------:R-:W-:Y:S01]  /*1a70*/  FFMA R204, R198, R2, R199 ;  /* 0x00000002c6cc7223 */ /* 0x000fe200000000c7 */
[----:B------:R-:W-:Y:S01]  /*1a80*/  FADD R222, R41, 1 ;  /* 0x3f80000029de7421 */ /* 0x000fe20000000000 */
        /* <DEDUP_REMOVED lines=15> */
[--C-:B0-----:R-:W-:Y:S01]  /*1b80*/  FADD R2, R200, -R0.reuse ;  /* 0x80000000c8027221 */ /* 0x101fe20000000000 */
[--C-:B------:R-:W-:Y:S01]  /*1b90*/  FADD R197, R201, -R0.reuse ;  /* 0x80000000c9c57221 */ /* 0x100fe20000000000 */
[----:B------:R-:W0:Y:S01]  /*1ba0*/  LDC R200, c[0x0][0x268] ;  /* 0x00009a00ffc87b82 */ /* 0x000e220000000800 */
[----:B------:R-:W0:Y:S01]  /*1bb0*/  SHFL.IDX PT, R201, R204, RZ, 0x1f ;  /* 0x00001fffccc97589 */ /* 0x000e2200000e0000 */
[--C-:B------:R-:W-:Y:S01]  /*1bc0*/  FADD R207, R136, -R0.reuse ;  /* 0x8000000088cf7221 */ /* 0x100fe20000000000 */
[--C-:B------:R-:W-:Y:S01]  /*1bd0*/  FADD R213, R134, -R0.reuse ;  /* 0x8000000086d57221 */ /* 0x100fe20000000000 */
[----:B------:R-:W-:Y:S01]  /*1be0*/  FADD R134, R5, 1 ;  /* 0x3f80000005867421 */ /* 0x000fe20000000000 */
[----:B------:R-:W-:Y:S01]  /*1bf0*/  FADD R136, R7, 1 ;  /* 0x3f80000007887421 */ /* 0x000fe20000000000 */
[--C-:B------:R-:W-:Y:S01]  /*1c00*/  FADD R198, R202, -R0.reuse ;  /* 0x80000000cac67221 */ /* 0x100fe20000000000 */
[--C-:B------:R-:W-:Y:S01]  /*1c10*/  FADD R209, R138, -R0.reuse ;  /* 0x800000008ad17221 */ /* 0x100fe20000000000 */
[--C-:B------:R-:W-:Y:S01]  /*1c20*/  FADD R205, R142, -R0.reuse ;  /* 0x800000008ecd7221 */ /* 0x100fe20000000000 */
[----:B------:R-:W-:Y:S01]  /*1c30*/  FSEL R134, R5, R134, !P1 ;  /* 0x0000008605867208 */ /* 0x000fe20004800000 */
[--C-:B------:R-:W-:Y:S01]  /*1c40*/  FADD R211, R132, -R0.reuse ;  /* 0x8000000084d37221 */ /* 0x100fe20000000000 */
[----:B------:R-:W-:Y:S01]  /*1c50*/  FSEL R138, R7, R136, !P1 ;  /* 0x00000088078a7208 */ /* 0x000fe20004800000 */
[--C-:B------:R-:W-:Y:S01]  /*1c60*/  FADD R188, R188, -R0.reuse ;  /* 0x80000000bcbc7221 */ /* 0x100fe20000000000 */
[----:B------:R-:W-:Y:S01]  /*1c70*/  FSEL R132, R4, R215, !P1 ;  /* 0x000000d704847208 */ /* 0x000fe20004800000 */
[----:B------:R-:W-:Y:S01]  /*1c80*/  FADD R142, R11, 1 ;  /* 0x3f8000000b8e7421 */ /* 0x000fe20000000000 */
        /* <DEDUP_REMOVED lines=9> */
[----:B------:R-:W-:Y:S01]  /*1d20*/  FADD R185, R185, -R0 ;  /* 0x80000000b9b97221 */ /* 0x000fe20000000000 */
[----:B0-----:R-:W-:Y:S01]  /*1d30*/  FFMA R200, R201, 0.0001220703125, R200 ;  /* 0x39000000c9c87823 */ /* 0x001fe200000000c8 */
        /* <DEDUP_REMOVED lines=8> */
[--C-:B------:R-:W-:Y:S01]  /*1dc0*/  FADD R168, R168, -R0.reuse ;  /* 0x80000000a8a87221 */ /* 0x100fe20000000000 */
[----:B------:R-:W-:Y:S01]  /*1dd0*/  FADD R202, R21, 1 ;  /* 0x3f80000015ca7421 */ /* 0x000fe20000000000 */
[--C-:B------:R-:W-:Y:S01]  /*1de0*/  FADD R169, R169, -R0.reuse ;  /* 0x80000000a9a97221 */ /* 0x100fe20000000000 */
[--C-:B------:R-:W-:Y:S01]  /*1df0*/  FADD R170, R170, -R0.reuse ;  /* 0x80000000aaaa7221 */ /* 0x100fe20000000000 */
[----:B------:R-:W-:Y:S01]  /*1e00*/  FADD R204, R23, 1 ;  /* 0x3f80000017cc7421 */ /* 0x000fe20000000000 */
[--C-:B------:R-:W-:Y:S01]  /*1e10*/  FADD R171, R171, -R0.reuse ;  /* 0x80000000abab7221 */ /* 0x100fe20000000000 */
[----:B------:R-:W-:Y:S01]  /*1e20*/  FSEL R202, R21, R202, !P1 ;  /* 0x000000ca15ca7208 */ /* 0x000fe20004800000 */
[--C-:B------:R-:W-:Y:S01]  /*1e30*/  FADD R164, R164, -R0.reuse ;  /* 0x80000000a4a47221 */ /* 0x100fe20000000000 */
[--C-:B------:R-:W-:Y:S01]  /*1e40*/  FADD R167, R167, -R0.reuse ;  /* 0x80000000a7a77221 */ /* 0x100fe20000000000 */
[----:B------:R-:W-:Y:S01]  /*1e50*/  @!P0 FMUL R200, R200, 16777216 ;  /* 0x4b800000c8c88820 */ /* 0x000fe20000400000 */
[----:B------:R-:W-:Y:S01]  /*1e60*/  FSEL R204, R23, R204, !P1 ;  /* 0x000000cc17cc7208 */ /* 0x000fe20004800000 */
        /* <DEDUP_REMOVED lines=29> */
[----:B------:R-:W-:Y:S01]  /*2040*/  FMUL R197, R158, R188 ;  /* 0x000000bc9ec57220 */ /* 0x000fe20000400000 */
[----:B------:R-:W-:Y:S01]  /*2050*/  FFMA R2, R219, R132, R68 ;  /* 0x00000084db027223 */ /* 0x000fe20000000044 */
[----:B------:R-:W-:Y:S01]  /*2060*/  FADD R221, R12, 1 ;  /* 0x3f8000000cdd7421 */ /* 0x000fe20000000000 */
[----:B------:R-:W-:Y:S01]  /*2070*/  FSEL R188, R11, R142, !P1 ;  /* 0x0000008e0bbc7208 */ /* 0x000fe20004800000 */
[----:B------:R-:W-:Y:S01]  /*2080*/  FADD R219, R10, 1 ;  /* 0x3f8000000adb7421 */ /* 0x000fe20000000000 */
[C---:B------:R-:W-:Y:S01]  /*2090*/  FMUL R142, R158.reuse, R191 ;  /* 0x000000bf9e8e7220 */ /* 0x040fe20000400000 */
[----:B------:R-:W-:Y:S01]  /*20a0*/  FMUL R191, R158, R184 ;  /* 0x000000b89ebf7220 */ /* 0x000fe20000400000 */
[----:B------:R-:W-:Y:S01]  /*20b0*/  FSEL R221, R12, R221, !P1 ;  /* 0x000000dd0cdd7208 */ /* 0x000fe20004800000 */
[----:B------:R-:W-:Y:S01]  /*20c0*/  FADD R184, R13, 1 ;  /* 0x3f8000000db87421 */ /* 0x000fe20000000000 */
[----:B------:R-:W-:Y:S01]  /*20d0*/  FFMA R142, R142, R188, R75 ;  /* 0x000000bc8e8e7223 */ /* 0x000fe2000000004b */
[----:B------:R-:W-:Y:S01]  /*20e0*/  FSEL R219, R10, R219, !P1 ;  /* 0x000000db0adb7208 */ /* 0x000fe20004800000 */
[----:B------:R-:W-:Y:S01]  /*20f0*/  FADD R188, R15, 1 ;  /* 0x3f8000000fbc7421 */ /* 0x000fe20000000000 */
[----:B------:R-:W-:Y:S01]  /*2100*/  FMUL R189, R158, R190 ;  /* 0x000000be9ebd7220 */ /* 0x000fe20000400000 */
[----:B------:R-:W-:Y:S01]  /*2110*/  FFMA R182, R182, R140, R73 ;  /* 0x0000008cb6b67223 */ /* 0x000fe20000000049 */
[----:B------:R-:W-:Y:S01]  /*2120*/  FFMA R140, R191, R221, R76 ;  /* 0x000000ddbf8c7223 */ /* 0x000fe2000000004c */
[----:B------:R-:W-:Y:S01]  /*2130*/  FSEL R184, R13, R184, !P1 ;  /* 0x000000b80db87208 */ /* 0x000fe20004800000 */
[----:B------:R-:W-:Y:S01]  /*2140*/  FFMA R180, R189, R219, R74 ;  /* 0x000000dbbdb47223 */ /* 0x000fe2000000004a */
[----:B------:R-:W-:Y:S01]  /*2150*/  FSEL R191, R15, R188, !P1 ;  /* 0x000000bc0fbf7208 */ /* 0x000fe20004800000 */
[----:B------:R-:W-:Y:S01]  /*2160*/  FMUL R190, R158, R185 ;  /* 0x000000b99ebe7220 */ /* 0x000fe20000400000 */
[----:B------:R-:W-:Y:S01]  /*2170*/  FADD R189, R14, 1 ;  /* 0x3f8000000ebd7421 */ /* 0x000fe20000000000 */
[----:B------:R-:W-:Y:S01]  /*2180*/  FMUL R188, R158, R187 ;  /* 0x000000bb9ebc7220 */ /* 0x000fe20000400000 */
[C---:B------:R-:W-:Y:S01]  /*2190*/  FADD R198, R17.reuse, 1 ;  /* 0x3f80000011c67421 */ /* 0x040fe20000000000 */
[----:B------:R-:W-:Y:S01]  /*21a0*/  FFMA R190, R190, R184, R77 ;  /* 0x000000b8bebe7223 */ /* 0x000fe2000000004d */
[----:B------:R-:W-:Y:S01]  /*21b0*/  FMUL R185, R158, R186 ;  /* 0x000000ba9eb97220 */ /* 0x000fe20000400000 */
[----:B------:R-:W-:Y:S01]  /*21c0*/  FFMA R184, R188, R191, R79 ;  /* 0x000000bfbcb87223 */ /* 0x000fe2000000004f */
[----:B------:R-:W-:Y:S01]  /*21d0*/  FSEL R189, R14, R189, !P1 ;  /* 0x000000bd0ebd7208 */ /* 0x000fe20004800000 */
[----:B------:R-:W-:Y:S01]  /*21e0*/  FMUL R188, R158, R173 ;  /* 0x000000ad9ebc7220 */ /* 0x000fe20000400000 */
[----:B------:R-:W-:Y:S01]  /*21f0*/  FSEL R198, R17, R198, !P1 ;  /* 0x000000c611c67208 */ /* 0x000fe20004800000 */
[----:B------:R-:W-:Y:S01]  /*2200*/  FADD R173, R18, 1 ;  /* 0x3f80000012ad7421 */ /* 0x000fe20000000000 */
[----:B------:R-:W-:Y:S01]  /*2210*/  ISETP.NE.AND.EX P0, PT, RZ, UR9, PT, P0 ;  /* 0x00000009ff007c0c */ /* 0x000fe2000bf05300 */
[----:B------:R-:W-:Y:S01]  /*2220*/  FFMA R186, R185, R189, R78 ;  /* 0x000000bdb9ba7223 */ /* 0x000fe2000000004e */
[----:B------:R-:W-:Y:S01]  /*2230*/  FADD R189, R22, 1 ;  /* 0x3f80000016bd7421 */ /* 0x000fe20000000000 */
[----:B------:R-:W-:Y:S01]  /*2240*/  FFMA R188, R188, R198, R81 ;  /* 0x000000c6bcbc7223 */ /* 0x000fe20000000051 */
        /* <DEDUP_REMOVED lines=9> */
[C---:B------:R-:W-:Y:S01]  /*22e0*/  FMUL R169, R158.reuse, R170 ;  /* 0x000000aa9ea97220 */ /* 0x040fe20000400000 */
[----:B------:R-:W-:Y:S01]  /*22f0*/  FMUL R132, R158, R199 ;  /* 0x000000c79e847220 */ /* 0x000fe20000400000 */
[----:B------:R-:W-:Y:S01]  /*2300*/  FFMA R200, R200, R202, R85 ;  /* 0x000000cac8c87223 */ /* 0x000fe20000000055 */
        /* <DEDUP_REMOVED lines=17> */
[----:B------:R-:W-:Y:S01]  /*2420*/  FMUL R165, R158, R166 ;  /* 0x000000a69ea57220 */ /* 0x000fe20000400000 */
[----:B------:R-:W-:Y:S01]  /*2430*/  @P0 FMNMX R193, R193, |R134|, !PT ;  /* 0x40000086c1c10209 */ /* 0x000fe20007800000 */
[----:B------:R-:W-:Y:S01]  /*2440*/  FFMA R206, R206, R169, R89 ;  /* 0x000000a9cece7223 */ /* 0x000fe20000000059 */
[----:B------:R-:W-:Y:S01]  /*2450*/  FFMA R138, R197, R199, R72 ;  /* 0x000000c7c58a7223 */ /* 0x000fe20000000048 */
[----:B------:R-:W-:Y:S01]  /*2460*/  FFMA R166, R165, R171, R90 ;  /* 0x000000aba5a67223 */ /* 0x000fe2000000005a */
[----:B------:R-:W-:Y:S01]  /*2470*/  FSEL R167, R28, R167, !P1 ;  /* 0x000000a71ca77208 */ /* 0x000fe20004800000 */
[----:B------:R-:W-:Y:S01]  /*2480*/  FADD R169, R30, 1 ;  /* 0x3f8000001ea97421 */ /* 0x000fe20000000000 */
[----:B------:R-:W-:Y:S01]  /*2490*/  FMUL R165, R158, R176 ;  /* 0x000000b09ea57220 */ /* 0x000fe20000400000 */
[----:B------:R-:W-:Y:S01]  /*24a0*/  @P0 FMNMX R193, R193, |R132|, !PT ;  /* 0x40000084c1c10209 */ /* 0x000fe20007800000 */
[----:B------:R-:W-:Y:S01]  /*24b0*/  FADD R171, R32, 1 ;  /* 0x3f80000020ab7421 */ /* 0x000fe20000000000 */
[----:B------:R-:W-:Y:S01]  /*24c0*/  FMUL R216, R158, R161 ;  /* 0x000000a19ed87220 */ /* 0x000fe20000400000 */
[----:B------:R-:W-:Y:S01]  /*24d0*/  FFMA R176, R165, R167, R92 ;  /* 0x000000a7a5b07223 */ /* 0x000fe2000000005c */
        /* <DEDUP_REMOVED lines=9> */
[----:B------:R-:W-:Y:S01]  /*2570*/  FMUL R162, R158, R163 ;  /* 0x000000a39ea27220 */ /* 0x000fe20000400000 */
[----:B------:R-:W-:Y:S01]  /*2580*/  @P0 FMNMX R193, R193, |R180|, !PT ;  /* 0x400000b4c1c10209 */ /* 0x000fe20007800000 */
[----:B------:R-:W-:Y:S01]  /*2590*/  FFMA R216, R216, R212, R97 ;  /* 0x000000d4d8d87223 */ /* 0x000fe20000000061 */
[----:B------:R-:W-:Y:S01]  /*25a0*/  FMUL R163, R158, R152 ;  /* 0x000000989ea37220 */ /* 0x000fe20000400000 */
[----:B------:R-:W-:Y:S01]  /*25b0*/  FFMA R212, R162, R214, R99 ;  /* 0x000000d6a2d47223 */ /* 0x000fe20000000063 */
[----:B------:R-:W-:Y:S01]  /*25c0*/  FSEL R165, R34, R165, !P1 ;  /* 0x000000a522a57208 */ /* 0x000fe20004800000 */
[----:B------:R-:W-:Y:S01]  /*25d0*/  FMUL R214, R158, R153 ;  /* 0x000000999ed67220 */ /* 0x000fe20000400000 */
[----:B------:R-:W-:Y:S01]  /*25e0*/  FADD R153, R38, 1 ;  /* 0x3f80000026997421 */ /* 0x000fe20000000000 */
[----:B------:R-:W-:Y:S01]  /*25f0*/  @P0 FMNMX R193, R193, |R142|, !PT ;  /* 0x4000008ec1c10209 */ /* 0x000fe20007800000 */
[----:B------:R-:W-:Y:S01]  /*2600*/  FADD R197, R16, 1 ;  /* 0x3f80000010c57421 */ /* 0x000fe20000000000 */
[----:B------:R-:W-:Y:S01]  /*2610*/  FFMA R152, R161, R165, R98 ;  /* 0x000000a5a1987223 */ /* 0x000fe20000000062 */
[----:B------:R-:W-:Y:S01]  /*2620*/  FFMA R214, R214, R218, R101 ;  /* 0x000000dad6d67223 */ /* 0x000fe20000000065 */
[----:B------:R-:W-:Y:S01]  /*2630*/  @P0 FMNMX R193, R193, |R140|, !PT ;  /* 0x4000008cc1c10209 */ /* 0x000fe20007800000 */
        /* <DEDUP_REMOVED lines=8> */
[----:B------:R-:W-:Y:S01]  /*26c0*/  FFMA R218, R218, R220, R103 ;  /* 0x000000dcdada7223 */ /* 0x000fe20000000067 */
[----:B------:R-:W-:Y:S01]  /*26d0*/  FMUL R187, R158, R172 ;  /* 0x000000ac9ebb7220 */ /* 0x000fe20000400000 */
[----:B------:R-:W-:Y:S01]  /*26e0*/  FSEL R165, R42, R165, !P1 ;  /* 0x000000a52aa57208 */ /* 0x000fe20004800000 */
[----:B------:R-:W-:Y:S01]  /*26f0*/  FMUL R220, R158, R149 ;  /* 0x000000959edc7220 */ /* 0x000fe20000400000 */
[----:B------:R-:W-:Y:S01]  /*2700*/  FADD R153, R44, 1 ;  /* 0x3f8000002c997421 */ /* 0x000fe20000000000 */
[----:B------:R-:W-:Y:S01]  /*2710*/  FMUL R149, R158, R150 ;  /* 0x000000969e957220 */ /* 0x000fe20000400000 */
[----:B------:R-:W-:Y:S01]  /*2720*/  @P0 FMNMX R193, R193, |R186|, !PT ;  /* 0x400000bac1c10209 */ /* 0x000fe20007800000 */
[----:B------:R-:W-:Y:S01]  /*2730*/  FFMA R172, R187, R197, R80 ;  /* 0x000000c5bbac7223 */ /* 0x000fe20000000050 */
[----:B------:R-:W-:Y:S01]  /*2740*/  FFMA R220, R220, R222, R105 ;  /* 0x000000dedcdc7223 */ /* 0x000fe20000000069 */
[----:B------:R-:W-:Y:S01]  /*2750*/  FFMA R150, R149, R165, R106 ;  /* 0x000000a595967223 */ /* 0x000fe2000000006a */
[----:B------:R-:W-:Y:S01]  /*2760*/  FSEL R153, R44, R153, !P1 ;  /* 0x000000992c997208 */ /* 0x000fe20004800000 */
[C---:B------:R-:W-:Y:S01]  /*2770*/  FMUL R222, R158.reuse, R151 ;  /* 0x000000979ede7220 */ /* 0x040fe20000400000 */
[----:B------:R-:W-:Y:S01]  /*2780*/  @P0 FMNMX R193, R193, |R184|, !PT ;  /* 0x400000b8c1c10209 */ /* 0x000fe20007800000 */
[----:B------:R-:W-:Y:S01]  /*2790*/  FMUL R149, R158, R144 ;  /* 0x000000909e957220 */ /* 0x000fe20000400000 */
[--C-:B------:R-:W-:Y:S01]  /*27a0*/  FADD R147, R147, -R0.reuse ;  /* 0x8000000093937221 */ /* 0x100fe20000000000 */
[----:B------:R-:W-:Y:S01]  /*27b0*/  FADD R151, R46, 1 ;  /* 0x3f8000002e977421 */ /* 0x000fe20000000000 */
[--C-:B------:R-:W-:Y:S01]  /*27c0*/  FADD R145, R145, -R0.reuse ;  /* 0x8000000091917221 */ /* 0x100fe20000000000 */
[----:B------:R-:W-:Y:S01]  /*27d0*/  FADD R146, R146, -R0 ;  /* 0x8000000092927221 */ /* 0x000fe20000000000 */
[----:B------:R-:W-:Y:S01]  /*27e0*/  @P0 FMNMX R193, R193, |R172|, !PT ;  /* 0x400000acc1c10209 */ /* 0x000fe20007800000 */
[----:B------:R-:W-:Y:S01]  /*27f0*/  FADD R187, R20, 1 ;  /* 0x3f80000014bb7421 */ /* 0x000fe20000000000 */
[----:B------:R-:W-:Y:S01]  /*2800*/  FFMA R222, R222, R224, R107 ;  /* 0x000000e0dede7223 */ /* 0x000fe2000000006b */
[----:B------:R-:W-:Y:S01]  /*2810*/  FFMA R144, R149, R153, R108 ;  /* 0x0000009995907223 */ /* 0x000fe2000000006c */
[----:B------:R-:W-:Y:S01]  /*2820*/  FSEL R149, R45, R226, !P1 ;  /* 0x000000e22d957208 */ /* 0x000fe20004800000 */
[----:B------:R-:W-:Y:S01]  /*2830*/  FMUL R224, R158, R147 ;  /* 0x000000939ee07220 */ /* 0x000fe20000400000 */
[----:B------:R-:W-:Y:S01]  /*2840*/  FSEL R151, R46, R151, !P1 ;  /* 0x000000972e977208 */ /* 0x000fe20004800000 */
[----:B------:R-:W-:Y:S01]  /*2850*/  FMUL R226, R158, R145 ;  /* 0x000000919ee27220 */ /* 0x000fe20000400000 */
[----:B------:R-:W-:Y:S01]  /*2860*/  FADD R147, R48, 1 ;  /* 0x3f80000030937421 */ /* 0x000fe20000000000 */
[----:B------:R-:W-:Y:S01]  /*2870*/  FMUL R145, R158, R146 ;  /* 0x000000929e917220 */ /* 0x000fe20000400000 */
[----:B------:R-:W-:Y:S01]  /*2880*/  @P0 FMNMX R193, R193, |R188|, !PT ;  /* 0x400000bcc1c10209 */ /* 0x000fe20007800000 */
[----:B------:R-:W-:Y:S01]  /*2890*/  FADD R156, R156, -R0 ;  /* 0x800000009c9c7221 */ /* 0x000fe20000000000 */
[----:B------:R-:W-:Y:S01]  /*28a0*/  FSEL R187, R20, R187, !P1 ;  /* 0x000000bb14bb7208 */ /* 0x000fe20004800000 */
[----:B------:R-:W-:Y:S01]  /*28b0*/  FFMA R146, R145, R151, R110 ;  /* 0x0000009791927223 */ /* 0x000fe2000000006e */
[----:B------:R-:W-:Y:S01]  /*28c0*/  FSEL R147, R48, R147, !P1 ;  /* 0x0000009330937208 */ /* 0x000fe20004800000 */
[C---:B------:R-:W-:Y:S01]  /*28d0*/  FMUL R145, R158.reuse, R156 ;  /* 0x0000009c9e917220 */ /* 0x040fe20000400000 */
[----:B------:R-:W-:Y:S01]  /*28e0*/  @P0 FMNMX R193, R193, |R168|, !PT ;  /* 0x400000a8c1c10209 */ /* 0x000fe20007800000 */
[----:B------:R-:W-:Y:S01]  /*28f0*/  FFMA R174, R175, R187, R84 ;  /* 0x000000bbafae7223 */ /* 0x000fe20000000054 */
[----:B------:R-:W-:Y:S01]  /*2900*/  FMUL R205, R158, R205 ;  /* 0x000000cd9ecd7220 */ /* 0x000fe20000400000 */
[----:B------:R-:W-:Y:S01]  /*2910*/  FFMA R156, R145, R147, R112 ;  /* 0x00000093919c7223 */ /* 0x000fe20000000070 */
[----:B------:R-:W-:Y:S01]  /*2920*/  @P0 FMNMX R193, R193, |R198|, !PT ;  /* 0x400000c6c1c10209 */ /* 0x000fe20007800000 */
[----:B------:R-:W-:Y:S01]  /*2930*/  FADD R145, R54, 1 ;  /* 0x3f80000036917421 */ /* 0x000fe20000000000 */
[--C-:B------:R-:W-:Y:S01]  /*2940*/  FADD R143, R143, -R0.reuse ;  /* 0x800000008f8f7221 */ /* 0x100fe20000000000 */
[--C-:B------:R-:W-:Y:S01]  /*2950*/  FADD R137, R137, -R0.reuse ;  /* 0x8000000089897221 */ /* 0x100fe20000000000 */
[----:B------:R-:W-:Y:S01]  /*2960*/  @P0 FMNMX R193, R193, |R174|, !PT ;  /* 0x400000aec1c10209 */ /* 0x000fe20007800000 */
[----:B------:R-:W-:Y:S01]  /*2970*/  FFMA R204, R204, R208, R91 ;  /* 0x000000d0cccc7223 */ /* 0x000fe2000000005b */
[----:B------:R-:W-:Y:S01]  /*2980*/  FSEL R145, R54, R145, !P1 ;  /* 0x0000009136917208 */ /* 0x000fe20004800000 */
[----:B------:R-:W-:Y:S01]  /*2990*/  FMUL R242, R158, R143 ;  /* 0x0000008f9ef27220 */ /* 0x000fe20000400000 */
[----:B------:R-:W-:Y:S01]  /*29a0*/  @P0 FMNMX R193, R193, |R200|, !PT ;  /* 0x400000c8c1c10209 */ /* 0x000fe20007800000 */
[----:B------:R-:W-:Y:S01]  /*29b0*/  FADD R208, R29, 1 ;  /* 0x3f8000001dd07421 */ /* 0x000fe20000000000 */
[----:B------:R-:W-:Y:S01]  /*29c0*/  FADD R177, R177, -R0 ;  /* 0x80000000b1b17221 */ /* 0x000fe20000000000 */
[----:B------:R-:W-:Y:S01]  /*29d0*/  FFMA R240, R205, R145, R118 ;  /* 0x00000091cdf07223 */ /* 0x000fe20000000076 */
[----:B------:R-:W-:Y:S01]  /*29e0*/  @P0 FMNMX R193, R193, |R170|, !PT ;  /* 0x400000aac1c10209 */ /* 0x000fe20007800000 */
[----:B------:R-:W0:Y:S01]  /*29f0*/  LDC.U8 R145, c[0x0][0x294] ;  /* 0x0000a500ff917b82 */ /* 0x000e220000000000 */
[----:B------:R-:W-:Y:S01]  /*2a00*/  FFMA R242, R242, R238, R119 ;  /* 0x000000eef2f27223 */ /* 0x000fe20000000077 */
[----:B------:R-:W-:Y:S01]  /*2a10*/  FMUL R238, R158, R137 ;  /* 0x000000899eee7220 */ /* 0x000fe20000400000 */
[----:B------:R-:W-:Y:S01]  /*2a20*/  @P0 FMNMX R193, R193, |R202|, !PT ;  /* 0x400000cac1c10209 */ /* 0x000fe20007800000 */
[----:B------:R-:W-:Y:S01]  /*2a30*/  FADD R137, R58, 1 ;  /* 0x3f8000003a897421 */ /* 0x000fe20000000000 */
[--C-:B------:R-:W-:Y:S01]  /*2a40*/  FADD R141, R141, -R0.reuse ;  /* 0x800000008d8d7221 */ /* 0x100fe20000000000 */
[----:B------:R-:W-:Y:S01]  /*2a50*/  FADD R139, R139, -R0 ;  /* 0x800000008b8b7221 */ /* 0x000fe20000000000 */
[----:B------:R-:W-:Y:S01]  /*2a60*/  @P0 FMNMX R193, R193, |R164|, !PT ;  /* 0x400000a4c1c10209 */ /* 0x000fe20007800000 */
[----:B------:R-:W-:Y:S01]  /*2a70*/  FMUL R209, R158, R209 ;  /* 0x000000d19ed17220 */ /* 0x000fe20000400000 */
        /* <DEDUP_REMOVED lines=12> */
[----:B------:R-:W-:Y:S01]  /*2b40*/  FSEL R141, R59, R248, !P1 ;  /* 0x000000f83b8d7208 */ /* 0x000fe20004800000 */
[----:B------:R-:W-:Y:S01]  /*2b50*/  FMUL R248, R158, R139 ;  /* 0x0000008b9ef87220 */ /* 0x000fe20000400000 */
[--C-:B------:R-:W-:Y:S01]  /*2b60*/  FADD R179, R179, -R0.reuse ;  /* 0x80000000b3b37221 */ /* 0x100fe20000000000 */
[----:B------:R-:W-:Y:S01]  /*2b70*/  FFMA R210, R210, R208, R93 ;  /* 0x000000d0d2d27223 */ /* 0x000fe2000000005d */
[----:B------:R-:W-:Y:S01]  /*2b80*/  FADD R137, R62, 1 ;  /* 0x3f8000003e897421 */ /* 0x000fe20000000000 */
[----:B------:R-:W-:Y:S01]  /*2b90*/  FADD R133, R133, -R0 ;  /* 0x8000000085857221 */ /* 0x000fe20000000000 */
[----:B------:R-:W-:Y:S01]  /*2ba0*/  FSEL R143, R60, R143, !P1 ;  /* 0x0000008f3c8f7208 */ /* 0x000fe20004800000 */
[----:B------:R-:W-:Y:S01]  /*2bb0*/  FMUL R211, R158, R211 ;  /* 0x000000d39ed37220 */ /* 0x000fe20000400000 */
[----:B------:R-:W-:Y:S01]  /*2bc0*/  @P0 FMNMX R193, R193, |R176|, !PT ;  /* 0x400000b0c1c10209 */ /* 0x000fe20007800000 */
[----:B------:R-:W-:Y:S01]  /*2bd0*/  FFMA R248, R248, R141, R123 ;  /* 0x0000008df8f87223 */ /* 0x000fe2000000007b */
[----:B0-----:R-:W-:Y:S01]  /*2be0*/  ISETP.NE.AND P2, PT, R145, RZ, PT ;  /* 0x000000ff9100720c */ /* 0x001fe20003f45270 */
[C---:B------:R-:W-:Y:S01]  /*2bf0*/  FMUL R178, R158.reuse, R179 ;  /* 0x000000b39eb27220 */ /* 0x040fe20000400000 */
[----:B------:R-:W-:Y:S01]  /*2c00*/  FSEL R141, R61, R244, !P1 ;  /* 0x000000f43d8d7208 */ /* 0x000fe20004800000 */
[----:B------:R-:W-:Y:S01]  /*2c10*/  FMUL R244, R158, R133 ;  /* 0x000000859ef47220 */ /* 0x000fe20000400000 */
[----:B------:R-:W-:Y:S01]  /*2c20*/  FSEL R137, R62, R137, !P1 ;  /* 0x000000893e897208 */ /* 0x000fe20004800000 */
[----:B------:R-:W-:Y:S01]  /*2c30*/  FMUL R213, R158, R213 ;  /* 0x000000d59ed57220 */ /* 0x000fe20000400000 */
[----:B------:R-:W-:Y:S01]  /*2c40*/  @P0 FMNMX R193, R193, |R210|, !PT ;  /* 0x400000d2c1c10209 */ /* 0x000fe20007800000 */
[----:B------:R-:W-:Y:S01]  /*2c50*/  FFMA R139, R211, R143, R124 ;  /* 0x0000008fd38b7223 */ /* 0x000fe2000000007c */
[----:B------:R-:W-:Y:S01]  /*2c60*/  FADD R143, R65, 1 ;  /* 0x3f800000418f7421 */ /* 0x000fe20000000000 */
[--C-:B------:R-:W-:Y:S01]  /*2c70*/  FADD R135, R135, -R0.reuse ;  /* 0x8000000087877221 */ /* 0x100fe20000000000 */
[----:B------:R-:W-:Y:S01]  /*2c80*/  FFMA R208, R178, R167, R95 ;  /* 0x000000a7b2d07223 */ /* 0x000fe2000000005f */
[----:B------:R-:W-:Y:S01]  /*2c90*/  FADD R181, R181, -R0 ;  /* 0x80000000b5b57221 */ /* 0x000fe20000000000 */
[----:B------:R-:W-:Y:S01]  /*2ca0*/  FFMA R141, R244, R141, R125 ;  /* 0x0000008df48d7223 */ /* 0x000fe2000000007d */
[----:B------:R-:W-:Y:S01]  /*2cb0*/  @P0 FMNMX R193, R193, |R160|, !PT ;  /* 0x400000a0c1c10209 */ /* 0x000fe20007800000 */
[----:B------:R-:W-:Y:S01]  /*2cc0*/  FFMA R244, R213, R137, R126 ;  /* 0x00000089d5f47223 */ /* 0x000fe2000000007e */
[----:B------:R-:W-:Y:S01]  /*2cd0*/  FADD R137, R64, 1 ;  /* 0x3f80000040897421 */ /* 0x000fe20000000000 */
[----:B------:R-:W-:Y:S01]  /*2ce0*/  FSEL R133, R63, R252, !P1 ;  /* 0x000000fc3f857208 */ /* 0x000fe20004800000 */
[----:B------:R-:W-:Y:S01]  /*2cf0*/  FFMA R178, R171, R173, R96 ;  /* 0x000000adabb27223 */ /* 0x000fe20000000060 */
[----:B------:R-:W-:Y:S01]  /*2d00*/  FADD R145, R66, 1 ;  /* 0x3f80000042917421 */ /* 0x000fe20000000000 */
[C---:B------:R-:W-:Y:S01]  /*2d10*/  FMUL R252, R158.reuse, R135 ;  /* 0x000000879efc7220 */ /* 0x040fe20000400000 */
[----:B------:R-:W-:Y:S01]  /*2d20*/  FSEL R143, R65, R143, !P1 ;  /* 0x0000008f418f7208 */ /* 0x000fe20004800000 */
[----:B------:R-:W-:Y:S01]  /*2d30*/  FMUL R181, R158, R181 ;  /* 0x000000b59eb57220 */ /* 0x000fe20000400000 */
[----:B------:R-:W-:Y:S01]  /*2d40*/  @P0 FMNMX R193, R193, |R208|, !PT ;  /* 0x400000d0c1c10209 */ /* 0x000fe20007800000 */
[-C--:B------:R-:W-:Y:S01]  /*2d50*/  @P2 FMUL R2, R2, R3.reuse ;  /* 0x0000000302022220 */ /* 0x080fe20000400000 */
[----:B------:R-:W-:Y:S01]  /*2d60*/  @P2 FMUL R136, R136, R3 ;  /* 0x0000000388882220 */ /* 0x000fe20000400000 */
[----:B------:R-:W-:Y:S01]  /*2d70*/  FSEL R137, R64, R137, !P1 ;  /* 0x0000008940897208 */ /* 0x000fe20004800000 */
[----:B------:R-:W-:Y:S01]  /*2d80*/  FFMA R252, R252, R133, R127 ;  /* 0x00000085fcfc7223 */ /* 0x000fe2000000007f */
[----:B------:R-:W-:Y:S01]  /*2d90*/  FMUL R215, R158, R215 ;  /* 0x000000d79ed77220 */ /* 0x000fe20000400000 */
[----:B------:R-:W-:Y:S01]  /*2da0*/  FFMA R133, R181, R143, R129 ;  /* 0x0000008fb5857223 */ /* 0x000fe20000000081 */
[----:B------:R-:W-:Y:S01]  /*2db0*/  FSEL R145, R66, R145, !P1 ;  /* 0x0000009142917208 */ /* 0x000fe20004800000 */
[----:B------:R-:W-:Y:S01]  /*2dc0*/  FADD R167, R36, 1 ;  /* 0x3f80000024a77421 */ /* 0x000fe20000000000 */
[----:B------:R-:W-:Y:S01]  /*2dd0*/  @P0 FMNMX R193, R193, |R178|, !PT ;  /* 0x400000b2c1c10209 */ /* 0x000fe20007800000 */
[----:B------:R-:W-:Y:S01]  /*2de0*/  FMUL R217, R158, R217 ;  /* 0x000000d99ed97220 */ /* 0x000fe20000400000 */
[----:B------:R-:W-:Y:S01]  /*2df0*/  FADD R143, R67, 1 ;  /* 0x3f800000438f7421 */ /* 0x000fe20000000000 */
[-C--:B------:R-:W-:Y:S01]  /*2e00*/  @P2 FMUL R134, R134, R3.reuse ;  /* 0x0000000386862220 */ /* 0x080fe20000400000 */
[----:B------:R-:W-:Y:S01]  /*2e10*/  @P2 FMUL R132, R132, R3 ;  /* 0x0000000384842220 */ /* 0x000fe20000400000 */
[----:B------:R-:W-:Y:S01]  /*2e20*/  F2FP.SATFINITE.E4M3.F32.PACK_AB_MERGE_C R2, RZ, R2, RZ ;  /* 0x00000002ff02723e */ /* 0x000fe200048070ff */
[----:B------:R-:W-:Y:S01]  /*2e30*/  FFMA R135, R215, R137, R128 ;  /* 0x00000089d7877223 */ /* 0x000fe20000000080 */
[----:B------:R-:W-:Y:S01]  /*2e40*/  F2FP.SATFINITE.E4M3.F32.PACK_AB_MERGE_C R136, RZ, R136, RZ ;  /* 0x00000088ff88723e */ /* 0x000fe200048070ff */
[----:B------:R-:W-:Y:S01]  /*2e50*/  FFMA R137, R217, R145, R130 ;  /* 0x00000091d9897223 */ /* 0x000fe20000000082 */
[----:B------:R-:W-:Y:S01]  /*2e60*/  @P0 FMNMX R193, R193, |R216|, !PT ;  /* 0x400000d8c1c10209 */ /* 0x000fe20007800000 */
[----:B------:R-:W-:Y:S01]  /*2e70*/  FADD R183, R183, -R0 ;  /* 0x80000000b7b77221 */ /* 0x000fe20000000000 */
[----:B------:R-:W-:Y:S01]  /*2e80*/  FSEL R167, R36, R167, !P1 ;  /* 0x000000a724a77208 */ /* 0x000fe20004800000 */
[----:B------:R-:W-:Y:S01]  /*2e90*/  @P2 FMUL R138, R138, R3 ;  /* 0x000000038a8a2220 */ /* 0x000fe20000400000 */
[----:B------:R-:W-:Y:S01]  /*2ea0*/  FSEL R145, R67, R143, !P1 ;  /* 0x0000008f43917208 */ /* 0x000fe20004800000 */
[----:B------:R-:W-:Y:S01]  /*2eb0*/  @P2 FMUL R182, R182, R3 ;  /* 0x00000003b6b62220 */ /* 0x000fe20000400000 */
[----:B------:R-:W-:Y:S01]  /*2ec0*/  LOP3.LUT R2, R2, 0xff, RZ, 0xc0, !PT ;  /* 0x000000ff02027812 */ /* 0x000fe200078ec0ff */
[----:B------:R-:W-:Y:S01]  /*2ed0*/  FMUL R183, R158, R183 ;  /* 0x000000b79eb77220 */ /* 0x000fe20000400000 */
[----:B------:R-:W-:Y:S01]  /*2ee0*/  LOP3.LUT R143, R136, 0xffff, RZ, 0xc0, !PT ;  /* 0x0000ffff888f7812 */ /* 0x000fe200078ec0ff */
[----:B------:R-:W-:Y:S01]  /*2ef0*/  FFMA R162, R163, R167, R100 ;  /* 0x000000a7a3a27223 */ /* 0x000fe20000000064 */
[----:B------:R-:W-:Y:S01]  /*2f00*/  F2FP.SATFINITE.E4M3.F32.PACK_AB_MERGE_C R134, RZ, R134, RZ ;  /* 0x00000086ff86723e */ /* 0x000fe200048070ff */
[----:B------:R-:W-:Y:S01]  /*2f10*/  @P2 FMUL R180, R180, R3 ;  /* 0x00000003b4b42220 */ /* 0x000fe20000400000 */
[----:B------:R-:W-:Y:S01]  /*2f20*/  F2FP.SATFINITE.E4M3.F32.PACK_AB_MERGE_C R132, RZ, R132, RZ ;  /* 0x00000084ff84723e */ /* 0x000fe200048070ff */
[----:B------:R-:W-:Y:S01]  /*2f30*/  FFMA R136, R183, R145, R131 ;  /* 0x00000091b7887223 */ /* 0x000fe20000000083 */
[----:B------:R-:W-:Y:S01]  /*2f40*/  @P0 FMNMX R193, R193, |R152|, !PT ;  /* 0x40000098c1c10209 */ /* 0x000fe20007800000 */
[-C--:B------:R-:W-:Y:S01]  /*2f50*/  @P2 FMUL R142, R142, R3.reuse ;  /* 0x000000038e8e2220 */ /* 0x080fe20000400000 */
[----:B------:R-:W-:Y:S01]  /*2f60*/  PRMT R143, R143, 0x7604, R2 ;  /* 0x000076048f8f7816 */ /* 0x000fe20000000002 */
[-C--:B------:R-:W-:Y:S01]  /*2f70*/  @P2 FMUL R140, R140, R3.reuse ;  /* 0x000000038c8c2220 */ /* 0x080fe20000400000 */
[----:B------:R-:W-:Y:S01]  /*2f80*/  LOP3.LUT R134, R134, 0xff, RZ, 0xc0, !PT ;  /* 0x000000ff86867812 */ /* 0x000fe200078ec0ff */
[-C--:B------:R-:W-:Y:S01]  /*2f90*/  @P2 FMUL R190, R190, R3.reuse ;  /* 0x00000003bebe2220 */ /* 0x080fe20000400000 */
[----:B------:R-:W-:Y:S01]  /*2fa0*/  LOP3.LUT R132, R132, 0xffff, RZ, 0xc0, !PT ;  /* 0x0000ffff84847812 */ /* 0x000fe200078ec0ff */
[----:B------:R-:W-:Y:S01]  /*2fb0*/  FADD R163, R40, 1 ;  /* 0x3f80000028a37421 */ /* 0x000fe20000000000 */
[----:B------:R-:W-:Y:S01]  /*2fc0*/  F2FP.SATFINITE.E4M3.F32.PACK_AB_MERGE_C R138, RZ, R138, RZ ;  /* 0x0000008aff8a723e */ /* 0x000fe200048070ff */
[-C--:B------:R-:W-:Y:S01]  /*2fd0*/  @P2 FMUL R186, R186, R3.reuse ;  /* 0x00000003baba2220 */ /* 0x080fe20000400000 */
[----:B------:R-:W-:Y:S01]  /*2fe0*/  F2FP.SATFINITE.E4M3.F32.PACK_AB_MERGE_C R182, RZ, R182, RZ ;  /* 0x000000b6ffb6723e */ /* 0x000fe200048070ff */
[-C--:B------:R-:W-:Y:S01]  /*2ff0*/  @P2 FMUL R184, R184, R3.reuse ;  /* 0x00000003b8b82220 */ /* 0x080fe20000400000 */
[----:B------:R-:W-:Y:S01]  /*3000*/  @P0 FMNMX R193, R193, |R212|, !PT ;  /* 0x400000d4c1c10209 */ /* 0x000fe20007800000 */
[-C--:B------:R-:W-:Y:S01]  /*3010*/  @P2 FMUL R172, R172, R3.reuse ;  /* 0x00000003acac2220 */ /* 0x080fe20000400000 */
[----:B------:R-:W-:Y:S01]  /*3020*/  PRMT R145, R143, 0x5410, R134 ;  /* 0x000054108f917816 */ /* 0x000fe20000000086 */
[-C--:B------:R-:W-:Y:S01]  /*3030*/  @P2 FMUL R188, R188, R3.reuse ;  /* 0x00000003bcbc2220 */ /* 0x080fe20000400000 */
[----:B------:R-:W-:Y:S01]  /*3040*/  SHF.L.U32 R2, R132, 0x18, RZ ;  /* 0x0000001884027819 */ /* 0x000fe200000006ff */
        /* <DEDUP_REMOVED lines=11> */
[----:B------:R-:W-:Y:S01]  /*3100*/  F2FP.SATFINITE.E4M3.F32.PACK_AB_MERGE_C R142, RZ, R142, RZ ;  /* 0x0000008eff8e723e */ /* 0x000fe200048070ff */
[-C--:B------:R-:W-:Y:S01]  /*3110*/  @P2 FMUL R164, R164, R3.reuse ;  /* 0x00000003a4a42220 */ /* 0x080fe20000400000 */
[----:B------:R-:W-:Y:S01]  /*3120*/  LOP3.LUT R180, R180, 0xff, RZ, 0xc0, !PT ;  /* 0x000000ffb4b47812 */ /* 0x000fe200078ec0ff */
[----:B------:R-:W-:Y:S01]  /*3130*/  @P2 FMUL R206, R206, R3 ;  /* 0x00000003cece2220 */ /* 0x000fe20000400000 */
[----:B------:R-:W-:Y:S01]  /*3140*/  @P0 FMNMX R193, R193, |R214|, !PT ;  /* 0x400000d6c1c10209 */ /* 0x000fe20007800000 */
[----:B------:R-:W-:Y:S01]  /*3150*/  FFMA R226, R226, R149, R109 ;  /* 0x00000095e2e27223 */ /* 0x000fe2000000006d */
[----:B------:R-:W-:Y:S01]  /*3160*/  F2FP.SATFINITE.E4M3.F32.PACK_AB_MERGE_C R134, RZ, R140, RZ ;  /* 0x0000008cff86723e */ /* 0x000fe200048070ff */
[-C--:B------:R-:W-:Y:S01]  /*3170*/  @P2 FMUL R166, R166, R3.reuse ;  /* 0x00000003a6a62220 */ /* 0x080fe20000400000 */
[----:B------:R-:W-:Y:S01]  /*3180*/  F2FP.SATFINITE.E4M3.F32.PACK_AB_MERGE_C R190, RZ, R190, RZ ;  /* 0x000000beffbe723e */ /* 0x000fe200048070ff */
[----:B------:R-:W-:Y:S01]  /*3190*/  @P2 FMUL R204, R204, R3 ;  /* 0x00000003cccc2220 */ /* 0x000fe20000400000 */
[----:B------:R-:W-:Y:S01]  /*31a0*/  FSEL R163, R40, R163, !P1 ;  /* 0x000000a328a37208 */ /* 0x000fe20004800000 */
[----:B------:R-:W-:Y:S01]  /*31b0*/  FADD R157, R157, -R0 ;  /* 0x800000009d9d7221 */ /* 0x000fe20000000000 */
[----:B------:R-:W-:Y:S01]  /*31c0*/  LOP3.LUT R2, R145, R2, RZ, 0xfc, !PT ;  /* 0x0000000291027212 */ /* 0x000fe200078efcff */
[----:B------:R-:W-:Y:S01]  /*31d0*/  FADD R149, R50, 1 ;  /* 0x3f80000032957421 */ /* 0x000fe20000000000 */
[----:B------:R-:W-:Y:S01]  /*31e0*/  LOP3.LUT R142, R142, 0xffff, RZ, 0xc0, !PT ;  /* 0x0000ffff8e8e7812 */ /* 0x000fe200078ec0ff */
[----:B------:R-:W-:Y:S01]  /*31f0*/  FFMA R154, R155, R163, R104 ;  /* 0x000000a39b9a7223 */ /* 0x000fe20000000068 */
[----:B------:R-:W-:Y:S01]  /*3200*/  PRMT R145, R143, 0x5410, R180 ;  /* 0x000054108f917816 */ /* 0x000fe200000000b4 */
[----:B------:R-:W-:Y:S01]  /*3210*/  FMUL R234, R158, R157 ;  /* 0x0000009d9eea7220 */ /* 0x000fe20000400000 */
[----:B------:R-:W-:Y:S01]  /*3220*/  @P0 FMNMX R193, R193, |R148|, !PT ;  /* 0x40000094c1c10209 */ /* 0x000fe20007800000 */
[----:B------:R-:W-:Y:S01]  /*3230*/  FADD R236, R53, 1 ;  /* 0x3f80000035ec7421 */ /* 0x000fe20000000000 */
[----:B------:R-:W-:Y:S01]  /*3240*/  LOP3.LUT R134, R134, 0xff, RZ, 0xc0, !PT ;  /* 0x000000ff86867812 */ /* 0x000fe200078ec0ff */
[----:B------:R-:W-:Y:S01]  /*3250*/  FADD R147, R56, 1 ;  /* 0x3f80000038937421 */ /* 0x000fe20000000000 */
[----:B------:R-:W-:Y:S01]  /*3260*/  LOP3.LUT R143, R190, 0xffff, RZ, 0xc0, !PT ;  /* 0x0000ffffbe8f7812 */ /* 0x000fe200078ec0ff */
[-C--:B------:R-:W-:Y:S01]  /*3270*/  @P2 FMUL R178, R178, R3.reuse ;  /* 0x00000003b2b22220 */ /* 0x080fe20000400000 */
[----:B------:R-:W-:Y:S01]  /*3280*/  F2FP.SATFINITE.E4M3.F32.PACK_AB_MERGE_C R186, RZ, R186, RZ ;  /* 0x000000baffba723e */ /* 0x000fe200048070ff */
[----:B------:R-:W-:Y:S01]  /*3290*/  @P2 FMUL R216, R216, R3 ;  /* 0x00000003d8d82220 */ /* 0x000fe20000400000 */
[----:B------:R-:W-:Y:S01]  /*32a0*/  SHF.L.U32 R132, R142, 0x18, RZ ;  /* 0x000000188e847819 */ /* 0x000fe200000006ff */
[----:B------:R-:W-:Y:S01]  /*32b0*/  FADD R230, R51, 1 ;  /* 0x3f80000033e67421 */ /* 0x000fe20000000000 */
[----:B------:R-:W-:Y:S01]  /*32c0*/  @P0 FMNMX R193, R193, |R218|, !PT ;  /* 0x400000dac1c10209 */ /* 0x000fe20007800000 */
[----:B------:R-:W-:Y:S01]  /*32d0*/  FADD R159, R159, -R0 ;  /* 0x800000009f9f7221 */ /* 0x000fe20000000000 */
[----:B------:R-:W-:Y:S01]  /*32e0*/  PRMT R143, R143, 0x7604, R134 ;  /* 0x000076048f8f7816 */ /* 0x000fe20000000086 */
[----:B------:R-:W-:Y:S01]  /*32f0*/  FMUL R201, R158, R201 ;  /* 0x000000c99ec97220 */ /* 0x000fe20000400000 */
[----:B------:R-:W-:Y:S01]  /*3300*/  F2FP.SATFINITE.E4M3.F32.PACK_AB_MERGE_C R184, RZ, R184, RZ ;  /* 0x000000b8ffb8723e */ /* 0x000fe200048070ff */
[-C--:B------:R-:W-:Y:S01]  /*3310*/  @P2 FMUL R152, R152, R3.reuse ;  /* 0x0000000398982220 */ /* 0x080fe20000400000 */
[----:B------:R-:W-:Y:S01]  /*3320*/  LOP3.LUT R186, R186, 0xff, RZ, 0xc0, !PT ;  /* 0x000000ffbaba7812 */ /* 0x000fe200078ec0ff */
[----:B------:R-:W-:Y:S01]  /*3330*/  FADD R151, R52, 1 ;  /* 0x3f80000034977421 */ /* 0x000fe20000000000 */
[----:B------:R-:W-:Y:S01]  /*3340*/  F2FP.SATFINITE.E4M3.F32.PACK_AB_MERGE_C R138, RZ, R172, RZ ;  /* 0x000000acff8a723e */ /* 0x000fe200048070ff */
[----:B------:R-:W-:Y:S01]  /*3350*/  @P2 FMUL R212, R212, R3 ;  /* 0x00000003d4d42220 */ /* 0x000fe20000400000 */
[----:B------:R-:W-:Y:S01]  /*3360*/  F2FP.SATFINITE.E4M3.F32.PACK_AB_MERGE_C R188, RZ, R188, RZ ;  /* 0x000000bcffbc723e */ /* 0x000fe200048070ff */
[----:B------:R-:W-:Y:S01]  /*3370*/  FMUL R207, R158, R207 ;  /* 0x000000cf9ecf7220 */ /* 0x000fe20000400000 */
[----:B------:R-:W-:Y:S01]  /*3380*/  LOP3.LUT R132, R145, R132, RZ, 0xfc, !PT ;  /* 0x0000008491847212 */ /* 0x000fe200078efcff */
[-C--:B------:R-:W-:Y:S01]  /*3390*/  @P2 FMUL R162, R162, R3.reuse ;  /* 0x00000003a2a22220 */ /* 0x080fe20000400000 */
[----:B------:R-:W-:Y:S01]  /*33a0*/  @P0 FMNMX R193, R193, |R154|, !PT ;  /* 0x4000009ac1c10209 */ /* 0x000fe20007800000 */
[----:B------:R-:W-:Y:S01]  /*33b0*/  @P2 FMUL R214, R214, R3 ;  /* 0x00000003d6d62220 */ /* 0x000fe20000400000 */
[----:B------:R-:W-:Y:S01]  /*33c0*/  LOP3.LUT R184, R184, 0xffff, RZ, 0xc0, !PT ;  /* 0x0000ffffb8b87812 */ /* 0x000fe200078ec0ff */
[----:B------:R-:W-:Y:S01]  /*33d0*/  FMUL R232, R158, R159 ;  /* 0x0000009f9ee87220 */ /* 0x000fe20000400000 */
[----:B------:R-:W-:Y:S01]  /*33e0*/  PRMT R145, R143, 0x5410, R186 ;  /* 0x000054108f917816 */ /* 0x000fe200000000ba */
[----:B------:R-:W-:Y:S01]  /*33f0*/  @P2 FMUL R148, R148, R3 ;  /* 0x0000000394942220 */ /* 0x000fe20000400000 */
[----:B------:R-:W-:Y:S01]  /*3400*/  LOP3.LUT R138, R138, 0xff, RZ, 0xc0, !PT ;  /* 0x000000ff8a8a7812 */ /* 0x000fe200078ec0ff */
[----:B------:R-:W-:Y:S01]  /*3410*/  FMUL R203, R158, R203 ;  /* 0x000000cb9ecb7220 */ /* 0x000fe20000400000 */
[----:B------:R-:W-:Y:S01]  /*3420*/  LOP3.LUT R143, R188, 0xffff, RZ, 0xc0, !PT ;  /* 0x0000ffffbc8f7812 */ /* 0x000fe200078ec0ff */
        /* <DEDUP_REMOVED lines=9> */
[----:B------:R-:W-:Y:S01]  /*34c0*/  F2FP.SATFINITE.E4M3.F32.PACK_AB_MERGE_C R198, RZ, R198, RZ ;  /* 0x000000c6ffc6723e */ /* 0x000fe200048070ff */
[-C--:B------:R-:W-:Y:S01]  /*34d0*/  @P2 FMUL R160, R160, R3.reuse ;  /* 0x00000003a0a02220 */ /* 0x080fe20000400000 */
[----:B------:R-:W-:Y:S01]  /*34e0*/  LOP3.LUT R168, R168, 0xff, RZ, 0xc0, !PT ;  /* 0x000000ffa8a87812 */ /* 0x000fe200078ec0ff */
[----:B------:R-:W-:Y:S01]  /*34f0*/  @P2 FMUL R208, R208, R3 ;  /* 0x00000003d0d02220 */ /* 0x000fe20000400000 */
[----:B------:R-:W-:-:S02]  /*3500*/  F2FP.SATFINITE.E4M3.F32.PACK_AB_MERGE_C R140, RZ, R174, RZ ;  /* 0x000000aeff8c723e */ /* 0x000fc400048070ff */
[----:B------:R-:W-:Y:S02]  /*3510*/  F2FP.SATFINITE.E4M3.F32.PACK_AB_MERGE_C R200, RZ, R200, RZ ;  /* 0x000000c8ffc8723e */ /* 0x000fe400048070ff */
[----:B------:R-:W-:Y:S01]  /*3520*/  @P0 FMNMX R193, R193, |R150|, !PT ;  /* 0x40000096c1c10209 */ /* 0x000fe20007800000 */
[----:B------:R-:W-:Y:S01]  /*3530*/  @P2 FMUL R150, R150, R3 ;  /* 0x0000000396962220 */ /* 0x000fe20000400000 */
[----:B------:R-:W-:Y:S02]  /*3540*/  LOP3.LUT R134, R145, R134, RZ, 0xfc, !PT ;  /* 0x0000008691867212 */ /* 0x000fe400078efcff */
[----:B------:R-:W-:Y:S02]  /*3550*/  LOP3.LUT R198, R198, 0xffff, RZ, 0xc0, !PT ;  /* 0x0000ffffc6c67812 */ /* 0x000fe400078ec0ff */
[----:B------:R-:W-:Y:S02]  /*3560*/  PRMT R145, R143, 0x5410, R168 ;  /* 0x000054108f917816 */ /* 0x000fe400000000a8 */
[----:B------:R-:W-:-:S02]  /*3570*/  LOP3.LUT R140, R140, 0xff, RZ, 0xc0, !PT ;  /* 0x000000ff8c8c7812 */ /* 0x000fc400078ec0ff */
[----:B------:R-:W-:Y:S02]  /*3580*/  LOP3.LUT R143, R200, 0xffff, RZ, 0xc0, !PT ;  /* 0x0000ffffc88f7812 */ /* 0x000fe400078ec0ff */
[----:B------:R-:W-:Y:S02]  /*3590*/  F2FP.SATFINITE.E4M3.F32.PACK_AB_MERGE_C R170, RZ, R170, RZ ;  /* 0x000000aaffaa723e */ /* 0x000fe400048070ff */
[----:B------:R-:W-:Y:S01]  /*35a0*/  @P0 FMNMX R193, R193, |R222|, !PT ;  /* 0x400000dec1c10209 */ /* 0x000fe20007800000 */
[----:B------:R-:W-:Y:S01]  /*35b0*/  @P2 FMUL R222, R222, R3 ;  /* 0x00000003dede2220 */ /* 0x000fe20000400000 */
[----:B------:R-:W-:Y:S02]  /*35c0*/  SHF.L.U32 R138, R198, 0x18, RZ ;  /* 0x00000018c68a7819 */ /* 0x000fe400000006ff */
[----:B------:R-:W-:Y:S02]  /*35d0*/  FSEL R228, R47, R228, !P1 ;  /* 0x000000e42fe47208 */ /* 0x000fe40004800000 */
[----:B------:R-:W-:-:S02]  /*35e0*/  PRMT R143, R143, 0x7604, R140 ;  /* 0x000076048f8f7816 */ /* 0x000fc4000000008c */
[----:B------:R-:W-:Y:S01]  /*35f0*/  F2FP.SATFINITE.E4M3.F32.PACK_AB_MERGE_C R202, RZ, R202, RZ ;  /* 0x000000caffca723e */ /* 0x000fe200048070ff */
[----:B------:R-:W-:Y:S01]  /*3600*/  FFMA R224, R224, R228, R111 ;  /* 0x000000e4e0e07223 */ /* 0x000fe2000000006f */
[----:B------:R-:W-:Y:S01]  /*3610*/  LOP3.LUT R170, R170, 0xff, RZ, 0xc0, !PT ;  /* 0x000000ffaaaa7812 */ /* 0x000fe200078ec0ff */
[----:B------:R-:W-:Y:S01]  /*3620*/  FADD R228, R49, 1 ;  /* 0x3f80000031e47421 */ /* 0x000fe20000000000 */
        /* <DEDUP_REMOVED lines=10> */
[----:B------:R-:W-:-:S02]  /*36d0*/  F2FP.SATFINITE.E4M3.F32.PACK_AB_MERGE_C R204, RZ, R204, RZ ;  /* 0x000000ccffcc723e */ /* 0x000fc400048070ff */
[----:B------:R-:W-:Y:S01]  /*36e0*/  @P0 FMNMX R193, R193, |R226|, !PT ;  /* 0x400000e2c1c10209 */ /* 0x000fe20007800000 */
[-C--:B------:R-:W-:Y:S01]  /*36f0*/  @P2 FMUL R226, R226, R3.reuse ;  /* 0x00000003e2e22220 */ /* 0x080fe20000400000 */
[----:B------:R-:W-:Y:S02]  /*3700*/  SHF.L.U32 R140, R202, 0x18, RZ ;  /* 0x00000018ca8c7819 */ /* 0x000fe400000006ff */
[----:B------:R-:W-:Y:S02]  /*3710*/  PRMT R143, R143, 0x7604, R142 ;  /* 0x000076048f8f7816 */ /* 0x000fe4000000008e */
[----:B------:R-:W-:Y:S02]  /*3720*/  LOP3.LUT R166, R166, 0xff, RZ, 0xc0, !PT ;  /* 0x000000ffa6a67812 */ /* 0x000fe400078ec0ff */
[----:B------:R-:W-:Y:S02]  /*3730*/  LOP3.LUT R204, R204, 0xffff, RZ, 0xc0, !PT ;  /* 0x0000ffffcccc7812 */ /* 0x000fe400078ec0ff */
[----:B------:R-:W-:Y:S01]  /*3740*/  @P0 FMNMX R193, R193, |R146|, !PT ;  /* 0x40000092c1c10209 */ /* 0x000fe20007800000 */
[----:B------:R-:W-:Y:S01]  /*3750*/  @P2 FMUL R146, R146, R3 ;  /* 0x0000000392922220 */ /* 0x000fe20000400000 */
[----:B------:R-:W-:-:S02]  /*3760*/  FSEL R228, R49, R228, !P1 ;  /* 0x000000e431e47208 */ /* 0x000fc40004800000 */
[----:B------:R-:W-:Y:S02]  /*3770*/  LOP3.LUT R140, R145, R140, RZ, 0xfc, !PT ;  /* 0x0000008c918c7212 */ /* 0x000fe400078efcff */
[----:B------:R-:W-:Y:S01]  /*3780*/  PRMT R145, R143, 0x5410, R166 ;  /* 0x000054108f917816 */ /* 0x000fe200000000a6 */
[----:B------:R-:W-:Y:S01]  /*3790*/  FFMA R234, R234, R228, R113 ;  /* 0x000000e4eaea7223 */ /* 0x000fe20000000071 */
[----:B------:R-:W-:Y:S02]  /*37a0*/  SHF.L.U32 R142, R204, 0x18, RZ ;  /* 0x00000018cc8e7819 */ /* 0x000fe400000006ff */
[----:B------:R-:W-:Y:S01]  /*37b0*/  @P0 FMNMX R193, R193, |R224|, !PT ;  /* 0x400000e0c1c10209 */ /* 0x000fe20007800000 */
[----:B------:R-:W-:Y:S01]  /*37c0*/  @P2 FMUL R224, R224, R3 ;  /* 0x00000003e0e02220 */ /* 0x000fe20000400000 */
[----:B------:R-:W-:Y:S02]  /*37d0*/  FSEL R149, R50, R149, !P1 ;  /* 0x0000009532957208 */ /* 0x000fe40004800000 */
[----:B------:R-:W-:-:S02]  /*37e0*/  FSEL R236, R53, R236, !P1 ;  /* 0x000000ec35ec7208 */ /* 0x000fc40004800000 */
[----:B------:R-:W-:Y:S01]  /*37f0*/  LOP3.LUT R142, R145, R142, RZ, 0xfc, !PT ;  /* 0x0000008e918e7212 */ /* 0x000fe200078efcff */
[----:B------:R-:W-:Y:S01]  /*3800*/  FFMA R228, R201, R149, R114 ;  /* 0x00000095c9e47223 */ /* 0x000fe20000000072 */
[----:B------:R-:W-:Y:S01]  /*3810*/  @P0 FMNMX R193, R193, |R156|, !PT ;  /* 0x4000009cc1c10209 */ /* 0x000fe20007800000 */
[----:B------:R-:W-:Y:S01]  /*3820*/  FFMA R246, R246, R236, R117 ;  /* 0x000000ecf6f67223 */ /* 0x000fe20000000075 */
[----:B------:R-:W-:Y:S01]  /*3830*/  FSEL R147, R56, R147, !P1 ;  /* 0x0000009338937208 */ /* 0x000fe20004800000 */
[----:B------:R-:W-:Y:S01]  /*3840*/  @P2 FMUL R156, R156, R3 ;  /* 0x000000039c9c2220 */ /* 0x000fe20000400000 */
[----:B------:R-:W-:Y:S02]  /*3850*/  F2FP.SATFINITE.E4M3.F32.PACK_AB_MERGE_C R145, RZ, R178, RZ ;  /* 0x000000b2ff91723e */ /* 0x000fe400048070ff */
[----:B------:R-:W-:Y:S01]  /*3860*/  F2FP.SATFINITE.E4M3.F32.PACK_AB_MERGE_C R216, RZ, R216, RZ ;  /* 0x000000d8ffd8723e */ /* 0x000fe200048070ff */
[----:B------:R-:W-:Y:S01]  /*3870*/  FFMA R236, R207, R147, R120 ;  /* 0x00000093cfec7223 */ /* 0x000fe20000000078 */
[----:B------:R-:W-:-:S02]  /*3880*/  FSEL R230, R51, R230, !P1 ;  /* 0x000000e633e67208 */ /* 0x000fc40004800000 */
[----:B------:R-:W-:Y:S01]  /*3890*/  @P0 FMNMX R193, R193, |R234|, !PT ;  /* 0x400000eac1c10209 */ /* 0x000fe20007800000 */
[----:B------:R-:W-:Y:S01]  /*38a0*/  @P2 FMUL R234, R234, R3 ;  /* 0x00000003eaea2220 */ /* 0x000fe20000400000 */
[----:B------:R-:W-:Y:S01]  /*38b0*/  LOP3.LUT R145, R145, 0xff, RZ, 0xc0, !PT ;  /* 0x000000ff91917812 */ /* 0x000fe200078ec0ff */
[----:B------:R-:W-:Y:S01]  /*38c0*/  FFMA R232, R232, R230, R115 ;  /* 0x000000e6e8e87223 */ /* 0x000fe20000000073 */
[----:B------:R-:W-:Y:S02]  /*38d0*/  LOP3.LUT R216, R216, 0xffff, RZ, 0xc0, !PT ;  /* 0x0000ffffd8d87812 */ /* 0x000fe400078ec0ff */
[----:B------:R-:W-:Y:S02]  /*38e0*/  F2FP.SATFINITE.E4M3.F32.PACK_AB_MERGE_C R152, RZ, R152, RZ ;  /* 0x00000098ff98723e */ /* 0x000fe400048070ff */
[----:B------:R-:W-:Y:S02]  /*38f0*/  FSEL R151, R52, R151, !P1 ;  /* 0x0000009734977208 */ /* 0x000fe40004800000 */
[----:B------:R-:W-:-:S02]  /*3900*/  F2FP.SATFINITE.E4M3.F32.PACK_AB_MERGE_C R212, RZ, R212, RZ ;  /* 0x000000d4ffd4723e */ /* 0x000fc400048070ff */
[----:B------:R-:W-:Y:S01]  /*3910*/  F2FP.SATFINITE.E4M3.F32.PACK_AB_MERGE_C R147, RZ, R162, RZ ;  /* 0x000000a2ff93723e */ /* 0x000fe200048070ff */
[----:B------:R-:W-:Y:S01]  /*3920*/  FFMA R230, R203, R151, R116 ;  /* 0x00000097cbe67223 */ /* 0x000fe20000000074 */
[----:B------:R-:W-:Y:S02]  /*3930*/  F2FP.SATFINITE.E4M3.F32.PACK_AB_MERGE_C R214, RZ, R214, RZ ;  /* 0x000000d6ffd6723e */ /* 0x000fe400048070ff */
[----:B------:R-:W-:Y:S01]  /*3940*/  @P0 FMNMX R193, R193, |R228|, !PT ;  /* 0x400000e4c1c10209 */ /* 0x000fe20007800000 */
[----:B------:R-:W-:Y:S01]  /*3950*/  @P2 FMUL R228, R228, R3 ;  /* 0x00000003e4e42220 */ /* 0x000fe20000400000 */
[----:B------:R-:W-:Y:S02]  /*3960*/  PRMT R145, R216, 0x7604, R145 ;  /* 0x00007604d8917816 */ /* 0x000fe40000000091 */
[----:B------:R-:W-:Y:S02]  /*3970*/  LOP3.LUT R152, R152, 0xff, RZ, 0xc0, !PT ;  /* 0x000000ff98987812 */ /* 0x000fe400078ec0ff */
[----:B------:R-:W-:-:S02]  /*3980*/  LOP3.LUT R212, R212, 0xffff, RZ, 0xc0, !PT ;  /* 0x0000ffffd4d47812 */ /* 0x000fc400078ec0ff */
[----:B------:R-:W-:Y:S02]  /*3990*/  LOP3.LUT R147, R147, 0xff, RZ, 0xc0, !PT ;  /* 0x000000ff93937812 */ /* 0x000fe400078ec0ff */
[----:B------:R-:W-:Y:S02]  /*39a0*/  LOP3.LUT R214, R214, 0xffff, RZ, 0xc0, !PT ;  /* 0x0000ffffd6d67812 */ /* 0x000fe400078ec0ff */
[----:B------:R-:W-:Y:S02]  /*39b0*/  F2FP.SATFINITE.E4M3.F32.PACK_AB_MERGE_C R148, RZ, R148, RZ ;  /* 0x00000094ff94723e */ /* 0x000fe400048070ff */
[----:B------:R-:W-:Y:S01]  /*39c0*/  @P0 FMNMX R193, R193, |R232|, !PT ;  /* 0x400000e8c1c10209 */ /* 0x000fe20007800000 */
[----:B------:R-:W-:Y:S01]  /*39d0*/  @P2 FMUL R232, R232, R3 ;  /* 0x00000003e8e82220 */ /* 0x000fe20000400000 */
[----:B------:R-:W-:Y:S02]  /*39e0*/  PRMT R152, R145, 0x5410, R152 ;  /* 0x0000541091987816 */ /* 0x000fe40000000098 */
[----:B------:R-:W-:-:S02]  /*39f0*/  SHF.L.U32 R145, R212, 0x18, RZ ;  /* 0x00000018d4917819 */ /* 0x000fc400000006ff */
[----:B------:R-:W-:Y:S02]  /*3a00*/  PRMT R147, R214, 0x7604, R147 ;  /* 0x00007604d6937816 */ /* 0x000fe40000000093 */
[----:B------:R-:W-:Y:S02]  /*3a10*/  LOP3.LUT R148, R148, 0xff, RZ, 0xc0, !PT ;  /* 0x000000ff94947812 */ /* 0x000fe400078ec0ff */
[----:B------:R-:W-:Y:S01]  /*3a20*/  @P0 FMNMX R193, R193, |R230|, !PT ;  /* 0x400000e6c1c10209 */ /* 0x000fe20007800000 */
[----:B------:R-:W-:Y:S01]  /*3a30*/  @P2 FMUL R230, R230, R3 ;  /* 0x00000003e6e62220 */ /* 0x000fe20000400000 */
[----:B------:R-:W-:Y:S02]  /*3a40*/  LOP3.LUT R145, R152, R145, RZ, 0xfc, !PT ;  /* 0x0000009198917212 */ /* 0x000fe400078efcff */
[----:B------:R-:W-:Y:S02]  /*3a50*/  PRMT R152, R147, 0x5410, R148 ;  /* 0x0000541093987816 */ /* 0x000fe40000000094 */
[----:B------:R-:W-:-:S02]  /*3a60*/  F2FP.SATFINITE.E4M3.F32.PACK_AB_MERGE_C R148, RZ, R154, RZ ;  /* 0x0000009aff94723e */ /* 0x000fc400048070ff */
[----:B------:R-:W-:Y:S02]  /*3a70*/  F2FP.SATFINITE.E4M3.F32.PACK_AB_MERGE_C R220, RZ, R220, RZ ;  /* 0x000000dcffdc723e */ /* 0x000fe400048070ff */
[----:B------:R-:W-:Y:S01]  /*3a80*/  @P0 FMNMX R193, R193, |R246|, !PT ;  /* 0x400000f6c1c10209 */ /* 0x000fe20007800000 */
[-C--:B------:R-:W-:Y:S01]  /*3a90*/  @P2 FMUL R246, R246, R3.reuse ;  /* 0x00000003f6f62220 */ /* 0x080fe20000400000 */
[----:B------:R-:W-:Y:S02]  /*3aa0*/  LOP3.LUT R148, R148, 0xff, RZ, 0xc0, !PT ;  /* 0x000000ff94947812 */ /* 0x000fe400078ec0ff */
[----:B------:R-:W-:Y:S02]  /*3ab0*/  LOP3.LUT R149, R220, 0xffff, RZ, 0xc0, !PT ;  /* 0x0000ffffdc957812 */ /* 0x000fe400078ec0ff */
[----:B------:R-:W-:Y:S02]  /*3ac0*/  F2FP.SATFINITE.E4M3.F32.PACK_AB_MERGE_C R150, RZ, R150, RZ ;  /* 0x00000096ff96723e */ /* 0x000fe400048070ff */
[----:B------:R-:W-:Y:S01]  /*3ad0*/  @P0 FMNMX R193, R193, |R240|, !PT ;  /* 0x400000f0c1c10209 */ /* 0x000fe20007800000 */
[----:B------:R-:W-:Y:S01]  /*3ae0*/  @P2 FMUL R240, R240, R3 ;  /* 0x00000003f0f02220 */ /* 0x000fe20000400000 */
[----:B------:R-:W-:-:S02]  /*3af0*/  PRMT R149, R149, 0x7604, R148 ;  /* 0x0000760495957816 */ /* 0x000fc40000000094 */
[----:B------:R-:W-:Y:S02]  /*3b00*/  F2FP.SATFINITE.E4M3.F32.PACK_AB_MERGE_C R222, RZ, R222, RZ ;  /* 0x000000deffde723e */ /* 0x000fe400048070ff */
[----:B------:R-:W-:Y:S02]  /*3b10*/  LOP3.LUT R150, R150, 0xff, RZ, 0xc0, !PT ;  /* 0x000000ff96967812 */ /* 0x000fe400078ec0ff */
[----:B------:R-:W-:Y:S01]  /*3b20*/  @P0 FMNMX R193, R193, |R242|, !PT ;  /* 0x400000f2c1c10209 */ /* 0x000fe20007800000 */
[----:B------:R-:W-:Y:S01]  /*3b30*/  @P2 FMUL R242, R242, R3 ;  /* 0x00000003f2f22220 */ /* 0x000fe20000400000 */
[----:B------:R-:W-:Y:S02]  /*3b40*/  F2FP.SATFINITE.E4M3.F32.PACK_AB_MERGE_C R148, RZ, R144, RZ ;  /* 0x00000090ff94723e */ /* 0x000fe400048070ff */
[----:B------:R-:W-:Y:S02]  /*3b50*/  F2FP.SATFINITE.E4M3.F32.PACK_AB_MERGE_C R226, RZ, R226, RZ ;  /* 0x000000e2ffe2723e */ /* 0x000fe400048070ff */
[----:B------:R-:W-:-:S02]  /*3b60*/  LOP3.LUT R222, R222, 0xffff, RZ, 0xc0, !PT ;  /* 0x0000ffffdede7812 */ /* 0x000fc400078ec0ff */
[----:B------:R-:W-:Y:S02]  /*3b70*/  PRMT R151, R149, 0x5410, R150 ;  /* 0x0000541095977816 */ /* 0x000fe40000000096 */
[----:B------:R-:W-:Y:S01]  /*3b80*/  @P0 FMNMX R193, R193, |R236|, !PT ;  /* 0x400000ecc1c10209 */ /* 0x000fe20007800000 */
[----:B------:R-:W-:Y:S01]  /*3b90*/  @P2 FMUL R236, R236, R3 ;  /* 0x00000003ecec2220 */ /* 0x000fe20000400000 */
[----:B------:R-:W-:Y:S02]  /*3ba0*/  LOP3.LUT R148, R148, 0xff, RZ, 0xc0, !PT ;  /* 0x000000ff94947812 */ /* 0x000fe400078ec0ff */
[----:B------:R-:W-:Y:S02]  /*3bb0*/  LOP3.LUT R149, R226, 0xffff, RZ, 0xc0, !PT ;  /* 0x0000ffffe2957812 */ /* 0x000fe400078ec0ff */
[----:B------:R-:W-:Y:S02]  /*3bc0*/  F2FP.SATFINITE.E4M3.F32.PACK_AB_MERGE_C R146, RZ, R146, RZ ;  /* 0x00000092ff92723e */ /* 0x000fe400048070ff */
[----:B------:R-:W-:-:S02]  /*3bd0*/  SHF.L.U32 R144, R222, 0x18, RZ ;  /* 0x00000018de907819 */ /* 0x000fc400000006ff */
[----:B------:R-:W-:Y:S01]  /*3be0*/  @P0 FMNMX R193, R193, |R238|, !PT ;  /* 0x400000eec1c10209 */ /* 0x000fe20007800000 */
[----:B------:R-:W-:Y:S01]  /*3bf0*/  @P2 FMUL R238, R238, R3 ;  /* 0x00000003eeee2220 */ /* 0x000fe20000400000 */
[----:B------:R-:W-:Y:S02]  /*3c00*/  PRMT R149, R149, 0x7604, R148 ;  /* 0x0000760495957816 */ /* 0x000fe40000000094 */
[----:B------:R-:W-:Y:S02]  /*3c10*/  LOP3.LUT R146, R146, 0xff, RZ, 0xc0, !PT ;  /* 0x000000ff92927812 */ /* 0x000fe400078ec0ff */
[----:B------:R-:W-:Y:S02]  /*3c20*/  F2FP.SATFINITE.E4M3.F32.PACK_AB_MERGE_C R148, RZ, R156, RZ ;  /* 0x0000009cff94723e */ /* 0x000fe400048070ff */
[----:B------:R-:W-:Y:S02]  /*3c30*/  F2FP.SATFINITE.E4M3.F32.PACK_AB_MERGE_C R234, RZ, R234, RZ ;  /* 0x000000eaffea723e */ /* 0x000fe400048070ff */
[----:B------:R-:W-:-:S02]  /*3c40*/  LOP3.LUT R144, R151, R144, RZ, 0xfc, !PT ;  /* 0x0000009097907212 */ /* 0x000fc400078efcff */
[----:B------:R-:W-:Y:S01]  /*3c50*/  @P0 FMNMX R193, R193, |R250|, !PT ;  /* 0x400000fac1c10209 */ /* 0x000fe20007800000 */
[----:B------:R-:W-:Y:S01]  /*3c60*/  @P2 FMUL R250, R250, R3 ;  /* 0x00000003fafa2220 */ /* 0x000fe20000400000 */
[----:B------:R-:W-:Y:S02]  /*3c70*/  PRMT R151, R149, 0x5410, R146 ;  /* 0x0000541095977816 */ /* 0x000fe40000000092 */
[----:B------:R-:W-:Y:S02]  /*3c80*/  LOP3.LUT R148, R148, 0xff, RZ, 0xc0, !PT ;  /* 0x000000ff94947812 */ /* 0x000fe400078ec0ff */
[----:B------:R-:W-:Y:S02]  /*3c90*/  LOP3.LUT R149, R234, 0xffff, RZ, 0xc0, !PT ;  /* 0x0000ffffea957812 */ /* 0x000fe400078ec0ff */
[----:B------:R-:W-:Y:S02]  /*3ca0*/  F2FP.SATFINITE.E4M3.F32.PACK_AB_MERGE_C R228, RZ, R228, RZ ;  /* 0x000000e4ffe4723e */ /* 0x000fe400048070ff */
[----:B------:R-:W-:-:S02]  /*3cb0*/  F2FP.SATFINITE.E4M3.F32.PACK_AB_MERGE_C R232, RZ, R232, RZ ;  /* 0x000000e8ffe8723e */ /* 0x000fc400048070ff */
[----:B------:R-:W-:Y:S01]  /*3cc0*/  @P0 FMNMX R193, R193, |R248|, !PT ;  /* 0x400000f8c1c10209 */ /* 0x000fe20007800000 */
[----:B------:R-:W-:Y:S01]  /*3cd0*/  @P2 FMUL R248, R248, R3 ;  /* 0x00000003f8f82220 */ /* 0x000fe20000400000 */
[----:B------:R-:W-:Y:S02]  /*3ce0*/  F2FP.SATFINITE.E4M3.F32.PACK_AB_MERGE_C R224, RZ, R224, RZ ;  /* 0x000000e0ffe0723e */ /* 0x000fe400048070ff */
[----:B------:R-:W-:Y:S02]  /*3cf0*/  PRMT R149, R149, 0x7604, R148 ;  /* 0x0000760495957816 */ /* 0x000fe40000000094 */
[----:B------:R-:W-:Y:S02]  /*3d00*/  LOP3.LUT R228, R228, 0xff, RZ, 0xc0, !PT ;  /* 0x000000ffe4e47812 */ /* 0x000fe400078ec0ff */
[----:B------:R-:W-:Y:S02]  /*3d10*/  LOP3.LUT R232, R232, 0xffff, RZ, 0xc0, !PT ;  /* 0x0000ffffe8e87812 */ /* 0x000fe400078ec0ff */
[----:B------:R-:W-:Y:S01]  /*3d20*/  @P0 FMNMX R193, R193, |R139|, !PT ;  /* 0x4000008bc1c10209 */ /* 0x000fe20007800000 */
[----:B------:R-:W-:Y:S01]  /*3d30*/  @P2 FMUL R139, R139, R3 ;  /* 0x000000038b8b2220 */ /* 0x000fe20000400000 */
[----:B------:R-:W-:-:S02]  /*3d40*/  LOP3.LUT R224, R224, 0xffff, RZ, 0xc0, !PT ;  /* 0x0000ffffe0e07812 */ /* 0x000fc400078ec0ff */
[----:B------:R-:W-:Y:S02]  /*3d50*/  PRMT R149, R149, 0x5410, R228 ;  /* 0x0000541095957816 */ /* 0x000fe400000000e4 */
[----:B------:R-:W-:Y:S02]  /*3d60*/  SHF.L.U32 R148, R232, 0x18, RZ ;  /* 0x00000018e8947819 */ /* 0x000fe400000006ff */
[----:B------:R-:W-:Y:S02]  /*3d70*/  F2FP.SATFINITE.E4M3.F32.PACK_AB_MERGE_C R230, RZ, R230, RZ ;  /* 0x000000e6ffe6723e */ /* 0x000fe400048070ff */
[----:B------:R-:W-:Y:S02]  /*3d80*/  F2FP.SATFINITE.E4M3.F32.PACK_AB_MERGE_C R246, RZ, R246, RZ ;  /* 0x000000f6fff6723e */ /* 0x000fe400048070ff */
[----:B------:R-:W-:Y:S01]  /*3d90*/  @P0 FMNMX R193, R193, |R141|, !PT ;  /* 0x4000008dc1c10209 */ /* 0x000fe20007800000 */
[----:B------:R-:W-:Y:S01]  /*3da0*/  @P2 FMUL R141, R141, R3 ;  /* 0x000000038d8d2220 */ /* 0x000fe20000400000 */
[----:B------:R-:W-:-:S02]  /*3db0*/  SHF.L.U32 R146, R224, 0x18, RZ ;  /* 0x00000018e0927819 */ /* 0x000fc400000006ff */
[----:B------:R-:W-:Y:S02]  /*3dc0*/  LOP3.LUT R148, R149, R148, RZ, 0xfc, !PT ;  /* 0x0000009495947212 */ /* 0x000fe400078efcff */
[----:B------:R-:W-:Y:S02]  /*3dd0*/  LOP3.LUT R149, R230, 0xff, RZ, 0xc0, !PT ;  /* 0x000000ffe6957812 */ /* 0x000fe400078ec0ff */
[----:B------:R-:W-:Y:S02]  /*3de0*/  LOP3.LUT R246, R246, 0xffff, RZ, 0xc0, !PT ;  /* 0x0000fffff6f67812 */ /* 0x000fe400078ec0ff */
[----:B------:R-:W-:Y:S02]  /*3df0*/  F2FP.SATFINITE.E4M3.F32.PACK_AB_MERGE_C R240, RZ, R240, RZ ;  /* 0x000000f0fff0723e */ /* 0x000fe400048070ff */
[----:B------:R-:W-:Y:S01]  /*3e00*/  @P0 FMNMX R193, R193, |R244|, !PT ;  /* 0x400000f4c1c10209 */ /* 0x000fe20007800000 */
[----:B------:R-:W-:Y:S01]  /*3e10*/  @P2 FMUL R244, R244, R3 ;  /* 0x00000003f4f42220 */ /* 0x000fe20000400000 */
[----:B------:R-:W-:-:S02]  /*3e20*/  LOP3.LUT R146, R151, R146, RZ, 0xfc, !PT ;  /* 0x0000009297927212 */ /* 0x000fc400078efcff */
[----:B------:R-:W-:Y:S02]  /*3e30*/  PRMT R151, R246, 0x7604, R149 ;  /* 0x00007604f6977816 */ /* 0x000fe40000000095 */
[----:B------:R-:W-:Y:S02]  /*3e40*/  LOP3.LUT R240, R240, 0xff, RZ, 0xc0, !PT ;  /* 0x000000fff0f07812 */ /* 0x000fe400078ec0ff */
[----:B------:R-:W-:Y:S02]  /*3e50*/  F2FP.SATFINITE.E4M3.F32.PACK_AB_MERGE_C R150, RZ, R236, RZ ;  /* 0x000000ecff96723e */ /* 0x000fe400048070ff */
[----:B------:R-:W-:Y:S02]  /*3e60*/  F2FP.SATFINITE.E4M3.F32.PACK_AB_MERGE_C R238, RZ, R238, RZ ;  /* 0x000000eeffee723e */ /* 0x000fe400048070ff */
[----:B------:R-:W-:Y:S01]  /*3e70*/  @P0 FMNMX R193, R193, |R252|, !PT ;  /* 0x400000fcc1c10209 */ /* 0x000fe20007800000 */
[----:B------:R-:W-:Y:S01]  /*3e80*/  @P2 FMUL R252, R252, R3 ;  /* 0x00000003fcfc2220 */ /* 0x000fe20000400000 */
[----:B------:R-:W-:-:S02]  /*3e90*/  PRMT R240, R151, 0x5410, R240 ;  /* 0x0000541097f07816 */ /* 0x000fc400000000f0 */
[----:B------:R-:W-:Y:S02]  /*3ea0*/  LOP3.LUT R150, R150, 0xff, RZ, 0xc0, !PT ;  /* 0x000000ff96967812 */ /* 0x000fe400078ec0ff */
[----:B------:R-:W-:Y:S02]  /*3eb0*/  LOP3.LUT R151, R238, 0xffff, RZ, 0xc0, !PT ;  /* 0x0000ffffee977812 */ /* 0x000fe400078ec0ff */
[----:B------:R-:W-:Y:S01]  /*3ec0*/  @P0 FMNMX R193, R193, |R135|, !PT ;  /* 0x40000087c1c10209 */ /* 0x000fe20007800000 */
[----:B------:R-:W-:Y:S01]  /*3ed0*/  @P2 FMUL R135, R135, R3 ;  /* 0x0000000387872220 */ /* 0x000fe20000400000 */
[----:B------:R-:W-:Y:S02]  /*3ee0*/  F2FP.SATFINITE.E4M3.F32.PACK_AB_MERGE_C R218, RZ, R218, RZ ;  /* 0x000000daffda723e */ /* 0x000fe400048070ff */
[----:B------:R-:W-:Y:S02]  /*3ef0*/  PRMT R151, R151, 0x7604, R150 ;  /* 0x0000760497977816 */ /* 0x000fe40000000096 */
[----:B------:R-:W-:Y:S01]  /*3f00*/  @P0 FMNMX R193, R193, |R133|, !PT ;  /* 0x40000085c1c10209 */ /* 0x000fe20007800000 */
[----:B------:R-:W-:Y:S01]  /*3f10*/  @P2 FMUL R133, R133, R3 ;  /* 0x0000000385852220 */ /* 0x000fe20000400000 */
[----:B------:R-:W-:-:S02]  /*3f20*/  F2FP.SATFINITE.E4M3.F32.PACK_AB_MERGE_C R150, RZ, R139, RZ ;  /* 0x0000008bff96723e */ /* 0x000fc400048070ff */
[----:B------:R-:W-:Y:S02]  /*3f30*/  F2FP.SATFINITE.E4M3.F32.PACK_AB_MERGE_C R250, RZ, R250, RZ ;  /* 0x000000fafffa723e */ /* 0x000fe400048070ff */
[----:B------:R-:W-:Y:S02]  /*3f40*/  F2FP.SATFINITE.E4M3.F32.PACK_AB_MERGE_C R141, RZ, R141, RZ ;  /* 0x0000008dff8d723e */ /* 0x000fe400048070ff */
[----:B------:R-:W-:Y:S02]  /*3f50*/  LOP3.LUT R218, R218, 0xffff, RZ, 0xc0, !PT ;  /* 0x0000ffffdada7812 */ /* 0x000fe400078ec0ff */
[----:B------:R-:W-:Y:S02]  /*3f60*/  LOP3.LUT R150, R150, 0xff, RZ, 0xc0, !PT ;  /* 0x000000ff96967812 */ /* 0x000fe400078ec0ff */
[----:B------:R-:W-:Y:S01]  /*3f70*/  @P0 FMNMX R193, R193, |R137|, !PT ;  /* 0x40000089c1c10209 */ /* 0x000fe20007800000 */
[----:B------:R-:W-:Y:S01]  /*3f80*/  @P2 FMUL R137, R137, R3 ;  /* 0x0000000389892220 */ /* 0x000fe20000400000 */
[----:B------:R-:W-:-:S02]  /*3f90*/  LOP3.LUT R250, R250, 0xff, RZ, 0xc0, !PT ;  /* 0x000000fffafa7812 */ /* 0x000fc400078ec0ff */
[----:B------:R-:W-:Y:S02]  /*3fa0*/  LOP3.LUT R141, R141, 0xffff, RZ, 0xc0, !PT ;  /* 0x0000ffff8d8d7812 */ /* 0x000fe400078ec0ff */
[----:B------:R-:W-:Y:S02]  /*3fb0*/  F2FP.SATFINITE.E4M3.F32.PACK_AB_MERGE_C R135, RZ, R135, RZ ;  /* 0x00000087ff87723e */ /* 0x000fe400048070ff */
[----:B------:R-:W-:Y:S02]  /*3fc0*/  F2FP.SATFINITE.E4M3.F32.PACK_AB_MERGE_C R133, RZ, R133, RZ ;  /* 0x00000085ff85723e */ /* 0x000fe400048070ff */
[----:B------:R-:W-:Y:S02]  /*3fd0*/  SHF.L.U32 R147, R218, 0x18, RZ ;  /* 0x00000018da937819 */ /* 0x000fe400000006ff */
[----:B------:R-:W-:Y:S01]  /*3fe0*/  @P0 FMNMX R193, R193, |R136|, !PT ;  /* 0x40000088c1c10209 */ /* 0x000fe20007800000 */
[----:B------:R-:W-:Y:S01]  /*3ff0*/  @P2 FMUL R136, R136, R3 ;  /* 0x0000000388882220 */ /* 0x000fe20000400000 */
[----:B------:R-:W-:-:S02]  /*4000*/  PRMT R139, R151, 0x5410, R250 ;  /* 0x00005410978b7816 */ /* 0x000fc400000000fa */
[----:B------:R-:W-:Y:S02]  /*4010*/  PRMT R141, R141, 0x7604, R150 ;  /* 0x000076048d8d7816 */ /* 0x000fe40000000096 */
[----:B------:R-:W-:Y:S01]  /*4020*/  LOP3.LUT R135, R135, 0xff, RZ, 0xc0, !PT ;  /* 0x000000ff87877812 */ /* 0x000fe200078ec0ff */
[----:B------:R-:W0:Y:S01]  /*4030*/  @!P3 LDC.64 R150, c[0x0][0x228] ;  /* 0x00008a00ff96bb82 */ /* 0x000e220000000a00 */
[----:B------:R-:W-:Y:S02]  /*4040*/  LOP3.LUT R154, R133, 0xffff, RZ, 0xc0, !PT ;  /* 0x0000ffff859a7812 */ /* 0x000fe400078ec0ff */
[----:B------:R-:W-:Y:S02]  /*4050*/  LOP3.LUT R147, R152, R147, RZ, 0xfc, !PT ;  /* 0x0000009398937212 */ /* 0x000fe400078efcff */
[----:B------:R-:W-:Y:S02]  /*4060*/  PRMT R154, R154, 0x7604, R135 ;  /* 0x000076049a9a7816 */ /* 0x000fe40000000087 */
[----:B------:R-:W-:Y:S01]  /*4070*/  F2FP.SATFINITE.E4M3.F32.PACK_AB_MERGE_C R135, RZ, R136, RZ ;  /* 0x00000088ff87723e */ /* 0x000fe200048070ff */
[----:B------:R-:W1:Y:S01]  /*4080*/  @!P3 LDC.64 R152, c[0x0][0x230] ;  /* 0x00008c00ff98bb82 */ /* 0x000e620000000a00 */
[----:B------:R-:W-:-:S02]  /*4090*/  F2FP.SATFINITE.E4M3.F32.PACK_AB_MERGE_C R133, RZ, R137, RZ ;  /* 0x00000089ff85723e */ /* 0x000fc400048070ff */
[----:B------:R-:W-:Y:S02]  /*40a0*/  F2FP.SATFINITE.E4M3.F32.PACK_AB_MERGE_C R143, RZ, R176, RZ ;  /* 0x000000b0ff8f723e */ /* 0x000fe400048070ff */
[----:B------:R-:W-:Y:S02]  /*40b0*/  F2FP.SATFINITE.E4M3.F32.PACK_AB_MERGE_C R210, RZ, R210, RZ ;  /* 0x000000d2ffd2723e */ /* 0x000fe400048070ff */
[----:B------:R-:W-:Y:S01]  /*40c0*/  LOP3.LUT R135, R135, 0xffff, RZ, 0xc0, !PT ;  /* 0x0000ffff87877812 */ /* 0x000fe200078ec0ff */
[----:B------:R-:W2:Y:S01]  /*40d0*/  LDC.64 R136, c[0x0][0x258] ;  /* 0x00009600ff887b82 */ /* 0x000ea20000000a00 */
[----:B------:R-:W-:Y:S02]  /*40e0*/  LOP3.LUT R133, R133, 0xff, RZ, 0xc0, !PT ;  /* 0x000000ff85857812 */ /* 0x000fe400078ec0ff */
[----:B------:R-:W-:Y:S02]  /*40f0*/  LOP3.LUT R143, R143, 0xff, RZ, 0xc0, !PT ;  /* 0x000000ff8f8f7812 */ /* 0x000fe400078ec0ff */
[----:B------:R-:W-:-:S02]  /*4100*/  LOP3.LUT R210, R210, 0xffff, RZ, 0xc0, !PT ;  /* 0x0000ffffd2d27812 */ /* 0x000fc400078ec0ff */
[----:B------:R-:W-:Y:S01]  /*4110*/  F2FP.SATFINITE.E4M3.F32.PACK_AB_MERGE_C R160, RZ, R160, RZ ;  /* 0x000000a0ffa0723e */ /* 0x000fe200048070ff */
[----:B0-----:R-:W-:Y:S01]  /*4120*/  @!P3 IMAD.WIDE R150, R195, 0x4, R150 ;  /* 0x00000004c396b825 */ /* 0x001fe200078e0296 */
[----:B------:R-:W-:Y:S02]  /*4130*/  SHF.L.U32 R135, R135, 0x18, RZ ;  /* 0x0000001887877819 */ /* 0x000fe400000006ff */
[----:B------:R-:W-:Y:S02]  /*4140*/  PRMT R154, R154, 0x5410, R133 ;  /* 0x000054109a9a7816 */ /* 0x000fe40000000085 */
[----:B------:R-:W-:Y:S01]  /*4150*/  F2FP.SATFINITE.E4M3.F32.PACK_AB_MERGE_C R208, RZ, R208, RZ ;  /* 0x000000d0ffd0723e */ /* 0x000fe200048070ff */
[----:B------:R2:W-:Y:S01]  /*4160*/  @!P3 STG.E desc[UR4][R150.64], R0 ;  /* 0x000000009600b986 */ /* 0x0005e2000c101904 */
[----:B------:R-:W-:Y:S01]  /*4170*/  PRMT R143, R210, 0x7604, R143 ;  /* 0x00007604d28f7816 */ /* 0x000fe2000000008f */
[----:B-1----:R-:W-:Y:S01]  /*4180*/  @!P3 IMAD.WIDE R152, R195, 0x4, R152 ;  /* 0x00000004c398b825 */ /* 0x002fe200078e0298 */
[----:B------:R-:W-:-:S02]  /*4190*/  LOP3.LUT R160, R160, 0xff, RZ, 0xc0, !PT ;  /* 0x000000ffa0a07812 */ /* 0x000fc400078ec0ff */
[----:B------:R-:W-:Y:S02]  /*41a0*/  LOP3.LUT R179, R154, R135, RZ, 0xfc, !PT ;  /* 0x000000879ab37212 */ /* 0x000fe400078efcff */
[----:B------:R-:W-:Y:S01]  /*41b0*/  IADD3 R133, R196, 0x80, RZ ;  /* 0x00000080c4857810 */ /* 0x000fe20007ffe0ff */
[----:B------:R0:W-:Y:S01]  /*41c0*/  @!P3 STG.E desc[UR4][R152.64], R158 ;  /* 0x0000009e9800b986 */ /* 0x0001e2000c101904 */
[----:B------:R-:W-:Y:S02]  /*41d0*/  LOP3.LUT R208, R208, 0xffff, RZ, 0xc0, !PT ;  /* 0x0000ffffd0d07812 */ /* 0x000fe400078ec0ff */
[C---:B------:R-:W-:Y:S01]  /*41e0*/  IADD3 R135, R196.reuse, 0x100, RZ ;  /* 0x00000100c4877810 */ /* 0x040fe20007ffe0ff */
[----:B--2---:R-:W-:Y:S01]  /*41f0*/  IMAD.WIDE.U32 R150, R133, 0x4, R136 ;  /* 0x0000000485967825 */ /* 0x004fe200078e0088 */
[C---:B------:R-:W-:Y:S02]  /*4200*/  IADD3 R155, R196.reuse, 0x180, RZ ;  /* 0x00000180c49b7810 */ /* 0x040fe40007ffe0ff */
[----:B------:R-:W-:-:S02]  /*4210*/  IADD3 R157, R196, 0x200, RZ ;  /* 0x00000200c49d7810 */ /* 0x000fc40007ffe0ff */
[C---:B------:R-:W-:Y:S01]  /*4220*/  IADD3 R159, R196.reuse, 0x280, RZ ;  /* 0x00000280c49f7810 */ /* 0x040fe20007ffe0ff */
[--C-:B------:R-:W-:Y:S01]  /*4230*/  IMAD.WIDE.U32 R154, R155, 0x4, R136.reuse ;  /* 0x000000049b9a7825 */ /* 0x100fe200078e0088 */
[C---:B------:R-:W-:Y:S02]  /*4240*/  IADD3 R161, R196.reuse, 0x300, RZ ;  /* 0x00000300c4a17810 */ /* 0x040fe40007ffe0ff */
[C---:B------:R-:W-:Y:S01]  /*4250*/  IADD3 R163, R196.reuse, 0x380, RZ ;  /* 0x00000380c4a37810 */ /* 0x040fe20007ffe0ff */
[--C-:B0-----:R-:W-:Y:S01]  /*4260*/  IMAD.WIDE.U32 R152, R135, 0x4, R136.reuse ;  /* 0x0000000487987825 */ /* 0x101fe200078e0088 */
        /* <DEDUP_REMOVED lines=12> */
[----:B------:R-:W-:-:S02]  /*4330*/  PRMT R160, R143, 0x5410, R160 ;  /* 0x000054108fa07816 */ /* 0x000fc400000000a0 */
[----:B------:R-:W-:Y:S01]  /*4340*/  F2FP.SATFINITE.E4M3.F32.PACK_AB_MERGE_C R242, RZ, R242, RZ ;  /* 0x000000f2fff2723e */ /* 0x000fe200048070ff */
[--C-:B------:R-:W-:Y:S01]  /*4350*/  IMAD.WIDE.U32 R164, R165, 0x4, R136.reuse ;  /* 0x00000004a5a47825 */ /* 0x100fe200078e0088 */
[----:B------:R-:W-:Y:S01]  /*4360*/  SHF.L.U32 R143, R208, 0x18, RZ ;  /* 0x00000018d08f7819 */ /* 0x000fe200000006ff */
[----:B------:R1:W-:Y:S01]  /*4370*/  STG.E desc[UR4][R196.64], R2 ;  /* 0x00000002c4007986 */ /* 0x0003e2000c101904 */
[----:B------:R-:W-:Y:S01]  /*4380*/  F2FP.SATFINITE.E4M3.F32.PACK_AB_MERGE_C R248, RZ, R248, RZ ;  /* 0x000000f8fff8723e */ /* 0x000fe200048070ff */
[--C-:B------:R-:W-:Y:S01]  /*4390*/  IMAD.WIDE.U32 R166, R167, 0x4, R136.reuse ;  /* 0x00000004a7a67825 */ /* 0x100fe200078e0088 */
[----:B------:R-:W-:Y:S01]  /*43a0*/  F2FP.SATFINITE.E4M3.F32.PACK_AB_MERGE_C R244, RZ, R244, RZ ;  /* 0x000000f4fff4723e */ /* 0x000fe200048070ff */
[----:B------:R1:W-:Y:S01]  /*43b0*/  STG.E desc[UR4][R150.64], R132 ;  /* 0x0000008496007986 */ /* 0x0003e2000c101904 */
[----:B------:R-:W-:Y:S01]  /*43c0*/  F2FP.SATFINITE.E4M3.F32.PACK_AB_MERGE_C R252, RZ, R252, RZ ;  /* 0x000000fcfffc723e */ /* 0x000fe200048070ff */
[--C-:B------:R-:W-:Y:S01]  /*43d0*/  IMAD.WIDE.U32 R168, R169, 0x4, R136.reuse ;  /* 0x00000004a9a87825 */ /* 0x100fe200078e0088 */
[----:B------:R-:W-:Y:S01]  /*43e0*/  LOP3.LUT R242, R242, 0xffff, RZ, 0xc0, !PT ;  /* 0x0000fffff2f27812 */ /* 0x000fe200078ec0ff */
[----:B------:R1:W-:Y:S01]  /*43f0*/  STG.E desc[UR4][R152.64], R134 ;  /* 0x0000008698007986 */ /* 0x0003e2000c101904 */
[----:B------:R-:W-:Y:S01]  /*4400*/  LOP3.LUT R143, R160, R143, RZ, 0xfc, !PT ;  /* 0x0000008fa08f7212 */ /* 0x000fe200078efcff */
[--C-:B------:R-:W-:Y:S01]  /*4410*/  IMAD.WIDE.U32 R160, R161, 0x4, R136.reuse ;  /* 0x00000004a1a07825 */ /* 0x100fe200078e0088 */
[----:B------:R-:W-:Y:S01]  /*4420*/  LOP3.LUT R248, R248, 0xffff, RZ, 0xc0, !PT ;  /* 0x0000fffff8f87812 */ /* 0x000fe200078ec0ff */
[----:B------:R1:W-:Y:S01]  /*4430*/  STG.E desc[UR4][R154.64], R138 ;  /* 0x0000008a9a007986 */ /* 0x0003e2000c101904 */
[----:B------:R-:W-:Y:S01]  /*4440*/  LOP3.LUT R244, R244, 0xff, RZ, 0xc0, !PT ;  /* 0x000000fff4f47812 */ /* 0x000fe200078ec0ff */
[--C-:B------:R-:W-:Y:S01]  /*4450*/  IMAD.WIDE.U32 R170, R171, 0x4, R136.reuse ;  /* 0x00000004abaa7825 */ /* 0x100fe200078e0088 */
[----:B------:R-:W-:Y:S01]  /*4460*/  LOP3.LUT R252, R252, 0xffff, RZ, 0xc0, !PT ;  /* 0x0000fffffcfc7812 */ /* 0x000fe200078ec0ff */
[----:B------:R1:W-:Y:S01]  /*4470*/  STG.E desc[UR4][R156.64], R140 ;  /* 0x0000008c9c007986 */ /* 0x0003e2000c101904 */
[----:B------:R-:W-:Y:S01]  /*4480*/  SHF.L.U32 R149, R242, 0x18, RZ ;  /* 0x00000018f2957819 */ /* 0x000fe200000006ff */
[----:B------:R-:W-:Y:S01]  /*4490*/  IMAD.WIDE.U32 R172, R173, 0x4, R136 ;  /* 0x00000004adac7825 */ /* 0x000fe200078e0088 */
[----:B------:R-:W-:Y:S01]  /*44a0*/  SHF.L.U32 R248, R248, 0x18, RZ ;  /* 0x00000018f8f87819 */ /* 0x000fe200000006ff */
[----:B------:R1:W-:Y:S01]  /*44b0*/  STG.E desc[UR4][R158.64], R142 ;  /* 0x0000008e9e007986 */ /* 0x0003e2000c101904 */
[----:B------:R-:W-:Y:S01]  /*44c0*/  PRMT R141, R141, 0x5410, R244 ;  /* 0x000054108d8d7816 */ /* 0x000fe200000000f4 */
[--C-:B------:R-:W-:Y:S01]  /*44d0*/  IMAD.WIDE.U32 R174, R175, 0x4, R136.reuse ;  /* 0x00000004afae7825 */ /* 0x100fe200078e0088 */
[----:B------:R-:W-:Y:S01]  /*44e0*/  SHF.L.U32 R252, R252, 0x18, RZ ;  /* 0x00000018fcfc7819 */ /* 0x000fe200000006ff */
[----:B------:R1:W-:Y:S01]  /*44f0*/  STG.E desc[UR4][R160.64], R143 ;  /* 0x0000008fa0007986 */ /* 0x0003e2000c101904 */
[----:B------:R-:W-:Y:S01]  /*4500*/  LOP3.LUT R149, R240, R149, RZ, 0xfc, !PT ;  /* 0x00000095f0957212 */ /* 0x000fe200078efcff */
[--C-:B------:R-:W-:Y:S01]  /*4510*/  IMAD.WIDE.U32 R176, R177, 0x4, R136.reuse ;  /* 0x00000004b1b07825 */ /* 0x100fe200078e0088 */
[----:B------:R-:W-:Y:S01]  /*4520*/  LOP3.LUT R139, R139, R248, RZ, 0xfc, !PT ;  /* 0x000000f88b8b7212 */ /* 0x000fe200078efcff */
[----:B------:R1:W-:Y:S01]  /*4530*/  STG.E desc[UR4][R162.64], R145 ;  /* 0x00000091a2007986 */ /* 0x0003e2000c101904 */
[----:B------:R-:W-:Y:S01]  /*4540*/  LOP3.LUT R141, R141, R252, RZ, 0xfc, !PT ;  /* 0x000000fc8d8d7212 */ /* 0x000fe200078efcff */
[----:B------:R-:W-:Y:S01]  /*4550*/  IMAD.WIDE.U32 R136, R181, 0x4, R136 ;  /* 0x00000004b5887825 */ /* 0x000fe200078e0088 */
[----:B------:R-:W-:Y:S01]  /*4560*/  IADD3 R195, R195, UR7, RZ ;  /* 0x00000007c3c37c10 */ /* 0x000fe2000fffe0ff */
[----:B------:R1:W-:Y:S01]  /*4570*/  STG.E desc[UR4][R164.64], R147 ;  /* 0x00000093a4007986 */ /* 0x0003e2000c101904 */
[----:B------:R-:W-:-:S02]  /*4580*/  LOP3.LUT P1, RZ, R194, 0xff, RZ, 0xc0, !PT ;  /* 0x000000ffc2ff7812 */ /* 0x000fc4000782c0ff */
[----:B------:R-:W-:Y:S01]  /*4590*/  ISETP.GE.AND P0, PT, R195, UR12, PT ;  /* 0x0000000cc3007c0c */ /* 0x000fe2000bf06270 */
[----:B------:R1:W-:Y:S01]  /*45a0*/  STG.E desc[UR4][R166.64], R144 ;  /* 0x00000090a6007986 */ /* 0x0003e2000c101904 */
[----:B------:R-:W-:-:S03]  /*45b0*/  SEL R194, RZ, 0x1, P1 ;  /* 0x00000001ffc27807 */ /* 0x000fc60000800000 */
[----:B------:R1:W-:Y:S04]  /*45c0*/  STG.E desc[UR4][R168.64], R146 ;  /* 0x00000092a8007986 */ /* 0x0003e8000c101904 */
[----:B------:R1:W-:Y:S04]  /*45d0*/  STG.E desc[UR4][R170.64], R148 ;  /* 0x00000094aa007986 */ /* 0x0003e8000c101904 */
[----:B------:R1:W-:Y:S04]  /*45e0*/  STG.E desc[UR4][R172.64], R149 ;  /* 0x00000095ac007986 */ /* 0x0003e8000c101904 */
[----:B------:R1:W-:Y:S04]  /*45f0*/  STG.E desc[UR4][R174.64], R139 ;  /* 0x0000008bae007986 */ /* 0x0003e8000c101904 */
[----:B------:R1:W-:Y:S04]  /*4600*/  STG.E desc[UR4][R176.64], R141 ;  /* 0x0000008db0007986 */ /* 0x0003e8000c101904 */
[----:B------:R1:W-:Y:S01]  /*4610*/  STG.E desc[UR4][R136.64], R179 ;  /* 0x000000b388007986 */ /* 0x0003e2000c101904 */
[----:B------:R-:W-:Y:S05]  /*4620*/  @!P0 BRA `(.L_x_11676) ;  /* 0xffffffbc00688947 */ /* 0x000fea000383ffff */
.L_x_11668:
        /* <DEDUP_REMOVED lines=15> */
.L_x_11701:
        /* <DEDUP_REMOVED lines=28> */
.L_x_11704:
[----:B-1----:R-:W-:-:S07]  /*48e0*/  FMNMX R7, R5, R2, !PT ;  /* 0x0000000205077209 */ /* 0x002fce0007800000 */
.L_x_11680:
[----:B------:R-:W-:Y:S05]  /*48f0*/  BSYNC B0 ;  /* 0x0000000000007941 */ /* 0x000fea0003800000 */
.L_x_11679:
[----:B------:R-:W-:Y:S01]  /*4900*/  ISETP.NE.AND P0, PT, R192, RZ, PT ;  /* 0x000000ffc000720c */ /* 0x000fe20003f05270 */
[----:B------:R-:W-:-:S12]  /*4910*/  BSSY B0, `(.L_x_11677) ;  /* 0x0000004000007945 */ /* 0x000fd80003800000 */
[----:B------:R-:W-:Y:S05]  /*4920*/  @P0 BRA `(.L_x_11682) ;  /* 0x0000000000080947 */ /* 0x000fea0003800000 */
[----:B0-----:R-:W0:Y:S02]  /*4930*/  LDC.64 R4, c[0x0][0x288] ;  /* 0x0000a200ff047b82 */ /* 0x001e240000000a00 */
[----:B0-----:R1:W-:Y:S02]  /*4940*/  REDG.E.MAX.S32.STRONG.GPU desc[UR4][R4.64], R7 ;  /* 0x000000070400798e */ /* 0x0013e4000d10e384 */
.L_x_11682:
[----:B------:R-:W-:Y:S05]  /*4950*/  BSYNC B0 ;  /* 0x0000000000007941 */ /* 0x000fea0003800000 */
.L_x_11677:
        /* <DEDUP_REMOVED lines=13> */
[----:B0-----:R-:W-:Y:S05]  /*4a30*/  CALL.REL.NOINC `($__internal_179_$__cuda_sm20_rcp_rn_f32_slowpath) ;  /* 0x00000010000c7944 */ /* 0x001fea0003c00000 */
[----:B------:R-:W-:Y:S01]  /*4a40*/  MOV R5, R209 ;  /* 0x000000d100057202 */ /* 0x000fe20000000f00 */
[----:B------:R-:W-:Y:S06]  /*4a50*/  BRA `(.L_x_11684) ;  /* 0x0000000000107947 */ /* 0x000fec0003800000 */
.L_x_11683:
[----:B------:R-:W1:Y:S02]  /*4a60*/  MUFU.RCP R0, R3 ;  /* 0x0000000300007308 */ /* 0x000e640000001000 */
[----:B-1----:R-:W-:-:S04]  /*4a70*/  FFMA R2, R0, R3, -1 ;  /* 0xbf80000000027423 */ /* 0x002fc80000000003 */
[----:B0-----:R-:W-:-:S04]  /*4a80*/  FADD.FTZ R5, -R2, -RZ ;  /* 0x800000ff02057221 */ /* 0x001fc80000010100 */
[----:B------:R-:W-:-:S07]  /*4a90*/  FFMA R5, R0, R5, R0 ;  /* 0x0000000500057223 */ /* 0x000fce0000000000 */
.L_x_11684:
[----:B------:R-:W0:Y:S02]  /*4aa0*/  LDC.64 R2, c[0x0][0x280] ;  /* 0x0000a000ff027b82 */ /* 0x000e240000000a00 */
[----:B0-----:R-:W-:Y:S01]  /*4ab0*/  STG.E desc[UR4][R2.64], R5 ;  /* 0x0000000502007986 */ /* 0x001fe2000c101904 */
[----:B------:R-:W-:Y:S05]  /*4ac0*/  EXIT ;  /* 0x000000000000794d */ /* 0x000fea0003800000 */
.L_x_11669:
[----:B------:R-:W-:Y:S01]  /*4ad0*/  HFMA2.MMA R210, -RZ, RZ, 0, 5.9604644775390625e-08 ;  /* 0x00000001ffd27435 */ /* 0x000fe200000001ff */
[----:B------:R-:W-:Y:S02]  /*4ae0*/  MOV R209, R0 ;  /* 0x0000000000d17202 */ /* 0x000fe40000000f00 */
[----:B------:R-:W-:Y:S02]  /*4af0*/  MOV R211, 0x1f ;  /* 0x0000001f00d37802 */ /* 0x000fe40000000f00 */
[----:B------:R-:W-:-:S07]  /*4b00*/  MOV R208, 0xffffffff ;  /* 0xffffffff00d07802 */ /* 0x000fce0000000f00 */
[----:B-----5:R-:W-:Y:S05]  /*4b10*/  WARPSYNC.COLLECTIVE R208, `(.L_x_11685) ;  /* 0x00000000d0087348 */ /* 0x020fea0003c00000 */
[----:B------:R0:W1:Y:S02]  /*4b20*/  SHFL.BFLY P1, R207, R209, R210, R211 ;  /* 0x0c0000d2d1cf7389 */ /* 0x00006400000200d3 */
[----:B01---5:R-:W-:Y:S01]  /*4b30*/  ENDCOLLECTIVE ;  /* 0x000000000000791b */ /* 0x023fe20003800000 */
.L_x_11685:
[----:B------:R-:W-:Y:S01]  /*4b40*/  HFMA2.MMA R210, -RZ, RZ, 0, 1.1920928955078125e-07 ;  /* 0x00000002ffd27435 */ /* 0x000fe200000001ff */
[----:B------:R-:W-:-:S05]  /*4b50*/  MOV R199, R207 ;  /* 0x000000cf00c77202 */ /* 0x000fca0000000f00 */
[----:B------:R-:W-:-:S05]  /*4b60*/  FADD R199, R0, R199 ;  /* 0x000000c700c77221 */ /* 0x000fca0000000000 */
[----:B------:R-:W-:-:S07]  /*4b70*/  MOV R209, R199 ;  /* 0x000000c700d17202 */ /* 0x000fce0000000f00 */
[----:B------:R-:W-:Y:S05]  /*4b80*/  WARPSYNC.COLLECTIVE R208, `(.L_x_11686) ;  /* 0x00000000d0087348 */ /* 0x000fea0003c00000 */
[----:B------:R0:W1:Y:S02]  /*4b90*/  SHFL.BFLY P1, R207, R209, R210, R211 ;  /* 0x0c0000d2d1cf7389 */ /* 0x00006400000200d3 */
[----:B01----:R-:W-:Y:S01]  /*4ba0*/  ENDCOLLECTIVE ;  /* 0x000000000000791b */ /* 0x003fe20003800000 */
.L_x_11686:
[----:B------:R-:W-:Y:S01]  /*4bb0*/  HFMA2.MMA R210, -RZ, RZ, 0, 2.384185791015625e-07 ;  /* 0x00000004ffd27435 */ /* 0x000fe200000001ff */
[----:B------:R-:W-:-:S05]  /*4bc0*/  MOV R198, R207 ;  /* 0x000000cf00c67202 */ /* 0x000fca0000000f00 */
[----:B------:R-:W-:-:S05]  /*4bd0*/  FADD R204, R199, R198 ;  /* 0x000000c6c7cc7221 */ /* 0x000fca0000000000 */
[----:B------:R-:W-:-:S07]  /*4be0*/  MOV R209, R204 ;  /* 0x000000cc00d17202 */ /* 0x000fce0000000f00 */
[----:B------:R-:W-:Y:S05]  /*4bf0*/  WARPSYNC.COLLECTIVE R208, `(.L_x_11687) ;  /* 0x00000000d0087348 */ /* 0x000fea0003c00000 */
[----:B------:R0:W1:Y:S02]  /*4c00*/  SHFL.BFLY P1, R207, R209, R210, R211 ;  /* 0x0c0000d2d1cf7389 */ /* 0x00006400000200d3 */
[----:B01----:R-:W-:Y:S01]  /*4c10*/  ENDCOLLECTIVE ;  /* 0x000000000000791b */ /* 0x003fe20003800000 */
.L_x_11687:
[----:B------:R-:W-:Y:S01]  /*4c20*/  HFMA2.MMA R210, -RZ, RZ, 0, 4.76837158203125e-07 ;  /* 0x00000008ffd27435 */ /* 0x000fe200000001ff */
[----:B------:R-:W-:-:S05]  /*4c30*/  MOV R205, R207 ;  /* 0x000000cf00cd7202 */ /* 0x000fca0000000f00 */
[----:B------:R-:W-:-:S05]  /*4c40*/  FADD R205, R204, R205 ;  /* 0x000000cdcccd7221 */ /* 0x000fca0000000000 */
[----:B------:R-:W-:-:S07]  /*4c50*/  MOV R209, R205 ;  /* 0x000000cd00d17202 */ /* 0x000fce0000000f00 */
[----:B------:R-:W-:Y:S05]  /*4c60*/  WARPSYNC.COLLECTIVE R208, `(.L_x_11688) ;  /* 0x00000000d0087348 */ /* 0x000fea0003c00000 */
[----:B------:R0:W1:Y:S02]  /*4c70*/  SHFL.BFLY P1, R207, R209, R210, R211 ;  /* 0x0c0000d2d1cf7389 */ /* 0x00006400000200d3 */
[----:B01----:R-:W-:Y:S01]  /*4c80*/  ENDCOLLECTIVE ;  /* 0x000000000000791b */ /* 0x003fe20003800000 */
.L_x_11688:
[----:B------:R-:W-:Y:S01]  /*4c90*/  HFMA2.MMA R210, -RZ, RZ, 0, 9.5367431640625e-07 ;  /* 0x00000010ffd27435 */ /* 0x000fe200000001ff */
[----:B------:R-:W-:-:S05]  /*4ca0*/  MOV R198, R207 ;  /* 0x000000cf00c67202 */ /* 0x000fca0000000f00 */
[----:B------:R-:W-:-:S05]  /*4cb0*/  FADD R206, R205, R198 ;  /* 0x000000c6cdce7221 */ /* 0x000fca0000000000 */
[----:B------:R-:W-:-:S07]  /*4cc0*/  MOV R209, R206 ;  /* 0x000000ce00d17202 */ /* 0x000fce0000000f00 */
[----:B------:R-:W-:Y:S05]  /*4cd0*/  WARPSYNC.COLLECTIVE R208, `(.L_x_11689) ;  /* 0x00000000d0087348 */ /* 0x000fea0003c00000 */
[----:B------:R0:W1:Y:S02]  /*4ce0*/  SHFL.BFLY P1, R207, R209, R210, R211 ;  /* 0x0c0000d2d1cf7389 */ /* 0x00006400000200d3 */
[----:B01----:R-:W-:Y:S01]  /*4cf0*/  ENDCOLLECTIVE ;  /* 0x000000000000791b */ /* 0x003fe20003800000 */
.L_x_11689:
        /* <DEDUP_REMOVED lines=135> */
.L_x_11690:
[----:B------:R-:W-:Y:S01]  /*5570*/  HFMA2.MMA R210, -RZ, RZ, 0, 1.1920928955078125e-07 ;  /* 0x00000002ffd27435 */ /* 0x000fe200000001ff */
[----:B------:R-:W-:-:S05]  /*5580*/  MOV R199, R207 ;  /* 0x000000cf00c77202 */ /* 0x000fca0000000f00 */
[----:B------:R-:W-:-:S05]  /*5590*/  FADD R199, R0, R199 ;  /* 0x000000c700c77221 */ /* 0x000fca0000000000 */
[----:B------:R-:W-:-:S07]  /*55a0*/  MOV R209, R199 ;  /* 0x000000c700d17202 */ /* 0x000fce0000000f00 */
[----:B------:R-:W-:Y:S05]  /*55b0*/  WARPSYNC.COLLECTIVE R208, `(.L_x_11691) ;  /* 0x00000000d0087348 */ /* 0x000fea0003c00000 */
[----:B------:R0:W1:Y:S02]  /*55c0*/  SHFL.BFLY P1, R207, R209, R210, R211 ;  /* 0x0c0000d2d1cf7389 */ /* 0x00006400000200d3 */
[----:B01----:R-:W-:Y:S01]  /*55d0*/  ENDCOLLECTIVE ;  /* 0x000000000000791b */ /* 0x003fe20003800000 */
.L_x_11691:
[----:B------:R-:W-:Y:S01]  /*55e0*/  HFMA2.MMA R210, -RZ, RZ, 0, 2.384185791015625e-07 ;  /* 0x00000004ffd27435 */ /* 0x000fe200000001ff */
[----:B------:R-:W-:-:S05]  /*55f0*/  MOV R204, R207 ;  /* 0x000000cf00cc7202 */ /* 0x000fca0000000f00 */
[----:B------:R-:W-:-:S05]  /*5600*/  FADD R204, R199, R204 ;  /* 0x000000ccc7cc7221 */ /* 0x000fca0000000000 */
[----:B------:R-:W-:-:S07]  /*5610*/  MOV R209, R204 ;  /* 0x000000cc00d17202 */ /* 0x000fce0000000f00 */
[----:B------:R-:W-:Y:S05]  /*5620*/  WARPSYNC.COLLECTIVE R208, `(.L_x_11692) ;  /* 0x00000000d0087348 */ /* 0x000fea0003c00000 */
[----:B------:R0:W1:Y:S02]  /*5630*/  SHFL.BFLY P1, R207, R209, R210, R211 ;  /* 0x0c0000d2d1cf7389 */ /* 0x00006400000200d3 */
[----:B01----:R-:W-:Y:S01]  /*5640*/  ENDCOLLECTIVE ;  /* 0x000000000000791b */ /* 0x003fe20003800000 */
.L_x_11692:
[----:B------:R-:W-:Y:S01]  /*5650*/  HFMA2.MMA R210, -RZ, RZ, 0, 4.76837158203125e-07 ;  /* 0x00000008ffd27435 */ /* 0x000fe200000001ff */
[----:B------:R-:W-:-:S05]  /*5660*/  MOV R205, R207 ;  /* 0x000000cf00cd7202 */ /* 0x000fca0000000f00 */
[----:B------:R-:W-:-:S05]  /*5670*/  FADD R205, R204, R205 ;  /* 0x000000cdcccd7221 */ /* 0x000fca0000000000 */
[----:B------:R-:W-:-:S07]  /*5680*/  MOV R209, R205 ;  /* 0x000000cd00d17202 */ /* 0x000fce0000000f00 */
[----:B------:R-:W-:Y:S05]  /*5690*/  WARPSYNC.COLLECTIVE R208, `(.L_x_11693) ;  /* 0x00000000d0087348 */ /* 0x000fea0003c00000 */
[----:B------:R0:W1:Y:S02]  /*56a0*/  SHFL.BFLY P1, R207, R209, R210, R211 ;  /* 0x0c0000d2d1cf7389 */ /* 0x00006400000200d3 */
[----:B01----:R-:W-:Y:S01]  /*56b0*/  ENDCOLLECTIVE ;  /* 0x000000000000791b */ /* 0x003fe20003800000 */
.L_x_11693:
[----:B------:R-:W-:Y:S01]  /*56c0*/  HFMA2.MMA R210, -RZ, RZ, 0, 9.5367431640625e-07 ;  /* 0x00000010ffd27435 */ /* 0x000fe200000001ff */
[----:B------:R-:W-:-:S05]  /*56d0*/  MOV R206, R207 ;  /* 0x000000cf00ce7202 */ /* 0x000fca0000000f00 */
[----:B------:R-:W-:-:S05]  /*56e0*/  FADD R206, R205, R206 ;  /* 0x000000cecdce7221 */ /* 0x000fca0000000000 */
[----:B------:R-:W-:-:S07]  /*56f0*/  MOV R209, R206 ;  /* 0x000000ce00d17202 */ /* 0x000fce0000000f00 */
[----:B------:R-:W-:Y:S05]  /*5700*/  WARPSYNC.COLLECTIVE R208, `(.L_x_11694) ;  /* 0x00000000d0087348 */ /* 0x000fea0003c00000 */
[----:B------:R0:W1:Y:S02]  /*5710*/  SHFL.BFLY P1, R207, R209, R210, R211 ;  /* 0x0c0000d2d1cf7389 */ /* 0x00006400000200d3 */
[----:B01----:R-:W-:Y:S01]  /*5720*/  ENDCOLLECTIVE ;  /* 0x000000000000791b */ /* 0x003fe20003800000 */
.L_x_11694:
[----:B------:R-:W-:Y:S05]  /*5730*/  BRA `(.L_x_11695) ;  /* 0xffffffbc005c7947 */ /* 0x000fea000383ffff */
.L_x_11678:
[----:B------:R-:W-:Y:S01]  /*5740*/  HFMA2.MMA R9, -RZ, RZ, 0, 1.847743988037109375e-06 ;  /* 0x0000001fff097435 */ /* 0x000fe200000001ff */
[----:B------:R-:W-:Y:S02]  /*5750*/  MOV R6, 0x10 ;  /* 0x0000001000067802 */ /* 0x000fe40000000f00 */
[----:B------:R-:W-:-:S08]  /*5760*/  MOV R208, 0xffffffff ;  /* 0xffffffff00d07802 */ /* 0x000fd00000000f00 */
[----:B-1---5:R-:W-:Y:S05]  /*5770*/  WARPSYNC.COLLECTIVE R208, `(.L_x_11696) ;  /* 0x00000000d0087348 */ /* 0x022fea0003c00000 */
[----:B------:R0:W2:Y:S02]  /*5780*/  SHFL.DOWN P0, R4, R193, R6, R9 ;  /* 0x08000006c1047389 */ /* 0x0000a40000000009 */
[----:B012--5:R-:W-:Y:S01]  /*5790*/  ENDCOLLECTIVE ;  /* 0x000000000000791b */ /* 0x027fe20003800000 */
.L_x_11696:
[----:B------:R-:W-:Y:S01]  /*57a0*/  HFMA2.MMA R6, -RZ, RZ, 0, 4.76837158203125e-07 ;  /* 0x00000008ff067435 */ /* 0x000fe200000001ff */
[----:B------:R-:W-:-:S04]  /*57b0*/  MOV R0, R4 ;  /* 0x0000000400007202 */ /* 0x000fc80000000f00 */
[----:B------:R-:W-:-:S04]  /*57c0*/  FMNMX R0, R0, R193, !PT ;  /* 0x000000c100007209 */ /* 0x000fc80007800000 */
[----:B------:R-:W-:-:S07]  /*57d0*/  MOV R193, R0 ;  /* 0x0000000000c17202 */ /* 0x000fce0000000f00 */
[----:B------:R-:W-:Y:S05]  /*57e0*/  WARPSYNC.COLLECTIVE R208, `(.L_x_11697) ;  /* 0x00000000d0087348 */ /* 0x000fea0003c00000 */
[----:B------:R0:W1:Y:S02]  /*57f0*/  SHFL.DOWN P0, R4, R193, R6, R9 ;  /* 0x08000006c1047389 */ /* 0x0000640000000009 */
[----:B01----:R-:W-:Y:S01]  /*5800*/  ENDCOLLECTIVE ;  /* 0x000000000000791b */ /* 0x003fe20003800000 */
.L_x_11697:
[----:B------:R-:W-:Y:S01]  /*5810*/  HFMA2.MMA R6, -RZ, RZ, 0, 2.384185791015625e-07 ;  /* 0x00000004ff067435 */ /* 0x000fe200000001ff */
[----:B------:R-:W-:-:S04]  /*5820*/  MOV R5, R4 ;  /* 0x0000000400057202 */ /* 0x000fc80000000f00 */
[----:B------:R-:W-:-:S04]  /*5830*/  FMNMX R5, R0, R5, !PT ;  /* 0x0000000500057209 */ /* 0x000fc80007800000 */
[----:B------:R-:W-:-:S07]  /*5840*/  MOV R193, R5 ;  /* 0x0000000500c17202 */ /* 0x000fce0000000f00 */
[----:B------:R-:W-:Y:S05]  /*5850*/  WARPSYNC.COLLECTIVE R208, `(.L_x_11698) ;  /* 0x00000000d0087348 */ /* 0x000fea0003c00000 */
[----:B------:R0:W1:Y:S02]  /*5860*/  SHFL.DOWN P0, R4, R193, R6, R9 ;  /* 0x08000006c1047389 */ /* 0x0000640000000009 */
[----:B01----:R-:W-:Y:S01]  /*5870*/  ENDCOLLECTIVE ;  /* 0x000000000000791b */ /* 0x003fe20003800000 */
.L_x_11698:
[----:B------:R-:W-:Y:S01]  /*5880*/  HFMA2.MMA R6, -RZ, RZ, 0, 1.1920928955078125e-07 ;  /* 0x00000002ff067435 */ /* 0x000fe200000001ff */
[----:B------:R-:W-:-:S04]  /*5890*/  MOV R2, R4 ;  /* 0x0000000400027202 */ /* 0x000fc80000000f00 */
[----:B------:R-:W-:-:S04]  /*58a0*/  FMNMX R2, R5, R2, !PT ;  /* 0x0000000205027209 */ /* 0x000fc80007800000 */
[----:B------:R-:W-:-:S07]  /*58b0*/  MOV R193, R2 ;  /* 0x0000000200c17202 */ /* 0x000fce0000000f00 */
[----:B------:R-:W-:Y:S05]  /*58c0*/  WARPSYNC.COLLECTIVE R208, `(.L_x_11699) ;  /* 0x00000000d0087348 */ /* 0x000fea0003c00000 */
[----:B------:R0:W1:Y:S02]  /*58d0*/  SHFL.DOWN P0, R4, R193, R6, R9 ;  /* 0x08000006c1047389 */ /* 0x0000640000000009 */
[----:B01----:R-:W-:Y:S01]  /*58e0*/  ENDCOLLECTIVE ;  /* 0x000000000000791b */ /* 0x003fe20003800000 */
.L_x_11699:
[----:B------:R-:W-:Y:S01]  /*58f0*/  HFMA2.MMA R6, -RZ, RZ, 0, 5.9604644775390625e-08 ;  /* 0x00000001ff067435 */ /* 0x000fe200000001ff */
[----:B------:R-:W-:-:S04]  /*5900*/  MOV R7, R4 ;  /* 0x0000000400077202 */ /* 0x000fc80000000f00 */
[----:B------:R-:W-:-:S04]  /*5910*/  FMNMX R7, R2, R7, !PT ;  /* 0x0000000702077209 */ /* 0x000fc80007800000 */
[----:B------:R-:W-:-:S07]  /*5920*/  MOV R193, R7 ;  /* 0x0000000700c17202 */ /* 0x000fce0000000f00 */
[----:B------:R-:W-:Y:S05]  /*5930*/  WARPSYNC.COLLECTIVE R208, `(.L_x_11700) ;  /* 0x00000000d0087348 */ /* 0x000fea0003c00000 */
[----:B------:R0:W1:Y:S02]  /*5940*/  SHFL.DOWN P0, R4, R193, R6, R9 ;  /* 0x08000006c1047389 */ /* 0x0000640000000009 */
[----:B01----:R-:W-:Y:S01]  /*5950*/  ENDCOLLECTIVE ;  /* 0x000000000000791b */ /* 0x003fe20003800000 */
.L_x_11700:
[----:B------:R-:W-:Y:S05]  /*5960*/  BRA `(.L_x_11701) ;  /* 0xffffffec006c7947 */ /* 0x000fea000383ffff */
.L_x_11681:
[----:B------:R-:W-:Y:S01]  /*5970*/  HFMA2.MMA R6, -RZ, RZ, 0, 1.1920928955078125e-07 ;  /* 0x00000002ff067435 */ /* 0x000fe200000001ff */
[----:B-1----:R-:W-:Y:S02]  /*5980*/  MOV R193, R0 ;  /* 0x0000000000c17202 */ /* 0x002fe40000000f00 */
[----:B------:R-:W-:Y:S02]  /*5990*/  MOV R9, 0x1f ;  /* 0x0000001f00097802 */ /* 0x000fe40000000f00 */
[----:B------:R-:W-:-:S07]  /*59a0*/  MOV R208, 0xffffffff ;  /* 0xffffffff00d07802 */ /* 0x000fce0000000f00 */
[----:B0----5:R-:W-:Y:S05]  /*59b0*/  WARPSYNC.COLLECTIVE R208, `(.L_x_11702) ;  /* 0x00000000d0087348 */ /* 0x021fea0003c00000 */
[----:B------:R1:W2:Y:S02]  /*59c0*/  SHFL.DOWN P0, R4, R193, R6, R9 ;  /* 0x08000006c1047389 */ /* 0x0002a40000000009 */
[----:B012--5:R-:W-:Y:S01]  /*59d0*/  ENDCOLLECTIVE ;  /* 0x000000000000791b */ /* 0x027fe20003800000 */
.L_x_11702:
[----:B------:R-:W-:Y:S01]  /*59e0*/  HFMA2.MMA R6, -RZ, RZ, 0, 5.9604644775390625e-08 ;  /* 0x00000001ff067435 */ /* 0x000fe200000001ff */
[----:B------:R-:W-:-:S04]  /*59f0*/  MOV R5, R4 ;  /* 0x0000000400057202 */ /* 0x000fc80000000f00 */
[----:B------:R-:W-:-:S04]  /*5a00*/  FMNMX R5, R5, R0, !PT ;  /* 0x0000000005057209 */ /* 0x000fc80007800000 */
[----:B------:R-:W-:-:S07]  /*5a10*/  MOV R193, R5 ;  /* 0x0000000500c17202 */ /* 0x000fce0000000f00 */
[----:B------:R-:W-:Y:S05]  /*5a20*/  WARPSYNC.COLLECTIVE R208, `(.L_x_11703) ;  /* 0x00000000d0087348 */ /* 0x000fea0003c00000 */
[----:B------:R0:W1:Y:S02]  /*5a30*/  SHFL.DOWN P0, R4, R193, R6, R9 ;  /* 0x08000006c1047389 */ /* 0x0000640000000009 */
[----:B01----:R-:W-:Y:S01]  /*5a40*/  ENDCOLLECTIVE ;  /* 0x000000000000791b */ /* 0x003fe20003800000 */
.L_x_11703:
[----:B------:R-:W-:Y:S01]  /*5a50*/  MOV R2, R4 ;  /* 0x0000000400027202 */ /* 0x000fe20000000f00 */
[----:B------:R-:W-:Y:S06]  /*5a60*/  BRA `(.L_x_11704) ;  /* 0xffffffec009c7947 */ /* 0x000fec000383ffff */
        .weak           $__internal_179_$__cuda_sm20_rcp_rn_f32_slowpath
        .type           $__internal_179_$__cuda_sm20_rcp_rn_f32_slowpath,@function
        .size           $__internal_179_$__cuda_sm20_rcp_rn_f32_slowpath,(.L_x_14515 - $__internal_179_$__cuda_sm20_rcp_rn_f32_slowpath)
$__internal_179_$__cuda_sm20_rcp_rn_f32_slowpath:
        /* <DEDUP_REMOVED lines=15> */
.L_x_11706:
        /* <DEDUP_REMOVED lines=33> */
.L_x_11708:
[----:B------:R0:W1:Y:S02]  /*5d70*/  MUFU.RCP R209, R2 ;  /* 0x0000000200d17308 */ /* 0x0000640000001000 */
.L_x_11707:
[----:B------:R-:W-:Y:S05]  /*5d80*/  BSYNC B1 ;  /* 0x0000000000017941 */ /* 0x000fea0003800000 */
.L_x_11705:
[----:B------:R-:W-:Y:S01]  /*5d90*/  HFMA2.MMA R211, -RZ, RZ, 0, 0 ;  /* 0x00000000ffd37435 */ /* 0x000fe200000001ff */
[----:B------:R-:W-:-:S05]  /*5da0*/  MOV R210, R213 ;  /* 0x000000d500d27202 */ /* 0x000fca0000000f00 */
[----:B01----:R-:W-:Y:S05]  /*5db0*/  RET.REL.NODEC R210 `(_ZN18transformer_engine13normalization19ln_fwd_tuned_kernelINS0_13Kernel_traitsIff13__nv_fp8_e4m3fjLj8192ELj1ELj1ELj4ELj16ENS0_18Kernel_traits_baseILj8192EffS3_fjLj128EEEEEEEvNS0_19ForwardKernelParamsE) ;  /* 0xffffffa0d2907950 */ /* 0x003fea0003c3ffff */
.L_x_11709:
        /* <DEDUP_REMOVED lines=12> */
.L_x_14515:


//--------------------- .text._ZN18transformer_engine13normalization19ln_fwd_tuned_kernelINS0_13Kernel_traitsIff13__nv_fp8_e4m3fjLj6144ELj1ELj1ELj4ELj16ENS0_18Kernel_traits_baseILj6144EffS3_fjLj128EEEEEEEvNS0_19ForwardKernelParamsE --------------------------
	.section	.text._ZN18transformer_engine13normalization19ln_fwd_tuned_kernelINS0_13Kernel_traitsIff13__nv_fp8_e4m3fjLj6144ELj1ELj1ELj4ELj16ENS0_18Kernel_traits_baseILj6144EffS3_fjLj128EEEEEEEvNS0_19ForwardKernelParamsE,"ax",@progbits
	.align	128
        .global         _ZN18transformer_engine13normalization19ln_fwd_tuned_kernelINS0_13Kernel_traitsIff13__nv_fp8_e4m3fjLj6144ELj1ELj1ELj4ELj16ENS0_18Kernel_traits_baseILj6144EffS3_fjLj128EEEEEEEvNS0_19ForwardKernelParamsE
        .type           _ZN18transformer_engine13normalization19ln_fwd_tuned_kernelINS0_13Kernel_traitsIff13__nv_fp8_e4m3fjLj6144ELj1ELj1ELj4ELj16ENS0_18Kernel_traits_baseILj6144EffS3_fjLj128EEEEEEEvNS0_19ForwardKernelParamsE,@function
        .size           _ZN18transformer_engine13normalization19ln_fwd_tuned_kernelINS0_13Kernel_traitsIff13__nv_fp8_e4m3fjLj6144ELj1ELj1ELj4ELj16ENS0_18Kernel_traits_baseILj6144EffS3_fjLj128EEEEEEEvNS0_19ForwardKernelParamsE,(.L_x_14516 - _ZN18transformer_engine13normalization19ln_fwd_tuned_kernelINS0_13Kernel_traitsIff13__nv_fp8_e4m3fjLj6144ELj1ELj1ELj4ELj16ENS0_18Kernel_traits_baseILj6144EffS3_fjLj128EEEEEEEvNS0_19ForwardKernelParamsE)
        .other          _ZN18transformer_engine13normalization19ln_fwd_tuned_kernelINS0_13Kernel_traitsIff13__nv_fp8_e4m3fjLj6144ELj1ELj1ELj4ELj16ENS0_18Kernel_traits_baseILj6144EffS3_fjLj128EEEEEEEvNS0_19ForwardKernelParamsE,@"STO_CUDA_ENTRY STV_DEFAULT"
_ZN18transformer_engine13normalization19ln_fwd_tuned_kernelINS0_13Kernel_traitsIff13__nv_fp8_e4m3fjLj6144ELj1ELj1ELj4ELj16ENS0_18Kernel_traits_baseILj6144EffS3_fjLj128EEEEEEEvNS0_19ForwardKernelParamsE:
.text._ZN18transformer_engine13normalization19ln_fwd_tuned_kernelINS0_13Kernel_traitsIff13__nv_fp8_e4m3fjLj6144ELj1ELj1ELj4ELj16ENS0_18Kernel_traits_baseILj6144EffS3_fjLj128EEEEEEEvNS0_19ForwardKernelParamsE:
        /* <DEDUP_REMOVED lines=55> */
.L_x_11718:
        /* <DEDUP_REMOVED lines=209> */
.L_x_11737:
        /* <DEDUP_REMOVED lines=35> */
[----:B0123-5:R-:W-:Y:S05]  /*12b0*/  CALL.REL.NOINC `($__internal_180_$__cuda_sm20_rcp_rn_f32_slowpath) ;  /* 0x0000003400bc7944 */ /* 0x02ffea0003c00000 */
[----:B------:R-:W-:Y:S05]  /*12c0*/  BRA `(.L_x_11714) ;  /* 0x0000000000107947 */ /* 0x000fea0003800000 */
.L_x_11713:
[----:B------:R-:W4:Y:S02]  /*12d0*/  MUFU.RCP R163, R158 ;  /* 0x0000009e00a37308 */ /* 0x000f240000001000 */
[----:B----4-:R-:W-:-:S04]  /*12e0*/  FFMA R0, R158, R163, -1 ;  /* 0xbf8000009e007423 */ /* 0x010fc800000000a3 */
[----:B------:R-:W-:-:S04]  /*12f0*/  FADD.FTZ R0, -R0, -RZ ;  /* 0x800000ff00007221 */ /* 0x000fc80000010100 */
[----:B------:R-:W-:-:S07]  /*1300*/  FFMA R163, R163, R0, R163 ;  /* 0x00000000a3a37223 */ /* 0x000fce00000000a3 */
.L_x_11714:
[----:B------:R-:W-:Y:S05]  /*1310*/  BSYNC B0 ;  /* 0x0000000000007941 */ /* 0x000fea0003800000 */
.L_x_11712:
        /* <DEDUP_REMOVED lines=20> */
[----:B0----5:R-:W-:Y:S05]  /*1460*/  CALL.REL.NOINC `($__internal_180_$__cuda_sm20_rcp_rn_f32_slowpath) ;  /* 0x0000003400507944 */ /* 0x021fea0003c00000 */
[----:B------:R-:W-:Y:S05]  /*1470*/  BRA `(.L_x_11717) ;  /* 0x0000000000107947 */ /* 0x000fea0003800000 */
.L_x_11716:
[----:B------:R-:W1:Y:S02]  /*1480*/  MUFU.RCP R163, R2 ;  /* 0x0000000200a37308 */ /* 0x000e640000001000 */
[----:B-1----:R-:W-:-:S04]  /*1490*/  FFMA R0, R2, R163, -1 ;  /* 0xbf80000002007423 */ /* 0x002fc800000000a3 */
[----:B------:R-:W-:-:S04]  /*14a0*/  FADD.FTZ R0, -R0, -RZ ;  /* 0x800000ff00007221 */ /* 0x000fc80000010100 */
[----:B------:R-:W-:-:S07]  /*14b0*/  FFMA R163, R163, R0, R163 ;  /* 0x00000000a3a37223 */ /* 0x000fce00000000a3 */
.L_x_11717:
[----:B------:R-:W-:Y:S05]  /*14c0*/  BSYNC B0 ;  /* 0x0000000000007941 */ /* 0x000fea0003800000 */
.L_x_11715:
        /* <DEDUP_REMOVED lines=73> */
[----:B------:R-:W-:Y:S01]  /*1960*/  FFMA R116, R116, R164, R69 ;  /* 0x000000a474747223 */ /* 0x000fe20000000045 */
[----:B------:R-:W-:Y:S01]  /*1970*/  FADD R164, R23, 1 ;  /* 0x3f80000017a47421 */ /* 0x000fe20000000000 */
[----:B------:R-:W-:Y:S01]  /*1980*/  FSEL R147, R12, R147, !P2 ;  /* 0x000000930c937208 */ /* 0x000fe20005000000 */
        /* <DEDUP_REMOVED lines=9> */
[----:B------:R-:W-:Y:S01]  /*1a20*/  FADD R147, R18, 1 ;  /* 0x3f80000012937421 */ /* 0x000fe20000000000 */
[--C-:B------:R-:W-:Y:S01]  /*1a30*/  FADD R155, R104, -R159.reuse ;  /* 0x8000009f689b7221 */ /* 0x100fe20000000000 */
[C---:B------:R-:W-:Y:S01]  /*1a40*/  FMUL R104, R0.reuse, R105 ;  /* 0x0000006900687220 */ /* 0x040fe20000400000 */
[C---:B------:R-:W-:Y:S01]  /*1a50*/  FMUL R105, R0.reuse, R114 ;  /* 0x0000007200697220 */ /* 0x040fe20000400000 */
[----:B------:R-:W-:Y:S01]  /*1a60*/  FMUL R114, R0, R115 ;  /* 0x0000007300727220 */ /* 0x000fe20000400000 */
[----:B------:R-:W-:Y:S01]  /*1a70*/  FSEL R147, R18, R147, !P2 ;  /* 0x0000009312937208 */ /* 0x000fe20005000000 */
[--C-:B------:R-:W-:Y:S01]  /*1a80*/  FADD R142, R142, -R159.reuse ;  /* 0x8000009f8e8e7221 */ /* 0x100fe20000000000 */
[----:B------:R-:W-:Y:S01]  /*1a90*/  FADD R143, R143, -R159 ;  /* 0x8000009f8f8f7221 */ /* 0x000fe20000000000 */
[----:B------:R-:W-:Y:S01]  /*1aa0*/  FFMA R114, R114, R162, R67 ;  /* 0x000000a272727223 */ /* 0x000fe20000000043 */
[--C-:B------:R-:W-:Y:S01]  /*1ab0*/  FADD R144, R144, -R159.reuse ;  /* 0x8000009f90907221 */ /* 0x100fe20000000000 */
[----:B------:R-:W-:Y:S01]  /*1ac0*/  FFMA R160, R105, R147, R66 ;  /* 0x0000009369a07223 */ /* 0x000fe20000000042 */
[----:B------:R-:W-:Y:S01]  /*1ad0*/  FADD R105, R20, 1 ;  /* 0x3f80000014697421 */ /* 0x000fe20000000000 */
[--C-:B------:R-:W-:Y:S01]  /*1ae0*/  FADD R145, R145, -R159.reuse ;  /* 0x8000009f91917221 */ /* 0x100fe20000000000 */
[--C-:B------:R-:W-:Y:S01]  /*1af0*/  FADD R148, R148, -R159.reuse ;  /* 0x8000009f94947221 */ /* 0x100fe20000000000 */
[--C-:B------:R-:W-:Y:S01]  /*1b00*/  FADD R149, R149, -R159.reuse ;  /* 0x8000009f95957221 */ /* 0x100fe20000000000 */
[--C-:B------:R-:W-:Y:S01]  /*1b10*/  FADD R150, R150, -R159.reuse ;  /* 0x8000009f96967221 */ /* 0x100fe20000000000 */
[----:B------:R-:W-:Y:S01]  /*1b20*/  FSEL R105, R20, R105, !P2 ;  /* 0x0000006914697208 */ /* 0x000fe20005000000 */
[----:B------:R-:W-:Y:S01]  /*1b30*/  FADD R151, R151, -R159 ;  /* 0x8000009f97977221 */ /* 0x000fe20000000000 */
[----:B------:R-:W-:Y:S01]  /*1b40*/  FADD R159, R8, 1 ;  /* 0x3f800000089f7421 */ /* 0x000fe20000000000 */
[----:B------:R-:W-:Y:S01]  /*1b50*/  FADD R2, R9, 1 ;  /* 0x3f80000009027421 */ /* 0x000fe20000000000 */
[----:B------:R-:W-:Y:S01]  /*1b60*/  FMUL R112, R0, R113 ;  /* 0x0000007100707220 */ /* 0x000fe20000400000 */
[----:B------:R-:W-:Y:S01]  /*1b70*/  FFMA R162, R107, R105, R68 ;  /* 0x000000696ba27223 */ /* 0x000fe20000000044 */
[----:B------:R-:W-:Y:S01]  /*1b80*/  FADD R105, R22, 1 ;  /* 0x3f80000016697421 */ /* 0x000fe20000000000 */
[C---:B------:R-:W-:Y:S01]  /*1b90*/  FMUL R108, R0.reuse, R109 ;  /* 0x0000006d006c7220 */ /* 0x040fe20000400000 */
[C---:B------:R-:W-:Y:S01]  /*1ba0*/  FMUL R110, R0.reuse, R111 ;  /* 0x0000006f006e7220 */ /* 0x040fe20000400000 */
[C---:B------:R-:W-:Y:S01]  /*1bb0*/  FMUL R113, R0.reuse, R122 ;  /* 0x0000007a00717220 */ /* 0x040fe20000400000 */
[----:B------:R-:W-:Y:S01]  /*1bc0*/  ISETP.NE.AND.EX P0, PT, RZ, UR9, PT, P0 ;  /* 0x00000009ff007c0c */ /* 0x000fe2000bf05300 */
[----:B------:R-:W-:Y:S01]  /*1bd0*/  FMUL R109, R0, R118 ;  /* 0x00000076006d7220 */ /* 0x000fe20000400000 */
[----:B------:R-:W-:Y:S01]  /*1be0*/  FSEL R105, R22, R105, !P2 ;  /* 0x0000006916697208 */ /* 0x000fe20005000000 */
[C---:B------:R-:W-:Y:S01]  /*1bf0*/  FMUL R111, R0.reuse, R120 ;  /* 0x00000078006f7220 */ /* 0x040fe20000400000 */
[C---:B------:R-:W-:Y:S01]  /*1c00*/  FMUL R122, R0.reuse, R123 ;  /* 0x0000007b007a7220 */ /* 0x040fe20000400000 */
[----:B------:R-:W-:Y:S01]  /*1c10*/  FSEL R107, R23, R164, !P2 ;  /* 0x000000a4176b7208 */ /* 0x000fe20005000000 */
[C---:B------:R-:W-:Y:S01]  /*1c20*/  FMUL R118, R0.reuse, R119 ;  /* 0x0000007700767220 */ /* 0x040fe20000400000 */
[C---:B------:R-:W-:Y:S01]  /*1c30*/  FMUL R120, R0.reuse, R121 ;  /* 0x0000007900787220 */ /* 0x040fe20000400000 */
[----:B------:R-:W-:Y:S01]  /*1c40*/  FMUL R123, R0, R132 ;  /* 0x00000084007b7220 */ /* 0x000fe20000400000 */
[----:B------:R-:W-:Y:S01]  /*1c50*/  FSEL R159, R8, R159, !P2 ;  /* 0x0000009f089f7208 */ /* 0x000fe20005000000 */
        /* <DEDUP_REMOVED lines=8> */
[----:B------:R-:W-:Y:S01]  /*1ce0*/  FFMA R164, R109, R105, R70 ;  /* 0x000000696da47223 */ /* 0x000fe20000000046 */
[----:B------:R-:W-:Y:S01]  /*1cf0*/  FMUL R140, R0, R141 ;  /* 0x0000008d008c7220 */ /* 0x000fe20000400000 */
[----:B------:R-:W-:Y:S01]  /*1d00*/  FADD R143, R10, 1 ;  /* 0x3f8000000a8f7421 */ /* 0x000fe20000000000 */
[----:B------:R-:W-:Y:S01]  /*1d10*/  FFMA R118, R118, R107, R71 ;  /* 0x0000006b76767223 */ /* 0x000fe20000000047 */
[----:B------:R-:W-:Y:S01]  /*1d20*/  FADD R105, R25, 1 ;  /* 0x3f80000019697421 */ /* 0x000fe20000000000 */
[----:B------:R-:W-:Y:S01]  /*1d30*/  FMUL R141, R0, R150 ;  /* 0x00000096008d7220 */ /* 0x000fe20000400000 */
[----:B------:R-:W-:Y:S01]  /*1d40*/  FADD R107, R26, 1 ;  /* 0x3f8000001a6b7421 */ /* 0x000fe20000000000 */
[----:B------:R-:W-:Y:S01]  /*1d50*/  FFMA R150, R155, R159, R56 ;  /* 0x0000009f9b967223 */ /* 0x000fe20000000038 */
[----:B------:R-:W-:Y:S01]  /*1d60*/  FADD R109, R27, 1 ;  /* 0x3f8000001b6d7421 */ /* 0x000fe20000000000 */
[----:B------:R-:W-:Y:S01]  /*1d70*/  FMUL R115, R0, R124 ;  /* 0x0000007c00737220 */ /* 0x000fe20000400000 */
[----:B------:R-:W-:Y:S01]  /*1d80*/  FFMA R2, R104, R2, R57 ;  /* 0x0000000268027223 */ /* 0x000fe20000000039 */
[C---:B------:R-:W-:Y:S01]  /*1d90*/  FMUL R124, R0.reuse, R125 ;  /* 0x0000007d007c7220 */ /* 0x040fe20000400000 */
[----:B------:R-:W-:Y:S01]  /*1da0*/  FADD R104, R11, 1 ;  /* 0x3f8000000b687421 */ /* 0x000fe20000000000 */
[----:B------:R-:W-:Y:S01]  /*1db0*/  FMUL R125, R0, R134 ;  /* 0x00000086007d7220 */ /* 0x000fe20000400000 */
[----:B------:R-:W-:Y:S01]  /*1dc0*/  FSEL R143, R10, R143, !P2 ;  /* 0x0000008f0a8f7208 */ /* 0x000fe20005000000 */
[C---:B------:R-:W-:Y:S01]  /*1dd0*/  FMUL R161, R0.reuse, R161 ;  /* 0x000000a100a17220 */ /* 0x040fe20000400000 */
[----:B------:R-:W-:Y:S01]  /*1de0*/  FSEL R105, R25, R105, !P2 ;  /* 0x0000006919697208 */ /* 0x000fe20005000000 */
[----:B------:R-:W-:Y:S01]  /*1df0*/  FMUL R134, R0, R135 ;  /* 0x0000008700867220 */ /* 0x000fe20000400000 */
        /* <DEDUP_REMOVED lines=8> */
[----:B------:R-:W-:Y:S01]  /*1e80*/  FFMA R113, R113, R107, R74 ;  /* 0x0000006b71717223 */ /* 0x000fe2000000004a */
[----:B------:R-:W-:Y:S01]  /*1e90*/  FADD R105, R28, 1 ;  /* 0x3f8000001c697421 */ /* 0x000fe20000000000 */
[----:B------:R-:W-:Y:S01]  /*1ea0*/  @P0 FMNMX R5, R5, |R2|, !PT ;  /* 0x4000000205050209 */ /* 0x000fe20007800000 */
[----:B------:R-:W-:Y:S01]  /*1eb0*/  FADD R156, R13, 1 ;  /* 0x3f8000000d9c7421 */ /* 0x000fe20000000000 */
[----:B------:R-:W-:Y:S01]  /*1ec0*/  FFMA R122, R122, R109, R75 ;  /* 0x0000006d7a7a7223 */ /* 0x000fe2000000004b */
[----:B------:R-:W-:Y:S01]  /*1ed0*/  FADD R107, R29, 1 ;  /* 0x3f8000001d6b7421 */ /* 0x000fe20000000000 */
[----:B------:R-:W-:Y:S01]  /*1ee0*/  FADD R143, R14, 1 ;  /* 0x3f8000000e8f7421 */ /* 0x000fe20000000000 */
[----:B------:R-:W-:Y:S01]  /*1ef0*/  FADD R109, R30, 1 ;  /* 0x3f8000001e6d7421 */ /* 0x000fe20000000000 */
[----:B------:R-:W-:Y:S01]  /*1f00*/  FFMA R106, R106, R145, R59 ;  /* 0x000000916a6a7223 */ /* 0x000fe2000000003b */
[----:B------:R-:W-:Y:S01]  /*1f10*/  @P0 FMNMX R5, R5, |R104|, !PT ;  /* 0x4000006805050209 */ /* 0x000fe20007800000 */
[----:B------:R-:W-:Y:S01]  /*1f20*/  FMUL R165, R0, R165 ;  /* 0x000000a500a57220 */ /* 0x000fe20000400000 */
[----:B------:R-:W-:Y:S01]  /*1f30*/  FSEL R105, R28, R105, !P2 ;  /* 0x000000691c697208 */ /* 0x000fe20005000000 */
[----:B------:R-:W-:Y:S01]  /*1f40*/  FFMA R110, R110, R158, R63 ;  /* 0x0000009e6e6e7223 */ /* 0x000fe2000000003f */
[----:B------:R-:W-:Y:S01]  /*1f50*/  FSEL R156, R13, R156, !P2 ;  /* 0x0000009c0d9c7208 */ /* 0x000fe20005000000 */
[----:B------:R-:W-:Y:S01]  /*1f60*/  FADD R158, R17, 1 ;  /* 0x3f800000119e7421 */ /* 0x000fe20000000000 */
[----:B------:R-:W-:Y:S01]  /*1f70*/  FSEL R107, R29, R107, !P2 ;  /* 0x0000006b1d6b7208 */ /* 0x000fe20005000000 */
[----:B------:R-:W-:Y:S01]  /*1f80*/  FFMA R115, R115, R105, R76 ;  /* 0x0000006973737223 */ /* 0x000fe2000000004c */
[----:B------:R-:W-:Y:S01]  /*1f90*/  FSEL R143, R14, R143, !P2 ;  /* 0x0000008f0e8f7208 */ /* 0x000fe20005000000 */
[----:B------:R-:W-:Y:S01]  /*1fa0*/  FFMA R108, R108, R156, R61 ;  /* 0x0000009c6c6c7223 */ /* 0x000fe2000000003d */
        /* <DEDUP_REMOVED lines=9> */
[----:B------:R-:W-:Y:S01]  /*2040*/  FADD R109, R33, 1 ;  /* 0x3f800000216d7421 */ /* 0x000fe20000000000 */
[----:B------:R-:W-:Y:S01]  /*2050*/  FSEL R105, R31, R105, !P2 ;  /* 0x000000691f697208 */ /* 0x000fe20005000000 */
        /* <DEDUP_REMOVED lines=8> */
[----:B------:R-:W-:Y:S01]  /*20e0*/  FFMA R119, R119, R107, R80 ;  /* 0x0000006b77777223 */ /* 0x000fe20000000050 */
[----:B------:R-:W-:Y:S01]  /*20f0*/  @P0 FMNMX R5, R5, |R156|, !PT ;  /* 0x4000009c05050209 */ /* 0x000fe20007800000 */
[----:B------:R-:W-:Y:S01]  /*2100*/  FADD R105, R34, 1 ;  /* 0x3f80000022697421 */ /* 0x000fe20000000000 */
[----:B------:R-:W-:Y:S01]  /*2110*/  FSEL R145, R17, R158, !P2 ;  /* 0x0000009e11917208 */ /* 0x000fe20005000000 */
[----:B------:R-:W-:Y:S01]  /*2120*/  FFMA R158, R157, R143, R64 ;  /* 0x0000008f9d9e7223 */ /* 0x000fe20000000040 */
        /* <DEDUP_REMOVED lines=15> */
[----:B------:R-:W-:Y:S01]  /*2220*/  FADD R107, R38, 1 ;  /* 0x3f800000266b7421 */ /* 0x000fe20000000000 */
[----:B------:R-:W-:Y:S01]  /*2230*/  FFMA R123, R123, R109, R84 ;  /* 0x0000006d7b7b7223 */ /* 0x000fe20000000054 */
[----:B------:R-:W-:Y:S01]  /*2240*/  FADD R109, R39, 1 ;  /* 0x3f800000276d7421 */ /* 0x000fe20000000000 */
[----:B------:R-:W-:Y:S01]  /*2250*/  @P0 FMNMX R5, R5, |R160|, !PT ;  /* 0x400000a005050209 */ /* 0x000fe20007800000 */
[C---:B------:R-:W-:Y:S01]  /*2260*/  FMUL R138, R0.reuse, R139 ;  /* 0x0000008b008a7220 */ /* 0x040fe20000400000 */
        /* <DEDUP_REMOVED lines=15> */
[----:B------:R-:W-:-:S02]  /*2360*/  @P0 FMNMX R5, R5, |R116|, !PT ;  /* 0x4000007405050209 */ /* 0x000fc40007800000 */
[----:B------:R-:W-:Y:S01]  /*2370*/  FSEL R143, R24, R143, !P2 ;  /* 0x0000008f188f7208 */ /* 0x000fe20005000000 */
[----:B------:R-:W-:Y:S01]  /*2380*/  FFMA R127, R127, R105, R88 ;  /* 0x000000697f7f7223 */ /* 0x000fe20000000058 */
        /* <DEDUP_REMOVED lines=11> */
[----:B------:R-:W0:Y:S01]  /*2440*/  LDC.U8 R143, c[0x0][0x294] ;  /* 0x0000a500ff8f7b82 */ /* 0x000e220000000000 */
[----:B------:R-:W-:-:S02]  /*2450*/  @P0 FMNMX R5, R5, |R111|, !PT ;  /* 0x4000006f05050209 */ /* 0x000fc40007800000 */
        /* <DEDUP_REMOVED lines=9> */
[----:B------:R-:W-:Y:S02]  /*24f0*/  @P0 FMNMX R5, R5, |R113|, !PT ;  /* 0x4000007105050209 */ /* 0x000fe40007800000 */
[----:B------:R-:W-:-:S02]  /*2500*/  FSEL R105, R46, R105, !P2 ;  /* 0x000000692e697208 */ /* 0x000fc40005000000 */
[----:B------:R-:W-:Y:S02]  /*2510*/  FSEL R107, R47, R107, !P2 ;  /* 0x0000006b2f6b7208 */ /* 0x000fe40005000000 */
        /* <DEDUP_REMOVED lines=9> */
[----:B------:R-:W-:-:S02]  /*25b0*/  @P0 FMNMX R5, R5, |R124|, !PT ;  /* 0x4000007c05050209 */ /* 0x000fc40007800000 */
[----:B------:R-:W-:Y:S02]  /*25c0*/  FSEL R105, R49, R105, !P2 ;  /* 0x0000006931697208 */ /* 0x000fe40005000000 */
[----:B------:R-:W-:Y:S02]  /*25d0*/  FSEL R107, R50, R107, !P2 ;  /* 0x0000006b326b7208 */ /* 0x000fe40005000000 */
        /* <DEDUP_REMOVED lines=8> */
[----:B0-----:R-:W-:-:S02]  /*2660*/  ISETP.NE.AND P1, PT, R143, RZ, PT ;  /* 0x000000ff8f00720c */ /* 0x001fc40003f25270 */
[----:B------:R-:W-:Y:S02]  /*2670*/  @P0 FMNMX R5, R5, |R119|, !PT ;  /* 0x4000007705050209 */ /* 0x000fe40007800000 */
[----:B------:R-:W-:Y:S02]  /*2680*/  FSEL R107, R52, R107, !P2 ;  /* 0x0000006b346b7208 */ /* 0x000fe40005000000 */
[----:B------:R-:W-:Y:S02]  /*2690*/  FSEL R109, R53, R109, !P2 ;  /* 0x0000006d356d7208 */ /* 0x000fe40005000000 */
[----:B------:R-:W-:Y:S01]  /*26a0*/  @P0 FMNMX R5, R5, |R128|, !PT ;  /* 0x4000008005050209 */ /* 0x000fe20007800000 */
[----:B------:R-:W-:Y:S02]  /*26b0*/  FFMA R139, R139, R107, R100 ;  /* 0x0000006b8b8b7223 */ /* 0x000fe40000000064 */
        /* <DEDUP_REMOVED lines=9> */
[----:B------:R-:W-:Y:S01]  /*2750*/  @P0 FMNMX R5, R5, |R123|, !PT ;  /* 0x4000007b05050209 */ /* 0x000fe20007800000 */
[----:B------:R-:W-:Y:S01]  /*2760*/  @P1 FMUL R154, R154, R3 ;  /* 0x000000039a9a1220 */ /* 0x000fe20000400000 */
[----:B------:R-:W-:Y:S01]  /*2770*/  F2FP.SATFINITE.E4M3.F32.PACK_AB_MERGE_C R137, RZ, R150, RZ ;  /* 0x00000096ff89723e */ /* 0x000fe200048070ff */
[----:B------:R-:W-:Y:S01]  /*2780*/  FFMA R148, R141, R109, R102 ;  /* 0x0000006d8d947223 */ /* 0x000fe20000000066 */
[----:B------:R-:W-:Y:S01]  /*2790*/  FADD R109, R55, 1 ;  /* 0x3f800000376d7421 */ /* 0x000fe20000000000 */
[----:B------:R-:W-:Y:S01]  /*27a0*/  @P0 FMNMX R5, R5, |R132|, !PT ;  /* 0x4000008405050209 */ /* 0x000fe20007800000 */
[-C--:B------:R-:W-:Y:S01]  /*27b0*/  @P1 FMUL R108, R108, R3.reuse ;  /* 0x000000036c6c1220 */ /* 0x080fe20000400000 */
[----:B------:R-:W-:Y:S01]  /*27c0*/  F2FP.SATFINITE.E4M3.F32.PACK_AB_MERGE_C R2, RZ, R2, RZ ;  /* 0x00000002ff02723e */ /* 0x000fe200048070ff */
[----:B------:R-:W-:Y:S01]  /*27d0*/  @P1 FMUL R156, R156, R3 ;  /* 0x000000039c9c1220 */ /* 0x000fe20000400000 */
[----:B------:R-:W-:Y:S01]  /*27e0*/  @P0 FMNMX R5, R5, |R125|, !PT ;  /* 0x4000007d05050209 */ /* 0x000fe20007800000 */
[----:B------:R-:W-:Y:S01]  /*27f0*/  @P1 FMUL R110, R110, R3 ;  /* 0x000000036e6e1220 */ /* 0x000fe20000400000 */
[----:B------:R-:W-:Y:S01]  /*2800*/  FSEL R150, R55, R109, !P2 ;  /* 0x0000006d37967208 */ /* 0x000fe20005000000 */
[-C--:B------:R-:W-:Y:S01]  /*2810*/  @P1 FMUL R158, R158, R3.reuse ;  /* 0x000000039e9e1220 */ /* 0x080fe20000400000 */
[----:B------:R-:W-:Y:S01]  /*2820*/  LOP3.LUT R109, R137, 0xff, RZ, 0xc0, !PT ;  /* 0x000000ff896d7812 */ /* 0x000fe200078ec0ff */
[-C--:B------:R-:W-:Y:S01]  /*2830*/  @P1 FMUL R112, R112, R3.reuse ;  /* 0x0000000370701220 */ /* 0x080fe20000400000 */
[----:B------:R-:W-:Y:S01]  /*2840*/  LOP3.LUT R2, R2, 0xffff, RZ, 0xc0, !PT ;  /* 0x0000ffff02027812 */ /* 0x000fe200078ec0ff */
[----:B------:R-:W-:Y:S01]  /*2850*/  FFMA R150, R0, R150, R103 ;  /* 0x0000009600967223 */ /* 0x000fe20000000067 */
[----:B------:R-:W-:Y:S01]  /*2860*/  F2FP.SATFINITE.E4M3.F32.PACK_AB_MERGE_C R104, RZ, R104, RZ ;  /* 0x00000068ff68723e */ /* 0x000fe200048070ff */
[-C--:B------:R-:W-:Y:S01]  /*2870*/  @P1 FMUL R160, R160, R3.reuse ;  /* 0x00000003a0a01220 */ /* 0x080fe20000400000 */
[----:B------:R-:W-:Y:S01]  /*2880*/  @P0 FMNMX R5, R5, |R134|, !PT ;  /* 0x4000008605050209 */ /* 0x000fe20007800000 */
[-C--:B------:R-:W-:Y:S01]  /*2890*/  @P1 FMUL R114, R114, R3.reuse ;  /* 0x0000000372721220 */ /* 0x080fe20000400000 */
[----:B------:R-:W-:Y:S01]  /*28a0*/  PRMT R109, R2, 0x7604, R109 ;  /* 0x00007604026d7816 */ /* 0x000fe2000000006d */
[-C--:B------:R-:W-:Y:S01]  /*28b0*/  @P1 FMUL R162, R162, R3.reuse ;  /* 0x00000003a2a21220 */ /* 0x080fe20000400000 */
[----:B------:R-:W-:Y:S01]  /*28c0*/  LOP3.LUT R104, R104, 0xff, RZ, 0xc0, !PT ;  /* 0x000000ff68687812 */ /* 0x000fe200078ec0ff */
[-C--:B------:R-:W-:Y:S01]  /*28d0*/  @P1 FMUL R116, R116, R3.reuse ;  /* 0x0000000374741220 */ /* 0x080fe20000400000 */
[----:B------:R-:W-:Y:S01]  /*28e0*/  F2FP.SATFINITE.E4M3.F32.PACK_AB_MERGE_C R106, RZ, R106, RZ ;  /* 0x0000006aff6a723e */ /* 0x000fe200048070ff */
[-C--:B------:R-:W-:Y:S01]  /*28f0*/  @P1 FMUL R164, R164, R3.reuse ;  /* 0x00000003a4a41220 */ /* 0x080fe20000400000 */
[----:B------:R-:W-:Y:S01]  /*2900*/  F2FP.SATFINITE.E4M3.F32.PACK_AB_MERGE_C R2, RZ, R154, RZ ;  /* 0x0000009aff02723e */ /* 0x000fe200048070ff */
        /* <DEDUP_REMOVED lines=38> */
[----:B------:R-:W-:Y:S01]  /*2b70*/  @P1 FMUL R126, R126, R3 ;  /* 0x000000037e7e1220 */ /* 0x000fe20000400000 */
[----:B------:R-:W-:-:S02]  /*2b80*/  LOP3.LUT R109, R112, 0xffff, RZ, 0xc0, !PT ;  /* 0x0000ffff706d7812 */ /* 0x000fc400078ec0ff */
[----:B------:R-:W-:Y:S02]  /*2b90*/  F2FP.SATFINITE.E4M3.F32.PACK_AB_MERGE_C R160, RZ, R160, RZ ;  /* 0x000000a0ffa0723e */ /* 0x000fe400048070ff */
[----:B------:R-:W-:Y:S01]  /*2ba0*/  @P0 FMNMX R5, R5, |R138|, !PT ;  /* 0x4000008a05050209 */ /* 0x000fe20007800000 */
[----:B------:R-:W-:Y:S01]  /*2bb0*/  @P1 FMUL R138, R138, R3 ;  /* 0x000000038a8a1220 */ /* 0x000fe20000400000 */
[----:B------:R-:W-:Y:S02]  /*2bc0*/  SHF.L.U32 R2, R110, 0x18, RZ ;  /* 0x000000186e027819 */ /* 0x000fe400000006ff */
[----:B------:R-:W-:Y:S02]  /*2bd0*/  PRMT R109, R109, 0x7604, R104 ;  /* 0x000076046d6d7816 */ /* 0x000fe40000000068 */
[----:B------:R-:W-:Y:S02]  /*2be0*/  LOP3.LUT R160, R160, 0xff, RZ, 0xc0, !PT ;  /* 0x000000ffa0a07812 */ /* 0x000fe400078ec0ff */
[----:B------:R-:W-:-:S02]  /*2bf0*/  F2FP.SATFINITE.E4M3.F32.PACK_AB_MERGE_C R114, RZ, R114, RZ ;  /* 0x00000072ff72723e */ /* 0x000fc400048070ff */
[----:B------:R-:W-:Y:S01]  /*2c00*/  @P0 FMNMX R5, R5, |R131|, !PT ;  /* 0x4000008305050209 */ /* 0x000fe20007800000 */
[----:B------:R-:W-:Y:S01]  /*2c10*/  @P1 FMUL R131, R131, R3 ;  /* 0x0000000383831220 */ /* 0x000fe20000400000 */
[----:B------:R-:W-:Y:S02]  /*2c20*/  F2FP.SATFINITE.E4M3.F32.PACK_AB_MERGE_C R106, RZ, R162, RZ ;  /* 0x000000a2ff6a723e */ /* 0x000fe400048070ff */
[----:B------:R-:W-:Y:S02]  /*2c30*/  F2FP.SATFINITE.E4M3.F32.PACK_AB_MERGE_C R116, RZ, R116, RZ ;  /* 0x00000074ff74723e */ /* 0x000fe400048070ff */
[----:B------:R-:W-:Y:S02]  /*2c40*/  LOP3.LUT R2, R137, R2, RZ, 0xfc, !PT ;  /* 0x0000000289027212 */ /* 0x000fe400078efcff */
[----:B------:R-:W-:Y:S02]  /*2c50*/  PRMT R137, R109, 0x5410, R160 ;  /* 0x000054106d897816 */ /* 0x000fe400000000a0 */
[----:B------:R-:W-:-:S02]  /*2c60*/  LOP3.LUT R114, R114, 0xffff, RZ, 0xc0, !PT ;  /* 0x0000ffff72727812 */ /* 0x000fc400078ec0ff */
[----:B------:R-:W-:Y:S01]  /*2c70*/  @P0 FMNMX R5, R5, |R140|, !PT ;  /* 0x4000008c05050209 */ /* 0x000fe20007800000 */
[----:B------:R-:W-:Y:S01]  /*2c80*/  @P1 FMUL R140, R140, R3 ;  /* 0x000000038c8c1220 */ /* 0x000fe20000400000 */
[----:B------:R-:W-:Y:S02]  /*2c90*/  LOP3.LUT R106, R106, 0xff, RZ, 0xc0, !PT ;  /* 0x000000ff6a6a7812 */ /* 0x000fe400078ec0ff */
[----:B------:R-:W-:Y:S02]  /*2ca0*/  LOP3.LUT R109, R116, 0xffff, RZ, 0xc0, !PT ;  /* 0x0000ffff746d7812 */ /* 0x000fe400078ec0ff */
[----:B------:R-:W-:Y:S02]  /*2cb0*/  F2FP.SATFINITE.E4M3.F32.PACK_AB_MERGE_C R164, RZ, R164, RZ ;  /* 0x000000a4ffa4723e */ /* 0x000fe400048070ff */
[----:B------:R-:W-:Y:S02]  /*2cc0*/  SHF.L.U32 R104, R114, 0x18, RZ ;  /* 0x0000001872687819 */ /* 0x000fe400000006ff */
[----:B------:R-:W-:Y:S01]  /*2cd0*/  @P0 FMNMX R5, R5, |R133|, !PT ;  /* 0x4000008505050209 */ /* 0x000fe20007800000 */
[----:B------:R-:W-:Y:S01]  /*2ce0*/  @P1 FMUL R133, R133, R3 ;  /* 0x0000000385851220 */ /* 0x000fe20000400000 */
[----:B------:R-:W-:-:S02]  /*2cf0*/  PRMT R109, R109, 0x7604, R106 ;  /* 0x000076046d6d7816 */ /* 0x000fc4000000006a */
[----:B------:R-:W-:Y:S02]  /*2d00*/  LOP3.LUT R164, R164, 0xff, RZ, 0xc0, !PT ;  /* 0x000000ffa4a47812 */ /* 0x000fe400078ec0ff */
[----:B------:R-:W-:Y:S02]  /*2d10*/  F2FP.SATFINITE.E4M3.F32.PACK_AB_MERGE_C R108, RZ, R111, RZ ;  /* 0x0000006fff6c723e */ /* 0x000fe400048070ff */
[----:B------:R-:W-:Y:S02]  /*2d20*/  F2FP.SATFINITE.E4M3.F32.PACK_AB_MERGE_C R120, RZ, R120, RZ ;  /* 0x00000078ff78723e */ /* 0x000fe400048070ff */
[----:B------:R-:W-:Y:S02]  /*2d30*/  LOP3.LUT R104, R137, R104, RZ, 0xfc, !PT ;  /* 0x0000006889687212 */ /* 0x000fe400078efcff */
[----:B------:R-:W-:Y:S01]  /*2d40*/  @P0 FMNMX R5, R5, |R142|, !PT ;  /* 0x4000008e05050209 */ /* 0x000fe20007800000 */
[----:B------:R-:W-:Y:S01]  /*2d50*/  @P1 FMUL R142, R142, R3 ;  /* 0x000000038e8e1220 */ /* 0x000fe20000400000 */
[----:B------:R-:W-:-:S02]  /*2d60*/  PRMT R137, R109, 0x5410, R164 ;  /* 0x000054106d897816 */ /* 0x000fc400000000a4 */
[----:B------:R-:W-:Y:S02]  /*2d70*/  LOP3.LUT R108, R108, 0xff, RZ, 0xc0, !PT ;  /* 0x000000ff6c6c7812 */ /* 0x000fe400078ec0ff */
        /* <DEDUP_REMOVED lines=10> */
[----:B------:R-:W-:Y:S02]  /*2e20*/  PRMT R113, R108, 0x5410, R113 ;  /* 0x000054106c717816 */ /* 0x000fe40000000071 */
[----:B------:R-:W-:Y:S02]  /*2e30*/  SHF.L.U32 R108, R122, 0x18, RZ ;  /* 0x000000187a6c7819 */ /* 0x000fe400000006ff */
[----:B------:R-:W-:-:S02]  /*2e40*/  F2FP.SATFINITE.E4M3.F32.PACK_AB_MERGE_C R112, RZ, R127, RZ ;  /* 0x0000007fff70723e */ /* 0x000fc400048070ff */
[----:B------:R-:W-:Y:S02]  /*2e50*/  F2FP.SATFINITE.E4M3.F32.PACK_AB_MERGE_C R136, RZ, R136, RZ ;  /* 0x00000088ff88723e */ /* 0x000fe400048070ff */
[----:B------:R-:W-:Y:S01]  /*2e60*/  @P0 FMNMX R5, R5, |R144|, !PT ;  /* 0x4000009005050209 */ /* 0x000fe20007800000 */
[-C--:B------:R-:W-:Y:S01]  /*2e70*/  @P1 FMUL R144, R144, R3.reuse ;  /* 0x0000000390901220 */ /* 0x080fe20000400000 */
[----:B------:R-:W-:Y:S02]  /*2e80*/  LOP3.LUT R108, R113, R108, RZ, 0xfc, !PT ;  /* 0x0000006c716c7212 */ /* 0x000fe400078efcff */
[----:B------:R-:W-:Y:S02]  /*2e90*/  LOP3.LUT R112, R112, 0xff, RZ, 0xc0, !PT ;  /* 0x000000ff70707812 */ /* 0x000fe400078ec0ff */
[----:B------:R-:W-:Y:S02]  /*2ea0*/  LOP3.LUT R113, R136, 0xffff, RZ, 0xc0, !PT ;  /* 0x0000ffff88717812 */ /* 0x000fe400078ec0ff */
[----:B------:R-:W-:Y:S01]  /*2eb0*/  @P0 FMNMX R5, R5, |R146|, !PT ;  /* 0x4000009205050209 */ /* 0x000fe20007800000 */
[----:B------:R-:W-:Y:S01]  /*2ec0*/  @P1 FMUL R146, R146, R3 ;  /* 0x0000000392921220 */ /* 0x000fe20000400000 */
[----:B------:R-:W-:-:S02]  /*2ed0*/  PRMT R114, R113, 0x7604, R112 ;  /* 0x0000760471727816 */ /* 0x000fc40000000070 */
[----:B------:R-:W-:Y:S01]  /*2ee0*/  @P0 FMNMX R5, R5, |R139|, !PT ;  /* 0x4000008b05050209 */ /* 0x000fe20007800000 */
[----:B------:R-:W-:Y:S01]  /*2ef0*/  @P1 FMUL R139, R139, R3 ;  /* 0x000000038b8b1220 */ /* 0x000fe20000400000 */
[----:B------:R-:W-:Y:S02]  /*2f00*/  F2FP.SATFINITE.E4M3.F32.PACK_AB_MERGE_C R112, RZ, R131, RZ ;  /* 0x00000083ff70723e */ /* 0x000fe400048070ff */
[----:B------:R-:W-:Y:S02]  /*2f10*/  F2FP.SATFINITE.E4M3.F32.PACK_AB_MERGE_C R140, RZ, R140, RZ ;  /* 0x0000008cff8c723e */ /* 0x000fe400048070ff */
[----:B------:R-:W-:Y:S02]  /*2f20*/  F2FP.SATFINITE.E4M3.F32.PACK_AB_MERGE_C R129, RZ, R129, RZ ;  /* 0x00000081ff81723e */ /* 0x000fe400048070ff */
[----:B------:R-:W-:Y:S01]  /*2f30*/  @P0 FMNMX R5, R5, |R107|, !PT ;  /* 0x4000006b05050209 */ /* 0x000fe20007800000 */
[----:B------:R-:W-:Y:S01]  /*2f40*/  @P1 FMUL R107, R107, R3 ;  /* 0x000000036b6b1220 */ /* 0x000fe20000400000 */
[----:B------:R-:W-:-:S02]  /*2f50*/  LOP3.LUT R112, R112, 0xff, RZ, 0xc0, !PT ;  /* 0x000000ff70707812 */ /* 0x000fc400078ec0ff */
[----:B------:R-:W-:Y:S02]  /*2f60*/  LOP3.LUT R113, R140, 0xffff, RZ, 0xc0, !PT ;  /* 0x0000ffff8c717812 */ /* 0x000fe400078ec0ff */
[----:B------:R-:W-:Y:S02]  /*2f70*/  LOP3.LUT R129, R129, 0xff, RZ, 0xc0, !PT ;  /* 0x000000ff81817812 */ /* 0x000fe400078ec0ff */
[----:B------:R-:W-:Y:S02]  /*2f80*/  PRMT R116, R113, 0x7604, R112 ;  /* 0x0000760471747816 */ /* 0x000fe40000000070 */
[----:B------:R-:W-:Y:S02]  /*2f90*/  PRMT R129, R114, 0x5410, R129 ;  /* 0x0000541072817816 */ /* 0x000fe40000000081 */
        /* <DEDUP_REMOVED lines=8> */
[----:B------:R-:W-:Y:S02]  /*3020*/  F2FP.SATFINITE.E4M3.F32.PACK_AB_MERGE_C R128, RZ, R128, RZ ;  /* 0x00000080ff80723e */ /* 0x000fe400048070ff */
[----:B------:R-:W-:Y:S02]  /*3030*/  LOP3.LUT R107, R135, 0xff, RZ, 0xc0, !PT ;  /* 0x000000ff876b7812 */ /* 0x000fe400078ec0ff */
[----:B------:R-:W-:Y:S02]  /*3040*/  LOP3.LUT R114, R114, 0xff, RZ, 0xc0, !PT ;  /* 0x000000ff72727812 */ /* 0x000fe400078ec0ff */
[----:B------:R-:W-:Y:S01]  /*3050*/  @P0 FMNMX R5, R5, |R148|, !PT ;  /* 0x4000009405050209 */ /* 0x000fe20007800000 */
[----:B------:R-:W-:Y:S01]  /*3060*/  @P1 FMUL R148, R148, R3 ;  /* 0x0000000394941220 */ /* 0x000fe20000400000 */
[----:B------:R-:W-:Y:S02]  /*3070*/  F2FP.SATFINITE.E4M3.F32.PACK_AB_MERGE_C R146, RZ, R146, RZ ;  /* 0x00000092ff92723e */ /* 0x000fe400048070ff */
[----:B------:R-:W-:-:S02]  /*3080*/  F2FP.SATFINITE.E4M3.F32.PACK_AB_MERGE_C R144, RZ, R144, RZ ;  /* 0x00000090ff90723e */ /* 0x000fc400048070ff */
[----:B------:R-:W-:Y:S02]  /*3090*/  F2FP.SATFINITE.E4M3.F32.PACK_AB_MERGE_C R109, RZ, R115, RZ ;  /* 0x00000073ff6d723e */ /* 0x000fe400048070ff */
[----:B------:R-:W-:Y:S02]  /*30a0*/  LOP3.LUT R118, R118, 0xffff, RZ, 0xc0, !PT ;  /* 0x0000ffff76767812 */ /* 0x000fe400078ec0ff */
[----:B------:R-:W-:Y:S02]  /*30b0*/  LOP3.LUT R110, R110, 0xff, RZ, 0xc0, !PT ;  /* 0x000000ff6e6e7812 */ /* 0x000fe400078ec0ff */
[----:B------:R-:W-:Y:S02]  /*30c0*/  LOP3.LUT R111, R128, 0xffff, RZ, 0xc0, !PT ;  /* 0x0000ffff806f7812 */ /* 0x000fe400078ec0ff */
[----:B------:R-:W-:Y:S02]  /*30d0*/  PRMT R107, R112, 0x7604, R107 ;  /* 0x00007604706b7816 */ /* 0x000fe4000000006b */
[----:B------:R-:W-:-:S02]  /*30e0*/  PRMT R115, R113, 0x7604, R114 ;  /* 0x0000760471737816 */ /* 0x000fc40000000072 */
[----:B------:R-:W0:Y:S01]  /*30f0*/  LDC.64 R112, c[0x0][0x258] ;  /* 0x00009600ff707b82 */ /* 0x000e220000000a00 */
[----:B------:R-:W-:Y:S01]  /*3100*/  @P0 FMNMX R5, R5, |R150|, !PT ;  /* 0x4000009605050209 */ /* 0x000fe20007800000 */
[----:B------:R-:W-:Y:S01]  /*3110*/  @P1 FMUL R150, R150, R3 ;  /* 0x0000000396961220 */ /* 0x000fe20000400000 */
[----:B------:R-:W-:Y:S02]  /*3120*/  LOP3.LUT R146, R146, 0xffff, RZ, 0xc0, !PT ;  /* 0x0000ffff92927812 */ /* 0x000fe400078ec0ff */
[----:B------:R-:W-:Y:S02]  /*3130*/  LOP3.LUT R144, R144, 0xff, RZ, 0xc0, !PT ;  /* 0x000000ff90907812 */ /* 0x000fe400078ec0ff */
[----:B------:R-:W-:Y:S02]  /*3140*/  SHF.L.U32 R106, R118, 0x18, RZ ;  /* 0x00000018766a7819 */ /* 0x000fe400000006ff */
[----:B------:R-:W-:Y:S02]  /*3150*/  PRMT R110, R111, 0x7604, R110 ;  /* 0x000076046f6e7816 */ /* 0x000fe4000000006e */
[----:B------:R-:W-:-:S02]  /*3160*/  F2FP.SATFINITE.E4M3.F32.PACK_AB_MERGE_C R111, RZ, R123, RZ ;  /* 0x0000007bff6f723e */ /* 0x000fc400048070ff */
[----:B------:R-:W-:Y:S02]  /*3170*/  F2FP.SATFINITE.E4M3.F32.PACK_AB_MERGE_C R132, RZ, R132, RZ ;  /* 0x00000084ff84723e */ /* 0x000fe400048070ff */
[----:B------:R-:W-:Y:S02]  /*3180*/  SHF.L.U32 R146, R146, 0x18, RZ ;  /* 0x0000001892927819 */ /* 0x000fe400000006ff */
[----:B------:R-:W-:Y:S02]  /*3190*/  PRMT R107, R107, 0x5410, R144 ;  /* 0x000054106b6b7816 */ /* 0x000fe40000000090 */
[----:B------:R-:W-:Y:S02]  /*31a0*/  F2FP.SATFINITE.E4M3.F32.PACK_AB_MERGE_C R121, RZ, R121, RZ ;  /* 0x00000079ff79723e */ /* 0x000fe400048070ff */
[----:B------:R-:W-:Y:S02]  /*31b0*/  F2FP.SATFINITE.E4M3.F32.PACK_AB_MERGE_C R134, RZ, R134, RZ ;  /* 0x00000086ff86723e */ /* 0x000fe400048070ff */
[----:B------:R-:W-:Y:S01]  /*31c0*/  F2FP.SATFINITE.E4M3.F32.PACK_AB_MERGE_C R124, RZ, R124, RZ ;  /* 0x0000007cff7c723e */ /* 0x000fe200048070ff */
[----:B0-----:R-:W-:Y:S01]  /*31d0*/  IMAD.WIDE.U32 R118, R152, 0x4, R112 ;  /* 0x0000000498767825 */ /* 0x001fe200078e0070 */
[----:B------:R-:W-:-:S02]  /*31e0*/  F2FP.SATFINITE.E4M3.F32.PACK_AB_MERGE_C R130, RZ, R130, RZ ;  /* 0x00000082ff82723e */ /* 0x000fc400048070ff */
[----:B------:R-:W-:Y:S02]  /*31f0*/  F2FP.SATFINITE.E4M3.F32.PACK_AB_MERGE_C R138, RZ, R138, RZ ;  /* 0x0000008aff8a723e */ /* 0x000fe400048070ff */
[----:B------:R-:W-:Y:S01]  /*3200*/  F2FP.SATFINITE.E4M3.F32.PACK_AB_MERGE_C R150, RZ, R150, RZ ;  /* 0x00000096ff96723e */ /* 0x000fe200048070ff */
[----:B------:R0:W-:Y:S01]  /*3210*/  STG.E desc[UR4][R118.64], R0 ;  /* 0x0000000076007986 */ /* 0x0001e2000c101904 */
[----:B------:R-:W-:Y:S02]  /*3220*/  F2FP.SATFINITE.E4M3.F32.PACK_AB_MERGE_C R148, RZ, R148, RZ ;  /* 0x00000094ff94723e */ /* 0x000fe400048070ff */
[----:B------:R-:W-:Y:S02]  /*3230*/  LOP3.LUT R106, R137, R106, RZ, 0xfc, !PT ;  /* 0x0000006a896a7212 */ /* 0x000fe400078efcff */
[----:B------:R-:W-:Y:S02]  /*3240*/  LOP3.LUT R111, R111, 0xff, RZ, 0xc0, !PT ;  /* 0x000000ff6f6f7812 */ /* 0x000fe400078ec0ff */
[----:B------:R-:W-:-:S02]  /*3250*/  LOP3.LUT R132, R132, 0xffff, RZ, 0xc0, !PT ;  /* 0x0000ffff84847812 */ /* 0x000fc400078ec0ff */
[----:B------:R-:W-:Y:S02]  /*3260*/  LOP3.LUT R137, R107, R146, RZ, 0xfc, !PT ;  /* 0x000000926b897212 */ /* 0x000fe400078efcff */
[----:B------:R-:W-:Y:S02]  /*3270*/  LOP3.LUT R121, R121, 0xff, RZ, 0xc0, !PT ;  /* 0x000000ff79797812 */ /* 0x000fe400078ec0ff */
[----:B------:R-:W-:Y:S02]  /*3280*/  LOP3.LUT R134, R134, 0xffff, RZ, 0xc0, !PT ;  /* 0x0000ffff86867812 */ /* 0x000fe400078ec0ff */
[----:B------:R-:W-:Y:S02]  /*3290*/  LOP3.LUT R107, R4, 0x7f, RZ, 0xc0, !PT ;  /* 0x0000007f046b7812 */ /* 0x000fe400078ec0ff */
[----:B------:R-:W-:Y:S02]  /*32a0*/  LOP3.LUT R109, R109, 0xff, RZ, 0xc0, !PT ;  /* 0x000000ff6d6d7812 */ /* 0x000fe400078ec0ff */
[----:B------:R-:W-:-:S02]  /*32b0*/  LOP3.LUT R124, R124, 0xffff, RZ, 0xc0, !PT ;  /* 0x0000ffff7c7c7812 */ /* 0x000fc400078ec0ff */
[----:B------:R-:W-:Y:S02]  /*32c0*/  F2FP.SATFINITE.E4M3.F32.PACK_AB_MERGE_C R117, RZ, R117, RZ ;  /* 0x00000075ff75723e */ /* 0x000fe400048070ff */
[----:B------:R-:W-:Y:S02]  /*32d0*/  LOP3.LUT R130, R130, 0xffff, RZ, 0xc0, !PT ;  /* 0x0000ffff82827812 */ /* 0x000fe400078ec0ff */
[----:B------:R-:W-:Y:S02]  /*32e0*/  F2FP.SATFINITE.E4M3.F32.PACK_AB_MERGE_C R125, RZ, R125, RZ ;  /* 0x0000007dff7d723e */ /* 0x000fe400048070ff */
[----:B------:R-:W-:Y:S02]  /*32f0*/  LOP3.LUT R138, R138, 0xffff, RZ, 0xc0, !PT ;  /* 0x0000ffff8a8a7812 */ /* 0x000fe400078ec0ff */
[----:B------:R-:W-:Y:S02]  /*3300*/  LOP3.LUT R150, R150, 0xffff, RZ, 0xc0, !PT ;  /* 0x0000ffff96967812 */ /* 0x000fe400078ec0ff */
[----:B------:R-:W-:-:S02]  /*3310*/  LOP3.LUT R148, R148, 0xff, RZ, 0xc0, !PT ;  /* 0x000000ff94947812 */ /* 0x000fc400078ec0ff */
[----:B------:R-:W-:Y:S02]  /*3320*/  F2FP.SATFINITE.E4M3.F32.PACK_AB_MERGE_C R126, RZ, R126, RZ ;  /* 0x0000007eff7e723e */ /* 0x000fe400048070ff */
[----:B------:R-:W-:Y:S02]  /*3330*/  PRMT R132, R132, 0x7604, R111 ;  /* 0x0000760484847816 */ /* 0x000fe4000000006f */
[----:B------:R-:W-:Y:S02]  /*3340*/  PRMT R121, R110, 0x5410, R121 ;  /* 0x000054106e797816 */ /* 0x000fe40000000079 */
[----:B------:R-:W-:Y:S01]  /*3350*/  SHF.L.U32 R111, R134, 0x18, RZ ;  /* 0x00000018866f7819 */ /* 0x000fe200000006ff */
[----:B------:R-:W-:Y:S01]  /*3360*/  IMAD R134, R6, 0x600, R107 ;  /* 0x0000060006867824 */ /* 0x000fe200078e026b */
[----:B------:R-:W-:Y:S02]  /*3370*/  PRMT R124, R124, 0x7604, R109 ;  /* 0x000076047c7c7816 */ /* 0x000fe4000000006d */
[----:B------:R-:W-:-:S02]  /*3380*/  LOP3.LUT R117, R117, 0xff, RZ, 0xc0, !PT ;  /* 0x000000ff75757812 */ /* 0x000fc400078ec0ff */
[----:B------:R-:W-:Y:S02]  /*3390*/  SHF.L.U32 R110, R130, 0x18, RZ ;  /* 0x00000018826e7819 */ /* 0x000fe400000006ff */
[----:B------:R-:W-:Y:S02]  /*33a0*/  LOP3.LUT R125, R125, 0xff, RZ, 0xc0, !PT ;  /* 0x000000ff7d7d7812 */ /* 0x000fe400078ec0ff */
[----:B------:R-:W-:Y:S02]  /*33b0*/  SHF.L.U32 R138, R138, 0x18, RZ ;  /* 0x000000188a8a7819 */ /* 0x000fe400000006ff */
[----:B------:R-:W-:Y:S02]  /*33c0*/  SHF.L.U32 R150, R150, 0x18, RZ ;  /* 0x0000001896967819 */ /* 0x000fe400000006ff */
[----:B------:R-:W-:Y:S02]  /*33d0*/  PRMT R115, R115, 0x5410, R148 ;  /* 0x0000541073737816 */ /* 0x000fe40000000094 */
[----:B------:R-:W-:-:S02]  /*33e0*/  LOP3.LUT R126, R126, 0xffff, RZ, 0xc0, !PT ;  /* 0x0000ffff7e7e7812 */ /* 0x000fc400078ec0ff */
[----:B------:R-:W-:Y:S02]  /*33f0*/  F2FP.SATFINITE.E4M3.F32.PACK_AB_MERGE_C R133, RZ, R133, RZ ;  /* 0x00000085ff85723e */ /* 0x000fe400048070ff */
[----:B------:R-:W-:Y:S02]  /*3400*/  PRMT R124, R124, 0x5410, R117 ;  /* 0x000054107c7c7816 */ /* 0x000fe40000000075 */
[----:B------:R-:W-:Y:S02]  /*3410*/  LOP3.LUT R110, R121, R110, RZ, 0xfc, !PT ;  /* 0x0000006e796e7212 */ /* 0x000fe400078efcff */
[----:B------:R-:W-:Y:S02]  /*3420*/  PRMT R132, R132, 0x5410, R125 ;  /* 0x0000541084847816 */ /* 0x000fe4000000007d */
[----:B------:R-:W-:Y:S02]  /*3430*/  LOP3.LUT R105, R129, R138, RZ, 0xfc, !PT ;  /* 0x0000008a81697212 */ /* 0x000fe400078efcff */
[----:B------:R-:W-:-:S02]  /*3440*/  LOP3.LUT R139, R115, R150, RZ, 0xfc, !PT ;  /* 0x00000096738b7212 */ /* 0x000fc400078efcff */
[----:B------:R-:W-:Y:S02]  /*3450*/  SHF.L.U32 R109, R126, 0x18, RZ ;  /* 0x000000187e6d7819 */ /* 0x000fe400000006ff */
[----:B------:R-:W-:Y:S02]  /*3460*/  LOP3.LUT R133, R133, 0xff, RZ, 0xc0, !PT ;  /* 0x000000ff85857812 */ /* 0x000fe400078ec0ff */
[C---:B------:R-:W-:Y:S02]  /*3470*/  IADD3 R121, R152.reuse, 0x80, RZ ;  /* 0x0000008098797810 */ /* 0x040fe40007ffe0ff */
[C---:B------:R-:W-:Y:S02]  /*3480*/  IADD3 R123, R152.reuse, 0x100, RZ ;  /* 0x00000100987b7810 */ /* 0x040fe40007ffe0ff */
[----:B------:R-:W-:Y:S01]  /*3490*/  IADD3 R125, R152, 0x180, RZ ;  /* 0x00000180987d7810 */ /* 0x000fe20007ffe0ff */
[----:B------:R-:W-:Y:S01]  /*34a0*/  IMAD.WIDE.U32 R120, R121, 0x4, R112 ;  /* 0x0000000479787825 */ /* 0x000fe200078e0070 */
[----:B------:R-:W-:-:S02]  /*34b0*/  IADD3 R115, R134, 0x200, RZ ;  /* 0x0000020086737810 */ /* 0x000fc40007ffe0ff */
[C---:B------:R-:W-:Y:S01]  /*34c0*/  IADD3 R127, R134.reuse, 0x280, RZ ;  /* 0x00000280867f7810 */ /* 0x040fe20007ffe0ff */
[--C-:B------:R-:W-:Y:S01]  /*34d0*/  IMAD.WIDE.U32 R122, R123, 0x4, R112.reuse ;  /* 0x000000047b7a7825 */ /* 0x100fe200078e0070 */
[C---:B------:R-:W-:Y:S01]  /*34e0*/  IADD3 R117, R134.reuse, 0x380, RZ ;  /* 0x0000038086757810 */ /* 0x040fe20007ffe0ff */
[----:B------:R1:W-:Y:S01]  /*34f0*/  STG.E desc[UR4][R120.64], R2 ;  /* 0x0000000278007986 */ /* 0x0003e2000c101904 */
[C---:B------:R-:W-:Y:S01]  /*3500*/  IADD3 R129, R134.reuse, 0x400, RZ ;  /* 0x0000040086817810 */ /* 0x040fe20007ffe0ff */
[--C-:B------:R-:W-:Y:S01]  /*3510*/  IMAD.WIDE.U32 R114, R115, 0x4, R112.reuse ;  /* 0x0000000473727825 */ /* 0x100fe200078e0070 */
[----:B------:R-:W-:Y:S01]  /*3520*/  IADD3 R107, R134, 0x480, RZ ;  /* 0x00000480866b7810 */ /* 0x000fe20007ffe0ff */
[----:B------:R1:W-:Y:S01]  /*3530*/  STG.E desc[UR4][R122.64], R104 ;  /* 0x000000687a007986 */ /* 0x0003e2000c101904 */
[----:B------:R-:W-:Y:S01]  /*3540*/  F2FP.SATFINITE.E4M3.F32.PACK_AB_MERGE_C R142, RZ, R142, RZ ;  /* 0x0000008eff8e723e */ /* 0x000fe200048070ff */
[----:B------:R-:W-:Y:S01]  /*3550*/  IMAD.WIDE.U32 R126, R127, 0x4, R112 ;  /* 0x000000047f7e7825 */ /* 0x000fe200078e0070 */
[----:B------:R-:W-:-:S02]  /*3560*/  LOP3.LUT R109, R124, R109, RZ, 0xfc, !PT ;  /* 0x0000006d7c6d7212 */ /* 0x000fc400078efcff */
[----:B------:R-:W-:Y:S01]  /*3570*/  PRMT R133, R116, 0x5410, R133 ;  /* 0x0000541074857816 */ /* 0x000fe20000000085 */
[--C-:B------:R-:W-:Y:S01]  /*3580*/  IMAD.WIDE.U32 R124, R125, 0x4, R112.reuse ;  /* 0x000000047d7c7825 */ /* 0x100fe200078e0070 */
[----:B------:R-:W-:Y:S02]  /*3590*/  LOP3.LUT R142, R142, 0xffff, RZ, 0xc0, !PT ;  /* 0x0000ffff8e8e7812 */ /* 0x000fe400078ec0ff */
[----:B------:R-:W-:Y:S01]  /*35a0*/  LEA R130, P0, R153, UR10, 0x2 ;  /* 0x0000000a99827c11 */ /* 0x000fe2000f8010ff */
[--C-:B------:R-:W-:Y:S01]  /*35b0*/  IMAD.WIDE.U32 R116, R117, 0x4, R112.reuse ;  /* 0x0000000475747825 */ /* 0x100fe200078e0070 */
[----:B------:R-:W-:Y:S01]  /*35c0*/  LOP3.LUT R111, R132, R111, RZ, 0xfc, !PT ;  /* 0x0000006f846f7212 */ /* 0x000fe200078efcff */
[----:B------:R1:W-:Y:S01]  /*35d0*/  STG.E desc[UR4][R124.64], R106 ;  /* 0x0000006a7c007986 */ /* 0x0003e2000c101904 */
[----:B------:R-:W-:Y:S01]  /*35e0*/  SHF.L.U32 R142, R142, 0x18, RZ ;  /* 0x000000188e8e7819 */ /* 0x000fe200000006ff */
[--C-:B------:R-:W-:Y:S01]  /*35f0*/  IMAD.WIDE.U32 R128, R129, 0x4, R112.reuse ;  /* 0x0000000481807825 */ /* 0x100fe200078e0070 */
[----:B------:R-:W-:Y:S01]  /*3600*/  LEA.HI.X R131, R153, UR11, RZ, 0x2, P0 ;  /* 0x0000000b99837c11 */ /* 0x000fe200080f14ff */
[----:B------:R1:W-:Y:S01]  /*3610*/  STG.E desc[UR4][R114.64], R108 ;  /* 0x0000006c72007986 */ /* 0x0003e2000c101904 */
[----:B------:R-:W-:Y:S01]  /*3620*/  LOP3.LUT R135, R133, R142, RZ, 0xfc, !PT ;  /* 0x0000008e85877212 */ /* 0x000fe200078efcff */
[----:B------:R-:W-:Y:S01]  /*3630*/  IMAD.WIDE.U32 R112, R107, 0x4, R112 ;  /* 0x000000046b707825 */ /* 0x000fe200078e0070 */
[C---:B------:R-:W-:Y:S01]  /*3640*/  IADD3 R107, R134.reuse, 0x500, RZ ;  /* 0x00000500866b7810 */ /* 0x040fe20007ffe0ff */
[----:B------:R1:W-:Y:S01]  /*3650*/  STG.E desc[UR4][R126.64], R109 ;  /* 0x0000006d7e007986 */ /* 0x0003e2000c101904 */
[----:B------:R-:W-:-:S02]  /*3660*/  IADD3 R134, R134, 0x580, RZ ;  /* 0x0000058086867810 */ /* 0x000fc40007ffe0ff */
[C---:B------:R-:W-:Y:S01]  /*3670*/  LEA R132, P0, R107.reuse, UR10, 0x2 ;  /* 0x0000000a6b847c11 */ /* 0x040fe2000f8010ff */
[----:B------:R1:W-:Y:S01]  /*3680*/  STG.E desc[UR4][R130.64], R110 ;  /* 0x0000006e82007986 */ /* 0x0003e2000c101904 */
[C---:B0-----:R-:W-:Y:S02]  /*3690*/  LEA R118, P2, R134.reuse, UR10, 0x2 ;  /* 0x0000000a86767c11 */ /* 0x041fe4000f8410ff */
[----:B------:R-:W-:Y:S01]  /*36a0*/  LEA.HI.X R133, R107, UR11, RZ, 0x2, P0 ;  /* 0x0000000b6b857c11 */ /* 0x000fe200080f14ff */
[----:B------:R1:W-:Y:S01]  /*36b0*/  STG.E desc[UR4][R116.64], R111 ;  /* 0x0000006f74007986 */ /* 0x0003e2000c101904 */
[----:B------:R-:W-:Y:S02]  /*36c0*/  LEA.HI.X R119, R134, UR11, RZ, 0x2, P2 ;  /* 0x0000000b86777c11 */ /* 0x000fe400090f14ff */
        /* <DEDUP_REMOVED lines=8> */
[----:B------:R-:W-:Y:S05]  /*3750*/  @!P0 BRA `(.L_x_11718) ;  /* 0xffffffcc00048947 */ /* 0x000fea000383ffff */
.L_x_11710:
        /* <DEDUP_REMOVED lines=15> */
.L_x_11743:
[----:B------:R-:W-:Y:S01]  /*3850*/  LOP3.LUT P0, RZ, R4, 0x1f, RZ, 0xc0, !PT ;  /* 0x0000001f04ff7812 */ /* 0x000fe2000780c0ff */
[----:B------:R-:W-:Y:S05]  /*3860*/  WARPSYNC.ALL ;  /* 0x0000000000007948 */ /* 0x000fea0003800000 */
[----:B01----:R-:W-:Y:S01]  /*3870*/  FMNMX R9, R9, R6, !PT ;  /* 0x0000000609097209 */ /* 0x003fe20007800000 */
        /* <DEDUP_REMOVED lines=25> */
.L_x_11746:
[----:B01----:R-:W-:-:S07]  /*3a10*/  FMNMX R5, R5, R2, !PT ;  /* 0x0000000205057209 */ /* 0x003fce0007800000 */
.L_x_11722:
[----:B------:R-:W-:Y:S05]  /*3a20*/  BSYNC B0 ;  /* 0x0000000000007941 */ /* 0x000fea0003800000 */
.L_x_11721:
[----:B------:R-:W-:Y:S01]  /*3a30*/  ISETP.NE.AND P0, PT, R4, RZ, PT ;  /* 0x000000ff0400720c */ /* 0x000fe20003f05270 */
[----:B------:R-:W-:-:S12]  /*3a40*/  BSSY B0, `(.L_x_11719) ;  /* 0x0000004000007945 */ /* 0x000fd80003800000 */
[----:B------:R-:W-:Y:S05]  /*3a50*/  @P0 BRA `(.L_x_11724) ;  /* 0x0000000000080947 */ /* 0x000fea0003800000 */
[----:B------:R-:W0:Y:S02]  /*3a60*/  LDC.64 R6, c[0x0][0x288] ;  /* 0x0000a200ff067b82 */ /* 0x000e240000000a00 */
[----:B0-----:R0:W-:Y:S02]  /*3a70*/  REDG.E.MAX.S32.STRONG.GPU desc[UR4][R6.64], R5 ;  /* 0x000000050600798e */ /* 0x0011e4000d10e384 */
.L_x_11724:
[----:B------:R-:W-:Y:S05]  /*3a80*/  BSYNC B0 ;  /* 0x0000000000007941 */ /* 0x000fea0003800000 */
.L_x_11719:
        /* <DEDUP_REMOVED lines=13> */
[----:B0-----:R-:W-:Y:S05]  /*3b60*/  CALL.REL.NOINC `($__internal_180_$__cuda_sm20_rcp_rn_f32_slowpath) ;  /* 0x0000000c00907944 */ /* 0x001fea0003c00000 */
[----:B------:R-:W-:Y:S05]  /*3b70*/  BRA `(.L_x_11726) ;  /* 0x0000000000107947 */ /* 0x000fea0003800000 */
.L_x_11725:
[----:B------:R-:W1:Y:S02]  /*3b80*/  MUFU.RCP R0, R3 ;  /* 0x0000000300007308 */ /* 0x000e640000001000 */
[----:B-1----:R-:W-:-:S04]  /*3b90*/  FFMA R2, R0, R3, -1 ;  /* 0xbf80000000027423 */ /* 0x002fc80000000003 */
[----:B------:R-:W-:-:S04]  /*3ba0*/  FADD.FTZ R163, -R2, -RZ ;  /* 0x800000ff02a37221 */ /* 0x000fc80000010100 */
[----:B------:R-:W-:-:S07]  /*3bb0*/  FFMA R163, R0, R163, R0 ;  /* 0x000000a300a37223 */ /* 0x000fce0000000000 */
.L_x_11726:
[----:B------:R-:W1:Y:S02]  /*3bc0*/  LDC.64 R2, c[0x0][0x280] ;  /* 0x0000a000ff027b82 */ /* 0x000e640000000a00 */
[----:B-1----:R-:W-:Y:S01]  /*3bd0*/  STG.E desc[UR4][R2.64], R163 ;  /* 0x000000a302007986 */ /* 0x002fe2000c101904 */
[----:B------:R-:W-:Y:S05]  /*3be0*/  EXIT ;  /* 0x000000000000794d */ /* 0x000fea0003800000 */
.L_x_11711:
[----:B------:R-:W-:Y:S01]  /*3bf0*/  HFMA2.MMA R157, -RZ, RZ, 0, 5.9604644775390625e-08 ;  /* 0x00000001ff9d7435 */ /* 0x000fe200000001ff */
[----:B------:R-:W-:Y:S02]  /*3c00*/  MOV R164, R0 ;  /* 0x0000000000a47202 */ /* 0x000fe40000000f00 */
[----:B------:R-:W-:Y:S02]  /*3c10*/  MOV R158, 0x1f ;  /* 0x0000001f009e7802 */ /* 0x000fe40000000f00 */
[----:B------:R-:W-:-:S07]  /*3c20*/  MOV R155, 0xffffffff ;  /* 0xffffffff009b7802 */ /* 0x000fce0000000f00 */
[----:B-----5:R-:W-:Y:S05]  /*3c30*/  WARPSYNC.COLLECTIVE R155, `(.L_x_11727) ;  /* 0x000000009b087348 */ /* 0x020fea0003c00000 */
[----:B------:R0:W1:Y:S02]  /*3c40*/  SHFL.BFLY P1, R163, R164, R157, R158 ;  /* 0x0c00009da4a37389 */ /* 0x000064000002009e */
[----:B01---5:R-:W-:Y:S01]  /*3c50*/  ENDCOLLECTIVE ;  /* 0x000000000000791b */ /* 0x023fe20003800000 */
.L_x_11727:
[----:B------:R-:W-:Y:S01]  /*3c60*/  HFMA2.MMA R157, -RZ, RZ, 0, 1.1920928955078125e-07 ;  /* 0x00000002ff9d7435 */ /* 0x000fe200000001ff */
[----:B------:R-:W-:-:S05]  /*3c70*/  MOV R159, R163 ;  /* 0x000000a3009f7202 */ /* 0x000fca0000000f00 */
[----:B------:R-:W-:-:S05]  /*3c80*/  FADD R159, R0, R159 ;  /* 0x0000009f009f7221 */ /* 0x000fca0000000000 */
[----:B------:R-:W-:-:S07]  /*3c90*/  MOV R164, R159 ;  /* 0x0000009f00a47202 */ /* 0x000fce0000000f00 */
[----:B------:R-:W-:Y:S05]  /*3ca0*/  WARPSYNC.COLLECTIVE R155, `(.L_x_11728) ;  /* 0x000000009b087348 */ /* 0x000fea0003c00000 */
[----:B------:R0:W1:Y:S02]  /*3cb0*/  SHFL.BFLY P1, R163, R164, R157, R158 ;  /* 0x0c00009da4a37389 */ /* 0x000064000002009e */
[----:B01----:R-:W-:Y:S01]  /*3cc0*/  ENDCOLLECTIVE ;  /* 0x000000000000791b */ /* 0x003fe20003800000 */
.L_x_11728:
[----:B------:R-:W-:Y:S01]  /*3cd0*/  HFMA2.MMA R157, -RZ, RZ, 0, 2.384185791015625e-07 ;  /* 0x00000004ff9d7435 */ /* 0x000fe200000001ff */
[----:B------:R-:W-:-:S05]  /*3ce0*/  MOV R156, R163 ;  /* 0x000000a3009c7202 */ /* 0x000fca0000000f00 */
[----:B------:R-:W-:-:S05]  /*3cf0*/  FADD R160, R159, R156 ;  /* 0x0000009c9fa07221 */ /* 0x000fca0000000000 */
[----:B------:R-:W-:-:S07]  /*3d00*/  MOV R164, R160 ;  /* 0x000000a000a47202 */ /* 0x000fce0000000f00 */
[----:B------:R-:W-:Y:S05]  /*3d10*/  WARPSYNC.COLLECTIVE R155, `(.L_x_11729) ;  /* 0x000000009b087348 */ /* 0x000fea0003c00000 */
[----:B------:R0:W1:Y:S02]  /*3d20*/  SHFL.BFLY P1, R163, R164, R157, R158 ;  /* 0x0c00009da4a37389 */ /* 0x000064000002009e */
[----:B01----:R-:W-:Y:S01]  /*3d30*/  ENDCOLLECTIVE ;  /* 0x000000000000791b */ /* 0x003fe20003800000 */
.L_x_11729:
[----:B------:R-:W-:Y:S01]  /*3d40*/  HFMA2.MMA R157, -RZ, RZ, 0, 4.76837158203125e-07 ;  /* 0x00000008ff9d7435 */ /* 0x000fe200000001ff */
[----:B------:R-:W-:-:S05]  /*3d50*/  MOV R161, R163 ;  /* 0x000000a300a17202 */ /* 0x000fca0000000f00 */
[----:B------:R-:W-:-:S05]  /*3d60*/  FADD R161, R160, R161 ;  /* 0x000000a1a0a17221 */ /* 0x000fca0000000000 */
[----:B------:R-:W-:-:S07]  /*3d70*/  MOV R164, R161 ;  /* 0x000000a100a47202 */ /* 0x000fce0000000f00 */
[----:B------:R-:W-:Y:S05]  /*3d80*/  WARPSYNC.COLLECTIVE R155, `(.L_x_11730) ;  /* 0x000000009b087348 */ /* 0x000fea0003c00000 */
[----:B------:R0:W1:Y:S02]  /*3d90*/  SHFL.BFLY P1, R163, R164, R157, R158 ;  /* 0x0c00009da4a37389 */ /* 0x000064000002009e */
[----:B01----:R-:W-:Y:S01]  /*3da0*/  ENDCOLLECTIVE ;  /* 0x000000000000791b */ /* 0x003fe20003800000 */
.L_x_11730:
[----:B------:R-:W-:Y:S01]  /*3db0*/  HFMA2.MMA R157, -RZ, RZ, 0, 9.5367431640625e-07 ;  /* 0x00000010ff9d7435 */ /* 0x000fe200000001ff */
[----:B------:R-:W-:-:S05]  /*3dc0*/  MOV R156, R163 ;  /* 0x000000a3009c7202 */ /* 0x000fca0000000f00 */
[----:B------:R-:W-:-:S05]  /*3dd0*/  FADD R162, R161, R156 ;  /* 0x0000009ca1a27221 */ /* 0x000fca0000000000 */
[----:B------:R-:W-:-:S07]  /*3de0*/  MOV R164, R162 ;  /* 0x000000a200a47202 */ /* 0x000fce0000000f00 */
[----:B------:R-:W-:Y:S05]  /*3df0*/  WARPSYNC.COLLECTIVE R155, `(.L_x_11731) ;  /* 0x000000009b087348 */ /* 0x000fea0003c00000 */
[----:B------:R0:W1:Y:S02]  /*3e00*/  SHFL.BFLY P1, R163, R164, R157, R158 ;  /* 0x0c00009da4a37389 */ /* 0x000064000002009e */
[----:B01----:R-:W-:Y:S01]  /*3e10*/  ENDCOLLECTIVE ;  /* 0x000000000000791b */ /* 0x003fe20003800000 */
.L_x_11731:
        /* <DEDUP_REMOVED lines=104> */
.L_x_11732:
[----:B------:R-:W-:Y:S01]  /*44a0*/  HFMA2.MMA R157, -RZ, RZ, 0, 1.1920928955078125e-07 ;  /* 0x00000002ff9d7435 */ /* 0x000fe200000001ff */
[----:B------:R-:W-:-:S05]  /*44b0*/  MOV R159, R163 ;  /* 0x000000a3009f7202 */ /* 0x000fca0000000f00 */
[----:B------:R-:W-:-:S05]  /*44c0*/  FADD R159, R0, R159 ;  /* 0x0000009f009f7221 */ /* 0x000fca0000000000 */
[----:B------:R-:W-:-:S07]  /*44d0*/  MOV R164, R159 ;  /* 0x0000009f00a47202 */ /* 0x000fce0000000f00 */
[----:B------:R-:W-:Y:S05]  /*44e0*/  WARPSYNC.COLLECTIVE R155, `(.L_x_11733) ;  /* 0x000000009b087348 */ /* 0x000fea0003c00000 */
[----:B------:R0:W1:Y:S02]  /*44f0*/  SHFL.BFLY P1, R163, R164, R157, R158 ;  /* 0x0c00009da4a37389 */ /* 0x000064000002009e */
[----:B01----:R-:W-:Y:S01]  /*4500*/  ENDCOLLECTIVE ;  /* 0x000000000000791b */ /* 0x003fe20003800000 */
.L_x_11733:
[----:B------:R-:W-:Y:S01]  /*4510*/  HFMA2.MMA R157, -RZ, RZ, 0, 2.384185791015625e-07 ;  /* 0x00000004ff9d7435 */ /* 0x000fe200000001ff */
[----:B------:R-:W-:-:S05]  /*4520*/  MOV R160, R163 ;  /* 0x000000a300a07202 */ /* 0x000fca0000000f00 */
[----:B------:R-:W-:-:S05]  /*4530*/  FADD R160, R159, R160 ;  /* 0x000000a09fa07221 */ /* 0x000fca0000000000 */
[----:B------:R-:W-:-:S07]  /*4540*/  MOV R164, R160 ;  /* 0x000000a000a47202 */ /* 0x000fce0000000f00 */
[----:B------:R-:W-:Y:S05]  /*4550*/  WARPSYNC.COLLECTIVE R155, `(.L_x_11734) ;  /* 0x000000009b087348 */ /* 0x000fea0003c00000 */
[----:B------:R0:W1:Y:S02]  /*4560*/  SHFL.BFLY P1, R163, R164, R157, R158 ;  /* 0x0c00009da4a37389 */ /* 0x000064000002009e */
[----:B01----:R-:W-:Y:S01]  /*4570*/  ENDCOLLECTIVE ;  /* 0x000000000000791b */ /* 0x003fe20003800000 */
.L_x_11734:
[----:B------:R-:W-:Y:S01]  /*4580*/  HFMA2.MMA R157, -RZ, RZ, 0, 4.76837158203125e-07 ;  /* 0x00000008ff9d7435 */ /* 0x000fe200000001ff */
[----:B------:R-:W-:-:S05]  /*4590*/  MOV R161, R163 ;  /* 0x000000a300a17202 */ /* 0x000fca0000000f00 */
[----:B------:R-:W-:-:S05]  /*45a0*/  FADD R161, R160, R161 ;  /* 0x000000a1a0a17221 */ /* 0x000fca0000000000 */
[----:B------:R-:W-:-:S07]  /*45b0*/  MOV R164, R161 ;  /* 0x000000a100a47202 */ /* 0x000fce0000000f00 */
[----:B------:R-:W-:Y:S05]  /*45c0*/  WARPSYNC.COLLECTIVE R155, `(.L_x_11735) ;  /* 0x000000009b087348 */ /* 0x000fea0003c00000 */
[----:B------:R0:W1:Y:S02]  /*45d0*/  SHFL.BFLY P1, R163, R164, R157, R158 ;  /* 0x0c00009da4a37389 */ /* 0x000064000002009e */
[----:B01----:R-:W-:Y:S01]  /*45e0*/  ENDCOLLECTIVE ;  /* 0x000000000000791b */ /* 0x003fe20003800000 */
.L_x_11735:
[----:B------:R-:W-:Y:S01]  /*45f0*/  HFMA2.MMA R157, -RZ, RZ, 0, 9.5367431640625e-07 ;  /* 0x00000010ff9d7435 */ /* 0x000fe200000001ff */
[----:B------:R-:W-:-:S05]  /*4600*/  MOV R162, R163 ;  /* 0x000000a300a27202 */ /* 0x000fca0000000f00 */
[----:B------:R-:W-:-:S05]  /*4610*/  FADD R162, R161, R162 ;  /* 0x000000a2a1a27221 */ /* 0x000fca0000000000 */
[----:B------:R-:W-:-:S07]  /*4620*/  MOV R164, R162 ;  /* 0x000000a200a47202 */ /* 0x000fce0000000f00 */
[----:B------:R-:W-:Y:S05]  /*4630*/  WARPSYNC.COLLECTIVE R155, `(.L_x_11736) ;  /* 0x000000009b087348 */ /* 0x000fea0003c00000 */
[----:B------:R0:W1:Y:S02]  /*4640*/  SHFL.BFLY P1, R163, R164, R157, R158 ;  /* 0x0c00009da4a37389 */ /* 0x000064000002009e */
[----:B01----:R-:W-:Y:S01]  /*4650*/  ENDCOLLECTIVE ;  /* 0x000000000000791b */ /* 0x003fe20003800000 */
.L_x_11736:
[----:B------:R-:W-:Y:S05]  /*4660*/  BRA `(.L_x_11737) ;  /* 0xffffffc800847947 */ /* 0x000fea000383ffff */
.L_x_11720:
[----:B------:R-:W-:Y:S01]  /*4670*/  HFMA2.MMA R10, -RZ, RZ, 0, 9.5367431640625e-07 ;  /* 0x00000010ff0a7435 */ /* 0x000fe200000001ff */
[----:B------:R-:W-:Y:S02]  /*4680*/  MOV R8, R5 ;  /* 0x0000000500087202 */ /* 0x000fe40000000f00 */
[----:B------:R-:W-:Y:S02]  /*4690*/  MOV R11, 0x1f ;  /* 0x0000001f000b7802 */ /* 0x000fe40000000f00 */
[----:B------:R-:W-:-:S07]  /*46a0*/  MOV R155, 0xffffffff ;  /* 0xffffffff009b7802 */ /* 0x000fce0000000f00 */
[----:B-1---5:R-:W-:Y:S05]  /*46b0*/  WARPSYNC.COLLECTIVE R155, `(.L_x_11738) ;  /* 0x000000009b087348 */ /* 0x022fea0003c00000 */
[----:B------:R0:W2:Y:S02]  /*46c0*/  SHFL.DOWN P0, R6, R8, R10, R11 ;  /* 0x0800000a08067389 */ /* 0x0000a4000000000b */
[----:B012--5:R-:W-:Y:S01]  /*46d0*/  ENDCOLLECTIVE ;  /* 0x000000000000791b */ /* 0x027fe20003800000 */
.L_x_11738:
[----:B------:R-:W-:Y:S01]  /*46e0*/  HFMA2.MMA R10, -RZ, RZ, 0, 4.76837158203125e-07 ;  /* 0x00000008ff0a7435 */ /* 0x000fe200000001ff */
[----:B------:R-:W-:-:S04]  /*46f0*/  MOV R0, R6 ;  /* 0x0000000600007202 */ /* 0x000fc80000000f00 */
[----:B------:R-:W-:-:S04]  /*4700*/  FMNMX R0, R0, R5, !PT ;  /* 0x0000000500007209 */ /* 0x000fc80007800000 */
[----:B------:R-:W-:-:S07]  /*4710*/  MOV R8, R0 ;  /* 0x0000000000087202 */ /* 0x000fce0000000f00 */
[----:B------:R-:W-:Y:S05]  /*4720*/  WARPSYNC.COLLECTIVE R155, `(.L_x_11739) ;  /* 0x000000009b087348 */ /* 0x000fea0003c00000 */
[----:B------:R0:W1:Y:S02]  /*4730*/  SHFL.DOWN P0, R6, R8, R10, R11 ;  /* 0x0800000a08067389 */ /* 0x000064000000000b */
[----:B01----:R-:W-:Y:S01]  /*4740*/  ENDCOLLECTIVE ;  /* 0x000000000000791b */ /* 0x003fe20003800000 */
.L_x_11739:
[----:B------:R-:W-:Y:S01]  /*4750*/  HFMA2.MMA R10, -RZ, RZ, 0, 2.384185791015625e-07 ;  /* 0x00000004ff0a7435 */ /* 0x000fe200000001ff */
[----:B------:R-:W-:-:S04]  /*4760*/  MOV R7, R6 ;  /* 0x0000000600077202 */ /* 0x000fc80000000f00 */
[----:B------:R-:W-:-:S04]  /*4770*/  FMNMX R7, R0, R7, !PT ;  /* 0x0000000700077209 */ /* 0x000fc80007800000 */
[----:B------:R-:W-:-:S07]  /*4780*/  MOV R8, R7 ;  /* 0x0000000700087202 */ /* 0x000fce0000000f00 */
[----:B------:R-:W-:Y:S05]  /*4790*/  WARPSYNC.COLLECTIVE R155, `(.L_x_11740) ;  /* 0x000000009b087348 */ /* 0x000fea0003c00000 */
[----:B------:R0:W1:Y:S02]  /*47a0*/  SHFL.DOWN P0, R6, R8, R10, R11 ;  /* 0x0800000a08067389 */ /* 0x000064000000000b */
[----:B01----:R-:W-:Y:S01]  /*47b0*/  ENDCOLLECTIVE ;  /* 0x000000000000791b */ /* 0x003fe20003800000 */
.L_x_11740:
[----:B------:R-:W-:Y:S01]  /*47c0*/  HFMA2.MMA R10, -RZ, RZ, 0, 1.1920928955078125e-07 ;  /* 0x00000002ff0a7435 */ /* 0x000fe200000001ff */
[----:B------:R-:W-:-:S04]  /*47d0*/  MOV R2, R6 ;  /* 0x0000000600027202 */ /* 0x000fc80000000f00 */
[----:B------:R-:W-:-:S04]  /*47e0*/  FMNMX R2, R7, R2, !PT ;  /* 0x0000000207027209 */ /* 0x000fc80007800000 */
[----:B------:R-:W-:-:S07]  /*47f0*/  MOV R8, R2 ;  /* 0x0000000200087202 */ /* 0x000fce0000000f00 */
[----:B------:R-:W-:Y:S05]  /*4800*/  WARPSYNC.COLLECTIVE R155, `(.L_x_11741) ;  /* 0x000000009b087348 */ /* 0x000fea0003c00000 */
[----:B------:R0:W1:Y:S02]  /*4810*/  SHFL.DOWN P0, R6, R8, R10, R11 ;  /* 0x0800000a08067389 */ /* 0x000064000000000b */
[----:B01----:R-:W-:Y:S01]  /*4820*/  ENDCOLLECTIVE ;  /* 0x000000000000791b */ /* 0x003fe20003800000 */
.L_x_11741:
[----:B------:R-:W-:Y:S01]  /*4830*/  HFMA2.MMA R10, -RZ, RZ, 0, 5.9604644775390625e-08 ;  /* 0x00000001ff0a7435 */ /* 0x000fe200000001ff */
[----:B------:R-:W-:-:S04]  /*4840*/  MOV R9, R6 ;  /* 0x0000000600097202 */ /* 0x000fc80000000f00 */
[----:B------:R-:W-:-:S04]  /*4850*/  FMNMX R9, R2, R9, !PT ;  /* 0x0000000902097209 */ /* 0x000fc80007800000 */
[----:B------:R-:W-:-:S07]  /*4860*/  MOV R8, R9 ;  /* 0x0000000900087202 */ /* 0x000fce0000000f00 */
[----:B------:R-:W-:Y:S05]  /*4870*/  WARPSYNC.COLLECTIVE R155, `(.L_x_11742) ;  /* 0x000000009b087348 */ /* 0x000fea0003c00000 */
[----:B------:R0:W1:Y:S02]  /*4880*/  SHFL.DOWN P0, R6, R8, R10, R11 ;  /* 0x0800000a08067389 */ /* 0x000064000000000b */
[----:B01----:R-:W-:Y:S01]  /*4890*/  ENDCOLLECTIVE ;  /* 0x000000000000791b */ /* 0x003fe20003800000 */
.L_x_11742:
[----:B------:R-:W-:Y:S05]  /*48a0*/  BRA `(.L_x_11743) ;  /* 0xffffffec00e87947 */ /* 0x000fea000383ffff */
.L_x_11723:
[----:B------:R-:W-:Y:S01]  /*48b0*/  HFMA2.MMA R10, -RZ, RZ, 0, 1.1920928955078125e-07 ;  /* 0x00000002ff0a7435 */ /* 0x000fe200000001ff */
[----:B-1----:R-:W-:Y:S02]  /*48c0*/  MOV R8, R0 ;  /* 0x0000000000087202 */ /* 0x002fe40000000f00 */
[----:B------:R-:W-:Y:S02]  /*48d0*/  MOV R11, 0x1f ;  /* 0x0000001f000b7802 */ /* 0x000fe40000000f00 */
[----:B------:R-:W-:-:S07]  /*48e0*/  MOV R155, 0xffffffff ;  /* 0xffffffff009b7802 */ /* 0x000fce0000000f00 */
[----:B0----5:R-:W-:Y:S05]  /*48f0*/  WARPSYNC.COLLECTIVE R155, `(.L_x_11744) ;  /* 0x000000009b087348 */ /* 0x021fea0003c00000 */
[----:B------:R1:W2:Y:S02]  /*4900*/  SHFL.DOWN P0, R6, R8, R10, R11 ;  /* 0x0800000a08067389 */ /* 0x0002a4000000000b */
[----:B012--5:R-:W-:Y:S01]  /*4910*/  ENDCOLLECTIVE ;  /* 0x000000000000791b */ /* 0x027fe20003800000 */
.L_x_11744:
[----:B------:R-:W-:Y:S01]  /*4920*/  HFMA2.MMA R10, -RZ, RZ, 0, 5.9604644775390625e-08 ;  /* 0x00000001ff0a7435 */ /* 0x000fe200000001ff */
[----:B------:R-:W-:-:S04]  /*4930*/  MOV R5, R6 ;  /* 0x0000000600057202 */ /* 0x000fc80000000f00 */
[----:B------:R-:W-:-:S04]  /*4940*/  FMNMX R5, R5, R0, !PT ;  /* 0x0000000005057209 */ /* 0x000fc80007800000 */
[----:B------:R-:W-:-:S07]  /*4950*/  MOV R8, R5 ;  /* 0x0000000500087202 */ /* 0x000fce0000000f00 */
[----:B------:R-:W-:Y:S05]  /*4960*/  WARPSYNC.COLLECTIVE R155, `(.L_x_11745) ;  /* 0x000000009b087348 */ /* 0x000fea0003c00000 */
[----:B------:R0:W1:Y:S02]  /*4970*/  SHFL.DOWN P0, R6, R8, R10, R11 ;  /* 0x0800000a08067389 */ /* 0x000064000000000b */
[----:B01----:R-:W-:Y:S01]  /*4980*/  ENDCOLLECTIVE ;  /* 0x000000000000791b */ /* 0x003fe20003800000 */
.L_x_11745:
[----:B------:R-:W-:Y:S01]  /*4990*/  MOV R2, R6 ;  /* 0x0000000600027202 */ /* 0x000fe20000000f00 */
[----:B------:R-:W-:Y:S06]  /*49a0*/  BRA `(.L_x_11746) ;  /* 0xfffffff000187947 */ /* 0x000fec000383ffff */
        .weak           $__internal_180_$__cuda_sm20_rcp_rn_f32_slowpath
        .type           $__internal_180_$__cuda_sm20_rcp_rn_f32_slowpath,@function
        .size           $__internal_180_$__cuda_sm20_rcp_rn_f32_slowpath,(.L_x_14516 - $__internal_180_$__cuda_sm20_rcp_rn_f32_slowpath)
$__internal_180_$__cuda_sm20_rcp_rn_f32_slowpath:
        /* <DEDUP_REMOVED lines=15> */
.L_x_11748:
        /* <DEDUP_REMOVED lines=33> */
.L_x_11750:
[----:B------:R0:W1:Y:S02]  /*4cb0*/  MUFU.RCP R163, R0 ;  /* 0x0000000000a37308 */ /* 0x0000640000001000 */
.L_x_11749:
[----:B------:R-:W-:Y:S05]  /*4cc0*/  BSYNC B1 ;  /* 0x0000000000017941 */ /* 0x000fea0003800000 */
.L_x_11747:
[----:B------:R-:W-:Y:S01]  /*4cd0*/  HFMA2.MMA R165, -RZ, RZ, 0, 0 ;  /* 0x00000000ffa57435 */ /* 0x000fe200000001ff */
[----:B------:R-:W-:-:S05]  /*4ce0*/  MOV R164, R2 ;  /* 0x0000000200a47202 */ /* 0x000fca0000000f00 */
[----:B01----:R-:W-:Y:S05]  /*4cf0*/  RET.REL.NODEC R164 `(_ZN18transformer_engine13normalization19ln_fwd_tuned_kernelINS0_13Kernel_traitsIff13__nv_fp8_e4m3fjLj6144ELj1ELj1ELj4ELj16ENS0_18Kernel_traits_baseILj6144EffS3_fjLj128EEEEEEEvNS0_19ForwardKernelParamsE) ;  /* 0xffffffb0a4c07950 */ /* 0x003fea0003c3ffff */
.L_x_11751:
        /* <DEDUP_REMOVED lines=16> */
.L_x_14516:


//--------------------- .text._ZN18transformer_engine13normalization19ln_fwd_tuned_kernelINS0_13Kernel_traitsIff13__nv_fp8_e4m3fjLj5120ELj1ELj1ELj4ELj16ENS0_18Kernel_traits_baseILj5120EffS3_fjLj128EEEEEEEvNS0_19ForwardKernelParamsE --------------------------
	.section	.text._ZN18transformer_engine13normalization19ln_fwd_tuned_kernelINS0_13Kernel_traitsIff13__nv_fp8_e4m3fjLj5120ELj1ELj1ELj4ELj16ENS0_18Kernel_traits_baseILj5120EffS3_fjLj128EEEEEEEvNS0_19ForwardKernelParamsE,"ax",@progbits
	.align	128
        .global         _ZN18transformer_engine13normalization19ln_fwd_tuned_kernelINS0_13Kernel_traitsIff13__nv_fp8_e4m3fjLj5120ELj1ELj1ELj4ELj16ENS0_18Kernel_traits_baseILj5120EffS3_fjLj128EEEEEEEvNS0_19ForwardKernelParamsE
        .type           _ZN18transformer_engine13normalization19ln_fwd_tuned_kernelINS0_13Kernel_traitsIff13__nv_fp8_e4m3fjLj5120ELj1ELj1ELj4ELj16ENS0_18Kernel_traits_baseILj5120EffS3_fjLj128EEEEEEEvNS0_19ForwardKernelParamsE,@function
        .size           _ZN18transformer_engine13normalization19ln_fwd_tuned_kernelINS0_13Kernel_traitsIff13__nv_fp8_e4m3fjLj5120ELj1ELj1ELj4ELj16ENS0_18Kernel_traits_baseILj5120EffS3_fjLj128EEEEEEEvNS0_19ForwardKernelParamsE,(.L_x_14517 - _ZN18transformer_engine13normalization19ln_fwd_tuned_kernelINS0_13Kernel_traitsIff13__nv_fp8_e4m3fjLj5120ELj1ELj1ELj4ELj16ENS0_18Kernel_traits_baseILj5120EffS3_fjLj128EEEEEEEvNS0_19ForwardKernelParamsE)
        .other          _ZN18transformer_engine13normalization19ln_fwd_tuned_kernelINS0_13Kernel_traitsIff13__nv_fp8_e4m3fjLj5120ELj1ELj1ELj4ELj16ENS0_18Kernel_traits_baseILj5120EffS3_fjLj128EEEEEEEvNS0_19ForwardKernelParamsE,@"STO_CUDA_ENTRY STV_DEFAULT"
_ZN18transformer_engine13normalization19ln_fwd_tuned_kernelINS0_13Kernel_traitsIff13__nv_fp8_e4m3fjLj5120ELj1ELj1ELj4ELj16ENS0_18Kernel_traits_baseILj5120EffS3_fjLj128EEEEEEEvNS0_19ForwardKernelParamsE:
.text._ZN18transformer_engine13normalization19ln_fwd_tuned_kernelINS0_13Kernel_traitsIff13__nv_fp8_e4m3fjLj5120ELj1ELj1ELj4ELj16ENS0_18Kernel_traits_baseILj5120EffS3_fjLj128EEEEEEEvNS0_19ForwardKernelParamsE:
        /* <DEDUP_REMOVED lines=53> */
.L_x_11760:
[----:B--2---:R-:W1:Y:S01]  /*0350*/  LDC.64 R120, c[0x0][0x220] ;  /* 0x00008800ff787b82 */ /* 0x004e620000000a00 */
[----:B0-----:R-:W-:-:S05]  /*0360*/  LOP3.LUT R85, R124, 0x7f, RZ, 0xc0, !PT ;  /* 0x0000007f7c557812 */ /* 0x001fca00078ec0ff */
        /* <DEDUP_REMOVED lines=177> */
.L_x_11779:
        /* <DEDUP_REMOVED lines=32> */
[----:B012--5:R-:W-:Y:S05]  /*1080*/  CALL.REL.NOINC `($__internal_181_$__cuda_sm20_rcp_rn_f32_slowpath) ;  /* 0x0000003000247944 */ /* 0x027fea0003c00000 */
[----:B------:R-:W-:Y:S05]  /*1090*/  BRA `(.L_x_11756) ;  /* 0x0000000000107947 */ /* 0x000fea0003800000 */
.L_x_11755:
[----:B------:R-:W3:Y:S02]  /*10a0*/  MUFU.RCP R139, R140 ;  /* 0x0000008c008b7308 */ /* 0x000ee40000001000 */
[----:B---3--:R-:W-:-:S04]  /*10b0*/  FFMA R0, R140, R139, -1 ;  /* 0xbf8000008c007423 */ /* 0x008fc8000000008b */
[----:B------:R-:W-:-:S04]  /*10c0*/  FADD.FTZ R0, -R0, -RZ ;  /* 0x800000ff00007221 */ /* 0x000fc80000010100 */
[----:B------:R-:W-:-:S07]  /*10d0*/  FFMA R0, R139, R0, R139 ;  /* 0x000000008b007223 */ /* 0x000fce000000008b */
.L_x_11756:
[----:B------:R-:W-:Y:S05]  /*10e0*/  BSYNC B0 ;  /* 0x0000000000007941 */ /* 0x000fea0003800000 */
.L_x_11754:
        /* <DEDUP_REMOVED lines=20> */
[----:B-----5:R-:W-:Y:S05]  /*1230*/  CALL.REL.NOINC `($__internal_181_$__cuda_sm20_rcp_rn_f32_slowpath) ;  /* 0x0000002c00b87944 */ /* 0x020fea0003c00000 */
[----:B------:R-:W-:Y:S05]  /*1240*/  BRA `(.L_x_11759) ;  /* 0x0000000000107947 */ /* 0x000fea0003800000 */
.L_x_11758:
[----:B------:R-:W0:Y:S02]  /*1250*/  MUFU.RCP R0, R145 ;  /* 0x0000009100007308 */ /* 0x000e240000001000 */
[----:B0-----:R-:W-:-:S04]  /*1260*/  FFMA R2, R145, R0, -1 ;  /* 0xbf80000091027423 */ /* 0x001fc80000000000 */
[----:B------:R-:W-:-:S04]  /*1270*/  FADD.FTZ R139, -R2, -RZ ;  /* 0x800000ff028b7221 */ /* 0x000fc80000010100 */
[----:B------:R-:W-:-:S07]  /*1280*/  FFMA R0, R0, R139, R0 ;  /* 0x0000008b00007223 */ /* 0x000fce0000000000 */
.L_x_11759:
[----:B------:R-:W-:Y:S05]  /*1290*/  BSYNC B0 ;  /* 0x0000000000007941 */ /* 0x000fea0003800000 */
.L_x_11757:
[----:B------:R-:W-:Y:S01]  /*12a0*/  FADD R2, R137, -R142 ;  /* 0x8000008e89027221 */ /* 0x000fe20000000000 */
[----:B------:R-:W-:Y:S01]  /*12b0*/  FMUL R145, R141, R142 ;  /* 0x0000008e8d917220 */ /* 0x000fe20000400000 */
[----:B------:R-:W-:Y:S01]  /*12c0*/  FADD R143, R136, R143 ;  /* 0x0000008f888f7221 */ /* 0x000fe20000000000 */
[----:B------:R-:W-:Y:S01]  /*12d0*/  ISETP.NE.AND P2, PT, R127, RZ, PT ;  /* 0x000000ff7f00720c */ /* 0x000fe20003f45270 */
[----:B------:R-:W-:Y:S01]  /*12e0*/  FMUL R139, R2, R2 ;  /* 0x00000002028b7220 */ /* 0x000fe20000400000 */
[C---:B------:R-:W-:Y:S01]  /*12f0*/  FFMA R145, R140.reuse, R137, R145 ;  /* 0x000000898c917223 */ /* 0x040fe20000000091 */
[----:B-----5:R-:W-:Y:S01]  /*1300*/  FADD R146, R81, 1 ;  /* 0x3f80000051927421 */ /* 0x020fe20000000000 */
[----:B------:R-:W0:Y:S01]  /*1310*/  LDC R137, c[0x0][0x268] ;  /* 0x00009a00ff897b82 */ /* 0x000e220000000800 */
[----:B------:R-:W-:Y:S01]  /*1320*/  FMUL R140, R140, R139 ;  /* 0x0000008b8c8c7220 */ /* 0x000fe20000400000 */
[----:B------:R-:W-:Y:S01]  /*1330*/  FMUL R145, R145, R0 ;  /* 0x0000000091917220 */ /* 0x000fe20000400000 */
[----:B------:R-:W-:Y:S01]  /*1340*/  FADD R150, R83, 1 ;  /* 0x3f80000053967421 */ /* 0x000fe20000000000 */
[----:B------:R-:W-:Y:S01]  /*1350*/  FADD R152, R77, 1 ;  /* 0x3f8000004d987421 */ /* 0x000fe20000000000 */
[----:B------:R-:W-:Y:S01]  /*1360*/  FMUL R140, R141, R140 ;  /* 0x0000008c8d8c7220 */ /* 0x000fe20000400000 */
[----:B------:R-:W-:Y:S01]  /*1370*/  FADD R154, R75, 1 ;  /* 0x3f8000004b9a7421 */ /* 0x000fe20000000000 */
[----:B------:R-:W-:Y:S01]  /*1380*/  FADD R156, R69, 1 ;  /* 0x3f800000459c7421 */ /* 0x000fe20000000000 */
[----:B------:R-:W-:Y:S01]  /*1390*/  FSEL R150, R83, R150, !P2 ;  /* 0x0000009653967208 */ /* 0x000fe20005000000 */
[----:B------:R-:W-:Y:S01]  /*13a0*/  FFMA R140, R140, R0, R143 ;  /* 0x000000008c8c7223 */ /* 0x000fe2000000008f */
[----:B------:R-:W-:Y:S01]  /*13b0*/  FSEL R152, R77, R152, !P2 ;  /* 0x000000984d987208 */ /* 0x000fe20005000000 */
[----:B------:R-:W1:Y:S01]  /*13c0*/  SHFL.IDX PT, R0, R145, RZ, 0x1f ;  /* 0x00001fff91007589 */ /* 0x000e6200000e0000 */
[----:B------:R-:W-:Y:S01]  /*13d0*/  FSEL R154, R75, R154, !P2 ;  /* 0x0000009a4b9a7208 */ /* 0x000fe20005000000 */
[----:B------:R-:W-:Y:S01]  /*13e0*/  FADD R139, R46, 1 ;  /* 0x3f8000002e8b7421 */ /* 0x000fe20000000000 */
[----:B------:R-:W-:Y:S01]  /*13f0*/  FSEL R156, R69, R156, !P2 ;  /* 0x0000009c459c7208 */ /* 0x000fe20005000000 */
[----:B------:R-:W0:Y:S01]  /*1400*/  SHFL.IDX PT, R140, R140, RZ, 0x1f ;  /* 0x00001fff8c8c7589 */ /* 0x000e2200000e0000 */
[----:B------:R-:W-:-:S02]  /*1410*/  ISETP.NE.AND P1, PT, RZ, UR7, PT ;  /* 0x00000007ff007c0c */ /* 0x000fc4000bf25270 */
[----:B------:R-:W-:Y:S01]  /*1420*/  FSEL R139, R46, R139, !P2 ;  /* 0x0000008b2e8b7208 */ /* 0x000fe20005000000 */
[--C-:B-1----:R-:W-:Y:S01]  /*1430*/  FADD R2, R109, -R0.reuse ;  /* 0x800000006d027221 */ /* 0x102fe20000000000 */
[--C-:B------:R-:W-:Y:S01]  /*1440*/  FADD R136, R111, -R0.reuse ;  /* 0x800000006f887221 */ /* 0x100fe20000000000 */
[----:B------:R-:W-:Y:S01]  /*1450*/  FADD R111, R80, 1 ;  /* 0x3f800000506f7421 */ /* 0x000fe20000000000 */
[--C-:B------:R-:W-:Y:S01]  /*1460*/  FADD R84, R84, -R0.reuse ;  /* 0x8000000054547221 */ /* 0x100fe20000000000 */
[----:B0-----:R-:W-:Y:S01]  /*1470*/  FFMA R137, R140, 0.00019531250291038304567, R137 ;  /* 0x394ccccd8c897823 */ /* 0x001fe20000000089 */
[--C-:B------:R-:W-:Y:S01]  /*1480*/  FADD R138, R113, -R0.reuse ;  /* 0x80000000718a7221 */ /* 0x100fe20000000000 */
[--C-:B------:R-:W-:Y:S01]  /*1490*/  FADD R85, R85, -R0.reuse ;  /* 0x8000000055557221 */ /* 0x100fe20000000000 */
[--C-:B------:R-:W-:Y:S01]  /*14a0*/  FADD R142, R117, -R0.reuse ;  /* 0x80000000758e7221 */ /* 0x100fe20000000000 */
[----:B------:R-:W-:Y:S01]  /*14b0*/  FSEL R113, R80, R111, !P2 ;  /* 0x0000006f50717208 */ /* 0x000fe20005000000 */
[----:B------:R-:W-:Y:S01]  /*14c0*/  FADD R117, R82, 1 ;  /* 0x3f80000052757421 */ /* 0x000fe20000000000 */
[----:B------:R-:W-:Y:S01]  /*14d0*/  FSETP.GEU.AND P0, PT, |R137|, 1.175494350822287508e-38, PT ;  /* 0x008000008900780b */ /* 0x000fe20003f0e200 */
[--C-:B------:R-:W-:Y:S01]  /*14e0*/  FADD R86, R86, -R0.reuse ;  /* 0x8000000056567221 */ /* 0x100fe20000000000 */
[--C-:B------:R-:W-:Y:S01]  /*14f0*/  FADD R87, R87, -R0.reuse ;  /* 0x8000000057577221 */ /* 0x100fe20000000000 */
[--C-:B------:R-:W-:Y:S01]  /*1500*/  FADD R140, R115, -R0.reuse ;  /* 0x80000000738c7221 */ /* 0x100fe20000000000 */
[----:B------:R-:W-:Y:S01]  /*1510*/  FSEL R115, R81, R146, !P2 ;  /* 0x0000009251737208 */ /* 0x000fe20005000000 */
        /* <DEDUP_REMOVED lines=50> */
[----:B------:R-:W-:Y:S01]  /*1840*/  FFMA R89, R111, R113, R36 ;  /* 0x000000716f597223 */ /* 0x000fe20000000024 */
[----:B------:R-:W-:Y:S01]  /*1850*/  FSEL R115, R78, R115, !P2 ;  /* 0x000000734e737208 */ /* 0x000fe20005000000 */
[----:B------:R-:W-:Y:S01]  /*1860*/  FFMA R88, R88, R152, R37 ;  /* 0x0000009858587223 */ /* 0x000fe20000000025 */
        /* <DEDUP_REMOVED lines=8> */
[----:B------:R-:W-:Y:S01]  /*18f0*/  @P0 FMNMX R126, R126, |R84|, !PT ;  /* 0x400000547e7e0209 */ /* 0x000fe20007800000 */
[----:B------:R-:W-:Y:S01]  /*1900*/  FADD R111, R74, 1 ;  /* 0x3f8000004a6f7421 */ /* 0x000fe20000000000 */
[----:B------:R-:W-:Y:S01]  /*1910*/  FFMA R91, R90, R150, R39 ;  /* 0x000000965a5b7223 */ /* 0x000fe20000000027 */
[----:B------:R-:W-:Y:S01]  /*1920*/  FSEL R152, R73, R152, !P2 ;  /* 0x0000009849987208 */ /* 0x000fe20005000000 */
[----:B------:R-:W-:Y:S01]  /*1930*/  FMUL R150, R109, R93 ;  /* 0x0000005d6d967220 */ /* 0x000fe20000400000 */
[----:B------:R-:W-:Y:S01]  /*1940*/  @P0 FMNMX R126, R126, |R87|, !PT ;  /* 0x400000577e7e0209 */ /* 0x000fe20007800000 */
[----:B------:R-:W-:Y:S01]  /*1950*/  FFMA R90, R113, R117, R32 ;  /* 0x00000075715a7223 */ /* 0x000fe20000000020 */
[----:B------:R-:W-:Y:S01]  /*1960*/  FSEL R113, R74, R111, !P2 ;  /* 0x0000006f4a717208 */ /* 0x000fe20005000000 */
[----:B------:R-:W-:Y:S01]  /*1970*/  FADD R115, R68, 1 ;  /* 0x3f80000044737421 */ /* 0x000fe20000000000 */
[----:B------:R-:W-:Y:S01]  /*1980*/  FFMA R93, R150, R152, R33 ;  /* 0x00000098965d7223 */ /* 0x000fe20000000021 */
[C---:B------:R-:W-:Y:S01]  /*1990*/  FMUL R111, R109.reuse, R94 ;  /* 0x0000005e6d6f7220 */ /* 0x040fe20000400000 */
[C---:B------:R-:W-:Y:S01]  /*19a0*/  FMUL R150, R109.reuse, R95 ;  /* 0x0000005f6d967220 */ /* 0x040fe20000400000 */
[----:B------:R-:W-:Y:S01]  /*19b0*/  @P0 FMNMX R126, R126, |R86|, !PT ;  /* 0x400000567e7e0209 */ /* 0x000fe20007800000 */
[----:B------:R-:W-:Y:S01]  /*19c0*/  FMUL R152, R109, R97 ;  /* 0x000000616d987220 */ /* 0x000fe20000400000 */
[----:B------:R-:W-:Y:S01]  /*19d0*/  FFMA R94, R111, R113, R34 ;  /* 0x000000716f5e7223 */ /* 0x000fe20000000022 */
[----:B------:R-:W-:Y:S01]  /*19e0*/  FSEL R115, R68, R115, !P2 ;  /* 0x0000007344737208 */ /* 0x000fe20005000000 */
[----:B------:R-:W-:Y:S01]  /*19f0*/  FFMA R97, R150, R154, R35 ;  /* 0x0000009a96617223 */ /* 0x000fe20000000023 */
[----:B------:R-:W-:Y:S01]  /*1a00*/  FADD R111, R70, 1 ;  /* 0x3f800000466f7421 */ /* 0x000fe20000000000 */
[----:B------:R-:W-:Y:S01]  /*1a10*/  @P0 FMNMX R126, R126, |R89|, !PT ;  /* 0x400000597e7e0209 */ /* 0x000fe20007800000 */
[----:B------:R-:W-:Y:S01]  /*1a20*/  FMUL R95, R109, R96 ;  /* 0x000000606d5f7220 */ /* 0x000fe20000400000 */
[----:B------:R-:W-:Y:S01]  /*1a30*/  FADD R150, R71, 1 ;  /* 0x3f80000047967421 */ /* 0x000fe20000000000 */
[----:B------:R-:W-:Y:S01]  /*1a40*/  FMUL R2, R109, R2 ;  /* 0x000000026d027220 */ /* 0x000fe20000400000 */
[----:B------:R-:W-:Y:S01]  /*1a50*/  @P0 FMNMX R126, R126, |R88|, !PT ;  /* 0x400000587e7e0209 */ /* 0x000fe20007800000 */
[----:B------:R-:W-:Y:S01]  /*1a60*/  FFMA R96, R95, R115, R28 ;  /* 0x000000735f607223 */ /* 0x000fe2000000001c */
[----:B------:R-:W-:Y:S01]  /*1a70*/  FSEL R113, R70, R111, !P2 ;  /* 0x0000006f46717208 */ /* 0x000fe20005000000 */
[----:B------:R-:W-:Y:S01]  /*1a80*/  FADD R115, R64, 1 ;  /* 0x3f80000040737421 */ /* 0x000fe20000000000 */
[----:B------:R-:W-:Y:S01]  /*1a90*/  FSEL R150, R71, R150, !P2 ;  /* 0x0000009647967208 */ /* 0x000fe20005000000 */
[C---:B------:R-:W-:Y:S01]  /*1aa0*/  FMUL R111, R109.reuse, R98 ;  /* 0x000000626d6f7220 */ /* 0x040fe20000400000 */
[----:B------:R-:W-:Y:S01]  /*1ab0*/  FMUL R98, R109, R99 ;  /* 0x000000636d627220 */ /* 0x000fe20000400000 */
[----:B------:R-:W-:Y:S01]  /*1ac0*/  @P0 FMNMX R126, R126, |R92|, !PT ;  /* 0x4000005c7e7e0209 */ /* 0x000fe20007800000 */
[----:B------:R-:W-:Y:S01]  /*1ad0*/  FFMA R95, R152, R156, R29 ;  /* 0x0000009c985f7223 */ /* 0x000fe2000000001d */
[----:B------:R-:W-:Y:S01]  /*1ae0*/  FFMA R99, R111, R113, R30 ;  /* 0x000000716f637223 */ /* 0x000fe2000000001e */
[----:B------:R-:W-:Y:S01]  /*1af0*/  FSEL R117, R64, R115, !P2 ;  /* 0x0000007340757208 */ /* 0x000fe20005000000 */
[----:B------:R-:W-:Y:S01]  /*1b00*/  FFMA R111, R98, R150, R31 ;  /* 0x00000096626f7223 */ /* 0x000fe2000000001f */
[----:B------:R-:W-:Y:S01]  /*1b10*/  FMUL R115, R109, R100 ;  /* 0x000000646d737220 */ /* 0x000fe20000400000 */
[----:B------:R-:W-:Y:S01]  /*1b20*/  FADD R150, R61, 1 ;  /* 0x3f8000003d967421 */ /* 0x000fe20000000000 */
[----:B------:R-:W-:Y:S01]  /*1b30*/  @P0 FMNMX R126, R126, |R91|, !PT ;  /* 0x4000005b7e7e0209 */ /* 0x000fe20007800000 */
[C---:B------:R-:W-:Y:S01]  /*1b40*/  FMUL R113, R109.reuse, R102 ;  /* 0x000000666d717220 */ /* 0x040fe20000400000 */
[----:B------:R-:W-:Y:S01]  /*1b50*/  FMUL R100, R109, R101 ;  /* 0x000000656d647220 */ /* 0x000fe20000400000 */
[----:B------:R-:W-:Y:S01]  /*1b60*/  FADD R102, R67, 1 ;  /* 0x3f80000043667421 */ /* 0x000fe20000000000 */
[----:B------:R-:W-:Y:S01]  /*1b70*/  FFMA R101, R115, R117, R24 ;  /* 0x0000007573657223 */ /* 0x000fe20000000018 */
[----:B------:R-:W-:Y:S01]  /*1b80*/  @P0 FMNMX R126, R126, |R90|, !PT ;  /* 0x4000005a7e7e0209 */ /* 0x000fe20007800000 */
[----:B------:R-:W-:Y:S01]  /*1b90*/  FADD R115, R60, 1 ;  /* 0x3f8000003c737421 */ /* 0x000fe20000000000 */
[----:B------:R-:W-:Y:S01]  /*1ba0*/  FSEL R117, R61, R150, !P2 ;  /* 0x000000963d757208 */ /* 0x000fe20005000000 */
[----:B------:R-:W-:Y:S01]  /*1bb0*/  FMUL R150, R109, R105 ;  /* 0x000000696d967220 */ /* 0x000fe20000400000 */
[----:B------:R-:W-:Y:S01]  /*1bc0*/  FFMA R98, R113, R119, R26 ;  /* 0x0000007771627223 */ /* 0x000fe2000000001a */
[----:B------:R-:W-:Y:S01]  /*1bd0*/  FMUL R105, R109, R106 ;  /* 0x0000006a6d697220 */ /* 0x000fe20000400000 */
[----:B------:R-:W-:Y:S01]  /*1be0*/  FSEL R113, R67, R102, !P2 ;  /* 0x0000006643717208 */ /* 0x000fe20005000000 */
[C---:B------:R-:W-:Y:S01]  /*1bf0*/  FMUL R106, R109.reuse, R107 ;  /* 0x0000006b6d6a7220 */ /* 0x040fe20000400000 */
[----:B------:R-:W-:Y:S01]  /*1c00*/  @P0 FMNMX R126, R126, |R93|, !PT ;  /* 0x4000005d7e7e0209 */ /* 0x000fe20007800000 */
[C---:B------:R-:W-:Y:S01]  /*1c10*/  FMUL R102, R109.reuse, R103 ;  /* 0x000000676d667220 */ /* 0x040fe20000400000 */
[----:B------:R-:W-:Y:S01]  /*1c20*/  FADD R107, R56, 1 ;  /* 0x3f800000386b7421 */ /* 0x000fe20000000000 */
[----:B------:R-:W-:Y:S01]  /*1c30*/  FSEL R115, R60, R115, !P2 ;  /* 0x000000733c737208 */ /* 0x000fe20005000000 */
[----:B------:R-:W-:Y:S01]  /*1c40*/  FADD R119, R62, 1 ;  /* 0x3f8000003e777421 */ /* 0x000fe20000000000 */
[----:B------:R-:W-:Y:S01]  /*1c50*/  FMUL R103, R109, R104 ;  /* 0x000000686d677220 */ /* 0x000fe20000400000 */
[----:B------:R-:W-:Y:S01]  /*1c60*/  @P0 FMNMX R126, R126, |R94|, !PT ;  /* 0x4000005e7e7e0209 */ /* 0x000fe20007800000 */
[----:B------:R-:W-:Y:S01]  /*1c70*/  FFMA R104, R102, R113, R27 ;  /* 0x0000007166687223 */ /* 0x000fe2000000001b */
[----:B------:R-:W-:Y:S01]  /*1c80*/  FSEL R113, R56, R107, !P2 ;  /* 0x0000006b38717208 */ /* 0x000fe20005000000 */
[----:B------:R-:W-:Y:S01]  /*1c90*/  FFMA R103, R103, R115, R20 ;  /* 0x0000007367677223 */ /* 0x000fe20000000014 */
[----:B------:R-:W-:Y:S01]  /*1ca0*/  FMUL R107, R109, R108 ;  /* 0x0000006c6d6b7220 */ /* 0x000fe20000400000 */
[----:B------:R-:W-:Y:S01]  /*1cb0*/  FFMA R102, R150, R117, R21 ;  /* 0x0000007596667223 */ /* 0x000fe20000000015 */
[----:B------:R-:W-:Y:S01]  /*1cc0*/  FSEL R119, R62, R119, !P2 ;  /* 0x000000773e777208 */ /* 0x000fe20005000000 */
[----:B------:R-:W-:Y:S01]  /*1cd0*/  FADD R115, R58, 1 ;  /* 0x3f8000003a737421 */ /* 0x000fe20000000000 */
[----:B------:R-:W-:Y:S01]  /*1ce0*/  FADD R108, R59, 1 ;  /* 0x3f8000003b6c7421 */ /* 0x000fe20000000000 */
[----:B------:R-:W-:Y:S01]  /*1cf0*/  @P0 FMNMX R126, R126, |R97|, !PT ;  /* 0x400000617e7e0209 */ /* 0x000fe20007800000 */
[----:B------:R-:W-:Y:S01]  /*1d00*/  FADD R117, R52, 1 ;  /* 0x3f80000034757421 */ /* 0x000fe20000000000 */
        /* <DEDUP_REMOVED lines=8> */
[----:B------:R-:W-:Y:S01]  /*1d90*/  FSEL R119, R52, R117, !P2 ;  /* 0x0000007534777208 */ /* 0x000fe20005000000 */
[----:B------:R-:W-:Y:S01]  /*1da0*/  FMUL R117, R109, R112 ;  /* 0x000000706d757220 */ /* 0x000fe20000400000 */
[----:B------:R-:W-:Y:S01]  /*1db0*/  @P0 FMNMX R126, R126, |R95|, !PT ;  /* 0x4000005f7e7e0209 */ /* 0x000fe20007800000 */
[----:B------:R-:W-:Y:S01]  /*1dc0*/  FFMA R112, R113, R115, R18 ;  /* 0x0000007371707223 */ /* 0x000fe20000000012 */
[----:B------:R-:W-:Y:S01]  /*1dd0*/  FFMA R108, R136, R108, R19 ;  /* 0x0000006c886c7223 */ /* 0x000fe20000000013 */
[----:B------:R-:W-:Y:S01]  /*1de0*/  FSEL R150, R57, R150, !P2 ;  /* 0x0000009639967208 */ /* 0x000fe20005000000 */
[----:B------:R-:W-:Y:S01]  /*1df0*/  FFMA R110, R117, R119, R12 ;  /* 0x00000077756e7223 */ /* 0x000fe2000000000c */
[----:B------:R-:W-:Y:S01]  /*1e00*/  FADD R115, R54, 1 ;  /* 0x3f80000036737421 */ /* 0x000fe20000000000 */
[----:B------:R-:W-:Y:S01]  /*1e10*/  FADD R136, R55, 1 ;  /* 0x3f80000037887421 */ /* 0x000fe20000000000 */
[----:B------:R-:W-:Y:S01]  /*1e20*/  FADD R117, R48, 1 ;  /* 0x3f80000030757421 */ /* 0x000fe20000000000 */
[----:B------:R-:W-:Y:S01]  /*1e30*/  @P0 FMNMX R126, R126, |R99|, !PT ;  /* 0x400000637e7e0209 */ /* 0x000fe20007800000 */
[--C-:B------:R-:W-:Y:S01]  /*1e40*/  FADD R148, R123, -R0.reuse ;  /* 0x800000007b947221 */ /* 0x100fe20000000000 */
[----:B------:R-:W-:Y:S01]  /*1e50*/  FSEL R152, R65, R152, !P2 ;  /* 0x0000009841987208 */ /* 0x000fe20005000000 */
[----:B------:R-:W-:Y:S01]  /*1e60*/  FFMA R2, R2, R150, R17 ;  /* 0x0000009602027223 */ /* 0x000fe20000000011 */
[----:B------:R-:W-:Y:S01]  /*1e70*/  FSEL R115, R54, R115, !P2 ;  /* 0x0000007336737208 */ /* 0x000fe20005000000 */
[----:B------:R-:W-:Y:S01]  /*1e80*/  FADD R150, R53, 1 ;  /* 0x3f80000035967421 */ /* 0x000fe20000000000 */
[----:B------:R-:W-:Y:S01]  /*1e90*/  FSEL R136, R55, R136, !P2 ;  /* 0x0000008837887208 */ /* 0x000fe20005000000 */
[C---:B------:R-:W-:Y:S01]  /*1ea0*/  FMUL R123, R109.reuse, R114 ;  /* 0x000000726d7b7220 */ /* 0x040fe20000400000 */
[----:B------:R-:W-:Y:S01]  /*1eb0*/  @P0 FMNMX R126, R126, |R111|, !PT ;  /* 0x4000006f7e7e0209 */ /* 0x000fe20007800000 */
[C---:B------:R-:W-:Y:S01]  /*1ec0*/  FMUL R140, R109.reuse, R140 ;  /* 0x0000008c6d8c7220 */ /* 0x040fe20000400000 */
[----:B------:R-:W-:Y:S01]  /*1ed0*/  FSEL R119, R48, R117, !P2 ;  /* 0x0000007530777208 */ /* 0x000fe20005000000 */
[----:B------:R-:W-:Y:S01]  /*1ee0*/  FMUL R117, R109, R116 ;  /* 0x000000746d757220 */ /* 0x000fe20000400000 */
[----:B------:R-:W-:Y:S01]  /*1ef0*/  FFMA R100, R100, R152, R25 ;  /* 0x0000009864647223 */ /* 0x000fe20000000019 */
[----:B------:R-:W-:Y:S01]  /*1f00*/  FADD R146, R121, -R0 ;  /* 0x8000000079927221 */ /* 0x000fe20000000000 */
[----:B------:R-:W-:Y:S01]  /*1f10*/  @P0 FMNMX R126, R126, |R101|, !PT ;  /* 0x400000657e7e0209 */ /* 0x000fe20007800000 */
[----:B------:R-:W-:Y:S01]  /*1f20*/  FFMA R123, R123, R115, R14 ;  /* 0x000000737b7b7223 */ /* 0x000fe2000000000e */
[----:B------:R-:W-:Y:S01]  /*1f30*/  FFMA R121, R140, R136, R15 ;  /* 0x000000888c797223 */ /* 0x000fe2000000000f */
[----:B------:R-:W-:Y:S01]  /*1f40*/  FSEL R150, R53, R150, !P2 ;  /* 0x0000009635967208 */ /* 0x000fe20005000000 */
[----:B------:R-:W-:Y:S01]  /*1f50*/  FFMA R136, R117, R119, R8 ;  /* 0x0000007775887223 */ /* 0x000fe20000000008 */
[----:B------:R-:W-:Y:S01]  /*1f60*/  FADD R115, R50, 1 ;  /* 0x3f80000032737421 */ /* 0x000fe20000000000 */
[----:B------:R-:W-:Y:S01]  /*1f70*/  FMUL R138, R109, R138 ;  /* 0x0000008a6d8a7220 */ /* 0x000fe20000400000 */
[----:B------:R-:W-:Y:S01]  /*1f80*/  FADD R117, R44, 1 ;  /* 0x3f8000002c757421 */ /* 0x000fe20000000000 */
[--C-:B------:R-:W-:Y:S01]  /*1f90*/  FADD R118, R118, -R0.reuse ;  /* 0x8000000076767221 */ /* 0x100fe20000000000 */
[----:B------:R-:W-:Y:S01]  /*1fa0*/  @P0 FMNMX R126, R126, |R100|, !PT ;  /* 0x400000647e7e0209 */ /* 0x000fe20007800000 */
[--C-:B------:R-:W-:Y:S01]  /*1fb0*/  FADD R120, R120, -R0.reuse ;  /* 0x8000000078787221 */ /* 0x100fe20000000000 */
[----:B------:R-:W-:Y:S01]  /*1fc0*/  FFMA R113, R138, R150, R13 ;  /* 0x000000968a717223 */ /* 0x000fe2000000000d */
[----:B------:R-:W-:Y:S01]  /*1fd0*/  FSEL R114, R50, R115, !P2 ;  /* 0x0000007332727208 */ /* 0x000fe20005000000 */
[----:B------:R-:W-:Y:S01]  /*1fe0*/  FADD R116, R51, 1 ;  /* 0x3f80000033747421 */ /* 0x000fe20000000000 */
[----:B------:R-:W-:Y:S01]  /*1ff0*/  FSEL R138, R44, R117, !P2 ;  /* 0x000000752c8a7208 */ /* 0x000fe20005000000 */
[C---:B------:R-:W-:Y:S01]  /*2000*/  FMUL R115, R109.reuse, R118 ;  /* 0x000000766d737220 */ /* 0x040fe20000400000 */
[----:B------:R-:W-:Y:S01]  /*2010*/  @P0 FMNMX R126, R126, |R98|, !PT ;  /* 0x400000627e7e0209 */ /* 0x000fe20007800000 */
[----:B------:R-:W-:Y:S01]  /*2020*/  FMUL R137, R109, R120 ;  /* 0x000000786d897220 */ /* 0x000fe20000400000 */
[----:B------:R-:W-:Y:S01]  /*2030*/  FADD R122, R122, -R0 ;  /* 0x800000007a7a7221 */ /* 0x000fe20000000000 */
[----:B------:R-:W-:Y:S01]  /*2040*/  FADD R120, R47, 1 ;  /* 0x3f8000002f787421 */ /* 0x000fe20000000000 */
[-C--:B------:R-:W-:Y:S01]  /*2050*/  @P1 FMUL R85, R85, R3.reuse ;  /* 0x0000000355551220 */ /* 0x080fe20000400000 */
[-C--:B------:R-:W-:Y:S01]  /*2060*/  @P1 FMUL R84, R84, R3.reuse ;  /* 0x0000000354541220 */ /* 0x080fe20000400000 */
[----:B------:R-:W-:Y:S01]  /*2070*/  FFMA R118, R115, R114, R10 ;  /* 0x0000007273767223 */ /* 0x000fe2000000000a */
[----:B------:R-:W-:Y:S01]  /*2080*/  @P0 FMNMX R126, R126, |R104|, !PT ;  /* 0x400000687e7e0209 */ /* 0x000fe20007800000 */
[----:B------:R-:W-:Y:S01]  /*2090*/  FADD R152, R63, 1 ;  /* 0x3f8000003f987421 */ /* 0x000fe20000000000 */
[----:B------:R-:W-:Y:S01]  /*20a0*/  FSEL R116, R51, R116, !P2 ;  /* 0x0000007433747208 */ /* 0x000fe20005000000 */
[----:B------:R-:W-:Y:S01]  /*20b0*/  FFMA R115, R137, R138, R4 ;  /* 0x0000008a89737223 */ /* 0x000fe20000000004 */
[C---:B------:R-:W-:Y:S01]  /*20c0*/  FMUL R144, R109.reuse, R144 ;  /* 0x000000906d907220 */ /* 0x040fe20000400000 */
[----:B------:R-:W-:Y:S01]  /*20d0*/  FMUL R137, R109, R122 ;  /* 0x0000007a6d897220 */ /* 0x000fe20000400000 */
[----:B------:R-:W-:Y:S01]  /*20e0*/  FSEL R122, R47, R120, !P2 ;  /* 0x000000782f7a7208 */ /* 0x000fe20005000000 */
[-C--:B------:R-:W-:Y:S01]  /*20f0*/  @P1 FMUL R87, R87, R3.reuse ;  /* 0x0000000357571220 */ /* 0x080fe20000400000 */
[----:B------:R-:W-:Y:S01]  /*2100*/  @P1 FMUL R86, R86, R3 ;  /* 0x0000000356561220 */ /* 0x000fe20000400000 */
[----:B------:R-:W-:Y:S01]  /*2110*/  F2FP.SATFINITE.E4M3.F32.PACK_AB_MERGE_C R120, RZ, R85, RZ ;  /* 0x00000055ff78723e */ /* 0x000fe200048070ff */
[----:B------:R-:W-:Y:S01]  /*2120*/  FFMA R117, R144, R116, R11 ;  /* 0x0000007490757223 */ /* 0x000fe2000000000b */
[----:B------:R-:W-:Y:S01]  /*2130*/  F2FP.SATFINITE.E4M3.F32.PACK_AB_MERGE_C R84, RZ, R84, RZ ;  /* 0x00000054ff54723e */ /* 0x000fe200048070ff */
[----:B------:R-:W-:Y:S01]  /*2140*/  FFMA R116, R137, R139, R6 ;  /* 0x0000008b89747223 */ /* 0x000fe20000000006 */
[----:B------:R-:W-:Y:S01]  /*2150*/  @P0 FMNMX R126, R126, |R103|, !PT ;  /* 0x400000677e7e0209 */ /* 0x000fe20007800000 */
[-C--:B------:R-:W-:Y:S01]  /*2160*/  @P1 FMUL R89, R89, R3.reuse ;  /* 0x0000000359591220 */ /* 0x080fe20000400000 */
[----:B------:R-:W-:Y:S01]  /*2170*/  FSEL R152, R63, R152, !P2 ;  /* 0x000000983f987208 */ /* 0x000fe20005000000 */
[-C--:B------:R-:W-:Y:S01]  /*2180*/  @P1 FMUL R88, R88, R3.reuse ;  /* 0x0000000358581220 */ /* 0x080fe20000400000 */
[----:B------:R-:W-:Y:S01]  /*2190*/  LOP3.LUT R120, R120, 0xff, RZ, 0xc0, !PT ;  /* 0x000000ff78787812 */ /* 0x000fe200078ec0ff */
[----:B------:R-:W-:Y:S01]  /*21a0*/  @P1 FMUL R92, R92, R3 ;  /* 0x000000035c5c1220 */ /* 0x000fe20000400000 */
[----:B------:R-:W-:Y:S01]  /*21b0*/  LOP3.LUT R137, R84, 0xffff, RZ, 0xc0, !PT ;  /* 0x0000ffff54897812 */ /* 0x000fe200078ec0ff */
[----:B------:R-:W-:Y:S01]  /*21c0*/  FFMA R106, R106, R152, R23 ;  /* 0x000000986a6a7223 */ /* 0x000fe20000000017 */
        /* <DEDUP_REMOVED lines=10> */
[----:B------:R-:W-:Y:S01]  /*2270*/  LOP3.LUT R86, R86, 0xffff, RZ, 0xc0, !PT ;  /* 0x0000ffff56567812 */ /* 0x000fe200078ec0ff */
[----:B------:R-:W-:Y:S01]  /*2280*/  @P1 FMUL R93, R93, R3 ;  /* 0x000000035d5d1220 */ /* 0x000fe20000400000 */
[----:B------:R-:W-:Y:S01]  /*2290*/  @P0 FMNMX R126, R126, |R105|, !PT ;  /* 0x400000697e7e0209 */ /* 0x000fe20007800000 */
[----:B------:R-:W-:Y:S01]  /*22a0*/  @P1 FMUL R105, R105, R3 ;  /* 0x0000000369691220 */ /* 0x000fe20000400000 */
[----:B------:R-:W-:Y:S01]  /*22b0*/  F2FP.SATFINITE.E4M3.F32.PACK_AB_MERGE_C R89, RZ, R89, RZ ;  /* 0x00000059ff59723e */ /* 0x000fe200048070ff */
[----:B------:R-:W-:Y:S01]  /*22c0*/  FADD R140, R45, 1 ;  /* 0x3f8000002d8c7421 */ /* 0x000fe20000000000 */
[----:B------:R-:W-:Y:S01]  /*22d0*/  F2FP.SATFINITE.E4M3.F32.PACK_AB_MERGE_C R88, RZ, R88, RZ ;  /* 0x00000058ff58723e */ /* 0x000fe200048070ff */
[-C--:B------:R-:W-:Y:S01]  /*22e0*/  @P1 FMUL R94, R94, R3.reuse ;  /* 0x000000035e5e1220 */ /* 0x080fe20000400000 */
[----:B------:R-:W-:Y:S01]  /*22f0*/  PRMT R137, R120, 0x5410, R87 ;  /* 0x0000541078897816 */ /* 0x000fe20000000057 */
[-C--:B------:R-:W-:Y:S01]  /*2300*/  @P1 FMUL R97, R97, R3.reuse ;  /* 0x0000000361611220 */ /* 0x080fe20000400000 */
[----:B------:R-:W-:Y:S01]  /*2310*/  SHF.L.U32 R84, R86, 0x18, RZ ;  /* 0x0000001856547819 */ /* 0x000fe200000006ff */
[----:B------:R-:W-:Y:S01]  /*2320*/  FMUL R142, R109, R142 ;  /* 0x0000008e6d8e7220 */ /* 0x000fe20000400000 */
[----:B------:R-:W-:Y:S01]  /*2330*/  @P0 FMNMX R126, R126, |R106|, !PT ;  /* 0x4000006a7e7e0209 */ /* 0x000fe20007800000 */
[-C--:B------:R-:W-:Y:S01]  /*2340*/  @P1 FMUL R95, R95, R3.reuse ;  /* 0x000000035f5f1220 */ /* 0x080fe20000400000 */
[----:B------:R-:W-:Y:S01]  /*2350*/  LOP3.LUT R86, R89, 0xff, RZ, 0xc0, !PT ;  /* 0x000000ff59567812 */ /* 0x000fe200078ec0ff */
[-C--:B------:R-:W-:Y:S01]  /*2360*/  @P1 FMUL R96, R96, R3.reuse ;  /* 0x0000000360601220 */ /* 0x080fe20000400000 */
[----:B------:R-:W-:Y:S01]  /*2370*/  LOP3.LUT R87, R88, 0xffff, RZ, 0xc0, !PT ;  /* 0x0000ffff58577812 */ /* 0x000fe200078ec0ff */
[----:B------:R-:W-:Y:S01]  /*2380*/  FMUL R146, R109, R146 ;  /* 0x000000926d927220 */ /* 0x000fe20000400000 */
[----:B------:R-:W-:Y:S01]  /*2390*/  F2FP.SATFINITE.E4M3.F32.PACK_AB_MERGE_C R92, RZ, R92, RZ ;  /* 0x0000005cff5c723e */ /* 0x000fe200048070ff */
[----:B------:R-:W-:Y:S01]  /*23a0*/  @P1 FMUL R99, R99, R3 ;  /* 0x0000000363631220 */ /* 0x000fe20000400000 */
[----:B------:R-:W-:Y:S01]  /*23b0*/  @P0 FMNMX R126, R126, |R107|, !PT ;  /* 0x4000006b7e7e0209 */ /* 0x000fe20007800000 */
[-C--:B------:R-:W-:Y:S01]  /*23c0*/  @P1 FMUL R107, R107, R3.reuse ;  /* 0x000000036b6b1220 */ /* 0x080fe20000400000 */
[----:B------:R-:W-:Y:S01]  /*23d0*/  PRMT R87, R87, 0x7604, R86 ;  /* 0x0000760457577816 */ /* 0x000fe20000000056 */
[-C--:B------:R-:W-:Y:S01]  /*23e0*/  @P1 FMUL R111, R111, R3.reuse ;  /* 0x000000036f6f1220 */ /* 0x080fe20000400000 */
[----:B------:R-:W-:Y:S01]  /*23f0*/  LOP3.LUT R92, R92, 0xff, RZ, 0xc0, !PT ;  /* 0x000000ff5c5c7812 */ /* 0x000fe200078ec0ff */
[----:B------:R-:W-:Y:S01]  /*2400*/  @P1 FMUL R101, R101, R3 ;  /* 0x0000000365651220 */ /* 0x000fe20000400000 */
[----:B------:R-:W-:Y:S01]  /*2410*/  F2FP.SATFINITE.E4M3.F32.PACK_AB_MERGE_C R91, RZ, R91, RZ ;  /* 0x0000005bff5b723e */ /* 0x000fe200048070ff */
[-C--:B------:R-:W-:Y:S01]  /*2420*/  @P1 FMUL R100, R100, R3.reuse ;  /* 0x0000000364641220 */ /* 0x080fe20000400000 */
[----:B------:R-:W-:Y:S01]  /*2430*/  @P0 FMNMX R126, R126, |R2|, !PT ;  /* 0x400000027e7e0209 */ /* 0x000fe20007800000 */
[-C--:B------:R-:W-:Y:S01]  /*2440*/  @P1 FMUL R2, R2, R3.reuse ;  /* 0x0000000302021220 */ /* 0x080fe20000400000 */
[----:B------:R-:W-:Y:S01]  /*2450*/  PRMT R89, R87, 0x5410, R92 ;  /* 0x0000541057597816 */ /* 0x000fe2000000005c */
[----:B------:R-:W-:Y:S01]  /*2460*/  FMUL R148, R109, R148 ;  /* 0x000000946d947220 */ /* 0x000fe20000400000 */
[----:B------:R-:W-:Y:S01]  /*2470*/  LOP3.LUT R91, R91, 0xffff, RZ, 0xc0, !PT ;  /* 0x0000ffff5b5b7812 */ /* 0x000fe200078ec0ff */
[----:B------:R-:W-:Y:S01]  /*2480*/  @P1 FMUL R98, R98, R3 ;  /* 0x0000000362621220 */ /* 0x000fe20000400000 */
[----:B------:R-:W-:Y:S01]  /*2490*/  F2FP.SATFINITE.E4M3.F32.PACK_AB_MERGE_C R87, RZ, R90, RZ ;  /* 0x0000005aff57723e */ /* 0x000fe200048070ff */
[----:B------:R-:W-:Y:S01]  /*24a0*/  FFMA R85, R148, R122, R7 ;  /* 0x0000007a94557223 */ /* 0x000fe20000000007 */
[----:B------:R-:W-:Y:S01]  /*24b0*/  F2FP.SATFINITE.E4M3.F32.PACK_AB_MERGE_C R90, RZ, R103, RZ ;  /* 0x00000067ff5a723e */ /* 0x000fe200048070ff */
[-C--:B------:R-:W-:Y:S01]  /*24c0*/  @P1 FMUL R104, R104, R3.reuse ;  /* 0x0000000368681220 */ /* 0x080fe20000400000 */
[----:B------:R-:W-:Y:S01]  /*24d0*/  F2FP.SATFINITE.E4M3.F32.PACK_AB_MERGE_C R102, RZ, R102, RZ ;  /* 0x00000066ff66723e */ /* 0x000fe200048070ff */
[-C--:B------:R-:W-:Y:S01]  /*24e0*/  @P1 FMUL R106, R106, R3.reuse ;  /* 0x000000036a6a1220 */ /* 0x080fe20000400000 */
[----:B------:R-:W-:Y:S01]  /*24f0*/  @P0 FMNMX R126, R126, |R112|, !PT ;  /* 0x400000707e7e0209 */ /* 0x000fe20007800000 */
[----:B------:R-:W-:Y:S01]  /*2500*/  @P1 FMUL R112, R112, R3 ;  /* 0x0000000370701220 */ /* 0x000fe20000400000 */
[----:B------:R-:W-:-:S02]  /*2510*/  SHF.L.U32 R86, R91, 0x18, RZ ;  /* 0x000000185b567819 */ /* 0x000fc400000006ff */
[----:B------:R-:W-:Y:S02]  /*2520*/  LOP3.LUT R90, R90, 0xff, RZ, 0xc0, !PT ;  /* 0x000000ff5a5a7812 */ /* 0x000fe400078ec0ff */
[----:B------:R-:W-:Y:S02]  /*2530*/  LOP3.LUT R91, R102, 0xffff, RZ, 0xc0, !PT ;  /* 0x0000ffff665b7812 */ /* 0x000fe400078ec0ff */
[----:B------:R-:W-:Y:S02]  /*2540*/  F2FP.SATFINITE.E4M3.F32.PACK_AB_MERGE_C R105, RZ, R105, RZ ;  /* 0x00000069ff69723e */ /* 0x000fe400048070ff */
[----:B------:R-:W-:Y:S01]  /*2550*/  @P0 FMNMX R126, R126, |R108|, !PT ;  /* 0x4000006c7e7e0209 */ /* 0x000fe20007800000 */
[----:B------:R-:W-:Y:S01]  /*2560*/  @P1 FMUL R108, R108, R3 ;  /* 0x000000036c6c1220 */ /* 0x000fe20000400000 */
[----:B------:R-:W-:Y:S02]  /*2570*/  PRMT R90, R91, 0x7604, R90 ;  /* 0x000076045b5a7816 */ /* 0x000fe4000000005a */
[----:B------:R-:W-:-:S02]  /*2580*/  LOP3.LUT R105, R105, 0xff, RZ, 0xc0, !PT ;  /* 0x000000ff69697812 */ /* 0x000fc400078ec0ff */
[----:B------:R-:W-:Y:S01]  /*2590*/  @P0 FMNMX R126, R126, |R110|, !PT ;  /* 0x4000006e7e7e0209 */ /* 0x000fe20007800000 */
[----:B------:R-:W-:Y:S01]  /*25a0*/  @P1 FMUL R110, R110, R3 ;  /* 0x000000036e6e1220 */ /* 0x000fe20000400000 */
[----:B------:R-:W-:Y:S02]  /*25b0*/  PRMT R105, R90, 0x5410, R105 ;  /* 0x000054105a697816 */ /* 0x000fe40000000069 */
[----:B------:R-:W-:Y:S02]  /*25c0*/  F2FP.SATFINITE.E4M3.F32.PACK_AB_MERGE_C R91, RZ, R107, RZ ;  /* 0x0000006bff5b723e */ /* 0x000fe400048070ff */
[----:B------:R-:W-:Y:S02]  /*25d0*/  F2FP.SATFINITE.E4M3.F32.PACK_AB_MERGE_C R90, RZ, R2, RZ ;  /* 0x00000002ff5a723e */ /* 0x000fe400048070ff */
[----:B------:R-:W-:Y:S01]  /*25e0*/  @P0 FMNMX R126, R126, |R113|, !PT ;  /* 0x400000717e7e0209 */ /* 0x000fe20007800000 */
[----:B------:R-:W-:Y:S01]  /*25f0*/  @P1 FMUL R113, R113, R3 ;  /* 0x0000000371711220 */ /* 0x000fe20000400000 */
[----:B------:R-:W-:-:S02]  /*2600*/  LOP3.LUT R91, R91, 0xff, RZ, 0xc0, !PT ;  /* 0x000000ff5b5b7812 */ /* 0x000fc400078ec0ff */
[----:B------:R-:W-:Y:S02]  /*2610*/  LOP3.LUT R90, R90, 0xffff, RZ, 0xc0, !PT ;  /* 0x0000ffff5a5a7812 */ /* 0x000fe400078ec0ff */
[----:B------:R-:W-:Y:S01]  /*2620*/  @P0 FMNMX R126, R126, |R123|, !PT ;  /* 0x4000007b7e7e0209 */ /* 0x000fe20007800000 */
[----:B------:R-:W-:Y:S01]  /*2630*/  @P1 FMUL R123, R123, R3 ;  /* 0x000000037b7b1220 */ /* 0x000fe20000400000 */
[----:B------:R-:W-:Y:S02]  /*2640*/  FSEL R152, R49, R152, !P2 ;  /* 0x0000009831987208 */ /* 0x000fe40005000000 */
[----:B------:R-:W-:Y:S02]  /*2650*/  F2FP.SATFINITE.E4M3.F32.PACK_AB_MERGE_C R93, RZ, R93, RZ ;  /* 0x0000005dff5d723e */ /* 0x000fe400048070ff */
[----:B------:R-:W-:Y:S01]  /*2660*/  PRMT R91, R90, 0x7604, R91 ;  /* 0x000076045a5b7816 */ /* 0x000fe2000000005b */
[----:B------:R-:W-:Y:S01]  /*2670*/  FFMA R119, R142, R152, R9 ;  /* 0x000000988e777223 */ /* 0x000fe20000000009 */
[----:B------:R-:W-:Y:S01]  /*2680*/  @P0 FMNMX R126, R126, |R121|, !PT ;  /* 0x400000797e7e0209 */ /* 0x000fe20007800000 */
[----:B------:R-:W-:Y:S01]  /*2690*/  @P1 FMUL R121, R121, R3 ;  /* 0x0000000379791220 */ /* 0x000fe20000400000 */
[----:B------:R-:W-:-:S02]  /*26a0*/  F2FP.SATFINITE.E4M3.F32.PACK_AB_MERGE_C R90, RZ, R110, RZ ;  /* 0x0000006eff5a723e */ /* 0x000fc400048070ff */
[----:B------:R-:W-:Y:S02]  /*26b0*/  F2FP.SATFINITE.E4M3.F32.PACK_AB_MERGE_C R113, RZ, R113, RZ ;  /* 0x00000071ff71723e */ /* 0x000fe400048070ff */
[----:B------:R-:W-:Y:S02]  /*26c0*/  FSEL R140, R45, R140, !P2 ;  /* 0x0000008c2d8c7208 */ /* 0x000fe40005000000 */
[----:B------:R-:W-:Y:S02]  /*26d0*/  LOP3.LUT R87, R87, 0xff, RZ, 0xc0, !PT ;  /* 0x000000ff57577812 */ /* 0x000fe400078ec0ff */
[----:B------:R-:W-:Y:S01]  /*26e0*/  LOP3.LUT R88, R93, 0xffff, RZ, 0xc0, !PT ;  /* 0x0000ffff5d587812 */ /* 0x000fe200078ec0ff */
[----:B------:R-:W-:Y:S01]  /*26f0*/  FFMA R114, R146, R140, R5 ;  /* 0x0000008c92727223 */ /* 0x000fe20000000005 */
[----:B------:R-:W-:Y:S02]  /*2700*/  F2FP.SATFINITE.E4M3.F32.PACK_AB_MERGE_C R94, RZ, R94, RZ ;  /* 0x0000005eff5e723e */ /* 0x000fe400048070ff */
[----:B------:R-:W-:-:S02]  /*2710*/  F2FP.SATFINITE.E4M3.F32.PACK_AB_MERGE_C R97, RZ, R97, RZ ;  /* 0x00000061ff61723e */ /* 0x000fc400048070ff */
[----:B------:R-:W-:Y:S02]  /*2720*/  LOP3.LUT R90, R90, 0xff, RZ, 0xc0, !PT ;  /* 0x000000ff5a5a7812 */ /* 0x000fe400078ec0ff */
[----:B------:R-:W-:Y:S02]  /*2730*/  LOP3.LUT R113, R113, 0xffff, RZ, 0xc0, !PT ;  /* 0x0000ffff71717812 */ /* 0x000fe400078ec0ff */
[----:B------:R-:W-:Y:S02]  /*2740*/  LOP3.LUT P2, RZ, R129, 0x1f, R124, 0xf8, !PT ;  /* 0x0000001f81ff7812 */ /* 0x000fe4000784f87c */
[----:B------:R-:W-:Y:S02]  /*2750*/  F2FP.SATFINITE.E4M3.F32.PACK_AB_MERGE_C R123, RZ, R123, RZ ;  /* 0x0000007bff7b723e */ /* 0x000fe400048070ff */
[----:B------:R-:W-:Y:S01]  /*2760*/  @P0 FMNMX R126, R126, |R136|, !PT ;  /* 0x400000887e7e0209 */ /* 0x000fe20007800000 */
[----:B------:R-:W-:Y:S01]  /*2770*/  @P1 FMUL R136, R136, R3 ;  /* 0x0000000388881220 */ /* 0x000fe20000400000 */
[----:B------:R-:W-:-:S02]  /*2780*/  F2FP.SATFINITE.E4M3.F32.PACK_AB_MERGE_C R121, RZ, R121, RZ ;  /* 0x00000079ff79723e */ /* 0x000fc400048070ff */
[----:B------:R-:W-:Y:S02]  /*2790*/  PRMT R87, R88, 0x7604, R87 ;  /* 0x0000760458577816 */ /* 0x000fe40000000057 */
[----:B------:R-:W-:Y:S02]  /*27a0*/  LOP3.LUT R94, R94, 0xff, RZ, 0xc0, !PT ;  /* 0x000000ff5e5e7812 */ /* 0x000fe400078ec0ff */
[----:B------:R-:W-:Y:S02]  /*27b0*/  F2FP.SATFINITE.E4M3.F32.PACK_AB_MERGE_C R95, RZ, R95, RZ ;  /* 0x0000005fff5f723e */ /* 0x000fe400048070ff */
[----:B------:R-:W-:Y:S02]  /*27c0*/  LOP3.LUT R97, R97, 0xffff, RZ, 0xc0, !PT ;  /* 0x0000ffff61617812 */ /* 0x000fe400078ec0ff */
[----:B------:R-:W-:Y:S02]  /*27d0*/  F2FP.SATFINITE.E4M3.F32.PACK_AB_MERGE_C R88, RZ, R96, RZ ;  /* 0x00000060ff58723e */ /* 0x000fe400048070ff */
[----:B------:R-:W-:-:S02]  /*27e0*/  PRMT R92, R113, 0x7604, R90 ;  /* 0x00007604715c7816 */ /* 0x000fc4000000005a */
[----:B------:R-:W-:Y:S02]  /*27f0*/  LOP3.LUT R123, R123, 0xff, RZ, 0xc0, !PT ;  /* 0x000000ff7b7b7812 */ /* 0x000fe400078ec0ff */
[----:B------:R-:W-:Y:S01]  /*2800*/  @P0 FMNMX R126, R126, |R119|, !PT ;  /* 0x400000777e7e0209 */ /* 0x000fe20007800000 */
[----:B------:R-:W-:Y:S01]  /*2810*/  @P1 FMUL R119, R119, R3 ;  /* 0x0000000377771220 */ /* 0x000fe20000400000 */
[----:B------:R-:W-:Y:S02]  /*2820*/  LOP3.LUT R121, R121, 0xffff, RZ, 0xc0, !PT ;  /* 0x0000ffff79797812 */ /* 0x000fe400078ec0ff */
[----:B------:R-:W-:Y:S02]  /*2830*/  F2FP.SATFINITE.E4M3.F32.PACK_AB_MERGE_C R112, RZ, R112, RZ ;  /* 0x00000070ff70723e */ /* 0x000fe400048070ff */
[----:B------:R-:W-:Y:S02]  /*2840*/  PRMT R94, R87, 0x5410, R94 ;  /* 0x00005410575e7816 */ /* 0x000fe4000000005e */
[----:B------:R-:W-:-:S02]  /*2850*/  LOP3.LUT R95, R95, 0xffff, RZ, 0xc0, !PT ;  /* 0x0000ffff5f5f7812 */ /* 0x000fc400078ec0ff */
[----:B------:R-:W-:Y:S02]  /*2860*/  F2FP.SATFINITE.E4M3.F32.PACK_AB_MERGE_C R108, RZ, R108, RZ ;  /* 0x0000006cff6c723e */ /* 0x000fe400048070ff */
[----:B------:R-:W-:Y:S02]  /*2870*/  SHF.L.U32 R87, R97, 0x18, RZ ;  /* 0x0000001861577819 */ /* 0x000fe400000006ff */
[----:B------:R-:W-:Y:S02]  /*2880*/  LOP3.LUT R88, R88, 0xff, RZ, 0xc0, !PT ;  /* 0x000000ff58587812 */ /* 0x000fe400078ec0ff */
[----:B------:R-:W-:Y:S02]  /*2890*/  PRMT R92, R92, 0x5410, R123 ;  /* 0x000054105c5c7816 */ /* 0x000fe4000000007b */
[----:B------:R-:W-:Y:S02]  /*28a0*/  SHF.L.U32 R121, R121, 0x18, RZ ;  /* 0x0000001879797819 */ /* 0x000fe400000006ff */
[----:B------:R-:W-:-:S02]  /*28b0*/  LOP3.LUT R112, R112, 0xff, RZ, 0xc0, !PT ;  /* 0x000000ff70707812 */ /* 0x000fc400078ec0ff */
[----:B------:R-:W-:Y:S02]  /*28c0*/  F2FP.SATFINITE.E4M3.F32.PACK_AB_MERGE_C R90, RZ, R136, RZ ;  /* 0x00000088ff5a723e */ /* 0x000fe400048070ff */
[----:B------:R-:W-:Y:S02]  /*28d0*/  LOP3.LUT R108, R108, 0xffff, RZ, 0xc0, !PT ;  /* 0x0000ffff6c6c7812 */ /* 0x000fe400078ec0ff */
[----:B------:R-:W-:Y:S01]  /*28e0*/  @P0 FMNMX R126, R126, |R118|, !PT ;  /* 0x400000767e7e0209 */ /* 0x000fe20007800000 */
[----:B------:R-:W-:Y:S01]  /*28f0*/  @P1 FMUL R118, R118, R3 ;  /* 0x0000000376761220 */ /* 0x000fe20000400000 */
[----:B------:R-:W-:Y:S02]  /*2900*/  F2FP.SATFINITE.E4M3.F32.PACK_AB_MERGE_C R119, RZ, R119, RZ ;  /* 0x00000077ff77723e */ /* 0x000fe400048070ff */
[----:B------:R-:W-:Y:S02]  /*2910*/  LOP3.LUT R87, R94, R87, RZ, 0xfc, !PT ;  /* 0x000000575e577212 */ /* 0x000fe400078efcff */
[----:B------:R-:W-:-:S02]  /*2920*/  PRMT R88, R95, 0x7604, R88 ;  /* 0x000076045f587816 */ /* 0x000fc40000000058 */
[----:B------:R-:W-:Y:S01]  /*2930*/  LOP3.LUT R121, R92, R121, RZ, 0xfc, !PT ;  /* 0x000000795c797212 */ /* 0x000fe200078efcff */
[----:B------:R-:W0:Y:S01]  /*2940*/  @!P2 LDC.64 R94, c[0x0][0x228] ;  /* 0x00008a00ff5eab82 */ /* 0x000e220000000a00 */
[----:B------:R-:W-:Y:S02]  /*2950*/  PRMT R91, R91, 0x5410, R112 ;  /* 0x000054105b5b7816 */ /* 0x000fe40000000070 */
[----:B------:R-:W-:Y:S02]  /*2960*/  LOP3.LUT R90, R90, 0xff, RZ, 0xc0, !PT ;  /* 0x000000ff5a5a7812 */ /* 0x000fe400078ec0ff */
[----:B------:R-:W-:Y:S02]  /*2970*/  SHF.L.U32 R96, R108, 0x18, RZ ;  /* 0x000000186c607819 */ /* 0x000fe400000006ff */
[----:B------:R-:W-:Y:S01]  /*2980*/  LOP3.LUT R119, R119, 0xffff, RZ, 0xc0, !PT ;  /* 0x0000ffff77777812 */ /* 0x000fe200078ec0ff */
[----:B------:R-:W1:Y:S01]  /*2990*/  @!P2 LDC.64 R92, c[0x0][0x230] ;  /* 0x00008c00ff5cab82 */ /* 0x000e620000000a00 */
[----:B------:R-:W-:Y:S01]  /*29a0*/  @P0 FMNMX R126, R126, |R117|, !PT ;  /* 0x400000757e7e0209 */ /* 0x000fe20007800000 */
[----:B------:R-:W-:Y:S01]  /*29b0*/  @P1 FMUL R117, R117, R3 ;  /* 0x0000000375751220 */ /* 0x000fe20000400000 */
[----:B------:R-:W-:-:S02]  /*29c0*/  LOP3.LUT R96, R91, R96, RZ, 0xfc, !PT ;  /* 0x000000605b607212 */ /* 0x000fc400078efcff */
[----:B------:R-:W-:Y:S02]  /*29d0*/  PRMT R119, R119, 0x7604, R90 ;  /* 0x0000760477777816 */ /* 0x000fe4000000005a */
[----:B------:R-:W-:Y:S01]  /*29e0*/  @P0 FMNMX R126, R126, |R115|, !PT ;  /* 0x400000737e7e0209 */ /* 0x000fe20007800000 */
[----:B------:R-:W2:Y:S01]  /*29f0*/  LDC.64 R90, c[0x0][0x258] ;  /* 0x00009600ff5a7b82 */ /* 0x000ea20000000a00 */
[----:B------:R-:W-:Y:S01]  /*2a00*/  F2FP.SATFINITE.E4M3.F32.PACK_AB_MERGE_C R99, RZ, R99, RZ ;  /* 0x00000063ff63723e */ /* 0x000fe200048070ff */
[----:B------:R-:W-:Y:S01]  /*2a10*/  @P1 FMUL R115, R115, R3 ;  /* 0x0000000373731220 */ /* 0x000fe20000400000 */
[----:B------:R-:W-:Y:S02]  /*2a20*/  F2FP.SATFINITE.E4M3.F32.PACK_AB_MERGE_C R111, RZ, R111, RZ ;  /* 0x0000006fff6f723e */ /* 0x000fe400048070ff */
[----:B------:R-:W-:Y:S01]  /*2a30*/  @P0 FMNMX R126, R126, |R114|, !PT ;  /* 0x400000727e7e0209 */ /* 0x000fe20007800000 */
[----:B------:R-:W-:Y:S01]  /*2a40*/  @P1 FMUL R114, R114, R3 ;  /* 0x0000000372721220 */ /* 0x000fe20000400000 */
[----:B------:R-:W-:Y:S01]  /*2a50*/  LOP3.LUT R86, R89, R86, RZ, 0xfc, !PT ;  /* 0x0000005659567212 */ /* 0x000fe200078efcff */
[----:B0-----:R-:W-:Y:S01]  /*2a60*/  @!P2 IMAD.WIDE R94, R130, 0x4, R94 ;  /* 0x00000004825ea825 */ /* 0x001fe200078e025e */
[----:B------:R-:W-:-:S02]  /*2a70*/  LOP3.LUT R99, R99, 0xff, RZ, 0xc0, !PT ;  /* 0x000000ff63637812 */ /* 0x000fc400078ec0ff */
[----:B------:R-:W-:Y:S02]  /*2a80*/  LOP3.LUT R111, R111, 0xffff, RZ, 0xc0, !PT ;  /* 0x0000ffff6f6f7812 */ /* 0x000fe400078ec0ff */
[----:B------:R-:W-:Y:S01]  /*2a90*/  F2FP.SATFINITE.E4M3.F32.PACK_AB_MERGE_C R89, RZ, R101, RZ ;  /* 0x00000065ff59723e */ /* 0x000fe200048070ff */
[----:B------:R0:W-:Y:S01]  /*2aa0*/  @!P2 STG.E desc[UR4][R94.64], R0 ;  /* 0x000000005e00a986 */ /* 0x0001e2000c101904 */
[----:B------:R-:W-:Y:S01]  /*2ab0*/  F2FP.SATFINITE.E4M3.F32.PACK_AB_MERGE_C R100, RZ, R100, RZ ;  /* 0x00000064ff64723e */ /* 0x000fe200048070ff */
[----:B-1----:R-:W-:Y:S01]  /*2ac0*/  @!P2 IMAD.WIDE R92, R130, 0x4, R92 ;  /* 0x00000004825ca825 */ /* 0x002fe200078e025c */
[----:B------:R-:W-:-:S03]  /*2ad0*/  @P0 FMNMX R126, R126, |R116|, !PT ;  /* 0x400000747e7e0209 */ /* 0x000fc60007800000 */
[----:B------:R-:W-:Y:S01]  /*2ae0*/  @P1 FMUL R116, R116, R3 ;  /* 0x0000000374741220 */ /* 0x000fe20000400000 */
[----:B------:R-:W-:Y:S02]  /*2af0*/  PRMT R99, R88, 0x5410, R99 ;  /* 0x0000541058637816 */ /* 0x000fe40000000063 */
[----:B------:R-:W-:Y:S01]  /*2b00*/  SHF.L.U32 R88, R111, 0x18, RZ ;  /* 0x000000186f587819 */ /* 0x000fe200000006ff */
[----:B------:R1:W-:Y:S01]  /*2b10*/  @!P2 STG.E desc[UR4][R92.64], R109 ;  /* 0x0000006d5c00a986 */ /* 0x0003e2000c101904 */
[----:B------:R-:W-:Y:S02]  /*2b20*/  LOP3.LUT R89, R89, 0xff, RZ, 0xc0, !PT ;  /* 0x000000ff59597812 */ /* 0x000fe400078ec0ff */
[----:B------:R-:W-:Y:S02]  /*2b30*/  LOP3.LUT R100, R100, 0xffff, RZ, 0xc0, !PT ;  /* 0x0000ffff64647812 */ /* 0x000fe400078ec0ff */
[----:B------:R-:W-:Y:S02]  /*2b40*/  F2FP.SATFINITE.E4M3.F32.PACK_AB_MERGE_C R98, RZ, R98, RZ ;  /* 0x00000062ff62723e */ /* 0x000fe400048070ff */
        /* <DEDUP_REMOVED lines=8> */
[----:B------:R-:W-:Y:S02]  /*2bd0*/  LOP3.LUT R104, R104, 0xffff, RZ, 0xc0, !PT ;  /* 0x0000ffff68687812 */ /* 0x000fe400078ec0ff */
[----:B------:R-:W-:Y:S02]  /*2be0*/  F2FP.SATFINITE.E4M3.F32.PACK_AB_MERGE_C R106, RZ, R106, RZ ;  /* 0x0000006aff6a723e */ /* 0x000fe400048070ff */
[----:B------:R-:W-:Y:S02]  /*2bf0*/  LOP3.LUT R99, R124, 0x7f, RZ, 0xc0, !PT ;  /* 0x0000007f7c637812 */ /* 0x000fe400078ec0ff */
[----:B------:R-:W-:Y:S02]  /*2c00*/  LOP3.LUT R97, R97, 0xff, RZ, 0xc0, !PT ;  /* 0x000000ff61617812 */ /* 0x000fe400078ec0ff */
[----:B------:R-:W-:Y:S01]  /*2c10*/  LOP3.LUT R114, R114, 0xffff, RZ, 0xc0, !PT ;  /* 0x0000ffff72727812 */ /* 0x000fe200078ec0ff */
[----:B------:R-:W-:Y:S01]  /*2c20*/  IMAD R107, R130, 0x500, R99 ;  /* 0x00000500826b7824 */ /* 0x000fe200078e0263 */
[----:B------:R-:W-:-:S02]  /*2c30*/  F2FP.SATFINITE.E4M3.F32.PACK_AB_MERGE_C R85, RZ, R85, RZ ;  /* 0x00000055ff55723e */ /* 0x000fc400048070ff */
[----:B------:R-:W-:Y:S02]  /*2c40*/  F2FP.SATFINITE.E4M3.F32.PACK_AB_MERGE_C R116, RZ, R116, RZ ;  /* 0x00000074ff74723e */ /* 0x000fe400048070ff */
[----:B------:R-:W-:Y:S02]  /*2c50*/  PRMT R98, R89, 0x5410, R98 ;  /* 0x0000541059627816 */ /* 0x000fe40000000062 */
[----:B------:R-:W-:Y:S02]  /*2c60*/  LEA R102, P0, R135, UR10, 0x2 ;  /* 0x0000000a87667c11 */ /* 0x000fe4000f8010ff */
[----:B------:R-:W-:Y:S02]  /*2c70*/  SHF.L.U32 R89, R104, 0x18, RZ ;  /* 0x0000001868597819 */ /* 0x000fe400000006ff */
[----:B------:R-:W-:Y:S02]  /*2c80*/  LOP3.LUT R106, R106, 0xffff, RZ, 0xc0, !PT ;  /* 0x0000ffff6a6a7812 */ /* 0x000fe400078ec0ff */
[----:B------:R-:W-:-:S02]  /*2c90*/  PRMT R97, R114, 0x7604, R97 ;  /* 0x0000760472617816 */ /* 0x000fc40000000061 */
[----:B------:R-:W-:Y:S02]  /*2ca0*/  LOP3.LUT R85, R85, 0xffff, RZ, 0xc0, !PT ;  /* 0x0000ffff55557812 */ /* 0x000fe400078ec0ff */
[----:B------:R-:W-:Y:S02]  /*2cb0*/  LOP3.LUT R116, R116, 0xff, RZ, 0xc0, !PT ;  /* 0x000000ff74747812 */ /* 0x000fe400078ec0ff */
[----:B------:R-:W-:Y:S02]  /*2cc0*/  LEA.HI.X R103, R135, UR11, RZ, 0x2, P0 ;  /* 0x0000000b87677c11 */ /* 0x000fe400080f14ff */
[----:B------:R-:W-:Y:S01]  /*2cd0*/  LOP3.LUT R89, R98, R89, RZ, 0xfc, !PT ;  /* 0x0000005962597212 */ /* 0x000fe200078efcff */
[----:B--2---:R-:W-:Y:S01]  /*2ce0*/  IMAD.WIDE.U32 R98, R107, 0x4, R90 ;  /* 0x000000046b627825 */ /* 0x004fe200078e005a */
[----:B------:R-:W-:Y:S02]  /*2cf0*/  SHF.L.U32 R106, R106, 0x18, RZ ;  /* 0x000000186a6a7819 */ /* 0x000fe400000006ff */
[----:B0-----:R-:W-:-:S02]  /*2d00*/  LEA R94, P0, R131, UR10, 0x2 ;  /* 0x0000000a835e7c11 */ /* 0x001fc4000f8010ff */
[----:B------:R-:W-:Y:S02]  /*2d10*/  LOP3.LUT R84, R137, R84, RZ, 0xfc, !PT ;  /* 0x0000005489547212 */ /* 0x000fe400078efcff */
[----:B------:R-:W-:Y:S02]  /*2d20*/  LEA R104, P2, R133, UR10, 0x2 ;  /* 0x0000000a85687c11 */ /* 0x000fe4000f8410ff */
[----:B------:R-:W-:Y:S01]  /*2d30*/  F2FP.SATFINITE.E4M3.F32.PACK_AB_MERGE_C R118, RZ, R118, RZ ;  /* 0x00000076ff76723e */ /* 0x000fe200048070ff */
[----:B------:R0:W-:Y:S01]  /*2d40*/  STG.E desc[UR4][R98.64], R84 ;  /* 0x0000005462007986 */ /* 0x0001e2000c101904 */
[----:B------:R-:W-:Y:S02]  /*2d50*/  F2FP.SATFINITE.E4M3.F32.PACK_AB_MERGE_C R117, RZ, R117, RZ ;  /* 0x00000075ff75723e */ /* 0x000fe400048070ff */
[----:B------:R-:W-:Y:S01]  /*2d60*/  SHF.L.U32 R85, R85, 0x18, RZ ;  /* 0x0000001855557819 */ /* 0x000fe200000006ff */
[----:B------:R2:W-:Y:S01]  /*2d70*/  STG.E desc[UR4][R102.64], R86 ;  /* 0x0000005666007986 */ /* 0x0005e2000c101904 */
[----:B------:R-:W-:-:S02]  /*2d80*/  PRMT R116, R97, 0x5410, R116 ;  /* 0x0000541061747816 */ /* 0x000fc40000000074 */
[----:B------:R-:W-:Y:S02]  /*2d90*/  LOP3.LUT R2, R105, R106, RZ, 0xfc, !PT ;  /* 0x0000006a69027212 */ /* 0x000fe400078efcff */
[----:B------:R-:W-:Y:S02]  /*2da0*/  IADD3 R101, R107, 0x180, RZ ;  /* 0x000001806b657810 */ /* 0x000fe40007ffe0ff */
[----:B------:R-:W-:Y:S02]  /*2db0*/  LEA.HI.X R95, R131, UR11, RZ, 0x2, P0 ;  /* 0x0000000b835f7c11 */ /* 0x000fe400080f14ff */
[----:B------:R-:W-:Y:S01]  /*2dc0*/  LEA.HI.X R105, R133, UR11, RZ, 0x2, P2 ;  /* 0x0000000b85697c11 */ /* 0x000fe200090f14ff */
[----:B------:R-:W-:Y:S01]  /*2dd0*/  IMAD.WIDE.U32 R100, R101, 0x4, R90 ;  /* 0x0000000465647825 */ /* 0x000fe200078e005a */
[----:B------:R-:W-:Y:S02]  /*2de0*/  LEA R106, P0, R134, UR10, 0x2 ;  /* 0x0000000a866a7c11 */ /* 0x000fe4000f8010ff */
[----:B------:R-:W-:Y:S01]  /*2df0*/  LOP3.LUT R118, R118, 0xff, RZ, 0xc0, !PT ;  /* 0x000000ff76767812 */ /* 0x000fe200078ec0ff */
[----:B------:R2:W-:Y:S01]  /*2e00*/  STG.E desc[UR4][R104.64], R87 ;  /* 0x0000005768007986 */ /* 0x0005e2000c101904 */
[----:B------:R-:W-:-:S02]  /*2e10*/  LOP3.LUT R117, R117, 0xffff, RZ, 0xc0, !PT ;  /* 0x0000ffff75757812 */ /* 0x000fc400078ec0ff */
[----:B------:R-:W-:Y:S01]  /*2e20*/  LOP3.LUT R97, R116, R85, RZ, 0xfc, !PT ;  /* 0x0000005574617212 */ /* 0x000fe200078efcff */
[----:B------:R2:W-:Y:S01]  /*2e30*/  STG.E desc[UR4][R100.64], R88 ;  /* 0x0000005864007986 */ /* 0x0005e2000c101904 */
[----:B-1----:R-:W-:Y:S02]  /*2e40*/  LEA R92, P2, R132, UR10, 0x2 ;  /* 0x0000000a845c7c11 */ /* 0x002fe4000f8410ff */
[C---:B------:R-:W-:Y:S01]  /*2e50*/  IADD3 R0, R107.reuse, 0x400, RZ ;  /* 0x000004006b007810 */ /* 0x040fe20007ffe0ff */
[----:B------:R2:W-:Y:S01]  /*2e60*/  STG.E desc[UR4][R94.64], R89 ;  /* 0x000000595e007986 */ /* 0x0005e2000c101904 */
[C---:B------:R-:W-:Y:S02]  /*2e70*/  IADD3 R85, R107.reuse, 0x300, RZ ;  /* 0x000003006b557810 */ /* 0x040fe40007ffe0ff */
[----:B0-----:R-:W-:Y:S02]  /*2e80*/  IADD3 R99, R107, 0x480, RZ ;  /* 0x000004806b637810 */ /* 0x001fe40007ffe0ff */
[----:B------:R-:W-:Y:S01]  /*2e90*/  LEA.HI.X R107, R134, UR11, RZ, 0x2, P0 ;  /* 0x0000000b866b7c11 */ /* 0x000fe200080f14ff */
[----:B------:R-:W-:Y:S01]  /*2ea0*/  IMAD.WIDE.U32 R90, R85, 0x4, R90 ;  /* 0x00000004555a7825 */ /* 0x000fe200078e005a */
[----:B------:R-:W-:-:S02]  /*2eb0*/  PRMT R118, R119, 0x5410, R118 ;  /* 0x0000541077767816 */ /* 0x000fc40000000076 */
[----:B------:R-:W-:Y:S02]  /*2ec0*/  SHF.L.U32 R117, R117, 0x18, RZ ;  /* 0x0000001875757819 */ /* 0x000fe400000006ff */
[----:B------:R-:W-:Y:S02]  /*2ed0*/  LEA.HI.X R93, R132, UR11, RZ, 0x2, P2 ;  /* 0x0000000b845d7c11 */ /* 0x000fe400090f14ff */
[----:B------:R-:W-:Y:S02]  /*2ee0*/  LEA R84, P0, R0, UR10, 0x2 ;  /* 0x0000000a00547c11 */ /* 0x000fe4000f8010ff */
[C---:B------:R-:W-:Y:S01]  /*2ef0*/  LEA R98, P2, R99.reuse, UR10, 0x2 ;  /* 0x0000000a63627c11 */ /* 0x040fe2000f8410ff */
[----:B------:R2:W-:Y:S01]  /*2f00*/  STG.E desc[UR4][R92.64], R2 ;  /* 0x000000025c007986 */ /* 0x0005e2000c101904 */
[----:B------:R-:W-:Y:S02]  /*2f10*/  LOP3.LUT R117, R118, R117, RZ, 0xfc, !PT ;  /* 0x0000007576757212 */ /* 0x000fe400078efcff */
[----:B------:R-:W-:Y:S01]  /*2f20*/  LEA.HI.X R85, R0, UR11, RZ, 0x2, P0 ;  /* 0x0000000b00557c11 */ /* 0x000fe200080f14ff */
[----:B------:R2:W-:Y:S01]  /*2f30*/  STG.E desc[UR4][R90.64], R96 ;  /* 0x000000605a007986 */ /* 0x0005e2000c101904 */
[----:B------:R-:W-:-:S02]  /*2f40*/  LEA.HI.X R99, R99, UR11, RZ, 0x2, P2 ;  /* 0x0000000b63637c11 */ /* 0x000fc400090f14ff */
[----:B------:R-:W-:Y:S01]  /*2f50*/  IADD3 R130, R130, UR6, RZ ;  /* 0x0000000682827c10 */ /* 0x000fe2000fffe0ff */
[----:B------:R2:W-:Y:S01]  /*2f60*/  STG.E desc[UR4][R106.64], R121 ;  /* 0x000000796a007986 */ /* 0x0005e2000c101904 */
[----:B------:R-:W-:Y:S02]  /*2f70*/  LOP3.LUT P2, RZ, R125, 0xff, RZ, 0xc0, !PT ;  /* 0x000000ff7dff7812 */ /* 0x000fe4000784c0ff */
[----:B------:R-:W-:Y:S01]  /*2f80*/  ISETP.GE.AND P0, PT, R130, UR14, PT ;  /* 0x0000000e82007c0c */ /* 0x000fe2000bf06270 */
[----:B------:R2:W-:Y:S01]  /*2f90*/  STG.E desc[UR4][R84.64], R117 ;  /* 0x0000007554007986 */ /* 0x0005e2000c101904 */
[----:B------:R-:W-:-:S03]  /*2fa0*/  SEL R125, RZ, 0x1, P2 ;  /* 0x00000001ff7d7807 */ /* 0x000fc60001000000 */
[----:B------:R2:W-:Y:S08]  /*2fb0*/  STG.E desc[UR4][R98.64], R97 ;  /* 0x0000006162007986 */ /* 0x0005f0000c101904 */
[----:B------:R-:W-:Y:S05]  /*2fc0*/  @!P0 BRA `(.L_x_11760) ;  /* 0xffffffd000e08947 */ /* 0x000fea000383ffff */
.L_x_11752:
        /* <DEDUP_REMOVED lines=15> */
.L_x_11785:
        /* <DEDUP_REMOVED lines=28> */
.L_x_11788:
[----:B-1----:R-:W-:-:S07]  /*3280*/  FMNMX R7, R5, R2, !PT ;  /* 0x0000000205077209 */ /* 0x002fce0007800000 */
.L_x_11764:
[----:B------:R-:W-:Y:S05]  /*3290*/  BSYNC B0 ;  /* 0x0000000000007941 */ /* 0x000fea0003800000 */
.L_x_11763:
[----:B------:R-:W-:Y:S01]  /*32a0*/  ISETP.NE.AND P0, PT, R124, RZ, PT ;  /* 0x000000ff7c00720c */ /* 0x000fe20003f05270 */
[----:B------:R-:W-:-:S12]  /*32b0*/  BSSY B0, `(.L_x_11761) ;  /* 0x0000004000007945 */ /* 0x000fd80003800000 */
[----:B------:R-:W-:Y:S05]  /*32c0*/  @P0 BRA `(.L_x_11766) ;  /* 0x0000000000080947 */ /* 0x000fea0003800000 */
[----:B0-----:R-:W0:Y:S02]  /*32d0*/  LDC.64 R4, c[0x0][0x288] ;  /* 0x0000a200ff047b82 */ /* 0x001e240000000a00 */
[----:B0-----:R1:W-:Y:S02]  /*32e0*/  REDG.E.MAX.S32.STRONG.GPU desc[UR4][R4.64], R7 ;  /* 0x000000070400798e */ /* 0x0013e4000d10e384 */
.L_x_11766:
[----:B------:R-:W-:Y:S05]  /*32f0*/  BSYNC B0 ;  /* 0x0000000000007941 */ /* 0x000fea0003800000 */
.L_x_11761:
        /* <DEDUP_REMOVED lines=13> */
[----:B012---:R-:W-:Y:S05]  /*33d0*/  CALL.REL.NOINC `($__internal_181_$__cuda_sm20_rcp_rn_f32_slowpath) ;  /* 0x0000000c00507944 */ /* 0x007fea0003c00000 */
[----:B------:R-:W-:Y:S01]  /*33e0*/  MOV R5, R0 ;  /* 0x0000000000057202 */ /* 0x000fe20000000f00 */
[----:B------:R-:W-:Y:S06]  /*33f0*/  BRA `(.L_x_11768) ;  /* 0x0000000000107947 */ /* 0x000fec0003800000 */
.L_x_11767:
[----:B------:R-:W2:Y:S02]  /*3400*/  MUFU.RCP R0, R3 ;  /* 0x0000000300007308 */ /* 0x000ea40000001000 */
[----:B--2---:R-:W-:-:S04]  /*3410*/  FFMA R2, R0, R3, -1 ;  /* 0xbf80000000027423 */ /* 0x004fc80000000003 */
[----:B01----:R-:W-:-:S04]  /*3420*/  FADD.FTZ R5, -R2, -RZ ;  /* 0x800000ff02057221 */ /* 0x003fc80000010100 */
[----:B------:R-:W-:-:S07]  /*3430*/  FFMA R5, R0, R5, R0 ;  /* 0x0000000500057223 */ /* 0x000fce0000000000 */
.L_x_11768:
[----:B------:R-:W0:Y:S02]  /*3440*/  LDC.64 R2, c[0x0][0x280] ;  /* 0x0000a000ff027b82 */ /* 0x000e240000000a00 */
[----:B0-----:R-:W-:Y:S01]  /*3450*/  STG.E desc[UR4][R2.64], R5 ;  /* 0x0000000502007986 */ /* 0x001fe2000c101904 */
[----:B------:R-:W-:Y:S05]  /*3460*/  EXIT ;  /* 0x000000000000794d */ /* 0x000fea0003800000 */
.L_x_11753:
[----:B------:R-:W-:Y:S01]  /*3470*/  HFMA2.MMA R144, -RZ, RZ, 0, 5.9604644775390625e-08 ;  /* 0x00000001ff907435 */ /* 0x000fe200000001ff */
[----:B------:R-:W-:Y:S02]  /*3480*/  MOV R143, R0 ;  /* 0x00000000008f7202 */ /* 0x000fe40000000f00 */
[----:B------:R-:W-:Y:S02]  /*3490*/  MOV R145, 0x1f ;  /* 0x0000001f00917802 */ /* 0x000fe40000000f00 */
[----:B------:R-:W-:-:S07]  /*34a0*/  MOV R142, 0xffffffff ;  /* 0xffffffff008e7802 */ /* 0x000fce0000000f00 */
[----:B-----5:R-:W-:Y:S05]  /*34b0*/  WARPSYNC.COLLECTIVE R142, `(.L_x_11769) ;  /* 0x000000008e087348 */ /* 0x020fea0003c00000 */
[----:B------:R0:W1:Y:S02]  /*34c0*/  SHFL.BFLY P1, R141, R143, R144, R145 ;  /* 0x0c0000908f8d7389 */ /* 0x0000640000020091 */
[----:B01---5:R-:W-:Y:S01]  /*34d0*/  ENDCOLLECTIVE ;  /* 0x000000000000791b */ /* 0x023fe20003800000 */
.L_x_11769:
[----:B------:R-:W-:Y:S01]  /*34e0*/  HFMA2.MMA R144, -RZ, RZ, 0, 1.1920928955078125e-07 ;  /* 0x00000002ff907435 */ /* 0x000fe200000001ff */
[----:B------:R-:W-:-:S05]  /*34f0*/  MOV R137, R141 ;  /* 0x0000008d00897202 */ /* 0x000fca0000000f00 */
[----:B------:R-:W-:-:S05]  /*3500*/  FADD R137, R0, R137 ;  /* 0x0000008900897221 */ /* 0x000fca0000000000 */
[----:B------:R-:W-:-:S07]  /*3510*/  MOV R143, R137 ;  /* 0x00000089008f7202 */ /* 0x000fce0000000f00 */
[----:B------:R-:W-:Y:S05]  /*3520*/  WARPSYNC.COLLECTIVE R142, `(.L_x_11770) ;  /* 0x000000008e087348 */ /* 0x000fea0003c00000 */
[----:B------:R0:W1:Y:S02]  /*3530*/  SHFL.BFLY P1, R141, R143, R144, R145 ;  /* 0x0c0000908f8d7389 */ /* 0x0000640000020091 */
[----:B01----:R-:W-:Y:S01]  /*3540*/  ENDCOLLECTIVE ;  /* 0x000000000000791b */ /* 0x003fe20003800000 */
.L_x_11770:
[----:B------:R-:W-:Y:S01]  /*3550*/  HFMA2.MMA R144, -RZ, RZ, 0, 2.384185791015625e-07 ;  /* 0x00000004ff907435 */ /* 0x000fe200000001ff */
[----:B------:R-:W-:-:S05]  /*3560*/  MOV R136, R141 ;  /* 0x0000008d00887202 */ /* 0x000fca0000000f00 */
[----:B------:R-:W-:-:S05]  /*3570*/  FADD R136, R137, R136 ;  /* 0x0000008889887221 */ /* 0x000fca0000000000 */
[----:B------:R-:W-:-:S07]  /*3580*/  MOV R143, R136 ;  /* 0x00000088008f7202 */ /* 0x000fce0000000f00 */
[----:B------:R-:W-:Y:S05]  /*3590*/  WARPSYNC.COLLECTIVE R142, `(.L_x_11771) ;  /* 0x000000008e087348 */ /* 0x000fea0003c00000 */
[----:B------:R0:W1:Y:S02]  /*35a0*/  SHFL.BFLY P1, R141, R143, R144, R145 ;  /* 0x0c0000908f8d7389 */ /* 0x0000640000020091 */
[----:B01----:R-:W-:Y:S01]  /*35b0*/  ENDCOLLECTIVE ;  /* 0x000000000000791b */ /* 0x003fe20003800000 */
.L_x_11771:
[----:B------:R-:W-:Y:S01]  /*35c0*/  HFMA2.MMA R144, -RZ, RZ, 0, 4.76837158203125e-07 ;  /* 0x00000008ff907435 */ /* 0x000fe200000001ff */
[----:B------:R-:W-:-:S05]  /*35d0*/  MOV R139, R141 ;  /* 0x0000008d008b7202 */ /* 0x000fca0000000f00 */
[----:B------:R-:W-:-:S05]  /*35e0*/  FADD R139, R136, R139 ;  /* 0x0000008b888b7221 */ /* 0x000fca0000000000 */
[----:B------:R-:W-:-:S07]  /*35f0*/  MOV R143, R139 ;  /* 0x0000008b008f7202 */ /* 0x000fce0000000f00 */
[----:B------:R-:W-:Y:S05]  /*3600*/  WARPSYNC.COLLECTIVE R142, `(.L_x_11772) ;  /* 0x000000008e087348 */ /* 0x000fea0003c00000 */
[----:B------:R0:W1:Y:S02]  /*3610*/  SHFL.BFLY P1, R141, R143, R144, R145 ;  /* 0x0c0000908f8d7389 */ /* 0x0000640000020091 */
[----:B01----:R-:W-:Y:S01]  /*3620*/  ENDCOLLECTIVE ;  /* 0x000000000000791b */ /* 0x003fe20003800000 */
.L_x_11772:
[----:B------:R-:W-:Y:S01]  /*3630*/  HFMA2.MMA R144, -RZ, RZ, 0, 9.5367431640625e-07 ;  /* 0x00000010ff907435 */ /* 0x000fe200000001ff */
[----:B------:R-:W-:-:S05]  /*3640*/  MOV R138, R141 ;  /* 0x0000008d008a7202 */ /* 0x000fca0000000f00 */
[----:B------:R-:W-:-:S05]  /*3650*/  FADD R140, R139, R138 ;  /* 0x0000008a8b8c7221 */ /* 0x000fca0000000000 */
[----:B------:R-:W-:-:S07]  /*3660*/  MOV R143, R140 ;  /* 0x0000008c008f7202 */ /* 0x000fce0000000f00 */
[----:B------:R-:W-:Y:S05]  /*3670*/  WARPSYNC.COLLECTIVE R142, `(.L_x_11773) ;  /* 0x000000008e087348 */ /* 0x000fea0003c00000 */
[----:B------:R0:W1:Y:S02]  /*3680*/  SHFL.BFLY P1, R141, R143, R144, R145 ;  /* 0x0c0000908f8d7389 */ /* 0x0000640000020091 */
[----:B01----:R-:W-:Y:S01]  /*3690*/  ENDCOLLECTIVE ;  /* 0x000000000000791b */ /* 0x003fe20003800000 */
.L_x_11773:
        /* <DEDUP_REMOVED lines=87> */
.L_x_11774:
[----:B------:R-:W-:Y:S01]  /*3c10*/  HFMA2.MMA R144, -RZ, RZ, 0, 1.1920928955078125e-07 ;  /* 0x00000002ff907435 */ /* 0x000fe200000001ff */
[----:B------:R-:W-:-:S05]  /*3c20*/  MOV R137, R141 ;  /* 0x0000008d00897202 */ /* 0x000fca0000000f00 */
[----:B------:R-:W-:-:S05]  /*3c30*/  FADD R137, R0, R137 ;  /* 0x0000008900897221 */ /* 0x000fca0000000000 */
[----:B------:R-:W-:-:S07]  /*3c40*/  MOV R143, R137 ;  /* 0x00000089008f7202 */ /* 0x000fce0000000f00 */
[----:B------:R-:W-:Y:S05]  /*3c50*/  WARPSYNC.COLLECTIVE R142, `(.L_x_11775) ;  /* 0x000000008e087348 */ /* 0x000fea0003c00000 */
[----:B------:R0:W1:Y:S02]  /*3c60*/  SHFL.BFLY P1, R141, R143, R144, R145 ;  /* 0x0c0000908f8d7389 */ /* 0x0000640000020091 */
[----:B01----:R-:W-:Y:S01]  /*3c70*/  ENDCOLLECTIVE ;  /* 0x000000000000791b */ /* 0x003fe20003800000 */
.L_x_11775:
[----:B------:R-:W-:Y:S01]  /*3c80*/  HFMA2.MMA R144, -RZ, RZ, 0, 2.384185791015625e-07 ;  /* 0x00000004ff907435 */ /* 0x000fe200000001ff */
[----:B------:R-:W-:-:S05]  /*3c90*/  MOV R136, R141 ;  /* 0x0000008d00887202 */ /* 0x000fca0000000f00 */
[----:B------:R-:W-:-:S05]  /*3ca0*/  FADD R136, R137, R136 ;  /* 0x0000008889887221 */ /* 0x000fca0000000000 */
[----:B------:R-:W-:-:S07]  /*3cb0*/  MOV R143, R136 ;  /* 0x00000088008f7202 */ /* 0x000fce0000000f00 */
[----:B------:R-:W-:Y:S05]  /*3cc0*/  WARPSYNC.COLLECTIVE R142, `(.L_x_11776) ;  /* 0x000000008e087348 */ /* 0x000fea0003c00000 */
[----:B------:R0:W1:Y:S02]  /*3cd0*/  SHFL.BFLY P1, R141, R143, R144, R145 ;  /* 0x0c0000908f8d7389 */ /* 0x0000640000020091 */
[----:B01----:R-:W-:Y:S01]  /*3ce0*/  ENDCOLLECTIVE ;  /* 0x000000000000791b */ /* 0x003fe20003800000 */
.L_x_11776:
[----:B------:R-:W-:Y:S01]  /*3cf0*/  HFMA2.MMA R144, -RZ, RZ, 0, 4.76837158203125e-07 ;  /* 0x00000008ff907435 */ /* 0x000fe200000001ff */
[----:B------:R-:W-:-:S05]  /*3d00*/  MOV R139, R141 ;  /* 0x0000008d008b7202 */ /* 0x000fca0000000f00 */
[----:B------:R-:W-:-:S05]  /*3d10*/  FADD R139, R136, R139 ;  /* 0x0000008b888b7221 */ /* 0x000fca0000000000 */
[----:B------:R-:W-:-:S07]  /*3d20*/  MOV R143, R139 ;  /* 0x0000008b008f7202 */ /* 0x000fce0000000f00 */
[----:B------:R-:W-:Y:S05]  /*3d30*/  WARPSYNC.COLLECTIVE R142, `(.L_x_11777) ;  /* 0x000000008e087348 */ /* 0x000fea0003c00000 */
[----:B------:R0:W1:Y:S02]  /*3d40*/  SHFL.BFLY P1, R141, R143, R144, R145 ;  /* 0x0c0000908f8d7389 */ /* 0x0000640000020091 */
[----:B01----:R-:W-:Y:S01]  /*3d50*/  ENDCOLLECTIVE ;  /* 0x000000000000791b */ /* 0x003fe20003800000 */
.L_x_11777:
[----:B------:R-:W-:Y:S01]  /*3d60*/  HFMA2.MMA R144, -RZ, RZ, 0, 9.5367431640625e-07 ;  /* 0x00000010ff907435 */ /* 0x000fe200000001ff */
[----:B------:R-:W-:-:S05]  /*3d70*/  MOV R140, R141 ;  /* 0x0000008d008c7202 */ /* 0x000fca0000000f00 */
[----:B------:R-:W-:-:S05]  /*3d80*/  FADD R140, R139, R140 ;  /* 0x0000008c8b8c7221 */ /* 0x000fca0000000000 */
[----:B------:R-:W-:-:S07]  /*3d90*/  MOV R143, R140 ;  /* 0x0000008c008f7202 */ /* 0x000fce0000000f00 */
[----:B------:R-:W-:Y:S05]  /*3da0*/  WARPSYNC.COLLECTIVE R142, `(.L_x_11778) ;  /* 0x000000008e087348 */ /* 0x000fea0003c00000 */
[----:B------:R0:W1:Y:S02]  /*3db0*/  SHFL.BFLY P1, R141, R143, R144, R145 ;  /* 0x0c0000908f8d7389 */ /* 0x0000640000020091 */
[----:B01----:R-:W-:Y:S01]  /*3dc0*/  ENDCOLLECTIVE ;  /* 0x000000000000791b */ /* 0x003fe20003800000 */
.L_x_11778:
[----:B------:R-:W-:Y:S05]  /*3dd0*/  BRA `(.L_x_11779) ;  /* 0xffffffd000287947 */ /* 0x000fea000383ffff */
.L_x_11762:
[----:B------:R-:W-:Y:S01]  /*3de0*/  HFMA2.MMA R4, -RZ, RZ, 0, 9.5367431640625e-07 ;  /* 0x00000010ff047435 */ /* 0x000fe200000001ff */
[----:B------:R-:W-:Y:S02]  /*3df0*/  MOV R11, R126 ;  /* 0x0000007e000b7202 */ /* 0x000fe40000000f00 */
[----:B------:R-:W-:Y:S02]  /*3e00*/  MOV R13, 0x1f ;  /* 0x0000001f000d7802 */ /* 0x000fe40000000f00 */
[----:B------:R-:W-:-:S07]  /*3e10*/  MOV R142, 0xffffffff ;  /* 0xffffffff008e7802 */ /* 0x000fce0000000f00 */
[----:B--2--5:R-:W-:Y:S05]  /*3e20*/  WARPSYNC.COLLECTIVE R142, `(.L_x_11780) ;  /* 0x000000008e087348 */ /* 0x024fea0003c00000 */
[----:B------:R0:W1:Y:S02]  /*3e30*/  SHFL.DOWN P0, R9, R11, R4, R13 ;  /* 0x080000040b097389 */ /* 0x000064000000000d */
[----:B012--5:R-:W-:Y:S01]  /*3e40*/  ENDCOLLECTIVE ;  /* 0x000000000000791b */ /* 0x027fe20003800000 */
.L_x_11780:
[----:B------:R-:W-:Y:S01]  /*3e50*/  HFMA2.MMA R4, -RZ, RZ, 0, 4.76837158203125e-07 ;  /* 0x00000008ff047435 */ /* 0x000fe200000001ff */
[----:B------:R-:W-:-:S04]  /*3e60*/  MOV R5, R9 ;  /* 0x0000000900057202 */ /* 0x000fc80000000f00 */
[----:B------:R-:W-:-:S04]  /*3e70*/  FMNMX R5, R5, R126, !PT ;  /* 0x0000007e05057209 */ /* 0x000fc80007800000 */
[----:B------:R-:W-:-:S07]  /*3e80*/  MOV R11, R5 ;  /* 0x00000005000b7202 */ /* 0x000fce0000000f00 */
[----:B------:R-:W-:Y:S05]  /*3e90*/  WARPSYNC.COLLECTIVE R142, `(.L_x_11781) ;  /* 0x000000008e087348 */ /* 0x000fea0003c00000 */
[----:B------:R0:W1:Y:S02]  /*3ea0*/  SHFL.DOWN P0, R9, R11, R4, R13 ;  /* 0x080000040b097389 */ /* 0x000064000000000d */
[----:B01----:R-:W-:Y:S01]  /*3eb0*/  ENDCOLLECTIVE ;  /* 0x000000000000791b */ /* 0x003fe20003800000 */
.L_x_11781:
[----:B------:R-:W-:Y:S01]  /*3ec0*/  HFMA2.MMA R4, -RZ, RZ, 0, 2.384185791015625e-07 ;  /* 0x00000004ff047435 */ /* 0x000fe200000001ff */
[----:B------:R-:W-:-:S04]  /*3ed0*/  MOV R0, R9 ;  /* 0x0000000900007202 */ /* 0x000fc80000000f00 */
[----:B------:R-:W-:-:S04]  /*3ee0*/  FMNMX R0, R5, R0, !PT ;  /* 0x0000000005007209 */ /* 0x000fc80007800000 */
[----:B------:R-:W-:-:S07]  /*3ef0*/  MOV R11, R0 ;  /* 0x00000000000b7202 */ /* 0x000fce0000000f00 */
[----:B------:R-:W-:Y:S05]  /*3f00*/  WARPSYNC.COLLECTIVE R142, `(.L_x_11782) ;  /* 0x000000008e087348 */ /* 0x000fea0003c00000 */
[----:B------:R0:W1:Y:S02]  /*3f10*/  SHFL.DOWN P0, R9, R11, R4, R13 ;  /* 0x080000040b097389 */ /* 0x000064000000000d */
[----:B01----:R-:W-:Y:S01]  /*3f20*/  ENDCOLLECTIVE ;  /* 0x000000000000791b */ /* 0x003fe20003800000 */
.L_x_11782:
[----:B------:R-:W-:Y:S01]  /*3f30*/  HFMA2.MMA R4, -RZ, RZ, 0, 1.1920928955078125e-07 ;  /* 0x00000002ff047435 */ /* 0x000fe200000001ff */
[----:B------:R-:W-:-:S04]  /*3f40*/  MOV R7, R9 ;  /* 0x0000000900077202 */ /* 0x000fc80000000f00 */
[----:B------:R-:W-:-:S04]  /*3f50*/  FMNMX R7, R0, R7, !PT ;  /* 0x0000000700077209 */ /* 0x000fc80007800000 */
[----:B------:R-:W-:-:S07]  /*3f60*/  MOV R11, R7 ;  /* 0x00000007000b7202 */ /* 0x000fce0000000f00 */
[----:B------:R-:W-:Y:S05]  /*3f70*/  WARPSYNC.COLLECTIVE R142, `(.L_x_11783) ;  /* 0x000000008e087348 */ /* 0x000fea0003c00000 */
[----:B------:R0:W1:Y:S02]  /*3f80*/  SHFL.DOWN P0, R9, R11, R4, R13 ;  /* 0x080000040b097389 */ /* 0x000064000000000d */
[----:B01----:R-:W-:Y:S01]  /*3f90*/  ENDCOLLECTIVE ;  /* 0x000000000000791b */ /* 0x003fe20003800000 */
.L_x_11783:
[----:B------:R-:W-:Y:S01]  /*3fa0*/  HFMA2.MMA R4, -RZ, RZ, 0, 5.9604644775390625e-08 ;  /* 0x00000001ff047435 */ /* 0x000fe200000001ff */
[----:B------:R-:W-:-:S04]  /*3fb0*/  MOV R2, R9 ;  /* 0x0000000900027202 */ /* 0x000fc80000000f00 */
[----:B------:R-:W-:-:S04]  /*3fc0*/  FMNMX R2, R7, R2, !PT ;  /* 0x0000000207027209 */ /* 0x000fc80007800000 */
[----:B------:R-:W-:-:S07]  /*3fd0*/  MOV R11, R2 ;  /* 0x00000002000b7202 */ /* 0x000fce0000000f00 */
[----:B------:R-:W-:Y:S05]  /*3fe0*/  WARPSYNC.COLLECTIVE R142, `(.L_x_11784) ;  /* 0x000000008e087348 */ /* 0x000fea0003c00000 */
[----:B------:R0:W1:Y:S02]  /*3ff0*/  SHFL.DOWN P0, R9, R11, R4, R13 ;  /* 0x080000040b097389 */ /* 0x000064000000000d */
[----:B01----:R-:W-:Y:S01]  /*4000*/  ENDCOLLECTIVE ;  /* 0x000000000000791b */ /* 0x003fe20003800000 */
.L_x_11784:
[----:B------:R-:W-:Y:S05]  /*4010*/  BRA `(.L_x_11785) ;  /* 0xfffffff000287947 */ /* 0x000fea000383ffff */
.L_x_11765:
[----:B------:R-:W-:Y:S01]  /*4020*/  HFMA2.MMA R4, -RZ, RZ, 0, 1.1920928955078125e-07 ;  /* 0x00000002ff047435 */ /* 0x000fe200000001ff */
[----:B-1----:R-:W-:Y:S02]  /*4030*/  MOV R11, R0 ;  /* 0x00000000000b7202 */ /* 0x002fe40000000f00 */
[----:B------:R-:W-:Y:S02]  /*4040*/  MOV R13, 0x1f ;  /* 0x0000001f000d7802 */ /* 0x000fe40000000f00 */
[----:B------:R-:W-:-:S07]  /*4050*/  MOV R142, 0xffffffff ;  /* 0xffffffff008e7802 */ /* 0x000fce0000000f00 */
[----:B0----5:R-:W-:Y:S05]  /*4060*/  WARPSYNC.COLLECTIVE R142, `(.L_x_11786) ;  /* 0x000000008e087348 */ /* 0x021fea0003c00000 */
[----:B------:R1:W2:Y:S02]  /*4070*/  SHFL.DOWN P0, R9, R11, R4, R13 ;  /* 0x080000040b097389 */ /* 0x0002a4000000000d */
[----:B012--5:R-:W-:Y:S01]  /*4080*/  ENDCOLLECTIVE ;  /* 0x000000000000791b */ /* 0x027fe20003800000 */
.L_x_11786:
[----:B------:R-:W-:Y:S01]  /*4090*/  HFMA2.MMA R4, -RZ, RZ, 0, 5.9604644775390625e-08 ;  /* 0x00000001ff047435 */ /* 0x000fe200000001ff */
[----:B------:R-:W-:-:S04]  /*40a0*/  MOV R5, R9 ;  /* 0x0000000900057202 */ /* 0x000fc80000000f00 */
[----:B------:R-:W-:-:S04]  /*40b0*/  FMNMX R5, R5, R0, !PT ;  /* 0x0000000005057209 */ /* 0x000fc80007800000 */
[----:B------:R-:W-:-:S07]  /*40c0*/  MOV R11, R5 ;  /* 0x00000005000b7202 */ /* 0x000fce0000000f00 */
[----:B------:R-:W-:Y:S05]  /*40d0*/  WARPSYNC.COLLECTIVE R142, `(.L_x_11787) ;  /* 0x000000008e087348 */ /* 0x000fea0003c00000 */
[----:B------:R0:W1:Y:S02]  /*40e0*/  SHFL.DOWN P0, R9, R11, R4, R13 ;  /* 0x080000040b097389 */ /* 0x000064000000000d */
[----:B01----:R-:W-:Y:S01]  /*40f0*/  ENDCOLLECTIVE ;  /* 0x000000000000791b */ /* 0x003fe20003800000 */
.L_x_11787:
[----:B------:R-:W-:Y:S01]  /*4100*/  MOV R2, R9 ;  /* 0x0000000900027202 */ /* 0x000fe20000000f00 */
[----:B------:R-:W-:Y:S06]  /*4110*/  BRA `(.L_x_11788) ;  /* 0xfffffff000587947 */ /* 0x000fec000383ffff */
        .weak           $__internal_181_$__cuda_sm20_rcp_rn_f32_slowpath
        .type           $__internal_181_$__cuda_sm20_rcp_rn_f32_slowpath,@function
        .size           $__internal_181_$__cuda_sm20_rcp_rn_f32_slowpath,(.L_x_14517 - $__internal_181_$__cuda_sm20_rcp_rn_f32_slowpath)
$__internal_181_$__cuda_sm20_rcp_rn_f32_slowpath:
        /* <DEDUP_REMOVED lines=15> */
.L_x_11790:
        /* <DEDUP_REMOVED lines=33> */
.L_x_11792:
[----:B------:R0:W1:Y:S02]  /*4420*/  MUFU.RCP R139, R0 ;  /* 0x00000000008b7308 */ /* 0x0000640000001000 */
.L_x_11791:
[----:B------:R-:W-:Y:S05]  /*4430*/  BSYNC B1 ;  /* 0x0000000000017941 */ /* 0x000fea0003800000 */
.L_x_11789:
[----:B01----:R-:W-:Y:S01]  /*4440*/  MOV R0, R139 ;  /* 0x0000008b00007202 */ /* 0x003fe20000000f00 */
[----:B------:R-:W-:-:S06]  /*4450*/  HFMA2.MMA R139, -RZ, RZ, 0, 0 ;  /* 0x00000000ff8b7435 */ /* 0x000fcc00000001ff */
[----:B------:R-:W-:Y:S05]  /*4460*/  RET.REL.NODEC R138 `(_ZN18transformer_engine13normalization19ln_fwd_tuned_kernelINS0_13Kernel_traitsIff13__nv_fp8_e4m3fjLj5120ELj1ELj1ELj4ELj16ENS0_18Kernel_traits_baseILj5120EffS3_fjLj128EEEEEEEvNS0_19ForwardKernelParamsE) ;  /* 0xffffffb88ae47950 */ /* 0x000fea0003c3ffff */
.L_x_11793:
        /* <DEDUP_REMOVED lines=9> */
.L_x_14517:


//--------------------- .text._ZN18transformer_engine13normalization19ln_fwd_tuned_kernelINS0_13Kernel_traitsIff13__nv_fp8_e4m3fjLj4096ELj1ELj1ELj4ELj16ENS0_18Kernel_traits_baseILj4096EffS3_fjLj128EEEEEEEvNS0_19ForwardKernelParamsE --------------------------
	.section	.text._ZN18transformer_engine13normalization19ln_fwd_tuned_kernelINS0_13Kernel_traitsIff13__nv_fp8_e4m3fjLj4096ELj1ELj1ELj4ELj16ENS0_18Kernel_traits_baseILj4096EffS3_fjLj128EEEEEEEvNS0_19ForwardKernelParamsE,"ax",@progbits
	.align	128
        .global         _ZN18transformer_engine13normalization19ln_fwd_tuned_kernelINS0_13Kernel_traitsIff13__nv_fp8_e4m3fjLj4096ELj1ELj1ELj4ELj16ENS0_18Kernel_traits_baseILj4096EffS3_fjLj128EEEEEEEvNS0_19ForwardKernelParamsE
        .type           _ZN18transformer_engine13normalization19ln_fwd_tuned_kernelINS0_13Kernel_traitsIff13__nv_fp8_e4m3fjLj4096ELj1ELj1ELj4ELj16ENS0_18Kernel_traits_baseILj4096EffS3_fjLj128EEEEEEEvNS0_19ForwardKernelParamsE,@function
        .size           _ZN18transformer_engine13normalization19ln_fwd_tuned_kernelINS0_13Kernel_traitsIff13__nv_fp8_e4m3fjLj4096ELj1ELj1ELj4ELj16ENS0_18Kernel_traits_baseILj4096EffS3_fjLj128EEEEEEEvNS0_19ForwardKernelParamsE,(.L_x_14518 - _ZN18transformer_engine13normalization19ln_fwd_tuned_kernelINS0_13Kernel_traitsIff13__nv_fp8_e4m3fjLj4096ELj1ELj1ELj4ELj16ENS0_18Kernel_traits_baseILj4096EffS3_fjLj128EEEEEEEvNS0_19ForwardKernelParamsE)
        .other          _ZN18transformer_engine13normalization19ln_fwd_tuned_kernelINS0_13Kernel_traitsIff13__nv_fp8_e4m3fjLj4096ELj1ELj1ELj4ELj16ENS0_18Kernel_traits_baseILj4096EffS3_fjLj128EEEEEEEvNS0_19ForwardKernelParamsE,@"STO_CUDA_ENTRY STV_DEFAULT"
_ZN18transformer_engine13normalization19ln_fwd_tuned_kernelINS0_13Kernel_traitsIff13__nv_fp8_e4m3fjLj4096ELj1ELj1ELj4ELj16ENS0_18Kernel_traits_baseILj4096EffS3_fjLj128EEEEEEEvNS0_19ForwardKernelParamsE:
.text._ZN18transformer_engine13normalization19ln_fwd_tuned_kernelINS0_13Kernel_traitsIff13__nv_fp8_e4m3fjLj4096ELj1ELj1ELj4ELj16ENS0_18Kernel_traits_baseILj4096EffS3_fjLj128EEEEEEEvNS0_19ForwardKernelParamsE:
        /* <DEDUP_REMOVED lines=10> */
[----:B------:R-:W-:Y:S01]  /*00a0*/  ULDC UR13, c[0x0][0x218] ;  /* 0x00008600000d7ab9 */ /* 0x000fe20000000800 */
[----:B------:R-:W-:-:S10]  /*00b0*/  ULDC UR12, c[0x0][0x210] ;  /* 0x00008400000c7ab9 */ /* 0x000fd40000000800 */
        /* <DEDUP_REMOVED lines=11> */
[----:B------:R-:W-:Y:S02]  /*0170*/  ISETP.GE.AND P0, PT, R104, UR6, PT ;  /* 0x0000000668007c0c */ /* 0x000fe4000bf06270 */
[----:B------:R-:W-:Y:S01]  /*0180*/  IADD3.X R71, RZ, UR11, RZ, P2, !PT ;  /* 0x0000000bff477c10 */ /* 0x000fe200097fe4ff */
[----:B------:R-:W-:Y:S01]  /*0190*/  ULDC.64 UR10, c[0x0][0x258] ;  /* 0x00009600000a7ab9 */ /* 0x000fe20000000a00 */
[----:B------:R-:W-:-:S09]  /*01a0*/  LOP3.LUT R103, R100, 0x1f, RZ, 0xc0, !PT ;  /* 0x0000001f64677812 */ /* 0x000fd200078ec0ff */
[----:B--2---:R-:W-:Y:S05]  /*01b0*/  @P0 BRA `(.L_x_11794) ;  /* 0x00000024007c0947 */ /* 0x004fea0003800000 */
        /* <DEDUP_REMOVED lines=39> */
.L_x_11802:
[----:B------:R-:W0:Y:S01]  /*0430*/  LDC.64 R96, c[0x0][0x220] ;  /* 0x00008800ff607b82 */ /* 0x000e220000000a00 */
[----:B------:R-:W-:Y:S02]  /*0440*/  LOP3.LUT R0, R100, 0x7f, RZ, 0xc0, !PT ;  /* 0x0000007f64007812 */ /* 0x000fe400078ec0ff */
[----:B------:R-:W-:-:S04]  /*0450*/  SHF.L.U32 R99, R104, 0xa, RZ ;  /* 0x0000000a68637819 */ /* 0x000fc800000006ff */
[----:B------:R-:W-:-:S04]  /*0460*/  LOP3.LUT R99, R99, 0xfffffc00, R0, 0xe2, !PT ;  /* 0xfffffc0063637812 */ /* 0x000fc800078ee200 */
[C---:B-1----:R-:W-:Y:S01]  /*0470*/  LOP3.LUT R73, R99.reuse, 0x80, RZ, 0xfc, !PT ;  /* 0x0000008063497812 */ /* 0x042fe200078efcff */
        /* <DEDUP_REMOVED lines=144> */
.L_x_11821:
        /* <DEDUP_REMOVED lines=33> */
[----:B012--5:R-:W-:Y:S05]  /*0f90*/  CALL.REL.NOINC `($__internal_182_$__cuda_sm20_rcp_rn_f32_slowpath) ;  /* 0x0000002800207944 */ /* 0x027fea0003c00000 */
[----:B------:R-:W-:Y:S05]  /*0fa0*/  BRA `(.L_x_11798) ;  /* 0x0000000000107947 */ /* 0x000fea0003800000 */
.L_x_11797:
[----:B------:R-:W3:Y:S02]  /*0fb0*/  MUFU.RCP R109, R110 ;  /* 0x0000006e006d7308 */ /* 0x000ee40000001000 */
[----:B---3--:R-:W-:-:S04]  /*0fc0*/  FFMA R0, R110, R109, -1 ;  /* 0xbf8000006e007423 */ /* 0x008fc8000000006d */
[----:B------:R-:W-:-:S04]  /*0fd0*/  FADD.FTZ R0, -R0, -RZ ;  /* 0x800000ff00007221 */ /* 0x000fc80000010100 */
[----:B------:R-:W-:-:S07]  /*0fe0*/  FFMA R0, R109, R0, R109 ;  /* 0x000000006d007223 */ /* 0x000fce000000006d */
.L_x_11798:
[----:B------:R-:W-:Y:S05]  /*0ff0*/  BSYNC B0 ;  /* 0x0000000000007941 */ /* 0x000fea0003800000 */
.L_x_11796:
        /* <DEDUP_REMOVED lines=20> */
[----:B-----5:R-:W-:Y:S05]  /*1140*/  CALL.REL.NOINC `($__internal_182_$__cuda_sm20_rcp_rn_f32_slowpath) ;  /* 0x0000002400b47944 */ /* 0x020fea0003c00000 */
[----:B------:R-:W-:Y:S05]  /*1150*/  BRA `(.L_x_11801) ;  /* 0x0000000000107947 */ /* 0x000fea0003800000 */
.L_x_11800:
[----:B------:R-:W0:Y:S02]  /*1160*/  MUFU.RCP R0, R115 ;  /* 0x0000007300007308 */ /* 0x000e240000001000 */
[----:B0-----:R-:W-:-:S04]  /*1170*/  FFMA R2, R115, R0, -1 ;  /* 0xbf80000073027423 */ /* 0x001fc80000000000 */
[----:B------:R-:W-:-:S04]  /*1180*/  FADD.FTZ R109, -R2, -RZ ;  /* 0x800000ff026d7221 */ /* 0x000fc80000010100 */
[----:B------:R-:W-:-:S07]  /*1190*/  FFMA R0, R0, R109, R0 ;  /* 0x0000006d00007223 */ /* 0x000fce0000000000 */
.L_x_11801:
[----:B------:R-:W-:Y:S05]  /*11a0*/  BSYNC B0 ;  /* 0x0000000000007941 */ /* 0x000fea0003800000 */
.L_x_11799:
[----:B------:R-:W-:Y:S01]  /*11b0*/  FADD R2, R107, -R112 ;  /* 0x800000706b027221 */ /* 0x000fe20000000000 */
[----:B------:R-:W-:Y:S01]  /*11c0*/  FADD R113, R113, R106 ;  /* 0x0000006a71717221 */ /* 0x000fe20000000000 */
[----:B-----5:R-:W-:Y:S01]  /*11d0*/  FADD R121, R4, 1 ;  /* 0x3f80000004797421 */ /* 0x020fe20000000000 */
[----:B------:R-:W0:Y:S01]  /*11e0*/  LDC R106, c[0x0][0x268] ;  /* 0x00009a00ff6a7b82 */ /* 0x000e220000000800 */
[----:B------:R-:W-:Y:S01]  /*11f0*/  FMUL R109, R2, R2 ;  /* 0x00000002026d7220 */ /* 0x000fe20000400000 */
[----:B------:R-:W-:Y:S02]  /*1200*/  ISETP.NE.AND P1, PT, RZ, UR7, PT ;  /* 0x00000007ff007c0c */ /* 0x000fe4000bf25270 */
[----:B------:R-:W-:Y:S01]  /*1210*/  LOP3.LUT P2, RZ, R105, 0x1f, R100, 0xf8, !PT ;  /* 0x0000001f69ff7812 */ /* 0x000fe2000784f864 */
        /* <DEDUP_REMOVED lines=22> */
[----:B------:R-:W-:Y:S01]  /*1380*/  FADD R88, R6, 1 ;  /* 0x3f80000006587421 */ /* 0x000fe20000000000 */
[--C-:B------:R-:W-:Y:S01]  /*1390*/  FADD R71, R71, -R2.reuse ;  /* 0x8000000247477221 */ /* 0x100fe20000000000 */
[----:B------:R-:W-:Y:S01]  /*13a0*/  FSEL R86, R5, R86, !P3 ;  /* 0x0000005605567208 */ /* 0x000fe20005800000 */
[----:B------:R-:W-:Y:S01]  /*13b0*/  @!P0 FMUL R106, R106, 16777216 ;  /* 0x4b8000006a6a8820 */ /* 0x000fe20000400000 */
[--C-:B------:R-:W-:Y:S01]  /*13c0*/  FADD R115, R90, -R2.reuse ;  /* 0x800000025a737221 */ /* 0x100fe20000000000 */
[----:B------:R-:W-:Y:S01]  /*13d0*/  FADD R90, R7, 1 ;  /* 0x3f800000075a7421 */ /* 0x000fe20000000000 */
[----:B------:R-:W-:Y:S01]  /*13e0*/  FSEL R88, R6, R88, !P3 ;  /* 0x0000005806587208 */ /* 0x000fe20005800000 */
[----:B------:R-:W0:Y:S01]  /*13f0*/  MUFU.RSQ R82, R106 ;  /* 0x0000006a00527308 */ /* 0x000e220000001400 */
[--C-:B------:R-:W-:Y:S01]  /*1400*/  FADD R72, R72, -R2.reuse ;  /* 0x8000000248487221 */ /* 0x100fe20000000000 */
[--C-:B------:R-:W-:Y:S01]  /*1410*/  FADD R73, R73, -R2.reuse ;  /* 0x8000000249497221 */ /* 0x100fe20000000000 */
[----:B------:R-:W-:Y:S01]  /*1420*/  FSEL R90, R7, R90, !P3 ;  /* 0x0000005a075a7208 */ /* 0x000fe20005800000 */
        /* <DEDUP_REMOVED lines=13> */
[----:B0-----:R-:W-:Y:S01]  /*1500*/  @!P0 FMUL R82, R82, 4096 ;  /* 0x4580000052528820 */ /* 0x001fe20000400000 */
[----:B------:R-:W-:Y:S01]  /*1510*/  ISETP.NE.U32.AND P0, PT, RZ, UR8, PT ;  /* 0x00000008ff007c0c */ /* 0x000fe2000bf05070 */
[--C-:B------:R-:W-:Y:S01]  /*1520*/  FADD R83, R83, -R2.reuse ;  /* 0x8000000253537221 */ /* 0x100fe20000000000 */
[----:B------:R-:W-:Y:S01]  /*1530*/  FADD R85, R85, -R2 ;  /* 0x8000000255557221 */ /* 0x000fe20000000000 */
[C---:B------:R-:W-:Y:S01]  /*1540*/  FMUL R125, R82.reuse, R68 ;  /* 0x00000044527d7220 */ /* 0x040fe20000400000 */
[----:B------:R-:W-:Y:S01]  /*1550*/  ISETP.NE.AND.EX P0, PT, RZ, UR9, PT, P0 ;  /* 0x00000009ff007c0c */ /* 0x000fe2000bf05300 */
[C---:B------:R-:W-:Y:S01]  /*1560*/  FMUL R107, R82.reuse, R107 ;  /* 0x0000006b526b7220 */ /* 0x040fe20000400000 */
[----:B------:R-:W-:Y:S01]  /*1570*/  FSEL R94, R65, R94, !P3 ;  /* 0x0000005e415e7208 */ /* 0x000fe20005800000 */
[----:B------:R-:W-:Y:S01]  /*1580*/  FFMA R68, R125, R84, R16 ;  /* 0x000000547d447223 */ /* 0x000fe20000000010 */
[C---:B------:R-:W-:Y:S01]  /*1590*/  FMUL R84, R82.reuse, R69 ;  /* 0x0000004552547220 */ /* 0x040fe20000400000 */
[C---:B------:R-:W-:Y:S01]  /*15a0*/  FMUL R69, R82.reuse, R70 ;  /* 0x0000004652457220 */ /* 0x040fe20000400000 */
[----:B------:R-:W-:Y:S01]  /*15b0*/  FMUL R70, R82, R71 ;  /* 0x0000004752467220 */ /* 0x000fe20000400000 */
[----:B------:R-:W-:Y:S01]  /*15c0*/  FADD R125, R8, 1 ;  /* 0x3f800000087d7421 */ /* 0x000fe20000000000 */
[----:B------:R-:W-:Y:S01]  /*15d0*/  FFMA R71, R84, R86, R17 ;  /* 0x0000005654477223 */ /* 0x000fe20000000011 */
[----:B------:R-:W-:Y:S01]  /*15e0*/  FFMA R69, R69, R88, R18 ;  /* 0x0000005845457223 */ /* 0x000fe20000000012 */
[C---:B------:R-:W-:Y:S01]  /*15f0*/  FADD R86, R9.reuse, 1 ;  /* 0x3f80000009567421 */ /* 0x040fe20000000000 */
[----:B------:R-:W-:Y:S01]  /*1600*/  FFMA R70, R70, R90, R19 ;  /* 0x0000005a46467223 */ /* 0x000fe20000000013 */
[----:B------:R-:W-:Y:S01]  /*1610*/  FSEL R84, R8, R125, !P3 ;  /* 0x0000007d08547208 */ /* 0x000fe20005800000 */
[----:B------:R-:W-:Y:S01]  /*1620*/  FMUL R125, R82, R72 ;  /* 0x00000048527d7220 */ /* 0x000fe20000400000 */
[----:B------:R-:W-:Y:S01]  /*1630*/  @P0 FMNMX R102, R102, |R68|, !PT ;  /* 0x4000004466660209 */ /* 0x000fe20007800000 */
[----:B------:R-:W-:Y:S01]  /*1640*/  FADD R88, R10, 1 ;  /* 0x3f8000000a587421 */ /* 0x000fe20000000000 */
[----:B------:R-:W-:Y:S01]  /*1650*/  FSEL R86, R9, R86, !P3 ;  /* 0x0000005609567208 */ /* 0x000fe20005800000 */
[----:B------:R-:W-:Y:S01]  /*1660*/  FFMA R72, R125, R84, R20 ;  /* 0x000000547d487223 */ /* 0x000fe20000000014 */
[----:B------:R-:W-:Y:S01]  /*1670*/  @P0 FMNMX R102, R102, |R71|, !PT ;  /* 0x4000004766660209 */ /* 0x000fe20007800000 */
[----:B------:R-:W-:Y:S01]  /*1680*/  FMUL R84, R82, R73 ;  /* 0x0000004952547220 */ /* 0x000fe20000400000 */
[----:B------:R-:W-:Y:S01]  /*1690*/  FADD R90, R11, 1 ;  /* 0x3f8000000b5a7421 */ /* 0x000fe20000000000 */
[----:B------:R-:W-:Y:S01]  /*16a0*/  FSEL R88, R10, R88, !P3 ;  /* 0x000000580a587208 */ /* 0x000fe20005800000 */
[----:B------:R-:W-:Y:S01]  /*16b0*/  FMUL R73, R82, R74 ;  /* 0x0000004a52497220 */ /* 0x000fe20000400000 */
[----:B------:R-:W-:Y:S01]  /*16c0*/  @P0 FMNMX R102, R102, |R69|, !PT ;  /* 0x4000004566660209 */ /* 0x000fe20007800000 */
[----:B------:R-:W-:Y:S01]  /*16d0*/  FMUL R125, R82, R76 ;  /* 0x0000004c527d7220 */ /* 0x000fe20000400000 */
[----:B------:R-:W-:Y:S01]  /*16e0*/  FFMA R76, R84, R86, R21 ;  /* 0x00000056544c7223 */ /* 0x000fe20000000015 */
[----:B------:R-:W-:Y:S01]  /*16f0*/  FMUL R74, R82, R75 ;  /* 0x0000004b524a7220 */ /* 0x000fe20000400000 */
[----:B------:R-:W-:Y:S01]  /*1700*/  @P0 FMNMX R102, R102, |R70|, !PT ;  /* 0x4000004666660209 */ /* 0x000fe20007800000 */
[----:B------:R-:W-:Y:S01]  /*1710*/  FFMA R75, R73, R88, R22 ;  /* 0x00000058494b7223 */ /* 0x000fe20000000016 */
[----:B------:R-:W-:Y:S01]  /*1720*/  FSEL R90, R11, R90, !P3 ;  /* 0x0000005a0b5a7208 */ /* 0x000fe20005800000 */
[----:B------:R-:W-:Y:S01]  /*1730*/  FADD R88, R15, 1 ;  /* 0x3f8000000f587421 */ /* 0x000fe20000000000 */
[----:B------:R-:W-:Y:S01]  /*1740*/  @P0 FMNMX R102, R102, |R72|, !PT ;  /* 0x4000004866660209 */ /* 0x000fe20007800000 */
[----:B------:R-:W-:Y:S01]  /*1750*/  FADD R84, R13, 1 ;  /* 0x3f8000000d547421 */ /* 0x000fe20000000000 */
[----:B------:R-:W-:Y:S01]  /*1760*/  @P1 FMUL R68, R68, R3 ;  /* 0x0000000344441220 */ /* 0x000fe20000400000 */
[----:B------:R-:W-:Y:S01]  /*1770*/  FFMA R73, R74, R90, R23 ;  /* 0x0000005a4a497223 */ /* 0x000fe20000000017 */
[----:B------:R-:W-:Y:S01]  /*1780*/  @P0 FMNMX R102, R102, |R76|, !PT ;  /* 0x4000004c66660209 */ /* 0x000fe20007800000 */
[----:B------:R-:W-:Y:S01]  /*1790*/  FFMA R74, R125, R92, R24 ;  /* 0x0000005c7d4a7223 */ /* 0x000fe20000000018 */
[----:B------:R-:W-:Y:S01]  /*17a0*/  FSEL R90, R15, R88, !P3 ;  /* 0x000000580f5a7208 */ /* 0x000fe20005800000 */
[----:B------:R-:W-:Y:S01]  /*17b0*/  FMUL R88, R82, R79 ;  /* 0x0000004f52587220 */ /* 0x000fe20000400000 */
[----:B------:R-:W-:Y:S01]  /*17c0*/  @P1 FMUL R71, R71, R3 ;  /* 0x0000000347471220 */ /* 0x000fe20000400000 */
[----:B------:R-:W-:Y:S01]  /*17d0*/  @P0 FMNMX R102, R102, |R75|, !PT ;  /* 0x4000004b66660209 */ /* 0x000fe20007800000 */
[----:B------:R-:W-:Y:S01]  /*17e0*/  FADD R125, R14, 1 ;  /* 0x3f8000000e7d7421 */ /* 0x000fe20000000000 */
[C---:B------:R-:W-:Y:S01]  /*17f0*/  FMUL R79, R82.reuse, R80 ;  /* 0x00000050524f7220 */ /* 0x040fe20000400000 */
[----:B------:R-:W-:Y:S01]  /*1800*/  FSEL R86, R13, R84, !P3 ;  /* 0x000000540d567208 */ /* 0x000fe20005800000 */
[C---:B------:R-:W-:Y:S01]  /*1810*/  FMUL R80, R82.reuse, R81 ;  /* 0x0000005152507220 */ /* 0x040fe20000400000 */
[----:B------:R-:W-:Y:S01]  /*1820*/  FMUL R84, R82, R77 ;  /* 0x0000004d52547220 */ /* 0x000fe20000400000 */
[----:B------:R-:W-:Y:S01]  /*1830*/  FADD R81, R66, 1 ;  /* 0x3f80000042517421 */ /* 0x000fe20000000000 */
[----:B------:R-:W-:Y:S01]  /*1840*/  @P1 FMUL R69, R69, R3 ;  /* 0x0000000345451220 */ /* 0x000fe20000400000 */
[----:B------:R-:W-:Y:S01]  /*1850*/  @P0 FMNMX R102, R102, |R73|, !PT ;  /* 0x4000004966660209 */ /* 0x000fe20007800000 */
[----:B------:R-:W-:Y:S01]  /*1860*/  @P1 FMUL R70, R70, R3 ;  /* 0x0000000346461220 */ /* 0x000fe20000400000 */
[----:B------:R-:W-:Y:S01]  /*1870*/  F2FP.SATFINITE.E4M3.F32.PACK_AB_MERGE_C R68, RZ, R68, RZ ;  /* 0x00000044ff44723e */ /* 0x000fe200048070ff */
[----:B------:R-:W-:Y:S01]  /*1880*/  FMUL R77, R82, R78 ;  /* 0x0000004e524d7220 */ /* 0x000fe20000400000 */
[----:B------:R-:W-:Y:S01]  /*1890*/  F2FP.SATFINITE.E4M3.F32.PACK_AB_MERGE_C R71, RZ, R71, RZ ;  /* 0x00000047ff47723e */ /* 0x000fe200048070ff */
        /* <DEDUP_REMOVED lines=8> */
[----:B------:R-:W-:Y:S01]  /*1920*/  @P1 FMUL R76, R76, R3 ;  /* 0x000000034c4c1220 */ /* 0x000fe20000400000 */
[----:B------:R-:W-:Y:S01]  /*1930*/  LOP3.LUT R81, R71, 0xffff, RZ, 0xc0, !PT ;  /* 0x0000ffff47517812 */ /* 0x000fe200078ec0ff */
[----:B------:R-:W-:Y:S01]  /*1940*/  FFMA R77, R88, R90, R27 ;  /* 0x0000005a584d7223 */ /* 0x000fe2000000001b */
[----:B------:R-:W-:Y:S01]  /*1950*/  F2FP.SATFINITE.E4M3.F32.PACK_AB_MERGE_C R69, RZ, R69, RZ ;  /* 0x00000045ff45723e */ /* 0x000fe200048070ff */
[-C--:B------:R-:W-:Y:S01]  /*1960*/  @P1 FMUL R75, R75, R3.reuse ;  /* 0x000000034b4b1220 */ /* 0x080fe20000400000 */
[----:B------:R-:W-:Y:S01]  /*1970*/  F2FP.SATFINITE.E4M3.F32.PACK_AB_MERGE_C R70, RZ, R70, RZ ;  /* 0x00000046ff46723e */ /* 0x000fe200048070ff */
[----:B------:R-:W-:Y:S01]  /*1980*/  FFMA R80, R80, R94, R29 ;  /* 0x0000005e50507223 */ /* 0x000fe2000000001d */
[----:B------:R-:W-:Y:S01]  /*1990*/  @P0 FMNMX R102, R102, |R84|, !PT ;  /* 0x4000005466660209 */ /* 0x000fe20007800000 */
[-C--:B------:R-:W-:Y:S01]  /*19a0*/  @P1 FMUL R74, R74, R3.reuse ;  /* 0x000000034a4a1220 */ /* 0x080fe20000400000 */
[----:B------:R-:W-:Y:S01]  /*19b0*/  PRMT R68, R81, 0x7604, R68 ;  /* 0x0000760451447816 */ /* 0x000fe20000000044 */
[-C--:B------:R-:W-:Y:S01]  /*19c0*/  @P1 FMUL R84, R84, R3.reuse ;  /* 0x0000000354541220 */ /* 0x080fe20000400000 */
[----:B------:R-:W-:Y:S01]  /*19d0*/  LOP3.LUT R69, R69, 0xff, RZ, 0xc0, !PT ;  /* 0x000000ff45457812 */ /* 0x000fe200078ec0ff */
[----:B------:R-:W-:Y:S01]  /*19e0*/  @P1 FMUL R73, R73, R3 ;  /* 0x0000000349491220 */ /* 0x000fe20000400000 */
[----:B------:R-:W-:Y:S01]  /*19f0*/  FSEL R92, R64, R92, !P3 ;  /* 0x0000005c405c7208 */ /* 0x000fe20005800000 */
[----:B------:R-:W-:Y:S01]  /*1a00*/  FFMA R71, R107, R86, R30 ;  /* 0x000000566b477223 */ /* 0x000fe2000000001e */
[----:B------:R-:W-:Y:S01]  /*1a10*/  LOP3.LUT R70, R70, 0xffff, RZ, 0xc0, !PT ;  /* 0x0000ffff46467812 */ /* 0x000fe200078ec0ff */
[----:B------:R-:W-:Y:S01]  /*1a20*/  FMUL R109, R82, R109 ;  /* 0x0000006d526d7220 */ /* 0x000fe20000400000 */
[----:B------:R-:W-:Y:S01]  /*1a30*/  @P0 FMNMX R102, R102, |R78|, !PT ;  /* 0x4000004e66660209 */ /* 0x000fe20007800000 */
[----:B------:R-:W-:Y:S01]  /*1a40*/  FFMA R79, R79, R92, R28 ;  /* 0x0000005c4f4f7223 */ /* 0x000fe2000000001c */
[----:B------:R-:W-:Y:S01]  /*1a50*/  PRMT R69, R68, 0x5410, R69 ;  /* 0x0000541044457816 */ /* 0x000fe20000000045 */
[----:B------:R-:W-:Y:S01]  /*1a60*/  @P1 FMUL R78, R78, R3 ;  /* 0x000000034e4e1220 */ /* 0x000fe20000400000 */
[----:B------:R-:W-:Y:S01]  /*1a70*/  SHF.L.U32 R68, R70, 0x18, RZ ;  /* 0x0000001846447819 */ /* 0x000fe200000006ff */
[----:B------:R-:W-:Y:S01]  /*1a80*/  FFMA R109, R60, R109, R32 ;  /* 0x0000006d3c6d7223 */ /* 0x000fe20000000020 */
[----:B------:R-:W-:Y:S01]  /*1a90*/  F2FP.SATFINITE.E4M3.F32.PACK_AB_MERGE_C R72, RZ, R72, RZ ;  /* 0x00000048ff48723e */ /* 0x000fe200048070ff */
[--C-:B------:R-:W-:Y:S01]  /*1aa0*/  FADD R87, R87, -R2.reuse ;  /* 0x8000000257577221 */ /* 0x100fe20000000000 */
[----:B------:R-:W-:Y:S01]  /*1ab0*/  F2FP.SATFINITE.E4M3.F32.PACK_AB_MERGE_C R76, RZ, R76, RZ ;  /* 0x0000004cff4c723e */ /* 0x000fe200048070ff */
[----:B------:R-:W-:Y:S01]  /*1ac0*/  FMUL R111, R82, R111 ;  /* 0x0000006f526f7220 */ /* 0x000fe20000400000 */
[----:B------:R-:W-:Y:S01]  /*1ad0*/  @P0 FMNMX R102, R102, |R77|, !PT ;  /* 0x4000004d66660209 */ /* 0x000fe20007800000 */
[----:B------:R-:W-:Y:S01]  /*1ae0*/  FADD R89, R89, -R2 ;  /* 0x8000000259597221 */ /* 0x000fe20000000000 */
[----:B------:R-:W-:Y:S01]  /*1af0*/  LOP3.LUT R68, R69, R68, RZ, 0xfc, !PT ;  /* 0x0000004445447212 */ /* 0x000fe200078efcff */
[----:B------:R-:W-:Y:S01]  /*1b00*/  FFMA R111, R62, R111, R34 ;  /* 0x0000006f3e6f7223 */ /* 0x000fe20000000022 */
[----:B------:R-:W-:Y:S01]  /*1b10*/  LOP3.LUT R69, R72, 0xff, RZ, 0xc0, !PT ;  /* 0x000000ff48457812 */ /* 0x000fe200078ec0ff */
[----:B------:R-:W-:Y:S01]  /*1b20*/  FMUL R72, R82, R83 ;  /* 0x0000005352487220 */ /* 0x000fe20000400000 */
[----:B------:R-:W-:Y:S01]  /*1b30*/  LOP3.LUT R76, R76, 0xffff, RZ, 0xc0, !PT ;  /* 0x0000ffff4c4c7812 */ /* 0x000fe200078ec0ff */
[----:B------:R-:W-:Y:S01]  /*1b40*/  FMUL R113, R82, R113 ;  /* 0x0000007152717220 */ /* 0x000fe20000400000 */
[----:B------:R-:W-:Y:S01]  /*1b50*/  @P0 FMNMX R102, R102, |R79|, !PT ;  /* 0x4000004f66660209 */ /* 0x000fe20007800000 */
[----:B------:R-:W-:Y:S01]  /*1b60*/  @P1 FMUL R79, R79, R3 ;  /* 0x000000034f4f1220 */ /* 0x000fe20000400000 */
[----:B------:R-:W-:Y:S01]  /*1b70*/  F2FP.SATFINITE.E4M3.F32.PACK_AB_MERGE_C R75, RZ, R75, RZ ;  /* 0x0000004bff4b723e */ /* 0x000fe200048070ff */
[----:B------:R-:W-:Y:S01]  /*1b80*/  FFMA R113, R56, R113, R36 ;  /* 0x0000007138717223 */ /* 0x000fe20000000024 */
[----:B------:R-:W-:Y:S01]  /*1b90*/  PRMT R76, R76, 0x7604, R69 ;  /* 0x000076044c4c7816 */ /* 0x000fe20000000045 */
[--C-:B------:R-:W-:Y:S01]  /*1ba0*/  FADD R91, R91, -R2.reuse ;  /* 0x800000025b5b7221 */ /* 0x100fe20000000000 */
[----:B------:R-:W-:Y:S01]  /*1bb0*/  F2FP.SATFINITE.E4M3.F32.PACK_AB_MERGE_C R69, RZ, R74, RZ ;  /* 0x0000004aff45723e */ /* 0x000fe200048070ff */
[----:B------:R-:W-:Y:S01]  /*1bc0*/  FMUL R115, R82, R115 ;  /* 0x0000007352737220 */ /* 0x000fe20000400000 */
[----:B------:R-:W-:Y:S01]  /*1bd0*/  F2FP.SATFINITE.E4M3.F32.PACK_AB_MERGE_C R84, RZ, R84, RZ ;  /* 0x00000054ff54723e */ /* 0x000fe200048070ff */
[----:B------:R-:W-:Y:S01]  /*1be0*/  FADD R93, R93, -R2 ;  /* 0x800000025d5d7221 */ /* 0x000fe20000000000 */
[----:B------:R-:W-:Y:S01]  /*1bf0*/  @P0 FMNMX R102, R102, |R80|, !PT ;  /* 0x4000005066660209 */ /* 0x000fe20007800000 */
[----:B------:R-:W-:Y:S01]  /*1c00*/  @P1 FMUL R80, R80, R3 ;  /* 0x0000000350501220 */ /* 0x000fe20000400000 */
[----:B------:R-:W-:Y:S01]  /*1c10*/  F2FP.SATFINITE.E4M3.F32.PACK_AB_MERGE_C R73, RZ, R73, RZ ;  /* 0x00000049ff49723e */ /* 0x000fe200048070ff */
[----:B------:R-:W-:Y:S01]  /*1c20*/  FFMA R115, R58, R115, R38 ;  /* 0x000000733a737223 */ /* 0x000fe20000000026 */
[----:B------:R-:W-:Y:S01]  /*1c30*/  LOP3.LUT R75, R75, 0xff, RZ, 0xc0, !PT ;  /* 0x000000ff4b4b7812 */ /* 0x000fe200078ec0ff */
[----:B------:R-:W-:Y:S01]  /*1c40*/  FMUL R117, R82, R117 ;  /* 0x0000007552757220 */ /* 0x000fe20000400000 */
[----:B------:R-:W-:Y:S01]  /*1c50*/  LOP3.LUT R69, R69, 0xff, RZ, 0xc0, !PT ;  /* 0x000000ff45457812 */ /* 0x000fe200078ec0ff */
[----:B------:R-:W-:Y:S01]  /*1c60*/  FADD R95, R95, -R2 ;  /* 0x800000025f5f7221 */ /* 0x000fe20000000000 */
[----:B------:R-:W-:Y:S01]  /*1c70*/  LOP3.LUT R84, R84, 0xffff, RZ, 0xc0, !PT ;  /* 0x0000ffff54547812 */ /* 0x000fe200078ec0ff */
[----:B------:R-:W-:Y:S01]  /*1c80*/  FFMA R117, R52, R117, R40 ;  /* 0x0000007534757223 */ /* 0x000fe20000000028 */
[----:B------:R-:W-:Y:S01]  /*1c90*/  @P0 FMNMX R102, R102, |R71|, !PT ;  /* 0x4000004766660209 */ /* 0x000fe20007800000 */
[----:B------:R-:W-:Y:S01]  /*1ca0*/  @P1 FMUL R71, R71, R3 ;  /* 0x0000000347471220 */ /* 0x000fe20000400000 */
[----:B------:R-:W-:Y:S01]  /*1cb0*/  LOP3.LUT R73, R73, 0xffff, RZ, 0xc0, !PT ;  /* 0x0000ffff49497812 */ /* 0x000fe200078ec0ff */
[----:B------:R-:W-:Y:S01]  /*1cc0*/  FMUL R119, R82, R119 ;  /* 0x0000007752777220 */ /* 0x000fe20000400000 */
[----:B------:R-:W-:Y:S01]  /*1cd0*/  F2FP.SATFINITE.E4M3.F32.PACK_AB_MERGE_C R70, RZ, R79, RZ ;  /* 0x0000004fff46723e */ /* 0x000fe200048070ff */
[--C-:B------:R-:W-:Y:S01]  /*1ce0*/  FADD R121, R96, -R2.reuse ;  /* 0x8000000260797221 */ /* 0x100fe20000000000 */
[----:B------:R-:W-:Y:S01]  /*1cf0*/  F2FP.SATFINITE.E4M3.F32.PACK_AB_MERGE_C R80, RZ, R80, RZ ;  /* 0x00000050ff50723e */ /* 0x000fe200048070ff */
[----:B------:R-:W-:Y:S01]  /*1d00*/  FADD R97, R97, -R2 ;  /* 0x8000000261617221 */ /* 0x000fe20000000000 */
[----:B------:R-:W-:Y:S01]  /*1d10*/  PRMT R76, R76, 0x5410, R75 ;  /* 0x000054104c4c7816 */ /* 0x000fe2000000004b */
[----:B------:R-:W-:Y:S01]  /*1d20*/  FMUL R121, R82, R121 ;  /* 0x0000007952797220 */ /* 0x000fe20000400000 */
[----:B------:R-:W-:Y:S01]  /*1d30*/  PRMT R75, R84, 0x7604, R69 ;  /* 0x00007604544b7816 */ /* 0x000fe20000000045 */
[----:B------:R-:W-:Y:S01]  /*1d40*/  @P1 FMUL R77, R77, R3 ;  /* 0x000000034d4d1220 */ /* 0x000fe20000400000 */
[----:B------:R-:W-:Y:S01]  /*1d50*/  SHF.L.U32 R69, R73, 0x18, RZ ;  /* 0x0000001849457819 */ /* 0x000fe200000006ff */
[----:B------:R-:W-:Y:S01]  /*1d60*/  FFMA R121, R48, R121, R44 ;  /* 0x0000007930797223 */ /* 0x000fe2000000002c */
[----:B------:R-:W-:Y:S01]  /*1d70*/  F2FP.SATFINITE.E4M3.F32.PACK_AB_MERGE_C R78, RZ, R78, RZ ;  /* 0x0000004eff4e723e */ /* 0x000fe200048070ff */
[--C-:B------:R-:W-:Y:S01]  /*1d80*/  FADD R123, R98, -R2.reuse ;  /* 0x80000002627b7221 */ /* 0x100fe20000000000 */
[----:B------:R-:W-:Y:S01]  /*1d90*/  LOP3.LUT R70, R70, 0xff, RZ, 0xc0, !PT ;  /* 0x000000ff46467812 */ /* 0x000fe200078ec0ff */
[----:B------:R-:W-:Y:S01]  /*1da0*/  FADD R99, R99, -R2 ;  /* 0x8000000263637221 */ /* 0x000fe20000000000 */
[----:B------:R-:W-:Y:S01]  /*1db0*/  LOP3.LUT R73, R80, 0xffff, RZ, 0xc0, !PT ;  /* 0x0000ffff50497812 */ /* 0x000fe200078ec0ff */
[----:B------:R-:W-:Y:S01]  /*1dc0*/  FFMA R80, R54, R119, R42 ;  /* 0x0000007736507223 */ /* 0x000fe2000000002a */
[----:B------:R-:W-:Y:S01]  /*1dd0*/  F2FP.SATFINITE.E4M3.F32.PACK_AB_MERGE_C R71, RZ, R71, RZ ;  /* 0x00000047ff47723e */ /* 0x000fe200048070ff */
[----:B------:R-:W-:Y:S01]  /*1de0*/  FMUL R123, R82, R123 ;  /* 0x0000007b527b7220 */ /* 0x000fe20000400000 */
[----:B------:R-:W-:-:S02]  /*1df0*/  LOP3.LUT R78, R78, 0xff, RZ, 0xc0, !PT ;  /* 0x000000ff4e4e7812 */ /* 0x000fc400078ec0ff */
[----:B------:R-:W-:Y:S01]  /*1e00*/  PRMT R74, R73, 0x7604, R70 ;  /* 0x00007604494a7816 */ /* 0x000fe20000000046 */
[----:B------:R-:W-:Y:S01]  /*1e10*/  FFMA R123, R50, R123, R46 ;  /* 0x0000007b327b7223 */ /* 0x000fe2000000002e */
[----:B------:R-:W-:Y:S02]  /*1e20*/  LOP3.LUT R71, R71, 0xff, RZ, 0xc0, !PT ;  /* 0x000000ff47477812 */ /* 0x000fe400078ec0ff */
[----:B------:R-:W-:Y:S02]  /*1e30*/  PRMT R75, R75, 0x5410, R78 ;  /* 0x000054104b4b7816 */ /* 0x000fe4000000004e */
[----:B------:R-:W-:Y:S01]  /*1e40*/  PRMT R78, R74, 0x5410, R71 ;  /* 0x000054104a4e7816 */ /* 0x000fe20000000047 */
[----:B------:R-:W-:Y:S01]  /*1e50*/  FFMA R71, R67, R72, R31 ;  /* 0x0000004843477223 */ /* 0x000fe2000000001f */
[C---:B------:R-:W-:Y:S01]  /*1e60*/  FMUL R74, R82.reuse, R85 ;  /* 0x00000055524a7220 */ /* 0x040fe20000400000 */
[----:B------:R-:W-:Y:S01]  /*1e70*/  FMUL R72, R82, R87 ;  /* 0x0000005752487220 */ /* 0x000fe20000400000 */
[----:B------:R-:W-:Y:S01]  /*1e80*/  LOP3.LUT R69, R76, R69, RZ, 0xfc, !PT ;  /* 0x000000454c457212 */ /* 0x000fe200078efcff */
[----:B------:R-:W-:Y:S01]  /*1e90*/  FMUL R76, R82, R89 ;  /* 0x00000059524c7220 */ /* 0x000fe20000400000 */
[----:B------:R-:W-:Y:S01]  /*1ea0*/  @P0 FMNMX R102, R102, |R71|, !PT ;  /* 0x4000004766660209 */ /* 0x000fe20007800000 */
[----:B------:R-:W-:Y:S01]  /*1eb0*/  FFMA R74, R61, R74, R33 ;  /* 0x0000004a3d4a7223 */ /* 0x000fe20000000021 */
[----:B------:R-:W-:Y:S01]  /*1ec0*/  @P1 FMUL R71, R71, R3 ;  /* 0x0000000347471220 */ /* 0x000fe20000400000 */
[----:B------:R-:W-:Y:S01]  /*1ed0*/  FFMA R72, R63, R72, R35 ;  /* 0x000000483f487223 */ /* 0x000fe20000000023 */
[----:B------:R-:W-:Y:S01]  /*1ee0*/  @P0 FMNMX R102, R102, |R109|, !PT ;  /* 0x4000006d66660209 */ /* 0x000fe20007800000 */
[----:B------:R-:W-:Y:S01]  /*1ef0*/  @P1 FMUL R109, R109, R3 ;  /* 0x000000036d6d1220 */ /* 0x000fe20000400000 */
[----:B------:R-:W-:Y:S01]  /*1f00*/  FFMA R76, R57, R76, R37 ;  /* 0x0000004c394c7223 */ /* 0x000fe20000000025 */
[----:B------:R-:W-:-:S02]  /*1f10*/  F2FP.SATFINITE.E4M3.F32.PACK_AB_MERGE_C R71, RZ, R71, RZ ;  /* 0x00000047ff47723e */ /* 0x000fc400048070ff */
[----:B------:R-:W-:Y:S01]  /*1f20*/  @P0 FMNMX R102, R102, |R74|, !PT ;  /* 0x4000004a66660209 */ /* 0x000fe20007800000 */
[----:B------:R-:W-:Y:S01]  /*1f30*/  @P1 FMUL R74, R74, R3 ;  /* 0x000000034a4a1220 */ /* 0x000fe20000400000 */
[----:B------:R-:W-:Y:S02]  /*1f40*/  LOP3.LUT R71, R71, 0xffff, RZ, 0xc0, !PT ;  /* 0x0000ffff47477812 */ /* 0x000fe400078ec0ff */
[----:B------:R-:W-:Y:S01]  /*1f50*/  @P0 FMNMX R102, R102, |R111|, !PT ;  /* 0x4000006f66660209 */ /* 0x000fe20007800000 */
[----:B------:R-:W-:Y:S01]  /*1f60*/  @P1 FMUL R111, R111, R3 ;  /* 0x000000036f6f1220 */ /* 0x000fe20000400000 */
[----:B------:R-:W-:Y:S02]  /*1f70*/  F2FP.SATFINITE.E4M3.F32.PACK_AB_MERGE_C R73, RZ, R109, RZ ;  /* 0x0000006dff49723e */ /* 0x000fe400048070ff */
[----:B------:R-:W-:Y:S02]  /*1f80*/  F2FP.SATFINITE.E4M3.F32.PACK_AB_MERGE_C R74, RZ, R74, RZ ;  /* 0x0000004aff4a723e */ /* 0x000fe400048070ff */
[----:B------:R-:W-:Y:S01]  /*1f90*/  @P0 FMNMX R102, R102, |R72|, !PT ;  /* 0x4000004866660209 */ /* 0x000fe20007800000 */
[----:B------:R-:W-:Y:S01]  /*1fa0*/  @P1 FMUL R72, R72, R3 ;  /* 0x0000000348481220 */ /* 0x000fe20000400000 */
[----:B------:R-:W-:-:S02]  /*1fb0*/  SHF.L.U32 R71, R71, 0x18, RZ ;  /* 0x0000001847477819 */ /* 0x000fc400000006ff */
[----:B------:R-:W-:Y:S02]  /*1fc0*/  LOP3.LUT R73, R73, 0xff, RZ, 0xc0, !PT ;  /* 0x000000ff49497812 */ /* 0x000fe400078ec0ff */
[----:B------:R-:W-:Y:S02]  /*1fd0*/  LOP3.LUT R74, R74, 0xffff, RZ, 0xc0, !PT ;  /* 0x0000ffff4a4a7812 */ /* 0x000fe400078ec0ff */
[----:B------:R-:W-:Y:S01]  /*1fe0*/  @P0 FMNMX R102, R102, |R113|, !PT ;  /* 0x4000007166660209 */ /* 0x000fe20007800000 */
[----:B------:R-:W-:Y:S01]  /*1ff0*/  @P1 FMUL R113, R113, R3 ;  /* 0x0000000371711220 */ /* 0x000fe20000400000 */
[----:B------:R-:W-:Y:S02]  /*2000*/  LOP3.LUT R71, R78, R71, RZ, 0xfc, !PT ;  /* 0x000000474e477212 */ /* 0x000fe400078efcff */
[----:B------:R-:W-:Y:S01]  /*2010*/  PRMT R78, R74, 0x7604, R73 ;  /* 0x000076044a4e7816 */ /* 0x000fe20000000049 */
[----:B------:R-:W-:Y:S01]  /*2020*/  FMUL R74, R82, R91 ;  /* 0x0000005b524a7220 */ /* 0x000fe20000400000 */
[----:B------:R-:W-:Y:S01]  /*2030*/  @P0 FMNMX R102, R102, |R76|, !PT ;  /* 0x4000004c66660209 */ /* 0x000fe20007800000 */
[----:B------:R-:W-:Y:S01]  /*2040*/  @P1 FMUL R76, R76, R3 ;  /* 0x000000034c4c1220 */ /* 0x000fe20000400000 */
[----:B------:R-:W-:Y:S01]  /*2050*/  F2FP.SATFINITE.E4M3.F32.PACK_AB_MERGE_C R73, RZ, R113, RZ ;  /* 0x00000071ff49723e */ /* 0x000fe200048070ff */
[----:B------:R-:W-:Y:S01]  /*2060*/  FFMA R79, R59, R74, R39 ;  /* 0x0000004a3b4f7223 */ /* 0x000fe20000000027 */
[----:B------:R-:W-:Y:S01]  /*2070*/  @P0 FMNMX R102, R102, |R115|, !PT ;  /* 0x4000007366660209 */ /* 0x000fe20007800000 */
[----:B------:R-:W-:Y:S01]  /*2080*/  FMUL R74, R82, R93 ;  /* 0x0000005d524a7220 */ /* 0x000fe20000400000 */
[----:B------:R-:W-:Y:S01]  /*2090*/  F2FP.SATFINITE.E4M3.F32.PACK_AB_MERGE_C R76, RZ, R76, RZ ;  /* 0x0000004cff4c723e */ /* 0x000fe200048070ff */
[----:B------:R-:W-:Y:S01]  /*20a0*/  @P1 FMUL R115, R115, R3 ;  /* 0x0000000373731220 */ /* 0x000fe20000400000 */
[----:B------:R-:W-:Y:S01]  /*20b0*/  @P0 FMNMX R102, R102, |R79|, !PT ;  /* 0x4000004f66660209 */ /* 0x000fe20007800000 */
[----:B------:R-:W-:Y:S01]  /*20c0*/  FFMA R74, R53, R74, R41 ;  /* 0x0000004a354a7223 */ /* 0x000fe20000000029 */
[----:B------:R-:W-:Y:S01]  /*20d0*/  LOP3.LUT R73, R73, 0xff, RZ, 0xc0, !PT ;  /* 0x000000ff49497812 */ /* 0x000fe200078ec0ff */
[----:B------:R-:W-:Y:S01]  /*20e0*/  @P1 FMUL R79, R79, R3 ;  /* 0x000000034f4f1220 */ /* 0x000fe20000400000 */
[----:B------:R-:W-:-:S02]  /*20f0*/  LOP3.LUT R76, R76, 0xffff, RZ, 0xc0, !PT ;  /* 0x0000ffff4c4c7812 */ /* 0x000fc400078ec0ff */
[----:B------:R-:W-:Y:S01]  /*2100*/  @P0 FMNMX R102, R102, |R117|, !PT ;  /* 0x4000007566660209 */ /* 0x000fe20007800000 */
[----:B------:R-:W-:Y:S01]  /*2110*/  @P1 FMUL R117, R117, R3 ;  /* 0x0000000375751220 */ /* 0x000fe20000400000 */
[----:B------:R-:W-:Y:S02]  /*2120*/  F2FP.SATFINITE.E4M3.F32.PACK_AB_MERGE_C R111, RZ, R111, RZ ;  /* 0x0000006fff6f723e */ /* 0x000fe400048070ff */
[----:B------:R-:W-:Y:S01]  /*2130*/  PRMT R84, R76, 0x7604, R73 ;  /* 0x000076044c547816 */ /* 0x000fe20000000049 */
[----:B------:R-:W-:Y:S01]  /*2140*/  FMUL R76, R82, R95 ;  /* 0x0000005f524c7220 */ /* 0x000fe20000400000 */
[----:B------:R-:W-:Y:S01]  /*2150*/  @P0 FMNMX R102, R102, |R74|, !PT ;  /* 0x4000004a66660209 */ /* 0x000fe20007800000 */
[-C--:B------:R-:W-:Y:S01]  /*2160*/  @P1 FMUL R74, R74, R3.reuse ;  /* 0x000000034a4a1220 */ /* 0x080fe20000400000 */
[----:B------:R-:W-:Y:S01]  /*2170*/  LOP3.LUT R111, R111, 0xff, RZ, 0xc0, !PT ;  /* 0x000000ff6f6f7812 */ /* 0x000fe200078ec0ff */
[----:B------:R-:W-:Y:S01]  /*2180*/  FFMA R81, R55, R76, R43 ;  /* 0x0000004c37517223 */ /* 0x000fe2000000002b */
[----:B------:R-:W-:Y:S01]  /*2190*/  @P0 FMNMX R102, R102, |R80|, !PT ;  /* 0x4000005066660209 */ /* 0x000fe20007800000 */
[----:B------:R-:W-:Y:S01]  /*21a0*/  @P1 FMUL R80, R80, R3 ;  /* 0x0000000350501220 */ /* 0x000fe20000400000 */
[----:B------:R-:W-:Y:S01]  /*21b0*/  PRMT R111, R78, 0x5410, R111 ;  /* 0x000054104e6f7816 */ /* 0x000fe2000000006f */
[----:B------:R-:W-:Y:S01]  /*21c0*/  FMUL R78, R82, R97 ;  /* 0x00000061524e7220 */ /* 0x000fe20000400000 */
[----:B------:R-:W-:Y:S01]  /*21d0*/  @P0 FMNMX R102, R102, |R81|, !PT ;  /* 0x4000005166660209 */ /* 0x000fe20007800000 */
[----:B------:R-:W-:Y:S01]  /*21e0*/  @P1 FMUL R81, R81, R3 ;  /* 0x0000000351511220 */ /* 0x000fe20000400000 */
[----:B------:R-:W-:Y:S01]  /*21f0*/  F2FP.SATFINITE.E4M3.F32.PACK_AB_MERGE_C R77, RZ, R77, RZ ;  /* 0x0000004dff4d723e */ /* 0x000fe200048070ff */
[----:B------:R-:W-:Y:S01]  /*2200*/  FFMA R78, R49, R78, R45 ;  /* 0x0000004e314e7223 */ /* 0x000fe2000000002d */
[----:B------:R-:W-:Y:S01]  /*2210*/  @P0 FMNMX R102, R102, |R121|, !PT ;  /* 0x4000007966660209 */ /* 0x000fe20007800000 */
[----:B------:R-:W-:Y:S01]  /*2220*/  @P1 FMUL R121, R121, R3 ;  /* 0x0000000379791220 */ /* 0x000fe20000400000 */
[----:B------:R-:W-:-:S02]  /*2230*/  LOP3.LUT R77, R77, 0xffff, RZ, 0xc0, !PT ;  /* 0x0000ffff4d4d7812 */ /* 0x000fc400078ec0ff */
[----:B------:R-:W-:Y:S01]  /*2240*/  @P0 FMNMX R102, R102, |R78|, !PT ;  /* 0x4000004e66660209 */ /* 0x000fe20007800000 */
[----:B------:R-:W-:Y:S01]  /*2250*/  @P1 FMUL R78, R78, R3 ;  /* 0x000000034e4e1220 */ /* 0x000fe20000400000 */
[----:B------:R-:W-:Y:S02]  /*2260*/  SHF.L.U32 R70, R77, 0x18, RZ ;  /* 0x000000184d467819 */ /* 0x000fe400000006ff */
[----:B------:R-:W-:Y:S02]  /*2270*/  F2FP.SATFINITE.E4M3.F32.PACK_AB_MERGE_C R74, RZ, R74, RZ ;  /* 0x0000004aff4a723e */ /* 0x000fe400048070ff */
[----:B------:R-:W-:Y:S02]  /*2280*/  LOP3.LUT R70, R75, R70, RZ, 0xfc, !PT ;  /* 0x000000464b467212 */ /* 0x000fe400078efcff */
[----:B------:R-:W-:Y:S02]  /*2290*/  F2FP.SATFINITE.E4M3.F32.PACK_AB_MERGE_C R78, RZ, R78, RZ ;  /* 0x0000004eff4e723e */ /* 0x000fe400048070ff */
[----:B------:R-:W-:-:S02]  /*22a0*/  F2FP.SATFINITE.E4M3.F32.PACK_AB_MERGE_C R75, RZ, R121, RZ ;  /* 0x00000079ff4b723e */ /* 0x000fc400048070ff */
[----:B------:R-:W-:Y:S02]  /*22b0*/  F2FP.SATFINITE.E4M3.F32.PACK_AB_MERGE_C R72, RZ, R72, RZ ;  /* 0x00000048ff48723e */ /* 0x000fe400048070ff */
[----:B------:R-:W-:Y:S02]  /*22c0*/  F2FP.SATFINITE.E4M3.F32.PACK_AB_MERGE_C R73, RZ, R117, RZ ;  /* 0x00000075ff49723e */ /* 0x000fe400048070ff */
[----:B------:R-:W-:Y:S02]  /*22d0*/  LOP3.LUT R76, R78, 0xffff, RZ, 0xc0, !PT ;  /* 0x0000ffff4e4c7812 */ /* 0x000fe400078ec0ff */
[----:B------:R-:W-:Y:S02]  /*22e0*/  F2FP.SATFINITE.E4M3.F32.PACK_AB_MERGE_C R115, RZ, R115, RZ ;  /* 0x00000073ff73723e */ /* 0x000fe400048070ff */
[----:B------:R-:W-:Y:S02]  /*22f0*/  LOP3.LUT R74, R74, 0xffff, RZ, 0xc0, !PT ;  /* 0x0000ffff4a4a7812 */ /* 0x000fe400078ec0ff */
[----:B------:R-:W-:-:S02]  /*2300*/  LOP3.LUT R75, R75, 0xff, RZ, 0xc0, !PT ;  /* 0x000000ff4b4b7812 */ /* 0x000fc400078ec0ff */
[----:B------:R-:W-:Y:S02]  /*2310*/  LOP3.LUT R72, R72, 0xffff, RZ, 0xc0, !PT ;  /* 0x0000ffff48487812 */ /* 0x000fe400078ec0ff */
[----:B------:R-:W-:Y:S02]  /*2320*/  LOP3.LUT R73, R73, 0xff, RZ, 0xc0, !PT ;  /* 0x000000ff49497812 */ /* 0x000fe400078ec0ff */
[----:B------:R-:W-:Y:S02]  /*2330*/  LOP3.LUT R115, R115, 0xff, RZ, 0xc0, !PT ;  /* 0x000000ff73737812 */ /* 0x000fe400078ec0ff */
[----:B------:R-:W-:Y:S02]  /*2340*/  PRMT R88, R76, 0x7604, R75 ;  /* 0x000076044c587816 */ /* 0x000fe4000000004b */
[----:B------:R-:W-:Y:S01]  /*2350*/  SHF.L.U32 R72, R72, 0x18, RZ ;  /* 0x0000001848487819 */ /* 0x000fe200000006ff */
[----:B------:R-:W0:Y:S01]  /*2360*/  @!P2 LDC.64 R76, c[0x0][0x228] ;  /* 0x00008a00ff4cab82 */ /* 0x000e220000000a00 */
[----:B------:R-:W-:-:S02]  /*2370*/  PRMT R83, R74, 0x7604, R73 ;  /* 0x000076044a537816 */ /* 0x000fc40000000049 */
[----:B------:R-:W-:Y:S01]  /*2380*/  PRMT R86, R84, 0x5410, R115 ;  /* 0x0000541054567816 */ /* 0x000fe20000000073 */
[----:B------:R-:W-:Y:S01]  /*2390*/  FMUL R84, R82, R99 ;  /* 0x0000006352547220 */ /* 0x000fe20000400000 */
[----:B------:R-:W-:Y:S02]  /*23a0*/  LOP3.LUT R78, R111, R72, RZ, 0xfc, !PT ;  /* 0x000000486f4e7212 */ /* 0x000fe400078efcff */
[----:B------:R-:W-:Y:S01]  /*23b0*/  @P0 FMNMX R102, R102, |R123|, !PT ;  /* 0x4000007b66660209 */ /* 0x000fe20007800000 */
[----:B------:R-:W1:Y:S01]  /*23c0*/  @!P2 LDC.64 R74, c[0x0][0x230] ;  /* 0x00008c00ff4aab82 */ /* 0x000e620000000a00 */
[----:B------:R-:W-:Y:S01]  /*23d0*/  FFMA R84, R51, R84, R47 ;  /* 0x0000005433547223 */ /* 0x000fe2000000002f */
[----:B------:R-:W-:Y:S01]  /*23e0*/  F2FP.SATFINITE.E4M3.F32.PACK_AB_MERGE_C R81, RZ, R81, RZ ;  /* 0x00000051ff51723e */ /* 0x000fe200048070ff */
[-C--:B------:R-:W-:Y:S01]  /*23f0*/  @P1 FMUL R123, R123, R3.reuse ;  /* 0x000000037b7b1220 */ /* 0x080fe20000400000 */
[----:B------:R-:W-:Y:S02]  /*2400*/  F2FP.SATFINITE.E4M3.F32.PACK_AB_MERGE_C R80, RZ, R80, RZ ;  /* 0x00000050ff50723e */ /* 0x000fe400048070ff */
[----:B------:R-:W-:Y:S01]  /*2410*/  @P0 FMNMX R102, R102, |R84|, !PT ;  /* 0x4000005466660209 */ /* 0x000fe20007800000 */
[----:B------:R-:W-:Y:S01]  /*2420*/  @P1 FMUL R84, R84, R3 ;  /* 0x0000000354541220 */ /* 0x000fe20000400000 */
[----:B------:R-:W2:Y:S01]  /*2430*/  LDC.64 R72, c[0x0][0x258] ;  /* 0x00009600ff487b82 */ /* 0x000ea20000000a00 */
[----:B------:R-:W-:-:S02]  /*2440*/  LOP3.LUT R81, R81, 0xffff, RZ, 0xc0, !PT ;  /* 0x0000ffff51517812 */ /* 0x000fc400078ec0ff */
[----:B------:R-:W-:Y:S02]  /*2450*/  LOP3.LUT R80, R80, 0xff, RZ, 0xc0, !PT ;  /* 0x000000ff50507812 */ /* 0x000fe400078ec0ff */
[----:B------:R-:W-:Y:S02]  /*2460*/  F2FP.SATFINITE.E4M3.F32.PACK_AB_MERGE_C R79, RZ, R79, RZ ;  /* 0x0000004fff4f723e */ /* 0x000fe400048070ff */
[----:B------:R-:W-:Y:S01]  /*2470*/  F2FP.SATFINITE.E4M3.F32.PACK_AB_MERGE_C R84, RZ, R84, RZ ;  /* 0x00000054ff54723e */ /* 0x000fe200048070ff */
[C---:B0-----:R-:W-:Y:S01]  /*2480*/  @!P2 IMAD.WIDE R76, R104.reuse, 0x4, R76 ;  /* 0x00000004684ca825 */ /* 0x041fe200078e024c */
[----:B------:R-:W-:Y:S02]  /*2490*/  F2FP.SATFINITE.E4M3.F32.PACK_AB_MERGE_C R123, RZ, R123, RZ ;  /* 0x0000007bff7b723e */ /* 0x000fe400048070ff */
[----:B------:R-:W-:Y:S02]  /*24a0*/  SHF.L.U32 R81, R81, 0x18, RZ ;  /* 0x0000001851517819 */ /* 0x000fe400000006ff */
[----:B------:R-:W-:Y:S01]  /*24b0*/  PRMT R80, R83, 0x5410, R80 ;  /* 0x0000541053507816 */ /* 0x000fe20000000050 */
[----:B------:R-:W-:Y:S01]  /*24c0*/  @!P2 STG.E desc[UR4][R76.64], R2 ;  /* 0x000000024c00a986 */ /* 0x000fe2000c101904 */
[----:B------:R-:W-:Y:S01]  /*24d0*/  LOP3.LUT R79, R79, 0xffff, RZ, 0xc0, !PT ;  /* 0x0000ffff4f4f7812 */ /* 0x000fe200078ec0ff */
[----:B-1----:R-:W-:Y:S01]  /*24e0*/  @!P2 IMAD.WIDE R74, R104, 0x4, R74 ;  /* 0x00000004684aa825 */ /* 0x002fe200078e024a */
[----:B------:R-:W-:-:S02]  /*24f0*/  LOP3.LUT R84, R84, 0xffff, RZ, 0xc0, !PT ;  /* 0x0000ffff54547812 */ /* 0x000fc400078ec0ff */
[----:B------:R-:W-:Y:S02]  /*2500*/  LOP3.LUT R123, R123, 0xff, RZ, 0xc0, !PT ;  /* 0x000000ff7b7b7812 */ /* 0x000fe400078ec0ff */
[----:B------:R-:W-:Y:S01]  /*2510*/  LOP3.LUT R83, R80, R81, RZ, 0xfc, !PT ;  /* 0x0000005150537212 */ /* 0x000fe200078efcff */
[----:B------:R0:W-:Y:S01]  /*2520*/  @!P2 STG.E desc[UR4][R74.64], R82 ;  /* 0x000000524a00a986 */ /* 0x0001e2000c101904 */
[----:B------:R-:W-:Y:S01]  /*2530*/  SHF.L.U32 R79, R79, 0x18, RZ ;  /* 0x000000184f4f7819 */ /* 0x000fe200000006ff */
[C---:B--2---:R-:W-:Y:S01]  /*2540*/  IMAD.WIDE.U32 R72, R0.reuse, 0x4, R72 ;  /* 0x0000000400487825 */ /* 0x044fe200078e0048 */
[----:B------:R-:W-:Y:S02]  /*2550*/  LOP3.LUT R81, R0, 0x80, RZ, 0xfc, !PT ;  /* 0x0000008000517812 */ /* 0x000fe400078efcff */
[----:B------:R-:W-:Y:S02]  /*2560*/  SHF.L.U32 R84, R84, 0x18, RZ ;  /* 0x0000001854547819 */ /* 0x000fe400000006ff */
[----:B------:R-:W-:Y:S01]  /*2570*/  PRMT R89, R88, 0x5410, R123 ;  /* 0x0000541058597816 */ /* 0x000fe2000000007b */
[----:B------:R1:W-:Y:S01]  /*2580*/  STG.E desc[UR4][R72.64], R68 ;  /* 0x0000004448007986 */ /* 0x0003e2000c101904 */
[----:B------:R-:W-:-:S02]  /*2590*/  LOP3.LUT R87, R0, 0x180, RZ, 0xfc, !PT ;  /* 0x0000018000577812 */ /* 0x000fc400078efcff */
[----:B------:R-:W-:Y:S02]  /*25a0*/  LOP3.LUT R85, R0, 0x100, RZ, 0xfc, !PT ;  /* 0x0000010000557812 */ /* 0x000fe400078efcff */
[----:B------:R-:W-:Y:S02]  /*25b0*/  LOP3.LUT R79, R86, R79, RZ, 0xfc, !PT ;  /* 0x0000004f564f7212 */ /* 0x000fe400078efcff */
[----:B------:R-:W-:Y:S02]  /*25c0*/  LEA R80, P0, R81, UR10, 0x2 ;  /* 0x0000000a51507c11 */ /* 0x000fe4000f8010ff */
[----:B------:R-:W-:Y:S02]  /*25d0*/  LOP3.LUT R89, R89, R84, RZ, 0xfc, !PT ;  /* 0x0000005459597212 */ /* 0x000fe400078efcff */
[----:B------:R-:W-:Y:S02]  /*25e0*/  LOP3.LUT R88, R0, 0x200, RZ, 0xfc, !PT ;  /* 0x0000020000587812 */ /* 0x000fe400078efcff */
[----:B------:R-:W-:-:S02]  /*25f0*/  LEA R86, P2, R87, UR10, 0x2 ;  /* 0x0000000a57567c11 */ /* 0x000fc4000f8410ff */
[----:B------:R-:W-:Y:S02]  /*2600*/  LEA R84, P4, R85, UR10, 0x2 ;  /* 0x0000000a55547c11 */ /* 0x000fe4000f8810ff */
[C---:B------:R-:W-:Y:S02]  /*2610*/  LOP3.LUT R90, R0.reuse, 0x280, RZ, 0xfc, !PT ;  /* 0x00000280005a7812 */ /* 0x040fe400078efcff */
[C---:B------:R-:W-:Y:S02]  /*2620*/  LOP3.LUT R91, R0.reuse, 0x300, RZ, 0xfc, !PT ;  /* 0x00000300005b7812 */ /* 0x040fe400078efcff */
[----:B------:R-:W-:Y:S02]  /*2630*/  LEA.HI.X R81, R81, UR11, RZ, 0x2, P0 ;  /* 0x0000000b51517c11 */ /* 0x000fe400080f14ff */
[----:B------:R-:W-:Y:S02]  /*2640*/  LOP3.LUT R0, R0, 0x380, RZ, 0xfc, !PT ;  /* 0x0000038000007812 */ /* 0x000fe400078efcff */
[----:B0-----:R-:W-:Y:S01]  /*2650*/  LEA R74, P0, R88, UR10, 0x2 ;  /* 0x0000000a584a7c11 */ /* 0x001fe2000f8010ff */
[----:B------:R0:W-:Y:S01]  /*2660*/  STG.E desc[UR4][R80.64], R69 ;  /* 0x0000004550007986 */ /* 0x0001e2000c101904 */
[----:B------:R-:W-:-:S02]  /*2670*/  LEA.HI.X R87, R87, UR11, RZ, 0x2, P2 ;  /* 0x0000000b57577c11 */ /* 0x000fc400090f14ff */
[----:B------:R-:W-:Y:S02]  /*2680*/  LEA.HI.X R85, R85, UR11, RZ, 0x2, P4 ;  /* 0x0000000b55557c11 */ /* 0x000fe4000a0f14ff */
[----:B-1----:R-:W-:Y:S02]  /*2690*/  LEA R72, P2, R90, UR10, 0x2 ;  /* 0x0000000a5a487c11 */ /* 0x002fe4000f8410ff */
[----:B------:R-:W-:Y:S01]  /*26a0*/  LEA R68, P4, R91, UR10, 0x2 ;  /* 0x0000000a5b447c11 */ /* 0x000fe2000f8810ff */
[----:B------:R1:W-:Y:S01]  /*26b0*/  STG.E desc[UR4][R84.64], R70 ;  /* 0x0000004654007986 */ /* 0x0003e2000c101904 */
[----:B------:R-:W-:Y:S02]  /*26c0*/  LEA R76, P5, R0, UR10, 0x2 ;  /* 0x0000000a004c7c11 */ /* 0x000fe4000f8a10ff */
[----:B------:R-:W-:Y:S01]  /*26d0*/  LEA.HI.X R75, R88, UR11, RZ, 0x2, P0 ;  /* 0x0000000b584b7c11 */ /* 0x000fe200080f14ff */
[----:B------:R1:W-:Y:S01]  /*26e0*/  STG.E desc[UR4][R86.64], R71 ;  /* 0x0000004756007986 */ /* 0x0003e2000c101904 */
[----:B------:R-:W-:-:S02]  /*26f0*/  LEA.HI.X R73, R90, UR11, RZ, 0x2, P2 ;  /* 0x0000000b5a497c11 */ /* 0x000fc400090f14ff */
[----:B0-----:R-:W-:Y:S01]  /*2700*/  LEA.HI.X R69, R91, UR11, RZ, 0x2, P4 ;  /* 0x0000000b5b457c11 */ /* 0x001fe2000a0f14ff */
[----:B------:R1:W-:Y:S01]  /*2710*/  STG.E desc[UR4][R74.64], R78 ;  /* 0x0000004e4a007986 */ /* 0x0003e2000c101904 */
[----:B------:R-:W-:Y:S02]  /*2720*/  LEA.HI.X R77, R0, UR11, RZ, 0x2, P5 ;  /* 0x0000000b004d7c11 */ /* 0x000fe4000a8f14ff */
        /* <DEDUP_REMOVED lines=8> */
.L_x_11794:
        /* <DEDUP_REMOVED lines=15> */
.L_x_11827:
        /* <DEDUP_REMOVED lines=28> */
.L_x_11830:
[----:B--2---:R-:W-:-:S07]  /*2a60*/  FMNMX R7, R5, R2, !PT ;  /* 0x0000000205077209 */ /* 0x004fce0007800000 */
.L_x_11806:
[----:B------:R-:W-:Y:S05]  /*2a70*/  BSYNC B0 ;  /* 0x0000000000007941 */ /* 0x000fea0003800000 */
.L_x_11805:
[----:B------:R-:W-:Y:S01]  /*2a80*/  ISETP.NE.AND P0, PT, R100, RZ, PT ;  /* 0x000000ff6400720c */ /* 0x000fe20003f05270 */
[----:B------:R-:W-:-:S12]  /*2a90*/  BSSY B0, `(.L_x_11803) ;  /* 0x0000004000007945 */ /* 0x000fd80003800000 */
[----:B------:R-:W-:Y:S05]  /*2aa0*/  @P0 BRA `(.L_x_11808) ;  /* 0x0000000000080947 */ /* 0x000fea0003800000 */
[----:B0-----:R-:W0:Y:S02]  /*2ab0*/  LDC.64 R4, c[0x0][0x288] ;  /* 0x0000a200ff047b82 */ /* 0x001e240000000a00 */
[----:B0-----:R2:W-:Y:S02]  /*2ac0*/  REDG.E.MAX.S32.STRONG.GPU desc[UR4][R4.64], R7 ;  /* 0x000000070400798e */ /* 0x0015e4000d10e384 */
.L_x_11808:
[----:B------:R-:W-:Y:S05]  /*2ad0*/  BSYNC B0 ;  /* 0x0000000000007941 */ /* 0x000fea0003800000 */
.L_x_11803:
        /* <DEDUP_REMOVED lines=13> */
[----:B012---:R-:W-:Y:S05]  /*2bb0*/  CALL.REL.NOINC `($__internal_182_$__cuda_sm20_rcp_rn_f32_slowpath) ;  /* 0x0000000c00187944 */ /* 0x007fea0003c00000 */
[----:B------:R-:W-:Y:S01]  /*2bc0*/  MOV R5, R0 ;  /* 0x0000000000057202 */ /* 0x000fe20000000f00 */
[----:B------:R-:W-:Y:S06]  /*2bd0*/  BRA `(.L_x_11810) ;  /* 0x0000000000107947 */ /* 0x000fec0003800000 */
.L_x_11809:
[----:B------:R-:W3:Y:S02]  /*2be0*/  MUFU.RCP R0, R3 ;  /* 0x0000000300007308 */ /* 0x000ee40000001000 */
[----:B---3--:R-:W-:-:S04]  /*2bf0*/  FFMA R2, R0, R3, -1 ;  /* 0xbf80000000027423 */ /* 0x008fc80000000003 */
[----:B0-2---:R-:W-:-:S04]  /*2c00*/  FADD.FTZ R5, -R2, -RZ ;  /* 0x800000ff02057221 */ /* 0x005fc80000010100 */
[----:B------:R-:W-:-:S07]  /*2c10*/  FFMA R5, R0, R5, R0 ;  /* 0x0000000500057223 */ /* 0x000fce0000000000 */
.L_x_11810:
[----:B------:R-:W0:Y:S02]  /*2c20*/  LDC.64 R2, c[0x0][0x280] ;  /* 0x0000a000ff027b82 */ /* 0x000e240000000a00 */
[----:B0-----:R-:W-:Y:S01]  /*2c30*/  STG.E desc[UR4][R2.64], R5 ;  /* 0x0000000502007986 */ /* 0x001fe2000c101904 */
[----:B------:R-:W-:Y:S05]  /*2c40*/  EXIT ;  /* 0x000000000000794d */ /* 0x000fea0003800000 */
.L_x_11795:
[----:B------:R-:W-:Y:S01]  /*2c50*/  HFMA2.MMA R114, -RZ, RZ, 0, 5.9604644775390625e-08 ;  /* 0x00000001ff727435 */ /* 0x000fe200000001ff */
[----:B------:R-:W-:Y:S02]  /*2c60*/  MOV R115, R0 ;  /* 0x0000000000737202 */ /* 0x000fe40000000f00 */
[----:B------:R-:W-:Y:S02]  /*2c70*/  MOV R117, 0x1f ;  /* 0x0000001f00757802 */ /* 0x000fe40000000f00 */
[----:B------:R-:W-:-:S07]  /*2c80*/  MOV R106, 0xffffffff ;  /* 0xffffffff006a7802 */ /* 0x000fce0000000f00 */
[----:B-----5:R-:W-:Y:S05]  /*2c90*/  WARPSYNC.COLLECTIVE R106, `(.L_x_11811) ;  /* 0x000000006a087348 */ /* 0x020fea0003c00000 */
[----:B------:R0:W1:Y:S02]  /*2ca0*/  SHFL.BFLY P0, R113, R115, R114, R117 ;  /* 0x0c00007273717389 */ /* 0x0000640000000075 */
[----:B01---5:R-:W-:Y:S01]  /*2cb0*/  ENDCOLLECTIVE ;  /* 0x000000000000791b */ /* 0x023fe20003800000 */
.L_x_11811:
[----:B------:R-:W-:Y:S01]  /*2cc0*/  HFMA2.MMA R114, -RZ, RZ, 0, 1.1920928955078125e-07 ;  /* 0x00000002ff727435 */ /* 0x000fe200000001ff */
[----:B------:R-:W-:-:S05]  /*2cd0*/  MOV R107, R113 ;  /* 0x00000071006b7202 */ /* 0x000fca0000000f00 */
[----:B------:R-:W-:-:S05]  /*2ce0*/  FADD R107, R0, R107 ;  /* 0x0000006b006b7221 */ /* 0x000fca0000000000 */
[----:B------:R-:W-:-:S07]  /*2cf0*/  MOV R115, R107 ;  /* 0x0000006b00737202 */ /* 0x000fce0000000f00 */
[----:B------:R-:W-:Y:S05]  /*2d00*/  WARPSYNC.COLLECTIVE R106, `(.L_x_11812) ;  /* 0x000000006a087348 */ /* 0x000fea0003c00000 */
[----:B------:R0:W1:Y:S02]  /*2d10*/  SHFL.BFLY P0, R113, R115, R114, R117 ;  /* 0x0c00007273717389 */ /* 0x0000640000000075 */
[----:B01----:R-:W-:Y:S01]  /*2d20*/  ENDCOLLECTIVE ;  /* 0x000000000000791b */ /* 0x003fe20003800000 */
.L_x_11812:
[----:B------:R-:W-:Y:S01]  /*2d30*/  HFMA2.MMA R114, -RZ, RZ, 0, 2.384185791015625e-07 ;  /* 0x00000004ff727435 */ /* 0x000fe200000001ff */
[----:B------:R-:W-:-:S05]  /*2d40*/  MOV R108, R113 ;  /* 0x00000071006c7202 */ /* 0x000fca0000000f00 */
[----:B------:R-:W-:-:S05]  /*2d50*/  FADD R109, R107, R108 ;  /* 0x0000006c6b6d7221 */ /* 0x000fca0000000000 */
[----:B------:R-:W-:-:S07]  /*2d60*/  MOV R115, R109 ;  /* 0x0000006d00737202 */ /* 0x000fce0000000f00 */
[----:B------:R-:W-:Y:S05]  /*2d70*/  WARPSYNC.COLLECTIVE R106, `(.L_x_11813) ;  /* 0x000000006a087348 */ /* 0x000fea0003c00000 */
[----:B------:R0:W1:Y:S02]  /*2d80*/  SHFL.BFLY P0, R113, R115, R114, R117 ;  /* 0x0c00007273717389 */ /* 0x0000640000000075 */
[----:B01----:R-:W-:Y:S01]  /*2d90*/  ENDCOLLECTIVE ;  /* 0x000000000000791b */ /* 0x003fe20003800000 */
.L_x_11813:
[----:B------:R-:W-:Y:S01]  /*2da0*/  HFMA2.MMA R114, -RZ, RZ, 0, 4.76837158203125e-07 ;  /* 0x00000008ff727435 */ /* 0x000fe200000001ff */
[----:B------:R-:W-:-:S05]  /*2db0*/  MOV R108, R113 ;  /* 0x00000071006c7202 */ /* 0x000fca0000000f00 */
[----:B------:R-:W-:-:S05]  /*2dc0*/  FADD R110, R109, R108 ;  /* 0x0000006c6d6e7221 */ /* 0x000fca0000000000 */
[----:B------:R-:W-:-:S07]  /*2dd0*/  MOV R115, R110 ;  /* 0x0000006e00737202 */ /* 0x000fce0000000f00 */
[----:B------:R-:W-:Y:S05]  /*2de0*/  WARPSYNC.COLLECTIVE R106, `(.L_x_11814) ;  /* 0x000000006a087348 */ /* 0x000fea0003c00000 */
[----:B------:R0:W1:Y:S02]  /*2df0*/  SHFL.BFLY P0, R113, R115, R114, R117 ;  /* 0x0c00007273717389 */ /* 0x0000640000000075 */
[----:B01----:R-:W-:Y:S01]  /*2e00*/  ENDCOLLECTIVE ;  /* 0x000000000000791b */ /* 0x003fe20003800000 */
.L_x_11814:
[----:B------:R-:W-:Y:S01]  /*2e10*/  HFMA2.MMA R114, -RZ, RZ, 0, 9.5367431640625e-07 ;  /* 0x00000010ff727435 */ /* 0x000fe200000001ff */
[----:B------:R-:W-:-:S05]  /*2e20*/  MOV R111, R113 ;  /* 0x00000071006f7202 */ /* 0x000fca0000000f00 */
[----:B------:R-:W-:-:S05]  /*2e30*/  FADD R111, R110, R111 ;  /* 0x0000006f6e6f7221 */ /* 0x000fca0000000000 */
[----:B------:R-:W-:-:S07]  /*2e40*/  MOV R115, R111 ;  /* 0x0000006f00737202 */ /* 0x000fce0000000f00 */
[----:B------:R-:W-:Y:S05]  /*2e50*/  WARPSYNC.COLLECTIVE R106, `(.L_x_11815) ;  /* 0x000000006a087348 */ /* 0x000fea0003c00000 */
[----:B------:R0:W1:Y:S02]  /*2e60*/  SHFL.BFLY P0, R113, R115, R114, R117 ;  /* 0x0c00007273717389 */ /* 0x0000640000000075 */
[----:B01----:R-:W-:Y:S01]  /*2e70*/  ENDCOLLECTIVE ;  /* 0x000000000000791b */ /* 0x003fe20003800000 */
.L_x_11815:
        /* <DEDUP_REMOVED lines=72> */
.L_x_11816:
[----:B------:R-:W-:Y:S01]  /*3300*/  HFMA2.MMA R114, -RZ, RZ, 0, 1.1920928955078125e-07 ;  /* 0x00000002ff727435 */ /* 0x000fe200000001ff */
[----:B------:R-:W-:-:S05]  /*3310*/  MOV R107, R113 ;  /* 0x00000071006b7202 */ /* 0x000fca0000000f00 */
[----:B------:R-:W-:-:S05]  /*3320*/  FADD R107, R0, R107 ;  /* 0x0000006b006b7221 */ /* 0x000fca0000000000 */
[----:B------:R-:W-:-:S07]  /*3330*/  MOV R115, R107 ;  /* 0x0000006b00737202 */ /* 0x000fce0000000f00 */
[----:B------:R-:W-:Y:S05]  /*3340*/  WARPSYNC.COLLECTIVE R106, `(.L_x_11817) ;  /* 0x000000006a087348 */ /* 0x000fea0003c00000 */
[----:B------:R0:W1:Y:S02]  /*3350*/  SHFL.BFLY P0, R113, R115, R114, R117 ;  /* 0x0c00007273717389 */ /* 0x0000640000000075 */
[----:B01----:R-:W-:Y:S01]  /*3360*/  ENDCOLLECTIVE ;  /* 0x000000000000791b */ /* 0x003fe20003800000 */
.L_x_11817:
[----:B------:R-:W-:Y:S01]  /*3370*/  HFMA2.MMA R114, -RZ, RZ, 0, 2.384185791015625e-07 ;  /* 0x00000004ff727435 */ /* 0x000fe200000001ff */
[----:B------:R-:W-:-:S05]  /*3380*/  MOV R110, R113 ;  /* 0x00000071006e7202 */ /* 0x000fca0000000f00 */
[----:B------:R-:W-:-:S05]  /*3390*/  FADD R110, R107, R110 ;  /* 0x0000006e6b6e7221 */ /* 0x000fca0000000000 */
[----:B------:R-:W-:-:S07]  /*33a0*/  MOV R115, R110 ;  /* 0x0000006e00737202 */ /* 0x000fce0000000f00 */
[----:B------:R-:W-:Y:S05]  /*33b0*/  WARPSYNC.COLLECTIVE R106, `(.L_x_11818) ;  /* 0x000000006a087348 */ /* 0x000fea0003c00000 */
[----:B------:R0:W1:Y:S02]  /*33c0*/  SHFL.BFLY P0, R113, R115, R114, R117 ;  /* 0x0c00007273717389 */ /* 0x0000640000000075 */
[----:B01----:R-:W-:Y:S01]  /*33d0*/  ENDCOLLECTIVE ;  /* 0x000000000000791b */ /* 0x003fe20003800000 */
.L_x_11818:
[----:B------:R-:W-:Y:S01]  /*33e0*/  HFMA2.MMA R114, -RZ, RZ, 0, 4.76837158203125e-07 ;  /* 0x00000008ff727435 */ /* 0x000fe200000001ff */
[----:B------:R-:W-:-:S05]  /*33f0*/  MOV R109, R113 ;  /* 0x00000071006d7202 */ /* 0x000fca0000000f00 */
[----:B------:R-:W-:-:S05]  /*3400*/  FADD R109, R110, R109 ;  /* 0x0000006d6e6d7221 */ /* 0x000fca0000000000 */
[----:B------:R-:W-:-:S07]  /*3410*/  MOV R115, R109 ;  /* 0x0000006d00737202 */ /* 0x000fce0000000f00 */
[----:B------:R-:W-:Y:S05]  /*3420*/  WARPSYNC.COLLECTIVE R106, `(.L_x_11819) ;  /* 0x000000006a087348 */ /* 0x000fea0003c00000 */
[----:B------:R0:W1:Y:S02]  /*3430*/  SHFL.BFLY P0, R113, R115, R114, R117 ;  /* 0x0c00007273717389 */ /* 0x0000640000000075 */
[----:B01----:R-:W-:Y:S01]  /*3440*/  ENDCOLLECTIVE ;  /* 0x000000000000791b */ /* 0x003fe20003800000 */
.L_x_11819:
[----:B------:R-:W-:Y:S01]  /*3450*/  HFMA2.MMA R114, -RZ, RZ, 0, 9.5367431640625e-07 ;  /* 0x00000010ff727435 */ /* 0x000fe200000001ff */
[----:B------:R-:W-:-:S05]  /*3460*/  MOV R112, R113 ;  /* 0x0000007100707202 */ /* 0x000fca0000000f00 */
[----:B------:R-:W-:-:S05]  /*3470*/  FADD R112, R109, R112 ;  /* 0x000000706d707221 */ /* 0x000fca0000000000 */
[----:B------:R-:W-:-:S07]  /*3480*/  MOV R115, R112 ;  /* 0x0000007000737202 */ /* 0x000fce0000000f00 */
[----:B------:R-:W-:Y:S05]  /*3490*/  WARPSYNC.COLLECTIVE R106, `(.L_x_11820) ;  /* 0x000000006a087348 */ /* 0x000fea0003c00000 */
[----:B------:R0:W1:Y:S02]  /*34a0*/  SHFL.BFLY P0, R113, R115, R114, R117 ;  /* 0x0c00007273717389 */ /* 0x0000640000000075 */
[----:B01----:R-:W-:Y:S01]  /*34b0*/  ENDCOLLECTIVE ;  /* 0x000000000000791b */ /* 0x003fe20003800000 */
.L_x_11820:
[----:B------:R-:W-:Y:S01]  /*34c0*/  MOV R111, R113 ;  /* 0x00000071006f7202 */ /* 0x000fe20000000f00 */
[----:B------:R-:W-:Y:S06]  /*34d0*/  BRA `(.L_x_11821) ;  /* 0xffffffd800287947 */ /* 0x000fec000383ffff */
.L_x_11804:
[----:B------:R-:W-:Y:S01]  /*34e0*/  HFMA2.MMA R4, -RZ, RZ, 0, 9.5367431640625e-07 ;  /* 0x00000010ff047435 */ /* 0x000fe200000001ff */
[----:B------:R-:W-:Y:S02]  /*34f0*/  MOV R11, R102 ;  /* 0x00000066000b7202 */ /* 0x000fe40000000f00 */
[----:B------:R-:W-:Y:S02]  /*3500*/  MOV R13, 0x1f ;  /* 0x0000001f000d7802 */ /* 0x000fe40000000f00 */
[----:B------:R-:W-:-:S07]  /*3510*/  MOV R106, 0xffffffff ;  /* 0xffffffff006a7802 */ /* 0x000fce0000000f00 */
[----:B-1---5:R-:W-:Y:S05]  /*3520*/  WARPSYNC.COLLECTIVE R106, `(.L_x_11822) ;  /* 0x000000006a087348 */ /* 0x022fea0003c00000 */
[----:B------:R0:W2:Y:S02]  /*3530*/  SHFL.DOWN P0, R9, R11, R4, R13 ;  /* 0x080000040b097389 */ /* 0x0000a4000000000d */
[----:B012--5:R-:W-:Y:S01]  /*3540*/  ENDCOLLECTIVE ;  /* 0x000000000000791b */ /* 0x027fe20003800000 */
.L_x_11822:
[----:B------:R-:W-:Y:S01]  /*3550*/  HFMA2.MMA R4, -RZ, RZ, 0, 4.76837158203125e-07 ;  /* 0x00000008ff047435 */ /* 0x000fe200000001ff */
[----:B------:R-:W-:-:S04]  /*3560*/  MOV R5, R9 ;  /* 0x0000000900057202 */ /* 0x000fc80000000f00 */
[----:B------:R-:W-:-:S04]  /*3570*/  FMNMX R5, R5, R102, !PT ;  /* 0x0000006605057209 */ /* 0x000fc80007800000 */
[----:B------:R-:W-:-:S07]  /*3580*/  MOV R11, R5 ;  /* 0x00000005000b7202 */ /* 0x000fce0000000f00 */
[----:B------:R-:W-:Y:S05]  /*3590*/  WARPSYNC.COLLECTIVE R106, `(.L_x_11823) ;  /* 0x000000006a087348 */ /* 0x000fea0003c00000 */
[----:B------:R0:W1:Y:S02]  /*35a0*/  SHFL.DOWN P0, R9, R11, R4, R13 ;  /* 0x080000040b097389 */ /* 0x000064000000000d */
[----:B01----:R-:W-:Y:S01]  /*35b0*/  ENDCOLLECTIVE ;  /* 0x000000000000791b */ /* 0x003fe20003800000 */
.L_x_11823:
[----:B------:R-:W-:Y:S01]  /*35c0*/  HFMA2.MMA R4, -RZ, RZ, 0, 2.384185791015625e-07 ;  /* 0x00000004ff047435 */ /* 0x000fe200000001ff */
[----:B------:R-:W-:-:S04]  /*35d0*/  MOV R0, R9 ;  /* 0x0000000900007202 */ /* 0x000fc80000000f00 */
[----:B------:R-:W-:-:S04]  /*35e0*/  FMNMX R0, R5, R0, !PT ;  /* 0x0000000005007209 */ /* 0x000fc80007800000 */
[----:B------:R-:W-:-:S07]  /*35f0*/  MOV R11, R0 ;  /* 0x00000000000b7202 */ /* 0x000fce0000000f00 */
[----:B------:R-:W-:Y:S05]  /*3600*/  WARPSYNC.COLLECTIVE R106, `(.L_x_11824) ;  /* 0x000000006a087348 */ /* 0x000fea0003c00000 */
[----:B------:R0:W1:Y:S02]  /*3610*/  SHFL.DOWN P0, R9, R11, R4, R13 ;  /* 0x080000040b097389 */ /* 0x000064000000000d */
[----:B01----:R-:W-:Y:S01]  /*3620*/  ENDCOLLECTIVE ;  /* 0x000000000000791b */ /* 0x003fe20003800000 */
.L_x_11824:
[----:B------:R-:W-:Y:S01]  /*3630*/  HFMA2.MMA R4, -RZ, RZ, 0, 1.1920928955078125e-07 ;  /* 0x00000002ff047435 */ /* 0x000fe200000001ff */
[----:B------:R-:W-:-:S04]  /*3640*/  MOV R7, R9 ;  /* 0x0000000900077202 */ /* 0x000fc80000000f00 */
[----:B------:R-:W-:-:S04]  /*3650*/  FMNMX R7, R0, R7, !PT ;  /* 0x0000000700077209 */ /* 0x000fc80007800000 */
[----:B------:R-:W-:-:S07]  /*3660*/  MOV R11, R7 ;  /* 0x00000007000b7202 */ /* 0x000fce0000000f00 */
[----:B------:R-:W-:Y:S05]  /*3670*/  WARPSYNC.COLLECTIVE R106, `(.L_x_11825) ;  /* 0x000000006a087348 */ /* 0x000fea0003c00000 */
[----:B------:R0:W1:Y:S02]  /*3680*/  SHFL.DOWN P0, R9, R11, R4, R13 ;  /* 0x080000040b097389 */ /* 0x000064000000000d */
[----:B01----:R-:W-:Y:S01]  /*3690*/  ENDCOLLECTIVE ;  /* 0x000000000000791b */ /* 0x003fe20003800000 */
.L_x_11825:
[----:B------:R-:W-:Y:S01]  /*36a0*/  HFMA2.MMA R4, -RZ, RZ, 0, 5.9604644775390625e-08 ;  /* 0x00000001ff047435 */ /* 0x000fe200000001ff */
[----:B------:R-:W-:-:S04]  /*36b0*/  MOV R2, R9 ;  /* 0x0000000900027202 */ /* 0x000fc80000000f00 */
[----:B------:R-:W-:-:S04]  /*36c0*/  FMNMX R2, R7, R2, !PT ;  /* 0x0000000207027209 */ /* 0x000fc80007800000 */
[----:B------:R-:W-:-:S07]  /*36d0*/  MOV R11, R2 ;  /* 0x00000002000b7202 */ /* 0x000fce0000000f00 */
[----:B------:R-:W-:Y:S05]  /*36e0*/  WARPSYNC.COLLECTIVE R106, `(.L_x_11826) ;  /* 0x000000006a087348 */ /* 0x000fea0003c00000 */
[----:B------:R0:W1:Y:S02]  /*36f0*/  SHFL.DOWN P0, R9, R11, R4, R13 ;  /* 0x080000040b097389 */ /* 0x000064000000000d */
[----:B01----:R-:W-:Y:S01]  /*3700*/  ENDCOLLECTIVE ;  /* 0x000000000000791b */ /* 0x003fe20003800000 */
.L_x_11826:
[----:B------:R-:W-:Y:S05]  /*3710*/  BRA `(.L_x_11827) ;  /* 0xfffffff000607947 */ /* 0x000fea000383ffff */
.L_x_11807:
[----:B------:R-:W-:Y:S01]  /*3720*/  HFMA2.MMA R4, -RZ, RZ, 0, 1.1920928955078125e-07 ;  /* 0x00000002ff047435 */ /* 0x000fe200000001ff */
[----:B--2---:R-:W-:Y:S02]  /*3730*/  MOV R11, R0 ;  /* 0x00000000000b7202 */ /* 0x004fe40000000f00 */
[----:B------:R-:W-:Y:S02]  /*3740*/  MOV R13, 0x1f ;  /* 0x0000001f000d7802 */ /* 0x000fe40000000f00 */
[----:B------:R-:W-:-:S07]  /*3750*/  MOV R106, 0xffffffff ;  /* 0xffffffff006a7802 */ /* 0x000fce0000000f00 */
[----:B01---5:R-:W-:Y:S05]  /*3760*/  WARPSYNC.COLLECTIVE R106, `(.L_x_11828) ;  /* 0x000000006a087348 */ /* 0x023fea0003c00000 */
[----:B------:R2:W3:Y:S02]  /*3770*/  SHFL.DOWN P0, R9, R11, R4, R13 ;  /* 0x080000040b097389 */ /* 0x0004e4000000000d */
[----:B0123-5:R-:W-:Y:S01]  /*3780*/  ENDCOLLECTIVE ;  /* 0x000000000000791b */ /* 0x02ffe20003800000 */
.L_x_11828:
[----:B------:R-:W-:Y:S01]  /*3790*/  HFMA2.MMA R4, -RZ, RZ, 0, 5.9604644775390625e-08 ;  /* 0x00000001ff047435 */ /* 0x000fe200000001ff */
[----:B------:R-:W-:-:S04]  /*37a0*/  MOV R5, R9 ;  /* 0x0000000900057202 */ /* 0x000fc80000000f00 */
[----:B------:R-:W-:-:S04]  /*37b0*/  FMNMX R5, R5, R0, !PT ;  /* 0x0000000005057209 */ /* 0x000fc80007800000 */
[----:B------:R-:W-:-:S07]  /*37c0*/  MOV R11, R5 ;  /* 0x00000005000b7202 */ /* 0x000fce0000000f00 */
[----:B------:R-:W-:Y:S05]  /*37d0*/  WARPSYNC.COLLECTIVE R106, `(.L_x_11829) ;  /* 0x000000006a087348 */ /* 0x000fea0003c00000 */
[----:B------:R0:W1:Y:S02]  /*37e0*/  SHFL.DOWN P0, R9, R11, R4, R13 ;  /* 0x080000040b097389 */ /* 0x000064000000000d */
[----:B01----:R-:W-:Y:S01]  /*37f0*/  ENDCOLLECTIVE ;  /* 0x000000000000791b */ /* 0x003fe20003800000 */
.L_x_11829:
[----:B------:R-:W-:Y:S01]  /*3800*/  MOV R2, R9 ;  /* 0x0000000900027202 */ /* 0x000fe20000000f00 */
[----:B------:R-:W-:Y:S06]  /*3810*/  BRA `(.L_x_11830) ;  /* 0xfffffff000907947 */ /* 0x000fec000383ffff */
        .weak           $__internal_182_$__cuda_sm20_rcp_rn_f32_slowpath
        .type           $__internal_182_$__cuda_sm20_rcp_rn_f32_slowpath,@function
        .size           $__internal_182_$__cuda_sm20_rcp_rn_f32_slowpath,(.L_x_14518 - $__internal_182_$__cuda_sm20_rcp_rn_f32_slowpath)
$__internal_182_$__cuda_sm20_rcp_rn_f32_slowpath:
        /* <DEDUP_REMOVED lines=15> */
.L_x_11832:
        /* <DEDUP_REMOVED lines=33> */
.L_x_11834:
[----:B------:R0:W1:Y:S02]  /*3b20*/  MUFU.RCP R109, R0 ;  /* 0x00000000006d7308 */ /* 0x0000640000001000 */
.L_x_11833:
[----:B------:R-:W-:Y:S05]  /*3b30*/  BSYNC B1 ;  /* 0x0000000000017941 */ /* 0x000fea0003800000 */
.L_x_11831:
[----:B01----:R-:W-:Y:S01]  /*3b40*/  MOV R0, R109 ;  /* 0x0000006d00007202 */ /* 0x003fe20000000f00 */
[----:B------:R-:W-:-:S06]  /*3b50*/  HFMA2.MMA R109, -RZ, RZ, 0, 0 ;  /* 0x00000000ff6d7435 */ /* 0x000fcc00000001ff */
[----:B------:R-:W-:Y:S05]  /*3b60*/  RET.REL.NODEC R108 `(_ZN18transformer_engine13normalization19ln_fwd_tuned_kernelINS0_13Kernel_traitsIff13__nv_fp8_e4m3fjLj4096ELj1ELj1ELj4ELj16ENS0_18Kernel_traits_baseILj4096EffS3_fjLj128EEEEEEEvNS0_19ForwardKernelParamsE) ;  /* 0xffffffc46c247950 */ /* 0x000fea0003c3ffff */
.L_x_11835:
        /* <DEDUP_REMOVED lines=9> */
.L_x_14518:


//--------------------- .text._ZN18transformer_engine13normalization19ln_fwd_tuned_kernelINS0_13Kernel_traitsIff13__nv_fp8_e4m3fjLj3840ELj1ELj1ELj4ELj4ENS0_18Kernel_traits_baseILj3840EffS3_fjLj128EEEEEEEvNS0_19ForwardKernelParamsE --------------------------
	.section	.text._ZN18transformer_engine13normalization19ln_fwd_tuned_kernelINS0_13Kernel_traitsIff13__nv_fp8_e4m3fjLj3840ELj1ELj1ELj4ELj4ENS0_18Kernel_traits_baseILj3840EffS3_fjLj128EEEEEEEvNS0_19ForwardKernelParamsE,"ax",@progbits
	.align	128
        .global         _ZN18transformer_engine13normalization19ln_fwd_tuned_kernelINS0_13Kernel_traitsIff13__nv_fp8_e4m3fjLj3840ELj1ELj1ELj4ELj4ENS0_18Kernel_traits_baseILj3840EffS3_fjLj128EEEEEEEvNS0_19ForwardKernelParamsE
        .type           _ZN18transformer_engine13normalization19ln_fwd_tuned_kernelINS0_13Kernel_traitsIff13__nv_fp8_e4m3fjLj3840ELj1ELj1ELj4ELj4ENS0_18Kernel_traits_baseILj3840EffS3_fjLj128EEEEEEEvNS0_19ForwardKernelParamsE,@function
        .size           _ZN18transformer_engine13normalization19ln_fwd_tuned_kernelINS0_13Kernel_traitsIff13__nv_fp8_e4m3fjLj3840ELj1ELj1ELj4ELj4ENS0_18Kernel_traits_baseILj3840EffS3_fjLj128EEEEEEEvNS0_19ForwardKernelParamsE,(.L_x_14519 - _ZN18transformer_engine13normalization19ln_fwd_tuned_kernelINS0_13Kernel_traitsIff13__nv_fp8_e4m3fjLj3840ELj1ELj1ELj4ELj4ENS0_18Kernel_traits_baseILj3840EffS3_fjLj128EEEEEEEvNS0_19ForwardKernelParamsE)
        .other          _ZN18transformer_engine13normalization19ln_fwd_tuned_kernelINS0_13Kernel_traitsIff13__nv_fp8_e4m3fjLj3840ELj1ELj1ELj4ELj4ENS0_18Kernel_traits_baseILj3840EffS3_fjLj128EEEEEEEvNS0_19ForwardKernelParamsE,@"STO_CUDA_ENTRY STV_DEFAULT"
_ZN18transformer_engine13normalization19ln_fwd_tuned_kernelINS0_13Kernel_traitsIff13__nv_fp8_e4m3fjLj3840ELj1ELj1ELj4ELj4ENS0_18Kernel_traits_baseILj3840EffS3_fjLj128EEEEEEEvNS0_19ForwardKernelParamsE:
.text._ZN18transformer_engine13normalization19ln_fwd_tuned_kernelINS0_13Kernel_traitsIff13__nv_fp8_e4m3fjLj3840ELj1ELj1ELj4ELj4ENS0_18Kernel_traits_baseILj3840EffS3_fjLj128EEEEEEEvNS0_19ForwardKernelParamsE:
        /* <DEDUP_REMOVED lines=25> */
[----:B0-----:R-:W-:-:S05]  /*0190*/  MOV R4, RZ ;  /* 0x000000ff00047202 */ /* 0x001fca0000000f00 */
[----:B------:R-:W-:Y:S05]  /*01a0*/  @P0 BRA `(.L_x_11836) ;  /* 0x0000002c00080947 */ /* 0x000fea0003800000 */
        /* <DEDUP_REMOVED lines=94> */
.L_x_11844:
[----:B0-----:R-:W0:Y:S01]  /*0790*/  LDC.64 R62, c[0x0][0x220] ;  /* 0x00008800ff3e7b82 */ /* 0x001e220000000a00 */
        /* <DEDUP_REMOVED lines=68> */
[--C-:B-1----:R-:W-:Y:S01]  /*0be0*/  IMAD.WIDE.U32 R64, R123, 0x4, R62.reuse ;  /* 0x000000047b407825 */ /* 0x102fe200078e003e */
[----:B------:R-:W-:Y:S01]  /*0bf0*/  IADD3 R78, R79, 0xc00, RZ ;  /* 0x00000c004f4e7810 */ /* 0x000fe20007ffe0ff */
[----:B------:R1:W3:Y:S02]  /*0c00*/  LDG.E R123, desc[UR4][R66.64] ;  /* 0x00000004427b7981 */ /* 0x0002e4000c1e1900 */
[--C-:B----4-:R-:W-:Y:S01]  /*0c10*/  IMAD.WIDE.U32 R68, R125, 0x4, R62.reuse ;  /* 0x000000047d447825 */ /* 0x110fe200078e003e */
[C---:B------:R-:W-:Y:S01]  /*0c20*/  IADD3 R80, R79.reuse, 0xc80, RZ ;  /* 0x00000c804f507810 */ /* 0x040fe20007ffe0ff */
[----:B------:R4:W3:Y:S02]  /*0c30*/  LDG.E R125, desc[UR4][R64.64] ;  /* 0x00000004407d7981 */ /* 0x0008e4000c1e1900 */
[--C-:B------:R-:W-:Y:S01]  /*0c40*/  IMAD.WIDE.U32 R72, R78, 0x4, R62.reuse ;  /* 0x000000044e487825 */ /* 0x100fe200078e003e */
[----:B------:R-:W-:Y:S01]  /*0c50*/  IADD3 R82, R79, 0xd00, RZ ;  /* 0x00000d004f527810 */ /* 0x000fe20007ffe0ff */
[----:B------:R4:W3:Y:S02]  /*0c60*/  LDG.E R78, desc[UR4][R68.64] ;  /* 0x00000004444e7981 */ /* 0x0008e4000c1e1900 */
[----:B0-----:R-:W-:-:S02]  /*0c70*/  IMAD.WIDE.U32 R70, R80, 0x4, R62 ;  /* 0x0000000450467825 */ /* 0x001fc400078e003e */
[----:B------:R-:W3:Y:S01]  /*0c80*/  LDG.E R73, desc[UR4][R72.64] ;  /* 0x0000000448497981 */ /* 0x000ee2000c1e1900 */
[C---:B------:R-:W-:Y:S01]  /*0c90*/  IADD3 R80, R79.reuse, 0xd80, RZ ;  /* 0x00000d804f507810 */ /* 0x040fe20007ffe0ff */
[--C-:B-1----:R-:W-:Y:S01]  /*0ca0*/  IMAD.WIDE.U32 R66, R82, 0x4, R62.reuse ;  /* 0x0000000452427825 */ /* 0x102fe200078e003e */
[C---:B------:R-:W-:Y:S01]  /*0cb0*/  IADD3 R82, R79.reuse, 0xe00, RZ ;  /* 0x00000e004f527810 */ /* 0x040fe20007ffe0ff */
[----:B------:R-:W3:Y:S02]  /*0cc0*/  LDG.E R71, desc[UR4][R70.64] ;  /* 0x0000000446477981 */ /* 0x000ee4000c1e1900 */
[--C-:B----4-:R-:W-:Y:S02]  /*0cd0*/  IMAD.WIDE.U32 R64, R80, 0x4, R62.reuse ;  /* 0x0000000450407825 */ /* 0x110fe400078e003e */
        /* <DEDUP_REMOVED lines=33> */
[----:B------:R-:W-:Y:S01]  /*0ef0*/  FADD R62, R63, R78 ;  /* 0x0000004e3f3e7221 */ /* 0x000fe20000000000 */
[----:B------:R-:W-:-:S03]  /*0f00*/  SHF.R.U32.HI R63, RZ, 0x5, R2 ;  /* 0x00000005ff3f7819 */ /* 0x000fc60000011602 */
[----:B------:R-:W-:Y:S01]  /*0f10*/  FADD R62, R62, R73 ;  /* 0x000000493e3e7221 */ /* 0x000fe20000000000 */
[----:B------:R-:W-:-:S03]  /*0f20*/  LOP3.LUT R66, R63, 0x7fffffc, RZ, 0xc0, !PT ;  /* 0x07fffffc3f427812 */ /* 0x000fc600078ec0ff */
[----:B------:R-:W-:Y:S01]  /*0f30*/  FADD R62, R62, R71 ;  /* 0x000000473e3e7221 */ /* 0x000fe20000000000 */
[----:B------:R-:W-:-:S03]  /*0f40*/  @!P1 IADD3 R66, R66, 0x4, RZ ;  /* 0x0000000442429810 */ /* 0x000fc60007ffe0ff */
[----:B----4-:R-:W-:-:S04]  /*0f50*/  FADD R65, R62, R67 ;  /* 0x000000433e417221 */ /* 0x010fc80000000000 */
        /* <DEDUP_REMOVED lines=84> */
.L_x_11863:
        /* <DEDUP_REMOVED lines=35> */
[----:B012--5:R-:W-:Y:S05]  /*16d0*/  CALL.REL.NOINC `($__internal_183_$__cuda_sm20_rcp_rn_f32_slowpath) ;  /* 0x0000002400c47944 */ /* 0x027fea0003c00000 */
[----:B------:R-:W-:Y:S01]  /*16e0*/  MOV R64, R90 ;  /* 0x0000005a00407202 */ /* 0x000fe20000000f00 */
[----:B------:R-:W-:Y:S06]  /*16f0*/  BRA `(.L_x_11840) ;  /* 0x0000000000107947 */ /* 0x000fec0003800000 */
.L_x_11839:
[----:B------:R-:W3:Y:S02]  /*1700*/  MUFU.RCP R65, R66 ;  /* 0x0000004200417308 */ /* 0x000ee40000001000 */
[----:B---3--:R-:W-:-:S04]  /*1710*/  FFMA R64, R66, R65, -1 ;  /* 0xbf80000042407423 */ /* 0x008fc80000000041 */
[----:B------:R-:W-:-:S04]  /*1720*/  FADD.FTZ R64, -R64, -RZ ;  /* 0x800000ff40407221 */ /* 0x000fc80000010100 */
[----:B------:R-:W-:-:S07]  /*1730*/  FFMA R64, R65, R64, R65 ;  /* 0x0000004041407223 */ /* 0x000fce0000000041 */
.L_x_11840:
[----:B------:R-:W-:Y:S05]  /*1740*/  BSYNC B0 ;  /* 0x0000000000007941 */ /* 0x000fea0003800000 */
.L_x_11838:
        /* <DEDUP_REMOVED lines=20> */
[----:B--2--5:R-:W-:Y:S05]  /*1890*/  CALL.REL.NOINC `($__internal_183_$__cuda_sm20_rcp_rn_f32_slowpath) ;  /* 0x0000002400547944 */ /* 0x024fea0003c00000 */
[----:B------:R-:W-:Y:S01]  /*18a0*/  MOV R64, R90 ;  /* 0x0000005a00407202 */ /* 0x000fe20000000f00 */
[----:B------:R-:W-:Y:S06]  /*18b0*/  BRA `(.L_x_11843) ;  /* 0x0000000000107947 */ /* 0x000fec0003800000 */
.L_x_11842:
[----:B------:R-:W0:Y:S02]  /*18c0*/  MUFU.RCP R64, R84 ;  /* 0x0000005400407308 */ /* 0x000e240000001000 */
[----:B0-----:R-:W-:-:S04]  /*18d0*/  FFMA R65, R84, R64, -1 ;  /* 0xbf80000054417423 */ /* 0x001fc80000000040 */
[----:B------:R-:W-:-:S04]  /*18e0*/  FADD.FTZ R65, -R65, -RZ ;  /* 0x800000ff41417221 */ /* 0x000fc80000010100 */
[----:B------:R-:W-:-:S07]  /*18f0*/  FFMA R64, R64, R65, R64 ;  /* 0x0000004140407223 */ /* 0x000fce0000000040 */
.L_x_11843:
[----:B------:R-:W-:Y:S05]  /*1900*/  BSYNC B0 ;  /* 0x0000000000007941 */ /* 0x000fea0003800000 */
.L_x_11841:
        /* <DEDUP_REMOVED lines=11> */
[----:B------:R-:W-:-:S02]  /*19c0*/  ISETP.NE.AND P1, PT, RZ, UR7, PT ;  /* 0x00000007ff007c0c */ /* 0x000fc4000bf25270 */
[----:B------:R-:W-:Y:S01]  /*19d0*/  LOP3.LUT R82, R2, 0x7f, RZ, 0xc0, !PT ;  /* 0x0000007f02527812 */ /* 0x000fe200078ec0ff */
[----:B------:R-:W-:Y:S01]  /*19e0*/  FFMA R84, R84, R64, R65 ;  /* 0x0000004054547223 */ /* 0x000fe20000000041 */
[----:B------:R-:W1:Y:S01]  /*19f0*/  SHFL.IDX PT, R66, R66, RZ, 0x1f ;  /* 0x00001fff42427589 */ /* 0x000e6200000e0000 */
[----:B------:R-:W-:Y:S01]  /*1a00*/  IADD3 R70, P2, R79, UR10, RZ ;  /* 0x0000000a4f467c10 */ /* 0x000fe2000ff5e0ff */
[----:B------:R-:W2:Y:S01]  /*1a10*/  @!P3 LDC.64 R64, c[0x0][0x228] ;  /* 0x00008a00ff40bb82 */ /* 0x000ea20000000a00 */
[----:B------:R-:W-:Y:S01]  /*1a20*/  IMAD R82, R3, 0xf00, R82 ;  /* 0x00000f0003527824 */ /* 0x000fe200078e0252 */
[----:B------:R-:W0:Y:S01]  /*1a30*/  SHFL.IDX PT, R63, R84, RZ, 0x1f ;  /* 0x00001fff543f7589 */ /* 0x000e2200000e0000 */
[--C-:B-1----:R-:W-:Y:S01]  /*1a40*/  FADD R81, R81, -R66.reuse ;  /* 0x8000004251517221 */ /* 0x102fe20000000000 */
[--C-:B------:R-:W-:Y:S01]  /*1a50*/  FADD R83, R83, -R66.reuse ;  /* 0x8000004253537221 */ /* 0x100fe20000000000 */
[--C-:B------:R-:W-:Y:S01]  /*1a60*/  FADD R85, R85, -R66.reuse ;  /* 0x8000004255557221 */ /* 0x100fe20000000000 */
[----:B------:R-:W-:Y:S01]  /*1a70*/  FADD R87, R87, -R66 ;  /* 0x8000004257577221 */ /* 0x000fe20000000000 */
[----:B0-----:R-:W-:Y:S01]  /*1a80*/  FFMA R68, R63, 0.00026041668024845421314, R68 ;  /* 0x398888893f447823 */ /* 0x001fe20000000044 */
[--C-:B------:R-:W-:Y:S01]  /*1a90*/  FADD R89, R89, -R66.reuse ;  /* 0x8000004259597221 */ /* 0x100fe20000000000 */
[----:B------:R-:W0:Y:S01]  /*1aa0*/  @!P3 LDC.64 R62, c[0x0][0x230] ;  /* 0x00008c00ff3ebb82 */ /* 0x000e220000000a00 */
[--C-:B------:R-:W-:Y:S01]  /*1ab0*/  FADD R91, R91, -R66.reuse ;  /* 0x800000425b5b7221 */ /* 0x100fe20000000000 */
[--C-:B------:R-:W-:Y:S01]  /*1ac0*/  FADD R93, R93, -R66.reuse ;  /* 0x800000425d5d7221 */ /* 0x100fe20000000000 */
[----:B------:R-:W-:Y:S01]  /*1ad0*/  FSETP.GEU.AND P4, PT, |R68|, 1.175494350822287508e-38, PT ;  /* 0x008000004400780b */ /* 0x000fe20003f8e200 */
[--C-:B------:R-:W-:Y:S01]  /*1ae0*/  FADD R95, R95, -R66.reuse ;  /* 0x800000425f5f7221 */ /* 0x100fe20000000000 */
[--C-:B------:R-:W-:Y:S01]  /*1af0*/  FADD R97, R97, -R66.reuse ;  /* 0x8000004261617221 */ /* 0x100fe20000000000 */
[----:B------:R-:W-:Y:S01]  /*1b00*/  FADD R99, R99, -R66 ;  /* 0x8000004263637221 */ /* 0x000fe20000000000 */
[----:B--2---:R-:W-:-:S04]  /*1b10*/  @!P3 IMAD.WIDE R64, R3, 0x4, R64 ;  /* 0x000000040340b825 */ /* 0x004fc800078e0240 */
        /* <DEDUP_REMOVED lines=15> */
[----:B------:R-:W-:Y:S01]  /*1c10*/  FADD R121, R121, -R66 ;  /* 0x8000004279797221 */ /* 0x000fe20000000000 */
[----:B0-----:R-:W-:Y:S01]  /*1c20*/  @!P3 IMAD.WIDE R62, R3, 0x4, R62 ;  /* 0x00000004033eb825 */ /* 0x001fe200078e023e */
[----:B-1----:R-:W-:-:S03]  /*1c30*/  IADD3 R64, R82, 0x100, RZ ;  /* 0x0000010052407810 */ /* 0x002fc60007ffe0ff */
[--C-:B------:R-:W-:Y:S01]  /*1c40*/  FADD R123, R123, -R66.reuse ;  /* 0x800000427b7b7221 */ /* 0x100fe20000000000 */
[--C-:B------:R-:W-:Y:S01]  /*1c50*/  FADD R125, R125, -R66.reuse ;  /* 0x800000427d7d7221 */ /* 0x100fe20000000000 */
[--C-:B------:R-:W-:Y:S01]  /*1c60*/  FADD R78, R78, -R66.reuse ;  /* 0x800000424e4e7221 */ /* 0x100fe20000000000 */
[--C-:B------:R-:W-:Y:S01]  /*1c70*/  FADD R73, R73, -R66.reuse ;  /* 0x8000004249497221 */ /* 0x100fe20000000000 */
[--C-:B------:R-:W-:Y:S01]  /*1c80*/  FADD R67, R67, -R66.reuse ;  /* 0x8000004243437221 */ /* 0x100fe20000000000 */
[--C-:B------:R-:W-:Y:S01]  /*1c90*/  FADD R80, R80, -R66.reuse ;  /* 0x8000004250507221 */ /* 0x100fe20000000000 */
[----:B------:R-:W-:Y:S01]  /*1ca0*/  FADD R69, R69, -R66 ;  /* 0x8000004245457221 */ /* 0x000fe20000000000 */
[----:B------:R-:W-:Y:S02]  /*1cb0*/  IADD3 R66, R82, 0x200, RZ ;  /* 0x0000020052427810 */ /* 0x000fe40007ffe0ff */
[----:B------:R-:W-:Y:S01]  /*1cc0*/  IADD3 R3, R3, UR12, RZ ;  /* 0x0000000c03037c10 */ /* 0x000fe2000fffe0ff */
[----:B--2---:R-:W-:-:S04]  /*1cd0*/  @!P4 FMUL R68, R68, 4096 ;  /* 0x458000004444c820 */ /* 0x004fc80000400000 */
        /* <DEDUP_REMOVED lines=23> */
[C---:B------:R-:W-:Y:S01]  /*1e50*/  FMUL R92, R68.reuse, R72 ;  /* 0x00000048445c7220 */ /* 0x040fe20000400000 */
[----:B------:R-:W-:Y:S01]  /*1e60*/  FMUL R101, R68, R101 ;  /* 0x0000006544657220 */ /* 0x000fe20000400000 */
[----:B------:R-:W-:Y:S01]  /*1e70*/  @P0 FMNMX R4, R4, |R89|, !PT ;  /* 0x4000005904040209 */ /* 0x000fe20007800000 */
[----:B------:R-:W-:Y:S01]  /*1e80*/  FFMA R99, R14, R99, R43 ;  /* 0x000000630e637223 */ /* 0x000fe2000000002b */
[----:B------:R-:W-:Y:S01]  /*1e90*/  IADD3 R72, R79, 0x80, RZ ;  /* 0x000000804f487810 */ /* 0x000fe20007ffe0ff */
[----:B------:R-:W-:Y:S01]  /*1ea0*/  FMUL R86, R68, R71 ;  /* 0x0000004744567220 */ /* 0x000fe20000400000 */
[----:B------:R-:W-:Y:S01]  /*1eb0*/  @P0 FMNMX R4, R4, |R91|, !PT ;  /* 0x4000005b04040209 */ /* 0x000fe20007800000 */
[-C--:B------:R-:W-:Y:S01]  /*1ec0*/  @P1 FMUL R81, R81, R0.reuse ;  /* 0x0000000051511220 */ /* 0x080fe20000400000 */
[----:B------:R-:W-:Y:S01]  /*1ed0*/  IADD3.X R71, RZ, UR11, RZ, P2, !PT ;  /* 0x0000000bff477c10 */ /* 0x000fe200097fe4ff */
[-C--:B------:R-:W-:Y:S01]  /*1ee0*/  @P1 FMUL R83, R83, R0.reuse ;  /* 0x0000000053531220 */ /* 0x080fe20000400000 */
[----:B------:R-:W-:Y:S01]  /*1ef0*/  @P0 FMNMX R4, R4, |R93|, !PT ;  /* 0x4000005d04040209 */ /* 0x000fe20007800000 */
[----:B------:R-:W-:Y:S01]  /*1f00*/  FMUL R103, R68, R103 ;  /* 0x0000006744677220 */ /* 0x000fe20000400000 */
[----:B------:R0:W-:Y:S01]  /*1f10*/  @!P3 STG.E desc[UR4][R62.64], R68 ;  /* 0x000000443e00b986 */ /* 0x0001e2000c101904 */
[----:B------:R-:W-:Y:S01]  /*1f20*/  IADD3 R72, P2, R72, UR10, RZ ;  /* 0x0000000a48487c10 */ /* 0x000fe2000ff5e0ff */
[----:B------:R-:W-:Y:S01]  /*1f30*/  @P1 FMUL R85, R85, R0 ;  /* 0x0000000055551220 */ /* 0x000fe20000400000 */
[----:B------:R-:W-:Y:S01]  /*1f40*/  @P0 FMNMX R4, R4, |R95|, !PT ;  /* 0x4000005f04040209 */ /* 0x000fe20007800000 */
[----:B------:R-:W-:Y:S01]  /*1f50*/  FFMA R101, R15, R101, R46 ;  /* 0x000000650f657223 */ /* 0x000fe2000000002e */
[C---:B------:R-:W-:Y:S01]  /*1f60*/  FMUL R105, R68.reuse, R105 ;  /* 0x0000006944697220 */ /* 0x040fe20000400000 */
[----:B------:R-:W-:Y:S01]  /*1f70*/  FMUL R107, R68, R107 ;  /* 0x0000006b446b7220 */ /* 0x000fe20000400000 */
[----:B------:R-:W-:Y:S01]  /*1f80*/  @P0 FMNMX R4, R4, |R97|, !PT ;  /* 0x4000006104040209 */ /* 0x000fe20007800000 */
[C---:B------:R-:W-:Y:S01]  /*1f90*/  FMUL R109, R68.reuse, R109 ;  /* 0x0000006d446d7220 */ /* 0x040fe20000400000 */
[C---:B------:R-:W-:Y:S01]  /*1fa0*/  FMUL R111, R68.reuse, R111 ;  /* 0x0000006f446f7220 */ /* 0x040fe20000400000 */
[----:B------:R-:W-:Y:S01]  /*1fb0*/  FMUL R113, R68, R113 ;  /* 0x0000007144717220 */ /* 0x000fe20000400000 */
[----:B------:R-:W-:Y:S01]  /*1fc0*/  @P0 FMNMX R4, R4, |R99|, !PT ;  /* 0x4000006304040209 */ /* 0x000fe20007800000 */
[----:B------:R-:W-:Y:S01]  /*1fd0*/  FMUL R115, R68, R115 ;  /* 0x0000007344737220 */ /* 0x000fe20000400000 */
        /* <DEDUP_REMOVED lines=11> */
[----:B------:R-:W-:Y:S01]  /*2090*/  F2FP.SATFINITE.E4M3.F32.PACK_AB_MERGE_C R81, RZ, R81, RZ ;  /* 0x00000051ff51723e */ /* 0x000fe200048070ff */
[----:B------:R-:W-:Y:S01]  /*20a0*/  FFMA R103, R16, R103, R45 ;  /* 0x0000006710677223 */ /* 0x000fe2000000002d */
[C---:B------:R-:W-:Y:S01]  /*20b0*/  IADD3 R68, R82.reuse, 0x180, RZ ;  /* 0x0000018052447810 */ /* 0x040fe20007ffe0ff */
[-C--:B------:R-:W-:Y:S01]  /*20c0*/  @P1 FMUL R87, R87, R0.reuse ;  /* 0x0000000057571220 */ /* 0x080fe20000400000 */
[----:B------:R-:W-:Y:S01]  /*20d0*/  IADD3.X R73, RZ, UR11, RZ, P2, !PT ;  /* 0x0000000bff497c10 */ /* 0x000fe200097fe4ff */
[-C--:B------:R-:W-:Y:S01]  /*20e0*/  @P1 FMUL R89, R89, R0.reuse ;  /* 0x0000000059591220 */ /* 0x080fe20000400000 */
[----:B------:R-:W-:Y:S01]  /*20f0*/  F2FP.SATFINITE.E4M3.F32.PACK_AB_MERGE_C R83, RZ, R83, RZ ;  /* 0x00000053ff53723e */ /* 0x000fe200048070ff */
[----:B------:R-:W-:Y:S01]  /*2100*/  STG.E.U8 desc[UR4][R70.64], R81 ;  /* 0x0000005146007986 */ /* 0x000fe2000c101104 */
[----:B------:R-:W-:Y:S01]  /*2110*/  IADD3.X R63, RZ, UR11, RZ, P3, !PT ;  /* 0x0000000bff3f7c10 */ /* 0x000fe20009ffe4ff */
[-C--:B------:R-:W-:Y:S01]  /*2120*/  @P1 FMUL R91, R91, R0.reuse ;  /* 0x000000005b5b1220 */ /* 0x080fe20000400000 */
[----:B------:R-:W-:Y:S01]  /*2130*/  F2FP.SATFINITE.E4M3.F32.PACK_AB_MERGE_C R85, RZ, R85, RZ ;  /* 0x00000055ff55723e */ /* 0x000fe200048070ff */
[----:B------:R-:W-:Y:S01]  /*2140*/  FFMA R105, R17, R105, R48 ;  /* 0x0000006911697223 */ /* 0x000fe20000000030 */
[----:B------:R-:W-:Y:S01]  /*2150*/  IADD3 R64, R82, 0x280, RZ ;  /* 0x0000028052407810 */ /* 0x000fe20007ffe0ff */
[----:B------:R-:W-:Y:S01]  /*2160*/  STG.E.U8 desc[UR4][R72.64], R83 ;  /* 0x0000005348007986 */ /* 0x000fe2000c101104 */
[----:B------:R-:W-:Y:S01]  /*2170*/  @P0 FMNMX R4, R4, |R101|, !PT ;  /* 0x4000006504040209 */ /* 0x000fe20007800000 */
[----:B------:R-:W-:Y:S01]  /*2180*/  FFMA R107, R18, R107, R47 ;  /* 0x0000006b126b7223 */ /* 0x000fe2000000002f */
[----:B------:R-:W-:Y:S01]  /*2190*/  IADD3 R68, P2, R68, UR10, RZ ;  /* 0x0000000a44447c10 */ /* 0x000fe2000ff5e0ff */
[----:B------:R0:W-:Y:S01]  /*21a0*/  STG.E.U8 desc[UR4][R62.64], R85 ;  /* 0x000000553e007986 */ /* 0x0001e2000c101104 */
[----:B------:R-:W-:Y:S01]  /*21b0*/  IADD3 R66, P3, R66, UR10, RZ ;  /* 0x0000000a42427c10 */ /* 0x000fe2000ff7e0ff */
[-C--:B------:R-:W-:Y:S01]  /*21c0*/  @P1 FMUL R93, R93, R0.reuse ;  /* 0x000000005d5d1220 */ /* 0x080fe20000400000 */
[----:B------:R-:W-:Y:S01]  /*21d0*/  IADD3 R64, P4, R64, UR10, RZ ;  /* 0x0000000a40407c10 */ /* 0x000fe2000ff9e0ff */
[-C--:B------:R-:W-:Y:S01]  /*21e0*/  @P1 FMUL R95, R95, R0.reuse ;  /* 0x000000005f5f1220 */ /* 0x080fe20000400000 */
[----:B------:R-:W-:Y:S01]  /*21f0*/  @P0 FMNMX R4, R4, |R103|, !PT ;  /* 0x4000006704040209 */ /* 0x000fe20007800000 */
[-C--:B------:R-:W-:Y:S01]  /*2200*/  @P1 FMUL R97, R97, R0.reuse ;  /* 0x0000000061611220 */ /* 0x080fe20000400000 */
[----:B------:R-:W-:Y:S01]  /*2210*/  IADD3.X R69, RZ, UR11, RZ, P2, !PT ;  /* 0x0000000bff457c10 */ /* 0x000fe200097fe4ff */
[----:B------:R-:W-:Y:S01]  /*2220*/  FFMA R109, R19, R109, R50 ;  /* 0x0000006d136d7223 */ /* 0x000fe20000000032 */
[----:B------:R-:W-:Y:S01]  /*2230*/  F2FP.SATFINITE.E4M3.F32.PACK_AB_MERGE_C R87, RZ, R87, RZ ;  /* 0x00000057ff57723e */ /* 0x000fe200048070ff */
[----:B------:R-:W-:Y:S01]  /*2240*/  FFMA R111, R20, R111, R49 ;  /* 0x0000006f146f7223 */ /* 0x000fe20000000031 */
[----:B------:R-:W-:Y:S01]  /*2250*/  IADD3.X R67, RZ, UR11, RZ, P3, !PT ;  /* 0x0000000bff437c10 */ /* 0x000fe20009ffe4ff */
[-C--:B------:R-:W-:Y:S01]  /*2260*/  @P1 FMUL R99, R99, R0.reuse ;  /* 0x0000000063631220 */ /* 0x080fe20000400000 */
[C---:B0-----:R-:W-:Y:S01]  /*2270*/  IADD3 R62, R82.reuse, 0x300, RZ ;  /* 0x00000300523e7810 */ /* 0x041fe20007ffe0ff */
[----:B------:R0:W-:Y:S01]  /*2280*/  STG.E.U8 desc[UR4][R68.64], R87 ;  /* 0x0000005744007986 */ /* 0x0001e2000c101104 */
[----:B------:R-:W-:Y:S01]  /*2290*/  F2FP.SATFINITE.E4M3.F32.PACK_AB_MERGE_C R89, RZ, R89, RZ ;  /* 0x00000059ff59723e */ /* 0x000fe200048070ff */
[-C--:B------:R-:W-:Y:S01]  /*22a0*/  @P1 FMUL R101, R101, R0.reuse ;  /* 0x0000000065651220 */ /* 0x080fe20000400000 */
[C---:B------:R-:W-:Y:S01]  /*22b0*/  IADD3 R70, R82.reuse, 0x380, RZ ;  /* 0x0000038052467810 */ /* 0x040fe20007ffe0ff */
[----:B------:R-:W-:Y:S01]  /*22c0*/  FFMA R113, R21, R113, R52 ;  /* 0x0000007115717223 */ /* 0x000fe20000000034 */
[----:B------:R-:W-:Y:S01]  /*22d0*/  IADD3.X R65, RZ, UR11, RZ, P4, !PT ;  /* 0x0000000bff417c10 */ /* 0x000fe2000a7fe4ff */
[----:B------:R1:W-:Y:S01]  /*22e0*/  STG.E.U8 desc[UR4][R66.64], R89 ;  /* 0x0000005942007986 */ /* 0x0003e2000c101104 */
[----:B------:R-:W-:Y:S01]  /*22f0*/  F2FP.SATFINITE.E4M3.F32.PACK_AB_MERGE_C R91, RZ, R91, RZ ;  /* 0x0000005bff5b723e */ /* 0x000fe200048070ff */
[-C--:B------:R-:W-:Y:S01]  /*2300*/  @P1 FMUL R103, R103, R0.reuse ;  /* 0x0000000067671220 */ /* 0x080fe20000400000 */
[----:B------:R-:W-:Y:S01]  /*2310*/  IADD3 R63, R82, 0x400, RZ ;  /* 0x00000400523f7810 */ /* 0x000fe20007ffe0ff */
[----:B------:R-:W-:Y:S01]  /*2320*/  FFMA R115, R22, R115, R51 ;  /* 0x0000007316737223 */ /* 0x000fe20000000033 */
[----:B------:R-:W-:Y:S01]  /*2330*/  @P0 FMNMX R4, R4, |R105|, !PT ;  /* 0x4000006904040209 */ /* 0x000fe20007800000 */
[----:B------:R2:W-:Y:S01]  /*2340*/  STG.E.U8 desc[UR4][R64.64], R91 ;  /* 0x0000005b40007986 */ /* 0x0005e2000c101104 */
[----:B------:R-:W-:Y:S01]  /*2350*/  IADD3 R62, P2, R62, UR10, RZ ;  /* 0x0000000a3e3e7c10 */ /* 0x000fe2000ff5e0ff */
[-C--:B------:R-:W-:Y:S01]  /*2360*/  @P1 FMUL R105, R105, R0.reuse ;  /* 0x0000000069691220 */ /* 0x080fe20000400000 */
[----:B------:R-:W-:Y:S01]  /*2370*/  IADD3 R70, P3, R70, UR10, RZ ;  /* 0x0000000a46467c10 */ /* 0x000fe2000ff7e0ff */
[----:B------:R-:W-:Y:S01]  /*2380*/  FFMA R117, R23, R117, R54 ;  /* 0x0000007517757223 */ /* 0x000fe20000000036 */
[----:B0-----:R-:W-:Y:S01]  /*2390*/  IADD3 R68, P4, R63, UR10, RZ ;  /* 0x0000000a3f447c10 */ /* 0x001fe2000ff9e0ff */
[----:B------:R-:W-:Y:S01]  /*23a0*/  FFMA R119, R24, R119, R53 ;  /* 0x0000007718777223 */ /* 0x000fe20000000035 */
[----:B------:R-:W-:Y:S01]  /*23b0*/  @P0 FMNMX R4, R4, |R107|, !PT ;  /* 0x4000006b04040209 */ /* 0x000fe20007800000 */
[----:B------:R-:W-:Y:S01]  /*23c0*/  @P1 FMUL R107, R107, R0 ;  /* 0x000000006b6b1220 */ /* 0x000fe20000400000 */
[----:B-1----:R-:W-:Y:S01]  /*23d0*/  IADD3 R66, R82, 0x480, RZ ;  /* 0x0000048052427810 */ /* 0x002fe20007ffe0ff */
[----:B------:R-:W-:Y:S01]  /*23e0*/  FFMA R121, R25, R121, R56 ;  /* 0x0000007919797223 */ /* 0x000fe20000000038 */
[----:B------:R-:W-:Y:S01]  /*23f0*/  IADD3.X R63, RZ, UR11, RZ, P2, !PT ;  /* 0x0000000bff3f7c10 */ /* 0x000fe200097fe4ff */
[----:B------:R-:W-:Y:S01]  /*2400*/  FFMA R123, R26, R123, R55 ;  /* 0x0000007b1a7b7223 */ /* 0x000fe20000000037 */
[----:B------:R-:W-:Y:S01]  /*2410*/  F2FP.SATFINITE.E4M3.F32.PACK_AB_MERGE_C R93, RZ, R93, RZ ;  /* 0x0000005dff5d723e */ /* 0x000fe200048070ff */
[----:B------:R-:W-:Y:S01]  /*2420*/  FFMA R125, R27, R125, R58 ;  /* 0x0000007d1b7d7223 */ /* 0x000fe2000000003a */
[----:B--2---:R-:W-:Y:S01]  /*2430*/  IADD3 R64, R82, 0x500, RZ ;  /* 0x0000050052407810 */ /* 0x004fe20007ffe0ff */
[----:B------:R-:W-:Y:S01]  /*2440*/  FFMA R79, R29, R84, R60 ;  /* 0x000000541d4f7223 */ /* 0x000fe2000000003c */
[----:B------:R-:W-:Y:S01]  /*2450*/  IADD3.X R71, RZ, UR11, RZ, P3, !PT ;  /* 0x0000000bff477c10 */ /* 0x000fe20009ffe4ff */
[----:B------:R0:W-:Y:S01]  /*2460*/  STG.E.U8 desc[UR4][R62.64], R93 ;  /* 0x0000005d3e007986 */ /* 0x0001e2000c101104 */
[----:B------:R-:W-:Y:S01]  /*2470*/  F2FP.SATFINITE.E4M3.F32.PACK_AB_MERGE_C R95, RZ, R95, RZ ;  /* 0x0000005fff5f723e */ /* 0x000fe200048070ff */
[----:B------:R-:W-:Y:S01]  /*2480*/  FFMA R81, R30, R86, R59 ;  /* 0x000000561e517223 */ /* 0x000fe2000000003b */
[----:B------:R-:W-:Y:S01]  /*2490*/  IADD3.X R69, RZ, UR11, RZ, P4, !PT ;  /* 0x0000000bff457c10 */ /* 0x000fe2000a7fe4ff */
[----:B------:R-:W-:Y:S01]  /*24a0*/  FFMA R83, R32, R80, R61 ;  /* 0x0000005020537223 */ /* 0x000fe2000000003d */
[----:B------:R-:W-:Y:S01]  /*24b0*/  F2FP.SATFINITE.E4M3.F32.PACK_AB_MERGE_C R97, RZ, R97, RZ ;  /* 0x00000061ff61723e */ /* 0x000fe200048070ff */
[----:B------:R1:W-:Y:S01]  /*24c0*/  STG.E.U8 desc[UR4][R70.64], R95 ;  /* 0x0000005f46007986 */ /* 0x0003e2000c101104 */
[----:B------:R-:W-:Y:S01]  /*24d0*/  @P0 FMNMX R4, R4, |R109|, !PT ;  /* 0x4000006d04040209 */ /* 0x000fe20007800000 */
[----:B------:R-:W-:Y:S01]  /*24e0*/  @P1 FMUL R109, R109, R0 ;  /* 0x000000006d6d1220 */ /* 0x000fe20000400000 */
[----:B------:R-:W-:Y:S01]  /*24f0*/  IADD3 R65, R82, 0x580, RZ ;  /* 0x0000058052417810 */ /* 0x000fe20007ffe0ff */
[----:B------:R2:W-:Y:S01]  /*2500*/  STG.E.U8 desc[UR4][R68.64], R97 ;  /* 0x0000006144007986 */ /* 0x0005e2000c101104 */
[----:B------:R-:W-:Y:S01]  /*2510*/  IADD3 R66, P2, R66, UR10, RZ ;  /* 0x0000000a42427c10 */ /* 0x000fe2000ff5e0ff */
[----:B------:R-:W-:Y:S01]  /*2520*/  FFMA R85, R33, R90, R76 ;  /* 0x0000005a21557223 */ /* 0x000fe2000000004c */
[----:B------:R-:W-:-:S02]  /*2530*/  IADD3 R64, P3, R64, UR10, RZ ;  /* 0x0000000a40407c10 */ /* 0x000fc4000ff7e0ff */
[----:B------:R-:W-:Y:S01]  /*2540*/  @P0 FMNMX R4, R4, |R111|, !PT ;  /* 0x4000006f04040209 */ /* 0x000fe20007800000 */
[----:B------:R-:W-:Y:S01]  /*2550*/  @P1 FMUL R111, R111, R0 ;  /* 0x000000006f6f1220 */ /* 0x000fe20000400000 */
[----:B0-----:R-:W-:Y:S02]  /*2560*/  IADD3 R62, P4, R65, UR10, RZ ;  /* 0x0000000a413e7c10 */ /* 0x001fe4000ff9e0ff */
[----:B------:R-:W-:Y:S02]  /*2570*/  IADD3.X R67, RZ, UR11, RZ, P2, !PT ;  /* 0x0000000bff437c10 */ /* 0x000fe400097fe4ff */
[----:B------:R-:W-:Y:S02]  /*2580*/  F2FP.SATFINITE.E4M3.F32.PACK_AB_MERGE_C R99, RZ, R99, RZ ;  /* 0x00000063ff63723e */ /* 0x000fe400048070ff */
[----:B-1----:R-:W-:Y:S02]  /*2590*/  IADD3 R70, R82, 0x600, RZ ;  /* 0x0000060052467810 */ /* 0x002fe40007ffe0ff */
[----:B------:R-:W-:Y:S01]  /*25a0*/  IADD3.X R65, RZ, UR11, RZ, P3, !PT ;  /* 0x0000000bff417c10 */ /* 0x000fe20009ffe4ff */
[----:B------:R0:W-:Y:S01]  /*25b0*/  STG.E.U8 desc[UR4][R66.64], R99 ;  /* 0x0000006342007986 */ /* 0x0001e2000c101104 */
[----:B------:R-:W-:-:S02]  /*25c0*/  F2FP.SATFINITE.E4M3.F32.PACK_AB_MERGE_C R101, RZ, R101, RZ ;  /* 0x00000065ff65723e */ /* 0x000fc400048070ff */
[C---:B--2---:R-:W-:Y:S02]  /*25d0*/  IADD3 R68, R82.reuse, 0x680, RZ ;  /* 0x0000068052447810 */ /* 0x044fe40007ffe0ff */
[----:B------:R-:W-:Y:S01]  /*25e0*/  IADD3 R69, R82, 0x700, RZ ;  /* 0x0000070052457810 */ /* 0x000fe20007ffe0ff */
[----:B------:R1:W-:Y:S01]  /*25f0*/  STG.E.U8 desc[UR4][R64.64], R101 ;  /* 0x0000006540007986 */ /* 0x0003e2000c101104 */
[----:B------:R-:W-:Y:S01]  /*2600*/  @P0 FMNMX R4, R4, |R113|, !PT ;  /* 0x4000007104040209 */ /* 0x000fe20007800000 */
[----:B------:R-:W-:Y:S01]  /*2610*/  @P1 FMUL R113, R113, R0 ;  /* 0x0000000071711220 */ /* 0x000fe20000400000 */
[----:B------:R-:W-:Y:S02]  /*2620*/  IADD3 R70, P2, R70, UR10, RZ ;  /* 0x0000000a46467c10 */ /* 0x000fe4000ff5e0ff */
[----:B------:R-:W-:Y:S02]  /*2630*/  IADD3.X R63, RZ, UR11, RZ, P4, !PT ;  /* 0x0000000bff3f7c10 */ /* 0x000fe4000a7fe4ff */
[----:B------:R-:W-:-:S02]  /*2640*/  F2FP.SATFINITE.E4M3.F32.PACK_AB_MERGE_C R103, RZ, R103, RZ ;  /* 0x00000067ff67723e */ /* 0x000fc400048070ff */
[----:B------:R-:W-:Y:S02]  /*2650*/  IADD3 R68, P3, R68, UR10, RZ ;  /* 0x0000000a44447c10 */ /* 0x000fe4000ff7e0ff */
[----:B0-----:R-:W-:Y:S01]  /*2660*/  IADD3 R66, P4, R69, UR10, RZ ;  /* 0x0000000a45427c10 */ /* 0x001fe2000ff9e0ff */
[----:B------:R0:W-:Y:S01]  /*2670*/  STG.E.U8 desc[UR4][R62.64], R103 ;  /* 0x000000673e007986 */ /* 0x0001e2000c101104 */
[----:B-1----:R-:W-:Y:S02]  /*2680*/  IADD3 R64, R82, 0x780, RZ ;  /* 0x0000078052407810 */ /* 0x002fe40007ffe0ff */
[----:B------:R-:W-:Y:S01]  /*2690*/  @P0 FMNMX R4, R4, |R115|, !PT ;  /* 0x4000007304040209 */ /* 0x000fe20007800000 */
[----:B------:R-:W-:Y:S01]  /*26a0*/  @P1 FMUL R115, R115, R0 ;  /* 0x0000000073731220 */ /* 0x000fe20000400000 */
[----:B------:R-:W-:Y:S02]  /*26b0*/  IADD3.X R71, RZ, UR11, RZ, P2, !PT ;  /* 0x0000000bff477c10 */ /* 0x000fe400097fe4ff */
[----:B------:R-:W-:-:S02]  /*26c0*/  F2FP.SATFINITE.E4M3.F32.PACK_AB_MERGE_C R105, RZ, R105, RZ ;  /* 0x00000069ff69723e */ /* 0x000fc400048070ff */
[----:B------:R-:W-:Y:S02]  /*26d0*/  IADD3.X R69, RZ, UR11, RZ, P3, !PT ;  /* 0x0000000bff457c10 */ /* 0x000fe40009ffe4ff */
[----:B------:R-:W-:Y:S01]  /*26e0*/  F2FP.SATFINITE.E4M3.F32.PACK_AB_MERGE_C R107, RZ, R107, RZ ;  /* 0x0000006bff6b723e */ /* 0x000fe200048070ff */
[----:B------:R-:W-:Y:S01]  /*26f0*/  STG.E.U8 desc[UR4][R70.64], R105 ;  /* 0x0000006946007986 */ /* 0x000fe2000c101104 */
[----:B------:R-:W-:Y:S02]  /*2700*/  IADD3.X R67, RZ, UR11, RZ, P4, !PT ;  /* 0x0000000bff437c10 */ /* 0x000fe4000a7fe4ff */
[----:B------:R-:W-:Y:S01]  /*2710*/  F2FP.SATFINITE.E4M3.F32.PACK_AB_MERGE_C R109, RZ, R109, RZ ;  /* 0x0000006dff6d723e */ /* 0x000fe200048070ff */
[----:B------:R1:W-:Y:S01]  /*2720*/  STG.E.U8 desc[UR4][R68.64], R107 ;  /* 0x0000006b44007986 */ /* 0x0003e2000c101104 */
[----:B0-----:R-:W-:Y:S02]  /*2730*/  IADD3 R62, R82, 0x800, RZ ;  /* 0x00000800523e7810 */ /* 0x001fe40007ffe0ff */
[----:B------:R-:W-:Y:S01]  /*2740*/  IADD3 R64, P2, R64, UR10, RZ ;  /* 0x0000000a40407c10 */ /* 0x000fe2000ff5e0ff */
[----:B------:R0:W-:Y:S01]  /*2750*/  STG.E.U8 desc[UR4][R66.64], R109 ;  /* 0x0000006d42007986 */ /* 0x0001e2000c101104 */
[----:B------:R-:W-:Y:S01]  /*2760*/  @P0 FMNMX R4, R4, |R117|, !PT ;  /* 0x4000007504040209 */ /* 0x000fe20007800000 */
[----:B------:R-:W-:Y:S01]  /*2770*/  @P1 FMUL R117, R117, R0 ;  /* 0x0000000075751220 */ /* 0x000fe20000400000 */
[----:B------:R-:W-:-:S02]  /*2780*/  IADD3 R63, R82, 0x880, RZ ;  /* 0x00000880523f7810 */ /* 0x000fc40007ffe0ff */
[----:B------:R-:W-:Y:S02]  /*2790*/  IADD3 R62, P3, R62, UR10, RZ ;  /* 0x0000000a3e3e7c10 */ /* 0x000fe4000ff7e0ff */
[----:B------:R-:W-:Y:S02]  /*27a0*/  IADD3.X R65, RZ, UR11, RZ, P2, !PT ;  /* 0x0000000bff417c10 */ /* 0x000fe400097fe4ff */
[----:B------:R-:W-:Y:S02]  /*27b0*/  F2FP.SATFINITE.E4M3.F32.PACK_AB_MERGE_C R111, RZ, R111, RZ ;  /* 0x0000006fff6f723e */ /* 0x000fe400048070ff */
[----:B-1----:R-:W-:Y:S02]  /*27c0*/  IADD3 R68, R82, 0x900, RZ ;  /* 0x0000090052447810 */ /* 0x002fe40007ffe0ff */
[----:B------:R-:W-:Y:S01]  /*27d0*/  @P0 FMNMX R4, R4, |R119|, !PT ;  /* 0x4000007704040209 */ /* 0x000fe20007800000 */
[----:B------:R-:W-:Y:S01]  /*27e0*/  @P1 FMUL R119, R119, R0 ;  /* 0x0000000077771220 */ /* 0x000fe20000400000 */
[----:B------:R-:W-:Y:S01]  /*27f0*/  IADD3 R70, P4, R63, UR10, RZ ;  /* 0x0000000a3f467c10 */ /* 0x000fe2000ff9e0ff */
[----:B------:R1:W-:Y:S01]  /*2800*/  STG.E.U8 desc[UR4][R64.64], R111 ;  /* 0x0000006f40007986 */ /* 0x0003e2000c101104 */
[----:B0-----:R-:W-:-:S02]  /*2810*/  IADD3 R66, R82, 0x980, RZ ;  /* 0x0000098052427810 */ /* 0x001fc40007ffe0ff */
[----:B------:R-:W-:Y:S02]  /*2820*/  IADD3 R67, R82, 0xa00, RZ ;  /* 0x00000a0052437810 */ /* 0x000fe40007ffe0ff */
[----:B------:R-:W-:Y:S02]  /*2830*/  IADD3.X R63, RZ, UR11, RZ, P3, !PT ;  /* 0x0000000bff3f7c10 */ /* 0x000fe40009ffe4ff */
[----:B------:R-:W-:Y:S02]  /*2840*/  IADD3 R68, P2, R68, UR10, RZ ;  /* 0x0000000a44447c10 */ /* 0x000fe4000ff5e0ff */
[----:B------:R-:W-:Y:S01]  /*2850*/  @P0 FMNMX R4, R4, |R121|, !PT ;  /* 0x4000007904040209 */ /* 0x000fe20007800000 */
[----:B------:R-:W-:Y:S01]  /*2860*/  @P1 FMUL R121, R121, R0 ;  /* 0x0000000079791220 */ /* 0x000fe20000400000 */
[----:B------:R-:W-:Y:S02]  /*2870*/  IADD3.X R71, RZ, UR11, RZ, P4, !PT ;  /* 0x0000000bff477c10 */ /* 0x000fe4000a7fe4ff */
[----:B------:R-:W-:-:S02]  /*2880*/  IADD3 R66, P3, R66, UR10, RZ ;  /* 0x0000000a42427c10 */ /* 0x000fc4000ff7e0ff */
[----:B------:R-:W-:Y:S02]  /*2890*/  F2FP.SATFINITE.E4M3.F32.PACK_AB_MERGE_C R113, RZ, R113, RZ ;  /* 0x00000071ff71723e */ /* 0x000fe400048070ff */
[----:B-1----:R-:W-:Y:S02]  /*28a0*/  IADD3 R64, P4, R67, UR10, RZ ;  /* 0x0000000a43407c10 */ /* 0x002fe4000ff9e0ff */
[----:B------:R-:W-:Y:S01]  /*28b0*/  F2FP.SATFINITE.E4M3.F32.PACK_AB_MERGE_C R115, RZ, R115, RZ ;  /* 0x00000073ff73723e */ /* 0x000fe200048070ff */
[----:B------:R0:W-:Y:S01]  /*28c0*/  STG.E.U8 desc[UR4][R62.64], R113 ;  /* 0x000000713e007986 */ /* 0x0001e2000c101104 */
[----:B------:R-:W-:Y:S02]  /*28d0*/  IADD3.X R69, RZ, UR11, RZ, P2, !PT ;  /* 0x0000000bff457c10 */ /* 0x000fe400097fe4ff */
[----:B------:R-:W-:Y:S01]  /*28e0*/  F2FP.SATFINITE.E4M3.F32.PACK_AB_MERGE_C R117, RZ, R117, RZ ;  /* 0x00000075ff75723e */ /* 0x000fe200048070ff */
[----:B------:R1:W-:Y:S01]  /*28f0*/  STG.E.U8 desc[UR4][R70.64], R115 ;  /* 0x0000007346007986 */ /* 0x0003e2000c101104 */
[----:B------:R-:W-:-:S02]  /*2900*/  IADD3.X R67, RZ, UR11, RZ, P3, !PT ;  /* 0x0000000bff437c10 */ /* 0x000fc40009ffe4ff */
[----:B------:R-:W-:Y:S01]  /*2910*/  F2FP.SATFINITE.E4M3.F32.PACK_AB_MERGE_C R119, RZ, R119, RZ ;  /* 0x00000077ff77723e */ /* 0x000fe200048070ff */
[----:B------:R2:W-:Y:S01]  /*2920*/  STG.E.U8 desc[UR4][R68.64], R117 ;  /* 0x0000007544007986 */ /* 0x0005e2000c101104 */
[----:B------:R-:W-:Y:S02]  /*2930*/  IADD3.X R65, RZ, UR11, RZ, P4, !PT ;  /* 0x0000000bff417c10 */ /* 0x000fe4000a7fe4ff */
[----:B------:R-:W-:Y:S01]  /*2940*/  F2FP.SATFINITE.E4M3.F32.PACK_AB_MERGE_C R121, RZ, R121, RZ ;  /* 0x00000079ff79723e */ /* 0x000fe200048070ff */
[----:B------:R-:W-:Y:S01]  /*2950*/  STG.E.U8 desc[UR4][R66.64], R119 ;  /* 0x0000007742007986 */ /* 0x000fe2000c101104 */
[----:B------:R-:W-:Y:S01]  /*2960*/  @P0 FMNMX R4, R4, |R123|, !PT ;  /* 0x4000007b04040209 */ /* 0x000fe20007800000 */
[----:B------:R-:W-:Y:S01]  /*2970*/  @P1 FMUL R123, R123, R0 ;  /* 0x000000007b7b1220 */ /* 0x000fe20000400000 */
[C---:B0-----:R-:W-:Y:S01]  /*2980*/  IADD3 R62, R82.reuse, 0xb00, RZ ;  /* 0x00000b00523e7810 */ /* 0x041fe20007ffe0ff */
[----:B------:R0:W-:Y:S01]  /*2990*/  STG.E.U8 desc[UR4][R64.64], R121 ;  /* 0x0000007940007986 */ /* 0x0001e2000c101104 */
[----:B-1----:R-:W-:-:S02]  /*29a0*/  IADD3 R70, R82, 0xa80, RZ ;  /* 0x00000a8052467810 */ /* 0x002fc40007ffe0ff */
[----:B------:R-:W-:Y:S01]  /*29b0*/  @P0 FMNMX R4, R4, |R125|, !PT ;  /* 0x4000007d04040209 */ /* 0x000fe20007800000 */
[----:B------:R-:W-:Y:S01]  /*29c0*/  @P1 FMUL R125, R125, R0 ;  /* 0x000000007d7d1220 */ /* 0x000fe20000400000 */
[----:B------:R-:W-:Y:S02]  /*29d0*/  IADD3 R63, R82, 0xb80, RZ ;  /* 0x00000b80523f7810 */ /* 0x000fe40007ffe0ff */
[----:B------:R-:W-:Y:S02]  /*29e0*/  IADD3 R70, P2, R70, UR10, RZ ;  /* 0x0000000a46467c10 */ /* 0x000fe4000ff5e0ff */
[----:B------:R-:W-:Y:S02]  /*29f0*/  IADD3 R62, P3, R62, UR10, RZ ;  /* 0x0000000a3e3e7c10 */ /* 0x000fe4000ff7e0ff */
[----:B--2---:R-:W-:Y:S01]  /*2a00*/  IADD3 R68, P4, R63, UR10, RZ ;  /* 0x0000000a3f447c10 */ /* 0x004fe2000ff9e0ff */
[----:B0-----:R-:W-:Y:S01]  /*2a10*/  FFMA R65, R28, R78, R57 ;  /* 0x0000004e1c417223 */ /* 0x001fe20000000039 */
[----:B------:R-:W-:-:S02]  /*2a20*/  IADD3.X R71, RZ, UR11, RZ, P2, !PT ;  /* 0x0000000bff477c10 */ /* 0x000fc400097fe4ff */
[----:B------:R-:W-:Y:S02]  /*2a30*/  F2FP.SATFINITE.E4M3.F32.PACK_AB_MERGE_C R123, RZ, R123, RZ ;  /* 0x0000007bff7b723e */ /* 0x000fe400048070ff */
[----:B------:R-:W-:Y:S01]  /*2a40*/  @P0 FMNMX R4, R4, |R65|, !PT ;  /* 0x4000004104040209 */ /* 0x000fe20007800000 */
[-C--:B------:R-:W-:Y:S01]  /*2a50*/  @P1 FMUL R65, R65, R0.reuse ;  /* 0x0000000041411220 */ /* 0x080fe20000400000 */
[----:B------:R-:W-:Y:S01]  /*2a60*/  IADD3.X R63, RZ, UR11, RZ, P3, !PT ;  /* 0x0000000bff3f7c10 */ /* 0x000fe20009ffe4ff */
[----:B------:R-:W-:Y:S01]  /*2a70*/  STG.E.U8 desc[UR4][R70.64], R123 ;  /* 0x0000007b46007986 */ /* 0x000fe2000c101104 */
[----:B------:R-:W-:Y:S02]  /*2a80*/  F2FP.SATFINITE.E4M3.F32.PACK_AB_MERGE_C R125, RZ, R125, RZ ;  /* 0x0000007dff7d723e */ /* 0x000fe400048070ff */
[----:B------:R-:W-:Y:S01]  /*2a90*/  @P0 FMNMX R4, R4, |R79|, !PT ;  /* 0x4000004f04040209 */ /* 0x000fe20007800000 */
[----:B------:R-:W-:Y:S01]  /*2aa0*/  @P1 FMUL R79, R79, R0 ;  /* 0x000000004f4f1220 */ /* 0x000fe20000400000 */
[C---:B------:R-:W-:Y:S01]  /*2ab0*/  IADD3 R66, R82.reuse, 0xc00, RZ ;  /* 0x00000c0052427810 */ /* 0x040fe20007ffe0ff */
[----:B------:R0:W-:Y:S01]  /*2ac0*/  STG.E.U8 desc[UR4][R62.64], R125 ;  /* 0x0000007d3e007986 */ /* 0x0001e2000c101104 */
[----:B------:R-:W-:-:S02]  /*2ad0*/  IADD3 R64, R82, 0xc80, RZ ;  /* 0x00000c8052407810 */ /* 0x000fc40007ffe0ff */
[----:B------:R-:W-:Y:S02]  /*2ae0*/  F2FP.SATFINITE.E4M3.F32.PACK_AB_MERGE_C R73, RZ, R65, RZ ;  /* 0x00000041ff49723e */ /* 0x000fe400048070ff */
[----:B------:R-:W-:Y:S01]  /*2af0*/  @P0 FMNMX R4, R4, |R81|, !PT ;  /* 0x4000005104040209 */ /* 0x000fe20007800000 */
[----:B------:R-:W-:Y:S01]  /*2b00*/  @P1 FMUL R81, R81, R0 ;  /* 0x0000000051511220 */ /* 0x000fe20000400000 */
[----:B------:R-:W-:Y:S02]  /*2b10*/  IADD3 R65, R82, 0xd00, RZ ;  /* 0x00000d0052417810 */ /* 0x000fe40007ffe0ff */
[----:B------:R-:W-:Y:S02]  /*2b20*/  IADD3 R66, P2, R66, UR10, RZ ;  /* 0x0000000a42427c10 */ /* 0x000fe4000ff5e0ff */
[----:B------:R-:W-:Y:S01]  /*2b30*/  IADD3 R64, P3, R64, UR10, RZ ;  /* 0x0000000a40407c10 */ /* 0x000fe2000ff7e0ff */
[----:B0-----:R-:W-:Y:S01]  /*2b40*/  FFMA R63, R31, R88, R74 ;  /* 0x000000581f3f7223 */ /* 0x001fe2000000004a */
[----:B------:R-:W-:-:S02]  /*2b50*/  IADD3.X R69, RZ, UR11, RZ, P4, !PT ;  /* 0x0000000bff457c10 */ /* 0x000fc4000a7fe4ff */
[----:B------:R-:W-:Y:S02]  /*2b60*/  IADD3 R70, P4, R65, UR10, RZ ;  /* 0x0000000a41467c10 */ /* 0x000fe4000ff9e0ff */
[----:B------:R-:W-:Y:S01]  /*2b70*/  IADD3.X R67, RZ, UR11, RZ, P2, !PT ;  /* 0x0000000bff437c10 */ /* 0x000fe200097fe4ff */
[----:B------:R0:W-:Y:S01]  /*2b80*/  STG.E.U8 desc[UR4][R68.64], R73 ;  /* 0x0000004944007986 */ /* 0x0001e2000c101104 */
[----:B------:R-:W-:Y:S01]  /*2b90*/  @P0 FMNMX R4, R4, |R63|, !PT ;  /* 0x4000003f04040209 */ /* 0x000fe20007800000 */
[-C--:B------:R-:W-:Y:S01]  /*2ba0*/  @P1 FMUL R63, R63, R0.reuse ;  /* 0x000000003f3f1220 */ /* 0x080fe20000400000 */
[----:B------:R-:W-:Y:S02]  /*2bb0*/  F2FP.SATFINITE.E4M3.F32.PACK_AB_MERGE_C R79, RZ, R79, RZ ;  /* 0x0000004fff4f723e */ /* 0x000fe400048070ff */
[----:B------:R-:W-:Y:S02]  /*2bc0*/  IADD3.X R65, RZ, UR11, RZ, P3, !PT ;  /* 0x0000000bff417c10 */ /* 0x000fe40009ffe4ff */
[----:B------:R-:W-:Y:S01]  /*2bd0*/  F2FP.SATFINITE.E4M3.F32.PACK_AB_MERGE_C R81, RZ, R81, RZ ;  /* 0x00000051ff51723e */ /* 0x000fe200048070ff */
[----:B------:R-:W-:Y:S01]  /*2be0*/  STG.E.U8 desc[UR4][R66.64], R79 ;  /* 0x0000004f42007986 */ /* 0x000fe2000c101104 */
[----:B------:R-:W-:Y:S01]  /*2bf0*/  @P0 FMNMX R4, R4, |R83|, !PT ;  /* 0x4000005304040209 */ /* 0x000fe20007800000 */
[----:B------:R-:W-:Y:S01]  /*2c00*/  @P1 FMUL R83, R83, R0 ;  /* 0x0000000053531220 */ /* 0x000fe20000400000 */
[C---:B------:R-:W-:Y:S01]  /*2c10*/  IADD3 R62, R82.reuse, 0xe00, RZ ;  /* 0x00000e00523e7810 */ /* 0x040fe20007ffe0ff */
[----:B------:R1:W-:Y:S01]  /*2c20*/  STG.E.U8 desc[UR4][R64.64], R81 ;  /* 0x0000005140007986 */ /* 0x0003e2000c101104 */
[----:B0-----:R-:W-:-:S02]  /*2c30*/  IADD3 R68, R82, 0xd80, RZ ;  /* 0x00000d8052447810 */ /* 0x001fc40007ffe0ff */
[----:B------:R-:W-:Y:S01]  /*2c40*/  @P0 FMNMX R4, R4, |R85|, !PT ;  /* 0x4000005504040209 */ /* 0x000fe20007800000 */
[----:B------:R-:W-:Y:S01]  /*2c50*/  @P1 FMUL R85, R85, R0 ;  /* 0x0000000055551220 */ /* 0x000fe20000400000 */
[----:B------:R-:W-:Y:S02]  /*2c60*/  IADD3 R82, R82, 0xe80, RZ ;  /* 0x00000e8052527810 */ /* 0x000fe40007ffe0ff */
[----:B------:R-:W-:Y:S02]  /*2c70*/  IADD3 R68, P2, R68, UR10, RZ ;  /* 0x0000000a44447c10 */ /* 0x000fe4000ff5e0ff */
[----:B------:R-:W-:Y:S02]  /*2c80*/  IADD3.X R71, RZ, UR11, RZ, P4, !PT ;  /* 0x0000000bff477c10 */ /* 0x000fe4000a7fe4ff */
[----:B------:R-:W-:Y:S01]  /*2c90*/  IADD3 R62, P3, R62, UR10, RZ ;  /* 0x0000000a3e3e7c10 */ /* 0x000fe2000ff7e0ff */
[----:B-1----:R-:W-:Y:S01]  /*2ca0*/  FFMA R65, R34, R92, R75 ;  /* 0x0000005c22417223 */ /* 0x002fe2000000004b */
[----:B------:R-:W-:-:S02]  /*2cb0*/  IADD3 R66, P4, R82, UR10, RZ ;  /* 0x0000000a52427c10 */ /* 0x000fc4000ff9e0ff */
[----:B------:R-:W-:Y:S02]  /*2cc0*/  F2FP.SATFINITE.E4M3.F32.PACK_AB_MERGE_C R73, RZ, R63, RZ ;  /* 0x0000003fff49723e */ /* 0x000fe400048070ff */
[----:B------:R-:W-:Y:S01]  /*2cd0*/  @P0 FMNMX R4, R4, |R65|, !PT ;  /* 0x4000004104040209 */ /* 0x000fe20007800000 */
[----:B------:R-:W-:Y:S01]  /*2ce0*/  @P1 FMUL R65, R65, R0 ;  /* 0x0000000041411220 */ /* 0x000fe20000400000 */
[----:B------:R-:W-:Y:S01]  /*2cf0*/  IADD3.X R69, RZ, UR11, RZ, P2, !PT ;  /* 0x0000000bff457c10 */ /* 0x000fe200097fe4ff */
[----:B------:R0:W-:Y:S01]  /*2d00*/  STG.E.U8 desc[UR4][R70.64], R73 ;  /* 0x0000004946007986 */ /* 0x0001e2000c101104 */
[----:B------:R-:W-:Y:S02]  /*2d10*/  F2FP.SATFINITE.E4M3.F32.PACK_AB_MERGE_C R83, RZ, R83, RZ ;  /* 0x00000053ff53723e */ /* 0x000fe400048070ff */
[----:B------:R-:W-:Y:S02]  /*2d20*/  IADD3.X R63, RZ, UR11, RZ, P3, !PT ;  /* 0x0000000bff3f7c10 */ /* 0x000fe40009ffe4ff */
[----:B------:R-:W-:Y:S01]  /*2d30*/  F2FP.SATFINITE.E4M3.F32.PACK_AB_MERGE_C R85, RZ, R85, RZ ;  /* 0x00000055ff55723e */ /* 0x000fe200048070ff */
[----:B------:R0:W-:Y:S01]  /*2d40*/  STG.E.U8 desc[UR4][R68.64], R83 ;  /* 0x0000005344007986 */ /* 0x0001e2000c101104 */
[----:B------:R-:W-:-:S02]  /*2d50*/  IADD3.X R67, RZ, UR11, RZ, P4, !PT ;  /* 0x0000000bff437c10 */ /* 0x000fc4000a7fe4ff */
[----:B------:R-:W-:Y:S01]  /*2d60*/  F2FP.SATFINITE.E4M3.F32.PACK_AB_MERGE_C R65, RZ, R65, RZ ;  /* 0x00000041ff41723e */ /* 0x000fe200048070ff */
[----:B------:R0:W-:Y:S01]  /*2d70*/  STG.E.U8 desc[UR4][R62.64], R85 ;  /* 0x000000553e007986 */ /* 0x0001e2000c101104 */
[----:B------:R-:W-:Y:S02]  /*2d80*/  ISETP.GE.AND P0, PT, R3, UR13, PT ;  /* 0x0000000d03007c0c */ /* 0x000fe4000bf06270 */
[----:B------:R-:W-:Y:S01]  /*2d90*/  LOP3.LUT P2, RZ, R77, 0xff, RZ, 0xc0, !PT ;  /* 0x000000ff4dff7812 */ /* 0x000fe2000784c0ff */
[----:B------:R0:W-:Y:S03]  /*2da0*/  STG.E.U8 desc[UR4][R66.64], R65 ;  /* 0x0000004142007986 */ /* 0x0001e6000c101104 */
[----:B------:R-:W-:-:S07]  /*2db0*/  SEL R77, RZ, 0x1, P2 ;  /* 0x00000001ff4d7807 */ /* 0x000fce0001000000 */
[----:B------:R-:W-:Y:S05]  /*2dc0*/  @!P0 BRA `(.L_x_11844) ;  /* 0xffffffd800708947 */ /* 0x000fea000383ffff */
.L_x_11836:
        /* <DEDUP_REMOVED lines=15> */
.L_x_11869:
        /* <DEDUP_REMOVED lines=28> */
.L_x_11872:
[----:B--2---:R-:W-:-:S07]  /*3080*/  FMNMX R7, R4, R7, !PT ;  /* 0x0000000704077209 */ /* 0x004fce0007800000 */
.L_x_11848:
[----:B------:R-:W-:Y:S05]  /*3090*/  BSYNC B0 ;  /* 0x0000000000007941 */ /* 0x000fea0003800000 */
.L_x_11847:
[----:B------:R-:W-:Y:S01]  /*30a0*/  ISETP.NE.AND P0, PT, R2, RZ, PT ;  /* 0x000000ff0200720c */ /* 0x000fe20003f05270 */
[----:B------:R-:W-:-:S12]  /*30b0*/  BSSY B0, `(.L_x_11845) ;  /* 0x0000004000007945 */ /* 0x000fd80003800000 */
[----:B------:R-:W-:Y:S05]  /*30c0*/  @P0 BRA `(.L_x_11850) ;  /* 0x0000000000080947 */ /* 0x000fea0003800000 */
[----:B-1----:R-:W1:Y:S02]  /*30d0*/  LDC.64 R4, c[0x0][0x288] ;  /* 0x0000a200ff047b82 */ /* 0x002e640000000a00 */
[----:B-1----:R2:W-:Y:S02]  /*30e0*/  REDG.E.MAX.S32.STRONG.GPU desc[UR4][R4.64], R7 ;  /* 0x000000070400798e */ /* 0x0025e4000d10e384 */
.L_x_11850:
[----:B------:R-:W-:Y:S05]  /*30f0*/  BSYNC B0 ;  /* 0x0000000000007941 */ /* 0x000fea0003800000 */
.L_x_11845:
        /* <DEDUP_REMOVED lines=13> */
[----:B012---:R-:W-:Y:S05]  /*31d0*/  CALL.REL.NOINC `($__internal_183_$__cuda_sm20_rcp_rn_f32_slowpath) ;  /* 0x0000000c00047944 */ /* 0x007fea0003c00000 */
[----:B------:R-:W-:Y:S01]  /*31e0*/  MOV R5, R90 ;  /* 0x0000005a00057202 */ /* 0x000fe20000000f00 */
[----:B------:R-:W-:Y:S06]  /*31f0*/  BRA `(.L_x_11852) ;  /* 0x0000000000107947 */ /* 0x000fec0003800000 */
.L_x_11851:
[----:B--2---:R-:W2:Y:S02]  /*3200*/  MUFU.RCP R5, R0 ;  /* 0x0000000000057308 */ /* 0x004ea40000001000 */
[----:B--2---:R-:W-:-:S04]  /*3210*/  FFMA R2, R5, R0, -1 ;  /* 0xbf80000005027423 */ /* 0x004fc80000000000 */
[----:B------:R-:W-:-:S04]  /*3220*/  FADD.FTZ R2, -R2, -RZ ;  /* 0x800000ff02027221 */ /* 0x000fc80000010100 */
[----:B------:R-:W-:-:S07]  /*3230*/  FFMA R5, R5, R2, R5 ;  /* 0x0000000205057223 */ /* 0x000fce0000000005 */
.L_x_11852:
[----:B------:R-:W2:Y:S02]  /*3240*/  LDC.64 R2, c[0x0][0x280] ;  /* 0x0000a000ff027b82 */ /* 0x000ea40000000a00 */
[----:B--2---:R-:W-:Y:S01]  /*3250*/  STG.E desc[UR4][R2.64], R5 ;  /* 0x0000000502007986 */ /* 0x004fe2000c101904 */
[----:B------:R-:W-:Y:S05]  /*3260*/  EXIT ;  /* 0x000000000000794d */ /* 0x000fea0003800000 */
.L_x_11837:
[----:B------:R-:W-:Y:S01]  /*3270*/  HFMA2.MMA R92, -RZ, RZ, 0, 5.9604644775390625e-08 ;  /* 0x00000001ff5c7435 */ /* 0x000fe200000001ff */
[----:B------:R-:W-:Y:S02]  /*3280*/  MOV R90, R65 ;  /* 0x00000041005a7202 */ /* 0x000fe40000000f00 */
[----:B------:R-:W-:Y:S02]  /*3290*/  MOV R94, 0x1f ;  /* 0x0000001f005e7802 */ /* 0x000fe40000000f00 */
[----:B------:R-:W-:-:S07]  /*32a0*/  MOV R86, 0xffffffff ;  /* 0xffffffff00567802 */ /* 0x000fce0000000f00 */
[----:B-----5:R-:W-:Y:S05]  /*32b0*/  WARPSYNC.COLLECTIVE R86, `(.L_x_11853) ;  /* 0x0000000056087348 */ /* 0x020fea0003c00000 */
[----:B------:R0:W1:Y:S02]  /*32c0*/  SHFL.BFLY P1, R88, R90, R92, R94 ;  /* 0x0c00005c5a587389 */ /* 0x000064000002005e */
[----:B01---5:R-:W-:Y:S01]  /*32d0*/  ENDCOLLECTIVE ;  /* 0x000000000000791b */ /* 0x023fe20003800000 */
.L_x_11853:
[----:B------:R-:W-:Y:S01]  /*32e0*/  HFMA2.MMA R92, -RZ, RZ, 0, 1.1920928955078125e-07 ;  /* 0x00000002ff5c7435 */ /* 0x000fe200000001ff */
[----:B------:R-:W-:-:S05]  /*32f0*/  MOV R62, R88 ;  /* 0x00000058003e7202 */ /* 0x000fca0000000f00 */
[----:B------:R-:W-:-:S05]  /*3300*/  FADD R68, R65, R62 ;  /* 0x0000003e41447221 */ /* 0x000fca0000000000 */
[----:B------:R-:W-:-:S07]  /*3310*/  MOV R90, R68 ;  /* 0x00000044005a7202 */ /* 0x000fce0000000f00 */
[----:B------:R-:W-:Y:S05]  /*3320*/  WARPSYNC.COLLECTIVE R86, `(.L_x_11854) ;  /* 0x0000000056087348 */ /* 0x000fea0003c00000 */
[----:B------:R0:W1:Y:S02]  /*3330*/  SHFL.BFLY P1, R88, R90, R92, R94 ;  /* 0x0c00005c5a587389 */ /* 0x000064000002005e */
[----:B01----:R-:W-:Y:S01]  /*3340*/  ENDCOLLECTIVE ;  /* 0x000000000000791b */ /* 0x003fe20003800000 */
.L_x_11854:
[----:B------:R-:W-:Y:S01]  /*3350*/  HFMA2.MMA R92, -RZ, RZ, 0, 2.384185791015625e-07 ;  /* 0x00000004ff5c7435 */ /* 0x000fe200000001ff */
[----:B------:R-:W-:-:S05]  /*3360*/  MOV R62, R88 ;  /* 0x00000058003e7202 */ /* 0x000fca0000000f00 */
[----:B------:R-:W-:-:S05]  /*3370*/  FADD R70, R68, R62 ;  /* 0x0000003e44467221 */ /* 0x000fca0000000000 */
[----:B------:R-:W-:-:S07]  /*3380*/  MOV R90, R70 ;  /* 0x00000046005a7202 */ /* 0x000fce0000000f00 */
[----:B------:R-:W-:Y:S05]  /*3390*/  WARPSYNC.COLLECTIVE R86, `(.L_x_11855) ;  /* 0x0000000056087348 */ /* 0x000fea0003c00000 */
[----:B------:R0:W1:Y:S02]  /*33a0*/  SHFL.BFLY P1, R88, R90, R92, R94 ;  /* 0x0c00005c5a587389 */ /* 0x000064000002005e */
[----:B01----:R-:W-:Y:S01]  /*33b0*/  ENDCOLLECTIVE ;  /* 0x000000000000791b */ /* 0x003fe20003800000 */
.L_x_11855:
[----:B------:R-:W-:Y:S01]  /*33c0*/  HFMA2.MMA R92, -RZ, RZ, 0, 4.76837158203125e-07 ;  /* 0x00000008ff5c7435 */ /* 0x000fe200000001ff */
[----:B------:R-:W-:-:S05]  /*33d0*/  MOV R62, R88 ;  /* 0x00000058003e7202 */ /* 0x000fca0000000f00 */
[----:B------:R-:W-:-:S05]  /*33e0*/  FADD R82, R70, R62 ;  /* 0x0000003e46527221 */ /* 0x000fca0000000000 */
[----:B------:R-:W-:-:S07]  /*33f0*/  MOV R90, R82 ;  /* 0x00000052005a7202 */ /* 0x000fce0000000f00 */
[----:B------:R-:W-:Y:S05]  /*3400*/  WARPSYNC.COLLECTIVE R86, `(.L_x_11856) ;  /* 0x0000000056087348 */ /* 0x000fea0003c00000 */
[----:B------:R0:W1:Y:S02]  /*3410*/  SHFL.BFLY P1, R88, R90, R92, R94 ;  /* 0x0c00005c5a587389 */ /* 0x000064000002005e */
[----:B01----:R-:W-:Y:S01]  /*3420*/  ENDCOLLECTIVE ;  /* 0x000000000000791b */ /* 0x003fe20003800000 */
.L_x_11856:
[----:B------:R-:W-:Y:S01]  /*3430*/  HFMA2.MMA R92, -RZ, RZ, 0, 9.5367431640625e-07 ;  /* 0x00000010ff5c7435 */ /* 0x000fe200000001ff */
[----:B------:R-:W-:-:S05]  /*3440*/  MOV R62, R88 ;  /* 0x00000058003e7202 */ /* 0x000fca0000000f00 */
[----:B------:R-:W-:-:S05]  /*3450*/  FADD R84, R82, R62 ;  /* 0x0000003e52547221 */ /* 0x000fca0000000000 */
[----:B------:R-:W-:-:S07]  /*3460*/  MOV R90, R84 ;  /* 0x00000054005a7202 */ /* 0x000fce0000000f00 */
[----:B------:R-:W-:Y:S05]  /*3470*/  WARPSYNC.COLLECTIVE R86, `(.L_x_11857) ;  /* 0x0000000056087348 */ /* 0x000fea0003c00000 */
[----:B------:R0:W1:Y:S02]  /*3480*/  SHFL.BFLY P1, R88, R90, R92, R94 ;  /* 0x0c00005c5a587389 */ /* 0x000064000002005e */
[----:B01----:R-:W-:Y:S01]  /*3490*/  ENDCOLLECTIVE ;  /* 0x000000000000791b */ /* 0x003fe20003800000 */
.L_x_11857:
        /* <DEDUP_REMOVED lines=68> */
.L_x_11858:
[----:B------:R-:W-:Y:S01]  /*38e0*/  HFMA2.MMA R92, -RZ, RZ, 0, 1.1920928955078125e-07 ;  /* 0x00000002ff5c7435 */ /* 0x000fe200000001ff */
[----:B------:R-:W-:-:S05]  /*38f0*/  MOV R65, R88 ;  /* 0x0000005800417202 */ /* 0x000fca0000000f00 */
[----:B------:R-:W-:-:S05]  /*3900*/  FADD R65, R62, R65 ;  /* 0x000000413e417221 */ /* 0x000fca0000000000 */
[----:B------:R-:W-:-:S07]  /*3910*/  MOV R90, R65 ;  /* 0x00000041005a7202 */ /* 0x000fce0000000f00 */
[----:B------:R-:W-:Y:S05]  /*3920*/  WARPSYNC.COLLECTIVE R86, `(.L_x_11859) ;  /* 0x0000000056087348 */ /* 0x000fea0003c00000 */
[----:B------:R0:W1:Y:S02]  /*3930*/  SHFL.BFLY P1, R88, R90, R92, R94 ;  /* 0x0c00005c5a587389 */ /* 0x000064000002005e */
[----:B01----:R-:W-:Y:S01]  /*3940*/  ENDCOLLECTIVE ;  /* 0x000000000000791b */ /* 0x003fe20003800000 */
.L_x_11859:
[----:B------:R-:W-:Y:S01]  /*3950*/  HFMA2.MMA R92, -RZ, RZ, 0, 2.384185791015625e-07 ;  /* 0x00000004ff5c7435 */ /* 0x000fe200000001ff */
[----:B------:R-:W-:-:S05]  /*3960*/  MOV R68, R88 ;  /* 0x0000005800447202 */ /* 0x000fca0000000f00 */
[----:B------:R-:W-:-:S05]  /*3970*/  FADD R68, R65, R68 ;  /* 0x0000004441447221 */ /* 0x000fca0000000000 */
[----:B------:R-:W-:-:S07]  /*3980*/  MOV R90, R68 ;  /* 0x00000044005a7202 */ /* 0x000fce0000000f00 */
[----:B------:R-:W-:Y:S05]  /*3990*/  WARPSYNC.COLLECTIVE R86, `(.L_x_11860) ;  /* 0x0000000056087348 */ /* 0x000fea0003c00000 */
[----:B------:R0:W1:Y:S02]  /*39a0*/  SHFL.BFLY P1, R88, R90, R92, R94 ;  /* 0x0c00005c5a587389 */ /* 0x000064000002005e */
[----:B01----:R-:W-:Y:S01]  /*39b0*/  ENDCOLLECTIVE ;  /* 0x000000000000791b */ /* 0x003fe20003800000 */
.L_x_11860:
[----:B------:R-:W-:Y:S01]  /*39c0*/  HFMA2.MMA R92, -RZ, RZ, 0, 4.76837158203125e-07 ;  /* 0x00000008ff5c7435 */ /* 0x000fe200000001ff */
[----:B------:R-:W-:-:S05]  /*39d0*/  MOV R70, R88 ;  /* 0x0000005800467202 */ /* 0x000fca0000000f00 */
[----:B------:R-:W-:-:S05]  /*39e0*/  FADD R70, R68, R70 ;  /* 0x0000004644467221 */ /* 0x000fca0000000000 */
[----:B------:R-:W-:-:S07]  /*39f0*/  MOV R90, R70 ;  /* 0x00000046005a7202 */ /* 0x000fce0000000f00 */
[----:B------:R-:W-:Y:S05]  /*3a00*/  WARPSYNC.COLLECTIVE R86, `(.L_x_11861) ;  /* 0x0000000056087348 */ /* 0x000fea0003c00000 */
[----:B------:R0:W1:Y:S02]  /*3a10*/  SHFL.BFLY P1, R88, R90, R92, R94 ;  /* 0x0c00005c5a587389 */ /* 0x000064000002005e */
[----:B01----:R-:W-:Y:S01]  /*3a20*/  ENDCOLLECTIVE ;  /* 0x000000000000791b */ /* 0x003fe20003800000 */
.L_x_11861:
[----:B------:R-:W-:Y:S01]  /*3a30*/  HFMA2.MMA R92, -RZ, RZ, 0, 9.5367431640625e-07 ;  /* 0x00000010ff5c7435 */ /* 0x000fe200000001ff */
[----:B------:R-:W-:-:S05]  /*3a40*/  MOV R82, R88 ;  /* 0x0000005800527202 */ /* 0x000fca0000000f00 */
[----:B------:R-:W-:-:S05]  /*3a50*/  FADD R82, R70, R82 ;  /* 0x0000005246527221 */ /* 0x000fca0000000000 */
[----:B------:R-:W-:-:S07]  /*3a60*/  MOV R90, R82 ;  /* 0x00000052005a7202 */ /* 0x000fce0000000f00 */
[----:B------:R-:W-:Y:S05]  /*3a70*/  WARPSYNC.COLLECTIVE R86, `(.L_x_11862) ;  /* 0x0000000056087348 */ /* 0x000fea0003c00000 */
[----:B------:R0:W1:Y:S02]  /*3a80*/  SHFL.BFLY P1, R88, R90, R92, R94 ;  /* 0x0c00005c5a587389 */ /* 0x000064000002005e */
[----:B01----:R-:W-:Y:S01]  /*3a90*/  ENDCOLLECTIVE ;  /* 0x000000000000791b */ /* 0x003fe20003800000 */
.L_x_11862:
[----:B------:R-:W-:Y:S01]  /*3aa0*/  MOV R84, R88 ;  /* 0x0000005800547202 */ /* 0x000fe20000000f00 */
[----:B------:R-:W-:Y:S06]  /*3ab0*/  BRA `(.L_x_11863) ;  /* 0xffffffd800787947 */ /* 0x000fec000383ffff */
.L_x_11846:
[----:B------:R-:W-:Y:S01]  /*3ac0*/  HFMA2.MMA R10, -RZ, RZ, 0, 9.5367431640625e-07 ;  /* 0x00000010ff0a7435 */ /* 0x000fe200000001ff */
[----:B------:R-:W-:Y:S02]  /*3ad0*/  MOV R9, R4 ;  /* 0x0000000400097202 */ /* 0x000fe40000000f00 */
[----:B------:R-:W-:Y:S02]  /*3ae0*/  MOV R11, 0x1f ;  /* 0x0000001f000b7802 */ /* 0x000fe40000000f00 */
[----:B------:R-:W-:-:S07]  /*3af0*/  MOV R86, 0xffffffff ;  /* 0xffffffff00567802 */ /* 0x000fce0000000f00 */
[----:B0----5:R-:W-:Y:S05]  /*3b00*/  WARPSYNC.COLLECTIVE R86, `(.L_x_11864) ;  /* 0x0000000056087348 */ /* 0x021fea0003c00000 */
[----:B------:R1:W2:Y:S02]  /*3b10*/  SHFL.DOWN P0, R7, R9, R10, R11 ;  /* 0x0800000a09077389 */ /* 0x0002a4000000000b */
[----:B012--5:R-:W-:Y:S01]  /*3b20*/  ENDCOLLECTIVE ;  /* 0x000000000000791b */ /* 0x027fe20003800000 */
.L_x_11864:
[----:B------:R-:W-:Y:S01]  /*3b30*/  HFMA2.MMA R10, -RZ, RZ, 0, 4.76837158203125e-07 ;  /* 0x00000008ff0a7435 */ /* 0x000fe200000001ff */
[----:B------:R-:W-:-:S04]  /*3b40*/  MOV R3, R7 ;  /* 0x0000000700037202 */ /* 0x000fc80000000f00 */
[----:B------:R-:W-:-:S04]  /*3b50*/  FMNMX R3, R3, R4, !PT ;  /* 0x0000000403037209 */ /* 0x000fc80007800000 */
[----:B------:R-:W-:-:S07]  /*3b60*/  MOV R9, R3 ;  /* 0x0000000300097202 */ /* 0x000fce0000000f00 */
[----:B------:R-:W-:Y:S05]  /*3b70*/  WARPSYNC.COLLECTIVE R86, `(.L_x_11865) ;  /* 0x0000000056087348 */ /* 0x000fea0003c00000 */
[----:B------:R0:W1:Y:S02]  /*3b80*/  SHFL.DOWN P0, R7, R9, R10, R11 ;  /* 0x0800000a09077389 */ /* 0x000064000000000b */
[----:B01----:R-:W-:Y:S01]  /*3b90*/  ENDCOLLECTIVE ;  /* 0x000000000000791b */ /* 0x003fe20003800000 */
.L_x_11865:
[----:B------:R-:W-:Y:S01]  /*3ba0*/  HFMA2.MMA R10, -RZ, RZ, 0, 2.384185791015625e-07 ;  /* 0x00000004ff0a7435 */ /* 0x000fe200000001ff */
[----:B------:R-:W-:-:S04]  /*3bb0*/  MOV R6, R7 ;  /* 0x0000000700067202 */ /* 0x000fc80000000f00 */
[----:B------:R-:W-:-:S04]  /*3bc0*/  FMNMX R6, R3, R6, !PT ;  /* 0x0000000603067209 */ /* 0x000fc80007800000 */
[----:B------:R-:W-:-:S07]  /*3bd0*/  MOV R9, R6 ;  /* 0x0000000600097202 */ /* 0x000fce0000000f00 */
[----:B------:R-:W-:Y:S05]  /*3be0*/  WARPSYNC.COLLECTIVE R86, `(.L_x_11866) ;  /* 0x0000000056087348 */ /* 0x000fea0003c00000 */
[----:B------:R0:W1:Y:S02]  /*3bf0*/  SHFL.DOWN P0, R7, R9, R10, R11 ;  /* 0x0800000a09077389 */ /* 0x000064000000000b */
[----:B01----:R-:W-:Y:S01]  /*3c00*/  ENDCOLLECTIVE ;  /* 0x000000000000791b */ /* 0x003fe20003800000 */
.L_x_11866:
[----:B------:R-:W-:Y:S01]  /*3c10*/  HFMA2.MMA R10, -RZ, RZ, 0, 1.1920928955078125e-07 ;  /* 0x00000002ff0a7435 */ /* 0x000fe200000001ff */
[----:B------:R-:W-:-:S04]  /*3c20*/  MOV R5, R7 ;  /* 0x0000000700057202 */ /* 0x000fc80000000f00 */
[----:B------:R-:W-:-:S04]  /*3c30*/  FMNMX R5, R6, R5, !PT ;  /* 0x0000000506057209 */ /* 0x000fc80007800000 */
[----:B------:R-:W-:-:S07]  /*3c40*/  MOV R9, R5 ;  /* 0x0000000500097202 */ /* 0x000fce0000000f00 */
[----:B------:R-:W-:Y:S05]  /*3c50*/  WARPSYNC.COLLECTIVE R86, `(.L_x_11867) ;  /* 0x0000000056087348 */ /* 0x000fea0003c00000 */
[----:B------:R0:W1:Y:S02]  /*3c60*/  SHFL.DOWN P0, R7, R9, R10, R11 ;  /* 0x0800000a09077389 */ /* 0x000064000000000b */
[----:B01----:R-:W-:Y:S01]  /*3c70*/  ENDCOLLECTIVE ;  /* 0x000000000000791b */ /* 0x003fe20003800000 */
.L_x_11867:
[----:B------:R-:W-:Y:S01]  /*3c80*/  HFMA2.MMA R10, -RZ, RZ, 0, 5.9604644775390625e-08 ;  /* 0x00000001ff0a7435 */ /* 0x000fe200000001ff */
[----:B------:R-:W-:-:S04]  /*3c90*/  MOV R8, R7 ;  /* 0x0000000700087202 */ /* 0x000fc80000000f00 */
[----:B------:R-:W-:-:S04]  /*3ca0*/  FMNMX R8, R5, R8, !PT ;  /* 0x0000000805087209 */ /* 0x000fc80007800000 */
[----:B------:R-:W-:-:S07]  /*3cb0*/  MOV R9, R8 ;  /* 0x0000000800097202 */ /* 0x000fce0000000f00 */
[----:B------:R-:W-:Y:S05]  /*3cc0*/  WARPSYNC.COLLECTIVE R86, `(.L_x_11868) ;  /* 0x0000000056087348 */ /* 0x000fea0003c00000 */
[----:B------:R0:W1:Y:S02]  /*3cd0*/  SHFL.DOWN P0, R7, R9, R10, R11 ;  /* 0x0800000a09077389 */ /* 0x000064000000000b */
[----:B01----:R-:W-:Y:S01]  /*3ce0*/  ENDCOLLECTIVE ;  /* 0x000000000000791b */ /* 0x003fe20003800000 */
.L_x_11868:
[----:B------:R-:W-:Y:S05]  /*3cf0*/  BRA `(.L_x_11869) ;  /* 0xfffffff000707947 */ /* 0x000fea000383ffff */
.L_x_11849:
[----:B------:R-:W-:Y:S01]  /*3d00*/  HFMA2.MMA R10, -RZ, RZ, 0, 1.1920928955078125e-07 ;  /* 0x00000002ff0a7435 */ /* 0x000fe200000001ff */
[----:B--2---:R-:W-:Y:S02]  /*3d10*/  MOV R9, R3 ;  /* 0x0000000300097202 */ /* 0x004fe40000000f00 */
[----:B------:R-:W-:Y:S02]  /*3d20*/  MOV R11, 0x1f ;  /* 0x0000001f000b7802 */ /* 0x000fe40000000f00 */
[----:B------:R-:W-:-:S07]  /*3d30*/  MOV R86, 0xffffffff ;  /* 0xffffffff00567802 */ /* 0x000fce0000000f00 */
[----:B01---5:R-:W-:Y:S05]  /*3d40*/  WARPSYNC.COLLECTIVE R86, `(.L_x_11870) ;  /* 0x0000000056087348 */ /* 0x023fea0003c00000 */
[----:B------:R2:W3:Y:S02]  /*3d50*/  SHFL.DOWN P0, R7, R9, R10, R11 ;  /* 0x0800000a09077389 */ /* 0x0004e4000000000b */
[----:B0123-5:R-:W-:Y:S01]  /*3d60*/  ENDCOLLECTIVE ;  /* 0x000000000000791b */ /* 0x02ffe20003800000 */
.L_x_11870:
[----:B------:R-:W-:Y:S01]  /*3d70*/  HFMA2.MMA R10, -RZ, RZ, 0, 5.9604644775390625e-08 ;  /* 0x00000001ff0a7435 */ /* 0x000fe200000001ff */
[----:B------:R-:W-:-:S04]  /*3d80*/  MOV R4, R7 ;  /* 0x0000000700047202 */ /* 0x000fc80000000f00 */
[----:B------:R-:W-:-:S04]  /*3d90*/  FMNMX R4, R4, R3, !PT ;  /* 0x0000000304047209 */ /* 0x000fc80007800000 */
[----:B------:R-:W-:-:S07]  /*3da0*/  MOV R9, R4 ;  /* 0x0000000400097202 */ /* 0x000fce0000000f00 */
[----:B------:R-:W-:Y:S05]  /*3db0*/  WARPSYNC.COLLECTIVE R86, `(.L_x_11871) ;  /* 0x0000000056087348 */ /* 0x000fea0003c00000 */
[----:B------:R0:W1:Y:S02]  /*3dc0*/  SHFL.DOWN P0, R7, R9, R10, R11 ;  /* 0x0800000a09077389 */ /* 0x000064000000000b */
[----:B01----:R-:W-:Y:S01]  /*3dd0*/  ENDCOLLECTIVE ;  /* 0x000000000000791b */ /* 0x003fe20003800000 */
.L_x_11871:
[----:B------:R-:W-:Y:S05]  /*3de0*/  BRA `(.L_x_11872) ;  /* 0xfffffff000a47947 */ /* 0x000fea000383ffff */
        .weak           $__internal_183_$__cuda_sm20_rcp_rn_f32_slowpath
        .type           $__internal_183_$__cuda_sm20_rcp_rn_f32_slowpath,@function
        .size           $__internal_183_$__cuda_sm20_rcp_rn_f32_slowpath,(.L_x_14519 - $__internal_183_$__cuda_sm20_rcp_rn_f32_slowpath)
$__internal_183_$__cuda_sm20_rcp_rn_f32_slowpath:
        /* <DEDUP_REMOVED lines=15> */
.L_x_11874:
        /* <DEDUP_REMOVED lines=33> */
.L_x_11876:
[----:B------:R0:W1:Y:S02]  /*40f0*/  MUFU.RCP R90, R64 ;  /* 0x00000040005a7308 */ /* 0x0000640000001000 */
.L_x_11875:
[----:B------:R-:W-:Y:S05]  /*4100*/  BSYNC B1 ;  /* 0x0000000000017941 */ /* 0x000fea0003800000 */
.L_x_11873:
[----:B------:R-:W-:Y:S01]  /*4110*/  HFMA2.MMA R65, -RZ, RZ, 0, 0 ;  /* 0x00000000ff417435 */ /* 0x000fe200000001ff */
[----:B0-----:R-:W-:-:S05]  /*4120*/  MOV R64, R88 ;  /* 0x0000005800407202 */ /* 0x001fca0000000f00 */
[----:B-1----:R-:W-:Y:S05]  /*4130*/  RET.REL.NODEC R64 `(_ZN18transformer_engine13normalization19ln_fwd_tuned_kernelINS0_13Kernel_traitsIff13__nv_fp8_e4m3fjLj3840ELj1ELj1ELj4ELj4ENS0_18Kernel_traits_baseILj3840EffS3_fjLj128EEEEEEEvNS0_19ForwardKernelParamsE) ;  /* 0xffffffbc40b07950 */ /* 0x002fea0003c3ffff */
.L_x_11877:
        /* <DEDUP_REMOVED lines=12> */
.L_x_14519:


//--------------------- .text._ZN18transformer_engine13normalization19ln_fwd_tuned_kernelINS0_13Kernel_traitsIff13__nv_fp8_e4m3fjLj3072ELj1ELj1ELj4ELj16ENS0_18Kernel_traits_baseILj3072EffS3_fjLj128EEEEEEEvNS0_19ForwardKernelParamsE --------------------------
	.section	.text._ZN18transformer_engine13normalization19ln_fwd_tuned_kernelINS0_13Kernel_traitsIff13__nv_fp8_e4m3fjLj3072ELj1ELj1ELj4ELj16ENS0_18Kernel_traits_baseILj3072EffS3_fjLj128EEEEEEEvNS0_19ForwardKernelParamsE,"ax",@progbits
	.align	128
        .global         _ZN18transformer_engine13normalization19ln_fwd_tuned_kernelINS0_13Kernel_traitsIff13__nv_fp8_e4m3fjLj3072ELj1ELj1ELj4ELj16ENS0_18Kernel_traits_baseILj3072EffS3_fjLj128EEEEEEEvNS0_19ForwardKernelParamsE
        .type           _ZN18transformer_engine13normalization19ln_fwd_tuned_kernelINS0_13Kernel_traitsIff13__nv_fp8_e4m3fjLj3072ELj1ELj1ELj4ELj16ENS0_18Kernel_traits_baseILj3072EffS3_fjLj128EEEEEEEvNS0_19ForwardKernelParamsE,@function
        .size           _ZN18transformer_engine13normalization19ln_fwd_tuned_kernelINS0_13Kernel_traitsIff13__nv_fp8_e4m3fjLj3072ELj1ELj1ELj4ELj16ENS0_18Kernel_traits_baseILj3072EffS3_fjLj128EEEEEEEvNS0_19ForwardKernelParamsE,(.L_x_14520 - _ZN18transformer_engine13normalization19ln_fwd_tuned_kernelINS0_13Kernel_traitsIff13__nv_fp8_e4m3fjLj3072ELj1ELj1ELj4ELj16ENS0_18Kernel_traits_baseILj3072EffS3_fjLj128EEEEEEEvNS0_19ForwardKernelParamsE)
        .other          _ZN18transformer_engine13normalization19ln_fwd_tuned_kernelINS0_13Kernel_traitsIff13__nv_fp8_e4m3fjLj3072ELj1ELj1ELj4ELj16ENS0_18Kernel_traits_baseILj3072EffS3_fjLj128EEEEEEEvNS0_19ForwardKernelParamsE,@"STO_CUDA_ENTRY STV_DEFAULT"
_ZN18transformer_engine13normalization19ln_fwd_tuned_kernelINS0_13Kernel_traitsIff13__nv_fp8_e4m3fjLj3072ELj1ELj1ELj4ELj16ENS0_18Kernel_traits_baseILj3072EffS3_fjLj128EEEEEEEvNS0_19ForwardKernelParamsE:
.text._ZN18transformer_engine13normalization19ln_fwd_tuned_kernelINS0_13Kernel_traitsIff13__nv_fp8_e4m3fjLj3072ELj1ELj1ELj4ELj16ENS0_18Kernel_traits_baseILj3072EffS3_fjLj128EEEEEEEvNS0_19ForwardKernelParamsE:
        /* <DEDUP_REMOVED lines=41> */
.L_x_11886:
[----:B--2---:R-:W0:Y:S01]  /*0290*/  LDC.64 R76, c[0x0][0x220] ;  /* 0x00008800ff4c7b82 */ /* 0x004e220000000a00 */
        /* <DEDUP_REMOVED lines=118> */
.L_x_11905:
        /* <DEDUP_REMOVED lines=35> */
[----:B012--5:R-:W-:Y:S05]  /*0c30*/  CALL.REL.NOINC `($__internal_184_$__cuda_sm20_rcp_rn_f32_slowpath) ;  /* 0x0000002000c87944 */ /* 0x027fea0003c00000 */
[----:B------:R-:W-:Y:S05]  /*0c40*/  BRA `(.L_x_11882) ;  /* 0x0000000000107947 */ /* 0x000fea0003800000 */
.L_x_11881:
[----:B------:R-:W3:Y:S02]  /*0c50*/  MUFU.RCP R85, R2 ;  /* 0x0000000200557308 */ /* 0x000ee40000001000 */
[----:B---3--:R-:W-:-:S04]  /*0c60*/  FFMA R0, R2, R85, -1 ;  /* 0xbf80000002007423 */ /* 0x008fc80000000055 */
[----:B------:R-:W-:-:S04]  /*0c70*/  FADD.FTZ R0, -R0, -RZ ;  /* 0x800000ff00007221 */ /* 0x000fc80000010100 */
[----:B------:R-:W-:-:S07]  /*0c80*/  FFMA R0, R85, R0, R85 ;  /* 0x0000000055007223 */ /* 0x000fce0000000055 */
.L_x_11882:
[----:B------:R-:W-:Y:S05]  /*0c90*/  BSYNC B0 ;  /* 0x0000000000007941 */ /* 0x000fea0003800000 */
.L_x_11880:
        /* <DEDUP_REMOVED lines=20> */
[----:B-----5:R-:W-:Y:S05]  /*0de0*/  CALL.REL.NOINC `($__internal_184_$__cuda_sm20_rcp_rn_f32_slowpath) ;  /* 0x00000020005c7944 */ /* 0x020fea0003c00000 */
[----:B------:R-:W-:Y:S05]  /*0df0*/  BRA `(.L_x_11885) ;  /* 0x0000000000107947 */ /* 0x000fea0003800000 */
.L_x_11884:
[----:B------:R-:W0:Y:S02]  /*0e00*/  MUFU.RCP R0, R87 ;  /* 0x0000005700007308 */ /* 0x000e240000001000 */
[----:B0-----:R-:W-:-:S04]  /*0e10*/  FFMA R84, R87, R0, -1 ;  /* 0xbf80000057547423 */ /* 0x001fc80000000000 */
[----:B------:R-:W-:-:S04]  /*0e20*/  FADD.FTZ R85, -R84, -RZ ;  /* 0x800000ff54557221 */ /* 0x000fc80000010100 */
[----:B------:R-:W-:-:S07]  /*0e30*/  FFMA R0, R0, R85, R0 ;  /* 0x0000005500007223 */ /* 0x000fce0000000000 */
.L_x_11885:
[----:B------:R-:W-:Y:S05]  /*0e40*/  BSYNC B0 ;  /* 0x0000000000007941 */ /* 0x000fea0003800000 */
.L_x_11883:
        /* <DEDUP_REMOVED lines=16> */
[----:B-1----:R-:W-:Y:S01]  /*0f50*/  FFMA R0, R87, 0.00032552084303461015224, R2 ;  /* 0x39aaaaab57007823 */ /* 0x002fe20000000002 */
[----:B-----5:R-:W-:-:S04]  /*0f60*/  FADD R2, R8, 1 ;  /* 0x3f80000008027421 */ /* 0x020fc80000000000 */
[----:B------:R-:W-:Y:S01]  /*0f70*/  FSETP.GEU.AND P0, PT, |R0|, 1.175494350822287508e-38, PT ;  /* 0x008000000000780b */ /* 0x000fe20003f0e200 */
[----:B0-----:R-:W-:-:S04]  /*0f80*/  @!P3 IMAD.WIDE R82, R7, 0x4, R82 ;  /* 0x000000040752b825 */ /* 0x001fc800078e0252 */
[--C-:B--2---:R-:W-:Y:S01]  /*0f90*/  FADD R85, R66, -R81.reuse ;  /* 0x8000005142557221 */ /* 0x104fe20000000000 */
[--C-:B------:R-:W-:Y:S01]  /*0fa0*/  FADD R56, R56, -R81.reuse ;  /* 0x8000005138387221 */ /* 0x100fe20000000000 */
[----:B------:R-:W-:Y:S01]  /*0fb0*/  FADD R66, R9, 1 ;  /* 0x3f80000009427421 */ /* 0x000fe20000000000 */
[--C-:B------:R-:W-:Y:S01]  /*0fc0*/  FADD R57, R57, -R81.reuse ;  /* 0x8000005139397221 */ /* 0x100fe20000000000 */
[----:B------:R0:W-:Y:S01]  /*0fd0*/  @!P3 STG.E desc[UR4][R82.64], R81 ;  /* 0x000000515200b986 */ /* 0x0001e2000c101904 */
        /* <DEDUP_REMOVED lines=28> */
[----:B------:R-:W-:Y:S01]  /*11a0*/  FADD R57, R78, -R81 ;  /* 0x800000514e397221 */ /* 0x000fe20000000000 */
[----:B------:R-:W-:Y:S01]  /*11b0*/  FMUL R58, R0, R58 ;  /* 0x0000003a003a7220 */ /* 0x000fe20000400000 */
[----:B------:R-:W-:Y:S01]  /*11c0*/  FFMA R81, R56, R64, R32 ;  /* 0x0000004038517223 */ /* 0x000fe20000000020 */
[----:B------:R-:W-:Y:S01]  /*11d0*/  FADD R56, R10, 1 ;  /* 0x3f8000000a387421 */ /* 0x000fe20000000000 */
[----:B------:R-:W-:Y:S01]  /*11e0*/  FFMA R79, R66, R68, R33 ;  /* 0x00000044424f7223 */ /* 0x000fe20000000021 */
[C---:B------:R-:W-:Y:S01]  /*11f0*/  FADD R64, R11.reuse, 1 ;  /* 0x3f8000000b407421 */ /* 0x040fe20000000000 */
[----:B------:R-:W-:Y:S01]  /*1200*/  FADD R68, R12, 1 ;  /* 0x3f8000000c447421 */ /* 0x000fe20000000000 */
[----:B------:R-:W-:Y:S01]  /*1210*/  FMUL R83, R0, R83 ;  /* 0x0000005300537220 */ /* 0x000fe20000400000 */
[----:B------:R-:W-:Y:S01]  /*1220*/  FSEL R56, R10, R56, !P1 ;  /* 0x000000380a387208 */ /* 0x000fe20004800000 */
        /* <DEDUP_REMOVED lines=11> */
[----:B------:R-:W-:Y:S01]  /*12e0*/  ISETP.NE.AND.EX P0, PT, RZ, UR9, PT, P0 ;  /* 0x00000009ff007c0c */ /* 0x000fe2000bf05300 */
[C---:B------:R-:W-:Y:S01]  /*12f0*/  FMUL R89, R0.reuse, R89 ;  /* 0x0000005900597220 */ /* 0x040fe20000400000 */
[----:B------:R-:W-:Y:S01]  /*1300*/  FSEL R64, R13, R60, !P1 ;  /* 0x0000003c0d407208 */ /* 0x000fe20004800000 */
[----:B------:R-:W-:Y:S01]  /*1310*/  FMUL R60, R0, R61 ;  /* 0x0000003d003c7220 */ /* 0x000fe20000400000 */
[----:B------:R-:W-:Y:S01]  /*1320*/  FSEL R66, R14, R66, !P1 ;  /* 0x000000420e427208 */ /* 0x000fe20004800000 */
[C---:B------:R-:W-:Y:S01]  /*1330*/  FMUL R61, R0.reuse, R62 ;  /* 0x0000003e003d7220 */ /* 0x040fe20000400000 */
[----:B------:R-:W-:Y:S01]  /*1340*/  FSEL R68, R15, R68, !P1 ;  /* 0x000000440f447208 */ /* 0x000fe20004800000 */
[----:B------:R-:W-:Y:S01]  /*1350*/  FMUL R62, R0, R63 ;  /* 0x0000003f003e7220 */ /* 0x000fe20000400000 */
[----:B------:R-:W-:Y:S01]  /*1360*/  FFMA R60, R60, R64, R37 ;  /* 0x000000403c3c7223 */ /* 0x000fe20000000025 */
[----:B------:R-:W-:Y:S01]  /*1370*/  FFMA R63, R61, R66, R38 ;  /* 0x000000423d3f7223 */ /* 0x000fe20000000026 */
[C---:B------:R-:W-:Y:S01]  /*1380*/  FADD R64, R17.reuse, 1 ;  /* 0x3f80000011407421 */ /* 0x040fe20000000000 */
[----:B------:R-:W-:Y:S01]  /*1390*/  FFMA R61, R62, R68, R39 ;  /* 0x000000443e3d7223 */ /* 0x000fe20000000027 */
[----:B------:R-:W-:Y:S01]  /*13a0*/  FADD R62, R16, 1 ;  /* 0x3f800000103e7421 */ /* 0x000fe20000000000 */
        /* <DEDUP_REMOVED lines=8> */
[----:B------:R-:W-:Y:S01]  /*1430*/  @P2 FMUL R81, R81, R80 ;  /* 0x0000005051512220 */ /* 0x000fe20000400000 */
[----:B------:R-:W-:Y:S01]  /*1440*/  @P0 FMNMX R6, R6, |R79|, !PT ;  /* 0x4000004f06060209 */ /* 0x000fe20007800000 */
[----:B------:R-:W-:Y:S01]  /*1450*/  FFMA R85, R83, R62, R40 ;  /* 0x0000003e53557223 */ /* 0x000fe20000000028 */
[----:B------:R-:W-:Y:S01]  /*1460*/  FADD R62, R19, 1 ;  /* 0x3f800000133e7421 */ /* 0x000fe20000000000 */
        /* <DEDUP_REMOVED lines=8> */
[----:B------:R-:W-:Y:S01]  /*14f0*/  FSEL R66, R20, R66, !P1 ;  /* 0x0000004214427208 */ /* 0x000fe20004800000 */
[----:B------:R-:W-:Y:S01]  /*1500*/  FFMA R62, R62, R64, R43 ;  /* 0x000000403e3e7223 */ /* 0x000fe2000000002b */
[----:B------:R-:W-:Y:S01]  /*1510*/  FADD R69, R22, 1 ;  /* 0x3f80000016457421 */ /* 0x000fe20000000000 */
[----:B------:R-:W-:Y:S01]  /*1520*/  FFMA R67, R68, R70, R45 ;  /* 0x0000004644437223 */ /* 0x000fe2000000002d */
[----:B------:R-:W-:Y:S01]  /*1530*/  FADD R64, R23, 1 ;  /* 0x3f80000017407421 */ /* 0x000fe20000000000 */
[----:B------:R-:W-:Y:S01]  /*1540*/  FADD R68, R24, 1 ;  /* 0x3f80000018447421 */ /* 0x000fe20000000000 */
[----:B------:R-:W-:Y:S01]  /*1550*/  FFMA R87, R87, R66, R44 ;  /* 0x0000004257577223 */ /* 0x000fe2000000002c */
[----:B------:R-:W-:Y:S01]  /*1560*/  FSEL R69, R22, R69, !P1 ;  /* 0x0000004516457208 */ /* 0x000fe20004800000 */
[----:B------:R-:W-:Y:S01]  /*1570*/  @P2 FMUL R79, R79, R80 ;  /* 0x000000504f4f2220 */ /* 0x000fe20000400000 */
        /* <DEDUP_REMOVED lines=9> */
[----:B------:R-:W-:Y:S01]  /*1610*/  @P0 FMNMX R6, R6, |R58|, !PT ;  /* 0x4000003a06060209 */ /* 0x000fe20007800000 */
[----:B------:R-:W-:Y:S01]  /*1620*/  FADD R69, R26, 1 ;  /* 0x3f8000001a457421 */ /* 0x000fe20000000000 */
[----:B------:R-:W-:Y:S01]  /*1630*/  FSEL R66, R25, R66, !P1 ;  /* 0x0000004219427208 */ /* 0x000fe20004800000 */
[----:B------:R-:W-:Y:S01]  /*1640*/  FADD R75, R30, 1 ;  /* 0x3f8000001e4b7421 */ /* 0x000fe20000000000 */
[----:B------:R-:W-:Y:S01]  /*1650*/  @P0 FMNMX R6, R6, |R56|, !PT ;  /* 0x4000003806060209 */ /* 0x000fe20007800000 */
[----:B------:R-:W-:Y:S01]  /*1660*/  @P2 FMUL R56, R56, R80 ;  /* 0x0000005038382220 */ /* 0x000fe20000400000 */
        /* <DEDUP_REMOVED lines=8> */
[----:B------:R-:W-:Y:S01]  /*16f0*/  FFMA R69, R72, R71, R51 ;  /* 0x0000004748457223 */ /* 0x000fe20000000033 */
[----:B------:R-:W-:Y:S01]  /*1700*/  @P0 FMNMX R6, R6, |R60|, !PT ;  /* 0x4000003c06060209 */ /* 0x000fe20007800000 */
[----:B------:R-:W-:Y:S01]  /*1710*/  FADD R71, R28, 1 ;  /* 0x3f8000001c477421 */ /* 0x000fe20000000000 */
[----:B------:R-:W-:Y:S01]  /*1720*/  FADD R70, R29, 1 ;  /* 0x3f8000001d467421 */ /* 0x000fe20000000000 */
[----:B------:R-:W-:Y:S01]  /*1730*/  F2FP.SATFINITE.E4M3.F32.PACK_AB_MERGE_C R81, RZ, R81, RZ ;  /* 0x00000051ff51723e */ /* 0x000fe200048070ff */
[-C--:B------:R-:W-:Y:S01]  /*1740*/  @P2 FMUL R59, R59, R80.reuse ;  /* 0x000000503b3b2220 */ /* 0x080fe20000400000 */
[----:B------:R-:W-:Y:S01]  /*1750*/  @P0 FMNMX R6, R6, |R63|, !PT ;  /* 0x4000003f06060209 */ /* 0x000fe20007800000 */
[----:B------:R-:W-:Y:S01]  /*1760*/  @P2 FMUL R60, R60, R80 ;  /* 0x000000503c3c2220 */ /* 0x000fe20000400000 */
[----:B------:R-:W-:Y:S01]  /*1770*/  FSEL R71, R28, R71, !P1 ;  /* 0x000000471c477208 */ /* 0x000fe20004800000 */
[C---:B------:R-:W-:Y:S01]  /*1780*/  FMUL R57, R0.reuse, R57 ;  /* 0x0000003900397220 */ /* 0x040fe20000400000 */
[----:B------:R-:W-:Y:S01]  /*1790*/  FSEL R72, R29, R70, !P1 ;  /* 0x000000461d487208 */ /* 0x000fe20004800000 */
[----:B------:R-:W-:Y:S01]  /*17a0*/  FMUL R70, R0, R77 ;  /* 0x0000004d00467220 */ /* 0x000fe20000400000 */
[----:B------:R-:W-:Y:S01]  /*17b0*/  @P0 FMNMX R6, R6, |R61|, !PT ;  /* 0x4000003d06060209 */ /* 0x000fe20007800000 */
[----:B------:R-:W-:Y:S01]  /*17c0*/  FFMA R73, R73, R71, R52 ;  /* 0x0000004749497223 */ /* 0x000fe20000000034 */
[----:B------:R-:W-:Y:S01]  /*17d0*/  F2FP.SATFINITE.E4M3.F32.PACK_AB_MERGE_C R79, RZ, R79, RZ ;  /* 0x0000004fff4f723e */ /* 0x000fe200048070ff */
[----:B------:R-:W-:Y:S01]  /*17e0*/  FFMA R71, R70, R72, R53 ;  /* 0x0000004846477223 */ /* 0x000fe20000000035 */
[----:B------:R-:W-:Y:S01]  /*17f0*/  @P0 FMNMX R6, R6, |R85|, !PT ;  /* 0x4000005506060209 */ /* 0x000fe20007800000 */
[----:B------:R-:W-:Y:S01]  /*1800*/  FADD R70, R31, 1 ;  /* 0x3f8000001f467421 */ /* 0x000fe20000000000 */
[----:B------:R-:W-:Y:S01]  /*1810*/  F2FP.SATFINITE.E4M3.F32.PACK_AB_MERGE_C R56, RZ, R56, RZ ;  /* 0x00000038ff38723e */ /* 0x000fe200048070ff */
[-C--:B------:R-:W-:Y:S01]  /*1820*/  @P2 FMUL R63, R63, R80.reuse ;  /* 0x000000503f3f2220 */ /* 0x080fe20000400000 */
[----:B------:R-:W-:Y:S01]  /*1830*/  @P0 FMNMX R6, R6, |R83|, !PT ;  /* 0x4000005306060209 */ /* 0x000fe20007800000 */
[----:B------:R-:W-:Y:S01]  /*1840*/  @P2 FMUL R85, R85, R80 ;  /* 0x0000005055552220 */ /* 0x000fe20000400000 */
[----:B------:R-:W-:Y:S01]  /*1850*/  FSEL R77, R31, R70, !P1 ;  /* 0x000000461f4d7208 */ /* 0x000fe20004800000 */
[----:B------:R-:W-:Y:S01]  /*1860*/  FMUL R70, R0, R2 ;  /* 0x0000000200467220 */ /* 0x000fe20000400000 */
[----:B------:R-:W-:Y:S01]  /*1870*/  FSEL R75, R30, R75, !P1 ;  /* 0x0000004b1e4b7208 */ /* 0x000fe20004800000 */
[-C--:B------:R-:W-:Y:S01]  /*1880*/  @P2 FMUL R83, R83, R80.reuse ;  /* 0x0000005053532220 */ /* 0x080fe20000400000 */
[----:B------:R-:W-:Y:S01]  /*1890*/  LOP3.LUT R2, R81, 0xff, RZ, 0xc0, !PT ;  /* 0x000000ff51027812 */ /* 0x000fe200078ec0ff */
[-C--:B------:R-:W-:Y:S01]  /*18a0*/  @P2 FMUL R58, R58, R80.reuse ;  /* 0x000000503a3a2220 */ /* 0x080fe20000400000 */
[----:B------:R-:W-:Y:S01]  /*18b0*/  LOP3.LUT R79, R79, 0xffff, RZ, 0xc0, !PT ;  /* 0x0000ffff4f4f7812 */ /* 0x000fe200078ec0ff */
[----:B------:R-:W-:Y:S01]  /*18c0*/  FFMA R75, R57, R75, R54 ;  /* 0x0000004b394b7223 */ /* 0x000fe20000000036 */
[----:B------:R-:W-:Y:S01]  /*18d0*/  @P0 FMNMX R6, R6, |R65|, !PT ;  /* 0x4000004106060209 */ /* 0x000fe20007800000 */
[-C--:B------:R-:W-:Y:S01]  /*18e0*/  @P2 FMUL R65, R65, R80.reuse ;  /* 0x0000005041412220 */ /* 0x080fe20000400000 */
[----:B------:R-:W-:Y:S01]  /*18f0*/  LOP3.LUT R56, R56, 0xffff, RZ, 0xc0, !PT ;  /* 0x0000ffff38387812 */ /* 0x000fe200078ec0ff */
[----:B------:R-:W-:Y:S01]  /*1900*/  @P2 FMUL R61, R61, R80 ;  /* 0x000000503d3d2220 */ /* 0x000fe20000400000 */
[----:B------:R-:W-:Y:S01]  /*1910*/  F2FP.SATFINITE.E4M3.F32.PACK_AB_MERGE_C R59, RZ, R59, RZ ;  /* 0x0000003bff3b723e */ /* 0x000fe200048070ff */
[----:B------:R-:W-:Y:S01]  /*1920*/  FFMA R77, R70, R77, R55 ;  /* 0x0000004d464d7223 */ /* 0x000fe20000000037 */
[----:B------:R-:W-:-:S02]  /*1930*/  F2FP.SATFINITE.E4M3.F32.PACK_AB_MERGE_C R60, RZ, R60, RZ ;  /* 0x0000003cff3c723e */ /* 0x000fc400048070ff */
[----:B------:R-:W-:Y:S02]  /*1940*/  PRMT R79, R79, 0x7604, R2 ;  /* 0x000076044f4f7816 */ /* 0x000fe40000000002 */
[----:B------:R-:W-:Y:S01]  /*1950*/  @P0 FMNMX R6, R6, |R62|, !PT ;  /* 0x4000003e06060209 */ /* 0x000fe20007800000 */
[----:B------:R-:W-:Y:S01]  /*1960*/  @P2 FMUL R62, R62, R80 ;  /* 0x000000503e3e2220 */ /* 0x000fe20000400000 */
[----:B------:R-:W-:Y:S02]  /*1970*/  SHF.L.U32 R2, R56, 0x18, RZ ;  /* 0x0000001838027819 */ /* 0x000fe400000006ff */
[----:B------:R-:W-:Y:S02]  /*1980*/  LOP3.LUT R56, R59, 0xff, RZ, 0xc0, !PT ;  /* 0x000000ff3b387812 */ /* 0x000fe400078ec0ff */
[----:B------:R-:W-:Y:S02]  /*1990*/  LOP3.LUT R57, R60, 0xffff, RZ, 0xc0, !PT ;  /* 0x0000ffff3c397812 */ /* 0x000fe400078ec0ff */
[----:B------:R-:W-:-:S02]  /*19a0*/  F2FP.SATFINITE.E4M3.F32.PACK_AB_MERGE_C R63, RZ, R63, RZ ;  /* 0x0000003fff3f723e */ /* 0x000fc400048070ff */
[----:B------:R-:W-:Y:S01]  /*19b0*/  @P0 FMNMX R6, R6, |R87|, !PT ;  /* 0x4000005706060209 */ /* 0x000fe20007800000 */
[-C--:B------:R-:W-:Y:S01]  /*19c0*/  @P2 FMUL R87, R87, R80.reuse ;  /* 0x0000005057572220 */ /* 0x080fe20000400000 */
[----:B------:R-:W-:Y:S02]  /*19d0*/  PRMT R56, R57, 0x7604, R56 ;  /* 0x0000760439387816 */ /* 0x000fe40000000038 */
[----:B------:R-:W-:Y:S02]  /*19e0*/  LOP3.LUT R63, R63, 0xff, RZ, 0xc0, !PT ;  /* 0x000000ff3f3f7812 */ /* 0x000fe400078ec0ff */
[----:B------:R-:W-:Y:S01]  /*19f0*/  @P0 FMNMX R6, R6, |R67|, !PT ;  /* 0x4000004306060209 */ /* 0x000fe20007800000 */
[----:B------:R-:W-:Y:S01]  /*1a00*/  @P2 FMUL R67, R67, R80 ;  /* 0x0000005043432220 */ /* 0x000fe20000400000 */
[----:B------:R-:W-:Y:S02]  /*1a10*/  PRMT R63, R56, 0x5410, R63 ;  /* 0x00005410383f7816 */ /* 0x000fe4000000003f */
[----:B------:R-:W-:-:S02]  /*1a20*/  F2FP.SATFINITE.E4M3.F32.PACK_AB_MERGE_C R56, RZ, R85, RZ ;  /* 0x00000055ff38723e */ /* 0x000fc400048070ff */
[----:B------:R-:W-:Y:S02]  /*1a30*/  F2FP.SATFINITE.E4M3.F32.PACK_AB_MERGE_C R83, RZ, R83, RZ ;  /* 0x00000053ff53723e */ /* 0x000fe400048070ff */
[----:B------:R-:W-:Y:S01]  /*1a40*/  @P0 FMNMX R6, R6, |R91|, !PT ;  /* 0x4000005b06060209 */ /* 0x000fe20007800000 */
[----:B------:R-:W-:Y:S01]  /*1a50*/  @P2 FMUL R91, R91, R80 ;  /* 0x000000505b5b2220 */ /* 0x000fe20000400000 */
[----:B------:R-:W-:Y:S02]  /*1a60*/  LOP3.LUT R56, R56, 0xff, RZ, 0xc0, !PT ;  /* 0x000000ff38387812 */ /* 0x000fe400078ec0ff */
[----:B------:R-:W-:Y:S02]  /*1a70*/  LOP3.LUT R83, R83, 0xffff, RZ, 0xc0, !PT ;  /* 0x0000ffff53537812 */ /* 0x000fe400078ec0ff */
[----:B------:R-:W-:Y:S02]  /*1a80*/  F2FP.SATFINITE.E4M3.F32.PACK_AB_MERGE_C R65, RZ, R65, RZ ;  /* 0x00000041ff41723e */ /* 0x000fe400048070ff */
[----:B------:R-:W-:-:S02]  /*1a90*/  F2FP.SATFINITE.E4M3.F32.PACK_AB_MERGE_C R62, RZ, R62, RZ ;  /* 0x0000003eff3e723e */ /* 0x000fc400048070ff */
[----:B------:R-:W-:Y:S01]  /*1aa0*/  @P0 FMNMX R6, R6, |R89|, !PT ;  /* 0x4000005906060209 */ /* 0x000fe20007800000 */
[----:B------:R-:W-:Y:S01]  /*1ab0*/  @P2 FMUL R89, R89, R80 ;  /* 0x0000005059592220 */ /* 0x000fe20000400000 */
[----:B------:R-:W-:Y:S02]  /*1ac0*/  PRMT R56, R83, 0x7604, R56 ;  /* 0x0000760453387816 */ /* 0x000fe40000000038 */
[----:B------:R-:W-:Y:S02]  /*1ad0*/  LOP3.LUT R65, R65, 0xff, RZ, 0xc0, !PT ;  /* 0x000000ff41417812 */ /* 0x000fe400078ec0ff */
[----:B------:R-:W-:Y:S02]  /*1ae0*/  LOP3.LUT R62, R62, 0xffff, RZ, 0xc0, !PT ;  /* 0x0000ffff3e3e7812 */ /* 0x000fe400078ec0ff */
[----:B------:R-:W-:Y:S01]  /*1af0*/  @P0 FMNMX R6, R6, |R64|, !PT ;  /* 0x4000004006060209 */ /* 0x000fe20007800000 */
[----:B------:R-:W-:Y:S01]  /*1b00*/  @P2 FMUL R64, R64, R80 ;  /* 0x0000005040402220 */ /* 0x000fe20000400000 */
[----:B------:R-:W-:-:S02]  /*1b10*/  SHF.L.U32 R59, R62, 0x18, RZ ;  /* 0x000000183e3b7819 */ /* 0x000fc400000006ff */
[----:B------:R-:W-:Y:S02]  /*1b20*/  PRMT R56, R56, 0x5410, R65 ;  /* 0x0000541038387816 */ /* 0x000fe40000000041 */
[----:B------:R-:W-:Y:S02]  /*1b30*/  F2FP.SATFINITE.E4M3.F32.PACK_AB_MERGE_C R87, RZ, R87, RZ ;  /* 0x00000057ff57723e */ /* 0x000fe400048070ff */
[----:B------:R-:W-:Y:S02]  /*1b40*/  F2FP.SATFINITE.E4M3.F32.PACK_AB_MERGE_C R67, RZ, R67, RZ ;  /* 0x00000043ff43723e */ /* 0x000fe400048070ff */
[----:B------:R-:W-:Y:S01]  /*1b50*/  @P0 FMNMX R6, R6, |R68|, !PT ;  /* 0x4000004406060209 */ /* 0x000fe20007800000 */
[----:B------:R-:W-:Y:S01]  /*1b60*/  @P2 FMUL R68, R68, R80 ;  /* 0x0000005044442220 */ /* 0x000fe20000400000 */
[----:B------:R-:W-:Y:S02]  /*1b70*/  LOP3.LUT R59, R56, R59, RZ, 0xfc, !PT ;  /* 0x0000003b383b7212 */ /* 0x000fe400078efcff */
[----:B------:R-:W-:-:S02]  /*1b80*/  LOP3.LUT R56, R87, 0xff, RZ, 0xc0, !PT ;  /* 0x000000ff57387812 */ /* 0x000fc400078ec0ff */
[----:B------:R-:W-:Y:S02]  /*1b90*/  LOP3.LUT R67, R67, 0xffff, RZ, 0xc0, !PT ;  /* 0x0000ffff43437812 */ /* 0x000fe400078ec0ff */
[----:B------:R-:W-:Y:S01]  /*1ba0*/  @P0 FMNMX R6, R6, |R66|, !PT ;  /* 0x4000004206060209 */ /* 0x000fe20007800000 */
[-C--:B------:R-:W-:Y:S01]  /*1bb0*/  @P2 FMUL R66, R66, R80.reuse ;  /* 0x0000005042422220 */ /* 0x080fe20000400000 */
[----:B------:R-:W-:Y:S02]  /*1bc0*/  PRMT R60, R67, 0x7604, R56 ;  /* 0x00007604433c7816 */ /* 0x000fe40000000038 */
[----:B------:R-:W-:Y:S01]  /*1bd0*/  @P0 FMNMX R6, R6, |R69|, !PT ;  /* 0x4000004506060209 */ /* 0x000fe20007800000 */
[----:B------:R-:W-:Y:S01]  /*1be0*/  @P2 FMUL R69, R69, R80 ;  /* 0x0000005045452220 */ /* 0x000fe20000400000 */
[----:B------:R-:W-:Y:S02]  /*1bf0*/  F2FP.SATFINITE.E4M3.F32.PACK_AB_MERGE_C R56, RZ, R64, RZ ;  /* 0x00000040ff38723e */ /* 0x000fe400048070ff */
[----:B------:R-:W-:-:S02]  /*1c00*/  F2FP.SATFINITE.E4M3.F32.PACK_AB_MERGE_C R68, RZ, R68, RZ ;  /* 0x00000044ff44723e */ /* 0x000fc400048070ff */
[----:B------:R-:W-:Y:S02]  /*1c10*/  F2FP.SATFINITE.E4M3.F32.PACK_AB_MERGE_C R58, RZ, R58, RZ ;  /* 0x0000003aff3a723e */ /* 0x000fe400048070ff */
[----:B------:R-:W-:Y:S02]  /*1c20*/  F2FP.SATFINITE.E4M3.F32.PACK_AB_MERGE_C R61, RZ, R61, RZ ;  /* 0x0000003dff3d723e */ /* 0x000fe400048070ff */
[----:B------:R-:W-:Y:S01]  /*1c30*/  @P0 FMNMX R6, R6, |R73|, !PT ;  /* 0x4000004906060209 */ /* 0x000fe20007800000 */
[----:B------:R-:W-:Y:S01]  /*1c40*/  @P2 FMUL R73, R73, R80 ;  /* 0x0000005049492220 */ /* 0x000fe20000400000 */
[----:B------:R-:W-:Y:S02]  /*1c50*/  F2FP.SATFINITE.E4M3.F32.PACK_AB_MERGE_C R91, RZ, R91, RZ ;  /* 0x0000005bff5b723e */ /* 0x000fe400048070ff */
[----:B------:R-:W-:Y:S02]  /*1c60*/  LOP3.LUT R56, R56, 0xff, RZ, 0xc0, !PT ;  /* 0x000000ff38387812 */ /* 0x000fe400078ec0ff */
[----:B------:R-:W-:-:S02]  /*1c70*/  LOP3.LUT R57, R68, 0xffff, RZ, 0xc0, !PT ;  /* 0x0000ffff44397812 */ /* 0x000fc400078ec0ff */
[----:B------:R-:W-:Y:S02]  /*1c80*/  F2FP.SATFINITE.E4M3.F32.PACK_AB_MERGE_C R66, RZ, R66, RZ ;  /* 0x00000042ff42723e */ /* 0x000fe400048070ff */
[----:B------:R-:W-:Y:S02]  /*1c90*/  LOP3.LUT R58, R58, 0xff, RZ, 0xc0, !PT ;  /* 0x000000ff3a3a7812 */ /* 0x000fe400078ec0ff */
[----:B------:R-:W-:Y:S02]  /*1ca0*/  LOP3.LUT R61, R61, 0xffff, RZ, 0xc0, !PT ;  /* 0x0000ffff3d3d7812 */ /* 0x000fe400078ec0ff */
[----:B------:R-:W-:Y:S01]  /*1cb0*/  @P0 FMNMX R6, R6, |R71|, !PT ;  /* 0x4000004706060209 */ /* 0x000fe20007800000 */
[----:B------:R-:W-:Y:S01]  /*1cc0*/  @P2 FMUL R71, R71, R80 ;  /* 0x0000005047472220 */ /* 0x000fe20000400000 */
[----:B------:R-:W-:Y:S02]  /*1cd0*/  LOP3.LUT R91, R91, 0xff, RZ, 0xc0, !PT ;  /* 0x000000ff5b5b7812 */ /* 0x000fe400078ec0ff */
[----:B------:R-:W-:-:S02]  /*1ce0*/  PRMT R57, R57, 0x7604, R56 ;  /* 0x0000760439397816 */ /* 0x000fc40000000038 */
[----:B------:R-:W-:Y:S02]  /*1cf0*/  LOP3.LUT R66, R66, 0xff, RZ, 0xc0, !PT ;  /* 0x000000ff42427812 */ /* 0x000fe400078ec0ff */
[----:B------:R-:W-:Y:S02]  /*1d00*/  PRMT R79, R79, 0x5410, R58 ;  /* 0x000054104f4f7816 */ /* 0x000fe4000000003a */
[----:B------:R-:W-:Y:S01]  /*1d10*/  @P0 FMNMX R6, R6, |R75|, !PT ;  /* 0x4000004b06060209 */ /* 0x000fe20007800000 */
[----:B------:R-:W-:Y:S01]  /*1d20*/  @P2 FMUL R75, R75, R80 ;  /* 0x000000504b4b2220 */ /* 0x000fe20000400000 */
[----:B------:R-:W-:Y:S02]  /*1d30*/  SHF.L.U32 R58, R61, 0x18, RZ ;  /* 0x000000183d3a7819 */ /* 0x000fe400000006ff */
[----:B------:R-:W-:Y:S02]  /*1d40*/  PRMT R91, R60, 0x5410, R91 ;  /* 0x000054103c5b7816 */ /* 0x000fe4000000005b */
[----:B------:R-:W0:Y:S01]  /*1d50*/  @!P3 LDC.64 R60, c[0x0][0x230] ;  /* 0x00008c00ff3cbb82 */ /* 0x000e220000000a00 */
[----:B------:R-:W-:-:S02]  /*1d60*/  PRMT R66, R57, 0x5410, R66 ;  /* 0x0000541039427816 */ /* 0x000fc40000000042 */
[----:B------:R-:W-:Y:S01]  /*1d70*/  @P0 FMNMX R6, R6, |R77|, !PT ;  /* 0x4000004d06060209 */ /* 0x000fe20007800000 */
[----:B------:R-:W-:Y:S01]  /*1d80*/  @P2 FMUL R77, R77, R80 ;  /* 0x000000504d4d2220 */ /* 0x000fe20000400000 */
[----:B------:R-:W-:Y:S02]  /*1d90*/  LOP3.LUT R58, R63, R58, RZ, 0xfc, !PT ;  /* 0x0000003a3f3a7212 */ /* 0x000fe400078efcff */
[----:B------:R-:W-:Y:S01]  /*1da0*/  F2FP.SATFINITE.E4M3.F32.PACK_AB_MERGE_C R69, RZ, R69, RZ ;  /* 0x00000045ff45723e */ /* 0x000fe200048070ff */
[----:B------:R-:W1:Y:S01]  /*1db0*/  LDC.64 R56, c[0x0][0x258] ;  /* 0x00009600ff387b82 */ /* 0x000e620000000a00 */
[----:B------:R-:W-:Y:S02]  /*1dc0*/  F2FP.SATFINITE.E4M3.F32.PACK_AB_MERGE_C R63, RZ, R73, RZ ;  /* 0x00000049ff3f723e */ /* 0x000fe400048070ff */
[----:B------:R-:W-:Y:S02]  /*1dd0*/  F2FP.SATFINITE.E4M3.F32.PACK_AB_MERGE_C R71, RZ, R71, RZ ;  /* 0x00000047ff47723e */ /* 0x000fe400048070ff */
[----:B------:R-:W-:-:S02]  /*1de0*/  LOP3.LUT R63, R63, 0xff, RZ, 0xc0, !PT ;  /* 0x000000ff3f3f7812 */ /* 0x000fc400078ec0ff */
[----:B------:R-:W-:Y:S02]  /*1df0*/  LOP3.LUT R64, R71, 0xffff, RZ, 0xc0, !PT ;  /* 0x0000ffff47407812 */ /* 0x000fe400078ec0ff */
[----:B------:R-:W-:Y:S02]  /*1e00*/  LOP3.LUT R69, R69, 0xffff, RZ, 0xc0, !PT ;  /* 0x0000ffff45457812 */ /* 0x000fe400078ec0ff */
[----:B------:R-:W-:Y:S02]  /*1e10*/  F2FP.SATFINITE.E4M3.F32.PACK_AB_MERGE_C R77, RZ, R77, RZ ;  /* 0x0000004dff4d723e */ /* 0x000fe400048070ff */
[----:B------:R-:W-:Y:S02]  /*1e20*/  F2FP.SATFINITE.E4M3.F32.PACK_AB_MERGE_C R75, RZ, R75, RZ ;  /* 0x0000004bff4b723e */ /* 0x000fe400048070ff */
[----:B------:R-:W-:Y:S01]  /*1e30*/  PRMT R64, R64, 0x7604, R63 ;  /* 0x0000760440407816 */ /* 0x000fe2000000003f */
[----:B0-----:R-:W-:Y:S01]  /*1e40*/  @!P3 IMAD.WIDE R60, R7, 0x4, R60 ;  /* 0x00000004073cb825 */ /* 0x001fe200078e023c */
[----:B------:R-:W-:-:S02]  /*1e50*/  SHF.L.U32 R69, R69, 0x18, RZ ;  /* 0x0000001845457819 */ /* 0x000fc400000006ff */
[----:B------:R-:W-:Y:S02]  /*1e60*/  LOP3.LUT R77, R77, 0xffff, RZ, 0xc0, !PT ;  /* 0x0000ffff4d4d7812 */ /* 0x000fe400078ec0ff */
[----:B------:R-:W-:Y:S01]  /*1e70*/  LOP3.LUT R75, R75, 0xff, RZ, 0xc0, !PT ;  /* 0x000000ff4b4b7812 */ /* 0x000fe200078ec0ff */
[----:B------:R2:W-:Y:S01]  /*1e80*/  @!P3 STG.E desc[UR4][R60.64], R0 ;  /* 0x000000003c00b986 */ /* 0x0005e2000c101904 */
[----:B------:R-:W-:Y:S02]  /*1e90*/  LOP3.LUT R68, R93, 0x7f, RZ, 0xc0, !PT ;  /* 0x0000007f5d447812 */ /* 0x000fe400078ec0ff */
[----:B------:R-:W-:Y:S02]  /*1ea0*/  F2FP.SATFINITE.E4M3.F32.PACK_AB_MERGE_C R89, RZ, R89, RZ ;  /* 0x00000059ff59723e */ /* 0x000fe400048070ff */
[----:B------:R-:W-:Y:S02]  /*1eb0*/  SHF.L.U32 R77, R77, 0x18, RZ ;  /* 0x000000184d4d7819 */ /* 0x000fe400000006ff */
[----:B------:R-:W-:Y:S01]  /*1ec0*/  LOP3.LUT R63, R66, R69, RZ, 0xfc, !PT ;  /* 0x00000045423f7212 */ /* 0x000fe200078efcff */
[----:B------:R-:W-:Y:S01]  /*1ed0*/  IMAD R69, R7, 0x300, R68 ;  /* 0x0000030007457824 */ /* 0x000fe200078e0244 */
[----:B------:R-:W-:-:S02]  /*1ee0*/  PRMT R64, R64, 0x5410, R75 ;  /* 0x0000541040407816 */ /* 0x000fc4000000004b */
[----:B------:R-:W-:Y:S02]  /*1ef0*/  LOP3.LUT R89, R89, 0xffff, RZ, 0xc0, !PT ;  /* 0x0000ffff59597812 */ /* 0x000fe400078ec0ff */
[----:B------:R-:W-:Y:S02]  /*1f00*/  LOP3.LUT R77, R64, R77, RZ, 0xfc, !PT ;  /* 0x0000004d404d7212 */ /* 0x000fe400078efcff */
[----:B------:R-:W-:Y:S02]  /*1f10*/  LEA R64, P0, R4, UR10, 0x2 ;  /* 0x0000000a04407c11 */ /* 0x000fe4000f8010ff */
[C---:B------:R-:W-:Y:S02]  /*1f20*/  IADD3 R71, R69.reuse, 0x100, RZ ;  /* 0x0000010045477810 */ /* 0x040fe40007ffe0ff */
[C---:B------:R-:W-:Y:S02]  /*1f30*/  IADD3 R73, R69.reuse, 0x280, RZ ;  /* 0x0000028045497810 */ /* 0x040fe40007ffe0ff */
[C---:B------:R-:W-:Y:S01]  /*1f40*/  IADD3 R67, R69.reuse, 0x180, RZ ;  /* 0x0000018045437810 */ /* 0x040fe20007ffe0ff */
[----:B-1----:R-:W-:Y:S01]  /*1f50*/  IMAD.WIDE.U32 R68, R69, 0x4, R56 ;  /* 0x0000000445447825 */ /* 0x002fe200078e0038 */
[----:B------:R-:W-:-:S02]  /*1f60*/  SHF.L.U32 R62, R89, 0x18, RZ ;  /* 0x00000018593e7819 */ /* 0x000fc400000006ff */
[----:B------:R-:W-:Y:S01]  /*1f70*/  LOP3.LUT R2, R79, R2, RZ, 0xfc, !PT ;  /* 0x000000024f027212 */ /* 0x000fe200078efcff */
[--C-:B------:R-:W-:Y:S01]  /*1f80*/  IMAD.WIDE.U32 R70, R71, 0x4, R56.reuse ;  /* 0x0000000447467825 */ /* 0x100fe200078e0038 */
[----:B------:R-:W-:Y:S02]  /*1f90*/  LEA R66, P1, R3, UR10, 0x2 ;  /* 0x0000000a03427c11 */ /* 0x000fe4000f8210ff */
[----:B------:R-:W-:Y:S01]  /*1fa0*/  LEA.HI.X R65, R4, UR11, RZ, 0x2, P0 ;  /* 0x0000000b04417c11 */ /* 0x000fe200080f14ff */
[----:B------:R-:W-:Y:S01]  /*1fb0*/  IMAD.WIDE.U32 R56, R67, 0x4, R56 ;  /* 0x0000000443387825 */ /* 0x000fe200078e0038 */
[----:B------:R-:W-:Y:S01]  /*1fc0*/  LEA R72, P0, R73, UR10, 0x2 ;  /* 0x0000000a49487c11 */ /* 0x000fe2000f8010ff */
        /* <DEDUP_REMOVED lines=11> */
[----:B------:R2:W-:Y:S04]  /*2080*/  STG.E desc[UR4][R66.64], R63 ;  /* 0x0000003f42007986 */ /* 0x0005e8000c101904 */
[----:B------:R2:W-:Y:S04]  /*2090*/  STG.E desc[UR4][R72.64], R77 ;  /* 0x0000004d48007986 */ /* 0x0005e8000c101904 */
[----:B------:R-:W-:Y:S05]  /*20a0*/  @!P0 BRA `(.L_x_11886) ;  /* 0xffffffe000788947 */ /* 0x000fea000383ffff */
.L_x_11878:
        /* <DEDUP_REMOVED lines=15> */
.L_x_11911:
        /* <DEDUP_REMOVED lines=28> */
.L_x_11914:
[----:B-1----:R-:W-:-:S07]  /*2360*/  FMNMX R5, R3, R2, !PT ;  /* 0x0000000203057209 */ /* 0x002fce0007800000 */
.L_x_11890:
[----:B------:R-:W-:Y:S05]  /*2370*/  BSYNC B0 ;  /* 0x0000000000007941 */ /* 0x000fea0003800000 */
.L_x_11889:
[----:B------:R-:W-:Y:S01]  /*2380*/  ISETP.NE.AND P0, PT, R93, RZ, PT ;  /* 0x000000ff5d00720c */ /* 0x000fe20003f05270 */
[----:B------:R-:W-:-:S12]  /*2390*/  BSSY B0, `(.L_x_11887) ;  /* 0x0000004000007945 */ /* 0x000fd80003800000 */
[----:B------:R-:W-:Y:S05]  /*23a0*/  @P0 BRA `(.L_x_11892) ;  /* 0x0000000000080947 */ /* 0x000fea0003800000 */
[----:B0-----:R-:W0:Y:S02]  /*23b0*/  LDC.64 R2, c[0x0][0x288] ;  /* 0x0000a200ff027b82 */ /* 0x001e240000000a00 */
[----:B0-----:R1:W-:Y:S02]  /*23c0*/  REDG.E.MAX.S32.STRONG.GPU desc[UR4][R2.64], R5 ;  /* 0x000000050200798e */ /* 0x0013e4000d10e384 */
.L_x_11892:
[----:B------:R-:W-:Y:S05]  /*23d0*/  BSYNC B0 ;  /* 0x0000000000007941 */ /* 0x000fea0003800000 */
.L_x_11887:
[----:B------:R-:W-:Y:S05]  /*23e0*/  @!P2 EXIT ;  /* 0x000000000000a94d */ /* 0x000fea0003800000 */
[----:B------:R-:W3:Y:S01]  /*23f0*/  S2UR UR15, SR_CTAID.X ;  /* 0x00000000000f79c3 */ /* 0x000ee20000002500 */
[----:B------:R-:W-:Y:S02]  /*2400*/  ULDC.64 UR12, c[0x0][0x280] ;  /* 0x0000a000000c7ab9 */ /* 0x000fe40000000a00 */
[----:B------:R-:W-:Y:S02]  /*2410*/  ISETP.EQ.U32.AND P1, PT, RZ, UR12, PT ;  /* 0x0000000cff007c0c */ /* 0x000fe4000bf22070 */
[----:B---3--:R-:W-:-:S04]  /*2420*/  LOP3.LUT P0, RZ, R93, UR15, RZ, 0xfc, !PT ;  /* 0x0000000f5dff7c12 */ /* 0x008fc8000f80fcff */
[----:B------:R-:W-:-:S13]  /*2430*/  ISETP.EQ.OR.EX P0, PT, RZ, UR13, P0, P1 ;  /* 0x0000000dff007c0c */ /* 0x000fda0008702710 */
[----:B------:R-:W-:Y:S05]  /*2440*/  @P0 EXIT ;  /* 0x000000000000094d */ /* 0x000fea0003800000 */
[----:B--2--5:R-:W-:-:S04]  /*2450*/  IADD3 R0, R80, 0x1800000, RZ ;  /* 0x0180000050007810 */ /* 0x024fc80007ffe0ff */
[----:B------:R-:W-:-:S04]  /*2460*/  LOP3.LUT R0, R0, 0x7f800000, RZ, 0xc0, !PT ;  /* 0x7f80000000007812 */ /* 0x000fc800078ec0ff */
[----:B------:R-:W-:-:S13]  /*2470*/  ISETP.GT.U32.AND P0, PT, R0, 0x1ffffff, PT ;  /* 0x01ffffff0000780c */ /* 0x000fda0003f04070 */
[----:B------:R-:W-:Y:S05]  /*2480*/  @P0 BRA `(.L_x_11893) ;  /* 0x0000000000100947 */ /* 0x000fea0003800000 */
[----:B------:R-:W-:Y:S02]  /*2490*/  MOV R0, R80 ;  /* 0x0000005000007202 */ /* 0x000fe40000000f00 */
[----:B------:R-:W-:-:S07]  /*24a0*/  MOV R84, 0x24c0 ;  /* 0x000024c000547802 */ /* 0x000fce0000000f00 */
[----:B01----:R-:W-:Y:S05]  /*24b0*/  CALL.REL.NOINC `($__internal_184_$__cuda_sm20_rcp_rn_f32_slowpath) ;  /* 0x0000000800a87944 */ /* 0x003fea0003c00000 */
[----:B------:R-:W-:Y:S05]  /*24c0*/  BRA `(.L_x_11894) ;  /* 0x0000000000107947 */ /* 0x000fea0003800000 */
.L_x_11893:
[----:B01----:R-:W0:Y:S02]  /*24d0*/  MUFU.RCP R3, R80 ;  /* 0x0000005000037308 */ /* 0x003e240000001000 */
[----:B0-----:R-:W-:-:S04]  /*24e0*/  FFMA R0, R3, R80, -1 ;  /* 0xbf80000003007423 */ /* 0x001fc80000000050 */
[----:B------:R-:W-:-:S04]  /*24f0*/  FADD.FTZ R0, -R0, -RZ ;  /* 0x800000ff00007221 */ /* 0x000fc80000010100 */
[----:B------:R-:W-:-:S07]  /*2500*/  FFMA R0, R3, R0, R3 ;  /* 0x0000000003007223 */ /* 0x000fce0000000003 */
.L_x_11894:
[----:B------:R-:W0:Y:S02]  /*2510*/  LDC.64 R2, c[0x0][0x280] ;  /* 0x0000a000ff027b82 */ /* 0x000e240000000a00 */
[----:B0-----:R-:W-:Y:S01]  /*2520*/  STG.E desc[UR4][R2.64], R0 ;  /* 0x0000000002007986 */ /* 0x001fe2000c101904 */
[----:B------:R-:W-:Y:S05]  /*2530*/  EXIT ;  /* 0x000000000000794d */ /* 0x000fea0003800000 */
.L_x_11879:
[----:B------:R-:W-:Y:S01]  /*2540*/  HFMA2.MMA R85, -RZ, RZ, 0, 5.9604644775390625e-08 ;  /* 0x00000001ff557435 */ /* 0x000fe200000001ff */
[----:B------:R-:W-:Y:S02]  /*2550*/  MOV R83, 0x1f ;  /* 0x0000001f00537802 */ /* 0x000fe40000000f00 */
[----:B------:R-:W-:-:S08]  /*2560*/  MOV R82, 0xffffffff ;  /* 0xffffffff00527802 */ /* 0x000fd00000000f00 */
[----:B-----5:R-:W-:Y:S05]  /*2570*/  WARPSYNC.COLLECTIVE R82, `(.L_x_11895) ;  /* 0x0000000052087348 */ /* 0x020fea0003c00000 */
[----:B------:R0:W1:Y:S02]  /*2580*/  SHFL.BFLY P1, R0, R86, R85, R83 ;  /* 0x0c00005556007389 */ /* 0x0000640000020053 */
[----:B01---5:R-:W-:Y:S01]  /*2590*/  ENDCOLLECTIVE ;  /* 0x000000000000791b */ /* 0x023fe20003800000 */
.L_x_11895:
[----:B------:R-:W-:Y:S01]  /*25a0*/  HFMA2.MMA R85, -RZ, RZ, 0, 1.1920928955078125e-07 ;  /* 0x00000002ff557435 */ /* 0x000fe200000001ff */
[----:B------:R-:W-:-:S05]  /*25b0*/  FADD R87, R86, R0 ;  /* 0x0000000056577221 */ /* 0x000fca0000000000 */
[----:B------:R-:W-:-:S07]  /*25c0*/  MOV R86, R87 ;  /* 0x0000005700567202 */ /* 0x000fce0000000f00 */
[----:B------:R-:W-:Y:S05]  /*25d0*/  WARPSYNC.COLLECTIVE R82, `(.L_x_11896) ;  /* 0x0000000052087348 */ /* 0x000fea0003c00000 */
[----:B------:R0:W1:Y:S02]  /*25e0*/  SHFL.BFLY P1, R0, R86, R85, R83 ;  /* 0x0c00005556007389 */ /* 0x0000640000020053 */
[----:B01----:R-:W-:Y:S01]  /*25f0*/  ENDCOLLECTIVE ;  /* 0x000000000000791b */ /* 0x003fe20003800000 */
.L_x_11896:
[----:B------:R-:W-:Y:S01]  /*2600*/  HFMA2.MMA R85, -RZ, RZ, 0, 2.384185791015625e-07 ;  /* 0x00000004ff557435 */ /* 0x000fe200000001ff */
[----:B------:R-:W-:-:S05]  /*2610*/  FADD R88, R87, R0 ;  /* 0x0000000057587221 */ /* 0x000fca0000000000 */
[----:B------:R-:W-:-:S07]  /*2620*/  MOV R86, R88 ;  /* 0x0000005800567202 */ /* 0x000fce0000000f00 */
[----:B------:R-:W-:Y:S05]  /*2630*/  WARPSYNC.COLLECTIVE R82, `(.L_x_11897) ;  /* 0x0000000052087348 */ /* 0x000fea0003c00000 */
[----:B------:R0:W1:Y:S02]  /*2640*/  SHFL.BFLY P1, R0, R86, R85, R83 ;  /* 0x0c00005556007389 */ /* 0x0000640000020053 */
[----:B01----:R-:W-:Y:S01]  /*2650*/  ENDCOLLECTIVE ;  /* 0x000000000000791b */ /* 0x003fe20003800000 */
.L_x_11897:
[----:B------:R-:W-:Y:S01]  /*2660*/  HFMA2.MMA R85, -RZ, RZ, 0, 4.76837158203125e-07 ;  /* 0x00000008ff557435 */ /* 0x000fe200000001ff */
[----:B------:R-:W-:-:S05]  /*2670*/  FADD R89, R88, R0 ;  /* 0x0000000058597221 */ /* 0x000fca0000000000 */
[----:B------:R-:W-:-:S07]  /*2680*/  MOV R86, R89 ;  /* 0x0000005900567202 */ /* 0x000fce0000000f00 */
[----:B------:R-:W-:Y:S05]  /*2690*/  WARPSYNC.COLLECTIVE R82, `(.L_x_11898) ;  /* 0x0000000052087348 */ /* 0x000fea0003c00000 */
[----:B------:R0:W1:Y:S02]  /*26a0*/  SHFL.BFLY P1, R0, R86, R85, R83 ;  /* 0x0c00005556007389 */ /* 0x0000640000020053 */
[----:B01----:R-:W-:Y:S01]  /*26b0*/  ENDCOLLECTIVE ;  /* 0x000000000000791b */ /* 0x003fe20003800000 */
.L_x_11898:
[----:B------:R-:W-:Y:S01]  /*26c0*/  HFMA2.MMA R85, -RZ, RZ, 0, 9.5367431640625e-07 ;  /* 0x00000010ff557435 */ /* 0x000fe200000001ff */
[----:B------:R-:W-:-:S05]  /*26d0*/  FADD R90, R89, R0 ;  /* 0x00000000595a7221 */ /* 0x000fca0000000000 */
[----:B------:R-:W-:-:S07]  /*26e0*/  MOV R86, R90 ;  /* 0x0000005a00567202 */ /* 0x000fce0000000f00 */
[----:B------:R-:W-:Y:S05]  /*26f0*/  WARPSYNC.COLLECTIVE R82, `(.L_x_11899) ;  /* 0x0000000052087348 */ /* 0x000fea0003c00000 */
[----:B------:R0:W1:Y:S02]  /*2700*/  SHFL.BFLY P1, R0, R86, R85, R83 ;  /* 0x0c00005556007389 */ /* 0x0000640000020053 */
[----:B01----:R-:W-:Y:S01]  /*2710*/  ENDCOLLECTIVE ;  /* 0x000000000000791b */ /* 0x003fe20003800000 */
.L_x_11899:
        /* <DEDUP_REMOVED lines=55> */
.L_x_11900:
[----:B------:R-:W-:Y:S01]  /*2a90*/  HFMA2.MMA R85, -RZ, RZ, 0, 1.1920928955078125e-07 ;  /* 0x00000002ff557435 */ /* 0x000fe200000001ff */
[----:B------:R-:W-:-:S05]  /*2aa0*/  FADD R87, R86, R0 ;  /* 0x0000000056577221 */ /* 0x000fca0000000000 */
[----:B------:R-:W-:-:S07]  /*2ab0*/  MOV R86, R87 ;  /* 0x0000005700567202 */ /* 0x000fce0000000f00 */
[----:B------:R-:W-:Y:S05]  /*2ac0*/  WARPSYNC.COLLECTIVE R82, `(.L_x_11901) ;  /* 0x0000000052087348 */ /* 0x000fea0003c00000 */
[----:B------:R0:W1:Y:S02]  /*2ad0*/  SHFL.BFLY P1, R0, R86, R85, R83 ;  /* 0x0c00005556007389 */ /* 0x0000640000020053 */
[----:B01----:R-:W-:Y:S01]  /*2ae0*/  ENDCOLLECTIVE ;  /* 0x000000000000791b */ /* 0x003fe20003800000 */
.L_x_11901:
[----:B------:R-:W-:Y:S01]  /*2af0*/  HFMA2.MMA R85, -RZ, RZ, 0, 2.384185791015625e-07 ;  /* 0x00000004ff557435 */ /* 0x000fe200000001ff */
[----:B------:R-:W-:-:S05]  /*2b00*/  FADD R88, R87, R0 ;  /* 0x0000000057587221 */ /* 0x000fca0000000000 */
[----:B------:R-:W-:-:S07]  /*2b10*/  MOV R86, R88 ;  /* 0x0000005800567202 */ /* 0x000fce0000000f00 */
[----:B------:R-:W-:Y:S05]  /*2b20*/  WARPSYNC.COLLECTIVE R82, `(.L_x_11902) ;  /* 0x0000000052087348 */ /* 0x000fea0003c00000 */
[----:B------:R0:W1:Y:S02]  /*2b30*/  SHFL.BFLY P1, R0, R86, R85, R83 ;  /* 0x0c00005556007389 */ /* 0x0000640000020053 */
[----:B01----:R-:W-:Y:S01]  /*2b40*/  ENDCOLLECTIVE ;  /* 0x000000000000791b */ /* 0x003fe20003800000 */
.L_x_11902:
[----:B------:R-:W-:Y:S01]  /*2b50*/  HFMA2.MMA R85, -RZ, RZ, 0, 4.76837158203125e-07 ;  /* 0x00000008ff557435 */ /* 0x000fe200000001ff */
[----:B------:R-:W-:-:S05]  /*2b60*/  FADD R89, R88, R0 ;  /* 0x0000000058597221 */ /* 0x000fca0000000000 */
[----:B------:R-:W-:-:S07]  /*2b70*/  MOV R86, R89 ;  /* 0x0000005900567202 */ /* 0x000fce0000000f00 */
[----:B------:R-:W-:Y:S05]  /*2b80*/  WARPSYNC.COLLECTIVE R82, `(.L_x_11903) ;  /* 0x0000000052087348 */ /* 0x000fea0003c00000 */
[----:B------:R0:W1:Y:S02]  /*2b90*/  SHFL.BFLY P1, R0, R86, R85, R83 ;  /* 0x0c00005556007389 */ /* 0x0000640000020053 */
[----:B01----:R-:W-:Y:S01]  /*2ba0*/  ENDCOLLECTIVE ;  /* 0x000000000000791b */ /* 0x003fe20003800000 */
.L_x_11903:
[----:B------:R-:W-:Y:S01]  /*2bb0*/  HFMA2.MMA R85, -RZ, RZ, 0, 9.5367431640625e-07 ;  /* 0x00000010ff557435 */ /* 0x000fe200000001ff */
[----:B------:R-:W-:-:S05]  /*2bc0*/  FADD R90, R89, R0 ;  /* 0x00000000595a7221 */ /* 0x000fca0000000000 */
[----:B------:R-:W-:-:S07]  /*2bd0*/  MOV R86, R90 ;  /* 0x0000005a00567202 */ /* 0x000fce0000000f00 */
[----:B------:R-:W-:Y:S05]  /*2be0*/  WARPSYNC.COLLECTIVE R82, `(.L_x_11904) ;  /* 0x0000000052087348 */ /* 0x000fea0003c00000 */
[----:B------:R0:W1:Y:S02]  /*2bf0*/  SHFL.BFLY P1, R0, R86, R85, R83 ;  /* 0x0c00005556007389 */ /* 0x0000640000020053 */
[----:B01----:R-:W-:Y:S01]  /*2c00*/  ENDCOLLECTIVE ;  /* 0x000000000000791b */ /* 0x003fe20003800000 */
.L_x_11904:
[----:B------:R-:W-:Y:S05]  /*2c10*/  BRA `(.L_x_11905) ;  /* 0xffffffdc00787947 */ /* 0x000fea000383ffff */
.L_x_11888:
[----:B------:R-:W-:Y:S01]  /*2c20*/  HFMA2.MMA R4, -RZ, RZ, 0, 9.5367431640625e-07 ;  /* 0x00000010ff047435 */ /* 0x000fe200000001ff */
[----:B------:R-:W-:Y:S02]  /*2c30*/  MOV R9, R6 ;  /* 0x0000000600097202 */ /* 0x000fe40000000f00 */
[----:B------:R-:W-:Y:S02]  /*2c40*/  MOV R11, 0x1f ;  /* 0x0000001f000b7802 */ /* 0x000fe40000000f00 */
[----:B------:R-:W-:-:S07]  /*2c50*/  MOV R82, 0xffffffff ;  /* 0xffffffff00527802 */ /* 0x000fce0000000f00 */
[----:B--2--5:R-:W-:Y:S05]  /*2c60*/  WARPSYNC.COLLECTIVE R82, `(.L_x_11906) ;  /* 0x0000000052087348 */ /* 0x024fea0003c00000 */
[----:B------:R0:W1:Y:S02]  /*2c70*/  SHFL.DOWN P0, R7, R9, R4, R11 ;  /* 0x0800000409077389 */ /* 0x000064000000000b */
[----:B012--5:R-:W-:Y:S01]  /*2c80*/  ENDCOLLECTIVE ;  /* 0x000000000000791b */ /* 0x027fe20003800000 */
.L_x_11906:
[----:B------:R-:W-:Y:S01]  /*2c90*/  HFMA2.MMA R4, -RZ, RZ, 0, 4.76837158203125e-07 ;  /* 0x00000008ff047435 */ /* 0x000fe200000001ff */
[----:B------:R-:W-:-:S04]  /*2ca0*/  MOV R3, R7 ;  /* 0x0000000700037202 */ /* 0x000fc80000000f00 */
[----:B------:R-:W-:-:S04]  /*2cb0*/  FMNMX R3, R3, R6, !PT ;  /* 0x0000000603037209 */ /* 0x000fc80007800000 */
[----:B------:R-:W-:-:S07]  /*2cc0*/  MOV R9, R3 ;  /* 0x0000000300097202 */ /* 0x000fce0000000f00 */
[----:B------:R-:W-:Y:S05]  /*2cd0*/  WARPSYNC.COLLECTIVE R82, `(.L_x_11907) ;  /* 0x0000000052087348 */ /* 0x000fea0003c00000 */
[----:B------:R0:W1:Y:S02]  /*2ce0*/  SHFL.DOWN P0, R7, R9, R4, R11 ;  /* 0x0800000409077389 */ /* 0x000064000000000b */
[----:B01----:R-:W-:Y:S01]  /*2cf0*/  ENDCOLLECTIVE ;  /* 0x000000000000791b */ /* 0x003fe20003800000 */
.L_x_11907:
[----:B------:R-:W-:Y:S01]  /*2d00*/  HFMA2.MMA R4, -RZ, RZ, 0, 2.384185791015625e-07 ;  /* 0x00000004ff047435 */ /* 0x000fe200000001ff */
[----:B------:R-:W-:-:S04]  /*2d10*/  MOV R0, R7 ;  /* 0x0000000700007202 */ /* 0x000fc80000000f00 */
[----:B------:R-:W-:-:S04]  /*2d20*/  FMNMX R0, R3, R0, !PT ;  /* 0x0000000003007209 */ /* 0x000fc80007800000 */
[----:B------:R-:W-:-:S07]  /*2d30*/  MOV R9, R0 ;  /* 0x0000000000097202 */ /* 0x000fce0000000f00 */
[----:B------:R-:W-:Y:S05]  /*2d40*/  WARPSYNC.COLLECTIVE R82, `(.L_x_11908) ;  /* 0x0000000052087348 */ /* 0x000fea0003c00000 */
[----:B------:R0:W1:Y:S02]  /*2d50*/  SHFL.DOWN P0, R7, R9, R4, R11 ;  /* 0x0800000409077389 */ /* 0x000064000000000b */
[----:B01----:R-:W-:Y:S01]  /*2d60*/  ENDCOLLECTIVE ;  /* 0x000000000000791b */ /* 0x003fe20003800000 */
.L_x_11908:
[----:B------:R-:W-:Y:S01]  /*2d70*/  HFMA2.MMA R4, -RZ, RZ, 0, 1.1920928955078125e-07 ;  /* 0x00000002ff047435 */ /* 0x000fe200000001ff */
[----:B------:R-:W-:-:S04]  /*2d80*/  MOV R5, R7 ;  /* 0x0000000700057202 */ /* 0x000fc80000000f00 */
[----:B------:R-:W-:-:S04]  /*2d90*/  FMNMX R5, R0, R5, !PT ;  /* 0x0000000500057209 */ /* 0x000fc80007800000 */
[----:B------:R-:W-:-:S07]  /*2da0*/  MOV R9, R5 ;  /* 0x0000000500097202 */ /* 0x000fce0000000f00 */
[----:B------:R-:W-:Y:S05]  /*2db0*/  WARPSYNC.COLLECTIVE R82, `(.L_x_11909) ;  /* 0x0000000052087348 */ /* 0x000fea0003c00000 */
[----:B------:R0:W1:Y:S02]  /*2dc0*/  SHFL.DOWN P0, R7, R9, R4, R11 ;  /* 0x0800000409077389 */ /* 0x000064000000000b */
[----:B01----:R-:W-:Y:S01]  /*2dd0*/  ENDCOLLECTIVE ;  /* 0x000000000000791b */ /* 0x003fe20003800000 */
.L_x_11909:
[----:B------:R-:W-:Y:S01]  /*2de0*/  HFMA2.MMA R4, -RZ, RZ, 0, 5.9604644775390625e-08 ;  /* 0x00000001ff047435 */ /* 0x000fe200000001ff */
[----:B------:R-:W-:-:S04]  /*2df0*/  MOV R2, R7 ;  /* 0x0000000700027202 */ /* 0x000fc80000000f00 */
[----:B------:R-:W-:-:S04]  /*2e00*/  FMNMX R2, R5, R2, !PT ;  /* 0x0000000205027209 */ /* 0x000fc80007800000 */
[----:B------:R-:W-:-:S07]  /*2e10*/  MOV R9, R2 ;  /* 0x0000000200097202 */ /* 0x000fce0000000f00 */
[----:B------:R-:W-:Y:S05]  /*2e20*/  WARPSYNC.COLLECTIVE R82, `(.L_x_11910) ;  /* 0x0000000052087348 */ /* 0x000fea0003c00000 */
[----:B------:R0:W1:Y:S02]  /*2e30*/  SHFL.DOWN P0, R7, R9, R4, R11 ;  /* 0x0800000409077389 */ /* 0x000064000000000b */
[----:B01----:R-:W-:Y:S01]  /*2e40*/  ENDCOLLECTIVE ;  /* 0x000000000000791b */ /* 0x003fe20003800000 */
.L_x_11910:
[----:B------:R-:W-:Y:S05]  /*2e50*/  BRA `(.L_x_11911) ;  /* 0xfffffff000d07947 */ /* 0x000fea000383ffff */
.L_x_11891:
[----:B------:R-:W-:Y:S01]  /*2e60*/  HFMA2.MMA R4, -RZ, RZ, 0, 1.1920928955078125e-07 ;  /* 0x00000002ff047435 */ /* 0x000fe200000001ff */
[----:B-1----:R-:W-:Y:S02]  /*2e70*/  MOV R9, R0 ;  /* 0x0000000000097202 */ /* 0x002fe40000000f00 */
[----:B------:R-:W-:Y:S02]  /*2e80*/  MOV R11, 0x1f ;  /* 0x0000001f000b7802 */ /* 0x000fe40000000f00 */
[----:B------:R-:W-:-:S07]  /*2e90*/  MOV R82, 0xffffffff ;  /* 0xffffffff00527802 */ /* 0x000fce0000000f00 */
[----:B0----5:R-:W-:Y:S05]  /*2ea0*/  WARPSYNC.COLLECTIVE R82, `(.L_x_11912) ;  /* 0x0000000052087348 */ /* 0x021fea0003c00000 */
[----:B------:R1:W2:Y:S02]  /*2eb0*/  SHFL.DOWN P0, R7, R9, R4, R11 ;  /* 0x0800000409077389 */ /* 0x0002a4000000000b */
[----:B012--5:R-:W-:Y:S01]  /*2ec0*/  ENDCOLLECTIVE ;  /* 0x000000000000791b */ /* 0x027fe20003800000 */
.L_x_11912:
[----:B------:R-:W-:Y:S01]  /*2ed0*/  HFMA2.MMA R4, -RZ, RZ, 0, 5.9604644775390625e-08 ;  /* 0x00000001ff047435 */ /* 0x000fe200000001ff */
[----:B------:R-:W-:-:S04]  /*2ee0*/  MOV R3, R7 ;  /* 0x0000000700037202 */ /* 0x000fc80000000f00 */
[----:B------:R-:W-:-:S04]  /*2ef0*/  FMNMX R3, R3, R0, !PT ;  /* 0x0000000003037209 */ /* 0x000fc80007800000 */
[----:B------:R-:W-:-:S07]  /*2f00*/  MOV R9, R3 ;  /* 0x0000000300097202 */ /* 0x000fce0000000f00 */
[----:B------:R-:W-:Y:S05]  /*2f10*/  WARPSYNC.COLLECTIVE R82, `(.L_x_11913) ;  /* 0x0000000052087348 */ /* 0x000fea0003c00000 */
[----:B------:R0:W1:Y:S02]  /*2f20*/  SHFL.DOWN P0, R7, R9, R4, R11 ;  /* 0x0800000409077389 */ /* 0x000064000000000b */
[----:B01----:R-:W-:Y:S01]  /*2f30*/  ENDCOLLECTIVE ;  /* 0x000000000000791b */ /* 0x003fe20003800000 */
.L_x_11913:
[----:B------:R-:W-:Y:S01]  /*2f40*/  MOV R2, R7 ;  /* 0x0000000700027202 */ /* 0x000fe20000000f00 */
[----:B------:R-:W-:Y:S06]  /*2f50*/  BRA `(.L_x_11914) ;  /* 0xfffffff400007947 */ /* 0x000fec000383ffff */
        .weak           $__internal_184_$__cuda_sm20_rcp_rn_f32_slowpath
        .type           $__internal_184_$__cuda_sm20_rcp_rn_f32_slowpath,@function
        .size           $__internal_184_$__cuda_sm20_rcp_rn_f32_slowpath,(.L_x_14520 - $__internal_184_$__cuda_sm20_rcp_rn_f32_slowpath)
$__internal_184_$__cuda_sm20_rcp_rn_f32_slowpath:
        /* <DEDUP_REMOVED lines=15> */
.L_x_11916:
        /* <DEDUP_REMOVED lines=33> */
.L_x_11918:
[----:B------:R-:W0:Y:S02]  /*3260*/  MUFU.RCP R0, R0 ;  /* 0x0000000000007308 */ /* 0x000e240000001000 */
.L_x_11917:
[----:B------:R-:W-:Y:S05]  /*3270*/  BSYNC B1 ;  /* 0x0000000000017941 */ /* 0x000fea0003800000 */
.L_x_11915:
[----:B------:R-:W-:-:S04]  /*3280*/  MOV R85, 0x0 ;  /* 0x0000000000557802 */ /* 0x000fc80000000f00 */
[----:B0-----:R-:W-:Y:S05]  /*3290*/  RET.REL.NODEC R84 `(_ZN18transformer_engine13normalization19ln_fwd_tuned_kernelINS0_13Kernel_traitsIff13__nv_fp8_e4m3fjLj3072ELj1ELj1ELj4ELj16ENS0_18Kernel_traits_baseILj3072EffS3_fjLj128EEEEEEEvNS0_19ForwardKernelParamsE) ;  /* 0xffffffcc54587950 */ /* 0x001fea0003c3ffff */
.L_x_11919:
        /* <DEDUP_REMOVED lines=14> */
.L_x_14520:


//--------------------- .text._ZN18transformer_engine13normalization19ln_fwd_tuned_kernelINS0_13Kernel_traitsIff13__nv_fp8_e4m3fjLj2304ELj1ELj4ELj1ELj16ENS0_18Kernel_traits_baseILj2304EffS3_fjLj128EEEEEEEvNS0_19ForwardKernelParamsE --------------------------
	.section	.text._ZN18transformer_engine13normalization19ln_fwd_tuned_kernelINS0_13Kernel_traitsIff13__nv_fp8_e4m3fjLj2304ELj1ELj4ELj1ELj16ENS0_18Kernel_traits_baseILj2304EffS3_fjLj128EEEEEEEvNS0_19ForwardKernelParamsE,"ax",@progbits
	.align	128
        .global         _ZN18transformer_engine13normalization19ln_fwd_tuned_kernelINS0_13Kernel_traitsIff13__nv_fp8_e4m3fjLj2304ELj1ELj4ELj1ELj16ENS0_18Kernel_traits_baseILj2304EffS3_fjLj128EEEEEEEvNS0_19ForwardKernelParamsE
        .type           _ZN18transformer_engine13normalization19ln_fwd_tuned_kernelINS0_13Kernel_traitsIff13__nv_fp8_e4m3fjLj2304ELj1ELj4ELj1ELj16ENS0_18Kernel_traits_baseILj2304EffS3_fjLj128EEEEEEEvNS0_19ForwardKernelParamsE,@function
        .size           _ZN18transformer_engine13normalization19ln_fwd_tuned_kernelINS0_13Kernel_traitsIff13__nv_fp8_e4m3fjLj2304ELj1ELj4ELj1ELj16ENS0_18Kernel_traits_baseILj2304EffS3_fjLj128EEEEEEEvNS0_19ForwardKernelParamsE,(.L_x_14521 - _ZN18transformer_engine13normalization19ln_fwd_tuned_kernelINS0_13Kernel_traitsIff13__nv_fp8_e4m3fjLj2304ELj1ELj4ELj1ELj16ENS0_18Kernel_traits_baseILj2304EffS3_fjLj128EEEEEEEvNS0_19ForwardKernelParamsE)
        .other          _ZN18transformer_engine13normalization19ln_fwd_tuned_kernelINS0_13Kernel_traitsIff13__nv_fp8_e4m3fjLj2304ELj1ELj4ELj1ELj16ENS0_18Kernel_traits_baseILj2304EffS3_fjLj128EEEEEEEvNS0_19ForwardKernelParamsE,@"STO_CUDA_ENTRY STV_DEFAULT"
_ZN18transformer_engine13normalization19ln_fwd_tuned_kernelINS0_13Kernel_traitsIff13__nv_fp8_e4m3fjLj2304ELj1ELj4ELj1ELj16ENS0_18Kernel_traits_baseILj2304EffS3_fjLj128EEEEEEEvNS0_19ForwardKernelParamsE:
.text._ZN18transformer_engine13normalization19ln_fwd_tuned_kernelINS0_13Kernel_traitsIff13__nv_fp8_e4m3fjLj2304ELj1ELj4ELj1ELj16ENS0_18Kernel_traits_baseILj2304EffS3_fjLj128EEEEEEEvNS0_19ForwardKernelParamsE:
        /* <DEDUP_REMOVED lines=64> */
.L_x_11923:
        /* <DEDUP_REMOVED lines=294> */
.L_x_11943:
[----:B------:R-:W2:Y:S01]  /*1660*/  LDC R227, c[0x0][0x268] ;  /* 0x00009a00ffe37b82 */ /* 0x000ea20000000800 */
[----:B-1----:R-:W-:Y:S01]  /*1670*/  FADD R230, R233, R230 ;  /* 0x000000e6e9e67221 */ /* 0x002fe20000000000 */
[C---:B-----5:R-:W-:Y:S01]  /*1680*/  FADD R229, R4.reuse, 1 ;  /* 0x3f80000004e57421 */ /* 0x060fe20000000000 */
[----:B------:R-:W-:Y:S01]  /*1690*/  ISETP.NE.AND P3, PT, R221, RZ, PT ;  /* 0x000000ffdd00720c */ /* 0x000fe20003f65270 */
[----:B------:R-:W-:Y:S01]  /*16a0*/  FADD R232, R9, 1 ;  /* 0x3f80000009e87421 */ /* 0x000fe20000000000 */
[----:B------:R-:W-:Y:S02]  /*16b0*/  FADD R228, R5, 1 ;  /* 0x3f80000005e47421 */ /* 0x000fe40000000000 */
[----:B------:R-:W-:Y:S01]  /*16c0*/  FSEL R229, R4, R229, !P3 ;  /* 0x000000e504e57208 */ /* 0x000fe20005800000 */
[----:B------:R-:W1:Y:S01]  /*16d0*/  @!P2 LDC.64 R174, c[0x0][0x228] ;  /* 0x00008a00ffaeab82 */ /* 0x000e620000000a00 */
[----:B------:R-:W-:Y:S02]  /*16e0*/  FSEL R232, R9, R232, !P3 ;  /* 0x000000e809e87208 */ /* 0x000fe40005800000 */
[----:B------:R-:W-:Y:S01]  /*16f0*/  FSEL R228, R5, R228, !P3 ;  /* 0x000000e405e47208 */ /* 0x000fe20005800000 */
[----:B--2---:R-:W-:Y:S01]  /*1700*/  FFMA R227, R230, 0.00043402778101153671741, R227 ;  /* 0x39e38e39e6e37823 */ /* 0x004fe200000000e3 */
[----:B------:R-:W-:-:S04]  /*1710*/  FADD R230, R7, 1 ;  /* 0x3f80000007e67421 */ /* 0x000fc80000000000 */
[----:B------:R-:W-:Y:S02]  /*1720*/  FSETP.GEU.AND P0, PT, |R227|, 1.175494350822287508e-38, PT ;  /* 0x00800000e300780b */ /* 0x000fe40003f0e200 */
[----:B------:R-:W-:Y:S01]  /*1730*/  FSEL R230, R7, R230, !P3 ;  /* 0x000000e607e67208 */ /* 0x000fe20005800000 */
[----:B-1----:R-:W-:-:S05]  /*1740*/  @!P2 IMAD.WIDE R174, R223, 0x4, R174 ;  /* 0x00000004dfaea825 */ /* 0x002fca00078e02ae */
[----:B------:R1:W-:Y:S05]  /*1750*/  @!P2 STG.E desc[UR4][R174.64], R2 ;  /* 0x00000002ae00a986 */ /* 0x0003ea000c101904 */
[----:B------:R-:W-:-:S04]  /*1760*/  @!P0 FMUL R227, R227, 16777216 ;  /* 0x4b800000e3e38820 */ /* 0x000fc80000400000 */
[----:B------:R2:W3:Y:S01]  /*1770*/  MUFU.RSQ R226, R227 ;  /* 0x000000e300e27308 */ /* 0x0004e20000001400 */
[----:B-1----:R-:W-:Y:S01]  /*1780*/  FADD R174, R11, 1 ;  /* 0x3f8000000bae7421 */ /* 0x002fe20000000000 */
[----:B------:R-:W-:-:S04]  /*1790*/  FADD R175, R12, 1 ;  /* 0x3f8000000caf7421 */ /* 0x000fc80000000000 */
[----:B------:R-:W-:Y:S01]  /*17a0*/  FSEL R174, R11, R174, !P3 ;  /* 0x000000ae0bae7208 */ /* 0x000fe20005800000 */
[----:B--2---:R-:W-:Y:S01]  /*17b0*/  FADD R227, R8, 1 ;  /* 0x3f80000008e37421 */ /* 0x004fe20000000000 */
[----:B------:R-:W-:-:S04]  /*17c0*/  FSEL R175, R12, R175, !P3 ;  /* 0x000000af0caf7208 */ /* 0x000fc80005800000 */
[----:B------:R-:W-:Y:S01]  /*17d0*/  FSEL R227, R8, R227, !P3 ;  /* 0x000000e308e37208 */ /* 0x000fe20005800000 */
[----:B---3--:R-:W-:Y:S01]  /*17e0*/  @!P0 FMUL R226, R226, 4096 ;  /* 0x45800000e2e28820 */ /* 0x008fe20000400000 */
[----:B------:R-:W-:-:S03]  /*17f0*/  ISETP.NE.U32.AND P0, PT, RZ, UR6, PT ;  /* 0x00000006ff007c0c */ /* 0x000fc6000bf05070 */
[-C--:B------:R-:W-:Y:S01]  /*1800*/  FMUL R0, R0, R226.reuse ;  /* 0x000000e200007220 */ /* 0x080fe20000400000 */
[-C--:B------:R-:W-:Y:S01]  /*1810*/  FMUL R150, R150, R226.reuse ;  /* 0x000000e296967220 */ /* 0x080fe20000400000 */
[-C--:B------:R-:W-:Y:S01]  /*1820*/  FMUL R2, R152, R226.reuse ;  /* 0x000000e298027220 */ /* 0x080fe20000400000 */
[----:B------:R-:W-:Y:S01]  /*1830*/  FMUL R153, R153, R226 ;  /* 0x000000e299997220 */ /* 0x000fe20000400000 */
[----:B------:R-:W-:Y:S01]  /*1840*/  FFMA R0, R229, R0, R76 ;  /* 0x00000000e5007223 */ /* 0x000fe2000000004c */
[----:B------:R-:W-:Y:S01]  /*1850*/  FADD R229, R6, 1 ;  /* 0x3f80000006e57421 */ /* 0x000fe20000000000 */
[-C--:B------:R-:W-:Y:S01]  /*1860*/  FMUL R149, R149, R226.reuse ;  /* 0x000000e295957220 */ /* 0x080fe20000400000 */
[-C--:B------:R-:W-:Y:S01]  /*1870*/  FMUL R154, R154, R226.reuse ;  /* 0x000000e29a9a7220 */ /* 0x080fe20000400000 */
[-C--:B------:R-:W-:Y:S01]  /*1880*/  FMUL R157, R157, R226.reuse ;  /* 0x000000e29d9d7220 */ /* 0x080fe20000400000 */
[----:B------:R-:W-:Y:S01]  /*1890*/  FMUL R155, R155, R226 ;  /* 0x000000e29b9b7220 */ /* 0x000fe20000400000 */
[----:B------:R-:W-:Y:S01]  /*18a0*/  FSEL R229, R6, R229, !P3 ;  /* 0x000000e506e57208 */ /* 0x000fe20005800000 */
[----:B------:R-:W-:Y:S01]  /*18b0*/  FFMA R149, R228, R149, R77 ;  /* 0x00000095e4957223 */ /* 0x000fe2000000004d */
[----:B------:R-:W-:Y:S01]  /*18c0*/  FADD R228, R13, 1 ;  /* 0x3f8000000de47421 */ /* 0x000fe20000000000 */
[----:B------:R-:W-:Y:S01]  /*18d0*/  FFMA R155, R174, R155, R83 ;  /* 0x0000009bae9b7223 */ /* 0x000fe20000000053 */
[----:B------:R-:W-:Y:S01]  /*18e0*/  FADD R174, R17, 1 ;  /* 0x3f80000011ae7421 */ /* 0x000fe20000000000 */
[----:B------:R-:W-:Y:S01]  /*18f0*/  FFMA R152, R229, R150, R78 ;  /* 0x00000096e5987223 */ /* 0x000fe2000000004e */
[----:B------:R-:W-:Y:S01]  /*1900*/  FFMA R150, R227, R2, R80 ;  /* 0x00000002e3967223 */ /* 0x000fe20000000050 */
[----:B------:R-:W-:Y:S01]  /*1910*/  FFMA R2, R232, R153, R81 ;  /* 0x00000099e8027223 */ /* 0x000fe20000000051 */
[----:B------:R-:W-:Y:S01]  /*1920*/  FADD R153, R10, 1 ;  /* 0x3f8000000a997421 */ /* 0x000fe20000000000 */
[----:B------:R-:W-:Y:S01]  /*1930*/  FSEL R228, R13, R228, !P3 ;  /* 0x000000e40de47208 */ /* 0x000fe20005800000 */
        /* <DEDUP_REMOVED lines=10> */
[----:B------:R-:W-:Y:S01]  /*19e0*/  FMUL R157, R158, R226 ;  /* 0x000000e29e9d7220 */ /* 0x000fe20000400000 */
[----:B------:R-:W-:Y:S01]  /*19f0*/  FADD R158, R15, 1 ;  /* 0x3f8000000f9e7421 */ /* 0x000fe20000000000 */
[----:B------:R-:W-:Y:S01]  /*1a00*/  FFMA R154, R175, R227, R84 ;  /* 0x000000e3af9a7223 */ /* 0x000fe20000000054 */
[----:B------:R-:W-:Y:S01]  /*1a10*/  FADD R175, R16, 1 ;  /* 0x3f80000010af7421 */ /* 0x000fe20000000000 */
[----:B------:R-:W-:Y:S01]  /*1a20*/  FSEL R228, R17, R174, !P3 ;  /* 0x000000ae11e47208 */ /* 0x000fe20005800000 */
[----:B------:R-:W-:Y:S01]  /*1a30*/  FADD R227, R18, 1 ;  /* 0x3f80000012e37421 */ /* 0x000fe20000000000 */
[----:B------:R-:W-:Y:S01]  /*1a40*/  FSEL R158, R15, R158, !P3 ;  /* 0x0000009e0f9e7208 */ /* 0x000fe20005800000 */
[-C--:B------:R-:W-:Y:S01]  /*1a50*/  FMUL R174, R160, R226.reuse ;  /* 0x000000e2a0ae7220 */ /* 0x080fe20000400000 */
[----:B------:R-:W-:Y:S01]  /*1a60*/  FSEL R175, R16, R175, !P3 ;  /* 0x000000af10af7208 */ /* 0x000fe20005800000 */
[----:B------:R-:W-:Y:S01]  /*1a70*/  FFMA R151, R230, R151, R79 ;  /* 0x00000097e6977223 */ /* 0x000fe2000000004f */
[----:B------:R-:W-:Y:S01]  /*1a80*/  FSEL R227, R18, R227, !P3 ;  /* 0x000000e312e37208 */ /* 0x000fe20005800000 */
[----:B------:R-:W-:Y:S01]  /*1a90*/  FFMA R160, R158, R159, R87 ;  /* 0x0000009f9ea07223 */ /* 0x000fe20000000057 */
[----:B------:R-:W-:Y:S01]  /*1aa0*/  FFMA R158, R228, R161, R89 ;  /* 0x000000a1e49e7223 */ /* 0x000fe20000000059 */
[----:B------:R-:W-:Y:S01]  /*1ab0*/  FMUL R161, R163, R226 ;  /* 0x000000e2a3a17220 */ /* 0x000fe20000400000 */
[----:B------:R-:W-:Y:S01]  /*1ac0*/  FFMA R159, R175, R174, R88 ;  /* 0x000000aeaf9f7223 */ /* 0x000fe20000000058 */
[----:B------:R-:W-:Y:S01]  /*1ad0*/  FADD R163, R20, 1 ;  /* 0x3f80000014a37421 */ /* 0x000fe20000000000 */
[----:B------:R-:W-:Y:S01]  /*1ae0*/  FADD R174, R21, 1 ;  /* 0x3f80000015ae7421 */ /* 0x000fe20000000000 */
[----:B------:R-:W-:Y:S01]  /*1af0*/  FADD R175, R22, 1 ;  /* 0x3f80000016af7421 */ /* 0x000fe20000000000 */
[----:B------:R-:W-:Y:S01]  /*1b00*/  FFMA R162, R227, R162, R90 ;  /* 0x000000a2e3a27223 */ /* 0x000fe2000000005a */
[----:B------:R-:W-:Y:S01]  /*1b10*/  FADD R228, R23, 1 ;  /* 0x3f80000017e47421 */ /* 0x000fe20000000000 */
[----:B------:R-:W-:Y:S01]  /*1b20*/  FSEL R163, R20, R163, !P3 ;  /* 0x000000a314a37208 */ /* 0x000fe20005800000 */
[----:B------:R-:W-:Y:S01]  /*1b30*/  FADD R227, R24, 1 ;  /* 0x3f80000018e37421 */ /* 0x000fe20000000000 */
[----:B------:R-:W-:Y:S01]  /*1b40*/  FSEL R174, R21, R174, !P3 ;  /* 0x000000ae15ae7208 */ /* 0x000fe20005800000 */
[----:B------:R-:W-:Y:S01]  /*1b50*/  FADD R230, R19, 1 ;  /* 0x3f80000013e67421 */ /* 0x000fe20000000000 */
[----:B------:R-:W-:Y:S01]  /*1b60*/  FSEL R175, R22, R175, !P3 ;  /* 0x000000af16af7208 */ /* 0x000fe20005800000 */
[----:B------:R-:W-:Y:S01]  /*1b70*/  FFMA R164, R163, R164, R92 ;  /* 0x000000a4a3a47223 */ /* 0x000fe2000000005c */
[----:B------:R-:W-:Y:S01]  /*1b80*/  FSEL R228, R23, R228, !P3 ;  /* 0x000000e417e47208 */ /* 0x000fe20005800000 */
[----:B------:R-:W-:Y:S01]  /*1b90*/  FFMA R163, R174, R165, R93 ;  /* 0x000000a5aea37223 */ /* 0x000fe2000000005d */
[-C--:B------:R-:W-:Y:S01]  /*1ba0*/  FMUL R166, R166, R226.reuse ;  /* 0x000000e2a6a67220 */ /* 0x080fe20000400000 */
[----:B------:R-:W-:Y:S01]  /*1bb0*/  FSEL R227, R24, R227, !P3 ;  /* 0x000000e318e37208 */ /* 0x000fe20005800000 */
[-C--:B------:R-:W-:Y:S01]  /*1bc0*/  FMUL R165, R167, R226.reuse ;  /* 0x000000e2a7a57220 */ /* 0x080fe20000400000 */
[----:B------:R-:W-:Y:S01]  /*1bd0*/  FMUL R168, R168, R226 ;  /* 0x000000e2a8a87220 */ /* 0x000fe20000400000 */
[----:B------:R-:W-:Y:S01]  /*1be0*/  FSEL R230, R19, R230, !P3 ;  /* 0x000000e613e67208 */ /* 0x000fe20005800000 */
[----:B------:R-:W-:Y:S01]  /*1bf0*/  FADD R174, R25, 1 ;  /* 0x3f80000019ae7421 */ /* 0x000fe20000000000 */
[----:B------:R-:W-:Y:S01]  /*1c00*/  FFMA R167, R175, R166, R94 ;  /* 0x000000a6afa77223 */ /* 0x000fe2000000005e */
[----:B------:R-:W-:Y:S01]  /*1c10*/  FFMA R166, R228, R165, R95 ;  /* 0x000000a5e4a67223 */ /* 0x000fe2000000005f */
[----:B------:R-:W-:Y:S01]  /*1c20*/  FFMA R165, R227, R168, R96 ;  /* 0x000000a8e3a57223 */ /* 0x000fe20000000060 */
[----:B------:R-:W-:Y:S01]  /*1c30*/  FADD R175, R26, 1 ;  /* 0x3f8000001aaf7421 */ /* 0x000fe20000000000 */
[----:B------:R-:W-:Y:S01]  /*1c40*/  FMUL R168, R169, R226 ;  /* 0x000000e2a9a87220 */ /* 0x000fe20000400000 */
[----:B------:R-:W-:Y:S01]  /*1c50*/  FFMA R161, R230, R161, R91 ;  /* 0x000000a1e6a17223 */ /* 0x000fe2000000005b */
[----:B------:R-:W-:Y:S01]  /*1c60*/  FSEL R174, R25, R174, !P3 ;  /* 0x000000ae19ae7208 */ /* 0x000fe20005800000 */
[----:B------:R-:W-:Y:S01]  /*1c70*/  FADD R169, R28, 1 ;  /* 0x3f8000001ca97421 */ /* 0x000fe20000000000 */
[----:B------:R-:W-:Y:S01]  /*1c80*/  FADD R230, R29, 1 ;  /* 0x3f8000001de67421 */ /* 0x000fe20000000000 */
[----:B------:R-:W-:Y:S01]  /*1c90*/  FADD R228, R27, 1 ;  /* 0x3f8000001be47421 */ /* 0x000fe20000000000 */
[----:B------:R-:W-:Y:S01]  /*1ca0*/  FSEL R175, R26, R175, !P3 ;  /* 0x000000af1aaf7208 */ /* 0x000fe20005800000 */
[----:B------:R-:W-:Y:S01]  /*1cb0*/  FFMA R168, R174, R168, R97 ;  /* 0x000000a8aea87223 */ /* 0x000fe20000000061 */
[----:B------:R-:W-:Y:S01]  /*1cc0*/  FSEL R169, R28, R169, !P3 ;  /* 0x000000a91ca97208 */ /* 0x000fe20005800000 */
[----:B------:R-:W-:Y:S01]  /*1cd0*/  FMUL R170, R170, R226 ;  /* 0x000000e2aaaa7220 */ /* 0x000fe20000400000 */
[----:B------:R-:W-:Y:S01]  /*1ce0*/  FSEL R230, R29, R230, !P3 ;  /* 0x000000e61de67208 */ /* 0x000fe20005800000 */
[-C--:B------:R-:W-:Y:S01]  /*1cf0*/  FMUL R174, R172, R226.reuse ;  /* 0x000000e2acae7220 */ /* 0x080fe20000400000 */
[----:B------:R-:W-:Y:S01]  /*1d00*/  FMUL R173, R173, R226 ;  /* 0x000000e2adad7220 */ /* 0x000fe20000400000 */
[----:B------:R-:W-:Y:S01]  /*1d10*/  FSEL R228, R27, R228, !P3 ;  /* 0x000000e41be47208 */ /* 0x000fe20005800000 */
[----:B------:R-:W-:Y:S01]  /*1d20*/  FFMA R172, R175, R170, R98 ;  /* 0x000000aaafac7223 */ /* 0x000fe20000000062 */
[----:B------:R-:W-:Y:S01]  /*1d30*/  FMUL R171, R171, R226 ;  /* 0x000000e2abab7220 */ /* 0x000fe20000400000 */
[----:B------:R-:W-:Y:S01]  /*1d40*/  FFMA R170, R169, R174, R100 ;  /* 0x000000aea9aa7223 */ /* 0x000fe20000000064 */
[----:B------:R-:W-:Y:S01]  /*1d50*/  FFMA R169, R230, R173, R101 ;  /* 0x000000ade6a97223 */ /* 0x000fe20000000065 */
[----:B------:R-:W-:Y:S01]  /*1d60*/  FADD R173, R30, 1 ;  /* 0x3f8000001ead7421 */ /* 0x000fe20000000000 */
[----:B------:R-:W-:Y:S01]  /*1d70*/  FADD R175, R32, 1 ;  /* 0x3f80000020af7421 */ /* 0x000fe20000000000 */
[----:B------:R-:W-:Y:S01]  /*1d80*/  FFMA R171, R228, R171, R99 ;  /* 0x000000abe4ab7223 */ /* 0x000fe20000000063 */
[----:B------:R-:W-:Y:S01]  /*1d90*/  FADD R228, R33, 1 ;  /* 0x3f80000021e47421 */ /* 0x000fe20000000000 */
[-C--:B------:R-:W-:Y:S01]  /*1da0*/  FMUL R148, R148, R226.reuse ;  /* 0x000000e294947220 */ /* 0x080fe20000400000 */
[----:B------:R-:W-:Y:S01]  /*1db0*/  FSEL R173, R30, R173, !P3 ;  /* 0x000000ad1ead7208 */ /* 0x000fe20005800000 */
[-C--:B------:R-:W-:Y:S01]  /*1dc0*/  FMUL R176, R176, R226.reuse ;  /* 0x000000e2b0b07220 */ /* 0x080fe20000400000 */
[----:B------:R-:W-:Y:S01]  /*1dd0*/  FSEL R227, R32, R175, !P3 ;  /* 0x000000af20e37208 */ /* 0x000fe20005800000 */
[----:B------:R-:W-:Y:S01]  /*1de0*/  FMUL R177, R177, R226 ;  /* 0x000000e2b1b17220 */ /* 0x000fe20000400000 */
[----:B------:R-:W-:Y:S01]  /*1df0*/  FSEL R228, R33, R228, !P3 ;  /* 0x000000e421e47208 */ /* 0x000fe20005800000 */
[----:B------:R-:W-:Y:S01]  /*1e00*/  FFMA R175, R173, R148, R102 ;  /* 0x00000094adaf7223 */ /* 0x000fe20000000066 */
[----:B------:R-:W-:Y:S01]  /*1e10*/  ISETP.NE.AND.EX P0, PT, RZ, UR7, PT, P0 ;  /* 0x00000007ff007c0c */ /* 0x000fe2000bf05300 */
[----:B------:R-:W-:Y:S01]  /*1e20*/  FFMA R173, R227, R176, R104 ;  /* 0x000000b0e3ad7223 */ /* 0x000fe20000000068 */
[-C--:B------:R-:W-:Y:S01]  /*1e30*/  FMUL R176, R178, R226.reuse ;  /* 0x000000e2b2b07220 */ /* 0x080fe20000400000 */
[----:B------:R-:W-:Y:S01]  /*1e40*/  FFMA R148, R228, R177, R105 ;  /* 0x000000b1e4947223 */ /* 0x000fe20000000069 */
[----:B------:R-:W-:Y:S01]  /*1e50*/  FADD R178, R35, 1 ;  /* 0x3f80000023b27421 */ /* 0x000fe20000000000 */
[----:B------:R-:W-:Y:S01]  /*1e60*/  FADD R177, R36, 1 ;  /* 0x3f80000024b17421 */ /* 0x000fe20000000000 */
[----:B------:R-:W-:Y:S01]  /*1e70*/  FADD R228, R37, 1 ;  /* 0x3f80000025e47421 */ /* 0x000fe20000000000 */
[----:B------:R-:W-:Y:S01]  /*1e80*/  FMUL R179, R179, R226 ;  /* 0x000000e2b3b37220 */ /* 0x000fe20000400000 */
[----:B------:R-:W-:Y:S01]  /*1e90*/  FADD R227, R38, 1 ;  /* 0x3f80000026e37421 */ /* 0x000fe20000000000 */
[----:B------:R-:W-:Y:S01]  /*1ea0*/  FSEL R178, R35, R178, !P3 ;  /* 0x000000b223b27208 */ /* 0x000fe20005800000 */
[-C--:B------:R-:W-:Y:S01]  /*1eb0*/  FMUL R180, R180, R226.reuse ;  /* 0x000000e2b4b47220 */ /* 0x080fe20000400000 */
[----:B------:R-:W-:Y:S01]  /*1ec0*/  FSEL R177, R36, R177, !P3 ;  /* 0x000000b124b17208 */ /* 0x000fe20005800000 */
[----:B------:R-:W-:Y:S01]  /*1ed0*/  FMUL R181, R181, R226 ;  /* 0x000000e2b5b57220 */ /* 0x000fe20000400000 */
[----:B------:R-:W-:Y:S01]  /*1ee0*/  FSEL R228, R37, R228, !P3 ;  /* 0x000000e425e47208 */ /* 0x000fe20005800000 */
[----:B------:R-:W-:Y:S01]  /*1ef0*/  FFMA R179, R178, R179, R107 ;  /* 0x000000b3b2b37223 */ /* 0x000fe2000000006b */
[----:B------:R-:W-:Y:S01]  /*1f00*/  FSEL R227, R38, R227, !P3 ;  /* 0x000000e326e37208 */ /* 0x000fe20005800000 */
[----:B------:R-:W-:Y:S01]  /*1f10*/  FFMA R178, R177, R180, R108 ;  /* 0x000000b4b1b27223 */ /* 0x000fe2000000006c */
[-C--:B------:R-:W-:Y:S01]  /*1f20*/  FMUL R180, R183, R226.reuse ;  /* 0x000000e2b7b47220 */ /* 0x080fe20000400000 */
[----:B------:R-:W-:Y:S01]  /*1f30*/  FFMA R177, R228, R181, R109 ;  /* 0x000000b5e4b17223 */ /* 0x000fe2000000006d */
[-C--:B------:R-:W-:Y:S01]  /*1f40*/  FMUL R181, R182, R226.reuse ;  /* 0x000000e2b6b57220 */ /* 0x080fe20000400000 */
[----:B------:R-:W-:Y:S01]  /*1f50*/  FADD R183, R40, 1 ;  /* 0x3f80000028b77421 */ /* 0x000fe20000000000 */
[----:B------:R-:W-:Y:S01]  /*1f60*/  FADD R182, R41, 1 ;  /* 0x3f80000029b67421 */ /* 0x000fe20000000000 */
        /* <DEDUP_REMOVED lines=16> */
[-C--:B------:R-:W-:Y:S01]  /*2070*/  FMUL R186, R186, R226.reuse ;  /* 0x000000e2baba7220 */ /* 0x080fe20000400000 */
        /* <DEDUP_REMOVED lines=16> */
[----:B------:R-:W-:Y:S01]  /*2180*/  FADD R230, R49, 1 ;  /* 0x3f80000031e67421 */ /* 0x000fe20000000000 */
        /* <DEDUP_REMOVED lines=8> */
[-C--:B------:R-:W-:Y:S01]  /*2210*/  FMUL R188, R191, R226.reuse ;  /* 0x000000e2bfbc7220 */ /* 0x080fe20000400000 */
[----:B------:R-:W-:Y:S01]  /*2220*/  FADD R229, R44, 1 ;  /* 0x3f8000002ce57421 */ /* 0x000fe20000000000 */
[-C--:B------:R-:W-:Y:S01]  /*2230*/  FMUL R193, R193, R226.reuse ;  /* 0x000000e2c1c17220 */ /* 0x080fe20000400000 */
[----:B------:R-:W-:Y:S01]  /*2240*/  FSEL R189, R48, R189, !P3 ;  /* 0x000000bd30bd7208 */ /* 0x000fe20005800000 */
[----:B------:R-:W-:Y:S01]  /*2250*/  FMUL R192, R192, R226 ;  /* 0x000000e2c0c07220 */ /* 0x000fe20000400000 */
[----:B------:R-:W-:Y:S01]  /*2260*/  @P0 FMNMX R222, R222, |R2|, !PT ;  /* 0x40000002dede0209 */ /* 0x000fe20007800000 */
[----:B------:R-:W-:Y:S01]  /*2270*/  FFMA R191, R227, R190, R118 ;  /* 0x000000bee3bf7223 */ /* 0x000fe20000000076 */
[----:B------:R-:W-:Y:S01]  /*2280*/  FFMA R190, R228, R188, R119 ;  /* 0x000000bce4be7223 */ /* 0x000fe20000000077 */
[----:B------:R-:W-:Y:S01]  /*2290*/  FFMA R188, R230, R193, R121 ;  /* 0x000000c1e6bc7223 */ /* 0x000fe20000000079 */
[----:B------:R-:W-:Y:S01]  /*22a0*/  FSEL R229, R44, R229, !P3 ;  /* 0x000000e52ce57208 */ /* 0x000fe20005800000 */
[----:B------:R-:W-:Y:S01]  /*22b0*/  FADD R193, R50, 1 ;  /* 0x3f80000032c17421 */ /* 0x000fe20000000000 */
[----:B------:R-:W-:Y:S01]  /*22c0*/  @P0 FMNMX R222, R222, |R156|, !PT ;  /* 0x4000009cdede0209 */ /* 0x000fe20007800000 */
[----:B------:R-:W-:Y:S01]  /*22d0*/  FFMA R189, R189, R192, R120 ;  /* 0x000000c0bdbd7223 */ /* 0x000fe20000000078 */
        /* <DEDUP_REMOVED lines=17> */
[-C--:B------:R-:W-:Y:S01]  /*23f0*/  FMUL R196, R198, R226.reuse ;  /* 0x000000e2c6c47220 */ /* 0x080fe20000400000 */
[----:B------:R-:W-:Y:S01]  /*2400*/  @P0 FMNMX R222, R222, |R153|, !PT ;  /* 0x40000099dede0209 */ /* 0x000fe20007800000 */
        /* <DEDUP_REMOVED lines=17> */
[-C--:B------:R-:W-:Y:S01]  /*2520*/  FMUL R201, R202, R226.reuse ;  /* 0x000000e2cac97220 */ /* 0x080fe20000400000 */
[----:B------:R-:W-:Y:S01]  /*2530*/  FSEL R227, R58, R227, !P3 ;  /* 0x000000e33ae37208 */ /* 0x000fe20005800000 */
[----:B------:R-:W-:Y:S01]  /*2540*/  FMUL R200, R203, R226 ;  /* 0x000000e2cbc87220 */ /* 0x000fe20000400000 */
[----:B------:R-:W-:Y:S01]  /*2550*/  @P0 FMNMX R222, R222, |R158|, !PT ;  /* 0x4000009edede0209 */ /* 0x000fe20007800000 */
[----:B------:R-:W-:Y:S01]  /*2560*/  FADD R203, R60, 1 ;  /* 0x3f8000003ccb7421 */ /* 0x000fe20000000000 */
        /* <DEDUP_REMOVED lines=10> */
[----:B------:R-:W-:Y:S01]  /*2610*/  FMUL R206, R206, R226 ;  /* 0x000000e2cece7220 */ /* 0x000fe20000400000 */
[----:B------:R-:W-:Y:S01]  /*2620*/  @P0 FMNMX R222, R222, |R161|, !PT ;  /* 0x400000a1dede0209 */ /* 0x000fe20007800000 */
[----:B------:R-:W-:Y:S01]  /*2630*/  FFMA R203, R203, R204, R132 ;  /* 0x000000cccbcb7223 */ /* 0x000fe20000000084 */
[----:B------:R-:W-:Y:S01]  /*2640*/  FFMA R202, R202, R205, R133 ;  /* 0x000000cdcaca7223 */ /* 0x000fe20000000085 */
[----:B------:R-:W-:Y:S01]  /*2650*/  FSEL R228, R63, R228, !P3 ;  /* 0x000000e43fe47208 */ /* 0x000fe20005800000 */
[----:B------:R-:W-:Y:S01]  /*2660*/  FMUL R204, R207, R226 ;  /* 0x000000e2cfcc7220 */ /* 0x000fe20000400000 */
[----:B------:R-:W-:Y:S01]  /*2670*/  @P0 FMNMX R222, R222, |R164|, !PT ;  /* 0x400000a4dede0209 */ /* 0x000fe20007800000 */
[----:B------:R-:W-:Y:S01]  /*2680*/  FMUL R205, R208, R226 ;  /* 0x000000e2d0cd7220 */ /* 0x000fe20000400000 */
[----:B------:R-:W-:Y:S01]  /*2690*/  FFMA R207, R227, R206, R134 ;  /* 0x000000cee3cf7223 */ /* 0x000fe20000000086 */
[----:B------:R-:W-:Y:S01]  /*26a0*/  FADD R208, R65, 1 ;  /* 0x3f80000041d07421 */ /* 0x000fe20000000000 */
[----:B------:R-:W-:Y:S01]  /*26b0*/  FADD R227, R66, 1 ;  /* 0x3f80000042e37421 */ /* 0x000fe20000000000 */
[----:B------:R-:W-:Y:S01]  /*26c0*/  @P0 FMNMX R222, R222, |R163|, !PT ;  /* 0x400000a3dede0209 */ /* 0x000fe20007800000 */
[----:B------:R-:W-:Y:S01]  /*26d0*/  FFMA R206, R228, R204, R135 ;  /* 0x000000cce4ce7223 */ /* 0x000fe20000000087 */
[----:B------:R-:W-:Y:S01]  /*26e0*/  FMUL R204, R209, R226 ;  /* 0x000000e2d1cc7220 */ /* 0x000fe20000400000 */
[----:B------:R-:W-:Y:S01]  /*26f0*/  FADD R228, R67, 1 ;  /* 0x3f80000043e47421 */ /* 0x000fe20000000000 */
[----:B------:R-:W-:Y:S01]  /*2700*/  FSEL R208, R65, R208, !P3 ;  /* 0x000000d041d07208 */ /* 0x000fe20005800000 */
[----:B------:R-:W-:Y:S01]  /*2710*/  FADD R209, R68, 1 ;  /* 0x3f80000044d17421 */ /* 0x000fe20000000000 */
[----:B------:R-:W-:Y:S01]  /*2720*/  FSEL R227, R66, R227, !P3 ;  /* 0x000000e342e37208 */ /* 0x000fe20005800000 */
[----:B------:R-:W-:Y:S01]  /*2730*/  FMUL R210, R210, R226 ;  /* 0x000000e2d2d27220 */ /* 0x000fe20000400000 */
[-C--:B------:R-:W-:Y:S01]  /*2740*/  @P1 FMUL R0, R0, R225.reuse ;  /* 0x000000e100001220 */ /* 0x080fe20000400000 */
[----:B------:R-:W-:Y:S01]  /*2750*/  @P1 FMUL R149, R149, R225 ;  /* 0x000000e195951220 */ /* 0x000fe20000400000 */
[----:B------:R-:W-:Y:S01]  /*2760*/  @P0 FMNMX R222, R222, |R167|, !PT ;  /* 0x400000a7dede0209 */ /* 0x000fe20007800000 */
[----:B------:R-:W-:Y:S01]  /*2770*/  FFMA R204, R208, R204, R137 ;  /* 0x000000ccd0cc7223 */ /* 0x000fe20000000089 */
[----:B------:R-:W-:Y:S01]  /*2780*/  FSEL R228, R67, R228, !P3 ;  /* 0x000000e443e47208 */ /* 0x000fe20005800000 */
[----:B------:R-:W-:Y:S01]  /*2790*/  FMUL R211, R211, R226 ;  /* 0x000000e2d3d37220 */ /* 0x000fe20000400000 */
[----:B------:R-:W-:Y:S01]  /*27a0*/  FSEL R209, R68, R209, !P3 ;  /* 0x000000d144d17208 */ /* 0x000fe20005800000 */
[----:B------:R-:W-:Y:S01]  /*27b0*/  FFMA R227, R227, R210, R138 ;  /* 0x000000d2e3e37223 */ /* 0x000fe2000000008a */
[----:B------:R-:W-:Y:S01]  /*27c0*/  @P1 FMUL R152, R152, R225 ;  /* 0x000000e198981220 */ /* 0x000fe20000400000 */
[----:B------:R-:W-:Y:S01]  /*27d0*/  @P0 FMNMX R222, R222, |R166|, !PT ;  /* 0x400000a6dede0209 */ /* 0x000fe20007800000 */
[----:B------:R-:W-:Y:S01]  /*27e0*/  FMUL R212, R212, R226 ;  /* 0x000000e2d4d47220 */ /* 0x000fe20000400000 */
[----:B------:R-:W-:Y:S01]  /*27f0*/  FADD R208, R71, 1 ;  /* 0x3f80000047d07421 */ /* 0x000fe20000000000 */
[----:B------:R-:W-:Y:S01]  /*2800*/  FADD R210, R73, 1 ;  /* 0x3f80000049d27421 */ /* 0x000fe20000000000 */
[----:B------:R-:W-:Y:S01]  /*2810*/  F2FP.SATFINITE.E4M3.F32.PACK_AB_MERGE_C R0, RZ, R0, RZ ;  /* 0x00000000ff00723e */ /* 0x000fe200048070ff */
[----:B------:R-:W-:Y:S01]  /*2820*/  FFMA R211, R228, R211, R139 ;  /* 0x000000d3e4d37223 */ /* 0x000fe2000000008b */
[----:B------:R-:W-:Y:S01]  /*2830*/  F2FP.SATFINITE.E4M3.F32.PACK_AB_MERGE_C R149, RZ, R149, RZ ;  /* 0x00000095ff95723e */ /* 0x000fe200048070ff */
[----:B------:R-:W-:Y:S01]  /*2840*/  FFMA R228, R209, R212, R140 ;  /* 0x000000d4d1e47223 */ /* 0x000fe2000000008c */
[----:B------:R-:W-:Y:S01]  /*2850*/  @P0 FMNMX R222, R222, |R165|, !PT ;  /* 0x400000a5dede0209 */ /* 0x000fe20007800000 */
[----:B------:R-:W-:Y:S01]  /*2860*/  FMUL R217, R217, R226 ;  /* 0x000000e2d9d97220 */ /* 0x000fe20000400000 */
[----:B------:R-:W-:Y:S01]  /*2870*/  LOP3.LUT R0, R0, 0xff, RZ, 0xc0, !PT ;  /* 0x000000ff00007812 */ /* 0x000fe200078ec0ff */
[-C--:B------:R-:W-:Y:S01]  /*2880*/  @P1 FMUL R150, R150, R225.reuse ;  /* 0x000000e196961220 */ /* 0x080fe20000400000 */
[----:B------:R-:W-:Y:S01]  /*2890*/  LOP3.LUT R149, R149, 0xffff, RZ, 0xc0, !PT ;  /* 0x0000ffff95957812 */ /* 0x000fe200078ec0ff */
[-C--:B------:R-:W-:Y:S01]  /*28a0*/  @P1 FMUL R2, R2, R225.reuse ;  /* 0x000000e102021220 */ /* 0x080fe20000400000 */
[----:B------:R-:W-:Y:S01]  /*28b0*/  F2FP.SATFINITE.E4M3.F32.PACK_AB_MERGE_C R152, RZ, R152, RZ ;  /* 0x00000098ff98723e */ /* 0x000fe200048070ff */
[-C--:B------:R-:W-:Y:S01]  /*28c0*/  @P1 FMUL R151, R151, R225.reuse ;  /* 0x000000e197971220 */ /* 0x080fe20000400000 */
[----:B------:R-:W-:Y:S01]  /*28d0*/  FSEL R208, R71, R208, !P3 ;  /* 0x000000d047d07208 */ /* 0x000fe20005800000 */
[----:B------:R-:W-:Y:S01]  /*28e0*/  @P1 FMUL R156, R156, R225 ;  /* 0x000000e19c9c1220 */ /* 0x000fe20000400000 */
[----:B------:R-:W-:Y:S01]  /*28f0*/  FSEL R212, R73, R210, !P3 ;  /* 0x000000d249d47208 */ /* 0x000fe20005800000 */
[----:B------:R-:W-:Y:S01]  /*2900*/  FMUL R210, R215, R226 ;  /* 0x000000e2d7d27220 */ /* 0x000fe20000400000 */
[----:B------:R-:W-:Y:S01]  /*2910*/  @P0 FMNMX R222, R222, |R168|, !PT ;  /* 0x400000a8dede0209 */ /* 0x000fe20007800000 */
[----:B------:R-:W-:Y:S01]  /*2920*/  FADD R174, R31, 1 ;  /* 0x3f8000001fae7421 */ /* 0x000fe20000000000 */
[----:B------:R-:W-:Y:S01]  /*2930*/  PRMT R149, R149, 0x7604, R0 ;  /* 0x0000760495957816 */ /* 0x000fe20000000000 */
[----:B------:R-:W-:Y:S01]  /*2940*/  FFMA R210, R208, R210, R143 ;  /* 0x000000d2d0d27223 */ /* 0x000fe2000000008f */
[----:B------:R-:W-:Y:S01]  /*2950*/  LOP3.LUT R152, R152, 0xff, RZ, 0xc0, !PT ;  /* 0x000000ff98987812 */ /* 0x000fe200078ec0ff */
[----:B------:R-:W-:Y:S01]  /*2960*/  FFMA R208, R212, R217, R145 ;  /* 0x000000d9d4d07223 */ /* 0x000fe20000000091 */
[----:B------:R-:W-:Y:S01]  /*2970*/  @P0 FMNMX R222, R222, |R172|, !PT ;  /* 0x400000acdede0209 */ /* 0x000fe20007800000 */
[-C--:B------:R-:W-:Y:S01]  /*2980*/  @P1 FMUL R154, R154, R225.reuse ;  /* 0x000000e19a9a1220 */ /* 0x080fe20000400000 */
[----:B------:R-:W-:Y:S01]  /*2990*/  PRMT R217, R149, 0x5410, R152 ;  /* 0x0000541095d97816 */ /* 0x000fe20000000098 */
[-C--:B------:R-:W-:Y:S01]  /*29a0*/  @P1 FMUL R153, R153, R225.reuse ;  /* 0x000000e199991220 */ /* 0x080fe20000400000 */
[----:B------:R-:W-:Y:S01]  /*29b0*/  F2FP.SATFINITE.E4M3.F32.PACK_AB_MERGE_C R149, RZ, R150, RZ ;  /* 0x00000096ff95723e */ /* 0x000fe200048070ff */
[----:B------:R-:W-:Y:S01]  /*29c0*/  FMUL R231, R231, R226 ;  /* 0x000000e2e7e77220 */ /* 0x000fe20000400000 */
[----:B------:R-:W-:Y:S01]  /*29d0*/  F2FP.SATFINITE.E4M3.F32.PACK_AB_MERGE_C R2, RZ, R2, RZ ;  /* 0x00000002ff02723e */ /* 0x000fe200048070ff */
[----:B------:R-:W-:Y:S01]  /*29e0*/  @P1 FMUL R155, R155, R225 ;  /* 0x000000e19b9b1220 */ /* 0x000fe20000400000 */
[----:B------:R-:W-:Y:S01]  /*29f0*/  @P0 FMNMX R222, R222, |R171|, !PT ;  /* 0x400000abdede0209 */ /* 0x000fe20007800000 */
        /* <DEDUP_REMOVED lines=11> */
[----:B------:R-:W-:Y:S01]  /*2ab0*/  LOP3.LUT R151, R151, 0xffff, RZ, 0xc0, !PT ;  /* 0x0000ffff97977812 */ /* 0x000fe200078ec0ff */
[-C--:B------:R-:W-:Y:S01]  /*2ac0*/  @P1 FMUL R163, R163, R225.reuse ;  /* 0x000000e1a3a31220 */ /* 0x080fe20000400000 */
[----:B------:R-:W-:Y:S01]  /*2ad0*/  FSEL R174, R31, R174, !P3 ;  /* 0x000000ae1fae7208 */ /* 0x000fe20005800000 */
[-C--:B------:R-:W-:Y:S01]  /*2ae0*/  @P1 FMUL R161, R161, R225.reuse ;  /* 0x000000e1a1a11220 */ /* 0x080fe20000400000 */
[----:B------:R-:W-:Y:S01]  /*2af0*/  PRMT R149, R2, 0x7604, R149 ;  /* 0x0000760402957816 */ /* 0x000fe20000000095 */
[----:B------:R-:W-:Y:S01]  /*2b00*/  @P1 FMUL R167, R167, R225 ;  /* 0x000000e1a7a71220 */ /* 0x000fe20000400000 */
[----:B------:R-:W-:Y:S01]  /*2b10*/  LOP3.LUT R156, R156, 0xff, RZ, 0xc0, !PT ;  /* 0x000000ff9c9c7812 */ /* 0x000fe200078ec0ff */
[----:B------:R-:W-:Y:S01]  /*2b20*/  FFMA R174, R174, R231, R103 ;  /* 0x000000e7aeae7223 */ /* 0x000fe20000000067 */
[----:B------:R-:W-:Y:S01]  /*2b30*/  @P0 FMNMX R222, R222, |R169|, !PT ;  /* 0x400000a9dede0209 */ /* 0x000fe20007800000 */
[-C--:B------:R-:W-:Y:S01]  /*2b40*/  @P1 FMUL R165, R165, R225.reuse ;  /* 0x000000e1a5a51220 */ /* 0x080fe20000400000 */
[----:B------:R-:W-:Y:S01]  /*2b50*/  SHF.L.U32 R0, R151, 0x18, RZ ;  /* 0x0000001897007819 */ /* 0x000fe200000006ff */
[-C--:B------:R-:W-:Y:S01]  /*2b60*/  @P1 FMUL R168, R168, R225.reuse ;  /* 0x000000e1a8a81220 */ /* 0x080fe20000400000 */
[----:B------:R-:W-:Y:S01]  /*2b70*/  PRMT R151, R149, 0x5410, R156 ;  /* 0x0000541095977816 */ /* 0x000fe2000000009c */
[-C--:B------:R-:W-:Y:S01]  /*2b80*/  @P1 FMUL R166, R166, R225.reuse ;  /* 0x000000e1a6a61220 */ /* 0x080fe20000400000 */
[----:B------:R-:W-:Y:S01]  /*2b90*/  F2FP.SATFINITE.E4M3.F32.PACK_AB_MERGE_C R149, RZ, R154, RZ ;  /* 0x0000009aff95723e */ /* 0x000fe200048070ff */
[----:B------:R-:W-:Y:S01]  /*2ba0*/  @P1 FMUL R172, R172, R225 ;  /* 0x000000e1acac1220 */ /* 0x000fe20000400000 */
[----:B------:R-:W-:Y:S01]  /*2bb0*/  F2FP.SATFINITE.E4M3.F32.PACK_AB_MERGE_C R153, RZ, R153, RZ ;  /* 0x00000099ff99723e */ /* 0x000fe200048070ff */
[----:B------:R-:W-:Y:S01]  /*2bc0*/  @P1 FMUL R170, R170, R225 ;  /* 0x000000e1aaaa1220 */ /* 0x000fe20000400000 */
[----:B------:R-:W-:Y:S01]  /*2bd0*/  @P0 FMNMX R222, R222, |R175|, !PT ;  /* 0x400000afdede0209 */ /* 0x000fe20007800000 */
[----:B------:R-:W-:Y:S01]  /*2be0*/  @P1 FMUL R169, R169, R225 ;  /* 0x000000e1a9a91220 */ /* 0x000fe20000400000 */
[----:B------:R-:W-:Y:S01]  /*2bf0*/  F2FP.SATFINITE.E4M3.F32.PACK_AB_MERGE_C R155, RZ, R155, RZ ;  /* 0x0000009bff9b723e */ /* 0x000fe200048070ff */
[-C--:B------:R-:W-:Y:S01]  /*2c00*/  @P1 FMUL R175, R175, R225.reuse ;  /* 0x000000e1afaf1220 */ /* 0x080fe20000400000 */
[----:B------:R-:W-:Y:S01]  /*2c10*/  LOP3.LUT R149, R149, 0xff, RZ, 0xc0, !PT ;  /* 0x000000ff95957812 */ /* 0x000fe200078ec0ff */
[----:B------:R-:W-:Y:S01]  /*2c20*/  @P1 FMUL R171, R171, R225 ;  /* 0x000000e1abab1220 */ /* 0x000fe20000400000 */
[----:B------:R-:W-:Y:S01]  /*2c30*/  LOP3.LUT R150, R153, 0xffff, RZ, 0xc0, !PT ;  /* 0x0000ffff99967812 */ /* 0x000fe200078ec0ff */
[----:B------:R-:W-:Y:S01]  /*2c40*/  FADD R231, R54, 1 ;  /* 0x3f80000036e77421 */ /* 0x000fe20000000000 */
[----:B------:R-:W-:Y:S01]  /*2c50*/  F2FP.SATFINITE.E4M3.F32.PACK_AB_MERGE_C R157, RZ, R157, RZ ;  /* 0x0000009dff9d723e */ /* 0x000fe200048070ff */
[----:B------:R-:W-:Y:S01]  /*2c60*/  FADD R230, R59, 1 ;  /* 0x3f8000003be67421 */ /* 0x000fe20000000000 */
[----:B------:R-:W-:Y:S01]  /*2c70*/  @P0 FMNMX R222, R222, |R174|, !PT ;  /* 0x400000aedede0209 */ /* 0x000fe20007800000 */
[----:B------:R-:W-:Y:S01]  /*2c80*/  FADD R229, R64, 1 ;  /* 0x3f80000040e57421 */ /* 0x000fe20000000000 */
[----:B------:R-:W-:Y:S01]  /*2c90*/  LOP3.LUT R155, R155, 0xffff, RZ, 0xc0, !PT ;  /* 0x0000ffff9b9b7812 */ /* 0x000fe200078ec0ff */
[-C--:B------:R-:W-:Y:S01]  /*2ca0*/  FMUL R213, R213, R226.reuse ;  /* 0x000000e2d5d57220 */ /* 0x080fe20000400000 */
[----:B------:R-:W-:Y:S01]  /*2cb0*/  PRMT R150, R150, 0x7604, R149 ;  /* 0x0000760496967816 */ /* 0x000fe20000000095 */
[----:B------:R-:W-:Y:S01]  /*2cc0*/  FADD R209, R70, 1 ;  /* 0x3f80000046d17421 */ /* 0x000fe20000000000 */
[----:B------:R-:W-:Y:S01]  /*2cd0*/  LOP3.LUT R157, R157, 0xff, RZ, 0xc0, !PT ;  /* 0x000000ff9d9d7812 */ /* 0x000fe200078ec0ff */
[-C--:B------:R-:W-:Y:S01]  /*2ce0*/  FMUL R214, R214, R226.reuse ;  /* 0x000000e2d6d67220 */ /* 0x080fe20000400000 */
[----:B------:R-:W-:Y:S01]  /*2cf0*/  @P0 FMNMX R222, R222, |R173|, !PT ;  /* 0x400000addede0209 */ /* 0x000fe20007800000 */
[----:B------:R-:W-:Y:S01]  /*2d00*/  @P1 FMUL R173, R173, R225 ;  /* 0x000000e1adad1220 */ /* 0x000fe20000400000 */
[----:B------:R-:W-:Y:S01]  /*2d10*/  SHF.L.U32 R2, R155, 0x18, RZ ;  /* 0x000000189b027819 */ /* 0x000fe200000006ff */
[-C--:B------:R-:W-:Y:S01]  /*2d20*/  FMUL R216, R216, R226.reuse ;  /* 0x000000e2d8d87220 */ /* 0x080fe20000400000 */
[----:B------:R-:W-:Y:S01]  /*2d30*/  PRMT R152, R150, 0x5410, R157 ;  /* 0x0000541096987816 */ /* 0x000fe2000000009d */
[----:B------:R-:W-:Y:S01]  /*2d40*/  FMUL R212, R218, R226 ;  /* 0x000000e2dad47220 */ /* 0x000fe20000400000 */
[----:B------:R-:W-:Y:S01]  /*2d50*/  F2FP.SATFINITE.E4M3.F32.PACK_AB_MERGE_C R150, RZ, R159, RZ ;  /* 0x0000009fff96723e */ /* 0x000fe200048070ff */
[-C--:B------:R-:W-:Y:S01]  /*2d60*/  @P1 FMUL R174, R174, R225.reuse ;  /* 0x000000e1aeae1220 */ /* 0x080fe20000400000 */
[----:B------:R-:W-:Y:S01]  /*2d70*/  F2FP.SATFINITE.E4M3.F32.PACK_AB_MERGE_C R158, RZ, R158, RZ ;  /* 0x0000009eff9e723e */ /* 0x000fe200048070ff */
[----:B------:R-:W-:Y:S01]  /*2d80*/  FMUL R215, R219, R226 ;  /* 0x000000e2dbd77220 */ /* 0x000fe20000400000 */
[----:B------:R-:W-:Y:S01]  /*2d90*/  @P0 FMNMX R222, R222, |R148|, !PT ;  /* 0x40000094dede0209 */ /* 0x000fe20007800000 */
[----:B------:R-:W-:Y:S01]  /*2da0*/  @P1 FMUL R148, R148, R225 ;  /* 0x000000e194941220 */ /* 0x000fe20000400000 */
[----:B------:R-:W-:-:S02]  /*2db0*/  LOP3.LUT R2, R151, R2, RZ, 0xfc, !PT ;  /* 0x0000000297027212 */ /* 0x000fc400078efcff */
[----:B------:R-:W-:Y:S02]  /*2dc0*/  F2FP.SATFINITE.E4M3.F32.PACK_AB_MERGE_C R160, RZ, R160, RZ ;  /* 0x000000a0ffa0723e */ /* 0x000fe400048070ff */
[----:B------:R-:W-:Y:S02]  /*2dd0*/  LOP3.LUT R150, R150, 0xff, RZ, 0xc0, !PT ;  /* 0x000000ff96967812 */ /* 0x000fe400078ec0ff */
[----:B------:R-:W-:Y:S02]  /*2de0*/  LOP3.LUT R151, R158, 0xffff, RZ, 0xc0, !PT ;  /* 0x0000ffff9e977812 */ /* 0x000fe400078ec0ff */
[----:B------:R-:W-:Y:S02]  /*2df0*/  F2FP.SATFINITE.E4M3.F32.PACK_AB_MERGE_C R162, RZ, R162, RZ ;  /* 0x000000a2ffa2723e */ /* 0x000fe400048070ff */
[----:B------:R-:W-:Y:S01]  /*2e00*/  @P0 FMNMX R222, R222, |R176|, !PT ;  /* 0x400000b0dede0209 */ /* 0x000fe20007800000 */
[----:B------:R-:W-:Y:S01]  /*2e10*/  @P1 FMUL R176, R176, R225 ;  /* 0x000000e1b0b01220 */ /* 0x000fe20000400000 */
[----:B------:R-:W-:-:S02]  /*2e20*/  LOP3.LUT R160, R160, 0xffff, RZ, 0xc0, !PT ;  /* 0x0000ffffa0a07812 */ /* 0x000fc400078ec0ff */
[----:B------:R-:W-:Y:S02]  /*2e30*/  PRMT R151, R151, 0x7604, R150 ;  /* 0x0000760497977816 */ /* 0x000fe40000000096 */
[----:B------:R-:W-:Y:S02]  /*2e40*/  LOP3.LUT R162, R162, 0xff, RZ, 0xc0, !PT ;  /* 0x000000ffa2a27812 */ /* 0x000fe400078ec0ff */
[----:B------:R-:W-:Y:S01]  /*2e50*/  @P0 FMNMX R222, R222, |R179|, !PT ;  /* 0x400000b3dede0209 */ /* 0x000fe20007800000 */
[-C--:B------:R-:W-:Y:S01]  /*2e60*/  @P1 FMUL R179, R179, R225.reuse ;  /* 0x000000e1b3b31220 */ /* 0x080fe20000400000 */
[----:B------:R-:W-:Y:S02]  /*2e70*/  SHF.L.U32 R149, R160, 0x18, RZ ;  /* 0x00000018a0957819 */ /* 0x000fe400000006ff */
[----:B------:R-:W-:Y:S02]  /*2e80*/  PRMT R153, R151, 0x5410, R162 ;  /* 0x0000541097997816 */ /* 0x000fe400000000a2 */
[----:B------:R-:W-:Y:S01]  /*2e90*/  @P0 FMNMX R222, R222, |R178|, !PT ;  /* 0x400000b2dede0209 */ /* 0x000fe20007800000 */
[----:B------:R-:W-:Y:S01]  /*2ea0*/  @P1 FMUL R178, R178, R225 ;  /* 0x000000e1b2b21220 */ /* 0x000fe20000400000 */
[----:B------:R-:W-:-:S02]  /*2eb0*/  F2FP.SATFINITE.E4M3.F32.PACK_AB_MERGE_C R151, RZ, R164, RZ ;  /* 0x000000a4ff97723e */ /* 0x000fc400048070ff */
[----:B------:R-:W-:Y:S02]  /*2ec0*/  F2FP.SATFINITE.E4M3.F32.PACK_AB_MERGE_C R163, RZ, R163, RZ ;  /* 0x000000a3ffa3723e */ /* 0x000fe400048070ff */
[----:B------:R-:W-:Y:S02]  /*2ed0*/  LOP3.LUT R149, R152, R149, RZ, 0xfc, !PT ;  /* 0x0000009598957212 */ /* 0x000fe400078efcff */
[----:B------:R-:W-:Y:S01]  /*2ee0*/  @P0 FMNMX R222, R222, |R177|, !PT ;  /* 0x400000b1dede0209 */ /* 0x000fe20007800000 */
[----:B------:R-:W-:Y:S01]  /*2ef0*/  @P1 FMUL R177, R177, R225 ;  /* 0x000000e1b1b11220 */ /* 0x000fe20000400000 */
[----:B------:R-:W-:Y:S02]  /*2f00*/  F2FP.SATFINITE.E4M3.F32.PACK_AB_MERGE_C R161, RZ, R161, RZ ;  /* 0x000000a1ffa1723e */ /* 0x000fe400048070ff */
[----:B------:R-:W-:Y:S02]  /*2f10*/  LOP3.LUT R151, R151, 0xff, RZ, 0xc0, !PT ;  /* 0x000000ff97977812 */ /* 0x000fe400078ec0ff */
[----:B------:R-:W-:-:S02]  /*2f20*/  LOP3.LUT R152, R163, 0xffff, RZ, 0xc0, !PT ;  /* 0x0000ffffa3987812 */ /* 0x000fc400078ec0ff */
[----:B------:R-:W-:Y:S02]  /*2f30*/  F2FP.SATFINITE.E4M3.F32.PACK_AB_MERGE_C R167, RZ, R167, RZ ;  /* 0x000000a7ffa7723e */ /* 0x000fe400048070ff */
[----:B------:R-:W-:Y:S01]  /*2f40*/  @P0 FMNMX R222, R222, |R181|, !PT ;  /* 0x400000b5dede0209 */ /* 0x000fe20007800000 */
[-C--:B------:R-:W-:Y:S01]  /*2f50*/  @P1 FMUL R181, R181, R225.reuse ;  /* 0x000000e1b5b51220 */ /* 0x080fe20000400000 */
[----:B------:R-:W-:Y:S02]  /*2f60*/  LOP3.LUT R161, R161, 0xffff, RZ, 0xc0, !PT ;  /* 0x0000ffffa1a17812 */ /* 0x000fe400078ec0ff */
[----:B------:R-:W-:Y:S02]  /*2f70*/  PRMT R152, R152, 0x7604, R151 ;  /* 0x0000760498987816 */ /* 0x000fe40000000097 */
        /* <DEDUP_REMOVED lines=10> */
[----:B------:R-:W-:-:S02]  /*3020*/  F2FP.SATFINITE.E4M3.F32.PACK_AB_MERGE_C R166, RZ, R166, RZ ;  /* 0x000000a6ffa6723e */ /* 0x000fc400048070ff */
[----:B------:R-:W-:Y:S02]  /*3030*/  LOP3.LUT R152, R152, 0xff, RZ, 0xc0, !PT ;  /* 0x000000ff98987812 */ /* 0x000fe400078ec0ff */
[----:B------:R-:W-:Y:S02]  /*3040*/  LOP3.LUT R153, R168, 0xffff, RZ, 0xc0, !PT ;  /* 0x0000ffffa8997812 */ /* 0x000fe400078ec0ff */
[----:B------:R-:W-:Y:S02]  /*3050*/  F2FP.SATFINITE.E4M3.F32.PACK_AB_MERGE_C R172, RZ, R172, RZ ;  /* 0x000000acffac723e */ /* 0x000fe400048070ff */
[----:B------:R-:W-:Y:S01]  /*3060*/  @P0 FMNMX R222, R222, |R182|, !PT ;  /* 0x400000b6dede0209 */ /* 0x000fe20007800000 */
[----:B------:R-:W-:Y:S01]  /*3070*/  @P1 FMUL R182, R182, R225 ;  /* 0x000000e1b6b61220 */ /* 0x000fe20000400000 */
[----:B------:R-:W-:Y:S02]  /*3080*/  LOP3.LUT R166, R166, 0xffff, RZ, 0xc0, !PT ;  /* 0x0000ffffa6a67812 */ /* 0x000fe400078ec0ff */
[----:B------:R-:W-:-:S02]  /*3090*/  PRMT R153, R153, 0x7604, R152 ;  /* 0x0000760499997816 */ /* 0x000fc40000000098 */
[----:B------:R-:W-:Y:S02]  /*30a0*/  LOP3.LUT R172, R172, 0xff, RZ, 0xc0, !PT ;  /* 0x000000ffacac7812 */ /* 0x000fe400078ec0ff */
[----:B------:R-:W-:Y:S01]  /*30b0*/  @P0 FMNMX R222, R222, |R186|, !PT ;  /* 0x400000badede0209 */ /* 0x000fe20007800000 */
[----:B------:R-:W-:Y:S01]  /*30c0*/  @P1 FMUL R186, R186, R225 ;  /* 0x000000e1baba1220 */ /* 0x000fe20000400000 */
[----:B------:R-:W-:Y:S02]  /*30d0*/  SHF.L.U32 R151, R166, 0x18, RZ ;  /* 0x00000018a6977819 */ /* 0x000fe400000006ff */
[----:B------:R-:W-:Y:S01]  /*30e0*/  PRMT R155, R153, 0x5410, R172 ;  /* 0x00005410999b7816 */ /* 0x000fe200000000ac */
[----:B------:R-:W1:Y:S01]  /*30f0*/  @!P2 LDC.64 R166, c[0x0][0x230] ;  /* 0x00008c00ffa6ab82 */ /* 0x000e620000000a00 */
[----:B------:R-:W-:Y:S02]  /*3100*/  F2FP.SATFINITE.E4M3.F32.PACK_AB_MERGE_C R153, RZ, R170, RZ ;  /* 0x000000aaff99723e */ /* 0x000fe400048070ff */
[----:B------:R-:W-:-:S02]  /*3110*/  F2FP.SATFINITE.E4M3.F32.PACK_AB_MERGE_C R169, RZ, R169, RZ ;  /* 0x000000a9ffa9723e */ /* 0x000fc400048070ff */
[----:B------:R-:W-:Y:S01]  /*3120*/  @P0 FMNMX R222, R222, |R185|, !PT ;  /* 0x400000b9dede0209 */ /* 0x000fe20007800000 */
[----:B------:R-:W-:Y:S01]  /*3130*/  @P1 FMUL R185, R185, R225 ;  /* 0x000000e1b9b91220 */ /* 0x000fe20000400000 */
[----:B------:R-:W-:Y:S02]  /*3140*/  LOP3.LUT R151, R154, R151, RZ, 0xfc, !PT ;  /* 0x000000979a977212 */ /* 0x000fe400078efcff */
[----:B------:R-:W-:Y:S02]  /*3150*/  LOP3.LUT R153, R153, 0xff, RZ, 0xc0, !PT ;  /* 0x000000ff99997812 */ /* 0x000fe400078ec0ff */
[----:B------:R-:W-:Y:S02]  /*3160*/  LOP3.LUT R154, R169, 0xffff, RZ, 0xc0, !PT ;  /* 0x0000ffffa99a7812 */ /* 0x000fe400078ec0ff */
[----:B------:R-:W-:Y:S02]  /*3170*/  F2FP.SATFINITE.E4M3.F32.PACK_AB_MERGE_C R175, RZ, R175, RZ ;  /* 0x000000afffaf723e */ /* 0x000fe400048070ff */
[----:B------:R-:W-:Y:S01]  /*3180*/  @P0 FMNMX R222, R222, |R184|, !PT ;  /* 0x400000b8dede0209 */ /* 0x000fe20007800000 */
[----:B------:R-:W-:Y:S01]  /*3190*/  @P1 FMUL R184, R184, R225 ;  /* 0x000000e1b8b81220 */ /* 0x000fe20000400000 */
[----:B------:R-:W-:-:S02]  /*31a0*/  PRMT R154, R154, 0x7604, R153 ;  /* 0x000076049a9a7816 */ /* 0x000fc40000000099 */
[----:B------:R-:W-:Y:S02]  /*31b0*/  LOP3.LUT R175, R175, 0xff, RZ, 0xc0, !PT ;  /* 0x000000ffafaf7812 */ /* 0x000fe400078ec0ff */
[----:B------:R-:W-:Y:S02]  /*31c0*/  F2FP.SATFINITE.E4M3.F32.PACK_AB_MERGE_C R153, RZ, R173, RZ ;  /* 0x000000adff99723e */ /* 0x000fe400048070ff */
[----:B------:R-:W-:Y:S01]  /*31d0*/  F2FP.SATFINITE.E4M3.F32.PACK_AB_MERGE_C R148, RZ, R148, RZ ;  /* 0x00000094ff94723e */ /* 0x000fe200048070ff */
[----:B-1----:R-:W-:Y:S01]  /*31e0*/  @!P2 IMAD.WIDE R166, R223, 0x4, R166 ;  /* 0x00000004dfa6a825 */ /* 0x002fe200078e02a6 */
[----:B------:R-:W-:-:S03]  /*31f0*/  @P0 FMNMX R222, R222, |R187|, !PT ;  /* 0x400000bbdede0209 */ /* 0x000fc60007800000 */
[----:B------:R-:W-:Y:S01]  /*3200*/  @P1 FMUL R187, R187, R225 ;  /* 0x000000e1bbbb1220 */ /* 0x000fe20000400000 */
[----:B------:R-:W-:Y:S02]  /*3210*/  PRMT R175, R154, 0x5410, R175 ;  /* 0x000054109aaf7816 */ /* 0x000fe400000000af */
[----:B------:R-:W-:Y:S01]  /*3220*/  LOP3.LUT R153, R153, 0xff, RZ, 0xc0, !PT ;  /* 0x000000ff99997812 */ /* 0x000fe200078ec0ff */
[----:B------:R1:W-:Y:S01]  /*3230*/  @!P2 STG.E desc[UR4][R166.64], R226 ;  /* 0x000000e2a600a986 */ /* 0x0003e2000c101904 */
[----:B------:R-:W-:Y:S02]  /*3240*/  LOP3.LUT R154, R148, 0xffff, RZ, 0xc0, !PT ;  /* 0x0000ffff949a7812 */ /* 0x000fe400078ec0ff */
[----:B------:R-:W-:Y:S01]  /*3250*/  @P0 FMNMX R222, R222, |R191|, !PT ;  /* 0x400000bfdede0209 */ /* 0x000fe20007800000 */
[-C--:B------:R-:W-:Y:S01]  /*3260*/  @P1 FMUL R191, R191, R225.reuse ;  /* 0x000000e1bfbf1220 */ /* 0x080fe20000400000 */
[----:B------:R-:W-:Y:S02]  /*3270*/  PRMT R153, R154, 0x7604, R153 ;  /* 0x000076049a997816 */ /* 0x000fe40000000099 */
[----:B------:R-:W-:Y:S01]  /*3280*/  @P0 FMNMX R222, R222, |R190|, !PT ;  /* 0x400000bedede0209 */ /* 0x000fe20007800000 */
[----:B------:R-:W-:Y:S01]  /*3290*/  @P1 FMUL R190, R190, R225 ;  /* 0x000000e1bebe1220 */ /* 0x000fe20000400000 */
[----:B------:R-:W-:-:S02]  /*32a0*/  F2FP.SATFINITE.E4M3.F32.PACK_AB_MERGE_C R154, RZ, R178, RZ ;  /* 0x000000b2ff9a723e */ /* 0x000fc400048070ff */
[----:B------:R-:W-:Y:S02]  /*32b0*/  F2FP.SATFINITE.E4M3.F32.PACK_AB_MERGE_C R177, RZ, R177, RZ ;  /* 0x000000b1ffb1723e */ /* 0x000fe400048070ff */
[----:B------:R-:W-:Y:S01]  /*32c0*/  @P0 FMNMX R222, R222, |R189|, !PT ;  /* 0x400000bddede0209 */ /* 0x000fe20007800000 */
[----:B------:R-:W-:Y:S01]  /*32d0*/  @P1 FMUL R189, R189, R225 ;  /* 0x000000e1bdbd1220 */ /* 0x000fe20000400000 */
[----:B------:R-:W-:Y:S02]  /*32e0*/  F2FP.SATFINITE.E4M3.F32.PACK_AB_MERGE_C R171, RZ, R171, RZ ;  /* 0x000000abffab723e */ /* 0x000fe400048070ff */
[----:B------:R-:W-:Y:S02]  /*32f0*/  LOP3.LUT R154, R154, 0xff, RZ, 0xc0, !PT ;  /* 0x000000ff9a9a7812 */ /* 0x000fe400078ec0ff */
[----:B------:R-:W-:Y:S02]  /*3300*/  LOP3.LUT R177, R177, 0xffff, RZ, 0xc0, !PT ;  /* 0x0000ffffb1b17812 */ /* 0x000fe400078ec0ff */
[----:B------:R-:W-:-:S02]  /*3310*/  F2FP.SATFINITE.E4M3.F32.PACK_AB_MERGE_C R181, RZ, R181, RZ ;  /* 0x000000b5ffb5723e */ /* 0x000fc400048070ff */
[----:B------:R-:W-:Y:S01]  /*3320*/  @P0 FMNMX R222, R222, |R188|, !PT ;  /* 0x400000bcdede0209 */ /* 0x000fe20007800000 */
[----:B------:R-:W-:Y:S01]  /*3330*/  @P1 FMUL R188, R188, R225 ;  /* 0x000000e1bcbc1220 */ /* 0x000fe20000400000 */
        /* <DEDUP_REMOVED lines=16> */
[----:B------:R-:W-:Y:S01]  /*3440*/  @P0 FMNMX R222, R222, |R193|, !PT ;  /* 0x400000c1dede0209 */ /* 0x000fe20007800000 */
[----:B------:R-:W-:Y:S01]  /*3450*/  @P1 FMUL R193, R193, R225 ;  /* 0x000000e1c1c11220 */ /* 0x000fe20000400000 */
[----:B------:R-:W-:Y:S01]  /*3460*/  PRMT R155, R155, 0x7604, R154 ;  /* 0x000076049b9b7816 */ /* 0x000fe2000000009a */
[----:B------:R-:W-:Y:S01]  /*3470*/  FADD R231, R74, 1 ;  /* 0x3f8000004ae77421 */ /* 0x000fe20000000000 */
[----:B------:R-:W-:Y:S02]  /*3480*/  F2FP.SATFINITE.E4M3.F32.PACK_AB_MERGE_C R154, RZ, R184, RZ ;  /* 0x000000b8ff9a723e */ /* 0x000fe400048070ff */
[----:B------:R-:W-:-:S02]  /*3490*/  F2FP.SATFINITE.E4M3.F32.PACK_AB_MERGE_C R187, RZ, R187, RZ ;  /* 0x000000bbffbb723e */ /* 0x000fc400048070ff */
[----:B------:R-:W-:Y:S01]  /*34a0*/  @P0 FMNMX R222, R222, |R192|, !PT ;  /* 0x400000c0dede0209 */ /* 0x000fe20007800000 */
[----:B------:R-:W-:Y:S01]  /*34b0*/  @P1 FMUL R192, R192, R225 ;  /* 0x000000e1c0c01220 */ /* 0x000fe20000400000 */
[----:B------:R-:W-:Y:S02]  /*34c0*/  LOP3.LUT R154, R154, 0xff, RZ, 0xc0, !PT ;  /* 0x000000ff9a9a7812 */ /* 0x000fe400078ec0ff */
[----:B------:R-:W-:Y:S02]  /*34d0*/  LOP3.LUT R187, R187, 0xffff, RZ, 0xc0, !PT ;  /* 0x0000ffffbbbb7812 */ /* 0x000fe400078ec0ff */
[----:B------:R-:W-:Y:S02]  /*34e0*/  F2FP.SATFINITE.E4M3.F32.PACK_AB_MERGE_C R191, RZ, R191, RZ ;  /* 0x000000bfffbf723e */ /* 0x000fe400048070ff */
[----:B------:R-:W-:Y:S01]  /*34f0*/  @P0 FMNMX R222, R222, |R196|, !PT ;  /* 0x400000c4dede0209 */ /* 0x000fe20007800000 */
[----:B------:R-:W-:Y:S01]  /*3500*/  @P1 FMUL R196, R196, R225 ;  /* 0x000000e1c4c41220 */ /* 0x000fe20000400000 */
[----:B------:R-:W-:-:S02]  /*3510*/  F2FP.SATFINITE.E4M3.F32.PACK_AB_MERGE_C R186, RZ, R186, RZ ;  /* 0x000000baffba723e */ /* 0x000fc400048070ff */
[----:B------:R-:W-:Y:S02]  /*3520*/  PRMT R154, R187, 0x7604, R154 ;  /* 0x00007604bb9a7816 */ /* 0x000fe4000000009a */
[----:B------:R-:W-:Y:S02]  /*3530*/  LOP3.LUT R191, R191, 0xff, RZ, 0xc0, !PT ;  /* 0x000000ffbfbf7812 */ /* 0x000fe400078ec0ff */
[----:B------:R-:W-:Y:S01]  /*3540*/  @P0 FMNMX R222, R222, |R199|, !PT ;  /* 0x400000c7dede0209 */ /* 0x000fe20007800000 */
[----:B------:R-:W-:Y:S01]  /*3550*/  @P1 FMUL R199, R199, R225 ;  /* 0x000000e1c7c71220 */ /* 0x000fe20000400000 */
[----:B------:R-:W-:Y:S02]  /*3560*/  LOP3.LUT R186, R186, 0xff, RZ, 0xc0, !PT ;  /* 0x000000ffbaba7812 */ /* 0x000fe400078ec0ff */
[----:B------:R-:W-:Y:S02]  /*3570*/  PRMT R191, R154, 0x5410, R191 ;  /* 0x000054109abf7816 */ /* 0x000fe400000000bf */
[----:B------:R-:W-:-:S02]  /*3580*/  F2FP.SATFINITE.E4M3.F32.PACK_AB_MERGE_C R154, RZ, R189, RZ ;  /* 0x000000bdff9a723e */ /* 0x000fc400048070ff */
[----:B------:R-:W-:Y:S02]  /*3590*/  F2FP.SATFINITE.E4M3.F32.PACK_AB_MERGE_C R188, RZ, R188, RZ ;  /* 0x000000bcffbc723e */ /* 0x000fe400048070ff */
[----:B------:R-:W-:Y:S01]  /*35a0*/  @P0 FMNMX R222, R222, |R198|, !PT ;  /* 0x400000c6dede0209 */ /* 0x000fe20007800000 */
[----:B------:R-:W-:Y:S01]  /*35b0*/  @P1 FMUL R198, R198, R225 ;  /* 0x000000e1c6c61220 */ /* 0x000fe20000400000 */
[----:B------:R-:W-:Y:S02]  /*35c0*/  FSEL R230, R59, R230, !P3 ;  /* 0x000000e63be67208 */ /* 0x000fe40005800000 */
[----:B------:R-:W-:Y:S02]  /*35d0*/  PRMT R186, R155, 0x5410, R186 ;  /* 0x000054109bba7816 */ /* 0x000fe400000000ba */
[----:B------:R-:W-:Y:S01]  /*35e0*/  LOP3.LUT R154, R154, 0xff, RZ, 0xc0, !PT ;  /* 0x000000ff9a9a7812 */ /* 0x000fe200078ec0ff */
[----:B------:R-:W-:Y:S01]  /*35f0*/  FFMA R200, R230, R200, R131 ;  /* 0x000000c8e6c87223 */ /* 0x000fe20000000083 */
[----:B------:R-:W-:Y:S01]  /*3600*/  LOP3.LUT R155, R188, 0xffff, RZ, 0xc0, !PT ;  /* 0x0000ffffbc9b7812 */ /* 0x000fe200078ec0ff */
[----:B------:R-:W-:Y:S01]  /*3610*/  FADD R230, R69, 1 ;  /* 0x3f80000045e67421 */ /* 0x000fe20000000000 */
[----:B------:R-:W-:-:S02]  /*3620*/  F2FP.SATFINITE.E4M3.F32.PACK_AB_MERGE_C R195, RZ, R195, RZ ;  /* 0x000000c3ffc3723e */ /* 0x000fc400048070ff */
[----:B------:R-:W-:Y:S01]  /*3630*/  @P0 FMNMX R222, R222, |R197|, !PT ;  /* 0x400000c5dede0209 */ /* 0x000fe20007800000 */
[----:B------:R-:W-:Y:S01]  /*3640*/  @P1 FMUL R197, R197, R225 ;  /* 0x000000e1c5c51220 */ /* 0x000fe20000400000 */
[----:B------:R-:W-:Y:S02]  /*3650*/  PRMT R154, R155, 0x7604, R154 ;  /* 0x000076049b9a7816 */ /* 0x000fe4000000009a */
        /* <DEDUP_REMOVED lines=9> */
[-C--:B------:R-:W-:Y:S01]  /*36f0*/  @P1 FMUL R203, R203, R225.reuse ;  /* 0x000000e1cbcb1220 */ /* 0x080fe20000400000 */
[----:B------:R-:W-:Y:S02]  /*3700*/  LOP3.LUT R154, R154, 0xff, RZ, 0xc0, !PT ;  /* 0x000000ff9a9a7812 */ /* 0x000fe400078ec0ff */
[----:B------:R-:W-:Y:S02]  /*3710*/  LOP3.LUT R155, R192, 0xffff, RZ, 0xc0, !PT ;  /* 0x0000ffffc09b7812 */ /* 0x000fe400078ec0ff */
[----:B------:R-:W-:Y:S01]  /*3720*/  @P0 FMNMX R222, R222, |R202|, !PT ;  /* 0x400000cadede0209 */ /* 0x000fe20007800000 */
[----:B------:R-:W-:Y:S01]  /*3730*/  @P1 FMUL R202, R202, R225 ;  /* 0x000000e1caca1220 */ /* 0x000fe20000400000 */
[----:B------:R-:W-:-:S02]  /*3740*/  PRMT R155, R155, 0x7604, R154 ;  /* 0x000076049b9b7816 */ /* 0x000fc4000000009a */
[----:B------:R-:W-:Y:S02]  /*3750*/  FSEL R229, R64, R229, !P3 ;  /* 0x000000e540e57208 */ /* 0x000fe40005800000 */
[----:B------:R-:W-:Y:S02]  /*3760*/  F2FP.SATFINITE.E4M3.F32.PACK_AB_MERGE_C R154, RZ, R198, RZ ;  /* 0x000000c6ff9a723e */ /* 0x000fe400048070ff */
[----:B------:R-:W-:Y:S01]  /*3770*/  F2FP.SATFINITE.E4M3.F32.PACK_AB_MERGE_C R197, RZ, R197, RZ ;  /* 0x000000c5ffc5723e */ /* 0x000fe200048070ff */
[----:B------:R-:W-:Y:S01]  /*3780*/  FFMA R205, R229, R205, R136 ;  /* 0x000000cde5cd7223 */ /* 0x000fe20000000088 */
[----:B------:R-:W-:Y:S01]  /*3790*/  @P0 FMNMX R222, R222, |R207|, !PT ;  /* 0x400000cfdede0209 */ /* 0x000fe20007800000 */
[----:B------:R-:W-:Y:S01]  /*37a0*/  @P1 FMUL R207, R207, R225 ;  /* 0x000000e1cfcf1220 */ /* 0x000fe20000400000 */
[----:B------:R-:W-:Y:S01]  /*37b0*/  F2FP.SATFINITE.E4M3.F32.PACK_AB_MERGE_C R196, RZ, R196, RZ ;  /* 0x000000c4ffc4723e */ /* 0x000fe200048070ff */
[----:B------:R-:W-:Y:S01]  /*37c0*/  FADD R229, R72, 1 ;  /* 0x3f80000048e57421 */ /* 0x000fe20000000000 */
[----:B------:R-:W-:Y:S01]  /*37d0*/  F2FP.SATFINITE.E4M3.F32.PACK_AB_MERGE_C R199, RZ, R199, RZ ;  /* 0x000000c7ffc7723e */ /* 0x000fe200048070ff */
[----:B------:R-:W2:Y:S01]  /*37e0*/  LDC R198, c[0x0][0x210] ;  /* 0x00008400ffc67b82 */ /* 0x000ea20000000800 */
[----:B------:R-:W-:-:S02]  /*37f0*/  LOP3.LUT R154, R154, 0xff, RZ, 0xc0, !PT ;  /* 0x000000ff9a9a7812 */ /* 0x000fc400078ec0ff */
[----:B------:R-:W-:Y:S02]  /*3800*/  LOP3.LUT R197, R197, 0xffff, RZ, 0xc0, !PT ;  /* 0x0000ffffc5c57812 */ /* 0x000fe400078ec0ff */
[----:B------:R-:W-:Y:S02]  /*3810*/  F2FP.SATFINITE.E4M3.F32.PACK_AB_MERGE_C R201, RZ, R201, RZ ;  /* 0x000000c9ffc9723e */ /* 0x000fe400048070ff */
[----:B------:R-:W-:Y:S02]  /*3820*/  F2FP.SATFINITE.E4M3.F32.PACK_AB_MERGE_C R200, RZ, R200, RZ ;  /* 0x000000c8ffc8723e */ /* 0x000fe400048070ff */
[----:B------:R-:W-:Y:S01]  /*3830*/  @P0 FMNMX R222, R222, |R206|, !PT ;  /* 0x400000cedede0209 */ /* 0x000fe20007800000 */
[----:B------:R-:W-:Y:S01]  /*3840*/  @P1 FMUL R206, R206, R225 ;  /* 0x000000e1cece1220 */ /* 0x000fe20000400000 */
[----:B------:R-:W-:Y:S02]  /*3850*/  LOP3.LUT R196, R196, 0xff, RZ, 0xc0, !PT ;  /* 0x000000ffc4c47812 */ /* 0x000fe400078ec0ff */
[----:B------:R-:W-:-:S02]  /*3860*/  LOP3.LUT R199, R199, 0xffff, RZ, 0xc0, !PT ;  /* 0x0000ffffc7c77812 */ /* 0x000fc400078ec0ff */
[----:B------:R-:W-:Y:S02]  /*3870*/  PRMT R154, R197, 0x7604, R154 ;  /* 0x00007604c59a7816 */ /* 0x000fe4000000009a */
[----:B------:R-:W-:Y:S02]  /*3880*/  LOP3.LUT R201, R201, 0xff, RZ, 0xc0, !PT ;  /* 0x000000ffc9c97812 */ /* 0x000fe400078ec0ff */
[----:B------:R-:W-:Y:S02]  /*3890*/  LOP3.LUT R200, R200, 0xffff, RZ, 0xc0, !PT ;  /* 0x0000ffffc8c87812 */ /* 0x000fe400078ec0ff */
[----:B------:R-:W-:Y:S01]  /*38a0*/  @P0 FMNMX R222, R222, |R205|, !PT ;  /* 0x400000cddede0209 */ /* 0x000fe20007800000 */
[----:B------:R-:W-:Y:S01]  /*38b0*/  @P1 FMUL R205, R205, R225 ;  /* 0x000000e1cdcd1220 */ /* 0x000fe20000400000 */
[----:B------:R-:W-:Y:S02]  /*38c0*/  PRMT R155, R155, 0x5410, R196 ;  /* 0x000054109b9b7816 */ /* 0x000fe400000000c4 */
[----:B------:R-:W-:-:S02]  /*38d0*/  SHF.L.U32 R162, R199, 0x18, RZ ;  /* 0x00000018c7a27819 */ /* 0x000fc400000006ff */
[----:B------:R-:W-:Y:S02]  /*38e0*/  PRMT R154, R154, 0x5410, R201 ;  /* 0x000054109a9a7816 */ /* 0x000fe400000000c9 */
[----:B------:R-:W-:Y:S02]  /*38f0*/  SHF.L.U32 R163, R200, 0x18, RZ ;  /* 0x00000018c8a37819 */ /* 0x000fe400000006ff */
[----:B------:R-:W-:Y:S02]  /*3900*/  F2FP.SATFINITE.E4M3.F32.PACK_AB_MERGE_C R203, RZ, R203, RZ ;  /* 0x000000cbffcb723e */ /* 0x000fe400048070ff */
[----:B------:R-:W-:Y:S02]  /*3910*/  F2FP.SATFINITE.E4M3.F32.PACK_AB_MERGE_C R202, RZ, R202, RZ ;  /* 0x000000caffca723e */ /* 0x000fe400048070ff */
[----:B------:R-:W-:Y:S01]  /*3920*/  @P0 FMNMX R222, R222, |R204|, !PT ;  /* 0x400000ccdede0209 */ /* 0x000fe20007800000 */
[----:B------:R-:W-:Y:S01]  /*3930*/  @P1 FMUL R204, R204, R225 ;  /* 0x000000e1cccc1220 */ /* 0x000fe20000400000 */
[----:B------:R-:W-:-:S02]  /*3940*/  LOP3.LUT R162, R155, R162, RZ, 0xfc, !PT ;  /* 0x000000a29ba27212 */ /* 0x000fc400078efcff */
[----:B------:R-:W-:Y:S02]  /*3950*/  LOP3.LUT R163, R154, R163, RZ, 0xfc, !PT ;  /* 0x000000a39aa37212 */ /* 0x000fe400078efcff */
[----:B------:R-:W-:Y:S02]  /*3960*/  LOP3.LUT R154, R203, 0xff, RZ, 0xc0, !PT ;  /* 0x000000ffcb9a7812 */ /* 0x000fe400078ec0ff */
[----:B------:R-:W-:Y:S02]  /*3970*/  LOP3.LUT R155, R202, 0xffff, RZ, 0xc0, !PT ;  /* 0x0000ffffca9b7812 */ /* 0x000fe400078ec0ff */
[----:B------:R-:W-:Y:S02]  /*3980*/  F2FP.SATFINITE.E4M3.F32.PACK_AB_MERGE_C R207, RZ, R207, RZ ;  /* 0x000000cfffcf723e */ /* 0x000fe400048070ff */
[----:B------:R-:W-:Y:S01]  /*3990*/  @P0 FMNMX R222, R222, |R227|, !PT ;  /* 0x400000e3dede0209 */ /* 0x000fe20007800000 */
[----:B------:R-:W-:Y:S01]  /*39a0*/  @P1 FMUL R227, R227, R225 ;  /* 0x000000e1e3e31220 */ /* 0x000fe20000400000 */
[----:B------:R-:W-:-:S02]  /*39b0*/  FSEL R230, R69, R230, !P3 ;  /* 0x000000e645e67208 */ /* 0x000fc40005800000 */
[----:B------:R-:W-:Y:S02]  /*39c0*/  F2FP.SATFINITE.E4M3.F32.PACK_AB_MERGE_C R194, RZ, R194, RZ ;  /* 0x000000c2ffc2723e */ /* 0x000fe400048070ff */
[----:B------:R-:W-:Y:S01]  /*39d0*/  PRMT R154, R155, 0x7604, R154 ;  /* 0x000076049b9a7816 */ /* 0x000fe2000000009a */
[----:B------:R-:W-:Y:S01]  /*39e0*/  FFMA R213, R230, R213, R141 ;  /* 0x000000d5e6d57223 */ /* 0x000fe2000000008d */
        /* <DEDUP_REMOVED lines=10> */
[----:B------:R-:W-:Y:S02]  /*3a90*/  LOP3.LUT R154, R154, 0xff, RZ, 0xc0, !PT ;  /* 0x000000ff9a9a7812 */ /* 0x000fe400078ec0ff */
[----:B------:R-:W-:-:S02]  /*3aa0*/  LOP3.LUT R155, R204, 0xffff, RZ, 0xc0, !PT ;  /* 0x0000ffffcc9b7812 */ /* 0x000fc400078ec0ff */
[----:B------:R-:W-:Y:S01]  /*3ab0*/  @P0 FMNMX R222, R222, |R213|, !PT ;  /* 0x400000d5dede0209 */ /* 0x000fe20007800000 */
[----:B------:R-:W-:Y:S01]  /*3ac0*/  @P1 FMUL R213, R213, R225 ;  /* 0x000000e1d5d51220 */ /* 0x000fe20000400000 */
[----:B------:R-:W-:Y:S02]  /*3ad0*/  FSEL R209, R70, R209, !P3 ;  /* 0x000000d146d17208 */ /* 0x000fe40005800000 */
[----:B------:R-:W-:Y:S02]  /*3ae0*/  LOP3.LUT R159, R160, R159, RZ, 0xfc, !PT ;  /* 0x0000009fa09f7212 */ /* 0x000fe400078efcff */
[----:B------:R-:W-:Y:S01]  /*3af0*/  PRMT R160, R155, 0x7604, R154 ;  /* 0x000076049ba07816 */ /* 0x000fe2000000009a */
[----:B------:R-:W-:Y:S01]  /*3b00*/  FFMA R214, R209, R214, R142 ;  /* 0x000000d6d1d67223 */ /* 0x000fe2000000008e */
[----:B------:R-:W-:Y:S02]  /*3b10*/  F2FP.SATFINITE.E4M3.F32.PACK_AB_MERGE_C R154, RZ, R228, RZ ;  /* 0x000000e4ff9a723e */ /* 0x000fe400048070ff */
[----:B------:R-:W-:-:S02]  /*3b20*/  F2FP.SATFINITE.E4M3.F32.PACK_AB_MERGE_C R213, RZ, R213, RZ ;  /* 0x000000d5ffd5723e */ /* 0x000fc400048070ff */
[----:B------:R-:W-:Y:S02]  /*3b30*/  LOP3.LUT R154, R154, 0xff, RZ, 0xc0, !PT ;  /* 0x000000ff9a9a7812 */ /* 0x000fe400078ec0ff */
[----:B------:R-:W-:Y:S02]  /*3b40*/  FSEL R229, R72, R229, !P3 ;  /* 0x000000e548e57208 */ /* 0x000fe40005800000 */
[----:B------:R-:W-:Y:S02]  /*3b50*/  LOP3.LUT R213, R213, 0xffff, RZ, 0xc0, !PT ;  /* 0x0000ffffd5d57812 */ /* 0x000fe400078ec0ff */
[----:B------:R-:W-:Y:S01]  /*3b60*/  @P0 FMNMX R222, R222, |R214|, !PT ;  /* 0x400000d6dede0209 */ /* 0x000fe20007800000 */
[----:B------:R-:W-:Y:S01]  /*3b70*/  FFMA R209, R229, R216, R144 ;  /* 0x000000d8e5d17223 */ /* 0x000fe20000000090 */
[----:B------:R-:W-:Y:S01]  /*3b80*/  PRMT R213, R213, 0x7604, R154 ;  /* 0x00007604d5d57816 */ /* 0x000fe2000000009a */
[----:B------:R-:W-:Y:S01]  /*3b90*/  FADD R216, R75, 1 ;  /* 0x3f8000004bd87421 */ /* 0x000fe20000000000 */
[----:B------:R-:W3:Y:S01]  /*3ba0*/  LDC.64 R154, c[0x0][0x258] ;  /* 0x00009600ff9a7b82 */ /* 0x000ee20000000a00 */
[----:B------:R-:W-:Y:S01]  /*3bb0*/  @P0 FMNMX R222, R222, |R210|, !PT ;  /* 0x400000d2dede0209 */ /* 0x000fe20007800000 */
[----:B------:R-:W-:Y:S01]  /*3bc0*/  @P1 FMUL R214, R214, R225 ;  /* 0x000000e1d6d61220 */ /* 0x000fe20000400000 */
[----:B------:R-:W-:Y:S01]  /*3bd0*/  F2FP.SATFINITE.E4M3.F32.PACK_AB_MERGE_C R227, RZ, R227, RZ ;  /* 0x000000e3ffe3723e */ /* 0x000fe200048070ff */
[----:B------:R-:W-:Y:S01]  /*3be0*/  @P1 FMUL R210, R210, R225 ;  /* 0x000000e1d2d21220 */ /* 0x000fe20000400000 */
[----:B------:R-:W-:-:S02]  /*3bf0*/  F2FP.SATFINITE.E4M3.F32.PACK_AB_MERGE_C R211, RZ, R211, RZ ;  /* 0x000000d3ffd3723e */ /* 0x000fc400048070ff */
[----:B------:R-:W-:Y:S02]  /*3c00*/  FSEL R231, R74, R231, !P3 ;  /* 0x000000e74ae77208 */ /* 0x000fe40005800000 */
[----:B------:R-:W-:Y:S01]  /*3c10*/  @P0 FMNMX R222, R222, |R209|, !PT ;  /* 0x400000d1dede0209 */ /* 0x000fe20007800000 */
[-C--:B------:R-:W-:Y:S01]  /*3c20*/  @P1 FMUL R209, R209, R225.reuse ;  /* 0x000000e1d1d11220 */ /* 0x080fe20000400000 */
[----:B------:R-:W-:Y:S01]  /*3c30*/  LOP3.LUT R211, R211, 0xffff, RZ, 0xc0, !PT ;  /* 0x0000ffffd3d37812 */ /* 0x000fe200078ec0ff */
[----:B------:R-:W-:Y:S01]  /*3c40*/  FFMA R212, R231, R212, R146 ;  /* 0x000000d4e7d47223 */ /* 0x000fe20000000092 */
[----:B------:R-:W-:Y:S02]  /*3c50*/  LOP3.LUT R227, R227, 0xff, RZ, 0xc0, !PT ;  /* 0x000000ffe3e37812 */ /* 0x000fe400078ec0ff */
[----:B------:R-:W-:Y:S01]  /*3c60*/  @P0 FMNMX R222, R222, |R208|, !PT ;  /* 0x400000d0dede0209 */ /* 0x000fe20007800000 */
[----:B------:R-:W-:Y:S01]  /*3c70*/  @P1 FMUL R208, R208, R225 ;  /* 0x000000e1d0d01220 */ /* 0x000fe20000400000 */
[----:B------:R-:W-:-:S02]  /*3c80*/  SHF.L.U32 R169, R211, 0x18, RZ ;  /* 0x00000018d3a97819 */ /* 0x000fc400000006ff */
[----:B------:R-:W-:Y:S02]  /*3c90*/  PRMT R160, R160, 0x5410, R227 ;  /* 0x00005410a0a07816 */ /* 0x000fe400000000e3 */
[----:B------:R-:W-:Y:S01]  /*3ca0*/  @P0 FMNMX R222, R222, |R212|, !PT ;  /* 0x400000d4dede0209 */ /* 0x000fe20007800000 */
[----:B------:R-:W-:Y:S01]  /*3cb0*/  @P1 FMUL R212, R212, R225 ;  /* 0x000000e1d4d41220 */ /* 0x000fe20000400000 */
[----:B------:R-:W-:Y:S01]  /*3cc0*/  LOP3.LUT R169, R160, R169, RZ, 0xfc, !PT ;  /* 0x000000a9a0a97212 */ /* 0x000fe200078efcff */
[----:B---3--:R-:W-:Y:S01]  /*3cd0*/  IMAD.WIDE.U32 R164, R3, 0x4, R154 ;  /* 0x0000000403a47825 */ /* 0x008fe200078e009a */
[----:B------:R-:W-:Y:S02]  /*3ce0*/  F2FP.SATFINITE.E4M3.F32.PACK_AB_MERGE_C R174, RZ, R174, RZ ;  /* 0x000000aeffae723e */ /* 0x000fe400048070ff */
[----:B------:R-:W-:Y:S02]  /*3cf0*/  F2FP.SATFINITE.E4M3.F32.PACK_AB_MERGE_C R160, RZ, R209, RZ ;  /* 0x000000d1ffa0723e */ /* 0x000fe400048070ff */
[----:B------:R-:W-:-:S02]  /*3d00*/  F2FP.SATFINITE.E4M3.F32.PACK_AB_MERGE_C R208, RZ, R208, RZ ;  /* 0x000000d0ffd0723e */ /* 0x000fc400048070ff */
[----:B------:R-:W-:Y:S02]  /*3d10*/  LOP3.LUT R170, R224, 0x1f, RZ, 0xc0, !PT ;  /* 0x0000001fe0aa7812 */ /* 0x000fe400078ec0ff */
[----:B------:R-:W-:Y:S02]  /*3d20*/  FSEL R216, R75, R216, !P3 ;  /* 0x000000d84bd87208 */ /* 0x000fe40005800000 */
[----:B------:R-:W-:Y:S01]  /*3d30*/  F2FP.SATFINITE.E4M3.F32.PACK_AB_MERGE_C R180, RZ, R180, RZ ;  /* 0x000000b4ffb4723e */ /* 0x000fe200048070ff */
[----:B------:R-:W-:Y:S01]  /*3d40*/  IMAD R170, R223, 0x240, R170 ;  /* 0x00000240dfaa7824 */ /* 0x000fe200078e02aa */
[----:B------:R-:W-:Y:S01]  /*3d50*/  F2FP.SATFINITE.E4M3.F32.PACK_AB_MERGE_C R190, RZ, R190, RZ ;  /* 0x000000beffbe723e */ /* 0x000fe200048070ff */
[----:B------:R-:W-:Y:S01]  /*3d60*/  FFMA R215, R216, R215, R147 ;  /* 0x000000d7d8d77223 */ /* 0x000fe20000000093 */
[----:B------:R-:W-:Y:S02]  /*3d70*/  LOP3.LUT R174, R174, 0xffff, RZ, 0xc0, !PT ;  /* 0x0000ffffaeae7812 */ /* 0x000fe400078ec0ff */
[----:B------:R-:W-:-:S02]  /*3d80*/  LOP3.LUT R160, R160, 0xff, RZ, 0xc0, !PT ;  /* 0x000000ffa0a07812 */ /* 0x000fc400078ec0ff */
[----:B------:R-:W-:Y:S02]  /*3d90*/  LOP3.LUT R161, R208, 0xffff, RZ, 0xc0, !PT ;  /* 0x0000ffffd0a17812 */ /* 0x000fe400078ec0ff */
[----:B------:R-:W-:Y:S02]  /*3da0*/  F2FP.SATFINITE.E4M3.F32.PACK_AB_MERGE_C R212, RZ, R212, RZ ;  /* 0x000000d4ffd4723e */ /* 0x000fe400048070ff */
[----:B------:R-:W-:Y:S02]  /*3db0*/  F2FP.SATFINITE.E4M3.F32.PACK_AB_MERGE_C R176, RZ, R176, RZ ;  /* 0x000000b0ffb0723e */ /* 0x000fe400048070ff */
[----:B------:R-:W-:Y:S02]  /*3dc0*/  F2FP.SATFINITE.E4M3.F32.PACK_AB_MERGE_C R179, RZ, R179, RZ ;  /* 0x000000b3ffb3723e */ /* 0x000fe400048070ff */
[----:B------:R-:W-:Y:S02]  /*3dd0*/  LOP3.LUT R180, R180, 0xffff, RZ, 0xc0, !PT ;  /* 0x0000ffffb4b47812 */ /* 0x000fe400078ec0ff */
[----:B------:R-:W-:-:S02]  /*3de0*/  F2FP.SATFINITE.E4M3.F32.PACK_AB_MERGE_C R185, RZ, R185, RZ ;  /* 0x000000b9ffb9723e */ /* 0x000fc400048070ff */
[----:B------:R-:W-:Y:S02]  /*3df0*/  LOP3.LUT R190, R190, 0xffff, RZ, 0xc0, !PT ;  /* 0x0000ffffbebe7812 */ /* 0x000fe400078ec0ff */
[----:B------:R-:W-:Y:S02]  /*3e00*/  SHF.L.U32 R174, R174, 0x18, RZ ;  /* 0x00000018aeae7819 */ /* 0x000fe400000006ff */
[----:B------:R-:W-:Y:S02]  /*3e10*/  PRMT R161, R161, 0x7604, R160 ;  /* 0x00007604a1a17816 */ /* 0x000fe400000000a0 */
[----:B------:R-:W-:Y:S02]  /*3e20*/  LOP3.LUT R212, R212, 0xff, RZ, 0xc0, !PT ;  /* 0x000000ffd4d47812 */ /* 0x000fe400078ec0ff */
[----:B------:R-:W-:Y:S02]  /*3e30*/  LOP3.LUT R176, R176, 0xff, RZ, 0xc0, !PT ;  /* 0x000000ffb0b07812 */ /* 0x000fe400078ec0ff */
[----:B------:R-:W-:-:S02]  /*3e40*/  LOP3.LUT R179, R179, 0xffff, RZ, 0xc0, !PT ;  /* 0x0000ffffb3b37812 */ /* 0x000fc400078ec0ff */
[----:B------:R-:W-:Y:S02]  /*3e50*/  SHF.L.U32 R156, R180, 0x18, RZ ;  /* 0x00000018b49c7819 */ /* 0x000fe400000006ff */
[----:B------:R-:W-:Y:S02]  /*3e60*/  LOP3.LUT R185, R185, 0xffff, RZ, 0xc0, !PT ;  /* 0x0000ffffb9b97812 */ /* 0x000fe400078ec0ff */
[----:B------:R-:W-:Y:S02]  /*3e70*/  SHF.L.U32 R158, R190, 0x18, RZ ;  /* 0x00000018be9e7819 */ /* 0x000fe400000006ff */
[C---:B------:R-:W-:Y:S02]  /*3e80*/  IADD3 R3, R170.reuse, 0x40, RZ ;  /* 0x00000040aa037810 */ /* 0x040fe40007ffe0ff */
[----:B------:R-:W-:Y:S02]  /*3e90*/  IADD3 R171, R170, 0x60, RZ ;  /* 0x00000060aaab7810 */ /* 0x000fe40007ffe0ff */
[----:B------:R-:W-:Y:S01]  /*3ea0*/  LOP3.LUT R148, R175, R174, RZ, 0xfc, !PT ;  /* 0x000000aeaf947212 */ /* 0x000fe200078efcff */
[----:B-1----:R-:W-:Y:S01]  /*3eb0*/  IMAD.WIDE.U32 R166, R3, 0x4, R154 ;  /* 0x0000000403a67825 */ /* 0x002fe200078e009a */
[----:B------:R-:W-:-:S03]  /*3ec0*/  @P0 FMNMX R222, R222, |R215|, !PT ;  /* 0x400000d7dede0209 */ /* 0x000fc60007800000 */
[----:B------:R-:W-:Y:S01]  /*3ed0*/  @P1 FMUL R215, R215, R225 ;  /* 0x000000e1d7d71220 */ /* 0x000fe20000400000 */
[----:B------:R-:W-:Y:S01]  /*3ee0*/  PRMT R212, R161, 0x5410, R212 ;  /* 0x00005410a1d47816 */ /* 0x000fe200000000d4 */
[----:B------:R-:W-:Y:S01]  /*3ef0*/  IMAD.WIDE.U32 R160, R220, 0x4, R154 ;  /* 0x00000004dca07825 */ /* 0x000fe200078e009a */
[C---:B------:R-:W-:Y:S02]  /*3f00*/  IADD3 R173, R170.reuse, 0x80, RZ ;  /* 0x00000080aaad7810 */ /* 0x040fe40007ffe0ff */
[----:B------:R-:W-:Y:S02]  /*3f10*/  LOP3.LUT R0, R217, R0, RZ, 0xfc, !PT ;  /* 0x00000000d9007212 */ /* 0x000fe400078efcff */
[----:B------:R-:W-:Y:S01]  /*3f20*/  PRMT R176, R153, 0x5410, R176 ;  /* 0x0000541099b07816 */ /* 0x000fe200000000b0 */
[----:B------:R-:W-:Y:S01]  /*3f30*/  IMAD.WIDE.U32 R172, R173, 0x4, R154 ;  /* 0x00000004adac7825 */ /* 0x000fe200078e009a */
[----:B------:R-:W-:Y:S01]  /*3f40*/  IADD3 R175, R170, 0xa0, RZ ;  /* 0x000000a0aaaf7810 */ /* 0x000fe20007ffe0ff */
[----:B------:R1:W-:Y:S01]  /*3f50*/  STG.E desc[UR4][R160.64], R0 ;  /* 0x00000000a0007986 */ /* 0x0003e2000c101904 */
[----:B------:R-:W-:-:S02]  /*3f60*/  SHF.L.U32 R153, R179, 0x18, RZ ;  /* 0x00000018b3997819 */ /* 0x000fc400000006ff */
[----:B------:R-:W-:Y:S01]  /*3f70*/  LOP3.LUT R156, R181, R156, RZ, 0xfc, !PT ;  /* 0x0000009cb59c7212 */ /* 0x000fe200078efcff */
[----:B------:R-:W-:Y:S01]  /*3f80*/  IMAD.WIDE.U32 R174, R175, 0x4, R154 ;  /* 0x00000004afae7825 */ /* 0x000fe200078e009a */
[----:B------:R-:W-:Y:S01]  /*3f90*/  SHF.L.U32 R157, R185, 0x18, RZ ;  /* 0x00000018b99d7819 */ /* 0x000fe200000006ff */
[----:B------:R1:W-:Y:S01]  /*3fa0*/  STG.E desc[UR4][R164.64], R2 ;  /* 0x00000002a4007986 */ /* 0x0003e2000c101904 */
[----:B------:R-:W-:Y:S02]  /*3fb0*/  LOP3.LUT R158, R191, R158, RZ, 0xfc, !PT ;  /* 0x0000009ebf9e7212 */ /* 0x000fe400078efcff */
[C---:B------:R-:W-:Y:S01]  /*3fc0*/  IADD3 R177, R170.reuse, 0xc0, RZ ;  /* 0x000000c0aab17810 */ /* 0x040fe20007ffe0ff */
[----:B------:R1:W-:Y:S01]  /*3fd0*/  STG.E desc[UR4][R166.64], R149 ;  /* 0x00000095a6007986 */ /* 0x0003e2000c101904 */
[----:B------:R-:W-:Y:S02]  /*3fe0*/  F2FP.SATFINITE.E4M3.F32.PACK_AB_MERGE_C R206, RZ, R206, RZ ;  /* 0x000000ceffce723e */ /* 0x000fe400048070ff */
[----:B------:R-:W-:-:S02]  /*3ff0*/  IADD3 R179, R170, 0xe0, RZ ;  /* 0x000000e0aab37810 */ /* 0x000fc40007ffe0ff */
[C---:B------:R-:W-:Y:S02]  /*4000*/  IADD3 R181, R170.reuse, 0x100, RZ ;  /* 0x00000100aab57810 */ /* 0x040fe40007ffe0ff */
        /* <DEDUP_REMOVED lines=12> */
[----:B------:R-:W-:Y:S01]  /*40d0*/  IADD3 R201, R170, 0x220, RZ ;  /* 0x00000220aac97810 */ /* 0x000fe20007ffe0ff */
[--C-:B------:R-:W-:Y:S01]  /*40e0*/  IMAD.WIDE.U32 R170, R171, 0x4, R154.reuse ;  /* 0x00000004abaa7825 */ /* 0x100fe200078e009a */
[----:B------:R-:W-:Y:S02]  /*40f0*/  F2FP.SATFINITE.E4M3.F32.PACK_AB_MERGE_C R214, RZ, R214, RZ ;  /* 0x000000d6ffd6723e */ /* 0x000fe400048070ff */
[----:B------:R-:W-:Y:S01]  /*4100*/  F2FP.SATFINITE.E4M3.F32.PACK_AB_MERGE_C R210, RZ, R210, RZ ;  /* 0x000000d2ffd2723e */ /* 0x000fe200048070ff */
[--C-:B------:R-:W-:Y:S01]  /*4110*/  IMAD.WIDE.U32 R188, R189, 0x4, R154.reuse ;  /* 0x00000004bdbc7825 */ /* 0x100fe200078e009a */
[----:B------:R-:W-:Y:S01]  /*4120*/  LOP3.LUT R153, R176, R153, RZ, 0xfc, !PT ;  /* 0x00000099b0997212 */ /* 0x000fe200078efcff */
[----:B------:R1:W-:Y:S01]  /*4130*/  STG.E desc[UR4][R170.64], R150 ;  /* 0x00000096aa007986 */ /* 0x0003e2000c101904 */
[----:B------:R-:W-:Y:S01]  /*4140*/  F2FP.SATFINITE.E4M3.F32.PACK_AB_MERGE_C R215, RZ, R215, RZ ;  /* 0x000000d7ffd7723e */ /* 0x000fe200048070ff */
[--C-:B------:R-:W-:Y:S01]  /*4150*/  IMAD.WIDE.U32 R176, R177, 0x4, R154.reuse ;  /* 0x00000004b1b07825 */ /* 0x100fe200078e009a */
[----:B------:R-:W-:Y:S01]  /*4160*/  LOP3.LUT R206, R206, 0xffff, RZ, 0xc0, !PT ;  /* 0x0000ffffcece7812 */ /* 0x000fe200078ec0ff */
[----:B------:R1:W-:Y:S01]  /*4170*/  STG.E desc[UR4][R172.64], R151 ;  /* 0x00000097ac007986 */ /* 0x0003e2000c101904 */
[----:B------:R-:W-:Y:S01]  /*4180*/  LOP3.LUT R214, R214, 0xff, RZ, 0xc0, !PT ;  /* 0x000000ffd6d67812 */ /* 0x000fe200078ec0ff */
[--C-:B------:R-:W-:Y:S01]  /*4190*/  IMAD.WIDE.U32 R190, R191, 0x4, R154.reuse ;  /* 0x00000004bfbe7825 */ /* 0x100fe200078e009a */
[----:B------:R-:W-:Y:S01]  /*41a0*/  LOP3.LUT R210, R210, 0xffff, RZ, 0xc0, !PT ;  /* 0x0000ffffd2d27812 */ /* 0x000fe200078ec0ff */
[----:B------:R1:W-:Y:S01]  /*41b0*/  STG.E desc[UR4][R174.64], R152 ;  /* 0x00000098ae007986 */ /* 0x0003e2000c101904 */
[----:B------:R-:W-:Y:S01]  /*41c0*/  LOP3.LUT R157, R186, R157, RZ, 0xfc, !PT ;  /* 0x0000009dba9d7212 */ /* 0x000fe200078efcff */
[--C-:B------:R-:W-:Y:S01]  /*41d0*/  IMAD.WIDE.U32 R186, R187, 0x4, R154.reuse ;  /* 0x00000004bbba7825 */ /* 0x100fe200078e009a */
[----:B------:R-:W-:Y:S01]  /*41e0*/  LOP3.LUT R215, R215, 0xffff, RZ, 0xc0, !PT ;  /* 0x0000ffffd7d77812 */ /* 0x000fe200078ec0ff */
[----:B------:R1:W-:Y:S01]  /*41f0*/  STG.E desc[UR4][R176.64], R148 ;  /* 0x00000094b0007986 */ /* 0x0003e2000c101904 */
[----:B------:R-:W-:Y:S01]  /*4200*/  SHF.L.U32 R168, R206, 0x18, RZ ;  /* 0x00000018cea87819 */ /* 0x000fe200000006ff */
[----:B------:R-:W-:Y:S01]  /*4210*/  IMAD.WIDE.U32 R192, R193, 0x4, R154 ;  /* 0x00000004c1c07825 */ /* 0x000fe200078e009a */
[----:B------:R-:W-:Y:S01]  /*4220*/  PRMT R199, R213, 0x5410, R214 ;  /* 0x00005410d5c77816 */ /* 0x000fe200000000d6 */
[----:B------:R1:W-:Y:S01]  /*4230*/  STG.E desc[UR4][R178.64], R153 ;  /* 0x00000099b2007986 */ /* 0x0003e2000c101904 */
[----:B------:R-:W-:Y:S01]  /*4240*/  SHF.L.U32 R210, R210, 0x18, RZ ;  /* 0x00000018d2d27819 */ /* 0x000fe200000006ff */
        /* <DEDUP_REMOVED lines=9> */
[----:B--2---:R-:W-:Y:S01]  /*42e0*/  LEA R223, R198, R223, 0x2 ;  /* 0x000000dfc6df7211 */ /* 0x004fe200078e10ff */
[----:B------:R1:W-:Y:S03]  /*42f0*/  STG.E desc[UR4][R184.64], R158 ;  /* 0x0000009eb8007986 */ /* 0x0003e6000c101904 */
[----:B------:R-:W-:Y:S01]  /*4300*/  ISETP.GE.AND P0, PT, R223, UR10, PT ;  /* 0x0000000adf007c0c */ /* 0x000fe2000bf06270 */
[----:B------:R1:W-:Y:S04]  /*4310*/  STG.E desc[UR4][R186.64], R159 ;  /* 0x0000009fba007986 */ /* 0x0003e8000c101904 */
[----:B------:R1:W-:Y:S04]  /*4320*/  STG.E desc[UR4][R188.64], R162 ;  /* 0x000000a2bc007986 */ /* 0x0003e8000c101904 */
[----:B------:R1:W-:Y:S04]  /*4330*/  STG.E desc[UR4][R190.64], R163 ;  /* 0x000000a3be007986 */ /* 0x0003e8000c101904 */
[----:B------:R1:W-:Y:S04]  /*4340*/  STG.E desc[UR4][R192.64], R168 ;  /* 0x000000a8c0007986 */ /* 0x0003e8000c101904 */
[----:B------:R1:W-:Y:S04]  /*4350*/  STG.E desc[UR4][R194.64], R169 ;  /* 0x000000a9c2007986 */ /* 0x0003e8000c101904 */
[----:B------:R1:W-:Y:S04]  /*4360*/  STG.E desc[UR4][R196.64], R199 ;  /* 0x000000c7c4007986 */ /* 0x0003e8000c101904 */
[----:B------:R1:W-:Y:S01]  /*4370*/  STG.E desc[UR4][R154.64], R215 ;  /* 0x000000d79a007986 */ /* 0x0003e2000c101904 */
[----:B------:R-:W-:Y:S05]  /*4380*/  @!P0 BRA `(.L_x_11923) ;  /* 0xffffffc0001c8947 */ /* 0x000fea000383ffff */
.L_x_11921:
[----:B------:R-:W-:Y:S05]  /*4390*/  BSYNC B0 ;  /* 0x0000000000007941 */ /* 0x000fea0003800000 */
.L_x_11920:
[----:B------:R-:W-:Y:S02]  /*43a0*/  ULDC.64 UR8, c[0x0][0x288] ;  /* 0x0000a20000087ab9 */ /* 0x000fe40000000a00 */
[----:B------:R-:W-:-:S04]  /*43b0*/  ISETP.NE.U32.AND P0, PT, RZ, UR8, PT ;  /* 0x00000008ff007c0c */ /* 0x000fc8000bf05070 */
[----:B------:R-:W-:-:S13]  /*43c0*/  ISETP.NE.AND.EX P0, PT, RZ, UR9, PT, P0 ;  /* 0x00000009ff007c0c */ /* 0x000fda000bf05300 */
[----:B------:R-:W-:Y:S05]  /*43d0*/  @!P0 BRA `(.L_x_11924) ;  /* 0x0000000000bc8947 */ /* 0x000fea0003800000 */
[----:B------:R-:W-:-:S03]  /*43e0*/  UMOV UR8, 0xffffffff ;  /* 0xffffffff00087882 */ /* 0x000fc60000000000 */
[----:B------:R-:W-:Y:S05]  /*43f0*/  BRA.DIV UR8, `(.L_x_11925) ;  /* 0x00000012085c7947 */ /* 0x000fea000b800000 */
[----:B------:R-:W2:Y:S02]  /*4400*/  SHFL.DOWN PT, R3, R222, 0x10, 0x1f ;  /* 0x0a001f00de037f89 */ /* 0x000ea400000e0000 */
[----:B--2---:R-:W-:-:S05]  /*4410*/  FMNMX R3, R3, R222, !PT ;  /* 0x000000de03037209 */ /* 0x004fca0007800000 */
[----:B-1----:R-:W1:Y:S02]  /*4420*/  SHFL.DOWN PT, R0, R3, 0x8, 0x1f ;  /* 0x09001f0003007f89 */ /* 0x002e6400000e0000 */
[----:B-1----:R-:W-:-:S05]  /*4430*/  FMNMX R0, R3, R0, !PT ;  /* 0x0000000003007209 */ /* 0x002fca0007800000 */
[----:B------:R-:W1:Y:S02]  /*4440*/  SHFL.DOWN PT, R5, R0, 0x4, 0x1f ;  /* 0x08801f0000057f89 */ /* 0x000e6400000e0000 */
[----:B-1----:R-:W-:-:S05]  /*4450*/  FMNMX R5, R0, R5, !PT ;  /* 0x0000000500057209 */ /* 0x002fca0007800000 */
[----:B------:R-:W1:Y:S02]  /*4460*/  SHFL.DOWN PT, R2, R5, 0x2, 0x1f ;  /* 0x08401f0005027f89 */ /* 0x000e6400000e0000 */
[----:B-1----:R-:W-:-:S05]  /*4470*/  FMNMX R2, R5, R2, !PT ;  /* 0x0000000205027209 */ /* 0x002fca0007800000 */
[----:B------:R1:W2:Y:S02]  /*4480*/  SHFL.DOWN PT, R7, R2, 0x1, 0x1f ;  /* 0x08201f0002077f89 */ /* 0x0002a400000e0000 */
.L_x_11950:
[----:B------:R-:W-:Y:S01]  /*4490*/  LOP3.LUT P0, RZ, R224, 0x1f, RZ, 0xc0, !PT ;  /* 0x0000001fe0ff7812 */ /* 0x000fe2000780c0ff */
        /* <DEDUP_REMOVED lines=27> */
.L_x_11953:
[----:B--2---:R-:W-:-:S07]  /*4650*/  FMNMX R5, R3, R2, !PT ;  /* 0x0000000203057209 */ /* 0x004fce0007800000 */
.L_x_11927:
[----:B------:R-:W-:Y:S05]  /*4660*/  BSYNC B0 ;  /* 0x0000000000007941 */ /* 0x000fea0003800000 */
.L_x_11926:
[----:B------:R-:W-:Y:S01]  /*4670*/  ISETP.NE.AND P0, PT, R224, RZ, PT ;  /* 0x000000ffe000720c */ /* 0x000fe20003f05270 */
[----:B------:R-:W-:-:S12]  /*4680*/  BSSY B0, `(.L_x_11924) ;  /* 0x0000004000007945 */ /* 0x000fd80003800000 */
[----:B------:R-:W-:Y:S05]  /*4690*/  @P0 BRA `(.L_x_11929) ;  /* 0x0000000000080947 */ /* 0x000fea0003800000 */
[----:B-1----:R-:W1:Y:S02]  /*46a0*/  LDC.64 R2, c[0x0][0x288] ;  /* 0x0000a200ff027b82 */ /* 0x002e640000000a00 */
[----:B-1----:R2:W-:Y:S02]  /*46b0*/  REDG.E.MAX.S32.STRONG.GPU desc[UR4][R2.64], R5 ;  /* 0x000000050200798e */ /* 0x0025e4000d10e384 */
.L_x_11929:
[----:B------:R-:W-:Y:S05]  /*46c0*/  BSYNC B0 ;  /* 0x0000000000007941 */ /* 0x000fea0003800000 */
.L_x_11924:
        /* <DEDUP_REMOVED lines=15> */
[----:B0-2---:R-:W-:Y:S05]  /*47c0*/  CALL.REL.NOINC `($__internal_185_$__cuda_sm20_rcp_rn_f32_slowpath) ;  /* 0x0000001000487944 */ /* 0x005fea0003c00000 */
[----:B------:R-:W-:Y:S05]  /*47d0*/  BRA `(.L_x_11931) ;  /* 0x0000000000107947 */ /* 0x000fea0003800000 */
.L_x_11930:
[----:B------:R-:W2:Y:S02]  /*47e0*/  MUFU.RCP R0, R225 ;  /* 0x000000e100007308 */ /* 0x000ea40000001000 */
[----:B--2---:R-:W-:-:S04]  /*47f0*/  FFMA R2, R0, R225, -1 ;  /* 0xbf80000000027423 */ /* 0x004fc800000000e1 */
[----:B------:R-:W-:-:S04]  /*4800*/  FADD.FTZ R5, -R2, -RZ ;  /* 0x800000ff02057221 */ /* 0x000fc80000010100 */
[----:B------:R-:W-:-:S07]  /*4810*/  FFMA R5, R0, R5, R0 ;  /* 0x0000000500057223 */ /* 0x000fce0000000000 */
.L_x_11931:
[----:B------:R-:W1:Y:S02]  /*4820*/  LDC.64 R2, c[0x0][0x280] ;  /* 0x0000a000ff027b82 */ /* 0x000e640000000a00 */
[----:B-1----:R-:W-:Y:S01]  /*4830*/  STG.E desc[UR4][R2.64], R5 ;  /* 0x0000000502007986 */ /* 0x002fe2000c101904 */
[----:B------:R-:W-:Y:S05]  /*4840*/  EXIT ;  /* 0x000000000000794d */ /* 0x000fea0003800000 */
.L_x_11922:
[----:B------:R-:W-:Y:S01]  /*4850*/  HFMA2.MMA R228, -RZ, RZ, 0, 5.9604644775390625e-08 ;  /* 0x00000001ffe47435 */ /* 0x000fe200000001ff */
[----:B------:R-:W-:Y:S01]  /*4860*/  BSSY B1, `(.L_x_11932) ;  /* 0x0000006000017945 */ /* 0x000fe20003800000 */
[----:B------:R-:W-:Y:S02]  /*4870*/  MOV R227, 0x1f ;  /* 0x0000001f00e37802 */ /* 0x000fe40000000f00 */
[----:B------:R-:W-:-:S07]  /*4880*/  MOV R226, 0xffffffff ;  /* 0xffffffff00e27802 */ /* 0x000fce0000000f00 */
[----:B-----5:R-:W-:Y:S05]  /*4890*/  WARPSYNC.COLLECTIVE R226, `(.L_x_11933) ;  /* 0x00000000e2087348 */ /* 0x020fea0003c00000 */
[----:B------:R0:W1:Y:S02]  /*48a0*/  SHFL.BFLY P0, R230, R229, R228, R227 ;  /* 0x0c0000e4e5e67389 */ /* 0x00006400000000e3 */
[----:B01---5:R-:W-:Y:S01]  /*48b0*/  ENDCOLLECTIVE ;  /* 0x000000000000791b */ /* 0x023fe20003800000 */
.L_x_11933:
[----:B------:R-:W-:Y:S05]  /*48c0*/  BSYNC B1 ;  /* 0x0000000000017941 */ /* 0x000fea0003800000 */
.L_x_11932:
[----:B------:R-:W-:Y:S01]  /*48d0*/  HFMA2.MMA R228, -RZ, RZ, 0, 1.1920928955078125e-07 ;  /* 0x00000002ffe47435 */ /* 0x000fe200000001ff */
[----:B------:R-:W-:Y:S01]  /*48e0*/  FADD R229, R229, R230 ;  /* 0x000000e6e5e57221 */ /* 0x000fe20000000000 */
[----:B------:R-:W-:Y:S02]  /*48f0*/  MOV R227, 0x1f ;  /* 0x0000001f00e37802 */ /* 0x000fe40000000f00 */
[----:B------:R-:W-:-:S07]  /*4900*/  MOV R226, 0xffffffff ;  /* 0xffffffff00e27802 */ /* 0x000fce0000000f00 */
[----:B------:R-:W-:Y:S05]  /*4910*/  WARPSYNC.COLLECTIVE R226, `(.L_x_11934) ;  /* 0x00000000e2087348 */ /* 0x000fea0003c00000 */
[----:B------:R0:W1:Y:S02]  /*4920*/  SHFL.BFLY P0, R230, R229, R228, R227 ;  /* 0x0c0000e4e5e67389 */ /* 0x00006400000000e3 */
[----:B01----:R-:W-:Y:S01]  /*4930*/  ENDCOLLECTIVE ;  /* 0x000000000000791b */ /* 0x003fe20003800000 */
.L_x_11934:
[----:B------:R-:W-:Y:S01]  /*4940*/  HFMA2.MMA R228, -RZ, RZ, 0, 2.384185791015625e-07 ;  /* 0x00000004ffe47435 */ /* 0x000fe200000001ff */
[----:B------:R-:W-:-:S05]  /*4950*/  FADD R231, R229, R230 ;  /* 0x000000e6e5e77221 */ /* 0x000fca0000000000 */
[----:B------:R-:W-:-:S07]  /*4960*/  MOV R229, R231 ;  /* 0x000000e700e57202 */ /* 0x000fce0000000f00 */
[----:B------:R-:W-:Y:S05]  /*4970*/  WARPSYNC.COLLECTIVE R226, `(.L_x_11935) ;  /* 0x00000000e2087348 */ /* 0x000fea0003c00000 */
[----:B------:R0:W1:Y:S02]  /*4980*/  SHFL.BFLY P0, R230, R229, R228, R227 ;  /* 0x0c0000e4e5e67389 */ /* 0x00006400000000e3 */
[----:B01----:R-:W-:Y:S01]  /*4990*/  ENDCOLLECTIVE ;  /* 0x000000000000791b */ /* 0x003fe20003800000 */
.L_x_11935:
[----:B------:R-:W-:Y:S01]  /*49a0*/  HFMA2.MMA R228, -RZ, RZ, 0, 4.76837158203125e-07 ;  /* 0x00000008ffe47435 */ /* 0x000fe200000001ff */
[----:B------:R-:W-:-:S05]  /*49b0*/  FADD R232, R231, R230 ;  /* 0x000000e6e7e87221 */ /* 0x000fca0000000000 */
[----:B------:R-:W-:-:S07]  /*49c0*/  MOV R229, R232 ;  /* 0x000000e800e57202 */ /* 0x000fce0000000f00 */
[----:B------:R-:W-:Y:S05]  /*49d0*/  WARPSYNC.COLLECTIVE R226, `(.L_x_11936) ;  /* 0x00000000e2087348 */ /* 0x000fea0003c00000 */
[----:B------:R0:W1:Y:S02]  /*49e0*/  SHFL.BFLY P0, R230, R229, R228, R227 ;  /* 0x0c0000e4e5e67389 */ /* 0x00006400000000e3 */
[----:B01----:R-:W-:Y:S01]  /*49f0*/  ENDCOLLECTIVE ;  /* 0x000000000000791b */ /* 0x003fe20003800000 */
.L_x_11936:
[----:B------:R-:W-:Y:S01]  /*4a00*/  HFMA2.MMA R228, -RZ, RZ, 0, 9.5367431640625e-07 ;  /* 0x00000010ffe47435 */ /* 0x000fe200000001ff */
[----:B------:R-:W-:-:S05]  /*4a10*/  FADD R233, R232, R230 ;  /* 0x000000e6e8e97221 */ /* 0x000fca0000000000 */
[----:B------:R-:W-:-:S07]  /*4a20*/  MOV R229, R233 ;  /* 0x000000e900e57202 */ /* 0x000fce0000000f00 */
[----:B------:R-:W-:Y:S05]  /*4a30*/  WARPSYNC.COLLECTIVE R226, `(.L_x_11937) ;  /* 0x00000000e2087348 */ /* 0x000fea0003c00000 */
[----:B------:R0:W1:Y:S02]  /*4a40*/  SHFL.BFLY P0, R230, R229, R228, R227 ;  /* 0x0c0000e4e5e67389 */ /* 0x00006400000000e3 */
[----:B01----:R-:W-:Y:S01]  /*4a50*/  ENDCOLLECTIVE ;  /* 0x000000000000791b */ /* 0x003fe20003800000 */
.L_x_11937:
        /* <DEDUP_REMOVED lines=152> */
.L_x_11938:
[----:B------:R-:W-:Y:S01]  /*53e0*/  HFMA2.MMA R228, -RZ, RZ, 0, 1.1920928955078125e-07 ;  /* 0x00000002ffe47435 */ /* 0x000fe200000001ff */
[----:B------:R-:W-:-:S05]  /*53f0*/  FADD R174, R229, R230 ;  /* 0x000000e6e5ae7221 */ /* 0x000fca0000000000 */
[----:B------:R-:W-:-:S07]  /*5400*/  MOV R229, R174 ;  /* 0x000000ae00e57202 */ /* 0x000fce0000000f00 */
[----:B------:R-:W-:Y:S05]  /*5410*/  WARPSYNC.COLLECTIVE R226, `(.L_x_11939) ;  /* 0x00000000e2087348 */ /* 0x000fea0003c00000 */
[----:B------:R0:W1:Y:S02]  /*5420*/  SHFL.BFLY P0, R230, R229, R228, R227 ;  /* 0x0c0000e4e5e67389 */ /* 0x00006400000000e3 */
[----:B01----:R-:W-:Y:S01]  /*5430*/  ENDCOLLECTIVE ;  /* 0x000000000000791b */ /* 0x003fe20003800000 */
.L_x_11939:
[----:B------:R-:W-:Y:S01]  /*5440*/  HFMA2.MMA R228, -RZ, RZ, 0, 2.384185791015625e-07 ;  /* 0x00000004ffe47435 */ /* 0x000fe200000001ff */
[----:B------:R-:W-:-:S05]  /*5450*/  FADD R175, R174, R230 ;  /* 0x000000e6aeaf7221 */ /* 0x000fca0000000000 */
[----:B------:R-:W-:-:S07]  /*5460*/  MOV R229, R175 ;  /* 0x000000af00e57202 */ /* 0x000fce0000000f00 */
[----:B------:R-:W-:Y:S05]  /*5470*/  WARPSYNC.COLLECTIVE R226, `(.L_x_11940) ;  /* 0x00000000e2087348 */ /* 0x000fea0003c00000 */
[----:B------:R0:W1:Y:S02]  /*5480*/  SHFL.BFLY P0, R230, R229, R228, R227 ;  /* 0x0c0000e4e5e67389 */ /* 0x00006400000000e3 */
[----:B01----:R-:W-:Y:S01]  /*5490*/  ENDCOLLECTIVE ;  /* 0x000000000000791b */ /* 0x003fe20003800000 */
.L_x_11940:
[----:B------:R-:W-:Y:S01]  /*54a0*/  HFMA2.MMA R228, -RZ, RZ, 0, 4.76837158203125e-07 ;  /* 0x00000008ffe47435 */ /* 0x000fe200000001ff */
[----:B------:R-:W-:-:S05]  /*54b0*/  FADD R232, R175, R230 ;  /* 0x000000e6afe87221 */ /* 0x000fca0000000000 */
[----:B------:R-:W-:-:S07]  /*54c0*/  MOV R229, R232 ;  /* 0x000000e800e57202 */ /* 0x000fce0000000f00 */
[----:B------:R-:W-:Y:S05]  /*54d0*/  WARPSYNC.COLLECTIVE R226, `(.L_x_11941) ;  /* 0x00000000e2087348 */ /* 0x000fea0003c00000 */
[----:B------:R0:W1:Y:S02]  /*54e0*/  SHFL.BFLY P0, R230, R229, R228, R227 ;  /* 0x0c0000e4e5e67389 */ /* 0x00006400000000e3 */
[----:B01----:R-:W-:Y:S01]  /*54f0*/  ENDCOLLECTIVE ;  /* 0x000000000000791b */ /* 0x003fe20003800000 */
.L_x_11941:
[----:B------:R-:W-:Y:S01]  /*5500*/  HFMA2.MMA R228, -RZ, RZ, 0, 9.5367431640625e-07 ;  /* 0x00000010ffe47435 */ /* 0x000fe200000001ff */
[----:B------:R-:W-:-:S05]  /*5510*/  FADD R233, R232, R230 ;  /* 0x000000e6e8e97221 */ /* 0x000fca0000000000 */
[----:B------:R-:W-:-:S07]  /*5520*/  MOV R229, R233 ;  /* 0x000000e900e57202 */ /* 0x000fce0000000f00 */
[----:B------:R-:W-:Y:S05]  /*5530*/  WARPSYNC.COLLECTIVE R226, `(.L_x_11942) ;  /* 0x00000000e2087348 */ /* 0x000fea0003c00000 */
[----:B------:R0:W1:Y:S02]  /*5540*/  SHFL.BFLY P0, R230, R229, R228, R227 ;  /* 0x0c0000e4e5e67389 */ /* 0x00006400000000e3 */
[----:B01----:R-:W-:Y:S01]  /*5550*/  ENDCOLLECTIVE ;  /* 0x000000000000791b */ /* 0x003fe20003800000 */
.L_x_11942:
[----:B------:R-:W-:Y:S05]  /*5560*/  BRA `(.L_x_11943) ;  /* 0xffffffc0003c7947 */ /* 0x000fea000383ffff */
.L_x_11925:
[----:B------:R-:W-:Y:S01]  /*5570*/  HFMA2.MMA R4, -RZ, RZ, 0, 9.5367431640625e-07 ;  /* 0x00000010ff047435 */ /* 0x000fe200000001ff */
[----:B------:R-:W-:Y:S01]  /*5580*/  BSSY B0, `(.L_x_11944) ;  /* 0x0000007000007945 */ /* 0x000fe20003800000 */
[----:B------:R-:W-:Y:S02]  /*5590*/  MOV R9, R222 ;  /* 0x000000de00097202 */ /* 0x000fe40000000f00 */
[----:B------:R-:W-:Y:S02]  /*55a0*/  MOV R11, 0x1f ;  /* 0x0000001f000b7802 */ /* 0x000fe40000000f00 */
[----:B------:R-:W-:-:S07]  /*55b0*/  MOV R226, 0xffffffff ;  /* 0xffffffff00e27802 */ /* 0x000fce0000000f00 */
[----:B01---5:R-:W-:Y:S05]  /*55c0*/  WARPSYNC.COLLECTIVE R226, `(.L_x_11945) ;  /* 0x00000000e2087348 */ /* 0x023fea0003c00000 */
[----:B------:R2:W3:Y:S02]  /*55d0*/  SHFL.DOWN P0, R7, R9, R4, R11 ;  /* 0x0800000409077389 */ /* 0x0004e4000000000b */
[----:B0123-5:R-:W-:Y:S01]  /*55e0*/  ENDCOLLECTIVE ;  /* 0x000000000000791b */ /* 0x02ffe20003800000 */
.L_x_11945:
[----:B------:R-:W-:Y:S05]  /*55f0*/  BSYNC B0 ;  /* 0x0000000000007941 */ /* 0x000fea0003800000 */
.L_x_11944:
        /* <DEDUP_REMOVED lines=9> */
.L_x_11946:
[----:B------:R-:W-:Y:S01]  /*5690*/  HFMA2.MMA R4, -RZ, RZ, 0, 2.384185791015625e-07 ;  /* 0x00000004ff047435 */ /* 0x000fe200000001ff */
[----:B------:R-:W-:-:S04]  /*56a0*/  MOV R0, R7 ;  /* 0x0000000700007202 */ /* 0x000fc80000000f00 */
[----:B------:R-:W-:-:S04]  /*56b0*/  FMNMX R0, R3, R0, !PT ;  /* 0x0000000003007209 */ /* 0x000fc80007800000 */
[----:B------:R-:W-:-:S07]  /*56c0*/  MOV R9, R0 ;  /* 0x0000000000097202 */ /* 0x000fce0000000f00 */
[----:B------:R-:W-:Y:S05]  /*56d0*/  WARPSYNC.COLLECTIVE R226, `(.L_x_11947) ;  /* 0x00000000e2087348 */ /* 0x000fea0003c00000 */
[----:B------:R0:W1:Y:S02]  /*56e0*/  SHFL.DOWN P0, R7, R9, R4, R11 ;  /* 0x0800000409077389 */ /* 0x000064000000000b */
[----:B01----:R-:W-:Y:S01]  /*56f0*/  ENDCOLLECTIVE ;  /* 0x000000000000791b */ /* 0x003fe20003800000 */
.L_x_11947:
[----:B------:R-:W-:Y:S01]  /*5700*/  HFMA2.MMA R4, -RZ, RZ, 0, 1.1920928955078125e-07 ;  /* 0x00000002ff047435 */ /* 0x000fe200000001ff */
[----:B------:R-:W-:-:S04]  /*5710*/  MOV R5, R7 ;  /* 0x0000000700057202 */ /* 0x000fc80000000f00 */
[----:B------:R-:W-:-:S04]  /*5720*/  FMNMX R5, R0, R5, !PT ;  /* 0x0000000500057209 */ /* 0x000fc80007800000 */
[----:B------:R-:W-:-:S07]  /*5730*/  MOV R9, R5 ;  /* 0x0000000500097202 */ /* 0x000fce0000000f00 */
[----:B------:R-:W-:Y:S05]  /*5740*/  WARPSYNC.COLLECTIVE R226, `(.L_x_11948) ;  /* 0x00000000e2087348 */ /* 0x000fea0003c00000 */
[----:B------:R0:W1:Y:S02]  /*5750*/  SHFL.DOWN P0, R7, R9, R4, R11 ;  /* 0x0800000409077389 */ /* 0x000064000000000b */
[----:B01----:R-:W-:Y:S01]  /*5760*/  ENDCOLLECTIVE ;  /* 0x000000000000791b */ /* 0x003fe20003800000 */
.L_x_11948:
[----:B------:R-:W-:Y:S01]  /*5770*/  HFMA2.MMA R4, -RZ, RZ, 0, 5.9604644775390625e-08 ;  /* 0x00000001ff047435 */ /* 0x000fe200000001ff */
[----:B------:R-:W-:-:S04]  /*5780*/  MOV R2, R7 ;  /* 0x0000000700027202 */ /* 0x000fc80000000f00 */
[----:B------:R-:W-:-:S04]  /*5790*/  FMNMX R2, R5, R2, !PT ;  /* 0x0000000205027209 */ /* 0x000fc80007800000 */
[----:B------:R-:W-:-:S07]  /*57a0*/  MOV R9, R2 ;  /* 0x0000000200097202 */ /* 0x000fce0000000f00 */
[----:B------:R-:W-:Y:S05]  /*57b0*/  WARPSYNC.COLLECTIVE R226, `(.L_x_11949) ;  /* 0x00000000e2087348 */ /* 0x000fea0003c00000 */
[----:B------:R0:W1:Y:S02]  /*57c0*/  SHFL.DOWN P0, R7, R9, R4, R11 ;  /* 0x0800000409077389 */ /* 0x000064000000000b */
[----:B01----:R-:W-:Y:S01]  /*57d0*/  ENDCOLLECTIVE ;  /* 0x000000000000791b */ /* 0x003fe20003800000 */
.L_x_11949:
[----:B------:R-:W-:Y:S05]  /*57e0*/  BRA `(.L_x_11950) ;  /* 0xffffffec00287947 */ /* 0x000fea000383ffff */
.L_x_11928:
[----:B------:R-:W-:Y:S01]  /*57f0*/  HFMA2.MMA R4, -RZ, RZ, 0, 1.1920928955078125e-07 ;  /* 0x00000002ff047435 */ /* 0x000fe200000001ff */
[----:B--2---:R-:W-:Y:S02]  /*5800*/  MOV R9, R0 ;  /* 0x0000000000097202 */ /* 0x004fe40000000f00 */
[----:B------:R-:W-:Y:S02]  /*5810*/  MOV R11, 0x1f ;  /* 0x0000001f000b7802 */ /* 0x000fe40000000f00 */
[----:B------:R-:W-:-:S07]  /*5820*/  MOV R226, 0xffffffff ;  /* 0xffffffff00e27802 */ /* 0x000fce0000000f00 */
[----:B01---5:R-:W-:Y:S05]  /*5830*/  WARPSYNC.COLLECTIVE R226, `(.L_x_11951) ;  /* 0x00000000e2087348 */ /* 0x023fea0003c00000 */
[----:B------:R2:W3:Y:S02]  /*5840*/  SHFL.DOWN P0, R7, R9, R4, R11 ;  /* 0x0800000409077389 */ /* 0x0004e4000000000b */
[----:B0123-5:R-:W-:Y:S01]  /*5850*/  ENDCOLLECTIVE ;  /* 0x000000000000791b */ /* 0x02ffe20003800000 */
.L_x_11951:
[----:B------:R-:W-:Y:S01]  /*5860*/  HFMA2.MMA R4, -RZ, RZ, 0, 5.9604644775390625e-08 ;  /* 0x00000001ff047435 */ /* 0x000fe200000001ff */
[----:B------:R-:W-:-:S04]  /*5870*/  MOV R3, R7 ;  /* 0x0000000700037202 */ /* 0x000fc80000000f00 */
[----:B------:R-:W-:-:S04]  /*5880*/  FMNMX R3, R3, R0, !PT ;  /* 0x0000000003037209 */ /* 0x000fc80007800000 */
[----:B------:R-:W-:-:S07]  /*5890*/  MOV R9, R3 ;  /* 0x0000000300097202 */ /* 0x000fce0000000f00 */
[----:B------:R-:W-:Y:S05]  /*58a0*/  WARPSYNC.COLLECTIVE R226, `(.L_x_11952) ;  /* 0x00000000e2087348 */ /* 0x000fea0003c00000 */
[----:B------:R0:W1:Y:S02]  /*58b0*/  SHFL.DOWN P0, R7, R9, R4, R11 ;  /* 0x0800000409077389 */ /* 0x000064000000000b */
[----:B01----:R-:W-:Y:S01]  /*58c0*/  ENDCOLLECTIVE ;  /* 0x000000000000791b */ /* 0x003fe20003800000 */
.L_x_11952:
[----:B------:R-:W-:Y:S01]  /*58d0*/  MOV R2, R7 ;  /* 0x0000000700027202 */ /* 0x000fe20000000f00 */
[----:B------:R-:W-:Y:S06]  /*58e0*/  BRA `(.L_x_11953) ;  /* 0xffffffec00587947 */ /* 0x000fec000383ffff */
        .weak           $__internal_185_$__cuda_sm20_rcp_rn_f32_slowpath
        .type           $__internal_185_$__cuda_sm20_rcp_rn_f32_slowpath,@function
        .size           $__internal_185_$__cuda_sm20_rcp_rn_f32_slowpath,(.L_x_14521 - $__internal_185_$__cuda_sm20_rcp_rn_f32_slowpath)
$__internal_185_$__cuda_sm20_rcp_rn_f32_slowpath:
        /* <DEDUP_REMOVED lines=15> */
.L_x_11954:
        /* <DEDUP_REMOVED lines=33> */
.L_x_11956:
[----:B------:R0:W1:Y:S02]  /*5bf0*/  MUFU.RCP R2, R0 ;  /* 0x0000000000027308 */ /* 0x0000640000001000 */
.L_x_11955:
[----:B-1-3--:R-:W-:Y:S02]  /*5c00*/  MOV R5, R2 ;  /* 0x0000000200057202 */ /* 0x00afe40000000f00 */
[----:B------:R-:W-:Y:S02]  /*5c10*/  MOV R2, R7 ;  /* 0x0000000700027202 */ /* 0x000fe40000000f00 */
[----:B------:R-:W-:-:S04]  /*5c20*/  MOV R3, 0x0 ;  /* 0x0000000000037802 */ /* 0x000fc80000000f00 */
[----:B0-2---:R-:W-:Y:S05]  /*5c30*/  RET.REL.NODEC R2 `(_ZN18transformer_engine13normalization19ln_fwd_tuned_kernelINS0_13Kernel_traitsIff13__nv_fp8_e4m3fjLj2304ELj1ELj4ELj1ELj16ENS0_18Kernel_traits_baseILj2304EffS3_fjLj128EEEEEEEvNS0_19ForwardKernelParamsE) ;  /* 0xffffffa002f07950 */ /* 0x005fea0003c3ffff */
.L_x_11957:
        /* <DEDUP_REMOVED lines=12> */
.L_x_14521:


//--------------------- .text._ZN18transformer_engine13normalization19ln_fwd_tuned_kernelINS0_13Kernel_traitsIff13__nv_fp8_e4m3fjLj2048ELj1ELj4ELj1ELj16ENS0_18Kernel_traits_baseILj2048EffS3_fjLj128EEEEEEEvNS0_19ForwardKernelParamsE --------------------------
	.section	.text._ZN18transformer_engine13normalization19ln_fwd_tuned_kernelINS0_13Kernel_traitsIff13__nv_fp8_e4m3fjLj2048ELj1ELj4ELj1ELj16ENS0_18Kernel_traits_baseILj2048EffS3_fjLj128EEEEEEEvNS0_19ForwardKernelParamsE,"ax",@progbits
	.align	128
        .global         _ZN18transformer_engine13normalization19ln_fwd_tuned_kernelINS0_13Kernel_traitsIff13__nv_fp8_e4m3fjLj2048ELj1ELj4ELj1ELj16ENS0_18Kernel_traits_baseILj2048EffS3_fjLj128EEEEEEEvNS0_19ForwardKernelParamsE
        .type           _ZN18transformer_engine13normalization19ln_fwd_tuned_kernelINS0_13Kernel_traitsIff13__nv_fp8_e4m3fjLj2048ELj1ELj4ELj1ELj16ENS0_18Kernel_traits_baseILj2048EffS3_fjLj128EEEEEEEvNS0_19ForwardKernelParamsE,@function
        .size           _ZN18transformer_engine13normalization19ln_fwd_tuned_kernelINS0_13Kernel_traitsIff13__nv_fp8_e4m3fjLj2048ELj1ELj4ELj1ELj16ENS0_18Kernel_traits_baseILj2048EffS3_fjLj128EEEEEEEvNS0_19ForwardKernelParamsE,(.L_x_14522 - _ZN18transformer_engine13normalization19ln_fwd_tuned_kernelINS0_13Kernel_traitsIff13__nv_fp8_e4m3fjLj2048ELj1ELj4ELj1ELj16ENS0_18Kernel_traits_baseILj2048EffS3_fjLj128EEEEEEEvNS0_19ForwardKernelParamsE)
        .other          _ZN18transformer_engine13normalization19ln_fwd_tuned_kernelINS0_13Kernel_traitsIff13__nv_fp8_e4m3fjLj2048ELj1ELj4ELj1ELj16ENS0_18Kernel_traits_baseILj2048EffS3_fjLj128EEEEEEEvNS0_19ForwardKernelParamsE,@"STO_CUDA_ENTRY STV_DEFAULT"
_ZN18transformer_engine13normalization19ln_fwd_tuned_kernelINS0_13Kernel_traitsIff13__nv_fp8_e4m3fjLj2048ELj1ELj4ELj1ELj16ENS0_18Kernel_traits_baseILj2048EffS3_fjLj128EEEEEEEvNS0_19ForwardKernelParamsE:
.text._ZN18transformer_engine13normalization19ln_fwd_tuned_kernelINS0_13Kernel_traitsIff13__nv_fp8_e4m3fjLj2048ELj1ELj4ELj1ELj16ENS0_18Kernel_traits_baseILj2048EffS3_fjLj128EEEEEEEvNS0_19ForwardKernelParamsE:
        /* <DEDUP_REMOVED lines=61> */
.L_x_11961:
        /* <DEDUP_REMOVED lines=265> */
.L_x_11981:
[----:B------:R-:W2:Y:S01]  /*1460*/  LDC R203, c[0x0][0x268] ;  /* 0x00009a00ffcb7b82 */ /* 0x000ea20000000800 */
[----:B-1----:R-:W-:Y:S01]  /*1470*/  FADD R206, R209, R206 ;  /* 0x000000ced1ce7221 */ /* 0x002fe20000000000 */
[----:B-----5:R-:W-:Y:S01]  /*1480*/  FADD R205, R188, 1 ;  /* 0x3f800000bccd7421 */ /* 0x020fe20000000000 */
[----:B------:R-:W-:Y:S01]  /*1490*/  ISETP.NE.AND P3, PT, R197, RZ, PT ;  /* 0x000000ffc500720c */ /* 0x000fe20003f65270 */
[----:B------:R-:W-:-:S03]  /*14a0*/  FADD R204, R189, 1 ;  /* 0x3f800000bdcc7421 */ /* 0x000fc60000000000 */
[----:B------:R-:W-:Y:S01]  /*14b0*/  FSEL R205, R188, R205, !P3 ;  /* 0x000000cdbccd7208 */ /* 0x000fe20005800000 */
[----:B------:R-:W1:Y:S01]  /*14c0*/  @!P2 LDC.64 R4, c[0x0][0x228] ;  /* 0x00008a00ff04ab82 */ /* 0x000e620000000a00 */
[----:B------:R-:W-:Y:S01]  /*14d0*/  FSEL R204, R189, R204, !P3 ;  /* 0x000000ccbdcc7208 */ /* 0x000fe20005800000 */
[----:B--2---:R-:W-:-:S05]  /*14e0*/  FFMA R203, R206, 0.00048828125, R203 ;  /* 0x3a000000cecb7823 */ /* 0x004fca00000000cb */
[----:B------:R-:W-:Y:S01]  /*14f0*/  FSETP.GEU.AND P0, PT, |R203|, 1.175494350822287508e-38, PT ;  /* 0x00800000cb00780b */ /* 0x000fe20003f0e200 */
[----:B-1----:R-:W-:-:S05]  /*1500*/  @!P2 IMAD.WIDE R4, R199, 0x4, R4 ;  /* 0x00000004c704a825 */ /* 0x002fca00078e0204 */
[----:B------:R1:W-:Y:S07]  /*1510*/  @!P2 STG.E desc[UR4][R4.64], R2 ;  /* 0x000000020400a986 */ /* 0x0003ee000c101904 */
[----:B------:R-:W-:-:S04]  /*1520*/  @!P0 FMUL R203, R203, 16777216 ;  /* 0x4b800000cbcb8820 */ /* 0x000fc80000400000 */
[----:B------:R2:W3:Y:S02]  /*1530*/  MUFU.RSQ R202, R203 ;  /* 0x000000cb00ca7308 */ /* 0x0004e40000001400 */
[----:B--2---:R-:W-:-:S05]  /*1540*/  FADD R203, R190, 1 ;  /* 0x3f800000becb7421 */ /* 0x004fca0000000000 */
[----:B------:R-:W-:Y:S01]  /*1550*/  FSEL R203, R190, R203, !P3 ;  /* 0x000000cbbecb7208 */ /* 0x000fe20005800000 */
[----:B---3--:R-:W-:Y:S01]  /*1560*/  @!P0 FMUL R202, R202, 4096 ;  /* 0x45800000caca8820 */ /* 0x008fe20000400000 */
[----:B------:R-:W-:-:S03]  /*1570*/  ISETP.NE.U32.AND P0, PT, RZ, UR6, PT ;  /* 0x00000006ff007c0c */ /* 0x000fc6000bf05070 */
[-C--:B------:R-:W-:Y:S01]  /*1580*/  FMUL R0, R0, R202.reuse ;  /* 0x000000ca00007220 */ /* 0x080fe20000400000 */
[----:B------:R-:W-:Y:S01]  /*1590*/  ISETP.NE.AND.EX P0, PT, RZ, UR7, PT, P0 ;  /* 0x00000007ff007c0c */ /* 0x000fe2000bf05300 */
[-C--:B------:R-:W-:Y:S01]  /*15a0*/  FMUL R206, R193, R202.reuse ;  /* 0x000000cac1ce7220 */ /* 0x080fe20000400000 */
[----:B------:R-:W-:Y:S01]  /*15b0*/  FMUL R194, R194, R202 ;  /* 0x000000cac2c27220 */ /* 0x000fe20000400000 */
[----:B------:R-:W-:Y:S01]  /*15c0*/  FFMA R193, R205, R0, R124 ;  /* 0x00000000cdc17223 */ /* 0x000fe2000000007c */
[----:B------:R-:W-:Y:S01]  /*15d0*/  FADD R205, R184, 1 ;  /* 0x3f800000b8cd7421 */ /* 0x000fe20000000000 */
[----:B------:R-:W-:Y:S01]  /*15e0*/  FFMA R0, R204, R206, R125 ;  /* 0x000000cecc007223 */ /* 0x000fe2000000007d */
[----:B------:R-:W-:Y:S01]  /*15f0*/  FADD R204, R191, 1 ;  /* 0x3f800000bfcc7421 */ /* 0x000fe20000000000 */
[----:B------:R-:W-:Y:S01]  /*1600*/  FMUL R195, R195, R202 ;  /* 0x000000cac3c37220 */ /* 0x000fe20000400000 */
[----:B-1----:R-:W-:Y:S01]  /*1610*/  FFMA R2, R203, R194, R126 ;  /* 0x000000c2cb027223 */ /* 0x002fe2000000007e */
[----:B------:R-:W-:Y:S01]  /*1620*/  FADD R206, R185, 1 ;  /* 0x3f800000b9ce7421 */ /* 0x000fe20000000000 */
[----:B------:R-:W-:Y:S01]  /*1630*/  FSEL R205, R184, R205, !P3 ;  /* 0x000000cdb8cd7208 */ /* 0x000fe20005800000 */
[----:B------:R-:W-:Y:S01]  /*1640*/  FMUL R60, R60, R202 ;  /* 0x000000ca3c3c7220 */ /* 0x000fe20000400000 */
[----:B------:R-:W-:Y:S01]  /*1650*/  FSEL R204, R191, R204, !P3 ;  /* 0x000000ccbfcc7208 */ /* 0x000fe20005800000 */
[----:B------:R-:W-:Y:S01]  /*1660*/  FMUL R5, R61, R202 ;  /* 0x000000ca3d057220 */ /* 0x000fe20000400000 */
[----:B------:R-:W-:Y:S01]  /*1670*/  @P0 FMNMX R198, R198, |R193|, !PT ;  /* 0x400000c1c6c60209 */ /* 0x000fe20007800000 */
[----:B------:R-:W-:Y:S01]  /*1680*/  FADD R61, R186, 1 ;  /* 0x3f800000ba3d7421 */ /* 0x000fe20000000000 */
        /* <DEDUP_REMOVED lines=13> */
[----:B------:R-:W-:Y:S01]  /*1760*/  FFMA R62, R61, R62, R122 ;  /* 0x0000003e3d3e7223 */ /* 0x000fe2000000007a */
[C---:B------:R-:W-:Y:S01]  /*1770*/  FADD R204, R181.reuse, 1 ;  /* 0x3f800000b5cc7421 */ /* 0x040fe20000000000 */
[----:B------:R-:W-:Y:S01]  /*1780*/  FSEL R195, R180, R195, !P3 ;  /* 0x000000c3b4c37208 */ /* 0x000fe20005800000 */
[----:B------:R-:W-:Y:S01]  /*1790*/  FMUL R56, R56, R202 ;  /* 0x000000ca38387220 */ /* 0x000fe20000400000 */
[----:B------:R-:W-:Y:S01]  /*17a0*/  @P0 FMNMX R198, R198, |R60|, !PT ;  /* 0x4000003cc6c60209 */ /* 0x000fe20007800000 */
[----:B------:R-:W-:Y:S01]  /*17b0*/  FFMA R61, R194, R63, R123 ;  /* 0x0000003fc23d7223 */ /* 0x000fe2000000007b */
[----:B------:R-:W-:Y:S01]  /*17c0*/  FADD R203, R182, 1 ;  /* 0x3f800000b6cb7421 */ /* 0x000fe20000000000 */
[----:B------:R-:W-:Y:S01]  /*17d0*/  FSEL R204, R181, R204, !P3 ;  /* 0x000000ccb5cc7208 */ /* 0x000fe20005800000 */
[----:B------:R-:W-:Y:S01]  /*17e0*/  FFMA R56, R195, R56, R116 ;  /* 0x00000038c3387223 */ /* 0x000fe20000000074 */
[----:B------:R-:W-:Y:S01]  /*17f0*/  @P0 FMNMX R198, R198, |R5|, !PT ;  /* 0x40000005c6c60209 */ /* 0x000fe20007800000 */
[-C--:B------:R-:W-:Y:S01]  /*1800*/  FMUL R57, R57, R202.reuse ;  /* 0x000000ca39397220 */ /* 0x080fe20000400000 */
        /* <DEDUP_REMOVED lines=10> */
[----:B------:R-:W-:Y:S01]  /*18b0*/  FADD R204, R177, 1 ;  /* 0x3f800000b1cc7421 */ /* 0x000fe20000000000 */
[----:B------:R-:W-:Y:S01]  /*18c0*/  FSEL R195, R176, R195, !P3 ;  /* 0x000000c3b0c37208 */ /* 0x000fe20005800000 */
[----:B------:R-:W-:Y:S01]  /*18d0*/  FMUL R52, R52, R202 ;  /* 0x000000ca34347220 */ /* 0x000fe20000400000 */
[----:B------:R-:W-:Y:S01]  /*18e0*/  @P0 FMNMX R198, R198, |R56|, !PT ;  /* 0x40000038c6c60209 */ /* 0x000fe20007800000 */
[----:B------:R-:W-:Y:S01]  /*18f0*/  FFMA R59, R194, R59, R119 ;  /* 0x0000003bc23b7223 */ /* 0x000fe20000000077 */
[----:B------:R-:W-:Y:S01]  /*1900*/  FADD R194, R179, 1 ;  /* 0x3f800000b3c27421 */ /* 0x000fe20000000000 */
[----:B------:R-:W-:Y:S01]  /*1910*/  FADD R63, R178, 1 ;  /* 0x3f800000b23f7421 */ /* 0x000fe20000000000 */
[----:B------:R-:W-:Y:S01]  /*1920*/  @P0 FMNMX R198, R198, |R58|, !PT ;  /* 0x4000003ac6c60209 */ /* 0x000fe20007800000 */
[----:B------:R-:W-:Y:S01]  /*1930*/  FFMA R52, R195, R52, R112 ;  /* 0x00000034c3347223 */ /* 0x000fe20000000070 */
[----:B------:R-:W-:Y:S01]  /*1940*/  FSEL R204, R177, R204, !P3 ;  /* 0x000000ccb1cc7208 */ /* 0x000fe20005800000 */
[----:B------:R-:W-:Y:S01]  /*1950*/  FMUL R53, R53, R202 ;  /* 0x000000ca35357220 */ /* 0x000fe20000400000 */
[----:B------:R-:W-:Y:S01]  /*1960*/  @P0 FMNMX R198, R198, |R57|, !PT ;  /* 0x40000039c6c60209 */ /* 0x000fe20007800000 */
[----:B------:R-:W-:Y:S01]  /*1970*/  FADD R203, R172, 1 ;  /* 0x3f800000accb7421 */ /* 0x000fe20000000000 */
[----:B------:R-:W-:Y:S01]  /*1980*/  FSEL R206, R179, R194, !P3 ;  /* 0x000000c2b3ce7208 */ /* 0x000fe20005800000 */
[-C--:B------:R-:W-:Y:S01]  /*1990*/  FMUL R194, R54, R202.reuse ;  /* 0x000000ca36c27220 */ /* 0x080fe20000400000 */
[----:B------:R-:W-:Y:S01]  /*19a0*/  @P0 FMNMX R198, R198, |R59|, !PT ;  /* 0x4000003bc6c60209 */ /* 0x000fe20007800000 */
[----:B------:R-:W-:Y:S01]  /*19b0*/  FFMA R54, R204, R53, R113 ;  /* 0x00000035cc367223 */ /* 0x000fe20000000071 */
[----:B------:R-:W-:Y:S01]  /*19c0*/  FSEL R63, R178, R63, !P3 ;  /* 0x0000003fb23f7208 */ /* 0x000fe20005800000 */
[----:B------:R-:W-:Y:S01]  /*19d0*/  FMUL R195, R55, R202 ;  /* 0x000000ca37c37220 */ /* 0x000fe20000400000 */
        /* <DEDUP_REMOVED lines=8> */
[----:B------:R-:W-:Y:S01]  /*1a60*/  FMUL R49, R49, R202 ;  /* 0x000000ca31317220 */ /* 0x000fe20000400000 */
[----:B------:R-:W-:Y:S01]  /*1a70*/  @P0 FMNMX R198, R198, |R55|, !PT ;  /* 0x40000037c6c60209 */ /* 0x000fe20007800000 */
[----:B------:R-:W-:Y:S01]  /*1a80*/  FFMA R48, R203, R48, R108 ;  /* 0x00000030cb307223 */ /* 0x000fe2000000006c */
[----:B------:R-:W-:Y:S01]  /*1a90*/  FSEL R194, R173, R194, !P3 ;  /* 0x000000c2adc27208 */ /* 0x000fe20005800000 */
[-C--:B------:R-:W-:Y:S01]  /*1aa0*/  FMUL R195, R50, R202.reuse ;  /* 0x000000ca32c37220 */ /* 0x080fe20000400000 */
        /* <DEDUP_REMOVED lines=9> */
[C---:B------:R-:W-:Y:S01]  /*1b40*/  FADD R194, R169.reuse, 1 ;  /* 0x3f800000a9c27421 */ /* 0x040fe20000000000 */
        /* <DEDUP_REMOVED lines=9> */
[----:B------:R-:W-:Y:S01]  /*1be0*/  @P0 FMNMX R198, R198, |R49|, !PT ;  /* 0x40000031c6c60209 */ /* 0x000fe20007800000 */
[C---:B------:R-:W-:Y:S01]  /*1bf0*/  FADD R204, R171.reuse, 1 ;  /* 0x3f800000abcc7421 */ /* 0x040fe20000000000 */
[----:B------:R-:W-:Y:S01]  /*1c00*/  FSEL R195, R170, R195, !P3 ;  /* 0x000000c3aac37208 */ /* 0x000fe20005800000 */
[----:B------:R-:W-:Y:S01]  /*1c10*/  FMUL R46, R46, R202 ;  /* 0x000000ca2e2e7220 */ /* 0x000fe20000400000 */
[----:B------:R-:W-:Y:S01]  /*1c20*/  FFMA R45, R194, R45, R105 ;  /* 0x0000002dc22d7223 */ /* 0x000fe20000000069 */
[----:B------:R-:W-:Y:S01]  /*1c30*/  @P0 FMNMX R198, R198, |R44|, !PT ;  /* 0x4000002cc6c60209 */ /* 0x000fe20007800000 */
[----:B------:R-:W-:Y:S01]  /*1c40*/  FADD R63, R164, 1 ;  /* 0x3f800000a43f7421 */ /* 0x000fe20000000000 */
[----:B------:R-:W-:Y:S01]  /*1c50*/  FSEL R204, R171, R204, !P3 ;  /* 0x000000ccabcc7208 */ /* 0x000fe20005800000 */
[----:B------:R-:W-:Y:S01]  /*1c60*/  FFMA R46, R195, R46, R106 ;  /* 0x0000002ec32e7223 */ /* 0x000fe2000000006a */
[-C--:B------:R-:W-:Y:S01]  /*1c70*/  FMUL R47, R47, R202.reuse ;  /* 0x000000ca2f2f7220 */ /* 0x080fe20000400000 */
        /* <DEDUP_REMOVED lines=11> */
[----:B------:R-:W-:Y:S01]  /*1d30*/  FADD R204, R167, 1 ;  /* 0x3f800000a7cc7421 */ /* 0x000fe20000000000 */
[----:B------:R-:W-:Y:S01]  /*1d40*/  FSEL R195, R166, R195, !P3 ;  /* 0x000000c3a6c37208 */ /* 0x000fe20005800000 */
[----:B------:R-:W-:Y:S01]  /*1d50*/  FMUL R42, R42, R202 ;  /* 0x000000ca2a2a7220 */ /* 0x000fe20000400000 */
[----:B------:R-:W-:Y:S01]  /*1d60*/  FFMA R41, R194, R41, R101 ;  /* 0x00000029c2297223 */ /* 0x000fe20000000065 */
[----:B------:R-:W-:Y:S01]  /*1d70*/  @P0 FMNMX R198, R198, |R40|, !PT ;  /* 0x40000028c6c60209 */ /* 0x000fe20007800000 */
[----:B------:R-:W-:Y:S01]  /*1d80*/  FADD R63, R160, 1 ;  /* 0x3f800000a03f7421 */ /* 0x000fe20000000000 */
[----:B------:R-:W-:Y:S01]  /*1d90*/  FADD R194, R161, 1 ;  /* 0x3f800000a1c27421 */ /* 0x000fe20000000000 */
[----:B------:R-:W-:Y:S01]  /*1da0*/  FSEL R204, R167, R204, !P3 ;  /* 0x000000cca7cc7208 */ /* 0x000fe20005800000 */
[----:B------:R-:W-:Y:S01]  /*1db0*/  FFMA R42, R195, R42, R102 ;  /* 0x0000002ac32a7223 */ /* 0x000fe20000000066 */
[-C--:B------:R-:W-:Y:S01]  /*1dc0*/  FMUL R43, R43, R202.reuse ;  /* 0x000000ca2b2b7220 */ /* 0x080fe20000400000 */
[----:B------:R-:W-:Y:S01]  /*1dd0*/  @P0 FMNMX R198, R198, |R41|, !PT ;  /* 0x40000029c6c60209 */ /* 0x000fe20007800000 */
[-C--:B------:R-:W-:Y:S01]  /*1de0*/  FMUL R36, R36, R202.reuse ;  /* 0x000000ca24247220 */ /* 0x080fe20000400000 */
        /* <DEDUP_REMOVED lines=8> */
[-C--:B------:R-:W-:Y:S01]  /*1e70*/  @P1 FMUL R193, R193, R201.reuse ;  /* 0x000000c9c1c11220 */ /* 0x080fe20000400000 */
[----:B------:R-:W-:Y:S01]  /*1e80*/  @P1 FMUL R0, R0, R201 ;  /* 0x000000c900001220 */ /* 0x000fe20000400000 */
[----:B------:R-:W-:Y:S01]  /*1e90*/  FADD R194, R163, 1 ;  /* 0x3f800000a3c27421 */ /* 0x000fe20000000000 */
[----:B------:R-:W-:Y:S01]  /*1ea0*/  @P0 FMNMX R198, R198, |R43|, !PT ;  /* 0x4000002bc6c60209 */ /* 0x000fe20007800000 */
[----:B------:R-:W-:Y:S01]  /*1eb0*/  FADD R63, R156, 1 ;  /* 0x3f8000009c3f7421 */ /* 0x000fe20000000000 */
[----:B------:R-:W-:Y:S01]  /*1ec0*/  FSEL R195, R162, R195, !P3 ;  /* 0x000000c3a2c37208 */ /* 0x000fe20005800000 */
[-C--:B------:R-:W-:Y:S01]  /*1ed0*/  FMUL R38, R38, R202.reuse ;  /* 0x000000ca26267220 */ /* 0x080fe20000400000 */
[----:B------:R-:W-:Y:S01]  /*1ee0*/  @P1 FMUL R2, R2, R201 ;  /* 0x000000c902021220 */ /* 0x000fe20000400000 */
[----:B------:R-:W-:Y:S01]  /*1ef0*/  F2FP.SATFINITE.E4M3.F32.PACK_AB_MERGE_C R193, RZ, R193, RZ ;  /* 0x000000c1ffc1723e */ /* 0x000fe200048070ff */
[----:B------:R-:W-:Y:S01]  /*1f00*/  FMUL R39, R39, R202 ;  /* 0x000000ca27277220 */ /* 0x000fe20000400000 */
[----:B------:R-:W-:Y:S01]  /*1f10*/  F2FP.SATFINITE.E4M3.F32.PACK_AB_MERGE_C R0, RZ, R0, RZ ;  /* 0x00000000ff00723e */ /* 0x000fe200048070ff */
[----:B------:R-:W-:Y:S01]  /*1f20*/  FFMA R38, R195, R38, R98 ;  /* 0x00000026c3267223 */ /* 0x000fe20000000062 */
[----:B------:R-:W-:Y:S01]  /*1f30*/  @P0 FMNMX R198, R198, |R36|, !PT ;  /* 0x40000024c6c60209 */ /* 0x000fe20007800000 */
[----:B------:R-:W-:Y:S01]  /*1f40*/  FMUL R195, R32, R202 ;  /* 0x000000ca20c37220 */ /* 0x000fe20000400000 */
[----:B------:R-:W-:Y:S01]  /*1f50*/  FSEL R194, R163, R194, !P3 ;  /* 0x000000c2a3c27208 */ /* 0x000fe20005800000 */
[----:B------:R-:W-:Y:S01]  /*1f60*/  FADD R204, R157, 1 ;  /* 0x3f8000009dcc7421 */ /* 0x000fe20000000000 */
[----:B------:R-:W-:Y:S01]  /*1f70*/  FSEL R63, R156, R63, !P3 ;  /* 0x0000003f9c3f7208 */ /* 0x000fe20005800000 */
[----:B------:R-:W-:Y:S01]  /*1f80*/  @P1 FMUL R4, R4, R201 ;  /* 0x000000c904041220 */ /* 0x000fe20000400000 */
[----:B------:R-:W-:Y:S01]  /*1f90*/  LOP3.LUT R193, R193, 0xff, RZ, 0xc0, !PT ;  /* 0x000000ffc1c17812 */ /* 0x000fe200078ec0ff */
[----:B------:R-:W-:Y:S01]  /*1fa0*/  FFMA R32, R194, R39, R99 ;  /* 0x00000027c2207223 */ /* 0x000fe20000000063 */
[----:B------:R-:W-:Y:S01]  /*1fb0*/  LOP3.LUT R0, R0, 0xffff, RZ, 0xc0, !PT ;  /* 0x0000ffff00007812 */ /* 0x000fe200078ec0ff */
[----:B------:R-:W-:Y:S01]  /*1fc0*/  FMUL R39, R33, R202 ;  /* 0x000000ca21277220 */ /* 0x000fe20000400000 */
[----:B------:R-:W-:Y:S01]  /*1fd0*/  F2FP.SATFINITE.E4M3.F32.PACK_AB_MERGE_C R2, RZ, R2, RZ ;  /* 0x00000002ff02723e */ /* 0x000fe200048070ff */
[----:B------:R-:W-:Y:S01]  /*1fe0*/  FFMA R33, R63, R195, R92 ;  /* 0x000000c33f217223 */ /* 0x000fe2000000005c */
[----:B------:R-:W-:Y:S01]  /*1ff0*/  @P0 FMNMX R198, R198, |R37|, !PT ;  /* 0x40000025c6c60209 */ /* 0x000fe20007800000 */
[-C--:B------:R-:W-:Y:S01]  /*2000*/  @P1 FMUL R60, R60, R201.reuse ;  /* 0x000000c93c3c1220 */ /* 0x080fe20000400000 */
[----:B------:R-:W-:Y:S01]  /*2010*/  PRMT R193, R0, 0x7604, R193 ;  /* 0x0000760400c17816 */ /* 0x000fe200000000c1 */
[-C--:B------:R-:W-:Y:S01]  /*2020*/  @P1 FMUL R5, R5, R201.reuse ;  /* 0x000000c905051220 */ /* 0x080fe20000400000 */
[----:B------:R-:W-:Y:S01]  /*2030*/  LOP3.LUT R2, R2, 0xff, RZ, 0xc0, !PT ;  /* 0x000000ff02027812 */ /* 0x000fe200078ec0ff */
[----:B------:R-:W-:Y:S01]  /*2040*/  FADD R63, R158, 1 ;  /* 0x3f8000009e3f7421 */ /* 0x000fe20000000000 */
[----:B------:R-:W-:Y:S01]  /*2050*/  @P0 FMNMX R198, R198, |R38|, !PT ;  /* 0x40000026c6c60209 */ /* 0x000fe20007800000 */
[----:B------:R-:W-:Y:S01]  /*2060*/  FADD R195, R152, 1 ;  /* 0x3f80000098c37421 */ /* 0x000fe20000000000 */
[----:B------:R-:W-:Y:S01]  /*2070*/  FSEL R204, R157, R204, !P3 ;  /* 0x000000cc9dcc7208 */ /* 0x000fe20005800000 */
[----:B------:R-:W-:Y:S01]  /*2080*/  @P1 FMUL R62, R62, R201 ;  /* 0x000000c93e3e1220 */ /* 0x000fe20000400000 */
[----:B------:R-:W-:Y:S01]  /*2090*/  F2FP.SATFINITE.E4M3.F32.PACK_AB_MERGE_C R4, RZ, R4, RZ ;  /* 0x00000004ff04723e */ /* 0x000fe200048070ff */
[----:B------:R-:W-:Y:S01]  /*20a0*/  FADD R194, R159, 1 ;  /* 0x3f8000009fc27421 */ /* 0x000fe20000000000 */
[----:B------:R-:W-:Y:S01]  /*20b0*/  PRMT R193, R193, 0x5410, R2 ;  /* 0x00005410c1c17816 */ /* 0x000fe20000000002 */
[----:B------:R-:W-:Y:S01]  /*20c0*/  FFMA R39, R204, R39, R93 ;  /* 0x00000027cc277223 */ /* 0x000fe2000000005d */
[----:B------:R-:W-:Y:S01]  /*20d0*/  @P0 FMNMX R198, R198, |R32|, !PT ;  /* 0x40000020c6c60209 */ /* 0x000fe20007800000 */
[----:B------:R-:W-:Y:S01]  /*20e0*/  FMUL R34, R34, R202 ;  /* 0x000000ca22227220 */ /* 0x000fe20000400000 */
[----:B------:R-:W-:Y:S01]  /*20f0*/  F2FP.SATFINITE.E4M3.F32.PACK_AB_MERGE_C R2, RZ, R60, RZ ;  /* 0x0000003cff02723e */ /* 0x000fe200048070ff */
[----:B------:R-:W-:Y:S01]  /*2100*/  @P1 FMUL R56, R56, R201 ;  /* 0x000000c938381220 */ /* 0x000fe20000400000 */
[----:B------:R-:W-:Y:S01]  /*2110*/  F2FP.SATFINITE.E4M3.F32.PACK_AB_MERGE_C R5, RZ, R5, RZ ;  /* 0x00000005ff05723e */ /* 0x000fe200048070ff */
[----:B------:R-:W-:Y:S01]  /*2120*/  @P1 FMUL R58, R58, R201 ;  /* 0x000000c93a3a1220 */ /* 0x000fe20000400000 */
[----:B------:R-:W-:Y:S01]  /*2130*/  FSEL R63, R158, R63, !P3 ;  /* 0x0000003f9e3f7208 */ /* 0x000fe20005800000 */
[----:B------:R-:W-:Y:S01]  /*2140*/  FADD R204, R153, 1 ;  /* 0x3f80000099cc7421 */ /* 0x000fe20000000000 */
[----:B------:R-:W-:Y:S01]  /*2150*/  LOP3.LUT R4, R4, 0xffff, RZ, 0xc0, !PT ;  /* 0x0000ffff04047812 */ /* 0x000fe200078ec0ff */
[-C--:B------:R-:W-:Y:S01]  /*2160*/  FMUL R28, R28, R202.reuse ;  /* 0x000000ca1c1c7220 */ /* 0x080fe20000400000 */
[----:B------:R-:W-:Y:S01]  /*2170*/  @P0 FMNMX R198, R198, |R33|, !PT ;  /* 0x40000021c6c60209 */ /* 0x000fe20007800000 */
[----:B------:R-:W-:Y:S01]  /*2180*/  @P1 FMUL R52, R52, R201 ;  /* 0x000000c934341220 */ /* 0x000fe20000400000 */
[----:B------:R-:W-:Y:S01]  /*2190*/  FSEL R203, R152, R195, !P3 ;  /* 0x000000c398cb7208 */ /* 0x000fe20005800000 */
[----:B------:R-:W-:Y:S01]  /*21a0*/  FMUL R195, R35, R202 ;  /* 0x000000ca23c37220 */ /* 0x000fe20000400000 */
[----:B------:R-:W-:Y:S01]  /*21b0*/  LOP3.LUT R2, R2, 0xff, RZ, 0xc0, !PT ;  /* 0x000000ff02027812 */ /* 0x000fe200078ec0ff */
[----:B------:R-:W-:Y:S01]  /*21c0*/  FFMA R35, R63, R34, R94 ;  /* 0x000000223f237223 */ /* 0x000fe2000000005e */
[----:B------:R-:W-:Y:S01]  /*21d0*/  LOP3.LUT R5, R5, 0xffff, RZ, 0xc0, !PT ;  /* 0x0000ffff05057812 */ /* 0x000fe200078ec0ff */
[----:B------:R-:W-:Y:S01]  /*21e0*/  FADD R63, R154, 1 ;  /* 0x3f8000009a3f7421 */ /* 0x000fe20000000000 */
[----:B------:R-:W-:Y:S01]  /*21f0*/  F2FP.SATFINITE.E4M3.F32.PACK_AB_MERGE_C R62, RZ, R62, RZ ;  /* 0x0000003eff3e723e */ /* 0x000fe200048070ff */
[----:B------:R-:W-:Y:S01]  /*2200*/  @P1 FMUL R54, R54, R201 ;  /* 0x000000c936361220 */ /* 0x000fe20000400000 */
[----:B------:R-:W-:Y:S01]  /*2210*/  FSEL R194, R159, R194, !P3 ;  /* 0x000000c29fc27208 */ /* 0x000fe20005800000 */
[----:B------:R-:W-:Y:S01]  /*2220*/  FFMA R28, R203, R28, R88 ;  /* 0x0000001ccb1c7223 */ /* 0x000fe20000000058 */
[----:B------:R-:W-:Y:S01]  /*2230*/  SHF.L.U32 R0, R4, 0x18, RZ ;  /* 0x0000001804007819 */ /* 0x000fe200000006ff */
[----:B------:R-:W-:Y:S01]  /*2240*/  FMUL R29, R29, R202 ;  /* 0x000000ca1d1d7220 */ /* 0x000fe20000400000 */
[----:B------:R-:W-:Y:S01]  /*2250*/  @P0 FMNMX R198, R198, |R39|, !PT ;  /* 0x40000027c6c60209 */ /* 0x000fe20007800000 */
[----:B------:R-:W-:Y:S01]  /*2260*/  FFMA R34, R194, R195, R95 ;  /* 0x000000c3c2227223 */ /* 0x000fe2000000005f */
[----:B------:R-:W-:Y:S01]  /*2270*/  PRMT R5, R5, 0x7604, R2 ;  /* 0x0000760405057816 */ /* 0x000fe20000000002 */
[-C--:B------:R-:W-:Y:S01]  /*2280*/  @P1 FMUL R53, R53, R201.reuse ;  /* 0x000000c935351220 */ /* 0x080fe20000400000 */
[----:B------:R-:W-:Y:S01]  /*2290*/  LOP3.LUT R62, R62, 0xff, RZ, 0xc0, !PT ;  /* 0x000000ff3e3e7812 */ /* 0x000fe200078ec0ff */
[----:B------:R-:W-:Y:S01]  /*22a0*/  FADD R194, R155, 1 ;  /* 0x3f8000009bc27421 */ /* 0x000fe20000000000 */
[----:B------:R-:W-:Y:S01]  /*22b0*/  F2FP.SATFINITE.E4M3.F32.PACK_AB_MERGE_C R4, RZ, R56, RZ ;  /* 0x00000038ff04723e */ /* 0x000fe200048070ff */
[----:B------:R-:W-:Y:S01]  /*22c0*/  FMUL R30, R30, R202 ;  /* 0x000000ca1e1e7220 */ /* 0x000fe20000400000 */
[----:B------:R-:W-:Y:S01]  /*22d0*/  F2FP.SATFINITE.E4M3.F32.PACK_AB_MERGE_C R58, RZ, R58, RZ ;  /* 0x0000003aff3a723e */ /* 0x000fe200048070ff */
[-C--:B------:R-:W-:Y:S01]  /*22e0*/  @P1 FMUL R48, R48, R201.reuse ;  /* 0x000000c930301220 */ /* 0x080fe20000400000 */
[----:B------:R-:W-:Y:S01]  /*22f0*/  LOP3.LUT R0, R193, R0, RZ, 0xfc, !PT ;  /* 0x00000000c1007212 */ /* 0x000fe200078efcff */
[----:B------:R-:W-:Y:S01]  /*2300*/  @P1 FMUL R50, R50, R201 ;  /* 0x000000c932321220 */ /* 0x000fe20000400000 */
[----:B------:R-:W-:Y:S01]  /*2310*/  @P0 FMNMX R198, R198, |R35|, !PT ;  /* 0x40000023c6c60209 */ /* 0x000fe20007800000 */
[----:B------:R-:W-:Y:S01]  /*2320*/  FADD R195, R148, 1 ;  /* 0x3f80000094c37421 */ /* 0x000fe20000000000 */
[----:B------:R-:W-:Y:S01]  /*2330*/  PRMT R193, R5, 0x5410, R62 ;  /* 0x0000541005c17816 */ /* 0x000fe2000000003e */
[----:B------:R-:W-:Y:S01]  /*2340*/  FMUL R31, R31, R202 ;  /* 0x000000ca1f1f7220 */ /* 0x000fe20000400000 */
[----:B------:R-:W-:Y:S01]  /*2350*/  FSEL R204, R153, R204, !P3 ;  /* 0x000000cc99cc7208 */ /* 0x000fe20005800000 */
[----:B------:R-:W-:Y:S01]  /*2360*/  @P1 FMUL R51, R51, R201 ;  /* 0x000000c933331220 */ /* 0x000fe20000400000 */
[----:B------:R-:W-:Y:S01]  /*2370*/  LOP3.LUT R4, R4, 0xff, RZ, 0xc0, !PT ;  /* 0x000000ff04047812 */ /* 0x000fe200078ec0ff */
[----:B------:R-:W-:Y:S01]  /*2380*/  FMUL R24, R24, R202 ;  /* 0x000000ca18187220 */ /* 0x000fe20000400000 */
[----:B------:R-:W-:Y:S01]  /*2390*/  LOP3.LUT R5, R58, 0xffff, RZ, 0xc0, !PT ;  /* 0x0000ffff3a057812 */ /* 0x000fe200078ec0ff */
[----:B------:R-:W-:Y:S01]  /*23a0*/  FFMA R29, R204, R29, R89 ;  /* 0x0000001dcc1d7223 */ /* 0x000fe20000000059 */
[----:B------:R-:W-:Y:S01]  /*23b0*/  @P0 FMNMX R198, R198, |R34|, !PT ;  /* 0x40000022c6c60209 */ /* 0x000fe20007800000 */
[----:B------:R-:W-:Y:S01]  /*23c0*/  FADD R204, R149, 1 ;  /* 0x3f80000095cc7421 */ /* 0x000fe20000000000 */
[----:B------:R-:W-:Y:S01]  /*23d0*/  FSEL R63, R154, R63, !P3 ;  /* 0x0000003f9a3f7208 */ /* 0x000fe20005800000 */
[----:B------:R-:W-:Y:S01]  /*23e0*/  FMUL R25, R25, R202 ;  /* 0x000000ca19197220 */ /* 0x000fe20000400000 */
[----:B------:R-:W-:Y:S01]  /*23f0*/  PRMT R4, R5, 0x7604, R4 ;  /* 0x0000760405047816 */ /* 0x000fe20000000004 */
[----:B------:R-:W-:Y:S01]  /*2400*/  @P1 FMUL R44, R44, R201 ;  /* 0x000000c92c2c1220 */ /* 0x000fe20000400000 */
[----:B------:R-:W-:Y:S01]  /*2410*/  F2FP.SATFINITE.E4M3.F32.PACK_AB_MERGE_C R5, RZ, R52, RZ ;  /* 0x00000034ff05723e */ /* 0x000fe200048070ff */
[----:B------:R-:W-:Y:S01]  /*2420*/  FFMA R30, R63, R30, R90 ;  /* 0x0000001e3f1e7223 */ /* 0x000fe2000000005a */
[----:B------:R-:W-:Y:S01]  /*2430*/  F2FP.SATFINITE.E4M3.F32.PACK_AB_MERGE_C R54, RZ, R54, RZ ;  /* 0x00000036ff36723e */ /* 0x000fe200048070ff */
[----:B------:R-:W-:Y:S01]  /*2440*/  FADD R63, R150, 1 ;  /* 0x3f800000963f7421 */ /* 0x000fe20000000000 */
[----:B------:R-:W-:Y:S01]  /*2450*/  F2FP.SATFINITE.E4M3.F32.PACK_AB_MERGE_C R53, RZ, R53, RZ ;  /* 0x00000035ff35723e */ /* 0x000fe200048070ff */
[-C--:B------:R-:W-:Y:S01]  /*2460*/  @P1 FMUL R45, R45, R201.reuse ;  /* 0x000000c92d2d1220 */ /* 0x080fe20000400000 */
[----:B------:R-:W-:Y:S01]  /*2470*/  @P0 FMNMX R198, R198, |R28|, !PT ;  /* 0x4000001cc6c60209 */ /* 0x000fe20007800000 */
[-C--:B------:R-:W-:Y:S01]  /*2480*/  @P1 FMUL R49, R49, R201.reuse ;  /* 0x000000c931311220 */ /* 0x080fe20000400000 */
[----:B------:R-:W-:Y:S01]  /*2490*/  FSEL R194, R155, R194, !P3 ;  /* 0x000000c29bc27208 */ /* 0x000fe20005800000 */
[----:B------:R-:W-:Y:S01]  /*24a0*/  FADD R203, R144, 1 ;  /* 0x3f80000090cb7421 */ /* 0x000fe20000000000 */
[----:B------:R-:W-:Y:S01]  /*24b0*/  LOP3.LUT R5, R5, 0xff, RZ, 0xc0, !PT ;  /* 0x000000ff05057812 */ /* 0x000fe200078ec0ff */
[----:B------:R-:W-:Y:S01]  /*24c0*/  @P1 FMUL R46, R46, R201 ;  /* 0x000000c92e2e1220 */ /* 0x000fe20000400000 */
[----:B------:R-:W-:Y:S01]  /*24d0*/  LOP3.LUT R54, R54, 0xffff, RZ, 0xc0, !PT ;  /* 0x0000ffff36367812 */ /* 0x000fe200078ec0ff */
[----:B------:R-:W-:Y:S01]  /*24e0*/  FFMA R31, R194, R31, R91 ;  /* 0x0000001fc21f7223 */ /* 0x000fe2000000005b */
[----:B------:R-:W-:Y:S01]  /*24f0*/  LOP3.LUT R53, R53, 0xffff, RZ, 0xc0, !PT ;  /* 0x0000ffff35357812 */ /* 0x000fe200078ec0ff */
[----:B------:R-:W-:Y:S01]  /*2500*/  FADD R194, R151, 1 ;  /* 0x3f80000097c27421 */ /* 0x000fe20000000000 */
[----:B------:R-:W-:Y:S01]  /*2510*/  @P0 FMNMX R198, R198, |R29|, !PT ;  /* 0x4000001dc6c60209 */ /* 0x000fe20007800000 */
[----:B------:R-:W-:Y:S01]  /*2520*/  FMUL R20, R20, R202 ;  /* 0x000000ca14147220 */ /* 0x000fe20000400000 */
[----:B------:R-:W-:Y:S01]  /*2530*/  F2FP.SATFINITE.E4M3.F32.PACK_AB_MERGE_C R48, RZ, R48, RZ ;  /* 0x00000030ff30723e */ /* 0x000fe200048070ff */
[----:B------:R-:W-:Y:S01]  /*2540*/  FMUL R21, R21, R202 ;  /* 0x000000ca15157220 */ /* 0x000fe20000400000 */
[----:B------:R-:W-:Y:S01]  /*2550*/  F2FP.SATFINITE.E4M3.F32.PACK_AB_MERGE_C R50, RZ, R50, RZ ;  /* 0x00000032ff32723e */ /* 0x000fe200048070ff */
[----:B------:R-:W-:Y:S01]  /*2560*/  @P1 FMUL R40, R40, R201 ;  /* 0x000000c928281220 */ /* 0x000fe20000400000 */
[----:B------:R-:W-:Y:S01]  /*2570*/  FSEL R195, R148, R195, !P3 ;  /* 0x000000c394c37208 */ /* 0x000fe20005800000 */
[-C--:B------:R-:W-:Y:S01]  /*2580*/  @P1 FMUL R41, R41, R201.reuse ;  /* 0x000000c929291220 */ /* 0x080fe20000400000 */
[----:B------:R-:W-:Y:S01]  /*2590*/  PRMT R54, R54, 0x7604, R5 ;  /* 0x0000760436367816 */ /* 0x000fe20000000005 */
[-C--:B------:R-:W-:Y:S01]  /*25a0*/  @P1 FMUL R42, R42, R201.reuse ;  /* 0x000000c92a2a1220 */ /* 0x080fe20000400000 */
[----:B------:R-:W-:Y:S01]  /*25b0*/  SHF.L.U32 R5, R53, 0x18, RZ ;  /* 0x0000001835057819 */ /* 0x000fe200000006ff */
[----:B------:R-:W-:Y:S01]  /*25c0*/  FFMA R24, R195, R24, R84 ;  /* 0x00000018c3187223 */ /* 0x000fe20000000054 */
[----:B------:R-:W-:Y:S01]  /*25d0*/  @P0 FMNMX R198, R198, |R30|, !PT ;  /* 0x4000001ec6c60209 */ /* 0x000fe20007800000 */
[-C--:B------:R-:W-:Y:S01]  /*25e0*/  FMUL R195, R27, R202.reuse ;  /* 0x000000ca1bc37220 */ /* 0x080fe20000400000 */
[----:B------:R-:W-:Y:S01]  /*25f0*/  LOP3.LUT R48, R48, 0xff, RZ, 0xc0, !PT ;  /* 0x000000ff30307812 */ /* 0x000fe200078ec0ff */
[-C--:B------:R-:W-:Y:S01]  /*2600*/  @P1 FMUL R36, R36, R201.reuse ;  /* 0x000000c924241220 */ /* 0x080fe20000400000 */
[----:B------:R-:W-:Y:S01]  /*2610*/  LOP3.LUT R53, R50, 0xffff, RZ, 0xc0, !PT ;  /* 0x0000ffff32357812 */ /* 0x000fe200078ec0ff */
[----:B------:R-:W-:Y:S01]  /*2620*/  @P1 FMUL R37, R37, R201 ;  /* 0x000000c925251220 */ /* 0x000fe20000400000 */
[----:B------:R-:W-:Y:S01]  /*2630*/  F2FP.SATFINITE.E4M3.F32.PACK_AB_MERGE_C R51, RZ, R51, RZ ;  /* 0x00000033ff33723e */ /* 0x000fe200048070ff */
[----:B------:R-:W-:Y:S01]  /*2640*/  FMUL R16, R16, R202 ;  /* 0x000000ca10107220 */ /* 0x000fe20000400000 */
[----:B------:R-:W-:Y:S01]  /*2650*/  FSEL R204, R149, R204, !P3 ;  /* 0x000000cc95cc7208 */ /* 0x000fe20005800000 */
[----:B------:R-:W-:Y:S01]  /*2660*/  @P1 FMUL R38, R38, R201 ;  /* 0x000000c926261220 */ /* 0x000fe20000400000 */
[----:B------:R-:W-:Y:S01]  /*2670*/  @P0 FMNMX R198, R198, |R31|, !PT ;  /* 0x4000001fc6c60209 */ /* 0x000fe20007800000 */
[----:B------:R-:W-:Y:S01]  /*2680*/  FMUL R17, R17, R202 ;  /* 0x000000ca11117220 */ /* 0x000fe20000400000 */
[----:B------:R-:W-:Y:S01]  /*2690*/  FSEL R206, R151, R194, !P3 ;  /* 0x000000c297ce7208 */ /* 0x000fe20005800000 */
[-C--:B------:R-:W-:Y:S01]  /*26a0*/  FMUL R194, R26, R202.reuse ;  /* 0x000000ca1ac27220 */ /* 0x080fe20000400000 */
[----:B------:R-:W-:Y:S01]  /*26b0*/  PRMT R48, R53, 0x7604, R48 ;  /* 0x0000760435307816 */ /* 0x000fe20000000030 */
[----:B------:R-:W-:Y:S01]  /*26c0*/  FFMA R26, R204, R25, R85 ;  /* 0x00000019cc1a7223 */ /* 0x000fe20000000055 */
[----:B------:R-:W-:Y:S01]  /*26d0*/  LOP3.LUT R51, R51, 0xff, RZ, 0xc0, !PT ;  /* 0x000000ff33337812 */ /* 0x000fe200078ec0ff */
[----:B------:R-:W-:Y:S01]  /*26e0*/  FFMA R25, R206, R195, R87 ;  /* 0x000000c3ce197223 */ /* 0x000fe20000000057 */
[----:B------:R-:W-:Y:S01]  /*26f0*/  FSEL R63, R150, R63, !P3 ;  /* 0x0000003f963f7208 */ /* 0x000fe20005800000 */
[----:B------:R-:W-:Y:S01]  /*2700*/  FMUL R195, R22, R202 ;  /* 0x000000ca16c37220 */ /* 0x000fe20000400000 */
[----:B------:R-:W-:Y:S01]  /*2710*/  @P0 FMNMX R198, R198, |R24|, !PT ;  /* 0x40000018c6c60209 */ /* 0x000fe20007800000 */
[----:B------:R-:W-:Y:S01]  /*2720*/  FADD R204, R147, 1 ;  /* 0x3f80000093cc7421 */ /* 0x000fe20000000000 */
[----:B------:R-:W-:Y:S01]  /*2730*/  PRMT R51, R48, 0x5410, R51 ;  /* 0x0000541030337816 */ /* 0x000fe20000000033 */
[----:B------:R-:W-:Y:S01]  /*2740*/  FFMA R27, R63, R194, R86 ;  /* 0x000000c23f1b7223 */ /* 0x000fe20000000056 */
[----:B------:R-:W-:Y:S01]  /*2750*/  F2FP.SATFINITE.E4M3.F32.PACK_AB_MERGE_C R48, RZ, R44, RZ ;  /* 0x0000002cff30723e */ /* 0x000fe200048070ff */
[----:B------:R-:W-:Y:S01]  /*2760*/  FADD R194, R145, 1 ;  /* 0x3f80000091c27421 */ /* 0x000fe20000000000 */
[----:B------:R-:W-:Y:S01]  /*2770*/  F2FP.SATFINITE.E4M3.F32.PACK_AB_MERGE_C R45, RZ, R45, RZ ;  /* 0x0000002dff2d723e */ /* 0x000fe200048070ff */
[----:B------:R-:W-:Y:S01]  /*2780*/  FADD R63, R146, 1 ;  /* 0x3f800000923f7421 */ /* 0x000fe20000000000 */
[----:B------:R-:W-:Y:S01]  /*2790*/  @P0 FMNMX R198, R198, |R26|, !PT ;  /* 0x4000001ac6c60209 */ /* 0x000fe20007800000 */
[----:B------:R-:W-:Y:S01]  /*27a0*/  @P1 FMUL R33, R33, R201 ;  /* 0x000000c921211220 */ /* 0x000fe20000400000 */
[----:B------:R-:W-:Y:S01]  /*27b0*/  F2FP.SATFINITE.E4M3.F32.PACK_AB_MERGE_C R49, RZ, R49, RZ ;  /* 0x00000031ff31723e */ /* 0x000fe200048070ff */
        /* <DEDUP_REMOVED lines=8> */
[----:B------:R-:W-:Y:S01]  /*2840*/  FMUL R19, R19, R202 ;  /* 0x000000ca13137220 */ /* 0x000fe20000400000 */
[----:B------:R-:W-:Y:S01]  /*2850*/  @P0 FMNMX R198, R198, |R27|, !PT ;  /* 0x4000001bc6c60209 */ /* 0x000fe20007800000 */
[-C--:B------:R-:W-:Y:S01]  /*2860*/  @P1 FMUL R29, R29, R201.reuse ;  /* 0x000000c91d1d1220 */ /* 0x080fe20000400000 */
[----:B------:R-:W-:Y:S01]  /*2870*/  FSEL R194, R145, R194, !P3 ;  /* 0x000000c291c27208 */ /* 0x000fe20005800000 */
[----:B------:R-:W-:Y:S01]  /*2880*/  @P1 FMUL R28, R28, R201 ;  /* 0x000000c91c1c1220 */ /* 0x000fe20000400000 */
[----:B------:R-:W-:Y:S01]  /*2890*/  LOP3.LUT R49, R49, 0xffff, RZ, 0xc0, !PT ;  /* 0x0000ffff31317812 */ /* 0x000fe200078ec0ff */
[-C--:B------:R-:W-:Y:S01]  /*28a0*/  FMUL R12, R12, R202.reuse ;  /* 0x000000ca0c0c7220 */ /* 0x080fe20000400000 */
[----:B------:R-:W-:Y:S01]  /*28b0*/  PRMT R45, R45, 0x7604, R48 ;  /* 0x000076042d2d7816 */ /* 0x000fe20000000030 */
[----:B------:R-:W-:Y:S01]  /*28c0*/  FFMA R22, R194, R21, R81 ;  /* 0x00000015c2167223 */ /* 0x000fe20000000051 */
[----:B------:R-:W-:Y:S01]  /*28d0*/  LOP3.LUT R46, R46, 0xff, RZ, 0xc0, !PT ;  /* 0x000000ff2e2e7812 */ /* 0x000fe200078ec0ff */
[----:B------:R-:W-:Y:S01]  /*28e0*/  FMUL R21, R23, R202 ;  /* 0x000000ca17157220 */ /* 0x000fe20000400000 */
[----:B------:R-:W-:Y:S01]  /*28f0*/  FSEL R63, R146, R63, !P3 ;  /* 0x0000003f923f7208 */ /* 0x000fe20005800000 */
[----:B------:R-:W-:Y:S01]  /*2900*/  FADD R194, R141, 1 ;  /* 0x3f8000008dc27421 */ /* 0x000fe20000000000 */
[----:B------:R-:W-:Y:S01]  /*2910*/  @P0 FMNMX R198, R198, |R25|, !PT ;  /* 0x40000019c6c60209 */ /* 0x000fe20007800000 */
[----:B------:R-:W-:Y:S01]  /*2920*/  @P1 FMUL R24, R24, R201 ;  /* 0x000000c918181220 */ /* 0x000fe20000400000 */
[----:B------:R-:W-:Y:S01]  /*2930*/  SHF.L.U32 R44, R49, 0x18, RZ ;  /* 0x00000018312c7819 */ /* 0x000fe200000006ff */
[----:B------:R-:W-:Y:S01]  /*2940*/  FFMA R23, R63, R195, R82 ;  /* 0x000000c33f177223 */ /* 0x000fe20000000052 */
[----:B------:R-:W-:Y:S01]  /*2950*/  PRMT R49, R45, 0x5410, R46 ;  /* 0x000054102d317816 */ /* 0x000fe2000000002e */
[----:B------:R-:W-:Y:S01]  /*2960*/  FADD R63, R140, 1 ;  /* 0x3f8000008c3f7421 */ /* 0x000fe20000000000 */
[----:B------:R-:W-:Y:S01]  /*2970*/  F2FP.SATFINITE.E4M3.F32.PACK_AB_MERGE_C R45, RZ, R40, RZ ;  /* 0x00000028ff2d723e */ /* 0x000fe200048070ff */
[----:B------:R-:W-:Y:S01]  /*2980*/  FADD R195, R142, 1 ;  /* 0x3f8000008ec37421 */ /* 0x000fe20000000000 */
[----:B------:R-:W-:Y:S01]  /*2990*/  F2FP.SATFINITE.E4M3.F32.PACK_AB_MERGE_C R41, RZ, R41, RZ ;  /* 0x00000029ff29723e */ /* 0x000fe200048070ff */
[-C--:B------:R-:W-:Y:S01]  /*29a0*/  @P1 FMUL R26, R26, R201.reuse ;  /* 0x000000c91a1a1220 */ /* 0x080fe20000400000 */
[----:B------:R-:W-:Y:S01]  /*29b0*/  @P0 FMNMX R198, R198, |R20|, !PT ;  /* 0x40000014c6c60209 */ /* 0x000fe20007800000 */
[----:B------:R-:W-:Y:S01]  /*29c0*/  FMUL R13, R13, R202 ;  /* 0x000000ca0d0d7220 */ /* 0x000fe20000400000 */
[----:B------:R-:W-:Y:S01]  /*29d0*/  FSEL R204, R147, R204, !P3 ;  /* 0x000000cc93cc7208 */ /* 0x000fe20005800000 */
[----:B------:R-:W-:Y:S01]  /*29e0*/  @P1 FMUL R27, R27, R201 ;  /* 0x000000c91b1b1220 */ /* 0x000fe20000400000 */
[----:B------:R-:W-:Y:S01]  /*29f0*/  LOP3.LUT R45, R45, 0xff, RZ, 0xc0, !PT ;  /* 0x000000ff2d2d7812 */ /* 0x000fe200078ec0ff */
[----:B------:R-:W-:Y:S01]  /*2a00*/  FMUL R14, R14, R202 ;  /* 0x000000ca0e0e7220 */ /* 0x000fe20000400000 */
[----:B------:R-:W-:Y:S01]  /*2a10*/  LOP3.LUT R46, R41, 0xffff, RZ, 0xc0, !PT ;  /* 0x0000ffff292e7812 */ /* 0x000fe200078ec0ff */
[----:B------:R-:W-:Y:S01]  /*2a20*/  FFMA R21, R204, R21, R83 ;  /* 0x00000015cc157223 */ /* 0x000fe20000000053 */
[----:B------:R-:W-:Y:S01]  /*2a30*/  F2FP.SATFINITE.E4M3.F32.PACK_AB_MERGE_C R42, RZ, R42, RZ ;  /* 0x0000002aff2a723e */ /* 0x000fe200048070ff */
[----:B------:R-:W-:Y:S01]  /*2a40*/  FADD R204, R143, 1 ;  /* 0x3f8000008fcc7421 */ /* 0x000fe20000000000 */
[----:B------:R-:W-:Y:S01]  /*2a50*/  @P0 FMNMX R198, R198, |R22|, !PT ;  /* 0x40000016c6c60209 */ /* 0x000fe20007800000 */
[----:B------:R-:W-:Y:S01]  /*2a60*/  @P1 FMUL R25, R25, R201 ;  /* 0x000000c919191220 */ /* 0x000fe20000400000 */
[----:B------:R-:W-:Y:S01]  /*2a70*/  FSEL R63, R140, R63, !P3 ;  /* 0x0000003f8c3f7208 */ /* 0x000fe20005800000 */
[----:B------:R-:W-:Y:S01]  /*2a80*/  FMUL R15, R15, R202 ;  /* 0x000000ca0f0f7220 */ /* 0x000fe20000400000 */
[----:B------:R-:W-:Y:S01]  /*2a90*/  PRMT R45, R46, 0x7604, R45 ;  /* 0x000076042e2d7816 */ /* 0x000fe2000000002d */
[----:B------:R-:W-:Y:S01]  /*2aa0*/  @P1 FMUL R20, R20, R201 ;  /* 0x000000c914141220 */ /* 0x000fe20000400000 */
[----:B------:R-:W-:Y:S01]  /*2ab0*/  LOP3.LUT R42, R42, 0xff, RZ, 0xc0, !PT ;  /* 0x000000ff2a2a7812 */ /* 0x000fe200078ec0ff */
[----:B------:R-:W-:Y:S01]  /*2ac0*/  FFMA R16, R63, R16, R76 ;  /* 0x000000103f107223 */ /* 0x000fe2000000004c */
[----:B------:R-:W-:Y:S01]  /*2ad0*/  F2FP.SATFINITE.E4M3.F32.PACK_AB_MERGE_C R41, RZ, R36, RZ ;  /* 0x00000024ff29723e */ /* 0x000fe200048070ff */
[----:B------:R-:W-:Y:S01]  /*2ae0*/  FADD R63, R136, 1 ;  /* 0x3f800000883f7421 */ /* 0x000fe20000000000 */
[----:B------:R-:W-:Y:S01]  /*2af0*/  F2FP.SATFINITE.E4M3.F32.PACK_AB_MERGE_C R37, RZ, R37, RZ ;  /* 0x00000025ff25723e */ /* 0x000fe200048070ff */
[----:B------:R-:W-:Y:S01]  /*2b00*/  @P1 FMUL R22, R22, R201 ;  /* 0x000000c916161220 */ /* 0x000fe20000400000 */
[----:B------:R-:W-:Y:S01]  /*2b10*/  @P0 FMNMX R198, R198, |R23|, !PT ;  /* 0x40000017c6c60209 */ /* 0x000fe20007800000 */
[----:B------:R-:W-:Y:S01]  /*2b20*/  FMUL R8, R8, R202 ;  /* 0x000000ca08087220 */ /* 0x000fe20000400000 */
[----:B------:R-:W-:Y:S01]  /*2b30*/  FSEL R194, R141, R194, !P3 ;  /* 0x000000c28dc27208 */ /* 0x000fe20005800000 */
[----:B------:R-:W-:Y:S01]  /*2b40*/  FMUL R203, R9, R202 ;  /* 0x000000ca09cb7220 */ /* 0x000fe20000400000 */
[----:B------:R-:W-:Y:S01]  /*2b50*/  PRMT R45, R45, 0x5410, R42 ;  /* 0x000054102d2d7816 */ /* 0x000fe2000000002a */
[----:B------:R-:W-:Y:S01]  /*2b60*/  FADD R205, R134, 1 ;  /* 0x3f80000086cd7421 */ /* 0x000fe20000000000 */
[----:B------:R-:W-:Y:S01]  /*2b70*/  LOP3.LUT R41, R41, 0xff, RZ, 0xc0, !PT ;  /* 0x000000ff29297812 */ /* 0x000fe200078ec0ff */
[----:B------:R-:W-:Y:S01]  /*2b80*/  FFMA R17, R194, R17, R77 ;  /* 0x00000011c2117223 */ /* 0x000fe2000000004d */
[----:B------:R-:W-:Y:S01]  /*2b90*/  LOP3.LUT R42, R37, 0xffff, RZ, 0xc0, !PT ;  /* 0x0000ffff252a7812 */ /* 0x000fe200078ec0ff */
[----:B------:R-:W-:Y:S01]  /*2ba0*/  FADD R194, R137, 1 ;  /* 0x3f80000089c27421 */ /* 0x000fe20000000000 */
[----:B------:R-:W-:Y:S01]  /*2bb0*/  F2FP.SATFINITE.E4M3.F32.PACK_AB_MERGE_C R38, RZ, R38, RZ ;  /* 0x00000026ff26723e */ /* 0x000fe200048070ff */
[----:B------:R-:W-:Y:S01]  /*2bc0*/  @P1 FMUL R23, R23, R201 ;  /* 0x000000c917171220 */ /* 0x000fe20000400000 */
[----:B------:R-:W-:Y:S01]  /*2bd0*/  @P0 FMNMX R198, R198, |R21|, !PT ;  /* 0x40000015c6c60209 */ /* 0x000fe20007800000 */
[----:B------:R-:W-:Y:S01]  /*2be0*/  @P1 FMUL R21, R21, R201 ;  /* 0x000000c915151220 */ /* 0x000fe20000400000 */
[----:B------:R-:W-:Y:S01]  /*2bf0*/  FSEL R195, R142, R195, !P3 ;  /* 0x000000c38ec37208 */ /* 0x000fe20005800000 */
[-C--:B------:R-:W-:Y:S01]  /*2c00*/  FMUL R11, R11, R202.reuse ;  /* 0x000000ca0b0b7220 */ /* 0x080fe20000400000 */
[----:B------:R-:W-:Y:S01]  /*2c10*/  PRMT R41, R42, 0x7604, R41 ;  /* 0x000076042a297816 */ /* 0x000fe20000000029 */
[----:B------:R-:W-:Y:S01]  /*2c20*/  FMUL R192, R192, R202 ;  /* 0x000000cac0c07220 */ /* 0x000fe20000400000 */
[----:B------:R-:W-:Y:S01]  /*2c30*/  LOP3.LUT R38, R38, 0xff, RZ, 0xc0, !PT ;  /* 0x000000ff26267812 */ /* 0x000fe200078ec0ff */
[----:B------:R-:W-:Y:S01]  /*2c40*/  FFMA R18, R195, R18, R78 ;  /* 0x00000012c3127223 */ /* 0x000fe2000000004e */
[----:B------:R-:W-:Y:S01]  /*2c50*/  @P0 FMNMX R198, R198, |R16|, !PT ;  /* 0x40000010c6c60209 */ /* 0x000fe20007800000 */
[----:B------:R-:W-:Y:S01]  /*2c60*/  FADD R195, R138, 1 ;  /* 0x3f8000008ac37421 */ /* 0x000fe20000000000 */
[----:B------:R-:W-:Y:S01]  /*2c70*/  F2FP.SATFINITE.E4M3.F32.PACK_AB_MERGE_C R33, RZ, R33, RZ ;  /* 0x00000021ff21723e */ /* 0x000fe200048070ff */
[----:B------:R-:W-:Y:S01]  /*2c80*/  @P1 FMUL R16, R16, R201 ;  /* 0x000000c910101220 */ /* 0x000fe20000400000 */
[----:B------:R-:W-:Y:S01]  /*2c90*/  F2FP.SATFINITE.E4M3.F32.PACK_AB_MERGE_C R39, RZ, R39, RZ ;  /* 0x00000027ff27723e */ /* 0x000fe200048070ff */
[----:B------:R-:W-:Y:S01]  /*2ca0*/  FMUL R207, R207, R202 ;  /* 0x000000cacfcf7220 */ /* 0x000fe20000400000 */
[----:B------:R-:W-:Y:S01]  /*2cb0*/  FSEL R204, R143, R204, !P3 ;  /* 0x000000cc8fcc7208 */ /* 0x000fe20005800000 */
[----:B------:R-:W-:Y:S01]  /*2cc0*/  FMUL R6, R6, R202 ;  /* 0x000000ca06067220 */ /* 0x000fe20000400000 */
[----:B------:R-:W-:Y:S01]  /*2cd0*/  F2FP.SATFINITE.E4M3.F32.PACK_AB_MERGE_C R34, RZ, R34, RZ ;  /* 0x00000022ff22723e */ /* 0x000fe200048070ff */
[----:B------:R-:W-:Y:S01]  /*2ce0*/  FMUL R7, R7, R202 ;  /* 0x000000ca07077220 */ /* 0x000fe20000400000 */
[----:B------:R-:W-:Y:S01]  /*2cf0*/  PRMT R41, R41, 0x5410, R38 ;  /* 0x0000541029297816 */ /* 0x000fe20000000026 */
[----:B------:R-:W-:Y:S01]  /*2d00*/  FFMA R19, R204, R19, R79 ;  /* 0x00000013cc137223 */ /* 0x000fe2000000004f */
[----:B------:R-:W-:Y:S01]  /*2d10*/  @P0 FMNMX R198, R198, |R17|, !PT ;  /* 0x40000011c6c60209 */ /* 0x000fe20007800000 */
[----:B------:R-:W-:Y:S01]  /*2d20*/  FADD R204, R139, 1 ;  /* 0x3f8000008bcc7421 */ /* 0x000fe20000000000 */
[----:B------:R-:W-:Y:S01]  /*2d30*/  LOP3.LUT R33, R33, 0xff, RZ, 0xc0, !PT ;  /* 0x000000ff21217812 */ /* 0x000fe200078ec0ff */
[-C--:B------:R-:W-:Y:S01]  /*2d40*/  @P1 FMUL R17, R17, R201.reuse ;  /* 0x000000c911111220 */ /* 0x080fe20000400000 */
[----:B------:R-:W-:Y:S01]  /*2d50*/  LOP3.LUT R38, R39, 0xffff, RZ, 0xc0, !PT ;  /* 0x0000ffff27267812 */ /* 0x000fe200078ec0ff */
[----:B------:R-:W-:Y:S01]  /*2d60*/  @P1 FMUL R55, R55, R201 ;  /* 0x000000c937371220 */ /* 0x000fe20000400000 */
[----:B------:R-:W-:Y:S01]  /*2d70*/  FSEL R63, R136, R63, !P3 ;  /* 0x0000003f883f7208 */ /* 0x000fe20005800000 */
[-C--:B------:R-:W-:Y:S01]  /*2d80*/  @P1 FMUL R61, R61, R201.reuse ;  /* 0x000000c93d3d1220 */ /* 0x080fe20000400000 */
[----:B------:R-:W-:Y:S01]  /*2d90*/  LOP3.LUT R34, R34, 0xffff, RZ, 0xc0, !PT ;  /* 0x0000ffff22227812 */ /* 0x000fe200078ec0ff */
[----:B------:R-:W-:Y:S01]  /*2da0*/  @P1 FMUL R57, R57, R201 ;  /* 0x000000c939391220 */ /* 0x000fe20000400000 */
[----:B------:R-:W-:Y:S01]  /*2db0*/  F2FP.SATFINITE.E4M3.F32.PACK_AB_MERGE_C R29, RZ, R29, RZ ;  /* 0x0000001dff1d723e */ /* 0x000fe200048070ff */
[----:B------:R-:W-:Y:S01]  /*2dc0*/  FFMA R12, R63, R12, R72 ;  /* 0x0000000c3f0c7223 */ /* 0x000fe20000000048 */
[----:B------:R-:W-:Y:S01]  /*2dd0*/  @P0 FMNMX R198, R198, |R18|, !PT ;  /* 0x40000012c6c60209 */ /* 0x000fe20007800000 */
[----:B------:R-:W-:Y:S01]  /*2de0*/  FADD R63, R132, 1 ;  /* 0x3f800000843f7421 */ /* 0x000fe20000000000 */
[----:B------:R-:W-:Y:S01]  /*2df0*/  PRMT R38, R38, 0x7604, R33 ;  /* 0x0000760426267816 */ /* 0x000fe20000000021 */
[-C--:B------:R-:W-:Y:S01]  /*2e00*/  @P1 FMUL R18, R18, R201.reuse ;  /* 0x000000c912121220 */ /* 0x080fe20000400000 */
[----:B------:R-:W-:Y:S01]  /*2e10*/  FSEL R194, R137, R194, !P3 ;  /* 0x000000c289c27208 */ /* 0x000fe20005800000 */
[-C--:B------:R-:W-:Y:S01]  /*2e20*/  @P1 FMUL R59, R59, R201.reuse ;  /* 0x000000c93b3b1220 */ /* 0x080fe20000400000 */
[----:B------:R-:W-:Y:S01]  /*2e30*/  F2FP.SATFINITE.E4M3.F32.PACK_AB_MERGE_C R33, RZ, R28, RZ ;  /* 0x0000001cff21723e */ /* 0x000fe200048070ff */
[----:B------:R-:W-:Y:S01]  /*2e40*/  @P1 FMUL R35, R35, R201 ;  /* 0x000000c923231220 */ /* 0x000fe20000400000 */
[----:B------:R-:W-:Y:S01]  /*2e50*/  SHF.L.U32 R28, R34, 0x18, RZ ;  /* 0x00000018221c7819 */ /* 0x000fe200000006ff */
[----:B------:R-:W-:Y:S01]  /*2e60*/  FFMA R13, R194, R13, R73 ;  /* 0x0000000dc20d7223 */ /* 0x000fe20000000049 */
[----:B------:R-:W-:Y:S01]  /*2e70*/  LOP3.LUT R34, R29, 0xffff, RZ, 0xc0, !PT ;  /* 0x0000ffff1d227812 */ /* 0x000fe200078ec0ff */
[----:B------:R-:W-:Y:S01]  /*2e80*/  FADD R194, R133, 1 ;  /* 0x3f80000085c27421 */ /* 0x000fe20000000000 */
[----:B------:R-:W-:Y:S01]  /*2e90*/  @P0 FMNMX R198, R198, |R19|, !PT ;  /* 0x40000013c6c60209 */ /* 0x000fe20007800000 */
[-C--:B------:R-:W-:Y:S01]  /*2ea0*/  @P1 FMUL R19, R19, R201.reuse ;  /* 0x000000c913131220 */ /* 0x080fe20000400000 */
[----:B------:R-:W-:Y:S01]  /*2eb0*/  F2FP.SATFINITE.E4M3.F32.PACK_AB_MERGE_C R29, RZ, R24, RZ ;  /* 0x00000018ff1d723e */ /* 0x000fe200048070ff */
[-C--:B------:R-:W-:Y:S01]  /*2ec0*/  @P1 FMUL R47, R47, R201.reuse ;  /* 0x000000c92f2f1220 */ /* 0x080fe20000400000 */
[----:B------:R-:W-:Y:S01]  /*2ed0*/  F2FP.SATFINITE.E4M3.F32.PACK_AB_MERGE_C R26, RZ, R26, RZ ;  /* 0x0000001aff1a723e */ /* 0x000fe200048070ff */
[----:B------:R-:W-:Y:S01]  /*2ee0*/  @P1 FMUL R31, R31, R201 ;  /* 0x000000c91f1f1220 */ /* 0x000fe20000400000 */
[----:B------:R-:W-:Y:S01]  /*2ef0*/  FSEL R195, R138, R195, !P3 ;  /* 0x000000c38ac37208 */ /* 0x000fe20005800000 */
[-C--:B------:R-:W-:Y:S01]  /*2f00*/  @P1 FMUL R43, R43, R201.reuse ;  /* 0x000000c92b2b1220 */ /* 0x080fe20000400000 */
[----:B------:R-:W-:Y:S01]  /*2f10*/  @P0 FMNMX R198, R198, |R12|, !PT ;  /* 0x4000000cc6c60209 */ /* 0x000fe20007800000 */
[-C--:B------:R-:W-:Y:S01]  /*2f20*/  @P1 FMUL R12, R12, R201.reuse ;  /* 0x000000c90c0c1220 */ /* 0x080fe20000400000 */
[----:B------:R-:W-:Y:S01]  /*2f30*/  LOP3.LUT R29, R29, 0xff, RZ, 0xc0, !PT ;  /* 0x000000ff1d1d7812 */ /* 0x000fe200078ec0ff */
[----:B------:R-:W-:Y:S01]  /*2f40*/  FFMA R14, R195, R14, R74 ;  /* 0x0000000ec30e7223 */ /* 0x000fe2000000004a */
[----:B------:R-:W-:Y:S01]  /*2f50*/  LOP3.LUT R26, R26, 0xffff, RZ, 0xc0, !PT ;  /* 0x0000ffff1a1a7812 */ /* 0x000fe200078ec0ff */
[----:B------:R-:W-:Y:S01]  /*2f60*/  @P1 FMUL R32, R32, R201 ;  /* 0x000000c920201220 */ /* 0x000fe20000400000 */
[----:B------:R-:W-:Y:S01]  /*2f70*/  F2FP.SATFINITE.E4M3.F32.PACK_AB_MERGE_C R27, RZ, R27, RZ ;  /* 0x0000001bff1b723e */ /* 0x000fe200048070ff */
[----:B------:R-:W-:Y:S01]  /*2f80*/  @P1 FMUL R30, R30, R201 ;  /* 0x000000c91e1e1220 */ /* 0x000fe20000400000 */
[----:B------:R-:W-:-:S02]  /*2f90*/  FSEL R204, R139, R204, !P3 ;  /* 0x000000cc8bcc7208 */ /* 0x000fc40005800000 */
[----:B------:R-:W-:Y:S01]  /*2fa0*/  @P0 FMNMX R198, R198, |R13|, !PT ;  /* 0x4000000dc6c60209 */ /* 0x000fe20007800000 */
[----:B------:R-:W-:Y:S01]  /*2fb0*/  @P1 FMUL R13, R13, R201 ;  /* 0x000000c90d0d1220 */ /* 0x000fe20000400000 */
[----:B------:R-:W-:Y:S02]  /*2fc0*/  PRMT R26, R26, 0x7604, R29 ;  /* 0x000076041a1a7816 */ /* 0x000fe4000000001d */
[----:B------:R-:W-:Y:S02]  /*2fd0*/  LOP3.LUT R27, R27, 0xff, RZ, 0xc0, !PT ;  /* 0x000000ff1b1b7812 */ /* 0x000fe400078ec0ff */
[----:B------:R-:W-:Y:S02]  /*2fe0*/  F2FP.SATFINITE.E4M3.F32.PACK_AB_MERGE_C R25, RZ, R25, RZ ;  /* 0x00000019ff19723e */ /* 0x000fe400048070ff */
[----:B------:R-:W-:Y:S01]  /*2ff0*/  FSEL R195, R132, R63, !P3 ;  /* 0x0000003f84c37208 */ /* 0x000fe20005800000 */
[----:B------:R-:W-:Y:S01]  /*3000*/  FFMA R63, R204, R15, R75 ;  /* 0x0000000fcc3f7223 */ /* 0x000fe2000000004b */
[----:B------:R-:W-:-:S02]  /*3010*/  FSEL R194, R133, R194, !P3 ;  /* 0x000000c285c27208 */ /* 0x000fc40005800000 */
[----:B------:R-:W-:Y:S01]  /*3020*/  @P0 FMNMX R198, R198, |R14|, !PT ;  /* 0x4000000ec6c60209 */ /* 0x000fe20007800000 */
[----:B------:R-:W-:Y:S01]  /*3030*/  FFMA R9, R195, R8, R68 ;  /* 0x00000008c3097223 */ /* 0x000fe20000000044 */
[----:B------:R-:W-:Y:S01]  /*3040*/  PRMT R27, R26, 0x5410, R27 ;  /* 0x000054101a1b7816 */ /* 0x000fe2000000001b */
[----:B------:R-:W-:Y:S01]  /*3050*/  FFMA R15, R194, R203, R69 ;  /* 0x000000cbc20f7223 */ /* 0x000fe20000000045 */
[----:B------:R-:W-:Y:S01]  /*3060*/  LOP3.LUT R25, R25, 0xffff, RZ, 0xc0, !PT ;  /* 0x0000ffff19197812 */ /* 0x000fe200078ec0ff */
[----:B------:R-:W-:Y:S01]  /*3070*/  FADD R194, R135, 1 ;  /* 0x3f80000087c27421 */ /* 0x000fe20000000000 */
[----:B------:R-:W-:Y:S01]  /*3080*/  F2FP.SATFINITE.E4M3.F32.PACK_AB_MERGE_C R26, RZ, R20, RZ ;  /* 0x00000014ff1a723e */ /* 0x000fe200048070ff */
[----:B------:R-:W-:Y:S01]  /*3090*/  FMUL R8, R10, R202 ;  /* 0x000000ca0a087220 */ /* 0x000fe20000400000 */
[----:B------:R-:W-:Y:S01]  /*30a0*/  F2FP.SATFINITE.E4M3.F32.PACK_AB_MERGE_C R22, RZ, R22, RZ ;  /* 0x00000016ff16723e */ /* 0x000fe200048070ff */
[----:B------:R-:W-:Y:S01]  /*30b0*/  FADD R195, R128, 1 ;  /* 0x3f80000080c37421 */ /* 0x000fe20000000000 */
[----:B------:R-:W-:Y:S01]  /*30c0*/  @P0 FMNMX R198, R198, |R63|, !PT ;  /* 0x4000003fc6c60209 */ /* 0x000fe20007800000 */
[----:B------:R-:W-:Y:S01]  /*30d0*/  FADD R10, R129, 1 ;  /* 0x3f800000810a7421 */ /* 0x000fe20000000000 */
[----:B------:R-:W-:Y:S01]  /*30e0*/  SHF.L.U32 R20, R25, 0x18, RZ ;  /* 0x0000001819147819 */ /* 0x000fe200000006ff */
[----:B------:R-:W-:Y:S01]  /*30f0*/  @P1 FMUL R14, R14, R201 ;  /* 0x000000c90e0e1220 */ /* 0x000fe20000400000 */
[----:B------:R-:W-:Y:S01]  /*3100*/  FSEL R205, R134, R205, !P3 ;  /* 0x000000cd86cd7208 */ /* 0x000fe20005800000 */
[----:B------:R-:W-:Y:S01]  /*3110*/  FADD R203, R130, 1 ;  /* 0x3f80000082cb7421 */ /* 0x000fe20000000000 */
[----:B------:R-:W-:Y:S01]  /*3120*/  LOP3.LUT R25, R26, 0xff, RZ, 0xc0, !PT ;  /* 0x000000ff1a197812 */ /* 0x000fe200078ec0ff */
[----:B------:R-:W-:Y:S01]  /*3130*/  @P1 FMUL R63, R63, R201 ;  /* 0x000000c93f3f1220 */ /* 0x000fe20000400000 */
[----:B------:R-:W-:Y:S01]  /*3140*/  LOP3.LUT R22, R22, 0xffff, RZ, 0xc0, !PT ;  /* 0x0000ffff16167812 */ /* 0x000fe200078ec0ff */
[----:B------:R-:W-:Y:S01]  /*3150*/  FFMA R8, R205, R8, R70 ;  /* 0x00000008cd087223 */ /* 0x000fe20000000046 */
[----:B------:R-:W-:-:S02]  /*3160*/  F2FP.SATFINITE.E4M3.F32.PACK_AB_MERGE_C R23, RZ, R23, RZ ;  /* 0x00000017ff17723e */ /* 0x000fc400048070ff */
[----:B------:R-:W-:Y:S01]  /*3170*/  @P0 FMNMX R198, R198, |R9|, !PT ;  /* 0x40000009c6c60209 */ /* 0x000fe20007800000 */
[----:B------:R-:W-:Y:S01]  /*3180*/  @P1 FMUL R9, R9, R201 ;  /* 0x000000c909091220 */ /* 0x000fe20000400000 */
[----:B------:R-:W-:Y:S02]  /*3190*/  FSEL R194, R135, R194, !P3 ;  /* 0x000000c287c27208 */ /* 0x000fe40005800000 */
[----:B------:R-:W-:Y:S02]  /*31a0*/  PRMT R22, R22, 0x7604, R25 ;  /* 0x0000760416167816 */ /* 0x000fe40000000019 */
[----:B------:R-:W-:Y:S01]  /*31b0*/  LOP3.LUT R23, R23, 0xff, RZ, 0xc0, !PT ;  /* 0x000000ff17177812 */ /* 0x000fe200078ec0ff */
[----:B------:R-:W-:Y:S01]  /*31c0*/  FFMA R11, R194, R11, R71 ;  /* 0x0000000bc20b7223 */ /* 0x000fe20000000047 */
[----:B------:R-:W-:Y:S01]  /*31d0*/  F2FP.SATFINITE.E4M3.F32.PACK_AB_MERGE_C R21, RZ, R21, RZ ;  /* 0x00000015ff15723e */ /* 0x000fe200048070ff */
[----:B------:R-:W-:Y:S01]  /*31e0*/  FADD R194, R131, 1 ;  /* 0x3f80000083c27421 */ /* 0x000fe20000000000 */
[----:B------:R-:W-:Y:S01]  /*31f0*/  @P0 FMNMX R198, R198, |R15|, !PT ;  /* 0x4000000fc6c60209 */ /* 0x000fe20007800000 */
[----:B------:R-:W-:Y:S01]  /*3200*/  @P1 FMUL R15, R15, R201 ;  /* 0x000000c90f0f1220 */ /* 0x000fe20000400000 */
[----:B------:R-:W-:-:S02]  /*3210*/  FSEL R195, R128, R195, !P3 ;  /* 0x000000c380c37208 */ /* 0x000fc40005800000 */
[----:B------:R-:W-:Y:S02]  /*3220*/  PRMT R23, R22, 0x5410, R23 ;  /* 0x0000541016177816 */ /* 0x000fe40000000017 */
[----:B------:R-:W-:Y:S01]  /*3230*/  LOP3.LUT R21, R21, 0xffff, RZ, 0xc0, !PT ;  /* 0x0000ffff15157812 */ /* 0x000fe200078ec0ff */
[----:B------:R-:W-:Y:S01]  /*3240*/  FFMA R192, R195, R192, R64 ;  /* 0x000000c0c3c07223 */ /* 0x000fe20000000040 */
[----:B------:R-:W-:Y:S02]  /*3250*/  F2FP.SATFINITE.E4M3.F32.PACK_AB_MERGE_C R22, RZ, R16, RZ ;  /* 0x00000010ff16723e */ /* 0x000fe400048070ff */
[----:B------:R-:W-:Y:S02]  /*3260*/  F2FP.SATFINITE.E4M3.F32.PACK_AB_MERGE_C R17, RZ, R17, RZ ;  /* 0x00000011ff11723e */ /* 0x000fe400048070ff */
[----:B------:R-:W-:Y:S01]  /*3270*/  @P0 FMNMX R198, R198, |R8|, !PT ;  /* 0x40000008c6c60209 */ /* 0x000fe20007800000 */
[----:B------:R-:W-:Y:S01]  /*3280*/  @P1 FMUL R8, R8, R201 ;  /* 0x000000c908081220 */ /* 0x000fe20000400000 */
[----:B------:R-:W-:-:S02]  /*3290*/  FSEL R10, R129, R10, !P3 ;  /* 0x0000000a810a7208 */ /* 0x000fc40005800000 */
[----:B------:R-:W-:Y:S02]  /*32a0*/  SHF.L.U32 R16, R21, 0x18, RZ ;  /* 0x0000001815107819 */ /* 0x000fe400000006ff */
[----:B------:R-:W-:Y:S01]  /*32b0*/  LOP3.LUT R21, R22, 0xff, RZ, 0xc0, !PT ;  /* 0x000000ff16157812 */ /* 0x000fe200078ec0ff */
[----:B------:R-:W-:Y:S01]  /*32c0*/  FFMA R10, R10, R207, R65 ;  /* 0x000000cf0a0a7223 */ /* 0x000fe20000000041 */
[----:B------:R-:W-:Y:S02]  /*32d0*/  LOP3.LUT R22, R17, 0xffff, RZ, 0xc0, !PT ;  /* 0x0000ffff11167812 */ /* 0x000fe400078ec0ff */
[----:B------:R-:W-:Y:S02]  /*32e0*/  F2FP.SATFINITE.E4M3.F32.PACK_AB_MERGE_C R18, RZ, R18, RZ ;  /* 0x00000012ff12723e */ /* 0x000fe400048070ff */
[----:B------:R-:W-:Y:S02]  /*32f0*/  F2FP.SATFINITE.E4M3.F32.PACK_AB_MERGE_C R19, RZ, R19, RZ ;  /* 0x00000013ff13723e */ /* 0x000fe400048070ff */
[----:B------:R-:W-:Y:S01]  /*3300*/  @P0 FMNMX R198, R198, |R11|, !PT ;  /* 0x4000000bc6c60209 */ /* 0x000fe20007800000 */
[----:B------:R-:W-:Y:S01]  /*3310*/  @P1 FMUL R11, R11, R201 ;  /* 0x000000c90b0b1220 */ /* 0x000fe20000400000 */
[----:B------:R-:W-:-:S02]  /*3320*/  F2FP.SATFINITE.E4M3.F32.PACK_AB_MERGE_C R12, RZ, R12, RZ ;  /* 0x0000000cff0c723e */ /* 0x000fc400048070ff */
[----:B------:R-:W-:Y:S02]  /*3330*/  F2FP.SATFINITE.E4M3.F32.PACK_AB_MERGE_C R13, RZ, R13, RZ ;  /* 0x0000000dff0d723e */ /* 0x000fe400048070ff */
[----:B------:R-:W-:Y:S02]  /*3340*/  PRMT R21, R22, 0x7604, R21 ;  /* 0x0000760416157816 */ /* 0x000fe40000000015 */
[----:B------:R-:W-:Y:S02]  /*3350*/  LOP3.LUT R18, R18, 0xff, RZ, 0xc0, !PT ;  /* 0x000000ff12127812 */ /* 0x000fe400078ec0ff */
[----:B------:R-:W-:Y:S02]  /*3360*/  LOP3.LUT R19, R19, 0xffff, RZ, 0xc0, !PT ;  /* 0x0000ffff13137812 */ /* 0x000fe400078ec0ff */
[----:B------:R-:W-:Y:S01]  /*3370*/  @P0 FMNMX R198, R198, |R192|, !PT ;  /* 0x400000c0c6c60209 */ /* 0x000fe20007800000 */
[----:B------:R-:W-:Y:S01]  /*3380*/  @P1 FMUL R192, R192, R201 ;  /* 0x000000c9c0c01220 */ /* 0x000fe20000400000 */
[----:B------:R-:W-:-:S02]  /*3390*/  LOP3.LUT R12, R12, 0xff, RZ, 0xc0, !PT ;  /* 0x000000ff0c0c7812 */ /* 0x000fc400078ec0ff */
[----:B------:R-:W-:Y:S02]  /*33a0*/  LOP3.LUT R13, R13, 0xffff, RZ, 0xc0, !PT ;  /* 0x0000ffff0d0d7812 */ /* 0x000fe400078ec0ff */
[----:B------:R-:W-:Y:S02]  /*33b0*/  F2FP.SATFINITE.E4M3.F32.PACK_AB_MERGE_C R14, RZ, R14, RZ ;  /* 0x0000000eff0e723e */ /* 0x000fe400048070ff */
[----:B------:R-:W-:Y:S02]  /*33c0*/  PRMT R18, R21, 0x5410, R18 ;  /* 0x0000541015127816 */ /* 0x000fe40000000012 */
[----:B------:R-:W-:Y:S02]  /*33d0*/  SHF.L.U32 R19, R19, 0x18, RZ ;  /* 0x0000001813137819 */ /* 0x000fe400000006ff */
[----:B------:R-:W-:Y:S01]  /*33e0*/  @P0 FMNMX R198, R198, |R10|, !PT ;  /* 0x4000000ac6c60209 */ /* 0x000fe20007800000 */
[----:B------:R-:W-:Y:S01]  /*33f0*/  @P1 FMUL R10, R10, R201 ;  /* 0x000000c90a0a1220 */ /* 0x000fe20000400000 */
[----:B------:R-:W-:-:S02]  /*3400*/  PRMT R13, R13, 0x7604, R12 ;  /* 0x000076040d0d7816 */ /* 0x000fc4000000000c */
[----:B------:R-:W-:Y:S02]  /*3410*/  LOP3.LUT R14, R14, 0xff, RZ, 0xc0, !PT ;  /* 0x000000ff0e0e7812 */ /* 0x000fe400078ec0ff */
[----:B------:R-:W-:Y:S02]  /*3420*/  FSEL R203, R130, R203, !P3 ;  /* 0x000000cb82cb7208 */ /* 0x000fe40005800000 */
[----:B------:R-:W-:Y:S02]  /*3430*/  F2FP.SATFINITE.E4M3.F32.PACK_AB_MERGE_C R9, RZ, R9, RZ ;  /* 0x00000009ff09723e */ /* 0x000fe400048070ff */
[----:B------:R-:W-:Y:S01]  /*3440*/  F2FP.SATFINITE.E4M3.F32.PACK_AB_MERGE_C R15, RZ, R15, RZ ;  /* 0x0000000fff0f723e */ /* 0x000fe200048070ff */
[----:B------:R-:W-:Y:S01]  /*3450*/  FFMA R6, R203, R6, R66 ;  /* 0x00000006cb067223 */ /* 0x000fe20000000042 */
[----:B------:R-:W-:Y:S02]  /*3460*/  LOP3.LUT R17, R18, R19, RZ, 0xfc, !PT ;  /* 0x0000001312117212 */ /* 0x000fe400078efcff */
[----:B------:R-:W-:-:S02]  /*3470*/  PRMT R18, R13, 0x5410, R14 ;  /* 0x000054100d127816 */ /* 0x000fc4000000000e */
[----:B------:R-:W-:Y:S01]  /*3480*/  FSEL R194, R131, R194, !P3 ;  /* 0x000000c283c27208 */ /* 0x000fe20005800000 */
[----:B------:R-:W1:Y:S01]  /*3490*/  @!P2 LDC.64 R12, c[0x0][0x230] ;  /* 0x00008c00ff0cab82 */ /* 0x000e620000000a00 */
[----:B------:R-:W-:Y:S02]  /*34a0*/  F2FP.SATFINITE.E4M3.F32.PACK_AB_MERGE_C R14, RZ, R10, RZ ;  /* 0x0000000aff0e723e */ /* 0x000fe400048070ff */
[----:B------:R-:W-:Y:S01]  /*34b0*/  LOP3.LUT R9, R9, 0xff, RZ, 0xc0, !PT ;  /* 0x000000ff09097812 */ /* 0x000fe200078ec0ff */
[----:B------:R-:W-:Y:S01]  /*34c0*/  FFMA R7, R194, R7, R67 ;  /* 0x00000007c2077223 */ /* 0x000fe20000000043 */
[----:B------:R-:W-:Y:S02]  /*34d0*/  LOP3.LUT R10, R15, 0xffff, RZ, 0xc0, !PT ;  /* 0x0000ffff0f0a7812 */ /* 0x000fe400078ec0ff */
[----:B------:R-:W-:Y:S01]  /*34e0*/  @P0 FMNMX R198, R198, |R6|, !PT ;  /* 0x40000006c6c60209 */ /* 0x000fe20007800000 */
[----:B------:R-:W-:Y:S01]  /*34f0*/  @P1 FMUL R6, R6, R201 ;  /* 0x000000c906061220 */ /* 0x000fe20000400000 */
[----:B------:R-:W-:-:S02]  /*3500*/  PRMT R19, R10, 0x7604, R9 ;  /* 0x000076040a137816 */ /* 0x000fc40000000009 */
[----:B------:R-:W-:Y:S02]  /*3510*/  F2FP.SATFINITE.E4M3.F32.PACK_AB_MERGE_C R9, RZ, R11, RZ ;  /* 0x0000000bff09723e */ /* 0x000fe400048070ff */
[----:B------:R-:W2:Y:S01]  /*3520*/  LDC.64 R10, c[0x0][0x258] ;  /* 0x00009600ff0a7b82 */ /* 0x000ea20000000a00 */
[----:B------:R-:W-:Y:S01]  /*3530*/  @P0 FMNMX R198, R198, |R7|, !PT ;  /* 0x40000007c6c60209 */ /* 0x000fe20007800000 */
[----:B------:R-:W-:Y:S01]  /*3540*/  @P1 FMUL R7, R7, R201 ;  /* 0x000000c907071220 */ /* 0x000fe20000400000 */
[----:B------:R-:W-:Y:S02]  /*3550*/  F2FP.SATFINITE.E4M3.F32.PACK_AB_MERGE_C R192, RZ, R192, RZ ;  /* 0x000000c0ffc0723e */ /* 0x000fe400048070ff */
[----:B------:R-:W-:Y:S02]  /*3560*/  F2FP.SATFINITE.E4M3.F32.PACK_AB_MERGE_C R55, RZ, R55, RZ ;  /* 0x00000037ff37723e */ /* 0x000fe400048070ff */
[----:B------:R-:W-:Y:S02]  /*3570*/  F2FP.SATFINITE.E4M3.F32.PACK_AB_MERGE_C R8, RZ, R8, RZ ;  /* 0x00000008ff08723e */ /* 0x000fe400048070ff */
[----:B------:R-:W-:-:S02]  /*3580*/  LOP3.LUT R15, R192, 0xff, RZ, 0xc0, !PT ;  /* 0x000000ffc00f7812 */ /* 0x000fc400078ec0ff */
[----:B------:R-:W-:Y:S02]  /*3590*/  LOP3.LUT R14, R14, 0xffff, RZ, 0xc0, !PT ;  /* 0x0000ffff0e0e7812 */ /* 0x000fe400078ec0ff */
[----:B------:R-:W-:Y:S02]  /*35a0*/  F2FP.SATFINITE.E4M3.F32.PACK_AB_MERGE_C R7, RZ, R7, RZ ;  /* 0x00000007ff07723e */ /* 0x000fe400048070ff */
[----:B------:R-:W-:Y:S02]  /*35b0*/  F2FP.SATFINITE.E4M3.F32.PACK_AB_MERGE_C R6, RZ, R6, RZ ;  /* 0x00000006ff06723e */ /* 0x000fe400048070ff */
[----:B------:R-:W-:Y:S02]  /*35c0*/  LOP3.LUT R55, R55, 0xff, RZ, 0xc0, !PT ;  /* 0x000000ff37377812 */ /* 0x000fe400078ec0ff */
[----:B------:R-:W-:Y:S02]  /*35d0*/  LOP3.LUT R16, R23, R16, RZ, 0xfc, !PT ;  /* 0x0000001017107212 */ /* 0x000fe400078efcff */
[----:B------:R-:W-:-:S02]  /*35e0*/  LOP3.LUT R9, R9, 0xffff, RZ, 0xc0, !PT ;  /* 0x0000ffff09097812 */ /* 0x000fc400078ec0ff */
[----:B------:R-:W-:Y:S02]  /*35f0*/  LOP3.LUT R8, R8, 0xff, RZ, 0xc0, !PT ;  /* 0x000000ff08087812 */ /* 0x000fe400078ec0ff */
[----:B------:R-:W-:Y:S02]  /*3600*/  PRMT R23, R14, 0x7604, R15 ;  /* 0x000076040e177816 */ /* 0x000fe4000000000f */
[----:B------:R-:W-:Y:S02]  /*3610*/  F2FP.SATFINITE.E4M3.F32.PACK_AB_MERGE_C R61, RZ, R61, RZ ;  /* 0x0000003dff3d723e */ /* 0x000fe400048070ff */
[----:B------:R-:W-:Y:S02]  /*3620*/  F2FP.SATFINITE.E4M3.F32.PACK_AB_MERGE_C R57, RZ, R57, RZ ;  /* 0x00000039ff39723e */ /* 0x000fe400048070ff */
[----:B------:R-:W-:Y:S02]  /*3630*/  LOP3.LUT R15, R7, 0xffff, RZ, 0xc0, !PT ;  /* 0x0000ffff070f7812 */ /* 0x000fe400078ec0ff */
[----:B------:R-:W-:Y:S01]  /*3640*/  LOP3.LUT R14, R6, 0xff, RZ, 0xc0, !PT ;  /* 0x000000ff060e7812 */ /* 0x000fe200078ec0ff */
[----:B-1----:R-:W-:Y:S01]  /*3650*/  @!P2 IMAD.WIDE R6, R199, 0x4, R12 ;  /* 0x00000004c706a825 */ /* 0x002fe200078e020c */
[----:B------:R-:W-:-:S02]  /*3660*/  F2FP.SATFINITE.E4M3.F32.PACK_AB_MERGE_C R59, RZ, R59, RZ ;  /* 0x0000003bff3b723e */ /* 0x000fc400048070ff */
[----:B------:R-:W-:Y:S02]  /*3670*/  F2FP.SATFINITE.E4M3.F32.PACK_AB_MERGE_C R35, RZ, R35, RZ ;  /* 0x00000023ff23723e */ /* 0x000fe400048070ff */
[----:B------:R-:W-:Y:S01]  /*3680*/  PRMT R54, R54, 0x5410, R55 ;  /* 0x0000541036367816 */ /* 0x000fe20000000037 */
[----:B------:R2:W-:Y:S01]  /*3690*/  @!P2 STG.E desc[UR4][R6.64], R202 ;  /* 0x000000ca0600a986 */ /* 0x0005e2000c101904 */
[----:B------:R-:W-:Y:S02]  /*36a0*/  F2FP.SATFINITE.E4M3.F32.PACK_AB_MERGE_C R63, RZ, R63, RZ ;  /* 0x0000003fff3f723e */ /* 0x000fe400048070ff */
[----:B------:R-:W-:Y:S02]  /*36b0*/  SHF.L.U32 R9, R9, 0x18, RZ ;  /* 0x0000001809097819 */ /* 0x000fe400000006ff */
[----:B------:R-:W-:Y:S02]  /*36c0*/  PRMT R8, R19, 0x5410, R8 ;  /* 0x0000541013087816 */ /* 0x000fe40000000008 */
[----:B------:R-:W-:-:S02]  /*36d0*/  LOP3.LUT R61, R61, 0xffff, RZ, 0xc0, !PT ;  /* 0x0000ffff3d3d7812 */ /* 0x000fc400078ec0ff */
[----:B------:R-:W-:Y:S02]  /*36e0*/  LOP3.LUT R57, R57, 0xff, RZ, 0xc0, !PT ;  /* 0x000000ff39397812 */ /* 0x000fe400078ec0ff */
[----:B------:R-:W-:Y:S01]  /*36f0*/  F2FP.SATFINITE.E4M3.F32.PACK_AB_MERGE_C R47, RZ, R47, RZ ;  /* 0x0000002fff2f723e */ /* 0x000fe200048070ff */
[----:B--2---:R-:W-:Y:S01]  /*3700*/  IMAD.WIDE.U32 R6, R196, 0x4, R10 ;  /* 0x00000004c4067825 */ /* 0x004fe200078e000a */
[----:B------:R-:W-:Y:S02]  /*3710*/  F2FP.SATFINITE.E4M3.F32.PACK_AB_MERGE_C R31, RZ, R31, RZ ;  /* 0x0000001fff1f723e */ /* 0x000fe400048070ff */
[----:B------:R-:W-:Y:S02]  /*3720*/  SHF.L.U32 R15, R15, 0x18, RZ ;  /* 0x000000180f0f7819 */ /* 0x000fe400000006ff */
[----:B------:R-:W-:Y:S01]  /*3730*/  PRMT R14, R23, 0x5410, R14 ;  /* 0x00005410170e7816 */ /* 0x000fe2000000000e */
[----:B------:R1:W-:Y:S01]  /*3740*/  STG.E desc[UR4][R6.64], R0 ;  /* 0x0000000006007986 */ /* 0x0003e2000c101904 */
[----:B------:R-:W-:-:S02]  /*3750*/  LOP3.LUT R59, R59, 0xffff, RZ, 0xc0, !PT ;  /* 0x0000ffff3b3b7812 */ /* 0x000fc400078ec0ff */
[----:B------:R-:W-:Y:S02]  /*3760*/  F2FP.SATFINITE.E4M3.F32.PACK_AB_MERGE_C R43, RZ, R43, RZ ;  /* 0x0000002bff2b723e */ /* 0x000fe400048070ff */
[----:B------:R-:W-:Y:S02]  /*3770*/  LOP3.LUT R35, R35, 0xff, RZ, 0xc0, !PT ;  /* 0x000000ff23237812 */ /* 0x000fe400078ec0ff */
[----:B------:R-:W-:Y:S02]  /*3780*/  F2FP.SATFINITE.E4M3.F32.PACK_AB_MERGE_C R32, RZ, R32, RZ ;  /* 0x00000020ff20723e */ /* 0x000fe400048070ff */
[----:B------:R-:W-:Y:S02]  /*3790*/  LOP3.LUT R63, R63, 0xffff, RZ, 0xc0, !PT ;  /* 0x0000ffff3f3f7812 */ /* 0x000fe400078ec0ff */
[----:B------:R-:W-:Y:S02]  /*37a0*/  LOP3.LUT R21, R8, R9, RZ, 0xfc, !PT ;  /* 0x0000000908157212 */ /* 0x000fe400078efcff */
[----:B------:R-:W-:-:S02]  /*37b0*/  LOP3.LUT R5, R54, R5, RZ, 0xfc, !PT ;  /* 0x0000000536057212 */ /* 0x000fc400078efcff */
[----:B------:R-:W-:Y:S01]  /*37c0*/  IADD3 R9, R196, 0x20, RZ ;  /* 0x00000020c4097810 */ /* 0x000fe20007ffe0ff */
[----:B------:R-:W2:Y:S01]  /*37d0*/  LDC R54, c[0x0][0x210] ;  /* 0x00008400ff367b82 */ /* 0x000ea20000000800 */
[----:B------:R-:W-:Y:S02]  /*37e0*/  SHF.L.U32 R2, R61, 0x18, RZ ;  /* 0x000000183d027819 */ /* 0x000fe400000006ff */
[----:B------:R-:W-:Y:S01]  /*37f0*/  PRMT R57, R4, 0x5410, R57 ;  /* 0x0000541004397816 */ /* 0x000fe20000000039 */
[----:B------:R-:W-:Y:S01]  /*3800*/  IMAD.WIDE.U32 R8, R9, 0x4, R10 ;  /* 0x0000000409087825 */ /* 0x000fe200078e000a */
[----:B------:R-:W-:Y:S02]  /*3810*/  LOP3.LUT R47, R47, 0xffff, RZ, 0xc0, !PT ;  /* 0x0000ffff2f2f7812 */ /* 0x000fe400078ec0ff */
[----:B------:R-:W-:Y:S02]  /*3820*/  LOP3.LUT R33, R33, 0xff, RZ, 0xc0, !PT ;  /* 0x000000ff21217812 */ /* 0x000fe400078ec0ff */
[----:B------:R-:W-:-:S02]  /*3830*/  F2FP.SATFINITE.E4M3.F32.PACK_AB_MERGE_C R30, RZ, R30, RZ ;  /* 0x0000001eff1e723e */ /* 0x000fc400048070ff */
[----:B------:R-:W-:Y:S02]  /*3840*/  LOP3.LUT R31, R31, 0xffff, RZ, 0xc0, !PT ;  /* 0x0000ffff1f1f7812 */ /* 0x000fe400078ec0ff */
[----:B------:R-:W-:Y:S02]  /*3850*/  LOP3.LUT R29, R14, R15, RZ, 0xfc, !PT ;  /* 0x0000000f0e1d7212 */ /* 0x000fe400078efcff */
[----:B------:R-:W-:Y:S02]  /*3860*/  IADD3 R13, R196, 0x40, RZ ;  /* 0x00000040c40d7810 */ /* 0x000fe40007ffe0ff */
[----:B------:R-:W-:Y:S02]  /*3870*/  SHF.L.U32 R4, R59, 0x18, RZ ;  /* 0x000000183b047819 */ /* 0x000fe400000006ff */
[----:B------:R-:W-:Y:S01]  /*3880*/  LOP3.LUT R43, R43, 0xffff, RZ, 0xc0, !PT ;  /* 0x0000ffff2b2b7812 */ /* 0x000fe200078ec0ff */
[----:B------:R-:W-:Y:S01]  /*3890*/  IMAD.WIDE.U32 R12, R13, 0x4, R10 ;  /* 0x000000040d0c7825 */ /* 0x000fe200078e000a */
[----:B------:R-:W-:-:S02]  /*38a0*/  PRMT R35, R38, 0x5410, R35 ;  /* 0x0000541026237816 */ /* 0x000fc40000000023 */
[----:B------:R-:W-:Y:S02]  /*38b0*/  IADD3 R15, R196, 0x60, RZ ;  /* 0x00000060c40f7810 */ /* 0x000fe40007ffe0ff */
[----:B------:R-:W-:Y:S02]  /*38c0*/  LOP3.LUT R32, R32, 0xffff, RZ, 0xc0, !PT ;  /* 0x0000ffff20207812 */ /* 0x000fe400078ec0ff */
[----:B------:R-:W-:Y:S01]  /*38d0*/  SHF.L.U32 R63, R63, 0x18, RZ ;  /* 0x000000183f3f7819 */ /* 0x000fe200000006ff */
[----:B------:R-:W-:Y:S01]  /*38e0*/  IMAD.WIDE.U32 R14, R15, 0x4, R10 ;  /* 0x000000040f0e7825 */ /* 0x000fe200078e000a */
[C---:B------:R-:W-:Y:S02]  /*38f0*/  IADD3 R19, R196.reuse, 0x80, RZ ;  /* 0x00000080c4137810 */ /* 0x040fe40007ffe0ff */
[----:B------:R-:W-:Y:S02]  /*3900*/  LOP3.LUT R20, R27, R20, RZ, 0xfc, !PT ;  /* 0x000000141b147212 */ /* 0x000fe400078efcff */
[----:B------:R-:W-:-:S02]  /*3910*/  IADD3 R23, R196, 0xa0, RZ ;  /* 0x000000a0c4177810 */ /* 0x000fc40007ffe0ff */
[----:B------:R-:W-:Y:S02]  /*3920*/  LOP3.LUT R2, R193, R2, RZ, 0xfc, !PT ;  /* 0x00000002c1027212 */ /* 0x000fe400078efcff */
[----:B------:R-:W-:Y:S01]  /*3930*/  SHF.L.U32 R40, R47, 0x18, RZ ;  /* 0x000000182f287819 */ /* 0x000fe200000006ff */
[----:B------:R-:W-:Y:S01]  /*3940*/  IMAD.WIDE.U32 R22, R23, 0x4, R10 ;  /* 0x0000000417167825 */ /* 0x000fe200078e000a */
[----:B------:R-:W-:Y:S01]  /*3950*/  PRMT R33, R34, 0x7604, R33 ;  /* 0x0000760422217816 */ /* 0x000fe20000000021 */
[----:B------:R1:W-:Y:S01]  /*3960*/  STG.E desc[UR4][R8.64], R2 ;  /* 0x0000000208007986 */ /* 0x0003e2000c101904 */
[----:B------:R-:W-:Y:S02]  /*3970*/  LOP3.LUT R30, R30, 0xff, RZ, 0xc0, !PT ;  /* 0x000000ff1e1e7812 */ /* 0x000fe400078ec0ff */
[----:B------:R-:W-:Y:S02]  /*3980*/  SHF.L.U32 R24, R31, 0x18, RZ ;  /* 0x000000181f187819 */ /* 0x000fe400000006ff */
[----:B------:R-:W-:-:S02]  /*3990*/  IADD3 R27, R196, 0xc0, RZ ;  /* 0x000000c0c41b7810 */ /* 0x000fc40007ffe0ff */
[----:B------:R-:W-:Y:S02]  /*39a0*/  LOP3.LUT R4, R57, R4, RZ, 0xfc, !PT ;  /* 0x0000000439047212 */ /* 0x000fe400078efcff */
[----:B------:R-:W-:Y:S01]  /*39b0*/  SHF.L.U32 R36, R43, 0x18, RZ ;  /* 0x000000182b247819 */ /* 0x000fe200000006ff */
[--C-:B------:R-:W-:Y:S01]  /*39c0*/  IMAD.WIDE.U32 R26, R27, 0x4, R10.reuse ;  /* 0x000000041b1a7825 */ /* 0x100fe200078e000a */
[----:B------:R-:W-:Y:S01]  /*39d0*/  LOP3.LUT R28, R35, R28, RZ, 0xfc, !PT ;  /* 0x0000001c231c7212 */ /* 0x000fe200078efcff */
[----:B------:R1:W-:Y:S01]  /*39e0*/  STG.E desc[UR4][R12.64], R4 ;  /* 0x000000040c007986 */ /* 0x0003e2000c101904 */
[----:B------:R-:W-:Y:S02]  /*39f0*/  IADD3 R31, R196, 0xe0, RZ ;  /* 0x000000e0c41f7810 */ /* 0x000fe40007ffe0ff */
[----:B------:R-:W-:Y:S01]  /*3a00*/  SHF.L.U32 R32, R32, 0x18, RZ ;  /* 0x0000001820207819 */ /* 0x000fe200000006ff */
[----:B------:R1:W-:Y:S01]  /*3a10*/  STG.E desc[UR4][R14.64], R5 ;  /* 0x000000050e007986 */ /* 0x0003e2000c101904 */
[----:B------:R-:W-:Y:S01]  /*3a20*/  LOP3.LUT R63, R18, R63, RZ, 0xfc, !PT ;  /* 0x0000003f123f7212 */ /* 0x000fe200078efcff */
[----:B------:R-:W-:Y:S01]  /*3a30*/  IMAD.WIDE.U32 R18, R19, 0x4, R10 ;  /* 0x0000000413127825 */ /* 0x000fe200078e000a */
[----:B------:R-:W-:-:S02]  /*3a40*/  IADD3 R35, R196, 0x100, RZ ;  /* 0x00000100c4237810 */ /* 0x000fc40007ffe0ff */
[----:B------:R-:W-:Y:S02]  /*3a50*/  LOP3.LUT R44, R51, R44, RZ, 0xfc, !PT ;  /* 0x0000002c332c7212 */ /* 0x000fe400078efcff */
[C---:B------:R-:W-:Y:S01]  /*3a60*/  IADD3 R39, R196.reuse, 0x120, RZ ;  /* 0x00000120c4277810 */ /* 0x040fe20007ffe0ff */
[----:B------:R-:W-:Y:S01]  /*3a70*/  IMAD.WIDE.U32 R34, R35, 0x4, R10 ;  /* 0x0000000423227825 */ /* 0x000fe200078e000a */
[----:B------:R-:W-:Y:S01]  /*3a80*/  LOP3.LUT R40, R49, R40, RZ, 0xfc, !PT ;  /* 0x0000002831287212 */ /* 0x000fe200078efcff */
[----:B------:R1:W-:Y:S01]  /*3a90*/  STG.E desc[UR4][R18.64], R44 ;  /* 0x0000002c12007986 */ /* 0x0003e2000c101904 */
[----:B------:R-:W-:Y:S01]  /*3aa0*/  PRMT R33, R33, 0x5410, R30 ;  /* 0x0000541021217816 */ /* 0x000fe2000000001e */
[--C-:B------:R-:W-:Y:S01]  /*3ab0*/  IMAD.WIDE.U32 R30, R31, 0x4, R10.reuse ;  /* 0x000000041f1e7825 */ /* 0x100fe200078e000a */
[C---:B------:R-:W-:Y:S01]  /*3ac0*/  IADD3 R43, R196.reuse, 0x140, RZ ;  /* 0x00000140c42b7810 */ /* 0x040fe20007ffe0ff */
[----:B------:R1:W-:Y:S01]  /*3ad0*/  STG.E desc[UR4][R22.64], R40 ;  /* 0x0000002816007986 */ /* 0x0003e2000c101904 */
[----:B------:R-:W-:Y:S01]  /*3ae0*/  LOP3.LUT R36, R45, R36, RZ, 0xfc, !PT ;  /* 0x000000242d247212 */ /* 0x000fe200078efcff */
[----:B------:R-:W-:Y:S01]  /*3af0*/  IMAD.WIDE.U32 R38, R39, 0x4, R10 ;  /* 0x0000000427267825 */ /* 0x000fe200078e000a */
[----:B------:R-:W-:-:S02]  /*3b00*/  IADD3 R47, R196, 0x160, RZ ;  /* 0x00000160c42f7810 */ /* 0x000fc40007ffe0ff */
[----:B------:R-:W-:Y:S01]  /*3b10*/  LOP3.LUT R32, R41, R32, RZ, 0xfc, !PT ;  /* 0x0000002029207212 */ /* 0x000fe200078efcff */
[--C-:B------:R-:W-:Y:S01]  /*3b20*/  IMAD.WIDE.U32 R42, R43, 0x4, R10.reuse ;  /* 0x000000042b2a7825 */ /* 0x100fe200078e000a */
[C---:B------:R-:W-:Y:S01]  /*3b30*/  IADD3 R49, R196.reuse, 0x180, RZ ;  /* 0x00000180c4317810 */ /* 0x040fe20007ffe0ff */
[----:B------:R1:W-:Y:S01]  /*3b40*/  STG.E desc[UR4][R26.64], R36 ;  /* 0x000000241a007986 */ /* 0x0003e2000c101904 */
[C---:B------:R-:W-:Y:S01]  /*3b50*/  IADD3 R51, R196.reuse, 0x1a0, RZ ;  /* 0x000001a0c4337810 */ /* 0x040fe20007ffe0ff */
[--C-:B------:R-:W-:Y:S01]  /*3b60*/  IMAD.WIDE.U32 R46, R47, 0x4, R10.reuse ;  /* 0x000000042f2e7825 */ /* 0x100fe200078e000a */
[----:B------:R-:W-:Y:S01]  /*3b70*/  LOP3.LUT R24, R33, R24, RZ, 0xfc, !PT ;  /* 0x0000001821187212 */ /* 0x000fe200078efcff */
[----:B------:R1:W-:Y:S01]  /*3b80*/  STG.E desc[UR4][R30.64], R32 ;  /* 0x000000201e007986 */ /* 0x0003e2000c101904 */
[----:B------:R-:W-:Y:S01]  /*3b90*/  IADD3 R25, R196, 0x1c0, RZ ;  /* 0x000001c0c4197810 */ /* 0x000fe20007ffe0ff */
[--C-:B------:R-:W-:Y:S01]  /*3ba0*/  IMAD.WIDE.U32 R48, R49, 0x4, R10.reuse ;  /* 0x0000000431307825 */ /* 0x100fe200078e000a */
[----:B------:R-:W-:Y:S01]  /*3bb0*/  LEA R52, P0, R3, UR8, 0x2 ;  /* 0x0000000803347c11 */ /* 0x000fe2000f8010ff */
[----:B------:R1:W-:Y:S01]  /*3bc0*/  STG.E desc[UR4][R34.64], R28 ;  /* 0x0000001c22007986 */ /* 0x0003e2000c101904 */
[----:B--2---:R-:W-:Y:S01]  /*3bd0*/  LEA R199, R54, R199, 0x2 ;  /* 0x000000c736c77211 */ /* 0x004fe200078e10ff */
[--C-:B------:R-:W-:Y:S01]  /*3be0*/  IMAD.WIDE.U32 R50, R51, 0x4, R10.reuse ;  /* 0x0000000433327825 */ /* 0x100fe200078e000a */
[----:B------:R-:W-:Y:S01]  /*3bf0*/  LEA.HI.X R53, R3, UR9, RZ, 0x2, P0 ;  /* 0x0000000903357c11 */ /* 0x000fe200080f14ff */
[----:B------:R1:W-:Y:S01]  /*3c00*/  STG.E desc[UR4][R38.64], R24 ;  /* 0x0000001826007986 */ /* 0x0003e2000c101904 */
[----:B------:R-:W-:Y:S01]  /*3c10*/  ISETP.GE.AND P0, PT, R199, UR12, PT ;  /* 0x0000000cc7007c0c */ /* 0x000fe2000bf06270 */
        /* <DEDUP_REMOVED lines=8> */
.L_x_11959:
[----:B------:R-:W-:Y:S05]  /*3ca0*/  BSYNC B0 ;  /* 0x0000000000007941 */ /* 0x000fea0003800000 */
.L_x_11958:
        /* <DEDUP_REMOVED lines=15> */
.L_x_11988:
        /* <DEDUP_REMOVED lines=28> */
.L_x_11991:
[----:B--2---:R-:W-:-:S07]  /*3f60*/  FMNMX R5, R3, R2, !PT ;  /* 0x0000000203057209 */ /* 0x004fce0007800000 */
.L_x_11965:
[----:B------:R-:W-:Y:S05]  /*3f70*/  BSYNC B0 ;  /* 0x0000000000007941 */ /* 0x000fea0003800000 */
.L_x_11964:
[----:B------:R-:W-:Y:S01]  /*3f80*/  ISETP.NE.AND P0, PT, R200, RZ, PT ;  /* 0x000000ffc800720c */ /* 0x000fe20003f05270 */
[----:B------:R-:W-:-:S12]  /*3f90*/  BSSY B0, `(.L_x_11962) ;  /* 0x0000004000007945 */ /* 0x000fd80003800000 */
[----:B------:R-:W-:Y:S05]  /*3fa0*/  @P0 BRA `(.L_x_11967) ;  /* 0x0000000000080947 */ /* 0x000fea0003800000 */
[----:B-1----:R-:W1:Y:S02]  /*3fb0*/  LDC.64 R2, c[0x0][0x288] ;  /* 0x0000a200ff027b82 */ /* 0x002e640000000a00 */
[----:B-1----:R2:W-:Y:S02]  /*3fc0*/  REDG.E.MAX.S32.STRONG.GPU desc[UR4][R2.64], R5 ;  /* 0x000000050200798e */ /* 0x0025e4000d10e384 */
.L_x_11967:
[----:B------:R-:W-:Y:S05]  /*3fd0*/  BSYNC B0 ;  /* 0x0000000000007941 */ /* 0x000fea0003800000 */
.L_x_11962:
        /* <DEDUP_REMOVED lines=15> */
[----:B0-2---:R-:W-:Y:S05]  /*40d0*/  CALL.REL.NOINC `($__internal_186_$__cuda_sm20_rcp_rn_f32_slowpath) ;  /* 0x0000001000087944 */ /* 0x005fea0003c00000 */
[----:B------:R-:W-:Y:S05]  /*40e0*/  BRA `(.L_x_11969) ;  /* 0x0000000000107947 */ /* 0x000fea0003800000 */
.L_x_11968:
[----:B------:R-:W2:Y:S02]  /*40f0*/  MUFU.RCP R0, R201 ;  /* 0x000000c900007308 */ /* 0x000ea40000001000 */
[----:B--2---:R-:W-:-:S04]  /*4100*/  FFMA R2, R0, R201, -1 ;  /* 0xbf80000000027423 */ /* 0x004fc800000000c9 */
[----:B------:R-:W-:-:S04]  /*4110*/  FADD.FTZ R5, -R2, -RZ ;  /* 0x800000ff02057221 */ /* 0x000fc80000010100 */
[----:B------:R-:W-:-:S07]  /*4120*/  FFMA R5, R0, R5, R0 ;  /* 0x0000000500057223 */ /* 0x000fce0000000000 */
.L_x_11969:
[----:B------:R-:W1:Y:S02]  /*4130*/  LDC.64 R2, c[0x0][0x280] ;  /* 0x0000a000ff027b82 */ /* 0x000e640000000a00 */
[----:B-1----:R-:W-:Y:S01]  /*4140*/  STG.E desc[UR4][R2.64], R5 ;  /* 0x0000000502007986 */ /* 0x002fe2000c101904 */
[----:B------:R-:W-:Y:S05]  /*4150*/  EXIT ;  /* 0x000000000000794d */ /* 0x000fea0003800000 */
.L_x_11960:
[----:B------:R-:W-:Y:S01]  /*4160*/  HFMA2.MMA R204, -RZ, RZ, 0, 5.9604644775390625e-08 ;  /* 0x00000001ffcc7435 */ /* 0x000fe200000001ff */
[----:B------:R-:W-:Y:S01]  /*4170*/  BSSY B1, `(.L_x_11970) ;  /* 0x0000006000017945 */ /* 0x000fe20003800000 */
[----:B------:R-:W-:Y:S02]  /*4180*/  MOV R203, 0x1f ;  /* 0x0000001f00cb7802 */ /* 0x000fe40000000f00 */
[----:B------:R-:W-:-:S07]  /*4190*/  MOV R202, 0xffffffff ;  /* 0xffffffff00ca7802 */ /* 0x000fce0000000f00 */
[----:B-----5:R-:W-:Y:S05]  /*41a0*/  WARPSYNC.COLLECTIVE R202, `(.L_x_11971) ;  /* 0x00000000ca087348 */ /* 0x020fea0003c00000 */
[----:B------:R0:W1:Y:S02]  /*41b0*/  SHFL.BFLY P0, R206, R205, R204, R203 ;  /* 0x0c0000cccdce7389 */ /* 0x00006400000000cb */
[----:B01---5:R-:W-:Y:S01]  /*41c0*/  ENDCOLLECTIVE ;  /* 0x000000000000791b */ /* 0x023fe20003800000 */
.L_x_11971:
[----:B------:R-:W-:Y:S05]  /*41d0*/  BSYNC B1 ;  /* 0x0000000000017941 */ /* 0x000fea0003800000 */
.L_x_11970:
[----:B------:R-:W-:Y:S01]  /*41e0*/  HFMA2.MMA R204, -RZ, RZ, 0, 1.1920928955078125e-07 ;  /* 0x00000002ffcc7435 */ /* 0x000fe200000001ff */
[----:B------:R-:W-:Y:S01]  /*41f0*/  FADD R205, R205, R206 ;  /* 0x000000cecdcd7221 */ /* 0x000fe20000000000 */
[----:B------:R-:W-:Y:S02]  /*4200*/  MOV R203, 0x1f ;  /* 0x0000001f00cb7802 */ /* 0x000fe40000000f00 */
[----:B------:R-:W-:-:S07]  /*4210*/  MOV R202, 0xffffffff ;  /* 0xffffffff00ca7802 */ /* 0x000fce0000000f00 */
[----:B------:R-:W-:Y:S05]  /*4220*/  WARPSYNC.COLLECTIVE R202, `(.L_x_11972) ;  /* 0x00000000ca087348 */ /* 0x000fea0003c00000 */
[----:B------:R0:W1:Y:S02]  /*4230*/  SHFL.BFLY P0, R206, R205, R204, R203 ;  /* 0x0c0000cccdce7389 */ /* 0x00006400000000cb */
[----:B01----:R-:W-:Y:S01]  /*4240*/  ENDCOLLECTIVE ;  /* 0x000000000000791b */ /* 0x003fe20003800000 */
.L_x_11972:
[----:B------:R-:W-:Y:S01]  /*4250*/  HFMA2.MMA R204, -RZ, RZ, 0, 2.384185791015625e-07 ;  /* 0x00000004ffcc7435 */ /* 0x000fe200000001ff */
[----:B------:R-:W-:-:S05]  /*4260*/  FADD R207, R205, R206 ;  /* 0x000000cecdcf7221 */ /* 0x000fca0000000000 */
[----:B------:R-:W-:-:S07]  /*4270*/  MOV R205, R207 ;  /* 0x000000cf00cd7202 */ /* 0x000fce0000000f00 */
[----:B------:R-:W-:Y:S05]  /*4280*/  WARPSYNC.COLLECTIVE R202, `(.L_x_11973) ;  /* 0x00000000ca087348 */ /* 0x000fea0003c00000 */
[----:B------:R0:W1:Y:S02]  /*4290*/  SHFL.BFLY P0, R206, R205, R204, R203 ;  /* 0x0c0000cccdce7389 */ /* 0x00006400000000cb */
[----:B01----:R-:W-:Y:S01]  /*42a0*/  ENDCOLLECTIVE ;  /* 0x000000000000791b */ /* 0x003fe20003800000 */
.L_x_11973:
[----:B------:R-:W-:Y:S01]  /*42b0*/  HFMA2.MMA R204, -RZ, RZ, 0, 4.76837158203125e-07 ;  /* 0x00000008ffcc7435 */ /* 0x000fe200000001ff */
[----:B------:R-:W-:-:S05]  /*42c0*/  FADD R208, R207, R206 ;  /* 0x000000cecfd07221 */ /* 0x000fca0000000000 */
[----:B------:R-:W-:-:S07]  /*42d0*/  MOV R205, R208 ;  /* 0x000000d000cd7202 */ /* 0x000fce0000000f00 */
[----:B------:R-:W-:Y:S05]  /*42e0*/  WARPSYNC.COLLECTIVE R202, `(.L_x_11974) ;  /* 0x00000000ca087348 */ /* 0x000fea0003c00000 */
[----:B------:R0:W1:Y:S02]  /*42f0*/  SHFL.BFLY P0, R206, R205, R204, R203 ;  /* 0x0c0000cccdce7389 */ /* 0x00006400000000cb */
[----:B01----:R-:W-:Y:S01]  /*4300*/  ENDCOLLECTIVE ;  /* 0x000000000000791b */ /* 0x003fe20003800000 */
.L_x_11974:
[----:B------:R-:W-:Y:S01]  /*4310*/  HFMA2.MMA R204, -RZ, RZ, 0, 9.5367431640625e-07 ;  /* 0x00000010ffcc7435 */ /* 0x000fe200000001ff */
[----:B------:R-:W-:-:S05]  /*4320*/  FADD R209, R208, R206 ;  /* 0x000000ced0d17221 */ /* 0x000fca0000000000 */
[----:B------:R-:W-:-:S07]  /*4330*/  MOV R205, R209 ;  /* 0x000000d100cd7202 */ /* 0x000fce0000000f00 */
[----:B------:R-:W-:Y:S05]  /*4340*/  WARPSYNC.COLLECTIVE R202, `(.L_x_11975) ;  /* 0x00000000ca087348 */ /* 0x000fea0003c00000 */
[----:B------:R0:W1:Y:S02]  /*4350*/  SHFL.BFLY P0, R206, R205, R204, R203 ;  /* 0x0c0000cccdce7389 */ /* 0x00006400000000cb */
[----:B01----:R-:W-:Y:S01]  /*4360*/  ENDCOLLECTIVE ;  /* 0x000000000000791b */ /* 0x003fe20003800000 */
.L_x_11975:
        /* <DEDUP_REMOVED lines=132> */
[----:B------:R-:W-:-:S07]  /*4bb0*/  FFMA R205, R7, R7, R4 ;  /* 0x0000000707cd7223 */ /* 0x000fce0000000004 */
[----:B------:R-:W-:Y:S05]  /*4bc0*/  WARPSYNC.COLLECTIVE R202, `(.L_x_11976) ;  /* 0x00000000ca087348 */ /* 0x000fea0003c00000 */
[----:B------:R0:W1:Y:S02]  /*4bd0*/  SHFL.BFLY P0, R206, R205, R204, R203 ;  /* 0x0c0000cccdce7389 */ /* 0x00006400000000cb */
[----:B01----:R-:W-:Y:S01]  /*4be0*/  ENDCOLLECTIVE ;  /* 0x000000000000791b */ /* 0x003fe20003800000 */
.L_x_11976:
[----:B------:R-:W-:Y:S01]  /*4bf0*/  HFMA2.MMA R204, -RZ, RZ, 0, 1.1920928955078125e-07 ;  /* 0x00000002ffcc7435 */ /* 0x000fe200000001ff */
[----:B------:R-:W-:-:S05]  /*4c00*/  FADD R4, R205, R206 ;  /* 0x000000cecd047221 */ /* 0x000fca0000000000 */
[----:B------:R-:W-:-:S07]  /*4c10*/  MOV R205, R4 ;  /* 0x0000000400cd7202 */ /* 0x000fce0000000f00 */
[----:B------:R-:W-:Y:S05]  /*4c20*/  WARPSYNC.COLLECTIVE R202, `(.L_x_11977) ;  /* 0x00000000ca087348 */ /* 0x000fea0003c00000 */
[----:B------:R0:W1:Y:S02]  /*4c30*/  SHFL.BFLY P0, R206, R205, R204, R203 ;  /* 0x0c0000cccdce7389 */ /* 0x00006400000000cb */
[----:B01----:R-:W-:Y:S01]  /*4c40*/  ENDCOLLECTIVE ;  /* 0x000000000000791b */ /* 0x003fe20003800000 */
.L_x_11977:
[----:B------:R-:W-:Y:S01]  /*4c50*/  HFMA2.MMA R204, -RZ, RZ, 0, 2.384185791015625e-07 ;  /* 0x00000004ffcc7435 */ /* 0x000fe200000001ff */
[----:B------:R-:W-:-:S05]  /*4c60*/  FADD R5, R4, R206 ;  /* 0x000000ce04057221 */ /* 0x000fca0000000000 */
[----:B------:R-:W-:-:S07]  /*4c70*/  MOV R205, R5 ;  /* 0x0000000500cd7202 */ /* 0x000fce0000000f00 */
[----:B------:R-:W-:Y:S05]  /*4c80*/  WARPSYNC.COLLECTIVE R202, `(.L_x_11978) ;  /* 0x00000000ca087348 */ /* 0x000fea0003c00000 */
[----:B------:R0:W1:Y:S02]  /*4c90*/  SHFL.BFLY P0, R206, R205, R204, R203 ;  /* 0x0c0000cccdce7389 */ /* 0x00006400000000cb */
[----:B01----:R-:W-:Y:S01]  /*4ca0*/  ENDCOLLECTIVE ;  /* 0x000000000000791b */ /* 0x003fe20003800000 */
.L_x_11978:
[----:B------:R-:W-:Y:S01]  /*4cb0*/  HFMA2.MMA R204, -RZ, RZ, 0, 4.76837158203125e-07 ;  /* 0x00000008ffcc7435 */ /* 0x000fe200000001ff */
[----:B------:R-:W-:-:S05]  /*4cc0*/  FADD R208, R5, R206 ;  /* 0x000000ce05d07221 */ /* 0x000fca0000000000 */
[----:B------:R-:W-:-:S07]  /*4cd0*/  MOV R205, R208 ;  /* 0x000000d000cd7202 */ /* 0x000fce0000000f00 */
[----:B------:R-:W-:Y:S05]  /*4ce0*/  WARPSYNC.COLLECTIVE R202, `(.L_x_11979) ;  /* 0x00000000ca087348 */ /* 0x000fea0003c00000 */
[----:B------:R0:W1:Y:S02]  /*4cf0*/  SHFL.BFLY P0, R206, R205, R204, R203 ;  /* 0x0c0000cccdce7389 */ /* 0x00006400000000cb */
[----:B01----:R-:W-:Y:S01]  /*4d00*/  ENDCOLLECTIVE ;  /* 0x000000000000791b */ /* 0x003fe20003800000 */
.L_x_11979:
[----:B------:R-:W-:Y:S01]  /*4d10*/  HFMA2.MMA R204, -RZ, RZ, 0, 9.5367431640625e-07 ;  /* 0x00000010ffcc7435 */ /* 0x000fe200000001ff */
[----:B------:R-:W-:-:S05]  /*4d20*/  FADD R209, R208, R206 ;  /* 0x000000ced0d17221 */ /* 0x000fca0000000000 */
[----:B------:R-:W-:-:S07]  /*4d30*/  MOV R205, R209 ;  /* 0x000000d100cd7202 */ /* 0x000fce0000000f00 */
[----:B------:R-:W-:Y:S05]  /*4d40*/  WARPSYNC.COLLECTIVE R202, `(.L_x_11980) ;  /* 0x00000000ca087348 */ /* 0x000fea0003c00000 */
[----:B------:R0:W1:Y:S02]  /*4d50*/  SHFL.BFLY P0, R206, R205, R204, R203 ;  /* 0x0c0000cccdce7389 */ /* 0x00006400000000cb */
[----:B01----:R-:W-:Y:S01]  /*4d60*/  ENDCOLLECTIVE ;  /* 0x000000000000791b */ /* 0x003fe20003800000 */
.L_x_11980:
[----:B------:R-:W-:Y:S05]  /*4d70*/  BRA `(.L_x_11981) ;  /* 0xffffffc400b87947 */ /* 0x000fea000383ffff */
.L_x_11963:
[----:B-1----:R-:W-:Y:S01]  /*4d80*/  HFMA2.MMA R4, -RZ, RZ, 0, 9.5367431640625e-07 ;  /* 0x00000010ff047435 */ /* 0x002fe200000001ff */
[----:B------:R-:W-:Y:S01]  /*4d90*/  BSSY B0, `(.L_x_11982) ;  /* 0x0000007000007945 */ /* 0x000fe20003800000 */
[----:B------:R-:W-:Y:S02]  /*4da0*/  MOV R9, R198 ;  /* 0x000000c600097202 */ /* 0x000fe40000000f00 */
[----:B------:R-:W-:Y:S02]  /*4db0*/  MOV R11, 0x1f ;  /* 0x0000001f000b7802 */ /* 0x000fe40000000f00 */
[----:B------:R-:W-:-:S07]  /*4dc0*/  MOV R202, 0xffffffff ;  /* 0xffffffff00ca7802 */ /* 0x000fce0000000f00 */
[----:B0----5:R-:W-:Y:S05]  /*4dd0*/  WARPSYNC.COLLECTIVE R202, `(.L_x_11983) ;  /* 0x00000000ca087348 */ /* 0x021fea0003c00000 */
[----:B------:R1:W2:Y:S02]  /*4de0*/  SHFL.DOWN P0, R7, R9, R4, R11 ;  /* 0x0800000409077389 */ /* 0x0002a4000000000b */
[----:B012--5:R-:W-:Y:S01]  /*4df0*/  ENDCOLLECTIVE ;  /* 0x000000000000791b */ /* 0x027fe20003800000 */
.L_x_11983:
[----:B------:R-:W-:Y:S05]  /*4e00*/  BSYNC B0 ;  /* 0x0000000000007941 */ /* 0x000fea0003800000 */
.L_x_11982:
        /* <DEDUP_REMOVED lines=9> */
.L_x_11984:
[----:B------:R-:W-:Y:S01]  /*4ea0*/  HFMA2.MMA R4, -RZ, RZ, 0, 2.384185791015625e-07 ;  /* 0x00000004ff047435 */ /* 0x000fe200000001ff */
[----:B------:R-:W-:-:S04]  /*4eb0*/  MOV R0, R7 ;  /* 0x0000000700007202 */ /* 0x000fc80000000f00 */
[----:B------:R-:W-:-:S04]  /*4ec0*/  FMNMX R0, R3, R0, !PT ;  /* 0x0000000003007209 */ /* 0x000fc80007800000 */
[----:B------:R-:W-:-:S07]  /*4ed0*/  MOV R9, R0 ;  /* 0x0000000000097202 */ /* 0x000fce0000000f00 */
[----:B------:R-:W-:Y:S05]  /*4ee0*/  WARPSYNC.COLLECTIVE R202, `(.L_x_11985) ;  /* 0x00000000ca087348 */ /* 0x000fea0003c00000 */
[----:B------:R0:W1:Y:S02]  /*4ef0*/  SHFL.DOWN P0, R7, R9, R4, R11 ;  /* 0x0800000409077389 */ /* 0x000064000000000b */
[----:B01----:R-:W-:Y:S01]  /*4f00*/  ENDCOLLECTIVE ;  /* 0x000000000000791b */ /* 0x003fe20003800000 */
.L_x_11985:
[----:B------:R-:W-:Y:S01]  /*4f10*/  HFMA2.MMA R4, -RZ, RZ, 0, 1.1920928955078125e-07 ;  /* 0x00000002ff047435 */ /* 0x000fe200000001ff */
[----:B------:R-:W-:-:S04]  /*4f20*/  MOV R5, R7 ;  /* 0x0000000700057202 */ /* 0x000fc80000000f00 */
[----:B------:R-:W-:-:S04]  /*4f30*/  FMNMX R5, R0, R5, !PT ;  /* 0x0000000500057209 */ /* 0x000fc80007800000 */
[----:B------:R-:W-:-:S07]  /*4f40*/  MOV R9, R5 ;  /* 0x0000000500097202 */ /* 0x000fce0000000f00 */
[----:B------:R-:W-:Y:S05]  /*4f50*/  WARPSYNC.COLLECTIVE R202, `(.L_x_11986) ;  /* 0x00000000ca087348 */ /* 0x000fea0003c00000 */
[----:B------:R0:W1:Y:S02]  /*4f60*/  SHFL.DOWN P0, R7, R9, R4, R11 ;  /* 0x0800000409077389 */ /* 0x000064000000000b */
[----:B01----:R-:W-:Y:S01]  /*4f70*/  ENDCOLLECTIVE ;  /* 0x000000000000791b */ /* 0x003fe20003800000 */
.L_x_11986:
[----:B------:R-:W-:Y:S01]  /*4f80*/  HFMA2.MMA R4, -RZ, RZ, 0, 5.9604644775390625e-08 ;  /* 0x00000001ff047435 */ /* 0x000fe200000001ff */
[----:B------:R-:W-:-:S04]  /*4f90*/  MOV R2, R7 ;  /* 0x0000000700027202 */ /* 0x000fc80000000f00 */
[----:B------:R-:W-:-:S04]  /*4fa0*/  FMNMX R2, R5, R2, !PT ;  /* 0x0000000205027209 */ /* 0x000fc80007800000 */
[----:B------:R-:W-:-:S07]  /*4fb0*/  MOV R9, R2 ;  /* 0x0000000200097202 */ /* 0x000fce0000000f00 */
[----:B------:R-:W-:Y:S05]  /*4fc0*/  WARPSYNC.COLLECTIVE R202, `(.L_x_11987) ;  /* 0x00000000ca087348 */ /* 0x000fea0003c00000 */
[----:B------:R0:W1:Y:S02]  /*4fd0*/  SHFL.DOWN P0, R7, R9, R4, R11 ;  /* 0x0800000409077389 */ /* 0x000064000000000b */
[----:B01----:R-:W-:Y:S01]  /*4fe0*/  ENDCOLLECTIVE ;  /* 0x000000000000791b */ /* 0x003fe20003800000 */
.L_x_11987:
[----:B------:R-:W-:Y:S05]  /*4ff0*/  BRA `(.L_x_11988) ;  /* 0xffffffec00687947 */ /* 0x000fea000383ffff */
.L_x_11966:
[----:B------:R-:W-:Y:S01]  /*5000*/  HFMA2.MMA R4, -RZ, RZ, 0, 1.1920928955078125e-07 ;  /* 0x00000002ff047435 */ /* 0x000fe200000001ff */
[----:B--2---:R-:W-:Y:S02]  /*5010*/  MOV R9, R0 ;  /* 0x0000000000097202 */ /* 0x004fe40000000f00 */
[----:B------:R-:W-:Y:S02]  /*5020*/  MOV R11, 0x1f ;  /* 0x0000001f000b7802 */ /* 0x000fe40000000f00 */
[----:B------:R-:W-:-:S07]  /*5030*/  MOV R202, 0xffffffff ;  /* 0xffffffff00ca7802 */ /* 0x000fce0000000f00 */
[----:B01---5:R-:W-:Y:S05]  /*5040*/  WARPSYNC.COLLECTIVE R202, `(.L_x_11989) ;  /* 0x00000000ca087348 */ /* 0x023fea0003c00000 */
[----:B------:R2:W3:Y:S02]  /*5050*/  SHFL.DOWN P0, R7, R9, R4, R11 ;  /* 0x0800000409077389 */ /* 0x0004e4000000000b */
[----:B0123-5:R-:W-:Y:S01]  /*5060*/  ENDCOLLECTIVE ;  /* 0x000000000000791b */ /* 0x02ffe20003800000 */
.L_x_11989:
[----:B------:R-:W-:Y:S01]  /*5070*/  HFMA2.MMA R4, -RZ, RZ, 0, 5.9604644775390625e-08 ;  /* 0x00000001ff047435 */ /* 0x000fe200000001ff */
[----:B------:R-:W-:-:S04]  /*5080*/  MOV R3, R7 ;  /* 0x0000000700037202 */ /* 0x000fc80000000f00 */
[----:B------:R-:W-:-:S04]  /*5090*/  FMNMX R3, R3, R0, !PT ;  /* 0x0000000003037209 */ /* 0x000fc80007800000 */
[----:B------:R-:W-:-:S07]  /*50a0*/  MOV R9, R3 ;  /* 0x0000000300097202 */ /* 0x000fce0000000f00 */
[----:B------:R-:W-:Y:S05]  /*50b0*/  WARPSYNC.COLLECTIVE R202, `(.L_x_11990) ;  /* 0x00000000ca087348 */ /* 0x000fea0003c00000 */
[----:B------:R0:W1:Y:S02]  /*50c0*/  SHFL.DOWN P0, R7, R9, R4, R11 ;  /* 0x0800000409077389 */ /* 0x000064000000000b */
[----:B01----:R-:W-:Y:S01]  /*50d0*/  ENDCOLLECTIVE ;  /* 0x000000000000791b */ /* 0x003fe20003800000 */
.L_x_11990:
[----:B------:R-:W-:Y:S01]  /*50e0*/  MOV R2, R7 ;  /* 0x0000000700027202 */ /* 0x000fe20000000f00 */
[----:B------:R-:W-:Y:S06]  /*50f0*/  BRA `(.L_x_11991) ;  /* 0xffffffec00987947 */ /* 0x000fec000383ffff */
        .weak           $__internal_186_$__cuda_sm20_rcp_rn_f32_slowpath
        .type           $__internal_186_$__cuda_sm20_rcp_rn_f32_slowpath,@function
        .size           $__internal_186_$__cuda_sm20_rcp_rn_f32_slowpath,(.L_x_14522 - $__internal_186_$__cuda_sm20_rcp_rn_f32_slowpath)
$__internal_186_$__cuda_sm20_rcp_rn_f32_slowpath:
        /* <DEDUP_REMOVED lines=15> */
.L_x_11992:
        /* <DEDUP_REMOVED lines=33> */
.L_x_11994:
[----:B------:R0:W1:Y:S02]  /*5400*/  MUFU.RCP R2, R0 ;  /* 0x0000000000027308 */ /* 0x0000640000001000 */
.L_x_11993:
[----:B-1-3--:R-:W-:Y:S02]  /*5410*/  MOV R5, R2 ;  /* 0x0000000200057202 */ /* 0x00afe40000000f00 */
[----:B------:R-:W-:Y:S02]  /*5420*/  MOV R2, R7 ;  /* 0x0000000700027202 */ /* 0x000fe40000000f00 */
[----:B------:R-:W-:-:S04]  /*5430*/  MOV R3, 0x0 ;  /* 0x0000000000037802 */ /* 0x000fc80000000f00 */
[----:B0-2---:R-:W-:Y:S05]  /*5440*/  RET.REL.NODEC R2 `(_ZN18transformer_engine13normalization19ln_fwd_tuned_kernelINS0_13Kernel_traitsIff13__nv_fp8_e4m3fjLj2048ELj1ELj4ELj1ELj16ENS0_18Kernel_traits_baseILj2048EffS3_fjLj128EEEEEEEvNS0_19ForwardKernelParamsE) ;  /* 0xffffffa802ec7950 */ /* 0x005fea0003c3ffff */
.L_x_11995:
        /* <DEDUP_REMOVED lines=11> */
.L_x_14522:


//--------------------- .text._ZN18transformer_engine13normalization19ln_fwd_tuned_kernelINS0_13Kernel_traitsIff13__nv_fp8_e4m3fjLj1536ELj1ELj4ELj1ELj16ENS0_18Kernel_traits_baseILj1536EffS3_fjLj128EEEEEEEvNS0_19ForwardKernelParamsE --------------------------
	.section	.text._ZN18transformer_engine13normalization19ln_fwd_tuned_kernelINS0_13Kernel_traitsIff13__nv_fp8_e4m3fjLj1536ELj1ELj4ELj1ELj16ENS0_18Kernel_traits_baseILj1536EffS3_fjLj128EEEEEEEvNS0_19ForwardKernelParamsE,"ax",@progbits
	.align	128
        .global         _ZN18transformer_engine13normalization19ln_fwd_tuned_kernelINS0_13Kernel_traitsIff13__nv_fp8_e4m3fjLj1536ELj1ELj4ELj1ELj16ENS0_18Kernel_traits_baseILj1536EffS3_fjLj128EEEEEEEvNS0_19ForwardKernelParamsE
        .type           _ZN18transformer_engine13normalization19ln_fwd_tuned_kernelINS0_13Kernel_traitsIff13__nv_fp8_e4m3fjLj1536ELj1ELj4ELj1ELj16ENS0_18Kernel_traits_baseILj1536EffS3_fjLj128EEEEEEEvNS0_19ForwardKernelParamsE,@function
        .size           _ZN18transformer_engine13normalization19ln_fwd_tuned_kernelINS0_13Kernel_traitsIff13__nv_fp8_e4m3fjLj1536ELj1ELj4ELj1ELj16ENS0_18Kernel_traits_baseILj1536EffS3_fjLj128EEEEEEEvNS0_19ForwardKernelParamsE,(.L_x_14523 - _ZN18transformer_engine13normalization19ln_fwd_tuned_kernelINS0_13Kernel_traitsIff13__nv_fp8_e4m3fjLj1536ELj1ELj4ELj1ELj16ENS0_18Kernel_traits_baseILj1536EffS3_fjLj128EEEEEEEvNS0_19ForwardKernelParamsE)
        .other          _ZN18transformer_engine13normalization19ln_fwd_tuned_kernelINS0_13Kernel_traitsIff13__nv_fp8_e4m3fjLj1536ELj1ELj4ELj1ELj16ENS0_18Kernel_traits_baseILj1536EffS3_fjLj128EEEEEEEvNS0_19ForwardKernelParamsE,@"STO_CUDA_ENTRY STV_DEFAULT"
_ZN18transformer_engine13normalization19ln_fwd_tuned_kernelINS0_13Kernel_traitsIff13__nv_fp8_e4m3fjLj1536ELj1ELj4ELj1ELj16ENS0_18Kernel_traits_baseILj1536EffS3_fjLj128EEEEEEEvNS0_19ForwardKernelParamsE:
.text._ZN18transformer_engine13normalization19ln_fwd_tuned_kernelINS0_13Kernel_traitsIff13__nv_fp8_e4m3fjLj1536ELj1ELj4ELj1ELj16ENS0_18Kernel_traits_baseILj1536EffS3_fjLj128EEEEEEEvNS0_19ForwardKernelParamsE:
        /* <DEDUP_REMOVED lines=52> */
.L_x_11999:
[----:B0--3--:R-:W0:Y:S01]  /*0340*/  LDC.64 R144, c[0x0][0x220] ;  /* 0x00008800ff907b82 */ /* 0x009e220000000a00 */
[----:B------:R-:W-:-:S05]  /*0350*/  LOP3.LUT P2, R150, R154, 0x1f, RZ, 0xc0, !PT ;  /* 0x0000001f9a967812 */ /* 0x000fca000784c0ff */
        /* <DEDUP_REMOVED lines=202> */
.L_x_12019:
        /* <DEDUP_REMOVED lines=21> */
[----:B------:R-:W-:Y:S01]  /*1150*/  FADD R6, R103, 1 ;  /* 0x3f80000067067421 */ /* 0x000fe20000000000 */
[-C--:B------:R-:W-:Y:S01]  /*1160*/  FMUL R7, R7, R156.reuse ;  /* 0x0000009c07077220 */ /* 0x080fe20000400000 */
[-C--:B------:R-:W-:Y:S01]  /*1170*/  FMUL R104, R104, R156.reuse ;  /* 0x0000009c68687220 */ /* 0x080fe20000400000 */
[-C--:B------:R-:W-:Y:S01]  /*1180*/  FMUL R105, R105, R156.reuse ;  /* 0x0000009c69697220 */ /* 0x080fe20000400000 */
[----:B------:R-:W-:Y:S01]  /*1190*/  FMUL R106, R106, R156 ;  /* 0x0000009c6a6a7220 */ /* 0x000fe20000400000 */
        /* <DEDUP_REMOVED lines=11> */
[----:B------:R-:W-:Y:S01]  /*1250*/  ISETP.NE.AND.EX P0, PT, RZ, UR7, PT, P0 ;  /* 0x00000007ff007c0c */ /* 0x000fe2000bf05300 */
[----:B------:R-:W-:Y:S01]  /*1260*/  FMUL R0, R0, R156 ;  /* 0x0000009c00007220 */ /* 0x000fe20000400000 */
[----:B------:R-:W-:Y:S01]  /*1270*/  FSEL R104, R97, R104, !P3 ;  /* 0x0000006861687208 */ /* 0x000fe20005800000 */
[----:B------:R-:W-:Y:S01]  /*1280*/  FMUL R113, R113, R156 ;  /* 0x0000009c71717220 */ /* 0x000fe20000400000 */
[----:B------:R-:W-:Y:S01]  /*1290*/  FSEL R123, R98, R123, !P3 ;  /* 0x0000007b627b7208 */ /* 0x000fe20005800000 */
[----:B------:R-:W-:Y:S01]  /*12a0*/  FFMA R0, R159, R0, R52 ;  /* 0x000000009f007223 */ /* 0x000fe20000000034 */
[----:B------:R-:W-:Y:S01]  /*12b0*/  FADD R159, R102, 1 ;  /* 0x3f800000669f7421 */ /* 0x000fe20000000000 */
[----:B------:R-:W-:Y:S01]  /*12c0*/  FFMA R105, R104, R105, R49 ;  /* 0x0000006968697223 */ /* 0x000fe20000000031 */
[----:B------:R-:W-:Y:S01]  /*12d0*/  FMUL R5, R5, R156 ;  /* 0x0000009c05057220 */ /* 0x000fe20000400000 */
[----:B------:R-:W-:Y:S01]  /*12e0*/  FFMA R104, R123, R106, R50 ;  /* 0x0000006a7b687223 */ /* 0x000fe20000000032 */
[C---:B------:R-:W-:Y:S01]  /*12f0*/  FADD R106, R99.reuse, 1 ;  /* 0x3f800000636a7421 */ /* 0x040fe20000000000 */
        /* <DEDUP_REMOVED lines=16> */
[----:B------:R-:W-:Y:S01]  /*1400*/  FMUL R118, R118, R156 ;  /* 0x0000009c76767220 */ /* 0x000fe20000400000 */
[----:B------:R-:W-:Y:S01]  /*1410*/  FSEL R108, R93, R108, !P3 ;  /* 0x0000006c5d6c7208 */ /* 0x000fe20005800000 */
[-C--:B------:R-:W-:Y:S01]  /*1420*/  FMUL R119, R119, R156.reuse ;  /* 0x0000009c77777220 */ /* 0x080fe20000400000 */
[----:B------:R-:W-:Y:S01]  /*1430*/  FSEL R123, R94, R123, !P3 ;  /* 0x0000007b5e7b7208 */ /* 0x000fe20005800000 */
[----:B------:R-:W-:Y:S01]  /*1440*/  FMUL R120, R120, R156 ;  /* 0x0000009c78787220 */ /* 0x000fe20000400000 */
[----:B------:R-:W-:Y:S01]  /*1450*/  @P0 FMNMX R152, R152, |R2|, !PT ;  /* 0x4000000298980209 */ /* 0x000fe20007800000 */
[----:B------:R-:W-:Y:S01]  /*1460*/  FFMA R109, R108, R109, R45 ;  /* 0x0000006d6c6d7223 */ /* 0x000fe2000000002d */
[----:B------:R-:W-:Y:S01]  /*1470*/  FMUL R121, R121, R156 ;  /* 0x0000009c79797220 */ /* 0x000fe20000400000 */
[----:B------:R-:W-:Y:S01]  /*1480*/  FFMA R108, R123, R110, R46 ;  /* 0x0000006e7b6c7223 */ /* 0x000fe2000000002e */
[C---:B------:R-:W-:Y:S01]  /*1490*/  FADD R110, R95.reuse, 1 ;  /* 0x3f8000005f6e7421 */ /* 0x040fe20000000000 */
[----:B------:R-:W-:Y:S01]  /*14a0*/  FADD R123, R88, 1 ;  /* 0x3f800000587b7421 */ /* 0x000fe20000000000 */
[----:B------:R-:W-:Y:S01]  /*14b0*/  @P0 FMNMX R152, R152, |R7|, !PT ;  /* 0x4000000798980209 */ /* 0x000fe20007800000 */
[-C--:B------:R-:W-:Y:S01]  /*14c0*/  FMUL R124, R124, R156.reuse ;  /* 0x0000009c7c7c7220 */ /* 0x080fe20000400000 */
[----:B------:R-:W-:Y:S01]  /*14d0*/  FMUL R4, R4, R156 ;  /* 0x0000009c04047220 */ /* 0x000fe20000400000 */
[----:B------:R-:W-:Y:S01]  /*14e0*/  FSEL R110, R95, R110, !P3 ;  /* 0x0000006e5f6e7208 */ /* 0x000fe20005800000 */
[----:B------:R-:W-:Y:S01]  /*14f0*/  FMUL R125, R125, R156 ;  /* 0x0000009c7d7d7220 */ /* 0x000fe20000400000 */
[----:B------:R-:W-:Y:S01]  /*1500*/  FSEL R123, R88, R123, !P3 ;  /* 0x0000007b587b7208 */ /* 0x000fe20005800000 */
[----:B------:R-:W-:Y:S01]  /*1510*/  @P1 FMUL R0, R0, R155 ;  /* 0x0000009b00001220 */ /* 0x000fe20000400000 */
[----:B------:R-:W-:Y:S01]  /*1520*/  @P0 FMNMX R152, R152, |R6|, !PT ;  /* 0x4000000698980209 */ /* 0x000fe20007800000 */
[----:B------:R-:W-:Y:S01]  /*1530*/  FFMA R111, R110, R111, R47 ;  /* 0x0000006f6e6f7223 */ /* 0x000fe2000000002f */
[----:B------:R-:W-:Y:S01]  /*1540*/  @P1 FMUL R5, R5, R155 ;  /* 0x0000009b05051220 */ /* 0x000fe20000400000 */
[----:B------:R-:W-:Y:S01]  /*1550*/  FFMA R110, R123, R112, R40 ;  /* 0x000000707b6e7223 */ /* 0x000fe20000000028 */
[----:B------:R-:W-:Y:S01]  /*1560*/  FADD R112, R89, 1 ;  /* 0x3f80000059707421 */ /* 0x000fe20000000000 */
[----:B------:R-:W-:Y:S01]  /*1570*/  FADD R123, R90, 1 ;  /* 0x3f8000005a7b7421 */ /* 0x000fe20000000000 */
[----:B------:R-:W-:Y:S01]  /*1580*/  @P0 FMNMX R152, R152, |R105|, !PT ;  /* 0x4000006998980209 */ /* 0x000fe20007800000 */
[----:B------:R-:W-:Y:S01]  /*1590*/  FMUL R126, R126, R156 ;  /* 0x0000009c7e7e7220 */ /* 0x000fe20000400000 */
[-C--:B------:R-:W-:Y:S01]  /*15a0*/  @P1 FMUL R7, R7, R155.reuse ;  /* 0x0000009b07071220 */ /* 0x080fe20000400000 */
[----:B------:R-:W-:Y:S01]  /*15b0*/  FSEL R112, R89, R112, !P3 ;  /* 0x0000007059707208 */ /* 0x000fe20005800000 */
[----:B------:R-:W-:Y:S01]  /*15c0*/  @P1 FMUL R2, R2, R155 ;  /* 0x0000009b02021220 */ /* 0x000fe20000400000 */
[----:B------:R-:W-:Y:S01]  /*15d0*/  FSEL R123, R90, R123, !P3 ;  /* 0x0000007b5a7b7208 */ /* 0x000fe20005800000 */
[----:B------:R-:W-:Y:S01]  /*15e0*/  FMUL R128, R128, R156 ;  /* 0x0000009c80807220 */ /* 0x000fe20000400000 */
[----:B------:R-:W-:Y:S01]  /*15f0*/  @P0 FMNMX R152, R152, |R104|, !PT ;  /* 0x4000006898980209 */ /* 0x000fe20007800000 */
[----:B------:R-:W-:Y:S01]  /*1600*/  FFMA R113, R112, R113, R41 ;  /* 0x0000007170717223 */ /* 0x000fe20000000029 */
[----:B------:R-:W-:Y:S01]  /*1610*/  F2FP.SATFINITE.E4M3.F32.PACK_AB_MERGE_C R0, RZ, R0, RZ ;  /* 0x00000000ff00723e */ /* 0x000fe200048070ff */
[----:B------:R-:W-:Y:S01]  /*1620*/  FFMA R112, R123, R114, R42 ;  /* 0x000000727b707223 */ /* 0x000fe2000000002a */
[----:B------:R-:W-:Y:S01]  /*1630*/  FADD R114, R91, 1 ;  /* 0x3f8000005b727421 */ /* 0x000fe20000000000 */
[----:B------:R-:W-:Y:S01]  /*1640*/  FADD R123, R84, 1 ;  /* 0x3f800000547b7421 */ /* 0x000fe20000000000 */
[----:B------:R-:W-:Y:S01]  /*1650*/  @P0 FMNMX R152, R152, |R107|, !PT ;  /* 0x4000006b98980209 */ /* 0x000fe20007800000 */
[-C--:B------:R-:W-:Y:S01]  /*1660*/  FMUL R127, R127, R156.reuse ;  /* 0x0000009c7f7f7220 */ /* 0x080fe20000400000 */
[----:B------:R-:W-:Y:S01]  /*1670*/  F2FP.SATFINITE.E4M3.F32.PACK_AB_MERGE_C R5, RZ, R5, RZ ;  /* 0x00000005ff05723e */ /* 0x000fe200048070ff */
[----:B------:R-:W-:Y:S01]  /*1680*/  FMUL R161, R161, R156 ;  /* 0x0000009ca1a17220 */ /* 0x000fe20000400000 */
[----:B------:R-:W-:Y:S01]  /*1690*/  FSEL R114, R91, R114, !P3 ;  /* 0x000000725b727208 */ /* 0x000fe20005800000 */
[----:B------:R-:W-:Y:S01]  /*16a0*/  @P1 FMUL R6, R6, R155 ;  /* 0x0000009b06061220 */ /* 0x000fe20000400000 */
[----:B------:R-:W-:Y:S01]  /*16b0*/  FSEL R123, R84, R123, !P3 ;  /* 0x0000007b547b7208 */ /* 0x000fe20005800000 */
[----:B------:R-:W-:Y:S01]  /*16c0*/  FMUL R129, R129, R156 ;  /* 0x0000009c81817220 */ /* 0x000fe20000400000 */
[----:B------:R-:W-:Y:S01]  /*16d0*/  @P0 FMNMX R152, R152, |R106|, !PT ;  /* 0x4000006a98980209 */ /* 0x000fe20007800000 */
[----:B------:R-:W-:Y:S01]  /*16e0*/  FFMA R115, R114, R115, R43 ;  /* 0x0000007372737223 */ /* 0x000fe2000000002b */
[----:B------:R-:W-:Y:S01]  /*16f0*/  LOP3.LUT R0, R0, 0xff, RZ, 0xc0, !PT ;  /* 0x000000ff00007812 */ /* 0x000fe200078ec0ff */
[----:B------:R-:W-:Y:S01]  /*1700*/  FFMA R114, R123, R116, R36 ;  /* 0x000000747b727223 */ /* 0x000fe20000000024 */
[----:B------:R-:W-:Y:S01]  /*1710*/  FADD R116, R85, 1 ;  /* 0x3f80000055747421 */ /* 0x000fe20000000000 */
[----:B------:R-:W-:Y:S01]  /*1720*/  FADD R123, R86, 1 ;  /* 0x3f800000567b7421 */ /* 0x000fe20000000000 */
[----:B------:R-:W-:Y:S01]  /*1730*/  @P0 FMNMX R152, R152, |R109|, !PT ;  /* 0x4000006d98980209 */ /* 0x000fe20007800000 */
[-C--:B------:R-:W-:Y:S01]  /*1740*/  @P1 FMUL R106, R106, R155.reuse ;  /* 0x0000009b6a6a1220 */ /* 0x080fe20000400000 */
[----:B------:R-:W-:Y:S01]  /*1750*/  LOP3.LUT R5, R5, 0xffff, RZ, 0xc0, !PT ;  /* 0x0000ffff05057812 */ /* 0x000fe200078ec0ff */
[----:B------:R-:W-:Y:S01]  /*1760*/  @P1 FMUL R109, R109, R155 ;  /* 0x0000009b6d6d1220 */ /* 0x000fe20000400000 */
[----:B------:R-:W-:Y:S01]  /*1770*/  FSEL R116, R85, R116, !P3 ;  /* 0x0000007455747208 */ /* 0x000fe20005800000 */
[----:B------:R-:W-:Y:S01]  /*1780*/  FFMA R122, R122, R161, R35 ;  /* 0x000000a17a7a7223 */ /* 0x000fe20000000023 */
        /* <DEDUP_REMOVED lines=9> */
[----:B------:R-:W-:Y:S01]  /*1820*/  FMUL R132, R132, R156 ;  /* 0x0000009c84847220 */ /* 0x000fe20000400000 */
[----:B------:R-:W-:Y:S01]  /*1830*/  F2FP.SATFINITE.E4M3.F32.PACK_AB_MERGE_C R2, RZ, R2, RZ ;  /* 0x00000002ff02723e */ /* 0x000fe200048070ff */
[----:B------:R-:W-:Y:S01]  /*1840*/  FMUL R131, R131, R156 ;  /* 0x0000009c83837220 */ /* 0x000fe20000400000 */
[----:B------:R-:W-:Y:S01]  /*1850*/  FSEL R118, R87, R118, !P3 ;  /* 0x0000007657767208 */ /* 0x000fe20005800000 */
[-C--:B------:R-:W-:Y:S01]  /*1860*/  FMUL R133, R133, R156.reuse ;  /* 0x0000009c85857220 */ /* 0x080fe20000400000 */
[----:B------:R-:W-:Y:S01]  /*1870*/  FSEL R123, R80, R123, !P3 ;  /* 0x0000007b507b7208 */ /* 0x000fe20005800000 */
[----:B------:R-:W-:Y:S01]  /*1880*/  FMUL R134, R134, R156 ;  /* 0x0000009c86867220 */ /* 0x000fe20000400000 */
[----:B------:R-:W-:Y:S01]  /*1890*/  @P0 FMNMX R152, R152, |R110|, !PT ;  /* 0x4000006e98980209 */ /* 0x000fe20007800000 */
[----:B------:R-:W-:Y:S01]  /*18a0*/  FFMA R119, R118, R119, R39 ;  /* 0x0000007776777223 */ /* 0x000fe20000000027 */
[----:B------:R-:W-:Y:S01]  /*18b0*/  PRMT R5, R5, 0x7604, R0 ;  /* 0x0000760405057816 */ /* 0x000fe20000000000 */
[----:B------:R-:W-:Y:S01]  /*18c0*/  FFMA R118, R123, R120, R32 ;  /* 0x000000787b767223 */ /* 0x000fe20000000020 */
[----:B------:R-:W-:Y:S01]  /*18d0*/  FADD R120, R81, 1 ;  /* 0x3f80000051787421 */ /* 0x000fe20000000000 */
[----:B------:R-:W-:Y:S01]  /*18e0*/  FADD R123, R82, 1 ;  /* 0x3f800000527b7421 */ /* 0x000fe20000000000 */
[----:B------:R-:W-:Y:S01]  /*18f0*/  @P0 FMNMX R152, R152, |R113|, !PT ;  /* 0x4000007198980209 */ /* 0x000fe20007800000 */
[-C--:B------:R-:W-:Y:S01]  /*1900*/  @P1 FMUL R110, R110, R155.reuse ;  /* 0x0000009b6e6e1220 */ /* 0x080fe20000400000 */
[----:B------:R-:W-:Y:S01]  /*1910*/  LOP3.LUT R7, R7, 0xffff, RZ, 0xc0, !PT ;  /* 0x0000ffff07077812 */ /* 0x000fe200078ec0ff */
[-C--:B------:R-:W-:Y:S01]  /*1920*/  @P1 FMUL R113, R113, R155.reuse ;  /* 0x0000009b71711220 */ /* 0x080fe20000400000 */
[----:B------:R-:W-:Y:S01]  /*1930*/  FSEL R120, R81, R120, !P3 ;  /* 0x0000007851787208 */ /* 0x000fe20005800000 */
[----:B------:R-:W-:Y:S01]  /*1940*/  @P1 FMUL R105, R105, R155 ;  /* 0x0000009b69691220 */ /* 0x000fe20000400000 */
        /* <DEDUP_REMOVED lines=8> */
[-C--:B------:R-:W-:Y:S01]  /*19d0*/  FMUL R136, R136, R156.reuse ;  /* 0x0000009c88887220 */ /* 0x080fe20000400000 */
[----:B------:R-:W-:Y:S01]  /*19e0*/  FSEL R121, R76, R121, !P3 ;  /* 0x000000794c797208 */ /* 0x000fe20005800000 */
[-C--:B------:R-:W-:Y:S01]  /*19f0*/  FMUL R135, R135, R156.reuse ;  /* 0x0000009c87877220 */ /* 0x080fe20000400000 */
        /* <DEDUP_REMOVED lines=8> */
[----:B------:R-:W-:Y:S01]  /*1a80*/  LOP3.LUT R2, R2, 0xff, RZ, 0xc0, !PT ;  /* 0x000000ff02027812 */ /* 0x000fe200078ec0ff */
[-C--:B------:R-:W-:Y:S01]  /*1a90*/  @P1 FMUL R114, R114, R155.reuse ;  /* 0x0000009b72721220 */ /* 0x080fe20000400000 */
[----:B------:R-:W-:Y:S01]  /*1aa0*/  FSEL R124, R77, R124, !P3 ;  /* 0x0000007c4d7c7208 */ /* 0x000fe20005800000 */
[----:B------:R-:W-:Y:S01]  /*1ab0*/  @P1 FMUL R117, R117, R155 ;  /* 0x0000009b75751220 */ /* 0x000fe20000400000 */
[----:B------:R-:W-:Y:S01]  /*1ac0*/  @P0 FMNMX R152, R152, |R116|, !PT ;  /* 0x4000007498980209 */ /* 0x000fe20007800000 */
[----:B------:R-:W-:Y:S01]  /*1ad0*/  FMUL R138, R138, R156 ;  /* 0x0000009c8a8a7220 */ /* 0x000fe20000400000 */
[----:B------:R-:W-:Y:S01]  /*1ae0*/  FSEL R126, R79, R126, !P3 ;  /* 0x0000007e4f7e7208 */ /* 0x000fe20005800000 */
[----:B------:R-:W-:Y:S01]  /*1af0*/  FFMA R124, R124, R125, R29 ;  /* 0x0000007d7c7c7223 */ /* 0x000fe2000000001d */
[----:B------:R-:W-:Y:S01]  /*1b00*/  FADD R125, R72, 1 ;  /* 0x3f800000487d7421 */ /* 0x000fe20000000000 */
[----:B------:R-:W-:Y:S01]  /*1b10*/  @P0 FMNMX R152, R152, |R119|, !PT ;  /* 0x4000007798980209 */ /* 0x000fe20007800000 */
[-C--:B------:R-:W-:Y:S01]  /*1b20*/  FMUL R140, R140, R156.reuse ;  /* 0x0000009c8c8c7220 */ /* 0x080fe20000400000 */
[----:B------:R-:W-:Y:S01]  /*1b30*/  FFMA R126, R126, R127, R31 ;  /* 0x0000007f7e7e7223 */ /* 0x000fe2000000001f */
[----:B------:R-:W-:Y:S01]  /*1b40*/  FADD R127, R74, 1 ;  /* 0x3f8000004a7f7421 */ /* 0x000fe20000000000 */
[----:B------:R-:W-:Y:S01]  /*1b50*/  FSEL R125, R72, R125, !P3 ;  /* 0x0000007d487d7208 */ /* 0x000fe20005800000 */
[----:B------:R-:W-:Y:S01]  /*1b60*/  FMUL R139, R139, R156 ;  /* 0x0000009c8b8b7220 */ /* 0x000fe20000400000 */
[----:B------:R-:W-:Y:S01]  /*1b70*/  @P0 FMNMX R152, R152, |R118|, !PT ;  /* 0x4000007698980209 */ /* 0x000fe20007800000 */
[-C--:B------:R-:W-:Y:S01]  /*1b80*/  @P1 FMUL R118, R118, R155.reuse ;  /* 0x0000009b76761220 */ /* 0x080fe20000400000 */
[----:B------:R-:W-:Y:S01]  /*1b90*/  SHF.L.U32 R0, R7, 0x18, RZ ;  /* 0x0000001807007819 */ /* 0x000fe200000006ff */
[----:B------:R-:W-:Y:S01]  /*1ba0*/  FFMA R125, R125, R128, R24 ;  /* 0x000000807d7d7223 */ /* 0x000fe20000000018 */
[----:B------:R-:W-:Y:S01]  /*1bb0*/  FADD R128, R73, 1 ;  /* 0x3f80000049807421 */ /* 0x000fe20000000000 */
[----:B------:R-:W-:Y:S01]  /*1bc0*/  PRMT R5, R5, 0x5410, R2 ;  /* 0x0000541005057816 */ /* 0x000fe20000000002 */
[-C--:B------:R-:W-:Y:S01]  /*1bd0*/  @P1 FMUL R108, R108, R155.reuse ;  /* 0x0000009b6c6c1220 */ /* 0x080fe20000400000 */
[----:B------:R-:W-:Y:S01]  /*1be0*/  @P0 FMNMX R152, R152, |R120|, !PT ;  /* 0x4000007898980209 */ /* 0x000fe20007800000 */
[-C--:B------:R-:W-:Y:S01]  /*1bf0*/  @P1 FMUL R120, R120, R155.reuse ;  /* 0x0000009b78781220 */ /* 0x080fe20000400000 */
[----:B------:R-:W-:Y:S01]  /*1c00*/  FSEL R128, R73, R128, !P3 ;  /* 0x0000008049807208 */ /* 0x000fe20005800000 */
[----:B------:R-:W-:Y:S01]  /*1c10*/  @P1 FMUL R111, R111, R155 ;  /* 0x0000009b6f6f1220 */ /* 0x000fe20000400000 */
[----:B------:R-:W-:Y:S01]  /*1c20*/  LOP3.LUT R0, R5, R0, RZ, 0xfc, !PT ;  /* 0x0000000005007212 */ /* 0x000fe200078efcff */
[----:B------:R-:W-:Y:S01]  /*1c30*/  FMUL R141, R141, R156 ;  /* 0x0000009c8d8d7220 */ /* 0x000fe20000400000 */
[----:B------:R-:W-:Y:S01]  /*1c40*/  FSEL R127, R74, R127, !P3 ;  /* 0x0000007f4a7f7208 */ /* 0x000fe20005800000 */
[----:B------:R-:W-:Y:S01]  /*1c50*/  FFMA R128, R128, R129, R25 ;  /* 0x0000008180807223 */ /* 0x000fe20000000019 */
[----:B------:R-:W-:Y:S01]  /*1c60*/  F2FP.SATFINITE.E4M3.F32.PACK_AB_MERGE_C R5, RZ, R106, RZ ;  /* 0x0000006aff05723e */ /* 0x000fe200048070ff */
[----:B------:R-:W-:Y:S01]  /*1c70*/  FADD R129, R68, 1 ;  /* 0x3f80000044817421 */ /* 0x000fe20000000000 */
[----:B------:R-:W-:Y:S01]  /*1c80*/  F2FP.SATFINITE.E4M3.F32.PACK_AB_MERGE_C R109, RZ, R109, RZ ;  /* 0x0000006dff6d723e */ /* 0x000fe200048070ff */
[----:B------:R-:W-:Y:S01]  /*1c90*/  FFMA R127, R127, R130, R26 ;  /* 0x000000827f7f7223 */ /* 0x000fe2000000001a */
[----:B------:R-:W-:Y:S01]  /*1ca0*/  @P0 FMNMX R152, R152, |R4|, !PT ;  /* 0x4000000498980209 */ /* 0x000fe20007800000 */
[----:B------:R-:W-:Y:S01]  /*1cb0*/  FADD R130, R75, 1 ;  /* 0x3f8000004b827421 */ /* 0x000fe20000000000 */
[----:B------:R-:W-:Y:S01]  /*1cc0*/  F2FP.SATFINITE.E4M3.F32.PACK_AB_MERGE_C R2, RZ, R6, RZ ;  /* 0x00000006ff02723e */ /* 0x000fe200048070ff */
[-C--:B------:R-:W-:Y:S01]  /*1cd0*/  @P1 FMUL R4, R4, R155.reuse ;  /* 0x0000009b04041220 */ /* 0x080fe20000400000 */
[----:B------:R-:W-:Y:S01]  /*1ce0*/  LOP3.LUT R5, R5, 0xff, RZ, 0xc0, !PT ;  /* 0x000000ff05057812 */ /* 0x000fe200078ec0ff */
[----:B------:R-:W-:Y:S01]  /*1cf0*/  FMUL R157, R142, R156 ;  /* 0x0000009c8e9d7220 */ /* 0x000fe20000400000 */
[----:B------:R-:W-:Y:S01]  /*1d00*/  LOP3.LUT R6, R109, 0xffff, RZ, 0xc0, !PT ;  /* 0x0000ffff6d067812 */ /* 0x000fe200078ec0ff */
[-C--:B------:R-:W-:Y:S01]  /*1d10*/  @P1 FMUL R104, R104, R155.reuse ;  /* 0x0000009b68681220 */ /* 0x080fe20000400000 */
[----:B------:R-:W-:Y:S01]  /*1d20*/  @P0 FMNMX R152, R152, |R122|, !PT ;  /* 0x4000007a98980209 */ /* 0x000fe20007800000 */
[-C--:B------:R-:W-:Y:S01]  /*1d30*/  @P1 FMUL R122, R122, R155.reuse ;  /* 0x0000009b7a7a1220 */ /* 0x080fe20000400000 */
[----:B------:R-:W-:Y:S01]  /*1d40*/  PRMT R5, R6, 0x7604, R5 ;  /* 0x0000760406057816 */ /* 0x000fe20000000005 */
[-C--:B------:R-:W-:Y:S01]  /*1d50*/  @P1 FMUL R112, R112, R155.reuse ;  /* 0x0000009b70701220 */ /* 0x080fe20000400000 */
[----:B------:R-:W-:Y:S01]  /*1d60*/  F2FP.SATFINITE.E4M3.F32.PACK_AB_MERGE_C R6, RZ, R110, RZ ;  /* 0x0000006eff06723e */ /* 0x000fe200048070ff */
[----:B------:R-:W-:Y:S01]  /*1d70*/  @P1 FMUL R115, R115, R155 ;  /* 0x0000009b73731220 */ /* 0x000fe20000400000 */
[----:B------:R-:W-:Y:S01]  /*1d80*/  F2FP.SATFINITE.E4M3.F32.PACK_AB_MERGE_C R113, RZ, R113, RZ ;  /* 0x00000071ff71723e */ /* 0x000fe200048070ff */
[-C--:B------:R-:W-:Y:S01]  /*1d90*/  FMUL R144, R144, R156.reuse ;  /* 0x0000009c90907220 */ /* 0x080fe20000400000 */
[----:B------:R-:W-:Y:S01]  /*1da0*/  FSEL R129, R68, R129, !P3 ;  /* 0x0000008144817208 */ /* 0x000fe20005800000 */
[----:B------:R-:W-:Y:S01]  /*1db0*/  FMUL R146, R146, R156 ;  /* 0x0000009c92927220 */ /* 0x000fe20000400000 */
[----:B------:R-:W-:Y:S01]  /*1dc0*/  @P0 FMNMX R152, R152, |R121|, !PT ;  /* 0x4000007998980209 */ /* 0x000fe20007800000 */
[----:B------:R-:W-:Y:S01]  /*1dd0*/  @P1 FMUL R121, R121, R155 ;  /* 0x0000009b79791220 */ /* 0x000fe20000400000 */
[----:B------:R-:W-:Y:S01]  /*1de0*/  FSEL R130, R75, R130, !P3 ;  /* 0x000000824b827208 */ /* 0x000fe20005800000 */
[----:B------:R-:W-:Y:S01]  /*1df0*/  FFMA R129, R129, R132, R20 ;  /* 0x0000008481817223 */ /* 0x000fe20000000014 */
[----:B------:R-:W-:Y:S01]  /*1e00*/  LOP3.LUT R6, R6, 0xff, RZ, 0xc0, !PT ;  /* 0x000000ff06067812 */ /* 0x000fe200078ec0ff */
[----:B------:R-:W-:Y:S01]  /*1e10*/  FADD R132, R69, 1 ;  /* 0x3f80000045847421 */ /* 0x000fe20000000000 */
[----:B------:R-:W-:Y:S01]  /*1e20*/  LOP3.LUT R113, R113, 0xffff, RZ, 0xc0, !PT ;  /* 0x0000ffff71717812 */ /* 0x000fe200078ec0ff */
[----:B------:R-:W-:Y:S01]  /*1e30*/  FFMA R130, R130, R131, R27 ;  /* 0x0000008382827223 */ /* 0x000fe2000000001b */
[----:B------:R-:W-:Y:S01]  /*1e40*/  @P0 FMNMX R152, R152, |R124|, !PT ;  /* 0x4000007c98980209 */ /* 0x000fe20007800000 */
[----:B------:R-:W-:Y:S01]  /*1e50*/  FADD R131, R70, 1 ;  /* 0x3f80000046837421 */ /* 0x000fe20000000000 */
[----:B------:R-:W-:Y:S01]  /*1e60*/  PRMT R113, R113, 0x7604, R6 ;  /* 0x0000760471717816 */ /* 0x000fe20000000006 */
[----:B------:R-:W-:Y:S01]  /*1e70*/  @P1 FMUL R124, R124, R155 ;  /* 0x0000009b7c7c1220 */ /* 0x000fe20000400000 */
[----:B------:R-:W-:Y:S01]  /*1e80*/  F2FP.SATFINITE.E4M3.F32.PACK_AB_MERGE_C R6, RZ, R114, RZ ;  /* 0x00000072ff06723e */ /* 0x000fe200048070ff */
[----:B------:R-:W-:Y:S01]  /*1e90*/  FMUL R145, R145, R156 ;  /* 0x0000009c91917220 */ /* 0x000fe20000400000 */
[----:B------:R-:W-:Y:S01]  /*1ea0*/  F2FP.SATFINITE.E4M3.F32.PACK_AB_MERGE_C R117, RZ, R117, RZ ;  /* 0x00000075ff75723e */ /* 0x000fe200048070ff */
[----:B------:R-:W-:Y:S01]  /*1eb0*/  @P1 FMUL R116, R116, R155 ;  /* 0x0000009b74741220 */ /* 0x000fe20000400000 */
[----:B------:R-:W-:Y:S01]  /*1ec0*/  @P0 FMNMX R152, R152, |R123|, !PT ;  /* 0x4000007b98980209 */ /* 0x000fe20007800000 */
[-C--:B------:R-:W-:Y:S01]  /*1ed0*/  @P1 FMUL R123, R123, R155.reuse ;  /* 0x0000009b7b7b1220 */ /* 0x080fe20000400000 */
[----:B------:R-:W-:Y:S01]  /*1ee0*/  FSEL R132, R69, R132, !P3 ;  /* 0x0000008445847208 */ /* 0x000fe20005800000 */
[----:B------:R-:W-:Y:S01]  /*1ef0*/  @P1 FMUL R119, R119, R155 ;  /* 0x0000009b77771220 */ /* 0x000fe20000400000 */
[----:B------:R-:W-:-:S02]  /*1f00*/  FSEL R131, R70, R131, !P3 ;  /* 0x0000008346837208 */ /* 0x000fc40005800000 */
[----:B------:R-:W-:Y:S01]  /*1f10*/  LOP3.LUT R6, R6, 0xff, RZ, 0xc0, !PT ;  /* 0x000000ff06067812 */ /* 0x000fe200078ec0ff */
[----:B------:R-:W-:Y:S01]  /*1f20*/  FFMA R132, R132, R133, R21 ;  /* 0x0000008584847223 */ /* 0x000fe20000000015 */
[----:B------:R-:W-:Y:S01]  /*1f30*/  LOP3.LUT R117, R117, 0xffff, RZ, 0xc0, !PT ;  /* 0x0000ffff75757812 */ /* 0x000fe200078ec0ff */
[----:B------:R-:W-:Y:S01]  /*1f40*/  FFMA R131, R131, R134, R22 ;  /* 0x0000008683837223 */ /* 0x000fe20000000016 */
[----:B------:R-:W-:Y:S01]  /*1f50*/  @P0 FMNMX R152, R152, |R126|, !PT ;  /* 0x4000007e98980209 */ /* 0x000fe20007800000 */
[----:B------:R-:W-:Y:S01]  /*1f60*/  FADD R133, R64, 1 ;  /* 0x3f80000040857421 */ /* 0x000fe20000000000 */
[----:B------:R-:W-:Y:S01]  /*1f70*/  PRMT R117, R117, 0x7604, R6 ;  /* 0x0000760475757816 */ /* 0x000fe20000000006 */
[----:B------:R-:W-:Y:S01]  /*1f80*/  FADD R134, R71, 1 ;  /* 0x3f80000047867421 */ /* 0x000fe20000000000 */
[----:B------:R-:W-:Y:S01]  /*1f90*/  @P0 FMNMX R152, R152, |R125|, !PT ;  /* 0x4000007d98980209 */ /* 0x000fe20007800000 */
[-C--:B------:R-:W-:Y:S01]  /*1fa0*/  @P1 FMUL R125, R125, R155.reuse ;  /* 0x0000009b7d7d1220 */ /* 0x080fe20000400000 */
[----:B------:R-:W-:Y:S01]  /*1fb0*/  F2FP.SATFINITE.E4M3.F32.PACK_AB_MERGE_C R6, RZ, R118, RZ ;  /* 0x00000076ff06723e */ /* 0x000fe200048070ff */
[----:B------:R-:W-:Y:S01]  /*1fc0*/  @P1 FMUL R126, R126, R155 ;  /* 0x0000009b7e7e1220 */ /* 0x000fe20000400000 */
[----:B------:R-:W-:-:S02]  /*1fd0*/  F2FP.SATFINITE.E4M3.F32.PACK_AB_MERGE_C R120, RZ, R120, RZ ;  /* 0x00000078ff78723e */ /* 0x000fc400048070ff */
[----:B------:R-:W-:Y:S02]  /*1fe0*/  F2FP.SATFINITE.E4M3.F32.PACK_AB_MERGE_C R105, RZ, R105, RZ ;  /* 0x00000069ff69723e */ /* 0x000fe400048070ff */
[----:B------:R-:W-:Y:S02]  /*1ff0*/  F2FP.SATFINITE.E4M3.F32.PACK_AB_MERGE_C R107, RZ, R107, RZ ;  /* 0x0000006bff6b723e */ /* 0x000fe400048070ff */
[----:B------:R-:W-:Y:S01]  /*2000*/  @P0 FMNMX R152, R152, |R128|, !PT ;  /* 0x4000008098980209 */ /* 0x000fe20007800000 */
[----:B------:R-:W-:Y:S01]  /*2010*/  @P1 FMUL R128, R128, R155 ;  /* 0x0000009b80801220 */ /* 0x000fe20000400000 */
[----:B------:R-:W-:Y:S02]  /*2020*/  LOP3.LUT R6, R6, 0xff, RZ, 0xc0, !PT ;  /* 0x000000ff06067812 */ /* 0x000fe400078ec0ff */
[----:B------:R-:W-:Y:S02]  /*2030*/  LOP3.LUT R7, R120, 0xffff, RZ, 0xc0, !PT ;  /* 0x0000ffff78077812 */ /* 0x000fe400078ec0ff */
[----:B------:R-:W-:-:S02]  /*2040*/  F2FP.SATFINITE.E4M3.F32.PACK_AB_MERGE_C R4, RZ, R4, RZ ;  /* 0x00000004ff04723e */ /* 0x000fc400048070ff */
[----:B------:R-:W-:Y:S02]  /*2050*/  FSEL R133, R64, R133, !P3 ;  /* 0x0000008540857208 */ /* 0x000fe40005800000 */
[----:B------:R-:W-:Y:S02]  /*2060*/  FSEL R134, R71, R134, !P3 ;  /* 0x0000008647867208 */ /* 0x000fe40005800000 */
[----:B------:R-:W-:Y:S01]  /*2070*/  LOP3.LUT R2, R2, 0xff, RZ, 0xc0, !PT ;  /* 0x000000ff02027812 */ /* 0x000fe200078ec0ff */
[----:B------:R-:W-:Y:S01]  /*2080*/  FFMA R133, R133, R136, R16 ;  /* 0x0000008885857223 */ /* 0x000fe20000000010 */
[----:B------:R-:W-:Y:S01]  /*2090*/  LOP3.LUT R105, R105, 0xffff, RZ, 0xc0, !PT ;  /* 0x0000ffff69697812 */ /* 0x000fe200078ec0ff */
[----:B------:R-:W-:Y:S01]  /*20a0*/  FFMA R134, R134, R135, R23 ;  /* 0x0000008786867223 */ /* 0x000fe20000000017 */
[----:B------:R-:W-:Y:S01]  /*20b0*/  LOP3.LUT R107, R107, 0xffff, RZ, 0xc0, !PT ;  /* 0x0000ffff6b6b7812 */ /* 0x000fe200078ec0ff */
[----:B------:R-:W-:Y:S01]  /*20c0*/  FADD R136, R65, 1 ;  /* 0x3f80000041887421 */ /* 0x000fe20000000000 */
[----:B------:R-:W-:Y:S01]  /*20d0*/  @P0 FMNMX R152, R152, |R127|, !PT ;  /* 0x4000007f98980209 */ /* 0x000fe20007800000 */
[----:B------:R-:W-:Y:S01]  /*20e0*/  FADD R135, R66, 1 ;  /* 0x3f80000042877421 */ /* 0x000fe20000000000 */
[----:B------:R-:W-:Y:S01]  /*20f0*/  PRMT R7, R7, 0x7604, R6 ;  /* 0x0000760407077816 */ /* 0x000fe20000000006 */
[----:B------:R-:W-:Y:S01]  /*2100*/  @P1 FMUL R127, R127, R155 ;  /* 0x0000009b7f7f1220 */ /* 0x000fe20000400000 */
[----:B------:R-:W-:-:S02]  /*2110*/  LOP3.LUT R4, R4, 0xff, RZ, 0xc0, !PT ;  /* 0x000000ff04047812 */ /* 0x000fc400078ec0ff */
[----:B------:R-:W-:Y:S02]  /*2120*/  F2FP.SATFINITE.E4M3.F32.PACK_AB_MERGE_C R6, RZ, R121, RZ ;  /* 0x00000079ff06723e */ /* 0x000fe400048070ff */
[----:B------:R-:W-:Y:S02]  /*2130*/  F2FP.SATFINITE.E4M3.F32.PACK_AB_MERGE_C R124, RZ, R124, RZ ;  /* 0x0000007cff7c723e */ /* 0x000fe400048070ff */
[----:B------:R-:W-:Y:S02]  /*2140*/  PRMT R105, R105, 0x7604, R2 ;  /* 0x0000760469697816 */ /* 0x000fe40000000002 */
[----:B------:R-:W-:Y:S02]  /*2150*/  SHF.L.U32 R2, R107, 0x18, RZ ;  /* 0x000000186b027819 */ /* 0x000fe400000006ff */
[----:B------:R-:W-:Y:S01]  /*2160*/  @P0 FMNMX R152, R152, |R130|, !PT ;  /* 0x4000008298980209 */ /* 0x000fe20007800000 */
[----:B------:R-:W-:Y:S01]  /*2170*/  @P1 FMUL R130, R130, R155 ;  /* 0x0000009b82821220 */ /* 0x000fe20000400000 */
[----:B------:R-:W-:-:S02]  /*2180*/  PRMT R107, R7, 0x5410, R4 ;  /* 0x00005410076b7816 */ /* 0x000fc40000000004 */
[----:B------:R-:W-:Y:S02]  /*2190*/  LOP3.LUT R6, R6, 0xff, RZ, 0xc0, !PT ;  /* 0x000000ff06067812 */ /* 0x000fe400078ec0ff */
[----:B------:R-:W-:Y:S02]  /*21a0*/  LOP3.LUT R7, R124, 0xffff, RZ, 0xc0, !PT ;  /* 0x0000ffff7c077812 */ /* 0x000fe400078ec0ff */
[----:B------:R-:W-:Y:S02]  /*21b0*/  F2FP.SATFINITE.E4M3.F32.PACK_AB_MERGE_C R123, RZ, R123, RZ ;  /* 0x0000007bff7b723e */ /* 0x000fe400048070ff */
[----:B------:R-:W-:Y:S01]  /*21c0*/  @P0 FMNMX R152, R152, |R129|, !PT ;  /* 0x4000008198980209 */ /* 0x000fe20007800000 */
[----:B------:R-:W-:Y:S01]  /*21d0*/  @P1 FMUL R129, R129, R155 ;  /* 0x0000009b81811220 */ /* 0x000fe20000400000 */
[----:B------:R-:W-:Y:S02]  /*21e0*/  FSEL R136, R65, R136, !P3 ;  /* 0x0000008841887208 */ /* 0x000fe40005800000 */
[----:B------:R-:W-:-:S02]  /*21f0*/  FSEL R135, R66, R135, !P3 ;  /* 0x0000008742877208 */ /* 0x000fc40005800000 */
[----:B------:R-:W-:Y:S01]  /*2200*/  PRMT R6, R7, 0x7604, R6 ;  /* 0x0000760407067816 */ /* 0x000fe20000000006 */
[----:B------:R-:W-:Y:S01]  /*2210*/  FFMA R136, R136, R137, R17 ;  /* 0x0000008988887223 */ /* 0x000fe20000000011 */
[----:B------:R-:W-:Y:S01]  /*2220*/  LOP3.LUT R123, R123, 0xff, RZ, 0xc0, !PT ;  /* 0x000000ff7b7b7812 */ /* 0x000fe200078ec0ff */
[----:B------:R-:W-:Y:S01]  /*2230*/  FFMA R135, R135, R138, R18 ;  /* 0x0000008a87877223 */ /* 0x000fe20000000012 */
[----:B------:R-:W-:Y:S01]  /*2240*/  @P0 FMNMX R152, R152, |R132|, !PT ;  /* 0x4000008498980209 */ /* 0x000fe20007800000 */
[----:B------:R-:W-:Y:S01]  /*2250*/  FADD R137, R60, 1 ;  /* 0x3f8000003c897421 */ /* 0x000fe20000000000 */
[----:B------:R-:W-:Y:S01]  /*2260*/  F2FP.SATFINITE.E4M3.F32.PACK_AB_MERGE_C R122, RZ, R122, RZ ;  /* 0x0000007aff7a723e */ /* 0x000fe200048070ff */
[----:B------:R-:W-:Y:S01]  /*2270*/  FADD R138, R67, 1 ;  /* 0x3f800000438a7421 */ /* 0x000fe20000000000 */
[----:B------:R-:W-:Y:S01]  /*2280*/  PRMT R123, R6, 0x5410, R123 ;  /* 0x00005410067b7816 */ /* 0x000fe2000000007b */
[----:B------:R-:W-:Y:S01]  /*2290*/  @P1 FMUL R132, R132, R155 ;  /* 0x0000009b84841220 */ /* 0x000fe20000400000 */
[----:B------:R-:W-:-:S02]  /*22a0*/  F2FP.SATFINITE.E4M3.F32.PACK_AB_MERGE_C R6, RZ, R125, RZ ;  /* 0x0000007dff06723e */ /* 0x000fc400048070ff */
[----:B------:R-:W-:Y:S02]  /*22b0*/  F2FP.SATFINITE.E4M3.F32.PACK_AB_MERGE_C R128, RZ, R128, RZ ;  /* 0x00000080ff80723e */ /* 0x000fe400048070ff */
[----:B------:R-:W-:Y:S01]  /*22c0*/  @P0 FMNMX R152, R152, |R131|, !PT ;  /* 0x4000008398980209 */ /* 0x000fe20007800000 */
[----:B------:R-:W-:Y:S01]  /*22d0*/  @P1 FMUL R131, R131, R155 ;  /* 0x0000009b83831220 */ /* 0x000fe20000400000 */
[----:B------:R-:W-:Y:S02]  /*22e0*/  LOP3.LUT R122, R122, 0xffff, RZ, 0xc0, !PT ;  /* 0x0000ffff7a7a7812 */ /* 0x000fe400078ec0ff */
[----:B------:R-:W-:Y:S02]  /*22f0*/  LOP3.LUT R6, R6, 0xff, RZ, 0xc0, !PT ;  /* 0x000000ff06067812 */ /* 0x000fe400078ec0ff */
[----:B------:R-:W-:Y:S02]  /*2300*/  LOP3.LUT R7, R128, 0xffff, RZ, 0xc0, !PT ;  /* 0x0000ffff80077812 */ /* 0x000fe400078ec0ff */
[----:B------:R-:W-:-:S02]  /*2310*/  F2FP.SATFINITE.E4M3.F32.PACK_AB_MERGE_C R127, RZ, R127, RZ ;  /* 0x0000007fff7f723e */ /* 0x000fc400048070ff */
[----:B------:R-:W-:Y:S02]  /*2320*/  F2FP.SATFINITE.E4M3.F32.PACK_AB_MERGE_C R130, RZ, R130, RZ ;  /* 0x00000082ff82723e */ /* 0x000fe400048070ff */
[----:B------:R-:W-:Y:S02]  /*2330*/  FSEL R137, R60, R137, !P3 ;  /* 0x000000893c897208 */ /* 0x000fe40005800000 */
[----:B------:R-:W-:Y:S01]  /*2340*/  @P0 FMNMX R152, R152, |R134|, !PT ;  /* 0x4000008698980209 */ /* 0x000fe20007800000 */
[----:B------:R-:W-:Y:S01]  /*2350*/  @P1 FMUL R134, R134, R155 ;  /* 0x0000009b86861220 */ /* 0x000fe20000400000 */
[----:B------:R-:W-:Y:S01]  /*2360*/  FSEL R138, R67, R138, !P3 ;  /* 0x0000008a438a7208 */ /* 0x000fe20005800000 */
[----:B------:R-:W-:Y:S01]  /*2370*/  FFMA R137, R137, R140, R12 ;  /* 0x0000008c89897223 */ /* 0x000fe2000000000c */
[----:B------:R-:W-:Y:S01]  /*2380*/  SHF.L.U32 R4, R122, 0x18, RZ ;  /* 0x000000187a047819 */ /* 0x000fe200000006ff */
[----:B------:R-:W-:Y:S01]  /*2390*/  FADD R140, R61, 1 ;  /* 0x3f8000003d8c7421 */ /* 0x000fe20000000000 */
[----:B------:R-:W-:Y:S01]  /*23a0*/  PRMT R6, R7, 0x7604, R6 ;  /* 0x0000760407067816 */ /* 0x000fe20000000006 */
[----:B------:R-:W-:Y:S01]  /*23b0*/  FFMA R138, R138, R139, R19 ;  /* 0x0000008b8a8a7223 */ /* 0x000fe20000000013 */
[----:B------:R-:W-:Y:S01]  /*23c0*/  LOP3.LUT R127, R127, 0xff, RZ, 0xc0, !PT ;  /* 0x000000ff7f7f7812 */ /* 0x000fe200078ec0ff */
[----:B------:R-:W-:Y:S01]  /*23d0*/  FADD R139, R62, 1 ;  /* 0x3f8000003e8b7421 */ /* 0x000fe20000000000 */
[----:B------:R-:W-:-:S02]  /*23e0*/  LOP3.LUT R130, R130, 0xffff, RZ, 0xc0, !PT ;  /* 0x0000ffff82827812 */ /* 0x000fc400078ec0ff */
[----:B------:R-:W-:Y:S01]  /*23f0*/  @P0 FMNMX R152, R152, |R133|, !PT ;  /* 0x4000008598980209 */ /* 0x000fe20007800000 */
[----:B------:R-:W-:Y:S01]  /*2400*/  @P1 FMUL R133, R133, R155 ;  /* 0x0000009b85851220 */ /* 0x000fe20000400000 */
[----:B------:R-:W-:Y:S02]  /*2410*/  LOP3.LUT R4, R107, R4, RZ, 0xfc, !PT ;  /* 0x000000046b047212 */ /* 0x000fe400078efcff */
[----:B------:R-:W-:Y:S02]  /*2420*/  PRMT R6, R6, 0x5410, R127 ;  /* 0x0000541006067816 */ /* 0x000fe4000000007f */
[----:B------:R-:W-:Y:S02]  /*2430*/  SHF.L.U32 R107, R130, 0x18, RZ ;  /* 0x00000018826b7819 */ /* 0x000fe400000006ff */
[----:B------:R-:W-:Y:S01]  /*2440*/  F2FP.SATFINITE.E4M3.F32.PACK_AB_MERGE_C R129, RZ, R129, RZ ;  /* 0x00000081ff81723e */ /* 0x000fe200048070ff */
[----:B------:R-:W1:Y:S01]  /*2450*/  LDC R130, c[0x0][0x210] ;  /* 0x00008400ff827b82 */ /* 0x000e620000000800 */
[----:B------:R-:W-:-:S02]  /*2460*/  F2FP.SATFINITE.E4M3.F32.PACK_AB_MERGE_C R132, RZ, R132, RZ ;  /* 0x00000084ff84723e */ /* 0x000fc400048070ff */
[----:B------:R-:W-:Y:S01]  /*2470*/  @P0 FMNMX R152, R152, |R136|, !PT ;  /* 0x4000008898980209 */ /* 0x000fe20007800000 */
[----:B------:R-:W-:Y:S01]  /*2480*/  @P1 FMUL R136, R136, R155 ;  /* 0x0000009b88881220 */ /* 0x000fe20000400000 */
[----:B------:R-:W-:Y:S02]  /*2490*/  FSEL R140, R61, R140, !P3 ;  /* 0x0000008c3d8c7208 */ /* 0x000fe40005800000 */
[----:B------:R-:W-:Y:S02]  /*24a0*/  LOP3.LUT R107, R6, R107, RZ, 0xfc, !PT ;  /* 0x0000006b066b7212 */ /* 0x000fe400078efcff */
[----:B------:R-:W-:Y:S01]  /*24b0*/  FSEL R139, R62, R139, !P3 ;  /* 0x0000008b3e8b7208 */ /* 0x000fe20005800000 */
[----:B------:R-:W-:Y:S01]  /*24c0*/  FFMA R142, R140, R141, R13 ;  /* 0x0000008d8c8e7223 */ /* 0x000fe2000000000d */
[----:B------:R-:W-:Y:S01]  /*24d0*/  LOP3.LUT R6, R129, 0xff, RZ, 0xc0, !PT ;  /* 0x000000ff81067812 */ /* 0x000fe200078ec0ff */
[----:B------:R-:W-:Y:S01]  /*24e0*/  FADD R140, R63, 1 ;  /* 0x3f8000003f8c7421 */ /* 0x000fe20000000000 */
[----:B------:R-:W-:Y:S01]  /*24f0*/  LOP3.LUT R7, R132, 0xffff, RZ, 0xc0, !PT ;  /* 0x0000ffff84077812 */ /* 0x000fe200078ec0ff */
[----:B------:R-:W-:Y:S01]  /*2500*/  FFMA R141, R139, R157, R14 ;  /* 0x0000009d8b8d7223 */ /* 0x000fe2000000000e */
[----:B------:R-:W-:Y:S01]  /*2510*/  F2FP.SATFINITE.E4M3.F32.PACK_AB_MERGE_C R131, RZ, R131, RZ ;  /* 0x00000083ff83723e */ /* 0x000fe200048070ff */
[----:B------:R-:W-:Y:S01]  /*2520*/  FADD R139, R56, 1 ;  /* 0x3f800000388b7421 */ /* 0x000fe20000000000 */
[----:B------:R-:W-:Y:S01]  /*2530*/  @P0 FMNMX R152, R152, |R135|, !PT ;  /* 0x4000008798980209 */ /* 0x000fe20007800000 */
[----:B------:R-:W-:Y:S01]  /*2540*/  @P1 FMUL R135, R135, R155 ;  /* 0x0000009b87871220 */ /* 0x000fe20000400000 */
[----:B------:R-:W-:-:S02]  /*2550*/  F2FP.SATFINITE.E4M3.F32.PACK_AB_MERGE_C R108, RZ, R108, RZ ;  /* 0x0000006cff6c723e */ /* 0x000fc400048070ff */
[----:B------:R-:W-:Y:S02]  /*2560*/  F2FP.SATFINITE.E4M3.F32.PACK_AB_MERGE_C R111, RZ, R111, RZ ;  /* 0x0000006fff6f723e */ /* 0x000fe400048070ff */
[----:B------:R-:W-:Y:S02]  /*2570*/  PRMT R6, R7, 0x7604, R6 ;  /* 0x0000760407067816 */ /* 0x000fe40000000006 */
[----:B------:R-:W-:Y:S02]  /*2580*/  LOP3.LUT R131, R131, 0xff, RZ, 0xc0, !PT ;  /* 0x000000ff83837812 */ /* 0x000fe400078ec0ff */
[----:B------:R-:W-:Y:S01]  /*2590*/  @P0 FMNMX R152, R152, |R138|, !PT ;  /* 0x4000008a98980209 */ /* 0x000fe20007800000 */
[----:B------:R-:W-:Y:S01]  /*25a0*/  @P1 FMUL R138, R138, R155 ;  /* 0x0000009b8a8a1220 */ /* 0x000fe20000400000 */
[----:B------:R-:W-:Y:S02]  /*25b0*/  LOP3.LUT R108, R108, 0xff, RZ, 0xc0, !PT ;  /* 0x000000ff6c6c7812 */ /* 0x000fe400078ec0ff */
[----:B------:R-:W-:-:S02]  /*25c0*/  LOP3.LUT R111, R111, 0xffff, RZ, 0xc0, !PT ;  /* 0x0000ffff6f6f7812 */ /* 0x000fc400078ec0ff */
[----:B------:R-:W-:Y:S02]  /*25d0*/  PRMT R131, R6, 0x5410, R131 ;  /* 0x0000541006837816 */ /* 0x000fe40000000083 */
[----:B------:R-:W-:Y:S01]  /*25e0*/  @P0 FMNMX R152, R152, |R137|, !PT ;  /* 0x4000008998980209 */ /* 0x000fe20007800000 */
[----:B------:R-:W-:Y:S01]  /*25f0*/  @P1 FMUL R137, R137, R155 ;  /* 0x0000009b89891220 */ /* 0x000fe20000400000 */
[----:B------:R-:W-:Y:S02]  /*2600*/  F2FP.SATFINITE.E4M3.F32.PACK_AB_MERGE_C R6, RZ, R133, RZ ;  /* 0x00000085ff06723e */ /* 0x000fe400048070ff */
[----:B------:R-:W-:Y:S02]  /*2610*/  F2FP.SATFINITE.E4M3.F32.PACK_AB_MERGE_C R136, RZ, R136, RZ ;  /* 0x00000088ff88723e */ /* 0x000fe400048070ff */
[----:B------:R-:W-:Y:S02]  /*2620*/  FSEL R140, R63, R140, !P3 ;  /* 0x0000008c3f8c7208 */ /* 0x000fe40005800000 */
[----:B------:R-:W-:Y:S01]  /*2630*/  FSEL R157, R56, R139, !P3 ;  /* 0x0000008b389d7208 */ /* 0x000fe20005800000 */
[----:B------:R-:W-:Y:S01]  /*2640*/  FMUL R139, R143, R156 ;  /* 0x0000009c8f8b7220 */ /* 0x000fe20000400000 */
[----:B------:R-:W-:Y:S01]  /*2650*/  PRMT R108, R5, 0x5410, R108 ;  /* 0x00005410056c7816 */ /* 0x000fe2000000006c */
[----:B------:R-:W-:Y:S01]  /*2660*/  FADD R143, R58, 1 ;  /* 0x3f8000003a8f7421 */ /* 0x000fe20000000000 */
[----:B------:R-:W-:Y:S01]  /*2670*/  SHF.L.U32 R5, R111, 0x18, RZ ;  /* 0x000000186f057819 */ /* 0x000fe200000006ff */
[----:B------:R-:W-:Y:S01]  /*2680*/  FFMA R139, R140, R139, R15 ;  /* 0x0000008b8c8b7223 */ /* 0x000fe2000000000f */
[----:B------:R-:W-:Y:S01]  /*2690*/  @P0 FMNMX R152, R152, |R142|, !PT ;  /* 0x4000008e98980209 */ /* 0x000fe20007800000 */
[----:B------:R-:W-:Y:S01]  /*26a0*/  @P1 FMUL R142, R142, R155 ;  /* 0x0000009b8e8e1220 */ /* 0x000fe20000400000 */
[----:B------:R-:W-:Y:S01]  /*26b0*/  LOP3.LUT R6, R6, 0xff, RZ, 0xc0, !PT ;  /* 0x000000ff06067812 */ /* 0x000fe200078ec0ff */
[----:B------:R-:W-:Y:S01]  /*26c0*/  FFMA R140, R157, R144, R8 ;  /* 0x000000909d8c7223 */ /* 0x000fe20000000008 */
[----:B------:R-:W-:Y:S01]  /*26d0*/  LOP3.LUT R7, R136, 0xffff, RZ, 0xc0, !PT ;  /* 0x0000ffff88077812 */ /* 0x000fe200078ec0ff */
[----:B------:R-:W-:Y:S01]  /*26e0*/  FADD R144, R57, 1 ;  /* 0x3f80000039907421 */ /* 0x000fe20000000000 */
[----:B------:R-:W-:-:S02]  /*26f0*/  F2FP.SATFINITE.E4M3.F32.PACK_AB_MERGE_C R104, RZ, R104, RZ ;  /* 0x00000068ff68723e */ /* 0x000fc400048070ff */
[----:B------:R-:W-:Y:S02]  /*2700*/  F2FP.SATFINITE.E4M3.F32.PACK_AB_MERGE_C R112, RZ, R112, RZ ;  /* 0x00000070ff70723e */ /* 0x000fe400048070ff */
[----:B------:R-:W-:Y:S02]  /*2710*/  F2FP.SATFINITE.E4M3.F32.PACK_AB_MERGE_C R115, RZ, R115, RZ ;  /* 0x00000073ff73723e */ /* 0x000fe400048070ff */
[----:B------:R-:W-:Y:S02]  /*2720*/  LOP3.LUT R5, R108, R5, RZ, 0xfc, !PT ;  /* 0x000000056c057212 */ /* 0x000fe400078efcff */
[----:B------:R-:W-:Y:S02]  /*2730*/  PRMT R108, R7, 0x7604, R6 ;  /* 0x00007604076c7816 */ /* 0x000fe40000000006 */
[----:B------:R-:W-:Y:S02]  /*2740*/  LOP3.LUT R104, R104, 0xff, RZ, 0xc0, !PT ;  /* 0x000000ff68687812 */ /* 0x000fe400078ec0ff */
[----:B------:R-:W-:-:S02]  /*2750*/  F2FP.SATFINITE.E4M3.F32.PACK_AB_MERGE_C R6, RZ, R137, RZ ;  /* 0x00000089ff06723e */ /* 0x000fc400048070ff */
[----:B------:R-:W-:Y:S02]  /*2760*/  F2FP.SATFINITE.E4M3.F32.PACK_AB_MERGE_C R142, RZ, R142, RZ ;  /* 0x0000008eff8e723e */ /* 0x000fe400048070ff */
[----:B------:R-:W-:Y:S02]  /*2770*/  LOP3.LUT R112, R112, 0xff, RZ, 0xc0, !PT ;  /* 0x000000ff70707812 */ /* 0x000fe400078ec0ff */
[----:B------:R-:W-:Y:S02]  /*2780*/  LOP3.LUT R115, R115, 0xffff, RZ, 0xc0, !PT ;  /* 0x0000ffff73737812 */ /* 0x000fe400078ec0ff */
[----:B------:R-:W-:Y:S02]  /*2790*/  F2FP.SATFINITE.E4M3.F32.PACK_AB_MERGE_C R135, RZ, R135, RZ ;  /* 0x00000087ff87723e */ /* 0x000fe400048070ff */
[----:B------:R-:W-:Y:S02]  /*27a0*/  FSEL R143, R58, R143, !P3 ;  /* 0x0000008f3a8f7208 */ /* 0x000fe40005800000 */
[----:B------:R-:W-:-:S02]  /*27b0*/  F2FP.SATFINITE.E4M3.F32.PACK_AB_MERGE_C R138, RZ, R138, RZ ;  /* 0x0000008aff8a723e */ /* 0x000fc400048070ff */
[----:B------:R-:W-:Y:S01]  /*27c0*/  @P0 FMNMX R152, R152, |R141|, !PT ;  /* 0x4000008d98980209 */ /* 0x000fe20007800000 */
[----:B------:R-:W-:Y:S01]  /*27d0*/  FFMA R143, R143, R146, R10 ;  /* 0x000000928f8f7223 */ /* 0x000fe2000000000a */
[----:B------:R-:W-:Y:S01]  /*27e0*/  PRMT R105, R105, 0x5410, R104 ;  /* 0x0000541069697816 */ /* 0x000fe20000000068 */
[----:B------:R-:W-:Y:S01]  /*27f0*/  FADD R146, R59, 1 ;  /* 0x3f8000003b927421 */ /* 0x000fe20000000000 */
[----:B------:R-:W-:Y:S01]  /*2800*/  LOP3.LUT R6, R6, 0xff, RZ, 0xc0, !PT ;  /* 0x000000ff06067812 */ /* 0x000fe200078ec0ff */
[----:B------:R-:W-:Y:S01]  /*2810*/  @P1 FMUL R141, R141, R155 ;  /* 0x0000009b8d8d1220 */ /* 0x000fe20000400000 */
[----:B------:R-:W-:Y:S02]  /*2820*/  LOP3.LUT R7, R142, 0xffff, RZ, 0xc0, !PT ;  /* 0x0000ffff8e077812 */ /* 0x000fe400078ec0ff */
[----:B------:R-:W-:Y:S02]  /*2830*/  FSEL R144, R57, R144, !P3 ;  /* 0x0000009039907208 */ /* 0x000fe40005800000 */
[----:B------:R-:W-:-:S02]  /*2840*/  PRMT R113, R113, 0x5410, R112 ;  /* 0x0000541071717816 */ /* 0x000fc40000000070 */
[----:B------:R-:W-:Y:S01]  /*2850*/  SHF.L.U32 R104, R115, 0x18, RZ ;  /* 0x0000001873687819 */ /* 0x000fe200000006ff */
[----:B------:R-:W-:Y:S01]  /*2860*/  FFMA R144, R144, R145, R9 ;  /* 0x0000009190907223 */ /* 0x000fe20000000009 */
[----:B------:R-:W-:Y:S01]  /*2870*/  LOP3.LUT R135, R135, 0xff, RZ, 0xc0, !PT ;  /* 0x000000ff87877812 */ /* 0x000fe200078ec0ff */
[----:B------:R-:W-:Y:S01]  /*2880*/  FMUL R145, R147, R156 ;  /* 0x0000009c93917220 */ /* 0x000fe20000400000 */
[----:B------:R-:W-:Y:S02]  /*2890*/  LOP3.LUT R138, R138, 0xffff, RZ, 0xc0, !PT ;  /* 0x0000ffff8a8a7812 */ /* 0x000fe400078ec0ff */
[----:B------:R-:W-:Y:S01]  /*28a0*/  @P0 FMNMX R152, R152, |R139|, !PT ;  /* 0x4000008b98980209 */ /* 0x000fe20007800000 */
[----:B------:R-:W-:Y:S01]  /*28b0*/  @P1 FMUL R139, R139, R155 ;  /* 0x0000009b8b8b1220 */ /* 0x000fe20000400000 */
[----:B------:R-:W-:Y:S02]  /*28c0*/  PRMT R110, R7, 0x7604, R6 ;  /* 0x00007604076e7816 */ /* 0x000fe40000000006 */
[----:B------:R-:W-:-:S02]  /*28d0*/  LOP3.LUT R104, R113, R104, RZ, 0xfc, !PT ;  /* 0x0000006871687212 */ /* 0x000fc400078efcff */
[----:B------:R-:W-:Y:S02]  /*28e0*/  PRMT R6, R108, 0x5410, R135 ;  /* 0x000054106c067816 */ /* 0x000fe40000000087 */
[----:B------:R-:W-:Y:S01]  /*28f0*/  SHF.L.U32 R113, R138, 0x18, RZ ;  /* 0x000000188a717819 */ /* 0x000fe200000006ff */
[----:B------:R-:W2:Y:S01]  /*2900*/  @!P2 LDC.64 R108, c[0x0][0x230] ;  /* 0x00008c00ff6cab82 */ /* 0x000ea20000000a00 */
[----:B------:R-:W-:Y:S01]  /*2910*/  @P0 FMNMX R152, R152, |R140|, !PT ;  /* 0x4000008c98980209 */ /* 0x000fe20007800000 */
[----:B------:R-:W-:Y:S01]  /*2920*/  @P1 FMUL R140, R140, R155 ;  /* 0x0000009b8c8c1220 */ /* 0x000fe20000400000 */
[----:B------:R-:W-:Y:S02]  /*2930*/  FSEL R146, R59, R146, !P3 ;  /* 0x000000923b927208 */ /* 0x000fe40005800000 */
[----:B------:R-:W-:Y:S02]  /*2940*/  LOP3.LUT R113, R6, R113, RZ, 0xfc, !PT ;  /* 0x0000007106717212 */ /* 0x000fe400078efcff */
[----:B------:R-:W-:Y:S01]  /*2950*/  @P0 FMNMX R152, R152, |R144|, !PT ;  /* 0x4000009098980209 */ /* 0x000fe20007800000 */
[----:B------:R-:W3:Y:S01]  /*2960*/  LDC.64 R6, c[0x0][0x258] ;  /* 0x00009600ff067b82 */ /* 0x000ee20000000a00 */
[----:B------:R-:W-:Y:S01]  /*2970*/  F2FP.SATFINITE.E4M3.F32.PACK_AB_MERGE_C R141, RZ, R141, RZ ;  /* 0x0000008dff8d723e */ /* 0x000fe200048070ff */
[----:B------:R-:W-:Y:S01]  /*2980*/  FFMA R145, R146, R145, R11 ;  /* 0x0000009192917223 */ /* 0x000fe2000000000b */
[----:B------:R-:W-:Y:S01]  /*2990*/  @P0 FMNMX R152, R152, |R143|, !PT ;  /* 0x4000008f98980209 */ /* 0x000fe20007800000 */
[-C--:B------:R-:W-:Y:S01]  /*29a0*/  @P1 FMUL R144, R144, R155.reuse ;  /* 0x0000009b90901220 */ /* 0x080fe20000400000 */
[----:B------:R-:W-:Y:S01]  /*29b0*/  LOP3.LUT R141, R141, 0xff, RZ, 0xc0, !PT ;  /* 0x000000ff8d8d7812 */ /* 0x000fe200078ec0ff */
[----:B------:R-:W-:Y:S01]  /*29c0*/  @P1 FMUL R143, R143, R155 ;  /* 0x0000009b8f8f1220 */ /* 0x000fe20000400000 */
[----:B------:R-:W-:Y:S01]  /*29d0*/  @P0 FMNMX R152, R152, |R145|, !PT ;  /* 0x4000009198980209 */ /* 0x000fe20007800000 */
[----:B------:R-:W-:Y:S01]  /*29e0*/  @P1 FMUL R145, R145, R155 ;  /* 0x0000009b91911220 */ /* 0x000fe20000400000 */
[----:B------:R-:W-:-:S02]  /*29f0*/  PRMT R114, R110, 0x5410, R141 ;  /* 0x000054106e727816 */ /* 0x000fc4000000008d */
[----:B------:R-:W-:Y:S02]  /*2a00*/  F2FP.SATFINITE.E4M3.F32.PACK_AB_MERGE_C R110, RZ, R140, RZ ;  /* 0x0000008cff6e723e */ /* 0x000fe400048070ff */
[----:B------:R-:W-:Y:S02]  /*2a10*/  F2FP.SATFINITE.E4M3.F32.PACK_AB_MERGE_C R144, RZ, R144, RZ ;  /* 0x00000090ff90723e */ /* 0x000fe400048070ff */
        /* <DEDUP_REMOVED lines=8> */
[----:B------:R-:W-:Y:S02]  /*2aa0*/  LOP3.LUT R119, R119, 0xffff, RZ, 0xc0, !PT ;  /* 0x0000ffff77777812 */ /* 0x000fe400078ec0ff */
[----:B------:R-:W-:-:S02]  /*2ab0*/  F2FP.SATFINITE.E4M3.F32.PACK_AB_MERGE_C R126, RZ, R126, RZ ;  /* 0x0000007eff7e723e */ /* 0x000fc400048070ff */
[----:B------:R-:W-:Y:S02]  /*2ac0*/  LOP3.LUT R139, R139, 0xffff, RZ, 0xc0, !PT ;  /* 0x0000ffff8b8b7812 */ /* 0x000fe400078ec0ff */
[----:B------:R-:W-:Y:S02]  /*2ad0*/  LOP3.LUT R118, R154, 0x1f, RZ, 0xc0, !PT ;  /* 0x0000001f9a767812 */ /* 0x000fe400078ec0ff */
[----:B------:R-:W-:Y:S02]  /*2ae0*/  F2FP.SATFINITE.E4M3.F32.PACK_AB_MERGE_C R134, RZ, R134, RZ ;  /* 0x00000086ff86723e */ /* 0x000fe400048070ff */
[----:B------:R-:W-:Y:S01]  /*2af0*/  LOP3.LUT R2, R105, R2, RZ, 0xfc, !PT ;  /* 0x0000000269027212 */ /* 0x000fe200078efcff */
[----:B------:R-:W-:Y:S01]  /*2b00*/  IMAD R118, R153, 0x180, R118 ;  /* 0x0000018099767824 */ /* 0x000fe200078e0276 */
[----:B------:R-:W-:Y:S02]  /*2b10*/  PRMT R110, R111, 0x7604, R110 ;  /* 0x000076046f6e7816 */ /* 0x000fe4000000006e */
[----:B------:R-:W-:-:S02]  /*2b20*/  LOP3.LUT R145, R145, 0xffff, RZ, 0xc0, !PT ;  /* 0x0000ffff91917812 */ /* 0x000fc400078ec0ff */
[----:B------:R-:W-:Y:S02]  /*2b30*/  LOP3.LUT R143, R143, 0xff, RZ, 0xc0, !PT ;  /* 0x000000ff8f8f7812 */ /* 0x000fe400078ec0ff */
[----:B------:R-:W-:Y:S02]  /*2b40*/  PRMT R116, R117, 0x5410, R116 ;  /* 0x0000541075747816 */ /* 0x000fe40000000074 */
[----:B------:R-:W-:Y:S02]  /*2b50*/  SHF.L.U32 R105, R119, 0x18, RZ ;  /* 0x0000001877697819 */ /* 0x000fe400000006ff */
[----:B------:R-:W-:Y:S02]  /*2b60*/  LOP3.LUT R126, R126, 0xffff, RZ, 0xc0, !PT ;  /* 0x0000ffff7e7e7812 */ /* 0x000fe400078ec0ff */
[----:B------:R-:W-:Y:S02]  /*2b70*/  SHF.L.U32 R139, R139, 0x18, RZ ;  /* 0x000000188b8b7819 */ /* 0x000fe400000006ff */
[----:B------:R-:W-:-:S02]  /*2b80*/  LOP3.LUT R134, R134, 0xffff, RZ, 0xc0, !PT ;  /* 0x0000ffff86867812 */ /* 0x000fc400078ec0ff */
[----:B------:R-:W-:Y:S02]  /*2b90*/  SHF.L.U32 R145, R145, 0x18, RZ ;  /* 0x0000001891917819 */ /* 0x000fe400000006ff */
[----:B------:R-:W-:Y:S02]  /*2ba0*/  PRMT R110, R110, 0x5410, R143 ;  /* 0x000054106e6e7816 */ /* 0x000fe4000000008f */
[----:B------:R-:W-:Y:S01]  /*2bb0*/  LOP3.LUT R105, R116, R105, RZ, 0xfc, !PT ;  /* 0x0000006974697212 */ /* 0x000fe200078efcff */
[----:B--2---:R-:W-:Y:S01]  /*2bc0*/  @!P2 IMAD.WIDE R116, R153, 0x4, R108 ;  /* 0x000000049974a825 */ /* 0x004fe200078e026c */
[----:B------:R-:W-:Y:S02]  /*2bd0*/  SHF.L.U32 R106, R126, 0x18, RZ ;  /* 0x000000187e6a7819 */ /* 0x000fe400000006ff */
[----:B------:R-:W-:Y:S01]  /*2be0*/  LOP3.LUT R139, R114, R139, RZ, 0xfc, !PT ;  /* 0x0000008b728b7212 */ /* 0x000fe200078efcff */
[--C-:B---3--:R-:W-:Y:S01]  /*2bf0*/  IMAD.WIDE.U32 R114, R3, 0x4, R6.reuse ;  /* 0x0000000403727825 */ /* 0x108fe200078e0006 */
[----:B------:R-:W-:Y:S01]  /*2c00*/  SHF.L.U32 R112, R134, 0x18, RZ ;  /* 0x0000001886707819 */ /* 0x000fe200000006ff */
[----:B------:R2:W-:Y:S01]  /*2c10*/  @!P2 STG.E desc[UR4][R116.64], R156 ;  /* 0x0000009c7400a986 */ /* 0x0005e2000c101904 */
[----:B------:R-:W-:Y:S01]  /*2c20*/  IADD3 R3, R118, 0x80, RZ ;  /* 0x0000008076037810 */ /* 0x000fe20007ffe0ff */
[----:B------:R-:W-:Y:S01]  /*2c30*/  IMAD.WIDE.U32 R108, R150, 0x4, R6 ;  /* 0x00000004966c7825 */ /* 0x000fe200078e0006 */
[----:B------:R-:W-:-:S02]  /*2c40*/  LOP3.LUT R145, R110, R145, RZ, 0xfc, !PT ;  /* 0x000000916e917212 */ /* 0x000fc400078efcff */
[C---:B------:R-:W-:Y:S01]  /*2c50*/  IADD3 R119, R118.reuse, 0xa0, RZ ;  /* 0x000000a076777810 */ /* 0x040fe20007ffe0ff */
[--C-:B------:R-:W-:Y:S01]  /*2c60*/  IMAD.WIDE.U32 R110, R149, 0x4, R6.reuse ;  /* 0x00000004956e7825 */ /* 0x100fe200078e0006 */
[----:B------:R-:W-:Y:S01]  /*2c70*/  LOP3.LUT R106, R123, R106, RZ, 0xfc, !PT ;  /* 0x0000006a7b6a7212 */ /* 0x000fe200078efcff */
[----:B------:R3:W-:Y:S01]  /*2c80*/  STG.E desc[UR4][R108.64], R0 ;  /* 0x000000006c007986 */ /* 0x0007e2000c101904 */
[----:B------:R-:W-:Y:S01]  /*2c90*/  IADD3 R121, R118, 0xc0, RZ ;  /* 0x000000c076797810 */ /* 0x000fe20007ffe0ff */
[--C-:B------:R-:W-:Y:S01]  /*2ca0*/  IMAD.WIDE.U32 R148, R148, 0x4, R6.reuse ;  /* 0x0000000494947825 */ /* 0x100fe200078e0006 */
[C---:B------:R-:W-:Y:S01]  /*2cb0*/  IADD3 R123, R118.reuse, 0xe0, RZ ;  /* 0x000000e0767b7810 */ /* 0x040fe20007ffe0ff */
[----:B------:R3:W-:Y:S01]  /*2cc0*/  STG.E desc[UR4][R110.64], R2 ;  /* 0x000000026e007986 */ /* 0x0007e2000c101904 */
[----:B------:R-:W-:Y:S01]  /*2cd0*/  LOP3.LUT R112, R131, R112, RZ, 0xfc, !PT ;  /* 0x0000007083707212 */ /* 0x000fe200078efcff */
[--C-:B--2---:R-:W-:Y:S01]  /*2ce0*/  IMAD.WIDE.U32 R116, R3, 0x4, R6.reuse ;  /* 0x0000000403747825 */ /* 0x104fe200078e0006 */
[C---:B------:R-:W-:Y:S01]  /*2cf0*/  IADD3 R125, R118.reuse, 0x100, RZ ;  /* 0x00000100767d7810 */ /* 0x040fe20007ffe0ff */
[----:B------:R3:W-:Y:S01]  /*2d00*/  STG.E desc[UR4][R148.64], R5 ;  /* 0x0000000594007986 */ /* 0x0007e2000c101904 */
[C---:B------:R-:W-:Y:S01]  /*2d10*/  IADD3 R127, R118.reuse, 0x120, RZ ;  /* 0x00000120767f7810 */ /* 0x040fe20007ffe0ff */
[--C-:B------:R-:W-:Y:S01]  /*2d20*/  IMAD.WIDE.U32 R120, R121, 0x4, R6.reuse ;  /* 0x0000000479787825 */ /* 0x100fe200078e0006 */
[C---:B------:R-:W-:Y:S01]  /*2d30*/  IADD3 R129, R118.reuse, 0x140, RZ ;  /* 0x0000014076817810 */ /* 0x040fe20007ffe0ff */
[----:B------:R3:W-:Y:S01]  /*2d40*/  STG.E desc[UR4][R114.64], R104 ;  /* 0x0000006872007986 */ /* 0x0007e2000c101904 */
[----:B------:R-:W-:Y:S01]  /*2d50*/  IADD3 R131, R118, 0x160, RZ ;  /* 0x0000016076837810 */ /* 0x000fe20007ffe0ff */
[--C-:B------:R-:W-:Y:S01]  /*2d60*/  IMAD.WIDE.U32 R118, R119, 0x4, R6.reuse ;  /* 0x0000000477767825 */ /* 0x100fe200078e0006 */
[----:B-1----:R-:W-:Y:S01]  /*2d70*/  LEA R153, R130, R153, 0x2 ;  /* 0x0000009982997211 */ /* 0x002fe200078e10ff */
[----:B------:R3:W-:Y:S02]  /*2d80*/  STG.E desc[UR4][R116.64], R105 ;  /* 0x0000006974007986 */ /* 0x0007e4000c101904 */
[--C-:B------:R-:W-:Y:S01]  /*2d90*/  IMAD.WIDE.U32 R122, R123, 0x4, R6.reuse ;  /* 0x000000047b7a7825 */ /* 0x100fe200078e0006 */
[----:B------:R-:W-:Y:S01]  /*2da0*/  ISETP.GE.AND P0, PT, R153, UR10, PT ;  /* 0x0000000a99007c0c */ /* 0x000fe2000bf06270 */
        /* <DEDUP_REMOVED lines=9> */
[----:B------:R3:W-:Y:S04]  /*2e40*/  STG.E desc[UR4][R128.64], R139 ;  /* 0x0000008b80007986 */ /* 0x0007e8000c101904 */
[----:B------:R3:W-:Y:S01]  /*2e50*/  STG.E desc[UR4][R6.64], R145 ;  /* 0x0000009106007986 */ /* 0x0007e2000c101904 */
[----:B------:R-:W-:Y:S05]  /*2e60*/  @!P0 BRA `(.L_x_11999) ;  /* 0xffffffd400348947 */ /* 0x000fea000383ffff */
.L_x_11997:
[----:B------:R-:W-:Y:S05]  /*2e70*/  BSYNC B0 ;  /* 0x0000000000007941 */ /* 0x000fea0003800000 */
.L_x_11996:
        /* <DEDUP_REMOVED lines=8> */
[----:B---3--:R-:W1:Y:S02]  /*2f00*/  SHFL.DOWN PT, R0, R3, 0x8, 0x1f ;  /* 0x09001f0003007f89 */ /* 0x008e6400000e0000 */
[----:B-1----:R-:W-:-:S05]  /*2f10*/  FMNMX R0, R3, R0, !PT ;  /* 0x0000000003007209 */ /* 0x002fca0007800000 */
[----:B------:R-:W1:Y:S02]  /*2f20*/  SHFL.DOWN PT, R5, R0, 0x4, 0x1f ;  /* 0x08801f0000057f89 */ /* 0x000e6400000e0000 */
[----:B-1----:R-:W-:-:S05]  /*2f30*/  FMNMX R5, R0, R5, !PT ;  /* 0x0000000500057209 */ /* 0x002fca0007800000 */
[----:B------:R-:W1:Y:S02]  /*2f40*/  SHFL.DOWN PT, R2, R5, 0x2, 0x1f ;  /* 0x08401f0005027f89 */ /* 0x000e6400000e0000 */
[----:B-1----:R-:W-:-:S05]  /*2f50*/  FMNMX R2, R5, R2, !PT ;  /* 0x0000000205027209 */ /* 0x002fca0007800000 */
[----:B------:R1:W2:Y:S02]  /*2f60*/  SHFL.DOWN PT, R7, R2, 0x1, 0x1f ;  /* 0x08201f0002077f89 */ /* 0x0002a400000e0000 */
.L_x_12026:
        /* <DEDUP_REMOVED lines=28> */
.L_x_12029:
[----:B--2---:R-:W-:-:S07]  /*3130*/  FMNMX R5, R3, R2, !PT ;  /* 0x0000000203057209 */ /* 0x004fce0007800000 */
.L_x_12003:
[----:B------:R-:W-:Y:S05]  /*3140*/  BSYNC B0 ;  /* 0x0000000000007941 */ /* 0x000fea0003800000 */
.L_x_12002:
[----:B------:R-:W-:Y:S01]  /*3150*/  ISETP.NE.AND P0, PT, R154, RZ, PT ;  /* 0x000000ff9a00720c */ /* 0x000fe20003f05270 */
[----:B------:R-:W-:-:S12]  /*3160*/  BSSY B0, `(.L_x_12000) ;  /* 0x0000004000007945 */ /* 0x000fd80003800000 */
[----:B------:R-:W-:Y:S05]  /*3170*/  @P0 BRA `(.L_x_12005) ;  /* 0x0000000000080947 */ /* 0x000fea0003800000 */
[----:B-1----:R-:W1:Y:S02]  /*3180*/  LDC.64 R2, c[0x0][0x288] ;  /* 0x0000a200ff027b82 */ /* 0x002e640000000a00 */
[----:B-1----:R2:W-:Y:S02]  /*3190*/  REDG.E.MAX.S32.STRONG.GPU desc[UR4][R2.64], R5 ;  /* 0x000000050200798e */ /* 0x0025e4000d10e384 */
.L_x_12005:
[----:B------:R-:W-:Y:S05]  /*31a0*/  BSYNC B0 ;  /* 0x0000000000007941 */ /* 0x000fea0003800000 */
.L_x_12000:
        /* <DEDUP_REMOVED lines=9> */
[----:B---3-5:R-:W-:-:S04]  /*3240*/  IADD3 R0, R155, 0x1800000, RZ ;  /* 0x018000009b007810 */ /* 0x028fc80007ffe0ff */
[----:B------:R-:W-:-:S04]  /*3250*/  LOP3.LUT R0, R0, 0x7f800000, RZ, 0xc0, !PT ;  /* 0x7f80000000007812 */ /* 0x000fc800078ec0ff */
[----:B------:R-:W-:-:S13]  /*3260*/  ISETP.GT.U32.AND P0, PT, R0, 0x1ffffff, PT ;  /* 0x01ffffff0000780c */ /* 0x000fda0003f04070 */
[----:B------:R-:W-:Y:S05]  /*3270*/  @P0 BRA `(.L_x_12006) ;  /* 0x0000000000100947 */ /* 0x000fea0003800000 */
[----:B------:R-:W-:Y:S02]  /*3280*/  MOV R0, R155 ;  /* 0x0000009b00007202 */ /* 0x000fe40000000f00 */
[----:B------:R-:W-:-:S07]  /*3290*/  MOV R7, 0x32b0 ;  /* 0x000032b000077802 */ /* 0x000fce0000000f00 */
[----:B012---:R-:W-:Y:S05]  /*32a0*/  CALL.REL.NOINC `($__internal_187_$__cuda_sm20_rcp_rn_f32_slowpath) ;  /* 0x0000000c00887944 */ /* 0x007fea0003c00000 */
[----:B------:R-:W-:Y:S05]  /*32b0*/  BRA `(.L_x_12007) ;  /* 0x0000000000107947 */ /* 0x000fea0003800000 */
.L_x_12006:
[----:B------:R-:W2:Y:S02]  /*32c0*/  MUFU.RCP R0, R155 ;  /* 0x0000009b00007308 */ /* 0x000ea40000001000 */
[----:B--2---:R-:W-:-:S04]  /*32d0*/  FFMA R2, R0, R155, -1 ;  /* 0xbf80000000027423 */ /* 0x004fc8000000009b */
[----:B------:R-:W-:-:S04]  /*32e0*/  FADD.FTZ R5, -R2, -RZ ;  /* 0x800000ff02057221 */ /* 0x000fc80000010100 */
[----:B------:R-:W-:-:S07]  /*32f0*/  FFMA R5, R0, R5, R0 ;  /* 0x0000000500057223 */ /* 0x000fce0000000000 */
.L_x_12007:
[----:B-1----:R-:W1:Y:S02]  /*3300*/  LDC.64 R2, c[0x0][0x280] ;  /* 0x0000a000ff027b82 */ /* 0x002e640000000a00 */
[----:B-1----:R-:W-:Y:S01]  /*3310*/  STG.E desc[UR4][R2.64], R5 ;  /* 0x0000000502007986 */ /* 0x002fe2000c101904 */
[----:B------:R-:W-:Y:S05]  /*3320*/  EXIT ;  /* 0x000000000000794d */ /* 0x000fea0003800000 */
.L_x_11998:
[----:B------:R-:W-:Y:S01]  /*3330*/  HFMA2.MMA R158, -RZ, RZ, 0, 5.9604644775390625e-08 ;  /* 0x00000001ff9e7435 */ /* 0x000fe200000001ff */
[----:B------:R-:W-:Y:S01]  /*3340*/  BSSY B1, `(.L_x_12008) ;  /* 0x0000006000017945 */ /* 0x000fe20003800000 */
[----:B------:R-:W-:Y:S02]  /*3350*/  MOV R157, 0x1f ;  /* 0x0000001f009d7802 */ /* 0x000fe40000000f00 */
[----:B------:R-:W-:-:S07]  /*3360*/  MOV R156, 0xffffffff ;  /* 0xffffffff009c7802 */ /* 0x000fce0000000f00 */
[----:B-----5:R-:W-:Y:S05]  /*3370*/  WARPSYNC.COLLECTIVE R156, `(.L_x_12009) ;  /* 0x000000009c087348 */ /* 0x020fea0003c00000 */
[----:B------:R0:W1:Y:S02]  /*3380*/  SHFL.BFLY P0, R160, R159, R158, R157 ;  /* 0x0c00009e9fa07389 */ /* 0x000064000000009d */
[----:B01---5:R-:W-:Y:S01]  /*3390*/  ENDCOLLECTIVE ;  /* 0x000000000000791b */ /* 0x023fe20003800000 */
.L_x_12009:
[----:B------:R-:W-:Y:S05]  /*33a0*/  BSYNC B1 ;  /* 0x0000000000017941 */ /* 0x000fea0003800000 */
.L_x_12008:
[----:B------:R-:W-:Y:S01]  /*33b0*/  HFMA2.MMA R158, -RZ, RZ, 0, 1.1920928955078125e-07 ;  /* 0x00000002ff9e7435 */ /* 0x000fe200000001ff */
[----:B------:R-:W-:Y:S01]  /*33c0*/  FADD R159, R159, R160 ;  /* 0x000000a09f9f7221 */ /* 0x000fe20000000000 */
[----:B------:R-:W-:Y:S02]  /*33d0*/  MOV R157, 0x1f ;  /* 0x0000001f009d7802 */ /* 0x000fe40000000f00 */
[----:B------:R-:W-:-:S07]  /*33e0*/  MOV R156, 0xffffffff ;  /* 0xffffffff009c7802 */ /* 0x000fce0000000f00 */
[----:B------:R-:W-:Y:S05]  /*33f0*/  WARPSYNC.COLLECTIVE R156, `(.L_x_12010) ;  /* 0x000000009c087348 */ /* 0x000fea0003c00000 */
[----:B------:R0:W1:Y:S02]  /*3400*/  SHFL.BFLY P0, R160, R159, R158, R157 ;  /* 0x0c00009e9fa07389 */ /* 0x000064000000009d */
[----:B01----:R-:W-:Y:S01]  /*3410*/  ENDCOLLECTIVE ;  /* 0x000000000000791b */ /* 0x003fe20003800000 */
.L_x_12010:
[----:B------:R-:W-:Y:S01]  /*3420*/  HFMA2.MMA R158, -RZ, RZ, 0, 2.384185791015625e-07 ;  /* 0x00000004ff9e7435 */ /* 0x000fe200000001ff */
[----:B------:R-:W-:-:S05]  /*3430*/  FADD R161, R159, R160 ;  /* 0x000000a09fa17221 */ /* 0x000fca0000000000 */
[----:B------:R-:W-:-:S07]  /*3440*/  MOV R159, R161 ;  /* 0x000000a1009f7202 */ /* 0x000fce0000000f00 */
[----:B------:R-:W-:Y:S05]  /*3450*/  WARPSYNC.COLLECTIVE R156, `(.L_x_12011) ;  /* 0x000000009c087348 */ /* 0x000fea0003c00000 */
[----:B------:R0:W1:Y:S02]  /*3460*/  SHFL.BFLY P0, R160, R159, R158, R157 ;  /* 0x0c00009e9fa07389 */ /* 0x000064000000009d */
[----:B01----:R-:W-:Y:S01]  /*3470*/  ENDCOLLECTIVE ;  /* 0x000000000000791b */ /* 0x003fe20003800000 */
.L_x_12011:
[----:B------:R-:W-:Y:S01]  /*3480*/  HFMA2.MMA R158, -RZ, RZ, 0, 4.76837158203125e-07 ;  /* 0x00000008ff9e7435 */ /* 0x000fe200000001ff */
[----:B------:R-:W-:-:S05]  /*3490*/  FADD R162, R161, R160 ;  /* 0x000000a0a1a27221 */ /* 0x000fca0000000000 */
[----:B------:R-:W-:-:S07]  /*34a0*/  MOV R159, R162 ;  /* 0x000000a2009f7202 */ /* 0x000fce0000000f00 */
[----:B------:R-:W-:Y:S05]  /*34b0*/  WARPSYNC.COLLECTIVE R156, `(.L_x_12012) ;  /* 0x000000009c087348 */ /* 0x000fea0003c00000 */
[----:B------:R0:W1:Y:S02]  /*34c0*/  SHFL.BFLY P0, R160, R159, R158, R157 ;  /* 0x0c00009e9fa07389 */ /* 0x000064000000009d */
[----:B01----:R-:W-:Y:S01]  /*34d0*/  ENDCOLLECTIVE ;  /* 0x000000000000791b */ /* 0x003fe20003800000 */
.L_x_12012:
[----:B------:R-:W-:Y:S01]  /*34e0*/  HFMA2.MMA R158, -RZ, RZ, 0, 9.5367431640625e-07 ;  /* 0x00000010ff9e7435 */ /* 0x000fe200000001ff */
[----:B------:R-:W-:-:S05]  /*34f0*/  FADD R163, R162, R160 ;  /* 0x000000a0a2a37221 */ /* 0x000fca0000000000 */
[----:B------:R-:W-:-:S07]  /*3500*/  MOV R159, R163 ;  /* 0x000000a3009f7202 */ /* 0x000fce0000000f00 */
[----:B------:R-:W-:Y:S05]  /*3510*/  WARPSYNC.COLLECTIVE R156, `(.L_x_12013) ;  /* 0x000000009c087348 */ /* 0x000fea0003c00000 */
[----:B------:R0:W1:Y:S02]  /*3520*/  SHFL.BFLY P0, R160, R159, R158, R157 ;  /* 0x0c00009e9fa07389 */ /* 0x000064000000009d */
[----:B01----:R-:W-:Y:S01]  /*3530*/  ENDCOLLECTIVE ;  /* 0x000000000000791b */ /* 0x003fe20003800000 */
.L_x_12013:
        /* <DEDUP_REMOVED lines=104> */
.L_x_12014:
[----:B------:R-:W-:Y:S01]  /*3bc0*/  HFMA2.MMA R158, -RZ, RZ, 0, 1.1920928955078125e-07 ;  /* 0x00000002ff9e7435 */ /* 0x000fe200000001ff */
[----:B------:R-:W-:-:S05]  /*3bd0*/  FADD R122, R159, R160 ;  /* 0x000000a09f7a7221 */ /* 0x000fca0000000000 */
[----:B------:R-:W-:-:S07]  /*3be0*/  MOV R159, R122 ;  /* 0x0000007a009f7202 */ /* 0x000fce0000000f00 */
[----:B------:R-:W-:Y:S05]  /*3bf0*/  WARPSYNC.COLLECTIVE R156, `(.L_x_12015) ;  /* 0x000000009c087348 */ /* 0x000fea0003c00000 */
[----:B------:R0:W1:Y:S02]  /*3c00*/  SHFL.BFLY P0, R160, R159, R158, R157 ;  /* 0x0c00009e9fa07389 */ /* 0x000064000000009d */
[----:B01----:R-:W-:Y:S01]  /*3c10*/  ENDCOLLECTIVE ;  /* 0x000000000000791b */ /* 0x003fe20003800000 */
.L_x_12015:
[----:B------:R-:W-:Y:S01]  /*3c20*/  HFMA2.MMA R158, -RZ, RZ, 0, 2.384185791015625e-07 ;  /* 0x00000004ff9e7435 */ /* 0x000fe200000001ff */
[----:B------:R-:W-:-:S05]  /*3c30*/  FADD R123, R122, R160 ;  /* 0x000000a07a7b7221 */ /* 0x000fca0000000000 */
[----:B------:R-:W-:-:S07]  /*3c40*/  MOV R159, R123 ;  /* 0x0000007b009f7202 */ /* 0x000fce0000000f00 */
[----:B------:R-:W-:Y:S05]  /*3c50*/  WARPSYNC.COLLECTIVE R156, `(.L_x_12016) ;  /* 0x000000009c087348 */ /* 0x000fea0003c00000 */
[----:B------:R0:W1:Y:S02]  /*3c60*/  SHFL.BFLY P0, R160, R159, R158, R157 ;  /* 0x0c00009e9fa07389 */ /* 0x000064000000009d */
[----:B01----:R-:W-:Y:S01]  /*3c70*/  ENDCOLLECTIVE ;  /* 0x000000000000791b */ /* 0x003fe20003800000 */
.L_x_12016:
[----:B------:R-:W-:Y:S01]  /*3c80*/  HFMA2.MMA R158, -RZ, RZ, 0, 4.76837158203125e-07 ;  /* 0x00000008ff9e7435 */ /* 0x000fe200000001ff */
[----:B------:R-:W-:-:S05]  /*3c90*/  FADD R162, R123, R160 ;  /* 0x000000a07ba27221 */ /* 0x000fca0000000000 */
[----:B------:R-:W-:-:S07]  /*3ca0*/  MOV R159, R162 ;  /* 0x000000a2009f7202 */ /* 0x000fce0000000f00 */
[----:B------:R-:W-:Y:S05]  /*3cb0*/  WARPSYNC.COLLECTIVE R156, `(.L_x_12017) ;  /* 0x000000009c087348 */ /* 0x000fea0003c00000 */
[----:B------:R0:W1:Y:S02]  /*3cc0*/  SHFL.BFLY P0, R160, R159, R158, R157 ;  /* 0x0c00009e9fa07389 */ /* 0x000064000000009d */
[----:B01----:R-:W-:Y:S01]  /*3cd0*/  ENDCOLLECTIVE ;  /* 0x000000000000791b */ /* 0x003fe20003800000 */
.L_x_12017:
[----:B------:R-:W-:Y:S01]  /*3ce0*/  HFMA2.MMA R158, -RZ, RZ, 0, 9.5367431640625e-07 ;  /* 0x00000010ff9e7435 */ /* 0x000fe200000001ff */
[----:B------:R-:W-:-:S05]  /*3cf0*/  FADD R163, R162, R160 ;  /* 0x000000a0a2a37221 */ /* 0x000fca0000000000 */
[----:B------:R-:W-:-:S07]  /*3d00*/  MOV R159, R163 ;  /* 0x000000a3009f7202 */ /* 0x000fce0000000f00 */
[----:B------:R-:W-:Y:S05]  /*3d10*/  WARPSYNC.COLLECTIVE R156, `(.L_x_12018) ;  /* 0x000000009c087348 */ /* 0x000fea0003c00000 */
[----:B------:R0:W1:Y:S02]  /*3d20*/  SHFL.BFLY P0, R160, R159, R158, R157 ;  /* 0x0c00009e9fa07389 */ /* 0x000064000000009d */
[----:B01----:R-:W-:Y:S01]  /*3d30*/  ENDCOLLECTIVE ;  /* 0x000000000000791b */ /* 0x003fe20003800000 */
.L_x_12018:
[----:B------:R-:W-:Y:S05]  /*3d40*/  BRA `(.L_x_12019) ;  /* 0xffffffd000ac7947 */ /* 0x000fea000383ffff */
.L_x_12001:
[----:B---3--:R-:W-:Y:S01]  /*3d50*/  HFMA2.MMA R4, -RZ, RZ, 0, 9.5367431640625e-07 ;  /* 0x00000010ff047435 */ /* 0x008fe200000001ff */
[----:B------:R-:W-:Y:S01]  /*3d60*/  BSSY B0, `(.L_x_12020) ;  /* 0x0000007000007945 */ /* 0x000fe20003800000 */
[----:B------:R-:W-:Y:S02]  /*3d70*/  MOV R9, R152 ;  /* 0x0000009800097202 */ /* 0x000fe40000000f00 */
[----:B------:R-:W-:Y:S02]  /*3d80*/  MOV R11, 0x1f ;  /* 0x0000001f000b7802 */ /* 0x000fe40000000f00 */
[----:B------:R-:W-:-:S07]  /*3d90*/  MOV R156, 0xffffffff ;  /* 0xffffffff009c7802 */ /* 0x000fce0000000f00 */
[----:B0----5:R-:W-:Y:S05]  /*3da0*/  WARPSYNC.COLLECTIVE R156, `(.L_x_12021) ;  /* 0x000000009c087348 */ /* 0x021fea0003c00000 */
[----:B------:R1:W2:Y:S02]  /*3db0*/  SHFL.DOWN P0, R7, R9, R4, R11 ;  /* 0x0800000409077389 */ /* 0x0002a4000000000b */
[----:B012--5:R-:W-:Y:S01]  /*3dc0*/  ENDCOLLECTIVE ;  /* 0x000000000000791b */ /* 0x027fe20003800000 */
.L_x_12021:
[----:B------:R-:W-:Y:S05]  /*3dd0*/  BSYNC B0 ;  /* 0x0000000000007941 */ /* 0x000fea0003800000 */
.L_x_12020:
        /* <DEDUP_REMOVED lines=9> */
.L_x_12022:
[----:B------:R-:W-:Y:S01]  /*3e70*/  HFMA2.MMA R4, -RZ, RZ, 0, 2.384185791015625e-07 ;  /* 0x00000004ff047435 */ /* 0x000fe200000001ff */
[----:B------:R-:W-:-:S04]  /*3e80*/  MOV R0, R7 ;  /* 0x0000000700007202 */ /* 0x000fc80000000f00 */
[----:B------:R-:W-:-:S04]  /*3e90*/  FMNMX R0, R3, R0, !PT ;  /* 0x0000000003007209 */ /* 0x000fc80007800000 */
[----:B------:R-:W-:-:S07]  /*3ea0*/  MOV R9, R0 ;  /* 0x0000000000097202 */ /* 0x000fce0000000f00 */
[----:B------:R-:W-:Y:S05]  /*3eb0*/  WARPSYNC.COLLECTIVE R156, `(.L_x_12023) ;  /* 0x000000009c087348 */ /* 0x000fea0003c00000 */
[----:B------:R0:W1:Y:S02]  /*3ec0*/  SHFL.DOWN P0, R7, R9, R4, R11 ;  /* 0x0800000409077389 */ /* 0x000064000000000b */
[----:B01----:R-:W-:Y:S01]  /*3ed0*/  ENDCOLLECTIVE ;  /* 0x000000000000791b */ /* 0x003fe20003800000 */
.L_x_12023:
[----:B------:R-:W-:Y:S01]  /*3ee0*/  HFMA2.MMA R4, -RZ, RZ, 0, 1.1920928955078125e-07 ;  /* 0x00000002ff047435 */ /* 0x000fe200000001ff */
[----:B------:R-:W-:-:S04]  /*3ef0*/  MOV R5, R7 ;  /* 0x0000000700057202 */ /* 0x000fc80000000f00 */
[----:B------:R-:W-:-:S04]  /*3f00*/  FMNMX R5, R0, R5, !PT ;  /* 0x0000000500057209 */ /* 0x000fc80007800000 */
[----:B------:R-:W-:-:S07]  /*3f10*/  MOV R9, R5 ;  /* 0x0000000500097202 */ /* 0x000fce0000000f00 */
[----:B------:R-:W-:Y:S05]  /*3f20*/  WARPSYNC.COLLECTIVE R156, `(.L_x_12024) ;  /* 0x000000009c087348 */ /* 0x000fea0003c00000 */
[----:B------:R0:W1:Y:S02]  /*3f30*/  SHFL.DOWN P0, R7, R9, R4, R11 ;  /* 0x0800000409077389 */ /* 0x000064000000000b */
[----:B01----:R-:W-:Y:S01]  /*3f40*/  ENDCOLLECTIVE ;  /* 0x000000000000791b */ /* 0x003fe20003800000 */
.L_x_12024:
[----:B------:R-:W-:Y:S01]  /*3f50*/  HFMA2.MMA R4, -RZ, RZ, 0, 5.9604644775390625e-08 ;  /* 0x00000001ff047435 */ /* 0x000fe200000001ff */
[----:B------:R-:W-:-:S04]  /*3f60*/  MOV R2, R7 ;  /* 0x0000000700027202 */ /* 0x000fc80000000f00 */
[----:B------:R-:W-:-:S04]  /*3f70*/  FMNMX R2, R5, R2, !PT ;  /* 0x0000000205027209 */ /* 0x000fc80007800000 */
[----:B------:R-:W-:-:S07]  /*3f80*/  MOV R9, R2 ;  /* 0x0000000200097202 */ /* 0x000fce0000000f00 */
[----:B------:R-:W-:Y:S05]  /*3f90*/  WARPSYNC.COLLECTIVE R156, `(.L_x_12025) ;  /* 0x000000009c087348 */ /* 0x000fea0003c00000 */
[----:B------:R0:W1:Y:S02]  /*3fa0*/  SHFL.DOWN P0, R7, R9, R4, R11 ;  /* 0x0800000409077389 */ /* 0x000064000000000b */
[----:B01----:R-:W-:Y:S01]  /*3fb0*/  ENDCOLLECTIVE ;  /* 0x000000000000791b */ /* 0x003fe20003800000 */
.L_x_12025:
[----:B------:R-:W-:Y:S05]  /*3fc0*/  BRA `(.L_x_12026) ;  /* 0xffffffec00e87947 */ /* 0x000fea000383ffff */
.L_x_12004:
[----:B------:R-:W-:Y:S01]  /*3fd0*/  HFMA2.MMA R4, -RZ, RZ, 0, 1.1920928955078125e-07 ;  /* 0x00000002ff047435 */ /* 0x000fe200000001ff */
[----:B--2---:R-:W-:Y:S02]  /*3fe0*/  MOV R9, R0 ;  /* 0x0000000000097202 */ /* 0x004fe40000000f00 */
[----:B------:R-:W-:Y:S02]  /*3ff0*/  MOV R11, 0x1f ;  /* 0x0000001f000b7802 */ /* 0x000fe40000000f00 */
[----:B------:R-:W-:-:S07]  /*4000*/  MOV R156, 0xffffffff ;  /* 0xffffffff009c7802 */ /* 0x000fce0000000f00 */
[----:B01---5:R-:W-:Y:S05]  /*4010*/  WARPSYNC.COLLECTIVE R156, `(.L_x_12027) ;  /* 0x000000009c087348 */ /* 0x023fea0003c00000 */
[----:B------:R2:W3:Y:S02]  /*4020*/  SHFL.DOWN P0, R7, R9, R4, R11 ;  /* 0x0800000409077389 */ /* 0x0004e4000000000b */
[----:B0123-5:R-:W-:Y:S01]  /*4030*/  ENDCOLLECTIVE ;  /* 0x000000000000791b */ /* 0x02ffe20003800000 */
.L_x_12027:
[----:B------:R-:W-:Y:S01]  /*4040*/  HFMA2.MMA R4, -RZ, RZ, 0, 5.9604644775390625e-08 ;  /* 0x00000001ff047435 */ /* 0x000fe200000001ff */
[----:B------:R-:W-:-:S04]  /*4050*/  MOV R3, R7 ;  /* 0x0000000700037202 */ /* 0x000fc80000000f00 */
[----:B------:R-:W-:-:S04]  /*4060*/  FMNMX R3, R3, R0, !PT ;  /* 0x0000000003037209 */ /* 0x000fc80007800000 */
[----:B------:R-:W-:-:S07]  /*4070*/  MOV R9, R3 ;  /* 0x0000000300097202 */ /* 0x000fce0000000f00 */
[----:B------:R-:W-:Y:S05]  /*4080*/  WARPSYNC.COLLECTIVE R156, `(.L_x_12028) ;  /* 0x000000009c087348 */ /* 0x000fea0003c00000 */
[----:B------:R0:W1:Y:S02]  /*4090*/  SHFL.DOWN P0, R7, R9, R4, R11 ;  /* 0x0800000409077389 */ /* 0x000064000000000b */
[----:B01----:R-:W-:Y:S01]  /*40a0*/  ENDCOLLECTIVE ;  /* 0x000000000000791b */ /* 0x003fe20003800000 */
.L_x_12028:
[----:B------:R-:W-:Y:S01]  /*40b0*/  MOV R2, R7 ;  /* 0x0000000700027202 */ /* 0x000fe20000000f00 */
[----:B------:R-:W-:Y:S06]  /*40c0*/  BRA `(.L_x_12029) ;  /* 0xfffffff000187947 */ /* 0x000fec000383ffff */
        .weak           $__internal_187_$__cuda_sm20_rcp_rn_f32_slowpath
        .type           $__internal_187_$__cuda_sm20_rcp_rn_f32_slowpath,@function
        .size           $__internal_187_$__cuda_sm20_rcp_rn_f32_slowpath,(.L_x_14523 - $__internal_187_$__cuda_sm20_rcp_rn_f32_slowpath)
$__internal_187_$__cuda_sm20_rcp_rn_f32_slowpath:
        /* <DEDUP_REMOVED lines=15> */
.L_x_12030:
        /* <DEDUP_REMOVED lines=33> */
.L_x_12032:
[----:B------:R0:W1:Y:S02]  /*43d0*/  MUFU.RCP R2, R0 ;  /* 0x0000000000027308 */ /* 0x0000640000001000 */
.L_x_12031:
[----:B-1-3--:R-:W-:Y:S02]  /*43e0*/  MOV R5, R2 ;  /* 0x0000000200057202 */ /* 0x00afe40000000f00 */
[----:B------:R-:W-:Y:S02]  /*43f0*/  MOV R2, R7 ;  /* 0x0000000700027202 */ /* 0x000fe40000000f00 */
[----:B------:R-:W-:-:S04]  /*4400*/  MOV R3, 0x0 ;  /* 0x0000000000037802 */ /* 0x000fc80000000f00 */
[----:B0-2---:R-:W-:Y:S05]  /*4410*/  RET.REL.NODEC R2 `(_ZN18transformer_engine13normalization19ln_fwd_tuned_kernelINS0_13Kernel_traitsIff13__nv_fp8_e4m3fjLj1536ELj1ELj4ELj1ELj16ENS0_18Kernel_traits_baseILj1536EffS3_fjLj128EEEEEEEvNS0_19ForwardKernelParamsE) ;  /* 0xffffffb802f87950 */ /* 0x005fea0003c3ffff */
.L_x_12033:
        /* <DEDUP_REMOVED lines=14> */
.L_x_14523:


//--------------------- .text._ZN18transformer_engine13normalization19ln_fwd_tuned_kernelINS0_13Kernel_traitsIff13__nv_fp8_e4m3fjLj1024ELj1ELj4ELj1ELj16ENS0_18Kernel_traits_baseILj1024EffS3_fjLj128EEEEEEEvNS0_19ForwardKernelParamsE --------------------------
	.section	.text._ZN18transformer_engine13normalization19ln_fwd_tuned_kernelINS0_13Kernel_traitsIff13__nv_fp8_e4m3fjLj1024ELj1ELj4ELj1ELj16ENS0_18Kernel_traits_baseILj1024EffS3_fjLj128EEEEEEEvNS0_19ForwardKernelParamsE,"ax",@progbits
	.align	128
        .global         _ZN18transformer_engine13normalization19ln_fwd_tuned_kernelINS0_13Kernel_traitsIff13__nv_fp8_e4m3fjLj1024ELj1ELj4ELj1ELj16ENS0_18Kernel_traits_baseILj1024EffS3_fjLj128EEEEEEEvNS0_19ForwardKernelParamsE
        .type           _ZN18transformer_engine13normalization19ln_fwd_tuned_kernelINS0_13Kernel_traitsIff13__nv_fp8_e4m3fjLj1024ELj1ELj4ELj1ELj16ENS0_18Kernel_traits_baseILj1024EffS3_fjLj128EEEEEEEvNS0_19ForwardKernelParamsE,@function
        .size           _ZN18transformer_engine13normalization19ln_fwd_tuned_kernelINS0_13Kernel_traitsIff13__nv_fp8_e4m3fjLj1024ELj1ELj4ELj1ELj16ENS0_18Kernel_traits_baseILj1024EffS3_fjLj128EEEEEEEvNS0_19ForwardKernelParamsE,(.L_x_14524 - _ZN18transformer_engine13normalization19ln_fwd_tuned_kernelINS0_13Kernel_traitsIff13__nv_fp8_e4m3fjLj1024ELj1ELj4ELj1ELj16ENS0_18Kernel_traits_baseILj1024EffS3_fjLj128EEEEEEEvNS0_19ForwardKernelParamsE)
        .other          _ZN18transformer_engine13normalization19ln_fwd_tuned_kernelINS0_13Kernel_traitsIff13__nv_fp8_e4m3fjLj1024ELj1ELj4ELj1ELj16ENS0_18Kernel_traits_baseILj1024EffS3_fjLj128EEEEEEEvNS0_19ForwardKernelParamsE,@"STO_CUDA_ENTRY STV_DEFAULT"
_ZN18transformer_engine13normalization19ln_fwd_tuned_kernelINS0_13Kernel_traitsIff13__nv_fp8_e4m3fjLj1024ELj1ELj4ELj1ELj16ENS0_18Kernel_traits_baseILj1024EffS3_fjLj128EEEEEEEvNS0_19ForwardKernelParamsE:
.text._ZN18transformer_engine13normalization19ln_fwd_tuned_kernelINS0_13Kernel_traitsIff13__nv_fp8_e4m3fjLj1024ELj1ELj4ELj1ELj16ENS0_18Kernel_traits_baseILj1024EffS3_fjLj128EEEEEEEvNS0_19ForwardKernelParamsE:
        /* <DEDUP_REMOVED lines=44> */
.L_x_12037:
        /* <DEDUP_REMOVED lines=144> */
.L_x_12057:
        /* <DEDUP_REMOVED lines=8> */
[----:B--2---:R-:W-:-:S05]  /*0c40*/  FFMA R106, R109, 0.0009765625, R106 ;  /* 0x3a8000006d6a7823 */ /* 0x004fca000000006a */
[----:B------:R-:W-:Y:S01]  /*0c50*/  FSETP.GEU.AND P0, PT, |R106|, 1.175494350822287508e-38, PT ;  /* 0x008000006a00780b */ /* 0x000fe20003f0e200 */
[----:B-1----:R-:W-:-:S05]  /*0c60*/  @!P2 IMAD.WIDE R78, R102, 0x4, R78 ;  /* 0x00000004664ea825 */ /* 0x002fca00078e024e */
[----:B------:R1:W-:Y:S07]  /*0c70*/  @!P2 STG.E desc[UR4][R78.64], R2 ;  /* 0x000000024e00a986 */ /* 0x0003ee000c101904 */
        /* <DEDUP_REMOVED lines=17> */
[----:B------:R-:W-:Y:S01]  /*0d90*/  FADD R109, R8, 1 ;  /* 0x3f800000086d7421 */ /* 0x000fe20000000000 */
[----:B------:R-:W-:Y:S01]  /*0da0*/  FMUL R72, R72, R105 ;  /* 0x0000006948487220 */ /* 0x000fe20000400000 */
[----:B------:R-:W-:Y:S01]  /*0db0*/  ISETP.NE.AND.EX P0, PT, RZ, UR7, PT, P0 ;  /* 0x00000007ff007c0c */ /* 0x000fe2000bf05300 */
[----:B------:R-:W-:Y:S01]  /*0dc0*/  FADD R108, R9, 1 ;  /* 0x3f800000096c7421 */ /* 0x000fe20000000000 */
[----:B------:R-:W-:Y:S01]  /*0dd0*/  FSEL R107, R6, R107, !P3 ;  /* 0x0000006b066b7208 */ /* 0x000fe20005800000 */
[----:B------:R-:W-:Y:S01]  /*0de0*/  FMUL R75, R75, R105 ;  /* 0x000000694b4b7220 */ /* 0x000fe20000400000 */
[----:B------:R-:W-:Y:S01]  /*0df0*/  FSEL R109, R8, R109, !P3 ;  /* 0x0000006d086d7208 */ /* 0x000fe20005800000 */
[-C--:B------:R-:W-:Y:S01]  /*0e00*/  FMUL R76, R76, R105.reuse ;  /* 0x000000694c4c7220 */ /* 0x080fe20000400000 */
[----:B------:R-:W-:Y:S01]  /*0e10*/  FSEL R108, R9, R108, !P3 ;  /* 0x0000006c096c7208 */ /* 0x000fe20005800000 */
[----:B------:R-:W-:Y:S01]  /*0e20*/  FFMA R71, R107, R70, R38 ;  /* 0x000000466b477223 */ /* 0x000fe20000000026 */
[----:B------:R-:W-:Y:S01]  /*0e30*/  FFMA R70, R106, R2, R39 ;  /* 0x000000026a467223 */ /* 0x000fe20000000027 */
[----:B------:R-:W-:Y:S01]  /*0e40*/  FFMA R2, R109, R72, R40 ;  /* 0x000000486d027223 */ /* 0x000fe20000000028 */
[-C--:B------:R-:W-:Y:S01]  /*0e50*/  FMUL R72, R74, R105.reuse ;  /* 0x000000694a487220 */ /* 0x080fe20000400000 */
[----:B------:R-:W-:Y:S01]  /*0e60*/  FADD R74, R11, 1 ;  /* 0x3f8000000b4a7421 */ /* 0x000fe20000000000 */
[----:B------:R-:W-:Y:S01]  /*0e70*/  FADD R107, R12, 1 ;  /* 0x3f8000000c6b7421 */ /* 0x000fe20000000000 */
[-C--:B------:R-:W-:Y:S01]  /*0e80*/  FMUL R68, R68, R105.reuse ;  /* 0x0000006944447220 */ /* 0x080fe20000400000 */
[----:B------:R-:W-:Y:S01]  /*0e90*/  FFMA R72, R79, R72, R42 ;  /* 0x000000484f487223 */ /* 0x000fe2000000002a */
[----:B------:R-:W-:Y:S01]  /*0ea0*/  FADD R79, R14, 1 ;  /* 0x3f8000000e4f7421 */ /* 0x000fe20000000000 */
        /* <DEDUP_REMOVED lines=8> */
[----:B------:R-:W-:Y:S01]  /*0f30*/  FMUL R76, R77, R105 ;  /* 0x000000694d4c7220 */ /* 0x000fe20000400000 */
[----:B------:R-:W-:Y:S01]  /*0f40*/  FFMA R77, R79, R68, R46 ;  /* 0x000000444f4d7223 */ /* 0x000fe2000000002e */
[----:B------:R-:W-:Y:S01]  /*0f50*/  FFMA R73, R108, R73, R41 ;  /* 0x000000496c497223 */ /* 0x000fe20000000029 */
[----:B------:R-:W-:Y:S01]  /*0f60*/  FADD R79, R18, 1 ;  /* 0x3f800000124f7421 */ /* 0x000fe20000000000 */
[----:B------:R-:W-:Y:S01]  /*0f70*/  @P0 FMNMX R101, R101, |R0|, !PT ;  /* 0x4000000065650209 */ /* 0x000fe20007800000 */
[----:B------:R-:W-:Y:S01]  /*0f80*/  FADD R108, R19, 1 ;  /* 0x3f800000136c7421 */ /* 0x000fe20000000000 */
[----:B------:R-:W-:Y:S01]  /*0f90*/  FSEL R106, R15, R106, !P3 ;  /* 0x0000006a0f6a7208 */ /* 0x000fe20005800000 */
[-C--:B------:R-:W-:Y:S01]  /*0fa0*/  FMUL R110, R110, R105.reuse ;  /* 0x000000696e6e7220 */ /* 0x080fe20000400000 */
[----:B------:R-:W-:Y:S01]  /*0fb0*/  FFMA R76, R78, R76, R45 ;  /* 0x0000004c4e4c7223 */ /* 0x000fe2000000002d */
[----:B------:R-:W-:Y:S01]  /*0fc0*/  FMUL R78, R80, R105 ;  /* 0x00000069504e7220 */ /* 0x000fe20000400000 */
[----:B------:R-:W-:Y:S01]  /*0fd0*/  @P0 FMNMX R101, R101, |R71|, !PT ;  /* 0x4000004765650209 */ /* 0x000fe20007800000 */
[----:B------:R-:W-:Y:S01]  /*0fe0*/  FMUL R80, R81, R105 ;  /* 0x0000006951507220 */ /* 0x000fe20000400000 */
[----:B------:R-:W-:Y:S01]  /*0ff0*/  FSEL R79, R18, R79, !P3 ;  /* 0x0000004f124f7208 */ /* 0x000fe20005800000 */
[----:B------:R-:W-:Y:S01]  /*1000*/  FFMA R68, R106, R110, R47 ;  /* 0x0000006e6a447223 */ /* 0x000fe2000000002f */
[-C--:B------:R-:W-:Y:S01]  /*1010*/  FMUL R81, R82, R105.reuse ;  /* 0x0000006952517220 */ /* 0x080fe20000400000 */
        /* <DEDUP_REMOVED lines=9> */
[----:B------:R-:W-:Y:S01]  /*10b0*/  FADD R83, R22, 1 ;  /* 0x3f80000016537421 */ /* 0x000fe20000000000 */
        /* <DEDUP_REMOVED lines=12> */
[----:B------:R-:W-:Y:S01]  /*1180*/  FADD R85, R24, 1 ;  /* 0x3f80000018557421 */ /* 0x000fe20000000000 */
[-C--:B------:R-:W-:Y:S01]  /*1190*/  FMUL R87, R87, R105.reuse ;  /* 0x0000006957577220 */ /* 0x080fe20000400000 */
[-C--:B------:R-:W-:Y:S01]  /*11a0*/  FMUL R84, R86, R105.reuse ;  /* 0x0000006956547220 */ /* 0x080fe20000400000 */
[----:B------:R-:W-:Y:S01]  /*11b0*/  @P0 FMNMX R101, R101, |R72|, !PT ;  /* 0x4000004865650209 */ /* 0x000fe20007800000 */
[----:B------:R-:W-:Y:S01]  /*11c0*/  FMUL R86, R88, R105 ;  /* 0x0000006958567220 */ /* 0x000fe20000400000 */
[----:B------:R-:W-:Y:S01]  /*11d0*/  FADD R88, R25, 1 ;  /* 0x3f80000019587421 */ /* 0x000fe20000000000 */
[----:B------:R-:W-:Y:S01]  /*11e0*/  FSEL R107, R20, R107, !P3 ;  /* 0x0000006b146b7208 */ /* 0x000fe20005800000 */
[----:B------:R-:W-:Y:S01]  /*11f0*/  FFMA R87, R108, R87, R55 ;  /* 0x000000576c577223 */ /* 0x000fe20000000037 */
[----:B------:R-:W-:Y:S01]  /*1200*/  FSEL R85, R24, R85, !P3 ;  /* 0x0000005518557208 */ /* 0x000fe20005800000 */
[----:B------:R-:W-:Y:S01]  /*1210*/  FADD R108, R27, 1 ;  /* 0x3f8000001b6c7421 */ /* 0x000fe20000000000 */
[----:B------:R-:W-:Y:S01]  /*1220*/  @P0 FMNMX R101, R101, |R75|, !PT ;  /* 0x4000004b65650209 */ /* 0x000fe20007800000 */
[----:B------:R-:W-:Y:S01]  /*1230*/  FFMA R82, R107, R82, R52 ;  /* 0x000000526b527223 */ /* 0x000fe20000000034 */
[----:B------:R-:W-:Y:S01]  /*1240*/  FSEL R88, R25, R88, !P3 ;  /* 0x0000005819587208 */ /* 0x000fe20005800000 */
[-C--:B------:R-:W-:Y:S01]  /*1250*/  FMUL R89, R89, R105.reuse ;  /* 0x0000006959597220 */ /* 0x080fe20000400000 */
[----:B------:R-:W-:Y:S01]  /*1260*/  @P0 FMNMX R101, R101, |R74|, !PT ;  /* 0x4000004a65650209 */ /* 0x000fe20007800000 */
        /* <DEDUP_REMOVED lines=9> */
[----:B------:R-:W-:Y:S01]  /*1300*/  FFMA R92, R108, R91, R59 ;  /* 0x0000005b6c5c7223 */ /* 0x000fe2000000003b */
[----:B------:R-:W-:Y:S01]  /*1310*/  FMUL R90, R90, R105 ;  /* 0x000000695a5a7220 */ /* 0x000fe20000400000 */
[----:B------:R-:W-:Y:S01]  /*1320*/  FSEL R85, R28, R85, !P3 ;  /* 0x000000551c557208 */ /* 0x000fe20005800000 */
[----:B------:R-:W-:Y:S01]  /*1330*/  FADD R91, R30, 1 ;  /* 0x3f8000001e5b7421 */ /* 0x000fe20000000000 */
[----:B------:R-:W-:Y:S01]  /*1340*/  @P0 FMNMX R101, R101, |R77|, !PT ;  /* 0x4000004d65650209 */ /* 0x000fe20007800000 */
[----:B------:R-:W-:Y:S01]  /*1350*/  FFMA R83, R106, R83, R53 ;  /* 0x000000536a537223 */ /* 0x000fe20000000035 */
[----:B------:R-:W-:Y:S01]  /*1360*/  FFMA R106, R107, R90, R58 ;  /* 0x0000005a6b6a7223 */ /* 0x000fe2000000003a */
[----:B------:R-:W-:Y:S01]  /*1370*/  FMUL R90, R93, R105 ;  /* 0x000000695d5a7220 */ /* 0x000fe20000400000 */
[----:B------:R-:W-:Y:S01]  /*1380*/  FFMA R89, R85, R89, R60 ;  /* 0x0000005955597223 */ /* 0x000fe2000000003c */
[----:B------:R-:W-:Y:S01]  /*1390*/  FSEL R91, R30, R91, !P3 ;  /* 0x0000005b1e5b7208 */ /* 0x000fe20005800000 */
[----:B------:R-:W-:Y:S01]  /*13a0*/  FMUL R85, R94, R105 ;  /* 0x000000695e557220 */ /* 0x000fe20000400000 */
[----:B------:R-:W-:Y:S01]  /*13b0*/  @P0 FMNMX R101, R101, |R68|, !PT ;  /* 0x4000004465650209 */ /* 0x000fe20007800000 */
[C---:B------:R-:W-:Y:S01]  /*13c0*/  FADD R93, R32.reuse, 1 ;  /* 0x3f800000205d7421 */ /* 0x040fe20000000000 */
[----:B------:R-:W-:Y:S01]  /*13d0*/  FADD R94, R33, 1 ;  /* 0x3f800000215e7421 */ /* 0x000fe20000000000 */
[----:B------:R-:W-:Y:S01]  /*13e0*/  FFMA R85, R91, R85, R62 ;  /* 0x000000555b557223 */ /* 0x000fe2000000003e */
[----:B------:R-:W-:Y:S01]  /*13f0*/  @P0 FMNMX R101, R101, |R78|, !PT ;  /* 0x4000004e65650209 */ /* 0x000fe20007800000 */
[----:B------:R-:W-:Y:S01]  /*1400*/  @P1 FMUL R69, R69, R104 ;  /* 0x0000006845451220 */ /* 0x000fe20000400000 */
[----:B------:R-:W-:Y:S01]  /*1410*/  FSEL R91, R32, R93, !P3 ;  /* 0x0000005d205b7208 */ /* 0x000fe20005800000 */
[-C--:B------:R-:W-:Y:S01]  /*1420*/  FMUL R93, R95, R105.reuse ;  /* 0x000000695f5d7220 */ /* 0x080fe20000400000 */
[----:B------:R-:W-:Y:S01]  /*1430*/  FMUL R95, R96, R105 ;  /* 0x00000069605f7220 */ /* 0x000fe20000400000 */
[----:B------:R-:W-:Y:S01]  /*1440*/  @P0 FMNMX R101, R101, |R80|, !PT ;  /* 0x4000005065650209 */ /* 0x000fe20007800000 */
[----:B------:R-:W-:Y:S01]  /*1450*/  FADD R96, R35, 1 ;  /* 0x3f80000023607421 */ /* 0x000fe20000000000 */
[----:B------:R-:W-:Y:S01]  /*1460*/  @P1 FMUL R0, R0, R104 ;  /* 0x0000006800001220 */ /* 0x000fe20000400000 */
[----:B------:R-:W-:Y:S01]  /*1470*/  FFMA R95, R91, R95, R64 ;  /* 0x0000005f5b5f7223 */ /* 0x000fe20000000040 */
[----:B------:R-:W-:Y:S01]  /*1480*/  @P0 FMNMX R101, R101, |R81|, !PT ;  /* 0x4000005165650209 */ /* 0x000fe20007800000 */
[-C--:B------:R-:W-:Y:S01]  /*1490*/  FMUL R91, R98, R105.reuse ;  /* 0x00000069625b7220 */ /* 0x080fe20000400000 */
[----:B------:R-:W-:Y:S01]  /*14a0*/  FSEL R94, R33, R94, !P3 ;  /* 0x0000005e215e7208 */ /* 0x000fe20005800000 */
        /* <DEDUP_REMOVED lines=26> */
[----:B------:R-:W-:Y:S01]  /*1650*/  @P0 FMNMX R101, R101, |R83|, !PT ;  /* 0x4000005365650209 */ /* 0x000fe20007800000 */
[-C--:B------:R-:W-:Y:S01]  /*1660*/  @P1 FMUL R75, R75, R104.reuse ;  /* 0x000000684b4b1220 */ /* 0x080fe20000400000 */
[----:B------:R-:W-:Y:S01]  /*1670*/  PRMT R71, R96, 0x5410, R71 ;  /* 0x0000541060477816 */ /* 0x000fe20000000047 */
[-C--:B------:R-:W-:Y:S01]  /*1680*/  @P1 FMUL R82, R82, R104.reuse ;  /* 0x0000006852521220 */ /* 0x080fe20000400000 */
[----:B------:R-:W-:Y:S01]  /*1690*/  SHF.L.U32 R0, R70, 0x18, RZ ;  /* 0x0000001846007819 */ /* 0x000fe200000006ff */
[----:B------:R-:W-:Y:S01]  /*16a0*/  @P1 FMUL R83, R83, R104 ;  /* 0x0000006853531220 */ /* 0x000fe20000400000 */
[----:B------:R-:W-:Y:S01]  /*16b0*/  F2FP.SATFINITE.E4M3.F32.PACK_AB_MERGE_C R70, RZ, R74, RZ ;  /* 0x0000004aff46723e */ /* 0x000fe200048070ff */
[----:B------:R-:W-:Y:S01]  /*16c0*/  FADD R108, R31, 1 ;  /* 0x3f8000001f6c7421 */ /* 0x000fe20000000000 */
[----:B------:R-:W-:Y:S01]  /*16d0*/  F2FP.SATFINITE.E4M3.F32.PACK_AB_MERGE_C R76, RZ, R76, RZ ;  /* 0x0000004cff4c723e */ /* 0x000fe200048070ff */
[----:B------:R-:W-:Y:S01]  /*16e0*/  @P1 FMUL R68, R68, R104 ;  /* 0x0000006844441220 */ /* 0x000fe20000400000 */
[----:B------:R-:W-:Y:S01]  /*16f0*/  @P0 FMNMX R101, R101, |R84|, !PT ;  /* 0x4000005465650209 */ /* 0x000fe20007800000 */
[----:B------:R-:W-:Y:S01]  /*1700*/  FADD R107, R34, 1 ;  /* 0x3f800000226b7421 */ /* 0x000fe20000000000 */
[----:B------:R-:W-:Y:S01]  /*1710*/  LOP3.LUT R0, R71, R0, RZ, 0xfc, !PT ;  /* 0x0000000047007212 */ /* 0x000fe200078efcff */
[----:B------:R-:W-:Y:S01]  /*1720*/  FMUL R69, R99, R105 ;  /* 0x0000006963457220 */ /* 0x000fe20000400000 */
        /* <DEDUP_REMOVED lines=9> */
[----:B------:R-:W-:Y:S01]  /*17c0*/  @P1 FMUL R87, R87, R104 ;  /* 0x0000006857571220 */ /* 0x000fe20000400000 */
[----:B------:R-:W-:-:S02]  /*17d0*/  LOP3.LUT R77, R77, 0xff, RZ, 0xc0, !PT ;  /* 0x000000ff4d4d7812 */ /* 0x000fc400078ec0ff */
[----:B------:R-:W-:Y:S01]  /*17e0*/  @P0 FMNMX R101, R101, |R86|, !PT ;  /* 0x4000005665650209 */ /* 0x000fe20007800000 */
[----:B------:R-:W-:Y:S01]  /*17f0*/  @P1 FMUL R86, R86, R104 ;  /* 0x0000006856561220 */ /* 0x000fe20000400000 */
[----:B------:R-:W-:Y:S02]  /*1800*/  PRMT R77, R70, 0x5410, R77 ;  /* 0x00005410464d7816 */ /* 0x000fe4000000004d */
[----:B------:R-:W-:Y:S01]  /*1810*/  @P0 FMNMX R101, R101, |R88|, !PT ;  /* 0x4000005865650209 */ /* 0x000fe20007800000 */
[----:B------:R-:W-:Y:S01]  /*1820*/  @P1 FMUL R88, R88, R104 ;  /* 0x0000006858581220 */ /* 0x000fe20000400000 */
[----:B------:R-:W-:Y:S02]  /*1830*/  F2FP.SATFINITE.E4M3.F32.PACK_AB_MERGE_C R2, RZ, R2, RZ ;  /* 0x00000002ff02723e */ /* 0x000fe400048070ff */
[----:B------:R-:W-:Y:S02]  /*1840*/  F2FP.SATFINITE.E4M3.F32.PACK_AB_MERGE_C R73, RZ, R73, RZ ;  /* 0x00000049ff49723e */ /* 0x000fe400048070ff */
[----:B------:R-:W-:-:S02]  /*1850*/  F2FP.SATFINITE.E4M3.F32.PACK_AB_MERGE_C R70, RZ, R78, RZ ;  /* 0x0000004eff46723e */ /* 0x000fc400048070ff */
[----:B------:R-:W-:Y:S02]  /*1860*/  F2FP.SATFINITE.E4M3.F32.PACK_AB_MERGE_C R80, RZ, R80, RZ ;  /* 0x00000050ff50723e */ /* 0x000fe400048070ff */
[----:B------:R-:W-:Y:S01]  /*1870*/  @P0 FMNMX R101, R101, |R106|, !PT ;  /* 0x4000006a65650209 */ /* 0x000fe20007800000 */
[----:B------:R-:W-:Y:S01]  /*1880*/  @P1 FMUL R106, R106, R104 ;  /* 0x000000686a6a1220 */ /* 0x000fe20000400000 */
[----:B------:R-:W-:Y:S02]  /*1890*/  LOP3.LUT R2, R2, 0xff, RZ, 0xc0, !PT ;  /* 0x000000ff02027812 */ /* 0x000fe400078ec0ff */
[----:B------:R-:W-:Y:S02]  /*18a0*/  LOP3.LUT R73, R73, 0xffff, RZ, 0xc0, !PT ;  /* 0x0000ffff49497812 */ /* 0x000fe400078ec0ff */
[----:B------:R-:W-:Y:S02]  /*18b0*/  F2FP.SATFINITE.E4M3.F32.PACK_AB_MERGE_C R72, RZ, R72, RZ ;  /* 0x00000048ff48723e */ /* 0x000fe400048070ff */
[----:B------:R-:W-:-:S02]  /*18c0*/  LOP3.LUT R70, R70, 0xff, RZ, 0xc0, !PT ;  /* 0x000000ff46467812 */ /* 0x000fc400078ec0ff */
[----:B------:R-:W-:Y:S02]  /*18d0*/  LOP3.LUT R71, R80, 0xffff, RZ, 0xc0, !PT ;  /* 0x0000ffff50477812 */ /* 0x000fe400078ec0ff */
[----:B------:R-:W-:Y:S02]  /*18e0*/  FSEL R110, R29, R110, !P3 ;  /* 0x0000006e1d6e7208 */ /* 0x000fe40005800000 */
[----:B------:R-:W-:Y:S01]  /*18f0*/  @P0 FMNMX R101, R101, |R92|, !PT ;  /* 0x4000005c65650209 */ /* 0x000fe20007800000 */
[----:B------:R-:W-:Y:S01]  /*1900*/  @P1 FMUL R92, R92, R104 ;  /* 0x000000685c5c1220 */ /* 0x000fe20000400000 */
[----:B------:R-:W-:Y:S01]  /*1910*/  PRMT R73, R73, 0x7604, R2 ;  /* 0x0000760449497816 */ /* 0x000fe20000000002 */
[----:B------:R-:W-:Y:S01]  /*1920*/  FFMA R90, R110, R90, R61 ;  /* 0x0000005a6e5a7223 */ /* 0x000fe2000000003d */
[----:B------:R-:W-:Y:S02]  /*1930*/  LOP3.LUT R72, R72, 0xff, RZ, 0xc0, !PT ;  /* 0x000000ff48487812 */ /* 0x000fe400078ec0ff */
[----:B------:R-:W-:-:S02]  /*1940*/  PRMT R70, R71, 0x7604, R70 ;  /* 0x0000760447467816 */ /* 0x000fc40000000046 */
[----:B------:R-:W-:Y:S02]  /*1950*/  F2FP.SATFINITE.E4M3.F32.PACK_AB_MERGE_C R75, RZ, R75, RZ ;  /* 0x0000004bff4b723e */ /* 0x000fe400048070ff */
[----:B------:R-:W-:Y:S02]  /*1960*/  F2FP.SATFINITE.E4M3.F32.PACK_AB_MERGE_C R71, RZ, R82, RZ ;  /* 0x00000052ff47723e */ /* 0x000fe400048070ff */
[----:B------:R-:W-:Y:S02]  /*1970*/  F2FP.SATFINITE.E4M3.F32.PACK_AB_MERGE_C R83, RZ, R83, RZ ;  /* 0x00000053ff53723e */ /* 0x000fe400048070ff */
[----:B------:R-:W-:Y:S01]  /*1980*/  @P0 FMNMX R101, R101, |R89|, !PT ;  /* 0x4000005965650209 */ /* 0x000fe20007800000 */
[----:B------:R-:W-:Y:S01]  /*1990*/  @P1 FMUL R89, R89, R104 ;  /* 0x0000006859591220 */ /* 0x000fe20000400000 */
[----:B------:R-:W-:Y:S02]  /*19a0*/  PRMT R73, R73, 0x5410, R72 ;  /* 0x0000541049497816 */ /* 0x000fe40000000048 */
[----:B------:R-:W-:-:S02]  /*19b0*/  FSEL R108, R31, R108, !P3 ;  /* 0x0000006c1f6c7208 */ /* 0x000fc40005800000 */
[----:B------:R-:W-:Y:S02]  /*19c0*/  LOP3.LUT R75, R75, 0xffff, RZ, 0xc0, !PT ;  /* 0x0000ffff4b4b7812 */ /* 0x000fe400078ec0ff */
[----:B------:R-:W-:Y:S01]  /*19d0*/  LOP3.LUT R71, R71, 0xff, RZ, 0xc0, !PT ;  /* 0x000000ff47477812 */ /* 0x000fe200078ec0ff */
[----:B------:R-:W-:Y:S01]  /*19e0*/  FFMA R93, R108, R93, R63 ;  /* 0x0000005d6c5d7223 */ /* 0x000fe2000000003f */
[----:B------:R-:W-:Y:S02]  /*19f0*/  LOP3.LUT R72, R83, 0xffff, RZ, 0xc0, !PT ;  /* 0x0000ffff53487812 */ /* 0x000fe400078ec0ff */
[----:B------:R-:W-:Y:S01]  /*1a00*/  @P0 FMNMX R101, R101, |R90|, !PT ;  /* 0x4000005a65650209 */ /* 0x000fe20007800000 */
[----:B------:R-:W-:Y:S01]  /*1a10*/  @P1 FMUL R90, R90, R104 ;  /* 0x000000685a5a1220 */ /* 0x000fe20000400000 */
[----:B------:R-:W-:Y:S02]  /*1a20*/  SHF.L.U32 R2, R75, 0x18, RZ ;  /* 0x000000184b027819 */ /* 0x000fe400000006ff */
[----:B------:R-:W-:Y:S01]  /*1a30*/  F2FP.SATFINITE.E4M3.F32.PACK_AB_MERGE_C R68, RZ, R68, RZ ;  /* 0x00000044ff44723e */ /* 0x000fe200048070ff */
[----:B------:R-:W1:Y:S01]  /*1a40*/  @!P2 LDC.64 R74, c[0x0][0x230] ;  /* 0x00008c00ff4aab82 */ /* 0x000e620000000a00 */
[----:B------:R-:W-:-:S02]  /*1a50*/  PRMT R71, R72, 0x7604, R71 ;  /* 0x0000760448477816 */ /* 0x000fc40000000047 */
[----:B------:R-:W-:Y:S02]  /*1a60*/  F2FP.SATFINITE.E4M3.F32.PACK_AB_MERGE_C R72, RZ, R86, RZ ;  /* 0x00000056ff48723e */ /* 0x000fe400048070ff */
[----:B------:R-:W-:Y:S02]  /*1a70*/  F2FP.SATFINITE.E4M3.F32.PACK_AB_MERGE_C R88, RZ, R88, RZ ;  /* 0x00000058ff58723e */ /* 0x000fe400048070ff */
[----:B------:R-:W-:Y:S01]  /*1a80*/  @P0 FMNMX R101, R101, |R85|, !PT ;  /* 0x4000005565650209 */ /* 0x000fe20007800000 */
[----:B------:R-:W-:Y:S01]  /*1a90*/  @P1 FMUL R85, R85, R104 ;  /* 0x0000006855551220 */ /* 0x000fe20000400000 */
[----:B------:R-:W-:Y:S02]  /*1aa0*/  LOP3.LUT R2, R73, R2, RZ, 0xfc, !PT ;  /* 0x0000000249027212 */ /* 0x000fe400078efcff */
[----:B------:R-:W-:Y:S02]  /*1ab0*/  LOP3.LUT R68, R68, 0xffff, RZ, 0xc0, !PT ;  /* 0x0000ffff44447812 */ /* 0x000fe400078ec0ff */
[----:B------:R-:W-:-:S02]  /*1ac0*/  LOP3.LUT R72, R72, 0xff, RZ, 0xc0, !PT ;  /* 0x000000ff48487812 */ /* 0x000fc400078ec0ff */
[----:B------:R-:W-:Y:S02]  /*1ad0*/  LOP3.LUT R73, R88, 0xffff, RZ, 0xc0, !PT ;  /* 0x0000ffff58497812 */ /* 0x000fe400078ec0ff */
[----:B------:R-:W-:Y:S02]  /*1ae0*/  F2FP.SATFINITE.E4M3.F32.PACK_AB_MERGE_C R106, RZ, R106, RZ ;  /* 0x0000006aff6a723e */ /* 0x000fe400048070ff */
[----:B------:R-:W-:Y:S01]  /*1af0*/  @P0 FMNMX R101, R101, |R93|, !PT ;  /* 0x4000005d65650209 */ /* 0x000fe20007800000 */
[----:B------:R-:W-:Y:S01]  /*1b00*/  @P1 FMUL R93, R93, R104 ;  /* 0x000000685d5d1220 */ /* 0x000fe20000400000 */
[----:B------:R-:W-:Y:S02]  /*1b10*/  FSEL R107, R34, R107, !P3 ;  /* 0x0000006b226b7208 */ /* 0x000fe40005800000 */
[----:B------:R-:W-:Y:S01]  /*1b20*/  SHF.L.U32 R68, R68, 0x18, RZ ;  /* 0x0000001844447819 */ /* 0x000fe200000006ff */
[----:B-1----:R-:W-:Y:S01]  /*1b30*/  @!P2 IMAD.WIDE R74, R102, 0x4, R74 ;  /* 0x00000004664aa825 */ /* 0x002fe200078e024a */
[----:B------:R-:W-:-:S03]  /*1b40*/  PRMT R73, R73, 0x7604, R72 ;  /* 0x0000760449497816 */ /* 0x000fc60000000048 */
[----:B------:R-:W-:Y:S01]  /*1b50*/  FFMA R91, R107, R91, R66 ;  /* 0x0000005b6b5b7223 */ /* 0x000fe20000000042 */
[----:B------:R-:W-:Y:S02]  /*1b60*/  LOP3.LUT R106, R106, 0xff, RZ, 0xc0, !PT ;  /* 0x000000ff6a6a7812 */ /* 0x000fe400078ec0ff */
[----:B------:R-:W-:Y:S01]  /*1b70*/  @P0 FMNMX R101, R101, |R95|, !PT ;  /* 0x4000005f65650209 */ /* 0x000fe20007800000 */
[----:B------:R-:W-:Y:S01]  /*1b80*/  @P1 FMUL R95, R95, R104 ;  /* 0x000000685f5f1220 */ /* 0x000fe20000400000 */
[----:B------:R-:W-:Y:S01]  /*1b90*/  F2FP.SATFINITE.E4M3.F32.PACK_AB_MERGE_C R72, RZ, R89, RZ ;  /* 0x00000059ff48723e */ /* 0x000fe200048070ff */
[----:B------:R1:W-:Y:S01]  /*1ba0*/  @!P2 STG.E desc[UR4][R74.64], R105 ;  /* 0x000000694a00a986 */ /* 0x0003e2000c101904 */
[----:B------:R-:W-:Y:S02]  /*1bb0*/  F2FP.SATFINITE.E4M3.F32.PACK_AB_MERGE_C R90, RZ, R90, RZ ;  /* 0x0000005aff5a723e */ /* 0x000fe400048070ff */
[----:B------:R-:W-:Y:S02]  /*1bc0*/  LOP3.LUT R68, R77, R68, RZ, 0xfc, !PT ;  /* 0x000000444d447212 */ /* 0x000fe400078efcff */
[----:B------:R-:W-:-:S02]  /*1bd0*/  PRMT R77, R73, 0x5410, R106 ;  /* 0x00005410494d7816 */ /* 0x000fc4000000006a */
[----:B------:R-:W-:Y:S01]  /*1be0*/  @P0 FMNMX R101, R101, |R94|, !PT ;  /* 0x4000005e65650209 */ /* 0x000fe20007800000 */
[----:B------:R-:W-:Y:S01]  /*1bf0*/  @P1 FMUL R94, R94, R104 ;  /* 0x000000685e5e1220 */ /* 0x000fe20000400000 */
[----:B------:R-:W-:Y:S02]  /*1c00*/  LOP3.LUT R72, R72, 0xff, RZ, 0xc0, !PT ;  /* 0x000000ff48487812 */ /* 0x000fe400078ec0ff */
[----:B------:R-:W-:Y:S02]  /*1c10*/  LOP3.LUT R73, R90, 0xffff, RZ, 0xc0, !PT ;  /* 0x0000ffff5a497812 */ /* 0x000fe400078ec0ff */
[----:B------:R-:W-:Y:S02]  /*1c20*/  F2FP.SATFINITE.E4M3.F32.PACK_AB_MERGE_C R92, RZ, R92, RZ ;  /* 0x0000005cff5c723e */ /* 0x000fe400048070ff */
[----:B------:R-:W-:Y:S01]  /*1c30*/  @P0 FMNMX R101, R101, |R91|, !PT ;  /* 0x4000005b65650209 */ /* 0x000fe20007800000 */
[----:B------:R-:W-:Y:S01]  /*1c40*/  @P1 FMUL R91, R91, R104 ;  /* 0x000000685b5b1220 */ /* 0x000fe20000400000 */
[----:B------:R-:W-:-:S02]  /*1c50*/  LOP3.LUT R92, R92, 0xffff, RZ, 0xc0, !PT ;  /* 0x0000ffff5c5c7812 */ /* 0x000fc400078ec0ff */
[----:B------:R-:W-:Y:S02]  /*1c60*/  PRMT R78, R73, 0x7604, R72 ;  /* 0x00007604494e7816 */ /* 0x000fe40000000048 */
[----:B------:R-:W2:Y:S01]  /*1c70*/  LDC.64 R72, c[0x0][0x258] ;  /* 0x00009600ff487b82 */ /* 0x000ea20000000a00 */
[----:B------:R-:W-:Y:S01]  /*1c80*/  @P0 FMNMX R101, R101, |R69|, !PT ;  /* 0x4000004565650209 */ /* 0x000fe20007800000 */
[----:B------:R-:W-:Y:S01]  /*1c90*/  @P1 FMUL R69, R69, R104 ;  /* 0x0000006845451220 */ /* 0x000fe20000400000 */
[----:B------:R-:W-:Y:S02]  /*1ca0*/  SHF.L.U32 R76, R92, 0x18, RZ ;  /* 0x000000185c4c7819 */ /* 0x000fe400000006ff */
[----:B------:R-:W-:Y:S02]  /*1cb0*/  F2FP.SATFINITE.E4M3.F32.PACK_AB_MERGE_C R95, RZ, R95, RZ ;  /* 0x0000005fff5f723e */ /* 0x000fe400048070ff */
[----:B------:R-:W-:Y:S02]  /*1cc0*/  F2FP.SATFINITE.E4M3.F32.PACK_AB_MERGE_C R94, RZ, R94, RZ ;  /* 0x0000005eff5e723e */ /* 0x000fe400048070ff */
[----:B------:R-:W-:-:S02]  /*1cd0*/  F2FP.SATFINITE.E4M3.F32.PACK_AB_MERGE_C R81, RZ, R81, RZ ;  /* 0x00000051ff51723e */ /* 0x000fc400048070ff */
[----:B------:R-:W-:Y:S02]  /*1ce0*/  F2FP.SATFINITE.E4M3.F32.PACK_AB_MERGE_C R79, RZ, R79, RZ ;  /* 0x0000004fff4f723e */ /* 0x000fe400048070ff */
[----:B------:R-:W-:Y:S02]  /*1cf0*/  LOP3.LUT R76, R77, R76, RZ, 0xfc, !PT ;  /* 0x0000004c4d4c7212 */ /* 0x000fe400078efcff */
[----:B------:R-:W-:Y:S02]  /*1d00*/  LOP3.LUT R77, R95, 0xff, RZ, 0xc0, !PT ;  /* 0x000000ff5f4d7812 */ /* 0x000fe400078ec0ff */
[----:B------:R-:W-:Y:S01]  /*1d10*/  LOP3.LUT R94, R94, 0xffff, RZ, 0xc0, !PT ;  /* 0x0000ffff5e5e7812 */ /* 0x000fe200078ec0ff */
[----:B------:R-:W3:Y:S01]  /*1d20*/  LDC R95, c[0x0][0x210] ;  /* 0x00008400ff5f7b82 */ /* 0x000ee20000000800 */
[----:B------:R-:W-:Y:S02]  /*1d30*/  F2FP.SATFINITE.E4M3.F32.PACK_AB_MERGE_C R69, RZ, R69, RZ ;  /* 0x00000045ff45723e */ /* 0x000fe400048070ff */
[----:B------:R-:W-:-:S02]  /*1d40*/  F2FP.SATFINITE.E4M3.F32.PACK_AB_MERGE_C R91, RZ, R91, RZ ;  /* 0x0000005bff5b723e */ /* 0x000fc400048070ff */
[----:B------:R-:W-:Y:S02]  /*1d50*/  LOP3.LUT R81, R81, 0xff, RZ, 0xc0, !PT ;  /* 0x000000ff51517812 */ /* 0x000fe400078ec0ff */
[----:B------:R-:W-:Y:S02]  /*1d60*/  LOP3.LUT R79, R79, 0xffff, RZ, 0xc0, !PT ;  /* 0x0000ffff4f4f7812 */ /* 0x000fe400078ec0ff */
[----:B------:R-:W-:Y:S02]  /*1d70*/  F2FP.SATFINITE.E4M3.F32.PACK_AB_MERGE_C R93, RZ, R93, RZ ;  /* 0x0000005dff5d723e */ /* 0x000fe400048070ff */
[----:B------:R-:W-:Y:S02]  /*1d80*/  F2FP.SATFINITE.E4M3.F32.PACK_AB_MERGE_C R85, RZ, R85, RZ ;  /* 0x00000055ff55723e */ /* 0x000fe400048070ff */
[----:B------:R-:W-:Y:S02]  /*1d90*/  PRMT R94, R94, 0x7604, R77 ;  /* 0x000076045e5e7816 */ /* 0x000fe4000000004d */
[----:B------:R-:W-:-:S02]  /*1da0*/  LOP3.LUT R69, R69, 0xffff, RZ, 0xc0, !PT ;  /* 0x0000ffff45457812 */ /* 0x000fc400078ec0ff */
[----:B------:R-:W-:Y:S02]  /*1db0*/  LOP3.LUT R91, R91, 0xff, RZ, 0xc0, !PT ;  /* 0x000000ff5b5b7812 */ /* 0x000fe400078ec0ff */
[----:B------:R-:W-:Y:S02]  /*1dc0*/  PRMT R81, R70, 0x5410, R81 ;  /* 0x0000541046517816 */ /* 0x000fe40000000051 */
[----:B------:R-:W-:Y:S02]  /*1dd0*/  F2FP.SATFINITE.E4M3.F32.PACK_AB_MERGE_C R84, RZ, R84, RZ ;  /* 0x00000054ff54723e */ /* 0x000fe400048070ff */
[----:B------:R-:W-:Y:S02]  /*1de0*/  SHF.L.U32 R70, R79, 0x18, RZ ;  /* 0x000000184f467819 */ /* 0x000fe400000006ff */
[----:B------:R-:W-:Y:S02]  /*1df0*/  F2FP.SATFINITE.E4M3.F32.PACK_AB_MERGE_C R87, RZ, R87, RZ ;  /* 0x00000057ff57723e */ /* 0x000fe400048070ff */
[----:B------:R-:W-:-:S02]  /*1e00*/  LOP3.LUT R93, R93, 0xffff, RZ, 0xc0, !PT ;  /* 0x0000ffff5d5d7812 */ /* 0x000fc400078ec0ff */
[----:B------:R-:W-:Y:S02]  /*1e10*/  LOP3.LUT R85, R85, 0xff, RZ, 0xc0, !PT ;  /* 0x000000ff55557812 */ /* 0x000fe400078ec0ff */
[----:B------:R-:W-:Y:S02]  /*1e20*/  SHF.L.U32 R69, R69, 0x18, RZ ;  /* 0x0000001845457819 */ /* 0x000fe400000006ff */
[----:B------:R-:W-:Y:S02]  /*1e30*/  PRMT R94, R94, 0x5410, R91 ;  /* 0x000054105e5e7816 */ /* 0x000fe4000000005b */
[----:B------:R-:W-:Y:S02]  /*1e40*/  LOP3.LUT R84, R84, 0xff, RZ, 0xc0, !PT ;  /* 0x000000ff54547812 */ /* 0x000fe400078ec0ff */
[----:B------:R-:W-:Y:S02]  /*1e50*/  LOP3.LUT R70, R81, R70, RZ, 0xfc, !PT ;  /* 0x0000004651467212 */ /* 0x000fe400078efcff */
[----:B------:R-:W-:-:S02]  /*1e60*/  LOP3.LUT R87, R87, 0xffff, RZ, 0xc0, !PT ;  /* 0x0000ffff57577812 */ /* 0x000fc400078ec0ff */
[----:B------:R-:W-:Y:S02]  /*1e70*/  SHF.L.U32 R93, R93, 0x18, RZ ;  /* 0x000000185d5d7819 */ /* 0x000fe400000006ff */
[----:B------:R-:W-:Y:S02]  /*1e80*/  PRMT R78, R78, 0x5410, R85 ;  /* 0x000054104e4e7816 */ /* 0x000fe40000000055 */
[----:B------:R-:W-:Y:S02]  /*1e90*/  LOP3.LUT R77, R94, R69, RZ, 0xfc, !PT ;  /* 0x000000455e4d7212 */ /* 0x000fe400078efcff */
[C---:B------:R-:W-:Y:S02]  /*1ea0*/  IADD3 R81, R3.reuse, 0x20, RZ ;  /* 0x0000002003517810 */ /* 0x040fe40007ffe0ff */
[----:B------:R-:W-:Y:S02]  /*1eb0*/  IADD3 R69, R3, 0x40, RZ ;  /* 0x0000004003457810 */ /* 0x000fe40007ffe0ff */
[----:B------:R-:W-:Y:S01]  /*1ec0*/  PRMT R84, R71, 0x5410, R84 ;  /* 0x0000541047547816 */ /* 0x000fe20000000054 */
[----:B--2---:R-:W-:Y:S01]  /*1ed0*/  IMAD.WIDE.U32 R80, R81, 0x4, R72 ;  /* 0x0000000451507825 */ /* 0x004fe200078e0048 */
[----:B------:R-:W-:-:S02]  /*1ee0*/  IADD3 R83, R3, 0x60, RZ ;  /* 0x0000006003537810 */ /* 0x000fc40007ffe0ff */
[----:B------:R-:W-:Y:S01]  /*1ef0*/  SHF.L.U32 R71, R87, 0x18, RZ ;  /* 0x0000001857477819 */ /* 0x000fe200000006ff */
[--C-:B-1----:R-:W-:Y:S01]  /*1f00*/  IMAD.WIDE.U32 R74, R69, 0x4, R72.reuse ;  /* 0x00000004454a7825 */ /* 0x102fe200078e0048 */
[----:B------:R-:W-:Y:S02]  /*1f10*/  LOP3.LUT R93, R78, R93, RZ, 0xfc, !PT ;  /* 0x0000005d4e5d7212 */ /* 0x000fe400078efcff */
[C---:B------:R-:W-:Y:S01]  /*1f20*/  IADD3 R85, R3.reuse, 0x80, RZ ;  /* 0x0000008003557810 */ /* 0x040fe20007ffe0ff */
[C-C-:B------:R-:W-:Y:S01]  /*1f30*/  IMAD.WIDE.U32 R78, R3.reuse, 0x4, R72.reuse ;  /* 0x00000004034e7825 */ /* 0x140fe200078e0048 */
[C---:B------:R-:W-:Y:S02]  /*1f40*/  IADD3 R87, R3.reuse, 0xa0, RZ ;  /* 0x000000a003577810 */ /* 0x040fe40007ffe0ff */
[----:B------:R-:W-:Y:S01]  /*1f50*/  IADD3 R89, R3, 0xc0, RZ ;  /* 0x000000c003597810 */ /* 0x000fe20007ffe0ff */
[--C-:B------:R-:W-:Y:S01]  /*1f60*/  IMAD.WIDE.U32 R82, R83, 0x4, R72.reuse ;  /* 0x0000000453527825 */ /* 0x100fe200078e0048 */
[----:B------:R-:W-:Y:S01]  /*1f70*/  IADD3 R91, R3, 0xe0, RZ ;  /* 0x000000e0035b7810 */ /* 0x000fe20007ffe0ff */
[----:B------:R1:W-:Y:S01]  /*1f80*/  STG.E desc[UR4][R78.64], R0 ;  /* 0x000000004e007986 */ /* 0x0003e2000c101904 */
[----:B------:R-:W-:Y:S01]  /*1f90*/  LOP3.LUT R71, R84, R71, RZ, 0xfc, !PT ;  /* 0x0000004754477212 */ /* 0x000fe200078efcff */
[--C-:B------:R-:W-:Y:S01]  /*1fa0*/  IMAD.WIDE.U32 R84, R85, 0x4, R72.reuse ;  /* 0x0000000455547825 */ /* 0x100fe200078e0048 */
[----:B---3--:R-:W-:Y:S01]  /*1fb0*/  LEA R102, R95, R102, 0x2 ;  /* 0x000000665f667211 */ /* 0x008fe200078e10ff */
[----:B------:R1:W-:Y:S02]  /*1fc0*/  STG.E desc[UR4][R80.64], R2 ;  /* 0x0000000250007986 */ /* 0x0003e4000c101904 */
[--C-:B------:R-:W-:Y:S01]  /*1fd0*/  IMAD.WIDE.U32 R86, R87, 0x4, R72.reuse ;  /* 0x0000000457567825 */ /* 0x100fe200078e0048 */
[----:B------:R-:W-:Y:S01]  /*1fe0*/  ISETP.GE.AND P0, PT, R102, UR10, PT ;  /* 0x0000000a66007c0c */ /* 0x000fe2000bf06270 */
[----:B------:R1:W-:Y:S02]  /*1ff0*/  STG.E desc[UR4][R74.64], R68 ;  /* 0x000000444a007986 */ /* 0x0003e4000c101904 */
[----:B------:R-:W-:-:S02]  /*2000*/  IMAD.WIDE.U32 R88, R89, 0x4, R72 ;  /* 0x0000000459587825 */ /* 0x000fc400078e0048 */
[----:B------:R1:W-:Y:S02]  /*2010*/  STG.E desc[UR4][R82.64], R70 ;  /* 0x0000004652007986 */ /* 0x0003e4000c101904 */
[----:B------:R-:W-:Y:S02]  /*2020*/  IMAD.WIDE.U32 R72, R91, 0x4, R72 ;  /* 0x000000045b487825 */ /* 0x000fe400078e0048 */
[----:B------:R1:W-:Y:S04]  /*2030*/  STG.E desc[UR4][R84.64], R71 ;  /* 0x0000004754007986 */ /* 0x0003e8000c101904 */
[----:B------:R1:W-:Y:S04]  /*2040*/  STG.E desc[UR4][R86.64], R76 ;  /* 0x0000004c56007986 */ /* 0x0003e8000c101904 */
[----:B------:R1:W-:Y:S04]  /*2050*/  STG.E desc[UR4][R88.64], R93 ;  /* 0x0000005d58007986 */ /* 0x0003e8000c101904 */
[----:B------:R1:W-:Y:S01]  /*2060*/  STG.E desc[UR4][R72.64], R77 ;  /* 0x0000004d48007986 */ /* 0x0003e2000c101904 */
[----:B------:R-:W-:Y:S05]  /*2070*/  @!P0 BRA `(.L_x_12037) ;  /* 0xffffffe000908947 */ /* 0x000fea000383ffff */
.L_x_12035:
[----:B------:R-:W-:Y:S05]  /*2080*/  BSYNC B0 ;  /* 0x0000000000007941 */ /* 0x000fea0003800000 */
.L_x_12034:
[----:B------:R-:W-:Y:S02]  /*2090*/  ULDC.64 UR8, c[0x0][0x288] ;  /* 0x0000a20000087ab9 */ /* 0x000fe40000000a00 */
[----:B------:R-:W-:-:S04]  /*20a0*/  ISETP.NE.U32.AND P0, PT, RZ, UR8, PT ;  /* 0x00000008ff007c0c */ /* 0x000fc8000bf05070 */
[----:B------:R-:W-:-:S13]  /*20b0*/  ISETP.NE.AND.EX P0, PT, RZ, UR9, PT, P0 ;  /* 0x00000009ff007c0c */ /* 0x000fda000bf05300 */
[----:B------:R-:W-:Y:S05]  /*20c0*/  @!P0 BRA `(.L_x_12038) ;  /* 0x0000000000bc8947 */ /* 0x000fea0003800000 */
[----:B------:R-:W-:-:S03]  /*20d0*/  UMOV UR8, 0xffffffff ;  /* 0xffffffff00087882 */ /* 0x000fc60000000000 */
[----:B------:R-:W-:Y:S05]  /*20e0*/  BRA.DIV UR8, `(.L_x_12039) ;  /* 0x0000000e081c7947 */ /* 0x000fea000b800000 */
[----:B-1----:R-:W1:Y:S02]  /*20f0*/  SHFL.DOWN PT, R0, R101, 0x10, 0x1f ;  /* 0x0a001f0065007f89 */ /* 0x002e6400000e0000 */
        /* <DEDUP_REMOVED lines=8> */
.L_x_12064:
[----:B------:R-:W-:Y:S01]  /*2180*/  LOP3.LUT P0, RZ, R103, 0x1f, RZ, 0xc0, !PT ;  /* 0x0000001f67ff7812 */ /* 0x000fe2000780c0ff */
        /* <DEDUP_REMOVED lines=27> */
.L_x_12067:
[----:B--2---:R-:W-:-:S07]  /*2340*/  FMNMX R5, R3, R2, !PT ;  /* 0x0000000203057209 */ /* 0x004fce0007800000 */
.L_x_12041:
[----:B------:R-:W-:Y:S05]  /*2350*/  BSYNC B0 ;  /* 0x0000000000007941 */ /* 0x000fea0003800000 */
.L_x_12040:
[----:B------:R-:W-:Y:S01]  /*2360*/  ISETP.NE.AND P0, PT, R103, RZ, PT ;  /* 0x000000ff6700720c */ /* 0x000fe20003f05270 */
[----:B------:R-:W-:-:S12]  /*2370*/  BSSY B0, `(.L_x_12038) ;  /* 0x0000004000007945 */ /* 0x000fd80003800000 */
[----:B------:R-:W-:Y:S05]  /*2380*/  @P0 BRA `(.L_x_12043) ;  /* 0x0000000000080947 */ /* 0x000fea0003800000 */
[----:B-1----:R-:W1:Y:S02]  /*2390*/  LDC.64 R2, c[0x0][0x288] ;  /* 0x0000a200ff027b82 */ /* 0x002e640000000a00 */
[----:B-1----:R2:W-:Y:S02]  /*23a0*/  REDG.E.MAX.S32.STRONG.GPU desc[UR4][R2.64], R5 ;  /* 0x000000050200798e */ /* 0x0025e4000d10e384 */
.L_x_12043:
[----:B------:R-:W-:Y:S05]  /*23b0*/  BSYNC B0 ;  /* 0x0000000000007941 */ /* 0x000fea0003800000 */
.L_x_12038:
        /* <DEDUP_REMOVED lines=15> */
[----:B0-2---:R-:W-:Y:S05]  /*24b0*/  CALL.REL.NOINC `($__internal_188_$__cuda_sm20_rcp_rn_f32_slowpath) ;  /* 0x0000000c00007944 */ /* 0x005fea0003c00000 */
[----:B------:R-:W-:Y:S05]  /*24c0*/  BRA `(.L_x_12045) ;  /* 0x0000000000107947 */ /* 0x000fea0003800000 */
.L_x_12044:
[----:B--2---:R-:W1:Y:S02]  /*24d0*/  MUFU.RCP R5, R104 ;  /* 0x0000006800057308 */ /* 0x004e640000001000 */
[----:B-1----:R-:W-:-:S04]  /*24e0*/  FFMA R0, R5, R104, -1 ;  /* 0xbf80000005007423 */ /* 0x002fc80000000068 */
[----:B------:R-:W-:-:S04]  /*24f0*/  FADD.FTZ R0, -R0, -RZ ;  /* 0x800000ff00007221 */ /* 0x000fc80000010100 */
[----:B------:R-:W-:-:S07]  /*2500*/  FFMA R5, R5, R0, R5 ;  /* 0x0000000005057223 */ /* 0x000fce0000000005 */
.L_x_12045:
[----:B------:R-:W1:Y:S02]  /*2510*/  LDC.64 R2, c[0x0][0x280] ;  /* 0x0000a000ff027b82 */ /* 0x000e640000000a00 */
[----:B-1----:R-:W-:Y:S01]  /*2520*/  STG.E desc[UR4][R2.64], R5 ;  /* 0x0000000502007986 */ /* 0x002fe2000c101904 */
[----:B------:R-:W-:Y:S05]  /*2530*/  EXIT ;  /* 0x000000000000794d */ /* 0x000fea0003800000 */
.L_x_12036:
[----:B------:R-:W-:Y:S01]  /*2540*/  HFMA2.MMA R107, -RZ, RZ, 0, 5.9604644775390625e-08 ;  /* 0x00000001ff6b7435 */ /* 0x000fe200000001ff */
[----:B------:R-:W-:Y:S01]  /*2550*/  BSSY B1, `(.L_x_12046) ;  /* 0x0000006000017945 */ /* 0x000fe20003800000 */
[----:B------:R-:W-:Y:S02]  /*2560*/  MOV R106, 0x1f ;  /* 0x0000001f006a7802 */ /* 0x000fe40000000f00 */
[----:B------:R-:W-:-:S07]  /*2570*/  MOV R105, 0xffffffff ;  /* 0xffffffff00697802 */ /* 0x000fce0000000f00 */
[----:B-----5:R-:W-:Y:S05]  /*2580*/  WARPSYNC.COLLECTIVE R105, `(.L_x_12047) ;  /* 0x0000000069087348 */ /* 0x020fea0003c00000 */
[----:B------:R0:W1:Y:S02]  /*2590*/  SHFL.BFLY P0, R109, R108, R107, R106 ;  /* 0x0c00006b6c6d7389 */ /* 0x000064000000006a */
[----:B01---5:R-:W-:Y:S01]  /*25a0*/  ENDCOLLECTIVE ;  /* 0x000000000000791b */ /* 0x023fe20003800000 */
.L_x_12047:
[----:B------:R-:W-:Y:S05]  /*25b0*/  BSYNC B1 ;  /* 0x0000000000017941 */ /* 0x000fea0003800000 */
.L_x_12046:
[----:B------:R-:W-:Y:S01]  /*25c0*/  HFMA2.MMA R107, -RZ, RZ, 0, 1.1920928955078125e-07 ;  /* 0x00000002ff6b7435 */ /* 0x000fe200000001ff */
[----:B------:R-:W-:Y:S01]  /*25d0*/  FADD R108, R108, R109 ;  /* 0x0000006d6c6c7221 */ /* 0x000fe20000000000 */
[----:B------:R-:W-:Y:S02]  /*25e0*/  MOV R106, 0x1f ;  /* 0x0000001f006a7802 */ /* 0x000fe40000000f00 */
[----:B------:R-:W-:-:S07]  /*25f0*/  MOV R105, 0xffffffff ;  /* 0xffffffff00697802 */ /* 0x000fce0000000f00 */
[----:B------:R-:W-:Y:S05]  /*2600*/  WARPSYNC.COLLECTIVE R105, `(.L_x_12048) ;  /* 0x0000000069087348 */ /* 0x000fea0003c00000 */
[----:B------:R0:W1:Y:S02]  /*2610*/  SHFL.BFLY P0, R109, R108, R107, R106 ;  /* 0x0c00006b6c6d7389 */ /* 0x000064000000006a */
[----:B01----:R-:W-:Y:S01]  /*2620*/  ENDCOLLECTIVE ;  /* 0x000000000000791b */ /* 0x003fe20003800000 */
.L_x_12048:
[----:B------:R-:W-:Y:S01]  /*2630*/  HFMA2.MMA R107, -RZ, RZ, 0, 2.384185791015625e-07 ;  /* 0x00000004ff6b7435 */ /* 0x000fe200000001ff */
[----:B------:R-:W-:-:S05]  /*2640*/  FADD R110, R108, R109 ;  /* 0x0000006d6c6e7221 */ /* 0x000fca0000000000 */
[----:B------:R-:W-:-:S07]  /*2650*/  MOV R108, R110 ;  /* 0x0000006e006c7202 */ /* 0x000fce0000000f00 */
[----:B------:R-:W-:Y:S05]  /*2660*/  WARPSYNC.COLLECTIVE R105, `(.L_x_12049) ;  /* 0x0000000069087348 */ /* 0x000fea0003c00000 */
[----:B------:R0:W1:Y:S02]  /*2670*/  SHFL.BFLY P0, R109, R108, R107, R106 ;  /* 0x0c00006b6c6d7389 */ /* 0x000064000000006a */
[----:B01----:R-:W-:Y:S01]  /*2680*/  ENDCOLLECTIVE ;  /* 0x000000000000791b */ /* 0x003fe20003800000 */
.L_x_12049:
[----:B------:R-:W-:Y:S01]  /*2690*/  HFMA2.MMA R107, -RZ, RZ, 0, 4.76837158203125e-07 ;  /* 0x00000008ff6b7435 */ /* 0x000fe200000001ff */
[----:B------:R-:W-:-:S05]  /*26a0*/  FADD R111, R110, R109 ;  /* 0x0000006d6e6f7221 */ /* 0x000fca0000000000 */
[----:B------:R-:W-:-:S07]  /*26b0*/  MOV R108, R111 ;  /* 0x0000006f006c7202 */ /* 0x000fce0000000f00 */
[----:B------:R-:W-:Y:S05]  /*26c0*/  WARPSYNC.COLLECTIVE R105, `(.L_x_12050) ;  /* 0x0000000069087348 */ /* 0x000fea0003c00000 */
[----:B------:R0:W1:Y:S02]  /*26d0*/  SHFL.BFLY P0, R109, R108, R107, R106 ;  /* 0x0c00006b6c6d7389 */ /* 0x000064000000006a */
[----:B01----:R-:W-:Y:S01]  /*26e0*/  ENDCOLLECTIVE ;  /* 0x000000000000791b */ /* 0x003fe20003800000 */
.L_x_12050:
[----:B------:R-:W-:Y:S01]  /*26f0*/  HFMA2.MMA R107, -RZ, RZ, 0, 9.5367431640625e-07 ;  /* 0x00000010ff6b7435 */ /* 0x000fe200000001ff */
[----:B------:R-:W-:-:S05]  /*2700*/  FADD R112, R111, R109 ;  /* 0x0000006d6f707221 */ /* 0x000fca0000000000 */
[----:B------:R-:W-:-:S07]  /*2710*/  MOV R108, R112 ;  /* 0x00000070006c7202 */ /* 0x000fce0000000f00 */
[----:B------:R-:W-:Y:S05]  /*2720*/  WARPSYNC.COLLECTIVE R105, `(.L_x_12051) ;  /* 0x0000000069087348 */ /* 0x000fea0003c00000 */
[----:B------:R0:W1:Y:S02]  /*2730*/  SHFL.BFLY P0, R109, R108, R107, R106 ;  /* 0x0c00006b6c6d7389 */ /* 0x000064000000006a */
[----:B01----:R-:W-:Y:S01]  /*2740*/  ENDCOLLECTIVE ;  /* 0x000000000000791b */ /* 0x003fe20003800000 */
.L_x_12051:
        /* <DEDUP_REMOVED lines=72> */
.L_x_12052:
[----:B------:R-:W-:Y:S01]  /*2bd0*/  HFMA2.MMA R107, -RZ, RZ, 0, 1.1920928955078125e-07 ;  /* 0x00000002ff6b7435 */ /* 0x000fe200000001ff */
[----:B------:R-:W-:-:S05]  /*2be0*/  FADD R78, R108, R109 ;  /* 0x0000006d6c4e7221 */ /* 0x000fca0000000000 */
[----:B------:R-:W-:-:S07]  /*2bf0*/  MOV R108, R78 ;  /* 0x0000004e006c7202 */ /* 0x000fce0000000f00 */
[----:B------:R-:W-:Y:S05]  /*2c00*/  WARPSYNC.COLLECTIVE R105, `(.L_x_12053) ;  /* 0x0000000069087348 */ /* 0x000fea0003c00000 */
[----:B------:R0:W1:Y:S02]  /*2c10*/  SHFL.BFLY P0, R109, R108, R107, R106 ;  /* 0x0c00006b6c6d7389 */ /* 0x000064000000006a */
[----:B01----:R-:W-:Y:S01]  /*2c20*/  ENDCOLLECTIVE ;  /* 0x000000000000791b */ /* 0x003fe20003800000 */
.L_x_12053:
[----:B------:R-:W-:Y:S01]  /*2c30*/  HFMA2.MMA R107, -RZ, RZ, 0, 2.384185791015625e-07 ;  /* 0x00000004ff6b7435 */ /* 0x000fe200000001ff */
[----:B------:R-:W-:-:S05]  /*2c40*/  FADD R79, R78, R109 ;  /* 0x0000006d4e4f7221 */ /* 0x000fca0000000000 */
[----:B------:R-:W-:-:S07]  /*2c50*/  MOV R108, R79 ;  /* 0x0000004f006c7202 */ /* 0x000fce0000000f00 */
[----:B------:R-:W-:Y:S05]  /*2c60*/  WARPSYNC.COLLECTIVE R105, `(.L_x_12054) ;  /* 0x0000000069087348 */ /* 0x000fea0003c00000 */
[----:B------:R0:W1:Y:S02]  /*2c70*/  SHFL.BFLY P0, R109, R108, R107, R106 ;  /* 0x0c00006b6c6d7389 */ /* 0x000064000000006a */
[----:B01----:R-:W-:Y:S01]  /*2c80*/  ENDCOLLECTIVE ;  /* 0x000000000000791b */ /* 0x003fe20003800000 */
.L_x_12054:
[----:B------:R-:W-:Y:S01]  /*2c90*/  HFMA2.MMA R107, -RZ, RZ, 0, 4.76837158203125e-07 ;  /* 0x00000008ff6b7435 */ /* 0x000fe200000001ff */
[----:B------:R-:W-:-:S05]  /*2ca0*/  FADD R111, R79, R109 ;  /* 0x0000006d4f6f7221 */ /* 0x000fca0000000000 */
[----:B------:R-:W-:-:S07]  /*2cb0*/  MOV R108, R111 ;  /* 0x0000006f006c7202 */ /* 0x000fce0000000f00 */
[----:B------:R-:W-:Y:S05]  /*2cc0*/  WARPSYNC.COLLECTIVE R105, `(.L_x_12055) ;  /* 0x0000000069087348 */ /* 0x000fea0003c00000 */
[----:B------:R0:W1:Y:S02]  /*2cd0*/  SHFL.BFLY P0, R109, R108, R107, R106 ;  /* 0x0c00006b6c6d7389 */ /* 0x000064000000006a */
[----:B01----:R-:W-:Y:S01]  /*2ce0*/  ENDCOLLECTIVE ;  /* 0x000000000000791b */ /* 0x003fe20003800000 */
.L_x_12055:
[----:B------:R-:W-:Y:S01]  /*2cf0*/  HFMA2.MMA R107, -RZ, RZ, 0, 9.5367431640625e-07 ;  /* 0x00000010ff6b7435 */ /* 0x000fe200000001ff */
[----:B------:R-:W-:-:S05]  /*2d00*/  FADD R112, R111, R109 ;  /* 0x0000006d6f707221 */ /* 0x000fca0000000000 */
[----:B------:R-:W-:-:S07]  /*2d10*/  MOV R108, R112 ;  /* 0x00000070006c7202 */ /* 0x000fce0000000f00 */
[----:B------:R-:W-:Y:S05]  /*2d20*/  WARPSYNC.COLLECTIVE R105, `(.L_x_12056) ;  /* 0x0000000069087348 */ /* 0x000fea0003c00000 */
[----:B------:R0:W1:Y:S02]  /*2d30*/  SHFL.BFLY P0, R109, R108, R107, R106 ;  /* 0x0c00006b6c6d7389 */ /* 0x000064000000006a */
[----:B01----:R-:W-:Y:S01]  /*2d40*/  ENDCOLLECTIVE ;  /* 0x000000000000791b */ /* 0x003fe20003800000 */
.L_x_12056:
[----:B------:R-:W-:Y:S05]  /*2d50*/  BRA `(.L_x_12057) ;  /* 0xffffffdc00987947 */ /* 0x000fea000383ffff */
.L_x_12039:
[----:B------:R-:W-:Y:S01]  /*2d60*/  HFMA2.MMA R6, -RZ, RZ, 0, 9.5367431640625e-07 ;  /* 0x00000010ff067435 */ /* 0x000fe200000001ff */
[----:B------:R-:W-:Y:S01]  /*2d70*/  BSSY B0, `(.L_x_12058) ;  /* 0x0000007000007945 */ /* 0x000fe20003800000 */
[----:B-1----:R-:W-:Y:S02]  /*2d80*/  MOV R0, R101 ;  /* 0x0000006500007202 */ /* 0x002fe40000000f00 */
[----:B------:R-:W-:Y:S02]  /*2d90*/  MOV R7, 0x1f ;  /* 0x0000001f00077802 */ /* 0x000fe40000000f00 */
[----:B------:R-:W-:-:S07]  /*2da0*/  MOV R105, 0xffffffff ;  /* 0xffffffff00697802 */ /* 0x000fce0000000f00 */
[----:B0----5:R-:W-:Y:S05]  /*2db0*/  WARPSYNC.COLLECTIVE R105, `(.L_x_12059) ;  /* 0x0000000069087348 */ /* 0x021fea0003c00000 */
[----:B------:R1:W2:Y:S02]  /*2dc0*/  SHFL.DOWN P0, R4, R0, R6, R7 ;  /* 0x0800000600047389 */ /* 0x0002a40000000007 */
[----:B012--5:R-:W-:Y:S01]  /*2dd0*/  ENDCOLLECTIVE ;  /* 0x000000000000791b */ /* 0x027fe20003800000 */
.L_x_12059:
[----:B------:R-:W-:Y:S05]  /*2de0*/  BSYNC B0 ;  /* 0x0000000000007941 */ /* 0x000fea0003800000 */
.L_x_12058:
        /* <DEDUP_REMOVED lines=8> */
.L_x_12060:
[----:B------:R-:W-:Y:S01]  /*2e70*/  HFMA2.MMA R6, -RZ, RZ, 0, 2.384185791015625e-07 ;  /* 0x00000004ff067435 */ /* 0x000fe200000001ff */
[----:B------:R-:W-:-:S04]  /*2e80*/  MOV R3, R4 ;  /* 0x0000000400037202 */ /* 0x000fc80000000f00 */
[----:B------:R-:W-:-:S04]  /*2e90*/  FMNMX R3, R0, R3, !PT ;  /* 0x0000000300037209 */ /* 0x000fc80007800000 */
[----:B------:R-:W-:-:S07]  /*2ea0*/  MOV R0, R3 ;  /* 0x0000000300007202 */ /* 0x000fce0000000f00 */
[----:B------:R-:W-:Y:S05]  /*2eb0*/  WARPSYNC.COLLECTIVE R105, `(.L_x_12061) ;  /* 0x0000000069087348 */ /* 0x000fea0003c00000 */
[----:B------:R0:W1:Y:S02]  /*2ec0*/  SHFL.DOWN P0, R4, R0, R6, R7 ;  /* 0x0800000600047389 */ /* 0x0000640000000007 */
[----:B01----:R-:W-:Y:S01]  /*2ed0*/  ENDCOLLECTIVE ;  /* 0x000000000000791b */ /* 0x003fe20003800000 */
.L_x_12061:
[----:B------:R-:W-:Y:S01]  /*2ee0*/  HFMA2.MMA R6, -RZ, RZ, 0, 1.1920928955078125e-07 ;  /* 0x00000002ff067435 */ /* 0x000fe200000001ff */
[----:B------:R-:W-:-:S04]  /*2ef0*/  MOV R2, R4 ;  /* 0x0000000400027202 */ /* 0x000fc80000000f00 */
[----:B------:R-:W-:-:S04]  /*2f00*/  FMNMX R2, R3, R2, !PT ;  /* 0x0000000203027209 */ /* 0x000fc80007800000 */
[----:B------:R-:W-:-:S07]  /*2f10*/  MOV R0, R2 ;  /* 0x0000000200007202 */ /* 0x000fce0000000f00 */
[----:B------:R-:W-:Y:S05]  /*2f20*/  WARPSYNC.COLLECTIVE R105, `(.L_x_12062) ;  /* 0x0000000069087348 */ /* 0x000fea0003c00000 */
[----:B------:R0:W1:Y:S02]  /*2f30*/  SHFL.DOWN P0, R4, R0, R6, R7 ;  /* 0x0800000600047389 */ /* 0x0000640000000007 */
[----:B01----:R-:W-:Y:S01]  /*2f40*/  ENDCOLLECTIVE ;  /* 0x000000000000791b */ /* 0x003fe20003800000 */
.L_x_12062:
[----:B------:R-:W-:Y:S01]  /*2f50*/  HFMA2.MMA R6, -RZ, RZ, 0, 5.9604644775390625e-08 ;  /* 0x00000001ff067435 */ /* 0x000fe200000001ff */
[----:B------:R-:W-:-:S04]  /*2f60*/  MOV R5, R4 ;  /* 0x0000000400057202 */ /* 0x000fc80000000f00 */
[----:B------:R-:W-:-:S04]  /*2f70*/  FMNMX R5, R2, R5, !PT ;  /* 0x0000000502057209 */ /* 0x000fc80007800000 */
[----:B------:R-:W-:-:S07]  /*2f80*/  MOV R0, R5 ;  /* 0x0000000500007202 */ /* 0x000fce0000000f00 */
[----:B------:R-:W-:Y:S05]  /*2f90*/  WARPSYNC.COLLECTIVE R105, `(.L_x_12063) ;  /* 0x0000000069087348 */ /* 0x000fea0003c00000 */
[----:B------:R0:W1:Y:S02]  /*2fa0*/  SHFL.DOWN P0, R4, R0, R6, R7 ;  /* 0x0800000600047389 */ /* 0x0000640000000007 */
[----:B01----:R-:W-:Y:S01]  /*2fb0*/  ENDCOLLECTIVE ;  /* 0x000000000000791b */ /* 0x003fe20003800000 */
.L_x_12063:
[----:B------:R-:W-:Y:S05]  /*2fc0*/  BRA `(.L_x_12064) ;  /* 0xfffffff0006c7947 */ /* 0x000fea000383ffff */
.L_x_12042:
[----:B------:R-:W-:Y:S01]  /*2fd0*/  HFMA2.MMA R7, -RZ, RZ, 0, 1.847743988037109375e-06 ;  /* 0x0000001fff077435 */ /* 0x000fe200000001ff */
[----:B------:R-:W-:Y:S02]  /*2fe0*/  MOV R6, 0x2 ;  /* 0x0000000200067802 */ /* 0x000fe40000000f00 */
[----:B------:R-:W-:-:S08]  /*2ff0*/  MOV R105, 0xffffffff ;  /* 0xffffffff00697802 */ /* 0x000fd00000000f00 */
[----:B012--5:R-:W-:Y:S05]  /*3000*/  WARPSYNC.COLLECTIVE R105, `(.L_x_12065) ;  /* 0x0000000069087348 */ /* 0x027fea0003c00000 */
[----:B--2---:R2:W3:Y:S02]  /*3010*/  SHFL.DOWN P0, R4, R0, R6, R7 ;  /* 0x0800000600047389 */ /* 0x0044e40000000007 */
[----:B0123-5:R-:W-:Y:S01]  /*3020*/  ENDCOLLECTIVE ;  /* 0x000000000000791b */ /* 0x02ffe20003800000 */
.L_x_12065:
[----:B------:R-:W-:Y:S01]  /*3030*/  HFMA2.MMA R6, -RZ, RZ, 0, 5.9604644775390625e-08 ;  /* 0x00000001ff067435 */ /* 0x000fe200000001ff */
[----:B------:R-:W-:-:S04]  /*3040*/  MOV R3, R4 ;  /* 0x0000000400037202 */ /* 0x000fc80000000f00 */
[----:B------:R-:W-:-:S04]  /*3050*/  FMNMX R3, R3, R0, !PT ;  /* 0x0000000003037209 */ /* 0x000fc80007800000 */
[----:B------:R-:W-:-:S07]  /*3060*/  MOV R0, R3 ;  /* 0x0000000300007202 */ /* 0x000fce0000000f00 */
[----:B------:R-:W-:Y:S05]  /*3070*/  WARPSYNC.COLLECTIVE R105, `(.L_x_12066) ;  /* 0x0000000069087348 */ /* 0x000fea0003c00000 */
[----:B------:R0:W1:Y:S02]  /*3080*/  SHFL.DOWN P0, R4, R0, R6, R7 ;  /* 0x0800000600047389 */ /* 0x0000640000000007 */
[----:B01----:R-:W-:Y:S01]  /*3090*/  ENDCOLLECTIVE ;  /* 0x000000000000791b */ /* 0x003fe20003800000 */
.L_x_12066:
[----:B------:R-:W-:Y:S01]  /*30a0*/  MOV R2, R4 ;  /* 0x0000000400027202 */ /* 0x000fe20000000f00 */
[----:B------:R-:W-:Y:S06]  /*30b0*/  BRA `(.L_x_12067) ;  /* 0xfffffff000a07947 */ /* 0x000fec000383ffff */
        .weak           $__internal_188_$__cuda_sm20_rcp_rn_f32_slowpath
        .type           $__internal_188_$__cuda_sm20_rcp_rn_f32_slowpath,@function
        .size           $__internal_188_$__cuda_sm20_rcp_rn_f32_slowpath,(.L_x_14524 - $__internal_188_$__cuda_sm20_rcp_rn_f32_slowpath)
$__internal_188_$__cuda_sm20_rcp_rn_f32_slowpath:
        /* <DEDUP_REMOVED lines=15> */
.L_x_12068:
        /* <DEDUP_REMOVED lines=33> */
.L_x_12070:
[----:B------:R0:W1:Y:S02]  /*33c0*/  MUFU.RCP R2, R0 ;  /* 0x0000000000027308 */ /* 0x0000640000001000 */
.L_x_12069:
[----:B-1-3--:R-:W-:Y:S02]  /*33d0*/  MOV R5, R2 ;  /* 0x0000000200057202 */ /* 0x00afe40000000f00 */
[----:B------:R-:W-:Y:S02]  /*33e0*/  MOV R2, R7 ;  /* 0x0000000700027202 */ /* 0x000fe40000000f00 */
[----:B------:R-:W-:-:S04]  /*33f0*/  MOV R3, 0x0 ;  /* 0x0000000000037802 */ /* 0x000fc80000000f00 */
[----:B0-2---:R-:W-:Y:S05]  /*3400*/  RET.REL.NODEC R2 `(_ZN18transformer_engine13normalization19ln_fwd_tuned_kernelINS0_13Kernel_traitsIff13__nv_fp8_e4m3fjLj1024ELj1ELj4ELj1ELj16ENS0_18Kernel_traits_baseILj1024EffS3_fjLj128EEEEEEEvNS0_19ForwardKernelParamsE) ;  /* 0xffffffc802fc7950 */ /* 0x005fea0003c3ffff */
.L_x_12071:
        /* <DEDUP_REMOVED lines=15> */
.L_x_14524:


//--------------------- .text._ZN18transformer_engine13normalization19ln_fwd_tuned_kernelINS0_13Kernel_traitsIff13__nv_fp8_e4m3fjLj768ELj1ELj4ELj1ELj16ENS0_18Kernel_traits_baseILj768EffS3_fjLj128EEEEEEEvNS0_19ForwardKernelParamsE --------------------------
	.section	.text._ZN18transformer_engine13normalization19ln_fwd_tuned_kernelINS0_13Kernel_traitsIff13__nv_fp8_e4m3fjLj768ELj1ELj4ELj1ELj16ENS0_18Kernel_traits_baseILj768EffS3_fjLj128EEEEEEEvNS0_19ForwardKernelParamsE,"ax",@progbits
	.align	128
        .global         _ZN18transformer_engine13normalization19ln_fwd_tuned_kernelINS0_13Kernel_traitsIff13__nv_fp8_e4m3fjLj768ELj1ELj4ELj1ELj16ENS0_18Kernel_traits_baseILj768EffS3_fjLj128EEEEEEEvNS0_19ForwardKernelParamsE
        .type           _ZN18transformer_engine13normalization19ln_fwd_tuned_kernelINS0_13Kernel_traitsIff13__nv_fp8_e4m3fjLj768ELj1ELj4ELj1ELj16ENS0_18Kernel_traits_baseILj768EffS3_fjLj128EEEEEEEvNS0_19ForwardKernelParamsE,@function
        .size           _ZN18transformer_engine13normalization19ln_fwd_tuned_kernelINS0_13Kernel_traitsIff13__nv_fp8_e4m3fjLj768ELj1ELj4ELj1ELj16ENS0_18Kernel_traits_baseILj768EffS3_fjLj128EEEEEEEvNS0_19ForwardKernelParamsE,(.L_x_14525 - _ZN18transformer_engine13normalization19ln_fwd_tuned_kernelINS0_13Kernel_traitsIff13__nv_fp8_e4m3fjLj768ELj1ELj4ELj1ELj16ENS0_18Kernel_traits_baseILj768EffS3_fjLj128EEEEEEEvNS0_19ForwardKernelParamsE)
        .other          _ZN18transformer_engine13normalization19ln_fwd_tuned_kernelINS0_13Kernel_traitsIff13__nv_fp8_e4m3fjLj768ELj1ELj4ELj1ELj16ENS0_18Kernel_traits_baseILj768EffS3_fjLj128EEEEEEEvNS0_19ForwardKernelParamsE,@"STO_CUDA_ENTRY STV_DEFAULT"
_ZN18transformer_engine13normalization19ln_fwd_tuned_kernelINS0_13Kernel_traitsIff13__nv_fp8_e4m3fjLj768ELj1ELj4ELj1ELj16ENS0_18Kernel_traits_baseILj768EffS3_fjLj128EEEEEEEvNS0_19ForwardKernelParamsE:
.text._ZN18transformer_engine13normalization19ln_fwd_tuned_kernelINS0_13Kernel_traitsIff13__nv_fp8_e4m3fjLj768ELj1ELj4ELj1ELj16ENS0_18Kernel_traits_baseILj768EffS3_fjLj128EEEEEEEvNS0_19ForwardKernelParamsE:
        /* <DEDUP_REMOVED lines=41> */
.L_x_12075:
[----:B----4-:R-:W2:Y:S01]  /*0290*/  LDC.64 R72, c[0x0][0x220] ;  /* 0x00008800ff487b82 */ /* 0x010ea20000000a00 */
        /* <DEDUP_REMOVED lines=112> */
.L_x_12095:
[----:B------:R-:W3:Y:S01]  /*09a0*/  LDC R84, c[0x0][0x268] ;  /* 0x00009a00ff547b82 */ /* 0x000ee20000000800 */
[----:B--2---:R-:W-:Y:S01]  /*09b0*/  FADD R87, R90, R87 ;  /* 0x000000575a577221 */ /* 0x004fe20000000000 */
[----:B-1----:R-:W-:Y:S01]  /*09c0*/  ISETP.NE.AND P3, PT, R77, RZ, PT ;  /* 0x000000ff4d00720c */ /* 0x002fe20003f65270 */
[----:B-----5:R-:W-:Y:S01]  /*09d0*/  FADD R85, R48, 1 ;  /* 0x3f80000030557421 */ /* 0x020fe20000000000 */
[----:B------:R-:W-:Y:S01]  /*09e0*/  FADD R86, R49, 1 ;  /* 0x3f80000031567421 */ /* 0x000fe20000000000 */
[----:B------:R-:W-:-:S03]  /*09f0*/  FADD R89, R50, 1 ;  /* 0x3f80000032597421 */ /* 0x000fc60000000000 */
[----:B------:R-:W1:Y:S01]  /*0a00*/  @!P2 LDC.64 R62, c[0x0][0x228] ;  /* 0x00008a00ff3eab82 */ /* 0x000e620000000a00 */
[----:B------:R-:W-:Y:S02]  /*0a10*/  FSEL R85, R48, R85, !P3 ;  /* 0x0000005530557208 */ /* 0x000fe40005800000 */
[----:B------:R-:W-:Y:S02]  /*0a20*/  FSEL R86, R49, R86, !P3 ;  /* 0x0000005631567208 */ /* 0x000fe40005800000 */
[----:B------:R-:W-:Y:S01]  /*0a30*/  FSEL R89, R50, R89, !P3 ;  /* 0x0000005932597208 */ /* 0x000fe20005800000 */
[----:B---3--:R-:W-:-:S05]  /*0a40*/  FFMA R84, R87, 0.001302083372138440609, R84 ;  /* 0x3aaaaaab57547823 */ /* 0x008fca0000000054 */
        /* <DEDUP_REMOVED lines=15> */
[----:B------:R-:W-:Y:S01]  /*0b40*/  ISETP.NE.AND.EX P0, PT, RZ, UR7, PT, P0 ;  /* 0x00000007ff007c0c */ /* 0x000fe2000bf05300 */
[----:B------:R-:W-:Y:S01]  /*0b50*/  FMUL R58, R58, R83 ;  /* 0x000000533a3a7220 */ /* 0x000fe20000400000 */
[----:B------:R-:W-:Y:S01]  /*0b60*/  FFMA R56, R62, R55, R27 ;  /* 0x000000373e387223 */ /* 0x000fe2000000001b */
[----:B------:R-:W-:Y:S01]  /*0b70*/  FFMA R55, R63, R82, R20 ;  /* 0x000000523f377223 */ /* 0x000fe20000000014 */
[----:B------:R-:W-:Y:S01]  /*0b80*/  FADD R63, R46, 1 ;  /* 0x3f8000002e3f7421 */ /* 0x000fe20000000000 */
[----:B------:R-:W-:Y:S01]  /*0b90*/  FADD R62, R47, 1 ;  /* 0x3f8000002f3e7421 */ /* 0x000fe20000000000 */
[-C--:B------:R-:W-:Y:S01]  /*0ba0*/  FMUL R59, R59, R83.reuse ;  /* 0x000000533b3b7220 */ /* 0x080fe20000400000 */
[-C--:B------:R-:W-:Y:S01]  /*0bb0*/  FMUL R0, R0, R83.reuse ;  /* 0x0000005300007220 */ /* 0x080fe20000400000 */
[----:B------:R-:W-:Y:S01]  /*0bc0*/  FMUL R87, R53, R83 ;  /* 0x0000005335577220 */ /* 0x000fe20000400000 */
[----:B------:R-:W-:Y:S01]  /*0bd0*/  FSEL R63, R46, R63, !P3 ;  /* 0x0000003f2e3f7208 */ /* 0x000fe20005800000 */
[----:B------:R-:W-:Y:S01]  /*0be0*/  FMUL R54, R54, R83 ;  /* 0x0000005336367220 */ /* 0x000fe20000400000 */
[----:B------:R-:W-:Y:S01]  /*0bf0*/  FSEL R82, R47, R62, !P3 ;  /* 0x0000003e2f527208 */ /* 0x000fe20005800000 */
[----:B------:R-:W-:Y:S01]  /*0c00*/  FFMA R53, R85, R0, R24 ;  /* 0x0000000055357223 */ /* 0x000fe20000000018 */
[----:B------:R-:W-:Y:S01]  /*0c10*/  FFMA R0, R86, R87, R25 ;  /* 0x0000005756007223 */ /* 0x000fe20000000019 */
[----:B------:R-:W-:Y:S01]  /*0c20*/  FFMA R62, R63, R58, R22 ;  /* 0x0000003a3f3e7223 */ /* 0x000fe20000000016 */
[----:B------:R-:W-:Y:S01]  /*0c30*/  FADD R63, R42, 1 ;  /* 0x3f8000002a3f7421 */ /* 0x000fe20000000000 */
[----:B------:R-:W-:Y:S01]  /*0c40*/  FFMA R58, R82, R59, R23 ;  /* 0x0000003b523a7223 */ /* 0x000fe20000000017 */
[----:B------:R-:W-:Y:S01]  /*0c50*/  FADD R82, R41, 1 ;  /* 0x3f80000029527421 */ /* 0x000fe20000000000 */
[----:B------:R-:W-:Y:S01]  /*0c60*/  FMUL R59, R60, R83 ;  /* 0x000000533c3b7220 */ /* 0x000fe20000400000 */
[----:B------:R-:W-:Y:S01]  /*0c70*/  @P0 FMNMX R78, R78, |R53|, !PT ;  /* 0x400000354e4e0209 */ /* 0x000fe20007800000 */
[----:B------:R-:W-:Y:S01]  /*0c80*/  FMUL R60, R61, R83 ;  /* 0x000000533d3c7220 */ /* 0x000fe20000400000 */
[----:B------:R-:W-:Y:S01]  /*0c90*/  FSEL R63, R42, R63, !P3 ;  /* 0x0000003f2a3f7208 */ /* 0x000fe20005800000 */
[-C--:B------:R-:W-:Y:S01]  /*0ca0*/  FMUL R52, R52, R83.reuse ;  /* 0x0000005334347220 */ /* 0x080fe20000400000 */
[----:B------:R-:W-:Y:S01]  /*0cb0*/  FSEL R82, R41, R82, !P3 ;  /* 0x0000005229527208 */ /* 0x000fe20005800000 */
[----:B------:R-:W-:Y:S01]  /*0cc0*/  FFMA R54, R89, R54, R26 ;  /* 0x0000003659367223 */ /* 0x000fe2000000001a */
        /* <DEDUP_REMOVED lines=19> */
[----:B------:R-:W-:Y:S01]  /*0e00*/  FADD R63, R32, 1 ;  /* 0x3f800000203f7421 */ /* 0x000fe20000000000 */
[----:B------:R-:W-:Y:S01]  /*0e10*/  @P0 FMNMX R78, R78, |R57|, !PT ;  /* 0x400000394e4e0209 */ /* 0x000fe20007800000 */
[-C--:B------:R-:W-:Y:S01]  /*0e20*/  FMUL R61, R88, R83.reuse ;  /* 0x00000053583d7220 */ /* 0x080fe20000400000 */
[----:B------:R-:W-:Y:S01]  /*0e30*/  FSEL R84, R43, R84, !P3 ;  /* 0x000000542b547208 */ /* 0x000fe20005800000 */
        /* <DEDUP_REMOVED lines=8> */
[----:B------:R-:W-:Y:S01]  /*0ec0*/  FFMA R84, R82, R67, R15 ;  /* 0x0000004352547223 */ /* 0x000fe2000000000f */
[-C--:B------:R-:W-:Y:S01]  /*0ed0*/  @P1 FMUL R53, R53, R81.reuse ;  /* 0x0000005135351220 */ /* 0x080fe20000400000 */
[----:B------:R-:W-:Y:S01]  /*0ee0*/  FFMA R82, R63, R68, R8 ;  /* 0x000000443f527223 */ /* 0x000fe20000000008 */
[----:B------:R-:W-:Y:S01]  /*0ef0*/  @P0 FMNMX R78, R78, |R58|, !PT ;  /* 0x4000003a4e4e0209 */ /* 0x000fe20007800000 */
[----:B------:R-:W-:Y:S01]  /*0f00*/  FADD R63, R34, 1 ;  /* 0x3f800000223f7421 */ /* 0x000fe20000000000 */
[----:B------:R-:W-:Y:S01]  /*0f10*/  FADD R68, R35, 1 ;  /* 0x3f80000023447421 */ /* 0x000fe20000000000 */
[----:B------:R-:W-:Y:S01]  /*0f20*/  @P1 FMUL R0, R0, R81 ;  /* 0x0000005100001220 */ /* 0x000fe20000400000 */
[----:B------:R-:W-:Y:S01]  /*0f30*/  @P0 FMNMX R78, R78, |R59|, !PT ;  /* 0x4000003b4e4e0209 */ /* 0x000fe20007800000 */
[----:B------:R-:W-:Y:S01]  /*0f40*/  FMUL R70, R70, R83 ;  /* 0x0000005346467220 */ /* 0x000fe20000400000 */
[----:B------:R-:W-:Y:S01]  /*0f50*/  FSEL R63, R34, R63, !P3 ;  /* 0x0000003f223f7208 */ /* 0x000fe20005800000 */
[----:B------:R-:W-:Y:S01]  /*0f60*/  FMUL R71, R71, R83 ;  /* 0x0000005347477220 */ /* 0x000fe20000400000 */
[----:B------:R-:W-:Y:S01]  /*0f70*/  FSEL R68, R35, R68, !P3 ;  /* 0x0000004423447208 */ /* 0x000fe20005800000 */
[-C--:B------:R-:W-:Y:S01]  /*0f80*/  @P1 FMUL R54, R54, R81.reuse ;  /* 0x0000005136361220 */ /* 0x080fe20000400000 */
[----:B------:R-:W-:Y:S01]  /*0f90*/  @P0 FMNMX R78, R78, |R60|, !PT ;  /* 0x4000003c4e4e0209 */ /* 0x000fe20007800000 */
[----:B------:R-:W-:Y:S01]  /*0fa0*/  @P1 FMUL R56, R56, R81 ;  /* 0x0000005138381220 */ /* 0x000fe20000400000 */
[----:B------:R-:W-:Y:S01]  /*0fb0*/  F2FP.SATFINITE.E4M3.F32.PACK_AB_MERGE_C R53, RZ, R53, RZ ;  /* 0x00000035ff35723e */ /* 0x000fe200048070ff */
[----:B------:R-:W-:Y:S01]  /*0fc0*/  FFMA R70, R63, R70, R10 ;  /* 0x000000463f467223 */ /* 0x000fe2000000000a */
[----:B------:R-:W-:Y:S01]  /*0fd0*/  F2FP.SATFINITE.E4M3.F32.PACK_AB_MERGE_C R0, RZ, R0, RZ ;  /* 0x00000000ff00723e */ /* 0x000fe200048070ff */
[----:B------:R-:W-:Y:S01]  /*0fe0*/  FFMA R63, R68, R71, R11 ;  /* 0x00000047443f7223 */ /* 0x000fe2000000000b */
[----:B------:R-:W-:Y:S01]  /*0ff0*/  @P0 FMNMX R78, R78, |R52|, !PT ;  /* 0x400000344e4e0209 */ /* 0x000fe20007800000 */
[----:B------:R-:W-:Y:S01]  /*1000*/  FADD R85, R38, 1 ;  /* 0x3f80000026557421 */ /* 0x000fe20000000000 */
[----:B------:R-:W-:Y:S01]  /*1010*/  LOP3.LUT R53, R53, 0xff, RZ, 0xc0, !PT ;  /* 0x000000ff35357812 */ /* 0x000fe200078ec0ff */
[-C--:B------:R-:W-:Y:S01]  /*1020*/  @P1 FMUL R55, R55, R81.reuse ;  /* 0x0000005137371220 */ /* 0x080fe20000400000 */
[----:B------:R-:W-:Y:S01]  /*1030*/  LOP3.LUT R0, R0, 0xffff, RZ, 0xc0, !PT ;  /* 0x0000ffff00007812 */ /* 0x000fe200078ec0ff */
[-C--:B------:R-:W-:Y:S01]  /*1040*/  @P1 FMUL R57, R57, R81.reuse ;  /* 0x0000005139391220 */ /* 0x080fe20000400000 */
[----:B------:R-:W-:Y:S01]  /*1050*/  F2FP.SATFINITE.E4M3.F32.PACK_AB_MERGE_C R71, RZ, R54, RZ ;  /* 0x00000036ff47723e */ /* 0x000fe200048070ff */
[----:B------:R-:W-:Y:S01]  /*1060*/  @P1 FMUL R62, R62, R81 ;  /* 0x000000513e3e1220 */ /* 0x000fe20000400000 */
[----:B------:R-:W-:Y:S01]  /*1070*/  F2FP.SATFINITE.E4M3.F32.PACK_AB_MERGE_C R56, RZ, R56, RZ ;  /* 0x00000038ff38723e */ /* 0x000fe200048070ff */
[----:B------:R-:W-:Y:S01]  /*1080*/  FMUL R66, R66, R83 ;  /* 0x0000005342427220 */ /* 0x000fe20000400000 */
[----:B------:R-:W-:Y:S01]  /*1090*/  @P0 FMNMX R78, R78, |R61|, !PT ;  /* 0x4000003d4e4e0209 */ /* 0x000fe20007800000 */
[----:B------:R-:W-:Y:S01]  /*10a0*/  FADD R86, R33, 1 ;  /* 0x3f80000021567421 */ /* 0x000fe20000000000 */
[----:B------:R-:W-:Y:S01]  /*10b0*/  PRMT R0, R0, 0x7604, R53 ;  /* 0x0000760400007816 */ /* 0x000fe20000000035 */
[-C--:B------:R-:W-:Y:S01]  /*10c0*/  @P1 FMUL R59, R59, R81.reuse ;  /* 0x000000513b3b1220 */ /* 0x080fe20000400000 */
[----:B------:R-:W-:Y:S01]  /*10d0*/  LOP3.LUT R71, R71, 0xff, RZ, 0xc0, !PT ;  /* 0x000000ff47477812 */ /* 0x000fe200078ec0ff */
[----:B------:R-:W-:Y:S01]  /*10e0*/  @P1 FMUL R60, R60, R81 ;  /* 0x000000513c3c1220 */ /* 0x000fe20000400000 */
[----:B------:R-:W-:Y:S01]  /*10f0*/  FSEL R85, R38, R85, !P3 ;  /* 0x0000005526557208 */ /* 0x000fe20005800000 */
[----:B------:R-:W-:Y:S01]  /*1100*/  FMUL R69, R69, R83 ;  /* 0x0000005345457220 */ /* 0x000fe20000400000 */
[----:B------:R-:W-:Y:S01]  /*1110*/  LOP3.LUT R56, R56, 0xffff, RZ, 0xc0, !PT ;  /* 0x0000ffff38387812 */ /* 0x000fe200078ec0ff */
[----:B------:R-:W-:Y:S01]  /*1120*/  @P1 FMUL R52, R52, R81 ;  /* 0x0000005134341220 */ /* 0x000fe20000400000 */
[----:B------:R-:W-:Y:S01]  /*1130*/  F2FP.SATFINITE.E4M3.F32.PACK_AB_MERGE_C R53, RZ, R55, RZ ;  /* 0x00000037ff35723e */ /* 0x000fe200048070ff */
[----:B------:R-:W-:Y:S01]  /*1140*/  FFMA R66, R85, R66, R14 ;  /* 0x0000004255427223 */ /* 0x000fe2000000000e */
[----:B------:R-:W-:Y:S01]  /*1150*/  F2FP.SATFINITE.E4M3.F32.PACK_AB_MERGE_C R57, RZ, R57, RZ ;  /* 0x00000039ff39723e */ /* 0x000fe200048070ff */
[----:B------:R-:W-:Y:S01]  /*1160*/  FADD R67, R28, 1 ;  /* 0x3f8000001c437421 */ /* 0x000fe20000000000 */
[----:B------:R-:W-:Y:S01]  /*1170*/  @P0 FMNMX R78, R78, |R64|, !PT ;  /* 0x400000404e4e0209 */ /* 0x000fe20007800000 */
[----:B------:R-:W-:Y:S01]  /*1180*/  @P1 FMUL R64, R64, R81 ;  /* 0x0000005140401220 */ /* 0x000fe20000400000 */
[----:B------:R-:W-:Y:S01]  /*1190*/  PRMT R71, R0, 0x5410, R71 ;  /* 0x0000541000477816 */ /* 0x000fe20000000047 */
[----:B------:R-:W-:Y:S01]  /*11a0*/  FMUL R68, R72, R83 ;  /* 0x0000005348447220 */ /* 0x000fe20000400000 */
[----:B------:R-:W-:Y:S01]  /*11b0*/  SHF.L.U32 R0, R56, 0x18, RZ ;  /* 0x0000001838007819 */ /* 0x000fe200000006ff */
[-C--:B------:R-:W-:Y:S01]  /*11c0*/  @P1 FMUL R58, R58, R81.reuse ;  /* 0x000000513a3a1220 */ /* 0x080fe20000400000 */
[----:B------:R-:W-:Y:S01]  /*11d0*/  LOP3.LUT R53, R53, 0xff, RZ, 0xc0, !PT ;  /* 0x000000ff35357812 */ /* 0x000fe200078ec0ff */
[----:B------:R-:W-:Y:S01]  /*11e0*/  @P1 FMUL R61, R61, R81 ;  /* 0x000000513d3d1220 */ /* 0x000fe20000400000 */
[----:B------:R-:W-:Y:S01]  /*11f0*/  LOP3.LUT R56, R57, 0xffff, RZ, 0xc0, !PT ;  /* 0x0000ffff39387812 */ /* 0x000fe200078ec0ff */
[----:B------:R-:W-:Y:S01]  /*1200*/  FMUL R73, R73, R83 ;  /* 0x0000005349497220 */ /* 0x000fe20000400000 */
[----:B------:R-:W-:Y:S01]  /*1210*/  F2FP.SATFINITE.E4M3.F32.PACK_AB_MERGE_C R62, RZ, R62, RZ ;  /* 0x0000003eff3e723e */ /* 0x000fe200048070ff */
[----:B------:R-:W-:Y:S01]  /*1220*/  FADD R72, R31, 1 ;  /* 0x3f8000001f487421 */ /* 0x000fe20000000000 */
[----:B------:R-:W-:Y:S01]  /*1230*/  @P0 FMNMX R78, R78, |R65|, !PT ;  /* 0x400000414e4e0209 */ /* 0x000fe20007800000 */
[----:B------:R-:W-:Y:S01]  /*1240*/  @P1 FMUL R65, R65, R81 ;  /* 0x0000005141411220 */ /* 0x000fe20000400000 */
[----:B------:R-:W-:Y:S01]  /*1250*/  PRMT R53, R56, 0x7604, R53 ;  /* 0x0000760438357816 */ /* 0x000fe20000000035 */
[-C--:B------:R-:W-:Y:S01]  /*1260*/  FMUL R74, R74, R83.reuse ;  /* 0x000000534a4a7220 */ /* 0x080fe20000400000 */
[----:B------:R-:W-:Y:S01]  /*1270*/  LOP3.LUT R62, R62, 0xff, RZ, 0xc0, !PT ;  /* 0x000000ff3e3e7812 */ /* 0x000fe200078ec0ff */
[----:B------:R-:W1:Y:S01]  /*1280*/  @!P2 LDC.64 R56, c[0x0][0x230] ;  /* 0x00008c00ff38ab82 */ /* 0x000e620000000a00 */
[----:B------:R-:W-:Y:S01]  /*1290*/  @P0 FMNMX R78, R78, |R66|, !PT ;  /* 0x400000424e4e0209 */ /* 0x000fe20007800000 */
[----:B------:R-:W-:Y:S01]  /*12a0*/  FMUL R75, R75, R83 ;  /* 0x000000534b4b7220 */ /* 0x000fe20000400000 */
[----:B------:R-:W-:Y:S01]  /*12b0*/  FSEL R86, R33, R86, !P3 ;  /* 0x0000005621567208 */ /* 0x000fe20005800000 */
[----:B------:R-:W-:Y:S01]  /*12c0*/  @P1 FMUL R66, R66, R81 ;  /* 0x0000005142421220 */ /* 0x000fe20000400000 */
[----:B------:R-:W-:-:S02]  /*12d0*/  PRMT R62, R53, 0x5410, R62 ;  /* 0x00005410353e7816 */ /* 0x000fc4000000003e */
[----:B------:R-:W-:Y:S01]  /*12e0*/  F2FP.SATFINITE.E4M3.F32.PACK_AB_MERGE_C R53, RZ, R59, RZ ;  /* 0x0000003bff35723e */ /* 0x000fe200048070ff */
[----:B------:R-:W-:Y:S01]  /*12f0*/  FFMA R85, R86, R69, R9 ;  /* 0x0000004556557223 */ /* 0x000fe20000000009 */
[----:B------:R-:W-:Y:S01]  /*1300*/  F2FP.SATFINITE.E4M3.F32.PACK_AB_MERGE_C R60, RZ, R60, RZ ;  /* 0x0000003cff3c723e */ /* 0x000fe200048070ff */
[----:B------:R-:W-:Y:S01]  /*1310*/  FADD R86, R29, 1 ;  /* 0x3f8000001d567421 */ /* 0x000fe20000000000 */
[----:B------:R-:W-:Y:S01]  /*1320*/  @P0 FMNMX R78, R78, |R84|, !PT ;  /* 0x400000544e4e0209 */ /* 0x000fe20007800000 */
[----:B------:R-:W-:Y:S01]  /*1330*/  FADD R69, R30, 1 ;  /* 0x3f8000001e457421 */ /* 0x000fe20000000000 */
[----:B------:R-:W-:Y:S01]  /*1340*/  LOP3.LUT R53, R53, 0xff, RZ, 0xc0, !PT ;  /* 0x000000ff35357812 */ /* 0x000fe200078ec0ff */
[----:B------:R-:W-:Y:S01]  /*1350*/  @P1 FMUL R84, R84, R81 ;  /* 0x0000005154541220 */ /* 0x000fe20000400000 */
[----:B------:R-:W-:Y:S02]  /*1360*/  LOP3.LUT R60, R60, 0xffff, RZ, 0xc0, !PT ;  /* 0x0000ffff3c3c7812 */ /* 0x000fe400078ec0ff */
[----:B------:R-:W-:-:S02]  /*1370*/  F2FP.SATFINITE.E4M3.F32.PACK_AB_MERGE_C R52, RZ, R52, RZ ;  /* 0x00000034ff34723e */ /* 0x000fc400048070ff */
[----:B------:R-:W-:Y:S01]  /*1380*/  @P0 FMNMX R78, R78, |R82|, !PT ;  /* 0x400000524e4e0209 */ /* 0x000fe20007800000 */
[----:B------:R-:W-:Y:S01]  /*1390*/  @P1 FMUL R82, R82, R81 ;  /* 0x0000005152521220 */ /* 0x000fe20000400000 */
[----:B------:R-:W-:Y:S02]  /*13a0*/  PRMT R53, R60, 0x7604, R53 ;  /* 0x000076043c357816 */ /* 0x000fe40000000035 */
[----:B------:R-:W-:Y:S02]  /*13b0*/  LOP3.LUT R52, R52, 0xff, RZ, 0xc0, !PT ;  /* 0x000000ff34347812 */ /* 0x000fe400078ec0ff */
[----:B------:R-:W-:Y:S01]  /*13c0*/  @P0 FMNMX R78, R78, |R85|, !PT ;  /* 0x400000554e4e0209 */ /* 0x000fe20007800000 */
[----:B------:R-:W-:Y:S01]  /*13d0*/  @P1 FMUL R85, R85, R81 ;  /* 0x0000005155551220 */ /* 0x000fe20000400000 */
[----:B------:R-:W-:Y:S02]  /*13e0*/  FSEL R67, R28, R67, !P3 ;  /* 0x000000431c437208 */ /* 0x000fe40005800000 */
[----:B------:R-:W-:-:S02]  /*13f0*/  PRMT R53, R53, 0x5410, R52 ;  /* 0x0000541035357816 */ /* 0x000fc40000000034 */
[----:B------:R-:W-:Y:S01]  /*1400*/  @P0 FMNMX R78, R78, |R70|, !PT ;  /* 0x400000464e4e0209 */ /* 0x000fe20007800000 */
[----:B------:R-:W-:Y:S01]  /*1410*/  FFMA R68, R67, R68, R4 ;  /* 0x0000004443447223 */ /* 0x000fe20000000004 */
[----:B------:R-:W-:Y:S01]  /*1420*/  F2FP.SATFINITE.E4M3.F32.PACK_AB_MERGE_C R52, RZ, R64, RZ ;  /* 0x00000040ff34723e */ /* 0x000fe200048070ff */
[----:B------:R-:W-:Y:S01]  /*1430*/  @P1 FMUL R70, R70, R81 ;  /* 0x0000005146461220 */ /* 0x000fe20000400000 */
[----:B------:R-:W-:Y:S02]  /*1440*/  F2FP.SATFINITE.E4M3.F32.PACK_AB_MERGE_C R65, RZ, R65, RZ ;  /* 0x00000041ff41723e */ /* 0x000fe400048070ff */
[----:B------:R-:W-:Y:S02]  /*1450*/  FSEL R86, R29, R86, !P3 ;  /* 0x000000561d567208 */ /* 0x000fe40005800000 */
[----:B------:R-:W-:Y:S01]  /*1460*/  @P0 FMNMX R78, R78, |R63|, !PT ;  /* 0x4000003f4e4e0209 */ /* 0x000fe20007800000 */
[----:B------:R-:W-:Y:S01]  /*1470*/  @P1 FMUL R63, R63, R81 ;  /* 0x000000513f3f1220 */ /* 0x000fe20000400000 */
[----:B------:R-:W-:Y:S01]  /*1480*/  LOP3.LUT R52, R52, 0xff, RZ, 0xc0, !PT ;  /* 0x000000ff34347812 */ /* 0x000fe200078ec0ff */
[----:B------:R-:W-:Y:S01]  /*1490*/  FFMA R67, R86, R73, R5 ;  /* 0x0000004956437223 */ /* 0x000fe20000000005 */
[----:B------:R-:W-:-:S02]  /*14a0*/  LOP3.LUT R65, R65, 0xffff, RZ, 0xc0, !PT ;  /* 0x0000ffff41417812 */ /* 0x000fc400078ec0ff */
[----:B------:R-:W-:Y:S02]  /*14b0*/  FSEL R69, R30, R69, !P3 ;  /* 0x000000451e457208 */ /* 0x000fe40005800000 */
[----:B------:R-:W-:Y:S02]  /*14c0*/  F2FP.SATFINITE.E4M3.F32.PACK_AB_MERGE_C R58, RZ, R58, RZ ;  /* 0x0000003aff3a723e */ /* 0x000fe400048070ff */
[----:B------:R-:W-:Y:S01]  /*14d0*/  F2FP.SATFINITE.E4M3.F32.PACK_AB_MERGE_C R61, RZ, R61, RZ ;  /* 0x0000003dff3d723e */ /* 0x000fe200048070ff */
[----:B------:R-:W-:Y:S01]  /*14e0*/  FFMA R69, R69, R74, R6 ;  /* 0x0000004a45457223 */ /* 0x000fe20000000006 */
[----:B------:R-:W-:Y:S01]  /*14f0*/  @P0 FMNMX R78, R78, |R68|, !PT ;  /* 0x400000444e4e0209 */ /* 0x000fe20007800000 */
[----:B------:R-:W-:Y:S01]  /*1500*/  @P1 FMUL R68, R68, R81 ;  /* 0x0000005144441220 */ /* 0x000fe20000400000 */
[----:B------:R-:W-:Y:S02]  /*1510*/  PRMT R65, R65, 0x7604, R52 ;  /* 0x0000760441417816 */ /* 0x000fe40000000034 */
[----:B------:R-:W-:-:S02]  /*1520*/  FSEL R72, R31, R72, !P3 ;  /* 0x000000481f487208 */ /* 0x000fc40005800000 */
[----:B------:R-:W-:Y:S02]  /*1530*/  LOP3.LUT R58, R58, 0xffff, RZ, 0xc0, !PT ;  /* 0x0000ffff3a3a7812 */ /* 0x000fe400078ec0ff */
[----:B------:R-:W-:Y:S01]  /*1540*/  F2FP.SATFINITE.E4M3.F32.PACK_AB_MERGE_C R52, RZ, R82, RZ ;  /* 0x00000052ff34723e */ /* 0x000fe200048070ff */
[----:B------:R-:W-:Y:S01]  /*1550*/  FFMA R54, R72, R75, R7 ;  /* 0x0000004b48367223 */ /* 0x000fe20000000007 */
[----:B------:R-:W-:Y:S02]  /*1560*/  F2FP.SATFINITE.E4M3.F32.PACK_AB_MERGE_C R85, RZ, R85, RZ ;  /* 0x00000055ff55723e */ /* 0x000fe400048070ff */
[----:B------:R-:W-:Y:S02]  /*1570*/  LOP3.LUT R61, R61, 0xffff, RZ, 0xc0, !PT ;  /* 0x0000ffff3d3d7812 */ /* 0x000fe400078ec0ff */
[----:B------:R-:W-:Y:S01]  /*1580*/  @P0 FMNMX R78, R78, |R67|, !PT ;  /* 0x400000434e4e0209 */ /* 0x000fe20007800000 */
[----:B------:R-:W-:Y:S01]  /*1590*/  @P1 FMUL R67, R67, R81 ;  /* 0x0000005143431220 */ /* 0x000fe20000400000 */
[----:B------:R-:W-:-:S02]  /*15a0*/  SHF.L.U32 R55, R58, 0x18, RZ ;  /* 0x000000183a377819 */ /* 0x000fc400000006ff */
[----:B------:R-:W-:Y:S02]  /*15b0*/  LOP3.LUT R52, R52, 0xff, RZ, 0xc0, !PT ;  /* 0x000000ff34347812 */ /* 0x000fe400078ec0ff */
[----:B------:R-:W-:Y:S02]  /*15c0*/  LOP3.LUT R85, R85, 0xffff, RZ, 0xc0, !PT ;  /* 0x0000ffff55557812 */ /* 0x000fe400078ec0ff */
[----:B------:R-:W-:Y:S02]  /*15d0*/  SHF.L.U32 R58, R61, 0x18, RZ ;  /* 0x000000183d3a7819 */ /* 0x000fe400000006ff */
[----:B------:R-:W-:Y:S01]  /*15e0*/  @P0 FMNMX R78, R78, |R69|, !PT ;  /* 0x400000454e4e0209 */ /* 0x000fe20007800000 */
[----:B------:R-:W-:Y:S01]  /*15f0*/  @P1 FMUL R69, R69, R81 ;  /* 0x0000005145451220 */ /* 0x000fe20000400000 */
[----:B------:R-:W-:Y:S02]  /*1600*/  PRMT R85, R85, 0x7604, R52 ;  /* 0x0000760455557816 */ /* 0x000fe40000000034 */
[----:B------:R-:W-:-:S02]  /*1610*/  LOP3.LUT R58, R53, R58, RZ, 0xfc, !PT ;  /* 0x0000003a353a7212 */ /* 0x000fc400078efcff */
[----:B------:R-:W2:Y:S01]  /*1620*/  LDC.64 R52, c[0x0][0x258] ;  /* 0x00009600ff347b82 */ /* 0x000ea20000000a00 */
[----:B------:R-:W-:Y:S01]  /*1630*/  @P0 FMNMX R78, R78, |R54|, !PT ;  /* 0x400000364e4e0209 */ /* 0x000fe20007800000 */
[----:B------:R-:W-:Y:S01]  /*1640*/  @P1 FMUL R54, R54, R81 ;  /* 0x0000005136361220 */ /* 0x000fe20000400000 */
[----:B------:R-:W-:Y:S02]  /*1650*/  F2FP.SATFINITE.E4M3.F32.PACK_AB_MERGE_C R70, RZ, R70, RZ ;  /* 0x00000046ff46723e */ /* 0x000fe400048070ff */
[----:B------:R-:W-:Y:S02]  /*1660*/  F2FP.SATFINITE.E4M3.F32.PACK_AB_MERGE_C R63, RZ, R63, RZ ;  /* 0x0000003fff3f723e */ /* 0x000fe400048070ff */
[----:B------:R-:W-:Y:S02]  /*1670*/  F2FP.SATFINITE.E4M3.F32.PACK_AB_MERGE_C R60, RZ, R68, RZ ;  /* 0x00000044ff3c723e */ /* 0x000fe400048070ff */
[----:B------:R-:W-:Y:S01]  /*1680*/  F2FP.SATFINITE.E4M3.F32.PACK_AB_MERGE_C R67, RZ, R67, RZ ;  /* 0x00000043ff43723e */ /* 0x000fe200048070ff */
[----:B------:R-:W3:Y:S01]  /*1690*/  LDC R68, c[0x0][0x210] ;  /* 0x00008400ff447b82 */ /* 0x000ee20000000800 */
[----:B------:R-:W-:-:S02]  /*16a0*/  LOP3.LUT R70, R70, 0xff, RZ, 0xc0, !PT ;  /* 0x000000ff46467812 */ /* 0x000fc400078ec0ff */
[----:B------:R-:W-:Y:S02]  /*16b0*/  LOP3.LUT R63, R63, 0xffff, RZ, 0xc0, !PT ;  /* 0x0000ffff3f3f7812 */ /* 0x000fe400078ec0ff */
[----:B------:R-:W-:Y:S02]  /*16c0*/  LOP3.LUT R60, R60, 0xff, RZ, 0xc0, !PT ;  /* 0x000000ff3c3c7812 */ /* 0x000fe400078ec0ff */
[----:B------:R-:W-:Y:S02]  /*16d0*/  LOP3.LUT R67, R67, 0xffff, RZ, 0xc0, !PT ;  /* 0x0000ffff43437812 */ /* 0x000fe400078ec0ff */
[----:B------:R-:W-:Y:S02]  /*16e0*/  F2FP.SATFINITE.E4M3.F32.PACK_AB_MERGE_C R54, RZ, R54, RZ ;  /* 0x00000036ff36723e */ /* 0x000fe400048070ff */
[----:B------:R-:W-:Y:S02]  /*16f0*/  F2FP.SATFINITE.E4M3.F32.PACK_AB_MERGE_C R69, RZ, R69, RZ ;  /* 0x00000045ff45723e */ /* 0x000fe400048070ff */
[----:B------:R-:W-:-:S02]  /*1700*/  PRMT R70, R85, 0x5410, R70 ;  /* 0x0000541055467816 */ /* 0x000fc40000000046 */
[----:B------:R-:W-:Y:S02]  /*1710*/  SHF.L.U32 R63, R63, 0x18, RZ ;  /* 0x000000183f3f7819 */ /* 0x000fe400000006ff */
[----:B------:R-:W-:Y:S02]  /*1720*/  PRMT R67, R67, 0x7604, R60 ;  /* 0x0000760443437816 */ /* 0x000fe4000000003c */
[----:B------:R-:W-:Y:S02]  /*1730*/  LOP3.LUT R61, R54, 0xffff, RZ, 0xc0, !PT ;  /* 0x0000ffff363d7812 */ /* 0x000fe400078ec0ff */
[----:B------:R-:W-:Y:S02]  /*1740*/  LOP3.LUT R54, R69, 0xff, RZ, 0xc0, !PT ;  /* 0x000000ff45367812 */ /* 0x000fe400078ec0ff */
[----:B------:R-:W-:Y:S02]  /*1750*/  LOP3.LUT R60, R80, 0x1f, RZ, 0xc0, !PT ;  /* 0x0000001f503c7812 */ /* 0x000fe400078ec0ff */
[----:B------:R-:W-:-:S02]  /*1760*/  LOP3.LUT R55, R62, R55, RZ, 0xfc, !PT ;  /* 0x000000373e377212 */ /* 0x000fc400078efcff */
[----:B------:R-:W-:Y:S02]  /*1770*/  F2FP.SATFINITE.E4M3.F32.PACK_AB_MERGE_C R66, RZ, R66, RZ ;  /* 0x00000042ff42723e */ /* 0x000fe400048070ff */
[----:B------:R-:W-:Y:S01]  /*1780*/  LOP3.LUT R69, R70, R63, RZ, 0xfc, !PT ;  /* 0x0000003f46457212 */ /* 0x000fe200078efcff */
[----:B-1----:R-:W-:Y:S01]  /*1790*/  @!P2 IMAD.WIDE R62, R79, 0x4, R56 ;  /* 0x000000044f3ea825 */ /* 0x002fe200078e0238 */
[----:B------:R-:W-:Y:S02]  /*17a0*/  F2FP.SATFINITE.E4M3.F32.PACK_AB_MERGE_C R84, RZ, R84, RZ ;  /* 0x00000054ff54723e */ /* 0x000fe400048070ff */
[----:B------:R-:W-:Y:S01]  /*17b0*/  PRMT R56, R67, 0x5410, R54 ;  /* 0x0000541043387816 */ /* 0x000fe20000000036 */
[----:B------:R-:W-:Y:S01]  /*17c0*/  IMAD R54, R79, 0xc0, R60 ;  /* 0x000000c04f367824 */ /* 0x000fe200078e023c */
[----:B------:R-:W-:Y:S01]  /*17d0*/  SHF.L.U32 R61, R61, 0x18, RZ ;  /* 0x000000183d3d7819 */ /* 0x000fe200000006ff */
[----:B------:R4:W-:Y:S01]  /*17e0*/  @!P2 STG.E desc[UR4][R62.64], R83 ;  /* 0x000000533e00a986 */ /* 0x0009e2000c101904 */
[----:B------:R-:W-:-:S02]  /*17f0*/  LOP3.LUT R66, R66, 0xff, RZ, 0xc0, !PT ;  /* 0x000000ff42427812 */ /* 0x000fc400078ec0ff */
[----:B------:R-:W-:Y:S02]  /*1800*/  LOP3.LUT R84, R84, 0xffff, RZ, 0xc0, !PT ;  /* 0x0000ffff54547812 */ /* 0x000fe400078ec0ff */
[----:B------:R-:W-:Y:S01]  /*1810*/  LOP3.LUT R73, R56, R61, RZ, 0xfc, !PT ;  /* 0x0000003d38497212 */ /* 0x000fe200078efcff */
[----:B--2---:R-:W-:Y:S01]  /*1820*/  IMAD.WIDE.U32 R56, R3, 0x4, R52 ;  /* 0x0000000403387825 */ /* 0x004fe200078e0034 */
[----:B------:R-:W-:Y:S02]  /*1830*/  PRMT R66, R65, 0x5410, R66 ;  /* 0x0000541041427816 */ /* 0x000fe40000000042 */
[----:B------:R-:W-:Y:S01]  /*1840*/  IADD3 R61, R54, 0x40, RZ ;  /* 0x00000040363d7810 */ /* 0x000fe20007ffe0ff */
[--C-:B------:R-:W-:Y:S01]  /*1850*/  IMAD.WIDE.U32 R2, R2, 0x4, R52.reuse ;  /* 0x0000000402027825 */ /* 0x100fe200078e0034 */
[----:B------:R-:W-:Y:S02]  /*1860*/  IADD3 R65, R54, 0x60, RZ ;  /* 0x0000006036417810 */ /* 0x000fe40007ffe0ff */
[----:B------:R-:W-:Y:S01]  /*1870*/  LOP3.LUT R0, R71, R0, RZ, 0xfc, !PT ;  /* 0x0000000047007212 */ /* 0x000fe200078efcff */
[----:B------:R-:W-:Y:S01]  /*1880*/  IMAD.WIDE.U32 R60, R61, 0x4, R52 ;  /* 0x000000043d3c7825 */ /* 0x000fe200078e0034 */
[----:B------:R-:W-:-:S02]  /*1890*/  SHF.L.U32 R59, R84, 0x18, RZ ;  /* 0x00000018543b7819 */ /* 0x000fc400000006ff */
[C---:B------:R-:W-:Y:S01]  /*18a0*/  IADD3 R67, R54.reuse, 0x80, RZ ;  /* 0x0000008036437810 */ /* 0x040fe20007ffe0ff */
[--C-:B------:R-:W-:Y:S01]  /*18b0*/  IMAD.WIDE.U32 R64, R65, 0x4, R52.reuse ;  /* 0x0000000441407825 */ /* 0x100fe200078e0034 */
[----:B------:R-:W-:Y:S01]  /*18c0*/  IADD3 R71, R54, 0xa0, RZ ;  /* 0x000000a036477810 */ /* 0x000fe20007ffe0ff */
[----:B------:R4:W-:Y:S01]  /*18d0*/  STG.E desc[UR4][R56.64], R0 ;  /* 0x0000000038007986 */ /* 0x0009e2000c101904 */
[----:B------:R-:W-:Y:S01]  /*18e0*/  LOP3.LUT R59, R66, R59, RZ, 0xfc, !PT ;  /* 0x0000003b423b7212 */ /* 0x000fe200078efcff */
[--C-:B------:R-:W-:Y:S01]  /*18f0*/  IMAD.WIDE.U32 R66, R67, 0x4, R52.reuse ;  /* 0x0000000443427825 */ /* 0x100fe200078e0034 */
[----:B---3--:R-:W-:Y:S01]  /*1900*/  LEA R79, R68, R79, 0x2 ;  /* 0x0000004f444f7211 */ /* 0x008fe200078e10ff */
[----:B------:R4:W-:Y:S02]  /*1910*/  STG.E desc[UR4][R2.64], R55 ;  /* 0x0000003702007986 */ /* 0x0009e4000c101904 */
[----:B------:R-:W-:Y:S01]  /*1920*/  IMAD.WIDE.U32 R52, R71, 0x4, R52 ;  /* 0x0000000447347825 */ /* 0x000fe200078e0034 */
[----:B------:R-:W-:Y:S01]  /*1930*/  ISETP.GE.AND P0, PT, R79, UR10, PT ;  /* 0x0000000a4f007c0c */ /* 0x000fe2000bf06270 */
[----:B------:R4:W-:Y:S04]  /*1940*/  STG.E desc[UR4][R60.64], R58 ;  /* 0x0000003a3c007986 */ /* 0x0009e8000c101904 */
[----:B------:R4:W-:Y:S04]  /*1950*/  STG.E desc[UR4][R64.64], R59 ;  /* 0x0000003b40007986 */ /* 0x0009e8000c101904 */
[----:B------:R4:W-:Y:S04]  /*1960*/  STG.E desc[UR4][R66.64], R69 ;  /* 0x0000004542007986 */ /* 0x0009e8000c101904 */
[----:B------:R4:W-:Y:S01]  /*1970*/  STG.E desc[UR4][R52.64], R73 ;  /* 0x0000004934007986 */ /* 0x0009e2000c101904 */
[----:B------:R-:W-:Y:S05]  /*1980*/  @!P0 BRA `(.L_x_12075) ;  /* 0xffffffe800408947 */ /* 0x000fea000383ffff */
.L_x_12073:
[----:B------:R-:W-:Y:S05]  /*1990*/  BSYNC B0 ;  /* 0x0000000000007941 */ /* 0x000fea0003800000 */
.L_x_12072:
[----:B------:R-:W-:Y:S02]  /*19a0*/  ULDC.64 UR8, c[0x0][0x288] ;  /* 0x0000a20000087ab9 */ /* 0x000fe40000000a00 */
[----:B------:R-:W-:-:S04]  /*19b0*/  ISETP.NE.U32.AND P0, PT, RZ, UR8, PT ;  /* 0x00000008ff007c0c */ /* 0x000fc8000bf05070 */
[----:B------:R-:W-:-:S13]  /*19c0*/  ISETP.NE.AND.EX P0, PT, RZ, UR9, PT, P0 ;  /* 0x00000009ff007c0c */ /* 0x000fda000bf05300 */
[----:B------:R-:W-:Y:S05]  /*19d0*/  @!P0 BRA `(.L_x_12076) ;  /* 0x0000000000bc8947 */ /* 0x000fea0003800000 */
[----:B------:R-:W-:-:S03]  /*19e0*/  UMOV UR8, 0xffffffff ;  /* 0xffffffff00087882 */ /* 0x000fc60000000000 */
[----:B------:R-:W-:Y:S05]  /*19f0*/  BRA.DIV UR8, `(.L_x_12077) ;  /* 0x0000000a08dc7947 */ /* 0x000fea000b800000 */
[----:B----4-:R-:W1:Y:S02]  /*1a00*/  SHFL.DOWN PT, R3, R78, 0x10, 0x1f ;  /* 0x0a001f004e037f89 */ /* 0x010e6400000e0000 */
        /* <DEDUP_REMOVED lines=8> */
.L_x_12102:
        /* <DEDUP_REMOVED lines=28> */
.L_x_12105:
[----:B--2---:R-:W-:-:S07]  /*1c50*/  FMNMX R5, R3, R2, !PT ;  /* 0x0000000203057209 */ /* 0x004fce0007800000 */
.L_x_12079:
[----:B------:R-:W-:Y:S05]  /*1c60*/  BSYNC B0 ;  /* 0x0000000000007941 */ /* 0x000fea0003800000 */
.L_x_12078:
[----:B------:R-:W-:Y:S01]  /*1c70*/  ISETP.NE.AND P0, PT, R80, RZ, PT ;  /* 0x000000ff5000720c */ /* 0x000fe20003f05270 */
[----:B------:R-:W-:-:S12]  /*1c80*/  BSSY B0, `(.L_x_12076) ;  /* 0x0000004000007945 */ /* 0x000fd80003800000 */
[----:B------:R-:W-:Y:S05]  /*1c90*/  @P0 BRA `(.L_x_12081) ;  /* 0x0000000000080947 */ /* 0x000fea0003800000 */
[----:B-1----:R-:W1:Y:S02]  /*1ca0*/  LDC.64 R2, c[0x0][0x288] ;  /* 0x0000a200ff027b82 */ /* 0x002e640000000a00 */
[----:B-1----:R2:W-:Y:S02]  /*1cb0*/  REDG.E.MAX.S32.STRONG.GPU desc[UR4][R2.64], R5 ;  /* 0x000000050200798e */ /* 0x0025e4000d10e384 */
.L_x_12081:
[----:B------:R-:W-:Y:S05]  /*1cc0*/  BSYNC B0 ;  /* 0x0000000000007941 */ /* 0x000fea0003800000 */
.L_x_12076:
        /* <DEDUP_REMOVED lines=9> */
[----:B----45:R-:W-:-:S04]  /*1d60*/  IADD3 R0, R81, 0x1800000, RZ ;  /* 0x0180000051007810 */ /* 0x030fc80007ffe0ff */
[----:B------:R-:W-:-:S04]  /*1d70*/  LOP3.LUT R0, R0, 0x7f800000, RZ, 0xc0, !PT ;  /* 0x7f80000000007812 */ /* 0x000fc800078ec0ff */
[----:B------:R-:W-:-:S13]  /*1d80*/  ISETP.GT.U32.AND P0, PT, R0, 0x1ffffff, PT ;  /* 0x01ffffff0000780c */ /* 0x000fda0003f04070 */
[----:B------:R-:W-:Y:S05]  /*1d90*/  @P0 BRA `(.L_x_12082) ;  /* 0x0000000000100947 */ /* 0x000fea0003800000 */
[----:B------:R-:W-:Y:S02]  /*1da0*/  MOV R0, R81 ;  /* 0x0000005100007202 */ /* 0x000fe40000000f00 */
[----:B------:R-:W-:-:S07]  /*1db0*/  MOV R7, 0x1dd0 ;  /* 0x00001dd000077802 */ /* 0x000fce0000000f00 */
[----:B012---:R-:W-:Y:S05]  /*1dc0*/  CALL.REL.NOINC `($__internal_189_$__cuda_sm20_rcp_rn_f32_slowpath) ;  /* 0x0000000800c47944 */ /* 0x007fea0003c00000 */
[----:B------:R-:W-:Y:S05]  /*1dd0*/  BRA `(.L_x_12083) ;  /* 0x0000000000107947 */ /* 0x000fea0003800000 */
.L_x_12082:
[----:B------:R-:W2:Y:S02]  /*1de0*/  MUFU.RCP R0, R81 ;  /* 0x0000005100007308 */ /* 0x000ea40000001000 */
[----:B--2---:R-:W-:-:S04]  /*1df0*/  FFMA R2, R0, R81, -1 ;  /* 0xbf80000000027423 */ /* 0x004fc80000000051 */
[----:B------:R-:W-:-:S04]  /*1e00*/  FADD.FTZ R5, -R2, -RZ ;  /* 0x800000ff02057221 */ /* 0x000fc80000010100 */
[----:B------:R-:W-:-:S07]  /*1e10*/  FFMA R5, R0, R5, R0 ;  /* 0x0000000500057223 */ /* 0x000fce0000000000 */
.L_x_12083:
[----:B-1----:R-:W1:Y:S02]  /*1e20*/  LDC.64 R2, c[0x0][0x280] ;  /* 0x0000a000ff027b82 */ /* 0x002e640000000a00 */
[----:B-1----:R-:W-:Y:S01]  /*1e30*/  STG.E desc[UR4][R2.64], R5 ;  /* 0x0000000502007986 */ /* 0x002fe2000c101904 */
[----:B------:R-:W-:Y:S05]  /*1e40*/  EXIT ;  /* 0x000000000000794d */ /* 0x000fea0003800000 */
.L_x_12074:
[----:B------:R-:W-:Y:S01]  /*1e50*/  HFMA2.MMA R85, -RZ, RZ, 0, 5.9604644775390625e-08 ;  /* 0x00000001ff557435 */ /* 0x000fe200000001ff */
[----:B------:R-:W-:Y:S01]  /*1e60*/  BSSY B1, `(.L_x_12084) ;  /* 0x0000006000017945 */ /* 0x000fe20003800000 */
[----:B------:R-:W-:Y:S02]  /*1e70*/  MOV R84, 0x1f ;  /* 0x0000001f00547802 */ /* 0x000fe40000000f00 */
[----:B------:R-:W-:-:S07]  /*1e80*/  MOV R83, 0xffffffff ;  /* 0xffffffff00537802 */ /* 0x000fce0000000f00 */
[----:B-1---5:R-:W-:Y:S05]  /*1e90*/  WARPSYNC.COLLECTIVE R83, `(.L_x_12085) ;  /* 0x0000000053087348 */ /* 0x022fea0003c00000 */
[----:B------:R0:W2:Y:S02]  /*1ea0*/  SHFL.BFLY P0, R87, R86, R85, R84 ;  /* 0x0c00005556577389 */ /* 0x0000a40000000054 */
[----:B012--5:R-:W-:Y:S01]  /*1eb0*/  ENDCOLLECTIVE ;  /* 0x000000000000791b */ /* 0x027fe20003800000 */
.L_x_12085:
[----:B------:R-:W-:Y:S05]  /*1ec0*/  BSYNC B1 ;  /* 0x0000000000017941 */ /* 0x000fea0003800000 */
.L_x_12084:
[----:B------:R-:W-:Y:S01]  /*1ed0*/  HFMA2.MMA R85, -RZ, RZ, 0, 1.1920928955078125e-07 ;  /* 0x00000002ff557435 */ /* 0x000fe200000001ff */
[----:B------:R-:W-:Y:S01]  /*1ee0*/  FADD R86, R86, R87 ;  /* 0x0000005756567221 */ /* 0x000fe20000000000 */
[----:B------:R-:W-:Y:S02]  /*1ef0*/  MOV R84, 0x1f ;  /* 0x0000001f00547802 */ /* 0x000fe40000000f00 */
[----:B------:R-:W-:-:S07]  /*1f00*/  MOV R83, 0xffffffff ;  /* 0xffffffff00537802 */ /* 0x000fce0000000f00 */
[----:B------:R-:W-:Y:S05]  /*1f10*/  WARPSYNC.COLLECTIVE R83, `(.L_x_12086) ;  /* 0x0000000053087348 */ /* 0x000fea0003c00000 */
[----:B------:R0:W1:Y:S02]  /*1f20*/  SHFL.BFLY P0, R87, R86, R85, R84 ;  /* 0x0c00005556577389 */ /* 0x0000640000000054 */
[----:B01----:R-:W-:Y:S01]  /*1f30*/  ENDCOLLECTIVE ;  /* 0x000000000000791b */ /* 0x003fe20003800000 */
.L_x_12086:
[----:B------:R-:W-:Y:S01]  /*1f40*/  HFMA2.MMA R85, -RZ, RZ, 0, 2.384185791015625e-07 ;  /* 0x00000004ff557435 */ /* 0x000fe200000001ff */
[----:B------:R-:W-:-:S05]  /*1f50*/  FADD R88, R86, R87 ;  /* 0x0000005756587221 */ /* 0x000fca0000000000 */
[----:B------:R-:W-:-:S07]  /*1f60*/  MOV R86, R88 ;  /* 0x0000005800567202 */ /* 0x000fce0000000f00 */
[----:B------:R-:W-:Y:S05]  /*1f70*/  WARPSYNC.COLLECTIVE R83, `(.L_x_12087) ;  /* 0x0000000053087348 */ /* 0x000fea0003c00000 */
[----:B------:R0:W1:Y:S02]  /*1f80*/  SHFL.BFLY P0, R87, R86, R85, R84 ;  /* 0x0c00005556577389 */ /* 0x0000640000000054 */
[----:B01----:R-:W-:Y:S01]  /*1f90*/  ENDCOLLECTIVE ;  /* 0x000000000000791b */ /* 0x003fe20003800000 */
.L_x_12087:
[----:B------:R-:W-:Y:S01]  /*1fa0*/  HFMA2.MMA R85, -RZ, RZ, 0, 4.76837158203125e-07 ;  /* 0x00000008ff557435 */ /* 0x000fe200000001ff */
[----:B------:R-:W-:-:S05]  /*1fb0*/  FADD R89, R88, R87 ;  /* 0x0000005758597221 */ /* 0x000fca0000000000 */
[----:B------:R-:W-:-:S07]  /*1fc0*/  MOV R86, R89 ;  /* 0x0000005900567202 */ /* 0x000fce0000000f00 */
[----:B------:R-:W-:Y:S05]  /*1fd0*/  WARPSYNC.COLLECTIVE R83, `(.L_x_12088) ;  /* 0x0000000053087348 */ /* 0x000fea0003c00000 */
[----:B------:R0:W1:Y:S02]  /*1fe0*/  SHFL.BFLY P0, R87, R86, R85, R84 ;  /* 0x0c00005556577389 */ /* 0x0000640000000054 */
[----:B01----:R-:W-:Y:S01]  /*1ff0*/  ENDCOLLECTIVE ;  /* 0x000000000000791b */ /* 0x003fe20003800000 */
.L_x_12088:
[----:B------:R-:W-:Y:S01]  /*2000*/  HFMA2.MMA R85, -RZ, RZ, 0, 9.5367431640625e-07 ;  /* 0x00000010ff557435 */ /* 0x000fe200000001ff */
[----:B------:R-:W-:-:S05]  /*2010*/  FADD R90, R89, R87 ;  /* 0x00000057595a7221 */ /* 0x000fca0000000000 */
[----:B------:R-:W-:-:S07]  /*2020*/  MOV R86, R90 ;  /* 0x0000005a00567202 */ /* 0x000fce0000000f00 */
[----:B------:R-:W-:Y:S05]  /*2030*/  WARPSYNC.COLLECTIVE R83, `(.L_x_12089) ;  /* 0x0000000053087348 */ /* 0x000fea0003c00000 */
[----:B------:R0:W1:Y:S02]  /*2040*/  SHFL.BFLY P0, R87, R86, R85, R84 ;  /* 0x0c00005556577389 */ /* 0x0000640000000054 */
[----:B01----:R-:W-:Y:S01]  /*2050*/  ENDCOLLECTIVE ;  /* 0x000000000000791b */ /* 0x003fe20003800000 */
.L_x_12089:
        /* <DEDUP_REMOVED lines=56> */
.L_x_12090:
[----:B------:R-:W-:Y:S01]  /*23e0*/  HFMA2.MMA R85, -RZ, RZ, 0, 1.1920928955078125e-07 ;  /* 0x00000002ff557435 */ /* 0x000fe200000001ff */
[----:B------:R-:W-:-:S05]  /*23f0*/  FADD R62, R86, R87 ;  /* 0x00000057563e7221 */ /* 0x000fca0000000000 */
[----:B------:R-:W-:-:S07]  /*2400*/  MOV R86, R62 ;  /* 0x0000003e00567202 */ /* 0x000fce0000000f00 */
[----:B------:R-:W-:Y:S05]  /*2410*/  WARPSYNC.COLLECTIVE R83, `(.L_x_12091) ;  /* 0x0000000053087348 */ /* 0x000fea0003c00000 */
[----:B------:R0:W1:Y:S02]  /*2420*/  SHFL.BFLY P0, R87, R86, R85, R84 ;  /* 0x0c00005556577389 */ /* 0x0000640000000054 */
[----:B01----:R-:W-:Y:S01]  /*2430*/  ENDCOLLECTIVE ;  /* 0x000000000000791b */ /* 0x003fe20003800000 */
.L_x_12091:
[----:B------:R-:W-:Y:S01]  /*2440*/  HFMA2.MMA R85, -RZ, RZ, 0, 2.384185791015625e-07 ;  /* 0x00000004ff557435 */ /* 0x000fe200000001ff */
[----:B------:R-:W-:-:S05]  /*2450*/  FADD R63, R62, R87 ;  /* 0x000000573e3f7221 */ /* 0x000fca0000000000 */
[----:B------:R-:W-:-:S07]  /*2460*/  MOV R86, R63 ;  /* 0x0000003f00567202 */ /* 0x000fce0000000f00 */
[----:B------:R-:W-:Y:S05]  /*2470*/  WARPSYNC.COLLECTIVE R83, `(.L_x_12092) ;  /* 0x0000000053087348 */ /* 0x000fea0003c00000 */
[----:B------:R0:W1:Y:S02]  /*2480*/  SHFL.BFLY P0, R87, R86, R85, R84 ;  /* 0x0c00005556577389 */ /* 0x0000640000000054 */
[----:B01----:R-:W-:Y:S01]  /*2490*/  ENDCOLLECTIVE ;  /* 0x000000000000791b */ /* 0x003fe20003800000 */
.L_x_12092:
[----:B------:R-:W-:Y:S01]  /*24a0*/  HFMA2.MMA R85, -RZ, RZ, 0, 4.76837158203125e-07 ;  /* 0x00000008ff557435 */ /* 0x000fe200000001ff */
[----:B------:R-:W-:-:S05]  /*24b0*/  FADD R89, R63, R87 ;  /* 0x000000573f597221 */ /* 0x000fca0000000000 */
[----:B------:R-:W-:-:S07]  /*24c0*/  MOV R86, R89 ;  /* 0x0000005900567202 */ /* 0x000fce0000000f00 */
[----:B------:R-:W-:Y:S05]  /*24d0*/  WARPSYNC.COLLECTIVE R83, `(.L_x_12093) ;  /* 0x0000000053087348 */ /* 0x000fea0003c00000 */
[----:B------:R0:W1:Y:S02]  /*24e0*/  SHFL.BFLY P0, R87, R86, R85, R84 ;  /* 0x0c00005556577389 */ /* 0x0000640000000054 */
[----:B01----:R-:W-:Y:S01]  /*24f0*/  ENDCOLLECTIVE ;  /* 0x000000000000791b */ /* 0x003fe20003800000 */
.L_x_12093:
[----:B------:R-:W-:Y:S01]  /*2500*/  HFMA2.MMA R85, -RZ, RZ, 0, 9.5367431640625e-07 ;  /* 0x00000010ff557435 */ /* 0x000fe200000001ff */
[----:B------:R-:W-:-:S05]  /*2510*/  FADD R90, R89, R87 ;  /* 0x00000057595a7221 */ /* 0x000fca0000000000 */
[----:B------:R-:W-:-:S07]  /*2520*/  MOV R86, R90 ;  /* 0x0000005a00567202 */ /* 0x000fce0000000f00 */
[----:B------:R-:W-:Y:S05]  /*2530*/  WARPSYNC.COLLECTIVE R83, `(.L_x_12094) ;  /* 0x0000000053087348 */ /* 0x000fea0003c00000 */
[----:B------:R0:W1:Y:S02]  /*2540*/  SHFL.BFLY P0, R87, R86, R85, R84 ;  /* 0x0c00005556577389 */ /* 0x0000640000000054 */
[----:B01----:R-:W-:Y:S01]  /*2550*/  ENDCOLLECTIVE ;  /* 0x000000000000791b */ /* 0x003fe20003800000 */
.L_x_12094:
[----:B------:R-:W-:Y:S05]  /*2560*/  BRA `(.L_x_12095) ;  /* 0xffffffe4000c7947 */ /* 0x000fea000383ffff */
.L_x_12077:
[----:B------:R-:W-:Y:S01]  /*2570*/  HFMA2.MMA R9, -RZ, RZ, 0, 1.847743988037109375e-06 ;  /* 0x0000001fff097435 */ /* 0x000fe200000001ff */
[----:B------:R-:W-:Y:S01]  /*2580*/  BSSY B0, `(.L_x_12096) ;  /* 0x0000006000007945 */ /* 0x000fe20003800000 */
[----:B------:R-:W-:Y:S02]  /*2590*/  MOV R4, 0x10 ;  /* 0x0000001000047802 */ /* 0x000fe40000000f00 */
[----:B----4-:R-:W-:-:S07]  /*25a0*/  MOV R83, 0xffffffff ;  /* 0xffffffff00537802 */ /* 0x010fce0000000f00 */
[----:B0----5:R-:W-:Y:S05]  /*25b0*/  WARPSYNC.COLLECTIVE R83, `(.L_x_12097) ;  /* 0x0000000053087348 */ /* 0x021fea0003c00000 */
[----:B------:R1:W2:Y:S02]  /*25c0*/  SHFL.DOWN P0, R7, R78, R4, R9 ;  /* 0x080000044e077389 */ /* 0x0002a40000000009 */
[----:B012--5:R-:W-:Y:S01]  /*25d0*/  ENDCOLLECTIVE ;  /* 0x000000000000791b */ /* 0x027fe20003800000 */
.L_x_12097:
[----:B------:R-:W-:Y:S05]  /*25e0*/  BSYNC B0 ;  /* 0x0000000000007941 */ /* 0x000fea0003800000 */
.L_x_12096:
        /* <DEDUP_REMOVED lines=9> */
.L_x_12098:
[----:B------:R-:W-:Y:S01]  /*2680*/  HFMA2.MMA R4, -RZ, RZ, 0, 2.384185791015625e-07 ;  /* 0x00000004ff047435 */ /* 0x000fe200000001ff */
[----:B------:R-:W-:-:S04]  /*2690*/  MOV R0, R7 ;  /* 0x0000000700007202 */ /* 0x000fc80000000f00 */
[----:B------:R-:W-:-:S04]  /*26a0*/  FMNMX R0, R3, R0, !PT ;  /* 0x0000000003007209 */ /* 0x000fc80007800000 */
[----:B------:R-:W-:-:S07]  /*26b0*/  MOV R78, R0 ;  /* 0x00000000004e7202 */ /* 0x000fce0000000f00 */
[----:B------:R-:W-:Y:S05]  /*26c0*/  WARPSYNC.COLLECTIVE R83, `(.L_x_12099) ;  /* 0x0000000053087348 */ /* 0x000fea0003c00000 */
[----:B------:R0:W1:Y:S02]  /*26d0*/  SHFL.DOWN P0, R7, R78, R4, R9 ;  /* 0x080000044e077389 */ /* 0x0000640000000009 */
[----:B01----:R-:W-:Y:S01]  /*26e0*/  ENDCOLLECTIVE ;  /* 0x000000000000791b */ /* 0x003fe20003800000 */
.L_x_12099:
[----:B------:R-:W-:Y:S01]  /*26f0*/  HFMA2.MMA R4, -RZ, RZ, 0, 1.1920928955078125e-07 ;  /* 0x00000002ff047435 */ /* 0x000fe200000001ff */
[----:B------:R-:W-:-:S04]  /*2700*/  MOV R5, R7 ;  /* 0x0000000700057202 */ /* 0x000fc80000000f00 */
[----:B------:R-:W-:-:S04]  /*2710*/  FMNMX R5, R0, R5, !PT ;  /* 0x0000000500057209 */ /* 0x000fc80007800000 */
[----:B------:R-:W-:-:S07]  /*2720*/  MOV R78, R5 ;  /* 0x00000005004e7202 */ /* 0x000fce0000000f00 */
[----:B------:R-:W-:Y:S05]  /*2730*/  WARPSYNC.COLLECTIVE R83, `(.L_x_12100) ;  /* 0x0000000053087348 */ /* 0x000fea0003c00000 */
[----:B------:R0:W1:Y:S02]  /*2740*/  SHFL.DOWN P0, R7, R78, R4, R9 ;  /* 0x080000044e077389 */ /* 0x0000640000000009 */
[----:B01----:R-:W-:Y:S01]  /*2750*/  ENDCOLLECTIVE ;  /* 0x000000000000791b */ /* 0x003fe20003800000 */
.L_x_12100:
[----:B------:R-:W-:Y:S01]  /*2760*/  HFMA2.MMA R4, -RZ, RZ, 0, 5.9604644775390625e-08 ;  /* 0x00000001ff047435 */ /* 0x000fe200000001ff */
[----:B------:R-:W-:-:S04]  /*2770*/  MOV R2, R7 ;  /* 0x0000000700027202 */ /* 0x000fc80000000f00 */
[----:B------:R-:W-:-:S04]  /*2780*/  FMNMX R2, R5, R2, !PT ;  /* 0x0000000205027209 */ /* 0x000fc80007800000 */
[----:B------:R-:W-:-:S07]  /*2790*/  MOV R78, R2 ;  /* 0x00000002004e7202 */ /* 0x000fce0000000f00 */
[----:B------:R-:W-:Y:S05]  /*27a0*/  WARPSYNC.COLLECTIVE R83, `(.L_x_12101) ;  /* 0x0000000053087348 */ /* 0x000fea0003c00000 */
[----:B------:R0:W1:Y:S02]  /*27b0*/  SHFL.DOWN P0, R7, R78, R4, R9 ;  /* 0x080000044e077389 */ /* 0x0000640000000009 */
[----:B01----:R-:W-:Y:S01]  /*27c0*/  ENDCOLLECTIVE ;  /* 0x000000000000791b */ /* 0x003fe20003800000 */
.L_x_12101:
[----:B------:R-:W-:Y:S05]  /*27d0*/  BRA `(.L_x_12102) ;  /* 0xfffffff000ac7947 */ /* 0x000fea000383ffff */
.L_x_12080:
[----:B------:R-:W-:Y:S01]  /*27e0*/  HFMA2.MMA R4, -RZ, RZ, 0, 1.1920928955078125e-07 ;  /* 0x00000002ff047435 */ /* 0x000fe200000001ff */
[----:B--2---:R-:W-:Y:S02]  /*27f0*/  MOV R78, R0 ;  /* 0x00000000004e7202 */ /* 0x004fe40000000f00 */
[----:B------:R-:W-:Y:S02]  /*2800*/  MOV R9, 0x1f ;  /* 0x0000001f00097802 */ /* 0x000fe40000000f00 */
[----:B------:R-:W-:-:S07]  /*2810*/  MOV R83, 0xffffffff ;  /* 0xffffffff00537802 */ /* 0x000fce0000000f00 */
[----:B01---5:R-:W-:Y:S05]  /*2820*/  WARPSYNC.COLLECTIVE R83, `(.L_x_12103) ;  /* 0x0000000053087348 */ /* 0x023fea0003c00000 */
[----:B------:R2:W3:Y:S02]  /*2830*/  SHFL.DOWN P0, R7, R78, R4, R9 ;  /* 0x080000044e077389 */ /* 0x0004e40000000009 */
[----:B0123-5:R-:W-:Y:S01]  /*2840*/  ENDCOLLECTIVE ;  /* 0x000000000000791b */ /* 0x02ffe20003800000 */
.L_x_12103:
[----:B------:R-:W-:Y:S01]  /*2850*/  HFMA2.MMA R4, -RZ, RZ, 0, 5.9604644775390625e-08 ;  /* 0x00000001ff047435 */ /* 0x000fe200000001ff */
[----:B------:R-:W-:-:S04]  /*2860*/  MOV R3, R7 ;  /* 0x0000000700037202 */ /* 0x000fc80000000f00 */
[----:B------:R-:W-:-:S04]  /*2870*/  FMNMX R3, R3, R0, !PT ;  /* 0x0000000003037209 */ /* 0x000fc80007800000 */
[----:B------:R-:W-:-:S07]  /*2880*/  MOV R78, R3 ;  /* 0x00000003004e7202 */ /* 0x000fce0000000f00 */
[----:B------:R-:W-:Y:S05]  /*2890*/  WARPSYNC.COLLECTIVE R83, `(.L_x_12104) ;  /* 0x0000000053087348 */ /* 0x000fea0003c00000 */
[----:B------:R0:W1:Y:S02]  /*28a0*/  SHFL.DOWN P0, R7, R78, R4, R9 ;  /* 0x080000044e077389 */ /* 0x0000640000000009 */
[----:B01----:R-:W-:Y:S01]  /*28b0*/  ENDCOLLECTIVE ;  /* 0x000000000000791b */ /* 0x003fe20003800000 */
.L_x_12104:
[----:B------:R-:W-:Y:S01]  /*28c0*/  MOV R2, R7 ;  /* 0x0000000700027202 */ /* 0x000fe20000000f00 */
[----:B------:R-:W-:Y:S06]  /*28d0*/  BRA `(.L_x_12105) ;  /* 0xfffffff000dc7947 */ /* 0x000fec000383ffff */
        .weak           $__internal_189_$__cuda_sm20_rcp_rn_f32_slowpath
        .type           $__internal_189_$__cuda_sm20_rcp_rn_f32_slowpath,@function
        .size           $__internal_189_$__cuda_sm20_rcp_rn_f32_slowpath,(.L_x_14525 - $__internal_189_$__cuda_sm20_rcp_rn_f32_slowpath)
$__internal_189_$__cuda_sm20_rcp_rn_f32_slowpath:
        /* <DEDUP_REMOVED lines=15> */
.L_x_12106:
        /* <DEDUP_REMOVED lines=33> */
.L_x_12108:
[----:B------:R0:W1:Y:S02]  /*2be0*/  MUFU.RCP R2, R0 ;  /* 0x0000000000027308 */ /* 0x0000640000001000 */
.L_x_12107:
[----:B-1-3--:R-:W-:Y:S02]  /*2bf0*/  MOV R5, R2 ;  /* 0x0000000200057202 */ /* 0x00afe40000000f00 */
[----:B------:R-:W-:Y:S02]  /*2c00*/  MOV R2, R7 ;  /* 0x0000000700027202 */ /* 0x000fe40000000f00 */
[----:B------:R-:W-:-:S04]  /*2c10*/  MOV R3, 0x0 ;  /* 0x0000000000037802 */ /* 0x000fc80000000f00 */
[----:B0-2---:R-:W-:Y:S05]  /*2c20*/  RET.REL.NODEC R2 `(_ZN18transformer_engine13normalization19ln_fwd_tuned_kernelINS0_13Kernel_traitsIff13__nv_fp8_e4m3fjLj768ELj1ELj4ELj1ELj16ENS0_18Kernel_traits_baseILj768EffS3_fjLj128EEEEEEEvNS0_19ForwardKernelParamsE) ;  /* 0xffffffd002f47950 */ /* 0x005fea0003c3ffff */
.L_x_12109:
        /* <DEDUP_REMOVED lines=13> */
.L_x_14525:


//--------------------- .text._ZN18transformer_engine13normalization19ln_fwd_tuned_kernelINS0_13Kernel_traitsI6__halfS3_13__nv_fp8_e4m3fjLj65536ELj8ELj1ELj4ELj16ENS0_18Kernel_traits_baseILj65536ES3_S3_S4_fjLj128EEEEEEEvNS0_19ForwardKernelParamsE --------------------------
	.section	.text._ZN18transformer_engine13normalization19ln_fwd_tuned_kernelINS0_13Kernel_traitsI6__halfS3_13__nv_fp8_e4m3fjLj65536ELj8ELj1ELj4ELj16ENS0_18Kernel_traits_baseILj65536ES3_S3_S4_fjLj128EEEEEEEvNS0_19ForwardKernelParamsE,"ax",@progbits
	.align	128
        .global         _ZN18transformer_engine13normalization19ln_fwd_tuned_kernelINS0_13Kernel_traitsI6__halfS3_13__nv_fp8_e4m3fjLj65536ELj8ELj1ELj4ELj16ENS0_18Kernel_traits_baseILj65536ES3_S3_S4_fjLj128EEEEEEEvNS0_19ForwardKernelParamsE
        .type           _ZN18transformer_engine13normalization19ln_fwd_tuned_kernelINS0_13Kernel_traitsI6__halfS3_13__nv_fp8_e4m3fjLj65536ELj8ELj1ELj4ELj16ENS0_18Kernel_traits_baseILj65536ES3_S3_S4_fjLj128EEEEEEEvNS0_19ForwardKernelParamsE,@function
        .size           _ZN18transformer_engine13normalization19ln_fwd_tuned_kernelINS0_13Kernel_traitsI6__halfS3_13__nv_fp8_e4m3fjLj65536ELj8ELj1ELj4ELj16ENS0_18Kernel_traits_baseILj65536ES3_S3_S4_fjLj128EEEEEEEvNS0_19ForwardKernelParamsE,(.L_x_14526 - _ZN18transformer_engine13normalization19ln_fwd_tuned_kernelINS0_13Kernel_traitsI6__halfS3_13__nv_fp8_e4m3fjLj65536ELj8ELj1ELj4ELj16ENS0_18Kernel_traits_baseILj65536ES3_S3_S4_fjLj128EEEEEEEvNS0_19ForwardKernelParamsE)
        .other          _ZN18transformer_engine13normalization19ln_fwd_tuned_kernelINS0_13Kernel_traitsI6__halfS3_13__nv_fp8_e4m3fjLj65536ELj8ELj1ELj4ELj16ENS0_18Kernel_traits_baseILj65536ES3_S3_S4_fjLj128EEEEEEEvNS0_19ForwardKernelParamsE,@"STO_CUDA_ENTRY STV_DEFAULT"
_ZN18transformer_engine13normalization19ln_fwd_tuned_kernelINS0_13Kernel_traitsI6__halfS3_13__nv_fp8_e4m3fjLj65536ELj8ELj1ELj4ELj16ENS0_18Kernel_traits_baseILj65536ES3_S3_S4_fjLj128EEEEEEEvNS0_19ForwardKernelParamsE:
.text._ZN18transformer_engine13normalization19ln_fwd_tuned_kernelINS0_13Kernel_traitsI6__halfS3_13__nv_fp8_e4m3fjLj65536ELj8ELj1ELj4ELj16ENS0_18Kernel_traits_baseILj65536ES3_S3_S4_fjLj128EEEEEEEvNS0_19ForwardKernelParamsE:
        /* <DEDUP_REMOVED lines=25> */
[----:B--2---:R-:W-:-:S06]  /*0190*/  IMAD.WIDE.U32 R2, R13, 0x10, R4 ;  /* 0x000000100d027825 */ /* 0x004fcc00078e0004 */
        /* <DEDUP_REMOVED lines=20> */
.L_x_12129:
[----:B-1----:R-:W1:Y:S01]  /*02e0*/  LDC.64 R120, c[0x0][0x220] ;  /* 0x00008800ff787b82 */ /* 0x002e620000000a00 */
[----:B------:R-:W-:Y:S01]  /*02f0*/  USHF.L.U32 UR4, UR5, 0x7, URZ ;  /* 0x0000000705047899 */ /* 0x000fe2000800063f */
[----:B0-----:R-:W-:-:S05]  /*0300*/  SHF.L.U32 R2, R7, 0xd, RZ ;  /* 0x0000000d07027819 */ /* 0x001fca00000006ff */
[----:B------:R-:W-:-:S04]  /*0310*/  MOV R3, UR4 ;  /* 0x0000000400037c02 */ /* 0x000fc80008000f00 */
        /* <DEDUP_REMOVED lines=309> */
.L_x_12148:
        /* <DEDUP_REMOVED lines=8> */
[----:B------:R-:W-:-:S04]  /*16f0*/  @!P0 MOV R112, 0x400 ;  /* 0x0000040000708802 */ /* 0x000fc80000000f00 */
[----:B------:R-:W-:Y:S02]  /*1700*/  @!P0 IADD3 R112, R112, 0x10, RZ ;  /* 0x0000001070708810 */ /* 0x000fe40007ffe0ff */
[----:B--2---:R-:W-:Y:S02]  /*1710*/  @!P1 LEA R113, R113, R0, 0x18 ;  /* 0x0000000071719211 */ /* 0x004fe400078ec0ff */
[----:B------:R-:W-:-:S04]  /*1720*/  LOP3.LUT R0, R134, 0x3, RZ, 0xc0, !PT ;  /* 0x0000000386007812 */ /* 0x000fc800078ec0ff */
[----:B------:R-:W-:Y:S02]  /*1730*/  @!P1 IADD3 R108, R109, R0, RZ ;  /* 0x000000006d6c9210 */ /* 0x000fe40007ffe0ff */
[----:B------:R-:W-:Y:S02]  /*1740*/  LOP3.LUT P3, RZ, R0, 0x1f, R9, 0xf8, !PT ;  /* 0x0000001f00ff7812 */ /* 0x000fe4000786f809 */
[----:B------:R-:W-:Y:S02]  /*1750*/  @!P1 LEA R113, R108, R113, 0x3 ;  /* 0x000000716c719211 */ /* 0x000fe400078e18ff */
[----:B------:R-:W-:Y:S02]  /*1760*/  @!P0 IADD3 R108, R8, R109, RZ ;  /* 0x0000006d086c8210 */ /* 0x000fe40007ffe0ff */
[----:B-1----:R-:W-:Y:S01]  /*1770*/  @!P0 LEA R112, R142, R112, 0x18 ;  /* 0x000000708e708211 */ /* 0x002fe200078ec0ff */
[----:B------:R-:W-:Y:S01]  /*1780*/  @!P1 STS.64 [R113], R110 ;  /* 0x0000006e71009388 */ /* 0x000fe20000000a00 */
[----:B------:R-:W-:-:S02]  /*1790*/  HFMA2.MMA R142, -RZ, RZ, 0, 0 ;  /* 0x00000000ff8e7435 */ /* 0x000fc400000001ff */
[----:B------:R-:W-:Y:S02]  /*17a0*/  @!P0 LEA R112, R108, R112, 0x3 ;  /* 0x000000706c708211 */ /* 0x000fe400078e18ff */
[----:B------:R-:W-:Y:S01]  /*17b0*/  CS2R R108, SRZ ;  /* 0x00000000006c7805 */ /* 0x000fe2000001ff00 */
        /* <DEDUP_REMOVED lines=13> */
[----:B0123-5:R-:W-:Y:S05]  /*1890*/  CALL.REL.NOINC `($__internal_190_$__cuda_sm20_rcp_rn_f32_slowpath) ;  /* 0x0000005000347944 */ /* 0x02ffea0003c00000 */
[----:B------:R-:W-:Y:S05]  /*18a0*/  BRA `(.L_x_12114) ;  /* 0x0000000000107947 */ /* 0x000fea0003800000 */
.L_x_12113:
[----:B------:R-:W4:Y:S02]  /*18b0*/  MUFU.RCP R113, R146 ;  /* 0x0000009200717308 */ /* 0x000f240000001000 */
[----:B----4-:R-:W-:-:S04]  /*18c0*/  FFMA R0, R146, R113, -1 ;  /* 0xbf80000092007423 */ /* 0x010fc80000000071 */
[----:B------:R-:W-:-:S04]  /*18d0*/  FADD.FTZ R0, -R0, -RZ ;  /* 0x800000ff00007221 */ /* 0x000fc80000010100 */
[----:B------:R-:W-:-:S07]  /*18e0*/  FFMA R113, R113, R0, R113 ;  /* 0x0000000071717223 */ /* 0x000fce0000000071 */
.L_x_12114:
[----:B------:R-:W-:Y:S05]  /*18f0*/  BSYNC B0 ;  /* 0x0000000000007941 */ /* 0x000fea0003800000 */
.L_x_12112:
        /* <DEDUP_REMOVED lines=9> */
[----:B------:R-:W-:-:S03]  /*1990*/  FMUL R142, R142, R113 ;  /* 0x000000718e8e7220 */ /* 0x000fc60000400000 */
[----:B------:R-:W-:Y:S02]  /*19a0*/  FFMA R144, R111, R113, R150 ;  /* 0x000000716f907223 */ /* 0x000fe40000000096 */
[----:B-1----:R1:W2:Y:S04]  /*19b0*/  SHFL.DOWN PT, R109, R142, 0x1, 0x1f ;  /* 0x08201f008e6d7f89 */ /* 0x0022a800000e0000 */
        /* <DEDUP_REMOVED lines=8> */
[----:B0----5:R-:W-:Y:S05]  /*1a40*/  CALL.REL.NOINC `($__internal_190_$__cuda_sm20_rcp_rn_f32_slowpath) ;  /* 0x0000004c00c87944 */ /* 0x021fea0003c00000 */
[----:B------:R-:W-:Y:S05]  /*1a50*/  BRA `(.L_x_12117) ;  /* 0x0000000000107947 */ /* 0x000fea0003800000 */
.L_x_12116:
[----:B------:R-:W1:Y:S02]  /*1a60*/  MUFU.RCP R113, R110 ;  /* 0x0000006e00717308 */ /* 0x000e640000001000 */
[----:B-1----:R-:W-:-:S04]  /*1a70*/  FFMA R0, R110, R113, -1 ;  /* 0xbf8000006e007423 */ /* 0x002fc80000000071 */
[----:B------:R-:W-:-:S04]  /*1a80*/  FADD.FTZ R0, -R0, -RZ ;  /* 0x800000ff00007221 */ /* 0x000fc80000010100 */
[----:B------:R-:W-:-:S07]  /*1a90*/  FFMA R113, R113, R0, R113 ;  /* 0x0000000071717223 */ /* 0x000fce0000000071 */
.L_x_12117:
[----:B------:R-:W-:Y:S05]  /*1aa0*/  BSYNC B0 ;  /* 0x0000000000007941 */ /* 0x000fea0003800000 */
.L_x_12115:
[----:B------:R-:W1:Y:S01]  /*1ab0*/  LDC R0, c[0x0][0x210] ;  /* 0x00008400ff007b82 */ /* 0x000e620000000800 */
[----:B------:R-:W-:Y:S01]  /*1ac0*/  FADD R110, R142, -R109 ;  /* 0x8000006d8e6e7221 */ /* 0x000fe20000000000 */
[----:B------:R-:W-:Y:S01]  /*1ad0*/  FMUL R109, R152, R109 ;  /* 0x0000006d986d7220 */ /* 0x000fe20000400000 */
[----:B------:R-:W-:Y:S01]  /*1ae0*/  FADD R108, R144, R108 ;  /* 0x0000006c906c7221 */ /* 0x000fe20000000000 */
[----:B------:R-:W-:Y:S01]  /*1af0*/  ISETP.GT.U32.AND P0, PT, R8, 0x7, PT ;  /* 0x000000070800780c */ /* 0x000fe20003f04070 */
[----:B------:R-:W-:Y:S01]  /*1b00*/  FMUL R111, R110, R110 ;  /* 0x0000006e6e6f7220 */ /* 0x000fe20000400000 */
[----:B------:R-:W-:-:S03]  /*1b10*/  FFMA R142, R146, R142, R109 ;  /* 0x0000008e928e7223 */ /* 0x000fc6000000006d */
[----:B------:R-:W-:Y:S01]  /*1b20*/  FMUL R111, R146, R111 ;  /* 0x0000006f926f7220 */ /* 0x000fe20000400000 */
[----:B------:R-:W-:Y:S01]  /*1b30*/  FMUL R110, R142, R113 ;  /* 0x000000718e6e7220 */ /* 0x000fe20000400000 */
[----:B------:R-:W-:Y:S02]  /*1b40*/  LOP3.LUT R142, R5, 0x1, RZ, 0xc0, !PT ;  /* 0x00000001058e7812 */ /* 0x000fe400078ec0ff */
[----:B------:R-:W-:-:S03]  /*1b50*/  FMUL R111, R152, R111 ;  /* 0x0000006f986f7220 */ /* 0x000fc60000400000 */
[----:B------:R-:W-:Y:S01]  /*1b60*/  SHFL.IDX PT, R110, R110, RZ, 0x1f ;  /* 0x00001fff6e6e7589 */ /* 0x000fe200000e0000 */
[----:B------:R-:W-:Y:S01]  /*1b70*/  FFMA R111, R111, R113, R108 ;  /* 0x000000716f6f7223 */ /* 0x000fe2000000006c */
[----:B------:R-:W-:Y:S01]  /*1b80*/  IADD3 R113, -R142, RZ, RZ ;  /* 0x000000ff8e717210 */ /* 0x000fe20007ffe1ff */
[----:B------:R-:W2:Y:S04]  /*1b90*/  @!P3 LDC.64 R108, c[0x0][0x240] ;  /* 0x00009000ff6cbb82 */ /* 0x000ea80000000a00 */
[----:B------:R-:W3:Y:S01]  /*1ba0*/  SHFL.IDX PT, R111, R111, RZ, 0x1f ;  /* 0x00001fff6f6f7589 */ /* 0x000ee200000e0000 */
[----:B-1----:R-:W-:-:S04]  /*1bb0*/  SHF.L.U32 R112, R0, 0x3, RZ ;  /* 0x0000000300707819 */ /* 0x002fc800000006ff */
[----:B------:R-:W-:Y:S02]  /*1bc0*/  LOP3.LUT R112, R113, R112, RZ, 0xc0, !PT ;  /* 0x0000007071707212 */ /* 0x000fe400078ec0ff */
[----:B------:R-:W-:-:S04]  /*1bd0*/  LEA.HI R113, R9, UR6, RZ, 0x19 ;  /* 0x0000000609717c11 */ /* 0x000fc8000f8fc8ff */
[----:B------:R-:W-:Y:S02]  /*1be0*/  LEA R144, P1, R113, R112, 0x3 ;  /* 0x0000007071907211 */ /* 0x000fe400078218ff */
[----:B------:R-:W1:Y:S02]  /*1bf0*/  @!P0 LDC.64 R112, c[0x0][0x240] ;  /* 0x00009000ff708b82 */ /* 0x000e640000000a00 */
[----:B0-----:R-:W-:Y:S02]  /*1c00*/  @!P3 IADD3 R138, P2, R144, UR5, RZ ;  /* 0x00000005908abc10 */ /* 0x001fe4000ff5e0ff */
[----:B------:R-:W-:Y:S02]  /*1c10*/  IADD3.X R146, RZ, RZ, RZ, P1, !PT ;  /* 0x000000ffff927210 */ /* 0x000fe40000ffe4ff */
[----:B--2---:R-:W-:Y:S02]  /*1c20*/  @!P3 LEA R108, P1, R138, R108, 0x3 ;  /* 0x0000006c8a6cb211 */ /* 0x004fe400078218ff */
[----:B------:R-:W-:-:S02]  /*1c30*/  @!P3 IADD3.X R140, RZ, R146, RZ, P2, !PT ;  /* 0x00000092ff8cb210 */ /* 0x000fc400017fe4ff */
[----:B------:R-:W-:Y:S02]  /*1c40*/  ISETP.NE.AND P2, PT, R9, RZ, PT ;  /* 0x000000ff0900720c */ /* 0x000fe40003f45270 */
[----:B------:R-:W-:Y:S02]  /*1c50*/  @!P3 LEA.HI.X R109, R138, R109, R140, 0x3, P1 ;  /* 0x0000006d8a6db211 */ /* 0x000fe400008f1c8c */
[----:B------:R-:W-:-:S03]  /*1c60*/  @!P0 IADD3 R138, P1, R8, R144, RZ ;  /* 0x00000090088a8210 */ /* 0x000fc60007f3e0ff */
[----:B---3--:R0:W-:Y:S01]  /*1c70*/  @!P3 STG.E.64 desc[UR8][R108.64], R110 ;  /* 0x0000006e6c00b986 */ /* 0x0081e2000c101b08 */
[----:B------:R-:W-:Y:S02]  /*1c80*/  @!P0 IADD3.X R140, RZ, R146, RZ, P1, !PT ;  /* 0x00000092ff8c8210 */ /* 0x000fe40000ffe4ff */
[----:B-1----:R-:W-:-:S04]  /*1c90*/  @!P0 LEA R112, P1, R138, R112, 0x3 ;  /* 0x000000708a708211 */ /* 0x002fc800078218ff */
[----:B------:R-:W-:Y:S02]  /*1ca0*/  @!P0 LEA.HI.X R113, R138, R113, R140, 0x3, P1 ;  /* 0x000000718a718211 */ /* 0x000fe400008f1c8c */
[----:B------:R-:W-:Y:S01]  /*1cb0*/  ISETP.NE.AND P1, PT, R142, RZ, PT ;  /* 0x000000ff8e00720c */ /* 0x000fe20003f25270 */
[----:B0-----:R-:W-:Y:S01]  /*1cc0*/  HFMA2.MMA R109, -RZ, RZ, 0, 0 ;  /* 0x00000000ff6d7435 */ /* 0x001fe200000001ff */
[----:B------:R-:W-:Y:S11]  /*1cd0*/  @P2 BRA `(.L_x_12118) ;  /* 0x0000000000502947 */ /* 0x000ff60003800000 */
[----:B------:R-:W-:Y:S01]  /*1ce0*/  SEL R0, R0, RZ, P1 ;  /* 0x000000ff00007207 */ /* 0x000fe20000800000 */
[----:B------:R-:W-:Y:S01]  /*1cf0*/  ULDC.64 UR12, c[0x0][0x248] ;  /* 0x00009200000c7ab9 */ /* 0x000fe20000000a00 */
[----:B------:R-:W-:Y:S02]  /*1d00*/  LOP3.LUT P1, RZ, R5, 0x2, RZ, 0xc0, !PT ;  /* 0x0000000205ff7812 */ /* 0x000fe4000782c0ff */
[----:B------:R-:W-:-:S04]  /*1d10*/  IADD3 R108, P2, R0, UR6, RZ ;  /* 0x00000006006c7c10 */ /* 0x000fc8000ff5e0ff */
[----:B------:R-:W-:Y:S02]  /*1d20*/  LEA.HI.X.SX32 R111, R0, RZ, 0x1, P2 ;  /* 0x000000ff006f7211 */ /* 0x000fe400010f0eff */
[C---:B------:R-:W-:Y:S02]  /*1d30*/  LEA R110, P2, R108.reuse, UR12, 0x2 ;  /* 0x0000000c6c6e7c11 */ /* 0x040fe4000f8410ff */
        /* <DEDUP_REMOVED lines=9> */
.L_x_12119:
[----:B0-----:R-:W2:Y:S04]  /*1dd0*/  LDG.E.STRONG.GPU R0, desc[UR8][R110.64] ;  /* 0x000000086e007981 */ /* 0x001ea8000c1ef900 */
[----:B--2---:R-:W-:Y:S01]  /*1de0*/  CCTL.IVALL ;  /* 0x00000000ff00798f */ /* 0x004fe20002000000 */
[----:B------:R-:W-:Y:S05]  /*1df0*/  YIELD ;  /* 0x0000000000007946 */ /* 0x000fea0003800000 */
[----:B------:R-:W-:-:S13]  /*1e00*/  ISETP.NE.AND P1, PT, R0, R108, PT ;  /* 0x0000006c0000720c */ /* 0x000fda0003f25270 */
[----:B------:R-:W-:Y:S05]  /*1e10*/  @P1 BRA `(.L_x_12119) ;  /* 0xfffffffc00ec1947 */ /* 0x000fea000383ffff */
.L_x_12118:
        /* <DEDUP_REMOVED lines=20> */
[----:B012--5:R-:W-:Y:S05]  /*1f60*/  CALL.REL.NOINC `($__internal_190_$__cuda_sm20_rcp_rn_f32_slowpath) ;  /* 0x0000004800807944 */ /* 0x027fea0003c00000 */
[----:B------:R-:W-:Y:S05]  /*1f70*/  BRA `(.L_x_12122) ;  /* 0x0000000000107947 */ /* 0x000fea0003800000 */
.L_x_12121:
[----:B------:R-:W3:Y:S02]  /*1f80*/  MUFU.RCP R113, R142 ;  /* 0x0000008e00717308 */ /* 0x000ee40000001000 */
[----:B---3--:R-:W-:-:S04]  /*1f90*/  FFMA R0, R142, R113, -1 ;  /* 0xbf8000008e007423 */ /* 0x008fc80000000071 */
[----:B------:R-:W-:-:S04]  /*1fa0*/  FADD.FTZ R0, -R0, -RZ ;  /* 0x800000ff00007221 */ /* 0x000fc80000010100 */
[----:B------:R-:W-:-:S07]  /*1fb0*/  FFMA R113, R113, R0, R113 ;  /* 0x0000000071717223 */ /* 0x000fce0000000071 */
.L_x_12122:
[----:B------:R-:W-:Y:S05]  /*1fc0*/  BSYNC B0 ;  /* 0x0000000000007941 */ /* 0x000fea0003800000 */
.L_x_12120:
[----:B------:R-:W3:Y:S01]  /*1fd0*/  SHFL.DOWN PT, R134, R142, 0x2, 0x1f ;  /* 0x08401f008e867f89 */ /* 0x000ee200000e0000 */
[----:B-1----:R-:W-:Y:S01]  /*1fe0*/  FADD R0, -R150, R108 ;  /* 0x0000006c96007221 */ /* 0x002fe20000000100 */
[----:B------:R-:W-:Y:S01]  /*1ff0*/  FMUL R150, R144, R150 ;  /* 0x0000009690967220 */ /* 0x000fe20000400000 */
[----:B------:R-:W-:Y:S02]  /*2000*/  BSSY B0, `(.L_x_12123) ;  /* 0x0000017000007945 */ /* 0x000fe40003800000 */
[----:B------:R-:W-:Y:S01]  /*2010*/  FMUL R111, R0, R0 ;  /* 0x00000000006f7220 */ /* 0x000fe20000400000 */
[----:B0-----:R-:W-:Y:S01]  /*2020*/  FFMA R108, R146, R108, R150 ;  /* 0x0000006c926c7223 */ /* 0x001fe20000000096 */
[----:B--2---:R-:W-:Y:S02]  /*2030*/  FADD R150, R148, R109 ;  /* 0x0000006d94967221 */ /* 0x004fe40000000000 */
        /* <DEDUP_REMOVED lines=13> */
[----:B-----5:R-:W-:Y:S05]  /*2110*/  CALL.REL.NOINC `($__internal_190_$__cuda_sm20_rcp_rn_f32_slowpath) ;  /* 0x0000004800147944 */ /* 0x020fea0003c00000 */
[----:B------:R-:W-:Y:S05]  /*2120*/  BRA `(.L_x_12125) ;  /* 0x0000000000107947 */ /* 0x000fea0003800000 */
.L_x_12124:
[----:B------:R-:W0:Y:S02]  /*2130*/  MUFU.RCP R113, R108 ;  /* 0x0000006c00717308 */ /* 0x000e240000001000 */
[----:B0-----:R-:W-:-:S04]  /*2140*/  FFMA R0, R108, R113, -1 ;  /* 0xbf8000006c007423 */ /* 0x001fc80000000071 */
[----:B------:R-:W-:-:S04]  /*2150*/  FADD.FTZ R0, -R0, -RZ ;  /* 0x800000ff00007221 */ /* 0x000fc80000010100 */
[----:B------:R-:W-:-:S07]  /*2160*/  FFMA R113, R113, R0, R113 ;  /* 0x0000000071717223 */ /* 0x000fce0000000071 */
.L_x_12125:
[----:B------:R-:W-:Y:S05]  /*2170*/  BSYNC B0 ;  /* 0x0000000000007941 */ /* 0x000fea0003800000 */
.L_x_12123:
        /* <DEDUP_REMOVED lines=20> */
[----:B-----5:R-:W-:Y:S05]  /*22c0*/  CALL.REL.NOINC `($__internal_190_$__cuda_sm20_rcp_rn_f32_slowpath) ;  /* 0x0000004400a87944 */ /* 0x020fea0003c00000 */
[----:B------:R-:W-:Y:S05]  /*22d0*/  BRA `(.L_x_12128) ;  /* 0x0000000000107947 */ /* 0x000fea0003800000 */
.L_x_12127:
[----:B------:R-:W0:Y:S02]  /*22e0*/  MUFU.RCP R113, R110 ;  /* 0x0000006e00717308 */ /* 0x000e240000001000 */
[----:B0-----:R-:W-:-:S04]  /*22f0*/  FFMA R0, R110, R113, -1 ;  /* 0xbf8000006e007423 */ /* 0x001fc80000000071 */
[----:B------:R-:W-:-:S04]  /*2300*/  FADD.FTZ R0, -R0, -RZ ;  /* 0x800000ff00007221 */ /* 0x000fc80000010100 */
[----:B------:R-:W-:-:S07]  /*2310*/  FFMA R113, R113, R0, R113 ;  /* 0x0000000071717223 */ /* 0x000fce0000000071 */
.L_x_12128:
[----:B------:R-:W-:Y:S05]  /*2320*/  BSYNC B0 ;  /* 0x0000000000007941 */ /* 0x000fea0003800000 */
.L_x_12126:
[----:B------:R-:W-:Y:S01]  /*2330*/  FADD R0, R142, -R134 ;  /* 0x800000868e007221 */ /* 0x000fe20000000000 */
[----:B------:R-:W-:Y:S01]  /*2340*/  FADD R144, R144, R109 ;  /* 0x0000006d90907221 */ /* 0x000fe20000000000 */
[----:B------:R-:W-:Y:S01]  /*2350*/  FMUL R109, R146, R134 ;  /* 0x00000086926d7220 */ /* 0x000fe20000400000 */
[----:B------:R-:W-:Y:S01]  /*2360*/  ULDC.U8 UR11, c[0x0][0x250] ;  /* 0x00009400000b7ab9 */ /* 0x000fe20000000000 */
[----:B------:R-:W-:Y:S01]  /*2370*/  FMUL R111, R0, R0 ;  /* 0x00000000006f7220 */ /* 0x000fe20000400000 */
[----:B------:R-:W-:Y:S01]  /*2380*/  ISETP.NE.AND P2, PT, RZ, UR11, PT ;  /* 0x0000000bff007c0c */ /* 0x000fe2000bf45270 */
[----:B------:R-:W0:Y:S01]  /*2390*/  LDC R0, c[0x0][0x268] ;  /* 0x00009a00ff007b82 */ /* 0x000e220000000800 */
[----:B-----5:R-:W-:Y:S02]  /*23a0*/  HADD2.F32 R112, -RZ, R28.H1_H1 ;  /* 0x3000001cff707230 */ /* 0x020fe40000004100 */
[C---:B------:R-:W-:Y:S01]  /*23b0*/  FMUL R111, R108.reuse, R111 ;  /* 0x0000006f6c6f7220 */ /* 0x040fe20000400000 */
[----:B------:R-:W-:Y:S01]  /*23c0*/  FFMA R108, R108, R142, R109 ;  /* 0x0000008e6c6c7223 */ /* 0x000fe2000000006d */
[----:B------:R-:W-:Y:S01]  /*23d0*/  HADD2.F32 R134, -RZ, R61.H0_H0 ;  /* 0x2000003dff867230 */ /* 0x000fe20000004100 */
[----:B------:R-:W-:Y:S01]  /*23e0*/  ULDC.64 UR12, c[0x0][0x288] ;  /* 0x0000a200000c7ab9 */ /* 0x000fe20000000a00 */
[----:B------:R-:W-:Y:S01]  /*23f0*/  FMUL R111, R146, R111 ;  /* 0x0000006f926f7220 */ /* 0x000fe20000400000 */
[----:B------:R-:W-:Y:S01]  /*2400*/  HADD2.F32 R138, -RZ, R29.H1_H1 ;  /* 0x3000001dff8a7230 */ /* 0x000fe20000004100 */
[----:B------:R-:W-:Y:S01]  /*2410*/  ULDC.U8 UR11, c[0x0][0x294] ;  /* 0x0000a500000b7ab9 */ /* 0x000fe20000000000 */
[----:B------:R-:W-:-:S02]  /*2420*/  HADD2.F32 R140, -RZ, R61.H1_H1 ;  /* 0x3000003dff8c7230 */ /* 0x000fc40000004100 */
[-C--:B------:R-:W-:Y:S01]  /*2430*/  FFMA R111, R111, R113.reuse, R144 ;  /* 0x000000716f6f7223 */ /* 0x080fe20000000090 */
[----:B------:R-:W-:Y:S01]  /*2440*/  FMUL R113, R108, R113 ;  /* 0x000000716c717220 */ /* 0x000fe20000400000 */
[----:B------:R-:W-:Y:S01]  /*2450*/  @P2 FADD R112, R112, 1 ;  /* 0x3f80000070702421 */ /* 0x000fe20000000000 */
[----:B------:R-:W1:Y:S01]  /*2460*/  @!P3 LDC.64 R108, c[0x0][0x228] ;  /* 0x00008a00ff6cbb82 */ /* 0x000e620000000a00 */
[----:B------:R-:W-:Y:S01]  /*2470*/  @P2 FADD R138, R138, 1 ;  /* 0x3f8000008a8a2421 */ /* 0x000fe20000000000 */
[----:B------:R-:W-:Y:S01]  /*2480*/  ISETP.NE.AND P1, PT, RZ, UR11, PT ;  /* 0x0000000bff007c0c */ /* 0x000fe2000bf25270 */
[----:B------:R-:W0:Y:S01]  /*2490*/  SHFL.IDX PT, R111, R111, RZ, 0x1f ;  /* 0x00001fff6f6f7589 */ /* 0x000e2200000e0000 */
[----:B------:R-:W-:Y:S02]  /*24a0*/  LOP3.LUT R19, R19, 0xffffff00, RZ, 0xc0, !PT ;  /* 0xffffff0013137812 */ /* 0x000fe400078ec0ff */
[----:B------:R-:W-:Y:S01]  /*24b0*/  LOP3.LUT R21, R21, 0xffffff00, RZ, 0xc0, !PT ;  /* 0xffffff0015157812 */ /* 0x000fe200078ec0ff */
[----:B------:R-:W2:Y:S01]  /*24c0*/  SHFL.IDX PT, R113, R113, RZ, 0x1f ;  /* 0x00001fff71717589 */ /* 0x000ea200000e0000 */
[----:B------:R-:W-:-:S02]  /*24d0*/  LOP3.LUT R23, R23, 0xffffff00, RZ, 0xc0, !PT ;  /* 0xffffff0017177812 */ /* 0x000fc400078ec0ff */
[----:B------:R-:W-:Y:S02]  /*24e0*/  LOP3.LUT R25, R25, 0xffffff00, RZ, 0xc0, !PT ;  /* 0xffffff0019197812 */ /* 0x000fe400078ec0ff */
[----:B------:R-:W-:-:S04]  /*24f0*/  IADD3 R5, R5, 0x1, RZ ;  /* 0x0000000105057810 */ /* 0x000fc80007ffe0ff */
[----:B------:R-:W-:Y:S01]  /*2500*/  LOP3.LUT R5, R5, 0x3, RZ, 0xc0, !PT ;  /* 0x0000000305057812 */ /* 0x000fe200078ec0ff */
[----:B-1----:R-:W-:-:S04]  /*2510*/  @!P3 IMAD.WIDE R108, R7, 0x4, R108 ;  /* 0x00000004076cb825 */ /* 0x002fc800078e026c */
[----:B0-----:R-:W-:Y:S01]  /*2520*/  FFMA R0, R111, 1.52587890625e-05, R0 ;  /* 0x378000006f007823 */ /* 0x001fe20000000000 */
[----:B--2---:R-:W-:-:S04]  /*2530*/  R2UR UR14, R113 ;  /* 0x00000000710e72ca */ /* 0x004fc800000e0000 */
[----:B------:R-:W-:-:S09]  /*2540*/  FSETP.GEU.AND P0, PT, |R0|, 1.175494350822287508e-38, PT ;  /* 0x008000000000780b */ /* 0x000fd20003f0e200 */
[----:B------:R-:W-:Y:S01]  /*2550*/  FADD R3, R3, -UR14 ;  /* 0x8000000e03037e21 */ /* 0x000fe20008000000 */
[----:B------:R-:W-:-:S03]  /*2560*/  FADD R125, R125, -UR14 ;  /* 0x8000000e7d7d7e21 */ /* 0x000fc60008000000 */
[----:B------:R-:W-:Y:S01]  /*2570*/  @!P0 FMUL R0, R0, 16777216 ;  /* 0x4b80000000008820 */ /* 0x000fe20000400000 */
[----:B------:R-:W-:Y:S01]  /*2580*/  FADD R27, R27, -UR14 ;  /* 0x8000000e1b1b7e21 */ /* 0x000fe20008000000 */
[----:B------:R-:W-:Y:S01]  /*2590*/  MOV R111, UR14 ;  /* 0x0000000e006f7c02 */ /* 0x000fe20008000f00 */
        /* <DEDUP_REMOVED lines=16> */
[----:B-1----:R-:W-:-:S02]  /*26a0*/  HADD2.F32 R108, -RZ, R62.H0_H0 ;  /* 0x2000003eff6c7230 */ /* 0x002fc40000004100 */
[----:B------:R-:W-:Y:S01]  /*26b0*/  FADD R149, R149, -UR14 ;  /* 0x8000000e95957e21 */ /* 0x000fe20008000000 */
[----:B------:R-:W-:Y:S01]  /*26c0*/  FADD R147, R147, -UR14 ;  /* 0x8000000e93937e21 */ /* 0x000fe20008000000 */
[----:B------:R-:W-:Y:S01]  /*26d0*/  FADD R151, R151, -UR14 ;  /* 0x8000000e97977e21 */ /* 0x000fe20008000000 */
[----:B0-----:R-:W-:Y:S01]  /*26e0*/  R2UR UR4, R0 ;  /* 0x00000000000472ca */ /* 0x001fe200000e0000 */
[----:B------:R-:W-:Y:S02]  /*26f0*/  HADD2.F32 R0, -RZ, R28.H0_H0 ;  /* 0x2000001cff007230 */ /* 0x000fe40000004100 */
        /* <DEDUP_REMOVED lines=40> */
[----:B------:R-:W-:Y:S01]  /*2980*/  FMUL R131, R131, UR4 ;  /* 0x0000000483837c20 */ /* 0x000fe20008400000 */
[----:B------:R-:W-:Y:S02]  /*2990*/  HADD2.F32 R0, -RZ, R60.H1_H1 ;  /* 0x3000003cff007230 */ /* 0x000fe40000004100 */
[----:B------:R-:W-:Y:S01]  /*29a0*/  FMUL R127, R127, UR4 ;  /* 0x000000047f7f7c20 */ /* 0x000fe20008400000 */
[----:B------:R-:W-:Y:S01]  /*29b0*/  FMUL R129, R129, UR4 ;  /* 0x0000000481817c20 */ /* 0x000fe20008400000 */
[----:B------:R-:W-:Y:S01]  /*29c0*/  @P2 FADD R110, R110, 1 ;  /* 0x3f8000006e6e2421 */ /* 0x000fe20000000000 */
[----:B------:R-:W-:Y:S01]  /*29d0*/  FMUL R133, R133, UR4 ;  /* 0x0000000485857c20 */ /* 0x000fe20008400000 */
[----:B------:R-:W-:Y:S01]  /*29e0*/  FFMA R111, R125, R112, R0 ;  /* 0x000000707d6f7223 */ /* 0x000fe20000000000 */
[--C-:B------:R-:W-:Y:S02]  /*29f0*/  HADD2.F32 R0, -RZ, R30.reuse.H0_H0 ;  /* 0x2000001eff007230 */ /* 0x100fe40000004100 */
[----:B------:R-:W-:Y:S01]  /*2a00*/  FFMA R109, R27, R110, R134 ;  /* 0x0000006e1b6d7223 */ /* 0x000fe20000000086 */
[----:B------:R-:W-:-:S02]  /*2a10*/  HADD2.F32 R110, -RZ, R30.H1_H1 ;  /* 0x3000001eff6e7230 */ /* 0x000fc40000004100 */
[----:B------:R-:W-:Y:S01]  /*2a20*/  FFMA R27, R127, R138, R140 ;  /* 0x0000008a7f1b7223 */ /* 0x000fe2000000008c */
[----:B------:R-:W-:Y:S02]  /*2a30*/  HADD2.F32 R112, -RZ, R62.H1_H1 ;  /* 0x3000003eff707230 */ /* 0x000fe40000004100 */
[----:B------:R-:W-:Y:S01]  /*2a40*/  @P2 FADD R0, R0, 1 ;  /* 0x3f80000000002421 */ /* 0x000fe20000000000 */
[----:B------:R-:W-:Y:S02]  /*2a50*/  HADD2.F32 R134, -RZ, R31.H0_H0 ;  /* 0x2000001fff867230 */ /* 0x000fe40000004100 */
[----:B------:R-:W-:Y:S01]  /*2a60*/  @P2 FADD R110, R110, 1 ;  /* 0x3f8000006e6e2421 */ /* 0x000fe20000000000 */
[----:B------:R-:W-:Y:S02]  /*2a70*/  HADD2.F32 R138, -RZ, R63.H0_H0 ;  /* 0x2000003fff8a7230 */ /* 0x000fe40000004100 */
[----:B------:R-:W-:Y:S01]  /*2a80*/  FFMA R125, R93, R0, R108 ;  /* 0x000000005d7d7223 */ /* 0x000fe2000000006c */
[----:B------:R-:W-:-:S02]  /*2a90*/  HADD2.F32 R0, -RZ, R31.H1_H1 ;  /* 0x3000001fff007230 */ /* 0x000fc40000004100 */
[----:B------:R-:W-:Y:S01]  /*2aa0*/  FFMA R113, R131, R110, R112 ;  /* 0x0000006e83717223 */ /* 0x000fe20000000070 */
[----:B------:R-:W-:Y:S02]  /*2ab0*/  HADD2.F32 R110, -RZ, R32.H0_H0 ;  /* 0x20000020ff6e7230 */ /* 0x000fe40000004100 */
[----:B------:R-:W-:Y:S01]  /*2ac0*/  @P2 FADD R134, R134, 1 ;  /* 0x3f80000086862421 */ /* 0x000fe20000000000 */
[----:B------:R-:W-:Y:S02]  /*2ad0*/  HADD2.F32 R108, -RZ, R63.H1_H1 ;  /* 0x3000003fff6c7230 */ /* 0x000fe40000004100 */
[----:B------:R-:W-:Y:S01]  /*2ae0*/  @P2 FADD R0, R0, 1 ;  /* 0x3f80000000002421 */ /* 0x000fe20000000000 */
[----:B------:R-:W-:Y:S02]  /*2af0*/  HADD2.F32 R112, -RZ, R64.H0_H0 ;  /* 0x20000040ff707230 */ /* 0x000fe40000004100 */
[----:B------:R-:W-:Y:S01]  /*2b00*/  @P2 FADD R110, R110, 1 ;  /* 0x3f8000006e6e2421 */ /* 0x000fe20000000000 */
[----:B------:R-:W-:Y:S01]  /*2b10*/  FMUL R95, R95, UR4 ;  /* 0x000000045f5f7c20 */ /* 0x000fe20008400000 */
[----:B------:R-:W-:Y:S01]  /*2b20*/  FFMA R93, R129, R134, R138 ;  /* 0x00000086815d7223 */ /* 0x000fe2000000008a */
[----:B------:R-:W-:-:S02]  /*2b30*/  HADD2.F32 R134, -RZ, R32.H1_H1 ;  /* 0x30000020ff867230 */ /* 0x000fc40000004100 */
[----:B------:R-:W-:Y:S01]  /*2b40*/  FFMA R129, R133, R0, R108 ;  /* 0x0000000085817223 */ /* 0x000fe2000000006c */
[----:B------:R-:W-:Y:S01]  /*2b50*/  FFMA R127, R95, R110, R112 ;  /* 0x0000006e5f7f7223 */ /* 0x000fe20000000070 */
[--C-:B------:R-:W-:Y:S02]  /*2b60*/  HADD2.F32 R0, -RZ, R33.reuse.H0_H0 ;  /* 0x20000021ff007230 */ /* 0x100fe40000004100 */
[----:B------:R-:W-:Y:S01]  /*2b70*/  FMUL R137, R137, UR4 ;  /* 0x0000000489897c20 */ /* 0x000fe20008400000 */
[----:B------:R-:W-:Y:S02]  /*2b80*/  HADD2.F32 R110, -RZ, R33.H1_H1 ;  /* 0x30000021ff6e7230 */ /* 0x000fe40000004100 */
[----:B------:R-:W-:Y:S01]  /*2b90*/  @P2 FADD R134, R134, 1 ;  /* 0x3f80000086862421 */ /* 0x000fe20000000000 */
[----:B------:R-:W-:Y:S02]  /*2ba0*/  HADD2.F32 R138, -RZ, R64.H1_H1 ;  /* 0x30000040ff8a7230 */ /* 0x000fe40000004100 */
[----:B------:R-:W-:Y:S01]  /*2bb0*/  @P2 FADD R0, R0, 1 ;  /* 0x3f80000000002421 */ /* 0x000fe20000000000 */
[----:B------:R-:W-:-:S02]  /*2bc0*/  HADD2.F32 R108, -RZ, R65.H0_H0 ;  /* 0x20000041ff6c7230 */ /* 0x000fc40000004100 */
[----:B------:R-:W-:Y:S01]  /*2bd0*/  FMUL R135, R135, UR4 ;  /* 0x0000000487877c20 */ /* 0x000fe20008400000 */
[----:B------:R-:W-:Y:S02]  /*2be0*/  HADD2.F32 R112, -RZ, R65.H1_H1 ;  /* 0x30000041ff707230 */ /* 0x000fe40000004100 */
[----:B------:R-:W-:Y:S01]  /*2bf0*/  @P2 FADD R110, R110, 1 ;  /* 0x3f8000006e6e2421 */ /* 0x000fe20000000000 */
[----:B------:R-:W-:Y:S01]  /*2c00*/  FMUL R139, R139, UR4 ;  /* 0x000000048b8b7c20 */ /* 0x000fe20008400000 */
[----:B------:R-:W-:Y:S01]  /*2c10*/  FFMA R95, R137, R134, R138 ;  /* 0x00000086895f7223 */ /* 0x000fe2000000008a */
[--C-:B------:R-:W-:Y:S02]  /*2c20*/  HADD2.F32 R134, -RZ, R34.reuse.H0_H0 ;  /* 0x20000022ff867230 */ /* 0x100fe40000004100 */
[----:B------:R-:W-:Y:S01]  /*2c30*/  FMUL R131, R97, UR4 ;  /* 0x0000000461837c20 */ /* 0x000fe20008400000 */
[----:B------:R-:W-:Y:S01]  /*2c40*/  FFMA R133, R135, R0, R108 ;  /* 0x0000000087857223 */ /* 0x000fe2000000006c */
[----:B------:R-:W-:Y:S01]  /*2c50*/  FFMA R97, R139, R110, R112 ;  /* 0x0000006e8b617223 */ /* 0x000fe20000000070 */
[----:B------:R-:W-:-:S02]  /*2c60*/  HADD2.F32 R0, -RZ, R34.H1_H1 ;  /* 0x30000022ff007230 */ /* 0x000fc40000004100 */
[----:B------:R-:W-:Y:S01]  /*2c70*/  @P2 FADD R134, R134, 1 ;  /* 0x3f80000086862421 */ /* 0x000fe20000000000 */
[----:B------:R-:W-:Y:S02]  /*2c80*/  HADD2.F32 R110, -RZ, R35.H0_H0 ;  /* 0x20000023ff6e7230 */ /* 0x000fe40000004100 */
[----:B------:R-:W-:Y:S01]  /*2c90*/  FMUL R143, R143, UR4 ;  /* 0x000000048f8f7c20 */ /* 0x000fe20008400000 */
[--C-:B------:R-:W-:Y:S02]  /*2ca0*/  HADD2.F32 R138, -RZ, R66.reuse.H0_H0 ;  /* 0x20000042ff8a7230 */ /* 0x100fe40000004100 */
[----:B------:R-:W-:Y:S01]  /*2cb0*/  @P2 FADD R0, R0, 1 ;  /* 0x3f80000000002421 */ /* 0x000fe20000000000 */
[----:B------:R-:W-:Y:S02]  /*2cc0*/  HADD2.F32 R108, -RZ, R66.H1_H1 ;  /* 0x30000042ff6c7230 */ /* 0x000fe40000004100 */
[----:B------:R-:W-:Y:S01]  /*2cd0*/  @P2 FADD R110, R110, 1 ;  /* 0x3f8000006e6e2421 */ /* 0x000fe20000000000 */
[----:B------:R-:W-:-:S02]  /*2ce0*/  HADD2.F32 R112, -RZ, R67.H0_H0 ;  /* 0x20000043ff707230 */ /* 0x000fc40000004100 */
[----:B------:R-:W-:Y:S01]  /*2cf0*/  FMUL R141, R141, UR4 ;  /* 0x000000048d8d7c20 */ /* 0x000fe20008400000 */
[----:B------:R-:W-:Y:S01]  /*2d00*/  FFMA R131, R131, R134, R138 ;  /* 0x0000008683837223 */ /* 0x000fe2000000008a */
[----:B------:R-:W-:Y:S02]  /*2d10*/  HADD2.F32 R134, -RZ, R35.H1_H1 ;  /* 0x30000023ff867230 */ /* 0x000fe40000004100 */
[----:B------:R-:W-:Y:S01]  /*2d20*/  FFMA R139, R143, R0, R108 ;  /* 0x000000008f8b7223 */ /* 0x000fe2000000006c */
[----:B------:R-:W-:Y:S01]  /*2d30*/  FFMA R137, R141, R110, R112 ;  /* 0x0000006e8d897223 */ /* 0x000fe20000000070 */
[--C-:B------:R-:W-:Y:S02]  /*2d40*/  HADD2.F32 R0, -RZ, R36.reuse.H0_H0 ;  /* 0x20000024ff007230 */ /* 0x100fe40000004100 */
[----:B------:R-:W-:Y:S01]  /*2d50*/  FMUL R145, R145, UR4 ;  /* 0x0000000491917c20 */ /* 0x000fe20008400000 */
[----:B------:R-:W-:Y:S02]  /*2d60*/  HADD2.F32 R110, -RZ, R36.H1_H1 ;  /* 0x30000024ff6e7230 */ /* 0x000fe40000004100 */
[----:B------:R-:W-:Y:S01]  /*2d70*/  @P2 FADD R134, R134, 1 ;  /* 0x3f80000086862421 */ /* 0x000fe20000000000 */
[----:B------:R-:W-:-:S02]  /*2d80*/  HADD2.F32 R138, -RZ, R67.H1_H1 ;  /* 0x30000043ff8a7230 */ /* 0x000fc40000004100 */
[----:B------:R-:W-:Y:S01]  /*2d90*/  @P2 FADD R0, R0, 1 ;  /* 0x3f80000000002421 */ /* 0x000fe20000000000 */
[--C-:B------:R-:W-:Y:S02]  /*2da0*/  HADD2.F32 R108, -RZ, R68.reuse.H0_H0 ;  /* 0x20000044ff6c7230 */ /* 0x100fe40000004100 */
[----:B------:R-:W-:Y:S01]  /*2db0*/  FMUL R99, R99, UR4 ;  /* 0x0000000463637c20 */ /* 0x000fe20008400000 */
[----:B------:R-:W-:Y:S02]  /*2dc0*/  HADD2.F32 R112, -RZ, R68.H1_H1 ;  /* 0x30000044ff707230 */ /* 0x000fe40000004100 */
[----:B------:R-:W-:Y:S01]  /*2dd0*/  @P2 FADD R110, R110, 1 ;  /* 0x3f8000006e6e2421 */ /* 0x000fe20000000000 */
[----:B------:R-:W-:Y:S01]  /*2de0*/  FMUL R149, R149, UR4 ;  /* 0x0000000495957c20 */ /* 0x000fe20008400000 */
[----:B------:R-:W-:Y:S01]  /*2df0*/  FFMA R135, R145, R134, R138 ;  /* 0x0000008691877223 */ /* 0x000fe2000000008a */
[--C-:B------:R-:W-:Y:S02]  /*2e00*/  HADD2.F32 R134, -RZ, R37.reuse.H0_H0 ;  /* 0x20000025ff867230 */ /* 0x100fe40000004100 */
[----:B------:R-:W-:Y:S01]  /*2e10*/  FFMA R143, R99, R0, R108 ;  /* 0x00000000638f7223 */ /* 0x000fe2000000006c */
[----:B------:R-:W-:Y:S01]  /*2e20*/  FFMA R141, R149, R110, R112 ;  /* 0x0000006e958d7223 */ /* 0x000fe20000000070 */
[----:B------:R-:W-:-:S02]  /*2e30*/  HADD2.F32 R0, -RZ, R37.H1_H1 ;  /* 0x30000025ff007230 */ /* 0x000fc40000004100 */
[----:B------:R-:W-:Y:S01]  /*2e40*/  FMUL R147, R147, UR4 ;  /* 0x0000000493937c20 */ /* 0x000fe20008400000 */
[----:B------:R-:W-:Y:S02]  /*2e50*/  HADD2.F32 R110, -RZ, R38.H0_H0 ;  /* 0x20000026ff6e7230 */ /* 0x000fe40000004100 */
[----:B------:R-:W-:Y:S01]  /*2e60*/  @P2 FADD R134, R134, 1 ;  /* 0x3f80000086862421 */ /* 0x000fe20000000000 */
[--C-:B------:R-:W-:Y:S02]  /*2e70*/  HADD2.F32 R138, -RZ, R69.reuse.H0_H0 ;  /* 0x20000045ff8a7230 */ /* 0x100fe40000004100 */
[----:B------:R-:W-:Y:S01]  /*2e80*/  @P2 FADD R0, R0, 1 ;  /* 0x3f80000000002421 */ /* 0x000fe20000000000 */
[----:B------:R-:W-:Y:S02]  /*2e90*/  HADD2.F32 R108, -RZ, R69.H1_H1 ;  /* 0x30000045ff6c7230 */ /* 0x000fe40000004100 */
[----:B------:R-:W-:Y:S01]  /*2ea0*/  FMUL R151, R151, UR4 ;  /* 0x0000000497977c20 */ /* 0x000fe20008400000 */
[----:B------:R-:W-:-:S02]  /*2eb0*/  HADD2.F32 R112, -RZ, R70.H0_H0 ;  /* 0x20000046ff707230 */ /* 0x000fc40000004100 */
[----:B------:R-:W-:Y:S01]  /*2ec0*/  @P2 FADD R110, R110, 1 ;  /* 0x3f8000006e6e2421 */ /* 0x000fe20000000000 */
[----:B------:R-:W-:Y:S01]  /*2ed0*/  FMUL R101, R101, UR4 ;  /* 0x0000000465657c20 */ /* 0x000fe20008400000 */
[----:B------:R-:W-:Y:S01]  /*2ee0*/  FFMA R99, R147, R134, R138 ;  /* 0x0000008693637223 */ /* 0x000fe2000000008a */
[----:B------:R-:W-:Y:S02]  /*2ef0*/  HADD2.F32 R134, -RZ, R38.H1_H1 ;  /* 0x30000026ff867230 */ /* 0x000fe40000004100 */
[----:B------:R-:W-:Y:S01]  /*2f00*/  FFMA R147, R151, R0, R108 ;  /* 0x0000000097937223 */ /* 0x000fe2000000006c */
[----:B------:R-:W-:Y:S01]  /*2f10*/  FFMA R145, R101, R110, R112 ;  /* 0x0000006e65917223 */ /* 0x000fe20000000070 */
[--C-:B------:R-:W-:Y:S02]  /*2f20*/  HADD2.F32 R0, -RZ, R39.reuse.H0_H0 ;  /* 0x20000027ff007230 */ /* 0x100fe40000004100 */
[----:B------:R-:W-:Y:S01]  /*2f30*/  FMUL R155, R155, UR4 ;  /* 0x000000049b9b7c20 */ /* 0x000fe20008400000 */
[----:B------:R-:W-:-:S02]  /*2f40*/  HADD2.F32 R110, -RZ, R39.H1_H1 ;  /* 0x30000027ff6e7230 */ /* 0x000fc40000004100 */
[----:B------:R-:W-:Y:S01]  /*2f50*/  @P2 FADD R134, R134, 1 ;  /* 0x3f80000086862421 */ /* 0x000fe20000000000 */
[----:B------:R-:W-:Y:S02]  /*2f60*/  HADD2.F32 R138, -RZ, R70.H1_H1 ;  /* 0x30000046ff8a7230 */ /* 0x000fe40000004100 */
[----:B------:R-:W-:Y:S01]  /*2f70*/  @P2 FADD R0, R0, 1 ;  /* 0x3f80000000002421 */ /* 0x000fe20000000000 */
[--C-:B------:R-:W-:Y:S02]  /*2f80*/  HADD2.F32 R108, -RZ, R71.reuse.H0_H0 ;  /* 0x20000047ff6c7230 */ /* 0x100fe40000004100 */
[----:B------:R-:W-:Y:S01]  /*2f90*/  FMUL R153, R153, UR4 ;  /* 0x0000000499997c20 */ /* 0x000fe20008400000 */
[----:B------:R-:W-:Y:S02]  /*2fa0*/  HADD2.F32 R112, -RZ, R71.H1_H1 ;  /* 0x30000047ff707230 */ /* 0x000fe40000004100 */
[----:B------:R-:W-:Y:S01]  /*2fb0*/  @P2 FADD R110, R110, 1 ;  /* 0x3f8000006e6e2421 */ /* 0x000fe20000000000 */
[----:B------:R-:W-:Y:S01]  /*2fc0*/  FMUL R157, R157, UR4 ;  /* 0x000000049d9d7c20 */ /* 0x000fe20008400000 */
[----:B------:R-:W-:Y:S01]  /*2fd0*/  FFMA R101, R155, R134, R138 ;  /* 0x000000869b657223 */ /* 0x000fe2000000008a */
[----:B------:R-:W-:-:S02]  /*2fe0*/  HADD2.F32 R134, -RZ, R40.H0_H0 ;  /* 0x20000028ff867230 */ /* 0x000fc40000004100 */
[----:B------:R-:W-:Y:S01]  /*2ff0*/  FFMA R151, R153, R0, R108 ;  /* 0x0000000099977223 */ /* 0x000fe2000000006c */
[----:B------:R-:W-:Y:S01]  /*3000*/  FFMA R149, R157, R110, R112 ;  /* 0x0000006e9d957223 */ /* 0x000fe20000000070 */
[----:B------:R-:W-:Y:S02]  /*3010*/  HADD2.F32 R0, -RZ, R40.H1_H1 ;  /* 0x30000028ff007230 */ /* 0x000fe40000004100 */
[----:B------:R-:W-:Y:S01]  /*3020*/  FMUL R103, R103, UR4 ;  /* 0x0000000467677c20 */ /* 0x000fe20008400000 */
[----:B------:R-:W-:Y:S02]  /*3030*/  HADD2.F32 R110, -RZ, R41.H0_H0 ;  /* 0x20000029ff6e7230 */ /* 0x000fe40000004100 */
[----:B------:R-:W-:Y:S01]  /*3040*/  @P2 FADD R134, R134, 1 ;  /* 0x3f80000086862421 */ /* 0x000fe20000000000 */
[--C-:B------:R-:W-:Y:S02]  /*3050*/  HADD2.F32 R138, -RZ, R72.reuse.H0_H0 ;  /* 0x20000048ff8a7230 */ /* 0x100fe40000004100 */
[----:B------:R-:W-:Y:S01]  /*3060*/  @P2 FADD R0, R0, 1 ;  /* 0x3f80000000002421 */ /* 0x000fe20000000000 */
[----:B------:R-:W-:-:S02]  /*3070*/  HADD2.F32 R108, -RZ, R72.H1_H1 ;  /* 0x30000048ff6c7230 */ /* 0x000fc40000004100 */
[----:B------:R-:W-:Y:S01]  /*3080*/  FMUL R161, R161, UR4 ;  /* 0x00000004a1a17c20 */ /* 0x000fe20008400000 */
[----:B------:R-:W-:Y:S02]  /*3090*/  HADD2.F32 R112, -RZ, R73.H0_H0 ;  /* 0x20000049ff707230 */ /* 0x000fe40000004100 */
[----:B------:R-:W-:Y:S01]  /*30a0*/  @P2 FADD R110, R110, 1 ;  /* 0x3f8000006e6e2421 */ /* 0x000fe20000000000 */
[----:B------:R-:W-:Y:S01]  /*30b0*/  FMUL R159, R159, UR4 ;  /* 0x000000049f9f7c20 */ /* 0x000fe20008400000 */
[----:B------:R-:W-:Y:S01]  /*30c0*/  FFMA R103, R103, R134, R138 ;  /* 0x0000008667677223 */ /* 0x000fe2000000008a */
[----:B------:R-:W-:Y:S02]  /*30d0*/  HADD2.F32 R134, -RZ, R41.H1_H1 ;  /* 0x30000029ff867230 */ /* 0x000fe40000004100 */
[----:B------:R-:W-:Y:S01]  /*30e0*/  FFMA R157, R161, R0, R108 ;  /* 0x00000000a19d7223 */ /* 0x000fe2000000006c */
[----:B------:R-:W-:Y:S01]  /*30f0*/  FFMA R155, R159, R110, R112 ;  /* 0x0000006e9f9b7223 */ /* 0x000fe20000000070 */
[----:B------:R-:W-:-:S02]  /*3100*/  HADD2.F32 R0, -RZ, R42.H0_H0 ;  /* 0x2000002aff007230 */ /* 0x000fc40000004100 */
[----:B------:R-:W-:Y:S01]  /*3110*/  FMUL R163, R163, UR4 ;  /* 0x00000004a3a37c20 */ /* 0x000fe20008400000 */
[----:B------:R-:W-:Y:S02]  /*3120*/  HADD2.F32 R110, -RZ, R43.H0_H0 ;  /* 0x2000002bff6e7230 */ /* 0x000fe40000004100 */
[----:B------:R-:W-:Y:S01]  /*3130*/  @P2 FADD R134, R134, 1 ;  /* 0x3f80000086862421 */ /* 0x000fe20000000000 */
[----:B------:R-:W-:Y:S02]  /*3140*/  HADD2.F32 R138, -RZ, R73.H1_H1 ;  /* 0x30000049ff8a7230 */ /* 0x000fe40000004100 */
[----:B------:R-:W-:Y:S01]  /*3150*/  @P2 FADD R0, R0, 1 ;  /* 0x3f80000000002421 */ /* 0x000fe20000000000 */
[----:B------:R-:W-:Y:S02]  /*3160*/  HADD2.F32 R108, -RZ, R74.H0_H0 ;  /* 0x2000004aff6c7230 */ /* 0x000fe40000004100 */
[----:B------:R-:W-:Y:S01]  /*3170*/  FMUL R105, R105, UR4 ;  /* 0x0000000469697c20 */ /* 0x000fe20008400000 */
[----:B------:R-:W-:-:S02]  /*3180*/  HADD2.F32 R159, -RZ, R42.H1_H1 ;  /* 0x3000002aff9f7230 */ /* 0x000fc40000004100 */
[----:B------:R-:W-:Y:S01]  /*3190*/  @P2 FADD R110, R110, 1 ;  /* 0x3f8000006e6e2421 */ /* 0x000fe20000000000 */
[----:B------:R-:W-:Y:S02]  /*31a0*/  HADD2.F32 R112, -RZ, R75.H0_H0 ;  /* 0x2000004bff707230 */ /* 0x000fe40000004100 */
[----:B------:R-:W-:Y:S01]  /*31b0*/  FMUL R165, R165, UR4 ;  /* 0x00000004a5a57c20 */ /* 0x000fe20008400000 */
[----:B------:R-:W-:Y:S01]  /*31c0*/  FFMA R153, R163, R134, R138 ;  /* 0x00000086a3997223 */ /* 0x000fe2000000008a */
[----:B------:R-:W-:Y:S02]  /*31d0*/  HADD2.F32 R163, -RZ, R74.H1_H1 ;  /* 0x3000004affa37230 */ /* 0x000fe40000004100 */
[----:B------:R-:W-:Y:S01]  /*31e0*/  FFMA R161, R105, R0, R108 ;  /* 0x0000000069a17223 */ /* 0x000fe2000000006c */
[----:B------:R-:W-:Y:S01]  /*31f0*/  @P2 FADD R159, R159, 1 ;  /* 0x3f8000009f9f2421 */ /* 0x000fe20000000000 */
[----:B------:R-:W-:Y:S01]  /*3200*/  FMUL R106, R106, UR4 ;  /* 0x000000046a6a7c20 */ /* 0x000fe20008400000 */
[----:B------:R-:W-:Y:S01]  /*3210*/  FFMA R105, R165, R110, R112 ;  /* 0x0000006ea5697223 */ /* 0x000fe20000000070 */
[----:B------:R-:W-:-:S02]  /*3220*/  HADD2.F32 R165, -RZ, R43.H1_H1 ;  /* 0x3000002bffa57230 */ /* 0x000fc40000004100 */
[----:B------:R-:W-:Y:S01]  /*3230*/  FMUL R10, R10, UR4 ;  /* 0x000000040a0a7c20 */ /* 0x000fe20008400000 */
[--C-:B------:R-:W-:Y:S02]  /*3240*/  HADD2.F32 R0, -RZ, R44.reuse.H0_H0 ;  /* 0x2000002cff007230 */ /* 0x100fe40000004100 */
[----:B------:R-:W-:Y:S01]  /*3250*/  FFMA R159, R106, R159, R163 ;  /* 0x0000009f6a9f7223 */ /* 0x000fe200000000a3 */
        /* <DEDUP_REMOVED lines=10> */
[----:B------:R-:W-:Y:S01]  /*3300*/  FFMA R163, R107, R0, R106 ;  /* 0x000000006ba37223 */ /* 0x000fe2000000006a */
[--C-:B------:R-:W-:Y:S02]  /*3310*/  HADD2.F32 R10, -RZ, R45.reuse.H1_H1 ;  /* 0x3000002dff0a7230 */ /* 0x100fe40000004100 */
[----:B------:R-:W-:Y:S01]  /*3320*/  FFMA R107, R14, R108, R110 ;  /* 0x0000006c0e6b7223 */ /* 0x000fe2000000006e */
[----:B------:R-:W-:Y:S01]  /*3330*/  HADD2.F32 R14, -RZ, R45.H0_H0 ;  /* 0x2000002dff0e7230 */ /* 0x000fe20000004100 */
[----:B------:R-:W-:Y:S01]  /*3340*/  @P0 FMNMX R6, R6, |R3|, !PT ;  /* 0x4000000306060209 */ /* 0x000fe20007800000 */
[----:B------:R-:W-:-:S02]  /*3350*/  HADD2.F32 R108, -RZ, R46.H0_H0 ;  /* 0x2000002eff6c7230 */ /* 0x000fc40000004100 */
[----:B------:R-:W-:Y:S01]  /*3360*/  FMUL R12, R12, UR4 ;  /* 0x000000040c0c7c20 */ /* 0x000fe20008400000 */
[--C-:B------:R-:W-:Y:S02]  /*3370*/  HADD2.F32 R0, -RZ, R77.reuse.H0_H0 ;  /* 0x2000004dff007230 */ /* 0x100fe40000004100 */
[----:B------:R-:W-:Y:S01]  /*3380*/  @P2 FADD R14, R14, 1 ;  /* 0x3f8000000e0e2421 */ /* 0x000fe20000000000 */
[----:B------:R-:W-:Y:S02]  /*3390*/  HADD2.F32 R106, -RZ, R77.H1_H1 ;  /* 0x3000004dff6a7230 */ /* 0x000fe40000004100 */
[----:B------:R-:W-:Y:S01]  /*33a0*/  @P2 FADD R10, R10, 1 ;  /* 0x3f8000000a0a2421 */ /* 0x000fe20000000000 */
[----:B------:R-:W-:Y:S02]  /*33b0*/  HADD2.F32 R110, -RZ, R78.H0_H0 ;  /* 0x2000004eff6e7230 */ /* 0x000fe40000004100 */
        /* <DEDUP_REMOVED lines=10> */
[----:B------:R-:W-:Y:S01]  /*3460*/  HADD2.F32 R108, -RZ, R47.H1_H1 ;  /* 0x3000002fff6c7230 */ /* 0x000fe20000004100 */
[----:B------:R-:W-:Y:S01]  /*3470*/  @P0 FMNMX R6, R6, |R27|, !PT ;  /* 0x4000001b06060209 */ /* 0x000fe20007800000 */
[----:B------:R-:W-:Y:S02]  /*3480*/  HADD2.F32 R10, -RZ, R46.H1_H1 ;  /* 0x3000002eff0a7230 */ /* 0x000fe40000004100 */
[----:B------:R-:W-:Y:S01]  /*3490*/  @P2 FADD R18, R18, 1 ;  /* 0x3f80000012122421 */ /* 0x000fe20000000000 */
[--C-:B------:R-:W-:Y:S02]  /*34a0*/  HADD2.F32 R106, -RZ, R79.reuse.H0_H0 ;  /* 0x2000004fff6a7230 */ /* 0x100fe40000004100 */
[----:B------:R-:W-:Y:S01]  /*34b0*/  @P2 FADD R108, R108, 1 ;  /* 0x3f8000006c6c2421 */ /* 0x000fe20000000000 */
[----:B------:R-:W-:Y:S02]  /*34c0*/  HADD2.F32 R110, -RZ, R79.H1_H1 ;  /* 0x3000004fff6e7230 */ /* 0x000fe40000004100 */
[----:B------:R-:W-:Y:S01]  /*34d0*/  FMUL R26, R26, UR4 ;  /* 0x000000041a1a7c20 */ /* 0x000fe20008400000 */
[----:B------:R-:W-:-:S02]  /*34e0*/  HADD2.F32 R12, -RZ, R78.H1_H1 ;  /* 0x3000004eff0c7230 */ /* 0x000fc40000004100 */
[----:B------:R-:W-:Y:S01]  /*34f0*/  @P2 FADD R10, R10, 1 ;  /* 0x3f8000000a0a2421 */ /* 0x000fe20000000000 */
[----:B------:R-:W-:Y:S01]  /*3500*/  FMUL R22, R22, UR4 ;  /* 0x0000000416167c20 */ /* 0x000fe20008400000 */
[----:B------:R-:W-:Y:S01]  /*3510*/  @P0 FMNMX R6, R6, |R125|, !PT ;  /* 0x4000007d06060209 */ /* 0x000fe20007800000 */
[----:B------:R-:W-:Y:S01]  /*3520*/  FFMA R20, R20, R18, R106 ;  /* 0x0000001214147223 */ /* 0x000fe2000000006a */
[----:B------:R-:W-:Y:S01]  /*3530*/  FFMA R18, R26, R108, R110 ;  /* 0x0000006c1a127223 */ /* 0x000fe2000000006e */
[----:B------:R-:W-:Y:S01]  /*3540*/  FFMA R22, R22, R10, R12 ;  /* 0x0000000a16167223 */ /* 0x000fe2000000000c */
[--C-:B------:R-:W-:Y:S01]  /*3550*/  HADD2.F32 R26, -RZ, R48.reuse.H1_H1 ;  /* 0x30000030ff1a7230 */ /* 0x100fe20000004100 */
[----:B------:R-:W-:Y:S01]  /*3560*/  @P0 FMNMX R6, R6, |R113|, !PT ;  /* 0x4000007106060209 */ /* 0x000fe20007800000 */
[----:B------:R-:W-:Y:S02]  /*3570*/  HADD2.F32 R10, -RZ, R48.H0_H0 ;  /* 0x20000030ff0a7230 */ /* 0x000fe40000004100 */
[----:B------:R-:W-:Y:S01]  /*3580*/  FADD R108, R92, -UR14 ;  /* 0x8000000e5c6c7e21 */ /* 0x000fe20008000000 */
[----:B------:R-:W-:Y:S01]  /*3590*/  HADD2.F32 R110, -RZ, R49.H0_H0 ;  /* 0x20000031ff6e7230 */ /* 0x000fe20000004100 */
[----:B------:R-:W-:Y:S01]  /*35a0*/  @P0 FMNMX R6, R6, |R93|, !PT ;  /* 0x4000005d06060209 */ /* 0x000fe20007800000 */
[----:B------:R-:W-:-:S02]  /*35b0*/  HADD2.F32 R106, -RZ, R80.H1_H1 ;  /* 0x30000050ff6a7230 */ /* 0x000fc40000004100 */
[----:B------:R-:W-:Y:S01]  /*35c0*/  @P2 FADD R26, R26, 1 ;  /* 0x3f8000001a1a2421 */ /* 0x000fe20000000000 */
[----:B------:R-:W-:Y:S02]  /*35d0*/  HADD2.F32 R12, -RZ, R80.H0_H0 ;  /* 0x20000050ff0c7230 */ /* 0x000fe40000004100 */
        /* <DEDUP_REMOVED lines=11> */
[--C-:B------:R-:W-:Y:S01]  /*3690*/  HADD2.F32 R12, -RZ, R50.reuse.H0_H0 ;  /* 0x20000032ff0c7230 */ /* 0x100fe20000004100 */
[----:B------:R-:W-:Y:S01]  /*36a0*/  @P0 FMNMX R6, R6, |R127|, !PT ;  /* 0x4000007f06060209 */ /* 0x000fe20007800000 */
[----:B------:R-:W-:Y:S02]  /*36b0*/  HADD2.F32 R108, -RZ, R50.H1_H1 ;  /* 0x30000032ff6c7230 */ /* 0x000fe40000004100 */
[----:B------:R-:W-:Y:S01]  /*36c0*/  @P2 FADD R106, R106, 1 ;  /* 0x3f8000006a6a2421 */ /* 0x000fe20000000000 */
[----:B------:R-:W-:Y:S02]  /*36d0*/  HADD2.F32 R10, -RZ, R81.H1_H1 ;  /* 0x30000051ff0a7230 */ /* 0x000fe40000004100 */
[----:B------:R-:W-:Y:S01]  /*36e0*/  FMUL R98, R98, UR4 ;  /* 0x0000000462627c20 */ /* 0x000fe20008400000 */
[--C-:B------:R-:W-:Y:S02]  /*36f0*/  HADD2.F32 R26, -RZ, R82.reuse.H0_H0 ;  /* 0x20000052ff1a7230 */ /* 0x100fe40000004100 */
[----:B------:R-:W-:Y:S01]  /*3700*/  @P2 FADD R12, R12, 1 ;  /* 0x3f8000000c0c2421 */ /* 0x000fe20000000000 */
[----:B------:R-:W-:-:S02]  /*3710*/  HADD2.F32 R110, -RZ, R82.H1_H1 ;  /* 0x30000052ff6e7230 */ /* 0x000fc40000004100 */
        /* <DEDUP_REMOVED lines=8> */
[----:B------:R-:W-:Y:S02]  /*37a0*/  HADD2.F32 R110, -RZ, R52.H0_H0 ;  /* 0x20000034ff6e7230 */ /* 0x000fe40000004100 */
[----:B------:R-:W-:Y:S01]  /*37b0*/  FMUL R102, R102, UR4 ;  /* 0x0000000466667c20 */ /* 0x000fe20008400000 */
[----:B------:R-:W-:Y:S01]  /*37c0*/  @P0 FMNMX R6, R6, |R97|, !PT ;  /* 0x4000006106060209 */ /* 0x000fe20007800000 */
[----:B------:R-:W-:-:S02]  /*37d0*/  HADD2.F32 R10, -RZ, R51.H0_H0 ;  /* 0x20000033ff0a7230 */ /* 0x000fc40000004100 */
[----:B------:R-:W-:Y:S01]  /*37e0*/  FADD R115, R115, -UR14 ;  /* 0x8000000e73737e21 */ /* 0x000fe20008000000 */
[----:B------:R-:W-:Y:S02]  /*37f0*/  HADD2.F32 R112, -RZ, R84.H0_H0 ;  /* 0x20000054ff707230 */ /* 0x000fe40000004100 */
[----:B------:R-:W-:Y:S01]  /*3800*/  @P2 FADD R110, R110, 1 ;  /* 0x3f8000006e6e2421 */ /* 0x000fe20000000000 */
[----:B------:R-:W-:Y:S01]  /*3810*/  @P0 FMNMX R6, R6, |R131|, !PT ;  /* 0x4000008306060209 */ /* 0x000fe20007800000 */
[----:B------:R-:W-:Y:S02]  /*3820*/  HADD2.F32 R12, -RZ, R83.H0_H0 ;  /* 0x20000053ff0c7230 */ /* 0x000fe40000004100 */
[----:B------:R-:W-:Y:S01]  /*3830*/  @P2 FADD R10, R10, 1 ;  /* 0x3f8000000a0a2421 */ /* 0x000fe20000000000 */
[----:B------:R-:W-:Y:S02]  /*3840*/  HADD2.F32 R26, -RZ, R51.H1_H1 ;  /* 0x30000033ff1a7230 */ /* 0x000fe40000004100 */
[----:B------:R-:W-:Y:S01]  /*3850*/  FMUL R100, R100, UR4 ;  /* 0x0000000464647c20 */ /* 0x000fe20008400000 */
[----:B------:R-:W-:Y:S01]  /*3860*/  FFMA R102, R102, R110, R112 ;  /* 0x0000006e66667223 */ /* 0x000fe20000000070 */
[----:B------:R-:W-:Y:S01]  /*3870*/  HADD2.F32 R112, -RZ, R52.H1_H1 ;  /* 0x30000034ff707230 */ /* 0x000fe20000004100 */
[----:B------:R-:W-:Y:S01]  /*3880*/  @P0 FMNMX R6, R6, |R139|, !PT ;  /* 0x4000008b06060209 */ /* 0x000fe20007800000 */
[----:B------:R-:W-:Y:S01]  /*3890*/  FADD R116, R116, -UR14 ;  /* 0x8000000e74747e21 */ /* 0x000fe20008000000 */
[----:B------:R-:W-:-:S02]  /*38a0*/  HADD2.F32 R108, -RZ, R83.H1_H1 ;  /* 0x30000053ff6c7230 */ /* 0x000fc40000004100 */
[----:B------:R-:W-:Y:S01]  /*38b0*/  @P2 FADD R26, R26, 1 ;  /* 0x3f8000001a1a2421 */ /* 0x000fe20000000000 */
[----:B------:R-:W-:Y:S01]  /*38c0*/  FMUL R115, R115, UR4 ;  /* 0x0000000473737c20 */ /* 0x000fe20008400000 */
[----:B------:R-:W-:Y:S01]  /*38d0*/  FFMA R100, R100, R10, R12 ;  /* 0x0000000a64647223 */ /* 0x000fe2000000000c */
[----:B------:R-:W-:Y:S01]  /*38e0*/  HADD2.F32 R10, -RZ, R84.H1_H1 ;  /* 0x30000054ff0a7230 */ /* 0x000fe20000004100 */
[----:B------:R-:W-:Y:S01]  /*38f0*/  @P0 FMNMX R6, R6, |R137|, !PT ;  /* 0x4000008906060209 */ /* 0x000fe20007800000 */
[----:B------:R-:W-:Y:S02]  /*3900*/  HADD2.F32 R110, -RZ, R53.H0_H0 ;  /* 0x20000035ff6e7230 */ /* 0x000fe40000004100 */
[----:B------:R-:W-:Y:S01]  /*3910*/  @P2 FADD R112, R112, 1 ;  /* 0x3f80000070702421 */ /* 0x000fe20000000000 */
[----:B------:R-:W-:Y:S01]  /*3920*/  FADD R104, R104, -UR14 ;  /* 0x8000000e68687e21 */ /* 0x000fe20008000000 */
[----:B------:R-:W-:Y:S01]  /*3930*/  FMUL R116, R116, UR4 ;  /* 0x0000000474747c20 */ /* 0x000fe20008400000 */
[----:B------:R-:W-:Y:S01]  /*3940*/  FFMA R115, R115, R26, R108 ;  /* 0x0000001a73737223 */ /* 0x000fe2000000006c */
[----:B------:R-:W-:Y:S01]  /*3950*/  HADD2.F32 R12, -RZ, R85.H0_H0 ;  /* 0x20000055ff0c7230 */ /* 0x000fe20000004100 */
[----:B------:R-:W-:Y:S01]  /*3960*/  @P0 FMNMX R6, R6, |R135|, !PT ;  /* 0x4000008706060209 */ /* 0x000fe20007800000 */
[----:B------:R-:W-:-:S02]  /*3970*/  HADD2.F32 R108, -RZ, R53.H1_H1 ;  /* 0x30000035ff6c7230 */ /* 0x000fc40000004100 */
[----:B------:R-:W-:Y:S01]  /*3980*/  @P2 FADD R110, R110, 1 ;  /* 0x3f8000006e6e2421 */ /* 0x000fe20000000000 */
[----:B------:R-:W-:Y:S01]  /*3990*/  FADD R124, R124, -UR14 ;  /* 0x8000000e7c7c7e21 */ /* 0x000fe20008000000 */
[----:B------:R-:W-:Y:S01]  /*39a0*/  FMUL R104, R104, UR4 ;  /* 0x0000000468687c20 */ /* 0x000fe20008400000 */
[----:B------:R-:W-:Y:S01]  /*39b0*/  FFMA R112, R116, R112, R10 ;  /* 0x0000007074707223 */ /* 0x000fe2000000000a */
[----:B------:R-:W-:Y:S02]  /*39c0*/  HADD2.F32 R10, -RZ, R54.H0_H0 ;  /* 0x20000036ff0a7230 */ /* 0x000fe40000004100 */
[----:B------:R-:W-:Y:S01]  /*39d0*/  FADD R117, R117, -UR14 ;  /* 0x8000000e75757e21 */ /* 0x000fe20008000000 */
[----:B------:R-:W-:Y:S01]  /*39e0*/  HADD2.F32 R26, -RZ, R85.H1_H1 ;  /* 0x30000055ff1a7230 */ /* 0x000fe20000004100 */
[----:B------:R-:W-:Y:S01]  /*39f0*/  @P0 FMNMX R6, R6, |R143|, !PT ;  /* 0x4000008f06060209 */ /* 0x000fe20007800000 */
[----:B------:R-:W-:Y:S01]  /*3a00*/  @P2 FADD R108, R108, 1 ;  /* 0x3f8000006c6c2421 */ /* 0x000fe20000000000 */
[----:B------:R-:W-:Y:S01]  /*3a10*/  FMUL R124, R124, UR4 ;  /* 0x000000047c7c7c20 */ /* 0x000fe20008400000 */
[----:B------:R-:W-:Y:S01]  /*3a20*/  FFMA R110, R104, R110, R12 ;  /* 0x0000006e686e7223 */ /* 0x000fe2000000000c */
[----:B------:R-:W-:-:S02]  /*3a30*/  HADD2.F32 R12, -RZ, R86.H0_H0 ;  /* 0x20000056ff0c7230 */ /* 0x000fc40000004100 */
[----:B------:R-:W-:Y:S01]  /*3a40*/  FADD R118, R118, -UR14 ;  /* 0x8000000e76767e21 */ /* 0x000fe20008000000 */
[----:B------:R-:W-:Y:S02]  /*3a50*/  HADD2.F32 R116, -RZ, R55.H0_H0 ;  /* 0x20000037ff747230 */ /* 0x000fe40000004100 */
[----:B------:R-:W-:Y:S01]  /*3a60*/  @P2 FADD R10, R10, 1 ;  /* 0x3f8000000a0a2421 */ /* 0x000fe20000000000 */
[----:B------:R-:W-:Y:S01]  /*3a70*/  FADD R126, R126, -UR14 ;  /* 0x8000000e7e7e7e21 */ /* 0x000fe20008000000 */
[----:B------:R-:W-:Y:S01]  /*3a80*/  FMUL R117, R117, UR4 ;  /* 0x0000000475757c20 */ /* 0x000fe20008400000 */
[----:B------:R-:W-:Y:S01]  /*3a90*/  @P0 FMNMX R6, R6, |R141|, !PT ;  /* 0x4000008d06060209 */ /* 0x000fe20007800000 */
[----:B------:R-:W-:Y:S01]  /*3aa0*/  FFMA R108, R124, R108, R26 ;  /* 0x0000006c7c6c7223 */ /* 0x000fe2000000001a */
[----:B------:R-:W-:Y:S02]  /*3ab0*/  HADD2.F32 R26, -RZ, R54.H1_H1 ;  /* 0x30000036ff1a7230 */ /* 0x000fe40000004100 */
[----:B------:R-:W-:Y:S01]  /*3ac0*/  FMUL R114, R118, UR4 ;  /* 0x0000000476727c20 */ /* 0x000fe20008400000 */
[----:B------:R-:W-:-:S02]  /*3ad0*/  HADD2.F32 R124, -RZ, R87.H0_H0 ;  /* 0x20000057ff7c7230 */ /* 0x000fc40000004100 */
[----:B------:R-:W-:Y:S01]  /*3ae0*/  @P2 FADD R116, R116, 1 ;  /* 0x3f80000074742421 */ /* 0x000fe20000000000 */
[----:B------:R-:W-:Y:S01]  /*3af0*/  FMUL R126, R126, UR4 ;  /* 0x000000047e7e7c20 */ /* 0x000fe20008400000 */
[----:B------:R-:W-:Y:S01]  /*3b00*/  FFMA R118, R117, R10, R12 ;  /* 0x0000000a75767223 */ /* 0x000fe2000000000c */
[----:B------:R-:W-:Y:S01]  /*3b10*/  HADD2.F32 R10, -RZ, R55.H1_H1 ;  /* 0x30000037ff0a7230 */ /* 0x000fe20000004100 */
[----:B------:R-:W-:Y:S01]  /*3b20*/  @P0 FMNMX R6, R6, |R99|, !PT ;  /* 0x4000006306060209 */ /* 0x000fe20007800000 */
[----:B------:R-:W-:Y:S01]  /*3b30*/  FADD R119, R119, -UR14 ;  /* 0x8000000e77777e21 */ /* 0x000fe20008000000 */
[----:B------:R-:W-:Y:S02]  /*3b40*/  HADD2.F32 R104, -RZ, R86.H1_H1 ;  /* 0x30000056ff687230 */ /* 0x000fe40000004100 */
[----:B------:R-:W-:Y:S01]  /*3b50*/  @P2 FADD R26, R26, 1 ;  /* 0x3f8000001a1a2421 */ /* 0x000fe20000000000 */
[----:B------:R-:W-:Y:S01]  /*3b60*/  FFMA R117, R126, R116, R124 ;  /* 0x000000747e757223 */ /* 0x000fe2000000007c */
[----:B------:R-:W-:Y:S01]  /*3b70*/  HADD2.F32 R12, -RZ, R87.H1_H1 ;  /* 0x30000057ff0c7230 */ /* 0x000fe20000004100 */
[----:B------:R-:W-:Y:S01]  /*3b80*/  @P0 FMNMX R6, R6, |R147|, !PT ;  /* 0x4000009306060209 */ /* 0x000fe20007800000 */
[----:B------:R-:W-:-:S02]  /*3b90*/  HADD2.F32 R124, -RZ, R56.H1_H1 ;  /* 0x30000038ff7c7230 */ /* 0x000fc40000004100 */
[----:B------:R-:W-:Y:S01]  /*3ba0*/  @P2 FADD R10, R10, 1 ;  /* 0x3f8000000a0a2421 */ /* 0x000fe20000000000 */
[----:B------:R-:W-:Y:S01]  /*3bb0*/  FADD R120, R120, -UR14 ;  /* 0x8000000e78787e21 */ /* 0x000fe20008000000 */
[----:B------:R-:W-:Y:S01]  /*3bc0*/  FMUL R119, R119, UR4 ;  /* 0x0000000477777c20 */ /* 0x000fe20008400000 */
[----:B------:R-:W-:Y:S01]  /*3bd0*/  FFMA R114, R114, R26, R104 ;  /* 0x0000001a72727223 */ /* 0x000fe20000000068 */
[----:B------:R-:W-:Y:S01]  /*3be0*/  HADD2.F32 R126, -RZ, R56.H0_H0 ;  /* 0x20000038ff7e7230 */ /* 0x000fe20000004100 */
[----:B------:R-:W-:Y:S01]  /*3bf0*/  @P0 FMNMX R6, R6, |R145|, !PT ;  /* 0x4000009106060209 */ /* 0x000fe20007800000 */
[----:B------:R-:W-:Y:S02]  /*3c00*/  HADD2.F32 R104, -RZ, R88.H1_H1 ;  /* 0x30000058ff687230 */ /* 0x000fe40000004100 */
[----:B------:R-:W-:Y:S01]  /*3c10*/  FADD R128, R128, -UR14 ;  /* 0x8000000e80807e21 */ /* 0x000fe20008000000 */
[----:B------:R-:W-:Y:S01]  /*3c20*/  @P2 FADD R124, R124, 1 ;  /* 0x3f8000007c7c2421 */ /* 0x000fe20000000000 */
[----:B------:R-:W-:Y:S01]  /*3c30*/  FMUL R120, R120, UR4 ;  /* 0x0000000478787c20 */ /* 0x000fe20008400000 */
[----:B------:R-:W-:Y:S01]  /*3c40*/  FFMA R119, R119, R10, R12 ;  /* 0x0000000a77777223 */ /* 0x000fe2000000000c */
[----:B------:R-:W-:-:S02]  /*3c50*/  HADD2.F32 R10, -RZ, R57.H0_H0 ;  /* 0x20000039ff0a7230 */ /* 0x000fc40000004100 */
[----:B------:R-:W-:Y:S01]  /*3c60*/  FADD R130, R130, -UR14 ;  /* 0x8000000e82827e21 */ /* 0x000fe20008000000 */
[----:B------:R-:W-:Y:S01]  /*3c70*/  HADD2.F32 R26, -RZ, R88.H0_H0 ;  /* 0x20000058ff1a7230 */ /* 0x000fe20000004100 */
[----:B------:R-:W-:Y:S01]  /*3c80*/  @P0 FMNMX R6, R6, |R101|, !PT ;  /* 0x4000006506060209 */ /* 0x000fe20007800000 */
[----:B------:R-:W-:Y:S01]  /*3c90*/  @P2 FADD R126, R126, 1 ;  /* 0x3f8000007e7e2421 */ /* 0x000fe20000000000 */
[----:B------:R-:W-:Y:S01]  /*3ca0*/  FMUL R128, R128, UR4 ;  /* 0x0000000480807c20 */ /* 0x000fe20008400000 */
[----:B------:R-:W-:Y:S01]  /*3cb0*/  FFMA R124, R120, R124, R104 ;  /* 0x0000007c787c7223 */ /* 0x000fe20000000068 */
[----:B------:R-:W-:Y:S02]  /*3cc0*/  HADD2.F32 R12, -RZ, R89.H0_H0 ;  /* 0x20000059ff0c7230 */ /* 0x000fe40000004100 */
[----:B------:R-:W-:Y:S01]  /*3cd0*/  FADD R121, R121, -UR14 ;  /* 0x8000000e79797e21 */ /* 0x000fe20008000000 */
[----:B------:R-:W-:Y:S02]  /*3ce0*/  HADD2.F32 R120, -RZ, R57.H1_H1 ;  /* 0x30000039ff787230 */ /* 0x000fe40000004100 */
[----:B------:R-:W-:Y:S01]  /*3cf0*/  @P2 FADD R10, R10, 1 ;  /* 0x3f8000000a0a2421 */ /* 0x000fe20000000000 */
[----:B------:R-:W-:Y:S01]  /*3d00*/  FADD R132, R132, -UR14 ;  /* 0x8000000e84847e21 */ /* 0x000fe20008000000 */
[----:B------:R-:W-:Y:S01]  /*3d10*/  FMUL R130, R130, UR4 ;  /* 0x0000000482827c20 */ /* 0x000fe20008400000 */
[----:B------:R-:W-:Y:S01]  /*3d20*/  @P0 FMNMX R6, R6, |R151|, !PT ;  /* 0x4000009706060209 */ /* 0x000fe20007800000 */
[----:B------:R-:W-:Y:S01]  /*3d30*/  FFMA R126, R128, R126, R26 ;  /* 0x0000007e807e7223 */ /* 0x000fe2000000001a */
[----:B------:R-:W-:-:S02]  /*3d40*/  HADD2.F32 R26, -RZ, R89.H1_H1 ;  /* 0x30000059ff1a7230 */ /* 0x000fc40000004100 */
[----:B------:R-:W-:Y:S01]  /*3d50*/  FMUL R128, R121, UR4 ;  /* 0x0000000479807c20 */ /* 0x000fe20008400000 */
[----:B------:R-:W-:Y:S01]  /*3d60*/  @P2 FADD R120, R120, 1 ;  /* 0x3f80000078782421 */ /* 0x000fe20000000000 */
[----:B------:R-:W-:Y:S01]  /*3d70*/  FMUL R132, R132, UR4 ;  /* 0x0000000484847c20 */ /* 0x000fe20008400000 */
[----:B------:R-:W-:Y:S01]  /*3d80*/  FFMA R121, R130, R10, R12 ;  /* 0x0000000a82797223 */ /* 0x000fe2000000000c */
[----:B------:R-:W-:Y:S01]  /*3d90*/  HADD2.F32 R12, -RZ, R59.H0_H0 ;  /* 0x2000003bff0c7230 */ /* 0x000fe20000004100 */
[----:B------:R-:W-:Y:S01]  /*3da0*/  @P0 FMNMX R6, R6, |R149|, !PT ;  /* 0x4000009506060209 */ /* 0x000fe20007800000 */
[----:B------:R-:W-:Y:S01]  /*3db0*/  FADD R122, R122, -UR14 ;  /* 0x8000000e7a7a7e21 */ /* 0x000fe20008000000 */
[----:B------:R-:W-:Y:S01]  /*3dc0*/  FFMA R120, R132, R120, R26 ;  /* 0x0000007884787223 */ /* 0x000fe2000000001a */
[----:B------:R-:W-:Y:S01]  /*3dd0*/  HADD2.F32 R26, -RZ, R91.H0_H0 ;  /* 0x2000005bff1a7230 */ /* 0x000fe20000004100 */
[----:B------:R-:W-:Y:S01]  /*3de0*/  @P0 FMNMX R6, R6, |R103|, !PT ;  /* 0x4000006706060209 */ /* 0x000fe20007800000 */
[----:B------:R-:W-:Y:S01]  /*3df0*/  @P2 FADD R12, R12, 1 ;  /* 0x3f8000000c0c2421 */ /* 0x000fe20000000000 */
[----:B------:R-:W-:Y:S01]  /*3e00*/  FMUL R122, R122, UR4 ;  /* 0x000000047a7a7c20 */ /* 0x000fe20008400000 */
[----:B------:R-:W-:Y:S01]  /*3e10*/  HADD2.F32 R130, -RZ, R58.H1_H1 ;  /* 0x3000003aff827230 */ /* 0x000fe20000004100 */
[----:B------:R-:W-:Y:S01]  /*3e20*/  @P0 FMNMX R6, R6, |R157|, !PT ;  /* 0x4000009d06060209 */ /* 0x000fe20007800000 */
[----:B------:R-:W-:Y:S01]  /*3e30*/  FADD R136, R136, -UR14 ;  /* 0x8000000e88887e21 */ /* 0x000fe20008000000 */
[----:B------:R-:W-:Y:S01]  /*3e40*/  FFMA R122, R122, R12, R26 ;  /* 0x0000000c7a7a7223 */ /* 0x000fe2000000001a */
[----:B------:R-:W-:-:S02]  /*3e50*/  HADD2.F32 R12, -RZ, R59.H1_H1 ;  /* 0x3000003bff0c7230 */ /* 0x000fc40000004100 */
[----:B------:R-:W-:Y:S01]  /*3e60*/  FADD R123, R123, -UR14 ;  /* 0x8000000e7b7b7e21 */ /* 0x000fe20008000000 */
[----:B------:R-:W-:Y:S01]  /*3e70*/  HADD2.F32 R10, -RZ, R90.H1_H1 ;  /* 0x3000005aff0a7230 */ /* 0x000fe20000004100 */
[----:B------:R-:W-:Y:S01]  /*3e80*/  @P0 FMNMX R6, R6, |R155|, !PT ;  /* 0x4000009b06060209 */ /* 0x000fe20007800000 */
[----:B------:R-:W-:Y:S02]  /*3e90*/  HADD2.F32 R104, -RZ, R58.H0_H0 ;  /* 0x2000003aff687230 */ /* 0x000fe40000004100 */
[----:B------:R-:W-:Y:S01]  /*3ea0*/  @P2 FADD R130, R130, 1 ;  /* 0x3f80000082822421 */ /* 0x000fe20000000000 */
[----:B------:R-:W-:Y:S01]  /*3eb0*/  FMUL R136, R136, UR4 ;  /* 0x0000000488887c20 */ /* 0x000fe20008400000 */
[----:B------:R-:W-:Y:S01]  /*3ec0*/  @P1 FMUL R3, R3, UR7 ;  /* 0x0000000703031c20 */ /* 0x000fe20008400000 */
[----:B------:R-:W-:Y:S02]  /*3ed0*/  HADD2.F32 R26, -RZ, R91.H1_H1 ;  /* 0x3000005bff1a7230 */ /* 0x000fe40000004100 */
[----:B------:R-:W-:Y:S01]  /*3ee0*/  @P2 FADD R12, R12, 1 ;  /* 0x3f8000000c0c2421 */ /* 0x000fe20000000000 */
[----:B------:R-:W-:Y:S01]  /*3ef0*/  FMUL R123, R123, UR4 ;  /* 0x000000047b7b7c20 */ /* 0x000fe20008400000 */
[----:B------:R-:W-:Y:S01]  /*3f00*/  @P1 FMUL R131, R131, UR7 ;  /* 0x0000000783831c20 */ /* 0x000fe20008400000 */
[----:B------:R-:W-:Y:S01]  /*3f10*/  @P0 FMNMX R6, R6, |R153|, !PT ;  /* 0x4000009906060209 */ /* 0x000fe20007800000 */
[----:B------:R-:W-:Y:S01]  /*3f20*/  HADD2.F32 R116, -RZ, R90.H0_H0 ;  /* 0x2000005aff747230 */ /* 0x000fe20000004100 */
[----:B------:R-:W-:Y:S01]  /*3f30*/  USHF.L.U32 UR12, UR5, 0x7, URZ ;  /* 0x00000007050c7899 */ /* 0x000fe2000800063f */
[----:B------:R-:W-:Y:S01]  /*3f40*/  FFMA R130, R136, R130, R10 ;  /* 0x0000008288827223 */ /* 0x000fe2000000000a */
[----:B------:R-:W-:Y:S01]  /*3f50*/  @P2 FADD R104, R104, 1 ;  /* 0x3f80000068682421 */ /* 0x000fe20000000000 */
[----:B------:R-:W-:Y:S01]  /*3f60*/  F2FP.SATFINITE.E4M3.F32.PACK_AB_MERGE_C R10, RZ, R3, RZ ;  /* 0x00000003ff0a723e */ /* 0x000fe200048070ff */
[----:B------:R-:W-:Y:S01]  /*3f70*/  FFMA R3, R123, R12, R26 ;  /* 0x0000000c7b037223 */ /* 0x000fe2000000001a */
[----:B------:R-:W-:Y:S01]  /*3f80*/  @P1 FMUL R139, R139, UR7 ;  /* 0x000000078b8b1c20 */ /* 0x000fe20008400000 */
[----:B------:R-:W-:Y:S01]  /*3f90*/  LOP3.LUT R26, R13, 0xffffff00, RZ, 0xc0, !PT ;  /* 0xffffff000d1a7812 */ /* 0x000fe200078ec0ff */
[----:B------:R-:W-:Y:S01]  /*3fa0*/  FFMA R128, R128, R104, R116 ;  /* 0x0000006880807223 */ /* 0x000fe20000000074 */
[----:B------:R-:W-:Y:S01]  /*3fb0*/  F2FP.SATFINITE.E4M3.F32.PACK_AB_MERGE_C R131, RZ, R131, RZ ;  /* 0x00000083ff83723e */ /* 0x000fe200048070ff */
[----:B------:R-:W-:Y:S01]  /*3fc0*/  @P1 FMUL R137, R137, UR7 ;  /* 0x0000000789891c20 */ /* 0x000fe20008400000 */
[----:B------:R-:W-:Y:S01]  /*3fd0*/  @P0 FMNMX R6, R6, |R161|, !PT ;  /* 0x400000a106060209 */ /* 0x000fe20007800000 */
[----:B------:R-:W-:Y:S01]  /*3fe0*/  @P1 FMUL R135, R135, UR7 ;  /* 0x0000000787871c20 */ /* 0x000fe20008400000 */
[----:B------:R-:W-:Y:S01]  /*3ff0*/  MOV R104, UR12 ;  /* 0x0000000c00687c02 */ /* 0x000fe20008000f00 */
[----:B------:R-:W-:Y:S01]  /*4000*/  @P1 FMUL R125, R125, UR7 ;  /* 0x000000077d7d1c20 */ /* 0x000fe20008400000 */
[----:B------:R-:W-:Y:S01]  /*4010*/  LOP3.LUT R26, R26, 0xffff, R131, 0xf8, !PT ;  /* 0x0000ffff1a1a7812 */ /* 0x000fe200078ef883 */
[----:B------:R-:W-:Y:S01]  /*4020*/  @P1 FMUL R143, R143, UR7 ;  /* 0x000000078f8f1c20 */ /* 0x000fe20008400000 */
[----:B------:R-:W-:Y:S01]  /*4030*/  F2FP.SATFINITE.E4M3.F32.PACK_AB_MERGE_C R13, RZ, R139, RZ ;  /* 0x0000008bff0d723e */ /* 0x000fe200048070ff */
[----:B------:R-:W-:Y:S01]  /*4040*/  @P1 FMUL R141, R141, UR7 ;  /* 0x000000078d8d1c20 */ /* 0x000fe20008400000 */
[----:B------:R-:W-:Y:S01]  /*4050*/  @P0 FMNMX R6, R6, |R159|, !PT ;  /* 0x4000009f06060209 */ /* 0x000fe20007800000 */
[----:B------:R-:W-:Y:S01]  /*4060*/  @P1 FMUL R113, R113, UR7 ;  /* 0x0000000771711c20 */ /* 0x000fe20008400000 */
[----:B------:R-:W-:Y:S01]  /*4070*/  LOP3.LUT R104, R104, 0x380, R8, 0xe2, !PT ;  /* 0x0000038068687812 */ /* 0x000fe200078ee208 */
[----:B------:R-:W-:Y:S01]  /*4080*/  @P1 FMUL R99, R99, UR7 ;  /* 0x0000000763631c20 */ /* 0x000fe20008400000 */
[----:B------:R-:W-:Y:S01]  /*4090*/  LOP3.LUT R26, R26, 0xff, RZ, 0xc0, !PT ;  /* 0x000000ff1a1a7812 */ /* 0x000fe200078ec0ff */
[----:B------:R-:W-:Y:S01]  /*40a0*/  @P1 FMUL R27, R27, UR7 ;  /* 0x000000071b1b1c20 */ /* 0x000fe20008400000 */
[----:B------:R-:W-:Y:S01]  /*40b0*/  PRMT R13, R13, 0x7104, RZ ;  /* 0x000071040d0d7816 */ /* 0x000fe200000000ff */
[----:B------:R-:W-:Y:S01]  /*40c0*/  @P1 FMUL R145, R145, UR7 ;  /* 0x0000000791911c20 */ /* 0x000fe20008400000 */
[----:B------:R-:W-:Y:S01]  /*40d0*/  F2FP.SATFINITE.E4M3.F32.PACK_AB_MERGE_C R137, RZ, R137, RZ ;  /* 0x00000089ff89723e */ /* 0x000fe200048070ff */
[----:B------:R-:W-:Y:S01]  /*40e0*/  @P1 FMUL R101, R101, UR7 ;  /* 0x0000000765651c20 */ /* 0x000fe20008400000 */
[----:B------:R-:W-:Y:S01]  /*40f0*/  @P0 FMNMX R6, R6, |R105|, !PT ;  /* 0x4000006906060209 */ /* 0x000fe20007800000 */
[----:B------:R-:W-:Y:S01]  /*4100*/  @P1 FMUL R151, R151, UR7 ;  /* 0x0000000797971c20 */ /* 0x000fe20008400000 */
[----:B------:R-:W-:Y:S01]  /*4110*/  SHF.L.U32 R116, R7, 0xd, RZ ;  /* 0x0000000d07747819 */ /* 0x000fe200000006ff */
[----:B------:R-:W-:Y:S01]  /*4120*/  @P1 FMUL R149, R149, UR7 ;  /* 0x0000000795951c20 */ /* 0x000fe20008400000 */
[----:B------:R-:W-:Y:S01]  /*4130*/  LOP3.LUT R104, R104, 0x60, R9, 0xf8, !PT ;  /* 0x0000006068687812 */ /* 0x000fe200078ef809 */
[----:B------:R-:W-:Y:S01]  /*4140*/  @P1 FMUL R147, R147, UR7 ;  /* 0x0000000793931c20 */ /* 0x000fe20008400000 */
[----:B------:R-:W-:Y:S01]  /*4150*/  F2FP.SATFINITE.E4M3.F32.PACK_AB_MERGE_C R135, RZ, R135, RZ ;  /* 0x00000087ff87723e */ /* 0x000fe200048070ff */
[----:B------:R-:W-:Y:S01]  /*4160*/  @P1 FMUL R103, R103, UR7 ;  /* 0x0000000767671c20 */ /* 0x000fe20008400000 */
[----:B------:R-:W-:Y:S01]  /*4170*/  LOP3.LUT R26, R26, 0xff00, R13, 0xf8, !PT ;  /* 0x0000ff001a1a7812 */ /* 0x000fe200078ef80d */
[----:B------:R-:W-:Y:S01]  /*4180*/  @P1 FMUL R157, R157, UR7 ;  /* 0x000000079d9d1c20 */ /* 0x000fe20008400000 */
[----:B------:R-:W-:Y:S01]  /*4190*/  SHF.L.U32 R137, R137, 0x10, RZ ;  /* 0x0000001089897819 */ /* 0x000fe200000006ff */
[----:B------:R-:W-:Y:S01]  /*41a0*/  @P1 FMUL R155, R155, UR7 ;  /* 0x000000079b9b1c20 */ /* 0x000fe20008400000 */
[----:B------:R-:W-:Y:S01]  /*41b0*/  @P0 FMNMX R6, R6, |R165|, !PT ;  /* 0x400000a506060209 */ /* 0x000fe20007800000 */
[----:B------:R-:W-:Y:S01]  /*41c0*/  @P1 FMUL R161, R161, UR7 ;  /* 0x00000007a1a11c20 */ /* 0x000fe20008400000 */
[----:B------:R-:W-:Y:S01]  /*41d0*/  LOP3.LUT R116, R116, R104, RZ, 0xfc, !PT ;  /* 0x0000006874747212 */ /* 0x000fe200078efcff */
[----:B------:R-:W-:Y:S01]  /*41e0*/  @P1 FMUL R159, R159, UR7 ;  /* 0x000000079f9f1c20 */ /* 0x000fe20008400000 */
[----:B------:R-:W-:Y:S01]  /*41f0*/  LOP3.LUT R12, R11, 0xffffff00, RZ, 0xc0, !PT ;  /* 0xffffff000b0c7812 */ /* 0x000fe200078ec0ff */
[----:B------:R-:W-:Y:S01]  /*4200*/  @P1 FMUL R93, R93, UR7 ;  /* 0x000000075d5d1c20 */ /* 0x000fe20008400000 */
[----:B------:R-:W-:Y:S01]  /*4210*/  F2FP.SATFINITE.E4M3.F32.PACK_AB_MERGE_C R125, RZ, R125, RZ ;  /* 0x0000007dff7d723e */ /* 0x000fe200048070ff */
[----:B------:R-:W-:Y:S01]  /*4220*/  @P1 FMUL R111, R111, UR7 ;  /* 0x000000076f6f1c20 */ /* 0x000fe20008400000 */
[----:B------:R-:W-:Y:S01]  /*4230*/  LOP3.LUT R135, R135, 0xffff, RZ, 0xc0, !PT ;  /* 0x0000ffff87877812 */ /* 0x000fe200078ec0ff */
[----:B------:R-:W-:Y:S01]  /*4240*/  @P1 FMUL R109, R109, UR7 ;  /* 0x000000076d6d1c20 */ /* 0x000fe20008400000 */
[----:B------:R-:W-:Y:S01]  /*4250*/  LOP3.LUT R104, R26, 0xff0000, R137, 0xf8, !PT ;  /* 0x00ff00001a687812 */ /* 0x000fe200078ef889 */
[----:B------:R-:W-:Y:S01]  /*4260*/  @P1 FMUL R129, R129, UR7 ;  /* 0x0000000781811c20 */ /* 0x000fe20008400000 */
[----:B------:R-:W-:Y:S01]  /*4270*/  @P0 FMNMX R6, R6, |R163|, !PT ;  /* 0x400000a306060209 */ /* 0x000fe20007800000 */
[----:B------:R-:W-:Y:S01]  /*4280*/  @P1 FMUL R163, R163, UR7 ;  /* 0x00000007a3a31c20 */ /* 0x000fe20008400000 */
[----:B------:R-:W-:Y:S01]  /*4290*/  F2FP.SATFINITE.E4M3.F32.PACK_AB_MERGE_C R26, RZ, R143, RZ ;  /* 0x0000008fff1a723e */ /* 0x000fe200048070ff */
[----:B------:R-:W-:Y:S01]  /*42a0*/  @P1 FMUL R127, R127, UR7 ;  /* 0x000000077f7f1c20 */ /* 0x000fe20008400000 */
[----:B------:R-:W-:Y:S01]  /*42b0*/  F2FP.SATFINITE.E4M3.F32.PACK_AB_MERGE_C R141, RZ, R141, RZ ;  /* 0x0000008dff8d723e */ /* 0x000fe200048070ff */
[----:B------:R-:W-:Y:S01]  /*42c0*/  @P1 FMUL R95, R95, UR7 ;  /* 0x000000075f5f1c20 */ /* 0x000fe20008400000 */
[----:B------:R-:W-:Y:S01]  /*42d0*/  LOP3.LUT R12, R12, 0xffff, R125, 0xf8, !PT ;  /* 0x0000ffff0c0c7812 */ /* 0x000fe200078ef87d */
[----:B------:R-:W-:Y:S01]  /*42e0*/  @P1 FMUL R133, R133, UR7 ;  /* 0x0000000785851c20 */ /* 0x000fe20008400000 */
[----:B------:R-:W-:Y:S01]  /*42f0*/  SHF.L.U32 R13, R135, 0x18, RZ ;  /* 0x00000018870d7819 */ /* 0x000fe200000006ff */
[----:B------:R-:W-:Y:S01]  /*4300*/  @P1 FMUL R97, R97, UR7 ;  /* 0x0000000761611c20 */ /* 0x000fe20008400000 */
[----:B------:R-:W-:Y:S01]  /*4310*/  F2FP.SATFINITE.E4M3.F32.PACK_AB_MERGE_C R113, RZ, R113, RZ ;  /* 0x00000071ff71723e */ /* 0x000fe200048070ff */
[----:B------:R-:W-:Y:S01]  /*4320*/  @P1 FMUL R153, R153, UR7 ;  /* 0x0000000799991c20 */ /* 0x000fe20008400000 */
[----:B------:R-:W-:Y:S01]  /*4330*/  @P0 FMNMX R6, R6, |R107|, !PT ;  /* 0x4000006b06060209 */ /* 0x000fe20007800000 */
[----:B------:R-:W-:Y:S01]  /*4340*/  @P1 FMUL R107, R107, UR7 ;  /* 0x000000076b6b1c20 */ /* 0x000fe20008400000 */
[----:B------:R-:W-:Y:S01]  /*4350*/  LOP3.LUT R26, R26, 0xff, RZ, 0xc0, !PT ;  /* 0x000000ff1a1a7812 */ /* 0x000fe200078ec0ff */
[----:B------:R-:W-:Y:S01]  /*4360*/  @P1 FMUL R105, R105, UR7 ;  /* 0x0000000769691c20 */ /* 0x000fe20008400000 */
[----:B------:R-:W-:Y:S01]  /*4370*/  SHF.L.U32 R141, R141, 0x8, RZ ;  /* 0x000000088d8d7819 */ /* 0x000fe200000006ff */
[----:B------:R-:W-:Y:S01]  /*4380*/  @P1 FMUL R165, R165, UR7 ;  /* 0x00000007a5a51c20 */ /* 0x000fe20008400000 */
[----:B------:R-:W-:-:S02]  /*4390*/  F2FP.SATFINITE.E4M3.F32.PACK_AB_MERGE_C R99, RZ, R99, RZ ;  /* 0x00000063ff63723e */ /* 0x000fc400048070ff */
[----:B------:R-:W-:Y:S02]  /*43a0*/  F2FP.SATFINITE.E4M3.F32.PACK_AB_MERGE_C R11, RZ, R27, RZ ;  /* 0x0000001bff0b723e */ /* 0x000fe400048070ff */
[----:B------:R-:W-:Y:S02]  /*43b0*/  LOP3.LUT R27, R12, 0xff, RZ, 0xc0, !PT ;  /* 0x000000ff0c1b7812 */ /* 0x000fe400078ec0ff */
[----:B------:R-:W-:Y:S02]  /*43c0*/  LOP3.LUT R13, R104, R13, RZ, 0xfc, !PT ;  /* 0x0000000d680d7212 */ /* 0x000fe400078efcff */
[----:B------:R-:W-:Y:S02]  /*43d0*/  PRMT R12, R113, 0x7104, RZ ;  /* 0x00007104710c7816 */ /* 0x000fe400000000ff */
[----:B------:R-:W-:Y:S02]  /*43e0*/  LOP3.LUT R104, R15, 0xffffff00, RZ, 0xc0, !PT ;  /* 0xffffff000f687812 */ /* 0x000fe400078ec0ff */
[----:B------:R-:W-:Y:S01]  /*43f0*/  @P0 FMNMX R6, R6, |R14|, !PT ;  /* 0x4000000e06060209 */ /* 0x000fe20007800000 */
[----:B------:R-:W-:Y:S01]  /*4400*/  @P1 FMUL R14, R14, UR7 ;  /* 0x000000070e0e1c20 */ /* 0x000fe20008400000 */
[----:B------:R-:W-:-:S02]  /*4410*/  LOP3.LUT R132, R26, 0xffff, R141, 0xf8, !PT ;  /* 0x0000ffff1a847812 */ /* 0x000fc400078ef88d */
[----:B------:R-:W-:Y:S02]  /*4420*/  SHF.L.U32 R15, R99, 0x10, RZ ;  /* 0x00000010630f7819 */ /* 0x000fe400000006ff */
[----:B------:R-:W-:Y:S02]  /*4430*/  F2FP.SATFINITE.E4M3.F32.PACK_AB_MERGE_C R145, RZ, R145, RZ ;  /* 0x00000091ff91723e */ /* 0x000fe400048070ff */
[----:B------:R-:W-:Y:S02]  /*4440*/  LOP3.LUT R12, R27, 0xff00, R12, 0xf8, !PT ;  /* 0x0000ff001b0c7812 */ /* 0x000fe400078ef80c */
[----:B------:R-:W-:Y:S01]  /*4450*/  @P0 FMNMX R6, R6, |R0|, !PT ;  /* 0x4000000006060209 */ /* 0x000fe20007800000 */
[----:B------:R-:W-:Y:S01]  /*4460*/  @P1 FMUL R0, R0, UR7 ;  /* 0x0000000700001c20 */ /* 0x000fe20008400000 */
[----:B------:R-:W-:Y:S02]  /*4470*/  LOP3.LUT R27, R132, 0xff0000, R15, 0xf8, !PT ;  /* 0x00ff0000841b7812 */ /* 0x000fe400078ef80f */
[----:B------:R-:W-:-:S02]  /*4480*/  LOP3.LUT R104, R104, 0xffff, R145, 0xf8, !PT ;  /* 0x0000ffff68687812 */ /* 0x000fc400078ef891 */
[----:B------:R-:W-:Y:S02]  /*4490*/  F2FP.SATFINITE.E4M3.F32.PACK_AB_MERGE_C R15, RZ, R101, RZ ;  /* 0x00000065ff0f723e */ /* 0x000fe400048070ff */
[----:B------:R-:W-:Y:S01]  /*44a0*/  @P0 FMNMX R6, R6, |R16|, !PT ;  /* 0x4000001006060209 */ /* 0x000fe20007800000 */
[----:B------:R-:W-:Y:S01]  /*44b0*/  @P1 FMUL R16, R16, UR7 ;  /* 0x0000000710101c20 */ /* 0x000fe20008400000 */
[----:B------:R-:W-:Y:S02]  /*44c0*/  LOP3.LUT R104, R104, 0xff, RZ, 0xc0, !PT ;  /* 0x000000ff68687812 */ /* 0x000fe400078ec0ff */
[----:B------:R-:W-:Y:S02]  /*44d0*/  PRMT R15, R15, 0x7104, RZ ;  /* 0x000071040f0f7816 */ /* 0x000fe400000000ff */
[----:B------:R-:W-:Y:S02]  /*44e0*/  F2FP.SATFINITE.E4M3.F32.PACK_AB_MERGE_C R151, RZ, R151, RZ ;  /* 0x00000097ff97723e */ /* 0x000fe400048070ff */
[----:B------:R-:W-:-:S02]  /*44f0*/  F2FP.SATFINITE.E4M3.F32.PACK_AB_MERGE_C R149, RZ, R149, RZ ;  /* 0x00000095ff95723e */ /* 0x000fc400048070ff */
[----:B------:R-:W-:Y:S01]  /*4500*/  @P0 FMNMX R6, R6, |R22|, !PT ;  /* 0x4000001606060209 */ /* 0x000fe20007800000 */
[----:B------:R-:W-:Y:S01]  /*4510*/  @P1 FMUL R22, R22, UR7 ;  /* 0x0000000716161c20 */ /* 0x000fe20008400000 */
[----:B------:R-:W-:Y:S02]  /*4520*/  LOP3.LUT R104, R104, 0xff00, R15, 0xf8, !PT ;  /* 0x0000ff0068687812 */ /* 0x000fe400078ef80f */
[----:B------:R-:W-:Y:S02]  /*4530*/  SHF.L.U32 R151, R151, 0x10, RZ ;  /* 0x0000001097977819 */ /* 0x000fe400000006ff */
[----:B------:R-:W-:Y:S02]  /*4540*/  LOP3.LUT R149, R149, 0xffff, RZ, 0xc0, !PT ;  /* 0x0000ffff95957812 */ /* 0x000fe400078ec0ff */
[----:B------:R-:W-:Y:S01]  /*4550*/  @P0 FMNMX R6, R6, |R20|, !PT ;  /* 0x4000001406060209 */ /* 0x000fe20007800000 */
[----:B------:R-:W-:Y:S01]  /*4560*/  @P1 FMUL R20, R20, UR7 ;  /* 0x0000000714141c20 */ /* 0x000fe20008400000 */
[----:B------:R-:W-:-:S02]  /*4570*/  LOP3.LUT R104, R104, 0xff0000, R151, 0xf8, !PT ;  /* 0x00ff000068687812 */ /* 0x000fc400078ef897 */
[----:B------:R-:W-:Y:S02]  /*4580*/  SHF.L.U32 R15, R149, 0x18, RZ ;  /* 0x00000018950f7819 */ /* 0x000fe400000006ff */
[----:B------:R-:W-:Y:S02]  /*4590*/  F2FP.SATFINITE.E4M3.F32.PACK_AB_MERGE_C R26, RZ, R147, RZ ;  /* 0x00000093ff1a723e */ /* 0x000fe400048070ff */
[----:B------:R-:W-:Y:S02]  /*45a0*/  F2FP.SATFINITE.E4M3.F32.PACK_AB_MERGE_C R103, RZ, R103, RZ ;  /* 0x00000067ff67723e */ /* 0x000fe400048070ff */
[----:B------:R-:W-:Y:S02]  /*45b0*/  F2FP.SATFINITE.E4M3.F32.PACK_AB_MERGE_C R157, RZ, R157, RZ ;  /* 0x0000009dff9d723e */ /* 0x000fe400048070ff */
[----:B------:R-:W-:Y:S01]  /*45c0*/  @P0 FMNMX R6, R6, |R18|, !PT ;  /* 0x4000001206060209 */ /* 0x000fe20007800000 */
[----:B------:R-:W-:Y:S01]  /*45d0*/  @P1 FMUL R18, R18, UR7 ;  /* 0x0000000712121c20 */ /* 0x000fe20008400000 */
[----:B------:R-:W-:-:S02]  /*45e0*/  LOP3.LUT R15, R104, R15, RZ, 0xfc, !PT ;  /* 0x0000000f680f7212 */ /* 0x000fc400078efcff */
[----:B------:R-:W-:Y:S02]  /*45f0*/  LOP3.LUT R26, R26, 0xffff, RZ, 0xc0, !PT ;  /* 0x0000ffff1a1a7812 */ /* 0x000fe400078ec0ff */
[----:B------:R-:W-:Y:S02]  /*4600*/  LOP3.LUT R104, R103, 0xff, RZ, 0xc0, !PT ;  /* 0x000000ff67687812 */ /* 0x000fe400078ec0ff */
[----:B------:R-:W-:Y:S02]  /*4610*/  SHF.L.U32 R157, R157, 0x8, RZ ;  /* 0x000000089d9d7819 */ /* 0x000fe400000006ff */
[----:B------:R-:W-:Y:S01]  /*4620*/  @P0 FMNMX R6, R6, |R94|, !PT ;  /* 0x4000005e06060209 */ /* 0x000fe20007800000 */
[----:B------:R-:W-:Y:S01]  /*4630*/  @P1 FMUL R94, R94, UR7 ;  /* 0x000000075e5e1c20 */ /* 0x000fe20008400000 */
[----:B------:R-:W-:Y:S02]  /*4640*/  SHF.L.U32 R26, R26, 0x18, RZ ;  /* 0x000000181a1a7819 */ /* 0x000fe400000006ff */
[----:B------:R-:W-:-:S02]  /*4650*/  F2FP.SATFINITE.E4M3.F32.PACK_AB_MERGE_C R155, RZ, R155, RZ ;  /* 0x0000009bff9b723e */ /* 0x000fc400048070ff */
[----:B------:R-:W-:Y:S02]  /*4660*/  LOP3.LUT R132, R104, 0xffff, R157, 0xf8, !PT ;  /* 0x0000ffff68847812 */ /* 0x000fe400078ef89d */
[----:B------:R-:W-:Y:S02]  /*4670*/  LOP3.LUT R104, R17, 0xffffff00, RZ, 0xc0, !PT ;  /* 0xffffff0011687812 */ /* 0x000fe400078ec0ff */
[----:B------:R-:W-:Y:S02]  /*4680*/  F2FP.SATFINITE.E4M3.F32.PACK_AB_MERGE_C R161, RZ, R161, RZ ;  /* 0x000000a1ffa1723e */ /* 0x000fe400048070ff */
[----:B------:R-:W-:Y:S01]  /*4690*/  @P0 FMNMX R6, R6, |R92|, !PT ;  /* 0x4000005c06060209 */ /* 0x000fe20007800000 */
[----:B------:R-:W-:Y:S01]  /*46a0*/  @P1 FMUL R92, R92, UR7 ;  /* 0x000000075c5c1c20 */ /* 0x000fe20008400000 */
[----:B------:R-:W-:Y:S02]  /*46b0*/  LOP3.LUT R26, R27, 0xff000000, R26, 0xf8, !PT ;  /* 0xff0000001b1a7812 */ /* 0x000fe400078ef81a */
[----:B------:R-:W-:-:S02]  /*46c0*/  SHF.L.U32 R17, R155, 0x10, RZ ;  /* 0x000000109b117819 */ /* 0x000fc400000006ff */
[----:B------:R-:W-:Y:S02]  /*46d0*/  LOP3.LUT R104, R104, 0xffff, R161, 0xf8, !PT ;  /* 0x0000ffff68687812 */ /* 0x000fe400078ef8a1 */
[----:B------:R-:W-:Y:S02]  /*46e0*/  F2FP.SATFINITE.E4M3.F32.PACK_AB_MERGE_C R27, RZ, R159, RZ ;  /* 0x0000009fff1b723e */ /* 0x000fe400048070ff */
[----:B------:R-:W-:Y:S01]  /*46f0*/  @P0 FMNMX R6, R6, |R24|, !PT ;  /* 0x4000001806060209 */ /* 0x000fe20007800000 */
[----:B------:R-:W-:Y:S01]  /*4700*/  @P1 FMUL R24, R24, UR7 ;  /* 0x0000000718181c20 */ /* 0x000fe20008400000 */
[----:B------:R-:W-:Y:S02]  /*4710*/  LOP3.LUT R134, R132, 0xff0000, R17, 0xf8, !PT ;  /* 0x00ff000084867812 */ /* 0x000fe400078ef811 */
[----:B------:R-:W-:Y:S02]  /*4720*/  LOP3.LUT R132, R104, 0xff, RZ, 0xc0, !PT ;  /* 0x000000ff68847812 */ /* 0x000fe400078ec0ff */
[----:B------:R-:W-:-:S02]  /*4730*/  PRMT R27, R27, 0x7104, RZ ;  /* 0x000071041b1b7816 */ /* 0x000fc400000000ff */
[----:B------:R-:W-:Y:S01]  /*4740*/  @P0 FMNMX R6, R6, |R106|, !PT ;  /* 0x4000006a06060209 */ /* 0x000fe20007800000 */
[----:B------:R-:W-:Y:S01]  /*4750*/  @P1 FMUL R106, R106, UR7 ;  /* 0x000000076a6a1c20 */ /* 0x000fe20008400000 */
[----:B------:R-:W-:Y:S02]  /*4760*/  F2FP.SATFINITE.E4M3.F32.PACK_AB_MERGE_C R16, RZ, R16, RZ ;  /* 0x00000010ff10723e */ /* 0x000fe400048070ff */
[----:B------:R-:W-:Y:S02]  /*4770*/  LOP3.LUT R132, R132, 0xff00, R27, 0xf8, !PT ;  /* 0x0000ff0084847812 */ /* 0x000fe400078ef81b */
[----:B------:R-:W-:Y:S01]  /*4780*/  @P0 FMNMX R6, R6, |R98|, !PT ;  /* 0x4000006206060209 */ /* 0x000fe20007800000 */
[----:B------:R-:W-:Y:S01]  /*4790*/  @P1 FMUL R98, R98, UR7 ;  /* 0x0000000762621c20 */ /* 0x000fe20008400000 */
[----:B------:R-:W-:Y:S02]  /*47a0*/  F2FP.SATFINITE.E4M3.F32.PACK_AB_MERGE_C R27, RZ, R14, RZ ;  /* 0x0000000eff1b723e */ /* 0x000fe400048070ff */
[----:B------:R-:W-:-:S02]  /*47b0*/  LOP3.LUT R19, R19, 0xffff, R16, 0xf8, !PT ;  /* 0x0000ffff13137812 */ /* 0x000fc400078ef810 */
[----:B------:R-:W-:Y:S02]  /*47c0*/  F2FP.SATFINITE.E4M3.F32.PACK_AB_MERGE_C R14, RZ, R22, RZ ;  /* 0x00000016ff0e723e */ /* 0x000fe400048070ff */
[----:B------:R-:W-:Y:S02]  /*47d0*/  F2FP.SATFINITE.E4M3.F32.PACK_AB_MERGE_C R163, RZ, R163, RZ ;  /* 0x000000a3ffa3723e */ /* 0x000fe400048070ff */
[----:B------:R-:W-:Y:S02]  /*47e0*/  F2FP.SATFINITE.E4M3.F32.PACK_AB_MERGE_C R107, RZ, R107, RZ ;  /* 0x0000006bff6b723e */ /* 0x000fe400048070ff */
[----:B------:R-:W-:Y:S01]  /*47f0*/  @P0 FMNMX R6, R6, |R96|, !PT ;  /* 0x4000006006060209 */ /* 0x000fe20007800000 */
[----:B------:R-:W-:Y:S01]  /*4800*/  @P1 FMUL R96, R96, UR7 ;  /* 0x0000000760601c20 */ /* 0x000fe20008400000 */
[----:B------:R-:W-:Y:S02]  /*4810*/  LOP3.LUT R19, R19, 0xff, RZ, 0xc0, !PT ;  /* 0x000000ff13137812 */ /* 0x000fe400078ec0ff */
[----:B------:R-:W-:-:S02]  /*4820*/  PRMT R14, R14, 0x7104, RZ ;  /* 0x000071040e0e7816 */ /* 0x000fc400000000ff */
[----:B------:R-:W-:Y:S02]  /*4830*/  LOP3.LUT R16, R163, 0xff, RZ, 0xc0, !PT ;  /* 0x000000ffa3107812 */ /* 0x000fe400078ec0ff */
[----:B------:R-:W-:Y:S02]  /*4840*/  SHF.L.U32 R107, R107, 0x8, RZ ;  /* 0x000000086b6b7819 */ /* 0x000fe400000006ff */
[----:B------:R-:W-:Y:S02]  /*4850*/  F2FP.SATFINITE.E4M3.F32.PACK_AB_MERGE_C R0, RZ, R0, RZ ;  /* 0x00000000ff00723e */ /* 0x000fe400048070ff */
[----:B------:R-:W-:Y:S01]  /*4860*/  @P0 FMNMX R6, R6, |R100|, !PT ;  /* 0x4000006406060209 */ /* 0x000fe20007800000 */
[----:B------:R-:W-:Y:S01]  /*4870*/  @P1 FMUL R100, R100, UR7 ;  /* 0x0000000764641c20 */ /* 0x000fe20008400000 */
[----:B------:R-:W-:Y:S02]  /*4880*/  F2FP.SATFINITE.E4M3.F32.PACK_AB_MERGE_C R20, RZ, R20, RZ ;  /* 0x00000014ff14723e */ /* 0x000fe400048070ff */
[----:B------:R-:W-:-:S02]  /*4890*/  LOP3.LUT R19, R19, 0xff00, R14, 0xf8, !PT ;  /* 0x0000ff0013137812 */ /* 0x000fc400078ef80e */
[----:B------:R-:W-:Y:S02]  /*48a0*/  F2FP.SATFINITE.E4M3.F32.PACK_AB_MERGE_C R18, RZ, R18, RZ ;  /* 0x00000012ff12723e */ /* 0x000fe400048070ff */
[----:B------:R-:W-:Y:S02]  /*48b0*/  LOP3.LUT R107, R16, 0xffff, R107, 0xf8, !PT ;  /* 0x0000ffff106b7812 */ /* 0x000fe400078ef86b */
[----:B------:R-:W-:Y:S02]  /*48c0*/  SHF.L.U32 R14, R27, 0x10, RZ ;  /* 0x000000101b0e7819 */ /* 0x000fe400000006ff */
[----:B------:R-:W-:Y:S02]  /*48d0*/  LOP3.LUT R0, R0, 0xffff, RZ, 0xc0, !PT ;  /* 0x0000ffff00007812 */ /* 0x000fe400078ec0ff */
[----:B------:R-:W-:Y:S01]  /*48e0*/  @P0 FMNMX R6, R6, |R115|, !PT ;  /* 0x4000007306060209 */ /* 0x000fe20007800000 */
[----:B------:R-:W-:Y:S01]  /*48f0*/  @P1 FMUL R115, R115, UR7 ;  /* 0x0000000773731c20 */ /* 0x000fe20008400000 */
[----:B------:R-:W-:-:S02]  /*4900*/  SHF.L.U32 R20, R20, 0x10, RZ ;  /* 0x0000001014147819 */ /* 0x000fc400000006ff */
[----:B------:R-:W-:Y:S02]  /*4910*/  LOP3.LUT R18, R18, 0xffff, RZ, 0xc0, !PT ;  /* 0x0000ffff12127812 */ /* 0x000fe400078ec0ff */
[----:B------:R-:W-:Y:S02]  /*4920*/  LOP3.LUT R107, R107, 0xff0000, R14, 0xf8, !PT ;  /* 0x00ff00006b6b7812 */ /* 0x000fe400078ef80e */
[----:B------:R-:W-:Y:S02]  /*4930*/  SHF.L.U32 R0, R0, 0x18, RZ ;  /* 0x0000001800007819 */ /* 0x000fe400000006ff */
[----:B------:R-:W-:Y:S02]  /*4940*/  F2FP.SATFINITE.E4M3.F32.PACK_AB_MERGE_C R27, RZ, R94, RZ ;  /* 0x0000005eff1b723e */ /* 0x000fe400048070ff */
[----:B------:R-:W-:Y:S02]  /*4950*/  F2FP.SATFINITE.E4M3.F32.PACK_AB_MERGE_C R92, RZ, R92, RZ ;  /* 0x0000005cff5c723e */ /* 0x000fe400048070ff */
[----:B------:R-:W-:Y:S01]  /*4960*/  @P0 FMNMX R6, R6, |R102|, !PT ;  /* 0x4000006606060209 */ /* 0x000fe20007800000 */
[----:B------:R-:W-:Y:S01]  /*4970*/  @P1 FMUL R102, R102, UR7 ;  /* 0x0000000766661c20 */ /* 0x000fe20008400000 */
[----:B------:R-:W-:-:S02]  /*4980*/  LOP3.LUT R20, R19, 0xff0000, R20, 0xf8, !PT ;  /* 0x00ff000013147812 */ /* 0x000fc400078ef814 */
[----:B------:R-:W-:Y:S02]  /*4990*/  SHF.L.U32 R19, R18, 0x18, RZ ;  /* 0x0000001812137819 */ /* 0x000fe400000006ff */
[----:B------:R-:W-:Y:S02]  /*49a0*/  F2FP.SATFINITE.E4M3.F32.PACK_AB_MERGE_C R93, RZ, R93, RZ ;  /* 0x0000005dff5d723e */ /* 0x000fe400048070ff */
[----:B------:R-:W-:Y:S02]  /*49b0*/  LOP3.LUT R18, R107, 0xff000000, R0, 0xf8, !PT ;  /* 0xff0000006b127812 */ /* 0x000fe400078ef800 */
[----:B------:R-:W-:Y:S02]  /*49c0*/  LOP3.LUT R27, R27, 0xff, RZ, 0xc0, !PT ;  /* 0x000000ff1b1b7812 */ /* 0x000fe400078ec0ff */
[----:B------:R-:W-:Y:S02]  /*49d0*/  SHF.L.U32 R92, R92, 0x8, RZ ;  /* 0x000000085c5c7819 */ /* 0x000fe400000006ff */
[----:B------:R-:W-:-:S02]  /*49e0*/  F2FP.SATFINITE.E4M3.F32.PACK_AB_MERGE_C R0, RZ, R24, RZ ;  /* 0x00000018ff00723e */ /* 0x000fc400048070ff */
[----:B------:R-:W-:Y:S01]  /*49f0*/  @P0 FMNMX R6, R6, |R112|, !PT ;  /* 0x4000007006060209 */ /* 0x000fe20007800000 */
[----:B------:R-:W-:Y:S01]  /*4a00*/  @P1 FMUL R112, R112, UR7 ;  /* 0x0000000770701c20 */ /* 0x000fe20008400000 */
[----:B------:R-:W-:Y:S02]  /*4a10*/  SHF.L.U32 R93, R93, 0x10, RZ ;  /* 0x000000105d5d7819 */ /* 0x000fe400000006ff */
[----:B------:R-:W-:Y:S02]  /*4a20*/  LOP3.LUT R27, R27, 0xffff, R92, 0xf8, !PT ;  /* 0x0000ffff1b1b7812 */ /* 0x000fe400078ef85c */
[----:B------:R-:W-:Y:S02]  /*4a30*/  SHF.L.U32 R0, R0, 0x10, RZ ;  /* 0x0000001000007819 */ /* 0x000fe400000006ff */
[----:B------:R-:W-:Y:S01]  /*4a40*/  @P0 FMNMX R6, R6, |R110|, !PT ;  /* 0x4000006e06060209 */ /* 0x000fe20007800000 */
[----:B------:R-:W-:Y:S01]  /*4a50*/  @P1 FMUL R110, R110, UR7 ;  /* 0x000000076e6e1c20 */ /* 0x000fe20008400000 */
[----:B------:R-:W-:-:S02]  /*4a60*/  F2FP.SATFINITE.E4M3.F32.PACK_AB_MERGE_C R106, RZ, R106, RZ ;  /* 0x0000006aff6a723e */ /* 0x000fc400048070ff */
[----:B------:R-:W-:Y:S02]  /*4a70*/  F2FP.SATFINITE.E4M3.F32.PACK_AB_MERGE_C R98, RZ, R98, RZ ;  /* 0x00000062ff62723e */ /* 0x000fe400048070ff */
[----:B------:R-:W-:Y:S02]  /*4a80*/  F2FP.SATFINITE.E4M3.F32.PACK_AB_MERGE_C R111, RZ, R111, RZ ;  /* 0x0000006fff6f723e */ /* 0x000fe400048070ff */
[----:B------:R-:W-:Y:S02]  /*4a90*/  LOP3.LUT R12, R12, 0xff0000, R93, 0xf8, !PT ;  /* 0x00ff00000c0c7812 */ /* 0x000fe400078ef85d */
[----:B------:R-:W-:Y:S02]  /*4aa0*/  LOP3.LUT R93, R27, 0xff0000, R0, 0xf8, !PT ;  /* 0x00ff00001b5d7812 */ /* 0x000fe400078ef800 */
[----:B------:R-:W-:Y:S01]  /*4ab0*/  @P0 FMNMX R6, R6, |R108|, !PT ;  /* 0x4000006c06060209 */ /* 0x000fe20007800000 */
[----:B------:R-:W-:Y:S01]  /*4ac0*/  @P1 FMUL R108, R108, UR7 ;  /* 0x000000076c6c1c20 */ /* 0x000fe20008400000 */
[----:B------:R-:W-:-:S02]  /*4ad0*/  LOP3.LUT R0, R106, 0xffff, RZ, 0xc0, !PT ;  /* 0x0000ffff6a007812 */ /* 0x000fc400078ec0ff */
[----:B------:R-:W-:Y:S02]  /*4ae0*/  LOP3.LUT R21, R21, 0xffff, R98, 0xf8, !PT ;  /* 0x0000ffff15157812 */ /* 0x000fe400078ef862 */
[----:B------:R-:W-:Y:S02]  /*4af0*/  LOP3.LUT R10, R10, 0xff, RZ, 0xc0, !PT ;  /* 0x000000ff0a0a7812 */ /* 0x000fe400078ec0ff */
[----:B------:R-:W-:Y:S02]  /*4b00*/  SHF.L.U32 R111, R111, 0x8, RZ ;  /* 0x000000086f6f7819 */ /* 0x000fe400000006ff */
[----:B------:R-:W-:Y:S01]  /*4b10*/  @P0 FMNMX R6, R6, |R118|, !PT ;  /* 0x4000007606060209 */ /* 0x000fe20007800000 */
[----:B------:R-:W-:Y:S01]  /*4b20*/  @P1 FMUL R118, R118, UR7 ;  /* 0x0000000776761c20 */ /* 0x000fe20008400000 */
[----:B------:R-:W-:Y:S02]  /*4b30*/  F2FP.SATFINITE.E4M3.F32.PACK_AB_MERGE_C R14, RZ, R96, RZ ;  /* 0x00000060ff0e723e */ /* 0x000fe400048070ff */
[----:B------:R-:W-:-:S02]  /*4b40*/  SHF.L.U32 R0, R0, 0x18, RZ ;  /* 0x0000001800007819 */ /* 0x000fc400000006ff */
[----:B------:R-:W-:Y:S02]  /*4b50*/  LOP3.LUT R27, R21, 0xff, RZ, 0xc0, !PT ;  /* 0x000000ff151b7812 */ /* 0x000fe400078ec0ff */
[----:B------:R-:W-:Y:S02]  /*4b60*/  F2FP.SATFINITE.E4M3.F32.PACK_AB_MERGE_C R21, RZ, R102, RZ ;  /* 0x00000066ff15723e */ /* 0x000fe400048070ff */
[----:B------:R-:W-:Y:S02]  /*4b70*/  F2FP.SATFINITE.E4M3.F32.PACK_AB_MERGE_C R112, RZ, R112, RZ ;  /* 0x00000070ff70723e */ /* 0x000fe400048070ff */
[----:B------:R-:W-:Y:S02]  /*4b80*/  LOP3.LUT R111, R10, 0xffff, R111, 0xf8, !PT ;  /* 0x0000ffff0a6f7812 */ /* 0x000fe400078ef86f */
[----:B------:R-:W-:Y:S02]  /*4b90*/  F2FP.SATFINITE.E4M3.F32.PACK_AB_MERGE_C R10, RZ, R109, RZ ;  /* 0x0000006dff0a723e */ /* 0x000fe400048070ff */
[----:B------:R-:W-:-:S02]  /*4ba0*/  LOP3.LUT R19, R20, R19, RZ, 0xfc, !PT ;  /* 0x0000001314137212 */ /* 0x000fc400078efcff */
[----:B------:R-:W-:Y:S01]  /*4bb0*/  @P0 FMNMX R6, R6, |R114|, !PT ;  /* 0x4000007206060209 */ /* 0x000fe20007800000 */
[----:B------:R-:W-:Y:S01]  /*4bc0*/  @P1 FMUL R114, R114, UR7 ;  /* 0x0000000772721c20 */ /* 0x000fe20008400000 */
[----:B------:R-:W-:Y:S02]  /*4bd0*/  PRMT R14, R14, 0x7104, RZ ;  /* 0x000071040e0e7816 */ /* 0x000fe400000000ff */
[----:B------:R-:W-:Y:S02]  /*4be0*/  LOP3.LUT R20, R93, 0xff000000, R0, 0xf8, !PT ;  /* 0xff0000005d147812 */ /* 0x000fe400078ef800 */
[----:B------:R-:W-:Y:S01]  /*4bf0*/  F2FP.SATFINITE.E4M3.F32.PACK_AB_MERGE_C R100, RZ, R100, RZ ;  /* 0x00000064ff64723e */ /* 0x000fe200048070ff */
[----:B------:R-:W0:Y:S01]  /*4c00*/  LDC.64 R92, c[0x0][0x258] ;  /* 0x00009600ff5c7b82 */ /* 0x000e220000000a00 */
[----:B------:R-:W-:Y:S02]  /*4c10*/  LOP3.LUT R21, R21, 0xff, RZ, 0xc0, !PT ;  /* 0x000000ff15157812 */ /* 0x000fe400078ec0ff */
[----:B------:R-:W-:-:S02]  /*4c20*/  SHF.L.U32 R112, R112, 0x8, RZ ;  /* 0x0000000870707819 */ /* 0x000fc400000006ff */
[----:B------:R-:W-:Y:S02]  /*4c30*/  F2FP.SATFINITE.E4M3.F32.PACK_AB_MERGE_C R0, RZ, R110, RZ ;  /* 0x0000006eff00723e */ /* 0x000fe400048070ff */
[----:B------:R-:W-:Y:S02]  /*4c40*/  SHF.L.U32 R10, R10, 0x10, RZ ;  /* 0x000000100a0a7819 */ /* 0x000fe400000006ff */
[----:B------:R-:W-:Y:S02]  /*4c50*/  LOP3.LUT R11, R11, 0xffff, RZ, 0xc0, !PT ;  /* 0x0000ffff0b0b7812 */ /* 0x000fe400078ec0ff */
[----:B------:R-:W-:Y:S01]  /*4c60*/  @P0 FMNMX R6, R6, |R117|, !PT ;  /* 0x4000007506060209 */ /* 0x000fe20007800000 */
[----:B------:R-:W-:Y:S01]  /*4c70*/  @P1 FMUL R117, R117, UR7 ;  /* 0x0000000775751c20 */ /* 0x000fe20008400000 */
[----:B------:R-:W-:Y:S02]  /*4c80*/  F2FP.SATFINITE.E4M3.F32.PACK_AB_MERGE_C R129, RZ, R129, RZ ;  /* 0x00000081ff81723e */ /* 0x000fe400048070ff */
[----:B------:R-:W-:-:S02]  /*4c90*/  LOP3.LUT R27, R27, 0xff00, R14, 0xf8, !PT ;  /* 0x0000ff001b1b7812 */ /* 0x000fc400078ef80e */
[----:B------:R-:W-:Y:S02]  /*4ca0*/  SHF.L.U32 R100, R100, 0x10, RZ ;  /* 0x0000001064647819 */ /* 0x000fe400000006ff */
[----:B------:R-:W-:Y:S02]  /*4cb0*/  LOP3.LUT R21, R21, 0xffff, R112, 0xf8, !PT ;  /* 0x0000ffff15157812 */ /* 0x000fe400078ef870 */
[----:B------:R-:W-:Y:S02]  /*4cc0*/  SHF.L.U32 R0, R0, 0x10, RZ ;  /* 0x0000001000007819 */ /* 0x000fe400000006ff */
[----:B------:R-:W-:Y:S02]  /*4cd0*/  LOP3.LUT R10, R111, 0xff0000, R10, 0xf8, !PT ;  /* 0x00ff00006f0a7812 */ /* 0x000fe400078ef80a */
[----:B------:R-:W-:Y:S02]  /*4ce0*/  SHF.L.U32 R11, R11, 0x18, RZ ;  /* 0x000000180b0b7819 */ /* 0x000fe400000006ff */
[----:B------:R-:W-:Y:S01]  /*4cf0*/  @P0 FMNMX R6, R6, |R119|, !PT ;  /* 0x4000007706060209 */ /* 0x000fe20007800000 */
[----:B------:R-:W-:Y:S01]  /*4d00*/  @P1 FMUL R119, R119, UR7 ;  /* 0x0000000777771c20 */ /* 0x000fe20008400000 */
[----:B------:R-:W-:-:S02]  /*4d10*/  LOP3.LUT R129, R129, 0xffff, RZ, 0xc0, !PT ;  /* 0x0000ffff81817812 */ /* 0x000fc400078ec0ff */
[----:B------:R-:W-:Y:S02]  /*4d20*/  LOP3.LUT R100, R27, 0xff0000, R100, 0xf8, !PT ;  /* 0x00ff00001b647812 */ /* 0x000fe400078ef864 */
[----:B------:R-:W-:Y:S02]  /*4d30*/  LOP3.LUT R27, R21, 0xff0000, R0, 0xf8, !PT ;  /* 0x00ff0000151b7812 */ /* 0x000fe400078ef800 */
[----:B------:R-:W-:Y:S02]  /*4d40*/  F2FP.SATFINITE.E4M3.F32.PACK_AB_MERGE_C R0, RZ, R108, RZ ;  /* 0x0000006cff00723e */ /* 0x000fe400048070ff */
[----:B------:R-:W-:Y:S02]  /*4d50*/  LOP3.LUT R10, R10, 0xff000000, R11, 0xf8, !PT ;  /* 0xff0000000a0a7812 */ /* 0x000fe400078ef80b */
[----:B------:R-:W-:Y:S01]  /*4d60*/  @P0 FMNMX R6, R6, |R126|, !PT ;  /* 0x4000007e06060209 */ /* 0x000fe20007800000 */
[----:B------:R-:W-:Y:S01]  /*4d70*/  @P1 FMUL R126, R126, UR7 ;  /* 0x000000077e7e1c20 */ /* 0x000fe20008400000 */
[----:B------:R-:W-:-:S02]  /*4d80*/  SHF.L.U32 R11, R129, 0x18, RZ ;  /* 0x00000018810b7819 */ /* 0x000fc400000006ff */
[----:B------:R-:W-:Y:S02]  /*4d90*/  F2FP.SATFINITE.E4M3.F32.PACK_AB_MERGE_C R127, RZ, R127, RZ ;  /* 0x0000007fff7f723e */ /* 0x000fe400048070ff */
[----:B------:R-:W-:Y:S02]  /*4da0*/  F2FP.SATFINITE.E4M3.F32.PACK_AB_MERGE_C R95, RZ, R95, RZ ;  /* 0x0000005fff5f723e */ /* 0x000fe400048070ff */
[----:B------:R-:W-:Y:S02]  /*4db0*/  LOP3.LUT R0, R0, 0xffff, RZ, 0xc0, !PT ;  /* 0x0000ffff00007812 */ /* 0x000fe400078ec0ff */
[----:B------:R-:W-:Y:S01]  /*4dc0*/  @P0 FMNMX R6, R6, |R124|, !PT ;  /* 0x4000007c06060209 */ /* 0x000fe20007800000 */
[----:B------:R-:W-:Y:S01]  /*4dd0*/  @P1 FMUL R124, R124, UR7 ;  /* 0x000000077c7c1c20 */ /* 0x000fe20008400000 */
[----:B------:R-:W-:Y:S02]  /*4de0*/  LOP3.LUT R11, R12, R11, RZ, 0xfc, !PT ;  /* 0x0000000b0c0b7212 */ /* 0x000fe400078efcff */
[----:B------:R-:W-:-:S02]  /*4df0*/  LOP3.LUT R12, R127, 0xff, RZ, 0xc0, !PT ;  /* 0x000000ff7f0c7812 */ /* 0x000fc400078ec0ff */
[----:B------:R-:W-:Y:S02]  /*4e00*/  SHF.L.U32 R95, R95, 0x8, RZ ;  /* 0x000000085f5f7819 */ /* 0x000fe400000006ff */
[----:B------:R-:W-:Y:S02]  /*4e10*/  F2FP.SATFINITE.E4M3.F32.PACK_AB_MERGE_C R133, RZ, R133, RZ ;  /* 0x00000085ff85723e */ /* 0x000fe400048070ff */
[----:B------:R-:W-:Y:S02]  /*4e20*/  SHF.L.U32 R0, R0, 0x18, RZ ;  /* 0x0000001800007819 */ /* 0x000fe400000006ff */
[----:B------:R-:W-:Y:S02]  /*4e30*/  F2FP.SATFINITE.E4M3.F32.PACK_AB_MERGE_C R118, RZ, R118, RZ ;  /* 0x00000076ff76723e */ /* 0x000fe400048070ff */
[----:B------:R-:W-:Y:S01]  /*4e40*/  @P0 FMNMX R6, R6, |R121|, !PT ;  /* 0x4000007906060209 */ /* 0x000fe20007800000 */
[----:B------:R-:W-:Y:S01]  /*4e50*/  @P1 FMUL R121, R121, UR7 ;  /* 0x0000000779791c20 */ /* 0x000fe20008400000 */
[----:B------:R-:W-:-:S02]  /*4e60*/  LOP3.LUT R95, R12, 0xffff, R95, 0xf8, !PT ;  /* 0x0000ffff0c5f7812 */ /* 0x000fc400078ef85f */
[----:B------:R-:W-:Y:S02]  /*4e70*/  SHF.L.U32 R12, R133, 0x10, RZ ;  /* 0x00000010850c7819 */ /* 0x000fe400000006ff */
[----:B------:R-:W-:Y:S02]  /*4e80*/  LOP3.LUT R22, R27, 0xff000000, R0, 0xf8, !PT ;  /* 0xff0000001b167812 */ /* 0x000fe400078ef800 */
[----:B------:R-:W-:Y:S01]  /*4e90*/  @P0 FMNMX R6, R6, |R120|, !PT ;  /* 0x4000007806060209 */ /* 0x000fe20007800000 */
[----:B------:R-:W-:Y:S01]  /*4ea0*/  @P1 FMUL R120, R120, UR7 ;  /* 0x0000000778781c20 */ /* 0x000fe20008400000 */
[----:B------:R-:W-:Y:S02]  /*4eb0*/  LOP3.LUT R23, R23, 0xffff, R118, 0xf8, !PT ;  /* 0x0000ffff17177812 */ /* 0x000fe400078ef876 */
[----:B------:R-:W-:Y:S02]  /*4ec0*/  F2FP.SATFINITE.E4M3.F32.PACK_AB_MERGE_C R0, RZ, R114, RZ ;  /* 0x00000072ff00723e */ /* 0x000fe400048070ff */
[----:B------:R-:W-:-:S02]  /*4ed0*/  LOP3.LUT R95, R95, 0xff0000, R12, 0xf8, !PT ;  /* 0x00ff00005f5f7812 */ /* 0x000fc400078ef80c */
[----:B------:R-:W-:Y:S02]  /*4ee0*/  F2FP.SATFINITE.E4M3.F32.PACK_AB_MERGE_C R12, RZ, R97, RZ ;  /* 0x00000061ff0c723e */ /* 0x000fe400048070ff */
[----:B------:R-:W-:Y:S01]  /*4ef0*/  @P0 FMNMX R6, R6, |R128|, !PT ;  /* 0x4000008006060209 */ /* 0x000fe20007800000 */
[----:B------:R-:W-:Y:S01]  /*4f00*/  @P1 FMUL R128, R128, UR7 ;  /* 0x0000000780801c20 */ /* 0x000fe20008400000 */
[----:B------:R-:W-:Y:S02]  /*4f10*/  LOP3.LUT R23, R23, 0xff, RZ, 0xc0, !PT ;  /* 0x000000ff17177812 */ /* 0x000fe400078ec0ff */
[----:B------:R-:W-:Y:S02]  /*4f20*/  PRMT R0, R0, 0x7104, RZ ;  /* 0x0000710400007816 */ /* 0x000fe400000000ff */
[----:B------:R-:W-:Y:S02]  /*4f30*/  LOP3.LUT R12, R12, 0xffff, RZ, 0xc0, !PT ;  /* 0x0000ffff0c0c7812 */ /* 0x000fe400078ec0ff */
[----:B------:R-:W-:-:S02]  /*4f40*/  LOP3.LUT R0, R23, 0xff00, R0, 0xf8, !PT ;  /* 0x0000ff0017007812 */ /* 0x000fc400078ef800 */
[----:B------:R-:W-:Y:S01]  /*4f50*/  @P0 FMNMX R6, R6, |R130|, !PT ;  /* 0x4000008206060209 */ /* 0x000fe20007800000 */
[----:B------:R-:W-:Y:S01]  /*4f60*/  @P1 FMUL R130, R130, UR7 ;  /* 0x0000000782821c20 */ /* 0x000fe20008400000 */
[----:B------:R-:W-:Y:S02]  /*4f70*/  F2FP.SATFINITE.E4M3.F32.PACK_AB_MERGE_C R117, RZ, R117, RZ ;  /* 0x00000075ff75723e */ /* 0x000fe400048070ff */
[----:B------:R-:W-:Y:S02]  /*4f80*/  F2FP.SATFINITE.E4M3.F32.PACK_AB_MERGE_C R23, RZ, R126, RZ ;  /* 0x0000007eff17723e */ /* 0x000fe400048070ff */
[----:B------:R-:W-:Y:S02]  /*4f90*/  F2FP.SATFINITE.E4M3.F32.PACK_AB_MERGE_C R124, RZ, R124, RZ ;  /* 0x0000007cff7c723e */ /* 0x000fe400048070ff */
[----:B------:R-:W-:Y:S02]  /*4fa0*/  F2FP.SATFINITE.E4M3.F32.PACK_AB_MERGE_C R128, RZ, R128, RZ ;  /* 0x00000080ff80723e */ /* 0x000fe400048070ff */
[----:B------:R-:W-:-:S02]  /*4fb0*/  SHF.L.U32 R12, R12, 0x18, RZ ;  /* 0x000000180c0c7819 */ /* 0x000fc400000006ff */
[----:B------:R-:W-:Y:S02]  /*4fc0*/  SHF.L.U32 R117, R117, 0x10, RZ ;  /* 0x0000001075757819 */ /* 0x000fe400000006ff */
[----:B------:R-:W-:Y:S02]  /*4fd0*/  LOP3.LUT R23, R23, 0xff, RZ, 0xc0, !PT ;  /* 0x000000ff17177812 */ /* 0x000fe400078ec0ff */
[----:B------:R-:W-:Y:S02]  /*4fe0*/  SHF.L.U32 R124, R124, 0x8, RZ ;  /* 0x000000087c7c7819 */ /* 0x000fe400000006ff */
[----:B------:R-:W-:Y:S02]  /*4ff0*/  LOP3.LUT R128, R25, 0xffff, R128, 0xf8, !PT ;  /* 0x0000ffff19807812 */ /* 0x000fe400078ef880 */
[----:B------:R-:W-:Y:S02]  /*5000*/  F2FP.SATFINITE.E4M3.F32.PACK_AB_MERGE_C R130, RZ, R130, RZ ;  /* 0x00000082ff82723e */ /* 0x000fe400048070ff */
[----:B------:R-:W-:-:S02]  /*5010*/  LOP3.LUT R12, R95, 0xff000000, R12, 0xf8, !PT ;  /* 0xff0000005f0c7812 */ /* 0x000fc400078ef80c */
[----:B------:R-:W1:Y:S01]  /*5020*/  @!P3 LDC.64 R94, c[0x0][0x230] ;  /* 0x00008c00ff5ebb82 */ /* 0x000e620000000a00 */
[----:B------:R-:W-:Y:S02]  /*5030*/  LOP3.LUT R14, R0, 0xff0000, R117, 0xf8, !PT ;  /* 0x00ff0000000e7812 */ /* 0x000fe400078ef875 */
[----:B------:R-:W-:Y:S02]  /*5040*/  LOP3.LUT R25, R23, 0xffff, R124, 0xf8, !PT ;  /* 0x0000ffff17197812 */ /* 0x000fe400078ef87c */
[----:B------:R-:W-:Y:S02]  /*5050*/  LOP3.LUT R23, R128, 0xff, RZ, 0xc0, !PT ;  /* 0x000000ff80177812 */ /* 0x000fe400078ec0ff */
[----:B------:R-:W-:Y:S02]  /*5060*/  PRMT R0, R130, 0x7104, RZ ;  /* 0x0000710482007816 */ /* 0x000fe400000000ff */
[----:B------:R-:W-:Y:S01]  /*5070*/  @P0 FMNMX R6, R6, |R122|, !PT ;  /* 0x4000007a06060209 */ /* 0x000fe20007800000 */
[----:B------:R-:W-:Y:S01]  /*5080*/  @P1 FMUL R122, R122, UR7 ;  /* 0x000000077a7a1c20 */ /* 0x000fe20008400000 */
[----:B------:R-:W-:-:S02]  /*5090*/  LOP3.LUT R23, R23, 0xff00, R0, 0xf8, !PT ;  /* 0x0000ff0017177812 */ /* 0x000fc400078ef800 */
[----:B------:R-:W-:Y:S02]  /*50a0*/  F2FP.SATFINITE.E4M3.F32.PACK_AB_MERGE_C R0, RZ, R121, RZ ;  /* 0x00000079ff00723e */ /* 0x000fe400048070ff */
[----:B------:R-:W-:Y:S01]  /*50b0*/  @P0 FMNMX R6, R6, |R3|, !PT ;  /* 0x4000000306060209 */ /* 0x000fe20007800000 */
[----:B------:R-:W-:Y:S01]  /*50c0*/  @P1 FMUL R3, R3, UR7 ;  /* 0x0000000703031c20 */ /* 0x000fe20008400000 */
[----:B------:R-:W-:Y:S02]  /*50d0*/  SHF.L.U32 R0, R0, 0x10, RZ ;  /* 0x0000001000007819 */ /* 0x000fe400000006ff */
[----:B------:R-:W-:Y:S02]  /*50e0*/  F2FP.SATFINITE.E4M3.F32.PACK_AB_MERGE_C R17, RZ, R153, RZ ;  /* 0x00000099ff11723e */ /* 0x000fe400048070ff */
[----:B------:R-:W-:Y:S02]  /*50f0*/  LOP3.LUT R25, R25, 0xff0000, R0, 0xf8, !PT ;  /* 0x00ff000019197812 */ /* 0x000fe400078ef800 */
[----:B------:R-:W-:Y:S01]  /*5100*/  LOP3.LUT R17, R17, 0xffff, RZ, 0xc0, !PT ;  /* 0x0000ffff11117812 */ /* 0x000fe200078ec0ff */
[----:B-1----:R-:W-:Y:S01]  /*5110*/  @!P3 IMAD.WIDE R94, R7, 0x4, R94 ;  /* 0x00000004075eb825 */ /* 0x002fe200078e025e */
[----:B------:R-:W-:-:S02]  /*5120*/  F2FP.SATFINITE.E4M3.F32.PACK_AB_MERGE_C R0, RZ, R120, RZ ;  /* 0x00000078ff00723e */ /* 0x000fc400048070ff */
[----:B------:R-:W-:Y:S02]  /*5130*/  F2FP.SATFINITE.E4M3.F32.PACK_AB_MERGE_C R105, RZ, R105, RZ ;  /* 0x00000069ff69723e */ /* 0x000fe400048070ff */
[----:B------:R-:W-:Y:S02]  /*5140*/  F2FP.SATFINITE.E4M3.F32.PACK_AB_MERGE_C R165, RZ, R165, RZ ;  /* 0x000000a5ffa5723e */ /* 0x000fe400048070ff */
[----:B------:R-:W-:Y:S02]  /*5150*/  F2FP.SATFINITE.E4M3.F32.PACK_AB_MERGE_C R122, RZ, R122, RZ ;  /* 0x0000007aff7a723e */ /* 0x000fe400048070ff */
[----:B------:R-:W-:Y:S02]  /*5160*/  F2FP.SATFINITE.E4M3.F32.PACK_AB_MERGE_C R3, RZ, R3, RZ ;  /* 0x00000003ff03723e */ /* 0x000fe400048070ff */
[----:B------:R-:W-:Y:S02]  /*5170*/  F2FP.SATFINITE.E4M3.F32.PACK_AB_MERGE_C R115, RZ, R115, RZ ;  /* 0x00000073ff73723e */ /* 0x000fe400048070ff */
[----:B------:R-:W-:-:S02]  /*5180*/  SHF.L.U32 R17, R17, 0x18, RZ ;  /* 0x0000001811117819 */ /* 0x000fc400000006ff */
[----:B------:R-:W-:Y:S02]  /*5190*/  LOP3.LUT R0, R0, 0xffff, RZ, 0xc0, !PT ;  /* 0x0000ffff00007812 */ /* 0x000fe400078ec0ff */
[----:B------:R-:W-:Y:S02]  /*51a0*/  SHF.L.U32 R105, R105, 0x10, RZ ;  /* 0x0000001069697819 */ /* 0x000fe400000006ff */
[----:B------:R-:W-:Y:S02]  /*51b0*/  LOP3.LUT R165, R165, 0xffff, RZ, 0xc0, !PT ;  /* 0x0000ffffa5a57812 */ /* 0x000fe400078ec0ff */
[----:B------:R-:W-:Y:S02]  /*51c0*/  SHF.L.U32 R122, R122, 0x10, RZ ;  /* 0x000000107a7a7819 */ /* 0x000fe400000006ff */
[----:B------:R-:W-:Y:S02]  /*51d0*/  LOP3.LUT R3, R3, 0xffff, RZ, 0xc0, !PT ;  /* 0x0000ffff03037812 */ /* 0x000fe400078ec0ff */
[----:B------:R-:W-:-:S02]  /*51e0*/  LOP3.LUT R115, R115, 0xffff, RZ, 0xc0, !PT ;  /* 0x0000ffff73737812 */ /* 0x000fc400078ec0ff */
[----:B------:R-:W-:Y:S02]  /*51f0*/  LOP3.LUT R104, R134, 0xff000000, R17, 0xf8, !PT ;  /* 0xff00000086687812 */ /* 0x000fe400078ef811 */
[----:B------:R-:W-:Y:S02]  /*5200*/  F2FP.SATFINITE.E4M3.F32.PACK_AB_MERGE_C R119, RZ, R119, RZ ;  /* 0x00000077ff77723e */ /* 0x000fe400048070ff */
[----:B------:R-:W-:Y:S02]  /*5210*/  SHF.L.U32 R0, R0, 0x18, RZ ;  /* 0x0000001800007819 */ /* 0x000fe400000006ff */
[----:B------:R-:W-:Y:S02]  /*5220*/  LOP3.LUT R132, R132, 0xff0000, R105, 0xf8, !PT ;  /* 0x00ff000084847812 */ /* 0x000fe400078ef869 */
[----:B------:R-:W-:Y:S02]  /*5230*/  SHF.L.U32 R17, R165, 0x18, RZ ;  /* 0x00000018a5117819 */ /* 0x000fe400000006ff */
[----:B------:R-:W-:-:S02]  /*5240*/  LOP3.LUT R122, R23, 0xff0000, R122, 0xf8, !PT ;  /* 0x00ff0000177a7812 */ /* 0x000fc400078ef87a */
[----:B------:R-:W-:Y:S01]  /*5250*/  MOV R109, UR4 ;  /* 0x00000004006d7c02 */ /* 0x000fe20008000f00 */
[----:B------:R-:W-:Y:S01]  /*5260*/  ULDC UR4, c[0x0][0x210] ;  /* 0x0000840000047ab9 */ /* 0x000fe20000000800 */
[----:B------:R-:W-:Y:S02]  /*5270*/  SHF.L.U32 R3, R3, 0x18, RZ ;  /* 0x0000001803037819 */ /* 0x000fe400000006ff */
[----:B------:R-:W-:Y:S01]  /*5280*/  SHF.L.U32 R21, R115, 0x18, RZ ;  /* 0x0000001873157819 */ /* 0x000fe200000006ff */
[----:B------:R1:W-:Y:S01]  /*5290*/  @!P3 STG.E desc[UR8][R94.64], R109 ;  /* 0x0000006d5e00b986 */ /* 0x0003e2000c101908 */
[----:B------:R-:W-:Y:S02]  /*52a0*/  IADD3 R101, R2, 0x1000, RZ ;  /* 0x0000100002657810 */ /* 0x000fe40007ffe0ff */
[C---:B------:R-:W-:Y:S02]  /*52b0*/  IADD3 R97, R116.reuse, 0x400, RZ ;  /* 0x0000040074617810 */ /* 0x040fe40007ffe0ff */
[----:B------:R-:W-:-:S02]  /*52c0*/  IADD3 R99, R116, 0x800, RZ ;  /* 0x0000080074637810 */ /* 0x000fc40007ffe0ff */
[C---:B------:R-:W-:Y:S01]  /*52d0*/  IADD3 R27, R116.reuse, 0xc00, RZ ;  /* 0x00000c00741b7810 */ /* 0x040fe20007ffe0ff */
[--C-:B0-----:R-:W-:Y:S01]  /*52e0*/  IMAD.WIDE.U32 R96, R97, 0x8, R92.reuse ;  /* 0x0000000861607825 */ /* 0x101fe200078e005c */
[C---:B------:R-:W-:Y:S02]  /*52f0*/  IADD3 R103, R116.reuse, 0x1400, RZ ;  /* 0x0000140074677810 */ /* 0x040fe40007ffe0ff */
[C---:B------:R-:W-:Y:S01]  /*5300*/  IADD3 R107, R116.reuse, 0x1800, RZ ;  /* 0x00001800746b7810 */ /* 0x040fe20007ffe0ff */
[--C-:B------:R-:W-:Y:S01]  /*5310*/  IMAD.WIDE.U32 R98, R99, 0x8, R92.reuse ;  /* 0x0000000863627825 */ /* 0x100fe200078e005c */
[----:B------:R-:W-:Y:S02]  /*5320*/  IADD3 R105, R116, 0x1c00, RZ ;  /* 0x00001c0074697810 */ /* 0x000fe40007ffe0ff */
[----:B------:R-:W-:Y:S01]  /*5330*/  LOP3.LUT R119, R119, 0xffff, RZ, 0xc0, !PT ;  /* 0x0000ffff77777812 */ /* 0x000fe200078ec0ff */
[----:B-1----:R-:W-:Y:S01]  /*5340*/  IMAD.WIDE.U32 R94, R27, 0x8, R92 ;  /* 0x000000081b5e7825 */ /* 0x002fe200078e005c */
[----:B------:R-:W-:-:S02]  /*5350*/  LOP3.LUT R24, R25, 0xff000000, R0, 0xf8, !PT ;  /* 0xff00000019187812 */ /* 0x000fc400078ef800 */
[----:B------:R-:W-:Y:S01]  /*5360*/  LOP3.LUT R17, R132, R17, RZ, 0xfc, !PT ;  /* 0x0000001184117212 */ /* 0x000fe200078efcff */
[--C-:B------:R-:W-:Y:S01]  /*5370*/  IMAD.WIDE.U32 R102, R103, 0x8, R92.reuse ;  /* 0x0000000867667825 */ /* 0x100fe200078e005c */
[----:B------:R-:W-:Y:S02]  /*5380*/  LOP3.LUT R25, R122, R3, RZ, 0xfc, !PT ;  /* 0x000000037a197212 */ /* 0x000fe400078efcff */
[----:B------:R-:W-:Y:S01]  /*5390*/  LOP3.LUT R21, R100, R21, RZ, 0xfc, !PT ;  /* 0x0000001564157212 */ /* 0x000fe200078efcff */
[--C-:B------:R-:W-:Y:S01]  /*53a0*/  IMAD.WIDE.U32 R2, R2, 0x8, R92.reuse ;  /* 0x0000000802027825 */ /* 0x100fe200078e005c */
[----:B------:R-:W-:Y:S02]  /*53b0*/  SHF.L.U32 R23, R119, 0x18, RZ ;  /* 0x0000001877177819 */ /* 0x000fe400000006ff */
[----:B------:R-:W-:Y:S01]  /*53c0*/  MOV R27, R15 ;  /* 0x0000000f001b7202 */ /* 0x000fe20000000f00 */
[----:B------:R-:W-:Y:S01]  /*53d0*/  IMAD.WIDE.U32 R100, R101, 0x8, R92 ;  /* 0x0000000865647825 */ /* 0x000fe200078e005c */
[----:B------:R1:W-:Y:S01]  /*53e0*/  STG.E.64 desc[UR8][R2.64], R10 ;  /* 0x0000000a02007986 */ /* 0x0003e2000c101b08 */
[----:B------:R-:W-:-:S02]  /*53f0*/  LOP3.LUT R23, R14, R23, RZ, 0xfc, !PT ;  /* 0x000000170e177212 */ /* 0x000fc400078efcff */
[--C-:B------:R-:W-:Y:S01]  /*5400*/  IMAD.WIDE.U32 R106, R107, 0x8, R92.reuse ;  /* 0x000000086b6a7825 */ /* 0x100fe200078e005c */
[----:B------:R1:W-:Y:S01]  /*5410*/  STG.E.64 desc[UR8][R96.64], R12 ;  /* 0x0000000c60007986 */ /* 0x0003e2000c101b08 */
[----:B------:R-:W-:Y:S01]  /*5420*/  IADD3 R7, R7, UR4, RZ ;  /* 0x0000000407077c10 */ /* 0x000fe2000fffe0ff */
[----:B------:R-:W-:Y:S01]  /*5430*/  ULDC UR4, c[0x0][0x218] ;  /* 0x0000860000047ab9 */ /* 0x000fe20000000800 */
[----:B------:R-:W-:Y:S01]  /*5440*/  IMAD.WIDE.U32 R92, R105, 0x8, R92 ;  /* 0x00000008695c7825 */ /* 0x000fe200078e005c */
[----:B------:R-:W-:Y:S01]  /*5450*/  MOV R105, R17 ;  /* 0x0000001100697202 */ /* 0x000fe20000000f00 */
[----:B------:R1:W-:Y:S01]  /*5460*/  STG.E.64 desc[UR8][R98.64], R26 ;  /* 0x0000001a62007986 */ /* 0x0003e2000c101b08 */
[----:B------:R-:W-:Y:S02]  /*5470*/  ISETP.GE.AND P0, PT, R7, UR4, PT ;  /* 0x0000000407007c0c */ /* 0x000fe4000bf06270 */
[----:B------:R-:W-:Y:S01]  /*5480*/  LOP3.LUT P2, RZ, R4, 0xff, RZ, 0xc0, !PT ;  /* 0x000000ff04ff7812 */ /* 0x000fe2000784c0ff */
[----:B------:R1:W-:Y:S03]  /*5490*/  STG.E.64 desc[UR8][R94.64], R104 ;  /* 0x000000685e007986 */ /* 0x0003e6000c101b08 */
[----:B------:R-:W-:Y:S01]  /*54a0*/  SEL R4, RZ, 0x1, P2 ;  /* 0x00000001ff047807 */ /* 0x000fe20001000000 */
[----:B------:R1:W-:Y:S04]  /*54b0*/  STG.E.64 desc[UR8][R100.64], R18 ;  /* 0x0000001264007986 */ /* 0x0003e8000c101b08 */
[----:B------:R1:W-:Y:S04]  /*54c0*/  STG.E.64 desc[UR8][R102.64], R20 ;  /* 0x0000001466007986 */ /* 0x0003e8000c101b08 */
[----:B------:R1:W-:Y:S04]  /*54d0*/  STG.E.64 desc[UR8][R106.64], R22 ;  /* 0x000000166a007986 */ /* 0x0003e8000c101b08 */
[----:B------:R1:W-:Y:S01]  /*54e0*/  STG.E.64 desc[UR8][R92.64], R24 ;  /* 0x000000185c007986 */ /* 0x0003e2000c101b08 */
[----:B------:R-:W-:Y:S05]  /*54f0*/  @!P0 BRA `(.L_x_12129) ;  /* 0xffffffac00788947 */ /* 0x000fea000383ffff */
.L_x_12110:
        /* <DEDUP_REMOVED lines=15> */
.L_x_12154:
        /* <DEDUP_REMOVED lines=28> */
.L_x_12157:
[----:B-1----:R-:W-:-:S07]  /*57b0*/  FMNMX R5, R3, R2, !PT ;  /* 0x0000000203057209 */ /* 0x002fce0007800000 */
.L_x_12133:
[----:B------:R-:W-:Y:S05]  /*57c0*/  BSYNC B0 ;  /* 0x0000000000007941 */ /* 0x000fea0003800000 */
.L_x_12132:
[----:B------:R-:W-:Y:S01]  /*57d0*/  ISETP.NE.AND P0, PT, R9, RZ, PT ;  /* 0x000000ff0900720c */ /* 0x000fe20003f05270 */
[----:B------:R-:W-:-:S12]  /*57e0*/  BSSY B0, `(.L_x_12130) ;  /* 0x0000004000007945 */ /* 0x000fd80003800000 */
[----:B------:R-:W-:Y:S05]  /*57f0*/  @P0 BRA `(.L_x_12135) ;  /* 0x0000000000080947 */ /* 0x000fea0003800000 */
[----:B0-----:R-:W0:Y:S02]  /*5800*/  LDC.64 R2, c[0x0][0x288] ;  /* 0x0000a200ff027b82 */ /* 0x001e240000000a00 */
[----:B0-----:R1:W-:Y:S02]  /*5810*/  REDG.E.MAX.S32.STRONG.GPU desc[UR8][R2.64], R5 ;  /* 0x000000050200798e */ /* 0x0013e4000d10e388 */
.L_x_12135:
[----:B------:R-:W-:Y:S05]  /*5820*/  BSYNC B0 ;  /* 0x0000000000007941 */ /* 0x000fea0003800000 */
.L_x_12130:
        /* <DEDUP_REMOVED lines=14> */
[----:B01----:R-:W-:Y:S05]  /*5910*/  CALL.REL.NOINC `($__internal_190_$__cuda_sm20_rcp_rn_f32_slowpath) ;  /* 0x0000001000147944 */ /* 0x003fea0003c00000 */
[----:B------:R-:W-:Y:S05]  /*5920*/  BRA `(.L_x_12137) ;  /* 0x0000000000147947 */ /* 0x000fea0003800000 */
.L_x_12136:
[----:B------:R-:W2:Y:S01]  /*5930*/  MUFU.RCP R113, UR7 ;  /* 0x0000000700717d08 */ /* 0x000ea20008001000 */
[----:B------:R-:W-:-:S05]  /*5940*/  MOV R0, UR7 ;  /* 0x0000000700007c02 */ /* 0x000fca0008000f00 */
[----:B--2---:R-:W-:-:S04]  /*5950*/  FFMA R0, R113, R0, -1 ;  /* 0xbf80000071007423 */ /* 0x004fc80000000000 */
[----:B------:R-:W-:-:S04]  /*5960*/  FADD.FTZ R0, -R0, -RZ ;  /* 0x800000ff00007221 */ /* 0x000fc80000010100 */
[----:B------:R-:W-:-:S07]  /*5970*/  FFMA R113, R113, R0, R113 ;  /* 0x0000000071717223 */ /* 0x000fce0000000071 */
.L_x_12137:
[----:B01----:R-:W0:Y:S02]  /*5980*/  LDC.64 R2, c[0x0][0x280] ;  /* 0x0000a000ff027b82 */ /* 0x003e240000000a00 */
[----:B0-----:R-:W-:Y:S01]  /*5990*/  STG.E desc[UR8][R2.64], R113 ;  /* 0x0000007102007986 */ /* 0x001fe2000c101908 */
[----:B------:R-:W-:Y:S05]  /*59a0*/  EXIT ;  /* 0x000000000000794d */ /* 0x000fea0003800000 */
.L_x_12111:
[----:B------:R-:W-:Y:S01]  /*59b0*/  HFMA2.MMA R144, -RZ, RZ, 0, 5.9604644775390625e-08 ;  /* 0x00000001ff907435 */ /* 0x000fe200000001ff */
[----:B------:R-:W-:Y:S02]  /*59c0*/  MOV R142, R0 ;  /* 0x00000000008e7202 */ /* 0x000fe40000000f00 */
[----:B------:R-:W-:Y:S02]  /*59d0*/  MOV R146, 0x1f ;  /* 0x0000001f00927802 */ /* 0x000fe40000000f00 */
[----:B------:R-:W-:-:S07]  /*59e0*/  MOV R108, 0xffffffff ;  /* 0xffffffff006c7802 */ /* 0x000fce0000000f00 */
[----:B-----5:R-:W-:Y:S05]  /*59f0*/  WARPSYNC.COLLECTIVE R108, `(.L_x_12138) ;  /* 0x000000006c087348 */ /* 0x020fea0003c00000 */
[----:B------:R0:W1:Y:S02]  /*5a00*/  SHFL.BFLY P0, R140, R142, R144, R146 ;  /* 0x0c0000908e8c7389 */ /* 0x0000640000000092 */
[----:B01---5:R-:W-:Y:S01]  /*5a10*/  ENDCOLLECTIVE ;  /* 0x000000000000791b */ /* 0x023fe20003800000 */
.L_x_12138:
[----:B------:R-:W-:Y:S01]  /*5a20*/  HFMA2.MMA R144, -RZ, RZ, 0, 1.1920928955078125e-07 ;  /* 0x00000002ff907435 */ /* 0x000fe200000001ff */
[----:B------:R-:W-:-:S05]  /*5a30*/  MOV R111, R140 ;  /* 0x0000008c006f7202 */ /* 0x000fca0000000f00 */
[----:B------:R-:W-:-:S05]  /*5a40*/  FADD R111, R0, R111 ;  /* 0x0000006f006f7221 */ /* 0x000fca0000000000 */
[----:B------:R-:W-:-:S07]  /*5a50*/  MOV R142, R111 ;  /* 0x0000006f008e7202 */ /* 0x000fce0000000f00 */
[----:B------:R-:W-:Y:S05]  /*5a60*/  WARPSYNC.COLLECTIVE R108, `(.L_x_12139) ;  /* 0x000000006c087348 */ /* 0x000fea0003c00000 */
[----:B------:R0:W1:Y:S02]  /*5a70*/  SHFL.BFLY P0, R140, R142, R144, R146 ;  /* 0x0c0000908e8c7389 */ /* 0x0000640000000092 */
[----:B01----:R-:W-:Y:S01]  /*5a80*/  ENDCOLLECTIVE ;  /* 0x000000000000791b */ /* 0x003fe20003800000 */
.L_x_12139:
[----:B------:R-:W-:Y:S01]  /*5a90*/  HFMA2.MMA R144, -RZ, RZ, 0, 2.384185791015625e-07 ;  /* 0x00000004ff907435 */ /* 0x000fe200000001ff */
[----:B------:R-:W-:-:S05]  /*5aa0*/  MOV R110, R140 ;  /* 0x0000008c006e7202 */ /* 0x000fca0000000f00 */
[----:B------:R-:W-:-:S05]  /*5ab0*/  FADD R112, R111, R110 ;  /* 0x0000006e6f707221 */ /* 0x000fca0000000000 */
[----:B------:R-:W-:-:S07]  /*5ac0*/  MOV R142, R112 ;  /* 0x00000070008e7202 */ /* 0x000fce0000000f00 */
[----:B------:R-:W-:Y:S05]  /*5ad0*/  WARPSYNC.COLLECTIVE R108, `(.L_x_12140) ;  /* 0x000000006c087348 */ /* 0x000fea0003c00000 */
[----:B------:R0:W1:Y:S02]  /*5ae0*/  SHFL.BFLY P0, R140, R142, R144, R146 ;  /* 0x0c0000908e8c7389 */ /* 0x0000640000000092 */
[----:B01----:R-:W-:Y:S01]  /*5af0*/  ENDCOLLECTIVE ;  /* 0x000000000000791b */ /* 0x003fe20003800000 */
.L_x_12140:
[----:B------:R-:W-:Y:S01]  /*5b00*/  HFMA2.MMA R144, -RZ, RZ, 0, 4.76837158203125e-07 ;  /* 0x00000008ff907435 */ /* 0x000fe200000001ff */
[----:B------:R-:W-:-:S05]  /*5b10*/  MOV R113, R140 ;  /* 0x0000008c00717202 */ /* 0x000fca0000000f00 */
[----:B------:R-:W-:-:S05]  /*5b20*/  FADD R113, R112, R113 ;  /* 0x0000007170717221 */ /* 0x000fca0000000000 */
[----:B------:R-:W-:-:S07]  /*5b30*/  MOV R142, R113 ;  /* 0x00000071008e7202 */ /* 0x000fce0000000f00 */
[----:B------:R-:W-:Y:S05]  /*5b40*/  WARPSYNC.COLLECTIVE R108, `(.L_x_12141) ;  /* 0x000000006c087348 */ /* 0x000fea0003c00000 */
[----:B------:R0:W1:Y:S02]  /*5b50*/  SHFL.BFLY P0, R140, R142, R144, R146 ;  /* 0x0c0000908e8c7389 */ /* 0x0000640000000092 */
[----:B01----:R-:W-:Y:S01]  /*5b60*/  ENDCOLLECTIVE ;  /* 0x000000000000791b */ /* 0x003fe20003800000 */
.L_x_12141:
[----:B------:R-:W-:Y:S01]  /*5b70*/  HFMA2.MMA R144, -RZ, RZ, 0, 9.5367431640625e-07 ;  /* 0x00000010ff907435 */ /* 0x000fe200000001ff */
[----:B------:R-:W-:-:S05]  /*5b80*/  MOV R110, R140 ;  /* 0x0000008c006e7202 */ /* 0x000fca0000000f00 */
[----:B------:R-:W-:-:S05]  /*5b90*/  FADD R138, R113, R110 ;  /* 0x0000006e718a7221 */ /* 0x000fca0000000000 */
[----:B------:R-:W-:-:S07]  /*5ba0*/  MOV R142, R138 ;  /* 0x0000008a008e7202 */ /* 0x000fce0000000f00 */
[----:B------:R-:W-:Y:S05]  /*5bb0*/  WARPSYNC.COLLECTIVE R108, `(.L_x_12142) ;  /* 0x000000006c087348 */ /* 0x000fea0003c00000 */
[----:B------:R0:W1:Y:S02]  /*5bc0*/  SHFL.BFLY P0, R140, R142, R144, R146 ;  /* 0x0c0000908e8c7389 */ /* 0x0000640000000092 */
[----:B01----:R-:W-:Y:S01]  /*5bd0*/  ENDCOLLECTIVE ;  /* 0x000000000000791b */ /* 0x003fe20003800000 */
.L_x_12142:
        /* <DEDUP_REMOVED lines=136> */
.L_x_12143:
[----:B------:R-:W-:Y:S01]  /*6460*/  HFMA2.MMA R144, -RZ, RZ, 0, 1.1920928955078125e-07 ;  /* 0x00000002ff907435 */ /* 0x000fe200000001ff */
[----:B------:R-:W-:-:S05]  /*6470*/  MOV R111, R140 ;  /* 0x0000008c006f7202 */ /* 0x000fca0000000f00 */
[----:B------:R-:W-:-:S05]  /*6480*/  FADD R111, R0, R111 ;  /* 0x0000006f006f7221 */ /* 0x000fca0000000000 */
[----:B------:R-:W-:-:S07]  /*6490*/  MOV R142, R111 ;  /* 0x0000006f008e7202 */ /* 0x000fce0000000f00 */
[----:B------:R-:W-:Y:S05]  /*64a0*/  WARPSYNC.COLLECTIVE R108, `(.L_x_12144) ;  /* 0x000000006c087348 */ /* 0x000fea0003c00000 */
[----:B------:R0:W1:Y:S02]  /*64b0*/  SHFL.BFLY P0, R140, R142, R144, R146 ;  /* 0x0c0000908e8c7389 */ /* 0x0000640000000092 */
[----:B01----:R-:W-:Y:S01]  /*64c0*/  ENDCOLLECTIVE ;  /* 0x000000000000791b */ /* 0x003fe20003800000 */
.L_x_12144:
[----:B------:R-:W-:Y:S01]  /*64d0*/  HFMA2.MMA R144, -RZ, RZ, 0, 2.384185791015625e-07 ;  /* 0x00000004ff907435 */ /* 0x000fe200000001ff */
[----:B------:R-:W-:-:S05]  /*64e0*/  MOV R112, R140 ;  /* 0x0000008c00707202 */ /* 0x000fca0000000f00 */
[----:B------:R-:W-:-:S05]  /*64f0*/  FADD R112, R111, R112 ;  /* 0x000000706f707221 */ /* 0x000fca0000000000 */
[----:B------:R-:W-:-:S07]  /*6500*/  MOV R142, R112 ;  /* 0x00000070008e7202 */ /* 0x000fce0000000f00 */
[----:B------:R-:W-:Y:S05]  /*6510*/  WARPSYNC.COLLECTIVE R108, `(.L_x_12145) ;  /* 0x000000006c087348 */ /* 0x000fea0003c00000 */
[----:B------:R0:W1:Y:S02]  /*6520*/  SHFL.BFLY P0, R140, R142, R144, R146 ;  /* 0x0c0000908e8c7389 */ /* 0x0000640000000092 */
[----:B01----:R-:W-:Y:S01]  /*6530*/  ENDCOLLECTIVE ;  /* 0x000000000000791b */ /* 0x003fe20003800000 */
.L_x_12145:
[----:B------:R-:W-:Y:S01]  /*6540*/  HFMA2.MMA R144, -RZ, RZ, 0, 4.76837158203125e-07 ;  /* 0x00000008ff907435 */ /* 0x000fe200000001ff */
[----:B------:R-:W-:-:S05]  /*6550*/  MOV R113, R140 ;  /* 0x0000008c00717202 */ /* 0x000fca0000000f00 */
[----:B------:R-:W-:-:S05]  /*6560*/  FADD R113, R112, R113 ;  /* 0x0000007170717221 */ /* 0x000fca0000000000 */
[----:B------:R-:W-:-:S07]  /*6570*/  MOV R142, R113 ;  /* 0x00000071008e7202 */ /* 0x000fce0000000f00 */
[----:B------:R-:W-:Y:S05]  /*6580*/  WARPSYNC.COLLECTIVE R108, `(.L_x_12146) ;  /* 0x000000006c087348 */ /* 0x000fea0003c00000 */
[----:B------:R0:W1:Y:S02]  /*6590*/  SHFL.BFLY P0, R140, R142, R144, R146 ;  /* 0x0c0000908e8c7389 */ /* 0x0000640000000092 */
[----:B01----:R-:W-:Y:S01]  /*65a0*/  ENDCOLLECTIVE ;  /* 0x000000000000791b */ /* 0x003fe20003800000 */
.L_x_12146:
[----:B------:R-:W-:Y:S01]  /*65b0*/  HFMA2.MMA R144, -RZ, RZ, 0, 9.5367431640625e-07 ;  /* 0x00000010ff907435 */ /* 0x000fe200000001ff */
[----:B------:R-:W-:-:S05]  /*65c0*/  MOV R138, R140 ;  /* 0x0000008c008a7202 */ /* 0x000fca0000000f00 */
[----:B------:R-:W-:-:S05]  /*65d0*/  FADD R138, R113, R138 ;  /* 0x0000008a718a7221 */ /* 0x000fca0000000000 */
[----:B------:R-:W-:-:S07]  /*65e0*/  MOV R142, R138 ;  /* 0x0000008a008e7202 */ /* 0x000fce0000000f00 */
[----:B------:R-:W-:Y:S05]  /*65f0*/  WARPSYNC.COLLECTIVE R108, `(.L_x_12147) ;  /* 0x000000006c087348 */ /* 0x000fea0003c00000 */
[----:B------:R0:W1:Y:S02]  /*6600*/  SHFL.BFLY P0, R140, R142, R144, R146 ;  /* 0x0c0000908e8c7389 */ /* 0x0000640000000092 */
[----:B01----:R-:W-:Y:S01]  /*6610*/  ENDCOLLECTIVE ;  /* 0x000000000000791b */ /* 0x003fe20003800000 */
.L_x_12147:
[----:B------:R-:W-:Y:S05]  /*6620*/  BRA `(.L_x_12148) ;  /* 0xffffffb000107947 */ /* 0x000fea000383ffff */
.L_x_12131:
[----:B------:R-:W-:Y:S01]  /*6630*/  HFMA2.MMA R4, -RZ, RZ, 0, 9.5367431640625e-07 ;  /* 0x00000010ff047435 */ /* 0x000fe200000001ff */
[----:B-1----:R-:W-:Y:S02]  /*6640*/  MOV R11, R6 ;  /* 0x00000006000b7202 */ /* 0x002fe40000000f00 */
[----:B------:R-:W-:Y:S02]  /*6650*/  MOV R13, 0x1f ;  /* 0x0000001f000d7802 */ /* 0x000fe40000000f00 */
[----:B------:R-:W-:-:S07]  /*6660*/  MOV R108, 0xffffffff ;  /* 0xffffffff006c7802 */ /* 0x000fce0000000f00 */
[----:B------:R-:W-:Y:S05]  /*6670*/  WARPSYNC.COLLECTIVE R108, `(.L_x_12149) ;  /* 0x000000006c087348 */ /* 0x000fea0003c00000 */
[----:B------:R0:W1:Y:S02]  /*6680*/  SHFL.DOWN P0, R7, R11, R4, R13 ;  /* 0x080000040b077389 */ /* 0x000064000000000d */
[----:B01----:R-:W-:Y:S01]  /*6690*/  ENDCOLLECTIVE ;  /* 0x000000000000791b */ /* 0x003fe20003800000 */
.L_x_12149:
[----:B------:R-:W-:Y:S01]  /*66a0*/  HFMA2.MMA R4, -RZ, RZ, 0, 4.76837158203125e-07 ;  /* 0x00000008ff047435 */ /* 0x000fe200000001ff */
[----:B------:R-:W-:-:S04]  /*66b0*/  MOV R3, R7 ;  /* 0x0000000700037202 */ /* 0x000fc80000000f00 */
[----:B------:R-:W-:-:S04]  /*66c0*/  FMNMX R3, R3, R6, !PT ;  /* 0x0000000603037209 */ /* 0x000fc80007800000 */
[----:B------:R-:W-:-:S07]  /*66d0*/  MOV R11, R3 ;  /* 0x00000003000b7202 */ /* 0x000fce0000000f00 */
[----:B------:R-:W-:Y:S05]  /*66e0*/  WARPSYNC.COLLECTIVE R108, `(.L_x_12150) ;  /* 0x000000006c087348 */ /* 0x000fea0003c00000 */
[----:B------:R0:W1:Y:S02]  /*66f0*/  SHFL.DOWN P0, R7, R11, R4, R13 ;  /* 0x080000040b077389 */ /* 0x000064000000000d */
[----:B01----:R-:W-:Y:S01]  /*6700*/  ENDCOLLECTIVE ;  /* 0x000000000000791b */ /* 0x003fe20003800000 */
.L_x_12150:
[----:B------:R-:W-:Y:S01]  /*6710*/  HFMA2.MMA R4, -RZ, RZ, 0, 2.384185791015625e-07 ;  /* 0x00000004ff047435 */ /* 0x000fe200000001ff */
[----:B------:R-:W-:-:S04]  /*6720*/  MOV R0, R7 ;  /* 0x0000000700007202 */ /* 0x000fc80000000f00 */
[----:B------:R-:W-:-:S04]  /*6730*/  FMNMX R0, R3, R0, !PT ;  /* 0x0000000003007209 */ /* 0x000fc80007800000 */
[----:B------:R-:W-:-:S07]  /*6740*/  MOV R11, R0 ;  /* 0x00000000000b7202 */ /* 0x000fce0000000f00 */
[----:B------:R-:W-:Y:S05]  /*6750*/  WARPSYNC.COLLECTIVE R108, `(.L_x_12151) ;  /* 0x000000006c087348 */ /* 0x000fea0003c00000 */
[----:B------:R0:W1:Y:S02]  /*6760*/  SHFL.DOWN P0, R7, R11, R4, R13 ;  /* 0x080000040b077389 */ /* 0x000064000000000d */
[----:B01----:R-:W-:Y:S01]  /*6770*/  ENDCOLLECTIVE ;  /* 0x000000000000791b */ /* 0x003fe20003800000 */
.L_x_12151:
[----:B------:R-:W-:Y:S01]  /*6780*/  HFMA2.MMA R4, -RZ, RZ, 0, 1.1920928955078125e-07 ;  /* 0x00000002ff047435 */ /* 0x000fe200000001ff */
[----:B------:R-:W-:-:S04]  /*6790*/  MOV R5, R7 ;  /* 0x0000000700057202 */ /* 0x000fc80000000f00 */
[----:B------:R-:W-:-:S04]  /*67a0*/  FMNMX R5, R0, R5, !PT ;  /* 0x0000000500057209 */ /* 0x000fc80007800000 */
[----:B------:R-:W-:-:S07]  /*67b0*/  MOV R11, R5 ;  /* 0x00000005000b7202 */ /* 0x000fce0000000f00 */
[----:B------:R-:W-:Y:S05]  /*67c0*/  WARPSYNC.COLLECTIVE R108, `(.L_x_12152) ;  /* 0x000000006c087348 */ /* 0x000fea0003c00000 */
[----:B------:R0:W1:Y:S02]  /*67d0*/  SHFL.DOWN P0, R7, R11, R4, R13 ;  /* 0x080000040b077389 */ /* 0x000064000000000d */
[----:B01----:R-:W-:Y:S01]  /*67e0*/  ENDCOLLECTIVE ;  /* 0x000000000000791b */ /* 0x003fe20003800000 */
.L_x_12152:
[----:B------:R-:W-:Y:S01]  /*67f0*/  HFMA2.MMA R4, -RZ, RZ, 0, 5.9604644775390625e-08 ;  /* 0x00000001ff047435 */ /* 0x000fe200000001ff */
[----:B------:R-:W-:-:S04]  /*6800*/  MOV R2, R7 ;  /* 0x0000000700027202 */ /* 0x000fc80000000f00 */
[----:B------:R-:W-:-:S04]  /*6810*/  FMNMX R2, R5, R2, !PT ;  /* 0x0000000205027209 */ /* 0x000fc80007800000 */
[----:B------:R-:W-:-:S07]  /*6820*/  MOV R11, R2 ;  /* 0x00000002000b7202 */ /* 0x000fce0000000f00 */
[----:B------:R-:W-:Y:S05]  /*6830*/  WARPSYNC.COLLECTIVE R108, `(.L_x_12153) ;  /* 0x000000006c087348 */ /* 0x000fea0003c00000 */
[----:B------:R0:W1:Y:S02]  /*6840*/  SHFL.DOWN P0, R7, R11, R4, R13 ;  /* 0x080000040b077389 */ /* 0x000064000000000d */
[----:B01----:R-:W-:Y:S01]  /*6850*/  ENDCOLLECTIVE ;  /* 0x000000000000791b */ /* 0x003fe20003800000 */
.L_x_12153:
[----:B------:R-:W-:Y:S05]  /*6860*/  BRA `(.L_x_12154) ;  /* 0xffffffec00607947 */ /* 0x000fea000383ffff */
.L_x_12134:
[----:B------:R-:W-:Y:S01]  /*6870*/  HFMA2.MMA R4, -RZ, RZ, 0, 1.1920928955078125e-07 ;  /* 0x00000002ff047435 */ /* 0x000fe200000001ff */
[----:B-1----:R-:W-:Y:S02]  /*6880*/  MOV R11, R0 ;  /* 0x00000000000b7202 */ /* 0x002fe40000000f00 */
[----:B------:R-:W-:Y:S02]  /*6890*/  MOV R13, 0x1f ;  /* 0x0000001f000d7802 */ /* 0x000fe40000000f00 */
[----:B------:R-:W-:-:S07]  /*68a0*/  MOV R108, 0xffffffff ;  /* 0xffffffff006c7802 */ /* 0x000fce0000000f00 */
[----:B0-----:R-:W-:Y:S05]  /*68b0*/  WARPSYNC.COLLECTIVE R108, `(.L_x_12155) ;  /* 0x000000006c087348 */ /* 0x001fea0003c00000 */
[----:B------:R1:W2:Y:S02]  /*68c0*/  SHFL.DOWN P0, R7, R11, R4, R13 ;  /* 0x080000040b077389 */ /* 0x0002a4000000000d */
[----:B012---:R-:W-:Y:S01]  /*68d0*/  ENDCOLLECTIVE ;  /* 0x000000000000791b */ /* 0x007fe20003800000 */
.L_x_12155:
[----:B------:R-:W-:Y:S01]  /*68e0*/  HFMA2.MMA R4, -RZ, RZ, 0, 5.9604644775390625e-08 ;  /* 0x00000001ff047435 */ /* 0x000fe200000001ff */
[----:B------:R-:W-:-:S04]  /*68f0*/  MOV R3, R7 ;  /* 0x0000000700037202 */ /* 0x000fc80000000f00 */
[----:B------:R-:W-:-:S04]  /*6900*/  FMNMX R3, R3, R0, !PT ;  /* 0x0000000003037209 */ /* 0x000fc80007800000 */
[----:B------:R-:W-:-:S07]  /*6910*/  MOV R11, R3 ;  /* 0x00000003000b7202 */ /* 0x000fce0000000f00 */
[----:B------:R-:W-:Y:S05]  /*6920*/  WARPSYNC.COLLECTIVE R108, `(.L_x_12156) ;  /* 0x000000006c087348 */ /* 0x000fea0003c00000 */
[----:B------:R0:W1:Y:S02]  /*6930*/  SHFL.DOWN P0, R7, R11, R4, R13 ;  /* 0x080000040b077389 */ /* 0x000064000000000d */
[----:B01----:R-:W-:Y:S01]  /*6940*/  ENDCOLLECTIVE ;  /* 0x000000000000791b */ /* 0x003fe20003800000 */
.L_x_12156:
[----:B------:R-:W-:Y:S01]  /*6950*/  MOV R2, R7 ;  /* 0x0000000700027202 */ /* 0x000fe20000000f00 */
[----:B------:R-:W-:Y:S06]  /*6960*/  BRA `(.L_x_12157) ;  /* 0xffffffec00907947 */ /* 0x000fec000383ffff */
        .weak           $__internal_190_$__cuda_sm20_rcp_rn_f32_slowpath
        .type           $__internal_190_$__cuda_sm20_rcp_rn_f32_slowpath,@function
        .size           $__internal_190_$__cuda_sm20_rcp_rn_f32_slowpath,(.L_x_14526 - $__internal_190_$__cuda_sm20_rcp_rn_f32_slowpath)
$__internal_190_$__cuda_sm20_rcp_rn_f32_slowpath:
        /* <DEDUP_REMOVED lines=15> */
.L_x_12159:
        /* <DEDUP_REMOVED lines=9> */
[----:B------:R-:W-:-:S05]  /*6af0*/  FFMA.RP R138, R138, R140, R138 ;  /* 0x0000008c8a8a7223 */ /* 0x000fca000000808a */
[C---:B------:R-:W-:Y:S01]  /*6b00*/  FSETP.NEU.FTZ.AND P0, PT, R113.reuse, R138, PT ;  /* 0x0000008a7100720b */ /* 0x040fe20003f1d000 */
[----:B------:R-:W-:Y:S01]  /*6b10*/  HFMA2.MMA R138, -RZ, RZ, 0, 1.78813934326171875e-07 ;  /* 0x00000003ff8a7435 */ /* 0x000fe200000001ff */
[----:B------:R-:W-:Y:S02]  /*6b20*/  LOP3.LUT R113, R113, 0x7fffff, RZ, 0xc0, !PT ;  /* 0x007fffff71717812 */ /* 0x000fe400078ec0ff */
[----:B------:R-:W-:Y:S02]  /*6b30*/  SEL R140, RZ, 0xffffffff, !P0 ;  /* 0xffffffffff8c7807 */ /* 0x000fe40004000000 */
[----:B------:R-:W-:Y:S02]  /*6b40*/  LOP3.LUT R113, R113, 0x800000, RZ, 0xfc, !PT ;  /* 0x0080000071717812 */ /* 0x000fe400078efcff */
        /* <DEDUP_REMOVED lines=18> */
.L_x_12161:
[----:B------:R0:W1:Y:S02]  /*6c70*/  MUFU.RCP R113, R0 ;  /* 0x0000000000717308 */ /* 0x0000640000001000 */
.L_x_12160:
[----:B------:R-:W-:Y:S05]  /*6c80*/  BSYNC B1 ;  /* 0x0000000000017941 */ /* 0x000fea0003800000 */
.L_x_12158:
[----:B------:R-:W-:-:S04]  /*6c90*/  MOV R111, 0x0 ;  /* 0x00000000006f7802 */ /* 0x000fc80000000f00 */
[----:B01----:R-:W-:Y:S05]  /*6ca0*/  RET.REL.NODEC R110 `(_ZN18transformer_engine13normalization19ln_fwd_tuned_kernelINS0_13Kernel_traitsI6__halfS3_13__nv_fp8_e4m3fjLj65536ELj8ELj1ELj4ELj16ENS0_18Kernel_traits_baseILj65536ES3_S3_S4_fjLj128EEEEEEEvNS0_19ForwardKernelParamsE) ;  /* 0xffffff906ed47950 */ /* 0x003fea0003c3ffff */
.L_x_12162:
        /* <DEDUP_REMOVED lines=13> */
.L_x_14526:


//--------------------- .text._ZN18transformer_engine13normalization19ln_fwd_tuned_kernelINS0_13Kernel_traitsI6__halfS3_13__nv_fp8_e4m3fjLj49152ELj4ELj1ELj4ELj16ENS0_18Kernel_traits_baseILj49152ES3_S3_S4_fjLj128EEEEEEEvNS0_19ForwardKernelParamsE --------------------------
	.section	.text._ZN18transformer_engine13normalization19ln_fwd_tuned_kernelINS0_13Kernel_traitsI6__halfS3_13__nv_fp8_e4m3fjLj49152ELj4ELj1ELj4ELj16ENS0_18Kernel_traits_baseILj49152ES3_S3_S4_fjLj128EEEEEEEvNS0_19ForwardKernelParamsE,"ax",@progbits
	.align	128
        .global         _ZN18transformer_engine13normalization19ln_fwd_tuned_kernelINS0_13Kernel_traitsI6__halfS3_13__nv_fp8_e4m3fjLj49152ELj4ELj1ELj4ELj16ENS0_18Kernel_traits_baseILj49152ES3_S3_S4_fjLj128EEEEEEEvNS0_19ForwardKernelParamsE
        .type           _ZN18transformer_engine13normalization19ln_fwd_tuned_kernelINS0_13Kernel_traitsI6__halfS3_13__nv_fp8_e4m3fjLj49152ELj4ELj1ELj4ELj16ENS0_18Kernel_traits_baseILj49152ES3_S3_S4_fjLj128EEEEEEEvNS0_19ForwardKernelParamsE,@function
        .size           _ZN18transformer_engine13normalization19ln_fwd_tuned_kernelINS0_13Kernel_traitsI6__halfS3_13__nv_fp8_e4m3fjLj49152ELj4ELj1ELj4ELj16ENS0_18Kernel_traits_baseILj49152ES3_S3_S4_fjLj128EEEEEEEvNS0_19ForwardKernelParamsE,(.L_x_14527 - _ZN18transformer_engine13normalization19ln_fwd_tuned_kernelINS0_13Kernel_traitsI6__halfS3_13__nv_fp8_e4m3fjLj49152ELj4ELj1ELj4ELj16ENS0_18Kernel_traits_baseILj49152ES3_S3_S4_fjLj128EEEEEEEvNS0_19ForwardKernelParamsE)
        .other          _ZN18transformer_engine13normalization19ln_fwd_tuned_kernelINS0_13Kernel_traitsI6__halfS3_13__nv_fp8_e4m3fjLj49152ELj4ELj1ELj4ELj16ENS0_18Kernel_traits_baseILj49152ES3_S3_S4_fjLj128EEEEEEEvNS0_19ForwardKernelParamsE,@"STO_CUDA_ENTRY STV_DEFAULT"
_ZN18transformer_engine13normalization19ln_fwd_tuned_kernelINS0_13Kernel_traitsI6__halfS3_13__nv_fp8_e4m3fjLj49152ELj4ELj1ELj4ELj16ENS0_18Kernel_traits_baseILj49152ES3_S3_S4_fjLj128EEEEEEEvNS0_19ForwardKernelParamsE:
.text._ZN18transformer_engine13normalization19ln_fwd_tuned_kernelINS0_13Kernel_traitsI6__halfS3_13__nv_fp8_e4m3fjLj49152ELj4ELj1ELj4ELj16ENS0_18Kernel_traits_baseILj49152ES3_S3_S4_fjLj128EEEEEEEvNS0_19ForwardKernelParamsE:
        /* <DEDUP_REMOVED lines=52> */
[----:B-1----:R-:W-:-:S07]  /*0340*/  MOV R152, RZ ;  /* 0x000000ff00987202 */ /* 0x002fce0000000f00 */
.L_x_12179:
[----:B0-2---:R-:W0:Y:S01]  /*0350*/  LDC.64 R2, c[0x0][0x220] ;  /* 0x00008800ff027b82 */ /* 0x005e220000000a00 */
[----:B------:R-:W-:Y:S01]  /*0360*/  SHF.L.U32 R0, R162, 0x7, RZ ;  /* 0x00000007a2007819 */ /* 0x000fe200000006ff */
[----:B------:R-:W-:-:S03]  /*0370*/  IMAD R97, R153, 0x1800, RZ ;  /* 0x0000180099617824 */ /* 0x000fc600078e02ff */
[----:B------:R-:W-:-:S04]  /*0380*/  LOP3.LUT R0, R0, 0x180, R155, 0xe2, !PT ;  /* 0x0000018000007812 */ /* 0x000fc800078ee29b */
[----:B------:R-:W-:-:S04]  /*0390*/  LOP3.LUT R0, R0, 0x60, R161, 0xf8, !PT ;  /* 0x0000006000007812 */ /* 0x000fc800078ef8a1 */
[----:B------:R-:W-:-:S05]  /*03a0*/  LOP3.LUT R148, R97, R0, RZ, 0xfc, !PT ;  /* 0x0000000061947212 */ /* 0x000fca00078efcff */
        /* <DEDUP_REMOVED lines=35> */
[----:B------:R-:W-:Y:S01]  /*05e0*/  FADD R0, RZ, R141 ;  /* 0x0000008dff007221 */ /* 0x000fe20000000000 */
        /* <DEDUP_REMOVED lines=9> */
[----:B------:R-:W-:Y:S01]  /*0680*/  FADD R0, R199, R0 ;  /* 0x00000000c7007221 */ /* 0x000fe20000000000 */
[----:B---3--:R-:W-:-:S03]  /*0690*/  HADD2.F32 R201, -RZ, R96.H0_H0 ;  /* 0x20000060ffc97230 */ /* 0x008fc60000004100 */
[----:B------:R-:W-:Y:S01]  /*06a0*/  FADD R0, R197, R0 ;  /* 0x00000000c5007221 */ /* 0x000fe20000000000 */
[----:B------:R-:W-:-:S03]  /*06b0*/  HADD2.F32 R207, -RZ, R96.H1_H1 ;  /* 0x30000060ffcf7230 */ /* 0x000fc60000004100 */
[----:B------:R-:W-:Y:S01]  /*06c0*/  FADD R0, R203, R0 ;  /* 0x00000000cb007221 */ /* 0x000fe20000000000 */
[----:B------:R-:W-:-:S03]  /*06d0*/  HADD2.F32 R205, -RZ, R97.H0_H0 ;  /* 0x20000061ffcd7230 */ /* 0x000fc60000004100 */
[----:B------:R-:W-:Y:S01]  /*06e0*/  FADD R0, R201, R0 ;  /* 0x00000000c9007221 */ /* 0x000fe20000000000 */
[----:B------:R-:W-:-:S03]  /*06f0*/  IADD3 R137, R148, 0x1600, RZ ;  /* 0x0000160094897810 */ /* 0x000fc60007ffe0ff */
[----:B------:R-:W-:Y:S01]  /*0700*/  FADD R0, R207, R0 ;  /* 0x00000000cf007221 */ /* 0x000fe20000000000 */
[----:B------:R-:W-:Y:S02]  /*0710*/  HADD2.F32 R211, -RZ, R97.H1_H1 ;  /* 0x30000061ffd37230 */ /* 0x000fe40000004100 */
[----:B------:R-:W-:-:S04]  /*0720*/  IMAD.WIDE.U32 R136, R137, 0x10, R2 ;  /* 0x0000001089887825 */ /* 0x000fc800078e0002 */
[----:B------:R-:W-:Y:S01]  /*0730*/  FADD R0, R205, R0 ;  /* 0x00000000cd007221 */ /* 0x000fe20000000000 */
[----:B------:R-:W-:-:S03]  /*0740*/  HADD2.F32 R209, -RZ, R98.H0_H0 ;  /* 0x20000062ffd17230 */ /* 0x000fc60000004100 */
[----:B------:R-:W-:Y:S01]  /*0750*/  FADD R0, R211, R0 ;  /* 0x00000000d3007221 */ /* 0x000fe20000000000 */
[----:B------:R-:W2:Y:S01]  /*0760*/  LDG.E.128 R136, desc[UR4][R136.64] ;  /* 0x0000000488887981 */ /* 0x000ea2000c1e1d00 */
[----:B------:R-:W-:Y:S02]  /*0770*/  HADD2.F32 R215, -RZ, R98.H1_H1 ;  /* 0x30000062ffd77230 */ /* 0x000fe40000004100 */
        /* <DEDUP_REMOVED lines=385> */
.L_x_12198:
        /* <DEDUP_REMOVED lines=9> */
[----:B------:R-:W-:Y:S02]  /*2020*/  @!P1 IADD3 R2, R98, R0, RZ ;  /* 0x0000000062029210 */ /* 0x000fe40007ffe0ff */
[----:B------:R-:W-:Y:S02]  /*2030*/  @!P3 IADD3 R98, R155, R98, RZ ;  /* 0x000000629b62b210 */ /* 0x000fe40007ffe0ff */
[----:B------:R-:W-:Y:S02]  /*2040*/  LOP3.LUT P4, RZ, R0, 0x1f, R161, 0xf8, !PT ;  /* 0x0000001f00ff7812 */ /* 0x000fe4000788f8a1 */
[----:B--2---:R-:W-:Y:S02]  /*2050*/  @!P1 LEA R3, R100, R3, 0x18 ;  /* 0x0000000364039211 */ /* 0x004fe400078ec0ff */
[----:B------:R-:W-:Y:S01]  /*2060*/  @!P3 IADD3 R100, R97, 0x10, RZ ;  /* 0x000000106164b810 */ /* 0x000fe20007ffe0ff */
[----:B-1----:R-:W-:Y:S01]  /*2070*/  FADD R97, R214, R99 ;  /* 0x00000063d6617221 */ /* 0x002fe20000000000 */
[----:B------:R-:W-:-:S02]  /*2080*/  @!P1 LEA R216, R2, R3, 0x3 ;  /* 0x0000000302d89211 */ /* 0x000fc400078e18ff */
        /* <DEDUP_REMOVED lines=18> */
[----:B012--5:R-:W-:Y:S05]  /*21b0*/  CALL.REL.NOINC `($__internal_191_$__cuda_sm20_rcp_rn_f32_slowpath) ;  /* 0x0000006800507944 */ /* 0x027fea0003c00000 */
[----:B------:R-:W-:Y:S05]  /*21c0*/  BRA `(.L_x_12167) ;  /* 0x0000000000107947 */ /* 0x000fea0003800000 */
.L_x_12166:
[----:B------:R-:W3:Y:S02]  /*21d0*/  MUFU.RCP R97, R100 ;  /* 0x0000006400617308 */ /* 0x000ee40000001000 */
[----:B---3--:R-:W-:-:S04]  /*21e0*/  FFMA R0, R100, R97, -1 ;  /* 0xbf80000064007423 */ /* 0x008fc80000000061 */
[----:B------:R-:W-:-:S04]  /*21f0*/  FADD.FTZ R0, -R0, -RZ ;  /* 0x800000ff00007221 */ /* 0x000fc80000010100 */
[----:B------:R-:W-:-:S07]  /*2200*/  FFMA R0, R97, R0, R97 ;  /* 0x0000000061007223 */ /* 0x000fce0000000061 */
.L_x_12167:
[----:B------:R-:W-:Y:S05]  /*2210*/  BSYNC B0 ;  /* 0x0000000000007941 */ /* 0x000fea0003800000 */
.L_x_12165:
        /* <DEDUP_REMOVED lines=20> */
[----:B-----5:R-:W-:Y:S05]  /*2360*/  CALL.REL.NOINC `($__internal_191_$__cuda_sm20_rcp_rn_f32_slowpath) ;  /* 0x0000006400e47944 */ /* 0x020fea0003c00000 */
[----:B------:R-:W-:Y:S01]  /*2370*/  MOV R96, R0 ;  /* 0x0000000000607202 */ /* 0x000fe20000000f00 */
[----:B------:R-:W-:Y:S06]  /*2380*/  BRA `(.L_x_12170) ;  /* 0x0000000000107947 */ /* 0x000fec0003800000 */
.L_x_12169:
[----:B------:R-:W0:Y:S02]  /*2390*/  MUFU.RCP R96, R98 ;  /* 0x0000006200607308 */ /* 0x000e240000001000 */
[----:B0-----:R-:W-:-:S04]  /*23a0*/  FFMA R0, R98, R96, -1 ;  /* 0xbf80000062007423 */ /* 0x001fc80000000060 */
[----:B------:R-:W-:-:S04]  /*23b0*/  FADD.FTZ R97, -R0, -RZ ;  /* 0x800000ff00617221 */ /* 0x000fc80000010100 */
[----:B------:R-:W-:-:S07]  /*23c0*/  FFMA R96, R96, R97, R96 ;  /* 0x0000006160607223 */ /* 0x000fce0000000060 */
.L_x_12170:
[----:B------:R-:W-:Y:S05]  /*23d0*/  BSYNC B0 ;  /* 0x0000000000007941 */ /* 0x000fea0003800000 */
.L_x_12168:
[----:B------:R-:W0:Y:S01]  /*23e0*/  LDC R0, c[0x0][0x210] ;  /* 0x00008400ff007b82 */ /* 0x000e220000000800 */
[----:B------:R-:W-:Y:S01]  /*23f0*/  FADD R97, R101, -R214 ;  /* 0x800000d665617221 */ /* 0x000fe20000000000 */
[----:B------:R-:W-:Y:S01]  /*2400*/  FMUL R214, R99, R214 ;  /* 0x000000d663d67220 */ /* 0x000fe20000400000 */
[----:B------:R-:W-:Y:S01]  /*2410*/  LOP3.LUT R218, R150, 0x1, RZ, 0xc0, !PT ;  /* 0x0000000196da7812 */ /* 0x000fe200078ec0ff */
[----:B------:R-:W-:Y:S01]  /*2420*/  FADD R3, R2, R3 ;  /* 0x0000000302037221 */ /* 0x000fe20000000000 */
[----:B------:R-:W-:Y:S01]  /*2430*/  FMUL R97, R97, R97 ;  /* 0x0000006161617220 */ /* 0x000fe20000400000 */
[----:B------:R-:W-:-:S03]  /*2440*/  FFMA R214, R100, R101, R214 ;  /* 0x0000006564d67223 */ /* 0x000fc600000000d6 */
[----:B------:R-:W-:Y:S01]  /*2450*/  FMUL R98, R100, R97 ;  /* 0x0000006164627220 */ /* 0x000fe20000400000 */
[----:B------:R-:W-:Y:S01]  /*2460*/  IADD3 R97, -R218, RZ, RZ ;  /* 0x000000ffda617210 */ /* 0x000fe20007ffe1ff */
[----:B------:R-:W1:Y:S01]  /*2470*/  @!P4 LDC.64 R100, c[0x0][0x240] ;  /* 0x00009000ff64cb82 */ /* 0x000e620000000a00 */
[----:B------:R-:W-:Y:S01]  /*2480*/  FMUL R214, R214, R96 ;  /* 0x00000060d6d67220 */ /* 0x000fe20000400000 */
[----:B------:R-:W-:Y:S01]  /*2490*/  FMUL R98, R99, R98 ;  /* 0x0000006263627220 */ /* 0x000fe20000400000 */
[----:B------:R-:W-:-:S03]  /*24a0*/  LEA.HI R99, R161, R154, RZ, 0x19 ;  /* 0x0000009aa1637211 */ /* 0x000fc600078fc8ff */
[----:B------:R-:W-:Y:S02]  /*24b0*/  FFMA R3, R98, R96, R3 ;  /* 0x0000006062037223 */ /* 0x000fe40000000003 */
[----:B------:R-:W-:Y:S01]  /*24c0*/  SHFL.IDX PT, R98, R214, RZ, 0x1f ;  /* 0x00001fffd6627589 */ /* 0x000fe200000e0000 */
[----:B0-----:R-:W-:-:S04]  /*24d0*/  SHF.L.U32 R2, R0, 0x2, RZ ;  /* 0x0000000200027819 */ /* 0x001fc800000006ff */
[----:B------:R-:W-:Y:S02]  /*24e0*/  LOP3.LUT R2, R97, R2, RZ, 0xc0, !PT ;  /* 0x0000000261027212 */ /* 0x000fe400078ec0ff */
[----:B------:R-:W0:Y:S02]  /*24f0*/  @!P3 LDC.64 R96, c[0x0][0x240] ;  /* 0x00009000ff60bb82 */ /* 0x000e240000000a00 */
[----:B------:R-:W-:Y:S02]  /*2500*/  LEA R220, P0, R99, R2, 0x2 ;  /* 0x0000000263dc7211 */ /* 0x000fe400078010ff */
[----:B------:R2:W3:Y:S02]  /*2510*/  SHFL.IDX PT, R99, R3, RZ, 0x1f ;  /* 0x00001fff03637589 */ /* 0x0004e400000e0000 */
[----:B------:R-:W-:Y:S02]  /*2520*/  @!P4 IADD3 R2, P1, R160, R220, RZ ;  /* 0x000000dca002c210 */ /* 0x000fe40007f3e0ff */
[----:B------:R-:W-:-:S02]  /*2530*/  IADD3.X R222, RZ, RZ, RZ, P0, !PT ;  /* 0x000000ffffde7210 */ /* 0x000fc400007fe4ff */
[C---:B-1----:R-:W-:Y:S02]  /*2540*/  @!P4 LEA R100, P0, R2.reuse, R100, 0x3 ;  /* 0x000000640264c211 */ /* 0x042fe400078018ff */
[----:B------:R-:W-:Y:S01]  /*2550*/  @!P4 IADD3.X R216, RZ, R222, RZ, P1, !PT ;  /* 0x000000deffd8c210 */ /* 0x000fe20000ffe4ff */
[----:B--2---:R-:W-:Y:S01]  /*2560*/  HFMA2.MMA R3, -RZ, RZ, 0, 0 ;  /* 0x00000000ff037435 */ /* 0x004fe200000001ff */
[----:B------:R-:W-:Y:S02]  /*2570*/  ISETP.NE.AND P1, PT, R161, RZ, PT ;  /* 0x000000ffa100720c */ /* 0x000fe40003f25270 */
[----:B------:R-:W-:Y:S02]  /*2580*/  @!P4 LEA.HI.X R101, R2, R101, R216, 0x3, P0 ;  /* 0x000000650265c211 */ /* 0x000fe400000f1cd8 */
[----:B------:R-:W-:-:S04]  /*2590*/  @!P3 IADD3 R2, P0, R155, R220, RZ ;  /* 0x000000dc9b02b210 */ /* 0x000fc80007f1e0ff */
[----:B------:R-:W-:Y:S02]  /*25a0*/  @!P3 IADD3.X R216, RZ, R222, RZ, P0, !PT ;  /* 0x000000deffd8b210 */ /* 0x000fe400007fe4ff */
[----:B0-----:R-:W-:Y:S02]  /*25b0*/  @!P3 LEA R96, P2, R2, R96, 0x3 ;  /* 0x000000600260b211 */ /* 0x001fe400078418ff */
[----:B------:R-:W-:Y:S01]  /*25c0*/  ISETP.NE.AND P0, PT, R218, RZ, PT ;  /* 0x000000ffda00720c */ /* 0x000fe20003f05270 */
[----:B---3--:R0:W-:Y:S01]  /*25d0*/  @!P4 STG.E.64 desc[UR4][R100.64], R98 ;  /* 0x000000626400c986 */ /* 0x0081e2000c101b04 */
[----:B------:R-:W-:Y:S01]  /*25e0*/  @!P3 LEA.HI.X R97, R2, R97, R216, 0x3, P2 ;  /* 0x000000610261b211 */ /* 0x000fe200010f1cd8 */
        /* <DEDUP_REMOVED lines=16> */
.L_x_12172:
[----:B------:R-:W2:Y:S04]  /*26f0*/  LDG.E.STRONG.GPU R0, desc[UR4][R98.64] ;  /* 0x0000000462007981 */ /* 0x000ea8000c1ef900 */
[----:B--2---:R-:W-:Y:S01]  /*2700*/  CCTL.IVALL ;  /* 0x00000000ff00798f */ /* 0x004fe20002000000 */
[----:B------:R-:W-:Y:S05]  /*2710*/  YIELD ;  /* 0x0000000000007946 */ /* 0x000fea0003800000 */
[----:B------:R-:W-:-:S13]  /*2720*/  ISETP.NE.AND P0, PT, R0, R2, PT ;  /* 0x000000020000720c */ /* 0x000fda0003f05270 */
[----:B------:R-:W-:Y:S05]  /*2730*/  @P0 BRA `(.L_x_12172) ;  /* 0xfffffffc00ec0947 */ /* 0x000fea000383ffff */
.L_x_12171:
        /* <DEDUP_REMOVED lines=20> */
[----:B012--5:R-:W-:Y:S05]  /*2880*/  CALL.REL.NOINC `($__internal_191_$__cuda_sm20_rcp_rn_f32_slowpath) ;  /* 0x00000060009c7944 */ /* 0x027fea0003c00000 */
[----:B------:R-:W-:Y:S05]  /*2890*/  BRA `(.L_x_12175) ;  /* 0x0000000000107947 */ /* 0x000fea0003800000 */
.L_x_12174:
[----:B------:R-:W3:Y:S02]  /*28a0*/  MUFU.RCP R0, R101 ;  /* 0x0000006500007308 */ /* 0x000ee40000001000 */
[----:B---3--:R-:W-:-:S04]  /*28b0*/  FFMA R96, R101, R0, -1 ;  /* 0xbf80000065607423 */ /* 0x008fc80000000000 */
[----:B------:R-:W-:-:S04]  /*28c0*/  FADD.FTZ R97, -R96, -RZ ;  /* 0x800000ff60617221 */ /* 0x000fc80000010100 */
[----:B------:R-:W-:-:S07]  /*28d0*/  FFMA R0, R0, R97, R0 ;  /* 0x0000006100007223 */ /* 0x000fce0000000000 */
.L_x_12175:
[----:B------:R-:W-:Y:S05]  /*28e0*/  BSYNC B0 ;  /* 0x0000000000007941 */ /* 0x000fea0003800000 */
.L_x_12173:
        /* <DEDUP_REMOVED lines=21> */
[----:B------:R-:W-:Y:S05]  /*2a40*/  BRA `(.L_x_12178) ;  /* 0x0000000000107947 */ /* 0x000fea0003800000 */
.L_x_12177:
[----:B------:R-:W0:Y:S02]  /*2a50*/  MUFU.RCP R0, R98 ;  /* 0x0000006200007308 */ /* 0x000e240000001000 */
[----:B0-----:R-:W-:-:S04]  /*2a60*/  FFMA R96, R98, R0, -1 ;  /* 0xbf80000062607423 */ /* 0x001fc80000000000 */
[----:B------:R-:W-:-:S04]  /*2a70*/  FADD.FTZ R97, -R96, -RZ ;  /* 0x800000ff60617221 */ /* 0x000fc80000010100 */
[----:B------:R-:W-:-:S07]  /*2a80*/  FFMA R0, R0, R97, R0 ;  /* 0x0000006100007223 */ /* 0x000fce0000000000 */
.L_x_12178:
[----:B------:R-:W-:Y:S05]  /*2a90*/  BSYNC B0 ;  /* 0x0000000000007941 */ /* 0x000fea0003800000 */
.L_x_12176:
[----:B------:R-:W-:Y:S01]  /*2aa0*/  FADD R96, R2, -R99 ;  /* 0x8000006302607221 */ /* 0x000fe20000000000 */
[----:B------:R-:W-:Y:S01]  /*2ab0*/  FADD R3, R3, R100 ;  /* 0x0000006403037221 */ /* 0x000fe20000000000 */
[----:B------:R-:W-:Y:S01]  /*2ac0*/  ISETP.NE.AND P2, PT, R151, RZ, PT ;  /* 0x000000ff9700720c */ /* 0x000fe20003f45270 */
[----:B-----5:R-:W-:Y:S02]  /*2ad0*/  HADD2.F32 R98, -RZ, R156.H0_H0 ;  /* 0x2000009cff627230 */ /* 0x020fe40000004100 */
[----:B------:R-:W-:Y:S01]  /*2ae0*/  FMUL R96, R96, R96 ;  /* 0x0000006060607220 */ /* 0x000fe20000400000 */
[----:B------:R-:W-:Y:S01]  /*2af0*/  HADD2.F32 R100, -RZ, R48.H0_H0 ;  /* 0x20000030ff647230 */ /* 0x000fe20000004100 */
[----:B------:R-:W-:Y:S01]  /*2b00*/  ULDC.64 UR8, c[0x0][0x288] ;  /* 0x0000a20000087ab9 */ /* 0x000fe20000000a00 */
[----:B------:R-:W-:Y:S02]  /*2b10*/  HADD2.F32 R214, -RZ, R156.H1_H1 ;  /* 0x3000009cffd67230 */ /* 0x000fe40000004100 */
[----:B------:R-:W-:Y:S01]  /*2b20*/  FMUL R97, R101, R96 ;  /* 0x0000006065617220 */ /* 0x000fe20000400000 */
[----:B------:R-:W-:Y:S01]  /*2b30*/  HADD2.F32 R220, -RZ, R158.H0_H0 ;  /* 0x2000009effdc7230 */ /* 0x000fe20000004100 */
[----:B------:R-:W-:Y:S01]  /*2b40*/  ISETP.NE.AND P1, PT, RZ, UR6, PT ;  /* 0x00000006ff007c0c */ /* 0x000fe2000bf25270 */
[----:B------:R-:W-:-:S02]  /*2b50*/  HADD2.F32 R216, -RZ, R48.H1_H1 ;  /* 0x30000030ffd87230 */ /* 0x000fc40000004100 */
[C---:B------:R-:W-:Y:S01]  /*2b60*/  FMUL R96, R218.reuse, R97 ;  /* 0x00000061da607220 */ /* 0x040fe20000400000 */
[----:B------:R-:W-:Y:S01]  /*2b70*/  FMUL R218, R218, R99 ;  /* 0x00000063dada7220 */ /* 0x000fe20000400000 */
[----:B------:R-:W-:Y:S02]  /*2b80*/  HADD2.F32 R222, -RZ, R50.H0_H0 ;  /* 0x20000032ffde7230 */ /* 0x000fe40000004100 */
[----:B------:R-:W-:Y:S01]  /*2b90*/  @P2 FADD R98, R98, 1 ;  /* 0x3f80000062622421 */ /* 0x000fe20000000000 */
[----:B------:R-:W-:Y:S01]  /*2ba0*/  FFMA R3, R96, R0, R3 ;  /* 0x0000000060037223 */ /* 0x000fe20000000003 */
[----:B------:R-:W-:Y:S01]  /*2bb0*/  FFMA R101, R101, R2, R218 ;  /* 0x0000000265657223 */ /* 0x000fe200000000da */
[----:B------:R-:W0:Y:S01]  /*2bc0*/  LDC R96, c[0x0][0x268] ;  /* 0x00009a00ff607b82 */ /* 0x000e220000000800 */
[----:B------:R-:W-:Y:S02]  /*2bd0*/  HADD2.F32 R218, -RZ, R49.H1_H1 ;  /* 0x30000031ffda7230 */ /* 0x000fe40000004100 */
[----:B------:R-:W-:Y:S01]  /*2be0*/  @P2 FADD R214, R214, 1 ;  /* 0x3f800000d6d62421 */ /* 0x000fe20000000000 */
[----:B------:R-:W-:Y:S01]  /*2bf0*/  FMUL R2, R101, R0 ;  /* 0x0000000065027220 */ /* 0x000fe20000400000 */
[----:B------:R-:W0:Y:S01]  /*2c00*/  SHFL.IDX PT, R3, R3, RZ, 0x1f ;  /* 0x00001fff03037589 */ /* 0x000e2200000e0000 */
[----:B------:R-:W-:Y:S01]  /*2c10*/  @P2 FADD R220, R220, 1 ;  /* 0x3f800000dcdc2421 */ /* 0x000fe20000000000 */
[----:B------:R-:W-:Y:S01]  /*2c20*/  HADD2.F32 R224, -RZ, R4.H0_H0 ;  /* 0x20000004ffe07230 */ /* 0x000fe20000004100 */
[----:B------:R-:W-:Y:S01]  /*2c30*/  LOP3.LUT R175, R175, 0xffffff00, RZ, 0xc0, !PT ;  /* 0xffffff00afaf7812 */ /* 0x000fe200078ec0ff */
[----:B------:R-:W-:Y:S01]  /*2c40*/  HADD2.F32 R226, -RZ, R52.H0_H0 ;  /* 0x20000034ffe27230 */ /* 0x000fe20000004100 */
[----:B------:R-:W1:Y:S01]  /*2c50*/  SHFL.IDX PT, R2, R2, RZ, 0x1f ;  /* 0x00001fff02027589 */ /* 0x000e6200000e0000 */
[----:B------:R-:W-:-:S02]  /*2c60*/  HADD2.F32 R228, -RZ, R54.H0_H0 ;  /* 0x20000036ffe47230 */ /* 0x000fc40000004100 */
[----:B------:R-:W-:Y:S01]  /*2c70*/  @P2 FADD R224, R224, 1 ;  /* 0x3f800000e0e02421 */ /* 0x000fe20000000000 */
[----:B------:R-:W-:Y:S01]  /*2c80*/  HADD2.F32 R230, -RZ, R14.H0_H0 ;  /* 0x2000000effe67230 */ /* 0x000fe20000004100 */
[----:B------:R-:W-:Y:S01]  /*2c90*/  LOP3.LUT R179, R179, 0xffffff00, RZ, 0xc0, !PT ;  /* 0xffffff00b3b37812 */ /* 0x000fe200078ec0ff */
[----:B------:R-:W-:Y:S01]  /*2ca0*/  HADD2.F32 R232, -RZ, R62.H0_H0 ;  /* 0x2000003effe87230 */ /* 0x000fe20000004100 */
[----:B------:R-:W-:Y:S01]  /*2cb0*/  LOP3.LUT R183, R183, 0xffffff00, RZ, 0xc0, !PT ;  /* 0xffffff00b7b77812 */ /* 0x000fe200078ec0ff */
[----:B------:R-:W-:Y:S02]  /*2cc0*/  HADD2.F32 R234, -RZ, R64.H0_H0 ;  /* 0x20000040ffea7230 */ /* 0x000fe40000004100 */
[----:B------:R-:W-:Y:S01]  /*2cd0*/  @P2 FADD R230, R230, 1 ;  /* 0x3f800000e6e62421 */ /* 0x000fe20000000000 */
[----:B------:R-:W-:Y:S01]  /*2ce0*/  HADD2.F32 R236, -RZ, R18.H0_H0 ;  /* 0x20000012ffec7230 */ /* 0x000fe20000004100 */
[----:B------:R-:W-:Y:S01]  /*2cf0*/  LOP3.LUT R185, R185, 0xffffff00, RZ, 0xc0, !PT ;  /* 0xffffff00b9b97812 */ /* 0x000fe200078ec0ff */
[----:B------:R-:W-:Y:S01]  /*2d00*/  HADD2.F32 R238, -RZ, R66.H0_H0 ;  /* 0x20000042ffee7230 */ /* 0x000fe20000004100 */
[----:B------:R-:W-:Y:S01]  /*2d10*/  LOP3.LUT R187, R187, 0xffffff00, RZ, 0xc0, !PT ;  /* 0xffffff00bbbb7812 */ /* 0x000fe200078ec0ff */
[----:B------:R-:W-:Y:S01]  /*2d20*/  ULDC UR7, c[0x0][0x210] ;  /* 0x0000840000077ab9 */ /* 0x000fe20000000800 */
[----:B------:R-:W-:Y:S01]  /*2d30*/  @P2 FADD R236, R236, 1 ;  /* 0x3f800000ecec2421 */ /* 0x000fe20000000000 */
[----:B------:R-:W-:Y:S01]  /*2d40*/  IADD3 R150, R150, 0x1, RZ ;  /* 0x0000000196967810 */ /* 0x000fe20007ffe0ff */
[----:B0-----:R-:W-:-:S03]  /*2d50*/  FFMA R96, R3, 2.0345052689663134515e-05, R96 ;  /* 0x37aaaaab03607823 */ /* 0x001fc60000000060 */
[----:B------:R-:W-:Y:S02]  /*2d60*/  LOP3.LUT R150, R150, 0x3, RZ, 0xc0, !PT ;  /* 0x0000000396967812 */ /* 0x000fe400078ec0ff */
[C---:B------:R-:W-:Y:S01]  /*2d70*/  FSETP.GEU.AND P0, PT, |R96|.reuse, 1.175494350822287508e-38, PT ;  /* 0x008000006000780b */ /* 0x040fe20003f0e200 */
        /* <DEDUP_REMOVED lines=25> */
[----:B0-----:R-:W-:-:S02]  /*2f10*/  HADD2.F32 R96, -RZ, R49.H0_H0 ;  /* 0x20000031ff607230 */ /* 0x001fc40000004100 */
        /* <DEDUP_REMOVED lines=13> */
[C---:B------:R-:W-:Y:S01]  /*2ff0*/  FMUL R191, R0.reuse, R191 ;  /* 0x000000bf00bf7220 */ /* 0x040fe20000400000 */
[----:B------:R-:W-:Y:S01]  /*3000*/  FMUL R195, R0, R195 ;  /* 0x000000c300c37220 */ /* 0x000fe20000400000 */
[----:B------:R-:W-:Y:S01]  /*3010*/  FFMA R3, R141, R98, R100 ;  /* 0x000000628d037223 */ /* 0x000fe20000000064 */
[----:B------:R-:W-:-:S02]  /*3020*/  HADD2.F32 R98, -RZ, R157.H0_H0 ;  /* 0x2000009dff627230 */ /* 0x000fc40000004100 */
[----:B------:R-:W-:Y:S01]  /*3030*/  FMUL R193, R0, R193 ;  /* 0x000000c100c17220 */ /* 0x000fe20000400000 */
[----:B------:R-:W-:Y:S02]  /*3040*/  HADD2.F32 R100, -RZ, R157.H1_H1 ;  /* 0x3000009dff647230 */ /* 0x000fe40000004100 */
[----:B------:R-:W-:Y:S01]  /*3050*/  FFMA R99, R191, R214, R216 ;  /* 0x000000d6bf637223 */ /* 0x000fe200000000d8 */
[--C-:B------:R-:W-:Y:S02]  /*3060*/  HADD2.F32 R216, -RZ, R159.reuse.H0_H0 ;  /* 0x2000009fffd87230 */ /* 0x100fe40000004100 */
[----:B------:R-:W-:Y:S01]  /*3070*/  @P2 FADD R98, R98, 1 ;  /* 0x3f80000062622421 */ /* 0x000fe20000000000 */
[----:B------:R-:W-:Y:S01]  /*3080*/  FFMA R97, R193, R220, R222 ;  /* 0x000000dcc1617223 */ /* 0x000fe200000000de */
[----:B------:R-:W-:Y:S01]  /*3090*/  @P2 FADD R100, R100, 1 ;  /* 0x3f80000064642421 */ /* 0x000fe20000000000 */
[----:B------:R-:W-:Y:S02]  /*30a0*/  HADD2.F32 R220, -RZ, R159.H1_H1 ;  /* 0x3000009fffdc7230 */ /* 0x000fe40000004100 */
[----:B------:R-:W-:Y:S01]  /*30b0*/  FFMA R98, R189, R98, R96 ;  /* 0x00000062bd627223 */ /* 0x000fe20000000060 */
[----:B------:R-:W-:-:S02]  /*30c0*/  HADD2.F32 R214, -RZ, R50.H1_H1 ;  /* 0x30000032ffd67230 */ /* 0x000fc40000004100 */
[----:B------:R-:W-:Y:S01]  /*30d0*/  FFMA R96, R195, R100, R218 ;  /* 0x00000064c3607223 */ /* 0x000fe200000000da */
        /* <DEDUP_REMOVED lines=8> */
[C---:B------:R-:W-:Y:S01]  /*3160*/  FMUL R203, R0.reuse, R203 ;  /* 0x000000cb00cb7220 */ /* 0x040fe20000400000 */
[----:B------:R-:W-:Y:S01]  /*3170*/  FMUL R201, R0, R201 ;  /* 0x000000c900c97220 */ /* 0x000fe20000400000 */
[----:B------:R-:W-:Y:S01]  /*3180*/  FFMA R189, R199, R100, R214 ;  /* 0x00000064c7bd7223 */ /* 0x000fe200000000d6 */
[----:B------:R-:W-:Y:S01]  /*3190*/  FFMA R141, R197, R216, R218 ;  /* 0x000000d8c58d7223 */ /* 0x000fe200000000da */
[----:B------:R-:W-:Y:S01]  /*31a0*/  FFMA R101, R203, R220, R222 ;  /* 0x000000dccb657223 */ /* 0x000fe200000000de */
[----:B------:R-:W-:-:S02]  /*31b0*/  HADD2.F32 R214, -RZ, R4.H1_H1 ;  /* 0x30000004ffd67230 */ /* 0x000fc40000004100 */
[----:B------:R-:W-:Y:S01]  /*31c0*/  FFMA R100, R201, R224, R226 ;  /* 0x000000e0c9647223 */ /* 0x000fe200000000e2 */
[--C-:B------:R-:W-:Y:S02]  /*31d0*/  HADD2.F32 R218, -RZ, R5.reuse.H0_H0 ;  /* 0x20000005ffda7230 */ /* 0x100fe40000004100 */
[----:B------:R-:W-:Y:S01]  /*31e0*/  FMUL R207, R0, R207 ;  /* 0x000000cf00cf7220 */ /* 0x000fe20000400000 */
[----:B------:R-:W-:Y:S02]  /*31f0*/  HADD2.F32 R222, -RZ, R5.H1_H1 ;  /* 0x30000005ffde7230 */ /* 0x000fe40000004100 */
[----:B------:R-:W-:Y:S01]  /*3200*/  @P2 FADD R214, R214, 1 ;  /* 0x3f800000d6d62421 */ /* 0x000fe20000000000 */
[----:B------:R-:W-:Y:S02]  /*3210*/  HADD2.F32 R226, -RZ, R6.H0_H0 ;  /* 0x20000006ffe27230 */ /* 0x000fe40000004100 */
[----:B------:R-:W-:Y:S01]  /*3220*/  @P2 FADD R218, R218, 1 ;  /* 0x3f800000dada2421 */ /* 0x000fe20000000000 */
[----:B------:R-:W-:-:S02]  /*3230*/  HADD2.F32 R216, -RZ, R52.H1_H1 ;  /* 0x30000034ffd87230 */ /* 0x000fc40000004100 */
[----:B------:R-:W-:Y:S01]  /*3240*/  FMUL R205, R0, R205 ;  /* 0x000000cd00cd7220 */ /* 0x000fe20000400000 */
[--C-:B------:R-:W-:Y:S02]  /*3250*/  HADD2.F32 R220, -RZ, R53.reuse.H0_H0 ;  /* 0x20000035ffdc7230 */ /* 0x100fe40000004100 */
[----:B------:R-:W-:Y:S01]  /*3260*/  @P2 FADD R222, R222, 1 ;  /* 0x3f800000dede2421 */ /* 0x000fe20000000000 */
[----:B------:R-:W-:Y:S02]  /*3270*/  HADD2.F32 R224, -RZ, R53.H1_H1 ;  /* 0x30000035ffe07230 */ /* 0x000fe40000004100 */
[----:B------:R-:W-:Y:S01]  /*3280*/  FMUL R211, R0, R211 ;  /* 0x000000d300d37220 */ /* 0x000fe20000400000 */
[----:B------:R-:W-:Y:S01]  /*3290*/  @P2 FADD R226, R226, 1 ;  /* 0x3f800000e2e22421 */ /* 0x000fe20000000000 */
        /* <DEDUP_REMOVED lines=18> */
[----:B------:R-:W-:Y:S02]  /*33c0*/  HADD2.F32 R228, -RZ, R56.H0_H0 ;  /* 0x20000038ffe47230 */ /* 0x000fe40000004100 */
        /* <DEDUP_REMOVED lines=51> */
[----:B------:R-:W-:Y:S02]  /*3700*/  HADD2.F32 R220, -RZ, R60.H1_H1 ;  /* 0x3000003cffdc7230 */ /* 0x000fe40000004100 */
[----:B------:R-:W-:Y:S01]  /*3710*/  @P2 FADD R222, R222, 1 ;  /* 0x3f800000dede2421 */ /* 0x000fe20000000000 */
[----:B------:R-:W-:-:S02]  /*3720*/  HADD2.F32 R224, -RZ, R61.H0_H0 ;  /* 0x2000003dffe07230 */ /* 0x000fc40000004100 */
[----:B------:R-:W-:Y:S01]  /*3730*/  FMUL R235, R0, R235 ;  /* 0x000000eb00eb7220 */ /* 0x000fe20000400000 */
[----:B------:R-:W-:Y:S02]  /*3740*/  HADD2.F32 R228, -RZ, R61.H1_H1 ;  /* 0x3000003dffe47230 */ /* 0x000fe40000004100 */
[----:B------:R-:W-:Y:S01]  /*3750*/  @P2 FADD R226, R226, 1 ;  /* 0x3f800000e2e22421 */ /* 0x000fe20000000000 */
[C---:B------:R-:W-:Y:S01]  /*3760*/  FMUL R239, R0.reuse, R239 ;  /* 0x000000ef00ef7220 */ /* 0x040fe20000400000 */
[----:B------:R-:W-:Y:S01]  /*3770*/  FMUL R105, R0, R105 ;  /* 0x0000006900697220 */ /* 0x000fe20000400000 */
[----:B------:R-:W-:Y:S01]  /*3780*/  FFMA R219, R237, R218, R220 ;  /* 0x000000daeddb7223 */ /* 0x000fe200000000dc */
[----:B------:R-:W-:Y:S01]  /*3790*/  FFMA R218, R235, R222, R224 ;  /* 0x000000deebda7223 */ /* 0x000fe200000000e0 */
[----:B------:R-:W-:Y:S01]  /*37a0*/  FFMA R217, R239, R226, R228 ;  /* 0x000000e2efd97223 */ /* 0x000fe200000000e4 */
[----:B------:R-:W-:Y:S02]  /*37b0*/  HADD2.F32 R222, -RZ, R14.H1_H1 ;  /* 0x3000000effde7230 */ /* 0x000fe40000004100 */
[----:B------:R-:W-:Y:S01]  /*37c0*/  FFMA R105, R105, R230, R232 ;  /* 0x000000e669697223 */ /* 0x000fe200000000e8 */
[----:B------:R-:W-:-:S02]  /*37d0*/  HADD2.F32 R224, -RZ, R15.H0_H0 ;  /* 0x2000000fffe07230 */ /* 0x000fc40000004100 */
[----:B------:R-:W-:Y:S01]  /*37e0*/  FMUL R243, R0, R243 ;  /* 0x000000f300f37220 */ /* 0x000fe20000400000 */
[----:B------:R-:W-:Y:S02]  /*37f0*/  HADD2.F32 R228, -RZ, R15.H1_H1 ;  /* 0x3000000fffe47230 */ /* 0x000fe40000004100 */
[----:B------:R-:W-:Y:S01]  /*3800*/  @P2 FADD R222, R222, 1 ;  /* 0x3f800000dede2421 */ /* 0x000fe20000000000 */
[----:B------:R-:W-:Y:S02]  /*3810*/  HADD2.F32 R232, -RZ, R16.H0_H0 ;  /* 0x20000010ffe87230 */ /* 0x000fe40000004100 */
[----:B------:R-:W-:Y:S01]  /*3820*/  @P2 FADD R224, R224, 1 ;  /* 0x3f800000e0e02421 */ /* 0x000fe20000000000 */
[----:B------:R-:W-:Y:S02]  /*3830*/  HADD2.F32 R220, -RZ, R62.H1_H1 ;  /* 0x3000003effdc7230 */ /* 0x000fe40000004100 */
[----:B------:R-:W-:Y:S01]  /*3840*/  FMUL R241, R0, R241 ;  /* 0x000000f100f17220 */ /* 0x000fe20000400000 */
[----:B------:R-:W-:-:S02]  /*3850*/  HADD2.F32 R226, -RZ, R63.H0_H0 ;  /* 0x2000003fffe27230 */ /* 0x000fc40000004100 */
        /* <DEDUP_REMOVED lines=8> */
[----:B------:R-:W-:Y:S02]  /*38e0*/  HADD2.F32 R224, -RZ, R16.H1_H1 ;  /* 0x30000010ffe07230 */ /* 0x000fe40000004100 */
[----:B------:R-:W-:Y:S01]  /*38f0*/  FFMA R107, R107, R232, R234 ;  /* 0x000000e86b6b7223 */ /* 0x000fe200000000ea */
[----:B------:R-:W-:-:S02]  /*3900*/  HADD2.F32 R228, -RZ, R17.H0_H0 ;  /* 0x20000011ffe47230 */ /* 0x000fc40000004100 */
[--C-:B------:R-:W-:Y:S01]  /*3910*/  FADD R249, R249, -R2.reuse ;  /* 0x80000002f9f97221 */ /* 0x100fe20000000000 */
[----:B------:R-:W-:Y:S02]  /*3920*/  HADD2.F32 R232, -RZ, R17.H1_H1 ;  /* 0x30000011ffe87230 */ /* 0x000fe40000004100 */
[--C-:B------:R-:W-:Y:S01]  /*3930*/  FADD R247, R247, -R2.reuse ;  /* 0x80000002f7f77221 */ /* 0x100fe20000000000 */
[----:B------:R-:W-:Y:S01]  /*3940*/  FADD R251, R251, -R2 ;  /* 0x80000002fbfb7221 */ /* 0x000fe20000000000 */
[----:B------:R-:W-:Y:S02]  /*3950*/  HADD2.F32 R226, -RZ, R64.H1_H1 ;  /* 0x30000040ffe27230 */ /* 0x000fe40000004100 */
[----:B------:R-:W-:Y:S01]  /*3960*/  @P2 FADD R224, R224, 1 ;  /* 0x3f800000e0e02421 */ /* 0x000fe20000000000 */
[--C-:B------:R-:W-:Y:S02]  /*3970*/  HADD2.F32 R230, -RZ, R65.reuse.H0_H0 ;  /* 0x20000041ffe67230 */ /* 0x100fe40000004100 */
[----:B------:R-:W-:Y:S01]  /*3980*/  FMUL R249, R0, R249 ;  /* 0x000000f900f97220 */ /* 0x000fe20000400000 */
[----:B------:R-:W-:-:S02]  /*3990*/  HADD2.F32 R234, -RZ, R65.H1_H1 ;  /* 0x30000041ffea7230 */ /* 0x000fc40000004100 */
[----:B------:R-:W-:Y:S01]  /*39a0*/  @P2 FADD R228, R228, 1 ;  /* 0x3f800000e4e42421 */ /* 0x000fe20000000000 */
[----:B------:R-:W-:Y:S01]  /*39b0*/  FADD R109, R109, -R2 ;  /* 0x800000026d6d7221 */ /* 0x000fe20000000000 */
[----:B------:R-:W-:Y:S01]  /*39c0*/  FMUL R247, R0, R247 ;  /* 0x000000f700f77220 */ /* 0x000fe20000400000 */
[----:B------:R-:W-:Y:S01]  /*39d0*/  @P2 FADD R232, R232, 1 ;  /* 0x3f800000e8e82421 */ /* 0x000fe20000000000 */
[C---:B------:R-:W-:Y:S01]  /*39e0*/  FMUL R251, R0.reuse, R251 ;  /* 0x000000fb00fb7220 */ /* 0x040fe20000400000 */
[----:B------:R-:W-:Y:S01]  /*39f0*/  FFMA R225, R249, R224, R226 ;  /* 0x000000e0f9e17223 */ /* 0x000fe200000000e2 */
[----:B------:R-:W-:Y:S01]  /*3a00*/  FMUL R223, R0, R109 ;  /* 0x0000006d00df7220 */ /* 0x000fe20000400000 */
[----:B------:R-:W-:Y:S01]  /*3a10*/  FFMA R224, R247, R228, R230 ;  /* 0x000000e4f7e07223 */ /* 0x000fe200000000e6 */
[----:B------:R-:W-:Y:S02]  /*3a20*/  HADD2.F32 R226, -RZ, R18.H1_H1 ;  /* 0x30000012ffe27230 */ /* 0x000fe40000004100 */
[----:B------:R-:W-:Y:S01]  /*3a30*/  FFMA R109, R251, R232, R234 ;  /* 0x000000e8fb6d7223 */ /* 0x000fe200000000ea */
[----:B------:R-:W-:-:S02]  /*3a40*/  HADD2.F32 R230, -RZ, R19.H0_H0 ;  /* 0x20000013ffe67230 */ /* 0x000fc40000004100 */
[--C-:B------:R-:W-:Y:S01]  /*3a50*/  FADD R227, R110, -R2.reuse ;  /* 0x800000026ee37221 */ /* 0x100fe20000000000 */
[----:B------:R-:W-:Y:S02]  /*3a60*/  HADD2.F32 R234, -RZ, R19.H1_H1 ;  /* 0x30000013ffea7230 */ /* 0x000fe40000004100 */
[--C-:B------:R-:W-:Y:S01]  /*3a70*/  FADD R229, R102, -R2.reuse ;  /* 0x8000000266e57221 */ /* 0x100fe20000000000 */
[----:B------:R-:W-:Y:S02]  /*3a80*/  HADD2.F32 R233, -RZ, R20.H0_H0 ;  /* 0x20000014ffe97230 */ /* 0x000fe40000004100 */
[--C-:B------:R-:W-:Y:S01]  /*3a90*/  FADD R231, R104, -R2.reuse ;  /* 0x8000000268e77221 */ /* 0x100fe20000000000 */
[----:B------:R-:W-:Y:S01]  /*3aa0*/  FADD R111, R111, -R2 ;  /* 0x800000026f6f7221 */ /* 0x000fe20000000000 */
[----:B------:R-:W-:Y:S02]  /*3ab0*/  HADD2.F32 R228, -RZ, R66.H1_H1 ;  /* 0x30000042ffe47230 */ /* 0x000fe40000004100 */
[----:B------:R-:W-:Y:S01]  /*3ac0*/  FFMA R223, R223, R236, R238 ;  /* 0x000000ecdfdf7223 */ /* 0x000fe200000000ee */
[----:B------:R-:W-:-:S02]  /*3ad0*/  HADD2.F32 R232, -RZ, R67.H0_H0 ;  /* 0x20000043ffe87230 */ /* 0x000fc40000004100 */
[----:B------:R-:W-:Y:S01]  /*3ae0*/  @P2 FADD R226, R226, 1 ;  /* 0x3f800000e2e22421 */ /* 0x000fe20000000000 */
[----:B------:R-:W-:Y:S01]  /*3af0*/  FMUL R227, R0, R227 ;  /* 0x000000e300e37220 */ /* 0x000fe20000400000 */
[----:B------:R-:W-:Y:S02]  /*3b00*/  HADD2.F32 R236, -RZ, R67.H1_H1 ;  /* 0x30000043ffec7230 */ /* 0x000fe40000004100 */
[----:B------:R-:W-:Y:S01]  /*3b10*/  @P2 FADD R230, R230, 1 ;  /* 0x3f800000e6e62421 */ /* 0x000fe20000000000 */
[----:B------:R-:W-:Y:S02]  /*3b20*/  HADD2.F32 R235, -RZ, R68.H0_H0 ;  /* 0x20000044ffeb7230 */ /* 0x000fe40000004100 */
[----:B------:R-:W-:Y:S01]  /*3b30*/  FMUL R229, R0, R229 ;  /* 0x000000e500e57220 */ /* 0x000fe20000400000 */
[----:B------:R-:W-:Y:S01]  /*3b40*/  @P2 FADD R234, R234, 1 ;  /* 0x3f800000eaea2421 */ /* 0x000fe20000000000 */
[----:B------:R-:W-:Y:S01]  /*3b50*/  @P2 FADD R233, R233, 1 ;  /* 0x3f800000e9e92421 */ /* 0x000fe20000000000 */
[C---:B------:R-:W-:Y:S01]  /*3b60*/  FMUL R231, R0.reuse, R231 ;  /* 0x000000e700e77220 */ /* 0x040fe20000400000 */
[----:B------:R-:W-:Y:S01]  /*3b70*/  FMUL R102, R0, R111 ;  /* 0x0000006f00667220 */ /* 0x000fe20000400000 */
[----:B------:R-:W-:Y:S01]  /*3b80*/  FFMA R111, R227, R226, R228 ;  /* 0x000000e2e36f7223 */ /* 0x000fe200000000e4 */
[----:B------:R-:W-:Y:S01]  /*3b90*/  FFMA R110, R229, R230, R232 ;  /* 0x000000e6e56e7223 */ /* 0x000fe200000000e8 */
[----:B------:R-:W-:-:S02]  /*3ba0*/  HADD2.F32 R226, -RZ, R20.H1_H1 ;  /* 0x30000014ffe27230 */ /* 0x000fc40000004100 */
[----:B------:R-:W-:Y:S01]  /*3bb0*/  FFMA R104, R231, R234, R236 ;  /* 0x000000eae7687223 */ /* 0x000fe200000000ec */
[----:B------:R-:W-:Y:S01]  /*3bc0*/  FFMA R102, R102, R233, R235 ;  /* 0x000000e966667223 */ /* 0x000fe200000000eb */
[--C-:B------:R-:W-:Y:S02]  /*3bd0*/  HADD2.F32 R230, -RZ, R21.reuse.H0_H0 ;  /* 0x20000015ffe67230 */ /* 0x100fe40000004100 */
[--C-:B------:R-:W-:Y:S01]  /*3be0*/  FADD R227, R112, -R2.reuse ;  /* 0x8000000270e37221 */ /* 0x100fe20000000000 */
[----:B------:R-:W-:Y:S02]  /*3bf0*/  HADD2.F32 R234, -RZ, R21.H1_H1 ;  /* 0x30000015ffea7230 */ /* 0x000fe40000004100 */
[--C-:B------:R-:W-:Y:S01]  /*3c00*/  FADD R229, R106, -R2.reuse ;  /* 0x800000026ae57221 */ /* 0x100fe20000000000 */
[----:B------:R-:W-:Y:S02]  /*3c10*/  HADD2.F32 R233, -RZ, R22.H0_H0 ;  /* 0x20000016ffe97230 */ /* 0x000fe40000004100 */
[--C-:B------:R-:W-:Y:S01]  /*3c20*/  FADD R231, R108, -R2.reuse ;  /* 0x800000026ce77221 */ /* 0x100fe20000000000 */
[----:B------:R-:W-:Y:S01]  /*3c30*/  FADD R113, R113, -R2 ;  /* 0x8000000271717221 */ /* 0x000fe20000000000 */
[----:B------:R-:W-:-:S02]  /*3c40*/  HADD2.F32 R228, -RZ, R68.H1_H1 ;  /* 0x30000044ffe47230 */ /* 0x000fc40000004100 */
[----:B------:R-:W-:Y:S01]  /*3c50*/  @P2 FADD R226, R226, 1 ;  /* 0x3f800000e2e22421 */ /* 0x000fe20000000000 */
[--C-:B------:R-:W-:Y:S02]  /*3c60*/  HADD2.F32 R232, -RZ, R69.reuse.H0_H0 ;  /* 0x20000045ffe87230 */ /* 0x100fe40000004100 */
        /* <DEDUP_REMOVED lines=35> */
[----:B------:R-:W-:Y:S01]  /*3ea0*/  FFMA R115, R231, R234, R236 ;  /* 0x000000eae7737223 */ /* 0x000fe200000000ec */
[----:B------:R-:W-:Y:S01]  /*3eb0*/  FFMA R114, R114, R233, R235 ;  /* 0x000000e972727223 */ /* 0x000fe200000000eb */
[----:B------:R-:W-:-:S02]  /*3ec0*/  HADD2.F32 R228, -RZ, R25.H0_H0 ;  /* 0x20000019ffe47230 */ /* 0x000fc40000004100 */
[--C-:B------:R-:W-:Y:S01]  /*3ed0*/  FADD R231, R116, -R2.reuse ;  /* 0x8000000274e77221 */ /* 0x100fe20000000000 */
[----:B------:R-:W-:Y:S02]  /*3ee0*/  HADD2.F32 R232, -RZ, R25.H1_H1 ;  /* 0x30000019ffe87230 */ /* 0x000fe40000004100 */
[--C-:B------:R-:W-:Y:S01]  /*3ef0*/  FADD R233, R170, -R2.reuse ;  /* 0x80000002aae97221 */ /* 0x100fe20000000000 */
[----:B------:R-:W-:Y:S02]  /*3f00*/  HADD2.F32 R164, -RZ, R24.H1_H1 ;  /* 0x30000018ffa47230 */ /* 0x000fe40000004100 */
[----:B------:R-:W-:Y:S01]  /*3f10*/  FADD R229, R168, -R2 ;  /* 0x80000002a8e57221 */ /* 0x000fe20000000000 */
[--C-:B------:R-:W-:Y:S02]  /*3f20*/  HADD2.F32 R230, -RZ, R73.reuse.H0_H0 ;  /* 0x20000049ffe67230 */ /* 0x100fe40000004100 */
[----:B------:R-:W-:Y:S01]  /*3f30*/  @P2 FADD R228, R228, 1 ;  /* 0x3f800000e4e42421 */ /* 0x000fe20000000000 */
[----:B------:R-:W-:-:S02]  /*3f40*/  HADD2.F32 R234, -RZ, R73.H1_H1 ;  /* 0x30000049ffea7230 */ /* 0x000fc40000004100 */
[----:B------:R-:W-:Y:S01]  /*3f50*/  @P2 FADD R232, R232, 1 ;  /* 0x3f800000e8e82421 */ /* 0x000fe20000000000 */
[C---:B------:R-:W-:Y:S01]  /*3f60*/  FMUL R231, R0.reuse, R231 ;  /* 0x000000e700e77220 */ /* 0x040fe20000400000 */
[----:B------:R-:W-:Y:S01]  /*3f70*/  FMUL R233, R0, R233 ;  /* 0x000000e900e97220 */ /* 0x000fe20000400000 */
[----:B------:R-:W-:Y:S02]  /*3f80*/  HADD2.F32 R166, -RZ, R72.H1_H1 ;  /* 0x30000048ffa67230 */ /* 0x000fe40000004100 */
[----:B------:R-:W-:Y:S01]  /*3f90*/  @P2 FADD R164, R164, 1 ;  /* 0x3f800000a4a42421 */ /* 0x000fe20000000000 */
[----:B------:R-:W-:Y:S01]  /*3fa0*/  FMUL R229, R0, R229 ;  /* 0x000000e500e57220 */ /* 0x000fe20000400000 */
[----:B------:R-:W-:Y:S01]  /*3fb0*/  FFMA R228, R231, R228, R230 ;  /* 0x000000e4e7e47223 */ /* 0x000fe200000000e6 */
[----:B------:R-:W-:Y:S01]  /*3fc0*/  FFMA R116, R233, R232, R234 ;  /* 0x000000e8e9747223 */ /* 0x000fe200000000ea */
[--C-:B------:R-:W-:Y:S02]  /*3fd0*/  HADD2.F32 R168, -RZ, R27.reuse.H0_H0 ;  /* 0x2000001bffa87230 */ /* 0x100fe40000004100 */
[----:B------:R-:W-:Y:S01]  /*3fe0*/  FADD R233, R118, -R2 ;  /* 0x8000000276e97221 */ /* 0x000fe20000000000 */
[----:B------:R-:W-:Y:S01]  /*3ff0*/  HADD2.F32 R230, -RZ, R27.H1_H1 ;  /* 0x3000001bffe67230 */ /* 0x000fe20000004100 */
[----:B------:R-:W-:Y:S01]  /*4000*/  ISETP.NE.U32.AND P0, PT, RZ, UR8, PT ;  /* 0x00000008ff007c0c */ /* 0x000fe2000bf05070 */
[----:B------:R-:W-:Y:S01]  /*4010*/  FFMA R229, R229, R164, R166 ;  /* 0x000000a4e5e57223 */ /* 0x000fe200000000a6 */
[----:B------:R-:W-:Y:S01]  /*4020*/  FADD R235, R174, -R2 ;  /* 0x80000002aeeb7221 */ /* 0x000fe20000000000 */
[----:B------:R-:W-:-:S02]  /*4030*/  HADD2.F32 R164, -RZ, R26.H1_H1 ;  /* 0x3000001affa47230 */ /* 0x000fc40000004100 */
[--C-:B------:R-:W-:Y:S01]  /*4040*/  FADD R231, R172, -R2.reuse ;  /* 0x80000002ace77221 */ /* 0x100fe20000000000 */
[--C-:B------:R-:W-:Y:S02]  /*4050*/  HADD2.F32 R170, -RZ, R75.reuse.H0_H0 ;  /* 0x2000004bffaa7230 */ /* 0x100fe40000004100 */
[----:B------:R-:W-:Y:S01]  /*4060*/  @P2 FADD R168, R168, 1 ;  /* 0x3f800000a8a82421 */ /* 0x000fe20000000000 */
[----:B------:R-:W-:Y:S02]  /*4070*/  HADD2.F32 R232, -RZ, R75.H1_H1 ;  /* 0x3000004bffe87230 */ /* 0x000fe40000004100 */
[----:B------:R-:W-:Y:S01]  /*4080*/  FADD R119, R119, -R2 ;  /* 0x8000000277777221 */ /* 0x000fe20000000000 */
[----:B------:R-:W-:Y:S01]  /*4090*/  FMUL R233, R0, R233 ;  /* 0x000000e900e97220 */ /* 0x000fe20000400000 */
[----:B------:R-:W-:Y:S01]  /*40a0*/  ISETP.NE.AND.EX P0, PT, RZ, UR9, PT, P0 ;  /* 0x00000009ff007c0c */ /* 0x000fe2000bf05300 */
[----:B------:R-:W-:Y:S01]  /*40b0*/  @P2 FADD R230, R230, 1 ;  /* 0x3f800000e6e62421 */ /* 0x000fe20000000000 */
[----:B------:R-:W-:Y:S01]  /*40c0*/  FMUL R235, R0, R235 ;  /* 0x000000eb00eb7220 */ /* 0x000fe20000400000 */
[----:B------:R-:W-:-:S02]  /*40d0*/  HADD2.F32 R166, -RZ, R74.H1_H1 ;  /* 0x3000004affa67230 */ /* 0x000fc40000004100 */
[----:B------:R-:W-:Y:S01]  /*40e0*/  @P2 FADD R164, R164, 1 ;  /* 0x3f800000a4a42421 */ /* 0x000fe20000000000 */
[C---:B------:R-:W-:Y:S01]  /*40f0*/  FMUL R231, R0.reuse, R231 ;  /* 0x000000e700e77220 */ /* 0x040fe20000400000 */
[----:B------:R-:W-:Y:S01]  /*4100*/  FMUL R118, R0, R119 ;  /* 0x0000007700767220 */ /* 0x000fe20000400000 */
[----:B------:R-:W-:Y:S01]  /*4110*/  FFMA R172, R233, R168, R170 ;  /* 0x000000a8e9ac7223 */ /* 0x000fe200000000aa */
[----:B------:R-:W-:Y:S01]  /*4120*/  FFMA R119, R235, R230, R232 ;  /* 0x000000e6eb777223 */ /* 0x000fe200000000e8 */
[--C-:B------:R-:W-:Y:S02]  /*4130*/  HADD2.F32 R168, -RZ, R29.reuse.H0_H0 ;  /* 0x2000001dffa87230 */ /* 0x100fe40000004100 */
[----:B------:R-:W-:Y:S01]  /*4140*/  FADD R233, R120, -R2 ;  /* 0x8000000278e97221 */ /* 0x000fe20000000000 */
[----:B------:R-:W-:Y:S02]  /*4150*/  HADD2.F32 R230, -RZ, R29.H1_H1 ;  /* 0x3000001dffe67230 */ /* 0x000fe40000004100 */
        /* <DEDUP_REMOVED lines=9> */
[----:B------:R-:W-:Y:S01]  /*41f0*/  @P2 FADD R230, R230, 1 ;  /* 0x3f800000e6e62421 */ /* 0x000fe20000000000 */
[----:B------:R-:W-:Y:S01]  /*4200*/  FMUL R235, R0, R235 ;  /* 0x000000eb00eb7220 */ /* 0x000fe20000400000 */
[----:B------:R-:W-:-:S02]  /*4210*/  HADD2.F32 R166, -RZ, R76.H1_H1 ;  /* 0x3000004cffa67230 */ /* 0x000fc40000004100 */
[----:B------:R-:W-:Y:S01]  /*4220*/  @P2 FADD R164, R164, 1 ;  /* 0x3f800000a4a42421 */ /* 0x000fe20000000000 */
[----:B------:R-:W-:Y:S01]  /*4230*/  FMUL R231, R0, R231 ;  /* 0x000000e700e77220 */ /* 0x000fe20000400000 */
[----:B------:R-:W-:Y:S01]  /*4240*/  @P0 FMNMX R152, R152, |R3|, !PT ;  /* 0x4000000398980209 */ /* 0x000fe20007800000 */
        /* <DEDUP_REMOVED lines=8> */
[----:B------:R-:W-:Y:S01]  /*42d0*/  @P0 FMNMX R152, R152, |R99|, !PT ;  /* 0x4000006398980209 */ /* 0x000fe20007800000 */
[----:B------:R-:W-:-:S02]  /*42e0*/  HADD2.F32 R164, -RZ, R30.H1_H1 ;  /* 0x3000001effa47230 */ /* 0x000fc40000004100 */
[--C-:B------:R-:W-:Y:S01]  /*42f0*/  FADD R231, R180, -R2.reuse ;  /* 0x80000002b4e77221 */ /* 0x100fe20000000000 */
[----:B------:R-:W-:Y:S02]  /*4300*/  HADD2.F32 R237, -RZ, R28.H0_H0 ;  /* 0x2000001cffed7230 */ /* 0x000fe40000004100 */
[----:B------:R-:W-:Y:S01]  /*4310*/  @P2 FADD R168, R168, 1 ;  /* 0x3f800000a8a82421 */ /* 0x000fe20000000000 */
[--C-:B------:R-:W-:Y:S02]  /*4320*/  HADD2.F32 R170, -RZ, R79.reuse.H0_H0 ;  /* 0x2000004fffaa7230 */ /* 0x100fe40000004100 */
[----:B------:R-:W-:Y:S01]  /*4330*/  FADD R123, R123, -R2 ;  /* 0x800000027b7b7221 */ /* 0x000fe20000000000 */
[----:B------:R-:W-:Y:S02]  /*4340*/  HADD2.F32 R232, -RZ, R79.H1_H1 ;  /* 0x3000004fffe87230 */ /* 0x000fe40000004100 */
[----:B------:R-:W-:Y:S01]  /*4350*/  FMUL R233, R0, R233 ;  /* 0x000000e900e97220 */ /* 0x000fe20000400000 */
[----:B------:R-:W-:Y:S01]  /*4360*/  @P2 FADD R230, R230, 1 ;  /* 0x3f800000e6e62421 */ /* 0x000fe20000000000 */
[----:B------:R-:W-:Y:S01]  /*4370*/  FMUL R235, R0, R235 ;  /* 0x000000eb00eb7220 */ /* 0x000fe20000400000 */
[----:B------:R-:W-:Y:S01]  /*4380*/  @P0 FMNMX R152, R152, |R98|, !PT ;  /* 0x4000006298980209 */ /* 0x000fe20007800000 */
[----:B------:R-:W-:-:S02]  /*4390*/  HADD2.F32 R166, -RZ, R78.H1_H1 ;  /* 0x3000004effa67230 */ /* 0x000fc40000004100 */
[----:B------:R-:W-:Y:S01]  /*43a0*/  @P2 FADD R164, R164, 1 ;  /* 0x3f800000a4a42421 */ /* 0x000fe20000000000 */
[----:B------:R-:W-:Y:S02]  /*43b0*/  HADD2.F32 R239, -RZ, R76.H0_H0 ;  /* 0x2000004cffef7230 */ /* 0x000fe40000004100 */
[C---:B------:R-:W-:Y:S01]  /*43c0*/  FMUL R231, R0.reuse, R231 ;  /* 0x000000e700e77220 */ /* 0x040fe20000400000 */
[----:B------:R-:W-:Y:S01]  /*43d0*/  @P2 FADD R237, R237, 1 ;  /* 0x3f800000eded2421 */ /* 0x000fe20000000000 */
[----:B------:R-:W-:Y:S01]  /*43e0*/  FMUL R122, R0, R123 ;  /* 0x0000007b007a7220 */ /* 0x000fe20000400000 */
[----:B------:R-:W-:Y:S01]  /*43f0*/  FFMA R180, R233, R168, R170 ;  /* 0x000000a8e9b47223 */ /* 0x000fe200000000aa */
[----:B------:R-:W-:Y:S01]  /*4400*/  FFMA R123, R235, R230, R232 ;  /* 0x000000e6eb7b7223 */ /* 0x000fe200000000e8 */
[--C-:B------:R-:W-:Y:S01]  /*4410*/  HADD2.F32 R168, -RZ, R33.reuse.H0_H0 ;  /* 0x20000021ffa87230 */ /* 0x100fe20000004100 */
[----:B------:R-:W-:Y:S01]  /*4420*/  @P0 FMNMX R152, R152, |R96|, !PT ;  /* 0x4000006098980209 */ /* 0x000fe20007800000 */
[----:B------:R-:W-:-:S02]  /*4430*/  HADD2.F32 R230, -RZ, R33.H1_H1 ;  /* 0x30000021ffe67230 */ /* 0x000fc40000004100 */
[----:B------:R-:W-:Y:S01]  /*4440*/  FADD R233, R124, -R2 ;  /* 0x800000027ce97221 */ /* 0x000fe20000000000 */
[----:B------:R-:W-:Y:S01]  /*4450*/  FFMA R182, R231, R164, R166 ;  /* 0x000000a4e7b67223 */ /* 0x000fe200000000a6 */
[--C-:B------:R-:W-:Y:S01]  /*4460*/  FADD R235, R186, -R2.reuse ;  /* 0x80000002baeb7221 */ /* 0x100fe20000000000 */
[----:B------:R-:W-:Y:S01]  /*4470*/  FFMA R118, R118, R237, R239 ;  /* 0x000000ed76767223 */ /* 0x000fe200000000ef */
[----:B------:R-:W-:Y:S02]  /*4480*/  HADD2.F32 R164, -RZ, R32.H1_H1 ;  /* 0x30000020ffa47230 */ /* 0x000fe40000004100 */
[----:B------:R-:W-:Y:S01]  /*4490*/  FADD R231, R184, -R2 ;  /* 0x80000002b8e77221 */ /* 0x000fe20000000000 */
[----:B------:R-:W-:Y:S01]  /*44a0*/  HADD2.F32 R237, -RZ, R30.H0_H0 ;  /* 0x2000001effed7230 */ /* 0x000fe20000004100 */
[----:B------:R-:W-:Y:S01]  /*44b0*/  @P0 FMNMX R152, R152, |R97|, !PT ;  /* 0x4000006198980209 */ /* 0x000fe20007800000 */
[--C-:B------:R-:W-:Y:S02]  /*44c0*/  HADD2.F32 R170, -RZ, R81.reuse.H0_H0 ;  /* 0x20000051ffaa7230 */ /* 0x100fe40000004100 */
[----:B------:R-:W-:Y:S01]  /*44d0*/  @P2 FADD R168, R168, 1 ;  /* 0x3f800000a8a82421 */ /* 0x000fe20000000000 */
[----:B------:R-:W-:-:S02]  /*44e0*/  HADD2.F32 R232, -RZ, R81.H1_H1 ;  /* 0x30000051ffe87230 */ /* 0x000fc40000004100 */
[----:B------:R-:W-:Y:S01]  /*44f0*/  FMUL R233, R0, R233 ;  /* 0x000000e900e97220 */ /* 0x000fe20000400000 */
        /* <DEDUP_REMOVED lines=8> */
[----:B------:R-:W-:Y:S01]  /*4580*/  FFMA R184, R233, R168, R170 ;  /* 0x000000a8e9b87223 */ /* 0x000fe200000000aa */
[----:B------:R-:W-:Y:S01]  /*4590*/  FFMA R124, R235, R230, R232 ;  /* 0x000000e6eb7c7223 */ /* 0x000fe200000000e8 */
[----:B------:R-:W-:-:S02]  /*45a0*/  HADD2.F32 R168, -RZ, R35.H0_H0 ;  /* 0x20000023ffa87230 */ /* 0x000fc40000004100 */
[----:B------:R-:W-:Y:S01]  /*45b0*/  FADD R233, R126, -R2 ;  /* 0x800000027ee97221 */ /* 0x000fe20000000000 */
[----:B------:R-:W-:Y:S02]  /*45c0*/  HADD2.F32 R230, -RZ, R35.H1_H1 ;  /* 0x30000023ffe67230 */ /* 0x000fe40000004100 */
[----:B------:R-:W-:Y:S01]  /*45d0*/  FFMA R186, R231, R164, R166 ;  /* 0x000000a4e7ba7223 */ /* 0x000fe200000000a6 */
[--C-:B------:R-:W-:Y:S01]  /*45e0*/  FADD R235, R190, -R2.reuse ;  /* 0x80000002beeb7221 */ /* 0x100fe20000000000 */
[----:B------:R-:W-:Y:S01]  /*45f0*/  @P0 FMNMX R152, R152, |R141|, !PT ;  /* 0x4000008d98980209 */ /* 0x000fe20007800000 */
[----:B------:R-:W-:Y:S01]  /*4600*/  FFMA R120, R120, R237, R239 ;  /* 0x000000ed78787223 */ /* 0x000fe200000000ef */
[----:B------:R-:W-:Y:S02]  /*4610*/  HADD2.F32 R164, -RZ, R34.H1_H1 ;  /* 0x30000022ffa47230 */ /* 0x000fe40000004100 */
[----:B------:R-:W-:Y:S01]  /*4620*/  FADD R231, R188, -R2 ;  /* 0x80000002bce77221 */ /* 0x000fe20000000000 */
[----:B------:R-:W-:-:S02]  /*4630*/  HADD2.F32 R237, -RZ, R32.H0_H0 ;  /* 0x20000020ffed7230 */ /* 0x000fc40000004100 */
        /* <DEDUP_REMOVED lines=23> */
[--C-:B------:R-:W-:Y:S02]  /*47b0*/  HADD2.F32 R164, -RZ, R36.reuse.H1_H1 ;  /* 0x30000024ffa47230 */ /* 0x100fe40000004100 */
[----:B------:R-:W-:Y:S01]  /*47c0*/  FADD R231, R192, -R2 ;  /* 0x80000002c0e77221 */ /* 0x000fe20000000000 */
[----:B------:R-:W-:Y:S01]  /*47d0*/  HADD2.F32 R237, -RZ, R36.H0_H0 ;  /* 0x20000024ffed7230 */ /* 0x000fe20000004100 */
[----:B------:R-:W-:Y:S01]  /*47e0*/  @P0 FMNMX R152, R152, |R197|, !PT ;  /* 0x400000c598980209 */ /* 0x000fe20007800000 */
[--C-:B------:R-:W-:Y:S02]  /*47f0*/  HADD2.F32 R170, -RZ, R85.reuse.H0_H0 ;  /* 0x20000055ffaa7230 */ /* 0x100fe40000004100 */
[----:B------:R-:W-:Y:S01]  /*4800*/  @P2 FADD R168, R168, 1 ;  /* 0x3f800000a8a82421 */ /* 0x000fe20000000000 */
[----:B------:R-:W-:-:S02]  /*4810*/  HADD2.F32 R232, -RZ, R85.H1_H1 ;  /* 0x30000055ffe87230 */ /* 0x000fc40000004100 */
[----:B------:R-:W-:Y:S01]  /*4820*/  FADD R129, R129, -R2 ;  /* 0x8000000281817221 */ /* 0x000fe20000000000 */
[----:B------:R-:W-:Y:S01]  /*4830*/  FMUL R233, R0, R233 ;  /* 0x000000e900e97220 */ /* 0x000fe20000400000 */
[----:B------:R-:W-:Y:S01]  /*4840*/  @P2 FADD R230, R230, 1 ;  /* 0x3f800000e6e62421 */ /* 0x000fe20000000000 */
[----:B------:R-:W-:Y:S01]  /*4850*/  FMUL R235, R0, R235 ;  /* 0x000000eb00eb7220 */ /* 0x000fe20000400000 */
[--C-:B------:R-:W-:Y:S02]  /*4860*/  HADD2.F32 R166, -RZ, R84.reuse.H1_H1 ;  /* 0x30000054ffa67230 */ /* 0x100fe40000004100 */
[----:B------:R-:W-:Y:S01]  /*4870*/  @P2 FADD R164, R164, 1 ;  /* 0x3f800000a4a42421 */ /* 0x000fe20000000000 */
[----:B------:R-:W-:Y:S02]  /*4880*/  HADD2.F32 R239, -RZ, R84.H0_H0 ;  /* 0x20000054ffef7230 */ /* 0x000fe40000004100 */
[----:B------:R-:W-:Y:S01]  /*4890*/  FMUL R231, R0, R231 ;  /* 0x000000e700e77220 */ /* 0x000fe20000400000 */
[----:B------:R-:W-:Y:S01]  /*48a0*/  @P0 FMNMX R152, R152, |R195|, !PT ;  /* 0x400000c398980209 */ /* 0x000fe20007800000 */
[----:B------:R-:W-:Y:S01]  /*48b0*/  @P2 FADD R237, R237, 1 ;  /* 0x3f800000eded2421 */ /* 0x000fe20000000000 */
[----:B------:R-:W-:Y:S01]  /*48c0*/  FMUL R128, R0, R129 ;  /* 0x0000008100807220 */ /* 0x000fe20000400000 */
        /* <DEDUP_REMOVED lines=9> */
[--C-:B------:R-:W-:Y:S02]  /*4960*/  HADD2.F32 R164, -RZ, R38.reuse.H1_H1 ;  /* 0x30000026ffa47230 */ /* 0x100fe40000004100 */
        /* <DEDUP_REMOVED lines=26> */
[--C-:B------:R-:W-:Y:S01]  /*4b10*/  FADD R231, R200, -R2.reuse ;  /* 0x80000002c8e77221 */ /* 0x100fe20000000000 */
[----:B------:R-:W-:Y:S02]  /*4b20*/  HADD2.F32 R237, -RZ, R40.H0_H0 ;  /* 0x20000028ffed7230 */ /* 0x000fe40000004100 */
[----:B------:R-:W-:Y:S01]  /*4b30*/  FADD R133, R133, -R2 ;  /* 0x8000000285857221 */ /* 0x000fe20000000000 */
[--C-:B------:R-:W-:Y:S01]  /*4b40*/  HADD2.F32 R170, -RZ, R89.reuse.H0_H0 ;  /* 0x20000059ffaa7230 */ /* 0x100fe20000004100 */
[----:B------:R-:W-:Y:S01]  /*4b50*/  @P0 FMNMX R152, R152, |R203|, !PT ;  /* 0x400000cb98980209 */ /* 0x000fe20007800000 */
[----:B------:R-:W-:-:S02]  /*4b60*/  HADD2.F32 R232, -RZ, R89.H1_H1 ;  /* 0x30000059ffe87230 */ /* 0x000fc40000004100 */
[----:B------:R-:W-:Y:S01]  /*4b70*/  @P2 FADD R168, R168, 1 ;  /* 0x3f800000a8a82421 */ /* 0x000fe20000000000 */
[----:B------:R-:W-:Y:S01]  /*4b80*/  FMUL R233, R0, R233 ;  /* 0x000000e900e97220 */ /* 0x000fe20000400000 */
[----:B------:R-:W-:Y:S01]  /*4b90*/  @P2 FADD R230, R230, 1 ;  /* 0x3f800000e6e62421 */ /* 0x000fe20000000000 */
[----:B------:R-:W-:Y:S01]  /*4ba0*/  FMUL R235, R0, R235 ;  /* 0x000000eb00eb7220 */ /* 0x000fe20000400000 */
[--C-:B------:R-:W-:Y:S02]  /*4bb0*/  HADD2.F32 R166, -RZ, R88.reuse.H1_H1 ;  /* 0x30000058ffa67230 */ /* 0x100fe40000004100 */
[----:B------:R-:W-:Y:S01]  /*4bc0*/  @P2 FADD R164, R164, 1 ;  /* 0x3f800000a4a42421 */ /* 0x000fe20000000000 */
[----:B------:R-:W-:Y:S02]  /*4bd0*/  HADD2.F32 R239, -RZ, R88.H0_H0 ;  /* 0x20000058ffef7230 */ /* 0x000fe40000004100 */
[C---:B------:R-:W-:Y:S01]  /*4be0*/  FMUL R231, R0.reuse, R231 ;  /* 0x000000e700e77220 */ /* 0x040fe20000400000 */
        /* <DEDUP_REMOVED lines=15> */
[----:B------:R-:W-:Y:S01]  /*4ce0*/  FADD R135, R135, -R2 ;  /* 0x8000000287877221 */ /* 0x000fe20000000000 */
[--C-:B------:R-:W-:Y:S02]  /*4cf0*/  HADD2.F32 R170, -RZ, R91.reuse.H0_H0 ;  /* 0x2000005bffaa7230 */ /* 0x100fe40000004100 */
[----:B------:R-:W-:Y:S01]  /*4d00*/  @P2 FADD R168, R168, 1 ;  /* 0x3f800000a8a82421 */ /* 0x000fe20000000000 */
        /* <DEDUP_REMOVED lines=9> */
[----:B------:R-:W-:Y:S01]  /*4da0*/  FMUL R204, R0, R135 ;  /* 0x0000008700cc7220 */ /* 0x000fe20000400000 */
[----:B------:R-:W-:Y:S01]  /*4db0*/  @P2 FADD R237, R237, 1 ;  /* 0x3f800000eded2421 */ /* 0x000fe20000000000 */
[----:B------:R-:W-:Y:S01]  /*4dc0*/  FFMA R135, R233, R168, R170 ;  /* 0x000000a8e9877223 */ /* 0x000fe200000000aa */
[----:B------:R-:W-:Y:S01]  /*4dd0*/  FFMA R134, R235, R230, R232 ;  /* 0x000000e6eb867223 */ /* 0x000fe200000000e8 */
[----:B------:R-:W-:Y:S01]  /*4de0*/  HADD2.F32 R170, -RZ, R45.H1_H1 ;  /* 0x3000002dffaa7230 */ /* 0x000fe20000004100 */
[----:B------:R-:W-:Y:S01]  /*4df0*/  @P0 FMNMX R152, R152, |R211|, !PT ;  /* 0x400000d398980209 */ /* 0x000fe20007800000 */
[----:B------:R-:W-:Y:S01]  /*4e00*/  FADD R235, R210, -R2 ;  /* 0x80000002d2eb7221 */ /* 0x000fe20000000000 */
[----:B------:R-:W-:Y:S01]  /*4e10*/  FFMA R206, R231, R164, R166 ;  /* 0x000000a4e7ce7223 */ /* 0x000fe200000000a6 */
[----:B------:R-:W-:Y:S01]  /*4e20*/  FFMA R200, R200, R237, R239 ;  /* 0x000000edc8c87223 */ /* 0x000fe200000000ef */
[----:B------:R-:W-:-:S02]  /*4e30*/  HADD2.F32 R230, -RZ, R44.H1_H1 ;  /* 0x3000002cffe67230 */ /* 0x000fc40000004100 */
[--C-:B------:R-:W-:Y:S01]  /*4e40*/  FADD R231, R208, -R2.reuse ;  /* 0x80000002d0e77221 */ /* 0x100fe20000000000 */
[----:B------:R-:W-:Y:S02]  /*4e50*/  HADD2.F32 R166, -RZ, R45.H0_H0 ;  /* 0x2000002dffa67230 */ /* 0x000fe40000004100 */
[----:B------:R-:W-:Y:S01]  /*4e60*/  FADD R233, R136, -R2 ;  /* 0x8000000288e97221 */ /* 0x000fe20000000000 */
[----:B------:R-:W-:Y:S01]  /*4e70*/  HADD2.F32 R237, -RZ, R44.H0_H0 ;  /* 0x2000002cffed7230 */ /* 0x000fe20000004100 */
[----:B------:R-:W-:Y:S01]  /*4e80*/  @P0 FMNMX R152, R152, |R207|, !PT ;  /* 0x400000cf98980209 */ /* 0x000fe20007800000 */
[----:B------:R-:W-:Y:S02]  /*4e90*/  HADD2.F32 R232, -RZ, R93.H1_H1 ;  /* 0x3000005dffe87230 */ /* 0x000fe40000004100 */
[----:B------:R-:W-:Y:S01]  /*4ea0*/  @P2 FADD R170, R170, 1 ;  /* 0x3f800000aaaa2421 */ /* 0x000fe20000000000 */
[----:B------:R-:W-:Y:S01]  /*4eb0*/  FMUL R235, R0, R235 ;  /* 0x000000eb00eb7220 */ /* 0x000fe20000400000 */
[----:B------:R-:W-:-:S02]  /*4ec0*/  HADD2.F32 R164, -RZ, R92.H1_H1 ;  /* 0x3000005cffa47230 */ /* 0x000fc40000004100 */
[----:B------:R-:W-:Y:S01]  /*4ed0*/  @P2 FADD R230, R230, 1 ;  /* 0x3f800000e6e62421 */ /* 0x000fe20000000000 */
[----:B------:R-:W-:Y:S02]  /*4ee0*/  HADD2.F32 R168, -RZ, R93.H0_H0 ;  /* 0x2000005dffa87230 */ /* 0x000fe40000004100 */
[----:B------:R-:W-:Y:S01]  /*4ef0*/  @P2 FADD R166, R166, 1 ;  /* 0x3f800000a6a62421 */ /* 0x000fe20000000000 */
[----:B------:R-:W-:Y:S02]  /*4f00*/  HADD2.F32 R239, -RZ, R92.H0_H0 ;  /* 0x2000005cffef7230 */ /* 0x000fe40000004100 */
[C---:B------:R-:W-:Y:S01]  /*4f10*/  FMUL R231, R0.reuse, R231 ;  /* 0x000000e700e77220 */ /* 0x040fe20000400000 */
[----:B------:R-:W-:Y:S01]  /*4f20*/  FMUL R233, R0, R233 ;  /* 0x000000e900e97220 */ /* 0x000fe20000400000 */
[----:B------:R-:W-:Y:S01]  /*4f30*/  @P0 FMNMX R152, R152, |R209|, !PT ;  /* 0x400000d198980209 */ /* 0x000fe20007800000 */
[----:B------:R-:W-:Y:S01]  /*4f40*/  @P2 FADD R237, R237, 1 ;  /* 0x3f800000eded2421 */ /* 0x000fe20000000000 */
[----:B------:R-:W-:Y:S01]  /*4f50*/  FFMA R136, R235, R170, R232 ;  /* 0x000000aaeb887223 */ /* 0x000fe200000000e8 */
[----:B------:R-:W-:-:S02]  /*4f60*/  HADD2.F32 R208, -RZ, R46.H1_H1 ;  /* 0x3000002effd07230 */ /* 0x000fc40000004100 */
[----:B------:R-:W-:Y:S01]  /*4f70*/  FADD R235, R212, -R2 ;  /* 0x80000002d4eb7221 */ /* 0x000fe20000000000 */
[----:B------:R-:W-:Y:S01]  /*4f80*/  FFMA R230, R231, R230, R164 ;  /* 0x000000e6e7e67223 */ /* 0x000fe200000000a4 */
[----:B------:R-:W-:Y:S01]  /*4f90*/  FFMA R210, R233, R166, R168 ;  /* 0x000000a6e9d27223 */ /* 0x000fe200000000a8 */
[----:B------:R-:W-:Y:S01]  /*4fa0*/  @P0 FMNMX R152, R152, |R216|, !PT ;  /* 0x400000d898980209 */ /* 0x000fe20007800000 */
        /* <DEDUP_REMOVED lines=9> */
[----:B------:R-:W-:Y:S01]  /*5040*/  FMUL R237, R0, R237 ;  /* 0x000000ed00ed7220 */ /* 0x000fe20000400000 */
[----:B------:R-:W-:Y:S01]  /*5050*/  FFMA R208, R235, R208, R164 ;  /* 0x000000d0ebd07223 */ /* 0x000fe200000000a4 */
[----:B------:R-:W-:Y:S02]  /*5060*/  HADD2.F32 R164, -RZ, R47.H1_H1 ;  /* 0x3000002fffa47230 */ /* 0x000fe40000004100 */
[----:B------:R-:W-:Y:S01]  /*5070*/  FADD R139, R139, -R2 ;  /* 0x800000028b8b7221 */ /* 0x000fe20000000000 */
[-C--:B------:R-:W-:Y:S01]  /*5080*/  @P1 FMUL R3, R3, R163.reuse ;  /* 0x000000a303031220 */ /* 0x080fe20000400000 */
[----:B------:R-:W-:Y:S01]  /*5090*/  @P1 FMUL R99, R99, R163 ;  /* 0x000000a363631220 */ /* 0x000fe20000400000 */
[----:B------:R-:W-:Y:S01]  /*50a0*/  @P0 FMNMX R152, R152, |R214|, !PT ;  /* 0x400000d698980209 */ /* 0x000fe20007800000 */
[----:B------:R-:W-:Y:S01]  /*50b0*/  FFMA R138, R237, R166, R168 ;  /* 0x000000a6ed8a7223 */ /* 0x000fe200000000a8 */
[----:B------:R-:W-:-:S02]  /*50c0*/  HADD2.F32 R166, -RZ, R95.H1_H1 ;  /* 0x3000005fffa67230 */ /* 0x000fc40000004100 */
[----:B------:R-:W-:Y:S01]  /*50d0*/  @P2 FADD R164, R164, 1 ;  /* 0x3f800000a4a42421 */ /* 0x000fe20000000000 */
[----:B------:R-:W-:Y:S01]  /*50e0*/  FMUL R139, R0, R139 ;  /* 0x0000008b008b7220 */ /* 0x000fe20000400000 */
[-C--:B------:R-:W-:Y:S01]  /*50f0*/  @P1 FMUL R98, R98, R163.reuse ;  /* 0x000000a362621220 */ /* 0x080fe20000400000 */
[----:B------:R-:W-:Y:S01]  /*5100*/  @P1 FMUL R96, R96, R163 ;  /* 0x000000a360601220 */ /* 0x000fe20000400000 */
[----:B------:R-:W-:Y:S01]  /*5110*/  @P0 FMNMX R152, R152, |R103|, !PT ;  /* 0x4000006798980209 */ /* 0x000fe20007800000 */
[----:B------:R-:W-:Y:S01]  /*5120*/  @P1 FMUL R97, R97, R163 ;  /* 0x000000a361611220 */ /* 0x000fe20000400000 */
        /* <DEDUP_REMOVED lines=8> */
[----:B------:R-:W-:Y:S01]  /*51b0*/  SHF.L.U32 R99, R99, 0x8, RZ ;  /* 0x0000000863637819 */ /* 0x000fe200000006ff */
[-C--:B------:R-:W-:Y:S01]  /*51c0*/  @P1 FMUL R141, R141, R163.reuse ;  /* 0x000000a38d8d1220 */ /* 0x080fe20000400000 */
[----:B------:R-:W-:Y:S01]  /*51d0*/  F2FP.SATFINITE.E4M3.F32.PACK_AB_MERGE_C R98, RZ, R98, RZ ;  /* 0x00000062ff62723e */ /* 0x000fe200048070ff */
[-C--:B------:R-:W-:Y:S01]  /*51e0*/  @P1 FMUL R101, R101, R163.reuse ;  /* 0x000000a365651220 */ /* 0x080fe20000400000 */
[----:B------:R-:W-:Y:S01]  /*51f0*/  F2FP.SATFINITE.E4M3.F32.PACK_AB_MERGE_C R96, RZ, R96, RZ ;  /* 0x00000060ff60723e */ /* 0x000fe200048070ff */
[-C--:B------:R-:W-:Y:S01]  /*5200*/  @P1 FMUL R195, R195, R163.reuse ;  /* 0x000000a3c3c31220 */ /* 0x080fe20000400000 */
[----:B------:R-:W-:Y:S01]  /*5210*/  @P0 FMNMX R152, R152, |R218|, !PT ;  /* 0x400000da98980209 */ /* 0x000fe20007800000 */
[-C--:B------:R-:W-:Y:S01]  /*5220*/  @P1 FMUL R191, R191, R163.reuse ;  /* 0x000000a3bfbf1220 */ /* 0x080fe20000400000 */
[----:B------:R-:W-:Y:S01]  /*5230*/  LOP3.LUT R99, R164, 0xffff, R99, 0xf8, !PT ;  /* 0x0000ffffa4637812 */ /* 0x000fe200078ef863 */
[-C--:B------:R-:W-:Y:S01]  /*5240*/  @P1 FMUL R205, R205, R163.reuse ;  /* 0x000000a3cdcd1220 */ /* 0x080fe20000400000 */
[----:B------:R-:W-:Y:S01]  /*5250*/  SHF.L.U32 R98, R98, 0x10, RZ ;  /* 0x0000001062627819 */ /* 0x000fe200000006ff */
[-C--:B------:R-:W-:Y:S01]  /*5260*/  @P1 FMUL R203, R203, R163.reuse ;  /* 0x000000a3cbcb1220 */ /* 0x080fe20000400000 */
[----:B------:R-:W-:Y:S01]  /*5270*/  LOP3.LUT R96, R96, 0xffff, RZ, 0xc0, !PT ;  /* 0x0000ffff60607812 */ /* 0x000fe200078ec0ff */
[-C--:B------:R-:W-:Y:S01]  /*5280*/  @P1 FMUL R201, R201, R163.reuse ;  /* 0x000000a3c9c91220 */ /* 0x080fe20000400000 */
[----:B------:R-:W-:Y:S01]  /*5290*/  LOP3.LUT R164, R165, 0xffffff00, RZ, 0xc0, !PT ;  /* 0xffffff00a5a47812 */ /* 0x000fe200078ec0ff */
[----:B------:R-:W-:Y:S01]  /*52a0*/  @P1 FMUL R199, R199, R163 ;  /* 0x000000a3c7c71220 */ /* 0x000fe20000400000 */
[----:B------:R-:W-:Y:S01]  /*52b0*/  F2FP.SATFINITE.E4M3.F32.PACK_AB_MERGE_C R97, RZ, R97, RZ ;  /* 0x00000061ff61723e */ /* 0x000fe200048070ff */
[----:B------:R-:W-:Y:S01]  /*52c0*/  @P1 FMUL R213, R213, R163 ;  /* 0x000000a3d5d51220 */ /* 0x000fe20000400000 */
[----:B------:R-:W-:Y:S01]  /*52d0*/  @P0 FMNMX R152, R152, |R217|, !PT ;  /* 0x400000d998980209 */ /* 0x000fe20007800000 */
[-C--:B------:R-:W-:Y:S01]  /*52e0*/  @P1 FMUL R211, R211, R163.reuse ;  /* 0x000000a3d3d31220 */ /* 0x080fe20000400000 */
[----:B------:R-:W-:Y:S01]  /*52f0*/  LOP3.LUT R99, R99, 0xff0000, R98, 0xf8, !PT ;  /* 0x00ff000063637812 */ /* 0x000fe200078ef862 */
[-C--:B------:R-:W-:Y:S01]  /*5300*/  @P1 FMUL R193, R193, R163.reuse ;  /* 0x000000a3c1c11220 */ /* 0x080fe20000400000 */
[----:B------:R-:W-:Y:S01]  /*5310*/  SHF.L.U32 R96, R96, 0x18, RZ ;  /* 0x0000001860607819 */ /* 0x000fe200000006ff */
[-C--:B------:R-:W-:Y:S01]  /*5320*/  @P1 FMUL R207, R207, R163.reuse ;  /* 0x000000a3cfcf1220 */ /* 0x080fe20000400000 */
[----:B------:R-:W-:Y:S01]  /*5330*/  LOP3.LUT R97, R164, 0xffff, R97, 0xf8, !PT ;  /* 0x0000ffffa4617812 */ /* 0x000fe200078ef861 */
[----:B------:R-:W-:Y:S01]  /*5340*/  @P1 FMUL R209, R209, R163 ;  /* 0x000000a3d1d11220 */ /* 0x000fe20000400000 */
[----:B------:R-:W-:Y:S01]  /*5350*/  F2FP.SATFINITE.E4M3.F32.PACK_AB_MERGE_C R189, RZ, R189, RZ ;  /* 0x000000bdffbd723e */ /* 0x000fe200048070ff */
[----:B------:R-:W-:Y:S01]  /*5360*/  @P1 FMUL R216, R216, R163 ;  /* 0x000000a3d8d81220 */ /* 0x000fe20000400000 */
[----:B------:R-:W-:Y:S01]  /*5370*/  @P0 FMNMX R152, R152, |R105|, !PT ;  /* 0x4000006998980209 */ /* 0x000fe20007800000 */
[-C--:B------:R-:W-:Y:S01]  /*5380*/  @P1 FMUL R215, R215, R163.reuse ;  /* 0x000000a3d7d71220 */ /* 0x080fe20000400000 */
[----:B------:R-:W-:Y:S01]  /*5390*/  LOP3.LUT R164, R99, 0xff000000, R96, 0xf8, !PT ;  /* 0xff00000063a47812 */ /* 0x000fe200078ef860 */
[-C--:B------:R-:W-:Y:S01]  /*53a0*/  @P1 FMUL R214, R214, R163.reuse ;  /* 0x000000a3d6d61220 */ /* 0x080fe20000400000 */
[----:B------:R-:W-:Y:S01]  /*53b0*/  LOP3.LUT R98, R97, 0xff, RZ, 0xc0, !PT ;  /* 0x000000ff61627812 */ /* 0x000fe200078ec0ff */
[-C--:B------:R-:W-:Y:S01]  /*53c0*/  @P1 FMUL R103, R103, R163.reuse ;  /* 0x000000a367671220 */ /* 0x080fe20000400000 */
[----:B------:R-:W-:Y:S01]  /*53d0*/  F2FP.SATFINITE.E4M3.F32.PACK_AB_MERGE_C R96, RZ, R100, RZ ;  /* 0x00000064ff60723e */ /* 0x000fe200048070ff */
[----:B------:R-:W-:Y:S01]  /*53e0*/  @P1 FMUL R219, R219, R163 ;  /* 0x000000a3dbdb1220 */ /* 0x000fe20000400000 */
[----:B------:R-:W-:Y:S01]  /*53f0*/  F2FP.SATFINITE.E4M3.F32.PACK_AB_MERGE_C R197, RZ, R197, RZ ;  /* 0x000000c5ffc5723e */ /* 0x000fe200048070ff */
[-C--:B------:R-:W-:Y:S01]  /*5400*/  @P1 FMUL R218, R218, R163.reuse ;  /* 0x000000a3dada1220 */ /* 0x080fe20000400000 */
[----:B------:R-:W-:Y:S01]  /*5410*/  PRMT R97, R189, 0x7104, RZ ;  /* 0x00007104bd617816 */ /* 0x000fe200000000ff */
[----:B------:R-:W-:Y:S01]  /*5420*/  @P1 FMUL R217, R217, R163 ;  /* 0x000000a3d9d91220 */ /* 0x000fe20000400000 */
[----:B------:R-:W-:Y:S01]  /*5430*/  F2FP.SATFINITE.E4M3.F32.PACK_AB_MERGE_C R141, RZ, R141, RZ ;  /* 0x0000008dff8d723e */ /* 0x000fe200048070ff */
[----:B------:R-:W-:Y:S01]  /*5440*/  @P1 FMUL R105, R105, R163 ;  /* 0x000000a369691220 */ /* 0x000fe20000400000 */
[----:B------:R-:W-:Y:S01]  /*5450*/  F2FP.SATFINITE.E4M3.F32.PACK_AB_MERGE_C R101, RZ, R101, RZ ;  /* 0x00000065ff65723e */ /* 0x000fe200048070ff */
[----:B------:R-:W-:Y:S01]  /*5460*/  IMAD R239, R153, 0x1800, RZ ;  /* 0x0000180099ef7824 */ /* 0x000fe200078e02ff */
[----:B------:R-:W-:Y:S01]  /*5470*/  @P0 FMNMX R152, R152, |R222|, !PT ;  /* 0x400000de98980209 */ /* 0x000fe20007800000 */
[--C-:B------:R-:W-:Y:S01]  /*5480*/  FADD R137, R137, -R2.reuse ;  /* 0x8000000289897221 */ /* 0x100fe20000000000 */
[----:B------:R-:W-:Y:S01]  /*5490*/  LOP3.LUT R96, R96, 0xff, RZ, 0xc0, !PT ;  /* 0x000000ff60607812 */ /* 0x000fe200078ec0ff */
[----:B------:R-:W-:Y:S01]  /*54a0*/  HADD2.F32 R236, -RZ, R26.H0_H0 ;  /* 0x2000001affec7230 */ /* 0x000fe20000004100 */
[----:B------:R-:W-:Y:S01]  /*54b0*/  SHF.L.U32 R197, R197, 0x8, RZ ;  /* 0x00000008c5c57819 */ /* 0x000fe200000006ff */
[----:B------:R-:W-:Y:S01]  /*54c0*/  FMUL R212, R0, R137 ;  /* 0x0000008900d47220 */ /* 0x000fe20000400000 */
[----:B------:R-:W-:Y:S01]  /*54d0*/  LOP3.LUT R98, R98, 0xff00, R97, 0xf8, !PT ;  /* 0x0000ff0062627812 */ /* 0x000fe200078ef861 */
[----:B------:R-:W-:Y:S01]  /*54e0*/  FADD R117, R117, -R2 ;  /* 0x8000000275757221 */ /* 0x000fe20000000000 */
[----:B------:R-:W-:Y:S01]  /*54f0*/  SHF.L.U32 R141, R141, 0x10, RZ ;  /* 0x000000108d8d7819 */ /* 0x000fe200000006ff */
[----:B------:R-:W-:Y:S01]  /*5500*/  HADD2.F32 R238, -RZ, R74.H0_H0 ;  /* 0x2000004affee7230 */ /* 0x000fe20000004100 */
[----:B------:R-:W-:Y:S01]  /*5510*/  LOP3.LUT R101, R101, 0xffff, RZ, 0xc0, !PT ;  /* 0x0000ffff65657812 */ /* 0x000fe200078ec0ff */
[----:B------:R-:W-:Y:S01]  /*5520*/  @P2 FADD R236, R236, 1 ;  /* 0x3f800000ecec2421 */ /* 0x000fe20000000000 */
[----:B------:R-:W-:Y:S01]  /*5530*/  @P0 FMNMX R152, R152, |R221|, !PT ;  /* 0x400000dd98980209 */ /* 0x000fe20007800000 */
[----:B------:R-:W-:Y:S01]  /*5540*/  FMUL R117, R0, R117 ;  /* 0x0000007500757220 */ /* 0x000fe20000400000 */
[----:B------:R-:W-:Y:S01]  /*5550*/  LOP3.LUT R197, R96, 0xffff, R197, 0xf8, !PT ;  /* 0x0000ffff60c57812 */ /* 0x000fe200078ef8c5 */
[----:B------:R-:W-:Y:S01]  /*5560*/  @P1 FMUL R222, R222, R163 ;  /* 0x000000a3dede1220 */ /* 0x000fe20000400000 */
[----:B------:R-:W-:Y:S01]  /*5570*/  LOP3.LUT R98, R98, 0xff0000, R141, 0xf8, !PT ;  /* 0x00ff000062627812 */ /* 0x000fe200078ef88d */
[----:B------:R-:W-:Y:S01]  /*5580*/  FFMA R117, R117, R236, R238 ;  /* 0x000000ec75757223 */ /* 0x000fe200000000ee */
[----:B------:R-:W-:Y:S01]  /*5590*/  SHF.L.U32 R101, R101, 0x18, RZ ;  /* 0x0000001865657819 */ /* 0x000fe200000006ff */
[----:B------:R-:W-:Y:S01]  /*55a0*/  HADD2.F32 R234, -RZ, R34.H0_H0 ;  /* 0x20000022ffea7230 */ /* 0x000fe20000004100 */
[----:B------:R-:W-:Y:S01]  /*55b0*/  F2FP.SATFINITE.E4M3.F32.PACK_AB_MERGE_C R96, RZ, R195, RZ ;  /* 0x000000c3ff60723e */ /* 0x000fe200048070ff */
[----:B------:R-:W-:Y:S01]  /*55c0*/  FADD R125, R125, -R2 ;  /* 0x800000027d7d7221 */ /* 0x000fe20000000000 */
[----:B------:R-:W-:Y:S01]  /*55d0*/  @P0 FMNMX R152, R152, |R220|, !PT ;  /* 0x400000dc98980209 */ /* 0x000fe20007800000 */
[----:B------:R-:W-:Y:S01]  /*55e0*/  HADD2.F32 R236, -RZ, R82.H0_H0 ;  /* 0x20000052ffec7230 */ /* 0x000fe20000004100 */
[----:B------:R-:W-:Y:S01]  /*55f0*/  LOP3.LUT R165, R98, R101, RZ, 0xfc, !PT ;  /* 0x0000006562a57212 */ /* 0x000fe200078efcff */
[----:B------:R-:W-:Y:S01]  /*5600*/  @P2 FADD R234, R234, 1 ;  /* 0x3f800000eaea2421 */ /* 0x000fe20000000000 */
[----:B------:R-:W-:Y:S01]  /*5610*/  SHF.L.U32 R96, R96, 0x10, RZ ;  /* 0x0000001060607819 */ /* 0x000fe200000006ff */
[----:B------:R-:W-:Y:S01]  /*5620*/  FMUL R125, R0, R125 ;  /* 0x0000007d007d7220 */ /* 0x000fe20000400000 */
[----:B------:R-:W-:Y:S01]  /*5630*/  LOP3.LUT R98, R167, 0xffffff00, RZ, 0xc0, !PT ;  /* 0xffffff00a7627812 */ /* 0x000fe200078ec0ff */
[----:B------:R-:W-:Y:S01]  /*5640*/  HADD2.F32 R231, -RZ, R46.H0_H0 ;  /* 0x2000002effe77230 */ /* 0x000fe20000004100 */
[----:B------:R-:W-:Y:S01]  /*5650*/  F2FP.SATFINITE.E4M3.F32.PACK_AB_MERGE_C R191, RZ, R191, RZ ;  /* 0x000000bfffbf723e */ /* 0x000fe200048070ff */
[----:B------:R-:W-:Y:S01]  /*5660*/  FFMA R125, R125, R234, R236 ;  /* 0x000000ea7d7d7223 */ /* 0x000fe200000000ec */
[----:B------:R-:W-:Y:S01]  /*5670*/  @P0 FMNMX R152, R152, |R107|, !PT ;  /* 0x4000006b98980209 */ /* 0x000fe20007800000 */
[-C--:B------:R-:W-:Y:S01]  /*5680*/  @P1 FMUL R221, R221, R163.reuse ;  /* 0x000000a3dddd1220 */ /* 0x080fe20000400000 */
[----:B------:R-:W-:Y:S01]  /*5690*/  LOP3.LUT R166, R197, 0xff0000, R96, 0xf8, !PT ;  /* 0x00ff0000c5a67812 */ /* 0x000fe200078ef860 */
[----:B------:R-:W-:Y:S01]  /*56a0*/  @P1 FMUL R220, R220, R163 ;  /* 0x000000a3dcdc1220 */ /* 0x000fe20000400000 */
[----:B------:R-:W-:Y:S01]  /*56b0*/  LOP3.LUT R98, R98, 0xffff, R191, 0xf8, !PT ;  /* 0x0000ffff62627812 */ /* 0x000fe200078ef8bf */
[----:B------:R-:W-:Y:S01]  /*56c0*/  HADD2.F32 R233, -RZ, R94.H0_H0 ;  /* 0x2000005effe97230 */ /* 0x000fe20000004100 */
[----:B------:R-:W-:Y:S01]  /*56d0*/  F2FP.SATFINITE.E4M3.F32.PACK_AB_MERGE_C R96, RZ, R205, RZ ;  /* 0x000000cdff60723e */ /* 0x000fe200048070ff */
[----:B------:R-:W-:Y:S01]  /*56e0*/  @P2 FADD R231, R231, 1 ;  /* 0x3f800000e7e72421 */ /* 0x000fe20000000000 */
[----:B------:R-:W-:Y:S01]  /*56f0*/  @P0 FMNMX R152, R152, |R225|, !PT ;  /* 0x400000e198980209 */ /* 0x000fe20007800000 */
[----:B------:R-:W-:Y:S01]  /*5700*/  @P1 FMUL R107, R107, R163 ;  /* 0x000000a36b6b1220 */ /* 0x000fe20000400000 */
[----:B------:R-:W-:Y:S01]  /*5710*/  LOP3.LUT R99, R98, 0xff, RZ, 0xc0, !PT ;  /* 0x000000ff62637812 */ /* 0x000fe200078ec0ff */
[----:B------:R-:W-:Y:S01]  /*5720*/  FFMA R212, R212, R231, R233 ;  /* 0x000000e7d4d47223 */ /* 0x000fe200000000e9 */
[----:B------:R-:W-:Y:S01]  /*5730*/  PRMT R96, R96, 0x7104, RZ ;  /* 0x0000710460607816 */ /* 0x000fe200000000ff */
[----:B------:R-:W-:Y:S01]  /*5740*/  @P1 FMUL R225, R225, R163 ;  /* 0x000000a3e1e11220 */ /* 0x000fe20000400000 */
[----:B------:R-:W-:-:S02]  /*5750*/  F2FP.SATFINITE.E4M3.F32.PACK_AB_MERGE_C R203, RZ, R203, RZ ;  /* 0x000000cbffcb723e */ /* 0x000fc400048070ff */
[----:B------:R-:W-:Y:S02]  /*5760*/  F2FP.SATFINITE.E4M3.F32.PACK_AB_MERGE_C R201, RZ, R201, RZ ;  /* 0x000000c9ffc9723e */ /* 0x000fe400048070ff */
[----:B------:R-:W-:Y:S01]  /*5770*/  @P0 FMNMX R152, R152, |R224|, !PT ;  /* 0x400000e098980209 */ /* 0x000fe20007800000 */
[----:B------:R-:W-:Y:S01]  /*5780*/  @P1 FMUL R224, R224, R163 ;  /* 0x000000a3e0e01220 */ /* 0x000fe20000400000 */
[----:B------:R-:W-:Y:S02]  /*5790*/  LOP3.LUT R96, R99, 0xff00, R96, 0xf8, !PT ;  /* 0x0000ff0063607812 */ /* 0x000fe400078ef860 */
[----:B------:R-:W-:Y:S02]  /*57a0*/  SHF.L.U32 R203, R203, 0x10, RZ ;  /* 0x00000010cbcb7819 */ /* 0x000fe400000006ff */
[----:B------:R-:W-:Y:S02]  /*57b0*/  LOP3.LUT R201, R201, 0xffff, RZ, 0xc0, !PT ;  /* 0x0000ffffc9c97812 */ /* 0x000fe400078ec0ff */
[----:B------:R-:W-:Y:S01]  /*57c0*/  @P0 FMNMX R152, R152, |R109|, !PT ;  /* 0x4000006d98980209 */ /* 0x000fe20007800000 */
[----:B------:R-:W-:Y:S01]  /*57d0*/  @P1 FMUL R109, R109, R163 ;  /* 0x000000a36d6d1220 */ /* 0x000fe20000400000 */
[----:B------:R-:W-:-:S02]  /*57e0*/  LOP3.LUT R96, R96, 0xff0000, R203, 0xf8, !PT ;  /* 0x00ff000060607812 */ /* 0x000fc400078ef8cb */
[----:B------:R-:W-:Y:S02]  /*57f0*/  SHF.L.U32 R167, R201, 0x18, RZ ;  /* 0x00000018c9a77819 */ /* 0x000fe400000006ff */
[----:B------:R-:W-:Y:S01]  /*5800*/  @P0 FMNMX R152, R152, |R223|, !PT ;  /* 0x400000df98980209 */ /* 0x000fe20007800000 */
[----:B------:R-:W-:Y:S01]  /*5810*/  @P1 FMUL R223, R223, R163 ;  /* 0x000000a3dfdf1220 */ /* 0x000fe20000400000 */
[----:B------:R-:W-:Y:S02]  /*5820*/  F2FP.SATFINITE.E4M3.F32.PACK_AB_MERGE_C R199, RZ, R199, RZ ;  /* 0x000000c7ffc7723e */ /* 0x000fe400048070ff */
[----:B------:R-:W-:Y:S02]  /*5830*/  F2FP.SATFINITE.E4M3.F32.PACK_AB_MERGE_C R213, RZ, R213, RZ ;  /* 0x000000d5ffd5723e */ /* 0x000fe400048070ff */
[----:B------:R-:W-:Y:S02]  /*5840*/  LOP3.LUT R167, R96, R167, RZ, 0xfc, !PT ;  /* 0x000000a760a77212 */ /* 0x000fe400078efcff */
[----:B------:R-:W-:Y:S01]  /*5850*/  @P0 FMNMX R152, R152, |R111|, !PT ;  /* 0x4000006f98980209 */ /* 0x000fe20007800000 */
[----:B------:R-:W-:Y:S01]  /*5860*/  @P1 FMUL R111, R111, R163 ;  /* 0x000000a36f6f1220 */ /* 0x000fe20000400000 */
[----:B------:R-:W-:-:S02]  /*5870*/  LOP3.LUT R96, R199, 0xff, RZ, 0xc0, !PT ;  /* 0x000000ffc7607812 */ /* 0x000fc400078ec0ff */
[----:B------:R-:W-:Y:S02]  /*5880*/  SHF.L.U32 R213, R213, 0x8, RZ ;  /* 0x00000008d5d57819 */ /* 0x000fe400000006ff */
[----:B------:R-:W-:Y:S02]  /*5890*/  F2FP.SATFINITE.E4M3.F32.PACK_AB_MERGE_C R211, RZ, R211, RZ ;  /* 0x000000d3ffd3723e */ /* 0x000fe400048070ff */
[----:B------:R-:W-:Y:S02]  /*58a0*/  F2FP.SATFINITE.E4M3.F32.PACK_AB_MERGE_C R97, RZ, R193, RZ ;  /* 0x000000c1ff61723e */ /* 0x000fe400048070ff */
[----:B------:R-:W-:Y:S01]  /*58b0*/  @P0 FMNMX R152, R152, |R110|, !PT ;  /* 0x4000006e98980209 */ /* 0x000fe20007800000 */
[----:B------:R-:W-:Y:S01]  /*58c0*/  @P1 FMUL R110, R110, R163 ;  /* 0x000000a36e6e1220 */ /* 0x000fe20000400000 */
[----:B------:R-:W-:Y:S02]  /*58d0*/  LOP3.LUT R213, R96, 0xffff, R213, 0xf8, !PT ;  /* 0x0000ffff60d57812 */ /* 0x000fe400078ef8d5 */
[----:B------:R-:W-:-:S02]  /*58e0*/  SHF.L.U32 R96, R211, 0x10, RZ ;  /* 0x00000010d3607819 */ /* 0x000fc400000006ff */
[----:B------:R-:W-:Y:S02]  /*58f0*/  LOP3.LUT R97, R97, 0xffff, RZ, 0xc0, !PT ;  /* 0x0000ffff61617812 */ /* 0x000fe400078ec0ff */
[----:B------:R-:W-:Y:S01]  /*5900*/  @P0 FMNMX R152, R152, |R104|, !PT ;  /* 0x4000006898980209 */ /* 0x000fe20007800000 */
[----:B------:R-:W-:Y:S01]  /*5910*/  @P1 FMUL R104, R104, R163 ;  /* 0x000000a368681220 */ /* 0x000fe20000400000 */
[----:B------:R-:W-:Y:S02]  /*5920*/  LOP3.LUT R213, R213, 0xff0000, R96, 0xf8, !PT ;  /* 0x00ff0000d5d57812 */ /* 0x000fe400078ef860 */
[----:B------:R-:W-:Y:S02]  /*5930*/  SHF.L.U32 R97, R97, 0x18, RZ ;  /* 0x0000001861617819 */ /* 0x000fe400000006ff */
[----:B------:R-:W-:Y:S02]  /*5940*/  F2FP.SATFINITE.E4M3.F32.PACK_AB_MERGE_C R96, RZ, R207, RZ ;  /* 0x000000cfff60723e */ /* 0x000fe400048070ff */
[----:B------:R-:W-:-:S02]  /*5950*/  LOP3.LUT R98, R169, 0xffffff00, RZ, 0xc0, !PT ;  /* 0xffffff00a9627812 */ /* 0x000fc400078ec0ff */
[----:B------:R-:W-:Y:S02]  /*5960*/  F2FP.SATFINITE.E4M3.F32.PACK_AB_MERGE_C R209, RZ, R209, RZ ;  /* 0x000000d1ffd1723e */ /* 0x000fe400048070ff */
[----:B------:R-:W-:Y:S01]  /*5970*/  @P0 FMNMX R152, R152, |R102|, !PT ;  /* 0x4000006698980209 */ /* 0x000fe20007800000 */
[----:B------:R-:W-:Y:S01]  /*5980*/  @P1 FMUL R102, R102, R163 ;  /* 0x000000a366661220 */ /* 0x000fe20000400000 */
[----:B------:R-:W-:Y:S02]  /*5990*/  LOP3.LUT R166, R166, 0xff000000, R97, 0xf8, !PT ;  /* 0xff000000a6a67812 */ /* 0x000fe400078ef861 */
[----:B------:R-:W-:Y:S02]  /*59a0*/  LOP3.LUT R96, R96, 0xffff, RZ, 0xc0, !PT ;  /* 0x0000ffff60607812 */ /* 0x000fe400078ec0ff */
[----:B------:R-:W-:Y:S02]  /*59b0*/  LOP3.LUT R98, R98, 0xffff, R209, 0xf8, !PT ;  /* 0x0000ffff62627812 */ /* 0x000fe400078ef8d1 */
[----:B------:R-:W-:-:S02]  /*59c0*/  F2FP.SATFINITE.E4M3.F32.PACK_AB_MERGE_C R97, RZ, R216, RZ ;  /* 0x000000d8ff61723e */ /* 0x000fc400048070ff */
[----:B------:R-:W-:Y:S01]  /*59d0*/  @P0 FMNMX R152, R152, |R113|, !PT ;  /* 0x4000007198980209 */ /* 0x000fe20007800000 */
[----:B------:R-:W-:Y:S01]  /*59e0*/  @P1 FMUL R113, R113, R163 ;  /* 0x000000a371711220 */ /* 0x000fe20000400000 */
[----:B------:R-:W-:Y:S02]  /*59f0*/  SHF.L.U32 R96, R96, 0x18, RZ ;  /* 0x0000001860607819 */ /* 0x000fe400000006ff */
[----:B------:R-:W-:Y:S02]  /*5a00*/  LOP3.LUT R98, R98, 0xff, RZ, 0xc0, !PT ;  /* 0x000000ff62627812 */ /* 0x000fe400078ec0ff */
[----:B------:R-:W-:Y:S02]  /*5a10*/  PRMT R97, R97, 0x7104, RZ ;  /* 0x0000710461617816 */ /* 0x000fe400000000ff */
[----:B------:R-:W-:Y:S02]  /*5a20*/  F2FP.SATFINITE.E4M3.F32.PACK_AB_MERGE_C R215, RZ, R215, RZ ;  /* 0x000000d7ffd7723e */ /* 0x000fe400048070ff */
[----:B------:R-:W-:-:S02]  /*5a30*/  F2FP.SATFINITE.E4M3.F32.PACK_AB_MERGE_C R214, RZ, R214, RZ ;  /* 0x000000d6ffd6723e */ /* 0x000fc400048070ff */
[----:B------:R-:W-:Y:S01]  /*5a40*/  @P0 FMNMX R152, R152, |R112|, !PT ;  /* 0x4000007098980209 */ /* 0x000fe20007800000 */
[----:B------:R-:W-:Y:S01]  /*5a50*/  @P1 FMUL R112, R112, R163 ;  /* 0x000000a370701220 */ /* 0x000fe20000400000 */
[----:B------:R-:W-:Y:S02]  /*5a60*/  LOP3.LUT R168, R213, 0xff000000, R96, 0xf8, !PT ;  /* 0xff000000d5a87812 */ /* 0x000fe400078ef860 */
[----:B------:R-:W-:Y:S02]  /*5a70*/  LOP3.LUT R98, R98, 0xff00, R97, 0xf8, !PT ;  /* 0x0000ff0062627812 */ /* 0x000fe400078ef861 */
[----:B------:R-:W-:Y:S02]  /*5a80*/  SHF.L.U32 R215, R215, 0x10, RZ ;  /* 0x00000010d7d77819 */ /* 0x000fe400000006ff */
[----:B------:R-:W-:Y:S02]  /*5a90*/  LOP3.LUT R214, R214, 0xffff, RZ, 0xc0, !PT ;  /* 0x0000ffffd6d67812 */ /* 0x000fe400078ec0ff */
[----:B------:R-:W-:-:S02]  /*5aa0*/  F2FP.SATFINITE.E4M3.F32.PACK_AB_MERGE_C R96, RZ, R103, RZ ;  /* 0x00000067ff60723e */ /* 0x000fc400048070ff */
[----:B------:R-:W-:Y:S02]  /*5ab0*/  F2FP.SATFINITE.E4M3.F32.PACK_AB_MERGE_C R219, RZ, R219, RZ ;  /* 0x000000dbffdb723e */ /* 0x000fe400048070ff */
[----:B------:R-:W-:Y:S01]  /*5ac0*/  @P0 FMNMX R152, R152, |R108|, !PT ;  /* 0x4000006c98980209 */ /* 0x000fe20007800000 */
[----:B------:R-:W-:Y:S01]  /*5ad0*/  @P1 FMUL R108, R108, R163 ;  /* 0x000000a36c6c1220 */ /* 0x000fe20000400000 */
[----:B------:R-:W-:Y:S02]  /*5ae0*/  SHF.L.U32 R170, R162, 0x7, RZ ;  /* 0x00000007a2aa7819 */ /* 0x000fe400000006ff */
[----:B------:R-:W-:Y:S02]  /*5af0*/  LOP3.LUT R98, R98, 0xff0000, R215, 0xf8, !PT ;  /* 0x00ff000062627812 */ /* 0x000fe400078ef8d7 */
[----:B------:R-:W-:Y:S02]  /*5b00*/  SHF.L.U32 R169, R214, 0x18, RZ ;  /* 0x00000018d6a97819 */ /* 0x000fe400000006ff */
[----:B------:R-:W-:-:S02]  /*5b10*/  LOP3.LUT R96, R96, 0xff, RZ, 0xc0, !PT ;  /* 0x000000ff60607812 */ /* 0x000fc400078ec0ff */
[----:B------:R-:W-:Y:S02]  /*5b20*/  SHF.L.U32 R219, R219, 0x8, RZ ;  /* 0x00000008dbdb7819 */ /* 0x000fe400000006ff */
[----:B------:R-:W-:Y:S01]  /*5b30*/  @P0 FMNMX R152, R152, |R106|, !PT ;  /* 0x4000006a98980209 */ /* 0x000fe20007800000 */
[----:B------:R-:W-:Y:S01]  /*5b40*/  @P1 FMUL R106, R106, R163 ;  /* 0x000000a36a6a1220 */ /* 0x000fe20000400000 */
[----:B------:R-:W-:Y:S02]  /*5b50*/  LOP3.LUT R170, R170, 0x180, R155, 0xe2, !PT ;  /* 0x00000180aaaa7812 */ /* 0x000fe400078ee29b */
[----:B------:R-:W-:Y:S02]  /*5b60*/  LOP3.LUT R169, R98, R169, RZ, 0xfc, !PT ;  /* 0x000000a962a97212 */ /* 0x000fe400078efcff */
[----:B------:R-:W-:Y:S02]  /*5b70*/  LOP3.LUT R219, R96, 0xffff, R219, 0xf8, !PT ;  /* 0x0000ffff60db7812 */ /* 0x000fe400078ef8db */
[----:B------:R-:W-:Y:S01]  /*5b80*/  @P0 FMNMX R152, R152, |R227|, !PT ;  /* 0x400000e398980209 */ /* 0x000fe20007800000 */
[----:B------:R-:W-:Y:S01]  /*5b90*/  @P1 FMUL R227, R227, R163 ;  /* 0x000000a3e3e31220 */ /* 0x000fe20000400000 */
[----:B------:R-:W-:-:S02]  /*5ba0*/  F2FP.SATFINITE.E4M3.F32.PACK_AB_MERGE_C R96, RZ, R218, RZ ;  /* 0x000000daff60723e */ /* 0x000fc400048070ff */
[----:B------:R-:W-:Y:S02]  /*5bb0*/  LOP3.LUT R98, R171, 0xffffff00, RZ, 0xc0, !PT ;  /* 0xffffff00ab627812 */ /* 0x000fe400078ec0ff */
[----:B------:R-:W-:Y:S02]  /*5bc0*/  F2FP.SATFINITE.E4M3.F32.PACK_AB_MERGE_C R97, RZ, R217, RZ ;  /* 0x000000d9ff61723e */ /* 0x000fe400048070ff */
[----:B------:R-:W-:Y:S02]  /*5bd0*/  F2FP.SATFINITE.E4M3.F32.PACK_AB_MERGE_C R105, RZ, R105, RZ ;  /* 0x00000069ff69723e */ /* 0x000fe400048070ff */
[----:B------:R-:W-:Y:S02]  /*5be0*/  LOP3.LUT R170, R170, 0x60, R161, 0xf8, !PT ;  /* 0x00000060aaaa7812 */ /* 0x000fe400078ef8a1 */
[----:B------:R-:W-:Y:S01]  /*5bf0*/  @P0 FMNMX R152, R152, |R226|, !PT ;  /* 0x400000e298980209 */ /* 0x000fe20007800000 */
[----:B------:R-:W-:Y:S01]  /*5c00*/  @P1 FMUL R226, R226, R163 ;  /* 0x000000a3e2e21220 */ /* 0x000fe20000400000 */
[----:B------:R-:W-:-:S02]  /*5c10*/  SHF.L.U32 R96, R96, 0x10, RZ ;  /* 0x0000001060607819 */ /* 0x000fc400000006ff */
[----:B------:R-:W-:Y:S02]  /*5c20*/  LOP3.LUT R97, R97, 0xffff, RZ, 0xc0, !PT ;  /* 0x0000ffff61617812 */ /* 0x000fe400078ec0ff */
[----:B------:R-:W-:Y:S02]  /*5c30*/  LOP3.LUT R98, R98, 0xffff, R105, 0xf8, !PT ;  /* 0x0000ffff62627812 */ /* 0x000fe400078ef869 */
[----:B------:R-:W-:Y:S02]  /*5c40*/  LOP3.LUT R137, R239, R170, RZ, 0xfc, !PT ;  /* 0x000000aaef897212 */ /* 0x000fe400078efcff */
[----:B------:R-:W-:Y:S01]  /*5c50*/  @P0 FMNMX R152, R152, |R115|, !PT ;  /* 0x4000007398980209 */ /* 0x000fe20007800000 */
[----:B------:R-:W-:Y:S01]  /*5c60*/  @P1 FMUL R115, R115, R163 ;  /* 0x000000a373731220 */ /* 0x000fe20000400000 */
[----:B------:R-:W-:Y:S02]  /*5c70*/  LOP3.LUT R170, R219, 0xff0000, R96, 0xf8, !PT ;  /* 0x00ff0000dbaa7812 */ /* 0x000fe400078ef860 */
[----:B------:R-:W-:-:S02]  /*5c80*/  SHF.L.U32 R97, R97, 0x18, RZ ;  /* 0x0000001861617819 */ /* 0x000fc400000006ff */
[----:B------:R-:W-:Y:S02]  /*5c90*/  LOP3.LUT R99, R98, 0xff, RZ, 0xc0, !PT ;  /* 0x000000ff62637812 */ /* 0x000fe400078ec0ff */
[----:B------:R-:W-:Y:S02]  /*5ca0*/  LOP3.LUT R98, R173, 0xffffff00, RZ, 0xc0, !PT ;  /* 0xffffff00ad627812 */ /* 0x000fe400078ec0ff */
[----:B------:R-:W-:Y:S02]  /*5cb0*/  F2FP.SATFINITE.E4M3.F32.PACK_AB_MERGE_C R223, RZ, R223, RZ ;  /* 0x000000dfffdf723e */ /* 0x000fe400048070ff */
[----:B------:R-:W-:Y:S01]  /*5cc0*/  @P0 FMNMX R152, R152, |R114|, !PT ;  /* 0x4000007298980209 */ /* 0x000fe20007800000 */
[----:B------:R-:W-:Y:S01]  /*5cd0*/  @P1 FMUL R114, R114, R163 ;  /* 0x000000a372721220 */ /* 0x000fe20000400000 */
[----:B------:R-:W-:Y:S02]  /*5ce0*/  LOP3.LUT R170, R170, 0xff000000, R97, 0xf8, !PT ;  /* 0xff000000aaaa7812 */ /* 0x000fe400078ef861 */
[----:B------:R-:W-:-:S02]  /*5cf0*/  LOP3.LUT R98, R98, 0xffff, R223, 0xf8, !PT ;  /* 0x0000ffff62627812 */ /* 0x000fc400078ef8df */
[----:B------:R-:W-:Y:S02]  /*5d00*/  F2FP.SATFINITE.E4M3.F32.PACK_AB_MERGE_C R97, RZ, R111, RZ ;  /* 0x0000006fff61723e */ /* 0x000fe400048070ff */
[----:B------:R-:W-:Y:S01]  /*5d10*/  @P0 FMNMX R152, R152, |R229|, !PT ;  /* 0x400000e598980209 */ /* 0x000fe20007800000 */
[----:B------:R-:W-:Y:S01]  /*5d20*/  @P1 FMUL R229, R229, R163 ;  /* 0x000000a3e5e51220 */ /* 0x000fe20000400000 */
[----:B------:R-:W-:Y:S02]  /*5d30*/  LOP3.LUT R98, R98, 0xff, RZ, 0xc0, !PT ;  /* 0x000000ff62627812 */ /* 0x000fe400078ec0ff */
[----:B------:R-:W-:Y:S02]  /*5d40*/  PRMT R97, R97, 0x7104, RZ ;  /* 0x0000710461617816 */ /* 0x000fe400000000ff */
[----:B------:R-:W-:Y:S02]  /*5d50*/  F2FP.SATFINITE.E4M3.F32.PACK_AB_MERGE_C R110, RZ, R110, RZ ;  /* 0x0000006eff6e723e */ /* 0x000fe400048070ff */
[----:B------:R-:W-:-:S02]  /*5d60*/  F2FP.SATFINITE.E4M3.F32.PACK_AB_MERGE_C R104, RZ, R104, RZ ;  /* 0x00000068ff68723e */ /* 0x000fc400048070ff */
[----:B------:R-:W-:Y:S01]  /*5d70*/  @P0 FMNMX R152, R152, |R228|, !PT ;  /* 0x400000e498980209 */ /* 0x000fe20007800000 */
[-C--:B------:R-:W-:Y:S01]  /*5d80*/  @P1 FMUL R228, R228, R163.reuse ;  /* 0x000000a3e4e41220 */ /* 0x080fe20000400000 */
[----:B------:R-:W-:Y:S02]  /*5d90*/  LOP3.LUT R97, R98, 0xff00, R97, 0xf8, !PT ;  /* 0x0000ff0062617812 */ /* 0x000fe400078ef861 */
[----:B------:R-:W-:Y:S02]  /*5da0*/  SHF.L.U32 R110, R110, 0x10, RZ ;  /* 0x000000106e6e7819 */ /* 0x000fe400000006ff */
[----:B------:R-:W-:Y:S02]  /*5db0*/  LOP3.LUT R104, R104, 0xffff, RZ, 0xc0, !PT ;  /* 0x0000ffff68687812 */ /* 0x000fe400078ec0ff */
[----:B------:R-:W-:Y:S01]  /*5dc0*/  @P0 FMNMX R152, R152, |R116|, !PT ;  /* 0x4000007498980209 */ /* 0x000fe20007800000 */
[----:B------:R-:W-:Y:S01]  /*5dd0*/  @P1 FMUL R116, R116, R163 ;  /* 0x000000a374741220 */ /* 0x000fe20000400000 */
[----:B------:R-:W-:-:S02]  /*5de0*/  LOP3.LUT R97, R97, 0xff0000, R110, 0xf8, !PT ;  /* 0x00ff000061617812 */ /* 0x000fc400078ef86e */
[----:B------:R-:W-:Y:S02]  /*5df0*/  SHF.L.U32 R104, R104, 0x18, RZ ;  /* 0x0000001868687819 */ /* 0x000fe400000006ff */
[----:B------:R-:W-:Y:S02]  /*5e00*/  F2FP.SATFINITE.E4M3.F32.PACK_AB_MERGE_C R98, RZ, R102, RZ ;  /* 0x00000066ff62723e */ /* 0x000fe400048070ff */
[----:B------:R-:W-:Y:S02]  /*5e10*/  F2FP.SATFINITE.E4M3.F32.PACK_AB_MERGE_C R113, RZ, R113, RZ ;  /* 0x00000071ff71723e */ /* 0x000fe400048070ff */
[----:B------:R-:W-:Y:S01]  /*5e20*/  @P0 FMNMX R152, R152, |R117|, !PT ;  /* 0x4000007598980209 */ /* 0x000fe20007800000 */
[----:B------:R-:W-:Y:S01]  /*5e30*/  @P1 FMUL R117, R117, R163 ;  /* 0x000000a375751220 */ /* 0x000fe20000400000 */
[----:B------:R-:W-:Y:S02]  /*5e40*/  F2FP.SATFINITE.E4M3.F32.PACK_AB_MERGE_C R96, RZ, R222, RZ ;  /* 0x000000deff60723e */ /* 0x000fe400048070ff */
[----:B------:R-:W-:-:S02]  /*5e50*/  LOP3.LUT R173, R97, R104, RZ, 0xfc, !PT ;  /* 0x0000006861ad7212 */ /* 0x000fc400078efcff */
[----:B------:R-:W-:Y:S01]  /*5e60*/  LOP3.LUT R98, R98, 0xff, RZ, 0xc0, !PT ;  /* 0x000000ff62627812 */ /* 0x000fe200078ec0ff */
[----:B------:R-:W0:Y:S01]  /*5e70*/  @!P3 LDC.64 R104, c[0x0][0x228] ;  /* 0x00008a00ff68bb82 */ /* 0x000e220000000a00 */
[----:B------:R-:W-:Y:S02]  /*5e80*/  SHF.L.U32 R113, R113, 0x8, RZ ;  /* 0x0000000871717819 */ /* 0x000fe400000006ff */
[----:B------:R-:W-:Y:S02]  /*5e90*/  F2FP.SATFINITE.E4M3.F32.PACK_AB_MERGE_C R97, RZ, R112, RZ ;  /* 0x00000070ff61723e */ /* 0x000fe400048070ff */
[----:B------:R-:W-:Y:S01]  /*5ea0*/  @P0 FMNMX R152, R152, |R174|, !PT ;  /* 0x400000ae98980209 */ /* 0x000fe20007800000 */
[----:B------:R-:W-:Y:S01]  /*5eb0*/  @P1 FMUL R174, R174, R163 ;  /* 0x000000a3aeae1220 */ /* 0x000fe20000400000 */
[----:B------:R-:W-:Y:S02]  /*5ec0*/  PRMT R96, R96, 0x7104, RZ ;  /* 0x0000710460607816 */ /* 0x000fe400000000ff */
[----:B------:R-:W-:-:S02]  /*5ed0*/  LOP3.LUT R100, R98, 0xffff, R113, 0xf8, !PT ;  /* 0x0000ffff62647812 */ /* 0x000fc400078ef871 */
[----:B------:R-:W-:Y:S02]  /*5ee0*/  SHF.L.U32 R97, R97, 0x10, RZ ;  /* 0x0000001061617819 */ /* 0x000fe400000006ff */
[----:B------:R-:W-:Y:S02]  /*5ef0*/  F2FP.SATFINITE.E4M3.F32.PACK_AB_MERGE_C R106, RZ, R106, RZ ;  /* 0x0000006aff6a723e */ /* 0x000fe400048070ff */
[----:B------:R-:W-:Y:S01]  /*5f00*/  @P0 FMNMX R152, R152, |R172|, !PT ;  /* 0x400000ac98980209 */ /* 0x000fe20007800000 */
[----:B------:R-:W-:Y:S01]  /*5f10*/  @P1 FMUL R172, R172, R163 ;  /* 0x000000a3acac1220 */ /* 0x000fe20000400000 */
[----:B------:R-:W-:Y:S02]  /*5f20*/  LOP3.LUT R96, R99, 0xff00, R96, 0xf8, !PT ;  /* 0x0000ff0063607812 */ /* 0x000fe400078ef860 */
[----:B------:R-:W-:Y:S02]  /*5f30*/  LOP3.LUT R99, R100, 0xff0000, R97, 0xf8, !PT ;  /* 0x00ff000064637812 */ /* 0x000fe400078ef861 */
[----:B------:R-:W-:-:S02]  /*5f40*/  LOP3.LUT R100, R175, 0xffff, R106, 0xf8, !PT ;  /* 0x0000ffffaf647812 */ /* 0x000fc400078ef86a */
[----:B------:R-:W-:Y:S01]  /*5f50*/  F2FP.SATFINITE.E4M3.F32.PACK_AB_MERGE_C R97, RZ, R227, RZ ;  /* 0x000000e3ff61723e */ /* 0x000fe200048070ff */
[----:B0-----:R-:W-:Y:S01]  /*5f60*/  @!P3 IMAD.WIDE R104, R153, 0x4, R104 ;  /* 0x000000049968b825 */ /* 0x001fe200078e0268 */
[----:B------:R-:W-:-:S03]  /*5f70*/  @P0 FMNMX R152, R152, |R119|, !PT ;  /* 0x4000007798980209 */ /* 0x000fc60007800000 */
[-C--:B------:R-:W-:Y:S01]  /*5f80*/  @P1 FMUL R119, R119, R163.reuse ;  /* 0x000000a377771220 */ /* 0x080fe20000400000 */
[----:B------:R-:W-:Y:S02]  /*5f90*/  LOP3.LUT R100, R100, 0xff, RZ, 0xc0, !PT ;  /* 0x000000ff64647812 */ /* 0x000fe400078ec0ff */
[----:B------:R-:W-:Y:S01]  /*5fa0*/  PRMT R97, R97, 0x7104, RZ ;  /* 0x0000710461617816 */ /* 0x000fe200000000ff */
[----:B------:R0:W-:Y:S01]  /*5fb0*/  @!P3 STG.E desc[UR4][R104.64], R2 ;  /* 0x000000026800b986 */ /* 0x0001e2000c101904 */
[----:B------:R-:W-:Y:S02]  /*5fc0*/  F2FP.SATFINITE.E4M3.F32.PACK_AB_MERGE_C R226, RZ, R226, RZ ;  /* 0x000000e2ffe2723e */ /* 0x000fe400048070ff */
[----:B------:R-:W-:Y:S01]  /*5fd0*/  @P0 FMNMX R152, R152, |R118|, !PT ;  /* 0x4000007698980209 */ /* 0x000fe20007800000 */
[----:B------:R-:W-:Y:S01]  /*5fe0*/  @P1 FMUL R118, R118, R163 ;  /* 0x000000a376761220 */ /* 0x000fe20000400000 */
[----:B------:R-:W-:Y:S02]  /*5ff0*/  LOP3.LUT R97, R100, 0xff00, R97, 0xf8, !PT ;  /* 0x0000ff0064617812 */ /* 0x000fe400078ef861 */
[----:B------:R-:W-:-:S02]  /*6000*/  SHF.L.U32 R226, R226, 0x10, RZ ;  /* 0x00000010e2e27819 */ /* 0x000fc400000006ff */
[----:B------:R-:W-:Y:S01]  /*6010*/  @P0 FMNMX R152, R152, |R178|, !PT ;  /* 0x400000b298980209 */ /* 0x000fe20007800000 */
[----:B------:R-:W-:Y:S01]  /*6020*/  @P1 FMUL R178, R178, R163 ;  /* 0x000000a3b2b21220 */ /* 0x000fe20000400000 */
[----:B------:R-:W-:Y:S02]  /*6030*/  F2FP.SATFINITE.E4M3.F32.PACK_AB_MERGE_C R100, RZ, R114, RZ ;  /* 0x00000072ff64723e */ /* 0x000fe400048070ff */
[----:B------:R-:W-:Y:S02]  /*6040*/  F2FP.SATFINITE.E4M3.F32.PACK_AB_MERGE_C R229, RZ, R229, RZ ;  /* 0x000000e5ffe5723e */ /* 0x000fe400048070ff */
[----:B------:R-:W-:Y:S02]  /*6050*/  F2FP.SATFINITE.E4M3.F32.PACK_AB_MERGE_C R98, RZ, R108, RZ ;  /* 0x0000006cff62723e */ /* 0x000fe400048070ff */
[----:B------:R-:W-:Y:S02]  /*6060*/  LOP3.LUT R226, R97, 0xff0000, R226, 0xf8, !PT ;  /* 0x00ff000061e27812 */ /* 0x000fe400078ef8e2 */
[----:B------:R-:W-:Y:S01]  /*6070*/  @P0 FMNMX R152, R152, |R176|, !PT ;  /* 0x400000b098980209 */ /* 0x000fe20007800000 */
[----:B------:R-:W-:Y:S01]  /*6080*/  @P1 FMUL R176, R176, R163 ;  /* 0x000000a3b0b01220 */ /* 0x000fe20000400000 */
[----:B------:R-:W-:-:S02]  /*6090*/  LOP3.LUT R100, R100, 0xff, RZ, 0xc0, !PT ;  /* 0x000000ff64647812 */ /* 0x000fc400078ec0ff */
[----:B------:R-:W-:Y:S02]  /*60a0*/  SHF.L.U32 R229, R229, 0x8, RZ ;  /* 0x00000008e5e57819 */ /* 0x000fe400000006ff */
[----:B------:R-:W-:Y:S02]  /*60b0*/  F2FP.SATFINITE.E4M3.F32.PACK_AB_MERGE_C R97, RZ, R228, RZ ;  /* 0x000000e4ff61723e */ /* 0x000fe400048070ff */
[----:B------:R-:W-:Y:S02]  /*60c0*/  LOP3.LUT R98, R98, 0xffff, RZ, 0xc0, !PT ;  /* 0x0000ffff62627812 */ /* 0x000fe400078ec0ff */
[----:B------:R-:W-:Y:S01]  /*60d0*/  @P0 FMNMX R152, R152, |R121|, !PT ;  /* 0x4000007998980209 */ /* 0x000fe20007800000 */
[----:B------:R-:W-:Y:S01]  /*60e0*/  @P1 FMUL R121, R121, R163 ;  /* 0x000000a379791220 */ /* 0x000fe20000400000 */
[----:B------:R-:W-:Y:S02]  /*60f0*/  LOP3.LUT R102, R100, 0xffff, R229, 0xf8, !PT ;  /* 0x0000ffff64667812 */ /* 0x000fe400078ef8e5 */
[----:B------:R-:W-:-:S02]  /*6100*/  SHF.L.U32 R97, R97, 0x10, RZ ;  /* 0x0000001061617819 */ /* 0x000fc400000006ff */
[----:B------:R-:W-:Y:S02]  /*6110*/  SHF.L.U32 R98, R98, 0x18, RZ ;  /* 0x0000001862627819 */ /* 0x000fe400000006ff */
[----:B------:R-:W-:Y:S01]  /*6120*/  @P0 FMNMX R152, R152, |R120|, !PT ;  /* 0x4000007898980209 */ /* 0x000fe20007800000 */
[----:B------:R-:W-:Y:S01]  /*6130*/  @P1 FMUL R120, R120, R163 ;  /* 0x000000a378781220 */ /* 0x000fe20000400000 */
[----:B------:R-:W-:Y:S02]  /*6140*/  LOP3.LUT R100, R177, 0xffffff00, RZ, 0xc0, !PT ;  /* 0xffffff00b1647812 */ /* 0x000fe400078ec0ff */
[----:B------:R-:W-:Y:S02]  /*6150*/  F2FP.SATFINITE.E4M3.F32.PACK_AB_MERGE_C R117, RZ, R117, RZ ;  /* 0x00000075ff75723e */ /* 0x000fe400048070ff */
[----:B------:R-:W-:Y:S02]  /*6160*/  LOP3.LUT R102, R102, 0xff0000, R97, 0xf8, !PT ;  /* 0x00ff000066667812 */ /* 0x000fe400078ef861 */
[----:B------:R-:W-:-:S02]  /*6170*/  F2FP.SATFINITE.E4M3.F32.PACK_AB_MERGE_C R97, RZ, R116, RZ ;  /* 0x00000074ff61723e */ /* 0x000fc400048070ff */
[----:B------:R-:W-:Y:S02]  /*6180*/  LOP3.LUT R98, R99, 0xff000000, R98, 0xf8, !PT ;  /* 0xff00000063627812 */ /* 0x000fe400078ef862 */
[----:B------:R-:W-:Y:S01]  /*6190*/  @P0 FMNMX R152, R152, |R182|, !PT ;  /* 0x400000b698980209 */ /* 0x000fe20007800000 */
[-C--:B------:R-:W-:Y:S01]  /*61a0*/  @P1 FMUL R182, R182, R163.reuse ;  /* 0x000000a3b6b61220 */ /* 0x080fe20000400000 */
[----:B------:R-:W-:Y:S02]  /*61b0*/  LOP3.LUT R100, R100, 0xffff, R117, 0xf8, !PT ;  /* 0x0000ffff64647812 */ /* 0x000fe400078ef875 */
[----:B------:R-:W-:Y:S02]  /*61c0*/  F2FP.SATFINITE.E4M3.F32.PACK_AB_MERGE_C R99, RZ, R174, RZ ;  /* 0x000000aeff63723e */ /* 0x000fe400048070ff */
[----:B------:R-:W-:Y:S02]  /*61d0*/  LOP3.LUT R97, R97, 0xffff, RZ, 0xc0, !PT ;  /* 0x0000ffff61617812 */ /* 0x000fe400078ec0ff */
[----:B------:R-:W-:Y:S01]  /*61e0*/  @P0 FMNMX R152, R152, |R180|, !PT ;  /* 0x400000b498980209 */ /* 0x000fe20007800000 */
[----:B------:R-:W-:Y:S01]  /*61f0*/  @P1 FMUL R180, R180, R163 ;  /* 0x000000a3b4b41220 */ /* 0x000fe20000400000 */
[----:B------:R-:W-:-:S02]  /*6200*/  LOP3.LUT R100, R100, 0xff, RZ, 0xc0, !PT ;  /* 0x000000ff64647812 */ /* 0x000fc400078ec0ff */
[----:B------:R-:W-:Y:S02]  /*6210*/  PRMT R99, R99, 0x7104, RZ ;  /* 0x0000710463637816 */ /* 0x000fe400000000ff */
[----:B------:R-:W-:Y:S02]  /*6220*/  SHF.L.U32 R97, R97, 0x18, RZ ;  /* 0x0000001861617819 */ /* 0x000fe400000006ff */
[----:B------:R-:W-:Y:S01]  /*6230*/  @P0 FMNMX R152, R152, |R123|, !PT ;  /* 0x4000007b98980209 */ /* 0x000fe20007800000 */
[----:B------:R-:W-:Y:S01]  /*6240*/  @P1 FMUL R123, R123, R163 ;  /* 0x000000a37b7b1220 */ /* 0x000fe20000400000 */
[----:B------:R-:W-:Y:S02]  /*6250*/  LOP3.LUT R99, R100, 0xff00, R99, 0xf8, !PT ;  /* 0x0000ff0064637812 */ /* 0x000fe400078ef863 */
[----:B------:R-:W-:Y:S02]  /*6260*/  LOP3.LUT R100, R102, 0xff000000, R97, 0xf8, !PT ;  /* 0xff00000066647812 */ /* 0x000fe400078ef861 */
[----:B------:R-:W-:-:S02]  /*6270*/  F2FP.SATFINITE.E4M3.F32.PACK_AB_MERGE_C R97, RZ, R118, RZ ;  /* 0x00000076ff61723e */ /* 0x000fc400048070ff */
[----:B------:R-:W-:Y:S02]  /*6280*/  F2FP.SATFINITE.E4M3.F32.PACK_AB_MERGE_C R178, RZ, R178, RZ ;  /* 0x000000b2ffb2723e */ /* 0x000fe400048070ff */
[----:B------:R-:W-:Y:S01]  /*6290*/  @P0 FMNMX R152, R152, |R122|, !PT ;  /* 0x4000007a98980209 */ /* 0x000fe20007800000 */
[-C--:B------:R-:W-:Y:S01]  /*62a0*/  @P1 FMUL R122, R122, R163.reuse ;  /* 0x000000a37a7a1220 */ /* 0x080fe20000400000 */
[----:B------:R-:W-:Y:S02]  /*62b0*/  LOP3.LUT R97, R97, 0xff, RZ, 0xc0, !PT ;  /* 0x000000ff61617812 */ /* 0x000fe400078ec0ff */
[----:B------:R-:W-:Y:S02]  /*62c0*/  SHF.L.U32 R178, R178, 0x8, RZ ;  /* 0x00000008b2b27819 */ /* 0x000fe400000006ff */
[----:B------:R-:W-:Y:S01]  /*62d0*/  @P0 FMNMX R152, R152, |R186|, !PT ;  /* 0x400000ba98980209 */ /* 0x000fe20007800000 */
[----:B------:R-:W-:Y:S01]  /*62e0*/  @P1 FMUL R186, R186, R163 ;  /* 0x000000a3baba1220 */ /* 0x000fe20000400000 */
[----:B------:R-:W-:-:S02]  /*62f0*/  LOP3.LUT R178, R97, 0xffff, R178, 0xf8, !PT ;  /* 0x0000ffff61b27812 */ /* 0x000fc400078ef8b2 */
[----:B------:R-:W-:Y:S02]  /*6300*/  F2FP.SATFINITE.E4M3.F32.PACK_AB_MERGE_C R97, RZ, R176, RZ ;  /* 0x000000b0ff61723e */ /* 0x000fe400048070ff */
[----:B------:R-:W-:Y:S01]  /*6310*/  @P0 FMNMX R152, R152, |R184|, !PT ;  /* 0x400000b898980209 */ /* 0x000fe20007800000 */
[-C--:B------:R-:W-:Y:S01]  /*6320*/  @P1 FMUL R184, R184, R163.reuse ;  /* 0x000000a3b8b81220 */ /* 0x080fe20000400000 */
[----:B------:R-:W-:Y:S02]  /*6330*/  SHF.L.U32 R97, R97, 0x10, RZ ;  /* 0x0000001061617819 */ /* 0x000fe400000006ff */
[----:B------:R-:W-:Y:S01]  /*6340*/  @P0 FMNMX R152, R152, |R124|, !PT ;  /* 0x4000007c98980209 */ /* 0x000fe20007800000 */
[----:B------:R-:W-:Y:S01]  /*6350*/  @P1 FMUL R124, R124, R163 ;  /* 0x000000a37c7c1220 */ /* 0x000fe20000400000 */
[----:B------:R-:W-:Y:S02]  /*6360*/  F2FP.SATFINITE.E4M3.F32.PACK_AB_MERGE_C R120, RZ, R120, RZ ;  /* 0x00000078ff78723e */ /* 0x000fe400048070ff */
[----:B------:R-:W-:-:S02]  /*6370*/  LOP3.LUT R178, R178, 0xff0000, R97, 0xf8, !PT ;  /* 0x00ff0000b2b27812 */ /* 0x000fc400078ef861 */
[----:B------:R-:W-:Y:S01]  /*6380*/  @P0 FMNMX R152, R152, |R125|, !PT ;  /* 0x4000007d98980209 */ /* 0x000fe20007800000 */
[-C--:B------:R-:W-:Y:S01]  /*6390*/  @P1 FMUL R125, R125, R163.reuse ;  /* 0x000000a37d7d1220 */ /* 0x080fe20000400000 */
[----:B------:R-:W-:Y:S02]  /*63a0*/  LOP3.LUT R102, R179, 0xffff, R120, 0xf8, !PT ;  /* 0x0000ffffb3667812 */ /* 0x000fe400078ef878 */
[----:B------:R-:W-:Y:S02]  /*63b0*/  F2FP.SATFINITE.E4M3.F32.PACK_AB_MERGE_C R97, RZ, R182, RZ ;  /* 0x000000b6ff61723e */ /* 0x000fe400048070ff */
[----:B------:R-:W-:Y:S01]  /*63c0*/  @P0 FMNMX R152, R152, |R190|, !PT ;  /* 0x400000be98980209 */ /* 0x000fe20007800000 */
[----:B------:R-:W-:Y:S01]  /*63d0*/  @P1 FMUL R190, R190, R163 ;  /* 0x000000a3bebe1220 */ /* 0x000fe20000400000 */
[----:B------:R-:W-:Y:S02]  /*63e0*/  LOP3.LUT R102, R102, 0xff, RZ, 0xc0, !PT ;  /* 0x000000ff66667812 */ /* 0x000fe400078ec0ff */
[----:B------:R-:W-:-:S02]  /*63f0*/  PRMT R97, R97, 0x7104, RZ ;  /* 0x0000710461617816 */ /* 0x000fc400000000ff */
[----:B------:R-:W-:Y:S02]  /*6400*/  F2FP.SATFINITE.E4M3.F32.PACK_AB_MERGE_C R180, RZ, R180, RZ ;  /* 0x000000b4ffb4723e */ /* 0x000fe400048070ff */
[----:B------:R-:W-:Y:S01]  /*6410*/  @P0 FMNMX R152, R152, |R188|, !PT ;  /* 0x400000bc98980209 */ /* 0x000fe20007800000 */
[----:B------:R-:W-:Y:S01]  /*6420*/  @P1 FMUL R188, R188, R163 ;  /* 0x000000a3bcbc1220 */ /* 0x000fe20000400000 */
[----:B------:R-:W-:Y:S02]  /*6430*/  LOP3.LUT R97, R102, 0xff00, R97, 0xf8, !PT ;  /* 0x0000ff0066617812 */ /* 0x000fe400078ef861 */
[----:B------:R-:W-:Y:S02]  /*6440*/  SHF.L.U32 R180, R180, 0x10, RZ ;  /* 0x00000010b4b47819 */ /* 0x000fe400000006ff */
[----:B------:R-:W-:Y:S01]  /*6450*/  @P0 FMNMX R152, R152, |R127|, !PT ;  /* 0x4000007f98980209 */ /* 0x000fe20007800000 */
[----:B------:R-:W-:Y:S01]  /*6460*/  @P1 FMUL R127, R127, R163 ;  /* 0x000000a37f7f1220 */ /* 0x000fe20000400000 */
[----:B------:R-:W-:-:S02]  /*6470*/  LOP3.LUT R180, R97, 0xff0000, R180, 0xf8, !PT ;  /* 0x00ff000061b47812 */ /* 0x000fc400078ef8b4 */
[----:B------:R-:W-:Y:S02]  /*6480*/  F2FP.SATFINITE.E4M3.F32.PACK_AB_MERGE_C R97, RZ, R122, RZ ;  /* 0x0000007aff61723e */ /* 0x000fe400048070ff */
[----:B------:R-:W-:Y:S02]  /*6490*/  F2FP.SATFINITE.E4M3.F32.PACK_AB_MERGE_C R186, RZ, R186, RZ ;  /* 0x000000baffba723e */ /* 0x000fe400048070ff */
[----:B------:R-:W-:Y:S01]  /*64a0*/  @P0 FMNMX R152, R152, |R126|, !PT ;  /* 0x4000007e98980209 */ /* 0x000fe20007800000 */
[----:B------:R-:W-:Y:S01]  /*64b0*/  @P1 FMUL R126, R126, R163 ;  /* 0x000000a37e7e1220 */ /* 0x000fe20000400000 */
[----:B------:R-:W-:Y:S02]  /*64c0*/  LOP3.LUT R97, R97, 0xff, RZ, 0xc0, !PT ;  /* 0x000000ff61617812 */ /* 0x000fe400078ec0ff */
[----:B------:R-:W-:Y:S02]  /*64d0*/  SHF.L.U32 R186, R186, 0x8, RZ ;  /* 0x00000008baba7819 */ /* 0x000fe400000006ff */
[----:B------:R-:W-:-:S02]  /*64e0*/  F2FP.SATFINITE.E4M3.F32.PACK_AB_MERGE_C R184, RZ, R184, RZ ;  /* 0x000000b8ffb8723e */ /* 0x000fc400048070ff */
[----:B------:R-:W-:Y:S01]  /*64f0*/  @P0 FMNMX R152, R152, |R194|, !PT ;  /* 0x400000c298980209 */ /* 0x000fe20007800000 */
[-C--:B------:R-:W-:Y:S01]  /*6500*/  @P1 FMUL R194, R194, R163.reuse ;  /* 0x000000a3c2c21220 */ /* 0x080fe20000400000 */
[----:B------:R-:W-:Y:S02]  /*6510*/  LOP3.LUT R186, R97, 0xffff, R186, 0xf8, !PT ;  /* 0x0000ffff61ba7812 */ /* 0x000fe400078ef8ba */
[----:B------:R-:W-:Y:S02]  /*6520*/  SHF.L.U32 R97, R184, 0x10, RZ ;  /* 0x00000010b8617819 */ /* 0x000fe400000006ff */
[----:B------:R-:W-:Y:S01]  /*6530*/  @P0 FMNMX R152, R152, |R192|, !PT ;  /* 0x400000c098980209 */ /* 0x000fe20007800000 */
[----:B------:R-:W-:Y:S01]  /*6540*/  @P1 FMUL R192, R192, R163 ;  /* 0x000000a3c0c01220 */ /* 0x000fe20000400000 */
[----:B------:R-:W-:Y:S02]  /*6550*/  F2FP.SATFINITE.E4M3.F32.PACK_AB_MERGE_C R123, RZ, R123, RZ ;  /* 0x0000007bff7b723e */ /* 0x000fe400048070ff */
[----:B------:R-:W-:-:S02]  /*6560*/  LOP3.LUT R186, R186, 0xff0000, R97, 0xf8, !PT ;  /* 0x00ff0000baba7812 */ /* 0x000fc400078ef861 */
[----:B------:R-:W-:Y:S02]  /*6570*/  F2FP.SATFINITE.E4M3.F32.PACK_AB_MERGE_C R172, RZ, R172, RZ ;  /* 0x000000acffac723e */ /* 0x000fe400048070ff */
[----:B------:R-:W-:Y:S02]  /*6580*/  F2FP.SATFINITE.E4M3.F32.PACK_AB_MERGE_C R97, RZ, R124, RZ ;  /* 0x0000007cff61723e */ /* 0x000fe400048070ff */
[----:B------:R-:W-:Y:S01]  /*6590*/  @P0 FMNMX R152, R152, |R129|, !PT ;  /* 0x4000008198980209 */ /* 0x000fe20007800000 */
[----:B------:R-:W-:Y:S01]  /*65a0*/  @P1 FMUL R129, R129, R163 ;  /* 0x000000a381811220 */ /* 0x000fe20000400000 */
[----:B------:R-:W-:Y:S02]  /*65b0*/  LOP3.LUT R123, R123, 0xffff, RZ, 0xc0, !PT ;  /* 0x0000ffff7b7b7812 */ /* 0x000fe400078ec0ff */
[----:B------:R-:W-:Y:S02]  /*65c0*/  SHF.L.U32 R172, R172, 0x10, RZ ;  /* 0x00000010acac7819 */ /* 0x000fe400000006ff */
[----:B------:R-:W-:-:S02]  /*65d0*/  LOP3.LUT R97, R97, 0xffff, RZ, 0xc0, !PT ;  /* 0x0000ffff61617812 */ /* 0x000fc400078ec0ff */
[----:B------:R-:W-:Y:S01]  /*65e0*/  @P0 FMNMX R152, R152, |R128|, !PT ;  /* 0x4000008098980209 */ /* 0x000fe20007800000 */
[-C--:B------:R-:W-:Y:S01]  /*65f0*/  @P1 FMUL R128, R128, R163.reuse ;  /* 0x000000a380801220 */ /* 0x080fe20000400000 */
[----:B------:R-:W-:Y:S02]  /*6600*/  SHF.L.U32 R123, R123, 0x18, RZ ;  /* 0x000000187b7b7819 */ /* 0x000fe400000006ff */
[----:B------:R-:W-:Y:S02]  /*6610*/  LOP3.LUT R172, R99, 0xff0000, R172, 0xf8, !PT ;  /* 0x00ff000063ac7812 */ /* 0x000fe400078ef8ac */
[----:B------:R-:W-:Y:S02]  /*6620*/  SHF.L.U32 R97, R97, 0x18, RZ ;  /* 0x0000001861617819 */ /* 0x000fe400000006ff */
[----:B------:R-:W-:Y:S01]  /*6630*/  @P0 FMNMX R152, R152, |R198|, !PT ;  /* 0x400000c698980209 */ /* 0x000fe20007800000 */
[----:B------:R-:W-:Y:S01]  /*6640*/  @P1 FMUL R198, R198, R163 ;  /* 0x000000a3c6c61220 */ /* 0x000fe20000400000 */
[----:B------:R-:W-:-:S02]  /*6650*/  F2FP.SATFINITE.E4M3.F32.PACK_AB_MERGE_C R99, RZ, R121, RZ ;  /* 0x00000079ff63723e */ /* 0x000fc400048070ff */
[----:B------:R-:W-:Y:S02]  /*6660*/  LOP3.LUT R179, R180, R123, RZ, 0xfc, !PT ;  /* 0x0000007bb4b37212 */ /* 0x000fe400078efcff */
[----:B------:R-:W-:Y:S02]  /*6670*/  LOP3.LUT R180, R186, 0xff000000, R97, 0xf8, !PT ;  /* 0xff000000bab47812 */ /* 0x000fe400078ef861 */
[----:B------:R-:W-:Y:S01]  /*6680*/  @P0 FMNMX R152, R152, |R196|, !PT ;  /* 0x400000c498980209 */ /* 0x000fe20007800000 */
[----:B------:R-:W-:Y:S01]  /*6690*/  @P1 FMUL R196, R196, R163 ;  /* 0x000000a3c4c41220 */ /* 0x000fe20000400000 */
[----:B------:R-:W-:Y:S02]  /*66a0*/  LOP3.LUT R99, R99, 0xffff, RZ, 0xc0, !PT ;  /* 0x0000ffff63637812 */ /* 0x000fe400078ec0ff */
[----:B------:R-:W-:Y:S02]  /*66b0*/  F2FP.SATFINITE.E4M3.F32.PACK_AB_MERGE_C R97, RZ, R126, RZ ;  /* 0x0000007eff61723e */ /* 0x000fe400048070ff */
[----:B------:R-:W-:-:S02]  /*66c0*/  F2FP.SATFINITE.E4M3.F32.PACK_AB_MERGE_C R194, RZ, R194, RZ ;  /* 0x000000c2ffc2723e */ /* 0x000fc400048070ff */
[----:B------:R-:W-:Y:S01]  /*66d0*/  @P0 FMNMX R152, R152, |R131|, !PT ;  /* 0x4000008398980209 */ /* 0x000fe20007800000 */
[----:B------:R-:W-:Y:S01]  /*66e0*/  @P1 FMUL R131, R131, R163 ;  /* 0x000000a383831220 */ /* 0x000fe20000400000 */
[----:B------:R-:W-:Y:S02]  /*66f0*/  SHF.L.U32 R99, R99, 0x18, RZ ;  /* 0x0000001863637819 */ /* 0x000fe400000006ff */
[----:B------:R-:W-:Y:S02]  /*6700*/  LOP3.LUT R97, R97, 0xff, RZ, 0xc0, !PT ;  /* 0x000000ff61617812 */ /* 0x000fe400078ec0ff */
[----:B------:R-:W-:Y:S02]  /*6710*/  SHF.L.U32 R194, R194, 0x8, RZ ;  /* 0x00000008c2c27819 */ /* 0x000fe400000006ff */
[----:B------:R-:W-:Y:S02]  /*6720*/  LOP3.LUT R102, R181, 0xffffff00, RZ, 0xc0, !PT ;  /* 0xffffff00b5667812 */ /* 0x000fe400078ec0ff */
[----:B------:R-:W-:-:S02]  /*6730*/  F2FP.SATFINITE.E4M3.F32.PACK_AB_MERGE_C R125, RZ, R125, RZ ;  /* 0x0000007dff7d723e */ /* 0x000fc400048070ff */
[----:B------:R-:W-:Y:S01]  /*6740*/  @P0 FMNMX R152, R152, |R130|, !PT ;  /* 0x4000008298980209 */ /* 0x000fe20007800000 */
[----:B------:R-:W-:Y:S01]  /*6750*/  @P1 FMUL R130, R130, R163 ;  /* 0x000000a382821220 */ /* 0x000fe20000400000 */
[----:B------:R-:W-:Y:S02]  /*6760*/  LOP3.LUT R178, R178, 0xff000000, R99, 0xf8, !PT ;  /* 0xff000000b2b27812 */ /* 0x000fe400078ef863 */
[----:B------:R-:W-:Y:S02]  /*6770*/  LOP3.LUT R194, R97, 0xffff, R194, 0xf8, !PT ;  /* 0x0000ffff61c27812 */ /* 0x000fe400078ef8c2 */
[----:B------:R-:W-:Y:S02]  /*6780*/  LOP3.LUT R102, R102, 0xffff, R125, 0xf8, !PT ;  /* 0x0000ffff66667812 */ /* 0x000fe400078ef87d */
[----:B------:R-:W-:Y:S02]  /*6790*/  F2FP.SATFINITE.E4M3.F32.PACK_AB_MERGE_C R99, RZ, R190, RZ ;  /* 0x000000beff63723e */ /* 0x000fe400048070ff */
[----:B------:R-:W-:-:S02]  /*67a0*/  F2FP.SATFINITE.E4M3.F32.PACK_AB_MERGE_C R97, RZ, R192, RZ ;  /* 0x000000c0ff61723e */ /* 0x000fc400048070ff */
[----:B------:R-:W-:Y:S01]  /*67b0*/  @P0 FMNMX R152, R152, |R202|, !PT ;  /* 0x400000ca98980209 */ /* 0x000fe20007800000 */
[----:B------:R-:W-:Y:S01]  /*67c0*/  @P1 FMUL R202, R202, R163 ;  /* 0x000000a3caca1220 */ /* 0x000fe20000400000 */
[----:B------:R-:W-:Y:S02]  /*67d0*/  LOP3.LUT R102, R102, 0xff, RZ, 0xc0, !PT ;  /* 0x000000ff66667812 */ /* 0x000fe400078ec0ff */
[----:B------:R-:W-:Y:S02]  /*67e0*/  PRMT R99, R99, 0x7104, RZ ;  /* 0x0000710463637816 */ /* 0x000fe400000000ff */
[----:B------:R-:W-:Y:S02]  /*67f0*/  SHF.L.U32 R97, R97, 0x10, RZ ;  /* 0x0000001061617819 */ /* 0x000fe400000006ff */
[----:B------:R-:W-:Y:S02]  /*6800*/  F2FP.SATFINITE.E4M3.F32.PACK_AB_MERGE_C R128, RZ, R128, RZ ;  /* 0x00000080ff80723e */ /* 0x000fe400048070ff */
[----:B------:R-:W-:Y:S01]  /*6810*/  @P0 FMNMX R152, R152, |R133|, !PT ;  /* 0x4000008598980209 */ /* 0x000fe20007800000 */
[----:B------:R-:W-:Y:S01]  /*6820*/  @P1 FMUL R133, R133, R163 ;  /* 0x000000a385851220 */ /* 0x000fe20000400000 */
[----:B------:R-:W-:-:S02]  /*6830*/  LOP3.LUT R99, R102, 0xff00, R99, 0xf8, !PT ;  /* 0x0000ff0066637812 */ /* 0x000fc400078ef863 */
[----:B------:R-:W-:Y:S02]  /*6840*/  LOP3.LUT R194, R194, 0xff0000, R97, 0xf8, !PT ;  /* 0x00ff0000c2c27812 */ /* 0x000fe400078ef861 */
        /* <DEDUP_REMOVED lines=8> */
[-C--:B------:R-:W-:Y:S01]  /*68d0*/  @P1 FMUL R200, R200, R163.reuse ;  /* 0x000000a3c8c81220 */ /* 0x080fe20000400000 */
[----:B------:R-:W-:Y:S02]  /*68e0*/  LOP3.LUT R97, R102, 0xff00, R97, 0xf8, !PT ;  /* 0x0000ff0066617812 */ /* 0x000fe400078ef861 */
[----:B------:R-:W-:Y:S02]  /*68f0*/  SHF.L.U32 R196, R196, 0x10, RZ ;  /* 0x00000010c4c47819 */ /* 0x000fe400000006ff */
[----:B------:R-:W-:Y:S01]  /*6900*/  @P0 FMNMX R152, R152, |R206|, !PT ;  /* 0x400000ce98980209 */ /* 0x000fe20007800000 */
[----:B------:R-:W-:Y:S01]  /*6910*/  @P1 FMUL R206, R206, R163 ;  /* 0x000000a3cece1220 */ /* 0x000fe20000400000 */
[----:B------:R-:W-:-:S02]  /*6920*/  LOP3.LUT R196, R97, 0xff0000, R196, 0xf8, !PT ;  /* 0x00ff000061c47812 */ /* 0x000fc400078ef8c4 */
[----:B------:R-:W-:Y:S02]  /*6930*/  F2FP.SATFINITE.E4M3.F32.PACK_AB_MERGE_C R188, RZ, R188, RZ ;  /* 0x000000bcffbc723e */ /* 0x000fe400048070ff */
[----:B------:R-:W-:Y:S02]  /*6940*/  F2FP.SATFINITE.E4M3.F32.PACK_AB_MERGE_C R97, RZ, R130, RZ ;  /* 0x00000082ff61723e */ /* 0x000fe400048070ff */
[----:B------:R-:W-:Y:S02]  /*6950*/  F2FP.SATFINITE.E4M3.F32.PACK_AB_MERGE_C R202, RZ, R202, RZ ;  /* 0x000000caffca723e */ /* 0x000fe400048070ff */
[----:B------:R-:W-:Y:S01]  /*6960*/  @P0 FMNMX R152, R152, |R135|, !PT ;  /* 0x4000008798980209 */ /* 0x000fe20007800000 */
[----:B------:R-:W-:Y:S01]  /*6970*/  @P1 FMUL R135, R135, R163 ;  /* 0x000000a387871220 */ /* 0x000fe20000400000 */
[----:B------:R-:W-:Y:S02]  /*6980*/  SHF.L.U32 R188, R188, 0x10, RZ ;  /* 0x00000010bcbc7819 */ /* 0x000fe400000006ff */
[----:B------:R-:W-:-:S02]  /*6990*/  LOP3.LUT R97, R97, 0xff, RZ, 0xc0, !PT ;  /* 0x000000ff61617812 */ /* 0x000fc400078ec0ff */
[----:B------:R-:W-:Y:S02]  /*69a0*/  SHF.L.U32 R202, R202, 0x8, RZ ;  /* 0x00000008caca7819 */ /* 0x000fe400000006ff */
[----:B------:R-:W-:Y:S01]  /*69b0*/  @P0 FMNMX R152, R152, |R134|, !PT ;  /* 0x4000008698980209 */ /* 0x000fe20007800000 */
[-C--:B------:R-:W-:Y:S01]  /*69c0*/  @P1 FMUL R134, R134, R163.reuse ;  /* 0x000000a386861220 */ /* 0x080fe20000400000 */
[----:B------:R-:W-:Y:S02]  /*69d0*/  LOP3.LUT R188, R99, 0xff0000, R188, 0xf8, !PT ;  /* 0x00ff000063bc7812 */ /* 0x000fe400078ef8bc */
[----:B------:R-:W-:Y:S02]  /*69e0*/  LOP3.LUT R202, R97, 0xffff, R202, 0xf8, !PT ;  /* 0x0000ffff61ca7812 */ /* 0x000fe400078ef8ca */
[----:B------:R-:W-:Y:S01]  /*69f0*/  @P0 FMNMX R152, R152, |R204|, !PT ;  /* 0x400000cc98980209 */ /* 0x000fe20007800000 */
[----:B------:R-:W-:Y:S01]  /*6a00*/  @P1 FMUL R204, R204, R163 ;  /* 0x000000a3cccc1220 */ /* 0x000fe20000400000 */
[----:B------:R-:W-:-:S02]  /*6a10*/  F2FP.SATFINITE.E4M3.F32.PACK_AB_MERGE_C R99, RZ, R129, RZ ;  /* 0x00000081ff63723e */ /* 0x000fc400048070ff */
[----:B------:R-:W-:Y:S02]  /*6a20*/  F2FP.SATFINITE.E4M3.F32.PACK_AB_MERGE_C R97, RZ, R133, RZ ;  /* 0x00000085ff61723e */ /* 0x000fe400048070ff */
[----:B------:R-:W-:Y:S01]  /*6a30*/  @P0 FMNMX R152, R152, |R230|, !PT ;  /* 0x400000e698980209 */ /* 0x000fe20007800000 */
[----:B------:R-:W-:Y:S01]  /*6a40*/  @P1 FMUL R230, R230, R163 ;  /* 0x000000a3e6e61220 */ /* 0x000fe20000400000 */
[----:B------:R-:W-:Y:S02]  /*6a50*/  LOP3.LUT R99, R99, 0xffff, RZ, 0xc0, !PT ;  /* 0x0000ffff63637812 */ /* 0x000fe400078ec0ff */
[----:B------:R-:W-:Y:S02]  /*6a60*/  SHF.L.U32 R97, R97, 0x10, RZ ;  /* 0x0000001061617819 */ /* 0x000fe400000006ff */
[----:B------:R-:W-:Y:S02]  /*6a70*/  SHF.L.U32 R99, R99, 0x18, RZ ;  /* 0x0000001863637819 */ /* 0x000fe400000006ff */
[----:B------:R-:W-:-:S02]  /*6a80*/  LOP3.LUT R202, R202, 0xff0000, R97, 0xf8, !PT ;  /* 0x00ff0000caca7812 */ /* 0x000fc400078ef861 */
[----:B------:R-:W-:Y:S02]  /*6a90*/  F2FP.SATFINITE.E4M3.F32.PACK_AB_MERGE_C R200, RZ, R200, RZ ;  /* 0x000000c8ffc8723e */ /* 0x000fe400048070ff */
[----:B------:R-:W-:Y:S02]  /*6aa0*/  F2FP.SATFINITE.E4M3.F32.PACK_AB_MERGE_C R97, RZ, R204, RZ ;  /* 0x000000ccff61723e */ /* 0x000fe400048070ff */
[----:B------:R-:W-:Y:S02]  /*6ab0*/  F2FP.SATFINITE.E4M3.F32.PACK_AB_MERGE_C R230, RZ, R230, RZ ;  /* 0x000000e6ffe6723e */ /* 0x000fe400048070ff */
[----:B------:R-:W-:Y:S01]  /*6ac0*/  @P0 FMNMX R152, R152, |R210|, !PT ;  /* 0x400000d298980209 */ /* 0x000fe20007800000 */
[----:B------:R-:W-:Y:S01]  /*6ad0*/  @P1 FMUL R210, R210, R163 ;  /* 0x000000a3d2d21220 */ /* 0x000fe20000400000 */
[----:B------:R-:W-:Y:S02]  /*6ae0*/  F2FP.SATFINITE.E4M3.F32.PACK_AB_MERGE_C R221, RZ, R221, RZ ;  /* 0x000000ddffdd723e */ /* 0x000fe400048070ff */
[----:B------:R-:W-:-:S02]  /*6af0*/  F2FP.SATFINITE.E4M3.F32.PACK_AB_MERGE_C R220, RZ, R220, RZ ;  /* 0x000000dcffdc723e */ /* 0x000fc400048070ff */
[----:B------:R-:W-:Y:S02]  /*6b00*/  LOP3.LUT R182, R194, 0xff000000, R99, 0xf8, !PT ;  /* 0xff000000c2b67812 */ /* 0x000fe400078ef863 */
[----:B------:R-:W-:Y:S02]  /*6b10*/  LOP3.LUT R102, R185, 0xffff, R200, 0xf8, !PT ;  /* 0x0000ffffb9667812 */ /* 0x000fe400078ef8c8 */
[----:B------:R-:W-:Y:S02]  /*6b20*/  F2FP.SATFINITE.E4M3.F32.PACK_AB_MERGE_C R99, RZ, R206, RZ ;  /* 0x000000ceff63723e */ /* 0x000fe400048070ff */
[----:B------:R-:W-:Y:S02]  /*6b30*/  LOP3.LUT R97, R97, 0xff, RZ, 0xc0, !PT ;  /* 0x000000ff61617812 */ /* 0x000fe400078ec0ff */
[----:B------:R-:W-:Y:S02]  /*6b40*/  SHF.L.U32 R230, R230, 0x8, RZ ;  /* 0x00000008e6e67819 */ /* 0x000fe400000006ff */
[----:B------:R-:W-:Y:S01]  /*6b50*/  @P0 FMNMX R152, R152, |R136|, !PT ;  /* 0x4000008898980209 */ /* 0x000fe20007800000 */
[----:B------:R-:W-:Y:S01]  /*6b60*/  @P1 FMUL R136, R136, R163 ;  /* 0x000000a388881220 */ /* 0x000fe20000400000 */
[----:B------:R-:W-:-:S02]  /*6b70*/  F2FP.SATFINITE.E4M3.F32.PACK_AB_MERGE_C R132, RZ, R132, RZ ;  /* 0x00000084ff84723e */ /* 0x000fc400048070ff */
[----:B------:R-:W-:Y:S02]  /*6b80*/  SHF.L.U32 R221, R221, 0x10, RZ ;  /* 0x00000010dddd7819 */ /* 0x000fe400000006ff */
[----:B------:R-:W-:Y:S02]  /*6b90*/  LOP3.LUT R220, R220, 0xffff, RZ, 0xc0, !PT ;  /* 0x0000ffffdcdc7812 */ /* 0x000fe400078ec0ff */
[----:B------:R-:W-:Y:S02]  /*6ba0*/  LOP3.LUT R102, R102, 0xff, RZ, 0xc0, !PT ;  /* 0x000000ff66667812 */ /* 0x000fe400078ec0ff */
[----:B------:R-:W-:Y:S02]  /*6bb0*/  PRMT R99, R99, 0x7104, RZ ;  /* 0x0000710463637816 */ /* 0x000fe400000000ff */
[----:B------:R-:W-:Y:S02]  /*6bc0*/  LOP3.LUT R230, R97, 0xffff, R230, 0xf8, !PT ;  /* 0x0000ffff61e67812 */ /* 0x000fe400078ef8e6 */
[----:B------:R-:W-:Y:S01]  /*6bd0*/  @P0 FMNMX R152, R152, |R212|, !PT ;  /* 0x400000d498980209 */ /* 0x000fe20007800000 */
[----:B------:R-:W-:Y:S01]  /*6be0*/  @P1 FMUL R212, R212, R163 ;  /* 0x000000a3d4d41220 */ /* 0x000fe20000400000 */
[----:B------:R-:W-:-:S02]  /*6bf0*/  LOP3.LUT R97, R132, 0xffff, RZ, 0xc0, !PT ;  /* 0x0000ffff84617812 */ /* 0x000fc400078ec0ff */
[----:B------:R-:W-:Y:S02]  /*6c00*/  F2FP.SATFINITE.E4M3.F32.PACK_AB_MERGE_C R135, RZ, R135, RZ ;  /* 0x00000087ff87723e */ /* 0x000fe400048070ff */
[----:B------:R-:W-:Y:S02]  /*6c10*/  LOP3.LUT R96, R96, 0xff0000, R221, 0xf8, !PT ;  /* 0x00ff000060607812 */ /* 0x000fe400078ef8dd */
[----:B------:R-:W-:Y:S02]  /*6c20*/  F2FP.SATFINITE.E4M3.F32.PACK_AB_MERGE_C R107, RZ, R107, RZ ;  /* 0x0000006bff6b723e */ /* 0x000fe400048070ff */
[----:B------:R-:W-:Y:S02]  /*6c30*/  SHF.L.U32 R171, R220, 0x18, RZ ;  /* 0x00000018dcab7819 */ /* 0x000fe400000006ff */
[----:B------:R-:W-:Y:S02]  /*6c40*/  LOP3.LUT R102, R102, 0xff00, R99, 0xf8, !PT ;  /* 0x0000ff0066667812 */ /* 0x000fe400078ef863 */
[----:B------:R-:W-:Y:S01]  /*6c50*/  @P0 FMNMX R152, R152, |R208|, !PT ;  /* 0x400000d098980209 */ /* 0x000fe20007800000 */
[----:B------:R-:W-:Y:S01]  /*6c60*/  @P1 FMUL R208, R208, R163 ;  /* 0x000000a3d0d01220 */ /* 0x000fe20000400000 */
[----:B------:R-:W-:-:S02]  /*6c70*/  SHF.L.U32 R97, R97, 0x18, RZ ;  /* 0x0000001861617819 */ /* 0x000fc400000006ff */
[----:B------:R-:W-:Y:S02]  /*6c80*/  SHF.L.U32 R135, R135, 0x10, RZ ;  /* 0x0000001087877819 */ /* 0x000fe400000006ff */
[----:B------:R-:W-:Y:S02]  /*6c90*/  LOP3.LUT R171, R96, R171, RZ, 0xfc, !PT ;  /* 0x000000ab60ab7212 */ /* 0x000fe400078efcff */
[----:B------:R-:W-:Y:S02]  /*6ca0*/  F2FP.SATFINITE.E4M3.F32.PACK_AB_MERGE_C R212, RZ, R212, RZ ;  /* 0x000000d4ffd4723e */ /* 0x000fe400048070ff */
[----:B------:R-:W-:Y:S02]  /*6cb0*/  LOP3.LUT R96, R107, 0xff, RZ, 0xc0, !PT ;  /* 0x000000ff6b607812 */ /* 0x000fe400078ec0ff */
[----:B------:R-:W1:Y:S01]  /*6cc0*/  @!P3 LDC.64 R106, c[0x0][0x230] ;  /* 0x00008c00ff6abb82 */ /* 0x000e620000000a00 */
[----:B------:R-:W-:Y:S01]  /*6cd0*/  @P0 FMNMX R152, R152, |R138|, !PT ;  /* 0x4000008a98980209 */ /* 0x000fe20007800000 */
[----:B------:R-:W-:Y:S01]  /*6ce0*/  @P1 FMUL R138, R138, R163 ;  /* 0x000000a38a8a1220 */ /* 0x000fe20000400000 */
[----:B------:R-:W-:-:S02]  /*6cf0*/  LOP3.LUT R184, R202, 0xff000000, R97, 0xf8, !PT ;  /* 0xff000000cab87812 */ /* 0x000fc400078ef861 */
[----:B------:R-:W-:Y:S02]  /*6d00*/  LOP3.LUT R135, R102, 0xff0000, R135, 0xf8, !PT ;  /* 0x00ff000066877812 */ /* 0x000fe400078ef887 */
[----:B------:R-:W-:Y:S01]  /*6d10*/  LOP3.LUT R108, R187, 0xffff, R212, 0xf8, !PT ;  /* 0x0000ffffbb6c7812 */ /* 0x000fe200078ef8d4 */
[----:B------:R-:W2:Y:S01]  /*6d20*/  LDC.64 R102, c[0x0][0x258] ;  /* 0x00009600ff667b82 */ /* 0x000ea20000000a00 */
[----:B------:R-:W-:Y:S02]  /*6d30*/  F2FP.SATFINITE.E4M3.F32.PACK_AB_MERGE_C R97, RZ, R208, RZ ;  /* 0x000000d0ff61723e */ /* 0x000fe400048070ff */
[----:B------:R-:W-:Y:S02]  /*6d40*/  F2FP.SATFINITE.E4M3.F32.PACK_AB_MERGE_C R225, RZ, R225, RZ ;  /* 0x000000e1ffe1723e */ /* 0x000fe400048070ff */
[----:B------:R-:W-:Y:S02]  /*6d50*/  LOP3.LUT R108, R108, 0xff, RZ, 0xc0, !PT ;  /* 0x000000ff6c6c7812 */ /* 0x000fe400078ec0ff */
[----:B------:R-:W-:-:S02]  /*6d60*/  PRMT R97, R97, 0x7104, RZ ;  /* 0x0000710461617816 */ /* 0x000fc400000000ff */
[----:B------:R-:W-:Y:S02]  /*6d70*/  F2FP.SATFINITE.E4M3.F32.PACK_AB_MERGE_C R138, RZ, R138, RZ ;  /* 0x0000008aff8a723e */ /* 0x000fe400048070ff */
[----:B------:R-:W-:Y:S02]  /*6d80*/  SHF.L.U32 R225, R225, 0x8, RZ ;  /* 0x00000008e1e17819 */ /* 0x000fe400000006ff */
[----:B------:R-:W-:Y:S02]  /*6d90*/  F2FP.SATFINITE.E4M3.F32.PACK_AB_MERGE_C R224, RZ, R224, RZ ;  /* 0x000000e0ffe0723e */ /* 0x000fe400048070ff */
[----:B------:R-:W-:Y:S01]  /*6da0*/  @P0 FMNMX R152, R152, |R3|, !PT ;  /* 0x4000000398980209 */ /* 0x000fe20007800000 */
[----:B------:R-:W-:Y:S01]  /*6db0*/  @P1 FMUL R3, R3, R163 ;  /* 0x000000a303031220 */ /* 0x000fe20000400000 */
[----:B------:R-:W-:Y:S01]  /*6dc0*/  LOP3.LUT R97, R108, 0xff00, R97, 0xf8, !PT ;  /* 0x0000ff006c617812 */ /* 0x000fe200078ef861 */
[----:B-1----:R-:W-:Y:S01]  /*6dd0*/  @!P3 IMAD.WIDE R106, R153, 0x4, R106 ;  /* 0x00000004996ab825 */ /* 0x002fe200078e026a */
[----:B------:R-:W-:-:S02]  /*6de0*/  SHF.L.U32 R138, R138, 0x10, RZ ;  /* 0x000000108a8a7819 */ /* 0x000fc400000006ff */
[----:B------:R-:W-:Y:S02]  /*6df0*/  F2FP.SATFINITE.E4M3.F32.PACK_AB_MERGE_C R99, RZ, R210, RZ ;  /* 0x000000d2ff63723e */ /* 0x000fe400048070ff */
[----:B------:R-:W-:Y:S01]  /*6e00*/  F2FP.SATFINITE.E4M3.F32.PACK_AB_MERGE_C R136, RZ, R136, RZ ;  /* 0x00000088ff88723e */ /* 0x000fe200048070ff */
[----:B--2---:R-:W-:Y:S01]  /*6e10*/  IMAD.WIDE.U32 R110, R147, 0x8, R102 ;  /* 0x00000008936e7825 */ /* 0x004fe200078e0066 */
[----:B------:R-:W-:Y:S01]  /*6e20*/  LOP3.LUT R225, R96, 0xffff, R225, 0xf8, !PT ;  /* 0x0000ffff60e17812 */ /* 0x000fe200078ef8e1 */
[----:B------:R1:W-:Y:S01]  /*6e30*/  @!P3 STG.E desc[UR4][R106.64], R0 ;  /* 0x000000006a00b986 */ /* 0x0003e2000c101904 */
[----:B------:R-:W-:Y:S01]  /*6e40*/  SHF.L.U32 R96, R224, 0x10, RZ ;  /* 0x00000010e0607819 */ /* 0x000fe200000006ff */
[----:B------:R-:W-:Y:S01]  /*6e50*/  IMAD.WIDE.U32 R146, R146, 0x8, R102 ;  /* 0x0000000892927825 */ /* 0x000fe200078e0066 */
[----:B------:R-:W-:Y:S02]  /*6e60*/  LOP3.LUT R138, R97, 0xff0000, R138, 0xf8, !PT ;  /* 0x00ff0000618a7812 */ /* 0x000fe400078ef88a */
[----:B------:R-:W-:Y:S01]  /*6e70*/  F2FP.SATFINITE.E4M3.F32.PACK_AB_MERGE_C R115, RZ, R115, RZ ;  /* 0x00000073ff73723e */ /* 0x000fe200048070ff */
[----:B------:R-:W-:Y:S01]  /*6e80*/  IMAD.WIDE.U32 R112, R145, 0x8, R102 ;  /* 0x0000000891707825 */ /* 0x000fe200078e0066 */
[----:B------:R-:W-:-:S02]  /*6e90*/  SHF.L.U32 R99, R99, 0x10, RZ ;  /* 0x0000001063637819 */ /* 0x000fc400000006ff */
[----:B------:R-:W-:Y:S01]  /*6ea0*/  LOP3.LUT R97, R136, 0xffff, RZ, 0xc0, !PT ;  /* 0x0000ffff88617812 */ /* 0x000fe200078ec0ff */
[--C-:B------:R-:W-:Y:S01]  /*6eb0*/  IMAD.WIDE.U32 R144, R144, 0x8, R102.reuse ;  /* 0x0000000890907825 */ /* 0x100fe200078e0066 */
[----:B------:R-:W-:Y:S02]  /*6ec0*/  F2FP.SATFINITE.E4M3.F32.PACK_AB_MERGE_C R119, RZ, R119, RZ ;  /* 0x00000077ff77723e */ /* 0x000fe400048070ff */
[----:B------:R-:W-:Y:S01]  /*6ed0*/  F2FP.SATFINITE.E4M3.F32.PACK_AB_MERGE_C R3, RZ, R3, RZ ;  /* 0x00000003ff03723e */ /* 0x000fe200048070ff */
[----:B------:R-:W-:Y:S01]  /*6ee0*/  IMAD.WIDE.U32 R140, R140, 0x8, R102 ;  /* 0x000000088c8c7825 */ /* 0x000fe200078e0066 */
[----:B------:R-:W-:Y:S02]  /*6ef0*/  LOP3.LUT R225, R225, 0xff0000, R96, 0xf8, !PT ;  /* 0x00ff0000e1e17812 */ /* 0x000fe400078ef860 */
[----:B------:R-:W-:Y:S01]  /*6f00*/  F2FP.SATFINITE.E4M3.F32.PACK_AB_MERGE_C R96, RZ, R109, RZ ;  /* 0x0000006dff60723e */ /* 0x000fe200048070ff */
[----:B------:R-:W-:Y:S01]  /*6f10*/  IMAD.WIDE.U32 R108, R148, 0x8, R102 ;  /* 0x00000008946c7825 */ /* 0x000fe200078e0066 */
[----:B------:R-:W-:-:S02]  /*6f20*/  LOP3.LUT R115, R115, 0xffff, RZ, 0xc0, !PT ;  /* 0x0000ffff73737812 */ /* 0x000fc400078ec0ff */
[----:B------:R-:W-:Y:S02]  /*6f30*/  LOP3.LUT R230, R230, 0xff0000, R99, 0xf8, !PT ;  /* 0x00ff0000e6e67812 */ /* 0x000fe400078ef863 */
[----:B------:R-:W-:Y:S01]  /*6f40*/  SHF.L.U32 R97, R97, 0x18, RZ ;  /* 0x0000001861617819 */ /* 0x000fe200000006ff */
[----:B------:R2:W-:Y:S01]  /*6f50*/  STG.E.64 desc[UR4][R108.64], R164 ;  /* 0x000000a46c007986 */ /* 0x0005e2000c101b04 */
[----:B------:R-:W-:Y:S02]  /*6f60*/  LOP3.LUT R119, R119, 0xffff, RZ, 0xc0, !PT ;  /* 0x0000ffff77777812 */ /* 0x000fe400078ec0ff */
[----:B------:R-:W-:Y:S01]  /*6f70*/  LOP3.LUT R3, R3, 0xffff, RZ, 0xc0, !PT ;  /* 0x0000ffff03037812 */ /* 0x000fe200078ec0ff */
[----:B------:R2:W-:Y:S01]  /*6f80*/  STG.E.64 desc[UR4][R110.64], R166 ;  /* 0x000000a66e007986 */ /* 0x0005e2000c101b04 */
[----:B------:R-:W-:Y:S02]  /*6f90*/  LOP3.LUT R96, R96, 0xffff, RZ, 0xc0, !PT ;  /* 0x0000ffff60607812 */ /* 0x000fe400078ec0ff */
[----:B------:R-:W-:Y:S01]  /*6fa0*/  F2FP.SATFINITE.E4M3.F32.PACK_AB_MERGE_C R127, RZ, R127, RZ ;  /* 0x0000007fff7f723e */ /* 0x000fe200048070ff */
[----:B------:R2:W-:Y:S01]  /*6fb0*/  STG.E.64 desc[UR4][R146.64], R168 ;  /* 0x000000a892007986 */ /* 0x0005e2000c101b04 */
[----:B------:R-:W-:-:S02]  /*6fc0*/  SHF.L.U32 R115, R115, 0x18, RZ ;  /* 0x0000001873737819 */ /* 0x000fc400000006ff */
[----:B------:R-:W-:Y:S01]  /*6fd0*/  F2FP.SATFINITE.E4M3.F32.PACK_AB_MERGE_C R131, RZ, R131, RZ ;  /* 0x00000083ff83723e */ /* 0x000fe200048070ff */
[----:B------:R2:W-:Y:S01]  /*6fe0*/  STG.E.64 desc[UR4][R112.64], R170 ;  /* 0x000000aa70007986 */ /* 0x0005e2000c101b04 */
[----:B------:R-:W-:Y:S02]  /*6ff0*/  LOP3.LUT R186, R230, 0xff000000, R97, 0xf8, !PT ;  /* 0xff000000e6ba7812 */ /* 0x000fe400078ef861 */
[----:B------:R-:W-:Y:S02]  /*7000*/  SHF.L.U32 R119, R119, 0x18, RZ ;  /* 0x0000001877777819 */ /* 0x000fe400000006ff */
[----:B------:R-:W-:Y:S02]  /*7010*/  F2FP.SATFINITE.E4M3.F32.PACK_AB_MERGE_C R134, RZ, R134, RZ ;  /* 0x00000086ff86723e */ /* 0x000fe400048070ff */
[----:B------:R-:W-:Y:S02]  /*7020*/  SHF.L.U32 R3, R3, 0x18, RZ ;  /* 0x0000001803037819 */ /* 0x000fe400000006ff */
[----:B------:R-:W-:-:S02]  /*7030*/  IADD3 R97, R137, 0x1200, RZ ;  /* 0x0000120089617810 */ /* 0x000fc40007ffe0ff */
[----:B------:R-:W-:Y:S02]  /*7040*/  IADD3 R99, R137, 0x1400, RZ ;  /* 0x0000140089637810 */ /* 0x000fe40007ffe0ff */
[----:B------:R-:W-:Y:S01]  /*7050*/  SHF.L.U32 R96, R96, 0x18, RZ ;  /* 0x0000001860607819 */ /* 0x000fe200000006ff */
[--C-:B0-----:R-:W-:Y:S01]  /*7060*/  IMAD.WIDE.U32 R104, R97, 0x8, R102.reuse ;  /* 0x0000000861687825 */ /* 0x101fe200078e0066 */
[----:B------:R-:W-:Y:S02]  /*7070*/  LOP3.LUT R127, R127, 0xffff, RZ, 0xc0, !PT ;  /* 0x0000ffff7f7f7812 */ /* 0x000fe400078ec0ff */
[----:B------:R-:W-:Y:S01]  /*7080*/  LOP3.LUT R175, R226, R115, RZ, 0xfc, !PT ;  /* 0x00000073e2af7212 */ /* 0x000fe200078efcff */
[--C-:B-1----:R-:W-:Y:S01]  /*7090*/  IMAD.WIDE.U32 R106, R99, 0x8, R102.reuse ;  /* 0x00000008636a7825 */ /* 0x102fe200078e0066 */
[----:B------:R-:W-:Y:S02]  /*70a0*/  LOP3.LUT R131, R131, 0xffff, RZ, 0xc0, !PT ;  /* 0x0000ffff83837812 */ /* 0x000fe400078ec0ff */
[----:B------:R-:W-:Y:S01]  /*70b0*/  LOP3.LUT R177, R172, R119, RZ, 0xfc, !PT ;  /* 0x00000077acb17212 */ /* 0x000fe200078efcff */
[----:B------:R-:W-:Y:S01]  /*70c0*/  IMAD.WIDE.U32 R114, R143, 0x8, R102 ;  /* 0x000000088f727825 */ /* 0x000fe200078e0066 */
[----:B------:R-:W-:-:S02]  /*70d0*/  LOP3.LUT R134, R134, 0xffff, RZ, 0xc0, !PT ;  /* 0x0000ffff86867812 */ /* 0x000fc400078ec0ff */
[----:B------:R-:W-:Y:S01]  /*70e0*/  LOP3.LUT R187, R138, R3, RZ, 0xfc, !PT ;  /* 0x000000038abb7212 */ /* 0x000fe200078efcff */
[----:B------:R-:W-:Y:S01]  /*70f0*/  IMAD.WIDE.U32 R142, R142, 0x8, R102 ;  /* 0x000000088e8e7825 */ /* 0x000fe200078e0066 */
[----:B------:R-:W-:Y:S02]  /*7100*/  IADD3 R3, R137, 0x1000, RZ ;  /* 0x0000100089037810 */ /* 0x000fe40007ffe0ff */
[----:B------:R-:W-:Y:S02]  /*7110*/  LOP3.LUT R96, R225, 0xff000000, R96, 0xf8, !PT ;  /* 0xff000000e1607812 */ /* 0x000fe400078ef860 */
[----:B------:R-:W-:Y:S01]  /*7120*/  SHF.L.U32 R127, R127, 0x18, RZ ;  /* 0x000000187f7f7819 */ /* 0x000fe200000006ff */
[----:B------:R-:W-:Y:S01]  /*7130*/  IMAD.WIDE.U32 R2, R3, 0x8, R102 ;  /* 0x0000000803027825 */ /* 0x000fe200078e0066 */
[----:B------:R-:W-:Y:S02]  /*7140*/  MOV R97, R173 ;  /* 0x000000ad00617202 */ /* 0x000fe40000000f00 */
[----:B------:R-:W-:-:S02]  /*7150*/  SHF.L.U32 R131, R131, 0x18, RZ ;  /* 0x0000001883837819 */ /* 0x000fc400000006ff */
[----:B------:R-:W-:Y:S01]  /*7160*/  MOV R99, R175 ;  /* 0x000000af00637202 */ /* 0x000fe20000000f00 */
[----:B------:R2:W-:Y:S01]  /*7170*/  STG.E.64 desc[UR4][R144.64], R96 ;  /* 0x0000006090007986 */ /* 0x0005e2000c101b04 */
[----:B------:R-:W-:Y:S02]  /*7180*/  SHF.L.U32 R134, R134, 0x18, RZ ;  /* 0x0000001886867819 */ /* 0x000fe400000006ff */
[----:B------:R-:W-:Y:S01]  /*7190*/  IADD3 R137, R137, 0x1600, RZ ;  /* 0x0000160089897810 */ /* 0x000fe20007ffe0ff */
[----:B------:R2:W-:Y:S01]  /*71a0*/  STG.E.64 desc[UR4][R114.64], R98 ;  /* 0x0000006272007986 */ /* 0x0005e2000c101b04 */
[----:B------:R-:W-:Y:S02]  /*71b0*/  MOV R101, R177 ;  /* 0x000000b100657202 */ /* 0x000fe40000000f00 */
[----:B------:R-:W-:Y:S01]  /*71c0*/  LOP3.LUT R181, R188, R127, RZ, 0xfc, !PT ;  /* 0x0000007fbcb57212 */ /* 0x000fe200078efcff */
[----:B------:R-:W-:Y:S01]  /*71d0*/  IMAD.WIDE.U32 R102, R137, 0x8, R102 ;  /* 0x0000000889667825 */ /* 0x000fe200078e0066 */
[----:B------:R-:W-:Y:S01]  /*71e0*/  LOP3.LUT R183, R196, R131, RZ, 0xfc, !PT ;  /* 0x00000083c4b77212 */ /* 0x000fe200078efcff */
[----:B------:R2:W-:Y:S01]  /*71f0*/  STG.E.64 desc[UR4][R142.64], R100 ;  /* 0x000000648e007986 */ /* 0x0005e2000c101b04 */
[----:B------:R-:W-:-:S02]  /*7200*/  LOP3.LUT R185, R135, R134, RZ, 0xfc, !PT ;  /* 0x0000008687b97212 */ /* 0x000fc400078efcff */
[----:B------:R-:W-:Y:S01]  /*7210*/  IADD3 R153, R153, UR7, RZ ;  /* 0x0000000799997c10 */ /* 0x000fe2000fffe0ff */
[----:B------:R2:W-:Y:S01]  /*7220*/  STG.E.64 desc[UR4][R140.64], R178 ;  /* 0x000000b28c007986 */ /* 0x0005e2000c101b04 */
[----:B------:R-:W-:Y:S01]  /*7230*/  ULDC UR7, c[0x0][0x218] ;  /* 0x0000860000077ab9 */ /* 0x000fe20000000800 */
[----:B------:R-:W-:Y:S02]  /*7240*/  LOP3.LUT P2, RZ, R149, 0xff, RZ, 0xc0, !PT ;  /* 0x000000ff95ff7812 */ /* 0x000fe4000784c0ff */
[----:B------:R2:W-:Y:S01]  /*7250*/  STG.E.64 desc[UR4][R2.64], R180 ;  /* 0x000000b402007986 */ /* 0x0005e2000c101b04 */
[----:B------:R-:W-:Y:S02]  /*7260*/  ISETP.GE.AND P0, PT, R153, UR7, PT ;  /* 0x0000000799007c0c */ /* 0x000fe4000bf06270 */
[----:B------:R-:W-:Y:S01]  /*7270*/  SEL R149, RZ, 0x1, P2 ;  /* 0x00000001ff957807 */ /* 0x000fe20001000000 */
[----:B------:R2:W-:Y:S04]  /*7280*/  STG.E.64 desc[UR4][R104.64], R182 ;  /* 0x000000b668007986 */ /* 0x0005e8000c101b04 */
[----:B------:R2:W-:Y:S04]  /*7290*/  STG.E.64 desc[UR4][R106.64], R184 ;  /* 0x000000b86a007986 */ /* 0x0005e8000c101b04 */
[----:B------:R2:W-:Y:S02]  /*72a0*/  STG.E.64 desc[UR4][R102.64], R186 ;  /* 0x000000ba66007986 */ /* 0x0005e4000c101b04 */
[----:B------:R-:W-:Y:S05]  /*72b0*/  @!P0 BRA `(.L_x_12179) ;  /* 0xffffff9000248947 */ /* 0x000fea000383ffff */
.L_x_12163:
        /* <DEDUP_REMOVED lines=15> */
.L_x_12204:
        /* <DEDUP_REMOVED lines=28> */
.L_x_12207:
[----:B-1----:R-:W-:-:S07]  /*7570*/  FMNMX R5, R3, R2, !PT ;  /* 0x0000000203057209 */ /* 0x002fce0007800000 */
.L_x_12183:
[----:B------:R-:W-:Y:S05]  /*7580*/  BSYNC B0 ;  /* 0x0000000000007941 */ /* 0x000fea0003800000 */
.L_x_12182:
[----:B------:R-:W-:Y:S01]  /*7590*/  ISETP.NE.AND P0, PT, R161, RZ, PT ;  /* 0x000000ffa100720c */ /* 0x000fe20003f05270 */
[----:B------:R-:W-:-:S12]  /*75a0*/  BSSY B0, `(.L_x_12180) ;  /* 0x0000004000007945 */ /* 0x000fd80003800000 */
[----:B------:R-:W-:Y:S05]  /*75b0*/  @P0 BRA `(.L_x_12185) ;  /* 0x0000000000080947 */ /* 0x000fea0003800000 */
[----:B0-----:R-:W0:Y:S02]  /*75c0*/  LDC.64 R2, c[0x0][0x288] ;  /* 0x0000a200ff027b82 */ /* 0x001e240000000a00 */
[----:B0-----:R1:W-:Y:S02]  /*75d0*/  REDG.E.MAX.S32.STRONG.GPU desc[UR4][R2.64], R5 ;  /* 0x000000050200798e */ /* 0x0013e4000d10e384 */
.L_x_12185:
[----:B------:R-:W-:Y:S05]  /*75e0*/  BSYNC B0 ;  /* 0x0000000000007941 */ /* 0x000fea0003800000 */
.L_x_12180:
        /* <DEDUP_REMOVED lines=12> */
[----:B01----:R-:W-:Y:S05]  /*76b0*/  CALL.REL.NOINC `($__internal_191_$__cuda_sm20_rcp_rn_f32_slowpath) ;  /* 0x0000001400107944 */ /* 0x003fea0003c00000 */
[----:B------:R-:W-:Y:S05]  /*76c0*/  BRA `(.L_x_12187) ;  /* 0x0000000000107947 */ /* 0x000fea0003800000 */
.L_x_12186:
[----:B------:R-:W1:Y:S02]  /*76d0*/  MUFU.RCP R0, R163 ;  /* 0x000000a300007308 */ /* 0x000e640000001000 */
[----:B-12---:R-:W-:-:S04]  /*76e0*/  FFMA R2, R0, R163, -1 ;  /* 0xbf80000000027423 */ /* 0x006fc800000000a3 */
[----:B0-----:R-:W-:-:S04]  /*76f0*/  FADD.FTZ R3, -R2, -RZ ;  /* 0x800000ff02037221 */ /* 0x001fc80000010100 */
[----:B------:R-:W-:-:S07]  /*7700*/  FFMA R0, R0, R3, R0 ;  /* 0x0000000300007223 */ /* 0x000fce0000000000 */
.L_x_12187:
[----:B------:R-:W0:Y:S02]  /*7710*/  LDC.64 R2, c[0x0][0x280] ;  /* 0x0000a000ff027b82 */ /* 0x000e240000000a00 */
[----:B0-----:R-:W-:Y:S01]  /*7720*/  STG.E desc[UR4][R2.64], R0 ;  /* 0x0000000002007986 */ /* 0x001fe2000c101904 */
[----:B------:R-:W-:Y:S05]  /*7730*/  EXIT ;  /* 0x000000000000794d */ /* 0x000fea0003800000 */
.L_x_12164:
[----:B------:R-:W-:Y:S01]  /*7740*/  HFMA2.MMA R220, -RZ, RZ, 0, 5.9604644775390625e-08 ;  /* 0x00000001ffdc7435 */ /* 0x000fe200000001ff */
[----:B------:R-:W-:Y:S02]  /*7750*/  MOV R218, R0 ;  /* 0x0000000000da7202 */ /* 0x000fe40000000f00 */
[----:B------:R-:W-:Y:S02]  /*7760*/  MOV R222, 0x1f ;  /* 0x0000001f00de7802 */ /* 0x000fe40000000f00 */
[----:B------:R-:W-:-:S07]  /*7770*/  MOV R216, 0xffffffff ;  /* 0xffffffff00d87802 */ /* 0x000fce0000000f00 */
[----:B-----5:R-:W-:Y:S05]  /*7780*/  WARPSYNC.COLLECTIVE R216, `(.L_x_12188) ;  /* 0x00000000d8087348 */ /* 0x020fea0003c00000 */
[----:B------:R0:W1:Y:S02]  /*7790*/  SHFL.BFLY P0, R101, R218, R220, R222 ;  /* 0x0c0000dcda657389 */ /* 0x00006400000000de */
[----:B01---5:R-:W-:Y:S01]  /*77a0*/  ENDCOLLECTIVE ;  /* 0x000000000000791b */ /* 0x023fe20003800000 */
.L_x_12188:
[----:B------:R-:W-:Y:S01]  /*77b0*/  HFMA2.MMA R220, -RZ, RZ, 0, 1.1920928955078125e-07 ;  /* 0x00000002ffdc7435 */ /* 0x000fe200000001ff */
[----:B------:R-:W-:-:S05]  /*77c0*/  MOV R3, R101 ;  /* 0x0000006500037202 */ /* 0x000fca0000000f00 */
[----:B------:R-:W-:-:S05]  /*77d0*/  FADD R3, R0, R3 ;  /* 0x0000000300037221 */ /* 0x000fca0000000000 */
[----:B------:R-:W-:-:S07]  /*77e0*/  MOV R218, R3 ;  /* 0x0000000300da7202 */ /* 0x000fce0000000f00 */
[----:B------:R-:W-:Y:S05]  /*77f0*/  WARPSYNC.COLLECTIVE R216, `(.L_x_12189) ;  /* 0x00000000d8087348 */ /* 0x000fea0003c00000 */
[----:B------:R0:W1:Y:S02]  /*7800*/  SHFL.BFLY P0, R101, R218, R220, R222 ;  /* 0x0c0000dcda657389 */ /* 0x00006400000000de */
[----:B01----:R-:W-:Y:S01]  /*7810*/  ENDCOLLECTIVE ;  /* 0x000000000000791b */ /* 0x003fe20003800000 */
.L_x_12189:
[----:B------:R-:W-:Y:S01]  /*7820*/  HFMA2.MMA R220, -RZ, RZ, 0, 2.384185791015625e-07 ;  /* 0x00000004ffdc7435 */ /* 0x000fe200000001ff */
[----:B------:R-:W-:-:S05]  /*7830*/  MOV R96, R101 ;  /* 0x0000006500607202 */ /* 0x000fca0000000f00 */
[----:B------:R-:W-:-:S05]  /*7840*/  FADD R97, R3, R96 ;  /* 0x0000006003617221 */ /* 0x000fca0000000000 */
[----:B------:R-:W-:-:S07]  /*7850*/  MOV R218, R97 ;  /* 0x0000006100da7202 */ /* 0x000fce0000000f00 */
[----:B------:R-:W-:Y:S05]  /*7860*/  WARPSYNC.COLLECTIVE R216, `(.L_x_12190) ;  /* 0x00000000d8087348 */ /* 0x000fea0003c00000 */
[----:B------:R0:W1:Y:S02]  /*7870*/  SHFL.BFLY P0, R101, R218, R220, R222 ;  /* 0x0c0000dcda657389 */ /* 0x00006400000000de */
[----:B01----:R-:W-:Y:S01]  /*7880*/  ENDCOLLECTIVE ;  /* 0x000000000000791b */ /* 0x003fe20003800000 */
.L_x_12190:
[----:B------:R-:W-:Y:S01]  /*7890*/  HFMA2.MMA R220, -RZ, RZ, 0, 4.76837158203125e-07 ;  /* 0x00000008ffdc7435 */ /* 0x000fe200000001ff */
[----:B------:R-:W-:-:S05]  /*78a0*/  MOV R96, R101 ;  /* 0x0000006500607202 */ /* 0x000fca0000000f00 */
[----:B------:R-:W-:-:S05]  /*78b0*/  FADD R99, R97, R96 ;  /* 0x0000006061637221 */ /* 0x000fca0000000000 */
[----:B------:R-:W-:-:S07]  /*78c0*/  MOV R218, R99 ;  /* 0x0000006300da7202 */ /* 0x000fce0000000f00 */
[----:B------:R-:W-:Y:S05]  /*78d0*/  WARPSYNC.COLLECTIVE R216, `(.L_x_12191) ;  /* 0x00000000d8087348 */ /* 0x000fea0003c00000 */
[----:B------:R0:W1:Y:S02]  /*78e0*/  SHFL.BFLY P0, R101, R218, R220, R222 ;  /* 0x0c0000dcda657389 */ /* 0x00006400000000de */
[----:B01----:R-:W-:Y:S01]  /*78f0*/  ENDCOLLECTIVE ;  /* 0x000000000000791b */ /* 0x003fe20003800000 */
.L_x_12191:
[----:B------:R-:W-:Y:S01]  /*7900*/  HFMA2.MMA R220, -RZ, RZ, 0, 9.5367431640625e-07 ;  /* 0x00000010ffdc7435 */ /* 0x000fe200000001ff */
[----:B------:R-:W-:-:S05]  /*7910*/  MOV R96, R101 ;  /* 0x0000006500607202 */ /* 0x000fca0000000f00 */
[----:B------:R-:W-:-:S05]  /*7920*/  FADD R100, R99, R96 ;  /* 0x0000006063647221 */ /* 0x000fca0000000000 */
[----:B------:R-:W-:-:S07]  /*7930*/  MOV R218, R100 ;  /* 0x0000006400da7202 */ /* 0x000fce0000000f00 */
[----:B------:R-:W-:Y:S05]  /*7940*/  WARPSYNC.COLLECTIVE R216, `(.L_x_12192) ;  /* 0x00000000d8087348 */ /* 0x000fea0003c00000 */
[----:B------:R0:W1:Y:S02]  /*7950*/  SHFL.BFLY P0, R101, R218, R220, R222 ;  /* 0x0c0000dcda657389 */ /* 0x00006400000000de */
[----:B01----:R-:W-:Y:S01]  /*7960*/  ENDCOLLECTIVE ;  /* 0x000000000000791b */ /* 0x003fe20003800000 */
.L_x_12192:
        /* <DEDUP_REMOVED lines=199> */
.L_x_12193:
[----:B------:R-:W-:Y:S01]  /*85e0*/  HFMA2.MMA R220, -RZ, RZ, 0, 1.1920928955078125e-07 ;  /* 0x00000002ffdc7435 */ /* 0x000fe200000001ff */
[----:B------:R-:W-:-:S05]  /*85f0*/  MOV R3, R101 ;  /* 0x0000006500037202 */ /* 0x000fca0000000f00 */
[----:B------:R-:W-:-:S05]  /*8600*/  FADD R3, R0, R3 ;  /* 0x0000000300037221 */ /* 0x000fca0000000000 */
[----:B------:R-:W-:-:S07]  /*8610*/  MOV R218, R3 ;  /* 0x0000000300da7202 */ /* 0x000fce0000000f00 */
[----:B------:R-:W-:Y:S05]  /*8620*/  WARPSYNC.COLLECTIVE R216, `(.L_x_12194) ;  /* 0x00000000d8087348 */ /* 0x000fea0003c00000 */
[----:B------:R0:W1:Y:S02]  /*8630*/  SHFL.BFLY P0, R101, R218, R220, R222 ;  /* 0x0c0000dcda657389 */ /* 0x00006400000000de */
[----:B01----:R-:W-:Y:S01]  /*8640*/  ENDCOLLECTIVE ;  /* 0x000000000000791b */ /* 0x003fe20003800000 */
.L_x_12194:
[----:B------:R-:W-:Y:S01]  /*8650*/  HFMA2.MMA R220, -RZ, RZ, 0, 2.384185791015625e-07 ;  /* 0x00000004ffdc7435 */ /* 0x000fe200000001ff */
[----:B------:R-:W-:-:S05]  /*8660*/  MOV R100, R101 ;  /* 0x0000006500647202 */ /* 0x000fca0000000f00 */
[----:B------:R-:W-:-:S05]  /*8670*/  FADD R100, R3, R100 ;  /* 0x0000006403647221 */ /* 0x000fca0000000000 */
[----:B------:R-:W-:-:S07]  /*8680*/  MOV R218, R100 ;  /* 0x0000006400da7202 */ /* 0x000fce0000000f00 */
[----:B------:R-:W-:Y:S05]  /*8690*/  WARPSYNC.COLLECTIVE R216, `(.L_x_12195) ;  /* 0x00000000d8087348 */ /* 0x000fea0003c00000 */
[----:B------:R0:W1:Y:S02]  /*86a0*/  SHFL.BFLY P0, R101, R218, R220, R222 ;  /* 0x0c0000dcda657389 */ /* 0x00006400000000de */
[----:B01----:R-:W-:Y:S01]  /*86b0*/  ENDCOLLECTIVE ;  /* 0x000000000000791b */ /* 0x003fe20003800000 */
.L_x_12195:
[----:B------:R-:W-:Y:S01]  /*86c0*/  HFMA2.MMA R220, -RZ, RZ, 0, 4.76837158203125e-07 ;  /* 0x00000008ffdc7435 */ /* 0x000fe200000001ff */
[----:B------:R-:W-:-:S05]  /*86d0*/  MOV R97, R101 ;  /* 0x0000006500617202 */ /* 0x000fca0000000f00 */
[----:B------:R-:W-:-:S05]  /*86e0*/  FADD R97, R100, R97 ;  /* 0x0000006164617221 */ /* 0x000fca0000000000 */
[----:B------:R-:W-:-:S07]  /*86f0*/  MOV R218, R97 ;  /* 0x0000006100da7202 */ /* 0x000fce0000000f00 */
[----:B------:R-:W-:Y:S05]  /*8700*/  WARPSYNC.COLLECTIVE R216, `(.L_x_12196) ;  /* 0x00000000d8087348 */ /* 0x000fea0003c00000 */
[----:B------:R0:W1:Y:S02]  /*8710*/  SHFL.BFLY P0, R101, R218, R220, R222 ;  /* 0x0c0000dcda657389 */ /* 0x00006400000000de */
[----:B01----:R-:W-:Y:S01]  /*8720*/  ENDCOLLECTIVE ;  /* 0x000000000000791b */ /* 0x003fe20003800000 */
.L_x_12196:
[----:B------:R-:W-:Y:S01]  /*8730*/  HFMA2.MMA R220, -RZ, RZ, 0, 9.5367431640625e-07 ;  /* 0x00000010ffdc7435 */ /* 0x000fe200000001ff */
[----:B------:R-:W-:-:S05]  /*8740*/  MOV R214, R101 ;  /* 0x0000006500d67202 */ /* 0x000fca0000000f00 */
[----:B------:R-:W-:-:S05]  /*8750*/  FADD R214, R97, R214 ;  /* 0x000000d661d67221 */ /* 0x000fca0000000000 */
[----:B------:R-:W-:-:S07]  /*8760*/  MOV R218, R214 ;  /* 0x000000d600da7202 */ /* 0x000fce0000000f00 */
[----:B------:R-:W-:Y:S05]  /*8770*/  WARPSYNC.COLLECTIVE R216, `(.L_x_12197) ;  /* 0x00000000d8087348 */ /* 0x000fea0003c00000 */
[----:B------:R0:W1:Y:S02]  /*8780*/  SHFL.BFLY P0, R101, R218, R220, R222 ;  /* 0x0c0000dcda657389 */ /* 0x00006400000000de */
[----:B01----:R-:W-:Y:S01]  /*8790*/  ENDCOLLECTIVE ;  /* 0x000000000000791b */ /* 0x003fe20003800000 */
.L_x_12197:
[----:B------:R-:W-:Y:S01]  /*87a0*/  MOV R99, R101 ;  /* 0x0000006500637202 */ /* 0x000fe20000000f00 */
[----:B------:R-:W-:Y:S06]  /*87b0*/  BRA `(.L_x_12198) ;  /* 0xffffff9400f47947 */ /* 0x000fec000383ffff */
.L_x_12181:
[----:B------:R-:W-:Y:S01]  /*87c0*/  HFMA2.MMA R4, -RZ, RZ, 0, 9.5367431640625e-07 ;  /* 0x00000010ff047435 */ /* 0x000fe200000001ff */
[----:B------:R-:W-:Y:S02]  /*87d0*/  MOV R9, R152 ;  /* 0x0000009800097202 */ /* 0x000fe40000000f00 */
[----:B------:R-:W-:Y:S02]  /*87e0*/  MOV R11, 0x1f ;  /* 0x0000001f000b7802 */ /* 0x000fe40000000f00 */
[----:B------:R-:W-:-:S07]  /*87f0*/  MOV R216, 0xffffffff ;  /* 0xffffffff00d87802 */ /* 0x000fce0000000f00 */
[----:B--2--5:R-:W-:Y:S05]  /*8800*/  WARPSYNC.COLLECTIVE R216, `(.L_x_12199) ;  /* 0x00000000d8087348 */ /* 0x024fea0003c00000 */
[----:B------:R0:W1:Y:S02]  /*8810*/  SHFL.DOWN P0, R7, R9, R4, R11 ;  /* 0x0800000409077389 */ /* 0x000064000000000b */
[----:B012--5:R-:W-:Y:S01]  /*8820*/  ENDCOLLECTIVE ;  /* 0x000000000000791b */ /* 0x027fe20003800000 */
.L_x_12199:
[----:B------:R-:W-:Y:S01]  /*8830*/  HFMA2.MMA R4, -RZ, RZ, 0, 4.76837158203125e-07 ;  /* 0x00000008ff047435 */ /* 0x000fe200000001ff */
[----:B------:R-:W-:-:S04]  /*8840*/  MOV R3, R7 ;  /* 0x0000000700037202 */ /* 0x000fc80000000f00 */
[----:B------:R-:W-:-:S04]  /*8850*/  FMNMX R3, R3, R152, !PT ;  /* 0x0000009803037209 */ /* 0x000fc80007800000 */
[----:B------:R-:W-:-:S07]  /*8860*/  MOV R9, R3 ;  /* 0x0000000300097202 */ /* 0x000fce0000000f00 */
[----:B------:R-:W-:Y:S05]  /*8870*/  WARPSYNC.COLLECTIVE R216, `(.L_x_12200) ;  /* 0x00000000d8087348 */ /* 0x000fea0003c00000 */
[----:B------:R0:W1:Y:S02]  /*8880*/  SHFL.DOWN P0, R7, R9, R4, R11 ;  /* 0x0800000409077389 */ /* 0x000064000000000b */
[----:B01----:R-:W-:Y:S01]  /*8890*/  ENDCOLLECTIVE ;  /* 0x000000000000791b */ /* 0x003fe20003800000 */
.L_x_12200:
[----:B------:R-:W-:Y:S01]  /*88a0*/  HFMA2.MMA R4, -RZ, RZ, 0, 2.384185791015625e-07 ;  /* 0x00000004ff047435 */ /* 0x000fe200000001ff */
[----:B------:R-:W-:-:S04]  /*88b0*/  MOV R0, R7 ;  /* 0x0000000700007202 */ /* 0x000fc80000000f00 */
[----:B------:R-:W-:-:S04]  /*88c0*/  FMNMX R0, R3, R0, !PT ;  /* 0x0000000003007209 */ /* 0x000fc80007800000 */
[----:B------:R-:W-:-:S07]  /*88d0*/  MOV R9, R0 ;  /* 0x0000000000097202 */ /* 0x000fce0000000f00 */
[----:B------:R-:W-:Y:S05]  /*88e0*/  WARPSYNC.COLLECTIVE R216, `(.L_x_12201) ;  /* 0x00000000d8087348 */ /* 0x000fea0003c00000 */
[----:B------:R0:W1:Y:S02]  /*88f0*/  SHFL.DOWN P0, R7, R9, R4, R11 ;  /* 0x0800000409077389 */ /* 0x000064000000000b */
[----:B01----:R-:W-:Y:S01]  /*8900*/  ENDCOLLECTIVE ;  /* 0x000000000000791b */ /* 0x003fe20003800000 */
.L_x_12201:
[----:B------:R-:W-:Y:S01]  /*8910*/  HFMA2.MMA R4, -RZ, RZ, 0, 1.1920928955078125e-07 ;  /* 0x00000002ff047435 */ /* 0x000fe200000001ff */
[----:B------:R-:W-:-:S04]  /*8920*/  MOV R5, R7 ;  /* 0x0000000700057202 */ /* 0x000fc80000000f00 */
[----:B------:R-:W-:-:S04]  /*8930*/  FMNMX R5, R0, R5, !PT ;  /* 0x0000000500057209 */ /* 0x000fc80007800000 */
[----:B------:R-:W-:-:S07]  /*8940*/  MOV R9, R5 ;  /* 0x0000000500097202 */ /* 0x000fce0000000f00 */
[----:B------:R-:W-:Y:S05]  /*8950*/  WARPSYNC.COLLECTIVE R216, `(.L_x_12202) ;  /* 0x00000000d8087348 */ /* 0x000fea0003c00000 */
[----:B------:R0:W1:Y:S02]  /*8960*/  SHFL.DOWN P0, R7, R9, R4, R11 ;  /* 0x0800000409077389 */ /* 0x000064000000000b */
[----:B01----:R-:W-:Y:S01]  /*8970*/  ENDCOLLECTIVE ;  /* 0x000000000000791b */ /* 0x003fe20003800000 */
.L_x_12202:
[----:B------:R-:W-:Y:S01]  /*8980*/  HFMA2.MMA R4, -RZ, RZ, 0, 5.9604644775390625e-08 ;  /* 0x00000001ff047435 */ /* 0x000fe200000001ff */
[----:B------:R-:W-:-:S04]  /*8990*/  MOV R2, R7 ;  /* 0x0000000700027202 */ /* 0x000fc80000000f00 */
[----:B------:R-:W-:-:S04]  /*89a0*/  FMNMX R2, R5, R2, !PT ;  /* 0x0000000205027209 */ /* 0x000fc80007800000 */
[----:B------:R-:W-:-:S07]  /*89b0*/  MOV R9, R2 ;  /* 0x0000000200097202 */ /* 0x000fce0000000f00 */
[----:B------:R-:W-:Y:S05]  /*89c0*/  WARPSYNC.COLLECTIVE R216, `(.L_x_12203) ;  /* 0x00000000d8087348 */ /* 0x000fea0003c00000 */
[----:B------:R0:W1:Y:S02]  /*89d0*/  SHFL.DOWN P0, R7, R9, R4, R11 ;  /* 0x0800000409077389 */ /* 0x000064000000000b */
[----:B01----:R-:W-:Y:S01]  /*89e0*/  ENDCOLLECTIVE ;  /* 0x000000000000791b */ /* 0x003fe20003800000 */
.L_x_12203:
[----:B------:R-:W-:Y:S05]  /*89f0*/  BRA `(.L_x_12204) ;  /* 0xffffffe8006c7947 */ /* 0x000fea000383ffff */
.L_x_12184:
[----:B------:R-:W-:Y:S01]  /*8a00*/  HFMA2.MMA R4, -RZ, RZ, 0, 1.1920928955078125e-07 ;  /* 0x00000002ff047435 */ /* 0x000fe200000001ff */
[----:B-1----:R-:W-:Y:S02]  /*8a10*/  MOV R9, R0 ;  /* 0x0000000000097202 */ /* 0x002fe40000000f00 */
[----:B------:R-:W-:Y:S02]  /*8a20*/  MOV R11, 0x1f ;  /* 0x0000001f000b7802 */ /* 0x000fe40000000f00 */
[----:B------:R-:W-:-:S07]  /*8a30*/  MOV R216, 0xffffffff ;  /* 0xffffffff00d87802 */ /* 0x000fce0000000f00 */
[----:B0----5:R-:W-:Y:S05]  /*8a40*/  WARPSYNC.COLLECTIVE R216, `(.L_x_12205) ;  /* 0x00000000d8087348 */ /* 0x021fea0003c00000 */
[----:B------:R1:W2:Y:S02]  /*8a50*/  SHFL.DOWN P0, R7, R9, R4, R11 ;  /* 0x0800000409077389 */ /* 0x0002a4000000000b */
[----:B012--5:R-:W-:Y:S01]  /*8a60*/  ENDCOLLECTIVE ;  /* 0x000000000000791b */ /* 0x027fe20003800000 */
.L_x_12205:
[----:B------:R-:W-:Y:S01]  /*8a70*/  HFMA2.MMA R4, -RZ, RZ, 0, 5.9604644775390625e-08 ;  /* 0x00000001ff047435 */ /* 0x000fe200000001ff */
[----:B------:R-:W-:-:S04]  /*8a80*/  MOV R3, R7 ;  /* 0x0000000700037202 */ /* 0x000fc80000000f00 */
[----:B------:R-:W-:-:S04]  /*8a90*/  FMNMX R3, R3, R0, !PT ;  /* 0x0000000003037209 */ /* 0x000fc80007800000 */
[----:B------:R-:W-:-:S07]  /*8aa0*/  MOV R9, R3 ;  /* 0x0000000300097202 */ /* 0x000fce0000000f00 */
[----:B------:R-:W-:Y:S05]  /*8ab0*/  WARPSYNC.COLLECTIVE R216, `(.L_x_12206) ;  /* 0x00000000d8087348 */ /* 0x000fea0003c00000 */
[----:B------:R0:W1:Y:S02]  /*8ac0*/  SHFL.DOWN P0, R7, R9, R4, R11 ;  /* 0x0800000409077389 */ /* 0x000064000000000b */
[----:B01----:R-:W-:Y:S01]  /*8ad0*/  ENDCOLLECTIVE ;  /* 0x000000000000791b */ /* 0x003fe20003800000 */
.L_x_12206:
[----:B------:R-:W-:Y:S01]  /*8ae0*/  MOV R2, R7 ;  /* 0x0000000700027202 */ /* 0x000fe20000000f00 */
[----:B------:R-:W-:Y:S06]  /*8af0*/  BRA `(.L_x_12207) ;  /* 0xffffffe8009c7947 */ /* 0x000fec000383ffff */
        .weak           $__internal_191_$__cuda_sm20_rcp_rn_f32_slowpath
        .type           $__internal_191_$__cuda_sm20_rcp_rn_f32_slowpath,@function
        .size           $__internal_191_$__cuda_sm20_rcp_rn_f32_slowpath,(.L_x_14527 - $__internal_191_$__cuda_sm20_rcp_rn_f32_slowpath)
$__internal_191_$__cuda_sm20_rcp_rn_f32_slowpath:
        /* <DEDUP_REMOVED lines=15> */
.L_x_12209:
        /* <DEDUP_REMOVED lines=33> */
.L_x_12211:
[----:B------:R-:W0:Y:S02]  /*8e00*/  MUFU.RCP R0, R0 ;  /* 0x0000000000007308 */ /* 0x000e240000001000 */
.L_x_12210:
[----:B------:R-:W-:Y:S05]  /*8e10*/  BSYNC B1 ;  /* 0x0000000000017941 */ /* 0x000fea0003800000 */
.L_x_12208:
[----:B------:R-:W-:-:S04]  /*8e20*/  MOV R97, 0x0 ;  /* 0x0000000000617802 */ /* 0x000fc80000000f00 */
[----:B0-----:R-:W-:Y:S05]  /*8e30*/  RET.REL.NODEC R96 `(_ZN18transformer_engine13normalization19ln_fwd_tuned_kernelINS0_13Kernel_traitsI6__halfS3_13__nv_fp8_e4m3fjLj49152ELj4ELj1ELj4ELj16ENS0_18Kernel_traits_baseILj49152ES3_S3_S4_fjLj128EEEEEEEvNS0_19ForwardKernelParamsE) ;  /* 0xffffff7060707950 */ /* 0x001fea0003c3ffff */
.L_x_12212:
        /* <DEDUP_REMOVED lines=12> */
.L_x_14527:


//--------------------- .text._ZN18transformer_engine13normalization19ln_fwd_tuned_kernelINS0_13Kernel_traitsI6__halfS3_13__nv_fp8_e4m3fjLj40960ELj4ELj1ELj4ELj16ENS0_18Kernel_traits_baseILj40960ES3_S3_S4_fjLj128EEEEEEEvNS0_19ForwardKernelParamsE --------------------------
	.section	.text._ZN18transformer_engine13normalization19ln_fwd_tuned_kernelINS0_13Kernel_traitsI6__halfS3_13__nv_fp8_e4m3fjLj40960ELj4ELj1ELj4ELj16ENS0_18Kernel_traits_baseILj40960ES3_S3_S4_fjLj128EEEEEEEvNS0_19ForwardKernelParamsE,"ax",@progbits
	.align	128
        .global         _ZN18transformer_engine13normalization19ln_fwd_tuned_kernelINS0_13Kernel_traitsI6__halfS3_13__nv_fp8_e4m3fjLj40960ELj4ELj1ELj4ELj16ENS0_18Kernel_traits_baseILj40960ES3_S3_S4_fjLj128EEEEEEEvNS0_19ForwardKernelParamsE
        .type           _ZN18transformer_engine13normalization19ln_fwd_tuned_kernelINS0_13Kernel_traitsI6__halfS3_13__nv_fp8_e4m3fjLj40960ELj4ELj1ELj4ELj16ENS0_18Kernel_traits_baseILj40960ES3_S3_S4_fjLj128EEEEEEEvNS0_19ForwardKernelParamsE,@function
        .size           _ZN18transformer_engine13normalization19ln_fwd_tuned_kernelINS0_13Kernel_traitsI6__halfS3_13__nv_fp8_e4m3fjLj40960ELj4ELj1ELj4ELj16ENS0_18Kernel_traits_baseILj40960ES3_S3_S4_fjLj128EEEEEEEvNS0_19ForwardKernelParamsE,(.L_x_14528 - _ZN18transformer_engine13normalization19ln_fwd_tuned_kernelINS0_13Kernel_traitsI6__halfS3_13__nv_fp8_e4m3fjLj40960ELj4ELj1ELj4ELj16ENS0_18Kernel_traits_baseILj40960ES3_S3_S4_fjLj128EEEEEEEvNS0_19ForwardKernelParamsE)
        .other          _ZN18transformer_engine13normalization19ln_fwd_tuned_kernelINS0_13Kernel_traitsI6__halfS3_13__nv_fp8_e4m3fjLj40960ELj4ELj1ELj4ELj16ENS0_18Kernel_traits_baseILj40960ES3_S3_S4_fjLj128EEEEEEEvNS0_19ForwardKernelParamsE,@"STO_CUDA_ENTRY STV_DEFAULT"
_ZN18transformer_engine13normalization19ln_fwd_tuned_kernelINS0_13Kernel_traitsI6__halfS3_13__nv_fp8_e4m3fjLj40960ELj4ELj1ELj4ELj16ENS0_18Kernel_traits_baseILj40960ES3_S3_S4_fjLj128EEEEEEEvNS0_19ForwardKernelParamsE:
.text._ZN18transformer_engine13normalization19ln_fwd_tuned_kernelINS0_13Kernel_traitsI6__halfS3_13__nv_fp8_e4m3fjLj40960ELj4ELj1ELj4ELj16ENS0_18Kernel_traits_baseILj40960ES3_S3_S4_fjLj128EEEEEEEvNS0_19ForwardKernelParamsE:
        /* <DEDUP_REMOVED lines=49> */
.L_x_12229:
[----:B------:R-:W1:Y:S01]  /*0310*/  LDC.64 R116, c[0x0][0x220] ;  /* 0x00008800ff747b82 */ /* 0x000e620000000a00 */
[----:B------:R-:W-:-:S04]  /*0320*/  SHF.L.U32 R0, R136, 0x7, RZ ;  /* 0x0000000788007819 */ /* 0x000fc800000006ff */
[----:B------:R-:W-:-:S04]  /*0330*/  LOP3.LUT R0, R0, 0x180, R133, 0xe2, !PT ;  /* 0x0000018000007812 */ /* 0x000fc800078ee285 */
[----:B------:R-:W-:-:S05]  /*0340*/  LOP3.LUT R0, R0, 0x60, R135, 0xf8, !PT ;  /* 0x0000006000007812 */ /* 0x000fca00078ef887 */
[----:B0-2---:R-:W-:-:S04]  /*0350*/  IMAD R3, R131, 0x1400, R0 ;  /* 0x0000140083037824 */ /* 0x005fc800078e0200 */
        /* <DEDUP_REMOVED lines=376> */
.L_x_12248:
        /* <DEDUP_REMOVED lines=8> */
[----:B------:R-:W-:Y:S02]  /*1b60*/  @!P1 IADD3 R3, R80, R0, RZ ;  /* 0x0000000050039210 */ /* 0x000fe40007ffe0ff */
[----:B------:R-:W-:Y:S02]  /*1b70*/  @!P3 IADD3 R80, R133, R80, RZ ;  /* 0x000000508550b210 */ /* 0x000fe40007ffe0ff */
[----:B------:R-:W-:Y:S02]  /*1b80*/  LOP3.LUT P4, RZ, R0, 0x1f, R135, 0xf8, !PT ;  /* 0x0000001f00ff7812 */ /* 0x000fe4000788f887 */
[----:B--2---:R-:W-:Y:S02]  /*1b90*/  @!P1 LEA R82, R82, R81, 0x18 ;  /* 0x0000005152529211 */ /* 0x004fe400078ec0ff */
[----:B------:R-:W-:Y:S02]  /*1ba0*/  @!P3 MOV R81, 0x400 ;  /* 0x000004000051b802 */ /* 0x000fe40000000f00 */
[----:B------:R-:W-:Y:S01]  /*1bb0*/  @!P1 LEA R83, R3, R82, 0x3 ;  /* 0x0000005203539211 */ /* 0x000fe200078e18ff */
[----:B-1----:R-:W-:Y:S01]  /*1bc0*/  FADD R3, R84, R85 ;  /* 0x0000005554037221 */ /* 0x002fe20000000000 */
[----:B------:R-:W-:-:S04]  /*1bd0*/  @!P3 IADD3 R81, R81, 0x10, RZ ;  /* 0x000000105151b810 */ /* 0x000fc80007ffe0ff */
[----:B------:R-:W-:Y:S01]  /*1be0*/  @!P1 STS.64 [R83], R2 ;  /* 0x0000000253009388 */ /* 0x000fe20000000a00 */
[----:B---3--:R-:W-:-:S04]  /*1bf0*/  @!P3 LEA R85, R138, R81, 0x18 ;  /* 0x000000518a55b211 */ /* 0x008fc800078ec0ff */
        /* <DEDUP_REMOVED lines=16> */
[----:B012--5:R-:W-:Y:S05]  /*1d00*/  CALL.REL.NOINC `($__internal_192_$__cuda_sm20_rcp_rn_f32_slowpath) ;  /* 0x0000005800d07944 */ /* 0x027fea0003c00000 */
[----:B------:R-:W-:Y:S05]  /*1d10*/  BRA `(.L_x_12217) ;  /* 0x0000000000107947 */ /* 0x000fea0003800000 */
.L_x_12216:
[----:B------:R-:W3:Y:S02]  /*1d20*/  MUFU.RCP R3, R82 ;  /* 0x0000005200037308 */ /* 0x000ee40000001000 */
[----:B---3--:R-:W-:-:S04]  /*1d30*/  FFMA R0, R82, R3, -1 ;  /* 0xbf80000052007423 */ /* 0x008fc80000000003 */
[----:B------:R-:W-:-:S04]  /*1d40*/  FADD.FTZ R0, -R0, -RZ ;  /* 0x800000ff00007221 */ /* 0x000fc80000010100 */
[----:B------:R-:W-:-:S07]  /*1d50*/  FFMA R0, R3, R0, R3 ;  /* 0x0000000003007223 */ /* 0x000fce0000000003 */
.L_x_12217:
[----:B------:R-:W-:Y:S05]  /*1d60*/  BSYNC B0 ;  /* 0x0000000000007941 */ /* 0x000fea0003800000 */
.L_x_12215:
        /* <DEDUP_REMOVED lines=19> */
[----:B-----5:R-:W-:Y:S05]  /*1ea0*/  CALL.REL.NOINC `($__internal_192_$__cuda_sm20_rcp_rn_f32_slowpath) ;  /* 0x0000005800687944 */ /* 0x020fea0003c00000 */
[----:B------:R-:W-:Y:S05]  /*1eb0*/  BRA `(.L_x_12220) ;  /* 0x0000000000107947 */ /* 0x000fea0003800000 */
.L_x_12219:
[----:B------:R-:W0:Y:S02]  /*1ec0*/  MUFU.RCP R0, R2 ;  /* 0x0000000200007308 */ /* 0x000e240000001000 */
[----:B0-----:R-:W-:-:S04]  /*1ed0*/  FFMA R2, R2, R0, -1 ;  /* 0xbf80000002027423 */ /* 0x001fc80000000000 */
[----:B------:R-:W-:-:S04]  /*1ee0*/  FADD.FTZ R3, -R2, -RZ ;  /* 0x800000ff02037221 */ /* 0x000fc80000010100 */
[----:B------:R-:W-:-:S07]  /*1ef0*/  FFMA R0, R0, R3, R0 ;  /* 0x0000000300007223 */ /* 0x000fce0000000000 */
.L_x_12220:
[----:B------:R-:W-:Y:S05]  /*1f00*/  BSYNC B0 ;  /* 0x0000000000007941 */ /* 0x000fea0003800000 */
.L_x_12218:
        /* <DEDUP_REMOVED lines=13> */
[----:B------:R-:W-:Y:S02]  /*1fe0*/  LEA.HI R81, R135, R132, RZ, 0x19 ;  /* 0x0000008487517211 */ /* 0x000fe400078fc8ff */
[----:B------:R-:W-:Y:S01]  /*1ff0*/  SHFL.IDX PT, R82, R82, RZ, 0x1f ;  /* 0x00001fff52527589 */ /* 0x000fe200000e0000 */
[----:B------:R-:W2:Y:S01]  /*2000*/  @!P3 LDC.64 R2, c[0x0][0x240] ;  /* 0x00009000ff02bb82 */ /* 0x000ea20000000a00 */
[----:B0-----:R-:W-:-:S04]  /*2010*/  SHF.L.U32 R83, R146, 0x2, RZ ;  /* 0x0000000292537819 */ /* 0x001fc800000006ff */
[----:B------:R-:W-:Y:S02]  /*2020*/  LOP3.LUT R0, R138, R83, RZ, 0xc0, !PT ;  /* 0x000000538a007212 */ /* 0x000fe400078ec0ff */
[----:B------:R-:W0:Y:S02]  /*2030*/  SHFL.IDX PT, R83, R80, RZ, 0x1f ;  /* 0x00001fff50537589 */ /* 0x000e2400000e0000 */
        /* <DEDUP_REMOVED lines=10> */
[----:B0-----:R0:W-:Y:S01]  /*20e0*/  @!P4 STG.E.64 desc[UR4][R84.64], R82 ;  /* 0x000000525400c986 */ /* 0x0011e2000c101b04 */
        /* <DEDUP_REMOVED lines=19> */
.L_x_12222:
[----:B------:R-:W2:Y:S04]  /*2220*/  LDG.E.STRONG.GPU R0, desc[UR4][R82.64] ;  /* 0x0000000452007981 */ /* 0x000ea8000c1ef900 */
[----:B--2---:R-:W-:Y:S01]  /*2230*/  CCTL.IVALL ;  /* 0x00000000ff00798f */ /* 0x004fe20002000000 */
[----:B------:R-:W-:Y:S05]  /*2240*/  YIELD ;  /* 0x0000000000007946 */ /* 0x000fea0003800000 */
[----:B------:R-:W-:-:S13]  /*2250*/  ISETP.NE.AND P0, PT, R0, R80, PT ;  /* 0x000000500000720c */ /* 0x000fda0003f05270 */
[----:B------:R-:W-:Y:S05]  /*2260*/  @P0 BRA `(.L_x_12222) ;  /* 0xfffffffc00ec0947 */ /* 0x000fea000383ffff */
.L_x_12221:
        /* <DEDUP_REMOVED lines=20> */
[----:B012--5:R-:W-:Y:S05]  /*23b0*/  CALL.REL.NOINC `($__internal_192_$__cuda_sm20_rcp_rn_f32_slowpath) ;  /* 0x0000005400247944 */ /* 0x027fea0003c00000 */
[----:B------:R-:W-:Y:S05]  /*23c0*/  BRA `(.L_x_12225) ;  /* 0x0000000000107947 */ /* 0x000fea0003800000 */
.L_x_12224:
[----:B------:R-:W3:Y:S02]  /*23d0*/  MUFU.RCP R3, R82 ;  /* 0x0000005200037308 */ /* 0x000ee40000001000 */
[----:B---3--:R-:W-:-:S04]  /*23e0*/  FFMA R0, R82, R3, -1 ;  /* 0xbf80000052007423 */ /* 0x008fc80000000003 */
[----:B------:R-:W-:-:S04]  /*23f0*/  FADD.FTZ R0, -R0, -RZ ;  /* 0x800000ff00007221 */ /* 0x000fc80000010100 */
[----:B------:R-:W-:-:S07]  /*2400*/  FFMA R0, R3, R0, R3 ;  /* 0x0000000003007223 */ /* 0x000fce0000000003 */
.L_x_12225:
[----:B------:R-:W-:Y:S05]  /*2410*/  BSYNC B0 ;  /* 0x0000000000007941 */ /* 0x000fea0003800000 */
.L_x_12223:
        /* <DEDUP_REMOVED lines=21> */
.L_x_12227:
[----:B------:R-:W0:Y:S02]  /*2570*/  MUFU.RCP R0, R2 ;  /* 0x0000000200007308 */ /* 0x000e240000001000 */
[----:B0-----:R-:W-:-:S04]  /*2580*/  FFMA R2, R2, R0, -1 ;  /* 0xbf80000002027423 */ /* 0x001fc80000000000 */
[----:B------:R-:W-:-:S04]  /*2590*/  FADD.FTZ R3, -R2, -RZ ;  /* 0x800000ff02037221 */ /* 0x000fc80000010100 */
[----:B------:R-:W-:-:S07]  /*25a0*/  FFMA R0, R0, R3, R0 ;  /* 0x0000000300007223 */ /* 0x000fce0000000000 */
.L_x_12228:
[----:B------:R-:W-:Y:S05]  /*25b0*/  BSYNC B0 ;  /* 0x0000000000007941 */ /* 0x000fea0003800000 */
.L_x_12226:
[----:B------:R-:W-:Y:S01]  /*25c0*/  FADD R2, R85, -R148 ;  /* 0x8000009455027221 */ /* 0x000fe20000000000 */
[----:B------:R-:W-:Y:S01]  /*25d0*/  ISETP.NE.AND P2, PT, R129, RZ, PT ;  /* 0x000000ff8100720c */ /* 0x000fe20003f45270 */
[----:B-----5:R-:W-:Y:S01]  /*25e0*/  HADD2.F32 R84, -RZ, R40.H0_H0 ;  /* 0x20000028ff547230 */ /* 0x020fe20000004100 */
[----:B------:R-:W-:Y:S01]  /*25f0*/  ULDC.64 UR8, c[0x0][0x288] ;  /* 0x0000a20000087ab9 */ /* 0x000fe20000000a00 */
[----:B------:R-:W-:Y:S01]  /*2600*/  FMUL R3, R2, R2 ;  /* 0x0000000202037220 */ /* 0x000fe20000400000 */
[----:B------:R-:W-:Y:S01]  /*2610*/  HADD2.F32 R138, -RZ, R140.H1_H1 ;  /* 0x3000008cff8a7230 */ /* 0x000fe20000004100 */
[----:B------:R-:W-:Y:S01]  /*2620*/  ISETP.NE.AND P1, PT, RZ, UR6, PT ;  /* 0x00000006ff007c0c */ /* 0x000fe2000bf25270 */
[----:B------:R-:W-:Y:S02]  /*2630*/  HADD2.F32 R150, -RZ, R42.H0_H0 ;  /* 0x2000002aff967230 */ /* 0x000fe40000004100 */
[----:B------:R-:W-:Y:S01]  /*2640*/  FMUL R2, R82, R3 ;  /* 0x0000000352027220 */ /* 0x000fe20000400000 */
[----:B------:R-:W-:Y:S01]  /*2650*/  FADD R3, R81, R80 ;  /* 0x0000005051037221 */ /* 0x000fe20000000000 */
[----:B------:R-:W-:Y:S01]  /*2660*/  HADD2.F32 R144, -RZ, R40.H1_H1 ;  /* 0x30000028ff907230 */ /* 0x000fe20000004100 */
[----:B------:R-:W0:Y:S01]  /*2670*/  LDC R80, c[0x0][0x268] ;  /* 0x00009a00ff507b82 */ /* 0x000e220000000800 */
[C---:B------:R-:W-:Y:S01]  /*2680*/  FMUL R2, R83.reuse, R2 ;  /* 0x0000000253027220 */ /* 0x040fe20000400000 */
[----:B------:R-:W-:Y:S01]  /*2690*/  FMUL R83, R83, R148 ;  /* 0x0000009453537220 */ /* 0x000fe20000400000 */
[----:B------:R-:W-:-:S02]  /*26a0*/  HADD2.F32 R148, -RZ, R142.H0_H0 ;  /* 0x2000008eff947230 */ /* 0x000fc40000004100 */
[----:B------:R-:W-:Y:S01]  /*26b0*/  @P2 FADD R138, R138, 1 ;  /* 0x3f8000008a8a2421 */ /* 0x000fe20000000000 */
[-C--:B------:R-:W-:Y:S01]  /*26c0*/  FFMA R3, R2, R0.reuse, R3 ;  /* 0x0000000002037223 */ /* 0x080fe20000000003 */
[----:B------:R-:W-:Y:S01]  /*26d0*/  FFMA R83, R82, R85, R83 ;  /* 0x0000005552537223 */ /* 0x000fe20000000053 */
[----:B------:R-:W-:Y:S02]  /*26e0*/  HADD2.F32 R82, -RZ, R140.H0_H0 ;  /* 0x2000008cff527230 */ /* 0x000fe40000004100 */
[----:B------:R-:W-:Y:S01]  /*26f0*/  @P2 FADD R148, R148, 1 ;  /* 0x3f80000094942421 */ /* 0x000fe20000000000 */
[----:B------:R-:W-:Y:S02]  /*2700*/  HADD2.F32 R146, -RZ, R41.H1_H1 ;  /* 0x30000029ff927230 */ /* 0x000fe40000004100 */
        /* <DEDUP_REMOVED lines=11> */
[----:B------:R-:W-:Y:S02]  /*27c0*/  HADD2.F32 R160, -RZ, R79.H1_H1 ;  /* 0x3000004fffa07230 */ /* 0x000fe40000004100 */
[----:B------:R-:W-:Y:S01]  /*27d0*/  @P2 FADD R156, R156, 1 ;  /* 0x3f8000009c9c2421 */ /* 0x000fe20000000000 */
[----:B------:R-:W-:Y:S01]  /*27e0*/  HADD2.F32 R164, -RZ, R72.H0_H0 ;  /* 0x20000048ffa47230 */ /* 0x000fe20000004100 */
[----:B------:R-:W-:Y:S01]  /*27f0*/  LOP3.LUT R147, R147, 0xffffff00, RZ, 0xc0, !PT ;  /* 0xffffff0093937812 */ /* 0x000fe200078ec0ff */
[----:B------:R-:W-:Y:S02]  /*2800*/  HADD2.F32 R162, -RZ, R39.H1_H1 ;  /* 0x30000027ffa27230 */ /* 0x000fe40000004100 */
[----:B------:R-:W-:Y:S01]  /*2810*/  @P2 FADD R160, R160, 1 ;  /* 0x3f800000a0a02421 */ /* 0x000fe20000000000 */
[----:B------:R-:W-:-:S02]  /*2820*/  HADD2.F32 R166, -RZ, R32.H0_H0 ;  /* 0x20000020ffa67230 */ /* 0x000fc40000004100 */
[----:B------:R-:W-:Y:S01]  /*2830*/  @P2 FADD R164, R164, 1 ;  /* 0x3f800000a4a42421 */ /* 0x000fe20000000000 */
[----:B------:R-:W-:Y:S01]  /*2840*/  HADD2.F32 R170, -RZ, R74.H0_H0 ;  /* 0x2000004affaa7230 */ /* 0x000fe20000004100 */
[----:B------:R-:W-:Y:S01]  /*2850*/  LOP3.LUT R149, R149, 0xffffff00, RZ, 0xc0, !PT ;  /* 0xffffff0095957812 */ /* 0x000fe200078ec0ff */
[----:B------:R-:W-:Y:S01]  /*2860*/  HADD2.F32 R168, -RZ, R33.H1_H1 ;  /* 0x30000021ffa87230 */ /* 0x000fe20000004100 */
[----:B------:R-:W-:Y:S01]  /*2870*/  LOP3.LUT R151, R151, 0xffffff00, RZ, 0xc0, !PT ;  /* 0xffffff0097977812 */ /* 0x000fe200078ec0ff */
[----:B------:R-:W-:Y:S02]  /*2880*/  HADD2.F32 R172, -RZ, R34.H0_H0 ;  /* 0x20000022ffac7230 */ /* 0x000fe40000004100 */
[----:B------:R-:W-:Y:S01]  /*2890*/  @P2 FADD R170, R170, 1 ;  /* 0x3f800000aaaa2421 */ /* 0x000fe20000000000 */
[----:B0-----:R-:W-:Y:S01]  /*28a0*/  FFMA R80, R3, 2.4414062863797880709e-05, R80 ;  /* 0x37cccccd03507823 */ /* 0x001fe20000000050 */
[----:B------:R-:W-:Y:S01]  /*28b0*/  HADD2.F32 R176, -RZ, R68.H0_H0 ;  /* 0x20000044ffb07230 */ /* 0x000fe20000004100 */
[----:B------:R-:W-:Y:S01]  /*28c0*/  LOP3.LUT R155, R155, 0xffffff00, RZ, 0xc0, !PT ;  /* 0xffffff009b9b7812 */ /* 0x000fe200078ec0ff */
[----:B------:R-:W-:Y:S01]  /*28d0*/  HADD2.F32 R174, -RZ, R35.H1_H1 ;  /* 0x30000023ffae7230 */ /* 0x000fe20000004100 */
[----:B------:R-:W-:Y:S01]  /*28e0*/  LOP3.LUT R157, R157, 0xffffff00, RZ, 0xc0, !PT ;  /* 0xffffff009d9d7812 */ /* 0x000fe200078ec0ff */
[--C-:B-1----:R-:W-:Y:S01]  /*28f0*/  FADD R121, R121, -R2.reuse ;  /* 0x8000000279797221 */ /* 0x102fe20000000000 */
        /* <DEDUP_REMOVED lines=28> */
[----:B------:R-:W-:Y:S02]  /*2ac0*/  HADD2.F32 R178, -RZ, R28.H0_H0 ;  /* 0x2000001cffb27230 */ /* 0x000fe40000004100 */
[----:B------:R-:W-:Y:S01]  /*2ad0*/  @P2 FADD R176, R176, 1 ;  /* 0x3f800000b0b02421 */ /* 0x000fe20000000000 */
[--C-:B------:R-:W-:Y:S01]  /*2ae0*/  FADD R205, R205, -R2.reuse ;  /* 0x80000002cdcd7221 */ /* 0x100fe20000000000 */
[--C-:B------:R-:W-:Y:S01]  /*2af0*/  FADD R207, R207, -R2.reuse ;  /* 0x80000002cfcf7221 */ /* 0x100fe20000000000 */
[--C-:B------:R-:W-:Y:S01]  /*2b00*/  FADD R93, R93, -R2.reuse ;  /* 0x800000025d5d7221 */ /* 0x100fe20000000000 */
[--C-:B------:R-:W-:Y:S01]  /*2b10*/  FADD R209, R209, -R2.reuse ;  /* 0x80000002d1d17221 */ /* 0x100fe20000000000 */
[----:B-1----:R-:W-:Y:S01]  /*2b20*/  @!P0 FMUL R0, R0, 4096 ;  /* 0x4580000000008820 */ /* 0x002fe20000400000 */
[----:B------:R-:W-:Y:S02]  /*2b30*/  HADD2.F32 R180, -RZ, R30.H0_H0 ;  /* 0x2000001effb47230 */ /* 0x000fe40000004100 */
[----:B------:R-:W-:Y:S01]  /*2b40*/  FADD R211, R211, -R2 ;  /* 0x80000002d3d37221 */ /* 0x000fe20000000000 */
[----:B------:R-:W-:-:S02]  /*2b50*/  HADD2.F32 R182, -RZ, R64.H0_H0 ;  /* 0x20000040ffb67230 */ /* 0x000fc40000004100 */
[C---:B------:R-:W-:Y:S01]  /*2b60*/  FMUL R121, R0.reuse, R121 ;  /* 0x0000007900797220 */ /* 0x040fe20000400000 */
[C---:B------:R-:W-:Y:S01]  /*2b70*/  FMUL R165, R0.reuse, R165 ;  /* 0x000000a500a57220 */ /* 0x040fe20000400000 */
[C---:B------:R-:W-:Y:S01]  /*2b80*/  FMUL R167, R0.reuse, R167 ;  /* 0x000000a700a77220 */ /* 0x040fe20000400000 */
[C---:B------:R-:W-:Y:S01]  /*2b90*/  FMUL R163, R0.reuse, R163 ;  /* 0x000000a300a37220 */ /* 0x040fe20000400000 */
[----:B------:R-:W-:Y:S01]  /*2ba0*/  FFMA R3, R121, R82, R84 ;  /* 0x0000005279037223 */ /* 0x000fe20000000054 */
[--C-:B------:R-:W-:Y:S02]  /*2bb0*/  HADD2.F32 R82, -RZ, R141.reuse.H0_H0 ;  /* 0x2000008dff527230 */ /* 0x100fe40000004100 */
[----:B------:R-:W-:Y:S01]  /*2bc0*/  FMUL R169, R0, R169 ;  /* 0x000000a900a97220 */ /* 0x000fe20000400000 */
[----:B------:R-:W-:Y:S02]  /*2bd0*/  HADD2.F32 R84, -RZ, R141.H1_H1 ;  /* 0x3000008dff547230 */ /* 0x000fe40000004100 */
[----:B------:R-:W-:Y:S01]  /*2be0*/  FFMA R83, R163, R138, R144 ;  /* 0x0000008aa3537223 */ /* 0x000fe20000000090 */
[----:B------:R-:W-:-:S02]  /*2bf0*/  HADD2.F32 R138, -RZ, R142.H1_H1 ;  /* 0x3000008eff8a7230 */ /* 0x000fc40000004100 */
[----:B------:R-:W-:Y:S01]  /*2c00*/  @P2 FADD R82, R82, 1 ;  /* 0x3f80000052522421 */ /* 0x000fe20000000000 */
[--C-:B------:R-:W-:Y:S02]  /*2c10*/  HADD2.F32 R144, -RZ, R143.reuse.H0_H0 ;  /* 0x2000008fff907230 */ /* 0x100fe40000004100 */
[----:B------:R-:W-:Y:S01]  /*2c20*/  @P2 FADD R84, R84, 1 ;  /* 0x3f80000054542421 */ /* 0x000fe20000000000 */
[----:B------:R-:W-:Y:S01]  /*2c30*/  FMUL R177, R0, R177 ;  /* 0x000000b100b17220 */ /* 0x000fe20000400000 */
[----:B------:R-:W-:Y:S01]  /*2c40*/  FFMA R82, R165, R82, R80 ;  /* 0x00000052a5527223 */ /* 0x000fe20000000050 */
[----:B------:R-:W-:Y:S01]  /*2c50*/  FFMA R80, R167, R148, R150 ;  /* 0x00000094a7507223 */ /* 0x000fe20000000096 */
[----:B------:R-:W-:Y:S02]  /*2c60*/  HADD2.F32 R148, -RZ, R143.H1_H1 ;  /* 0x3000008fff947230 */ /* 0x000fe40000004100 */
[----:B------:R-:W-:Y:S01]  /*2c70*/  FFMA R81, R169, R84, R146 ;  /* 0x00000054a9517223 */ /* 0x000fe20000000092 */
[----:B------:R-:W-:-:S02]  /*2c80*/  HADD2.F32 R150, -RZ, R43.H1_H1 ;  /* 0x3000002bff967230 */ /* 0x000fc40000004100 */
[----:B------:R-:W-:Y:S01]  /*2c90*/  @P2 FADD R138, R138, 1 ;  /* 0x3f8000008a8a2421 */ /* 0x000fe20000000000 */
[----:B------:R-:W-:Y:S02]  /*2ca0*/  HADD2.F32 R84, -RZ, R42.H1_H1 ;  /* 0x3000002aff547230 */ /* 0x000fe40000004100 */
[----:B------:R-:W-:Y:S01]  /*2cb0*/  @P2 FADD R148, R148, 1 ;  /* 0x3f80000094942421 */ /* 0x000fe20000000000 */
[C---:B------:R-:W-:Y:S01]  /*2cc0*/  FMUL R171, R0.reuse, R171 ;  /* 0x000000ab00ab7220 */ /* 0x040fe20000400000 */
[----:B------:R-:W-:Y:S01]  /*2cd0*/  FMUL R175, R0, R175 ;  /* 0x000000af00af7220 */ /* 0x000fe20000400000 */
[----:B------:R-:W-:Y:S02]  /*2ce0*/  HADD2.F32 R146, -RZ, R43.H0_H0 ;  /* 0x2000002bff927230 */ /* 0x000fe40000004100 */
[----:B------:R-:W-:Y:S01]  /*2cf0*/  @P2 FADD R144, R144, 1 ;  /* 0x3f80000090902421 */ /* 0x000fe20000000000 */
[----:B------:R-:W-:Y:S01]  /*2d00*/  FMUL R173, R0, R173 ;  /* 0x000000ad00ad7220 */ /* 0x000fe20000400000 */
[----:B------:R-:W-:Y:S01]  /*2d10*/  FFMA R85, R177, R148, R150 ;  /* 0x00000094b1557223 */ /* 0x000fe20000000096 */
[----:B------:R-:W-:Y:S01]  /*2d20*/  FFMA R138, R171, R138, R84 ;  /* 0x0000008aab8a7223 */ /* 0x000fe20000000054 */
[----:B------:R-:W-:-:S02]  /*2d30*/  HADD2.F32 R148, -RZ, R77.H0_H0 ;  /* 0x2000004dff947230 */ /* 0x000fc40000004100 */
[----:B------:R-:W-:Y:S01]  /*2d40*/  FFMA R84, R175, R152, R154 ;  /* 0x00000098af547223 */ /* 0x000fe2000000009a */
[----:B------:R-:W-:Y:S02]  /*2d50*/  HADD2.F32 R150, -RZ, R76.H1_H1 ;  /* 0x3000004cff967230 */ /* 0x000fe40000004100 */
[----:B------:R-:W-:Y:S01]  /*2d60*/  FFMA R121, R173, R144, R146 ;  /* 0x00000090ad797223 */ /* 0x000fe20000000092 */
[----:B------:R-:W-:Y:S02]  /*2d70*/  HADD2.F32 R152, -RZ, R77.H1_H1 ;  /* 0x3000004dff987230 */ /* 0x000fe40000004100 */
[----:B------:R-:W-:Y:S01]  /*2d80*/  @P2 FADD R148, R148, 1 ;  /* 0x3f80000094942421 */ /* 0x000fe20000000000 */
[----:B------:R-:W-:Y:S02]  /*2d90*/  HADD2.F32 R146, -RZ, R37.H0_H0 ;  /* 0x20000025ff927230 */ /* 0x000fe40000004100 */
[----:B------:R-:W-:Y:S01]  /*2da0*/  FMUL R181, R0, R181 ;  /* 0x000000b500b57220 */ /* 0x000fe20000400000 */
[----:B------:R-:W-:-:S02]  /*2db0*/  HADD2.F32 R144, -RZ, R36.H1_H1 ;  /* 0x30000024ff907230 */ /* 0x000fc40000004100 */
[----:B------:R-:W-:Y:S01]  /*2dc0*/  @P2 FADD R150, R150, 1 ;  /* 0x3f80000096962421 */ /* 0x000fe20000000000 */
[----:B------:R-:W-:Y:S02]  /*2dd0*/  HADD2.F32 R154, -RZ, R37.H1_H1 ;  /* 0x30000025ff9a7230 */ /* 0x000fe40000004100 */
[C---:B------:R-:W-:Y:S01]  /*2de0*/  FMUL R179, R0.reuse, R179 ;  /* 0x000000b300b37220 */ /* 0x040fe20000400000 */
[----:B------:R-:W-:Y:S01]  /*2df0*/  FMUL R185, R0, R185 ;  /* 0x000000b900b97220 */ /* 0x000fe20000400000 */
[----:B------:R-:W-:Y:S01]  /*2e00*/  @P2 FADD R152, R152, 1 ;  /* 0x3f80000098982421 */ /* 0x000fe20000000000 */
[----:B------:R-:W-:Y:S01]  /*2e10*/  FMUL R183, R0, R183 ;  /* 0x000000b700b77220 */ /* 0x000fe20000400000 */
[----:B------:R-:W-:Y:S01]  /*2e20*/  FFMA R148, R181, R148, R146 ;  /* 0x00000094b5947223 */ /* 0x000fe20000000092 */
[----:B------:R-:W-:Y:S01]  /*2e30*/  FFMA R150, R179, R150, R144 ;  /* 0x00000096b3967223 */ /* 0x000fe20000000090 */
[----:B------:R-:W-:Y:S01]  /*2e40*/  FFMA R146, R185, R156, R158 ;  /* 0x0000009cb9927223 */ /* 0x000fe2000000009e */
[----:B------:R-:W-:Y:S01]  /*2e50*/  FFMA R144, R183, R152, R154 ;  /* 0x00000098b7907223 */ /* 0x000fe2000000009a */
[----:B------:R-:W-:-:S02]  /*2e60*/  HADD2.F32 R156, -RZ, R78.H1_H1 ;  /* 0x3000004eff9c7230 */ /* 0x000fc40000004100 */
[C---:B------:R-:W-:Y:S01]  /*2e70*/  FMUL R187, R0.reuse, R187 ;  /* 0x000000bb00bb7220 */ /* 0x040fe20000400000 */
[----:B------:R-:W-:Y:S02]  /*2e80*/  HADD2.F32 R154, -RZ, R79.H0_H0 ;  /* 0x2000004fff9a7230 */ /* 0x000fe40000004100 */
[----:B------:R-:W-:Y:S01]  /*2e90*/  FMUL R189, R0, R189 ;  /* 0x000000bd00bd7220 */ /* 0x000fe20000400000 */
[----:B------:R-:W-:Y:S02]  /*2ea0*/  HADD2.F32 R152, -RZ, R38.H1_H1 ;  /* 0x30000026ff987230 */ /* 0x000fe40000004100 */
[----:B------:R-:W-:Y:S01]  /*2eb0*/  @P2 FADD R156, R156, 1 ;  /* 0x3f8000009c9c2421 */ /* 0x000fe20000000000 */
[----:B------:R-:W-:Y:S02]  /*2ec0*/  HADD2.F32 R158, -RZ, R39.H0_H0 ;  /* 0x20000027ff9e7230 */ /* 0x000fe40000004100 */
[----:B------:R-:W-:Y:S01]  /*2ed0*/  @P2 FADD R154, R154, 1 ;  /* 0x3f8000009a9a2421 */ /* 0x000fe20000000000 */
[C---:B------:R-:W-:Y:S01]  /*2ee0*/  FMUL R87, R0.reuse, R87 ;  /* 0x0000005700577220 */ /* 0x040fe20000400000 */
[----:B------:R-:W-:Y:S01]  /*2ef0*/  FMUL R191, R0, R191 ;  /* 0x000000bf00bf7220 */ /* 0x000fe20000400000 */
[----:B------:R-:W-:Y:S01]  /*2f00*/  FFMA R156, R187, R156, R152 ;  /* 0x0000009cbb9c7223 */ /* 0x000fe20000000098 */
[----:B------:R-:W-:Y:S01]  /*2f10*/  FFMA R154, R189, R154, R158 ;  /* 0x0000009abd9a7223 */ /* 0x000fe2000000009e */
[----:B------:R-:W-:Y:S01]  /*2f20*/  FFMA R152, R87, R160, R162 ;  /* 0x000000a057987223 */ /* 0x000fe200000000a2 */
[----:B------:R-:W-:Y:S01]  /*2f30*/  FFMA R87, R191, R164, R166 ;  /* 0x000000a4bf577223 */ /* 0x000fe200000000a6 */
[----:B------:R-:W-:-:S02]  /*2f40*/  HADD2.F32 R158, -RZ, R72.H1_H1 ;  /* 0x30000048ff9e7230 */ /* 0x000fc40000004100 */
[C---:B------:R-:W-:Y:S01]  /*2f50*/  FMUL R193, R0.reuse, R193 ;  /* 0x000000c100c17220 */ /* 0x040fe20000400000 */
[--C-:B------:R-:W-:Y:S02]  /*2f60*/  HADD2.F32 R162, -RZ, R73.reuse.H0_H0 ;  /* 0x20000049ffa27230 */ /* 0x100fe40000004100 */
[----:B------:R-:W-:Y:S01]  /*2f70*/  FMUL R195, R0, R195 ;  /* 0x000000c300c37220 */ /* 0x000fe20000400000 */
[----:B------:R-:W-:Y:S02]  /*2f80*/  HADD2.F32 R166, -RZ, R73.H1_H1 ;  /* 0x30000049ffa67230 */ /* 0x000fe40000004100 */
[----:B------:R-:W-:Y:S01]  /*2f90*/  @P2 FADD R158, R158, 1 ;  /* 0x3f8000009e9e2421 */ /* 0x000fe20000000000 */
[----:B------:R-:W-:Y:S02]  /*2fa0*/  HADD2.F32 R160, -RZ, R32.H1_H1 ;  /* 0x30000020ffa07230 */ /* 0x000fe40000004100 */
[----:B------:R-:W-:Y:S01]  /*2fb0*/  @P2 FADD R162, R162, 1 ;  /* 0x3f800000a2a22421 */ /* 0x000fe20000000000 */
[----:B------:R-:W-:-:S02]  /*2fc0*/  HADD2.F32 R164, -RZ, R33.H0_H0 ;  /* 0x20000021ffa47230 */ /* 0x000fc40000004100 */
[----:B------:R-:W-:Y:S01]  /*2fd0*/  @P2 FADD R166, R166, 1 ;  /* 0x3f800000a6a62421 */ /* 0x000fe20000000000 */
[C---:B------:R-:W-:Y:S01]  /*2fe0*/  FMUL R197, R0.reuse, R197 ;  /* 0x000000c500c57220 */ /* 0x040fe20000400000 */
[C---:B------:R-:W-:Y:S01]  /*2ff0*/  FMUL R163, R0.reuse, R89 ;  /* 0x0000005900a37220 */ /* 0x040fe20000400000 */
[----:B------:R-:W-:Y:S01]  /*3000*/  FFMA R89, R193, R158, R160 ;  /* 0x0000009ec1597223 */ /* 0x000fe200000000a0 */
[----:B------:R-:W-:Y:S01]  /*3010*/  FFMA R162, R195, R162, R164 ;  /* 0x000000a2c3a27223 */ /* 0x000fe200000000a4 */
[----:B------:R-:W-:Y:S01]  /*3020*/  FFMA R160, R197, R166, R168 ;  /* 0x000000a6c5a07223 */ /* 0x000fe200000000a8 */
[----:B------:R-:W-:Y:S01]  /*3030*/  FFMA R158, R163, R170, R172 ;  /* 0x000000aaa39e7223 */ /* 0x000fe200000000ac */
[----:B------:R-:W-:Y:S02]  /*3040*/  HADD2.F32 R164, -RZ, R74.H1_H1 ;  /* 0x3000004affa47230 */ /* 0x000fe40000004100 */
[----:B------:R-:W-:Y:S01]  /*3050*/  FMUL R199, R0, R199 ;  /* 0x000000c700c77220 */ /* 0x000fe20000400000 */
[----:B------:R-:W-:-:S02]  /*3060*/  HADD2.F32 R168, -RZ, R75.H0_H0 ;  /* 0x2000004bffa87230 */ /* 0x000fc40000004100 */
[----:B------:R-:W-:Y:S01]  /*3070*/  FMUL R201, R0, R201 ;  /* 0x000000c900c97220 */ /* 0x000fe20000400000 */
[----:B------:R-:W-:Y:S02]  /*3080*/  HADD2.F32 R172, -RZ, R75.H1_H1 ;  /* 0x3000004bffac7230 */ /* 0x000fe40000004100 */
[----:B------:R-:W-:Y:S01]  /*3090*/  @P2 FADD R164, R164, 1 ;  /* 0x3f800000a4a42421 */ /* 0x000fe20000000000 */
        /* <DEDUP_REMOVED lines=16> */
[----:B------:R-:W-:Y:S02]  /*31a0*/  HADD2.F32 R178, -RZ, R70.H0_H0 ;  /* 0x20000046ffb27230 */ /* 0x000fe40000004100 */
[----:B------:R-:W-:Y:S01]  /*31b0*/  @P2 FADD R170, R170, 1 ;  /* 0x3f800000aaaa2421 */ /* 0x000fe20000000000 */
[----:B------:R-:W-:-:S02]  /*31c0*/  HADD2.F32 R166, -RZ, R28.H1_H1 ;  /* 0x3000001cffa67230 */ /* 0x000fc40000004100 */
[----:B------:R-:W-:Y:S01]  /*31d0*/  @P2 FADD R174, R174, 1 ;  /* 0x3f800000aeae2421 */ /* 0x000fe20000000000 */
[--C-:B------:R-:W-:Y:S02]  /*31e0*/  HADD2.F32 R172, -RZ, R29.reuse.H0_H0 ;  /* 0x2000001dffac7230 */ /* 0x100fe40000004100 */
[----:B------:R-:W-:Y:S01]  /*31f0*/  @P2 FADD R178, R178, 1 ;  /* 0x3f800000b2b22421 */ /* 0x000fe20000000000 */
[----:B------:R-:W-:Y:S02]  /*3200*/  HADD2.F32 R176, -RZ, R29.H1_H1 ;  /* 0x3000001dffb07230 */ /* 0x000fe40000004100 */
[C---:B------:R-:W-:Y:S01]  /*3210*/  FMUL R93, R0.reuse, R93 ;  /* 0x0000005d005d7220 */ /* 0x040fe20000400000 */
[----:B------:R-:W-:Y:S01]  /*3220*/  FMUL R209, R0, R209 ;  /* 0x000000d100d17220 */ /* 0x000fe20000400000 */
[----:B------:R-:W-:Y:S01]  /*3230*/  FFMA R168, R205, R168, R166 ;  /* 0x000000a8cda87223 */ /* 0x000fe200000000a6 */
[----:B------:R-:W-:Y:S01]  /*3240*/  FFMA R167, R207, R170, R172 ;  /* 0x000000aacfa77223 */ /* 0x000fe200000000ac */
[----:B------:R-:W-:Y:S01]  /*3250*/  FFMA R93, R93, R174, R176 ;  /* 0x000000ae5d5d7223 */ /* 0x000fe200000000b0 */
[----:B------:R-:W-:Y:S01]  /*3260*/  FFMA R166, R209, R178, R180 ;  /* 0x000000b2d1a67223 */ /* 0x000fe200000000b4 */
[----:B------:R-:W-:-:S02]  /*3270*/  HADD2.F32 R170, -RZ, R70.H1_H1 ;  /* 0x30000046ffaa7230 */ /* 0x000fc40000004100 */
[--C-:B------:R-:W-:Y:S01]  /*3280*/  FADD R213, R213, -R2.reuse ;  /* 0x80000002d5d57221 */ /* 0x100fe20000000000 */
[--C-:B------:R-:W-:Y:S02]  /*3290*/  HADD2.F32 R174, -RZ, R71.reuse.H0_H0 ;  /* 0x20000047ffae7230 */ /* 0x100fe40000004100 */
[--C-:B------:R-:W-:Y:S01]  /*32a0*/  FADD R95, R95, -R2.reuse ;  /* 0x800000025f5f7221 */ /* 0x100fe20000000000 */
[----:B------:R-:W-:Y:S02]  /*32b0*/  HADD2.F32 R178, -RZ, R71.H1_H1 ;  /* 0x30000047ffb27230 */ /* 0x000fe40000004100 */
[----:B------:R-:W-:Y:S01]  /*32c0*/  FADD R215, R215, -R2 ;  /* 0x80000002d7d77221 */ /* 0x000fe20000000000 */
[----:B------:R-:W-:Y:S02]  /*32d0*/  HADD2.F32 R172, -RZ, R30.H1_H1 ;  /* 0x3000001effac7230 */ /* 0x000fe40000004100 */
[----:B------:R-:W-:Y:S01]  /*32e0*/  @P2 FADD R170, R170, 1 ;  /* 0x3f800000aaaa2421 */ /* 0x000fe20000000000 */
[----:B------:R-:W-:-:S02]  /*32f0*/  HADD2.F32 R176, -RZ, R31.H0_H0 ;  /* 0x2000001fffb07230 */ /* 0x000fc40000004100 */
[----:B------:R-:W-:Y:S01]  /*3300*/  FMUL R211, R0, R211 ;  /* 0x000000d300d37220 */ /* 0x000fe20000400000 */
[----:B------:R-:W-:Y:S02]  /*3310*/  HADD2.F32 R180, -RZ, R31.H1_H1 ;  /* 0x3000001fffb47230 */ /* 0x000fe40000004100 */
[----:B------:R-:W-:Y:S01]  /*3320*/  @P2 FADD R174, R174, 1 ;  /* 0x3f800000aeae2421 */ /* 0x000fe20000000000 */
[----:B------:R-:W-:Y:S02]  /*3330*/  HADD2.F32 R184, -RZ, R24.H0_H0 ;  /* 0x20000018ffb87230 */ /* 0x000fe40000004100 */
[----:B------:R-:W-:Y:S01]  /*3340*/  @P2 FADD R178, R178, 1 ;  /* 0x3f800000b2b22421 */ /* 0x000fe20000000000 */
[C---:B------:R-:W-:Y:S01]  /*3350*/  FMUL R213, R0.reuse, R213 ;  /* 0x000000d500d57220 */ /* 0x040fe20000400000 */
        /* <DEDUP_REMOVED lines=36> */
[--C-:B------:R-:W-:Y:S01]  /*35a0*/  FADD R227, R227, -R2.reuse ;  /* 0x80000002e3e37221 */ /* 0x100fe20000000000 */
[----:B------:R-:W-:Y:S02]  /*35b0*/  HADD2.F32 R188, -RZ, R60.H0_H0 ;  /* 0x2000003cffbc7230 */ /* 0x000fe40000004100 */
[----:B------:R-:W-:Y:S01]  /*35c0*/  FADD R99, R99, -R2 ;  /* 0x8000000263637221 */ /* 0x000fe20000000000 */
[----:B------:R-:W-:-:S02]  /*35d0*/  HADD2.F32 R178, -RZ, R26.H1_H1 ;  /* 0x3000001affb27230 */ /* 0x000fc40000004100 */
[----:B------:R-:W-:Y:S01]  /*35e0*/  @P2 FADD R176, R176, 1 ;  /* 0x3f800000b0b02421 */ /* 0x000fe20000000000 */
[--C-:B------:R-:W-:Y:S02]  /*35f0*/  HADD2.F32 R182, -RZ, R27.reuse.H0_H0 ;  /* 0x2000001bffb67230 */ /* 0x100fe40000004100 */
[----:B------:R-:W-:Y:S01]  /*3600*/  @P2 FADD R180, R180, 1 ;  /* 0x3f800000b4b42421 */ /* 0x000fe20000000000 */
[----:B------:R-:W-:Y:S02]  /*3610*/  HADD2.F32 R186, -RZ, R27.H1_H1 ;  /* 0x3000001bffba7230 */ /* 0x000fe40000004100 */
[C---:B------:R-:W-:Y:S01]  /*3620*/  FMUL R223, R0.reuse, R223 ;  /* 0x000000df00df7220 */ /* 0x040fe20000400000 */
[----:B------:R-:W-:Y:S01]  /*3630*/  FMUL R225, R0, R225 ;  /* 0x000000e100e17220 */ /* 0x000fe20000400000 */
[----:B------:R-:W-:Y:S02]  /*3640*/  HADD2.F32 R190, -RZ, R20.H0_H0 ;  /* 0x20000014ffbe7230 */ /* 0x000fe40000004100 */
[----:B------:R-:W-:Y:S01]  /*3650*/  @P2 FADD R184, R184, 1 ;  /* 0x3f800000b8b82421 */ /* 0x000fe20000000000 */
        /* <DEDUP_REMOVED lines=37> */
[----:B------:R-:W-:Y:S01]  /*38b0*/  FADD R103, R103, -R2 ;  /* 0x8000000267677221 */ /* 0x000fe20000000000 */
[----:B------:R-:W-:-:S02]  /*38c0*/  HADD2.F32 R184, -RZ, R22.H1_H1 ;  /* 0x30000016ffb87230 */ /* 0x000fc40000004100 */
[----:B------:R-:W-:Y:S01]  /*38d0*/  FADD R239, R239, -R2 ;  /* 0x80000002efef7221 */ /* 0x000fe20000000000 */
[--C-:B------:R-:W-:Y:S02]  /*38e0*/  HADD2.F32 R188, -RZ, R23.reuse.H0_H0 ;  /* 0x20000017ffbc7230 */ /* 0x100fe40000004100 */
[----:B------:R-:W-:Y:S01]  /*38f0*/  @P2 FADD R182, R182, 1 ;  /* 0x3f800000b6b62421 */ /* 0x000fe20000000000 */
[----:B------:R-:W-:Y:S01]  /*3900*/  FMUL R235, R0, R235 ;  /* 0x000000eb00eb7220 */ /* 0x000fe20000400000 */
[----:B------:R-:W-:Y:S01]  /*3910*/  ISETP.NE.U32.AND P0, PT, RZ, UR8, PT ;  /* 0x00000008ff007c0c */ /* 0x000fe2000bf05070 */
[----:B------:R-:W-:Y:S02]  /*3920*/  HADD2.F32 R192, -RZ, R23.H1_H1 ;  /* 0x30000017ffc07230 */ /* 0x000fe40000004100 */
[----:B------:R-:W-:Y:S01]  /*3930*/  @P2 FADD R186, R186, 1 ;  /* 0x3f800000baba2421 */ /* 0x000fe20000000000 */
[----:B------:R-:W-:Y:S01]  /*3940*/  FMUL R237, R0, R237 ;  /* 0x000000ed00ed7220 */ /* 0x000fe20000400000 */
[----:B------:R-:W-:-:S02]  /*3950*/  HADD2.F32 R196, -RZ, R16.H0_H0 ;  /* 0x20000010ffc47230 */ /* 0x000fc40000004100 */
[----:B------:R-:W-:Y:S01]  /*3960*/  @P2 FADD R190, R190, 1 ;  /* 0x3f800000bebe2421 */ /* 0x000fe20000000000 */
[----:B------:R-:W-:Y:S01]  /*3970*/  FMUL R103, R0, R103 ;  /* 0x0000006700677220 */ /* 0x000fe20000400000 */
[----:B------:R-:W-:Y:S01]  /*3980*/  @P2 FADD R194, R194, 1 ;  /* 0x3f800000c2c22421 */ /* 0x000fe20000000000 */
[----:B------:R-:W-:Y:S01]  /*3990*/  FMUL R239, R0, R239 ;  /* 0x000000ef00ef7220 */ /* 0x000fe20000400000 */
[----:B------:R-:W-:Y:S01]  /*39a0*/  FFMA R183, R235, R182, R184 ;  /* 0x000000b6ebb77223 */ /* 0x000fe200000000b8 */
[----:B------:R-:W-:Y:S01]  /*39b0*/  ISETP.NE.AND.EX P0, PT, RZ, UR9, PT, P0 ;  /* 0x00000009ff007c0c */ /* 0x000fe2000bf05300 */
[----:B------:R-:W-:Y:S01]  /*39c0*/  FFMA R182, R237, R186, R188 ;  /* 0x000000baedb67223 */ /* 0x000fe200000000bc */
[----:B------:R-:W-:Y:S02]  /*39d0*/  HADD2.F32 R184, -RZ, R56.H1_H1 ;  /* 0x30000038ffb87230 */ /* 0x000fe40000004100 */
[----:B------:R-:W-:Y:S01]  /*39e0*/  FFMA R181, R103, R190, R192 ;  /* 0x000000be67b57223 */ /* 0x000fe200000000c0 */
[----:B------:R-:W-:-:S02]  /*39f0*/  HADD2.F32 R188, -RZ, R57.H0_H0 ;  /* 0x20000039ffbc7230 */ /* 0x000fc40000004100 */
[----:B------:R-:W-:Y:S01]  /*3a00*/  FADD R241, R241, -R2 ;  /* 0x80000002f1f17221 */ /* 0x000fe20000000000 */
[----:B------:R-:W-:Y:S01]  /*3a10*/  FFMA R103, R239, R194, R196 ;  /* 0x000000c2ef677223 */ /* 0x000fe200000000c4 */
[----:B------:R-:W-:Y:S02]  /*3a20*/  HADD2.F32 R192, -RZ, R57.H1_H1 ;  /* 0x30000039ffc07230 */ /* 0x000fe40000004100 */
[--C-:B------:R-:W-:Y:S01]  /*3a30*/  FADD R243, R243, -R2.reuse ;  /* 0x80000002f3f37221 */ /* 0x100fe20000000000 */
[----:B------:R-:W-:Y:S02]  /*3a40*/  HADD2.F32 R196, -RZ, R58.H0_H0 ;  /* 0x2000003affc47230 */ /* 0x000fe40000004100 */
[--C-:B------:R-:W-:Y:S01]  /*3a50*/  FADD R245, R245, -R2.reuse ;  /* 0x80000002f5f57221 */ /* 0x100fe20000000000 */
[----:B------:R-:W-:Y:S02]  /*3a60*/  HADD2.F32 R186, -RZ, R16.H1_H1 ;  /* 0x30000010ffba7230 */ /* 0x000fe40000004100 */
[----:B------:R-:W-:Y:S01]  /*3a70*/  FADD R105, R105, -R2 ;  /* 0x8000000269697221 */ /* 0x000fe20000000000 */
[----:B------:R-:W-:-:S02]  /*3a80*/  HADD2.F32 R190, -RZ, R17.H0_H0 ;  /* 0x20000011ffbe7230 */ /* 0x000fc40000004100 */
[----:B------:R-:W-:Y:S01]  /*3a90*/  @P2 FADD R184, R184, 1 ;  /* 0x3f800000b8b82421 */ /* 0x000fe20000000000 */
[----:B------:R-:W-:Y:S01]  /*3aa0*/  FMUL R241, R0, R241 ;  /* 0x000000f100f17220 */ /* 0x000fe20000400000 */
[----:B------:R-:W-:Y:S02]  /*3ab0*/  HADD2.F32 R194, -RZ, R17.H1_H1 ;  /* 0x30000011ffc27230 */ /* 0x000fe40000004100 */
[----:B------:R-:W-:Y:S01]  /*3ac0*/  @P2 FADD R188, R188, 1 ;  /* 0x3f800000bcbc2421 */ /* 0x000fe20000000000 */
        /* <DEDUP_REMOVED lines=13> */
[----:B------:R-:W-:Y:S01]  /*3ba0*/  @P0 FMNMX R130, R130, |R3|, !PT ;  /* 0x4000000382820209 */ /* 0x000fe20007800000 */
[----:B------:R-:W-:Y:S02]  /*3bb0*/  HADD2.F32 R196, -RZ, R59.H1_H1 ;  /* 0x3000003bffc47230 */ /* 0x000fe40000004100 */
[--C-:B------:R-:W-:Y:S01]  /*3bc0*/  FADD R247, R247, -R2.reuse ;  /* 0x80000002f7f77221 */ /* 0x100fe20000000000 */
[----:B------:R-:W-:Y:S01]  /*3bd0*/  FADD R107, R107, -R2 ;  /* 0x800000026b6b7221 */ /* 0x000fe20000000000 */
[----:B------:R-:W-:Y:S02]  /*3be0*/  HADD2.F32 R190, -RZ, R18.H1_H1 ;  /* 0x30000012ffbe7230 */ /* 0x000fe40000004100 */
[----:B------:R-:W-:Y:S01]  /*3bf0*/  @P2 FADD R188, R188, 1 ;  /* 0x3f800000bcbc2421 */ /* 0x000fe20000000000 */
[----:B------:R-:W-:-:S02]  /*3c00*/  HADD2.F32 R194, -RZ, R19.H0_H0 ;  /* 0x20000013ffc27230 */ /* 0x000fc40000004100 */
[----:B------:R-:W-:Y:S01]  /*3c10*/  FMUL R249, R0, R249 ;  /* 0x000000f900f97220 */ /* 0x000fe20000400000 */
[----:B------:R-:W-:Y:S01]  /*3c20*/  @P0 FMNMX R130, R130, |R83|, !PT ;  /* 0x4000005382820209 */ /* 0x000fe20007800000 */
[----:B------:R-:W-:Y:S02]  /*3c30*/  HADD2.F32 R198, -RZ, R19.H1_H1 ;  /* 0x30000013ffc67230 */ /* 0x000fe40000004100 */
[----:B------:R-:W-:Y:S01]  /*3c40*/  @P2 FADD R192, R192, 1 ;  /* 0x3f800000c0c02421 */ /* 0x000fe20000000000 */
[----:B------:R-:W-:Y:S02]  /*3c50*/  HADD2.F32 R200, -RZ, R52.H0_H0 ;  /* 0x20000034ffc87230 */ /* 0x000fe40000004100 */
[----:B------:R-:W-:Y:S01]  /*3c60*/  FMUL R247, R0, R247 ;  /* 0x000000f700f77220 */ /* 0x000fe20000400000 */
[----:B------:R-:W-:Y:S01]  /*3c70*/  @P2 FADD R196, R196, 1 ;  /* 0x3f800000c4c42421 */ /* 0x000fe20000000000 */
[----:B------:R-:W-:Y:S01]  /*3c80*/  FADD R251, R251, -R2 ;  /* 0x80000002fbfb7221 */ /* 0x000fe20000000000 */
[----:B------:R-:W-:Y:S01]  /*3c90*/  FMUL R107, R0, R107 ;  /* 0x0000006b006b7220 */ /* 0x000fe20000400000 */
[----:B------:R-:W-:Y:S01]  /*3ca0*/  FFMA R189, R249, R188, R190 ;  /* 0x000000bcf9bd7223 */ /* 0x000fe200000000be */
[----:B------:R-:W-:Y:S01]  /*3cb0*/  @P0 FMNMX R130, R130, |R82|, !PT ;  /* 0x4000005282820209 */ /* 0x000fe20007800000 */
[----:B------:R-:W-:-:S02]  /*3cc0*/  HADD2.F32 R202, -RZ, R12.H0_H0 ;  /* 0x2000000cffca7230 */ /* 0x000fc40000004100 */
[----:B------:R-:W-:Y:S01]  /*3cd0*/  FFMA R188, R247, R192, R194 ;  /* 0x000000c0f7bc7223 */ /* 0x000fe200000000c2 */
        /* <DEDUP_REMOVED lines=8> */
[--C-:B------:R-:W-:Y:S01]  /*3d60*/  FADD R109, R109, -R2.reuse ;  /* 0x800000026d6d7221 */ /* 0x100fe20000000000 */
[----:B------:R-:W-:Y:S02]  /*3d70*/  HADD2.F32 R198, -RZ, R54.H0_H0 ;  /* 0x20000036ffc67230 */ /* 0x000fe40000004100 */
[----:B------:R-:W-:Y:S01]  /*3d80*/  FADD R199, R88, -R2 ;  /* 0x8000000258c77221 */ /* 0x000fe20000000000 */
[----:B------:R-:W-:Y:S01]  /*3d90*/  @P0 FMNMX R130, R130, |R81|, !PT ;  /* 0x4000005182820209 */ /* 0x000fe20007800000 */
[----:B------:R-:W-:Y:S01]  /*3da0*/  FFMA R107, R251, R200, R202 ;  /* 0x000000c8fb6b7223 */ /* 0x000fe200000000ca */
[----:B------:R-:W-:Y:S02]  /*3db0*/  HADD2.F32 R192, -RZ, R12.H1_H1 ;  /* 0x3000000cffc07230 */ /* 0x000fe40000004100 */
[----:B------:R-:W-:Y:S01]  /*3dc0*/  @P2 FADD R190, R190, 1 ;  /* 0x3f800000bebe2421 */ /* 0x000fe20000000000 */
[--C-:B------:R-:W-:Y:S02]  /*3dd0*/  HADD2.F32 R196, -RZ, R13.reuse.H0_H0 ;  /* 0x2000000dffc47230 */ /* 0x100fe40000004100 */
[----:B------:R-:W-:Y:S01]  /*3de0*/  @P2 FADD R194, R194, 1 ;  /* 0x3f800000c2c22421 */ /* 0x000fe20000000000 */
[----:B------:R-:W-:-:S02]  /*3df0*/  HADD2.F32 R197, -RZ, R13.H1_H1 ;  /* 0x3000000dffc57230 */ /* 0x000fc40000004100 */
[C---:B------:R-:W-:Y:S01]  /*3e00*/  FMUL R191, R0.reuse, R191 ;  /* 0x000000bf00bf7220 */ /* 0x040fe20000400000 */
[----:B------:R-:W-:Y:S02]  /*3e10*/  HADD2.F32 R200, -RZ, R14.H0_H0 ;  /* 0x2000000effc87230 */ /* 0x000fe40000004100 */
[----:B------:R-:W-:Y:S01]  /*3e20*/  FMUL R193, R0, R193 ;  /* 0x000000c100c17220 */ /* 0x000fe20000400000 */
        /* <DEDUP_REMOVED lines=12> */
[--C-:B------:R-:W-:Y:S01]  /*3ef0*/  FADD R191, R110, -R2.reuse ;  /* 0x800000026ebf7221 */ /* 0x100fe20000000000 */
[----:B------:R-:W-:Y:S02]  /*3f00*/  HADD2.F32 R195, -RZ, R55.H1_H1 ;  /* 0x30000037ffc37230 */ /* 0x000fe40000004100 */
[--C-:B------:R-:W-:Y:S01]  /*3f10*/  FADD R193, R90, -R2.reuse ;  /* 0x800000025ac17221 */ /* 0x100fe20000000000 */
[----:B------:R-:W-:Y:S02]  /*3f20*/  HADD2.F32 R198, -RZ, R48.H0_H0 ;  /* 0x20000030ffc67230 */ /* 0x000fe40000004100 */
[--C-:B------:R-:W-:Y:S01]  /*3f30*/  FADD R111, R111, -R2.reuse ;  /* 0x800000026f6f7221 */ /* 0x100fe20000000000 */
[----:B------:R-:W-:Y:S01]  /*3f40*/  FADD R199, R92, -R2 ;  /* 0x800000025cc77221 */ /* 0x000fe20000000000 */
[----:B------:R-:W-:Y:S01]  /*3f50*/  HADD2.F32 R192, -RZ, R14.H1_H1 ;  /* 0x3000000effc07230 */ /* 0x000fe20000004100 */
[----:B------:R-:W-:Y:S01]  /*3f60*/  @P0 FMNMX R130, R130, |R121|, !PT ;  /* 0x4000007982820209 */ /* 0x000fe20007800000 */
[----:B------:R-:W-:-:S02]  /*3f70*/  HADD2.F32 R196, -RZ, R15.H0_H0 ;  /* 0x2000000fffc47230 */ /* 0x000fc40000004100 */
[----:B------:R-:W-:Y:S01]  /*3f80*/  @P2 FADD R190, R190, 1 ;  /* 0x3f800000bebe2421 */ /* 0x000fe20000000000 */
[----:B------:R-:W-:Y:S02]  /*3f90*/  HADD2.F32 R197, -RZ, R15.H1_H1 ;  /* 0x3000000fffc57230 */ /* 0x000fe40000004100 */
[----:B------:R-:W-:Y:S01]  /*3fa0*/  @P2 FADD R194, R194, 1 ;  /* 0x3f800000c2c22421 */ /* 0x000fe20000000000 */
[----:B------:R-:W-:Y:S02]  /*3fb0*/  HADD2.F32 R200, -RZ, R8.H0_H0 ;  /* 0x20000008ffc87230 */ /* 0x000fe40000004100 */
[C---:B------:R-:W-:Y:S01]  /*3fc0*/  FMUL R191, R0.reuse, R191 ;  /* 0x000000bf00bf7220 */ /* 0x040fe20000400000 */
        /* <DEDUP_REMOVED lines=18> */
[----:B------:R-:W-:Y:S01]  /*40f0*/  @P0 FMNMX R130, R130, |R84|, !PT ;  /* 0x4000005482820209 */ /* 0x000fe20007800000 */
[----:B------:R-:W-:-:S02]  /*4100*/  HADD2.F32 R192, -RZ, R8.H1_H1 ;  /* 0x30000008ffc07230 */ /* 0x000fc40000004100 */
[----:B------:R-:W-:Y:S01]  /*4110*/  @P2 FADD R190, R190, 1 ;  /* 0x3f800000bebe2421 */ /* 0x000fe20000000000 */
[--C-:B------:R-:W-:Y:S02]  /*4120*/  HADD2.F32 R196, -RZ, R9.reuse.H0_H0 ;  /* 0x20000009ffc47230 */ /* 0x100fe40000004100 */
[----:B------:R-:W-:Y:S01]  /*4130*/  @P2 FADD R194, R194, 1 ;  /* 0x3f800000c2c22421 */ /* 0x000fe20000000000 */
[----:B------:R-:W-:Y:S02]  /*4140*/  HADD2.F32 R197, -RZ, R9.H1_H1 ;  /* 0x30000009ffc57230 */ /* 0x000fe40000004100 */
        /* <DEDUP_REMOVED lines=10> */
[----:B------:R-:W-:-:S02]  /*41f0*/  HADD2.F32 R94, -RZ, R50.H1_H1 ;  /* 0x30000032ff5e7230 */ /* 0x000fc40000004100 */
[----:B------:R-:W-:Y:S01]  /*4200*/  FFMA R112, R112, R195, R197 ;  /* 0x000000c370707223 */ /* 0x000fe200000000c5 */
[----:B------:R-:W-:Y:S01]  /*4210*/  FFMA R191, R199, R198, R200 ;  /* 0x000000c6c7bf7223 */ /* 0x000fe200000000c8 */
[----:B------:R-:W-:Y:S02]  /*4220*/  HADD2.F32 R192, -RZ, R51.H0_H0 ;  /* 0x20000033ffc07230 */ /* 0x000fe40000004100 */
[--C-:B------:R-:W-:Y:S01]  /*4230*/  FADD R193, R114, -R2.reuse ;  /* 0x8000000272c17221 */ /* 0x100fe20000000000 */
[----:B------:R-:W-:Y:S01]  /*4240*/  @P0 FMNMX R130, R130, |R148|, !PT ;  /* 0x4000009482820209 */ /* 0x000fe20007800000 */
[----:B------:R-:W-:Y:S02]  /*4250*/  HADD2.F32 R200, -RZ, R44.H0_H0 ;  /* 0x2000002cffc87230 */ /* 0x000fe40000004100 */
[--C-:B------:R-:W-:Y:S01]  /*4260*/  FADD R195, R98, -R2.reuse ;  /* 0x8000000262c37221 */ /* 0x100fe20000000000 */
[----:B------:R-:W-:Y:S01]  /*4270*/  FADD R197, R100, -R2 ;  /* 0x8000000264c57221 */ /* 0x000fe20000000000 */
[----:B------:R-:W-:-:S02]  /*4280*/  HADD2.F32 R96, -RZ, R10.H1_H1 ;  /* 0x3000000aff607230 */ /* 0x000fc40000004100 */
[----:B------:R-:W-:Y:S01]  /*4290*/  @P2 FADD R94, R94, 1 ;  /* 0x3f8000005e5e2421 */ /* 0x000fe20000000000 */
[----:B------:R-:W-:Y:S02]  /*42a0*/  HADD2.F32 R194, -RZ, R11.H0_H0 ;  /* 0x2000000bffc27230 */ /* 0x000fe40000004100 */
        /* <DEDUP_REMOVED lines=12> */
[----:B------:R-:W-:Y:S02]  /*4370*/  HADD2.F32 R98, -RZ, R45.H0_H0 ;  /* 0x2000002dff627230 */ /* 0x000fe40000004100 */
[--C-:B------:R-:W-:Y:S01]  /*4380*/  FADD R195, R116, -R2.reuse ;  /* 0x8000000274c37221 */ /* 0x100fe20000000000 */
[----:B------:R-:W-:Y:S01]  /*4390*/  FADD R197, R102, -R2 ;  /* 0x8000000266c57221 */ /* 0x000fe20000000000 */
[----:B------:R-:W-:Y:S01]  /*43a0*/  @P0 FMNMX R130, R130, |R156|, !PT ;  /* 0x4000009c82820209 */ /* 0x000fe20007800000 */
[----:B------:R-:W-:Y:S02]  /*43b0*/  HADD2.F32 R96, -RZ, R4.H1_H1 ;  /* 0x30000004ff607230 */ /* 0x000fe40000004100 */
[----:B------:R-:W-:Y:S01]  /*43c0*/  @P2 FADD R94, R94, 1 ;  /* 0x3f8000005e5e2421 */ /* 0x000fe20000000000 */
[----:B------:R-:W-:Y:S02]  /*43d0*/  HADD2.F32 R100, -RZ, R5.H0_H0 ;  /* 0x20000005ff647230 */ /* 0x000fe40000004100 */
[----:B------:R-:W-:Y:S01]  /*43e0*/  FMUL R195, R0, R195 ;  /* 0x000000c300c37220 */ /* 0x000fe20000400000 */
[----:B------:R-:W-:Y:S01]  /*43f0*/  @P2 FADD R98, R98, 1 ;  /* 0x3f80000062622421 */ /* 0x000fe20000000000 */
[----:B------:R-:W-:Y:S01]  /*4400*/  FMUL R197, R0, R197 ;  /* 0x000000c500c57220 */ /* 0x000fe20000400000 */
[-C--:B------:R-:W-:Y:S01]  /*4410*/  @P1 FMUL R3, R3, R137.reuse ;  /* 0x0000008903031220 */ /* 0x080fe20000400000 */
[-C--:B------:R-:W-:Y:S01]  /*4420*/  @P1 FMUL R83, R83, R137.reuse ;  /* 0x0000008953531220 */ /* 0x080fe20000400000 */
[----:B------:R-:W-:Y:S01]  /*4430*/  @P0 FMNMX R130, R130, |R154|, !PT ;  /* 0x4000009a82820209 */ /* 0x000fe20007800000 */
[----:B------:R-:W-:Y:S01]  /*4440*/  FFMA R102, R195, R94, R96 ;  /* 0x0000005ec3667223 */ /* 0x000fe20000000060 */
[----:B------:R-:W-:Y:S01]  /*4450*/  FFMA R94, R197, R98, R100 ;  /* 0x00000062c55e7223 */ /* 0x000fe20000000064 */
[----:B------:R-:W-:Y:S01]  /*4460*/  FADD R197, R106, -R2 ;  /* 0x800000026ac57221 */ /* 0x000fe20000000000 */
[----:B------:R-:W-:Y:S01]  /*4470*/  @P0 FMNMX R130, R130, |R152|, !PT ;  /* 0x4000009882820209 */ /* 0x000fe20007800000 */
[----:B------:R-:W-:Y:S01]  /*4480*/  @P1 FMUL R82, R82, R137 ;  /* 0x0000008952521220 */ /* 0x000fe20000400000 */
[----:B------:R-:W-:Y:S01]  /*4490*/  F2FP.SATFINITE.E4M3.F32.PACK_AB_MERGE_C R106, RZ, R3, RZ ;  /* 0x00000003ff6a723e */ /* 0x000fe200048070ff */
[----:B------:R-:W-:Y:S01]  /*44a0*/  @P1 FMUL R80, R80, R137 ;  /* 0x0000008950501220 */ /* 0x000fe20000400000 */
        /* <DEDUP_REMOVED lines=11> */
[----:B------:R-:W-:Y:S01]  /*4560*/  @P1 FMUL R150, R150, R137 ;  /* 0x0000008996961220 */ /* 0x000fe20000400000 */
[----:B------:R-:W-:Y:S01]  /*4570*/  @P0 FMNMX R130, R130, |R89|, !PT ;  /* 0x4000005982820209 */ /* 0x000fe20007800000 */
[-C--:B------:R-:W-:Y:S01]  /*4580*/  @P1 FMUL R148, R148, R137.reuse ;  /* 0x0000008994941220 */ /* 0x080fe20000400000 */
[----:B------:R-:W-:Y:S01]  /*4590*/  LOP3.LUT R106, R106, 0xffff, R83, 0xf8, !PT ;  /* 0x0000ffff6a6a7812 */ /* 0x000fe200078ef853 */
[----:B------:R-:W-:Y:S01]  /*45a0*/  @P1 FMUL R144, R144, R137 ;  /* 0x0000008990901220 */ /* 0x000fe20000400000 */
[----:B------:R-:W-:Y:S01]  /*45b0*/  F2FP.SATFINITE.E4M3.F32.PACK_AB_MERGE_C R83, RZ, R81, RZ ;  /* 0x00000051ff53723e */ /* 0x000fe200048070ff */
[-C--:B------:R-:W-:Y:S01]  /*45c0*/  @P1 FMUL R87, R87, R137.reuse ;  /* 0x0000008957571220 */ /* 0x080fe20000400000 */
[----:B------:R-:W-:Y:S01]  /*45d0*/  SHF.L.U32 R81, R82, 0x10, RZ ;  /* 0x0000001052517819 */ /* 0x000fe200000006ff */
[-C--:B------:R-:W-:Y:S01]  /*45e0*/  @P1 FMUL R89, R89, R137.reuse ;  /* 0x0000008959591220 */ /* 0x080fe20000400000 */
[----:B------:R-:W-:Y:S01]  /*45f0*/  LOP3.LUT R80, R139, 0xffff, R80, 0xf8, !PT ;  /* 0x0000ffff8b507812 */ /* 0x000fe200078ef850 */
[-C--:B------:R-:W-:Y:S01]  /*4600*/  @P1 FMUL R146, R146, R137.reuse ;  /* 0x0000008992921220 */ /* 0x080fe20000400000 */
[----:B------:R-:W-:Y:S01]  /*4610*/  @P0 FMNMX R130, R130, |R162|, !PT ;  /* 0x400000a282820209 */ /* 0x000fe20007800000 */
[-C--:B------:R-:W-:Y:S01]  /*4620*/  @P1 FMUL R156, R156, R137.reuse ;  /* 0x000000899c9c1220 */ /* 0x080fe20000400000 */
[----:B------:R-:W-:Y:S01]  /*4630*/  F2FP.SATFINITE.E4M3.F32.PACK_AB_MERGE_C R138, RZ, R138, RZ ;  /* 0x0000008aff8a723e */ /* 0x000fe200048070ff */
[-C--:B------:R-:W-:Y:S01]  /*4640*/  @P1 FMUL R154, R154, R137.reuse ;  /* 0x000000899a9a1220 */ /* 0x080fe20000400000 */
[----:B------:R-:W-:Y:S01]  /*4650*/  LOP3.LUT R82, R83, 0xffff, RZ, 0xc0, !PT ;  /* 0x0000ffff53527812 */ /* 0x000fe200078ec0ff */
[-C--:B------:R-:W-:Y:S01]  /*4660*/  @P1 FMUL R162, R162, R137.reuse ;  /* 0x00000089a2a21220 */ /* 0x080fe20000400000 */
[----:B------:R-:W-:Y:S01]  /*4670*/  LOP3.LUT R83, R106, 0xff0000, R81, 0xf8, !PT ;  /* 0x00ff00006a537812 */ /* 0x000fe200078ef851 */
[-C--:B------:R-:W-:Y:S01]  /*4680*/  @P1 FMUL R152, R152, R137.reuse ;  /* 0x0000008998981220 */ /* 0x080fe20000400000 */
[----:B------:R-:W-:Y:S01]  /*4690*/  LOP3.LUT R81, R80, 0xff, RZ, 0xc0, !PT ;  /* 0x000000ff50517812 */ /* 0x000fe200078ec0ff */
[----:B------:R-:W-:Y:S01]  /*46a0*/  HADD2.F32 R196, -RZ, R51.H1_H1 ;  /* 0x30000033ffc47230 */ /* 0x000fe20000004100 */
[----:B------:R-:W-:Y:S01]  /*46b0*/  @P0 FMNMX R130, R130, |R160|, !PT ;  /* 0x400000a082820209 */ /* 0x000fe20007800000 */
[----:B------:R-:W-:Y:S01]  /*46c0*/  @P1 FMUL R160, R160, R137 ;  /* 0x00000089a0a01220 */ /* 0x000fe20000400000 */
[----:B------:R-:W-:Y:S01]  /*46d0*/  PRMT R80, R138, 0x7104, RZ ;  /* 0x000071048a507816 */ /* 0x000fe200000000ff */
[----:B------:R-:W-:Y:S01]  /*46e0*/  FADD R115, R115, -R2 ;  /* 0x8000000273737221 */ /* 0x000fe20000000000 */
[----:B------:R-:W-:Y:S01]  /*46f0*/  F2FP.SATFINITE.E4M3.F32.PACK_AB_MERGE_C R121, RZ, R121, RZ ;  /* 0x00000079ff79723e */ /* 0x000fe200048070ff */
[----:B------:R-:W-:Y:S01]  /*4700*/  HADD2.F32 R198, -RZ, R11.H1_H1 ;  /* 0x3000000bffc67230 */ /* 0x000fe20000004100 */
[----:B------:R-:W-:Y:S01]  /*4710*/  F2FP.SATFINITE.E4M3.F32.PACK_AB_MERGE_C R85, RZ, R85, RZ ;  /* 0x00000055ff55723e */ /* 0x000fe200048070ff */
[----:B------:R-:W-:Y:S01]  /*4720*/  @P2 FADD R196, R196, 1 ;  /* 0x3f800000c4c42421 */ /* 0x000fe20000000000 */
[----:B------:R-:W-:Y:S01]  /*4730*/  @P0 FMNMX R130, R130, |R158|, !PT ;  /* 0x4000009e82820209 */ /* 0x000fe20007800000 */
[----:B------:R-:W-:Y:S01]  /*4740*/  @P1 FMUL R158, R158, R137 ;  /* 0x000000899e9e1220 */ /* 0x000fe20000400000 */
[----:B------:R-:W-:Y:S01]  /*4750*/  LOP3.LUT R80, R81, 0xff00, R80, 0xf8, !PT ;  /* 0x0000ff0051507812 */ /* 0x000fe200078ef850 */
[----:B------:R-:W-:Y:S01]  /*4760*/  FMUL R115, R0, R115 ;  /* 0x0000007300737220 */ /* 0x000fe20000400000 */
[----:B------:R-:W-:Y:S01]  /*4770*/  SHF.L.U32 R121, R121, 0x10, RZ ;  /* 0x0000001079797819 */ /* 0x000fe200000006ff */
[----:B------:R-:W-:Y:S01]  /*4780*/  HADD2.F32 R194, -RZ, R45.H1_H1 ;  /* 0x3000002dffc27230 */ /* 0x000fe20000004100 */
[----:B------:R-:W-:Y:S01]  /*4790*/  LOP3.LUT R85, R85, 0xffff, RZ, 0xc0, !PT ;  /* 0x0000ffff55557812 */ /* 0x000fe200078ec0ff */
[----:B------:R-:W-:Y:S01]  /*47a0*/  FFMA R115, R115, R196, R198 ;  /* 0x000000c473737223 */ /* 0x000fe200000000c6 */
[----:B------:R-:W-:Y:S01]  /*47b0*/  @P0 FMNMX R130, R130, |R165|, !PT ;  /* 0x400000a582820209 */ /* 0x000fe20007800000 */
[----:B------:R-:W-:Y:S01]  /*47c0*/  @P1 FMUL R165, R165, R137 ;  /* 0x00000089a5a51220 */ /* 0x000fe20000400000 */
[----:B------:R-:W-:Y:S01]  /*47d0*/  LOP3.LUT R80, R80, 0xff0000, R121, 0xf8, !PT ;  /* 0x00ff000050507812 */ /* 0x000fe200078ef879 */
[----:B------:R-:W-:Y:S01]  /*47e0*/  FADD R117, R117, -R2 ;  /* 0x8000000275757221 */ /* 0x000fe20000000000 */
[----:B------:R-:W-:Y:S01]  /*47f0*/  SHF.L.U32 R85, R85, 0x18, RZ ;  /* 0x0000001855557819 */ /* 0x000fe200000006ff */
[----:B------:R-:W-:Y:S01]  /*4800*/  HADD2.F32 R196, -RZ, R5.H1_H1 ;  /* 0x30000005ffc47230 */ /* 0x000fe20000004100 */
[----:B------:R-:W-:Y:S01]  /*4810*/  F2FP.SATFINITE.E4M3.F32.PACK_AB_MERGE_C R81, RZ, R84, RZ ;  /* 0x00000054ff51723e */ /* 0x000fe200048070ff */
[----:B------:R-:W-:Y:S01]  /*4820*/  @P2 FADD R194, R194, 1 ;  /* 0x3f800000c2c22421 */ /* 0x000fe20000000000 */
[----:B------:R-:W-:Y:S01]  /*4830*/  F2FP.SATFINITE.E4M3.F32.PACK_AB_MERGE_C R150, RZ, R150, RZ ;  /* 0x00000096ff96723e */ /* 0x000fe200048070ff */
[----:B------:R-:W-:Y:S01]  /*4840*/  FMUL R117, R0, R117 ;  /* 0x0000007500757220 */ /* 0x000fe20000400000 */
[----:B------:R-:W-:Y:S01]  /*4850*/  @P0 FMNMX R130, R130, |R91|, !PT ;  /* 0x4000005b82820209 */ /* 0x000fe20007800000 */
[----:B------:R-:W-:Y:S01]  /*4860*/  @P1 FMUL R91, R91, R137 ;  /* 0x000000895b5b1220 */ /* 0x000fe20000400000 */
[----:B------:R-:W-:Y:S01]  /*4870*/  LOP3.LUT R139, R80, R85, RZ, 0xfc, !PT ;  /* 0x00000055508b7212 */ /* 0x000fe200078efcff */
[----:B------:R-:W-:Y:S01]  /*4880*/  FFMA R96, R117, R194, R196 ;  /* 0x000000c275607223 */ /* 0x000fe200000000c4 */
[----:B------:R-:W-:Y:S01]  /*4890*/  LOP3.LUT R81, R81, 0xff, RZ, 0xc0, !PT ;  /* 0x000000ff51517812 */ /* 0x000fe200078ec0ff */
[--C-:B------:R-:W-:Y:S01]  /*48a0*/  HADD2.F32 R98, -RZ, R46.reuse.H0_H0 ;  /* 0x2000002eff627230 */ /* 0x100fe20000004100 */
[----:B------:R-:W-:Y:S01]  /*48b0*/  SHF.L.U32 R150, R150, 0x8, RZ ;  /* 0x0000000896967819 */ /* 0x000fe200000006ff */
[----:B------:R-:W-:Y:S01]  /*48c0*/  FADD R117, R104, -R2 ;  /* 0x8000000268757221 */ /* 0x000fe20000000000 */
[----:B------:R-:W-:Y:S01]  /*48d0*/  F2FP.SATFINITE.E4M3.F32.PACK_AB_MERGE_C R80, RZ, R148, RZ ;  /* 0x00000094ff50723e */ /* 0x000fe200048070ff */
[----:B------:R-:W-:Y:S01]  /*48e0*/  HADD2.F32 R116, -RZ, R46.H1_H1 ;  /* 0x3000002eff747230 */ /* 0x000fe20000004100 */
[----:B------:R-:W-:Y:S01]  /*48f0*/  @P0 FMNMX R130, R130, |R164|, !PT ;  /* 0x400000a482820209 */ /* 0x000fe20007800000 */
[----:B------:R-:W-:Y:S01]  /*4900*/  @P1 FMUL R164, R164, R137 ;  /* 0x00000089a4a41220 */ /* 0x000fe20000400000 */
[----:B------:R-:W-:Y:S01]  /*4910*/  SHF.L.U32 R82, R82, 0x18, RZ ;  /* 0x0000001852527819 */ /* 0x000fe200000006ff */
[--C-:B------:R-:W-:Y:S01]  /*4920*/  HADD2.F32 R100, -RZ, R6.reuse.H0_H0 ;  /* 0x20000006ff647230 */ /* 0x100fe20000004100 */
[----:B------:R-:W-:Y:S01]  /*4930*/  LOP3.LUT R81, R81, 0xffff, R150, 0xf8, !PT ;  /* 0x0000ffff51517812 */ /* 0x000fe200078ef896 */
[----:B------:R-:W-:Y:S01]  /*4940*/  FADD R195, R118, -R2 ;  /* 0x8000000276c37221 */ /* 0x000fe20000000000 */
[----:B------:R-:W-:Y:S01]  /*4950*/  SHF.L.U32 R80, R80, 0x10, RZ ;  /* 0x0000001050507819 */ /* 0x000fe200000006ff */
[----:B------:R-:W-:Y:S01]  /*4960*/  @P2 FADD R98, R98, 1 ;  /* 0x3f80000062622421 */ /* 0x000fe20000000000 */
[----:B------:R-:W-:Y:S01]  /*4970*/  @P0 FMNMX R130, R130, |R163|, !PT ;  /* 0x400000a382820209 */ /* 0x000fe20007800000 */
[----:B------:R-:W-:Y:S01]  /*4980*/  @P1 FMUL R163, R163, R137 ;  /* 0x00000089a3a31220 */ /* 0x000fe20000400000 */
[----:B------:R-:W-:Y:S01]  /*4990*/  LOP3.LUT R138, R83, 0xff000000, R82, 0xf8, !PT ;  /* 0xff000000538a7812 */ /* 0x000fe200078ef852 */
[----:B------:R-:W-:Y:S01]  /*49a0*/  FMUL R117, R0, R117 ;  /* 0x0000007500757220 */ /* 0x000fe20000400000 */
[----:B------:R-:W-:Y:S01]  /*49b0*/  LOP3.LUT R83, R81, 0xff0000, R80, 0xf8, !PT ;  /* 0x00ff000051537812 */ /* 0x000fe200078ef850 */
[----:B------:R-:W-:Y:S01]  /*49c0*/  HADD2.F32 R194, -RZ, R6.H1_H1 ;  /* 0x30000006ffc27230 */ /* 0x000fe20000004100 */
[----:B------:R-:W-:Y:S01]  /*49d0*/  F2FP.SATFINITE.E4M3.F32.PACK_AB_MERGE_C R80, RZ, R144, RZ ;  /* 0x00000090ff50723e */ /* 0x000fe200048070ff */
[----:B------:R-:W-:Y:S01]  /*49e0*/  @P2 FADD R116, R116, 1 ;  /* 0x3f80000074742421 */ /* 0x000fe20000000000 */
[----:B------:R-:W-:Y:S01]  /*49f0*/  @P0 FMNMX R130, R130, |R168|, !PT ;  /* 0x400000a882820209 */ /* 0x000fe20007800000 */
[----:B------:R-:W-:Y:S01]  /*4a00*/  @P1 FMUL R168, R168, R137 ;  /* 0x00000089a8a81220 */ /* 0x000fe20000400000 */
[----:B------:R-:W-:Y:S01]  /*4a10*/  LOP3.LUT R80, R80, 0xffff, RZ, 0xc0, !PT ;  /* 0x0000ffff50507812 */ /* 0x000fe200078ec0ff */
[----:B------:R-:W-:Y:S01]  /*4a20*/  FMUL R195, R0, R195 ;  /* 0x000000c300c37220 */ /* 0x000fe20000400000 */
[----:B------:R-:W-:Y:S01]  /*4a30*/  @P0 FMNMX R130, R130, |R167|, !PT ;  /* 0x400000a782820209 */ /* 0x000fe20007800000 */
[----:B------:R-:W-:Y:S01]  /*4a40*/  @P1 FMUL R167, R167, R137 ;  /* 0x00000089a7a71220 */ /* 0x000fe20000400000 */
[----:B------:R-:W-:Y:S01]  /*4a50*/  SHF.L.U32 R80, R80, 0x18, RZ ;  /* 0x0000001850507819 */ /* 0x000fe200000006ff */
[----:B------:R-:W-:Y:S01]  /*4a60*/  HADD2.F32 R196, -RZ, R47.H0_H0 ;  /* 0x2000002fffc47230 */ /* 0x000fe20000004100 */
[----:B------:R-:W-:Y:S01]  /*4a70*/  @P0 FMNMX R130, R130, |R93|, !PT ;  /* 0x4000005d82820209 */ /* 0x000fe20007800000 */
[----:B------:R-:W-:Y:S01]  /*4a80*/  @P1 FMUL R93, R93, R137 ;  /* 0x000000895d5d1220 */ /* 0x000fe20000400000 */
[----:B------:R-:W-:Y:S01]  /*4a90*/  LOP3.LUT R144, R83, 0xff000000, R80, 0xf8, !PT ;  /* 0xff00000053907812 */ /* 0x000fe200078ef850 */
[----:B------:R-:W-:Y:S01]  /*4aa0*/  FFMA R104, R117, R98, R100 ;  /* 0x0000006275687223 */ /* 0x000fe20000000064 */
[----:B------:R-:W-:Y:S01]  /*4ab0*/  F2FP.SATFINITE.E4M3.F32.PACK_AB_MERGE_C R80, RZ, R87, RZ ;  /* 0x00000057ff50723e */ /* 0x000fe200048070ff */
[----:B------:R-:W-:Y:S01]  /*4ac0*/  FFMA R100, R195, R116, R194 ;  /* 0x00000074c3647223 */ /* 0x000fe200000000c2 */
[----:B------:R-:W-:Y:S01]  /*4ad0*/  F2FP.SATFINITE.E4M3.F32.PACK_AB_MERGE_C R89, RZ, R89, RZ ;  /* 0x00000059ff59723e */ /* 0x000fe200048070ff */
[----:B------:R-:W-:Y:S01]  /*4ae0*/  HADD2.F32 R198, -RZ, R7.H0_H0 ;  /* 0x20000007ffc67230 */ /* 0x000fe20000004100 */
[----:B------:R-:W-:Y:S01]  /*4af0*/  @P0 FMNMX R130, R130, |R166|, !PT ;  /* 0x400000a682820209 */ /* 0x000fe20007800000 */
[----:B------:R-:W-:Y:S01]  /*4b00*/  @P1 FMUL R166, R166, R137 ;  /* 0x00000089a6a61220 */ /* 0x000fe20000400000 */
[----:B------:R-:W-:Y:S01]  /*4b10*/  F2FP.SATFINITE.E4M3.F32.PACK_AB_MERGE_C R146, RZ, R146, RZ ;  /* 0x00000092ff92723e */ /* 0x000fe200048070ff */
[----:B------:R-:W-:Y:S01]  /*4b20*/  HADD2.F32 R116, -RZ, R47.H1_H1 ;  /* 0x3000002fff747230 */ /* 0x000fe20000004100 */
[----:B------:R-:W-:Y:S01]  /*4b30*/  LOP3.LUT R80, R80, 0xff, RZ, 0xc0, !PT ;  /* 0x000000ff50507812 */ /* 0x000fe200078ec0ff */
[----:B------:R-:W-:Y:S01]  /*4b40*/  @P2 FADD R196, R196, 1 ;  /* 0x3f800000c4c42421 */ /* 0x000fe20000000000 */
[----:B------:R-:W-:Y:S01]  /*4b50*/  SHF.L.U32 R89, R89, 0x8, RZ ;  /* 0x0000000859597819 */ /* 0x000fe200000006ff */
[----:B------:R-:W-:Y:S01]  /*4b60*/  FMUL R197, R0, R197 ;  /* 0x000000c500c57220 */ /* 0x000fe20000400000 */
[----:B------:R-:W-:Y:S01]  /*4b70*/  @P0 FMNMX R130, R130, |R171|, !PT ;  /* 0x400000ab82820209 */ /* 0x000fe20007800000 */
[-C--:B------:R-:W-:Y:S01]  /*4b80*/  @P1 FMUL R171, R171, R137.reuse ;  /* 0x00000089abab1220 */ /* 0x080fe20000400000 */
[----:B------:R-:W-:Y:S01]  /*4b90*/  LOP3.LUT R82, R145, 0xffff, R146, 0xf8, !PT ;  /* 0x0000ffff91527812 */ /* 0x000fe200078ef892 */
[----:B------:R-:W-:Y:S01]  /*4ba0*/  FADD R119, R119, -R2 ;  /* 0x8000000277777221 */ /* 0x000fe20000000000 */
[----:B------:R-:W-:Y:S01]  /*4bb0*/  F2FP.SATFINITE.E4M3.F32.PACK_AB_MERGE_C R81, RZ, R156, RZ ;  /* 0x0000009cff51723e */ /* 0x000fe200048070ff */
[----:B------:R-:W-:Y:S01]  /*4bc0*/  HADD2.F32 R118, -RZ, R7.H1_H1 ;  /* 0x30000007ff767230 */ /* 0x000fe20000004100 */
[----:B------:R-:W-:Y:S01]  /*4bd0*/  LOP3.LUT R89, R80, 0xffff, R89, 0xf8, !PT ;  /* 0x0000ffff50597812 */ /* 0x000fe200078ef859 */
[----:B------:R-:W-:Y:S01]  /*4be0*/  FFMA R98, R197, R196, R198 ;  /* 0x000000c4c5627223 */ /* 0x000fe200000000c6 */
[----:B------:R-:W-:Y:S01]  /*4bf0*/  @P0 FMNMX R130, R130, |R170|, !PT ;  /* 0x400000aa82820209 */ /* 0x000fe20007800000 */
[----:B------:R-:W-:Y:S01]  /*4c00*/  @P1 FMUL R170, R170, R137 ;  /* 0x00000089aaaa1220 */ /* 0x000fe20000400000 */
[----:B------:R-:W-:Y:S01]  /*4c10*/  LOP3.LUT R82, R82, 0xff, RZ, 0xc0, !PT ;  /* 0x000000ff52527812 */ /* 0x000fe200078ec0ff */
[----:B------:R-:W-:Y:S01]  /*4c20*/  @P2 FADD R116, R116, 1 ;  /* 0x3f80000074742421 */ /* 0x000fe20000000000 */
[----:B------:R-:W-:Y:S01]  /*4c30*/  PRMT R81, R81, 0x7104, RZ ;  /* 0x0000710451517816 */ /* 0x000fe200000000ff */
[----:B------:R-:W-:Y:S01]  /*4c40*/  FMUL R119, R0, R119 ;  /* 0x0000007700777220 */ /* 0x000fe20000400000 */
[----:B------:R-:W-:Y:S01]  /*4c50*/  F2FP.SATFINITE.E4M3.F32.PACK_AB_MERGE_C R154, RZ, R154, RZ ;  /* 0x0000009aff9a723e */ /* 0x000fe200048070ff */
[----:B------:R-:W-:Y:S01]  /*4c60*/  ULDC UR7, c[0x0][0x210] ;  /* 0x0000840000077ab9 */ /* 0x000fe20000000800 */
[----:B------:R-:W-:Y:S01]  /*4c70*/  F2FP.SATFINITE.E4M3.F32.PACK_AB_MERGE_C R80, RZ, R162, RZ ;  /* 0x000000a2ff50723e */ /* 0x000fe200048070ff */
[----:B------:R-:W-:Y:S01]  /*4c80*/  FFMA R3, R119, R116, R118 ;  /* 0x0000007477037223 */ /* 0x000fe20000000076 */
[----:B------:R-:W-:Y:S01]  /*4c90*/  @P0 FMNMX R130, R130, |R169|, !PT ;  /* 0x400000a982820209 */ /* 0x000fe20007800000 */
[----:B------:R-:W-:Y:S01]  /*4ca0*/  @P1 FMUL R169, R169, R137 ;  /* 0x00000089a9a91220 */ /* 0x000fe20000400000 */
[----:B------:R-:W-:-:S02]  /*4cb0*/  LOP3.LUT R81, R82, 0xff00, R81, 0xf8, !PT ;  /* 0x0000ff0052517812 */ /* 0x000fc400078ef851 */
[----:B------:R-:W-:Y:S02]  /*4cc0*/  SHF.L.U32 R154, R154, 0x10, RZ ;  /* 0x000000109a9a7819 */ /* 0x000fe400000006ff */
[----:B------:R-:W-:Y:S02]  /*4cd0*/  SHF.L.U32 R80, R80, 0x10, RZ ;  /* 0x0000001050507819 */ /* 0x000fe400000006ff */
[----:B------:R-:W-:Y:S02]  /*4ce0*/  F2FP.SATFINITE.E4M3.F32.PACK_AB_MERGE_C R158, RZ, R158, RZ ;  /* 0x0000009eff9e723e */ /* 0x000fe400048070ff */
[----:B------:R-:W-:Y:S01]  /*4cf0*/  @P0 FMNMX R130, R130, |R95|, !PT ;  /* 0x4000005f82820209 */ /* 0x000fe20007800000 */
[----:B------:R-:W-:Y:S01]  /*4d00*/  @P1 FMUL R95, R95, R137 ;  /* 0x000000895f5f1220 */ /* 0x000fe20000400000 */
[----:B------:R-:W-:Y:S02]  /*4d10*/  LOP3.LUT R154, R81, 0xff0000, R154, 0xf8, !PT ;  /* 0x00ff0000519a7812 */ /* 0x000fe400078ef89a */
[----:B------:R-:W-:-:S02]  /*4d20*/  LOP3.LUT R146, R89, 0xff0000, R80, 0xf8, !PT ;  /* 0x00ff000059927812 */ /* 0x000fc400078ef850 */
[----:B------:R-:W-:Y:S02]  /*4d30*/  F2FP.SATFINITE.E4M3.F32.PACK_AB_MERGE_C R81, RZ, R160, RZ ;  /* 0x000000a0ff51723e */ /* 0x000fe400048070ff */
[----:B------:R-:W-:Y:S02]  /*4d40*/  LOP3.LUT R83, R147, 0xffff, R158, 0xf8, !PT ;  /* 0x0000ffff93537812 */ /* 0x000fe400078ef89e */
[----:B------:R-:W-:Y:S02]  /*4d50*/  F2FP.SATFINITE.E4M3.F32.PACK_AB_MERGE_C R80, RZ, R165, RZ ;  /* 0x000000a5ff50723e */ /* 0x000fe400048070ff */
[----:B------:R-:W-:Y:S01]  /*4d60*/  @P0 FMNMX R130, R130, |R97|, !PT ;  /* 0x4000006182820209 */ /* 0x000fe20007800000 */
[----:B------:R-:W-:Y:S01]  /*4d70*/  @P1 FMUL R97, R97, R137 ;  /* 0x0000008961611220 */ /* 0x000fe20000400000 */
[----:B------:R-:W-:Y:S02]  /*4d80*/  LOP3.LUT R81, R81, 0xffff, RZ, 0xc0, !PT ;  /* 0x0000ffff51517812 */ /* 0x000fe400078ec0ff */
[----:B------:R-:W-:-:S02]  /*4d90*/  LOP3.LUT R83, R83, 0xff, RZ, 0xc0, !PT ;  /* 0x000000ff53537812 */ /* 0x000fc400078ec0ff */
[----:B------:R-:W-:Y:S02]  /*4da0*/  PRMT R80, R80, 0x7104, RZ ;  /* 0x0000710450507816 */ /* 0x000fe400000000ff */
[----:B------:R-:W-:Y:S02]  /*4db0*/  F2FP.SATFINITE.E4M3.F32.PACK_AB_MERGE_C R91, RZ, R91, RZ ;  /* 0x0000005bff5b723e */ /* 0x000fe400048070ff */
[----:B------:R-:W-:Y:S02]  /*4dc0*/  F2FP.SATFINITE.E4M3.F32.PACK_AB_MERGE_C R164, RZ, R164, RZ ;  /* 0x000000a4ffa4723e */ /* 0x000fe400048070ff */
[----:B------:R-:W-:Y:S01]  /*4dd0*/  @P0 FMNMX R130, R130, |R174|, !PT ;  /* 0x400000ae82820209 */ /* 0x000fe20007800000 */
[----:B------:R-:W-:Y:S01]  /*4de0*/  @P1 FMUL R174, R174, R137 ;  /* 0x00000089aeae1220 */ /* 0x000fe20000400000 */
[----:B------:R-:W-:Y:S02]  /*4df0*/  SHF.L.U32 R81, R81, 0x18, RZ ;  /* 0x0000001851517819 */ /* 0x000fe400000006ff */
[----:B------:R-:W-:-:S02]  /*4e00*/  LOP3.LUT R80, R83, 0xff00, R80, 0xf8, !PT ;  /* 0x0000ff0053507812 */ /* 0x000fc400078ef850 */
[----:B------:R-:W-:Y:S02]  /*4e10*/  SHF.L.U32 R91, R91, 0x10, RZ ;  /* 0x000000105b5b7819 */ /* 0x000fe400000006ff */
[----:B------:R-:W-:Y:S02]  /*4e20*/  LOP3.LUT R164, R164, 0xffff, RZ, 0xc0, !PT ;  /* 0x0000ffffa4a47812 */ /* 0x000fe400078ec0ff */
[----:B------:R-:W-:Y:S01]  /*4e30*/  @P0 FMNMX R130, R130, |R173|, !PT ;  /* 0x400000ad82820209 */ /* 0x000fe20007800000 */
[----:B------:R-:W-:Y:S01]  /*4e40*/  @P1 FMUL R173, R173, R137 ;  /* 0x00000089adad1220 */ /* 0x000fe20000400000 */
[----:B------:R-:W-:Y:S02]  /*4e50*/  LOP3.LUT R146, R146, 0xff000000, R81, 0xf8, !PT ;  /* 0xff00000092927812 */ /* 0x000fe400078ef851 */
[----:B------:R-:W-:Y:S02]  /*4e60*/  LOP3.LUT R80, R80, 0xff0000, R91, 0xf8, !PT ;  /* 0x00ff000050507812 */ /* 0x000fe400078ef85b */
[----:B------:R-:W-:-:S02]  /*4e70*/  SHF.L.U32 R147, R164, 0x18, RZ ;  /* 0x00000018a4937819 */ /* 0x000fc400000006ff */
[----:B------:R-:W-:Y:S02]  /*4e80*/  F2FP.SATFINITE.E4M3.F32.PACK_AB_MERGE_C R81, RZ, R163, RZ ;  /* 0x000000a3ff51723e */ /* 0x000fe400048070ff */
[----:B------:R-:W-:Y:S02]  /*4e90*/  F2FP.SATFINITE.E4M3.F32.PACK_AB_MERGE_C R168, RZ, R168, RZ ;  /* 0x000000a8ffa8723e */ /* 0x000fe400048070ff */
[----:B------:R-:W-:Y:S01]  /*4ea0*/  @P0 FMNMX R130, R130, |R172|, !PT ;  /* 0x400000ac82820209 */ /* 0x000fe20007800000 */
[----:B------:R-:W-:Y:S01]  /*4eb0*/  @P1 FMUL R172, R172, R137 ;  /* 0x00000089acac1220 */ /* 0x000fe20000400000 */
[----:B------:R-:W-:Y:S02]  /*4ec0*/  LOP3.LUT R147, R80, R147, RZ, 0xfc, !PT ;  /* 0x0000009350937212 */ /* 0x000fe400078efcff */
[----:B------:R-:W-:Y:S02]  /*4ed0*/  LOP3.LUT R81, R81, 0xff, RZ, 0xc0, !PT ;  /* 0x000000ff51517812 */ /* 0x000fe400078ec0ff */
[----:B------:R-:W-:-:S02]  /*4ee0*/  SHF.L.U32 R168, R168, 0x8, RZ ;  /* 0x00000008a8a87819 */ /* 0x000fc400000006ff */
        /* <DEDUP_REMOVED lines=9> */
[----:B------:R-:W-:Y:S01]  /*4f80*/  @P0 FMNMX R130, R130, |R176|, !PT ;  /* 0x400000b082820209 */ /* 0x000fe20007800000 */
[----:B------:R-:W-:Y:S01]  /*4f90*/  @P1 FMUL R176, R176, R137 ;  /* 0x00000089b0b01220 */ /* 0x000fe20000400000 */
[----:B------:R-:W-:Y:S02]  /*4fa0*/  LOP3.LUT R80, R80, 0xffff, RZ, 0xc0, !PT ;  /* 0x0000ffff50507812 */ /* 0x000fe400078ec0ff */
[----:B------:R-:W-:Y:S01]  /*4fb0*/  @P0 FMNMX R130, R130, |R175|, !PT ;  /* 0x400000af82820209 */ /* 0x000fe20007800000 */
[-C--:B------:R-:W-:Y:S01]  /*4fc0*/  @P1 FMUL R175, R175, R137.reuse ;  /* 0x00000089afaf1220 */ /* 0x080fe20000400000 */
[----:B------:R-:W-:Y:S02]  /*4fd0*/  SHF.L.U32 R80, R80, 0x18, RZ ;  /* 0x0000001850507819 */ /* 0x000fe400000006ff */
[----:B------:R-:W-:Y:S01]  /*4fe0*/  @P0 FMNMX R130, R130, |R180|, !PT ;  /* 0x400000b482820209 */ /* 0x000fe20007800000 */
[----:B------:R-:W-:Y:S01]  /*4ff0*/  @P1 FMUL R180, R180, R137 ;  /* 0x00000089b4b41220 */ /* 0x000fe20000400000 */
[----:B------:R-:W-:-:S02]  /*5000*/  LOP3.LUT R148, R83, 0xff000000, R80, 0xf8, !PT ;  /* 0xff00000053947812 */ /* 0x000fc400078ef850 */
        /* <DEDUP_REMOVED lines=8> */
[----:B------:R-:W-:Y:S02]  /*5090*/  SHF.L.U32 R97, R97, 0x8, RZ ;  /* 0x0000000861617819 */ /* 0x000fe400000006ff */
[----:B------:R-:W-:Y:S02]  /*50a0*/  LOP3.LUT R82, R149, 0xffff, R166, 0xf8, !PT ;  /* 0x0000ffff95527812 */ /* 0x000fe400078ef8a6 */
[----:B------:R-:W-:Y:S02]  /*50b0*/  F2FP.SATFINITE.E4M3.F32.PACK_AB_MERGE_C R81, RZ, R171, RZ ;  /* 0x000000abff51723e */ /* 0x000fe400048070ff */
[----:B------:R-:W-:Y:S01]  /*50c0*/  @P0 FMNMX R130, R130, |R101|, !PT ;  /* 0x4000006582820209 */ /* 0x000fe20007800000 */
[----:B------:R-:W-:Y:S01]  /*50d0*/  @P1 FMUL R101, R101, R137 ;  /* 0x0000008965651220 */ /* 0x000fe20000400000 */
[----:B------:R-:W-:Y:S02]  /*50e0*/  LOP3.LUT R97, R80, 0xffff, R97, 0xf8, !PT ;  /* 0x0000ffff50617812 */ /* 0x000fe400078ef861 */
[----:B------:R-:W-:-:S02]  /*50f0*/  LOP3.LUT R82, R82, 0xff, RZ, 0xc0, !PT ;  /* 0x000000ff52527812 */ /* 0x000fc400078ec0ff */
[----:B------:R-:W-:Y:S02]  /*5100*/  PRMT R81, R81, 0x7104, RZ ;  /* 0x0000710451517816 */ /* 0x000fe400000000ff */
[----:B------:R-:W-:Y:S02]  /*5110*/  F2FP.SATFINITE.E4M3.F32.PACK_AB_MERGE_C R170, RZ, R170, RZ ;  /* 0x000000aaffaa723e */ /* 0x000fe400048070ff */
[----:B------:R-:W-:Y:S02]  /*5120*/  F2FP.SATFINITE.E4M3.F32.PACK_AB_MERGE_C R80, RZ, R174, RZ ;  /* 0x000000aeff50723e */ /* 0x000fe400048070ff */
[----:B------:R-:W-:Y:S01]  /*5130*/  @P0 FMNMX R130, R130, |R183|, !PT ;  /* 0x400000b782820209 */ /* 0x000fe20007800000 */
[----:B------:R-:W-:Y:S01]  /*5140*/  @P1 FMUL R183, R183, R137 ;  /* 0x00000089b7b71220 */ /* 0x000fe20000400000 */
[----:B------:R-:W-:Y:S02]  /*5150*/  LOP3.LUT R81, R82, 0xff00, R81, 0xf8, !PT ;  /* 0x0000ff0052517812 */ /* 0x000fe400078ef851 */
[----:B------:R-:W-:-:S02]  /*5160*/  SHF.L.U32 R170, R170, 0x10, RZ ;  /* 0x00000010aaaa7819 */ /* 0x000fc400000006ff */
[----:B------:R-:W-:Y:S02]  /*5170*/  SHF.L.U32 R80, R80, 0x10, RZ ;  /* 0x0000001050507819 */ /* 0x000fe400000006ff */
[----:B------:R-:W-:Y:S02]  /*5180*/  F2FP.SATFINITE.E4M3.F32.PACK_AB_MERGE_C R172, RZ, R172, RZ ;  /* 0x000000acffac723e */ /* 0x000fe400048070ff */
[----:B------:R-:W-:Y:S01]  /*5190*/  @P0 FMNMX R130, R130, |R182|, !PT ;  /* 0x400000b682820209 */ /* 0x000fe20007800000 */
[----:B------:R-:W-:Y:S01]  /*51a0*/  @P1 FMUL R182, R182, R137 ;  /* 0x00000089b6b61220 */ /* 0x000fe20000400000 */
[----:B------:R-:W-:Y:S02]  /*51b0*/  LOP3.LUT R170, R81, 0xff0000, R170, 0xf8, !PT ;  /* 0x00ff000051aa7812 */ /* 0x000fe400078ef8aa */
[----:B------:R-:W-:Y:S02]  /*51c0*/  LOP3.LUT R150, R97, 0xff0000, R80, 0xf8, !PT ;  /* 0x00ff000061967812 */ /* 0x000fe400078ef850 */
[----:B------:R-:W-:-:S02]  /*51d0*/  F2FP.SATFINITE.E4M3.F32.PACK_AB_MERGE_C R81, RZ, R173, RZ ;  /* 0x000000adff51723e */ /* 0x000fc400048070ff */
[----:B------:R-:W-:Y:S02]  /*51e0*/  LOP3.LUT R83, R151, 0xffff, R172, 0xf8, !PT ;  /* 0x0000ffff97537812 */ /* 0x000fe400078ef8ac */
[----:B------:R-:W-:Y:S02]  /*51f0*/  F2FP.SATFINITE.E4M3.F32.PACK_AB_MERGE_C R80, RZ, R177, RZ ;  /* 0x000000b1ff50723e */ /* 0x000fe400048070ff */
[----:B------:R-:W-:Y:S01]  /*5200*/  @P0 FMNMX R130, R130, |R181|, !PT ;  /* 0x400000b582820209 */ /* 0x000fe20007800000 */
[----:B------:R-:W-:Y:S01]  /*5210*/  @P1 FMUL R181, R181, R137 ;  /* 0x00000089b5b51220 */ /* 0x000fe20000400000 */
[----:B------:R-:W-:Y:S02]  /*5220*/  LOP3.LUT R81, R81, 0xffff, RZ, 0xc0, !PT ;  /* 0x0000ffff51517812 */ /* 0x000fe400078ec0ff */
[----:B------:R-:W-:Y:S02]  /*5230*/  LOP3.LUT R83, R83, 0xff, RZ, 0xc0, !PT ;  /* 0x000000ff53537812 */ /* 0x000fe400078ec0ff */
[----:B------:R-:W-:-:S02]  /*5240*/  PRMT R80, R80, 0x7104, RZ ;  /* 0x0000710450507816 */ /* 0x000fc400000000ff */
[----:B------:R-:W-:Y:S02]  /*5250*/  F2FP.SATFINITE.E4M3.F32.PACK_AB_MERGE_C R99, RZ, R99, RZ ;  /* 0x00000063ff63723e */ /* 0x000fe400048070ff */
[----:B------:R-:W-:Y:S02]  /*5260*/  F2FP.SATFINITE.E4M3.F32.PACK_AB_MERGE_C R176, RZ, R176, RZ ;  /* 0x000000b0ffb0723e */ /* 0x000fe400048070ff */
[----:B------:R-:W-:Y:S01]  /*5270*/  @P0 FMNMX R130, R130, |R103|, !PT ;  /* 0x4000006782820209 */ /* 0x000fe20007800000 */
[----:B------:R-:W-:Y:S01]  /*5280*/  @P1 FMUL R103, R103, R137 ;  /* 0x0000008967671220 */ /* 0x000fe20000400000 */
[----:B------:R-:W-:Y:S02]  /*5290*/  SHF.L.U32 R81, R81, 0x18, RZ ;  /* 0x0000001851517819 */ /* 0x000fe400000006ff */
[----:B------:R-:W-:Y:S02]  /*52a0*/  LOP3.LUT R80, R83, 0xff00, R80, 0xf8, !PT ;  /* 0x0000ff0053507812 */ /* 0x000fe400078ef850 */
[----:B------:R-:W-:-:S02]  /*52b0*/  SHF.L.U32 R99, R99, 0x10, RZ ;  /* 0x0000001063637819 */ /* 0x000fc400000006ff */
[----:B------:R-:W-:Y:S02]  /*52c0*/  LOP3.LUT R176, R176, 0xffff, RZ, 0xc0, !PT ;  /* 0x0000ffffb0b07812 */ /* 0x000fe400078ec0ff */
[----:B------:R-:W-:Y:S01]  /*52d0*/  @P0 FMNMX R130, R130, |R105|, !PT ;  /* 0x4000006982820209 */ /* 0x000fe20007800000 */
[----:B------:R-:W-:Y:S01]  /*52e0*/  @P1 FMUL R105, R105, R137 ;  /* 0x0000008969691220 */ /* 0x000fe20000400000 */
[----:B------:R-:W-:Y:S02]  /*52f0*/  LOP3.LUT R150, R150, 0xff000000, R81, 0xf8, !PT ;  /* 0xff00000096967812 */ /* 0x000fe400078ef851 */
[----:B------:R-:W-:Y:S02]  /*5300*/  LOP3.LUT R80, R80, 0xff0000, R99, 0xf8, !PT ;  /* 0x00ff000050507812 */ /* 0x000fe400078ef863 */
[----:B------:R-:W-:Y:S02]  /*5310*/  SHF.L.U32 R151, R176, 0x18, RZ ;  /* 0x00000018b0977819 */ /* 0x000fe400000006ff */
[----:B------:R-:W-:-:S02]  /*5320*/  F2FP.SATFINITE.E4M3.F32.PACK_AB_MERGE_C R81, RZ, R175, RZ ;  /* 0x000000afff51723e */ /* 0x000fc400048070ff */
[----:B------:R-:W-:Y:S02]  /*5330*/  F2FP.SATFINITE.E4M3.F32.PACK_AB_MERGE_C R180, RZ, R180, RZ ;  /* 0x000000b4ffb4723e */ /* 0x000fe400048070ff */
[----:B------:R-:W-:Y:S01]  /*5340*/  @P0 FMNMX R130, R130, |R186|, !PT ;  /* 0x400000ba82820209 */ /* 0x000fe20007800000 */
[----:B------:R-:W-:Y:S01]  /*5350*/  @P1 FMUL R186, R186, R137 ;  /* 0x00000089baba1220 */ /* 0x000fe20000400000 */
[----:B------:R-:W-:Y:S02]  /*5360*/  LOP3.LUT R151, R80, R151, RZ, 0xfc, !PT ;  /* 0x0000009750977212 */ /* 0x000fe400078efcff */
        /* <DEDUP_REMOVED lines=10> */
[----:B------:R-:W-:-:S02]  /*5410*/  LOP3.LUT R82, R153, 0xffffff00, RZ, 0xc0, !PT ;  /* 0xffffff0099527812 */ /* 0x000fc400078ec0ff */
[----:B------:R-:W-:Y:S02]  /*5420*/  F2FP.SATFINITE.E4M3.F32.PACK_AB_MERGE_C R152, RZ, R152, RZ ;  /* 0x00000098ff98723e */ /* 0x000fe400048070ff */
[----:B------:R-:W-:Y:S02]  /*5430*/  LOP3.LUT R153, R81, 0xff0000, R80, 0xf8, !PT ;  /* 0x00ff000051997812 */ /* 0x000fe400078ef850 */
[----:B------:R-:W-:Y:S01]  /*5440*/  @P0 FMNMX R130, R130, |R189|, !PT ;  /* 0x400000bd82820209 */ /* 0x000fe20007800000 */
[----:B------:R-:W-:Y:S01]  /*5450*/  @P1 FMUL R189, R189, R137 ;  /* 0x00000089bdbd1220 */ /* 0x000fe20000400000 */
[----:B------:R-:W-:Y:S02]  /*5460*/  LOP3.LUT R80, R178, 0xffff, RZ, 0xc0, !PT ;  /* 0x0000ffffb2507812 */ /* 0x000fe400078ec0ff */
[----:B------:R-:W-:Y:S02]  /*5470*/  F2FP.SATFINITE.E4M3.F32.PACK_AB_MERGE_C R101, RZ, R101, RZ ;  /* 0x00000065ff65723e */ /* 0x000fe400048070ff */
[----:B------:R-:W-:-:S02]  /*5480*/  LOP3.LUT R152, R152, 0xffff, RZ, 0xc0, !PT ;  /* 0x0000ffff98987812 */ /* 0x000fc400078ec0ff */
[----:B------:R-:W-:Y:S01]  /*5490*/  @P0 FMNMX R130, R130, |R188|, !PT ;  /* 0x400000bc82820209 */ /* 0x000fe20007800000 */
[----:B------:R-:W-:Y:S01]  /*54a0*/  @P1 FMUL R188, R188, R137 ;  /* 0x00000089bcbc1220 */ /* 0x000fe20000400000 */
[----:B------:R-:W-:Y:S02]  /*54b0*/  SHF.L.U32 R80, R80, 0x18, RZ ;  /* 0x0000001850507819 */ /* 0x000fe400000006ff */
[----:B------:R-:W-:Y:S02]  /*54c0*/  LOP3.LUT R82, R82, 0xffff, R101, 0xf8, !PT ;  /* 0x0000ffff52527812 */ /* 0x000fe400078ef865 */
[----:B------:R-:W-:Y:S02]  /*54d0*/  F2FP.SATFINITE.E4M3.F32.PACK_AB_MERGE_C R81, RZ, R183, RZ ;  /* 0x000000b7ff51723e */ /* 0x000fe400048070ff */
[----:B------:R-:W-:Y:S02]  /*54e0*/  SHF.L.U32 R145, R152, 0x18, RZ ;  /* 0x0000001898917819 */ /* 0x000fe400000006ff */
[----:B------:R-:W-:Y:S01]  /*54f0*/  @P0 FMNMX R130, R130, |R187|, !PT ;  /* 0x400000bb82820209 */ /* 0x000fe20007800000 */
[----:B------:R-:W-:Y:S01]  /*5500*/  @P1 FMUL R187, R187, R137 ;  /* 0x00000089bbbb1220 */ /* 0x000fe20000400000 */
[----:B------:R-:W-:-:S02]  /*5510*/  LOP3.LUT R152, R153, 0xff000000, R80, 0xf8, !PT ;  /* 0xff00000099987812 */ /* 0x000fc400078ef850 */
[----:B------:R-:W-:Y:S02]  /*5520*/  LOP3.LUT R82, R82, 0xff, RZ, 0xc0, !PT ;  /* 0x000000ff52527812 */ /* 0x000fe400078ec0ff */
[----:B------:R-:W-:Y:S02]  /*5530*/  PRMT R81, R81, 0x7104, RZ ;  /* 0x0000710451517816 */ /* 0x000fe400000000ff */
[----:B------:R-:W-:Y:S02]  /*5540*/  F2FP.SATFINITE.E4M3.F32.PACK_AB_MERGE_C R182, RZ, R182, RZ ;  /* 0x000000b6ffb6723e */ /* 0x000fe400048070ff */
[----:B------:R-:W-:Y:S02]  /*5550*/  F2FP.SATFINITE.E4M3.F32.PACK_AB_MERGE_C R80, RZ, R103, RZ ;  /* 0x00000067ff50723e */ /* 0x000fe400048070ff */
[----:B------:R-:W-:Y:S02]  /*5560*/  F2FP.SATFINITE.E4M3.F32.PACK_AB_MERGE_C R105, RZ, R105, RZ ;  /* 0x00000069ff69723e */ /* 0x000fe400048070ff */
[----:B------:R-:W-:Y:S01]  /*5570*/  @P0 FMNMX R130, R130, |R107|, !PT ;  /* 0x4000006b82820209 */ /* 0x000fe20007800000 */
[----:B------:R-:W-:Y:S01]  /*5580*/  @P1 FMUL R107, R107, R137 ;  /* 0x000000896b6b1220 */ /* 0x000fe20000400000 */
[----:B------:R-:W-:-:S02]  /*5590*/  LOP3.LUT R81, R82, 0xff00, R81, 0xf8, !PT ;  /* 0x0000ff0052517812 */ /* 0x000fc400078ef851 */
[----:B------:R-:W-:Y:S02]  /*55a0*/  SHF.L.U32 R182, R182, 0x10, RZ ;  /* 0x00000010b6b67819 */ /* 0x000fe400000006ff */
[----:B------:R-:W-:Y:S02]  /*55b0*/  LOP3.LUT R80, R80, 0xff, RZ, 0xc0, !PT ;  /* 0x000000ff50507812 */ /* 0x000fe400078ec0ff */
[----:B------:R-:W-:Y:S02]  /*55c0*/  SHF.L.U32 R105, R105, 0x8, RZ ;  /* 0x0000000869697819 */ /* 0x000fe400000006ff */
[----:B------:R-:W-:Y:S01]  /*55d0*/  @P0 FMNMX R130, R130, |R109|, !PT ;  /* 0x4000006d82820209 */ /* 0x000fe20007800000 */
[----:B------:R-:W-:Y:S01]  /*55e0*/  @P1 FMUL R109, R109, R137 ;  /* 0x000000896d6d1220 */ /* 0x000fe20000400000 */
[----:B------:R-:W-:Y:S02]  /*55f0*/  LOP3.LUT R182, R81, 0xff0000, R182, 0xf8, !PT ;  /* 0x00ff000051b67812 */ /* 0x000fe400078ef8b6 */
[----:B------:R-:W-:-:S02]  /*5600*/  LOP3.LUT R105, R80, 0xffff, R105, 0xf8, !PT ;  /* 0x0000ffff50697812 */ /* 0x000fc400078ef869 */
[----:B------:R-:W-:Y:S02]  /*5610*/  F2FP.SATFINITE.E4M3.F32.PACK_AB_MERGE_C R80, RZ, R186, RZ ;  /* 0x000000baff50723e */ /* 0x000fe400048070ff */
[----:B------:R-:W-:Y:S02]  /*5620*/  F2FP.SATFINITE.E4M3.F32.PACK_AB_MERGE_C R81, RZ, R185, RZ ;  /* 0x000000b9ff51723e */ /* 0x000fe400048070ff */
[----:B------:R-:W-:Y:S01]  /*5630*/  @P0 FMNMX R130, R130, |R108|, !PT ;  /* 0x4000006c82820209 */ /* 0x000fe20007800000 */
[----:B------:R-:W-:Y:S01]  /*5640*/  @P1 FMUL R108, R108, R137 ;  /* 0x000000896c6c1220 */ /* 0x000fe20000400000 */
[----:B------:R-:W-:Y:S02]  /*5650*/  SHF.L.U32 R80, R80, 0x10, RZ ;  /* 0x0000001050507819 */ /* 0x000fe400000006ff */
[----:B------:R-:W-:Y:S02]  /*5660*/  LOP3.LUT R81, R81, 0xffff, RZ, 0xc0, !PT ;  /* 0x0000ffff51517812 */ /* 0x000fe400078ec0ff */
[----:B------:R-:W-:-:S02]  /*5670*/  F2FP.SATFINITE.E4M3.F32.PACK_AB_MERGE_C R184, RZ, R184, RZ ;  /* 0x000000b8ffb8723e */ /* 0x000fc400048070ff */
[----:B------:R-:W-:Y:S01]  /*5680*/  @P0 FMNMX R130, R130, |R88|, !PT ;  /* 0x4000005882820209 */ /* 0x000fe20007800000 */
[----:B------:R-:W-:Y:S01]  /*5690*/  @P1 FMUL R88, R88, R137 ;  /* 0x0000008958581220 */ /* 0x000fe20000400000 */
[----:B------:R-:W-:Y:S02]  /*56a0*/  LOP3.LUT R80, R105, 0xff0000, R80, 0xf8, !PT ;  /* 0x00ff000069507812 */ /* 0x000fe400078ef850 */
[----:B------:R-:W-:Y:S02]  /*56b0*/  SHF.L.U32 R81, R81, 0x18, RZ ;  /* 0x0000001851517819 */ /* 0x000fe400000006ff */
[----:B------:R-:W-:Y:S02]  /*56c0*/  LOP3.LUT R155, R155, 0xffff, R184, 0xf8, !PT ;  /* 0x0000ffff9b9b7812 */ /* 0x000fe400078ef8b8 */
[----:B------:R-:W-:Y:S02]  /*56d0*/  F2FP.SATFINITE.E4M3.F32.PACK_AB_MERGE_C R189, RZ, R189, RZ ;  /* 0x000000bdffbd723e */ /* 0x000fe400048070ff */
[----:B------:R-:W-:Y:S01]  /*56e0*/  @P0 FMNMX R130, R130, |R86|, !PT ;  /* 0x4000005682820209 */ /* 0x000fe20007800000 */
[----:B------:R-:W-:Y:S01]  /*56f0*/  @P1 FMUL R86, R86, R137 ;  /* 0x0000008956561220 */ /* 0x000fe20000400000 */
[----:B------:R-:W-:-:S02]  /*5700*/  LOP3.LUT R145, R154, R145, RZ, 0xfc, !PT ;  /* 0x000000919a917212 */ /* 0x000fc400078efcff */
[----:B------:R-:W-:Y:S02]  /*5710*/  LOP3.LUT R154, R80, 0xff000000, R81, 0xf8, !PT ;  /* 0xff000000509a7812 */ /* 0x000fe400078ef851 */
[----:B------:R-:W-:Y:S02]  /*5720*/  LOP3.LUT R81, R155, 0xff, RZ, 0xc0, !PT ;  /* 0x000000ff9b517812 */ /* 0x000fe400078ec0ff */
[----:B------:R-:W-:Y:S02]  /*5730*/  PRMT R80, R189, 0x7104, RZ ;  /* 0x00007104bd507816 */ /* 0x000fe400000000ff */
[----:B------:R-:W-:Y:S01]  /*5740*/  @P0 FMNMX R130, R130, |R111|, !PT ;  /* 0x4000006f82820209 */ /* 0x000fe20007800000 */
[-C--:B------:R-:W-:Y:S01]  /*5750*/  @P1 FMUL R111, R111, R137.reuse ;  /* 0x000000896f6f1220 */ /* 0x080fe20000400000 */
[----:B------:R-:W-:Y:S02]  /*5760*/  LOP3.LUT R81, R81, 0xff00, R80, 0xf8, !PT ;  /* 0x0000ff0051517812 */ /* 0x000fe400078ef850 */
[----:B------:R-:W-:Y:S01]  /*5770*/  @P0 FMNMX R130, R130, |R110|, !PT ;  /* 0x4000006e82820209 */ /* 0x000fe20007800000 */
[----:B------:R-:W-:Y:S01]  /*5780*/  @P1 FMUL R110, R110, R137 ;  /* 0x000000896e6e1220 */ /* 0x000fe20000400000 */
        /* <DEDUP_REMOVED lines=13> */
[----:B------:R-:W-:Y:S02]  /*5860*/  SHF.L.U32 R188, R188, 0x10, RZ ;  /* 0x00000010bcbc7819 */ /* 0x000fe400000006ff */
[----:B------:R-:W-:Y:S02]  /*5870*/  SHF.L.U32 R80, R80, 0x10, RZ ;  /* 0x0000001050507819 */ /* 0x000fe400000006ff */
[----:B------:R-:W-:-:S02]  /*5880*/  F2FP.SATFINITE.E4M3.F32.PACK_AB_MERGE_C R86, RZ, R86, RZ ;  /* 0x00000056ff56723e */ /* 0x000fc400048070ff */
[----:B------:R-:W-:Y:S01]  /*5890*/  @P0 FMNMX R130, R130, |R113|, !PT ;  /* 0x4000007182820209 */ /* 0x000fe20007800000 */
[----:B------:R-:W-:Y:S01]  /*58a0*/  @P1 FMUL R113, R113, R137 ;  /* 0x0000008971711220 */ /* 0x000fe20000400000 */
[----:B------:R-:W-:Y:S02]  /*58b0*/  LOP3.LUT R188, R81, 0xff0000, R188, 0xf8, !PT ;  /* 0x00ff000051bc7812 */ /* 0x000fe400078ef8bc */
[----:B------:R-:W-:Y:S02]  /*58c0*/  LOP3.LUT R109, R109, 0xff0000, R80, 0xf8, !PT ;  /* 0x00ff00006d6d7812 */ /* 0x000fe400078ef850 */
[----:B------:R-:W-:Y:S02]  /*58d0*/  LOP3.LUT R81, R157, 0xffff, R86, 0xf8, !PT ;  /* 0x0000ffff9d517812 */ /* 0x000fe400078ef856 */
[----:B------:R-:W-:Y:S02]  /*58e0*/  F2FP.SATFINITE.E4M3.F32.PACK_AB_MERGE_C R80, RZ, R111, RZ ;  /* 0x0000006fff50723e */ /* 0x000fe400048070ff */
[----:B------:R-:W-:Y:S01]  /*58f0*/  @P0 FMNMX R130, R130, |R112|, !PT ;  /* 0x4000007082820209 */ /* 0x000fe20007800000 */
[----:B------:R-:W-:Y:S01]  /*5900*/  @P1 FMUL R112, R112, R137 ;  /* 0x0000008970701220 */ /* 0x000fe20000400000 */
        /* <DEDUP_REMOVED lines=8> */
[----:B------:R-:W-:Y:S02]  /*5990*/  LOP3.LUT R92, R92, 0xffff, RZ, 0xc0, !PT ;  /* 0x0000ffff5c5c7812 */ /* 0x000fe400078ec0ff */
[----:B------:R-:W-:Y:S02]  /*59a0*/  F2FP.SATFINITE.E4M3.F32.PACK_AB_MERGE_C R80, RZ, R88, RZ ;  /* 0x00000058ff50723e */ /* 0x000fe400048070ff */
[----:B------:R-:W-:Y:S01]  /*59b0*/  @P0 FMNMX R130, R130, |R193|, !PT ;  /* 0x400000c182820209 */ /* 0x000fe20007800000 */
[----:B------:R-:W-:Y:S01]  /*59c0*/  @P1 FMUL R193, R193, R137 ;  /* 0x00000089c1c11220 */ /* 0x000fe20000400000 */
[----:B------:R-:W-:Y:S02]  /*59d0*/  LOP3.LUT R81, R81, 0xff0000, R110, 0xf8, !PT ;  /* 0x00ff000051517812 */ /* 0x000fe400078ef86e */
[----:B------:R-:W-:Y:S02]  /*59e0*/  SHF.L.U32 R92, R92, 0x18, RZ ;  /* 0x000000185c5c7819 */ /* 0x000fe400000006ff */
[----:B------:R-:W-:-:S02]  /*59f0*/  LOP3.LUT R80, R80, 0xffff, RZ, 0xc0, !PT ;  /* 0x0000ffff50507812 */ /* 0x000fc400078ec0ff */
[----:B------:R-:W-:Y:S01]  /*5a00*/  @P0 FMNMX R130, R130, |R192|, !PT ;  /* 0x400000c082820209 */ /* 0x000fe20007800000 */
[----:B------:R-:W-:Y:S01]  /*5a10*/  @P1 FMUL R192, R192, R137 ;  /* 0x00000089c0c01220 */ /* 0x000fe20000400000 */
[----:B------:R-:W-:Y:S02]  /*5a20*/  LOP3.LUT R157, R81, R92, RZ, 0xfc, !PT ;  /* 0x0000005c519d7212 */ /* 0x000fe400078efcff */
[----:B------:R-:W-:Y:S02]  /*5a30*/  SHF.L.U32 R80, R80, 0x18, RZ ;  /* 0x0000001850507819 */ /* 0x000fe400000006ff */
[----:B------:R-:W-:Y:S02]  /*5a40*/  F2FP.SATFINITE.E4M3.F32.PACK_AB_MERGE_C R81, RZ, R90, RZ ;  /* 0x0000005aff51723e */ /* 0x000fe400048070ff */
[----:B------:R-:W-:Y:S01]  /*5a50*/  F2FP.SATFINITE.E4M3.F32.PACK_AB_MERGE_C R190, RZ, R190, RZ ;  /* 0x000000beffbe723e */ /* 0x000fe200048070ff */
[----:B------:R-:W0:Y:S01]  /*5a60*/  LDC.64 R90, c[0x0][0x258] ;  /* 0x00009600ff5a7b82 */ /* 0x000e220000000a00 */
[----:B------:R-:W-:Y:S01]  /*5a70*/  @P0 FMNMX R130, R130, |R115|, !PT ;  /* 0x4000007382820209 */ /* 0x000fe20007800000 */
[----:B------:R-:W-:Y:S01]  /*5a80*/  @P1 FMUL R115, R115, R137 ;  /* 0x0000008973731220 */ /* 0x000fe20000400000 */
[----:B------:R-:W-:-:S02]  /*5a90*/  LOP3.LUT R82, R159, 0xffffff00, RZ, 0xc0, !PT ;  /* 0xffffff009f527812 */ /* 0x000fc400078ec0ff */
[----:B------:R-:W-:Y:S02]  /*5aa0*/  F2FP.SATFINITE.E4M3.F32.PACK_AB_MERGE_C R191, RZ, R191, RZ ;  /* 0x000000bfffbf723e */ /* 0x000fe400048070ff */
[----:B------:R-:W-:Y:S02]  /*5ab0*/  LOP3.LUT R156, R109, 0xff000000, R80, 0xf8, !PT ;  /* 0xff0000006d9c7812 */ /* 0x000fe400078ef850 */
[----:B------:R-:W-:Y:S02]  /*5ac0*/  LOP3.LUT R81, R81, 0xff, RZ, 0xc0, !PT ;  /* 0x000000ff51517812 */ /* 0x000fe400078ec0ff */
[----:B------:R-:W-:Y:S02]  /*5ad0*/  SHF.L.U32 R190, R190, 0x8, RZ ;  /* 0x00000008bebe7819 */ /* 0x000fe400000006ff */
[----:B------:R-:W-:Y:S01]  /*5ae0*/  @P0 FMNMX R130, R130, |R114|, !PT ;  /* 0x4000007282820209 */ /* 0x000fe20007800000 */
[----:B------:R-:W-:Y:S01]  /*5af0*/  @P1 FMUL R114, R114, R137 ;  /* 0x0000008972721220 */ /* 0x000fe20000400000 */
[----:B------:R-:W-:-:S02]  /*5b00*/  LOP3.LUT R82, R82, 0xffff, R191, 0xf8, !PT ;  /* 0x0000ffff52527812 */ /* 0x000fc400078ef8bf */
[----:B------:R-:W-:Y:S02]  /*5b10*/  F2FP.SATFINITE.E4M3.F32.PACK_AB_MERGE_C R80, RZ, R113, RZ ;  /* 0x00000071ff50723e */ /* 0x000fe400048070ff */
[----:B------:R-:W-:Y:S02]  /*5b20*/  F2FP.SATFINITE.E4M3.F32.PACK_AB_MERGE_C R193, RZ, R193, RZ ;  /* 0x000000c1ffc1723e */ /* 0x000fe400048070ff */
[----:B------:R-:W-:Y:S02]  /*5b30*/  LOP3.LUT R83, R81, 0xffff, R190, 0xf8, !PT ;  /* 0x0000ffff51537812 */ /* 0x000fe400078ef8be */
[----:B------:R-:W-:Y:S01]  /*5b40*/  @P0 FMNMX R130, R130, |R102|, !PT ;  /* 0x4000006682820209 */ /* 0x000fe20007800000 */
[----:B------:R-:W-:Y:S01]  /*5b50*/  @P1 FMUL R102, R102, R137 ;  /* 0x0000008966661220 */ /* 0x000fe20000400000 */
[----:B------:R-:W-:Y:S01]  /*5b60*/  SHF.L.U32 R80, R80, 0x10, RZ ;  /* 0x0000001050507819 */ /* 0x000fe200000006ff */
[----:B0-----:R-:W-:Y:S01]  /*5b70*/  IMAD.WIDE.U32 R88, R123, 0x8, R90 ;  /* 0x000000087b587825 */ /* 0x001fe200078e005a */
[----:B------:R-:W-:-:S02]  /*5b80*/  LOP3.LUT R82, R82, 0xff, RZ, 0xc0, !PT ;  /* 0x000000ff52527812 */ /* 0x000fc400078ec0ff */
[----:B------:R-:W-:Y:S01]  /*5b90*/  PRMT R81, R193, 0x7104, RZ ;  /* 0x00007104c1517816 */ /* 0x000fe200000000ff */
[----:B------:R-:W-:Y:S01]  /*5ba0*/  IMAD.WIDE.U32 R122, R122, 0x8, R90 ;  /* 0x000000087a7a7825 */ /* 0x000fe200078e005a */
[----:B------:R-:W-:Y:S02]  /*5bb0*/  F2FP.SATFINITE.E4M3.F32.PACK_AB_MERGE_C R192, RZ, R192, RZ ;  /* 0x000000c0ffc0723e */ /* 0x000fe400048070ff */
[----:B------:R-:W-:Y:S01]  /*5bc0*/  @P0 FMNMX R130, R130, |R94|, !PT ;  /* 0x4000005e82820209 */ /* 0x000fe20007800000 */
[----:B------:R-:W-:Y:S01]  /*5bd0*/  @P1 FMUL R94, R94, R137 ;  /* 0x000000895e5e1220 */ /* 0x000fe20000400000 */
[----:B------:R-:W-:Y:S01]  /*5be0*/  LOP3.LUT R83, R83, 0xff0000, R80, 0xf8, !PT ;  /* 0x00ff000053537812 */ /* 0x000fe200078ef850 */
[----:B------:R-:W-:Y:S01]  /*5bf0*/  IMAD.WIDE.U32 R120, R120, 0x8, R90 ;  /* 0x0000000878787825 */ /* 0x000fe200078e005a */
[----:B------:R-:W-:Y:S02]  /*5c00*/  LOP3.LUT R81, R82, 0xff00, R81, 0xf8, !PT ;  /* 0x0000ff0052517812 */ /* 0x000fe400078ef851 */
[----:B------:R-:W-:-:S02]  /*5c10*/  SHF.L.U32 R192, R192, 0x10, RZ ;  /* 0x00000010c0c07819 */ /* 0x000fc400000006ff */
[----:B------:R-:W-:Y:S02]  /*5c20*/  F2FP.SATFINITE.E4M3.F32.PACK_AB_MERGE_C R80, RZ, R112, RZ ;  /* 0x00000070ff50723e */ /* 0x000fe400048070ff */
[----:B------:R-:W-:Y:S01]  /*5c30*/  @P0 FMNMX R130, R130, |R96|, !PT ;  /* 0x4000006082820209 */ /* 0x000fe20007800000 */
[----:B------:R-:W-:Y:S01]  /*5c40*/  @P1 FMUL R96, R96, R137 ;  /* 0x0000008960601220 */ /* 0x000fe20000400000 */
[----:B------:R-:W-:Y:S02]  /*5c50*/  LOP3.LUT R192, R81, 0xff0000, R192, 0xf8, !PT ;  /* 0x00ff000051c07812 */ /* 0x000fe400078ef8c0 */
[----:B------:R-:W-:Y:S02]  /*5c60*/  LOP3.LUT R80, R80, 0xffff, RZ, 0xc0, !PT ;  /* 0x0000ffff50507812 */ /* 0x000fe400078ec0ff */
[----:B------:R-:W-:Y:S02]  /*5c70*/  F2FP.SATFINITE.E4M3.F32.PACK_AB_MERGE_C R81, RZ, R114, RZ ;  /* 0x00000072ff51723e */ /* 0x000fe400048070ff */
[----:B------:R-:W-:-:S02]  /*5c80*/  F2FP.SATFINITE.E4M3.F32.PACK_AB_MERGE_C R102, RZ, R102, RZ ;  /* 0x00000066ff66723e */ /* 0x000fc400048070ff */
[----:B------:R-:W-:Y:S01]  /*5c90*/  @P0 FMNMX R130, R130, |R104|, !PT ;  /* 0x4000006882820209 */ /* 0x000fe20007800000 */
[-C--:B------:R-:W-:Y:S01]  /*5ca0*/  @P1 FMUL R104, R104, R137.reuse ;  /* 0x0000008968681220 */ /* 0x080fe20000400000 */
[----:B------:R-:W-:Y:S02]  /*5cb0*/  SHF.L.U32 R80, R80, 0x18, RZ ;  /* 0x0000001850507819 */ /* 0x000fe400000006ff */
[----:B------:R-:W-:Y:S02]  /*5cc0*/  LOP3.LUT R81, R81, 0xff, RZ, 0xc0, !PT ;  /* 0x000000ff51517812 */ /* 0x000fe400078ec0ff */
[----:B------:R-:W-:Y:S02]  /*5cd0*/  SHF.L.U32 R102, R102, 0x8, RZ ;  /* 0x0000000866667819 */ /* 0x000fe400000006ff */
[----:B------:R-:W-:Y:S01]  /*5ce0*/  @P0 FMNMX R130, R130, |R100|, !PT ;  /* 0x4000006482820209 */ /* 0x000fe20007800000 */
[----:B------:R-:W-:Y:S01]  /*5cf0*/  @P1 FMUL R100, R100, R137 ;  /* 0x0000008964641220 */ /* 0x000fe20000400000 */
[----:B------:R-:W-:-:S02]  /*5d00*/  LOP3.LUT R161, R161, 0xffffff00, RZ, 0xc0, !PT ;  /* 0xffffff00a1a17812 */ /* 0x000fc400078ec0ff */
[----:B------:R-:W-:Y:S02]  /*5d10*/  F2FP.SATFINITE.E4M3.F32.PACK_AB_MERGE_C R104, RZ, R104, RZ ;  /* 0x00000068ff68723e */ /* 0x000fe400048070ff */
[----:B------:R-:W-:Y:S02]  /*5d20*/  LOP3.LUT R158, R83, 0xff000000, R80, 0xf8, !PT ;  /* 0xff000000539e7812 */ /* 0x000fe400078ef850 */
[----:B------:R-:W-:Y:S01]  /*5d30*/  LOP3.LUT R87, R81, 0xffff, R102, 0xf8, !PT ;  /* 0x0000ffff51577812 */ /* 0x000fe200078ef866 */
[----:B------:R-:W0:Y:S01]  /*5d40*/  @!P3 LDC.64 R82, c[0x0][0x230] ;  /* 0x00008c00ff52bb82 */ /* 0x000e220000000a00 */
[----:B------:R-:W-:Y:S01]  /*5d50*/  @P0 FMNMX R130, R130, |R98|, !PT ;  /* 0x4000006282820209 */ /* 0x000fe20007800000 */
[----:B------:R-:W-:Y:S01]  /*5d60*/  @P1 FMUL R98, R98, R137 ;  /* 0x0000008962621220 */ /* 0x000fe20000400000 */
[----:B------:R-:W-:Y:S02]  /*5d70*/  LOP3.LUT R86, R161, 0xffff, R104, 0xf8, !PT ;  /* 0x0000ffffa1567812 */ /* 0x000fe400078ef868 */
[----:B------:R-:W-:-:S02]  /*5d80*/  F2FP.SATFINITE.E4M3.F32.PACK_AB_MERGE_C R85, RZ, R100, RZ ;  /* 0x00000064ff55723e */ /* 0x000fc400048070ff */
[----:B------:R-:W-:Y:S01]  /*5d90*/  @P0 FMNMX R130, R130, |R3|, !PT ;  /* 0x4000000382820209 */ /* 0x000fe20007800000 */
[----:B------:R-:W1:Y:S01]  /*5da0*/  @!P3 LDC.64 R80, c[0x0][0x228] ;  /* 0x00008a00ff50bb82 */ /* 0x000e620000000a00 */
[----:B------:R-:W-:Y:S01]  /*5db0*/  LOP3.LUT R86, R86, 0xff, RZ, 0xc0, !PT ;  /* 0x000000ff56567812 */ /* 0x000fe200078ec0ff */
[----:B------:R-:W-:Y:S01]  /*5dc0*/  @P1 FMUL R3, R3, R137 ;  /* 0x0000008903031220 */ /* 0x000fe20000400000 */
[----:B------:R-:W-:Y:S02]  /*5dd0*/  PRMT R85, R85, 0x7104, RZ ;  /* 0x0000710455557816 */ /* 0x000fe400000000ff */
[----:B------:R-:W-:Y:S02]  /*5de0*/  F2FP.SATFINITE.E4M3.F32.PACK_AB_MERGE_C R84, RZ, R94, RZ ;  /* 0x0000005eff54723e */ /* 0x000fe400048070ff */
[----:B------:R-:W-:Y:S02]  /*5df0*/  LOP3.LUT R85, R86, 0xff00, R85, 0xf8, !PT ;  /* 0x0000ff0056557812 */ /* 0x000fe400078ef855 */
[----:B------:R-:W-:-:S02]  /*5e00*/  F2FP.SATFINITE.E4M3.F32.PACK_AB_MERGE_C R98, RZ, R98, RZ ;  /* 0x00000062ff62723e */ /* 0x000fc400048070ff */
[----:B------:R-:W-:Y:S02]  /*5e10*/  F2FP.SATFINITE.E4M3.F32.PACK_AB_MERGE_C R3, RZ, R3, RZ ;  /* 0x00000003ff03723e */ /* 0x000fe400048070ff */
[----:B------:R-:W-:Y:S02]  /*5e20*/  SHF.L.U32 R86, R136, 0x7, RZ ;  /* 0x0000000788567819 */ /* 0x000fe400000006ff */
[----:B------:R-:W-:Y:S01]  /*5e30*/  SHF.L.U32 R84, R84, 0x10, RZ ;  /* 0x0000001054547819 */ /* 0x000fe200000006ff */
[----:B0-----:R-:W-:Y:S01]  /*5e40*/  @!P3 IMAD.WIDE R82, R131, 0x4, R82 ;  /* 0x000000048352b825 */ /* 0x001fe200078e0252 */
[----:B------:R-:W-:Y:S02]  /*5e50*/  SHF.L.U32 R98, R98, 0x10, RZ ;  /* 0x0000001062627819 */ /* 0x000fe400000006ff */
[----:B------:R-:W-:Y:S02]  /*5e60*/  LOP3.LUT R3, R3, 0xffff, RZ, 0xc0, !PT ;  /* 0x0000ffff03037812 */ /* 0x000fe400078ec0ff */
[----:B------:R-:W-:-:S02]  /*5e70*/  LOP3.LUT R86, R86, 0x180, R133, 0xe2, !PT ;  /* 0x0000018056567812 */ /* 0x000fc400078ee285 */
[----:B------:R-:W-:Y:S01]  /*5e80*/  LOP3.LUT R87, R87, 0xff0000, R84, 0xf8, !PT ;  /* 0x00ff000057577812 */ /* 0x000fe200078ef854 */
[----:B-1----:R-:W-:Y:S01]  /*5e90*/  @!P3 IMAD.WIDE R80, R131, 0x4, R80 ;  /* 0x000000048350b825 */ /* 0x002fe200078e0250 */
[----:B------:R-:W-:Y:S02]  /*5ea0*/  F2FP.SATFINITE.E4M3.F32.PACK_AB_MERGE_C R84, RZ, R96, RZ ;  /* 0x00000060ff54723e */ /* 0x000fe400048070ff */
[----:B------:R-:W-:Y:S02]  /*5eb0*/  LOP3.LUT R98, R85, 0xff0000, R98, 0xf8, !PT ;  /* 0x00ff000055627812 */ /* 0x000fe400078ef862 */
[----:B------:R-:W-:Y:S01]  /*5ec0*/  SHF.L.U32 R3, R3, 0x18, RZ ;  /* 0x0000001803037819 */ /* 0x000fe200000006ff */
[----:B------:R0:W-:Y:S01]  /*5ed0*/  @!P3 STG.E desc[UR4][R80.64], R2 ;  /* 0x000000025000b986 */ /* 0x0001e2000c101904 */
[----:B------:R-:W-:Y:S02]  /*5ee0*/  LOP3.LUT R86, R86, 0x60, R135, 0xf8, !PT ;  /* 0x0000006056567812 */ /* 0x000fe400078ef887 */
[----:B------:R-:W-:Y:S01]  /*5ef0*/  F2FP.SATFINITE.E4M3.F32.PACK_AB_MERGE_C R169, RZ, R169, RZ ;  /* 0x000000a9ffa9723e */ /* 0x000fe200048070ff */
[----:B------:R1:W-:Y:S01]  /*5f00*/  @!P3 STG.E desc[UR4][R82.64], R0 ;  /* 0x000000005200b986 */ /* 0x0003e2000c101904 */
[----:B------:R-:W-:-:S02]  /*5f10*/  LOP3.LUT R84, R84, 0xffff, RZ, 0xc0, !PT ;  /* 0x0000ffff54547812 */ /* 0x000fc400078ec0ff */
[----:B------:R-:W-:Y:S02]  /*5f20*/  F2FP.SATFINITE.E4M3.F32.PACK_AB_MERGE_C R181, RZ, R181, RZ ;  /* 0x000000b5ffb5723e */ /* 0x000fe400048070ff */
[----:B------:R-:W-:Y:S01]  /*5f30*/  LOP3.LUT R161, R98, R3, RZ, 0xfc, !PT ;  /* 0x0000000362a17212 */ /* 0x000fe200078efcff */
[----:B------:R-:W-:Y:S01]  /*5f40*/  IMAD R3, R131, 0x1400, R86 ;  /* 0x0000140083037824 */ /* 0x000fe200078e0256 */
[----:B------:R-:W-:Y:S02]  /*5f50*/  F2FP.SATFINITE.E4M3.F32.PACK_AB_MERGE_C R187, RZ, R187, RZ ;  /* 0x000000bbffbb723e */ /* 0x000fe400048070ff */
[----:B------:R-:W-:Y:S02]  /*5f60*/  LOP3.LUT R169, R169, 0xffff, RZ, 0xc0, !PT ;  /* 0x0000ffffa9a97812 */ /* 0x000fe400078ec0ff */
[----:B------:R-:W-:Y:S02]  /*5f70*/  F2FP.SATFINITE.E4M3.F32.PACK_AB_MERGE_C R115, RZ, R115, RZ ;  /* 0x00000073ff73723e */ /* 0x000fe400048070ff */
[----:B------:R-:W-:-:S02]  /*5f80*/  SHF.L.U32 R84, R84, 0x18, RZ ;  /* 0x0000001854547819 */ /* 0x000fc400000006ff */
[----:B------:R-:W-:Y:S02]  /*5f90*/  LOP3.LUT R181, R181, 0xffff, RZ, 0xc0, !PT ;  /* 0x0000ffffb5b57812 */ /* 0x000fe400078ec0ff */
[----:B------:R-:W-:Y:S02]  /*5fa0*/  LOP3.LUT R187, R187, 0xffff, RZ, 0xc0, !PT ;  /* 0x0000ffffbbbb7812 */ /* 0x000fe400078ec0ff */
[----:B------:R-:W-:Y:S02]  /*5fb0*/  SHF.L.U32 R149, R169, 0x18, RZ ;  /* 0x00000018a9957819 */ /* 0x000fe400000006ff */
[C---:B------:R-:W-:Y:S02]  /*5fc0*/  IADD3 R93, R3.reuse, 0xe00, RZ ;  /* 0x00000e00035d7810 */ /* 0x040fe40007ffe0ff */
[C---:B------:R-:W-:Y:S02]  /*5fd0*/  IADD3 R95, R3.reuse, 0x1000, RZ ;  /* 0x00001000035f7810 */ /* 0x040fe40007ffe0ff */
[C---:B------:R-:W-:Y:S01]  /*5fe0*/  IADD3 R97, R3.reuse, 0x1200, RZ ;  /* 0x0000120003617810 */ /* 0x040fe20007ffe0ff */
[----:B0-----:R-:W-:Y:S01]  /*5ff0*/  IMAD.WIDE.U32 R2, R3, 0x8, R90 ;  /* 0x0000000803027825 */ /* 0x001fe200078e005a */
[----:B------:R-:W-:-:S02]  /*6000*/  LOP3.LUT R115, R115, 0xffff, RZ, 0xc0, !PT ;  /* 0x0000ffff73737812 */ /* 0x000fc400078ec0ff */
[----:B------:R-:W-:Y:S01]  /*6010*/  LOP3.LUT R160, R87, 0xff000000, R84, 0xf8, !PT ;  /* 0xff00000057a07812 */ /* 0x000fe200078ef854 */
[--C-:B------:R-:W-:Y:S01]  /*6020*/  IMAD.WIDE.U32 R84, R126, 0x8, R90.reuse ;  /* 0x000000087e547825 */ /* 0x100fe200078e005a */
[----:B------:R-:W-:Y:S01]  /*6030*/  SHF.L.U32 R153, R181, 0x18, RZ ;  /* 0x00000018b5997819 */ /* 0x000fe200000006ff */
[----:B------:R2:W-:Y:S01]  /*6040*/  STG.E.64 desc[UR4][R2.64], R138 ;  /* 0x0000008a02007986 */ /* 0x0005e2000c101b04 */
[----:B------:R-:W-:Y:S01]  /*6050*/  SHF.L.U32 R155, R187, 0x18, RZ ;  /* 0x00000018bb9b7819 */ /* 0x000fe200000006ff */
[--C-:B------:R-:W-:Y:S01]  /*6060*/  IMAD.WIDE.U32 R86, R125, 0x8, R90.reuse ;  /* 0x000000087d567825 */ /* 0x100fe200078e005a */
[----:B------:R-:W-:Y:S01]  /*6070*/  LOP3.LUT R149, R170, R149, RZ, 0xfc, !PT ;  /* 0x00000095aa957212 */ /* 0x000fe200078efcff */
[----:B------:R2:W-:Y:S01]  /*6080*/  STG.E.64 desc[UR4][R84.64], R144 ;  /* 0x0000009054007986 */ /* 0x0005e2000c101b04 */
[----:B------:R-:W-:Y:S01]  /*6090*/  SHF.L.U32 R115, R115, 0x18, RZ ;  /* 0x0000001873737819 */ /* 0x000fe200000006ff */
[--C-:B------:R-:W-:Y:S01]  /*60a0*/  IMAD.WIDE.U32 R124, R124, 0x8, R90.reuse ;  /* 0x000000087c7c7825 */ /* 0x100fe200078e005a */
[----:B------:R-:W-:Y:S01]  /*60b0*/  LOP3.LUT R153, R182, R153, RZ, 0xfc, !PT ;  /* 0x00000099b6997212 */ /* 0x000fe200078efcff */
[----:B------:R2:W-:Y:S01]  /*60c0*/  STG.E.64 desc[UR4][R86.64], R146 ;  /* 0x0000009256007986 */ /* 0x0005e2000c101b04 */
[----:B------:R-:W-:Y:S01]  /*60d0*/  LOP3.LUT R155, R188, R155, RZ, 0xfc, !PT ;  /* 0x0000009bbc9b7212 */ /* 0x000fe200078efcff */
[--C-:B------:R-:W-:Y:S01]  /*60e0*/  IMAD.WIDE.U32 R80, R93, 0x8, R90.reuse ;  /* 0x000000085d507825 */ /* 0x100fe200078e005a */
[----:B------:R-:W-:Y:S01]  /*60f0*/  LOP3.LUT R159, R192, R115, RZ, 0xfc, !PT ;  /* 0x00000073c09f7212 */ /* 0x000fe200078efcff */
[----:B------:R2:W-:Y:S01]  /*6100*/  STG.E.64 desc[UR4][R124.64], R148 ;  /* 0x000000947c007986 */ /* 0x0005e2000c101b04 */
[----:B------:R-:W-:Y:S01]  /*6110*/  IADD3 R131, R131, UR7, RZ ;  /* 0x0000000783837c10 */ /* 0x000fe2000fffe0ff */
[--C-:B-1----:R-:W-:Y:S01]  /*6120*/  IMAD.WIDE.U32 R82, R95, 0x8, R90.reuse ;  /* 0x000000085f527825 */ /* 0x102fe200078e005a */
[----:B------:R-:W-:Y:S01]  /*6130*/  ULDC UR7, c[0x0][0x218] ;  /* 0x0000860000077ab9 */ /* 0x000fe20000000800 */
[----:B------:R2:W-:Y:S01]  /*6140*/  STG.E.64 desc[UR4][R88.64], R150 ;  /* 0x0000009658007986 */ /* 0x0005e2000c101b04 */
[----:B------:R-:W-:Y:S01]  /*6150*/  ISETP.GE.AND P0, PT, R131, UR7, PT ;  /* 0x0000000783007c0c */ /* 0x000fe2000bf06270 */
[----:B------:R-:W-:Y:S01]  /*6160*/  IMAD.WIDE.U32 R90, R97, 0x8, R90 ;  /* 0x00000008615a7825 */ /* 0x000fe200078e005a */
[----:B------:R-:W-:Y:S01]  /*6170*/  LOP3.LUT P2, RZ, R127, 0xff, RZ, 0xc0, !PT ;  /* 0x000000ff7fff7812 */ /* 0x000fe2000784c0ff */
[----:B------:R2:W-:Y:S01]  /*6180*/  STG.E.64 desc[UR4][R122.64], R152 ;  /* 0x000000987a007986 */ /* 0x0005e2000c101b04 */
[----:B------:R-:W-:-:S02]  /*6190*/  IADD3 R128, R128, 0x1, RZ ;  /* 0x0000000180807810 */ /* 0x000fc40007ffe0ff */
[----:B------:R-:W-:Y:S01]  /*61a0*/  SEL R127, RZ, 0x1, P2 ;  /* 0x00000001ff7f7807 */ /* 0x000fe20001000000 */
[----:B------:R2:W-:Y:S01]  /*61b0*/  STG.E.64 desc[UR4][R120.64], R154 ;  /* 0x0000009a78007986 */ /* 0x0005e2000c101b04 */
[----:B------:R-:W-:-:S03]  /*61c0*/  LOP3.LUT R128, R128, 0x3, RZ, 0xc0, !PT ;  /* 0x0000000380807812 */ /* 0x000fc600078ec0ff */
[----:B------:R2:W-:Y:S04]  /*61d0*/  STG.E.64 desc[UR4][R80.64], R156 ;  /* 0x0000009c50007986 */ /* 0x0005e8000c101b04 */
[----:B------:R2:W-:Y:S04]  /*61e0*/  STG.E.64 desc[UR4][R82.64], R158 ;  /* 0x0000009e52007986 */ /* 0x0005e8000c101b04 */
[----:B------:R2:W-:Y:S01]  /*61f0*/  STG.E.64 desc[UR4][R90.64], R160 ;  /* 0x000000a05a007986 */ /* 0x0005e2000c101b04 */
[----:B------:R-:W-:Y:S05]  /*6200*/  @!P0 BRA `(.L_x_12229) ;  /* 0xffffffa000408947 */ /* 0x000fea000383ffff */
.L_x_12213:
        /* <DEDUP_REMOVED lines=15> */
.L_x_12254:
        /* <DEDUP_REMOVED lines=28> */
.L_x_12257:
[----:B-1----:R-:W-:-:S07]  /*64c0*/  FMNMX R5, R3, R2, !PT ;  /* 0x0000000203057209 */ /* 0x002fce0007800000 */
.L_x_12233:
[----:B------:R-:W-:Y:S05]  /*64d0*/  BSYNC B0 ;  /* 0x0000000000007941 */ /* 0x000fea0003800000 */
.L_x_12232:
[----:B------:R-:W-:Y:S01]  /*64e0*/  ISETP.NE.AND P0, PT, R135, RZ, PT ;  /* 0x000000ff8700720c */ /* 0x000fe20003f05270 */
[----:B------:R-:W-:-:S12]  /*64f0*/  BSSY B0, `(.L_x_12230) ;  /* 0x0000004000007945 */ /* 0x000fd80003800000 */
[----:B------:R-:W-:Y:S05]  /*6500*/  @P0 BRA `(.L_x_12235) ;  /* 0x0000000000080947 */ /* 0x000fea0003800000 */
[----:B0-----:R-:W0:Y:S02]  /*6510*/  LDC.64 R2, c[0x0][0x288] ;  /* 0x0000a200ff027b82 */ /* 0x001e240000000a00 */
[----:B0-----:R1:W-:Y:S02]  /*6520*/  REDG.E.MAX.S32.STRONG.GPU desc[UR4][R2.64], R5 ;  /* 0x000000050200798e */ /* 0x0013e4000d10e384 */
.L_x_12235:
[----:B------:R-:W-:Y:S05]  /*6530*/  BSYNC B0 ;  /* 0x0000000000007941 */ /* 0x000fea0003800000 */
.L_x_12230:
        /* <DEDUP_REMOVED lines=12> */
[----:B0-----:R-:W-:Y:S05]  /*6600*/  CALL.REL.NOINC `($__internal_192_$__cuda_sm20_rcp_rn_f32_slowpath) ;  /* 0x0000001000907944 */ /* 0x001fea0003c00000 */
[----:B------:R-:W-:Y:S01]  /*6610*/  MOV R5, R0 ;  /* 0x0000000000057202 */ /* 0x000fe20000000f00 */
[----:B------:R-:W-:Y:S06]  /*6620*/  BRA `(.L_x_12237) ;  /* 0x0000000000107947 */ /* 0x000fec0003800000 */
.L_x_12236:
[----:B------:R-:W1:Y:S02]  /*6630*/  MUFU.RCP R0, R137 ;  /* 0x0000008900007308 */ /* 0x000e640000001000 */
[----:B-12---:R-:W-:-:S04]  /*6640*/  FFMA R2, R0, R137, -1 ;  /* 0xbf80000000027423 */ /* 0x006fc80000000089 */
[----:B------:R-:W-:-:S04]  /*6650*/  FADD.FTZ R5, -R2, -RZ ;  /* 0x800000ff02057221 */ /* 0x000fc80000010100 */
[----:B------:R-:W-:-:S07]  /*6660*/  FFMA R5, R0, R5, R0 ;  /* 0x0000000500057223 */ /* 0x000fce0000000000 */
.L_x_12237:
[----:B0-----:R-:W0:Y:S02]  /*6670*/  LDC.64 R2, c[0x0][0x280] ;  /* 0x0000a000ff027b82 */ /* 0x001e240000000a00 */
[----:B0-----:R-:W-:Y:S01]  /*6680*/  STG.E desc[UR4][R2.64], R5 ;  /* 0x0000000502007986 */ /* 0x001fe2000c101904 */
[----:B------:R-:W-:Y:S05]  /*6690*/  EXIT ;  /* 0x000000000000794d */ /* 0x000fea0003800000 */
.L_x_12214:
[----:B------:R-:W-:Y:S01]  /*66a0*/  HFMA2.MMA R146, -RZ, RZ, 0, 5.9604644775390625e-08 ;  /* 0x00000001ff927435 */ /* 0x000fe200000001ff */
[----:B------:R-:W-:Y:S02]  /*66b0*/  MOV R144, R0 ;  /* 0x0000000000907202 */ /* 0x000fe40000000f00 */
[----:B------:R-:W-:Y:S02]  /*66c0*/  MOV R148, 0x1f ;  /* 0x0000001f00947802 */ /* 0x000fe40000000f00 */
[----:B------:R-:W-:-:S07]  /*66d0*/  MOV R138, 0xffffffff ;  /* 0xffffffff008a7802 */ /* 0x000fce0000000f00 */
[----:B-----5:R-:W-:Y:S05]  /*66e0*/  WARPSYNC.COLLECTIVE R138, `(.L_x_12238) ;  /* 0x000000008a087348 */ /* 0x020fea0003c00000 */
[----:B------:R0:W1:Y:S02]  /*66f0*/  SHFL.BFLY P0, R85, R144, R146, R148 ;  /* 0x0c00009290557389 */ /* 0x0000640000000094 */
[----:B01---5:R-:W-:Y:S01]  /*6700*/  ENDCOLLECTIVE ;  /* 0x000000000000791b */ /* 0x023fe20003800000 */
.L_x_12238:
[----:B------:R-:W-:Y:S01]  /*6710*/  HFMA2.MMA R146, -RZ, RZ, 0, 1.1920928955078125e-07 ;  /* 0x00000002ff927435 */ /* 0x000fe200000001ff */
[----:B------:R-:W-:-:S05]  /*6720*/  MOV R81, R85 ;  /* 0x0000005500517202 */ /* 0x000fca0000000f00 */
[----:B------:R-:W-:-:S05]  /*6730*/  FADD R81, R0, R81 ;  /* 0x0000005100517221 */ /* 0x000fca0000000000 */
[----:B------:R-:W-:-:S07]  /*6740*/  MOV R144, R81 ;  /* 0x0000005100907202 */ /* 0x000fce0000000f00 */
[----:B------:R-:W-:Y:S05]  /*6750*/  WARPSYNC.COLLECTIVE R138, `(.L_x_12239) ;  /* 0x000000008a087348 */ /* 0x000fea0003c00000 */
[----:B------:R0:W1:Y:S02]  /*6760*/  SHFL.BFLY P0, R85, R144, R146, R148 ;  /* 0x0c00009290557389 */ /* 0x0000640000000094 */
[----:B01----:R-:W-:Y:S01]  /*6770*/  ENDCOLLECTIVE ;  /* 0x000000000000791b */ /* 0x003fe20003800000 */
.L_x_12239:
[----:B------:R-:W-:Y:S01]  /*6780*/  HFMA2.MMA R146, -RZ, RZ, 0, 2.384185791015625e-07 ;  /* 0x00000004ff927435 */ /* 0x000fe200000001ff */
[----:B------:R-:W-:-:S05]  /*6790*/  MOV R2, R85 ;  /* 0x0000005500027202 */ /* 0x000fca0000000f00 */
[----:B------:R-:W-:-:S05]  /*67a0*/  FADD R82, R81, R2 ;  /* 0x0000000251527221 */ /* 0x000fca0000000000 */
[----:B------:R-:W-:-:S07]  /*67b0*/  MOV R144, R82 ;  /* 0x0000005200907202 */ /* 0x000fce0000000f00 */
[----:B------:R-:W-:Y:S05]  /*67c0*/  WARPSYNC.COLLECTIVE R138, `(.L_x_12240) ;  /* 0x000000008a087348 */ /* 0x000fea0003c00000 */
[----:B------:R0:W1:Y:S02]  /*67d0*/  SHFL.BFLY P0, R85, R144, R146, R148 ;  /* 0x0c00009290557389 */ /* 0x0000640000000094 */
[----:B01----:R-:W-:Y:S01]  /*67e0*/  ENDCOLLECTIVE ;  /* 0x000000000000791b */ /* 0x003fe20003800000 */
.L_x_12240:
[----:B------:R-:W-:Y:S01]  /*67f0*/  HFMA2.MMA R146, -RZ, RZ, 0, 4.76837158203125e-07 ;  /* 0x00000008ff927435 */ /* 0x000fe200000001ff */
[----:B------:R-:W-:-:S05]  /*6800*/  MOV R83, R85 ;  /* 0x0000005500537202 */ /* 0x000fca0000000f00 */
[----:B------:R-:W-:-:S05]  /*6810*/  FADD R83, R82, R83 ;  /* 0x0000005352537221 */ /* 0x000fca0000000000 */
[----:B------:R-:W-:-:S07]  /*6820*/  MOV R144, R83 ;  /* 0x0000005300907202 */ /* 0x000fce0000000f00 */
[----:B------:R-:W-:Y:S05]  /*6830*/  WARPSYNC.COLLECTIVE R138, `(.L_x_12241) ;  /* 0x000000008a087348 */ /* 0x000fea0003c00000 */
[----:B------:R0:W1:Y:S02]  /*6840*/  SHFL.BFLY P0, R85, R144, R146, R148 ;  /* 0x0c00009290557389 */ /* 0x0000640000000094 */
[----:B01----:R-:W-:Y:S01]  /*6850*/  ENDCOLLECTIVE ;  /* 0x000000000000791b */ /* 0x003fe20003800000 */
.L_x_12241:
[----:B------:R-:W-:Y:S01]  /*6860*/  HFMA2.MMA R146, -RZ, RZ, 0, 9.5367431640625e-07 ;  /* 0x00000010ff927435 */ /* 0x000fe200000001ff */
[----:B------:R-:W-:-:S05]  /*6870*/  MOV R2, R85 ;  /* 0x0000005500027202 */ /* 0x000fca0000000f00 */
[----:B------:R-:W-:-:S05]  /*6880*/  FADD R84, R83, R2 ;  /* 0x0000000253547221 */ /* 0x000fca0000000000 */
[----:B------:R-:W-:-:S07]  /*6890*/  MOV R144, R84 ;  /* 0x0000005400907202 */ /* 0x000fce0000000f00 */
[----:B------:R-:W-:Y:S05]  /*68a0*/  WARPSYNC.COLLECTIVE R138, `(.L_x_12242) ;  /* 0x000000008a087348 */ /* 0x000fea0003c00000 */
[----:B------:R0:W1:Y:S02]  /*68b0*/  SHFL.BFLY P0, R85, R144, R146, R148 ;  /* 0x0c00009290557389 */ /* 0x0000640000000094 */
[----:B01----:R-:W-:Y:S01]  /*68c0*/  ENDCOLLECTIVE ;  /* 0x000000000000791b */ /* 0x003fe20003800000 */
.L_x_12242:
        /* <DEDUP_REMOVED lines=167> */
.L_x_12243:
[----:B------:R-:W-:Y:S01]  /*7340*/  HFMA2.MMA R146, -RZ, RZ, 0, 1.1920928955078125e-07 ;  /* 0x00000002ff927435 */ /* 0x000fe200000001ff */
[----:B------:R-:W-:-:S05]  /*7350*/  MOV R81, R85 ;  /* 0x0000005500517202 */ /* 0x000fca0000000f00 */
[----:B------:R-:W-:-:S05]  /*7360*/  FADD R81, R0, R81 ;  /* 0x0000005100517221 */ /* 0x000fca0000000000 */
[----:B------:R-:W-:-:S07]  /*7370*/  MOV R144, R81 ;  /* 0x0000005100907202 */ /* 0x000fce0000000f00 */
[----:B------:R-:W-:Y:S05]  /*7380*/  WARPSYNC.COLLECTIVE R138, `(.L_x_12244) ;  /* 0x000000008a087348 */ /* 0x000fea0003c00000 */
[----:B------:R0:W1:Y:S02]  /*7390*/  SHFL.BFLY P0, R85, R144, R146, R148 ;  /* 0x0c00009290557389 */ /* 0x0000640000000094 */
[----:B01----:R-:W-:Y:S01]  /*73a0*/  ENDCOLLECTIVE ;  /* 0x000000000000791b */ /* 0x003fe20003800000 */
.L_x_12244:
[----:B------:R-:W-:Y:S01]  /*73b0*/  HFMA2.MMA R146, -RZ, RZ, 0, 2.384185791015625e-07 ;  /* 0x00000004ff927435 */ /* 0x000fe200000001ff */
[----:B------:R-:W-:-:S05]  /*73c0*/  MOV R82, R85 ;  /* 0x0000005500527202 */ /* 0x000fca0000000f00 */
[----:B------:R-:W-:-:S05]  /*73d0*/  FADD R82, R81, R82 ;  /* 0x0000005251527221 */ /* 0x000fca0000000000 */
[----:B------:R-:W-:-:S07]  /*73e0*/  MOV R144, R82 ;  /* 0x0000005200907202 */ /* 0x000fce0000000f00 */
[----:B------:R-:W-:Y:S05]  /*73f0*/  WARPSYNC.COLLECTIVE R138, `(.L_x_12245) ;  /* 0x000000008a087348 */ /* 0x000fea0003c00000 */
[----:B------:R0:W1:Y:S02]  /*7400*/  SHFL.BFLY P0, R85, R144, R146, R148 ;  /* 0x0c00009290557389 */ /* 0x0000640000000094 */
[----:B01----:R-:W-:Y:S01]  /*7410*/  ENDCOLLECTIVE ;  /* 0x000000000000791b */ /* 0x003fe20003800000 */
.L_x_12245:
[----:B------:R-:W-:Y:S01]  /*7420*/  HFMA2.MMA R146, -RZ, RZ, 0, 4.76837158203125e-07 ;  /* 0x00000008ff927435 */ /* 0x000fe200000001ff */
[----:B------:R-:W-:-:S05]  /*7430*/  MOV R83, R85 ;  /* 0x0000005500537202 */ /* 0x000fca0000000f00 */
[----:B------:R-:W-:-:S05]  /*7440*/  FADD R83, R82, R83 ;  /* 0x0000005352537221 */ /* 0x000fca0000000000 */
[----:B------:R-:W-:-:S07]  /*7450*/  MOV R144, R83 ;  /* 0x0000005300907202 */ /* 0x000fce0000000f00 */
[----:B------:R-:W-:Y:S05]  /*7460*/  WARPSYNC.COLLECTIVE R138, `(.L_x_12246) ;  /* 0x000000008a087348 */ /* 0x000fea0003c00000 */
[----:B------:R0:W1:Y:S02]  /*7470*/  SHFL.BFLY P0, R85, R144, R146, R148 ;  /* 0x0c00009290557389 */ /* 0x0000640000000094 */
[----:B01----:R-:W-:Y:S01]  /*7480*/  ENDCOLLECTIVE ;  /* 0x000000000000791b */ /* 0x003fe20003800000 */
.L_x_12246:
[----:B------:R-:W-:Y:S01]  /*7490*/  HFMA2.MMA R146, -RZ, RZ, 0, 9.5367431640625e-07 ;  /* 0x00000010ff927435 */ /* 0x000fe200000001ff */
[----:B------:R-:W-:-:S05]  /*74a0*/  MOV R84, R85 ;  /* 0x0000005500547202 */ /* 0x000fca0000000f00 */
[----:B------:R-:W-:-:S05]  /*74b0*/  FADD R84, R83, R84 ;  /* 0x0000005453547221 */ /* 0x000fca0000000000 */
[----:B------:R-:W-:-:S07]  /*74c0*/  MOV R144, R84 ;  /* 0x0000005400907202 */ /* 0x000fce0000000f00 */
[----:B------:R-:W-:Y:S05]  /*74d0*/  WARPSYNC.COLLECTIVE R138, `(.L_x_12247) ;  /* 0x000000008a087348 */ /* 0x000fea0003c00000 */
[----:B------:R0:W1:Y:S02]  /*74e0*/  SHFL.BFLY P0, R85, R144, R146, R148 ;  /* 0x0c00009290557389 */ /* 0x0000640000000094 */
[----:B01----:R-:W-:Y:S01]  /*74f0*/  ENDCOLLECTIVE ;  /* 0x000000000000791b */ /* 0x003fe20003800000 */
.L_x_12247:
[----:B------:R-:W-:Y:S05]  /*7500*/  BRA `(.L_x_12248) ;  /* 0xffffffa400747947 */ /* 0x000fea000383ffff */
.L_x_12231:
[----:B------:R-:W-:Y:S01]  /*7510*/  HFMA2.MMA R4, -RZ, RZ, 0, 9.5367431640625e-07 ;  /* 0x00000010ff047435 */ /* 0x000fe200000001ff */
[----:B------:R-:W-:Y:S02]  /*7520*/  MOV R9, R130 ;  /* 0x0000008200097202 */ /* 0x000fe40000000f00 */
[----:B------:R-:W-:Y:S02]  /*7530*/  MOV R11, 0x1f ;  /* 0x0000001f000b7802 */ /* 0x000fe40000000f00 */
[----:B--2---:R-:W-:-:S07]  /*7540*/  MOV R138, 0xffffffff ;  /* 0xffffffff008a7802 */ /* 0x004fce0000000f00 */
[----:B-----5:R-:W-:Y:S05]  /*7550*/  WARPSYNC.COLLECTIVE R138, `(.L_x_12249) ;  /* 0x000000008a087348 */ /* 0x020fea0003c00000 */
[----:B------:R0:W1:Y:S02]  /*7560*/  SHFL.DOWN P0, R7, R9, R4, R11 ;  /* 0x0800000409077389 */ /* 0x000064000000000b */
[----:B01---5:R-:W-:Y:S01]  /*7570*/  ENDCOLLECTIVE ;  /* 0x000000000000791b */ /* 0x023fe20003800000 */
.L_x_12249:
[----:B------:R-:W-:Y:S01]  /*7580*/  HFMA2.MMA R4, -RZ, RZ, 0, 4.76837158203125e-07 ;  /* 0x00000008ff047435 */ /* 0x000fe200000001ff */
[----:B------:R-:W-:-:S04]  /*7590*/  MOV R3, R7 ;  /* 0x0000000700037202 */ /* 0x000fc80000000f00 */
[----:B------:R-:W-:-:S04]  /*75a0*/  FMNMX R3, R3, R130, !PT ;  /* 0x0000008203037209 */ /* 0x000fc80007800000 */
[----:B------:R-:W-:-:S07]  /*75b0*/  MOV R9, R3 ;  /* 0x0000000300097202 */ /* 0x000fce0000000f00 */
[----:B------:R-:W-:Y:S05]  /*75c0*/  WARPSYNC.COLLECTIVE R138, `(.L_x_12250) ;  /* 0x000000008a087348 */ /* 0x000fea0003c00000 */
[----:B------:R0:W1:Y:S02]  /*75d0*/  SHFL.DOWN P0, R7, R9, R4, R11 ;  /* 0x0800000409077389 */ /* 0x000064000000000b */
[----:B01----:R-:W-:Y:S01]  /*75e0*/  ENDCOLLECTIVE ;  /* 0x000000000000791b */ /* 0x003fe20003800000 */
.L_x_12250:
[----:B------:R-:W-:Y:S01]  /*75f0*/  HFMA2.MMA R4, -RZ, RZ, 0, 2.384185791015625e-07 ;  /* 0x00000004ff047435 */ /* 0x000fe200000001ff */
[----:B------:R-:W-:-:S04]  /*7600*/  MOV R0, R7 ;  /* 0x0000000700007202 */ /* 0x000fc80000000f00 */
[----:B------:R-:W-:-:S04]  /*7610*/  FMNMX R0, R3, R0, !PT ;  /* 0x0000000003007209 */ /* 0x000fc80007800000 */
[----:B------:R-:W-:-:S07]  /*7620*/  MOV R9, R0 ;  /* 0x0000000000097202 */ /* 0x000fce0000000f00 */
[----:B------:R-:W-:Y:S05]  /*7630*/  WARPSYNC.COLLECTIVE R138, `(.L_x_12251) ;  /* 0x000000008a087348 */ /* 0x000fea0003c00000 */
[----:B------:R0:W1:Y:S02]  /*7640*/  SHFL.DOWN P0, R7, R9, R4, R11 ;  /* 0x0800000409077389 */ /* 0x000064000000000b */
[----:B01----:R-:W-:Y:S01]  /*7650*/  ENDCOLLECTIVE ;  /* 0x000000000000791b */ /* 0x003fe20003800000 */
.L_x_12251:
[----:B------:R-:W-:Y:S01]  /*7660*/  HFMA2.MMA R4, -RZ, RZ, 0, 1.1920928955078125e-07 ;  /* 0x00000002ff047435 */ /* 0x000fe200000001ff */
[----:B------:R-:W-:-:S04]  /*7670*/  MOV R5, R7 ;  /* 0x0000000700057202 */ /* 0x000fc80000000f00 */
[----:B------:R-:W-:-:S04]  /*7680*/  FMNMX R5, R0, R5, !PT ;  /* 0x0000000500057209 */ /* 0x000fc80007800000 */
[----:B------:R-:W-:-:S07]  /*7690*/  MOV R9, R5 ;  /* 0x0000000500097202 */ /* 0x000fce0000000f00 */
[----:B------:R-:W-:Y:S05]  /*76a0*/  WARPSYNC.COLLECTIVE R138, `(.L_x_12252) ;  /* 0x000000008a087348 */ /* 0x000fea0003c00000 */
[----:B------:R0:W1:Y:S02]  /*76b0*/  SHFL.DOWN P0, R7, R9, R4, R11 ;  /* 0x0800000409077389 */ /* 0x000064000000000b */
[----:B01----:R-:W-:Y:S01]  /*76c0*/  ENDCOLLECTIVE ;  /* 0x000000000000791b */ /* 0x003fe20003800000 */
.L_x_12252:
[----:B------:R-:W-:Y:S01]  /*76d0*/  HFMA2.MMA R4, -RZ, RZ, 0, 5.9604644775390625e-08 ;  /* 0x00000001ff047435 */ /* 0x000fe200000001ff */
[----:B------:R-:W-:-:S04]  /*76e0*/  MOV R2, R7 ;  /* 0x0000000700027202 */ /* 0x000fc80000000f00 */
[----:B------:R-:W-:-:S04]  /*76f0*/  FMNMX R2, R5, R2, !PT ;  /* 0x0000000205027209 */ /* 0x000fc80007800000 */
[----:B------:R-:W-:-:S07]  /*7700*/  MOV R9, R2 ;  /* 0x0000000200097202 */ /* 0x000fce0000000f00 */
[----:B------:R-:W-:Y:S05]  /*7710*/  WARPSYNC.COLLECTIVE R138, `(.L_x_12253) ;  /* 0x000000008a087348 */ /* 0x000fea0003c00000 */
[----:B------:R0:W1:Y:S02]  /*7720*/  SHFL.DOWN P0, R7, R9, R4, R11 ;  /* 0x0800000409077389 */ /* 0x000064000000000b */
[----:B01----:R-:W-:Y:S01]  /*7730*/  ENDCOLLECTIVE ;  /* 0x000000000000791b */ /* 0x003fe20003800000 */
.L_x_12253:
[----:B------:R-:W-:Y:S05]  /*7740*/  BRA `(.L_x_12254) ;  /* 0xffffffe800ec7947 */ /* 0x000fea000383ffff */
.L_x_12234:
[----:B------:R-:W-:Y:S01]  /*7750*/  HFMA2.MMA R4, -RZ, RZ, 0, 1.1920928955078125e-07 ;  /* 0x00000002ff047435 */ /* 0x000fe200000001ff */
[----:B-1----:R-:W-:Y:S02]  /*7760*/  MOV R9, R0 ;  /* 0x0000000000097202 */ /* 0x002fe40000000f00 */
[----:B------:R-:W-:Y:S02]  /*7770*/  MOV R11, 0x1f ;  /* 0x0000001f000b7802 */ /* 0x000fe40000000f00 */
[----:B------:R-:W-:-:S07]  /*7780*/  MOV R138, 0xffffffff ;  /* 0xffffffff008a7802 */ /* 0x000fce0000000f00 */
[----:B0----5:R-:W-:Y:S05]  /*7790*/  WARPSYNC.COLLECTIVE R138, `(.L_x_12255) ;  /* 0x000000008a087348 */ /* 0x021fea0003c00000 */
[----:B------:R1:W2:Y:S02]  /*77a0*/  SHFL.DOWN P0, R7, R9, R4, R11 ;  /* 0x0800000409077389 */ /* 0x0002a4000000000b */
[----:B012--5:R-:W-:Y:S01]  /*77b0*/  ENDCOLLECTIVE ;  /* 0x000000000000791b */ /* 0x027fe20003800000 */
.L_x_12255:
[----:B------:R-:W-:Y:S01]  /*77c0*/  HFMA2.MMA R4, -RZ, RZ, 0, 5.9604644775390625e-08 ;  /* 0x00000001ff047435 */ /* 0x000fe200000001ff */
[----:B------:R-:W-:-:S04]  /*77d0*/  MOV R3, R7 ;  /* 0x0000000700037202 */ /* 0x000fc80000000f00 */
[----:B------:R-:W-:-:S04]  /*77e0*/  FMNMX R3, R3, R0, !PT ;  /* 0x0000000003037209 */ /* 0x000fc80007800000 */
[----:B------:R-:W-:-:S07]  /*77f0*/  MOV R9, R3 ;  /* 0x0000000300097202 */ /* 0x000fce0000000f00 */
[----:B------:R-:W-:Y:S05]  /*7800*/  WARPSYNC.COLLECTIVE R138, `(.L_x_12256) ;  /* 0x000000008a087348 */ /* 0x000fea0003c00000 */
[----:B------:R0:W1:Y:S02]  /*7810*/  SHFL.DOWN P0, R7, R9, R4, R11 ;  /* 0x0800000409077389 */ /* 0x000064000000000b */
[----:B01----:R-:W-:Y:S01]  /*7820*/  ENDCOLLECTIVE ;  /* 0x000000000000791b */ /* 0x003fe20003800000 */
.L_x_12256:
[----:B------:R-:W-:Y:S01]  /*7830*/  MOV R2, R7 ;  /* 0x0000000700027202 */ /* 0x000fe20000000f00 */
[----:B------:R-:W-:Y:S06]  /*7840*/  BRA `(.L_x_12257) ;  /* 0xffffffec001c7947 */ /* 0x000fec000383ffff */
        .weak           $__internal_192_$__cuda_sm20_rcp_rn_f32_slowpath
        .type           $__internal_192_$__cuda_sm20_rcp_rn_f32_slowpath,@function
        .size           $__internal_192_$__cuda_sm20_rcp_rn_f32_slowpath,(.L_x_14528 - $__internal_192_$__cuda_sm20_rcp_rn_f32_slowpath)
$__internal_192_$__cuda_sm20_rcp_rn_f32_slowpath:
        /* <DEDUP_REMOVED lines=15> */
.L_x_12259:
        /* <DEDUP_REMOVED lines=33> */
.L_x_12261:
[----:B------:R0:W1:Y:S02]  /*7b50*/  MUFU.RCP R3, R2 ;  /* 0x0000000200037308 */ /* 0x0000640000001000 */
.L_x_12260:
[----:B------:R-:W-:Y:S05]  /*7b60*/  BSYNC B1 ;  /* 0x0000000000017941 */ /* 0x000fea0003800000 */
.L_x_12258:
[----:B-1----:R-:W-:Y:S01]  /*7b70*/  MOV R0, R3 ;  /* 0x0000000300007202 */ /* 0x002fe20000000f00 */
[----:B------:R-:W-:Y:S01]  /*7b80*/  HFMA2.MMA R3, -RZ, RZ, 0, 0 ;  /* 0x00000000ff037435 */ /* 0x000fe200000001ff */
[----:B0-----:R-:W-:-:S05]  /*7b90*/  MOV R2, R146 ;  /* 0x0000009200027202 */ /* 0x001fca0000000f00 */
[----:B------:R-:W-:Y:S05]  /*7ba0*/  RET.REL.NODEC R2 `(_ZN18transformer_engine13normalization19ln_fwd_tuned_kernelINS0_13Kernel_traitsI6__halfS3_13__nv_fp8_e4m3fjLj40960ELj4ELj1ELj4ELj16ENS0_18Kernel_traits_baseILj40960ES3_S3_S4_fjLj128EEEEEEEvNS0_19ForwardKernelParamsE) ;  /* 0xffffff8402147950 */ /* 0x000fea0003c3ffff */
.L_x_12262:
        /* <DEDUP_REMOVED lines=13> */
.L_x_14528:


//--------------------- .text._ZN18transformer_engine13normalization19ln_fwd_tuned_kernelINS0_13Kernel_traitsI6__halfS3_13__nv_fp8_e4m3fjLj32768ELj4ELj1ELj4ELj16ENS0_18Kernel_traits_baseILj32768ES3_S3_S4_fjLj128EEEEEEEvNS0_19ForwardKernelParamsE --------------------------
	.section	.text._ZN18transformer_engine13normalization19ln_fwd_tuned_kernelINS0_13Kernel_traitsI6__halfS3_13__nv_fp8_e4m3fjLj32768ELj4ELj1ELj4ELj16ENS0_18Kernel_traits_baseILj32768ES3_S3_S4_fjLj128EEEEEEEvNS0_19ForwardKernelParamsE,"ax",@progbits
	.align	128
        .global         _ZN18transformer_engine13normalization19ln_fwd_tuned_kernelINS0_13Kernel_traitsI6__halfS3_13__nv_fp8_e4m3fjLj32768ELj4ELj1ELj4ELj16ENS0_18Kernel_traits_baseILj32768ES3_S3_S4_fjLj128EEEEEEEvNS0_19ForwardKernelParamsE
        .type           _ZN18transformer_engine13normalization19ln_fwd_tuned_kernelINS0_13Kernel_traitsI6__halfS3_13__nv_fp8_e4m3fjLj32768ELj4ELj1ELj4ELj16ENS0_18Kernel_traits_baseILj32768ES3_S3_S4_fjLj128EEEEEEEvNS0_19ForwardKernelParamsE,@function
        .size           _ZN18transformer_engine13normalization19ln_fwd_tuned_kernelINS0_13Kernel_traitsI6__halfS3_13__nv_fp8_e4m3fjLj32768ELj4ELj1ELj4ELj16ENS0_18Kernel_traits_baseILj32768ES3_S3_S4_fjLj128EEEEEEEvNS0_19ForwardKernelParamsE,(.L_x_14529 - _ZN18transformer_engine13normalization19ln_fwd_tuned_kernelINS0_13Kernel_traitsI6__halfS3_13__nv_fp8_e4m3fjLj32768ELj4ELj1ELj4ELj16ENS0_18Kernel_traits_baseILj32768ES3_S3_S4_fjLj128EEEEEEEvNS0_19ForwardKernelParamsE)
        .other          _ZN18transformer_engine13normalization19ln_fwd_tuned_kernelINS0_13Kernel_traitsI6__halfS3_13__nv_fp8_e4m3fjLj32768ELj4ELj1ELj4ELj16ENS0_18Kernel_traits_baseILj32768ES3_S3_S4_fjLj128EEEEEEEvNS0_19ForwardKernelParamsE,@"STO_CUDA_ENTRY STV_DEFAULT"
_ZN18transformer_engine13normalization19ln_fwd_tuned_kernelINS0_13Kernel_traitsI6__halfS3_13__nv_fp8_e4m3fjLj32768ELj4ELj1ELj4ELj16ENS0_18Kernel_traits_baseILj32768ES3_S3_S4_fjLj128EEEEEEEvNS0_19ForwardKernelParamsE:
.text._ZN18transformer_engine13normalization19ln_fwd_tuned_kernelINS0_13Kernel_traitsI6__halfS3_13__nv_fp8_e4m3fjLj32768ELj4ELj1ELj4ELj16ENS0_18Kernel_traits_baseILj32768ES3_S3_S4_fjLj128EEEEEEEvNS0_19ForwardKernelParamsE:
        /* <DEDUP_REMOVED lines=46> */
.L_x_12279:
[----:B-1----:R-:W1:Y:S01]  /*02e0*/  LDC.64 R120, c[0x0][0x220] ;  /* 0x00008800ff787b82 */ /* 0x002e620000000a00 */
[----:B------:R-:W-:-:S06]  /*02f0*/  USHF.L.U32 UR4, UR10, 0x7, URZ ;  /* 0x000000070a047899 */ /* 0x000fcc000800063f */
[----:B0-----:R-:W-:-:S04]  /*0300*/  MOV R3, UR4 ;  /* 0x0000000400037c02 */ /* 0x001fc80008000f00 */
[----:B------:R-:W-:Y:S02]  /*0310*/  LOP3.LUT R0, R3, 0x180, R8, 0xe2, !PT ;  /* 0x0000018003007812 */ /* 0x000fe400078ee208 */
        /* <DEDUP_REMOVED lines=309> */
.L_x_12298:
        /* <DEDUP_REMOVED lines=10> */
[----:B------:R-:W-:-:S02]  /*1710*/  @!P1 IADD3 R108, R109, R0, RZ ;  /* 0x000000006d6c9210 */ /* 0x000fc40007ffe0ff */
[----:B------:R-:W-:Y:S02]  /*1720*/  @!P3 MOV R140, 0x45000000 ;  /* 0x45000000008cb802 */ /* 0x000fe40000000f00 */
[----:B------:R-:W-:-:S03]  /*1730*/  LOP3.LUT P4, RZ, R0, 0x1f, R9, 0xf8, !PT ;  /* 0x0000001f00ff7812 */ /* 0x000fc6000788f809 */
[----:B------:R-:W3:Y:S01]  /*1740*/  SHFL.DOWN PT, R142, R140, 0x2, 0x1f ;  /* 0x08401f008c8e7f89 */ /* 0x000ee200000e0000 */
[----:B--2---:R-:W-:Y:S02]  /*1750*/  @!P1 LEA R113, R113, R112, 0x18 ;  /* 0x0000007071719211 */ /* 0x004fe400078ec0ff */
[----:B------:R-:W-:Y:S02]  /*1760*/  @!P3 MOV R112, 0x400 ;  /* 0x000004000070b802 */ /* 0x000fe40000000f00 */
[----:B------:R-:W-:Y:S02]  /*1770*/  @!P1 LEA R113, R108, R113, 0x3 ;  /* 0x000000716c719211 */ /* 0x000fe400078e18ff */
[----:B------:R-:W-:Y:S02]  /*1780*/  @!P3 IADD3 R112, R112, 0x10, RZ ;  /* 0x000000107070b810 */ /* 0x000fe40007ffe0ff */
[----:B------:R-:W-:Y:S01]  /*1790*/  @!P3 IADD3 R108, R8, R109, RZ ;  /* 0x0000006d086cb210 */ /* 0x000fe20007ffe0ff */
[----:B------:R2:W-:Y:S01]  /*17a0*/  @!P1 STS.64 [R113], R110 ;  /* 0x0000006e71009388 */ /* 0x0005e20000000a00 */
[----:B-1----:R-:W-:Y:S01]  /*17b0*/  @!P3 LEA R112, R136, R112, 0x18 ;  /* 0x000000708870b211 */ /* 0x002fe200078ec0ff */
[----:B---3--:R-:W-:-:S03]  /*17c0*/  FADD R144, R142, R140 ;  /* 0x0000008c8e907221 */ /* 0x008fc60000000000 */
[----:B------:R-:W-:Y:S02]  /*17d0*/  @!P3 LEA R112, R108, R112, 0x3 ;  /* 0x000000706c70b211 */ /* 0x000fe400078e18ff */
[----:B------:R-:W-:Y:S01]  /*17e0*/  CS2R R108, SRZ ;  /* 0x00000000006c7805 */ /* 0x000fe2000001ff00 */
[----:B------:R-:W-:Y:S01]  /*17f0*/  BAR.SYNC.DEFER_BLOCKING 0x0 ;  /* 0x0000000000007b1d */ /* 0x000fe20000010000 */
[----:B--2---:R-:W-:-:S04]  /*1800*/  IADD3 R110, R144, 0x1800000, RZ ;  /* 0x01800000906e7810 */ /* 0x004fc80007ffe0ff */
        /* <DEDUP_REMOVED lines=8> */
[----:B0123-5:R-:W-:Y:S05]  /*1890*/  CALL.REL.NOINC `($__internal_193_$__cuda_sm20_rcp_rn_f32_slowpath) ;  /* 0x0000004c00c47944 */ /* 0x02ffea0003c00000 */
[----:B------:R-:W-:Y:S05]  /*18a0*/  BRA `(.L_x_12267) ;  /* 0x0000000000107947 */ /* 0x000fea0003800000 */
.L_x_12266:
[----:B------:R-:W4:Y:S02]  /*18b0*/  MUFU.RCP R113, R144 ;  /* 0x0000009000717308 */ /* 0x000f240000001000 */
[----:B----4-:R-:W-:-:S04]  /*18c0*/  FFMA R0, R144, R113, -1 ;  /* 0xbf80000090007423 */ /* 0x010fc80000000071 */
[----:B------:R-:W-:-:S04]  /*18d0*/  FADD.FTZ R0, -R0, -RZ ;  /* 0x800000ff00007221 */ /* 0x000fc80000010100 */
[----:B------:R-:W-:-:S07]  /*18e0*/  FFMA R113, R113, R0, R113 ;  /* 0x0000000071717223 */ /* 0x000fce0000000071 */
.L_x_12267:
[----:B------:R-:W-:Y:S05]  /*18f0*/  BSYNC B0 ;  /* 0x0000000000007941 */ /* 0x000fea0003800000 */
.L_x_12265:
        /* <DEDUP_REMOVED lines=20> */
[----:B0----5:R-:W-:Y:S05]  /*1a40*/  CALL.REL.NOINC `($__internal_193_$__cuda_sm20_rcp_rn_f32_slowpath) ;  /* 0x0000004c00587944 */ /* 0x021fea0003c00000 */
[----:B------:R-:W-:Y:S05]  /*1a50*/  BRA `(.L_x_12270) ;  /* 0x0000000000107947 */ /* 0x000fea0003800000 */
.L_x_12269:
[----:B------:R-:W1:Y:S02]  /*1a60*/  MUFU.RCP R113, R110 ;  /* 0x0000006e00717308 */ /* 0x000e640000001000 */
[----:B-1----:R-:W-:-:S04]  /*1a70*/  FFMA R0, R110, R113, -1 ;  /* 0xbf8000006e007423 */ /* 0x002fc80000000071 */
[----:B------:R-:W-:-:S04]  /*1a80*/  FADD.FTZ R0, -R0, -RZ ;  /* 0x800000ff00007221 */ /* 0x000fc80000010100 */
[----:B------:R-:W-:-:S07]  /*1a90*/  FFMA R113, R113, R0, R113 ;  /* 0x0000000071717223 */ /* 0x000fce0000000071 */
.L_x_12270:
[----:B------:R-:W-:Y:S05]  /*1aa0*/  BSYNC B0 ;  /* 0x0000000000007941 */ /* 0x000fea0003800000 */
.L_x_12268:
[----:B------:R-:W1:Y:S01]  /*1ab0*/  LDC R0, c[0x0][0x210] ;  /* 0x00008400ff007b82 */ /* 0x000e620000000800 */
[----:B------:R-:W-:Y:S01]  /*1ac0*/  FADD R110, R140, -R109 ;  /* 0x8000006d8c6e7221 */ /* 0x000fe20000000000 */
[----:B------:R-:W-:Y:S01]  /*1ad0*/  FMUL R109, R150, R109 ;  /* 0x0000006d966d7220 */ /* 0x000fe20000400000 */
[----:B------:R-:W-:Y:S01]  /*1ae0*/  FADD R108, R142, R108 ;  /* 0x0000006c8e6c7221 */ /* 0x000fe20000000000 */
[----:B------:R-:W-:Y:S01]  /*1af0*/  LOP3.LUT R142, R5, 0x1, RZ, 0xc0, !PT ;  /* 0x00000001058e7812 */ /* 0x000fe200078ec0ff */
[----:B------:R-:W-:Y:S01]  /*1b00*/  FMUL R111, R110, R110 ;  /* 0x0000006e6e6f7220 */ /* 0x000fe20000400000 */
[----:B------:R-:W-:-:S03]  /*1b10*/  FFMA R140, R144, R140, R109 ;  /* 0x0000008c908c7223 */ /* 0x000fc6000000006d */
[----:B------:R-:W-:Y:S01]  /*1b20*/  FMUL R111, R144, R111 ;  /* 0x0000006f906f7220 */ /* 0x000fe20000400000 */
[----:B------:R-:W-:-:S03]  /*1b30*/  FMUL R110, R140, R113 ;  /* 0x000000718c6e7220 */ /* 0x000fc60000400000 */
        /* <DEDUP_REMOVED lines=11> */
[----:B------:R-:W-:Y:S02]  /*1bf0*/  @!P4 IADD3 R136, P1, R140, UR5, RZ ;  /* 0x000000058c88cc10 */ /* 0x000fe4000ff3e0ff */
[----:B------:R-:W-:Y:S02]  /*1c00*/  IADD3.X R144, RZ, RZ, RZ, P0, !PT ;  /* 0x000000ffff907210 */ /* 0x000fe400007fe4ff */
[----:B--2---:R-:W-:Y:S02]  /*1c10*/  @!P4 LEA R108, P0, R136, R108, 0x3 ;  /* 0x0000006c886cc211 */ /* 0x004fe400078018ff */
[----:B0-----:R-:W-:-:S02]  /*1c20*/  @!P4 IADD3.X R138, RZ, R144, RZ, P1, !PT ;  /* 0x00000090ff8ac210 */ /* 0x001fc40000ffe4ff */
        /* <DEDUP_REMOVED lines=25> */
.L_x_12272:
[----:B0-----:R-:W2:Y:S04]  /*1dc0*/  LDG.E.STRONG.GPU R0, desc[UR8][R110.64] ;  /* 0x000000086e007981 */ /* 0x001ea8000c1ef900 */
[----:B--2---:R-:W-:Y:S01]  /*1dd0*/  CCTL.IVALL ;  /* 0x00000000ff00798f */ /* 0x004fe20002000000 */
[----:B------:R-:W-:Y:S05]  /*1de0*/  YIELD ;  /* 0x0000000000007946 */ /* 0x000fea0003800000 */
[----:B------:R-:W-:-:S13]  /*1df0*/  ISETP.NE.AND P0, PT, R0, R108, PT ;  /* 0x0000006c0000720c */ /* 0x000fda0003f05270 */
[----:B------:R-:W-:Y:S05]  /*1e00*/  @P0 BRA `(.L_x_12272) ;  /* 0xfffffffc00ec0947 */ /* 0x000fea000383ffff */
.L_x_12271:
[----:B------:R-:W-:Y:S05]  /*1e10*/  WARPSYNC.ALL ;  /* 0x0000000000007948 */ /* 0x000fea0003800000 */
[----:B------:R-:W-:Y:S01]  /*1e20*/  BAR.SYNC.DEFER_BLOCKING 0x0 ;  /* 0x0000000000007b1d */ /* 0x000fe20000010000 */
[----:B------:R-:W-:-:S06]  /*1e30*/  MOV R108, RZ ;  /* 0x000000ff006c7202 */ /* 0x000fcc0000000f00 */
[----:B------:R-:W2:Y:S01]  /*1e40*/  @!P3 LDG.E.64 R108, desc[UR8][R112.64] ;  /* 0x00000008706cb981 */ /* 0x000ea2000c1e1b00 */
[----:B------:R-:W-:Y:S01]  /*1e50*/  MOV R140, RZ ;  /* 0x000000ff008c7202 */ /* 0x000fe20000000f00 */
[----:B------:R-:W-:Y:S01]  /*1e60*/  BSSY B0, `(.L_x_12273) ;  /* 0x0000016000007945 */ /* 0x000fe20003800000 */
[----:B------:R-:W-:Y:S02]  /*1e70*/  @!P3 MOV R140, 0x46000000 ;  /* 0x46000000008cb802 */ /* 0x000fe40000000f00 */
[----:B------:R-:W-:Y:S02]  /*1e80*/  SHF.R.U32.HI R0, RZ, 0x5, R9 ;  /* 0x00000005ff007819 */ /* 0x000fe40000011609 */
[----:B------:R-:W-:Y:S01]  /*1e90*/  MOV R111, UR10 ;  /* 0x0000000a006f7c02 */ /* 0x000fe20008000f00 */
[----:B------:R-:W0:Y:S03]  /*1ea0*/  SHFL.DOWN PT, R142, R140, 0x2, 0x1f ;  /* 0x08401f008c8e7f89 */ /* 0x000e2600000e0000 */
        /* <DEDUP_REMOVED lines=11> */
[----:B012--5:R-:W-:Y:S05]  /*1f60*/  CALL.REL.NOINC `($__internal_193_$__cuda_sm20_rcp_rn_f32_slowpath) ;  /* 0x0000004800107944 */ /* 0x027fea0003c00000 */
[----:B------:R-:W-:Y:S05]  /*1f70*/  BRA `(.L_x_12275) ;  /* 0x0000000000107947 */ /* 0x000fea0003800000 */
.L_x_12274:
[----:B------:R-:W3:Y:S02]  /*1f80*/  MUFU.RCP R113, R144 ;  /* 0x0000009000717308 */ /* 0x000ee40000001000 */
[----:B---3--:R-:W-:-:S04]  /*1f90*/  FFMA R0, R144, R113, -1 ;  /* 0xbf80000090007423 */ /* 0x008fc80000000071 */
[----:B------:R-:W-:-:S04]  /*1fa0*/  FADD.FTZ R0, -R0, -RZ ;  /* 0x800000ff00007221 */ /* 0x000fc80000010100 */
[----:B------:R-:W-:-:S07]  /*1fb0*/  FFMA R113, R113, R0, R113 ;  /* 0x0000000071717223 */ /* 0x000fce0000000071 */
.L_x_12275:
[----:B------:R-:W-:Y:S05]  /*1fc0*/  BSYNC B0 ;  /* 0x0000000000007941 */ /* 0x000fea0003800000 */
.L_x_12273:
        /* <DEDUP_REMOVED lines=9> */
[----:B------:R-:W-:-:S03]  /*2060*/  FMUL R140, R140, R113 ;  /* 0x000000718c8c7220 */ /* 0x000fc60000400000 */
[----:B------:R-:W-:Y:S02]  /*2070*/  FFMA R142, R111, R113, R148 ;  /* 0x000000716f8e7223 */ /* 0x000fe40000000094 */
[----:B0-----:R0:W1:Y:S04]  /*2080*/  SHFL.DOWN PT, R109, R140, 0x1, 0x1f ;  /* 0x08201f008c6d7f89 */ /* 0x00106800000e0000 */
        /* <DEDUP_REMOVED lines=8> */
[----:B-----5:R-:W-:Y:S05]  /*2110*/  CALL.REL.NOINC `($__internal_193_$__cuda_sm20_rcp_rn_f32_slowpath) ;  /* 0x0000004400a47944 */ /* 0x020fea0003c00000 */
[----:B------:R-:W-:Y:S05]  /*2120*/  BRA `(.L_x_12278) ;  /* 0x0000000000107947 */ /* 0x000fea0003800000 */
.L_x_12277:
[----:B------:R-:W0:Y:S02]  /*2130*/  MUFU.RCP R113, R110 ;  /* 0x0000006e00717308 */ /* 0x000e240000001000 */
[----:B0-----:R-:W-:-:S04]  /*2140*/  FFMA R0, R110, R113, -1 ;  /* 0xbf8000006e007423 */ /* 0x001fc80000000071 */
[----:B------:R-:W-:-:S04]  /*2150*/  FADD.FTZ R0, -R0, -RZ ;  /* 0x800000ff00007221 */ /* 0x000fc80000010100 */
[----:B------:R-:W-:-:S07]  /*2160*/  FFMA R113, R113, R0, R113 ;  /* 0x0000000071717223 */ /* 0x000fce0000000071 */
.L_x_12278:
[----:B------:R-:W-:Y:S05]  /*2170*/  BSYNC B0 ;  /* 0x0000000000007941 */ /* 0x000fea0003800000 */
.L_x_12276:
[----:B------:R-:W-:Y:S01]  /*2180*/  FADD R0, R140, -R109 ;  /* 0x8000006d8c007221 */ /* 0x000fe20000000000 */
[----:B------:R-:W-:Y:S01]  /*2190*/  FADD R108, R142, R108 ;  /* 0x0000006c8e6c7221 */ /* 0x000fe20000000000 */
[----:B------:R-:W-:Y:S01]  /*21a0*/  FMUL R109, R150, R109 ;  /* 0x0000006d966d7220 */ /* 0x000fe20000400000 */
[----:B------:R-:W-:Y:S01]  /*21b0*/  ULDC.U8 UR11, c[0x0][0x250] ;  /* 0x00009400000b7ab9 */ /* 0x000fe20000000000 */
[----:B------:R-:W-:Y:S01]  /*21c0*/  FMUL R111, R0, R0 ;  /* 0x00000000006f7220 */ /* 0x000fe20000400000 */
[----:B------:R-:W-:Y:S01]  /*21d0*/  ISETP.NE.AND P2, PT, RZ, UR11, PT ;  /* 0x0000000bff007c0c */ /* 0x000fe2000bf45270 */
[----:B------:R-:W0:Y:S01]  /*21e0*/  LDC R0, c[0x0][0x268] ;  /* 0x00009a00ff007b82 */ /* 0x000e220000000800 */
[C---:B------:R-:W-:Y:S01]  /*21f0*/  FFMA R140, R144.reuse, R140, R109 ;  /* 0x0000008c908c7223 */ /* 0x040fe2000000006d */
[----:B------:R-:W-:Y:S01]  /*2200*/  FMUL R111, R144, R111 ;  /* 0x0000006f906f7220 */ /* 0x000fe20000400000 */
[----:B-----5:R-:W-:Y:S01]  /*2210*/  HADD2.F32 R112, -RZ, R28.H1_H1 ;  /* 0x3000001cff707230 */ /* 0x020fe20000004100 */
[----:B------:R-:W-:Y:S01]  /*2220*/  ULDC.64 UR12, c[0x0][0x288] ;  /* 0x0000a200000c7ab9 */ /* 0x000fe20000000a00 */
[----:B------:R-:W-:Y:S01]  /*2230*/  FMUL R140, R140, R113 ;  /* 0x000000718c8c7220 */ /* 0x000fe20000400000 */
[----:B------:R-:W-:Y:S01]  /*2240*/  FMUL R111, R150, R111 ;  /* 0x0000006f966f7220 */ /* 0x000fe20000400000 */
[----:B------:R-:W-:Y:S01]  /*2250*/  HADD2.F32 R136, -RZ, R61.H0_H0 ;  /* 0x2000003dff887230 */ /* 0x000fe20000004100 */
[----:B------:R-:W-:Y:S01]  /*2260*/  ULDC.U8 UR11, c[0x0][0x294] ;  /* 0x0000a500000b7ab9 */ /* 0x000fe20000000000 */
[----:B------:R-:W-:-:S02]  /*2270*/  HADD2.F32 R138, -RZ, R29.H1_H1 ;  /* 0x3000001dff8a7230 */ /* 0x000fc40000004100 */
[----:B------:R-:W-:Y:S01]  /*2280*/  FFMA R108, R111, R113, R108 ;  /* 0x000000716f6c7223 */ /* 0x000fe2000000006c */
[----:B------:R-:W1:Y:S01]  /*2290*/  SHFL.IDX PT, R140, R140, RZ, 0x1f ;  /* 0x00001fff8c8c7589 */ /* 0x000e6200000e0000 */
[----:B------:R-:W-:Y:S01]  /*22a0*/  @P2 FADD R112, R112, 1 ;  /* 0x3f80000070702421 */ /* 0x000fe20000000000 */
[----:B------:R-:W-:Y:S01]  /*22b0*/  ISETP.NE.AND P1, PT, RZ, UR11, PT ;  /* 0x0000000bff007c0c */ /* 0x000fe2000bf25270 */
[----:B------:R-:W-:Y:S01]  /*22c0*/  @P2 FADD R138, R138, 1 ;  /* 0x3f8000008a8a2421 */ /* 0x000fe20000000000 */
[----:B------:R2:W0:Y:S01]  /*22d0*/  SHFL.IDX PT, R111, R108, RZ, 0x1f ;  /* 0x00001fff6c6f7589 */ /* 0x00042200000e0000 */
[----:B------:R-:W-:Y:S02]  /*22e0*/  LOP3.LUT R19, R19, 0xffffff00, RZ, 0xc0, !PT ;  /* 0xffffff0013137812 */ /* 0x000fe400078ec0ff */
[----:B------:R-:W-:Y:S02]  /*22f0*/  LOP3.LUT R21, R21, 0xffffff00, RZ, 0xc0, !PT ;  /* 0xffffff0015157812 */ /* 0x000fe400078ec0ff */
[----:B------:R-:W-:-:S02]  /*2300*/  LOP3.LUT R23, R23, 0xffffff00, RZ, 0xc0, !PT ;  /* 0xffffff0017177812 */ /* 0x000fc400078ec0ff */
[----:B------:R-:W-:Y:S01]  /*2310*/  IADD3 R5, R5, 0x1, RZ ;  /* 0x0000000105057810 */ /* 0x000fe20007ffe0ff */
[----:B--2---:R-:W2:Y:S03]  /*2320*/  @!P3 LDC.64 R108, c[0x0][0x228] ;  /* 0x00008a00ff6cbb82 */ /* 0x004ea60000000a00 */
[----:B------:R-:W-:Y:S02]  /*2330*/  LOP3.LUT R5, R5, 0x3, RZ, 0xc0, !PT ;  /* 0x0000000305057812 */ /* 0x000fe400078ec0ff */
[----:B-1----:R-:W-:Y:S01]  /*2340*/  R2UR UR14, R140 ;  /* 0x000000008c0e72ca */ /* 0x002fe200000e0000 */
[----:B------:R-:W-:Y:S02]  /*2350*/  HADD2.F32 R140, -RZ, R61.H1_H1 ;  /* 0x3000003dff8c7230 */ /* 0x000fe40000004100 */
[----:B0-----:R-:W-:-:S05]  /*2360*/  FFMA R0, R111, 3.0517578125e-05, R0 ;  /* 0x380000006f007823 */ /* 0x001fca0000000000 */
[----:B------:R-:W-:Y:S01]  /*2370*/  FSETP.GEU.AND P0, PT, |R0|, 1.175494350822287508e-38, PT ;  /* 0x008000000000780b */ /* 0x000fe20003f0e200 */
[----:B--2---:R-:W-:-:S04]  /*2380*/  @!P3 IMAD.WIDE R108, R7, 0x4, R108 ;  /* 0x00000004076cb825 */ /* 0x004fc800078e026c */
        /* <DEDUP_REMOVED lines=8> */
[----:B------:R0:W-:Y:S01]  /*2410*/  @!P3 STG.E desc[UR8][R108.64], R111 ;  /* 0x0000006f6c00b986 */ /* 0x0001e2000c101908 */
        /* <DEDUP_REMOVED lines=9> */
[----:B------:R-:W-:Y:S01]  /*24b0*/  FADD R141, R141, -UR14 ;  /* 0x8000000e8d8d7e21 */ /* 0x000fe20008000000 */
[----:B------:R-:W-:Y:S01]  /*24c0*/  FADD R145, R145, -UR14 ;  /* 0x8000000e91917e21 */ /* 0x000fe20008000000 */
[----:B0-----:R-:W-:-:S02]  /*24d0*/  HADD2.F32 R108, -RZ, R62.H0_H0 ;  /* 0x2000003eff6c7230 */ /* 0x001fc40000004100 */
        /* <DEDUP_REMOVED lines=206> */
[----:B------:R-:W-:Y:S01]  /*31c0*/  @P0 FMNMX R6, R6, |R3|, !PT ;  /* 0x4000000306060209 */ /* 0x000fe20007800000 */
[----:B------:R-:W-:Y:S01]  /*31d0*/  FFMA R107, R14, R108, R110 ;  /* 0x0000006c0e6b7223 */ /* 0x000fe2000000006e */
[--C-:B------:R-:W-:Y:S02]  /*31e0*/  HADD2.F32 R14, -RZ, R45.reuse.H0_H0 ;  /* 0x2000002dff0e7230 */ /* 0x100fe40000004100 */
[----:B------:R-:W-:Y:S01]  /*31f0*/  FMUL R12, R12, UR4 ;  /* 0x000000040c0c7c20 */ /* 0x000fe20008400000 */
[----:B------:R-:W-:Y:S01]  /*3200*/  HADD2.F32 R10, -RZ, R45.H1_H1 ;  /* 0x3000002dff0a7230 */ /* 0x000fe20000004100 */
[----:B------:R-:W-:Y:S01]  /*3210*/  @P0 FMNMX R6, R6, |R111|, !PT ;  /* 0x4000006f06060209 */ /* 0x000fe20007800000 */
[----:B------:R-:W-:-:S02]  /*3220*/  HADD2.F32 R108, -RZ, R46.H0_H0 ;  /* 0x2000002eff6c7230 */ /* 0x000fc40000004100 */
[----:B------:R-:W-:Y:S01]  /*3230*/  @P2 FADD R14, R14, 1 ;  /* 0x3f8000000e0e2421 */ /* 0x000fe20000000000 */
[--C-:B------:R-:W-:Y:S02]  /*3240*/  HADD2.F32 R0, -RZ, R77.reuse.H0_H0 ;  /* 0x2000004dff007230 */ /* 0x100fe40000004100 */
[----:B------:R-:W-:Y:S01]  /*3250*/  @P2 FADD R10, R10, 1 ;  /* 0x3f8000000a0a2421 */ /* 0x000fe20000000000 */
[----:B------:R-:W-:Y:S02]  /*3260*/  HADD2.F32 R106, -RZ, R77.H1_H1 ;  /* 0x3000004dff6a7230 */ /* 0x000fe40000004100 */
[----:B------:R-:W-:Y:S01]  /*3270*/  FMUL R18, R18, UR4 ;  /* 0x0000000412127c20 */ /* 0x000fe20008400000 */
[----:B------:R-:W-:Y:S01]  /*3280*/  HADD2.F32 R110, -RZ, R78.H0_H0 ;  /* 0x2000004eff6e7230 */ /* 0x000fe20000004100 */
        /* <DEDUP_REMOVED lines=28> */
[--C-:B------:R-:W-:Y:S01]  /*3450*/  HADD2.F32 R106, -RZ, R80.reuse.H1_H1 ;  /* 0x30000050ff6a7230 */ /* 0x100fe20000004100 */
[----:B------:R-:W-:Y:S01]  /*3460*/  @P0 FMNMX R6, R6, |R129|, !PT ;  /* 0x4000008106060209 */ /* 0x000fe20007800000 */
[----:B------:R-:W-:-:S02]  /*3470*/  HADD2.F32 R12, -RZ, R80.H0_H0 ;  /* 0x20000050ff0c7230 */ /* 0x000fc40000004100 */
[----:B------:R-:W-:Y:S01]  /*3480*/  @P2 FADD R26, R26, 1 ;  /* 0x3f8000001a1a2421 */ /* 0x000fe20000000000 */
[----:B------:R-:W-:Y:S02]  /*3490*/  HADD2.F32 R110, -RZ, R49.H0_H0 ;  /* 0x20000031ff6e7230 */ /* 0x000fe40000004100 */
[----:B------:R-:W-:Y:S01]  /*34a0*/  FMUL R92, R94, UR4 ;  /* 0x000000045e5c7c20 */ /* 0x000fe20008400000 */
        /* <DEDUP_REMOVED lines=15> */
[----:B------:R-:W-:Y:S01]  /*35a0*/  FMUL R98, R98, UR4 ;  /* 0x0000000462627c20 */ /* 0x000fe20008400000 */
[----:B------:R-:W-:Y:S02]  /*35b0*/  HADD2.F32 R108, -RZ, R50.H1_H1 ;  /* 0x30000032ff6c7230 */ /* 0x000fe40000004100 */
        /* <DEDUP_REMOVED lines=9> */
[----:B------:R-:W-:Y:S02]  /*3650*/  HADD2.F32 R26, -RZ, R51.H1_H1 ;  /* 0x30000033ff1a7230 */ /* 0x000fe40000004100 */
[----:B------:R-:W-:Y:S01]  /*3660*/  FFMA R96, R114, R108, R110 ;  /* 0x0000006c72607223 */ /* 0x000fe2000000006e */
        /* <DEDUP_REMOVED lines=17> */
[----:B------:R-:W-:Y:S01]  /*3780*/  FFMA R100, R100, R10, R12 ;  /* 0x0000000a64647223 */ /* 0x000fe2000000000c */
[----:B------:R-:W-:-:S02]  /*3790*/  HADD2.F32 R10, -RZ, R84.H1_H1 ;  /* 0x30000054ff0a7230 */ /* 0x000fc40000004100 */
[----:B------:R-:W-:Y:S01]  /*37a0*/  FMUL R116, R116, UR4 ;  /* 0x0000000474747c20 */ /* 0x000fe20008400000 */
[--C-:B------:R-:W-:Y:S01]  /*37b0*/  HADD2.F32 R108, -RZ, R53.reuse.H0_H0 ;  /* 0x20000035ff6c7230 */ /* 0x100fe20000004100 */
[----:B------:R-:W-:Y:S01]  /*37c0*/  @P0 FMNMX R6, R6, |R135|, !PT ;  /* 0x4000008706060209 */ /* 0x000fe20007800000 */
[----:B------:R-:W-:Y:S02]  /*37d0*/  HADD2.F32 R26, -RZ, R53.H1_H1 ;  /* 0x30000035ff1a7230 */ /* 0x000fe40000004100 */
[----:B------:R-:W-:Y:S01]  /*37e0*/  @P2 FADD R110, R110, 1 ;  /* 0x3f8000006e6e2421 */ /* 0x000fe20000000000 */
[--C-:B------:R-:W-:Y:S01]  /*37f0*/  HADD2.F32 R12, -RZ, R85.reuse.H0_H0 ;  /* 0x20000055ff0c7230 */ /* 0x100fe20000004100 */
[----:B------:R-:W-:Y:S01]  /*3800*/  @P0 FMNMX R6, R6, |R143|, !PT ;  /* 0x4000008f06060209 */ /* 0x000fe20007800000 */
[----:B------:R-:W-:Y:S02]  /*3810*/  HADD2.F32 R112, -RZ, R85.H1_H1 ;  /* 0x30000055ff707230 */ /* 0x000fe40000004100 */
[----:B------:R-:W-:Y:S01]  /*3820*/  @P2 FADD R108, R108, 1 ;  /* 0x3f8000006c6c2421 */ /* 0x000fe20000000000 */
[----:B------:R-:W-:Y:S01]  /*3830*/  @P2 FADD R26, R26, 1 ;  /* 0x3f8000001a1a2421 */ /* 0x000fe20000000000 */
[----:B------:R-:W-:Y:S01]  /*3840*/  FMUL R104, R104, UR4 ;  /* 0x0000000468687c20 */ /* 0x000fe20008400000 */
[----:B------:R-:W-:Y:S01]  /*3850*/  FMUL R117, R117, UR4 ;  /* 0x0000000475757c20 */ /* 0x000fe20008400000 */
[----:B------:R-:W-:Y:S01]  /*3860*/  FFMA R110, R116, R110, R10 ;  /* 0x0000006e746e7223 */ /* 0x000fe2000000000a */
[----:B------:R-:W-:Y:S01]  /*3870*/  HADD2.F32 R10, -RZ, R54.H0_H0 ;  /* 0x20000036ff0a7230 */ /* 0x000fe20000004100 */
[----:B------:R-:W-:Y:S01]  /*3880*/  @P0 FMNMX R6, R6, |R141|, !PT ;  /* 0x4000008d06060209 */ /* 0x000fe20007800000 */
[----:B------:R-:W-:Y:S01]  /*3890*/  FFMA R108, R104, R108, R12 ;  /* 0x0000006c686c7223 */ /* 0x000fe2000000000c */
[----:B------:R-:W-:Y:S01]  /*38a0*/  FFMA R117, R117, R26, R112 ;  /* 0x0000001a75757223 */ /* 0x000fe20000000070 */
[----:B------:R-:W-:-:S02]  /*38b0*/  HADD2.F32 R12, -RZ, R86.H0_H0 ;  /* 0x20000056ff0c7230 */ /* 0x000fc40000004100 */
[----:B------:R-:W-:Y:S01]  /*38c0*/  @P2 FADD R10, R10, 1 ;  /* 0x3f8000000a0a2421 */ /* 0x000fe20000000000 */
[----:B------:R-:W-:Y:S02]  /*38d0*/  HADD2.F32 R112, -RZ, R55.H0_H0 ;  /* 0x20000037ff707230 */ /* 0x000fe40000004100 */
[----:B------:R-:W-:Y:S01]  /*38e0*/  FMUL R124, R124, UR4 ;  /* 0x000000047c7c7c20 */ /* 0x000fe20008400000 */
[----:B------:R-:W-:Y:S01]  /*38f0*/  @P0 FMNMX R6, R6, |R99|, !PT ;  /* 0x4000006306060209 */ /* 0x000fe20007800000 */
[----:B------:R-:W-:Y:S02]  /*3900*/  HADD2.F32 R26, -RZ, R54.H1_H1 ;  /* 0x30000036ff1a7230 */ /* 0x000fe40000004100 */
[----:B------:R-:W-:Y:S01]  /*3910*/  FMUL R114, R118, UR4 ;  /* 0x0000000476727c20 */ /* 0x000fe20008400000 */
[----:B------:R-:W-:Y:S02]  /*3920*/  HADD2.F32 R116, -RZ, R87.H0_H0 ;  /* 0x20000057ff747230 */ /* 0x000fe40000004100 */
[----:B------:R-:W-:Y:S01]  /*3930*/  @P2 FADD R112, R112, 1 ;  /* 0x3f80000070702421 */ /* 0x000fe20000000000 */
[----:B------:R-:W-:Y:S01]  /*3940*/  FMUL R126, R126, UR4 ;  /* 0x000000047e7e7c20 */ /* 0x000fe20008400000 */
[----:B------:R-:W-:Y:S01]  /*3950*/  FFMA R118, R124, R10, R12 ;  /* 0x0000000a7c767223 */ /* 0x000fe2000000000c */
[----:B------:R-:W-:Y:S01]  /*3960*/  HADD2.F32 R10, -RZ, R55.H1_H1 ;  /* 0x30000037ff0a7230 */ /* 0x000fe20000004100 */
[----:B------:R-:W-:Y:S01]  /*3970*/  @P0 FMNMX R6, R6, |R147|, !PT ;  /* 0x4000009306060209 */ /* 0x000fe20007800000 */
[----:B------:R-:W-:Y:S01]  /*3980*/  FADD R119, R119, -UR14 ;  /* 0x8000000e77777e21 */ /* 0x000fe20008000000 */
[----:B------:R-:W-:-:S02]  /*3990*/  HADD2.F32 R104, -RZ, R86.H1_H1 ;  /* 0x30000056ff687230 */ /* 0x000fc40000004100 */
[----:B------:R-:W-:Y:S01]  /*39a0*/  @P2 FADD R26, R26, 1 ;  /* 0x3f8000001a1a2421 */ /* 0x000fe20000000000 */
        /* <DEDUP_REMOVED lines=24> */
[----:B------:R-:W-:Y:S02]  /*3b30*/  HADD2.F32 R26, -RZ, R57.H1_H1 ;  /* 0x30000039ff1a7230 */ /* 0x000fe40000004100 */
        /* <DEDUP_REMOVED lines=11> */
[----:B------:R-:W-:Y:S01]  /*3bf0*/  HADD2.F32 R12, -RZ, R59.H0_H0 ;  /* 0x2000003bff0c7230 */ /* 0x000fe20000004100 */
[----:B------:R-:W-:Y:S01]  /*3c00*/  @P0 FMNMX R6, R6, |R103|, !PT ;  /* 0x4000006706060209 */ /* 0x000fe20007800000 */
[----:B------:R-:W-:Y:S01]  /*3c10*/  FADD R122, R122, -UR14 ;  /* 0x8000000e7a7a7e21 */ /* 0x000fe20008000000 */
[----:B------:R-:W-:Y:S02]  /*3c20*/  HADD2.F32 R130, -RZ, R90.H0_H0 ;  /* 0x2000005aff827230 */ /* 0x000fe40000004100 */
[----:B------:R-:W-:Y:S01]  /*3c30*/  @P2 FADD R116, R116, 1 ;  /* 0x3f80000074742421 */ /* 0x000fe20000000000 */
[----:B------:R-:W-:Y:S01]  /*3c40*/  FFMA R120, R132, R26, R104 ;  /* 0x0000001a84787223 */ /* 0x000fe20000000068 */
[----:B------:R-:W-:Y:S01]  /*3c50*/  HADD2.F32 R26, -RZ, R91.H0_H0 ;  /* 0x2000005bff1a7230 */ /* 0x000fe20000004100 */
[----:B------:R-:W-:Y:S01]  /*3c60*/  @P0 FMNMX R6, R6, |R157|, !PT ;  /* 0x4000009d06060209 */ /* 0x000fe20007800000 */
[----:B------:R-:W-:Y:S01]  /*3c70*/  @P2 FADD R12, R12, 1 ;  /* 0x3f8000000c0c2421 */ /* 0x000fe20000000000 */
[----:B------:R-:W-:Y:S01]  /*3c80*/  FMUL R122, R122, UR4 ;  /* 0x000000047a7a7c20 */ /* 0x000fe20008400000 */
[----:B------:R-:W-:Y:S01]  /*3c90*/  FFMA R128, R128, R116, R130 ;  /* 0x0000007480807223 */ /* 0x000fe20000000082 */
        /* <DEDUP_REMOVED lines=16> */
[----:B------:R-:W-:Y:S01]  /*3da0*/  USHF.L.U32 UR12, UR10, 0x7, URZ ;  /* 0x000000070a0c7899 */ /* 0x000fe2000800063f */
[----:B------:R-:W-:Y:S01]  /*3db0*/  FFMA R130, R134, R130, R10 ;  /* 0x0000008286827223 */ /* 0x000fe2000000000a */
[----:B------:R-:W-:Y:S01]  /*3dc0*/  F2FP.SATFINITE.E4M3.F32.PACK_AB_MERGE_C R10, RZ, R3, RZ ;  /* 0x00000003ff0a723e */ /* 0x000fe200048070ff */
[----:B------:R-:W-:Y:S01]  /*3dd0*/  FFMA R3, R123, R12, R26 ;  /* 0x0000000c7b037223 */ /* 0x000fe2000000001a */
[----:B------:R-:W-:Y:S01]  /*3de0*/  @P1 FMUL R139, R139, UR7 ;  /* 0x000000078b8b1c20 */ /* 0x000fe20008400000 */
[----:B------:R-:W-:Y:S01]  /*3df0*/  LOP3.LUT R26, R13, 0xffffff00, RZ, 0xc0, !PT ;  /* 0xffffff000d1a7812 */ /* 0x000fe200078ec0ff */
[----:B------:R-:W-:Y:S01]  /*3e00*/  @P1 FMUL R137, R137, UR7 ;  /* 0x0000000789891c20 */ /* 0x000fe20008400000 */
        /* <DEDUP_REMOVED lines=166> */
[----:B------:R-:W-:Y:S02]  /*4870*/  F2FP.SATFINITE.E4M3.F32.PACK_AB_MERGE_C R111, RZ, R111, RZ ;  /* 0x0000006fff6f723e */ /* 0x000fe400048070ff */
[----:B------:R-:W-:Y:S02]  /*4880*/  SHF.L.U32 R93, R93, 0x10, RZ ;  /* 0x000000105d5d7819 */ /* 0x000fe400000006ff */
[----:B------:R-:W-:Y:S02]  /*4890*/  LOP3.LUT R27, R27, 0xffff, R92, 0xf8, !PT ;  /* 0x0000ffff1b1b7812 */ /* 0x000fe400078ef85c */
[----:B------:R-:W-:Y:S02]  /*48a0*/  SHF.L.U32 R0, R0, 0x10, RZ ;  /* 0x0000001000007819 */ /* 0x000fe400000006ff */
[----:B------:R-:W-:Y:S01]  /*48b0*/  @P0 FMNMX R6, R6, |R117|, !PT ;  /* 0x4000007506060209 */ /* 0x000fe20007800000 */
[----:B------:R-:W-:Y:S01]  /*48c0*/  @P1 FMUL R117, R117, UR7 ;  /* 0x0000000775751c20 */ /* 0x000fe20008400000 */
[----:B------:R-:W-:-:S02]  /*48d0*/  F2FP.SATFINITE.E4M3.F32.PACK_AB_MERGE_C R106, RZ, R106, RZ ;  /* 0x0000006aff6a723e */ /* 0x000fc400048070ff */
[----:B------:R-:W-:Y:S02]  /*48e0*/  F2FP.SATFINITE.E4M3.F32.PACK_AB_MERGE_C R98, RZ, R98, RZ ;  /* 0x00000062ff62723e */ /* 0x000fe400048070ff */
[----:B------:R-:W-:Y:S02]  /*48f0*/  LOP3.LUT R10, R10, 0xff, RZ, 0xc0, !PT ;  /* 0x000000ff0a0a7812 */ /* 0x000fe400078ec0ff */
[----:B------:R-:W-:Y:S02]  /*4900*/  SHF.L.U32 R111, R111, 0x8, RZ ;  /* 0x000000086f6f7819 */ /* 0x000fe400000006ff */
[----:B------:R-:W-:Y:S02]  /*4910*/  LOP3.LUT R12, R12, 0xff0000, R93, 0xf8, !PT ;  /* 0x00ff00000c0c7812 */ /* 0x000fe400078ef85d */
[----:B------:R-:W-:Y:S02]  /*4920*/  LOP3.LUT R93, R27, 0xff0000, R0, 0xf8, !PT ;  /* 0x00ff00001b5d7812 */ /* 0x000fe400078ef800 */
[----:B------:R-:W-:Y:S01]  /*4930*/  @P0 FMNMX R6, R6, |R118|, !PT ;  /* 0x4000007606060209 */ /* 0x000fe20007800000 */
[----:B------:R-:W-:Y:S01]  /*4940*/  @P1 FMUL R118, R118, UR7 ;  /* 0x0000000776761c20 */ /* 0x000fe20008400000 */
[----:B------:R-:W-:-:S02]  /*4950*/  LOP3.LUT R0, R106, 0xffff, RZ, 0xc0, !PT ;  /* 0x0000ffff6a007812 */ /* 0x000fc400078ec0ff */
[----:B------:R-:W-:Y:S02]  /*4960*/  LOP3.LUT R21, R21, 0xffff, R98, 0xf8, !PT ;  /* 0x0000ffff15157812 */ /* 0x000fe400078ef862 */
[----:B------:R-:W-:Y:S02]  /*4970*/  LOP3.LUT R111, R10, 0xffff, R111, 0xf8, !PT ;  /* 0x0000ffff0a6f7812 */ /* 0x000fe400078ef86f */
[----:B------:R-:W-:Y:S02]  /*4980*/  F2FP.SATFINITE.E4M3.F32.PACK_AB_MERGE_C R10, RZ, R109, RZ ;  /* 0x0000006dff0a723e */ /* 0x000fe400048070ff */
[----:B------:R-:W-:Y:S01]  /*4990*/  @P0 FMNMX R6, R6, |R114|, !PT ;  /* 0x4000007206060209 */ /* 0x000fe20007800000 */
[----:B------:R-:W-:Y:S01]  /*49a0*/  @P1 FMUL R114, R114, UR7 ;  /* 0x0000000772721c20 */ /* 0x000fe20008400000 */
[----:B------:R-:W-:Y:S02]  /*49b0*/  F2FP.SATFINITE.E4M3.F32.PACK_AB_MERGE_C R14, RZ, R96, RZ ;  /* 0x00000060ff0e723e */ /* 0x000fe400048070ff */
[----:B------:R-:W-:-:S02]  /*49c0*/  SHF.L.U32 R0, R0, 0x18, RZ ;  /* 0x0000001800007819 */ /* 0x000fc400000006ff */
[----:B------:R-:W-:Y:S02]  /*49d0*/  LOP3.LUT R27, R21, 0xff, RZ, 0xc0, !PT ;  /* 0x000000ff151b7812 */ /* 0x000fe400078ec0ff */
[----:B------:R-:W-:Y:S02]  /*49e0*/  F2FP.SATFINITE.E4M3.F32.PACK_AB_MERGE_C R21, RZ, R102, RZ ;  /* 0x00000066ff15723e */ /* 0x000fe400048070ff */
[----:B------:R-:W-:Y:S02]  /*49f0*/  F2FP.SATFINITE.E4M3.F32.PACK_AB_MERGE_C R110, RZ, R110, RZ ;  /* 0x0000006eff6e723e */ /* 0x000fe400048070ff */
[----:B------:R-:W-:Y:S02]  /*4a00*/  SHF.L.U32 R10, R10, 0x10, RZ ;  /* 0x000000100a0a7819 */ /* 0x000fe400000006ff */
[----:B------:R-:W-:Y:S02]  /*4a10*/  LOP3.LUT R11, R11, 0xffff, RZ, 0xc0, !PT ;  /* 0x0000ffff0b0b7812 */ /* 0x000fe400078ec0ff */
[----:B------:R-:W-:-:S02]  /*4a20*/  LOP3.LUT R19, R20, R19, RZ, 0xfc, !PT ;  /* 0x0000001314137212 */ /* 0x000fc400078efcff */
[----:B------:R-:W-:Y:S01]  /*4a30*/  @P0 FMNMX R6, R6, |R112|, !PT ;  /* 0x4000007006060209 */ /* 0x000fe20007800000 */
[----:B------:R-:W-:Y:S01]  /*4a40*/  @P1 FMUL R112, R112, UR7 ;  /* 0x0000000770701c20 */ /* 0x000fe20008400000 */
[----:B------:R-:W-:Y:S02]  /*4a50*/  F2FP.SATFINITE.E4M3.F32.PACK_AB_MERGE_C R129, RZ, R129, RZ ;  /* 0x00000081ff81723e */ /* 0x000fe400048070ff */
[----:B------:R-:W-:Y:S02]  /*4a60*/  PRMT R14, R14, 0x7104, RZ ;  /* 0x000071040e0e7816 */ /* 0x000fe400000000ff */
[----:B------:R-:W-:Y:S02]  /*4a70*/  LOP3.LUT R20, R93, 0xff000000, R0, 0xf8, !PT ;  /* 0xff0000005d147812 */ /* 0x000fe400078ef800 */
[----:B------:R-:W-:Y:S01]  /*4a80*/  F2FP.SATFINITE.E4M3.F32.PACK_AB_MERGE_C R100, RZ, R100, RZ ;  /* 0x00000064ff64723e */ /* 0x000fe200048070ff */
[----:B------:R-:W0:Y:S01]  /*4a90*/  LDC.64 R92, c[0x0][0x258] ;  /* 0x00009600ff5c7b82 */ /* 0x000e220000000a00 */
[----:B------:R-:W-:-:S02]  /*4aa0*/  LOP3.LUT R21, R21, 0xff, RZ, 0xc0, !PT ;  /* 0x000000ff15157812 */ /* 0x000fc400078ec0ff */
[----:B------:R-:W-:Y:S02]  /*4ab0*/  SHF.L.U32 R110, R110, 0x8, RZ ;  /* 0x000000086e6e7819 */ /* 0x000fe400000006ff */
[----:B------:R-:W-:Y:S02]  /*4ac0*/  F2FP.SATFINITE.E4M3.F32.PACK_AB_MERGE_C R0, RZ, R108, RZ ;  /* 0x0000006cff00723e */ /* 0x000fe400048070ff */
[----:B------:R-:W-:Y:S02]  /*4ad0*/  LOP3.LUT R10, R111, 0xff0000, R10, 0xf8, !PT ;  /* 0x00ff00006f0a7812 */ /* 0x000fe400078ef80a */
[----:B------:R-:W-:Y:S02]  /*4ae0*/  SHF.L.U32 R11, R11, 0x18, RZ ;  /* 0x000000180b0b7819 */ /* 0x000fe400000006ff */
[----:B------:R-:W-:Y:S01]  /*4af0*/  @P0 FMNMX R6, R6, |R119|, !PT ;  /* 0x4000007706060209 */ /* 0x000fe20007800000 */
[----:B------:R-:W-:Y:S01]  /*4b00*/  @P1 FMUL R119, R119, UR7 ;  /* 0x0000000777771c20 */ /* 0x000fe20008400000 */
[----:B------:R-:W-:-:S02]  /*4b10*/  LOP3.LUT R129, R129, 0xffff, RZ, 0xc0, !PT ;  /* 0x0000ffff81817812 */ /* 0x000fc400078ec0ff */
[----:B------:R-:W-:Y:S02]  /*4b20*/  LOP3.LUT R27, R27, 0xff00, R14, 0xf8, !PT ;  /* 0x0000ff001b1b7812 */ /* 0x000fe400078ef80e */
[----:B------:R-:W-:Y:S02]  /*4b30*/  SHF.L.U32 R100, R100, 0x10, RZ ;  /* 0x0000001064647819 */ /* 0x000fe400000006ff */
[----:B------:R-:W-:Y:S02]  /*4b40*/  LOP3.LUT R21, R21, 0xffff, R110, 0xf8, !PT ;  /* 0x0000ffff15157812 */ /* 0x000fe400078ef86e */
[----:B------:R-:W-:Y:S02]  /*4b50*/  SHF.L.U32 R0, R0, 0x10, RZ ;  /* 0x0000001000007819 */ /* 0x000fe400000006ff */
[----:B------:R-:W-:Y:S02]  /*4b60*/  LOP3.LUT R10, R10, 0xff000000, R11, 0xf8, !PT ;  /* 0xff0000000a0a7812 */ /* 0x000fe400078ef80b */
[----:B------:R-:W-:Y:S01]  /*4b70*/  @P0 FMNMX R6, R6, |R126|, !PT ;  /* 0x4000007e06060209 */ /* 0x000fe20007800000 */
[----:B------:R-:W-:Y:S01]  /*4b80*/  @P1 FMUL R126, R126, UR7 ;  /* 0x000000077e7e1c20 */ /* 0x000fe20008400000 */
[----:B------:R-:W-:-:S02]  /*4b90*/  SHF.L.U32 R11, R129, 0x18, RZ ;  /* 0x00000018810b7819 */ /* 0x000fc400000006ff */
[----:B------:R-:W-:Y:S02]  /*4ba0*/  LOP3.LUT R100, R27, 0xff0000, R100, 0xf8, !PT ;  /* 0x00ff00001b647812 */ /* 0x000fe400078ef864 */
[----:B------:R-:W-:Y:S02]  /*4bb0*/  F2FP.SATFINITE.E4M3.F32.PACK_AB_MERGE_C R127, RZ, R127, RZ ;  /* 0x0000007fff7f723e */ /* 0x000fe400048070ff */
[----:B------:R-:W-:Y:S02]  /*4bc0*/  F2FP.SATFINITE.E4M3.F32.PACK_AB_MERGE_C R95, RZ, R95, RZ ;  /* 0x0000005fff5f723e */ /* 0x000fe400048070ff */
[----:B------:R-:W-:Y:S02]  /*4bd0*/  LOP3.LUT R27, R21, 0xff0000, R0, 0xf8, !PT ;  /* 0x00ff0000151b7812 */ /* 0x000fe400078ef800 */
[----:B------:R-:W-:Y:S02]  /*4be0*/  F2FP.SATFINITE.E4M3.F32.PACK_AB_MERGE_C R0, RZ, R117, RZ ;  /* 0x00000075ff00723e */ /* 0x000fe400048070ff */
[----:B------:R-:W-:Y:S01]  /*4bf0*/  @P0 FMNMX R6, R6, |R124|, !PT ;  /* 0x4000007c06060209 */ /* 0x000fe20007800000 */
[----:B------:R-:W-:Y:S01]  /*4c00*/  @P1 FMUL R124, R124, UR7 ;  /* 0x000000077c7c1c20 */ /* 0x000fe20008400000 */
[----:B------:R-:W-:-:S02]  /*4c10*/  LOP3.LUT R11, R12, R11, RZ, 0xfc, !PT ;  /* 0x0000000b0c0b7212 */ /* 0x000fc400078efcff */
[----:B------:R-:W-:Y:S02]  /*4c20*/  LOP3.LUT R12, R127, 0xff, RZ, 0xc0, !PT ;  /* 0x000000ff7f0c7812 */ /* 0x000fe400078ec0ff */
[----:B------:R-:W-:Y:S02]  /*4c30*/  SHF.L.U32 R95, R95, 0x8, RZ ;  /* 0x000000085f5f7819 */ /* 0x000fe400000006ff */
[----:B------:R-:W-:Y:S02]  /*4c40*/  F2FP.SATFINITE.E4M3.F32.PACK_AB_MERGE_C R133, RZ, R133, RZ ;  /* 0x00000085ff85723e */ /* 0x000fe400048070ff */
[----:B------:R-:W-:Y:S02]  /*4c50*/  LOP3.LUT R0, R0, 0xffff, RZ, 0xc0, !PT ;  /* 0x0000ffff00007812 */ /* 0x000fe400078ec0ff */
[----:B------:R-:W-:Y:S01]  /*4c60*/  @P0 FMNMX R6, R6, |R121|, !PT ;  /* 0x4000007906060209 */ /* 0x000fe20007800000 */
[----:B------:R-:W-:Y:S01]  /*4c70*/  @P1 FMUL R121, R121, UR7 ;  /* 0x0000000779791c20 */ /* 0x000fe20008400000 */
[----:B------:R-:W-:-:S02]  /*4c80*/  LOP3.LUT R95, R12, 0xffff, R95, 0xf8, !PT ;  /* 0x0000ffff0c5f7812 */ /* 0x000fc400078ef85f */
[----:B------:R-:W-:Y:S02]  /*4c90*/  SHF.L.U32 R12, R133, 0x10, RZ ;  /* 0x00000010850c7819 */ /* 0x000fe400000006ff */
[----:B------:R-:W-:Y:S02]  /*4ca0*/  SHF.L.U32 R0, R0, 0x18, RZ ;  /* 0x0000001800007819 */ /* 0x000fe400000006ff */
[----:B------:R-:W-:Y:S02]  /*4cb0*/  F2FP.SATFINITE.E4M3.F32.PACK_AB_MERGE_C R118, RZ, R118, RZ ;  /* 0x00000076ff76723e */ /* 0x000fe400048070ff */
[----:B------:R-:W-:Y:S01]  /*4cc0*/  @P0 FMNMX R6, R6, |R120|, !PT ;  /* 0x4000007806060209 */ /* 0x000fe20007800000 */
[----:B------:R-:W-:Y:S01]  /*4cd0*/  @P1 FMUL R120, R120, UR7 ;  /* 0x0000000778781c20 */ /* 0x000fe20008400000 */
[----:B------:R-:W-:Y:S02]  /*4ce0*/  LOP3.LUT R95, R95, 0xff0000, R12, 0xf8, !PT ;  /* 0x00ff00005f5f7812 */ /* 0x000fe400078ef80c */
[----:B------:R-:W-:-:S02]  /*4cf0*/  LOP3.LUT R22, R27, 0xff000000, R0, 0xf8, !PT ;  /* 0xff0000001b167812 */ /* 0x000fc400078ef800 */
[----:B------:R-:W-:Y:S02]  /*4d00*/  F2FP.SATFINITE.E4M3.F32.PACK_AB_MERGE_C R12, RZ, R97, RZ ;  /* 0x00000061ff0c723e */ /* 0x000fe400048070ff */
[----:B------:R-:W-:Y:S02]  /*4d10*/  LOP3.LUT R23, R23, 0xffff, R118, 0xf8, !PT ;  /* 0x0000ffff17177812 */ /* 0x000fe400078ef876 */
[----:B------:R-:W-:Y:S02]  /*4d20*/  F2FP.SATFINITE.E4M3.F32.PACK_AB_MERGE_C R0, RZ, R114, RZ ;  /* 0x00000072ff00723e */ /* 0x000fe400048070ff */
[----:B------:R-:W-:Y:S01]  /*4d30*/  @P0 FMNMX R6, R6, |R128|, !PT ;  /* 0x4000008006060209 */ /* 0x000fe20007800000 */
[----:B------:R-:W-:Y:S01]  /*4d40*/  @P1 FMUL R128, R128, UR7 ;  /* 0x0000000780801c20 */ /* 0x000fe20008400000 */
[----:B------:R-:W-:Y:S02]  /*4d50*/  LOP3.LUT R27, R25, 0xffffff00, RZ, 0xc0, !PT ;  /* 0xffffff00191b7812 */ /* 0x000fe400078ec0ff */
[----:B------:R-:W-:-:S02]  /*4d60*/  LOP3.LUT R12, R12, 0xffff, RZ, 0xc0, !PT ;  /* 0x0000ffff0c0c7812 */ /* 0x000fc400078ec0ff */
[----:B------:R-:W-:Y:S02]  /*4d70*/  LOP3.LUT R25, R23, 0xff, RZ, 0xc0, !PT ;  /* 0x000000ff17197812 */ /* 0x000fe400078ec0ff */
[----:B------:R-:W-:Y:S02]  /*4d80*/  PRMT R0, R0, 0x7104, RZ ;  /* 0x0000710400007816 */ /* 0x000fe400000000ff */
[----:B------:R-:W-:Y:S02]  /*4d90*/  F2FP.SATFINITE.E4M3.F32.PACK_AB_MERGE_C R112, RZ, R112, RZ ;  /* 0x00000070ff70723e */ /* 0x000fe400048070ff */
[----:B------:R-:W-:Y:S01]  /*4da0*/  @P0 FMNMX R6, R6, |R130|, !PT ;  /* 0x4000008206060209 */ /* 0x000fe20007800000 */
[----:B------:R-:W-:Y:S01]  /*4db0*/  @P1 FMUL R130, R130, UR7 ;  /* 0x0000000782821c20 */ /* 0x000fe20008400000 */
[----:B------:R-:W-:Y:S02]  /*4dc0*/  F2FP.SATFINITE.E4M3.F32.PACK_AB_MERGE_C R23, RZ, R126, RZ ;  /* 0x0000007eff17723e */ /* 0x000fe400048070ff */
[----:B------:R-:W-:-:S02]  /*4dd0*/  F2FP.SATFINITE.E4M3.F32.PACK_AB_MERGE_C R124, RZ, R124, RZ ;  /* 0x0000007cff7c723e */ /* 0x000fc400048070ff */
[----:B------:R-:W-:Y:S02]  /*4de0*/  F2FP.SATFINITE.E4M3.F32.PACK_AB_MERGE_C R128, RZ, R128, RZ ;  /* 0x00000080ff80723e */ /* 0x000fe400048070ff */
[----:B------:R-:W-:Y:S02]  /*4df0*/  SHF.L.U32 R12, R12, 0x18, RZ ;  /* 0x000000180c0c7819 */ /* 0x000fe400000006ff */
[----:B------:R-:W-:Y:S02]  /*4e00*/  LOP3.LUT R25, R25, 0xff00, R0, 0xf8, !PT ;  /* 0x0000ff0019197812 */ /* 0x000fe400078ef800 */
[----:B------:R-:W-:Y:S02]  /*4e10*/  SHF.L.U32 R112, R112, 0x10, RZ ;  /* 0x0000001070707819 */ /* 0x000fe400000006ff */
[----:B------:R-:W-:Y:S02]  /*4e20*/  LOP3.LUT R23, R23, 0xff, RZ, 0xc0, !PT ;  /* 0x000000ff17177812 */ /* 0x000fe400078ec0ff */
[----:B------:R-:W-:-:S02]  /*4e30*/  SHF.L.U32 R124, R124, 0x8, RZ ;  /* 0x000000087c7c7819 */ /* 0x000fc400000006ff */
[----:B------:R-:W-:Y:S02]  /*4e40*/  LOP3.LUT R27, R27, 0xffff, R128, 0xf8, !PT ;  /* 0x0000ffff1b1b7812 */ /* 0x000fe400078ef880 */
[----:B------:R-:W-:Y:S02]  /*4e50*/  F2FP.SATFINITE.E4M3.F32.PACK_AB_MERGE_C R0, RZ, R130, RZ ;  /* 0x00000082ff00723e */ /* 0x000fe400048070ff */
[----:B------:R-:W-:Y:S02]  /*4e60*/  LOP3.LUT R12, R95, 0xff000000, R12, 0xf8, !PT ;  /* 0xff0000005f0c7812 */ /* 0x000fe400078ef80c */
[----:B------:R-:W-:Y:S01]  /*4e70*/  LOP3.LUT R112, R25, 0xff0000, R112, 0xf8, !PT ;  /* 0x00ff000019707812 */ /* 0x000fe200078ef870 */
[----:B------:R-:W1:Y:S01]  /*4e80*/  @!P3 LDC.64 R94, c[0x0][0x230] ;  /* 0x00008c00ff5ebb82 */ /* 0x000e620000000a00 */
[----:B------:R-:W-:Y:S02]  /*4e90*/  LOP3.LUT R25, R23, 0xffff, R124, 0xf8, !PT ;  /* 0x0000ffff17197812 */ /* 0x000fe400078ef87c */
[----:B------:R-:W-:-:S02]  /*4ea0*/  LOP3.LUT R23, R27, 0xff, RZ, 0xc0, !PT ;  /* 0x000000ff1b177812 */ /* 0x000fc400078ec0ff */
[----:B------:R-:W-:Y:S02]  /*4eb0*/  PRMT R0, R0, 0x7104, RZ ;  /* 0x0000710400007816 */ /* 0x000fe400000000ff */
[----:B------:R-:W-:Y:S01]  /*4ec0*/  @P0 FMNMX R6, R6, |R122|, !PT ;  /* 0x4000007a06060209 */ /* 0x000fe20007800000 */
[----:B------:R-:W-:Y:S01]  /*4ed0*/  @P1 FMUL R122, R122, UR7 ;  /* 0x000000077a7a1c20 */ /* 0x000fe20008400000 */
[----:B------:R-:W-:Y:S02]  /*4ee0*/  LOP3.LUT R23, R23, 0xff00, R0, 0xf8, !PT ;  /* 0x0000ff0017177812 */ /* 0x000fe400078ef800 */
[----:B------:R-:W-:Y:S02]  /*4ef0*/  F2FP.SATFINITE.E4M3.F32.PACK_AB_MERGE_C R0, RZ, R121, RZ ;  /* 0x00000079ff00723e */ /* 0x000fe400048070ff */
[----:B------:R-:W-:Y:S01]  /*4f00*/  @P0 FMNMX R6, R6, |R3|, !PT ;  /* 0x4000000306060209 */ /* 0x000fe20007800000 */
[----:B------:R-:W-:Y:S01]  /*4f10*/  @P1 FMUL R3, R3, UR7 ;  /* 0x0000000703031c20 */ /* 0x000fe20008400000 */
[----:B------:R-:W-:-:S02]  /*4f20*/  SHF.L.U32 R0, R0, 0x10, RZ ;  /* 0x0000001000007819 */ /* 0x000fc400000006ff */
[----:B------:R-:W-:Y:S02]  /*4f30*/  F2FP.SATFINITE.E4M3.F32.PACK_AB_MERGE_C R17, RZ, R153, RZ ;  /* 0x00000099ff11723e */ /* 0x000fe400048070ff */
[----:B------:R-:W-:Y:S02]  /*4f40*/  LOP3.LUT R25, R25, 0xff0000, R0, 0xf8, !PT ;  /* 0x00ff000019197812 */ /* 0x000fe400078ef800 */
[----:B------:R-:W-:Y:S02]  /*4f50*/  LOP3.LUT R17, R17, 0xffff, RZ, 0xc0, !PT ;  /* 0x0000ffff11117812 */ /* 0x000fe400078ec0ff */
[----:B------:R-:W-:Y:S01]  /*4f60*/  F2FP.SATFINITE.E4M3.F32.PACK_AB_MERGE_C R0, RZ, R120, RZ ;  /* 0x00000078ff00723e */ /* 0x000fe200048070ff */
[----:B-1----:R-:W-:Y:S01]  /*4f70*/  @!P3 IMAD.WIDE R94, R7, 0x4, R94 ;  /* 0x00000004075eb825 */ /* 0x002fe200078e025e */
[----:B------:R-:W-:Y:S02]  /*4f80*/  F2FP.SATFINITE.E4M3.F32.PACK_AB_MERGE_C R105, RZ, R105, RZ ;  /* 0x00000069ff69723e */ /* 0x000fe400048070ff */
[----:B------:R-:W-:-:S02]  /*4f90*/  F2FP.SATFINITE.E4M3.F32.PACK_AB_MERGE_C R165, RZ, R165, RZ ;  /* 0x000000a5ffa5723e */ /* 0x000fc400048070ff */
[----:B------:R-:W-:Y:S02]  /*4fa0*/  F2FP.SATFINITE.E4M3.F32.PACK_AB_MERGE_C R122, RZ, R122, RZ ;  /* 0x0000007aff7a723e */ /* 0x000fe400048070ff */
[----:B------:R-:W-:Y:S02]  /*4fb0*/  F2FP.SATFINITE.E4M3.F32.PACK_AB_MERGE_C R3, RZ, R3, RZ ;  /* 0x00000003ff03723e */ /* 0x000fe400048070ff */
[----:B------:R-:W-:Y:S02]  /*4fc0*/  F2FP.SATFINITE.E4M3.F32.PACK_AB_MERGE_C R115, RZ, R115, RZ ;  /* 0x00000073ff73723e */ /* 0x000fe400048070ff */
[----:B------:R-:W-:Y:S02]  /*4fd0*/  SHF.L.U32 R17, R17, 0x18, RZ ;  /* 0x0000001811117819 */ /* 0x000fe400000006ff */
[----:B------:R-:W-:Y:S02]  /*4fe0*/  LOP3.LUT R0, R0, 0xffff, RZ, 0xc0, !PT ;  /* 0x0000ffff00007812 */ /* 0x000fe400078ec0ff */
[----:B------:R-:W-:-:S02]  /*4ff0*/  SHF.L.U32 R105, R105, 0x10, RZ ;  /* 0x0000001069697819 */ /* 0x000fc400000006ff */
[----:B------:R-:W-:Y:S02]  /*5000*/  LOP3.LUT R165, R165, 0xffff, RZ, 0xc0, !PT ;  /* 0x0000ffffa5a57812 */ /* 0x000fe400078ec0ff */
[----:B------:R-:W-:Y:S02]  /*5010*/  SHF.L.U32 R122, R122, 0x10, RZ ;  /* 0x000000107a7a7819 */ /* 0x000fe400000006ff */
[----:B------:R-:W-:Y:S02]  /*5020*/  LOP3.LUT R3, R3, 0xffff, RZ, 0xc0, !PT ;  /* 0x0000ffff03037812 */ /* 0x000fe400078ec0ff */
[----:B------:R-:W-:Y:S02]  /*5030*/  LOP3.LUT R115, R115, 0xffff, RZ, 0xc0, !PT ;  /* 0x0000ffff73737812 */ /* 0x000fe400078ec0ff */
[----:B------:R-:W-:Y:S02]  /*5040*/  LOP3.LUT R104, R134, 0xff000000, R17, 0xf8, !PT ;  /* 0xff00000086687812 */ /* 0x000fe400078ef811 */
[----:B------:R-:W-:-:S02]  /*5050*/  F2FP.SATFINITE.E4M3.F32.PACK_AB_MERGE_C R119, RZ, R119, RZ ;  /* 0x00000077ff77723e */ /* 0x000fc400048070ff */
[----:B------:R-:W-:Y:S02]  /*5060*/  SHF.L.U32 R0, R0, 0x18, RZ ;  /* 0x0000001800007819 */ /* 0x000fe400000006ff */
[----:B------:R-:W-:Y:S02]  /*5070*/  LOP3.LUT R132, R132, 0xff0000, R105, 0xf8, !PT ;  /* 0x00ff000084847812 */ /* 0x000fe400078ef869 */
[----:B------:R-:W-:Y:S02]  /*5080*/  SHF.L.U32 R17, R165, 0x18, RZ ;  /* 0x00000018a5117819 */ /* 0x000fe400000006ff */
[----:B------:R-:W-:Y:S02]  /*5090*/  LOP3.LUT R122, R23, 0xff0000, R122, 0xf8, !PT ;  /* 0x00ff0000177a7812 */ /* 0x000fe400078ef87a */
[----:B------:R-:W-:Y:S01]  /*50a0*/  MOV R109, UR4 ;  /* 0x00000004006d7c02 */ /* 0x000fe20008000f00 */
[----:B------:R-:W-:Y:S01]  /*50b0*/  ULDC UR4, c[0x0][0x210] ;  /* 0x0000840000047ab9 */ /* 0x000fe20000000800 */
[----:B------:R-:W-:-:S02]  /*50c0*/  SHF.L.U32 R3, R3, 0x18, RZ ;  /* 0x0000001803037819 */ /* 0x000fc400000006ff */
[----:B------:R-:W-:Y:S01]  /*50d0*/  SHF.L.U32 R21, R115, 0x18, RZ ;  /* 0x0000001873157819 */ /* 0x000fe200000006ff */
[----:B------:R1:W-:Y:S01]  /*50e0*/  @!P3 STG.E desc[UR8][R94.64], R109 ;  /* 0x0000006d5e00b986 */ /* 0x0003e2000c101908 */
[----:B------:R-:W-:Y:S02]  /*50f0*/  IADD3 R101, R2, 0x800, RZ ;  /* 0x0000080002657810 */ /* 0x000fe40007ffe0ff */
[C---:B------:R-:W-:Y:S02]  /*5100*/  IADD3 R97, R116.reuse, 0x200, RZ ;  /* 0x0000020074617810 */ /* 0x040fe40007ffe0ff */
[C---:B------:R-:W-:Y:S02]  /*5110*/  IADD3 R99, R116.reuse, 0x400, RZ ;  /* 0x0000040074637810 */ /* 0x040fe40007ffe0ff */
[C---:B------:R-:W-:Y:S01]  /*5120*/  IADD3 R27, R116.reuse, 0x600, RZ ;  /* 0x00000600741b7810 */ /* 0x040fe20007ffe0ff */
[----:B0-----:R-:W-:Y:S01]  /*5130*/  IMAD.WIDE.U32 R96, R97, 0x8, R92 ;  /* 0x0000000861607825 */ /* 0x001fe200078e005c */
[----:B------:R-:W-:-:S02]  /*5140*/  IADD3 R103, R116, 0xa00, RZ ;  /* 0x00000a0074677810 */ /* 0x000fc40007ffe0ff */
[C---:B------:R-:W-:Y:S01]  /*5150*/  IADD3 R107, R116.reuse, 0xc00, RZ ;  /* 0x00000c00746b7810 */ /* 0x040fe20007ffe0ff */
[--C-:B------:R-:W-:Y:S01]  /*5160*/  IMAD.WIDE.U32 R98, R99, 0x8, R92.reuse ;  /* 0x0000000863627825 */ /* 0x100fe200078e005c */
[----:B------:R-:W-:Y:S02]  /*5170*/  IADD3 R105, R116, 0xe00, RZ ;  /* 0x00000e0074697810 */ /* 0x000fe40007ffe0ff */
[----:B------:R-:W-:Y:S01]  /*5180*/  LOP3.LUT R119, R119, 0xffff, RZ, 0xc0, !PT ;  /* 0x0000ffff77777812 */ /* 0x000fe200078ec0ff */
[----:B-1----:R-:W-:Y:S01]  /*5190*/  IMAD.WIDE.U32 R94, R27, 0x8, R92 ;  /* 0x000000081b5e7825 */ /* 0x002fe200078e005c */
[----:B------:R-:W-:Y:S02]  /*51a0*/  LOP3.LUT R24, R25, 0xff000000, R0, 0xf8, !PT ;  /* 0xff00000019187812 */ /* 0x000fe400078ef800 */
[----:B------:R-:W-:Y:S01]  /*51b0*/  LOP3.LUT R17, R132, R17, RZ, 0xfc, !PT ;  /* 0x0000001184117212 */ /* 0x000fe200078efcff */
[----:B------:R-:W-:Y:S01]  /*51c0*/  IMAD.WIDE.U32 R102, R103, 0x8, R92 ;  /* 0x0000000867667825 */ /* 0x000fe200078e005c */
[----:B------:R-:W-:-:S02]  /*51d0*/  LOP3.LUT R25, R122, R3, RZ, 0xfc, !PT ;  /* 0x000000037a197212 */ /* 0x000fc400078efcff */
[----:B------:R-:W-:Y:S01]  /*51e0*/  LOP3.LUT R21, R100, R21, RZ, 0xfc, !PT ;  /* 0x0000001564157212 */ /* 0x000fe200078efcff */
[--C-:B------:R-:W-:Y:S01]  /*51f0*/  IMAD.WIDE.U32 R2, R2, 0x8, R92.reuse ;  /* 0x0000000802027825 */ /* 0x100fe200078e005c */
[----:B------:R-:W-:Y:S02]  /*5200*/  SHF.L.U32 R23, R119, 0x18, RZ ;  /* 0x0000001877177819 */ /* 0x000fe400000006ff */
[----:B------:R-:W-:Y:S01]  /*5210*/  MOV R27, R15 ;  /* 0x0000000f001b7202 */ /* 0x000fe20000000f00 */
[--C-:B------:R-:W-:Y:S01]  /*5220*/  IMAD.WIDE.U32 R100, R101, 0x8, R92.reuse ;  /* 0x0000000865647825 */ /* 0x100fe200078e005c */
[----:B------:R1:W-:Y:S01]  /*5230*/  STG.E.64 desc[UR8][R2.64], R10 ;  /* 0x0000000a02007986 */ /* 0x0003e2000c101b08 */
[----:B------:R-:W-:Y:S02]  /*5240*/  LOP3.LUT R23, R112, R23, RZ, 0xfc, !PT ;  /* 0x0000001770177212 */ /* 0x000fe400078efcff */
[--C-:B------:R-:W-:Y:S01]  /*5250*/  IMAD.WIDE.U32 R106, R107, 0x8, R92.reuse ;  /* 0x000000086b6a7825 */ /* 0x100fe200078e005c */
[----:B------:R1:W-:Y:S01]  /*5260*/  STG.E.64 desc[UR8][R96.64], R12 ;  /* 0x0000000c60007986 */ /* 0x0003e2000c101b08 */
[----:B------:R-:W-:Y:S01]  /*5270*/  IADD3 R7, R7, UR4, RZ ;  /* 0x0000000407077c10 */ /* 0x000fe2000fffe0ff */
[----:B------:R-:W-:Y:S01]  /*5280*/  ULDC UR4, c[0x0][0x218] ;  /* 0x0000860000047ab9 */ /* 0x000fe20000000800 */
[----:B------:R-:W-:Y:S01]  /*5290*/  IMAD.WIDE.U32 R92, R105, 0x8, R92 ;  /* 0x00000008695c7825 */ /* 0x000fe200078e005c */
[----:B------:R-:W-:Y:S01]  /*52a0*/  MOV R105, R17 ;  /* 0x0000001100697202 */ /* 0x000fe20000000f00 */
[----:B------:R1:W-:Y:S01]  /*52b0*/  STG.E.64 desc[UR8][R98.64], R26 ;  /* 0x0000001a62007986 */ /* 0x0003e2000c101b08 */
[----:B------:R-:W-:-:S02]  /*52c0*/  ISETP.GE.AND P0, PT, R7, UR4, PT ;  /* 0x0000000407007c0c */ /* 0x000fc4000bf06270 */
        /* <DEDUP_REMOVED lines=8> */
.L_x_12263:
        /* <DEDUP_REMOVED lines=15> */
.L_x_12304:
        /* <DEDUP_REMOVED lines=28> */
.L_x_12307:
[----:B-1----:R-:W-:-:S07]  /*5600*/  FMNMX R5, R3, R2, !PT ;  /* 0x0000000203057209 */ /* 0x002fce0007800000 */
.L_x_12283:
[----:B------:R-:W-:Y:S05]  /*5610*/  BSYNC B0 ;  /* 0x0000000000007941 */ /* 0x000fea0003800000 */
.L_x_12282:
[----:B------:R-:W-:Y:S01]  /*5620*/  ISETP.NE.AND P0, PT, R9, RZ, PT ;  /* 0x000000ff0900720c */ /* 0x000fe20003f05270 */
[----:B------:R-:W-:-:S12]  /*5630*/  BSSY B0, `(.L_x_12280) ;  /* 0x0000004000007945 */ /* 0x000fd80003800000 */
[----:B------:R-:W-:Y:S05]  /*5640*/  @P0 BRA `(.L_x_12285) ;  /* 0x0000000000080947 */ /* 0x000fea0003800000 */
[----:B0-----:R-:W0:Y:S02]  /*5650*/  LDC.64 R2, c[0x0][0x288] ;  /* 0x0000a200ff027b82 */ /* 0x001e240000000a00 */
[----:B0-----:R1:W-:Y:S02]  /*5660*/  REDG.E.MAX.S32.STRONG.GPU desc[UR8][R2.64], R5 ;  /* 0x000000050200798e */ /* 0x0013e4000d10e388 */
.L_x_12285:
[----:B------:R-:W-:Y:S05]  /*5670*/  BSYNC B0 ;  /* 0x0000000000007941 */ /* 0x000fea0003800000 */
.L_x_12280:
        /* <DEDUP_REMOVED lines=13> */
[----:B01----:R-:W-:Y:S05]  /*5750*/  CALL.REL.NOINC `($__internal_193_$__cuda_sm20_rcp_rn_f32_slowpath) ;  /* 0x0000001000147944 */ /* 0x003fea0003c00000 */
[----:B------:R-:W-:Y:S05]  /*5760*/  BRA `(.L_x_12287) ;  /* 0x0000000000147947 */ /* 0x000fea0003800000 */
.L_x_12286:
[----:B------:R-:W2:Y:S01]  /*5770*/  MUFU.RCP R113, UR7 ;  /* 0x0000000700717d08 */ /* 0x000ea20008001000 */
[----:B------:R-:W-:-:S05]  /*5780*/  MOV R0, UR7 ;  /* 0x0000000700007c02 */ /* 0x000fca0008000f00 */
[----:B--2---:R-:W-:-:S04]  /*5790*/  FFMA R0, R113, R0, -1 ;  /* 0xbf80000071007423 */ /* 0x004fc80000000000 */
[----:B------:R-:W-:-:S04]  /*57a0*/  FADD.FTZ R0, -R0, -RZ ;  /* 0x800000ff00007221 */ /* 0x000fc80000010100 */
[----:B------:R-:W-:-:S07]  /*57b0*/  FFMA R113, R113, R0, R113 ;  /* 0x0000000071717223 */ /* 0x000fce0000000071 */
.L_x_12287:
[----:B01----:R-:W0:Y:S02]  /*57c0*/  LDC.64 R2, c[0x0][0x280] ;  /* 0x0000a000ff027b82 */ /* 0x003e240000000a00 */
[----:B0-----:R-:W-:Y:S01]  /*57d0*/  STG.E desc[UR8][R2.64], R113 ;  /* 0x0000007102007986 */ /* 0x001fe2000c101908 */
[----:B------:R-:W-:Y:S05]  /*57e0*/  EXIT ;  /* 0x000000000000794d */ /* 0x000fea0003800000 */
.L_x_12264:
[----:B------:R-:W-:Y:S01]  /*57f0*/  HFMA2.MMA R144, -RZ, RZ, 0, 5.9604644775390625e-08 ;  /* 0x00000001ff907435 */ /* 0x000fe200000001ff */
[----:B------:R-:W-:Y:S02]  /*5800*/  MOV R142, R0 ;  /* 0x00000000008e7202 */ /* 0x000fe40000000f00 */
[----:B------:R-:W-:Y:S02]  /*5810*/  MOV R146, 0x1f ;  /* 0x0000001f00927802 */ /* 0x000fe40000000f00 */
[----:B------:R-:W-:-:S07]  /*5820*/  MOV R111, 0xffffffff ;  /* 0xffffffff006f7802 */ /* 0x000fce0000000f00 */
[----:B-----5:R-:W-:Y:S05]  /*5830*/  WARPSYNC.COLLECTIVE R111, `(.L_x_12288) ;  /* 0x000000006f087348 */ /* 0x020fea0003c00000 */
[----:B------:R0:W1:Y:S02]  /*5840*/  SHFL.BFLY P0, R140, R142, R144, R146 ;  /* 0x0c0000908e8c7389 */ /* 0x0000640000000092 */
[----:B01---5:R-:W-:Y:S01]  /*5850*/  ENDCOLLECTIVE ;  /* 0x000000000000791b */ /* 0x023fe20003800000 */
.L_x_12288:
[----:B------:R-:W-:Y:S01]  /*5860*/  HFMA2.MMA R144, -RZ, RZ, 0, 1.1920928955078125e-07 ;  /* 0x00000002ff907435 */ /* 0x000fe200000001ff */
[----:B------:R-:W-:-:S05]  /*5870*/  MOV R113, R140 ;  /* 0x0000008c00717202 */ /* 0x000fca0000000f00 */
[----:B------:R-:W-:-:S05]  /*5880*/  FADD R113, R0, R113 ;  /* 0x0000007100717221 */ /* 0x000fca0000000000 */
[----:B------:R-:W-:-:S07]  /*5890*/  MOV R142, R113 ;  /* 0x00000071008e7202 */ /* 0x000fce0000000f00 */
[----:B------:R-:W-:Y:S05]  /*58a0*/  WARPSYNC.COLLECTIVE R111, `(.L_x_12289) ;  /* 0x000000006f087348 */ /* 0x000fea0003c00000 */
[----:B------:R0:W1:Y:S02]  /*58b0*/  SHFL.BFLY P0, R140, R142, R144, R146 ;  /* 0x0c0000908e8c7389 */ /* 0x0000640000000092 */
[----:B01----:R-:W-:Y:S01]  /*58c0*/  ENDCOLLECTIVE ;  /* 0x000000000000791b */ /* 0x003fe20003800000 */
.L_x_12289:
[----:B------:R-:W-:Y:S01]  /*58d0*/  HFMA2.MMA R144, -RZ, RZ, 0, 2.384185791015625e-07 ;  /* 0x00000004ff907435 */ /* 0x000fe200000001ff */
[----:B------:R-:W-:-:S05]  /*58e0*/  MOV R110, R140 ;  /* 0x0000008c006e7202 */ /* 0x000fca0000000f00 */
[----:B------:R-:W-:-:S05]  /*58f0*/  FADD R112, R113, R110 ;  /* 0x0000006e71707221 */ /* 0x000fca0000000000 */
[----:B------:R-:W-:-:S07]  /*5900*/  MOV R142, R112 ;  /* 0x00000070008e7202 */ /* 0x000fce0000000f00 */
[----:B------:R-:W-:Y:S05]  /*5910*/  WARPSYNC.COLLECTIVE R111, `(.L_x_12290) ;  /* 0x000000006f087348 */ /* 0x000fea0003c00000 */
[----:B------:R0:W1:Y:S02]  /*5920*/  SHFL.BFLY P0, R140, R142, R144, R146 ;  /* 0x0c0000908e8c7389 */ /* 0x0000640000000092 */
[----:B01----:R-:W-:Y:S01]  /*5930*/  ENDCOLLECTIVE ;  /* 0x000000000000791b */ /* 0x003fe20003800000 */
.L_x_12290:
[----:B------:R-:W-:Y:S01]  /*5940*/  HFMA2.MMA R144, -RZ, RZ, 0, 4.76837158203125e-07 ;  /* 0x00000008ff907435 */ /* 0x000fe200000001ff */
[----:B------:R-:W-:-:S05]  /*5950*/  MOV R110, R140 ;  /* 0x0000008c006e7202 */ /* 0x000fca0000000f00 */
[----:B------:R-:W-:-:S05]  /*5960*/  FADD R136, R112, R110 ;  /* 0x0000006e70887221 */ /* 0x000fca0000000000 */
[----:B------:R-:W-:-:S07]  /*5970*/  MOV R142, R136 ;  /* 0x00000088008e7202 */ /* 0x000fce0000000f00 */
[----:B------:R-:W-:Y:S05]  /*5980*/  WARPSYNC.COLLECTIVE R111, `(.L_x_12291) ;  /* 0x000000006f087348 */ /* 0x000fea0003c00000 */
[----:B------:R0:W1:Y:S02]  /*5990*/  SHFL.BFLY P0, R140, R142, R144, R146 ;  /* 0x0c0000908e8c7389 */ /* 0x0000640000000092 */
[----:B01----:R-:W-:Y:S01]  /*59a0*/  ENDCOLLECTIVE ;  /* 0x000000000000791b */ /* 0x003fe20003800000 */
.L_x_12291:
[----:B------:R-:W-:Y:S01]  /*59b0*/  HFMA2.MMA R144, -RZ, RZ, 0, 9.5367431640625e-07 ;  /* 0x00000010ff907435 */ /* 0x000fe200000001ff */
[----:B------:R-:W-:-:S05]  /*59c0*/  MOV R110, R140 ;  /* 0x0000008c006e7202 */ /* 0x000fca0000000f00 */
[----:B------:R-:W-:-:S05]  /*59d0*/  FADD R138, R136, R110 ;  /* 0x0000006e888a7221 */ /* 0x000fca0000000000 */
[----:B------:R-:W-:-:S07]  /*59e0*/  MOV R142, R138 ;  /* 0x0000008a008e7202 */ /* 0x000fce0000000f00 */
[----:B------:R-:W-:Y:S05]  /*59f0*/  WARPSYNC.COLLECTIVE R111, `(.L_x_12292) ;  /* 0x000000006f087348 */ /* 0x000fea0003c00000 */
[----:B------:R0:W1:Y:S02]  /*5a00*/  SHFL.BFLY P0, R140, R142, R144, R146 ;  /* 0x0c0000908e8c7389 */ /* 0x0000640000000092 */
[----:B01----:R-:W-:Y:S01]  /*5a10*/  ENDCOLLECTIVE ;  /* 0x000000000000791b */ /* 0x003fe20003800000 */
.L_x_12292:
[----:B------:R-:W-:Y:S01]  /*5a20*/  HFMA2.MMA R144, -RZ, RZ, 0, 5.9604644775390625e-08 ;  /* 0x00000001ff907435 */ /* 0x000fe200000001ff */
[----:B------:R-:W-:-:S05]  /*5a30*/  MOV R110, R140 ;  /* 0x0000008c006e7202 */ /* 0x000fca0000000f00 */
[----:B------:R-:W-:-:S04]  /*5a40*/  FADD R110, R138, R110 ;  /* 0x0000006e8a6e7221 */ /* 0x000fc80000000000 */
[----:B------:R-:W-:-:S04]  /*5a50*/  FMUL R110, R110, 0.00048828125 ;  /* 0x3a0000006e6e7820 */ /* 0x000fc80000400000 */
        /* <DEDUP_REMOVED lines=133> */
.L_x_12293:
[----:B------:R-:W-:Y:S01]  /*62b0*/  HFMA2.MMA R144, -RZ, RZ, 0, 1.1920928955078125e-07 ;  /* 0x00000002ff907435 */ /* 0x000fe200000001ff */
[----:B------:R-:W-:-:S05]  /*62c0*/  MOV R113, R140 ;  /* 0x0000008c00717202 */ /* 0x000fca0000000f00 */
[----:B------:R-:W-:-:S05]  /*62d0*/  FADD R113, R0, R113 ;  /* 0x0000007100717221 */ /* 0x000fca0000000000 */
[----:B------:R-:W-:-:S07]  /*62e0*/  MOV R142, R113 ;  /* 0x00000071008e7202 */ /* 0x000fce0000000f00 */
[----:B------:R-:W-:Y:S05]  /*62f0*/  WARPSYNC.COLLECTIVE R111, `(.L_x_12294) ;  /* 0x000000006f087348 */ /* 0x000fea0003c00000 */
[----:B------:R0:W1:Y:S02]  /*6300*/  SHFL.BFLY P0, R140, R142, R144, R146 ;  /* 0x0c0000908e8c7389 */ /* 0x0000640000000092 */
[----:B01----:R-:W-:Y:S01]  /*6310*/  ENDCOLLECTIVE ;  /* 0x000000000000791b */ /* 0x003fe20003800000 */
.L_x_12294:
[----:B------:R-:W-:Y:S01]  /*6320*/  HFMA2.MMA R144, -RZ, RZ, 0, 2.384185791015625e-07 ;  /* 0x00000004ff907435 */ /* 0x000fe200000001ff */
[----:B------:R-:W-:-:S05]  /*6330*/  MOV R112, R140 ;  /* 0x0000008c00707202 */ /* 0x000fca0000000f00 */
[----:B------:R-:W-:-:S05]  /*6340*/  FADD R112, R113, R112 ;  /* 0x0000007071707221 */ /* 0x000fca0000000000 */
[----:B------:R-:W-:-:S07]  /*6350*/  MOV R142, R112 ;  /* 0x00000070008e7202 */ /* 0x000fce0000000f00 */
[----:B------:R-:W-:Y:S05]  /*6360*/  WARPSYNC.COLLECTIVE R111, `(.L_x_12295) ;  /* 0x000000006f087348 */ /* 0x000fea0003c00000 */
[----:B------:R0:W1:Y:S02]  /*6370*/  SHFL.BFLY P0, R140, R142, R144, R146 ;  /* 0x0c0000908e8c7389 */ /* 0x0000640000000092 */
[----:B01----:R-:W-:Y:S01]  /*6380*/  ENDCOLLECTIVE ;  /* 0x000000000000791b */ /* 0x003fe20003800000 */
.L_x_12295:
[----:B------:R-:W-:Y:S01]  /*6390*/  HFMA2.MMA R144, -RZ, RZ, 0, 4.76837158203125e-07 ;  /* 0x00000008ff907435 */ /* 0x000fe200000001ff */
[----:B------:R-:W-:-:S05]  /*63a0*/  MOV R136, R140 ;  /* 0x0000008c00887202 */ /* 0x000fca0000000f00 */
[----:B------:R-:W-:-:S05]  /*63b0*/  FADD R136, R112, R136 ;  /* 0x0000008870887221 */ /* 0x000fca0000000000 */
[----:B------:R-:W-:-:S07]  /*63c0*/  MOV R142, R136 ;  /* 0x00000088008e7202 */ /* 0x000fce0000000f00 */
[----:B------:R-:W-:Y:S05]  /*63d0*/  WARPSYNC.COLLECTIVE R111, `(.L_x_12296) ;  /* 0x000000006f087348 */ /* 0x000fea0003c00000 */
[----:B------:R0:W1:Y:S02]  /*63e0*/  SHFL.BFLY P0, R140, R142, R144, R146 ;  /* 0x0c0000908e8c7389 */ /* 0x0000640000000092 */
[----:B01----:R-:W-:Y:S01]  /*63f0*/  ENDCOLLECTIVE ;  /* 0x000000000000791b */ /* 0x003fe20003800000 */
.L_x_12296:
[----:B------:R-:W-:Y:S01]  /*6400*/  HFMA2.MMA R144, -RZ, RZ, 0, 9.5367431640625e-07 ;  /* 0x00000010ff907435 */ /* 0x000fe200000001ff */
[----:B------:R-:W-:-:S05]  /*6410*/  MOV R138, R140 ;  /* 0x0000008c008a7202 */ /* 0x000fca0000000f00 */
[----:B------:R-:W-:-:S05]  /*6420*/  FADD R138, R136, R138 ;  /* 0x0000008a888a7221 */ /* 0x000fca0000000000 */
[----:B------:R-:W-:-:S07]  /*6430*/  MOV R142, R138 ;  /* 0x0000008a008e7202 */ /* 0x000fce0000000f00 */
[----:B------:R-:W-:Y:S05]  /*6440*/  WARPSYNC.COLLECTIVE R111, `(.L_x_12297) ;  /* 0x000000006f087348 */ /* 0x000fea0003c00000 */
[----:B------:R0:W1:Y:S02]  /*6450*/  SHFL.BFLY P0, R140, R142, R144, R146 ;  /* 0x0c0000908e8c7389 */ /* 0x0000640000000092 */
[----:B01----:R-:W-:Y:S01]  /*6460*/  ENDCOLLECTIVE ;  /* 0x000000000000791b */ /* 0x003fe20003800000 */
.L_x_12297:
[----:B------:R-:W-:Y:S05]  /*6470*/  BRA `(.L_x_12298) ;  /* 0xffffffb0007c7947 */ /* 0x000fea000383ffff */
.L_x_12281:
[----:B-1----:R-:W-:Y:S01]  /*6480*/  HFMA2.MMA R11, -RZ, RZ, 0, 1.847743988037109375e-06 ;  /* 0x0000001fff0b7435 */ /* 0x002fe200000001ff */
[----:B------:R-:W-:Y:S02]  /*6490*/  MOV R4, 0x10 ;  /* 0x0000001000047802 */ /* 0x000fe40000000f00 */
[----:B------:R-:W-:-:S08]  /*64a0*/  MOV R111, 0xffffffff ;  /* 0xffffffff006f7802 */ /* 0x000fd00000000f00 */
[----:B------:R-:W-:Y:S05]  /*64b0*/  WARPSYNC.COLLECTIVE R111, `(.L_x_12299) ;  /* 0x000000006f087348 */ /* 0x000fea0003c00000 */
[----:B------:R0:W1:Y:S02]  /*64c0*/  SHFL.DOWN P0, R7, R6, R4, R11 ;  /* 0x0800000406077389 */ /* 0x000064000000000b */
[----:B01----:R-:W-:Y:S01]  /*64d0*/  ENDCOLLECTIVE ;  /* 0x000000000000791b */ /* 0x003fe20003800000 */
.L_x_12299:
[----:B------:R-:W-:Y:S01]  /*64e0*/  HFMA2.MMA R4, -RZ, RZ, 0, 4.76837158203125e-07 ;  /* 0x00000008ff047435 */ /* 0x000fe200000001ff */
[----:B------:R-:W-:-:S04]  /*64f0*/  MOV R3, R7 ;  /* 0x0000000700037202 */ /* 0x000fc80000000f00 */
[----:B------:R-:W-:-:S04]  /*6500*/  FMNMX R3, R3, R6, !PT ;  /* 0x0000000603037209 */ /* 0x000fc80007800000 */
[----:B------:R-:W-:-:S07]  /*6510*/  MOV R6, R3 ;  /* 0x0000000300067202 */ /* 0x000fce0000000f00 */
[----:B------:R-:W-:Y:S05]  /*6520*/  WARPSYNC.COLLECTIVE R111, `(.L_x_12300) ;  /* 0x000000006f087348 */ /* 0x000fea0003c00000 */
[----:B------:R0:W1:Y:S02]  /*6530*/  SHFL.DOWN P0, R7, R6, R4, R11 ;  /* 0x0800000406077389 */ /* 0x000064000000000b */
[----:B01----:R-:W-:Y:S01]  /*6540*/  ENDCOLLECTIVE ;  /* 0x000000000000791b */ /* 0x003fe20003800000 */
.L_x_12300:
[----:B------:R-:W-:Y:S01]  /*6550*/  HFMA2.MMA R4, -RZ, RZ, 0, 2.384185791015625e-07 ;  /* 0x00000004ff047435 */ /* 0x000fe200000001ff */
[----:B------:R-:W-:-:S04]  /*6560*/  MOV R0, R7 ;  /* 0x0000000700007202 */ /* 0x000fc80000000f00 */
[----:B------:R-:W-:-:S04]  /*6570*/  FMNMX R0, R3, R0, !PT ;  /* 0x0000000003007209 */ /* 0x000fc80007800000 */
[----:B------:R-:W-:-:S07]  /*6580*/  MOV R6, R0 ;  /* 0x0000000000067202 */ /* 0x000fce0000000f00 */
[----:B------:R-:W-:Y:S05]  /*6590*/  WARPSYNC.COLLECTIVE R111, `(.L_x_12301) ;  /* 0x000000006f087348 */ /* 0x000fea0003c00000 */
[----:B------:R0:W1:Y:S02]  /*65a0*/  SHFL.DOWN P0, R7, R6, R4, R11 ;  /* 0x0800000406077389 */ /* 0x000064000000000b */
[----:B01----:R-:W-:Y:S01]  /*65b0*/  ENDCOLLECTIVE ;  /* 0x000000000000791b */ /* 0x003fe20003800000 */
.L_x_12301:
[----:B------:R-:W-:Y:S01]  /*65c0*/  HFMA2.MMA R4, -RZ, RZ, 0, 1.1920928955078125e-07 ;  /* 0x00000002ff047435 */ /* 0x000fe200000001ff */
[----:B------:R-:W-:-:S04]  /*65d0*/  MOV R5, R7 ;  /* 0x0000000700057202 */ /* 0x000fc80000000f00 */
[----:B------:R-:W-:-:S04]  /*65e0*/  FMNMX R5, R0, R5, !PT ;  /* 0x0000000500057209 */ /* 0x000fc80007800000 */
[----:B------:R-:W-:-:S07]  /*65f0*/  MOV R6, R5 ;  /* 0x0000000500067202 */ /* 0x000fce0000000f00 */
[----:B------:R-:W-:Y:S05]  /*6600*/  WARPSYNC.COLLECTIVE R111, `(.L_x_12302) ;  /* 0x000000006f087348 */ /* 0x000fea0003c00000 */
[----:B------:R0:W1:Y:S02]  /*6610*/  SHFL.DOWN P0, R7, R6, R4, R11 ;  /* 0x0800000406077389 */ /* 0x000064000000000b */
[----:B01----:R-:W-:Y:S01]  /*6620*/  ENDCOLLECTIVE ;  /* 0x000000000000791b */ /* 0x003fe20003800000 */
.L_x_12302:
[----:B------:R-:W-:Y:S01]  /*6630*/  HFMA2.MMA R4, -RZ, RZ, 0, 5.9604644775390625e-08 ;  /* 0x00000001ff047435 */ /* 0x000fe200000001ff */
[----:B------:R-:W-:-:S04]  /*6640*/  MOV R2, R7 ;  /* 0x0000000700027202 */ /* 0x000fc80000000f00 */
[----:B------:R-:W-:-:S04]  /*6650*/  FMNMX R2, R5, R2, !PT ;  /* 0x0000000205027209 */ /* 0x000fc80007800000 */
[----:B------:R-:W-:-:S07]  /*6660*/  MOV R6, R2 ;  /* 0x0000000200067202 */ /* 0x000fce0000000f00 */
[----:B------:R-:W-:Y:S05]  /*6670*/  WARPSYNC.COLLECTIVE R111, `(.L_x_12303) ;  /* 0x000000006f087348 */ /* 0x000fea0003c00000 */
[----:B------:R0:W1:Y:S02]  /*6680*/  SHFL.DOWN P0, R7, R6, R4, R11 ;  /* 0x0800000406077389 */ /* 0x000064000000000b */
[----:B01----:R-:W-:Y:S01]  /*6690*/  ENDCOLLECTIVE ;  /* 0x000000000000791b */ /* 0x003fe20003800000 */
.L_x_12303:
[----:B------:R-:W-:Y:S05]  /*66a0*/  BRA `(.L_x_12304) ;  /* 0xffffffec00647947 */ /* 0x000fea000383ffff */
.L_x_12284:
[----:B------:R-:W-:Y:S01]  /*66b0*/  HFMA2.MMA R4, -RZ, RZ, 0, 1.1920928955078125e-07 ;  /* 0x00000002ff047435 */ /* 0x000fe200000001ff */
[----:B-1----:R-:W-:Y:S02]  /*66c0*/  MOV R6, R0 ;  /* 0x0000000000067202 */ /* 0x002fe40000000f00 */
[----:B------:R-:W-:Y:S02]  /*66d0*/  MOV R11, 0x1f ;  /* 0x0000001f000b7802 */ /* 0x000fe40000000f00 */
[----:B------:R-:W-:-:S07]  /*66e0*/  MOV R111, 0xffffffff ;  /* 0xffffffff006f7802 */ /* 0x000fce0000000f00 */
[----:B0-----:R-:W-:Y:S05]  /*66f0*/  WARPSYNC.COLLECTIVE R111, `(.L_x_12305) ;  /* 0x000000006f087348 */ /* 0x001fea0003c00000 */
[----:B------:R1:W2:Y:S02]  /*6700*/  SHFL.DOWN P0, R7, R6, R4, R11 ;  /* 0x0800000406077389 */ /* 0x0002a4000000000b */
[----:B012---:R-:W-:Y:S01]  /*6710*/  ENDCOLLECTIVE ;  /* 0x000000000000791b */ /* 0x007fe20003800000 */
.L_x_12305:
[----:B------:R-:W-:Y:S01]  /*6720*/  HFMA2.MMA R4, -RZ, RZ, 0, 5.9604644775390625e-08 ;  /* 0x00000001ff047435 */ /* 0x000fe200000001ff */
[----:B------:R-:W-:-:S04]  /*6730*/  MOV R3, R7 ;  /* 0x0000000700037202 */ /* 0x000fc80000000f00 */
[----:B------:R-:W-:-:S04]  /*6740*/  FMNMX R3, R3, R0, !PT ;  /* 0x0000000003037209 */ /* 0x000fc80007800000 */
[----:B------:R-:W-:-:S07]  /*6750*/  MOV R6, R3 ;  /* 0x0000000300067202 */ /* 0x000fce0000000f00 */
[----:B------:R-:W-:Y:S05]  /*6760*/  WARPSYNC.COLLECTIVE R111, `(.L_x_12306) ;  /* 0x000000006f087348 */ /* 0x000fea0003c00000 */
[----:B------:R0:W1:Y:S02]  /*6770*/  SHFL.DOWN P0, R7, R6, R4, R11 ;  /* 0x0800000406077389 */ /* 0x000064000000000b */
[----:B01----:R-:W-:Y:S01]  /*6780*/  ENDCOLLECTIVE ;  /* 0x000000000000791b */ /* 0x003fe20003800000 */
.L_x_12306:
[----:B------:R-:W-:Y:S01]  /*6790*/  MOV R2, R7 ;  /* 0x0000000700027202 */ /* 0x000fe20000000f00 */
[----:B------:R-:W-:Y:S06]  /*67a0*/  BRA `(.L_x_12307) ;  /* 0xffffffec00947947 */ /* 0x000fec000383ffff */
        .weak           $__internal_193_$__cuda_sm20_rcp_rn_f32_slowpath
        .type           $__internal_193_$__cuda_sm20_rcp_rn_f32_slowpath,@function
        .size           $__internal_193_$__cuda_sm20_rcp_rn_f32_slowpath,(.L_x_14529 - $__internal_193_$__cuda_sm20_rcp_rn_f32_slowpath)
$__internal_193_$__cuda_sm20_rcp_rn_f32_slowpath:
        /* <DEDUP_REMOVED lines=15> */
.L_x_12309:
        /* <DEDUP_REMOVED lines=33> */
.L_x_12311:
[----:B------:R0:W1:Y:S02]  /*6ab0*/  MUFU.RCP R113, R0 ;  /* 0x0000000000717308 */ /* 0x0000640000001000 */
.L_x_12310:
[----:B------:R-:W-:Y:S05]  /*6ac0*/  BSYNC B1 ;  /* 0x0000000000017941 */ /* 0x000fea0003800000 */
.L_x_12308:
[----:B------:R-:W-:-:S04]  /*6ad0*/  MOV R111, 0x0 ;  /* 0x00000000006f7802 */ /* 0x000fc80000000f00 */
[----:B01----:R-:W-:Y:S05]  /*6ae0*/  RET.REL.NODEC R110 `(_ZN18transformer_engine13normalization19ln_fwd_tuned_kernelINS0_13Kernel_traitsI6__halfS3_13__nv_fp8_e4m3fjLj32768ELj4ELj1ELj4ELj16ENS0_18Kernel_traits_baseILj32768ES3_S3_S4_fjLj128EEEEEEEvNS0_19ForwardKernelParamsE) ;  /* 0xffffff946e447950 */ /* 0x003fea0003c3ffff */
.L_x_12312:
        /* <DEDUP_REMOVED lines=9> */
.L_x_14529:


//--------------------- .text._ZN18transformer_engine13normalization19ln_fwd_tuned_kernelINS0_13Kernel_traitsI6__halfS3_13__nv_fp8_e4m3fjLj30720ELj4ELj1ELj4ELj4ENS0_18Kernel_traits_baseILj30720ES3_S3_S4_fjLj128EEEEEEEvNS0_19ForwardKernelParamsE --------------------------
	.section	.text._ZN18transformer_engine13normalization19ln_fwd_tuned_kernelINS0_13Kernel_traitsI6__halfS3_13__nv_fp8_e4m3fjLj30720ELj4ELj1ELj4ELj4ENS0_18Kernel_traits_baseILj30720ES3_S3_S4_fjLj128EEEEEEEvNS0_19ForwardKernelParamsE,"ax",@progbits
	.align	128
        .global         _ZN18transformer_engine13normalization19ln_fwd_tuned_kernelINS0_13Kernel_traitsI6__halfS3_13__nv_fp8_e4m3fjLj30720ELj4ELj1ELj4ELj4ENS0_18Kernel_traits_baseILj30720ES3_S3_S4_fjLj128EEEEEEEvNS0_19ForwardKernelParamsE
        .type           _ZN18transformer_engine13normalization19ln_fwd_tuned_kernelINS0_13Kernel_traitsI6__halfS3_13__nv_fp8_e4m3fjLj30720ELj4ELj1ELj4ELj4ENS0_18Kernel_traits_baseILj30720ES3_S3_S4_fjLj128EEEEEEEvNS0_19ForwardKernelParamsE,@function
        .size           _ZN18transformer_engine13normalization19ln_fwd_tuned_kernelINS0_13Kernel_traitsI6__halfS3_13__nv_fp8_e4m3fjLj30720ELj4ELj1ELj4ELj4ENS0_18Kernel_traits_baseILj30720ES3_S3_S4_fjLj128EEEEEEEvNS0_19ForwardKernelParamsE,(.L_x_14530 - _ZN18transformer_engine13normalization19ln_fwd_tuned_kernelINS0_13Kernel_traitsI6__halfS3_13__nv_fp8_e4m3fjLj30720ELj4ELj1ELj4ELj4ENS0_18Kernel_traits_baseILj30720ES3_S3_S4_fjLj128EEEEEEEvNS0_19ForwardKernelParamsE)
        .other          _ZN18transformer_engine13normalization19ln_fwd_tuned_kernelINS0_13Kernel_traitsI6__halfS3_13__nv_fp8_e4m3fjLj30720ELj4ELj1ELj4ELj4ENS0_18Kernel_traits_baseILj30720ES3_S3_S4_fjLj128EEEEEEEvNS0_19ForwardKernelParamsE,@"STO_CUDA_ENTRY STV_DEFAULT"
_ZN18transformer_engine13normalization19ln_fwd_tuned_kernelINS0_13Kernel_traitsI6__halfS3_13__nv_fp8_e4m3fjLj30720ELj4ELj1ELj4ELj4ENS0_18Kernel_traits_baseILj30720ES3_S3_S4_fjLj128EEEEEEEvNS0_19ForwardKernelParamsE:
.text._ZN18transformer_engine13normalization19ln_fwd_tuned_kernelINS0_13Kernel_traitsI6__halfS3_13__nv_fp8_e4m3fjLj30720ELj4ELj1ELj4ELj4ENS0_18Kernel_traits_baseILj30720ES3_S3_S4_fjLj128EEEEEEEvNS0_19ForwardKernelParamsE:
        /* <DEDUP_REMOVED lines=296> */
.L_x_12329:
        /* <DEDUP_REMOVED lines=137> */
[----:B-1----:R-:W-:Y:S01]  /*1b10*/  FADD R97, R227, R104 ;  /* 0x00000068e3617221 */ /* 0x002fe20000000000 */
[----:B------:R-:W-:-:S03]  /*1b20*/  HADD2.F32 R106, -RZ, R219.H0_H0 ;  /* 0x200000dbff6a7230 */ /* 0x000fc60000004100 */
[----:B------:R-:W-:Y:S01]  /*1b30*/  FADD R97, R120, R97 ;  /* 0x0000006178617221 */ /* 0x000fe20000000000 */
[----:B------:R-:W-:-:S03]  /*1b40*/  HADD2.F32 R219, -RZ, R219.H1_H1 ;  /* 0x300000dbffdb7230 */ /* 0x000fc60000004100 */
[----:B------:R-:W-:Y:S01]  /*1b50*/  FADD R104, R116, R97 ;  /* 0x0000006174687221 */ /* 0x000fe20000000000 */
[--C-:B------:R-:W-:Y:S02]  /*1b60*/  HADD2.F32 R223, -RZ, R110.reuse.H0_H0 ;  /* 0x2000006effdf7230 */ /* 0x100fe40000004100 */
[----:B------:R-:W-:Y:S02]  /*1b70*/  HADD2.F32 R110, -RZ, R110.H1_H1 ;  /* 0x3000006eff6e7230 */ /* 0x000fe40000004100 */
[----:B------:R-:W-:-:S04]  /*1b80*/  FADD R97, R229, R104 ;  /* 0x00000068e5617221 */ /* 0x000fc80000000000 */
        /* <DEDUP_REMOVED lines=14> */
[--C-:B------:R-:W-:Y:S02]  /*1c70*/  HADD2.F32 R104, -RZ, R108.reuse.H0_H0 ;  /* 0x2000006cff687230 */ /* 0x100fe40000004100 */
[----:B------:R-:W-:Y:S02]  /*1c80*/  HADD2.F32 R108, -RZ, R108.H1_H1 ;  /* 0x3000006cff6c7230 */ /* 0x000fe40000004100 */
[----:B------:R-:W-:Y:S01]  /*1c90*/  FADD R97, R110, R97 ;  /* 0x000000616e617221 */ /* 0x000fe20000000000 */
[----:B------:R-:W-:Y:S02]  /*1ca0*/  HADD2.F32 R241, -RZ, R241.H1_H1 ;  /* 0x300000f1fff17230 */ /* 0x000fe40000004100 */
[--C-:B------:R-:W-:Y:S02]  /*1cb0*/  HADD2.F32 R249, -RZ, R247.reuse.H0_H0 ;  /* 0x200000f7fff97230 */ /* 0x100fe40000004100 */
[----:B------:R-:W-:Y:S01]  /*1cc0*/  FADD R97, R104, R97 ;  /* 0x0000006168617221 */ /* 0x000fe20000000000 */
[----:B------:R-:W-:-:S02]  /*1cd0*/  HADD2.F32 R247, -RZ, R247.H1_H1 ;  /* 0x300000f7fff77230 */ /* 0x000fc40000004100 */
[--C-:B------:R-:W-:Y:S02]  /*1ce0*/  HADD2.F32 R203, -RZ, R207.reuse.H0_H0 ;  /* 0x200000cfffcb7230 */ /* 0x100fe40000004100 */
        /* <DEDUP_REMOVED lines=35> */
[----:B------:R-:W-:-:S04]  /*1f20*/  FADD R122, R243, R122 ;  /* 0x0000007af37a7221 */ /* 0x000fc80000000000 */
[----:B------:R-:W-:-:S04]  /*1f30*/  FADD R122, R235, R122 ;  /* 0x0000007aeb7a7221 */ /* 0x000fc80000000000 */
[----:B------:R-:W-:Y:S01]  /*1f40*/  FADD R192, R201, R122 ;  /* 0x0000007ac9c07221 */ /* 0x000fe20000000000 */
[----:B------:R-:W-:Y:S02]  /*1f50*/  HADD2.F32 R122, -RZ, R105.H0_H0 ;  /* 0x20000069ff7a7230 */ /* 0x000fe40000004100 */
        /* <DEDUP_REMOVED lines=155> */
.L_x_12348:
        /* <DEDUP_REMOVED lines=34> */
[----:B012--5:R-:W-:Y:S05]  /*2b30*/  CALL.REL.NOINC `($__internal_194_$__cuda_sm20_rcp_rn_f32_slowpath) ;  /* 0x0000004000e07944 */ /* 0x027fea0003c00000 */
[----:B------:R-:W-:Y:S01]  /*2b40*/  MOV R96, R198 ;  /* 0x000000c600607202 */ /* 0x000fe20000000f00 */
[----:B------:R-:W-:Y:S06]  /*2b50*/  BRA `(.L_x_12317) ;  /* 0x0000000000107947 */ /* 0x000fec0003800000 */
.L_x_12316:
[----:B------:R-:W3:Y:S02]  /*2b60*/  MUFU.RCP R97, R100 ;  /* 0x0000006400617308 */ /* 0x000ee40000001000 */
[----:B---3--:R-:W-:-:S04]  /*2b70*/  FFMA R96, R100, R97, -1 ;  /* 0xbf80000064607423 */ /* 0x008fc80000000061 */
[----:B------:R-:W-:-:S04]  /*2b80*/  FADD.FTZ R96, -R96, -RZ ;  /* 0x800000ff60607221 */ /* 0x000fc80000010100 */
[----:B------:R-:W-:-:S07]  /*2b90*/  FFMA R96, R97, R96, R97 ;  /* 0x0000006061607223 */ /* 0x000fce0000000061 */
.L_x_12317:
[----:B------:R-:W-:Y:S05]  /*2ba0*/  BSYNC B0 ;  /* 0x0000000000007941 */ /* 0x000fea0003800000 */
.L_x_12315:
        /* <DEDUP_REMOVED lines=20> */
[----:B--2--5:R-:W-:Y:S05]  /*2cf0*/  CALL.REL.NOINC `($__internal_194_$__cuda_sm20_rcp_rn_f32_slowpath) ;  /* 0x0000004000707944 */ /* 0x024fea0003c00000 */
[----:B------:R-:W-:Y:S01]  /*2d00*/  MOV R103, R198 ;  /* 0x000000c600677202 */ /* 0x000fe20000000f00 */
[----:B------:R-:W-:Y:S06]  /*2d10*/  BRA `(.L_x_12320) ;  /* 0x0000000000107947 */ /* 0x000fec0003800000 */
.L_x_12319:
[----:B------:R-:W0:Y:S02]  /*2d20*/  MUFU.RCP R103, R194 ;  /* 0x000000c200677308 */ /* 0x000e240000001000 */
[----:B0-----:R-:W-:-:S04]  /*2d30*/  FFMA R96, R194, R103, -1 ;  /* 0xbf800000c2607423 */ /* 0x001fc80000000067 */
[----:B------:R-:W-:-:S04]  /*2d40*/  FADD.FTZ R96, -R96, -RZ ;  /* 0x800000ff60607221 */ /* 0x000fc80000010100 */
[----:B------:R-:W-:-:S07]  /*2d50*/  FFMA R103, R103, R96, R103 ;  /* 0x0000006067677223 */ /* 0x000fce0000000067 */
.L_x_12320:
[----:B------:R-:W-:Y:S05]  /*2d60*/  BSYNC B0 ;  /* 0x0000000000007941 */ /* 0x000fea0003800000 */
.L_x_12318:
        /* <DEDUP_REMOVED lines=49> */
.L_x_12322:
[----:B------:R-:W2:Y:S04]  /*3080*/  LDG.E.STRONG.GPU R98, desc[UR4][R100.64] ;  /* 0x0000000464627981 */ /* 0x000ea8000c1ef900 */
[----:B--2---:R-:W-:Y:S01]  /*3090*/  CCTL.IVALL ;  /* 0x00000000ff00798f */ /* 0x004fe20002000000 */
[----:B------:R-:W-:Y:S05]  /*30a0*/  YIELD ;  /* 0x0000000000007946 */ /* 0x000fea0003800000 */
[----:B------:R-:W-:-:S13]  /*30b0*/  ISETP.NE.AND P0, PT, R98, R102, PT ;  /* 0x000000666200720c */ /* 0x000fda0003f05270 */
[----:B------:R-:W-:Y:S05]  /*30c0*/  @P0 BRA `(.L_x_12322) ;  /* 0xfffffffc00ec0947 */ /* 0x000fea000383ffff */
.L_x_12321:
        /* <DEDUP_REMOVED lines=20> */
[----:B012--5:R-:W-:Y:S05]  /*3210*/  CALL.REL.NOINC `($__internal_194_$__cuda_sm20_rcp_rn_f32_slowpath) ;  /* 0x0000003c00287944 */ /* 0x027fea0003c00000 */
[----:B------:R-:W-:Y:S01]  /*3220*/  MOV R96, R198 ;  /* 0x000000c600607202 */ /* 0x000fe20000000f00 */
[----:B------:R-:W-:Y:S06]  /*3230*/  BRA `(.L_x_12325) ;  /* 0x0000000000107947 */ /* 0x000fec0003800000 */
.L_x_12324:
[----:B------:R-:W3:Y:S02]  /*3240*/  MUFU.RCP R97, R100 ;  /* 0x0000006400617308 */ /* 0x000ee40000001000 */
[----:B---3--:R-:W-:-:S04]  /*3250*/  FFMA R96, R100, R97, -1 ;  /* 0xbf80000064607423 */ /* 0x008fc80000000061 */
[----:B------:R-:W-:-:S04]  /*3260*/  FADD.FTZ R96, -R96, -RZ ;  /* 0x800000ff60607221 */ /* 0x000fc80000010100 */
[----:B------:R-:W-:-:S07]  /*3270*/  FFMA R96, R97, R96, R97 ;  /* 0x0000006061607223 */ /* 0x000fce0000000061 */
.L_x_12325:
[----:B------:R-:W-:Y:S05]  /*3280*/  BSYNC B0 ;  /* 0x0000000000007941 */ /* 0x000fea0003800000 */
.L_x_12323:
        /* <DEDUP_REMOVED lines=23> */
.L_x_12327:
[----:B------:R-:W0:Y:S02]  /*3400*/  MUFU.RCP R96, R103 ;  /* 0x0000006700607308 */ /* 0x000e240000001000 */
[----:B0-----:R-:W-:-:S04]  /*3410*/  FFMA R97, R103, R96, -1 ;  /* 0xbf80000067617423 */ /* 0x001fc80000000060 */
[----:B------:R-:W-:-:S04]  /*3420*/  FADD.FTZ R97, -R97, -RZ ;  /* 0x800000ff61617221 */ /* 0x000fc80000010100 */
[----:B------:R-:W-:-:S07]  /*3430*/  FFMA R96, R96, R97, R96 ;  /* 0x0000006160607223 */ /* 0x000fce0000000060 */
.L_x_12328:
[----:B------:R-:W-:Y:S05]  /*3440*/  BSYNC B0 ;  /* 0x0000000000007941 */ /* 0x000fea0003800000 */
.L_x_12326:
        /* <DEDUP_REMOVED lines=17> */
[C---:B------:R-:W-:Y:S01]  /*3560*/  FADD R99, R12.reuse, 1 ;  /* 0x3f8000000c637421 */ /* 0x040fe20000000000 */
[----:B------:R-:W-:Y:S01]  /*3570*/  FSEL R192, R81, R192, !P2 ;  /* 0x000000c051c07208 */ /* 0x000fe20005000000 */
[----:B------:R-:W-:Y:S01]  /*3580*/  FADD R194, R93, 1 ;  /* 0x3f8000005dc27421 */ /* 0x000fe20000000000 */
[----:B------:R-:W-:Y:S01]  /*3590*/  FMUL R101, R101, R96 ;  /* 0x0000006065657220 */ /* 0x000fe20000400000 */
[----:B------:R-:W0:Y:S01]  /*35a0*/  SHFL.IDX PT, R97, R97, RZ, 0x1f ;  /* 0x00001fff61617589 */ /* 0x000e2200000e0000 */
[----:B------:R-:W-:Y:S01]  /*35b0*/  FADD R96, R13, 1 ;  /* 0x3f8000000d607421 */ /* 0x000fe20000000000 */
[----:B------:R-:W-:Y:S02]  /*35c0*/  FSEL R99, R12, R99, !P2 ;  /* 0x000000630c637208 */ /* 0x000fe40005000000 */
[----:B------:R-:W-:Y:S01]  /*35d0*/  FSEL R196, R93, R194, !P2 ;  /* 0x000000c25dc47208 */ /* 0x000fe20005000000 */
[----:B------:R-:W1:Y:S01]  /*35e0*/  SHFL.IDX PT, R101, R101, RZ, 0x1f ;  /* 0x00001fff65657589 */ /* 0x000e6200000e0000 */
[----:B------:R-:W-:Y:S01]  /*35f0*/  FSEL R100, R13, R96, !P2 ;  /* 0x000000600d647208 */ /* 0x000fe20005000000 */
[----:B0-----:R-:W-:Y:S01]  /*3600*/  FFMA R98, R97, 3.2552085031056776643e-05, R102 ;  /* 0x3808888961627823 */ /* 0x001fe20000000066 */
[----:B------:R-:W-:-:S04]  /*3610*/  FADD R102, R16, 1 ;  /* 0x3f80000010667421 */ /* 0x000fc80000000000 */
[----:B------:R-:W-:Y:S01]  /*3620*/  FSETP.GEU.AND P0, PT, |R98|, 1.175494350822287508e-38, PT ;  /* 0x008000006200780b */ /* 0x000fe20003f0e200 */
[--C-:B-1----:R-:W-:Y:S01]  /*3630*/  FADD R154, R154, -R101.reuse ;  /* 0x800000659a9a7221 */ /* 0x102fe20000000000 */
        /* <DEDUP_REMOVED lines=28> */
[----:B------:R-:W-:Y:S01]  /*3800*/  FSEL R239, R165, R208, !P2 ;  /* 0x000000d0a5ef7208 */ /* 0x000fe20005000000 */
[--C-:B------:R-:W-:Y:S01]  /*3810*/  FADD R204, R201, -R101.reuse ;  /* 0x80000065c9cc7221 */ /* 0x100fe20000000000 */
[----:B------:R-:W-:Y:S01]  /*3820*/  FSEL R98, R17, R98, !P2 ;  /* 0x0000006211627208 */ /* 0x000fe20005000000 */
        /* <DEDUP_REMOVED lines=11> */
[----:B------:R-:W-:Y:S01]  /*38e0*/  FFMA R99, R152, R100, R15 ;  /* 0x0000006498637223 */ /* 0x000fe2000000000f */
[----:B------:R-:W-:Y:S01]  /*38f0*/  FADD R150, R21, 1 ;  /* 0x3f80000015967421 */ /* 0x000fe20000000000 */
[----:B------:R-:W-:Y:S01]  /*3900*/  FADD R100, R20, 1 ;  /* 0x3f80000014647421 */ /* 0x000fe20000000000 */
[C---:B------:R-:W-:Y:S01]  /*3910*/  FMUL R148, R103.reuse, R148 ;  /* 0x0000009467947220 */ /* 0x040fe20000400000 */
[----:B------:R-:W-:Y:S01]  /*3920*/  FADD R152, R24, 1 ;  /* 0x3f80000018987421 */ /* 0x000fe20000000000 */
[----:B------:R-:W-:Y:S01]  /*3930*/  FMUL R142, R103, R142 ;  /* 0x0000008e678e7220 */ /* 0x000fe20000400000 */
[----:B------:R-:W-:Y:S01]  /*3940*/  FSEL R150, R21, R150, !P2 ;  /* 0x0000009615967208 */ /* 0x000fe20005000000 */
[C---:B------:R-:W-:Y:S01]  /*3950*/  FMUL R140, R103.reuse, R140 ;  /* 0x0000008c678c7220 */ /* 0x040fe20000400000 */
[----:B------:R-:W-:Y:S01]  /*3960*/  FSEL R102, R20, R100, !P2 ;  /* 0x0000006414667208 */ /* 0x000fe20005000000 */
[----:B------:R-:W-:Y:S01]  /*3970*/  FMUL R100, R103, R144 ;  /* 0x0000009067647220 */ /* 0x000fe20000400000 */
[----:B------:R-:W-:Y:S01]  /*3980*/  FFMA R144, R146, R98, R19 ;  /* 0x0000006292907223 */ /* 0x000fe20000000013 */
[C---:B------:R-:W-:Y:S01]  /*3990*/  FADD R146, R25.reuse, 1 ;  /* 0x3f80000019927421 */ /* 0x040fe20000000000 */
[----:B------:R-:W-:Y:S01]  /*39a0*/  FFMA R98, R148, R150, R23 ;  /* 0x0000009694627223 */ /* 0x000fe20000000017 */
[----:B------:R-:W-:Y:S01]  /*39b0*/  FADD R148, R28, 1 ;  /* 0x3f8000001c947421 */ /* 0x000fe20000000000 */
[----:B------:R-:W-:Y:S01]  /*39c0*/  FSEL R152, R24, R152, !P2 ;  /* 0x0000009818987208 */ /* 0x000fe20005000000 */
[----:B------:R-:W-:Y:S01]  /*39d0*/  FFMA R100, R100, R102, R22 ;  /* 0x0000006664647223 */ /* 0x000fe20000000016 */
[----:B------:R-:W-:Y:S01]  /*39e0*/  FSEL R146, R25, R146, !P2 ;  /* 0x0000009219927208 */ /* 0x000fe20005000000 */
[----:B------:R-:W-:Y:S01]  /*39f0*/  FMUL R138, R103, R138 ;  /* 0x0000008a678a7220 */ /* 0x000fe20000400000 */
[----:B------:R-:W-:Y:S01]  /*3a00*/  FSEL R148, R28, R148, !P2 ;  /* 0x000000941c947208 */ /* 0x000fe20005000000 */
        /* <DEDUP_REMOVED lines=11> */
[----:B------:R-:W-:Y:S01]  /*3ac0*/  FMUL R148, R103, R136 ;  /* 0x0000008867947220 */ /* 0x000fe20000400000 */
[----:B------:R-:W-:Y:S01]  /*3ad0*/  ISETP.NE.AND.EX P0, PT, RZ, UR9, PT, P0 ;  /* 0x00000009ff007c0c */ /* 0x000fe2000bf05300 */
[----:B------:R-:W-:Y:S01]  /*3ae0*/  FFMA R136, R134, R142, R31 ;  /* 0x0000008e86887223 */ /* 0x000fe2000000001f */
[----:B------:R-:W-:Y:S01]  /*3af0*/  FADD R142, R36, 1 ;  /* 0x3f800000248e7421 */ /* 0x000fe20000000000 */
[----:B------:R-:W-:Y:S01]  /*3b00*/  FFMA R134, R132, R146, R34 ;  /* 0x0000009284867223 */ /* 0x000fe20000000022 */
[----:B------:R-:W-:Y:S01]  /*3b10*/  FADD R146, R37, 1 ;  /* 0x3f80000025927421 */ /* 0x000fe20000000000 */
[----:B------:R-:W-:Y:S01]  /*3b20*/  FFMA R132, R148, R150, R35 ;  /* 0x0000009694847223 */ /* 0x000fe20000000023 */
[----:B------:R-:W-:Y:S01]  /*3b30*/  FADD R148, R40, 1 ;  /* 0x3f80000028947421 */ /* 0x000fe20000000000 */
        /* <DEDUP_REMOVED lines=24> */
[----:B------:R-:W-:Y:S01]  /*3cc0*/  FADD R142, R116, -R101 ;  /* 0x80000065748e7221 */ /* 0x000fe20000000000 */
[----:B------:R-:W-:Y:S01]  /*3cd0*/  FADD R152, R48, 1 ;  /* 0x3f80000030987421 */ /* 0x000fe20000000000 */
[----:B------:R-:W-:Y:S01]  /*3ce0*/  FFMA R116, R146, R150, R47 ;  /* 0x0000009692747223 */ /* 0x000fe2000000002f */
[----:B------:R-:W-:Y:S01]  /*3cf0*/  @P0 FMNMX R8, R8, |R100|, !PT ;  /* 0x4000006408080209 */ /* 0x000fe20007800000 */
[----:B------:R-:W-:Y:S01]  /*3d00*/  FFMA R124, R227, R148, R46 ;  /* 0x00000094e37c7223 */ /* 0x000fe2000000002e */
[----:B------:R-:W-:Y:S01]  /*3d10*/  FADD R146, R49, 1 ;  /* 0x3f80000031927421 */ /* 0x000fe20000000000 */
[----:B------:R-:W-:Y:S01]  /*3d20*/  FMUL R227, R103, R142 ;  /* 0x0000008e67e37220 */ /* 0x000fe20000400000 */
[----:B------:R-:W-:Y:S01]  /*3d30*/  FADD R142, R229, -R101 ;  /* 0x80000065e58e7221 */ /* 0x000fe20000000000 */
[----:B------:R-:W-:Y:S01]  /*3d40*/  FSEL R152, R48, R152, !P2 ;  /* 0x0000009830987208 */ /* 0x000fe20005000000 */
[----:B------:R-:W-:Y:S01]  /*3d50*/  FADD R148, R52, 1 ;  /* 0x3f80000034947421 */ /* 0x000fe20000000000 */
[----:B------:R-:W-:Y:S01]  /*3d60*/  @P0 FMNMX R8, R8, |R98|, !PT ;  /* 0x4000006208080209 */ /* 0x000fe20007800000 */
[----:B------:R-:W-:Y:S01]  /*3d70*/  FMUL R142, R103, R142 ;  /* 0x0000008e678e7220 */ /* 0x000fe20000400000 */
        /* <DEDUP_REMOVED lines=14> */
[----:B------:R-:W-:Y:S01]  /*3e60*/  FADD R142, R225, -R101 ;  /* 0x80000065e18e7221 */ /* 0x000fe20000000000 */
        /* <DEDUP_REMOVED lines=8> */
[----:B------:R-:W-:Y:S01]  /*3ef0*/  FFMA R112, R225, R146, R58 ;  /* 0x00000092e1707223 */ /* 0x000fe2000000003a */
[----:B------:R-:W-:Y:S01]  /*3f00*/  FADD R146, R61, 1 ;  /* 0x3f8000003d927421 */ /* 0x000fe20000000000 */
[----:B------:R-:W-:Y:S01]  /*3f10*/  FFMA R225, R142, R148, R59 ;  /* 0x000000948ee17223 */ /* 0x000fe2000000003b */
[----:B------:R-:W-:Y:S01]  /*3f20*/  @P0 FMNMX R8, R8, |R132|, !PT ;  /* 0x4000008408080209 */ /* 0x000fe20007800000 */
[--C-:B------:R-:W-:Y:S01]  /*3f30*/  FADD R142, R219, -R101.reuse ;  /* 0x80000065db8e7221 */ /* 0x100fe20000000000 */
[----:B------:R-:W-:Y:S01]  /*3f40*/  FADD R150, R60, 1 ;  /* 0x3f8000003c967421 */ /* 0x000fe20000000000 */
[----:B------:R-:W-:Y:S01]  /*3f50*/  FSEL R146, R61, R146, !P2 ;  /* 0x000000923d927208 */ /* 0x000fe20005000000 */
[----:B------:R-:W-:Y:S01]  /*3f60*/  FADD R148, R223, -R101 ;  /* 0x80000065df947221 */ /* 0x000fe20000000000 */
[----:B------:R-:W-:Y:S01]  /*3f70*/  @P0 FMNMX R8, R8, |R130|, !PT ;  /* 0x4000008208080209 */ /* 0x000fe20007800000 */
[C---:B------:R-:W-:Y:S01]  /*3f80*/  FMUL R142, R103.reuse, R142 ;  /* 0x0000008e678e7220 */ /* 0x040fe20000400000 */
        /* <DEDUP_REMOVED lines=11> */
[----:B------:R-:W-:Y:S01]  /*4040*/  FMUL R110, R103, R110 ;  /* 0x0000006e676e7220 */ /* 0x000fe20000400000 */
[----:B------:R-:W-:Y:S01]  /*4050*/  @P0 FMNMX R8, R8, |R120|, !PT ;  /* 0x4000007808080209 */ /* 0x000fe20007800000 */
[----:B------:R-:W-:Y:S01]  /*4060*/  FADD R146, R68, 1 ;  /* 0x3f80000044927421 */ /* 0x000fe20000000000 */
[----:B------:R-:W-:Y:S01]  /*4070*/  FADD R148, R69, 1 ;  /* 0x3f80000045947421 */ /* 0x000fe20000000000 */
[----:B------:R-:W-:Y:S01]  /*4080*/  FADD R150, R72, 1 ;  /* 0x3f80000048967421 */ /* 0x000fe20000000000 */
[----:B------:R-:W-:Y:S01]  /*4090*/  FFMA R110, R110, R142, R67 ;  /* 0x0000008e6e6e7223 */ /* 0x000fe20000000043 */
[----:B------:R-:W-:Y:S01]  /*40a0*/  @P0 FMNMX R8, R8, |R124|, !PT ;  /* 0x4000007c08080209 */ /* 0x000fe20007800000 */
[----:B------:R-:W-:Y:S01]  /*40b0*/  FADD R142, R221, -R101 ;  /* 0x80000065dd8e7221 */ /* 0x000fe20000000000 */
        /* <DEDUP_REMOVED lines=8> */
[----:B------:R-:W-:Y:S01]  /*4140*/  FFMA R221, R108, R148, R71 ;  /* 0x000000946cdd7223 */ /* 0x000fe20000000047 */
[----:B------:R-:W-:Y:S01]  /*4150*/  FADD R108, R73, 1 ;  /* 0x3f800000496c7421 */ /* 0x000fe20000000000 */
[--C-:B------:R-:W-:Y:S01]  /*4160*/  FADD R104, R251, -R101.reuse ;  /* 0x80000065fb687221 */ /* 0x100fe20000000000 */
[----:B------:R-:W-:Y:S01]  /*4170*/  @P0 FMNMX R8, R8, |R229|, !PT ;  /* 0x400000e508080209 */ /* 0x000fe20007800000 */
[----:B------:R-:W-:Y:S01]  /*4180*/  FADD R148, R76, 1 ;  /* 0x3f8000004c947421 */ /* 0x000fe20000000000 */
[----:B------:R-:W-:Y:S01]  /*4190*/  FFMA R251, R142, R150, R74 ;  /* 0x000000968efb7223 */ /* 0x000fe2000000004a */
[----:B------:R-:W-:Y:S01]  /*41a0*/  FADD R142, R217, -R101 ;  /* 0x80000065d98e7221 */ /* 0x000fe20000000000 */
[----:B------:R-:W-:Y:S01]  /*41b0*/  @P0 FMNMX R8, R8, |R118|, !PT ;  /* 0x4000007608080209 */ /* 0x000fe20007800000 */
[----:B------:R-:W-:Y:S01]  /*41c0*/  FMUL R104, R103, R104 ;  /* 0x0000006867687220 */ /* 0x000fe20000400000 */
[----:B------:R-:W-:Y:S01]  /*41d0*/  FSEL R108, R73, R108, !P2 ;  /* 0x0000006c496c7208 */ /* 0x000fe20005000000 */
[----:B------:R-:W-:Y:S01]  /*41e0*/  FMUL R217, R103, R142 ;  /* 0x0000008e67d97220 */ /* 0x000fe20000400000 */
[----:B------:R-:W-:Y:S01]  /*41f0*/  FSEL R148, R76, R148, !P2 ;  /* 0x000000944c947208 */ /* 0x000fe20005000000 */
[----:B------:R-:W-:Y:S01]  /*4200*/  FADD R142, R77, 1 ;  /* 0x3f8000004d8e7421 */ /* 0x000fe20000000000 */
[----:B------:R-:W-:Y:S01]  /*4210*/  FADD R150, R80, 1 ;  /* 0x3f80000050967421 */ /* 0x000fe20000000000 */
[----:B------:R-:W-:Y:S01]  /*4220*/  @P0 FMNMX R8, R8, |R227|, !PT ;  /* 0x400000e308080209 */ /* 0x000fe20007800000 */
[----:B------:R-:W-:Y:S01]  /*4230*/  FFMA R108, R104, R108, R75 ;  /* 0x0000006c686c7223 */ /* 0x000fe2000000004b */
[----:B------:R-:W-:Y:S01]  /*4240*/  FFMA R104, R217, R148, R78 ;  /* 0x00000094d9687223 */ /* 0x000fe2000000004e */
[----:B------:R-:W-:Y:S01]  /*4250*/  FSEL R148, R77, R142, !P2 ;  /* 0x0000008e4d947208 */ /* 0x000fe20005000000 */
[--C-:B------:R-:W-:Y:S01]  /*4260*/  FADD R154, R213, -R101.reuse ;  /* 0x80000065d59a7221 */ /* 0x100fe20000000000 */
[----:B------:R-:W-:Y:S01]  /*4270*/  @P0 FMNMX R8, R8, |R114|, !PT ;  /* 0x4000007208080209 */ /* 0x000fe20007800000 */
[--C-:B------:R-:W-:Y:S01]  /*4280*/  FADD R142, R215, -R101.reuse ;  /* 0x80000065d78e7221 */ /* 0x100fe20000000000 */
[----:B------:R-:W-:Y:S01]  /*4290*/  FSEL R152, R80, R150, !P2 ;  /* 0x0000009650987208 */ /* 0x000fe20005000000 */
[----:B------:R-:W-:Y:S01]  /*42a0*/  FADD R150, R245, -R101 ;  /* 0x80000065f5967221 */ /* 0x000fe20000000000 */
        /* <DEDUP_REMOVED lines=8> */
[----:B------:R-:W-:Y:S01]  /*4330*/  FFMA R142, R213, R152, R82 ;  /* 0x00000098d58e7223 */ /* 0x000fe20000000052 */
[--C-:B------:R-:W-:Y:S01]  /*4340*/  FADD R152, R241, -R101.reuse ;  /* 0x80000065f1987221 */ /* 0x100fe20000000000 */
[----:B------:R-:W-:Y:S01]  /*4350*/  @P0 FMNMX R8, R8, |R106|, !PT ;  /* 0x4000006a08080209 */ /* 0x000fe20007800000 */
[----:B------:R-:W-:Y:S01]  /*4360*/  FADD R215, R84, 1 ;  /* 0x3f80000054d77421 */ /* 0x000fe20000000000 */
[----:B------:R-:W-:Y:S01]  /*4370*/  FSEL R154, R85, R154, !P2 ;  /* 0x0000009a559a7208 */ /* 0x000fe20005000000 */
[----:B------:R-:W-:Y:S01]  /*4380*/  FMUL R152, R103, R152 ;  /* 0x0000009867987220 */ /* 0x000fe20000400000 */
[----:B------:R-:W-:Y:S01]  /*4390*/  @P0 FMNMX R8, R8, |R223|, !PT ;  /* 0x400000df08080209 */ /* 0x000fe20007800000 */
[--C-:B------:R-:W-:Y:S01]  /*43a0*/  FADD R192, R249, -R101.reuse ;  /* 0x80000065f9c07221 */ /* 0x100fe20000000000 */
[----:B------:R-:W-:Y:S01]  /*43b0*/  FADD R150, R211, -R101 ;  /* 0x80000065d3967221 */ /* 0x000fe20000000000 */
[----:B------:R-:W-:Y:S01]  /*43c0*/  FFMA R249, R152, R154, R87 ;  /* 0x0000009a98f97223 */ /* 0x000fe20000000057 */
[----:B------:R-:W-:Y:S01]  /*43d0*/  FADD R152, R89, 1 ;  /* 0x3f80000059987421 */ /* 0x000fe20000000000 */
[----:B------:R-:W-:Y:S01]  /*43e0*/  @P0 FMNMX R8, R8, |R219|, !PT ;  /* 0x400000db08080209 */ /* 0x000fe20007800000 */
[C---:B------:R-:W-:Y:S01]  /*43f0*/  FMUL R211, R103.reuse, R150 ;  /* 0x0000009667d37220 */ /* 0x040fe20000400000 */
[----:B------:R-:W-:Y:S01]  /*4400*/  FSEL R215, R84, R215, !P2 ;  /* 0x000000d754d77208 */ /* 0x000fe20005000000 */
[----:B------:R-:W-:Y:S01]  /*4410*/  FADD R213, R88, 1 ;  /* 0x3f80000058d57421 */ /* 0x000fe20000000000 */
[----:B------:R-:W-:Y:S01]  /*4420*/  @P0 FMNMX R8, R8, |R110|, !PT ;  /* 0x4000006e08080209 */ /* 0x000fe20007800000 */
[----:B------:R-:W-:Y:S01]  /*4430*/  FMUL R241, R103, R192 ;  /* 0x000000c067f17220 */ /* 0x000fe20000400000 */
[----:B------:R-:W-:Y:S01]  /*4440*/  FSEL R202, R89, R152, !P2 ;  /* 0x0000009859ca7208 */ /* 0x000fe20005000000 */
[--C-:B------:R-:W-:Y:S01]  /*4450*/  FADD R152, R247, -R101.reuse ;  /* 0x80000065f7987221 */ /* 0x100fe20000000000 */
[----:B------:R-:W-:Y:S01]  /*4460*/  FFMA R150, R211, R215, R86 ;  /* 0x000000d7d3967223 */ /* 0x000fe20000000056 */
[----:B------:R-:W-:Y:S01]  /*4470*/  FADD R211, R92, 1 ;  /* 0x3f8000005cd37421 */ /* 0x000fe20000000000 */
[----:B------:R-:W-:Y:S01]  /*4480*/  @P0 FMNMX R8, R8, |R146|, !PT ;  /* 0x4000009208080209 */ /* 0x000fe20007800000 */
[--C-:B------:R-:W-:Y:S01]  /*4490*/  FADD R154, R203, -R101.reuse ;  /* 0x80000065cb9a7221 */ /* 0x100fe20000000000 */
[----:B------:R-:W-:Y:S01]  /*44a0*/  FSEL R213, R88, R213, !P2 ;  /* 0x000000d558d57208 */ /* 0x000fe20005000000 */
[----:B------:R-:W-:Y:S01]  /*44b0*/  FMUL R152, R103, R152 ;  /* 0x0000009867987220 */ /* 0x000fe20000400000 */
[----:B------:R-:W-:Y:S01]  /*44c0*/  @P0 FMNMX R8, R8, |R221|, !PT ;  /* 0x400000dd08080209 */ /* 0x000fe20007800000 */
[----:B------:R-:W-:Y:S01]  /*44d0*/  FADD R192, R207, -R101 ;  /* 0x80000065cfc07221 */ /* 0x000fe20000000000 */
[----:B------:R-:W-:Y:S01]  /*44e0*/  FSEL R211, R92, R211, !P2 ;  /* 0x000000d35cd37208 */ /* 0x000fe20005000000 */
[----:B------:R-:W-:Y:S01]  /*44f0*/  FFMA R241, R241, R213, R90 ;  /* 0x000000d5f1f17223 */ /* 0x000fe2000000005a */
[----:B------:R-:W-:Y:S01]  /*4500*/  FMUL R203, R103, R154 ;  /* 0x0000009a67cb7220 */ /* 0x000fe20000400000 */
[----:B------:R-:W-:Y:S01]  /*4510*/  FFMA R202, R152, R202, R91 ;  /* 0x000000ca98ca7223 */ /* 0x000fe2000000005b */
[----:B------:R-:W-:Y:S01]  /*4520*/  FADD R213, R156, 1 ;  /* 0x3f8000009cd57421 */ /* 0x000fe20000000000 */
[--C-:B------:R-:W-:Y:S01]  /*4530*/  FADD R152, R209, -R101.reuse ;  /* 0x80000065d1987221 */ /* 0x100fe20000000000 */
[----:B------:R-:W-:Y:S01]  /*4540*/  @P0 FMNMX R8, R8, |R251|, !PT ;  /* 0x400000fb08080209 */ /* 0x000fe20007800000 */
[----:B------:R-:W-:Y:S01]  /*4550*/  FMUL R194, R103, R192 ;  /* 0x000000c067c27220 */ /* 0x000fe20000400000 */
[----:B------:R-:W-:Y:S01]  /*4560*/  FFMA R192, R203, R211, R94 ;  /* 0x000000d3cbc07223 */ /* 0x000fe2000000005e */
[----:B------:R-:W-:Y:S01]  /*4570*/  FADD R154, R157, 1 ;  /* 0x3f8000009d9a7421 */ /* 0x000fe20000000000 */
[----:B------:R-:W-:Y:S01]  /*4580*/  FMUL R203, R103, R152 ;  /* 0x0000009867cb7220 */ /* 0x000fe20000400000 */
[----:B------:R-:W-:Y:S01]  /*4590*/  FSEL R213, R156, R213, !P2 ;  /* 0x000000d59cd57208 */ /* 0x000fe20005000000 */
[----:B------:R-:W-:Y:S01]  /*45a0*/  FADD R152, R205, -R101 ;  /* 0x80000065cd987221 */ /* 0x000fe20000000000 */
[----:B------:R-:W-:Y:S01]  /*45b0*/  @P0 FMNMX R8, R8, |R108|, !PT ;  /* 0x4000006c08080209 */ /* 0x000fe20007800000 */
[----:B------:R-:W-:Y:S01]  /*45c0*/  FFMA R194, R194, R196, R95 ;  /* 0x000000c4c2c27223 */ /* 0x000fe2000000005f */
[----:B------:R-:W-:Y:S01]  /*45d0*/  FADD R196, R243, -R101 ;  /* 0x80000065f3c47221 */ /* 0x000fe20000000000 */
[----:B------:R-:W-:Y:S01]  /*45e0*/  FSEL R154, R157, R154, !P2 ;  /* 0x0000009a9d9a7208 */ /* 0x000fe20005000000 */
[----:B------:R-:W-:Y:S01]  /*45f0*/  FMUL R152, R103, R152 ;  /* 0x0000009867987220 */ /* 0x000fe20000400000 */
[----:B------:R-:W-:Y:S01]  /*4600*/  @P0 FMNMX R8, R8, |R104|, !PT ;  /* 0x4000006808080209 */ /* 0x000fe20007800000 */
[----:B------:R-:W-:Y:S01]  /*4610*/  FFMA R198, R203, R213, R158 ;  /* 0x000000d5cbc67223 */ /* 0x000fe2000000009e */
[----:B------:R-:W-:Y:S01]  /*4620*/  FMUL R203, R103, R196 ;  /* 0x000000c467cb7220 */ /* 0x000fe20000400000 */
[----:B------:R-:W-:Y:S01]  /*4630*/  FADD R196, R161, 1 ;  /* 0x3f800000a1c47421 */ /* 0x000fe20000000000 */
[----:B------:R-:W-:Y:S01]  /*4640*/  FFMA R200, R152, R154, R159 ;  /* 0x0000009a98c87223 */ /* 0x000fe2000000009f */
[----:B------:R-:W-:Y:S01]  /*4650*/  @P0 FMNMX R8, R8, |R148|, !PT ;  /* 0x4000009408080209 */ /* 0x000fe20007800000 */
[--C-:B------:R-:W-:Y:S01]  /*4660*/  FADD R152, R235, -R101.reuse ;  /* 0x80000065eb987221 */ /* 0x100fe20000000000 */
[----:B------:R-:W-:Y:S01]  /*4670*/  FADD R207, R160, 1 ;  /* 0x3f800000a0cf7421 */ /* 0x000fe20000000000 */
        /* <DEDUP_REMOVED lines=9> */
[----:B------:R-:W-:Y:S01]  /*4710*/  FADD R152, R199, -R101 ;  /* 0x80000065c7987221 */ /* 0x000fe20000000000 */
[----:B------:R-:W-:Y:S01]  /*4720*/  @P0 FMNMX R8, R8, |R150|, !PT ;  /* 0x4000009608080209 */ /* 0x000fe20007800000 */
        /* <DEDUP_REMOVED lines=10> */
[--C-:B------:R-:W-:Y:S01]  /*47d0*/  FADD R122, R155, -R101.reuse ;  /* 0x800000659b7a7221 */ /* 0x100fe20000000000 */
[----:B------:R-:W-:Y:S01]  /*47e0*/  FADD R196, R195, -R101 ;  /* 0x80000065c3c47221 */ /* 0x000fe20000000000 */
[----:B------:R-:W-:Y:S01]  /*47f0*/  @P0 FMNMX R8, R8, |R202|, !PT ;  /* 0x400000ca08080209 */ /* 0x000fe20007800000 */
[----:B------:R-:W-:Y:S01]  /*4800*/  FFMA R212, R199, R203, R170 ;  /* 0x000000cbc7d47223 */ /* 0x000fe200000000aa */
[----:B------:R-:W-:Y:S01]  /*4810*/  FSEL R152, R173, R152, !P2 ;  /* 0x00000098ad987208 */ /* 0x000fe20005000000 */
[C---:B------:R-:W-:Y:S01]  /*4820*/  FMUL R122, R103.reuse, R122 ;  /* 0x0000007a677a7220 */ /* 0x040fe20000400000 */
[----:B------:R-:W-:Y:S01]  /*4830*/  FADD R199, R176, 1 ;  /* 0x3f800000b0c77421 */ /* 0x000fe20000000000 */
[----:B------:R-:W-:Y:S01]  /*4840*/  @P0 FMNMX R8, R8, |R192|, !PT ;  /* 0x400000c008080209 */ /* 0x000fe20007800000 */
[----:B------:R-:W-:Y:S01]  /*4850*/  FMUL R155, R103, R196 ;  /* 0x000000c4679b7220 */ /* 0x000fe20000400000 */
[----:B------:R-:W-:Y:S01]  /*4860*/  FADD R196, R177, 1 ;  /* 0x3f800000b1c47421 */ /* 0x000fe20000000000 */
[----:B------:R-:W-:Y:S01]  /*4870*/  FFMA R247, R122, R152, R175 ;  /* 0x000000987af77223 */ /* 0x000fe200000000af */
[----:B------:R-:W-:Y:S01]  /*4880*/  FADD R152, R197, -R101 ;  /* 0x80000065c5987221 */ /* 0x000fe20000000000 */
        /* <DEDUP_REMOVED lines=8> */
[----:B------:R-:W-:Y:S01]  /*4910*/  FADD R204, R181, 1 ;  /* 0x3f800000b5cc7421 */ /* 0x000fe20000000000 */
[----:B------:R-:W-:Y:S01]  /*4920*/  FADD R155, R180, 1 ;  /* 0x3f800000b49b7421 */ /* 0x000fe20000000000 */
        /* <DEDUP_REMOVED lines=11> */
[----:B------:R-:W-:Y:S01]  /*49e0*/  FMUL R153, R103, R214 ;  /* 0x000000d667997220 */ /* 0x000fe20000400000 */
[----:B------:R-:W-:Y:S01]  /*49f0*/  FSEL R197, R184, R197, !P2 ;  /* 0x000000c5b8c57208 */ /* 0x000fe20005000000 */
[----:B------:R-:W-:Y:S01]  /*4a00*/  FADD R196, R185, 1 ;  /* 0x3f800000b9c47421 */ /* 0x000fe20000000000 */
[----:B------:R-:W-:Y:S01]  /*4a10*/  FFMA R210, R201, R205, R166 ;  /* 0x000000cdc9d27223 */ /* 0x000fe200000000a6 */
[----:B------:R-:W-:Y:S01]  /*4a20*/  FFMA R239, R206, R239, R167 ;  /* 0x000000efceef7223 */ /* 0x000fe200000000a7 */
[----:B------:R-:W-:Y:S01]  /*4a30*/  FADD R214, R189, 1 ;  /* 0x3f800000bdd67421 */ /* 0x000fe20000000000 */
[----:B------:R-:W-:Y:S01]  /*4a40*/  FMUL R206, R103, R204 ;  /* 0x000000cc67ce7220 */ /* 0x000fe20000400000 */
[----:B------:R-:W-:Y:S01]  /*4a50*/  @P0 FMNMX R8, R8, |R208|, !PT ;  /* 0x400000d008080209 */ /* 0x000fe20007800000 */
[----:B------:R-:W-:Y:S01]  /*4a60*/  FFMA R204, R107, R155, R182 ;  /* 0x0000009b6bcc7223 */ /* 0x000fe200000000b6 */
[----:B------:R-:W-:Y:S01]  /*4a70*/  FFMA R107, R153, R197, R186 ;  /* 0x000000c5996b7223 */ /* 0x000fe200000000ba */
[----:B------:R-:W-:Y:S01]  /*4a80*/  FADD R155, R188, 1 ;  /* 0x3f800000bc9b7421 */ /* 0x000fe20000000000 */
[----:B------:R-:W-:Y:S01]  /*4a90*/  FSEL R153, R185, R196, !P2 ;  /* 0x000000c4b9997208 */ /* 0x000fe20005000000 */
[--C-:B------:R-:W-:Y:S01]  /*4aa0*/  FADD R196, R233, -R101.reuse ;  /* 0x80000065e9c47221 */ /* 0x100fe20000000000 */
[----:B------:R-:W-:Y:S01]  /*4ab0*/  FSEL R193, R189, R214, !P2 ;  /* 0x000000d6bdc17208 */ /* 0x000fe20005000000 */
[----:B------:R-:W-:Y:S01]  /*4ac0*/  FADD R201, R172, 1 ;  /* 0x3f800000acc97421 */ /* 0x000fe20000000000 */
[----:B------:R-:W-:Y:S01]  /*4ad0*/  @P0 FMNMX R8, R8, |R210|, !PT ;  /* 0x400000d208080209 */ /* 0x000fe20007800000 */
[----:B------:R-:W-:Y:S01]  /*4ae0*/  FADD R214, R231, -R101 ;  /* 0x80000065e7d67221 */ /* 0x000fe20000000000 */
[----:B------:R-:W-:Y:S01]  /*4af0*/  FSEL R155, R188, R155, !P2 ;  /* 0x0000009bbc9b7208 */ /* 0x000fe20005000000 */
[C---:B------:R-:W-:Y:S01]  /*4b00*/  FMUL R196, R103.reuse, R196 ;  /* 0x000000c467c47220 */ /* 0x040fe20000400000 */
[----:B------:R-:W-:Y:S01]  /*4b10*/  @P0 FMNMX R8, R8, |R239|, !PT ;  /* 0x400000ef08080209 */ /* 0x000fe20007800000 */
[C---:B------:R-:W-:Y:S01]  /*4b20*/  FMUL R105, R103.reuse, R214 ;  /* 0x000000d667697220 */ /* 0x040fe20000400000 */
[----:B------:R-:W-:Y:S01]  /*4b30*/  FSEL R201, R172, R201, !P2 ;  /* 0x000000c9acc97208 */ /* 0x000fe20005000000 */
[----:B------:R-:W-:Y:S01]  /*4b40*/  FMUL R216, R103, R216 ;  /* 0x000000d867d87220 */ /* 0x000fe20000400000 */
[-C--:B-----5:R-:W-:Y:S01]  /*4b50*/  @P1 FMUL R96, R96, R0.reuse ;  /* 0x0000000060601220 */ /* 0x0a0fe20000400000 */
[----:B------:R-:W-:Y:S01]  /*4b60*/  @P1 FMUL R99, R99, R0 ;  /* 0x0000000063631220 */ /* 0x000fe20000400000 */
[----:B------:R-:W-:Y:S01]  /*4b70*/  FFMA R153, R196, R153, R187 ;  /* 0x00000099c4997223 */ /* 0x000fe200000000bb */
[----:B------:R-:W-:Y:S01]  /*4b80*/  @P0 FMNMX R8, R8, |R212|, !PT ;  /* 0x400000d408080209 */ /* 0x000fe20007800000 */
[----:B------:R-:W-:Y:S01]  /*4b90*/  FFMA R196, R105, R155, R190 ;  /* 0x0000009b69c47223 */ /* 0x000fe200000000be */
[----:B------:R-:W-:Y:S01]  /*4ba0*/  FFMA R105, R216, R193, R191 ;  /* 0x000000c1d8697223 */ /* 0x000fe200000000bf */
        /* <DEDUP_REMOVED lines=12> */
[-C--:B------:R-:W-:Y:S01]  /*4c70*/  @P1 FMUL R110, R110, R0.reuse ;  /* 0x000000006e6e1220 */ /* 0x080fe20000400000 */
[----:B------:R-:W-:Y:S01]  /*4c80*/  @P0 FMNMX R8, R8, |R243|, !PT ;  /* 0x400000f308080209 */ /* 0x000fe20007800000 */
[-C--:B------:R-:W-:Y:S01]  /*4c90*/  @P1 FMUL R223, R223, R0.reuse ;  /* 0x00000000dfdf1220 */ /* 0x080fe20000400000 */
[----:B------:R-:W-:Y:S01]  /*4ca0*/  PRMT R211, R211, 0x7604, R96 ;  /* 0x00007604d3d37816 */ /* 0x000fe20000000060 */
[-C--:B------:R-:W-:Y:S01]  /*4cb0*/  @P1 FMUL R251, R251, R0.reuse ;  /* 0x00000000fbfb1220 */ /* 0x080fe20000400000 */
        /* <DEDUP_REMOVED lines=15> */
[-C--:B------:R-:W-:Y:S01]  /*4db0*/  @P1 FMUL R100, R100, R0.reuse ;  /* 0x0000000064641220 */ /* 0x080fe20000400000 */
[----:B------:R-:W-:Y:S01]  /*4dc0*/  F2FP.SATFINITE.E4M3.F32.PACK_AB_MERGE_C R217, RZ, R223, RZ ;  /* 0x000000dfffd9723e */ /* 0x000fe200048070ff */
        /* <DEDUP_REMOVED lines=12> */
[----:B------:R-:W-:Y:S01]  /*4e90*/  @P1 FMUL R194, R194, R0 ;  /* 0x00000000c2c21220 */ /* 0x000fe20000400000 */
[----:B------:R-:W-:Y:S01]  /*4ea0*/  @P0 FMNMX R8, R8, |R206|, !PT ;  /* 0x400000ce08080209 */ /* 0x000fe20007800000 */
[-C--:B------:R-:W-:Y:S01]  /*4eb0*/  @P1 FMUL R150, R150, R0.reuse ;  /* 0x0000000096961220 */ /* 0x080fe20000400000 */
[----:B------:R-:W-:Y:S01]  /*4ec0*/  F2FP.SATFINITE.E4M3.F32.PACK_AB_MERGE_C R96, RZ, R241, RZ ;  /* 0x000000f1ff60723e */ /* 0x000fe200048070ff */
[----:B------:R-:W-:Y:S01]  /*4ed0*/  @P1 FMUL R144, R144, R0 ;  /* 0x0000000090901220 */ /* 0x000fe20000400000 */
[----:B------:R-:W-:Y:S01]  /*4ee0*/  F2FP.SATFINITE.E4M3.F32.PACK_AB_MERGE_C R97, RZ, R154, RZ ;  /* 0x0000009aff61723e */ /* 0x000fe200048070ff */
[----:B------:R-:W-:Y:S01]  /*4ef0*/  @P1 FMUL R146, R146, R0 ;  /* 0x0000000092921220 */ /* 0x000fe20000400000 */
[----:B------:R-:W-:Y:S01]  /*4f00*/  F2FP.SATFINITE.E4M3.F32.PACK_AB_MERGE_C R231, RZ, R202, RZ ;  /* 0x000000caffe7723e */ /* 0x000fe200048070ff */
[----:B------:R-:W0:Y:S01]  /*4f10*/  LDC.64 R154, c[0x0][0x258] ;  /* 0x00009600ff9a7b82 */ /* 0x000e220000000a00 */
[----:B------:R-:W-:Y:S01]  /*4f20*/  F2FP.SATFINITE.E4M3.F32.PACK_AB_MERGE_C R208, RZ, R208, RZ ;  /* 0x000000d0ffd0723e */ /* 0x000fe200048070ff */
[----:B------:R-:W-:Y:S01]  /*4f30*/  @P1 FMUL R221, R221, R0 ;  /* 0x00000000dddd1220 */ /* 0x000fe20000400000 */
[----:B------:R-:W-:Y:S01]  /*4f40*/  F2FP.SATFINITE.E4M3.F32.PACK_AB_MERGE_C R100, RZ, R100, RZ ;  /* 0x00000064ff64723e */ /* 0x000fe200048070ff */
[----:B------:R-:W-:Y:S01]  /*4f50*/  @P1 FMUL R245, R245, R0 ;  /* 0x00000000f5f51220 */ /* 0x000fe20000400000 */
[----:B------:R-:W-:Y:S01]  /*4f60*/  F2FP.SATFINITE.E4M3.F32.PACK_AB_MERGE_C R197, RZ, R98, RZ ;  /* 0x00000062ffc5723e */ /* 0x000fe200048070ff */
[-C--:B------:R-:W-:Y:S01]  /*4f70*/  @P1 FMUL R102, R102, R0.reuse ;  /* 0x0000000066661220 */ /* 0x080fe20000400000 */
[----:B------:R-:W-:Y:S01]  /*4f80*/  @P0 FMNMX R8, R8, |R107|, !PT ;  /* 0x4000006b08080209 */ /* 0x000fe20007800000 */
[----:B------:R-:W1:Y:S01]  /*4f90*/  @!P3 LDC.64 R98, c[0x0][0x228] ;  /* 0x00008a00ff62bb82 */ /* 0x000e620000000a00 */
[----:B------:R-:W-:Y:S01]  /*4fa0*/  F2FP.SATFINITE.E4M3.F32.PACK_AB_MERGE_C R241, RZ, R237, RZ ;  /* 0x000000edfff1723e */ /* 0x000fe200048070ff */
[-C--:B------:R-:W-:Y:S01]  /*4fb0*/  @P1 FMUL R107, R107, R0.reuse ;  /* 0x000000006b6b1220 */ /* 0x080fe20000400000 */
[----:B------:R-:W-:Y:S01]  /*4fc0*/  PRMT R231, R231, 0x7604, R96 ;  /* 0x00007604e7e77816 */ /* 0x000fe20000000060 */
[-C--:B------:R-:W-:Y:S01]  /*4fd0*/  @P1 FMUL R140, R140, R0.reuse ;  /* 0x000000008c8c1220 */ /* 0x080fe20000400000 */
[----:B------:R-:W-:Y:S01]  /*4fe0*/  PRMT R237, R208, 0x7604, R97 ;  /* 0x00007604d0ed7816 */ /* 0x000fe20000000061 */
[-C--:B------:R-:W-:Y:S01]  /*4ff0*/  @P1 FMUL R152, R152, R0.reuse ;  /* 0x0000000098981220 */ /* 0x080fe20000400000 */
[----:B------:R-:W-:Y:S01]  /*5000*/  PRMT R197, R197, 0x7604, R100 ;  /* 0x00007604c5c57816 */ /* 0x000fe20000000064 */
[----:B------:R-:W2:Y:S01]  /*5010*/  @!P3 LDC.64 R96, c[0x0][0x230] ;  /* 0x00008c00ff60bb82 */ /* 0x000ea20000000a00 */
[----:B------:R-:W-:Y:S01]  /*5020*/  F2FP.SATFINITE.E4M3.F32.PACK_AB_MERGE_C R100, RZ, R243, RZ ;  /* 0x000000f3ff64723e */ /* 0x000fe200048070ff */
[-C--:B------:R-:W-:Y:S01]  /*5030*/  @P1 FMUL R138, R138, R0.reuse ;  /* 0x000000008a8a1220 */ /* 0x080fe20000400000 */
[----:B------:R-:W-:Y:S01]  /*5040*/  @P0 FMNMX R8, R8, |R153|, !PT ;  /* 0x4000009908080209 */ /* 0x000fe20007800000 */
[-C--:B------:R-:W-:Y:S01]  /*5050*/  @P1 FMUL R153, R153, R0.reuse ;  /* 0x0000000099991220 */ /* 0x080fe20000400000 */
[----:B------:R-:W-:Y:S01]  /*5060*/  F2FP.SATFINITE.E4M3.F32.PACK_AB_MERGE_C R243, RZ, R247, RZ ;  /* 0x000000f7fff3723e */ /* 0x000fe200048070ff */
        /* <DEDUP_REMOVED lines=10> */
[----:B-1----:R-:W-:Y:S01]  /*5110*/  @!P3 IMAD.WIDE R98, R7, 0x4, R98 ;  /* 0x000000040762b825 */ /* 0x002fe200078e0262 */
[----:B------:R-:W-:-:S03]  /*5120*/  PRMT R249, R249, 0x7604, R100 ;  /* 0x00007604f9f97816 */ /* 0x000fc60000000064 */
[-C--:B------:R-:W-:Y:S01]  /*5130*/  @P1 FMUL R148, R148, R0.reuse ;  /* 0x0000000094941220 */ /* 0x080fe20000400000 */
[----:B------:R-:W-:Y:S01]  /*5140*/  SHF.L.U32 R100, R2, 0x7, RZ ;  /* 0x0000000702647819 */ /* 0x000fe200000006ff */
[-C--:B------:R-:W-:Y:S01]  /*5150*/  @P1 FMUL R130, R130, R0.reuse ;  /* 0x0000000082821220 */ /* 0x080fe20000400000 */
[----:B------:R-:W-:Y:S01]  /*5160*/  @P0 FMNMX R8, R8, |R105|, !PT ;  /* 0x4000006908080209 */ /* 0x000fe20007800000 */
[----:B------:R-:W-:Y:S01]  /*5170*/  @P1 FMUL R105, R105, R0 ;  /* 0x0000000069691220 */ /* 0x000fe20000400000 */
[----:B------:R-:W-:Y:S01]  /*5180*/  LOP3.LUT R100, R100, 0x180, R5, 0xe2, !PT ;  /* 0x0000018064647812 */ /* 0x000fe200078ee205 */
[----:B--2---:R-:W-:Y:S01]  /*5190*/  @!P3 IMAD.WIDE R96, R7, 0x4, R96 ;  /* 0x000000040760b825 */ /* 0x004fe200078e0260 */
[----:B------:R-:W-:-:S03]  /*51a0*/  F2FP.SATFINITE.E4M3.F32.PACK_AB_MERGE_C R192, RZ, R192, RZ ;  /* 0x000000c0ffc0723e */ /* 0x000fc600048070ff */
[----:B------:R-:W-:Y:S01]  /*51b0*/  @P1 FMUL R128, R128, R0 ;  /* 0x0000000080801220 */ /* 0x000fe20000400000 */
[----:B------:R-:W-:Y:S01]  /*51c0*/  LOP3.LUT R100, R100, 0x60, R3, 0xf8, !PT ;  /* 0x0000006064647812 */ /* 0x000fe200078ef803 */
[----:B------:R-:W-:Y:S01]  /*51d0*/  @!P3 STG.E desc[UR4][R98.64], R101 ;  /* 0x000000656200b986 */ /* 0x000fe2000c101904 */
[----:B------:R-:W-:Y:S01]  /*51e0*/  F2FP.SATFINITE.E4M3.F32.PACK_AB_MERGE_C R233, RZ, R194, RZ ;  /* 0x000000c2ffe9723e */ /* 0x000fe200048070ff */
[----:B------:R-:W-:Y:S01]  /*51f0*/  @P1 FMUL R126, R126, R0 ;  /* 0x000000007e7e1220 */ /* 0x000fe20000400000 */
[----:B------:R-:W-:Y:S01]  /*5200*/  F2FP.SATFINITE.E4M3.F32.PACK_AB_MERGE_C R150, RZ, R150, RZ ;  /* 0x00000096ff96723e */ /* 0x000fe200048070ff */
[----:B------:R-:W-:Y:S01]  /*5210*/  IMAD R153, R7, 0x3c00, R100 ;  /* 0x00003c0007997824 */ /* 0x000fe200078e0264 */
[----:B------:R-:W-:Y:S01]  /*5220*/  F2FP.SATFINITE.E4M3.F32.PACK_AB_MERGE_C R195, RZ, R144, RZ ;  /* 0x00000090ffc3723e */ /* 0x000fe200048070ff */
[----:B------:R-:W-:Y:S01]  /*5230*/  @P1 FMUL R120, R120, R0 ;  /* 0x0000000078781220 */ /* 0x000fe20000400000 */
[----:B------:R-:W-:Y:S01]  /*5240*/  F2FP.SATFINITE.E4M3.F32.PACK_AB_MERGE_C R146, RZ, R146, RZ ;  /* 0x00000092ff92723e */ /* 0x000fe200048070ff */
[----:B------:R1:W-:Y:S01]  /*5250*/  @!P3 STG.E desc[UR4][R96.64], R103 ;  /* 0x000000676000b986 */ /* 0x0003e2000c101904 */
[----:B------:R-:W-:Y:S01]  /*5260*/  F2FP.SATFINITE.E4M3.F32.PACK_AB_MERGE_C R221, RZ, R221, RZ ;  /* 0x000000ddffdd723e */ /* 0x000fe200048070ff */
        /* <DEDUP_REMOVED lines=8> */
[----:B0-----:R-:W-:Y:S01]  /*52f0*/  IMAD.WIDE.U32 R144, R145, 0x2, R154 ;  /* 0x0000000291907825 */ /* 0x001fe200078e009a */
[----:B------:R-:W-:-:S03]  /*5300*/  F2FP.SATFINITE.E4M3.F32.PACK_AB_MERGE_C R199, RZ, R140, RZ ;  /* 0x0000008cffc7723e */ /* 0x000fc600048070ff */
[----:B------:R-:W-:Y:S01]  /*5310*/  @P1 FMUL R122, R122, R0 ;  /* 0x000000007a7a1220 */ /* 0x000fe20000400000 */
[----:B------:R-:W-:Y:S01]  /*5320*/  F2FP.SATFINITE.E4M3.F32.PACK_AB_MERGE_C R245, RZ, R152, RZ ;  /* 0x00000098fff5723e */ /* 0x000fe200048070ff */
[----:B------:R-:W-:Y:S01]  /*5330*/  IMAD.WIDE.U32 R140, R141, 0x2, R154 ;  /* 0x000000028d8c7825 */ /* 0x000fe200078e009a */
[----:B------:R-:W-:-:S03]  /*5340*/  IADD3 R107, R153, 0x2e00, RZ ;  /* 0x00002e00996b7810 */ /* 0x000fc60007ffe0ff */
[-C--:B------:R-:W-:Y:S01]  /*5350*/  @P1 FMUL R104, R104, R0.reuse ;  /* 0x0000000068681220 */ /* 0x080fe20000400000 */
[C---:B------:R-:W-:Y:S01]  /*5360*/  IADD3 R105, R153.reuse, 0x3000, RZ ;  /* 0x0000300099697810 */ /* 0x040fe20007ffe0ff */
[-C--:B------:R-:W-:Y:S01]  /*5370*/  @P1 FMUL R198, R198, R0.reuse ;  /* 0x00000000c6c61220 */ /* 0x080fe20000400000 */
[C---:B-1----:R-:W-:Y:S01]  /*5380*/  IADD3 R103, R153.reuse, 0x3200, RZ ;  /* 0x0000320099677810 */ /* 0x042fe20007ffe0ff */
[-C--:B------:R-:W-:Y:S01]  /*5390*/  @P1 FMUL R200, R200, R0.reuse ;  /* 0x00000000c8c81220 */ /* 0x080fe20000400000 */
[C---:B------:R-:W-:Y:S01]  /*53a0*/  IADD3 R101, R153.reuse, 0x3400, RZ ;  /* 0x0000340099657810 */ /* 0x040fe20007ffe0ff */
[-C--:B------:R-:W-:Y:S01]  /*53b0*/  @P1 FMUL R210, R210, R0.reuse ;  /* 0x00000000d2d21220 */ /* 0x080fe20000400000 */
[----:B------:R-:W-:Y:S01]  /*53c0*/  IADD3 R99, R153, 0x3600, RZ ;  /* 0x0000360099637810 */ /* 0x000fe20007ffe0ff */
[-C--:B------:R-:W-:Y:S01]  /*53d0*/  @P1 FMUL R239, R239, R0.reuse ;  /* 0x00000000efef1220 */ /* 0x080fe20000400000 */
[C---:B------:R-:W-:Y:S01]  /*53e0*/  IADD3 R97, R153.reuse, 0x3800, RZ ;  /* 0x0000380099617810 */ /* 0x040fe20007ffe0ff */
[----:B------:R-:W-:Y:S01]  /*53f0*/  @P1 FMUL R212, R212, R0 ;  /* 0x00000000d4d41220 */ /* 0x000fe20000400000 */
[C---:B------:R-:W-:Y:S01]  /*5400*/  IADD3 R192, R153.reuse, 0x3a00, RZ ;  /* 0x00003a0099c07810 */ /* 0x040fe20007ffe0ff */
[----:B------:R-:W-:Y:S01]  /*5410*/  IMAD.WIDE.U32 R152, R153, 0x2, R154 ;  /* 0x0000000299987825 */ /* 0x000fe200078e009a */
[----:B------:R-:W-:-:S03]  /*5420*/  F2FP.SATFINITE.E4M3.F32.PACK_AB_MERGE_C R138, RZ, R138, RZ ;  /* 0x0000008aff8a723e */ /* 0x000fc600048070ff */
[----:B------:R-:W-:Y:S01]  /*5430*/  @P1 FMUL R204, R204, R0 ;  /* 0x00000000cccc1220 */ /* 0x000fe20000400000 */
[----:B------:R-:W-:Y:S01]  /*5440*/  F2FP.SATFINITE.E4M3.F32.PACK_AB_MERGE_C R201, RZ, R136, RZ ;  /* 0x00000088ffc9723e */ /* 0x000fe200048070ff */
[--C-:B------:R-:W-:Y:S01]  /*5450*/  IMAD.WIDE.U32 R136, R137, 0x2, R154.reuse ;  /* 0x0000000289887825 */ /* 0x100fe200078e009a */
[----:B------:R-:W-:Y:S01]  /*5460*/  F2FP.SATFINITE.E4M3.F32.PACK_AB_MERGE_C R215, RZ, R225, RZ ;  /* 0x000000e1ffd7723e */ /* 0x000fe200048070ff */
[----:B------:R0:W-:Y:S01]  /*5470*/  STG.E.U16 desc[UR4][R152.64], R193 ;  /* 0x000000c198007986 */ /* 0x0001e2000c101504 */
[----:B------:R-:W-:Y:S01]  /*5480*/  F2FP.SATFINITE.E4M3.F32.PACK_AB_MERGE_C R142, RZ, R142, RZ ;  /* 0x0000008eff8e723e */ /* 0x000fe200048070ff */
[----:B------:R-:W-:Y:S01]  /*5490*/  IMAD.WIDE.U32 R118, R119, 0x2, R154 ;  /* 0x0000000277767825 */ /* 0x000fe200078e009a */
[----:B------:R-:W-:-:S03]  /*54a0*/  PRMT R229, R229, 0x7604, R150 ;  /* 0x00007604e5e57816 */ /* 0x000fc60000000096 */
[----:B------:R-:W-:Y:S01]  /*54b0*/  @P1 FMUL R206, R206, R0 ;  /* 0x00000000cece1220 */ /* 0x000fe20000400000 */
[----:B------:R-:W-:Y:S01]  /*54c0*/  PRMT R195, R195, 0x7604, R214 ;  /* 0x00007604c3c37816 */ /* 0x000fe200000000d6 */
        /* <DEDUP_REMOVED lines=9> */
[----:B------:R-:W-:Y:S02]  /*5560*/  F2FP.SATFINITE.E4M3.F32.PACK_AB_MERGE_C R205, RZ, R128, RZ ;  /* 0x00000080ffcd723e */ /* 0x000fe400048070ff */
[----:B------:R-:W-:Y:S01]  /*5570*/  PRMT R221, R221, 0x7604, R146 ;  /* 0x00007604dddd7816 */ /* 0x000fe20000000092 */
[----:B------:R-:W-:Y:S01]  /*5580*/  IMAD.WIDE.U32 R146, R147, 0x2, R154 ;  /* 0x0000000293927825 */ /* 0x000fe200078e009a */
[----:B------:R-:W-:Y:S01]  /*5590*/  PRMT R199, R199, 0x7604, R102 ;  /* 0x00007604c7c77816 */ /* 0x000fe20000000066 */
[----:B------:R0:W-:Y:S01]  /*55a0*/  STG.E.U16 desc[UR4][R148.64], R197 ;  /* 0x000000c594007986 */ /* 0x0001e2000c101504 */
[----:B------:R-:W-:Y:S01]  /*55b0*/  F2FP.SATFINITE.E4M3.F32.PACK_AB_MERGE_C R126, RZ, R126, RZ ;  /* 0x0000007eff7e723e */ /* 0x000fe200048070ff */
[----:B------:R-:W-:Y:S01]  /*55c0*/  IMAD.WIDE.U32 R128, R129, 0x2, R154 ;  /* 0x0000000281807825 */ /* 0x000fe200078e009a */
[----:B------:R-:W-:Y:S01]  /*55d0*/  F2FP.SATFINITE.E4M3.F32.PACK_AB_MERGE_C R207, RZ, R120, RZ ;  /* 0x00000078ffcf723e */ /* 0x000fe200048070ff */
[----:B------:R0:W-:Y:S01]  /*55e0*/  STG.E.U16 desc[UR4][R146.64], R199 ;  /* 0x000000c792007986 */ /* 0x0001e2000c101504 */
[----:B------:R-:W-:Y:S01]  /*55f0*/  PRMT R201, R201, 0x7604, R138 ;  /* 0x00007604c9c97816 */ /* 0x000fe2000000008a */
[----:B------:R-:W-:Y:S01]  /*5600*/  IMAD.WIDE.U32 R138, R139, 0x2, R154 ;  /* 0x000000028b8a7825 */ /* 0x000fe200078e009a */
[----:B------:R-:W-:-:S02]  /*5610*/  F2FP.SATFINITE.E4M3.F32.PACK_AB_MERGE_C R124, RZ, R124, RZ ;  /* 0x0000007cff7c723e */ /* 0x000fc400048070ff */
[----:B------:R-:W-:Y:S01]  /*5620*/  F2FP.SATFINITE.E4M3.F32.PACK_AB_MERGE_C R209, RZ, R116, RZ ;  /* 0x00000074ffd1723e */ /* 0x000fe200048070ff */
[----:B------:R0:W-:Y:S01]  /*5630*/  STG.E.U16 desc[UR4][R144.64], R201 ;  /* 0x000000c990007986 */ /* 0x0001e2000c101504 */
[----:B------:R-:W-:Y:S01]  /*5640*/  PRMT R227, R227, 0x7604, R142 ;  /* 0x00007604e3e37816 */ /* 0x000fe2000000008e */
[----:B------:R-:W-:Y:S01]  /*5650*/  IMAD.WIDE.U32 R142, R143, 0x2, R154 ;  /* 0x000000028f8e7825 */ /* 0x000fe200078e009a */
[----:B------:R-:W-:Y:S02]  /*5660*/  PRMT R203, R203, 0x7604, R134 ;  /* 0x00007604cbcb7816 */ /* 0x000fe40000000086 */
[----:B------:R-:W-:Y:S01]  /*5670*/  PRMT R205, R205, 0x7604, R130 ;  /* 0x00007604cdcd7816 */ /* 0x000fe20000000082 */
[----:B------:R-:W-:Y:S01]  /*5680*/  IMAD.WIDE.U32 R134, R135, 0x2, R154 ;  /* 0x0000000287867825 */ /* 0x000fe200078e009a */
[----:B------:R-:W-:Y:S01]  /*5690*/  PRMT R207, R207, 0x7604, R126 ;  /* 0x00007604cfcf7816 */ /* 0x000fe2000000007e */
[----:B------:R0:W-:Y:S01]  /*56a0*/  STG.E.U16 desc[UR4][R142.64], R203 ;  /* 0x000000cb8e007986 */ /* 0x0001e2000c101504 */
[----:B------:R-:W-:Y:S01]  /*56b0*/  F2FP.SATFINITE.E4M3.F32.PACK_AB_MERGE_C R112, RZ, R112, RZ ;  /* 0x00000070ff70723e */ /* 0x000fe200048070ff */
        /* <DEDUP_REMOVED lines=37> */
[----:B------:R-:W-:Y:S01]  /*5910*/  F2FP.SATFINITE.E4M3.F32.PACK_AB_MERGE_C R196, RZ, R196, RZ ;  /* 0x000000c4ffc4723e */ /* 0x000fe200048070ff */
        /* <DEDUP_REMOVED lines=20> */
[----:B------:R-:W-:Y:S02]  /*5a60*/  IMAD.WIDE.U32 R154, R192, 0x2, R154 ;  /* 0x00000002c09a7825 */ /* 0x000fe400078e009a */
[----:B------:R0:W-:Y:S04]  /*5a70*/  STG.E.U16 desc[UR4][R108.64], R237 ;  /* 0x000000ed6c007986 */ /* 0x0001e8000c101504 */
[----:B------:R0:W-:Y:S04]  /*5a80*/  STG.E.U16 desc[UR4][R106.64], R239 ;  /* 0x000000ef6a007986 */ /* 0x0001e8000c101504 */
[----:B------:R0:W-:Y:S04]  /*5a90*/  STG.E.U16 desc[UR4][R104.64], R241 ;  /* 0x000000f168007986 */ /* 0x0001e8000c101504 */
[----:B------:R0:W-:Y:S04]  /*5aa0*/  STG.E.U16 desc[UR4][R102.64], R243 ;  /* 0x000000f366007986 */ /* 0x0001e8000c101504 */
[----:B------:R0:W-:Y:S04]  /*5ab0*/  STG.E.U16 desc[UR4][R100.64], R245 ;  /* 0x000000f564007986 */ /* 0x0001e8000c101504 */
[----:B------:R0:W-:Y:S04]  /*5ac0*/  STG.E.U16 desc[UR4][R98.64], R247 ;  /* 0x000000f762007986 */ /* 0x0001e8000c101504 */
[----:B------:R0:W-:Y:S04]  /*5ad0*/  STG.E.U16 desc[UR4][R96.64], R249 ;  /* 0x000000f960007986 */ /* 0x0001e8000c101504 */
[----:B------:R0:W-:Y:S01]  /*5ae0*/  STG.E.U16 desc[UR4][R154.64], R251 ;  /* 0x000000fb9a007986 */ /* 0x0001e2000c101504 */
[----:B------:R-:W-:Y:S05]  /*5af0*/  @!P0 BRA `(.L_x_12329) ;  /* 0xffffffb400e08947 */ /* 0x000fea000383ffff */
.L_x_12313:
        /* <DEDUP_REMOVED lines=15> */
.L_x_12354:
[----:B------:R-:W-:Y:S01]  /*5bf0*/  ISETP.NE.AND P0, PT, R5, RZ, PT ;  /* 0x000000ff0500720c */ /* 0x000fe20003f05270 */
[----:B------:R-:W-:Y:S05]  /*5c00*/  WARPSYNC.ALL ;  /* 0x0000000000007948 */ /* 0x000fea0003800000 */
[----:B--2---:R-:W-:Y:S01]  /*5c10*/  FMNMX R11, R6, R11, !PT ;  /* 0x0000000b060b7209 */ /* 0x004fe20007800000 */
[----:B------:R-:W-:Y:S01]  /*5c20*/  BSSY B0, `(.L_x_12332) ;  /* 0x000001a000007945 */ /* 0x000fe20003800000 */
[----:B------:R-:W-:-:S05]  /*5c30*/  HFMA2.MMA R7, -RZ, RZ, 0, 0 ;  /* 0x00000000ff077435 */ /* 0x000fca00000001ff */
[----:B------:R-:W2:Y:S01]  /*5c40*/  @!P0 S2R R8, SR_CgaCtaId ;  /* 0x0000000000088919 */ /* 0x000ea20000008800 */
[----:B------:R-:W-:Y:S02]  /*5c50*/  @!P0 MOV R5, 0x400 ;  /* 0x0000040000058802 */ /* 0x000fe40000000f00 */
[----:B------:R-:W-:-:S04]  /*5c60*/  @!P0 SHF.R.U32.HI R4, RZ, 0x3, R3 ;  /* 0x00000003ff048819 */ /* 0x000fc80000011603 */
[----:B------:R-:W-:Y:S02]  /*5c70*/  @!P0 LOP3.LUT R4, R4, 0x1ffffffc, RZ, 0xc0, !PT ;  /* 0x1ffffffc04048812 */ /* 0x000fe400078ec0ff */
[----:B--2---:R-:W-:-:S04]  /*5c80*/  @!P0 LEA R5, R8, R5, 0x18 ;  /* 0x0000000508058211 */ /* 0x004fc800078ec0ff */
[----:B------:R-:W-:Y:S02]  /*5c90*/  @!P0 IADD3 R4, R4, R5, RZ ;  /* 0x0000000504048210 */ /* 0x000fe40007ffe0ff */
[----:B------:R-:W-:-:S03]  /*5ca0*/  SHF.R.U32.HI R5, RZ, 0x5, R3 ;  /* 0x00000005ff057819 */ /* 0x000fc60000011603 */
[----:B------:R2:W-:Y:S01]  /*5cb0*/  @!P0 STS [R4], R11 ;  /* 0x0000000b04008388 */ /* 0x0005e20000000800 */
[----:B------:R-:W-:Y:S01]  /*5cc0*/  BAR.SYNC.DEFER_BLOCKING 0x0 ;  /* 0x0000000000007b1d */ /* 0x000fe20000010000 */
[----:B------:R-:W-:-:S13]  /*5cd0*/  ISETP.NE.AND P0, PT, R5, RZ, PT ;  /* 0x000000ff0500720c */ /* 0x000fda0003f05270 */
[----:B--2---:R-:W-:Y:S05]  /*5ce0*/  @P0 BRA `(.L_x_12333) ;  /* 0x0000000000340947 */ /* 0x004fea0003800000 */
        /* <DEDUP_REMOVED lines=12> */
.L_x_12357:
[----:B--2---:R-:W-:-:S07]  /*5db0*/  FMNMX R7, R5, R6, !PT ;  /* 0x0000000605077209 */ /* 0x004fce0007800000 */
.L_x_12333:
[----:B------:R-:W-:Y:S05]  /*5dc0*/  BSYNC B0 ;  /* 0x0000000000007941 */ /* 0x000fea0003800000 */
.L_x_12332:
[----:B------:R-:W-:Y:S01]  /*5dd0*/  ISETP.NE.AND P0, PT, R3, RZ, PT ;  /* 0x000000ff0300720c */ /* 0x000fe20003f05270 */
[----:B------:R-:W-:-:S12]  /*5de0*/  BSSY B0, `(.L_x_12330) ;  /* 0x0000004000007945 */ /* 0x000fd80003800000 */
[----:B------:R-:W-:Y:S05]  /*5df0*/  @P0 BRA `(.L_x_12335) ;  /* 0x0000000000080947 */ /* 0x000fea0003800000 */
[----:B-1----:R-:W1:Y:S02]  /*5e00*/  LDC.64 R4, c[0x0][0x288] ;  /* 0x0000a200ff047b82 */ /* 0x002e640000000a00 */
[----:B-1----:R2:W-:Y:S02]  /*5e10*/  REDG.E.MAX.S32.STRONG.GPU desc[UR4][R4.64], R7 ;  /* 0x000000070400798e */ /* 0x0025e4000d10e384 */
.L_x_12335:
[----:B------:R-:W-:Y:S05]  /*5e20*/  BSYNC B0 ;  /* 0x0000000000007941 */ /* 0x000fea0003800000 */
.L_x_12330:
        /* <DEDUP_REMOVED lines=12> */
[----:B-12---:R-:W-:Y:S05]  /*5ef0*/  CALL.REL.NOINC `($__internal_194_$__cuda_sm20_rcp_rn_f32_slowpath) ;  /* 0x0000000c00f07944 */ /* 0x006fea0003c00000 */
[----:B------:R-:W-:Y:S01]  /*5f00*/  MOV R5, R198 ;  /* 0x000000c600057202 */ /* 0x000fe20000000f00 */
[----:B------:R-:W-:Y:S06]  /*5f10*/  BRA `(.L_x_12337) ;  /* 0x0000000000107947 */ /* 0x000fec0003800000 */
.L_x_12336:
[----:B-12---:R-:W1:Y:S02]  /*5f20*/  MUFU.RCP R5, R0 ;  /* 0x0000000000057308 */ /* 0x006e640000001000 */
[----:B-1----:R-:W-:-:S04]  /*5f30*/  FFMA R2, R5, R0, -1 ;  /* 0xbf80000005027423 */ /* 0x002fc80000000000 */
[----:B------:R-:W-:-:S04]  /*5f40*/  FADD.FTZ R2, -R2, -RZ ;  /* 0x800000ff02027221 */ /* 0x000fc80000010100 */
[----:B------:R-:W-:-:S07]  /*5f50*/  FFMA R5, R5, R2, R5 ;  /* 0x0000000205057223 */ /* 0x000fce0000000005 */
.L_x_12337:
[----:B------:R-:W1:Y:S02]  /*5f60*/  LDC.64 R2, c[0x0][0x280] ;  /* 0x0000a000ff027b82 */ /* 0x000e640000000a00 */
[----:B-1----:R-:W-:Y:S01]  /*5f70*/  STG.E desc[UR4][R2.64], R5 ;  /* 0x0000000502007986 */ /* 0x002fe2000c101904 */
[----:B------:R-:W-:Y:S05]  /*5f80*/  EXIT ;  /* 0x000000000000794d */ /* 0x000fea0003800000 */
.L_x_12314:
[----:B------:R-:W-:Y:S01]  /*5f90*/  HFMA2.MMA R198, -RZ, RZ, 0, 5.9604644775390625e-08 ;  /* 0x00000001ffc67435 */ /* 0x000fe200000001ff */
[----:B------:R-:W-:Y:S02]  /*5fa0*/  MOV R103, R192 ;  /* 0x000000c000677202 */ /* 0x000fe40000000f00 */
[----:B------:R-:W-:Y:S02]  /*5fb0*/  MOV R200, 0x1f ;  /* 0x0000001f00c87802 */ /* 0x000fe40000000f00 */
[----:B------:R-:W-:-:S07]  /*5fc0*/  MOV R196, 0xffffffff ;  /* 0xffffffff00c47802 */ /* 0x000fce0000000f00 */
[----:B-----5:R-:W-:Y:S05]  /*5fd0*/  WARPSYNC.COLLECTIVE R196, `(.L_x_12338) ;  /* 0x00000000c4087348 */ /* 0x020fea0003c00000 */
[----:B------:R0:W1:Y:S02]  /*5fe0*/  SHFL.BFLY P0, R194, R103, R198, R200 ;  /* 0x0c0000c667c27389 */ /* 0x00006400000000c8 */
[----:B01---5:R-:W-:Y:S01]  /*5ff0*/  ENDCOLLECTIVE ;  /* 0x000000000000791b */ /* 0x023fe20003800000 */
.L_x_12338:
[----:B------:R-:W-:Y:S01]  /*6000*/  HFMA2.MMA R198, -RZ, RZ, 0, 1.1920928955078125e-07 ;  /* 0x00000002ffc67435 */ /* 0x000fe200000001ff */
[----:B------:R-:W-:-:S05]  /*6010*/  MOV R97, R194 ;  /* 0x000000c200617202 */ /* 0x000fca0000000f00 */
[----:B------:R-:W-:-:S05]  /*6020*/  FADD R99, R192, R97 ;  /* 0x00000061c0637221 */ /* 0x000fca0000000000 */
[----:B------:R-:W-:-:S07]  /*6030*/  MOV R103, R99 ;  /* 0x0000006300677202 */ /* 0x000fce0000000f00 */
[----:B------:R-:W-:Y:S05]  /*6040*/  WARPSYNC.COLLECTIVE R196, `(.L_x_12339) ;  /* 0x00000000c4087348 */ /* 0x000fea0003c00000 */
[----:B------:R0:W1:Y:S02]  /*6050*/  SHFL.BFLY P0, R194, R103, R198, R200 ;  /* 0x0c0000c667c27389 */ /* 0x00006400000000c8 */
[----:B01----:R-:W-:Y:S01]  /*6060*/  ENDCOLLECTIVE ;  /* 0x000000000000791b */ /* 0x003fe20003800000 */
.L_x_12339:
[----:B------:R-:W-:Y:S01]  /*6070*/  HFMA2.MMA R198, -RZ, RZ, 0, 2.384185791015625e-07 ;  /* 0x00000004ffc67435 */ /* 0x000fe200000001ff */
[----:B------:R-:W-:-:S05]  /*6080*/  MOV R96, R194 ;  /* 0x000000c200607202 */ /* 0x000fca0000000f00 */
[----:B------:R-:W-:-:S05]  /*6090*/  FADD R101, R99, R96 ;  /* 0x0000006063657221 */ /* 0x000fca0000000000 */
[----:B------:R-:W-:-:S07]  /*60a0*/  MOV R103, R101 ;  /* 0x0000006500677202 */ /* 0x000fce0000000f00 */
[----:B------:R-:W-:Y:S05]  /*60b0*/  WARPSYNC.COLLECTIVE R196, `(.L_x_12340) ;  /* 0x00000000c4087348 */ /* 0x000fea0003c00000 */
[----:B------:R0:W1:Y:S02]  /*60c0*/  SHFL.BFLY P0, R194, R103, R198, R200 ;  /* 0x0c0000c667c27389 */ /* 0x00006400000000c8 */
[----:B01----:R-:W-:Y:S01]  /*60d0*/  ENDCOLLECTIVE ;  /* 0x000000000000791b */ /* 0x003fe20003800000 */
.L_x_12340:
[----:B------:R-:W-:Y:S01]  /*60e0*/  HFMA2.MMA R198, -RZ, RZ, 0, 4.76837158203125e-07 ;  /* 0x00000008ffc67435 */ /* 0x000fe200000001ff */
[----:B------:R-:W-:-:S05]  /*60f0*/  MOV R96, R194 ;  /* 0x000000c200607202 */ /* 0x000fca0000000f00 */
[----:B------:R-:W-:-:S05]  /*6100*/  FADD R102, R101, R96 ;  /* 0x0000006065667221 */ /* 0x000fca0000000000 */
[----:B------:R-:W-:-:S07]  /*6110*/  MOV R103, R102 ;  /* 0x0000006600677202 */ /* 0x000fce0000000f00 */
[----:B------:R-:W-:Y:S05]  /*6120*/  WARPSYNC.COLLECTIVE R196, `(.L_x_12341) ;  /* 0x00000000c4087348 */ /* 0x000fea0003c00000 */
[----:B------:R0:W1:Y:S02]  /*6130*/  SHFL.BFLY P0, R194, R103, R198, R200 ;  /* 0x0c0000c667c27389 */ /* 0x00006400000000c8 */
[----:B01----:R-:W-:Y:S01]  /*6140*/  ENDCOLLECTIVE ;  /* 0x000000000000791b */ /* 0x003fe20003800000 */
.L_x_12341:
[----:B------:R-:W-:Y:S01]  /*6150*/  HFMA2.MMA R198, -RZ, RZ, 0, 9.5367431640625e-07 ;  /* 0x00000010ffc67435 */ /* 0x000fe200000001ff */
[----:B------:R-:W-:-:S05]  /*6160*/  MOV R97, R194 ;  /* 0x000000c200617202 */ /* 0x000fca0000000f00 */
[----:B------:R-:W-:-:S07]  /*6170*/  FADD R103, R102, R97 ;  /* 0x0000006166677221 */ /* 0x000fce0000000000 */
[----:B------:R-:W-:Y:S05]  /*6180*/  WARPSYNC.COLLECTIVE R196, `(.L_x_12342) ;  /* 0x00000000c4087348 */ /* 0x000fea0003c00000 */
[----:B------:R0:W1:Y:S02]  /*6190*/  SHFL.BFLY P0, R194, R103, R198, R200 ;  /* 0x0c0000c667c27389 */ /* 0x00006400000000c8 */
[----:B01----:R-:W-:Y:S01]  /*61a0*/  ENDCOLLECTIVE ;  /* 0x000000000000791b */ /* 0x003fe20003800000 */
.L_x_12342:
        /* <DEDUP_REMOVED lines=128> */
.L_x_12343:
[----:B------:R-:W-:Y:S01]  /*69b0*/  HFMA2.MMA R198, -RZ, RZ, 0, 1.1920928955078125e-07 ;  /* 0x00000002ffc67435 */ /* 0x000fe200000001ff */
[----:B------:R-:W-:-:S05]  /*69c0*/  MOV R102, R194 ;  /* 0x000000c200667202 */ /* 0x000fca0000000f00 */
[----:B------:R-:W-:-:S05]  /*69d0*/  FADD R102, R97, R102 ;  /* 0x0000006661667221 */ /* 0x000fca0000000000 */
[----:B------:R-:W-:-:S07]  /*69e0*/  MOV R103, R102 ;  /* 0x0000006600677202 */ /* 0x000fce0000000f00 */
[----:B------:R-:W-:Y:S05]  /*69f0*/  WARPSYNC.COLLECTIVE R196, `(.L_x_12344) ;  /* 0x00000000c4087348 */ /* 0x000fea0003c00000 */
[----:B------:R0:W1:Y:S02]  /*6a00*/  SHFL.BFLY P0, R194, R103, R198, R200 ;  /* 0x0c0000c667c27389 */ /* 0x00006400000000c8 */
[----:B01----:R-:W-:Y:S01]  /*6a10*/  ENDCOLLECTIVE ;  /* 0x000000000000791b */ /* 0x003fe20003800000 */
.L_x_12344:
[----:B------:R-:W-:Y:S01]  /*6a20*/  HFMA2.MMA R198, -RZ, RZ, 0, 2.384185791015625e-07 ;  /* 0x00000004ffc67435 */ /* 0x000fe200000001ff */
[----:B------:R-:W-:-:S05]  /*6a30*/  MOV R99, R194 ;  /* 0x000000c200637202 */ /* 0x000fca0000000f00 */
[----:B------:R-:W-:-:S05]  /*6a40*/  FADD R99, R102, R99 ;  /* 0x0000006366637221 */ /* 0x000fca0000000000 */
[----:B------:R-:W-:-:S07]  /*6a50*/  MOV R103, R99 ;  /* 0x0000006300677202 */ /* 0x000fce0000000f00 */
[----:B------:R-:W-:Y:S05]  /*6a60*/  WARPSYNC.COLLECTIVE R196, `(.L_x_12345) ;  /* 0x00000000c4087348 */ /* 0x000fea0003c00000 */
[----:B------:R0:W1:Y:S02]  /*6a70*/  SHFL.BFLY P0, R194, R103, R198, R200 ;  /* 0x0c0000c667c27389 */ /* 0x00006400000000c8 */
[----:B01----:R-:W-:Y:S01]  /*6a80*/  ENDCOLLECTIVE ;  /* 0x000000000000791b */ /* 0x003fe20003800000 */
.L_x_12345:
[----:B------:R-:W-:Y:S01]  /*6a90*/  HFMA2.MMA R198, -RZ, RZ, 0, 4.76837158203125e-07 ;  /* 0x00000008ffc67435 */ /* 0x000fe200000001ff */
[----:B------:R-:W-:-:S05]  /*6aa0*/  MOV R192, R194 ;  /* 0x000000c200c07202 */ /* 0x000fca0000000f00 */
[----:B------:R-:W-:-:S05]  /*6ab0*/  FADD R192, R99, R192 ;  /* 0x000000c063c07221 */ /* 0x000fca0000000000 */
[----:B------:R-:W-:-:S07]  /*6ac0*/  MOV R103, R192 ;  /* 0x000000c000677202 */ /* 0x000fce0000000f00 */
[----:B------:R-:W-:Y:S05]  /*6ad0*/  WARPSYNC.COLLECTIVE R196, `(.L_x_12346) ;  /* 0x00000000c4087348 */ /* 0x000fea0003c00000 */
[----:B------:R0:W1:Y:S02]  /*6ae0*/  SHFL.BFLY P0, R194, R103, R198, R200 ;  /* 0x0c0000c667c27389 */ /* 0x00006400000000c8 */
[----:B01----:R-:W-:Y:S01]  /*6af0*/  ENDCOLLECTIVE ;  /* 0x000000000000791b */ /* 0x003fe20003800000 */
.L_x_12346:
[----:B------:R-:W-:Y:S01]  /*6b00*/  HFMA2.MMA R198, -RZ, RZ, 0, 9.5367431640625e-07 ;  /* 0x00000010ffc67435 */ /* 0x000fe200000001ff */
[----:B------:R-:W-:-:S05]  /*6b10*/  MOV R101, R194 ;  /* 0x000000c200657202 */ /* 0x000fca0000000f00 */
[----:B------:R-:W-:-:S05]  /*6b20*/  FADD R101, R192, R101 ;  /* 0x00000065c0657221 */ /* 0x000fca0000000000 */
[----:B------:R-:W-:-:S07]  /*6b30*/  MOV R103, R101 ;  /* 0x0000006500677202 */ /* 0x000fce0000000f00 */
[----:B------:R-:W-:Y:S05]  /*6b40*/  WARPSYNC.COLLECTIVE R196, `(.L_x_12347) ;  /* 0x00000000c4087348 */ /* 0x000fea0003c00000 */
[----:B------:R0:W1:Y:S02]  /*6b50*/  SHFL.BFLY P0, R194, R103, R198, R200 ;  /* 0x0c0000c667c27389 */ /* 0x00006400000000c8 */
[----:B01----:R-:W-:Y:S01]  /*6b60*/  ENDCOLLECTIVE ;  /* 0x000000000000791b */ /* 0x003fe20003800000 */
.L_x_12347:
[----:B------:R-:W-:Y:S05]  /*6b70*/  BRA `(.L_x_12348) ;  /* 0xffffffbc00647947 */ /* 0x000fea000383ffff */
.L_x_12331:
[----:B------:R-:W-:Y:S01]  /*6b80*/  HFMA2.MMA R10, -RZ, RZ, 0, 9.5367431640625e-07 ;  /* 0x00000010ff0a7435 */ /* 0x000fe200000001ff */
[----:B------:R-:W-:Y:S02]  /*6b90*/  MOV R13, R8 ;  /* 0x00000008000d7202 */ /* 0x000fe40000000f00 */
[----:B------:R-:W-:Y:S02]  /*6ba0*/  MOV R15, 0x1f ;  /* 0x0000001f000f7802 */ /* 0x000fe40000000f00 */
[----:B------:R-:W-:-:S07]  /*6bb0*/  MOV R196, 0xffffffff ;  /* 0xffffffff00c47802 */ /* 0x000fce0000000f00 */
[----:B0----5:R-:W-:Y:S05]  /*6bc0*/  WARPSYNC.COLLECTIVE R196, `(.L_x_12349) ;  /* 0x00000000c4087348 */ /* 0x021fea0003c00000 */
[----:B------:R1:W2:Y:S02]  /*6bd0*/  SHFL.DOWN P0, R11, R13, R10, R15 ;  /* 0x0800000a0d0b7389 */ /* 0x0002a4000000000f */
[----:B012--5:R-:W-:Y:S01]  /*6be0*/  ENDCOLLECTIVE ;  /* 0x000000000000791b */ /* 0x027fe20003800000 */
.L_x_12349:
[----:B------:R-:W-:Y:S01]  /*6bf0*/  HFMA2.MMA R10, -RZ, RZ, 0, 4.76837158203125e-07 ;  /* 0x00000008ff0a7435 */ /* 0x000fe200000001ff */
[----:B------:R-:W-:-:S04]  /*6c00*/  MOV R7, R11 ;  /* 0x0000000b00077202 */ /* 0x000fc80000000f00 */
[----:B------:R-:W-:-:S04]  /*6c10*/  FMNMX R7, R7, R8, !PT ;  /* 0x0000000807077209 */ /* 0x000fc80007800000 */
[----:B------:R-:W-:-:S07]  /*6c20*/  MOV R13, R7 ;  /* 0x00000007000d7202 */ /* 0x000fce0000000f00 */
[----:B------:R-:W-:Y:S05]  /*6c30*/  WARPSYNC.COLLECTIVE R196, `(.L_x_12350) ;  /* 0x00000000c4087348 */ /* 0x000fea0003c00000 */
[----:B------:R0:W1:Y:S02]  /*6c40*/  SHFL.DOWN P0, R11, R13, R10, R15 ;  /* 0x0800000a0d0b7389 */ /* 0x000064000000000f */
[----:B01----:R-:W-:Y:S01]  /*6c50*/  ENDCOLLECTIVE ;  /* 0x000000000000791b */ /* 0x003fe20003800000 */
.L_x_12350:
[----:B------:R-:W-:Y:S01]  /*6c60*/  HFMA2.MMA R10, -RZ, RZ, 0, 2.384185791015625e-07 ;  /* 0x00000004ff0a7435 */ /* 0x000fe200000001ff */
[----:B------:R-:W-:-:S04]  /*6c70*/  MOV R4, R11 ;  /* 0x0000000b00047202 */ /* 0x000fc80000000f00 */
[----:B------:R-:W-:-:S04]  /*6c80*/  FMNMX R4, R7, R4, !PT ;  /* 0x0000000407047209 */ /* 0x000fc80007800000 */
[----:B------:R-:W-:-:S07]  /*6c90*/  MOV R13, R4 ;  /* 0x00000004000d7202 */ /* 0x000fce0000000f00 */
[----:B------:R-:W-:Y:S05]  /*6ca0*/  WARPSYNC.COLLECTIVE R196, `(.L_x_12351) ;  /* 0x00000000c4087348 */ /* 0x000fea0003c00000 */
[----:B------:R0:W1:Y:S02]  /*6cb0*/  SHFL.DOWN P0, R11, R13, R10, R15 ;  /* 0x0800000a0d0b7389 */ /* 0x000064000000000f */
[----:B01----:R-:W-:Y:S01]  /*6cc0*/  ENDCOLLECTIVE ;  /* 0x000000000000791b */ /* 0x003fe20003800000 */
.L_x_12351:
[----:B------:R-:W-:Y:S01]  /*6cd0*/  HFMA2.MMA R10, -RZ, RZ, 0, 1.1920928955078125e-07 ;  /* 0x00000002ff0a7435 */ /* 0x000fe200000001ff */
[----:B------:R-:W-:-:S04]  /*6ce0*/  MOV R9, R11 ;  /* 0x0000000b00097202 */ /* 0x000fc80000000f00 */
[----:B------:R-:W-:-:S04]  /*6cf0*/  FMNMX R9, R4, R9, !PT ;  /* 0x0000000904097209 */ /* 0x000fc80007800000 */
[----:B------:R-:W-:-:S07]  /*6d00*/  MOV R13, R9 ;  /* 0x00000009000d7202 */ /* 0x000fce0000000f00 */
[----:B------:R-:W-:Y:S05]  /*6d10*/  WARPSYNC.COLLECTIVE R196, `(.L_x_12352) ;  /* 0x00000000c4087348 */ /* 0x000fea0003c00000 */
[----:B------:R0:W1:Y:S02]  /*6d20*/  SHFL.DOWN P0, R11, R13, R10, R15 ;  /* 0x0800000a0d0b7389 */ /* 0x000064000000000f */
[----:B01----:R-:W-:Y:S01]  /*6d30*/  ENDCOLLECTIVE ;  /* 0x000000000000791b */ /* 0x003fe20003800000 */
.L_x_12352:
[----:B------:R-:W-:Y:S01]  /*6d40*/  HFMA2.MMA R10, -RZ, RZ, 0, 5.9604644775390625e-08 ;  /* 0x00000001ff0a7435 */ /* 0x000fe200000001ff */
[----:B------:R-:W-:-:S04]  /*6d50*/  MOV R6, R11 ;  /* 0x0000000b00067202 */ /* 0x000fc80000000f00 */
[----:B------:R-:W-:-:S04]  /*6d60*/  FMNMX R6, R9, R6, !PT ;  /* 0x0000000609067209 */ /* 0x000fc80007800000 */
[----:B------:R-:W-:-:S07]  /*6d70*/  MOV R13, R6 ;  /* 0x00000006000d7202 */ /* 0x000fce0000000f00 */
[----:B------:R-:W-:Y:S05]  /*6d80*/  WARPSYNC.COLLECTIVE R196, `(.L_x_12353) ;  /* 0x00000000c4087348 */ /* 0x000fea0003c00000 */
[----:B------:R0:W1:Y:S02]  /*6d90*/  SHFL.DOWN P0, R11, R13, R10, R15 ;  /* 0x0800000a0d0b7389 */ /* 0x000064000000000f */
[----:B01----:R-:W-:Y:S01]  /*6da0*/  ENDCOLLECTIVE ;  /* 0x000000000000791b */ /* 0x003fe20003800000 */
.L_x_12353:
[----:B------:R-:W-:Y:S05]  /*6db0*/  BRA `(.L_x_12354) ;  /* 0xffffffec008c7947 */ /* 0x000fea000383ffff */
.L_x_12334:
[----:B------:R-:W-:Y:S01]  /*6dc0*/  HFMA2.MMA R10, -RZ, RZ, 0, 1.1920928955078125e-07 ;  /* 0x00000002ff0a7435 */ /* 0x000fe200000001ff */
[----:B--2---:R-:W-:Y:S02]  /*6dd0*/  MOV R13, R4 ;  /* 0x00000004000d7202 */ /* 0x004fe40000000f00 */
[----:B------:R-:W-:Y:S02]  /*6de0*/  MOV R15, 0x1f ;  /* 0x0000001f000f7802 */ /* 0x000fe40000000f00 */
[----:B------:R-:W-:-:S07]  /*6df0*/  MOV R196, 0xffffffff ;  /* 0xffffffff00c47802 */ /* 0x000fce0000000f00 */
[----:B01---5:R-:W-:Y:S05]  /*6e00*/  WARPSYNC.COLLECTIVE R196, `(.L_x_12355) ;  /* 0x00000000c4087348 */ /* 0x023fea0003c00000 */
[----:B------:R2:W3:Y:S02]  /*6e10*/  SHFL.DOWN P0, R11, R13, R10, R15 ;  /* 0x0800000a0d0b7389 */ /* 0x0004e4000000000f */
[----:B0123-5:R-:W-:Y:S01]  /*6e20*/  ENDCOLLECTIVE ;  /* 0x000000000000791b */ /* 0x02ffe20003800000 */
.L_x_12355:
[----:B------:R-:W-:Y:S01]  /*6e30*/  HFMA2.MMA R10, -RZ, RZ, 0, 5.9604644775390625e-08 ;  /* 0x00000001ff0a7435 */ /* 0x000fe200000001ff */
[----:B------:R-:W-:-:S04]  /*6e40*/  MOV R5, R11 ;  /* 0x0000000b00057202 */ /* 0x000fc80000000f00 */
[----:B------:R-:W-:-:S04]  /*6e50*/  FMNMX R5, R5, R4, !PT ;  /* 0x0000000405057209 */ /* 0x000fc80007800000 */
[----:B------:R-:W-:-:S07]  /*6e60*/  MOV R13, R5 ;  /* 0x00000005000d7202 */ /* 0x000fce0000000f00 */
[----:B------:R-:W-:Y:S05]  /*6e70*/  WARPSYNC.COLLECTIVE R196, `(.L_x_12356) ;  /* 0x00000000c4087348 */ /* 0x000fea0003c00000 */
[----:B------:R0:W1:Y:S02]  /*6e80*/  SHFL.DOWN P0, R11, R13, R10, R15 ;  /* 0x0800000a0d0b7389 */ /* 0x000064000000000f */
[----:B01----:R-:W-:Y:S01]  /*6e90*/  ENDCOLLECTIVE ;  /* 0x000000000000791b */ /* 0x003fe20003800000 */
.L_x_12356:
[----:B------:R-:W-:Y:S01]  /*6ea0*/  MOV R6, R11 ;  /* 0x0000000b00067202 */ /* 0x000fe20000000f00 */
[----:B------:R-:W-:Y:S06]  /*6eb0*/  BRA `(.L_x_12357) ;  /* 0xffffffec00bc7947 */ /* 0x000fec000383ffff */
        .weak           $__internal_194_$__cuda_sm20_rcp_rn_f32_slowpath
        .type           $__internal_194_$__cuda_sm20_rcp_rn_f32_slowpath,@function
        .size           $__internal_194_$__cuda_sm20_rcp_rn_f32_slowpath,(.L_x_14530 - $__internal_194_$__cuda_sm20_rcp_rn_f32_slowpath)
$__internal_194_$__cuda_sm20_rcp_rn_f32_slowpath:
        /* <DEDUP_REMOVED lines=15> */
.L_x_12359:
        /* <DEDUP_REMOVED lines=33> */
.L_x_12361:
[----:B------:R0:W1:Y:S02]  /*71c0*/  MUFU.RCP R198, R96 ;  /* 0x0000006000c67308 */ /* 0x0000640000001000 */
.L_x_12360:
[----:B------:R-:W-:Y:S05]  /*71d0*/  BSYNC B1 ;  /* 0x0000000000017941 */ /* 0x000fea0003800000 */
.L_x_12358:
[----:B------:R-:W-:Y:S01]  /*71e0*/  HFMA2.MMA R97, -RZ, RZ, 0, 0 ;  /* 0x00000000ff617435 */ /* 0x000fe200000001ff */
[----:B0-----:R-:W-:-:S05]  /*71f0*/  MOV R96, R103 ;  /* 0x0000006700607202 */ /* 0x001fca0000000f00 */
[----:B-1----:R-:W-:Y:S05]  /*7200*/  RET.REL.NODEC R96 `(_ZN18transformer_engine13normalization19ln_fwd_tuned_kernelINS0_13Kernel_traitsI6__halfS3_13__nv_fp8_e4m3fjLj30720ELj4ELj1ELj4ELj4ENS0_18Kernel_traits_baseILj30720ES3_S3_S4_fjLj128EEEEEEEvNS0_19ForwardKernelParamsE) ;  /* 0xffffff8c607c7950 */ /* 0x002fea0003c3ffff */
.L_x_12362:
        /* <DEDUP_REMOVED lines=15> */
.L_x_14530:


//--------------------- .text._ZN18transformer_engine13normalization19ln_fwd_tuned_kernelINS0_13Kernel_traitsI6__halfS3_13__nv_fp8_e4m3fjLj25600ELj2ELj1ELj4ELj8ENS0_18Kernel_traits_baseILj25600ES3_S3_S4_fjLj128EEEEEEEvNS0_19ForwardKernelParamsE --------------------------
	.section	.text._ZN18transformer_engine13normalization19ln_fwd_tuned_kernelINS0_13Kernel_traitsI6__halfS3_13__nv_fp8_e4m3fjLj25600ELj2ELj1ELj4ELj8ENS0_18Kernel_traits_baseILj25600ES3_S3_S4_fjLj128EEEEEEEvNS0_19ForwardKernelParamsE,"ax",@progbits
	.align	128
        .global         _ZN18transformer_engine13normalization19ln_fwd_tuned_kernelINS0_13Kernel_traitsI6__halfS3_13__nv_fp8_e4m3fjLj25600ELj2ELj1ELj4ELj8ENS0_18Kernel_traits_baseILj25600ES3_S3_S4_fjLj128EEEEEEEvNS0_19ForwardKernelParamsE
        .type           _ZN18transformer_engine13normalization19ln_fwd_tuned_kernelINS0_13Kernel_traitsI6__halfS3_13__nv_fp8_e4m3fjLj25600ELj2ELj1ELj4ELj8ENS0_18Kernel_traits_baseILj25600ES3_S3_S4_fjLj128EEEEEEEvNS0_19ForwardKernelParamsE,@function
        .size           _ZN18transformer_engine13normalization19ln_fwd_tuned_kernelINS0_13Kernel_traitsI6__halfS3_13__nv_fp8_e4m3fjLj25600ELj2ELj1ELj4ELj8ENS0_18Kernel_traits_baseILj25600ES3_S3_S4_fjLj128EEEEEEEvNS0_19ForwardKernelParamsE,(.L_x_14531 - _ZN18transformer_engine13normalization19ln_fwd_tuned_kernelINS0_13Kernel_traitsI6__halfS3_13__nv_fp8_e4m3fjLj25600ELj2ELj1ELj4ELj8ENS0_18Kernel_traits_baseILj25600ES3_S3_S4_fjLj128EEEEEEEvNS0_19ForwardKernelParamsE)
        .other          _ZN18transformer_engine13normalization19ln_fwd_tuned_kernelINS0_13Kernel_traitsI6__halfS3_13__nv_fp8_e4m3fjLj25600ELj2ELj1ELj4ELj8ENS0_18Kernel_traits_baseILj25600ES3_S3_S4_fjLj128EEEEEEEvNS0_19ForwardKernelParamsE,@"STO_CUDA_ENTRY STV_DEFAULT"
_ZN18transformer_engine13normalization19ln_fwd_tuned_kernelINS0_13Kernel_traitsI6__halfS3_13__nv_fp8_e4m3fjLj25600ELj2ELj1ELj4ELj8ENS0_18Kernel_traits_baseILj25600ES3_S3_S4_fjLj128EEEEEEEvNS0_19ForwardKernelParamsE:
.text._ZN18transformer_engine13normalization19ln_fwd_tuned_kernelINS0_13Kernel_traitsI6__halfS3_13__nv_fp8_e4m3fjLj25600ELj2ELj1ELj4ELj8ENS0_18Kernel_traits_baseILj25600ES3_S3_S4_fjLj128EEEEEEEvNS0_19ForwardKernelParamsE:
        /* <DEDUP_REMOVED lines=142> */
[----:B------:R1:W5:Y:S04]  /*08e0*/  LDG.E.64 R46, desc[UR8][R98.64] ;  /* 0x00000008622e7981 */ /* 0x000368000c1e1b00 */
[----:B------:R-:W5:Y:S04]  /*08f0*/  LDG.E.64 R60, desc[UR8][R60.64] ;  /* 0x000000083c3c7981 */ /* 0x000f68000c1e1b00 */
[----:B------:R1:W5:Y:S04]  /*0900*/  LDG.E.64 R48, desc[UR8][R100.64] ;  /* 0x0000000864307981 */ /* 0x000368000c1e1b00 */
[----:B------:R-:W5:Y:S04]  /*0910*/  LDG.E.64 R58, desc[UR8][R58.64] ;  /* 0x000000083a3a7981 */ /* 0x000f68000c1e1b00 */
[----:B------:R-:W5:Y:S04]  /*0920*/  LDG.E.64 R50, desc[UR8][R50.64] ;  /* 0x0000000832327981 */ /* 0x000f68000c1e1b00 */
[----:B------:R-:W5:Y:S04]  /*0930*/  LDG.E.64 R52, desc[UR8][R52.64] ;  /* 0x0000000834347981 */ /* 0x000f68000c1e1b00 */
[----:B------:R-:W5:Y:S04]  /*0940*/  LDG.E.64 R54, desc[UR8][R54.64] ;  /* 0x0000000836367981 */ /* 0x000f68000c1e1b00 */
[----:B------:R-:W5:Y:S01]  /*0950*/  LDG.E.64 R56, desc[UR8][R56.64] ;  /* 0x0000000838387981 */ /* 0x000f62000c1e1b00 */
[--C-:B--2---:R-:W-:Y:S01]  /*0960*/  SHF.R.U64 R146, R4, 0x10, R5.reuse ;  /* 0x0000001004927819 */ /* 0x104fe20000001205 */
[----:B------:R-:W-:Y:S01]  /*0970*/  HADD2.F32 R3, -RZ, R4.H0_H0 ;  /* 0x20000004ff037230 */ /* 0x000fe20000004100 */
[----:B------:R-:W-:Y:S01]  /*0980*/  SHF.R.U32.HI R145, RZ, 0x10, R5 ;  /* 0x00000010ff917819 */ /* 0x000fe20000011605 */
[----:B------:R-:W-:-:S02]  /*0990*/  HADD2.F32 R4, -RZ, R5.H0_H0 ;  /* 0x20000005ff047230 */ /* 0x000fc40000004100 */
[----:B---3--:R-:W-:Y:S02]  /*09a0*/  HADD2.F32 R5, -RZ, R6.H0_H0 ;  /* 0x20000006ff057230 */ /* 0x008fe40000004100 */
[----:B------:R-:W-:Y:S01]  /*09b0*/  HADD2.F32 R2, -RZ, R7.H0_H0 ;  /* 0x20000007ff027230 */ /* 0x000fe20000004100 */
[--C-:B------:R-:W-:Y:S02]  /*09c0*/  SHF.R.U64 R144, R6, 0x10, R7.reuse ;  /* 0x0000001006907819 */ /* 0x100fe40000001207 */
[----:B------:R-:W-:Y:S01]  /*09d0*/  SHF.R.U32.HI R143, RZ, 0x10, R7 ;  /* 0x00000010ff8f7819 */ /* 0x000fe20000011607 */
[----:B------:R-:W-:Y:S01]  /*09e0*/  STL [R1+0x104], R5 ;  /* 0x0001040501007387 */ /* 0x000fe20000100800 */
[----:B----4-:R-:W-:-:S03]  /*09f0*/  HADD2.F32 R7, -RZ, R10.H0_H0 ;  /* 0x2000000aff077230 */ /* 0x010fc60000004100 */
[----:B------:R2:W-:Y:S01]  /*0a00*/  STL [R1+0xfc], R2 ;  /* 0x0000fc0201007387 */ /* 0x0005e20000100800 */
[--C-:B-----5:R-:W-:Y:S01]  /*0a10*/  SHF.R.U64 R142, R8, 0x10, R9.reuse ;  /* 0x00000010088e7819 */ /* 0x120fe20000001209 */
[----:B------:R-:W-:Y:S01]  /*0a20*/  HADD2.F32 R6, -RZ, R9.H0_H0 ;  /* 0x20000009ff067230 */ /* 0x000fe20000004100 */
[----:B------:R-:W-:Y:S01]  /*0a30*/  SHF.R.U32.HI R141, RZ, 0x10, R9 ;  /* 0x00000010ff8d7819 */ /* 0x000fe20000011609 */
[----:B------:R-:W-:Y:S01]  /*0a40*/  STL [R1+0xf4], R7 ;  /* 0x0000f40701007387 */ /* 0x000fe20000100800 */
[----:B------:R-:W-:Y:S02]  /*0a50*/  HADD2.F32 R9, -RZ, R104.H0_H0 ;  /* 0x20000068ff097230 */ /* 0x000fe40000004100 */
[----:B--2---:R-:W-:Y:S01]  /*0a60*/  HADD2.F32 R2, -RZ, R11.H0_H0 ;  /* 0x2000000bff027230 */ /* 0x004fe20000004100 */
[--C-:B------:R-:W-:Y:S02]  /*0a70*/  SHF.R.U64 R140, R10, 0x10, R11.reuse ;  /* 0x000000100a8c7819 */ /* 0x100fe4000000120b */
[----:B------:R-:W-:-:S02]  /*0a80*/  SHF.R.U32.HI R139, RZ, 0x10, R11 ;  /* 0x00000010ff8b7819 */ /* 0x000fc4000001160b */
[----:B------:R2:W-:Y:S01]  /*0a90*/  STL [R1+0xec], R2 ;  /* 0x0000ec0201007387 */ /* 0x0005e20000100800 */
[----:B------:R-:W-:-:S03]  /*0aa0*/  HADD2.F32 R11, -RZ, R94.H0_H0 ;  /* 0x2000005eff0b7230 */ /* 0x000fc60000004100 */
[----:B------:R-:W-:Y:S01]  /*0ab0*/  STL [R1+0xe4], R9 ;  /* 0x0000e40901007387 */ /* 0x000fe20000100800 */
[----:B--2---:R-:W-:Y:S01]  /*0ac0*/  HADD2.F32 R2, -RZ, R105.H0_H0 ;  /* 0x20000069ff027230 */ /* 0x004fe20000004100 */
[----:B------:R-:W-:-:S04]  /*0ad0*/  SHF.R.U64 R130, R12, 0x10, R13 ;  /* 0x000000100c827819 */ /* 0x000fc8000000120d */
[----:B------:R2:W-:Y:S01]  /*0ae0*/  STL [R1+0xdc], R2 ;  /* 0x0000dc0201007387 */ /* 0x0005e20000100800 */
[----:B------:R-:W-:-:S03]  /*0af0*/  SHF.R.U32.HI R129, RZ, 0x10, R13 ;  /* 0x00000010ff817819 */ /* 0x000fc6000001160d */
[----:B------:R3:W-:Y:S01]  /*0b00*/  STL [R1+0xd4], R11 ;  /* 0x0000d40b01007387 */ /* 0x0007e20000100800 */
[----:B--2---:R-:W-:Y:S02]  /*0b10*/  HADD2.F32 R2, -RZ, R95.H0_H0 ;  /* 0x2000005fff027230 */ /* 0x004fe40000004100 */
[----:B---3--:R-:W-:Y:S02]  /*0b20*/  HADD2.F32 R11, -RZ, R12.H0_H0 ;  /* 0x2000000cff0b7230 */ /* 0x008fe40000004100 */
[----:B------:R-:W-:Y:S02]  /*0b30*/  HADD2.F32 R12, -RZ, R13.H0_H0 ;  /* 0x2000000dff0c7230 */ /* 0x000fe40000004100 */
[----:B------:R-:W-:Y:S01]  /*0b40*/  HADD2.F32 R13, -RZ, R92.H0_H0 ;  /* 0x2000005cff0d7230 */ /* 0x000fe20000004100 */
[----:B------:R2:W-:Y:S01]  /*0b50*/  STL [R1+0xcc], R2 ;  /* 0x0000cc0201007387 */ /* 0x0005e20000100800 */
[----:B------:R-:W-:-:S03]  /*0b60*/  SHF.R.U64 R126, R14, 0x10, R15 ;  /* 0x000000100e7e7819 */ /* 0x000fc6000000120f */
[----:B------:R3:W-:Y:S01]  /*0b70*/  STL [R1+0xc4], R13 ;  /* 0x0000c40d01007387 */ /* 0x0007e20000100800 */
[----:B------:R-:W-:Y:S01]  /*0b80*/  SHF.R.U32.HI R125, RZ, 0x10, R15 ;  /* 0x00000010ff7d7819 */ /* 0x000fe2000001160f */
[----:B--2---:R-:W-:Y:S02]  /*0b90*/  HADD2.F32 R2, -RZ, R93.H0_H0 ;  /* 0x2000005dff027230 */ /* 0x004fe40000004100 */
[----:B---3--:R-:W-:Y:S02]  /*0ba0*/  HADD2.F32 R13, -RZ, R14.H0_H0 ;  /* 0x2000000eff0d7230 */ /* 0x008fe40000004100 */
[----:B------:R-:W-:Y:S02]  /*0bb0*/  HADD2.F32 R14, -RZ, R15.H0_H0 ;  /* 0x2000000fff0e7230 */ /* 0x000fe40000004100 */
[----:B------:R-:W-:Y:S01]  /*0bc0*/  HADD2.F32 R15, -RZ, R72.H0_H0 ;  /* 0x20000048ff0f7230 */ /* 0x000fe20000004100 */
[----:B------:R2:W-:Y:S01]  /*0bd0*/  STL [R1+0xbc], R2 ;  /* 0x0000bc0201007387 */ /* 0x0005e20000100800 */
[----:B------:R-:W-:-:S02]  /*0be0*/  SHF.R.U64 R124, R72, 0x10, R73 ;  /* 0x00000010487c7819 */ /* 0x000fc40000001249 */
[----:B------:R-:W-:Y:S01]  /*0bf0*/  SHF.R.U32.HI R123, RZ, 0x10, R73 ;  /* 0x00000010ff7b7819 */ /* 0x000fe20000011649 */
[----:B------:R3:W-:Y:S01]  /*0c00*/  STL [R1+0xb4], R15 ;  /* 0x0000b40f01007387 */ /* 0x0007e20000100800 */
[--C-:B------:R-:W-:Y:S01]  /*0c10*/  SHF.R.U64 R72, R16, 0x10, R17.reuse ;  /* 0x0000001010487819 */ /* 0x100fe20000001211 */
[----:B--2---:R-:W-:Y:S01]  /*0c20*/  HADD2.F32 R2, -RZ, R73.H0_H0 ;  /* 0x20000049ff027230 */ /* 0x004fe20000004100 */
[----:B------:R-:W-:Y:S01]  /*0c30*/  SHF.R.U32.HI R73, RZ, 0x10, R17 ;  /* 0x00000010ff497819 */ /* 0x000fe20000011611 */
        /* <DEDUP_REMOVED lines=21> */
[----:B0-----:R-:W-:Y:S02]  /*0d90*/  HADD2.F32 R20, -RZ, R21.H0_H0 ;  /* 0x20000015ff147230 */ /* 0x001fe40000004100 */
[----:B------:R-:W-:Y:S01]  /*0da0*/  HADD2.F32 R21, -RZ, R78.H0_H0 ;  /* 0x2000004eff157230 */ /* 0x000fe20000004100 */
[----:B------:R0:W-:Y:S01]  /*0db0*/  STL [R1+0x8c], R2 ;  /* 0x00008c0201007387 */ /* 0x0001e20000100800 */
[----:B------:R-:W-:-:S02]  /*0dc0*/  SHF.R.U64 R118, R78, 0x10, R79 ;  /* 0x000000104e767819 */ /* 0x000fc4000000124f */
[----:B------:R-:W-:Y:S01]  /*0dd0*/  SHF.R.U32.HI R117, RZ, 0x10, R79 ;  /* 0x00000010ff757819 */ /* 0x000fe2000001164f */
[----:B------:R2:W-:Y:S01]  /*0de0*/  STL [R1+0x84], R21 ;  /* 0x0000841501007387 */ /* 0x0005e20000100800 */
[--C-:B------:R-:W-:Y:S01]  /*0df0*/  SHF.R.U64 R78, R22, 0x10, R23.reuse ;  /* 0x00000010164e7819 */ /* 0x100fe20000001217 */
[----:B0-----:R-:W-:Y:S01]  /*0e00*/  HADD2.F32 R2, -RZ, R79.H0_H0 ;  /* 0x2000004fff027230 */ /* 0x001fe20000004100 */
[----:B------:R-:W-:Y:S01]  /*0e10*/  SHF.R.U32.HI R79, RZ, 0x10, R23 ;  /* 0x00000010ff4f7819 */ /* 0x000fe20000011617 */
[----:B--2---:R-:W-:Y:S02]  /*0e20*/  HADD2.F32 R21, -RZ, R22.H0_H0 ;  /* 0x20000016ff157230 */ /* 0x004fe40000004100 */
[----:B------:R-:W-:Y:S02]  /*0e30*/  HADD2.F32 R22, -RZ, R23.H0_H0 ;  /* 0x20000017ff167230 */ /* 0x000fe40000004100 */
        /* <DEDUP_REMOVED lines=9> */
[----:B-1----:R-:W-:Y:S02]  /*0ed0*/  HADD2.F32 R24, -RZ, R25.H0_H0 ;  /* 0x20000019ff187230 */ /* 0x002fe40000004100 */
        /* <DEDUP_REMOVED lines=8> */
[----:B-1----:R-:W-:Y:S02]  /*0f60*/  HADD2.F32 R25, -RZ, R26.H0_H0 ;  /* 0x2000001aff197230 */ /* 0x002fe40000004100 */
        /* <DEDUP_REMOVED lines=23> */
[--C-:B------:R-:W-:Y:S01]  /*10e0*/  SHF.R.U64 R134, R106, 0x10, R107.reuse ;  /* 0x000000106a867819 */ /* 0x100fe2000000126b */
[----:B------:R-:W-:Y:S01]  /*10f0*/  HADD2.F32 R10, -RZ, R107.H0_H0 ;  /* 0x2000006bff0a7230 */ /* 0x000fe20000004100 */
[----:B------:R-:W-:Y:S01]  /*1100*/  SHF.R.U32.HI R133, RZ, 0x10, R107 ;  /* 0x00000010ff857819 */ /* 0x000fe2000001166b */
[----:B------:R1:W-:Y:S01]  /*1110*/  STL [R1+0x34], R31 ;  /* 0x0000341f01007387 */ /* 0x0003e20000100800 */
[----:B------:R-:W-:-:S02]  /*1120*/  SHF.R.U64 R108, R88, 0x10, R89 ;  /* 0x00000010586c7819 */ /* 0x000fc40000001259 */
[----:B------:R-:W-:Y:S02]  /*1130*/  SHF.R.U32.HI R107, RZ, 0x10, R89 ;  /* 0x00000010ff6b7819 */ /* 0x000fe40000011659 */
[--C-:B------:R-:W-:Y:S01]  /*1140*/  SHF.R.U64 R88, R32, 0x10, R33.reuse ;  /* 0x0000001020587819 */ /* 0x100fe20000001221 */
[----:B0-----:R-:W-:Y:S01]  /*1150*/  HADD2.F32 R2, -RZ, R89.H0_H0 ;  /* 0x20000059ff027230 */ /* 0x001fe20000004100 */
[----:B------:R-:W-:Y:S01]  /*1160*/  SHF.R.U32.HI R89, RZ, 0x10, R33 ;  /* 0x00000010ff597819 */ /* 0x000fe20000011621 */
[----:B-1----:R-:W-:Y:S02]  /*1170*/  HADD2.F32 R31, -RZ, R32.H0_H0 ;  /* 0x20000020ff1f7230 */ /* 0x002fe40000004100 */
[----:B------:R-:W-:Y:S02]  /*1180*/  HADD2.F32 R32, -RZ, R33.H0_H0 ;  /* 0x20000021ff207230 */ /* 0x000fe40000004100 */
[----:B------:R-:W-:Y:S01]  /*1190*/  HADD2.F32 R33, -RZ, R90.H0_H0 ;  /* 0x2000005aff217230 */ /* 0x000fe20000004100 */
[----:B------:R0:W-:Y:S01]  /*11a0*/  STL [R1+0x2c], R2 ;  /* 0x00002c0201007387 */ /* 0x0001e20000100800 */
[----:B------:R-:W-:Y:S01]  /*11b0*/  HADD2.F32 R9, -RZ, R106.H0_H0 ;  /* 0x2000006aff097230 */ /* 0x000fe20000004100 */
[----:B------:R-:W-:-:S02]  /*11c0*/  SHF.R.U64 R136, R104, 0x10, R105 ;  /* 0x0000001068887819 */ /* 0x000fc40000001269 */
[----:B------:R-:W-:Y:S01]  /*11d0*/  SHF.R.U32.HI R135, RZ, 0x10, R105 ;  /* 0x00000010ff877819 */ /* 0x000fe20000011669 */
[----:B------:R1:W-:Y:S01]  /*11e0*/  STL [R1+0x24], R33 ;  /* 0x0000242101007387 */ /* 0x0003e20000100800 */
[--C-:B------:R-:W-:Y:S01]  /*11f0*/  SHF.R.U64 R106, R90, 0x10, R91.reuse ;  /* 0x000000105a6a7819 */ /* 0x100fe2000000125b */
[----:B0-----:R-:W-:Y:S01]  /*1200*/  HADD2.F32 R2, -RZ, R91.H0_H0 ;  /* 0x2000005bff027230 */ /* 0x001fe20000004100 */
[----:B------:R-:W-:Y:S02]  /*1210*/  SHF.R.U32.HI R105, RZ, 0x10, R91 ;  /* 0x00000010ff697819 */ /* 0x000fe4000001165b */
[--C-:B------:R-:W-:Y:S01]  /*1220*/  SHF.R.U64 R90, R34, 0x10, R35.reuse ;  /* 0x00000010225a7819 */ /* 0x100fe20000001223 */
[----:B-1----:R-:W-:Y:S01]  /*1230*/  HADD2.F32 R33, -RZ, R34.H0_H0 ;  /* 0x20000022ff217230 */ /* 0x002fe20000004100 */
[----:B------:R-:W-:Y:S01]  /*1240*/  SHF.R.U32.HI R91, RZ, 0x10, R35 ;  /* 0x00000010ff5b7819 */ /* 0x000fe20000011623 */
[----:B------:R-:W-:Y:S01]  /*1250*/  HADD2.F32 R34, -RZ, R35.H0_H0 ;  /* 0x20000023ff227230 */ /* 0x000fe20000004100 */
[----:B------:R0:W-:Y:S01]  /*1260*/  STL [R1+0x1c], R2 ;  /* 0x00001c0201007387 */ /* 0x0001e20000100800 */
[----:B------:R-:W-:Y:S01]  /*1270*/  HADD2.F32 R35, -RZ, R70.H0_H0 ;  /* 0x20000046ff237230 */ /* 0x000fe20000004100 */
[--C-:B------:R-:W-:Y:S01]  /*1280*/  SHF.R.U64 R173, R62, 0x10, R63.reuse ;  /* 0x000000103ead7819 */ /* 0x100fe2000000123f */
[----:B------:R-:W-:Y:S01]  /*1290*/  HADD2.F32 R172, -RZ, R63.H0_H0 ;  /* 0x2000003fffac7230 */ /* 0x000fe20000004100 */
[----:B------:R-:W-:-:S02]  /*12a0*/  SHF.R.U32.HI R171, RZ, 0x10, R63 ;  /* 0x00000010ffab7819 */ /* 0x000fc4000001163f */
[----:B------:R-:W-:Y:S01]  /*12b0*/  STL [R1+0x14], R35 ;  /* 0x0000142301007387 */ /* 0x000fe20000100800 */
[----:B0-----:R-:W-:Y:S01]  /*12c0*/  HADD2.F32 R2, -RZ, R71.H0_H0 ;  /* 0x20000047ff027230 */ /* 0x001fe20000004100 */
[----:B------:R-:W-:Y:S01]  /*12d0*/  SHF.R.U64 R245, R64, 0x10, R65 ;  /* 0x0000001040f57819 */ /* 0x000fe20000001241 */
[----:B------:R-:W-:-:S03]  /*12e0*/  HADD2.F32 R246, -RZ, R64.H0_H0 ;  /* 0x20000040fff67230 */ /* 0x000fc60000004100 */
[----:B------:R0:W-:Y:S01]  /*12f0*/  STL [R1+0xc], R2 ;  /* 0x00000c0201007387 */ /* 0x0001e20000100800 */
[----:B------:R-:W-:Y:S01]  /*1300*/  HADD2.F32 R63, -RZ, R144.H0_H0 ;  /* 0x20000090ff3f7230 */ /* 0x000fe20000004100 */
[----:B------:R-:W-:Y:S01]  /*1310*/  SHF.R.U64 R132, R94, 0x10, R95 ;  /* 0x000000105e847819 */ /* 0x000fe2000000125f */
[----:B------:R-:W-:Y:S01]  /*1320*/  HADD2.F32 R244, -RZ, R65.H0_H0 ;  /* 0x20000041fff47230 */ /* 0x000fe20000004100 */
[----:B------:R-:W-:Y:S01]  /*1330*/  SHF.R.U32.HI R243, RZ, 0x10, R65 ;  /* 0x00000010fff37819 */ /* 0x000fe20000011641 */
[----:B------:R-:W-:Y:S01]  /*1340*/  HADD2.F32 R64, -RZ, R143.H0_H0 ;  /* 0x2000008fff407230 */ /* 0x000fe20000004100 */
[----:B------:R-:W-:Y:S01]  /*1350*/  SHF.R.U32.HI R131, RZ, 0x10, R95 ;  /* 0x00000010ff837819 */ /* 0x000fe2000001165f */
[----:B------:R-:W-:Y:S02]  /*1360*/  HADD2.F32 R250, -RZ, R66.H0_H0 ;  /* 0x20000042fffa7230 */ /* 0x000fe40000004100 */
[----:B0-----:R-:W-:Y:S01]  /*1370*/  HADD2.F32 R2, -RZ, R68.H0_H0 ;  /* 0x20000044ff027230 */ /* 0x001fe20000004100 */
[----:B------:R-:W-:Y:S01]  /*1380*/  SHF.R.U64 R249, R66, 0x10, R67 ;  /* 0x0000001042f97819 */ /* 0x000fe20000001243 */
[----:B------:R-:W-:Y:S01]  /*1390*/  HADD2.F32 R65, -RZ, R140.H0_H0 ;  /* 0x2000008cff417230 */ /* 0x000fe20000004100 */
[----:B------:R-:W-:Y:S01]  /*13a0*/  SHF.R.U64 R138, R102, 0x10, R103 ;  /* 0x00000010668a7819 */ /* 0x000fe20000001267 */
[----:B------:R-:W-:Y:S01]  /*13b0*/  HADD2.F32 R7, -RZ, R102.H0_H0 ;  /* 0x20000066ff077230 */ /* 0x000fe20000004100 */
[----:B------:R-:W-:Y:S01]  /*13c0*/  SHF.R.U64 R128, R92, 0x10, R93 ;  /* 0x000000105c807819 */ /* 0x000fe2000000125d */
[----:B------:R-:W-:Y:S01]  /*13d0*/  HADD2.F32 R248, -RZ, R67.H0_H0 ;  /* 0x20000043fff87230 */ /* 0x000fe20000004100 */
[----:B------:R-:W-:Y:S01]  /*13e0*/  SHF.R.U32.HI R247, RZ, 0x10, R67 ;  /* 0x00000010fff77819 */ /* 0x000fe20000011643 */
[----:B------:R-:W-:Y:S01]  /*13f0*/  HADD2.F32 R66, -RZ, R139.H0_H0 ;  /* 0x2000008bff427230 */ /* 0x000fe20000004100 */
[----:B------:R-:W-:Y:S01]  /*1400*/  SHF.R.U32.HI R127, RZ, 0x10, R93 ;  /* 0x00000010ff7f7819 */ /* 0x000fe2000001165d */
[----:B------:R0:W-:Y:S01]  /*1410*/  STL [R1+0x4], R2 ;  /* 0x0000040201007387 */ /* 0x0001e20000100800 */
[--C-:B------:R-:W-:Y:S01]  /*1420*/  SHF.R.U64 R102, R68, 0x10, R69.reuse ;  /* 0x0000001044667819 */ /* 0x100fe20000001245 */
[----:B------:R-:W-:Y:S01]  /*1430*/  HADD2.F32 R67, -RZ, R136.H0_H0 ;  /* 0x20000088ff437230 */ /* 0x000fe20000004100 */
[----:B------:R-:W-:Y:S01]  /*1440*/  SHF.R.U32.HI R251, RZ, 0x10, R69 ;  /* 0x00000010fffb7819 */ /* 0x000fe20000011645 */
[----:B------:R-:W-:Y:S01]  /*1450*/  HADD2.F32 R5, -RZ, R8.H0_H0 ;  /* 0x20000008ff057230 */ /* 0x000fe20000004100 */
[----:B------:R1:W-:Y:S01]  /*1460*/  STL [R1+0x100], R63 ;  /* 0x0001003f01007387 */ /* 0x0003e20000100800 */
[----:B------:R-:W-:Y:S01]  /*1470*/  HADD2.F32 R252, -RZ, R69.H0_H0 ;  /* 0x20000045fffc7230 */ /* 0x000fe20000004100 */
[----:B------:R-:W-:Y:S01]  /*1480*/  SHF.R.U32.HI R137, RZ, 0x10, R103 ;  /* 0x00000010ff897819 */ /* 0x000fe20000011667 */
[----:B------:R-:W-:Y:S01]  /*1490*/  HADD2.F32 R68, -RZ, R135.H0_H0 ;  /* 0x20000087ff447230 */ /* 0x000fe20000004100 */
[--C-:B------:R-:W-:Y:S01]  /*14a0*/  SHF.R.U64 R104, R70, 0x10, R71.reuse ;  /* 0x0000001046687819 */ /* 0x100fe20000001247 */
[----:B------:R-:W-:Y:S01]  /*14b0*/  HADD2.F32 R8, -RZ, R103.H0_H0 ;  /* 0x20000067ff087230 */ /* 0x000fe20000004100 */
[----:B------:R2:W-:Y:S01]  /*14c0*/  STL [R1+0xf8], R64 ;  /* 0x0000f84001007387 */ /* 0x0005e20000100800 */
[----:B------:R-:W-:Y:S01]  /*14d0*/  HADD2.F32 R69, -RZ, R132.H0_H0 ;  /* 0x20000084ff457230 */ /* 0x000fe20000004100 */
[----:B------:R-:W-:Y:S01]  /*14e0*/  SHF.R.U32.HI R103, RZ, 0x10, R71 ;  /* 0x00000010ff677819 */ /* 0x000fe20000011647 */
[----:B------:R-:W-:Y:S01]  /*14f0*/  HADD2.F32 R70, -RZ, R131.H0_H0 ;  /* 0x20000083ff467230 */ /* 0x000fe20000004100 */
[----:B------:R3:W-:Y:S01]  /*1500*/  STL [R1+0xf0], R65 ;  /* 0x0000f04101007387 */ /* 0x0007e20000100800 */
[----:B------:R-:W-:-:S02]  /*1510*/  HADD2.F32 R71, -RZ, R128.H0_H0 ;  /* 0x20000080ff477230 */ /* 0x000fc40000004100 */
[----:B------:R-:W-:Y:S01]  /*1520*/  HADD2.F32 R127, -RZ, R127.H0_H0 ;  /* 0x2000007fff7f7230 */ /* 0x000fe20000004100 */
        /* <DEDUP_REMOVED lines=52> */
[----:B------:R0:W-:Y:S01]  /*1870*/  STL [R1], R102 ;  /* 0x0000006601007387 */ /* 0x0001e20000100800 */
        /* <DEDUP_REMOVED lines=23> */
[--C-:B------:R-:W-:Y:S01]  /*19f0*/  SHF.R.U64 R152, R46, 0x10, R47.reuse ;  /* 0x000000102e987819 */ /* 0x100fe2000000122f */
[----:B------:R-:W-:Y:S01]  /*1a00*/  HADD2.F32 R46, -RZ, R47.H0_H0 ;  /* 0x2000002fff2e7230 */ /* 0x000fe20000004100 */
        /* <DEDUP_REMOVED lines=14> */
[----:B------:R-:W-:Y:S01]  /*1af0*/  SHF.R.U32.HI R165, RZ, 0x10, R57 ;  /* 0x00000010ffa57819 */ /* 0x000fe20000011639 */
[----:B------:R-:W-:Y:S02]  /*1b00*/  HADD2.F32 R47, -RZ, R48.H0_H0 ;  /* 0x20000030ff2f7230 */ /* 0x000fe40000004100 */
[----:B------:R-:W-:Y:S01]  /*1b10*/  HADD2.F32 R48, -RZ, R49.H0_H0 ;  /* 0x20000031ff307230 */ /* 0x000fe20000004100 */
[----:B0-----:R-:W-:Y:S01]  /*1b20*/  MOV R2, RZ ;  /* 0x000000ff00027202 */ /* 0x001fe20000000f00 */
[----:B------:R-:W-:-:S02]  /*1b30*/  HADD2.F32 R174, -RZ, R62.H0_H0 ;  /* 0x2000003effae7230 */ /* 0x000fc40000004100 */
[----:B------:R-:W-:Y:S02]  /*1b40*/  HADD2.F32 R170, -RZ, R60.H0_H0 ;  /* 0x2000003cffaa7230 */ /* 0x000fe40000004100 */
[----:B------:R-:W-:Y:S02]  /*1b50*/  HADD2.F32 R168, -RZ, R61.H0_H0 ;  /* 0x2000003dffa87230 */ /* 0x000fe40000004100 */
[----:B------:R-:W-:Y:S01]  /*1b60*/  HADD2.F32 R166, -RZ, R58.H0_H0 ;  /* 0x2000003affa67230 */ /* 0x000fe20000004100 */
[----:B------:R-:W-:Y:S01]  /*1b70*/  MOV R58, RZ ;  /* 0x000000ff003a7202 */ /* 0x000fe20000000f00 */
[----:B------:R-:W-:Y:S01]  /*1b80*/  HADD2.F32 R49, -RZ, R59.H0_H0 ;  /* 0x2000003bff317230 */ /* 0x000fe20000004100 */
[----:B------:R-:W-:Y:S01]  /*1b90*/  MOV R59, 0x1 ;  /* 0x00000001003b7802 */ /* 0x000fe20000000f00 */
        /* <DEDUP_REMOVED lines=76> */
[----:B------:R-:W-:-:S07]  /*2060*/  HADD2.F32 R165, -RZ, R165.H0_H0 ;  /* 0x200000a5ffa57230 */ /* 0x000fce0000004100 */
.L_x_12376:
        /* <DEDUP_REMOVED lines=68> */
[--C-:B--2---:R-:W-:Y:S01]  /*24b0*/  SHF.R.U64 R146, R116, 0x10, R117.reuse ;  /* 0x0000001074927819 */ /* 0x104fe20000001275 */
[----:B------:R-:W-:Y:S02]  /*24c0*/  HADD2.F32 R144, -RZ, R116.H0_H0 ;  /* 0x20000074ff907230 */ /* 0x000fe40000004100 */
[----:B------:R-:W-:Y:S02]  /*24d0*/  HADD2.F32 R145, -RZ, R117.H0_H0 ;  /* 0x20000075ff917230 */ /* 0x000fe40000004100 */
[----:B------:R-:W-:Y:S02]  /*24e0*/  HADD2.F32 R146, -RZ, R146.H0_H0 ;  /* 0x20000092ff927230 */ /* 0x000fe40000004100 */
[----:B------:R-:W-:Y:S01]  /*24f0*/  FADD R147, RZ, R144 ;  /* 0x00000090ff937221 */ /* 0x000fe20000000000 */
[----:B------:R-:W-:Y:S02]  /*2500*/  SHF.R.U32.HI R117, RZ, 0x10, R117 ;  /* 0x00000010ff757819 */ /* 0x000fe40000011675 */
[----:B------:R-:W-:Y:S01]  /*2510*/  IADD3 R116, R187, 0x1400, RZ ;  /* 0x00001400bb747810 */ /* 0x000fe20007ffe0ff */
[----:B------:R-:W-:-:S02]  /*2520*/  FADD R149, R146, R147 ;  /* 0x0000009392957221 */ /* 0x000fc40000000000 */
[----:B------:R-:W-:Y:S02]  /*2530*/  HADD2.F32 R147, -RZ, R117.H0_H0 ;  /* 0x20000075ff937230 */ /* 0x000fe40000004100 */
[----:B------:R-:W-:Y:S01]  /*2540*/  FADD R149, R145, R149 ;  /* 0x0000009591957221 */ /* 0x000fe20000000000 */
[----:B------:R-:W-:Y:S01]  /*2550*/  IMAD.WIDE.U32 R116, R116, 0x8, R112 ;  /* 0x0000000874747825 */ /* 0x000fe200078e0070 */
[----:B---3--:R-:W-:-:S03]  /*2560*/  SHF.R.U64 R150, R142, 0x10, R143 ;  /* 0x000000108e967819 */ /* 0x008fc6000000128f */
[----:B------:R-:W-:Y:S02]  /*2570*/  HADD2.F32 R148, -RZ, R142.H0_H0 ;  /* 0x2000008eff947230 */ /* 0x000fe40000004100 */
[----:B------:R-:W-:Y:S01]  /*2580*/  FADD R142, R147, R149 ;  /* 0x00000095938e7221 */ /* 0x000fe20000000000 */
[----:B------:R-:W2:Y:S01]  /*2590*/  LDG.E.64 R116, desc[UR8][R116.64] ;  /* 0x0000000874747981 */ /* 0x000ea2000c1e1b00 */
        /* <DEDUP_REMOVED lines=477> */
.L_x_12395:
        /* <DEDUP_REMOVED lines=13> */
[----:B------:R-:W-:Y:S01]  /*4440*/  @!P0 IADD3 R104, R239, R104, RZ ;  /* 0x00000068ef688210 */ /* 0x000fe20007ffe0ff */
[----:B------:R-:W0:Y:S01]  /*4450*/  SHFL.DOWN PT, R235, R234, 0x2, 0x1f ;  /* 0x08401f00eaeb7f89 */ /* 0x000e2200000e0000 */
[----:B------:R-:W-:-:S05]  /*4460*/  @!P1 LEA R105, R233, R105, 0x3 ;  /* 0x00000069e9699211 */ /* 0x000fca00078e18ff */
[----:B------:R1:W-:Y:S02]  /*4470*/  @!P1 STS.64 [R105], R102 ;  /* 0x0000006669009388 */ /* 0x0003e40000000a00 */
[----:B-1----:R-:W1:Y:S01]  /*4480*/  @!P0 S2R R102, SR_CgaCtaId ;  /* 0x0000000000668919 */ /* 0x002e620000008800 */
[----:B------:R-:W-:-:S04]  /*4490*/  @!P0 MOV R103, 0x400 ;  /* 0x0000040000678802 */ /* 0x000fc80000000f00 */
[----:B------:R-:W-:Y:S01]  /*44a0*/  @!P0 IADD3 R103, R103, 0x10, RZ ;  /* 0x0000001067678810 */ /* 0x000fe20007ffe0ff */
[----:B0-----:R-:W-:-:S03]  /*44b0*/  FADD R233, R235, R234 ;  /* 0x000000eaebe97221 */ /* 0x001fc60000000000 */
[----:B-1----:R-:W-:-:S04]  /*44c0*/  @!P0 LEA R102, R102, R103, 0x18 ;  /* 0x0000006766668211 */ /* 0x002fc800078ec0ff */
        /* <DEDUP_REMOVED lines=12> */
[----:B012---:R-:W-:Y:S05]  /*4590*/  CALL.REL.NOINC `($__internal_195_$__cuda_sm20_rcp_rn_f32_slowpath) ;  /* 0x0000006800b87944 */ /* 0x007fea0003c00000 */
[----:B------:R-:W-:Y:S05]  /*45a0*/  BRA `(.L_x_12367) ;  /* 0x0000000000107947 */ /* 0x000fea0003800000 */
.L_x_12366:
[----:B------:R-:W3:Y:S02]  /*45b0*/  MUFU.RCP R238, R233 ;  /* 0x000000e900ee7308 */ /* 0x000ee40000001000 */
[----:B---3--:R-:W-:-:S04]  /*45c0*/  FFMA R104, R233, R238, -1 ;  /* 0xbf800000e9687423 */ /* 0x008fc800000000ee */
[----:B------:R-:W-:-:S04]  /*45d0*/  FADD.FTZ R104, -R104, -RZ ;  /* 0x800000ff68687221 */ /* 0x000fc80000010100 */
[----:B------:R-:W-:-:S07]  /*45e0*/  FFMA R238, R238, R104, R238 ;  /* 0x00000068eeee7223 */ /* 0x000fce00000000ee */
.L_x_12367:
[----:B------:R-:W-:Y:S05]  /*45f0*/  BSYNC B0 ;  /* 0x0000000000007941 */ /* 0x000fea0003800000 */
.L_x_12365:
        /* <DEDUP_REMOVED lines=20> */
[----:B------:R-:W-:Y:S05]  /*4740*/  CALL.REL.NOINC `($__internal_195_$__cuda_sm20_rcp_rn_f32_slowpath) ;  /* 0x00000068004c7944 */ /* 0x000fea0003c00000 */
[----:B------:R-:W-:Y:S01]  /*4750*/  MOV R104, R238 ;  /* 0x000000ee00687202 */ /* 0x000fe20000000f00 */
[----:B------:R-:W-:Y:S06]  /*4760*/  BRA `(.L_x_12370) ;  /* 0x0000000000107947 */ /* 0x000fec0003800000 */
.L_x_12369:
[----:B------:R-:W0:Y:S02]  /*4770*/  MUFU.RCP R104, R105 ;  /* 0x0000006900687308 */ /* 0x000e240000001000 */
[----:B0-----:R-:W-:-:S04]  /*4780*/  FFMA R105, R105, R104, -1 ;  /* 0xbf80000069697423 */ /* 0x001fc80000000068 */
[----:B------:R-:W-:-:S04]  /*4790*/  FADD.FTZ R105, -R105, -RZ ;  /* 0x800000ff69697221 */ /* 0x000fc80000010100 */
[----:B------:R-:W-:-:S07]  /*47a0*/  FFMA R104, R104, R105, R104 ;  /* 0x0000006968687223 */ /* 0x000fce0000000068 */
.L_x_12370:
[----:B------:R-:W-:Y:S05]  /*47b0*/  BSYNC B0 ;  /* 0x0000000000007941 */ /* 0x000fea0003800000 */
.L_x_12368:
        /* <DEDUP_REMOVED lines=51> */
.L_x_12372:
[----:B------:R-:W2:Y:S04]  /*4af0*/  LDG.E.STRONG.GPU R234, desc[UR8][R102.64] ;  /* 0x0000000866ea7981 */ /* 0x000ea8000c1ef900 */
[----:B--2---:R-:W-:Y:S01]  /*4b00*/  CCTL.IVALL ;  /* 0x00000000ff00798f */ /* 0x004fe20002000000 */
[----:B------:R-:W-:Y:S05]  /*4b10*/  YIELD ;  /* 0x0000000000007946 */ /* 0x000fea0003800000 */
[----:B------:R-:W-:-:S13]  /*4b20*/  ISETP.NE.AND P1, PT, R234, R233, PT ;  /* 0x000000e9ea00720c */ /* 0x000fda0003f25270 */
[----:B------:R-:W-:Y:S05]  /*4b30*/  @P1 BRA `(.L_x_12372) ;  /* 0xfffffffc00ec1947 */ /* 0x000fea000383ffff */
.L_x_12371:
        /* <DEDUP_REMOVED lines=10> */
[----:B------:R-:W-:-:S02]  /*4be0*/  SHF.R.U32.HI R235, RZ, 0x5, R234 ;  /* 0x00000005ffeb7819 */ /* 0x000fc400000116ea */
        /* <DEDUP_REMOVED lines=11> */
[----:B012---:R-:W-:Y:S05]  /*4ca0*/  CALL.REL.NOINC `($__internal_195_$__cuda_sm20_rcp_rn_f32_slowpath) ;  /* 0x0000006000f47944 */ /* 0x007fea0003c00000 */
[----:B------:R-:W-:Y:S01]  /*4cb0*/  MOV R105, R238 ;  /* 0x000000ee00697202 */ /* 0x000fe20000000f00 */
[----:B------:R-:W-:Y:S06]  /*4cc0*/  BRA `(.L_x_12375) ;  /* 0x0000000000107947 */ /* 0x000fec0003800000 */
.L_x_12374:
[----:B------:R-:W3:Y:S02]  /*4cd0*/  MUFU.RCP R105, R104 ;  /* 0x0000006800697308 */ /* 0x000ee40000001000 */
[----:B---3--:R-:W-:-:S04]  /*4ce0*/  FFMA R104, R104, R105, -1 ;  /* 0xbf80000068687423 */ /* 0x008fc80000000069 */
[----:B------:R-:W-:-:S04]  /*4cf0*/  FADD.FTZ R104, -R104, -RZ ;  /* 0x800000ff68687221 */ /* 0x000fc80000010100 */
[----:B------:R-:W-:-:S07]  /*4d00*/  FFMA R105, R105, R104, R105 ;  /* 0x0000006869697223 */ /* 0x000fce0000000069 */
.L_x_12375:
[----:B------:R-:W-:Y:S05]  /*4d10*/  BSYNC B0 ;  /* 0x0000000000007941 */ /* 0x000fea0003800000 */
.L_x_12373:
[----:B------:R-:W3:Y:S01]  /*4d20*/  LDC.U8 R238, c[0x0][0x250] ;  /* 0x00009400ffee7b82 */ /* 0x000ee20000000000 */
[----:B------:R-:W4:Y:S01]  /*4d30*/  LDL R237, [R1+0x100] ;  /* 0x0001000001ed7983 */ /* 0x000f220000100800 */
[----:B--2---:R-:W-:Y:S01]  /*4d40*/  FADD R104, R236, R103 ;  /* 0x00000067ec687221 */ /* 0x004fe20000000000 */
[----:B01----:R-:W-:Y:S01]  /*4d50*/  FADD R103, -R235, R102 ;  /* 0x00000066eb677221 */ /* 0x003fe20000000100 */
[----:B------:R-:W-:Y:S01]  /*4d60*/  ULDC.64 UR12, c[0x0][0x288] ;  /* 0x0000a200000c7ab9 */ /* 0x000fe20000000a00 */
[----:B------:R-:W2:Y:S02]  /*4d70*/  LDL R240, [R1+0xfc] ;  /* 0x0000fc0001f07983 */ /* 0x000ea40000100800 */
[----:B------:R-:W-:Y:S02]  /*4d80*/  FMUL R103, R103, R103 ;  /* 0x0000006767677220 */ /* 0x000fe40000400000 */
[----:B------:R-:W5:Y:S02]  /*4d90*/  LDL R241, [R1+0x104] ;  /* 0x0001040001f17983 */ /* 0x000f640000100800 */
[----:B------:R-:W-:-:S02]  /*4da0*/  FMUL R103, R103, R233 ;  /* 0x000000e967677220 */ /* 0x000fc40000400000 */
[----:B------:R-:W5:Y:S02]  /*4db0*/  LDL R239, [R1+0xf8] ;  /* 0x0000f80001ef7983 */ /* 0x000f640000100800 */
[C---:B------:R-:W-:Y:S01]  /*4dc0*/  FMUL R103, R234.reuse, R103 ;  /* 0x00000067ea677220 */ /* 0x040fe20000400000 */
[----:B------:R-:W-:Y:S01]  /*4dd0*/  FMUL R234, R234, R235 ;  /* 0x000000ebeaea7220 */ /* 0x000fe20000400000 */
[----:B------:R-:W5:Y:S03]  /*4de0*/  LDL R236, [R1+0xe8] ;  /* 0x0000e80001ec7983 */ /* 0x000f660000100800 */
[----:B------:R-:W-:Y:S01]  /*4df0*/  FFMA R234, R233, R102, R234 ;  /* 0x00000066e9ea7223 */ /* 0x000fe200000000ea */
[----:B---3--:R-:W-:Y:S01]  /*4e00*/  ISETP.NE.AND P2, PT, R238, RZ, PT ;  /* 0x000000ffee00720c */ /* 0x008fe20003f45270 */
[----:B------:R-:W3:Y:S04]  /*4e10*/  LDL R233, [R1+0xf0] ;  /* 0x0000f00001e97983 */ /* 0x000ee80000100800 */
[----:B------:R-:W3:Y:S01]  /*4e20*/  LDL R238, [R1+0xf4] ;  /* 0x0000f40001ee7983 */ /* 0x000ee20000100800 */
[-C--:B------:R-:W-:Y:S01]  /*4e30*/  FFMA R104, R103, R105.reuse, R104 ;  /* 0x0000006967687223 */ /* 0x080fe20000000068 */
[----:B------:R-:W-:Y:S01]  /*4e40*/  FMUL R105, R234, R105 ;  /* 0x00000069ea697220 */ /* 0x000fe20000400000 */
[----:B------:R-:W0:Y:S01]  /*4e50*/  @!P3 LDC.64 R102, c[0x0][0x228] ;  /* 0x00008a00ff66bb82 */ /* 0x000e220000000a00 */
[----:B------:R-:W3:Y:S04]  /*4e60*/  LDL R235, [R1+0xe4] ;  /* 0x0000e40001eb7983 */ /* 0x000ee80000100800 */
[----:B------:R-:W1:Y:S04]  /*4e70*/  SHFL.IDX PT, R105, R105, RZ, 0x1f ;  /* 0x00001fff69697589 */ /* 0x000e6800000e0000 */
[----:B------:R-:W0:Y:S04]  /*4e80*/  SHFL.IDX PT, R104, R104, RZ, 0x1f ;  /* 0x00001fff68687589 */ /* 0x000e2800000e0000 */
[----:B------:R-:W3:Y:S01]  /*4e90*/  LDL R234, [R1+0xe0] ;  /* 0x0000e00001ea7983 */ /* 0x000ee20000100800 */
[----:B-1----:R-:W-:Y:S01]  /*4ea0*/  R2UR UR14, R105 ;  /* 0x00000000690e72ca */ /* 0x002fe200000e0000 */
[----:B0-----:R-:W-:-:S12]  /*4eb0*/  @!P3 IMAD.WIDE R102, R0, 0x4, R102 ;  /* 0x000000040066b825 */ /* 0x001fd800078e0266 */
[----:B------:R-:W-:-:S05]  /*4ec0*/  MOV R105, UR14 ;  /* 0x0000000e00697c02 */ /* 0x000fca0008000f00 */
[----:B------:R0:W-:Y:S02]  /*4ed0*/  @!P3 STG.E desc[UR8][R102.64], R105 ;  /* 0x000000696600b986 */ /* 0x0001e4000c101908 */
[----:B0-----:R-:W0:Y:S02]  /*4ee0*/  LDC R102, c[0x0][0x268] ;  /* 0x00009a00ff667b82 */ /* 0x001e240000000800 */
[----:B0-----:R-:W-:-:S05]  /*4ef0*/  FFMA R104, R104, 3.9062499126885086298e-05, R102 ;  /* 0x3823d70a68687823 */ /* 0x001fca0000000066 */
        /* <DEDUP_REMOVED lines=8> */
[----:B------:R-:W-:-:S04]  /*4f80*/  FADD R146, R146, -UR14 ;  /* 0x8000000e92927e21 */ /* 0x000fc80008000000 */
[----:B------:R-:W-:Y:S01]  /*4f90*/  FSEL R102, R60, R102, !P2 ;  /* 0x000000663c667208 */ /* 0x000fe20005000000 */
[----:B------:R-:W-:-:S06]  /*4fa0*/  FADD R105, R4, 1 ;  /* 0x3f80000004697421 */ /* 0x000fcc0000000000 */
[----:B------:R-:W-:Y:S01]  /*4fb0*/  FMUL R146, R146, UR4 ;  /* 0x0000000492927c20 */ /* 0x000fe20008400000 */
[----:B------:R-:W-:Y:S01]  /*4fc0*/  FADD R103, R3, 1 ;  /* 0x3f80000003677421 */ /* 0x000fe20000000000 */
[----:B------:R-:W-:Y:S01]  /*4fd0*/  FADD R145, R145, -UR14 ;  /* 0x8000000e91917e21 */ /* 0x000fe20008000000 */
[----:B------:R-:W-:Y:S01]  /*4fe0*/  FADD R144, R144, -UR14 ;  /* 0x8000000e90907e21 */ /* 0x000fe20008000000 */
[----:B------:R-:W-:Y:S02]  /*4ff0*/  FSEL R105, R4, R105, !P2 ;  /* 0x0000006904697208 */ /* 0x000fe40005000000 */
[----:B------:R-:W-:Y:S01]  /*5000*/  FSEL R103, R3, R103, !P2 ;  /* 0x0000006703677208 */ /* 0x000fe20005000000 */
[----:B------:R-:W-:Y:S01]  /*5010*/  FMUL R145, R145, UR4 ;  /* 0x0000000491917c20 */ /* 0x000fe20008400000 */
[----:B------:R-:W-:Y:S01]  /*5020*/  FMUL R144, R144, UR4 ;  /* 0x0000000490907c20 */ /* 0x000fe20008400000 */
[----:B------:R-:W-:Y:S01]  /*5030*/  FADD R148, R148, -UR14 ;  /* 0x8000000e94947e21 */ /* 0x000fe20008000000 */
[----:B------:R-:W-:-:S03]  /*5040*/  FADD R150, R150, -UR14 ;  /* 0x8000000e96967e21 */ /* 0x000fc60008000000 */
[----:B------:R-:W-:Y:S01]  /*5050*/  FMUL R148, R148, UR4 ;  /* 0x0000000494947c20 */ /* 0x000fe20008400000 */
[----:B------:R-:W-:Y:S01]  /*5060*/  FMUL R150, R150, UR4 ;  /* 0x0000000496967c20 */ /* 0x000fe20008400000 */
[----:B----4-:R-:W-:Y:S02]  /*5070*/  FFMA R102, R146, R102, R237 ;  /* 0x0000006692667223 */ /* 0x010fe400000000ed */
[----:B------:R-:W4:Y:S01]  /*5080*/  LDL R237, [R1+0xec] ;  /* 0x0000ec0001ed7983 */ /* 0x000f220000100800 */
[----:B--2---:R-:W-:Y:S01]  /*5090*/  FFMA R105, R145, R105, R240 ;  /* 0x0000006991697223 */ /* 0x004fe200000000f0 */
[----:B------:R-:W-:Y:S01]  /*50a0*/  FADD R145, R5, 1 ;  /* 0x3f80000005917421 */ /* 0x000fe20000000000 */
[----:B-----5:R-:W-:Y:S01]  /*50b0*/  FFMA R103, R144, R103, R241 ;  /* 0x0000006790677223 */ /* 0x020fe200000000f1 */
[----:B------:R-:W-:-:S03]  /*50c0*/  FADD R144, R62, 1 ;  /* 0x3f8000003e907421 */ /* 0x000fc60000000000 */
[----:B------:R-:W-:Y:S02]  /*50d0*/  FSEL R145, R5, R145, !P2 ;  /* 0x0000009105917208 */ /* 0x000fe40005000000 */
[----:B------:R-:W-:-:S05]  /*50e0*/  FSEL R144, R62, R144, !P2 ;  /* 0x000000903e907208 */ /* 0x000fca0005000000 */
[----:B---3--:R-:W-:Y:S02]  /*50f0*/  FFMA R144, R150, R144, R233 ;  /* 0x0000009096907223 */ /* 0x008fe400000000e9 */
[----:B------:R-:W2:Y:S01]  /*5100*/  LDL R233, [R1+0xd8] ;  /* 0x0000d80001e97983 */ /* 0x000ea20000100800 */
        /* <DEDUP_REMOVED lines=11> */
[----:B------:R-:W-:Y:S01]  /*51c0*/  FSEL R146, R63, R146, !P2 ;  /* 0x000000923f927208 */ /* 0x000fe20005000000 */
[----:B------:R-:W-:Y:S01]  /*51d0*/  FADD R148, R64, 1 ;  /* 0x3f80000040947421 */ /* 0x000fe20000000000 */
[----:B------:R-:W-:Y:S01]  /*51e0*/  FSEL R147, R6, R147, !P2 ;  /* 0x0000009306937208 */ /* 0x000fe20005000000 */
[----:B------:R-:W-:Y:S01]  /*51f0*/  FMUL R149, R149, UR4 ;  /* 0x0000000495957c20 */ /* 0x000fe20008400000 */
[----:B------:R-:W-:Y:S01]  /*5200*/  FMUL R151, R151, UR4 ;  /* 0x0000000497977c20 */ /* 0x000fe20008400000 */
[----:B------:R-:W-:Y:S01]  /*5210*/  FADD R177, R177, -UR14 ;  /* 0x8000000eb1b17e21 */ /* 0x000fe20008000000 */
[----:B------:R-:W-:Y:S01]  /*5220*/  FADD R179, R179, -UR14 ;  /* 0x8000000eb3b37e21 */ /* 0x000fe20008000000 */
[----:B------:R-:W-:Y:S01]  /*5230*/  FADD R150, R65, 1 ;  /* 0x3f80000041967421 */ /* 0x000fe20000000000 */
[----:B------:R-:W-:Y:S01]  /*5240*/  FFMA R146, R151, R146, R236 ;  /* 0x0000009297927223 */ /* 0x000fe200000000ec */
[----:B------:R-:W-:Y:S01]  /*5250*/  FADD R178, R178, -UR14 ;  /* 0x8000000eb2b27e21 */ /* 0x000fe20008000000 */
[----:B------:R-:W5:Y:S01]  /*5260*/  LDL R236, [R1+0xd0] ;  /* 0x0000d00001ec7983 */ /* 0x000f620000100800 */
[----:B------:R-:W-:Y:S01]  /*5270*/  FSEL R148, R64, R148, !P2 ;  /* 0x0000009440947208 */ /* 0x000fe20005000000 */
[----:B------:R-:W-:Y:S01]  /*5280*/  FMUL R177, R177, UR4 ;  /* 0x00000004b1b17c20 */ /* 0x000fe20008400000 */
[----:B------:R-:W-:Y:S01]  /*5290*/  FMUL R179, R179, UR4 ;  /* 0x00000004b3b37c20 */ /* 0x000fe20008400000 */
[----:B------:R-:W-:Y:S01]  /*52a0*/  FADD R151, R8, 1 ;  /* 0x3f80000008977421 */ /* 0x000fe20000000000 */
[----:B------:R-:W-:Y:S01]  /*52b0*/  FADD R180, R180, -UR14 ;  /* 0x8000000eb4b47e21 */ /* 0x000fe20008000000 */
[----:B------:R-:W-:Y:S01]  /*52c0*/  FADD R181, R181, -UR14 ;  /* 0x8000000eb5b57e21 */ /* 0x000fe20008000000 */
[----:B------:R-:W-:Y:S01]  /*52d0*/  FFMA R148, R179, R148, R234 ;  /* 0x00000094b3947223 */ /* 0x000fe200000000ea */
[----:B------:R-:W-:Y:S01]  /*52e0*/  FADD R183, R183, -UR14 ;  /* 0x8000000eb7b77e21 */ /* 0x000fe20008000000 */
[----:B------:R-:W5:Y:S01]  /*52f0*/  LDL R234, [R1+0xc8] ;  /* 0x0000c80001ea7983 */ /* 0x000f620000100800 */
[----:B------:R-:W-:Y:S01]  /*5300*/  FSEL R151, R8, R151, !P2 ;  /* 0x0000009708977208 */ /* 0x000fe20005000000 */
[----:B------:R-:W-:Y:S01]  /*5310*/  FMUL R178, R178, UR4 ;  /* 0x00000004b2b27c20 */ /* 0x000fe20008400000 */
[----:B------:R-:W-:Y:S01]  /*5320*/  FSEL R150, R65, R150, !P2 ;  /* 0x0000009641967208 */ /* 0x000fe20005000000 */
        /* <DEDUP_REMOVED lines=41> */
[----:B------:R-:W5:Y:S01]  /*55c0*/  LDL R239, [R1+0x18] ;  /* 0x0000180001ef7983 */ /* 0x000f620000100800 */
[----:B----4-:R-:W-:Y:S01]  /*55d0*/  FFMA R147, R149, R147, R237 ;  /* 0x0000009395937223 */ /* 0x010fe200000000ed */
[----:B------:R-:W-:-:S02]  /*55e0*/  FADD R149, R7, 1 ;  /* 0x3f80000007957421 */ /* 0x000fc40000000000 */
[----:B------:R-:W4:Y:S03]  /*55f0*/  LDL R237, [R1+0xd4] ;  /* 0x0000d40001ed7983 */ /* 0x000f260000100800 */
[----:B------:R-:W-:-:S05]  /*5600*/  FSEL R149, R7, R149, !P2 ;  /* 0x0000009507957208 */ /* 0x000fca0005000000 */
[----:B------:R-:W-:Y:S02]  /*5610*/  FFMA R149, R177, R149, R235 ;  /* 0x00000095b1957223 */ /* 0x000fe400000000eb */
[----:B------:R-:W4:Y:S01]  /*5620*/  LDL R235, [R1+0xcc] ;  /* 0x0000cc0001eb7983 */ /* 0x000f220000100800 */
[----:B--2---:R-:W-:-:S03]  /*5630*/  FFMA R150, R180, R150, R233 ;  /* 0x00000096b4967223 */ /* 0x004fc600000000e9 */
[----:B------:R-:W2:Y:S01]  /*5640*/  LDL R233, [R1+0xc0] ;  /* 0x0000c00001e97983 */ /* 0x000ea20000100800 */
[----:B---3--:R-:W-:-:S03]  /*5650*/  FFMA R151, R178, R151, R238 ;  /* 0x00000097b2977223 */ /* 0x008fc600000000ee */
[----:B------:R-:W3:Y:S01]  /*5660*/  LDL R238, [R1+0xc4] ;  /* 0x0000c40001ee7983 */ /* 0x000ee20000100800 */
[----:B------:R-:W-:Y:S01]  /*5670*/  FADD R178, R9, 1 ;  /* 0x3f80000009b27421 */ /* 0x000fe20000000000 */
[C---:B------:R-:W-:Y:S01]  /*5680*/  FADD R177, R66.reuse, 1 ;  /* 0x3f80000042b17421 */ /* 0x040fe20000000000 */
[----:B------:R-:W-:Y:S01]  /*5690*/  FMUL R181, R181, UR4 ;  /* 0x00000004b5b57c20 */ /* 0x000fe20008400000 */
[----:B------:R-:W-:Y:S02]  /*56a0*/  FMUL R183, R183, UR4 ;  /* 0x00000004b7b77c20 */ /* 0x000fe40008400000 */
[----:B------:R-:W-:Y:S02]  /*56b0*/  FSEL R178, R9, R178, !P2 ;  /* 0x000000b209b27208 */ /* 0x000fe40005000000 */
[----:B------:R-:W-:Y:S01]  /*56c0*/  FSEL R177, R66, R177, !P2 ;  /* 0x000000b142b17208 */ /* 0x000fe20005000000 */
[----:B------:R-:W-:Y:S01]  /*56d0*/  FADD R180, R10, 1 ;  /* 0x3f8000000ab47421 */ /* 0x000fe20000000000 */
[----:B------:R-:W-:Y:S01]  /*56e0*/  FADD R179, R67, 1 ;  /* 0x3f80000043b37421 */ /* 0x000fe20000000000 */
[----:B------:R-:W-:Y:S01]  /*56f0*/  FMUL R182, R182, UR4 ;  /* 0x00000004b6b67c20 */ /* 0x000fe20008400000 */
[----:B------:R-:W-:-:S02]  /*5700*/  FMUL R184, R184, UR4 ;  /* 0x00000004b8b87c20 */ /* 0x000fc40008400000 */
[----:B------:R-:W-:Y:S02]  /*5710*/  FSEL R180, R10, R180, !P2 ;  /* 0x000000b40ab47208 */ /* 0x000fe40005000000 */
[----:B------:R-:W-:Y:S01]  /*5720*/  FSEL R179, R67, R179, !P2 ;  /* 0x000000b343b37208 */ /* 0x000fe20005000000 */
[----:B-----5:R-:W-:Y:S02]  /*5730*/  FFMA R177, R183, R177, R236 ;  /* 0x000000b1b7b17223 */ /* 0x020fe400000000ec */
[----:B------:R-:W5:Y:S01]  /*5740*/  LDL R236, [R1+0xb8] ;  /* 0x0000b80001ec7983 */ /* 0x000f620000100800 */
[----:B------:R-:W-:Y:S01]  /*5750*/  FMUL R134, R134, UR4 ;  /* 0x0000000486867c20 */ /* 0x000fe20008400000 */
[----:B------:R-:W-:Y:S02]  /*5760*/  FFMA R179, R184, R179, R234 ;  /* 0x000000b3b8b37223 */ /* 0x000fe400000000ea */
[----:B------:R-:W5:Y:S01]  /*5770*/  LDL R234, [R1+0xb0] ;  /* 0x0000b00001ea7983 */ /* 0x000f620000100800 */
[----:B------:R-:W-:Y:S01]  /*5780*/  FMUL R186, R186, UR4 ;  /* 0x00000004baba7c20 */ /* 0x000fe20008400000 */
[----:B----4-:R-:W-:-:S02]  /*5790*/  FFMA R178, R181, R178, R237 ;  /* 0x000000b2b5b27223 */ /* 0x010fc400000000ed */
[----:B------:R-:W4:Y:S01]  /*57a0*/  LDL R237, [R1+0xbc] ;  /* 0x0000bc0001ed7983 */ /* 0x000f220000100800 */
[----:B------:R-:W-:Y:S01]  /*57b0*/  FADD R181, R68, 1 ;  /* 0x3f80000044b57421 */ /* 0x000fe20000000000 */
[----:B------:R-:W-:Y:S01]  /*57c0*/  FFMA R180, R182, R180, R235 ;  /* 0x000000b4b6b47223 */ /* 0x000fe200000000eb */
[C---:B------:R-:W-:Y:S01]  /*57d0*/  FADD R182, R11.reuse, 1 ;  /* 0x3f8000000bb67421 */ /* 0x040fe20000000000 */
[----:B------:R-:W4:Y:S04]  /*57e0*/  LDL R235, [R1+0xb4] ;  /* 0x0000b40001eb7983 */ /* 0x000f280000100800 */
[----:B------:R-:W-:Y:S02]  /*57f0*/  FSEL R183, R11, R182, !P2 ;  /* 0x000000b60bb77208 */ /* 0x000fe40005000000 */
[----:B------:R-:W-:-:S03]  /*5800*/  FSEL R182, R68, R181, !P2 ;  /* 0x000000b544b67208 */ /* 0x000fc60005000000 */
[----:B---3--:R-:W-:Y:S02]  /*5810*/  FFMA R181, R134, R183, R238 ;  /* 0x000000b786b57223 */ /* 0x008fe400000000ee */
[----:B--2---:R-:W-:Y:S01]  /*5820*/  FFMA R134, R186, R182, R233 ;  /* 0x000000b6ba867223 */ /* 0x004fe200000000e9 */
[----:B------:R-:W2:Y:S04]  /*5830*/  LDL R238, [R1+0xac] ;  /* 0x0000ac0001ee7983 */ /* 0x000ea80000100800 */
[----:B------:R-:W3:Y:S01]  /*5840*/  LDL R233, [R1+0xa8] ;  /* 0x0000a80001e97983 */ /* 0x000ee20000100800 */
[----:B------:R-:W-:Y:S01]  /*5850*/  FADD R183, R12, 1 ;  /* 0x3f8000000cb77421 */ /* 0x000fe20000000000 */
[----:B------:R-:W-:Y:S01]  /*5860*/  FADD R182, R69, 1 ;  /* 0x3f80000045b67421 */ /* 0x000fe20000000000 */
[----:B------:R-:W-:Y:S01]  /*5870*/  FMUL R185, R185, UR4 ;  /* 0x00000004b9b97c20 */ /* 0x000fe20008400000 */
[----:B------:R-:W-:-:S02]  /*5880*/  FMUL R184, R135, UR4 ;  /* 0x0000000487b87c20 */ /* 0x000fc40008400000 */
[----:B------:R-:W-:Y:S02]  /*5890*/  FSEL R183, R12, R183, !P2 ;  /* 0x000000b70cb77208 */ /* 0x000fe40005000000 */
[----:B------:R-:W-:Y:S01]  /*58a0*/  FSEL R182, R69, R182, !P2 ;  /* 0x000000b645b67208 */ /* 0x000fe20005000000 */
[----:B------:R-:W-:Y:S01]  /*58b0*/  FMUL R187, R187, UR4 ;  /* 0x00000004bbbb7c20 */ /* 0x000fe20008400000 */
[----:B------:R-:W-:-:S03]  /*58c0*/  FMUL R188, R188, UR4 ;  /* 0x00000004bcbc7c20 */ /* 0x000fc60008400000 */
[----:B-----5:R-:W-:Y:S01]  /*58d0*/  FFMA R182, R184, R182, R236 ;  /* 0x000000b6b8b67223 */ /* 0x020fe200000000ec */
[C---:B------:R-:W-:Y:S01]  /*58e0*/  FADD R184, R13.reuse, 1 ;  /* 0x3f8000000db87421 */ /* 0x040fe20000000000 */
[----:B------:R-:W5:Y:S04]  /*58f0*/  LDL R236, [R1+0xa0] ;  /* 0x0000a00001ec7983 */ /* 0x000f680000100800 */
[----:B------:R-:W-:Y:S01]  /*5900*/  FSEL R184, R13, R184, !P2 ;  /* 0x000000b80db87208 */ /* 0x000fe20005000000 */
[----:B------:R-:W-:Y:S01]  /*5910*/  FMUL R189, R189, UR4 ;  /* 0x00000004bdbd7c20 */ /* 0x000fe20008400000 */
[----:B----4-:R-:W-:Y:S01]  /*5920*/  FFMA R135, R185, R183, R237 ;  /* 0x000000b7b9877223 */ /* 0x010fe200000000ed */
[C---:B------:R-:W-:Y:S01]  /*5930*/  FADD R183, R70.reuse, 1 ;  /* 0x3f80000046b77421 */ /* 0x040fe20000000000 */
[----:B------:R-:W4:Y:S04]  /*5940*/  LDL R237, [R1+0xa4] ;  /* 0x0000a40001ed7983 */ /* 0x000f280000100800 */
[----:B------:R-:W-:Y:S01]  /*5950*/  FSEL R183, R70, R183, !P2 ;  /* 0x000000b746b77208 */ /* 0x000fe20005000000 */
[----:B------:R-:W-:Y:S01]  /*5960*/  FADD R185, R71, 1 ;  /* 0x3f80000047b97421 */ /* 0x000fe20000000000 */
[----:B------:R-:W-:-:S03]  /*5970*/  FFMA R184, R187, R184, R235 ;  /* 0x000000b8bbb87223 */ /* 0x000fc600000000eb */
[----:B------:R-:W-:Y:S01]  /*5980*/  FFMA R183, R188, R183, R234 ;  /* 0x000000b7bcb77223 */ /* 0x000fe200000000ea */
[----:B------:R-:W4:Y:S04]  /*5990*/  LDL R235, [R1+0x9c] ;  /* 0x00009c0001eb7983 */ /* 0x000f280000100800 */
[----:B------:R-:W4:Y:S01]  /*59a0*/  LDL R234, [R1+0x98] ;  /* 0x0000980001ea7983 */ /* 0x000f220000100800 */
[----:B------:R-:W-:-:S05]  /*59b0*/  FSEL R185, R71, R185, !P2 ;  /* 0x000000b947b97208 */ /* 0x000fca0005000000 */
[----:B---3--:R-:W-:Y:S02]  /*59c0*/  FFMA R185, R189, R185, R233 ;  /* 0x000000b9bdb97223 */ /* 0x008fe400000000e9 */
[----:B------:R-:W3:Y:S01]  /*59d0*/  LDL R233, [R1+0x90] ;  /* 0x0000900001e97983 */ /* 0x000ee20000100800 */
[----:B------:R-:W-:Y:S01]  /*59e0*/  FADD R186, R14, 1 ;  /* 0x3f8000000eba7421 */ /* 0x000fe20000000000 */
[----:B------:R-:W-:-:S04]  /*59f0*/  FMUL R190, R190, UR4 ;  /* 0x00000004bebe7c20 */ /* 0x000fc80008400000 */
[----:B------:R-:W-:Y:S01]  /*5a00*/  FSEL R186, R14, R186, !P2 ;  /* 0x000000ba0eba7208 */ /* 0x000fe20005000000 */
[----:B------:R-:W-:Y:S01]  /*5a10*/  FADD R188, R15, 1 ;  /* 0x3f8000000fbc7421 */ /* 0x000fe20000000000 */
[----:B------:R-:W-:-:S03]  /*5a20*/  FADD R187, R72, 1 ;  /* 0x3f80000048bb7421 */ /* 0x000fc60000000000 */
[----:B--2---:R-:W-:Y:S02]  /*5a30*/  FFMA R186, R190, R186, R238 ;  /* 0x000000babeba7223 */ /* 0x004fe400000000ee */
[----:B------:R-:W2:Y:S01]  /*5a40*/  LDL R238, [R1+0x94] ;  /* 0x0000940001ee7983 */ /* 0x000ea20000100800 */
[----:B------:R-:W-:Y:S01]  /*5a50*/  FSEL R189, R15, R188, !P2 ;  /* 0x000000bc0fbd7208 */ /* 0x000fe20005000000 */
[----:B------:R-:W-:Y:S01]  /*5a60*/  FMUL R191, R191, UR4 ;  /* 0x00000004bfbf7c20 */ /* 0x000fe20008400000 */
[----:B------:R-:W-:Y:S01]  /*5a70*/  FSEL R188, R72, R187, !P2 ;  /* 0x000000bb48bc7208 */ /* 0x000fe20005000000 */
[----:B------:R-:W-:-:S04]  /*5a80*/  FMUL R118, R118, UR4 ;  /* 0x0000000476767c20 */ /* 0x000fc80008400000 */
[----:B-----5:R-:W-:Y:S01]  /*5a90*/  FFMA R118, R118, R188, R236 ;  /* 0x000000bc76767223 */ /* 0x020fe200000000ec */
[----:B------:R-:W-:Y:S01]  /*5aa0*/  FADD R188, R73, 1 ;  /* 0x3f80000049bc7421 */ /* 0x000fe20000000000 */
[----:B------:R-:W5:Y:S01]  /*5ab0*/  LDL R236, [R1+0x88] ;  /* 0x0000880001ec7983 */ /* 0x000f620000100800 */
[----:B------:R-:W-:Y:S01]  /*5ac0*/  FMUL R192, R192, UR4 ;  /* 0x00000004c0c07c20 */ /* 0x000fe20008400000 */
[----:B------:R-:W-:Y:S01]  /*5ad0*/  FMUL R119, R119, UR4 ;  /* 0x0000000477777c20 */ /* 0x000fe20008400000 */
[----:B------:R-:W-:Y:S01]  /*5ae0*/  FMUL R122, R122, UR4 ;  /* 0x000000047a7a7c20 */ /* 0x000fe20008400000 */
[----:B----4-:R-:W-:Y:S01]  /*5af0*/  FFMA R187, R191, R189, R237 ;  /* 0x000000bdbfbb7223 */ /* 0x010fe200000000ed */
[C---:B------:R-:W-:Y:S01]  /*5b00*/  FADD R189, R16.reuse, 1 ;  /* 0x3f80000010bd7421 */ /* 0x040fe20000000000 */
[----:B------:R-:W4:Y:S04]  /*5b10*/  LDL R237, [R1+0x8c] ;  /* 0x00008c0001ed7983 */ /* 0x000f280000100800 */
[----:B------:R-:W-:-:S02]  /*5b20*/  FSEL R190, R16, R189, !P2 ;  /* 0x000000bd10be7208 */ /* 0x000fc40005000000 */
[----:B------:R-:W-:-:S03]  /*5b30*/  FSEL R189, R73, R188, !P2 ;  /* 0x000000bc49bd7208 */ /* 0x000fc60005000000 */
[----:B------:R-:W-:Y:S01]  /*5b40*/  FFMA R188, R192, R190, R235 ;  /* 0x000000bec0bc7223 */ /* 0x000fe200000000eb */
[----:B------:R-:W-:Y:S01]  /*5b50*/  FADD R190, R17, 1 ;  /* 0x3f80000011be7421 */ /* 0x000fe20000000000 */
[----:B------:R-:W4:Y:S01]  /*5b60*/  LDL R235, [R1+0x84] ;  /* 0x0000840001eb7983 */ /* 0x000f220000100800 */
[----:B------:R-:W-:Y:S01]  /*5b70*/  FFMA R119, R119, R189, R234 ;  /* 0x000000bd77777223 */ /* 0x000fe200000000ea */
[C---:B------:R-:W-:Y:S02]  /*5b80*/  FADD R189, R74.reuse, 1 ;  /* 0x3f8000004abd7421 */ /* 0x040fe40000000000 */
[----:B------:R-:W4:Y:S01]  /*5b90*/  LDL R234, [R1+0x80] ;  /* 0x0000800001ea7983 */ /* 0x000f220000100800 */
[----:B------:R-:W-:Y:S02]  /*5ba0*/  FSEL R191, R17, R190, !P2 ;  /* 0x000000be11bf7208 */ /* 0x000fe40005000000 */
[----:B------:R-:W-:-:S05]  /*5bb0*/  FSEL R190, R74, R189, !P2 ;  /* 0x000000bd4abe7208 */ /* 0x000fca0005000000 */
[----:B---3--:R-:W-:Y:S02]  /*5bc0*/  FFMA R122, R122, R190, R233 ;  /* 0x000000be7a7a7223 */ /* 0x008fe400000000e9 */
[----:B------:R-:W3:Y:S01]  /*5bd0*/  LDL R233, [R1+0x78] ;  /* 0x0000780001e97983 */ /* 0x000ee20000100800 */
[----:B------:R-:W-:Y:S01]  /*5be0*/  FMUL R193, R193, UR4 ;  /* 0x00000004c1c17c20 */ /* 0x000fe20008400000 */
[----:B------:R-:W-:Y:S01]  /*5bf0*/  FADD R190, R75, 1 ;  /* 0x3f8000004bbe7421 */ /* 0x000fe20000000000 */
[----:B------:R-:W-:Y:S02]  /*5c00*/  FMUL R194, R194, UR4 ;  /* 0x00000004c2c27c20 */ /* 0x000fe40008400000 */
[----:B--2---:R-:W-:Y:S01]  /*5c10*/  FFMA R189, R193, R191, R238 ;  /* 0x000000bfc1bd7223 */ /* 0x004fe200000000ee */
[----:B------:R-:W-:Y:S01]  /*5c20*/  FADD R191, R18, 1 ;  /* 0x3f80000012bf7421 */ /* 0x000fe20000000000 */
[----:B------:R-:W2:Y:S01]  /*5c30*/  LDL R238, [R1+0x7c] ;  /* 0x00007c0001ee7983 */ /* 0x000ea20000100800 */
[----:B------:R-:W-:-:S03]  /*5c40*/  FMUL R123, R123, UR4 ;  /* 0x000000047b7b7c20 */ /* 0x000fc60008400000 */
[----:B------:R-:W-:Y:S02]  /*5c50*/  FSEL R192, R18, R191, !P2 ;  /* 0x000000bf12c07208 */ /* 0x000fe40005000000 */
[----:B------:R-:W-:-:S05]  /*5c60*/  FSEL R191, R75, R190, !P2 ;  /* 0x000000be4bbf7208 */ /* 0x000fca0005000000 */
        /* <DEDUP_REMOVED lines=92> */
[----:B------:R-:W-:Y:S01]  /*6230*/  FMUL R204, R204, UR4 ;  /* 0x00000004cccc7c20 */ /* 0x000fe20008400000 */
[----:B------:R-:W-:Y:S01]  /*6240*/  FMUL R141, R141, UR4 ;  /* 0x000000048d8d7c20 */ /* 0x000fe20008400000 */
[----:B------:R-:W5:Y:S02]  /*6250*/  LDL R236, [R1+0x28] ;  /* 0x0000280001ec7983 */ /* 0x000f640000100800 */
[----:B------:R-:W-:Y:S01]  /*6260*/  FSEL R200, R85, R200, !P2 ;  /* 0x000000c855c87208 */ /* 0x000fe20005000000 */
[----:B------:R-:W-:Y:S01]  /*6270*/  FMUL R106, R106, UR4 ;  /* 0x000000046a6a7c20 */ /* 0x000fe20008400000 */
[----:B----4-:R-:W-:Y:S01]  /*6280*/  FFMA R199, R203, R201, R237 ;  /* 0x000000c9cbc77223 */ /* 0x010fe200000000ed */
[C---:B------:R-:W-:Y:S01]  /*6290*/  FADD R201, R28.reuse, 1 ;  /* 0x3f8000001cc97421 */ /* 0x040fe20000000000 */
[----:B------:R-:W4:Y:S04]  /*62a0*/  LDL R237, [R1+0x2c] ;  /* 0x00002c0001ed7983 */ /* 0x000f280000100800 */
[----:B------:R-:W-:-:S05]  /*62b0*/  FSEL R201, R28, R201, !P2 ;  /* 0x000000c91cc97208 */ /* 0x000fca0005000000 */
[----:B------:R-:W-:Y:S02]  /*62c0*/  FFMA R201, R204, R201, R235 ;  /* 0x000000c9ccc97223 */ /* 0x000fe400000000eb */
[----:B------:R-:W4:Y:S01]  /*62d0*/  LDL R235, [R1+0x24] ;  /* 0x0000240001eb7983 */ /* 0x000f220000100800 */
[----:B------:R-:W-:Y:S01]  /*62e0*/  FFMA R141, R141, R200, R234 ;  /* 0x000000c88d8d7223 */ /* 0x000fe200000000ea */
[C---:B------:R-:W-:Y:S02]  /*62f0*/  FADD R200, R86.reuse, 1 ;  /* 0x3f80000056c87421 */ /* 0x040fe40000000000 */
[----:B------:R-:W4:Y:S03]  /*6300*/  LDL R234, [R1+0x20] ;  /* 0x0000200001ea7983 */ /* 0x000f260000100800 */
[----:B------:R-:W-:-:S05]  /*6310*/  FSEL R200, R86, R200, !P2 ;  /* 0x000000c856c87208 */ /* 0x000fca0005000000 */
[----:B---3--:R-:W-:Y:S02]  /*6320*/  FFMA R106, R106, R200, R233 ;  /* 0x000000c86a6a7223 */ /* 0x008fe400000000e9 */
[----:B------:R-:W3:Y:S01]  /*6330*/  LDL R233, [R1+0x1c] ;  /* 0x00001c0001e97983 */ /* 0x000ee20000100800 */
[----:B------:R-:W-:Y:S01]  /*6340*/  FADD R202, R29, 1 ;  /* 0x3f8000001dca7421 */ /* 0x000fe20000000000 */
[----:B------:R-:W-:-:S04]  /*6350*/  FMUL R205, R205, UR4 ;  /* 0x00000004cdcd7c20 */ /* 0x000fc80008400000 */
[----:B------:R-:W-:Y:S01]  /*6360*/  FSEL R202, R29, R202, !P2 ;  /* 0x000000ca1dca7208 */ /* 0x000fe20005000000 */
[----:B------:R-:W-:-:S04]  /*6370*/  FADD R206, R206, -UR14 ;  /* 0x8000000ecece7e21 */ /* 0x000fc80008000000 */
[----:B--2---:R-:W-:Y:S01]  /*6380*/  FFMA R203, R205, R202, R238 ;  /* 0x000000cacdcb7223 */ /* 0x004fe200000000ee */
[----:B------:R-:W-:Y:S01]  /*6390*/  FADD R202, R30, 1 ;  /* 0x3f8000001eca7421 */ /* 0x000fe20000000000 */
[----:B------:R-:W-:Y:S01]  /*63a0*/  FMUL R206, R206, UR4 ;  /* 0x00000004cece7c20 */ /* 0x000fe20008400000 */
[----:B------:R-:W-:Y:S01]  /*63b0*/  FADD R207, R207, -UR14 ;  /* 0x8000000ecfcf7e21 */ /* 0x000fe20008000000 */
[----:B------:R-:W-:Y:S01]  /*63c0*/  FADD R200, R87, 1 ;  /* 0x3f80000057c87421 */ /* 0x000fe20000000000 */
[----:B------:R-:W2:Y:S01]  /*63d0*/  LDL R238, [R1+0x14] ;  /* 0x0000140001ee7983 */ /* 0x000ea20000100800 */
[----:B------:R-:W-:Y:S01]  /*63e0*/  FSEL R202, R30, R202, !P2 ;  /* 0x000000ca1eca7208 */ /* 0x000fe20005000000 */
[----:B------:R-:W-:Y:S01]  /*63f0*/  FMUL R207, R207, UR4 ;  /* 0x00000004cfcf7c20 */ /* 0x000fe20008400000 */
[----:B------:R-:W-:Y:S01]  /*6400*/  FADD R107, R107, -UR14 ;  /* 0x8000000e6b6b7e21 */ /* 0x000fe20008000000 */
[----:B------:R-:W-:Y:S01]  /*6410*/  FSEL R200, R87, R200, !P2 ;  /* 0x000000c857c87208 */ /* 0x000fe20005000000 */
[----:B------:R-:W-:-:S02]  /*6420*/  FADD R208, R208, -UR14 ;  /* 0x8000000ed0d07e21 */ /* 0x000fc40008000000 */
[----:B------:R-:W-:Y:S02]  /*6430*/  FMUL R107, R107, UR4 ;  /* 0x000000046b6b7c20 */ /* 0x000fe40008400000 */
[----:B------:R-:W-:Y:S02]  /*6440*/  FMUL R208, R208, UR4 ;  /* 0x00000004d0d07c20 */ /* 0x000fe40008400000 */
[----:B-----5:R-:W-:Y:S01]  /*6450*/  FFMA R107, R107, R200, R236 ;  /* 0x000000c86b6b7223 */ /* 0x020fe200000000ec */
[----:B------:R-:W-:Y:S01]  /*6460*/  FADD R200, R88, 1 ;  /* 0x3f80000058c87421 */ /* 0x000fe20000000000 */
[----:B------:R-:W5:Y:S01]  /*6470*/  LDL R236, [R1+0xc] ;  /* 0x00000c0001ec7983 */ /* 0x000f620000100800 */
[----:B------:R-:W-:-:S03]  /*6480*/  FADD R110, R110, -UR14 ;  /* 0x8000000e6e6e7e21 */ /* 0x000fc60008000000 */
[----:B------:R-:W-:Y:S01]  /*6490*/  FSEL R200, R88, R200, !P2 ;  /* 0x000000c858c87208 */ /* 0x000fe20005000000 */
[----:B------:R-:W-:Y:S01]  /*64a0*/  FMUL R110, R110, UR4 ;  /* 0x000000046e6e7c20 */ /* 0x000fe20008400000 */
[----:B------:R-:W-:-:S04]  /*64b0*/  ISETP.NE.U32.AND P0, PT, RZ, UR12, PT ;  /* 0x0000000cff007c0c */ /* 0x000fc8000bf05070 */
[----:B------:R-:W-:-:S13]  /*64c0*/  ISETP.NE.AND.EX P0, PT, RZ, UR13, PT, P0 ;  /* 0x0000000dff007c0c */ /* 0x000fda000bf05300 */
[----:B------:R-:W-:-:S04]  /*64d0*/  @P0 FMNMX R2, R2, |R103|, !PT ;  /* 0x4000006702020209 */ /* 0x000fc80007800000 */
[----:B------:R-:W-:-:S04]  /*64e0*/  @P0 FMNMX R2, R2, |R102|, !PT ;  /* 0x4000006602020209 */ /* 0x000fc80007800000 */
[----:B------:R-:W-:-:S04]  /*64f0*/  @P0 FMNMX R2, R2, |R105|, !PT ;  /* 0x4000006902020209 */ /* 0x000fc80007800000 */
[----:B------:R-:W-:-:S04]  /*6500*/  @P0 FMNMX R2, R2, |R104|, !PT ;  /* 0x4000006802020209 */ /* 0x000fc80007800000 */
[----:B------:R-:W-:Y:S01]  /*6510*/  @P0 FMNMX R2, R2, |R145|, !PT ;  /* 0x4000009102020209 */ /* 0x000fe20007800000 */
[----:B----4-:R-:W-:Y:S01]  /*6520*/  FFMA R204, R206, R202, R237 ;  /* 0x000000cacecc7223 */ /* 0x010fe200000000ed */
[C---:B------:R-:W-:Y:S01]  /*6530*/  FADD R202, R31.reuse, 1 ;  /* 0x3f8000001fca7421 */ /* 0x040fe20000000000 */
[----:B------:R-:W4:Y:S04]  /*6540*/  LDL R237, [R1+0x10] ;  /* 0x0000100001ed7983 */ /* 0x000f280000100800 */
[----:B------:R-:W-:-:S05]  /*6550*/  FSEL R202, R31, R202, !P2 ;  /* 0x000000ca1fca7208 */ /* 0x000fca0005000000 */
[----:B------:R-:W-:Y:S01]  /*6560*/  FFMA R205, R207, R202, R235 ;  /* 0x000000cacfcd7223 */ /* 0x000fe200000000eb */
[C---:B------:R-:W-:Y:S01]  /*6570*/  FADD R202, R32.reuse, 1 ;  /* 0x3f80000020ca7421 */ /* 0x040fe20000000000 */
[----:B------:R-:W4:Y:S04]  /*6580*/  LDL R235, [R1+0x8] ;  /* 0x0000080001eb7983 */ /* 0x000f280000100800 */
[----:B------:R-:W-:Y:S01]  /*6590*/  FSEL R202, R32, R202, !P2 ;  /* 0x000000ca20ca7208 */ /* 0x000fe20005000000 */
[----:B------:R-:W-:Y:S02]  /*65a0*/  FFMA R110, R110, R200, R234 ;  /* 0x000000c86e6e7223 */ /* 0x000fe400000000ea */
[----:B------:R-:W4:Y:S02]  /*65b0*/  LDL R234, [R1+0x4] ;  /* 0x0000040001ea7983 */ /* 0x000f240000100800 */
[----:B---3--:R-:W-:-:S02]  /*65c0*/  FFMA R206, R208, R202, R233 ;  /* 0x000000cad0ce7223 */ /* 0x008fc400000000e9 */
[----:B------:R-:W3:Y:S01]  /*65d0*/  LDL R233, [R1] ;  /* 0x0000000001e97983 */ /* 0x000ee20000100800 */
        /* <DEDUP_REMOVED lines=21> */
[----:B------:R-:W-:-:S03]  /*6730*/  FADD R111, R111, -UR14 ;  /* 0x8000000e6f6f7e21 */ /* 0x000fc60008000000 */
[----:B------:R-:W-:Y:S01]  /*6740*/  @P0 FMNMX R2, R2, |R118|, !PT ;  /* 0x4000007602020209 */ /* 0x000fe20007800000 */
[----:B------:R-:W-:Y:S01]  /*6750*/  FMUL R111, R111, UR4 ;  /* 0x000000046f6f7c20 */ /* 0x000fe20008400000 */
[----:B------:R-:W-:Y:S02]  /*6760*/  FSEL R200, R89, R200, !P2 ;  /* 0x000000c859c87208 */ /* 0x000fe40005000000 */
[----:B------:R-:W-:-:S03]  /*6770*/  @P0 FMNMX R2, R2, |R188|, !PT ;  /* 0x400000bc02020209 */ /* 0x000fc60007800000 */
[----:B------:R-:W-:Y:S01]  /*6780*/  FFMA R111, R111, R200, R239 ;  /* 0x000000c86f6f7223 */ /* 0x000fe200000000ef */
[----:B------:R-:W-:Y:S01]  /*6790*/  @P0 FMNMX R2, R2, |R119|, !PT ;  /* 0x4000007702020209 */ /* 0x000fe20007800000 */
[----:B------:R-:W-:Y:S01]  /*67a0*/  FADD R200, R90, 1 ;  /* 0x3f8000005ac87421 */ /* 0x000fe20000000000 */
[----:B------:R-:W-:Y:S02]  /*67b0*/  FADD R114, R114, -UR14 ;  /* 0x8000000e72727e21 */ /* 0x000fe40008000000 */
[----:B------:R-:W-:Y:S01]  /*67c0*/  @P0 FMNMX R2, R2, |R189|, !PT ;  /* 0x400000bd02020209 */ /* 0x000fe20007800000 */
[----:B------:R-:W-:Y:S01]  /*67d0*/  FADD R202, R33, 1 ;  /* 0x3f80000021ca7421 */ /* 0x000fe20000000000 */
[----:B------:R-:W-:Y:S01]  /*67e0*/  FSEL R200, R90, R200, !P2 ;  /* 0x000000c85ac87208 */ /* 0x000fe20005000000 */
[----:B------:R-:W-:Y:S01]  /*67f0*/  FMUL R114, R114, UR4 ;  /* 0x0000000472727c20 */ /* 0x000fe20008400000 */
[----:B------:R-:W-:Y:S01]  /*6800*/  @P0 FMNMX R2, R2, |R122|, !PT ;  /* 0x4000007a02020209 */ /* 0x000fe20007800000 */
[----:B------:R-:W-:Y:S01]  /*6810*/  FADD R209, R209, -UR14 ;  /* 0x8000000ed1d17e21 */ /* 0x000fe20008000000 */
[----:B------:R-:W-:-:S02]  /*6820*/  FSEL R202, R33, R202, !P2 ;  /* 0x000000ca21ca7208 */ /* 0x000fc40005000000 */
[----:B------:R-:W-:Y:S01]  /*6830*/  @P0 FMNMX R2, R2, |R190|, !PT ;  /* 0x400000be02020209 */ /* 0x000fe20007800000 */
[----:B------:R-:W-:Y:S01]  /*6840*/  FMUL R209, R209, UR4 ;  /* 0x00000004d1d17c20 */ /* 0x000fe20008400000 */
[----:B------:R-:W-:Y:S02]  /*6850*/  FADD R115, R115, -UR14 ;  /* 0x8000000e73737e21 */ /* 0x000fe40008000000 */
[----:B------:R-:W-:Y:S01]  /*6860*/  @P0 FMNMX R2, R2, |R123|, !PT ;  /* 0x4000007b02020209 */ /* 0x000fe20007800000 */
[----:B--2---:R-:W-:Y:S01]  /*6870*/  FFMA R207, R209, R202, R238 ;  /* 0x000000cad1cf7223 */ /* 0x004fe200000000ee */
[----:B------:R-:W-:Y:S01]  /*6880*/  FADD R202, R34, 1 ;  /* 0x3f80000022ca7421 */ /* 0x000fe20000000000 */
[----:B------:R-:W-:Y:S01]  /*6890*/  FMUL R115, R115, UR4 ;  /* 0x0000000473737c20 */ /* 0x000fe20008400000 */
[----:B------:R-:W-:Y:S01]  /*68a0*/  FADD R210, R210, -UR14 ;  /* 0x8000000ed2d27e21 */ /* 0x000fe20008000000 */
[----:B------:R-:W-:Y:S02]  /*68b0*/  @P0 FMNMX R2, R2, |R191|, !PT ;  /* 0x400000bf02020209 */ /* 0x000fe40007800000 */
[----:B------:R-:W-:Y:S01]  /*68c0*/  FSEL R202, R34, R202, !P2 ;  /* 0x000000ca22ca7208 */ /* 0x000fe20005000000 */
[----:B------:R-:W-:Y:S01]  /*68d0*/  FMUL R210, R210, UR4 ;  /* 0x00000004d2d27c20 */ /* 0x000fe20008400000 */
[----:B------:R-:W-:Y:S01]  /*68e0*/  @P0 FMNMX R2, R2, |R126|, !PT ;  /* 0x4000007e02020209 */ /* 0x000fe20007800000 */
[----:B------:R-:W-:-:S02]  /*68f0*/  FADD R124, R124, -UR14 ;  /* 0x8000000e7c7c7e21 */ /* 0x000fc40008000000 */
[----:B-----5:R-:W-:Y:S01]  /*6900*/  FFMA R208, R210, R202, R236 ;  /* 0x000000cad2d07223 */ /* 0x020fe200000000ec */
[----:B------:R-:W-:Y:S01]  /*6910*/  @P0 FMNMX R2, R2, |R192|, !PT ;  /* 0x400000c002020209 */ /* 0x000fe20007800000 */
[----:B------:R-:W-:Y:S01]  /*6920*/  FADD R202, R35, 1 ;  /* 0x3f80000023ca7421 */ /* 0x000fe20000000000 */
[----:B------:R-:W-:Y:S01]  /*6930*/  FMUL R124, R124, UR4 ;  /* 0x000000047c7c7c20 */ /* 0x000fe20008400000 */
[----:B------:R-:W-:Y:S01]  /*6940*/  FADD R211, R211, -UR14 ;  /* 0x8000000ed3d37e21 */ /* 0x000fe20008000000 */
[----:B------:R-:W-:Y:S02]  /*6950*/  @P0 FMNMX R2, R2, |R127|, !PT ;  /* 0x4000007f02020209 */ /* 0x000fe40007800000 */
[----:B------:R-:W-:Y:S01]  /*6960*/  FSEL R202, R35, R202, !P2 ;  /* 0x000000ca23ca7208 */ /* 0x000fe20005000000 */
[----:B------:R-:W-:Y:S01]  /*6970*/  FMUL R211, R211, UR4 ;  /* 0x00000004d3d37c20 */ /* 0x000fe20008400000 */
[----:B------:R-:W-:Y:S01]  /*6980*/  FADD R125, R125, -UR14 ;  /* 0x8000000e7d7d7e21 */ /* 0x000fe20008000000 */
[----:B------:R-:W-:Y:S01]  /*6990*/  @P0 FMNMX R2, R2, |R193|, !PT ;  /* 0x400000c102020209 */ /* 0x000fe20007800000 */
[----:B------:R-:W-:-:S02]  /*69a0*/  FADD R212, R212, -UR14 ;  /* 0x8000000ed4d47e21 */ /* 0x000fc40008000000 */
[----:B------:R-:W-:Y:S01]  /*69b0*/  FMUL R125, R125, UR4 ;  /* 0x000000047d7d7c20 */ /* 0x000fe20008400000 */
[----:B------:R-:W-:Y:S01]  /*69c0*/  @P0 FMNMX R2, R2, |R128|, !PT ;  /* 0x4000008002020209 */ /* 0x000fe20007800000 */
[----:B------:R-:W-:-:S03]  /*69d0*/  FMUL R212, R212, UR4 ;  /* 0x00000004d4d47c20 */ /* 0x000fc60008400000 */
[----:B------:R-:W-:Y:S01]  /*69e0*/  @P0 FMNMX R2, R2, |R194|, !PT ;  /* 0x400000c202020209 */ /* 0x000fe20007800000 */
[----:B------:R-:W-:-:S03]  /*69f0*/  FADD R130, R130, -UR14 ;  /* 0x8000000e82827e21 */ /* 0x000fc60008000000 */
[----:B------:R-:W-:Y:S01]  /*6a00*/  @P0 FMNMX R2, R2, |R129|, !PT ;  /* 0x4000008102020209 */ /* 0x000fe20007800000 */
[----:B------:R-:W-:Y:S01]  /*6a10*/  FMUL R130, R130, UR4 ;  /* 0x0000000482827c20 */ /* 0x000fe20008400000 */
[----:B------:R-:W-:Y:S02]  /*6a20*/  FADD R213, R213, -UR14 ;  /* 0x8000000ed5d57e21 */ /* 0x000fe40008000000 */
[----:B------:R-:W-:Y:S01]  /*6a30*/  @P0 FMNMX R2, R2, |R195|, !PT ;  /* 0x400000c302020209 */ /* 0x000fe20007800000 */
[----:B------:R-:W-:Y:S01]  /*6a40*/  FADD R131, R131, -UR14 ;  /* 0x8000000e83837e21 */ /* 0x000fe20008000000 */
[----:B------:R-:W-:Y:S02]  /*6a50*/  FMUL R213, R213, UR4 ;  /* 0x00000004d5d57c20 */ /* 0x000fe40008400000 */
[----:B------:R-:W-:Y:S01]  /*6a60*/  @P0 FMNMX R2, R2, |R132|, !PT ;  /* 0x4000008402020209 */ /* 0x000fe20007800000 */
[----:B------:R-:W-:-:S03]  /*6a70*/  FMUL R131, R131, UR4 ;  /* 0x0000000483837c20 */ /* 0x000fc60008400000 */
[----:B------:R-:W-:Y:S01]  /*6a80*/  @P0 FMNMX R2, R2, |R196|, !PT ;  /* 0x400000c402020209 */ /* 0x000fe20007800000 */
[----:B------:R-:W-:-:S03]  /*6a90*/  FADD R214, R214, -UR14 ;  /* 0x8000000ed6d67e21 */ /* 0x000fc60008000000 */
[----:B------:R-:W-:Y:S01]  /*6aa0*/  @P0 FMNMX R2, R2, |R133|, !PT ;  /* 0x4000008502020209 */ /* 0x000fe20007800000 */
[----:B------:R-:W-:Y:S01]  /*6ab0*/  FMUL R214, R214, UR4 ;  /* 0x00000004d6d67c20 */ /* 0x000fe20008400000 */
[----:B------:R-:W-:Y:S02]  /*6ac0*/  FADD R138, R138, -UR14 ;  /* 0x8000000e8a8a7e21 */ /* 0x000fe40008000000 */
[----:B------:R-:W-:Y:S02]  /*6ad0*/  @P0 FMNMX R2, R2, |R197|, !PT ;  /* 0x400000c502020209 */ /* 0x000fe40007800000 */
[----:B------:R-:W-:Y:S02]  /*6ae0*/  FMUL R138, R138, UR4 ;  /* 0x000000048a8a7c20 */ /* 0x000fe40008400000 */
        /* <DEDUP_REMOVED lines=12> */
[----:B------:R-:W-:Y:S01]  /*6bb0*/  @P0 FMNMX R2, R2, |R201|, !PT ;  /* 0x400000c902020209 */ /* 0x000fe20007800000 */
[----:B----4-:R-:W-:Y:S01]  /*6bc0*/  FFMA R114, R114, R200, R237 ;  /* 0x000000c872727223 */ /* 0x010fe200000000ed */
[----:B------:R-:W-:-:S05]  /*6bd0*/  FADD R200, R91, 1 ;  /* 0x3f8000005bc87421 */ /* 0x000fca0000000000 */
[----:B------:R-:W-:-:S05]  /*6be0*/  FSEL R200, R91, R200, !P2 ;  /* 0x000000c85bc87208 */ /* 0x000fca0005000000 */
[----:B------:R-:W-:Y:S01]  /*6bf0*/  FFMA R115, R115, R200, R235 ;  /* 0x000000c873737223 */ /* 0x000fe200000000eb */
[----:B------:R-:W-:-:S05]  /*6c00*/  FADD R200, R92, 1 ;  /* 0x3f8000005cc87421 */ /* 0x000fca0000000000 */
[----:B------:R-:W-:Y:S01]  /*6c10*/  FSEL R200, R92, R200, !P2 ;  /* 0x000000c85cc87208 */ /* 0x000fe20005000000 */
[----:B------:R-:W-:Y:S01]  /*6c20*/  FFMA R209, R211, R202, R234 ;  /* 0x000000cad3d17223 */ /* 0x000fe200000000ea */
[----:B------:R-:W-:-:S03]  /*6c30*/  FADD R202, R36, 1 ;  /* 0x3f80000024ca7421 */ /* 0x000fc60000000000 */
[----:B---3--:R-:W-:Y:S01]  /*6c40*/  FFMA R124, R124, R200, R233 ;  /* 0x000000c87c7c7223 */ /* 0x008fe200000000e9 */
[----:B------:R-:W-:-:S05]  /*6c50*/  FADD R200, R93, 1 ;  /* 0x3f8000005dc87421 */ /* 0x000fca0000000000 */
        /* <DEDUP_REMOVED lines=32> */
[----:B------:R-:W-:Y:S01]  /*6e60*/  FADD R217, R217, -UR14 ;  /* 0x8000000ed9d97e21 */ /* 0x000fe20008000000 */
[----:B------:R-:W-:Y:S02]  /*6e70*/  @P0 FMNMX R2, R2, |R141|, !PT ;  /* 0x4000008d02020209 */ /* 0x000fe40007800000 */
[----:B------:R-:W-:Y:S01]  /*6e80*/  FSEL R202, R41, R202, !P2 ;  /* 0x000000ca29ca7208 */ /* 0x000fe20005000000 */
[----:B------:R-:W-:Y:S01]  /*6e90*/  FFMA R120, R120, R200, R231 ;  /* 0x000000c878787223 */ /* 0x000fe200000000e7 */
[----:B------:R-:W-:Y:S01]  /*6ea0*/  FADD R200, R99, 1 ;  /* 0x3f80000063c87421 */ /* 0x000fe20000000000 */
[----:B------:R-:W-:Y:S01]  /*6eb0*/  @P0 FMNMX R2, R2, |R203|, !PT ;  /* 0x400000cb02020209 */ /* 0x000fe20007800000 */
[----:B------:R-:W-:Y:S01]  /*6ec0*/  FMUL R217, R217, UR4 ;  /* 0x00000004d9d97c20 */ /* 0x000fe20008400000 */
[----:B------:R-:W-:-:S02]  /*6ed0*/  FADD R121, R121, -UR14 ;  /* 0x8000000e79797e21 */ /* 0x000fc40008000000 */
[----:B------:R-:W-:Y:S01]  /*6ee0*/  @P0 FMNMX R2, R2, |R106|, !PT ;  /* 0x4000006a02020209 */ /* 0x000fe20007800000 */
[----:B------:R-:W-:Y:S01]  /*6ef0*/  FFMA R215, R217, R202, R232 ;  /* 0x000000cad9d77223 */ /* 0x000fe200000000e8 */
[----:B------:R-:W-:Y:S01]  /*6f00*/  FSEL R200, R99, R200, !P2 ;  /* 0x000000c863c87208 */ /* 0x000fe20005000000 */
[----:B------:R-:W-:Y:S01]  /*6f10*/  FADD R202, R42, 1 ;  /* 0x3f8000002aca7421 */ /* 0x000fe20000000000 */
[----:B------:R-:W-:Y:S01]  /*6f20*/  FMUL R121, R121, UR4 ;  /* 0x0000000479797c20 */ /* 0x000fe20008400000 */
[----:B------:R-:W-:Y:S01]  /*6f30*/  FADD R218, R218, -UR14 ;  /* 0x8000000edada7e21 */ /* 0x000fe20008000000 */
[----:B------:R-:W-:Y:S02]  /*6f40*/  @P0 FMNMX R2, R2, |R204|, !PT ;  /* 0x400000cc02020209 */ /* 0x000fe40007800000 */
[----:B------:R-:W-:Y:S01]  /*6f50*/  FFMA R121, R121, R200, R175 ;  /* 0x000000c879797223 */ /* 0x000fe200000000af */
[----:B------:R-:W-:Y:S01]  /*6f60*/  FSEL R202, R42, R202, !P2 ;  /* 0x000000ca2aca7208 */ /* 0x000fe20005000000 */
[----:B------:R-:W-:Y:S01]  /*6f70*/  FADD R200, R100, 1 ;  /* 0x3f80000064c87421 */ /* 0x000fe20000000000 */
[----:B------:R-:W-:Y:S01]  /*6f80*/  FMUL R218, R218, UR4 ;  /* 0x00000004dada7c20 */ /* 0x000fe20008400000 */
[----:B------:R-:W-:Y:S01]  /*6f90*/  @P0 FMNMX R2, R2, |R107|, !PT ;  /* 0x4000006b02020209 */ /* 0x000fe20007800000 */
[----:B------:R-:W-:-:S02]  /*6fa0*/  FADD R116, R116, -UR14 ;  /* 0x8000000e74747e21 */ /* 0x000fc40008000000 */
[----:B------:R-:W-:Y:S01]  /*6fb0*/  FFMA R216, R218, R202, R176 ;  /* 0x000000cadad87223 */ /* 0x000fe200000000b0 */
[----:B------:R-:W-:Y:S01]  /*6fc0*/  FSEL R200, R100, R200, !P2 ;  /* 0x000000c864c87208 */ /* 0x000fe20005000000 */
[----:B------:R-:W-:Y:S01]  /*6fd0*/  FADD R202, R43, 1 ;  /* 0x3f8000002bca7421 */ /* 0x000fe20000000000 */
[----:B------:R-:W-:Y:S01]  /*6fe0*/  @P0 FMNMX R2, R2, |R205|, !PT ;  /* 0x400000cd02020209 */ /* 0x000fe20007800000 */
[----:B------:R-:W-:Y:S01]  /*6ff0*/  FMUL R116, R116, UR4 ;  /* 0x0000000474747c20 */ /* 0x000fe20008400000 */
[----:B------:R-:W-:Y:S02]  /*7000*/  FADD R219, R219, -UR14 ;  /* 0x8000000edbdb7e21 */ /* 0x000fe40008000000 */
[----:B------:R-:W-:Y:S01]  /*7010*/  @P0 FMNMX R2, R2, |R110|, !PT ;  /* 0x4000006e02020209 */ /* 0x000fe20007800000 */
[----:B------:R-:W-:Y:S01]  /*7020*/  FFMA R116, R116, R200, R173 ;  /* 0x000000c874747223 */ /* 0x000fe200000000ad */
[----:B------:R-:W-:Y:S01]  /*7030*/  FSEL R202, R43, R202, !P2 ;  /* 0x000000ca2bca7208 */ /* 0x000fe20005000000 */
[----:B------:R-:W-:Y:S01]  /*7040*/  FADD R200, R101, 1 ;  /* 0x3f80000065c87421 */ /* 0x000fe20000000000 */
[----:B------:R-:W-:Y:S01]  /*7050*/  FMUL R219, R219, UR4 ;  /* 0x00000004dbdb7c20 */ /* 0x000fe20008400000 */
[----:B------:R-:W-:Y:S01]  /*7060*/  FADD R117, R117, -UR14 ;  /* 0x8000000e75757e21 */ /* 0x000fe20008000000 */
[----:B------:R-:W-:-:S02]  /*7070*/  @P0 FMNMX R2, R2, |R206|, !PT ;  /* 0x400000ce02020209 */ /* 0x000fc40007800000 */
[----:B------:R-:W-:Y:S01]  /*7080*/  FFMA R217, R219, R202, R174 ;  /* 0x000000cadbd97223 */ /* 0x000fe200000000ae */
[----:B------:R-:W-:Y:S01]  /*7090*/  FSEL R200, R101, R200, !P2 ;  /* 0x000000c865c87208 */ /* 0x000fe20005000000 */
[----:B------:R-:W-:Y:S01]  /*70a0*/  FADD R202, R44, 1 ;  /* 0x3f8000002cca7421 */ /* 0x000fe20000000000 */
[----:B------:R-:W-:Y:S01]  /*70b0*/  FMUL R117, R117, UR4 ;  /* 0x0000000475757c20 */ /* 0x000fe20008400000 */
[----:B------:R-:W-:Y:S01]  /*70c0*/  @P0 FMNMX R2, R2, |R111|, !PT ;  /* 0x4000006f02020209 */ /* 0x000fe20007800000 */
[----:B------:R-:W-:Y:S02]  /*70d0*/  FADD R220, R220, -UR14 ;  /* 0x8000000edcdc7e21 */ /* 0x000fe40008000000 */
[----:B------:R-:W-:Y:S01]  /*70e0*/  FFMA R117, R117, R200, R171 ;  /* 0x000000c875757223 */ /* 0x000fe200000000ab */
[----:B------:R-:W-:Y:S01]  /*70f0*/  @P0 FMNMX R2, R2, |R207|, !PT ;  /* 0x400000cf02020209 */ /* 0x000fe20007800000 */
[----:B------:R-:W-:Y:S01]  /*7100*/  FADD R200, R152, 1 ;  /* 0x3f80000098c87421 */ /* 0x000fe20000000000 */
[----:B------:R-:W-:Y:S01]  /*7110*/  FSEL R202, R44, R202, !P2 ;  /* 0x000000ca2cca7208 */ /* 0x000fe20005000000 */
        /* <DEDUP_REMOVED lines=10> */
[----:B------:R-:W-:Y:S01]  /*71c0*/  FSEL R202, R45, R202, !P2 ;  /* 0x000000ca2dca7208 */ /* 0x000fe20005000000 */
        /* <DEDUP_REMOVED lines=29> */
[----:B------:R-:W-:-:S02]  /*73a0*/  FADD R202, R47, 1 ;  /* 0x3f8000002fca7421 */ /* 0x000fc40000000000 */
[----:B------:R-:W-:Y:S01]  /*73b0*/  FFMA R221, R221, R200, R157 ;  /* 0x000000c8dddd7223 */ /* 0x000fe2000000009d */
[----:B------:R-:W-:Y:S01]  /*73c0*/  @P0 FMNMX R2, R2, |R131|, !PT ;  /* 0x4000008302020209 */ /* 0x000fe20007800000 */
        /* <DEDUP_REMOVED lines=21> */
[----:B------:R-:W-:Y:S01]  /*7520*/  ISETP.NE.AND P1, PT, RZ, UR11, PT ;  /* 0x0000000bff007c0c */ /* 0x000fe2000bf25270 */
[----:B------:R-:W-:Y:S01]  /*7530*/  FFMA R225, R226, R202, R49 ;  /* 0x000000cae2e17223 */ /* 0x000fe20000000031 */
[----:B------:R-:W-:Y:S01]  /*7540*/  @P0 FMNMX R2, R2, |R215|, !PT ;  /* 0x400000d702020209 */ /* 0x000fe20007800000 */
[----:B------:R-:W-:Y:S01]  /*7550*/  FADD R202, R50, 1 ;  /* 0x3f80000032ca7421 */ /* 0x000fe20000000000 */
[----:B------:R-:W-:Y:S01]  /*7560*/  FFMA R109, R109, R200, R161 ;  /* 0x000000c86d6d7223 */ /* 0x000fe200000000a1 */
        /* <DEDUP_REMOVED lines=9> */
[----:B------:R-:W-:Y:S01]  /*7600*/  @P1 FMUL R103, R103, UR7 ;  /* 0x0000000767671c20 */ /* 0x000fe20008400000 */
[----:B------:R-:W-:Y:S01]  /*7610*/  @P1 FMUL R102, R102, UR7 ;  /* 0x0000000766661c20 */ /* 0x000fe20008400000 */
[----:B------:R-:W-:Y:S01]  /*7620*/  FFMA R224, R227, R202, R52 ;  /* 0x000000cae3e07223 */ /* 0x000fe20000000034 */
[----:B------:R-:W-:Y:S01]  /*7630*/  @P0 FMNMX R2, R2, |R121|, !PT ;  /* 0x4000007902020209 */ /* 0x000fe20007800000 */
[----:B------:R-:W-:Y:S01]  /*7640*/  FFMA R227, R230, R200, R56 ;  /* 0x000000c8e6e37223 */ /* 0x000fe20000000038 */
[----:B------:R-:W-:Y:S01]  /*7650*/  FADD R200, R55, 1 ;  /* 0x3f80000037c87421 */ /* 0x000fe20000000000 */
[----:B------:R-:W-:Y:S01]  /*7660*/  F2FP.SATFINITE.E4M3.F32.PACK_AB_MERGE_C R103, RZ, R103, RZ ;  /* 0x00000067ff67723e */ /* 0x000fe200048070ff */
[----:B------:R-:W-:Y:S01]  /*7670*/  FADD R112, R112, -UR14 ;  /* 0x8000000e70707e21 */ /* 0x000fe20008000000 */
[----:B------:R-:W-:-:S02]  /*7680*/  F2FP.SATFINITE.E4M3.F32.PACK_AB_MERGE_C R102, RZ, R102, RZ ;  /* 0x00000066ff66723e */ /* 0x000fc400048070ff */
[----:B------:R-:W-:Y:S01]  /*7690*/  @P0 FMNMX R2, R2, |R217|, !PT ;  /* 0x400000d902020209 */ /* 0x000fe20007800000 */
[----:B------:R-:W-:Y:S01]  /*76a0*/  @P1 FMUL R105, R105, UR7 ;  /* 0x0000000769691c20 */ /* 0x000fe20008400000 */
[----:B------:R-:W-:Y:S01]  /*76b0*/  FSEL R200, R55, R200, !P2 ;  /* 0x000000c837c87208 */ /* 0x000fe20005000000 */
[----:B------:R-:W-:Y:S01]  /*76c0*/  @P1 FMUL R104, R104, UR7 ;  /* 0x0000000768681c20 */ /* 0x000fe20008400000 */
[----:B------:R-:W-:Y:S01]  /*76d0*/  LOP3.LUT R103, R103, 0xff, RZ, 0xc0, !PT ;  /* 0x000000ff67677812 */ /* 0x000fe200078ec0ff */
[----:B------:R-:W-:Y:S01]  /*76e0*/  FMUL R112, R112, UR4 ;  /* 0x0000000470707c20 */ /* 0x000fe20008400000 */
[----:B------:R-:W-:Y:S02]  /*76f0*/  LOP3.LUT R102, R102, 0xffff, RZ, 0xc0, !PT ;  /* 0x0000ffff66667812 */ /* 0x000fe400078ec0ff */
[----:B------:R-:W-:Y:S01]  /*7700*/  @P0 FMNMX R2, R2, |R116|, !PT ;  /* 0x4000007402020209 */ /* 0x000fe20007800000 */
[----:B------:R-:W-:Y:S01]  /*7710*/  FFMA R112, R112, R200, R57 ;  /* 0x000000c870707223 */ /* 0x000fe20000000039 */
[----:B------:R-:W-:Y:S01]  /*7720*/  PRMT R102, R102, 0x7604, R103 ;  /* 0x0000760466667816 */ /* 0x000fe20000000067 */
[----:B------:R-:W-:Y:S01]  /*7730*/  FADD R200, R163, 1 ;  /* 0x3f800000a3c87421 */ /* 0x000fe20000000000 */
[----:B------:R-:W-:-:S02]  /*7740*/  F2FP.SATFINITE.E4M3.F32.PACK_AB_MERGE_C R105, RZ, R105, RZ ;  /* 0x00000069ff69723e */ /* 0x000fc400048070ff */
[----:B------:R-:W-:Y:S02]  /*7750*/  F2FP.SATFINITE.E4M3.F32.PACK_AB_MERGE_C R103, RZ, R104, RZ ;  /* 0x00000068ff67723e */ /* 0x000fe400048070ff */
[----:B------:R-:W-:Y:S01]  /*7760*/  @P0 FMNMX R2, R2, |R218|, !PT ;  /* 0x400000da02020209 */ /* 0x000fe20007800000 */
[----:B------:R-:W-:Y:S01]  /*7770*/  FADD R113, R113, -UR14 ;  /* 0x8000000e71717e21 */ /* 0x000fe20008000000 */
[----:B------:R-:W-:Y:S01]  /*7780*/  LOP3.LUT R105, R105, 0xff, RZ, 0xc0, !PT ;  /* 0x000000ff69697812 */ /* 0x000fe200078ec0ff */
[----:B------:R-:W-:Y:S01]  /*7790*/  @P1 FMUL R149, R149, UR7 ;  /* 0x0000000795951c20 */ /* 0x000fe20008400000 */
[----:B------:R-:W-:Y:S01]  /*77a0*/  LOP3.LUT R103, R103, 0xffff, RZ, 0xc0, !PT ;  /* 0x0000ffff67677812 */ /* 0x000fe200078ec0ff */
[----:B------:R-:W-:Y:S01]  /*77b0*/  @P1 FMUL R148, R148, UR7 ;  /* 0x0000000794941c20 */ /* 0x000fe20008400000 */
[----:B------:R-:W-:Y:S01]  /*77c0*/  @P0 FMNMX R2, R2, |R117|, !PT ;  /* 0x4000007502020209 */ /* 0x000fe20007800000 */
[----:B------:R-:W-:Y:S01]  /*77d0*/  FMUL R113, R113, UR4 ;  /* 0x0000000471717c20 */ /* 0x000fe20008400000 */
[----:B------:R-:W-:Y:S01]  /*77e0*/  FSEL R200, R163, R200, !P2 ;  /* 0x000000c8a3c87208 */ /* 0x000fe20005000000 */
[----:B------:R-:W-:Y:S01]  /*77f0*/  @P1 FMUL R151, R151, UR7 ;  /* 0x0000000797971c20 */ /* 0x000fe20008400000 */
[----:B------:R-:W-:Y:S01]  /*7800*/  PRMT R102, R102, 0x5410, R105 ;  /* 0x0000541066667816 */ /* 0x000fe20000000069 */
[----:B------:R-:W-:Y:S01]  /*7810*/  @P1 FMUL R150, R150, UR7 ;  /* 0x0000000796961c20 */ /* 0x000fe20008400000 */
[----:B------:R-:W-:Y:S01]  /*7820*/  SHF.L.U32 R103, R103, 0x18, RZ ;  /* 0x0000001867677819 */ /* 0x000fe200000006ff */
[----:B------:R-:W-:Y:S01]  /*7830*/  @P1 FMUL R213, R213, UR7 ;  /* 0x00000007d5d51c20 */ /* 0x000fe20008400000 */
[----:B------:R-:W-:Y:S01]  /*7840*/  @P0 FMNMX R2, R2, |R219|, !PT ;  /* 0x400000db02020209 */ /* 0x000fe20007800000 */
[----:B------:R-:W-:Y:S01]  /*7850*/  @P1 FMUL R138, R138, UR7 ;  /* 0x000000078a8a1c20 */ /* 0x000fe20008400000 */
[----:B------:R-:W-:-:S02]  /*7860*/  F2FP.SATFINITE.E4M3.F32.PACK_AB_MERGE_C R149, RZ, R149, RZ ;  /* 0x00000095ff95723e */ /* 0x000fc400048070ff */
[----:B------:R-:W-:Y:S01]  /*7870*/  F2FP.SATFINITE.E4M3.F32.PACK_AB_MERGE_C R148, RZ, R148, RZ ;  /* 0x00000094ff94723e */ /* 0x000fe200048070ff */
[----:B------:R-:W-:Y:S01]  /*7880*/  FFMA R113, R113, R200, R165 ;  /* 0x000000c871717223 */ /* 0x000fe200000000a5 */
[----:B------:R-:W-:Y:S01]  /*7890*/  @P1 FMUL R178, R178, UR7 ;  /* 0x00000007b2b21c20 */ /* 0x000fe20008400000 */
[----:B------:R-:W-:Y:S01]  /*78a0*/  @P1 FMUL R177, R177, UR7 ;  /* 0x00000007b1b11c20 */ /* 0x000fe20008400000 */
[----:B------:R-:W-:Y:S01]  /*78b0*/  LOP3.LUT R200, R102, R103, RZ, 0xfc, !PT ;  /* 0x0000006766c87212 */ /* 0x000fe200078efcff */
[----:B------:R-:W-:Y:S01]  /*78c0*/  @P1 FMUL R214, R214, UR7 ;  /* 0x00000007d6d61c20 */ /* 0x000fe20008400000 */
[----:B------:R-:W-:Y:S01]  /*78d0*/  @P0 FMNMX R2, R2, |R142|, !PT ;  /* 0x4000008e02020209 */ /* 0x000fe20007800000 */
[----:B------:R-:W-:Y:S01]  /*78e0*/  @P1 FMUL R139, R139, UR7 ;  /* 0x000000078b8b1c20 */ /* 0x000fe20008400000 */
[----:B------:R-:W-:Y:S02]  /*78f0*/  LOP3.LUT R149, R149, 0xff, RZ, 0xc0, !PT ;  /* 0x000000ff95957812 */ /* 0x000fe400078ec0ff */
[----:B------:R-:W-:-:S02]  /*7900*/  LOP3.LUT R148, R148, 0xffff, RZ, 0xc0, !PT ;  /* 0x0000ffff94947812 */ /* 0x000fc400078ec0ff */
[----:B------:R-:W-:Y:S02]  /*7910*/  F2FP.SATFINITE.E4M3.F32.PACK_AB_MERGE_C R151, RZ, R151, RZ ;  /* 0x00000097ff97723e */ /* 0x000fe400048070ff */
[----:B------:R-:W-:Y:S02]  /*7920*/  F2FP.SATFINITE.E4M3.F32.PACK_AB_MERGE_C R102, RZ, R150, RZ ;  /* 0x00000096ff66723e */ /* 0x000fe400048070ff */
[----:B------:R-:W-:Y:S02]  /*7930*/  F2FP.SATFINITE.E4M3.F32.PACK_AB_MERGE_C R213, RZ, R213, RZ ;  /* 0x000000d5ffd5723e */ /* 0x000fe400048070ff */
[----:B------:R-:W-:Y:S01]  /*7940*/  F2FP.SATFINITE.E4M3.F32.PACK_AB_MERGE_C R138, RZ, R138, RZ ;  /* 0x0000008aff8a723e */ /* 0x000fe200048070ff */
[----:B------:R-:W-:Y:S01]  /*7950*/  @P1 FMUL R193, R193, UR7 ;  /* 0x00000007c1c11c20 */ /* 0x000fe20008400000 */
[----:B------:R-:W-:Y:S01]  /*7960*/  F2FP.SATFINITE.E4M3.F32.PACK_AB_MERGE_C R178, RZ, R178, RZ ;  /* 0x000000b2ffb2723e */ /* 0x000fe200048070ff */
[----:B------:R-:W-:Y:S01]  /*7970*/  @P1 FMUL R128, R128, UR7 ;  /* 0x0000000780801c20 */ /* 0x000fe20008400000 */
[----:B------:R-:W-:-:S02]  /*7980*/  F2FP.SATFINITE.E4M3.F32.PACK_AB_MERGE_C R177, RZ, R177, RZ ;  /* 0x000000b1ffb1723e */ /* 0x000fc400048070ff */
[----:B------:R-:W-:Y:S02]  /*7990*/  @P0 FMNMX R2, R2, |R143|, !PT ;  /* 0x4000008f02020209 */ /* 0x000fe40007800000 */
[----:B------:R-:W-:Y:S02]  /*79a0*/  PRMT R148, R148, 0x7604, R149 ;  /* 0x0000760494947816 */ /* 0x000fe40000000095 */
[----:B------:R-:W-:Y:S02]  /*79b0*/  LOP3.LUT R151, R151, 0xff, RZ, 0xc0, !PT ;  /* 0x000000ff97977812 */ /* 0x000fe400078ec0ff */
[----:B------:R-:W-:Y:S02]  /*79c0*/  LOP3.LUT R102, R102, 0xffff, RZ, 0xc0, !PT ;  /* 0x0000ffff66667812 */ /* 0x000fe400078ec0ff */
[----:B------:R-:W-:Y:S02]  /*79d0*/  LOP3.LUT R213, R213, 0xff, RZ, 0xc0, !PT ;  /* 0x000000ffd5d57812 */ /* 0x000fe400078ec0ff */
[----:B------:R-:W-:-:S02]  /*79e0*/  LOP3.LUT R138, R138, 0xffff, RZ, 0xc0, !PT ;  /* 0x0000ffff8a8a7812 */ /* 0x000fc400078ec0ff */
[----:B------:R-:W-:Y:S02]  /*79f0*/  F2FP.SATFINITE.E4M3.F32.PACK_AB_MERGE_C R214, RZ, R214, RZ ;  /* 0x000000d6ffd6723e */ /* 0x000fe400048070ff */
[----:B------:R-:W-:Y:S02]  /*7a00*/  F2FP.SATFINITE.E4M3.F32.PACK_AB_MERGE_C R139, RZ, R139, RZ ;  /* 0x0000008bff8b723e */ /* 0x000fe400048070ff */
[----:B------:R-:W-:Y:S02]  /*7a10*/  LOP3.LUT R178, R178, 0xff, RZ, 0xc0, !PT ;  /* 0x000000ffb2b27812 */ /* 0x000fe400078ec0ff */
[----:B------:R-:W-:Y:S02]  /*7a20*/  LOP3.LUT R177, R177, 0xffff, RZ, 0xc0, !PT ;  /* 0x0000ffffb1b17812 */ /* 0x000fe400078ec0ff */
[----:B------:R-:W-:Y:S02]  /*7a30*/  @P0 FMNMX R2, R2, |R220|, !PT ;  /* 0x400000dc02020209 */ /* 0x000fe40007800000 */
[----:B------:R-:W-:-:S02]  /*7a40*/  PRMT R148, R148, 0x5410, R151 ;  /* 0x0000541094947816 */ /* 0x000fc40000000097 */
[----:B------:R-:W-:Y:S02]  /*7a50*/  SHF.L.U32 R102, R102, 0x18, RZ ;  /* 0x0000001866667819 */ /* 0x000fe400000006ff */
[----:B------:R-:W-:Y:S02]  /*7a60*/  F2FP.SATFINITE.E4M3.F32.PACK_AB_MERGE_C R193, RZ, R193, RZ ;  /* 0x000000c1ffc1723e */ /* 0x000fe400048070ff */
[----:B------:R-:W-:Y:S01]  /*7a70*/  F2FP.SATFINITE.E4M3.F32.PACK_AB_MERGE_C R128, RZ, R128, RZ ;  /* 0x00000080ff80723e */ /* 0x000fe200048070ff */
[----:B------:R-:W-:Y:S01]  /*7a80*/  @P1 FMUL R195, R195, UR7 ;  /* 0x00000007c3c31c20 */ /* 0x000fe20008400000 */
[----:B------:R-:W-:Y:S01]  /*7a90*/  PRMT R138, R138, 0x7604, R213 ;  /* 0x000076048a8a7816 */ /* 0x000fe200000000d5 */
[----:B------:R-:W-:Y:S01]  /*7aa0*/  @P1 FMUL R132, R132, UR7 ;  /* 0x0000000784841c20 */ /* 0x000fe20008400000 */
[----:B------:R-:W-:Y:S01]  /*7ab0*/  LOP3.LUT R103, R214, 0xff, RZ, 0xc0, !PT ;  /* 0x000000ffd6677812 */ /* 0x000fe200078ec0ff */
[----:B------:R-:W-:Y:S01]  /*7ac0*/  @P1 FMUL R217, R217, UR7 ;  /* 0x00000007d9d91c20 */ /* 0x000fe20008400000 */
[----:B------:R-:W-:Y:S01]  /*7ad0*/  LOP3.LUT R139, R139, 0xffff, RZ, 0xc0, !PT ;  /* 0x0000ffff8b8b7812 */ /* 0x000fe200078ec0ff */
[----:B------:R-:W-:Y:S01]  /*7ae0*/  @P1 FMUL R116, R116, UR7 ;  /* 0x0000000774741c20 */ /* 0x000fe20008400000 */
[----:B------:R-:W-:Y:S01]  /*7af0*/  PRMT R178, R177, 0x7604, R178 ;  /* 0x00007604b1b27816 */ /* 0x000fe200000000b2 */
[----:B------:R-:W-:Y:S01]  /*7b00*/  @P1 FMUL R218, R218, UR7 ;  /* 0x00000007dada1c20 */ /* 0x000fe20008400000 */
[----:B------:R-:W-:Y:S01]  /*7b10*/  @P0 FMNMX R2, R2, |R223|, !PT ;  /* 0x400000df02020209 */ /* 0x000fe20007800000 */
[----:B------:R-:W-:Y:S01]  /*7b20*/  FADD R202, R51, 1 ;  /* 0x3f80000033ca7421 */ /* 0x000fe20000000000 */
[----:B------:R-:W-:Y:S01]  /*7b30*/  LOP3.LUT R177, R148, R102, RZ, 0xfc, !PT ;  /* 0x0000006694b17212 */ /* 0x000fe200078efcff */
[----:B------:R-:W-:Y:S01]  /*7b40*/  FADD R228, R228, -UR14 ;  /* 0x8000000ee4e47e21 */ /* 0x000fe20008000000 */
[----:B------:R-:W-:Y:S01]  /*7b50*/  LOP3.LUT R193, R193, 0xff, RZ, 0xc0, !PT ;  /* 0x000000ffc1c17812 */ /* 0x000fe200078ec0ff */
[----:B------:R-:W-:Y:S01]  /*7b60*/  @P1 FMUL R117, R117, UR7 ;  /* 0x0000000775751c20 */ /* 0x000fe20008400000 */
[----:B------:R-:W-:Y:S01]  /*7b70*/  LOP3.LUT R128, R128, 0xffff, RZ, 0xc0, !PT ;  /* 0x0000ffff80807812 */ /* 0x000fe200078ec0ff */
[----:B------:R-:W-:Y:S01]  /*7b80*/  @P1 FMUL R203, R203, UR7 ;  /* 0x00000007cbcb1c20 */ /* 0x000fe20008400000 */
[----:B------:R-:W-:Y:S01]  /*7b90*/  PRMT R103, R138, 0x5410, R103 ;  /* 0x000054108a677816 */ /* 0x000fe20000000067 */
[----:B------:R-:W-:Y:S01]  /*7ba0*/  @P1 FMUL R106, R106, UR7 ;  /* 0x000000076a6a1c20 */ /* 0x000fe20008400000 */
[----:B------:R-:W-:Y:S01]  /*7bb0*/  SHF.L.U32 R102, R139, 0x18, RZ ;  /* 0x000000188b667819 */ /* 0x000fe200000006ff */
[----:B------:R-:W-:Y:S01]  /*7bc0*/  @P1 FMUL R219, R219, UR7 ;  /* 0x00000007dbdb1c20 */ /* 0x000fe20008400000 */
[----:B------:R-:W-:Y:S01]  /*7bd0*/  @P0 FMNMX R2, R2, |R222|, !PT ;  /* 0x400000de02020209 */ /* 0x000fe20007800000 */
[----:B------:R-:W-:Y:S01]  /*7be0*/  @P1 FMUL R142, R142, UR7 ;  /* 0x000000078e8e1c20 */ /* 0x000fe20008400000 */
[----:B------:R-:W-:Y:S01]  /*7bf0*/  PRMT R128, R128, 0x7604, R193 ;  /* 0x0000760480807816 */ /* 0x000fe200000000c1 */
[----:B------:R-:W-:Y:S01]  /*7c00*/  @P1 FMUL R187, R187, UR7 ;  /* 0x00000007bbbb1c20 */ /* 0x000fe20008400000 */
[----:B------:R-:W-:Y:S01]  /*7c10*/  F2FP.SATFINITE.E4M3.F32.PACK_AB_MERGE_C R195, RZ, R195, RZ ;  /* 0x000000c3ffc3723e */ /* 0x000fe200048070ff */
[----:B------:R-:W-:Y:S01]  /*7c20*/  @P1 FMUL R118, R118, UR7 ;  /* 0x0000000776761c20 */ /* 0x000fe20008400000 */
[----:B------:R-:W-:Y:S01]  /*7c30*/  F2FP.SATFINITE.E4M3.F32.PACK_AB_MERGE_C R132, RZ, R132, RZ ;  /* 0x00000084ff84723e */ /* 0x000fe200048070ff */
[----:B------:R-:W0:Y:S01]  /*7c40*/  S2R R237, SR_TID.X ;  /* 0x0000000000ed7919 */ /* 0x000e220000002100 */
[----:B------:R-:W-:Y:S01]  /*7c50*/  LOP3.LUT R193, R103, R102, RZ, 0xfc, !PT ;  /* 0x0000006667c17212 */ /* 0x000fe200078efcff */
[----:B------:R-:W-:Y:S01]  /*7c60*/  @P1 FMUL R204, R204, UR7 ;  /* 0x00000007cccc1c20 */ /* 0x000fe20008400000 */
[----:B------:R-:W-:Y:S01]  /*7c70*/  F2FP.SATFINITE.E4M3.F32.PACK_AB_MERGE_C R102, RZ, R217, RZ ;  /* 0x000000d9ff66723e */ /* 0x000fe200048070ff */
[----:B------:R-:W-:Y:S01]  /*7c80*/  @P1 FMUL R107, R107, UR7 ;  /* 0x000000076b6b1c20 */ /* 0x000fe20008400000 */
[----:B------:R-:W-:Y:S01]  /*7c90*/  F2FP.SATFINITE.E4M3.F32.PACK_AB_MERGE_C R116, RZ, R116, RZ ;  /* 0x00000074ff74723e */ /* 0x000fe200048070ff */
[----:B------:R-:W-:Y:S01]  /*7ca0*/  @P1 FMUL R188, R188, UR7 ;  /* 0x00000007bcbc1c20 */ /* 0x000fe20008400000 */
[----:B------:R-:W-:Y:S01]  /*7cb0*/  @P0 FMNMX R2, R2, |R225|, !PT ;  /* 0x400000e102020209 */ /* 0x000fe20007800000 */
[----:B------:R-:W-:Y:S01]  /*7cc0*/  FADD R229, R229, -UR14 ;  /* 0x8000000ee5e57e21 */ /* 0x000fe20008000000 */
[----:B------:R-:W-:Y:S01]  /*7cd0*/  LOP3.LUT R195, R195, 0xff, RZ, 0xc0, !PT ;  /* 0x000000ffc3c37812 */ /* 0x000fe200078ec0ff */
[----:B------:R-:W-:Y:S01]  /*7ce0*/  @P1 FMUL R197, R197, UR7 ;  /* 0x00000007c5c51c20 */ /* 0x000fe20008400000 */
[----:B------:R-:W-:Y:S01]  /*7cf0*/  LOP3.LUT R132, R132, 0xffff, RZ, 0xc0, !PT ;  /* 0x0000ffff84847812 */ /* 0x000fe200078ec0ff */
[----:B------:R-:W-:Y:S01]  /*7d00*/  @P1 FMUL R136, R136, UR7 ;  /* 0x0000000788881c20 */ /* 0x000fe20008400000 */
[----:B------:R-:W-:Y:S01]  /*7d10*/  LOP3.LUT R102, R102, 0xff, RZ, 0xc0, !PT ;  /* 0x000000ff66667812 */ /* 0x000fe200078ec0ff */
[----:B------:R-:W-:Y:S01]  /*7d20*/  USHF.L.U32 UR12, UR5, 0x7, URZ ;  /* 0x00000007050c7899 */ /* 0x000fe2000800063f */
[----:B------:R-:W-:Y:S01]  /*7d30*/  LOP3.LUT R103, R116, 0xffff, RZ, 0xc0, !PT ;  /* 0x0000ffff74677812 */ /* 0x000fe200078ec0ff */
[----:B------:R-:W-:Y:S01]  /*7d40*/  @P1 FMUL R143, R143, UR7 ;  /* 0x000000078f8f1c20 */ /* 0x000fe20008400000 */
[----:B------:R-:W-:Y:S01]  /*7d50*/  F2FP.SATFINITE.E4M3.F32.PACK_AB_MERGE_C R218, RZ, R218, RZ ;  /* 0x000000daffda723e */ /* 0x000fe200048070ff */
[----:B------:R-:W-:Y:S01]  /*7d60*/  @P1 FMUL R198, R198, UR7 ;  /* 0x00000007c6c61c20 */ /* 0x000fe20008400000 */
[----:B------:R-:W-:Y:S01]  /*7d70*/  @P0 FMNMX R2, R2, |R221|, !PT ;  /* 0x400000dd02020209 */ /* 0x000fe20007800000 */
[----:B------:R-:W-:Y:S01]  /*7d80*/  FMUL R228, R228, UR4 ;  /* 0x00000004e4e47c20 */ /* 0x000fe20008400000 */
[----:B------:R-:W-:Y:S01]  /*7d90*/  FSEL R202, R51, R202, !P2 ;  /* 0x000000ca33ca7208 */ /* 0x000fe20005000000 */
[----:B------:R-:W-:Y:S01]  /*7da0*/  @P1 FMUL R205, R205, UR7 ;  /* 0x00000007cdcd1c20 */ /* 0x000fe20008400000 */
[----:B------:R-:W-:Y:S01]  /*7db0*/  PRMT R132, R132, 0x7604, R195 ;  /* 0x0000760484847816 */ /* 0x000fe200000000c3 */
[----:B------:R-:W-:Y:S01]  /*7dc0*/  @P1 FMUL R110, R110, UR7 ;  /* 0x000000076e6e1c20 */ /* 0x000fe20008400000 */
[----:B------:R-:W-:Y:S01]  /*7dd0*/  PRMT R102, R103, 0x7604, R102 ;  /* 0x0000760467667816 */ /* 0x000fe20000000066 */
[----:B------:R-:W-:Y:S01]  /*7de0*/  @P1 FMUL R145, R145, UR7 ;  /* 0x0000000791911c20 */ /* 0x000fe20008400000 */
[----:B------:R-:W-:Y:S01]  /*7df0*/  LOP3.LUT R195, R218, 0xff, RZ, 0xc0, !PT ;  /* 0x000000ffdac37812 */ /* 0x000fe200078ec0ff */
[----:B------:R-:W-:Y:S01]  /*7e00*/  @P1 FMUL R144, R144, UR7 ;  /* 0x0000000790901c20 */ /* 0x000fe20008400000 */
[----:B------:R-:W-:Y:S01]  /*7e10*/  @P0 FMNMX R2, R2, |R224|, !PT ;  /* 0x400000e002020209 */ /* 0x000fe20007800000 */
[----:B------:R-:W-:Y:S01]  /*7e20*/  FFMA R226, R228, R202, R53 ;  /* 0x000000cae4e27223 */ /* 0x000fe20000000035 */
[----:B------:R-:W-:Y:S01]  /*7e30*/  PRMT R195, R102, 0x5410, R195 ;  /* 0x0000541066c37816 */ /* 0x000fe200000000c3 */
[----:B------:R-:W-:Y:S01]  /*7e40*/  @P1 FMUL R206, R206, UR7 ;  /* 0x00000007cece1c20 */ /* 0x000fe20008400000 */
[----:B------:R-:W-:Y:S01]  /*7e50*/  F2FP.SATFINITE.E4M3.F32.PACK_AB_MERGE_C R117, RZ, R117, RZ ;  /* 0x00000075ff75723e */ /* 0x000fe200048070ff */
[----:B------:R-:W-:Y:S01]  /*7e60*/  FADD R202, R162, 1 ;  /* 0x3f800000a2ca7421 */ /* 0x000fe20000000000 */
        /* <DEDUP_REMOVED lines=8> */
[----:B------:R-:W-:Y:S01]  /*7ef0*/  @P0 FMNMX R2, R2, |R108|, !PT ;  /* 0x4000006c02020209 */ /* 0x000fe20007800000 */
[----:B------:R-:W-:Y:S01]  /*7f00*/  @P1 FMUL R223, R223, UR7 ;  /* 0x00000007dfdf1c20 */ /* 0x000fe20008400000 */
[----:B------:R-:W-:Y:S01]  /*7f10*/  F2FP.SATFINITE.E4M3.F32.PACK_AB_MERGE_C R187, RZ, R187, RZ ;  /* 0x000000bbffbb723e */ /* 0x000fe200048070ff */
[----:B------:R-:W-:Y:S01]  /*7f20*/  @P1 FMUL R222, R222, UR7 ;  /* 0x00000007dede1c20 */ /* 0x000fe20008400000 */
[----:B------:R-:W-:Y:S01]  /*7f30*/  F2FP.SATFINITE.E4M3.F32.PACK_AB_MERGE_C R118, RZ, R118, RZ ;  /* 0x00000076ff76723e */ /* 0x000fe200048070ff */
[----:B------:R-:W-:Y:S01]  /*7f40*/  @P1 FMUL R183, R183, UR7 ;  /* 0x00000007b7b71c20 */ /* 0x000fe20008400000 */
[----:B------:R-:W-:Y:S01]  /*7f50*/  LOP3.LUT R117, R117, 0xffff, RZ, 0xc0, !PT ;  /* 0x0000ffff75757812 */ /* 0x000fe200078ec0ff */
[----:B------:R-:W1:Y:S01]  /*7f60*/  LDC.64 R150, c[0x0][0x258] ;  /* 0x00009600ff967b82 */ /* 0x000e620000000a00 */
[----:B------:R-:W-:-:S02]  /*7f70*/  LOP3.LUT R203, R203, 0xff, RZ, 0xc0, !PT ;  /* 0x000000ffcbcb7812 */ /* 0x000fc400078ec0ff */
[----:B------:R-:W-:Y:S02]  /*7f80*/  LOP3.LUT R106, R106, 0xffff, RZ, 0xc0, !PT ;  /* 0x0000ffff6a6a7812 */ /* 0x000fe400078ec0ff */
[----:B------:R-:W-:Y:S02]  /*7f90*/  F2FP.SATFINITE.E4M3.F32.PACK_AB_MERGE_C R204, RZ, R204, RZ ;  /* 0x000000ccffcc723e */ /* 0x000fe400048070ff */
[----:B------:R-:W-:Y:S02]  /*7fa0*/  F2FP.SATFINITE.E4M3.F32.PACK_AB_MERGE_C R107, RZ, R107, RZ ;  /* 0x0000006bff6b723e */ /* 0x000fe400048070ff */
[----:B------:R-:W-:Y:S02]  /*7fb0*/  LOP3.LUT R102, R102, 0xff, RZ, 0xc0, !PT ;  /* 0x000000ff66667812 */ /* 0x000fe400078ec0ff */
[----:B------:R-:W-:Y:S02]  /*7fc0*/  LOP3.LUT R103, R142, 0xffff, RZ, 0xc0, !PT ;  /* 0x0000ffff8e677812 */ /* 0x000fe400078ec0ff */
[----:B------:R-:W-:Y:S01]  /*7fd0*/  @P0 FMNMX R2, R2, |R226|, !PT ;  /* 0x400000e202020209 */ /* 0x000fe20007800000 */
[----:B------:R-:W-:Y:S01]  /*7fe0*/  FMUL R229, R229, UR4 ;  /* 0x00000004e5e57c20 */ /* 0x000fe20008400000 */
[----:B------:R-:W-:Y:S01]  /*7ff0*/  FSEL R202, R162, R202, !P2 ;  /* 0x000000caa2ca7208 */ /* 0x000fe20005000000 */
[----:B------:R-:W-:Y:S01]  /*8000*/  @P1 FMUL R224, R224, UR7 ;  /* 0x00000007e0e01c20 */ /* 0x000fe20008400000 */
[----:B------:R-:W-:Y:S01]  /*8010*/  LOP3.LUT R187, R187, 0xff, RZ, 0xc0, !PT ;  /* 0x000000ffbbbb7812 */ /* 0x000fe200078ec0ff */
[----:B------:R-:W-:Y:S01]  /*8020*/  @P1 FMUL R108, R108, UR7 ;  /* 0x000000076c6c1c20 */ /* 0x000fe20008400000 */
[----:B------:R-:W-:Y:S01]  /*8030*/  LOP3.LUT R118, R118, 0xffff, RZ, 0xc0, !PT ;  /* 0x0000ffff76767812 */ /* 0x000fe200078ec0ff */
[----:B------:R-:W-:Y:S01]  /*8040*/  @P1 FMUL R225, R225, UR7 ;  /* 0x00000007e1e11c20 */ /* 0x000fe20008400000 */
[----:B------:R-:W-:Y:S01]  /*8050*/  F2FP.SATFINITE.E4M3.F32.PACK_AB_MERGE_C R188, RZ, R188, RZ ;  /* 0x000000bcffbc723e */ /* 0x000fe200048070ff */
[----:B------:R-:W-:Y:S01]  /*8060*/  @P1 FMUL R221, R221, UR7 ;  /* 0x00000007dddd1c20 */ /* 0x000fe20008400000 */
[----:B------:R-:W-:-:S02]  /*8070*/  SHF.L.U32 R104, R117, 0x18, RZ ;  /* 0x0000001875687819 */ /* 0x000fc400000006ff */
[----:B------:R-:W-:Y:S02]  /*8080*/  PRMT R106, R106, 0x7604, R203 ;  /* 0x000076046a6a7816 */ /* 0x000fe400000000cb */
[----:B------:R-:W-:Y:S02]  /*8090*/  LOP3.LUT R204, R204, 0xff, RZ, 0xc0, !PT ;  /* 0x000000ffcccc7812 */ /* 0x000fe400078ec0ff */
[----:B------:R-:W-:Y:S02]  /*80a0*/  LOP3.LUT R107, R107, 0xffff, RZ, 0xc0, !PT ;  /* 0x0000ffff6b6b7812 */ /* 0x000fe400078ec0ff */
[----:B------:R-:W-:Y:S02]  /*80b0*/  PRMT R102, R103, 0x7604, R102 ;  /* 0x0000760467667816 */ /* 0x000fe40000000066 */
[----:B------:R-:W-:Y:S02]  /*80c0*/  @P0 FMNMX R2, R2, |R109|, !PT ;  /* 0x4000006d02020209 */ /* 0x000fe40007800000 */
[----:B------:R-:W-:-:S02]  /*80d0*/  F2FP.SATFINITE.E4M3.F32.PACK_AB_MERGE_C R103, RZ, R223, RZ ;  /* 0x000000dfff67723e */ /* 0x000fc400048070ff */
[----:B------:R-:W-:Y:S01]  /*80e0*/  F2FP.SATFINITE.E4M3.F32.PACK_AB_MERGE_C R222, RZ, R222, RZ ;  /* 0x000000deffde723e */ /* 0x000fe200048070ff */
[----:B------:R-:W-:Y:S01]  /*80f0*/  FFMA R228, R229, R202, R164 ;  /* 0x000000cae5e47223 */ /* 0x000fe200000000a4 */
[----:B------:R-:W-:Y:S02]  /*8100*/  PRMT R118, R118, 0x7604, R187 ;  /* 0x0000760476767816 */ /* 0x000fe400000000bb */
[----:B------:R-:W-:Y:S02]  /*8110*/  LOP3.LUT R188, R188, 0xff, RZ, 0xc0, !PT ;  /* 0x000000ffbcbc7812 */ /* 0x000fe400078ec0ff */
[----:B------:R-:W-:Y:S02]  /*8120*/  LOP3.LUT R195, R195, R104, RZ, 0xfc, !PT ;  /* 0x00000068c3c37212 */ /* 0x000fe400078efcff */
[----:B------:R-:W-:Y:S02]  /*8130*/  F2FP.SATFINITE.E4M3.F32.PACK_AB_MERGE_C R197, RZ, R197, RZ ;  /* 0x000000c5ffc5723e */ /* 0x000fe400048070ff */
[----:B------:R-:W-:-:S02]  /*8140*/  F2FP.SATFINITE.E4M3.F32.PACK_AB_MERGE_C R136, RZ, R136, RZ ;  /* 0x00000088ff88723e */ /* 0x000fc400048070ff */
[----:B------:R-:W-:Y:S02]  /*8150*/  PRMT R106, R106, 0x5410, R204 ;  /* 0x000054106a6a7816 */ /* 0x000fe400000000cc */
[----:B------:R-:W-:Y:S02]  /*8160*/  SHF.L.U32 R107, R107, 0x18, RZ ;  /* 0x000000186b6b7819 */ /* 0x000fe400000006ff */
[----:B------:R-:W-:Y:S02]  /*8170*/  F2FP.SATFINITE.E4M3.F32.PACK_AB_MERGE_C R104, RZ, R224, RZ ;  /* 0x000000e0ff68723e */ /* 0x000fe400048070ff */
[----:B------:R-:W-:Y:S02]  /*8180*/  F2FP.SATFINITE.E4M3.F32.PACK_AB_MERGE_C R108, RZ, R108, RZ ;  /* 0x0000006cff6c723e */ /* 0x000fe400048070ff */
[----:B------:R-:W-:Y:S02]  /*8190*/  @P0 FMNMX R2, R2, |R227|, !PT ;  /* 0x400000e302020209 */ /* 0x000fe40007800000 */
        /* <DEDUP_REMOVED lines=8> */
[----:B------:R-:W-:Y:S02]  /*8220*/  LOP3.LUT R188, R106, R107, RZ, 0xfc, !PT ;  /* 0x0000006b6abc7212 */ /* 0x000fe400078efcff */
[----:B------:R-:W-:Y:S02]  /*8230*/  LOP3.LUT R104, R104, 0xff, RZ, 0xc0, !PT ;  /* 0x000000ff68687812 */ /* 0x000fe400078ec0ff */
[----:B------:R-:W-:Y:S02]  /*8240*/  LOP3.LUT R105, R108, 0xffff, RZ, 0xc0, !PT ;  /* 0x0000ffff6c697812 */ /* 0x000fe400078ec0ff */
[----:B------:R-:W-:Y:S01]  /*8250*/  @P0 FMNMX R2, R2, |R228|, !PT ;  /* 0x400000e402020209 */ /* 0x000fe20007800000 */
[----:B------:R-:W-:Y:S01]  /*8260*/  @P1 FMUL R228, R228, UR7 ;  /* 0x00000007e4e41c20 */ /* 0x000fe20008400000 */
[----:B------:R-:W-:Y:S02]  /*8270*/  PRMT R103, R222, 0x7604, R103 ;  /* 0x00007604de677816 */ /* 0x000fe40000000067 */
[----:B------:R-:W-:-:S02]  /*8280*/  LOP3.LUT R106, R225, 0xff, RZ, 0xc0, !PT ;  /* 0x000000ffe16a7812 */ /* 0x000fc400078ec0ff */
[----:B------:R-:W-:Y:S02]  /*8290*/  LOP3.LUT R221, R221, 0xffff, RZ, 0xc0, !PT ;  /* 0x0000ffffdddd7812 */ /* 0x000fe400078ec0ff */
[----:B------:R-:W-:Y:S02]  /*82a0*/  PRMT R136, R136, 0x7604, R197 ;  /* 0x0000760488887816 */ /* 0x000fe400000000c5 */
[----:B------:R-:W-:Y:S02]  /*82b0*/  PRMT R107, R105, 0x7604, R104 ;  /* 0x00007604696b7816 */ /* 0x000fe40000000068 */
[----:B------:R-:W-:Y:S02]  /*82c0*/  PRMT R197, R103, 0x5410, R106 ;  /* 0x0000541067c57816 */ /* 0x000fe4000000006a */
[----:B------:R-:W-:Y:S02]  /*82d0*/  SHF.L.U32 R104, R221, 0x18, RZ ;  /* 0x00000018dd687819 */ /* 0x000fe400000006ff */
[----:B------:R-:W-:-:S02]  /*82e0*/  F2FP.SATFINITE.E4M3.F32.PACK_AB_MERGE_C R227, RZ, R227, RZ ;  /* 0x000000e3ffe3723e */ /* 0x000fc400048070ff */
[----:B------:R-:W-:Y:S02]  /*82f0*/  F2FP.SATFINITE.E4M3.F32.PACK_AB_MERGE_C R228, RZ, R228, RZ ;  /* 0x000000e4ffe4723e */ /* 0x000fe400048070ff */
[----:B------:R-:W-:Y:S02]  /*8300*/  LOP3.LUT R197, R197, R104, RZ, 0xfc, !PT ;  /* 0x00000068c5c57212 */ /* 0x000fe400078efcff */
[----:B------:R-:W-:Y:S02]  /*8310*/  LOP3.LUT R104, R227, 0xff, RZ, 0xc0, !PT ;  /* 0x000000ffe3687812 */ /* 0x000fe400078ec0ff */
[----:B------:R-:W-:Y:S02]  /*8320*/  LOP3.LUT R105, R228, 0xffff, RZ, 0xc0, !PT ;  /* 0x0000ffffe4697812 */ /* 0x000fe400078ec0ff */
[----:B0-----:R-:W-:Y:S02]  /*8330*/  LOP3.LUT R233, R237, 0x1f, RZ, 0xc0, !PT ;  /* 0x0000001fede97812 */ /* 0x001fe400078ec0ff */
[----:B------:R-:W-:-:S02]  /*8340*/  PRMT R104, R105, 0x7604, R104 ;  /* 0x0000760469687816 */ /* 0x000fc40000000068 */
[----:B------:R-:W-:-:S04]  /*8350*/  MOV R105, UR12 ;  /* 0x0000000c00697c02 */ /* 0x000fc80008000f00 */
[----:B------:R-:W-:Y:S02]  /*8360*/  LOP3.LUT R105, R105, 0x80, R233, 0xe2, !PT ;  /* 0x0000008069697812 */ /* 0x000fe400078ee2e9 */
[----:B------:R-:W0:Y:S01]  /*8370*/  S2R R233, SR_TID.X ;  /* 0x0000000000e97919 */ /* 0x000e220000002100 */
[----:B------:R-:W-:-:S04]  /*8380*/  F2FP.SATFINITE.E4M3.F32.PACK_AB_MERGE_C R143, RZ, R143, RZ ;  /* 0x0000008fff8f723e */ /* 0x000fc800048070ff */
[----:B------:R-:W-:-:S04]  /*8390*/  LOP3.LUT R143, R143, 0xff, RZ, 0xc0, !PT ;  /* 0x000000ff8f8f7812 */ /* 0x000fc800078ec0ff */
[----:B------:R-:W-:Y:S02]  /*83a0*/  PRMT R143, R102, 0x5410, R143 ;  /* 0x00005410668f7816 */ /* 0x000fe4000000008f */
[----:B------:R-:W2:Y:S01]  /*83b0*/  @!P3 LDC.64 R102, c[0x0][0x230] ;  /* 0x00008c00ff66bb82 */ /* 0x000ea20000000a00 */
[----:B------:R-:W-:Y:S01]  /*83c0*/  F2FP.SATFINITE.E4M3.F32.PACK_AB_MERGE_C R198, RZ, R198, RZ ;  /* 0x000000c6ffc6723e */ /* 0x000fe200048070ff */
[----:B------:R-:W-:Y:S01]  /*83d0*/  @P1 FMUL R226, R226, UR7 ;  /* 0x00000007e2e21c20 */ /* 0x000fe20008400000 */
[----:B------:R-:W-:Y:S01]  /*83e0*/  F2FP.SATFINITE.E4M3.F32.PACK_AB_MERGE_C R205, RZ, R205, RZ ;  /* 0x000000cdffcd723e */ /* 0x000fe200048070ff */
[----:B------:R-:W-:Y:S01]  /*83f0*/  @P1 FMUL R181, R181, UR7 ;  /* 0x00000007b5b51c20 */ /* 0x000fe20008400000 */
[----:B------:R-:W-:Y:S01]  /*8400*/  LOP3.LUT R198, R198, 0xff, RZ, 0xc0, !PT ;  /* 0x000000ffc6c67812 */ /* 0x000fe200078ec0ff */
[----:B------:R-:W-:Y:S01]  /*8410*/  @P1 FMUL R134, R134, UR7 ;  /* 0x0000000786861c20 */ /* 0x000fe20008400000 */
[----:B------:R-:W-:Y:S01]  /*8420*/  F2FP.SATFINITE.E4M3.F32.PACK_AB_MERGE_C R110, RZ, R110, RZ ;  /* 0x0000006eff6e723e */ /* 0x000fe200048070ff */
        /* <DEDUP_REMOVED lines=13> */
[----:B------:R-:W-:Y:S01]  /*8500*/  F2FP.SATFINITE.E4M3.F32.PACK_AB_MERGE_C R226, RZ, R226, RZ ;  /* 0x000000e2ffe2723e */ /* 0x000fe200048070ff */
[----:B------:R-:W-:Y:S01]  /*8510*/  @P1 FMUL R147, R147, UR7 ;  /* 0x0000000793931c20 */ /* 0x000fe20008400000 */
[----:B------:R-:W-:Y:S01]  /*8520*/  @P1 FMUL R146, R146, UR7 ;  /* 0x0000000792921c20 */ /* 0x000fe20008400000 */
[----:B------:R-:W-:Y:S01]  /*8530*/  F2FP.SATFINITE.E4M3.F32.PACK_AB_MERGE_C R145, RZ, R145, RZ ;  /* 0x00000091ff91723e */ /* 0x000fe200048070ff */
[----:B------:R-:W-:Y:S01]  /*8540*/  @P1 FMUL R186, R186, UR7 ;  /* 0x00000007baba1c20 */ /* 0x000fe20008400000 */
        /* <DEDUP_REMOVED lines=32> */
[----:B------:R-:W-:Y:S01]  /*8750*/  LOP3.LUT R198, R226, 0xff, RZ, 0xc0, !PT ;  /* 0x000000ffe2c67812 */ /* 0x000fe200078ec0ff */
[----:B------:R-:W-:Y:S01]  /*8760*/  @P1 FMUL R113, R113, UR7 ;  /* 0x0000000771711c20 */ /* 0x000fe20008400000 */
[----:B------:R-:W-:Y:S01]  /*8770*/  @P1 FMUL R112, R112, UR7 ;  /* 0x0000000770701c20 */ /* 0x000fe20008400000 */
[----:B------:R-:W-:-:S02]  /*8780*/  F2FP.SATFINITE.E4M3.F32.PACK_AB_MERGE_C R181, RZ, R181, RZ ;  /* 0x000000b5ffb5723e */ /* 0x000fc400048070ff */
[----:B------:R-:W-:Y:S02]  /*8790*/  F2FP.SATFINITE.E4M3.F32.PACK_AB_MERGE_C R134, RZ, R134, RZ ;  /* 0x00000086ff86723e */ /* 0x000fe400048070ff */
[----:B------:R-:W-:Y:S02]  /*87a0*/  F2FP.SATFINITE.E4M3.F32.PACK_AB_MERGE_C R189, RZ, R189, RZ ;  /* 0x000000bdffbd723e */ /* 0x000fe400048070ff */
[----:B------:R-:W-:Y:S02]  /*87b0*/  F2FP.SATFINITE.E4M3.F32.PACK_AB_MERGE_C R122, RZ, R122, RZ ;  /* 0x0000007aff7a723e */ /* 0x000fe400048070ff */
[----:B------:R-:W-:Y:S02]  /*87c0*/  F2FP.SATFINITE.E4M3.F32.PACK_AB_MERGE_C R191, RZ, R191, RZ ;  /* 0x000000bfffbf723e */ /* 0x000fe400048070ff */
[----:B------:R-:W-:Y:S02]  /*87d0*/  F2FP.SATFINITE.E4M3.F32.PACK_AB_MERGE_C R126, RZ, R126, RZ ;  /* 0x0000007eff7e723e */ /* 0x000fe400048070ff */
        /* <DEDUP_REMOVED lines=8> */
[----:B------:R-:W-:Y:S02]  /*8860*/  LOP3.LUT R145, R145, 0xff, RZ, 0xc0, !PT ;  /* 0x000000ff91917812 */ /* 0x000fe400078ec0ff */
[----:B------:R-:W-:Y:S02]  /*8870*/  LOP3.LUT R144, R144, 0xffff, RZ, 0xc0, !PT ;  /* 0x0000ffff90907812 */ /* 0x000fe400078ec0ff */
[----:B------:R-:W-:Y:S02]  /*8880*/  F2FP.SATFINITE.E4M3.F32.PACK_AB_MERGE_C R147, RZ, R147, RZ ;  /* 0x00000093ff93723e */ /* 0x000fe400048070ff */
[----:B------:R-:W-:Y:S01]  /*8890*/  F2FP.SATFINITE.E4M3.F32.PACK_AB_MERGE_C R146, RZ, R146, RZ ;  /* 0x00000092ff92723e */ /* 0x000fe200048070ff */
[----:B------:R-:W-:Y:S01]  /*88a0*/  @P1 FMUL R215, R215, UR7 ;  /* 0x00000007d7d71c20 */ /* 0x000fe20008400000 */
[----:B------:R-:W-:Y:S01]  /*88b0*/  PRMT R110, R110, 0x7604, R205 ;  /* 0x000076046e6e7816 */ /* 0x000fe200000000cd */
[----:B------:R-:W-:Y:S01]  /*88c0*/  @P1 FMUL R120, R120, UR7 ;  /* 0x0000000778781c20 */ /* 0x000fe20008400000 */
[----:B------:R-:W-:Y:S01]  /*88d0*/  LOP3.LUT R206, R206, 0xff, RZ, 0xc0, !PT ;  /* 0x000000ffcece7812 */ /* 0x000fe200078ec0ff */
[----:B------:R-:W-:Y:S01]  /*88e0*/  @P1 FMUL R220, R220, UR7 ;  /* 0x00000007dcdc1c20 */ /* 0x000fe20008400000 */
[----:B------:R-:W-:-:S02]  /*88f0*/  LOP3.LUT R111, R111, 0xffff, RZ, 0xc0, !PT ;  /* 0x0000ffff6f6f7812 */ /* 0x000fc400078ec0ff */
[----:B------:R-:W-:Y:S02]  /*8900*/  LOP3.LUT R180, R180, 0xff, RZ, 0xc0, !PT ;  /* 0x000000ffb4b47812 */ /* 0x000fe400078ec0ff */
[----:B------:R-:W-:Y:S02]  /*8910*/  LOP3.LUT R179, R179, 0xffff, RZ, 0xc0, !PT ;  /* 0x0000ffffb3b37812 */ /* 0x000fe400078ec0ff */
[----:B------:R-:W-:Y:S02]  /*8920*/  LOP3.LUT R184, R184, 0xff, RZ, 0xc0, !PT ;  /* 0x000000ffb8b87812 */ /* 0x000fe400078ec0ff */
[----:B------:R-:W-:Y:S02]  /*8930*/  LOP3.LUT R183, R183, 0xffff, RZ, 0xc0, !PT ;  /* 0x0000ffffb7b77812 */ /* 0x000fe400078ec0ff */
[----:B------:R-:W-:Y:S02]  /*8940*/  F2FP.SATFINITE.E4M3.F32.PACK_AB_MERGE_C R186, RZ, R186, RZ ;  /* 0x000000baffba723e */ /* 0x000fe400048070ff */
[----:B------:R-:W-:-:S02]  /*8950*/  F2FP.SATFINITE.E4M3.F32.PACK_AB_MERGE_C R185, RZ, R185, RZ ;  /* 0x000000b9ffb9723e */ /* 0x000fc400048070ff */
[----:B------:R-:W-:Y:S02]  /*8960*/  PRMT R198, R107, 0x5410, R198 ;  /* 0x000054106bc67816 */ /* 0x000fe400000000c6 */
[----:B------:R-:W-:Y:S02]  /*8970*/  LOP3.LUT R181, R181, 0xff, RZ, 0xc0, !PT ;  /* 0x000000ffb5b57812 */ /* 0x000fe400078ec0ff */
[----:B------:R-:W-:Y:S02]  /*8980*/  LOP3.LUT R134, R134, 0xffff, RZ, 0xc0, !PT ;  /* 0x0000ffff86867812 */ /* 0x000fe400078ec0ff */
[----:B------:R-:W-:Y:S02]  /*8990*/  F2FP.SATFINITE.E4M3.F32.PACK_AB_MERGE_C R182, RZ, R182, RZ ;  /* 0x000000b6ffb6723e */ /* 0x000fe400048070ff */
[----:B------:R-:W-:Y:S02]  /*89a0*/  F2FP.SATFINITE.E4M3.F32.PACK_AB_MERGE_C R135, RZ, R135, RZ ;  /* 0x00000087ff87723e */ /* 0x000fe400048070ff */
[----:B------:R-:W-:-:S02]  /*89b0*/  F2FP.SATFINITE.E4M3.F32.PACK_AB_MERGE_C R119, RZ, R119, RZ ;  /* 0x00000077ff77723e */ /* 0x000fc400048070ff */
        /* <DEDUP_REMOVED lines=24> */
[----:B------:R-:W-:Y:S02]  /*8b40*/  F2FP.SATFINITE.E4M3.F32.PACK_AB_MERGE_C R125, RZ, R125, RZ ;  /* 0x0000007dff7d723e */ /* 0x000fe400048070ff */
[----:B------:R-:W-:Y:S02]  /*8b50*/  LOP3.LUT R211, R211, 0xff, RZ, 0xc0, !PT ;  /* 0x000000ffd3d37812 */ /* 0x000fe400078ec0ff */
[----:B------:R-:W-:Y:S02]  /*8b60*/  LOP3.LUT R130, R130, 0xffff, RZ, 0xc0, !PT ;  /* 0x0000ffff82827812 */ /* 0x000fe400078ec0ff */
[----:B------:R-:W-:Y:S02]  /*8b70*/  F2FP.SATFINITE.E4M3.F32.PACK_AB_MERGE_C R212, RZ, R212, RZ ;  /* 0x000000d4ffd4723e */ /* 0x000fe400048070ff */
[----:B------:R-:W-:Y:S02]  /*8b80*/  F2FP.SATFINITE.E4M3.F32.PACK_AB_MERGE_C R131, RZ, R131, RZ ;  /* 0x00000083ff83723e */ /* 0x000fe400048070ff */
[----:B------:R-:W-:-:S02]  /*8b90*/  F2FP.SATFINITE.E4M3.F32.PACK_AB_MERGE_C R113, RZ, R113, RZ ;  /* 0x00000071ff71723e */ /* 0x000fc400048070ff */
[----:B------:R-:W-:Y:S02]  /*8ba0*/  F2FP.SATFINITE.E4M3.F32.PACK_AB_MERGE_C R112, RZ, R112, RZ ;  /* 0x00000070ff70723e */ /* 0x000fe400048070ff */
[----:B0-----:R-:W-:Y:S02]  /*8bb0*/  LOP3.LUT R107, R105, 0x60, R233, 0xf8, !PT ;  /* 0x00000060696b7812 */ /* 0x001fe400078ef8e9 */
[----:B------:R-:W-:Y:S02]  /*8bc0*/  PRMT R144, R144, 0x7604, R145 ;  /* 0x0000760490907816 */ /* 0x000fe40000000091 */
[----:B------:R-:W-:Y:S02]  /*8bd0*/  LOP3.LUT R147, R147, 0xff, RZ, 0xc0, !PT ;  /* 0x000000ff93937812 */ /* 0x000fe400078ec0ff */
[----:B------:R-:W-:Y:S02]  /*8be0*/  LOP3.LUT R146, R146, 0xffff, RZ, 0xc0, !PT ;  /* 0x0000ffff92927812 */ /* 0x000fe400078ec0ff */
[----:B------:R-:W-:-:S02]  /*8bf0*/  PRMT R110, R110, 0x5410, R206 ;  /* 0x000054106e6e7816 */ /* 0x000fc400000000ce */
[----:B------:R-:W-:Y:S02]  /*8c00*/  SHF.L.U32 R111, R111, 0x18, RZ ;  /* 0x000000186f6f7819 */ /* 0x000fe400000006ff */
[----:B------:R-:W-:Y:S02]  /*8c10*/  PRMT R178, R178, 0x5410, R180 ;  /* 0x00005410b2b27816 */ /* 0x000fe400000000b4 */
[----:B------:R-:W-:Y:S02]  /*8c20*/  SHF.L.U32 R179, R179, 0x18, RZ ;  /* 0x00000018b3b37819 */ /* 0x000fe400000006ff */
[----:B------:R-:W-:Y:S02]  /*8c30*/  PRMT R183, R183, 0x7604, R184 ;  /* 0x00007604b7b77816 */ /* 0x000fe400000000b8 */
[----:B------:R-:W-:Y:S02]  /*8c40*/  LOP3.LUT R186, R186, 0xff, RZ, 0xc0, !PT ;  /* 0x000000ffbaba7812 */ /* 0x000fe400078ec0ff */
[----:B------:R-:W-:Y:S01]  /*8c50*/  LOP3.LUT R185, R185, 0xffff, RZ, 0xc0, !PT ;  /* 0x0000ffffb9b97812 */ /* 0x000fe200078ec0ff */
[----:B------:R-:W-:Y:S01]  /*8c60*/  IMAD R148, R0, 0x1900, R107 ;  /* 0x0000190000947824 */ /* 0x000fe200078e026b */
[----:B------:R-:W-:-:S02]  /*8c70*/  PRMT R134, R134, 0x7604, R181 ;  /* 0x0000760486867816 */ /* 0x000fc400000000b5 */
[----:B------:R-:W-:Y:S02]  /*8c80*/  LOP3.LUT R182, R182, 0xffff, RZ, 0xc0, !PT ;  /* 0x0000ffffb6b67812 */ /* 0x000fe400078ec0ff */
[----:B------:R-:W-:Y:S02]  /*8c90*/  LOP3.LUT R135, R135, 0xff, RZ, 0xc0, !PT ;  /* 0x000000ff87877812 */ /* 0x000fe400078ec0ff */
[----:B------:R-:W-:Y:S02]  /*8ca0*/  LOP3.LUT R119, R119, 0xffff, RZ, 0xc0, !PT ;  /* 0x0000ffff77777812 */ /* 0x000fe400078ec0ff */
[----:B------:R-:W-:Y:S02]  /*8cb0*/  PRMT R122, R122, 0x7604, R189 ;  /* 0x000076047a7a7816 */ /* 0x000fe400000000bd */
[----:B------:R-:W-:Y:S02]  /*8cc0*/  LOP3.LUT R190, R190, 0xff, RZ, 0xc0, !PT ;  /* 0x000000ffbebe7812 */ /* 0x000fe400078ec0ff */
[----:B------:R-:W-:-:S02]  /*8cd0*/  LOP3.LUT R123, R123, 0xffff, RZ, 0xc0, !PT ;  /* 0x0000ffff7b7b7812 */ /* 0x000fc400078ec0ff */
[----:B------:R-:W-:Y:S02]  /*8ce0*/  PRMT R126, R126, 0x7604, R191 ;  /* 0x000076047e7e7816 */ /* 0x000fe400000000bf */
[----:B------:R-:W-:Y:S02]  /*8cf0*/  LOP3.LUT R192, R192, 0xff, RZ, 0xc0, !PT ;  /* 0x000000ffc0c07812 */ /* 0x000fe400078ec0ff */
[----:B------:R-:W-:Y:S02]  /*8d00*/  LOP3.LUT R127, R127, 0xffff, RZ, 0xc0, !PT ;  /* 0x0000ffff7f7f7812 */ /* 0x000fe400078ec0ff */
[----:B------:R-:W-:Y:S02]  /*8d10*/  LOP3.LUT R194, R194, 0xff, RZ, 0xc0, !PT ;  /* 0x000000ffc2c27812 */ /* 0x000fe400078ec0ff */
[----:B------:R-:W-:Y:S02]  /*8d20*/  LOP3.LUT R129, R129, 0xffff, RZ, 0xc0, !PT ;  /* 0x0000ffff81817812 */ /* 0x000fe400078ec0ff */
[----:B------:R-:W-:-:S02]  /*8d30*/  LOP3.LUT R196, R196, 0xff, RZ, 0xc0, !PT ;  /* 0x000000ffc4c47812 */ /* 0x000fc400078ec0ff */
[----:B------:R-:W-:Y:S02]  /*8d40*/  LOP3.LUT R133, R133, 0xffff, RZ, 0xc0, !PT ;  /* 0x0000ffff85857812 */ /* 0x000fe400078ec0ff */
[----:B------:R-:W-:Y:S02]  /*8d50*/  LOP3.LUT R137, R137, 0xffff, RZ, 0xc0, !PT ;  /* 0x0000ffff89897812 */ /* 0x000fe400078ec0ff */
[----:B------:R-:W-:Y:S02]  /*8d60*/  PRMT R140, R140, 0x7604, R199 ;  /* 0x000076048c8c7816 */ /* 0x000fe400000000c7 */
[----:B------:R-:W-:Y:S02]  /*8d70*/  LOP3.LUT R201, R201, 0xff, RZ, 0xc0, !PT ;  /* 0x000000ffc9c97812 */ /* 0x000fe400078ec0ff */
[----:B------:R-:W-:Y:S02]  /*8d80*/  LOP3.LUT R141, R141, 0xffff, RZ, 0xc0, !PT ;  /* 0x0000ffff8d8d7812 */ /* 0x000fe400078ec0ff */
[----:B------:R-:W-:-:S02]  /*8d90*/  PRMT R114, R114, 0x7604, R207 ;  /* 0x0000760472727816 */ /* 0x000fc400000000cf */
        /* <DEDUP_REMOVED lines=8> */
[----:B------:R-:W-:Y:S02]  /*8e20*/  F2FP.SATFINITE.E4M3.F32.PACK_AB_MERGE_C R215, RZ, R215, RZ ;  /* 0x000000d7ffd7723e */ /* 0x000fe400048070ff */
[----:B------:R-:W-:Y:S02]  /*8e30*/  F2FP.SATFINITE.E4M3.F32.PACK_AB_MERGE_C R120, RZ, R120, RZ ;  /* 0x00000078ff78723e */ /* 0x000fe400048070ff */
[----:B------:R-:W-:Y:S02]  /*8e40*/  F2FP.SATFINITE.E4M3.F32.PACK_AB_MERGE_C R220, RZ, R220, RZ ;  /* 0x000000dcffdc723e */ /* 0x000fe400048070ff */
[----:B------:R-:W-:-:S02]  /*8e50*/  LOP3.LUT R113, R113, 0xffff, RZ, 0xc0, !PT ;  /* 0x0000ffff71717812 */ /* 0x000fc400078ec0ff */
[----:B------:R-:W-:Y:S02]  /*8e60*/  LOP3.LUT R105, R112, 0xff, RZ, 0xc0, !PT ;  /* 0x000000ff70697812 */ /* 0x000fe400078ec0ff */
[----:B------:R-:W-:Y:S02]  /*8e70*/  PRMT R144, R144, 0x5410, R147 ;  /* 0x0000541090907816 */ /* 0x000fe40000000093 */
[----:B------:R-:W-:Y:S01]  /*8e80*/  SHF.L.U32 R146, R146, 0x18, RZ ;  /* 0x0000001892927819 */ /* 0x000fe200000006ff */
[----:B--2---:R-:W-:Y:S01]  /*8e90*/  @!P3 IMAD.WIDE R102, R0, 0x4, R102 ;  /* 0x000000040066b825 */ /* 0x004fe200078e0266 */
[----:B------:R-:W-:Y:S02]  /*8ea0*/  LOP3.LUT R189, R110, R111, RZ, 0xfc, !PT ;  /* 0x0000006f6ebd7212 */ /* 0x000fe400078efcff */
[----:B------:R-:W-:Y:S02]  /*8eb0*/  LOP3.LUT R178, R178, R179, RZ, 0xfc, !PT ;  /* 0x000000b3b2b27212 */ /* 0x000fe400078efcff */
[----:B------:R-:W-:-:S02]  /*8ec0*/  PRMT R180, R183, 0x5410, R186 ;  /* 0x00005410b7b47816 */ /* 0x000fc400000000ba */
[----:B------:R-:W-:Y:S02]  /*8ed0*/  SHF.L.U32 R185, R185, 0x18, RZ ;  /* 0x00000018b9b97819 */ /* 0x000fe400000006ff */
[----:B------:R-:W-:Y:S01]  /*8ee0*/  MOV R111, UR4 ;  /* 0x00000004006f7c02 */ /* 0x000fe20008000f00 */
[----:B------:R-:W-:Y:S01]  /*8ef0*/  @P1 FMUL R216, R216, UR7 ;  /* 0x00000007d8d81c20 */ /* 0x000fe20008400000 */
[----:B------:R-:W-:Y:S01]  /*8f00*/  SHF.L.U32 R179, R182, 0x18, RZ ;  /* 0x00000018b6b37819 */ /* 0x000fe200000006ff */
[----:B------:R-:W-:Y:S01]  /*8f10*/  @P1 FMUL R121, R121, UR7 ;  /* 0x0000000779791c20 */ /* 0x000fe20008400000 */
[----:B------:R-:W-:Y:S02]  /*8f20*/  PRMT R134, R134, 0x5410, R135 ;  /* 0x0000541086867816 */ /* 0x000fe40000000087 */
[----:B------:R-:W-:Y:S02]  /*8f30*/  SHF.L.U32 R119, R119, 0x18, RZ ;  /* 0x0000001877777819 */ /* 0x000fe400000006ff */
[----:B------:R-:W-:-:S02]  /*8f40*/  PRMT R122, R122, 0x5410, R190 ;  /* 0x000054107a7a7816 */ /* 0x000fc400000000be */
[----:B------:R-:W-:Y:S02]  /*8f50*/  SHF.L.U32 R123, R123, 0x18, RZ ;  /* 0x000000187b7b7819 */ /* 0x000fe400000006ff */
[----:B------:R-:W-:Y:S02]  /*8f60*/  PRMT R126, R126, 0x5410, R192 ;  /* 0x000054107e7e7816 */ /* 0x000fe400000000c0 */
[----:B------:R-:W-:Y:S02]  /*8f70*/  SHF.L.U32 R127, R127, 0x18, RZ ;  /* 0x000000187f7f7819 */ /* 0x000fe400000006ff */
[----:B------:R-:W-:Y:S02]  /*8f80*/  PRMT R128, R128, 0x5410, R194 ;  /* 0x0000541080807816 */ /* 0x000fe400000000c2 */
[----:B------:R-:W-:Y:S02]  /*8f90*/  SHF.L.U32 R129, R129, 0x18, RZ ;  /* 0x0000001881817819 */ /* 0x000fe400000006ff */
[----:B------:R-:W-:-:S02]  /*8fa0*/  PRMT R132, R132, 0x5410, R196 ;  /* 0x0000541084847816 */ /* 0x000fc400000000c4 */
[----:B------:R-:W-:Y:S02]  /*8fb0*/  SHF.L.U32 R133, R133, 0x18, RZ ;  /* 0x0000001885857819 */ /* 0x000fe400000006ff */
        /* <DEDUP_REMOVED lines=9> */
[----:B------:R-:W-:Y:S02]  /*9050*/  LOP3.LUT R215, R215, 0xff, RZ, 0xc0, !PT ;  /* 0x000000ffd7d77812 */ /* 0x000fe400078ec0ff */
[----:B------:R-:W-:-:S02]  /*9060*/  LOP3.LUT R120, R120, 0xffff, RZ, 0xc0, !PT ;  /* 0x0000ffff78787812 */ /* 0x000fc400078ec0ff */
[----:B------:R-:W-:Y:S02]  /*9070*/  LOP3.LUT R220, R220, 0xffff, RZ, 0xc0, !PT ;  /* 0x0000ffffdcdc7812 */ /* 0x000fe400078ec0ff */
[----:B------:R-:W-:Y:S02]  /*9080*/  SHF.L.U32 R113, R113, 0x18, RZ ;  /* 0x0000001871717819 */ /* 0x000fe400000006ff */
[----:B------:R-:W-:Y:S02]  /*9090*/  PRMT R104, R104, 0x5410, R105 ;  /* 0x0000541068687816 */ /* 0x000fe40000000069 */
[----:B------:R-:W-:Y:S01]  /*90a0*/  LOP3.LUT R202, R144, R146, RZ, 0xfc, !PT ;  /* 0x0000009290ca7212 */ /* 0x000fe200078efcff */
[----:B------:R-:W-:Y:S01]  /*90b0*/  @P1 FMUL R109, R109, UR7 ;  /* 0x000000076d6d1c20 */ /* 0x000fe20008400000 */
[----:B------:R-:W-:Y:S01]  /*90c0*/  IADD3 R146, R148, 0x100, RZ ;  /* 0x0000010094927810 */ /* 0x000fe20007ffe0ff */
[----:B------:R0:W-:Y:S01]  /*90d0*/  @!P3 STG.E desc[UR8][R102.64], R111 ;  /* 0x0000006f6600b986 */ /* 0x0001e2000c101908 */
[----:B------:R-:W-:Y:S01]  /*90e0*/  LOP3.LUT R180, R180, R185, RZ, 0xfc, !PT ;  /* 0x000000b9b4b47212 */ /* 0x000fe200078efcff */
[----:B------:R-:W-:Y:S01]  /*90f0*/  ULDC UR4, c[0x0][0x210] ;  /* 0x0000840000047ab9 */ /* 0x000fe20000000800 */
[----:B------:R-:W-:-:S02]  /*9100*/  IADD3 R144, R148, 0x200, RZ ;  /* 0x0000020094907810 */ /* 0x000fc40007ffe0ff */
[----:B------:R-:W-:Y:S02]  /*9110*/  LOP3.LUT R179, R134, R179, RZ, 0xfc, !PT ;  /* 0x000000b386b37212 */ /* 0x000fe400078efcff */
[----:B------:R-:W-:Y:S02]  /*9120*/  LOP3.LUT R181, R118, R119, RZ, 0xfc, !PT ;  /* 0x0000007776b57212 */ /* 0x000fe400078efcff */
[----:B------:R-:W-:Y:S02]  /*9130*/  LOP3.LUT R182, R122, R123, RZ, 0xfc, !PT ;  /* 0x0000007b7ab67212 */ /* 0x000fe400078efcff */
[----:B------:R-:W-:Y:S02]  /*9140*/  LOP3.LUT R183, R126, R127, RZ, 0xfc, !PT ;  /* 0x0000007f7eb77212 */ /* 0x000fe400078efcff */
[----:B------:R-:W-:Y:S02]  /*9150*/  LOP3.LUT R184, R128, R129, RZ, 0xfc, !PT ;  /* 0x0000008180b87212 */ /* 0x000fe400078efcff */
[----:B------:R-:W-:-:S02]  /*9160*/  LOP3.LUT R185, R132, R133, RZ, 0xfc, !PT ;  /* 0x0000008584b97212 */ /* 0x000fc400078efcff */
[----:B------:R-:W-:Y:S02]  /*9170*/  LOP3.LUT R186, R136, R137, RZ, 0xfc, !PT ;  /* 0x0000008988ba7212 */ /* 0x000fe400078efcff */
[----:B------:R-:W-:Y:S02]  /*9180*/  LOP3.LUT R187, R140, R141, RZ, 0xfc, !PT ;  /* 0x0000008d8cbb7212 */ /* 0x000fe400078efcff */
[----:B------:R-:W-:Y:S02]  /*9190*/  LOP3.LUT R190, R114, R115, RZ, 0xfc, !PT ;  /* 0x0000007372be7212 */ /* 0x000fe400078efcff */
[----:B------:R-:W-:Y:S02]  /*91a0*/  LOP3.LUT R191, R124, R125, RZ, 0xfc, !PT ;  /* 0x0000007d7cbf7212 */ /* 0x000fe400078efcff */
[----:B------:R-:W-:Y:S02]  /*91b0*/  LOP3.LUT R192, R130, R131, RZ, 0xfc, !PT ;  /* 0x0000008382c07212 */ /* 0x000fe400078efcff */
[----:B------:R-:W-:-:S02]  /*91c0*/  PRMT R215, R120, 0x7604, R215 ;  /* 0x0000760478d77816 */ /* 0x000fc400000000d7 */
[----:B------:R-:W-:Y:S02]  /*91d0*/  SHF.L.U32 R196, R220, 0x18, RZ ;  /* 0x00000018dcc47819 */ /* 0x000fe400000006ff */
[----:B------:R-:W-:Y:S02]  /*91e0*/  LOP3.LUT R199, R104, R113, RZ, 0xfc, !PT ;  /* 0x0000007168c77212 */ /* 0x000fe400078efcff */
        /* <DEDUP_REMOVED lines=20> */
[C---:B0-----:R-:W-:Y:S02]  /*9330*/  IADD3 R102, R148.reuse, 0x1700, RZ ;  /* 0x0000170094667810 */ /* 0x041fe40007ffe0ff */
[C---:B------:R-:W-:Y:S01]  /*9340*/  IADD3 R201, R148.reuse, 0x1800, RZ ;  /* 0x0000180094c97810 */ /* 0x040fe20007ffe0ff */
[----:B-1----:R-:W-:Y:S01]  /*9350*/  IMAD.WIDE.U32 R148, R148, 0x4, R150 ;  /* 0x0000000494947825 */ /* 0x002fe200078e0096 */
[----:B------:R-:W-:-:S02]  /*9360*/  F2FP.SATFINITE.E4M3.F32.PACK_AB_MERGE_C R216, RZ, R216, RZ ;  /* 0x000000d8ffd8723e */ /* 0x000fc400048070ff */
[----:B------:R-:W-:Y:S01]  /*9370*/  F2FP.SATFINITE.E4M3.F32.PACK_AB_MERGE_C R121, RZ, R121, RZ ;  /* 0x00000079ff79723e */ /* 0x000fe200048070ff */
[----:B------:R-:W-:Y:S01]  /*9380*/  IMAD.WIDE.U32 R146, R146, 0x4, R150 ;  /* 0x0000000492927825 */ /* 0x000fe200078e0096 */
[----:B------:R-:W-:-:S03]  /*9390*/  LOP3.LUT R196, R143, R196, RZ, 0xfc, !PT ;  /* 0x000000c48fc47212 */ /* 0x000fc600078efcff */
[--C-:B------:R-:W-:Y:S01]  /*93a0*/  IMAD.WIDE.U32 R144, R144, 0x4, R150.reuse ;  /* 0x0000000490907825 */ /* 0x100fe200078e0096 */
[----:B------:R-:W-:Y:S01]  /*93b0*/  LOP3.LUT R194, R216, 0xff, RZ, 0xc0, !PT ;  /* 0x000000ffd8c27812 */ /* 0x000fe200078ec0ff */
[----:B------:R0:W-:Y:S02]  /*93c0*/  STG.E desc[UR8][R148.64], R200 ;  /* 0x000000c894007986 */ /* 0x0001e4000c101908 */
[--C-:B------:R-:W-:Y:S01]  /*93d0*/  IMAD.WIDE.U32 R142, R142, 0x4, R150.reuse ;  /* 0x000000048e8e7825 */ /* 0x100fe200078e0096 */
[----:B------:R-:W-:Y:S01]  /*93e0*/  LOP3.LUT R121, R121, 0xffff, RZ, 0xc0, !PT ;  /* 0x0000ffff79797812 */ /* 0x000fe200078ec0ff */
[----:B------:R0:W-:Y:S02]  /*93f0*/  STG.E desc[UR8][R146.64], R202 ;  /* 0x000000ca92007986 */ /* 0x0001e4000c101908 */
[--C-:B------:R-:W-:Y:S01]  /*9400*/  IMAD.WIDE.U32 R140, R140, 0x4, R150.reuse ;  /* 0x000000048c8c7825 */ /* 0x100fe200078e0096 */
[----:B------:R-:W-:Y:S01]  /*9410*/  F2FP.SATFINITE.E4M3.F32.PACK_AB_MERGE_C R109, RZ, R109, RZ ;  /* 0x0000006dff6d723e */ /* 0x000fe200048070ff */
[----:B------:R0:W-:Y:S02]  /*9420*/  STG.E desc[UR8][R144.64], R177 ;  /* 0x000000b190007986 */ /* 0x0001e4000c101908 */
[----:B------:R-:W-:Y:S01]  /*9430*/  IMAD.WIDE.U32 R138, R138, 0x4, R150 ;  /* 0x000000048a8a7825 */ /* 0x000fe200078e0096 */
[----:B------:R-:W-:Y:S01]  /*9440*/  PRMT R194, R215, 0x5410, R194 ;  /* 0x00005410d7c27816 */ /* 0x000fe200000000c2 */
[----:B------:R0:W-:Y:S02]  /*9450*/  STG.E desc[UR8][R142.64], R178 ;  /* 0x000000b28e007986 */ /* 0x0001e4000c101908 */
[--C-:B------:R-:W-:Y:S01]  /*9460*/  IMAD.WIDE.U32 R136, R136, 0x4, R150.reuse ;  /* 0x0000000488887825 */ /* 0x100fe200078e0096 */
[----:B------:R-:W-:Y:S01]  /*9470*/  SHF.L.U32 R121, R121, 0x18, RZ ;  /* 0x0000001879797819 */ /* 0x000fe200000006ff */
[----:B------:R0:W-:Y:S02]  /*9480*/  STG.E desc[UR8][R140.64], R179 ;  /* 0x000000b38c007986 */ /* 0x0001e4000c101908 */
[--C-:B------:R-:W-:Y:S01]  /*9490*/  IMAD.WIDE.U32 R134, R134, 0x4, R150.reuse ;  /* 0x0000000486867825 */ /* 0x100fe200078e0096 */
[----:B------:R-:W-:Y:S01]  /*94a0*/  LOP3.LUT R109, R109, 0xffff, RZ, 0xc0, !PT ;  /* 0x0000ffff6d6d7812 */ /* 0x000fe200078ec0ff */
[----:B------:R0:W-:Y:S02]  /*94b0*/  STG.E desc[UR8][R138.64], R180 ;  /* 0x000000b48a007986 */ /* 0x0001e4000c101908 */
[----:B------:R-:W-:-:S02]  /*94c0*/  IMAD.WIDE.U32 R132, R132, 0x4, R150 ;  /* 0x0000000484847825 */ /* 0x000fc400078e0096 */
[----:B------:R0:W-:Y:S02]  /*94d0*/  STG.E desc[UR8][R136.64], R181 ;  /* 0x000000b588007986 */ /* 0x0001e4000c101908 */
[--C-:B------:R-:W-:Y:S01]  /*94e0*/  IMAD.WIDE.U32 R130, R130, 0x4, R150.reuse ;  /* 0x0000000482827825 */ /* 0x100fe200078e0096 */
[----:B------:R-:W-:Y:S01]  /*94f0*/  LOP3.LUT R194, R194, R121, RZ, 0xfc, !PT ;  /* 0x00000079c2c27212 */ /* 0x000fe200078efcff */
[----:B------:R0:W-:Y:S02]  /*9500*/  STG.E desc[UR8][R134.64], R182 ;  /* 0x000000b686007986 */ /* 0x0001e4000c101908 */
[--C-:B------:R-:W-:Y:S02]  /*9510*/  IMAD.WIDE.U32 R128, R128, 0x4, R150.reuse ;  /* 0x0000000480807825 */ /* 0x100fe400078e0096 */
[----:B------:R0:W-:Y:S02]  /*9520*/  STG.E desc[UR8][R132.64], R183 ;  /* 0x000000b784007986 */ /* 0x0001e4000c101908 */
[--C-:B------:R-:W-:Y:S01]  /*9530*/  IMAD.WIDE.U32 R126, R126, 0x4, R150.reuse ;  /* 0x000000047e7e7825 */ /* 0x100fe200078e0096 */
[----:B------:R-:W-:Y:S01]  /*9540*/  SHF.L.U32 R109, R109, 0x18, RZ ;  /* 0x000000186d6d7819 */ /* 0x000fe200000006ff */
        /* <DEDUP_REMOVED lines=27> */
[----:B------:R0:W-:Y:S01]  /*9700*/  STG.E desc[UR8][R104.64], R197 ;  /* 0x000000c568007986 */ /* 0x0001e2000c101908 */
[----:B------:R-:W-:Y:S01]  /*9710*/  IADD3 R0, R0, UR4, RZ ;  /* 0x0000000400007c10 */ /* 0x000fe2000fffe0ff */
[----:B------:R-:W-:-:S02]  /*9720*/  ULDC UR4, c[0x0][0x218] ;  /* 0x0000860000047ab9 */ /* 0x000fc40000000800 */
[----:B------:R0:W-:Y:S04]  /*9730*/  STG.E desc[UR8][R102.64], R198 ;  /* 0x000000c666007986 */ /* 0x0001e8000c101908 */
[----:B------:R0:W-:Y:S01]  /*9740*/  STG.E desc[UR8][R150.64], R199 ;  /* 0x000000c796007986 */ /* 0x0001e2000c101908 */
[----:B------:R-:W-:Y:S02]  /*9750*/  ISETP.GE.AND P0, PT, R0, UR4, PT ;  /* 0x0000000400007c0c */ /* 0x000fe4000bf06270 */
[----:B------:R-:W-:Y:S02]  /*9760*/  LOP3.LUT P2, RZ, R59, 0xff, RZ, 0xc0, !PT ;  /* 0x000000ff3bff7812 */ /* 0x000fe4000784c0ff */
[----:B------:R-:W-:Y:S02]  /*9770*/  IADD3 R58, R58, 0x1, RZ ;  /* 0x000000013a3a7810 */ /* 0x000fe40007ffe0ff */
[----:B------:R-:W-:-:S02]  /*9780*/  SEL R59, RZ, 0x1, P2 ;  /* 0x00000001ff3b7807 */ /* 0x000fc40001000000 */
[----:B------:R-:W-:-:S05]  /*9790*/  LOP3.LUT R58, R58, 0x3, RZ, 0xc0, !PT ;  /* 0x000000033a3a7812 */ /* 0x000fca00078ec0ff */
[----:B0-----:R-:W-:Y:S05]  /*97a0*/  @!P0 BRA `(.L_x_12376) ;  /* 0xffffff8800308947 */ /* 0x001fea000383ffff */
.L_x_12363:
        /* <DEDUP_REMOVED lines=15> */
.L_x_12401:
        /* <DEDUP_REMOVED lines=31> */
.L_x_12404:
[----:B--2---:R-:W-:-:S07]  /*9a90*/  FMNMX R5, R3, R2, !PT ;  /* 0x0000000203057209 */ /* 0x004fce0007800000 */
.L_x_12380:
[----:B------:R-:W-:Y:S05]  /*9aa0*/  BSYNC B0 ;  /* 0x0000000000007941 */ /* 0x000fea0003800000 */
.L_x_12379:
[----:B------:R-:W-:Y:S01]  /*9ab0*/  ISETP.NE.AND P0, PT, R10, RZ, PT ;  /* 0x000000ff0a00720c */ /* 0x000fe20003f05270 */
[----:B------:R-:W-:-:S12]  /*9ac0*/  BSSY B0, `(.L_x_12377) ;  /* 0x0000004000007945 */ /* 0x000fd80003800000 */
[----:B------:R-:W-:Y:S05]  /*9ad0*/  @P0 BRA `(.L_x_12382) ;  /* 0x0000000000080947 */ /* 0x000fea0003800000 */
[----:B-1----:R-:W1:Y:S02]  /*9ae0*/  LDC.64 R2, c[0x0][0x288] ;  /* 0x0000a200ff027b82 */ /* 0x002e640000000a00 */
[----:B-1----:R2:W-:Y:S02]  /*9af0*/  REDG.E.MAX.S32.STRONG.GPU desc[UR8][R2.64], R5 ;  /* 0x000000050200798e */ /* 0x0025e4000d10e388 */
.L_x_12382:
[----:B------:R-:W-:Y:S05]  /*9b00*/  BSYNC B0 ;  /* 0x0000000000007941 */ /* 0x000fea0003800000 */
.L_x_12377:
        /* <DEDUP_REMOVED lines=15> */
[----:B012---:R-:W-:Y:S05]  /*9c00*/  CALL.REL.NOINC `($__internal_195_$__cuda_sm20_rcp_rn_f32_slowpath) ;  /* 0x00000014001c7944 */ /* 0x007fea0003c00000 */
[----:B------:R-:W-:Y:S05]  /*9c10*/  BRA `(.L_x_12384) ;  /* 0x0000000000147947 */ /* 0x000fea0003800000 */
.L_x_12383:
[----:B------:R-:W3:Y:S01]  /*9c20*/  MUFU.RCP R238, UR7 ;  /* 0x0000000700ee7d08 */ /* 0x000ee20008001000 */
[----:B-12---:R-:W-:-:S05]  /*9c30*/  MOV R3, UR7 ;  /* 0x0000000700037c02 */ /* 0x006fca0008000f00 */
[----:B---3--:R-:W-:-:S04]  /*9c40*/  FFMA R0, R238, R3, -1 ;  /* 0xbf800000ee007423 */ /* 0x008fc80000000003 */
[----:B------:R-:W-:-:S04]  /*9c50*/  FADD.FTZ R3, -R0, -RZ ;  /* 0x800000ff00037221 */ /* 0x000fc80000010100 */
[----:B------:R-:W-:-:S07]  /*9c60*/  FFMA R238, R238, R3, R238 ;  /* 0x00000003eeee7223 */ /* 0x000fce00000000ee */
.L_x_12384:
[----:B------:R-:W1:Y:S02]  /*9c70*/  LDC.64 R2, c[0x0][0x280] ;  /* 0x0000a000ff027b82 */ /* 0x000e640000000a00 */
[----:B-1----:R-:W-:Y:S01]  /*9c80*/  STG.E desc[UR8][R2.64], R238 ;  /* 0x000000ee02007986 */ /* 0x002fe2000c101908 */
[----:B------:R-:W-:Y:S05]  /*9c90*/  EXIT ;  /* 0x000000000000794d */ /* 0x000fea0003800000 */
.L_x_12364:
[----:B------:R-:W-:Y:S01]  /*9ca0*/  HFMA2.MMA R233, -RZ, RZ, 0, 5.9604644775390625e-08 ;  /* 0x00000001ffe97435 */ /* 0x000fe200000001ff */
[----:B------:R-:W-:Y:S02]  /*9cb0*/  MOV R236, R102 ;  /* 0x0000006600ec7202 */ /* 0x000fe40000000f00 */
[----:B------:R-:W-:Y:S02]  /*9cc0*/  MOV R105, 0x1f ;  /* 0x0000001f00697802 */ /* 0x000fe40000000f00 */
[----:B------:R-:W-:-:S07]  /*9cd0*/  MOV R103, 0xffffffff ;  /* 0xffffffff00677802 */ /* 0x000fce0000000f00 */
[----:B------:R-:W-:Y:S05]  /*9ce0*/  WARPSYNC.COLLECTIVE R103, `(.L_x_12385) ;  /* 0x0000000067087348 */ /* 0x000fea0003c00000 */
[----:B------:R0:W1:Y:S02]  /*9cf0*/  SHFL.BFLY P0, R235, R236, R233, R105 ;  /* 0x0c0000e9eceb7389 */ /* 0x0000640000000069 */
[----:B01----:R-:W-:Y:S01]  /*9d00*/  ENDCOLLECTIVE ;  /* 0x000000000000791b */ /* 0x003fe20003800000 */
.L_x_12385:
[----:B------:R-:W-:Y:S01]  /*9d10*/  HFMA2.MMA R233, -RZ, RZ, 0, 1.1920928955078125e-07 ;  /* 0x00000002ffe97435 */ /* 0x000fe200000001ff */
[----:B------:R-:W-:-:S05]  /*9d20*/  FADD R102, R102, R235 ;  /* 0x000000eb66667221 */ /* 0x000fca0000000000 */
[----:B------:R-:W-:-:S07]  /*9d30*/  MOV R236, R102 ;  /* 0x0000006600ec7202 */ /* 0x000fce0000000f00 */
[----:B------:R-:W-:Y:S05]  /*9d40*/  WARPSYNC.COLLECTIVE R103, `(.L_x_12386) ;  /* 0x0000000067087348 */ /* 0x000fea0003c00000 */
[----:B------:R0:W1:Y:S02]  /*9d50*/  SHFL.BFLY P0, R235, R236, R233, R105 ;  /* 0x0c0000e9eceb7389 */ /* 0x0000640000000069 */
[----:B01----:R-:W-:Y:S01]  /*9d60*/  ENDCOLLECTIVE ;  /* 0x000000000000791b */ /* 0x003fe20003800000 */
.L_x_12386:
[----:B------:R-:W-:Y:S01]  /*9d70*/  HFMA2.MMA R233, -RZ, RZ, 0, 2.384185791015625e-07 ;  /* 0x00000004ffe97435 */ /* 0x000fe200000001ff */
[----:B------:R-:W-:-:S05]  /*9d80*/  FADD R102, R102, R235 ;  /* 0x000000eb66667221 */ /* 0x000fca0000000000 */
[----:B------:R-:W-:-:S07]  /*9d90*/  MOV R236, R102 ;  /* 0x0000006600ec7202 */ /* 0x000fce0000000f00 */
[----:B------:R-:W-:Y:S05]  /*9da0*/  WARPSYNC.COLLECTIVE R103, `(.L_x_12387) ;  /* 0x0000000067087348 */ /* 0x000fea0003c00000 */
[----:B------:R0:W1:Y:S02]  /*9db0*/  SHFL.BFLY P0, R235, R236, R233, R105 ;  /* 0x0c0000e9eceb7389 */ /* 0x0000640000000069 */
[----:B01----:R-:W-:Y:S01]  /*9dc0*/  ENDCOLLECTIVE ;  /* 0x000000000000791b */ /* 0x003fe20003800000 */
.L_x_12387:
[----:B------:R-:W-:Y:S01]  /*9dd0*/  HFMA2.MMA R233, -RZ, RZ, 0, 4.76837158203125e-07 ;  /* 0x00000008ffe97435 */ /* 0x000fe200000001ff */
[----:B------:R-:W-:-:S05]  /*9de0*/  FADD R102, R102, R235 ;  /* 0x000000eb66667221 */ /* 0x000fca0000000000 */
[----:B------:R-:W-:-:S07]  /*9df0*/  MOV R236, R102 ;  /* 0x0000006600ec7202 */ /* 0x000fce0000000f00 */
[----:B------:R-:W-:Y:S05]  /*9e00*/  WARPSYNC.COLLECTIVE R103, `(.L_x_12388) ;  /* 0x0000000067087348 */ /* 0x000fea0003c00000 */
[----:B------:R0:W1:Y:S02]  /*9e10*/  SHFL.BFLY P0, R235, R236, R233, R105 ;  /* 0x0c0000e9eceb7389 */ /* 0x0000640000000069 */
[----:B01----:R-:W-:Y:S01]  /*9e20*/  ENDCOLLECTIVE ;  /* 0x000000000000791b */ /* 0x003fe20003800000 */
.L_x_12388:
[----:B------:R-:W-:Y:S01]  /*9e30*/  HFMA2.MMA R233, -RZ, RZ, 0, 9.5367431640625e-07 ;  /* 0x00000010ffe97435 */ /* 0x000fe200000001ff */
[----:B------:R-:W-:-:S05]  /*9e40*/  FADD R102, R102, R235 ;  /* 0x000000eb66667221 */ /* 0x000fca0000000000 */
[----:B------:R-:W-:-:S07]  /*9e50*/  MOV R236, R102 ;  /* 0x0000006600ec7202 */ /* 0x000fce0000000f00 */
[----:B------:R-:W-:Y:S05]  /*9e60*/  WARPSYNC.COLLECTIVE R103, `(.L_x_12389) ;  /* 0x0000000067087348 */ /* 0x000fea0003c00000 */
[----:B------:R0:W1:Y:S02]  /*9e70*/  SHFL.BFLY P0, R235, R236, R233, R105 ;  /* 0x0c0000e9eceb7389 */ /* 0x0000640000000069 */
[----:B01----:R-:W-:Y:S01]  /*9e80*/  ENDCOLLECTIVE ;  /* 0x000000000000791b */ /* 0x003fe20003800000 */
.L_x_12389:
        /* <DEDUP_REMOVED lines=209> */
.L_x_12390:
[----:B------:R-:W-:Y:S01]  /*aba0*/  HFMA2.MMA R233, -RZ, RZ, 0, 1.1920928955078125e-07 ;  /* 0x00000002ffe97435 */ /* 0x000fe200000001ff */
[----:B------:R-:W-:-:S05]  /*abb0*/  FADD R234, R234, R235 ;  /* 0x000000ebeaea7221 */ /* 0x000fca0000000000 */
[----:B------:R-:W-:-:S07]  /*abc0*/  MOV R236, R234 ;  /* 0x000000ea00ec7202 */ /* 0x000fce0000000f00 */
[----:B------:R-:W-:Y:S05]  /*abd0*/  WARPSYNC.COLLECTIVE R103, `(.L_x_12391) ;  /* 0x0000000067087348 */ /* 0x000fea0003c00000 */
[----:B------:R0:W1:Y:S02]  /*abe0*/  SHFL.BFLY P0, R235, R236, R233, R105 ;  /* 0x0c0000e9eceb7389 */ /* 0x0000640000000069 */
[----:B01----:R-:W-:Y:S01]  /*abf0*/  ENDCOLLECTIVE ;  /* 0x000000000000791b */ /* 0x003fe20003800000 */
.L_x_12391:
[----:B------:R-:W-:Y:S01]  /*ac00*/  HFMA2.MMA R233, -RZ, RZ, 0, 2.384185791015625e-07 ;  /* 0x00000004ffe97435 */ /* 0x000fe200000001ff */
[----:B------:R-:W-:-:S05]  /*ac10*/  FADD R234, R234, R235 ;  /* 0x000000ebeaea7221 */ /* 0x000fca0000000000 */
[----:B------:R-:W-:-:S07]  /*ac20*/  MOV R236, R234 ;  /* 0x000000ea00ec7202 */ /* 0x000fce0000000f00 */
[----:B------:R-:W-:Y:S05]  /*ac30*/  WARPSYNC.COLLECTIVE R103, `(.L_x_12392) ;  /* 0x0000000067087348 */ /* 0x000fea0003c00000 */
[----:B------:R0:W1:Y:S02]  /*ac40*/  SHFL.BFLY P0, R235, R236, R233, R105 ;  /* 0x0c0000e9eceb7389 */ /* 0x0000640000000069 */
[----:B01----:R-:W-:Y:S01]  /*ac50*/  ENDCOLLECTIVE ;  /* 0x000000000000791b */ /* 0x003fe20003800000 */
.L_x_12392:
[----:B------:R-:W-:Y:S01]  /*ac60*/  HFMA2.MMA R233, -RZ, RZ, 0, 4.76837158203125e-07 ;  /* 0x00000008ffe97435 */ /* 0x000fe200000001ff */
[----:B------:R-:W-:-:S05]  /*ac70*/  FADD R234, R234, R235 ;  /* 0x000000ebeaea7221 */ /* 0x000fca0000000000 */
[----:B------:R-:W-:-:S07]  /*ac80*/  MOV R236, R234 ;  /* 0x000000ea00ec7202 */ /* 0x000fce0000000f00 */
[----:B------:R-:W-:Y:S05]  /*ac90*/  WARPSYNC.COLLECTIVE R103, `(.L_x_12393) ;  /* 0x0000000067087348 */ /* 0x000fea0003c00000 */
[----:B------:R0:W1:Y:S02]  /*aca0*/  SHFL.BFLY P0, R235, R236, R233, R105 ;  /* 0x0c0000e9eceb7389 */ /* 0x0000640000000069 */
[----:B01----:R-:W-:Y:S01]  /*acb0*/  ENDCOLLECTIVE ;  /* 0x000000000000791b */ /* 0x003fe20003800000 */
.L_x_12393:
[----:B------:R-:W-:Y:S01]  /*acc0*/  HFMA2.MMA R233, -RZ, RZ, 0, 9.5367431640625e-07 ;  /* 0x00000010ffe97435 */ /* 0x000fe200000001ff */
[----:B------:R-:W-:-:S05]  /*acd0*/  FADD R234, R234, R235 ;  /* 0x000000ebeaea7221 */ /* 0x000fca0000000000 */
[----:B------:R-:W-:-:S07]  /*ace0*/  MOV R236, R234 ;  /* 0x000000ea00ec7202 */ /* 0x000fce0000000f00 */
[----:B------:R-:W-:Y:S05]  /*acf0*/  WARPSYNC.COLLECTIVE R103, `(.L_x_12394) ;  /* 0x0000000067087348 */ /* 0x000fea0003c00000 */
[----:B------:R0:W1:Y:S02]  /*ad00*/  SHFL.BFLY P0, R235, R236, R233, R105 ;  /* 0x0c0000e9eceb7389 */ /* 0x0000640000000069 */
[----:B01----:R-:W-:Y:S01]  /*ad10*/  ENDCOLLECTIVE ;  /* 0x000000000000791b */ /* 0x003fe20003800000 */
.L_x_12394:
[----:B------:R-:W-:Y:S01]  /*ad20*/  MOV R103, R235 ;  /* 0x000000eb00677202 */ /* 0x000fe20000000f00 */
[----:B------:R-:W-:Y:S06]  /*ad30*/  BRA `(.L_x_12395) ;  /* 0xffffff94008c7947 */ /* 0x000fec000383ffff */
.L_x_12378:
[----:B------:R-:W-:Y:S01]  /*ad40*/  HFMA2.MMA R8, -RZ, RZ, 0, 9.5367431640625e-07 ;  /* 0x00000010ff087435 */ /* 0x000fe200000001ff */
[----:B------:R-:W-:Y:S02]  /*ad50*/  MOV R6, R2 ;  /* 0x0000000200067202 */ /* 0x000fe40000000f00 */
[----:B------:R-:W-:Y:S02]  /*ad60*/  MOV R9, 0x1f ;  /* 0x0000001f00097802 */ /* 0x000fe40000000f00 */
[----:B------:R-:W-:-:S07]  /*ad70*/  MOV R103, 0xffffffff ;  /* 0xffffffff00677802 */ /* 0x000fce0000000f00 */
[----:B------:R-:W-:Y:S05]  /*ad80*/  WARPSYNC.COLLECTIVE R103, `(.L_x_12396) ;  /* 0x0000000067087348 */ /* 0x000fea0003c00000 */
[----:B------:R0:W1:Y:S02]  /*ad90*/  SHFL.DOWN P0, R7, R6, R8, R9 ;  /* 0x0800000806077389 */ /* 0x0000640000000009 */
[----:B01----:R-:W-:Y:S01]  /*ada0*/  ENDCOLLECTIVE ;  /* 0x000000000000791b */ /* 0x003fe20003800000 */
.L_x_12396:
[----:B------:R-:W-:Y:S01]  /*adb0*/  HFMA2.MMA R8, -RZ, RZ, 0, 4.76837158203125e-07 ;  /* 0x00000008ff087435 */ /* 0x000fe200000001ff */
[----:B------:R-:W-:-:S04]  /*adc0*/  MOV R3, R7 ;  /* 0x0000000700037202 */ /* 0x000fc80000000f00 */
[----:B------:R-:W-:-:S04]  /*add0*/  FMNMX R3, R3, R2, !PT ;  /* 0x0000000203037209 */ /* 0x000fc80007800000 */
[----:B------:R-:W-:-:S07]  /*ade0*/  MOV R6, R3 ;  /* 0x0000000300067202 */ /* 0x000fce0000000f00 */
[----:B------:R-:W-:Y:S05]  /*adf0*/  WARPSYNC.COLLECTIVE R103, `(.L_x_12397) ;  /* 0x0000000067087348 */ /* 0x000fea0003c00000 */
[----:B------:R0:W1:Y:S02]  /*ae00*/  SHFL.DOWN P0, R7, R6, R8, R9 ;  /* 0x0800000806077389 */ /* 0x0000640000000009 */
[----:B01----:R-:W-:Y:S01]  /*ae10*/  ENDCOLLECTIVE ;  /* 0x000000000000791b */ /* 0x003fe20003800000 */
.L_x_12397:
[----:B------:R-:W-:Y:S01]  /*ae20*/  HFMA2.MMA R8, -RZ, RZ, 0, 2.384185791015625e-07 ;  /* 0x00000004ff087435 */ /* 0x000fe200000001ff */
[----:B------:R-:W-:-:S04]  /*ae30*/  MOV R0, R7 ;  /* 0x0000000700007202 */ /* 0x000fc80000000f00 */
[----:B------:R-:W-:-:S04]  /*ae40*/  FMNMX R0, R3, R0, !PT ;  /* 0x0000000003007209 */ /* 0x000fc80007800000 */
[----:B------:R-:W-:-:S07]  /*ae50*/  MOV R6, R0 ;  /* 0x0000000000067202 */ /* 0x000fce0000000f00 */
[----:B------:R-:W-:Y:S05]  /*ae60*/  WARPSYNC.COLLECTIVE R103, `(.L_x_12398) ;  /* 0x0000000067087348 */ /* 0x000fea0003c00000 */
[----:B------:R0:W1:Y:S02]  /*ae70*/  SHFL.DOWN P0, R7, R6, R8, R9 ;  /* 0x0800000806077389 */ /* 0x0000640000000009 */
[----:B01----:R-:W-:Y:S01]  /*ae80*/  ENDCOLLECTIVE ;  /* 0x000000000000791b */ /* 0x003fe20003800000 */
.L_x_12398:
[----:B------:R-:W-:Y:S01]  /*ae90*/  HFMA2.MMA R8, -RZ, RZ, 0, 1.1920928955078125e-07 ;  /* 0x00000002ff087435 */ /* 0x000fe200000001ff */
[----:B------:R-:W-:-:S04]  /*aea0*/  MOV R5, R7 ;  /* 0x0000000700057202 */ /* 0x000fc80000000f00 */
[----:B------:R-:W-:-:S04]  /*aeb0*/  FMNMX R5, R0, R5, !PT ;  /* 0x0000000500057209 */ /* 0x000fc80007800000 */
[----:B------:R-:W-:-:S07]  /*aec0*/  MOV R6, R5 ;  /* 0x0000000500067202 */ /* 0x000fce0000000f00 */
[----:B------:R-:W-:Y:S05]  /*aed0*/  WARPSYNC.COLLECTIVE R103, `(.L_x_12399) ;  /* 0x0000000067087348 */ /* 0x000fea0003c00000 */
[----:B------:R0:W1:Y:S02]  /*aee0*/  SHFL.DOWN P0, R7, R6, R8, R9 ;  /* 0x0800000806077389 */ /* 0x0000640000000009 */
[----:B01----:R-:W-:Y:S01]  /*aef0*/  ENDCOLLECTIVE ;  /* 0x000000000000791b */ /* 0x003fe20003800000 */
.L_x_12399:
[----:B------:R-:W-:Y:S01]  /*af00*/  HFMA2.MMA R8, -RZ, RZ, 0, 5.9604644775390625e-08 ;  /* 0x00000001ff087435 */ /* 0x000fe200000001ff */
[----:B------:R-:W-:-:S04]  /*af10*/  MOV R4, R7 ;  /* 0x0000000700047202 */ /* 0x000fc80000000f00 */
[----:B------:R-:W-:-:S04]  /*af20*/  FMNMX R4, R5, R4, !PT ;  /* 0x0000000405047209 */ /* 0x000fc80007800000 */
[----:B------:R-:W-:-:S07]  /*af30*/  MOV R6, R4 ;  /* 0x0000000400067202 */ /* 0x000fce0000000f00 */
[----:B------:R-:W-:Y:S05]  /*af40*/  WARPSYNC.COLLECTIVE R103, `(.L_x_12400) ;  /* 0x0000000067087348 */ /* 0x000fea0003c00000 */
[----:B------:R0:W1:Y:S02]  /*af50*/  SHFL.DOWN P0, R7, R6, R8, R9 ;  /* 0x0800000806077389 */ /* 0x0000640000000009 */
[----:B01----:R-:W-:Y:S01]  /*af60*/  ENDCOLLECTIVE ;  /* 0x000000000000791b */ /* 0x003fe20003800000 */
.L_x_12400:
[----:B------:R-:W-:Y:S05]  /*af70*/  BRA `(.L_x_12401) ;  /* 0xffffffe800487947 */ /* 0x000fea000383ffff */
.L_x_12381:
[----:B------:R-:W-:Y:S01]  /*af80*/  HFMA2.MMA R8, -RZ, RZ, 0, 1.1920928955078125e-07 ;  /* 0x00000002ff087435 */ /* 0x000fe200000001ff */
[----:B--2---:R-:W-:Y:S02]  /*af90*/  MOV R6, R0 ;  /* 0x0000000000067202 */ /* 0x004fe40000000f00 */
[----:B------:R-:W-:Y:S02]  /*afa0*/  MOV R9, 0x1f ;  /* 0x0000001f00097802 */ /* 0x000fe40000000f00 */
[----:B------:R-:W-:-:S07]  /*afb0*/  MOV R103, 0xffffffff ;  /* 0xffffffff00677802 */ /* 0x000fce0000000f00 */
[----:B01----:R-:W-:Y:S05]  /*afc0*/  WARPSYNC.COLLECTIVE R103, `(.L_x_12402) ;  /* 0x0000000067087348 */ /* 0x003fea0003c00000 */
[----:B------:R2:W3:Y:S02]  /*afd0*/  SHFL.DOWN P0, R7, R6, R8, R9 ;  /* 0x0800000806077389 */ /* 0x0004e40000000009 */
[----:B0123--:R-:W-:Y:S01]  /*afe0*/  ENDCOLLECTIVE ;  /* 0x000000000000791b */ /* 0x00ffe20003800000 */
.L_x_12402:
[----:B------:R-:W-:Y:S01]  /*aff0*/  HFMA2.MMA R8, -RZ, RZ, 0, 5.9604644775390625e-08 ;  /* 0x00000001ff087435 */ /* 0x000fe200000001ff */
[----:B------:R-:W-:-:S04]  /*b000*/  MOV R3, R7 ;  /* 0x0000000700037202 */ /* 0x000fc80000000f00 */
[----:B------:R-:W-:-:S04]  /*b010*/  FMNMX R3, R3, R0, !PT ;  /* 0x0000000003037209 */ /* 0x000fc80007800000 */
[----:B------:R-:W-:-:S07]  /*b020*/  MOV R6, R3 ;  /* 0x0000000300067202 */ /* 0x000fce0000000f00 */
[----:B------:R-:W-:Y:S05]  /*b030*/  WARPSYNC.COLLECTIVE R103, `(.L_x_12403) ;  /* 0x0000000067087348 */ /* 0x000fea0003c00000 */
[----:B------:R0:W1:Y:S02]  /*b040*/  SHFL.DOWN P0, R7, R6, R8, R9 ;  /* 0x0800000806077389 */ /* 0x0000640000000009 */
[----:B01----:R-:W-:Y:S01]  /*b050*/  ENDCOLLECTIVE ;  /* 0x000000000000791b */ /* 0x003fe20003800000 */
.L_x_12403:
[----:B------:R-:W-:Y:S01]  /*b060*/  MOV R2, R7 ;  /* 0x0000000700027202 */ /* 0x000fe20000000f00 */
[----:B------:R-:W-:Y:S06]  /*b070*/  BRA `(.L_x_12404) ;  /* 0xffffffe800847947 */ /* 0x000fec000383ffff */
        .weak           $__internal_195_$__cuda_sm20_rcp_rn_f32_slowpath
        .type           $__internal_195_$__cuda_sm20_rcp_rn_f32_slowpath,@function
        .size           $__internal_195_$__cuda_sm20_rcp_rn_f32_slowpath,(.L_x_14531 - $__internal_195_$__cuda_sm20_rcp_rn_f32_slowpath)
$__internal_195_$__cuda_sm20_rcp_rn_f32_slowpath:
        /* <DEDUP_REMOVED lines=15> */
.L_x_12406:
        /* <DEDUP_REMOVED lines=33> */
.L_x_12408:
[----:B------:R0:W1:Y:S02]  /*b380*/  MUFU.RCP R240, R104 ;  /* 0x0000006800f07308 */ /* 0x0000640000001000 */
.L_x_12407:
[----:B------:R-:W-:Y:S05]  /*b390*/  BSYNC B1 ;  /* 0x0000000000017941 */ /* 0x000fea0003800000 */
.L_x_12405:
[----:B0-----:R-:W-:Y:S01]  /*b3a0*/  MOV R104, R105 ;  /* 0x0000006900687202 */ /* 0x001fe20000000f00 */
[----:B------:R-:W-:Y:S01]  /*b3b0*/  HFMA2.MMA R105, -RZ, RZ, 0, 0 ;  /* 0x00000000ff697435 */ /* 0x000fe200000001ff */
[----:B-1----:R-:W-:-:S05]  /*b3c0*/  MOV R238, R240 ;  /* 0x000000f000ee7202 */ /* 0x002fca0000000f00 */
[----:B------:R-:W-:Y:S05]  /*b3d0*/  RET.REL.NODEC R104 `(_ZN18transformer_engine13normalization19ln_fwd_tuned_kernelINS0_13Kernel_traitsI6__halfS3_13__nv_fp8_e4m3fjLj25600ELj2ELj1ELj4ELj8ENS0_18Kernel_traits_baseILj25600ES3_S3_S4_fjLj128EEEEEEEvNS0_19ForwardKernelParamsE) ;  /* 0xffffff4c68087950 */ /* 0x000fea0003c3ffff */
.L_x_12409:
        /* <DEDUP_REMOVED lines=10> */
.L_x_14531:


//--------------------- .text._ZN18transformer_engine13normalization19ln_fwd_tuned_kernelINS0_13Kernel_traitsI6__halfS3_13__nv_fp8_e4m3fjLj24576ELj2ELj1ELj4ELj16ENS0_18Kernel_traits_baseILj24576ES3_S3_S4_fjLj128EEEEEEEvNS0_19ForwardKernelParamsE --------------------------
	.section	.text._ZN18transformer_engine13normalization19ln_fwd_tuned_kernelINS0_13Kernel_traitsI6__halfS3_13__nv_fp8_e4m3fjLj24576ELj2ELj1ELj4ELj16ENS0_18Kernel_traits_baseILj24576ES3_S3_S4_fjLj128EEEEEEEvNS0_19ForwardKernelParamsE,"ax",@progbits
	.align	128
        .global         _ZN18transformer_engine13normalization19ln_fwd_tuned_kernelINS0_13Kernel_traitsI6__halfS3_13__nv_fp8_e4m3fjLj24576ELj2ELj1ELj4ELj16ENS0_18Kernel_traits_baseILj24576ES3_S3_S4_fjLj128EEEEEEEvNS0_19ForwardKernelParamsE
        .type           _ZN18transformer_engine13normalization19ln_fwd_tuned_kernelINS0_13Kernel_traitsI6__halfS3_13__nv_fp8_e4m3fjLj24576ELj2ELj1ELj4ELj16ENS0_18Kernel_traits_baseILj24576ES3_S3_S4_fjLj128EEEEEEEvNS0_19ForwardKernelParamsE,@function
        .size           _ZN18transformer_engine13normalization19ln_fwd_tuned_kernelINS0_13Kernel_traitsI6__halfS3_13__nv_fp8_e4m3fjLj24576ELj2ELj1ELj4ELj16ENS0_18Kernel_traits_baseILj24576ES3_S3_S4_fjLj128EEEEEEEvNS0_19ForwardKernelParamsE,(.L_x_14532 - _ZN18transformer_engine13normalization19ln_fwd_tuned_kernelINS0_13Kernel_traitsI6__halfS3_13__nv_fp8_e4m3fjLj24576ELj2ELj1ELj4ELj16ENS0_18Kernel_traits_baseILj24576ES3_S3_S4_fjLj128EEEEEEEvNS0_19ForwardKernelParamsE)
        .other          _ZN18transformer_engine13normalization19ln_fwd_tuned_kernelINS0_13Kernel_traitsI6__halfS3_13__nv_fp8_e4m3fjLj24576ELj2ELj1ELj4ELj16ENS0_18Kernel_traits_baseILj24576ES3_S3_S4_fjLj128EEEEEEEvNS0_19ForwardKernelParamsE,@"STO_CUDA_ENTRY STV_DEFAULT"
_ZN18transformer_engine13normalization19ln_fwd_tuned_kernelINS0_13Kernel_traitsI6__halfS3_13__nv_fp8_e4m3fjLj24576ELj2ELj1ELj4ELj16ENS0_18Kernel_traits_baseILj24576ES3_S3_S4_fjLj128EEEEEEEvNS0_19ForwardKernelParamsE:
.text._ZN18transformer_engine13normalization19ln_fwd_tuned_kernelINS0_13Kernel_traitsI6__halfS3_13__nv_fp8_e4m3fjLj24576ELj2ELj1ELj4ELj16ENS0_18Kernel_traits_baseILj24576ES3_S3_S4_fjLj128EEEEEEEvNS0_19ForwardKernelParamsE:
        /* <DEDUP_REMOVED lines=22> */
[----:B------:R-:W-:-:S05]  /*0160*/  LOP3.LUT R7, R3, 0x60, R150, 0xf8, !PT ;  /* 0x0000006003077812 */ /* 0x000fca00078ef896 */
[----:B---3--:R-:W-:Y:S01]  /*0170*/  IMAD.WIDE.U32 R96, R7, 0x10, R96 ;  /* 0x0000001007607825 */ /* 0x008fe200078e0060 */
[----:B-----5:R-:W-:-:S03]  /*0180*/  @P1 R2UR UR7, R2 ;  /* 0x00000000020712ca */ /* 0x020fc600000e0000 */
[----:B--2---:R-:W-:Y:S01]  /*0190*/  IMAD.WIDE.U32 R2, R7, 0x10, R4 ;  /* 0x0000001007027825 */ /* 0x004fe200078e0004 */
[----:B------:R-:W-:Y:S11]  /*01a0*/  @P0 BRA `(.L_x_12410) ;  /* 0x0000007000180947 */ /* 0x000ff60003800000 */
        /* <DEDUP_REMOVED lines=28> */
.L_x_12423:
[----:B01----:R-:W0:Y:S01]  /*0370*/  LDC.64 R2, c[0x0][0x220] ;  /* 0x00008800ff027b82 */ /* 0x003e220000000a00 */
[----:B------:R-:W-:Y:S01]  /*0380*/  USHF.L.U32 UR4, UR5, 0x7, URZ ;  /* 0x0000000705047899 */ /* 0x000fe2000800063f */
[----:B------:R-:W-:-:S05]  /*0390*/  IMAD R0, R159, 0xc00, RZ ;  /* 0x00000c009f007824 */ /* 0x000fca00078e02ff */
[----:B------:R-:W-:-:S04]  /*03a0*/  MOV R97, UR4 ;  /* 0x0000000400617c02 */ /* 0x000fc80008000f00 */
        /* <DEDUP_REMOVED lines=53> */
[----:B------:R-:W-:-:S03]  /*0700*/  IADD3 R137, R189, 0xb00, RZ ;  /* 0x00000b00bd897810 */ /* 0x000fc60007ffe0ff */
[----:B------:R-:W-:Y:S01]  /*0710*/  FADD R0, R141, R0 ;  /* 0x000000008d007221 */ /* 0x000fe20000000000 */
[----:B------:R-:W-:-:S03]  /*0720*/  HADD2.F32 R189, -RZ, R97.H0_H0 ;  /* 0x20000061ffbd7230 */ /* 0x000fc60000004100 */
        /* <DEDUP_REMOVED lines=393> */
.L_x_12442:
        /* <DEDUP_REMOVED lines=34> */
[----:B012--5:R-:W-:Y:S05]  /*21e0*/  CALL.REL.NOINC `($__internal_196_$__cuda_sm20_rcp_rn_f32_slowpath) ;  /* 0x0000006800247944 */ /* 0x027fea0003c00000 */
[----:B------:R-:W-:Y:S05]  /*21f0*/  BRA `(.L_x_12414) ;  /* 0x0000000000107947 */ /* 0x000fea0003800000 */
.L_x_12413:
[----:B------:R-:W3:Y:S02]  /*2200*/  MUFU.RCP R3, R98 ;  /* 0x0000006200037308 */ /* 0x000ee40000001000 */
[----:B---3--:R-:W-:-:S04]  /*2210*/  FFMA R0, R98, R3, -1 ;  /* 0xbf80000062007423 */ /* 0x008fc80000000003 */
[----:B------:R-:W-:-:S04]  /*2220*/  FADD.FTZ R0, -R0, -RZ ;  /* 0x800000ff00007221 */ /* 0x000fc80000010100 */
[----:B------:R-:W-:-:S07]  /*2230*/  FFMA R0, R3, R0, R3 ;  /* 0x0000000003007223 */ /* 0x000fce0000000003 */
.L_x_12414:
[----:B------:R-:W-:Y:S05]  /*2240*/  BSYNC B0 ;  /* 0x0000000000007941 */ /* 0x000fea0003800000 */
.L_x_12412:
        /* <DEDUP_REMOVED lines=20> */
[----:B-----5:R-:W-:Y:S05]  /*2390*/  CALL.REL.NOINC `($__internal_196_$__cuda_sm20_rcp_rn_f32_slowpath) ;  /* 0x0000006400b87944 */ /* 0x020fea0003c00000 */
[----:B------:R-:W-:Y:S05]  /*23a0*/  BRA `(.L_x_12417) ;  /* 0x0000000000107947 */ /* 0x000fea0003800000 */
.L_x_12416:
[----:B------:R-:W0:Y:S02]  /*23b0*/  MUFU.RCP R0, R192 ;  /* 0x000000c000007308 */ /* 0x000e240000001000 */
[----:B0-----:R-:W-:-:S04]  /*23c0*/  FFMA R2, R192, R0, -1 ;  /* 0xbf800000c0027423 */ /* 0x001fc80000000000 */
[----:B------:R-:W-:-:S04]  /*23d0*/  FADD.FTZ R3, -R2, -RZ ;  /* 0x800000ff02037221 */ /* 0x000fc80000010100 */
[----:B------:R-:W-:-:S07]  /*23e0*/  FFMA R0, R0, R3, R0 ;  /* 0x0000000300007223 */ /* 0x000fce0000000000 */
.L_x_12417:
[----:B------:R-:W-:Y:S05]  /*23f0*/  BSYNC B0 ;  /* 0x0000000000007941 */ /* 0x000fea0003800000 */
.L_x_12415:
        /* <DEDUP_REMOVED lines=10> */
[----:B------:R-:W-:Y:S01]  /*24a0*/  IADD3 R192, -R198, RZ, RZ ;  /* 0x000000ffc6c07210 */ /* 0x000fe20007ffe1ff */
[----:B------:R-:W-:-:S02]  /*24b0*/  FMUL R97, R97, R0 ;  /* 0x0000000061617220 */ /* 0x000fc40000400000 */
[----:B------:R-:W-:-:S04]  /*24c0*/  FMUL R99, R99, R2 ;  /* 0x0000000263637220 */ /* 0x000fc80000400000 */
[----:B------:R-:W-:Y:S01]  /*24d0*/  FFMA R99, R99, R0, R96 ;  /* 0x0000000063637223 */ /* 0x000fe20000000060 */
[----:B------:R-:W-:Y:S02]  /*24e0*/  LEA.HI R96, R150, UR6, RZ, 0x19 ;  /* 0x0000000696607c11 */ /* 0x000fe4000f8fc8ff */
[----:B------:R-:W2:Y:S03]  /*24f0*/  @!P0 LDC.64 R2, c[0x0][0x240] ;  /* 0x00009000ff028b82 */ /* 0x000ea60000000a00 */
[----:B------:R-:W-:Y:S01]  /*2500*/  SHFL.IDX PT, R99, R99, RZ, 0x1f ;  /* 0x00001fff63637589 */ /* 0x000fe200000e0000 */
[----:B0-----:R-:W-:-:S04]  /*2510*/  SHF.L.U32 R98, R196, 0x1, RZ ;  /* 0x00000001c4627819 */ /* 0x001fc800000006ff */
[----:B------:R-:W-:Y:S02]  /*2520*/  LOP3.LUT R0, R192, R98, RZ, 0xc0, !PT ;  /* 0x00000062c0007212 */ /* 0x000fe400078ec0ff */
[----:B------:R0:W3:Y:S02]  /*2530*/  SHFL.IDX PT, R98, R97, RZ, 0x1f ;  /* 0x00001fff61627589 */ /* 0x0000e400000e0000 */
[----:B------:R-:W-:-:S04]  /*2540*/  LEA R0, P1, R96, R0, 0x1 ;  /* 0x0000000060007211 */ /* 0x000fc800078208ff */
[----:B------:R-:W-:Y:S02]  /*2550*/  @!P3 IADD3 R192, P2, R0, UR5, RZ ;  /* 0x0000000500c0bc10 */ /* 0x000fe4000ff5e0ff */
[----:B------:R-:W-:Y:S01]  /*2560*/  IADD3.X R96, RZ, RZ, RZ, P1, !PT ;  /* 0x000000ffff607210 */ /* 0x000fe20000ffe4ff */
[----:B0-----:R-:W-:Y:S01]  /*2570*/  HFMA2.MMA R97, -RZ, RZ, 0, 0 ;  /* 0x00000000ff617435 */ /* 0x001fe200000001ff */
[----:B-1----:R-:W-:Y:S02]  /*2580*/  @!P3 LEA R100, P1, R192, R100, 0x3 ;  /* 0x00000064c064b211 */ /* 0x002fe400078218ff */
[----:B------:R-:W-:Y:S02]  /*2590*/  @!P3 IADD3.X R194, RZ, R96, RZ, P2, !PT ;  /* 0x00000060ffc2b210 */ /* 0x000fe400017fe4ff */
[----:B------:R-:W-:Y:S02]  /*25a0*/  ISETP.NE.AND P2, PT, R150, RZ, PT ;  /* 0x000000ff9600720c */ /* 0x000fe40003f45270 */
[----:B------:R-:W-:-:S02]  /*25b0*/  @!P3 LEA.HI.X R101, R192, R101, R194, 0x3, P1 ;  /* 0x00000065c065b211 */ /* 0x000fc400008f1cc2 */
[----:B------:R-:W-:Y:S02]  /*25c0*/  @!P0 IADD3 R0, P4, R148, R0, RZ ;  /* 0x0000000094008210 */ /* 0x000fe40007f9e0ff */
[----:B------:R-:W-:Y:S02]  /*25d0*/  ISETP.NE.AND P1, PT, R198, RZ, PT ;  /* 0x000000ffc600720c */ /* 0x000fe40003f25270 */
[----:B------:R-:W-:Y:S01]  /*25e0*/  @!P0 IADD3.X R96, RZ, R96, RZ, P4, !PT ;  /* 0x00000060ff608210 */ /* 0x000fe200027fe4ff */
[----:B---3--:R0:W-:Y:S01]  /*25f0*/  @!P3 STG.E.64 desc[UR8][R100.64], R98 ;  /* 0x000000626400b986 */ /* 0x0081e2000c101b08 */
[----:B--2---:R-:W-:-:S04]  /*2600*/  @!P0 LEA R2, P4, R0, R2, 0x3 ;  /* 0x0000000200028211 */ /* 0x004fc800078818ff */
[----:B------:R-:W-:Y:S01]  /*2610*/  @!P0 LEA.HI.X R3, R0, R3, R96, 0x3, P4 ;  /* 0x0000000300038211 */ /* 0x000fe200020f1c60 */
[----:B------:R-:W-:Y:S08]  /*2620*/  @P2 BRA `(.L_x_12418) ;  /* 0x00000000004c2947 */ /* 0x000ff00003800000 */
[----:B------:R-:W-:Y:S01]  /*2630*/  SEL R0, R196, RZ, P1 ;  /* 0x000000ffc4007207 */ /* 0x000fe20000800000 */
[----:B------:R-:W-:Y:S01]  /*2640*/  ULDC.64 UR12, c[0x0][0x248] ;  /* 0x00009200000c7ab9 */ /* 0x000fe20000000a00 */
[----:B------:R-:W-:Y:S02]  /*2650*/  LOP3.LUT P1, RZ, R142, 0x2, RZ, 0xc0, !PT ;  /* 0x000000028eff7812 */ /* 0x000fe4000782c0ff */
[C---:B------:R-:W-:Y:S02]  /*2660*/  IADD3 R96, P2, R0.reuse, UR6, RZ ;  /* 0x0000000600607c10 */ /* 0x040fe4000ff5e0ff */
        /* <DEDUP_REMOVED lines=10> */
.L_x_12419:
[----:B------:R-:W2:Y:S04]  /*2710*/  LDG.E.STRONG.GPU R0, desc[UR8][R98.64] ;  /* 0x0000000862007981 */ /* 0x000ea8000c1ef900 */
[----:B--2---:R-:W-:Y:S01]  /*2720*/  CCTL.IVALL ;  /* 0x00000000ff00798f */ /* 0x004fe20002000000 */
[----:B------:R-:W-:Y:S05]  /*2730*/  YIELD ;  /* 0x0000000000007946 */ /* 0x000fea0003800000 */
[----:B------:R-:W-:-:S13]  /*2740*/  ISETP.NE.AND P1, PT, R0, R96, PT ;  /* 0x000000600000720c */ /* 0x000fda0003f25270 */
[----:B------:R-:W-:Y:S05]  /*2750*/  @P1 BRA `(.L_x_12419) ;  /* 0xfffffffc00ec1947 */ /* 0x000fea000383ffff */
.L_x_12418:
        /* <DEDUP_REMOVED lines=20> */
[----:B012--5:R-:W-:Y:S05]  /*28a0*/  CALL.REL.NOINC `($__internal_196_$__cuda_sm20_rcp_rn_f32_slowpath) ;  /* 0x0000006000747944 */ /* 0x027fea0003c00000 */
[----:B------:R-:W-:Y:S05]  /*28b0*/  BRA `(.L_x_12422) ;  /* 0x0000000000107947 */ /* 0x000fea0003800000 */
.L_x_12421:
[----:B------:R-:W3:Y:S02]  /*28c0*/  MUFU.RCP R0, R194 ;  /* 0x000000c200007308 */ /* 0x000ee40000001000 */
[----:B---3--:R-:W-:-:S04]  /*28d0*/  FFMA R2, R194, R0, -1 ;  /* 0xbf800000c2027423 */ /* 0x008fc80000000000 */
[----:B------:R-:W-:-:S04]  /*28e0*/  FADD.FTZ R3, -R2, -RZ ;  /* 0x800000ff02037221 */ /* 0x000fc80000010100 */
[----:B------:R-:W-:-:S07]  /*28f0*/  FFMA R0, R0, R3, R0 ;  /* 0x0000000300007223 */ /* 0x000fce0000000000 */
.L_x_12422:
[----:B------:R-:W-:Y:S05]  /*2900*/  BSYNC B0 ;  /* 0x0000000000007941 */ /* 0x000fea0003800000 */
.L_x_12420:
[----:B-1----:R-:W-:Y:S01]  /*2910*/  FADD R2, -R101, R96 ;  /* 0x0000006065027221 */ /* 0x002fe20000000100 */
[----:B0-2---:R-:W-:Y:S01]  /*2920*/  FADD R97, R100, R97 ;  /* 0x0000006164617221 */ /* 0x005fe20000000000 */
[----:B------:R-:W-:Y:S01]  /*2930*/  USHF.L.U32 UR12, UR5, 0x7, URZ ;  /* 0x00000007050c7899 */ /* 0x000fe2000800063f */
[----:B------:R-:W0:Y:S01]  /*2940*/  LDC R100, c[0x0][0x268] ;  /* 0x00009a00ff647b82 */ /* 0x000e220000000800 */
[----:B------:R-:W-:Y:S01]  /*2950*/  FMUL R2, R2, R2 ;  /* 0x0000000202027220 */ /* 0x000fe20000400000 */
[----:B------:R-:W-:Y:S01]  /*2960*/  ISETP.NE.AND P2, PT, R144, RZ, PT ;  /* 0x000000ff9000720c */ /* 0x000fe20003f45270 */
[----:B-----5:R-:W-:Y:S01]  /*2970*/  HADD2.F32 R192, -RZ, R161.H0_H0 ;  /* 0x200000a1ffc07230 */ /* 0x020fe20000004100 */
[----:B------:R-:W-:Y:S01]  /*2980*/  ISETP.NE.AND P1, PT, RZ, UR11, PT ;  /* 0x0000000bff007c0c */ /* 0x000fe2000bf25270 */
[----:B------:R-:W-:Y:S01]  /*2990*/  FMUL R3, R2, R99 ;  /* 0x0000006302037220 */ /* 0x000fe20000400000 */
[----:B------:R-:W-:Y:S01]  /*29a0*/  HADD2.F32 R190, -RZ, R48.H1_H1 ;  /* 0x30000030ffbe7230 */ /* 0x000fe20000004100 */
[----:B------:R-:W-:Y:S01]  /*29b0*/  LOP3.LUT R177, R177, 0xffffff00, RZ, 0xc0, !PT ;  /* 0xffffff00b1b17812 */ /* 0x000fe200078ec0ff */
[----:B------:R-:W-:-:S02]  /*29c0*/  HADD2.F32 R194, -RZ, R49.H0_H0 ;  /* 0x20000031ffc27230 */ /* 0x000fc40000004100 */
[C---:B------:R-:W-:Y:S01]  /*29d0*/  FMUL R2, R98.reuse, R3 ;  /* 0x0000000362027220 */ /* 0x040fe20000400000 */
[----:B------:R-:W-:Y:S01]  /*29e0*/  FMUL R98, R98, R101 ;  /* 0x0000006562627220 */ /* 0x000fe20000400000 */
[----:B------:R-:W-:Y:S01]  /*29f0*/  IMAD R101, R159, 0xc00, RZ ;  /* 0x00000c009f657824 */ /* 0x000fe200078e02ff */
[----:B------:R-:W-:Y:S01]  /*2a00*/  LOP3.LUT R179, R179, 0xffffff00, RZ, 0xc0, !PT ;  /* 0xffffff00b3b37812 */ /* 0x000fe200078ec0ff */
[----:B------:R-:W-:Y:S01]  /*2a10*/  FFMA R97, R2, R0, R97 ;  /* 0x0000000002617223 */ /* 0x000fe20000000061 */
[----:B------:R-:W-:Y:S01]  /*2a20*/  FFMA R99, R99, R96, R98 ;  /* 0x0000006063637223 */ /* 0x000fe20000000062 */
[----:B------:R-:W1:Y:S01]  /*2a30*/  @!P3 LDC.64 R2, c[0x0][0x228] ;  /* 0x00008a00ff02bb82 */ /* 0x000e620000000a00 */
[----:B------:R-:W-:Y:S02]  /*2a40*/  HADD2.F32 R98, -RZ, R48.H0_H0 ;  /* 0x20000030ff627230 */ /* 0x000fe40000004100 */
[----:B------:R-:W-:Y:S01]  /*2a50*/  @P2 FADD R192, R192, 1 ;  /* 0x3f800000c0c02421 */ /* 0x000fe20000000000 */
[----:B------:R-:W-:Y:S01]  /*2a60*/  FMUL R99, R99, R0 ;  /* 0x0000000063637220 */ /* 0x000fe20000400000 */
[----:B------:R-:W0:Y:S01]  /*2a70*/  SHFL.IDX PT, R97, R97, RZ, 0x1f ;  /* 0x00001fff61617589 */ /* 0x000e2200000e0000 */
[----:B------:R-:W-:Y:S01]  /*2a80*/  HADD2.F32 R196, -RZ, R161.H1_H1 ;  /* 0x300000a1ffc47230 */ /* 0x000fe20000004100 */
[----:B------:R-:W-:Y:S01]  /*2a90*/  LOP3.LUT R181, R181, 0xffffff00, RZ, 0xc0, !PT ;  /* 0xffffff00b5b57812 */ /* 0x000fe200078ec0ff */
[----:B------:R-:W-:Y:S01]  /*2aa0*/  HADD2.F32 R198, -RZ, R49.H1_H1 ;  /* 0x30000031ffc67230 */ /* 0x000fe20000004100 */
[----:B------:R-:W-:Y:S01]  /*2ab0*/  LOP3.LUT R183, R183, 0xffffff00, RZ, 0xc0, !PT ;  /* 0xffffff00b7b77812 */ /* 0x000fe200078ec0ff */
[----:B------:R-:W2:Y:S01]  /*2ac0*/  SHFL.IDX PT, R99, R99, RZ, 0x1f ;  /* 0x00001fff63637589 */ /* 0x000ea200000e0000 */
[----:B------:R-:W-:Y:S01]  /*2ad0*/  @P2 FADD R196, R196, 1 ;  /* 0x3f800000c4c42421 */ /* 0x000fe20000000000 */
[----:B------:R-:W-:-:S02]  /*2ae0*/  LOP3.LUT R187, R187, 0xffffff00, RZ, 0xc0, !PT ;  /* 0xffffff00bbbb7812 */ /* 0x000fc400078ec0ff */
[----:B------:R-:W-:-:S04]  /*2af0*/  IADD3 R142, R142, 0x1, RZ ;  /* 0x000000018e8e7810 */ /* 0x000fc80007ffe0ff */
[----:B------:R-:W-:Y:S01]  /*2b00*/  LOP3.LUT R142, R142, 0x3, RZ, 0xc0, !PT ;  /* 0x000000038e8e7812 */ /* 0x000fe200078ec0ff */
[----:B-1----:R-:W-:-:S04]  /*2b10*/  @!P3 IMAD.WIDE R2, R159, 0x4, R2 ;  /* 0x000000049f02b825 */ /* 0x002fc800078e0202 */
[----:B0-----:R-:W-:Y:S01]  /*2b20*/  FFMA R100, R97, 4.0690105379326269031e-05, R100 ;  /* 0x382aaaab61647823 */ /* 0x001fe20000000064 */
[----:B------:R-:W-:Y:S01]  /*2b30*/  MOV R97, UR12 ;  /* 0x0000000c00617c02 */ /* 0x000fe20008000f00 */
[----:B------:R-:W-:-:S03]  /*2b40*/  ULDC.64 UR12, c[0x0][0x288] ;  /* 0x0000a200000c7ab9 */ /* 0x000fc60000000a00 */
[----:B------:R-:W-:Y:S02]  /*2b50*/  FSETP.GEU.AND P0, PT, |R100|, 1.175494350822287508e-38, PT ;  /* 0x008000006400780b */ /* 0x000fe40003f0e200 */
[----:B--2---:R-:W-:Y:S02]  /*2b60*/  R2UR UR14, R99 ;  /* 0x00000000630e72ca */ /* 0x004fe400000e0000 */
[----:B------:R-:W-:-:S04]  /*2b70*/  LOP3.LUT R97, R97, 0x80, R148, 0xe2, !PT ;  /* 0x0000008061617812 */ /* 0x000fc800078ee294 */
[----:B------:R-:W-:-:S04]  /*2b80*/  LOP3.LUT R0, R97, 0x60, R150, 0xf8, !PT ;  /* 0x0000006061007812 */ /* 0x000fc800078ef896 */
[----:B------:R-:W-:Y:S01]  /*2b90*/  LOP3.LUT R0, R101, R0, RZ, 0xfc, !PT ;  /* 0x0000000065007212 */ /* 0x000fe200078efcff */
        /* <DEDUP_REMOVED lines=23> */
[----:B------:R-:W-:-:S02]  /*2d10*/  HADD2.F32 R100, -RZ, R160.H1_H1 ;  /* 0x300000a0ff647230 */ /* 0x000fc40000004100 */
        /* <DEDUP_REMOVED lines=47> */
[----:B------:R-:W-:Y:S01]  /*3010*/  FMUL R145, R145, UR4 ;  /* 0x0000000491917c20 */ /* 0x000fe20008400000 */
[----:B------:R-:W-:-:S02]  /*3020*/  HADD2.F32 R96, -RZ, R50.H0_H0 ;  /* 0x20000032ff607230 */ /* 0x000fc40000004100 */
[----:B------:R-:W-:Y:S01]  /*3030*/  @P2 FADD R98, R98, 1 ;  /* 0x3f80000062622421 */ /* 0x000fe20000000000 */
[----:B------:R-:W-:Y:S02]  /*3040*/  HADD2.F32 R100, -RZ, R50.H1_H1 ;  /* 0x30000032ff647230 */ /* 0x000fe40000004100 */
[----:B------:R-:W-:Y:S01]  /*3050*/  FMUL R149, R149, UR4 ;  /* 0x0000000495957c20 */ /* 0x000fe20008400000 */
[----:B------:R-:W-:Y:S02]  /*3060*/  HADD2.F32 R196, -RZ, R51.H1_H1 ;  /* 0x30000033ffc47230 */ /* 0x000fe40000004100 */
[----:B------:R-:W-:Y:S01]  /*3070*/  FMUL R147, R147, UR4 ;  /* 0x0000000493937c20 */ /* 0x000fe20008400000 */
[----:B------:R-:W-:Y:S01]  /*3080*/  @P2 FADD R194, R194, 1 ;  /* 0x3f800000c2c22421 */ /* 0x000fe20000000000 */
[----:B------:R-:W-:Y:S01]  /*3090*/  FMUL R143, R143, UR4 ;  /* 0x000000048f8f7c20 */ /* 0x000fe20008400000 */
[----:B------:R-:W-:Y:S01]  /*30a0*/  FFMA R145, R145, R190, R192 ;  /* 0x000000be91917223 */ /* 0x000fe200000000c0 */
[----:B------:R-:W-:Y:S01]  /*30b0*/  FFMA R149, R149, R2, R96 ;  /* 0x0000000295957223 */ /* 0x000fe20000000060 */
[----:B------:R-:W-:Y:S01]  /*30c0*/  FFMA R147, R147, R98, R100 ;  /* 0x0000006293937223 */ /* 0x000fe20000000064 */
[----:B------:R-:W-:-:S02]  /*30d0*/  HADD2.F32 R190, -RZ, R93.H0_H0 ;  /* 0x2000005dffbe7230 */ /* 0x000fc40000004100 */
        /* <DEDUP_REMOVED lines=8> */
[----:B------:R-:W-:Y:S01]  /*3160*/  @P2 FADD R98, R98, 1 ;  /* 0x3f80000062622421 */ /* 0x000fe20000000000 */
[--C-:B------:R-:W-:Y:S02]  /*3170*/  HADD2.F32 R96, -RZ, R44.reuse.H0_H0 ;  /* 0x2000002cff607230 */ /* 0x100fe40000004100 */
[----:B------:R-:W-:Y:S01]  /*3180*/  FMUL R141, R141, UR4 ;  /* 0x000000048d8d7c20 */ /* 0x000fe20008400000 */
[----:B------:R-:W-:Y:S02]  /*3190*/  HADD2.F32 R100, -RZ, R44.H1_H1 ;  /* 0x3000002cff647230 */ /* 0x000fe40000004100 */
[----:B------:R-:W-:Y:S01]  /*31a0*/  FMUL R191, R191, UR4 ;  /* 0x00000004bfbf7c20 */ /* 0x000fe20008400000 */
[----:B------:R-:W-:Y:S02]  /*31b0*/  HADD2.F32 R196, -RZ, R45.H1_H1 ;  /* 0x3000002dffc47230 */ /* 0x000fe40000004100 */
        /* <DEDUP_REMOVED lines=168> */
[----:B------:R-:W-:Y:S01]  /*3c40*/  FADD R249, R249, -UR14 ;  /* 0x8000000ef9f97e21 */ /* 0x000fe20008000000 */
[----:B------:R-:W-:Y:S02]  /*3c50*/  HADD2.F32 R98, -RZ, R78.H1_H1 ;  /* 0x3000004eff627230 */ /* 0x000fe40000004100 */
[----:B------:R-:W-:Y:S01]  /*3c60*/  FADD R113, R113, -UR14 ;  /* 0x8000000e71717e21 */ /* 0x000fe20008000000 */
[----:B------:R-:W-:Y:S02]  /*3c70*/  HADD2.F32 R247, -RZ, R79.H1_H1 ;  /* 0x3000004ffff77230 */ /* 0x000fe40000004100 */
[----:B------:R-:W-:Y:S01]  /*3c80*/  FADD R251, R251, -UR14 ;  /* 0x8000000efbfb7e21 */ /* 0x000fe20008000000 */
[----:B------:R-:W-:Y:S01]  /*3c90*/  FADD R102, R102, -UR14 ;  /* 0x8000000e66667e21 */ /* 0x000fe20008000000 */
[----:B------:R-:W-:-:S02]  /*3ca0*/  HADD2.F32 R192, -RZ, R31.H0_H0 ;  /* 0x2000001fffc07230 */ /* 0x000fc40000004100 */
[----:B------:R-:W-:Y:S01]  /*3cb0*/  @P2 FADD R190, R190, 1 ;  /* 0x3f800000bebe2421 */ /* 0x000fe20000000000 */
[--C-:B------:R-:W-:Y:S02]  /*3cc0*/  HADD2.F32 R96, -RZ, R30.reuse.H0_H0 ;  /* 0x2000001eff607230 */ /* 0x100fe40000004100 */
[----:B------:R-:W-:Y:S01]  /*3cd0*/  FMUL R249, R249, UR4 ;  /* 0x00000004f9f97c20 */ /* 0x000fe20008400000 */
[----:B------:R-:W-:Y:S02]  /*3ce0*/  HADD2.F32 R100, -RZ, R30.H1_H1 ;  /* 0x3000001eff647230 */ /* 0x000fe40000004100 */
[----:B------:R-:W-:Y:S01]  /*3cf0*/  @P2 FADD R2, R2, 1 ;  /* 0x3f80000002022421 */ /* 0x000fe20000000000 */
[----:B------:R-:W-:Y:S02]  /*3d00*/  HADD2.F32 R194, -RZ, R31.H1_H1 ;  /* 0x3000001fffc27230 */ /* 0x000fe40000004100 */
[----:B------:R-:W-:Y:S01]  /*3d10*/  @P2 FADD R98, R98, 1 ;  /* 0x3f80000062622421 */ /* 0x000fe20000000000 */
[----:B------:R-:W-:Y:S01]  /*3d20*/  FMUL R113, R113, UR4 ;  /* 0x0000000471717c20 */ /* 0x000fe20008400000 */
[----:B------:R-:W-:Y:S01]  /*3d30*/  FMUL R251, R251, UR4 ;  /* 0x00000004fbfb7c20 */ /* 0x000fe20008400000 */
[----:B------:R-:W-:Y:S01]  /*3d40*/  @P2 FADD R247, R247, 1 ;  /* 0x3f800000f7f72421 */ /* 0x000fe20000000000 */
[----:B------:R-:W-:Y:S01]  /*3d50*/  FMUL R102, R102, UR4 ;  /* 0x0000000466667c20 */ /* 0x000fe20008400000 */
[----:B------:R-:W-:Y:S01]  /*3d60*/  FFMA R241, R249, R190, R192 ;  /* 0x000000bef9f17223 */ /* 0x000fe200000000c0 */
[----:B------:R-:W-:Y:S01]  /*3d70*/  FFMA R245, R113, R2, R96 ;  /* 0x0000000271f57223 */ /* 0x000fe20000000060 */
[----:B------:R-:W-:Y:S01]  /*3d80*/  FFMA R243, R251, R98, R100 ;  /* 0x00000062fbf37223 */ /* 0x000fe20000000064 */
[----:B------:R-:W-:-:S02]  /*3d90*/  HADD2.F32 R249, -RZ, R72.H1_H1 ;  /* 0x30000048fff97230 */ /* 0x000fc40000004100 */
[----:B------:R-:W-:Y:S01]  /*3da0*/  FFMA R113, R102, R247, R194 ;  /* 0x000000f766717223 */ /* 0x000fe200000000c2 */
[----:B------:R-:W-:Y:S02]  /*3db0*/  HADD2.F32 R2, -RZ, R72.H0_H0 ;  /* 0x20000048ff027230 */ /* 0x000fe40000004100 */
[----:B------:R-:W-:Y:S01]  /*3dc0*/  FADD R116, R116, -UR14 ;  /* 0x8000000e74747e21 */ /* 0x000fe20008000000 */
[--C-:B------:R-:W-:Y:S02]  /*3dd0*/  HADD2.F32 R98, -RZ, R73.reuse.H0_H0 ;  /* 0x20000049ff627230 */ /* 0x100fe40000004100 */
[----:B------:R-:W-:Y:S01]  /*3de0*/  FADD R115, R115, -UR14 ;  /* 0x8000000e73737e21 */ /* 0x000fe20008000000 */
[----:B------:R-:W-:Y:S02]  /*3df0*/  HADD2.F32 R102, -RZ, R73.H1_H1 ;  /* 0x30000049ff667230 */ /* 0x000fe40000004100 */
[----:B------:R-:W-:Y:S01]  /*3e00*/  FADD R104, R104, -UR14 ;  /* 0x8000000e68687e21 */ /* 0x000fe20008000000 */
[----:B------:R-:W-:Y:S01]  /*3e10*/  FADD R106, R106, -UR14 ;  /* 0x8000000e6a6a7e21 */ /* 0x000fe20008000000 */
        /* <DEDUP_REMOVED lines=15> */
[----:B------:R-:W-:Y:S01]  /*3f10*/  FFMA R115, R106, R102, R190 ;  /* 0x000000666a737223 */ /* 0x000fe200000000be */
[----:B------:R-:W-:-:S02]  /*3f20*/  HADD2.F32 R98, -RZ, R74.H0_H0 ;  /* 0x2000004aff627230 */ /* 0x000fc40000004100 */
[----:B------:R-:W-:Y:S01]  /*3f30*/  FADD R117, R117, -UR14 ;  /* 0x8000000e75757e21 */ /* 0x000fe20008000000 */
[--C-:B------:R-:W-:Y:S02]  /*3f40*/  HADD2.F32 R102, -RZ, R75.reuse.H0_H0 ;  /* 0x2000004bff667230 */ /* 0x100fe40000004100 */
[----:B------:R-:W-:Y:S01]  /*3f50*/  FADD R108, R108, -UR14 ;  /* 0x8000000e6c6c7e21 */ /* 0x000fe20008000000 */
[----:B------:R-:W-:Y:S02]  /*3f60*/  HADD2.F32 R106, -RZ, R75.H1_H1 ;  /* 0x3000004bff6a7230 */ /* 0x000fe40000004100 */
[----:B------:R-:W-:Y:S01]  /*3f70*/  FADD R110, R110, -UR14 ;  /* 0x8000000e6e6e7e21 */ /* 0x000fe20008000000 */
[----:B------:R-:W-:Y:S02]  /*3f80*/  HADD2.F32 R2, -RZ, R26.H0_H0 ;  /* 0x2000001aff027230 */ /* 0x000fe40000004100 */
[----:B------:R-:W-:Y:S01]  /*3f90*/  @P2 FADD R98, R98, 1 ;  /* 0x3f80000062622421 */ /* 0x000fe20000000000 */
[----:B------:R-:W-:-:S02]  /*3fa0*/  HADD2.F32 R96, -RZ, R74.H1_H1 ;  /* 0x3000004aff607230 */ /* 0x000fc40000004100 */
[----:B------:R-:W-:Y:S01]  /*3fb0*/  FMUL R117, R117, UR4 ;  /* 0x0000000475757c20 */ /* 0x000fe20008400000 */
[--C-:B------:R-:W-:Y:S02]  /*3fc0*/  HADD2.F32 R104, -RZ, R27.reuse.H0_H0 ;  /* 0x2000001bff687230 */ /* 0x100fe40000004100 */
[----:B------:R-:W-:Y:S01]  /*3fd0*/  @P2 FADD R102, R102, 1 ;  /* 0x3f80000066662421 */ /* 0x000fe20000000000 */
[----:B------:R-:W-:Y:S01]  /*3fe0*/  FADD R118, R118, -UR14 ;  /* 0x8000000e76767e21 */ /* 0x000fe20008000000 */
[----:B------:R-:W-:Y:S01]  /*3ff0*/  FMUL R108, R108, UR4 ;  /* 0x000000046c6c7c20 */ /* 0x000fe20008400000 */
[----:B------:R-:W-:Y:S01]  /*4000*/  ISETP.NE.U32.AND P0, PT, RZ, UR12, PT ;  /* 0x0000000cff007c0c */ /* 0x000fe2000bf05070 */
[----:B------:R-:W-:Y:S02]  /*4010*/  HADD2.F32 R116, -RZ, R27.H1_H1 ;  /* 0x3000001bff747230 */ /* 0x000fe40000004100 */
[----:B------:R-:W-:Y:S01]  /*4020*/  @P2 FADD R106, R106, 1 ;  /* 0x3f8000006a6a2421 */ /* 0x000fe20000000000 */
[----:B------:R-:W-:Y:S01]  /*4030*/  FMUL R110, R110, UR4 ;  /* 0x000000046e6e7c20 */ /* 0x000fe20008400000 */
[----:B------:R-:W-:-:S02]  /*4040*/  HADD2.F32 R100, -RZ, R26.H1_H1 ;  /* 0x3000001aff647230 */ /* 0x000fc40000004100 */
[----:B------:R-:W-:Y:S01]  /*4050*/  FFMA R98, R117, R98, R2 ;  /* 0x0000006275627223 */ /* 0x000fe20000000002 */
[----:B------:R-:W-:Y:S01]  /*4060*/  @P2 FADD R96, R96, 1 ;  /* 0x3f80000060602421 */ /* 0x000fe20000000000 */
[----:B------:R-:W-:Y:S01]  /*4070*/  FMUL R118, R118, UR4 ;  /* 0x0000000476767c20 */ /* 0x000fe20008400000 */
[----:B------:R-:W-:Y:S01]  /*4080*/  FFMA R2, R108, R102, R104 ;  /* 0x000000666c027223 */ /* 0x000fe20000000068 */
[----:B------:R-:W-:Y:S01]  /*4090*/  ISETP.NE.AND.EX P0, PT, RZ, UR13, PT, P0 ;  /* 0x0000000dff007c0c */ /* 0x000fe2000bf05300 */
[----:B------:R-:W-:Y:S02]  /*40a0*/  HADD2.F32 R104, -RZ, R68.H0_H0 ;  /* 0x20000044ff687230 */ /* 0x000fe40000004100 */
[----:B------:R-:W-:Y:S01]  /*40b0*/  FFMA R117, R110, R106, R116 ;  /* 0x0000006a6e757223 */ /* 0x000fe20000000074 */
[--C-:B------:R-:W-:Y:S02]  /*40c0*/  HADD2.F32 R108, -RZ, R69.reuse.H0_H0 ;  /* 0x20000045ff6c7230 */ /* 0x100fe40000004100 */
[----:B------:R-:W-:Y:S01]  /*40d0*/  FADD R119, R119, -UR14 ;  /* 0x8000000e77777e21 */ /* 0x000fe20008000000 */
[----:B------:R-:W-:-:S02]  /*40e0*/  HADD2.F32 R116, -RZ, R69.H1_H1 ;  /* 0x30000045ff747230 */ /* 0x000fc40000004100 */
[----:B------:R-:W-:Y:S01]  /*40f0*/  FADD R112, R112, -UR14 ;  /* 0x8000000e70707e21 */ /* 0x000fe20008000000 */
[----:B------:R-:W-:Y:S01]  /*4100*/  FFMA R96, R118, R96, R100 ;  /* 0x0000006076607223 */ /* 0x000fe20000000064 */
[----:B------:R-:W-:Y:S01]  /*4110*/  FADD R114, R114, -UR14 ;  /* 0x8000000e72727e21 */ /* 0x000fe20008000000 */
[----:B------:R-:W-:Y:S02]  /*4120*/  HADD2.F32 R100, -RZ, R20.H0_H0 ;  /* 0x20000014ff647230 */ /* 0x000fe40000004100 */
[----:B------:R-:W-:Y:S01]  /*4130*/  @P2 FADD R104, R104, 1 ;  /* 0x3f80000068682421 */ /* 0x000fe20000000000 */
[----:B------:R-:W-:Y:S02]  /*4140*/  HADD2.F32 R102, -RZ, R68.H1_H1 ;  /* 0x30000044ff667230 */ /* 0x000fe40000004100 */
[----:B------:R-:W-:Y:S01]  /*4150*/  FMUL R119, R119, UR4 ;  /* 0x0000000477777c20 */ /* 0x000fe20008400000 */
[--C-:B------:R-:W-:Y:S02]  /*4160*/  HADD2.F32 R110, -RZ, R21.reuse.H0_H0 ;  /* 0x20000015ff6e7230 */ /* 0x100fe40000004100 */
[----:B------:R-:W-:Y:S01]  /*4170*/  @P2 FADD R108, R108, 1 ;  /* 0x3f8000006c6c2421 */ /* 0x000fe20000000000 */
[----:B------:R-:W-:-:S02]  /*4180*/  HADD2.F32 R118, -RZ, R21.H1_H1 ;  /* 0x30000015ff767230 */ /* 0x000fc40000004100 */
[----:B------:R-:W-:Y:S01]  /*4190*/  FADD R120, R120, -UR14 ;  /* 0x8000000e78787e21 */ /* 0x000fe20008000000 */
[----:B------:R-:W-:Y:S01]  /*41a0*/  FMUL R112, R112, UR4 ;  /* 0x0000000470707c20 */ /* 0x000fe20008400000 */
[----:B------:R-:W-:Y:S01]  /*41b0*/  @P2 FADD R116, R116, 1 ;  /* 0x3f80000074742421 */ /* 0x000fe20000000000 */
[----:B------:R-:W-:Y:S01]  /*41c0*/  FMUL R114, R114, UR4 ;  /* 0x0000000472727c20 */ /* 0x000fe20008400000 */
[----:B------:R-:W-:Y:S02]  /*41d0*/  HADD2.F32 R106, -RZ, R20.H1_H1 ;  /* 0x30000014ff6a7230 */ /* 0x000fe40000004100 */
[----:B------:R-:W-:Y:S01]  /*41e0*/  FFMA R104, R119, R104, R100 ;  /* 0x0000006877687223 */ /* 0x000fe20000000064 */
[----:B------:R-:W-:Y:S01]  /*41f0*/  @P2 FADD R102, R102, 1 ;  /* 0x3f80000066662421 */ /* 0x000fe20000000000 */
[----:B------:R-:W-:Y:S01]  /*4200*/  FMUL R120, R120, UR4 ;  /* 0x0000000478787c20 */ /* 0x000fe20008400000 */
[----:B------:R-:W-:Y:S01]  /*4210*/  FFMA R100, R112, R108, R110 ;  /* 0x0000006c70647223 */ /* 0x000fe2000000006e */
[----:B------:R-:W-:Y:S01]  /*4220*/  FFMA R119, R114, R116, R118 ;  /* 0x0000007472777223 */ /* 0x000fe20000000076 */
[----:B------:R-:W-:-:S02]  /*4230*/  HADD2.F32 R110, -RZ, R70.H0_H0 ;  /* 0x20000046ff6e7230 */ /* 0x000fc40000004100 */
[----:B------:R-:W-:Y:S01]  /*4240*/  FADD R121, R121, -UR14 ;  /* 0x8000000e79797e21 */ /* 0x000fe20008000000 */
[--C-:B------:R-:W-:Y:S01]  /*4250*/  HADD2.F32 R114, -RZ, R71.reuse.H0_H0 ;  /* 0x20000047ff727230 */ /* 0x100fe20000004100 */
[----:B------:R-:W-:Y:S01]  /*4260*/  @P0 FMNMX R146, R146, |R101|, !PT ;  /* 0x4000006592920209 */ /* 0x000fe20007800000 */
[----:B------:R-:W-:Y:S02]  /*4270*/  HADD2.F32 R118, -RZ, R71.H1_H1 ;  /* 0x30000047ff767230 */ /* 0x000fe40000004100 */
[----:B------:R-:W-:Y:S01]  /*4280*/  FADD R122, R122, -UR14 ;  /* 0x8000000e7a7a7e21 */ /* 0x000fe20008000000 */
[----:B------:R-:W-:Y:S01]  /*4290*/  FFMA R102, R120, R102, R106 ;  /* 0x0000006678667223 */ /* 0x000fe2000000006a */
[----:B------:R-:W-:Y:S02]  /*42a0*/  HADD2.F32 R108, -RZ, R70.H1_H1 ;  /* 0x30000046ff6c7230 */ /* 0x000fe40000004100 */
[----:B------:R-:W-:Y:S01]  /*42b0*/  FADD R154, R154, -UR14 ;  /* 0x8000000e9a9a7e21 */ /* 0x000fe20008000000 */
[----:B------:R-:W-:-:S02]  /*42c0*/  HADD2.F32 R106, -RZ, R22.H0_H0 ;  /* 0x20000016ff6a7230 */ /* 0x000fc40000004100 */
[----:B------:R-:W-:Y:S01]  /*42d0*/  FADD R152, R152, -UR14 ;  /* 0x8000000e98987e21 */ /* 0x000fe20008000000 */
[--C-:B------:R-:W-:Y:S02]  /*42e0*/  HADD2.F32 R116, -RZ, R23.reuse.H0_H0 ;  /* 0x20000017ff747230 */ /* 0x100fe40000004100 */
[----:B------:R-:W-:Y:S01]  /*42f0*/  @P2 FADD R110, R110, 1 ;  /* 0x3f8000006e6e2421 */ /* 0x000fe20000000000 */
[----:B------:R-:W-:Y:S01]  /*4300*/  FMUL R121, R121, UR4 ;  /* 0x0000000479797c20 */ /* 0x000fe20008400000 */
[----:B------:R-:W-:Y:S01]  /*4310*/  @P0 FMNMX R146, R146, |R99|, !PT ;  /* 0x4000006392920209 */ /* 0x000fe20007800000 */
[----:B------:R-:W-:Y:S02]  /*4320*/  HADD2.F32 R120, -RZ, R23.H1_H1 ;  /* 0x30000017ff787230 */ /* 0x000fe40000004100 */
[----:B------:R-:W-:Y:S01]  /*4330*/  @P2 FADD R114, R114, 1 ;  /* 0x3f80000072722421 */ /* 0x000fe20000000000 */
[----:B------:R-:W-:Y:S01]  /*4340*/  FMUL R122, R122, UR4 ;  /* 0x000000047a7a7c20 */ /* 0x000fe20008400000 */
[----:B------:R-:W-:-:S02]  /*4350*/  HADD2.F32 R112, -RZ, R22.H1_H1 ;  /* 0x30000016ff707230 */ /* 0x000fc40000004100 */
        /* <DEDUP_REMOVED lines=8> */
[----:B------:R-:W-:Y:S02]  /*43e0*/  HADD2.F32 R116, -RZ, R64.H0_H0 ;  /* 0x20000040ff747230 */ /* 0x000fe40000004100 */
[----:B------:R-:W-:Y:S01]  /*43f0*/  FFMA R108, R152, R108, R112 ;  /* 0x0000006c986c7223 */ /* 0x000fe20000000070 */
[----:B------:R-:W-:-:S02]  /*4400*/  HADD2.F32 R120, -RZ, R65.H0_H0 ;  /* 0x20000041ff787230 */ /* 0x000fc40000004100 */
[----:B------:R-:W-:Y:S01]  /*4410*/  FADD R123, R123, -UR14 ;  /* 0x8000000e7b7b7e21 */ /* 0x000fe20008000000 */
[----:B------:R-:W-:Y:S02]  /*4420*/  HADD2.F32 R152, -RZ, R65.H1_H1 ;  /* 0x30000041ff987230 */ /* 0x000fe40000004100 */
[----:B------:R-:W-:Y:S01]  /*4430*/  FADD R124, R124, -UR14 ;  /* 0x8000000e7c7c7e21 */ /* 0x000fe20008000000 */
[----:B------:R-:W-:Y:S01]  /*4440*/  @P0 FMNMX R146, R146, |R3|, !PT ;  /* 0x4000000392920209 */ /* 0x000fe20007800000 */
[----:B------:R-:W-:Y:S01]  /*4450*/  FADD R158, R158, -UR14 ;  /* 0x8000000e9e9e7e21 */ /* 0x000fe20008000000 */
[----:B------:R-:W-:Y:S02]  /*4460*/  HADD2.F32 R112, -RZ, R16.H0_H0 ;  /* 0x20000010ff707230 */ /* 0x000fe40000004100 */
[----:B------:R-:W-:Y:S01]  /*4470*/  @P2 FADD R116, R116, 1 ;  /* 0x3f80000074742421 */ /* 0x000fe20000000000 */
[----:B------:R-:W-:Y:S02]  /*4480*/  HADD2.F32 R114, -RZ, R64.H1_H1 ;  /* 0x30000040ff727230 */ /* 0x000fe40000004100 */
[----:B------:R-:W-:Y:S01]  /*4490*/  FMUL R123, R123, UR4 ;  /* 0x000000047b7b7c20 */ /* 0x000fe20008400000 */
[----:B------:R-:W-:-:S02]  /*44a0*/  HADD2.F32 R122, -RZ, R17.H0_H0 ;  /* 0x20000011ff7a7230 */ /* 0x000fc40000004100 */
[----:B------:R-:W-:Y:S01]  /*44b0*/  @P2 FADD R120, R120, 1 ;  /* 0x3f80000078782421 */ /* 0x000fe20000000000 */
[----:B------:R-:W-:Y:S02]  /*44c0*/  HADD2.F32 R154, -RZ, R17.H1_H1 ;  /* 0x30000011ff9a7230 */ /* 0x000fe40000004100 */
[----:B------:R-:W-:Y:S01]  /*44d0*/  FADD R156, R156, -UR14 ;  /* 0x8000000e9c9c7e21 */ /* 0x000fe20008000000 */
[----:B------:R-:W-:Y:S01]  /*44e0*/  FMUL R124, R124, UR4 ;  /* 0x000000047c7c7c20 */ /* 0x000fe20008400000 */
[----:B------:R-:W-:Y:S01]  /*44f0*/  @P0 FMNMX R146, R146, |R149|, !PT ;  /* 0x4000009592920209 */ /* 0x000fe20007800000 */
[----:B------:R-:W-:Y:S01]  /*4500*/  @P2 FADD R152, R152, 1 ;  /* 0x3f80000098982421 */ /* 0x000fe20000000000 */
[----:B------:R-:W-:Y:S01]  /*4510*/  FMUL R158, R158, UR4 ;  /* 0x000000049e9e7c20 */ /* 0x000fe20008400000 */
[----:B------:R-:W-:Y:S02]  /*4520*/  HADD2.F32 R118, -RZ, R16.H1_H1 ;  /* 0x30000010ff767230 */ /* 0x000fe40000004100 */
[----:B------:R-:W-:Y:S01]  /*4530*/  FFMA R116, R123, R116, R112 ;  /* 0x000000747b747223 */ /* 0x000fe20000000070 */
[----:B------:R-:W-:Y:S01]  /*4540*/  @P2 FADD R114, R114, 1 ;  /* 0x3f80000072722421 */ /* 0x000fe20000000000 */
[----:B------:R-:W-:Y:S01]  /*4550*/  FMUL R156, R156, UR4 ;  /* 0x000000049c9c7c20 */ /* 0x000fe20008400000 */
[----:B------:R-:W-:Y:S01]  /*4560*/  FFMA R112, R124, R120, R122 ;  /* 0x000000787c707223 */ /* 0x000fe2000000007a */
[----:B------:R-:W-:Y:S01]  /*4570*/  @P0 FMNMX R146, R146, |R147|, !PT ;  /* 0x4000009392920209 */ /* 0x000fe20007800000 */
[----:B------:R-:W-:Y:S01]  /*4580*/  FFMA R123, R158, R152, R154 ;  /* 0x000000989e7b7223 */ /* 0x000fe2000000009a */
[----:B------:R-:W-:-:S02]  /*4590*/  HADD2.F32 R120, -RZ, R66.H0_H0 ;  /* 0x20000042ff787230 */ /* 0x000fc40000004100 */
[----:B------:R-:W-:Y:S01]  /*45a0*/  FADD R125, R125, -UR14 ;  /* 0x8000000e7d7d7e21 */ /* 0x000fe20008000000 */
[----:B------:R-:W-:Y:S02]  /*45b0*/  HADD2.F32 R152, -RZ, R67.H0_H0 ;  /* 0x20000043ff987230 */ /* 0x000fe40000004100 */
[----:B------:R-:W-:Y:S01]  /*45c0*/  FADD R126, R126, -UR14 ;  /* 0x8000000e7e7e7e21 */ /* 0x000fe20008000000 */
[----:B------:R-:W-:Y:S01]  /*45d0*/  FFMA R114, R156, R114, R118 ;  /* 0x000000729c727223 */ /* 0x000fe20000000076 */
[----:B------:R-:W-:Y:S01]  /*45e0*/  @P0 FMNMX R146, R146, |R145|, !PT ;  /* 0x4000009192920209 */ /* 0x000fe20007800000 */
[----:B------:R-:W-:Y:S02]  /*45f0*/  HADD2.F32 R118, -RZ, R18.H0_H0 ;  /* 0x20000012ff767230 */ /* 0x000fe40000004100 */
[----:B------:R-:W-:Y:S01]  /*4600*/  @P2 FADD R120, R120, 1 ;  /* 0x3f80000078782421 */ /* 0x000fe20000000000 */
[----:B------:R-:W-:Y:S02]  /*4610*/  HADD2.F32 R154, -RZ, R19.H0_H0 ;  /* 0x20000013ff9a7230 */ /* 0x000fe40000004100 */
[----:B------:R-:W-:Y:S01]  /*4620*/  FMUL R125, R125, UR4 ;  /* 0x000000047d7d7c20 */ /* 0x000fe20008400000 */
[----:B------:R-:W-:-:S02]  /*4630*/  HADD2.F32 R156, -RZ, R67.H1_H1 ;  /* 0x30000043ff9c7230 */ /* 0x000fc40000004100 */
[----:B------:R-:W-:Y:S01]  /*4640*/  @P2 FADD R152, R152, 1 ;  /* 0x3f80000098982421 */ /* 0x000fe20000000000 */
[----:B------:R-:W-:Y:S02]  /*4650*/  HADD2.F32 R122, -RZ, R66.H1_H1 ;  /* 0x30000042ff7a7230 */ /* 0x000fe40000004100 */
[----:B------:R-:W-:Y:S01]  /*4660*/  FADD R166, R166, -UR14 ;  /* 0x8000000ea6a67e21 */ /* 0x000fe20008000000 */
[----:B------:R-:W-:Y:S01]  /*4670*/  FMUL R126, R126, UR4 ;  /* 0x000000047e7e7c20 */ /* 0x000fe20008400000 */
[----:B------:R-:W-:Y:S01]  /*4680*/  FADD R164, R164, -UR14 ;  /* 0x8000000ea4a47e21 */ /* 0x000fe20008000000 */
[----:B------:R-:W-:Y:S01]  /*4690*/  @P0 FMNMX R146, R146, |R143|, !PT ;  /* 0x4000008f92920209 */ /* 0x000fe20007800000 */
[----:B------:R-:W-:Y:S02]  /*46a0*/  HADD2.F32 R158, -RZ, R19.H1_H1 ;  /* 0x30000013ff9e7230 */ /* 0x000fe40000004100 */
[----:B------:R-:W-:Y:S01]  /*46b0*/  FFMA R120, R125, R120, R118 ;  /* 0x000000787d787223 */ /* 0x000fe20000000076 */
[----:B------:R-:W-:-:S02]  /*46c0*/  HADD2.F32 R124, -RZ, R18.H1_H1 ;  /* 0x30000012ff7c7230 */ /* 0x000fc40000004100 */
[----:B------:R-:W-:Y:S01]  /*46d0*/  @P2 FADD R156, R156, 1 ;  /* 0x3f8000009c9c2421 */ /* 0x000fe20000000000 */
[----:B------:R-:W-:Y:S01]  /*46e0*/  FMUL R166, R166, UR4 ;  /* 0x00000004a6a67c20 */ /* 0x000fe20008400000 */
[----:B------:R-:W-:Y:S01]  /*46f0*/  FFMA R118, R126, R152, R154 ;  /* 0x000000987e767223 */ /* 0x000fe2000000009a */
[----:B------:R-:W-:Y:S01]  /*4700*/  @P2 FADD R122, R122, 1 ;  /* 0x3f8000007a7a2421 */ /* 0x000fe20000000000 */
[----:B------:R-:W-:Y:S01]  /*4710*/  FMUL R164, R164, UR4 ;  /* 0x00000004a4a47c20 */ /* 0x000fe20008400000 */
[--C-:B------:R-:W-:Y:S01]  /*4720*/  HADD2.F32 R126, -RZ, R60.reuse.H1_H1 ;  /* 0x3000003cff7e7230 */ /* 0x100fe20000004100 */
[----:B------:R-:W-:Y:S01]  /*4730*/  @P0 FMNMX R146, R146, |R155|, !PT ;  /* 0x4000009b92920209 */ /* 0x000fe20007800000 */
[----:B------:R-:W-:Y:S02]  /*4740*/  HADD2.F32 R152, -RZ, R60.H0_H0 ;  /* 0x2000003cff987230 */ /* 0x000fe40000004100 */
[----:B------:R-:W-:Y:S01]  /*4750*/  FADD R128, R128, -UR14 ;  /* 0x8000000e80807e21 */ /* 0x000fe20008000000 */
[----:B------:R-:W-:Y:S01]  /*4760*/  FADD R127, R127, -UR14 ;  /* 0x8000000e7f7f7e21 */ /* 0x000fe20008000000 */
[----:B------:R-:W-:Y:S01]  /*4770*/  FFMA R125, R166, R156, R158 ;  /* 0x0000009ca67d7223 */ /* 0x000fe2000000009e */
[----:B------:R-:W-:Y:S01]  /*4780*/  FFMA R122, R164, R122, R124 ;  /* 0x0000007aa47a7223 */ /* 0x000fe2000000007c */
[----:B------:R-:W-:Y:S01]  /*4790*/  HADD2.F32 R154, -RZ, R12.H1_H1 ;  /* 0x3000000cff9a7230 */ /* 0x000fe20000004100 */
[----:B------:R-:W-:Y:S01]  /*47a0*/  @P0 FMNMX R146, R146, |R153|, !PT ;  /* 0x4000009992920209 */ /* 0x000fe20007800000 */
[----:B------:R-:W-:-:S02]  /*47b0*/  HADD2.F32 R156, -RZ, R61.H0_H0 ;  /* 0x2000003dff9c7230 */ /* 0x000fc40000004100 */
[----:B------:R-:W-:Y:S01]  /*47c0*/  @P2 FADD R126, R126, 1 ;  /* 0x3f8000007e7e2421 */ /* 0x000fe20000000000 */
[----:B------:R-:W-:Y:S02]  /*47d0*/  HADD2.F32 R124, -RZ, R12.H0_H0 ;  /* 0x2000000cff7c7230 */ /* 0x000fe40000004100 */
[----:B------:R-:W-:Y:S01]  /*47e0*/  FADD R168, R168, -UR14 ;  /* 0x8000000ea8a87e21 */ /* 0x000fe20008000000 */
[----:B------:R-:W-:Y:S02]  /*47f0*/  HADD2.F32 R164, -RZ, R61.H1_H1 ;  /* 0x3000003dffa47230 */ /* 0x000fe40000004100 */
[----:B------:R-:W-:Y:S01]  /*4800*/  FMUL R128, R128, UR4 ;  /* 0x0000000480807c20 */ /* 0x000fe20008400000 */
[----:B------:R-:W-:Y:S01]  /*4810*/  @P2 FADD R152, R152, 1 ;  /* 0x3f80000098982421 */ /* 0x000fe20000000000 */
[----:B------:R-:W-:Y:S01]  /*4820*/  FADD R170, R170, -UR14 ;  /* 0x8000000eaaaa7e21 */ /* 0x000fe20008000000 */
[----:B------:R-:W-:Y:S01]  /*4830*/  FMUL R127, R127, UR4 ;  /* 0x000000047f7f7c20 */ /* 0x000fe20008400000 */
[--C-:B------:R-:W-:Y:S01]  /*4840*/  HADD2.F32 R158, -RZ, R13.reuse.H0_H0 ;  /* 0x2000000dff9e7230 */ /* 0x100fe20000004100 */
[----:B------:R-:W-:Y:S01]  /*4850*/  @P0 FMNMX R146, R146, |R151|, !PT ;  /* 0x4000009792920209 */ /* 0x000fe20007800000 */
[----:B------:R-:W-:-:S02]  /*4860*/  HADD2.F32 R166, -RZ, R13.H1_H1 ;  /* 0x3000000dffa67230 */ /* 0x000fc40000004100 */
[----:B------:R-:W-:Y:S01]  /*4870*/  @P2 FADD R156, R156, 1 ;  /* 0x3f8000009c9c2421 */ /* 0x000fe20000000000 */
[----:B------:R-:W-:Y:S01]  /*4880*/  FMUL R168, R168, UR4 ;  /* 0x00000004a8a87c20 */ /* 0x000fe20008400000 */
[----:B------:R-:W-:Y:S01]  /*4890*/  FFMA R128, R128, R126, R154 ;  /* 0x0000007e80807223 */ /* 0x000fe2000000009a */
[----:B------:R-:W-:Y:S01]  /*48a0*/  @P2 FADD R164, R164, 1 ;  /* 0x3f800000a4a42421 */ /* 0x000fe20000000000 */
[----:B------:R-:W-:Y:S01]  /*48b0*/  FMUL R170, R170, UR4 ;  /* 0x00000004aaaa7c20 */ /* 0x000fe20008400000 */
[----:B------:R-:W-:Y:S01]  /*48c0*/  FFMA R152, R127, R152, R124 ;  /* 0x000000987f987223 */ /* 0x000fe2000000007c */
        /* <DEDUP_REMOVED lines=11> */
[--C-:B------:R-:W-:Y:S02]  /*4980*/  HADD2.F32 R164, -RZ, R63.reuse.H0_H0 ;  /* 0x2000003fffa47230 */ /* 0x100fe40000004100 */
[----:B------:R-:W-:Y:S01]  /*4990*/  @P2 FADD R127, R127, 1 ;  /* 0x3f8000007f7f2421 */ /* 0x000fe20000000000 */
[----:B------:R-:W-:Y:S02]  /*49a0*/  HADD2.F32 R168, -RZ, R63.H1_H1 ;  /* 0x3000003fffa87230 */ /* 0x000fe40000004100 */
[----:B------:R-:W-:Y:S01]  /*49b0*/  FADD R172, R172, -UR14 ;  /* 0x8000000eacac7e21 */ /* 0x000fe20008000000 */
[----:B------:R-:W-:Y:S01]  /*49c0*/  FMUL R130, R130, UR4 ;  /* 0x0000000482827c20 */ /* 0x000fe20008400000 */
[----:B------:R-:W-:Y:S01]  /*49d0*/  @P0 FMNMX R146, R146, |R193|, !PT ;  /* 0x400000c192920209 */ /* 0x000fe20007800000 */
[----:B------:R-:W-:Y:S01]  /*49e0*/  FADD R174, R174, -UR14 ;  /* 0x8000000eaeae7e21 */ /* 0x000fe20008000000 */
[----:B------:R-:W-:-:S02]  /*49f0*/  HADD2.F32 R166, -RZ, R15.H0_H0 ;  /* 0x2000000fffa67230 */ /* 0x000fc40000004100 */
[----:B------:R-:W-:Y:S01]  /*4a00*/  FFMA R154, R129, R154, R156 ;  /* 0x0000009a819a7223 */ /* 0x000fe2000000009c */
[----:B------:R-:W-:Y:S02]  /*4a10*/  HADD2.F32 R170, -RZ, R15.H1_H1 ;  /* 0x3000000fffaa7230 */ /* 0x000fe40000004100 */
[----:B------:R-:W-:Y:S01]  /*4a20*/  @P2 FADD R164, R164, 1 ;  /* 0x3f800000a4a42421 */ /* 0x000fe20000000000 */
[----:B------:R-:W-:Y:S01]  /*4a30*/  FMUL R172, R172, UR4 ;  /* 0x00000004acac7c20 */ /* 0x000fe20008400000 */
[----:B------:R-:W-:Y:S01]  /*4a40*/  FFMA R156, R130, R127, R158 ;  /* 0x0000007f829c7223 */ /* 0x000fe2000000009e */
[----:B------:R-:W-:Y:S01]  /*4a50*/  @P0 FMNMX R146, R146, |R191|, !PT ;  /* 0x400000bf92920209 */ /* 0x000fe20007800000 */
[----:B------:R-:W-:Y:S01]  /*4a60*/  @P2 FADD R168, R168, 1 ;  /* 0x3f800000a8a82421 */ /* 0x000fe20000000000 */
[----:B------:R-:W-:Y:S01]  /*4a70*/  FMUL R174, R174, UR4 ;  /* 0x00000004aeae7c20 */ /* 0x000fe20008400000 */
[----:B------:R-:W-:Y:S02]  /*4a80*/  HADD2.F32 R158, -RZ, R56.H0_H0 ;  /* 0x20000038ff9e7230 */ /* 0x000fe40000004100 */
[----:B------:R-:W-:Y:S01]  /*4a90*/  FADD R131, R131, -UR14 ;  /* 0x8000000e83837e21 */ /* 0x000fe20008000000 */
[----:B------:R-:W-:Y:S01]  /*4aa0*/  FFMA R130, R172, R164, R166 ;  /* 0x000000a4ac827223 */ /* 0x000fe200000000a6 */
[----:B------:R-:W-:Y:S01]  /*4ab0*/  @P0 FMNMX R146, R146, |R189|, !PT ;  /* 0x400000bd92920209 */ /* 0x000fe20007800000 */
[----:B------:R-:W-:Y:S01]  /*4ac0*/  FFMA R129, R174, R168, R170 ;  /* 0x000000a8ae817223 */ /* 0x000fe200000000aa */
[----:B------:R-:W-:-:S02]  /*4ad0*/  HADD2.F32 R164, -RZ, R8.H0_H0 ;  /* 0x20000008ffa47230 */ /* 0x000fc40000004100 */
[----:B------:R-:W-:Y:S01]  /*4ae0*/  FADD R178, R178, -UR14 ;  /* 0x8000000eb2b27e21 */ /* 0x000fe20008000000 */
[----:B------:R-:W-:Y:S02]  /*4af0*/  HADD2.F32 R127, -RZ, R56.H1_H1 ;  /* 0x30000038ff7f7230 */ /* 0x000fe40000004100 */
[----:B------:R-:W-:Y:S01]  /*4b00*/  @P2 FADD R158, R158, 1 ;  /* 0x3f8000009e9e2421 */ /* 0x000fe20000000000 */
[----:B------:R-:W-:Y:S02]  /*4b10*/  HADD2.F32 R168, -RZ, R57.H0_H0 ;  /* 0x20000039ffa87230 */ /* 0x000fe40000004100 */
[----:B------:R-:W-:Y:S01]  /*4b20*/  FADD R176, R176, -UR14 ;  /* 0x8000000eb0b07e21 */ /* 0x000fe20008000000 */
[----:B------:R-:W-:Y:S01]  /*4b30*/  FMUL R131, R131, UR4 ;  /* 0x0000000483837c20 */ /* 0x000fe20008400000 */
[----:B------:R-:W-:Y:S01]  /*4b40*/  FADD R132, R132, -UR14 ;  /* 0x8000000e84847e21 */ /* 0x000fe20008000000 */
[----:B------:R-:W-:Y:S01]  /*4b50*/  @P0 FMNMX R146, R146, |R157|, !PT ;  /* 0x4000009d92920209 */ /* 0x000fe20007800000 */
[----:B------:R-:W-:-:S02]  /*4b60*/  HADD2.F32 R166, -RZ, R8.H1_H1 ;  /* 0x30000008ffa67230 */ /* 0x000fc40000004100 */
[----:B------:R-:W-:Y:S01]  /*4b70*/  FMUL R172, R178, UR4 ;  /* 0x00000004b2ac7c20 */ /* 0x000fe20008400000 */
[----:B------:R-:W-:Y:S02]  /*4b80*/  HADD2.F32 R174, -RZ, R57.H1_H1 ;  /* 0x30000039ffae7230 */ /* 0x000fe40000004100 */
[----:B------:R-:W-:Y:S01]  /*4b90*/  @P2 FADD R127, R127, 1 ;  /* 0x3f8000007f7f2421 */ /* 0x000fe20000000000 */
[----:B------:R-:W-:Y:S02]  /*4ba0*/  HADD2.F32 R170, -RZ, R9.H0_H0 ;  /* 0x20000009ffaa7230 */ /* 0x000fe40000004100 */
[----:B------:R-:W-:Y:S01]  /*4bb0*/  FMUL R176, R176, UR4 ;  /* 0x00000004b0b07c20 */ /* 0x000fe20008400000 */
[----:B------:R-:W-:Y:S01]  /*4bc0*/  FFMA R178, R131, R158, R164 ;  /* 0x0000009e83b27223 */ /* 0x000fe200000000a4 */
[----:B------:R-:W-:Y:S01]  /*4bd0*/  @P2 FADD R168, R168, 1 ;  /* 0x3f800000a8a82421 */ /* 0x000fe20000000000 */
[----:B------:R-:W-:Y:S01]  /*4be0*/  FMUL R132, R132, UR4 ;  /* 0x0000000484847c20 */ /* 0x000fe20008400000 */
[----:B------:R-:W-:-:S02]  /*4bf0*/  HADD2.F32 R164, -RZ, R58.H0_H0 ;  /* 0x2000003affa47230 */ /* 0x000fc40000004100 */
[----:B------:R-:W-:Y:S01]  /*4c00*/  FADD R133, R133, -UR14 ;  /* 0x8000000e85857e21 */ /* 0x000fe20008000000 */
[----:B------:R-:W-:Y:S01]  /*4c10*/  @P0 FMNMX R146, R146, |R201|, !PT ;  /* 0x400000c992920209 */ /* 0x000fe20007800000 */
[----:B------:R-:W-:Y:S02]  /*4c20*/  HADD2.F32 R190, -RZ, R9.H1_H1 ;  /* 0x30000009ffbe7230 */ /* 0x000fe40000004100 */
[----:B------:R-:W-:Y:S01]  /*4c30*/  @P2 FADD R174, R174, 1 ;  /* 0x3f800000aeae2421 */ /* 0x000fe20000000000 */
[----:B------:R-:W-:Y:S01]  /*4c40*/  FFMA R158, R176, R127, R166 ;  /* 0x0000007fb09e7223 */ /* 0x000fe200000000a6 */
[----:B------:R-:W-:Y:S01]  /*4c50*/  FFMA R132, R132, R168, R170 ;  /* 0x000000a884847223 */ /* 0x000fe200000000aa */
[----:B------:R-:W-:Y:S02]  /*4c60*/  HADD2.F32 R166, -RZ, R10.H0_H0 ;  /* 0x2000000affa67230 */ /* 0x000fe40000004100 */
[----:B------:R-:W-:Y:S01]  /*4c70*/  FADD R135, R135, -UR14 ;  /* 0x8000000e87877e21 */ /* 0x000fe20008000000 */
[----:B------:R-:W-:-:S02]  /*4c80*/  HADD2.F32 R170, -RZ, R59.H0_H0 ;  /* 0x2000003bffaa7230 */ /* 0x000fc40000004100 */
[----:B------:R-:W-:Y:S01]  /*4c90*/  @P2 FADD R164, R164, 1 ;  /* 0x3f800000a4a42421 */ /* 0x000fe20000000000 */
[----:B------:R-:W-:Y:S01]  /*4ca0*/  FMUL R133, R133, UR4 ;  /* 0x0000000485857c20 */ /* 0x000fe20008400000 */
[----:B------:R-:W-:Y:S01]  /*4cb0*/  @P0 FMNMX R146, R146, |R199|, !PT ;  /* 0x400000c792920209 */ /* 0x000fe20007800000 */
[----:B------:R-:W-:Y:S01]  /*4cc0*/  FADD R180, R180, -UR14 ;  /* 0x8000000eb4b47e21 */ /* 0x000fe20008000000 */
[----:B------:R-:W-:Y:S01]  /*4cd0*/  FFMA R127, R172, R174, R190 ;  /* 0x000000aeac7f7223 */ /* 0x000fe200000000be */
[----:B------:R-:W-:Y:S01]  /*4ce0*/  FMUL R174, R135, UR4 ;  /* 0x0000000487ae7c20 */ /* 0x000fe20008400000 */
[----:B------:R-:W-:Y:S02]  /*4cf0*/  HADD2.F32 R131, -RZ, R58.H1_H1 ;  /* 0x3000003aff837230 */ /* 0x000fe40000004100 */
[----:B------:R-:W-:Y:S01]  /*4d00*/  FFMA R135, R133, R164, R166 ;  /* 0x000000a485877223 */ /* 0x000fe200000000a6 */
[----:B------:R-:W-:Y:S01]  /*4d10*/  HADD2.F32 R172, -RZ, R11.H0_H0 ;  /* 0x2000000bffac7230 */ /* 0x000fe20000004100 */
[----:B------:R-:W-:Y:S01]  /*4d20*/  @P0 FMNMX R146, R146, |R197|, !PT ;  /* 0x400000c592920209 */ /* 0x000fe20007800000 */
[----:B------:R-:W-:Y:S01]  /*4d30*/  @P2 FADD R170, R170, 1 ;  /* 0x3f800000aaaa2421 */ /* 0x000fe20000000000 */
[----:B------:R-:W-:Y:S01]  /*4d40*/  FADD R134, R134, -UR14 ;  /* 0x8000000e86867e21 */ /* 0x000fe20008000000 */
[----:B------:R-:W-:Y:S01]  /*4d50*/  FMUL R180, R180, UR4 ;  /* 0x00000004b4b47c20 */ /* 0x000fe20008400000 */
[----:B------:R-:W-:-:S02]  /*4d60*/  HADD2.F32 R164, -RZ, R52.H0_H0 ;  /* 0x20000034ffa47230 */ /* 0x000fc40000004100 */
[----:B------:R-:W-:Y:S01]  /*4d70*/  FADD R182, R182, -UR14 ;  /* 0x8000000eb6b67e21 */ /* 0x000fe20008000000 */
[----:B------:R-:W-:Y:S01]  /*4d80*/  HADD2.F32 R168, -RZ, R10.H1_H1 ;  /* 0x3000000affa87230 */ /* 0x000fe20000004100 */
[----:B------:R-:W-:Y:S01]  /*4d90*/  @P0 FMNMX R146, R146, |R195|, !PT ;  /* 0x400000c392920209 */ /* 0x000fe20007800000 */
[----:B------:R-:W-:Y:S01]  /*4da0*/  @P2 FADD R131, R131, 1 ;  /* 0x3f80000083832421 */ /* 0x000fe20000000000 */
[----:B------:R-:W-:Y:S01]  /*4db0*/  FMUL R134, R134, UR4 ;  /* 0x0000000486867c20 */ /* 0x000fe20008400000 */
[----:B------:R-:W-:Y:S01]  /*4dc0*/  FFMA R133, R180, R170, R172 ;  /* 0x000000aab4857223 */ /* 0x000fe200000000ac */
[----:B------:R-:W-:Y:S02]  /*4dd0*/  HADD2.F32 R166, -RZ, R4.H0_H0 ;  /* 0x20000004ffa67230 */ /* 0x000fe40000004100 */
[----:B------:R-:W-:Y:S01]  /*4de0*/  @P2 FADD R164, R164, 1 ;  /* 0x3f800000a4a42421 */ /* 0x000fe20000000000 */
[----:B------:R-:W-:Y:S02]  /*4df0*/  HADD2.F32 R180, -RZ, R52.H1_H1 ;  /* 0x30000034ffb47230 */ /* 0x000fe40000004100 */
[----:B------:R-:W-:Y:S01]  /*4e00*/  FMUL R182, R182, UR4 ;  /* 0x00000004b6b67c20 */ /* 0x000fe20008400000 */
[----:B------:R-:W-:Y:S01]  /*4e10*/  FADD R136, R136, -UR14 ;  /* 0x8000000e88887e21 */ /* 0x000fe20008000000 */
[----:B------:R-:W-:Y:S01]  /*4e20*/  HADD2.F32 R176, -RZ, R59.H1_H1 ;  /* 0x3000003bffb07230 */ /* 0x000fe20000004100 */
[----:B------:R-:W-:Y:S01]  /*4e30*/  @P0 FMNMX R146, R146, |R209|, !PT ;  /* 0x400000d192920209 */ /* 0x000fe20007800000 */
[----:B------:R-:W-:Y:S01]  /*4e40*/  FFMA R134, R134, R131, R168 ;  /* 0x0000008386867223 */ /* 0x000fe200000000a8 */
[----:B------:R-:W-:-:S02]  /*4e50*/  HADD2.F32 R168, -RZ, R4.H1_H1 ;  /* 0x30000004ffa87230 */ /* 0x000fc40000004100 */
[----:B------:R-:W-:Y:S01]  /*4e60*/  FFMA R182, R182, R164, R166 ;  /* 0x000000a4b6b67223 */ /* 0x000fe200000000a6 */
[--C-:B------:R-:W-:Y:S02]  /*4e70*/  HADD2.F32 R170, -RZ, R53.reuse.H0_H0 ;  /* 0x20000035ffaa7230 */ /* 0x100fe40000004100 */
[----:B------:R-:W-:Y:S01]  /*4e80*/  @P2 FADD R180, R180, 1 ;  /* 0x3f800000b4b42421 */ /* 0x000fe20000000000 */
[----:B------:R-:W-:Y:S01]  /*4e90*/  FADD R184, R184, -UR14 ;  /* 0x8000000eb8b87e21 */ /* 0x000fe20008000000 */
[----:B------:R-:W-:Y:S01]  /*4ea0*/  FMUL R136, R136, UR4 ;  /* 0x0000000488887c20 */ /* 0x000fe20008400000 */
[----:B------:R-:W-:Y:S02]  /*4eb0*/  HADD2.F32 R164, -RZ, R53.H1_H1 ;  /* 0x30000035ffa47230 */ /* 0x000fe40000004100 */
[----:B------:R-:W-:Y:S01]  /*4ec0*/  FADD R186, R186, -UR14 ;  /* 0x8000000ebaba7e21 */ /* 0x000fe20008000000 */
[----:B------:R-:W-:Y:S01]  /*4ed0*/  HADD2.F32 R190, -RZ, R11.H1_H1 ;  /* 0x3000000bffbe7230 */ /* 0x000fe20000004100 */
[----:B------:R-:W-:Y:S01]  /*4ee0*/  @P0 FMNMX R146, R146, |R207|, !PT ;  /* 0x400000cf92920209 */ /* 0x000fe20007800000 */
[----:B------:R-:W-:Y:S01]  /*4ef0*/  @P2 FADD R176, R176, 1 ;  /* 0x3f800000b0b02421 */ /* 0x000fe20000000000 */
[----:B------:R-:W-:-:S02]  /*4f00*/  HADD2.F32 R172, -RZ, R5.H0_H0 ;  /* 0x20000005ffac7230 */ /* 0x000fc40000004100 */
[----:B------:R-:W-:Y:S01]  /*4f10*/  @P2 FADD R170, R170, 1 ;  /* 0x3f800000aaaa2421 */ /* 0x000fe20000000000 */
[----:B------:R-:W-:Y:S01]  /*4f20*/  FMUL R184, R184, UR4 ;  /* 0x00000004b8b87c20 */ /* 0x000fe20008400000 */
[----:B------:R-:W-:Y:S01]  /*4f30*/  FFMA R180, R136, R180, R168 ;  /* 0x000000b488b47223 */ /* 0x000fe200000000a8 */
[----:B------:R-:W-:Y:S02]  /*4f40*/  HADD2.F32 R166, -RZ, R5.H1_H1 ;  /* 0x30000005ffa67230 */ /* 0x000fe40000004100 */
[----:B------:R-:W-:Y:S01]  /*4f50*/  FADD R137, R137, -UR14 ;  /* 0x8000000e89897e21 */ /* 0x000fe20008000000 */
[----:B------:R-:W-:Y:S02]  /*4f60*/  HADD2.F32 R168, -RZ, R54.H0_H0 ;  /* 0x20000036ffa87230 */ /* 0x000fe40000004100 */
[----:B------:R-:W-:Y:S01]  /*4f70*/  @P2 FADD R164, R164, 1 ;  /* 0x3f800000a4a42421 */ /* 0x000fe20000000000 */
[----:B------:R-:W-:Y:S01]  /*4f80*/  FMUL R186, R186, UR4 ;  /* 0x00000004baba7c20 */ /* 0x000fe20008400000 */
[----:B------:R-:W-:Y:S01]  /*4f90*/  @P0 FMNMX R146, R146, |R205|, !PT ;  /* 0x400000cd92920209 */ /* 0x000fe20007800000 */
[----:B------:R-:W-:Y:S01]  /*4fa0*/  FFMA R131, R174, R176, R190 ;  /* 0x000000b0ae837223 */ /* 0x000fe200000000be */
[----:B------:R-:W-:Y:S01]  /*4fb0*/  FADD R174, R138, -UR14 ;  /* 0x8000000e8aae7e21 */ /* 0x000fe20008000000 */
[----:B------:R-:W-:Y:S01]  /*4fc0*/  FFMA R136, R184, R170, R172 ;  /* 0x000000aab8887223 */ /* 0x000fe200000000ac */
[----:B------:R-:W-:Y:S01]  /*4fd0*/  FMUL R138, R137, UR4 ;  /* 0x00000004898a7c20 */ /* 0x000fe20008400000 */
[----:B------:R-:W-:-:S02]  /*4fe0*/  HADD2.F32 R170, -RZ, R6.H0_H0 ;  /* 0x20000006ffaa7230 */ /* 0x000fc40000004100 */
[----:B------:R-:W-:Y:S01]  /*4ff0*/  FFMA R137, R186, R164, R166 ;  /* 0x000000a4ba897223 */ /* 0x000fe200000000a6 */
[----:B------:R-:W-:Y:S01]  /*5000*/  @P0 FMNMX R146, R146, |R203|, !PT ;  /* 0x400000cb92920209 */ /* 0x000fe20007800000 */
[----:B------:R-:W-:Y:S01]  /*5010*/  @P2 FADD R168, R168, 1 ;  /* 0x3f800000a8a82421 */ /* 0x000fe20000000000 */
[----:B------:R-:W-:Y:S02]  /*5020*/  HADD2.F32 R164, -RZ, R55.H1_H1 ;  /* 0x30000037ffa47230 */ /* 0x000fe40000004100 */
[----:B------:R-:W-:Y:S01]  /*5030*/  @P1 FMUL R101, R101, UR7 ;  /* 0x0000000765651c20 */ /* 0x000fe20008400000 */
[----:B------:R-:W-:Y:S01]  /*5040*/  FADD R139, R139, -UR14 ;  /* 0x8000000e8b8b7e21 */ /* 0x000fe20008000000 */
[----:B------:R-:W-:Y:S01]  /*5050*/  @P1 FMUL R99, R99, UR7 ;  /* 0x0000000763631c20 */ /* 0x000fe20008400000 */
[----:B------:R-:W-:Y:S01]  /*5060*/  @P0 FMNMX R146, R146, |R215|, !PT ;  /* 0x400000d792920209 */ /* 0x000fe20007800000 */
[----:B------:R-:W-:Y:S01]  /*5070*/  FFMA R186, R138, R168, R170 ;  /* 0x000000a88aba7223 */ /* 0x000fe200000000aa */
[----:B------:R-:W-:-:S02]  /*5080*/  HADD2.F32 R166, -RZ, R7.H1_H1 ;  /* 0x30000007ffa67230 */ /* 0x000fc40000004100 */
[----:B------:R-:W-:Y:S01]  /*5090*/  @P2 FADD R164, R164, 1 ;  /* 0x3f800000a4a42421 */ /* 0x000fe20000000000 */
[----:B------:R-:W-:Y:S01]  /*50a0*/  FMUL R139, R139, UR4 ;  /* 0x000000048b8b7c20 */ /* 0x000fe20008400000 */
[----:B------:R-:W-:Y:S01]  /*50b0*/  F2FP.SATFINITE.E4M3.F32.PACK_AB_MERGE_C R168, RZ, R101, RZ ;  /* 0x00000065ffa8723e */ /* 0x000fe200048070ff */
[----:B------:R-:W-:Y:S01]  /*50c0*/  @P1 FMUL R97, R97, UR7 ;  /* 0x0000000761611c20 */ /* 0x000fe20008400000 */
[----:B------:R-:W-:Y:S01]  /*50d0*/  F2FP.SATFINITE.E4M3.F32.PACK_AB_MERGE_C R101, RZ, R99, RZ ;  /* 0x00000063ff65723e */ /* 0x000fe200048070ff */
[----:B------:R-:W-:Y:S01]  /*50e0*/  FFMA R99, R139, R164, R166 ;  /* 0x000000a48b637223 */ /* 0x000fe200000000a6 */
[----:B------:R-:W-:Y:S01]  /*50f0*/  @P0 FMNMX R146, R146, |R213|, !PT ;  /* 0x400000d592920209 */ /* 0x000fe20007800000 */
[----:B------:R-:W-:Y:S01]  /*5100*/  @P1 FMUL R149, R149, UR7 ;  /* 0x0000000795951c20 */ /* 0x000fe20008400000 */
[----:B------:R-:W-:Y:S01]  /*5110*/  LOP3.LUT R164, R168, 0xff, RZ, 0xc0, !PT ;  /* 0x000000ffa8a47812 */ /* 0x000fe200078ec0ff */
[----:B------:R-:W-:Y:S01]  /*5120*/  @P1 FMUL R3, R3, UR7 ;  /* 0x0000000703031c20 */ /* 0x000fe20008400000 */
[----:B------:R-:W-:Y:S01]  /*5130*/  SHF.L.U32 R101, R101, 0x8, RZ ;  /* 0x0000000865657819 */ /* 0x000fe200000006ff */
[----:B------:R-:W-:Y:S01]  /*5140*/  @P1 FMUL R147, R147, UR7 ;  /* 0x0000000793931c20 */ /* 0x000fe20008400000 */
[----:B------:R-:W-:Y:S01]  /*5150*/  F2FP.SATFINITE.E4M3.F32.PACK_AB_MERGE_C R97, RZ, R97, RZ ;  /* 0x00000061ff61723e */ /* 0x000fe200048070ff */
[----:B------:R-:W-:Y:S01]  /*5160*/  @P1 FMUL R145, R145, UR7 ;  /* 0x0000000791911c20 */ /* 0x000fe20008400000 */
[----:B------:R-:W-:Y:S01]  /*5170*/  @P0 FMNMX R146, R146, |R211|, !PT ;  /* 0x400000d392920209 */ /* 0x000fe20007800000 */
[----:B------:R-:W-:Y:S01]  /*5180*/  @P1 FMUL R143, R143, UR7 ;  /* 0x000000078f8f1c20 */ /* 0x000fe20008400000 */
[----:B------:R-:W-:Y:S01]  /*5190*/  LOP3.LUT R166, R164, 0xffff, R101, 0xf8, !PT ;  /* 0x0000ffffa4a67812 */ /* 0x000fe200078ef865 */
[----:B------:R-:W-:Y:S01]  /*51a0*/  @P1 FMUL R155, R155, UR7 ;  /* 0x000000079b9b1c20 */ /* 0x000fe20008400000 */
[----:B------:R-:W-:Y:S01]  /*51b0*/  SHF.L.U32 R97, R97, 0x10, RZ ;  /* 0x0000001061617819 */ /* 0x000fe200000006ff */
[----:B------:R-:W-:Y:S01]  /*51c0*/  @P1 FMUL R153, R153, UR7 ;  /* 0x0000000799991c20 */ /* 0x000fe20008400000 */
[----:B------:R-:W-:Y:S01]  /*51d0*/  LOP3.LUT R164, R165, 0xffffff00, RZ, 0xc0, !PT ;  /* 0xffffff00a5a47812 */ /* 0x000fe200078ec0ff */
[----:B------:R-:W-:Y:S01]  /*51e0*/  @P1 FMUL R151, R151, UR7 ;  /* 0x0000000797971c20 */ /* 0x000fe20008400000 */
[----:B------:R-:W-:Y:S01]  /*51f0*/  F2FP.SATFINITE.E4M3.F32.PACK_AB_MERGE_C R149, RZ, R149, RZ ;  /* 0x00000095ff95723e */ /* 0x000fe200048070ff */
[----:B------:R-:W-:Y:S01]  /*5200*/  @P1 FMUL R193, R193, UR7 ;  /* 0x00000007c1c11c20 */ /* 0x000fe20008400000 */
[----:B------:R-:W-:Y:S01]  /*5210*/  @P0 FMNMX R146, R146, |R103|, !PT ;  /* 0x4000006792920209 */ /* 0x000fe20007800000 */
[----:B------:R-:W-:Y:S01]  /*5220*/  @P1 FMUL R191, R191, UR7 ;  /* 0x00000007bfbf1c20 */ /* 0x000fe20008400000 */
[----:B------:R-:W-:Y:S01]  /*5230*/  LOP3.LUT R168, R166, 0xff0000, R97, 0xf8, !PT ;  /* 0x00ff0000a6a87812 */ /* 0x000fe200078ef861 */
[----:B------:R-:W-:Y:S01]  /*5240*/  @P1 FMUL R189, R189, UR7 ;  /* 0x00000007bdbd1c20 */ /* 0x000fe20008400000 */
[----:B------:R-:W-:Y:S01]  /*5250*/  F2FP.SATFINITE.E4M3.F32.PACK_AB_MERGE_C R3, RZ, R3, RZ ;  /* 0x00000003ff03723e */ /* 0x000fe200048070ff */
[----:B------:R-:W-:Y:S01]  /*5260*/  @P1 FMUL R157, R157, UR7 ;  /* 0x000000079d9d1c20 */ /* 0x000fe20008400000 */
[----:B------:R-:W-:Y:S01]  /*5270*/  LOP3.LUT R149, R164, 0xffff, R149, 0xf8, !PT ;  /* 0x0000ffffa4957812 */ /* 0x000fe200078ef895 */
        /* <DEDUP_REMOVED lines=8> */
[----:B------:R-:W-:Y:S01]  /*5300*/  HADD2.F32 R184, -RZ, R54.H1_H1 ;  /* 0x30000036ffb87230 */ /* 0x000fe20000004100 */
[----:B------:R-:W-:Y:S01]  /*5310*/  PRMT R97, R97, 0x7104, RZ ;  /* 0x0000710461617816 */ /* 0x000fe200000000ff */
[----:B------:R-:W-:Y:S01]  /*5320*/  FADD R188, R188, -UR14 ;  /* 0x8000000ebcbc7e21 */ /* 0x000fe20008000000 */
[----:B------:R-:W-:Y:S01]  /*5330*/  F2FP.SATFINITE.E4M3.F32.PACK_AB_MERGE_C R145, RZ, R145, RZ ;  /* 0x00000091ff91723e */ /* 0x000fe200048070ff */
[----:B------:R-:W-:Y:S01]  /*5340*/  @P1 FMUL R209, R209, UR7 ;  /* 0x00000007d1d11c20 */ /* 0x000fe20008400000 */
[----:B------:R-:W-:Y:S01]  /*5350*/  @P0 FMNMX R146, R146, |R219|, !PT ;  /* 0x400000db92920209 */ /* 0x000fe20007800000 */
[----:B------:R-:W-:Y:S01]  /*5360*/  HADD2.F32 R172, -RZ, R6.H1_H1 ;  /* 0x30000006ffac7230 */ /* 0x000fe20000004100 */
[----:B------:R-:W-:Y:S01]  /*5370*/  SHF.L.U32 R3, R3, 0x18, RZ ;  /* 0x0000001803037819 */ /* 0x000fe200000006ff */
[----:B------:R-:W-:Y:S01]  /*5380*/  @P2 FADD R184, R184, 1 ;  /* 0x3f800000b8b82421 */ /* 0x000fe20000000000 */
[----:B------:R-:W-:Y:S01]  /*5390*/  LOP3.LUT R166, R166, 0xff00, R97, 0xf8, !PT ;  /* 0x0000ff00a6a67812 */ /* 0x000fe200078ef861 */
[----:B------:R-:W-:Y:S01]  /*53a0*/  FMUL R188, R188, UR4 ;  /* 0x00000004bcbc7c20 */ /* 0x000fe20008400000 */
[----:B------:R-:W-:Y:S01]  /*53b0*/  SHF.L.U32 R145, R145, 0x10, RZ ;  /* 0x0000001091917819 */ /* 0x000fe200000006ff */
[----:B------:R-:W-:Y:S01]  /*53c0*/  @P1 FMUL R195, R195, UR7 ;  /* 0x00000007c3c31c20 */ /* 0x000fe20008400000 */
[----:B------:R-:W-:Y:S01]  /*53d0*/  F2FP.SATFINITE.E4M3.F32.PACK_AB_MERGE_C R143, RZ, R143, RZ ;  /* 0x0000008fff8f723e */ /* 0x000fe200048070ff */
[----:B------:R-:W-:Y:S01]  /*53e0*/  @P1 FMUL R207, R207, UR7 ;  /* 0x00000007cfcf1c20 */ /* 0x000fe20008400000 */
[----:B------:R-:W-:Y:S01]  /*53f0*/  @P0 FMNMX R146, R146, |R217|, !PT ;  /* 0x400000d992920209 */ /* 0x000fe20007800000 */
[----:B------:R-:W-:Y:S01]  /*5400*/  FFMA R184, R188, R184, R172 ;  /* 0x000000b8bcb87223 */ /* 0x000fe200000000ac */
[----:B------:R-:W-:Y:S01]  /*5410*/  LOP3.LUT R164, R168, 0xff000000, R3, 0xf8, !PT ;  /* 0xff000000a8a47812 */ /* 0x000fe200078ef803 */
[----:B------:R-:W-:Y:S01]  /*5420*/  @P1 FMUL R205, R205, UR7 ;  /* 0x00000007cdcd1c20 */ /* 0x000fe20008400000 */
[----:B------:R-:W-:Y:S01]  /*5430*/  LOP3.LUT R168, R166, 0xff0000, R145, 0xf8, !PT ;  /* 0x00ff0000a6a87812 */ /* 0x000fe200078ef891 */
[----:B------:R-:W-:Y:S01]  /*5440*/  @P1 FMUL R203, R203, UR7 ;  /* 0x00000007cbcb1c20 */ /* 0x000fe20008400000 */
[----:B------:R-:W-:Y:S01]  /*5450*/  LOP3.LUT R143, R143, 0xffff, RZ, 0xc0, !PT ;  /* 0x0000ffff8f8f7812 */ /* 0x000fe200078ec0ff */
[----:B------:R-:W-:Y:S01]  /*5460*/  @P1 FMUL R215, R215, UR7 ;  /* 0x00000007d7d71c20 */ /* 0x000fe20008400000 */
[----:B------:R-:W-:Y:S01]  /*5470*/  @P0 FMNMX R146, R146, |R105|, !PT ;  /* 0x4000006992920209 */ /* 0x000fe20007800000 */
[----:B------:R-:W-:Y:S01]  /*5480*/  @P1 FMUL R213, R213, UR7 ;  /* 0x00000007d5d51c20 */ /* 0x000fe20008400000 */
[----:B------:R-:W-:Y:S01]  /*5490*/  F2FP.SATFINITE.E4M3.F32.PACK_AB_MERGE_C R166, RZ, R155, RZ ;  /* 0x0000009bffa6723e */ /* 0x000fe200048070ff */
[----:B------:R-:W-:Y:S01]  /*54a0*/  @P1 FMUL R211, R211, UR7 ;  /* 0x00000007d3d31c20 */ /* 0x000fe20008400000 */
[----:B------:R-:W-:Y:S01]  /*54b0*/  F2FP.SATFINITE.E4M3.F32.PACK_AB_MERGE_C R153, RZ, R153, RZ ;  /* 0x00000099ff99723e */ /* 0x000fe200048070ff */
[----:B------:R-:W-:Y:S01]  /*54c0*/  HADD2.F32 R176, -RZ, R55.H0_H0 ;  /* 0x20000037ffb07230 */ /* 0x000fe20000004100 */
[----:B------:R-:W-:Y:S01]  /*54d0*/  SHF.L.U32 R143, R143, 0x18, RZ ;  /* 0x000000188f8f7819 */ /* 0x000fe200000006ff */
[----:B------:R-:W-:Y:S01]  /*54e0*/  @P1 FMUL R221, R221, UR7 ;  /* 0x00000007dddd1c20 */ /* 0x000fe20008400000 */
[----:B------:R-:W-:Y:S01]  /*54f0*/  @P0 FMNMX R146, R146, |R227|, !PT ;  /* 0x400000e392920209 */ /* 0x000fe20007800000 */
[----:B------:R-:W-:Y:S01]  /*5500*/  HADD2.F32 R190, -RZ, R7.H0_H0 ;  /* 0x20000007ffbe7230 */ /* 0x000fe20000004100 */
[----:B------:R-:W-:Y:S01]  /*5510*/  LOP3.LUT R166, R166, 0xff, RZ, 0xc0, !PT ;  /* 0x000000ffa6a67812 */ /* 0x000fe200078ec0ff */
[----:B------:R-:W-:Y:S01]  /*5520*/  @P2 FADD R176, R176, 1 ;  /* 0x3f800000b0b02421 */ /* 0x000fe20000000000 */
[----:B------:R-:W-:Y:S01]  /*5530*/  SHF.L.U32 R153, R153, 0x8, RZ ;  /* 0x0000000899997819 */ /* 0x000fe200000006ff */
[----:B------:R-:W-:Y:S01]  /*5540*/  FMUL R174, R174, UR4 ;  /* 0x00000004aeae7c20 */ /* 0x000fe20008400000 */
[----:B------:R-:W-:Y:S01]  /*5550*/  F2FP.SATFINITE.E4M3.F32.PACK_AB_MERGE_C R3, RZ, R151, RZ ;  /* 0x00000097ff03723e */ /* 0x000fe200048070ff */
[----:B------:R-:W-:Y:S01]  /*5560*/  @P1 FMUL R219, R219, UR7 ;  /* 0x00000007dbdb1c20 */ /* 0x000fe20008400000 */
[----:B------:R-:W-:Y:S01]  /*5570*/  LOP3.LUT R165, R168, R143, RZ, 0xfc, !PT ;  /* 0x0000008fa8a57212 */ /* 0x000fe200078efcff */
[----:B------:R-:W-:Y:S01]  /*5580*/  FFMA R138, R174, R176, R190 ;  /* 0x000000b0ae8a7223 */ /* 0x000fe200000000be */
        /* <DEDUP_REMOVED lines=12> */
[----:B------:R-:W-:-:S02]  /*5650*/  LOP3.LUT R170, R168, 0xff0000, R3, 0xf8, !PT ;  /* 0x00ff0000a8aa7812 */ /* 0x000fc400078ef803 */
[----:B------:R-:W-:Y:S02]  /*5660*/  LOP3.LUT R166, R166, 0xffff, R193, 0xf8, !PT ;  /* 0x0000ffffa6a67812 */ /* 0x000fe400078ef8c1 */
[----:B------:R-:W-:Y:S02]  /*5670*/  F2FP.SATFINITE.E4M3.F32.PACK_AB_MERGE_C R3, RZ, R191, RZ ;  /* 0x000000bfff03723e */ /* 0x000fe400048070ff */
[----:B------:R-:W-:Y:S01]  /*5680*/  @P0 FMNMX R146, R146, |R107|, !PT ;  /* 0x4000006b92920209 */ /* 0x000fe20007800000 */
[----:B------:R-:W-:Y:S01]  /*5690*/  @P1 FMUL R107, R107, UR7 ;  /* 0x000000076b6b1c20 */ /* 0x000fe20008400000 */
[----:B------:R-:W-:Y:S02]  /*56a0*/  LOP3.LUT R168, R166, 0xff, RZ, 0xc0, !PT ;  /* 0x000000ffa6a87812 */ /* 0x000fe400078ec0ff */
[----:B------:R-:W-:Y:S02]  /*56b0*/  PRMT R3, R3, 0x7104, RZ ;  /* 0x0000710403037816 */ /* 0x000fe400000000ff */
[----:B------:R-:W-:-:S02]  /*56c0*/  F2FP.SATFINITE.E4M3.F32.PACK_AB_MERGE_C R189, RZ, R189, RZ ;  /* 0x000000bdffbd723e */ /* 0x000fc400048070ff */
[----:B------:R-:W-:Y:S02]  /*56d0*/  F2FP.SATFINITE.E4M3.F32.PACK_AB_MERGE_C R157, RZ, R157, RZ ;  /* 0x0000009dff9d723e */ /* 0x000fe400048070ff */
[----:B------:R-:W-:Y:S01]  /*56e0*/  @P0 FMNMX R146, R146, |R233|, !PT ;  /* 0x400000e992920209 */ /* 0x000fe20007800000 */
[----:B------:R-:W-:Y:S01]  /*56f0*/  @P1 FMUL R233, R233, UR7 ;  /* 0x00000007e9e91c20 */ /* 0x000fe20008400000 */
[----:B------:R-:W-:Y:S02]  /*5700*/  F2FP.SATFINITE.E4M3.F32.PACK_AB_MERGE_C R97, RZ, R141, RZ ;  /* 0x0000008dff61723e */ /* 0x000fe400048070ff */
[----:B------:R-:W-:Y:S02]  /*5710*/  LOP3.LUT R168, R168, 0xff00, R3, 0xf8, !PT ;  /* 0x0000ff00a8a87812 */ /* 0x000fe400078ef803 */
[----:B------:R-:W-:Y:S02]  /*5720*/  SHF.L.U32 R189, R189, 0x10, RZ ;  /* 0x00000010bdbd7819 */ /* 0x000fe400000006ff */
[----:B------:R-:W-:-:S02]  /*5730*/  LOP3.LUT R157, R157, 0xffff, RZ, 0xc0, !PT ;  /* 0x0000ffff9d9d7812 */ /* 0x000fc400078ec0ff */
[----:B------:R-:W-:Y:S01]  /*5740*/  @P0 FMNMX R146, R146, |R231|, !PT ;  /* 0x400000e792920209 */ /* 0x000fe20007800000 */
[----:B------:R-:W-:Y:S01]  /*5750*/  @P1 FMUL R231, R231, UR7 ;  /* 0x00000007e7e71c20 */ /* 0x000fe20008400000 */
[----:B------:R-:W-:Y:S02]  /*5760*/  LOP3.LUT R97, R97, 0xffff, RZ, 0xc0, !PT ;  /* 0x0000ffff61617812 */ /* 0x000fe400078ec0ff */
[----:B------:R-:W-:Y:S02]  /*5770*/  LOP3.LUT R168, R168, 0xff0000, R189, 0xf8, !PT ;  /* 0x00ff0000a8a87812 */ /* 0x000fe400078ef8bd */
[----:B------:R-:W-:Y:S02]  /*5780*/  SHF.L.U32 R157, R157, 0x18, RZ ;  /* 0x000000189d9d7819 */ /* 0x000fe400000006ff */
[----:B------:R-:W-:Y:S02]  /*5790*/  F2FP.SATFINITE.E4M3.F32.PACK_AB_MERGE_C R201, RZ, R201, RZ ;  /* 0x000000c9ffc9723e */ /* 0x000fe400048070ff */
[----:B------:R-:W-:-:S02]  /*57a0*/  F2FP.SATFINITE.E4M3.F32.PACK_AB_MERGE_C R199, RZ, R199, RZ ;  /* 0x000000c7ffc7723e */ /* 0x000fc400048070ff */
[----:B------:R-:W-:Y:S01]  /*57b0*/  @P0 FMNMX R146, R146, |R229|, !PT ;  /* 0x400000e592920209 */ /* 0x000fe20007800000 */
[----:B------:R-:W-:Y:S01]  /*57c0*/  @P1 FMUL R229, R229, UR7 ;  /* 0x00000007e5e51c20 */ /* 0x000fe20008400000 */
[----:B------:R-:W-:Y:S02]  /*57d0*/  SHF.L.U32 R97, R97, 0x18, RZ ;  /* 0x0000001861617819 */ /* 0x000fe400000006ff */
[----:B------:R-:W-:Y:S02]  /*57e0*/  LOP3.LUT R167, R168, R157, RZ, 0xfc, !PT ;  /* 0x0000009da8a77212 */ /* 0x000fe400078efcff */
[----:B------:R-:W-:Y:S02]  /*57f0*/  LOP3.LUT R168, R201, 0xff, RZ, 0xc0, !PT ;  /* 0x000000ffc9a87812 */ /* 0x000fe400078ec0ff */
[----:B------:R-:W-:Y:S02]  /*5800*/  SHF.L.U32 R199, R199, 0x8, RZ ;  /* 0x00000008c7c77819 */ /* 0x000fe400000006ff */
[----:B------:R-:W-:-:S02]  /*5810*/  F2FP.SATFINITE.E4M3.F32.PACK_AB_MERGE_C R3, RZ, R197, RZ ;  /* 0x000000c5ff03723e */ /* 0x000fc400048070ff */
[----:B------:R-:W-:Y:S01]  /*5820*/  @P0 FMNMX R146, R146, |R109|, !PT ;  /* 0x4000006d92920209 */ /* 0x000fe20007800000 */
[----:B------:R-:W-:Y:S01]  /*5830*/  @P1 FMUL R109, R109, UR7 ;  /* 0x000000076d6d1c20 */ /* 0x000fe20008400000 */
[----:B------:R-:W-:Y:S02]  /*5840*/  LOP3.LUT R166, R170, 0xff000000, R97, 0xf8, !PT ;  /* 0xff000000aaa67812 */ /* 0x000fe400078ef861 */
[----:B------:R-:W-:Y:S02]  /*5850*/  LOP3.LUT R170, R168, 0xffff, R199, 0xf8, !PT ;  /* 0x0000ffffa8aa7812 */ /* 0x000fe400078ef8c7 */
[----:B------:R-:W-:Y:S02]  /*5860*/  SHF.L.U32 R3, R3, 0x10, RZ ;  /* 0x0000001003037819 */ /* 0x000fe400000006ff */
[----:B------:R-:W-:Y:S01]  /*5870*/  @P0 FMNMX R146, R146, |R239|, !PT ;  /* 0x400000ef92920209 */ /* 0x000fe20007800000 */
[----:B------:R-:W-:Y:S01]  /*5880*/  @P1 FMUL R239, R239, UR7 ;  /* 0x00000007efef1c20 */ /* 0x000fe20008400000 */
[----:B------:R-:W-:-:S02]  /*5890*/  LOP3.LUT R168, R169, 0xffffff00, RZ, 0xc0, !PT ;  /* 0xffffff00a9a87812 */ /* 0x000fc400078ec0ff */
[----:B------:R-:W-:Y:S02]  /*58a0*/  F2FP.SATFINITE.E4M3.F32.PACK_AB_MERGE_C R209, RZ, R209, RZ ;  /* 0x000000d1ffd1723e */ /* 0x000fe400048070ff */
[----:B------:R-:W-:Y:S02]  /*58b0*/  LOP3.LUT R172, R170, 0xff0000, R3, 0xf8, !PT ;  /* 0x00ff0000aaac7812 */ /* 0x000fe400078ef803 */
[----:B------:R-:W-:Y:S02]  /*58c0*/  F2FP.SATFINITE.E4M3.F32.PACK_AB_MERGE_C R3, RZ, R195, RZ ;  /* 0x000000c3ff03723e */ /* 0x000fe400048070ff */
[----:B------:R-:W-:Y:S01]  /*58d0*/  @P0 FMNMX R146, R146, |R237|, !PT ;  /* 0x400000ed92920209 */ /* 0x000fe20007800000 */
[----:B------:R-:W-:Y:S01]  /*58e0*/  @P1 FMUL R237, R237, UR7 ;  /* 0x00000007eded1c20 */ /* 0x000fe20008400000 */
[----:B------:R-:W-:Y:S02]  /*58f0*/  LOP3.LUT R168, R168, 0xffff, R209, 0xf8, !PT ;  /* 0x0000ffffa8a87812 */ /* 0x000fe400078ef8d1 */
[----:B------:R-:W-:-:S02]  /*5900*/  F2FP.SATFINITE.E4M3.F32.PACK_AB_MERGE_C R97, RZ, R207, RZ ;  /* 0x000000cfff61723e */ /* 0x000fc400048070ff */
[----:B------:R-:W-:Y:S02]  /*5910*/  LOP3.LUT R3, R3, 0xffff, RZ, 0xc0, !PT ;  /* 0x0000ffff03037812 */ /* 0x000fe400078ec0ff */
[----:B------:R-:W-:Y:S01]  /*5920*/  @P0 FMNMX R146, R146, |R235|, !PT ;  /* 0x400000eb92920209 */ /* 0x000fe20007800000 */
[----:B------:R-:W-:Y:S01]  /*5930*/  @P1 FMUL R235, R235, UR7 ;  /* 0x00000007ebeb1c20 */ /* 0x000fe20008400000 */
[----:B------:R-:W-:Y:S02]  /*5940*/  LOP3.LUT R170, R168, 0xff, RZ, 0xc0, !PT ;  /* 0x000000ffa8aa7812 */ /* 0x000fe400078ec0ff */
[----:B------:R-:W-:Y:S02]  /*5950*/  PRMT R97, R97, 0x7104, RZ ;  /* 0x0000710461617816 */ /* 0x000fe400000000ff */
[----:B------:R-:W-:Y:S02]  /*5960*/  F2FP.SATFINITE.E4M3.F32.PACK_AB_MERGE_C R205, RZ, R205, RZ ;  /* 0x000000cdffcd723e */ /* 0x000fe400048070ff */
[----:B------:R-:W-:-:S02]  /*5970*/  SHF.L.U32 R3, R3, 0x18, RZ ;  /* 0x0000001803037819 */ /* 0x000fc400000006ff */
[----:B------:R-:W-:Y:S01]  /*5980*/  @P0 FMNMX R146, R146, |R111|, !PT ;  /* 0x4000006f92920209 */ /* 0x000fe20007800000 */
[----:B------:R-:W-:Y:S01]  /*5990*/  @P1 FMUL R111, R111, UR7 ;  /* 0x000000076f6f1c20 */ /* 0x000fe20008400000 */
[----:B------:R-:W-:Y:S02]  /*59a0*/  LOP3.LUT R170, R170, 0xff00, R97, 0xf8, !PT ;  /* 0x0000ff00aaaa7812 */ /* 0x000fe400078ef861 */
[----:B------:R-:W-:Y:S02]  /*59b0*/  SHF.L.U32 R205, R205, 0x10, RZ ;  /* 0x00000010cdcd7819 */ /* 0x000fe400000006ff */
[----:B------:R-:W-:Y:S02]  /*59c0*/  F2FP.SATFINITE.E4M3.F32.PACK_AB_MERGE_C R203, RZ, R203, RZ ;  /* 0x000000cbffcb723e */ /* 0x000fe400048070ff */
[----:B------:R-:W-:Y:S02]  /*59d0*/  LOP3.LUT R168, R172, 0xff000000, R3, 0xf8, !PT ;  /* 0xff000000aca87812 */ /* 0x000fe400078ef803 */
[----:B------:R-:W-:Y:S01]  /*59e0*/  @P0 FMNMX R146, R146, |R245|, !PT ;  /* 0x400000f592920209 */ /* 0x000fe20007800000 */
[----:B------:R-:W-:Y:S01]  /*59f0*/  @P1 FMUL R245, R245, UR7 ;  /* 0x00000007f5f51c20 */ /* 0x000fe20008400000 */
[----:B------:R-:W-:-:S02]  /*5a00*/  LOP3.LUT R172, R170, 0xff0000, R205, 0xf8, !PT ;  /* 0x00ff0000aaac7812 */ /* 0x000fc400078ef8cd */
[----:B------:R-:W-:Y:S02]  /*5a10*/  LOP3.LUT R203, R203, 0xffff, RZ, 0xc0, !PT ;  /* 0x0000ffffcbcb7812 */ /* 0x000fe400078ec0ff */
[----:B------:R-:W-:Y:S02]  /*5a20*/  F2FP.SATFINITE.E4M3.F32.PACK_AB_MERGE_C R170, RZ, R215, RZ ;  /* 0x000000d7ffaa723e */ /* 0x000fe400048070ff */
[----:B------:R-:W-:Y:S02]  /*5a30*/  F2FP.SATFINITE.E4M3.F32.PACK_AB_MERGE_C R213, RZ, R213, RZ ;  /* 0x000000d5ffd5723e */ /* 0x000fe400048070ff */
[----:B------:R-:W-:Y:S01]  /*5a40*/  @P0 FMNMX R146, R146, |R243|, !PT ;  /* 0x400000f392920209 */ /* 0x000fe20007800000 */
[----:B------:R-:W-:Y:S01]  /*5a50*/  @P1 FMUL R243, R243, UR7 ;  /* 0x00000007f3f31c20 */ /* 0x000fe20008400000 */
[----:B------:R-:W-:Y:S02]  /*5a60*/  SHF.L.U32 R169, R203, 0x18, RZ ;  /* 0x00000018cba97819 */ /* 0x000fe400000006ff */
[----:B------:R-:W-:-:S02]  /*5a70*/  LOP3.LUT R170, R170, 0xff, RZ, 0xc0, !PT ;  /* 0x000000ffaaaa7812 */ /* 0x000fc400078ec0ff */
[----:B------:R-:W-:Y:S02]  /*5a80*/  SHF.L.U32 R213, R213, 0x8, RZ ;  /* 0x00000008d5d57819 */ /* 0x000fe400000006ff */
[----:B------:R-:W-:Y:S02]  /*5a90*/  F2FP.SATFINITE.E4M3.F32.PACK_AB_MERGE_C R3, RZ, R211, RZ ;  /* 0x000000d3ff03723e */ /* 0x000fe400048070ff */
[----:B------:R-:W-:Y:S01]  /*5aa0*/  @P0 FMNMX R146, R146, |R241|, !PT ;  /* 0x400000f192920209 */ /* 0x000fe20007800000 */
[----:B------:R-:W-:Y:S01]  /*5ab0*/  @P1 FMUL R241, R241, UR7 ;  /* 0x00000007f1f11c20 */ /* 0x000fe20008400000 */
[----:B------:R-:W-:Y:S02]  /*5ac0*/  LOP3.LUT R169, R172, R169, RZ, 0xfc, !PT ;  /* 0x000000a9aca97212 */ /* 0x000fe400078efcff */
[----:B------:R-:W-:Y:S02]  /*5ad0*/  LOP3.LUT R172, R170, 0xffff, R213, 0xf8, !PT ;  /* 0x0000ffffaaac7812 */ /* 0x000fe400078ef8d5 */
[----:B------:R-:W-:-:S02]  /*5ae0*/  SHF.L.U32 R3, R3, 0x10, RZ ;  /* 0x0000001003037819 */ /* 0x000fc400000006ff */
[----:B------:R-:W-:Y:S02]  /*5af0*/  LOP3.LUT R170, R171, 0xffffff00, RZ, 0xc0, !PT ;  /* 0xffffff00abaa7812 */ /* 0x000fe400078ec0ff */
[----:B------:R-:W-:Y:S02]  /*5b00*/  F2FP.SATFINITE.E4M3.F32.PACK_AB_MERGE_C R221, RZ, R221, RZ ;  /* 0x000000ddffdd723e */ /* 0x000fe400048070ff */
[----:B------:R-:W-:Y:S01]  /*5b10*/  @P0 FMNMX R146, R146, |R113|, !PT ;  /* 0x4000007192920209 */ /* 0x000fe20007800000 */
[----:B------:R-:W-:Y:S01]  /*5b20*/  @P1 FMUL R113, R113, UR7 ;  /* 0x0000000771711c20 */ /* 0x000fe20008400000 */
[----:B------:R-:W-:Y:S02]  /*5b30*/  LOP3.LUT R174, R172, 0xff0000, R3, 0xf8, !PT ;  /* 0x00ff0000acae7812 */ /* 0x000fe400078ef803 */
[----:B------:R-:W-:Y:S02]  /*5b40*/  LOP3.LUT R170, R170, 0xffff, R221, 0xf8, !PT ;  /* 0x0000ffffaaaa7812 */ /* 0x000fe400078ef8dd */
[----:B------:R-:W-:-:S02]  /*5b50*/  F2FP.SATFINITE.E4M3.F32.PACK_AB_MERGE_C R3, RZ, R219, RZ ;  /* 0x000000dbff03723e */ /* 0x000fc400048070ff */
[----:B------:R-:W-:Y:S01]  /*5b60*/  @P0 FMNMX R146, R146, |R251|, !PT ;  /* 0x400000fb92920209 */ /* 0x000fe20007800000 */
[----:B------:R-:W-:Y:S01]  /*5b70*/  @P1 FMUL R251, R251, UR7 ;  /* 0x00000007fbfb1c20 */ /* 0x000fe20008400000 */
[----:B------:R-:W-:Y:S02]  /*5b80*/  LOP3.LUT R172, R170, 0xff, RZ, 0xc0, !PT ;  /* 0x000000ffaaac7812 */ /* 0x000fe400078ec0ff */
[----:B------:R-:W-:Y:S02]  /*5b90*/  PRMT R3, R3, 0x7104, RZ ;  /* 0x0000710403037816 */ /* 0x000fe400000000ff */
[----:B------:R-:W-:Y:S02]  /*5ba0*/  F2FP.SATFINITE.E4M3.F32.PACK_AB_MERGE_C R217, RZ, R217, RZ ;  /* 0x000000d9ffd9723e */ /* 0x000fe400048070ff */
[----:B------:R-:W-:Y:S02]  /*5bb0*/  F2FP.SATFINITE.E4M3.F32.PACK_AB_MERGE_C R105, RZ, R105, RZ ;  /* 0x00000069ff69723e */ /* 0x000fe400048070ff */
[----:B------:R-:W-:Y:S01]  /*5bc0*/  @P0 FMNMX R146, R146, |R249|, !PT ;  /* 0x400000f992920209 */ /* 0x000fe20007800000 */
[----:B------:R-:W-:Y:S01]  /*5bd0*/  @P1 FMUL R249, R249, UR7 ;  /* 0x00000007f9f91c20 */ /* 0x000fe20008400000 */
[----:B------:R-:W-:-:S02]  /*5be0*/  F2FP.SATFINITE.E4M3.F32.PACK_AB_MERGE_C R97, RZ, R103, RZ ;  /* 0x00000067ff61723e */ /* 0x000fc400048070ff */
[----:B------:R-:W-:Y:S02]  /*5bf0*/  LOP3.LUT R172, R172, 0xff00, R3, 0xf8, !PT ;  /* 0x0000ff00acac7812 */ /* 0x000fe400078ef803 */
[----:B------:R-:W-:Y:S02]  /*5c00*/  SHF.L.U32 R217, R217, 0x10, RZ ;  /* 0x00000010d9d97819 */ /* 0x000fe400000006ff */
[----:B------:R-:W-:Y:S02]  /*5c10*/  LOP3.LUT R105, R105, 0xffff, RZ, 0xc0, !PT ;  /* 0x0000ffff69697812 */ /* 0x000fe400078ec0ff */
[----:B------:R-:W-:Y:S01]  /*5c20*/  @P0 FMNMX R146, R146, |R247|, !PT ;  /* 0x400000f792920209 */ /* 0x000fe20007800000 */
[----:B------:R-:W-:Y:S01]  /*5c30*/  @P1 FMUL R247, R247, UR7 ;  /* 0x00000007f7f71c20 */ /* 0x000fe20008400000 */
[----:B------:R-:W-:Y:S02]  /*5c40*/  LOP3.LUT R97, R97, 0xffff, RZ, 0xc0, !PT ;  /* 0x0000ffff61617812 */ /* 0x000fe400078ec0ff */
[----:B------:R-:W-:-:S02]  /*5c50*/  LOP3.LUT R172, R172, 0xff0000, R217, 0xf8, !PT ;  /* 0x00ff0000acac7812 */ /* 0x000fc400078ef8d9 */
[----:B------:R-:W-:Y:S02]  /*5c60*/  SHF.L.U32 R105, R105, 0x18, RZ ;  /* 0x0000001869697819 */ /* 0x000fe400000006ff */
[----:B------:R-:W-:Y:S02]  /*5c70*/  F2FP.SATFINITE.E4M3.F32.PACK_AB_MERGE_C R227, RZ, R227, RZ ;  /* 0x000000e3ffe3723e */ /* 0x000fe400048070ff */
[----:B------:R-:W-:Y:S02]  /*5c80*/  F2FP.SATFINITE.E4M3.F32.PACK_AB_MERGE_C R225, RZ, R225, RZ ;  /* 0x000000e1ffe1723e */ /* 0x000fe400048070ff */
[----:B------:R-:W-:Y:S01]  /*5c90*/  @P0 FMNMX R146, R146, |R115|, !PT ;  /* 0x4000007392920209 */ /* 0x000fe20007800000 */
[----:B------:R-:W-:Y:S01]  /*5ca0*/  @P1 FMUL R115, R115, UR7 ;  /* 0x0000000773731c20 */ /* 0x000fe20008400000 */
[----:B------:R-:W-:Y:S02]  /*5cb0*/  SHF.L.U32 R97, R97, 0x18, RZ ;  /* 0x0000001861617819 */ /* 0x000fe400000006ff */
[----:B------:R-:W-:-:S02]  /*5cc0*/  LOP3.LUT R171, R172, R105, RZ, 0xfc, !PT ;  /* 0x00000069acab7212 */ /* 0x000fc400078efcff */
[----:B------:R-:W-:Y:S02]  /*5cd0*/  LOP3.LUT R172, R227, 0xff, RZ, 0xc0, !PT ;  /* 0x000000ffe3ac7812 */ /* 0x000fe400078ec0ff */
[----:B------:R-:W-:Y:S02]  /*5ce0*/  SHF.L.U32 R225, R225, 0x8, RZ ;  /* 0x00000008e1e17819 */ /* 0x000fe400000006ff */
[----:B------:R-:W-:Y:S02]  /*5cf0*/  F2FP.SATFINITE.E4M3.F32.PACK_AB_MERGE_C R3, RZ, R223, RZ ;  /* 0x000000dfff03723e */ /* 0x000fe400048070ff */
[----:B------:R-:W-:Y:S01]  /*5d00*/  @P0 FMNMX R146, R146, |R98|, !PT ;  /* 0x4000006292920209 */ /* 0x000fe20007800000 */
[----:B------:R-:W-:Y:S01]  /*5d10*/  @P1 FMUL R98, R98, UR7 ;  /* 0x0000000762621c20 */ /* 0x000fe20008400000 */
[----:B------:R-:W-:Y:S02]  /*5d20*/  LOP3.LUT R170, R174, 0xff000000, R97, 0xf8, !PT ;  /* 0xff000000aeaa7812 */ /* 0x000fe400078ef861 */
[----:B------:R-:W-:-:S02]  /*5d30*/  LOP3.LUT R174, R172, 0xffff, R225, 0xf8, !PT ;  /* 0x0000ffffacae7812 */ /* 0x000fc400078ef8e1 */
[----:B------:R-:W-:Y:S02]  /*5d40*/  SHF.L.U32 R3, R3, 0x10, RZ ;  /* 0x0000001003037819 */ /* 0x000fe400000006ff */
[----:B------:R-:W-:Y:S01]  /*5d50*/  @P0 FMNMX R146, R146, |R96|, !PT ;  /* 0x4000006092920209 */ /* 0x000fe20007800000 */
[----:B------:R-:W-:Y:S01]  /*5d60*/  @P1 FMUL R96, R96, UR7 ;  /* 0x0000000760601c20 */ /* 0x000fe20008400000 */
[----:B------:R-:W-:Y:S02]  /*5d70*/  LOP3.LUT R172, R173, 0xffffff00, RZ, 0xc0, !PT ;  /* 0xffffff00adac7812 */ /* 0x000fe400078ec0ff */
[----:B------:R-:W-:Y:S02]  /*5d80*/  F2FP.SATFINITE.E4M3.F32.PACK_AB_MERGE_C R233, RZ, R233, RZ ;  /* 0x000000e9ffe9723e */ /* 0x000fe400048070ff */
[----:B------:R-:W-:Y:S02]  /*5d90*/  LOP3.LUT R176, R174, 0xff0000, R3, 0xf8, !PT ;  /* 0x00ff0000aeb07812 */ /* 0x000fe400078ef803 */
[----:B------:R-:W-:Y:S01]  /*5da0*/  @P0 FMNMX R146, R146, |R2|, !PT ;  /* 0x4000000292920209 */ /* 0x000fe20007800000 */
[----:B------:R-:W-:Y:S01]  /*5db0*/  @P1 FMUL R2, R2, UR7 ;  /* 0x0000000702021c20 */ /* 0x000fe20008400000 */
[----:B------:R-:W-:-:S02]  /*5dc0*/  F2FP.SATFINITE.E4M3.F32.PACK_AB_MERGE_C R3, RZ, R107, RZ ;  /* 0x0000006bff03723e */ /* 0x000fc400048070ff */
[----:B------:R-:W-:Y:S02]  /*5dd0*/  LOP3.LUT R172, R172, 0xffff, R233, 0xf8, !PT ;  /* 0x0000ffffacac7812 */ /* 0x000fe400078ef8e9 */
[----:B------:R-:W-:Y:S02]  /*5de0*/  F2FP.SATFINITE.E4M3.F32.PACK_AB_MERGE_C R97, RZ, R231, RZ ;  /* 0x000000e7ff61723e */ /* 0x000fe400048070ff */
[----:B------:R-:W-:Y:S01]  /*5df0*/  @P0 FMNMX R146, R146, |R117|, !PT ;  /* 0x4000007592920209 */ /* 0x000fe20007800000 */
[----:B------:R-:W-:Y:S01]  /*5e00*/  @P1 FMUL R117, R117, UR7 ;  /* 0x0000000775751c20 */ /* 0x000fe20008400000 */
[----:B------:R-:W-:Y:S02]  /*5e10*/  LOP3.LUT R3, R3, 0xffff, RZ, 0xc0, !PT ;  /* 0x0000ffff03037812 */ /* 0x000fe400078ec0ff */
[----:B------:R-:W-:Y:S02]  /*5e20*/  LOP3.LUT R174, R172, 0xff, RZ, 0xc0, !PT ;  /* 0x000000ffacae7812 */ /* 0x000fe400078ec0ff */
[----:B------:R-:W-:-:S02]  /*5e30*/  PRMT R97, R97, 0x7104, RZ ;  /* 0x0000710461617816 */ /* 0x000fc400000000ff */
[----:B------:R-:W-:Y:S02]  /*5e40*/  F2FP.SATFINITE.E4M3.F32.PACK_AB_MERGE_C R229, RZ, R229, RZ ;  /* 0x000000e5ffe5723e */ /* 0x000fe400048070ff */
[----:B------:R-:W-:Y:S01]  /*5e50*/  @P0 FMNMX R146, R146, |R104|, !PT ;  /* 0x4000006892920209 */ /* 0x000fe20007800000 */
[----:B------:R-:W-:Y:S01]  /*5e60*/  @P1 FMUL R104, R104, UR7 ;  /* 0x0000000768681c20 */ /* 0x000fe20008400000 */
[----:B------:R-:W-:Y:S02]  /*5e70*/  SHF.L.U32 R3, R3, 0x18, RZ ;  /* 0x0000001803037819 */ /* 0x000fe400000006ff */
[----:B------:R-:W-:Y:S02]  /*5e80*/  LOP3.LUT R174, R174, 0xff00, R97, 0xf8, !PT ;  /* 0x0000ff00aeae7812 */ /* 0x000fe400078ef861 */
[----:B------:R-:W-:Y:S02]  /*5e90*/  SHF.L.U32 R229, R229, 0x10, RZ ;  /* 0x00000010e5e57819 */ /* 0x000fe400000006ff */
[----:B------:R-:W-:-:S02]  /*5ea0*/  F2FP.SATFINITE.E4M3.F32.PACK_AB_MERGE_C R109, RZ, R109, RZ ;  /* 0x0000006dff6d723e */ /* 0x000fc400048070ff */
[----:B------:R-:W-:Y:S01]  /*5eb0*/  @P0 FMNMX R146, R146, |R102|, !PT ;  /* 0x4000006692920209 */ /* 0x000fe20007800000 */
[----:B------:R-:W-:Y:S01]  /*5ec0*/  @P1 FMUL R102, R102, UR7 ;  /* 0x0000000766661c20 */ /* 0x000fe20008400000 */
[----:B------:R-:W-:Y:S02]  /*5ed0*/  LOP3.LUT R172, R176, 0xff000000, R3, 0xf8, !PT ;  /* 0xff000000b0ac7812 */ /* 0x000fe400078ef803 */
[----:B------:R-:W-:Y:S02]  /*5ee0*/  LOP3.LUT R176, R174, 0xff0000, R229, 0xf8, !PT ;  /* 0x00ff0000aeb07812 */ /* 0x000fe400078ef8e5 */
[----:B------:R-:W-:Y:S02]  /*5ef0*/  LOP3.LUT R109, R109, 0xffff, RZ, 0xc0, !PT ;  /* 0x0000ffff6d6d7812 */ /* 0x000fe400078ec0ff */
[----:B------:R-:W-:Y:S02]  /*5f00*/  F2FP.SATFINITE.E4M3.F32.PACK_AB_MERGE_C R174, RZ, R239, RZ ;  /* 0x000000efffae723e */ /* 0x000fe400048070ff */
[----:B------:R-:W-:-:S02]  /*5f10*/  F2FP.SATFINITE.E4M3.F32.PACK_AB_MERGE_C R237, RZ, R237, RZ ;  /* 0x000000edffed723e */ /* 0x000fc400048070ff */
[----:B------:R-:W-:Y:S01]  /*5f20*/  @P0 FMNMX R146, R146, |R100|, !PT ;  /* 0x4000006492920209 */ /* 0x000fe20007800000 */
[----:B------:R-:W-:Y:S01]  /*5f30*/  @P1 FMUL R100, R100, UR7 ;  /* 0x0000000764641c20 */ /* 0x000fe20008400000 */
[----:B------:R-:W-:Y:S02]  /*5f40*/  SHF.L.U32 R109, R109, 0x18, RZ ;  /* 0x000000186d6d7819 */ /* 0x000fe400000006ff */
[----:B------:R-:W-:Y:S02]  /*5f50*/  LOP3.LUT R174, R174, 0xff, RZ, 0xc0, !PT ;  /* 0x000000ffaeae7812 */ /* 0x000fe400078ec0ff */
[----:B------:R-:W-:Y:S02]  /*5f60*/  SHF.L.U32 R237, R237, 0x8, RZ ;  /* 0x00000008eded7819 */ /* 0x000fe400000006ff */
[----:B------:R-:W-:Y:S02]  /*5f70*/  F2FP.SATFINITE.E4M3.F32.PACK_AB_MERGE_C R3, RZ, R235, RZ ;  /* 0x000000ebff03723e */ /* 0x000fe400048070ff */
[----:B------:R-:W-:Y:S01]  /*5f80*/  @P0 FMNMX R146, R146, |R119|, !PT ;  /* 0x4000007792920209 */ /* 0x000fe20007800000 */
[----:B------:R-:W-:Y:S01]  /*5f90*/  @P1 FMUL R119, R119, UR7 ;  /* 0x0000000777771c20 */ /* 0x000fe20008400000 */
[----:B------:R-:W-:-:S02]  /*5fa0*/  LOP3.LUT R173, R176, R109, RZ, 0xfc, !PT ;  /* 0x0000006db0ad7212 */ /* 0x000fc400078efcff */
[----:B------:R-:W-:Y:S02]  /*5fb0*/  LOP3.LUT R176, R174, 0xffff, R237, 0xf8, !PT ;  /* 0x0000ffffaeb07812 */ /* 0x000fe400078ef8ed */
[----:B------:R-:W-:Y:S02]  /*5fc0*/  SHF.L.U32 R3, R3, 0x10, RZ ;  /* 0x0000001003037819 */ /* 0x000fe400000006ff */
[----:B------:R-:W-:Y:S02]  /*5fd0*/  LOP3.LUT R174, R175, 0xffffff00, RZ, 0xc0, !PT ;  /* 0xffffff00afae7812 */ /* 0x000fe400078ec0ff */
[----:B------:R-:W-:Y:S02]  /*5fe0*/  F2FP.SATFINITE.E4M3.F32.PACK_AB_MERGE_C R245, RZ, R245, RZ ;  /* 0x000000f5fff5723e */ /* 0x000fe400048070ff */
        /* <DEDUP_REMOVED lines=13> */
[----:B------:R-:W-:Y:S02]  /*60c0*/  LOP3.LUT R176, R176, 0xff00, R3, 0xf8, !PT ;  /* 0x0000ff00b0b07812 */ /* 0x000fe400078ef803 */
[----:B------:R-:W-:Y:S02]  /*60d0*/  SHF.L.U32 R241, R241, 0x10, RZ ;  /* 0x00000010f1f17819 */ /* 0x000fe400000006ff */
[----:B------:R-:W-:Y:S02]  /*60e0*/  LOP3.LUT R113, R113, 0xffff, RZ, 0xc0, !PT ;  /* 0x0000ffff71717812 */ /* 0x000fe400078ec0ff */
[----:B------:R-:W-:Y:S01]  /*60f0*/  @P0 FMNMX R146, R146, |R121|, !PT ;  /* 0x4000007992920209 */ /* 0x000fe20007800000 */
[----:B------:R-:W-:Y:S01]  /*6100*/  @P1 FMUL R121, R121, UR7 ;  /* 0x0000000779791c20 */ /* 0x000fe20008400000 */
[----:B------:R-:W-:-:S02]  /*6110*/  F2FP.SATFINITE.E4M3.F32.PACK_AB_MERGE_C R97, RZ, R111, RZ ;  /* 0x0000006fff61723e */ /* 0x000fc400048070ff */
[----:B------:R-:W-:Y:S02]  /*6120*/  LOP3.LUT R176, R176, 0xff0000, R241, 0xf8, !PT ;  /* 0x00ff0000b0b07812 */ /* 0x000fe400078ef8f1 */
[----:B------:R-:W-:Y:S02]  /*6130*/  SHF.L.U32 R113, R113, 0x18, RZ ;  /* 0x0000001871717819 */ /* 0x000fe400000006ff */
[----:B------:R-:W-:Y:S01]  /*6140*/  @P0 FMNMX R146, R146, |R116|, !PT ;  /* 0x4000007492920209 */ /* 0x000fe20007800000 */
[----:B------:R-:W-:Y:S01]  /*6150*/  @P1 FMUL R116, R116, UR7 ;  /* 0x0000000774741c20 */ /* 0x000fe20008400000 */
[----:B------:R-:W-:Y:S02]  /*6160*/  F2FP.SATFINITE.E4M3.F32.PACK_AB_MERGE_C R251, RZ, R251, RZ ;  /* 0x000000fbfffb723e */ /* 0x000fe400048070ff */
[----:B------:R-:W-:Y:S02]  /*6170*/  F2FP.SATFINITE.E4M3.F32.PACK_AB_MERGE_C R249, RZ, R249, RZ ;  /* 0x000000f9fff9723e */ /* 0x000fe400048070ff */
[----:B------:R-:W-:-:S02]  /*6180*/  LOP3.LUT R97, R97, 0xffff, RZ, 0xc0, !PT ;  /* 0x0000ffff61617812 */ /* 0x000fc400078ec0ff */
[----:B------:R-:W-:Y:S02]  /*6190*/  LOP3.LUT R175, R176, R113, RZ, 0xfc, !PT ;  /* 0x00000071b0af7212 */ /* 0x000fe400078efcff */
[----:B------:R-:W-:Y:S01]  /*61a0*/  @P0 FMNMX R146, R146, |R114|, !PT ;  /* 0x4000007292920209 */ /* 0x000fe20007800000 */
[----:B------:R-:W-:Y:S01]  /*61b0*/  @P1 FMUL R114, R114, UR7 ;  /* 0x0000000772721c20 */ /* 0x000fe20008400000 */
[----:B------:R-:W-:Y:S02]  /*61c0*/  LOP3.LUT R176, R251, 0xff, RZ, 0xc0, !PT ;  /* 0x000000fffbb07812 */ /* 0x000fe400078ec0ff */
[----:B------:R-:W-:Y:S02]  /*61d0*/  SHF.L.U32 R249, R249, 0x8, RZ ;  /* 0x00000008f9f97819 */ /* 0x000fe400000006ff */
[----:B------:R-:W-:Y:S02]  /*61e0*/  F2FP.SATFINITE.E4M3.F32.PACK_AB_MERGE_C R3, RZ, R247, RZ ;  /* 0x000000f7ff03723e */ /* 0x000fe400048070ff */
[----:B------:R-:W-:-:S02]  /*61f0*/  SHF.L.U32 R97, R97, 0x18, RZ ;  /* 0x0000001861617819 */ /* 0x000fc400000006ff */
[----:B------:R-:W-:Y:S02]  /*6200*/  F2FP.SATFINITE.E4M3.F32.PACK_AB_MERGE_C R98, RZ, R98, RZ ;  /* 0x00000062ff62723e */ /* 0x000fe400048070ff */
[----:B------:R-:W-:Y:S01]  /*6210*/  @P0 FMNMX R146, R146, |R112|, !PT ;  /* 0x4000007092920209 */ /* 0x000fe20007800000 */
[----:B------:R-:W-:Y:S01]  /*6220*/  @P1 FMUL R112, R112, UR7 ;  /* 0x0000000770701c20 */ /* 0x000fe20008400000 */
[----:B------:R-:W-:Y:S02]  /*6230*/  LOP3.LUT R176, R176, 0xffff, R249, 0xf8, !PT ;  /* 0x0000ffffb0b07812 */ /* 0x000fe400078ef8f9 */
[----:B------:R-:W-:Y:S02]  /*6240*/  SHF.L.U32 R3, R3, 0x10, RZ ;  /* 0x0000001003037819 */ /* 0x000fe400000006ff */
[----:B------:R-:W-:Y:S02]  /*6250*/  LOP3.LUT R174, R188, 0xff000000, R97, 0xf8, !PT ;  /* 0xff000000bcae7812 */ /* 0x000fe400078ef861 */
[----:B------:R-:W-:-:S02]  /*6260*/  LOP3.LUT R97, R177, 0xffff, R98, 0xf8, !PT ;  /* 0x0000ffffb1617812 */ /* 0x000fc400078ef862 */
[----:B------:R-:W-:Y:S02]  /*6270*/  F2FP.SATFINITE.E4M3.F32.PACK_AB_MERGE_C R96, RZ, R96, RZ ;  /* 0x00000060ff60723e */ /* 0x000fe400048070ff */
[----:B------:R-:W-:Y:S01]  /*6280*/  @P0 FMNMX R146, R146, |R123|, !PT ;  /* 0x4000007b92920209 */ /* 0x000fe20007800000 */
[----:B------:R-:W-:Y:S01]  /*6290*/  @P1 FMUL R123, R123, UR7 ;  /* 0x000000077b7b1c20 */ /* 0x000fe20008400000 */
[----:B------:R-:W-:Y:S02]  /*62a0*/  LOP3.LUT R176, R176, 0xff0000, R3, 0xf8, !PT ;  /* 0x00ff0000b0b07812 */ /* 0x000fe400078ef803 */
[----:B------:R-:W-:Y:S02]  /*62b0*/  F2FP.SATFINITE.E4M3.F32.PACK_AB_MERGE_C R3, RZ, R115, RZ ;  /* 0x00000073ff03723e */ /* 0x000fe400048070ff */
[----:B------:R-:W-:Y:S02]  /*62c0*/  LOP3.LUT R97, R97, 0xff, RZ, 0xc0, !PT ;  /* 0x000000ff61617812 */ /* 0x000fe400078ec0ff */
[----:B------:R-:W-:-:S02]  /*62d0*/  PRMT R96, R96, 0x7104, RZ ;  /* 0x0000710460607816 */ /* 0x000fc400000000ff */
[----:B------:R-:W-:Y:S02]  /*62e0*/  F2FP.SATFINITE.E4M3.F32.PACK_AB_MERGE_C R2, RZ, R2, RZ ;  /* 0x00000002ff02723e */ /* 0x000fe400048070ff */
[----:B------:R-:W-:Y:S02]  /*62f0*/  F2FP.SATFINITE.E4M3.F32.PACK_AB_MERGE_C R117, RZ, R117, RZ ;  /* 0x00000075ff75723e */ /* 0x000fe400048070ff */
[----:B------:R-:W-:Y:S01]  /*6300*/  @P0 FMNMX R146, R146, |R120|, !PT ;  /* 0x4000007892920209 */ /* 0x000fe20007800000 */
[----:B------:R-:W-:Y:S01]  /*6310*/  @P1 FMUL R120, R120, UR7 ;  /* 0x0000000778781c20 */ /* 0x000fe20008400000 */
[----:B------:R-:W-:Y:S02]  /*6320*/  LOP3.LUT R3, R3, 0xffff, RZ, 0xc0, !PT ;  /* 0x0000ffff03037812 */ /* 0x000fe400078ec0ff */
[----:B------:R-:W-:Y:S02]  /*6330*/  LOP3.LUT R97, R97, 0xff00, R96, 0xf8, !PT ;  /* 0x0000ff0061617812 */ /* 0x000fe400078ef860 */
[----:B------:R-:W-:-:S02]  /*6340*/  SHF.L.U32 R2, R2, 0x10, RZ ;  /* 0x0000001002027819 */ /* 0x000fc400000006ff */
[----:B------:R-:W-:Y:S02]  /*6350*/  LOP3.LUT R117, R117, 0xffff, RZ, 0xc0, !PT ;  /* 0x0000ffff75757812 */ /* 0x000fe400078ec0ff */
        /* <DEDUP_REMOVED lines=9> */
[----:B------:R-:W-:Y:S02]  /*63f0*/  LOP3.LUT R177, R2, R117, RZ, 0xfc, !PT ;  /* 0x0000007502b17212 */ /* 0x000fe400078efcff */
[----:B------:R-:W-:Y:S02]  /*6400*/  F2FP.SATFINITE.E4M3.F32.PACK_AB_MERGE_C R3, RZ, R104, RZ ;  /* 0x00000068ff03723e */ /* 0x000fe400048070ff */
[----:B------:R-:W-:Y:S02]  /*6410*/  F2FP.SATFINITE.E4M3.F32.PACK_AB_MERGE_C R102, RZ, R102, RZ ;  /* 0x00000066ff66723e */ /* 0x000fe400048070ff */
[----:B------:R-:W-:-:S02]  /*6420*/  LOP3.LUT R97, R179, 0xffff, R110, 0xf8, !PT ;  /* 0x0000ffffb3617812 */ /* 0x000fc400078ef86e */
[----:B------:R-:W-:Y:S02]  /*6430*/  F2FP.SATFINITE.E4M3.F32.PACK_AB_MERGE_C R2, RZ, R108, RZ ;  /* 0x0000006cff02723e */ /* 0x000fe400048070ff */
[----:B------:R-:W-:Y:S01]  /*6440*/  @P0 FMNMX R146, R146, |R125|, !PT ;  /* 0x4000007d92920209 */ /* 0x000fe20007800000 */
[----:B------:R-:W-:Y:S01]  /*6450*/  @P1 FMUL R125, R125, UR7 ;  /* 0x000000077d7d1c20 */ /* 0x000fe20008400000 */
[----:B------:R-:W-:Y:S02]  /*6460*/  LOP3.LUT R3, R3, 0xff, RZ, 0xc0, !PT ;  /* 0x000000ff03037812 */ /* 0x000fe400078ec0ff */
[----:B------:R-:W-:Y:S02]  /*6470*/  SHF.L.U32 R102, R102, 0x8, RZ ;  /* 0x0000000866667819 */ /* 0x000fe400000006ff */
[----:B------:R-:W-:Y:S02]  /*6480*/  LOP3.LUT R97, R97, 0xff, RZ, 0xc0, !PT ;  /* 0x000000ff61617812 */ /* 0x000fe400078ec0ff */
[----:B------:R-:W-:-:S02]  /*6490*/  PRMT R2, R2, 0x7104, RZ ;  /* 0x0000710402027816 */ /* 0x000fc400000000ff */
[----:B------:R-:W-:Y:S02]  /*64a0*/  F2FP.SATFINITE.E4M3.F32.PACK_AB_MERGE_C R106, RZ, R106, RZ ;  /* 0x0000006aff6a723e */ /* 0x000fe400048070ff */
[----:B------:R-:W-:Y:S01]  /*64b0*/  @P0 FMNMX R146, R146, |R152|, !PT ;  /* 0x4000009892920209 */ /* 0x000fe20007800000 */
[----:B------:R-:W-:Y:S01]  /*64c0*/  @P1 FMUL R152, R152, UR7 ;  /* 0x0000000798981c20 */ /* 0x000fe20008400000 */
[----:B------:R-:W-:Y:S02]  /*64d0*/  LOP3.LUT R101, R3, 0xffff, R102, 0xf8, !PT ;  /* 0x0000ffff03657812 */ /* 0x000fe400078ef866 */
[----:B------:R-:W-:Y:S01]  /*64e0*/  LOP3.LUT R3, R97, 0xff00, R2, 0xf8, !PT ;  /* 0x0000ff0061037812 */ /* 0x000fe200078ef802 */
[----:B------:R-:W0:Y:S01]  /*64f0*/  @!P3 LDC.64 R102, c[0x0][0x230] ;  /* 0x00008c00ff66bb82 */ /* 0x000e220000000a00 */
[----:B------:R-:W-:Y:S02]  /*6500*/  SHF.L.U32 R106, R106, 0x10, RZ ;  /* 0x000000106a6a7819 */ /* 0x000fe400000006ff */
[----:B------:R-:W-:Y:S01]  /*6510*/  @P0 FMNMX R146, R146, |R128|, !PT ;  /* 0x4000008092920209 */ /* 0x000fe20007800000 */
[----:B------:R-:W-:Y:S01]  /*6520*/  @P1 FMUL R128, R128, UR7 ;  /* 0x0000000780801c20 */ /* 0x000fe20008400000 */
[----:B------:R-:W-:-:S02]  /*6530*/  F2FP.SATFINITE.E4M3.F32.PACK_AB_MERGE_C R100, RZ, R100, RZ ;  /* 0x00000064ff64723e */ /* 0x000fc400048070ff */
[----:B------:R-:W-:Y:S02]  /*6540*/  LOP3.LUT R106, R3, 0xff0000, R106, 0xf8, !PT ;  /* 0x00ff0000036a7812 */ /* 0x000fe400078ef86a */
[----:B------:R-:W-:Y:S01]  /*6550*/  @P0 FMNMX R146, R146, |R126|, !PT ;  /* 0x4000007e92920209 */ /* 0x000fe20007800000 */
[----:B------:R-:W-:Y:S01]  /*6560*/  @P1 FMUL R126, R126, UR7 ;  /* 0x000000077e7e1c20 */ /* 0x000fe20008400000 */
[----:B------:R-:W-:Y:S02]  /*6570*/  F2FP.SATFINITE.E4M3.F32.PACK_AB_MERGE_C R3, RZ, R116, RZ ;  /* 0x00000074ff03723e */ /* 0x000fe400048070ff */
[----:B------:R-:W-:Y:S02]  /*6580*/  F2FP.SATFINITE.E4M3.F32.PACK_AB_MERGE_C R114, RZ, R114, RZ ;  /* 0x00000072ff72723e */ /* 0x000fe400048070ff */
[----:B------:R-:W-:Y:S02]  /*6590*/  SHF.L.U32 R2, R100, 0x10, RZ ;  /* 0x0000001064027819 */ /* 0x000fe400000006ff */
[----:B------:R-:W-:Y:S01]  /*65a0*/  @P0 FMNMX R146, R146, |R124|, !PT ;  /* 0x4000007c92920209 */ /* 0x000fe20007800000 */
[----:B------:R-:W-:Y:S01]  /*65b0*/  @P1 FMUL R124, R124, UR7 ;  /* 0x000000077c7c1c20 */ /* 0x000fe20008400000 */
[----:B------:R-:W-:-:S02]  /*65c0*/  F2FP.SATFINITE.E4M3.F32.PACK_AB_MERGE_C R119, RZ, R119, RZ ;  /* 0x00000077ff77723e */ /* 0x000fc400048070ff */
[----:B------:R-:W-:Y:S02]  /*65d0*/  LOP3.LUT R3, R3, 0xff, RZ, 0xc0, !PT ;  /* 0x000000ff03037812 */ /* 0x000fe400078ec0ff */
[----:B------:R-:W-:Y:S01]  /*65e0*/  SHF.L.U32 R114, R114, 0x8, RZ ;  /* 0x0000000872727819 */ /* 0x000fe200000006ff */
[----:B0-----:R-:W-:Y:S01]  /*65f0*/  @!P3 IMAD.WIDE R102, R159, 0x4, R102 ;  /* 0x000000049f66b825 */ /* 0x001fe200078e0266 */
[----:B------:R-:W-:Y:S02]  /*6600*/  LOP3.LUT R101, R101, 0xff0000, R2, 0xf8, !PT ;  /* 0x00ff000065657812 */ /* 0x000fe400078ef802 */
[----:B------:R-:W-:Y:S01]  /*6610*/  @P0 FMNMX R146, R146, |R154|, !PT ;  /* 0x4000009a92920209 */ /* 0x000fe20007800000 */
[----:B------:R-:W-:Y:S01]  /*6620*/  @P1 FMUL R154, R154, UR7 ;  /* 0x000000079a9a1c20 */ /* 0x000fe20008400000 */
[----:B------:R-:W-:Y:S02]  /*6630*/  LOP3.LUT R2, R119, 0xffff, RZ, 0xc0, !PT ;  /* 0x0000ffff77027812 */ /* 0x000fe400078ec0ff */
[----:B------:R-:W-:-:S02]  /*6640*/  LOP3.LUT R114, R3, 0xffff, R114, 0xf8, !PT ;  /* 0x0000ffff03727812 */ /* 0x000fc400078ef872 */
[----:B------:R-:W-:Y:S02]  /*6650*/  F2FP.SATFINITE.E4M3.F32.PACK_AB_MERGE_C R3, RZ, R112, RZ ;  /* 0x00000070ff03723e */ /* 0x000fe400048070ff */
[----:B------:R-:W-:Y:S01]  /*6660*/  @P0 FMNMX R146, R146, |R156|, !PT ;  /* 0x4000009c92920209 */ /* 0x000fe20007800000 */
[----:B------:R-:W-:Y:S01]  /*6670*/  @P1 FMUL R156, R156, UR7 ;  /* 0x000000079c9c1c20 */ /* 0x000fe20008400000 */
[----:B------:R-:W-:Y:S02]  /*6680*/  SHF.L.U32 R2, R2, 0x18, RZ ;  /* 0x0000001802027819 */ /* 0x000fe400000006ff */
[----:B------:R-:W-:Y:S02]  /*6690*/  SHF.L.U32 R3, R3, 0x10, RZ ;  /* 0x0000001003037819 */ /* 0x000fe400000006ff */
[----:B------:R-:W-:Y:S02]  /*66a0*/  F2FP.SATFINITE.E4M3.F32.PACK_AB_MERGE_C R120, RZ, R120, RZ ;  /* 0x00000078ff78723e */ /* 0x000fe400048070ff */
[----:B------:R-:W-:Y:S01]  /*66b0*/  @P0 FMNMX R146, R146, |R130|, !PT ;  /* 0x4000008292920209 */ /* 0x000fe20007800000 */
[----:B------:R-:W-:Y:S01]  /*66c0*/  @P1 FMUL R130, R130, UR7 ;  /* 0x0000000782821c20 */ /* 0x000fe20008400000 */
[----:B------:R-:W-:-:S02]  /*66d0*/  LOP3.LUT R2, R101, 0xff000000, R2, 0xf8, !PT ;  /* 0xff00000065027812 */ /* 0x000fc400078ef802 */
[----:B------:R-:W-:Y:S02]  /*66e0*/  LOP3.LUT R101, R114, 0xff0000, R3, 0xf8, !PT ;  /* 0x00ff000072657812 */ /* 0x000fe400078ef803 */
[----:B------:R-:W-:Y:S02]  /*66f0*/  LOP3.LUT R97, R181, 0xffff, R120, 0xf8, !PT ;  /* 0x0000ffffb5617812 */ /* 0x000fe400078ef878 */
[----:B------:R-:W-:Y:S02]  /*6700*/  F2FP.SATFINITE.E4M3.F32.PACK_AB_MERGE_C R96, RZ, R122, RZ ;  /* 0x0000007aff60723e */ /* 0x000fe400048070ff */
[----:B------:R-:W-:Y:S02]  /*6710*/  F2FP.SATFINITE.E4M3.F32.PACK_AB_MERGE_C R3, RZ, R123, RZ ;  /* 0x0000007bff03723e */ /* 0x000fe400048070ff */
[----:B------:R-:W-:Y:S01]  /*6720*/  @P0 FMNMX R146, R146, |R129|, !PT ;  /* 0x4000008192920209 */ /* 0x000fe20007800000 */
[----:B------:R-:W-:Y:S01]  /*6730*/  @P1 FMUL R129, R129, UR7 ;  /* 0x0000000781811c20 */ /* 0x000fe20008400000 */
[----:B------:R-:W-:-:S02]  /*6740*/  LOP3.LUT R97, R97, 0xff, RZ, 0xc0, !PT ;  /* 0x000000ff61617812 */ /* 0x000fc400078ec0ff */
[----:B------:R-:W-:Y:S02]  /*6750*/  PRMT R96, R96, 0x7104, RZ ;  /* 0x0000710460607816 */ /* 0x000fe400000000ff */
[----:B------:R-:W-:Y:S02]  /*6760*/  LOP3.LUT R3, R3, 0xffff, RZ, 0xc0, !PT ;  /* 0x0000ffff03037812 */ /* 0x000fe400078ec0ff */
[----:B------:R-:W-:Y:S01]  /*6770*/  @P0 FMNMX R146, R146, |R178|, !PT ;  /* 0x400000b292920209 */ /* 0x000fe20007800000 */
[----:B------:R-:W-:Y:S01]  /*6780*/  @P1 FMUL R178, R178, UR7 ;  /* 0x00000007b2b21c20 */ /* 0x000fe20008400000 */
[----:B------:R-:W-:Y:S02]  /*6790*/  LOP3.LUT R97, R97, 0xff00, R96, 0xf8, !PT ;  /* 0x0000ff0061617812 */ /* 0x000fe400078ef860 */
[----:B------:R-:W-:Y:S02]  /*67a0*/  SHF.L.U32 R96, R3, 0x18, RZ ;  /* 0x0000001803607819 */ /* 0x000fe400000006ff */
[----:B------:R-:W-:-:S02]  /*67b0*/  F2FP.SATFINITE.E4M3.F32.PACK_AB_MERGE_C R3, RZ, R152, RZ ;  /* 0x00000098ff03723e */ /* 0x000fc400048070ff */
[----:B------:R-:W-:Y:S02]  /*67c0*/  F2FP.SATFINITE.E4M3.F32.PACK_AB_MERGE_C R128, RZ, R128, RZ ;  /* 0x00000080ff80723e */ /* 0x000fe400048070ff */
[----:B------:R-:W-:Y:S01]  /*67d0*/  @P0 FMNMX R146, R146, |R158|, !PT ;  /* 0x4000009e92920209 */ /* 0x000fe20007800000 */
[----:B------:R-:W-:Y:S01]  /*67e0*/  @P1 FMUL R158, R158, UR7 ;  /* 0x000000079e9e1c20 */ /* 0x000fe20008400000 */
[----:B------:R-:W-:Y:S02]  /*67f0*/  LOP3.LUT R3, R3, 0xff, RZ, 0xc0, !PT ;  /* 0x000000ff03037812 */ /* 0x000fe400078ec0ff */
[----:B------:R-:W-:Y:S02]  /*6800*/  SHF.L.U32 R128, R128, 0x8, RZ ;  /* 0x0000000880807819 */ /* 0x000fe400000006ff */
[----:B------:R-:W-:Y:S01]  /*6810*/  @P0 FMNMX R146, R146, |R132|, !PT ;  /* 0x4000008492920209 */ /* 0x000fe20007800000 */
[----:B------:R-:W-:Y:S01]  /*6820*/  @P1 FMUL R132, R132, UR7 ;  /* 0x0000000784841c20 */ /* 0x000fe20008400000 */
[----:B------:R-:W-:-:S02]  /*6830*/  LOP3.LUT R128, R3, 0xffff, R128, 0xf8, !PT ;  /* 0x0000ffff03807812 */ /* 0x000fc400078ef880 */
[----:B------:R-:W-:Y:S01]  /*6840*/  @P0 FMNMX R146, R146, |R127|, !PT ;  /* 0x4000007f92920209 */ /* 0x000fe20007800000 */
[----:B------:R-:W-:Y:S01]  /*6850*/  @P1 FMUL R127, R127, UR7 ;  /* 0x000000077f7f1c20 */ /* 0x000fe20008400000 */
[----:B------:R-:W-:Y:S02]  /*6860*/  F2FP.SATFINITE.E4M3.F32.PACK_AB_MERGE_C R3, RZ, R126, RZ ;  /* 0x0000007eff03723e */ /* 0x000fe400048070ff */
[----:B------:R-:W-:Y:S01]  /*6870*/  @P0 FMNMX R146, R146, |R135|, !PT ;  /* 0x4000008792920209 */ /* 0x000fe20007800000 */
[----:B------:R-:W-:Y:S01]  /*6880*/  @P1 FMUL R135, R135, UR7 ;  /* 0x0000000787871c20 */ /* 0x000fe20008400000 */
[----:B------:R-:W-:Y:S02]  /*6890*/  SHF.L.U32 R3, R3, 0x10, RZ ;  /* 0x0000001003037819 */ /* 0x000fe400000006ff */
[----:B------:R-:W-:Y:S02]  /*68a0*/  F2FP.SATFINITE.E4M3.F32.PACK_AB_MERGE_C R154, RZ, R154, RZ ;  /* 0x0000009aff9a723e */ /* 0x000fe400048070ff */
[----:B------:R-:W-:Y:S01]  /*68b0*/  @P0 FMNMX R146, R146, |R134|, !PT ;  /* 0x4000008692920209 */ /* 0x000fe20007800000 */
[----:B------:R-:W-:Y:S01]  /*68c0*/  @P1 FMUL R134, R134, UR7 ;  /* 0x0000000786861c20 */ /* 0x000fe20008400000 */
[----:B------:R-:W-:-:S02]  /*68d0*/  F2FP.SATFINITE.E4M3.F32.PACK_AB_MERGE_C R118, RZ, R118, RZ ;  /* 0x00000076ff76723e */ /* 0x000fc400048070ff */
[----:B------:R-:W-:Y:S02]  /*68e0*/  LOP3.LUT R128, R128, 0xff0000, R3, 0xf8, !PT ;  /* 0x00ff000080807812 */ /* 0x000fe400078ef803 */
[----:B------:R-:W-:Y:S02]  /*68f0*/  LOP3.LUT R98, R183, 0xffff, R154, 0xf8, !PT ;  /* 0x0000ffffb7627812 */ /* 0x000fe400078ef89a */
[----:B------:R-:W-:Y:S02]  /*6900*/  F2FP.SATFINITE.E4M3.F32.PACK_AB_MERGE_C R3, RZ, R156, RZ ;  /* 0x0000009cff03723e */ /* 0x000fe400048070ff */
[----:B------:R-:W-:Y:S01]  /*6910*/  @P0 FMNMX R146, R146, |R133|, !PT ;  /* 0x4000008592920209 */ /* 0x000fe20007800000 */
[----:B------:R-:W-:Y:S01]  /*6920*/  @P1 FMUL R133, R133, UR7 ;  /* 0x0000000785851c20 */ /* 0x000fe20008400000 */
[----:B------:R-:W-:Y:S02]  /*6930*/  SHF.L.U32 R118, R118, 0x10, RZ ;  /* 0x0000001076767819 */ /* 0x000fe400000006ff */
[----:B------:R-:W-:-:S02]  /*6940*/  LOP3.LUT R98, R98, 0xff, RZ, 0xc0, !PT ;  /* 0x000000ff62627812 */ /* 0x000fc400078ec0ff */
[----:B------:R-:W-:Y:S02]  /*6950*/  PRMT R3, R3, 0x7104, RZ ;  /* 0x0000710403037816 */ /* 0x000fe400000000ff */
[----:B------:R-:W-:Y:S02]  /*6960*/  F2FP.SATFINITE.E4M3.F32.PACK_AB_MERGE_C R124, RZ, R124, RZ ;  /* 0x0000007cff7c723e */ /* 0x000fe400048070ff */
[----:B------:R-:W-:Y:S01]  /*6970*/  @P0 FMNMX R146, R146, |R131|, !PT ;  /* 0x4000008392920209 */ /* 0x000fe20007800000 */
[----:B------:R-:W-:Y:S01]  /*6980*/  @P1 FMUL R131, R131, UR7 ;  /* 0x0000000783831c20 */ /* 0x000fe20008400000 */
[----:B------:R-:W-:Y:S02]  /*6990*/  LOP3.LUT R118, R97, 0xff0000, R118, 0xf8, !PT ;  /* 0x00ff000061767812 */ /* 0x000fe400078ef876 */
[----:B------:R-:W-:Y:S02]  /*69a0*/  LOP3.LUT R97, R98, 0xff00, R3, 0xf8, !PT ;  /* 0x0000ff0062617812 */ /* 0x000fe400078ef803 */
[----:B------:R-:W-:-:S02]  /*69b0*/  LOP3.LUT R3, R124, 0xffff, RZ, 0xc0, !PT ;  /* 0x0000ffff7c037812 */ /* 0x000fc400078ec0ff */
[----:B------:R-:W-:Y:S01]  /*69c0*/  @P0 FMNMX R146, R146, |R182|, !PT ;  /* 0x400000b692920209 */ /* 0x000fe20007800000 */
[----:B------:R-:W-:Y:S01]  /*69d0*/  @P1 FMUL R182, R182, UR7 ;  /* 0x00000007b6b61c20 */ /* 0x000fe20008400000 */
[----:B------:R-:W-:Y:S02]  /*69e0*/  SHF.L.U32 R3, R3, 0x18, RZ ;  /* 0x0000001803037819 */ /* 0x000fe400000006ff */
[----:B------:R-:W-:Y:S01]  /*69f0*/  @P0 FMNMX R146, R146, |R180|, !PT ;  /* 0x400000b492920209 */ /* 0x000fe20007800000 */
[----:B------:R-:W-:Y:S01]  /*6a00*/  @P1 FMUL R180, R180, UR7 ;  /* 0x00000007b4b41c20 */ /* 0x000fe20008400000 */
[----:B------:R-:W-:Y:S02]  /*6a10*/  LOP3.LUT R98, R128, 0xff000000, R3, 0xf8, !PT ;  /* 0xff00000080627812 */ /* 0x000fe400078ef803 */
[----:B------:R-:W-:Y:S02]  /*6a20*/  F2FP.SATFINITE.E4M3.F32.PACK_AB_MERGE_C R3, RZ, R178, RZ ;  /* 0x000000b2ff03723e */ /* 0x000fe400048070ff */
[----:B------:R-:W-:-:S02]  /*6a30*/  F2FP.SATFINITE.E4M3.F32.PACK_AB_MERGE_C R158, RZ, R158, RZ ;  /* 0x0000009eff9e723e */ /* 0x000fc400048070ff */
[----:B------:R-:W-:Y:S01]  /*6a40*/  @P0 FMNMX R146, R146, |R136|, !PT ;  /* 0x4000008892920209 */ /* 0x000fe20007800000 */
[----:B------:R-:W-:Y:S01]  /*6a50*/  @P1 FMUL R136, R136, UR7 ;  /* 0x0000000788881c20 */ /* 0x000fe20008400000 */
[----:B------:R-:W-:Y:S02]  /*6a60*/  LOP3.LUT R3, R3, 0xff, RZ, 0xc0, !PT ;  /* 0x000000ff03037812 */ /* 0x000fe400078ec0ff */
[----:B------:R-:W-:Y:S02]  /*6a70*/  SHF.L.U32 R158, R158, 0x8, RZ ;  /* 0x000000089e9e7819 */ /* 0x000fe400000006ff */
[----:B------:R-:W-:Y:S01]  /*6a80*/  @P0 FMNMX R146, R146, |R137|, !PT ;  /* 0x4000008992920209 */ /* 0x000fe20007800000 */
[----:B------:R-:W-:Y:S01]  /*6a90*/  @P1 FMUL R137, R137, UR7 ;  /* 0x0000000789891c20 */ /* 0x000fe20008400000 */
[----:B------:R-:W-:Y:S02]  /*6aa0*/  LOP3.LUT R158, R3, 0xffff, R158, 0xf8, !PT ;  /* 0x0000ffff039e7812 */ /* 0x000fe400078ef89e */
[----:B------:R-:W-:Y:S01]  /*6ab0*/  @P0 FMNMX R146, R146, |R186|, !PT ;  /* 0x400000ba92920209 */ /* 0x000fe20007800000 */
[----:B------:R-:W-:Y:S01]  /*6ac0*/  @P1 FMUL R186, R186, UR7 ;  /* 0x00000007baba1c20 */ /* 0x000fe20008400000 */
[----:B------:R-:W-:-:S02]  /*6ad0*/  LOP3.LUT R100, R185, 0xffffff00, RZ, 0xc0, !PT ;  /* 0xffffff00b9647812 */ /* 0x000fc400078ec0ff */
[----:B------:R-:W-:Y:S02]  /*6ae0*/  F2FP.SATFINITE.E4M3.F32.PACK_AB_MERGE_C R135, RZ, R135, RZ ;  /* 0x00000087ff87723e */ /* 0x000fe400048070ff */
[----:B------:R-:W-:Y:S02]  /*6af0*/  F2FP.SATFINITE.E4M3.F32.PACK_AB_MERGE_C R3, RZ, R182, RZ ;  /* 0x000000b6ff03723e */ /* 0x000fe400048070ff */
[----:B------:R-:W-:Y:S02]  /*6b00*/  F2FP.SATFINITE.E4M3.F32.PACK_AB_MERGE_C R180, RZ, R180, RZ ;  /* 0x000000b4ffb4723e */ /* 0x000fe400048070ff */
[----:B------:R-:W-:Y:S01]  /*6b10*/  @P0 FMNMX R146, R146, |R184|, !PT ;  /* 0x400000b892920209 */ /* 0x000fe20007800000 */
[----:B------:R-:W-:Y:S01]  /*6b20*/  @P1 FMUL R184, R184, UR7 ;  /* 0x00000007b8b81c20 */ /* 0x000fe20008400000 */
[----:B------:R-:W-:Y:S02]  /*6b30*/  LOP3.LUT R100, R100, 0xffff, R135, 0xf8, !PT ;  /* 0x0000ffff64647812 */ /* 0x000fe400078ef887 */
[----:B------:R-:W-:-:S02]  /*6b40*/  LOP3.LUT R3, R3, 0xff, RZ, 0xc0, !PT ;  /* 0x000000ff03037812 */ /* 0x000fc400078ec0ff */
[----:B------:R-:W-:Y:S02]  /*6b50*/  SHF.L.U32 R180, R180, 0x8, RZ ;  /* 0x00000008b4b47819 */ /* 0x000fe400000006ff */
[----:B------:R-:W-:Y:S02]  /*6b60*/  F2FP.SATFINITE.E4M3.F32.PACK_AB_MERGE_C R186, RZ, R186, RZ ;  /* 0x000000baffba723e */ /* 0x000fe400048070ff */
[----:B------:R-:W-:Y:S02]  /*6b70*/  LOP3.LUT R104, R100, 0xff, RZ, 0xc0, !PT ;  /* 0x000000ff64687812 */ /* 0x000fe400078ec0ff */
[----:B------:R-:W-:Y:S02]  /*6b80*/  LOP3.LUT R180, R3, 0xffff, R180, 0xf8, !PT ;  /* 0x0000ffff03b47812 */ /* 0x000fe400078ef8b4 */
[----:B------:R-:W-:Y:S01]  /*6b90*/  @P0 FMNMX R146, R146, |R138|, !PT ;  /* 0x4000008a92920209 */ /* 0x000fe20007800000 */
[----:B------:R-:W-:Y:S01]  /*6ba0*/  @P1 FMUL R138, R138, UR7 ;  /* 0x000000078a8a1c20 */ /* 0x000fe20008400000 */
[----:B------:R-:W-:-:S02]  /*6bb0*/  LOP3.LUT R100, R187, 0xffff, R186, 0xf8, !PT ;  /* 0x0000ffffbb647812 */ /* 0x000fc400078ef8ba */
[----:B------:R-:W-:Y:S02]  /*6bc0*/  F2FP.SATFINITE.E4M3.F32.PACK_AB_MERGE_C R3, RZ, R184, RZ ;  /* 0x000000b8ff03723e */ /* 0x000fe400048070ff */
[----:B------:R-:W-:Y:S02]  /*6bd0*/  LOP3.LUT R100, R100, 0xff, RZ, 0xc0, !PT ;  /* 0x000000ff64647812 */ /* 0x000fe400078ec0ff */
[----:B------:R-:W-:Y:S02]  /*6be0*/  PRMT R3, R3, 0x7104, RZ ;  /* 0x0000710403037816 */ /* 0x000fe400000000ff */
[----:B------:R-:W-:Y:S02]  /*6bf0*/  F2FP.SATFINITE.E4M3.F32.PACK_AB_MERGE_C R138, RZ, R138, RZ ;  /* 0x0000008aff8a723e */ /* 0x000fe400048070ff */
[----:B------:R-:W-:Y:S02]  /*6c00*/  F2FP.SATFINITE.E4M3.F32.PACK_AB_MERGE_C R130, RZ, R130, RZ ;  /* 0x00000082ff82723e */ /* 0x000fe400048070ff */
[----:B------:R-:W-:-:S02]  /*6c10*/  LOP3.LUT R96, R101, 0xff000000, R96, 0xf8, !PT ;  /* 0xff00000065607812 */ /* 0x000fc400078ef860 */
[----:B------:R-:W-:Y:S02]  /*6c20*/  LOP3.LUT R101, R100, 0xff00, R3, 0xf8, !PT ;  /* 0x0000ff0064657812 */ /* 0x000fe400078ef803 */
[----:B------:R-:W-:Y:S02]  /*6c30*/  SHF.L.U32 R138, R138, 0x10, RZ ;  /* 0x000000108a8a7819 */ /* 0x000fe400000006ff */
[----:B------:R-:W-:Y:S02]  /*6c40*/  SHF.L.U32 R130, R130, 0x10, RZ ;  /* 0x0000001082827819 */ /* 0x000fe400000006ff */
[----:B------:R-:W-:Y:S02]  /*6c50*/  LOP3.LUT R138, R101, 0xff0000, R138, 0xf8, !PT ;  /* 0x00ff0000658a7812 */ /* 0x000fe400078ef88a */
[----:B------:R-:W-:Y:S01]  /*6c60*/  LOP3.LUT R130, R97, 0xff0000, R130, 0xf8, !PT ;  /* 0x00ff000061827812 */ /* 0x000fe200078ef882 */
[----:B------:R-:W0:Y:S01]  /*6c70*/  LDC.64 R100, c[0x0][0x258] ;  /* 0x00009600ff647b82 */ /* 0x000e220000000a00 */
[----:B------:R-:W-:-:S02]  /*6c80*/  F2FP.SATFINITE.E4M3.F32.PACK_AB_MERGE_C R97, RZ, R134, RZ ;  /* 0x00000086ff61723e */ /* 0x000fc400048070ff */
[----:B------:R-:W-:Y:S02]  /*6c90*/  F2FP.SATFINITE.E4M3.F32.PACK_AB_MERGE_C R3, RZ, R132, RZ ;  /* 0x00000084ff03723e */ /* 0x000fe400048070ff */
[----:B------:R-:W-:Y:S02]  /*6ca0*/  F2FP.SATFINITE.E4M3.F32.PACK_AB_MERGE_C R125, RZ, R125, RZ ;  /* 0x0000007dff7d723e */ /* 0x000fe400048070ff */
[----:B------:R-:W-:Y:S02]  /*6cb0*/  PRMT R97, R97, 0x7104, RZ ;  /* 0x0000710461617816 */ /* 0x000fe400000000ff */
[----:B------:R-:W-:Y:S02]  /*6cc0*/  SHF.L.U32 R3, R3, 0x10, RZ ;  /* 0x0000001003037819 */ /* 0x000fe400000006ff */
[----:B------:R-:W-:Y:S02]  /*6cd0*/  LOP3.LUT R125, R125, 0xffff, RZ, 0xc0, !PT ;  /* 0x0000ffff7d7d7812 */ /* 0x000fe400078ec0ff */
[----:B------:R-:W-:-:S02]  /*6ce0*/  LOP3.LUT R104, R104, 0xff00, R97, 0xf8, !PT ;  /* 0x0000ff0068687812 */ /* 0x000fc400078ef861 */
[----:B------:R-:W-:Y:S02]  /*6cf0*/  F2FP.SATFINITE.E4M3.F32.PACK_AB_MERGE_C R97, RZ, R136, RZ ;  /* 0x00000088ff61723e */ /* 0x000fe400048070ff */
[----:B------:R-:W-:Y:S02]  /*6d00*/  F2FP.SATFINITE.E4M3.F32.PACK_AB_MERGE_C R121, RZ, R121, RZ ;  /* 0x00000079ff79723e */ /* 0x000fe400048070ff */
[----:B------:R-:W-:Y:S02]  /*6d10*/  LOP3.LUT R158, R158, 0xff0000, R3, 0xf8, !PT ;  /* 0x00ff00009e9e7812 */ /* 0x000fe400078ef803 */
[----:B------:R-:W-:Y:S02]  /*6d20*/  F2FP.SATFINITE.E4M3.F32.PACK_AB_MERGE_C R133, RZ, R133, RZ ;  /* 0x00000085ff85723e */ /* 0x000fe400048070ff */
[----:B------:R-:W-:Y:S02]  /*6d30*/  F2FP.SATFINITE.E4M3.F32.PACK_AB_MERGE_C R3, RZ, R127, RZ ;  /* 0x0000007fff03723e */ /* 0x000fe400048070ff */
[----:B------:R-:W-:-:S02]  /*6d40*/  F2FP.SATFINITE.E4M3.F32.PACK_AB_MERGE_C R131, RZ, R131, RZ ;  /* 0x00000083ff83723e */ /* 0x000fc400048070ff */
[----:B------:R-:W-:Y:S02]  /*6d50*/  SHF.L.U32 R125, R125, 0x18, RZ ;  /* 0x000000187d7d7819 */ /* 0x000fe400000006ff */
[----:B------:R-:W-:Y:S02]  /*6d60*/  SHF.L.U32 R97, R97, 0x10, RZ ;  /* 0x0000001061617819 */ /* 0x000fe400000006ff */
[----:B------:R-:W-:Y:S01]  /*6d70*/  @P0 FMNMX R146, R146, |R99|, !PT ;  /* 0x4000006392920209 */ /* 0x000fe20007800000 */
[----:B------:R-:W-:Y:S01]  /*6d80*/  @P1 FMUL R99, R99, UR7 ;  /* 0x0000000763631c20 */ /* 0x000fe20008400000 */
[----:B------:R-:W-:Y:S02]  /*6d90*/  LOP3.LUT R121, R121, 0xffff, RZ, 0xc0, !PT ;  /* 0x0000ffff79797812 */ /* 0x000fe400078ec0ff */
[----:B------:R-:W-:Y:S02]  /*6da0*/  SHF.L.U32 R133, R133, 0x10, RZ ;  /* 0x0000001085857819 */ /* 0x000fe400000006ff */
[----:B------:R-:W-:-:S02]  /*6db0*/  LOP3.LUT R3, R3, 0xffff, RZ, 0xc0, !PT ;  /* 0x0000ffff03037812 */ /* 0x000fc400078ec0ff */
[----:B------:R-:W-:Y:S02]  /*6dc0*/  LOP3.LUT R131, R131, 0xffff, RZ, 0xc0, !PT ;  /* 0x0000ffff83837812 */ /* 0x000fe400078ec0ff */
[----:B------:R-:W-:Y:S02]  /*6dd0*/  LOP3.LUT R181, R118, R125, RZ, 0xfc, !PT ;  /* 0x0000007d76b57212 */ /* 0x000fe400078efcff */
[----:B------:R-:W-:Y:S02]  /*6de0*/  F2FP.SATFINITE.E4M3.F32.PACK_AB_MERGE_C R129, RZ, R129, RZ ;  /* 0x00000081ff81723e */ /* 0x000fe400048070ff */
[----:B------:R-:W-:Y:S02]  /*6df0*/  LOP3.LUT R180, R180, 0xff0000, R97, 0xf8, !PT ;  /* 0x00ff0000b4b47812 */ /* 0x000fe400078ef861 */
[----:B------:R-:W-:Y:S01]  /*6e00*/  MOV R125, UR4 ;  /* 0x00000004007d7c02 */ /* 0x000fe20008000f00 */
[----:B------:R-:W-:Y:S01]  /*6e10*/  ULDC UR4, c[0x0][0x210] ;  /* 0x0000840000047ab9 */ /* 0x000fe20000000800 */
[----:B------:R-:W-:-:S02]  /*6e20*/  SHF.L.U32 R121, R121, 0x18, RZ ;  /* 0x0000001879797819 */ /* 0x000fc400000006ff */
[----:B------:R-:W-:Y:S01]  /*6e30*/  F2FP.SATFINITE.E4M3.F32.PACK_AB_MERGE_C R97, RZ, R137, RZ ;  /* 0x00000089ff61723e */ /* 0x000fe200048070ff */
[----:B------:R0:W-:Y:S01]  /*6e40*/  @!P3 STG.E desc[UR8][R102.64], R125 ;  /* 0x0000007d6600b986 */ /* 0x0001e2000c101908 */
[----:B------:R-:W-:Y:S02]  /*6e50*/  LOP3.LUT R104, R104, 0xff0000, R133, 0xf8, !PT ;  /* 0x00ff000068687812 */ /* 0x000fe400078ef885 */
[----:B------:R-:W-:Y:S02]  /*6e60*/  F2FP.SATFINITE.E4M3.F32.PACK_AB_MERGE_C R99, RZ, R99, RZ ;  /* 0x00000063ff63723e */ /* 0x000fe400048070ff */
[----:B------:R-:W-:Y:S02]  /*6e70*/  SHF.L.U32 R3, R3, 0x18, RZ ;  /* 0x0000001803037819 */ /* 0x000fe400000006ff */
[----:B------:R-:W-:Y:S02]  /*6e80*/  SHF.L.U32 R131, R131, 0x18, RZ ;  /* 0x0000001883837819 */ /* 0x000fe400000006ff */
[----:B------:R-:W-:-:S02]  /*6e90*/  IADD3 R105, R0, 0x100, RZ ;  /* 0x0000010000697810 */ /* 0x000fc40007ffe0ff */
[----:B------:R-:W-:Y:S01]  /*6ea0*/  LOP3.LUT R129, R129, 0xffff, RZ, 0xc0, !PT ;  /* 0x0000ffff81817812 */ /* 0x000fe200078ec0ff */
[C-C-:B0-----:R-:W-:Y:S01]  /*6eb0*/  IMAD.WIDE.U32 R102, R0.reuse, 0x8, R100.reuse ;  /* 0x0000000800667825 */ /* 0x141fe200078e0064 */
[C---:B------:R-:W-:Y:S02]  /*6ec0*/  IADD3 R107, R0.reuse, 0x200, RZ ;  /* 0x00000200006b7810 */ /* 0x040fe40007ffe0ff */
[----:B------:R-:W-:Y:S02]  /*6ed0*/  IADD3 R109, R0, 0x300, RZ ;  /* 0x00000300006d7810 */ /* 0x000fe40007ffe0ff */
[----:B------:R-:W-:Y:S01]  /*6ee0*/  LOP3.LUT R179, R106, R121, RZ, 0xfc, !PT ;  /* 0x000000796ab37212 */ /* 0x000fe200078efcff */
[--C-:B------:R-:W-:Y:S01]  /*6ef0*/  IMAD.WIDE.U32 R106, R107, 0x8, R100.reuse ;  /* 0x000000086b6a7825 */ /* 0x100fe200078e0064 */
[----:B------:R-:W-:Y:S01]  /*6f00*/  LOP3.LUT R97, R97, 0xffff, RZ, 0xc0, !PT ;  /* 0x0000ffff61617812 */ /* 0x000fe200078ec0ff */
[----:B------:R1:W-:Y:S01]  /*6f10*/  STG.E.64 desc[UR8][R102.64], R164 ;  /* 0x000000a466007986 */ /* 0x0003e2000c101b08 */
[----:B------:R-:W-:Y:S01]  /*6f20*/  IADD3 R111, R0, 0x400, RZ ;  /* 0x00000400006f7810 */ /* 0x000fe20007ffe0ff */
[----:B------:R-:W-:Y:S01]  /*6f30*/  IMAD.WIDE.U32 R108, R109, 0x8, R100 ;  /* 0x000000086d6c7825 */ /* 0x000fe200078e0064 */
[----:B------:R-:W-:-:S02]  /*6f40*/  LOP3.LUT R99, R99, 0xffff, RZ, 0xc0, !PT ;  /* 0x0000ffff63637812 */ /* 0x000fc400078ec0ff */
[----:B------:R-:W-:Y:S01]  /*6f50*/  LOP3.LUT R184, R158, 0xff000000, R3, 0xf8, !PT ;  /* 0xff0000009eb87812 */ /* 0x000fe200078ef803 */
[--C-:B------:R-:W-:Y:S01]  /*6f60*/  IMAD.WIDE.U32 R110, R111, 0x8, R100.reuse ;  /* 0x000000086f6e7825 */ /* 0x100fe200078e0064 */
[----:B------:R-:W-:Y:S02]  /*6f70*/  LOP3.LUT R185, R104, R131, RZ, 0xfc, !PT ;  /* 0x0000008368b97212 */ /* 0x000fe400078efcff */
[C---:B------:R-:W-:Y:S01]  /*6f80*/  IADD3 R113, R0.reuse, 0x500, RZ ;  /* 0x0000050000717810 */ /* 0x040fe20007ffe0ff */
[--C-:B------:R-:W-:Y:S01]  /*6f90*/  IMAD.WIDE.U32 R104, R105, 0x8, R100.reuse ;  /* 0x0000000869687825 */ /* 0x100fe200078e0064 */
[C---:B------:R-:W-:Y:S02]  /*6fa0*/  IADD3 R115, R0.reuse, 0x600, RZ ;  /* 0x0000060000737810 */ /* 0x040fe40007ffe0ff */
[C---:B------:R-:W-:Y:S01]  /*6fb0*/  IADD3 R117, R0.reuse, 0x700, RZ ;  /* 0x0000070000757810 */ /* 0x040fe20007ffe0ff */
[--C-:B------:R-:W-:Y:S01]  /*6fc0*/  IMAD.WIDE.U32 R112, R113, 0x8, R100.reuse ;  /* 0x0000000871707825 */ /* 0x100fe200078e0064 */
[C---:B------:R-:W-:Y:S01]  /*6fd0*/  IADD3 R119, R0.reuse, 0x800, RZ ;  /* 0x0000080000777810 */ /* 0x040fe20007ffe0ff */
[----:B------:R1:W-:Y:S01]  /*6fe0*/  STG.E.64 desc[UR8][R104.64], R166 ;  /* 0x000000a668007986 */ /* 0x0003e2000c101b08 */
[C---:B------:R-:W-:Y:S01]  /*6ff0*/  IADD3 R121, R0.reuse, 0x900, RZ ;  /* 0x0000090000797810 */ /* 0x040fe20007ffe0ff */
[--C-:B------:R-:W-:Y:S01]  /*7000*/  IMAD.WIDE.U32 R114, R115, 0x8, R100.reuse ;  /* 0x0000000873727825 */ /* 0x100fe200078e0064 */
[C---:B------:R-:W-:Y:S01]  /*7010*/  IADD3 R123, R0.reuse, 0xa00, RZ ;  /* 0x00000a00007b7810 */ /* 0x040fe20007ffe0ff */
[----:B------:R1:W-:Y:S01]  /*7020*/  STG.E.64 desc[UR8][R106.64], R168 ;  /* 0x000000a86a007986 */ /* 0x0003e2000c101b08 */
[----:B------:R-:W-:Y:S01]  /*7030*/  SHF.L.U32 R129, R129, 0x18, RZ ;  /* 0x0000001881817819 */ /* 0x000fe200000006ff */
[--C-:B------:R-:W-:Y:S01]  /*7040*/  IMAD.WIDE.U32 R116, R117, 0x8, R100.reuse ;  /* 0x0000000875747825 */ /* 0x100fe200078e0064 */
[----:B------:R-:W-:Y:S01]  /*7050*/  IADD3 R3, R0, 0xb00, RZ ;  /* 0x00000b0000037810 */ /* 0x000fe20007ffe0ff */
[----:B------:R1:W-:Y:S01]  /*7060*/  STG.E.64 desc[UR8][R108.64], R170 ;  /* 0x000000aa6c007986 */ /* 0x0003e2000c101b08 */
[----:B------:R-:W-:Y:S01]  /*7070*/  SHF.L.U32 R97, R97, 0x18, RZ ;  /* 0x0000001861617819 */ /* 0x000fe200000006ff */
[--C-:B------:R-:W-:Y:S01]  /*7080*/  IMAD.WIDE.U32 R118, R119, 0x8, R100.reuse ;  /* 0x0000000877767825 */ /* 0x100fe200078e0064 */
[----:B------:R-:W-:Y:S01]  /*7090*/  SHF.L.U32 R99, R99, 0x18, RZ ;  /* 0x0000001863637819 */ /* 0x000fe200000006ff */
[----:B------:R1:W-:Y:S01]  /*70a0*/  STG.E.64 desc[UR8][R110.64], R172 ;  /* 0x000000ac6e007986 */ /* 0x0003e2000c101b08 */
[----:B------:R-:W-:Y:S01]  /*70b0*/  LOP3.LUT R183, R130, R129, RZ, 0xfc, !PT ;  /* 0x0000008182b77212 */ /* 0x000fe200078efcff */
[----:B------:R-:W-:Y:S01]  /*70c0*/  IMAD.WIDE.U32 R120, R121, 0x8, R100 ;  /* 0x0000000879787825 */ /* 0x000fe200078e0064 */
[----:B------:R-:W-:Y:S01]  /*70d0*/  LOP3.LUT R186, R180, 0xff000000, R97, 0xf8, !PT ;  /* 0xff000000b4ba7812 */ /* 0x000fe200078ef861 */
[----:B------:R1:W-:Y:S01]  /*70e0*/  STG.E.64 desc[UR8][R112.64], R174 ;  /* 0x000000ae70007986 */ /* 0x0003e2000c101b08 */
[----:B------:R-:W-:Y:S01]  /*70f0*/  LOP3.LUT R187, R138, R99, RZ, 0xfc, !PT ;  /* 0x000000638abb7212 */ /* 0x000fe200078efcff */
[--C-:B------:R-:W-:Y:S01]  /*7100*/  IMAD.WIDE.U32 R122, R123, 0x8, R100.reuse ;  /* 0x000000087b7a7825 */ /* 0x100fe200078e0064 */
[----:B------:R-:W-:Y:S01]  /*7110*/  MOV R97, R181 ;  /* 0x000000b500617202 */ /* 0x000fe20000000f00 */
[----:B------:R1:W-:Y:S01]  /*7120*/  STG.E.64 desc[UR8][R114.64], R176 ;  /* 0x000000b072007986 */ /* 0x0003e2000c101b08 */
[----:B------:R-:W-:Y:S01]  /*7130*/  MOV R99, R183 ;  /* 0x000000b700637202 */ /* 0x000fe20000000f00 */
[----:B------:R-:W-:Y:S01]  /*7140*/  IMAD.WIDE.U32 R100, R3, 0x8, R100 ;  /* 0x0000000803647825 */ /* 0x000fe200078e0064 */
[----:B------:R-:W-:-:S02]  /*7150*/  MOV R3, R179 ;  /* 0x000000b300037202 */ /* 0x000fc40000000f00 */
[----:B------:R-:W-:Y:S01]  /*7160*/  IADD3 R159, R159, UR4, RZ ;  /* 0x000000049f9f7c10 */ /* 0x000fe2000fffe0ff */
[----:B------:R-:W-:Y:S01]  /*7170*/  ULDC UR4, c[0x0][0x218] ;  /* 0x0000860000047ab9 */ /* 0x000fe20000000800 */
[----:B------:R-:W-:Y:S01]  /*7180*/  LOP3.LUT P2, RZ, R140, 0xff, RZ, 0xc0, !PT ;  /* 0x000000ff8cff7812 */ /* 0x000fe2000784c0ff */
[----:B------:R1:W-:Y:S01]  /*7190*/  STG.E.64 desc[UR8][R116.64], R2 ;  /* 0x0000000274007986 */ /* 0x0003e2000c101b08 */
[----:B------:R-:W-:Y:S02]  /*71a0*/  ISETP.GE.AND P0, PT, R159, UR4, PT ;  /* 0x000000049f007c0c */ /* 0x000fe4000bf06270 */
[----:B------:R-:W-:Y:S01]  /*71b0*/  SEL R140, RZ, 0x1, P2 ;  /* 0x00000001ff8c7807 */ /* 0x000fe20001000000 */
[----:B------:R1:W-:Y:S04]  /*71c0*/  STG.E.64 desc[UR8][R118.64], R96 ;  /* 0x0000006076007986 */ /* 0x0003e8000c101b08 */
[----:B------:R1:W-:Y:S04]  /*71d0*/  STG.E.64 desc[UR8][R120.64], R98 ;  /* 0x0000006278007986 */ /* 0x0003e8000c101b08 */
[----:B------:R1:W-:Y:S04]  /*71e0*/  STG.E.64 desc[UR8][R122.64], R184 ;  /* 0x000000b87a007986 */ /* 0x0003e8000c101b08 */
[----:B------:R1:W-:Y:S01]  /*71f0*/  STG.E.64 desc[UR8][R100.64], R186 ;  /* 0x000000ba64007986 */ /* 0x0003e2000c101b08 */
[----:B------:R-:W-:Y:S05]  /*7200*/  @!P0 BRA `(.L_x_12423) ;  /* 0xffffff9000588947 */ /* 0x000fea000383ffff */
.L_x_12410:
        /* <DEDUP_REMOVED lines=15> */
.L_x_12448:
        /* <DEDUP_REMOVED lines=28> */
.L_x_12451:
[----:B-1----:R-:W-:-:S07]  /*74c0*/  FMNMX R5, R3, R2, !PT ;  /* 0x0000000203057209 */ /* 0x002fce0007800000 */
.L_x_12427:
[----:B------:R-:W-:Y:S05]  /*74d0*/  BSYNC B0 ;  /* 0x0000000000007941 */ /* 0x000fea0003800000 */
.L_x_12426:
[----:B------:R-:W-:Y:S01]  /*74e0*/  ISETP.NE.AND P0, PT, R150, RZ, PT ;  /* 0x000000ff9600720c */ /* 0x000fe20003f05270 */
[----:B------:R-:W-:-:S12]  /*74f0*/  BSSY B0, `(.L_x_12424) ;  /* 0x0000004000007945 */ /* 0x000fd80003800000 */
[----:B------:R-:W-:Y:S05]  /*7500*/  @P0 BRA `(.L_x_12429) ;  /* 0x0000000000080947 */ /* 0x000fea0003800000 */
[----:B0-----:R-:W0:Y:S02]  /*7510*/  LDC.64 R2, c[0x0][0x288] ;  /* 0x0000a200ff027b82 */ /* 0x001e240000000a00 */
[----:B0-----:R1:W-:Y:S02]  /*7520*/  REDG.E.MAX.S32.STRONG.GPU desc[UR8][R2.64], R5 ;  /* 0x000000050200798e */ /* 0x0013e4000d10e388 */
.L_x_12429:
[----:B------:R-:W-:Y:S05]  /*7530*/  BSYNC B0 ;  /* 0x0000000000007941 */ /* 0x000fea0003800000 */
.L_x_12424:
        /* <DEDUP_REMOVED lines=14> */
[----:B01----:R-:W-:Y:S05]  /*7620*/  CALL.REL.NOINC `($__internal_196_$__cuda_sm20_rcp_rn_f32_slowpath) ;  /* 0x0000001400147944 */ /* 0x003fea0003c00000 */
[----:B------:R-:W-:Y:S01]  /*7630*/  MOV R5, R0 ;  /* 0x0000000000057202 */ /* 0x000fe20000000f00 */
[----:B------:R-:W-:Y:S06]  /*7640*/  BRA `(.L_x_12431) ;  /* 0x0000000000147947 */ /* 0x000fec0003800000 */
.L_x_12430:
[----:B-1----:R-:W1:Y:S01]  /*7650*/  MUFU.RCP R5, UR7 ;  /* 0x0000000700057d08 */ /* 0x002e620008001000 */
[----:B------:R-:W-:-:S05]  /*7660*/  MOV R0, UR7 ;  /* 0x0000000700007c02 */ /* 0x000fca0008000f00 */
[----:B-1----:R-:W-:-:S04]  /*7670*/  FFMA R0, R5, R0, -1 ;  /* 0xbf80000005007423 */ /* 0x002fc80000000000 */
[----:B------:R-:W-:-:S04]  /*7680*/  FADD.FTZ R0, -R0, -RZ ;  /* 0x800000ff00007221 */ /* 0x000fc80000010100 */
[----:B------:R-:W-:-:S07]  /*7690*/  FFMA R5, R5, R0, R5 ;  /* 0x0000000005057223 */ /* 0x000fce0000000005 */
.L_x_12431:
[----:B0-----:R-:W0:Y:S02]  /*76a0*/  LDC.64 R2, c[0x0][0x280] ;  /* 0x0000a000ff027b82 */ /* 0x001e240000000a00 */
[----:B0-----:R-:W-:Y:S01]  /*76b0*/  STG.E desc[UR8][R2.64], R5 ;  /* 0x0000000502007986 */ /* 0x001fe2000c101908 */
[----:B------:R-:W-:Y:S05]  /*76c0*/  EXIT ;  /* 0x000000000000794d */ /* 0x000fea0003800000 */
.L_x_12411:
[----:B------:R-:W-:Y:S01]  /*76d0*/  HFMA2.MMA R194, -RZ, RZ, 0, 5.9604644775390625e-08 ;  /* 0x00000001ffc27435 */ /* 0x000fe200000001ff */
[----:B------:R-:W-:Y:S02]  /*76e0*/  MOV R192, R0 ;  /* 0x0000000000c07202 */ /* 0x000fe40000000f00 */
[----:B------:R-:W-:Y:S02]  /*76f0*/  MOV R196, 0x1f ;  /* 0x0000001f00c47802 */ /* 0x000fe40000000f00 */
[----:B------:R-:W-:-:S07]  /*7700*/  MOV R100, 0xffffffff ;  /* 0xffffffff00647802 */ /* 0x000fce0000000f00 */
[----:B-----5:R-:W-:Y:S05]  /*7710*/  WARPSYNC.COLLECTIVE R100, `(.L_x_12432) ;  /* 0x0000000064087348 */ /* 0x020fea0003c00000 */
[----:B------:R0:W1:Y:S02]  /*7720*/  SHFL.BFLY P0, R101, R192, R194, R196 ;  /* 0x0c0000c2c0657389 */ /* 0x00006400000000c4 */
[----:B01---5:R-:W-:Y:S01]  /*7730*/  ENDCOLLECTIVE ;  /* 0x000000000000791b */ /* 0x023fe20003800000 */
.L_x_12432:
[----:B------:R-:W-:Y:S01]  /*7740*/  HFMA2.MMA R194, -RZ, RZ, 0, 1.1920928955078125e-07 ;  /* 0x00000002ffc27435 */ /* 0x000fe200000001ff */
[----:B------:R-:W-:-:S05]  /*7750*/  MOV R3, R101 ;  /* 0x0000006500037202 */ /* 0x000fca0000000f00 */
[----:B------:R-:W-:-:S05]  /*7760*/  FADD R3, R0, R3 ;  /* 0x0000000300037221 */ /* 0x000fca0000000000 */
[----:B------:R-:W-:-:S07]  /*7770*/  MOV R192, R3 ;  /* 0x0000000300c07202 */ /* 0x000fce0000000f00 */
[----:B------:R-:W-:Y:S05]  /*7780*/  WARPSYNC.COLLECTIVE R100, `(.L_x_12433) ;  /* 0x0000000064087348 */ /* 0x000fea0003c00000 */
[----:B------:R0:W1:Y:S02]  /*7790*/  SHFL.BFLY P0, R101, R192, R194, R196 ;  /* 0x0c0000c2c0657389 */ /* 0x00006400000000c4 */
[----:B01----:R-:W-:Y:S01]  /*77a0*/  ENDCOLLECTIVE ;  /* 0x000000000000791b */ /* 0x003fe20003800000 */
.L_x_12433:
[----:B------:R-:W-:Y:S01]  /*77b0*/  HFMA2.MMA R194, -RZ, RZ, 0, 2.384185791015625e-07 ;  /* 0x00000004ffc27435 */ /* 0x000fe200000001ff */
[----:B------:R-:W-:-:S05]  /*77c0*/  MOV R2, R101 ;  /* 0x0000006500027202 */ /* 0x000fca0000000f00 */
[----:B------:R-:W-:-:S05]  /*77d0*/  FADD R96, R3, R2 ;  /* 0x0000000203607221 */ /* 0x000fca0000000000 */
[----:B------:R-:W-:-:S07]  /*77e0*/  MOV R192, R96 ;  /* 0x0000006000c07202 */ /* 0x000fce0000000f00 */
[----:B------:R-:W-:Y:S05]  /*77f0*/  WARPSYNC.COLLECTIVE R100, `(.L_x_12434) ;  /* 0x0000000064087348 */ /* 0x000fea0003c00000 */
[----:B------:R0:W1:Y:S02]  /*7800*/  SHFL.BFLY P0, R101, R192, R194, R196 ;  /* 0x0c0000c2c0657389 */ /* 0x00006400000000c4 */
[----:B01----:R-:W-:Y:S01]  /*7810*/  ENDCOLLECTIVE ;  /* 0x000000000000791b */ /* 0x003fe20003800000 */
.L_x_12434:
[----:B------:R-:W-:Y:S01]  /*7820*/  HFMA2.MMA R194, -RZ, RZ, 0, 4.76837158203125e-07 ;  /* 0x00000008ffc27435 */ /* 0x000fe200000001ff */
[----:B------:R-:W-:-:S05]  /*7830*/  MOV R99, R101 ;  /* 0x0000006500637202 */ /* 0x000fca0000000f00 */
[----:B------:R-:W-:-:S05]  /*7840*/  FADD R99, R96, R99 ;  /* 0x0000006360637221 */ /* 0x000fca0000000000 */
[----:B------:R-:W-:-:S07]  /*7850*/  MOV R192, R99 ;  /* 0x0000006300c07202 */ /* 0x000fce0000000f00 */
[----:B------:R-:W-:Y:S05]  /*7860*/  WARPSYNC.COLLECTIVE R100, `(.L_x_12435) ;  /* 0x0000000064087348 */ /* 0x000fea0003c00000 */
[----:B------:R0:W1:Y:S02]  /*7870*/  SHFL.BFLY P0, R101, R192, R194, R196 ;  /* 0x0c0000c2c0657389 */ /* 0x00006400000000c4 */
[----:B01----:R-:W-:Y:S01]  /*7880*/  ENDCOLLECTIVE ;  /* 0x000000000000791b */ /* 0x003fe20003800000 */
.L_x_12435:
[----:B------:R-:W-:Y:S01]  /*7890*/  HFMA2.MMA R194, -RZ, RZ, 0, 9.5367431640625e-07 ;  /* 0x00000010ffc27435 */ /* 0x000fe200000001ff */
[----:B------:R-:W-:-:S05]  /*78a0*/  MOV R2, R101 ;  /* 0x0000006500027202 */ /* 0x000fca0000000f00 */
[----:B------:R-:W-:-:S05]  /*78b0*/  FADD R98, R99, R2 ;  /* 0x0000000263627221 */ /* 0x000fca0000000000 */
[----:B------:R-:W-:-:S07]  /*78c0*/  MOV R192, R98 ;  /* 0x0000006200c07202 */ /* 0x000fce0000000f00 */
[----:B------:R-:W-:Y:S05]  /*78d0*/  WARPSYNC.COLLECTIVE R100, `(.L_x_12436) ;  /* 0x0000000064087348 */ /* 0x000fea0003c00000 */
[----:B------:R0:W1:Y:S02]  /*78e0*/  SHFL.BFLY P0, R101, R192, R194, R196 ;  /* 0x0c0000c2c0657389 */ /* 0x00006400000000c4 */
[----:B01----:R-:W-:Y:S01]  /*78f0*/  ENDCOLLECTIVE ;  /* 0x000000000000791b */ /* 0x003fe20003800000 */
.L_x_12436:
        /* <DEDUP_REMOVED lines=199> */
.L_x_12437:
[----:B------:R-:W-:Y:S01]  /*8570*/  HFMA2.MMA R194, -RZ, RZ, 0, 1.1920928955078125e-07 ;  /* 0x00000002ffc27435 */ /* 0x000fe200000001ff */
[----:B------:R-:W-:-:S05]  /*8580*/  MOV R3, R101 ;  /* 0x0000006500037202 */ /* 0x000fca0000000f00 */
[----:B------:R-:W-:-:S05]  /*8590*/  FADD R3, R0, R3 ;  /* 0x0000000300037221 */ /* 0x000fca0000000000 */
[----:B------:R-:W-:-:S07]  /*85a0*/  MOV R192, R3 ;  /* 0x0000000300c07202 */ /* 0x000fce0000000f00 */
[----:B------:R-:W-:Y:S05]  /*85b0*/  WARPSYNC.COLLECTIVE R100, `(.L_x_12438) ;  /* 0x0000000064087348 */ /* 0x000fea0003c00000 */
[----:B------:R0:W1:Y:S02]  /*85c0*/  SHFL.BFLY P0, R101, R192, R194, R196 ;  /* 0x0c0000c2c0657389 */ /* 0x00006400000000c4 */
[----:B01----:R-:W-:Y:S01]  /*85d0*/  ENDCOLLECTIVE ;  /* 0x000000000000791b */ /* 0x003fe20003800000 */
.L_x_12438:
[----:B------:R-:W-:Y:S01]  /*85e0*/  HFMA2.MMA R194, -RZ, RZ, 0, 2.384185791015625e-07 ;  /* 0x00000004ffc27435 */ /* 0x000fe200000001ff */
[----:B------:R-:W-:-:S05]  /*85f0*/  MOV R96, R101 ;  /* 0x0000006500607202 */ /* 0x000fca0000000f00 */
[----:B------:R-:W-:-:S05]  /*8600*/  FADD R96, R3, R96 ;  /* 0x0000006003607221 */ /* 0x000fca0000000000 */
[----:B------:R-:W-:-:S07]  /*8610*/  MOV R192, R96 ;  /* 0x0000006000c07202 */ /* 0x000fce0000000f00 */
[----:B------:R-:W-:Y:S05]  /*8620*/  WARPSYNC.COLLECTIVE R100, `(.L_x_12439) ;  /* 0x0000000064087348 */ /* 0x000fea0003c00000 */
[----:B------:R0:W1:Y:S02]  /*8630*/  SHFL.BFLY P0, R101, R192, R194, R196 ;  /* 0x0c0000c2c0657389 */ /* 0x00006400000000c4 */
[----:B01----:R-:W-:Y:S01]  /*8640*/  ENDCOLLECTIVE ;  /* 0x000000000000791b */ /* 0x003fe20003800000 */
.L_x_12439:
[----:B------:R-:W-:Y:S01]  /*8650*/  HFMA2.MMA R194, -RZ, RZ, 0, 4.76837158203125e-07 ;  /* 0x00000008ffc27435 */ /* 0x000fe200000001ff */
[----:B------:R-:W-:-:S05]  /*8660*/  MOV R99, R101 ;  /* 0x0000006500637202 */ /* 0x000fca0000000f00 */
[----:B------:R-:W-:-:S05]  /*8670*/  FADD R99, R96, R99 ;  /* 0x0000006360637221 */ /* 0x000fca0000000000 */
[----:B------:R-:W-:-:S07]  /*8680*/  MOV R192, R99 ;  /* 0x0000006300c07202 */ /* 0x000fce0000000f00 */
[----:B------:R-:W-:Y:S05]  /*8690*/  WARPSYNC.COLLECTIVE R100, `(.L_x_12440) ;  /* 0x0000000064087348 */ /* 0x000fea0003c00000 */
[----:B------:R0:W1:Y:S02]  /*86a0*/  SHFL.BFLY P0, R101, R192, R194, R196 ;  /* 0x0c0000c2c0657389 */ /* 0x00006400000000c4 */
[----:B01----:R-:W-:Y:S01]  /*86b0*/  ENDCOLLECTIVE ;  /* 0x000000000000791b */ /* 0x003fe20003800000 */
.L_x_12440:
[----:B------:R-:W-:Y:S01]  /*86c0*/  HFMA2.MMA R194, -RZ, RZ, 0, 9.5367431640625e-07 ;  /* 0x00000010ffc27435 */ /* 0x000fe200000001ff */
[----:B------:R-:W-:-:S05]  /*86d0*/  MOV R98, R101 ;  /* 0x0000006500627202 */ /* 0x000fca0000000f00 */
[----:B------:R-:W-:-:S05]  /*86e0*/  FADD R98, R99, R98 ;  /* 0x0000006263627221 */ /* 0x000fca0000000000 */
[----:B------:R-:W-:-:S07]  /*86f0*/  MOV R192, R98 ;  /* 0x0000006200c07202 */ /* 0x000fce0000000f00 */
[----:B------:R-:W-:Y:S05]  /*8700*/  WARPSYNC.COLLECTIVE R100, `(.L_x_12441) ;  /* 0x0000000064087348 */ /* 0x000fea0003c00000 */
[----:B------:R0:W1:Y:S02]  /*8710*/  SHFL.BFLY P0, R101, R192, R194, R196 ;  /* 0x0c0000c2c0657389 */ /* 0x00006400000000c4 */
[----:B01----:R-:W-:Y:S01]  /*8720*/  ENDCOLLECTIVE ;  /* 0x000000000000791b */ /* 0x003fe20003800000 */
.L_x_12441:
[----:B------:R-:W-:Y:S05]  /*8730*/  BRA `(.L_x_12442) ;  /* 0xffffff9800207947 */ /* 0x000fea000383ffff */
.L_x_12425:
[----:B------:R-:W-:Y:S01]  /*8740*/  HFMA2.MMA R4, -RZ, RZ, 0, 9.5367431640625e-07 ;  /* 0x00000010ff047435 */ /* 0x000fe200000001ff */
[----:B------:R-:W-:Y:S02]  /*8750*/  MOV R9, R146 ;  /* 0x0000009200097202 */ /* 0x000fe40000000f00 */
[----:B------:R-:W-:Y:S02]  /*8760*/  MOV R11, 0x1f ;  /* 0x0000001f000b7802 */ /* 0x000fe40000000f00 */
[----:B-1----:R-:W-:-:S07]  /*8770*/  MOV R100, 0xffffffff ;  /* 0xffffffff00647802 */ /* 0x002fce0000000f00 */
[----:B------:R-:W-:Y:S05]  /*8780*/  WARPSYNC.COLLECTIVE R100, `(.L_x_12443) ;  /* 0x0000000064087348 */ /* 0x000fea0003c00000 */
[----:B------:R0:W1:Y:S02]  /*8790*/  SHFL.DOWN P0, R7, R9, R4, R11 ;  /* 0x0800000409077389 */ /* 0x000064000000000b */
[----:B01----:R-:W-:Y:S01]  /*87a0*/  ENDCOLLECTIVE ;  /* 0x000000000000791b */ /* 0x003fe20003800000 */
.L_x_12443:
[----:B------:R-:W-:Y:S01]  /*87b0*/  HFMA2.MMA R4, -RZ, RZ, 0, 4.76837158203125e-07 ;  /* 0x00000008ff047435 */ /* 0x000fe200000001ff */
[----:B------:R-:W-:-:S04]  /*87c0*/  MOV R3, R7 ;  /* 0x0000000700037202 */ /* 0x000fc80000000f00 */
[----:B------:R-:W-:-:S04]  /*87d0*/  FMNMX R3, R3, R146, !PT ;  /* 0x0000009203037209 */ /* 0x000fc80007800000 */
[----:B------:R-:W-:-:S07]  /*87e0*/  MOV R9, R3 ;  /* 0x0000000300097202 */ /* 0x000fce0000000f00 */
[----:B------:R-:W-:Y:S05]  /*87f0*/  WARPSYNC.COLLECTIVE R100, `(.L_x_12444) ;  /* 0x0000000064087348 */ /* 0x000fea0003c00000 */
[----:B------:R0:W1:Y:S02]  /*8800*/  SHFL.DOWN P0, R7, R9, R4, R11 ;  /* 0x0800000409077389 */ /* 0x000064000000000b */
[----:B01----:R-:W-:Y:S01]  /*8810*/  ENDCOLLECTIVE ;  /* 0x000000000000791b */ /* 0x003fe20003800000 */
.L_x_12444:
[----:B------:R-:W-:Y:S01]  /*8820*/  HFMA2.MMA R4, -RZ, RZ, 0, 2.384185791015625e-07 ;  /* 0x00000004ff047435 */ /* 0x000fe200000001ff */
[----:B------:R-:W-:-:S04]  /*8830*/  MOV R0, R7 ;  /* 0x0000000700007202 */ /* 0x000fc80000000f00 */
[----:B------:R-:W-:-:S04]  /*8840*/  FMNMX R0, R3, R0, !PT ;  /* 0x0000000003007209 */ /* 0x000fc80007800000 */
[----:B------:R-:W-:-:S07]  /*8850*/  MOV R9, R0 ;  /* 0x0000000000097202 */ /* 0x000fce0000000f00 */
[----:B------:R-:W-:Y:S05]  /*8860*/  WARPSYNC.COLLECTIVE R100, `(.L_x_12445) ;  /* 0x0000000064087348 */ /* 0x000fea0003c00000 */
[----:B------:R0:W1:Y:S02]  /*8870*/  SHFL.DOWN P0, R7, R9, R4, R11 ;  /* 0x0800000409077389 */ /* 0x000064000000000b */
[----:B01----:R-:W-:Y:S01]  /*8880*/  ENDCOLLECTIVE ;  /* 0x000000000000791b */ /* 0x003fe20003800000 */
.L_x_12445:
[----:B------:R-:W-:Y:S01]  /*8890*/  HFMA2.MMA R4, -RZ, RZ, 0, 1.1920928955078125e-07 ;  /* 0x00000002ff047435 */ /* 0x000fe200000001ff */
[----:B------:R-:W-:-:S04]  /*88a0*/  MOV R5, R7 ;  /* 0x0000000700057202 */ /* 0x000fc80000000f00 */
[----:B------:R-:W-:-:S04]  /*88b0*/  FMNMX R5, R0, R5, !PT ;  /* 0x0000000500057209 */ /* 0x000fc80007800000 */
[----:B------:R-:W-:-:S07]  /*88c0*/  MOV R9, R5 ;  /* 0x0000000500097202 */ /* 0x000fce0000000f00 */
[----:B------:R-:W-:Y:S05]  /*88d0*/  WARPSYNC.COLLECTIVE R100, `(.L_x_12446) ;  /* 0x0000000064087348 */ /* 0x000fea0003c00000 */
[----:B------:R0:W1:Y:S02]  /*88e0*/  SHFL.DOWN P0, R7, R9, R4, R11 ;  /* 0x0800000409077389 */ /* 0x000064000000000b */
[----:B01----:R-:W-:Y:S01]  /*88f0*/  ENDCOLLECTIVE ;  /* 0x000000000000791b */ /* 0x003fe20003800000 */
.L_x_12446:
[----:B------:R-:W-:Y:S01]  /*8900*/  HFMA2.MMA R4, -RZ, RZ, 0, 5.9604644775390625e-08 ;  /* 0x00000001ff047435 */ /* 0x000fe200000001ff */
[----:B------:R-:W-:-:S04]  /*8910*/  MOV R2, R7 ;  /* 0x0000000700027202 */ /* 0x000fc80000000f00 */
[----:B------:R-:W-:-:S04]  /*8920*/  FMNMX R2, R5, R2, !PT ;  /* 0x0000000205027209 */ /* 0x000fc80007800000 */
[----:B------:R-:W-:-:S07]  /*8930*/  MOV R9, R2 ;  /* 0x0000000200097202 */ /* 0x000fce0000000f00 */
[----:B------:R-:W-:Y:S05]  /*8940*/  WARPSYNC.COLLECTIVE R100, `(.L_x_12447) ;  /* 0x0000000064087348 */ /* 0x000fea0003c00000 */
[----:B------:R0:W1:Y:S02]  /*8950*/  SHFL.DOWN P0, R7, R9, R4, R11 ;  /* 0x0800000409077389 */ /* 0x000064000000000b */
[----:B01----:R-:W-:Y:S01]  /*8960*/  ENDCOLLECTIVE ;  /* 0x000000000000791b */ /* 0x003fe20003800000 */
.L_x_12447:
[----:B------:R-:W-:Y:S05]  /*8970*/  BRA `(.L_x_12448) ;  /* 0xffffffe800607947 */ /* 0x000fea000383ffff */
.L_x_12428:
[----:B------:R-:W-:Y:S01]  /*8980*/  HFMA2.MMA R4, -RZ, RZ, 0, 1.1920928955078125e-07 ;  /* 0x00000002ff047435 */ /* 0x000fe200000001ff */
[----:B-1----:R-:W-:Y:S02]  /*8990*/  MOV R9, R0 ;  /* 0x0000000000097202 */ /* 0x002fe40000000f00 */
[----:B------:R-:W-:Y:S02]  /*89a0*/  MOV R11, 0x1f ;  /* 0x0000001f000b7802 */ /* 0x000fe40000000f00 */
[----:B------:R-:W-:-:S07]  /*89b0*/  MOV R100, 0xffffffff ;  /* 0xffffffff00647802 */ /* 0x000fce0000000f00 */
[----:B0-----:R-:W-:Y:S05]  /*89c0*/  WARPSYNC.COLLECTIVE R100, `(.L_x_12449) ;  /* 0x0000000064087348 */ /* 0x001fea0003c00000 */
[----:B------:R1:W2:Y:S02]  /*89d0*/  SHFL.DOWN P0, R7, R9, R4, R11 ;  /* 0x0800000409077389 */ /* 0x0002a4000000000b */
[----:B012---:R-:W-:Y:S01]  /*89e0*/  ENDCOLLECTIVE ;  /* 0x000000000000791b */ /* 0x007fe20003800000 */
.L_x_12449:
[----:B------:R-:W-:Y:S01]  /*89f0*/  HFMA2.MMA R4, -RZ, RZ, 0, 5.9604644775390625e-08 ;  /* 0x00000001ff047435 */ /* 0x000fe200000001ff */
[----:B------:R-:W-:-:S04]  /*8a00*/  MOV R3, R7 ;  /* 0x0000000700037202 */ /* 0x000fc80000000f00 */
[----:B------:R-:W-:-:S04]  /*8a10*/  FMNMX R3, R3, R0, !PT ;  /* 0x0000000003037209 */ /* 0x000fc80007800000 */
[----:B------:R-:W-:-:S07]  /*8a20*/  MOV R9, R3 ;  /* 0x0000000300097202 */ /* 0x000fce0000000f00 */
[----:B------:R-:W-:Y:S05]  /*8a30*/  WARPSYNC.COLLECTIVE R100, `(.L_x_12450) ;  /* 0x0000000064087348 */ /* 0x000fea0003c00000 */
[----:B------:R0:W1:Y:S02]  /*8a40*/  SHFL.DOWN P0, R7, R9, R4, R11 ;  /* 0x0800000409077389 */ /* 0x000064000000000b */
[----:B01----:R-:W-:Y:S01]  /*8a50*/  ENDCOLLECTIVE ;  /* 0x000000000000791b */ /* 0x003fe20003800000 */
.L_x_12450:
[----:B------:R-:W-:Y:S01]  /*8a60*/  MOV R2, R7 ;  /* 0x0000000700027202 */ /* 0x000fe20000000f00 */
[----:B------:R-:W-:Y:S06]  /*8a70*/  BRA `(.L_x_12451) ;  /* 0xffffffe800907947 */ /* 0x000fec000383ffff */
        .weak           $__internal_196_$__cuda_sm20_rcp_rn_f32_slowpath
        .type           $__internal_196_$__cuda_sm20_rcp_rn_f32_slowpath,@function
        .size           $__internal_196_$__cuda_sm20_rcp_rn_f32_slowpath,(.L_x_14532 - $__internal_196_$__cuda_sm20_rcp_rn_f32_slowpath)
$__internal_196_$__cuda_sm20_rcp_rn_f32_slowpath:
        /* <DEDUP_REMOVED lines=15> */
.L_x_12453:
        /* <DEDUP_REMOVED lines=33> */
.L_x_12455:
[----:B------:R0:W1:Y:S02]  /*8d80*/  MUFU.RCP R3, R0 ;  /* 0x0000000000037308 */ /* 0x0000640000001000 */
.L_x_12454:
[----:B------:R-:W-:Y:S05]  /*8d90*/  BSYNC B1 ;  /* 0x0000000000017941 */ /* 0x000fea0003800000 */
.L_x_12452:
[----:B01----:R-:W-:Y:S01]  /*8da0*/  MOV R0, R3 ;  /* 0x0000000300007202 */ /* 0x003fe20000000f00 */
[----:B------:R-:W-:Y:S01]  /*8db0*/  HFMA2.MMA R3, -RZ, RZ, 0, 0 ;  /* 0x00000000ff037435 */ /* 0x000fe200000001ff */
[----:B------:R-:W-:-:S05]  /*8dc0*/  MOV R2, R196 ;  /* 0x000000c400027202 */ /* 0x000fca0000000f00 */
[----:B------:R-:W-:Y:S05]  /*8dd0*/  RET.REL.NODEC R2 `(_ZN18transformer_engine13normalization19ln_fwd_tuned_kernelINS0_13Kernel_traitsI6__halfS3_13__nv_fp8_e4m3fjLj24576ELj2ELj1ELj4ELj16ENS0_18Kernel_traits_baseILj24576ES3_S3_S4_fjLj128EEEEEEEvNS0_19ForwardKernelParamsE) ;  /* 0xffffff7002887950 */ /* 0x000fea0003c3ffff */
.L_x_12456:
        /* <DEDUP_REMOVED lines=10> */
.L_x_14532:


//--------------------- .text._ZN18transformer_engine13normalization19ln_fwd_tuned_kernelINS0_13Kernel_traitsI6__halfS3_13__nv_fp8_e4m3fjLj20480ELj2ELj1ELj4ELj16ENS0_18Kernel_traits_baseILj20480ES3_S3_S4_fjLj128EEEEEEEvNS0_19ForwardKernelParamsE --------------------------
	.section	.text._ZN18transformer_engine13normalization19ln_fwd_tuned_kernelINS0_13Kernel_traitsI6__halfS3_13__nv_fp8_e4m3fjLj20480ELj2ELj1ELj4ELj16ENS0_18Kernel_traits_baseILj20480ES3_S3_S4_fjLj128EEEEEEEvNS0_19ForwardKernelParamsE,"ax",@progbits
	.align	128
        .global         _ZN18transformer_engine13normalization19ln_fwd_tuned_kernelINS0_13Kernel_traitsI6__halfS3_13__nv_fp8_e4m3fjLj20480ELj2ELj1ELj4ELj16ENS0_18Kernel_traits_baseILj20480ES3_S3_S4_fjLj128EEEEEEEvNS0_19ForwardKernelParamsE
        .type           _ZN18transformer_engine13normalization19ln_fwd_tuned_kernelINS0_13Kernel_traitsI6__halfS3_13__nv_fp8_e4m3fjLj20480ELj2ELj1ELj4ELj16ENS0_18Kernel_traits_baseILj20480ES3_S3_S4_fjLj128EEEEEEEvNS0_19ForwardKernelParamsE,@function
        .size           _ZN18transformer_engine13normalization19ln_fwd_tuned_kernelINS0_13Kernel_traitsI6__halfS3_13__nv_fp8_e4m3fjLj20480ELj2ELj1ELj4ELj16ENS0_18Kernel_traits_baseILj20480ES3_S3_S4_fjLj128EEEEEEEvNS0_19ForwardKernelParamsE,(.L_x_14533 - _ZN18transformer_engine13normalization19ln_fwd_tuned_kernelINS0_13Kernel_traitsI6__halfS3_13__nv_fp8_e4m3fjLj20480ELj2ELj1ELj4ELj16ENS0_18Kernel_traits_baseILj20480ES3_S3_S4_fjLj128EEEEEEEvNS0_19ForwardKernelParamsE)
        .other          _ZN18transformer_engine13normalization19ln_fwd_tuned_kernelINS0_13Kernel_traitsI6__halfS3_13__nv_fp8_e4m3fjLj20480ELj2ELj1ELj4ELj16ENS0_18Kernel_traits_baseILj20480ES3_S3_S4_fjLj128EEEEEEEvNS0_19ForwardKernelParamsE,@"STO_CUDA_ENTRY STV_DEFAULT"
_ZN18transformer_engine13normalization19ln_fwd_tuned_kernelINS0_13Kernel_traitsI6__halfS3_13__nv_fp8_e4m3fjLj20480ELj2ELj1ELj4ELj16ENS0_18Kernel_traits_baseILj20480ES3_S3_S4_fjLj128EEEEEEEvNS0_19ForwardKernelParamsE:
.text._ZN18transformer_engine13normalization19ln_fwd_tuned_kernelINS0_13Kernel_traitsI6__halfS3_13__nv_fp8_e4m3fjLj20480ELj2ELj1ELj4ELj16ENS0_18Kernel_traits_baseILj20480ES3_S3_S4_fjLj128EEEEEEEvNS0_19ForwardKernelParamsE:
        /* <DEDUP_REMOVED lines=49> */
.L_x_12470:
[----:B------:R-:W1:Y:S01]  /*0310*/  LDC.64 R108, c[0x0][0x220] ;  /* 0x00008800ff6c7b82 */ /* 0x000e620000000a00 */
[----:B0-2---:R-:W-:-:S04]  /*0320*/  SHF.L.U32 R3, R115, 0x7, RZ ;  /* 0x0000000773037819 */ /* 0x005fc800000006ff */
        /* <DEDUP_REMOVED lines=108> */
[----:B------:R-:W-:Y:S01]  /*09f0*/  HADD2.F32 R223, -RZ, R96.H1_H1 ;  /* 0x30000060ffdf7230 */ /* 0x000fe20000004100 */
[----:B------:R-:W-:Y:S01]  /*0a00*/  SHF.R.U32.HI R96, RZ, 0x5, R114 ;  /* 0x00000005ff607819 */ /* 0x000fe20000011672 */
        /* <DEDUP_REMOVED lines=269> */
.L_x_12489:
        /* <DEDUP_REMOVED lines=34> */
[----:B012--5:R-:W-:Y:S05]  /*1d00*/  CALL.REL.NOINC `($__internal_197_$__cuda_sm20_rcp_rn_f32_slowpath) ;  /* 0x0000005800807944 */ /* 0x027fea0003c00000 */
[----:B------:R-:W-:Y:S05]  /*1d10*/  BRA `(.L_x_12461) ;  /* 0x0000000000107947 */ /* 0x000fea0003800000 */
.L_x_12460:
[----:B------:R-:W3:Y:S02]  /*1d20*/  MUFU.RCP R3, R82 ;  /* 0x0000005200037308 */ /* 0x000ee40000001000 */
[----:B---3--:R-:W-:-:S04]  /*1d30*/  FFMA R0, R82, R3, -1 ;  /* 0xbf80000052007423 */ /* 0x008fc80000000003 */
[----:B------:R-:W-:-:S04]  /*1d40*/  FADD.FTZ R0, -R0, -RZ ;  /* 0x800000ff00007221 */ /* 0x000fc80000010100 */
[----:B------:R-:W-:-:S07]  /*1d50*/  FFMA R0, R3, R0, R3 ;  /* 0x0000000003007223 */ /* 0x000fce0000000003 */
.L_x_12461:
[----:B------:R-:W-:Y:S05]  /*1d60*/  BSYNC B0 ;  /* 0x0000000000007941 */ /* 0x000fea0003800000 */
.L_x_12459:
        /* <DEDUP_REMOVED lines=19> */
[----:B-----5:R-:W-:Y:S05]  /*1ea0*/  CALL.REL.NOINC `($__internal_197_$__cuda_sm20_rcp_rn_f32_slowpath) ;  /* 0x0000005800187944 */ /* 0x020fea0003c00000 */
[----:B------:R-:W-:Y:S05]  /*1eb0*/  BRA `(.L_x_12464) ;  /* 0x0000000000107947 */ /* 0x000fea0003800000 */
.L_x_12463:
[----:B------:R-:W0:Y:S02]  /*1ec0*/  MUFU.RCP R0, R2 ;  /* 0x0000000200007308 */ /* 0x000e240000001000 */
[----:B0-----:R-:W-:-:S04]  /*1ed0*/  FFMA R2, R2, R0, -1 ;  /* 0xbf80000002027423 */ /* 0x001fc80000000000 */
[----:B------:R-:W-:-:S04]  /*1ee0*/  FADD.FTZ R3, -R2, -RZ ;  /* 0x800000ff02037221 */ /* 0x000fc80000010100 */
[----:B------:R-:W-:-:S07]  /*1ef0*/  FFMA R0, R0, R3, R0 ;  /* 0x0000000300007223 */ /* 0x000fce0000000000 */
.L_x_12464:
[----:B------:R-:W-:Y:S05]  /*1f00*/  BSYNC B0 ;  /* 0x0000000000007941 */ /* 0x000fea0003800000 */
.L_x_12462:
        /* <DEDUP_REMOVED lines=9> */
[----:B------:R-:W-:-:S02]  /*1fa0*/  FFMA R82, R82, R80, R85 ;  /* 0x0000005052527223 */ /* 0x000fc40000000055 */
        /* <DEDUP_REMOVED lines=39> */
.L_x_12466:
[----:B------:R-:W2:Y:S04]  /*2220*/  LDG.E.STRONG.GPU R0, desc[UR4][R82.64] ;  /* 0x0000000452007981 */ /* 0x000ea8000c1ef900 */
[----:B--2---:R-:W-:Y:S01]  /*2230*/  CCTL.IVALL ;  /* 0x00000000ff00798f */ /* 0x004fe20002000000 */
[----:B------:R-:W-:Y:S05]  /*2240*/  YIELD ;  /* 0x0000000000007946 */ /* 0x000fea0003800000 */
[----:B------:R-:W-:-:S13]  /*2250*/  ISETP.NE.AND P1, PT, R0, R80, PT ;  /* 0x000000500000720c */ /* 0x000fda0003f25270 */
[----:B------:R-:W-:Y:S05]  /*2260*/  @P1 BRA `(.L_x_12466) ;  /* 0xfffffffc00ec1947 */ /* 0x000fea000383ffff */
.L_x_12465:
        /* <DEDUP_REMOVED lines=19> */
[----:B012--5:R-:W-:Y:S05]  /*23a0*/  CALL.REL.NOINC `($__internal_197_$__cuda_sm20_rcp_rn_f32_slowpath) ;  /* 0x0000005000d87944 */ /* 0x027fea0003c00000 */
[----:B------:R-:W-:Y:S05]  /*23b0*/  BRA `(.L_x_12469) ;  /* 0x0000000000107947 */ /* 0x000fea0003800000 */
.L_x_12468:
[----:B------:R-:W3:Y:S02]  /*23c0*/  MUFU.RCP R0, R84 ;  /* 0x0000005400007308 */ /* 0x000ee40000001000 */
[----:B---3--:R-:W-:-:S04]  /*23d0*/  FFMA R2, R84, R0, -1 ;  /* 0xbf80000054027423 */ /* 0x008fc80000000000 */
[----:B------:R-:W-:-:S04]  /*23e0*/  FADD.FTZ R3, -R2, -RZ ;  /* 0x800000ff02037221 */ /* 0x000fc80000010100 */
[----:B------:R-:W-:-:S07]  /*23f0*/  FFMA R0, R0, R3, R0 ;  /* 0x0000000300007223 */ /* 0x000fce0000000000 */
.L_x_12469:
[----:B------:R-:W-:Y:S05]  /*2400*/  BSYNC B0 ;  /* 0x0000000000007941 */ /* 0x000fea0003800000 */
.L_x_12467:
[----:B-1----:R-:W-:Y:S01]  /*2410*/  FADD R2, -R104, R80 ;  /* 0x0000005068027221 */ /* 0x002fe20000000100 */
[----:B0-2---:R-:W-:Y:S01]  /*2420*/  FADD R81, R106, R81 ;  /* 0x000000516a517221 */ /* 0x005fe20000000000 */
[----:B------:R-:W0:Y:S01]  /*2430*/  LDC R3, c[0x0][0x268] ;  /* 0x00009a00ff037b82 */ /* 0x000e220000000800 */
[----:B------:R-:W-:Y:S01]  /*2440*/  ISETP.NE.AND P2, PT, R120, RZ, PT ;  /* 0x000000ff7800720c */ /* 0x000fe20003f45270 */
[----:B------:R-:W-:Y:S01]  /*2450*/  FMUL R2, R2, R2 ;  /* 0x0000000202027220 */ /* 0x000fe20000400000 */
[--C-:B-----5:R-:W-:Y:S01]  /*2460*/  HADD2.F32 R102, -RZ, R141.reuse.H1_H1 ;  /* 0x3000008dff667230 */ /* 0x120fe20000004100 */
[----:B------:R-:W-:Y:S01]  /*2470*/  ULDC.64 UR8, c[0x0][0x288] ;  /* 0x0000a20000087ab9 */ /* 0x000fe20000000a00 */
[----:B------:R-:W-:Y:S02]  /*2480*/  HADD2.F32 R96, -RZ, R40.H1_H1 ;  /* 0x30000028ff607230 */ /* 0x000fe40000004100 */
[----:B------:R-:W-:Y:S01]  /*2490*/  FMUL R2, R2, R83 ;  /* 0x0000005302027220 */ /* 0x000fe20000400000 */
[----:B------:R-:W-:Y:S01]  /*24a0*/  HADD2.F32 R98, -RZ, R141.H0_H0 ;  /* 0x2000008dff627230 */ /* 0x000fe20000004100 */
[----:B------:R-:W-:Y:S01]  /*24b0*/  ISETP.NE.AND P1, PT, RZ, UR6, PT ;  /* 0x00000006ff007c0c */ /* 0x000fe2000bf25270 */
[----:B------:R-:W-:-:S02]  /*24c0*/  HADD2.F32 R100, -RZ, R41.H0_H0 ;  /* 0x20000029ff647230 */ /* 0x000fc40000004100 */
[----:B------:R-:W-:Y:S01]  /*24d0*/  FMUL R2, R82, R2 ;  /* 0x0000000252027220 */ /* 0x000fe20000400000 */
[----:B------:R-:W-:Y:S01]  /*24e0*/  HADD2.F32 R106, -RZ, R43.H0_H0 ;  /* 0x2000002bff6a7230 */ /* 0x000fe20000004100 */
[----:B------:R-:W-:Y:S01]  /*24f0*/  LOP3.LUT R145, R145, 0xffffff00, RZ, 0xc0, !PT ;  /* 0xffffff0091917812 */ /* 0x000fe200078ec0ff */
[----:B------:R-:W-:Y:S02]  /*2500*/  HADD2.F32 R136, -RZ, R39.H1_H1 ;  /* 0x30000027ff887230 */ /* 0x000fe40000004100 */
[----:B------:R-:W-:Y:S01]  /*2510*/  FFMA R81, R2, R0, R81 ;  /* 0x0000000002517223 */ /* 0x000fe20000000051 */
[----:B------:R-:W-:Y:S01]  /*2520*/  FMUL R2, R82, R104 ;  /* 0x0000006852027220 */ /* 0x000fe20000400000 */
[----:B------:R-:W-:Y:S02]  /*2530*/  HADD2.F32 R82, -RZ, R140.H0_H0 ;  /* 0x2000008cff527230 */ /* 0x000fe40000004100 */
[----:B------:R-:W-:Y:S01]  /*2540*/  @P2 FADD R102, R102, 1 ;  /* 0x3f80000066662421 */ /* 0x000fe20000000000 */
[----:B------:R-:W-:Y:S01]  /*2550*/  HADD2.F32 R104, -RZ, R41.H1_H1 ;  /* 0x30000029ff687230 */ /* 0x000fe20000004100 */
[----:B------:R-:W0:Y:S01]  /*2560*/  SHFL.IDX PT, R84, R81, RZ, 0x1f ;  /* 0x00001fff51547589 */ /* 0x000e2200000e0000 */
[----:B------:R-:W-:Y:S01]  /*2570*/  FFMA R83, R83, R80, R2 ;  /* 0x0000005053537223 */ /* 0x000fe20000000002 */
[----:B------:R-:W-:-:S02]  /*2580*/  HADD2.F32 R80, -RZ, R40.H0_H0 ;  /* 0x20000028ff507230 */ /* 0x000fc40000004100 */
[----:B------:R-:W-:Y:S01]  /*2590*/  @P2 FADD R82, R82, 1 ;  /* 0x3f80000052522421 */ /* 0x000fe20000000000 */
[----:B------:R-:W-:Y:S01]  /*25a0*/  @P2 FADD R98, R98, 1 ;  /* 0x3f80000062622421 */ /* 0x000fe20000000000 */
[----:B------:R-:W-:Y:S01]  /*25b0*/  FMUL R2, R83, R0 ;  /* 0x0000000053027220 */ /* 0x000fe20000400000 */
[--C-:B------:R-:W-:Y:S01]  /*25c0*/  HADD2.F32 R138, -RZ, R73.reuse.H0_H0 ;  /* 0x20000049ff8a7230 */ /* 0x100fe20000004100 */
[----:B------:R-:W-:Y:S01]  /*25d0*/  LOP3.LUT R139, R139, 0xffffff00, RZ, 0xc0, !PT ;  /* 0xffffff008b8b7812 */ /* 0x000fe200078ec0ff */
[----:B------:R-:W-:Y:S01]  /*25e0*/  HADD2.F32 R146, -RZ, R73.H1_H1 ;  /* 0x30000049ff927230 */ /* 0x000fe20000004100 */
[----:B------:R-:W-:Y:S01]  /*25f0*/  LOP3.LUT R137, R137, 0xffffff00, RZ, 0xc0, !PT ;  /* 0xffffff0089897812 */ /* 0x000fe200078ec0ff */
[--C-:B------:R-:W-:Y:S01]  /*2600*/  HADD2.F32 R144, -RZ, R33.reuse.H0_H0 ;  /* 0x20000021ff907230 */ /* 0x100fe20000004100 */
[----:B------:R-:W1:Y:S01]  /*2610*/  SHFL.IDX PT, R2, R2, RZ, 0x1f ;  /* 0x00001fff02027589 */ /* 0x000e6200000e0000 */
[----:B------:R-:W-:Y:S01]  /*2620*/  @P2 FADD R138, R138, 1 ;  /* 0x3f8000008a8a2421 */ /* 0x000fe20000000000 */
[----:B------:R-:W-:-:S02]  /*2630*/  HADD2.F32 R148, -RZ, R33.H1_H1 ;  /* 0x30000021ff947230 */ /* 0x000fc40000004100 */
[----:B------:R-:W-:Y:S01]  /*2640*/  @P2 FADD R146, R146, 1 ;  /* 0x3f80000092922421 */ /* 0x000fe20000000000 */
[--C-:B------:R-:W-:Y:S01]  /*2650*/  HADD2.F32 R150, -RZ, R75.reuse.H0_H0 ;  /* 0x2000004bff967230 */ /* 0x100fe20000004100 */
[----:B------:R-:W-:Y:S01]  /*2660*/  LOP3.LUT R133, R133, 0xffffff00, RZ, 0xc0, !PT ;  /* 0xffffff0085857812 */ /* 0x000fe200078ec0ff */
[----:B------:R-:W-:Y:S01]  /*2670*/  HADD2.F32 R154, -RZ, R75.H1_H1 ;  /* 0x3000004bff9a7230 */ /* 0x000fe20000004100 */
[----:B------:R-:W-:Y:S01]  /*2680*/  LOP3.LUT R129, R129, 0xffffff00, RZ, 0xc0, !PT ;  /* 0xffffff0081817812 */ /* 0x000fe200078ec0ff */
[----:B------:R-:W-:Y:S02]  /*2690*/  HADD2.F32 R156, -RZ, R35.H1_H1 ;  /* 0x30000023ff9c7230 */ /* 0x000fe40000004100 */
[----:B------:R-:W-:Y:S01]  /*26a0*/  @P2 FADD R150, R150, 1 ;  /* 0x3f80000096962421 */ /* 0x000fe20000000000 */
[----:B------:R-:W-:Y:S02]  /*26b0*/  HADD2.F32 R158, -RZ, R69.H1_H1 ;  /* 0x30000045ff9e7230 */ /* 0x000fe40000004100 */
[----:B------:R-:W-:Y:S01]  /*26c0*/  @P2 FADD R154, R154, 1 ;  /* 0x3f8000009a9a2421 */ /* 0x000fe20000000000 */
[----:B------:R-:W-:-:S02]  /*26d0*/  HADD2.F32 R160, -RZ, R29.H1_H1 ;  /* 0x3000001dffa07230 */ /* 0x000fc40000004100 */
[----:B0-----:R-:W-:Y:S01]  /*26e0*/  FFMA R3, R84, 4.8828125727595761418e-05, R3 ;  /* 0x384ccccd54037823 */ /* 0x001fe20000000003 */
[----:B------:R-:W-:Y:S02]  /*26f0*/  HADD2.F32 R84, -RZ, R140.H1_H1 ;  /* 0x3000008cff547230 */ /* 0x000fe40000004100 */
[----:B------:R-:W-:Y:S01]  /*2700*/  @P2 FADD R158, R158, 1 ;  /* 0x3f8000009e9e2421 */ /* 0x000fe20000000000 */
[----:B------:R-:W-:Y:S01]  /*2710*/  HADD2.F32 R162, -RZ, R71.H1_H1 ;  /* 0x30000047ffa27230 */ /* 0x000fe20000004100 */
[----:B------:R-:W-:Y:S01]  /*2720*/  LOP3.LUT R123, R123, 0xffffff00, RZ, 0xc0, !PT ;  /* 0xffffff007b7b7812 */ /* 0x000fe200078ec0ff */
[----:B------:R-:W-:Y:S01]  /*2730*/  HADD2.F32 R164, -RZ, R31.H1_H1 ;  /* 0x3000001fffa47230 */ /* 0x000fe20000004100 */
[----:B------:R-:W-:Y:S01]  /*2740*/  FSETP.GEU.AND P0, PT, |R3|, 1.175494350822287508e-38, PT ;  /* 0x008000000300780b */ /* 0x000fe20003f0e200 */
[----:B------:R-:W-:Y:S01]  /*2750*/  @P2 FADD R84, R84, 1 ;  /* 0x3f80000054542421 */ /* 0x000fe20000000000 */
[----:B------:R-:W-:Y:S01]  /*2760*/  @P2 FADD R162, R162, 1 ;  /* 0x3f800000a2a22421 */ /* 0x000fe20000000000 */
[----:B------:R-:W-:Y:S01]  /*2770*/  HADD2.F32 R166, -RZ, R65.H1_H1 ;  /* 0x30000041ffa67230 */ /* 0x000fe20000004100 */
[----:B------:R-:W-:Y:S01]  /*2780*/  ULDC UR7, c[0x0][0x210] ;  /* 0x0000840000077ab9 */ /* 0x000fe20000000800 */
[--C-:B-1----:R-:W-:Y:S01]  /*2790*/  FADD R81, R152, -R2.reuse ;  /* 0x8000000298517221 */ /* 0x102fe20000000000 */
[--C-:B------:R-:W-:Y:S01]  /*27a0*/  FADD R85, R134, -R2.reuse ;  /* 0x8000000286557221 */ /* 0x100fe20000000000 */
[--C-:B------:R-:W-:Y:S01]  /*27b0*/  FADD R83, R132, -R2.reuse ;  /* 0x8000000284537221 */ /* 0x100fe20000000000 */
[--C-:B------:R-:W-:Y:S01]  /*27c0*/  FADD R173, R173, -R2.reuse ;  /* 0x80000002adad7221 */ /* 0x100fe20000000000 */
[----:B------:R-:W-:Y:S01]  /*27d0*/  FADD R128, R128, -R2 ;  /* 0x8000000280807221 */ /* 0x000fe20000000000 */
[----:B------:R-:W-:-:S02]  /*27e0*/  HADD2.F32 R132, -RZ, R43.H1_H1 ;  /* 0x3000002bff847230 */ /* 0x000fc40000004100 */
[--C-:B------:R-:W-:Y:S01]  /*27f0*/  FADD R155, R155, -R2.reuse ;  /* 0x800000029b9b7221 */ /* 0x100fe20000000000 */
[--C-:B------:R-:W-:Y:S01]  /*2800*/  FADD R171, R171, -R2.reuse ;  /* 0x80000002abab7221 */ /* 0x100fe20000000000 */
[----:B------:R-:W-:Y:S01]  /*2810*/  @!P0 FMUL R3, R3, 16777216 ;  /* 0x4b80000003038820 */ /* 0x000fe20000400000 */
[--C-:B------:R-:W-:Y:S01]  /*2820*/  FADD R165, R165, -R2.reuse ;  /* 0x80000002a5a57221 */ /* 0x100fe20000000000 */
[--C-:B------:R-:W-:Y:S01]  /*2830*/  FADD R163, R163, -R2.reuse ;  /* 0x80000002a3a37221 */ /* 0x100fe20000000000 */
[----:B------:R-:W-:Y:S01]  /*2840*/  HADD2.F32 R134, -RZ, R79.H1_H1 ;  /* 0x3000004fff867230 */ /* 0x000fe20000004100 */
[----:B------:R0:W1:Y:S01]  /*2850*/  MUFU.RSQ R0, R3 ;  /* 0x0000000300007308 */ /* 0x0000620000001400 */
        /* <DEDUP_REMOVED lines=8> */
[----:B0-----:R-:W-:Y:S01]  /*28e0*/  FADD R3, R130, -R2 ;  /* 0x8000000282037221 */ /* 0x001fe20000000000 */
[----:B------:R-:W-:-:S02]  /*28f0*/  HADD2.F32 R130, -RZ, R143.H1_H1 ;  /* 0x3000008fff827230 */ /* 0x000fc40000004100 */
[--C-:B------:R-:W-:Y:S01]  /*2900*/  FADD R169, R169, -R2.reuse ;  /* 0x80000002a9a97221 */ /* 0x100fe20000000000 */
[--C-:B------:R-:W-:Y:S01]  /*2910*/  FADD R175, R175, -R2.reuse ;  /* 0x80000002afaf7221 */ /* 0x100fe20000000000 */
[--C-:B------:R-:W-:Y:S01]  /*2920*/  FADD R177, R177, -R2.reuse ;  /* 0x80000002b1b17221 */ /* 0x100fe20000000000 */
[--C-:B------:R-:W-:Y:S01]  /*2930*/  FADD R181, R181, -R2.reuse ;  /* 0x80000002b5b57221 */ /* 0x100fe20000000000 */
[----:B------:R-:W-:Y:S01]  /*2940*/  @P2 FADD R130, R130, 1 ;  /* 0x3f80000082822421 */ /* 0x000fe20000000000 */
[----:B------:R-:W-:Y:S02]  /*2950*/  HADD2.F32 R152, -RZ, R35.H0_H0 ;  /* 0x20000023ff987230 */ /* 0x000fe40000004100 */
        /* <DEDUP_REMOVED lines=11> */
[----:B------:R-:W-:-:S02]  /*2a10*/  HADD2.F32 R96, -RZ, R142.H0_H0 ;  /* 0x2000008eff607230 */ /* 0x000fc40000004100 */
[----:B------:R-:W-:Y:S01]  /*2a20*/  FADD R85, R124, -R2 ;  /* 0x800000027c557221 */ /* 0x000fe20000000000 */
[----:B------:R-:W-:Y:S02]  /*2a30*/  HADD2.F32 R104, -RZ, R143.H0_H0 ;  /* 0x2000008fff687230 */ /* 0x000fe40000004100 */
[----:B------:R-:W-:Y:S01]  /*2a40*/  FFMA R80, R83, R98, R100 ;  /* 0x0000006253507223 */ /* 0x000fe20000000064 */
[----:B------:R-:W-:Y:S02]  /*2a50*/  HADD2.F32 R84, -RZ, R42.H0_H0 ;  /* 0x2000002aff547230 */ /* 0x000fe40000004100 */
[----:B------:R-:W-:Y:S01]  /*2a60*/  @P2 FADD R96, R96, 1 ;  /* 0x3f80000060602421 */ /* 0x000fe20000000000 */
[----:B------:R-:W-:Y:S02]  /*2a70*/  HADD2.F32 R98, -RZ, R142.H1_H1 ;  /* 0x3000008eff627230 */ /* 0x000fe40000004100 */
[----:B------:R-:W-:Y:S01]  /*2a80*/  FMUL R173, R0, R173 ;  /* 0x000000ad00ad7220 */ /* 0x000fe20000400000 */
[----:B------:R-:W-:Y:S01]  /*2a90*/  @P2 FADD R104, R104, 1 ;  /* 0x3f80000068682421 */ /* 0x000fe20000000000 */
[----:B------:R-:W-:Y:S01]  /*2aa0*/  FADD R83, R126, -R2 ;  /* 0x800000027e537221 */ /* 0x000fe20000000000 */
[----:B------:R-:W-:Y:S01]  /*2ab0*/  FMUL R102, R0, R85 ;  /* 0x0000005500667220 */ /* 0x000fe20000400000 */
[----:B------:R-:W-:-:S02]  /*2ac0*/  HADD2.F32 R100, -RZ, R42.H1_H1 ;  /* 0x3000002aff647230 */ /* 0x000fc40000004100 */
[----:B------:R-:W-:Y:S01]  /*2ad0*/  FFMA R96, R173, R96, R84 ;  /* 0x00000060ad607223 */ /* 0x000fe20000000054 */
[----:B------:R-:W-:Y:S01]  /*2ae0*/  @P2 FADD R98, R98, 1 ;  /* 0x3f80000062622421 */ /* 0x000fe20000000000 */
[----:B------:R-:W-:Y:S01]  /*2af0*/  FMUL R83, R0, R83 ;  /* 0x0000005300537220 */ /* 0x000fe20000400000 */
[----:B------:R-:W-:Y:S01]  /*2b00*/  FFMA R84, R102, R104, R106 ;  /* 0x0000006866547223 */ /* 0x000fe2000000006a */
[----:B------:R-:W-:Y:S01]  /*2b10*/  FMUL R128, R0, R128 ;  /* 0x0000008000807220 */ /* 0x000fe20000400000 */
[----:B------:R-:W-:Y:S02]  /*2b20*/  HADD2.F32 R104, -RZ, R76.H0_H0 ;  /* 0x2000004cff687230 */ /* 0x000fe40000004100 */
[----:B------:R-:W-:Y:S01]  /*2b30*/  FFMA R85, R83, R98, R100 ;  /* 0x0000006253557223 */ /* 0x000fe20000000064 */
[----:B------:R-:W-:Y:S02]  /*2b40*/  HADD2.F32 R126, -RZ, R77.H1_H1 ;  /* 0x3000004dff7e7230 */ /* 0x000fe40000004100 */
[----:B------:R-:W-:Y:S01]  /*2b50*/  FFMA R83, R128, R130, R132 ;  /* 0x0000008280537223 */ /* 0x000fe20000000084 */
[----:B------:R-:W-:-:S02]  /*2b60*/  HADD2.F32 R98, -RZ, R36.H0_H0 ;  /* 0x20000024ff627230 */ /* 0x000fc40000004100 */
[----:B------:R-:W-:Y:S01]  /*2b70*/  @P2 FADD R104, R104, 1 ;  /* 0x3f80000068682421 */ /* 0x000fe20000000000 */
[----:B------:R-:W-:Y:S02]  /*2b80*/  HADD2.F32 R102, -RZ, R76.H1_H1 ;  /* 0x3000004cff667230 */ /* 0x000fe40000004100 */
[----:B------:R-:W-:Y:S01]  /*2b90*/  FMUL R155, R0, R155 ;  /* 0x0000009b009b7220 */ /* 0x000fe20000400000 */
[----:B------:R-:W-:Y:S02]  /*2ba0*/  HADD2.F32 R106, -RZ, R77.H0_H0 ;  /* 0x2000004dff6a7230 */ /* 0x000fe40000004100 */
[----:B------:R-:W-:Y:S01]  /*2bb0*/  @P2 FADD R126, R126, 1 ;  /* 0x3f8000007e7e2421 */ /* 0x000fe20000000000 */
[----:B------:R-:W-:Y:S02]  /*2bc0*/  HADD2.F32 R128, -RZ, R37.H1_H1 ;  /* 0x30000025ff807230 */ /* 0x000fe40000004100 */
[----:B------:R-:W-:Y:S01]  /*2bd0*/  FMUL R171, R0, R171 ;  /* 0x000000ab00ab7220 */ /* 0x000fe20000400000 */
[----:B------:R-:W-:-:S02]  /*2be0*/  HADD2.F32 R100, -RZ, R36.H1_H1 ;  /* 0x30000024ff647230 */ /* 0x000fc40000004100 */
[----:B------:R-:W-:Y:S01]  /*2bf0*/  @P2 FADD R102, R102, 1 ;  /* 0x3f80000066662421 */ /* 0x000fe20000000000 */
[----:B------:R-:W-:Y:S02]  /*2c00*/  HADD2.F32 R124, -RZ, R37.H0_H0 ;  /* 0x20000025ff7c7230 */ /* 0x000fe40000004100 */
[----:B------:R-:W-:Y:S01]  /*2c10*/  FMUL R165, R0, R165 ;  /* 0x000000a500a57220 */ /* 0x000fe20000400000 */
[----:B------:R-:W-:Y:S01]  /*2c20*/  FFMA R104, R155, R104, R98 ;  /* 0x000000689b687223 */ /* 0x000fe20000000062 */
[----:B------:R-:W-:Y:S01]  /*2c30*/  @P2 FADD R106, R106, 1 ;  /* 0x3f8000006a6a2421 */ /* 0x000fe20000000000 */
[----:B------:R-:W-:Y:S01]  /*2c40*/  FMUL R163, R0, R163 ;  /* 0x000000a300a37220 */ /* 0x000fe20000400000 */
[----:B------:R-:W-:Y:S01]  /*2c50*/  FFMA R98, R171, R126, R128 ;  /* 0x0000007eab627223 */ /* 0x000fe20000000080 */
[--C-:B------:R-:W-:Y:S02]  /*2c60*/  HADD2.F32 R126, -RZ, R78.reuse.H1_H1 ;  /* 0x3000004eff7e7230 */ /* 0x100fe40000004100 */
[----:B------:R-:W-:Y:S01]  /*2c70*/  FFMA R102, R165, R102, R100 ;  /* 0x00000066a5667223 */ /* 0x000fe20000000064 */
[----:B------:R-:W-:Y:S01]  /*2c80*/  FFMA R100, R163, R106, R124 ;  /* 0x0000006aa3647223 */ /* 0x000fe2000000007c */
[----:B------:R-:W-:-:S02]  /*2c90*/  HADD2.F32 R128, -RZ, R78.H0_H0 ;  /* 0x2000004eff807230 */ /* 0x000fc40000004100 */
[----:B------:R-:W-:Y:S01]  /*2ca0*/  FMUL R149, R0, R149 ;  /* 0x0000009500957220 */ /* 0x000fe20000400000 */
[--C-:B------:R-:W-:Y:S02]  /*2cb0*/  HADD2.F32 R124, -RZ, R38.reuse.H1_H1 ;  /* 0x30000026ff7c7230 */ /* 0x100fe40000004100 */
[----:B------:R-:W-:Y:S01]  /*2cc0*/  @P2 FADD R126, R126, 1 ;  /* 0x3f8000007e7e2421 */ /* 0x000fe20000000000 */
[----:B------:R-:W-:Y:S02]  /*2cd0*/  HADD2.F32 R130, -RZ, R79.H0_H0 ;  /* 0x2000004fff827230 */ /* 0x000fe40000004100 */
[----:B------:R-:W-:Y:S01]  /*2ce0*/  FMUL R151, R0, R151 ;  /* 0x0000009700977220 */ /* 0x000fe20000400000 */
[----:B------:R-:W-:Y:S02]  /*2cf0*/  HADD2.F32 R106, -RZ, R38.H0_H0 ;  /* 0x20000026ff6a7230 */ /* 0x000fe40000004100 */
[----:B------:R-:W-:Y:S01]  /*2d00*/  @P2 FADD R128, R128, 1 ;  /* 0x3f80000080802421 */ /* 0x000fe20000000000 */
[----:B------:R-:W-:-:S02]  /*2d10*/  HADD2.F32 R132, -RZ, R39.H0_H0 ;  /* 0x20000027ff847230 */ /* 0x000fc40000004100 */
[----:B------:R-:W-:Y:S01]  /*2d20*/  FMUL R147, R0, R147 ;  /* 0x0000009300937220 */ /* 0x000fe20000400000 */
[----:B------:R-:W-:Y:S01]  /*2d30*/  FFMA R126, R149, R126, R124 ;  /* 0x0000007e957e7223 */ /* 0x000fe2000000007c */
[----:B------:R-:W-:Y:S01]  /*2d40*/  @P2 FADD R130, R130, 1 ;  /* 0x3f80000082822421 */ /* 0x000fe20000000000 */
[C---:B------:R-:W-:Y:S01]  /*2d50*/  FMUL R153, R0.reuse, R153 ;  /* 0x0000009900997220 */ /* 0x040fe20000400000 */
[----:B------:R-:W-:Y:S01]  /*2d60*/  FFMA R124, R151, R134, R136 ;  /* 0x00000086977c7223 */ /* 0x000fe20000000088 */
[--C-:B------:R-:W-:Y:S02]  /*2d70*/  HADD2.F32 R134, -RZ, R72.reuse.H1_H1 ;  /* 0x30000048ff867230 */ /* 0x100fe40000004100 */
[----:B------:R-:W-:Y:S01]  /*2d80*/  FFMA R128, R147, R128, R106 ;  /* 0x0000008093807223 */ /* 0x000fe2000000006a */
[----:B------:R-:W-:Y:S01]  /*2d90*/  FFMA R106, R153, R130, R132 ;  /* 0x00000082996a7223 */ /* 0x000fe20000000084 */
[----:B------:R-:W-:Y:S02]  /*2da0*/  HADD2.F32 R136, -RZ, R72.H0_H0 ;  /* 0x20000048ff887230 */ /* 0x000fe40000004100 */
[----:B------:R-:W-:Y:S01]  /*2db0*/  FMUL R161, R0, R161 ;  /* 0x000000a100a17220 */ /* 0x000fe20000400000 */
[----:B------:R-:W-:-:S02]  /*2dc0*/  HADD2.F32 R132, -RZ, R32.H1_H1 ;  /* 0x30000020ff847230 */ /* 0x000fc40000004100 */
[----:B------:R-:W-:Y:S01]  /*2dd0*/  @P2 FADD R134, R134, 1 ;  /* 0x3f80000086862421 */ /* 0x000fe20000000000 */
[----:B------:R-:W-:Y:S01]  /*2de0*/  FMUL R159, R0, R159 ;  /* 0x0000009f009f7220 */ /* 0x000fe20000400000 */
[----:B------:R-:W-:Y:S02]  /*2df0*/  HADD2.F32 R130, -RZ, R32.H0_H0 ;  /* 0x20000020ff827230 */ /* 0x000fe40000004100 */
[----:B------:R-:W-:Y:S01]  /*2e00*/  @P2 FADD R136, R136, 1 ;  /* 0x3f80000088882421 */ /* 0x000fe20000000000 */
[C---:B------:R-:W-:Y:S01]  /*2e10*/  FMUL R157, R0.reuse, R157 ;  /* 0x0000009d009d7220 */ /* 0x040fe20000400000 */
[----:B------:R-:W-:Y:S01]  /*2e20*/  FMUL R169, R0, R169 ;  /* 0x000000a900a97220 */ /* 0x000fe20000400000 */
[----:B------:R-:W-:Y:S01]  /*2e30*/  FFMA R134, R161, R134, R132 ;  /* 0x00000086a1867223 */ /* 0x000fe20000000084 */
        /* <DEDUP_REMOVED lines=18> */
[----:B------:R-:W-:Y:S02]  /*2f60*/  HADD2.F32 R154, -RZ, R69.H0_H0 ;  /* 0x20000045ff9a7230 */ /* 0x000fe40000004100 */
[--C-:B------:R-:W-:Y:S01]  /*2f70*/  FADD R189, R189, -R2.reuse ;  /* 0x80000002bdbd7221 */ /* 0x100fe20000000000 */
[----:B------:R-:W-:Y:S02]  /*2f80*/  HADD2.F32 R138, -RZ, R68.H0_H0 ;  /* 0x20000044ff8a7230 */ /* 0x000fe40000004100 */
[----:B------:R-:W-:Y:S01]  /*2f90*/  FADD R179, R179, -R2 ;  /* 0x80000002b3b37221 */ /* 0x000fe20000000000 */
[----:B------:R-:W-:Y:S02]  /*2fa0*/  HADD2.F32 R152, -RZ, R28.H1_H1 ;  /* 0x3000001cff987230 */ /* 0x000fe40000004100 */
[----:B------:R-:W-:Y:S01]  /*2fb0*/  @P2 FADD R150, R150, 1 ;  /* 0x3f80000096962421 */ /* 0x000fe20000000000 */
[----:B------:R-:W-:-:S02]  /*2fc0*/  HADD2.F32 R156, -RZ, R29.H0_H0 ;  /* 0x2000001dff9c7230 */ /* 0x000fc40000004100 */
[----:B------:R-:W-:Y:S01]  /*2fd0*/  FMUL R185, R0, R185 ;  /* 0x000000b900b97220 */ /* 0x000fe20000400000 */
[----:B------:R-:W-:Y:S01]  /*2fe0*/  @P2 FADD R154, R154, 1 ;  /* 0x3f8000009a9a2421 */ /* 0x000fe20000000000 */
[C---:B------:R-:W-:Y:S01]  /*2ff0*/  FMUL R183, R0.reuse, R183 ;  /* 0x000000b700b77220 */ /* 0x040fe20000400000 */
[----:B------:R-:W-:Y:S02]  /*3000*/  HADD2.F32 R144, -RZ, R28.H0_H0 ;  /* 0x2000001cff907230 */ /* 0x000fe40000004100 */
        /* <DEDUP_REMOVED lines=11> */
[--C-:B------:R-:W-:Y:S01]  /*30c0*/  FADD R191, R191, -R2.reuse ;  /* 0x80000002bfbf7221 */ /* 0x100fe20000000000 */
[--C-:B------:R-:W-:Y:S01]  /*30d0*/  FADD R187, R187, -R2.reuse ;  /* 0x80000002bbbb7221 */ /* 0x100fe20000000000 */
[----:B------:R-:W-:Y:S02]  /*30e0*/  HADD2.F32 R154, -RZ, R30.H1_H1 ;  /* 0x3000001eff9a7230 */ /* 0x000fe40000004100 */
[----:B------:R-:W-:Y:S01]  /*30f0*/  FADD R195, R195, -R2 ;  /* 0x80000002c3c37221 */ /* 0x000fe20000000000 */
[----:B------:R-:W-:-:S02]  /*3100*/  HADD2.F32 R160, -RZ, R31.H0_H0 ;  /* 0x2000001fffa07230 */ /* 0x000fc40000004100 */
[----:B------:R-:W-:Y:S01]  /*3110*/  @P2 FADD R156, R156, 1 ;  /* 0x3f8000009c9c2421 */ /* 0x000fe20000000000 */
[----:B------:R-:W-:Y:S01]  /*3120*/  FMUL R193, R0, R193 ;  /* 0x000000c100c17220 */ /* 0x000fe20000400000 */
[----:B------:R-:W-:Y:S02]  /*3130*/  HADD2.F32 R144, -RZ, R30.H0_H0 ;  /* 0x2000001eff907230 */ /* 0x000fe40000004100 */
        /* <DEDUP_REMOVED lines=8> */
[----:B------:R-:W-:-:S02]  /*31c0*/  HADD2.F32 R160, -RZ, R64.H0_H0 ;  /* 0x20000040ffa07230 */ /* 0x000fc40000004100 */
[----:B------:R-:W-:Y:S01]  /*31d0*/  FFMA R155, R195, R162, R164 ;  /* 0x000000a2c39b7223 */ /* 0x000fe200000000a4 */
[----:B------:R-:W-:Y:S02]  /*31e0*/  HADD2.F32 R144, -RZ, R64.H1_H1 ;  /* 0x30000040ff907230 */ /* 0x000fe40000004100 */
[--C-:B------:R-:W-:Y:S01]  /*31f0*/  FADD R87, R87, -R2.reuse ;  /* 0x8000000257577221 */ /* 0x100fe20000000000 */
[----:B------:R-:W-:Y:S02]  /*3200*/  HADD2.F32 R162, -RZ, R65.H0_H0 ;  /* 0x20000041ffa27230 */ /* 0x000fe40000004100 */
[--C-:B------:R-:W-:Y:S01]  /*3210*/  FADD R199, R199, -R2.reuse ;  /* 0x80000002c7c77221 */ /* 0x100fe20000000000 */
[--C-:B------:R-:W-:Y:S01]  /*3220*/  FADD R201, R201, -R2.reuse ;  /* 0x80000002c9c97221 */ /* 0x100fe20000000000 */
[----:B------:R-:W-:Y:S01]  /*3230*/  FADD R197, R197, -R2 ;  /* 0x80000002c5c57221 */ /* 0x000fe20000000000 */
[--C-:B------:R-:W-:Y:S02]  /*3240*/  HADD2.F32 R138, -RZ, R24.reuse.H0_H0 ;  /* 0x20000018ff8a7230 */ /* 0x100fe40000004100 */
[----:B------:R-:W-:Y:S01]  /*3250*/  @P2 FADD R160, R160, 1 ;  /* 0x3f800000a0a02421 */ /* 0x000fe20000000000 */
[----:B------:R-:W-:-:S02]  /*3260*/  HADD2.F32 R158, -RZ, R24.H1_H1 ;  /* 0x30000018ff9e7230 */ /* 0x000fc40000004100 */
[----:B------:R-:W-:Y:S01]  /*3270*/  FMUL R87, R0, R87 ;  /* 0x0000005700577220 */ /* 0x000fe20000400000 */
[--C-:B------:R-:W-:Y:S02]  /*3280*/  HADD2.F32 R168, -RZ, R25.reuse.H1_H1 ;  /* 0x30000019ffa87230 */ /* 0x100fe40000004100 */
        /* <DEDUP_REMOVED lines=11> */
[----:B------:R-:W-:-:S02]  /*3340*/  HADD2.F32 R166, -RZ, R67.H0_H0 ;  /* 0x20000043ffa67230 */ /* 0x000fc40000004100 */
[--C-:B------:R-:W-:Y:S01]  /*3350*/  FADD R205, R205, -R2.reuse ;  /* 0x80000002cdcd7221 */ /* 0x100fe20000000000 */
[--C-:B------:R-:W-:Y:S02]  /*3360*/  HADD2.F32 R162, -RZ, R66.reuse.H0_H0 ;  /* 0x20000042ffa27230 */ /* 0x100fe40000004100 */
[--C-:B------:R-:W-:Y:S01]  /*3370*/  FADD R89, R89, -R2.reuse ;  /* 0x8000000259597221 */ /* 0x100fe20000000000 */
[----:B------:R-:W-:Y:S02]  /*3380*/  HADD2.F32 R144, -RZ, R66.H1_H1 ;  /* 0x30000042ff907230 */ /* 0x000fe40000004100 */
[--C-:B------:R-:W-:Y:S01]  /*3390*/  FADD R203, R203, -R2.reuse ;  /* 0x80000002cbcb7221 */ /* 0x100fe20000000000 */
[----:B------:R-:W-:Y:S02]  /*33a0*/  HADD2.F32 R170, -RZ, R67.H1_H1 ;  /* 0x30000043ffaa7230 */ /* 0x000fe40000004100 */
[----:B------:R-:W-:Y:S01]  /*33b0*/  FADD R207, R207, -R2 ;  /* 0x80000002cfcf7221 */ /* 0x000fe20000000000 */
[----:B------:R-:W-:-:S02]  /*33c0*/  HADD2.F32 R168, -RZ, R27.H0_H0 ;  /* 0x2000001bffa87230 */ /* 0x000fc40000004100 */
[----:B------:R-:W-:Y:S01]  /*33d0*/  @P2 FADD R166, R166, 1 ;  /* 0x3f800000a6a62421 */ /* 0x000fe20000000000 */
[--C-:B------:R-:W-:Y:S02]  /*33e0*/  HADD2.F32 R138, -RZ, R26.reuse.H0_H0 ;  /* 0x2000001aff8a7230 */ /* 0x100fe40000004100 */
[----:B------:R-:W-:Y:S01]  /*33f0*/  FMUL R205, R0, R205 ;  /* 0x000000cd00cd7220 */ /* 0x000fe20000400000 */
[----:B------:R-:W-:Y:S02]  /*3400*/  HADD2.F32 R164, -RZ, R26.H1_H1 ;  /* 0x3000001affa47230 */ /* 0x000fe40000004100 */
[----:B------:R-:W-:Y:S01]  /*3410*/  @P2 FADD R162, R162, 1 ;  /* 0x3f800000a2a22421 */ /* 0x000fe20000000000 */
[----:B------:R-:W-:Y:S02]  /*3420*/  HADD2.F32 R172, -RZ, R27.H1_H1 ;  /* 0x3000001bffac7230 */ /* 0x000fe40000004100 */
        /* <DEDUP_REMOVED lines=12> */
[----:B------:R-:W-:Y:S02]  /*34f0*/  HADD2.F32 R172, -RZ, R61.H1_H1 ;  /* 0x3000003dffac7230 */ /* 0x000fe40000004100 */
[--C-:B------:R-:W-:Y:S01]  /*3500*/  FADD R211, R211, -R2.reuse ;  /* 0x80000002d3d37221 */ /* 0x100fe20000000000 */
[----:B------:R-:W-:Y:S01]  /*3510*/  FADD R213, R213, -R2 ;  /* 0x80000002d5d57221 */ /* 0x000fe20000000000 */
[--C-:B------:R-:W-:Y:S02]  /*3520*/  HADD2.F32 R138, -RZ, R20.reuse.H0_H0 ;  /* 0x20000014ff8a7230 */ /* 0x100fe40000004100 */
[----:B------:R-:W-:Y:S01]  /*3530*/  @P2 FADD R166, R166, 1 ;  /* 0x3f800000a6a62421 */ /* 0x000fe20000000000 */
[----:B------:R-:W-:-:S02]  /*3540*/  HADD2.F32 R164, -RZ, R20.H1_H1 ;  /* 0x30000014ffa47230 */ /* 0x000fc40000004100 */
[----:B------:R-:W-:Y:S01]  /*3550*/  FMUL R91, R0, R91 ;  /* 0x0000005b005b7220 */ /* 0x000fe20000400000 */
[----:B------:R-:W-:Y:S02]  /*3560*/  HADD2.F32 R174, -RZ, R21.H1_H1 ;  /* 0x30000015ffae7230 */ /* 0x000fe40000004100 */
[----:B------:R-:W-:Y:S01]  /*3570*/  @P2 FADD R144, R144, 1 ;  /* 0x3f80000090902421 */ /* 0x000fe20000000000 */
[----:B------:R-:W-:Y:S01]  /*3580*/  FMUL R211, R0, R211 ;  /* 0x000000d300d37220 */ /* 0x000fe20000400000 */
[----:B------:R-:W-:Y:S02]  /*3590*/  HADD2.F32 R168, -RZ, R61.H0_H0 ;  /* 0x2000003dffa87230 */ /* 0x000fe40000004100 */
[----:B------:R-:W-:Y:S01]  /*35a0*/  @P2 FADD R172, R172, 1 ;  /* 0x3f800000acac2421 */ /* 0x000fe20000000000 */
[----:B------:R-:W-:Y:S01]  /*35b0*/  FMUL R213, R0, R213 ;  /* 0x000000d500d57220 */ /* 0x000fe20000400000 */
[----:B------:R-:W-:Y:S01]  /*35c0*/  FADD R209, R209, -R2 ;  /* 0x80000002d1d17221 */ /* 0x000fe20000000000 */
[----:B------:R-:W-:Y:S01]  /*35d0*/  FFMA R166, R91, R166, R138 ;  /* 0x000000a65ba67223 */ /* 0x000fe2000000008a */
[----:B------:R-:W-:Y:S01]  /*35e0*/  FFMA R91, R211, R144, R164 ;  /* 0x00000090d35b7223 */ /* 0x000fe200000000a4 */
[----:B------:R-:W-:-:S02]  /*35f0*/  HADD2.F32 R170, -RZ, R21.H0_H0 ;  /* 0x20000015ffaa7230 */ /* 0x000fc40000004100 */
[----:B------:R-:W-:Y:S01]  /*3600*/  FFMA R164, R213, R172, R174 ;  /* 0x000000acd5a47223 */ /* 0x000fe200000000ae */
[----:B------:R-:W-:Y:S02]  /*3610*/  HADD2.F32 R138, -RZ, R62.H0_H0 ;  /* 0x2000003eff8a7230 */ /* 0x000fe40000004100 */
[----:B------:R-:W-:Y:S01]  /*3620*/  @P2 FADD R168, R168, 1 ;  /* 0x3f800000a8a82421 */ /* 0x000fe20000000000 */
[----:B------:R-:W-:Y:S01]  /*3630*/  FMUL R209, R0, R209 ;  /* 0x000000d100d17220 */ /* 0x000fe20000400000 */
[--C-:B------:R-:W-:Y:S02]  /*3640*/  HADD2.F32 R172, -RZ, R63.reuse.H0_H0 ;  /* 0x2000003fffac7230 */ /* 0x100fe40000004100 */
[--C-:B------:R-:W-:Y:S01]  /*3650*/  FADD R93, R93, -R2.reuse ;  /* 0x800000025d5d7221 */ /* 0x100fe20000000000 */
[----:B------:R-:W-:Y:S02]  /*3660*/  HADD2.F32 R176, -RZ, R63.H1_H1 ;  /* 0x3000003fffb07230 */ /* 0x000fe40000004100 */
[--C-:B------:R-:W-:Y:S01]  /*3670*/  FADD R215, R215, -R2.reuse ;  /* 0x80000002d7d77221 */ /* 0x100fe20000000000 */
[----:B------:R-:W-:Y:S01]  /*3680*/  FADD R219, R219, -R2 ;  /* 0x80000002dbdb7221 */ /* 0x000fe20000000000 */
[----:B------:R-:W-:Y:S01]  /*3690*/  ISETP.NE.U32.AND P0, PT, RZ, UR8, PT ;  /* 0x00000008ff007c0c */ /* 0x000fe2000bf05070 */
[----:B------:R-:W-:-:S02]  /*36a0*/  HADD2.F32 R144, -RZ, R22.H0_H0 ;  /* 0x20000016ff907230 */ /* 0x000fc40000004100 */
[----:B------:R-:W-:Y:S01]  /*36b0*/  FFMA R165, R209, R168, R170 ;  /* 0x000000a8d1a57223 */ /* 0x000fe200000000aa */
[--C-:B------:R-:W-:Y:S02]  /*36c0*/  HADD2.F32 R174, -RZ, R23.reuse.H0_H0 ;  /* 0x20000017ffae7230 */ /* 0x100fe40000004100 */
[----:B------:R-:W-:Y:S01]  /*36d0*/  @P2 FADD R138, R138, 1 ;  /* 0x3f8000008a8a2421 */ /* 0x000fe20000000000 */
[----:B------:R-:W-:Y:S01]  /*36e0*/  FMUL R93, R0, R93 ;  /* 0x0000005d005d7220 */ /* 0x000fe20000400000 */
[----:B------:R-:W-:Y:S02]  /*36f0*/  HADD2.F32 R168, -RZ, R62.H1_H1 ;  /* 0x3000003effa87230 */ /* 0x000fe40000004100 */
[----:B------:R-:W-:Y:S01]  /*3700*/  @P2 FADD R172, R172, 1 ;  /* 0x3f800000acac2421 */ /* 0x000fe20000000000 */
[----:B------:R-:W-:Y:S02]  /*3710*/  HADD2.F32 R178, -RZ, R23.H1_H1 ;  /* 0x30000017ffb27230 */ /* 0x000fe40000004100 */
[----:B------:R-:W-:Y:S01]  /*3720*/  FMUL R215, R0, R215 ;  /* 0x000000d700d77220 */ /* 0x000fe20000400000 */
[----:B------:R-:W-:Y:S01]  /*3730*/  @P2 FADD R176, R176, 1 ;  /* 0x3f800000b0b02421 */ /* 0x000fe20000000000 */
[----:B------:R-:W-:Y:S01]  /*3740*/  FADD R217, R217, -R2 ;  /* 0x80000002d9d97221 */ /* 0x000fe20000000000 */
[----:B------:R-:W-:Y:S01]  /*3750*/  FMUL R219, R0, R219 ;  /* 0x000000db00db7220 */ /* 0x000fe20000400000 */
[----:B------:R-:W-:Y:S01]  /*3760*/  ISETP.NE.AND.EX P0, PT, RZ, UR9, PT, P0 ;  /* 0x00000009ff007c0c */ /* 0x000fe2000bf05300 */
[----:B------:R-:W-:Y:S01]  /*3770*/  FFMA R169, R93, R138, R144 ;  /* 0x0000008a5da97223 */ /* 0x000fe20000000090 */
[----:B------:R-:W-:-:S02]  /*3780*/  HADD2.F32 R170, -RZ, R22.H1_H1 ;  /* 0x30000016ffaa7230 */ /* 0x000fc40000004100 */
[----:B------:R-:W-:Y:S01]  /*3790*/  FFMA R93, R215, R172, R174 ;  /* 0x000000acd75d7223 */ /* 0x000fe200000000ae */
[----:B------:R-:W-:Y:S01]  /*37a0*/  @P2 FADD R168, R168, 1 ;  /* 0x3f800000a8a82421 */ /* 0x000fe20000000000 */
[----:B------:R-:W-:Y:S01]  /*37b0*/  FMUL R217, R0, R217 ;  /* 0x000000d900d97220 */ /* 0x000fe20000400000 */
[----:B------:R-:W-:Y:S01]  /*37c0*/  FFMA R167, R219, R176, R178 ;  /* 0x000000b0dba77223 */ /* 0x000fe200000000b2 */
[--C-:B------:R-:W-:Y:S02]  /*37d0*/  HADD2.F32 R172, -RZ, R56.reuse.H0_H0 ;  /* 0x20000038ffac7230 */ /* 0x100fe40000004100 */
[--C-:B------:R-:W-:Y:S01]  /*37e0*/  FADD R95, R95, -R2.reuse ;  /* 0x800000025f5f7221 */ /* 0x100fe20000000000 */
[----:B------:R-:W-:Y:S02]  /*37f0*/  HADD2.F32 R144, -RZ, R56.H1_H1 ;  /* 0x30000038ff907230 */ /* 0x000fe40000004100 */
[----:B------:R-:W-:Y:S01]  /*3800*/  FADD R223, R223, -R2 ;  /* 0x80000002dfdf7221 */ /* 0x000fe20000000000 */
[----:B------:R-:W-:-:S02]  /*3810*/  HADD2.F32 R178, -RZ, R57.H1_H1 ;  /* 0x30000039ffb27230 */ /* 0x000fc40000004100 */
[--C-:B------:R-:W-:Y:S01]  /*3820*/  FADD R225, R225, -R2.reuse ;  /* 0x80000002e1e17221 */ /* 0x100fe20000000000 */
[----:B------:R-:W-:Y:S02]  /*3830*/  HADD2.F32 R174, -RZ, R57.H0_H0 ;  /* 0x20000039ffae7230 */ /* 0x000fe40000004100 */
[----:B------:R-:W-:Y:S01]  /*3840*/  FADD R221, R221, -R2 ;  /* 0x80000002dddd7221 */ /* 0x000fe20000000000 */
[----:B------:R-:W-:Y:S01]  /*3850*/  FFMA R168, R217, R168, R170 ;  /* 0x000000a8d9a87223 */ /* 0x000fe200000000aa */
[--C-:B------:R-:W-:Y:S02]  /*3860*/  HADD2.F32 R138, -RZ, R16.reuse.H0_H0 ;  /* 0x20000010ff8a7230 */ /* 0x100fe40000004100 */
[----:B------:R-:W-:Y:S01]  /*3870*/  @P2 FADD R172, R172, 1 ;  /* 0x3f800000acac2421 */ /* 0x000fe20000000000 */
[----:B------:R-:W-:Y:S02]  /*3880*/  HADD2.F32 R170, -RZ, R16.H1_H1 ;  /* 0x30000010ffaa7230 */ /* 0x000fe40000004100 */
[----:B------:R-:W-:Y:S01]  /*3890*/  FMUL R95, R0, R95 ;  /* 0x0000005f005f7220 */ /* 0x000fe20000400000 */
[----:B------:R-:W-:-:S02]  /*38a0*/  HADD2.F32 R180, -RZ, R17.H1_H1 ;  /* 0x30000011ffb47230 */ /* 0x000fc40000004100 */
        /* <DEDUP_REMOVED lines=8> */
[----:B------:R-:W-:Y:S01]  /*3930*/  @P0 FMNMX R119, R119, |R82|, !PT ;  /* 0x4000005277770209 */ /* 0x000fe20007800000 */
        /* <DEDUP_REMOVED lines=9> */
[----:B------:R-:W-:Y:S01]  /*39d0*/  HADD2.F32 R182, -RZ, R59.H1_H1 ;  /* 0x3000003bffb67230 */ /* 0x000fe20000004100 */
[----:B------:R-:W-:Y:S01]  /*39e0*/  @P0 FMNMX R119, R119, |R81|, !PT ;  /* 0x4000005177770209 */ /* 0x000fe20007800000 */
        /* <DEDUP_REMOVED lines=11> */
[----:B------:R-:W-:Y:S01]  /*3aa0*/  @P0 FMNMX R119, R119, |R80|, !PT ;  /* 0x4000005077770209 */ /* 0x000fe20007800000 */
[----:B------:R-:W-:Y:S01]  /*3ab0*/  @P2 FADD R182, R182, 1 ;  /* 0x3f800000b6b62421 */ /* 0x000fe20000000000 */
[----:B------:R-:W-:Y:S01]  /*3ac0*/  FMUL R231, R0, R231 ;  /* 0x000000e700e77220 */ /* 0x000fe20000400000 */
[----:B------:R-:W-:Y:S01]  /*3ad0*/  FFMA R173, R227, R178, R180 ;  /* 0x000000b2e3ad7223 */ /* 0x000fe200000000b4 */
[----:B------:R-:W-:Y:S01]  /*3ae0*/  FFMA R174, R97, R174, R138 ;  /* 0x000000ae61ae7223 */ /* 0x000fe2000000008a */
[----:B------:R-:W-:Y:S01]  /*3af0*/  FFMA R175, R229, R144, R176 ;  /* 0x00000090e5af7223 */ /* 0x000fe200000000b0 */
[--C-:B------:R-:W-:Y:S01]  /*3b00*/  HADD2.F32 R178, -RZ, R52.reuse.H0_H0 ;  /* 0x20000034ffb27230 */ /* 0x100fe20000004100 */
[----:B------:R-:W-:Y:S01]  /*3b10*/  @P0 FMNMX R119, R119, |R3|, !PT ;  /* 0x4000000377770209 */ /* 0x000fe20007800000 */
[----:B------:R-:W-:Y:S01]  /*3b20*/  FFMA R97, R231, R182, R184 ;  /* 0x000000b6e7617223 */ /* 0x000fe200000000b8 */
[----:B------:R-:W-:-:S02]  /*3b30*/  HADD2.F32 R144, -RZ, R52.H1_H1 ;  /* 0x30000034ff907230 */ /* 0x000fc40000004100 */
[--C-:B------:R-:W-:Y:S01]  /*3b40*/  FADD R99, R99, -R2.reuse ;  /* 0x8000000263637221 */ /* 0x100fe20000000000 */
[----:B------:R-:W-:Y:S02]  /*3b50*/  HADD2.F32 R184, -RZ, R53.H1_H1 ;  /* 0x30000035ffb87230 */ /* 0x000fe40000004100 */
[--C-:B------:R-:W-:Y:S01]  /*3b60*/  FADD R235, R235, -R2.reuse ;  /* 0x80000002ebeb7221 */ /* 0x100fe20000000000 */
[----:B------:R-:W-:Y:S01]  /*3b70*/  FADD R237, R237, -R2 ;  /* 0x80000002eded7221 */ /* 0x000fe20000000000 */
[--C-:B------:R-:W-:Y:S01]  /*3b80*/  HADD2.F32 R138, -RZ, R12.reuse.H0_H0 ;  /* 0x2000000cff8a7230 */ /* 0x100fe20000004100 */
[----:B------:R-:W-:Y:S01]  /*3b90*/  @P0 FMNMX R119, R119, |R96|, !PT ;  /* 0x4000006077770209 */ /* 0x000fe20007800000 */
[----:B------:R-:W-:Y:S02]  /*3ba0*/  HADD2.F32 R176, -RZ, R12.H1_H1 ;  /* 0x3000000cffb07230 */ /* 0x000fe40000004100 */
[----:B------:R-:W-:Y:S01]  /*3bb0*/  @P2 FADD R178, R178, 1 ;  /* 0x3f800000b2b22421 */ /* 0x000fe20000000000 */
[----:B------:R-:W-:Y:S01]  /*3bc0*/  FMUL R99, R0, R99 ;  /* 0x0000006300637220 */ /* 0x000fe20000400000 */
[----:B------:R-:W-:-:S02]  /*3bd0*/  HADD2.F32 R186, -RZ, R13.H1_H1 ;  /* 0x3000000dffba7230 */ /* 0x000fc40000004100 */
[----:B------:R-:W-:Y:S01]  /*3be0*/  @P2 FADD R144, R144, 1 ;  /* 0x3f80000090902421 */ /* 0x000fe20000000000 */
[----:B------:R-:W-:Y:S01]  /*3bf0*/  FMUL R235, R0, R235 ;  /* 0x000000eb00eb7220 */ /* 0x000fe20000400000 */
[----:B------:R-:W-:Y:S01]  /*3c00*/  @P2 FADD R184, R184, 1 ;  /* 0x3f800000b8b82421 */ /* 0x000fe20000000000 */
[----:B------:R-:W-:Y:S01]  /*3c10*/  FMUL R237, R0, R237 ;  /* 0x000000ed00ed7220 */ /* 0x000fe20000400000 */
[----:B------:R-:W-:Y:S01]  /*3c20*/  @P0 FMNMX R119, R119, |R85|, !PT ;  /* 0x4000005577770209 */ /* 0x000fe20007800000 */
[----:B------:R-:W-:Y:S02]  /*3c30*/  HADD2.F32 R180, -RZ, R53.H0_H0 ;  /* 0x20000035ffb47230 */ /* 0x000fe40000004100 */
[----:B------:R-:W-:Y:S01]  /*3c40*/  FFMA R178, R99, R178, R138 ;  /* 0x000000b263b27223 */ /* 0x000fe2000000008a */
[----:B------:R-:W-:Y:S01]  /*3c50*/  FADD R233, R233, -R2 ;  /* 0x80000002e9e97221 */ /* 0x000fe20000000000 */
[----:B------:R-:W-:Y:S01]  /*3c60*/  FFMA R99, R235, R144, R176 ;  /* 0x00000090eb637223 */ /* 0x000fe200000000b0 */
[----:B------:R-:W-:Y:S01]  /*3c70*/  FFMA R176, R237, R184, R186 ;  /* 0x000000b8edb07223 */ /* 0x000fe200000000ba */
[----:B------:R-:W-:Y:S01]  /*3c80*/  HADD2.F32 R184, -RZ, R55.H0_H0 ;  /* 0x20000037ffb87230 */ /* 0x000fe20000004100 */
[----:B------:R-:W-:Y:S01]  /*3c90*/  @P0 FMNMX R119, R119, |R84|, !PT ;  /* 0x4000005477770209 */ /* 0x000fe20007800000 */
[----:B------:R-:W-:-:S02]  /*3ca0*/  HADD2.F32 R182, -RZ, R13.H0_H0 ;  /* 0x2000000dffb67230 */ /* 0x000fc40000004100 */
[--C-:B------:R-:W-:Y:S01]  /*3cb0*/  FADD R239, R239, -R2.reuse ;  /* 0x80000002efef7221 */ /* 0x100fe20000000000 */
[----:B------:R-:W-:Y:S01]  /*3cc0*/  @P2 FADD R180, R180, 1 ;  /* 0x3f800000b4b42421 */ /* 0x000fe20000000000 */
[----:B------:R-:W-:Y:S01]  /*3cd0*/  FMUL R233, R0, R233 ;  /* 0x000000e900e97220 */ /* 0x000fe20000400000 */
[----:B------:R-:W-:Y:S02]  /*3ce0*/  HADD2.F32 R138, -RZ, R54.H0_H0 ;  /* 0x20000036ff8a7230 */ /* 0x000fe40000004100 */
[--C-:B------:R-:W-:Y:S01]  /*3cf0*/  FADD R101, R101, -R2.reuse ;  /* 0x8000000265657221 */ /* 0x100fe20000000000 */
[----:B------:R-:W-:Y:S02]  /*3d00*/  HADD2.F32 R186, -RZ, R15.H0_H0 ;  /* 0x2000000fffba7230 */ /* 0x000fe40000004100 */
[----:B------:R-:W-:Y:S01]  /*3d10*/  FADD R103, R103, -R2 ;  /* 0x8000000267677221 */ /* 0x000fe20000000000 */
[----:B------:R-:W-:Y:S01]  /*3d20*/  @P0 FMNMX R119, R119, |R83|, !PT ;  /* 0x4000005377770209 */ /* 0x000fe20007800000 */
[----:B------:R-:W-:Y:S01]  /*3d30*/  @P2 FADD R184, R184, 1 ;  /* 0x3f800000b8b82421 */ /* 0x000fe20000000000 */
[----:B------:R-:W-:Y:S01]  /*3d40*/  FMUL R239, R0, R239 ;  /* 0x000000ef00ef7220 */ /* 0x000fe20000400000 */
[----:B------:R-:W-:Y:S01]  /*3d50*/  FFMA R177, R233, R180, R182 ;  /* 0x000000b4e9b17223 */ /* 0x000fe200000000b6 */
[----:B------:R-:W-:-:S02]  /*3d60*/  HADD2.F32 R144, -RZ, R14.H0_H0 ;  /* 0x2000000eff907230 */ /* 0x000fc40000004100 */
[----:B------:R-:W-:Y:S01]  /*3d70*/  @P2 FADD R138, R138, 1 ;  /* 0x3f8000008a8a2421 */ /* 0x000fe20000000000 */
[----:B------:R-:W-:Y:S02]  /*3d80*/  HADD2.F32 R180, -RZ, R54.H1_H1 ;  /* 0x30000036ffb47230 */ /* 0x000fe40000004100 */
[----:B------:R-:W-:Y:S01]  /*3d90*/  FADD R241, R241, -R2 ;  /* 0x80000002f1f17221 */ /* 0x000fe20000000000 */
[----:B------:R-:W-:Y:S02]  /*3da0*/  HADD2.F32 R188, -RZ, R55.H1_H1 ;  /* 0x30000037ffbc7230 */ /* 0x000fe40000004100 */
[C---:B------:R-:W-:Y:S01]  /*3db0*/  FMUL R101, R0.reuse, R101 ;  /* 0x0000006500657220 */ /* 0x040fe20000400000 */
[----:B------:R-:W-:Y:S01]  /*3dc0*/  FMUL R181, R0, R103 ;  /* 0x0000006700b57220 */ /* 0x000fe20000400000 */
[----:B------:R-:W-:Y:S01]  /*3dd0*/  @P0 FMNMX R119, R119, |R104|, !PT ;  /* 0x4000006877770209 */ /* 0x000fe20007800000 */
[----:B------:R-:W-:Y:S01]  /*3de0*/  FFMA R103, R239, R184, R186 ;  /* 0x000000b8ef677223 */ /* 0x000fe200000000ba */
[----:B------:R-:W-:-:S02]  /*3df0*/  HADD2.F32 R184, -RZ, R48.H0_H0 ;  /* 0x20000030ffb87230 */ /* 0x000fc40000004100 */
[----:B------:R-:W-:Y:S01]  /*3e00*/  FADD R243, R243, -R2 ;  /* 0x80000002f3f37221 */ /* 0x000fe20000000000 */
[----:B------:R-:W-:Y:S02]  /*3e10*/  HADD2.F32 R182, -RZ, R14.H1_H1 ;  /* 0x3000000effb67230 */ /* 0x000fe40000004100 */
[----:B------:R-:W-:Y:S01]  /*3e20*/  @P2 FADD R180, R180, 1 ;  /* 0x3f800000b4b42421 */ /* 0x000fe20000000000 */
[----:B------:R-:W-:Y:S02]  /*3e30*/  HADD2.F32 R190, -RZ, R15.H1_H1 ;  /* 0x3000000fffbe7230 */ /* 0x000fe40000004100 */
[----:B------:R-:W-:Y:S01]  /*3e40*/  FMUL R241, R0, R241 ;  /* 0x000000f100f17220 */ /* 0x000fe20000400000 */
[----:B------:R-:W-:Y:S01]  /*3e50*/  FFMA R179, R101, R138, R144 ;  /* 0x0000008a65b37223 */ /* 0x000fe20000000090 */
[----:B------:R-:W-:Y:S01]  /*3e60*/  @P0 FMNMX R119, R119, |R102|, !PT ;  /* 0x4000006677770209 */ /* 0x000fe20007800000 */
[----:B------:R-:W-:Y:S01]  /*3e70*/  @P2 FADD R188, R188, 1 ;  /* 0x3f800000bcbc2421 */ /* 0x000fe20000000000 */
[----:B------:R-:W-:-:S02]  /*3e80*/  HADD2.F32 R144, -RZ, R48.H1_H1 ;  /* 0x30000030ff907230 */ /* 0x000fc40000004100 */
[--C-:B------:R-:W-:Y:S01]  /*3e90*/  FADD R247, R247, -R2.reuse ;  /* 0x80000002f7f77221 */ /* 0x100fe20000000000 */
[--C-:B------:R-:W-:Y:S02]  /*3ea0*/  HADD2.F32 R138, -RZ, R8.reuse.H0_H0 ;  /* 0x20000008ff8a7230 */ /* 0x100fe40000004100 */
[----:B------:R-:W-:Y:S01]  /*3eb0*/  @P2 FADD R184, R184, 1 ;  /* 0x3f800000b8b82421 */ /* 0x000fe20000000000 */
[----:B------:R-:W-:Y:S02]  /*3ec0*/  HADD2.F32 R186, -RZ, R49.H0_H0 ;  /* 0x20000031ffba7230 */ /* 0x000fe40000004100 */
[----:B------:R-:W-:Y:S01]  /*3ed0*/  FADD R245, R245, -R2 ;  /* 0x80000002f5f57221 */ /* 0x000fe20000000000 */
[----:B------:R-:W-:Y:S01]  /*3ee0*/  FMUL R243, R0, R243 ;  /* 0x000000f300f37220 */ /* 0x000fe20000400000 */
[----:B------:R-:W-:Y:S01]  /*3ef0*/  FFMA R180, R241, R180, R182 ;  /* 0x000000b4f1b47223 */ /* 0x000fe200000000b6 */
[----:B------:R-:W-:Y:S01]  /*3f00*/  @P0 FMNMX R119, R119, |R100|, !PT ;  /* 0x4000006477770209 */ /* 0x000fe20007800000 */
[----:B------:R-:W-:Y:S01]  /*3f10*/  FFMA R101, R181, R188, R190 ;  /* 0x000000bcb5657223 */ /* 0x000fe200000000be */
[----:B------:R-:W-:-:S02]  /*3f20*/  HADD2.F32 R182, -RZ, R8.H1_H1 ;  /* 0x30000008ffb67230 */ /* 0x000fc40000004100 */
[----:B------:R-:W-:Y:S01]  /*3f30*/  @P2 FADD R144, R144, 1 ;  /* 0x3f80000090902421 */ /* 0x000fe20000000000 */
[----:B------:R-:W-:Y:S02]  /*3f40*/  HADD2.F32 R188, -RZ, R9.H0_H0 ;  /* 0x20000009ffbc7230 */ /* 0x000fe40000004100 */
[----:B------:R-:W-:Y:S01]  /*3f50*/  FMUL R247, R0, R247 ;  /* 0x000000f700f77220 */ /* 0x000fe20000400000 */
[----:B------:R-:W-:Y:S01]  /*3f60*/  @P2 FADD R186, R186, 1 ;  /* 0x3f800000baba2421 */ /* 0x000fe20000000000 */
[----:B------:R-:W-:Y:S01]  /*3f70*/  FMUL R245, R0, R245 ;  /* 0x000000f500f57220 */ /* 0x000fe20000400000 */
[----:B------:R-:W-:Y:S01]  /*3f80*/  FFMA R184, R243, R184, R138 ;  /* 0x000000b8f3b87223 */ /* 0x000fe2000000008a */
[----:B------:R-:W-:Y:S01]  /*3f90*/  HADD2.F32 R138, -RZ, R50.H0_H0 ;  /* 0x20000032ff8a7230 */ /* 0x000fe20000004100 */
[----:B------:R-:W-:Y:S01]  /*3fa0*/  @P0 FMNMX R119, R119, |R98|, !PT ;  /* 0x4000006277770209 */ /* 0x000fe20007800000 */
[----:B------:R-:W-:Y:S01]  /*3fb0*/  FADD R105, R105, -R2 ;  /* 0x8000000269697221 */ /* 0x000fe20000000000 */
[----:B------:R-:W-:Y:S01]  /*3fc0*/  FFMA R183, R247, R144, R182 ;  /* 0x00000090f7b77223 */ /* 0x000fe200000000b6 */
[----:B------:R-:W-:Y:S01]  /*3fd0*/  FFMA R182, R245, R186, R188 ;  /* 0x000000baf5b67223 */ /* 0x000fe200000000bc */
[----:B------:R-:W-:Y:S01]  /*3fe0*/  HADD2.F32 R144, -RZ, R10.H0_H0 ;  /* 0x2000000aff907230 */ /* 0x000fe20000004100 */
[----:B------:R-:W-:Y:S01]  /*3ff0*/  @P0 FMNMX R119, R119, |R128|, !PT ;  /* 0x4000008077770209 */ /* 0x000fe20007800000 */
[----:B------:R-:W-:-:S02]  /*4000*/  HADD2.F32 R186, -RZ, R50.H1_H1 ;  /* 0x30000032ffba7230 */ /* 0x000fc40000004100 */
[----:B------:R-:W-:Y:S01]  /*4010*/  @P2 FADD R138, R138, 1 ;  /* 0x3f8000008a8a2421 */ /* 0x000fe20000000000 */
[--C-:B------:R-:W-:Y:S01]  /*4020*/  FADD R251, R251, -R2.reuse ;  /* 0x80000002fbfb7221 */ /* 0x100fe20000000000 */
[--C-:B------:R-:W-:Y:S01]  /*4030*/  FADD R185, R86, -R2.reuse ;  /* 0x8000000256b97221 */ /* 0x100fe20000000000 */
[----:B------:R-:W-:Y:S01]  /*4040*/  FMUL R105, R0, R105 ;  /* 0x0000006900697220 */ /* 0x000fe20000400000 */
[----:B------:R-:W-:Y:S02]  /*4050*/  HADD2.F32 R86, -RZ, R44.H0_H0 ;  /* 0x2000002cff567230 */ /* 0x000fe40000004100 */
[----:B------:R-:W-:Y:S01]  /*4060*/  FADD R187, R88, -R2 ;  /* 0x8000000258bb7221 */ /* 0x000fe20000000000 */
[----:B------:R-:W-:Y:S01]  /*4070*/  HADD2.F32 R188, -RZ, R10.H1_H1 ;  /* 0x3000000affbc7230 */ /* 0x000fe20000004100 */
        /* <DEDUP_REMOVED lines=8> */
[----:B------:R-:W-:Y:S01]  /*4100*/  FMUL R187, R0, R187 ;  /* 0x000000bb00bb7220 */ /* 0x000fe20000400000 */
[----:B------:R-:W-:Y:S01]  /*4110*/  @P0 FMNMX R119, R119, |R106|, !PT ;  /* 0x4000006a77770209 */ /* 0x000fe20007800000 */
[----:B------:R-:W-:Y:S01]  /*4120*/  FFMA R186, R251, R186, R188 ;  /* 0x000000bafbba7223 */ /* 0x000fe200000000bc */
[----:B------:R-:W-:Y:S02]  /*4130*/  HADD2.F32 R188, -RZ, R4.H1_H1 ;  /* 0x30000004ffbc7230 */ /* 0x000fe40000004100 */
[----:B------:R-:W-:Y:S01]  /*4140*/  @P2 FADD R144, R144, 1 ;  /* 0x3f80000090902421 */ /* 0x000fe20000000000 */
[----:B------:R-:W-:Y:S01]  /*4150*/  FMUL R189, R0, R189 ;  /* 0x000000bd00bd7220 */ /* 0x000fe20000400000 */
[----:B------:R-:W-:Y:S01]  /*4160*/  FFMA R88, R187, R86, R138 ;  /* 0x00000056bb587223 */ /* 0x000fe2000000008a */
        /* <DEDUP_REMOVED lines=8> */
[-C--:B------:R-:W-:Y:S01]  /*41f0*/  @P1 FMUL R82, R82, R112.reuse ;  /* 0x0000007052521220 */ /* 0x080fe20000400000 */
[----:B------:R-:W-:Y:S01]  /*4200*/  @P1 FMUL R81, R81, R112 ;  /* 0x0000007051511220 */ /* 0x000fe20000400000 */
[----:B------:R-:W-:Y:S01]  /*4210*/  FADD R193, R94, -R2 ;  /* 0x800000025ec17221 */ /* 0x000fe20000000000 */
[----:B------:R-:W-:Y:S01]  /*4220*/  @P0 FMNMX R119, R119, |R134|, !PT ;  /* 0x4000008677770209 */ /* 0x000fe20007800000 */
[----:B------:R-:W-:Y:S01]  /*4230*/  FFMA R94, R109, R138, R144 ;  /* 0x0000008a6d5e7223 */ /* 0x000fe20000000090 */
[----:B------:R-:W-:Y:S01]  /*4240*/  F2FP.SATFINITE.E4M3.F32.PACK_AB_MERGE_C R109, RZ, R82, RZ ;  /* 0x00000052ff6d723e */ /* 0x000fe200048070ff */
[-C--:B------:R-:W-:Y:S01]  /*4250*/  @P1 FMUL R80, R80, R112.reuse ;  /* 0x0000007050501220 */ /* 0x080fe20000400000 */
[-C--:B------:R-:W-:Y:S01]  /*4260*/  @P1 FMUL R3, R3, R112.reuse ;  /* 0x0000007003031220 */ /* 0x080fe20000400000 */
[----:B------:R-:W-:Y:S01]  /*4270*/  F2FP.SATFINITE.E4M3.F32.PACK_AB_MERGE_C R82, RZ, R81, RZ ;  /* 0x00000051ff52723e */ /* 0x000fe200048070ff */
[----:B------:R-:W-:Y:S01]  /*4280*/  @P1 FMUL R96, R96, R112 ;  /* 0x0000007060601220 */ /* 0x000fe20000400000 */
[----:B------:R-:W-:Y:S01]  /*4290*/  @P0 FMNMX R119, R119, |R132|, !PT ;  /* 0x4000008477770209 */ /* 0x000fe20007800000 */
[-C--:B------:R-:W-:Y:S01]  /*42a0*/  @P1 FMUL R85, R85, R112.reuse ;  /* 0x0000007055551220 */ /* 0x080fe20000400000 */
[----:B------:R-:W-:Y:S01]  /*42b0*/  LOP3.LUT R109, R109, 0xff, RZ, 0xc0, !PT ;  /* 0x000000ff6d6d7812 */ /* 0x000fe200078ec0ff */
[-C--:B------:R-:W-:Y:S01]  /*42c0*/  @P1 FMUL R104, R104, R112.reuse ;  /* 0x0000007068681220 */ /* 0x080fe20000400000 */
[----:B------:R-:W-:Y:S01]  /*42d0*/  SHF.L.U32 R82, R82, 0x8, RZ ;  /* 0x0000000852527819 */ /* 0x000fe200000006ff */
[----:B------:R-:W-:Y:S01]  /*42e0*/  @P1 FMUL R102, R102, R112 ;  /* 0x0000007066661220 */ /* 0x000fe20000400000 */
[----:B------:R-:W-:Y:S01]  /*42f0*/  F2FP.SATFINITE.E4M3.F32.PACK_AB_MERGE_C R80, RZ, R80, RZ ;  /* 0x00000050ff50723e */ /* 0x000fe200048070ff */
[-C--:B------:R-:W-:Y:S01]  /*4300*/  @P1 FMUL R84, R84, R112.reuse ;  /* 0x0000007054541220 */ /* 0x080fe20000400000 */
[----:B------:R-:W-:Y:S01]  /*4310*/  F2FP.SATFINITE.E4M3.F32.PACK_AB_MERGE_C R3, RZ, R3, RZ ;  /* 0x00000003ff03723e */ /* 0x000fe200048070ff */
[----:B------:R-:W-:Y:S01]  /*4320*/  @P1 FMUL R83, R83, R112 ;  /* 0x0000007053531220 */ /* 0x000fe20000400000 */
[----:B------:R-:W-:Y:S01]  /*4330*/  @P0 FMNMX R119, R119, |R130|, !PT ;  /* 0x4000008277770209 */ /* 0x000fe20007800000 */
[-C--:B------:R-:W-:Y:S01]  /*4340*/  @P1 FMUL R100, R100, R112.reuse ;  /* 0x0000007064641220 */ /* 0x080fe20000400000 */
[----:B------:R-:W-:Y:S01]  /*4350*/  LOP3.LUT R109, R109, 0xffff, R82, 0xf8, !PT ;  /* 0x0000ffff6d6d7812 */ /* 0x000fe200078ef852 */
[-C--:B------:R-:W-:Y:S01]  /*4360*/  @P1 FMUL R128, R128, R112.reuse ;  /* 0x0000007080801220 */ /* 0x080fe20000400000 */
[----:B------:R-:W-:Y:S01]  /*4370*/  SHF.L.U32 R80, R80, 0x10, RZ ;  /* 0x0000001050507819 */ /* 0x000fe200000006ff */
[----:B------:R-:W-:Y:S01]  /*4380*/  HADD2.F32 R190, -RZ, R49.H1_H1 ;  /* 0x30000031ffbe7230 */ /* 0x000fe20000004100 */
[----:B------:R-:W-:Y:S01]  /*4390*/  LOP3.LUT R3, R3, 0xffff, RZ, 0xc0, !PT ;  /* 0x0000ffff03037812 */ /* 0x000fe200078ec0ff */
[----:B------:R-:W-:Y:S01]  /*43a0*/  @P1 FMUL R126, R126, R112 ;  /* 0x000000707e7e1220 */ /* 0x000fe20000400000 */
[----:B------:R-:W-:Y:S01]  /*43b0*/  @P0 FMNMX R119, R119, |R148|, !PT ;  /* 0x4000009477770209 */ /* 0x000fe20007800000 */
[----:B------:R-:W-:Y:S01]  /*43c0*/  FADD R249, R249, -R2 ;  /* 0x80000002f9f97221 */ /* 0x000fe20000000000 */
[----:B------:R-:W-:Y:S01]  /*43d0*/  LOP3.LUT R144, R109, 0xff0000, R80, 0xf8, !PT ;  /* 0x00ff00006d907812 */ /* 0x000fe200078ef850 */
[----:B------:R-:W-:Y:S01]  /*43e0*/  HADD2.F32 R192, -RZ, R9.H1_H1 ;  /* 0x30000009ffc07230 */ /* 0x000fe20000004100 */
[----:B------:R-:W-:Y:S01]  /*43f0*/  SHF.L.U32 R3, R3, 0x18, RZ ;  /* 0x0000001803037819 */ /* 0x000fe200000006ff */
[----:B------:R-:W-:Y:S01]  /*4400*/  @P1 FMUL R106, R106, R112 ;  /* 0x000000706a6a1220 */ /* 0x000fe20000400000 */
[----:B------:R-:W-:Y:S01]  /*4410*/  F2FP.SATFINITE.E4M3.F32.PACK_AB_MERGE_C R96, RZ, R96, RZ ;  /* 0x00000060ff60723e */ /* 0x000fe200048070ff */
[-C--:B------:R-:W-:Y:S01]  /*4420*/  @P1 FMUL R124, R124, R112.reuse ;  /* 0x000000707c7c1220 */ /* 0x080fe20000400000 */
[----:B------:R-:W-:Y:S01]  /*4430*/  @P0 FMNMX R119, R119, |R149|, !PT ;  /* 0x4000009577770209 */ /* 0x000fe20007800000 */
[----:B------:R-:W-:Y:S01]  /*4440*/  @P2 FADD R190, R190, 1 ;  /* 0x3f800000bebe2421 */ /* 0x000fe20000000000 */
[----:B------:R-:W-:Y:S01]  /*4450*/  LOP3.LUT R144, R144, 0xff000000, R3, 0xf8, !PT ;  /* 0xff00000090907812 */ /* 0x000fe200078ef803 */
[----:B------:R-:W-:Y:S01]  /*4460*/  FMUL R249, R0, R249 ;  /* 0x000000f900f97220 */ /* 0x000fe20000400000 */
[----:B------:R-:W-:Y:S01]  /*4470*/  LOP3.LUT R96, R145, 0xffff, R96, 0xf8, !PT ;  /* 0x0000ffff91607812 */ /* 0x000fe200078ef860 */
[----:B------:R-:W-:Y:S01]  /*4480*/  @P1 FMUL R136, R136, R112 ;  /* 0x0000007088881220 */ /* 0x000fe20000400000 */
[----:B------:R-:W-:Y:S01]  /*4490*/  F2FP.SATFINITE.E4M3.F32.PACK_AB_MERGE_C R80, RZ, R85, RZ ;  /* 0x00000055ff50723e */ /* 0x000fe200048070ff */
[----:B------:R-:W-:Y:S01]  /*44a0*/  FFMA R181, R249, R190, R192 ;  /* 0x000000bef9b57223 */ /* 0x000fe200000000c0 */
[----:B------:R-:W-:Y:S01]  /*44b0*/  F2FP.SATFINITE.E4M3.F32.PACK_AB_MERGE_C R3, RZ, R104, RZ ;  /* 0x00000068ff03723e */ /* 0x000fe200048070ff */
[----:B------:R-:W-:Y:S01]  /*44c0*/  HADD2.F32 R190, -RZ, R51.H0_H0 ;  /* 0x20000033ffbe7230 */ /* 0x000fe20000004100 */
[----:B------:R-:W-:Y:S01]  /*44d0*/  F2FP.SATFINITE.E4M3.F32.PACK_AB_MERGE_C R102, RZ, R102, RZ ;  /* 0x00000066ff66723e */ /* 0x000fe200048070ff */
[----:B------:R-:W-:Y:S01]  /*44e0*/  @P1 FMUL R134, R134, R112 ;  /* 0x0000007086861220 */ /* 0x000fe20000400000 */
[----:B------:R-:W-:Y:S01]  /*44f0*/  @P0 FMNMX R119, R119, |R147|, !PT ;  /* 0x4000009377770209 */ /* 0x000fe20007800000 */
[----:B------:R-:W-:Y:S01]  /*4500*/  HADD2.F32 R192, -RZ, R11.H0_H0 ;  /* 0x2000000bffc07230 */ /* 0x000fe20000004100 */
[----:B------:R-:W-:Y:S01]  /*4510*/  LOP3.LUT R85, R96, 0xff, RZ, 0xc0, !PT ;  /* 0x000000ff60557812 */ /* 0x000fe200078ec0ff */
[----:B------:R-:W-:Y:S01]  /*4520*/  @P2 FADD R190, R190, 1 ;  /* 0x3f800000bebe2421 */ /* 0x000fe20000000000 */
[----:B------:R-:W-:Y:S01]  /*4530*/  PRMT R80, R80, 0x7104, RZ ;  /* 0x0000710450507816 */ /* 0x000fe200000000ff */
[----:B------:R-:W-:Y:S01]  /*4540*/  FMUL R185, R0, R185 ;  /* 0x000000b900b97220 */ /* 0x000fe20000400000 */
[----:B------:R-:W-:Y:S01]  /*4550*/  F2FP.SATFINITE.E4M3.F32.PACK_AB_MERGE_C R84, RZ, R84, RZ ;  /* 0x00000054ff54723e */ /* 0x000fe200048070ff */
[----:B------:R-:W-:Y:S01]  /*4560*/  @P1 FMUL R132, R132, R112 ;  /* 0x0000007084841220 */ /* 0x000fe20000400000 */
[----:B------:R-:W-:Y:S01]  /*4570*/  F2FP.SATFINITE.E4M3.F32.PACK_AB_MERGE_C R83, RZ, R83, RZ ;  /* 0x00000053ff53723e */ /* 0x000fe200048070ff */
[----:B------:R-:W-:Y:S01]  /*4580*/  FFMA R185, R185, R190, R192 ;  /* 0x000000beb9b97223 */ /* 0x000fe200000000c0 */
[----:B------:R-:W-:Y:S01]  /*4590*/  LOP3.LUT R3, R3, 0xff, RZ, 0xc0, !PT ;  /* 0x000000ff03037812 */ /* 0x000fe200078ec0ff */
[----:B------:R-:W-:Y:S01]  /*45a0*/  HADD2.F32 R190, -RZ, R45.H0_H0 ;  /* 0x2000002dffbe7230 */ /* 0x000fe20000004100 */
[----:B------:R-:W-:Y:S01]  /*45b0*/  SHF.L.U32 R102, R102, 0x8, RZ ;  /* 0x0000000866667819 */ /* 0x000fe200000006ff */
[----:B------:R-:W-:Y:S01]  /*45c0*/  FADD R191, R90, -R2 ;  /* 0x800000025abf7221 */ /* 0x000fe20000000000 */
[----:B------:R-:W-:Y:S01]  /*45d0*/  @P0 FMNMX R119, R119, |R146|, !PT ;  /* 0x4000009277770209 */ /* 0x000fe20007800000 */
[----:B------:R-:W-:Y:S01]  /*45e0*/  HADD2.F32 R192, -RZ, R5.H0_H0 ;  /* 0x20000005ffc07230 */ /* 0x000fe20000004100 */
[----:B------:R-:W-:Y:S01]  /*45f0*/  LOP3.LUT R85, R85, 0xff00, R80, 0xf8, !PT ;  /* 0x0000ff0055557812 */ /* 0x000fe200078ef850 */
[-C--:B------:R-:W-:Y:S01]  /*4600*/  @P1 FMUL R98, R98, R112.reuse ;  /* 0x0000007062621220 */ /* 0x080fe20000400000 */
[----:B------:R-:W-:Y:S01]  /*4610*/  SHF.L.U32 R84, R84, 0x10, RZ ;  /* 0x0000001054547819 */ /* 0x000fe200000006ff */
[----:B------:R-:W-:Y:S01]  /*4620*/  @P2 FADD R190, R190, 1 ;  /* 0x3f800000bebe2421 */ /* 0x000fe20000000000 */
[----:B------:R-:W-:Y:S01]  /*4630*/  LOP3.LUT R83, R83, 0xffff, RZ, 0xc0, !PT ;  /* 0x0000ffff53537812 */ /* 0x000fe200078ec0ff */
[----:B------:R-:W-:Y:S01]  /*4640*/  FMUL R191, R0, R191 ;  /* 0x000000bf00bf7220 */ /* 0x000fe20000400000 */
[----:B------:R-:W-:Y:S01]  /*4650*/  LOP3.LUT R102, R3, 0xffff, R102, 0xf8, !PT ;  /* 0x0000ffff03667812 */ /* 0x000fe200078ef866 */
[----:B------:R-:W-:Y:S01]  /*4660*/  @P1 FMUL R130, R130, R112 ;  /* 0x0000007082821220 */ /* 0x000fe20000400000 */
[----:B------:R-:W-:Y:S01]  /*4670*/  @P0 FMNMX R119, R119, |R153|, !PT ;  /* 0x4000009977770209 */ /* 0x000fe20007800000 */
[----:B------:R-:W-:Y:S01]  /*4680*/  FFMA R108, R191, R190, R192 ;  /* 0x000000bebf6c7223 */ /* 0x000fe200000000c0 */
[----:B------:R-:W-:Y:S01]  /*4690*/  F2FP.SATFINITE.E4M3.F32.PACK_AB_MERGE_C R3, RZ, R100, RZ ;  /* 0x00000064ff03723e */ /* 0x000fe200048070ff */
[----:B------:R-:W-:Y:S01]  /*46a0*/  FADD R191, R110, -R2 ;  /* 0x800000026ebf7221 */ /* 0x000fe20000000000 */
[----:B------:R-:W-:Y:S01]  /*46b0*/  LOP3.LUT R84, R85, 0xff0000, R84, 0xf8, !PT ;  /* 0x00ff000055547812 */ /* 0x000fe200078ef854 */
[----:B------:R-:W-:Y:S01]  /*46c0*/  HADD2.F32 R110, -RZ, R47.H1_H1 ;  /* 0x3000002fff6e7230 */ /* 0x000fe20000004100 */
[----:B------:R-:W-:Y:S01]  /*46d0*/  SHF.L.U32 R83, R83, 0x18, RZ ;  /* 0x0000001853537819 */ /* 0x000fe200000006ff */
[----:B------:R-:W-:Y:S01]  /*46e0*/  FADD R111, R111, -R2 ;  /* 0x800000026f6f7221 */ /* 0x000fe20000000000 */
[----:B------:R-:W-:Y:S01]  /*46f0*/  @P0 FMNMX R119, R119, |R150|, !PT ;  /* 0x4000009677770209 */ /* 0x000fe20007800000 */
[----:B------:R-:W-:Y:S01]  /*4700*/  @P1 FMUL R148, R148, R112 ;  /* 0x0000007094941220 */ /* 0x000fe20000400000 */
[----:B------:R-:W-:Y:S01]  /*4710*/  SHF.L.U32 R3, R3, 0x10, RZ ;  /* 0x0000001003037819 */ /* 0x000fe200000006ff */
[----:B------:R-:W-:Y:S01]  /*4720*/  HADD2.F32 R138, -RZ, R7.H1_H1 ;  /* 0x30000007ff8a7230 */ /* 0x000fe20000004100 */
[----:B------:R-:W-:Y:S01]  /*4730*/  F2FP.SATFINITE.E4M3.F32.PACK_AB_MERGE_C R128, RZ, R128, RZ ;  /* 0x00000080ff80723e */ /* 0x000fe200048070ff */
[----:B------:R-:W-:Y:S01]  /*4740*/  @P2 FADD R110, R110, 1 ;  /* 0x3f8000006e6e2421 */ /* 0x000fe20000000000 */
[----:B------:R-:W-:Y:S01]  /*4750*/  LOP3.LUT R145, R84, R83, RZ, 0xfc, !PT ;  /* 0x0000005354917212 */ /* 0x000fe200078efcff */
[----:B------:R-:W-:Y:S01]  /*4760*/  FMUL R111, R0, R111 ;  /* 0x0000006f006f7220 */ /* 0x000fe20000400000 */
[----:B------:R-:W-:Y:S01]  /*4770*/  @P0 FMNMX R119, R119, |R152|, !PT ;  /* 0x4000009877770209 */ /* 0x000fe20007800000 */
[----:B------:R-:W-:Y:S01]  /*4780*/  @P1 FMUL R149, R149, R112 ;  /* 0x0000007095951220 */ /* 0x000fe20000400000 */
[----:B------:R-:W-:Y:S01]  /*4790*/  LOP3.LUT R83, R102, 0xff0000, R3, 0xf8, !PT ;  /* 0x00ff000066537812 */ /* 0x000fe200078ef803 */
[----:B------:R-:W-:Y:S01]  /*47a0*/  FFMA R81, R111, R110, R138 ;  /* 0x0000006e6f517223 */ /* 0x000fe2000000008a */
[----:B------:R-:W-:Y:S01]  /*47b0*/  LOP3.LUT R82, R139, 0xffff, R128, 0xf8, !PT ;  /* 0x0000ffff8b527812 */ /* 0x000fe200078ef880 */
[----:B------:R-:W-:Y:S01]  /*47c0*/  @P1 FMUL R153, R153, R112 ;  /* 0x0000007099991220 */ /* 0x000fe20000400000 */
[----:B------:R-:W-:Y:S01]  /*47d0*/  F2FP.SATFINITE.E4M3.F32.PACK_AB_MERGE_C R3, RZ, R126, RZ ;  /* 0x0000007eff03723e */ /* 0x000fe200048070ff */
[-C--:B------:R-:W-:Y:S01]  /*47e0*/  @P1 FMUL R150, R150, R112.reuse ;  /* 0x0000007096961220 */ /* 0x080fe20000400000 */
[----:B------:R-:W-:Y:S01]  /*47f0*/  @P0 FMNMX R119, R119, |R151|, !PT ;  /* 0x4000009777770209 */ /* 0x000fe20007800000 */
[-C--:B------:R-:W-:Y:S01]  /*4800*/  @P1 FMUL R147, R147, R112.reuse ;  /* 0x0000007093931220 */ /* 0x080fe20000400000 */
[----:B------:R-:W-:Y:S01]  /*4810*/  LOP3.LUT R82, R82, 0xff, RZ, 0xc0, !PT ;  /* 0x000000ff52527812 */ /* 0x000fe200078ec0ff */
[-C--:B------:R-:W-:Y:S01]  /*4820*/  @P1 FMUL R146, R146, R112.reuse ;  /* 0x0000007092921220 */ /* 0x080fe20000400000 */
[----:B------:R-:W-:Y:S01]  /*4830*/  PRMT R3, R3, 0x7104, RZ ;  /* 0x0000710403037816 */ /* 0x000fe200000000ff */
[----:B------:R-:W-:Y:S01]  /*4840*/  @P1 FMUL R152, R152, R112 ;  /* 0x0000007098981220 */ /* 0x000fe20000400000 */
[----:B------:R-:W-:Y:S01]  /*4850*/  F2FP.SATFINITE.E4M3.F32.PACK_AB_MERGE_C R106, RZ, R106, RZ ;  /* 0x0000006aff6a723e */ /* 0x000fe200048070ff */
[----:B------:R-:W-:Y:S01]  /*4860*/  @P1 FMUL R151, R151, R112 ;  /* 0x0000007097971220 */ /* 0x000fe20000400000 */
[----:B------:R-:W-:Y:S01]  /*4870*/  F2FP.SATFINITE.E4M3.F32.PACK_AB_MERGE_C R124, RZ, R124, RZ ;  /* 0x0000007cff7c723e */ /* 0x000fe200048070ff */
[----:B------:R-:W-:Y:S01]  /*4880*/  HADD2.F32 R194, -RZ, R51.H1_H1 ;  /* 0x30000033ffc27230 */ /* 0x000fe20000004100 */
[----:B------:R-:W-:Y:S01]  /*4890*/  @P0 FMNMX R119, R119, |R157|, !PT ;  /* 0x4000009d77770209 */ /* 0x000fe20007800000 */
[----:B------:R-:W-:Y:S01]  /*48a0*/  @P1 FMUL R157, R157, R112 ;  /* 0x000000709d9d1220 */ /* 0x000fe20000400000 */
[----:B------:R-:W-:Y:S01]  /*48b0*/  LOP3.LUT R3, R82, 0xff00, R3, 0xf8, !PT ;  /* 0x0000ff0052037812 */ /* 0x000fe200078ef803 */
[----:B------:R-:W-:Y:S01]  /*48c0*/  FADD R107, R107, -R2 ;  /* 0x800000026b6b7221 */ /* 0x000fe20000000000 */
[----:B------:R-:W-:Y:S01]  /*48d0*/  SHF.L.U32 R106, R106, 0x10, RZ ;  /* 0x000000106a6a7819 */ /* 0x000fe200000006ff */
[----:B------:R-:W-:Y:S01]  /*48e0*/  HADD2.F32 R196, -RZ, R11.H1_H1 ;  /* 0x3000000bffc47230 */ /* 0x000fe20000004100 */
[----:B------:R-:W-:Y:S01]  /*48f0*/  LOP3.LUT R124, R124, 0xffff, RZ, 0xc0, !PT ;  /* 0x0000ffff7c7c7812 */ /* 0x000fe200078ec0ff */
[----:B------:R-:W-:Y:S01]  /*4900*/  @P2 FADD R194, R194, 1 ;  /* 0x3f800000c2c22421 */ /* 0x000fe20000000000 */
[----:B------:R-:W-:Y:S01]  /*4910*/  @P0 FMNMX R119, R119, |R156|, !PT ;  /* 0x4000009c77770209 */ /* 0x000fe20007800000 */
[----:B------:R-:W-:Y:S01]  /*4920*/  @P1 FMUL R156, R156, R112 ;  /* 0x000000709c9c1220 */ /* 0x000fe20000400000 */
[----:B------:R-:W-:Y:S01]  /*4930*/  LOP3.LUT R3, R3, 0xff0000, R106, 0xf8, !PT ;  /* 0x00ff000003037812 */ /* 0x000fe200078ef86a */
[----:B------:R-:W-:Y:S01]  /*4940*/  FMUL R107, R0, R107 ;  /* 0x0000006b006b7220 */ /* 0x000fe20000400000 */
[----:B------:R-:W-:Y:S01]  /*4950*/  SHF.L.U32 R124, R124, 0x18, RZ ;  /* 0x000000187c7c7819 */ /* 0x000fe200000006ff */
[----:B------:R-:W-:Y:S01]  /*4960*/  HADD2.F32 R86, -RZ, R45.H1_H1 ;  /* 0x3000002dff567230 */ /* 0x000fe20000004100 */
[----:B------:R-:W-:Y:S01]  /*4970*/  F2FP.SATFINITE.E4M3.F32.PACK_AB_MERGE_C R136, RZ, R136, RZ ;  /* 0x00000088ff88723e */ /* 0x000fe200048070ff */
[----:B------:R-:W-:Y:S01]  /*4980*/  FFMA R107, R107, R194, R196 ;  /* 0x000000c26b6b7223 */ /* 0x000fe200000000c4 */
[----:B------:R-:W-:Y:S01]  /*4990*/  F2FP.SATFINITE.E4M3.F32.PACK_AB_MERGE_C R134, RZ, R134, RZ ;  /* 0x00000086ff86723e */ /* 0x000fe200048070ff */
[----:B------:R-:W-:Y:S01]  /*49a0*/  FADD R189, R92, -R2 ;  /* 0x800000025cbd7221 */ /* 0x000fe20000000000 */
[----:B------:R-:W-:Y:S01]  /*49b0*/  @P0 FMNMX R119, R119, |R154|, !PT ;  /* 0x4000009a77770209 */ /* 0x000fe20007800000 */
[----:B------:R-:W-:Y:S01]  /*49c0*/  @P1 FMUL R154, R154, R112 ;  /* 0x000000709a9a1220 */ /* 0x000fe20000400000 */
[----:B------:R-:W-:Y:S01]  /*49d0*/  LOP3.LUT R139, R3, R124, RZ, 0xfc, !PT ;  /* 0x0000007c038b7212 */ /* 0x000fe200078efcff */
[----:B------:R-:W-:Y:S01]  /*49e0*/  HADD2.F32 R90, -RZ, R5.H1_H1 ;  /* 0x30000005ff5a7230 */ /* 0x000fe20000004100 */
[----:B------:R-:W-:Y:S01]  /*49f0*/  LOP3.LUT R3, R136, 0xff, RZ, 0xc0, !PT ;  /* 0x000000ff88037812 */ /* 0x000fe200078ec0ff */
[----:B------:R-:W-:Y:S01]  /*4a00*/  @P2 FADD R86, R86, 1 ;  /* 0x3f80000056562421 */ /* 0x000fe20000000000 */
[----:B------:R-:W-:Y:S01]  /*4a10*/  SHF.L.U32 R134, R134, 0x8, RZ ;  /* 0x0000000886867819 */ /* 0x000fe200000006ff */
[----:B------:R-:W-:Y:S01]  /*4a20*/  FMUL R189, R0, R189 ;  /* 0x000000bd00bd7220 */ /* 0x000fe20000400000 */
[----:B------:R-:W-:Y:S01]  /*4a30*/  F2FP.SATFINITE.E4M3.F32.PACK_AB_MERGE_C R132, RZ, R132, RZ ;  /* 0x00000084ff84723e */ /* 0x000fe200048070ff */
[----:B------:R-:W-:Y:S01]  /*4a40*/  HADD2.F32 R188, -RZ, R46.H1_H1 ;  /* 0x3000002effbc7230 */ /* 0x000fe20000004100 */
[----:B------:R-:W-:Y:S01]  /*4a50*/  @P0 FMNMX R119, R119, |R155|, !PT ;  /* 0x4000009b77770209 */ /* 0x000fe20007800000 */
[----:B------:R-:W-:Y:S01]  /*4a60*/  FFMA R86, R189, R86, R90 ;  /* 0x00000056bd567223 */ /* 0x000fe2000000005a */
[----:B------:R-:W-:Y:S01]  /*4a70*/  LOP3.LUT R134, R3, 0xffff, R134, 0xf8, !PT ;  /* 0x0000ffff03867812 */ /* 0x000fe200078ef886 */
[----:B------:R-:W-:Y:S01]  /*4a80*/  HADD2.F32 R190, -RZ, R6.H1_H1 ;  /* 0x30000006ffbe7230 */ /* 0x000fe20000004100 */
[----:B------:R-:W-:Y:S01]  /*4a90*/  SHF.L.U32 R3, R132, 0x10, RZ ;  /* 0x0000001084037819 */ /* 0x000fe200000006ff */
[----:B------:R-:W-:Y:S01]  /*4aa0*/  @P2 FADD R188, R188, 1 ;  /* 0x3f800000bcbc2421 */ /* 0x000fe20000000000 */
[----:B------:R-:W-:Y:S01]  /*4ab0*/  @P0 FMNMX R119, R119, |R160|, !PT ;  /* 0x400000a077770209 */ /* 0x000fe20007800000 */
[----:B------:R-:W-:Y:S01]  /*4ac0*/  @P1 FMUL R160, R160, R112 ;  /* 0x00000070a0a01220 */ /* 0x000fe20000400000 */
[----:B------:R-:W-:Y:S01]  /*4ad0*/  F2FP.SATFINITE.E4M3.F32.PACK_AB_MERGE_C R80, RZ, R98, RZ ;  /* 0x00000062ff50723e */ /* 0x000fe200048070ff */
[----:B------:R-:W-:Y:S01]  /*4ae0*/  FMUL R191, R0, R191 ;  /* 0x000000bf00bf7220 */ /* 0x000fe20000400000 */
[----:B------:R-:W-:Y:S01]  /*4af0*/  LOP3.LUT R134, R134, 0xff0000, R3, 0xf8, !PT ;  /* 0x00ff000086867812 */ /* 0x000fe200078ef803 */
[----:B------:R-:W-:Y:S01]  /*4b00*/  HADD2.F32 R192, -RZ, R47.H0_H0 ;  /* 0x2000002fffc07230 */ /* 0x000fe20000004100 */
[----:B------:R-:W-:Y:S01]  /*4b10*/  @P0 FMNMX R119, R119, |R159|, !PT ;  /* 0x4000009f77770209 */ /* 0x000fe20007800000 */
[----:B------:R-:W-:Y:S01]  /*4b20*/  @P1 FMUL R159, R159, R112 ;  /* 0x000000709f9f1220 */ /* 0x000fe20000400000 */
[----:B------:R-:W-:Y:S01]  /*4b30*/  F2FP.SATFINITE.E4M3.F32.PACK_AB_MERGE_C R3, RZ, R130, RZ ;  /* 0x00000082ff03723e */ /* 0x000fe200048070ff */
[----:B------:R-:W-:Y:S01]  /*4b40*/  FFMA R92, R191, R188, R190 ;  /* 0x000000bcbf5c7223 */ /* 0x000fe200000000be */
[----:B------:R-:W-:Y:S01]  /*4b50*/  LOP3.LUT R80, R80, 0xffff, RZ, 0xc0, !PT ;  /* 0x0000ffff50507812 */ /* 0x000fe200078ec0ff */
[----:B------:R-:W-:Y:S01]  /*4b60*/  HADD2.F32 R194, -RZ, R7.H0_H0 ;  /* 0x20000007ffc27230 */ /* 0x000fe20000004100 */
[----:B------:R-:W-:Y:S01]  /*4b70*/  @P0 FMNMX R119, R119, |R158|, !PT ;  /* 0x4000009e77770209 */ /* 0x000fe20007800000 */
[----:B------:R-:W-:Y:S01]  /*4b80*/  @P1 FMUL R158, R158, R112 ;  /* 0x000000709e9e1220 */ /* 0x000fe20000400000 */
[----:B------:R-:W-:Y:S01]  /*4b90*/  LOP3.LUT R3, R3, 0xffff, RZ, 0xc0, !PT ;  /* 0x0000ffff03037812 */ /* 0x000fe200078ec0ff */
[----:B------:R-:W-:Y:S01]  /*4ba0*/  @P2 FADD R192, R192, 1 ;  /* 0x3f800000c0c02421 */ /* 0x000fe20000000000 */
[----:B------:R-:W-:Y:S01]  /*4bb0*/  SHF.L.U32 R80, R80, 0x18, RZ ;  /* 0x0000001850507819 */ /* 0x000fe200000006ff */
[----:B------:R-:W-:Y:S01]  /*4bc0*/  FMUL R193, R0, R193 ;  /* 0x000000c100c17220 */ /* 0x000fe20000400000 */
[----:B------:R-:W-:Y:S01]  /*4bd0*/  F2FP.SATFINITE.E4M3.F32.PACK_AB_MERGE_C R148, RZ, R148, RZ ;  /* 0x00000094ff94723e */ /* 0x000fe200048070ff */
[-C--:B------:R-:W-:Y:S01]  /*4be0*/  @P1 FMUL R155, R155, R112.reuse ;  /* 0x000000709b9b1220 */ /* 0x080fe20000400000 */
[----:B------:R-:W-:Y:S01]  /*4bf0*/  @P0 FMNMX R119, R119, |R87|, !PT ;  /* 0x4000005777770209 */ /* 0x000fe20007800000 */
[----:B------:R-:W-:Y:S01]  /*4c00*/  @P1 FMUL R87, R87, R112 ;  /* 0x0000007057571220 */ /* 0x000fe20000400000 */
[----:B------:R-:W-:Y:S01]  /*4c10*/  SHF.L.U32 R3, R3, 0x18, RZ ;  /* 0x0000001803037819 */ /* 0x000fe200000006ff */
[----:B------:R-:W-:Y:S01]  /*4c20*/  FFMA R90, R193, R192, R194 ;  /* 0x000000c0c15a7223 */ /* 0x000fe200000000c2 */
[----:B------:R-:W-:-:S02]  /*4c30*/  LOP3.LUT R138, R83, 0xff000000, R80, 0xf8, !PT ;  /* 0xff000000538a7812 */ /* 0x000fc400078ef850 */
[----:B------:R-:W-:Y:S02]  /*4c40*/  LOP3.LUT R83, R137, 0xffff, R148, 0xf8, !PT ;  /* 0x0000ffff89537812 */ /* 0x000fe400078ef894 */
[----:B------:R-:W-:Y:S02]  /*4c50*/  F2FP.SATFINITE.E4M3.F32.PACK_AB_MERGE_C R80, RZ, R149, RZ ;  /* 0x00000095ff50723e */ /* 0x000fe400048070ff */
[----:B------:R-:W-:Y:S01]  /*4c60*/  @P0 FMNMX R119, R119, |R162|, !PT ;  /* 0x400000a277770209 */ /* 0x000fe20007800000 */
[----:B------:R-:W-:Y:S01]  /*4c70*/  @P1 FMUL R162, R162, R112 ;  /* 0x00000070a2a21220 */ /* 0x000fe20000400000 */
[----:B------:R-:W-:Y:S02]  /*4c80*/  LOP3.LUT R136, R134, 0xff000000, R3, 0xf8, !PT ;  /* 0xff00000086887812 */ /* 0x000fe400078ef803 */
[----:B------:R-:W-:Y:S02]  /*4c90*/  F2FP.SATFINITE.E4M3.F32.PACK_AB_MERGE_C R3, RZ, R153, RZ ;  /* 0x00000099ff03723e */ /* 0x000fe400048070ff */
[----:B------:R-:W-:-:S02]  /*4ca0*/  F2FP.SATFINITE.E4M3.F32.PACK_AB_MERGE_C R150, RZ, R150, RZ ;  /* 0x00000096ff96723e */ /* 0x000fc400048070ff */
[----:B------:R-:W-:Y:S02]  /*4cb0*/  LOP3.LUT R83, R83, 0xff, RZ, 0xc0, !PT ;  /* 0x000000ff53537812 */ /* 0x000fe400078ec0ff */
[----:B------:R-:W-:Y:S02]  /*4cc0*/  PRMT R80, R80, 0x7104, RZ ;  /* 0x0000710450507816 */ /* 0x000fe400000000ff */
[----:B------:R-:W-:Y:S02]  /*4cd0*/  F2FP.SATFINITE.E4M3.F32.PACK_AB_MERGE_C R147, RZ, R147, RZ ;  /* 0x00000093ff93723e */ /* 0x000fe400048070ff */
[----:B------:R-:W-:Y:S02]  /*4ce0*/  F2FP.SATFINITE.E4M3.F32.PACK_AB_MERGE_C R146, RZ, R146, RZ ;  /* 0x00000092ff92723e */ /* 0x000fe400048070ff */
[----:B------:R-:W-:Y:S01]  /*4cf0*/  @P0 FMNMX R119, R119, |R163|, !PT ;  /* 0x400000a377770209 */ /* 0x000fe20007800000 */
[----:B------:R-:W-:Y:S01]  /*4d00*/  @P1 FMUL R163, R163, R112 ;  /* 0x00000070a3a31220 */ /* 0x000fe20000400000 */
[----:B------:R-:W-:-:S02]  /*4d10*/  LOP3.LUT R3, R3, 0xff, RZ, 0xc0, !PT ;  /* 0x000000ff03037812 */ /* 0x000fc400078ec0ff */
[----:B------:R-:W-:Y:S02]  /*4d20*/  SHF.L.U32 R150, R150, 0x8, RZ ;  /* 0x0000000896967819 */ /* 0x000fe400000006ff */
[----:B------:R-:W-:Y:S02]  /*4d30*/  LOP3.LUT R80, R83, 0xff00, R80, 0xf8, !PT ;  /* 0x0000ff0053507812 */ /* 0x000fe400078ef850 */
[----:B------:R-:W-:Y:S02]  /*4d40*/  SHF.L.U32 R147, R147, 0x10, RZ ;  /* 0x0000001093937819 */ /* 0x000fe400000006ff */
[----:B------:R-:W-:Y:S02]  /*4d50*/  LOP3.LUT R146, R146, 0xffff, RZ, 0xc0, !PT ;  /* 0x0000ffff92927812 */ /* 0x000fe400078ec0ff */
[----:B------:R-:W-:Y:S01]  /*4d60*/  @P0 FMNMX R119, R119, |R161|, !PT ;  /* 0x400000a177770209 */ /* 0x000fe20007800000 */
[----:B------:R-:W-:Y:S01]  /*4d70*/  @P1 FMUL R161, R161, R112 ;  /* 0x00000070a1a11220 */ /* 0x000fe20000400000 */
[----:B------:R-:W-:-:S02]  /*4d80*/  LOP3.LUT R150, R3, 0xffff, R150, 0xf8, !PT ;  /* 0x0000ffff03967812 */ /* 0x000fc400078ef896 */
[----:B------:R-:W-:Y:S02]  /*4d90*/  LOP3.LUT R80, R80, 0xff0000, R147, 0xf8, !PT ;  /* 0x00ff000050507812 */ /* 0x000fe400078ef893 */
[----:B------:R-:W-:Y:S02]  /*4da0*/  SHF.L.U32 R137, R146, 0x18, RZ ;  /* 0x0000001892897819 */ /* 0x000fe400000006ff */
[----:B------:R-:W-:Y:S02]  /*4db0*/  F2FP.SATFINITE.E4M3.F32.PACK_AB_MERGE_C R3, RZ, R152, RZ ;  /* 0x00000098ff03723e */ /* 0x000fe400048070ff */
[----:B------:R-:W-:Y:S01]  /*4dc0*/  @P0 FMNMX R119, R119, |R89|, !PT ;  /* 0x4000005977770209 */ /* 0x000fe20007800000 */
[----:B------:R-:W-:Y:S01]  /*4dd0*/  @P1 FMUL R89, R89, R112 ;  /* 0x0000007059591220 */ /* 0x000fe20000400000 */
[----:B------:R-:W-:Y:S02]  /*4de0*/  LOP3.LUT R137, R80, R137, RZ, 0xfc, !PT ;  /* 0x0000008950897212 */ /* 0x000fe400078efcff */
[----:B------:R-:W-:-:S02]  /*4df0*/  SHF.L.U32 R3, R3, 0x10, RZ ;  /* 0x0000001003037819 */ /* 0x000fc400000006ff */
[----:B------:R-:W-:Y:S02]  /*4e00*/  LOP3.LUT R82, R135, 0xffffff00, RZ, 0xc0, !PT ;  /* 0xffffff0087527812 */ /* 0x000fe400078ec0ff */
[----:B------:R-:W-:Y:S02]  /*4e10*/  F2FP.SATFINITE.E4M3.F32.PACK_AB_MERGE_C R80, RZ, R151, RZ ;  /* 0x00000097ff50723e */ /* 0x000fe400048070ff */
[----:B------:R-:W-:Y:S02]  /*4e20*/  F2FP.SATFINITE.E4M3.F32.PACK_AB_MERGE_C R157, RZ, R157, RZ ;  /* 0x0000009dff9d723e */ /* 0x000fe400048070ff */
[----:B------:R-:W-:Y:S01]  /*4e30*/  @P0 FMNMX R119, R119, |R166|, !PT ;  /* 0x400000a677770209 */ /* 0x000fe20007800000 */
[----:B------:R-:W-:Y:S01]  /*4e40*/  @P1 FMUL R166, R166, R112 ;  /* 0x00000070a6a61220 */ /* 0x000fe20000400000 */
[----:B------:R-:W-:Y:S02]  /*4e50*/  LOP3.LUT R135, R150, 0xff0000, R3, 0xf8, !PT ;  /* 0x00ff000096877812 */ /* 0x000fe400078ef803 */
[----:B------:R-:W-:-:S02]  /*4e60*/  LOP3.LUT R80, R80, 0xffff, RZ, 0xc0, !PT ;  /* 0x0000ffff50507812 */ /* 0x000fc400078ec0ff */
[----:B------:R-:W-:Y:S02]  /*4e70*/  LOP3.LUT R82, R82, 0xffff, R157, 0xf8, !PT ;  /* 0x0000ffff52527812 */ /* 0x000fe400078ef89d */
[----:B------:R-:W-:Y:S02]  /*4e80*/  F2FP.SATFINITE.E4M3.F32.PACK_AB_MERGE_C R3, RZ, R156, RZ ;  /* 0x0000009cff03723e */ /* 0x000fe400048070ff */
[----:B------:R-:W-:Y:S01]  /*4e90*/  @P0 FMNMX R119, R119, |R91|, !PT ;  /* 0x4000005b77770209 */ /* 0x000fe20007800000 */
[----:B------:R-:W-:Y:S01]  /*4ea0*/  @P1 FMUL R91, R91, R112 ;  /* 0x000000705b5b1220 */ /* 0x000fe20000400000 */
[----:B------:R-:W-:Y:S02]  /*4eb0*/  SHF.L.U32 R80, R80, 0x18, RZ ;  /* 0x0000001850507819 */ /* 0x000fe400000006ff */
[----:B------:R-:W-:Y:S02]  /*4ec0*/  LOP3.LUT R82, R82, 0xff, RZ, 0xc0, !PT ;  /* 0x000000ff52527812 */ /* 0x000fe400078ec0ff */
[----:B------:R-:W-:-:S02]  /*4ed0*/  PRMT R3, R3, 0x7104, RZ ;  /* 0x0000710403037816 */ /* 0x000fc400000000ff */
[----:B------:R-:W-:Y:S02]  /*4ee0*/  F2FP.SATFINITE.E4M3.F32.PACK_AB_MERGE_C R154, RZ, R154, RZ ;  /* 0x0000009aff9a723e */ /* 0x000fe400048070ff */
[----:B------:R-:W-:Y:S01]  /*4ef0*/  @P0 FMNMX R119, R119, |R165|, !PT ;  /* 0x400000a577770209 */ /* 0x000fe20007800000 */
[----:B------:R-:W-:Y:S01]  /*4f00*/  @P1 FMUL R165, R165, R112 ;  /* 0x00000070a5a51220 */ /* 0x000fe20000400000 */
[----:B------:R-:W-:Y:S02]  /*4f10*/  LOP3.LUT R134, R135, 0xff000000, R80, 0xf8, !PT ;  /* 0xff00000087867812 */ /* 0x000fe400078ef850 */
[----:B------:R-:W-:Y:S02]  /*4f20*/  LOP3.LUT R3, R82, 0xff00, R3, 0xf8, !PT ;  /* 0x0000ff0052037812 */ /* 0x000fe400078ef803 */
[----:B------:R-:W-:Y:S02]  /*4f30*/  SHF.L.U32 R154, R154, 0x10, RZ ;  /* 0x000000109a9a7819 */ /* 0x000fe400000006ff */
[----:B------:R-:W-:Y:S01]  /*4f40*/  @P0 FMNMX R119, R119, |R164|, !PT ;  /* 0x400000a477770209 */ /* 0x000fe20007800000 */
[----:B------:R-:W-:Y:S01]  /*4f50*/  @P1 FMUL R164, R164, R112 ;  /* 0x00000070a4a41220 */ /* 0x000fe20000400000 */
[----:B------:R-:W-:-:S02]  /*4f60*/  F2FP.SATFINITE.E4M3.F32.PACK_AB_MERGE_C R80, RZ, R160, RZ ;  /* 0x000000a0ff50723e */ /* 0x000fc400048070ff */
[----:B------:R-:W-:Y:S02]  /*4f70*/  F2FP.SATFINITE.E4M3.F32.PACK_AB_MERGE_C R159, RZ, R159, RZ ;  /* 0x0000009fff9f723e */ /* 0x000fe400048070ff */
[----:B------:R-:W-:Y:S02]  /*4f80*/  LOP3.LUT R154, R3, 0xff0000, R154, 0xf8, !PT ;  /* 0x00ff0000039a7812 */ /* 0x000fe400078ef89a */
[----:B------:R-:W-:Y:S01]  /*4f90*/  @P0 FMNMX R119, R119, |R169|, !PT ;  /* 0x400000a977770209 */ /* 0x000fe20007800000 */
[----:B------:R-:W-:Y:S01]  /*4fa0*/  @P1 FMUL R169, R169, R112 ;  /* 0x00000070a9a91220 */ /* 0x000fe20000400000 */
[----:B------:R-:W-:Y:S02]  /*4fb0*/  LOP3.LUT R80, R80, 0xff, RZ, 0xc0, !PT ;  /* 0x000000ff50507812 */ /* 0x000fe400078ec0ff */
[----:B------:R-:W-:Y:S02]  /*4fc0*/  SHF.L.U32 R159, R159, 0x8, RZ ;  /* 0x000000089f9f7819 */ /* 0x000fe400000006ff */
[----:B------:R-:W-:-:S02]  /*4fd0*/  F2FP.SATFINITE.E4M3.F32.PACK_AB_MERGE_C R3, RZ, R158, RZ ;  /* 0x0000009eff03723e */ /* 0x000fc400048070ff */
[----:B------:R-:W-:Y:S01]  /*4fe0*/  @P0 FMNMX R119, R119, |R168|, !PT ;  /* 0x400000a877770209 */ /* 0x000fe20007800000 */
[----:B------:R-:W-:Y:S01]  /*4ff0*/  @P1 FMUL R168, R168, R112 ;  /* 0x00000070a8a81220 */ /* 0x000fe20000400000 */
[----:B------:R-:W-:Y:S02]  /*5000*/  LOP3.LUT R80, R80, 0xffff, R159, 0xf8, !PT ;  /* 0x0000ffff50507812 */ /* 0x000fe400078ef89f */
[----:B------:R-:W-:Y:S02]  /*5010*/  SHF.L.U32 R3, R3, 0x10, RZ ;  /* 0x0000001003037819 */ /* 0x000fe400000006ff */
[----:B------:R-:W-:Y:S02]  /*5020*/  F2FP.SATFINITE.E4M3.F32.PACK_AB_MERGE_C R162, RZ, R162, RZ ;  /* 0x000000a2ffa2723e */ /* 0x000fe400048070ff */
[----:B------:R-:W-:Y:S01]  /*5030*/  @P0 FMNMX R119, R119, |R93|, !PT ;  /* 0x4000005d77770209 */ /* 0x000fe20007800000 */
[----:B------:R-:W-:Y:S01]  /*5040*/  @P1 FMUL R93, R93, R112 ;  /* 0x000000705d5d1220 */ /* 0x000fe20000400000 */
[----:B------:R-:W-:-:S02]  /*5050*/  LOP3.LUT R132, R80, 0xff0000, R3, 0xf8, !PT ;  /* 0x00ff000050847812 */ /* 0x000fc400078ef803 */
[----:B------:R-:W-:Y:S02]  /*5060*/  LOP3.LUT R83, R133, 0xffff, R162, 0xf8, !PT ;  /* 0x0000ffff85537812 */ /* 0x000fe400078ef8a2 */
[----:B------:R-:W-:Y:S02]  /*5070*/  F2FP.SATFINITE.E4M3.F32.PACK_AB_MERGE_C R80, RZ, R163, RZ ;  /* 0x000000a3ff50723e */ /* 0x000fe400048070ff */
[----:B------:R-:W-:Y:S01]  /*5080*/  @P0 FMNMX R119, R119, |R167|, !PT ;  /* 0x400000a777770209 */ /* 0x000fe20007800000 */
[----:B------:R-:W-:Y:S01]  /*5090*/  @P1 FMUL R167, R167, R112 ;  /* 0x00000070a7a71220 */ /* 0x000fe20000400000 */
[----:B------:R-:W-:Y:S02]  /*50a0*/  LOP3.LUT R83, R83, 0xff, RZ, 0xc0, !PT ;  /* 0x000000ff53537812 */ /* 0x000fe400078ec0ff */
[----:B------:R-:W-:Y:S02]  /*50b0*/  PRMT R80, R80, 0x7104, RZ ;  /* 0x0000710450507816 */ /* 0x000fe400000000ff */
[----:B------:R-:W-:-:S02]  /*50c0*/  F2FP.SATFINITE.E4M3.F32.PACK_AB_MERGE_C R161, RZ, R161, RZ ;  /* 0x000000a1ffa1723e */ /* 0x000fc400048070ff */
[----:B------:R-:W-:Y:S02]  /*50d0*/  F2FP.SATFINITE.E4M3.F32.PACK_AB_MERGE_C R3, RZ, R87, RZ ;  /* 0x00000057ff03723e */ /* 0x000fe400048070ff */
[----:B------:R-:W-:Y:S01]  /*50e0*/  @P0 FMNMX R119, R119, |R172|, !PT ;  /* 0x400000ac77770209 */ /* 0x000fe20007800000 */
[----:B------:R-:W-:Y:S01]  /*50f0*/  @P1 FMUL R172, R172, R112 ;  /* 0x00000070acac1220 */ /* 0x000fe20000400000 */
[----:B------:R-:W-:Y:S02]  /*5100*/  LOP3.LUT R80, R83, 0xff00, R80, 0xf8, !PT ;  /* 0x0000ff0053507812 */ /* 0x000fe400078ef850 */
[----:B------:R-:W-:Y:S02]  /*5110*/  SHF.L.U32 R161, R161, 0x10, RZ ;  /* 0x00000010a1a17819 */ /* 0x000fe400000006ff */
[----:B------:R-:W-:Y:S02]  /*5120*/  LOP3.LUT R3, R3, 0xffff, RZ, 0xc0, !PT ;  /* 0x0000ffff03037812 */ /* 0x000fe400078ec0ff */
[----:B------:R-:W-:-:S02]  /*5130*/  F2FP.SATFINITE.E4M3.F32.PACK_AB_MERGE_C R89, RZ, R89, RZ ;  /* 0x00000059ff59723e */ /* 0x000fc400048070ff */
[----:B------:R-:W-:Y:S01]  /*5140*/  @P0 FMNMX R119, R119, |R171|, !PT ;  /* 0x400000ab77770209 */ /* 0x000fe20007800000 */
[----:B------:R-:W-:Y:S01]  /*5150*/  @P1 FMUL R171, R171, R112 ;  /* 0x00000070abab1220 */ /* 0x000fe20000400000 */
[----:B------:R-:W-:Y:S02]  /*5160*/  LOP3.LUT R82, R80, 0xff0000, R161, 0xf8, !PT ;  /* 0x00ff000050527812 */ /* 0x000fe400078ef8a1 */
[----:B------:R-:W-:Y:S02]  /*5170*/  SHF.L.U32 R3, R3, 0x18, RZ ;  /* 0x0000001803037819 */ /* 0x000fe400000006ff */
[----:B------:R-:W-:Y:S02]  /*5180*/  F2FP.SATFINITE.E4M3.F32.PACK_AB_MERGE_C R80, RZ, R166, RZ ;  /* 0x000000a6ff50723e */ /* 0x000fe400048070ff */
[----:B------:R-:W-:Y:S02]  /*5190*/  F2FP.SATFINITE.E4M3.F32.PACK_AB_MERGE_C R91, RZ, R91, RZ ;  /* 0x0000005bff5b723e */ /* 0x000fe400048070ff */
[----:B------:R-:W-:-:S02]  /*51a0*/  LOP3.LUT R89, R89, 0xffff, RZ, 0xc0, !PT ;  /* 0x0000ffff59597812 */ /* 0x000fc400078ec0ff */
[----:B------:R-:W-:Y:S01]  /*51b0*/  @P0 FMNMX R119, R119, |R170|, !PT ;  /* 0x400000aa77770209 */ /* 0x000fe20007800000 */
[----:B------:R-:W-:Y:S01]  /*51c0*/  @P1 FMUL R170, R170, R112 ;  /* 0x00000070aaaa1220 */ /* 0x000fe20000400000 */
[----:B------:R-:W-:Y:S02]  /*51d0*/  LOP3.LUT R132, R132, 0xff000000, R3, 0xf8, !PT ;  /* 0xff00000084847812 */ /* 0x000fe400078ef803 */
[----:B------:R-:W-:Y:S02]  /*51e0*/  LOP3.LUT R80, R80, 0xff, RZ, 0xc0, !PT ;  /* 0x000000ff50507812 */ /* 0x000fe400078ec0ff */
[----:B------:R-:W-:Y:S02]  /*51f0*/  SHF.L.U32 R91, R91, 0x8, RZ ;  /* 0x000000085b5b7819 */ /* 0x000fe400000006ff */
[----:B------:R-:W-:Y:S02]  /*5200*/  SHF.L.U32 R89, R89, 0x18, RZ ;  /* 0x0000001859597819 */ /* 0x000fe400000006ff */
[----:B------:R-:W-:-:S02]  /*5210*/  F2FP.SATFINITE.E4M3.F32.PACK_AB_MERGE_C R3, RZ, R165, RZ ;  /* 0x000000a5ff03723e */ /* 0x000fc400048070ff */
[----:B------:R-:W-:Y:S01]  /*5220*/  @P0 FMNMX R119, R119, |R95|, !PT ;  /* 0x4000005f77770209 */ /* 0x000fe20007800000 */
[----:B------:R-:W-:Y:S01]  /*5230*/  @P1 FMUL R95, R95, R112 ;  /* 0x000000705f5f1220 */ /* 0x000fe20000400000 */
[----:B------:R-:W-:Y:S02]  /*5240*/  LOP3.LUT R84, R80, 0xffff, R91, 0xf8, !PT ;  /* 0x0000ffff50547812 */ /* 0x000fe400078ef85b */
[----:B------:R-:W-:Y:S02]  /*5250*/  LOP3.LUT R133, R82, R89, RZ, 0xfc, !PT ;  /* 0x0000005952857212 */ /* 0x000fe400078efcff */
[----:B------:R-:W-:Y:S02]  /*5260*/  F2FP.SATFINITE.E4M3.F32.PACK_AB_MERGE_C R80, RZ, R164, RZ ;  /* 0x000000a4ff50723e */ /* 0x000fe400048070ff */
[----:B------:R-:W-:Y:S02]  /*5270*/  SHF.L.U32 R3, R3, 0x10, RZ ;  /* 0x0000001003037819 */ /* 0x000fe400000006ff */
[----:B------:R-:W-:Y:S01]  /*5280*/  @P0 FMNMX R119, R119, |R174|, !PT ;  /* 0x400000ae77770209 */ /* 0x000fe20007800000 */
[----:B------:R-:W-:Y:S01]  /*5290*/  @P1 FMUL R174, R174, R112 ;  /* 0x00000070aeae1220 */ /* 0x000fe20000400000 */
[----:B------:R-:W-:-:S02]  /*52a0*/  LOP3.LUT R82, R131, 0xffffff00, RZ, 0xc0, !PT ;  /* 0xffffff0083527812 */ /* 0x000fc400078ec0ff */
[----:B------:R-:W-:Y:S02]  /*52b0*/  F2FP.SATFINITE.E4M3.F32.PACK_AB_MERGE_C R169, RZ, R169, RZ ;  /* 0x000000a9ffa9723e */ /* 0x000fe400048070ff */
[----:B------:R-:W-:Y:S02]  /*52c0*/  LOP3.LUT R80, R80, 0xffff, RZ, 0xc0, !PT ;  /* 0x0000ffff50507812 */ /* 0x000fe400078ec0ff */
[----:B------:R-:W-:Y:S02]  /*52d0*/  LOP3.LUT R131, R84, 0xff0000, R3, 0xf8, !PT ;  /* 0x00ff000054837812 */ /* 0x000fe400078ef803 */
[----:B------:R-:W-:Y:S01]  /*52e0*/  @P0 FMNMX R119, R119, |R175|, !PT ;  /* 0x400000af77770209 */ /* 0x000fe20007800000 */
[----:B------:R-:W-:Y:S01]  /*52f0*/  @P1 FMUL R175, R175, R112 ;  /* 0x00000070afaf1220 */ /* 0x000fe20000400000 */
[----:B------:R-:W-:Y:S02]  /*5300*/  LOP3.LUT R82, R82, 0xffff, R169, 0xf8, !PT ;  /* 0x0000ffff52527812 */ /* 0x000fe400078ef8a9 */
[----:B------:R-:W-:-:S02]  /*5310*/  F2FP.SATFINITE.E4M3.F32.PACK_AB_MERGE_C R3, RZ, R168, RZ ;  /* 0x000000a8ff03723e */ /* 0x000fc400048070ff */
[----:B------:R-:W-:Y:S02]  /*5320*/  SHF.L.U32 R80, R80, 0x18, RZ ;  /* 0x0000001850507819 */ /* 0x000fe400000006ff */
[----:B------:R-:W-:Y:S01]  /*5330*/  @P0 FMNMX R119, R119, |R173|, !PT ;  /* 0x400000ad77770209 */ /* 0x000fe20007800000 */
[----:B------:R-:W-:Y:S01]  /*5340*/  @P1 FMUL R173, R173, R112 ;  /* 0x00000070adad1220 */ /* 0x000fe20000400000 */
[----:B------:R-:W-:Y:S02]  /*5350*/  LOP3.LUT R82, R82, 0xff, RZ, 0xc0, !PT ;  /* 0x000000ff52527812 */ /* 0x000fe400078ec0ff */
[----:B------:R-:W-:Y:S02]  /*5360*/  PRMT R3, R3, 0x7104, RZ ;  /* 0x0000710403037816 */ /* 0x000fe400000000ff */
[----:B------:R-:W-:Y:S02]  /*5370*/  F2FP.SATFINITE.E4M3.F32.PACK_AB_MERGE_C R93, RZ, R93, RZ ;  /* 0x0000005dff5d723e */ /* 0x000fe400048070ff */
[----:B------:R-:W-:-:S02]  /*5380*/  F2FP.SATFINITE.E4M3.F32.PACK_AB_MERGE_C R167, RZ, R167, RZ ;  /* 0x000000a7ffa7723e */ /* 0x000fc400048070ff */
[----:B------:R-:W-:Y:S02]  /*5390*/  LOP3.LUT R130, R131, 0xff000000, R80, 0xf8, !PT ;  /* 0xff00000083827812 */ /* 0x000fe400078ef850 */
        /* <DEDUP_REMOVED lines=13> */
[----:B------:R-:W-:Y:S02]  /*5470*/  LOP3.LUT R131, R80, R131, RZ, 0xfc, !PT ;  /* 0x0000008350837212 */ /* 0x000fe400078efcff */
[----:B------:R-:W-:-:S02]  /*5480*/  LOP3.LUT R80, R172, 0xff, RZ, 0xc0, !PT ;  /* 0x000000ffac507812 */ /* 0x000fc400078ec0ff */
[----:B------:R-:W-:Y:S02]  /*5490*/  SHF.L.U32 R171, R171, 0x8, RZ ;  /* 0x00000008abab7819 */ /* 0x000fe400000006ff */
[----:B------:R-:W-:Y:S02]  /*54a0*/  F2FP.SATFINITE.E4M3.F32.PACK_AB_MERGE_C R3, RZ, R170, RZ ;  /* 0x000000aaff03723e */ /* 0x000fe400048070ff */
[----:B------:R-:W-:Y:S01]  /*54b0*/  @P0 FMNMX R119, R119, |R177|, !PT ;  /* 0x400000b177770209 */ /* 0x000fe20007800000 */
[----:B------:R-:W-:Y:S01]  /*54c0*/  @P1 FMUL R177, R177, R112 ;  /* 0x00000070b1b11220 */ /* 0x000fe20000400000 */
[----:B------:R-:W-:Y:S02]  /*54d0*/  LOP3.LUT R80, R80, 0xffff, R171, 0xf8, !PT ;  /* 0x0000ffff50507812 */ /* 0x000fe400078ef8ab */
[----:B------:R-:W-:Y:S02]  /*54e0*/  SHF.L.U32 R3, R3, 0x10, RZ ;  /* 0x0000001003037819 */ /* 0x000fe400000006ff */
[----:B------:R-:W-:-:S02]  /*54f0*/  F2FP.SATFINITE.E4M3.F32.PACK_AB_MERGE_C R174, RZ, R174, RZ ;  /* 0x000000aeffae723e */ /* 0x000fc400048070ff */
[----:B------:R-:W-:Y:S01]  /*5500*/  @P0 FMNMX R119, R119, |R176|, !PT ;  /* 0x400000b077770209 */ /* 0x000fe20007800000 */
[-C--:B------:R-:W-:Y:S01]  /*5510*/  @P1 FMUL R176, R176, R112.reuse ;  /* 0x00000070b0b01220 */ /* 0x080fe20000400000 */
        /* <DEDUP_REMOVED lines=8> */
[----:B------:R-:W-:Y:S01]  /*55a0*/  @P0 FMNMX R119, R119, |R180|, !PT ;  /* 0x400000b477770209 */ /* 0x000fe20007800000 */
[----:B------:R-:W-:Y:S01]  /*55b0*/  @P1 FMUL R180, R180, R112 ;  /* 0x00000070b4b41220 */ /* 0x000fe20000400000 */
[----:B------:R-:W-:Y:S02]  /*55c0*/  LOP3.LUT R80, R83, 0xff00, R80, 0xf8, !PT ;  /* 0x0000ff0053507812 */ /* 0x000fe400078ef850 */
[----:B------:R-:W-:Y:S02]  /*55d0*/  SHF.L.U32 R173, R173, 0x10, RZ ;  /* 0x00000010adad7819 */ /* 0x000fe400000006ff */
[----:B------:R-:W-:-:S02]  /*55e0*/  F2FP.SATFINITE.E4M3.F32.PACK_AB_MERGE_C R95, RZ, R95, RZ ;  /* 0x0000005fff5f723e */ /* 0x000fc400048070ff */
[----:B------:R-:W-:Y:S01]  /*55f0*/  @P0 FMNMX R119, R119, |R103|, !PT ;  /* 0x4000006777770209 */ /* 0x000fe20007800000 */
[----:B------:R-:W-:Y:S01]  /*5600*/  @P1 FMUL R103, R103, R112 ;  /* 0x0000007067671220 */ /* 0x000fe20000400000 */
[----:B------:R-:W-:Y:S02]  /*5610*/  LOP3.LUT R82, R80, 0xff0000, R173, 0xf8, !PT ;  /* 0x00ff000050527812 */ /* 0x000fe400078ef8ad */
[----:B------:R-:W-:Y:S02]  /*5620*/  LOP3.LUT R3, R95, 0xffff, RZ, 0xc0, !PT ;  /* 0x0000ffff5f037812 */ /* 0x000fe400078ec0ff */
[----:B------:R-:W-:Y:S02]  /*5630*/  F2FP.SATFINITE.E4M3.F32.PACK_AB_MERGE_C R80, RZ, R178, RZ ;  /* 0x000000b2ff50723e */ /* 0x000fe400048070ff */
[----:B------:R-:W-:Y:S02]  /*5640*/  F2FP.SATFINITE.E4M3.F32.PACK_AB_MERGE_C R99, RZ, R99, RZ ;  /* 0x00000063ff63723e */ /* 0x000fe400048070ff */
[----:B------:R-:W-:Y:S01]  /*5650*/  @P0 FMNMX R119, R119, |R101|, !PT ;  /* 0x4000006577770209 */ /* 0x000fe20007800000 */
[----:B------:R-:W-:Y:S01]  /*5660*/  @P1 FMUL R101, R101, R112 ;  /* 0x0000007065651220 */ /* 0x000fe20000400000 */
[----:B------:R-:W-:-:S02]  /*5670*/  F2FP.SATFINITE.E4M3.F32.PACK_AB_MERGE_C R97, RZ, R97, RZ ;  /* 0x00000061ff61723e */ /* 0x000fc400048070ff */
[----:B------:R-:W-:Y:S02]  /*5680*/  SHF.L.U32 R3, R3, 0x18, RZ ;  /* 0x0000001803037819 */ /* 0x000fe400000006ff */
[----:B------:R-:W-:Y:S02]  /*5690*/  LOP3.LUT R80, R80, 0xff, RZ, 0xc0, !PT ;  /* 0x000000ff50507812 */ /* 0x000fe400078ec0ff */
[----:B------:R-:W-:Y:S02]  /*56a0*/  SHF.L.U32 R99, R99, 0x8, RZ ;  /* 0x0000000863637819 */ /* 0x000fe400000006ff */
[----:B------:R-:W-:Y:S01]  /*56b0*/  @P0 FMNMX R119, R119, |R184|, !PT ;  /* 0x400000b877770209 */ /* 0x000fe20007800000 */
[----:B------:R-:W-:Y:S01]  /*56c0*/  @P1 FMUL R184, R184, R112 ;  /* 0x00000070b8b81220 */ /* 0x000fe20000400000 */
[----:B------:R-:W-:Y:S02]  /*56d0*/  LOP3.LUT R97, R97, 0xffff, RZ, 0xc0, !PT ;  /* 0x0000ffff61617812 */ /* 0x000fe400078ec0ff */
[----:B------:R-:W-:-:S02]  /*56e0*/  LOP3.LUT R128, R128, 0xff000000, R3, 0xf8, !PT ;  /* 0xff00000080807812 */ /* 0x000fc400078ef803 */
[----:B------:R-:W-:Y:S02]  /*56f0*/  LOP3.LUT R84, R80, 0xffff, R99, 0xf8, !PT ;  /* 0x0000ffff50547812 */ /* 0x000fe400078ef863 */
[----:B------:R-:W-:Y:S01]  /*5700*/  @P0 FMNMX R119, R119, |R183|, !PT ;  /* 0x400000b777770209 */ /* 0x000fe20007800000 */
[----:B------:R-:W-:Y:S01]  /*5710*/  @P1 FMUL R183, R183, R112 ;  /* 0x00000070b7b71220 */ /* 0x000fe20000400000 */
[----:B------:R-:W-:Y:S02]  /*5720*/  SHF.L.U32 R97, R97, 0x18, RZ ;  /* 0x0000001861617819 */ /* 0x000fe400000006ff */
[----:B------:R-:W-:Y:S02]  /*5730*/  F2FP.SATFINITE.E4M3.F32.PACK_AB_MERGE_C R3, RZ, R177, RZ ;  /* 0x000000b1ff03723e */ /* 0x000fe400048070ff */
[----:B------:R-:W-:Y:S02]  /*5740*/  F2FP.SATFINITE.E4M3.F32.PACK_AB_MERGE_C R80, RZ, R176, RZ ;  /* 0x000000b0ff50723e */ /* 0x000fe400048070ff */
[----:B------:R-:W-:Y:S01]  /*5750*/  @P0 FMNMX R119, R119, |R182|, !PT ;  /* 0x400000b677770209 */ /* 0x000fe20007800000 */
[----:B------:R-:W-:Y:S01]  /*5760*/  @P1 FMUL R182, R182, R112 ;  /* 0x00000070b6b61220 */ /* 0x000fe20000400000 */
[----:B------:R-:W-:-:S02]  /*5770*/  LOP3.LUT R129, R82, R97, RZ, 0xfc, !PT ;  /* 0x0000006152817212 */ /* 0x000fc400078efcff */
[----:B------:R-:W-:Y:S01]  /*5780*/  SHF.L.U32 R3, R3, 0x10, RZ ;  /* 0x0000001003037819 */ /* 0x000fe200000006ff */
[----:B------:R-:W0:Y:S01]  /*5790*/  LDC.64 R96, c[0x0][0x258] ;  /* 0x00009600ff607b82 */ /* 0x000e220000000a00 */
[----:B------:R-:W-:Y:S02]  /*57a0*/  LOP3.LUT R80, R80, 0xffff, RZ, 0xc0, !PT ;  /* 0x0000ffff50507812 */ /* 0x000fe400078ec0ff */
[----:B------:R-:W-:Y:S02]  /*57b0*/  LOP3.LUT R82, R127, 0xffffff00, RZ, 0xc0, !PT ;  /* 0xffffff007f527812 */ /* 0x000fe400078ec0ff */
[----:B------:R-:W-:Y:S02]  /*57c0*/  F2FP.SATFINITE.E4M3.F32.PACK_AB_MERGE_C R179, RZ, R179, RZ ;  /* 0x000000b3ffb3723e */ /* 0x000fe400048070ff */
[----:B------:R-:W-:Y:S01]  /*57d0*/  @P0 FMNMX R119, R119, |R181|, !PT ;  /* 0x400000b577770209 */ /* 0x000fe20007800000 */
[----:B------:R-:W-:Y:S01]  /*57e0*/  @P1 FMUL R181, R181, R112 ;  /* 0x00000070b5b51220 */ /* 0x000fe20000400000 */
[----:B------:R-:W-:-:S02]  /*57f0*/  LOP3.LUT R3, R84, 0xff0000, R3, 0xf8, !PT ;  /* 0x00ff000054037812 */ /* 0x000fc400078ef803 */
        /* <DEDUP_REMOVED lines=13> */
[----:B------:R-:W-:-:S02]  /*58d0*/  LOP3.LUT R80, R80, 0xff, RZ, 0xc0, !PT ;  /* 0x000000ff50507812 */ /* 0x000fc400078ec0ff */
[----:B------:R-:W-:Y:S02]  /*58e0*/  SHF.L.U32 R183, R183, 0x8, RZ ;  /* 0x00000008b7b77819 */ /* 0x000fe400000006ff */
[----:B------:R-:W-:Y:S02]  /*58f0*/  F2FP.SATFINITE.E4M3.F32.PACK_AB_MERGE_C R3, RZ, R182, RZ ;  /* 0x000000b6ff03723e */ /* 0x000fe400048070ff */
[----:B------:R-:W-:Y:S01]  /*5900*/  @P0 FMNMX R119, R119, |R185|, !PT ;  /* 0x400000b977770209 */ /* 0x000fe20007800000 */
[----:B------:R-:W-:Y:S01]  /*5910*/  @P1 FMUL R185, R185, R112 ;  /* 0x00000070b9b91220 */ /* 0x000fe20000400000 */
[----:B------:R-:W-:Y:S02]  /*5920*/  LOP3.LUT R84, R80, 0xffff, R183, 0xf8, !PT ;  /* 0x0000ffff50547812 */ /* 0x000fe400078ef8b7 */
[----:B------:R-:W-:Y:S02]  /*5930*/  SHF.L.U32 R3, R3, 0x10, RZ ;  /* 0x0000001003037819 */ /* 0x000fe400000006ff */
[----:B------:R-:W-:-:S02]  /*5940*/  LOP3.LUT R80, R125, 0xffffff00, RZ, 0xc0, !PT ;  /* 0xffffff007d507812 */ /* 0x000fc400078ec0ff */
[----:B------:R-:W-:Y:S02]  /*5950*/  F2FP.SATFINITE.E4M3.F32.PACK_AB_MERGE_C R105, RZ, R105, RZ ;  /* 0x00000069ff69723e */ /* 0x000fe400048070ff */
[----:B------:R-:W-:Y:S01]  /*5960*/  @P0 FMNMX R119, R119, |R107|, !PT ;  /* 0x4000006b77770209 */ /* 0x000fe20007800000 */
[----:B------:R-:W-:Y:S01]  /*5970*/  @P1 FMUL R107, R107, R112 ;  /* 0x000000706b6b1220 */ /* 0x000fe20000400000 */
        /* <DEDUP_REMOVED lines=16> */
[----:B------:R-:W-:Y:S02]  /*5a80*/  F2FP.SATFINITE.E4M3.F32.PACK_AB_MERGE_C R3, RZ, R181, RZ ;  /* 0x000000b5ff03723e */ /* 0x000fe400048070ff */
[----:B------:R-:W-:Y:S02]  /*5a90*/  LOP3.LUT R80, R80, 0xff0000, R185, 0xf8, !PT ;  /* 0x00ff000050507812 */ /* 0x000fe400078ef8b9 */
[----:B------:R-:W-:Y:S02]  /*5aa0*/  SHF.L.U32 R107, R107, 0x18, RZ ;  /* 0x000000186b6b7819 */ /* 0x000fe400000006ff */
[----:B------:R-:W-:Y:S01]  /*5ab0*/  @P0 FMNMX R119, R119, |R86|, !PT ;  /* 0x4000005677770209 */ /* 0x000fe20007800000 */
[----:B------:R-:W-:Y:S01]  /*5ac0*/  @P1 FMUL R86, R86, R112 ;  /* 0x0000007056561220 */ /* 0x000fe20000400000 */
[----:B------:R-:W-:-:S02]  /*5ad0*/  F2FP.SATFINITE.E4M3.F32.PACK_AB_MERGE_C R103, RZ, R103, RZ ;  /* 0x00000067ff67723e */ /* 0x000fc400048070ff */
[----:B------:R-:W-:Y:S02]  /*5ae0*/  F2FP.SATFINITE.E4M3.F32.PACK_AB_MERGE_C R101, RZ, R101, RZ ;  /* 0x00000065ff65723e */ /* 0x000fe400048070ff */
[----:B------:R-:W-:Y:S02]  /*5af0*/  LOP3.LUT R3, R3, 0xffff, RZ, 0xc0, !PT ;  /* 0x0000ffff03037812 */ /* 0x000fe400078ec0ff */
[----:B------:R-:W-:Y:S02]  /*5b00*/  LOP3.LUT R125, R80, R107, RZ, 0xfc, !PT ;  /* 0x0000006b507d7212 */ /* 0x000fe400078efcff */
[----:B------:R-:W-:Y:S01]  /*5b10*/  @P0 FMNMX R119, R119, |R94|, !PT ;  /* 0x4000005e77770209 */ /* 0x000fe20007800000 */
[----:B------:R-:W-:Y:S01]  /*5b20*/  @P1 FMUL R94, R94, R112 ;  /* 0x000000705e5e1220 */ /* 0x000fe20000400000 */
[----:B------:R-:W-:Y:S02]  /*5b30*/  SHF.L.U32 R103, R103, 0x10, RZ ;  /* 0x0000001067677819 */ /* 0x000fe400000006ff */
[----:B------:R-:W-:-:S02]  /*5b40*/  F2FP.SATFINITE.E4M3.F32.PACK_AB_MERGE_C R80, RZ, R88, RZ ;  /* 0x00000058ff50723e */ /* 0x000fc400048070ff */
[----:B------:R-:W-:Y:S02]  /*5b50*/  F2FP.SATFINITE.E4M3.F32.PACK_AB_MERGE_C R187, RZ, R187, RZ ;  /* 0x000000bbffbb723e */ /* 0x000fe400048070ff */
[----:B------:R-:W-:Y:S02]  /*5b60*/  LOP3.LUT R101, R101, 0xffff, RZ, 0xc0, !PT ;  /* 0x0000ffff65657812 */ /* 0x000fe400078ec0ff */
[----:B------:R-:W-:Y:S02]  /*5b70*/  SHF.L.U32 R3, R3, 0x18, RZ ;  /* 0x0000001803037819 */ /* 0x000fe400000006ff */
[----:B------:R-:W-:Y:S01]  /*5b80*/  @P0 FMNMX R119, R119, |R92|, !PT ;  /* 0x4000005c77770209 */ /* 0x000fe20007800000 */
[----:B------:R-:W-:Y:S01]  /*5b90*/  @P1 FMUL R92, R92, R112 ;  /* 0x000000705c5c1220 */ /* 0x000fe20000400000 */
[----:B------:R-:W-:Y:S02]  /*5ba0*/  LOP3.LUT R82, R82, 0xff0000, R103, 0xf8, !PT ;  /* 0x00ff000052527812 */ /* 0x000fe400078ef867 */
[----:B------:R-:W-:-:S02]  /*5bb0*/  LOP3.LUT R80, R80, 0xff, RZ, 0xc0, !PT ;  /* 0x000000ff50507812 */ /* 0x000fc400078ec0ff */
[----:B------:R-:W-:Y:S02]  /*5bc0*/  SHF.L.U32 R187, R187, 0x8, RZ ;  /* 0x00000008bbbb7819 */ /* 0x000fe400000006ff */
[----:B------:R-:W-:Y:S02]  /*5bd0*/  SHF.L.U32 R101, R101, 0x18, RZ ;  /* 0x0000001865657819 */ /* 0x000fe400000006ff */
[----:B------:R-:W-:Y:S02]  /*5be0*/  F2FP.SATFINITE.E4M3.F32.PACK_AB_MERGE_C R94, RZ, R94, RZ ;  /* 0x0000005eff5e723e */ /* 0x000fe400048070ff */
[----:B------:R-:W-:Y:S02]  /*5bf0*/  LOP3.LUT R124, R84, 0xff000000, R3, 0xf8, !PT ;  /* 0xff000000547c7812 */ /* 0x000fe400078ef803 */
[----:B------:R-:W-:Y:S01]  /*5c00*/  LOP3.LUT R88, R80, 0xffff, R187, 0xf8, !PT ;  /* 0x0000ffff50587812 */ /* 0x000fe200078ef8bb */
[----:B------:R-:W1:Y:S01]  /*5c10*/  @!P3 LDC.64 R84, c[0x0][0x230] ;  /* 0x00008c00ff54bb82 */ /* 0x000e620000000a00 */
[----:B------:R-:W-:-:S02]  /*5c20*/  F2FP.SATFINITE.E4M3.F32.PACK_AB_MERGE_C R3, RZ, R108, RZ ;  /* 0x0000006cff03723e */ /* 0x000fc400048070ff */
[----:B------:R-:W-:Y:S02]  /*5c30*/  LOP3.LUT R127, R82, R101, RZ, 0xfc, !PT ;  /* 0x00000065527f7212 */ /* 0x000fe400078efcff */
[----:B------:R-:W-:Y:S02]  /*5c40*/  LOP3.LUT R87, R123, 0xffff, R94, 0xf8, !PT ;  /* 0x0000ffff7b577812 */ /* 0x000fe400078ef85e */
[----:B------:R-:W-:Y:S01]  /*5c50*/  F2FP.SATFINITE.E4M3.F32.PACK_AB_MERGE_C R80, RZ, R92, RZ ;  /* 0x0000005cff50723e */ /* 0x000fe200048070ff */
[----:B------:R-:W2:Y:S01]  /*5c60*/  @!P3 LDC.64 R82, c[0x0][0x228] ;  /* 0x00008a00ff52bb82 */ /* 0x000ea20000000a00 */
[----:B------:R-:W-:Y:S02]  /*5c70*/  SHF.L.U32 R3, R3, 0x10, RZ ;  /* 0x0000001003037819 */ /* 0x000fe400000006ff */
[----:B------:R-:W-:Y:S02]  /*5c80*/  LOP3.LUT R87, R87, 0xff, RZ, 0xc0, !PT ;  /* 0x000000ff57577812 */ /* 0x000fe400078ec0ff */
[----:B------:R-:W-:-:S02]  /*5c90*/  PRMT R80, R80, 0x7104, RZ ;  /* 0x0000710450507816 */ /* 0x000fc400000000ff */
[----:B------:R-:W-:Y:S01]  /*5ca0*/  @P0 FMNMX R119, R119, |R90|, !PT ;  /* 0x4000005a77770209 */ /* 0x000fe20007800000 */
[----:B------:R-:W-:Y:S01]  /*5cb0*/  @P1 FMUL R90, R90, R112 ;  /* 0x000000705a5a1220 */ /* 0x000fe20000400000 */
[----:B------:R-:W-:Y:S02]  /*5cc0*/  LOP3.LUT R88, R88, 0xff0000, R3, 0xf8, !PT ;  /* 0x00ff000058587812 */ /* 0x000fe400078ef803 */
[----:B------:R-:W-:Y:S02]  /*5cd0*/  LOP3.LUT R3, R87, 0xff00, R80, 0xf8, !PT ;  /* 0x0000ff0057037812 */ /* 0x000fe400078ef850 */
[----:B------:R-:W-:Y:S02]  /*5ce0*/  SHF.L.U32 R87, R115, 0x7, RZ ;  /* 0x0000000773577819 */ /* 0x000fe400000006ff */
[----:B------:R-:W-:Y:S02]  /*5cf0*/  F2FP.SATFINITE.E4M3.F32.PACK_AB_MERGE_C R90, RZ, R90, RZ ;  /* 0x0000005aff5a723e */ /* 0x000fe400048070ff */
[----:B------:R-:W-:-:S02]  /*5d00*/  LOP3.LUT R87, R87, 0x80, R116, 0xe2, !PT ;  /* 0x0000008057577812 */ /* 0x000fc400078ee274 */
[----:B------:R-:W-:Y:S01]  /*5d10*/  @P0 FMNMX R119, R119, |R81|, !PT ;  /* 0x4000005177770209 */ /* 0x000fe20007800000 */
[----:B------:R-:W-:Y:S01]  /*5d20*/  @P1 FMUL R81, R81, R112 ;  /* 0x0000007051511220 */ /* 0x000fe20000400000 */
[----:B------:R-:W-:Y:S02]  /*5d30*/  SHF.L.U32 R90, R90, 0x10, RZ ;  /* 0x000000105a5a7819 */ /* 0x000fe400000006ff */
[----:B------:R-:W-:Y:S02]  /*5d40*/  LOP3.LUT R87, R87, 0x60, R114, 0xf8, !PT ;  /* 0x0000006057577812 */ /* 0x000fe400078ef872 */
[----:B------:R-:W-:Y:S02]  /*5d50*/  F2FP.SATFINITE.E4M3.F32.PACK_AB_MERGE_C R86, RZ, R86, RZ ;  /* 0x00000056ff56723e */ /* 0x000fe400048070ff */
[----:B------:R-:W-:Y:S01]  /*5d60*/  F2FP.SATFINITE.E4M3.F32.PACK_AB_MERGE_C R81, RZ, R81, RZ ;  /* 0x00000051ff51723e */ /* 0x000fe200048070ff */
[----:B------:R-:W-:Y:S01]  /*5d70*/  IMAD R87, R122, 0xa00, R87 ;  /* 0x00000a007a577824 */ /* 0x000fe200078e0257 */
[----:B------:R-:W-:-:S02]  /*5d80*/  LOP3.LUT R123, R3, 0xff0000, R90, 0xf8, !PT ;  /* 0x00ff0000037b7812 */ /* 0x000fc400078ef85a */
[----:B------:R-:W-:Y:S02]  /*5d90*/  F2FP.SATFINITE.E4M3.F32.PACK_AB_MERGE_C R155, RZ, R155, RZ ;  /* 0x0000009bff9b723e */ /* 0x000fe400048070ff */
[----:B------:R-:W-:Y:S02]  /*5da0*/  LOP3.LUT R3, R86, 0xffff, RZ, 0xc0, !PT ;  /* 0x0000ffff56037812 */ /* 0x000fe400078ec0ff */
[----:B------:R-:W-:Y:S01]  /*5db0*/  LOP3.LUT R86, R81, 0xffff, RZ, 0xc0, !PT ;  /* 0x0000ffff51567812 */ /* 0x000fe200078ec0ff */
[C---:B--2---:R-:W-:Y:S01]  /*5dc0*/  @!P3 IMAD.WIDE R80, R122.reuse, 0x4, R82 ;  /* 0x000000047a50b825 */ /* 0x044fe200078e0252 */
[----:B------:R-:W-:Y:S02]  /*5dd0*/  LOP3.LUT R155, R155, 0xffff, RZ, 0xc0, !PT ;  /* 0x0000ffff9b9b7812 */ /* 0x000fe400078ec0ff */
[----:B------:R-:W-:Y:S01]  /*5de0*/  SHF.L.U32 R3, R3, 0x18, RZ ;  /* 0x0000001803037819 */ /* 0x000fe200000006ff */
[----:B-1----:R-:W-:Y:S01]  /*5df0*/  @!P3 IMAD.WIDE R82, R122, 0x4, R84 ;  /* 0x000000047a52b825 */ /* 0x002fe200078e0254 */
[C---:B------:R-:W-:Y:S01]  /*5e00*/  IADD3 R85, R87.reuse, 0x100, RZ ;  /* 0x0000010057557810 */ /* 0x040fe20007ffe0ff */
[----:B------:R0:W-:Y:S01]  /*5e10*/  @!P3 STG.E desc[UR4][R80.64], R2 ;  /* 0x000000025000b986 */ /* 0x0001e2000c101904 */
[----:B------:R-:W-:-:S02]  /*5e20*/  IADD3 R89, R87, 0x200, RZ ;  /* 0x0000020057597810 */ /* 0x000fc40007ffe0ff */
[----:B------:R-:W-:Y:S01]  /*5e30*/  IADD3 R91, R87, 0x300, RZ ;  /* 0x00000300575b7810 */ /* 0x000fe20007ffe0ff */
[----:B------:R1:W-:Y:S01]  /*5e40*/  @!P3 STG.E desc[UR4][R82.64], R0 ;  /* 0x000000005200b986 */ /* 0x0003e2000c101904 */
[----:B------:R-:W-:Y:S02]  /*5e50*/  SHF.L.U32 R135, R155, 0x18, RZ ;  /* 0x000000189b877819 */ /* 0x000fe400000006ff */
[----:B------:R-:W-:Y:S02]  /*5e60*/  SHF.L.U32 R86, R86, 0x18, RZ ;  /* 0x0000001856567819 */ /* 0x000fe400000006ff */
[----:B------:R-:W-:Y:S02]  /*5e70*/  LOP3.LUT R98, R88, 0xff000000, R3, 0xf8, !PT ;  /* 0xff00000058627812 */ /* 0x000fe400078ef803 */
[C---:B------:R-:W-:Y:S01]  /*5e80*/  IADD3 R93, R87.reuse, 0x400, RZ ;  /* 0x00000400575d7810 */ /* 0x040fe20007ffe0ff */
[C---:B0-----:R-:W-:Y:S01]  /*5e90*/  IMAD.WIDE.U32 R2, R87.reuse, 0x8, R96 ;  /* 0x0000000857027825 */ /* 0x041fe200078e0060 */
[----:B------:R-:W-:-:S02]  /*5ea0*/  IADD3 R95, R87, 0x500, RZ ;  /* 0x00000500575f7810 */ /* 0x000fc40007ffe0ff */
[----:B------:R-:W-:Y:S01]  /*5eb0*/  IADD3 R99, R87, 0x600, RZ ;  /* 0x0000060057637810 */ /* 0x000fe20007ffe0ff */
[--C-:B------:R-:W-:Y:S01]  /*5ec0*/  IMAD.WIDE.U32 R80, R85, 0x8, R96.reuse ;  /* 0x0000000855507825 */ /* 0x100fe200078e0060 */
[----:B------:R-:W-:Y:S01]  /*5ed0*/  IADD3 R101, R87, 0x700, RZ ;  /* 0x0000070057657810 */ /* 0x000fe20007ffe0ff */
[----:B------:R2:W-:Y:S01]  /*5ee0*/  STG.E.64 desc[UR4][R2.64], R144 ;  /* 0x0000009002007986 */ /* 0x0005e2000c101b04 */
[----:B------:R-:W-:Y:S01]  /*5ef0*/  LOP3.LUT R135, R154, R135, RZ, 0xfc, !PT ;  /* 0x000000879a877212 */ /* 0x000fe200078efcff */
[--C-:B-1----:R-:W-:Y:S01]  /*5f00*/  IMAD.WIDE.U32 R82, R89, 0x8, R96.reuse ;  /* 0x0000000859527825 */ /* 0x102fe200078e0060 */
[----:B------:R-:W-:Y:S01]  /*5f10*/  LOP3.LUT R123, R123, R86, RZ, 0xfc, !PT ;  /* 0x000000567b7b7212 */ /* 0x000fe200078efcff */
[----:B------:R2:W-:Y:S01]  /*5f20*/  STG.E.64 desc[UR4][R80.64], R138 ;  /* 0x0000008a50007986 */ /* 0x0005e2000c101b04 */
[----:B------:R-:W-:Y:S01]  /*5f30*/  IADD3 R103, R87, 0x800, RZ ;  /* 0x0000080057677810 */ /* 0x000fe20007ffe0ff */
        /* <DEDUP_REMOVED lines=11> */
[----:B------:R-:W-:Y:S01]  /*5ff0*/  IADD3 R121, R121, 0x1, RZ ;  /* 0x0000000179797810 */ /* 0x000fe20007ffe0ff */
[--C-:B------:R-:W-:Y:S01]  /*6000*/  IMAD.WIDE.U32 R90, R99, 0x8, R96.reuse ;  /* 0x00000008635a7825 */ /* 0x100fe200078e0060 */
[----:B------:R-:W-:Y:S01]  /*6010*/  MOV R99, R123 ;  /* 0x0000007b00637202 */ /* 0x000fe20000000f00 */
[----:B------:R2:W-:Y:S01]  /*6020*/  STG.E.64 desc[UR4][R88.64], R130 ;  /* 0x0000008258007986 */ /* 0x0005e2000c101b04 */
[----:B------:R-:W-:Y:S01]  /*6030*/  SEL R118, RZ, 0x1, P2 ;  /* 0x00000001ff767807 */ /* 0x000fe20001000000 */
[--C-:B------:R-:W-:Y:S01]  /*6040*/  IMAD.WIDE.U32 R92, R101, 0x8, R96.reuse ;  /* 0x00000008655c7825 */ /* 0x100fe200078e0060 */
[----:B------:R-:W-:Y:S01]  /*6050*/  LOP3.LUT R121, R121, 0x3, RZ, 0xc0, !PT ;  /* 0x0000000379797812 */ /* 0x000fe200078ec0ff */
[----:B------:R2:W-:Y:S02]  /*6060*/  STG.E.64 desc[UR4][R90.64], R128 ;  /* 0x000000805a007986 */ /* 0x0005e4000c101b04 */
[----:B------:R-:W-:-:S02]  /*6070*/  IMAD.WIDE.U32 R94, R103, 0x8, R96 ;  /* 0x00000008675e7825 */ /* 0x000fc400078e0060 */
[----:B------:R2:W-:Y:S02]  /*6080*/  STG.E.64 desc[UR4][R92.64], R126 ;  /* 0x0000007e5c007986 */ /* 0x0005e4000c101b04 */
[----:B------:R-:W-:Y:S02]  /*6090*/  IMAD.WIDE.U32 R96, R105, 0x8, R96 ;  /* 0x0000000869607825 */ /* 0x000fe400078e0060 */
[----:B------:R2:W-:Y:S04]  /*60a0*/  STG.E.64 desc[UR4][R94.64], R124 ;  /* 0x0000007c5e007986 */ /* 0x0005e8000c101b04 */
[----:B------:R2:W-:Y:S01]  /*60b0*/  STG.E.64 desc[UR4][R96.64], R98 ;  /* 0x0000006260007986 */ /* 0x0005e2000c101b04 */
[----:B------:R-:W-:Y:S05]  /*60c0*/  @!P0 BRA `(.L_x_12470) ;  /* 0xffffffa000908947 */ /* 0x000fea000383ffff */
.L_x_12457:
        /* <DEDUP_REMOVED lines=15> */
.L_x_12495:
        /* <DEDUP_REMOVED lines=28> */
.L_x_12498:
[----:B-1----:R-:W-:-:S07]  /*6380*/  FMNMX R5, R3, R2, !PT ;  /* 0x0000000203057209 */ /* 0x002fce0007800000 */
.L_x_12474:
[----:B------:R-:W-:Y:S05]  /*6390*/  BSYNC B0 ;  /* 0x0000000000007941 */ /* 0x000fea0003800000 */
.L_x_12473:
[----:B------:R-:W-:Y:S01]  /*63a0*/  ISETP.NE.AND P0, PT, R114, RZ, PT ;  /* 0x000000ff7200720c */ /* 0x000fe20003f05270 */
[----:B------:R-:W-:-:S12]  /*63b0*/  BSSY B0, `(.L_x_12471) ;  /* 0x0000004000007945 */ /* 0x000fd80003800000 */
[----:B------:R-:W-:Y:S05]  /*63c0*/  @P0 BRA `(.L_x_12476) ;  /* 0x0000000000080947 */ /* 0x000fea0003800000 */
[----:B0-----:R-:W0:Y:S02]  /*63d0*/  LDC.64 R2, c[0x0][0x288] ;  /* 0x0000a200ff027b82 */ /* 0x001e240000000a00 */
[----:B0-----:R1:W-:Y:S02]  /*63e0*/  REDG.E.MAX.S32.STRONG.GPU desc[UR4][R2.64], R5 ;  /* 0x000000050200798e */ /* 0x0013e4000d10e384 */
.L_x_12476:
[----:B------:R-:W-:Y:S05]  /*63f0*/  BSYNC B0 ;  /* 0x0000000000007941 */ /* 0x000fea0003800000 */
.L_x_12471:
        /* <DEDUP_REMOVED lines=13> */
[----:B0-----:R-:W-:Y:S05]  /*64d0*/  CALL.REL.NOINC `($__internal_197_$__cuda_sm20_rcp_rn_f32_slowpath) ;  /* 0x00000010008c7944 */ /* 0x001fea0003c00000 */
[----:B------:R-:W-:Y:S01]  /*64e0*/  MOV R5, R0 ;  /* 0x0000000000057202 */ /* 0x000fe20000000f00 */
[----:B------:R-:W-:Y:S06]  /*64f0*/  BRA `(.L_x_12478) ;  /* 0x0000000000107947 */ /* 0x000fec0003800000 */
.L_x_12477:
[----:B-1----:R-:W1:Y:S02]  /*6500*/  MUFU.RCP R5, R112 ;  /* 0x0000007000057308 */ /* 0x002e640000001000 */
[----:B-1----:R-:W-:-:S04]  /*6510*/  FFMA R0, R5, R112, -1 ;  /* 0xbf80000005007423 */ /* 0x002fc80000000070 */
[----:B------:R-:W-:-:S04]  /*6520*/  FADD.FTZ R0, -R0, -RZ ;  /* 0x800000ff00007221 */ /* 0x000fc80000010100 */
[----:B------:R-:W-:-:S07]  /*6530*/  FFMA R5, R5, R0, R5 ;  /* 0x0000000005057223 */ /* 0x000fce0000000005 */
.L_x_12478:
[----:B0-2---:R-:W0:Y:S02]  /*6540*/  LDC.64 R2, c[0x0][0x280] ;  /* 0x0000a000ff027b82 */ /* 0x005e240000000a00 */
[----:B0-----:R-:W-:Y:S01]  /*6550*/  STG.E desc[UR4][R2.64], R5 ;  /* 0x0000000502007986 */ /* 0x001fe2000c101904 */
[----:B------:R-:W-:Y:S05]  /*6560*/  EXIT ;  /* 0x000000000000794d */ /* 0x000fea0003800000 */
.L_x_12458:
[----:B------:R-:W-:Y:S01]  /*6570*/  HFMA2.MMA R100, -RZ, RZ, 0, 5.9604644775390625e-08 ;  /* 0x00000001ff647435 */ /* 0x000fe200000001ff */
[----:B------:R-:W-:Y:S02]  /*6580*/  MOV R98, R0 ;  /* 0x0000000000627202 */ /* 0x000fe40000000f00 */
[----:B------:R-:W-:Y:S02]  /*6590*/  MOV R102, 0x1f ;  /* 0x0000001f00667802 */ /* 0x000fe40000000f00 */
[----:B------:R-:W-:-:S07]  /*65a0*/  MOV R84, 0xffffffff ;  /* 0xffffffff00547802 */ /* 0x000fce0000000f00 */
[----:B-----5:R-:W-:Y:S05]  /*65b0*/  WARPSYNC.COLLECTIVE R84, `(.L_x_12479) ;  /* 0x0000000054087348 */ /* 0x020fea0003c00000 */
[----:B------:R0:W1:Y:S02]  /*65c0*/  SHFL.BFLY P0, R85, R98, R100, R102 ;  /* 0x0c00006462557389 */ /* 0x0000640000000066 */
[----:B01---5:R-:W-:Y:S01]  /*65d0*/  ENDCOLLECTIVE ;  /* 0x000000000000791b */ /* 0x023fe20003800000 */
.L_x_12479:
[----:B------:R-:W-:Y:S01]  /*65e0*/  HFMA2.MMA R100, -RZ, RZ, 0, 1.1920928955078125e-07 ;  /* 0x00000002ff647435 */ /* 0x000fe200000001ff */
[----:B------:R-:W-:-:S05]  /*65f0*/  MOV R3, R85 ;  /* 0x0000005500037202 */ /* 0x000fca0000000f00 */
[----:B------:R-:W-:-:S05]  /*6600*/  FADD R3, R0, R3 ;  /* 0x0000000300037221 */ /* 0x000fca0000000000 */
[----:B------:R-:W-:-:S07]  /*6610*/  MOV R98, R3 ;  /* 0x0000000300627202 */ /* 0x000fce0000000f00 */
[----:B------:R-:W-:Y:S05]  /*6620*/  WARPSYNC.COLLECTIVE R84, `(.L_x_12480) ;  /* 0x0000000054087348 */ /* 0x000fea0003c00000 */
[----:B------:R0:W1:Y:S02]  /*6630*/  SHFL.BFLY P0, R85, R98, R100, R102 ;  /* 0x0c00006462557389 */ /* 0x0000640000000066 */
[----:B01----:R-:W-:Y:S01]  /*6640*/  ENDCOLLECTIVE ;  /* 0x000000000000791b */ /* 0x003fe20003800000 */
.L_x_12480:
[----:B------:R-:W-:Y:S01]  /*6650*/  HFMA2.MMA R100, -RZ, RZ, 0, 2.384185791015625e-07 ;  /* 0x00000004ff647435 */ /* 0x000fe200000001ff */
[----:B------:R-:W-:-:S05]  /*6660*/  MOV R2, R85 ;  /* 0x0000005500027202 */ /* 0x000fca0000000f00 */
[----:B------:R-:W-:-:S05]  /*6670*/  FADD R80, R3, R2 ;  /* 0x0000000203507221 */ /* 0x000fca0000000000 */
[----:B------:R-:W-:-:S07]  /*6680*/  MOV R98, R80 ;  /* 0x0000005000627202 */ /* 0x000fce0000000f00 */
[----:B------:R-:W-:Y:S05]  /*6690*/  WARPSYNC.COLLECTIVE R84, `(.L_x_12481) ;  /* 0x0000000054087348 */ /* 0x000fea0003c00000 */
[----:B------:R0:W1:Y:S02]  /*66a0*/  SHFL.BFLY P0, R85, R98, R100, R102 ;  /* 0x0c00006462557389 */ /* 0x0000640000000066 */
[----:B01----:R-:W-:Y:S01]  /*66b0*/  ENDCOLLECTIVE ;  /* 0x000000000000791b */ /* 0x003fe20003800000 */
.L_x_12481:
[----:B------:R-:W-:Y:S01]  /*66c0*/  HFMA2.MMA R100, -RZ, RZ, 0, 4.76837158203125e-07 ;  /* 0x00000008ff647435 */ /* 0x000fe200000001ff */
[----:B------:R-:W-:-:S05]  /*66d0*/  MOV R83, R85 ;  /* 0x0000005500537202 */ /* 0x000fca0000000f00 */
[----:B------:R-:W-:-:S05]  /*66e0*/  FADD R83, R80, R83 ;  /* 0x0000005350537221 */ /* 0x000fca0000000000 */
[----:B------:R-:W-:-:S07]  /*66f0*/  MOV R98, R83 ;  /* 0x0000005300627202 */ /* 0x000fce0000000f00 */
[----:B------:R-:W-:Y:S05]  /*6700*/  WARPSYNC.COLLECTIVE R84, `(.L_x_12482) ;  /* 0x0000000054087348 */ /* 0x000fea0003c00000 */
[----:B------:R0:W1:Y:S02]  /*6710*/  SHFL.BFLY P0, R85, R98, R100, R102 ;  /* 0x0c00006462557389 */ /* 0x0000640000000066 */
[----:B01----:R-:W-:Y:S01]  /*6720*/  ENDCOLLECTIVE ;  /* 0x000000000000791b */ /* 0x003fe20003800000 */
.L_x_12482:
[----:B------:R-:W-:Y:S01]  /*6730*/  HFMA2.MMA R100, -RZ, RZ, 0, 9.5367431640625e-07 ;  /* 0x00000010ff647435 */ /* 0x000fe200000001ff */
[----:B------:R-:W-:-:S05]  /*6740*/  MOV R2, R85 ;  /* 0x0000005500027202 */ /* 0x000fca0000000f00 */
[----:B------:R-:W-:-:S05]  /*6750*/  FADD R82, R83, R2 ;  /* 0x0000000253527221 */ /* 0x000fca0000000000 */
[----:B------:R-:W-:-:S07]  /*6760*/  MOV R98, R82 ;  /* 0x0000005200627202 */ /* 0x000fce0000000f00 */
[----:B------:R-:W-:Y:S05]  /*6770*/  WARPSYNC.COLLECTIVE R84, `(.L_x_12483) ;  /* 0x0000000054087348 */ /* 0x000fea0003c00000 */
[----:B------:R0:W1:Y:S02]  /*6780*/  SHFL.BFLY P0, R85, R98, R100, R102 ;  /* 0x0c00006462557389 */ /* 0x0000640000000066 */
[----:B01----:R-:W-:Y:S01]  /*6790*/  ENDCOLLECTIVE ;  /* 0x000000000000791b */ /* 0x003fe20003800000 */
.L_x_12483:
        /* <DEDUP_REMOVED lines=167> */
.L_x_12484:
[----:B------:R-:W-:Y:S01]  /*7210*/  HFMA2.MMA R100, -RZ, RZ, 0, 1.1920928955078125e-07 ;  /* 0x00000002ff647435 */ /* 0x000fe200000001ff */
[----:B------:R-:W-:-:S05]  /*7220*/  MOV R3, R85 ;  /* 0x0000005500037202 */ /* 0x000fca0000000f00 */
[----:B------:R-:W-:-:S05]  /*7230*/  FADD R3, R0, R3 ;  /* 0x0000000300037221 */ /* 0x000fca0000000000 */
[----:B------:R-:W-:-:S07]  /*7240*/  MOV R98, R3 ;  /* 0x0000000300627202 */ /* 0x000fce0000000f00 */
[----:B------:R-:W-:Y:S05]  /*7250*/  WARPSYNC.COLLECTIVE R84, `(.L_x_12485) ;  /* 0x0000000054087348 */ /* 0x000fea0003c00000 */
[----:B------:R0:W1:Y:S02]  /*7260*/  SHFL.BFLY P0, R85, R98, R100, R102 ;  /* 0x0c00006462557389 */ /* 0x0000640000000066 */
[----:B01----:R-:W-:Y:S01]  /*7270*/  ENDCOLLECTIVE ;  /* 0x000000000000791b */ /* 0x003fe20003800000 */
.L_x_12485:
[----:B------:R-:W-:Y:S01]  /*7280*/  HFMA2.MMA R100, -RZ, RZ, 0, 2.384185791015625e-07 ;  /* 0x00000004ff647435 */ /* 0x000fe200000001ff */
[----:B------:R-:W-:-:S05]  /*7290*/  MOV R80, R85 ;  /* 0x0000005500507202 */ /* 0x000fca0000000f00 */
[----:B------:R-:W-:-:S05]  /*72a0*/  FADD R80, R3, R80 ;  /* 0x0000005003507221 */ /* 0x000fca0000000000 */
[----:B------:R-:W-:-:S07]  /*72b0*/  MOV R98, R80 ;  /* 0x0000005000627202 */ /* 0x000fce0000000f00 */
[----:B------:R-:W-:Y:S05]  /*72c0*/  WARPSYNC.COLLECTIVE R84, `(.L_x_12486) ;  /* 0x0000000054087348 */ /* 0x000fea0003c00000 */
[----:B------:R0:W1:Y:S02]  /*72d0*/  SHFL.BFLY P0, R85, R98, R100, R102 ;  /* 0x0c00006462557389 */ /* 0x0000640000000066 */
[----:B01----:R-:W-:Y:S01]  /*72e0*/  ENDCOLLECTIVE ;  /* 0x000000000000791b */ /* 0x003fe20003800000 */
.L_x_12486:
[----:B------:R-:W-:Y:S01]  /*72f0*/  HFMA2.MMA R100, -RZ, RZ, 0, 4.76837158203125e-07 ;  /* 0x00000008ff647435 */ /* 0x000fe200000001ff */
[----:B------:R-:W-:-:S05]  /*7300*/  MOV R83, R85 ;  /* 0x0000005500537202 */ /* 0x000fca0000000f00 */
[----:B------:R-:W-:-:S05]  /*7310*/  FADD R83, R80, R83 ;  /* 0x0000005350537221 */ /* 0x000fca0000000000 */
[----:B------:R-:W-:-:S07]  /*7320*/  MOV R98, R83 ;  /* 0x0000005300627202 */ /* 0x000fce0000000f00 */
[----:B------:R-:W-:Y:S05]  /*7330*/  WARPSYNC.COLLECTIVE R84, `(.L_x_12487) ;  /* 0x0000000054087348 */ /* 0x000fea0003c00000 */
[----:B------:R0:W1:Y:S02]  /*7340*/  SHFL.BFLY P0, R85, R98, R100, R102 ;  /* 0x0c00006462557389 */ /* 0x0000640000000066 */
[----:B01----:R-:W-:Y:S01]  /*7350*/  ENDCOLLECTIVE ;  /* 0x000000000000791b */ /* 0x003fe20003800000 */
.L_x_12487:
[----:B------:R-:W-:Y:S01]  /*7360*/  HFMA2.MMA R100, -RZ, RZ, 0, 9.5367431640625e-07 ;  /* 0x00000010ff647435 */ /* 0x000fe200000001ff */
[----:B------:R-:W-:-:S05]  /*7370*/  MOV R82, R85 ;  /* 0x0000005500527202 */ /* 0x000fca0000000f00 */
[----:B------:R-:W-:-:S05]  /*7380*/  FADD R82, R83, R82 ;  /* 0x0000005253527221 */ /* 0x000fca0000000000 */
[----:B------:R-:W-:-:S07]  /*7390*/  MOV R98, R82 ;  /* 0x0000005200627202 */ /* 0x000fce0000000f00 */
[----:B------:R-:W-:Y:S05]  /*73a0*/  WARPSYNC.COLLECTIVE R84, `(.L_x_12488) ;  /* 0x0000000054087348 */ /* 0x000fea0003c00000 */
[----:B------:R0:W1:Y:S02]  /*73b0*/  SHFL.BFLY P0, R85, R98, R100, R102 ;  /* 0x0c00006462557389 */ /* 0x0000640000000066 */
[----:B01----:R-:W-:Y:S01]  /*73c0*/  ENDCOLLECTIVE ;  /* 0x000000000000791b */ /* 0x003fe20003800000 */
.L_x_12488:
[----:B------:R-:W-:Y:S05]  /*73d0*/  BRA `(.L_x_12489) ;  /* 0xffffffa400c07947 */ /* 0x000fea000383ffff */
.L_x_12472:
[----:B------:R-:W-:Y:S01]  /*73e0*/  HFMA2.MMA R7, -RZ, RZ, 0, 1.847743988037109375e-06 ;  /* 0x0000001fff077435 */ /* 0x000fe200000001ff */
[----:B------:R-:W-:Y:S02]  /*73f0*/  MOV R6, 0x10 ;  /* 0x0000001000067802 */ /* 0x000fe40000000f00 */
[----:B--2---:R-:W-:-:S08]  /*7400*/  MOV R84, 0xffffffff ;  /* 0xffffffff00547802 */ /* 0x004fd00000000f00 */
[----:B-----5:R-:W-:Y:S05]  /*7410*/  WARPSYNC.COLLECTIVE R84, `(.L_x_12490) ;  /* 0x0000000054087348 */ /* 0x020fea0003c00000 */
[----:B------:R0:W1:Y:S02]  /*7420*/  SHFL.DOWN P0, R4, R119, R6, R7 ;  /* 0x0800000677047389 */ /* 0x0000640000000007 */
[----:B01---5:R-:W-:Y:S01]  /*7430*/  ENDCOLLECTIVE ;  /* 0x000000000000791b */ /* 0x023fe20003800000 */
.L_x_12490:
[----:B------:R-:W-:Y:S01]  /*7440*/  HFMA2.MMA R6, -RZ, RZ, 0, 4.76837158203125e-07 ;  /* 0x00000008ff067435 */ /* 0x000fe200000001ff */
[----:B------:R-:W-:-:S04]  /*7450*/  MOV R0, R4 ;  /* 0x0000000400007202 */ /* 0x000fc80000000f00 */
[----:B------:R-:W-:-:S04]  /*7460*/  FMNMX R0, R0, R119, !PT ;  /* 0x0000007700007209 */ /* 0x000fc80007800000 */
[----:B------:R-:W-:-:S07]  /*7470*/  MOV R119, R0 ;  /* 0x0000000000777202 */ /* 0x000fce0000000f00 */
[----:B------:R-:W-:Y:S05]  /*7480*/  WARPSYNC.COLLECTIVE R84, `(.L_x_12491) ;  /* 0x0000000054087348 */ /* 0x000fea0003c00000 */
[----:B------:R0:W1:Y:S02]  /*7490*/  SHFL.DOWN P0, R4, R119, R6, R7 ;  /* 0x0800000677047389 */ /* 0x0000640000000007 */
[----:B01----:R-:W-:Y:S01]  /*74a0*/  ENDCOLLECTIVE ;  /* 0x000000000000791b */ /* 0x003fe20003800000 */
.L_x_12491:
[----:B------:R-:W-:Y:S01]  /*74b0*/  HFMA2.MMA R6, -RZ, RZ, 0, 2.384185791015625e-07 ;  /* 0x00000004ff067435 */ /* 0x000fe200000001ff */
[----:B------:R-:W-:-:S04]  /*74c0*/  MOV R3, R4 ;  /* 0x0000000400037202 */ /* 0x000fc80000000f00 */
[----:B------:R-:W-:-:S04]  /*74d0*/  FMNMX R3, R0, R3, !PT ;  /* 0x0000000300037209 */ /* 0x000fc80007800000 */
[----:B------:R-:W-:-:S07]  /*74e0*/  MOV R119, R3 ;  /* 0x0000000300777202 */ /* 0x000fce0000000f00 */
[----:B------:R-:W-:Y:S05]  /*74f0*/  WARPSYNC.COLLECTIVE R84, `(.L_x_12492) ;  /* 0x0000000054087348 */ /* 0x000fea0003c00000 */
[----:B------:R0:W1:Y:S02]  /*7500*/  SHFL.DOWN P0, R4, R119, R6, R7 ;  /* 0x0800000677047389 */ /* 0x0000640000000007 */
[----:B01----:R-:W-:Y:S01]  /*7510*/  ENDCOLLECTIVE ;  /* 0x000000000000791b */ /* 0x003fe20003800000 */
.L_x_12492:
[----:B------:R-:W-:Y:S01]  /*7520*/  HFMA2.MMA R6, -RZ, RZ, 0, 1.1920928955078125e-07 ;  /* 0x00000002ff067435 */ /* 0x000fe200000001ff */
[----:B------:R-:W-:-:S04]  /*7530*/  MOV R2, R4 ;  /* 0x0000000400027202 */ /* 0x000fc80000000f00 */
[----:B------:R-:W-:-:S04]  /*7540*/  FMNMX R2, R3, R2, !PT ;  /* 0x0000000203027209 */ /* 0x000fc80007800000 */
[----:B------:R-:W-:-:S07]  /*7550*/  MOV R119, R2 ;  /* 0x0000000200777202 */ /* 0x000fce0000000f00 */
[----:B------:R-:W-:Y:S05]  /*7560*/  WARPSYNC.COLLECTIVE R84, `(.L_x_12493) ;  /* 0x0000000054087348 */ /* 0x000fea0003c00000 */
[----:B------:R0:W1:Y:S02]  /*7570*/  SHFL.DOWN P0, R4, R119, R6, R7 ;  /* 0x0800000677047389 */ /* 0x0000640000000007 */
[----:B01----:R-:W-:Y:S01]  /*7580*/  ENDCOLLECTIVE ;  /* 0x000000000000791b */ /* 0x003fe20003800000 */
.L_x_12493:
[----:B------:R-:W-:Y:S01]  /*7590*/  HFMA2.MMA R6, -RZ, RZ, 0, 5.9604644775390625e-08 ;  /* 0x00000001ff067435 */ /* 0x000fe200000001ff */
[----:B------:R-:W-:-:S04]  /*75a0*/  MOV R5, R4 ;  /* 0x0000000400057202 */ /* 0x000fc80000000f00 */
[----:B------:R-:W-:-:S04]  /*75b0*/  FMNMX R5, R2, R5, !PT ;  /* 0x0000000502057209 */ /* 0x000fc80007800000 */
[----:B------:R-:W-:-:S07]  /*75c0*/  MOV R119, R5 ;  /* 0x0000000500777202 */ /* 0x000fce0000000f00 */
[----:B------:R-:W-:Y:S05]  /*75d0*/  WARPSYNC.COLLECTIVE R84, `(.L_x_12494) ;  /* 0x0000000054087348 */ /* 0x000fea0003c00000 */
[----:B------:R0:W1:Y:S02]  /*75e0*/  SHFL.DOWN P0, R4, R119, R6, R7 ;  /* 0x0800000677047389 */ /* 0x0000640000000007 */
[----:B01----:R-:W-:Y:S01]  /*75f0*/  ENDCOLLECTIVE ;  /* 0x000000000000791b */ /* 0x003fe20003800000 */
.L_x_12494:
[----:B------:R-:W-:Y:S05]  /*7600*/  BRA `(.L_x_12495) ;  /* 0xffffffe800ec7947 */ /* 0x000fea000383ffff */
.L_x_12475:
[----:B------:R-:W-:Y:S01]  /*7610*/  HFMA2.MMA R6, -RZ, RZ, 0, 1.1920928955078125e-07 ;  /* 0x00000002ff067435 */ /* 0x000fe200000001ff */
[----:B-1----:R-:W-:Y:S02]  /*7620*/  MOV R119, R0 ;  /* 0x0000000000777202 */ /* 0x002fe40000000f00 */
[----:B------:R-:W-:Y:S02]  /*7630*/  MOV R7, 0x1f ;  /* 0x0000001f00077802 */ /* 0x000fe40000000f00 */
[----:B------:R-:W-:-:S07]  /*7640*/  MOV R84, 0xffffffff ;  /* 0xffffffff00547802 */ /* 0x000fce0000000f00 */
[----:B0----5:R-:W-:Y:S05]  /*7650*/  WARPSYNC.COLLECTIVE R84, `(.L_x_12496) ;  /* 0x0000000054087348 */ /* 0x021fea0003c00000 */
[----:B------:R1:W2:Y:S02]  /*7660*/  SHFL.DOWN P0, R4, R119, R6, R7 ;  /* 0x0800000677047389 */ /* 0x0002a40000000007 */
[----:B012--5:R-:W-:Y:S01]  /*7670*/  ENDCOLLECTIVE ;  /* 0x000000000000791b */ /* 0x027fe20003800000 */
.L_x_12496:
[----:B------:R-:W-:Y:S01]  /*7680*/  HFMA2.MMA R6, -RZ, RZ, 0, 5.9604644775390625e-08 ;  /* 0x00000001ff067435 */ /* 0x000fe200000001ff */
[----:B------:R-:W-:-:S04]  /*7690*/  MOV R3, R4 ;  /* 0x0000000400037202 */ /* 0x000fc80000000f00 */
[----:B------:R-:W-:-:S04]  /*76a0*/  FMNMX R3, R3, R0, !PT ;  /* 0x0000000003037209 */ /* 0x000fc80007800000 */
[----:B------:R-:W-:-:S07]  /*76b0*/  MOV R119, R3 ;  /* 0x0000000300777202 */ /* 0x000fce0000000f00 */
[----:B------:R-:W-:Y:S05]  /*76c0*/  WARPSYNC.COLLECTIVE R84, `(.L_x_12497) ;  /* 0x0000000054087348 */ /* 0x000fea0003c00000 */
[----:B------:R0:W1:Y:S02]  /*76d0*/  SHFL.DOWN P0, R4, R119, R6, R7 ;  /* 0x0800000677047389 */ /* 0x0000640000000007 */
[----:B01----:R-:W-:Y:S01]  /*76e0*/  ENDCOLLECTIVE ;  /* 0x000000000000791b */ /* 0x003fe20003800000 */
.L_x_12497:
[----:B------:R-:W-:Y:S01]  /*76f0*/  MOV R2, R4 ;  /* 0x0000000400027202 */ /* 0x000fe20000000f00 */
[----:B------:R-:W-:Y:S06]  /*7700*/  BRA `(.L_x_12498) ;  /* 0xffffffec001c7947 */ /* 0x000fec000383ffff */
        .weak           $__internal_197_$__cuda_sm20_rcp_rn_f32_slowpath
        .type           $__internal_197_$__cuda_sm20_rcp_rn_f32_slowpath,@function
        .size           $__internal_197_$__cuda_sm20_rcp_rn_f32_slowpath,(.L_x_14533 - $__internal_197_$__cuda_sm20_rcp_rn_f32_slowpath)
$__internal_197_$__cuda_sm20_rcp_rn_f32_slowpath:
        /* <DEDUP_REMOVED lines=15> */
.L_x_12500:
        /* <DEDUP_REMOVED lines=33> */
.L_x_12502:
[----:B------:R0:W1:Y:S02]  /*7a10*/  MUFU.RCP R3, R2 ;  /* 0x0000000200037308 */ /* 0x0000640000001000 */
.L_x_12501:
[----:B------:R-:W-:Y:S05]  /*7a20*/  BSYNC B1 ;  /* 0x0000000000017941 */ /* 0x000fea0003800000 */
.L_x_12499:
[----:B-1----:R-:W-:Y:S01]  /*7a30*/  MOV R0, R3 ;  /* 0x0000000300007202 */ /* 0x002fe20000000f00 */
[----:B------:R-:W-:Y:S01]  /*7a40*/  HFMA2.MMA R3, -RZ, RZ, 0, 0 ;  /* 0x00000000ff037435 */ /* 0x000fe200000001ff */
[----:B0-----:R-:W-:-:S05]  /*7a50*/  MOV R2, R102 ;  /* 0x0000006600027202 */ /* 0x001fca0000000f00 */
[----:B------:R-:W-:Y:S05]  /*7a60*/  RET.REL.NODEC R2 `(_ZN18transformer_engine13normalization19ln_fwd_tuned_kernelINS0_13Kernel_traitsI6__halfS3_13__nv_fp8_e4m3fjLj20480ELj2ELj1ELj4ELj16ENS0_18Kernel_traits_baseILj20480ES3_S3_S4_fjLj128EEEEEEEvNS0_19ForwardKernelParamsE) ;  /* 0xffffff8402647950 */ /* 0x000fea0003c3ffff */
.L_x_12503:
        /* <DEDUP_REMOVED lines=9> */
.L_x_14533:


//--------------------- .text._ZN18transformer_engine13normalization19ln_fwd_tuned_kernelINS0_13Kernel_traitsI6__halfS3_13__nv_fp8_e4m3fjLj18432ELj2ELj1ELj4ELj16ENS0_18Kernel_traits_baseILj18432ES3_S3_S4_fjLj128EEEEEEEvNS0_19ForwardKernelParamsE --------------------------
	.section	.text._ZN18transformer_engine13normalization19ln_fwd_tuned_kernelINS0_13Kernel_traitsI6__halfS3_13__nv_fp8_e4m3fjLj18432ELj2ELj1ELj4ELj16ENS0_18Kernel_traits_baseILj18432ES3_S3_S4_fjLj128EEEEEEEvNS0_19ForwardKernelParamsE,"ax",@progbits
	.align	128
        .global         _ZN18transformer_engine13normalization19ln_fwd_tuned_kernelINS0_13Kernel_traitsI6__halfS3_13__nv_fp8_e4m3fjLj18432ELj2ELj1ELj4ELj16ENS0_18Kernel_traits_baseILj18432ES3_S3_S4_fjLj128EEEEEEEvNS0_19ForwardKernelParamsE
        .type           _ZN18transformer_engine13normalization19ln_fwd_tuned_kernelINS0_13Kernel_traitsI6__halfS3_13__nv_fp8_e4m3fjLj18432ELj2ELj1ELj4ELj16ENS0_18Kernel_traits_baseILj18432ES3_S3_S4_fjLj128EEEEEEEvNS0_19ForwardKernelParamsE,@function
        .size           _ZN18transformer_engine13normalization19ln_fwd_tuned_kernelINS0_13Kernel_traitsI6__halfS3_13__nv_fp8_e4m3fjLj18432ELj2ELj1ELj4ELj16ENS0_18Kernel_traits_baseILj18432ES3_S3_S4_fjLj128EEEEEEEvNS0_19ForwardKernelParamsE,(.L_x_14534 - _ZN18transformer_engine13normalization19ln_fwd_tuned_kernelINS0_13Kernel_traitsI6__halfS3_13__nv_fp8_e4m3fjLj18432ELj2ELj1ELj4ELj16ENS0_18Kernel_traits_baseILj18432ES3_S3_S4_fjLj128EEEEEEEvNS0_19ForwardKernelParamsE)
        .other          _ZN18transformer_engine13normalization19ln_fwd_tuned_kernelINS0_13Kernel_traitsI6__halfS3_13__nv_fp8_e4m3fjLj18432ELj2ELj1ELj4ELj16ENS0_18Kernel_traits_baseILj18432ES3_S3_S4_fjLj128EEEEEEEvNS0_19ForwardKernelParamsE,@"STO_CUDA_ENTRY STV_DEFAULT"
_ZN18transformer_engine13normalization19ln_fwd_tuned_kernelINS0_13Kernel_traitsI6__halfS3_13__nv_fp8_e4m3fjLj18432ELj2ELj1ELj4ELj16ENS0_18Kernel_traits_baseILj18432ES3_S3_S4_fjLj128EEEEEEEvNS0_19ForwardKernelParamsE:
.text._ZN18transformer_engine13normalization19ln_fwd_tuned_kernelINS0_13Kernel_traitsI6__halfS3_13__nv_fp8_e4m3fjLj18432ELj2ELj1ELj4ELj16ENS0_18Kernel_traits_baseILj18432ES3_S3_S4_fjLj128EEEEEEEvNS0_19ForwardKernelParamsE:
        /* <DEDUP_REMOVED lines=47> */
.L_x_12517:
        /* <DEDUP_REMOVED lines=346> */
.L_x_12536:
        /* <DEDUP_REMOVED lines=34> */
[----:B012--5:R-:W-:Y:S05]  /*1ab0*/  CALL.REL.NOINC `($__internal_198_$__cuda_sm20_rcp_rn_f32_slowpath) ;  /* 0x0000005000d87944 */ /* 0x027fea0003c00000 */
[----:B------:R-:W-:Y:S05]  /*1ac0*/  BRA `(.L_x_12508) ;  /* 0x0000000000107947 */ /* 0x000fea0003800000 */
.L_x_12507:
[----:B------:R-:W3:Y:S02]  /*1ad0*/  MUFU.RCP R0, R92 ;  /* 0x0000005c00007308 */ /* 0x000ee40000001000 */
[----:B---3--:R-:W-:-:S04]  /*1ae0*/  FFMA R2, R92, R0, -1 ;  /* 0xbf8000005c027423 */ /* 0x008fc80000000000 */
[----:B------:R-:W-:-:S04]  /*1af0*/  FADD.FTZ R3, -R2, -RZ ;  /* 0x800000ff02037221 */ /* 0x000fc80000010100 */
[----:B------:R-:W-:-:S07]  /*1b00*/  FFMA R0, R0, R3, R0 ;  /* 0x0000000300007223 */ /* 0x000fce0000000000 */
.L_x_12508:
[----:B------:R-:W-:Y:S05]  /*1b10*/  BSYNC B0 ;  /* 0x0000000000007941 */ /* 0x000fea0003800000 */
.L_x_12506:
        /* <DEDUP_REMOVED lines=20> */
[----:B-----5:R-:W-:Y:S05]  /*1c60*/  CALL.REL.NOINC `($__internal_198_$__cuda_sm20_rcp_rn_f32_slowpath) ;  /* 0x00000050006c7944 */ /* 0x020fea0003c00000 */
[----:B------:R-:W-:Y:S05]  /*1c70*/  BRA `(.L_x_12511) ;  /* 0x0000000000107947 */ /* 0x000fea0003800000 */
.L_x_12510:
[----:B------:R-:W0:Y:S02]  /*1c80*/  MUFU.RCP R0, R77 ;  /* 0x0000004d00007308 */ /* 0x000e240000001000 */
[----:B0-----:R-:W-:-:S04]  /*1c90*/  FFMA R2, R77, R0, -1 ;  /* 0xbf8000004d027423 */ /* 0x001fc80000000000 */
[----:B------:R-:W-:-:S04]  /*1ca0*/  FADD.FTZ R3, -R2, -RZ ;  /* 0x800000ff02037221 */ /* 0x000fc80000010100 */
[----:B------:R-:W-:-:S07]  /*1cb0*/  FFMA R0, R0, R3, R0 ;  /* 0x0000000300007223 */ /* 0x000fce0000000000 */
.L_x_12511:
[----:B------:R-:W-:Y:S05]  /*1cc0*/  BSYNC B0 ;  /* 0x0000000000007941 */ /* 0x000fea0003800000 */
.L_x_12509:
        /* <DEDUP_REMOVED lines=49> */
.L_x_12513:
[----:B------:R-:W2:Y:S04]  /*1fe0*/  LDG.E.STRONG.GPU R0, desc[UR4][R74.64] ;  /* 0x000000044a007981 */ /* 0x000ea8000c1ef900 */
[----:B--2---:R-:W-:Y:S01]  /*1ff0*/  CCTL.IVALL ;  /* 0x00000000ff00798f */ /* 0x004fe20002000000 */
[----:B------:R-:W-:Y:S05]  /*2000*/  YIELD ;  /* 0x0000000000007946 */ /* 0x000fea0003800000 */
[----:B------:R-:W-:-:S13]  /*2010*/  ISETP.NE.AND P1, PT, R0, R72, PT ;  /* 0x000000480000720c */ /* 0x000fda0003f25270 */
[----:B------:R-:W-:Y:S05]  /*2020*/  @P1 BRA `(.L_x_12513) ;  /* 0xfffffffc00ec1947 */ /* 0x000fea000383ffff */
.L_x_12512:
        /* <DEDUP_REMOVED lines=19> */
[----:B012--5:R-:W-:Y:S05]  /*2160*/  CALL.REL.NOINC `($__internal_198_$__cuda_sm20_rcp_rn_f32_slowpath) ;  /* 0x0000004c002c7944 */ /* 0x027fea0003c00000 */
[----:B------:R-:W-:Y:S05]  /*2170*/  BRA `(.L_x_12516) ;  /* 0x0000000000107947 */ /* 0x000fea0003800000 */
.L_x_12515:
[----:B------:R-:W3:Y:S02]  /*2180*/  MUFU.RCP R0, R74 ;  /* 0x0000004a00007308 */ /* 0x000ee40000001000 */
[----:B---3--:R-:W-:-:S04]  /*2190*/  FFMA R2, R74, R0, -1 ;  /* 0xbf8000004a027423 */ /* 0x008fc80000000000 */
[----:B------:R-:W-:-:S04]  /*21a0*/  FADD.FTZ R3, -R2, -RZ ;  /* 0x800000ff02037221 */ /* 0x000fc80000010100 */
[----:B------:R-:W-:-:S07]  /*21b0*/  FFMA R0, R0, R3, R0 ;  /* 0x0000000300007223 */ /* 0x000fce0000000000 */
.L_x_12516:
[----:B------:R-:W-:Y:S05]  /*21c0*/  BSYNC B0 ;  /* 0x0000000000007941 */ /* 0x000fea0003800000 */
.L_x_12514:
[----:B-1----:R-:W-:Y:S01]  /*21d0*/  FADD R2, -R88, R72 ;  /* 0x0000004858027221 */ /* 0x002fe20000000100 */
[----:B0-2---:R-:W-:Y:S01]  /*21e0*/  FADD R73, R90, R73 ;  /* 0x000000495a497221 */ /* 0x005fe20000000000 */
[----:B------:R-:W0:Y:S01]  /*21f0*/  LDC R3, c[0x0][0x268] ;  /* 0x00009a00ff037b82 */ /* 0x000e220000000800 */
[----:B------:R-:W-:Y:S01]  /*2200*/  FMUL R74, R86, R88 ;  /* 0x00000058564a7220 */ /* 0x000fe20000400000 */
[----:B------:R-:W-:Y:S01]  /*2210*/  FMUL R2, R2, R2 ;  /* 0x0000000202027220 */ /* 0x000fe20000400000 */
[----:B------:R-:W-:Y:S01]  /*2220*/  ISETP.NE.AND P2, PT, R108, RZ, PT ;  /* 0x000000ff6c00720c */ /* 0x000fe20003f45270 */
[--C-:B-----5:R-:W-:Y:S01]  /*2230*/  HADD2.F32 R76, -RZ, R128.reuse.H1_H1 ;  /* 0x30000080ff4c7230 */ /* 0x120fe20000004100 */
[----:B------:R-:W-:Y:S01]  /*2240*/  ULDC.64 UR8, c[0x0][0x288] ;  /* 0x0000a20000087ab9 */ /* 0x000fe20000000a00 */
[----:B------:R-:W-:Y:S01]  /*2250*/  FMUL R2, R2, R75 ;  /* 0x0000004b02027220 */ /* 0x000fe20000400000 */
[----:B------:R-:W-:Y:S01]  /*2260*/  FFMA R75, R75, R72, R74 ;  /* 0x000000484b4b7223 */ /* 0x000fe2000000004a */
[----:B------:R-:W-:Y:S01]  /*2270*/  HADD2.F32 R74, -RZ, R128.H0_H0 ;  /* 0x20000080ff4a7230 */ /* 0x000fe20000004100 */
[----:B------:R-:W-:Y:S01]  /*2280*/  ISETP.NE.AND P1, PT, RZ, UR6, PT ;  /* 0x00000006ff007c0c */ /* 0x000fe2000bf25270 */
[----:B------:R-:W-:Y:S01]  /*2290*/  FMUL R2, R86, R2 ;  /* 0x0000000256027220 */ /* 0x000fe20000400000 */
[-C--:B------:R-:W-:Y:S01]  /*22a0*/  FMUL R72, R75, R0.reuse ;  /* 0x000000004b487220 */ /* 0x080fe20000400000 */
[----:B------:R-:W-:Y:S01]  /*22b0*/  HADD2.F32 R82, -RZ, R129.H1_H1 ;  /* 0x30000081ff527230 */ /* 0x000fe20000004100 */
[----:B------:R-:W-:Y:S01]  /*22c0*/  LOP3.LUT R127, R127, 0xffffff00, RZ, 0xc0, !PT ;  /* 0xffffff007f7f7812 */ /* 0x000fe200078ec0ff */
[----:B------:R-:W-:Y:S01]  /*22d0*/  FFMA R2, R2, R0, R73 ;  /* 0x0000000002027223 */ /* 0x000fe20000000049 */
[----:B------:R-:W-:-:S02]  /*22e0*/  HADD2.F32 R88, -RZ, R130.H0_H0 ;  /* 0x20000082ff587230 */ /* 0x000fc40000004100 */
[----:B------:R-:W-:Y:S01]  /*22f0*/  @P2 FADD R74, R74, 1 ;  /* 0x3f8000004a4a2421 */ /* 0x000fe20000000000 */
[----:B------:R-:W1:Y:S01]  /*2300*/  SHFL.IDX PT, R72, R72, RZ, 0x1f ;  /* 0x00001fff48487589 */ /* 0x000e6200000e0000 */
[----:B------:R-:W-:Y:S02]  /*2310*/  HADD2.F32 R78, -RZ, R36.H1_H1 ;  /* 0x30000024ff4e7230 */ /* 0x000fe40000004100 */
[----:B------:R-:W-:Y:S01]  /*2320*/  @P2 FADD R76, R76, 1 ;  /* 0x3f8000004c4c2421 */ /* 0x000fe20000000000 */
[--C-:B------:R-:W-:Y:S01]  /*2330*/  HADD2.F32 R80, -RZ, R37.reuse.H0_H0 ;  /* 0x20000025ff507230 */ /* 0x100fe20000004100 */
[----:B------:R-:W0:Y:S01]  /*2340*/  SHFL.IDX PT, R2, R2, RZ, 0x1f ;  /* 0x00001fff02027589 */ /* 0x000e2200000e0000 */
[----:B------:R-:W-:Y:S02]  /*2350*/  HADD2.F32 R86, -RZ, R37.H1_H1 ;  /* 0x30000025ff567230 */ /* 0x000fe40000004100 */
[----:B------:R-:W-:Y:S01]  /*2360*/  @P2 FADD R82, R82, 1 ;  /* 0x3f80000052522421 */ /* 0x000fe20000000000 */
[----:B------:R-:W-:-:S02]  /*2370*/  HADD2.F32 R90, -RZ, R38.H0_H0 ;  /* 0x20000026ff5a7230 */ /* 0x000fc40000004100 */
[----:B------:R-:W-:Y:S01]  /*2380*/  @P2 FADD R88, R88, 1 ;  /* 0x3f80000058582421 */ /* 0x000fe20000000000 */
[----:B------:R-:W-:Y:S01]  /*2390*/  HADD2.F32 R92, -RZ, R32.H0_H0 ;  /* 0x20000020ff5c7230 */ /* 0x000fe20000004100 */
[----:B------:R-:W-:Y:S01]  /*23a0*/  LOP3.LUT R125, R125, 0xffffff00, RZ, 0xc0, !PT ;  /* 0xffffff007d7d7812 */ /* 0x000fe200078ec0ff */
[----:B------:R-:W-:Y:S01]  /*23b0*/  HADD2.F32 R96, -RZ, R70.H0_H0 ;  /* 0x20000046ff607230 */ /* 0x000fe20000004100 */
[----:B------:R-:W-:Y:S01]  /*23c0*/  LOP3.LUT R123, R123, 0xffffff00, RZ, 0xc0, !PT ;  /* 0xffffff007b7b7812 */ /* 0x000fe200078ec0ff */
[----:B------:R-:W-:Y:S01]  /*23d0*/  HADD2.F32 R94, -RZ, R33.H1_H1 ;  /* 0x30000021ff5e7230 */ /* 0x000fe20000004100 */
[----:B------:R-:W-:Y:S01]  /*23e0*/  ULDC UR7, c[0x0][0x210] ;  /* 0x0000840000077ab9 */ /* 0x000fe20000000800 */
[----:B------:R-:W-:Y:S02]  /*23f0*/  HADD2.F32 R98, -RZ, R34.H0_H0 ;  /* 0x20000022ff627230 */ /* 0x000fe40000004100 */
[----:B------:R-:W-:Y:S01]  /*2400*/  @P2 FADD R96, R96, 1 ;  /* 0x3f80000060602421 */ /* 0x000fe20000000000 */
[----:B------:R-:W-:Y:S01]  /*2410*/  HADD2.F32 R112, -RZ, R71.H1_H1 ;  /* 0x30000047ff707230 */ /* 0x000fe20000004100 */
[----:B------:R-:W-:Y:S01]  /*2420*/  IADD3 R110, R110, 0x1, RZ ;  /* 0x000000016e6e7810 */ /* 0x000fe20007ffe0ff */
[----:B------:R-:W-:-:S02]  /*2430*/  HADD2.F32 R116, -RZ, R64.H0_H0 ;  /* 0x20000040ff747230 */ /* 0x000fc40000004100 */
[----:B------:R-:W-:Y:S02]  /*2440*/  HADD2.F32 R114, -RZ, R35.H1_H1 ;  /* 0x30000023ff727230 */ /* 0x000fe40000004100 */
[----:B------:R-:W-:Y:S01]  /*2450*/  @P2 FADD R112, R112, 1 ;  /* 0x3f80000070702421 */ /* 0x000fe20000000000 */
[----:B------:R-:W-:Y:S02]  /*2460*/  HADD2.F32 R118, -RZ, R28.H0_H0 ;  /* 0x2000001cff767230 */ /* 0x000fe40000004100 */
[--C-:B-1----:R-:W-:Y:S01]  /*2470*/  FADD R157, R157, -R72.reuse ;  /* 0x800000489d9d7221 */ /* 0x102fe20000000000 */
[--C-:B------:R-:W-:Y:S01]  /*2480*/  FADD R159, R159, -R72.reuse ;  /* 0x800000489f9f7221 */ /* 0x100fe20000000000 */
[--C-:B------:R-:W-:Y:S01]  /*2490*/  FADD R161, R161, -R72.reuse ;  /* 0x80000048a1a17221 */ /* 0x100fe20000000000 */
[----:B------:R-:W-:Y:S01]  /*24a0*/  FADD R165, R165, -R72 ;  /* 0x80000048a5a57221 */ /* 0x000fe20000000000 */
[----:B0-----:R-:W-:Y:S01]  /*24b0*/  FFMA R3, R2, 5.4253472626442089677e-05, R3 ;  /* 0x38638e3902037823 */ /* 0x001fe20000000003 */
[----:B------:R-:W-:-:S02]  /*24c0*/  HADD2.F32 R2, -RZ, R36.H0_H0 ;  /* 0x20000024ff027230 */ /* 0x000fc40000004100 */
        /* <DEDUP_REMOVED lines=15> */
[----:B------:R-:W-:Y:S01]  /*25c0*/  FADD R187, R187, -R72 ;  /* 0x80000048bbbb7221 */ /* 0x000fe20000000000 */
[----:B------:R-:W-:Y:S01]  /*25d0*/  @!P0 FMUL R3, R3, 16777216 ;  /* 0x4b80000003038820 */ /* 0x000fe20000400000 */
[----:B------:R-:W-:-:S02]  /*25e0*/  HADD2.F32 R120, -RZ, R65.H1_H1 ;  /* 0x30000041ff787230 */ /* 0x000fc40000004100 */
[--C-:B------:R-:W-:Y:S01]  /*25f0*/  FADD R191, R191, -R72.reuse ;  /* 0x80000048bfbf7221 */ /* 0x100fe20000000000 */
[----:B------:R-:W-:Y:S01]  /*2600*/  HADD2.F32 R124, -RZ, R66.H0_H0 ;  /* 0x20000042ff7c7230 */ /* 0x000fe20000004100 */
[----:B------:R-:W0:Y:S01]  /*2610*/  MUFU.RSQ R0, R3 ;  /* 0x0000000300007308 */ /* 0x000e220000001400 */
[--C-:B------:R-:W-:Y:S01]  /*2620*/  FADD R197, R197, -R72.reuse ;  /* 0x80000048c5c57221 */ /* 0x100fe20000000000 */
[----:B------:R-:W-:Y:S01]  /*2630*/  FADD R201, R201, -R72 ;  /* 0x80000048c9c97221 */ /* 0x000fe20000000000 */
[----:B------:R-:W-:Y:S02]  /*2640*/  HADD2.F32 R122, -RZ, R29.H1_H1 ;  /* 0x3000001dff7a7230 */ /* 0x000fe40000004100 */
[----:B------:R-:W-:Y:S01]  /*2650*/  @P2 FADD R120, R120, 1 ;  /* 0x3f80000078782421 */ /* 0x000fe20000000000 */
[----:B------:R-:W-:Y:S02]  /*2660*/  HADD2.F32 R126, -RZ, R30.H0_H0 ;  /* 0x2000001eff7e7230 */ /* 0x000fe40000004100 */
[----:B------:R-:W-:Y:S01]  /*2670*/  @P2 FADD R124, R124, 1 ;  /* 0x3f8000007c7c2421 */ /* 0x000fe20000000000 */
[----:B------:R-:W-:-:S02]  /*2680*/  HADD2.F32 R132, -RZ, R67.H1_H1 ;  /* 0x30000043ff847230 */ /* 0x000fc40000004100 */
[--C-:B------:R-:W-:Y:S01]  /*2690*/  FADD R205, R205, -R72.reuse ;  /* 0x80000048cdcd7221 */ /* 0x100fe20000000000 */
[----:B------:R-:W-:Y:S02]  /*26a0*/  HADD2.F32 R136, -RZ, R60.H0_H0 ;  /* 0x2000003cff887230 */ /* 0x000fe40000004100 */
[--C-:B------:R-:W-:Y:S01]  /*26b0*/  FADD R209, R209, -R72.reuse ;  /* 0x80000048d1d17221 */ /* 0x100fe20000000000 */
[----:B------:R-:W-:Y:S02]  /*26c0*/  HADD2.F32 R134, -RZ, R31.H1_H1 ;  /* 0x3000001fff867230 */ /* 0x000fe40000004100 */
[----:B------:R-:W-:Y:S01]  /*26d0*/  @P2 FADD R132, R132, 1 ;  /* 0x3f80000084842421 */ /* 0x000fe20000000000 */
[----:B------:R-:W-:Y:S02]  /*26e0*/  HADD2.F32 R138, -RZ, R24.H0_H0 ;  /* 0x20000018ff8a7230 */ /* 0x000fe40000004100 */
[--C-:B------:R-:W-:Y:S01]  /*26f0*/  FADD R195, R195, -R72.reuse ;  /* 0x80000048c3c37221 */ /* 0x100fe20000000000 */
[----:B------:R-:W-:Y:S01]  /*2700*/  @P2 FADD R136, R136, 1 ;  /* 0x3f80000088882421 */ /* 0x000fe20000000000 */
[----:B------:R-:W-:Y:S01]  /*2710*/  FADD R199, R199, -R72 ;  /* 0x80000048c7c77221 */ /* 0x000fe20000000000 */
[----:B0-----:R-:W-:Y:S01]  /*2720*/  @!P0 FMUL R0, R0, 4096 ;  /* 0x4580000000008820 */ /* 0x001fe20000400000 */
[----:B------:R-:W-:-:S02]  /*2730*/  HADD2.F32 R140, -RZ, R61.H1_H1 ;  /* 0x3000003dff8c7230 */ /* 0x000fc40000004100 */
[----:B------:R-:W-:Y:S01]  /*2740*/  FADD R213, R213, -R72 ;  /* 0x80000048d5d57221 */ /* 0x000fe20000000000 */
[----:B------:R-:W-:Y:S02]  /*2750*/  HADD2.F32 R144, -RZ, R62.H0_H0 ;  /* 0x2000003eff907230 */ /* 0x000fe40000004100 */
[C---:B------:R-:W-:Y:S01]  /*2760*/  FMUL R157, R0.reuse, R157 ;  /* 0x0000009d009d7220 */ /* 0x040fe20000400000 */
[C---:B------:R-:W-:Y:S01]  /*2770*/  FMUL R159, R0.reuse, R159 ;  /* 0x0000009f009f7220 */ /* 0x040fe20000400000 */
[C---:B------:R-:W-:Y:S01]  /*2780*/  FMUL R161, R0.reuse, R161 ;  /* 0x000000a100a17220 */ /* 0x040fe20000400000 */
[C---:B------:R-:W-:Y:S01]  /*2790*/  FMUL R165, R0.reuse, R165 ;  /* 0x000000a500a57220 */ /* 0x040fe20000400000 */
[----:B------:R-:W-:Y:S01]  /*27a0*/  FFMA R2, R157, R74, R2 ;  /* 0x0000004a9d027223 */ /* 0x000fe20000000002 */
[----:B------:R-:W-:Y:S02]  /*27b0*/  HADD2.F32 R74, -RZ, R129.H0_H0 ;  /* 0x20000081ff4a7230 */ /* 0x000fe40000004100 */
[----:B------:R-:W-:Y:S01]  /*27c0*/  FMUL R169, R0, R169 ;  /* 0x000000a900a97220 */ /* 0x000fe20000400000 */
[----:B------:R-:W-:Y:S01]  /*27d0*/  FFMA R73, R159, R76, R78 ;  /* 0x0000004c9f497223 */ /* 0x000fe2000000004e */
[----:B------:R-:W-:-:S02]  /*27e0*/  HADD2.F32 R76, -RZ, R130.H1_H1 ;  /* 0x30000082ff4c7230 */ /* 0x000fc40000004100 */
[----:B------:R-:W-:Y:S01]  /*27f0*/  FMUL R163, R0, R163 ;  /* 0x000000a300a37220 */ /* 0x000fe20000400000 */
[----:B------:R-:W-:Y:S01]  /*2800*/  @P2 FADD R74, R74, 1 ;  /* 0x3f8000004a4a2421 */ /* 0x000fe20000000000 */
[----:B------:R-:W-:Y:S01]  /*2810*/  FFMA R75, R169, R88, R90 ;  /* 0x00000058a94b7223 */ /* 0x000fe2000000005a */
[----:B------:R-:W-:Y:S02]  /*2820*/  HADD2.F32 R90, -RZ, R68.H0_H0 ;  /* 0x20000044ff5a7230 */ /* 0x000fe40000004100 */
[----:B------:R-:W-:Y:S01]  /*2830*/  @P2 FADD R76, R76, 1 ;  /* 0x3f8000004c4c2421 */ /* 0x000fe20000000000 */
[----:B------:R-:W-:Y:S01]  /*2840*/  FFMA R3, R161, R74, R80 ;  /* 0x0000004aa1037223 */ /* 0x000fe20000000050 */
[----:B------:R-:W-:Y:S01]  /*2850*/  FFMA R74, R165, R82, R86 ;  /* 0x00000052a54a7223 */ /* 0x000fe20000000056 */
[--C-:B------:R-:W-:Y:S02]  /*2860*/  HADD2.F32 R86, -RZ, R131.reuse.H1_H1 ;  /* 0x30000083ff567230 */ /* 0x100fe40000004100 */
[----:B------:R-:W-:Y:S01]  /*2870*/  FMUL R173, R0, R173 ;  /* 0x000000ad00ad7220 */ /* 0x000fe20000400000 */
[----:B------:R-:W-:-:S02]  /*2880*/  HADD2.F32 R80, -RZ, R131.H0_H0 ;  /* 0x20000083ff507230 */ /* 0x000fc40000004100 */
[----:B------:R-:W-:Y:S01]  /*2890*/  FMUL R167, R0, R167 ;  /* 0x000000a700a77220 */ /* 0x000fe20000400000 */
[----:B------:R-:W-:Y:S02]  /*28a0*/  HADD2.F32 R78, -RZ, R38.H1_H1 ;  /* 0x30000026ff4e7230 */ /* 0x000fe40000004100 */
[----:B------:R-:W-:Y:S01]  /*28b0*/  @P2 FADD R86, R86, 1 ;  /* 0x3f80000056562421 */ /* 0x000fe20000000000 */
[--C-:B------:R-:W-:Y:S02]  /*28c0*/  HADD2.F32 R88, -RZ, R39.reuse.H1_H1 ;  /* 0x30000027ff587230 */ /* 0x100fe40000004100 */
[----:B------:R-:W-:Y:S01]  /*28d0*/  @P2 FADD R80, R80, 1 ;  /* 0x3f80000050502421 */ /* 0x000fe20000000000 */
        /* <DEDUP_REMOVED lines=56> */
[----:B------:R-:W-:Y:S01]  /*2c60*/  FADD R217, R217, -R72 ;  /* 0x80000048d9d97221 */ /* 0x000fe20000000000 */
[----:B------:R-:W-:Y:S02]  /*2c70*/  HADD2.F32 R126, -RZ, R31.H0_H0 ;  /* 0x2000001fff7e7230 */ /* 0x000fe40000004100 */
[----:B------:R-:W-:Y:S01]  /*2c80*/  @P2 FADD R120, R120, 1 ;  /* 0x3f80000078782421 */ /* 0x000fe20000000000 */
[----:B------:R-:W-:Y:S01]  /*2c90*/  FMUL R195, R0, R195 ;  /* 0x000000c300c37220 */ /* 0x000fe20000400000 */
[----:B------:R-:W-:Y:S01]  /*2ca0*/  FFMA R132, R205, R132, R134 ;  /* 0x00000084cd847223 */ /* 0x000fe20000000086 */
[----:B------:R-:W-:Y:S01]  /*2cb0*/  @P2 FADD R124, R124, 1 ;  /* 0x3f8000007c7c2421 */ /* 0x000fe20000000000 */
[----:B------:R-:W-:Y:S01]  /*2cc0*/  FMUL R199, R0, R199 ;  /* 0x000000c700c77220 */ /* 0x000fe20000400000 */
[----:B------:R-:W-:Y:S01]  /*2cd0*/  FFMA R134, R209, R136, R138 ;  /* 0x00000088d1867223 */ /* 0x000fe2000000008a */
[----:B------:R-:W-:-:S02]  /*2ce0*/  HADD2.F32 R142, -RZ, R25.H1_H1 ;  /* 0x30000019ff8e7230 */ /* 0x000fc40000004100 */
[----:B------:R-:W-:Y:S01]  /*2cf0*/  @P2 FADD R140, R140, 1 ;  /* 0x3f8000008c8c2421 */ /* 0x000fe20000000000 */
[----:B------:R-:W-:Y:S02]  /*2d00*/  HADD2.F32 R136, -RZ, R61.H0_H0 ;  /* 0x2000003dff887230 */ /* 0x000fe40000004100 */
[----:B------:R-:W-:Y:S01]  /*2d10*/  FMUL R213, R0, R213 ;  /* 0x000000d500d57220 */ /* 0x000fe20000400000 */
[----:B------:R-:W-:Y:S02]  /*2d20*/  HADD2.F32 R146, -RZ, R26.H0_H0 ;  /* 0x2000001aff927230 */ /* 0x000fe40000004100 */
[----:B------:R-:W-:Y:S01]  /*2d30*/  @P2 FADD R144, R144, 1 ;  /* 0x3f80000090902421 */ /* 0x000fe20000000000 */
[----:B------:R-:W-:Y:S02]  /*2d40*/  HADD2.F32 R138, -RZ, R60.H1_H1 ;  /* 0x3000003cff8a7230 */ /* 0x000fe40000004100 */
[----:B------:R-:W-:Y:S01]  /*2d50*/  FADD R207, R207, -R72 ;  /* 0x80000048cfcf7221 */ /* 0x000fe20000000000 */
[----:B------:R-:W-:Y:S01]  /*2d60*/  FMUL R217, R0, R217 ;  /* 0x000000d900d97220 */ /* 0x000fe20000400000 */
[----:B------:R-:W-:-:S02]  /*2d70*/  HADD2.F32 R148, -RZ, R63.H1_H1 ;  /* 0x3000003fff947230 */ /* 0x000fc40000004100 */
[----:B------:R-:W-:Y:S01]  /*2d80*/  FFMA R120, R195, R120, R122 ;  /* 0x00000078c3787223 */ /* 0x000fe2000000007a */
[--C-:B------:R-:W-:Y:S01]  /*2d90*/  FADD R203, R203, -R72.reuse ;  /* 0x80000048cbcb7221 */ /* 0x100fe20000000000 */
[----:B------:R-:W-:Y:S02]  /*2da0*/  HADD2.F32 R152, -RZ, R56.H0_H0 ;  /* 0x20000038ff987230 */ /* 0x000fe40000004100 */
[----:B------:R-:W-:Y:S01]  /*2db0*/  FADD R221, R221, -R72 ;  /* 0x80000048dddd7221 */ /* 0x000fe20000000000 */
[----:B------:R-:W-:Y:S01]  /*2dc0*/  FFMA R122, R199, R124, R126 ;  /* 0x0000007cc77a7223 */ /* 0x000fe2000000007e */
[----:B------:R-:W-:Y:S01]  /*2dd0*/  FADD R225, R225, -R72 ;  /* 0x80000048e1e17221 */ /* 0x000fe20000000000 */
[----:B------:R-:W-:Y:S02]  /*2de0*/  HADD2.F32 R126, -RZ, R25.H0_H0 ;  /* 0x20000019ff7e7230 */ /* 0x000fe40000004100 */
[----:B------:R-:W-:Y:S01]  /*2df0*/  FFMA R140, R213, R140, R142 ;  /* 0x0000008cd58c7223 */ /* 0x000fe2000000008e */
[----:B------:R-:W-:-:S02]  /*2e00*/  HADD2.F32 R124, -RZ, R24.H1_H1 ;  /* 0x30000018ff7c7230 */ /* 0x000fc40000004100 */
[----:B------:R-:W-:Y:S01]  /*2e10*/  @P2 FADD R136, R136, 1 ;  /* 0x3f80000088882421 */ /* 0x000fe20000000000 */
[----:B------:R-:W-:Y:S01]  /*2e20*/  FMUL R207, R0, R207 ;  /* 0x000000cf00cf7220 */ /* 0x000fe20000400000 */
[----:B------:R-:W-:Y:S01]  /*2e30*/  FFMA R142, R217, R144, R146 ;  /* 0x00000090d98e7223 */ /* 0x000fe20000000092 */
[----:B------:R-:W-:Y:S02]  /*2e40*/  HADD2.F32 R150, -RZ, R27.H1_H1 ;  /* 0x3000001bff967230 */ /* 0x000fe40000004100 */
[----:B------:R-:W-:Y:S01]  /*2e50*/  @P2 FADD R138, R138, 1 ;  /* 0x3f8000008a8a2421 */ /* 0x000fe20000000000 */
[----:B------:R-:W-:Y:S01]  /*2e60*/  FMUL R203, R0, R203 ;  /* 0x000000cb00cb7220 */ /* 0x000fe20000400000 */
[----:B------:R-:W-:Y:S02]  /*2e70*/  HADD2.F32 R146, -RZ, R63.H0_H0 ;  /* 0x2000003fff927230 */ /* 0x000fe40000004100 */
[----:B------:R-:W-:Y:S01]  /*2e80*/  @P2 FADD R148, R148, 1 ;  /* 0x3f80000094942421 */ /* 0x000fe20000000000 */
[----:B------:R-:W-:-:S02]  /*2e90*/  HADD2.F32 R154, -RZ, R20.H0_H0 ;  /* 0x20000014ff9a7230 */ /* 0x000fc40000004100 */
[----:B------:R-:W-:Y:S01]  /*2ea0*/  FMUL R221, R0, R221 ;  /* 0x000000dd00dd7220 */ /* 0x000fe20000400000 */
[----:B------:R-:W-:Y:S02]  /*2eb0*/  HADD2.F32 R144, -RZ, R62.H1_H1 ;  /* 0x3000003eff907230 */ /* 0x000fe40000004100 */
[----:B------:R-:W-:Y:S01]  /*2ec0*/  @P2 FADD R152, R152, 1 ;  /* 0x3f80000098982421 */ /* 0x000fe20000000000 */
[--C-:B------:R-:W-:Y:S01]  /*2ed0*/  FADD R215, R215, -R72.reuse ;  /* 0x80000048d7d77221 */ /* 0x100fe20000000000 */
[----:B------:R-:W-:Y:S01]  /*2ee0*/  FMUL R225, R0, R225 ;  /* 0x000000e100e17220 */ /* 0x000fe20000400000 */
[----:B------:R-:W-:Y:S01]  /*2ef0*/  FADD R211, R211, -R72 ;  /* 0x80000048d3d37221 */ /* 0x000fe20000000000 */
[----:B------:R-:W-:Y:S01]  /*2f00*/  FFMA R136, R207, R136, R126 ;  /* 0x00000088cf887223 */ /* 0x000fe2000000007e */
[----:B------:R-:W-:Y:S02]  /*2f10*/  HADD2.F32 R156, -RZ, R57.H1_H1 ;  /* 0x30000039ff9c7230 */ /* 0x000fe40000004100 */
[----:B------:R-:W-:Y:S01]  /*2f20*/  FFMA R138, R203, R138, R124 ;  /* 0x0000008acb8a7223 */ /* 0x000fe2000000007c */
[----:B------:R-:W-:-:S02]  /*2f30*/  HADD2.F32 R126, -RZ, R27.H0_H0 ;  /* 0x2000001bff7e7230 */ /* 0x000fc40000004100 */
[----:B------:R-:W-:Y:S01]  /*2f40*/  FFMA R148, R221, R148, R150 ;  /* 0x00000094dd947223 */ /* 0x000fe20000000096 */
[----:B------:R-:W-:Y:S01]  /*2f50*/  FADD R229, R229, -R72 ;  /* 0x80000048e5e57221 */ /* 0x000fe20000000000 */
[----:B------:R-:W-:Y:S02]  /*2f60*/  HADD2.F32 R124, -RZ, R26.H1_H1 ;  /* 0x3000001aff7c7230 */ /* 0x000fe40000004100 */
[----:B------:R-:W-:Y:S01]  /*2f70*/  @P2 FADD R146, R146, 1 ;  /* 0x3f80000092922421 */ /* 0x000fe20000000000 */
[----:B------:R-:W-:Y:S01]  /*2f80*/  FMUL R215, R0, R215 ;  /* 0x000000d700d77220 */ /* 0x000fe20000400000 */
[----:B------:R-:W-:Y:S01]  /*2f90*/  FFMA R150, R225, R152, R154 ;  /* 0x00000098e1967223 */ /* 0x000fe2000000009a */
[----:B------:R-:W-:Y:S01]  /*2fa0*/  @P2 FADD R144, R144, 1 ;  /* 0x3f80000090902421 */ /* 0x000fe20000000000 */
[----:B------:R-:W-:Y:S01]  /*2fb0*/  FMUL R211, R0, R211 ;  /* 0x000000d300d37220 */ /* 0x000fe20000400000 */
[----:B------:R-:W-:Y:S02]  /*2fc0*/  HADD2.F32 R154, -RZ, R57.H0_H0 ;  /* 0x20000039ff9a7230 */ /* 0x000fe40000004100 */
[----:B------:R-:W-:Y:S01]  /*2fd0*/  FADD R223, R223, -R72 ;  /* 0x80000048dfdf7221 */ /* 0x000fe20000000000 */
[----:B------:R-:W-:-:S02]  /*2fe0*/  HADD2.F32 R152, -RZ, R56.H1_H1 ;  /* 0x30000038ff987230 */ /* 0x000fc40000004100 */
[----:B------:R-:W-:Y:S01]  /*2ff0*/  @P2 FADD R156, R156, 1 ;  /* 0x3f8000009c9c2421 */ /* 0x000fe20000000000 */
[--C-:B------:R-:W-:Y:S02]  /*3000*/  HADD2.F32 R158, -RZ, R21.reuse.H1_H1 ;  /* 0x30000015ff9e7230 */ /* 0x100fe40000004100 */
[--C-:B------:R-:W-:Y:S01]  /*3010*/  FADD R219, R219, -R72.reuse ;  /* 0x80000048dbdb7221 */ /* 0x100fe20000000000 */
[----:B------:R-:W-:Y:S02]  /*3020*/  HADD2.F32 R160, -RZ, R58.H0_H0 ;  /* 0x2000003affa07230 */ /* 0x000fe40000004100 */
[----:B------:R-:W-:Y:S01]  /*3030*/  FADD R233, R233, -R72 ;  /* 0x80000048e9e97221 */ /* 0x000fe20000000000 */
[----:B------:R-:W-:Y:S01]  /*3040*/  FMUL R229, R0, R229 ;  /* 0x000000e500e57220 */ /* 0x000fe20000400000 */
[----:B------:R-:W-:Y:S01]  /*3050*/  FFMA R146, R215, R146, R126 ;  /* 0x00000092d7927223 */ /* 0x000fe2000000007e */
[----:B------:R-:W-:Y:S01]  /*3060*/  FFMA R144, R211, R144, R124 ;  /* 0x00000090d3907223 */ /* 0x000fe2000000007c */
[----:B------:R-:W-:-:S02]  /*3070*/  HADD2.F32 R126, -RZ, R21.H0_H0 ;  /* 0x20000015ff7e7230 */ /* 0x000fc40000004100 */
[----:B------:R-:W-:Y:S01]  /*3080*/  @P2 FADD R154, R154, 1 ;  /* 0x3f8000009a9a2421 */ /* 0x000fe20000000000 */
[----:B------:R-:W-:Y:S02]  /*3090*/  HADD2.F32 R124, -RZ, R20.H1_H1 ;  /* 0x30000014ff7c7230 */ /* 0x000fe40000004100 */
[----:B------:R-:W-:Y:S01]  /*30a0*/  FMUL R223, R0, R223 ;  /* 0x000000df00df7220 */ /* 0x000fe20000400000 */
[----:B------:R-:W-:Y:S02]  /*30b0*/  HADD2.F32 R162, -RZ, R22.H0_H0 ;  /* 0x20000016ffa27230 */ /* 0x000fe40000004100 */
[----:B------:R-:W-:Y:S01]  /*30c0*/  @P2 FADD R152, R152, 1 ;  /* 0x3f80000098982421 */ /* 0x000fe20000000000 */
[----:B------:R-:W-:Y:S01]  /*30d0*/  @P2 FADD R160, R160, 1 ;  /* 0x3f800000a0a02421 */ /* 0x000fe20000000000 */
[C---:B------:R-:W-:Y:S01]  /*30e0*/  FMUL R219, R0.reuse, R219 ;  /* 0x000000db00db7220 */ /* 0x040fe20000400000 */
[----:B------:R-:W-:Y:S01]  /*30f0*/  FMUL R233, R0, R233 ;  /* 0x000000e900e97220 */ /* 0x000fe20000400000 */
[----:B------:R-:W-:Y:S01]  /*3100*/  FFMA R156, R229, R156, R158 ;  /* 0x0000009ce59c7223 */ /* 0x000fe2000000009e */
[----:B------:R-:W-:-:S02]  /*3110*/  HADD2.F32 R158, -RZ, R58.H1_H1 ;  /* 0x3000003aff9e7230 */ /* 0x000fc40000004100 */
[----:B------:R-:W-:Y:S01]  /*3120*/  FADD R227, R227, -R72 ;  /* 0x80000048e3e37221 */ /* 0x000fe20000000000 */
[----:B------:R-:W-:Y:S01]  /*3130*/  FFMA R154, R223, R154, R126 ;  /* 0x0000009adf9a7223 */ /* 0x000fe2000000007e */
[----:B------:R-:W-:Y:S01]  /*3140*/  FFMA R152, R219, R152, R124 ;  /* 0x00000098db987223 */ /* 0x000fe2000000007c */
[----:B------:R-:W-:Y:S01]  /*3150*/  FFMA R157, R233, R160, R162 ;  /* 0x000000a0e99d7223 */ /* 0x000fe200000000a2 */
[--C-:B------:R-:W-:Y:S02]  /*3160*/  HADD2.F32 R126, -RZ, R59.reuse.H0_H0 ;  /* 0x2000003bff7e7230 */ /* 0x100fe40000004100 */
[----:B------:R-:W-:Y:S01]  /*3170*/  FADD R231, R231, -R72 ;  /* 0x80000048e7e77221 */ /* 0x000fe20000000000 */
[----:B------:R-:W-:Y:S02]  /*3180*/  HADD2.F32 R124, -RZ, R22.H1_H1 ;  /* 0x30000016ff7c7230 */ /* 0x000fe40000004100 */
[----:B------:R-:W-:Y:S01]  /*3190*/  @P2 FADD R158, R158, 1 ;  /* 0x3f8000009e9e2421 */ /* 0x000fe20000000000 */
[----:B------:R-:W-:-:S02]  /*31a0*/  HADD2.F32 R162, -RZ, R59.H1_H1 ;  /* 0x3000003bffa27230 */ /* 0x000fc40000004100 */
[--C-:B------:R-:W-:Y:S01]  /*31b0*/  FADD R237, R237, -R72.reuse ;  /* 0x80000048eded7221 */ /* 0x100fe20000000000 */
[----:B------:R-:W-:Y:S02]  /*31c0*/  HADD2.F32 R166, -RZ, R52.H0_H0 ;  /* 0x20000034ffa67230 */ /* 0x000fe40000004100 */
[----:B------:R-:W-:Y:S01]  /*31d0*/  FMUL R227, R0, R227 ;  /* 0x000000e300e37220 */ /* 0x000fe20000400000 */
[----:B------:R-:W-:Y:S01]  /*31e0*/  FADD R243, R243, -R72 ;  /* 0x80000048f3f37221 */ /* 0x000fe20000000000 */
[--C-:B------:R-:W-:Y:S02]  /*31f0*/  HADD2.F32 R160, -RZ, R23.reuse.H0_H0 ;  /* 0x20000017ffa07230 */ /* 0x100fe40000004100 */
[----:B------:R-:W-:Y:S01]  /*3200*/  @P2 FADD R126, R126, 1 ;  /* 0x3f8000007e7e2421 */ /* 0x000fe20000000000 */
[----:B------:R-:W-:Y:S02]  /*3210*/  HADD2.F32 R164, -RZ, R23.H1_H1 ;  /* 0x30000017ffa47230 */ /* 0x000fe40000004100 */
[----:B------:R-:W-:Y:S01]  /*3220*/  FMUL R231, R0, R231 ;  /* 0x000000e700e77220 */ /* 0x000fe20000400000 */
[----:B------:R-:W-:-:S02]  /*3230*/  HADD2.F32 R168, -RZ, R16.H0_H0 ;  /* 0x20000010ffa87230 */ /* 0x000fc40000004100 */
[----:B------:R-:W-:Y:S01]  /*3240*/  @P2 FADD R162, R162, 1 ;  /* 0x3f800000a2a22421 */ /* 0x000fe20000000000 */
[----:B------:R-:W-:Y:S01]  /*3250*/  FMUL R237, R0, R237 ;  /* 0x000000ed00ed7220 */ /* 0x000fe20000400000 */
[----:B------:R-:W-:Y:S01]  /*3260*/  FFMA R158, R227, R158, R124 ;  /* 0x0000009ee39e7223 */ /* 0x000fe2000000007c */
[----:B------:R-:W-:Y:S01]  /*3270*/  @P2 FADD R166, R166, 1 ;  /* 0x3f800000a6a62421 */ /* 0x000fe20000000000 */
[----:B------:R-:W-:Y:S01]  /*3280*/  FMUL R243, R0, R243 ;  /* 0x000000f300f37220 */ /* 0x000fe20000400000 */
[----:B------:R-:W-:Y:S02]  /*3290*/  HADD2.F32 R124, -RZ, R52.H1_H1 ;  /* 0x30000034ff7c7230 */ /* 0x000fe40000004100 */
[----:B------:R-:W-:Y:S01]  /*32a0*/  FADD R235, R235, -R72 ;  /* 0x80000048ebeb7221 */ /* 0x000fe20000000000 */
[----:B------:R-:W-:Y:S01]  /*32b0*/  FFMA R159, R231, R126, R160 ;  /* 0x0000007ee79f7223 */ /* 0x000fe200000000a0 */
[----:B------:R-:W-:Y:S01]  /*32c0*/  FFMA R160, R237, R162, R164 ;  /* 0x000000a2eda07223 */ /* 0x000fe200000000a4 */
[----:B------:R-:W-:Y:S01]  /*32d0*/  FFMA R161, R243, R166, R168 ;  /* 0x000000a6f3a17223 */ /* 0x000fe200000000a8 */
[----:B------:R-:W-:-:S02]  /*32e0*/  HADD2.F32 R126, -RZ, R16.H1_H1 ;  /* 0x30000010ff7e7230 */ /* 0x000fc40000004100 */
[----:B------:R-:W-:Y:S01]  /*32f0*/  @P2 FADD R124, R124, 1 ;  /* 0x3f8000007c7c2421 */ /* 0x000fe20000000000 */
[--C-:B------:R-:W-:Y:S02]  /*3300*/  HADD2.F32 R162, -RZ, R53.reuse.H0_H0 ;  /* 0x20000035ffa27230 */ /* 0x100fe40000004100 */
[--C-:B------:R-:W-:Y:S01]  /*3310*/  FADD R239, R239, -R72.reuse ;  /* 0x80000048efef7221 */ /* 0x100fe20000000000 */
[----:B------:R-:W-:Y:S02]  /*3320*/  HADD2.F32 R166, -RZ, R53.H1_H1 ;  /* 0x30000035ffa67230 */ /* 0x000fe40000004100 */
[----:B------:R-:W-:Y:S01]  /*3330*/  FMUL R235, R0, R235 ;  /* 0x000000eb00eb7220 */ /* 0x000fe20000400000 */
[----:B------:R-:W-:Y:S01]  /*3340*/  HADD2.F32 R170, -RZ, R54.H0_H0 ;  /* 0x20000036ffaa7230 */ /* 0x000fe20000004100 */
[----:B------:R-:W-:Y:S01]  /*3350*/  ISETP.NE.U32.AND P0, PT, RZ, UR8, PT ;  /* 0x00000008ff007c0c */ /* 0x000fe2000bf05070 */
[--C-:B------:R-:W-:Y:S01]  /*3360*/  FADD R247, R247, -R72.reuse ;  /* 0x80000048f7f77221 */ /* 0x100fe20000000000 */
[----:B------:R-:W-:Y:S01]  /*3370*/  FADD R249, R249, -R72 ;  /* 0x80000048f9f97221 */ /* 0x000fe20000000000 */
[----:B------:R-:W-:-:S02]  /*3380*/  HADD2.F32 R164, -RZ, R17.H0_H0 ;  /* 0x20000011ffa47230 */ /* 0x000fc40000004100 */
[----:B------:R-:W-:Y:S01]  /*3390*/  @P2 FADD R162, R162, 1 ;  /* 0x3f800000a2a22421 */ /* 0x000fe20000000000 */
[----:B------:R-:W-:Y:S02]  /*33a0*/  HADD2.F32 R168, -RZ, R17.H1_H1 ;  /* 0x30000011ffa87230 */ /* 0x000fe40000004100 */
[----:B------:R-:W-:Y:S01]  /*33b0*/  FMUL R239, R0, R239 ;  /* 0x000000ef00ef7220 */ /* 0x000fe20000400000 */
[----:B------:R-:W-:Y:S02]  /*33c0*/  HADD2.F32 R172, -RZ, R18.H0_H0 ;  /* 0x20000012ffac7230 */ /* 0x000fe40000004100 */
[----:B------:R-:W-:Y:S01]  /*33d0*/  FFMA R163, R235, R124, R126 ;  /* 0x0000007ceba37223 */ /* 0x000fe2000000007e */
[----:B------:R-:W-:Y:S01]  /*33e0*/  ISETP.NE.AND.EX P0, PT, RZ, UR9, PT, P0 ;  /* 0x00000009ff007c0c */ /* 0x000fe2000bf05300 */
[----:B------:R-:W-:Y:S01]  /*33f0*/  @P2 FADD R166, R166, 1 ;  /* 0x3f800000a6a62421 */ /* 0x000fe20000000000 */
[----:B------:R-:W-:Y:S01]  /*3400*/  @P2 FADD R170, R170, 1 ;  /* 0x3f800000aaaa2421 */ /* 0x000fe20000000000 */
[C---:B------:R-:W-:Y:S01]  /*3410*/  FMUL R247, R0.reuse, R247 ;  /* 0x000000f700f77220 */ /* 0x040fe20000400000 */
[----:B------:R-:W-:Y:S01]  /*3420*/  FMUL R249, R0, R249 ;  /* 0x000000f900f97220 */ /* 0x000fe20000400000 */
[----:B------:R-:W-:-:S02]  /*3430*/  HADD2.F32 R124, -RZ, R54.H1_H1 ;  /* 0x30000036ff7c7230 */ /* 0x000fc40000004100 */
[----:B------:R-:W-:Y:S01]  /*3440*/  FADD R241, R241, -R72 ;  /* 0x80000048f1f17221 */ /* 0x000fe20000000000 */
[----:B------:R-:W-:Y:S01]  /*3450*/  FFMA R162, R239, R162, R164 ;  /* 0x000000a2efa27223 */ /* 0x000fe200000000a4 */
[----:B------:R-:W-:Y:S01]  /*3460*/  FFMA R164, R247, R166, R168 ;  /* 0x000000a6f7a47223 */ /* 0x000fe200000000a8 */
[----:B------:R-:W-:Y:S01]  /*3470*/  FFMA R165, R249, R170, R172 ;  /* 0x000000aaf9a57223 */ /* 0x000fe200000000ac */
[----:B------:R-:W-:Y:S02]  /*3480*/  HADD2.F32 R126, -RZ, R18.H1_H1 ;  /* 0x30000012ff7e7230 */ /* 0x000fe40000004100 */
[----:B------:R-:W-:Y:S01]  /*3490*/  @P2 FADD R124, R124, 1 ;  /* 0x3f8000007c7c2421 */ /* 0x000fe20000000000 */
[--C-:B------:R-:W-:Y:S02]  /*34a0*/  HADD2.F32 R166, -RZ, R55.reuse.H0_H0 ;  /* 0x20000037ffa67230 */ /* 0x100fe40000004100 */
[----:B------:R-:W-:Y:S01]  /*34b0*/  FMUL R241, R0, R241 ;  /* 0x000000f100f17220 */ /* 0x000fe20000400000 */
[----:B------:R-:W-:-:S02]  /*34c0*/  HADD2.F32 R170, -RZ, R55.H1_H1 ;  /* 0x30000037ffaa7230 */ /* 0x000fc40000004100 */
[--C-:B------:R-:W-:Y:S01]  /*34d0*/  FADD R245, R245, -R72.reuse ;  /* 0x80000048f5f57221 */ /* 0x100fe20000000000 */
[----:B------:R-:W-:Y:S02]  /*34e0*/  HADD2.F32 R174, -RZ, R48.H0_H0 ;  /* 0x20000030ffae7230 */ /* 0x000fe40000004100 */
[--C-:B------:R-:W-:Y:S01]  /*34f0*/  FADD R251, R251, -R72.reuse ;  /* 0x80000048fbfb7221 */ /* 0x100fe20000000000 */
[----:B------:R-:W-:Y:S01]  /*3500*/  FADD R167, R84, -R72 ;  /* 0x8000004854a77221 */ /* 0x000fe20000000000 */
[--C-:B------:R-:W-:Y:S02]  /*3510*/  HADD2.F32 R168, -RZ, R19.reuse.H0_H0 ;  /* 0x20000013ffa87230 */ /* 0x100fe40000004100 */
[----:B------:R-:W-:Y:S01]  /*3520*/  FFMA R84, R241, R124, R126 ;  /* 0x0000007cf1547223 */ /* 0x000fe2000000007e */
[----:B------:R-:W-:Y:S02]  /*3530*/  HADD2.F32 R172, -RZ, R19.H1_H1 ;  /* 0x30000013ffac7230 */ /* 0x000fe40000004100 */
[----:B------:R-:W-:Y:S01]  /*3540*/  @P2 FADD R166, R166, 1 ;  /* 0x3f800000a6a62421 */ /* 0x000fe20000000000 */
[----:B------:R-:W-:-:S02]  /*3550*/  HADD2.F32 R176, -RZ, R12.H0_H0 ;  /* 0x2000000cffb07230 */ /* 0x000fc40000004100 */
[----:B------:R-:W-:Y:S01]  /*3560*/  @P2 FADD R170, R170, 1 ;  /* 0x3f800000aaaa2421 */ /* 0x000fe20000000000 */
[C---:B------:R-:W-:Y:S01]  /*3570*/  FMUL R245, R0.reuse, R245 ;  /* 0x000000f500f57220 */ /* 0x040fe20000400000 */
[----:B------:R-:W-:Y:S01]  /*3580*/  FMUL R251, R0, R251 ;  /* 0x000000fb00fb7220 */ /* 0x000fe20000400000 */
[----:B------:R-:W-:Y:S02]  /*3590*/  HADD2.F32 R124, -RZ, R48.H1_H1 ;  /* 0x30000030ff7c7230 */ /* 0x000fe40000004100 */
[----:B------:R-:W-:Y:S01]  /*35a0*/  @P2 FADD R174, R174, 1 ;  /* 0x3f800000aeae2421 */ /* 0x000fe20000000000 */
[----:B------:R-:W-:Y:S01]  /*35b0*/  FMUL R169, R0, R167 ;  /* 0x000000a700a97220 */ /* 0x000fe20000400000 */
[----:B------:R-:W-:Y:S01]  /*35c0*/  FADD R85, R85, -R72 ;  /* 0x8000004855557221 */ /* 0x000fe20000000000 */
[----:B------:R-:W-:Y:S01]  /*35d0*/  @P0 FMNMX R100, R100, |R2|, !PT ;  /* 0x4000000264640209 */ /* 0x000fe20007800000 */
[----:B------:R-:W-:Y:S01]  /*35e0*/  FFMA R166, R245, R166, R168 ;  /* 0x000000a6f5a67223 */ /* 0x000fe200000000a8 */
[----:B------:R-:W-:Y:S01]  /*35f0*/  FFMA R167, R251, R170, R172 ;  /* 0x000000aafba77223 */ /* 0x000fe200000000ac */
[----:B------:R-:W-:-:S02]  /*3600*/  HADD2.F32 R126, -RZ, R12.H1_H1 ;  /* 0x3000000cff7e7230 */ /* 0x000fc40000004100 */
[----:B------:R-:W-:Y:S01]  /*3610*/  FADD R81, R81, -R72 ;  /* 0x8000004851517221 */ /* 0x000fe20000000000 */
[----:B------:R-:W-:Y:S01]  /*3620*/  FFMA R168, R169, R174, R176 ;  /* 0x000000aea9a87223 */ /* 0x000fe200000000b0 */
[--C-:B------:R-:W-:Y:S02]  /*3630*/  HADD2.F32 R170, -RZ, R49.reuse.H0_H0 ;  /* 0x20000031ffaa7230 */ /* 0x100fe40000004100 */
[----:B------:R-:W-:Y:S01]  /*3640*/  @P2 FADD R124, R124, 1 ;  /* 0x3f8000007c7c2421 */ /* 0x000fe20000000000 */
[----:B------:R-:W-:Y:S01]  /*3650*/  FMUL R85, R0, R85 ;  /* 0x0000005500557220 */ /* 0x000fe20000400000 */
[----:B------:R-:W-:Y:S02]  /*3660*/  HADD2.F32 R174, -RZ, R49.H1_H1 ;  /* 0x30000031ffae7230 */ /* 0x000fe40000004100 */
[----:B------:R-:W-:Y:S01]  /*3670*/  FADD R87, R87, -R72 ;  /* 0x8000004857577221 */ /* 0x000fe20000000000 */
[----:B------:R-:W-:Y:S01]  /*3680*/  @P0 FMNMX R100, R100, |R73|, !PT ;  /* 0x4000004964640209 */ /* 0x000fe20007800000 */
[----:B------:R-:W-:-:S02]  /*3690*/  HADD2.F32 R178, -RZ, R50.H0_H0 ;  /* 0x20000032ffb27230 */ /* 0x000fc40000004100 */
[----:B------:R-:W-:Y:S01]  /*36a0*/  FADD R89, R89, -R72 ;  /* 0x8000004859597221 */ /* 0x000fe20000000000 */
[----:B------:R-:W-:Y:S01]  /*36b0*/  FMUL R169, R0, R81 ;  /* 0x0000005100a97220 */ /* 0x000fe20000400000 */
[--C-:B------:R-:W-:Y:S02]  /*36c0*/  HADD2.F32 R172, -RZ, R13.reuse.H0_H0 ;  /* 0x2000000dffac7230 */ /* 0x100fe40000004100 */
[----:B------:R-:W-:Y:S01]  /*36d0*/  FFMA R81, R85, R124, R126 ;  /* 0x0000007c55517223 */ /* 0x000fe2000000007e */
[----:B------:R-:W-:Y:S02]  /*36e0*/  HADD2.F32 R176, -RZ, R13.H1_H1 ;  /* 0x3000000dffb07230 */ /* 0x000fe40000004100 */
[----:B------:R-:W-:Y:S01]  /*36f0*/  @P2 FADD R170, R170, 1 ;  /* 0x3f800000aaaa2421 */ /* 0x000fe20000000000 */
[----:B------:R-:W-:Y:S01]  /*3700*/  FMUL R87, R0, R87 ;  /* 0x0000005700577220 */ /* 0x000fe20000400000 */
[----:B------:R-:W-:Y:S01]  /*3710*/  HADD2.F32 R124, -RZ, R50.H1_H1 ;  /* 0x30000032ff7c7230 */ /* 0x000fe20000004100 */
[----:B------:R-:W-:Y:S01]  /*3720*/  @P0 FMNMX R100, R100, |R3|, !PT ;  /* 0x4000000364640209 */ /* 0x000fe20007800000 */
[----:B------:R-:W-:-:S02]  /*3730*/  HADD2.F32 R180, -RZ, R14.H0_H0 ;  /* 0x2000000effb47230 */ /* 0x000fc40000004100 */
[----:B------:R-:W-:Y:S01]  /*3740*/  @P2 FADD R174, R174, 1 ;  /* 0x3f800000aeae2421 */ /* 0x000fe20000000000 */
[----:B------:R-:W-:Y:S01]  /*3750*/  FMUL R89, R0, R89 ;  /* 0x0000005900597220 */ /* 0x000fe20000400000 */
[----:B------:R-:W-:Y:S01]  /*3760*/  FADD R93, R93, -R72 ;  /* 0x800000485d5d7221 */ /* 0x000fe20000000000 */
[----:B------:R-:W-:Y:S01]  /*3770*/  @P2 FADD R178, R178, 1 ;  /* 0x3f800000b2b22421 */ /* 0x000fe20000000000 */
[----:B------:R-:W-:Y:S01]  /*3780*/  FFMA R85, R87, R170, R172 ;  /* 0x000000aa57557223 */ /* 0x000fe200000000ac */
[----:B------:R-:W-:Y:S02]  /*3790*/  HADD2.F32 R126, -RZ, R14.H1_H1 ;  /* 0x3000000eff7e7230 */ /* 0x000fe40000004100 */
[----:B------:R-:W-:Y:S01]  /*37a0*/  FADD R83, R83, -R72 ;  /* 0x8000004853537221 */ /* 0x000fe20000000000 */
[----:B------:R-:W-:Y:S01]  /*37b0*/  @P0 FMNMX R100, R100, |R74|, !PT ;  /* 0x4000004a64640209 */ /* 0x000fe20007800000 */
[----:B------:R-:W-:Y:S01]  /*37c0*/  FFMA R87, R89, R174, R176 ;  /* 0x000000ae59577223 */ /* 0x000fe200000000b0 */
[----:B------:R-:W-:-:S02]  /*37d0*/  HADD2.F32 R170, -RZ, R51.H0_H0 ;  /* 0x20000033ffaa7230 */ /* 0x000fc40000004100 */
[----:B------:R-:W-:Y:S01]  /*37e0*/  @P2 FADD R124, R124, 1 ;  /* 0x3f8000007c7c2421 */ /* 0x000fe20000000000 */
[C---:B------:R-:W-:Y:S01]  /*37f0*/  FMUL R93, R0.reuse, R93 ;  /* 0x0000005d005d7220 */ /* 0x040fe20000400000 */
[----:B------:R-:W-:Y:S01]  /*3800*/  FFMA R89, R169, R178, R180 ;  /* 0x000000b2a9597223 */ /* 0x000fe200000000b4 */
[----:B------:R-:W-:Y:S02]  /*3810*/  HADD2.F32 R174, -RZ, R51.H1_H1 ;  /* 0x30000033ffae7230 */ /* 0x000fe40000004100 */
[--C-:B------:R-:W-:Y:S01]  /*3820*/  FADD R91, R91, -R72.reuse ;  /* 0x800000485b5b7221 */ /* 0x100fe20000000000 */
[----:B------:R-:W-:Y:S02]  /*3830*/  HADD2.F32 R178, -RZ, R44.H0_H0 ;  /* 0x2000002cffb27230 */ /* 0x000fe40000004100 */
[----:B------:R-:W-:Y:S01]  /*3840*/  FADD R169, R95, -R72 ;  /* 0x800000485fa97221 */ /* 0x000fe20000000000 */
[----:B------:R-:W-:Y:S01]  /*3850*/  FMUL R95, R0, R83 ;  /* 0x00000053005f7220 */ /* 0x000fe20000400000 */
[----:B------:R-:W-:Y:S01]  /*3860*/  @P0 FMNMX R100, R100, |R75|, !PT ;  /* 0x4000004b64640209 */ /* 0x000fe20007800000 */
[----:B------:R-:W-:-:S02]  /*3870*/  HADD2.F32 R172, -RZ, R15.H0_H0 ;  /* 0x2000000fffac7230 */ /* 0x000fc40000004100 */
[----:B------:R-:W-:Y:S01]  /*3880*/  FFMA R83, R93, R124, R126 ;  /* 0x0000007c5d537223 */ /* 0x000fe2000000007e */
[----:B------:R-:W-:Y:S02]  /*3890*/  HADD2.F32 R176, -RZ, R15.H1_H1 ;  /* 0x3000000fffb07230 */ /* 0x000fe40000004100 */
[----:B------:R-:W-:Y:S01]  /*38a0*/  @P2 FADD R170, R170, 1 ;  /* 0x3f800000aaaa2421 */ /* 0x000fe20000000000 */
[----:B------:R-:W-:Y:S01]  /*38b0*/  FMUL R91, R0, R91 ;  /* 0x0000005b005b7220 */ /* 0x000fe20000400000 */
[----:B------:R-:W-:Y:S02]  /*38c0*/  HADD2.F32 R124, -RZ, R44.H1_H1 ;  /* 0x3000002cff7c7230 */ /* 0x000fe40000004100 */
[----:B------:R-:W-:Y:S01]  /*38d0*/  @P2 FADD R174, R174, 1 ;  /* 0x3f800000aeae2421 */ /* 0x000fe20000000000 */
[--C-:B------:R-:W-:Y:S02]  /*38e0*/  HADD2.F32 R180, -RZ, R8.reuse.H0_H0 ;  /* 0x20000008ffb47230 */ /* 0x100fe40000004100 */
[----:B------:R-:W-:Y:S01]  /*38f0*/  FADD R97, R97, -R72 ;  /* 0x8000004861617221 */ /* 0x000fe20000000000 */
[----:B------:R-:W-:Y:S01]  /*3900*/  @P2 FADD R178, R178, 1 ;  /* 0x3f800000b2b22421 */ /* 0x000fe20000000000 */
[----:B------:R-:W-:Y:S01]  /*3910*/  FMUL R169, R0, R169 ;  /* 0x000000a900a97220 */ /* 0x000fe20000400000 */
[----:B------:R-:W-:Y:S01]  /*3920*/  @P0 FMNMX R100, R100, |R76|, !PT ;  /* 0x4000004c64640209 */ /* 0x000fe20007800000 */
[----:B------:R-:W-:Y:S01]  /*3930*/  FFMA R91, R91, R170, R172 ;  /* 0x000000aa5b5b7223 */ /* 0x000fe200000000ac */
[----:B------:R-:W-:-:S02]  /*3940*/  HADD2.F32 R126, -RZ, R8.H1_H1 ;  /* 0x30000008ff7e7230 */ /* 0x000fc40000004100 */
[----:B------:R-:W-:Y:S01]  /*3950*/  FADD R133, R133, -R72 ;  /* 0x8000004885857221 */ /* 0x000fe20000000000 */
[----:B------:R-:W-:Y:S01]  /*3960*/  FFMA R93, R95, R174, R176 ;  /* 0x000000ae5f5d7223 */ /* 0x000fe200000000b0 */
[--C-:B------:R-:W-:Y:S02]  /*3970*/  HADD2.F32 R170, -RZ, R45.reuse.H0_H0 ;  /* 0x2000002dffaa7230 */ /* 0x100fe40000004100 */
[----:B------:R-:W-:Y:S01]  /*3980*/  @P2 FADD R124, R124, 1 ;  /* 0x3f8000007c7c2421 */ /* 0x000fe20000000000 */
[----:B------:R-:W-:Y:S01]  /*3990*/  FMUL R97, R0, R97 ;  /* 0x0000006100617220 */ /* 0x000fe20000400000 */
[----:B------:R-:W-:Y:S01]  /*39a0*/  FFMA R95, R169, R178, R180 ;  /* 0x000000b2a95f7223 */ /* 0x000fe200000000b4 */
        /* <DEDUP_REMOVED lines=15> */
[----:B------:R-:W-:Y:S01]  /*3aa0*/  FADD R139, R139, -R72 ;  /* 0x800000488b8b7221 */ /* 0x000fe20000000000 */
[----:B------:R-:W-:Y:S01]  /*3ab0*/  @P2 FADD R178, R178, 1 ;  /* 0x3f800000b2b22421 */ /* 0x000fe20000000000 */
[----:B------:R-:W-:Y:S01]  /*3ac0*/  FMUL R169, R0, R169 ;  /* 0x000000a900a97220 */ /* 0x000fe20000400000 */
[----:B------:R-:W-:Y:S01]  /*3ad0*/  FFMA R97, R99, R170, R172 ;  /* 0x000000aa63617223 */ /* 0x000fe200000000ac */
[----:B------:R-:W-:Y:S02]  /*3ae0*/  HADD2.F32 R126, -RZ, R10.H1_H1 ;  /* 0x3000000aff7e7230 */ /* 0x000fe40000004100 */
[----:B------:R-:W-:Y:S01]  /*3af0*/  FADD R79, R79, -R72 ;  /* 0x800000484f4f7221 */ /* 0x000fe20000000000 */
[----:B------:R-:W-:Y:S01]  /*3b00*/  @P0 FMNMX R100, R100, |R80|, !PT ;  /* 0x4000005064640209 */ /* 0x000fe20007800000 */
[----:B------:R-:W-:Y:S01]  /*3b10*/  FFMA R99, R135, R174, R176 ;  /* 0x000000ae87637223 */ /* 0x000fe200000000b0 */
[----:B------:R-:W-:Y:S01]  /*3b20*/  @P2 FADD R124, R124, 1 ;  /* 0x3f8000007c7c2421 */ /* 0x000fe20000000000 */
[----:B------:R-:W-:Y:S01]  /*3b30*/  FMUL R139, R0, R139 ;  /* 0x0000008b008b7220 */ /* 0x000fe20000400000 */
[----:B------:R-:W-:Y:S01]  /*3b40*/  FFMA R135, R169, R178, R180 ;  /* 0x000000b2a9877223 */ /* 0x000fe200000000b4 */
[----:B------:R-:W-:Y:S01]  /*3b50*/  FADD R169, R141, -R72 ;  /* 0x800000488da97221 */ /* 0x000fe20000000000 */
[----:B------:R-:W-:-:S02]  /*3b60*/  HADD2.F32 R178, -RZ, R40.H0_H0 ;  /* 0x20000028ffb27230 */ /* 0x000fc40000004100 */
[----:B------:R-:W-:Y:S01]  /*3b70*/  FMUL R141, R0, R79 ;  /* 0x0000004f008d7220 */ /* 0x000fe20000400000 */
[----:B------:R-:W-:Y:S01]  /*3b80*/  @P0 FMNMX R100, R100, |R86|, !PT ;  /* 0x4000005664640209 */ /* 0x000fe20007800000 */
[----:B------:R-:W-:Y:S01]  /*3b90*/  FFMA R79, R139, R124, R126 ;  /* 0x0000007c8b4f7223 */ /* 0x000fe2000000007e */
[----:B------:R-:W-:Y:S02]  /*3ba0*/  HADD2.F32 R124, -RZ, R40.H1_H1 ;  /* 0x30000028ff7c7230 */ /* 0x000fe40000004100 */
[----:B------:R-:W-:Y:S01]  /*3bb0*/  FADD R145, R145, -R72 ;  /* 0x8000004891917221 */ /* 0x000fe20000000000 */
[--C-:B------:R-:W-:Y:S01]  /*3bc0*/  HADD2.F32 R180, -RZ, R4.reuse.H0_H0 ;  /* 0x20000004ffb47230 */ /* 0x100fe20000004100 */
[----:B------:R-:W-:Y:S01]  /*3bd0*/  @P0 FMNMX R100, R100, |R82|, !PT ;  /* 0x4000005264640209 */ /* 0x000fe20007800000 */
[----:B------:R-:W-:Y:S01]  /*3be0*/  @P2 FADD R178, R178, 1 ;  /* 0x3f800000b2b22421 */ /* 0x000fe20000000000 */
[----:B------:R-:W-:Y:S01]  /*3bf0*/  FMUL R169, R0, R169 ;  /* 0x000000a900a97220 */ /* 0x000fe20000400000 */
[----:B------:R-:W-:-:S02]  /*3c00*/  HADD2.F32 R126, -RZ, R4.H1_H1 ;  /* 0x30000004ff7e7230 */ /* 0x000fc40000004100 */
[----:B------:R-:W-:Y:S01]  /*3c10*/  FADD R149, R149, -R72 ;  /* 0x8000004895957221 */ /* 0x000fe20000000000 */
[----:B------:R-:W-:Y:S01]  /*3c20*/  @P2 FADD R124, R124, 1 ;  /* 0x3f8000007c7c2421 */ /* 0x000fe20000000000 */
[----:B------:R-:W-:Y:S01]  /*3c30*/  FMUL R145, R0, R145 ;  /* 0x0000009100917220 */ /* 0x000fe20000400000 */
[----:B------:R-:W-:Y:S01]  /*3c40*/  @P0 FMNMX R100, R100, |R88|, !PT ;  /* 0x4000005864640209 */ /* 0x000fe20007800000 */
[----:B------:R-:W-:Y:S01]  /*3c50*/  FFMA R139, R169, R178, R180 ;  /* 0x000000b2a98b7223 */ /* 0x000fe200000000b4 */
[----:B------:R-:W-:Y:S01]  /*3c60*/  FMUL R169, R0, R149 ;  /* 0x0000009500a97220 */ /* 0x000fe20000400000 */
[----:B------:R-:W-:Y:S01]  /*3c70*/  FFMA R149, R145, R124, R126 ;  /* 0x0000007c91957223 */ /* 0x000fe2000000007e */
[--C-:B------:R-:W-:Y:S01]  /*3c80*/  HADD2.F32 R170, -RZ, R47.reuse.H0_H0 ;  /* 0x2000002fffaa7230 */ /* 0x100fe20000004100 */
[----:B------:R-:W-:Y:S01]  /*3c90*/  @P0 FMNMX R100, R100, |R90|, !PT ;  /* 0x4000005a64640209 */ /* 0x000fe20007800000 */
[----:B------:R-:W-:Y:S02]  /*3ca0*/  HADD2.F32 R124, -RZ, R42.H0_H0 ;  /* 0x2000002aff7c7230 */ /* 0x000fe40000004100 */
[----:B------:R-:W-:Y:S01]  /*3cb0*/  FADD R137, R137, -R72 ;  /* 0x8000004889897221 */ /* 0x000fe20000000000 */
[----:B------:R-:W-:-:S02]  /*3cc0*/  HADD2.F32 R174, -RZ, R47.H1_H1 ;  /* 0x3000002fffae7230 */ /* 0x000fc40000004100 */
[--C-:B------:R-:W-:Y:S01]  /*3cd0*/  FADD R147, R147, -R72.reuse ;  /* 0x8000004893937221 */ /* 0x100fe20000000000 */
[-C--:B------:R-:W-:Y:S01]  /*3ce0*/  @P1 FMUL R2, R2, R101.reuse ;  /* 0x0000006502021220 */ /* 0x080fe20000400000 */
[----:B------:R-:W-:Y:S01]  /*3cf0*/  @P1 FMUL R73, R73, R101 ;  /* 0x0000006549491220 */ /* 0x000fe20000400000 */
[--C-:B------:R-:W-:Y:S01]  /*3d00*/  HADD2.F32 R172, -RZ, R11.reuse.H0_H0 ;  /* 0x2000000bffac7230 */ /* 0x100fe20000004100 */
[----:B------:R-:W-:Y:S01]  /*3d10*/  @P0 FMNMX R100, R100, |R92|, !PT ;  /* 0x4000005c64640209 */ /* 0x000fe20007800000 */
[----:B------:R-:W-:Y:S02]  /*3d20*/  HADD2.F32 R126, -RZ, R6.H0_H0 ;  /* 0x20000006ff7e7230 */ /* 0x000fe40000004100 */
[----:B------:R-:W-:Y:S01]  /*3d30*/  @P2 FADD R170, R170, 1 ;  /* 0x3f800000aaaa2421 */ /* 0x000fe20000000000 */
[----:B------:R-:W-:Y:S02]  /*3d40*/  HADD2.F32 R176, -RZ, R11.H1_H1 ;  /* 0x3000000bffb07230 */ /* 0x000fe40000004100 */
[----:B------:R-:W-:Y:S01]  /*3d50*/  FMUL R137, R0, R137 ;  /* 0x0000008900897220 */ /* 0x000fe20000400000 */
[----:B------:R-:W-:Y:S01]  /*3d60*/  @P2 FADD R124, R124, 1 ;  /* 0x3f8000007c7c2421 */ /* 0x000fe20000000000 */
[----:B------:R-:W-:Y:S01]  /*3d70*/  FMUL R147, R0, R147 ;  /* 0x0000009300937220 */ /* 0x000fe20000400000 */
[----:B------:R-:W-:Y:S01]  /*3d80*/  @P2 FADD R174, R174, 1 ;  /* 0x3f800000aeae2421 */ /* 0x000fe20000000000 */
[----:B------:R-:W-:Y:S01]  /*3d90*/  FADD R155, R155, -R72 ;  /* 0x800000489b9b7221 */ /* 0x000fe20000000000 */
[----:B------:R-:W-:Y:S01]  /*3da0*/  F2FP.SATFINITE.E4M3.F32.PACK_AB_MERGE_C R2, RZ, R2, RZ ;  /* 0x00000002ff02723e */ /* 0x000fe200048070ff */
[----:B------:R-:W-:Y:S01]  /*3db0*/  FFMA R137, R137, R170, R172 ;  /* 0x000000aa89897223 */ /* 0x000fe200000000ac */
[----:B------:R-:W-:Y:S01]  /*3dc0*/  F2FP.SATFINITE.E4M3.F32.PACK_AB_MERGE_C R73, RZ, R73, RZ ;  /* 0x00000049ff49723e */ /* 0x000fe200048070ff */
[----:B------:R-:W-:Y:S01]  /*3dd0*/  FFMA R147, R147, R124, R126 ;  /* 0x0000007c93937223 */ /* 0x000fe2000000007e */
[----:B------:R-:W-:Y:S01]  /*3de0*/  @P0 FMNMX R100, R100, |R94|, !PT ;  /* 0x4000005e64640209 */ /* 0x000fe20007800000 */
[----:B------:R-:W-:Y:S01]  /*3df0*/  FFMA R141, R141, R174, R176 ;  /* 0x000000ae8d8d7223 */ /* 0x000fe200000000b0 */
[----:B------:R-:W-:-:S02]  /*3e00*/  HADD2.F32 R170, -RZ, R41.H0_H0 ;  /* 0x20000029ffaa7230 */ /* 0x000fc40000004100 */
[----:B------:R-:W-:Y:S01]  /*3e10*/  FMUL R124, R0, R155 ;  /* 0x0000009b007c7220 */ /* 0x000fe20000400000 */
[----:B------:R-:W-:Y:S02]  /*3e20*/  HADD2.F32 R174, -RZ, R41.H1_H1 ;  /* 0x30000029ffae7230 */ /* 0x000fe40000004100 */
[----:B------:R-:W-:Y:S01]  /*3e30*/  FADD R143, R143, -R72 ;  /* 0x800000488f8f7221 */ /* 0x000fe20000000000 */
[----:B------:R-:W-:Y:S01]  /*3e40*/  LOP3.LUT R155, R2, 0xff, RZ, 0xc0, !PT ;  /* 0x000000ff029b7812 */ /* 0x000fe200078ec0ff */
[-C--:B------:R-:W-:Y:S01]  /*3e50*/  @P1 FMUL R3, R3, R101.reuse ;  /* 0x0000006503031220 */ /* 0x080fe20000400000 */
[----:B------:R-:W-:Y:S01]  /*3e60*/  SHF.L.U32 R2, R73, 0x8, RZ ;  /* 0x0000000849027819 */ /* 0x000fe200000006ff */
[----:B------:R-:W-:Y:S01]  /*3e70*/  @P1 FMUL R74, R74, R101 ;  /* 0x000000654a4a1220 */ /* 0x000fe20000400000 */
[----:B------:R-:W-:Y:S01]  /*3e80*/  @P0 FMNMX R100, R100, |R96|, !PT ;  /* 0x4000006064640209 */ /* 0x000fe20007800000 */
[--C-:B------:R-:W-:Y:S02]  /*3e90*/  HADD2.F32 R172, -RZ, R5.reuse.H0_H0 ;  /* 0x20000005ffac7230 */ /* 0x100fe40000004100 */
[----:B------:R-:W-:Y:S01]  /*3ea0*/  @P2 FADD R170, R170, 1 ;  /* 0x3f800000aaaa2421 */ /* 0x000fe20000000000 */
[----:B------:R-:W-:-:S02]  /*3eb0*/  HADD2.F32 R176, -RZ, R5.H1_H1 ;  /* 0x30000005ffb07230 */ /* 0x000fc40000004100 */
[----:B------:R-:W-:Y:S01]  /*3ec0*/  FMUL R143, R0, R143 ;  /* 0x0000008f008f7220 */ /* 0x000fe20000400000 */
[----:B------:R-:W-:Y:S01]  /*3ed0*/  @P2 FADD R174, R174, 1 ;  /* 0x3f800000aeae2421 */ /* 0x000fe20000000000 */
[----:B------:R-:W-:Y:S01]  /*3ee0*/  LOP3.LUT R155, R155, 0xffff, R2, 0xf8, !PT ;  /* 0x0000ffff9b9b7812 */ /* 0x000fe200078ef802 */
[----:B------:R-:W-:Y:S01]  /*3ef0*/  FADD R153, R153, -R72 ;  /* 0x8000004899997221 */ /* 0x000fe20000000000 */
[----:B------:R-:W-:Y:S01]  /*3f00*/  @P0 FMNMX R100, R100, |R98|, !PT ;  /* 0x4000006264640209 */ /* 0x000fe20007800000 */
[----:B------:R-:W-:Y:S01]  /*3f10*/  FFMA R145, R143, R170, R172 ;  /* 0x000000aa8f917223 */ /* 0x000fe200000000ac */
[----:B------:R-:W-:Y:S01]  /*3f20*/  F2FP.SATFINITE.E4M3.F32.PACK_AB_MERGE_C R2, RZ, R3, RZ ;  /* 0x00000003ff02723e */ /* 0x000fe200048070ff */
[----:B------:R-:W-:Y:S01]  /*3f30*/  FFMA R143, R169, R174, R176 ;  /* 0x000000aea98f7223 */ /* 0x000fe200000000b0 */
[----:B------:R-:W-:Y:S01]  /*3f40*/  F2FP.SATFINITE.E4M3.F32.PACK_AB_MERGE_C R3, RZ, R74, RZ ;  /* 0x0000004aff03723e */ /* 0x000fe200048070ff */
[----:B------:R-:W-:Y:S01]  /*3f50*/  HADD2.F32 R170, -RZ, R42.H1_H1 ;  /* 0x3000002affaa7230 */ /* 0x000fe20000004100 */
[----:B------:R-:W-:Y:S01]  /*3f60*/  @P0 FMNMX R100, R100, |R112|, !PT ;  /* 0x4000007064640209 */ /* 0x000fe20007800000 */
[----:B------:R-:W-:-:S02]  /*3f70*/  HADD2.F32 R174, -RZ, R43.H0_H0 ;  /* 0x2000002bffae7230 */ /* 0x000fc40000004100 */
[----:B------:R-:W-:Y:S01]  /*3f80*/  FADD R151, R151, -R72 ;  /* 0x8000004897977221 */ /* 0x000fe20000000000 */
[----:B------:R-:W-:Y:S01]  /*3f90*/  SHF.L.U32 R2, R2, 0x10, RZ ;  /* 0x0000001002027819 */ /* 0x000fe200000006ff */
[----:B------:R-:W-:Y:S01]  /*3fa0*/  HADD2.F32 R172, -RZ, R6.H1_H1 ;  /* 0x30000006ffac7230 */ /* 0x000fe20000004100 */
[----:B------:R-:W-:Y:S01]  /*3fb0*/  LOP3.LUT R3, R3, 0xffff, RZ, 0xc0, !PT ;  /* 0x0000ffff03037812 */ /* 0x000fe200078ec0ff */
[----:B------:R-:W-:Y:S01]  /*3fc0*/  HADD2.F32 R176, -RZ, R7.H0_H0 ;  /* 0x20000007ffb07230 */ /* 0x000fe20000004100 */
[----:B------:R-:W-:Y:S01]  /*3fd0*/  @P0 FMNMX R100, R100, |R114|, !PT ;  /* 0x4000007264640209 */ /* 0x000fe20007800000 */
[----:B------:R-:W-:Y:S01]  /*3fe0*/  @P2 FADD R170, R170, 1 ;  /* 0x3f800000aaaa2421 */ /* 0x000fe20000000000 */
[----:B------:R-:W-:Y:S01]  /*3ff0*/  FMUL R153, R0, R153 ;  /* 0x0000009900997220 */ /* 0x000fe20000400000 */
[----:B------:R-:W-:Y:S01]  /*4000*/  @P2 FADD R174, R174, 1 ;  /* 0x3f800000aeae2421 */ /* 0x000fe20000000000 */
[----:B------:R-:W-:Y:S01]  /*4010*/  FMUL R169, R0, R151 ;  /* 0x0000009700a97220 */ /* 0x000fe20000400000 */
[----:B------:R-:W-:Y:S01]  /*4020*/  LOP3.LUT R2, R155, 0xff0000, R2, 0xf8, !PT ;  /* 0x00ff00009b027812 */ /* 0x000fe200078ef802 */
[-C--:B------:R-:W-:Y:S01]  /*4030*/  @P1 FMUL R80, R80, R101.reuse ;  /* 0x0000006550501220 */ /* 0x080fe20000400000 */
[----:B------:R-:W-:Y:S01]  /*4040*/  SHF.L.U32 R3, R3, 0x18, RZ ;  /* 0x0000001803037819 */ /* 0x000fe200000006ff */
[-C--:B------:R-:W-:Y:S01]  /*4050*/  @P1 FMUL R86, R86, R101.reuse ;  /* 0x0000006556561220 */ /* 0x080fe20000400000 */
[----:B------:R-:W-:Y:S01]  /*4060*/  @P0 FMNMX R100, R100, |R116|, !PT ;  /* 0x4000007464640209 */ /* 0x000fe20007800000 */
[----:B------:R-:W-:Y:S01]  /*4070*/  FFMA R151, R153, R170, R172 ;  /* 0x000000aa99977223 */ /* 0x000fe200000000ac */
[----:B------:R-:W-:Y:S01]  /*4080*/  FFMA R153, R169, R174, R176 ;  /* 0x000000aea9997223 */ /* 0x000fe200000000b0 */
[----:B------:R-:W-:Y:S01]  /*4090*/  LOP3.LUT R2, R2, 0xff000000, R3, 0xf8, !PT ;  /* 0xff00000002027812 */ /* 0x000fe200078ef803 */
[----:B------:R-:W-:Y:S01]  /*40a0*/  HADD2.F32 R169, -RZ, R43.H1_H1 ;  /* 0x3000002bffa97230 */ /* 0x000fe20000004100 */
[----:B------:R-:W-:Y:S01]  /*40b0*/  F2FP.SATFINITE.E4M3.F32.PACK_AB_MERGE_C R3, RZ, R80, RZ ;  /* 0x00000050ff03723e */ /* 0x000fe200048070ff */
[-C--:B------:R-:W-:Y:S01]  /*40c0*/  @P1 FMUL R82, R82, R101.reuse ;  /* 0x0000006552521220 */ /* 0x080fe20000400000 */
[----:B------:R-:W-:Y:S01]  /*40d0*/  F2FP.SATFINITE.E4M3.F32.PACK_AB_MERGE_C R86, RZ, R86, RZ ;  /* 0x00000056ff56723e */ /* 0x000fe200048070ff */
[----:B------:R-:W-:Y:S01]  /*40e0*/  HADD2.F32 R171, -RZ, R7.H1_H1 ;  /* 0x30000007ffab7230 */ /* 0x000fe20000004100 */
[----:B------:R-:W-:Y:S01]  /*40f0*/  @P0 FMNMX R100, R100, |R118|, !PT ;  /* 0x4000007664640209 */ /* 0x000fe20007800000 */
[----:B------:R-:W-:Y:S01]  /*4100*/  @P2 FADD R169, R169, 1 ;  /* 0x3f800000a9a92421 */ /* 0x000fe20000000000 */
[----:B------:R-:W-:Y:S01]  /*4110*/  LOP3.LUT R3, R3, 0xff, RZ, 0xc0, !PT ;  /* 0x000000ff03037812 */ /* 0x000fe200078ec0ff */
[----:B------:R-:W-:Y:S01]  /*4120*/  @P1 FMUL R75, R75, R101 ;  /* 0x000000654b4b1220 */ /* 0x000fe20000400000 */
[----:B------:R-:W-:Y:S01]  /*4130*/  SHF.L.U32 R86, R86, 0x8, RZ ;  /* 0x0000000856567819 */ /* 0x000fe200000006ff */
[----:B------:R-:W-:Y:S01]  /*4140*/  FFMA R73, R124, R169, R171 ;  /* 0x000000a97c497223 */ /* 0x000fe200000000ab */
        /* <DEDUP_REMOVED lines=8> */
[----:B------:R-:W-:Y:S01]  /*41d0*/  @P0 FMNMX R100, R100, |R122|, !PT ;  /* 0x4000007a64640209 */ /* 0x000fe20007800000 */
[-C--:B------:R-:W-:Y:S01]  /*41e0*/  @P1 FMUL R92, R92, R101.reuse ;  /* 0x000000655c5c1220 */ /* 0x080fe20000400000 */
[----:B------:R-:W-:Y:S01]  /*41f0*/  LOP3.LUT R124, R109, 0xffffff00, RZ, 0xc0, !PT ;  /* 0xffffff006d7c7812 */ /* 0x000fe200078ec0ff */
[----:B------:R-:W-:Y:S01]  /*4200*/  @P1 FMUL R98, R98, R101 ;  /* 0x0000006562621220 */ /* 0x000fe20000400000 */
[----:B------:R-:W-:Y:S01]  /*4210*/  F2FP.SATFINITE.E4M3.F32.PACK_AB_MERGE_C R75, RZ, R75, RZ ;  /* 0x0000004bff4b723e */ /* 0x000fe200048070ff */
[-C--:B------:R-:W-:Y:S01]  /*4220*/  @P1 FMUL R112, R112, R101.reuse ;  /* 0x0000006570701220 */ /* 0x080fe20000400000 */
[----:B------:R-:W-:Y:S01]  /*4230*/  LOP3.LUT R86, R86, 0xff0000, R3, 0xf8, !PT ;  /* 0x00ff000056567812 */ /* 0x000fe200078ef803 */
[-C--:B------:R-:W-:Y:S01]  /*4240*/  @P1 FMUL R94, R94, R101.reuse ;  /* 0x000000655e5e1220 */ /* 0x080fe20000400000 */
[----:B------:R-:W-:Y:S01]  /*4250*/  @P0 FMNMX R100, R100, |R132|, !PT ;  /* 0x4000008464640209 */ /* 0x000fe20007800000 */
[-C--:B------:R-:W-:Y:S01]  /*4260*/  @P1 FMUL R96, R96, R101.reuse ;  /* 0x0000006560601220 */ /* 0x080fe20000400000 */
[----:B------:R-:W-:Y:S01]  /*4270*/  LOP3.LUT R75, R124, 0xffff, R75, 0xf8, !PT ;  /* 0x0000ffff7c4b7812 */ /* 0x000fe200078ef84b */
        /* <DEDUP_REMOVED lines=12> */
[-C--:B------:R-:W-:Y:S01]  /*4340*/  @P1 FMUL R116, R116, R101.reuse ;  /* 0x0000006574741220 */ /* 0x080fe20000400000 */
[----:B------:R-:W-:Y:S01]  /*4350*/  LOP3.LUT R3, R3, 0xffff, RZ, 0xc0, !PT ;  /* 0x0000ffff03037812 */ /* 0x000fe200078ec0ff */
[-C--:B------:R-:W-:Y:S01]  /*4360*/  @P1 FMUL R78, R78, R101.reuse ;  /* 0x000000654e4e1220 */ /* 0x080fe20000400000 */
        /* <DEDUP_REMOVED lines=10> */
[----:B------:R-:W-:Y:S02]  /*4410*/  LOP3.LUT R75, R127, 0xffff, R90, 0xf8, !PT ;  /* 0x0000ffff7f4b7812 */ /* 0x000fe400078ef85a */
[----:B------:R-:W-:Y:S02]  /*4420*/  F2FP.SATFINITE.E4M3.F32.PACK_AB_MERGE_C R74, RZ, R92, RZ ;  /* 0x0000005cff4a723e */ /* 0x000fe400048070ff */
[----:B------:R-:W-:Y:S02]  /*4430*/  F2FP.SATFINITE.E4M3.F32.PACK_AB_MERGE_C R3, RZ, R98, RZ ;  /* 0x00000062ff03723e */ /* 0x000fe400048070ff */
[----:B------:R-:W-:Y:S02]  /*4440*/  F2FP.SATFINITE.E4M3.F32.PACK_AB_MERGE_C R112, RZ, R112, RZ ;  /* 0x00000070ff70723e */ /* 0x000fe400048070ff */
[----:B------:R-:W-:Y:S01]  /*4450*/  @P0 FMNMX R100, R100, |R140|, !PT ;  /* 0x4000008c64640209 */ /* 0x000fe20007800000 */
[----:B------:R-:W-:Y:S01]  /*4460*/  @P1 FMUL R140, R140, R101 ;  /* 0x000000658c8c1220 */ /* 0x000fe20000400000 */
[----:B------:R-:W-:-:S02]  /*4470*/  LOP3.LUT R75, R75, 0xff, RZ, 0xc0, !PT ;  /* 0x000000ff4b4b7812 */ /* 0x000fc400078ec0ff */
[----:B------:R-:W-:Y:S02]  /*4480*/  PRMT R74, R74, 0x7104, RZ ;  /* 0x000071044a4a7816 */ /* 0x000fe400000000ff */
[----:B------:R-:W-:Y:S02]  /*4490*/  F2FP.SATFINITE.E4M3.F32.PACK_AB_MERGE_C R94, RZ, R94, RZ ;  /* 0x0000005eff5e723e */ /* 0x000fe400048070ff */
[----:B------:R-:W-:Y:S02]  /*44a0*/  F2FP.SATFINITE.E4M3.F32.PACK_AB_MERGE_C R96, RZ, R96, RZ ;  /* 0x00000060ff60723e */ /* 0x000fe400048070ff */
[----:B------:R-:W-:Y:S02]  /*44b0*/  LOP3.LUT R3, R3, 0xff, RZ, 0xc0, !PT ;  /* 0x000000ff03037812 */ /* 0x000fe400078ec0ff */
[----:B------:R-:W-:Y:S02]  /*44c0*/  SHF.L.U32 R112, R112, 0x8, RZ ;  /* 0x0000000870707819 */ /* 0x000fe400000006ff */
[----:B------:R-:W-:Y:S01]  /*44d0*/  @P0 FMNMX R100, R100, |R142|, !PT ;  /* 0x4000008e64640209 */ /* 0x000fe20007800000 */
[----:B------:R-:W-:Y:S01]  /*44e0*/  @P1 FMUL R142, R142, R101 ;  /* 0x000000658e8e1220 */ /* 0x000fe20000400000 */
[----:B------:R-:W-:-:S02]  /*44f0*/  LOP3.LUT R75, R75, 0xff00, R74, 0xf8, !PT ;  /* 0x0000ff004b4b7812 */ /* 0x000fc400078ef84a */
[----:B------:R-:W-:Y:S02]  /*4500*/  SHF.L.U32 R94, R94, 0x10, RZ ;  /* 0x000000105e5e7819 */ /* 0x000fe400000006ff */
[----:B------:R-:W-:Y:S02]  /*4510*/  LOP3.LUT R96, R96, 0xffff, RZ, 0xc0, !PT ;  /* 0x0000ffff60607812 */ /* 0x000fe400078ec0ff */
[----:B------:R-:W-:Y:S02]  /*4520*/  LOP3.LUT R112, R3, 0xffff, R112, 0xf8, !PT ;  /* 0x0000ffff03707812 */ /* 0x000fe400078ef870 */
[----:B------:R-:W-:Y:S02]  /*4530*/  F2FP.SATFINITE.E4M3.F32.PACK_AB_MERGE_C R3, RZ, R114, RZ ;  /* 0x00000072ff03723e */ /* 0x000fe400048070ff */
        /* <DEDUP_REMOVED lines=8> */
[----:B------:R-:W-:Y:S02]  /*45c0*/  LOP3.LUT R127, R75, R96, RZ, 0xfc, !PT ;  /* 0x000000604b7f7212 */ /* 0x000fe400078efcff */
        /* <DEDUP_REMOVED lines=8> */
[----:B------:R-:W-:Y:S01]  /*4650*/  @P0 FMNMX R100, R100, |R150|, !PT ;  /* 0x4000009664640209 */ /* 0x000fe20007800000 */
[-C--:B------:R-:W-:Y:S01]  /*4660*/  @P1 FMUL R150, R150, R101.reuse ;  /* 0x0000006596961220 */ /* 0x080fe20000400000 */
[----:B------:R-:W-:Y:S02]  /*4670*/  LOP3.LUT R3, R76, 0xff00, R3, 0xf8, !PT ;  /* 0x0000ff004c037812 */ /* 0x000fe400078ef803 */
[----:B------:R-:W-:Y:S02]  /*4680*/  SHF.L.U32 R122, R122, 0x10, RZ ;  /* 0x000000107a7a7819 */ /* 0x000fe400000006ff */
        /* <DEDUP_REMOVED lines=11> */
[----:B------:R-:W-:Y:S02]  /*4740*/  F2FP.SATFINITE.E4M3.F32.PACK_AB_MERGE_C R136, RZ, R136, RZ ;  /* 0x00000088ff88723e */ /* 0x000fe400048070ff */
[----:B------:R-:W-:Y:S01]  /*4750*/  @P0 FMNMX R100, R100, |R157|, !PT ;  /* 0x4000009d64640209 */ /* 0x000fe20007800000 */
[----:B------:R-:W-:Y:S01]  /*4760*/  @P1 FMUL R157, R157, R101 ;  /* 0x000000659d9d1220 */ /* 0x000fe20000400000 */
[----:B------:R-:W-:-:S02]  /*4770*/  LOP3.LUT R138, R3, 0xffff, R138, 0xf8, !PT ;  /* 0x0000ffff038a7812 */ /* 0x000fc400078ef88a */
[----:B------:R-:W-:Y:S02]  /*4780*/  SHF.L.U32 R3, R136, 0x10, RZ ;  /* 0x0000001088037819 */ /* 0x000fe400000006ff */
[----:B------:R-:W-:Y:S01]  /*4790*/  @P0 FMNMX R100, R100, |R158|, !PT ;  /* 0x4000009e64640209 */ /* 0x000fe20007800000 */
[----:B------:R-:W-:Y:S01]  /*47a0*/  @P1 FMUL R158, R158, R101 ;  /* 0x000000659e9e1220 */ /* 0x000fe20000400000 */
[----:B------:R-:W-:Y:S02]  /*47b0*/  F2FP.SATFINITE.E4M3.F32.PACK_AB_MERGE_C R132, RZ, R132, RZ ;  /* 0x00000084ff84723e */ /* 0x000fe400048070ff */
[----:B------:R-:W-:Y:S02]  /*47c0*/  LOP3.LUT R138, R138, 0xff0000, R3, 0xf8, !PT ;  /* 0x00ff00008a8a7812 */ /* 0x000fe400078ef803 */
[----:B------:R-:W-:Y:S02]  /*47d0*/  F2FP.SATFINITE.E4M3.F32.PACK_AB_MERGE_C R3, RZ, R140, RZ ;  /* 0x0000008cff03723e */ /* 0x000fe400048070ff */
[----:B------:R-:W-:Y:S01]  /*47e0*/  @P0 FMNMX R100, R100, |R159|, !PT ;  /* 0x4000009f64640209 */ /* 0x000fe20007800000 */
[----:B------:R-:W-:Y:S01]  /*47f0*/  @P1 FMUL R159, R159, R101 ;  /* 0x000000659f9f1220 */ /* 0x000fe20000400000 */
[----:B------:R-:W-:-:S02]  /*4800*/  LOP3.LUT R132, R132, 0xffff, RZ, 0xc0, !PT ;  /* 0x0000ffff84847812 */ /* 0x000fc400078ec0ff */
[----:B------:R-:W-:Y:S02]  /*4810*/  F2FP.SATFINITE.E4M3.F32.PACK_AB_MERGE_C R74, RZ, R116, RZ ;  /* 0x00000074ff4a723e */ /* 0x000fe400048070ff */
[----:B------:R-:W-:Y:S02]  /*4820*/  LOP3.LUT R3, R3, 0xffff, RZ, 0xc0, !PT ;  /* 0x0000ffff03037812 */ /* 0x000fe400078ec0ff */
[----:B------:R-:W-:Y:S01]  /*4830*/  @P0 FMNMX R100, R100, |R160|, !PT ;  /* 0x400000a064640209 */ /* 0x000fe20007800000 */
[----:B------:R-:W-:Y:S01]  /*4840*/  @P1 FMUL R160, R160, R101 ;  /* 0x00000065a0a01220 */ /* 0x000fe20000400000 */
[----:B------:R-:W-:Y:S02]  /*4850*/  SHF.L.U32 R125, R132, 0x18, RZ ;  /* 0x00000018847d7819 */ /* 0x000fe400000006ff */
[----:B------:R-:W-:Y:S02]  /*4860*/  LOP3.LUT R74, R74, 0xffff, RZ, 0xc0, !PT ;  /* 0x0000ffff4a4a7812 */ /* 0x000fe400078ec0ff */
[----:B------:R-:W-:-:S02]  /*4870*/  SHF.L.U32 R3, R3, 0x18, RZ ;  /* 0x0000001803037819 */ /* 0x000fc400000006ff */
[----:B------:R-:W-:Y:S01]  /*4880*/  @P0 FMNMX R100, R100, |R161|, !PT ;  /* 0x400000a164640209 */ /* 0x000fe20007800000 */
[----:B------:R-:W-:Y:S01]  /*4890*/  @P1 FMUL R161, R161, R101 ;  /* 0x00000065a1a11220 */ /* 0x000fe20000400000 */
[----:B------:R-:W-:Y:S02]  /*48a0*/  LOP3.LUT R125, R122, R125, RZ, 0xfc, !PT ;  /* 0x0000007d7a7d7212 */ /* 0x000fe400078efcff */
[----:B------:R-:W-:Y:S02]  /*48b0*/  SHF.L.U32 R74, R74, 0x18, RZ ;  /* 0x000000184a4a7819 */ /* 0x000fe400000006ff */
[----:B------:R-:W-:Y:S02]  /*48c0*/  LOP3.LUT R122, R138, 0xff000000, R3, 0xf8, !PT ;  /* 0xff0000008a7a7812 */ /* 0x000fe400078ef803 */
[----:B------:R-:W-:Y:S02]  /*48d0*/  F2FP.SATFINITE.E4M3.F32.PACK_AB_MERGE_C R142, RZ, R142, RZ ;  /* 0x0000008eff8e723e */ /* 0x000fe400048070ff */
[----:B------:R-:W-:-:S02]  /*48e0*/  F2FP.SATFINITE.E4M3.F32.PACK_AB_MERGE_C R3, RZ, R150, RZ ;  /* 0x00000096ff03723e */ /* 0x000fc400048070ff */
[----:B------:R-:W-:Y:S02]  /*48f0*/  F2FP.SATFINITE.E4M3.F32.PACK_AB_MERGE_C R152, RZ, R152, RZ ;  /* 0x00000098ff98723e */ /* 0x000fe400048070ff */
[----:B------:R-:W-:Y:S01]  /*4900*/  @P0 FMNMX R100, R100, |R163|, !PT ;  /* 0x400000a364640209 */ /* 0x000fe20007800000 */
[----:B------:R-:W-:Y:S01]  /*4910*/  @P1 FMUL R163, R163, R101 ;  /* 0x00000065a3a31220 */ /* 0x000fe20000400000 */
[----:B------:R-:W-:Y:S02]  /*4920*/  LOP3.LUT R124, R75, 0xff000000, R74, 0xf8, !PT ;  /* 0xff0000004b7c7812 */ /* 0x000fe400078ef84a */
[----:B------:R-:W-:Y:S02]  /*4930*/  LOP3.LUT R75, R123, 0xffff, R142, 0xf8, !PT ;  /* 0x0000ffff7b4b7812 */ /* 0x000fe400078ef88e */
[----:B------:R-:W-:Y:S02]  /*4940*/  F2FP.SATFINITE.E4M3.F32.PACK_AB_MERGE_C R74, RZ, R144, RZ ;  /* 0x00000090ff4a723e */ /* 0x000fe400048070ff */
[----:B------:R-:W-:-:S02]  /*4950*/  LOP3.LUT R3, R3, 0xff, RZ, 0xc0, !PT ;  /* 0x000000ff03037812 */ /* 0x000fc400078ec0ff */
[----:B------:R-:W-:Y:S02]  /*4960*/  SHF.L.U32 R152, R152, 0x8, RZ ;  /* 0x0000000898987819 */ /* 0x000fe400000006ff */
[----:B------:R-:W-:Y:S01]  /*4970*/  @P0 FMNMX R100, R100, |R162|, !PT ;  /* 0x400000a264640209 */ /* 0x000fe20007800000 */
[-C--:B------:R-:W-:Y:S01]  /*4980*/  @P1 FMUL R162, R162, R101.reuse ;  /* 0x00000065a2a21220 */ /* 0x080fe20000400000 */
[----:B------:R-:W-:Y:S02]  /*4990*/  LOP3.LUT R75, R75, 0xff, RZ, 0xc0, !PT ;  /* 0x000000ff4b4b7812 */ /* 0x000fe400078ec0ff */
[----:B------:R-:W-:Y:S02]  /*49a0*/  PRMT R74, R74, 0x7104, RZ ;  /* 0x000071044a4a7816 */ /* 0x000fe400000000ff */
[----:B------:R-:W-:Y:S02]  /*49b0*/  LOP3.LUT R152, R3, 0xffff, R152, 0xf8, !PT ;  /* 0x0000ffff03987812 */ /* 0x000fe400078ef898 */
[----:B------:R-:W-:Y:S01]  /*49c0*/  @P0 FMNMX R100, R100, |R164|, !PT ;  /* 0x400000a464640209 */ /* 0x000fe20007800000 */
[----:B------:R-:W-:Y:S01]  /*49d0*/  @P1 FMUL R164, R164, R101 ;  /* 0x00000065a4a41220 */ /* 0x000fe20000400000 */
[----:B------:R-:W-:-:S02]  /*49e0*/  F2FP.SATFINITE.E4M3.F32.PACK_AB_MERGE_C R3, RZ, R154, RZ ;  /* 0x0000009aff03723e */ /* 0x000fc400048070ff */
[----:B------:R-:W-:Y:S02]  /*49f0*/  LOP3.LUT R75, R75, 0xff00, R74, 0xf8, !PT ;  /* 0x0000ff004b4b7812 */ /* 0x000fe400078ef84a */
[----:B------:R-:W-:Y:S01]  /*4a00*/  @P0 FMNMX R100, R100, |R165|, !PT ;  /* 0x400000a564640209 */ /* 0x000fe20007800000 */
[----:B------:R-:W-:Y:S01]  /*4a10*/  @P1 FMUL R165, R165, R101 ;  /* 0x00000065a5a51220 */ /* 0x000fe20000400000 */
[----:B------:R-:W-:Y:S02]  /*4a20*/  F2FP.SATFINITE.E4M3.F32.PACK_AB_MERGE_C R74, RZ, R156, RZ ;  /* 0x0000009cff4a723e */ /* 0x000fe400048070ff */
[----:B------:R-:W-:Y:S02]  /*4a30*/  SHF.L.U32 R3, R3, 0x10, RZ ;  /* 0x0000001003037819 */ /* 0x000fe400000006ff */
[----:B------:R-:W-:Y:S02]  /*4a40*/  LOP3.LUT R76, R121, 0xffffff00, RZ, 0xc0, !PT ;  /* 0xffffff00794c7812 */ /* 0x000fe400078ec0ff */
[----:B------:R-:W-:-:S02]  /*4a50*/  F2FP.SATFINITE.E4M3.F32.PACK_AB_MERGE_C R157, RZ, R157, RZ ;  /* 0x0000009dff9d723e */ /* 0x000fc400048070ff */
[----:B------:R-:W-:Y:S01]  /*4a60*/  @P0 FMNMX R100, R100, |R84|, !PT ;  /* 0x4000005464640209 */ /* 0x000fe20007800000 */
[-C--:B------:R-:W-:Y:S01]  /*4a70*/  @P1 FMUL R84, R84, R101.reuse ;  /* 0x0000006554541220 */ /* 0x080fe20000400000 */
[----:B------:R-:W-:Y:S02]  /*4a80*/  LOP3.LUT R74, R74, 0xffff, RZ, 0xc0, !PT ;  /* 0x0000ffff4a4a7812 */ /* 0x000fe400078ec0ff */
[----:B------:R-:W-:Y:S02]  /*4a90*/  LOP3.LUT R121, R152, 0xff0000, R3, 0xf8, !PT ;  /* 0x00ff000098797812 */ /* 0x000fe400078ef803 */
[----:B------:R-:W-:Y:S02]  /*4aa0*/  LOP3.LUT R76, R76, 0xffff, R157, 0xf8, !PT ;  /* 0x0000ffff4c4c7812 */ /* 0x000fe400078ef89d */
[----:B------:R-:W-:Y:S02]  /*4ab0*/  F2FP.SATFINITE.E4M3.F32.PACK_AB_MERGE_C R3, RZ, R158, RZ ;  /* 0x0000009eff03723e */ /* 0x000fe400048070ff */
[----:B------:R-:W-:Y:S01]  /*4ac0*/  @P0 FMNMX R100, R100, |R166|, !PT ;  /* 0x400000a664640209 */ /* 0x000fe20007800000 */
[----:B------:R-:W-:Y:S01]  /*4ad0*/  @P1 FMUL R166, R166, R101 ;  /* 0x00000065a6a61220 */ /* 0x000fe20000400000 */
[----:B------:R-:W-:-:S02]  /*4ae0*/  SHF.L.U32 R74, R74, 0x18, RZ ;  /* 0x000000184a4a7819 */ /* 0x000fc400000006ff */
[----:B------:R-:W-:Y:S02]  /*4af0*/  LOP3.LUT R76, R76, 0xff, RZ, 0xc0, !PT ;  /* 0x000000ff4c4c7812 */ /* 0x000fe400078ec0ff */
[----:B------:R-:W-:Y:S02]  /*4b00*/  PRMT R3, R3, 0x7104, RZ ;  /* 0x0000710403037816 */ /* 0x000fe400000000ff */
[----:B------:R-:W-:Y:S02]  /*4b10*/  F2FP.SATFINITE.E4M3.F32.PACK_AB_MERGE_C R159, RZ, R159, RZ ;  /* 0x0000009fff9f723e */ /* 0x000fe400048070ff */
[----:B------:R-:W-:Y:S02]  /*4b20*/  F2FP.SATFINITE.E4M3.F32.PACK_AB_MERGE_C R160, RZ, R160, RZ ;  /* 0x000000a0ffa0723e */ /* 0x000fe400048070ff */
[----:B------:R-:W-:Y:S01]  /*4b30*/  @P0 FMNMX R100, R100, |R167|, !PT ;  /* 0x400000a764640209 */ /* 0x000fe20007800000 */
[----:B------:R-:W-:Y:S01]  /*4b40*/  @P1 FMUL R167, R167, R101 ;  /* 0x00000065a7a71220 */ /* 0x000fe20000400000 */
[----:B------:R-:W-:-:S02]  /*4b50*/  LOP3.LUT R120, R121, 0xff000000, R74, 0xf8, !PT ;  /* 0xff00000079787812 */ /* 0x000fc400078ef84a */
[----:B------:R-:W-:Y:S02]  /*4b60*/  LOP3.LUT R74, R76, 0xff00, R3, 0xf8, !PT ;  /* 0x0000ff004c4a7812 */ /* 0x000fe400078ef803 */
[----:B------:R-:W-:Y:S02]  /*4b70*/  SHF.L.U32 R159, R159, 0x10, RZ ;  /* 0x000000109f9f7819 */ /* 0x000fe400000006ff */
[----:B------:R-:W-:Y:S02]  /*4b80*/  LOP3.LUT R160, R160, 0xffff, RZ, 0xc0, !PT ;  /* 0x0000ffffa0a07812 */ /* 0x000fe400078ec0ff */
[----:B------:R-:W-:Y:S01]  /*4b90*/  @P0 FMNMX R100, R100, |R168|, !PT ;  /* 0x400000a864640209 */ /* 0x000fe20007800000 */
[----:B------:R-:W-:Y:S01]  /*4ba0*/  @P1 FMUL R168, R168, R101 ;  /* 0x00000065a8a81220 */ /* 0x000fe20000400000 */
        /* <DEDUP_REMOVED lines=12> */
[----:B------:R-:W-:Y:S02]  /*4c70*/  F2FP.SATFINITE.E4M3.F32.PACK_AB_MERGE_C R146, RZ, R146, RZ ;  /* 0x00000092ff92723e */ /* 0x000fe400048070ff */
[----:B------:R-:W-:Y:S02]  /*4c80*/  LOP3.LUT R76, R74, 0xffff, R163, 0xf8, !PT ;  /* 0x0000ffff4a4c7812 */ /* 0x000fe400078ef8a3 */
[----:B------:R-:W-:Y:S02]  /*4c90*/  SHF.L.U32 R3, R3, 0x10, RZ ;  /* 0x0000001003037819 */ /* 0x000fe400000006ff */
[----:B------:R-:W-:-:S02]  /*4ca0*/  LOP3.LUT R74, R119, 0xffffff00, RZ, 0xc0, !PT ;  /* 0xffffff00774a7812 */ /* 0x000fc400078ec0ff */
[----:B------:R-:W-:Y:S02]  /*4cb0*/  F2FP.SATFINITE.E4M3.F32.PACK_AB_MERGE_C R164, RZ, R164, RZ ;  /* 0x000000a4ffa4723e */ /* 0x000fe400048070ff */
[----:B------:R-:W-:Y:S02]  /*4cc0*/  F2FP.SATFINITE.E4M3.F32.PACK_AB_MERGE_C R165, RZ, R165, RZ ;  /* 0x000000a5ffa5723e */ /* 0x000fe400048070ff */
[----:B------:R-:W-:Y:S01]  /*4cd0*/  @P0 FMNMX R100, R100, |R87|, !PT ;  /* 0x4000005764640209 */ /* 0x000fe20007800000 */
[----:B------:R-:W-:Y:S01]  /*4ce0*/  @P1 FMUL R87, R87, R101 ;  /* 0x0000006557571220 */ /* 0x000fe20000400000 */
[----:B------:R-:W-:Y:S02]  /*4cf0*/  SHF.L.U32 R146, R146, 0x10, RZ ;  /* 0x0000001092927819 */ /* 0x000fe400000006ff */
[----:B------:R-:W-:Y:S02]  /*4d00*/  LOP3.LUT R76, R76, 0xff0000, R3, 0xf8, !PT ;  /* 0x00ff00004c4c7812 */ /* 0x000fe400078ef803 */
[----:B------:R-:W-:-:S02]  /*4d10*/  LOP3.LUT R74, R74, 0xffff, R165, 0xf8, !PT ;  /* 0x0000ffff4a4a7812 */ /* 0x000fc400078ef8a5 */
[----:B------:R-:W-:Y:S02]  /*4d20*/  LOP3.LUT R3, R164, 0xffff, RZ, 0xc0, !PT ;  /* 0x0000ffffa4037812 */ /* 0x000fe400078ec0ff */
[----:B------:R-:W-:Y:S01]  /*4d30*/  @P0 FMNMX R100, R100, |R89|, !PT ;  /* 0x4000005964640209 */ /* 0x000fe20007800000 */
[----:B------:R-:W-:Y:S01]  /*4d40*/  @P1 FMUL R89, R89, R101 ;  /* 0x0000006559591220 */ /* 0x000fe20000400000 */
[----:B------:R-:W-:Y:S02]  /*4d50*/  F2FP.SATFINITE.E4M3.F32.PACK_AB_MERGE_C R84, RZ, R84, RZ ;  /* 0x00000054ff54723e */ /* 0x000fe400048070ff */
[----:B------:R-:W-:Y:S02]  /*4d60*/  LOP3.LUT R146, R75, 0xff0000, R146, 0xf8, !PT ;  /* 0x00ff00004b927812 */ /* 0x000fe400078ef892 */
[----:B------:R-:W-:Y:S02]  /*4d70*/  SHF.L.U32 R3, R3, 0x18, RZ ;  /* 0x0000001803037819 */ /* 0x000fe400000006ff */
[----:B------:R-:W-:-:S02]  /*4d80*/  LOP3.LUT R75, R74, 0xff, RZ, 0xc0, !PT ;  /* 0x000000ff4a4b7812 */ /* 0x000fc400078ec0ff */
[----:B------:R-:W-:Y:S01]  /*4d90*/  @P0 FMNMX R100, R100, |R83|, !PT ;  /* 0x4000005364640209 */ /* 0x000fe20007800000 */
[----:B------:R-:W-:Y:S01]  /*4da0*/  @P1 FMUL R83, R83, R101 ;  /* 0x0000006553531220 */ /* 0x000fe20000400000 */
[----:B------:R-:W-:Y:S02]  /*4db0*/  F2FP.SATFINITE.E4M3.F32.PACK_AB_MERGE_C R78, RZ, R78, RZ ;  /* 0x0000004eff4e723e */ /* 0x000fe400048070ff */
[----:B------:R-:W-:Y:S02]  /*4dc0*/  PRMT R74, R84, 0x7104, RZ ;  /* 0x00007104544a7816 */ /* 0x000fe400000000ff */
[----:B------:R-:W-:Y:S02]  /*4dd0*/  LOP3.LUT R118, R76, 0xff000000, R3, 0xf8, !PT ;  /* 0xff0000004c767812 */ /* 0x000fe400078ef803 */
[----:B------:R-:W-:Y:S01]  /*4de0*/  @P0 FMNMX R100, R100, |R91|, !PT ;  /* 0x4000005b64640209 */ /* 0x000fe20007800000 */
[----:B------:R-:W-:Y:S01]  /*4df0*/  @P1 FMUL R91, R91, R101 ;  /* 0x000000655b5b1220 */ /* 0x000fe20000400000 */
[----:B------:R-:W-:-:S02]  /*4e00*/  LOP3.LUT R78, R78, 0xffff, RZ, 0xc0, !PT ;  /* 0x0000ffff4e4e7812 */ /* 0x000fc400078ec0ff */
[----:B------:R-:W-:Y:S02]  /*4e10*/  LOP3.LUT R3, R75, 0xff00, R74, 0xf8, !PT ;  /* 0x0000ff004b037812 */ /* 0x000fe400078ef84a */
[----:B------:R-:W-:Y:S02]  /*4e20*/  F2FP.SATFINITE.E4M3.F32.PACK_AB_MERGE_C R166, RZ, R166, RZ ;  /* 0x000000a6ffa6723e */ /* 0x000fe400048070ff */
[----:B------:R-:W-:Y:S02]  /*4e30*/  F2FP.SATFINITE.E4M3.F32.PACK_AB_MERGE_C R74, RZ, R168, RZ ;  /* 0x000000a8ff4a723e */ /* 0x000fe400048070ff */
[----:B------:R-:W-:Y:S02]  /*4e40*/  F2FP.SATFINITE.E4M3.F32.PACK_AB_MERGE_C R81, RZ, R81, RZ ;  /* 0x00000051ff51723e */ /* 0x000fe400048070ff */
[----:B------:R-:W-:Y:S01]  /*4e50*/  @P0 FMNMX R100, R100, |R93|, !PT ;  /* 0x4000005d64640209 */ /* 0x000fe20007800000 */
[----:B------:R-:W-:Y:S01]  /*4e60*/  @P1 FMUL R93, R93, R101 ;  /* 0x000000655d5d1220 */ /* 0x000fe20000400000 */
[----:B------:R-:W-:-:S02]  /*4e70*/  SHF.L.U32 R78, R78, 0x18, RZ ;  /* 0x000000184e4e7819 */ /* 0x000fc400000006ff */
[----:B------:R-:W-:Y:S02]  /*4e80*/  SHF.L.U32 R166, R166, 0x10, RZ ;  /* 0x00000010a6a67819 */ /* 0x000fe400000006ff */
[----:B------:R-:W-:Y:S02]  /*4e90*/  LOP3.LUT R74, R74, 0xff, RZ, 0xc0, !PT ;  /* 0x000000ff4a4a7812 */ /* 0x000fe400078ec0ff */
[----:B------:R-:W-:Y:S02]  /*4ea0*/  SHF.L.U32 R81, R81, 0x8, RZ ;  /* 0x0000000851517819 */ /* 0x000fe400000006ff */
[----:B------:R-:W-:Y:S01]  /*4eb0*/  @P0 FMNMX R100, R100, |R95|, !PT ;  /* 0x4000005f64640209 */ /* 0x000fe20007800000 */
[----:B------:R-:W-:Y:S01]  /*4ec0*/  @P1 FMUL R95, R95, R101 ;  /* 0x000000655f5f1220 */ /* 0x000fe20000400000 */
[----:B------:R-:W-:Y:S02]  /*4ed0*/  LOP3.LUT R109, R77, R78, RZ, 0xfc, !PT ;  /* 0x0000004e4d6d7212 */ /* 0x000fe400078efcff */
[----:B------:R-:W-:-:S02]  /*4ee0*/  LOP3.LUT R166, R3, 0xff0000, R166, 0xf8, !PT ;  /* 0x00ff000003a67812 */ /* 0x000fc400078ef8a6 */
[----:B------:R-:W-:Y:S02]  /*4ef0*/  LOP3.LUT R78, R74, 0xffff, R81, 0xf8, !PT ;  /* 0x0000ffff4a4e7812 */ /* 0x000fe400078ef851 */
[----:B------:R-:W-:Y:S02]  /*4f00*/  F2FP.SATFINITE.E4M3.F32.PACK_AB_MERGE_C R3, RZ, R85, RZ ;  /* 0x00000055ff03723e */ /* 0x000fe400048070ff */
[----:B------:R-:W-:Y:S02]  /*4f10*/  F2FP.SATFINITE.E4M3.F32.PACK_AB_MERGE_C R74, RZ, R87, RZ ;  /* 0x00000057ff4a723e */ /* 0x000fe400048070ff */
[----:B------:R-:W-:Y:S01]  /*4f20*/  @P0 FMNMX R100, R100, |R133|, !PT ;  /* 0x4000008564640209 */ /* 0x000fe20007800000 */
[----:B------:R-:W-:Y:S01]  /*4f30*/  @P1 FMUL R133, R133, R101 ;  /* 0x0000006585851220 */ /* 0x000fe20000400000 */
[----:B------:R-:W-:Y:S02]  /*4f40*/  SHF.L.U32 R3, R3, 0x10, RZ ;  /* 0x0000001003037819 */ /* 0x000fe400000006ff */
[----:B------:R-:W-:-:S02]  /*4f50*/  LOP3.LUT R74, R74, 0xffff, RZ, 0xc0, !PT ;  /* 0x0000ffff4a4a7812 */ /* 0x000fc400078ec0ff */
[----:B------:R-:W-:Y:S02]  /*4f60*/  LOP3.LUT R76, R117, 0xffffff00, RZ, 0xc0, !PT ;  /* 0xffffff00754c7812 */ /* 0x000fe400078ec0ff */
[----:B------:R-:W-:Y:S02]  /*4f70*/  F2FP.SATFINITE.E4M3.F32.PACK_AB_MERGE_C R89, RZ, R89, RZ ;  /* 0x00000059ff59723e */ /* 0x000fe400048070ff */
[----:B------:R-:W-:Y:S01]  /*4f80*/  @P0 FMNMX R100, R100, |R97|, !PT ;  /* 0x4000006164640209 */ /* 0x000fe20007800000 */
[----:B------:R-:W-:Y:S01]  /*4f90*/  @P1 FMUL R97, R97, R101 ;  /* 0x0000006561611220 */ /* 0x000fe20000400000 */
[----:B------:R-:W-:Y:S02]  /*4fa0*/  LOP3.LUT R3, R78, 0xff0000, R3, 0xf8, !PT ;  /* 0x00ff00004e037812 */ /* 0x000fe400078ef803 */
[----:B------:R-:W-:Y:S02]  /*4fb0*/  SHF.L.U32 R74, R74, 0x18, RZ ;  /* 0x000000184a4a7819 */ /* 0x000fe400000006ff */
[----:B------:R-:W-:-:S02]  /*4fc0*/  LOP3.LUT R76, R76, 0xffff, R89, 0xf8, !PT ;  /* 0x0000ffff4c4c7812 */ /* 0x000fc400078ef859 */
[----:B------:R-:W-:Y:S01]  /*4fd0*/  F2FP.SATFINITE.E4M3.F32.PACK_AB_MERGE_C R83, RZ, R83, RZ ;  /* 0x00000053ff53723e */ /* 0x000fe200048070ff */
[----:B------:R-:W0:Y:S01]  /*4fe0*/  LDC.64 R88, c[0x0][0x258] ;  /* 0x00009600ff587b82 */ /* 0x000e220000000a00 */
[----:B------:R-:W-:Y:S01]  /*4ff0*/  @P0 FMNMX R100, R100, |R99|, !PT ;  /* 0x4000006364640209 */ /* 0x000fe20007800000 */
[----:B------:R-:W-:Y:S01]  /*5000*/  @P1 FMUL R99, R99, R101 ;  /* 0x0000006563631220 */ /* 0x000fe20000400000 */
[----:B------:R-:W-:Y:S02]  /*5010*/  LOP3.LUT R116, R3, 0xff000000, R74, 0xf8, !PT ;  /* 0xff00000003747812 */ /* 0x000fe400078ef84a */
[----:B------:R-:W-:Y:S02]  /*5020*/  LOP3.LUT R76, R76, 0xff, RZ, 0xc0, !PT ;  /* 0x000000ff4c4c7812 */ /* 0x000fe400078ec0ff */
[----:B------:R-:W-:Y:S02]  /*5030*/  PRMT R3, R83, 0x7104, RZ ;  /* 0x0000710453037816 */ /* 0x000fe400000000ff */
        /* <DEDUP_REMOVED lines=14> */
[----:B------:R-:W-:Y:S02]  /*5120*/  LOP3.LUT R74, R115, 0xffffff00, RZ, 0xc0, !PT ;  /* 0xffffff00734a7812 */ /* 0x000fe400078ec0ff */
[----:B------:R-:W-:Y:S02]  /*5130*/  F2FP.SATFINITE.E4M3.F32.PACK_AB_MERGE_C R135, RZ, R135, RZ ;  /* 0x00000087ff87723e */ /* 0x000fe400048070ff */
[----:B------:R-:W-:Y:S01]  /*5140*/  @P0 FMNMX R100, R100, |R141|, !PT ;  /* 0x4000008d64640209 */ /* 0x000fe20007800000 */
[----:B------:R-:W-:Y:S01]  /*5150*/  @P1 FMUL R141, R141, R101 ;  /* 0x000000658d8d1220 */ /* 0x000fe20000400000 */
[----:B------:R-:W-:-:S02]  /*5160*/  LOP3.LUT R78, R78, 0xff0000, R3, 0xf8, !PT ;  /* 0x00ff00004e4e7812 */ /* 0x000fc400078ef803 */
[----:B------:R-:W-:Y:S02]  /*5170*/  LOP3.LUT R74, R74, 0xffff, R135, 0xf8, !PT ;  /* 0x0000ffff4a4a7812 */ /* 0x000fe400078ef887 */
[----:B------:R-:W-:Y:S02]  /*5180*/  F2FP.SATFINITE.E4M3.F32.PACK_AB_MERGE_C R3, RZ, R79, RZ ;  /* 0x0000004fff03723e */ /* 0x000fe400048070ff */
[----:B------:R-:W-:Y:S02]  /*5190*/  LOP3.LUT R74, R74, 0xff, RZ, 0xc0, !PT ;  /* 0x000000ff4a4a7812 */ /* 0x000fe400078ec0ff */
[----:B------:R-:W-:Y:S02]  /*51a0*/  PRMT R3, R3, 0x7104, RZ ;  /* 0x0000710403037816 */ /* 0x000fe400000000ff */
[----:B------:R-:W-:Y:S02]  /*51b0*/  F2FP.SATFINITE.E4M3.F32.PACK_AB_MERGE_C R137, RZ, R137, RZ ;  /* 0x00000089ff89723e */ /* 0x000fe400048070ff */
[----:B------:R-:W-:Y:S01]  /*51c0*/  @P0 FMNMX R100, R100, |R139|, !PT ;  /* 0x4000008b64640209 */ /* 0x000fe20007800000 */
[----:B------:R-:W-:Y:S01]  /*51d0*/  @P1 FMUL R139, R139, R101 ;  /* 0x000000658b8b1220 */ /* 0x000fe20000400000 */
[----:B------:R-:W-:-:S02]  /*51e0*/  F2FP.SATFINITE.E4M3.F32.PACK_AB_MERGE_C R141, RZ, R141, RZ ;  /* 0x0000008dff8d723e */ /* 0x000fc400048070ff */
[----:B------:R-:W-:Y:S02]  /*51f0*/  LOP3.LUT R74, R74, 0xff00, R3, 0xf8, !PT ;  /* 0x0000ff004a4a7812 */ /* 0x000fe400078ef803 */
[----:B------:R-:W-:Y:S02]  /*5200*/  SHF.L.U32 R137, R137, 0x10, RZ ;  /* 0x0000001089897819 */ /* 0x000fe400000006ff */
[----:B------:R-:W-:Y:S01]  /*5210*/  @P0 FMNMX R100, R100, |R149|, !PT ;  /* 0x4000009564640209 */ /* 0x000fe20007800000 */
[----:B------:R-:W-:Y:S01]  /*5220*/  @P1 FMUL R149, R149, R101 ;  /* 0x0000006595951220 */ /* 0x000fe20000400000 */
[----:B------:R-:W-:Y:S02]  /*5230*/  LOP3.LUT R141, R141, 0xffff, RZ, 0xc0, !PT ;  /* 0x0000ffff8d8d7812 */ /* 0x000fe400078ec0ff */
[----:B------:R-:W-:Y:S02]  /*5240*/  F2FP.SATFINITE.E4M3.F32.PACK_AB_MERGE_C R91, RZ, R91, RZ ;  /* 0x0000005bff5b723e */ /* 0x000fe400048070ff */
[----:B------:R-:W-:-:S02]  /*5250*/  F2FP.SATFINITE.E4M3.F32.PACK_AB_MERGE_C R93, RZ, R93, RZ ;  /* 0x0000005dff5d723e */ /* 0x000fc400048070ff */
[----:B------:R-:W-:Y:S02]  /*5260*/  LOP3.LUT R74, R74, 0xff0000, R137, 0xf8, !PT ;  /* 0x00ff00004a4a7812 */ /* 0x000fe400078ef889 */
[----:B------:R-:W-:Y:S01]  /*5270*/  @P0 FMNMX R100, R100, |R145|, !PT ;  /* 0x4000009164640209 */ /* 0x000fe20007800000 */
[----:B------:R-:W-:Y:S01]  /*5280*/  @P1 FMUL R145, R145, R101 ;  /* 0x0000006591911220 */ /* 0x000fe20000400000 */
[----:B------:R-:W-:Y:S02]  /*5290*/  SHF.L.U32 R115, R141, 0x18, RZ ;  /* 0x000000188d737819 */ /* 0x000fe400000006ff */
[----:B------:R-:W-:Y:S02]  /*52a0*/  SHF.L.U32 R91, R91, 0x10, RZ ;  /* 0x000000105b5b7819 */ /* 0x000fe400000006ff */
[----:B------:R-:W-:Y:S02]  /*52b0*/  LOP3.LUT R93, R93, 0xffff, RZ, 0xc0, !PT ;  /* 0x0000ffff5d5d7812 */ /* 0x000fe400078ec0ff */
[----:B------:R-:W-:Y:S01]  /*52c0*/  @P0 FMNMX R100, R100, |R143|, !PT ;  /* 0x4000008f64640209 */ /* 0x000fe20007800000 */
[----:B------:R-:W-:Y:S01]  /*52d0*/  @P1 FMUL R143, R143, R101 ;  /* 0x000000658f8f1220 */ /* 0x000fe20000400000 */
[----:B------:R-:W-:-:S02]  /*52e0*/  LOP3.LUT R115, R74, R115, RZ, 0xfc, !PT ;  /* 0x000000734a737212 */ /* 0x000fc400078efcff */
[----:B------:R-:W-:Y:S02]  /*52f0*/  F2FP.SATFINITE.E4M3.F32.PACK_AB_MERGE_C R3, RZ, R99, RZ ;  /* 0x00000063ff03723e */ /* 0x000fe400048070ff */
[----:B------:R-:W-:Y:S02]  /*5300*/  F2FP.SATFINITE.E4M3.F32.PACK_AB_MERGE_C R74, RZ, R139, RZ ;  /* 0x0000008bff4a723e */ /* 0x000fe400048070ff */
[----:B------:R-:W-:Y:S02]  /*5310*/  F2FP.SATFINITE.E4M3.F32.PACK_AB_MERGE_C R149, RZ, R149, RZ ;  /* 0x00000095ff95723e */ /* 0x000fe400048070ff */
[----:B------:R-:W-:Y:S02]  /*5320*/  LOP3.LUT R76, R76, 0xff0000, R91, 0xf8, !PT ;  /* 0x00ff00004c4c7812 */ /* 0x000fe400078ef85b */
[----:B------:R-:W-:Y:S02]  /*5330*/  SHF.L.U32 R93, R93, 0x18, RZ ;  /* 0x000000185d5d7819 */ /* 0x000fe400000006ff */
[----:B------:R-:W-:Y:S01]  /*5340*/  @P0 FMNMX R100, R100, |R147|, !PT ;  /* 0x4000009364640209 */ /* 0x000fe20007800000 */
[----:B------:R-:W-:Y:S01]  /*5350*/  @P1 FMUL R147, R147, R101 ;  /* 0x0000006593931220 */ /* 0x000fe20000400000 */
[----:B------:R-:W-:-:S02]  /*5360*/  LOP3.LUT R3, R3, 0xffff, RZ, 0xc0, !PT ;  /* 0x0000ffff03037812 */ /* 0x000fc400078ec0ff */
[----:B------:R-:W-:Y:S02]  /*5370*/  LOP3.LUT R74, R74, 0xff, RZ, 0xc0, !PT ;  /* 0x000000ff4a4a7812 */ /* 0x000fe400078ec0ff */
[----:B------:R-:W-:Y:S02]  /*5380*/  SHF.L.U32 R149, R149, 0x8, RZ ;  /* 0x0000000895957819 */ /* 0x000fe400000006ff */
[----:B------:R-:W-:Y:S02]  /*5390*/  LOP3.LUT R117, R76, R93, RZ, 0xfc, !PT ;  /* 0x0000005d4c757212 */ /* 0x000fe400078efcff */
[----:B------:R-:W-:Y:S02]  /*53a0*/  SHF.L.U32 R3, R3, 0x18, RZ ;  /* 0x0000001803037819 */ /* 0x000fe400000006ff */
[----:B------:R-:W-:Y:S02]  /*53b0*/  LOP3.LUT R76, R113, 0xffffff00, RZ, 0xc0, !PT ;  /* 0xffffff00714c7812 */ /* 0x000fe400078ec0ff */
[----:B------:R-:W-:-:S02]  /*53c0*/  F2FP.SATFINITE.E4M3.F32.PACK_AB_MERGE_C R147, RZ, R147, RZ ;  /* 0x00000093ff93723e */ /* 0x000fc400048070ff */
[----:B------:R-:W-:Y:S02]  /*53d0*/  LOP3.LUT R80, R74, 0xffff, R149, 0xf8, !PT ;  /* 0x0000ffff4a507812 */ /* 0x000fe400078ef895 */
[----:B------:R-:W-:Y:S01]  /*53e0*/  @P0 FMNMX R100, R100, |R151|, !PT ;  /* 0x4000009764640209 */ /* 0x000fe20007800000 */
[----:B------:R-:W1:Y:S01]  /*53f0*/  @!P3 LDC.64 R74, c[0x0][0x228] ;  /* 0x00008a00ff4abb82 */ /* 0x000e620000000a00 */
[----:B------:R-:W-:Y:S01]  /*5400*/  LOP3.LUT R114, R78, 0xff000000, R3, 0xf8, !PT ;  /* 0xff0000004e727812 */ /* 0x000fe200078ef803 */
[----:B------:R-:W-:Y:S01]  /*5410*/  @P1 FMUL R151, R151, R101 ;  /* 0x0000006597971220 */ /* 0x000fe20000400000 */
[----:B------:R-:W-:Y:S02]  /*5420*/  LOP3.LUT R79, R76, 0xffff, R147, 0xf8, !PT ;  /* 0x0000ffff4c4f7812 */ /* 0x000fe400078ef893 */
[----:B------:R-:W-:Y:S02]  /*5430*/  F2FP.SATFINITE.E4M3.F32.PACK_AB_MERGE_C R3, RZ, R145, RZ ;  /* 0x00000091ff03723e */ /* 0x000fe400048070ff */
[----:B------:R-:W-:Y:S01]  /*5440*/  @P0 FMNMX R100, R100, |R153|, !PT ;  /* 0x4000009964640209 */ /* 0x000fe20007800000 */
[----:B------:R-:W2:Y:S01]  /*5450*/  @!P3 LDC.64 R76, c[0x0][0x230] ;  /* 0x00008c00ff4cbb82 */ /* 0x000ea20000000a00 */
[----:B------:R-:W-:Y:S01]  /*5460*/  SHF.L.U32 R3, R3, 0x10, RZ ;  /* 0x0000001003037819 */ /* 0x000fe200000006ff */
[----:B------:R-:W-:Y:S01]  /*5470*/  @P1 FMUL R153, R153, R101 ;  /* 0x0000006599991220 */ /* 0x000fe20000400000 */
[----:B------:R-:W-:-:S02]  /*5480*/  SHF.L.U32 R82, R104, 0x7, RZ ;  /* 0x0000000768527819 */ /* 0x000fc400000006ff */
[----:B------:R-:W-:Y:S01]  /*5490*/  @P0 FMNMX R100, R100, |R73|, !PT ;  /* 0x4000004964640209 */ /* 0x000fe20007800000 */
[----:B------:R-:W-:Y:S01]  /*54a0*/  @P1 FMUL R73, R73, R101 ;  /* 0x0000006549491220 */ /* 0x000fe20000400000 */
[----:B------:R-:W-:Y:S02]  /*54b0*/  F2FP.SATFINITE.E4M3.F32.PACK_AB_MERGE_C R78, RZ, R151, RZ ;  /* 0x00000097ff4e723e */ /* 0x000fe400048070ff */
[----:B------:R-:W-:Y:S02]  /*54c0*/  LOP3.LUT R80, R80, 0xff0000, R3, 0xf8, !PT ;  /* 0x00ff000050507812 */ /* 0x000fe400078ef803 */
[----:B------:R-:W-:Y:S02]  /*54d0*/  LOP3.LUT R82, R82, 0x80, R105, 0xe2, !PT ;  /* 0x0000008052527812 */ /* 0x000fe400078ee269 */
[----:B------:R-:W-:Y:S02]  /*54e0*/  F2FP.SATFINITE.E4M3.F32.PACK_AB_MERGE_C R3, RZ, R143, RZ ;  /* 0x0000008fff03723e */ /* 0x000fe400048070ff */
[----:B------:R-:W-:Y:S01]  /*54f0*/  LOP3.LUT R79, R79, 0xff, RZ, 0xc0, !PT ;  /* 0x000000ff4f4f7812 */ /* 0x000fe200078ec0ff */
[----:B-1----:R-:W-:Y:S01]  /*5500*/  @!P3 IMAD.WIDE R74, R111, 0x4, R74 ;  /* 0x000000046f4ab825 */ /* 0x002fe200078e024a */
[----:B------:R-:W-:-:S02]  /*5510*/  PRMT R78, R78, 0x7104, RZ ;  /* 0x000071044e4e7816 */ /* 0x000fc400000000ff */
[----:B------:R-:W-:Y:S02]  /*5520*/  F2FP.SATFINITE.E4M3.F32.PACK_AB_MERGE_C R153, RZ, R153, RZ ;  /* 0x00000099ff99723e */ /* 0x000fe400048070ff */
[----:B------:R-:W-:Y:S01]  /*5530*/  F2FP.SATFINITE.E4M3.F32.PACK_AB_MERGE_C R73, RZ, R73, RZ ;  /* 0x00000049ff49723e */ /* 0x000fe200048070ff */
[----:B------:R0:W-:Y:S01]  /*5540*/  @!P3 STG.E desc[UR4][R74.64], R72 ;  /* 0x000000484a00b986 */ /* 0x0001e2000c101904 */
[----:B------:R-:W-:Y:S01]  /*5550*/  LOP3.LUT R82, R82, 0x60, R103, 0xf8, !PT ;  /* 0x0000006052527812 */ /* 0x000fe200078ef867 */
[----:B--2---:R-:W-:Y:S01]  /*5560*/  @!P3 IMAD.WIDE R76, R111, 0x4, R76 ;  /* 0x000000046f4cb825 */ /* 0x004fe200078e024c */
[----:B------:R-:W-:Y:S02]  /*5570*/  LOP3.LUT R3, R3, 0xffff, RZ, 0xc0, !PT ;  /* 0x0000ffff03037812 */ /* 0x000fe400078ec0ff */
[----:B------:R-:W-:Y:S01]  /*5580*/  LOP3.LUT R78, R79, 0xff00, R78, 0xf8, !PT ;  /* 0x0000ff004f4e7812 */ /* 0x000fe200078ef84e */
[----:B------:R-:W-:Y:S01]  /*5590*/  IMAD R79, R111, 0x900, R82 ;  /* 0x000009006f4f7824 */ /* 0x000fe200078e0252 */
[----:B------:R-:W-:Y:S01]  /*55a0*/  SHF.L.U32 R153, R153, 0x10, RZ ;  /* 0x0000001099997819 */ /* 0x000fe200000006ff */
[----:B------:R1:W-:Y:S01]  /*55b0*/  @!P3 STG.E desc[UR4][R76.64], R0 ;  /* 0x000000004c00b986 */ /* 0x0003e2000c101904 */
[----:B------:R-:W-:-:S02]  /*55c0*/  LOP3.LUT R73, R73, 0xffff, RZ, 0xc0, !PT ;  /* 0x0000ffff49497812 */ /* 0x000fc400078ec0ff */
[----:B------:R-:W-:Y:S02]  /*55d0*/  SHF.L.U32 R3, R3, 0x18, RZ ;  /* 0x0000001803037819 */ /* 0x000fe400000006ff */
[----:B------:R-:W-:Y:S02]  /*55e0*/  F2FP.SATFINITE.E4M3.F32.PACK_AB_MERGE_C R148, RZ, R148, RZ ;  /* 0x00000094ff94723e */ /* 0x000fe400048070ff */
[----:B------:R-:W-:Y:S02]  /*55f0*/  LOP3.LUT R78, R78, 0xff0000, R153, 0xf8, !PT ;  /* 0x00ff00004e4e7812 */ /* 0x000fe400078ef899 */
[----:B------:R-:W-:Y:S02]  /*5600*/  SHF.L.U32 R73, R73, 0x18, RZ ;  /* 0x0000001849497819 */ /* 0x000fe400000006ff */
[----:B------:R-:W-:Y:S02]  /*5610*/  F2FP.SATFINITE.E4M3.F32.PACK_AB_MERGE_C R167, RZ, R167, RZ ;  /* 0x000000a7ffa7723e */ /* 0x000fe400048070ff */
[----:B------:R-:W-:-:S02]  /*5620*/  LOP3.LUT R112, R80, 0xff000000, R3, 0xf8, !PT ;  /* 0xff00000050707812 */ /* 0x000fc400078ef803 */
[----:B------:R-:W-:Y:S02]  /*5630*/  IADD3 R3, R79, 0x200, RZ ;  /* 0x000002004f037810 */ /* 0x000fe40007ffe0ff */
[----:B------:R-:W-:Y:S02]  /*5640*/  LOP3.LUT R148, R148, 0xffff, RZ, 0xc0, !PT ;  /* 0x0000ffff94947812 */ /* 0x000fe400078ec0ff */
[----:B------:R-:W-:Y:S01]  /*5650*/  LOP3.LUT R113, R78, R73, RZ, 0xfc, !PT ;  /* 0x000000494e717212 */ /* 0x000fe200078efcff */
[--C-:B0-----:R-:W-:Y:S01]  /*5660*/  IMAD.WIDE.U32 R74, R3, 0x8, R88.reuse ;  /* 0x00000008034a7825 */ /* 0x101fe200078e0058 */
[----:B------:R-:W-:Y:S02]  /*5670*/  IADD3 R73, R79, 0x100, RZ ;  /* 0x000001004f497810 */ /* 0x000fe40007ffe0ff */
[----:B------:R-:W-:Y:S02]  /*5680*/  LOP3.LUT R167, R167, 0xffff, RZ, 0xc0, !PT ;  /* 0x0000ffffa7a77812 */ /* 0x000fe400078ec0ff */
[----:B------:R-:W-:Y:S01]  /*5690*/  IADD3 R81, R79, 0x300, RZ ;  /* 0x000003004f517810 */ /* 0x000fe20007ffe0ff */
[----:B------:R-:W-:Y:S01]  /*56a0*/  IMAD.WIDE.U32 R72, R73, 0x8, R88 ;  /* 0x0000000849487825 */ /* 0x000fe200078e0058 */
[----:B------:R-:W-:-:S02]  /*56b0*/  SHF.L.U32 R123, R148, 0x18, RZ ;  /* 0x00000018947b7819 */ /* 0x000fc400000006ff */
[----:B------:R-:W-:Y:S01]  /*56c0*/  IADD3 R83, R79, 0x400, RZ ;  /* 0x000004004f537810 */ /* 0x000fe20007ffe0ff */
[--C-:B-1----:R-:W-:Y:S01]  /*56d0*/  IMAD.WIDE.U32 R76, R81, 0x8, R88.reuse ;  /* 0x00000008514c7825 */ /* 0x102fe200078e0058 */
[C---:B------:R-:W-:Y:S02]  /*56e0*/  IADD3 R85, R79.reuse, 0x500, RZ ;  /* 0x000005004f557810 */ /* 0x040fe40007ffe0ff */
[----:B------:R-:W-:Y:S01]  /*56f0*/  IADD3 R87, R79, 0x600, RZ ;  /* 0x000006004f577810 */ /* 0x000fe20007ffe0ff */
[--C-:B------:R-:W-:Y:S01]  /*5700*/  IMAD.WIDE.U32 R80, R83, 0x8, R88.reuse ;  /* 0x0000000853507825 */ /* 0x100fe200078e0058 */
[C---:B------:R-:W-:Y:S02]  /*5710*/  IADD3 R91, R79.reuse, 0x700, RZ ;  /* 0x000007004f5b7810 */ /* 0x040fe40007ffe0ff */
[C---:B------:R-:W-:Y:S01]  /*5720*/  IADD3 R93, R79.reuse, 0x800, RZ ;  /* 0x000008004f5d7810 */ /* 0x040fe20007ffe0ff */
[----:B------:R-:W-:Y:S01]  /*5730*/  IMAD.WIDE.U32 R78, R79, 0x8, R88 ;  /* 0x000000084f4e7825 */ /* 0x000fe200078e0058 */
[----:B------:R-:W-:-:S02]  /*5740*/  MOV R3, R109 ;  /* 0x0000006d00037202 */ /* 0x000fc40000000f00 */
[----:B------:R-:W-:Y:S01]  /*5750*/  SHF.L.U32 R119, R167, 0x18, RZ ;  /* 0x00000018a7777819 */ /* 0x000fe200000006ff */
[--C-:B------:R-:W-:Y:S01]  /*5760*/  IMAD.WIDE.U32 R82, R85, 0x8, R88.reuse ;  /* 0x0000000855527825 */ /* 0x100fe200078e0058 */
[----:B------:R-:W-:Y:S01]  /*5770*/  LOP3.LUT R123, R146, R123, RZ, 0xfc, !PT ;  /* 0x0000007b927b7212 */ /* 0x000fe200078efcff */
[----:B------:R1:W-:Y:S01]  /*5780*/  STG.E.64 desc[UR4][R78.64], R2 ;  /* 0x000000024e007986 */ /* 0x0003e2000c101b04 */
[----:B------:R-:W-:Y:S01]  /*5790*/  LOP3.LUT R119, R166, R119, RZ, 0xfc, !PT ;  /* 0x00000077a6777212 */ /* 0x000fe200078efcff */
[--C-:B------:R-:W-:Y:S01]  /*57a0*/  IMAD.WIDE.U32 R84, R87, 0x8, R88.reuse ;  /* 0x0000000857547825 */ /* 0x100fe200078e0058 */
[----:B------:R-:W-:Y:S01]  /*57b0*/  IADD3 R111, R111, UR7, RZ ;  /* 0x000000076f6f7c10 */ /* 0x000fe2000fffe0ff */
[----:B------:R1:W-:Y:S01]  /*57c0*/  STG.E.64 desc[UR4][R72.64], R126 ;  /* 0x0000007e48007986 */ /* 0x0003e2000c101b04 */
[----:B------:R-:W-:Y:S01]  /*57d0*/  ULDC UR7, c[0x0][0x218] ;  /* 0x0000860000077ab9 */ /* 0x000fe20000000800 */
[--C-:B------:R-:W-:Y:S01]  /*57e0*/  IMAD.WIDE.U32 R86, R91, 0x8, R88.reuse ;  /* 0x000000085b567825 */ /* 0x100fe200078e0058 */
[----:B------:R-:W-:Y:S01]  /*57f0*/  ISETP.GE.AND P0, PT, R111, UR7, PT ;  /* 0x000000076f007c0c */ /* 0x000fe2000bf06270 */
[----:B------:R1:W-:Y:S01]  /*5800*/  STG.E.64 desc[UR4][R74.64], R124 ;  /* 0x0000007c4a007986 */ /* 0x0003e2000c101b04 */
[----:B------:R-:W-:Y:S01]  /*5810*/  LOP3.LUT P2, RZ, R107, 0xff, RZ, 0xc0, !PT ;  /* 0x000000ff6bff7812 */ /* 0x000fe2000784c0ff */
[----:B------:R-:W-:Y:S01]  /*5820*/  IMAD.WIDE.U32 R88, R93, 0x8, R88 ;  /* 0x000000085d587825 */ /* 0x000fe200078e0058 */
[----:B------:R-:W-:Y:S01]  /*5830*/  LOP3.LUT R110, R110, 0x3, RZ, 0xc0, !PT ;  /* 0x000000036e6e7812 */ /* 0x000fe200078ec0ff */
[----:B------:R1:W-:Y:S01]  /*5840*/  STG.E.64 desc[UR4][R76.64], R122 ;  /* 0x0000007a4c007986 */ /* 0x0003e2000c101b04 */
[----:B------:R-:W-:-:S03]  /*5850*/  SEL R107, RZ, 0x1, P2 ;  /* 0x00000001ff6b7807 */ /* 0x000fc60001000000 */
[----:B------:R1:W-:Y:S04]  /*5860*/  STG.E.64 desc[UR4][R80.64], R120 ;  /* 0x0000007850007986 */ /* 0x0003e8000c101b04 */
[----:B------:R1:W-:Y:S04]  /*5870*/  STG.E.64 desc[UR4][R82.64], R118 ;  /* 0x0000007652007986 */ /* 0x0003e8000c101b04 */
[----:B------:R1:W-:Y:S04]  /*5880*/  STG.E.64 desc[UR4][R84.64], R116 ;  /* 0x0000007454007986 */ /* 0x0003e8000c101b04 */
[----:B------:R1:W-:Y:S04]  /*5890*/  STG.E.64 desc[UR4][R86.64], R114 ;  /* 0x0000007256007986 */ /* 0x0003e8000c101b04 */
[----:B------:R1:W-:Y:S01]  /*58a0*/  STG.E.64 desc[UR4][R88.64], R112 ;  /* 0x0000007058007986 */ /* 0x0003e2000c101b04 */
[----:B------:R-:W-:Y:S05]  /*58b0*/  @!P0 BRA `(.L_x_12517) ;  /* 0xffffffa8008c8947 */ /* 0x000fea000383ffff */
.L_x_12504:
        /* <DEDUP_REMOVED lines=15> */
.L_x_12542:
        /* <DEDUP_REMOVED lines=28> */
.L_x_12545:
[----:B-1----:R-:W-:-:S07]  /*5b70*/  FMNMX R5, R3, R2, !PT ;  /* 0x0000000203057209 */ /* 0x002fce0007800000 */
.L_x_12521:
[----:B------:R-:W-:Y:S05]  /*5b80*/  BSYNC B0 ;  /* 0x0000000000007941 */ /* 0x000fea0003800000 */
.L_x_12520:
[----:B------:R-:W-:Y:S01]  /*5b90*/  ISETP.NE.AND P0, PT, R103, RZ, PT ;  /* 0x000000ff6700720c */ /* 0x000fe20003f05270 */
[----:B------:R-:W-:-:S12]  /*5ba0*/  BSSY B0, `(.L_x_12518) ;  /* 0x0000004000007945 */ /* 0x000fd80003800000 */
[----:B------:R-:W-:Y:S05]  /*5bb0*/  @P0 BRA `(.L_x_12523) ;  /* 0x0000000000080947 */ /* 0x000fea0003800000 */
[----:B0-----:R-:W0:Y:S02]  /*5bc0*/  LDC.64 R2, c[0x0][0x288] ;  /* 0x0000a200ff027b82 */ /* 0x001e240000000a00 */
[----:B0-----:R1:W-:Y:S02]  /*5bd0*/  REDG.E.MAX.S32.STRONG.GPU desc[UR4][R2.64], R5 ;  /* 0x000000050200798e */ /* 0x0013e4000d10e384 */
.L_x_12523:
[----:B------:R-:W-:Y:S05]  /*5be0*/  BSYNC B0 ;  /* 0x0000000000007941 */ /* 0x000fea0003800000 */
.L_x_12518:
        /* <DEDUP_REMOVED lines=13> */
[----:B0-----:R-:W-:Y:S05]  /*5cc0*/  CALL.REL.NOINC `($__internal_198_$__cuda_sm20_rcp_rn_f32_slowpath) ;  /* 0x0000001000547944 */ /* 0x001fea0003c00000 */
[----:B------:R-:W-:Y:S01]  /*5cd0*/  MOV R5, R0 ;  /* 0x0000000000057202 */ /* 0x000fe20000000f00 */
[----:B------:R-:W-:Y:S06]  /*5ce0*/  BRA `(.L_x_12525) ;  /* 0x0000000000107947 */ /* 0x000fec0003800000 */
.L_x_12524:
[----:B------:R-:W1:Y:S02]  /*5cf0*/  MUFU.RCP R0, R101 ;  /* 0x0000006500007308 */ /* 0x000e640000001000 */
[----:B-1----:R-:W-:-:S04]  /*5d00*/  FFMA R2, R0, R101, -1 ;  /* 0xbf80000000027423 */ /* 0x002fc80000000065 */
[----:B------:R-:W-:-:S04]  /*5d10*/  FADD.FTZ R5, -R2, -RZ ;  /* 0x800000ff02057221 */ /* 0x000fc80000010100 */
[----:B------:R-:W-:-:S07]  /*5d20*/  FFMA R5, R0, R5, R0 ;  /* 0x0000000500057223 */ /* 0x000fce0000000000 */
.L_x_12525:
[----:B0-----:R-:W0:Y:S02]  /*5d30*/  LDC.64 R2, c[0x0][0x280] ;  /* 0x0000a000ff027b82 */ /* 0x001e240000000a00 */
[----:B0-----:R-:W-:Y:S01]  /*5d40*/  STG.E desc[UR4][R2.64], R5 ;  /* 0x0000000502007986 */ /* 0x001fe2000c101904 */
[----:B------:R-:W-:Y:S05]  /*5d50*/  EXIT ;  /* 0x000000000000794d */ /* 0x000fea0003800000 */
.L_x_12505:
[----:B------:R-:W-:Y:S01]  /*5d60*/  HFMA2.MMA R86, -RZ, RZ, 0, 5.9604644775390625e-08 ;  /* 0x00000001ff567435 */ /* 0x000fe200000001ff */
[----:B------:R-:W-:Y:S02]  /*5d70*/  MOV R82, R0 ;  /* 0x0000000000527202 */ /* 0x000fe40000000f00 */
[----:B------:R-:W-:Y:S02]  /*5d80*/  MOV R88, 0x1f ;  /* 0x0000001f00587802 */ /* 0x000fe40000000f00 */
[----:B------:R-:W-:-:S07]  /*5d90*/  MOV R77, 0xffffffff ;  /* 0xffffffff004d7802 */ /* 0x000fce0000000f00 */
[----:B-----5:R-:W-:Y:S05]  /*5da0*/  WARPSYNC.COLLECTIVE R77, `(.L_x_12526) ;  /* 0x000000004d087348 */ /* 0x020fea0003c00000 */
[----:B------:R0:W1:Y:S02]  /*5db0*/  SHFL.BFLY P0, R80, R82, R86, R88 ;  /* 0x0c00005652507389 */ /* 0x0000640000000058 */
[----:B01---5:R-:W-:Y:S01]  /*5dc0*/  ENDCOLLECTIVE ;  /* 0x000000000000791b */ /* 0x023fe20003800000 */
.L_x_12526:
[----:B------:R-:W-:Y:S01]  /*5dd0*/  HFMA2.MMA R86, -RZ, RZ, 0, 1.1920928955078125e-07 ;  /* 0x00000002ff567435 */ /* 0x000fe200000001ff */
[----:B------:R-:W-:-:S05]  /*5de0*/  MOV R3, R80 ;  /* 0x0000005000037202 */ /* 0x000fca0000000f00 */
[----:B------:R-:W-:-:S05]  /*5df0*/  FADD R3, R0, R3 ;  /* 0x0000000300037221 */ /* 0x000fca0000000000 */
[----:B------:R-:W-:-:S07]  /*5e00*/  MOV R82, R3 ;  /* 0x0000000300527202 */ /* 0x000fce0000000f00 */
[----:B------:R-:W-:Y:S05]  /*5e10*/  WARPSYNC.COLLECTIVE R77, `(.L_x_12527) ;  /* 0x000000004d087348 */ /* 0x000fea0003c00000 */
[----:B------:R0:W1:Y:S02]  /*5e20*/  SHFL.BFLY P0, R80, R82, R86, R88 ;  /* 0x0c00005652507389 */ /* 0x0000640000000058 */
[----:B01----:R-:W-:Y:S01]  /*5e30*/  ENDCOLLECTIVE ;  /* 0x000000000000791b */ /* 0x003fe20003800000 */
.L_x_12527:
[----:B------:R-:W-:Y:S01]  /*5e40*/  HFMA2.MMA R86, -RZ, RZ, 0, 2.384185791015625e-07 ;  /* 0x00000004ff567435 */ /* 0x000fe200000001ff */
[----:B------:R-:W-:-:S05]  /*5e50*/  MOV R2, R80 ;  /* 0x0000005000027202 */ /* 0x000fca0000000f00 */
[----:B------:R-:W-:-:S05]  /*5e60*/  FADD R73, R3, R2 ;  /* 0x0000000203497221 */ /* 0x000fca0000000000 */
[----:B------:R-:W-:-:S07]  /*5e70*/  MOV R82, R73 ;  /* 0x0000004900527202 */ /* 0x000fce0000000f00 */
[----:B------:R-:W-:Y:S05]  /*5e80*/  WARPSYNC.COLLECTIVE R77, `(.L_x_12528) ;  /* 0x000000004d087348 */ /* 0x000fea0003c00000 */
[----:B------:R0:W1:Y:S02]  /*5e90*/  SHFL.BFLY P0, R80, R82, R86, R88 ;  /* 0x0c00005652507389 */ /* 0x0000640000000058 */
[----:B01----:R-:W-:Y:S01]  /*5ea0*/  ENDCOLLECTIVE ;  /* 0x000000000000791b */ /* 0x003fe20003800000 */
.L_x_12528:
[----:B------:R-:W-:Y:S01]  /*5eb0*/  HFMA2.MMA R86, -RZ, RZ, 0, 4.76837158203125e-07 ;  /* 0x00000008ff567435 */ /* 0x000fe200000001ff */
[----:B------:R-:W-:-:S05]  /*5ec0*/  MOV R2, R80 ;  /* 0x0000005000027202 */ /* 0x000fca0000000f00 */
[----:B------:R-:W-:-:S05]  /*5ed0*/  FADD R74, R73, R2 ;  /* 0x00000002494a7221 */ /* 0x000fca0000000000 */
[----:B------:R-:W-:-:S07]  /*5ee0*/  MOV R82, R74 ;  /* 0x0000004a00527202 */ /* 0x000fce0000000f00 */
[----:B------:R-:W-:Y:S05]  /*5ef0*/  WARPSYNC.COLLECTIVE R77, `(.L_x_12529) ;  /* 0x000000004d087348 */ /* 0x000fea0003c00000 */
[----:B------:R0:W1:Y:S02]  /*5f00*/  SHFL.BFLY P0, R80, R82, R86, R88 ;  /* 0x0c00005652507389 */ /* 0x0000640000000058 */
[----:B01----:R-:W-:Y:S01]  /*5f10*/  ENDCOLLECTIVE ;  /* 0x000000000000791b */ /* 0x003fe20003800000 */
.L_x_12529:
[----:B------:R-:W-:Y:S01]  /*5f20*/  HFMA2.MMA R86, -RZ, RZ, 0, 9.5367431640625e-07 ;  /* 0x00000010ff567435 */ /* 0x000fe200000001ff */
[----:B------:R-:W-:-:S05]  /*5f30*/  MOV R75, R80 ;  /* 0x00000050004b7202 */ /* 0x000fca0000000f00 */
[----:B------:R-:W-:-:S05]  /*5f40*/  FADD R75, R74, R75 ;  /* 0x0000004b4a4b7221 */ /* 0x000fca0000000000 */
[----:B------:R-:W-:-:S07]  /*5f50*/  MOV R82, R75 ;  /* 0x0000004b00527202 */ /* 0x000fce0000000f00 */
[----:B------:R-:W-:Y:S05]  /*5f60*/  WARPSYNC.COLLECTIVE R77, `(.L_x_12530) ;  /* 0x000000004d087348 */ /* 0x000fea0003c00000 */
[----:B------:R0:W1:Y:S02]  /*5f70*/  SHFL.BFLY P0, R80, R82, R86, R88 ;  /* 0x0c00005652507389 */ /* 0x0000640000000058 */
[----:B01----:R-:W-:Y:S01]  /*5f80*/  ENDCOLLECTIVE ;  /* 0x000000000000791b */ /* 0x003fe20003800000 */
.L_x_12530:
        /* <DEDUP_REMOVED lines=152> */
.L_x_12531:
[----:B------:R-:W-:Y:S01]  /*6910*/  HFMA2.MMA R86, -RZ, RZ, 0, 1.1920928955078125e-07 ;  /* 0x00000002ff567435 */ /* 0x000fe200000001ff */
[----:B------:R-:W-:-:S05]  /*6920*/  MOV R3, R80 ;  /* 0x0000005000037202 */ /* 0x000fca0000000f00 */
[----:B------:R-:W-:-:S05]  /*6930*/  FADD R3, R0, R3 ;  /* 0x0000000300037221 */ /* 0x000fca0000000000 */
[----:B------:R-:W-:-:S07]  /*6940*/  MOV R82, R3 ;  /* 0x0000000300527202 */ /* 0x000fce0000000f00 */
[----:B------:R-:W-:Y:S05]  /*6950*/  WARPSYNC.COLLECTIVE R77, `(.L_x_12532) ;  /* 0x000000004d087348 */ /* 0x000fea0003c00000 */
[----:B------:R0:W1:Y:S02]  /*6960*/  SHFL.BFLY P0, R80, R82, R86, R88 ;  /* 0x0c00005652507389 */ /* 0x0000640000000058 */
[----:B01----:R-:W-:Y:S01]  /*6970*/  ENDCOLLECTIVE ;  /* 0x000000000000791b */ /* 0x003fe20003800000 */
.L_x_12532:
[----:B------:R-:W-:Y:S01]  /*6980*/  HFMA2.MMA R86, -RZ, RZ, 0, 2.384185791015625e-07 ;  /* 0x00000004ff567435 */ /* 0x000fe200000001ff */
[----:B------:R-:W-:-:S05]  /*6990*/  MOV R74, R80 ;  /* 0x00000050004a7202 */ /* 0x000fca0000000f00 */
[----:B------:R-:W-:-:S05]  /*69a0*/  FADD R74, R3, R74 ;  /* 0x0000004a034a7221 */ /* 0x000fca0000000000 */
[----:B------:R-:W-:-:S07]  /*69b0*/  MOV R82, R74 ;  /* 0x0000004a00527202 */ /* 0x000fce0000000f00 */
[----:B------:R-:W-:Y:S05]  /*69c0*/  WARPSYNC.COLLECTIVE R77, `(.L_x_12533) ;  /* 0x000000004d087348 */ /* 0x000fea0003c00000 */
[----:B------:R0:W1:Y:S02]  /*69d0*/  SHFL.BFLY P0, R80, R82, R86, R88 ;  /* 0x0c00005652507389 */ /* 0x0000640000000058 */
[----:B01----:R-:W-:Y:S01]  /*69e0*/  ENDCOLLECTIVE ;  /* 0x000000000000791b */ /* 0x003fe20003800000 */
.L_x_12533:
[----:B------:R-:W-:Y:S01]  /*69f0*/  HFMA2.MMA R86, -RZ, RZ, 0, 4.76837158203125e-07 ;  /* 0x00000008ff567435 */ /* 0x000fe200000001ff */
[----:B------:R-:W-:-:S05]  /*6a00*/  MOV R73, R80 ;  /* 0x0000005000497202 */ /* 0x000fca0000000f00 */
[----:B------:R-:W-:-:S05]  /*6a10*/  FADD R73, R74, R73 ;  /* 0x000000494a497221 */ /* 0x000fca0000000000 */
[----:B------:R-:W-:-:S07]  /*6a20*/  MOV R82, R73 ;  /* 0x0000004900527202 */ /* 0x000fce0000000f00 */
[----:B------:R-:W-:Y:S05]  /*6a30*/  WARPSYNC.COLLECTIVE R77, `(.L_x_12534) ;  /* 0x000000004d087348 */ /* 0x000fea0003c00000 */
[----:B------:R0:W1:Y:S02]  /*6a40*/  SHFL.BFLY P0, R80, R82, R86, R88 ;  /* 0x0c00005652507389 */ /* 0x0000640000000058 */
[----:B01----:R-:W-:Y:S01]  /*6a50*/  ENDCOLLECTIVE ;  /* 0x000000000000791b */ /* 0x003fe20003800000 */
.L_x_12534:
[----:B------:R-:W-:Y:S01]  /*6a60*/  HFMA2.MMA R86, -RZ, RZ, 0, 9.5367431640625e-07 ;  /* 0x00000010ff567435 */ /* 0x000fe200000001ff */
[----:B------:R-:W-:-:S05]  /*6a70*/  MOV R76, R80 ;  /* 0x00000050004c7202 */ /* 0x000fca0000000f00 */
[----:B------:R-:W-:-:S05]  /*6a80*/  FADD R76, R73, R76 ;  /* 0x0000004c494c7221 */ /* 0x000fca0000000000 */
[----:B------:R-:W-:-:S07]  /*6a90*/  MOV R82, R76 ;  /* 0x0000004c00527202 */ /* 0x000fce0000000f00 */
[----:B------:R-:W-:Y:S05]  /*6aa0*/  WARPSYNC.COLLECTIVE R77, `(.L_x_12535) ;  /* 0x000000004d087348 */ /* 0x000fea0003c00000 */
[----:B------:R0:W1:Y:S02]  /*6ab0*/  SHFL.BFLY P0, R80, R82, R86, R88 ;  /* 0x0c00005652507389 */ /* 0x0000640000000058 */
[----:B01----:R-:W-:Y:S01]  /*6ac0*/  ENDCOLLECTIVE ;  /* 0x000000000000791b */ /* 0x003fe20003800000 */
.L_x_12535:
[----:B------:R-:W-:Y:S01]  /*6ad0*/  MOV R75, R80 ;  /* 0x00000050004b7202 */ /* 0x000fe20000000f00 */
[----:B------:R-:W-:Y:S06]  /*6ae0*/  BRA `(.L_x_12536) ;  /* 0xffffffac00687947 */ /* 0x000fec000383ffff */
.L_x_12519:
[----:B------:R-:W-:Y:S01]  /*6af0*/  HFMA2.MMA R4, -RZ, RZ, 0, 9.5367431640625e-07 ;  /* 0x00000010ff047435 */ /* 0x000fe200000001ff */
[----:B------:R-:W-:Y:S02]  /*6b00*/  MOV R9, 0x1f ;  /* 0x0000001f00097802 */ /* 0x000fe40000000f00 */
[----:B-1----:R-:W-:-:S08]  /*6b10*/  MOV R77, 0xffffffff ;  /* 0xffffffff004d7802 */ /* 0x002fd00000000f00 */
[----:B-----5:R-:W-:Y:S05]  /*6b20*/  WARPSYNC.COLLECTIVE R77, `(.L_x_12537) ;  /* 0x000000004d087348 */ /* 0x020fea0003c00000 */
[----:B------:R0:W1:Y:S02]  /*6b30*/  SHFL.DOWN P0, R7, R100, R4, R9 ;  /* 0x0800000464077389 */ /* 0x0000640000000009 */
[----:B01---5:R-:W-:Y:S01]  /*6b40*/  ENDCOLLECTIVE ;  /* 0x000000000000791b */ /* 0x023fe20003800000 */
.L_x_12537:
[----:B------:R-:W-:Y:S01]  /*6b50*/  HFMA2.MMA R4, -RZ, RZ, 0, 4.76837158203125e-07 ;  /* 0x00000008ff047435 */ /* 0x000fe200000001ff */
[----:B------:R-:W-:-:S04]  /*6b60*/  MOV R3, R7 ;  /* 0x0000000700037202 */ /* 0x000fc80000000f00 */
[----:B------:R-:W-:-:S04]  /*6b70*/  FMNMX R3, R3, R100, !PT ;  /* 0x0000006403037209 */ /* 0x000fc80007800000 */
[----:B------:R-:W-:-:S07]  /*6b80*/  MOV R100, R3 ;  /* 0x0000000300647202 */ /* 0x000fce0000000f00 */
[----:B------:R-:W-:Y:S05]  /*6b90*/  WARPSYNC.COLLECTIVE R77, `(.L_x_12538) ;  /* 0x000000004d087348 */ /* 0x000fea0003c00000 */
[----:B------:R0:W1:Y:S02]  /*6ba0*/  SHFL.DOWN P0, R7, R100, R4, R9 ;  /* 0x0800000464077389 */ /* 0x0000640000000009 */
[----:B01----:R-:W-:Y:S01]  /*6bb0*/  ENDCOLLECTIVE ;  /* 0x000000000000791b */ /* 0x003fe20003800000 */
.L_x_12538:
[----:B------:R-:W-:Y:S01]  /*6bc0*/  HFMA2.MMA R4, -RZ, RZ, 0, 2.384185791015625e-07 ;  /* 0x00000004ff047435 */ /* 0x000fe200000001ff */
[----:B------:R-:W-:-:S04]  /*6bd0*/  MOV R0, R7 ;  /* 0x0000000700007202 */ /* 0x000fc80000000f00 */
[----:B------:R-:W-:-:S04]  /*6be0*/  FMNMX R0, R3, R0, !PT ;  /* 0x0000000003007209 */ /* 0x000fc80007800000 */
[----:B------:R-:W-:-:S07]  /*6bf0*/  MOV R100, R0 ;  /* 0x0000000000647202 */ /* 0x000fce0000000f00 */
[----:B------:R-:W-:Y:S05]  /*6c00*/  WARPSYNC.COLLECTIVE R77, `(.L_x_12539) ;  /* 0x000000004d087348 */ /* 0x000fea0003c00000 */
[----:B------:R0:W1:Y:S02]  /*6c10*/  SHFL.DOWN P0, R7, R100, R4, R9 ;  /* 0x0800000464077389 */ /* 0x0000640000000009 */
[----:B01----:R-:W-:Y:S01]  /*6c20*/  ENDCOLLECTIVE ;  /* 0x000000000000791b */ /* 0x003fe20003800000 */
.L_x_12539:
[----:B------:R-:W-:Y:S01]  /*6c30*/  HFMA2.MMA R4, -RZ, RZ, 0, 1.1920928955078125e-07 ;  /* 0x00000002ff047435 */ /* 0x000fe200000001ff */
[----:B------:R-:W-:-:S04]  /*6c40*/  MOV R5, R7 ;  /* 0x0000000700057202 */ /* 0x000fc80000000f00 */
[----:B------:R-:W-:-:S04]  /*6c50*/  FMNMX R5, R0, R5, !PT ;  /* 0x0000000500057209 */ /* 0x000fc80007800000 */
[----:B------:R-:W-:-:S07]  /*6c60*/  MOV R100, R5 ;  /* 0x0000000500647202 */ /* 0x000fce0000000f00 */
[----:B------:R-:W-:Y:S05]  /*6c70*/  WARPSYNC.COLLECTIVE R77, `(.L_x_12540) ;  /* 0x000000004d087348 */ /* 0x000fea0003c00000 */
[----:B------:R0:W1:Y:S02]  /*6c80*/  SHFL.DOWN P0, R7, R100, R4, R9 ;  /* 0x0800000464077389 */ /* 0x0000640000000009 */
[----:B01----:R-:W-:Y:S01]  /*6c90*/  ENDCOLLECTIVE ;  /* 0x000000000000791b */ /* 0x003fe20003800000 */
.L_x_12540:
[----:B------:R-:W-:Y:S01]  /*6ca0*/  HFMA2.MMA R4, -RZ, RZ, 0, 5.9604644775390625e-08 ;  /* 0x00000001ff047435 */ /* 0x000fe200000001ff */
[----:B------:R-:W-:-:S04]  /*6cb0*/  MOV R2, R7 ;  /* 0x0000000700027202 */ /* 0x000fc80000000f00 */
[----:B------:R-:W-:-:S04]  /*6cc0*/  FMNMX R2, R5, R2, !PT ;  /* 0x0000000205027209 */ /* 0x000fc80007800000 */
[----:B------:R-:W-:-:S07]  /*6cd0*/  MOV R100, R2 ;  /* 0x0000000200647202 */ /* 0x000fce0000000f00 */
[----:B------:R-:W-:Y:S05]  /*6ce0*/  WARPSYNC.COLLECTIVE R77, `(.L_x_12541) ;  /* 0x000000004d087348 */ /* 0x000fea0003c00000 */
[----:B------:R0:W1:Y:S02]  /*6cf0*/  SHFL.DOWN P0, R7, R100, R4, R9 ;  /* 0x0800000464077389 */ /* 0x0000640000000009 */
[----:B01----:R-:W-:Y:S01]  /*6d00*/  ENDCOLLECTIVE ;  /* 0x000000000000791b */ /* 0x003fe20003800000 */
.L_x_12541:
[----:B------:R-:W-:Y:S05]  /*6d10*/  BRA `(.L_x_12542) ;  /* 0xffffffec00247947 */ /* 0x000fea000383ffff */
.L_x_12522:
[----:B------:R-:W-:Y:S01]  /*6d20*/  HFMA2.MMA R4, -RZ, RZ, 0, 1.1920928955078125e-07 ;  /* 0x00000002ff047435 */ /* 0x000fe200000001ff */
[----:B-1----:R-:W-:Y:S02]  /*6d30*/  MOV R100, R0 ;  /* 0x0000000000647202 */ /* 0x002fe40000000f00 */
[----:B------:R-:W-:Y:S02]  /*6d40*/  MOV R9, 0x1f ;  /* 0x0000001f00097802 */ /* 0x000fe40000000f00 */
[----:B------:R-:W-:-:S07]  /*6d50*/  MOV R77, 0xffffffff ;  /* 0xffffffff004d7802 */ /* 0x000fce0000000f00 */
[----:B0----5:R-:W-:Y:S05]  /*6d60*/  WARPSYNC.COLLECTIVE R77, `(.L_x_12543) ;  /* 0x000000004d087348 */ /* 0x021fea0003c00000 */
[----:B------:R1:W2:Y:S02]  /*6d70*/  SHFL.DOWN P0, R7, R100, R4, R9 ;  /* 0x0800000464077389 */ /* 0x0002a40000000009 */
[----:B012--5:R-:W-:Y:S01]  /*6d80*/  ENDCOLLECTIVE ;  /* 0x000000000000791b */ /* 0x027fe20003800000 */
.L_x_12543:
[----:B------:R-:W-:Y:S01]  /*6d90*/  HFMA2.MMA R4, -RZ, RZ, 0, 5.9604644775390625e-08 ;  /* 0x00000001ff047435 */ /* 0x000fe200000001ff */
[----:B------:R-:W-:-:S04]  /*6da0*/  MOV R3, R7 ;  /* 0x0000000700037202 */ /* 0x000fc80000000f00 */
[----:B------:R-:W-:-:S04]  /*6db0*/  FMNMX R3, R3, R0, !PT ;  /* 0x0000000003037209 */ /* 0x000fc80007800000 */
[----:B------:R-:W-:-:S07]  /*6dc0*/  MOV R100, R3 ;  /* 0x0000000300647202 */ /* 0x000fce0000000f00 */
[----:B------:R-:W-:Y:S05]  /*6dd0*/  WARPSYNC.COLLECTIVE R77, `(.L_x_12544) ;  /* 0x000000004d087348 */ /* 0x000fea0003c00000 */
[----:B------:R0:W1:Y:S02]  /*6de0*/  SHFL.DOWN P0, R7, R100, R4, R9 ;  /* 0x0800000464077389 */ /* 0x0000640000000009 */
[----:B01----:R-:W-:Y:S01]  /*6df0*/  ENDCOLLECTIVE ;  /* 0x000000000000791b */ /* 0x003fe20003800000 */
.L_x_12544:
[----:B------:R-:W-:Y:S01]  /*6e00*/  MOV R2, R7 ;  /* 0x0000000700027202 */ /* 0x000fe20000000f00 */
[----:B------:R-:W-:Y:S06]  /*6e10*/  BRA `(.L_x_12545) ;  /* 0xffffffec00547947 */ /* 0x000fec000383ffff */
        .weak           $__internal_198_$__cuda_sm20_rcp_rn_f32_slowpath
        .type           $__internal_198_$__cuda_sm20_rcp_rn_f32_slowpath,@function
        .size           $__internal_198_$__cuda_sm20_rcp_rn_f32_slowpath,(.L_x_14534 - $__internal_198_$__cuda_sm20_rcp_rn_f32_slowpath)
$__internal_198_$__cuda_sm20_rcp_rn_f32_slowpath:
        /* <DEDUP_REMOVED lines=15> */
.L_x_12547:
        /* <DEDUP_REMOVED lines=33> */
.L_x_12549:
[----:B------:R0:W1:Y:S02]  /*7120*/  MUFU.RCP R3, R2 ;  /* 0x0000000200037308 */ /* 0x0000640000001000 */
.L_x_12548:
[----:B------:R-:W-:Y:S05]  /*7130*/  BSYNC B1 ;  /* 0x0000000000017941 */ /* 0x000fea0003800000 */
.L_x_12546:
[----:B-1----:R-:W-:Y:S01]  /*7140*/  MOV R0, R3 ;  /* 0x0000000300007202 */ /* 0x002fe20000000f00 */
[----:B------:R-:W-:Y:S01]  /*7150*/  HFMA2.MMA R3, -RZ, RZ, 0, 0 ;  /* 0x00000000ff037435 */ /* 0x000fe200000001ff */
[----:B0-----:R-:W-:-:S05]  /*7160*/  MOV R2, R82 ;  /* 0x0000005200027202 */ /* 0x001fca0000000f00 */
[----:B------:R-:W-:Y:S05]  /*7170*/  RET.REL.NODEC R2 `(_ZN18transformer_engine13normalization19ln_fwd_tuned_kernelINS0_13Kernel_traitsI6__halfS3_13__nv_fp8_e4m3fjLj18432ELj2ELj1ELj4ELj16ENS0_18Kernel_traits_baseILj18432ES3_S3_S4_fjLj128EEEEEEEvNS0_19ForwardKernelParamsE) ;  /* 0xffffff8c02a07950 */ /* 0x000fea0003c3ffff */
.L_x_12550:
        /* <DEDUP_REMOVED lines=16> */
.L_x_14534:


//--------------------- .text._ZN18transformer_engine13normalization19ln_fwd_tuned_kernelINS0_13Kernel_traitsI6__halfS3_13__nv_fp8_e4m3fjLj16384ELj2ELj1ELj4ELj16ENS0_18Kernel_traits_baseILj16384ES3_S3_S4_fjLj128EEEEEEEvNS0_19ForwardKernelParamsE --------------------------
	.section	.text._ZN18transformer_engine13normalization19ln_fwd_tuned_kernelINS0_13Kernel_traitsI6__halfS3_13__nv_fp8_e4m3fjLj16384ELj2ELj1ELj4ELj16ENS0_18Kernel_traits_baseILj16384ES3_S3_S4_fjLj128EEEEEEEvNS0_19ForwardKernelParamsE,"ax",@progbits
	.align	128
        .global         _ZN18transformer_engine13normalization19ln_fwd_tuned_kernelINS0_13Kernel_traitsI6__halfS3_13__nv_fp8_e4m3fjLj16384ELj2ELj1ELj4ELj16ENS0_18Kernel_traits_baseILj16384ES3_S3_S4_fjLj128EEEEEEEvNS0_19ForwardKernelParamsE
        .type           _ZN18transformer_engine13normalization19ln_fwd_tuned_kernelINS0_13Kernel_traitsI6__halfS3_13__nv_fp8_e4m3fjLj16384ELj2ELj1ELj4ELj16ENS0_18Kernel_traits_baseILj16384ES3_S3_S4_fjLj128EEEEEEEvNS0_19ForwardKernelParamsE,@function
        .size           _ZN18transformer_engine13normalization19ln_fwd_tuned_kernelINS0_13Kernel_traitsI6__halfS3_13__nv_fp8_e4m3fjLj16384ELj2ELj1ELj4ELj16ENS0_18Kernel_traits_baseILj16384ES3_S3_S4_fjLj128EEEEEEEvNS0_19ForwardKernelParamsE,(.L_x_14535 - _ZN18transformer_engine13normalization19ln_fwd_tuned_kernelINS0_13Kernel_traitsI6__halfS3_13__nv_fp8_e4m3fjLj16384ELj2ELj1ELj4ELj16ENS0_18Kernel_traits_baseILj16384ES3_S3_S4_fjLj128EEEEEEEvNS0_19ForwardKernelParamsE)
        .other          _ZN18transformer_engine13normalization19ln_fwd_tuned_kernelINS0_13Kernel_traitsI6__halfS3_13__nv_fp8_e4m3fjLj16384ELj2ELj1ELj4ELj16ENS0_18Kernel_traits_baseILj16384ES3_S3_S4_fjLj128EEEEEEEvNS0_19ForwardKernelParamsE,@"STO_CUDA_ENTRY STV_DEFAULT"
_ZN18transformer_engine13normalization19ln_fwd_tuned_kernelINS0_13Kernel_traitsI6__halfS3_13__nv_fp8_e4m3fjLj16384ELj2ELj1ELj4ELj16ENS0_18Kernel_traits_baseILj16384ES3_S3_S4_fjLj128EEEEEEEvNS0_19ForwardKernelParamsE:
.text._ZN18transformer_engine13normalization19ln_fwd_tuned_kernelINS0_13Kernel_traitsI6__halfS3_13__nv_fp8_e4m3fjLj16384ELj2ELj1ELj4ELj16ENS0_18Kernel_traits_baseILj16384ES3_S3_S4_fjLj128EEEEEEEvNS0_19ForwardKernelParamsE:
        /* <DEDUP_REMOVED lines=46> */
.L_x_12564:
        /* <DEDUP_REMOVED lines=313> */
.L_x_12583:
[----:B------:R-:W2:Y:S01]  /*1670*/  @!P1 S2R R113, SR_CgaCtaId ;  /* 0x0000000000719919 */ /* 0x000ea20000008800 */
[----:B------:R-:W-:Y:S01]  /*1680*/  ISETP.GT.U32.AND P0, PT, R8, 0x3, PT ;  /* 0x000000030800780c */ /* 0x000fe20003f04070 */
[----:B-1----:R-:W-:Y:S01]  /*1690*/  FADD R111, R138, R140 ;  /* 0x0000008c8a6f7221 */ /* 0x002fe20000000000 */
[----:B------:R-:W-:Y:S01]  /*16a0*/  @!P1 MOV R0, 0x400 ;  /* 0x0000040000009802 */ /* 0x000fe20000000f00 */
[----:B------:R-:W-:Y:S05]  /*16b0*/  WARPSYNC.ALL ;  /* 0x0000000000007948 */ /* 0x000fea0003800000 */
[----:B------:R-:W-:Y:S01]  /*16c0*/  @!P1 IADD3 R0, R0, 0x10, RZ ;  /* 0x0000001000009810 */ /* 0x000fe20007ffe0ff */
[----:B------:R-:W-:Y:S01]  /*16d0*/  HFMA2.MMA R146, -RZ, RZ, 0, 0 ;  /* 0x00000000ff927435 */ /* 0x000fe200000001ff */
[----:B------:R-:W-:Y:S03]  /*16e0*/  BSSY B0, `(.L_x_12553) ;  /* 0x0000021000007945 */ /* 0x000fe60003800000 */
[----:B------:R-:W1:Y:S01]  /*16f0*/  @!P0 S2R R142, SR_CgaCtaId ;  /* 0x00000000008e8919 */ /* 0x000e620000008800 */
[----:B------:R-:W-:-:S02]  /*1700*/  @!P0 MOV R112, 0x400 ;  /* 0x0000040000708802 */ /* 0x000fc40000000f00 */
[----:B------:R-:W-:Y:S02]  /*1710*/  @!P0 MOV R146, 0x45000000 ;  /* 0x4500000000928802 */ /* 0x000fe40000000f00 */
[----:B------:R-:W-:-:S03]  /*1720*/  @!P0 IADD3 R112, R112, 0x10, RZ ;  /* 0x0000001070708810 */ /* 0x000fc60007ffe0ff */
[----:B------:R-:W3:Y:S01]  /*1730*/  SHFL.DOWN PT, R148, R146, 0x2, 0x1f ;  /* 0x08401f0092947f89 */ /* 0x000ee200000e0000 */
[----:B--2---:R-:W-:Y:S02]  /*1740*/  @!P1 LEA R113, R113, R0, 0x18 ;  /* 0x0000000071719211 */ /* 0x004fe400078ec0ff */
[----:B------:R-:W-:-:S04]  /*1750*/  LOP3.LUT R0, R134, 0x3, RZ, 0xc0, !PT ;  /* 0x0000000386007812 */ /* 0x000fc800078ec0ff */
[----:B------:R-:W-:Y:S02]  /*1760*/  @!P1 IADD3 R108, R109, R0, RZ ;  /* 0x000000006d6c9210 */ /* 0x000fe40007ffe0ff */
[----:B------:R-:W-:Y:S02]  /*1770*/  LOP3.LUT P3, RZ, R0, 0x1f, R9, 0xf8, !PT ;  /* 0x0000001f00ff7812 */ /* 0x000fe4000786f809 */
[----:B------:R-:W-:Y:S02]  /*1780*/  @!P1 LEA R113, R108, R113, 0x3 ;  /* 0x000000716c719211 */ /* 0x000fe400078e18ff */
[----:B------:R-:W-:Y:S02]  /*1790*/  @!P0 IADD3 R108, R8, R109, RZ ;  /* 0x0000006d086c8210 */ /* 0x000fe40007ffe0ff */
[----:B-1----:R-:W-:Y:S01]  /*17a0*/  @!P0 LEA R112, R142, R112, 0x18 ;  /* 0x000000708e708211 */ /* 0x002fe200078ec0ff */
[----:B------:R1:W-:Y:S01]  /*17b0*/  @!P1 STS.64 [R113], R110 ;  /* 0x0000006e71009388 */ /* 0x0003e20000000a00 */
[----:B---3--:R-:W-:-:S02]  /*17c0*/  FADD R144, R148, R146 ;  /* 0x0000009294907221 */ /* 0x008fc40000000000 */
[----:B------:R-:W-:Y:S02]  /*17d0*/  @!P0 LEA R112, R108, R112, 0x3 ;  /* 0x000000706c708211 */ /* 0x000fe400078e18ff */
[----:B------:R-:W-:Y:S01]  /*17e0*/  CS2R R108, SRZ ;  /* 0x00000000006c7805 */ /* 0x000fe2000001ff00 */
[----:B------:R-:W-:Y:S01]  /*17f0*/  BAR.SYNC.DEFER_BLOCKING 0x0 ;  /* 0x0000000000007b1d */ /* 0x000fe20000010000 */
[----:B-1----:R-:W-:-:S04]  /*1800*/  IADD3 R110, R144, 0x1800000, RZ ;  /* 0x01800000906e7810 */ /* 0x002fc80007ffe0ff */
        /* <DEDUP_REMOVED lines=8> */
[----:B0123-5:R-:W-:Y:S05]  /*1890*/  CALL.REL.NOINC `($__internal_199_$__cuda_sm20_rcp_rn_f32_slowpath) ;  /* 0x0000004c00587944 */ /* 0x02ffea0003c00000 */
[----:B------:R-:W-:Y:S05]  /*18a0*/  BRA `(.L_x_12555) ;  /* 0x0000000000107947 */ /* 0x000fea0003800000 */
.L_x_12554:
[----:B------:R-:W4:Y:S02]  /*18b0*/  MUFU.RCP R113, R144 ;  /* 0x0000009000717308 */ /* 0x000f240000001000 */
[----:B----4-:R-:W-:-:S04]  /*18c0*/  FFMA R0, R144, R113, -1 ;  /* 0xbf80000090007423 */ /* 0x010fc80000000071 */
[----:B------:R-:W-:-:S04]  /*18d0*/  FADD.FTZ R0, -R0, -RZ ;  /* 0x800000ff00007221 */ /* 0x000fc80000010100 */
[----:B------:R-:W-:-:S07]  /*18e0*/  FFMA R113, R113, R0, R113 ;  /* 0x0000000071717223 */ /* 0x000fce0000000071 */
.L_x_12555:
[----:B------:R-:W-:Y:S05]  /*18f0*/  BSYNC B0 ;  /* 0x0000000000007941 */ /* 0x000fea0003800000 */
.L_x_12553:
[----:B------:R-:W4:Y:S01]  /*1900*/  SHFL.DOWN PT, R142, R144, 0x1, 0x1f ;  /* 0x08201f00908e7f89 */ /* 0x000f2200000e0000 */
[----:B--2---:R-:W-:Y:S01]  /*1910*/  FADD R0, -R150, R108 ;  /* 0x0000006c96007221 */ /* 0x004fe20000000100 */
[----:B------:R-:W-:Y:S01]  /*1920*/  FMUL R150, R148, R150 ;  /* 0x0000009694967220 */ /* 0x000fe20000400000 */
[----:B------:R-:W-:Y:S02]  /*1930*/  BSSY B0, `(.L_x_12556) ;  /* 0x0000017000007945 */ /* 0x000fe40003800000 */
[----:B------:R-:W-:Y:S01]  /*1940*/  FMUL R111, R0, R0 ;  /* 0x00000000006f7220 */ /* 0x000fe20000400000 */
[----:B------:R-:W-:Y:S01]  /*1950*/  FFMA R150, R146, R108, R150 ;  /* 0x0000006c92967223 */ /* 0x000fe20000000096 */
[----:B-1-3--:R-:W-:Y:S02]  /*1960*/  FADD R108, R152, R109 ;  /* 0x0000006d986c7221 */ /* 0x00afe40000000000 */
        /* <DEDUP_REMOVED lines=13> */
[----:B0----5:R-:W-:Y:S05]  /*1a40*/  CALL.REL.NOINC `($__internal_199_$__cuda_sm20_rcp_rn_f32_slowpath) ;  /* 0x0000004800ec7944 */ /* 0x021fea0003c00000 */
[----:B------:R-:W-:Y:S05]  /*1a50*/  BRA `(.L_x_12558) ;  /* 0x0000000000107947 */ /* 0x000fea0003800000 */
.L_x_12557:
[----:B------:R-:W1:Y:S02]  /*1a60*/  MUFU.RCP R113, R110 ;  /* 0x0000006e00717308 */ /* 0x000e640000001000 */
[----:B-1----:R-:W-:-:S04]  /*1a70*/  FFMA R0, R110, R113, -1 ;  /* 0xbf8000006e007423 */ /* 0x002fc80000000071 */
[----:B------:R-:W-:-:S04]  /*1a80*/  FADD.FTZ R0, -R0, -RZ ;  /* 0x800000ff00007221 */ /* 0x000fc80000010100 */
[----:B------:R-:W-:-:S07]  /*1a90*/  FFMA R113, R113, R0, R113 ;  /* 0x0000000071717223 */ /* 0x000fce0000000071 */
.L_x_12558:
[----:B------:R-:W-:Y:S05]  /*1aa0*/  BSYNC B0 ;  /* 0x0000000000007941 */ /* 0x000fea0003800000 */
.L_x_12556:
[----:B------:R-:W1:Y:S01]  /*1ab0*/  LDC R0, c[0x0][0x210] ;  /* 0x00008400ff007b82 */ /* 0x000e620000000800 */
[----:B------:R-:W-:Y:S01]  /*1ac0*/  FADD R110, R109, -R146 ;  /* 0x800000926d6e7221 */ /* 0x000fe20000000000 */
[----:B------:R-:W-:Y:S01]  /*1ad0*/  FMUL R146, R142, R146 ;  /* 0x000000928e927220 */ /* 0x000fe20000400000 */
[----:B------:R-:W-:Y:S01]  /*1ae0*/  FADD R148, R108, R148 ;  /* 0x000000946c947221 */ /* 0x000fe20000000000 */
[----:B------:R-:W-:Y:S01]  /*1af0*/  ISETP.GT.U32.AND P0, PT, R8, 0x1, PT ;  /* 0x000000010800780c */ /* 0x000fe20003f04070 */
[----:B------:R-:W-:Y:S01]  /*1b00*/  FMUL R111, R110, R110 ;  /* 0x0000006e6e6f7220 */ /* 0x000fe20000400000 */
[C---:B------:R-:W-:Y:S02]  /*1b10*/  FFMA R146, R144.reuse, R109, R146 ;  /* 0x0000006d90927223 */ /* 0x040fe40000000092 */
[----:B------:R-:W2:Y:S01]  /*1b20*/  @!P3 LDC.64 R108, c[0x0][0x240] ;  /* 0x00009000ff6cbb82 */ /* 0x000ea20000000a00 */
[----:B------:R-:W-:Y:S01]  /*1b30*/  FMUL R111, R144, R111 ;  /* 0x0000006f906f7220 */ /* 0x000fe20000400000 */
[----:B------:R-:W-:-:S03]  /*1b40*/  FMUL R110, R146, R113 ;  /* 0x00000071926e7220 */ /* 0x000fc60000400000 */
[----:B------:R-:W-:Y:S01]  /*1b50*/  FMUL R111, R142, R111 ;  /* 0x0000006f8e6f7220 */ /* 0x000fe20000400000 */
[----:B------:R-:W-:Y:S02]  /*1b60*/  LOP3.LUT R142, R5, 0x1, RZ, 0xc0, !PT ;  /* 0x00000001058e7812 */ /* 0x000fe400078ec0ff */
[----:B------:R-:W-:Y:S01]  /*1b70*/  SHFL.IDX PT, R110, R110, RZ, 0x1f ;  /* 0x00001fff6e6e7589 */ /* 0x000fe200000e0000 */
[----:B------:R-:W-:Y:S01]  /*1b80*/  FFMA R111, R111, R113, R148 ;  /* 0x000000716f6f7223 */ /* 0x000fe20000000094 */
[----:B------:R-:W-:-:S05]  /*1b90*/  IADD3 R113, -R142, RZ, RZ ;  /* 0x000000ff8e717210 */ /* 0x000fca0007ffe1ff */
        /* <DEDUP_REMOVED lines=33> */
[----:B------:R-:W-:-:S07]  /*1db0*/  LOP3.LUT R108, R5, 0x2, RZ, 0xc, !PT ;  /* 0x00000002056c7812 */ /* 0x000fce00078e0cff */
.L_x_12560:
[----:B0-----:R-:W2:Y:S04]  /*1dc0*/  LDG.E.STRONG.GPU R0, desc[UR8][R110.64] ;  /* 0x000000086e007981 */ /* 0x001ea8000c1ef900 */
[----:B--2---:R-:W-:Y:S01]  /*1dd0*/  CCTL.IVALL ;  /* 0x00000000ff00798f */ /* 0x004fe20002000000 */
[----:B------:R-:W-:Y:S05]  /*1de0*/  YIELD ;  /* 0x0000000000007946 */ /* 0x000fea0003800000 */
[----:B------:R-:W-:-:S13]  /*1df0*/  ISETP.NE.AND P1, PT, R0, R108, PT ;  /* 0x0000006c0000720c */ /* 0x000fda0003f25270 */
[----:B------:R-:W-:Y:S05]  /*1e00*/  @P1 BRA `(.L_x_12560) ;  /* 0xfffffffc00ec1947 */ /* 0x000fea000383ffff */
.L_x_12559:
        /* <DEDUP_REMOVED lines=20> */
[----:B012--5:R-:W-:Y:S05]  /*1f50*/  CALL.REL.NOINC `($__internal_199_$__cuda_sm20_rcp_rn_f32_slowpath) ;  /* 0x0000004400a87944 */ /* 0x027fea0003c00000 */
[----:B------:R-:W-:Y:S05]  /*1f60*/  BRA `(.L_x_12563) ;  /* 0x0000000000107947 */ /* 0x000fea0003800000 */
.L_x_12562:
[----:B------:R-:W3:Y:S02]  /*1f70*/  MUFU.RCP R113, R110 ;  /* 0x0000006e00717308 */ /* 0x000ee40000001000 */
[----:B---3--:R-:W-:-:S04]  /*1f80*/  FFMA R0, R110, R113, -1 ;  /* 0xbf8000006e007423 */ /* 0x008fc80000000071 */
[----:B------:R-:W-:-:S04]  /*1f90*/  FADD.FTZ R0, -R0, -RZ ;  /* 0x800000ff00007221 */ /* 0x000fc80000010100 */
[----:B------:R-:W-:-:S07]  /*1fa0*/  FFMA R113, R113, R0, R113 ;  /* 0x0000000071717223 */ /* 0x000fce0000000071 */
.L_x_12563:
[----:B------:R-:W-:Y:S05]  /*1fb0*/  BSYNC B0 ;  /* 0x0000000000007941 */ /* 0x000fea0003800000 */
.L_x_12561:
[----:B-1----:R-:W-:Y:S01]  /*1fc0*/  FADD R0, -R146, R108 ;  /* 0x0000006c92007221 */ /* 0x002fe20000000100 */
[----:B--2---:R-:W-:Y:S01]  /*1fd0*/  FADD R134, R134, R109 ;  /* 0x0000006d86867221 */ /* 0x004fe20000000000 */
[----:B0-----:R-:W-:Y:S01]  /*1fe0*/  FMUL R109, R142, R146 ;  /* 0x000000928e6d7220 */ /* 0x001fe20000400000 */
[----:B------:R-:W-:Y:S01]  /*1ff0*/  ULDC.U8 UR11, c[0x0][0x250] ;  /* 0x00009400000b7ab9 */ /* 0x000fe20000000000 */
[----:B------:R-:W-:Y:S01]  /*2000*/  FMUL R111, R0, R0 ;  /* 0x00000000006f7220 */ /* 0x000fe20000400000 */
[----:B------:R-:W-:Y:S01]  /*2010*/  ISETP.NE.AND P2, PT, RZ, UR11, PT ;  /* 0x0000000bff007c0c */ /* 0x000fe2000bf45270 */
[----:B------:R-:W0:Y:S01]  /*2020*/  LDC R0, c[0x0][0x268] ;  /* 0x00009a00ff007b82 */ /* 0x000e220000000800 */
[----:B------:R-:W-:Y:S01]  /*2030*/  FFMA R108, R144, R108, R109 ;  /* 0x0000006c906c7223 */ /* 0x000fe2000000006d */
[----:B------:R-:W-:Y:S01]  /*2040*/  FMUL R111, R111, R144 ;  /* 0x000000906f6f7220 */ /* 0x000fe20000400000 */
[----:B-----5:R-:W-:Y:S01]  /*2050*/  HADD2.F32 R112, -RZ, R28.H1_H1 ;  /* 0x3000001cff707230 */ /* 0x020fe20000004100 */
[----:B------:R-:W-:Y:S01]  /*2060*/  ULDC.64 UR12, c[0x0][0x288] ;  /* 0x0000a200000c7ab9 */ /* 0x000fe20000000a00 */
[----:B------:R-:W-:-:S02]  /*2070*/  HADD2.F32 R138, -RZ, R29.H1_H1 ;  /* 0x3000001dff8a7230 */ /* 0x000fc40000004100 */
[----:B------:R-:W-:Y:S01]  /*2080*/  FMUL R111, R142, R111 ;  /* 0x0000006f8e6f7220 */ /* 0x000fe20000400000 */
[--C-:B------:R-:W-:Y:S01]  /*2090*/  HADD2.F32 R140, -RZ, R61.reuse.H1_H1 ;  /* 0x3000003dff8c7230 */ /* 0x100fe20000004100 */
[----:B------:R-:W-:Y:S01]  /*20a0*/  ULDC.U8 UR11, c[0x0][0x294] ;  /* 0x0000a500000b7ab9 */ /* 0x000fe20000000000 */
[----:B------:R-:W-:Y:S01]  /*20b0*/  LOP3.LUT R19, R19, 0xffffff00, RZ, 0xc0, !PT ;  /* 0xffffff0013137812 */ /* 0x000fe200078ec0ff */
[-C--:B------:R-:W-:Y:S01]  /*20c0*/  FFMA R111, R111, R113.reuse, R134 ;  /* 0x000000716f6f7223 */ /* 0x080fe20000000086 */
[----:B------:R-:W-:Y:S01]  /*20d0*/  FMUL R113, R108, R113 ;  /* 0x000000716c717220 */ /* 0x000fe20000400000 */
[----:B------:R-:W-:Y:S01]  /*20e0*/  HADD2.F32 R134, -RZ, R61.H0_H0 ;  /* 0x2000003dff867230 */ /* 0x000fe20000004100 */
[----:B------:R-:W1:Y:S01]  /*20f0*/  @!P3 LDC.64 R108, c[0x0][0x228] ;  /* 0x00008a00ff6cbb82 */ /* 0x000e620000000a00 */
[----:B------:R-:W-:Y:S01]  /*2100*/  @P2 FADD R112, R112, 1 ;  /* 0x3f80000070702421 */ /* 0x000fe20000000000 */
[----:B------:R-:W-:Y:S01]  /*2110*/  @P2 FADD R138, R138, 1 ;  /* 0x3f8000008a8a2421 */ /* 0x000fe20000000000 */
[----:B------:R-:W0:Y:S01]  /*2120*/  SHFL.IDX PT, R111, R111, RZ, 0x1f ;  /* 0x00001fff6f6f7589 */ /* 0x000e2200000e0000 */
[----:B------:R-:W-:-:S02]  /*2130*/  ISETP.NE.AND P1, PT, RZ, UR11, PT ;  /* 0x0000000bff007c0c */ /* 0x000fc4000bf25270 */
[----:B------:R-:W-:Y:S01]  /*2140*/  LOP3.LUT R21, R21, 0xffffff00, RZ, 0xc0, !PT ;  /* 0xffffff0015157812 */ /* 0x000fe200078ec0ff */
[----:B------:R-:W2:Y:S01]  /*2150*/  SHFL.IDX PT, R113, R113, RZ, 0x1f ;  /* 0x00001fff71717589 */ /* 0x000ea200000e0000 */
[----:B------:R-:W-:Y:S02]  /*2160*/  LOP3.LUT R23, R23, 0xffffff00, RZ, 0xc0, !PT ;  /* 0xffffff0017177812 */ /* 0x000fe400078ec0ff */
[----:B------:R-:W-:Y:S02]  /*2170*/  LOP3.LUT R25, R25, 0xffffff00, RZ, 0xc0, !PT ;  /* 0xffffff0019197812 */ /* 0x000fe400078ec0ff */
[----:B------:R-:W-:-:S04]  /*2180*/  IADD3 R5, R5, 0x1, RZ ;  /* 0x0000000105057810 */ /* 0x000fc80007ffe0ff */
[----:B------:R-:W-:Y:S01]  /*2190*/  LOP3.LUT R5, R5, 0x3, RZ, 0xc0, !PT ;  /* 0x0000000305057812 */ /* 0x000fe200078ec0ff */
[----:B-1----:R-:W-:-:S04]  /*21a0*/  @!P3 IMAD.WIDE R108, R7, 0x4, R108 ;  /* 0x00000004076cb825 */ /* 0x002fc800078e026c */
[----:B0-----:R-:W-:Y:S01]  /*21b0*/  FFMA R0, R111, 6.103515625e-05, R0 ;  /* 0x388000006f007823 */ /* 0x001fe20000000000 */
        /* <DEDUP_REMOVED lines=765> */
.L_x_12551:
        /* <DEDUP_REMOVED lines=15> */
.L_x_12589:
        /* <DEDUP_REMOVED lines=28> */
.L_x_12592:
[----:B-1----:R-:W-:-:S07]  /*5440*/  FMNMX R5, R3, R2, !PT ;  /* 0x0000000203057209 */ /* 0x002fce0007800000 */
.L_x_12568:
[----:B------:R-:W-:Y:S05]  /*5450*/  BSYNC B0 ;  /* 0x0000000000007941 */ /* 0x000fea0003800000 */
.L_x_12567:
[----:B------:R-:W-:Y:S01]  /*5460*/  ISETP.NE.AND P0, PT, R9, RZ, PT ;  /* 0x000000ff0900720c */ /* 0x000fe20003f05270 */
[----:B------:R-:W-:-:S12]  /*5470*/  BSSY B0, `(.L_x_12565) ;  /* 0x0000004000007945 */ /* 0x000fd80003800000 */
[----:B------:R-:W-:Y:S05]  /*5480*/  @P0 BRA `(.L_x_12570) ;  /* 0x0000000000080947 */ /* 0x000fea0003800000 */
[----:B0-----:R-:W0:Y:S02]  /*5490*/  LDC.64 R2, c[0x0][0x288] ;  /* 0x0000a200ff027b82 */ /* 0x001e240000000a00 */
[----:B0-----:R1:W-:Y:S02]  /*54a0*/  REDG.E.MAX.S32.STRONG.GPU desc[UR8][R2.64], R5 ;  /* 0x000000050200798e */ /* 0x0013e4000d10e388 */
.L_x_12570:
[----:B------:R-:W-:Y:S05]  /*54b0*/  BSYNC B0 ;  /* 0x0000000000007941 */ /* 0x000fea0003800000 */
.L_x_12565:
        /* <DEDUP_REMOVED lines=14> */
[----:B01----:R-:W-:Y:S05]  /*55a0*/  CALL.REL.NOINC `($__internal_199_$__cuda_sm20_rcp_rn_f32_slowpath) ;  /* 0x0000001000147944 */ /* 0x003fea0003c00000 */
[----:B------:R-:W-:Y:S05]  /*55b0*/  BRA `(.L_x_12572) ;  /* 0x0000000000147947 */ /* 0x000fea0003800000 */
.L_x_12571:
[----:B------:R-:W2:Y:S01]  /*55c0*/  MUFU.RCP R113, UR7 ;  /* 0x0000000700717d08 */ /* 0x000ea20008001000 */
[----:B------:R-:W-:-:S05]  /*55d0*/  MOV R0, UR7 ;  /* 0x0000000700007c02 */ /* 0x000fca0008000f00 */
[----:B--2---:R-:W-:-:S04]  /*55e0*/  FFMA R0, R113, R0, -1 ;  /* 0xbf80000071007423 */ /* 0x004fc80000000000 */
[----:B------:R-:W-:-:S04]  /*55f0*/  FADD.FTZ R0, -R0, -RZ ;  /* 0x800000ff00007221 */ /* 0x000fc80000010100 */
[----:B------:R-:W-:-:S07]  /*5600*/  FFMA R113, R113, R0, R113 ;  /* 0x0000000071717223 */ /* 0x000fce0000000071 */
.L_x_12572:
[----:B01----:R-:W0:Y:S02]  /*5610*/  LDC.64 R2, c[0x0][0x280] ;  /* 0x0000a000ff027b82 */ /* 0x003e240000000a00 */
[----:B0-----:R-:W-:Y:S01]  /*5620*/  STG.E desc[UR8][R2.64], R113 ;  /* 0x0000007102007986 */ /* 0x001fe2000c101908 */
[----:B------:R-:W-:Y:S05]  /*5630*/  EXIT ;  /* 0x000000000000794d */ /* 0x000fea0003800000 */
.L_x_12552:
[----:B------:R-:W-:Y:S01]  /*5640*/  HFMA2.MMA R144, -RZ, RZ, 0, 5.9604644775390625e-08 ;  /* 0x00000001ff907435 */ /* 0x000fe200000001ff */
[----:B------:R-:W-:Y:S02]  /*5650*/  MOV R142, R0 ;  /* 0x00000000008e7202 */ /* 0x000fe40000000f00 */
[----:B------:R-:W-:Y:S02]  /*5660*/  MOV R146, 0x1f ;  /* 0x0000001f00927802 */ /* 0x000fe40000000f00 */
[----:B------:R-:W-:-:S07]  /*5670*/  MOV R108, 0xffffffff ;  /* 0xffffffff006c7802 */ /* 0x000fce0000000f00 */
[----:B-----5:R-:W-:Y:S05]  /*5680*/  WARPSYNC.COLLECTIVE R108, `(.L_x_12573) ;  /* 0x000000006c087348 */ /* 0x020fea0003c00000 */
[----:B------:R0:W1:Y:S02]  /*5690*/  SHFL.BFLY P0, R140, R142, R144, R146 ;  /* 0x0c0000908e8c7389 */ /* 0x0000640000000092 */
[----:B01---5:R-:W-:Y:S01]  /*56a0*/  ENDCOLLECTIVE ;  /* 0x000000000000791b */ /* 0x023fe20003800000 */
.L_x_12573:
[----:B------:R-:W-:Y:S01]  /*56b0*/  HFMA2.MMA R144, -RZ, RZ, 0, 1.1920928955078125e-07 ;  /* 0x00000002ff907435 */ /* 0x000fe200000001ff */
[----:B------:R-:W-:-:S05]  /*56c0*/  MOV R111, R140 ;  /* 0x0000008c006f7202 */ /* 0x000fca0000000f00 */
[----:B------:R-:W-:-:S05]  /*56d0*/  FADD R111, R0, R111 ;  /* 0x0000006f006f7221 */ /* 0x000fca0000000000 */
[----:B------:R-:W-:-:S07]  /*56e0*/  MOV R142, R111 ;  /* 0x0000006f008e7202 */ /* 0x000fce0000000f00 */
[----:B------:R-:W-:Y:S05]  /*56f0*/  WARPSYNC.COLLECTIVE R108, `(.L_x_12574) ;  /* 0x000000006c087348 */ /* 0x000fea0003c00000 */
[----:B------:R0:W1:Y:S02]  /*5700*/  SHFL.BFLY P0, R140, R142, R144, R146 ;  /* 0x0c0000908e8c7389 */ /* 0x0000640000000092 */
[----:B01----:R-:W-:Y:S01]  /*5710*/  ENDCOLLECTIVE ;  /* 0x000000000000791b */ /* 0x003fe20003800000 */
.L_x_12574:
[----:B------:R-:W-:Y:S01]  /*5720*/  HFMA2.MMA R144, -RZ, RZ, 0, 2.384185791015625e-07 ;  /* 0x00000004ff907435 */ /* 0x000fe200000001ff */
[----:B------:R-:W-:-:S05]  /*5730*/  MOV R110, R140 ;  /* 0x0000008c006e7202 */ /* 0x000fca0000000f00 */
[----:B------:R-:W-:-:S05]  /*5740*/  FADD R112, R111, R110 ;  /* 0x0000006e6f707221 */ /* 0x000fca0000000000 */
[----:B------:R-:W-:-:S07]  /*5750*/  MOV R142, R112 ;  /* 0x00000070008e7202 */ /* 0x000fce0000000f00 */
[----:B------:R-:W-:Y:S05]  /*5760*/  WARPSYNC.COLLECTIVE R108, `(.L_x_12575) ;  /* 0x000000006c087348 */ /* 0x000fea0003c00000 */
[----:B------:R0:W1:Y:S02]  /*5770*/  SHFL.BFLY P0, R140, R142, R144, R146 ;  /* 0x0c0000908e8c7389 */ /* 0x0000640000000092 */
[----:B01----:R-:W-:Y:S01]  /*5780*/  ENDCOLLECTIVE ;  /* 0x000000000000791b */ /* 0x003fe20003800000 */
.L_x_12575:
[----:B------:R-:W-:Y:S01]  /*5790*/  HFMA2.MMA R144, -RZ, RZ, 0, 4.76837158203125e-07 ;  /* 0x00000008ff907435 */ /* 0x000fe200000001ff */
[----:B------:R-:W-:-:S05]  /*57a0*/  MOV R113, R140 ;  /* 0x0000008c00717202 */ /* 0x000fca0000000f00 */
[----:B------:R-:W-:-:S05]  /*57b0*/  FADD R113, R112, R113 ;  /* 0x0000007170717221 */ /* 0x000fca0000000000 */
[----:B------:R-:W-:-:S07]  /*57c0*/  MOV R142, R113 ;  /* 0x00000071008e7202 */ /* 0x000fce0000000f00 */
[----:B------:R-:W-:Y:S05]  /*57d0*/  WARPSYNC.COLLECTIVE R108, `(.L_x_12576) ;  /* 0x000000006c087348 */ /* 0x000fea0003c00000 */
[----:B------:R0:W1:Y:S02]  /*57e0*/  SHFL.BFLY P0, R140, R142, R144, R146 ;  /* 0x0c0000908e8c7389 */ /* 0x0000640000000092 */
[----:B01----:R-:W-:Y:S01]  /*57f0*/  ENDCOLLECTIVE ;  /* 0x000000000000791b */ /* 0x003fe20003800000 */
.L_x_12576:
[----:B------:R-:W-:Y:S01]  /*5800*/  HFMA2.MMA R144, -RZ, RZ, 0, 9.5367431640625e-07 ;  /* 0x00000010ff907435 */ /* 0x000fe200000001ff */
[----:B------:R-:W-:-:S05]  /*5810*/  MOV R110, R140 ;  /* 0x0000008c006e7202 */ /* 0x000fca0000000f00 */
[----:B------:R-:W-:-:S05]  /*5820*/  FADD R138, R113, R110 ;  /* 0x0000006e718a7221 */ /* 0x000fca0000000000 */
[----:B------:R-:W-:-:S07]  /*5830*/  MOV R142, R138 ;  /* 0x0000008a008e7202 */ /* 0x000fce0000000f00 */
[----:B------:R-:W-:Y:S05]  /*5840*/  WARPSYNC.COLLECTIVE R108, `(.L_x_12577) ;  /* 0x000000006c087348 */ /* 0x000fea0003c00000 */
[----:B------:R0:W1:Y:S02]  /*5850*/  SHFL.BFLY P0, R140, R142, R144, R146 ;  /* 0x0c0000908e8c7389 */ /* 0x0000640000000092 */
[----:B01----:R-:W-:Y:S01]  /*5860*/  ENDCOLLECTIVE ;  /* 0x000000000000791b */ /* 0x003fe20003800000 */
.L_x_12577:
        /* <DEDUP_REMOVED lines=136> */
.L_x_12578:
[----:B------:R-:W-:Y:S01]  /*60f0*/  HFMA2.MMA R144, -RZ, RZ, 0, 1.1920928955078125e-07 ;  /* 0x00000002ff907435 */ /* 0x000fe200000001ff */
[----:B------:R-:W-:-:S05]  /*6100*/  MOV R111, R140 ;  /* 0x0000008c006f7202 */ /* 0x000fca0000000f00 */
[----:B------:R-:W-:-:S05]  /*6110*/  FADD R111, R0, R111 ;  /* 0x0000006f006f7221 */ /* 0x000fca0000000000 */
[----:B------:R-:W-:-:S07]  /*6120*/  MOV R142, R111 ;  /* 0x0000006f008e7202 */ /* 0x000fce0000000f00 */
[----:B------:R-:W-:Y:S05]  /*6130*/  WARPSYNC.COLLECTIVE R108, `(.L_x_12579) ;  /* 0x000000006c087348 */ /* 0x000fea0003c00000 */
[----:B------:R0:W1:Y:S02]  /*6140*/  SHFL.BFLY P0, R140, R142, R144, R146 ;  /* 0x0c0000908e8c7389 */ /* 0x0000640000000092 */
[----:B01----:R-:W-:Y:S01]  /*6150*/  ENDCOLLECTIVE ;  /* 0x000000000000791b */ /* 0x003fe20003800000 */
.L_x_12579:
[----:B------:R-:W-:Y:S01]  /*6160*/  HFMA2.MMA R144, -RZ, RZ, 0, 2.384185791015625e-07 ;  /* 0x00000004ff907435 */ /* 0x000fe200000001ff */
[----:B------:R-:W-:-:S05]  /*6170*/  MOV R112, R140 ;  /* 0x0000008c00707202 */ /* 0x000fca0000000f00 */
[----:B------:R-:W-:-:S05]  /*6180*/  FADD R112, R111, R112 ;  /* 0x000000706f707221 */ /* 0x000fca0000000000 */
[----:B------:R-:W-:-:S07]  /*6190*/  MOV R142, R112 ;  /* 0x00000070008e7202 */ /* 0x000fce0000000f00 */
[----:B------:R-:W-:Y:S05]  /*61a0*/  WARPSYNC.COLLECTIVE R108, `(.L_x_12580) ;  /* 0x000000006c087348 */ /* 0x000fea0003c00000 */
[----:B------:R0:W1:Y:S02]  /*61b0*/  SHFL.BFLY P0, R140, R142, R144, R146 ;  /* 0x0c0000908e8c7389 */ /* 0x0000640000000092 */
[----:B01----:R-:W-:Y:S01]  /*61c0*/  ENDCOLLECTIVE ;  /* 0x000000000000791b */ /* 0x003fe20003800000 */
.L_x_12580:
[----:B------:R-:W-:Y:S01]  /*61d0*/  HFMA2.MMA R144, -RZ, RZ, 0, 4.76837158203125e-07 ;  /* 0x00000008ff907435 */ /* 0x000fe200000001ff */
[----:B------:R-:W-:-:S05]  /*61e0*/  MOV R113, R140 ;  /* 0x0000008c00717202 */ /* 0x000fca0000000f00 */
[----:B------:R-:W-:-:S05]  /*61f0*/  FADD R113, R112, R113 ;  /* 0x0000007170717221 */ /* 0x000fca0000000000 */
[----:B------:R-:W-:-:S07]  /*6200*/  MOV R142, R113 ;  /* 0x00000071008e7202 */ /* 0x000fce0000000f00 */
[----:B------:R-:W-:Y:S05]  /*6210*/  WARPSYNC.COLLECTIVE R108, `(.L_x_12581) ;  /* 0x000000006c087348 */ /* 0x000fea0003c00000 */
[----:B------:R0:W1:Y:S02]  /*6220*/  SHFL.BFLY P0, R140, R142, R144, R146 ;  /* 0x0c0000908e8c7389 */ /* 0x0000640000000092 */
[----:B01----:R-:W-:Y:S01]  /*6230*/  ENDCOLLECTIVE ;  /* 0x000000000000791b */ /* 0x003fe20003800000 */
.L_x_12581:
[----:B------:R-:W-:Y:S01]  /*6240*/  HFMA2.MMA R144, -RZ, RZ, 0, 9.5367431640625e-07 ;  /* 0x00000010ff907435 */ /* 0x000fe200000001ff */
[----:B------:R-:W-:-:S05]  /*6250*/  MOV R138, R140 ;  /* 0x0000008c008a7202 */ /* 0x000fca0000000f00 */
[----:B------:R-:W-:-:S05]  /*6260*/  FADD R138, R113, R138 ;  /* 0x0000008a718a7221 */ /* 0x000fca0000000000 */
[----:B------:R-:W-:-:S07]  /*6270*/  MOV R142, R138 ;  /* 0x0000008a008e7202 */ /* 0x000fce0000000f00 */
[----:B------:R-:W-:Y:S05]  /*6280*/  WARPSYNC.COLLECTIVE R108, `(.L_x_12582) ;  /* 0x000000006c087348 */ /* 0x000fea0003c00000 */
[----:B------:R0:W1:Y:S02]  /*6290*/  SHFL.BFLY P0, R140, R142, R144, R146 ;  /* 0x0c0000908e8c7389 */ /* 0x0000640000000092 */
[----:B01----:R-:W-:Y:S01]  /*62a0*/  ENDCOLLECTIVE ;  /* 0x000000000000791b */ /* 0x003fe20003800000 */
.L_x_12582:
[----:B------:R-:W-:Y:S05]  /*62b0*/  BRA `(.L_x_12583) ;  /* 0xffffffb000ec7947 */ /* 0x000fea000383ffff */
.L_x_12566:
[----:B------:R-:W-:Y:S01]  /*62c0*/  HFMA2.MMA R4, -RZ, RZ, 0, 9.5367431640625e-07 ;  /* 0x00000010ff047435 */ /* 0x000fe200000001ff */
[----:B-1----:R-:W-:Y:S02]  /*62d0*/  MOV R11, R6 ;  /* 0x00000006000b7202 */ /* 0x002fe40000000f00 */
[----:B------:R-:W-:Y:S02]  /*62e0*/  MOV R13, 0x1f ;  /* 0x0000001f000d7802 */ /* 0x000fe40000000f00 */
[----:B------:R-:W-:-:S07]  /*62f0*/  MOV R108, 0xffffffff ;  /* 0xffffffff006c7802 */ /* 0x000fce0000000f00 */
[----:B------:R-:W-:Y:S05]  /*6300*/  WARPSYNC.COLLECTIVE R108, `(.L_x_12584) ;  /* 0x000000006c087348 */ /* 0x000fea0003c00000 */
[----:B------:R0:W1:Y:S02]  /*6310*/  SHFL.DOWN P0, R7, R11, R4, R13 ;  /* 0x080000040b077389 */ /* 0x000064000000000d */
[----:B01----:R-:W-:Y:S01]  /*6320*/  ENDCOLLECTIVE ;  /* 0x000000000000791b */ /* 0x003fe20003800000 */
.L_x_12584:
[----:B------:R-:W-:Y:S01]  /*6330*/  HFMA2.MMA R4, -RZ, RZ, 0, 4.76837158203125e-07 ;  /* 0x00000008ff047435 */ /* 0x000fe200000001ff */
[----:B------:R-:W-:-:S04]  /*6340*/  MOV R3, R7 ;  /* 0x0000000700037202 */ /* 0x000fc80000000f00 */
[----:B------:R-:W-:-:S04]  /*6350*/  FMNMX R3, R3, R6, !PT ;  /* 0x0000000603037209 */ /* 0x000fc80007800000 */
[----:B------:R-:W-:-:S07]  /*6360*/  MOV R11, R3 ;  /* 0x00000003000b7202 */ /* 0x000fce0000000f00 */
[----:B------:R-:W-:Y:S05]  /*6370*/  WARPSYNC.COLLECTIVE R108, `(.L_x_12585) ;  /* 0x000000006c087348 */ /* 0x000fea0003c00000 */
[----:B------:R0:W1:Y:S02]  /*6380*/  SHFL.DOWN P0, R7, R11, R4, R13 ;  /* 0x080000040b077389 */ /* 0x000064000000000d */
[----:B01----:R-:W-:Y:S01]  /*6390*/  ENDCOLLECTIVE ;  /* 0x000000000000791b */ /* 0x003fe20003800000 */
.L_x_12585:
[----:B------:R-:W-:Y:S01]  /*63a0*/  HFMA2.MMA R4, -RZ, RZ, 0, 2.384185791015625e-07 ;  /* 0x00000004ff047435 */ /* 0x000fe200000001ff */
[----:B------:R-:W-:-:S04]  /*63b0*/  MOV R0, R7 ;  /* 0x0000000700007202 */ /* 0x000fc80000000f00 */
[----:B------:R-:W-:-:S04]  /*63c0*/  FMNMX R0, R3, R0, !PT ;  /* 0x0000000003007209 */ /* 0x000fc80007800000 */
[----:B------:R-:W-:-:S07]  /*63d0*/  MOV R11, R0 ;  /* 0x00000000000b7202 */ /* 0x000fce0000000f00 */
[----:B------:R-:W-:Y:S05]  /*63e0*/  WARPSYNC.COLLECTIVE R108, `(.L_x_12586) ;  /* 0x000000006c087348 */ /* 0x000fea0003c00000 */
[----:B------:R0:W1:Y:S02]  /*63f0*/  SHFL.DOWN P0, R7, R11, R4, R13 ;  /* 0x080000040b077389 */ /* 0x000064000000000d */
[----:B01----:R-:W-:Y:S01]  /*6400*/  ENDCOLLECTIVE ;  /* 0x000000000000791b */ /* 0x003fe20003800000 */
.L_x_12586:
[----:B------:R-:W-:Y:S01]  /*6410*/  HFMA2.MMA R4, -RZ, RZ, 0, 1.1920928955078125e-07 ;  /* 0x00000002ff047435 */ /* 0x000fe200000001ff */
[----:B------:R-:W-:-:S04]  /*6420*/  MOV R5, R7 ;  /* 0x0000000700057202 */ /* 0x000fc80000000f00 */
[----:B------:R-:W-:-:S04]  /*6430*/  FMNMX R5, R0, R5, !PT ;  /* 0x0000000500057209 */ /* 0x000fc80007800000 */
[----:B------:R-:W-:-:S07]  /*6440*/  MOV R11, R5 ;  /* 0x00000005000b7202 */ /* 0x000fce0000000f00 */
[----:B------:R-:W-:Y:S05]  /*6450*/  WARPSYNC.COLLECTIVE R108, `(.L_x_12587) ;  /* 0x000000006c087348 */ /* 0x000fea0003c00000 */
[----:B------:R0:W1:Y:S02]  /*6460*/  SHFL.DOWN P0, R7, R11, R4, R13 ;  /* 0x080000040b077389 */ /* 0x000064000000000d */
[----:B01----:R-:W-:Y:S01]  /*6470*/  ENDCOLLECTIVE ;  /* 0x000000000000791b */ /* 0x003fe20003800000 */
.L_x_12587:
[----:B------:R-:W-:Y:S01]  /*6480*/  HFMA2.MMA R4, -RZ, RZ, 0, 5.9604644775390625e-08 ;  /* 0x00000001ff047435 */ /* 0x000fe200000001ff */
[----:B------:R-:W-:-:S04]  /*6490*/  MOV R2, R7 ;  /* 0x0000000700027202 */ /* 0x000fc80000000f00 */
[----:B------:R-:W-:-:S04]  /*64a0*/  FMNMX R2, R5, R2, !PT ;  /* 0x0000000205027209 */ /* 0x000fc80007800000 */
[----:B------:R-:W-:-:S07]  /*64b0*/  MOV R11, R2 ;  /* 0x00000002000b7202 */ /* 0x000fce0000000f00 */
[----:B------:R-:W-:Y:S05]  /*64c0*/  WARPSYNC.COLLECTIVE R108, `(.L_x_12588) ;  /* 0x000000006c087348 */ /* 0x000fea0003c00000 */
[----:B------:R0:W1:Y:S02]  /*64d0*/  SHFL.DOWN P0, R7, R11, R4, R13 ;  /* 0x080000040b077389 */ /* 0x000064000000000d */
[----:B01----:R-:W-:Y:S01]  /*64e0*/  ENDCOLLECTIVE ;  /* 0x000000000000791b */ /* 0x003fe20003800000 */
.L_x_12588:
[----:B------:R-:W-:Y:S05]  /*64f0*/  BRA `(.L_x_12589) ;  /* 0xffffffec00607947 */ /* 0x000fea000383ffff */
.L_x_12569:
[----:B------:R-:W-:Y:S01]  /*6500*/  HFMA2.MMA R4, -RZ, RZ, 0, 1.1920928955078125e-07 ;  /* 0x00000002ff047435 */ /* 0x000fe200000001ff */
[----:B-1----:R-:W-:Y:S02]  /*6510*/  MOV R11, R0 ;  /* 0x00000000000b7202 */ /* 0x002fe40000000f00 */
[----:B------:R-:W-:Y:S02]  /*6520*/  MOV R13, 0x1f ;  /* 0x0000001f000d7802 */ /* 0x000fe40000000f00 */
[----:B------:R-:W-:-:S07]  /*6530*/  MOV R108, 0xffffffff ;  /* 0xffffffff006c7802 */ /* 0x000fce0000000f00 */
[----:B0-----:R-:W-:Y:S05]  /*6540*/  WARPSYNC.COLLECTIVE R108, `(.L_x_12590) ;  /* 0x000000006c087348 */ /* 0x001fea0003c00000 */
[----:B------:R1:W2:Y:S02]  /*6550*/  SHFL.DOWN P0, R7, R11, R4, R13 ;  /* 0x080000040b077389 */ /* 0x0002a4000000000d */
[----:B012---:R-:W-:Y:S01]  /*6560*/  ENDCOLLECTIVE ;  /* 0x000000000000791b */ /* 0x007fe20003800000 */
.L_x_12590:
[----:B------:R-:W-:Y:S01]  /*6570*/  HFMA2.MMA R4, -RZ, RZ, 0, 5.9604644775390625e-08 ;  /* 0x00000001ff047435 */ /* 0x000fe200000001ff */
[----:B------:R-:W-:-:S04]  /*6580*/  MOV R3, R7 ;  /* 0x0000000700037202 */ /* 0x000fc80000000f00 */
[----:B------:R-:W-:-:S04]  /*6590*/  FMNMX R3, R3, R0, !PT ;  /* 0x0000000003037209 */ /* 0x000fc80007800000 */
[----:B------:R-:W-:-:S07]  /*65a0*/  MOV R11, R3 ;  /* 0x00000003000b7202 */ /* 0x000fce0000000f00 */
[----:B------:R-:W-:Y:S05]  /*65b0*/  WARPSYNC.COLLECTIVE R108, `(.L_x_12591) ;  /* 0x000000006c087348 */ /* 0x000fea0003c00000 */
[----:B------:R0:W1:Y:S02]  /*65c0*/  SHFL.DOWN P0, R7, R11, R4, R13 ;  /* 0x080000040b077389 */ /* 0x000064000000000d */
[----:B01----:R-:W-:Y:S01]  /*65d0*/  ENDCOLLECTIVE ;  /* 0x000000000000791b */ /* 0x003fe20003800000 */
.L_x_12591:
[----:B------:R-:W-:Y:S01]  /*65e0*/  MOV R2, R7 ;  /* 0x0000000700027202 */ /* 0x000fe20000000f00 */
[----:B------:R-:W-:Y:S06]  /*65f0*/  BRA `(.L_x_12592) ;  /* 0xffffffec00907947 */ /* 0x000fec000383ffff */
        .weak           $__internal_199_$__cuda_sm20_rcp_rn_f32_slowpath
        .type           $__internal_199_$__cuda_sm20_rcp_rn_f32_slowpath,@function
        .size           $__internal_199_$__cuda_sm20_rcp_rn_f32_slowpath,(.L_x_14535 - $__internal_199_$__cuda_sm20_rcp_rn_f32_slowpath)
$__internal_199_$__cuda_sm20_rcp_rn_f32_slowpath:
        /* <DEDUP_REMOVED lines=15> */
.L_x_12594:
        /* <DEDUP_REMOVED lines=15> */
[----:B------:R-:W-:-:S04]  /*67e0*/  IADD3 R140, -R140, RZ, RZ ;  /* 0x000000ff8c8c7210 */ /* 0x000fc80007ffe1ff */
        /* <DEDUP_REMOVED lines=17> */
.L_x_12596:
[----:B------:R0:W1:Y:S02]  /*6900*/  MUFU.RCP R113, R0 ;  /* 0x0000000000717308 */ /* 0x0000640000001000 */
.L_x_12595:
[----:B------:R-:W-:Y:S05]  /*6910*/  BSYNC B1 ;  /* 0x0000000000017941 */ /* 0x000fea0003800000 */
.L_x_12593:
[----:B------:R-:W-:-:S04]  /*6920*/  MOV R111, 0x0 ;  /* 0x00000000006f7802 */ /* 0x000fc80000000f00 */
[----:B01----:R-:W-:Y:S05]  /*6930*/  RET.REL.NODEC R110 `(_ZN18transformer_engine13normalization19ln_fwd_tuned_kernelINS0_13Kernel_traitsI6__halfS3_13__nv_fp8_e4m3fjLj16384ELj2ELj1ELj4ELj16ENS0_18Kernel_traits_baseILj16384ES3_S3_S4_fjLj128EEEEEEEvNS0_19ForwardKernelParamsE) ;  /* 0xffffff946eb07950 */ /* 0x003fea0003c3ffff */
.L_x_12597:
        /* <DEDUP_REMOVED lines=12> */
.L_x_14535:


//--------------------- .text._ZN18transformer_engine13normalization19ln_fwd_tuned_kernelINS0_13Kernel_traitsI6__halfS3_13__nv_fp8_e4m3fjLj15360ELj2ELj1ELj4ELj8ENS0_18Kernel_traits_baseILj15360ES3_S3_S4_fjLj128EEEEEEEvNS0_19ForwardKernelParamsE --------------------------
	.section	.text._ZN18transformer_engine13normalization19ln_fwd_tuned_kernelINS0_13Kernel_traitsI6__halfS3_13__nv_fp8_e4m3fjLj15360ELj2ELj1ELj4ELj8ENS0_18Kernel_traits_baseILj15360ES3_S3_S4_fjLj128EEEEEEEvNS0_19ForwardKernelParamsE,"ax",@progbits
	.align	128
        .global         _ZN18transformer_engine13normalization19ln_fwd_tuned_kernelINS0_13Kernel_traitsI6__halfS3_13__nv_fp8_e4m3fjLj15360ELj2ELj1ELj4ELj8ENS0_18Kernel_traits_baseILj15360ES3_S3_S4_fjLj128EEEEEEEvNS0_19ForwardKernelParamsE
        .type           _ZN18transformer_engine13normalization19ln_fwd_tuned_kernelINS0_13Kernel_traitsI6__halfS3_13__nv_fp8_e4m3fjLj15360ELj2ELj1ELj4ELj8ENS0_18Kernel_traits_baseILj15360ES3_S3_S4_fjLj128EEEEEEEvNS0_19ForwardKernelParamsE,@function
        .size           _ZN18transformer_engine13normalization19ln_fwd_tuned_kernelINS0_13Kernel_traitsI6__halfS3_13__nv_fp8_e4m3fjLj15360ELj2ELj1ELj4ELj8ENS0_18Kernel_traits_baseILj15360ES3_S3_S4_fjLj128EEEEEEEvNS0_19ForwardKernelParamsE,(.L_x_14536 - _ZN18transformer_engine13normalization19ln_fwd_tuned_kernelINS0_13Kernel_traitsI6__halfS3_13__nv_fp8_e4m3fjLj15360ELj2ELj1ELj4ELj8ENS0_18Kernel_traits_baseILj15360ES3_S3_S4_fjLj128EEEEEEEvNS0_19ForwardKernelParamsE)
        .other          _ZN18transformer_engine13normalization19ln_fwd_tuned_kernelINS0_13Kernel_traitsI6__halfS3_13__nv_fp8_e4m3fjLj15360ELj2ELj1ELj4ELj8ENS0_18Kernel_traits_baseILj15360ES3_S3_S4_fjLj128EEEEEEEvNS0_19ForwardKernelParamsE,@"STO_CUDA_ENTRY STV_DEFAULT"
_ZN18transformer_engine13normalization19ln_fwd_tuned_kernelINS0_13Kernel_traitsI6__halfS3_13__nv_fp8_e4m3fjLj15360ELj2ELj1ELj4ELj8ENS0_18Kernel_traits_baseILj15360ES3_S3_S4_fjLj128EEEEEEEvNS0_19ForwardKernelParamsE:
.text._ZN18transformer_engine13normalization19ln_fwd_tuned_kernelINS0_13Kernel_traitsI6__halfS3_13__nv_fp8_e4m3fjLj15360ELj2ELj1ELj4ELj8ENS0_18Kernel_traits_baseILj15360ES3_S3_S4_fjLj128EEEEEEEvNS0_19ForwardKernelParamsE:
        /* <DEDUP_REMOVED lines=239> */
.L_x_12611:
[----:B0-----:R-:W0:Y:S01]  /*0ef0*/  LDC.64 R130, c[0x0][0x220] ;  /* 0x00008800ff827b82 */ /* 0x001e220000000a00 */
        /* <DEDUP_REMOVED lines=58> */
[----:B---3--:R-:W-:Y:S01]  /*12a0*/  SHF.R.U64 R249, R114, 0x10, R115 ;  /* 0x0000001072f97819 */ /* 0x008fe20000001273 */
        /* <DEDUP_REMOVED lines=13> */
[----:B------:R-:W-:Y:S01]  /*1380*/  SHF.R.U32.HI R113, RZ, 0x10, R121 ;  /* 0x00000010ff717819 */ /* 0x000fe20000011679 */
[----:B------:R-:W-:Y:S01]  /*1390*/  HADD2.F32 R167, -RZ, R121.H0_H0 ;  /* 0x20000079ffa77230 */ /* 0x000fe20000004100 */
[----:B------:R-:W-:Y:S01]  /*13a0*/  SHF.R.U64 R173, R124, 0x10, R125 ;  /* 0x000000107cad7819 */ /* 0x000fe2000000127d */
        /* <DEDUP_REMOVED lines=14> */
[----:B------:R-:W-:Y:S01]  /*1490*/  SHF.R.U32.HI R113, RZ, 0x10, R129 ;  /* 0x00000010ff717819 */ /* 0x000fe20000011681 */
[----:B------:R-:W-:-:S02]  /*14a0*/  HADD2.F32 R181, -RZ, R129.H0_H0 ;  /* 0x20000081ffb57230 */ /* 0x000fc40000004100 */
[----:B------:R-:W-:Y:S01]  /*14b0*/  FADD R112, R165, R112 ;  /* 0x00000070a5707221 */ /* 0x000fe20000000000 */
[----:B------:R-:W-:Y:S01]  /*14c0*/  HADD2.F32 R183, -RZ, R132.H0_H0 ;  /* 0x20000084ffb77230 */ /* 0x000fe20000004100 */
[----:B------:R-:W-:Y:S01]  /*14d0*/  SHF.R.U64 R191, R138, 0x10, R139 ;  /* 0x000000108abf7819 */ /* 0x000fe2000000128b */
        /* <DEDUP_REMOVED lines=75> */
[----:B------:R-:W-:Y:S01]  /*1990*/  LOP3.LUT R114, R120, 0x7fffffc, RZ, 0xc0, !PT ;  /* 0x07fffffc78727812 */ /* 0x000fe200078ec0ff */
[----:B------:R-:W-:Y:S02]  /*19a0*/  HADD2.F32 R131, -RZ, R131.H0_H0 ;  /* 0x20000083ff837230 */ /* 0x000fe40000004100 */
[----:B------:R-:W-:Y:S01]  /*19b0*/  FADD R112, R197, R112 ;  /* 0x00000070c5707221 */ /* 0x000fe20000000000 */
[----:B------:R-:W-:Y:S01]  /*19c0*/  HADD2.F32 R245, -RZ, R245.H0_H0 ;  /* 0x200000f5fff57230 */ /* 0x000fe20000004100 */
[----:B------:R-:W-:-:S02]  /*19d0*/  @!P0 IADD3 R114, R114, 0x4, RZ ;  /* 0x0000000472728810 */ /* 0x000fc40007ffe0ff */
        /* <DEDUP_REMOVED lines=171> */
.L_x_12630:
        /* <DEDUP_REMOVED lines=15> */
[----:B-1----:R-:W-:Y:S01]  /*2580*/  FADD R113, R117, R122 ;  /* 0x0000007a75717221 */ /* 0x002fe20000000000 */
[----:B------:R-:W-:-:S04]  /*2590*/  HFMA2.MMA R122, -RZ, RZ, 0, 0 ;  /* 0x00000000ff7a7435 */ /* 0x000fc800000001ff */
        /* <DEDUP_REMOVED lines=17> */
[----:B012--5:R-:W-:Y:S05]  /*26b0*/  CALL.REL.NOINC `($__internal_200_$__cuda_sm20_rcp_rn_f32_slowpath) ;  /* 0x0000004400787944 */ /* 0x027fea0003c00000 */
[----:B------:R-:W-:Y:S01]  /*26c0*/  MOV R112, R118 ;  /* 0x0000007600707202 */ /* 0x000fe20000000f00 */
[----:B------:R-:W-:Y:S06]  /*26d0*/  BRA `(.L_x_12602) ;  /* 0x0000000000107947 */ /* 0x000fec0003800000 */
.L_x_12601:
[----:B------:R-:W3:Y:S02]  /*26e0*/  MUFU.RCP R113, R116 ;  /* 0x0000007400717308 */ /* 0x000ee40000001000 */
[----:B---3--:R-:W-:-:S04]  /*26f0*/  FFMA R112, R116, R113, -1 ;  /* 0xbf80000074707423 */ /* 0x008fc80000000071 */
[----:B------:R-:W-:-:S04]  /*2700*/  FADD.FTZ R112, -R112, -RZ ;  /* 0x800000ff70707221 */ /* 0x000fc80000010100 */
[----:B------:R-:W-:-:S07]  /*2710*/  FFMA R112, R113, R112, R113 ;  /* 0x0000007071707223 */ /* 0x000fce0000000071 */
.L_x_12602:
[----:B------:R-:W-:Y:S05]  /*2720*/  BSYNC B0 ;  /* 0x0000000000007941 */ /* 0x000fea0003800000 */
.L_x_12600:
        /* <DEDUP_REMOVED lines=19> */
[----:B-----5:R-:W-:Y:S05]  /*2860*/  CALL.REL.NOINC `($__internal_200_$__cuda_sm20_rcp_rn_f32_slowpath) ;  /* 0x00000044000c7944 */ /* 0x020fea0003c00000 */
[----:B------:R-:W-:Y:S05]  /*2870*/  BRA `(.L_x_12605) ;  /* 0x0000000000107947 */ /* 0x000fea0003800000 */
.L_x_12604:
[----:B------:R-:W0:Y:S02]  /*2880*/  MUFU.RCP R118, R113 ;  /* 0x0000007100767308 */ /* 0x000e240000001000 */
[----:B0-----:R-:W-:-:S04]  /*2890*/  FFMA R112, R113, R118, -1 ;  /* 0xbf80000071707423 */ /* 0x001fc80000000076 */
[----:B------:R-:W-:-:S04]  /*28a0*/  FADD.FTZ R113, -R112, -RZ ;  /* 0x800000ff70717221 */ /* 0x000fc80000010100 */
[----:B------:R-:W-:-:S07]  /*28b0*/  FFMA R118, R118, R113, R118 ;  /* 0x0000007176767223 */ /* 0x000fce0000000076 */
.L_x_12605:
[----:B------:R-:W-:Y:S05]  /*28c0*/  BSYNC B0 ;  /* 0x0000000000007941 */ /* 0x000fea0003800000 */
.L_x_12603:
[----:B------:R-:W0:Y:S01]  /*28d0*/  LDC R130, c[0x0][0x210] ;  /* 0x00008400ff827b82 */ /* 0x000e220000000800 */
[----:B------:R-:W-:Y:S01]  /*28e0*/  FADD R112, R122, -R115 ;  /* 0x800000737a707221 */ /* 0x000fe20000000000 */
[----:B------:R-:W-:Y:S01]  /*28f0*/  FMUL R115, R117, R115 ;  /* 0x0000007375737220 */ /* 0x000fe20000400000 */
[----:B------:R-:W-:Y:S01]  /*2900*/  FADD R119, R114, R132 ;  /* 0x0000008472777221 */ /* 0x000fe20000000000 */
[----:B------:R-:W-:Y:S01]  /*2910*/  LOP3.LUT R132, R70, 0x1, RZ, 0xc0, !PT ;  /* 0x0000000146847812 */ /* 0x000fe200078ec0ff */
[----:B------:R-:W-:Y:S01]  /*2920*/  FMUL R113, R112, R112 ;  /* 0x0000007070717220 */ /* 0x000fe20000400000 */
[C---:B------:R-:W-:Y:S01]  /*2930*/  FFMA R122, R116.reuse, R122, R115 ;  /* 0x0000007a747a7223 */ /* 0x040fe20000000073 */
[----:B------:R-:W-:Y:S02]  /*2940*/  ISETP.GT.U32.AND P0, PT, R5, 0x1, PT ;  /* 0x000000010500780c */ /* 0x000fe40003f04070 */
[----:B------:R-:W-:Y:S01]  /*2950*/  FMUL R112, R116, R113 ;  /* 0x0000007174707220 */ /* 0x000fe20000400000 */
[----:B------:R-:W-:Y:S01]  /*2960*/  FMUL R122, R122, R118 ;  /* 0x000000767a7a7220 */ /* 0x000fe20000400000 */
[----:B------:R-:W-:-:S02]  /*2970*/  IADD3 R126, -R132, RZ, RZ ;  /* 0x000000ff847e7210 */ /* 0x000fc40007ffe1ff */
[----:B------:R-:W-:Y:S02]  /*2980*/  FMUL R116, R117, R112 ;  /* 0x0000007075747220 */ /* 0x000fe40000400000 */
        /* <DEDUP_REMOVED lines=37> */
.L_x_12607:
[----:B------:R-:W2:Y:S04]  /*2be0*/  LDG.E.STRONG.GPU R114, desc[UR4][R116.64] ;  /* 0x0000000474727981 */ /* 0x000ea8000c1ef900 */
[----:B--2---:R-:W-:Y:S01]  /*2bf0*/  CCTL.IVALL ;  /* 0x00000000ff00798f */ /* 0x004fe20002000000 */
[----:B------:R-:W-:Y:S05]  /*2c00*/  YIELD ;  /* 0x0000000000007946 */ /* 0x000fea0003800000 */
[----:B------:R-:W-:-:S13]  /*2c10*/  ISETP.NE.AND P1, PT, R114, R118, PT ;  /* 0x000000767200720c */ /* 0x000fda0003f25270 */
[----:B------:R-:W-:Y:S05]  /*2c20*/  @P1 BRA `(.L_x_12607) ;  /* 0xfffffffc00ec1947 */ /* 0x000fea000383ffff */
.L_x_12606:
        /* <DEDUP_REMOVED lines=19> */
[----:B012--5:R-:W-:Y:S05]  /*2d60*/  CALL.REL.NOINC `($__internal_200_$__cuda_sm20_rcp_rn_f32_slowpath) ;  /* 0x0000003c00cc7944 */ /* 0x027fea0003c00000 */
[----:B------:R-:W-:Y:S01]  /*2d70*/  MOV R112, R118 ;  /* 0x0000007600707202 */ /* 0x000fe20000000f00 */
[----:B------:R-:W-:Y:S06]  /*2d80*/  BRA `(.L_x_12610) ;  /* 0x0000000000107947 */ /* 0x000fec0003800000 */
.L_x_12609:
[----:B------:R-:W3:Y:S02]  /*2d90*/  MUFU.RCP R112, R118 ;  /* 0x0000007600707308 */ /* 0x000ee40000001000 */
[----:B---3--:R-:W-:-:S04]  /*2da0*/  FFMA R113, R118, R112, -1 ;  /* 0xbf80000076717423 */ /* 0x008fc80000000070 */
[----:B------:R-:W-:-:S04]  /*2db0*/  FADD.FTZ R113, -R113, -RZ ;  /* 0x800000ff71717221 */ /* 0x000fc80000010100 */
[----:B------:R-:W-:-:S07]  /*2dc0*/  FFMA R112, R112, R113, R112 ;  /* 0x0000007170707223 */ /* 0x000fce0000000070 */
.L_x_12610:
[----:B------:R-:W-:Y:S05]  /*2dd0*/  BSYNC B0 ;  /* 0x0000000000007941 */ /* 0x000fea0003800000 */
.L_x_12608:
[----:B-1----:R-:W-:Y:S01]  /*2de0*/  FADD R113, -R130, R114 ;  /* 0x0000007282717221 */ /* 0x002fe20000000100 */
[----:B0-2---:R-:W-:Y:S01]  /*2df0*/  FADD R115, R132, R115 ;  /* 0x0000007384737221 */ /* 0x005fe20000000000 */
[----:B------:R-:W-:Y:S01]  /*2e00*/  ISETP.NE.AND P2, PT, R69, RZ, PT ;  /* 0x000000ff4500720c */ /* 0x000fe20003f45270 */
[----:B------:R-:W-:Y:S01]  /*2e10*/  FADD R119, R10, 1 ;  /* 0x3f8000000a777421 */ /* 0x000fe20000000000 */
[----:B------:R-:W-:Y:S01]  /*2e20*/  FMUL R116, R113, R113 ;  /* 0x0000007171747220 */ /* 0x000fe20000400000 */
[C---:B------:R-:W-:Y:S01]  /*2e30*/  FADD R124, R77.reuse, 1 ;  /* 0x3f8000004d7c7421 */ /* 0x040fe20000000000 */
[----:B------:R-:W0:Y:S01]  /*2e40*/  LDC R113, c[0x0][0x268] ;  /* 0x00009a00ff717b82 */ /* 0x000e220000000800 */
[----:B------:R-:W-:Y:S01]  /*2e50*/  FADD R126, R18, 1 ;  /* 0x3f800000127e7421 */ /* 0x000fe20000000000 */
[----:B------:R-:W-:Y:S01]  /*2e60*/  FMUL R116, R116, R117 ;  /* 0x0000007574747220 */ /* 0x000fe20000400000 */
[----:B------:R-:W-:Y:S01]  /*2e70*/  FSEL R119, R10, R119, !P2 ;  /* 0x000000770a777208 */ /* 0x000fe20005000000 */
[----:B------:R-:W-:Y:S01]  /*2e80*/  ULDC.64 UR8, c[0x0][0x288] ;  /* 0x0000a20000087ab9 */ /* 0x000fe20000000a00 */
[----:B------:R-:W-:Y:S01]  /*2e90*/  FSEL R124, R77, R124, !P2 ;  /* 0x0000007c4d7c7208 */ /* 0x000fe20005000000 */
[----:B------:R-:W-:Y:S01]  /*2ea0*/  FMUL R116, R122, R116 ;  /* 0x000000747a747220 */ /* 0x000fe20000400000 */
[----:B------:R-:W-:Y:S01]  /*2eb0*/  FSEL R126, R18, R126, !P2 ;  /* 0x0000007e127e7208 */ /* 0x000fe20005000000 */
[C---:B------:R-:W-:Y:S01]  /*2ec0*/  FADD R128, R61.reuse, 1 ;  /* 0x3f8000003d807421 */ /* 0x040fe20000000000 */
[----:B------:R-:W-:Y:S01]  /*2ed0*/  ISETP.NE.AND P1, PT, RZ, UR6, PT ;  /* 0x00000006ff007c0c */ /* 0x000fe2000bf25270 */
[----:B------:R-:W-:Y:S01]  /*2ee0*/  FFMA R115, R116, R112, R115 ;  /* 0x0000007074737223 */ /* 0x000fe20000000073 */
[----:B------:R-:W-:Y:S01]  /*2ef0*/  FMUL R116, R122, R130 ;  /* 0x000000827a747220 */ /* 0x000fe20000400000 */
[C---:B------:R-:W-:Y:S01]  /*2f00*/  FADD R122, R76.reuse, 1 ;  /* 0x3f8000004c7a7421 */ /* 0x040fe20000000000 */
[----:B------:R-:W-:Y:S01]  /*2f10*/  FSEL R128, R61, R128, !P2 ;  /* 0x000000803d807208 */ /* 0x000fe20005000000 */
[----:B------:R-:W-:Y:S01]  /*2f20*/  ULDC UR7, c[0x0][0x210] ;  /* 0x0000840000077ab9 */ /* 0x000fe20000000800 */
[----:B------:R1:W0:Y:S01]  /*2f30*/  SHFL.IDX PT, R118, R115, RZ, 0x1f ;  /* 0x00001fff73767589 */ /* 0x00022200000e0000 */
[----:B------:R-:W-:Y:S01]  /*2f40*/  FFMA R117, R117, R114, R116 ;  /* 0x0000007275757223 */ /* 0x000fe20000000074 */
[----:B------:R-:W-:-:S02]  /*2f50*/  FSEL R122, R76, R122, !P2 ;  /* 0x0000007a4c7a7208 */ /* 0x000fc40005000000 */
[----:B------:R-:W-:Y:S01]  /*2f60*/  IADD3 R70, R70, 0x1, RZ ;  /* 0x0000000146467810 */ /* 0x000fe20007ffe0ff */
[----:B------:R-:W-:Y:S01]  /*2f70*/  FMUL R116, R117, R112 ;  /* 0x0000007075747220 */ /* 0x000fe20000400000 */
[----:B------:R-:W-:Y:S01]  /*2f80*/  FADD R112, R9, 1 ;  /* 0x3f80000009707421 */ /* 0x000fe20000000000 */
[----:B-1----:R-:W-:Y:S01]  /*2f90*/  FADD R115, R72, 1 ;  /* 0x3f80000048737421 */ /* 0x002fe20000000000 */
[----:B------:R-:W-:-:S03]  /*2fa0*/  LOP3.LUT R70, R70, 0x3, RZ, 0xc0, !PT ;  /* 0x0000000346467812 */ /* 0x000fc600078ec0ff */
[----:B------:R-:W1:Y:S01]  /*2fb0*/  SHFL.IDX PT, R116, R116, RZ, 0x1f ;  /* 0x00001fff74747589 */ /* 0x000e6200000e0000 */
[----:B------:R-:W-:Y:S02]  /*2fc0*/  FSEL R112, R9, R112, !P2 ;  /* 0x0000007009707208 */ /* 0x000fe40005000000 */
[----:B------:R-:W-:Y:S01]  /*2fd0*/  FSEL R114, R72, R115, !P2 ;  /* 0x0000007348727208 */ /* 0x000fe20005000000 */
[----:B0-----:R-:W-:Y:S01]  /*2fe0*/  FFMA R113, R118, 6.5104170062113553286e-05, R113 ;  /* 0x3888888976717823 */ /* 0x001fe20000000071 */
[----:B------:R-:W-:-:S04]  /*2ff0*/  FADD R118, R13, 1 ;  /* 0x3f8000000d767421 */ /* 0x000fc80000000000 */
[----:B------:R-:W-:Y:S02]  /*3000*/  FSETP.GEU.AND P0, PT, |R113|, 1.175494350822287508e-38, PT ;  /* 0x008000007100780b */ /* 0x000fe40003f0e200 */
[----:B------:R-:W-:Y:S01]  /*3010*/  FSEL R118, R13, R118, !P2 ;  /* 0x000000760d767208 */ /* 0x000fe20005000000 */
[--C-:B-1----:R-:W-:Y:S01]  /*3020*/  FADD R164, R164, -R116.reuse ;  /* 0x80000074a4a47221 */ /* 0x102fe20000000000 */
[--C-:B------:R-:W-:Y:S01]  /*3030*/  FADD R166, R166, -R116.reuse ;  /* 0x80000074a6a67221 */ /* 0x100fe20000000000 */
[--C-:B------:R-:W-:Y:S01]  /*3040*/  FADD R162, R162, -R116.reuse ;  /* 0x80000074a2a27221 */ /* 0x100fe20000000000 */
[--C-:B------:R-:W-:Y:S01]  /*3050*/  FADD R168, R168, -R116.reuse ;  /* 0x80000074a8a87221 */ /* 0x100fe20000000000 */
[--C-:B------:R-:W-:Y:S01]  /*3060*/  FADD R120, R249, -R116.reuse ;  /* 0x80000074f9787221 */ /* 0x100fe20000000000 */
[----:B------:R-:W-:-:S05]  /*3070*/  FADD R130, R131, -R116 ;  /* 0x8000007483827221 */ /* 0x000fca0000000000 */
[----:B------:R-:W-:-:S04]  /*3080*/  @!P0 FMUL R113, R113, 16777216 ;  /* 0x4b80000071718820 */ /* 0x000fc80000400000 */
[----:B------:R-:W0:Y:S02]  /*3090*/  MUFU.RSQ R117, R113 ;  /* 0x0000007100757308 */ /* 0x000e240000001400 */
[----:B0-----:R-:W-:Y:S01]  /*30a0*/  @!P0 FMUL R117, R117, 4096 ;  /* 0x4580000075758820 */ /* 0x001fe20000400000 */
[----:B------:R-:W-:-:S03]  /*30b0*/  ISETP.NE.U32.AND P0, PT, RZ, UR8, PT ;  /* 0x00000008ff007c0c */ /* 0x000fc6000bf05070 */
[C---:B------:R-:W-:Y:S01]  /*30c0*/  FMUL R164, R117.reuse, R164 ;  /* 0x000000a475a47220 */ /* 0x040fe20000400000 */
[C---:B------:R-:W-:Y:S01]  /*30d0*/  FMUL R115, R117.reuse, R166 ;  /* 0x000000a675737220 */ /* 0x040fe20000400000 */
[C---:B------:R-:W-:Y:S01]  /*30e0*/  FMUL R168, R117.reuse, R168 ;  /* 0x000000a875a87220 */ /* 0x040fe20000400000 */
[----:B------:R-:W-:Y:S01]  /*30f0*/  FMUL R249, R117, R120 ;  /* 0x0000007875f97220 */ /* 0x000fe20000400000 */
[----:B------:R-:W-:Y:S01]  /*3100*/  FFMA R113, R164, R112, R11 ;  /* 0x00000070a4717223 */ /* 0x000fe2000000000b */
[----:B------:R-:W-:Y:S01]  /*3110*/  FADD R112, R73, 1 ;  /* 0x3f80000049707421 */ /* 0x000fe20000000000 */
[----:B------:R-:W-:Y:S01]  /*3120*/  FFMA R115, R115, R114, R74 ;  /* 0x0000007273737223 */ /* 0x000fe2000000004a */
[--C-:B------:R-:W-:Y:S01]  /*3130*/  FADD R120, R169, -R116.reuse ;  /* 0x80000074a9787221 */ /* 0x100fe20000000000 */
[----:B------:R-:W-:Y:S01]  /*3140*/  ISETP.NE.AND.EX P0, PT, RZ, UR9, PT, P0 ;  /* 0x00000009ff007c0c */ /* 0x000fe2000bf05300 */
[----:B------:R-:W-:Y:S01]  /*3150*/  FMUL R131, R117, R130 ;  /* 0x0000008275837220 */ /* 0x000fe20000400000 */
[----:B------:R-:W-:Y:S01]  /*3160*/  FSEL R114, R73, R112, !P2 ;  /* 0x0000007049727208 */ /* 0x000fe20005000000 */
[----:B------:R-:W-:Y:S01]  /*3170*/  FADD R112, R251, -R116 ;  /* 0x80000074fb707221 */ /* 0x000fe20000000000 */
[C---:B------:R-:W-:Y:S01]  /*3180*/  FMUL R251, R117.reuse, R162 ;  /* 0x000000a275fb7220 */ /* 0x040fe20000400000 */
[----:B------:R-:W-:-:S02]  /*3190*/  FMUL R120, R117, R120 ;  /* 0x0000007875787220 */ /* 0x000fc40000400000 */
[----:B------:R-:W-:Y:S01]  /*31a0*/  FMUL R112, R117, R112 ;  /* 0x0000007075707220 */ /* 0x000fe20000400000 */
[----:B------:R-:W-:Y:S01]  /*31b0*/  FFMA R251, R251, R119, R12 ;  /* 0x00000077fbfb7223 */ /* 0x000fe2000000000c */
[----:B------:R-:W-:Y:S01]  /*31c0*/  FFMA R119, R168, R118, R15 ;  /* 0x00000076a8777223 */ /* 0x000fe2000000000f */
[----:B------:R-:W-:Y:S01]  /*31d0*/  FADD R118, R14, 1 ;  /* 0x3f8000000e767421 */ /* 0x000fe20000000000 */
[----:B------:R-:W-:Y:S01]  /*31e0*/  FFMA R112, R112, R114, R75 ;  /* 0x0000007270707223 */ /* 0x000fe2000000004b */
[----:B------:R-:W-:Y:S01]  /*31f0*/  FADD R114, R247, -R116 ;  /* 0x80000074f7727221 */ /* 0x000fe20000000000 */
[----:B------:R-:W-:Y:S01]  /*3200*/  FFMA R247, R249, R122, R78 ;  /* 0x0000007af9f77223 */ /* 0x000fe2000000004e */
[----:B------:R-:W-:Y:S01]  /*3210*/  FADD R122, R80, 1 ;  /* 0x3f800000507a7421 */ /* 0x000fe20000000000 */
[----:B------:R-:W-:Y:S01]  /*3220*/  FSEL R118, R14, R118, !P2 ;  /* 0x000000760e767208 */ /* 0x000fe20005000000 */
[----:B------:R-:W-:Y:S01]  /*3230*/  FMUL R249, R117, R114 ;  /* 0x0000007275f97220 */ /* 0x000fe20000400000 */
[----:B------:R-:W-:Y:S01]  /*3240*/  FADD R114, R17, 1 ;  /* 0x3f80000011727421 */ /* 0x000fe20000000000 */
[----:B------:R-:W-:Y:S01]  /*3250*/  FFMA R169, R120, R124, R79 ;  /* 0x0000007c78a97223 */ /* 0x000fe2000000004f */
[----:B------:R-:W-:Y:S01]  /*3260*/  FADD R120, R165, -R116 ;  /* 0x80000074a5787221 */ /* 0x000fe20000000000 */
[----:B------:R-:W-:Y:S01]  /*3270*/  FFMA R249, R249, R118, R16 ;  /* 0x00000076f9f97223 */ /* 0x000fe20000000010 */
[----:B------:R-:W-:Y:S01]  /*3280*/  FSEL R122, R80, R122, !P2 ;  /* 0x0000007a507a7208 */ /* 0x000fe20005000000 */
[--C-:B------:R-:W-:Y:S01]  /*3290*/  FADD R124, R167, -R116.reuse ;  /* 0x80000074a77c7221 */ /* 0x100fe20000000000 */
[----:B------:R-:W-:Y:S01]  /*32a0*/  FSEL R118, R17, R114, !P2 ;  /* 0x0000007211767208 */ /* 0x000fe20005000000 */
[--C-:B------:R-:W-:Y:S01]  /*32b0*/  FADD R114, R163, -R116.reuse ;  /* 0x80000074a3727221 */ /* 0x100fe20000000000 */
[C---:B------:R-:W-:Y:S01]  /*32c0*/  FMUL R165, R117.reuse, R120 ;  /* 0x0000007875a57220 */ /* 0x040fe20000400000 */
[----:B------:R-:W-:Y:S01]  /*32d0*/  FMUL R167, R117, R124 ;  /* 0x0000007c75a77220 */ /* 0x000fe20000400000 */
[----:B------:R-:W-:Y:S01]  /*32e0*/  FADD R124, R173, -R116 ;  /* 0x80000074ad7c7221 */ /* 0x000fe20000000000 */
[----:B------:R-:W-:Y:S01]  /*32f0*/  FMUL R114, R117, R114 ;  /* 0x0000007275727220 */ /* 0x000fe20000400000 */
[----:B------:R-:W-:Y:S01]  /*3300*/  FFMA R165, R165, R122, R82 ;  /* 0x0000007aa5a57223 */ /* 0x000fe20000000052 */
[----:B------:R-:W-:Y:S01]  /*3310*/  FADD R122, R21, 1 ;  /* 0x3f800000157a7421 */ /* 0x000fe20000000000 */
[--C-:B------:R-:W-:Y:S01]  /*3320*/  FADD R120, R171, -R116.reuse ;  /* 0x80000074ab787221 */ /* 0x100fe20000000000 */
[----:B------:R-:W-:Y:S01]  /*3330*/  FFMA R163, R114, R118, R19 ;  /* 0x0000007672a37223 */ /* 0x000fe20000000013 */
[----:B------:R-:W-:Y:S01]  /*3340*/  FADD R114, R81, 1 ;  /* 0x3f80000051727421 */ /* 0x000fe20000000000 */
[----:B------:R-:W-:Y:S01]  /*3350*/  FMUL R171, R117, R124 ;  /* 0x0000007c75ab7220 */ /* 0x000fe20000400000 */
[----:B------:R-:W-:Y:S01]  /*3360*/  FSEL R122, R21, R122, !P2 ;  /* 0x0000007a157a7208 */ /* 0x000fe20005000000 */
[----:B------:R-:W-:Y:S01]  /*3370*/  FMUL R120, R117, R120 ;  /* 0x0000007875787220 */ /* 0x000fe20000400000 */
[----:B------:R-:W-:Y:S01]  /*3380*/  FADD R124, R25, 1 ;  /* 0x3f800000197c7421 */ /* 0x000fe20000000000 */
[----:B------:R-:W-:Y:S01]  /*3390*/  FSEL R118, R81, R114, !P2 ;  /* 0x0000007251767208 */ /* 0x000fe20005000000 */
[--C-:B------:R-:W-:Y:S01]  /*33a0*/  FADD R114, R121, -R116.reuse ;  /* 0x8000007479727221 */ /* 0x100fe20000000000 */
[----:B------:R-:W-:Y:S01]  /*33b0*/  FFMA R121, R120, R122, R23 ;  /* 0x0000007a78797223 */ /* 0x000fe20000000017 */
[----:B------:R-:W-:Y:S01]  /*33c0*/  FADD R122, R177, -R116 ;  /* 0x80000074b17a7221 */ /* 0x000fe20000000000 */
[----:B------:R-:W-:Y:S01]  /*33d0*/  FADD R120, R85, 1 ;  /* 0x3f80000055787421 */ /* 0x000fe20000000000 */
[----:B------:R-:W-:Y:S01]  /*33e0*/  FMUL R114, R117, R114 ;  /* 0x0000007275727220 */ /* 0x000fe20000400000 */
[----:B------:R-:W-:Y:S01]  /*33f0*/  FSEL R124, R25, R124, !P2 ;  /* 0x0000007c197c7208 */ /* 0x000fe20005000000 */
[----:B------:R-:W-:Y:S01]  /*3400*/  FMUL R122, R117, R122 ;  /* 0x0000007a757a7220 */ /* 0x000fe20000400000 */
[----:B------:R-:W-:Y:S01]  /*3410*/  FFMA R167, R167, R126, R20 ;  /* 0x0000007ea7a77223 */ /* 0x000fe20000000014 */
[----:B------:R-:W-:Y:S01]  /*3420*/  FFMA R173, R114, R118, R83 ;  /* 0x0000007672ad7223 */ /* 0x000fe20000000053 */
[----:B------:R-:W-:Y:S01]  /*3430*/  FADD R114, R22, 1 ;  /* 0x3f80000016727421 */ /* 0x000fe20000000000 */
[----:B------:R-:W-:Y:S01]  /*3440*/  FADD R126, R84, 1 ;  /* 0x3f800000547e7421 */ /* 0x000fe20000000000 */
[----:B------:R-:W-:Y:S01]  /*3450*/  @P0 FMNMX R8, R8, |R113|, !PT ;  /* 0x4000007108080209 */ /* 0x000fe20007800000 */
[----:B-----5:R-:W-:-:S02]  /*3460*/  @P1 FMUL R113, R113, R0 ;  /* 0x0000000071711220 */ /* 0x020fc40000400000 */
[----:B------:R-:W-:Y:S01]  /*3470*/  FSEL R118, R22, R114, !P2 ;  /* 0x0000007216767208 */ /* 0x000fe20005000000 */
[--C-:B------:R-:W-:Y:S01]  /*3480*/  FADD R114, R175, -R116.reuse ;  /* 0x80000074af727221 */ /* 0x100fe20000000000 */
[----:B------:R-:W-:Y:S01]  /*3490*/  FSEL R175, R85, R120, !P2 ;  /* 0x0000007855af7208 */ /* 0x000fe20005000000 */
[--C-:B------:R-:W-:Y:S01]  /*34a0*/  FADD R120, R125, -R116.reuse ;  /* 0x800000747d787221 */ /* 0x100fe20000000000 */
[----:B------:R-:W-:Y:S01]  /*34b0*/  FFMA R125, R122, R124, R27 ;  /* 0x0000007c7a7d7223 */ /* 0x000fe2000000001b */
[----:B------:R-:W-:Y:S01]  /*34c0*/  FMUL R177, R117, R114 ;  /* 0x0000007275b17220 */ /* 0x000fe20000400000 */
[----:B------:R-:W-:Y:S01]  /*34d0*/  FADD R114, R179, -R116 ;  /* 0x80000074b3727221 */ /* 0x000fe20000000000 */
[----:B------:R-:W-:Y:S01]  /*34e0*/  FMUL R120, R117, R120 ;  /* 0x0000007875787220 */ /* 0x000fe20000400000 */
[----:B------:R-:W-:Y:S01]  /*34f0*/  FADD R122, R89, 1 ;  /* 0x3f800000597a7421 */ /* 0x000fe20000000000 */
[----:B------:R-:W-:Y:S01]  /*3500*/  FFMA R177, R177, R118, R24 ;  /* 0x00000076b1b17223 */ /* 0x000fe20000000018 */
[----:B------:R-:W-:Y:S01]  /*3510*/  FMUL R179, R117, R114 ;  /* 0x0000007275b37220 */ /* 0x000fe20000400000 */
[----:B------:R-:W-:Y:S01]  /*3520*/  FADD R118, R26, 1 ;  /* 0x3f8000001a767421 */ /* 0x000fe20000000000 */
[--C-:B------:R-:W-:Y:S01]  /*3530*/  FADD R114, R181, -R116.reuse ;  /* 0x80000074b5727221 */ /* 0x100fe20000000000 */
[----:B------:R-:W-:Y:S01]  /*3540*/  FFMA R175, R120, R175, R87 ;  /* 0x000000af78af7223 */ /* 0x000fe20000000057 */
[----:B------:R-:W-:Y:S01]  /*3550*/  FADD R120, R129, -R116 ;  /* 0x8000007481787221 */ /* 0x000fe20000000000 */
[----:B------:R-:W-:Y:S01]  /*3560*/  FSEL R122, R89, R122, !P2 ;  /* 0x0000007a597a7208 */ /* 0x000fe20005000000 */
[----:B------:R-:W-:Y:S01]  /*3570*/  FMUL R181, R117, R114 ;  /* 0x0000007275b57220 */ /* 0x000fe20000400000 */
[----:B------:R-:W-:Y:S01]  /*3580*/  FSEL R118, R26, R118, !P2 ;  /* 0x000000761a767208 */ /* 0x000fe20005000000 */
[----:B------:R-:W-:Y:S01]  /*3590*/  FADD R114, R29, 1 ;  /* 0x3f8000001d727421 */ /* 0x000fe20000000000 */
[----:B------:R-:W-:Y:S01]  /*35a0*/  FMUL R120, R117, R120 ;  /* 0x0000007875787220 */ /* 0x000fe20000400000 */
[----:B------:R-:W-:Y:S01]  /*35b0*/  FSEL R126, R84, R126, !P2 ;  /* 0x0000007e547e7208 */ /* 0x000fe20005000000 */
[----:B------:R-:W-:Y:S01]  /*35c0*/  FADD R124, R92, 1 ;  /* 0x3f8000005c7c7421 */ /* 0x000fe20000000000 */
[----:B------:R-:W-:Y:S01]  /*35d0*/  FFMA R181, R181, R118, R28 ;  /* 0x00000076b5b57223 */ /* 0x000fe2000000001c */
[----:B------:R-:W-:Y:S01]  /*35e0*/  FSEL R118, R29, R114, !P2 ;  /* 0x000000721d767208 */ /* 0x000fe20005000000 */
[--C-:B------:R-:W-:Y:S01]  /*35f0*/  FADD R114, R183, -R116.reuse ;  /* 0x80000074b7727221 */ /* 0x100fe20000000000 */
[----:B------:R-:W-:Y:S01]  /*3600*/  FFMA R129, R120, R122, R91 ;  /* 0x0000007a78817223 */ /* 0x000fe2000000005b */
[--C-:B------:R-:W-:Y:S01]  /*3610*/  FADD R120, R185, -R116.reuse ;  /* 0x80000074b9787221 */ /* 0x100fe20000000000 */
[----:B------:R-:W-:Y:S01]  /*3620*/  FADD R122, R187, -R116 ;  /* 0x80000074bb7a7221 */ /* 0x000fe20000000000 */
[----:B------:R-:W-:Y:S01]  /*3630*/  FMUL R114, R117, R114 ;  /* 0x0000007275727220 */ /* 0x000fe20000400000 */
[----:B------:R-:W-:Y:S01]  /*3640*/  FFMA R171, R171, R126, R86 ;  /* 0x0000007eabab7223 */ /* 0x000fe20000000056 */
[----:B------:R-:W-:Y:S01]  /*3650*/  FSEL R124, R92, R124, !P2 ;  /* 0x0000007c5c7c7208 */ /* 0x000fe20005000000 */
[----:B------:R-:W-:Y:S01]  /*3660*/  FADD R126, R88, 1 ;  /* 0x3f800000587e7421 */ /* 0x000fe20000000000 */
[----:B------:R-:W-:Y:S01]  /*3670*/  FFMA R183, R114, R118, R31 ;  /* 0x0000007672b77223 */ /* 0x000fe2000000001f */
[----:B------:R-:W-:Y:S01]  /*3680*/  FADD R114, R93, 1 ;  /* 0x3f8000005d727421 */ /* 0x000fe20000000000 */
[C---:B------:R-:W-:Y:S01]  /*3690*/  FMUL R185, R117.reuse, R120 ;  /* 0x0000007875b97220 */ /* 0x040fe20000400000 */
[----:B------:R-:W-:Y:S01]  /*36a0*/  FMUL R187, R117, R122 ;  /* 0x0000007a75bb7220 */ /* 0x000fe20000400000 */
[----:B------:R-:W-:Y:S01]  /*36b0*/  FADD R122, R33, 1 ;  /* 0x3f800000217a7421 */ /* 0x000fe20000000000 */
[--C-:B------:R-:W-:Y:S01]  /*36c0*/  FADD R120, R189, -R116.reuse ;  /* 0x80000074bd787221 */ /* 0x100fe20000000000 */
[----:B------:R-:W-:Y:S01]  /*36d0*/  FSEL R118, R93, R114, !P2 ;  /* 0x000000725d767208 */ /* 0x000fe20005000000 */
[----:B------:R-:W-:Y:S01]  /*36e0*/  FADD R114, R133, -R116 ;  /* 0x8000007485727221 */ /* 0x000fe20000000000 */
[----:B------:R-:W-:Y:S01]  /*36f0*/  FFMA R185, R185, R124, R94 ;  /* 0x0000007cb9b97223 */ /* 0x000fe2000000005e */
[----:B------:R-:W-:Y:S01]  /*3700*/  FSEL R126, R88, R126, !P2 ;  /* 0x0000007e587e7208 */ /* 0x000fe20005000000 */
[----:B------:R-:W-:Y:S01]  /*3710*/  FADD R124, R191, -R116 ;  /* 0x80000074bf7c7221 */ /* 0x000fe20000000000 */
[----:B------:R-:W-:Y:S01]  /*3720*/  FMUL R114, R117, R114 ;  /* 0x0000007275727220 */ /* 0x000fe20000400000 */
[----:B------:R-:W-:Y:S01]  /*3730*/  FSEL R122, R33, R122, !P2 ;  /* 0x0000007a217a7208 */ /* 0x000fe20005000000 */
[----:B------:R-:W-:Y:S01]  /*3740*/  FMUL R120, R117, R120 ;  /* 0x0000007875787220 */ /* 0x000fe20000400000 */
[----:B------:R-:W-:Y:S01]  /*3750*/  FFMA R179, R179, R126, R90 ;  /* 0x0000007eb3b37223 */ /* 0x000fe2000000005a */
[----:B------:R-:W-:Y:S01]  /*3760*/  FFMA R191, R114, R118, R95 ;  /* 0x0000007672bf7223 */ /* 0x000fe2000000005f */
[----:B------:R-:W-:Y:S01]  /*3770*/  FADD R114, R34, 1 ;  /* 0x3f80000022727421 */ /* 0x000fe20000000000 */
[----:B------:R-:W-:Y:S01]  /*3780*/  FADD R126, R30, 1 ;  /* 0x3f8000001e7e7421 */ /* 0x000fe20000000000 */
[----:B------:R-:W-:Y:S01]  /*3790*/  FFMA R133, R120, R122, R35 ;  /* 0x0000007a78857223 */ /* 0x000fe20000000023 */
[----:B------:R-:W-:Y:S01]  /*37a0*/  FADD R120, R97, 1 ;  /* 0x3f80000061787421 */ /* 0x000fe20000000000 */
[--C-:B------:R-:W-:Y:S01]  /*37b0*/  FADD R122, R195, -R116.reuse ;  /* 0x80000074c37a7221 */ /* 0x100fe20000000000 */
[----:B------:R-:W-:Y:S01]  /*37c0*/  FSEL R118, R34, R114, !P2 ;  /* 0x0000007222767208 */ /* 0x000fe20005000000 */
[--C-:B------:R-:W-:Y:S01]  /*37d0*/  FADD R114, R193, -R116.reuse ;  /* 0x80000074c1727221 */ /* 0x100fe20000000000 */
[----:B------:R-:W-:Y:S01]  /*37e0*/  FSEL R126, R30, R126, !P2 ;  /* 0x0000007e1e7e7208 */ /* 0x000fe20005000000 */
[----:B------:R-:W-:Y:S01]  /*37f0*/  FMUL R189, R117, R124 ;  /* 0x0000007c75bd7220 */ /* 0x000fe20000400000 */
[----:B------:R-:W-:Y:S01]  /*3800*/  FSEL R193, R97, R120, !P2 ;  /* 0x0000007861c17208 */ /* 0x000fe20005000000 */
[----:B------:R-:W-:Y:S01]  /*3810*/  FMUL R195, R117, R114 ;  /* 0x0000007275c37220 */ /* 0x000fe20000400000 */
[--C-:B------:R-:W-:Y:S01]  /*3820*/  FADD R120, R139, -R116.reuse ;  /* 0x800000748b787221 */ /* 0x100fe20000000000 */
[----:B------:R-:W-:Y:S01]  /*3830*/  FADD R114, R197, -R116 ;  /* 0x80000074c5727221 */ /* 0x000fe20000000000 */
[----:B------:R-:W-:Y:S01]  /*3840*/  FADD R124, R37, 1 ;  /* 0x3f800000257c7421 */ /* 0x000fe20000000000 */
[----:B------:R-:W-:Y:S01]  /*3850*/  FFMA R187, R187, R126, R32 ;  /* 0x0000007ebbbb7223 */ /* 0x000fe20000000020 */
[----:B------:R-:W-:Y:S01]  /*3860*/  FFMA R195, R195, R118, R36 ;  /* 0x00000076c3c37223 */ /* 0x000fe20000000024 */
[----:B------:R-:W-:Y:S01]  /*3870*/  FADD R126, R96, 1 ;  /* 0x3f800000607e7421 */ /* 0x000fe20000000000 */
[C---:B------:R-:W-:Y:S01]  /*3880*/  FMUL R120, R117.reuse, R120 ;  /* 0x0000007875787220 */ /* 0x040fe20000400000 */
[----:B------:R-:W-:Y:S01]  /*3890*/  FADD R118, R38, 1 ;  /* 0x3f80000026767421 */ /* 0x000fe20000000000 */
[----:B------:R-:W-:Y:S01]  /*38a0*/  FMUL R197, R117, R114 ;  /* 0x0000007275c57220 */ /* 0x000fe20000400000 */
[--C-:B------:R-:W-:Y:S01]  /*38b0*/  FADD R114, R199, -R116.reuse ;  /* 0x80000074c7727221 */ /* 0x100fe20000000000 */
[----:B------:R-:W-:Y:S01]  /*38c0*/  FSEL R124, R37, R124, !P2 ;  /* 0x0000007c257c7208 */ /* 0x000fe20005000000 */
[----:B------:R-:W-:Y:S01]  /*38d0*/  FMUL R122, R117, R122 ;  /* 0x0000007a757a7220 */ /* 0x000fe20000400000 */
[----:B------:R-:W-:Y:S01]  /*38e0*/  FFMA R193, R120, R193, R99 ;  /* 0x000000c178c17223 */ /* 0x000fe20000000063 */
[----:B------:R-:W-:Y:S01]  /*38f0*/  FSEL R126, R96, R126, !P2 ;  /* 0x0000007e607e7208 */ /* 0x000fe20005000000 */
[----:B------:R-:W-:Y:S01]  /*3900*/  FADD R120, R123, -R116 ;  /* 0x800000747b787221 */ /* 0x000fe20000000000 */
[----:B------:R-:W-:Y:S01]  /*3910*/  FSEL R118, R38, R118, !P2 ;  /* 0x0000007626767208 */ /* 0x000fe20005000000 */
[----:B------:R-:W-:Y:S01]  /*3920*/  FMUL R123, R117, R114 ;  /* 0x00000072757b7220 */ /* 0x000fe20000400000 */
[----:B------:R-:W-:Y:S01]  /*3930*/  FFMA R139, R122, R124, R39 ;  /* 0x0000007c7a8b7223 */ /* 0x000fe20000000027 */
[----:B------:R-:W-:Y:S01]  /*3940*/  FADD R122, R101, 1 ;  /* 0x3f800000657a7421 */ /* 0x000fe20000000000 */
[----:B------:R-:W-:Y:S01]  /*3950*/  FADD R124, R41, 1 ;  /* 0x3f800000297c7421 */ /* 0x000fe20000000000 */
[----:B------:R-:W-:Y:S01]  /*3960*/  FFMA R189, R189, R126, R98 ;  /* 0x0000007ebdbd7223 */ /* 0x000fe20000000062 */
[----:B------:R-:W-:Y:S01]  /*3970*/  FFMA R114, R123, R118, R40 ;  /* 0x000000767b727223 */ /* 0x000fe20000000028 */
[C---:B------:R-:W-:Y:S01]  /*3980*/  FADD R126, R100.reuse, 1 ;  /* 0x3f800000647e7421 */ /* 0x040fe20000000000 */
[--C-:B------:R-:W-:Y:S01]  /*3990*/  FADD R118, R201, -R116.reuse ;  /* 0x80000074c9767221 */ /* 0x100fe20000000000 */
[----:B------:R-:W-:Y:S01]  /*39a0*/  FSEL R122, R101, R122, !P2 ;  /* 0x0000007a657a7208 */ /* 0x000fe20005000000 */
[----:B------:R-:W-:Y:S01]  /*39b0*/  FMUL R120, R117, R120 ;  /* 0x0000007875787220 */ /* 0x000fe20000400000 */
[----:B------:R-:W-:Y:S01]  /*39c0*/  FSEL R124, R41, R124, !P2 ;  /* 0x0000007c297c7208 */ /* 0x000fe20005000000 */
[----:B------:R-:W-:Y:S01]  /*39d0*/  FMUL R118, R117, R118 ;  /* 0x0000007675767220 */ /* 0x000fe20000400000 */
[----:B------:R-:W-:Y:S01]  /*39e0*/  FSEL R126, R100, R126, !P2 ;  /* 0x0000007e647e7208 */ /* 0x000fe20005000000 */
[----:B------:R-:W-:Y:S01]  /*39f0*/  FFMA R123, R120, R122, R103 ;  /* 0x0000007a787b7223 */ /* 0x000fe20000000067 */
[----:B------:R-:W-:Y:S01]  /*3a00*/  FADD R120, R203, -R116 ;  /* 0x80000074cb787221 */ /* 0x000fe20000000000 */
[----:B------:R-:W-:Y:S01]  /*3a10*/  FFMA R201, R118, R124, R43 ;  /* 0x0000007c76c97223 */ /* 0x000fe2000000002b */
[----:B------:R-:W-:Y:S01]  /*3a20*/  FADD R118, R105, 1 ;  /* 0x3f80000069767421 */ /* 0x000fe20000000000 */
[----:B------:R-:W-:Y:S01]  /*3a30*/  FFMA R199, R197, R126, R102 ;  /* 0x0000007ec5c77223 */ /* 0x000fe20000000066 */
[C---:B------:R-:W-:Y:S01]  /*3a40*/  FADD R126, R42.reuse, 1 ;  /* 0x3f8000002a7e7421 */ /* 0x040fe20000000000 */
[--C-:B------:R-:W-:Y:S01]  /*3a50*/  FADD R122, R207, -R116.reuse ;  /* 0x80000074cf7a7221 */ /* 0x100fe20000000000 */
[----:B------:R-:W-:Y:S01]  /*3a60*/  FMUL R203, R117, R120 ;  /* 0x0000007875cb7220 */ /* 0x000fe20000400000 */
[----:B------:R-:W-:Y:S01]  /*3a70*/  FSEL R120, R105, R118, !P2 ;  /* 0x0000007669787208 */ /* 0x000fe20005000000 */
[--C-:B------:R-:W-:Y:S01]  /*3a80*/  FADD R118, R205, -R116.reuse ;  /* 0x80000074cd767221 */ /* 0x100fe20000000000 */
[----:B------:R-:W-:Y:S01]  /*3a90*/  FSEL R126, R42, R126, !P2 ;  /* 0x0000007e2a7e7208 */ /* 0x000fe20005000000 */
[----:B------:R-:W-:Y:S01]  /*3aa0*/  FMUL R207, R117, R122 ;  /* 0x0000007a75cf7220 */ /* 0x000fe20000400000 */
[----:B------:R-:W-:Y:S01]  /*3ab0*/  FADD R124, R45, 1 ;  /* 0x3f8000002d7c7421 */ /* 0x000fe20000000000 */
[----:B------:R-:W-:Y:S01]  /*3ac0*/  FMUL R118, R117, R118 ;  /* 0x0000007675767220 */ /* 0x000fe20000400000 */
[----:B------:R-:W-:Y:S01]  /*3ad0*/  FADD R122, R209, -R116 ;  /* 0x80000074d17a7221 */ /* 0x000fe20000000000 */
[----:B------:R-:W-:Y:S01]  /*3ae0*/  FFMA R207, R207, R126, R44 ;  /* 0x0000007ecfcf7223 */ /* 0x000fe2000000002c */
[--C-:B------:R-:W-:Y:S01]  /*3af0*/  FADD R126, R211, -R116.reuse ;  /* 0x80000074d37e7221 */ /* 0x100fe20000000000 */
[----:B------:R-:W-:Y:S01]  /*3b00*/  FFMA R211, R118, R120, R107 ;  /* 0x0000007876d37223 */ /* 0x000fe2000000006b */
[C---:B------:R-:W-:Y:S01]  /*3b10*/  FADD R118, R46.reuse, 1 ;  /* 0x3f8000002e767421 */ /* 0x040fe20000000000 */
[----:B------:R-:W-:Y:S01]  /*3b20*/  FSEL R124, R45, R124, !P2 ;  /* 0x0000007c2d7c7208 */ /* 0x000fe20005000000 */
[C---:B------:R-:W-:Y:S01]  /*3b30*/  FMUL R122, R117.reuse, R122 ;  /* 0x0000007a757a7220 */ /* 0x040fe20000400000 */
[----:B------:R-:W-:Y:S01]  /*3b40*/  FMUL R209, R117, R126 ;  /* 0x0000007e75d17220 */ /* 0x000fe20000400000 */
[----:B------:R-:W-:Y:S01]  /*3b50*/  FADD R126, R49, 1 ;  /* 0x3f800000317e7421 */ /* 0x000fe20000000000 */
[----:B------:R-:W-:Y:S01]  /*3b60*/  FSEL R120, R46, R118, !P2 ;  /* 0x000000762e787208 */ /* 0x000fe20005000000 */
[--C-:B------:R-:W-:Y:S01]  /*3b70*/  FADD R118, R213, -R116.reuse ;  /* 0x80000074d5767221 */ /* 0x100fe20000000000 */
[----:B------:R-:W-:Y:S01]  /*3b80*/  FFMA R205, R122, R124, R47 ;  /* 0x0000007c7acd7223 */ /* 0x000fe2000000002f */
[--C-:B------:R-:W-:Y:S01]  /*3b90*/  FADD R124, R215, -R116.reuse ;  /* 0x80000074d77c7221 */ /* 0x100fe20000000000 */
[----:B------:R-:W-:Y:S01]  /*3ba0*/  FADD R122, R109, 1 ;  /* 0x3f8000006d7a7421 */ /* 0x000fe20000000000 */
[----:B------:R-:W-:Y:S01]  /*3bb0*/  FMUL R215, R117, R118 ;  /* 0x0000007675d77220 */ /* 0x000fe20000400000 */
[----:B------:R-:W-:Y:S01]  /*3bc0*/  FADD R118, R217, -R116 ;  /* 0x80000074d9767221 */ /* 0x000fe20000000000 */
[----:B------:R-:W-:Y:S01]  /*3bd0*/  FSEL R126, R49, R126, !P2 ;  /* 0x0000007e317e7208 */ /* 0x000fe20005000000 */
[----:B------:R-:W-:Y:S01]  /*3be0*/  FMUL R124, R117, R124 ;  /* 0x0000007c757c7220 */ /* 0x000fe20000400000 */
[----:B------:R-:W-:Y:S01]  /*3bf0*/  FFMA R215, R215, R120, R48 ;  /* 0x00000078d7d77223 */ /* 0x000fe20000000030 */
[----:B------:R-:W-:Y:S01]  /*3c00*/  FMUL R217, R117, R118 ;  /* 0x0000007675d97220 */ /* 0x000fe20000400000 */
[----:B------:R-:W-:Y:S01]  /*3c10*/  FADD R120, R50, 1 ;  /* 0x3f80000032787421 */ /* 0x000fe20000000000 */
[--C-:B------:R-:W-:Y:S01]  /*3c20*/  FADD R118, R219, -R116.reuse ;  /* 0x80000074db767221 */ /* 0x100fe20000000000 */
[----:B------:R-:W-:Y:S01]  /*3c30*/  FSEL R213, R109, R122, !P2 ;  /* 0x0000007a6dd57208 */ /* 0x000fe20005000000 */
[----:B------:R-:W-:Y:S01]  /*3c40*/  FADD R122, R127, -R116 ;  /* 0x800000747f7a7221 */ /* 0x000fe20000000000 */
[----:B------:R-:W-:Y:S01]  /*3c50*/  FADD R197, R104, 1 ;  /* 0x3f80000068c57421 */ /* 0x000fe20000000000 */
[----:B------:R-:W-:Y:S01]  /*3c60*/  FSEL R120, R50, R120, !P2 ;  /* 0x0000007832787208 */ /* 0x000fe20005000000 */
[----:B------:R-:W-:Y:S01]  /*3c70*/  FMUL R219, R117, R118 ;  /* 0x0000007675db7220 */ /* 0x000fe20000400000 */
[----:B------:R-:W-:Y:S01]  /*3c80*/  FADD R118, R53, 1 ;  /* 0x3f80000035767421 */ /* 0x000fe20000000000 */
[----:B------:R-:W-:Y:S01]  /*3c90*/  FMUL R122, R117, R122 ;  /* 0x0000007a757a7220 */ /* 0x000fe20000400000 */
[----:B------:R-:W-:Y:S01]  /*3ca0*/  FFMA R127, R124, R126, R51 ;  /* 0x0000007e7c7f7223 */ /* 0x000fe20000000033 */
[----:B------:R-:W-:Y:S01]  /*3cb0*/  FFMA R219, R219, R120, R52 ;  /* 0x00000078dbdb7223 */ /* 0x000fe20000000034 */
[----:B------:R-:W-:Y:S01]  /*3cc0*/  FADD R124, R143, 1 ;  /* 0x3f8000008f7c7421 */ /* 0x000fe20000000000 */
[----:B------:R-:W-:Y:S01]  /*3cd0*/  FSEL R120, R53, R118, !P2 ;  /* 0x0000007635787208 */ /* 0x000fe20005000000 */
[--C-:B------:R-:W-:Y:S01]  /*3ce0*/  FADD R118, R223, -R116.reuse ;  /* 0x80000074df767221 */ /* 0x100fe20000000000 */
[----:B------:R-:W-:Y:S01]  /*3cf0*/  FSEL R197, R104, R197, !P2 ;  /* 0x000000c568c57208 */ /* 0x000fe20005000000 */
[----:B------:R-:W-:Y:S01]  /*3d00*/  FFMA R213, R122, R213, R111 ;  /* 0x000000d57ad57223 */ /* 0x000fe2000000006f */
[----:B------:R-:W-:Y:S01]  /*3d10*/  FADD R122, R137, -R116 ;  /* 0x80000074897a7221 */ /* 0x000fe20000000000 */
[----:B------:R-:W-:Y:S01]  /*3d20*/  FMUL R118, R117, R118 ;  /* 0x0000007675767220 */ /* 0x000fe20000400000 */
        /* <DEDUP_REMOVED lines=8> */
[----:B------:R-:W-:Y:S01]  /*3db0*/  FFMA R137, R122, R124, R145 ;  /* 0x0000007c7a897223 */ /* 0x000fe20000000091 */
[----:B------:R-:W-:Y:S01]  /*3dc0*/  FADD R126, R54, 1 ;  /* 0x3f800000367e7421 */ /* 0x000fe20000000000 */
[--C-:B------:R-:W-:Y:S01]  /*3dd0*/  FADD R124, R227, -R116.reuse ;  /* 0x80000074e37c7221 */ /* 0x100fe20000000000 */
[----:B------:R-:W-:Y:S01]  /*3de0*/  @P0 FMNMX R8, R8, |R112|, !PT ;  /* 0x4000007008080209 */ /* 0x000fe20007800000 */
[--C-:B------:R-:W-:Y:S01]  /*3df0*/  FADD R122, R221, -R116.reuse ;  /* 0x80000074dd7a7221 */ /* 0x100fe20000000000 */
[----:B------:R-:W-:Y:S01]  /*3e00*/  FSEL R197, R108, R197, !P2 ;  /* 0x000000c56cc57208 */ /* 0x000fe20005000000 */
[----:B------:R-:W-:Y:S01]  /*3e10*/  FMUL R221, R117, R124 ;  /* 0x0000007c75dd7220 */ /* 0x000fe20000400000 */
[----:B------:R-:W-:Y:S01]  /*3e20*/  FSEL R120, R147, R118, !P2 ;  /* 0x0000007693787208 */ /* 0x000fe20005000000 */
[----:B------:R-:W-:Y:S01]  /*3e30*/  FADD R118, R225, -R116 ;  /* 0x80000074e1767221 */ /* 0x000fe20000000000 */
[----:B------:R-:W-:Y:S01]  /*3e40*/  FSEL R126, R54, R126, !P2 ;  /* 0x0000007e367e7208 */ /* 0x000fe20005000000 */
[----:B------:R-:W-:Y:S01]  /*3e50*/  FADD R124, R57, 1 ;  /* 0x3f800000397c7421 */ /* 0x000fe20000000000 */
[----:B------:R-:W-:Y:S01]  /*3e60*/  @P0 FMNMX R8, R8, |R119|, !PT ;  /* 0x4000007708080209 */ /* 0x000fe20007800000 */
[----:B------:R-:W-:Y:S01]  /*3e70*/  FFMA R209, R209, R197, R110 ;  /* 0x000000c5d1d17223 */ /* 0x000fe2000000006e */
[----:B------:R-:W-:Y:S01]  /*3e80*/  FMUL R227, R117, R122 ;  /* 0x0000007a75e37220 */ /* 0x000fe20000400000 */
[----:B------:R-:W-:Y:S01]  /*3e90*/  FADD R197, R142, 1 ;  /* 0x3f8000008ec57421 */ /* 0x000fe20000000000 */
[----:B------:R-:W-:Y:S01]  /*3ea0*/  FADD R122, R229, -R116 ;  /* 0x80000074e57a7221 */ /* 0x000fe20000000000 */
[----:B------:R-:W-:Y:S01]  /*3eb0*/  FMUL R118, R117, R118 ;  /* 0x0000007675767220 */ /* 0x000fe20000400000 */
[----:B------:R-:W-:Y:S01]  /*3ec0*/  @P0 FMNMX R8, R8, |R247|, !PT ;  /* 0x400000f708080209 */ /* 0x000fe20007800000 */
[----:B------:R-:W-:Y:S01]  /*3ed0*/  FFMA R221, R221, R126, R56 ;  /* 0x0000007edddd7223 */ /* 0x000fe20000000038 */
[----:B------:R-:W-:Y:S01]  /*3ee0*/  FSEL R124, R57, R124, !P2 ;  /* 0x0000007c397c7208 */ /* 0x000fe20005000000 */
[--C-:B------:R-:W-:Y:S01]  /*3ef0*/  FADD R126, R231, -R116.reuse ;  /* 0x80000074e77e7221 */ /* 0x100fe20000000000 */
[----:B------:R-:W-:Y:S01]  /*3f00*/  FMUL R122, R117, R122 ;  /* 0x0000007a757a7220 */ /* 0x000fe20000400000 */
[----:B------:R-:W-:Y:S01]  /*3f10*/  FFMA R231, R118, R120, R149 ;  /* 0x0000007876e77223 */ /* 0x000fe20000000095 */
[----:B------:R-:W-:Y:S01]  /*3f20*/  FSEL R197, R142, R197, !P2 ;  /* 0x000000c58ec57208 */ /* 0x000fe20005000000 */
[----:B------:R-:W-:Y:S01]  /*3f30*/  FADD R120, R58, 1 ;  /* 0x3f8000003a787421 */ /* 0x000fe20000000000 */
[----:B------:R-:W-:Y:S01]  /*3f40*/  @P0 FMNMX R8, R8, |R249|, !PT ;  /* 0x400000f908080209 */ /* 0x000fe20007800000 */
[----:B------:R-:W-:Y:S01]  /*3f50*/  FADD R118, R233, -R116 ;  /* 0x80000074e9767221 */ /* 0x000fe20000000000 */
[----:B------:R-:W-:Y:S01]  /*3f60*/  FFMA R225, R122, R124, R59 ;  /* 0x0000007c7ae17223 */ /* 0x000fe2000000003b */
[----:B------:R-:W-:Y:S01]  /*3f70*/  FADD R124, R151, 1 ;  /* 0x3f800000977c7421 */ /* 0x000fe20000000000 */
[----:B------:R-:W-:Y:S01]  /*3f80*/  @P0 FMNMX R8, R8, |R169|, !PT ;  /* 0x400000a908080209 */ /* 0x000fe20007800000 */
[----:B------:R-:W-:Y:S01]  /*3f90*/  FFMA R217, R217, R197, R144 ;  /* 0x000000c5d9d97223 */ /* 0x000fe20000000090 */
[----:B------:R-:W-:Y:S01]  /*3fa0*/  FSEL R120, R58, R120, !P2 ;  /* 0x000000783a787208 */ /* 0x000fe20005000000 */
[--C-:B------:R-:W-:Y:S01]  /*3fb0*/  FADD R122, R135, -R116.reuse ;  /* 0x80000074877a7221 */ /* 0x100fe20000000000 */
[----:B------:R-:W-:Y:S01]  /*3fc0*/  FADD R197, R146, 1 ;  /* 0x3f80000092c57421 */ /* 0x000fe20000000000 */
[C---:B------:R-:W-:Y:S01]  /*3fd0*/  FMUL R135, R117.reuse, R118 ;  /* 0x0000007675877220 */ /* 0x040fe20000400000 */
        /* <DEDUP_REMOVED lines=9> */
[----:B------:R-:W-:Y:S01]  /*4070*/  FMUL R126, R117, R126 ;  /* 0x0000007e757e7220 */ /* 0x000fe20000400000 */
[--C-:B------:R-:W-:Y:S01]  /*4080*/  FADD R120, R235, -R116.reuse ;  /* 0x80000074eb787221 */ /* 0x100fe20000000000 */
[----:B------:R-:W-:Y:S01]  /*4090*/  FFMA R237, R122, R124, R153 ;  /* 0x0000007c7aed7223 */ /* 0x000fe20000000099 */
[----:B------:R-:W-:Y:S01]  /*40a0*/  FADD R124, R239, -R116 ;  /* 0x80000074ef7c7221 */ /* 0x000fe20000000000 */
[----:B------:R-:W-:Y:S01]  /*40b0*/  FFMA R227, R227, R197, R148 ;  /* 0x000000c5e3e37223 */ /* 0x000fe20000000094 */
[----:B------:R-:W-:Y:S01]  /*40c0*/  FSEL R122, R154, R135, !P2 ;  /* 0x000000879a7a7208 */ /* 0x000fe20005000000 */
[----:B------:R-:W-:Y:S01]  /*40d0*/  FADD R197, R150, 1 ;  /* 0x3f80000096c57421 */ /* 0x000fe20000000000 */
[----:B------:R-:W-:Y:S01]  /*40e0*/  @P0 FMNMX R8, R8, |R167|, !PT ;  /* 0x400000a708080209 */ /* 0x000fe20007800000 */
[----:B------:R-:W-:Y:S01]  /*40f0*/  FFMA R233, R126, R128, R65 ;  /* 0x000000807ee97223 */ /* 0x000fe20000000041 */
[----:B------:R-:W-:Y:S01]  /*4100*/  FMUL R135, R117, R120 ;  /* 0x0000007875877220 */ /* 0x000fe20000400000 */
[----:B------:R-:W-:Y:S01]  /*4110*/  FADD R128, R155, 1 ;  /* 0x3f8000009b807421 */ /* 0x000fe20000000000 */
[----:B------:R-:W-:Y:S01]  /*4120*/  FMUL R239, R117, R124 ;  /* 0x0000007c75ef7220 */ /* 0x000fe20000400000 */
[----:B------:R-:W-:Y:S01]  /*4130*/  FADD R126, R141, -R116 ;  /* 0x800000748d7e7221 */ /* 0x000fe20000000000 */
[----:B------:R-:W-:Y:S01]  /*4140*/  FADD R124, R63, 1 ;  /* 0x3f8000003f7c7421 */ /* 0x000fe20000000000 */
[----:B------:R-:W-:Y:S01]  /*4150*/  @P0 FMNMX R8, R8, |R173|, !PT ;  /* 0x400000ad08080209 */ /* 0x000fe20007800000 */
[----:B------:R-:W-:Y:S01]  /*4160*/  FFMA R120, R135, R122, R158 ;  /* 0x0000007a87787223 */ /* 0x000fe2000000009e */
[----:B------:R-:W-:Y:S01]  /*4170*/  FSEL R197, R150, R197, !P2 ;  /* 0x000000c596c57208 */ /* 0x000fe20005000000 */
[----:B------:R-:W-:Y:S01]  /*4180*/  FADD R122, R241, -R116 ;  /* 0x80000074f17a7221 */ /* 0x000fe20000000000 */
[----:B------:R-:W-:Y:S01]  /*4190*/  FSEL R128, R155, R128, !P2 ;  /* 0x000000809b807208 */ /* 0x000fe20005000000 */
[C---:B------:R-:W-:Y:S01]  /*41a0*/  FMUL R126, R117.reuse, R126 ;  /* 0x0000007e757e7220 */ /* 0x040fe20000400000 */
[----:B------:R-:W-:Y:S01]  /*41b0*/  FADD R141, R156, 1 ;  /* 0x3f8000009c8d7421 */ /* 0x000fe20000000000 */
[----:B------:R-:W-:Y:S01]  /*41c0*/  @P0 FMNMX R8, R8, |R121|, !PT ;  /* 0x4000007908080209 */ /* 0x000fe20007800000 */
[----:B------:R-:W-:Y:S01]  /*41d0*/  FMUL R122, R117, R122 ;  /* 0x0000007a757a7220 */ /* 0x000fe20000400000 */
[----:B------:R-:W-:Y:S01]  /*41e0*/  FSEL R124, R63, R124, !P2 ;  /* 0x0000007c3f7c7208 */ /* 0x000fe20005000000 */
[----:B------:R-:W-:Y:S01]  /*41f0*/  FFMA R229, R229, R197, R152 ;  /* 0x000000c5e5e57223 */ /* 0x000fe20000000098 */
[----:B------:R-:W-:Y:S01]  /*4200*/  FADD R197, R62, 1 ;  /* 0x3f8000003ec57421 */ /* 0x000fe20000000000 */
        /* <DEDUP_REMOVED lines=8> */
[----:B------:R-:W-:Y:S01]  /*4290*/  FSEL R197, R62, R197, !P2 ;  /* 0x000000c53ec57208 */ /* 0x000fe20005000000 */
[----:B------:R-:W-:Y:S01]  /*42a0*/  @P1 FMUL R112, R112, R0 ;  /* 0x0000000070701220 */ /* 0x000fe20000400000 */
[----:B------:R-:W-:Y:S01]  /*42b0*/  FSEL R241, R157, R122, !P2 ;  /* 0x0000007a9df17208 */ /* 0x000fe20005000000 */
[----:B------:R-:W-:Y:S01]  /*42c0*/  FADD R122, R245, -R116 ;  /* 0x80000074f57a7221 */ /* 0x000fe20000000000 */
[----:B------:R-:W-:Y:S01]  /*42d0*/  @P0 FMNMX R8, R8, |R175|, !PT ;  /* 0x400000af08080209 */ /* 0x000fe20007800000 */
[----:B------:R-:W-:Y:S01]  /*42e0*/  FFMA R239, R239, R197, R66 ;  /* 0x000000c5efef7223 */ /* 0x000fe20000000042 */
[----:B------:R-:W-:Y:S01]  /*42f0*/  F2FP.SATFINITE.E4M3.F32.PACK_AB_MERGE_C R113, RZ, R113, RZ ;  /* 0x00000071ff71723e */ /* 0x000fe200048070ff */
[----:B------:R-:W-:Y:S01]  /*4300*/  FADD R197, R64, 1 ;  /* 0x3f80000040c57421 */ /* 0x000fe20000000000 */
        /* <DEDUP_REMOVED lines=11> */
[-C--:B------:R-:W-:Y:S01]  /*43c0*/  @P1 FMUL R163, R163, R0.reuse ;  /* 0x00000000a3a31220 */ /* 0x080fe20000400000 */
[----:B------:R-:W-:Y:S01]  /*43d0*/  FSEL R197, R64, R197, !P2 ;  /* 0x000000c540c57208 */ /* 0x000fe20005000000 */
[-C--:B------:R-:W-:Y:S01]  /*43e0*/  @P1 FMUL R165, R165, R0.reuse ;  /* 0x00000000a5a51220 */ /* 0x080fe20000400000 */
[----:B------:R-:W-:Y:S01]  /*43f0*/  @P0 FMNMX R8, R8, |R179|, !PT ;  /* 0x400000b308080209 */ /* 0x000fe20007800000 */
[-C--:B------:R-:W-:Y:S01]  /*4400*/  @P1 FMUL R167, R167, R0.reuse ;  /* 0x00000000a7a71220 */ /* 0x080fe20000400000 */
[----:B------:R-:W-:Y:S01]  /*4410*/  PRMT R122, R122, 0x7604, R113 ;  /* 0x000076047a7a7816 */ /* 0x000fe20000000071 */
[----:B------:R-:W-:Y:S01]  /*4420*/  FFMA R131, R131, R197, R68 ;  /* 0x000000c583837223 */ /* 0x000fe20000000044 */
[----:B------:R-:W-:Y:S01]  /*4430*/  LOP3.LUT R251, R251, 0xff, RZ, 0xc0, !PT ;  /* 0x000000fffbfb7812 */ /* 0x000fe200078ec0ff */
[-C--:B------:R-:W-:Y:S01]  /*4440*/  @P1 FMUL R173, R173, R0.reuse ;  /* 0x00000000adad1220 */ /* 0x080fe20000400000 */
[----:B------:R-:W-:Y:S01]  /*4450*/  LOP3.LUT R112, R112, 0xffff, RZ, 0xc0, !PT ;  /* 0x0000ffff70707812 */ /* 0x000fe200078ec0ff */
[-C--:B------:R-:W-:Y:S01]  /*4460*/  @P1 FMUL R121, R121, R0.reuse ;  /* 0x0000000079791220 */ /* 0x080fe20000400000 */
[----:B------:R-:W-:Y:S01]  /*4470*/  @P0 FMNMX R8, R8, |R181|, !PT ;  /* 0x400000b508080209 */ /* 0x000fe20007800000 */
[-C--:B------:R-:W-:Y:S01]  /*4480*/  @P1 FMUL R171, R171, R0.reuse ;  /* 0x00000000abab1220 */ /* 0x080fe20000400000 */
[----:B------:R-:W-:Y:S01]  /*4490*/  PRMT R197, R122, 0x5410, R251 ;  /* 0x000054107ac57816 */ /* 0x000fe200000000fb */
        /* <DEDUP_REMOVED lines=10> */
[----:B------:R-:W-:Y:S01]  /*4540*/  @P1 FMUL R129, R129, R0 ;  /* 0x0000000081811220 */ /* 0x000fe20000400000 */
[----:B------:R-:W-:Y:S01]  /*4550*/  LOP3.LUT R122, R247, 0xffff, RZ, 0xc0, !PT ;  /* 0x0000fffff77a7812 */ /* 0x000fe200078ec0ff */
[----:B------:R-:W-:Y:S01]  /*4560*/  FADD R126, R243, -R116 ;  /* 0x80000074f37e7221 */ /* 0x000fe20000000000 */
[----:B------:R-:W-:Y:S01]  /*4570*/  F2FP.SATFINITE.E4M3.F32.PACK_AB_MERGE_C R249, RZ, R249, RZ ;  /* 0x000000f9fff9723e */ /* 0x000fe200048070ff */
[----:B------:R-:W-:Y:S01]  /*4580*/  FFMA R241, R124, R241, R161 ;  /* 0x000000f17cf17223 */ /* 0x000fe200000000a1 */
[----:B------:R-:W-:Y:S01]  /*4590*/  LOP3.LUT R197, R197, R112, RZ, 0xfc, !PT ;  /* 0x00000070c5c57212 */ /* 0x000fe200078efcff */
[----:B------:R-:W-:Y:S01]  /*45a0*/  FMUL R235, R117, R126 ;  /* 0x0000007e75eb7220 */ /* 0x000fe20000400000 */
        /* <DEDUP_REMOVED lines=21> */
[----:B------:R-:W-:Y:S02]  /*4700*/  F2FP.SATFINITE.E4M3.F32.PACK_AB_MERGE_C R173, RZ, R173, RZ ;  /* 0x000000adffad723e */ /* 0x000fe400048070ff */
[----:B------:R-:W-:-:S02]  /*4710*/  PRMT R122, R112, 0x5410, R167 ;  /* 0x00005410707a7816 */ /* 0x000fc400000000a7 */
[----:B------:R-:W-:Y:S02]  /*4720*/  F2FP.SATFINITE.E4M3.F32.PACK_AB_MERGE_C R112, RZ, R121, RZ ;  /* 0x00000079ff70723e */ /* 0x000fe400048070ff */
[----:B------:R-:W-:Y:S02]  /*4730*/  F2FP.SATFINITE.E4M3.F32.PACK_AB_MERGE_C R171, RZ, R171, RZ ;  /* 0x000000abffab723e */ /* 0x000fe400048070ff */
[----:B------:R-:W-:Y:S01]  /*4740*/  @P0 FMNMX R8, R8, |R191|, !PT ;  /* 0x400000bf08080209 */ /* 0x000fe20007800000 */
[----:B------:R-:W-:Y:S01]  /*4750*/  @P1 FMUL R191, R191, R0 ;  /* 0x00000000bfbf1220 */ /* 0x000fe20000400000 */
[----:B------:R-:W-:Y:S02]  /*4760*/  LOP3.LUT R173, R173, 0xffff, RZ, 0xc0, !PT ;  /* 0x0000ffffadad7812 */ /* 0x000fe400078ec0ff */
[----:B------:R-:W-:Y:S02]  /*4770*/  LOP3.LUT R112, R112, 0xff, RZ, 0xc0, !PT ;  /* 0x000000ff70707812 */ /* 0x000fe400078ec0ff */
[----:B------:R-:W-:-:S02]  /*4780*/  LOP3.LUT R171, R171, 0xffff, RZ, 0xc0, !PT ;  /* 0x0000ffffabab7812 */ /* 0x000fc400078ec0ff */
[----:B------:R-:W-:Y:S02]  /*4790*/  F2FP.SATFINITE.E4M3.F32.PACK_AB_MERGE_C R177, RZ, R177, RZ ;  /* 0x000000b1ffb1723e */ /* 0x000fe400048070ff */
[----:B------:R-:W-:Y:S01]  /*47a0*/  @P0 FMNMX R8, R8, |R133|, !PT ;  /* 0x4000008508080209 */ /* 0x000fe20007800000 */
[-C--:B------:R-:W-:Y:S01]  /*47b0*/  @P1 FMUL R133, R133, R0.reuse ;  /* 0x0000000085851220 */ /* 0x080fe20000400000 */
[----:B------:R-:W-:Y:S02]  /*47c0*/  SHF.L.U32 R165, R173, 0x18, RZ ;  /* 0x00000018ada57819 */ /* 0x000fe400000006ff */
[----:B------:R-:W-:Y:S02]  /*47d0*/  PRMT R112, R171, 0x7604, R112 ;  /* 0x00007604ab707816 */ /* 0x000fe40000000070 */
[----:B------:R-:W-:Y:S02]  /*47e0*/  LOP3.LUT R177, R177, 0xff, RZ, 0xc0, !PT ;  /* 0x000000ffb1b17812 */ /* 0x000fe400078ec0ff */
[----:B------:R-:W-:Y:S01]  /*47f0*/  @P0 FMNMX R8, R8, |R189|, !PT ;  /* 0x400000bd08080209 */ /* 0x000fe20007800000 */
[----:B------:R-:W-:Y:S01]  /*4800*/  @P1 FMUL R189, R189, R0 ;  /* 0x00000000bdbd1220 */ /* 0x000fe20000400000 */
[----:B------:R-:W-:-:S02]  /*4810*/  LOP3.LUT R165, R122, R165, RZ, 0xfc, !PT ;  /* 0x000000a57aa57212 */ /* 0x000fc400078efcff */
[----:B------:R-:W-:Y:S02]  /*4820*/  F2FP.SATFINITE.E4M3.F32.PACK_AB_MERGE_C R175, RZ, R175, RZ ;  /* 0x000000afffaf723e */ /* 0x000fe400048070ff */
[----:B------:R-:W-:Y:S02]  /*4830*/  PRMT R122, R112, 0x5410, R177 ;  /* 0x00005410707a7816 */ /* 0x000fe400000000b1 */
[----:B------:R-:W-:Y:S01]  /*4840*/  @P0 FMNMX R8, R8, |R195|, !PT ;  /* 0x400000c308080209 */ /* 0x000fe20007800000 */
[----:B------:R-:W-:Y:S01]  /*4850*/  @P1 FMUL R195, R195, R0 ;  /* 0x00000000c3c31220 */ /* 0x000fe20000400000 */
[----:B------:R-:W-:Y:S02]  /*4860*/  F2FP.SATFINITE.E4M3.F32.PACK_AB_MERGE_C R112, RZ, R125, RZ ;  /* 0x0000007dff70723e */ /* 0x000fe400048070ff */
[----:B------:R-:W-:Y:S02]  /*4870*/  F2FP.SATFINITE.E4M3.F32.PACK_AB_MERGE_C R179, RZ, R179, RZ ;  /* 0x000000b3ffb3723e */ /* 0x000fe400048070ff */
[----:B------:R-:W-:-:S02]  /*4880*/  LOP3.LUT R175, R175, 0xffff, RZ, 0xc0, !PT ;  /* 0x0000ffffafaf7812 */ /* 0x000fc400078ec0ff */
[----:B------:R-:W-:Y:S01]  /*4890*/  @P0 FMNMX R8, R8, |R193|, !PT ;  /* 0x400000c108080209 */ /* 0x000fe20007800000 */
[-C--:B------:R-:W-:Y:S01]  /*48a0*/  @P1 FMUL R193, R193, R0.reuse ;  /* 0x00000000c1c11220 */ /* 0x080fe20000400000 */
        /* <DEDUP_REMOVED lines=8> */
[----:B------:R-:W-:Y:S02]  /*4930*/  LOP3.LUT R167, R122, R167, RZ, 0xfc, !PT ;  /* 0x000000a77aa77212 */ /* 0x000fe400078efcff */
[----:B------:R-:W-:Y:S01]  /*4940*/  @P0 FMNMX R8, R8, |R199|, !PT ;  /* 0x400000c708080209 */ /* 0x000fe20007800000 */
[----:B------:R-:W-:Y:S01]  /*4950*/  @P1 FMUL R199, R199, R0 ;  /* 0x00000000c7c71220 */ /* 0x000fe20000400000 */
[----:B------:R-:W-:Y:S02]  /*4960*/  F2FP.SATFINITE.E4M3.F32.PACK_AB_MERGE_C R129, RZ, R129, RZ ;  /* 0x00000081ff81723e */ /* 0x000fe400048070ff */
[----:B------:R-:W-:Y:S02]  /*4970*/  PRMT R122, R112, 0x5410, R181 ;  /* 0x00005410707a7816 */ /* 0x000fe400000000b5 */
        /* <DEDUP_REMOVED lines=18> */
[----:B------:R-:W-:Y:S02]  /*4aa0*/  F2FP.SATFINITE.E4M3.F32.PACK_AB_MERGE_C R112, RZ, R133, RZ ;  /* 0x00000085ff70723e */ /* 0x000fe400048070ff */
[----:B------:R-:W-:Y:S02]  /*4ab0*/  F2FP.SATFINITE.E4M3.F32.PACK_AB_MERGE_C R189, RZ, R189, RZ ;  /* 0x000000bdffbd723e */ /* 0x000fe400048070ff */
[----:B------:R-:W-:Y:S01]  /*4ac0*/  @P0 FMNMX R8, R8, |R203|, !PT ;  /* 0x400000cb08080209 */ /* 0x000fe20007800000 */
[----:B------:R-:W-:Y:S01]  /*4ad0*/  @P1 FMUL R203, R203, R0 ;  /* 0x00000000cbcb1220 */ /* 0x000fe20000400000 */
[----:B------:R-:W-:-:S02]  /*4ae0*/  LOP3.LUT R191, R191, 0xffff, RZ, 0xc0, !PT ;  /* 0x0000ffffbfbf7812 */ /* 0x000fc400078ec0ff */
[----:B------:R-:W-:Y:S02]  /*4af0*/  LOP3.LUT R112, R112, 0xff, RZ, 0xc0, !PT ;  /* 0x000000ff70707812 */ /* 0x000fe400078ec0ff */
[----:B------:R-:W-:Y:S02]  /*4b00*/  LOP3.LUT R189, R189, 0xffff, RZ, 0xc0, !PT ;  /* 0x0000ffffbdbd7812 */ /* 0x000fe400078ec0ff */
[----:B------:R-:W-:Y:S02]  /*4b10*/  F2FP.SATFINITE.E4M3.F32.PACK_AB_MERGE_C R195, RZ, R195, RZ ;  /* 0x000000c3ffc3723e */ /* 0x000fe400048070ff */
[----:B------:R-:W-:Y:S01]  /*4b20*/  @P0 FMNMX R8, R8, |R207|, !PT ;  /* 0x400000cf08080209 */ /* 0x000fe20007800000 */
[----:B------:R-:W-:Y:S01]  /*4b30*/  @P1 FMUL R207, R207, R0 ;  /* 0x00000000cfcf1220 */ /* 0x000fe20000400000 */
[----:B------:R-:W-:Y:S02]  /*4b40*/  SHF.L.U32 R171, R191, 0x18, RZ ;  /* 0x00000018bfab7819 */ /* 0x000fe400000006ff */
[----:B------:R-:W-:-:S02]  /*4b50*/  PRMT R112, R189, 0x7604, R112 ;  /* 0x00007604bd707816 */ /* 0x000fc40000000070 */
[----:B------:R-:W-:Y:S02]  /*4b60*/  LOP3.LUT R195, R195, 0xff, RZ, 0xc0, !PT ;  /* 0x000000ffc3c37812 */ /* 0x000fe400078ec0ff */
[----:B------:R-:W-:Y:S01]  /*4b70*/  @P0 FMNMX R8, R8, |R211|, !PT ;  /* 0x400000d308080209 */ /* 0x000fe20007800000 */
[----:B------:R-:W-:Y:S01]  /*4b80*/  @P1 FMUL R211, R211, R0 ;  /* 0x00000000d3d31220 */ /* 0x000fe20000400000 */
[----:B------:R-:W-:Y:S02]  /*4b90*/  LOP3.LUT R171, R122, R171, RZ, 0xfc, !PT ;  /* 0x000000ab7aab7212 */ /* 0x000fe400078efcff */
[----:B------:R-:W-:Y:S02]  /*4ba0*/  PRMT R122, R112, 0x5410, R195 ;  /* 0x00005410707a7816 */ /* 0x000fe400000000c3 */
[----:B------:R-:W-:Y:S02]  /*4bb0*/  F2FP.SATFINITE.E4M3.F32.PACK_AB_MERGE_C R112, RZ, R139, RZ ;  /* 0x0000008bff70723e */ /* 0x000fe400048070ff */
[----:B------:R-:W-:-:S02]  /*4bc0*/  F2FP.SATFINITE.E4M3.F32.PACK_AB_MERGE_C R199, RZ, R199, RZ ;  /* 0x000000c7ffc7723e */ /* 0x000fc400048070ff */
[----:B------:R-:W-:Y:S01]  /*4bd0*/  @P0 FMNMX R8, R8, |R205|, !PT ;  /* 0x400000cd08080209 */ /* 0x000fe20007800000 */
[-C--:B------:R-:W-:Y:S01]  /*4be0*/  @P1 FMUL R205, R205, R0.reuse ;  /* 0x00000000cdcd1220 */ /* 0x080fe20000400000 */
[----:B------:R-:W-:Y:S02]  /*4bf0*/  LOP3.LUT R112, R112, 0xff, RZ, 0xc0, !PT ;  /* 0x000000ff70707812 */ /* 0x000fe400078ec0ff */
[----:B------:R-:W-:Y:S02]  /*4c00*/  LOP3.LUT R199, R199, 0xffff, RZ, 0xc0, !PT ;  /* 0x0000ffffc7c77812 */ /* 0x000fe400078ec0ff */
[----:B------:R-:W-:Y:S01]  /*4c10*/  @P0 FMNMX R8, R8, |R209|, !PT ;  /* 0x400000d108080209 */ /* 0x000fe20007800000 */
[----:B------:R-:W-:Y:S01]  /*4c20*/  @P1 FMUL R209, R209, R0 ;  /* 0x00000000d1d11220 */ /* 0x000fe20000400000 */
[----:B------:R-:W-:Y:S02]  /*4c30*/  F2FP.SATFINITE.E4M3.F32.PACK_AB_MERGE_C R114, RZ, R114, RZ ;  /* 0x00000072ff72723e */ /* 0x000fe400048070ff */
[----:B------:R-:W-:-:S02]  /*4c40*/  PRMT R199, R199, 0x7604, R112 ;  /* 0x00007604c7c77816 */ /* 0x000fc40000000070 */
[----:B------:R-:W-:Y:S02]  /*4c50*/  F2FP.SATFINITE.E4M3.F32.PACK_AB_MERGE_C R123, RZ, R123, RZ ;  /* 0x0000007bff7b723e */ /* 0x000fe400048070ff */
[----:B------:R-:W-:Y:S01]  /*4c60*/  @P0 FMNMX R8, R8, |R215|, !PT ;  /* 0x400000d708080209 */ /* 0x000fe20007800000 */
[----:B------:R-:W-:Y:S01]  /*4c70*/  @P1 FMUL R215, R215, R0 ;  /* 0x00000000d7d71220 */ /* 0x000fe20000400000 */
[----:B------:R-:W-:Y:S02]  /*4c80*/  F2FP.SATFINITE.E4M3.F32.PACK_AB_MERGE_C R112, RZ, R201, RZ ;  /* 0x000000c9ff70723e */ /* 0x000fe400048070ff */
[----:B------:R-:W-:Y:S02]  /*4c90*/  F2FP.SATFINITE.E4M3.F32.PACK_AB_MERGE_C R203, RZ, R203, RZ ;  /* 0x000000cbffcb723e */ /* 0x000fe400048070ff */
[----:B------:R-:W-:Y:S02]  /*4ca0*/  LOP3.LUT R114, R114, 0xff, RZ, 0xc0, !PT ;  /* 0x000000ff72727812 */ /* 0x000fe400078ec0ff */
[----:B------:R-:W-:-:S02]  /*4cb0*/  LOP3.LUT R123, R123, 0xffff, RZ, 0xc0, !PT ;  /* 0x0000ffff7b7b7812 */ /* 0x000fc400078ec0ff */
[----:B------:R-:W-:Y:S01]  /*4cc0*/  @P0 FMNMX R8, R8, |R213|, !PT ;  /* 0x400000d508080209 */ /* 0x000fe20007800000 */
[----:B------:R-:W-:Y:S01]  /*4cd0*/  @P1 FMUL R213, R213, R0 ;  /* 0x00000000d5d51220 */ /* 0x000fe20000400000 */
[----:B------:R-:W-:Y:S02]  /*4ce0*/  LOP3.LUT R112, R112, 0xff, RZ, 0xc0, !PT ;  /* 0x000000ff70707812 */ /* 0x000fe400078ec0ff */
[----:B------:R-:W-:Y:S02]  /*4cf0*/  LOP3.LUT R203, R203, 0xffff, RZ, 0xc0, !PT ;  /* 0x0000ffffcbcb7812 */ /* 0x000fe400078ec0ff */
[----:B------:R-:W-:Y:S02]  /*4d00*/  F2FP.SATFINITE.E4M3.F32.PACK_AB_MERGE_C R207, RZ, R207, RZ ;  /* 0x000000cfffcf723e */ /* 0x000fe400048070ff */
[----:B------:R-:W-:Y:S02]  /*4d10*/  PRMT R114, R199, 0x5410, R114 ;  /* 0x00005410c7727816 */ /* 0x000fe40000000072 */
[----:B------:R-:W-:-:S02]  /*4d20*/  SHF.L.U32 R123, R123, 0x18, RZ ;  /* 0x000000187b7b7819 */ /* 0x000fc400000006ff */
[----:B------:R-:W-:Y:S01]  /*4d30*/  @P0 FMNMX R8, R8, |R127|, !PT ;  /* 0x4000007f08080209 */ /* 0x000fe20007800000 */
[-C--:B------:R-:W-:Y:S01]  /*4d40*/  @P1 FMUL R127, R127, R0.reuse ;  /* 0x000000007f7f1220 */ /* 0x080fe20000400000 */
[----:B------:R-:W-:Y:S02]  /*4d50*/  PRMT R112, R203, 0x7604, R112 ;  /* 0x00007604cb707816 */ /* 0x000fe40000000070 */
[----:B------:R-:W-:Y:S02]  /*4d60*/  LOP3.LUT R207, R207, 0xff, RZ, 0xc0, !PT ;  /* 0x000000ffcfcf7812 */ /* 0x000fe400078ec0ff */
[----:B------:R-:W-:Y:S02]  /*4d70*/  LOP3.LUT R175, R114, R123, RZ, 0xfc, !PT ;  /* 0x0000007b72af7212 */ /* 0x000fe400078efcff */
[----:B------:R-:W-:Y:S01]  /*4d80*/  @P0 FMNMX R8, R8, |R217|, !PT ;  /* 0x400000d908080209 */ /* 0x000fe20007800000 */
[----:B------:R-:W-:Y:S01]  /*4d90*/  @P1 FMUL R217, R217, R0 ;  /* 0x00000000d9d91220 */ /* 0x000fe20000400000 */
[----:B------:R-:W-:-:S02]  /*4da0*/  F2FP.SATFINITE.E4M3.F32.PACK_AB_MERGE_C R211, RZ, R211, RZ ;  /* 0x000000d3ffd3723e */ /* 0x000fc400048070ff */
[----:B------:R-:W-:Y:S02]  /*4db0*/  PRMT R114, R112, 0x5410, R207 ;  /* 0x0000541070727816 */ /* 0x000fe400000000cf */
[----:B------:R-:W-:Y:S02]  /*4dc0*/  F2FP.SATFINITE.E4M3.F32.PACK_AB_MERGE_C R112, RZ, R205, RZ ;  /* 0x000000cdff70723e */ /* 0x000fe400048070ff */
[----:B------:R-:W-:Y:S02]  /*4dd0*/  F2FP.SATFINITE.E4M3.F32.PACK_AB_MERGE_C R209, RZ, R209, RZ ;  /* 0x000000d1ffd1723e */ /* 0x000fe400048070ff */
[----:B------:R-:W-:Y:S01]  /*4de0*/  @P0 FMNMX R8, R8, |R219|, !PT ;  /* 0x400000db08080209 */ /* 0x000fe20007800000 */
[----:B------:R-:W-:Y:S01]  /*4df0*/  @P1 FMUL R219, R219, R0 ;  /* 0x00000000dbdb1220 */ /* 0x000fe20000400000 */
[----:B------:R-:W-:Y:S02]  /*4e00*/  LOP3.LUT R211, R211, 0xffff, RZ, 0xc0, !PT ;  /* 0x0000ffffd3d37812 */ /* 0x000fe400078ec0ff */
[----:B------:R-:W-:-:S02]  /*4e10*/  LOP3.LUT R112, R112, 0xff, RZ, 0xc0, !PT ;  /* 0x000000ff70707812 */ /* 0x000fc400078ec0ff */
[----:B------:R-:W-:Y:S02]  /*4e20*/  LOP3.LUT R209, R209, 0xffff, RZ, 0xc0, !PT ;  /* 0x0000ffffd1d17812 */ /* 0x000fe400078ec0ff */
[----:B------:R-:W-:Y:S02]  /*4e30*/  F2FP.SATFINITE.E4M3.F32.PACK_AB_MERGE_C R215, RZ, R215, RZ ;  /* 0x000000d7ffd7723e */ /* 0x000fe400048070ff */
[----:B------:R-:W-:Y:S01]  /*4e40*/  @P0 FMNMX R8, R8, |R137|, !PT ;  /* 0x4000008908080209 */ /* 0x000fe20007800000 */
[----:B------:R-:W-:Y:S01]  /*4e50*/  @P1 FMUL R137, R137, R0 ;  /* 0x0000000089891220 */ /* 0x000fe20000400000 */
[----:B------:R-:W-:Y:S02]  /*4e60*/  SHF.L.U32 R177, R211, 0x18, RZ ;  /* 0x00000018d3b17819 */ /* 0x000fe400000006ff */
[----:B------:R-:W-:Y:S02]  /*4e70*/  PRMT R112, R209, 0x7604, R112 ;  /* 0x00007604d1707816 */ /* 0x000fe40000000070 */
[----:B------:R-:W-:-:S02]  /*4e80*/  LOP3.LUT R215, R215, 0xff, RZ, 0xc0, !PT ;  /* 0x000000ffd7d77812 */ /* 0x000fc400078ec0ff */
[----:B------:R-:W-:Y:S01]  /*4e90*/  @P0 FMNMX R8, R8, |R223|, !PT ;  /* 0x400000df08080209 */ /* 0x000fe20007800000 */
[----:B------:R-:W-:Y:S01]  /*4ea0*/  @P1 FMUL R223, R223, R0 ;  /* 0x00000000dfdf1220 */ /* 0x000fe20000400000 */
[----:B------:R-:W-:Y:S02]  /*4eb0*/  LOP3.LUT R177, R114, R177, RZ, 0xfc, !PT ;  /* 0x000000b172b17212 */ /* 0x000fe400078efcff */
[----:B------:R-:W-:Y:S02]  /*4ec0*/  F2FP.SATFINITE.E4M3.F32.PACK_AB_MERGE_C R213, RZ, R213, RZ ;  /* 0x000000d5ffd5723e */ /* 0x000fe400048070ff */
[----:B------:R-:W-:Y:S02]  /*4ed0*/  PRMT R114, R112, 0x5410, R215 ;  /* 0x0000541070727816 */ /* 0x000fe400000000d7 */
[----:B------:R-:W-:Y:S02]  /*4ee0*/  F2FP.SATFINITE.E4M3.F32.PACK_AB_MERGE_C R112, RZ, R127, RZ ;  /* 0x0000007fff70723e */ /* 0x000fe400048070ff */
[----:B------:R-:W-:-:S02]  /*4ef0*/  F2FP.SATFINITE.E4M3.F32.PACK_AB_MERGE_C R217, RZ, R217, RZ ;  /* 0x000000d9ffd9723e */ /* 0x000fc400048070ff */
[----:B------:R-:W-:Y:S01]  /*4f00*/  @P0 FMNMX R8, R8, |R227|, !PT ;  /* 0x400000e308080209 */ /* 0x000fe20007800000 */
[-C--:B------:R-:W-:Y:S01]  /*4f10*/  @P1 FMUL R227, R227, R0.reuse ;  /* 0x00000000e3e31220 */ /* 0x080fe20000400000 */
[----:B------:R-:W-:Y:S02]  /*4f20*/  LOP3.LUT R213, R213, 0xffff, RZ, 0xc0, !PT ;  /* 0x0000ffffd5d57812 */ /* 0x000fe400078ec0ff */
[----:B------:R-:W-:Y:S02]  /*4f30*/  LOP3.LUT R112, R112, 0xff, RZ, 0xc0, !PT ;  /* 0x000000ff70707812 */ /* 0x000fe400078ec0ff */
[----:B------:R-:W-:Y:S02]  /*4f40*/  LOP3.LUT R217, R217, 0xffff, RZ, 0xc0, !PT ;  /* 0x0000ffffd9d97812 */ /* 0x000fe400078ec0ff */
[----:B------:R-:W-:Y:S02]  /*4f50*/  F2FP.SATFINITE.E4M3.F32.PACK_AB_MERGE_C R219, RZ, R219, RZ ;  /* 0x000000dbffdb723e */ /* 0x000fe400048070ff */
[----:B------:R-:W-:Y:S01]  /*4f60*/  @P0 FMNMX R8, R8, |R221|, !PT ;  /* 0x400000dd08080209 */ /* 0x000fe20007800000 */
[----:B------:R-:W-:Y:S01]  /*4f70*/  @P1 FMUL R221, R221, R0 ;  /* 0x00000000dddd1220 */ /* 0x000fe20000400000 */
        /* <DEDUP_REMOVED lines=24> */
[----:B------:R-:W-:Y:S01]  /*5100*/  @P0 FMNMX R8, R8, |R237|, !PT ;  /* 0x400000ed08080209 */ /* 0x000fe20007800000 */
[-C--:B------:R-:W-:Y:S01]  /*5110*/  @P1 FMUL R237, R237, R0.reuse ;  /* 0x00000000eded1220 */ /* 0x080fe20000400000 */
[----:B------:R-:W-:Y:S02]  /*5120*/  LOP3.LUT R231, R112, R231, RZ, 0xfc, !PT ;  /* 0x000000e770e77212 */ /* 0x000fe400078efcff */
[----:B------:R-:W-:Y:S01]  /*5130*/  @P0 FMNMX R8, R8, |R233|, !PT ;  /* 0x400000e908080209 */ /* 0x000fe20007800000 */
[----:B------:R-:W-:Y:S01]  /*5140*/  @P1 FMUL R233, R233, R0 ;  /* 0x00000000e9e91220 */ /* 0x000fe20000400000 */
[----:B------:R-:W-:Y:S02]  /*5150*/  F2FP.SATFINITE.E4M3.F32.PACK_AB_MERGE_C R112, RZ, R225, RZ ;  /* 0x000000e1ff70723e */ /* 0x000fe400048070ff */
[----:B------:R-:W-:-:S02]  /*5160*/  F2FP.SATFINITE.E4M3.F32.PACK_AB_MERGE_C R229, RZ, R229, RZ ;  /* 0x000000e5ffe5723e */ /* 0x000fc400048070ff */
[----:B------:R-:W-:Y:S01]  /*5170*/  @P0 FMNMX R8, R8, |R120|, !PT ;  /* 0x4000007808080209 */ /* 0x000fe20007800000 */
[----:B------:R-:W-:Y:S01]  /*5180*/  @P1 FMUL R120, R120, R0 ;  /* 0x0000000078781220 */ /* 0x000fe20000400000 */
[----:B------:R-:W-:Y:S02]  /*5190*/  LOP3.LUT R112, R112, 0xff, RZ, 0xc0, !PT ;  /* 0x000000ff70707812 */ /* 0x000fe400078ec0ff */
[----:B------:R-:W-:Y:S02]  /*51a0*/  LOP3.LUT R229, R229, 0xffff, RZ, 0xc0, !PT ;  /* 0x0000ffffe5e57812 */ /* 0x000fe400078ec0ff */
[----:B------:R-:W-:Y:S02]  /*51b0*/  F2FP.SATFINITE.E4M3.F32.PACK_AB_MERGE_C R137, RZ, R137, RZ ;  /* 0x00000089ff89723e */ /* 0x000fe400048070ff */
[----:B------:R-:W-:Y:S02]  /*51c0*/  F2FP.SATFINITE.E4M3.F32.PACK_AB_MERGE_C R118, RZ, R118, RZ ;  /* 0x00000076ff76723e */ /* 0x000fe400048070ff */
[----:B------:R-:W-:-:S02]  /*51d0*/  F2FP.SATFINITE.E4M3.F32.PACK_AB_MERGE_C R237, RZ, R237, RZ ;  /* 0x000000edffed723e */ /* 0x000fc400048070ff */
[----:B------:R-:W-:Y:S02]  /*51e0*/  PRMT R229, R229, 0x7604, R112 ;  /* 0x00007604e5e57816 */ /* 0x000fe40000000070 */
[----:B------:R-:W-:Y:S02]  /*51f0*/  LOP3.LUT R137, R137, 0xffff, RZ, 0xc0, !PT ;  /* 0x0000ffff89897812 */ /* 0x000fe400078ec0ff */
[----:B------:R-:W-:Y:S02]  /*5200*/  LOP3.LUT R118, R118, 0xff, RZ, 0xc0, !PT ;  /* 0x000000ff76767812 */ /* 0x000fe400078ec0ff */
[----:B------:R-:W-:Y:S02]  /*5210*/  LOP3.LUT R237, R237, 0xffff, RZ, 0xc0, !PT ;  /* 0x0000ffffeded7812 */ /* 0x000fe400078ec0ff */
[----:B------:R-:W-:Y:S02]  /*5220*/  F2FP.SATFINITE.E4M3.F32.PACK_AB_MERGE_C R112, RZ, R233, RZ ;  /* 0x000000e9ff70723e */ /* 0x000fe400048070ff */
[----:B------:R-:W-:-:S02]  /*5230*/  F2FP.SATFINITE.E4M3.F32.PACK_AB_MERGE_C R120, RZ, R120, RZ ;  /* 0x00000078ff78723e */ /* 0x000fc400048070ff */
[----:B------:R-:W-:Y:S01]  /*5240*/  @P0 FMNMX R8, R8, |R239|, !PT ;  /* 0x400000ef08080209 */ /* 0x000fe20007800000 */
[----:B------:R-:W-:Y:S01]  /*5250*/  @P1 FMUL R239, R239, R0 ;  /* 0x00000000efef1220 */ /* 0x000fe20000400000 */
[----:B------:R-:W-:Y:S02]  /*5260*/  SHF.L.U32 R137, R137, 0x18, RZ ;  /* 0x0000001889897819 */ /* 0x000fe400000006ff */
[----:B------:R-:W-:Y:S02]  /*5270*/  SHF.L.U32 R237, R237, 0x18, RZ ;  /* 0x00000018eded7819 */ /* 0x000fe400000006ff */
[----:B------:R-:W-:Y:S02]  /*5280*/  LOP3.LUT R112, R112, 0xff, RZ, 0xc0, !PT ;  /* 0x000000ff70707812 */ /* 0x000fe400078ec0ff */
[----:B------:R-:W-:Y:S02]  /*5290*/  LOP3.LUT R113, R120, 0xffff, RZ, 0xc0, !PT ;  /* 0x0000ffff78717812 */ /* 0x000fe400078ec0ff */
[----:B------:R-:W-:-:S02]  /*52a0*/  PRMT R118, R229, 0x5410, R118 ;  /* 0x00005410e5767816 */ /* 0x000fc40000000076 */
[----:B------:R-:W-:Y:S01]  /*52b0*/  @P0 FMNMX R8, R8, |R135|, !PT ;  /* 0x4000008708080209 */ /* 0x000fe20007800000 */
[----:B------:R-:W-:Y:S01]  /*52c0*/  @P1 FMUL R135, R135, R0 ;  /* 0x0000000087871220 */ /* 0x000fe20000400000 */
[----:B------:R-:W-:Y:S02]  /*52d0*/  F2FP.SATFINITE.E4M3.F32.PACK_AB_MERGE_C R193, RZ, R193, RZ ;  /* 0x000000c1ffc1723e */ /* 0x000fe400048070ff */
[----:B------:R-:W-:Y:S02]  /*52e0*/  F2FP.SATFINITE.E4M3.F32.PACK_AB_MERGE_C R239, RZ, R239, RZ ;  /* 0x000000efffef723e */ /* 0x000fe400048070ff */
[----:B------:R-:W-:Y:S02]  /*52f0*/  LOP3.LUT R181, R114, R137, RZ, 0xfc, !PT ;  /* 0x0000008972b57212 */ /* 0x000fe400078efcff */
[----:B------:R-:W-:Y:S01]  /*5300*/  LOP3.LUT R237, R118, R237, RZ, 0xfc, !PT ;  /* 0x000000ed76ed7212 */ /* 0x000fe200078efcff */
[----:B------:R-:W0:Y:S01]  /*5310*/  @!P3 LDC.64 R114, c[0x0][0x228] ;  /* 0x00008a00ff72bb82 */ /* 0x000e220000000a00 */
[----:B------:R-:W-:-:S02]  /*5320*/  PRMT R118, R113, 0x7604, R112 ;  /* 0x0000760471767816 */ /* 0x000fc40000000070 */
[----:B------:R-:W-:Y:S02]  /*5330*/  LOP3.LUT R193, R193, 0xffff, RZ, 0xc0, !PT ;  /* 0x0000ffffc1c17812 */ /* 0x000fe400078ec0ff */
[----:B------:R-:W-:Y:S01]  /*5340*/  @P0 FMNMX R8, R8, |R141|, !PT ;  /* 0x4000008d08080209 */ /* 0x000fe20007800000 */
[----:B------:R-:W-:Y:S01]  /*5350*/  @P1 FMUL R141, R141, R0 ;  /* 0x000000008d8d1220 */ /* 0x000fe20000400000 */
[----:B------:R-:W-:Y:S01]  /*5360*/  F2FP.SATFINITE.E4M3.F32.PACK_AB_MERGE_C R135, RZ, R135, RZ ;  /* 0x00000087ff87723e */ /* 0x000fe200048070ff */
[----:B------:R-:W1:Y:S01]  /*5370*/  @!P3 LDC.64 R112, c[0x0][0x230] ;  /* 0x00008c00ff70bb82 */ /* 0x000e620000000a00 */
[----:B------:R-:W-:Y:S02]  /*5380*/  LOP3.LUT R239, R239, 0xff, RZ, 0xc0, !PT ;  /* 0x000000ffefef7812 */ /* 0x000fe400078ec0ff */
[----:B------:R-:W-:Y:S02]  /*5390*/  SHF.L.U32 R173, R193, 0x18, RZ ;  /* 0x00000018c1ad7819 */ /* 0x000fe400000006ff */
[----:B------:R-:W-:-:S02]  /*53a0*/  LOP3.LUT R135, R135, 0xffff, RZ, 0xc0, !PT ;  /* 0x0000ffff87877812 */ /* 0x000fc400078ec0ff */
[----:B------:R-:W-:Y:S02]  /*53b0*/  PRMT R120, R118, 0x5410, R239 ;  /* 0x0000541076787816 */ /* 0x000fe400000000ef */
[----:B------:R-:W-:Y:S02]  /*53c0*/  F2FP.SATFINITE.E4M3.F32.PACK_AB_MERGE_C R118, RZ, R141, RZ ;  /* 0x0000008dff76723e */ /* 0x000fe400048070ff */
[----:B------:R-:W2:Y:S01]  /*53d0*/  LDC.64 R140, c[0x0][0x258] ;  /* 0x00009600ff8c7b82 */ /* 0x000ea20000000a00 */
[----:B------:R-:W-:Y:S02]  /*53e0*/  LOP3.LUT R173, R122, R173, RZ, 0xfc, !PT ;  /* 0x000000ad7aad7212 */ /* 0x000fe400078efcff */
[----:B------:R-:W-:Y:S02]  /*53f0*/  SHF.L.U32 R135, R135, 0x18, RZ ;  /* 0x0000001887877819 */ /* 0x000fe400000006ff */
[----:B------:R-:W-:Y:S01]  /*5400*/  SHF.L.U32 R122, R4, 0x7, RZ ;  /* 0x00000007047a7819 */ /* 0x000fe200000006ff */
[----:B0-----:R-:W-:Y:S01]  /*5410*/  @!P3 IMAD.WIDE R114, R7, 0x4, R114 ;  /* 0x000000040772b825 */ /* 0x001fe200078e0272 */
[----:B------:R-:W-:-:S03]  /*5420*/  @P0 FMNMX R8, R8, |R235|, !PT ;  /* 0x400000eb08080209 */ /* 0x000fc60007800000 */
[-C--:B------:R-:W-:Y:S01]  /*5430*/  @P1 FMUL R235, R235, R0.reuse ;  /* 0x00000000ebeb1220 */ /* 0x080fe20000400000 */
[----:B------:R-:W-:Y:S02]  /*5440*/  LOP3.LUT R183, R120, R135, RZ, 0xfc, !PT ;  /* 0x0000008778b77212 */ /* 0x000fe400078efcff */
[----:B------:R-:W-:Y:S01]  /*5450*/  LOP3.LUT R120, R122, 0x80, R5, 0xe2, !PT ;  /* 0x000000807a787812 */ /* 0x000fe200078ee205 */
[----:B------:R-:W-:Y:S01]  /*5460*/  @!P3 STG.E desc[UR4][R114.64], R116 ;  /* 0x000000747200b986 */ /* 0x000fe2000c101904 */
[----:B------:R-:W-:Y:S01]  /*5470*/  @P0 FMNMX R8, R8, |R131|, !PT ;  /* 0x4000008308080209 */ /* 0x000fe20007800000 */
[----:B------:R-:W-:Y:S01]  /*5480*/  @P1 FMUL R131, R131, R0 ;  /* 0x0000000083831220 */ /* 0x000fe20000400000 */
[----:B------:R-:W-:Y:S01]  /*5490*/  F2FP.SATFINITE.E4M3.F32.PACK_AB_MERGE_C R235, RZ, R235, RZ ;  /* 0x000000ebffeb723e */ /* 0x000fe200048070ff */
[----:B-1----:R-:W-:Y:S01]  /*54a0*/  @!P3 IMAD.WIDE R112, R7, 0x4, R112 ;  /* 0x000000040770b825 */ /* 0x002fe200078e0270 */
[----:B------:R-:W-:Y:S02]  /*54b0*/  LOP3.LUT R120, R120, 0x60, R3, 0xf8, !PT ;  /* 0x0000006078787812 */ /* 0x000fe400078ef803 */
[----:B------:R-:W-:-:S02]  /*54c0*/  LOP3.LUT R118, R118, 0xff, RZ, 0xc0, !PT ;  /* 0x000000ff76767812 */ /* 0x000fc400078ec0ff */
[----:B------:R-:W-:Y:S01]  /*54d0*/  LOP3.LUT R235, R235, 0xffff, RZ, 0xc0, !PT ;  /* 0x0000ffffebeb7812 */ /* 0x000fe200078ec0ff */
[----:B------:R-:W-:Y:S01]  /*54e0*/  IMAD R139, R7, 0xf00, R120 ;  /* 0x00000f00078b7824 */ /* 0x000fe200078e0278 */
[----:B------:R-:W-:Y:S01]  /*54f0*/  F2FP.SATFINITE.E4M3.F32.PACK_AB_MERGE_C R131, RZ, R131, RZ ;  /* 0x00000083ff83723e */ /* 0x000fe200048070ff */
[----:B------:R0:W-:Y:S01]  /*5500*/  @!P3 STG.E desc[UR4][R112.64], R117 ;  /* 0x000000757000b986 */ /* 0x0001e2000c101904 */
[----:B------:R-:W-:Y:S01]  /*5510*/  @P0 FMNMX R8, R8, |R241|, !PT ;  /* 0x400000f108080209 */ /* 0x000fe20007800000 */
[----:B------:R-:W-:Y:S01]  /*5520*/  @P1 FMUL R241, R241, R0 ;  /* 0x00000000f1f11220 */ /* 0x000fe20000400000 */
[----:B------:R-:W-:Y:S02]  /*5530*/  PRMT R118, R235, 0x7604, R118 ;  /* 0x00007604eb767816 */ /* 0x000fe40000000076 */
[----:B------:R-:W-:Y:S02]  /*5540*/  LOP3.LUT R131, R131, 0xff, RZ, 0xc0, !PT ;  /* 0x000000ff83837812 */ /* 0x000fe400078ec0ff */
[----:B------:R-:W-:-:S02]  /*5550*/  IADD3 R137, R139, 0x100, RZ ;  /* 0x000001008b897810 */ /* 0x000fc40007ffe0ff */
[----:B------:R-:W-:Y:S02]  /*5560*/  F2FP.SATFINITE.E4M3.F32.PACK_AB_MERGE_C R241, RZ, R241, RZ ;  /* 0x000000f1fff1723e */ /* 0x000fe400048070ff */
[----:B------:R-:W-:Y:S01]  /*5570*/  IADD3 R135, R139, 0x200, RZ ;  /* 0x000002008b877810 */ /* 0x000fe20007ffe0ff */
[----:B--2---:R-:W-:Y:S01]  /*5580*/  IMAD.WIDE.U32 R136, R137, 0x4, R140 ;  /* 0x0000000489887825 */ /* 0x004fe200078e008c */
[----:B------:R-:W-:Y:S02]  /*5590*/  PRMT R118, R118, 0x5410, R131 ;  /* 0x0000541076767816 */ /* 0x000fe40000000083 */
[----:B------:R-:W-:Y:S01]  /*55a0*/  IADD3 R133, R139, 0x300, RZ ;  /* 0x000003008b857810 */ /* 0x000fe20007ffe0ff */
[--C-:B------:R-:W-:Y:S01]  /*55b0*/  IMAD.WIDE.U32 R134, R135, 0x4, R140.reuse ;  /* 0x0000000487867825 */ /* 0x100fe200078e008c */
[C---:B------:R-:W-:Y:S02]  /*55c0*/  IADD3 R131, R139.reuse, 0x400, RZ ;  /* 0x000004008b837810 */ /* 0x040fe40007ffe0ff */
[----:B------:R-:W-:Y:S01]  /*55d0*/  IADD3 R129, R139, 0x500, RZ ;  /* 0x000005008b817810 */ /* 0x000fe20007ffe0ff */
[----:B------:R-:W-:Y:S01]  /*55e0*/  IMAD.WIDE.U32 R132, R133, 0x4, R140 ;  /* 0x0000000485847825 */ /* 0x000fe200078e008c */
[----:B------:R-:W-:-:S02]  /*55f0*/  IADD3 R127, R139, 0x600, RZ ;  /* 0x000006008b7f7810 */ /* 0x000fc40007ffe0ff */
[----:B------:R-:W-:Y:S01]  /*5600*/  IADD3 R125, R139, 0x700, RZ ;  /* 0x000007008b7d7810 */ /* 0x000fe20007ffe0ff */
[--C-:B------:R-:W-:Y:S01]  /*5610*/  IMAD.WIDE.U32 R130, R131, 0x4, R140.reuse ;  /* 0x0000000483827825 */ /* 0x100fe200078e008c */
[C---:B------:R-:W-:Y:S02]  /*5620*/  IADD3 R123, R139.reuse, 0x800, RZ ;  /* 0x000008008b7b7810 */ /* 0x040fe40007ffe0ff */
[----:B------:R-:W-:Y:S01]  /*5630*/  IADD3 R121, R139, 0x900, RZ ;  /* 0x000009008b797810 */ /* 0x000fe20007ffe0ff */
[--C-:B------:R-:W-:Y:S01]  /*5640*/  IMAD.WIDE.U32 R128, R129, 0x4, R140.reuse ;  /* 0x0000000481807825 */ /* 0x100fe200078e008c */
[C---:B------:R-:W-:Y:S02]  /*5650*/  IADD3 R119, R139.reuse, 0xa00, RZ ;  /* 0x00000a008b777810 */ /* 0x040fe40007ffe0ff */
[----:B0-----:R-:W-:Y:S01]  /*5660*/  IADD3 R117, R139, 0xb00, RZ ;  /* 0x00000b008b757810 */ /* 0x001fe20007ffe0ff */
[----:B------:R-:W-:Y:S01]  /*5670*/  IMAD.WIDE.U32 R126, R127, 0x4, R140 ;  /* 0x000000047f7e7825 */ /* 0x000fe200078e008c */
[----:B------:R-:W-:-:S02]  /*5680*/  IADD3 R115, R139, 0xc00, RZ ;  /* 0x00000c008b737810 */ /* 0x000fc40007ffe0ff */
[----:B------:R-:W-:Y:S01]  /*5690*/  IADD3 R113, R139, 0xd00, RZ ;  /* 0x00000d008b717810 */ /* 0x000fe20007ffe0ff */
[--C-:B------:R-:W-:Y:S01]  /*56a0*/  IMAD.WIDE.U32 R124, R125, 0x4, R140.reuse ;  /* 0x000000047d7c7825 */ /* 0x100fe200078e008c */
[----:B------:R-:W-:Y:S02]  /*56b0*/  IADD3 R185, R139, 0xe00, RZ ;  /* 0x00000e008bb97810 */ /* 0x000fe40007ffe0ff */
[----:B------:R-:W-:Y:S01]  /*56c0*/  LOP3.LUT R241, R241, 0xffff, RZ, 0xc0, !PT ;  /* 0x0000fffff1f17812 */ /* 0x000fe200078ec0ff */
[--C-:B------:R-:W-:Y:S01]  /*56d0*/  IMAD.WIDE.U32 R138, R139, 0x4, R140.reuse ;  /* 0x000000048b8a7825 */ /* 0x100fe200078e008c */
[----:B------:R-:W-:Y:S01]  /*56e0*/  IADD3 R7, R7, UR7, RZ ;  /* 0x0000000707077c10 */ /* 0x000fe2000fffe0ff */
[----:B------:R-:W-:Y:S01]  /*56f0*/  ULDC UR7, c[0x0][0x218] ;  /* 0x0000860000077ab9 */ /* 0x000fe20000000800 */
[----:B------:R-:W-:Y:S01]  /*5700*/  SHF.L.U32 R241, R241, 0x18, RZ ;  /* 0x00000018f1f17819 */ /* 0x000fe200000006ff */
[----:B------:R-:W-:Y:S01]  /*5710*/  IMAD.WIDE.U32 R122, R123, 0x4, R140 ;  /* 0x000000047b7a7825 */ /* 0x000fe200078e008c */
[----:B------:R0:W-:Y:S01]  /*5720*/  STG.E desc[UR4][R138.64], R197 ;  /* 0x000000c58a007986 */ /* 0x0001e2000c101904 */
[----:B------:R-:W-:-:S02]  /*5730*/  ISETP.GE.AND P0, PT, R7, UR7, PT ;  /* 0x0000000707007c0c */ /* 0x000fc4000bf06270 */
[----:B------:R-:W-:Y:S01]  /*5740*/  LOP3.LUT R241, R118, R241, RZ, 0xfc, !PT ;  /* 0x000000f176f17212 */ /* 0x000fe200078efcff */
[----:B------:R0:W-:Y:S01]  /*5750*/  STG.E desc[UR4][R136.64], R163 ;  /* 0x000000a388007986 */ /* 0x0001e2000c101904 */
[--C-:B------:R-:W-:Y:S01]  /*5760*/  IMAD.WIDE.U32 R120, R121, 0x4, R140.reuse ;  /* 0x0000000479787825 */ /* 0x100fe200078e008c */
[----:B------:R-:W-:Y:S02]  /*5770*/  LOP3.LUT P2, RZ, R71, 0xff, RZ, 0xc0, !PT ;  /* 0x000000ff47ff7812 */ /* 0x000fe4000784c0ff */
[----:B------:R0:W-:Y:S01]  /*5780*/  STG.E desc[UR4][R134.64], R165 ;  /* 0x000000a586007986 */ /* 0x0001e2000c101904 */
[--C-:B------:R-:W-:Y:S01]  /*5790*/  IMAD.WIDE.U32 R118, R119, 0x4, R140.reuse ;  /* 0x0000000477767825 */ /* 0x100fe200078e008c */
[----:B------:R-:W-:Y:S02]  /*57a0*/  SEL R71, RZ, 0x1, P2 ;  /* 0x00000001ff477807 */ /* 0x000fe40001000000 */
[----:B------:R0:W-:Y:S01]  /*57b0*/  STG.E desc[UR4][R132.64], R167 ;  /* 0x000000a784007986 */ /* 0x0001e2000c101904 */
[----:B------:R-:W-:-:S03]  /*57c0*/  IMAD.WIDE.U32 R116, R117, 0x4, R140 ;  /* 0x0000000475747825 */ /* 0x000fc600078e008c */
[----:B------:R0:W-:Y:S01]  /*57d0*/  STG.E desc[UR4][R130.64], R169 ;  /* 0x000000a982007986 */ /* 0x0001e2000c101904 */
[----:B------:R-:W-:-:S03]  /*57e0*/  IMAD.WIDE.U32 R114, R115, 0x4, R140 ;  /* 0x0000000473727825 */ /* 0x000fc600078e008c */
[----:B------:R0:W-:Y:S01]  /*57f0*/  STG.E desc[UR4][R128.64], R171 ;  /* 0x000000ab80007986 */ /* 0x0001e2000c101904 */
[----:B------:R-:W-:-:S03]  /*5800*/  IMAD.WIDE.U32 R112, R113, 0x4, R140 ;  /* 0x0000000471707825 */ /* 0x000fc600078e008c */
[----:B------:R0:W-:Y:S01]  /*5810*/  STG.E desc[UR4][R126.64], R173 ;  /* 0x000000ad7e007986 */ /* 0x0001e2000c101904 */
[----:B------:R-:W-:-:S03]  /*5820*/  IMAD.WIDE.U32 R140, R185, 0x4, R140 ;  /* 0x00000004b98c7825 */ /* 0x000fc600078e008c */
[----:B------:R0:W-:Y:S04]  /*5830*/  STG.E desc[UR4][R124.64], R175 ;  /* 0x000000af7c007986 */ /* 0x0001e8000c101904 */
        /* <DEDUP_REMOVED lines=8> */
.L_x_12598:
        /* <DEDUP_REMOVED lines=15> */
.L_x_12636:
        /* <DEDUP_REMOVED lines=28> */
.L_x_12639:
[----:B--2---:R-:W-:-:S07]  /*5b70*/  FMNMX R7, R5, R4, !PT ;  /* 0x0000000405077209 */ /* 0x004fce0007800000 */
.L_x_12615:
[----:B------:R-:W-:Y:S05]  /*5b80*/  BSYNC B0 ;  /* 0x0000000000007941 */ /* 0x000fea0003800000 */
.L_x_12614:
[----:B------:R-:W-:Y:S01]  /*5b90*/  ISETP.NE.AND P0, PT, R3, RZ, PT ;  /* 0x000000ff0300720c */ /* 0x000fe20003f05270 */
[----:B------:R-:W-:-:S12]  /*5ba0*/  BSSY B0, `(.L_x_12612) ;  /* 0x0000004000007945 */ /* 0x000fd80003800000 */
[----:B------:R-:W-:Y:S05]  /*5bb0*/  @P0 BRA `(.L_x_12617) ;  /* 0x0000000000080947 */ /* 0x000fea0003800000 */
[----:B-1----:R-:W1:Y:S02]  /*5bc0*/  LDC.64 R4, c[0x0][0x288] ;  /* 0x0000a200ff047b82 */ /* 0x002e640000000a00 */
[----:B-1----:R2:W-:Y:S02]  /*5bd0*/  REDG.E.MAX.S32.STRONG.GPU desc[UR4][R4.64], R7 ;  /* 0x000000070400798e */ /* 0x0025e4000d10e384 */
.L_x_12617:
[----:B------:R-:W-:Y:S05]  /*5be0*/  BSYNC B0 ;  /* 0x0000000000007941 */ /* 0x000fea0003800000 */
.L_x_12612:
        /* <DEDUP_REMOVED lines=13> */
[----:B-12---:R-:W-:Y:S05]  /*5cc0*/  CALL.REL.NOINC `($__internal_200_$__cuda_sm20_rcp_rn_f32_slowpath) ;  /* 0x0000000c00f47944 */ /* 0x006fea0003c00000 */
[----:B------:R-:W-:Y:S01]  /*5cd0*/  MOV R5, R118 ;  /* 0x0000007600057202 */ /* 0x000fe20000000f00 */
[----:B------:R-:W-:Y:S06]  /*5ce0*/  BRA `(.L_x_12619) ;  /* 0x0000000000107947 */ /* 0x000fec0003800000 */
.L_x_12618:
[----:B-12---:R-:W1:Y:S02]  /*5cf0*/  MUFU.RCP R5, R0 ;  /* 0x0000000000057308 */ /* 0x006e640000001000 */
[----:B-1----:R-:W-:-:S04]  /*5d00*/  FFMA R2, R5, R0, -1 ;  /* 0xbf80000005027423 */ /* 0x002fc80000000000 */
[----:B------:R-:W-:-:S04]  /*5d10*/  FADD.FTZ R2, -R2, -RZ ;  /* 0x800000ff02027221 */ /* 0x000fc80000010100 */
[----:B------:R-:W-:-:S07]  /*5d20*/  FFMA R5, R5, R2, R5 ;  /* 0x0000000205057223 */ /* 0x000fce0000000005 */
.L_x_12619:
[----:B------:R-:W1:Y:S02]  /*5d30*/  LDC.64 R2, c[0x0][0x280] ;  /* 0x0000a000ff027b82 */ /* 0x000e640000000a00 */
[----:B-1----:R-:W-:Y:S01]  /*5d40*/  STG.E desc[UR4][R2.64], R5 ;  /* 0x0000000502007986 */ /* 0x002fe2000c101904 */
[----:B------:R-:W-:Y:S05]  /*5d50*/  EXIT ;  /* 0x000000000000794d */ /* 0x000fea0003800000 */
.L_x_12599:
[----:B------:R-:W-:Y:S01]  /*5d60*/  HFMA2.MMA R128, -RZ, RZ, 0, 5.9604644775390625e-08 ;  /* 0x00000001ff807435 */ /* 0x000fe200000001ff */
[----:B------:R-:W-:Y:S02]  /*5d70*/  MOV R126, R113 ;  /* 0x00000071007e7202 */ /* 0x000fe40000000f00 */
[----:B------:R-:W-:Y:S02]  /*5d80*/  MOV R130, 0x1f ;  /* 0x0000001f00827802 */ /* 0x000fe40000000f00 */
[----:B------:R-:W-:-:S07]  /*5d90*/  MOV R124, 0xffffffff ;  /* 0xffffffff007c7802 */ /* 0x000fce0000000f00 */
[----:B-----5:R-:W-:Y:S05]  /*5da0*/  WARPSYNC.COLLECTIVE R124, `(.L_x_12620) ;  /* 0x000000007c087348 */ /* 0x020fea0003c00000 */
[----:B------:R0:W1:Y:S02]  /*5db0*/  SHFL.BFLY P0, R119, R126, R128, R130 ;  /* 0x0c0000807e777389 */ /* 0x0000640000000082 */
[----:B01---5:R-:W-:Y:S01]  /*5dc0*/  ENDCOLLECTIVE ;  /* 0x000000000000791b */ /* 0x023fe20003800000 */
.L_x_12620:
[----:B------:R-:W-:Y:S01]  /*5dd0*/  HFMA2.MMA R128, -RZ, RZ, 0, 1.1920928955078125e-07 ;  /* 0x00000002ff807435 */ /* 0x000fe200000001ff */
[----:B------:R-:W-:-:S05]  /*5de0*/  MOV R112, R119 ;  /* 0x0000007700707202 */ /* 0x000fca0000000f00 */
[----:B------:R-:W-:-:S05]  /*5df0*/  FADD R115, R113, R112 ;  /* 0x0000007071737221 */ /* 0x000fca0000000000 */
[----:B------:R-:W-:-:S07]  /*5e00*/  MOV R126, R115 ;  /* 0x00000073007e7202 */ /* 0x000fce0000000f00 */
[----:B------:R-:W-:Y:S05]  /*5e10*/  WARPSYNC.COLLECTIVE R124, `(.L_x_12621) ;  /* 0x000000007c087348 */ /* 0x000fea0003c00000 */
[----:B------:R0:W1:Y:S02]  /*5e20*/  SHFL.BFLY P0, R119, R126, R128, R130 ;  /* 0x0c0000807e777389 */ /* 0x0000640000000082 */
[----:B01----:R-:W-:Y:S01]  /*5e30*/  ENDCOLLECTIVE ;  /* 0x000000000000791b */ /* 0x003fe20003800000 */
.L_x_12621:
[----:B------:R-:W-:Y:S01]  /*5e40*/  HFMA2.MMA R128, -RZ, RZ, 0, 2.384185791015625e-07 ;  /* 0x00000004ff807435 */ /* 0x000fe200000001ff */
[----:B------:R-:W-:-:S05]  /*5e50*/  MOV R112, R119 ;  /* 0x0000007700707202 */ /* 0x000fca0000000f00 */
[----:B------:R-:W-:-:S05]  /*5e60*/  FADD R116, R115, R112 ;  /* 0x0000007073747221 */ /* 0x000fca0000000000 */
[----:B------:R-:W-:-:S07]  /*5e70*/  MOV R126, R116 ;  /* 0x00000074007e7202 */ /* 0x000fce0000000f00 */
[----:B------:R-:W-:Y:S05]  /*5e80*/  WARPSYNC.COLLECTIVE R124, `(.L_x_12622) ;  /* 0x000000007c087348 */ /* 0x000fea0003c00000 */
[----:B------:R0:W1:Y:S02]  /*5e90*/  SHFL.BFLY P0, R119, R126, R128, R130 ;  /* 0x0c0000807e777389 */ /* 0x0000640000000082 */
[----:B01----:R-:W-:Y:S01]  /*5ea0*/  ENDCOLLECTIVE ;  /* 0x000000000000791b */ /* 0x003fe20003800000 */
.L_x_12622:
[----:B------:R-:W-:Y:S01]  /*5eb0*/  HFMA2.MMA R128, -RZ, RZ, 0, 4.76837158203125e-07 ;  /* 0x00000008ff807435 */ /* 0x000fe200000001ff */
[----:B------:R-:W-:-:S05]  /*5ec0*/  MOV R117, R119 ;  /* 0x0000007700757202 */ /* 0x000fca0000000f00 */
[----:B------:R-:W-:-:S05]  /*5ed0*/  FADD R117, R116, R117 ;  /* 0x0000007574757221 */ /* 0x000fca0000000000 */
[----:B------:R-:W-:-:S07]  /*5ee0*/  MOV R126, R117 ;  /* 0x00000075007e7202 */ /* 0x000fce0000000f00 */
[----:B------:R-:W-:Y:S05]  /*5ef0*/  WARPSYNC.COLLECTIVE R124, `(.L_x_12623) ;  /* 0x000000007c087348 */ /* 0x000fea0003c00000 */
[----:B------:R0:W1:Y:S02]  /*5f00*/  SHFL.BFLY P0, R119, R126, R128, R130 ;  /* 0x0c0000807e777389 */ /* 0x0000640000000082 */
[----:B01----:R-:W-:Y:S01]  /*5f10*/  ENDCOLLECTIVE ;  /* 0x000000000000791b */ /* 0x003fe20003800000 */
.L_x_12623:
[----:B------:R-:W-:Y:S01]  /*5f20*/  HFMA2.MMA R128, -RZ, RZ, 0, 9.5367431640625e-07 ;  /* 0x00000010ff807435 */ /* 0x000fe200000001ff */
[----:B------:R-:W-:-:S05]  /*5f30*/  MOV R112, R119 ;  /* 0x0000007700707202 */ /* 0x000fca0000000f00 */
[----:B------:R-:W-:-:S05]  /*5f40*/  FADD R118, R117, R112 ;  /* 0x0000007075767221 */ /* 0x000fca0000000000 */
[----:B------:R-:W-:-:S07]  /*5f50*/  MOV R126, R118 ;  /* 0x00000076007e7202 */ /* 0x000fce0000000f00 */
[----:B------:R-:W-:Y:S05]  /*5f60*/  WARPSYNC.COLLECTIVE R124, `(.L_x_12624) ;  /* 0x000000007c087348 */ /* 0x000fea0003c00000 */
[----:B------:R0:W1:Y:S02]  /*5f70*/  SHFL.BFLY P0, R119, R126, R128, R130 ;  /* 0x0c0000807e777389 */ /* 0x0000640000000082 */
[----:B01----:R-:W-:Y:S01]  /*5f80*/  ENDCOLLECTIVE ;  /* 0x000000000000791b */ /* 0x003fe20003800000 */
.L_x_12624:
        /* <DEDUP_REMOVED lines=127> */
.L_x_12625:
[----:B------:R-:W-:Y:S01]  /*6780*/  HFMA2.MMA R128, -RZ, RZ, 0, 1.1920928955078125e-07 ;  /* 0x00000002ff807435 */ /* 0x000fe200000001ff */
[----:B------:R-:W-:-:S05]  /*6790*/  MOV R116, R119 ;  /* 0x0000007700747202 */ /* 0x000fca0000000f00 */
[----:B------:R-:W-:-:S05]  /*67a0*/  FADD R116, R113, R116 ;  /* 0x0000007471747221 */ /* 0x000fca0000000000 */
[----:B------:R-:W-:-:S07]  /*67b0*/  MOV R126, R116 ;  /* 0x00000074007e7202 */ /* 0x000fce0000000f00 */
[----:B------:R-:W-:Y:S05]  /*67c0*/  WARPSYNC.COLLECTIVE R124, `(.L_x_12626) ;  /* 0x000000007c087348 */ /* 0x000fea0003c00000 */
[----:B------:R0:W1:Y:S02]  /*67d0*/  SHFL.BFLY P0, R119, R126, R128, R130 ;  /* 0x0c0000807e777389 */ /* 0x0000640000000082 */
[----:B01----:R-:W-:Y:S01]  /*67e0*/  ENDCOLLECTIVE ;  /* 0x000000000000791b */ /* 0x003fe20003800000 */
.L_x_12626:
[----:B------:R-:W-:Y:S01]  /*67f0*/  HFMA2.MMA R128, -RZ, RZ, 0, 2.384185791015625e-07 ;  /* 0x00000004ff807435 */ /* 0x000fe200000001ff */
[----:B------:R-:W-:-:S05]  /*6800*/  MOV R115, R119 ;  /* 0x0000007700737202 */ /* 0x000fca0000000f00 */
[----:B------:R-:W-:-:S05]  /*6810*/  FADD R115, R116, R115 ;  /* 0x0000007374737221 */ /* 0x000fca0000000000 */
[----:B------:R-:W-:-:S07]  /*6820*/  MOV R126, R115 ;  /* 0x00000073007e7202 */ /* 0x000fce0000000f00 */
[----:B------:R-:W-:Y:S05]  /*6830*/  WARPSYNC.COLLECTIVE R124, `(.L_x_12627) ;  /* 0x000000007c087348 */ /* 0x000fea0003c00000 */
[----:B------:R0:W1:Y:S02]  /*6840*/  SHFL.BFLY P0, R119, R126, R128, R130 ;  /* 0x0c0000807e777389 */ /* 0x0000640000000082 */
[----:B01----:R-:W-:Y:S01]  /*6850*/  ENDCOLLECTIVE ;  /* 0x000000000000791b */ /* 0x003fe20003800000 */
.L_x_12627:
[----:B------:R-:W-:Y:S01]  /*6860*/  HFMA2.MMA R128, -RZ, RZ, 0, 4.76837158203125e-07 ;  /* 0x00000008ff807435 */ /* 0x000fe200000001ff */
[----:B------:R-:W-:-:S05]  /*6870*/  MOV R118, R119 ;  /* 0x0000007700767202 */ /* 0x000fca0000000f00 */
[----:B------:R-:W-:-:S05]  /*6880*/  FADD R118, R115, R118 ;  /* 0x0000007673767221 */ /* 0x000fca0000000000 */
[----:B------:R-:W-:-:S07]  /*6890*/  MOV R126, R118 ;  /* 0x00000076007e7202 */ /* 0x000fce0000000f00 */
[----:B------:R-:W-:Y:S05]  /*68a0*/  WARPSYNC.COLLECTIVE R124, `(.L_x_12628) ;  /* 0x000000007c087348 */ /* 0x000fea0003c00000 */
[----:B------:R0:W1:Y:S02]  /*68b0*/  SHFL.BFLY P0, R119, R126, R128, R130 ;  /* 0x0c0000807e777389 */ /* 0x0000640000000082 */
[----:B01----:R-:W-:Y:S01]  /*68c0*/  ENDCOLLECTIVE ;  /* 0x000000000000791b */ /* 0x003fe20003800000 */
.L_x_12628:
[----:B------:R-:W-:Y:S01]  /*68d0*/  HFMA2.MMA R128, -RZ, RZ, 0, 9.5367431640625e-07 ;  /* 0x00000010ff807435 */ /* 0x000fe200000001ff */
[----:B------:R-:W-:-:S05]  /*68e0*/  MOV R117, R119 ;  /* 0x0000007700757202 */ /* 0x000fca0000000f00 */
[----:B------:R-:W-:-:S05]  /*68f0*/  FADD R117, R118, R117 ;  /* 0x0000007576757221 */ /* 0x000fca0000000000 */
[----:B------:R-:W-:-:S07]  /*6900*/  MOV R126, R117 ;  /* 0x00000075007e7202 */ /* 0x000fce0000000f00 */
[----:B------:R-:W-:Y:S05]  /*6910*/  WARPSYNC.COLLECTIVE R124, `(.L_x_12629) ;  /* 0x000000007c087348 */ /* 0x000fea0003c00000 */
[----:B------:R0:W1:Y:S02]  /*6920*/  SHFL.BFLY P0, R119, R126, R128, R130 ;  /* 0x0c0000807e777389 */ /* 0x0000640000000082 */
[----:B01----:R-:W-:Y:S01]  /*6930*/  ENDCOLLECTIVE ;  /* 0x000000000000791b */ /* 0x003fe20003800000 */
.L_x_12629:
[----:B------:R-:W-:Y:S01]  /*6940*/  MOV R122, R119 ;  /* 0x00000077007a7202 */ /* 0x000fe20000000f00 */
[----:B------:R-:W-:Y:S06]  /*6950*/  BRA `(.L_x_12630) ;  /* 0xffffffb800cc7947 */ /* 0x000fec000383ffff */
.L_x_12613:
[----:B------:R-:W-:Y:S01]  /*6960*/  HFMA2.MMA R6, -RZ, RZ, 0, 9.5367431640625e-07 ;  /* 0x00000010ff067435 */ /* 0x000fe200000001ff */
[----:B------:R-:W-:Y:S02]  /*6970*/  MOV R13, R8 ;  /* 0x00000008000d7202 */ /* 0x000fe40000000f00 */
[----:B------:R-:W-:Y:S02]  /*6980*/  MOV R15, 0x1f ;  /* 0x0000001f000f7802 */ /* 0x000fe40000000f00 */
[----:B0-----:R-:W-:-:S07]  /*6990*/  MOV R124, 0xffffffff ;  /* 0xffffffff007c7802 */ /* 0x001fce0000000f00 */
[----:B-----5:R-:W-:Y:S05]  /*69a0*/  WARPSYNC.COLLECTIVE R124, `(.L_x_12631) ;  /* 0x000000007c087348 */ /* 0x020fea0003c00000 */
[----:B------:R0:W1:Y:S02]  /*69b0*/  SHFL.DOWN P0, R11, R13, R6, R15 ;  /* 0x080000060d0b7389 */ /* 0x000064000000000f */
[----:B01---5:R-:W-:Y:S01]  /*69c0*/  ENDCOLLECTIVE ;  /* 0x000000000000791b */ /* 0x023fe20003800000 */
.L_x_12631:
[----:B------:R-:W-:Y:S01]  /*69d0*/  HFMA2.MMA R6, -RZ, RZ, 0, 4.76837158203125e-07 ;  /* 0x00000008ff067435 */ /* 0x000fe200000001ff */
[----:B------:R-:W-:-:S04]  /*69e0*/  MOV R7, R11 ;  /* 0x0000000b00077202 */ /* 0x000fc80000000f00 */
[----:B------:R-:W-:-:S04]  /*69f0*/  FMNMX R7, R7, R8, !PT ;  /* 0x0000000807077209 */ /* 0x000fc80007800000 */
[----:B------:R-:W-:-:S07]  /*6a00*/  MOV R13, R7 ;  /* 0x00000007000d7202 */ /* 0x000fce0000000f00 */
[----:B------:R-:W-:Y:S05]  /*6a10*/  WARPSYNC.COLLECTIVE R124, `(.L_x_12632) ;  /* 0x000000007c087348 */ /* 0x000fea0003c00000 */
[----:B------:R0:W1:Y:S02]  /*6a20*/  SHFL.DOWN P0, R11, R13, R6, R15 ;  /* 0x080000060d0b7389 */ /* 0x000064000000000f */
[----:B01----:R-:W-:Y:S01]  /*6a30*/  ENDCOLLECTIVE ;  /* 0x000000000000791b */ /* 0x003fe20003800000 */
.L_x_12632:
[----:B------:R-:W-:Y:S01]  /*6a40*/  HFMA2.MMA R6, -RZ, RZ, 0, 2.384185791015625e-07 ;  /* 0x00000004ff067435 */ /* 0x000fe200000001ff */
[----:B------:R-:W-:-:S04]  /*6a50*/  MOV R2, R11 ;  /* 0x0000000b00027202 */ /* 0x000fc80000000f00 */
[----:B------:R-:W-:-:S04]  /*6a60*/  FMNMX R2, R7, R2, !PT ;  /* 0x0000000207027209 */ /* 0x000fc80007800000 */
[----:B------:R-:W-:-:S07]  /*6a70*/  MOV R13, R2 ;  /* 0x00000002000d7202 */ /* 0x000fce0000000f00 */
[----:B------:R-:W-:Y:S05]  /*6a80*/  WARPSYNC.COLLECTIVE R124, `(.L_x_12633) ;  /* 0x000000007c087348 */ /* 0x000fea0003c00000 */
[----:B------:R0:W1:Y:S02]  /*6a90*/  SHFL.DOWN P0, R11, R13, R6, R15 ;  /* 0x080000060d0b7389 */ /* 0x000064000000000f */
[----:B01----:R-:W-:Y:S01]  /*6aa0*/  ENDCOLLECTIVE ;  /* 0x000000000000791b */ /* 0x003fe20003800000 */
.L_x_12633:
[----:B------:R-:W-:Y:S01]  /*6ab0*/  HFMA2.MMA R6, -RZ, RZ, 0, 1.1920928955078125e-07 ;  /* 0x00000002ff067435 */ /* 0x000fe200000001ff */
[----:B------:R-:W-:-:S04]  /*6ac0*/  MOV R9, R11 ;  /* 0x0000000b00097202 */ /* 0x000fc80000000f00 */
[----:B------:R-:W-:-:S04]  /*6ad0*/  FMNMX R9, R2, R9, !PT ;  /* 0x0000000902097209 */ /* 0x000fc80007800000 */
[----:B------:R-:W-:-:S07]  /*6ae0*/  MOV R13, R9 ;  /* 0x00000009000d7202 */ /* 0x000fce0000000f00 */
[----:B------:R-:W-:Y:S05]  /*6af0*/  WARPSYNC.COLLECTIVE R124, `(.L_x_12634) ;  /* 0x000000007c087348 */ /* 0x000fea0003c00000 */
[----:B------:R0:W1:Y:S02]  /*6b00*/  SHFL.DOWN P0, R11, R13, R6, R15 ;  /* 0x080000060d0b7389 */ /* 0x000064000000000f */
[----:B01----:R-:W-:Y:S01]  /*6b10*/  ENDCOLLECTIVE ;  /* 0x000000000000791b */ /* 0x003fe20003800000 */
.L_x_12634:
[----:B------:R-:W-:Y:S01]  /*6b20*/  HFMA2.MMA R6, -RZ, RZ, 0, 5.9604644775390625e-08 ;  /* 0x00000001ff067435 */ /* 0x000fe200000001ff */
[----:B------:R-:W-:-:S04]  /*6b30*/  MOV R4, R11 ;  /* 0x0000000b00047202 */ /* 0x000fc80000000f00 */
[----:B------:R-:W-:-:S04]  /*6b40*/  FMNMX R4, R9, R4, !PT ;  /* 0x0000000409047209 */ /* 0x000fc80007800000 */
[----:B------:R-:W-:-:S07]  /*6b50*/  MOV R13, R4 ;  /* 0x00000004000d7202 */ /* 0x000fce0000000f00 */
[----:B------:R-:W-:Y:S05]  /*6b60*/  WARPSYNC.COLLECTIVE R124, `(.L_x_12635) ;  /* 0x000000007c087348 */ /* 0x000fea0003c00000 */
[----:B------:R0:W1:Y:S02]  /*6b70*/  SHFL.DOWN P0, R11, R13, R6, R15 ;  /* 0x080000060d0b7389 */ /* 0x000064000000000f */
[----:B01----:R-:W-:Y:S01]  /*6b80*/  ENDCOLLECTIVE ;  /* 0x000000000000791b */ /* 0x003fe20003800000 */
.L_x_12635:
[----:B------:R-:W-:Y:S05]  /*6b90*/  BRA `(.L_x_12636) ;  /* 0xffffffec00847947 */ /* 0x000fea000383ffff */
.L_x_12616:
[----:B------:R-:W-:Y:S01]  /*6ba0*/  HFMA2.MMA R6, -RZ, RZ, 0, 1.1920928955078125e-07 ;  /* 0x00000002ff067435 */ /* 0x000fe200000001ff */
[----:B--2---:R-:W-:Y:S02]  /*6bb0*/  MOV R13, R2 ;  /* 0x00000002000d7202 */ /* 0x004fe40000000f00 */
[----:B------:R-:W-:Y:S02]  /*6bc0*/  MOV R15, 0x1f ;  /* 0x0000001f000f7802 */ /* 0x000fe40000000f00 */
[----:B0-----:R-:W-:-:S07]  /*6bd0*/  MOV R124, 0xffffffff ;  /* 0xffffffff007c7802 */ /* 0x001fce0000000f00 */
[----:B-1---5:R-:W-:Y:S05]  /*6be0*/  WARPSYNC.COLLECTIVE R124, `(.L_x_12637) ;  /* 0x000000007c087348 */ /* 0x022fea0003c00000 */
[----:B------:R0:W2:Y:S02]  /*6bf0*/  SHFL.DOWN P0, R11, R13, R6, R15 ;  /* 0x080000060d0b7389 */ /* 0x0000a4000000000f */
[----:B012--5:R-:W-:Y:S01]  /*6c00*/  ENDCOLLECTIVE ;  /* 0x000000000000791b */ /* 0x027fe20003800000 */
.L_x_12637:
[----:B------:R-:W-:Y:S01]  /*6c10*/  HFMA2.MMA R6, -RZ, RZ, 0, 5.9604644775390625e-08 ;  /* 0x00000001ff067435 */ /* 0x000fe200000001ff */
[----:B------:R-:W-:-:S04]  /*6c20*/  MOV R5, R11 ;  /* 0x0000000b00057202 */ /* 0x000fc80000000f00 */
[----:B------:R-:W-:-:S04]  /*6c30*/  FMNMX R5, R5, R2, !PT ;  /* 0x0000000205057209 */ /* 0x000fc80007800000 */
[----:B------:R-:W-:-:S07]  /*6c40*/  MOV R13, R5 ;  /* 0x00000005000d7202 */ /* 0x000fce0000000f00 */
[----:B------:R-:W-:Y:S05]  /*6c50*/  WARPSYNC.COLLECTIVE R124, `(.L_x_12638) ;  /* 0x000000007c087348 */ /* 0x000fea0003c00000 */
[----:B------:R0:W1:Y:S02]  /*6c60*/  SHFL.DOWN P0, R11, R13, R6, R15 ;  /* 0x080000060d0b7389 */ /* 0x000064000000000f */
[----:B01----:R-:W-:Y:S01]  /*6c70*/  ENDCOLLECTIVE ;  /* 0x000000000000791b */ /* 0x003fe20003800000 */
.L_x_12638:
[----:B------:R-:W-:Y:S01]  /*6c80*/  MOV R4, R11 ;  /* 0x0000000b00047202 */ /* 0x000fe20000000f00 */
[----:B------:R-:W-:Y:S06]  /*6c90*/  BRA `(.L_x_12639) ;  /* 0xffffffec00b47947 */ /* 0x000fec000383ffff */
        .weak           $__internal_200_$__cuda_sm20_rcp_rn_f32_slowpath
        .type           $__internal_200_$__cuda_sm20_rcp_rn_f32_slowpath,@function
        .size           $__internal_200_$__cuda_sm20_rcp_rn_f32_slowpath,(.L_x_14536 - $__internal_200_$__cuda_sm20_rcp_rn_f32_slowpath)
$__internal_200_$__cuda_sm20_rcp_rn_f32_slowpath:
        /* <DEDUP_REMOVED lines=15> */
.L_x_12641:
        /* <DEDUP_REMOVED lines=33> */
.L_x_12643:
[----:B------:R0:W1:Y:S02]  /*6fa0*/  MUFU.RCP R118, R113 ;  /* 0x0000007100767308 */ /* 0x0000640000001000 */
.L_x_12642:
[----:B------:R-:W-:Y:S05]  /*6fb0*/  BSYNC B1 ;  /* 0x0000000000017941 */ /* 0x000fea0003800000 */
.L_x_12640:
[----:B0-----:R-:W-:Y:S01]  /*6fc0*/  HFMA2.MMA R113, -RZ, RZ, 0, 0 ;  /* 0x00000000ff717435 */ /* 0x001fe200000001ff */
[----:B------:R-:W-:-:S05]  /*6fd0*/  MOV R112, R128 ;  /* 0x0000008000707202 */ /* 0x000fca0000000f00 */
[----:B-1----:R-:W-:Y:S05]  /*6fe0*/  RET.REL.NODEC R112 `(_ZN18transformer_engine13normalization19ln_fwd_tuned_kernelINS0_13Kernel_traitsI6__halfS3_13__nv_fp8_e4m3fjLj15360ELj2ELj1ELj4ELj8ENS0_18Kernel_traits_baseILj15360ES3_S3_S4_fjLj128EEEEEEEvNS0_19ForwardKernelParamsE) ;  /* 0xffffff9070047950 */ /* 0x002fea0003c3ffff */
.L_x_12644:
        /* <DEDUP_REMOVED lines=9> */
.L_x_14536:


//--------------------- .text._ZN18transformer_engine13normalization19ln_fwd_tuned_kernelINS0_13Kernel_traitsI6__halfS3_13__nv_fp8_e4m3fjLj12800ELj2ELj1ELj4ELj4ENS0_18Kernel_traits_baseILj12800ES3_S3_S4_fjLj128EEEEEEEvNS0_19ForwardKernelParamsE --------------------------
	.section	.text._ZN18transformer_engine13normalization19ln_fwd_tuned_kernelINS0_13Kernel_traitsI6__halfS3_13__nv_fp8_e4m3fjLj12800ELj2ELj1ELj4ELj4ENS0_18Kernel_traits_baseILj12800ES3_S3_S4_fjLj128EEEEEEEvNS0_19ForwardKernelParamsE,"ax",@progbits
	.align	128
        .global         _ZN18transformer_engine13normalization19ln_fwd_tuned_kernelINS0_13Kernel_traitsI6__halfS3_13__nv_fp8_e4m3fjLj12800ELj2ELj1ELj4ELj4ENS0_18Kernel_traits_baseILj12800ES3_S3_S4_fjLj128EEEEEEEvNS0_19ForwardKernelParamsE
        .type           _ZN18transformer_engine13normalization19ln_fwd_tuned_kernelINS0_13Kernel_traitsI6__halfS3_13__nv_fp8_e4m3fjLj12800ELj2ELj1ELj4ELj4ENS0_18Kernel_traits_baseILj12800ES3_S3_S4_fjLj128EEEEEEEvNS0_19ForwardKernelParamsE,@function
        .size           _ZN18transformer_engine13normalization19ln_fwd_tuned_kernelINS0_13Kernel_traitsI6__halfS3_13__nv_fp8_e4m3fjLj12800ELj2ELj1ELj4ELj4ENS0_18Kernel_traits_baseILj12800ES3_S3_S4_fjLj128EEEEEEEvNS0_19ForwardKernelParamsE,(.L_x_14537 - _ZN18transformer_engine13normalization19ln_fwd_tuned_kernelINS0_13Kernel_traitsI6__halfS3_13__nv_fp8_e4m3fjLj12800ELj2ELj1ELj4ELj4ENS0_18Kernel_traits_baseILj12800ES3_S3_S4_fjLj128EEEEEEEvNS0_19ForwardKernelParamsE)
        .other          _ZN18transformer_engine13normalization19ln_fwd_tuned_kernelINS0_13Kernel_traitsI6__halfS3_13__nv_fp8_e4m3fjLj12800ELj2ELj1ELj4ELj4ENS0_18Kernel_traits_baseILj12800ES3_S3_S4_fjLj128EEEEEEEvNS0_19ForwardKernelParamsE,@"STO_CUDA_ENTRY STV_DEFAULT"
_ZN18transformer_engine13normalization19ln_fwd_tuned_kernelINS0_13Kernel_traitsI6__halfS3_13__nv_fp8_e4m3fjLj12800ELj2ELj1ELj4ELj4ENS0_18Kernel_traits_baseILj12800ES3_S3_S4_fjLj128EEEEEEEvNS0_19ForwardKernelParamsE:
.text._ZN18transformer_engine13normalization19ln_fwd_tuned_kernelINS0_13Kernel_traitsI6__halfS3_13__nv_fp8_e4m3fjLj12800ELj2ELj1ELj4ELj4ENS0_18Kernel_traits_baseILj12800ES3_S3_S4_fjLj128EEEEEEEvNS0_19ForwardKernelParamsE:
        /* <DEDUP_REMOVED lines=97> */
[----:B------:R0:W2:Y:S04]  /*0610*/  LDG.E R61, desc[UR4][R60.64] ;  /* 0x000000043c3d7981 */ /* 0x0000a8000c1e1900 */
[----:B------:R-:W3:Y:S04]  /*0620*/  LDG.E R62, desc[UR4][R62.64] ;  /* 0x000000043e3e7981 */ /* 0x000ee8000c1e1900 */
[----:B------:R-:W4:Y:S01]  /*0630*/  LDG.E R110, desc[UR4][R64.64] ;  /* 0x00000004406e7981 */ /* 0x000f22000c1e1900 */
[----:B0-----:R-:W0:Y:S03]  /*0640*/  LDC.U8 R60, c[0x0][0x250] ;  /* 0x00009400ff3c7b82 */ /* 0x001e260000000000 */
        /* <DEDUP_REMOVED lines=51> */
[----:B-1----:R-:W-:Y:S02]  /*0980*/  HADD2.F32 R106, -RZ, R61.H1_H1 ;  /* 0x3000003dff6a7230 */ /* 0x002fe40000004100 */
[--C-:B---3--:R-:W-:Y:S02]  /*0990*/  HADD2.F32 R107, -RZ, R62.reuse.H0_H0 ;  /* 0x2000003eff6b7230 */ /* 0x108fe40000004100 */
[----:B0-----:R-:W-:Y:S02]  /*09a0*/  HADD2.F32 R108, -RZ, R62.H1_H1 ;  /* 0x3000003eff6c7230 */ /* 0x001fe40000004100 */
        /* <DEDUP_REMOVED lines=95> */
[----:B------:R-:W-:-:S07]  /*0fa0*/  HADD2.F32 R62, -RZ, R0.H1_H1 ;  /* 0x30000000ff3e7230 */ /* 0x000fce0000004100 */
.L_x_12658:
[----:B-1----:R-:W0:Y:S01]  /*0fb0*/  LDC.64 R2, c[0x0][0x220] ;  /* 0x00008800ff027b82 */ /* 0x002e220000000a00 */
        /* <DEDUP_REMOVED lines=17> */
[----:B0-----:R-:W-:-:S04]  /*10d0*/  IADD3 R5, R17, 0x500, RZ ;  /* 0x0000050011057810 */ /* 0x001fc80007ffe0ff */
[----:B------:R0:W3:Y:S01]  /*10e0*/  LDG.E R16, desc[UR4][R12.64] ;  /* 0x000000040c107981 */ /* 0x0000e2000c1e1900 */
[----:B------:R-:W-:Y:S01]  /*10f0*/  IMAD.WIDE.U32 R4, R5, 0x4, R2 ;  /* 0x0000000405047825 */ /* 0x000fe200078e0002 */
[----:B-1----:R-:W-:-:S04]  /*1100*/  IADD3 R7, R17, 0x600, RZ ;  /* 0x0000060011077810 */ /* 0x002fc80007ffe0ff */
[----:B------:R1:W3:Y:S01]  /*1110*/  LDG.E R191, desc[UR4][R4.64] ;  /* 0x0000000404bf7981 */ /* 0x0002e2000c1e1900 */
[----:B------:R-:W-:Y:S01]  /*1120*/  IMAD.WIDE.U32 R6, R7, 0x4, R2 ;  /* 0x0000000407067825 */ /* 0x000fe200078e0002 */
[----:B----4-:R-:W-:-:S04]  /*1130*/  IADD3 R9, R17, 0x700, RZ ;  /* 0x0000070011097810 */ /* 0x010fc80007ffe0ff */
        /* <DEDUP_REMOVED lines=8> */
[----:B------:R-:W-:-:S04]  /*11c0*/  IADD3 R15, R17, 0xa00, RZ ;  /* 0x00000a00110f7810 */ /* 0x000fc80007ffe0ff */
[----:B------:R0:W3:Y:S01]  /*11d0*/  LDG.E R49, desc[UR4][R12.64] ;  /* 0x000000040c317981 */ /* 0x0000e2000c1e1900 */
[----:B------:R-:W-:Y:S01]  /*11e0*/  IMAD.WIDE.U32 R14, R15, 0x4, R2 ;  /* 0x000000040f0e7825 */ /* 0x000fe200078e0002 */
[----:B-1----:R-:W-:-:S05]  /*11f0*/  IADD3 R5, R17, 0xb00, RZ ;  /* 0x00000b0011057810 */ /* 0x002fca0007ffe0ff */
[----:B------:R-:W3:Y:S01]  /*1200*/  LDG.E R14, desc[UR4][R14.64] ;  /* 0x000000040e0e7981 */ /* 0x000ee2000c1e1900 */
[----:B------:R-:W-:Y:S01]  /*1210*/  IMAD.WIDE.U32 R4, R5, 0x4, R2 ;  /* 0x0000000405047825 */ /* 0x000fe200078e0002 */
[----:B----4-:R-:W-:-:S04]  /*1220*/  IADD3 R7, R17, 0xc00, RZ ;  /* 0x00000c0011077810 */ /* 0x010fc80007ffe0ff */
[----:B------:R1:W4:Y:S01]  /*1230*/  LDG.E R199, desc[UR4][R4.64] ;  /* 0x0000000404c77981 */ /* 0x000322000c1e1900 */
[----:B------:R-:W-:Y:S01]  /*1240*/  IMAD.WIDE.U32 R6, R7, 0x4, R2 ;  /* 0x0000000407067825 */ /* 0x000fe200078e0002 */
[----:B------:R-:W-:-:S04]  /*1250*/  IADD3 R9, R17, 0xd00, RZ ;  /* 0x00000d0011097810 */ /* 0x000fc80007ffe0ff */
[----:B------:R1:W4:Y:S01]  /*1260*/  LDG.E R163, desc[UR4][R6.64] ;  /* 0x0000000406a37981 */ /* 0x000322000c1e1900 */
[----:B------:R-:W-:Y:S01]  /*1270*/  IMAD.WIDE.U32 R8, R9, 0x4, R2 ;  /* 0x0000000409087825 */ /* 0x000fe200078e0002 */
[----:B0-----:R-:W-:-:S04]  /*1280*/  IADD3 R11, R17, 0xe00, RZ ;  /* 0x00000e00110b7810 */ /* 0x001fc80007ffe0ff */
[----:B------:R0:W4:Y:S01]  /*1290*/  LDG.E R203, desc[UR4][R8.64] ;  /* 0x0000000408cb7981 */ /* 0x000122000c1e1900 */
[----:B------:R-:W-:Y:S01]  /*12a0*/  IMAD.WIDE.U32 R10, R11, 0x4, R2 ;  /* 0x000000040b0a7825 */ /* 0x000fe200078e0002 */
[----:B------:R-:W-:-:S04]  /*12b0*/  IADD3 R13, R17, 0xf00, RZ ;  /* 0x00000f00110d7810 */ /* 0x000fc80007ffe0ff */
[----:B------:R0:W4:Y:S01]  /*12c0*/  LDG.E R167, desc[UR4][R10.64] ;  /* 0x000000040aa77981 */ /* 0x000122000c1e1900 */
[----:B------:R-:W-:Y:S01]  /*12d0*/  IMAD.WIDE.U32 R12, R13, 0x4, R2 ;  /* 0x000000040d0c7825 */ /* 0x000fe200078e0002 */
[----:B-1----:R-:W-:-:S04]  /*12e0*/  IADD3 R5, R17, 0x1000, RZ ;  /* 0x0000100011057810 */ /* 0x002fc80007ffe0ff */
        /* <DEDUP_REMOVED lines=11> */
[----:B-1----:R-:W-:-:S05]  /*13a0*/  IADD3 R13, R17, 0x1400, RZ ;  /* 0x00001400110d7810 */ /* 0x002fca0007ffe0ff */
[----:B------:R1:W4:Y:S01]  /*13b0*/  LDG.E R10, desc[UR4][R10.64] ;  /* 0x000000040a0a7981 */ /* 0x000322000c1e1900 */
[----:B------:R-:W-:Y:S01]  /*13c0*/  IMAD.WIDE.U32 R12, R13, 0x4, R2 ;  /* 0x000000040d0c7825 */ /* 0x000fe200078e0002 */
[----:B------:R-:W-:-:S05]  /*13d0*/  IADD3 R5, R17, 0x1500, RZ ;  /* 0x0000150011057810 */ /* 0x000fca0007ffe0ff */
[----:B------:R1:W4:Y:S01]  /*13e0*/  LDG.E R12, desc[UR4][R12.64] ;  /* 0x000000040c0c7981 */ /* 0x000322000c1e1900 */
[----:B------:R-:W-:Y:S01]  /*13f0*/  IMAD.WIDE.U32 R4, R5, 0x4, R2 ;  /* 0x0000000405047825 */ /* 0x000fe200078e0002 */
[----:B0-----:R-:W-:-:S05]  /*1400*/  IADD3 R7, R17, 0x1600, RZ ;  /* 0x0000160011077810 */ /* 0x001fca0007ffe0ff */
[----:B------:R-:W4:Y:S01]  /*1410*/  LDG.E R4, desc[UR4][R4.64] ;  /* 0x0000000404047981 */ /* 0x000f22000c1e1900 */
[----:B------:R-:W-:Y:S01]  /*1420*/  IMAD.WIDE.U32 R6, R7, 0x4, R2 ;  /* 0x0000000407067825 */ /* 0x000fe200078e0002 */
[----:B------:R-:W-:-:S05]  /*1430*/  IADD3 R9, R17, 0x1700, RZ ;  /* 0x0000170011097810 */ /* 0x000fca0007ffe0ff */
[----:B------:R-:W4:Y:S01]  /*1440*/  LDG.E R6, desc[UR4][R6.64] ;  /* 0x0000000406067981 */ /* 0x000f22000c1e1900 */
[----:B------:R-:W-:Y:S01]  /*1450*/  IMAD.WIDE.U32 R8, R9, 0x4, R2 ;  /* 0x0000000409087825 */ /* 0x000fe200078e0002 */
[----:B------:R-:W-:-:S05]  /*1460*/  IADD3 R17, R17, 0x1800, RZ ;  /* 0x0000180011117810 */ /* 0x000fca0007ffe0ff */
[----:B------:R-:W4:Y:S01]  /*1470*/  LDG.E R8, desc[UR4][R8.64] ;  /* 0x0000000408087981 */ /* 0x000f22000c1e1900 */
[----:B------:R-:W-:-:S06]  /*1480*/  IMAD.WIDE.U32 R2, R17, 0x4, R2 ;  /* 0x0000000411027825 */ /* 0x000fcc00078e0002 */
[----:B------:R-:W4:Y:S01]  /*1490*/  LDG.E R2, desc[UR4][R2.64] ;  /* 0x0000000402027981 */ /* 0x000f22000c1e1900 */
[----:B------:R-:W-:Y:S01]  /*14a0*/  LOP3.LUT P0, RZ, R59, 0xff, RZ, 0xc0, !PT ;  /* 0x000000ff3bff7812 */ /* 0x000fe2000780c0ff */
[----:B------:R-:W-:Y:S01]  /*14b0*/  UMOV UR7, 0xffffffff ;  /* 0xffffffff00077882 */ /* 0x000fe20000000000 */
[----:B------:R-:W-:Y:S01]  /*14c0*/  ISETP.NE.AND P1, PT, R57, RZ, PT ;  /* 0x000000ff3900720c */ /* 0x000fe20003f25270 */
        /* <DEDUP_REMOVED lines=10> */
[--C-:B-1----:R-:W-:Y:S02]  /*1570*/  HADD2.F32 R11, -RZ, R39.reuse.H0_H0 ;  /* 0x20000027ff0b7230 */ /* 0x102fe40000004100 */
        /* <DEDUP_REMOVED lines=27> */
[----:B----4-:R-:W-:-:S03]  /*1730*/  HADD2.F32 R51, -RZ, R199.H0_H0 ;  /* 0x200000c7ff337230 */ /* 0x010fc60000004100 */
        /* <DEDUP_REMOVED lines=29> */
[----:B------:R-:W-:Y:S01]  /*1910*/  HADD2.F32 R29, -RZ, R10.H1_H1 ;  /* 0x3000000aff1d7230 */ /* 0x000fe20000004100 */
[----:B------:R-:W-:Y:S02]  /*1920*/  SHF.R.U32.HI R10, RZ, 0x5, R55 ;  /* 0x00000005ff0a7819 */ /* 0x000fe40000011637 */
        /* <DEDUP_REMOVED lines=154> */
.L_x_12677:
        /* <DEDUP_REMOVED lines=34> */
[----:B012--5:R-:W-:Y:S05]  /*24f0*/  CALL.REL.NOINC `($__internal_201_$__cuda_sm20_rcp_rn_f32_slowpath) ;  /* 0x0000003800e07944 */ /* 0x027fea0003c00000 */
[----:B------:R-:W-:Y:S05]  /*2500*/  BRA `(.L_x_12649) ;  /* 0x0000000000107947 */ /* 0x000fea0003800000 */
.L_x_12648:
[----:B------:R-:W3:Y:S02]  /*2510*/  MUFU.RCP R0, R20 ;  /* 0x0000001400007308 */ /* 0x000ee40000001000 */
[----:B---3--:R-:W-:-:S04]  /*2520*/  FFMA R2, R20, R0, -1 ;  /* 0xbf80000014027423 */ /* 0x008fc80000000000 */
[----:B------:R-:W-:-:S04]  /*2530*/  FADD.FTZ R3, -R2, -RZ ;  /* 0x800000ff02037221 */ /* 0x000fc80000010100 */
[----:B------:R-:W-:-:S07]  /*2540*/  FFMA R0, R0, R3, R0 ;  /* 0x0000000300007223 */ /* 0x000fce0000000000 */
.L_x_12649:
[----:B------:R-:W-:Y:S05]  /*2550*/  BSYNC B0 ;  /* 0x0000000000007941 */ /* 0x000fea0003800000 */
.L_x_12647:
        /* <DEDUP_REMOVED lines=20> */
[----:B-----5:R-:W-:Y:S05]  /*26a0*/  CALL.REL.NOINC `($__internal_201_$__cuda_sm20_rcp_rn_f32_slowpath) ;  /* 0x0000003800747944 */ /* 0x020fea0003c00000 */
[----:B------:R-:W-:Y:S05]  /*26b0*/  BRA `(.L_x_12652) ;  /* 0x0000000000107947 */ /* 0x000fea0003800000 */
.L_x_12651:
[----:B------:R-:W0:Y:S02]  /*26c0*/  MUFU.RCP R0, R9 ;  /* 0x0000000900007308 */ /* 0x000e240000001000 */
[----:B0-----:R-:W-:-:S04]  /*26d0*/  FFMA R2, R9, R0, -1 ;  /* 0xbf80000009027423 */ /* 0x001fc80000000000 */
[----:B------:R-:W-:-:S04]  /*26e0*/  FADD.FTZ R3, -R2, -RZ ;  /* 0x800000ff02037221 */ /* 0x000fc80000010100 */
[----:B------:R-:W-:-:S07]  /*26f0*/  FFMA R0, R0, R3, R0 ;  /* 0x0000000300007223 */ /* 0x000fce0000000000 */
.L_x_12652:
[----:B------:R-:W-:Y:S05]  /*2700*/  BSYNC B0 ;  /* 0x0000000000007941 */ /* 0x000fea0003800000 */
.L_x_12650:
        /* <DEDUP_REMOVED lines=49> */
.L_x_12654:
[----:B------:R-:W2:Y:S04]  /*2a20*/  LDG.E.STRONG.GPU R0, desc[UR4][R6.64] ;  /* 0x0000000406007981 */ /* 0x000ea8000c1ef900 */
[----:B--2---:R-:W-:Y:S01]  /*2a30*/  CCTL.IVALL ;  /* 0x00000000ff00798f */ /* 0x004fe20002000000 */
[----:B------:R-:W-:Y:S05]  /*2a40*/  YIELD ;  /* 0x0000000000007946 */ /* 0x000fea0003800000 */
[----:B------:R-:W-:-:S13]  /*2a50*/  ISETP.NE.AND P1, PT, R0, R221, PT ;  /* 0x000000dd0000720c */ /* 0x000fda0003f25270 */
[----:B------:R-:W-:Y:S05]  /*2a60*/  @P1 BRA `(.L_x_12654) ;  /* 0xfffffffc00ec1947 */ /* 0x000fea000383ffff */
.L_x_12653:
        /* <DEDUP_REMOVED lines=19> */
[----:B012--5:R-:W-:Y:S05]  /*2ba0*/  CALL.REL.NOINC `($__internal_201_$__cuda_sm20_rcp_rn_f32_slowpath) ;  /* 0x0000003400347944 */ /* 0x027fea0003c00000 */
[----:B------:R-:W-:Y:S05]  /*2bb0*/  BRA `(.L_x_12657) ;  /* 0x0000000000107947 */ /* 0x000fea0003800000 */
.L_x_12656:
[----:B------:R-:W3:Y:S02]  /*2bc0*/  MUFU.RCP R0, R223 ;  /* 0x000000df00007308 */ /* 0x000ee40000001000 */
[----:B---3--:R-:W-:-:S04]  /*2bd0*/  FFMA R2, R223, R0, -1 ;  /* 0xbf800000df027423 */ /* 0x008fc80000000000 */
[----:B------:R-:W-:-:S04]  /*2be0*/  FADD.FTZ R3, -R2, -RZ ;  /* 0x800000ff02037221 */ /* 0x000fc80000010100 */
[----:B------:R-:W-:-:S07]  /*2bf0*/  FFMA R0, R0, R3, R0 ;  /* 0x0000000300007223 */ /* 0x000fce0000000000 */
.L_x_12657:
[----:B------:R-:W-:Y:S05]  /*2c00*/  BSYNC B0 ;  /* 0x0000000000007941 */ /* 0x000fea0003800000 */
.L_x_12655:
[----:B-1----:R-:W-:Y:S01]  /*2c10*/  FADD R2, -R221, R4 ;  /* 0x00000004dd027221 */ /* 0x002fe20000000100 */
[----:B0-2---:R-:W-:Y:S01]  /*2c20*/  FADD R5, R18, R5 ;  /* 0x0000000512057221 */ /* 0x005fe20000000000 */
[----:B------:R-:W0:Y:S01]  /*2c30*/  LDC R3, c[0x0][0x268] ;  /* 0x00009a00ff037b82 */ /* 0x000e220000000800 */
[----:B------:R-:W-:Y:S01]  /*2c40*/  FMUL R6, R16, R221 ;  /* 0x000000dd10067220 */ /* 0x000fe20000400000 */
[----:B------:R-:W-:Y:S01]  /*2c50*/  FMUL R2, R2, R2 ;  /* 0x0000000202027220 */ /* 0x000fe20000400000 */
[----:B------:R-:W-:Y:S01]  /*2c60*/  ISETP.NE.AND P2, PT, R60, RZ, PT ;  /* 0x000000ff3c00720c */ /* 0x000fe20003f45270 */
[----:B------:R-:W-:Y:S01]  /*2c70*/  FADD R10, R67, 1 ;  /* 0x3f800000430a7421 */ /* 0x000fe20000000000 */
[----:B------:R-:W-:Y:S01]  /*2c80*/  FADD R9, R68, 1 ;  /* 0x3f80000044097421 */ /* 0x000fe20000000000 */
[----:B------:R-:W-:Y:S01]  /*2c90*/  FMUL R2, R2, R7 ;  /* 0x0000000702027220 */ /* 0x000fe20000400000 */
[----:B------:R-:W-:Y:S01]  /*2ca0*/  FFMA R7, R7, R4, R6 ;  /* 0x0000000407077223 */ /* 0x000fe20000000006 */
[----:B------:R-:W-:Y:S01]  /*2cb0*/  FADD R4, R63, 1 ;  /* 0x3f8000003f047421 */ /* 0x000fe20000000000 */
[----:B------:R-:W-:Y:S01]  /*2cc0*/  FSEL R10, R67, R10, !P2 ;  /* 0x0000000a430a7208 */ /* 0x000fe20005000000 */
[----:B------:R-:W-:Y:S01]  /*2cd0*/  FMUL R2, R16, R2 ;  /* 0x0000000210027220 */ /* 0x000fe20000400000 */
[----:B------:R-:W-:Y:S01]  /*2ce0*/  FSEL R9, R68, R9, !P2 ;  /* 0x0000000944097208 */ /* 0x000fe20005000000 */
[----:B------:R-:W-:Y:S01]  /*2cf0*/  FADD R16, R79, 1 ;  /* 0x3f8000004f107421 */ /* 0x000fe20000000000 */
[----:B------:R-:W-:Y:S01]  /*2d00*/  FSEL R4, R63, R4, !P2 ;  /* 0x000000043f047208 */ /* 0x000fe20005000000 */
[-C--:B------:R-:W-:Y:S01]  /*2d10*/  FFMA R2, R2, R0.reuse, R5 ;  /* 0x0000000002027223 */ /* 0x080fe20000000005 */
[----:B------:R-:W-:Y:S01]  /*2d20*/  FMUL R0, R7, R0 ;  /* 0x0000000007007220 */ /* 0x000fe20000400000 */
[C---:B------:R-:W-:Y:S01]  /*2d30*/  FADD R5, R64.reuse, 1 ;  /* 0x3f80000040057421 */ /* 0x040fe20000000000 */
[----:B------:R-:W-:Y:S01]  /*2d40*/  FSEL R16, R79, R16, !P2 ;  /* 0x000000104f107208 */ /* 0x000fe20005000000 */
[----:B------:R-:W-:Y:S01]  /*2d50*/  ULDC.64 UR8, c[0x0][0x288] ;  /* 0x0000a20000087ab9 */ /* 0x000fe20000000a00 */
[----:B------:R-:W-:Y:S01]  /*2d60*/  FADD R26, R91, 1 ;  /* 0x3f8000005b1a7421 */ /* 0x000fe20000000000 */
[----:B------:R-:W0:Y:S01]  /*2d70*/  SHFL.IDX PT, R2, R2, RZ, 0x1f ;  /* 0x00001fff02027589 */ /* 0x000e2200000e0000 */
[----:B------:R-:W-:Y:S01]  /*2d80*/  FSEL R5, R64, R5, !P2 ;  /* 0x0000000540057208 */ /* 0x000fe20005000000 */
[----:B------:R-:W-:Y:S01]  /*2d90*/  FADD R34, R103, 1 ;  /* 0x3f80000067227421 */ /* 0x000fe20000000000 */
        /* <DEDUP_REMOVED lines=11> */
[----:B------:R-:W-:Y:S02]  /*2e50*/  ISETP.NE.AND P1, PT, RZ, UR6, PT ;  /* 0x00000006ff007c0c */ /* 0x000fe4000bf25270 */
[----:B------:R-:W-:Y:S02]  /*2e60*/  FSEL R166, R151, R166, !P2 ;  /* 0x000000a697a67208 */ /* 0x000fe40005000000 */
[----:B------:R-:W-:-:S04]  /*2e70*/  IADD3 R161, R161, 0x1, RZ ;  /* 0x00000001a1a17810 */ /* 0x000fc80007ffe0ff */
[----:B------:R-:W-:Y:S01]  /*2e80*/  LOP3.LUT R161, R161, 0x3, RZ, 0xc0, !PT ;  /* 0x00000003a1a17812 */ /* 0x000fe200078ec0ff */
[----:B0-----:R-:W-:Y:S01]  /*2e90*/  FFMA R3, R2, 7.8124998253770172596e-05, R3 ;  /* 0x38a3d70a02037823 */ /* 0x001fe20000000003 */
[----:B-1----:R-:W-:-:S04]  /*2ea0*/  FADD R2, R181, -R0 ;  /* 0x80000000b5027221 */ /* 0x002fc80000000000 */
[----:B------:R-:W-:Y:S01]  /*2eb0*/  FSETP.GEU.AND P0, PT, |R3|, 1.175494350822287508e-38, PT ;  /* 0x008000000300780b */ /* 0x000fe20003f0e200 */
[--C-:B------:R-:W-:Y:S01]  /*2ec0*/  FADD R8, R185, -R0.reuse ;  /* 0x80000000b9087221 */ /* 0x100fe20000000000 */
[--C-:B------:R-:W-:Y:S01]  /*2ed0*/  FADD R6, R183, -R0.reuse ;  /* 0x80000000b7067221 */ /* 0x100fe20000000000 */
[C---:B------:R-:W-:Y:S01]  /*2ee0*/  FADD R181, R72.reuse, 1 ;  /* 0x3f80000048b57421 */ /* 0x040fe20000000000 */
[--C-:B------:R-:W-:Y:S01]  /*2ef0*/  FADD R12, R39, -R0.reuse ;  /* 0x80000000270c7221 */ /* 0x100fe20000000000 */
[--C-:B------:R-:W-:Y:S01]  /*2f00*/  FADD R14, R189, -R0.reuse ;  /* 0x80000000bd0e7221 */ /* 0x100fe20000000000 */
[--C-:B------:R-:W-:Y:S01]  /*2f10*/  FADD R18, R191, -R0.reuse ;  /* 0x80000000bf127221 */ /* 0x100fe20000000000 */
[--C-:B------:R-:W-:Y:S01]  /*2f20*/  FADD R24, R193, -R0.reuse ;  /* 0x80000000c1187221 */ /* 0x100fe20000000000 */
[----:B------:R-:W-:Y:S01]  /*2f30*/  FSEL R181, R72, R181, !P2 ;  /* 0x000000b548b57208 */ /* 0x000fe20005000000 */
[--C-:B------:R-:W-:Y:S01]  /*2f40*/  FADD R30, R49, -R0.reuse ;  /* 0x80000000311e7221 */ /* 0x100fe20000000000 */
[--C-:B------:R-:W-:Y:S01]  /*2f50*/  FADD R32, R197, -R0.reuse ;  /* 0x80000000c5207221 */ /* 0x100fe20000000000 */
[C---:B------:R-:W-:Y:S01]  /*2f60*/  FADD R39, R96.reuse, 1 ;  /* 0x3f80000060277421 */ /* 0x040fe20000000000 */
[--C-:B------:R-:W-:Y:S01]  /*2f70*/  FADD R36, R199, -R0.reuse ;  /* 0x80000000c7247221 */ /* 0x100fe20000000000 */
[----:B------:R-:W-:Y:S01]  /*2f80*/  @!P0 FMUL R3, R3, 16777216 ;  /* 0x4b80000003038820 */ /* 0x000fe20000400000 */
[--C-:B------:R-:W-:Y:S01]  /*2f90*/  FADD R40, R201, -R0.reuse ;  /* 0x80000000c9287221 */ /* 0x100fe20000000000 */
[--C-:B------:R-:W-:Y:S01]  /*2fa0*/  FADD R46, R205, -R0.reuse ;  /* 0x80000000cd2e7221 */ /* 0x100fe20000000000 */
[----:B------:R-:W-:Y:S01]  /*2fb0*/  FSEL R39, R96, R39, !P2 ;  /* 0x0000002760277208 */ /* 0x000fe20005000000 */
[----:B------:R-:W0:Y:S01]  /*2fc0*/  MUFU.RSQ R7, R3 ;  /* 0x0000000300077308 */ /* 0x000e220000001400 */
[--C-:B------:R-:W-:Y:S01]  /*2fd0*/  FADD R44, R169, -R0.reuse ;  /* 0x80000000a92c7221 */ /* 0x100fe20000000000 */
[----:B------:R-:W-:Y:S01]  /*2fe0*/  FADD R50, R209, -R0 ;  /* 0x80000000d1327221 */ /* 0x000fe20000000000 */
[----:B------:R-:W-:Y:S01]  /*2ff0*/  FADD R49, R144, 1 ;  /* 0x3f80000090317421 */ /* 0x000fe20000000000 */
[----:B0-----:R-:W-:Y:S01]  /*3000*/  @!P0 FMUL R7, R7, 4096 ;  /* 0x4580000007078820 */ /* 0x001fe20000400000 */
[----:B------:R-:W-:-:S03]  /*3010*/  ISETP.NE.U32.AND P0, PT, RZ, UR8, PT ;  /* 0x00000008ff007c0c */ /* 0x000fc6000bf05070 */
[C---:B------:R-:W-:Y:S01]  /*3020*/  FMUL R2, R7.reuse, R2 ;  /* 0x0000000207027220 */ /* 0x040fe20000400000 */
[C---:B------:R-:W-:Y:S01]  /*3030*/  FMUL R8, R7.reuse, R8 ;  /* 0x0000000807087220 */ /* 0x040fe20000400000 */
[----:B------:R-:W-:Y:S01]  /*3040*/  FMUL R3, R7, R6 ;  /* 0x0000000607037220 */ /* 0x000fe20000400000 */
[----:B------:R-:W-:Y:S01]  /*3050*/  FADD R6, R187, -R0 ;  /* 0x80000000bb067221 */ /* 0x000fe20000000000 */
[----:B------:R-:W-:Y:S01]  /*3060*/  FFMA R2, R2, R4, R65 ;  /* 0x0000000402027223 */ /* 0x000fe20000000041 */
[----:B------:R-:W-:Y:S01]  /*3070*/  FFMA R4, R8, R10, R69 ;  /* 0x0000000a08047223 */ /* 0x000fe20000000045 */
[----:B------:R-:W-:Y:S01]  /*3080*/  FFMA R3, R3, R5, R66 ;  /* 0x0000000503037223 */ /* 0x000fe20000000042 */
[----:B------:R-:W-:Y:S01]  /*3090*/  FADD R8, R71, 1 ;  /* 0x3f80000047087421 */ /* 0x000fe20000000000 */
[----:B------:R-:W-:Y:S01]  /*30a0*/  FMUL R5, R7, R6 ;  /* 0x0000000607057220 */ /* 0x000fe20000400000 */
[--C-:B------:R-:W-:Y:S01]  /*30b0*/  FADD R6, R35, -R0.reuse ;  /* 0x8000000023067221 */ /* 0x100fe20000000000 */
[----:B------:R-:W-:Y:S01]  /*30c0*/  FADD R10, R37, -R0 ;  /* 0x80000000250a7221 */ /* 0x000fe20000000000 */
[C---:B------:R-:W-:Y:S01]  /*30d0*/  FADD R35, R76.reuse, 1 ;  /* 0x3f8000004c237421 */ /* 0x040fe20000000000 */
[----:B------:R-:W-:Y:S01]  /*30e0*/  FFMA R5, R5, R9, R70 ;  /* 0x0000000905057223 */ /* 0x000fe20000000046 */
[----:B------:R-:W-:Y:S01]  /*30f0*/  FSEL R8, R71, R8, !P2 ;  /* 0x0000000847087208 */ /* 0x000fe20005000000 */
[C---:B------:R-:W-:Y:S01]  /*3100*/  FMUL R6, R7.reuse, R6 ;  /* 0x0000000607067220 */ /* 0x040fe20000400000 */
[----:B------:R-:W-:Y:S01]  /*3110*/  FMUL R9, R7, R10 ;  /* 0x0000000a07097220 */ /* 0x000fe20000400000 */
[----:B------:R-:W-:Y:S01]  /*3120*/  FADD R10, R75, 1 ;  /* 0x3f8000004b0a7421 */ /* 0x000fe20000000000 */
[----:B------:R-:W-:Y:S01]  /*3130*/  FSEL R35, R76, R35, !P2 ;  /* 0x000000234c237208 */ /* 0x000fe20005000000 */
[----:B------:R-:W-:Y:S01]  /*3140*/  FFMA R6, R6, R8, R73 ;  /* 0x0000000806067223 */ /* 0x000fe20000000049 */
[----:B------:R-:W-:Y:S01]  /*3150*/  FFMA R8, R9, R181, R74 ;  /* 0x000000b509087223 */ /* 0x000fe2000000004a */
[----:B------:R-:W-:Y:S01]  /*3160*/  FMUL R14, R7, R14 ;  /* 0x0000000e070e7220 */ /* 0x000fe20000400000 */
[----:B------:R-:W-:Y:S01]  /*3170*/  FSEL R9, R75, R10, !P2 ;  /* 0x0000000a4b097208 */ /* 0x000fe20005000000 */
[--C-:B------:R-:W-:Y:S01]  /*3180*/  FADD R10, R11, -R0.reuse ;  /* 0x800000000b0a7221 */ /* 0x100fe20000000000 */
[----:B------:R-:W-:Y:S01]  /*3190*/  FMUL R11, R7, R12 ;  /* 0x0000000c070b7220 */ /* 0x000fe20000400000 */
[----:B------:R-:W-:Y:S01]  /*31a0*/  FADD R12, R13, -R0 ;  /* 0x800000000d0c7221 */ /* 0x000fe20000000000 */
[----:B------:R-:W-:Y:S01]  /*31b0*/  ISETP.NE.AND.EX P0, PT, RZ, UR9, PT, P0 ;  /* 0x00000009ff007c0c */ /* 0x000fe2000bf05300 */
[C---:B------:R-:W-:Y:S01]  /*31c0*/  FMUL R10, R7.reuse, R10 ;  /* 0x0000000a070a7220 */ /* 0x040fe20000400000 */
[----:B------:R-:W-:Y:S01]  /*31d0*/  FADD R37, R80, 1 ;  /* 0x3f80000050257421 */ /* 0x000fe20000000000 */
[C---:B------:R-:W-:Y:S01]  /*31e0*/  FMUL R13, R7.reuse, R12 ;  /* 0x0000000c070d7220 */ /* 0x040fe20000400000 */
[----:B------:R-:W-:Y:S01]  /*31f0*/  FMUL R24, R7, R24 ;  /* 0x0000001807187220 */ /* 0x000fe20000400000 */
[----:B------:R-:W-:Y:S01]  /*3200*/  FFMA R9, R10, R9, R77 ;  /* 0x000000090a097223 */ /* 0x000fe2000000004d */
[----:B------:R-:W-:Y:S01]  /*3210*/  FFMA R10, R11, R35, R78 ;  /* 0x000000230b0a7223 */ /* 0x000fe2000000004e */
[----:B------:R-:W-:Y:S01]  /*3220*/  FFMA R11, R14, R16, R81 ;  /* 0x000000100e0b7223 */ /* 0x000fe20000000051 */
[----:B------:R-:W-:Y:S01]  /*3230*/  FADD R16, R83, 1 ;  /* 0x3f80000053107421 */ /* 0x000fe20000000000 */
[----:B------:R-:W-:Y:S01]  /*3240*/  FADD R14, R41, -R0 ;  /* 0x80000000290e7221 */ /* 0x000fe20000000000 */
[----:B------:R-:W-:Y:S01]  /*3250*/  FADD R35, R84, 1 ;  /* 0x3f80000054237421 */ /* 0x000fe20000000000 */
        /* <DEDUP_REMOVED lines=11> */
[----:B------:R-:W-:Y:S01]  /*3310*/  FADD R20, R43, -R0 ;  /* 0x800000002b147221 */ /* 0x000fe20000000000 */
[----:B------:R-:W-:Y:S01]  /*3320*/  FFMA R13, R13, R37, R82 ;  /* 0x000000250d0d7223 */ /* 0x000fe20000000052 */
[----:B------:R-:W-:Y:S01]  /*3330*/  FSEL R18, R87, R16, !P2 ;  /* 0x0000001057127208 */ /* 0x000fe20005000000 */
[--C-:B------:R-:W-:Y:S01]  /*3340*/  FADD R16, R15, -R0.reuse ;  /* 0x800000000f107221 */ /* 0x100fe20000000000 */
[----:B------:R-:W-:Y:S01]  /*3350*/  FADD R37, R92, 1 ;  /* 0x3f8000005c257421 */ /* 0x000fe20000000000 */
[----:B------:R-:W-:Y:S01]  /*3360*/  FSEL R22, R88, R35, !P2 ;  /* 0x0000002358167208 */ /* 0x000fe20005000000 */
[C---:B------:R-:W-:Y:S01]  /*3370*/  FMUL R35, R7.reuse, R20 ;  /* 0x0000001407237220 */ /* 0x040fe20000400000 */
[----:B------:R-:W-:Y:S01]  /*3380*/  FMUL R16, R7, R16 ;  /* 0x0000001007107220 */ /* 0x000fe20000400000 */
[----:B------:R-:W-:Y:S01]  /*3390*/  FADD R20, R195, -R0 ;  /* 0x80000000c3147221 */ /* 0x000fe20000000000 */
[----:B------:R-:W-:Y:S01]  /*33a0*/  @P0 FMNMX R52, R52, |R3|, !PT ;  /* 0x4000000334340209 */ /* 0x000fe20007800000 */
[----:B------:R-:W-:Y:S01]  /*33b0*/  FMUL R40, R7, R40 ;  /* 0x0000002807287220 */ /* 0x000fe20000400000 */
[----:B------:R-:W-:Y:S01]  /*33c0*/  FFMA R15, R16, R18, R89 ;  /* 0x00000012100f7223 */ /* 0x000fe20000000059 */
[----:B------:R-:W-:Y:S01]  /*33d0*/  FFMA R18, R35, R22, R90 ;  /* 0x0000001623127223 */ /* 0x000fe2000000005a */
[----:B------:R-:W-:Y:S01]  /*33e0*/  FSEL R37, R92, R37, !P2 ;  /* 0x000000255c257208 */ /* 0x000fe20005000000 */
[----:B------:R-:W-:Y:S01]  /*33f0*/  FFMA R16, R24, R26, R93 ;  /* 0x0000001a18107223 */ /* 0x000fe2000000005d */
[----:B------:R-:W-:Y:S01]  /*3400*/  FMUL R35, R7, R20 ;  /* 0x0000001407237220 */ /* 0x000fe20000400000 */
[----:B------:R-:W-:Y:S01]  /*3410*/  @P0 FMNMX R52, R52, |R4|, !PT ;  /* 0x4000000434340209 */ /* 0x000fe20007800000 */
[----:B------:R-:W-:Y:S01]  /*3420*/  FADD R26, R47, -R0 ;  /* 0x800000002f1a7221 */ /* 0x000fe20000000000 */
[----:B------:R-:W-:Y:S01]  /*3430*/  FADD R24, R95, 1 ;  /* 0x3f8000005f187421 */ /* 0x000fe20000000000 */
[----:B------:R-:W-:Y:S01]  /*3440*/  FFMA R20, R35, R37, R94 ;  /* 0x0000002523147223 */ /* 0x000fe2000000005e */
[----:B------:R-:W-:Y:S01]  /*3450*/  @P0 FMNMX R52, R52, |R5|, !PT ;  /* 0x4000000534340209 */ /* 0x000fe20007800000 */
[----:B------:R-:W-:Y:S01]  /*3460*/  FMUL R35, R7, R26 ;  /* 0x0000001a07237220 */ /* 0x000fe20000400000 */
[----:B------:R-:W-:Y:S01]  /*3470*/  FADD R26, R99, 1 ;  /* 0x3f800000631a7421 */ /* 0x000fe20000000000 */
[----:B------:R-:W-:Y:S01]  /*3480*/  FADD R37, R100, 1 ;  /* 0x3f80000064257421 */ /* 0x000fe20000000000 */
[----:B------:R-:W-:Y:S01]  /*3490*/  @P0 FMNMX R52, R52, |R6|, !PT ;  /* 0x4000000634340209 */ /* 0x000fe20007800000 */
[--C-:B------:R-:W-:Y:S01]  /*34a0*/  FADD R22, R45, -R0.reuse ;  /* 0x800000002d167221 */ /* 0x100fe20000000000 */
[----:B------:R-:W-:Y:S01]  /*34b0*/  FSEL R24, R95, R24, !P2 ;  /* 0x000000185f187208 */ /* 0x000fe20005000000 */
[----:B------:R-:W-:Y:S01]  /*34c0*/  FADD R41, R120, 1 ;  /* 0x3f80000078297421 */ /* 0x000fe20000000000 */
[----:B------:R-:W-:Y:S01]  /*34d0*/  FSEL R28, R99, R26, !P2 ;  /* 0x0000001a631c7208 */ /* 0x000fe20005000000 */
[--C-:B------:R-:W-:Y:S01]  /*34e0*/  FADD R26, R17, -R0.reuse ;  /* 0x80000000111a7221 */ /* 0x100fe20000000000 */
[----:B------:R-:W-:Y:S01]  /*34f0*/  @P0 FMNMX R52, R52, |R8|, !PT ;  /* 0x4000000834340209 */ /* 0x000fe20007800000 */
        /* <DEDUP_REMOVED lines=9> */
[----:B------:R-:W-:Y:S01]  /*3590*/  FFMA R17, R32, R34, R105 ;  /* 0x0000002220117223 */ /* 0x000fe20000000069 */
[----:B------:R-:W-:Y:S01]  /*35a0*/  FADD R34, R107, 1 ;  /* 0x3f8000006b227421 */ /* 0x000fe20000000000 */
        /* <DEDUP_REMOVED lines=8> */
[----:B------:R-:W-:Y:S01]  /*3630*/  FADD R37, R108, 1 ;  /* 0x3f8000006c257421 */ /* 0x000fe20000000000 */
[----:B------:R-:W-:Y:S01]  /*3640*/  FMUL R19, R7, R30 ;  /* 0x0000001e07137220 */ /* 0x000fe20000400000 */
        /* <DEDUP_REMOVED lines=10> */
[--C-:B------:R-:W-:Y:S01]  /*36f0*/  FADD R34, R21, -R0.reuse ;  /* 0x8000000015227221 */ /* 0x100fe20000000000 */
[----:B------:R-:W-:Y:S01]  /*3700*/  @P0 FMNMX R52, R52, |R15|, !PT ;  /* 0x4000000f34340209 */ /* 0x000fe20007800000 */
[----:B------:R-:W-:Y:S01]  /*3710*/  FADD R37, R112, 1 ;  /* 0x3f80000070257421 */ /* 0x000fe20000000000 */
[--C-:B------:R-:W-:Y:S01]  /*3720*/  FADD R36, R163, -R0.reuse ;  /* 0x80000000a3247221 */ /* 0x100fe20000000000 */
[C---:B------:R-:W-:Y:S01]  /*3730*/  FMUL R34, R7.reuse, R34 ;  /* 0x0000002207227220 */ /* 0x040fe20000400000 */
[----:B------:R-:W-:Y:S01]  /*3740*/  @P0 FMNMX R52, R52, |R18|, !PT ;  /* 0x4000001234340209 */ /* 0x000fe20007800000 */
[----:B------:R-:W-:Y:S01]  /*3750*/  FADD R39, R116, 1 ;  /* 0x3f80000074277421 */ /* 0x000fe20000000000 */
[----:B------:R-:W-:Y:S01]  /*3760*/  FSEL R38, R112, R37, !P2 ;  /* 0x0000002570267208 */ /* 0x000fe20005000000 */
[----:B------:R-:W-:Y:S01]  /*3770*/  FMUL R37, R7, R36 ;  /* 0x0000002407257220 */ /* 0x000fe20000400000 */
[----:B------:R-:W-:Y:S01]  /*3780*/  FFMA R21, R34, R35, R113 ;  /* 0x0000002322157223 */ /* 0x000fe20000000071 */
[----:B------:R-:W-:Y:S01]  /*3790*/  @P0 FMNMX R52, R52, |R16|, !PT ;  /* 0x4000001034340209 */ /* 0x000fe20007800000 */
[----:B------:R-:W-:Y:S01]  /*37a0*/  FADD R36, R203, -R0 ;  /* 0x80000000cb247221 */ /* 0x000fe20000000000 */
[----:B------:R-:W-:Y:S01]  /*37b0*/  FFMA R35, R40, R42, R117 ;  /* 0x0000002a28237223 */ /* 0x000fe20000000075 */
[----:B------:R-:W-:Y:S01]  /*37c0*/  FADD R40, R119, 1 ;  /* 0x3f80000077287421 */ /* 0x000fe20000000000 */
[----:B------:R-:W-:Y:S01]  /*37d0*/  FFMA R34, R37, R38, R114 ;  /* 0x0000002625227223 */ /* 0x000fe20000000072 */
[----:B------:R-:W-:Y:S01]  /*37e0*/  FSEL R39, R116, R39, !P2 ;  /* 0x0000002774277208 */ /* 0x000fe20005000000 */
[--C-:B------:R-:W-:Y:S01]  /*37f0*/  FADD R38, R165, -R0.reuse ;  /* 0x80000000a5267221 */ /* 0x100fe20000000000 */
[----:B------:R-:W-:Y:S01]  /*3800*/  @P0 FMNMX R52, R52, |R20|, !PT ;  /* 0x4000001434340209 */ /* 0x000fe20007800000 */
[----:B------:R-:W-:Y:S01]  /*3810*/  FMUL R37, R7, R36 ;  /* 0x0000002407257220 */ /* 0x000fe20000400000 */
        /* <DEDUP_REMOVED lines=9> */
[----:B------:R-:W-:Y:S01]  /*38b0*/  FADD R40, R23, -R0 ;  /* 0x8000000017287221 */ /* 0x000fe20000000000 */
[----:B------:R-:W-:Y:S01]  /*38c0*/  FSEL R41, R120, R41, !P2 ;  /* 0x0000002978297208 */ /* 0x000fe20005000000 */
[----:B------:R-:W-:Y:S01]  /*38d0*/  FMUL R46, R7, R46 ;  /* 0x0000002e072e7220 */ /* 0x000fe20000400000 */
[----:B------:R-:W-:Y:S01]  /*38e0*/  FSEL R42, R123, R42, !P2 ;  /* 0x0000002a7b2a7208 */ /* 0x000fe20005000000 */
[----:B------:R-:W-:Y:S01]  /*38f0*/  FMUL R40, R7, R40 ;  /* 0x0000002807287220 */ /* 0x000fe20000400000 */
[----:B------:R-:W-:Y:S01]  /*3900*/  @P0 FMNMX R52, R52, |R26|, !PT ;  /* 0x4000001a34340209 */ /* 0x000fe20007800000 */
[----:B------:R-:W-:Y:S01]  /*3910*/  FADD R43, R124, 1 ;  /* 0x3f8000007c2b7421 */ /* 0x000fe20000000000 */
[----:B------:R-:W-:Y:S01]  /*3920*/  FFMA R38, R39, R41, R122 ;  /* 0x0000002927267223 */ /* 0x000fe2000000007a */
[----:B------:R-:W-:Y:S01]  /*3930*/  FFMA R23, R40, R42, R125 ;  /* 0x0000002a28177223 */ /* 0x000fe2000000007d */
[----:B------:R-:W-:Y:S01]  /*3940*/  @P0 FMNMX R52, R52, |R28|, !PT ;  /* 0x4000001c34340209 */ /* 0x000fe20007800000 */
[----:B------:R-:W-:Y:S01]  /*3950*/  FFMA R40, R46, R48, R129 ;  /* 0x000000302e287223 */ /* 0x000fe20000000081 */
[----:B------:R-:W-:Y:S01]  /*3960*/  FADD R46, R131, 1 ;  /* 0x3f800000832e7421 */ /* 0x000fe20000000000 */
[----:B------:R-:W-:Y:S01]  /*3970*/  FMUL R39, R7, R44 ;  /* 0x0000002c07277220 */ /* 0x000fe20000400000 */
[----:B------:R-:W-:Y:S01]  /*3980*/  @P0 FMNMX R52, R52, |R17|, !PT ;  /* 0x4000001134340209 */ /* 0x000fe20007800000 */
[--C-:B------:R-:W-:Y:S01]  /*3990*/  FADD R44, R171, -R0.reuse ;  /* 0x80000000ab2c7221 */ /* 0x100fe20000000000 */
[----:B------:R-:W-:Y:S01]  /*39a0*/  FSEL R43, R124, R43, !P2 ;  /* 0x0000002b7c2b7208 */ /* 0x000fe20005000000 */
[----:B------:R-:W-:Y:S01]  /*39b0*/  FADD R41, R128, 1 ;  /* 0x3f80000080297421 */ /* 0x000fe20000000000 */
[----:B------:R-:W-:Y:S01]  /*39c0*/  FSEL R46, R131, R46, !P2 ;  /* 0x0000002e832e7208 */ /* 0x000fe20005000000 */
[----:B------:R-:W-:Y:S01]  /*39d0*/  FADD R42, R25, -R0 ;  /* 0x80000000192a7221 */ /* 0x000fe20000000000 */
        /* <DEDUP_REMOVED lines=8> */
[--C-:B------:R-:W-:Y:S01]  /*3a60*/  FADD R48, R207, -R0.reuse ;  /* 0x80000000cf307221 */ /* 0x100fe20000000000 */
[----:B------:R-:W-:Y:S01]  /*3a70*/  FADD R46, R135, 1 ;  /* 0x3f800000872e7421 */ /* 0x000fe20000000000 */
[----:B------:R-:W-:Y:S01]  /*3a80*/  FADD R44, R27, -R0 ;  /* 0x800000001b2c7221 */ /* 0x000fe20000000000 */
[----:B------:R-:W-:Y:S01]  /*3a90*/  @P0 FMNMX R52, R52, |R32|, !PT ;  /* 0x4000002034340209 */ /* 0x000fe20007800000 */
[----:B------:R-:W-:Y:S01]  /*3aa0*/  FFMA R41, R41, R43, R130 ;  /* 0x0000002b29297223 */ /* 0x000fe20000000082 */
[----:B------:R-:W-:Y:S01]  /*3ab0*/  FSEL R42, R132, R45, !P2 ;  /* 0x0000002d842a7208 */ /* 0x000fe20005000000 */
[----:B------:R-:W-:Y:S01]  /*3ac0*/  FMUL R45, R7, R48 ;  /* 0x00000030072d7220 */ /* 0x000fe20000400000 */
[----:B------:R-:W-:Y:S01]  /*3ad0*/  FADD R43, R136, 1 ;  /* 0x3f800000882b7421 */ /* 0x000fe20000000000 */
[----:B------:R-:W-:Y:S01]  /*3ae0*/  FSEL R46, R135, R46, !P2 ;  /* 0x0000002e872e7208 */ /* 0x000fe20005000000 */
[----:B------:R-:W-:Y:S01]  /*3af0*/  FADD R48, R173, -R0 ;  /* 0x80000000ad307221 */ /* 0x000fe20000000000 */
[----:B------:R-:W-:Y:S01]  /*3b00*/  FMUL R44, R7, R44 ;  /* 0x0000002c072c7220 */ /* 0x000fe20000400000 */
[----:B------:R-:W-:Y:S01]  /*3b10*/  @P0 FMNMX R52, R52, |R21|, !PT ;  /* 0x4000001534340209 */ /* 0x000fe20007800000 */
[----:B------:R-:W-:Y:S01]  /*3b20*/  FFMA R42, R45, R42, R134 ;  /* 0x0000002a2d2a7223 */ /* 0x000fe20000000086 */
[----:B------:R-:W-:Y:S01]  /*3b30*/  FSEL R45, R136, R43, !P2 ;  /* 0x0000002b882d7208 */ /* 0x000fe20005000000 */
[----:B------:R-:W-:Y:S01]  /*3b40*/  FMUL R43, R7, R48 ;  /* 0x00000030072b7220 */ /* 0x000fe20000400000 */
[----:B------:R-:W-:Y:S01]  /*3b50*/  FFMA R27, R44, R46, R137 ;  /* 0x0000002e2c1b7223 */ /* 0x000fe20000000089 */
[----:B------:R-:W-:Y:S01]  /*3b60*/  @P0 FMNMX R52, R52, |R34|, !PT ;  /* 0x4000002234340209 */ /* 0x000fe20007800000 */
[----:B------:R-:W-:Y:S01]  /*3b70*/  FADD R46, R143, 1 ;  /* 0x3f8000008f2e7421 */ /* 0x000fe20000000000 */
[----:B------:R-:W-:Y:S01]  /*3b80*/  FFMA R43, R43, R45, R138 ;  /* 0x0000002d2b2b7223 */ /* 0x000fe2000000008a */
[----:B------:R-:W-:Y:S01]  /*3b90*/  FADD R45, R140, 1 ;  /* 0x3f8000008c2d7421 */ /* 0x000fe20000000000 */
[----:B------:R-:W-:Y:S01]  /*3ba0*/  @P0 FMNMX R52, R52, |R35|, !PT ;  /* 0x4000002334340209 */ /* 0x000fe20007800000 */
[----:B------:R-:W-:Y:S01]  /*3bb0*/  FMUL R50, R7, R50 ;  /* 0x0000003207327220 */ /* 0x000fe20000400000 */
[----:B------:R-:W-:Y:S01]  /*3bc0*/  FSEL R47, R143, R46, !P2 ;  /* 0x0000002e8f2f7208 */ /* 0x000fe20005000000 */
[--C-:B------:R-:W-:Y:S01]  /*3bd0*/  FADD R46, R29, -R0.reuse ;  /* 0x800000001d2e7221 */ /* 0x100fe20000000000 */
[--C-:B------:R-:W-:Y:S01]  /*3be0*/  FADD R48, R175, -R0.reuse ;  /* 0x80000000af307221 */ /* 0x100fe20000000000 */
[----:B------:R-:W-:Y:S01]  /*3bf0*/  @P0 FMNMX R52, R52, |R36|, !PT ;  /* 0x4000002434340209 */ /* 0x000fe20007800000 */
[----:B------:R-:W-:Y:S01]  /*3c00*/  FFMA R44, R50, R164, R141 ;  /* 0x000000a4322c7223 */ /* 0x000fe2000000008d */
[----:B------:R-:W-:Y:S01]  /*3c10*/  FSEL R45, R140, R45, !P2 ;  /* 0x0000002d8c2d7208 */ /* 0x000fe20005000000 */
[C---:B------:R-:W-:Y:S01]  /*3c20*/  FMUL R29, R7.reuse, R46 ;  /* 0x0000002e071d7220 */ /* 0x040fe20000400000 */
        /* <DEDUP_REMOVED lines=24> */
[--C-:B------:R-:W-:Y:S01]  /*3db0*/  FADD R50, R179, -R0.reuse ;  /* 0x80000000b3327221 */ /* 0x100fe20000000000 */
[----:B------:R-:W-:Y:S01]  /*3dc0*/  FSEL R49, R155, R164, !P2 ;  /* 0x000000a49b317208 */ /* 0x000fe20005000000 */
[--C-:B------:R-:W-:Y:S01]  /*3dd0*/  FADD R164, R213, -R0.reuse ;  /* 0x80000000d5a47221 */ /* 0x100fe20000000000 */
[----:B------:R-:W-:Y:S01]  /*3de0*/  FSEL R51, R152, R51, !P2 ;  /* 0x0000003398337208 */ /* 0x000fe20005000000 */
[----:B------:R-:W-:Y:S01]  /*3df0*/  FADD R48, R33, -R0 ;  /* 0x8000000021307221 */ /* 0x000fe20000000000 */
[----:B------:R-:W-:Y:S01]  /*3e00*/  @P0 FMNMX R52, R52, |R41|, !PT ;  /* 0x4000002934340209 */ /* 0x000fe20007800000 */
[C---:B------:R-:W-:Y:S01]  /*3e10*/  FMUL R33, R7.reuse, R50 ;  /* 0x0000003207217220 */ /* 0x040fe20000400000 */
[----:B------:R-:W-:Y:S01]  /*3e20*/  FMUL R164, R7, R164 ;  /* 0x000000a407a47220 */ /* 0x000fe20000400000 */
[----:B------:R-:W-:Y:S01]  /*3e30*/  FADD R50, R159, 1 ;  /* 0x3f8000009f327421 */ /* 0x000fe20000000000 */
[----:B------:R-:W-:Y:S01]  /*3e40*/  @P0 FMNMX R52, R52, |R25|, !PT ;  /* 0x4000001934340209 */ /* 0x000fe20007800000 */
[----:B------:R-:W-:Y:S01]  /*3e50*/  FFMA R51, R33, R51, R154 ;  /* 0x0000003321337223 */ /* 0x000fe2000000009a */
[----:B------:R-:W-:Y:S01]  /*3e60*/  FFMA R33, R164, R49, R157 ;  /* 0x00000031a4217223 */ /* 0x000fe2000000009d */
[----:B------:R-:W-:Y:S01]  /*3e70*/  FADD R49, R156, 1 ;  /* 0x3f8000009c317421 */ /* 0x000fe20000000000 */
[----:B------:R-:W-:Y:S01]  /*3e80*/  FSEL R165, R159, R50, !P2 ;  /* 0x000000329fa57208 */ /* 0x000fe20005000000 */
[----:B------:R-:W-:Y:S01]  /*3e90*/  FADD R50, R215, -R0 ;  /* 0x80000000d7327221 */ /* 0x000fe20000000000 */
[----:B------:R-:W-:Y:S01]  /*3ea0*/  @P0 FMNMX R52, R52, |R42|, !PT ;  /* 0x4000002a34340209 */ /* 0x000fe20007800000 */
[----:B-----5:R-:W-:Y:S01]  /*3eb0*/  @P1 FMUL R2, R2, R53 ;  /* 0x0000003502021220 */ /* 0x020fe20000400000 */
[----:B------:R-:W-:Y:S01]  /*3ec0*/  FSEL R163, R156, R49, !P2 ;  /* 0x000000319ca37208 */ /* 0x000fe20005000000 */
[----:B------:R-:W-:Y:S01]  /*3ed0*/  FMUL R49, R7, R50 ;  /* 0x0000003207317220 */ /* 0x000fe20000400000 */
[----:B------:R-:W-:Y:S01]  /*3ee0*/  @P0 FMNMX R52, R52, |R27|, !PT ;  /* 0x4000001b34340209 */ /* 0x000fe20007800000 */
[----:B------:R-:W-:Y:S01]  /*3ef0*/  @P1 FMUL R3, R3, R53 ;  /* 0x0000003503031220 */ /* 0x000fe20000400000 */
[----:B------:R-:W-:Y:S01]  /*3f00*/  F2FP.SATFINITE.E4M3.F32.PACK_AB_MERGE_C R2, RZ, R2, RZ ;  /* 0x00000002ff02723e */ /* 0x000fe200048070ff */
[----:B------:R-:W-:Y:S01]  /*3f10*/  FFMA R49, R49, R163, R158 ;  /* 0x000000a331317223 */ /* 0x000fe2000000009e */
[----:B------:R-:W-:Y:S01]  /*3f20*/  @P0 FMNMX R52, R52, |R43|, !PT ;  /* 0x4000002b34340209 */ /* 0x000fe20007800000 */
[----:B------:R-:W-:Y:S01]  /*3f30*/  @P1 FMUL R9, R9, R53 ;  /* 0x0000003509091220 */ /* 0x000fe20000400000 */
[----:B------:R-:W-:Y:S01]  /*3f40*/  F2FP.SATFINITE.E4M3.F32.PACK_AB_MERGE_C R163, RZ, R3, RZ ;  /* 0x00000003ffa3723e */ /* 0x000fe200048070ff */
[-C--:B------:R-:W-:Y:S01]  /*3f50*/  @P1 FMUL R10, R10, R53.reuse ;  /* 0x000000350a0a1220 */ /* 0x080fe20000400000 */
[----:B------:R-:W-:Y:S01]  /*3f60*/  @P0 FMNMX R52, R52, |R44|, !PT ;  /* 0x4000002c34340209 */ /* 0x000fe20007800000 */
[-C--:B------:R-:W-:Y:S01]  /*3f70*/  @P1 FMUL R15, R15, R53.reuse ;  /* 0x000000350f0f1220 */ /* 0x080fe20000400000 */
[----:B------:R-:W-:Y:S01]  /*3f80*/  PRMT R163, R163, 0x7604, R2 ;  /* 0x00007604a3a37816 */ /* 0x000fe20000000002 */
[----:B------:R-:W-:Y:S01]  /*3f90*/  @P1 FMUL R18, R18, R53 ;  /* 0x0000003512121220 */ /* 0x000fe20000400000 */
[----:B------:R-:W-:Y:S01]  /*3fa0*/  F2FP.SATFINITE.E4M3.F32.PACK_AB_MERGE_C R2, RZ, R9, RZ ;  /* 0x00000009ff02723e */ /* 0x000fe200048070ff */
[----:B------:R-:W-:Y:S01]  /*3fb0*/  FADD R164, R217, -R0 ;  /* 0x80000000d9a47221 */ /* 0x000fe20000000000 */
[----:B------:R-:W-:Y:S01]  /*3fc0*/  F2FP.SATFINITE.E4M3.F32.PACK_AB_MERGE_C R169, RZ, R10, RZ ;  /* 0x0000000affa9723e */ /* 0x000fe200048070ff */
[----:B------:R-:W-:Y:S01]  /*3fd0*/  @P1 FMUL R17, R17, R53 ;  /* 0x0000003511111220 */ /* 0x000fe20000400000 */
[----:B------:R-:W-:Y:S01]  /*3fe0*/  @P0 FMNMX R52, R52, |R29|, !PT ;  /* 0x4000001d34340209 */ /* 0x000fe20007800000 */
[----:B------:R-:W-:Y:S01]  /*3ff0*/  @P1 FMUL R19, R19, R53 ;  /* 0x0000003513131220 */ /* 0x000fe20000400000 */
[----:B------:R-:W-:Y:S01]  /*4000*/  PRMT R169, R169, 0x7604, R2 ;  /* 0x00007604a9a97816 */ /* 0x000fe20000000002 */
[----:B------:R-:W-:Y:S01]  /*4010*/  FMUL R164, R7, R164 ;  /* 0x000000a407a47220 */ /* 0x000fe20000400000 */
[----:B------:R-:W-:Y:S01]  /*4020*/  F2FP.SATFINITE.E4M3.F32.PACK_AB_MERGE_C R2, RZ, R15, RZ ;  /* 0x0000000fff02723e */ /* 0x000fe200048070ff */
[-C--:B------:R-:W-:Y:S01]  /*4030*/  @P1 FMUL R4, R4, R53.reuse ;  /* 0x0000003504041220 */ /* 0x080fe20000400000 */
[----:B------:R-:W-:Y:S01]  /*4040*/  F2FP.SATFINITE.E4M3.F32.PACK_AB_MERGE_C R175, RZ, R18, RZ ;  /* 0x00000012ffaf723e */ /* 0x000fe200048070ff */
[----:B------:R-:W-:Y:S01]  /*4050*/  @P1 FMUL R5, R5, R53 ;  /* 0x0000003505051220 */ /* 0x000fe20000400000 */
[----:B------:R-:W-:Y:S01]  /*4060*/  @P0 FMNMX R52, R52, |R45|, !PT ;  /* 0x4000002d34340209 */ /* 0x000fe20007800000 */
[----:B------:R-:W-:Y:S01]  /*4070*/  FFMA R164, R164, R165, R61 ;  /* 0x000000a5a4a47223 */ /* 0x000fe2000000003d */
[----:B------:R-:W-:Y:S01]  /*4080*/  PRMT R175, R175, 0x7604, R2 ;  /* 0x00007604afaf7816 */ /* 0x000fe20000000002 */
[-C--:B------:R-:W-:Y:S01]  /*4090*/  @P1 FMUL R21, R21, R53.reuse ;  /* 0x0000003515151220 */ /* 0x080fe20000400000 */
[----:B------:R-:W-:Y:S01]  /*40a0*/  @P0 FMNMX R52, R52, |R46|, !PT ;  /* 0x4000002e34340209 */ /* 0x000fe20007800000 */
[----:B------:R-:W-:Y:S01]  /*40b0*/  @P1 FMUL R34, R34, R53 ;  /* 0x0000003522221220 */ /* 0x000fe20000400000 */
[----:B------:R-:W-:Y:S01]  /*40c0*/  F2FP.SATFINITE.E4M3.F32.PACK_AB_MERGE_C R2, RZ, R17, RZ ;  /* 0x00000011ff02723e */ /* 0x000fe200048070ff */
[----:B------:R-:W-:Y:S01]  /*40d0*/  @P1 FMUL R11, R11, R53 ;  /* 0x000000350b0b1220 */ /* 0x000fe20000400000 */
[----:B------:R-:W-:Y:S01]  /*40e0*/  F2FP.SATFINITE.E4M3.F32.PACK_AB_MERGE_C R183, RZ, R19, RZ ;  /* 0x00000013ffb7723e */ /* 0x000fe200048070ff */
[----:B------:R-:W-:Y:S01]  /*40f0*/  @P1 FMUL R13, R13, R53 ;  /* 0x000000350d0d1220 */ /* 0x000fe20000400000 */
[----:B------:R-:W-:Y:S01]  /*4100*/  F2FP.SATFINITE.E4M3.F32.PACK_AB_MERGE_C R4, RZ, R4, RZ ;  /* 0x00000004ff04723e */ /* 0x000fe200048070ff */
[----:B------:R-:W-:Y:S01]  /*4110*/  FMUL R48, R7, R48 ;  /* 0x0000003007307220 */ /* 0x000fe20000400000 */
[----:B------:R-:W-:Y:S01]  /*4120*/  F2FP.SATFINITE.E4M3.F32.PACK_AB_MERGE_C R165, RZ, R5, RZ ;  /* 0x00000005ffa5723e */ /* 0x000fe200048070ff */
[----:B------:R-:W-:Y:S01]  /*4130*/  @P1 FMUL R23, R23, R53 ;  /* 0x0000003517171220 */ /* 0x000fe20000400000 */
[----:B------:R-:W-:Y:S01]  /*4140*/  @P0 FMNMX R52, R52, |R31|, !PT ;  /* 0x4000001f34340209 */ /* 0x000fe20007800000 */
[-C--:B------:R-:W-:Y:S01]  /*4150*/  @P1 FMUL R39, R39, R53.reuse ;  /* 0x0000003527271220 */ /* 0x080fe20000400000 */
[----:B------:R-:W-:Y:S01]  /*4160*/  PRMT R183, R183, 0x7604, R2 ;  /* 0x00007604b7b77816 */ /* 0x000fe20000000002 */
[----:B------:R-:W-:Y:S01]  /*4170*/  FFMA R48, R48, R166, R153 ;  /* 0x000000a630307223 */ /* 0x000fe20000000099 */
[----:B------:R-:W-:Y:S01]  /*4180*/  PRMT R165, R165, 0x7604, R4 ;  /* 0x00007604a5a57816 */ /* 0x000fe20000000004 */
[----:B------:R-:W-:Y:S01]  /*4190*/  @P1 FMUL R35, R35, R53 ;  /* 0x0000003523231220 */ /* 0x000fe20000400000 */
[----:B------:R-:W-:Y:S01]  /*41a0*/  F2FP.SATFINITE.E4M3.F32.PACK_AB_MERGE_C R2, RZ, R21, RZ ;  /* 0x00000015ff02723e */ /* 0x000fe200048070ff */
[----:B------:R-:W-:Y:S01]  /*41b0*/  @P1 FMUL R36, R36, R53 ;  /* 0x0000003524241220 */ /* 0x000fe20000400000 */
[----:B------:R-:W-:Y:S01]  /*41c0*/  F2FP.SATFINITE.E4M3.F32.PACK_AB_MERGE_C R187, RZ, R34, RZ ;  /* 0x00000022ffbb723e */ /* 0x000fe200048070ff */
[----:B------:R-:W-:Y:S01]  /*41d0*/  FADD R167, R160, 1 ;  /* 0x3f800000a0a77421 */ /* 0x000fe20000000000 */
[----:B------:R-:W-:Y:S01]  /*41e0*/  F2FP.SATFINITE.E4M3.F32.PACK_AB_MERGE_C R4, RZ, R11, RZ ;  /* 0x0000000bff04723e */ /* 0x000fe200048070ff */
[----:B------:R-:W-:Y:S01]  /*41f0*/  FADD R166, R219, -R0 ;  /* 0x80000000dba67221 */ /* 0x000fe20000000000 */
[----:B------:R-:W-:Y:S01]  /*4200*/  F2FP.SATFINITE.E4M3.F32.PACK_AB_MERGE_C R171, RZ, R13, RZ ;  /* 0x0000000dffab723e */ /* 0x000fe200048070ff */
[----:B------:R-:W-:Y:S01]  /*4210*/  @P1 FMUL R25, R25, R53 ;  /* 0x0000003519191220 */ /* 0x000fe20000400000 */
[----:B------:R-:W-:Y:S01]  /*4220*/  @P0 FMNMX R52, R52, |R47|, !PT ;  /* 0x4000002f34340209 */ /* 0x000fe20007800000 */
[-C--:B------:R-:W-:Y:S01]  /*4230*/  @P1 FMUL R42, R42, R53.reuse ;  /* 0x000000352a2a1220 */ /* 0x080fe20000400000 */
[----:B------:R-:W-:Y:S01]  /*4240*/  PRMT R187, R187, 0x7604, R2 ;  /* 0x00007604bbbb7816 */ /* 0x000fe20000000002 */
[-C--:B------:R-:W-:Y:S01]  /*4250*/  @P1 FMUL R27, R27, R53.reuse ;  /* 0x000000351b1b1220 */ /* 0x080fe20000400000 */
[----:B------:R-:W-:Y:S01]  /*4260*/  PRMT R171, R171, 0x7604, R4 ;  /* 0x00007604abab7816 */ /* 0x000fe20000000004 */
[----:B------:R-:W-:Y:S01]  /*4270*/  @P1 FMUL R43, R43, R53 ;  /* 0x000000352b2b1220 */ /* 0x000fe20000400000 */
[----:B------:R-:W-:Y:S01]  /*4280*/  F2FP.SATFINITE.E4M3.F32.PACK_AB_MERGE_C R2, RZ, R23, RZ ;  /* 0x00000017ff02723e */ /* 0x000fe200048070ff */
[----:B------:R-:W-:Y:S01]  /*4290*/  @P1 FMUL R6, R6, R53 ;  /* 0x0000003506061220 */ /* 0x000fe20000400000 */
[----:B------:R-:W-:Y:S01]  /*42a0*/  F2FP.SATFINITE.E4M3.F32.PACK_AB_MERGE_C R193, RZ, R39, RZ ;  /* 0x00000027ffc1723e */ /* 0x000fe200048070ff */
[----:B------:R-:W-:Y:S01]  /*42b0*/  @P1 FMUL R8, R8, R53 ;  /* 0x0000003508081220 */ /* 0x000fe20000400000 */
[----:B------:R-:W-:Y:S01]  /*42c0*/  F2FP.SATFINITE.E4M3.F32.PACK_AB_MERGE_C R4, RZ, R35, RZ ;  /* 0x00000023ff04723e */ /* 0x000fe200048070ff */
[-C--:B------:R-:W-:Y:S01]  /*42d0*/  @P1 FMUL R37, R37, R53.reuse ;  /* 0x0000003525251220 */ /* 0x080fe20000400000 */
[----:B------:R-:W-:Y:S01]  /*42e0*/  F2FP.SATFINITE.E4M3.F32.PACK_AB_MERGE_C R189, RZ, R36, RZ ;  /* 0x00000024ffbd723e */ /* 0x000fe200048070ff */
[-C--:B------:R-:W-:Y:S01]  /*42f0*/  @P1 FMUL R38, R38, R53.reuse ;  /* 0x0000003526261220 */ /* 0x080fe20000400000 */
[----:B------:R-:W-:Y:S01]  /*4300*/  @P0 FMNMX R52, R52, |R48|, !PT ;  /* 0x4000003034340209 */ /* 0x000fe20007800000 */
[----:B------:R-:W-:Y:S01]  /*4310*/  @P1 FMUL R48, R48, R53 ;  /* 0x0000003530301220 */ /* 0x000fe20000400000 */
[----:B------:R-:W-:Y:S01]  /*4320*/  FSEL R168, R160, R167, !P2 ;  /* 0x000000a7a0a87208 */ /* 0x000fe20005000000 */
[----:B------:R-:W-:Y:S01]  /*4330*/  FMUL R167, R7, R166 ;  /* 0x000000a607a77220 */ /* 0x000fe20000400000 */
[----:B------:R-:W-:Y:S01]  /*4340*/  PRMT R193, R193, 0x7604, R2 ;  /* 0x00007604c1c17816 */ /* 0x000fe20000000002 */
[----:B------:R-:W-:Y:S01]  /*4350*/  @P1 FMUL R31, R31, R53 ;  /* 0x000000351f1f1220 */ /* 0x000fe20000400000 */
[----:B------:R-:W-:Y:S01]  /*4360*/  PRMT R189, R189, 0x7604, R4 ;  /* 0x00007604bdbd7816 */ /* 0x000fe20000000004 */
[----:B------:R-:W-:Y:S01]  /*4370*/  FFMA R168, R167, R168, R62 ;  /* 0x000000a8a7a87223 */ /* 0x000fe2000000003e */
[----:B------:R-:W-:Y:S01]  /*4380*/  F2FP.SATFINITE.E4M3.F32.PACK_AB_MERGE_C R2, RZ, R25, RZ ;  /* 0x00000019ff02723e */ /* 0x000fe200048070ff */
        /* <DEDUP_REMOVED lines=15> */
[----:B------:R-:W0:Y:S01]  /*4480*/  @!P3 LDC.64 R2, c[0x0][0x228] ;  /* 0x00008a00ff02bb82 */ /* 0x000e220000000a00 */
[----:B------:R-:W-:Y:S01]  /*4490*/  PRMT R199, R43, 0x7604, R4 ;  /* 0x000076042bc77816 */ /* 0x000fe20000000004 */
[----:B------:R-:W-:Y:S01]  /*44a0*/  @P1 FMUL R16, R16, R53 ;  /* 0x0000003510101220 */ /* 0x000fe20000400000 */
[----:B------:R-:W-:Y:S01]  /*44b0*/  F2FP.SATFINITE.E4M3.F32.PACK_AB_MERGE_C R51, RZ, R51, RZ ;  /* 0x00000033ff33723e */ /* 0x000fe200048070ff */
[-C--:B------:R-:W-:Y:S01]  /*44c0*/  @P1 FMUL R20, R20, R53.reuse ;  /* 0x0000003514141220 */ /* 0x080fe20000400000 */
[----:B------:R-:W-:Y:S01]  /*44d0*/  PRMT R167, R167, 0x7604, R6 ;  /* 0x00007604a7a77816 */ /* 0x000fe20000000006 */
[----:B------:R-:W-:Y:S01]  /*44e0*/  @P1 FMUL R22, R22, R53 ;  /* 0x0000003516161220 */ /* 0x000fe20000400000 */
[----:B------:R-:W-:Y:S01]  /*44f0*/  F2FP.SATFINITE.E4M3.F32.PACK_AB_MERGE_C R48, RZ, R48, RZ ;  /* 0x00000030ff30723e */ /* 0x000fe200048070ff */
[----:B------:R-:W1:Y:S01]  /*4500*/  @!P3 LDC.64 R4, c[0x0][0x230] ;  /* 0x00008c00ff04bb82 */ /* 0x000e620000000a00 */
[----:B------:R-:W-:Y:S01]  /*4510*/  F2FP.SATFINITE.E4M3.F32.PACK_AB_MERGE_C R6, RZ, R37, RZ ;  /* 0x00000025ff06723e */ /* 0x000fe200048070ff */
[-C--:B------:R-:W-:Y:S01]  /*4520*/  @P1 FMUL R24, R24, R53.reuse ;  /* 0x0000003518181220 */ /* 0x080fe20000400000 */
[----:B------:R-:W-:Y:S01]  /*4530*/  F2FP.SATFINITE.E4M3.F32.PACK_AB_MERGE_C R191, RZ, R38, RZ ;  /* 0x00000026ffbf723e */ /* 0x000fe200048070ff */
[-C--:B------:R-:W-:Y:S01]  /*4540*/  @P1 FMUL R26, R26, R53.reuse ;  /* 0x000000351a1a1220 */ /* 0x080fe20000400000 */
[----:B------:R-:W-:Y:S01]  /*4550*/  PRMT R207, R51, 0x7604, R48 ;  /* 0x0000760433cf7816 */ /* 0x000fe20000000030 */
[----:B------:R-:W-:Y:S01]  /*4560*/  @P1 FMUL R28, R28, R53 ;  /* 0x000000351c1c1220 */ /* 0x000fe20000400000 */
[----:B------:R-:W-:Y:S01]  /*4570*/  PRMT R191, R191, 0x7604, R6 ;  /* 0x00007604bfbf7816 */ /* 0x000fe20000000006 */
[----:B------:R-:W2:Y:S01]  /*4580*/  LDC.64 R50, c[0x0][0x258] ;  /* 0x00009600ff327b82 */ /* 0x000ea20000000a00 */
[----:B------:R-:W-:Y:S01]  /*4590*/  F2FP.SATFINITE.E4M3.F32.PACK_AB_MERGE_C R6, RZ, R31, RZ ;  /* 0x0000001fff06723e */ /* 0x000fe200048070ff */
[----:B------:R-:W-:Y:S01]  /*45a0*/  @P1 FMUL R30, R30, R53 ;  /* 0x000000351e1e1220 */ /* 0x000fe20000400000 */
[----:B------:R-:W-:Y:S01]  /*45b0*/  F2FP.SATFINITE.E4M3.F32.PACK_AB_MERGE_C R47, RZ, R47, RZ ;  /* 0x0000002fff2f723e */ /* 0x000fe200048070ff */
[-C--:B------:R-:W-:Y:S01]  /*45c0*/  @P1 FMUL R32, R32, R53.reuse ;  /* 0x0000003520201220 */ /* 0x080fe20000400000 */
[----:B------:R-:W-:Y:S01]  /*45d0*/  SHF.L.U32 R8, R56, 0x7, RZ ;  /* 0x0000000738087819 */ /* 0x000fe200000006ff */
[----:B------:R-:W-:Y:S01]  /*45e0*/  @P1 FMUL R40, R40, R53 ;  /* 0x0000003528281220 */ /* 0x000fe20000400000 */
[----:B------:R-:W-:Y:S01]  /*45f0*/  PRMT R205, R47, 0x7604, R6 ;  /* 0x000076042fcd7816 */ /* 0x000fe20000000006 */
[----:B0-----:R-:W-:Y:S01]  /*4600*/  @!P3 IMAD.WIDE R2, R162, 0x4, R2 ;  /* 0x00000004a202b825 */ /* 0x001fe200078e0202 */
[----:B------:R-:W-:-:S03]  /*4610*/  LOP3.LUT R6, R8, 0x80, R57, 0xe2, !PT ;  /* 0x0000008008067812 */ /* 0x000fc600078ee239 */
[----:B------:R-:W-:Y:S01]  /*4620*/  @P1 FMUL R46, R46, R53 ;  /* 0x000000352e2e1220 */ /* 0x000fe20000400000 */
[----:B------:R-:W-:Y:S01]  /*4630*/  @P0 FMNMX R52, R52, |R33|, !PT ;  /* 0x4000002134340209 */ /* 0x000fe20007800000 */
[----:B------:R-:W-:Y:S01]  /*4640*/  @P1 FMUL R33, R33, R53 ;  /* 0x0000003521211220 */ /* 0x000fe20000400000 */
[----:B------:R-:W-:Y:S01]  /*4650*/  LOP3.LUT R9, R6, 0x60, R55, 0xf8, !PT ;  /* 0x0000006006097812 */ /* 0x000fe200078ef837 */
[----:B------:R2:W-:Y:S01]  /*4660*/  @!P3 STG.E desc[UR4][R2.64], R0 ;  /* 0x000000000200b986 */ /* 0x0005e2000c101904 */
[----:B------:R-:W-:Y:S01]  /*4670*/  @P0 FMNMX R52, R52, |R49|, !PT ;  /* 0x4000003134340209 */ /* 0x000fe20007800000 */
[----:B------:R-:W-:Y:S01]  /*4680*/  @P1 FMUL R49, R49, R53 ;  /* 0x0000003531311220 */ /* 0x000fe20000400000 */
[C---:B-1----:R-:W-:Y:S01]  /*4690*/  @!P3 IMAD.WIDE R4, R162.reuse, 0x4, R4 ;  /* 0x00000004a204b825 */ /* 0x042fe200078e0204 */
[----:B------:R-:W-:Y:S02]  /*46a0*/  F2FP.SATFINITE.E4M3.F32.PACK_AB_MERGE_C R44, RZ, R44, RZ ;  /* 0x0000002cff2c723e */ /* 0x000fe400048070ff */
[----:B------:R-:W-:Y:S01]  /*46b0*/  F2FP.SATFINITE.E4M3.F32.PACK_AB_MERGE_C R29, RZ, R29, RZ ;  /* 0x0000001dff1d723e */ /* 0x000fe200048070ff */
[----:B------:R-:W-:Y:S01]  /*46c0*/  IMAD R9, R162, 0x1900, R9 ;  /* 0x00001900a2097824 */ /* 0x000fe200078e0209 */
[----:B------:R-:W-:Y:S01]  /*46d0*/  F2FP.SATFINITE.E4M3.F32.PACK_AB_MERGE_C R6, RZ, R33, RZ ;  /* 0x00000021ff06723e */ /* 0x000fe200048070ff */
[----:B------:R0:W-:Y:S01]  /*46e0*/  @!P3 STG.E desc[UR4][R4.64], R7 ;  /* 0x000000070400b986 */ /* 0x0001e2000c101904 */
[----:B------:R-:W-:-:S02]  /*46f0*/  F2FP.SATFINITE.E4M3.F32.PACK_AB_MERGE_C R49, RZ, R49, RZ ;  /* 0x00000031ff31723e */ /* 0x000fc400048070ff */
[C---:B------:R-:W-:Y:S01]  /*4700*/  IADD3 R11, R9.reuse, 0x100, RZ ;  /* 0x00000100090b7810 */ /* 0x040fe20007ffe0ff */
[C-C-:B--2---:R-:W-:Y:S01]  /*4710*/  IMAD.WIDE.U32 R2, R9.reuse, 0x2, R50.reuse ;  /* 0x0000000209027825 */ /* 0x144fe200078e0032 */
[C---:B------:R-:W-:Y:S02]  /*4720*/  IADD3 R13, R9.reuse, 0x200, RZ ;  /* 0x00000200090d7810 */ /* 0x040fe40007ffe0ff */
[C---:B------:R-:W-:Y:S02]  /*4730*/  IADD3 R15, R9.reuse, 0x300, RZ ;  /* 0x00000300090f7810 */ /* 0x040fe40007ffe0ff */
[----:B------:R-:W-:Y:S01]  /*4740*/  IADD3 R17, R9, 0x400, RZ ;  /* 0x0000040009117810 */ /* 0x000fe20007ffe0ff */
[----:B------:R1:W-:Y:S01]  /*4750*/  STG.E.U16 desc[UR4][R2.64], R163 ;  /* 0x000000a302007986 */ /* 0x0003e2000c101504 */
[----:B------:R-:W-:Y:S01]  /*4760*/  F2FP.SATFINITE.E4M3.F32.PACK_AB_MERGE_C R12, RZ, R12, RZ ;  /* 0x0000000cff0c723e */ /* 0x000fe200048070ff */
[----:B0-----:R-:W-:Y:S01]  /*4770*/  IMAD.WIDE.U32 R4, R11, 0x2, R50 ;  /* 0x000000020b047825 */ /* 0x001fe200078e0032 */
[----:B------:R-:W-:-:S02]  /*4780*/  F2FP.SATFINITE.E4M3.F32.PACK_AB_MERGE_C R173, RZ, R14, RZ ;  /* 0x0000000effad723e */ /* 0x000fc400048070ff */
[----:B------:R-:W-:Y:S01]  /*4790*/  IADD3 R19, R9, 0x500, RZ ;  /* 0x0000050009137810 */ /* 0x000fe20007ffe0ff */
[----:B------:R-:W-:Y:S01]  /*47a0*/  IMAD.WIDE.U32 R10, R17, 0x2, R50 ;  /* 0x00000002110a7825 */ /* 0x000fe200078e0032 */
[----:B------:R-:W-:Y:S01]  /*47b0*/  F2FP.SATFINITE.E4M3.F32.PACK_AB_MERGE_C R195, RZ, R41, RZ ;  /* 0x00000029ffc3723e */ /* 0x000fe200048070ff */
[----:B------:R1:W-:Y:S01]  /*47c0*/  STG.E.U16 desc[UR4][R4.64], R165 ;  /* 0x000000a504007986 */ /* 0x0003e2000c101504 */
[----:B------:R-:W-:Y:S02]  /*47d0*/  F2FP.SATFINITE.E4M3.F32.PACK_AB_MERGE_C R203, RZ, R45, RZ ;  /* 0x0000002dffcb723e */ /* 0x000fe400048070ff */
[----:B------:R-:W-:Y:S02]  /*47e0*/  PRMT R201, R29, 0x7604, R44 ;  /* 0x000076041dc97816 */ /* 0x000fe4000000002c */
[----:B------:R-:W-:Y:S01]  /*47f0*/  PRMT R209, R49, 0x7604, R6 ;  /* 0x0000760431d17816 */ /* 0x000fe20000000006 */
[----:B------:R-:W-:Y:S01]  /*4800*/  IMAD.WIDE.U32 R6, R13, 0x2, R50 ;  /* 0x000000020d067825 */ /* 0x000fe200078e0032 */
[----:B------:R-:W-:-:S02]  /*4810*/  IADD3 R21, R9, 0x600, RZ ;  /* 0x0000060009157810 */ /* 0x000fc40007ffe0ff */
[----:B------:R-:W-:Y:S02]  /*4820*/  F2FP.SATFINITE.E4M3.F32.PACK_AB_MERGE_C R16, RZ, R16, RZ ;  /* 0x00000010ff10723e */ /* 0x000fe400048070ff */
[----:B------:R-:W-:Y:S01]  /*4830*/  F2FP.SATFINITE.E4M3.F32.PACK_AB_MERGE_C R177, RZ, R20, RZ ;  /* 0x00000014ffb1723e */ /* 0x000fe200048070ff */
[----:B------:R1:W-:Y:S01]  /*4840*/  STG.E.U16 desc[UR4][R6.64], R167 ;  /* 0x000000a706007986 */ /* 0x0003e2000c101504 */
        /* <DEDUP_REMOVED lines=38> */
[----:B------:R-:W-:Y:S01]  /*4ab0*/  @P0 FMNMX R52, R52, |R164|, !PT ;  /* 0x400000a434340209 */ /* 0x000fe20007800000 */
[----:B------:R1:W-:Y:S01]  /*4ac0*/  STG.E.U16 desc[UR4][R16.64], R177 ;  /* 0x000000b110007986 */ /* 0x0003e2000c101504 */
[----:B------:R-:W-:Y:S01]  /*4ad0*/  PRMT R185, R185, 0x7604, R30 ;  /* 0x00007604b9b97816 */ /* 0x000fe2000000001e */
[--C-:B------:R-:W-:Y:S01]  /*4ae0*/  IMAD.WIDE.U32 R22, R29, 0x2, R50.reuse ;  /* 0x000000021d167825 */ /* 0x100fe200078e0032 */
[----:B------:R-:W-:Y:S01]  /*4af0*/  F2FP.SATFINITE.E4M3.F32.PACK_AB_MERGE_C R40, RZ, R40, RZ ;  /* 0x00000028ff28723e */ /* 0x000fe200048070ff */
[----:B------:R1:W-:Y:S01]  /*4b00*/  STG.E.U16 desc[UR4][R18.64], R179 ;  /* 0x000000b312007986 */ /* 0x0003e2000c101504 */
[----:B------:R-:W-:Y:S01]  /*4b10*/  @P0 FMNMX R52, R52, |R168|, !PT ;  /* 0x400000a834340209 */ /* 0x000fe20007800000 */
[----:B------:R-:W-:-:S04]  /*4b20*/  IMAD.WIDE.U32 R24, R31, 0x2, R50 ;  /* 0x000000021f187825 */ /* 0x000fc800078e0032 */
[-C--:B------:R-:W-:Y:S01]  /*4b30*/  @P1 FMUL R164, R164, R53.reuse ;  /* 0x00000035a4a41220 */ /* 0x080fe20000400000 */
[----:B------:R1:W-:Y:S01]  /*4b40*/  STG.E.U16 desc[UR4][R20.64], R181 ;  /* 0x000000b514007986 */ /* 0x0003e2000c101504 */
[----:B------:R-:W-:Y:S01]  /*4b50*/  @P1 FMUL R168, R168, R53 ;  /* 0x00000035a8a81220 */ /* 0x000fe20000400000 */
        /* <DEDUP_REMOVED lines=11> */
[----:B------:R-:W-:Y:S01]  /*4c10*/  IADD3 R162, R162, UR7, RZ ;  /* 0x00000007a2a27c10 */ /* 0x000fe2000fffe0ff */
[----:B------:R-:W-:Y:S01]  /*4c20*/  IMAD.WIDE.U32 R32, R39, 0x2, R50 ;  /* 0x0000000227207825 */ /* 0x000fe200078e0032 */
[----:B------:R-:W-:Y:S01]  /*4c30*/  PRMT R211, R168, 0x7604, R211 ;  /* 0x00007604a8d37816 */ /* 0x000fe200000000d3 */
[----:B------:R1:W-:Y:S01]  /*4c40*/  STG.E.U16 desc[UR4][R28.64], R189 ;  /* 0x000000bd1c007986 */ /* 0x0003e2000c101504 */
[----:B------:R-:W-:Y:S01]  /*4c50*/  ULDC UR7, c[0x0][0x218] ;  /* 0x0000860000077ab9 */ /* 0x000fe20000000800 */
[--C-:B------:R-:W-:Y:S01]  /*4c60*/  IMAD.WIDE.U32 R34, R41, 0x2, R50.reuse ;  /* 0x0000000229227825 */ /* 0x100fe200078e0032 */
[----:B------:R-:W-:Y:S01]  /*4c70*/  ISETP.GE.AND P0, PT, R162, UR7, PT ;  /* 0x00000007a2007c0c */ /* 0x000fe2000bf06270 */
[----:B------:R1:W-:Y:S01]  /*4c80*/  STG.E.U16 desc[UR4][R30.64], R191 ;  /* 0x000000bf1e007986 */ /* 0x0003e2000c101504 */
[----:B------:R-:W-:Y:S01]  /*4c90*/  LOP3.LUT P2, RZ, R59, 0xff, RZ, 0xc0, !PT ;  /* 0x000000ff3bff7812 */ /* 0x000fe2000784c0ff */
[----:B------:R-:W-:-:S02]  /*4ca0*/  IMAD.WIDE.U32 R36, R43, 0x2, R50 ;  /* 0x000000022b247825 */ /* 0x000fc400078e0032 */
[----:B------:R1:W-:Y:S01]  /*4cb0*/  STG.E.U16 desc[UR4][R32.64], R193 ;  /* 0x000000c120007986 */ /* 0x0003e2000c101504 */
[----:B------:R-:W-:Y:S01]  /*4cc0*/  SEL R59, RZ, 0x1, P2 ;  /* 0x00000001ff3b7807 */ /* 0x000fe20001000000 */
[--C-:B------:R-:W-:Y:S02]  /*4cd0*/  IMAD.WIDE.U32 R38, R45, 0x2, R50.reuse ;  /* 0x000000022d267825 */ /* 0x100fe400078e0032 */
[----:B------:R1:W-:Y:S02]  /*4ce0*/  STG.E.U16 desc[UR4][R34.64], R195 ;  /* 0x000000c322007986 */ /* 0x0003e4000c101504 */
[--C-:B------:R-:W-:Y:S02]  /*4cf0*/  IMAD.WIDE.U32 R40, R47, 0x2, R50.reuse ;  /* 0x000000022f287825 */ /* 0x100fe400078e0032 */
        /* <DEDUP_REMOVED lines=14> */
.L_x_12645:
        /* <DEDUP_REMOVED lines=15> */
.L_x_12683:
        /* <DEDUP_REMOVED lines=28> */
.L_x_12686:
[----:B-1----:R-:W-:-:S07]  /*5090*/  FMNMX R5, R3, R2, !PT ;  /* 0x0000000203057209 */ /* 0x002fce0007800000 */
.L_x_12662:
[----:B------:R-:W-:Y:S05]  /*50a0*/  BSYNC B0 ;  /* 0x0000000000007941 */ /* 0x000fea0003800000 */
.L_x_12661:
[----:B------:R-:W-:Y:S01]  /*50b0*/  ISETP.NE.AND P0, PT, R55, RZ, PT ;  /* 0x000000ff3700720c */ /* 0x000fe20003f05270 */
[----:B------:R-:W-:-:S12]  /*50c0*/  BSSY B0, `(.L_x_12659) ;  /* 0x0000004000007945 */ /* 0x000fd80003800000 */
[----:B------:R-:W-:Y:S05]  /*50d0*/  @P0 BRA `(.L_x_12664) ;  /* 0x0000000000080947 */ /* 0x000fea0003800000 */
[----:B0-----:R-:W0:Y:S02]  /*50e0*/  LDC.64 R2, c[0x0][0x288] ;  /* 0x0000a200ff027b82 */ /* 0x001e240000000a00 */
[----:B0-----:R1:W-:Y:S02]  /*50f0*/  REDG.E.MAX.S32.STRONG.GPU desc[UR4][R2.64], R5 ;  /* 0x000000050200798e */ /* 0x0013e4000d10e384 */
.L_x_12664:
[----:B------:R-:W-:Y:S05]  /*5100*/  BSYNC B0 ;  /* 0x0000000000007941 */ /* 0x000fea0003800000 */
.L_x_12659:
        /* <DEDUP_REMOVED lines=13> */
[----:B0-----:R-:W-:Y:S05]  /*51e0*/  CALL.REL.NOINC `($__internal_201_$__cuda_sm20_rcp_rn_f32_slowpath) ;  /* 0x0000000c00a47944 */ /* 0x001fea0003c00000 */
[----:B------:R-:W-:Y:S01]  /*51f0*/  MOV R5, R0 ;  /* 0x0000000000057202 */ /* 0x000fe20000000f00 */
[----:B------:R-:W-:Y:S06]  /*5200*/  BRA `(.L_x_12666) ;  /* 0x0000000000107947 */ /* 0x000fec0003800000 */
.L_x_12665:
[----:B------:R-:W1:Y:S02]  /*5210*/  MUFU.RCP R0, R53 ;  /* 0x0000003500007308 */ /* 0x000e640000001000 */
[----:B-1----:R-:W-:-:S04]  /*5220*/  FFMA R2, R0, R53, -1 ;  /* 0xbf80000000027423 */ /* 0x002fc80000000035 */
[----:B------:R-:W-:-:S04]  /*5230*/  FADD.FTZ R5, -R2, -RZ ;  /* 0x800000ff02057221 */ /* 0x000fc80000010100 */
[----:B------:R-:W-:-:S07]  /*5240*/  FFMA R5, R0, R5, R0 ;  /* 0x0000000500057223 */ /* 0x000fce0000000000 */
.L_x_12666:
[----:B0-----:R-:W0:Y:S02]  /*5250*/  LDC.64 R2, c[0x0][0x280] ;  /* 0x0000a000ff027b82 */ /* 0x001e240000000a00 */
[----:B0-----:R-:W-:Y:S01]  /*5260*/  STG.E desc[UR4][R2.64], R5 ;  /* 0x0000000502007986 */ /* 0x001fe2000c101904 */
[----:B------:R-:W-:Y:S05]  /*5270*/  EXIT ;  /* 0x000000000000794d */ /* 0x000fea0003800000 */
.L_x_12646:
[----:B------:R-:W-:Y:S01]  /*5280*/  HFMA2.MMA R16, -RZ, RZ, 0, 5.9604644775390625e-08 ;  /* 0x00000001ff107435 */ /* 0x000fe200000001ff */
[----:B------:R-:W-:Y:S02]  /*5290*/  MOV R14, R0 ;  /* 0x00000000000e7202 */ /* 0x000fe40000000f00 */
[----:B------:R-:W-:Y:S02]  /*52a0*/  MOV R221, 0x1f ;  /* 0x0000001f00dd7802 */ /* 0x000fe40000000f00 */
[----:B------:R-:W-:-:S07]  /*52b0*/  MOV R9, 0xffffffff ;  /* 0xffffffff00097802 */ /* 0x000fce0000000f00 */
[----:B-----5:R-:W-:Y:S05]  /*52c0*/  WARPSYNC.COLLECTIVE R9, `(.L_x_12667) ;  /* 0x0000000009087348 */ /* 0x020fea0003c00000 */
[----:B------:R0:W1:Y:S02]  /*52d0*/  SHFL.BFLY P0, R12, R14, R16, R221 ;  /* 0x0c0000100e0c7389 */ /* 0x00006400000000dd */
[----:B01---5:R-:W-:Y:S01]  /*52e0*/  ENDCOLLECTIVE ;  /* 0x000000000000791b */ /* 0x023fe20003800000 */
.L_x_12667:
[----:B------:R-:W-:Y:S01]  /*52f0*/  HFMA2.MMA R16, -RZ, RZ, 0, 1.1920928955078125e-07 ;  /* 0x00000002ff107435 */ /* 0x000fe200000001ff */
[----:B------:R-:W-:-:S05]  /*5300*/  MOV R3, R12 ;  /* 0x0000000c00037202 */ /* 0x000fca0000000f00 */
[----:B------:R-:W-:-:S05]  /*5310*/  FADD R3, R0, R3 ;  /* 0x0000000300037221 */ /* 0x000fca0000000000 */
[----:B------:R-:W-:-:S07]  /*5320*/  MOV R14, R3 ;  /* 0x00000003000e7202 */ /* 0x000fce0000000f00 */
[----:B------:R-:W-:Y:S05]  /*5330*/  WARPSYNC.COLLECTIVE R9, `(.L_x_12668) ;  /* 0x0000000009087348 */ /* 0x000fea0003c00000 */
[----:B------:R0:W1:Y:S02]  /*5340*/  SHFL.BFLY P0, R12, R14, R16, R221 ;  /* 0x0c0000100e0c7389 */ /* 0x00006400000000dd */
[----:B01----:R-:W-:Y:S01]  /*5350*/  ENDCOLLECTIVE ;  /* 0x000000000000791b */ /* 0x003fe20003800000 */
.L_x_12668:
[----:B------:R-:W-:Y:S01]  /*5360*/  HFMA2.MMA R16, -RZ, RZ, 0, 2.384185791015625e-07 ;  /* 0x00000004ff107435 */ /* 0x000fe200000001ff */
[----:B------:R-:W-:-:S05]  /*5370*/  MOV R2, R12 ;  /* 0x0000000c00027202 */ /* 0x000fca0000000f00 */
[----:B------:R-:W-:-:S05]  /*5380*/  FADD R5, R3, R2 ;  /* 0x0000000203057221 */ /* 0x000fca0000000000 */
[----:B------:R-:W-:-:S07]  /*5390*/  MOV R14, R5 ;  /* 0x00000005000e7202 */ /* 0x000fce0000000f00 */
[----:B------:R-:W-:Y:S05]  /*53a0*/  WARPSYNC.COLLECTIVE R9, `(.L_x_12669) ;  /* 0x0000000009087348 */ /* 0x000fea0003c00000 */
[----:B------:R0:W1:Y:S02]  /*53b0*/  SHFL.BFLY P0, R12, R14, R16, R221 ;  /* 0x0c0000100e0c7389 */ /* 0x00006400000000dd */
[----:B01----:R-:W-:Y:S01]  /*53c0*/  ENDCOLLECTIVE ;  /* 0x000000000000791b */ /* 0x003fe20003800000 */
.L_x_12669:
[----:B------:R-:W-:Y:S01]  /*53d0*/  HFMA2.MMA R16, -RZ, RZ, 0, 4.76837158203125e-07 ;  /* 0x00000008ff107435 */ /* 0x000fe200000001ff */
[----:B------:R-:W-:-:S05]  /*53e0*/  MOV R2, R12 ;  /* 0x0000000c00027202 */ /* 0x000fca0000000f00 */
[----:B------:R-:W-:-:S05]  /*53f0*/  FADD R6, R5, R2 ;  /* 0x0000000205067221 */ /* 0x000fca0000000000 */
[----:B------:R-:W-:-:S07]  /*5400*/  MOV R14, R6 ;  /* 0x00000006000e7202 */ /* 0x000fce0000000f00 */
[----:B------:R-:W-:Y:S05]  /*5410*/  WARPSYNC.COLLECTIVE R9, `(.L_x_12670) ;  /* 0x0000000009087348 */ /* 0x000fea0003c00000 */
[----:B------:R0:W1:Y:S02]  /*5420*/  SHFL.BFLY P0, R12, R14, R16, R221 ;  /* 0x0c0000100e0c7389 */ /* 0x00006400000000dd */
[----:B01----:R-:W-:Y:S01]  /*5430*/  ENDCOLLECTIVE ;  /* 0x000000000000791b */ /* 0x003fe20003800000 */
.L_x_12670:
[----:B------:R-:W-:Y:S01]  /*5440*/  HFMA2.MMA R16, -RZ, RZ, 0, 9.5367431640625e-07 ;  /* 0x00000010ff107435 */ /* 0x000fe200000001ff */
[----:B------:R-:W-:-:S05]  /*5450*/  MOV R7, R12 ;  /* 0x0000000c00077202 */ /* 0x000fca0000000f00 */
[----:B------:R-:W-:-:S05]  /*5460*/  FADD R7, R6, R7 ;  /* 0x0000000706077221 */ /* 0x000fca0000000000 */
[----:B------:R-:W-:-:S07]  /*5470*/  MOV R14, R7 ;  /* 0x00000007000e7202 */ /* 0x000fce0000000f00 */
[----:B------:R-:W-:Y:S05]  /*5480*/  WARPSYNC.COLLECTIVE R9, `(.L_x_12671) ;  /* 0x0000000009087348 */ /* 0x000fea0003c00000 */
[----:B------:R0:W1:Y:S02]  /*5490*/  SHFL.BFLY P0, R12, R14, R16, R221 ;  /* 0x0c0000100e0c7389 */ /* 0x00006400000000dd */
[----:B01----:R-:W-:Y:S01]  /*54a0*/  ENDCOLLECTIVE ;  /* 0x000000000000791b */ /* 0x003fe20003800000 */
.L_x_12671:
        /* <DEDUP_REMOVED lines=108> */
.L_x_12672:
[----:B------:R-:W-:Y:S01]  /*5b70*/  HFMA2.MMA R16, -RZ, RZ, 0, 1.1920928955078125e-07 ;  /* 0x00000002ff107435 */ /* 0x000fe200000001ff */
[----:B------:R-:W-:-:S05]  /*5b80*/  MOV R3, R12 ;  /* 0x0000000c00037202 */ /* 0x000fca0000000f00 */
[----:B------:R-:W-:-:S05]  /*5b90*/  FADD R3, R0, R3 ;  /* 0x0000000300037221 */ /* 0x000fca0000000000 */
[----:B------:R-:W-:-:S07]  /*5ba0*/  MOV R14, R3 ;  /* 0x00000003000e7202 */ /* 0x000fce0000000f00 */
[----:B------:R-:W-:Y:S05]  /*5bb0*/  WARPSYNC.COLLECTIVE R9, `(.L_x_12673) ;  /* 0x0000000009087348 */ /* 0x000fea0003c00000 */
[----:B------:R0:W1:Y:S02]  /*5bc0*/  SHFL.BFLY P0, R12, R14, R16, R221 ;  /* 0x0c0000100e0c7389 */ /* 0x00006400000000dd */
[----:B01----:R-:W-:Y:S01]  /*5bd0*/  ENDCOLLECTIVE ;  /* 0x000000000000791b */ /* 0x003fe20003800000 */
.L_x_12673:
[----:B------:R-:W-:Y:S01]  /*5be0*/  HFMA2.MMA R16, -RZ, RZ, 0, 2.384185791015625e-07 ;  /* 0x00000004ff107435 */ /* 0x000fe200000001ff */
[----:B------:R-:W-:-:S05]  /*5bf0*/  MOV R6, R12 ;  /* 0x0000000c00067202 */ /* 0x000fca0000000f00 */
[----:B------:R-:W-:-:S05]  /*5c00*/  FADD R6, R3, R6 ;  /* 0x0000000603067221 */ /* 0x000fca0000000000 */
[----:B------:R-:W-:-:S07]  /*5c10*/  MOV R14, R6 ;  /* 0x00000006000e7202 */ /* 0x000fce0000000f00 */
[----:B------:R-:W-:Y:S05]  /*5c20*/  WARPSYNC.COLLECTIVE R9, `(.L_x_12674) ;  /* 0x0000000009087348 */ /* 0x000fea0003c00000 */
[----:B------:R0:W1:Y:S02]  /*5c30*/  SHFL.BFLY P0, R12, R14, R16, R221 ;  /* 0x0c0000100e0c7389 */ /* 0x00006400000000dd */
[----:B01----:R-:W-:Y:S01]  /*5c40*/  ENDCOLLECTIVE ;  /* 0x000000000000791b */ /* 0x003fe20003800000 */
.L_x_12674:
[----:B------:R-:W-:Y:S01]  /*5c50*/  HFMA2.MMA R16, -RZ, RZ, 0, 4.76837158203125e-07 ;  /* 0x00000008ff107435 */ /* 0x000fe200000001ff */
[----:B------:R-:W-:-:S05]  /*5c60*/  MOV R5, R12 ;  /* 0x0000000c00057202 */ /* 0x000fca0000000f00 */
[----:B------:R-:W-:-:S05]  /*5c70*/  FADD R5, R6, R5 ;  /* 0x0000000506057221 */ /* 0x000fca0000000000 */
[----:B------:R-:W-:-:S07]  /*5c80*/  MOV R14, R5 ;  /* 0x00000005000e7202 */ /* 0x000fce0000000f00 */
[----:B------:R-:W-:Y:S05]  /*5c90*/  WARPSYNC.COLLECTIVE R9, `(.L_x_12675) ;  /* 0x0000000009087348 */ /* 0x000fea0003c00000 */
[----:B------:R0:W1:Y:S02]  /*5ca0*/  SHFL.BFLY P0, R12, R14, R16, R221 ;  /* 0x0c0000100e0c7389 */ /* 0x00006400000000dd */
[----:B01----:R-:W-:Y:S01]  /*5cb0*/  ENDCOLLECTIVE ;  /* 0x000000000000791b */ /* 0x003fe20003800000 */
.L_x_12675:
[----:B------:R-:W-:Y:S01]  /*5cc0*/  HFMA2.MMA R16, -RZ, RZ, 0, 9.5367431640625e-07 ;  /* 0x00000010ff107435 */ /* 0x000fe200000001ff */
[----:B------:R-:W-:-:S05]  /*5cd0*/  MOV R8, R12 ;  /* 0x0000000c00087202 */ /* 0x000fca0000000f00 */
[----:B------:R-:W-:-:S05]  /*5ce0*/  FADD R8, R5, R8 ;  /* 0x0000000805087221 */ /* 0x000fca0000000000 */
[----:B------:R-:W-:-:S07]  /*5cf0*/  MOV R14, R8 ;  /* 0x00000008000e7202 */ /* 0x000fce0000000f00 */
[----:B------:R-:W-:Y:S05]  /*5d00*/  WARPSYNC.COLLECTIVE R9, `(.L_x_12676) ;  /* 0x0000000009087348 */ /* 0x000fea0003c00000 */
[----:B------:R0:W1:Y:S02]  /*5d10*/  SHFL.BFLY P0, R12, R14, R16, R221 ;  /* 0x0c0000100e0c7389 */ /* 0x00006400000000dd */
[----:B01----:R-:W-:Y:S01]  /*5d20*/  ENDCOLLECTIVE ;  /* 0x000000000000791b */ /* 0x003fe20003800000 */
.L_x_12676:
[----:B------:R-:W-:Y:S01]  /*5d30*/  MOV R7, R12 ;  /* 0x0000000c00077202 */ /* 0x000fe20000000f00 */
[----:B------:R-:W-:Y:S06]  /*5d40*/  BRA `(.L_x_12677) ;  /* 0xffffffc400607947 */ /* 0x000fec000383ffff */
.L_x_12660:
[----:B-1----:R-:W-:Y:S01]  /*5d50*/  HFMA2.MMA R4, -RZ, RZ, 0, 9.5367431640625e-07 ;  /* 0x00000010ff047435 */ /* 0x002fe200000001ff */
[----:B------:R-:W-:Y:S02]  /*5d60*/  MOV R11, 0x1f ;  /* 0x0000001f000b7802 */ /* 0x000fe40000000f00 */
[----:B------:R-:W-:-:S08]  /*5d70*/  MOV R9, 0xffffffff ;  /* 0xffffffff00097802 */ /* 0x000fd00000000f00 */
[----:B-----5:R-:W-:Y:S05]  /*5d80*/  WARPSYNC.COLLECTIVE R9, `(.L_x_12678) ;  /* 0x0000000009087348 */ /* 0x020fea0003c00000 */
[----:B------:R0:W1:Y:S02]  /*5d90*/  SHFL.DOWN P0, R7, R52, R4, R11 ;  /* 0x0800000434077389 */ /* 0x000064000000000b */
[----:B01---5:R-:W-:Y:S01]  /*5da0*/  ENDCOLLECTIVE ;  /* 0x000000000000791b */ /* 0x023fe20003800000 */
.L_x_12678:
[----:B------:R-:W-:Y:S01]  /*5db0*/  HFMA2.MMA R4, -RZ, RZ, 0, 4.76837158203125e-07 ;  /* 0x00000008ff047435 */ /* 0x000fe200000001ff */
[----:B------:R-:W-:-:S04]  /*5dc0*/  MOV R3, R7 ;  /* 0x0000000700037202 */ /* 0x000fc80000000f00 */
[----:B------:R-:W-:-:S04]  /*5dd0*/  FMNMX R3, R3, R52, !PT ;  /* 0x0000003403037209 */ /* 0x000fc80007800000 */
[----:B------:R-:W-:-:S07]  /*5de0*/  MOV R52, R3 ;  /* 0x0000000300347202 */ /* 0x000fce0000000f00 */
[----:B------:R-:W-:Y:S05]  /*5df0*/  WARPSYNC.COLLECTIVE R9, `(.L_x_12679) ;  /* 0x0000000009087348 */ /* 0x000fea0003c00000 */
[----:B------:R0:W1:Y:S02]  /*5e00*/  SHFL.DOWN P0, R7, R52, R4, R11 ;  /* 0x0800000434077389 */ /* 0x000064000000000b */
[----:B01----:R-:W-:Y:S01]  /*5e10*/  ENDCOLLECTIVE ;  /* 0x000000000000791b */ /* 0x003fe20003800000 */
.L_x_12679:
[----:B------:R-:W-:Y:S01]  /*5e20*/  HFMA2.MMA R4, -RZ, RZ, 0, 2.384185791015625e-07 ;  /* 0x00000004ff047435 */ /* 0x000fe200000001ff */
[----:B------:R-:W-:-:S04]  /*5e30*/  MOV R0, R7 ;  /* 0x0000000700007202 */ /* 0x000fc80000000f00 */
[----:B------:R-:W-:-:S04]  /*5e40*/  FMNMX R0, R3, R0, !PT ;  /* 0x0000000003007209 */ /* 0x000fc80007800000 */
[----:B------:R-:W-:-:S07]  /*5e50*/  MOV R52, R0 ;  /* 0x0000000000347202 */ /* 0x000fce0000000f00 */
[----:B------:R-:W-:Y:S05]  /*5e60*/  WARPSYNC.COLLECTIVE R9, `(.L_x_12680) ;  /* 0x0000000009087348 */ /* 0x000fea0003c00000 */
[----:B------:R0:W1:Y:S02]  /*5e70*/  SHFL.DOWN P0, R7, R52, R4, R11 ;  /* 0x0800000434077389 */ /* 0x000064000000000b */
[----:B01----:R-:W-:Y:S01]  /*5e80*/  ENDCOLLECTIVE ;  /* 0x000000000000791b */ /* 0x003fe20003800000 */
.L_x_12680:
[----:B------:R-:W-:Y:S01]  /*5e90*/  HFMA2.MMA R4, -RZ, RZ, 0, 1.1920928955078125e-07 ;  /* 0x00000002ff047435 */ /* 0x000fe200000001ff */
[----:B------:R-:W-:-:S04]  /*5ea0*/  MOV R5, R7 ;  /* 0x0000000700057202 */ /* 0x000fc80000000f00 */
[----:B------:R-:W-:-:S04]  /*5eb0*/  FMNMX R5, R0, R5, !PT ;  /* 0x0000000500057209 */ /* 0x000fc80007800000 */
[----:B------:R-:W-:-:S07]  /*5ec0*/  MOV R52, R5 ;  /* 0x0000000500347202 */ /* 0x000fce0000000f00 */
[----:B------:R-:W-:Y:S05]  /*5ed0*/  WARPSYNC.COLLECTIVE R9, `(.L_x_12681) ;  /* 0x0000000009087348 */ /* 0x000fea0003c00000 */
[----:B------:R0:W1:Y:S02]  /*5ee0*/  SHFL.DOWN P0, R7, R52, R4, R11 ;  /* 0x0800000434077389 */ /* 0x000064000000000b */
[----:B01----:R-:W-:Y:S01]  /*5ef0*/  ENDCOLLECTIVE ;  /* 0x000000000000791b */ /* 0x003fe20003800000 */
.L_x_12681:
[----:B------:R-:W-:Y:S01]  /*5f00*/  HFMA2.MMA R4, -RZ, RZ, 0, 5.9604644775390625e-08 ;  /* 0x00000001ff047435 */ /* 0x000fe200000001ff */
[----:B------:R-:W-:-:S04]  /*5f10*/  MOV R2, R7 ;  /* 0x0000000700027202 */ /* 0x000fc80000000f00 */
[----:B------:R-:W-:-:S04]  /*5f20*/  FMNMX R2, R5, R2, !PT ;  /* 0x0000000205027209 */ /* 0x000fc80007800000 */
[----:B------:R-:W-:-:S07]  /*5f30*/  MOV R52, R2 ;  /* 0x0000000200347202 */ /* 0x000fce0000000f00 */
[----:B------:R-:W-:Y:S05]  /*5f40*/  WARPSYNC.COLLECTIVE R9, `(.L_x_12682) ;  /* 0x0000000009087348 */ /* 0x000fea0003c00000 */
[----:B------:R0:W1:Y:S02]  /*5f50*/  SHFL.DOWN P0, R7, R52, R4, R11 ;  /* 0x0800000434077389 */ /* 0x000064000000000b */
[----:B01----:R-:W-:Y:S01]  /*5f60*/  ENDCOLLECTIVE ;  /* 0x000000000000791b */ /* 0x003fe20003800000 */
.L_x_12682:
[----:B------:R-:W-:Y:S05]  /*5f70*/  BRA `(.L_x_12683) ;  /* 0xffffffec00d47947 */ /* 0x000fea000383ffff */
.L_x_12663:
[----:B------:R-:W-:Y:S01]  /*5f80*/  HFMA2.MMA R4, -RZ, RZ, 0, 1.1920928955078125e-07 ;  /* 0x00000002ff047435 */ /* 0x000fe200000001ff */
[----:B-1----:R-:W-:Y:S02]  /*5f90*/  MOV R52, R0 ;  /* 0x0000000000347202 */ /* 0x002fe40000000f00 */
[----:B------:R-:W-:Y:S02]  /*5fa0*/  MOV R11, 0x1f ;  /* 0x0000001f000b7802 */ /* 0x000fe40000000f00 */
[----:B------:R-:W-:-:S07]  /*5fb0*/  MOV R9, 0xffffffff ;  /* 0xffffffff00097802 */ /* 0x000fce0000000f00 */
[----:B0----5:R-:W-:Y:S05]  /*5fc0*/  WARPSYNC.COLLECTIVE R9, `(.L_x_12684) ;  /* 0x0000000009087348 */ /* 0x021fea0003c00000 */
[----:B------:R1:W2:Y:S02]  /*5fd0*/  SHFL.DOWN P0, R7, R52, R4, R11 ;  /* 0x0800000434077389 */ /* 0x0002a4000000000b */
[----:B012--5:R-:W-:Y:S01]  /*5fe0*/  ENDCOLLECTIVE ;  /* 0x000000000000791b */ /* 0x027fe20003800000 */
.L_x_12684:
[----:B------:R-:W-:Y:S01]  /*5ff0*/  HFMA2.MMA R4, -RZ, RZ, 0, 5.9604644775390625e-08 ;  /* 0x00000001ff047435 */ /* 0x000fe200000001ff */
[----:B------:R-:W-:-:S04]  /*6000*/  MOV R3, R7 ;  /* 0x0000000700037202 */ /* 0x000fc80000000f00 */
[----:B------:R-:W-:-:S04]  /*6010*/  FMNMX R3, R3, R0, !PT ;  /* 0x0000000003037209 */ /* 0x000fc80007800000 */
[----:B------:R-:W-:-:S07]  /*6020*/  MOV R52, R3 ;  /* 0x0000000300347202 */ /* 0x000fce0000000f00 */
[----:B------:R-:W-:Y:S05]  /*6030*/  WARPSYNC.COLLECTIVE R9, `(.L_x_12685) ;  /* 0x0000000009087348 */ /* 0x000fea0003c00000 */
[----:B------:R0:W1:Y:S02]  /*6040*/  SHFL.DOWN P0, R7, R52, R4, R11 ;  /* 0x0800000434077389 */ /* 0x000064000000000b */
[----:B01----:R-:W-:Y:S01]  /*6050*/  ENDCOLLECTIVE ;  /* 0x000000000000791b */ /* 0x003fe20003800000 */
.L_x_12685:
[----:B------:R-:W-:Y:S01]  /*6060*/  MOV R2, R7 ;  /* 0x0000000700027202 */ /* 0x000fe20000000f00 */
[----:B------:R-:W-:Y:S06]  /*6070*/  BRA `(.L_x_12686) ;  /* 0xfffffff000047947 */ /* 0x000fec000383ffff */
        .weak           $__internal_201_$__cuda_sm20_rcp_rn_f32_slowpath
        .type           $__internal_201_$__cuda_sm20_rcp_rn_f32_slowpath,@function
        .size           $__internal_201_$__cuda_sm20_rcp_rn_f32_slowpath,(.L_x_14537 - $__internal_201_$__cuda_sm20_rcp_rn_f32_slowpath)
$__internal_201_$__cuda_sm20_rcp_rn_f32_slowpath:
        /* <DEDUP_REMOVED lines=15> */
.L_x_12688:
        /* <DEDUP_REMOVED lines=33> */
.L_x_12690:
[----:B------:R0:W1:Y:S02]  /*6380*/  MUFU.RCP R3, R2 ;  /* 0x0000000200037308 */ /* 0x0000640000001000 */
.L_x_12689:
[----:B------:R-:W-:Y:S05]  /*6390*/  BSYNC B1 ;  /* 0x0000000000017941 */ /* 0x000fea0003800000 */
.L_x_12687:
[----:B-1----:R-:W-:Y:S01]  /*63a0*/  MOV R0, R3 ;  /* 0x0000000300007202 */ /* 0x002fe20000000f00 */
[----:B------:R-:W-:Y:S01]  /*63b0*/  HFMA2.MMA R3, -RZ, RZ, 0, 0 ;  /* 0x00000000ff037435 */ /* 0x000fe200000001ff */
[----:B0-----:R-:W-:-:S05]  /*63c0*/  MOV R2, R14 ;  /* 0x0000000e00027202 */ /* 0x001fca0000000f00 */
[----:B------:R-:W-:Y:S05]  /*63d0*/  RET.REL.NODEC R2 `(_ZN18transformer_engine13normalization19ln_fwd_tuned_kernelINS0_13Kernel_traitsI6__halfS3_13__nv_fp8_e4m3fjLj12800ELj2ELj1ELj4ELj4ENS0_18Kernel_traits_baseILj12800ES3_S3_S4_fjLj128EEEEEEEvNS0_19ForwardKernelParamsE) ;  /* 0xffffff9c02087950 */ /* 0x000fea0003c3ffff */
.L_x_12691:
        /* <DEDUP_REMOVED lines=10> */
.L_x_14537:


//--------------------- .text._ZN18transformer_engine13normalization19ln_fwd_tuned_kernelINS0_13Kernel_traitsI6__halfS3_13__nv_fp8_e4m3fjLj12288ELj2ELj1ELj4ELj16ENS0_18Kernel_traits_baseILj12288ES3_S3_S4_fjLj128EEEEEEEvNS0_19ForwardKernelParamsE --------------------------
	.section	.text._ZN18transformer_engine13normalization19ln_fwd_tuned_kernelINS0_13Kernel_traitsI6__halfS3_13__nv_fp8_e4m3fjLj12288ELj2ELj1ELj4ELj16ENS0_18Kernel_traits_baseILj12288ES3_S3_S4_fjLj128EEEEEEEvNS0_19ForwardKernelParamsE,"ax",@progbits
	.align	128
        .global         _ZN18transformer_engine13normalization19ln_fwd_tuned_kernelINS0_13Kernel_traitsI6__halfS3_13__nv_fp8_e4m3fjLj12288ELj2ELj1ELj4ELj16ENS0_18Kernel_traits_baseILj12288ES3_S3_S4_fjLj128EEEEEEEvNS0_19ForwardKernelParamsE
        .type           _ZN18transformer_engine13normalization19ln_fwd_tuned_kernelINS0_13Kernel_traitsI6__halfS3_13__nv_fp8_e4m3fjLj12288ELj2ELj1ELj4ELj16ENS0_18Kernel_traits_baseILj12288ES3_S3_S4_fjLj128EEEEEEEvNS0_19ForwardKernelParamsE,@function
        .size           _ZN18transformer_engine13normalization19ln_fwd_tuned_kernelINS0_13Kernel_traitsI6__halfS3_13__nv_fp8_e4m3fjLj12288ELj2ELj1ELj4ELj16ENS0_18Kernel_traits_baseILj12288ES3_S3_S4_fjLj128EEEEEEEvNS0_19ForwardKernelParamsE,(.L_x_14538 - _ZN18transformer_engine13normalization19ln_fwd_tuned_kernelINS0_13Kernel_traitsI6__halfS3_13__nv_fp8_e4m3fjLj12288ELj2ELj1ELj4ELj16ENS0_18Kernel_traits_baseILj12288ES3_S3_S4_fjLj128EEEEEEEvNS0_19ForwardKernelParamsE)
        .other          _ZN18transformer_engine13normalization19ln_fwd_tuned_kernelINS0_13Kernel_traitsI6__halfS3_13__nv_fp8_e4m3fjLj12288ELj2ELj1ELj4ELj16ENS0_18Kernel_traits_baseILj12288ES3_S3_S4_fjLj128EEEEEEEvNS0_19ForwardKernelParamsE,@"STO_CUDA_ENTRY STV_DEFAULT"
_ZN18transformer_engine13normalization19ln_fwd_tuned_kernelINS0_13Kernel_traitsI6__halfS3_13__nv_fp8_e4m3fjLj12288ELj2ELj1ELj4ELj16ENS0_18Kernel_traits_baseILj12288ES3_S3_S4_fjLj128EEEEEEEvNS0_19ForwardKernelParamsE:
.text._ZN18transformer_engine13normalization19ln_fwd_tuned_kernelINS0_13Kernel_traitsI6__halfS3_13__nv_fp8_e4m3fjLj12288ELj2ELj1ELj4ELj16ENS0_18Kernel_traits_baseILj12288ES3_S3_S4_fjLj128EEEEEEEvNS0_19ForwardKernelParamsE:
        /* <DEDUP_REMOVED lines=22> */
[----:B------:R-:W-:-:S03]  /*0160*/  ISETP.GE.AND P0, PT, R0, UR4, PT ;  /* 0x0000000400007c0c */ /* 0x000fc6000bf06270 */
[----:B---3--:R-:W-:Y:S01]  /*0170*/  IMAD.WIDE.U32 R10, R9, 0x10, R10 ;  /* 0x00000010090a7825 */ /* 0x008fe200078e000a */
[----:B-----5:R-:W-:-:S03]  /*0180*/  @P1 R2UR UR6, R2 ;  /* 0x00000000020612ca */ /* 0x020fc600000e0000 */
[----:B--2---:R-:W-:-:S06]  /*0190*/  IMAD.WIDE.U32 R2, R9, 0x10, R4 ;  /* 0x0000001009027825 */ /* 0x004fcc00078e0004 */
[----:B------:R-:W-:Y:S06]  /*01a0*/  @P0 BRA `(.L_x_12692) ;  /* 0x0000003c00e80947 */ /* 0x000fec0003800000 */
        /* <DEDUP_REMOVED lines=9> */
[----:B------:R-:W-:Y:S02]  /*0240*/  MOV R4, RZ ;  /* 0x000000ff00047202 */ /* 0x000fe40000000f00 */
[----:B------:R-:W-:Y:S01]  /*0250*/  MOV R6, RZ ;  /* 0x000000ff00067202 */ /* 0x000fe20000000f00 */
[----:B------:R-:W5:Y:S04]  /*0260*/  LDG.E.128 R24, desc[UR8][R2.64+0x1000] ;  /* 0x0010000802187981 */ /* 0x000f68000c1e1d00 */
[----:B------:R-:W5:Y:S04]  /*0270*/  LDG.E.128 R28, desc[UR8][R2.64+0x2000] ;  /* 0x00200008021c7981 */ /* 0x000f68000c1e1d00 */
[----:B------:R-:W5:Y:S04]  /*0280*/  LDG.E.128 R32, desc[UR8][R2.64+0x3000] ;  /* 0x0030000802207981 */ /* 0x000f68000c1e1d00 */
[----:B------:R-:W5:Y:S04]  /*0290*/  LDG.E.128 R36, desc[UR8][R2.64+0x4000] ;  /* 0x0040000802247981 */ /* 0x000f68000c1e1d00 */
[----:B------:R0:W5:Y:S02]  /*02a0*/  LDG.E.128 R40, desc[UR8][R2.64+0x5000] ;  /* 0x0050000802287981 */ /* 0x000164000c1e1d00 */
[----:B0-----:R-:W-:-:S07]  /*02b0*/  PRMT R2, R9, 0x7610, R2 ;  /* 0x0000761009027816 */ /* 0x001fce0000000002 */
.L_x_12705:
[----:B0-----:R-:W0:Y:S01]  /*02c0*/  LDC.64 R88, c[0x0][0x220] ;  /* 0x00008800ff587b82 */ /* 0x001e220000000a00 */
[----:B------:R-:W-:-:S06]  /*02d0*/  USHF.L.U32 UR4, UR5, 0x7, URZ ;  /* 0x0000000705047899 */ /* 0x000fcc000800063f */
[----:B------:R-:W-:-:S04]  /*02e0*/  MOV R0, UR4 ;  /* 0x0000000400007c02 */ /* 0x000fc80008000f00 */
        /* <DEDUP_REMOVED lines=56> */
[----:B------:R-:W-:Y:S01]  /*0670*/  LOP3.LUT R78, R104, 0x7fffffc, RZ, 0xc0, !PT ;  /* 0x07fffffc684e7812 */ /* 0x000fe200078ec0ff */
[----:B------:R-:W-:-:S02]  /*0680*/  HADD2.F32 R123, -RZ, R79.H0_H0 ;  /* 0x2000004fff7b7230 */ /* 0x000fc40000004100 */
[----:B------:R-:W-:Y:S01]  /*0690*/  FADD R0, R105, R0 ;  /* 0x0000000069007221 */ /* 0x000fe20000000000 */
[----:B------:R-:W-:Y:S01]  /*06a0*/  HADD2.F32 R12, -RZ, R79.H1_H1 ;  /* 0x3000004fff0c7230 */ /* 0x000fe20000004100 */
[----:B------:R-:W-:Y:S01]  /*06b0*/  @!P0 IADD3 R78, R78, 0x4, RZ ;  /* 0x000000044e4e8810 */ /* 0x000fe20007ffe0ff */
        /* <DEDUP_REMOVED lines=178> */
.L_x_12724:
        /* <DEDUP_REMOVED lines=10> */
[----:B------:R-:W-:-:S02]  /*1280*/  LOP3.LUT P3, RZ, R83, 0x1f, R8, 0xf8, !PT ;  /* 0x0000001f53ff7812 */ /* 0x000fc4000786f808 */
[----:B------:R-:W-:-:S05]  /*1290*/  @!P0 MOV R122, 0x44c00000 ;  /* 0x44c00000007a8802 */ /* 0x000fca0000000f00 */
[----:B------:R-:W3:Y:S01]  /*12a0*/  SHFL.DOWN PT, R112, R122, 0x2, 0x1f ;  /* 0x08401f007a707f89 */ /* 0x000ee200000e0000 */
[----:B--2---:R-:W-:Y:S02]  /*12b0*/  @!P1 LEA R79, R79, R0, 0x18 ;  /* 0x000000004f4f9211 */ /* 0x004fe400078ec0ff */
[----:B------:R-:W-:Y:S02]  /*12c0*/  @!P1 IADD3 R0, R78, R83, RZ ;  /* 0x000000534e009210 */ /* 0x000fe40007ffe0ff */
[----:B------:R-:W-:Y:S02]  /*12d0*/  @!P0 IADD3 R78, R7, R78, RZ ;  /* 0x0000004e074e8210 */ /* 0x000fe40007ffe0ff */
[----:B------:R-:W-:Y:S02]  /*12e0*/  @!P1 LEA R0, R0, R79, 0x3 ;  /* 0x0000004f00009211 */ /* 0x000fe400078e18ff */
[----:B------:R-:W-:-:S03]  /*12f0*/  @!P0 MOV R79, 0x400 ;  /* 0x00000400004f8802 */ /* 0x000fc60000000f00 */
[----:B------:R2:W-:Y:S01]  /*1300*/  @!P1 STS.64 [R0], R80 ;  /* 0x0000005000009388 */ /* 0x0005e20000000a00 */
[----:B------:R-:W-:Y:S01]  /*1310*/  @!P0 IADD3 R79, R79, 0x10, RZ ;  /* 0x000000104f4f8810 */ /* 0x000fe20007ffe0ff */
[----:B---3--:R-:W-:-:S03]  /*1320*/  FADD R114, R112, R122 ;  /* 0x0000007a70727221 */ /* 0x008fc60000000000 */
[----:B-1----:R-:W-:-:S04]  /*1330*/  @!P0 LEA R82, R82, R79, 0x18 ;  /* 0x0000004f52528211 */ /* 0x002fc800078ec0ff */
        /* <DEDUP_REMOVED lines=12> */
[----:B0123-5:R-:W-:Y:S05]  /*1400*/  CALL.REL.NOINC `($__internal_202_$__cuda_sm20_rcp_rn_f32_slowpath) ;  /* 0x0000003c00ec7944 */ /* 0x02ffea0003c00000 */
[----:B------:R-:W-:Y:S05]  /*1410*/  BRA `(.L_x_12696) ;  /* 0x0000000000107947 */ /* 0x000fea0003800000 */
.L_x_12695:
[----:B------:R-:W4:Y:S02]  /*1420*/  MUFU.RCP R81, R114 ;  /* 0x0000007200517308 */ /* 0x000f240000001000 */
[----:B----4-:R-:W-:-:S04]  /*1430*/  FFMA R0, R114, R81, -1 ;  /* 0xbf80000072007423 */ /* 0x010fc80000000051 */
[----:B------:R-:W-:-:S04]  /*1440*/  FADD.FTZ R0, -R0, -RZ ;  /* 0x800000ff00007221 */ /* 0x000fc80000010100 */
[----:B------:R-:W-:-:S07]  /*1450*/  FFMA R110, R81, R0, R81 ;  /* 0x00000000516e7223 */ /* 0x000fce0000000051 */
.L_x_12696:
[----:B------:R-:W-:Y:S05]  /*1460*/  BSYNC B0 ;  /* 0x0000000000007941 */ /* 0x000fea0003800000 */
.L_x_12694:
[----:B------:R-:W4:Y:S01]  /*1470*/  SHFL.DOWN PT, R120, R114, 0x1, 0x1f ;  /* 0x08201f0072787f89 */ /* 0x000f2200000e0000 */
[----:B--2---:R-:W-:Y:S01]  /*1480*/  FADD R0, -R116, R78 ;  /* 0x0000004e74007221 */ /* 0x004fe20000000100 */
[----:B------:R-:W-:Y:S01]  /*1490*/  FMUL R83, R112, R116 ;  /* 0x0000007470537220 */ /* 0x000fe20000400000 */
[----:B-1-3--:R-:W-:Y:S01]  /*14a0*/  FADD R79, R118, R79 ;  /* 0x0000004f764f7221 */ /* 0x00afe20000000000 */
[----:B------:R-:W-:Y:S01]  /*14b0*/  BSSY B0, `(.L_x_12697) ;  /* 0x0000016000007945 */ /* 0x000fe20003800000 */
[----:B------:R-:W-:Y:S01]  /*14c0*/  FMUL R81, R0, R0 ;  /* 0x0000000000517220 */ /* 0x000fe20000400000 */
[----:B------:R-:W-:-:S03]  /*14d0*/  FFMA R83, R122, R78, R83 ;  /* 0x0000004e7a537223 */ /* 0x000fc60000000053 */
[----:B------:R-:W-:-:S04]  /*14e0*/  FMUL R81, R81, R122 ;  /* 0x0000007a51517220 */ /* 0x000fc80000400000 */
        /* <DEDUP_REMOVED lines=12> */
[----:B0----5:R-:W-:Y:S05]  /*15b0*/  CALL.REL.NOINC `($__internal_202_$__cuda_sm20_rcp_rn_f32_slowpath) ;  /* 0x0000003c00807944 */ /* 0x021fea0003c00000 */
[----:B------:R-:W-:Y:S05]  /*15c0*/  BRA `(.L_x_12699) ;  /* 0x0000000000107947 */ /* 0x000fea0003800000 */
.L_x_12698:
[----:B------:R-:W1:Y:S02]  /*15d0*/  MUFU.RCP R110, R83 ;  /* 0x00000053006e7308 */ /* 0x000e640000001000 */
[----:B-1----:R-:W-:-:S04]  /*15e0*/  FFMA R0, R83, R110, -1 ;  /* 0xbf80000053007423 */ /* 0x002fc8000000006e */
[----:B------:R-:W-:-:S04]  /*15f0*/  FADD.FTZ R81, -R0, -RZ ;  /* 0x800000ff00517221 */ /* 0x000fc80000010100 */
[----:B------:R-:W-:-:S07]  /*1600*/  FFMA R110, R110, R81, R110 ;  /* 0x000000516e6e7223 */ /* 0x000fce000000006e */
.L_x_12699:
[----:B------:R-:W-:Y:S05]  /*1610*/  BSYNC B0 ;  /* 0x0000000000007941 */ /* 0x000fea0003800000 */
.L_x_12697:
[----:B------:R-:W1:Y:S01]  /*1620*/  LDC R0, c[0x0][0x210] ;  /* 0x00008400ff007b82 */ /* 0x000e620000000800 */
[----:B------:R-:W-:Y:S01]  /*1630*/  FADD R80, R112, -R79 ;  /* 0x8000004f70507221 */ /* 0x000fe20000000000 */
[----:B------:R-:W-:Y:S01]  /*1640*/  FMUL R79, R120, R79 ;  /* 0x0000004f784f7220 */ /* 0x000fe20000400000 */
[----:B0-----:R-:W-:Y:S02]  /*1650*/  LOP3.LUT R108, R4, 0x1, RZ, 0xc0, !PT ;  /* 0x00000001046c7812 */ /* 0x001fe400078ec0ff */
[----:B------:R-:W-:Y:S01]  /*1660*/  FMUL R81, R80, R80 ;  /* 0x0000005050517220 */ /* 0x000fe20000400000 */
[----:B------:R-:W-:Y:S01]  /*1670*/  FFMA R83, R114, R112, R79 ;  /* 0x0000007072537223 */ /* 0x000fe2000000004f */
[----:B------:R-:W-:Y:S01]  /*1680*/  FADD R79, R116, R78 ;  /* 0x0000004e744f7221 */ /* 0x000fe20000000000 */
[----:B------:R-:W-:Y:S01]  /*1690*/  ISETP.GT.U32.AND P0, PT, R7, 0x1, PT ;  /* 0x000000010700780c */ /* 0x000fe20003f04070 */
[----:B------:R-:W-:Y:S01]  /*16a0*/  FMUL R81, R114, R81 ;  /* 0x0000005172517220 */ /* 0x000fe20000400000 */
[----:B------:R-:W-:Y:S01]  /*16b0*/  FMUL R80, R83, R110 ;  /* 0x0000006e53507220 */ /* 0x000fe20000400000 */
[----:B------:R-:W-:-:S02]  /*16c0*/  IADD3 R83, -R108, RZ, RZ ;  /* 0x000000ff6c537210 */ /* 0x000fc40007ffe1ff */
[----:B------:R-:W-:-:S03]  /*16d0*/  FMUL R120, R120, R81 ;  /* 0x0000005178787220 */ /* 0x000fc60000400000 */
[----:B------:R-:W-:Y:S01]  /*16e0*/  SHFL.IDX PT, R80, R80, RZ, 0x1f ;  /* 0x00001fff50507589 */ /* 0x000fe200000e0000 */
[----:B------:R-:W-:Y:S02]  /*16f0*/  FFMA R81, R120, R110, R79 ;  /* 0x0000006e78517223 */ /* 0x000fe4000000004f */
[----:B------:R-:W0:Y:S04]  /*1700*/  @!P3 LDC.64 R78, c[0x0][0x240] ;  /* 0x00009000ff4ebb82 */ /* 0x000e280000000a00 */
[----:B------:R-:W2:Y:S01]  /*1710*/  SHFL.IDX PT, R81, R81, RZ, 0x1f ;  /* 0x00001fff51517589 */ /* 0x000ea200000e0000 */
[----:B-1----:R-:W-:-:S04]  /*1720*/  SHF.L.U32 R82, R0, 0x1, RZ ;  /* 0x0000000100527819 */ /* 0x002fc800000006ff */
[----:B------:R-:W-:Y:S02]  /*1730*/  LOP3.LUT R82, R83, R82, RZ, 0xc0, !PT ;  /* 0x0000005253527212 */ /* 0x000fe400078ec0ff */
[----:B------:R-:W-:-:S04]  /*1740*/  LEA.HI R83, R8, UR7, RZ, 0x19 ;  /* 0x0000000708537c11 */ /* 0x000fc8000f8fc8ff */
[----:B------:R-:W-:Y:S02]  /*1750*/  LEA R114, P1, R83, R82, 0x1 ;  /* 0x0000005253727211 */ /* 0x000fe400078208ff */
[----:B------:R-:W1:Y:S02]  /*1760*/  @!P0 LDC.64 R82, c[0x0][0x240] ;  /* 0x00009000ff528b82 */ /* 0x000e640000000a00 */
[----:B------:R-:W-:Y:S02]  /*1770*/  @!P3 IADD3 R110, P2, R114, UR5, RZ ;  /* 0x00000005726ebc10 */ /* 0x000fe4000ff5e0ff */
[----:B------:R-:W-:Y:S02]  /*1780*/  IADD3.X R116, RZ, RZ, RZ, P1, !PT ;  /* 0x000000ffff747210 */ /* 0x000fe40000ffe4ff */
[----:B0-----:R-:W-:Y:S02]  /*1790*/  @!P3 LEA R78, P1, R110, R78, 0x3 ;  /* 0x0000004e6e4eb211 */ /* 0x001fe400078218ff */
[----:B------:R-:W-:-:S02]  /*17a0*/  @!P3 IADD3.X R112, RZ, R116, RZ, P2, !PT ;  /* 0x00000074ff70b210 */ /* 0x000fc400017fe4ff */
[----:B------:R-:W-:Y:S02]  /*17b0*/  ISETP.NE.AND P2, PT, R8, RZ, PT ;  /* 0x000000ff0800720c */ /* 0x000fe40003f45270 */
[----:B------:R-:W-:Y:S02]  /*17c0*/  @!P3 LEA.HI.X R79, R110, R79, R112, 0x3, P1 ;  /* 0x0000004f6e4fb211 */ /* 0x000fe400008f1c70 */
[----:B------:R-:W-:-:S03]  /*17d0*/  @!P0 IADD3 R110, P1, R7, R114, RZ ;  /* 0x00000072076e8210 */ /* 0x000fc60007f3e0ff */
[----:B--2---:R0:W-:Y:S01]  /*17e0*/  @!P3 STG.E.64 desc[UR8][R78.64], R80 ;  /* 0x000000504e00b986 */ /* 0x0041e2000c101b08 */
[----:B------:R-:W-:Y:S02]  /*17f0*/  @!P0 IADD3.X R112, RZ, R116, RZ, P1, !PT ;  /* 0x00000074ff708210 */ /* 0x000fe40000ffe4ff */
[----:B-1----:R-:W-:-:S04]  /*1800*/  @!P0 LEA R82, P1, R110, R82, 0x3 ;  /* 0x000000526e528211 */ /* 0x002fc800078218ff */
[----:B------:R-:W-:Y:S02]  /*1810*/  @!P0 LEA.HI.X R83, R110, R83, R112, 0x3, P1 ;  /* 0x000000536e538211 */ /* 0x000fe400008f1c70 */
[----:B------:R-:W-:Y:S01]  /*1820*/  ISETP.NE.AND P1, PT, R108, RZ, PT ;  /* 0x000000ff6c00720c */ /* 0x000fe20003f25270 */
[----:B0-----:R-:W-:Y:S01]  /*1830*/  HFMA2.MMA R79, -RZ, RZ, 0, 0 ;  /* 0x00000000ff4f7435 */ /* 0x001fe200000001ff */
[----:B------:R-:W-:Y:S11]  /*1840*/  @P2 BRA `(.L_x_12700) ;  /* 0x00000000004c2947 */ /* 0x000ff60003800000 */
[----:B------:R-:W-:Y:S01]  /*1850*/  SEL R0, R0, RZ, P1 ;  /* 0x000000ff00007207 */ /* 0x000fe20000800000 */
[----:B------:R-:W-:-:S03]  /*1860*/  ULDC.64 UR12, c[0x0][0x248] ;  /* 0x00009200000c7ab9 */ /* 0x000fc60000000a00 */
[----:B------:R-:W-:-:S04]  /*1870*/  IADD3 R78, P1, R0, UR7, RZ ;  /* 0x00000007004e7c10 */ /* 0x000fc8000ff3e0ff */
[----:B------:R-:W-:Y:S02]  /*1880*/  LEA.HI.X.SX32 R81, R0, RZ, 0x1, P1 ;  /* 0x000000ff00517211 */ /* 0x000fe400008f0eff */
[C---:B------:R-:W-:Y:S02]  /*1890*/  LEA R80, P1, R78.reuse, UR12, 0x2 ;  /* 0x0000000c4e507c11 */ /* 0x040fe4000f8210ff */
[----:B------:R-:W-:Y:S02]  /*18a0*/  MOV R0, 0x1 ;  /* 0x0000000100007802 */ /* 0x000fe40000000f00 */
        /* <DEDUP_REMOVED lines=8> */
.L_x_12701:
[----:B0-----:R-:W2:Y:S04]  /*1930*/  LDG.E.STRONG.GPU R0, desc[UR8][R80.64] ;  /* 0x0000000850007981 */ /* 0x001ea8000c1ef900 */
[----:B--2---:R-:W-:Y:S01]  /*1940*/  CCTL.IVALL ;  /* 0x00000000ff00798f */ /* 0x004fe20002000000 */
[----:B------:R-:W-:Y:S05]  /*1950*/  YIELD ;  /* 0x0000000000007946 */ /* 0x000fea0003800000 */
[----:B------:R-:W-:-:S13]  /*1960*/  ISETP.NE.AND P1, PT, R0, R78, PT ;  /* 0x0000004e0000720c */ /* 0x000fda0003f25270 */
[----:B------:R-:W-:Y:S05]  /*1970*/  @P1 BRA `(.L_x_12701) ;  /* 0xfffffffc00ec1947 */ /* 0x000fea000383ffff */
.L_x_12700:
        /* <DEDUP_REMOVED lines=20> */
[----:B012--5:R-:W-:Y:S05]  /*1ac0*/  CALL.REL.NOINC `($__internal_202_$__cuda_sm20_rcp_rn_f32_slowpath) ;  /* 0x00000038003c7944 */ /* 0x027fea0003c00000 */
[----:B------:R-:W-:Y:S05]  /*1ad0*/  BRA `(.L_x_12704) ;  /* 0x0000000000107947 */ /* 0x000fea0003800000 */
.L_x_12703:
[----:B------:R-:W3:Y:S02]  /*1ae0*/  MUFU.RCP R110, R80 ;  /* 0x00000050006e7308 */ /* 0x000ee40000001000 */
[----:B---3--:R-:W-:-:S04]  /*1af0*/  FFMA R0, R80, R110, -1 ;  /* 0xbf80000050007423 */ /* 0x008fc8000000006e */
[----:B------:R-:W-:-:S04]  /*1b00*/  FADD.FTZ R81, -R0, -RZ ;  /* 0x800000ff00517221 */ /* 0x000fc80000010100 */
[----:B------:R-:W-:-:S07]  /*1b10*/  FFMA R110, R110, R81, R110 ;  /* 0x000000516e6e7223 */ /* 0x000fce000000006e */
.L_x_12704:
[----:B------:R-:W-:Y:S05]  /*1b20*/  BSYNC B0 ;  /* 0x0000000000007941 */ /* 0x000fea0003800000 */
.L_x_12702:
[----:B-1----:R-:W-:Y:S01]  /*1b30*/  FADD R0, -R116, R78 ;  /* 0x0000004e74007221 */ /* 0x002fe20000000100 */
[----:B0-2---:R-:W-:Y:S01]  /*1b40*/  FADD R79, R104, R79 ;  /* 0x0000004f684f7221 */ /* 0x005fe20000000000 */
[----:B------:R-:W0:Y:S01]  /*1b50*/  LDC R80, c[0x0][0x268] ;  /* 0x00009a00ff507b82 */ /* 0x000e220000000800 */
[----:B------:R-:W-:Y:S01]  /*1b60*/  ULDC.U8 UR11, c[0x0][0x250] ;  /* 0x00009400000b7ab9 */ /* 0x000fe20000000000 */
[----:B------:R-:W-:Y:S01]  /*1b70*/  FMUL R81, R0, R0 ;  /* 0x0000000000517220 */ /* 0x000fe20000400000 */
[----:B------:R-:W-:Y:S01]  /*1b80*/  ISETP.NE.AND P2, PT, RZ, UR11, PT ;  /* 0x0000000bff007c0c */ /* 0x000fe2000bf45270 */
[----:B-----5:R-:W-:Y:S01]  /*1b90*/  HADD2.F32 R82, -RZ, R20.H1_H1 ;  /* 0x30000014ff527230 */ /* 0x020fe20000004100 */
[----:B------:R-:W-:Y:S01]  /*1ba0*/  ULDC.64 UR12, c[0x0][0x288] ;  /* 0x0000a200000c7ab9 */ /* 0x000fe20000000a00 */
[----:B------:R-:W-:Y:S01]  /*1bb0*/  FMUL R81, R81, R114 ;  /* 0x0000007251517220 */ /* 0x000fe20000400000 */
[----:B------:R-:W-:Y:S01]  /*1bc0*/  HADD2.F32 R108, -RZ, R21.H0_H0 ;  /* 0x20000015ff6c7230 */ /* 0x000fe20000004100 */
[----:B------:R-:W-:Y:S01]  /*1bd0*/  ULDC.U8 UR11, c[0x0][0x294] ;  /* 0x0000a500000b7ab9 */ /* 0x000fe20000000000 */
[----:B------:R-:W-:-:S02]  /*1be0*/  HADD2.F32 R104, -RZ, R44.H1_H1 ;  /* 0x3000002cff687230 */ /* 0x000fc40000004100 */
[----:B------:R-:W-:Y:S01]  /*1bf0*/  FMUL R0, R112, R81 ;  /* 0x0000005170007220 */ /* 0x000fe20000400000 */
[----:B------:R-:W-:Y:S01]  /*1c00*/  ISETP.NE.AND P1, PT, RZ, UR11, PT ;  /* 0x0000000bff007c0c */ /* 0x000fe2000bf25270 */
[----:B------:R-:W-:Y:S01]  /*1c10*/  USHF.L.U32 UR11, UR5, 0x7, URZ ;  /* 0x00000007050b7899 */ /* 0x000fe2000800063f */
[----:B------:R-:W-:Y:S01]  /*1c20*/  LOP3.LUT R15, R15, 0xffffff00, RZ, 0xc0, !PT ;  /* 0xffffff000f0f7812 */ /* 0x000fe200078ec0ff */
[----:B------:R-:W-:Y:S01]  /*1c30*/  FFMA R0, R0, R110, R79 ;  /* 0x0000006e00007223 */ /* 0x000fe2000000004f */
[----:B------:R-:W-:Y:S01]  /*1c40*/  LOP3.LUT R17, R17, 0xffffff00, RZ, 0xc0, !PT ;  /* 0xffffff0011117812 */ /* 0x000fe200078ec0ff */
[----:B------:R-:W-:Y:S01]  /*1c50*/  @P2 FADD R82, R82, 1 ;  /* 0x3f80000052522421 */ /* 0x000fe20000000000 */
[----:B------:R-:W-:Y:S01]  /*1c60*/  @P2 FADD R108, R108, 1 ;  /* 0x3f8000006c6c2421 */ /* 0x000fe20000000000 */
[----:B------:R-:W-:Y:S01]  /*1c70*/  LOP3.LUT R19, R19, 0xffffff00, RZ, 0xc0, !PT ;  /* 0xffffff0013137812 */ /* 0x000fe200078ec0ff */
[----:B------:R-:W0:Y:S01]  /*1c80*/  SHFL.IDX PT, R79, R0, RZ, 0x1f ;  /* 0x00001fff004f7589 */ /* 0x000e2200000e0000 */
[----:B------:R-:W-:-:S04]  /*1c90*/  IADD3 R4, R4, 0x1, RZ ;  /* 0x0000000104047810 */ /* 0x000fc80007ffe0ff */
[----:B------:R-:W-:Y:S01]  /*1ca0*/  LOP3.LUT R4, R4, 0x3, RZ, 0xc0, !PT ;  /* 0x0000000304047812 */ /* 0x000fe200078ec0ff */
[----:B0-----:R-:W-:Y:S01]  /*1cb0*/  FFMA R80, R79, 8.1380210758652538061e-05, R80 ;  /* 0x38aaaaab4f507823 */ /* 0x001fe20000000050 */
[----:B------:R-:W-:-:S04]  /*1cc0*/  FMUL R79, R112, R116 ;  /* 0x00000074704f7220 */ /* 0x000fc80000400000 */
[----:B------:R-:W-:Y:S01]  /*1cd0*/  FSETP.GEU.AND P0, PT, |R80|, 1.175494350822287508e-38, PT ;  /* 0x008000005000780b */ /* 0x000fe20003f0e200 */
[----:B------:R-:W-:-:S04]  /*1ce0*/  FFMA R79, R114, R78, R79 ;  /* 0x0000004e724f7223 */ /* 0x000fc8000000004f */
[----:B------:R-:W-:Y:S02]  /*1cf0*/  FMUL R110, R79, R110 ;  /* 0x0000006e4f6e7220 */ /* 0x000fe40000400000 */
[----:B------:R-:W0:Y:S04]  /*1d00*/  @!P3 LDC.64 R78, c[0x0][0x228] ;  /* 0x00008a00ff4ebb82 */ /* 0x000e280000000a00 */
[----:B------:R-:W1:Y:S02]  /*1d10*/  SHFL.IDX PT, R110, R110, RZ, 0x1f ;  /* 0x00001fff6e6e7589 */ /* 0x000e6400000e0000 */
[----:B------:R-:W-:-:S06]  /*1d20*/  @!P0 FMUL R80, R80, 16777216 ;  /* 0x4b80000050508820 */ /* 0x000fcc0000400000 */
[----:B------:R-:W2:Y:S01]  /*1d30*/  MUFU.RSQ R80, R80 ;  /* 0x0000005000507308 */ /* 0x000ea20000001400 */
[----:B0-----:R-:W-:Y:S01]  /*1d40*/  @!P3 IMAD.WIDE R78, R5, 0x4, R78 ;  /* 0x00000004054eb825 */ /* 0x001fe200078e024e */
[----:B-1----:R-:W-:Y:S02]  /*1d50*/  R2UR UR14, R110 ;  /* 0x000000006e0e72ca */ /* 0x002fe400000e0000 */
[----:B--2---:R-:W-:Y:S01]  /*1d60*/  R2UR UR4, R80 ;  /* 0x00000000500472ca */ /* 0x004fe200000e0000 */
[----:B------:R-:W-:-:S10]  /*1d70*/  HADD2.F32 R80, -RZ, R44.H0_H0 ;  /* 0x2000002cff507230 */ /* 0x000fd40000004100 */
[----:B------:R-:W-:Y:S01]  /*1d80*/  FADD R3, R3, -UR14 ;  /* 0x8000000e03037e21 */ /* 0x000fe20008000000 */
[----:B------:R-:W-:Y:S01]  /*1d90*/  MOV R81, UR14 ;  /* 0x0000000e00517c02 */ /* 0x000fe20008000f00 */
[----:B------:R-:W-:Y:S01]  /*1da0*/  FADD R95, R95, -UR14 ;  /* 0x8000000e5f5f7e21 */ /* 0x000fe20008000000 */
[----:B------:R-:W-:Y:S01]  /*1db0*/  MOV R0, UR4 ;  /* 0x0000000400007c02 */ /* 0x000fe20008000f00 */
[----:B------:R-:W-:Y:S01]  /*1dc0*/  FADD R93, R93, -UR14 ;  /* 0x8000000e5d5d7e21 */ /* 0x000fe20008000000 */
[----:B------:R-:W-:Y:S01]  /*1dd0*/  FADD R69, R69, -UR14 ;  /* 0x8000000e45457e21 */ /* 0x000fe20008000000 */
[----:B------:R0:W-:Y:S01]  /*1de0*/  @!P3 STG.E desc[UR8][R78.64], R81 ;  /* 0x000000514e00b986 */ /* 0x0001e2000c101908 */
        /* <DEDUP_REMOVED lines=11> */
[----:B0-----:R-:W-:Y:S02]  /*1ea0*/  HADD2.F32 R78, -RZ, R45.H0_H0 ;  /* 0x2000002dff4e7230 */ /* 0x001fe40000004100 */
        /* <DEDUP_REMOVED lines=14> */
[----:B------:R-:W-:Y:S02]  /*1f90*/  HADD2.F32 R0, -RZ, R21.H1_H1 ;  /* 0x30000015ff007230 */ /* 0x000fe40000004100 */
[----:B------:R-:W-:Y:S01]  /*1fa0*/  FFMA R3, R93, R108, R78 ;  /* 0x0000006c5d037223 */ /* 0x000fe2000000004e */
[----:B------:R-:W-:Y:S02]  /*1fb0*/  HADD2.F32 R82, -RZ, R46.H0_H0 ;  /* 0x2000002eff527230 */ /* 0x000fe40000004100 */
[----:B------:R-:W-:Y:S01]  /*1fc0*/  @P2 FADD R80, R80, 1 ;  /* 0x3f80000050502421 */ /* 0x000fe20000000000 */
[----:B------:R-:W-:Y:S02]  /*1fd0*/  HADD2.F32 R78, -RZ, R45.H1_H1 ;  /* 0x3000002dff4e7230 */ /* 0x000fe40000004100 */
[----:B------:R-:W-:Y:S01]  /*1fe0*/  @P2 FADD R0, R0, 1 ;  /* 0x3f80000000002421 */ /* 0x000fe20000000000 */
[----:B------:R-:W-:-:S02]  /*1ff0*/  HADD2.F32 R104, -RZ, R22.H1_H1 ;  /* 0x30000016ff687230 */ /* 0x000fc40000004100 */
[----:B------:R-:W-:Y:S01]  /*2000*/  FMUL R97, R97, UR4 ;  /* 0x0000000461617c20 */ /* 0x000fe20008400000 */
[----:B------:R-:W-:Y:S02]  /*2010*/  HADD2.F32 R108, -RZ, R46.H1_H1 ;  /* 0x3000002eff6c7230 */ /* 0x000fe40000004100 */
[----:B------:R-:W-:Y:S01]  /*2020*/  FFMA R93, R69, R80, R82 ;  /* 0x00000050455d7223 */ /* 0x000fe20000000052 */
[----:B------:R-:W-:Y:S01]  /*2030*/  FMUL R101, R101, UR4 ;  /* 0x0000000465657c20 */ /* 0x000fe20008400000 */
[----:B------:R-:W-:Y:S01]  /*2040*/  @P2 FADD R104, R104, 1 ;  /* 0x3f80000068682421 */ /* 0x000fe20000000000 */
[----:B------:R-:W-:Y:S01]  /*2050*/  FFMA R83, R97, R0, R78 ;  /* 0x0000000061537223 */ /* 0x000fe2000000004e */
[--C-:B------:R-:W-:Y:S02]  /*2060*/  HADD2.F32 R80, -RZ, R23.reuse.H1_H1 ;  /* 0x30000017ff507230 */ /* 0x100fe40000004100 */
[----:B------:R-:W-:Y:S01]  /*2070*/  FMUL R103, R103, UR4 ;  /* 0x0000000467677c20 */ /* 0x000fe20008400000 */
[----:B------:R-:W-:-:S02]  /*2080*/  HADD2.F32 R0, -RZ, R23.H0_H0 ;  /* 0x20000017ff007230 */ /* 0x000fc40000004100 */
[----:B------:R-:W-:Y:S01]  /*2090*/  FFMA R69, R101, R104, R108 ;  /* 0x0000006865457223 */ /* 0x000fe2000000006c */
[--C-:B------:R-:W-:Y:S02]  /*20a0*/  HADD2.F32 R82, -RZ, R47.reuse.H1_H1 ;  /* 0x3000002fff527230 */ /* 0x100fe40000004100 */
[----:B------:R-:W-:Y:S01]  /*20b0*/  @P2 FADD R80, R80, 1 ;  /* 0x3f80000050502421 */ /* 0x000fe20000000000 */
[----:B------:R-:W-:Y:S02]  /*20c0*/  HADD2.F32 R78, -RZ, R47.H0_H0 ;  /* 0x2000002fff4e7230 */ /* 0x000fe40000004100 */
[----:B------:R-:W-:Y:S01]  /*20d0*/  @P2 FADD R0, R0, 1 ;  /* 0x3f80000000002421 */ /* 0x000fe20000000000 */
[----:B------:R-:W-:Y:S02]  /*20e0*/  HADD2.F32 R104, -RZ, R24.H0_H0 ;  /* 0x20000018ff687230 */ /* 0x000fe40000004100 */
[----:B------:R-:W-:Y:S01]  /*20f0*/  FMUL R99, R99, UR4 ;  /* 0x0000000463637c20 */ /* 0x000fe20008400000 */
[----:B------:R-:W-:-:S02]  /*2100*/  HADD2.F32 R108, -RZ, R48.H0_H0 ;  /* 0x20000030ff6c7230 */ /* 0x000fc40000004100 */
[----:B------:R-:W-:Y:S01]  /*2110*/  FFMA R95, R103, R80, R82 ;  /* 0x00000050675f7223 */ /* 0x000fe20000000052 */
[----:B------:R-:W-:Y:S01]  /*2120*/  FMUL R71, R71, UR4 ;  /* 0x0000000447477c20 */ /* 0x000fe20008400000 */
[----:B------:R-:W-:Y:S01]  /*2130*/  @P2 FADD R104, R104, 1 ;  /* 0x3f80000068682421 */ /* 0x000fe20000000000 */
[----:B------:R-:W-:Y:S01]  /*2140*/  FFMA R97, R99, R0, R78 ;  /* 0x0000000063617223 */ /* 0x000fe2000000004e */
[----:B------:R-:W-:Y:S02]  /*2150*/  HADD2.F32 R80, -RZ, R25.H0_H0 ;  /* 0x20000019ff507230 */ /* 0x000fe40000004100 */
[----:B------:R-:W-:Y:S01]  /*2160*/  FMUL R105, R105, UR4 ;  /* 0x0000000469697c20 */ /* 0x000fe20008400000 */
[----:B------:R-:W-:Y:S02]  /*2170*/  HADD2.F32 R0, -RZ, R24.H1_H1 ;  /* 0x30000018ff007230 */ /* 0x000fe40000004100 */
[----:B------:R-:W-:Y:S01]  /*2180*/  FFMA R71, R71, R104, R108 ;  /* 0x0000006847477223 */ /* 0x000fe2000000006c */
[----:B------:R-:W-:-:S02]  /*2190*/  HADD2.F32 R82, -RZ, R49.H0_H0 ;  /* 0x20000031ff527230 */ /* 0x000fc40000004100 */
[----:B------:R-:W-:Y:S01]  /*21a0*/  @P2 FADD R80, R80, 1 ;  /* 0x3f80000050502421 */ /* 0x000fe20000000000 */
[----:B------:R-:W-:Y:S02]  /*21b0*/  HADD2.F32 R78, -RZ, R48.H1_H1 ;  /* 0x30000030ff4e7230 */ /* 0x000fe40000004100 */
[----:B------:R-:W-:Y:S01]  /*21c0*/  @P2 FADD R0, R0, 1 ;  /* 0x3f80000000002421 */ /* 0x000fe20000000000 */
[----:B------:R-:W-:Y:S02]  /*21d0*/  HADD2.F32 R104, -RZ, R25.H1_H1 ;  /* 0x30000019ff687230 */ /* 0x000fe40000004100 */
[----:B------:R-:W-:Y:S01]  /*21e0*/  FMUL R107, R107, UR4 ;  /* 0x000000046b6b7c20 */ /* 0x000fe20008400000 */
[----:B------:R-:W-:Y:S02]  /*21f0*/  HADD2.F32 R108, -RZ, R49.H1_H1 ;  /* 0x30000031ff6c7230 */ /* 0x000fe40000004100 */
[----:B------:R-:W-:Y:S01]  /*2200*/  FFMA R101, R105, R80, R82 ;  /* 0x0000005069657223 */ /* 0x000fe20000000052 */
[----:B------:R-:W-:Y:S01]  /*2210*/  FMUL R109, R109, UR4 ;  /* 0x000000046d6d7c20 */ /* 0x000fe20008400000 */
[----:B------:R-:W-:Y:S01]  /*2220*/  @P2 FADD R104, R104, 1 ;  /* 0x3f80000068682421 */ /* 0x000fe20000000000 */
[----:B------:R-:W-:Y:S01]  /*2230*/  FFMA R103, R107, R0, R78 ;  /* 0x000000006b677223 */ /* 0x000fe2000000004e */
[----:B------:R-:W-:-:S02]  /*2240*/  HADD2.F32 R80, -RZ, R26.H1_H1 ;  /* 0x3000001aff507230 */ /* 0x000fc40000004100 */
[----:B------:R-:W-:Y:S01]  /*2250*/  FMUL R113, R113, UR4 ;  /* 0x0000000471717c20 */ /* 0x000fe20008400000 */
[----:B------:R-:W-:Y:S02]  /*2260*/  HADD2.F32 R0, -RZ, R26.H0_H0 ;  /* 0x2000001aff007230 */ /* 0x000fe40000004100 */
[----:B------:R-:W-:Y:S01]  /*2270*/  FFMA R99, R109, R104, R108 ;  /* 0x000000686d637223 */ /* 0x000fe2000000006c */
[--C-:B------:R-:W-:Y:S02]  /*2280*/  HADD2.F32 R82, -RZ, R50.reuse.H1_H1 ;  /* 0x30000032ff527230 */ /* 0x100fe40000004100 */
[----:B------:R-:W-:Y:S01]  /*2290*/  @P2 FADD R80, R80, 1 ;  /* 0x3f80000050502421 */ /* 0x000fe20000000000 */
[----:B------:R-:W-:Y:S02]  /*22a0*/  HADD2.F32 R78, -RZ, R50.H0_H0 ;  /* 0x20000032ff4e7230 */ /* 0x000fe40000004100 */
[----:B------:R-:W-:Y:S01]  /*22b0*/  @P2 FADD R0, R0, 1 ;  /* 0x3f80000000002421 */ /* 0x000fe20000000000 */
[----:B------:R-:W-:-:S02]  /*22c0*/  HADD2.F32 R104, -RZ, R27.H0_H0 ;  /* 0x2000001bff687230 */ /* 0x000fc40000004100 */
[----:B------:R-:W-:Y:S01]  /*22d0*/  FMUL R73, R73, UR4 ;  /* 0x0000000449497c20 */ /* 0x000fe20008400000 */
[----:B------:R-:W-:Y:S02]  /*22e0*/  HADD2.F32 R108, -RZ, R51.H0_H0 ;  /* 0x20000033ff6c7230 */ /* 0x000fe40000004100 */
[----:B------:R-:W-:Y:S01]  /*22f0*/  FFMA R105, R113, R80, R82 ;  /* 0x0000005071697223 */ /* 0x000fe20000000052 */
[----:B------:R-:W-:Y:S01]  /*2300*/  FMUL R111, R111, UR4 ;  /* 0x000000046f6f7c20 */ /* 0x000fe20008400000 */
[----:B------:R-:W-:Y:S01]  /*2310*/  @P2 FADD R104, R104, 1 ;  /* 0x3f80000068682421 */ /* 0x000fe20000000000 */
[----:B------:R-:W-:Y:S01]  /*2320*/  FFMA R107, R73, R0, R78 ;  /* 0x00000000496b7223 */ /* 0x000fe2000000004e */
[----:B------:R-:W-:Y:S02]  /*2330*/  HADD2.F32 R80, -RZ, R28.H0_H0 ;  /* 0x2000001cff507230 */ /* 0x000fe40000004100 */
[----:B------:R-:W-:Y:S01]  /*2340*/  FMUL R75, R75, UR4 ;  /* 0x000000044b4b7c20 */ /* 0x000fe20008400000 */
[----:B------:R-:W-:-:S02]  /*2350*/  HADD2.F32 R0, -RZ, R27.H1_H1 ;  /* 0x3000001bff007230 */ /* 0x000fc40000004100 */
[----:B------:R-:W-:Y:S01]  /*2360*/  FFMA R73, R111, R104, R108 ;  /* 0x000000686f497223 */ /* 0x000fe2000000006c */
[----:B------:R-:W-:Y:S02]  /*2370*/  HADD2.F32 R82, -RZ, R52.H0_H0 ;  /* 0x20000034ff527230 */ /* 0x000fe40000004100 */
[----:B------:R-:W-:Y:S01]  /*2380*/  @P2 FADD R80, R80, 1 ;  /* 0x3f80000050502421 */ /* 0x000fe20000000000 */
[----:B------:R-:W-:Y:S02]  /*2390*/  HADD2.F32 R78, -RZ, R51.H1_H1 ;  /* 0x30000033ff4e7230 */ /* 0x000fe40000004100 */
[----:B------:R-:W-:Y:S01]  /*23a0*/  @P2 FADD R0, R0, 1 ;  /* 0x3f80000000002421 */ /* 0x000fe20000000000 */
[----:B------:R-:W-:Y:S02]  /*23b0*/  HADD2.F32 R104, -RZ, R28.H1_H1 ;  /* 0x3000001cff687230 */ /* 0x000fe40000004100 */
[----:B------:R-:W-:Y:S01]  /*23c0*/  FMUL R115, R115, UR4 ;  /* 0x0000000473737c20 */ /* 0x000fe20008400000 */
[----:B------:R-:W-:-:S02]  /*23d0*/  HADD2.F32 R108, -RZ, R52.H1_H1 ;  /* 0x30000034ff6c7230 */ /* 0x000fc40000004100 */
[----:B------:R-:W-:Y:S01]  /*23e0*/  FFMA R109, R75, R80, R82 ;  /* 0x000000504b6d7223 */ /* 0x000fe20000000052 */
[----:B------:R-:W-:Y:S01]  /*23f0*/  FMUL R119, R119, UR4 ;  /* 0x0000000477777c20 */ /* 0x000fe20008400000 */
[----:B------:R-:W-:Y:S01]  /*2400*/  @P2 FADD R104, R104, 1 ;  /* 0x3f80000068682421 */ /* 0x000fe20000000000 */
[----:B------:R-:W-:Y:S01]  /*2410*/  FFMA R111, R115, R0, R78 ;  /* 0x00000000736f7223 */ /* 0x000fe2000000004e */
[--C-:B------:R-:W-:Y:S02]  /*2420*/  HADD2.F32 R80, -RZ, R29.reuse.H1_H1 ;  /* 0x3000001dff507230 */ /* 0x100fe40000004100 */
[----:B------:R-:W-:Y:S01]  /*2430*/  FADD R121, R121, -UR14 ;  /* 0x8000000e79797e21 */ /* 0x000fe20008000000 */
[----:B------:R-:W-:Y:S01]  /*2440*/  HADD2.F32 R0, -RZ, R29.H0_H0 ;  /* 0x2000001dff007230 */ /* 0x000fe20000004100 */
[----:B------:R-:W-:Y:S01]  /*2450*/  ISETP.NE.U32.AND P0, PT, RZ, UR12, PT ;  /* 0x0000000cff007c0c */ /* 0x000fe2000bf05070 */
[----:B------:R-:W-:Y:S01]  /*2460*/  FADD R117, R117, -UR14 ;  /* 0x8000000e75757e21 */ /* 0x000fe20008000000 */
[----:B------:R-:W-:Y:S01]  /*2470*/  FFMA R75, R119, R104, R108 ;  /* 0x00000068774b7223 */ /* 0x000fe2000000006c */
[----:B------:R-:W-:-:S02]  /*2480*/  HADD2.F32 R82, -RZ, R53.H1_H1 ;  /* 0x30000035ff527230 */ /* 0x000fc40000004100 */
[----:B------:R-:W-:Y:S01]  /*2490*/  @P2 FADD R80, R80, 1 ;  /* 0x3f80000050502421 */ /* 0x000fe20000000000 */
[----:B------:R-:W-:Y:S02]  /*24a0*/  HADD2.F32 R78, -RZ, R53.H0_H0 ;  /* 0x20000035ff4e7230 */ /* 0x000fe40000004100 */
[----:B------:R-:W-:Y:S01]  /*24b0*/  FMUL R121, R121, UR4 ;  /* 0x0000000479797c20 */ /* 0x000fe20008400000 */
[----:B------:R-:W-:Y:S01]  /*24c0*/  HADD2.F32 R104, -RZ, R30.H0_H0 ;  /* 0x2000001eff687230 */ /* 0x000fe20000004100 */
[----:B------:R-:W-:Y:S01]  /*24d0*/  ISETP.NE.AND.EX P0, PT, RZ, UR13, PT, P0 ;  /* 0x0000000dff007c0c */ /* 0x000fe2000bf05300 */
[----:B------:R-:W-:Y:S01]  /*24e0*/  @P2 FADD R0, R0, 1 ;  /* 0x3f80000000002421 */ /* 0x000fe20000000000 */
[----:B------:R-:W-:Y:S01]  /*24f0*/  FADD R77, R77, -UR14 ;  /* 0x8000000e4d4d7e21 */ /* 0x000fe20008000000 */
[----:B------:R-:W-:Y:S01]  /*2500*/  FMUL R117, R117, UR4 ;  /* 0x0000000475757c20 */ /* 0x000fe20008400000 */
[----:B------:R-:W-:Y:S02]  /*2510*/  HADD2.F32 R108, -RZ, R54.H0_H0 ;  /* 0x20000036ff6c7230 */ /* 0x000fe40000004100 */
[----:B------:R-:W-:Y:S01]  /*2520*/  FFMA R113, R121, R80, R82 ;  /* 0x0000005079717223 */ /* 0x000fe20000000052 */
[----:B------:R-:W-:Y:S01]  /*2530*/  @P2 FADD R104, R104, 1 ;  /* 0x3f80000068682421 */ /* 0x000fe20000000000 */
[----:B------:R-:W-:Y:S01]  /*2540*/  FMUL R77, R77, UR4 ;  /* 0x000000044d4d7c20 */ /* 0x000fe20008400000 */
[----:B------:R-:W-:Y:S01]  /*2550*/  FFMA R115, R117, R0, R78 ;  /* 0x0000000075737223 */ /* 0x000fe2000000004e */
[----:B------:R-:W-:-:S02]  /*2560*/  HADD2.F32 R80, -RZ, R31.H0_H0 ;  /* 0x2000001fff507230 */ /* 0x000fc40000004100 */
[----:B------:R-:W-:Y:S01]  /*2570*/  FADD R123, R123, -UR14 ;  /* 0x8000000e7b7b7e21 */ /* 0x000fe20008000000 */
[----:B------:R-:W-:Y:S02]  /*2580*/  HADD2.F32 R117, -RZ, R31.H1_H1 ;  /* 0x3000001fff757230 */ /* 0x000fe40000004100 */
[----:B------:R-:W-:Y:S01]  /*2590*/  FADD R12, R12, -UR14 ;  /* 0x8000000e0c0c7e21 */ /* 0x000fe20008000000 */
[----:B------:R-:W-:Y:S01]  /*25a0*/  FFMA R77, R77, R104, R108 ;  /* 0x000000684d4d7223 */ /* 0x000fe2000000006c */
[----:B------:R-:W-:Y:S02]  /*25b0*/  HADD2.F32 R0, -RZ, R30.H1_H1 ;  /* 0x3000001eff007230 */ /* 0x000fe40000004100 */
[----:B------:R-:W-:Y:S01]  /*25c0*/  @P2 FADD R80, R80, 1 ;  /* 0x3f80000050502421 */ /* 0x000fe20000000000 */
[--C-:B------:R-:W-:Y:S02]  /*25d0*/  HADD2.F32 R82, -RZ, R55.reuse.H0_H0 ;  /* 0x20000037ff527230 */ /* 0x100fe40000004100 */
[----:B------:R-:W-:Y:S01]  /*25e0*/  FADD R125, R125, -UR14 ;  /* 0x8000000e7d7d7e21 */ /* 0x000fe20008000000 */
[----:B------:R-:W-:Y:S01]  /*25f0*/  FMUL R123, R123, UR4 ;  /* 0x000000047b7b7c20 */ /* 0x000fe20008400000 */
[----:B------:R-:W-:-:S02]  /*2600*/  HADD2.F32 R104, -RZ, R55.H1_H1 ;  /* 0x30000037ff687230 */ /* 0x000fc40000004100 */
[----:B------:R-:W-:Y:S01]  /*2610*/  @P2 FADD R117, R117, 1 ;  /* 0x3f80000075752421 */ /* 0x000fe20000000000 */
[----:B------:R-:W-:Y:S01]  /*2620*/  FMUL R12, R12, UR4 ;  /* 0x000000040c0c7c20 */ /* 0x000fe20008400000 */
[----:B------:R-:W-:Y:S01]  /*2630*/  HADD2.F32 R78, -RZ, R54.H1_H1 ;  /* 0x30000036ff4e7230 */ /* 0x000fe20000004100 */
[----:B------:R-:W-:Y:S01]  /*2640*/  @P0 FMNMX R6, R6, |R81|, !PT ;  /* 0x4000005106060209 */ /* 0x000fe20007800000 */
[----:B------:R-:W-:Y:S01]  /*2650*/  @P2 FADD R0, R0, 1 ;  /* 0x3f80000000002421 */ /* 0x000fe20000000000 */
[----:B------:R-:W-:Y:S01]  /*2660*/  FMUL R125, R125, UR4 ;  /* 0x000000047d7d7c20 */ /* 0x000fe20008400000 */
[----:B------:R-:W-:Y:S01]  /*2670*/  FFMA R119, R123, R80, R82 ;  /* 0x000000507b777223 */ /* 0x000fe20000000052 */
[----:B------:R-:W-:Y:S01]  /*2680*/  FFMA R117, R12, R117, R104 ;  /* 0x000000750c757223 */ /* 0x000fe20000000068 */
[--C-:B------:R-:W-:Y:S02]  /*2690*/  HADD2.F32 R123, -RZ, R32.reuse.H0_H0 ;  /* 0x20000020ff7b7230 */ /* 0x100fe40000004100 */
[----:B------:R-:W-:Y:S01]  /*26a0*/  FADD R10, R10, -UR14 ;  /* 0x8000000e0a0a7e21 */ /* 0x000fe20008000000 */
[----:B------:R-:W-:-:S02]  /*26b0*/  HADD2.F32 R12, -RZ, R32.H1_H1 ;  /* 0x30000020ff0c7230 */ /* 0x000fc40000004100 */
[----:B------:R-:W-:Y:S01]  /*26c0*/  FADD R16, R16, -UR14 ;  /* 0x8000000e10107e21 */ /* 0x000fe20008000000 */
[----:B------:R-:W-:Y:S01]  /*26d0*/  @P0 FMNMX R6, R6, |R79|, !PT ;  /* 0x4000004f06060209 */ /* 0x000fe20007800000 */
[----:B------:R-:W-:Y:S01]  /*26e0*/  FFMA R121, R125, R0, R78 ;  /* 0x000000007d797223 */ /* 0x000fe2000000004e */
[--C-:B------:R-:W-:Y:S02]  /*26f0*/  HADD2.F32 R125, -RZ, R56.reuse.H0_H0 ;  /* 0x20000038ff7d7230 */ /* 0x100fe40000004100 */
[----:B------:R-:W-:Y:S01]  /*2700*/  @P2 FADD R123, R123, 1 ;  /* 0x3f8000007b7b2421 */ /* 0x000fe20000000000 */
[----:B------:R-:W-:Y:S02]  /*2710*/  HADD2.F32 R78, -RZ, R56.H1_H1 ;  /* 0x30000038ff4e7230 */ /* 0x000fe40000004100 */
[----:B------:R-:W-:Y:S01]  /*2720*/  FMUL R10, R10, UR4 ;  /* 0x000000040a0a7c20 */ /* 0x000fe20008400000 */
[----:B------:R-:W-:Y:S02]  /*2730*/  HADD2.F32 R80, -RZ, R33.H0_H0 ;  /* 0x20000021ff507230 */ /* 0x000fe40000004100 */
[----:B------:R-:W-:Y:S01]  /*2740*/  @P2 FADD R12, R12, 1 ;  /* 0x3f8000000c0c2421 */ /* 0x000fe20000000000 */
[----:B------:R-:W-:Y:S01]  /*2750*/  FADD R14, R14, -UR14 ;  /* 0x8000000e0e0e7e21 */ /* 0x000fe20008000000 */
[----:B------:R-:W-:Y:S01]  /*2760*/  FMUL R16, R16, UR4 ;  /* 0x0000000410107c20 */ /* 0x000fe20008400000 */
[----:B------:R-:W-:Y:S01]  /*2770*/  @P0 FMNMX R6, R6, |R3|, !PT ;  /* 0x4000000306060209 */ /* 0x000fe20007800000 */
[----:B------:R-:W-:-:S02]  /*2780*/  HADD2.F32 R82, -RZ, R57.H0_H0 ;  /* 0x20000039ff527230 */ /* 0x000fc40000004100 */
        /* <DEDUP_REMOVED lines=15> */
[----:B------:R-:W-:Y:S02]  /*2880*/  HADD2.F32 R80, -RZ, R58.H1_H1 ;  /* 0x3000003aff507230 */ /* 0x000fe40000004100 */
[----:B------:R-:W-:Y:S01]  /*2890*/  FADD R68, R68, -UR14 ;  /* 0x8000000e44447e21 */ /* 0x000fe20008000000 */
        /* <DEDUP_REMOVED lines=8> */
[----:B------:R-:W-:Y:S01]  /*2920*/  HADD2.F32 R72, -RZ, R35.H0_H0 ;  /* 0x20000023ff487230 */ /* 0x000fe20000004100 */
[----:B------:R-:W-:Y:S01]  /*2930*/  @P0 FMNMX R6, R6, |R97|, !PT ;  /* 0x4000006106060209 */ /* 0x000fe20007800000 */
[----:B------:R-:W-:Y:S02]  /*2940*/  HADD2.F32 R78, -RZ, R36.H0_H0 ;  /* 0x20000024ff4e7230 */ /* 0x000fe40000004100 */
[----:B------:R-:W-:Y:S01]  /*2950*/  FADD R70, R70, -UR14 ;  /* 0x8000000e46467e21 */ /* 0x000fe20008000000 */
[----:B------:R-:W-:Y:S01]  /*2960*/  FADD R74, R74, -UR14 ;  /* 0x8000000e4a4a7e21 */ /* 0x000fe20008000000 */
[----:B------:R-:W-:Y:S01]  /*2970*/  FFMA R12, R68, R12, R10 ;  /* 0x0000000c440c7223 */ /* 0x000fe2000000000a */
[----:B------:R-:W-:Y:S01]  /*2980*/  HADD2.F32 R10, -RZ, R59.H0_H0 ;  /* 0x2000003bff0a7230 */ /* 0x000fe20000004100 */
[----:B------:R-:W-:Y:S01]  /*2990*/  @P0 FMNMX R6, R6, |R95|, !PT ;  /* 0x4000005f06060209 */ /* 0x000fe20007800000 */
[----:B------:R-:W-:-:S02]  /*29a0*/  HADD2.F32 R18, -RZ, R35.H1_H1 ;  /* 0x30000023ff127230 */ /* 0x000fc40000004100 */
[----:B------:R-:W-:Y:S01]  /*29b0*/  @P2 FADD R72, R72, 1 ;  /* 0x3f80000048482421 */ /* 0x000fe20000000000 */
[----:B------:R-:W-:Y:S01]  /*29c0*/  FMUL R70, R70, UR4 ;  /* 0x0000000446467c20 */ /* 0x000fe20008400000 */
[----:B------:R-:W-:Y:S02]  /*29d0*/  HADD2.F32 R80, -RZ, R60.H0_H0 ;  /* 0x2000003cff507230 */ /* 0x000fe40000004100 */
[----:B------:R-:W-:Y:S01]  /*29e0*/  FADD R76, R76, -UR14 ;  /* 0x8000000e4c4c7e21 */ /* 0x000fe20008000000 */
[----:B------:R-:W-:Y:S01]  /*29f0*/  @P2 FADD R78, R78, 1 ;  /* 0x3f8000004e4e2421 */ /* 0x000fe20000000000 */
[----:B------:R-:W-:Y:S01]  /*2a00*/  FMUL R74, R74, UR4 ;  /* 0x000000044a4a7c20 */ /* 0x000fe20008400000 */
[----:B------:R-:W-:Y:S01]  /*2a10*/  @P0 FMNMX R6, R6, |R71|, !PT ;  /* 0x4000004706060209 */ /* 0x000fe20007800000 */
[----:B------:R-:W-:Y:S02]  /*2a20*/  HADD2.F32 R68, -RZ, R59.H1_H1 ;  /* 0x3000003bff447230 */ /* 0x000fe40000004100 */
[----:B------:R-:W-:Y:S01]  /*2a30*/  FFMA R72, R70, R72, R10 ;  /* 0x0000004846487223 */ /* 0x000fe2000000000a */
[----:B------:R-:W-:Y:S01]  /*2a40*/  @P2 FADD R18, R18, 1 ;  /* 0x3f80000012122421 */ /* 0x000fe20000000000 */
[----:B------:R-:W-:Y:S01]  /*2a50*/  FMUL R76, R76, UR4 ;  /* 0x000000044c4c7c20 */ /* 0x000fe20008400000 */
[----:B------:R-:W-:Y:S01]  /*2a60*/  FFMA R70, R74, R78, R80 ;  /* 0x0000004e4a467223 */ /* 0x000fe20000000050 */
[----:B------:R-:W-:-:S02]  /*2a70*/  HADD2.F32 R80, -RZ, R36.H1_H1 ;  /* 0x30000024ff507230 */ /* 0x000fc40000004100 */
[----:B------:R-:W-:Y:S01]  /*2a80*/  FADD R92, R92, -UR14 ;  /* 0x8000000e5c5c7e21 */ /* 0x000fe20008000000 */
[--C-:B------:R-:W-:Y:S01]  /*2a90*/  HADD2.F32 R78, -RZ, R37.reuse.H0_H0 ;  /* 0x20000025ff4e7230 */ /* 0x100fe20000004100 */
[----:B------:R-:W-:Y:S01]  /*2aa0*/  @P0 FMNMX R6, R6, |R103|, !PT ;  /* 0x4000006706060209 */ /* 0x000fe20007800000 */
[----:B------:R-:W-:Y:S01]  /*2ab0*/  FADD R84, R84, -UR14 ;  /* 0x8000000e54547e21 */ /* 0x000fe20008000000 */
[----:B------:R-:W-:Y:S01]  /*2ac0*/  FFMA R18, R76, R18, R68 ;  /* 0x000000124c127223 */ /* 0x000fe20000000044 */
[----:B------:R-:W-:Y:S02]  /*2ad0*/  HADD2.F32 R10, -RZ, R60.H1_H1 ;  /* 0x3000003cff0a7230 */ /* 0x000fe40000004100 */
[----:B------:R-:W-:Y:S01]  /*2ae0*/  @P2 FADD R80, R80, 1 ;  /* 0x3f80000050502421 */ /* 0x000fe20000000000 */
[----:B------:R-:W-:Y:S02]  /*2af0*/  HADD2.F32 R76, -RZ, R37.H1_H1 ;  /* 0x30000025ff4c7230 */ /* 0x000fe40000004100 */
[----:B------:R-:W-:Y:S01]  /*2b00*/  FADD R94, R94, -UR14 ;  /* 0x8000000e5e5e7e21 */ /* 0x000fe20008000000 */
[----:B------:R-:W-:-:S02]  /*2b10*/  HADD2.F32 R68, -RZ, R61.H0_H0 ;  /* 0x2000003dff447230 */ /* 0x000fc40000004100 */
[----:B------:R-:W-:Y:S01]  /*2b20*/  FMUL R92, R92, UR4 ;  /* 0x000000045c5c7c20 */ /* 0x000fe20008400000 */
[----:B------:R-:W-:Y:S01]  /*2b30*/  @P0 FMNMX R6, R6, |R101|, !PT ;  /* 0x4000006506060209 */ /* 0x000fe20007800000 */
[----:B------:R-:W-:Y:S01]  /*2b40*/  @P2 FADD R78, R78, 1 ;  /* 0x3f8000004e4e2421 */ /* 0x000fe20000000000 */
[----:B------:R-:W-:Y:S01]  /*2b50*/  FMUL R84, R84, UR4 ;  /* 0x0000000454547c20 */ /* 0x000fe20008400000 */
[----:B------:R-:W-:Y:S02]  /*2b60*/  HADD2.F32 R74, -RZ, R61.H1_H1 ;  /* 0x3000003dff4a7230 */ /* 0x000fe40000004100 */
[----:B------:R-:W-:Y:S01]  /*2b70*/  @P2 FADD R76, R76, 1 ;  /* 0x3f8000004c4c2421 */ /* 0x000fe20000000000 */
[----:B------:R-:W-:Y:S01]  /*2b80*/  FMUL R94, R94, UR4 ;  /* 0x000000045e5e7c20 */ /* 0x000fe20008400000 */
[----:B------:R-:W-:Y:S01]  /*2b90*/  FFMA R80, R92, R80, R10 ;  /* 0x000000505c507223 */ /* 0x000fe2000000000a */
[----:B------:R-:W-:Y:S01]  /*2ba0*/  @P0 FMNMX R6, R6, |R99|, !PT ;  /* 0x4000006306060209 */ /* 0x000fe20007800000 */
[----:B------:R-:W-:Y:S01]  /*2bb0*/  FFMA R78, R84, R78, R68 ;  /* 0x0000004e544e7223 */ /* 0x000fe20000000044 */
[----:B------:R-:W-:-:S02]  /*2bc0*/  HADD2.F32 R92, -RZ, R39.H0_H0 ;  /* 0x20000027ff5c7230 */ /* 0x000fc40000004100 */
[----:B------:R-:W-:Y:S01]  /*2bd0*/  FADD R86, R86, -UR14 ;  /* 0x8000000e56567e21 */ /* 0x000fe20008000000 */
[--C-:B------:R-:W-:Y:S02]  /*2be0*/  HADD2.F32 R84, -RZ, R38.reuse.H0_H0 ;  /* 0x20000026ff547230 */ /* 0x100fe40000004100 */
[----:B------:R-:W-:Y:S01]  /*2bf0*/  FADD R85, R85, -UR14 ;  /* 0x8000000e55557e21 */ /* 0x000fe20008000000 */
[----:B------:R-:W-:Y:S01]  /*2c00*/  FFMA R76, R94, R76, R74 ;  /* 0x0000004c5e4c7223 */ /* 0x000fe2000000004a */
[----:B------:R-:W-:Y:S01]  /*2c10*/  @P0 FMNMX R6, R6, |R107|, !PT ;  /* 0x4000006b06060209 */ /* 0x000fe20007800000 */
[----:B------:R-:W-:Y:S02]  /*2c20*/  HADD2.F32 R68, -RZ, R38.H1_H1 ;  /* 0x30000026ff447230 */ /* 0x000fe40000004100 */
[----:B------:R-:W-:Y:S01]  /*2c30*/  FADD R96, R96, -UR14 ;  /* 0x8000000e60607e21 */ /* 0x000fe20008000000 */
[----:B------:R-:W-:Y:S02]  /*2c40*/  HADD2.F32 R94, -RZ, R63.H0_H0 ;  /* 0x2000003fff5e7230 */ /* 0x000fe40000004100 */
[----:B------:R-:W-:Y:S01]  /*2c50*/  @P2 FADD R92, R92, 1 ;  /* 0x3f8000005c5c2421 */ /* 0x000fe20000000000 */
[----:B------:R-:W-:-:S02]  /*2c60*/  HADD2.F32 R10, -RZ, R62.H0_H0 ;  /* 0x2000003eff0a7230 */ /* 0x000fc40000004100 */
[----:B------:R-:W-:Y:S01]  /*2c70*/  FMUL R82, R86, UR4 ;  /* 0x0000000456527c20 */ /* 0x000fe20008400000 */
[----:B------:R-:W-:Y:S01]  /*2c80*/  @P2 FADD R84, R84, 1 ;  /* 0x3f80000054542421 */ /* 0x000fe20000000000 */
[----:B------:R-:W-:Y:S01]  /*2c90*/  FMUL R85, R85, UR4 ;  /* 0x0000000455557c20 */ /* 0x000fe20008400000 */
[----:B------:R-:W-:Y:S01]  /*2ca0*/  @P0 FMNMX R6, R6, |R105|, !PT ;  /* 0x4000006906060209 */ /* 0x000fe20007800000 */
[----:B------:R-:W-:Y:S02]  /*2cb0*/  HADD2.F32 R74, -RZ, R62.H1_H1 ;  /* 0x3000003eff4a7230 */ /* 0x000fe40000004100 */
[----:B------:R-:W-:Y:S01]  /*2cc0*/  @P2 FADD R68, R68, 1 ;  /* 0x3f80000044442421 */ /* 0x000fe20000000000 */
[----:B------:R-:W-:Y:S01]  /*2cd0*/  FMUL R96, R96, UR4 ;  /* 0x0000000460607c20 */ /* 0x000fe20008400000 */
[----:B------:R-:W-:Y:S01]  /*2ce0*/  FFMA R82, R82, R92, R94 ;  /* 0x0000005c52527223 */ /* 0x000fe2000000005e */
[----:B------:R-:W-:Y:S01]  /*2cf0*/  FFMA R84, R85, R84, R10 ;  /* 0x0000005455547223 */ /* 0x000fe2000000000a */
[----:B------:R-:W-:-:S02]  /*2d00*/  HADD2.F32 R94, -RZ, R40.H0_H0 ;  /* 0x20000028ff5e7230 */ /* 0x000fc40000004100 */
[----:B------:R-:W-:Y:S01]  /*2d10*/  FADD R87, R87, -UR14 ;  /* 0x8000000e57577e21 */ /* 0x000fe20008000000 */
[----:B------:R-:W-:Y:S01]  /*2d20*/  HADD2.F32 R85, -RZ, R39.H1_H1 ;  /* 0x30000027ff557230 */ /* 0x000fe20000004100 */
[----:B------:R-:W-:Y:S01]  /*2d30*/  @P0 FMNMX R6, R6, |R73|, !PT ;  /* 0x4000004906060209 */ /* 0x000fe20007800000 */
[----:B------:R-:W-:Y:S01]  /*2d40*/  FADD R98, R98, -UR14 ;  /* 0x8000000e62627e21 */ /* 0x000fe20008000000 */
[----:B------:R-:W-:Y:S01]  /*2d50*/  FFMA R86, R96, R68, R74 ;  /* 0x0000004460567223 */ /* 0x000fe2000000004a */
[----:B------:R-:W-:Y:S02]  /*2d60*/  HADD2.F32 R68, -RZ, R64.H0_H0 ;  /* 0x20000040ff447230 */ /* 0x000fe40000004100 */
[----:B------:R-:W-:Y:S01]  /*2d70*/  @P2 FADD R94, R94, 1 ;  /* 0x3f8000005e5e2421 */ /* 0x000fe20000000000 */
[----:B------:R-:W-:Y:S02]  /*2d80*/  HADD2.F32 R92, -RZ, R40.H1_H1 ;  /* 0x30000028ff5c7230 */ /* 0x000fe40000004100 */
[----:B------:R-:W-:Y:S01]  /*2d90*/  FADD R88, R88, -UR14 ;  /* 0x8000000e58587e21 */ /* 0x000fe20008000000 */
[----:B------:R-:W-:-:S02]  /*2da0*/  HADD2.F32 R10, -RZ, R63.H1_H1 ;  /* 0x3000003fff0a7230 */ /* 0x000fc40000004100 */
        /* <DEDUP_REMOVED lines=12> */
[----:B------:R-:W-:Y:S02]  /*2e70*/  HADD2.F32 R10, -RZ, R41.H1_H1 ;  /* 0x30000029ff0a7230 */ /* 0x000fe40000004100 */
[----:B------:R-:W-:Y:S01]  /*2e80*/  FADD R102, R102, -UR14 ;  /* 0x8000000e66667e21 */ /* 0x000fe20008000000 */
[----:B------:R-:W-:Y:S01]  /*2e90*/  FFMA R92, R88, R92, R74 ;  /* 0x0000005c585c7223 */ /* 0x000fe2000000004a */
[----:B------:R-:W-:Y:S01]  /*2ea0*/  @P0 FMNMX R6, R6, |R75|, !PT ;  /* 0x4000004b06060209 */ /* 0x000fe20007800000 */
[--C-:B------:R-:W-:Y:S02]  /*2eb0*/  HADD2.F32 R88, -RZ, R65.reuse.H0_H0 ;  /* 0x20000041ff587230 */ /* 0x100fe40000004100 */
[----:B------:R-:W-:Y:S01]  /*2ec0*/  @P2 FADD R87, R87, 1 ;  /* 0x3f80000057572421 */ /* 0x000fe20000000000 */
[----:B------:R-:W-:Y:S02]  /*2ed0*/  HADD2.F32 R68, -RZ, R65.H1_H1 ;  /* 0x30000041ff447230 */ /* 0x000fe40000004100 */
[----:B------:R-:W-:Y:S01]  /*2ee0*/  FMUL R100, R100, UR4 ;  /* 0x0000000464647c20 */ /* 0x000fe20008400000 */
[----:B------:R-:W-:Y:S01]  /*2ef0*/  @P2 FADD R10, R10, 1 ;  /* 0x3f8000000a0a2421 */ /* 0x000fe20000000000 */
[----:B------:R-:W-:Y:S01]  /*2f00*/  FMUL R102, R102, UR4 ;  /* 0x0000000466667c20 */ /* 0x000fe20008400000 */
[----:B------:R-:W-:Y:S01]  /*2f10*/  @P0 FMNMX R6, R6, |R115|, !PT ;  /* 0x4000007306060209 */ /* 0x000fe20007800000 */
[----:B------:R-:W-:Y:S01]  /*2f20*/  FFMA R88, R100, R87, R88 ;  /* 0x0000005764587223 */ /* 0x000fe20000000058 */
[----:B------:R-:W-:Y:S01]  /*2f30*/  FADD R89, R89, -UR14 ;  /* 0x8000000e59597e21 */ /* 0x000fe20008000000 */
[----:B------:R-:W-:Y:S01]  /*2f40*/  FFMA R87, R102, R10, R68 ;  /* 0x0000000a66577223 */ /* 0x000fe20000000044 */
[----:B------:R-:W-:Y:S01]  /*2f50*/  HADD2.F32 R10, -RZ, R42.H0_H0 ;  /* 0x2000002aff0a7230 */ /* 0x000fe20000004100 */
[----:B------:R-:W-:Y:S01]  /*2f60*/  @P0 FMNMX R6, R6, |R113|, !PT ;  /* 0x4000007106060209 */ /* 0x000fe20007800000 */
[----:B------:R-:W-:-:S02]  /*2f70*/  HADD2.F32 R68, -RZ, R66.H0_H0 ;  /* 0x20000042ff447230 */ /* 0x000fc40000004100 */
[----:B------:R-:W-:Y:S01]  /*2f80*/  FADD R90, R90, -UR14 ;  /* 0x8000000e5a5a7e21 */ /* 0x000fe20008000000 */
[----:B------:R-:W-:Y:S01]  /*2f90*/  HADD2.F32 R74, -RZ, R42.H1_H1 ;  /* 0x3000002aff4a7230 */ /* 0x000fe20000004100 */
[----:B------:R-:W-:Y:S01]  /*2fa0*/  @P0 FMNMX R6, R6, |R77|, !PT ;  /* 0x4000004d06060209 */ /* 0x000fe20007800000 */
[----:B------:R-:W-:Y:S01]  /*2fb0*/  @P2 FADD R10, R10, 1 ;  /* 0x3f8000000a0a2421 */ /* 0x000fe20000000000 */
[----:B------:R-:W-:Y:S01]  /*2fc0*/  FMUL R89, R89, UR4 ;  /* 0x0000000459597c20 */ /* 0x000fe20008400000 */
[----:B------:R-:W-:Y:S01]  /*2fd0*/  @P1 FMUL R81, R81, UR6 ;  /* 0x0000000651511c20 */ /* 0x000fe20008400000 */
[----:B------:R-:W-:Y:S01]  /*2fe0*/  @P1 FMUL R79, R79, UR6 ;  /* 0x000000064f4f1c20 */ /* 0x000fe20008400000 */
[----:B------:R-:W-:Y:S02]  /*2ff0*/  HADD2.F32 R98, -RZ, R66.H1_H1 ;  /* 0x30000042ff627230 */ /* 0x000fe40000004100 */
[----:B------:R-:W-:Y:S01]  /*3000*/  FMUL R96, R90, UR4 ;  /* 0x000000045a607c20 */ /* 0x000fe20008400000 */
[----:B------:R-:W-:Y:S01]  /*3010*/  @P0 FMNMX R6, R6, |R121|, !PT ;  /* 0x4000007906060209 */ /* 0x000fe20007800000 */
[----:B------:R-:W-:Y:S01]  /*3020*/  @P2 FADD R74, R74, 1 ;  /* 0x3f8000004a4a2421 */ /* 0x000fe20000000000 */
[----:B------:R-:W-:Y:S01]  /*3030*/  FFMA R90, R89, R10, R68 ;  /* 0x0000000a595a7223 */ /* 0x000fe20000000044 */
[----:B------:R-:W-:-:S02]  /*3040*/  HADD2.F32 R68, -RZ, R43.H1_H1 ;  /* 0x3000002bff447230 */ /* 0x000fc40000004100 */
[----:B------:R-:W-:Y:S01]  /*3050*/  FADD R91, R91, -UR14 ;  /* 0x8000000e5b5b7e21 */ /* 0x000fe20008000000 */
[----:B------:R-:W-:Y:S01]  /*3060*/  F2FP.SATFINITE.E4M3.F32.PACK_AB_MERGE_C R81, RZ, R81, RZ ;  /* 0x00000051ff51723e */ /* 0x000fe200048070ff */
[----:B------:R-:W-:Y:S01]  /*3070*/  FFMA R96, R96, R74, R98 ;  /* 0x0000004a60607223 */ /* 0x000fe20000000062 */
[----:B------:R-:W-:Y:S01]  /*3080*/  F2FP.SATFINITE.E4M3.F32.PACK_AB_MERGE_C R10, RZ, R79, RZ ;  /* 0x0000004fff0a723e */ /* 0x000fe200048070ff */
[----:B------:R-:W-:Y:S01]  /*3090*/  HADD2.F32 R74, -RZ, R67.H1_H1 ;  /* 0x30000043ff4a7230 */ /* 0x000fe20000004100 */
[----:B------:R-:W-:Y:S01]  /*30a0*/  @P0 FMNMX R6, R6, |R119|, !PT ;  /* 0x4000007706060209 */ /* 0x000fe20007800000 */
[----:B------:R-:W-:Y:S01]  /*30b0*/  @P2 FADD R68, R68, 1 ;  /* 0x3f80000044442421 */ /* 0x000fe20000000000 */
[----:B------:R-:W-:Y:S01]  /*30c0*/  FMUL R91, R91, UR4 ;  /* 0x000000045b5b7c20 */ /* 0x000fe20008400000 */
[----:B------:R-:W-:Y:S01]  /*30d0*/  @P1 FMUL R3, R3, UR6 ;  /* 0x0000000603031c20 */ /* 0x000fe20008400000 */
[----:B------:R-:W-:Y:S01]  /*30e0*/  LOP3.LUT R81, R81, 0xff, RZ, 0xc0, !PT ;  /* 0x000000ff51517812 */ /* 0x000fe200078ec0ff */
[----:B------:R-:W-:Y:S01]  /*30f0*/  @P1 FMUL R93, R93, UR6 ;  /* 0x000000065d5d1c20 */ /* 0x000fe20008400000 */
[----:B------:R-:W-:Y:S01]  /*3100*/  SHF.L.U32 R10, R10, 0x8, RZ ;  /* 0x000000080a0a7819 */ /* 0x000fe200000006ff */
[----:B------:R-:W-:Y:S01]  /*3110*/  FFMA R79, R91, R68, R74 ;  /* 0x000000445b4f7223 */ /* 0x000fe2000000004a */
[----:B------:R-:W-:Y:S01]  /*3120*/  @P0 FMNMX R6, R6, |R117|, !PT ;  /* 0x4000007506060209 */ /* 0x000fe20007800000 */
[----:B------:R-:W-:Y:S01]  /*3130*/  @P1 FMUL R69, R69, UR6 ;  /* 0x0000000645451c20 */ /* 0x000fe20008400000 */
[----:B------:R-:W-:Y:S01]  /*3140*/  F2FP.SATFINITE.E4M3.F32.PACK_AB_MERGE_C R3, RZ, R3, RZ ;  /* 0x00000003ff03723e */ /* 0x000fe200048070ff */
[----:B------:R-:W-:Y:S01]  /*3150*/  @P1 FMUL R83, R83, UR6 ;  /* 0x0000000653531c20 */ /* 0x000fe20008400000 */
[----:B------:R-:W-:Y:S01]  /*3160*/  LOP3.LUT R68, R81, 0xffff, R10, 0xf8, !PT ;  /* 0x0000ffff51447812 */ /* 0x000fe200078ef80a */
[----:B------:R-:W-:Y:S01]  /*3170*/  @P1 FMUL R97, R97, UR6 ;  /* 0x0000000661611c20 */ /* 0x000fe20008400000 */
[----:B------:R-:W-:Y:S01]  /*3180*/  @P0 FMNMX R6, R6, |R0|, !PT ;  /* 0x4000000006060209 */ /* 0x000fe20007800000 */
[----:B------:R-:W-:Y:S01]  /*3190*/  @P1 FMUL R95, R95, UR6 ;  /* 0x000000065f5f1c20 */ /* 0x000fe20008400000 */
[----:B------:R-:W-:Y:S01]  /*31a0*/  LOP3.LUT R10, R9, 0xffffff00, RZ, 0xc0, !PT ;  /* 0xffffff00090a7812 */ /* 0x000fe200078ec0ff */
[----:B------:R-:W-:Y:S01]  /*31b0*/  @P1 FMUL R71, R71, UR6 ;  /* 0x0000000647471c20 */ /* 0x000fe20008400000 */
[----:B------:R-:W-:Y:S01]  /*31c0*/  F2FP.SATFINITE.E4M3.F32.PACK_AB_MERGE_C R93, RZ, R93, RZ ;  /* 0x0000005dff5d723e */ /* 0x000fe200048070ff */
[----:B------:R-:W-:Y:S01]  /*31d0*/  @P1 FMUL R103, R103, UR6 ;  /* 0x0000000667671c20 */ /* 0x000fe20008400000 */
[----:B------:R-:W-:Y:S01]  /*31e0*/  SHF.L.U32 R3, R3, 0x10, RZ ;  /* 0x0000001003037819 */ /* 0x000fe200000006ff */
        /* <DEDUP_REMOVED lines=9> */
[----:B------:R-:W-:Y:S01]  /*3280*/  @P0 FMNMX R6, R6, |R123|, !PT ;  /* 0x4000007b06060209 */ /* 0x000fe20007800000 */
[----:B------:R-:W-:Y:S01]  /*3290*/  @P1 FMUL R111, R111, UR6 ;  /* 0x000000066f6f1c20 */ /* 0x000fe20008400000 */
[----:B------:R-:W-:Y:S01]  /*32a0*/  F2FP.SATFINITE.E4M3.F32.PACK_AB_MERGE_C R3, RZ, R83, RZ ;  /* 0x00000053ff03723e */ /* 0x000fe200048070ff */
[----:B------:R-:W-:Y:S01]  /*32b0*/  @P1 FMUL R109, R109, UR6 ;  /* 0x000000066d6d1c20 */ /* 0x000fe20008400000 */
[----:B------:R-:W-:Y:S01]  /*32c0*/  LOP3.LUT R10, R10, 0xff, RZ, 0xc0, !PT ;  /* 0x000000ff0a0a7812 */ /* 0x000fe200078ec0ff */
[----:B------:R-:W-:Y:S01]  /*32d0*/  @P1 FMUL R75, R75, UR6 ;  /* 0x000000064b4b1c20 */ /* 0x000fe20008400000 */
[----:B------:R-:W-:Y:S01]  /*32e0*/  PRMT R9, R9, 0x7104, RZ ;  /* 0x0000710409097816 */ /* 0x000fe200000000ff */
[----:B------:R-:W-:Y:S01]  /*32f0*/  @P1 FMUL R115, R115, UR6 ;  /* 0x0000000673731c20 */ /* 0x000fe20008400000 */
[----:B------:R-:W-:Y:S01]  /*3300*/  F2FP.SATFINITE.E4M3.F32.PACK_AB_MERGE_C R97, RZ, R97, RZ ;  /* 0x00000061ff61723e */ /* 0x000fe200048070ff */
[----:B------:R-:W-:Y:S01]  /*3310*/  HADD2.F32 R100, -RZ, R43.H0_H0 ;  /* 0x2000002bff647230 */ /* 0x000fe20000004100 */
[----:B------:R-:W-:Y:S01]  /*3320*/  @P0 FMNMX R6, R6, |R12|, !PT ;  /* 0x4000000c06060209 */ /* 0x000fe20007800000 */
[----:B------:R-:W-:Y:S01]  /*3330*/  FADD R106, R106, -UR14 ;  /* 0x8000000e6a6a7e21 */ /* 0x000fe20008000000 */
[----:B------:R-:W-:Y:S01]  /*3340*/  LOP3.LUT R3, R3, 0xffff, RZ, 0xc0, !PT ;  /* 0x0000ffff03037812 */ /* 0x000fe200078ec0ff */
[----:B------:R-:W-:Y:S01]  /*3350*/  @P1 FMUL R77, R77, UR6 ;  /* 0x000000064d4d1c20 */ /* 0x000fe20008400000 */
[----:B------:R-:W-:Y:S01]  /*3360*/  LOP3.LUT R10, R10, 0xff00, R9, 0xf8, !PT ;  /* 0x0000ff000a0a7812 */ /* 0x000fe200078ef809 */
[----:B------:R-:W-:Y:S01]  /*3370*/  @P1 FMUL R0, R0, UR6 ;  /* 0x0000000600001c20 */ /* 0x000fe20008400000 */
[----:B------:R-:W-:Y:S01]  /*3380*/  SHF.L.U32 R97, R97, 0x10, RZ ;  /* 0x0000001061617819 */ /* 0x000fe200000006ff */
[----:B------:R-:W-:Y:S01]  /*3390*/  @P1 FMUL R125, R125, UR6 ;  /* 0x000000067d7d1c20 */ /* 0x000fe20008400000 */
[----:B------:R-:W-:Y:S01]  /*33a0*/  F2FP.SATFINITE.E4M3.F32.PACK_AB_MERGE_C R95, RZ, R95, RZ ;  /* 0x0000005fff5f723e */ /* 0x000fe200048070ff */
[----:B------:R-:W-:Y:S01]  /*33b0*/  HADD2.F32 R102, -RZ, R67.H0_H0 ;  /* 0x20000043ff667230 */ /* 0x000fe20000004100 */
[----:B------:R-:W-:Y:S01]  /*33c0*/  @P0 FMNMX R6, R6, |R16|, !PT ;  /* 0x4000001006060209 */ /* 0x000fe20007800000 */
[----:B------:R-:W-:Y:S01]  /*33d0*/  @P2 FADD R100, R100, 1 ;  /* 0x3f80000064642421 */ /* 0x000fe20000000000 */
[----:B------:R-:W-:Y:S01]  /*33e0*/  SHF.L.U32 R3, R3, 0x18, RZ ;  /* 0x0000001803037819 */ /* 0x000fe200000006ff */
[----:B------:R-:W-:Y:S01]  /*33f0*/  FMUL R106, R106, UR4 ;  /* 0x000000046a6a7c20 */ /* 0x000fe20008400000 */
[----:B------:R-:W-:Y:S01]  /*3400*/  LOP3.LUT R74, R10, 0xff0000, R97, 0xf8, !PT ;  /* 0x00ff00000a4a7812 */ /* 0x000fe200078ef861 */
[----:B------:R-:W-:Y:S01]  /*3410*/  @P1 FMUL R121, R121, UR6 ;  /* 0x0000000679791c20 */ /* 0x000fe20008400000 */
[----:B------:R-:W-:Y:S01]  /*3420*/  LOP3.LUT R95, R95, 0xffff, RZ, 0xc0, !PT ;  /* 0x0000ffff5f5f7812 */ /* 0x000fe200078ec0ff */
[----:B------:R-:W-:Y:S01]  /*3430*/  FFMA R89, R106, R100, R102 ;  /* 0x000000646a597223 */ /* 0x000fe20000000066 */
[----:B------:R-:W-:Y:S01]  /*3440*/  F2FP.SATFINITE.E4M3.F32.PACK_AB_MERGE_C R10, RZ, R71, RZ ;  /* 0x00000047ff0a723e */ /* 0x000fe200048070ff */
        /* <DEDUP_REMOVED lines=11> */
[----:B------:R-:W-:Y:S01]  /*3500*/  SHF.L.U32 R103, R103, 0x8, RZ ;  /* 0x0000000867677819 */ /* 0x000fe200000006ff */
[----:B------:R-:W-:Y:S01]  /*3510*/  @P1 FMUL R117, R117, UR6 ;  /* 0x0000000675751c20 */ /* 0x000fe20008400000 */
[----:B------:R-:W-:-:S02]  /*3520*/  F2FP.SATFINITE.E4M3.F32.PACK_AB_MERGE_C R3, RZ, R101, RZ ;  /* 0x00000065ff03723e */ /* 0x000fc400048070ff */
[----:B------:R-:W-:Y:S01]  /*3530*/  @P0 FMNMX R6, R6, |R72|, !PT ;  /* 0x4000004806060209 */ /* 0x000fe20007800000 */
[----:B------:R-:W-:Y:S01]  /*3540*/  @P1 FMUL R72, R72, UR6 ;  /* 0x0000000648481c20 */ /* 0x000fe20008400000 */
[----:B------:R-:W-:Y:S02]  /*3550*/  LOP3.LUT R9, R74, R9, RZ, 0xfc, !PT ;  /* 0x000000094a097212 */ /* 0x000fe400078efcff */
[----:B------:R-:W-:Y:S02]  /*3560*/  LOP3.LUT R98, R10, 0xffff, R103, 0xf8, !PT ;  /* 0x0000ffff0a627812 */ /* 0x000fe400078ef867 */
[----:B------:R-:W-:Y:S02]  /*3570*/  SHF.L.U32 R3, R3, 0x10, RZ ;  /* 0x0000001003037819 */ /* 0x000fe400000006ff */
[----:B------:R-:W-:Y:S02]  /*3580*/  LOP3.LUT R74, R11, 0xffffff00, RZ, 0xc0, !PT ;  /* 0xffffff000b4a7812 */ /* 0x000fe400078ec0ff */
[----:B------:R-:W-:-:S02]  /*3590*/  F2FP.SATFINITE.E4M3.F32.PACK_AB_MERGE_C R107, RZ, R107, RZ ;  /* 0x0000006bff6b723e */ /* 0x000fc400048070ff */
[----:B------:R-:W-:Y:S01]  /*35a0*/  @P0 FMNMX R6, R6, |R18|, !PT ;  /* 0x4000001206060209 */ /* 0x000fe20007800000 */
[----:B------:R-:W-:Y:S01]  /*35b0*/  @P1 FMUL R18, R18, UR6 ;  /* 0x0000000612121c20 */ /* 0x000fe20008400000 */
[----:B------:R-:W-:Y:S02]  /*35c0*/  LOP3.LUT R11, R98, 0xff0000, R3, 0xf8, !PT ;  /* 0x00ff0000620b7812 */ /* 0x000fe400078ef803 */
[----:B------:R-:W-:Y:S02]  /*35d0*/  LOP3.LUT R74, R74, 0xffff, R107, 0xf8, !PT ;  /* 0x0000ffff4a4a7812 */ /* 0x000fe400078ef86b */
[----:B------:R-:W-:Y:S02]  /*35e0*/  F2FP.SATFINITE.E4M3.F32.PACK_AB_MERGE_C R3, RZ, R105, RZ ;  /* 0x00000069ff03723e */ /* 0x000fe400048070ff */
[----:B------:R-:W-:Y:S01]  /*35f0*/  @P0 FMNMX R6, R6, |R70|, !PT ;  /* 0x4000004606060209 */ /* 0x000fe20007800000 */
[----:B------:R-:W-:Y:S01]  /*3600*/  @P1 FMUL R70, R70, UR6 ;  /* 0x0000000646461c20 */ /* 0x000fe20008400000 */
[----:B------:R-:W-:-:S02]  /*3610*/  F2FP.SATFINITE.E4M3.F32.PACK_AB_MERGE_C R10, RZ, R99, RZ ;  /* 0x00000063ff0a723e */ /* 0x000fc400048070ff */
[----:B------:R-:W-:Y:S02]  /*3620*/  LOP3.LUT R74, R74, 0xff, RZ, 0xc0, !PT ;  /* 0x000000ff4a4a7812 */ /* 0x000fe400078ec0ff */
[----:B------:R-:W-:Y:S02]  /*3630*/  PRMT R3, R3, 0x7104, RZ ;  /* 0x0000710403037816 */ /* 0x000fe400000000ff */
[----:B------:R-:W-:Y:S02]  /*3640*/  F2FP.SATFINITE.E4M3.F32.PACK_AB_MERGE_C R73, RZ, R73, RZ ;  /* 0x00000049ff49723e */ /* 0x000fe400048070ff */
[----:B------:R-:W-:Y:S01]  /*3650*/  @P0 FMNMX R6, R6, |R80|, !PT ;  /* 0x4000005006060209 */ /* 0x000fe20007800000 */
[----:B------:R-:W-:Y:S01]  /*3660*/  @P1 FMUL R80, R80, UR6 ;  /* 0x0000000650501c20 */ /* 0x000fe20008400000 */
[----:B------:R-:W-:Y:S02]  /*3670*/  LOP3.LUT R10, R10, 0xffff, RZ, 0xc0, !PT ;  /* 0x0000ffff0a0a7812 */ /* 0x000fe400078ec0ff */
[----:B------:R-:W-:-:S02]  /*3680*/  LOP3.LUT R74, R74, 0xff00, R3, 0xf8, !PT ;  /* 0x0000ff004a4a7812 */ /* 0x000fc400078ef803 */
[----:B------:R-:W-:Y:S02]  /*3690*/  F2FP.SATFINITE.E4M3.F32.PACK_AB_MERGE_C R111, RZ, R111, RZ ;  /* 0x0000006fff6f723e */ /* 0x000fe400048070ff */
[----:B------:R-:W-:Y:S02]  /*36a0*/  SHF.L.U32 R73, R73, 0x10, RZ ;  /* 0x0000001049497819 */ /* 0x000fe400000006ff */
[----:B------:R-:W-:Y:S01]  /*36b0*/  @P0 FMNMX R6, R6, |R78|, !PT ;  /* 0x4000004e06060209 */ /* 0x000fe20007800000 */
[----:B------:R-:W-:Y:S01]  /*36c0*/  @P1 FMUL R78, R78, UR6 ;  /* 0x000000064e4e1c20 */ /* 0x000fe20008400000 */
[----:B------:R-:W-:Y:S02]  /*36d0*/  SHF.L.U32 R10, R10, 0x18, RZ ;  /* 0x000000180a0a7819 */ /* 0x000fe400000006ff */
[----:B------:R-:W-:Y:S02]  /*36e0*/  LOP3.LUT R111, R111, 0xffff, RZ, 0xc0, !PT ;  /* 0x0000ffff6f6f7812 */ /* 0x000fe400078ec0ff */
[----:B------:R-:W-:-:S02]  /*36f0*/  LOP3.LUT R98, R74, 0xff0000, R73, 0xf8, !PT ;  /* 0x00ff00004a627812 */ /* 0x000fc400078ef849 */
[----:B------:R-:W-:Y:S02]  /*3700*/  F2FP.SATFINITE.E4M3.F32.PACK_AB_MERGE_C R74, RZ, R109, RZ ;  /* 0x0000006dff4a723e */ /* 0x000fe400048070ff */
[----:B------:R-:W-:Y:S02]  /*3710*/  F2FP.SATFINITE.E4M3.F32.PACK_AB_MERGE_C R75, RZ, R75, RZ ;  /* 0x0000004bff4b723e */ /* 0x000fe400048070ff */
[----:B------:R-:W-:Y:S01]  /*3720*/  @P0 FMNMX R6, R6, |R76|, !PT ;  /* 0x4000004c06060209 */ /* 0x000fe20007800000 */
[----:B------:R-:W-:Y:S01]  /*3730*/  @P1 FMUL R76, R76, UR6 ;  /* 0x000000064c4c1c20 */ /* 0x000fe20008400000 */
[----:B------:R-:W-:Y:S02]  /*3740*/  LOP3.LUT R10, R11, 0xff000000, R10, 0xf8, !PT ;  /* 0xff0000000b0a7812 */ /* 0x000fe400078ef80a */
        /* <DEDUP_REMOVED lines=9> */
[----:B------:R-:W-:Y:S01]  /*37e0*/  @P0 FMNMX R6, R6, |R86|, !PT ;  /* 0x4000005606060209 */ /* 0x000fe20007800000 */
[----:B------:R-:W-:Y:S01]  /*37f0*/  @P1 FMUL R86, R86, UR6 ;  /* 0x0000000656561c20 */ /* 0x000fe20008400000 */
[----:B------:R-:W-:Y:S02]  /*3800*/  LOP3.LUT R74, R13, 0xffffff00, RZ, 0xc0, !PT ;  /* 0xffffff000d4a7812 */ /* 0x000fe400078ec0ff */
[----:B------:R-:W-:Y:S02]  /*3810*/  F2FP.SATFINITE.E4M3.F32.PACK_AB_MERGE_C R77, RZ, R77, RZ ;  /* 0x0000004dff4d723e */ /* 0x000fe400048070ff */
[----:B------:R-:W-:Y:S02]  /*3820*/  F2FP.SATFINITE.E4M3.F32.PACK_AB_MERGE_C R0, RZ, R0, RZ ;  /* 0x00000000ff00723e */ /* 0x000fe400048070ff */
[----:B------:R-:W-:Y:S02]  /*3830*/  F2FP.SATFINITE.E4M3.F32.PACK_AB_MERGE_C R125, RZ, R125, RZ ;  /* 0x0000007dff7d723e */ /* 0x000fe400048070ff */
[----:B------:R-:W-:-:S02]  /*3840*/  LOP3.LUT R100, R98, 0xff0000, R3, 0xf8, !PT ;  /* 0x00ff000062647812 */ /* 0x000fc400078ef803 */
[----:B------:R-:W-:Y:S01]  /*3850*/  @P0 FMNMX R6, R6, |R82|, !PT ;  /* 0x4000005206060209 */ /* 0x000fe20007800000 */
[----:B------:R-:W-:Y:S01]  /*3860*/  @P1 FMUL R82, R82, UR6 ;  /* 0x0000000652521c20 */ /* 0x000fe20008400000 */
[----:B------:R-:W-:Y:S02]  /*3870*/  LOP3.LUT R74, R74, 0xffff, R77, 0xf8, !PT ;  /* 0x0000ffff4a4a7812 */ /* 0x000fe400078ef84d */
[----:B------:R-:W-:Y:S02]  /*3880*/  F2FP.SATFINITE.E4M3.F32.PACK_AB_MERGE_C R3, RZ, R121, RZ ;  /* 0x00000079ff03723e */ /* 0x000fe400048070ff */
[----:B------:R-:W-:Y:S02]  /*3890*/  LOP3.LUT R0, R0, 0xff, RZ, 0xc0, !PT ;  /* 0x000000ff00007812 */ /* 0x000fe400078ec0ff */
[----:B------:R-:W-:Y:S02]  /*38a0*/  SHF.L.U32 R125, R125, 0x8, RZ ;  /* 0x000000087d7d7819 */ /* 0x000fe400000006ff */
[----:B------:R-:W-:Y:S01]  /*38b0*/  @P0 FMNMX R6, R6, |R85|, !PT ;  /* 0x4000005506060209 */ /* 0x000fe20007800000 */
[----:B------:R-:W-:Y:S01]  /*38c0*/  @P1 FMUL R85, R85, UR6 ;  /* 0x0000000655551c20 */ /* 0x000fe20008400000 */
[----:B------:R-:W-:-:S02]  /*38d0*/  LOP3.LUT R98, R74, 0xff, RZ, 0xc0, !PT ;  /* 0x000000ff4a627812 */ /* 0x000fc400078ec0ff */
[----:B------:R-:W-:Y:S02]  /*38e0*/  PRMT R3, R3, 0x7104, RZ ;  /* 0x0000710403037816 */ /* 0x000fe400000000ff */
[----:B------:R-:W-:Y:S02]  /*38f0*/  LOP3.LUT R125, R0, 0xffff, R125, 0xf8, !PT ;  /* 0x0000ffff007d7812 */ /* 0x000fe400078ef87d */
        /* <DEDUP_REMOVED lines=8> */
[----:B------:R-:W-:Y:S02]  /*3980*/  F2FP.SATFINITE.E4M3.F32.PACK_AB_MERGE_C R14, RZ, R12, RZ ;  /* 0x0000000cff0e723e */ /* 0x000fe400048070ff */
[----:B------:R-:W-:Y:S01]  /*3990*/  @P0 FMNMX R6, R6, |R92|, !PT ;  /* 0x4000005c06060209 */ /* 0x000fe20007800000 */
[----:B------:R-:W-:Y:S01]  /*39a0*/  @P1 FMUL R92, R92, UR6 ;  /* 0x000000065c5c1c20 */ /* 0x000fe20008400000 */
[----:B------:R-:W-:-:S02]  /*39b0*/  LOP3.LUT R125, R125, 0xff0000, R0, 0xf8, !PT ;  /* 0x00ff00007d7d7812 */ /* 0x000fc400078ef800 */
[----:B------:R-:W-:Y:S02]  /*39c0*/  LOP3.LUT R12, R15, 0xff, RZ, 0xc0, !PT ;  /* 0x000000ff0f0c7812 */ /* 0x000fe400078ec0ff */
[----:B------:R-:W-:Y:S02]  /*39d0*/  PRMT R3, R3, 0x7104, RZ ;  /* 0x0000710403037816 */ /* 0x000fe400000000ff */
[----:B------:R-:W-:Y:S02]  /*39e0*/  LOP3.LUT R0, R14, 0xffff, RZ, 0xc0, !PT ;  /* 0x0000ffff0e007812 */ /* 0x000fe400078ec0ff */
[----:B------:R-:W-:Y:S01]  /*39f0*/  @P0 FMNMX R6, R6, |R88|, !PT ;  /* 0x4000005806060209 */ /* 0x000fe20007800000 */
[----:B------:R-:W-:Y:S01]  /*3a00*/  @P1 FMUL R88, R88, UR6 ;  /* 0x0000000658581c20 */ /* 0x000fe20008400000 */
[----:B------:R-:W-:Y:S02]  /*3a10*/  LOP3.LUT R15, R12, 0xff00, R3, 0xf8, !PT ;  /* 0x0000ff000c0f7812 */ /* 0x000fe400078ef803 */
[----:B------:R-:W-:-:S02]  /*3a20*/  SHF.L.U32 R0, R0, 0x18, RZ ;  /* 0x0000001800007819 */ /* 0x000fc400000006ff */
[----:B------:R-:W-:Y:S02]  /*3a30*/  F2FP.SATFINITE.E4M3.F32.PACK_AB_MERGE_C R3, RZ, R70, RZ ;  /* 0x00000046ff03723e */ /* 0x000fe400048070ff */
[----:B------:R-:W-:Y:S02]  /*3a40*/  F2FP.SATFINITE.E4M3.F32.PACK_AB_MERGE_C R80, RZ, R80, RZ ;  /* 0x00000050ff50723e */ /* 0x000fe400048070ff */
[----:B------:R-:W-:Y:S01]  /*3a50*/  @P0 FMNMX R6, R6, |R87|, !PT ;  /* 0x4000005706060209 */ /* 0x000fe20007800000 */
[----:B------:R-:W-:Y:S01]  /*3a60*/  @P1 FMUL R87, R87, UR6 ;  /* 0x0000000657571c20 */ /* 0x000fe20008400000 */
[----:B------:R-:W-:Y:S02]  /*3a70*/  LOP3.LUT R14, R125, 0xff000000, R0, 0xf8, !PT ;  /* 0xff0000007d0e7812 */ /* 0x000fe400078ef800 */
[----:B------:R-:W-:Y:S02]  /*3a80*/  LOP3.LUT R3, R3, 0xff, RZ, 0xc0, !PT ;  /* 0x000000ff03037812 */ /* 0x000fe400078ec0ff */
[----:B------:R-:W-:-:S02]  /*3a90*/  SHF.L.U32 R80, R80, 0x8, RZ ;  /* 0x0000000850507819 */ /* 0x000fc400000006ff */
[----:B------:R-:W-:Y:S02]  /*3aa0*/  F2FP.SATFINITE.E4M3.F32.PACK_AB_MERGE_C R0, RZ, R78, RZ ;  /* 0x0000004eff00723e */ /* 0x000fe400048070ff */
[----:B------:R-:W-:Y:S01]  /*3ab0*/  @P0 FMNMX R6, R6, |R90|, !PT ;  /* 0x4000005a06060209 */ /* 0x000fe20007800000 */
[----:B------:R-:W-:Y:S01]  /*3ac0*/  @P1 FMUL R90, R90, UR6 ;  /* 0x000000065a5a1c20 */ /* 0x000fe20008400000 */
[----:B------:R-:W-:Y:S02]  /*3ad0*/  LOP3.LUT R3, R3, 0xffff, R80, 0xf8, !PT ;  /* 0x0000ffff03037812 */ /* 0x000fe400078ef850 */
[----:B------:R-:W-:Y:S02]  /*3ae0*/  SHF.L.U32 R0, R0, 0x10, RZ ;  /* 0x0000001000007819 */ /* 0x000fe400000006ff */
[----:B------:R-:W-:Y:S02]  /*3af0*/  F2FP.SATFINITE.E4M3.F32.PACK_AB_MERGE_C R84, RZ, R84, RZ ;  /* 0x00000054ff54723e */ /* 0x000fe400048070ff */
[----:B------:R-:W-:-:S02]  /*3b00*/  F2FP.SATFINITE.E4M3.F32.PACK_AB_MERGE_C R72, RZ, R72, RZ ;  /* 0x00000048ff48723e */ /* 0x000fc400048070ff */
[----:B------:R-:W-:Y:S02]  /*3b10*/  F2FP.SATFINITE.E4M3.F32.PACK_AB_MERGE_C R18, RZ, R18, RZ ;  /* 0x00000012ff12723e */ /* 0x000fe400048070ff */
[----:B------:R-:W-:Y:S02]  /*3b20*/  F2FP.SATFINITE.E4M3.F32.PACK_AB_MERGE_C R90, RZ, R90, RZ ;  /* 0x0000005aff5a723e */ /* 0x000fe400048070ff */
[----:B------:R-:W-:Y:S02]  /*3b30*/  LOP3.LUT R71, R3, 0xff0000, R0, 0xf8, !PT ;  /* 0x00ff000003477812 */ /* 0x000fe400078ef800 */
[----:B------:R-:W-:Y:S02]  /*3b40*/  LOP3.LUT R17, R17, 0xffff, R84, 0xf8, !PT ;  /* 0x0000ffff11117812 */ /* 0x000fe400078ef854 */
[----:B------:R-:W-:Y:S02]  /*3b50*/  F2FP.SATFINITE.E4M3.F32.PACK_AB_MERGE_C R0, RZ, R86, RZ ;  /* 0x00000056ff00723e */ /* 0x000fe400048070ff */
[----:B------:R-:W-:-:S02]  /*3b60*/  SHF.L.U32 R72, R72, 0x10, RZ ;  /* 0x0000001048487819 */ /* 0x000fc400000006ff */
[----:B------:R-:W-:Y:S02]  /*3b70*/  LOP3.LUT R18, R18, 0xffff, RZ, 0xc0, !PT ;  /* 0x0000ffff12127812 */ /* 0x000fe400078ec0ff */
[----:B------:R-:W-:Y:S02]  /*3b80*/  LOP3.LUT R19, R19, 0xffff, R90, 0xf8, !PT ;  /* 0x0000ffff13137812 */ /* 0x000fe400078ef85a */
[----:B------:R-:W-:Y:S02]  /*3b90*/  LOP3.LUT R69, R17, 0xff, RZ, 0xc0, !PT ;  /* 0x000000ff11457812 */ /* 0x000fe400078ec0ff */
[----:B------:R-:W-:Y:S02]  /*3ba0*/  PRMT R0, R0, 0x7104, RZ ;  /* 0x0000710400007816 */ /* 0x000fe400000000ff */
[----:B------:R-:W-:Y:S02]  /*3bb0*/  LOP3.LUT R72, R15, 0xff0000, R72, 0xf8, !PT ;  /* 0x00ff00000f487812 */ /* 0x000fe400078ef848 */
[----:B------:R-:W-:-:S02]  /*3bc0*/  SHF.L.U32 R15, R18, 0x18, RZ ;  /* 0x00000018120f7819 */ /* 0x000fc400000006ff */
[----:B------:R-:W-:Y:S02]  /*3bd0*/  LOP3.LUT R17, R19, 0xff, RZ, 0xc0, !PT ;  /* 0x000000ff13117812 */ /* 0x000fe400078ec0ff */
[----:B------:R-:W0:Y:S01]  /*3be0*/  @!P3 LDC.64 R18, c[0x0][0x230] ;  /* 0x00008c00ff12bb82 */ /* 0x000e220000000a00 */
[----:B------:R-:W-:Y:S02]  /*3bf0*/  LOP3.LUT R69, R69, 0xff00, R0, 0xf8, !PT ;  /* 0x0000ff0045457812 */ /* 0x000fe400078ef800 */
[----:B------:R-:W-:Y:S02]  /*3c00*/  F2FP.SATFINITE.E4M3.F32.PACK_AB_MERGE_C R0, RZ, R76, RZ ;  /* 0x0000004cff00723e */ /* 0x000fe400048070ff */
[----:B------:R-:W-:Y:S01]  /*3c10*/  @P0 FMNMX R6, R6, |R96|, !PT ;  /* 0x4000006006060209 */ /* 0x000fe20007800000 */
[----:B------:R-:W-:Y:S01]  /*3c20*/  @P1 FMUL R96, R96, UR6 ;  /* 0x0000000660601c20 */ /* 0x000fe20008400000 */
[----:B------:R-:W-:Y:S02]  /*3c30*/  LOP3.LUT R0, R0, 0xffff, RZ, 0xc0, !PT ;  /* 0x0000ffff00007812 */ /* 0x000fe400078ec0ff */
[----:B------:R-:W-:-:S02]  /*3c40*/  F2FP.SATFINITE.E4M3.F32.PACK_AB_MERGE_C R3, RZ, R94, RZ ;  /* 0x0000005eff03723e */ /* 0x000fc400048070ff */
[----:B------:R-:W-:Y:S02]  /*3c50*/  SHF.L.U32 R0, R0, 0x18, RZ ;  /* 0x0000001800007819 */ /* 0x000fe400000006ff */
[----:B------:R-:W-:Y:S02]  /*3c60*/  F2FP.SATFINITE.E4M3.F32.PACK_AB_MERGE_C R12, RZ, R96, RZ ;  /* 0x00000060ff0c723e */ /* 0x000fe400048070ff */
[----:B------:R-:W-:Y:S02]  /*3c70*/  LOP3.LUT R16, R71, 0xff000000, R0, 0xf8, !PT ;  /* 0xff00000047107812 */ /* 0x000fe400078ef800 */
[----:B------:R-:W1:Y:S01]  /*3c80*/  LDC.64 R70, c[0x0][0x258] ;  /* 0x00009600ff467b82 */ /* 0x000e620000000a00 */
[----:B------:R-:W-:Y:S02]  /*3c90*/  F2FP.SATFINITE.E4M3.F32.PACK_AB_MERGE_C R92, RZ, R92, RZ ;  /* 0x0000005cff5c723e */ /* 0x000fe400048070ff */
[----:B------:R-:W-:Y:S02]  /*3ca0*/  PRMT R12, R12, 0x7104, RZ ;  /* 0x000071040c0c7816 */ /* 0x000fe400000000ff */
[----:B------:R-:W-:Y:S01]  /*3cb0*/  @P0 FMNMX R6, R6, |R89|, !PT ;  /* 0x4000005906060209 */ /* 0x000fe20007800000 */
[----:B------:R-:W-:Y:S01]  /*3cc0*/  @P1 FMUL R89, R89, UR6 ;  /* 0x0000000659591c20 */ /* 0x000fe20008400000 */
[----:B------:R-:W-:-:S02]  /*3cd0*/  MOV R0, UR11 ;  /* 0x0000000b00007c02 */ /* 0x000fc40008000f00 */
[----:B------:R-:W-:Y:S02]  /*3ce0*/  F2FP.SATFINITE.E4M3.F32.PACK_AB_MERGE_C R113, RZ, R113, RZ ;  /* 0x00000071ff71723e */ /* 0x000fe400048070ff */
[----:B------:R-:W-:Y:S02]  /*3cf0*/  LOP3.LUT R3, R3, 0xff, RZ, 0xc0, !PT ;  /* 0x000000ff03037812 */ /* 0x000fe400078ec0ff */
[----:B------:R-:W-:Y:S02]  /*3d00*/  SHF.L.U32 R92, R92, 0x8, RZ ;  /* 0x000000085c5c7819 */ /* 0x000fe400000006ff */
[----:B------:R-:W-:Y:S02]  /*3d10*/  LOP3.LUT R12, R17, 0xff00, R12, 0xf8, !PT ;  /* 0x0000ff00110c7812 */ /* 0x000fe400078ef80c */
[----:B------:R-:W-:Y:S01]  /*3d20*/  @P0 FMNMX R6, R6, |R79|, !PT ;  /* 0x4000004f06060209 */ /* 0x000fe20007800000 */
[----:B------:R-:W-:Y:S01]  /*3d30*/  @P1 FMUL R79, R79, UR6 ;  /* 0x000000064f4f1c20 */ /* 0x000fe20008400000 */
[----:B------:R-:W-:-:S02]  /*3d40*/  LOP3.LUT R17, R0, 0x80, R7, 0xe2, !PT ;  /* 0x0000008000117812 */ /* 0x000fc400078ee207 */
[----:B------:R-:W-:Y:S01]  /*3d50*/  LOP3.LUT R15, R72, R15, RZ, 0xfc, !PT ;  /* 0x0000000f480f7212 */ /* 0x000fe200078efcff */
[----:B0-----:R-:W-:Y:S01]  /*3d60*/  @!P3 IMAD.WIDE R72, R5, 0x4, R18 ;  /* 0x000000040548b825 */ /* 0x001fe200078e0212 */
[----:B------:R-:W-:Y:S02]  /*3d70*/  LOP3.LUT R13, R113, 0xffff, RZ, 0xc0, !PT ;  /* 0x0000ffff710d7812 */ /* 0x000fe400078ec0ff */
[----:B------:R-:W-:Y:S02]  /*3d80*/  LOP3.LUT R92, R3, 0xffff, R92, 0xf8, !PT ;  /* 0x0000ffff035c7812 */ /* 0x000fe400078ef85c */
[----:B------:R-:W-:Y:S02]  /*3d90*/  F2FP.SATFINITE.E4M3.F32.PACK_AB_MERGE_C R82, RZ, R82, RZ ;  /* 0x00000052ff52723e */ /* 0x000fe400048070ff */
[----:B------:R-:W-:Y:S02]  /*3da0*/  F2FP.SATFINITE.E4M3.F32.PACK_AB_MERGE_C R119, RZ, R119, RZ ;  /* 0x00000077ff77723e */ /* 0x000fe400048070ff */
[----:B------:R-:W-:-:S02]  /*3db0*/  F2FP.SATFINITE.E4M3.F32.PACK_AB_MERGE_C R117, RZ, R117, RZ ;  /* 0x00000075ff75723e */ /* 0x000fc400048070ff */
[----:B------:R-:W-:Y:S02]  /*3dc0*/  F2FP.SATFINITE.E4M3.F32.PACK_AB_MERGE_C R3, RZ, R88, RZ ;  /* 0x00000058ff03723e */ /* 0x000fe400048070ff */
[----:B------:R-:W-:Y:S02]  /*3dd0*/  F2FP.SATFINITE.E4M3.F32.PACK_AB_MERGE_C R0, RZ, R87, RZ ;  /* 0x00000057ff00723e */ /* 0x000fe400048070ff */
[----:B------:R-:W-:Y:S02]  /*3de0*/  LOP3.LUT R18, R17, 0x60, R8, 0xf8, !PT ;  /* 0x0000006011127812 */ /* 0x000fe400078ef808 */
[----:B------:R-:W-:Y:S02]  /*3df0*/  F2FP.SATFINITE.E4M3.F32.PACK_AB_MERGE_C R79, RZ, R79, RZ ;  /* 0x0000004fff4f723e */ /* 0x000fe400048070ff */
[----:B------:R-:W-:Y:S01]  /*3e00*/  SHF.L.U32 R13, R13, 0x18, RZ ;  /* 0x000000180d0d7819 */ /* 0x000fe200000006ff */
[----:B------:R-:W-:Y:S01]  /*3e10*/  IMAD R77, R5, 0x600, R18 ;  /* 0x00000600054d7824 */ /* 0x000fe200078e0212 */
[----:B------:R-:W-:-:S02]  /*3e20*/  SHF.L.U32 R82, R82, 0x10, RZ ;  /* 0x0000001052527819 */ /* 0x000fc400000006ff */
[----:B------:R-:W-:Y:S02]  /*3e30*/  SHF.L.U32 R119, R119, 0x10, RZ ;  /* 0x0000001077777819 */ /* 0x000fe400000006ff */
[----:B------:R-:W-:Y:S02]  /*3e40*/  LOP3.LUT R117, R117, 0xffff, RZ, 0xc0, !PT ;  /* 0x0000ffff75757812 */ /* 0x000fe400078ec0ff */
[----:B------:R-:W-:Y:S02]  /*3e50*/  SHF.L.U32 R3, R3, 0x10, RZ ;  /* 0x0000001003037819 */ /* 0x000fe400000006ff */
[----:B------:R-:W-:Y:S02]  /*3e60*/  F2FP.SATFINITE.E4M3.F32.PACK_AB_MERGE_C R85, RZ, R85, RZ ;  /* 0x00000055ff55723e */ /* 0x000fe400048070ff */
[----:B------:R-:W-:Y:S02]  /*3e70*/  LOP3.LUT R0, R0, 0xffff, RZ, 0xc0, !PT ;  /* 0x0000ffff00007812 */ /* 0x000fe400078ec0ff */
[----:B------:R-:W-:-:S02]  /*3e80*/  LOP3.LUT R79, R79, 0xffff, RZ, 0xc0, !PT ;  /* 0x0000ffff4f4f7812 */ /* 0x000fc400078ec0ff */
[----:B------:R-:W-:Y:S02]  /*3e90*/  LOP3.LUT R74, R100, 0xff000000, R13, 0xf8, !PT ;  /* 0xff000000644a7812 */ /* 0x000fe400078ef80d */
[----:B------:R-:W-:Y:S02]  /*3ea0*/  F2FP.SATFINITE.E4M3.F32.PACK_AB_MERGE_C R89, RZ, R89, RZ ;  /* 0x00000059ff59723e */ /* 0x000fe400048070ff */
[----:B------:R-:W-:Y:S02]  /*3eb0*/  LOP3.LUT R82, R69, 0xff0000, R82, 0xf8, !PT ;  /* 0x00ff000045527812 */ /* 0x000fe400078ef852 */
[----:B------:R-:W-:Y:S02]  /*3ec0*/  LOP3.LUT R98, R98, 0xff0000, R119, 0xf8, !PT ;  /* 0x00ff000062627812 */ /* 0x000fe400078ef877 */
[----:B------:R-:W-:Y:S02]  /*3ed0*/  SHF.L.U32 R13, R117, 0x18, RZ ;  /* 0x00000018750d7819 */ /* 0x000fe400000006ff */
[----:B------:R-:W-:-:S02]  /*3ee0*/  LOP3.LUT R3, R92, 0xff0000, R3, 0xf8, !PT ;  /* 0x00ff00005c037812 */ /* 0x000fc400078ef803 */
[----:B------:R-:W-:Y:S02]  /*3ef0*/  LOP3.LUT R85, R85, 0xffff, RZ, 0xc0, !PT ;  /* 0x0000ffff55557812 */ /* 0x000fe400078ec0ff */
[----:B------:R-:W-:Y:S01]  /*3f00*/  MOV R69, UR4 ;  /* 0x0000000400457c02 */ /* 0x000fe20008000f00 */
[----:B------:R-:W-:Y:S01]  /*3f10*/  ULDC UR4, c[0x0][0x210] ;  /* 0x0000840000047ab9 */ /* 0x000fe20000000800 */
[----:B------:R-:W-:Y:S02]  /*3f20*/  SHF.L.U32 R0, R0, 0x18, RZ ;  /* 0x0000001800007819 */ /* 0x000fe400000006ff */
[----:B------:R-:W-:Y:S01]  /*3f30*/  SHF.L.U32 R19, R79, 0x18, RZ ;  /* 0x000000184f137819 */ /* 0x000fe200000006ff */
[----:B------:R0:W-:Y:S01]  /*3f40*/  @!P3 STG.E desc[UR8][R72.64], R69 ;  /* 0x000000454800b986 */ /* 0x0001e2000c101908 */
[----:B------:R-:W-:Y:S02]  /*3f50*/  IADD3 R79, R77, 0x100, RZ ;  /* 0x000001004d4f7810 */ /* 0x000fe40007ffe0ff */
[----:B------:R-:W-:-:S02]  /*3f60*/  SHF.L.U32 R89, R89, 0x10, RZ ;  /* 0x0000001059597819 */ /* 0x000fc400000006ff */
[----:B------:R-:W-:Y:S01]  /*3f70*/  IADD3 R81, R77, 0x200, RZ ;  /* 0x000002004d517810 */ /* 0x000fe20007ffe0ff */
[--C-:B-1----:R-:W-:Y:S01]  /*3f80*/  IMAD.WIDE.U32 R78, R79, 0x8, R70.reuse ;  /* 0x000000084f4e7825 */ /* 0x102fe200078e0046 */
[----:B------:R-:W-:Y:S02]  /*3f90*/  LOP3.LUT R13, R98, R13, RZ, 0xfc, !PT ;  /* 0x0000000d620d7212 */ /* 0x000fe400078efcff */
[----:B------:R-:W-:Y:S01]  /*3fa0*/  SHF.L.U32 R17, R85, 0x18, RZ ;  /* 0x0000001855117819 */ /* 0x000fe200000006ff */
[----:B------:R-:W-:Y:S01]  /*3fb0*/  IMAD.WIDE.U32 R80, R81, 0x8, R70 ;  /* 0x0000000851507825 */ /* 0x000fe200078e0046 */
[----:B------:R-:W-:Y:S02]  /*3fc0*/  LOP3.LUT R18, R3, 0xff000000, R0, 0xf8, !PT ;  /* 0xff00000003127812 */ /* 0x000fe400078ef800 */
[C---:B------:R-:W-:Y:S02]  /*3fd0*/  IADD3 R83, R77.reuse, 0x300, RZ ;  /* 0x000003004d537810 */ /* 0x040fe40007ffe0ff */
[----:B------:R-:W-:-:S02]  /*3fe0*/  IADD3 R85, R77, 0x400, RZ ;  /* 0x000004004d557810 */ /* 0x000fc40007ffe0ff */
[C---:B------:R-:W-:Y:S01]  /*3ff0*/  IADD3 R3, R77.reuse, 0x500, RZ ;  /* 0x000005004d037810 */ /* 0x040fe20007ffe0ff */
[----:B------:R-:W-:Y:S01]  /*4000*/  IMAD.WIDE.U32 R76, R77, 0x8, R70 ;  /* 0x000000084d4c7825 */ /* 0x000fe200078e0046 */
[----:B0-----:R-:W-:Y:S02]  /*4010*/  MOV R69, R9 ;  /* 0x0000000900457202 */ /* 0x001fe40000000f00 */
[----:B------:R-:W-:Y:S01]  /*4020*/  LOP3.LUT R12, R12, 0xff0000, R89, 0xf8, !PT ;  /* 0x00ff00000c0c7812 */ /* 0x000fe200078ef859 */
[--C-:B------:R-:W-:Y:S01]  /*4030*/  IMAD.WIDE.U32 R84, R85, 0x8, R70.reuse ;  /* 0x0000000855547825 */ /* 0x100fe200078e0046 */
[----:B------:R-:W-:Y:S01]  /*4040*/  LOP3.LUT R17, R82, R17, RZ, 0xfc, !PT ;  /* 0x0000001152117212 */ /* 0x000fe200078efcff */
[----:B------:R0:W-:Y:S01]  /*4050*/  STG.E.64 desc[UR8][R76.64], R68 ;  /* 0x000000444c007986 */ /* 0x0001e2000c101b08 */
[----:B------:R-:W-:Y:S01]  /*4060*/  MOV R75, R13 ;  /* 0x0000000d004b7202 */ /* 0x000fe20000000f00 */
[--C-:B------:R-:W-:Y:S01]  /*4070*/  IMAD.WIDE.U32 R82, R83, 0x8, R70.reuse ;  /* 0x0000000853527825 */ /* 0x100fe200078e0046 */
[----:B------:R-:W-:Y:S01]  /*4080*/  LOP3.LUT R19, R12, R19, RZ, 0xfc, !PT ;  /* 0x000000130c137212 */ /* 0x000fe200078efcff */
[----:B------:R0:W-:Y:S01]  /*4090*/  STG.E.64 desc[UR8][R78.64], R10 ;  /* 0x0000000a4e007986 */ /* 0x0001e2000c101b08 */
[----:B------:R-:W-:Y:S01]  /*40a0*/  IADD3 R5, R5, UR4, RZ ;  /* 0x0000000405057c10 */ /* 0x000fe2000fffe0ff */
[----:B------:R-:W-:Y:S01]  /*40b0*/  IMAD.WIDE.U32 R70, R3, 0x8, R70 ;  /* 0x0000000803467825 */ /* 0x000fe200078e0046 */
[----:B------:R-:W-:Y:S01]  /*40c0*/  ULDC UR4, c[0x0][0x218] ;  /* 0x0000860000047ab9 */ /* 0x000fe20000000800 */
[----:B------:R0:W-:Y:S01]  /*40d0*/  STG.E.64 desc[UR8][R80.64], R74 ;  /* 0x0000004a50007986 */ /* 0x0001e2000c101b08 */
[----:B------:R-:W-:-:S02]  /*40e0*/  ISETP.GE.AND P0, PT, R5, UR4, PT ;  /* 0x0000000405007c0c */ /* 0x000fc4000bf06270 */
[----:B------:R-:W-:Y:S01]  /*40f0*/  LOP3.LUT P2, RZ, R2, 0xff, RZ, 0xc0, !PT ;  /* 0x000000ff02ff7812 */ /* 0x000fe2000784c0ff */
[----:B------:R0:W-:Y:S03]  /*4100*/  STG.E.64 desc[UR8][R82.64], R14 ;  /* 0x0000000e52007986 */ /* 0x0001e6000c101b08 */
[----:B------:R-:W-:Y:S01]  /*4110*/  SEL R2, RZ, 0x1, P2 ;  /* 0x00000001ff027807 */ /* 0x000fe20001000000 */
[----:B------:R0:W-:Y:S04]  /*4120*/  STG.E.64 desc[UR8][R84.64], R16 ;  /* 0x0000001054007986 */ /* 0x0001e8000c101b08 */
[----:B------:R0:W-:Y:S02]  /*4130*/  STG.E.64 desc[UR8][R70.64], R18 ;  /* 0x0000001246007986 */ /* 0x0001e4000c101b08 */
[----:B------:R-:W-:Y:S05]  /*4140*/  @!P0 BRA `(.L_x_12705) ;  /* 0xffffffc0005c8947 */ /* 0x000fea000383ffff */
.L_x_12692:
        /* <DEDUP_REMOVED lines=15> */
.L_x_12730:
        /* <DEDUP_REMOVED lines=28> */
.L_x_12733:
[----:B--2---:R-:W-:-:S07]  /*4400*/  FMNMX R5, R3, R2, !PT ;  /* 0x0000000203057209 */ /* 0x004fce0007800000 */
.L_x_12709:
[----:B------:R-:W-:Y:S05]  /*4410*/  BSYNC B0 ;  /* 0x0000000000007941 */ /* 0x000fea0003800000 */
.L_x_12708:
[----:B------:R-:W-:Y:S01]  /*4420*/  ISETP.NE.AND P0, PT, R8, RZ, PT ;  /* 0x000000ff0800720c */ /* 0x000fe20003f05270 */
[----:B------:R-:W-:-:S12]  /*4430*/  BSSY B0, `(.L_x_12706) ;  /* 0x0000004000007945 */ /* 0x000fd80003800000 */
[----:B------:R-:W-:Y:S05]  /*4440*/  @P0 BRA `(.L_x_12711) ;  /* 0x0000000000080947 */ /* 0x000fea0003800000 */
[----:B-1----:R-:W1:Y:S02]  /*4450*/  LDC.64 R2, c[0x0][0x288] ;  /* 0x0000a200ff027b82 */ /* 0x002e640000000a00 */
[----:B-1----:R2:W-:Y:S02]  /*4460*/  REDG.E.MAX.S32.STRONG.GPU desc[UR8][R2.64], R5 ;  /* 0x000000050200798e */ /* 0x0025e4000d10e388 */
.L_x_12711:
[----:B------:R-:W-:Y:S05]  /*4470*/  BSYNC B0 ;  /* 0x0000000000007941 */ /* 0x000fea0003800000 */
.L_x_12706:
        /* <DEDUP_REMOVED lines=14> */
[----:B-12---:R-:W-:Y:S05]  /*4560*/  CALL.REL.NOINC `($__internal_202_$__cuda_sm20_rcp_rn_f32_slowpath) ;  /* 0x0000000c00947944 */ /* 0x006fea0003c00000 */
[----:B------:R-:W-:Y:S05]  /*4570*/  BRA `(.L_x_12713) ;  /* 0x0000000000147947 */ /* 0x000fea0003800000 */
.L_x_12712:
[----:B------:R-:W3:Y:S01]  /*4580*/  MUFU.RCP R110, UR6 ;  /* 0x00000006006e7d08 */ /* 0x000ee20008001000 */
[----:B-12---:R-:W-:-:S05]  /*4590*/  MOV R3, UR6 ;  /* 0x0000000600037c02 */ /* 0x006fca0008000f00 */
[----:B---3--:R-:W-:-:S04]  /*45a0*/  FFMA R0, R110, R3, -1 ;  /* 0xbf8000006e007423 */ /* 0x008fc80000000003 */
[----:B------:R-:W-:-:S04]  /*45b0*/  FADD.FTZ R3, -R0, -RZ ;  /* 0x800000ff00037221 */ /* 0x000fc80000010100 */
[----:B------:R-:W-:-:S07]  /*45c0*/  FFMA R110, R110, R3, R110 ;  /* 0x000000036e6e7223 */ /* 0x000fce000000006e */
.L_x_12713:
[----:B------:R-:W1:Y:S02]  /*45d0*/  LDC.64 R2, c[0x0][0x280] ;  /* 0x0000a000ff027b82 */ /* 0x000e640000000a00 */
[----:B-1----:R-:W-:Y:S01]  /*45e0*/  STG.E desc[UR8][R2.64], R110 ;  /* 0x0000006e02007986 */ /* 0x002fe2000c101908 */
[----:B------:R-:W-:Y:S05]  /*45f0*/  EXIT ;  /* 0x000000000000794d */ /* 0x000fea0003800000 */
.L_x_12693:
[----:B------:R-:W-:Y:S01]  /*4600*/  HFMA2.MMA R114, -RZ, RZ, 0, 5.9604644775390625e-08 ;  /* 0x00000001ff727435 */ /* 0x000fe200000001ff */
[----:B------:R-:W-:Y:S02]  /*4610*/  MOV R112, R0 ;  /* 0x0000000000707202 */ /* 0x000fe40000000f00 */
[----:B------:R-:W-:Y:S02]  /*4620*/  MOV R116, 0x1f ;  /* 0x0000001f00747802 */ /* 0x000fe40000000f00 */
[----:B------:R-:W-:-:S07]  /*4630*/  MOV R79, 0xffffffff ;  /* 0xffffffff004f7802 */ /* 0x000fce0000000f00 */
[----:B-----5:R-:W-:Y:S05]  /*4640*/  WARPSYNC.COLLECTIVE R79, `(.L_x_12714) ;  /* 0x000000004f087348 */ /* 0x020fea0003c00000 */
[----:B------:R0:W1:Y:S02]  /*4650*/  SHFL.BFLY P0, R110, R112, R114, R116 ;  /* 0x0c000072706e7389 */ /* 0x0000640000000074 */
[----:B01---5:R-:W-:Y:S01]  /*4660*/  ENDCOLLECTIVE ;  /* 0x000000000000791b */ /* 0x023fe20003800000 */
.L_x_12714:
[----:B------:R-:W-:Y:S01]  /*4670*/  HFMA2.MMA R114, -RZ, RZ, 0, 1.1920928955078125e-07 ;  /* 0x00000002ff727435 */ /* 0x000fe200000001ff */
[----:B------:R-:W-:-:S05]  /*4680*/  MOV R81, R110 ;  /* 0x0000006e00517202 */ /* 0x000fca0000000f00 */
[----:B------:R-:W-:-:S05]  /*4690*/  FADD R81, R0, R81 ;  /* 0x0000005100517221 */ /* 0x000fca0000000000 */
[----:B------:R-:W-:-:S07]  /*46a0*/  MOV R112, R81 ;  /* 0x0000005100707202 */ /* 0x000fce0000000f00 */
[----:B------:R-:W-:Y:S05]  /*46b0*/  WARPSYNC.COLLECTIVE R79, `(.L_x_12715) ;  /* 0x000000004f087348 */ /* 0x000fea0003c00000 */
[----:B------:R0:W1:Y:S02]  /*46c0*/  SHFL.BFLY P0, R110, R112, R114, R116 ;  /* 0x0c000072706e7389 */ /* 0x0000640000000074 */
[----:B01----:R-:W-:Y:S01]  /*46d0*/  ENDCOLLECTIVE ;  /* 0x000000000000791b */ /* 0x003fe20003800000 */
.L_x_12715:
[----:B------:R-:W-:Y:S01]  /*46e0*/  HFMA2.MMA R114, -RZ, RZ, 0, 2.384185791015625e-07 ;  /* 0x00000004ff727435 */ /* 0x000fe200000001ff */
[----:B------:R-:W-:-:S05]  /*46f0*/  MOV R80, R110 ;  /* 0x0000006e00507202 */ /* 0x000fca0000000f00 */
[----:B------:R-:W-:-:S05]  /*4700*/  FADD R82, R81, R80 ;  /* 0x0000005051527221 */ /* 0x000fca0000000000 */
[----:B------:R-:W-:-:S07]  /*4710*/  MOV R112, R82 ;  /* 0x0000005200707202 */ /* 0x000fce0000000f00 */
[----:B------:R-:W-:Y:S05]  /*4720*/  WARPSYNC.COLLECTIVE R79, `(.L_x_12716) ;  /* 0x000000004f087348 */ /* 0x000fea0003c00000 */
[----:B------:R0:W1:Y:S02]  /*4730*/  SHFL.BFLY P0, R110, R112, R114, R116 ;  /* 0x0c000072706e7389 */ /* 0x0000640000000074 */
[----:B01----:R-:W-:Y:S01]  /*4740*/  ENDCOLLECTIVE ;  /* 0x000000000000791b */ /* 0x003fe20003800000 */
.L_x_12716:
[----:B------:R-:W-:Y:S01]  /*4750*/  HFMA2.MMA R114, -RZ, RZ, 0, 4.76837158203125e-07 ;  /* 0x00000008ff727435 */ /* 0x000fe200000001ff */
[----:B------:R-:W-:-:S05]  /*4760*/  MOV R83, R110 ;  /* 0x0000006e00537202 */ /* 0x000fca0000000f00 */
[----:B------:R-:W-:-:S05]  /*4770*/  FADD R83, R82, R83 ;  /* 0x0000005352537221 */ /* 0x000fca0000000000 */
[----:B------:R-:W-:-:S07]  /*4780*/  MOV R112, R83 ;  /* 0x0000005300707202 */ /* 0x000fce0000000f00 */
[----:B------:R-:W-:Y:S05]  /*4790*/  WARPSYNC.COLLECTIVE R79, `(.L_x_12717) ;  /* 0x000000004f087348 */ /* 0x000fea0003c00000 */
[----:B------:R0:W1:Y:S02]  /*47a0*/  SHFL.BFLY P0, R110, R112, R114, R116 ;  /* 0x0c000072706e7389 */ /* 0x0000640000000074 */
[----:B01----:R-:W-:Y:S01]  /*47b0*/  ENDCOLLECTIVE ;  /* 0x000000000000791b */ /* 0x003fe20003800000 */
.L_x_12717:
[----:B------:R-:W-:Y:S01]  /*47c0*/  HFMA2.MMA R114, -RZ, RZ, 0, 9.5367431640625e-07 ;  /* 0x00000010ff727435 */ /* 0x000fe200000001ff */
[----:B------:R-:W-:-:S05]  /*47d0*/  MOV R80, R110 ;  /* 0x0000006e00507202 */ /* 0x000fca0000000f00 */
[----:B------:R-:W-:-:S05]  /*47e0*/  FADD R108, R83, R80 ;  /* 0x00000050536c7221 */ /* 0x000fca0000000000 */
[----:B------:R-:W-:-:S07]  /*47f0*/  MOV R112, R108 ;  /* 0x0000006c00707202 */ /* 0x000fce0000000f00 */
[----:B------:R-:W-:Y:S05]  /*4800*/  WARPSYNC.COLLECTIVE R79, `(.L_x_12718) ;  /* 0x000000004f087348 */ /* 0x000fea0003c00000 */
[----:B------:R0:W1:Y:S02]  /*4810*/  SHFL.BFLY P0, R110, R112, R114, R116 ;  /* 0x0c000072706e7389 */ /* 0x0000640000000074 */
[----:B01----:R-:W-:Y:S01]  /*4820*/  ENDCOLLECTIVE ;  /* 0x000000000000791b */ /* 0x003fe20003800000 */
.L_x_12718:
        /* <DEDUP_REMOVED lines=105> */
.L_x_12719:
[----:B------:R-:W-:Y:S01]  /*4ec0*/  HFMA2.MMA R114, -RZ, RZ, 0, 1.1920928955078125e-07 ;  /* 0x00000002ff727435 */ /* 0x000fe200000001ff */
[----:B------:R-:W-:-:S05]  /*4ed0*/  MOV R81, R110 ;  /* 0x0000006e00517202 */ /* 0x000fca0000000f00 */
[----:B------:R-:W-:-:S05]  /*4ee0*/  FADD R81, R0, R81 ;  /* 0x0000005100517221 */ /* 0x000fca0000000000 */
[----:B------:R-:W-:-:S07]  /*4ef0*/  MOV R112, R81 ;  /* 0x0000005100707202 */ /* 0x000fce0000000f00 */
[----:B------:R-:W-:Y:S05]  /*4f00*/  WARPSYNC.COLLECTIVE R79, `(.L_x_12720) ;  /* 0x000000004f087348 */ /* 0x000fea0003c00000 */
[----:B------:R0:W1:Y:S02]  /*4f10*/  SHFL.BFLY P0, R110, R112, R114, R116 ;  /* 0x0c000072706e7389 */ /* 0x0000640000000074 */
[----:B01----:R-:W-:Y:S01]  /*4f20*/  ENDCOLLECTIVE ;  /* 0x000000000000791b */ /* 0x003fe20003800000 */
.L_x_12720:
[----:B------:R-:W-:Y:S01]  /*4f30*/  HFMA2.MMA R114, -RZ, RZ, 0, 2.384185791015625e-07 ;  /* 0x00000004ff727435 */ /* 0x000fe200000001ff */
[----:B------:R-:W-:-:S05]  /*4f40*/  MOV R82, R110 ;  /* 0x0000006e00527202 */ /* 0x000fca0000000f00 */
[----:B------:R-:W-:-:S05]  /*4f50*/  FADD R82, R81, R82 ;  /* 0x0000005251527221 */ /* 0x000fca0000000000 */
[----:B------:R-:W-:-:S07]  /*4f60*/  MOV R112, R82 ;  /* 0x0000005200707202 */ /* 0x000fce0000000f00 */
[----:B------:R-:W-:Y:S05]  /*4f70*/  WARPSYNC.COLLECTIVE R79, `(.L_x_12721) ;  /* 0x000000004f087348 */ /* 0x000fea0003c00000 */
[----:B------:R0:W1:Y:S02]  /*4f80*/  SHFL.BFLY P0, R110, R112, R114, R116 ;  /* 0x0c000072706e7389 */ /* 0x0000640000000074 */
[----:B01----:R-:W-:Y:S01]  /*4f90*/  ENDCOLLECTIVE ;  /* 0x000000000000791b */ /* 0x003fe20003800000 */
.L_x_12721:
[----:B------:R-:W-:Y:S01]  /*4fa0*/  HFMA2.MMA R114, -RZ, RZ, 0, 4.76837158203125e-07 ;  /* 0x00000008ff727435 */ /* 0x000fe200000001ff */
[----:B------:R-:W-:-:S05]  /*4fb0*/  MOV R83, R110 ;  /* 0x0000006e00537202 */ /* 0x000fca0000000f00 */
[----:B------:R-:W-:-:S05]  /*4fc0*/  FADD R83, R82, R83 ;  /* 0x0000005352537221 */ /* 0x000fca0000000000 */
[----:B------:R-:W-:-:S07]  /*4fd0*/  MOV R112, R83 ;  /* 0x0000005300707202 */ /* 0x000fce0000000f00 */
[----:B------:R-:W-:Y:S05]  /*4fe0*/  WARPSYNC.COLLECTIVE R79, `(.L_x_12722) ;  /* 0x000000004f087348 */ /* 0x000fea0003c00000 */
[----:B------:R0:W1:Y:S02]  /*4ff0*/  SHFL.BFLY P0, R110, R112, R114, R116 ;  /* 0x0c000072706e7389 */ /* 0x0000640000000074 */
[----:B01----:R-:W-:Y:S01]  /*5000*/  ENDCOLLECTIVE ;  /* 0x000000000000791b */ /* 0x003fe20003800000 */
.L_x_12722:
[----:B------:R-:W-:Y:S01]  /*5010*/  HFMA2.MMA R114, -RZ, RZ, 0, 9.5367431640625e-07 ;  /* 0x00000010ff727435 */ /* 0x000fe200000001ff */
[----:B------:R-:W-:-:S05]  /*5020*/  MOV R108, R110 ;  /* 0x0000006e006c7202 */ /* 0x000fca0000000f00 */
[----:B------:R-:W-:-:S05]  /*5030*/  FADD R108, R83, R108 ;  /* 0x0000006c536c7221 */ /* 0x000fca0000000000 */
[----:B------:R-:W-:-:S07]  /*5040*/  MOV R112, R108 ;  /* 0x0000006c00707202 */ /* 0x000fce0000000f00 */
[----:B------:R-:W-:Y:S05]  /*5050*/  WARPSYNC.COLLECTIVE R79, `(.L_x_12723) ;  /* 0x000000004f087348 */ /* 0x000fea0003c00000 */
[----:B------:R0:W1:Y:S02]  /*5060*/  SHFL.BFLY P0, R110, R112, R114, R116 ;  /* 0x0c000072706e7389 */ /* 0x0000640000000074 */
[----:B01----:R-:W-:Y:S01]  /*5070*/  ENDCOLLECTIVE ;  /* 0x000000000000791b */ /* 0x003fe20003800000 */
.L_x_12723:
[----:B------:R-:W-:Y:S05]  /*5080*/  BRA `(.L_x_12724) ;  /* 0xffffffc000547947 */ /* 0x000fea000383ffff */
.L_x_12707:
[----:B0-----:R-:W-:Y:S01]  /*5090*/  HFMA2.MMA R11, -RZ, RZ, 0, 1.847743988037109375e-06 ;  /* 0x0000001fff0b7435 */ /* 0x001fe200000001ff */
[----:B------:R-:W-:Y:S02]  /*50a0*/  MOV R4, 0x10 ;  /* 0x0000001000047802 */ /* 0x000fe40000000f00 */
[----:B------:R-:W-:-:S08]  /*50b0*/  MOV R79, 0xffffffff ;  /* 0xffffffff004f7802 */ /* 0x000fd00000000f00 */
[----:B------:R-:W-:Y:S05]  /*50c0*/  WARPSYNC.COLLECTIVE R79, `(.L_x_12725) ;  /* 0x000000004f087348 */ /* 0x000fea0003c00000 */
[----:B------:R0:W1:Y:S02]  /*50d0*/  SHFL.DOWN P0, R9, R6, R4, R11 ;  /* 0x0800000406097389 */ /* 0x000064000000000b */
[----:B01----:R-:W-:Y:S01]  /*50e0*/  ENDCOLLECTIVE ;  /* 0x000000000000791b */ /* 0x003fe20003800000 */
.L_x_12725:
[----:B------:R-:W-:Y:S01]  /*50f0*/  HFMA2.MMA R4, -RZ, RZ, 0, 4.76837158203125e-07 ;  /* 0x00000008ff047435 */ /* 0x000fe200000001ff */
[----:B------:R-:W-:-:S04]  /*5100*/  MOV R3, R9 ;  /* 0x0000000900037202 */ /* 0x000fc80000000f00 */
[----:B------:R-:W-:-:S04]  /*5110*/  FMNMX R3, R3, R6, !PT ;  /* 0x0000000603037209 */ /* 0x000fc80007800000 */
[----:B------:R-:W-:-:S07]  /*5120*/  MOV R6, R3 ;  /* 0x0000000300067202 */ /* 0x000fce0000000f00 */
[----:B------:R-:W-:Y:S05]  /*5130*/  WARPSYNC.COLLECTIVE R79, `(.L_x_12726) ;  /* 0x000000004f087348 */ /* 0x000fea0003c00000 */
[----:B------:R0:W1:Y:S02]  /*5140*/  SHFL.DOWN P0, R9, R6, R4, R11 ;  /* 0x0800000406097389 */ /* 0x000064000000000b */
[----:B01----:R-:W-:Y:S01]  /*5150*/  ENDCOLLECTIVE ;  /* 0x000000000000791b */ /* 0x003fe20003800000 */
.L_x_12726:
[----:B------:R-:W-:Y:S01]  /*5160*/  HFMA2.MMA R4, -RZ, RZ, 0, 2.384185791015625e-07 ;  /* 0x00000004ff047435 */ /* 0x000fe200000001ff */
[----:B------:R-:W-:-:S04]  /*5170*/  MOV R0, R9 ;  /* 0x0000000900007202 */ /* 0x000fc80000000f00 */
[----:B------:R-:W-:-:S04]  /*5180*/  FMNMX R0, R3, R0, !PT ;  /* 0x0000000003007209 */ /* 0x000fc80007800000 */
[----:B------:R-:W-:-:S07]  /*5190*/  MOV R6, R0 ;  /* 0x0000000000067202 */ /* 0x000fce0000000f00 */
[----:B------:R-:W-:Y:S05]  /*51a0*/  WARPSYNC.COLLECTIVE R79, `(.L_x_12727) ;  /* 0x000000004f087348 */ /* 0x000fea0003c00000 */
[----:B------:R0:W1:Y:S02]  /*51b0*/  SHFL.DOWN P0, R9, R6, R4, R11 ;  /* 0x0800000406097389 */ /* 0x000064000000000b */
[----:B01----:R-:W-:Y:S01]  /*51c0*/  ENDCOLLECTIVE ;  /* 0x000000000000791b */ /* 0x003fe20003800000 */
.L_x_12727:
[----:B------:R-:W-:Y:S01]  /*51d0*/  HFMA2.MMA R4, -RZ, RZ, 0, 1.1920928955078125e-07 ;  /* 0x00000002ff047435 */ /* 0x000fe200000001ff */
[----:B------:R-:W-:-:S04]  /*51e0*/  MOV R5, R9 ;  /* 0x0000000900057202 */ /* 0x000fc80000000f00 */
[----:B------:R-:W-:-:S04]  /*51f0*/  FMNMX R5, R0, R5, !PT ;  /* 0x0000000500057209 */ /* 0x000fc80007800000 */
[----:B------:R-:W-:-:S07]  /*5200*/  MOV R6, R5 ;  /* 0x0000000500067202 */ /* 0x000fce0000000f00 */
[----:B------:R-:W-:Y:S05]  /*5210*/  WARPSYNC.COLLECTIVE R79, `(.L_x_12728) ;  /* 0x000000004f087348 */ /* 0x000fea0003c00000 */
[----:B------:R0:W1:Y:S02]  /*5220*/  SHFL.DOWN P0, R9, R6, R4, R11 ;  /* 0x0800000406097389 */ /* 0x000064000000000b */
[----:B01----:R-:W-:Y:S01]  /*5230*/  ENDCOLLECTIVE ;  /* 0x000000000000791b */ /* 0x003fe20003800000 */
.L_x_12728:
[----:B------:R-:W-:Y:S01]  /*5240*/  HFMA2.MMA R4, -RZ, RZ, 0, 5.9604644775390625e-08 ;  /* 0x00000001ff047435 */ /* 0x000fe200000001ff */
[----:B------:R-:W-:-:S04]  /*5250*/  MOV R2, R9 ;  /* 0x0000000900027202 */ /* 0x000fc80000000f00 */
[----:B------:R-:W-:-:S04]  /*5260*/  FMNMX R2, R5, R2, !PT ;  /* 0x0000000205027209 */ /* 0x000fc80007800000 */
[----:B------:R-:W-:-:S07]  /*5270*/  MOV R6, R2 ;  /* 0x0000000200067202 */ /* 0x000fce0000000f00 */
[----:B------:R-:W-:Y:S05]  /*5280*/  WARPSYNC.COLLECTIVE R79, `(.L_x_12729) ;  /* 0x000000004f087348 */ /* 0x000fea0003c00000 */
[----:B------:R0:W1:Y:S02]  /*5290*/  SHFL.DOWN P0, R9, R6, R4, R11 ;  /* 0x0800000406097389 */ /* 0x000064000000000b */
[----:B01----:R-:W-:Y:S01]  /*52a0*/  ENDCOLLECTIVE ;  /* 0x000000000000791b */ /* 0x003fe20003800000 */
.L_x_12729:
[----:B------:R-:W-:Y:S05]  /*52b0*/  BRA `(.L_x_12730) ;  /* 0xffffffec00e07947 */ /* 0x000fea000383ffff */
.L_x_12710:
[----:B------:R-:W-:Y:S01]  /*52c0*/  HFMA2.MMA R4, -RZ, RZ, 0, 1.1920928955078125e-07 ;  /* 0x00000002ff047435 */ /* 0x000fe200000001ff */
[----:B--2---:R-:W-:Y:S02]  /*52d0*/  MOV R6, R0 ;  /* 0x0000000000067202 */ /* 0x004fe40000000f00 */
[----:B0-----:R-:W-:Y:S02]  /*52e0*/  MOV R11, 0x1f ;  /* 0x0000001f000b7802 */ /* 0x001fe40000000f00 */
[----:B------:R-:W-:-:S07]  /*52f0*/  MOV R79, 0xffffffff ;  /* 0xffffffff004f7802 */ /* 0x000fce0000000f00 */
[----:B-1----:R-:W-:Y:S05]  /*5300*/  WARPSYNC.COLLECTIVE R79, `(.L_x_12731) ;  /* 0x000000004f087348 */ /* 0x002fea0003c00000 */
[----:B------:R0:W2:Y:S02]  /*5310*/  SHFL.DOWN P0, R9, R6, R4, R11 ;  /* 0x0800000406097389 */ /* 0x0000a4000000000b */
[----:B012---:R-:W-:Y:S01]  /*5320*/  ENDCOLLECTIVE ;  /* 0x000000000000791b */ /* 0x007fe20003800000 */
.L_x_12731:
[----:B------:R-:W-:Y:S01]  /*5330*/  HFMA2.MMA R4, -RZ, RZ, 0, 5.9604644775390625e-08 ;  /* 0x00000001ff047435 */ /* 0x000fe200000001ff */
[----:B------:R-:W-:-:S04]  /*5340*/  MOV R3, R9 ;  /* 0x0000000900037202 */ /* 0x000fc80000000f00 */
[----:B------:R-:W-:-:S04]  /*5350*/  FMNMX R3, R3, R0, !PT ;  /* 0x0000000003037209 */ /* 0x000fc80007800000 */
[----:B------:R-:W-:-:S07]  /*5360*/  MOV R6, R3 ;  /* 0x0000000300067202 */ /* 0x000fce0000000f00 */
[----:B------:R-:W-:Y:S05]  /*5370*/  WARPSYNC.COLLECTIVE R79, `(.L_x_12732) ;  /* 0x000000004f087348 */ /* 0x000fea0003c00000 */
[----:B------:R0:W1:Y:S02]  /*5380*/  SHFL.DOWN P0, R9, R6, R4, R11 ;  /* 0x0800000406097389 */ /* 0x000064000000000b */
[----:B01----:R-:W-:Y:S01]  /*5390*/  ENDCOLLECTIVE ;  /* 0x000000000000791b */ /* 0x003fe20003800000 */
.L_x_12732:
[----:B------:R-:W-:Y:S01]  /*53a0*/  MOV R2, R9 ;  /* 0x0000000900027202 */ /* 0x000fe20000000f00 */
[----:B------:R-:W-:Y:S06]  /*53b0*/  BRA `(.L_x_12733) ;  /* 0xfffffff000107947 */ /* 0x000fec000383ffff */
        .weak           $__internal_202_$__cuda_sm20_rcp_rn_f32_slowpath
        .type           $__internal_202_$__cuda_sm20_rcp_rn_f32_slowpath,@function
        .size           $__internal_202_$__cuda_sm20_rcp_rn_f32_slowpath,(.L_x_14538 - $__internal_202_$__cuda_sm20_rcp_rn_f32_slowpath)
$__internal_202_$__cuda_sm20_rcp_rn_f32_slowpath:
        /* <DEDUP_REMOVED lines=15> */
.L_x_12735:
        /* <DEDUP_REMOVED lines=22> */
[----:B------:R-:W-:Y:S02]  /*5610*/  LOP3.LUT P2, RZ, R108, 0x2, RZ, 0xc0, !PT ;  /* 0x000000026cff7812 */ /* 0x000fe4000784c0ff */
[----:B------:R-:W-:Y:S02]  /*5620*/  SHF.R.U32.HI R110, RZ, R110, R82 ;  /* 0x0000006eff6e7219 */ /* 0x000fe40000011652 */
        /* <DEDUP_REMOVED lines=9> */
.L_x_12737:
[----:B------:R0:W1:Y:S02]  /*56c0*/  MUFU.RCP R110, R0 ;  /* 0x00000000006e7308 */ /* 0x0000640000001000 */
.L_x_12736:
[----:B------:R-:W-:Y:S05]  /*56d0*/  BSYNC B1 ;  /* 0x0000000000017941 */ /* 0x000fea0003800000 */
.L_x_12734:
[----:B------:R-:W-:-:S04]  /*56e0*/  MOV R81, 0x0 ;  /* 0x0000000000517802 */ /* 0x000fc80000000f00 */
[----:B01----:R-:W-:Y:S05]  /*56f0*/  RET.REL.NODEC R80 `(_ZN18transformer_engine13normalization19ln_fwd_tuned_kernelINS0_13Kernel_traitsI6__halfS3_13__nv_fp8_e4m3fjLj12288ELj2ELj1ELj4ELj16ENS0_18Kernel_traits_baseILj12288ES3_S3_S4_fjLj128EEEEEEEvNS0_19ForwardKernelParamsE) ;  /* 0xffffffa850407950 */ /* 0x003fea0003c3ffff */
.L_x_12738:
        /* <DEDUP_REMOVED lines=16> */
.L_x_14538:


//--------------------- .text._ZN18transformer_engine13normalization19ln_fwd_tuned_kernelINS0_13Kernel_traitsI6__halfS3_13__nv_fp8_e4m3fjLj10240ELj1ELj1ELj4ELj16ENS0_18Kernel_traits_baseILj10240ES3_S3_S4_fjLj128EEEEEEEvNS0_19ForwardKernelParamsE --------------------------
	.section	.text._ZN18transformer_engine13normalization19ln_fwd_tuned_kernelINS0_13Kernel_traitsI6__halfS3_13__nv_fp8_e4m3fjLj10240ELj1ELj1ELj4ELj16ENS0_18Kernel_traits_baseILj10240ES3_S3_S4_fjLj128EEEEEEEvNS0_19ForwardKernelParamsE,"ax",@progbits
	.align	128
        .global         _ZN18transformer_engine13normalization19ln_fwd_tuned_kernelINS0_13Kernel_traitsI6__halfS3_13__nv_fp8_e4m3fjLj10240ELj1ELj1ELj4ELj16ENS0_18Kernel_traits_baseILj10240ES3_S3_S4_fjLj128EEEEEEEvNS0_19ForwardKernelParamsE
        .type           _ZN18transformer_engine13normalization19ln_fwd_tuned_kernelINS0_13Kernel_traitsI6__halfS3_13__nv_fp8_e4m3fjLj10240ELj1ELj1ELj4ELj16ENS0_18Kernel_traits_baseILj10240ES3_S3_S4_fjLj128EEEEEEEvNS0_19ForwardKernelParamsE,@function
        .size           _ZN18transformer_engine13normalization19ln_fwd_tuned_kernelINS0_13Kernel_traitsI6__halfS3_13__nv_fp8_e4m3fjLj10240ELj1ELj1ELj4ELj16ENS0_18Kernel_traits_baseILj10240ES3_S3_S4_fjLj128EEEEEEEvNS0_19ForwardKernelParamsE,(.L_x_14539 - _ZN18transformer_engine13normalization19ln_fwd_tuned_kernelINS0_13Kernel_traitsI6__halfS3_13__nv_fp8_e4m3fjLj10240ELj1ELj1ELj4ELj16ENS0_18Kernel_traits_baseILj10240ES3_S3_S4_fjLj128EEEEEEEvNS0_19ForwardKernelParamsE)
        .other          _ZN18transformer_engine13normalization19ln_fwd_tuned_kernelINS0_13Kernel_traitsI6__halfS3_13__nv_fp8_e4m3fjLj10240ELj1ELj1ELj4ELj16ENS0_18Kernel_traits_baseILj10240ES3_S3_S4_fjLj128EEEEEEEvNS0_19ForwardKernelParamsE,@"STO_CUDA_ENTRY STV_DEFAULT"
_ZN18transformer_engine13normalization19ln_fwd_tuned_kernelINS0_13Kernel_traitsI6__halfS3_13__nv_fp8_e4m3fjLj10240ELj1ELj1ELj4ELj16ENS0_18Kernel_traits_baseILj10240ES3_S3_S4_fjLj128EEEEEEEvNS0_19ForwardKernelParamsE:
.text._ZN18transformer_engine13normalization19ln_fwd_tuned_kernelINS0_13Kernel_traitsI6__halfS3_13__nv_fp8_e4m3fjLj10240ELj1ELj1ELj4ELj16ENS0_18Kernel_traits_baseILj10240ES3_S3_S4_fjLj128EEEEEEEvNS0_19ForwardKernelParamsE:
        /* <DEDUP_REMOVED lines=48> */
[----:B-1----:R-:W-:-:S07]  /*0300*/  MOV R112, RZ ;  /* 0x000000ff00707202 */ /* 0x002fce0000000f00 */
.L_x_12747:
        /* <DEDUP_REMOVED lines=379> */
.L_x_12766:
        /* <DEDUP_REMOVED lines=16> */
[----:B0-----:R-:W-:Y:S01]  /*1bc0*/  HFMA2.MMA R86, -RZ, RZ, 0, 0 ;  /* 0x00000000ff567435 */ /* 0x001fe200000001ff */
[----:B------:R-:W-:-:S03]  /*1bd0*/  @!P1 IADD3 R81, R81, 0x10, RZ ;  /* 0x0000001051519810 */ /* 0x000fc60007ffe0ff */
[----:B------:R-:W-:Y:S02]  /*1be0*/  @!P0 STS.64 [R84], R2 ;  /* 0x0000000254008388 */ /* 0x000fe40000000a00 */
[----:B------:R-:W-:-:S05]  /*1bf0*/  @!P1 MOV R86, 0x45200000 ;  /* 0x4520000000569802 */ /* 0x000fca0000000f00 */
[----:B------:R-:W0:Y:S01]  /*1c00*/  SHFL.DOWN PT, R94, R86, 0x2, 0x1f ;  /* 0x08401f00565e7f89 */ /* 0x000e2200000e0000 */
[----:B---3--:R-:W-:-:S04]  /*1c10*/  @!P1 LEA R88, R92, R81, 0x18 ;  /* 0x000000515c589211 */ /* 0x008fc800078ec0ff */
        /* <DEDUP_REMOVED lines=13> */
[----:B012--5:R-:W-:Y:S05]  /*1cf0*/  CALL.REL.NOINC `($__internal_203_$__cuda_sm20_rcp_rn_f32_slowpath) ;  /* 0x0000005400347944 */ /* 0x027fea0003c00000 */
[----:B------:R-:W-:Y:S05]  /*1d00*/  BRA `(.L_x_12743) ;  /* 0x0000000000107947 */ /* 0x000fea0003800000 */
.L_x_12742:
[----:B------:R-:W3:Y:S02]  /*1d10*/  MUFU.RCP R3, R82 ;  /* 0x0000005200037308 */ /* 0x000ee40000001000 */
[----:B---3--:R-:W-:-:S04]  /*1d20*/  FFMA R0, R82, R3, -1 ;  /* 0xbf80000052007423 */ /* 0x008fc80000000003 */
[----:B------:R-:W-:-:S04]  /*1d30*/  FADD.FTZ R0, -R0, -RZ ;  /* 0x800000ff00007221 */ /* 0x000fc80000010100 */
[----:B------:R-:W-:-:S07]  /*1d40*/  FFMA R0, R3, R0, R3 ;  /* 0x0000000003007223 */ /* 0x000fce0000000003 */
.L_x_12743:
[----:B------:R-:W-:Y:S05]  /*1d50*/  BSYNC B0 ;  /* 0x0000000000007941 */ /* 0x000fea0003800000 */
.L_x_12741:
[----:B------:R-:W3:Y:S01]  /*1d60*/  SHFL.DOWN PT, R128, R82, 0x1, 0x1f ;  /* 0x08201f0052807f89 */ /* 0x000ee200000e0000 */
[----:B-1----:R-:W-:Y:S01]  /*1d70*/  FADD R2, -R98, R80 ;  /* 0x0000005062027221 */ /* 0x002fe20000000100 */
[----:B0-2---:R-:W-:Y:S01]  /*1d80*/  FADD R81, R126, R81 ;  /* 0x000000517e517221 */ /* 0x005fe20000000000 */
[----:B------:R-:W-:Y:S02]  /*1d90*/  BSSY B0, `(.L_x_12744) ;  /* 0x0000016000007945 */ /* 0x000fe40003800000 */
[----:B------:R-:W-:Y:S01]  /*1da0*/  FMUL R3, R2, R2 ;  /* 0x0000000202037220 */ /* 0x000fe20000400000 */
[----:B------:R-:W-:-:S03]  /*1db0*/  FMUL R2, R94, R98 ;  /* 0x000000625e027220 */ /* 0x000fc60000400000 */
        /* <DEDUP_REMOVED lines=13> */
[----:B-----5:R-:W-:Y:S05]  /*1e90*/  CALL.REL.NOINC `($__internal_203_$__cuda_sm20_rcp_rn_f32_slowpath) ;  /* 0x0000005000cc7944 */ /* 0x020fea0003c00000 */
[----:B------:R-:W-:Y:S05]  /*1ea0*/  BRA `(.L_x_12746) ;  /* 0x0000000000107947 */ /* 0x000fea0003800000 */
.L_x_12745:
[----:B------:R-:W0:Y:S02]  /*1eb0*/  MUFU.RCP R0, R2 ;  /* 0x0000000200007308 */ /* 0x000e240000001000 */
[----:B0-----:R-:W-:-:S04]  /*1ec0*/  FFMA R2, R2, R0, -1 ;  /* 0xbf80000002027423 */ /* 0x001fc80000000000 */
[----:B------:R-:W-:-:S04]  /*1ed0*/  FADD.FTZ R3, -R2, -RZ ;  /* 0x800000ff02037221 */ /* 0x000fc80000010100 */
[----:B------:R-:W-:-:S07]  /*1ee0*/  FFMA R0, R0, R3, R0 ;  /* 0x0000000300007223 */ /* 0x000fce0000000000 */
.L_x_12746:
[----:B------:R-:W-:Y:S05]  /*1ef0*/  BSYNC B0 ;  /* 0x0000000000007941 */ /* 0x000fea0003800000 */
.L_x_12744:
[----:B------:R-:W-:Y:S01]  /*1f00*/  FADD R2, R80, -R86 ;  /* 0x8000005650027221 */ /* 0x000fe20000000000 */
[----:B------:R-:W-:Y:S01]  /*1f10*/  ISETP.NE.AND P2, PT, R116, RZ, PT ;  /* 0x000000ff7400720c */ /* 0x000fe20003f45270 */
[----:B-----5:R-:W-:Y:S01]  /*1f20*/  HADD2.F32 R84, -RZ, R140.H1_H1 ;  /* 0x3000008cff547230 */ /* 0x020fe20000004100 */
[----:B------:R-:W-:Y:S01]  /*1f30*/  ISETP.NE.AND P1, PT, RZ, UR7, PT ;  /* 0x00000007ff007c0c */ /* 0x000fe2000bf25270 */
[----:B------:R-:W-:Y:S01]  /*1f40*/  FMUL R3, R2, R2 ;  /* 0x0000000202037220 */ /* 0x000fe20000400000 */
[----:B------:R-:W-:Y:S01]  /*1f50*/  HADD2.F32 R88, -RZ, R141.H0_H0 ;  /* 0x2000008dff587230 */ /* 0x000fe20000004100 */
[----:B------:R-:W-:Y:S01]  /*1f60*/  LOP3.LUT R117, R117, 0xffffff00, RZ, 0xc0, !PT ;  /* 0xffffff0075757812 */ /* 0x000fe200078ec0ff */
[----:B------:R-:W-:Y:S02]  /*1f70*/  HADD2.F32 R90, -RZ, R41.H0_H0 ;  /* 0x20000029ff5a7230 */ /* 0x000fe40000004100 */
[----:B------:R-:W-:Y:S01]  /*1f80*/  FMUL R2, R82, R3 ;  /* 0x0000000352027220 */ /* 0x000fe20000400000 */
[----:B------:R-:W-:Y:S01]  /*1f90*/  FADD R3, R81, R94 ;  /* 0x0000005e51037221 */ /* 0x000fe20000000000 */
[----:B------:R-:W-:Y:S01]  /*1fa0*/  FMUL R81, R128, R86 ;  /* 0x0000005680517220 */ /* 0x000fe20000400000 */
[----:B------:R-:W-:-:S02]  /*1fb0*/  HADD2.F32 R86, -RZ, R40.H1_H1 ;  /* 0x30000028ff567230 */ /* 0x000fc40000004100 */
[----:B------:R-:W-:Y:S01]  /*1fc0*/  FMUL R2, R128, R2 ;  /* 0x0000000280027220 */ /* 0x000fe20000400000 */
[----:B------:R-:W-:Y:S02]  /*1fd0*/  HADD2.F32 R94, -RZ, R143.H0_H0 ;  /* 0x2000008fff5e7230 */ /* 0x000fe40000004100 */
[----:B------:R-:W-:Y:S01]  /*1fe0*/  FFMA R81, R82, R80, R81 ;  /* 0x0000005052517223 */ /* 0x000fe20000000051 */
[----:B------:R-:W-:Y:S02]  /*1ff0*/  HADD2.F32 R80, -RZ, R140.H0_H0 ;  /* 0x2000008cff507230 */ /* 0x000fe40000004100 */
[-C--:B------:R-:W-:Y:S01]  /*2000*/  FFMA R3, R2, R0.reuse, R3 ;  /* 0x0000000002037223 */ /* 0x080fe20000000003 */
[----:B------:R-:W-:Y:S01]  /*2010*/  HADD2.F32 R82, -RZ, R40.H0_H0 ;  /* 0x20000028ff527230 */ /* 0x000fe20000004100 */
[----:B------:R-:W0:Y:S01]  /*2020*/  LDC R2, c[0x0][0x268] ;  /* 0x00009a00ff027b82 */ /* 0x000e220000000800 */
[----:B------:R-:W-:Y:S01]  /*2030*/  FMUL R0, R81, R0 ;  /* 0x0000000051007220 */ /* 0x000fe20000400000 */
[----:B------:R-:W-:Y:S01]  /*2040*/  @P2 FADD R80, R80, 1 ;  /* 0x3f80000050502421 */ /* 0x000fe20000000000 */
[----:B------:R-:W-:Y:S01]  /*2050*/  @P2 FADD R84, R84, 1 ;  /* 0x3f80000054542421 */ /* 0x000fe20000000000 */
[----:B------:R-:W0:Y:S01]  /*2060*/  SHFL.IDX PT, R3, R3, RZ, 0x1f ;  /* 0x00001fff03037589 */ /* 0x000e2200000e0000 */
[----:B------:R-:W-:Y:S01]  /*2070*/  @P2 FADD R88, R88, 1 ;  /* 0x3f80000058582421 */ /* 0x000fe20000000000 */
[----:B------:R-:W-:-:S02]  /*2080*/  HADD2.F32 R98, -RZ, R43.H0_H0 ;  /* 0x2000002bff627230 */ /* 0x000fc40000004100 */
[----:B------:R-:W-:Y:S01]  /*2090*/  @P2 FADD R94, R94, 1 ;  /* 0x3f8000005e5e2421 */ /* 0x000fe20000000000 */
[----:B------:R-:W1:Y:S01]  /*20a0*/  SHFL.IDX PT, R0, R0, RZ, 0x1f ;  /* 0x00001fff00007589 */ /* 0x000e6200000e0000 */
[----:B------:R-:W-:Y:S01]  /*20b0*/  HADD2.F32 R92, -RZ, R42.H1_H1 ;  /* 0x3000002aff5c7230 */ /* 0x000fe20000004100 */
[----:B------:R-:W-:Y:S01]  /*20c0*/  LOP3.LUT R135, R135, 0xffffff00, RZ, 0xc0, !PT ;  /* 0xffffff0087877812 */ /* 0x000fe200078ec0ff */
[----:B------:R-:W-:Y:S01]  /*20d0*/  HADD2.F32 R130, -RZ, R77.H0_H0 ;  /* 0x2000004dff827230 */ /* 0x000fe20000004100 */
[----:B------:R-:W-:Y:S01]  /*20e0*/  LOP3.LUT R133, R133, 0xffffff00, RZ, 0xc0, !PT ;  /* 0xffffff0085857812 */ /* 0x000fe200078ec0ff */
[----:B------:R-:W-:Y:S01]  /*20f0*/  HADD2.F32 R126, -RZ, R76.H1_H1 ;  /* 0x3000004cff7e7230 */ /* 0x000fe20000004100 */
[----:B------:R-:W-:Y:S01]  /*2100*/  LOP3.LUT R131, R131, 0xffffff00, RZ, 0xc0, !PT ;  /* 0xffffff0083837812 */ /* 0x000fe200078ec0ff */
[----:B------:R-:W-:Y:S02]  /*2110*/  HADD2.F32 R132, -RZ, R37.H0_H0 ;  /* 0x20000025ff847230 */ /* 0x000fe40000004100 */
[----:B------:R-:W-:Y:S01]  /*2120*/  @P2 FADD R130, R130, 1 ;  /* 0x3f80000082822421 */ /* 0x000fe20000000000 */
[----:B------:R-:W-:-:S02]  /*2130*/  HADD2.F32 R128, -RZ, R36.H1_H1 ;  /* 0x30000024ff807230 */ /* 0x000fc40000004100 */
[----:B------:R-:W-:Y:S01]  /*2140*/  @P2 FADD R126, R126, 1 ;  /* 0x3f8000007e7e2421 */ /* 0x000fe20000000000 */
[----:B------:R-:W-:Y:S01]  /*2150*/  HADD2.F32 R138, -RZ, R79.H0_H0 ;  /* 0x2000004fff8a7230 */ /* 0x000fe20000004100 */
[----:B------:R-:W-:Y:S01]  /*2160*/  LOP3.LUT R129, R129, 0xffffff00, RZ, 0xc0, !PT ;  /* 0xffffff0081817812 */ /* 0x000fe200078ec0ff */
[----:B------:R-:W-:Y:S01]  /*2170*/  HADD2.F32 R134, -RZ, R78.H1_H1 ;  /* 0x3000004eff867230 */ /* 0x000fe20000004100 */
[----:B------:R-:W-:Y:S01]  /*2180*/  LOP3.LUT R121, R121, 0xffffff00, RZ, 0xc0, !PT ;  /* 0xffffff0079797812 */ /* 0x000fe200078ec0ff */
[----:B------:R-:W-:Y:S02]  /*2190*/  HADD2.F32 R144, -RZ, R39.H0_H0 ;  /* 0x20000027ff907230 */ /* 0x000fe40000004100 */
[----:B------:R-:W-:Y:S01]  /*21a0*/  @P2 FADD R138, R138, 1 ;  /* 0x3f8000008a8a2421 */ /* 0x000fe20000000000 */
[----:B------:R-:W-:Y:S02]  /*21b0*/  HADD2.F32 R136, -RZ, R38.H1_H1 ;  /* 0x30000026ff887230 */ /* 0x000fe40000004100 */
[----:B------:R-:W-:Y:S01]  /*21c0*/  @P2 FADD R134, R134, 1 ;  /* 0x3f80000086862421 */ /* 0x000fe20000000000 */
[----:B------:R-:W-:-:S02]  /*21d0*/  HADD2.F32 R150, -RZ, R73.H0_H0 ;  /* 0x20000049ff967230 */ /* 0x000fc40000004100 */
[----:B0-----:R-:W-:Y:S01]  /*21e0*/  FFMA R2, R3, 9.7656251455191522837e-05, R2 ;  /* 0x38cccccd03027823 */ /* 0x001fe20000000002 */
[----:B------:R-:W-:Y:S02]  /*21f0*/  HADD2.F32 R152, -RZ, R33.H0_H0 ;  /* 0x20000021ff987230 */ /* 0x000fe40000004100 */
[----:B------:R-:W-:Y:S02]  /*2200*/  HADD2.F32 R148, -RZ, R32.H1_H1 ;  /* 0x30000020ff947230 */ /* 0x000fe40000004100 */
        /* <DEDUP_REMOVED lines=19> */
[----:B------:R-:W-:Y:S01]  /*2340*/  @P2 FADD R150, R150, 1 ;  /* 0x3f80000096962421 */ /* 0x000fe20000000000 */
[----:B------:R-:W0:Y:S01]  /*2350*/  MUFU.RSQ R2, R2 ;  /* 0x0000000200027308 */ /* 0x000e220000001400 */
[----:B------:R-:W-:Y:S01]  /*2360*/  FADD R225, R225, -R0 ;  /* 0x80000000e1e17221 */ /* 0x000fe20000000000 */
[----:B------:R-:W-:-:S02]  /*2370*/  HADD2.F32 R158, -RZ, R75.H0_H0 ;  /* 0x2000004bff9e7230 */ /* 0x000fc40000004100 */
[--C-:B------:R-:W-:Y:S01]  /*2380*/  FADD R227, R227, -R0.reuse ;  /* 0x80000000e3e37221 */ /* 0x100fe20000000000 */
[--C-:B------:R-:W-:Y:S01]  /*2390*/  FADD R237, R237, -R0.reuse ;  /* 0x80000000eded7221 */ /* 0x100fe20000000000 */
[----:B------:R-:W-:Y:S02]  /*23a0*/  HADD2.F32 R154, -RZ, R74.H1_H1 ;  /* 0x3000004aff9a7230 */ /* 0x000fe40000004100 */
[----:B------:R-:W-:Y:S01]  /*23b0*/  FADD R233, R233, -R0 ;  /* 0x80000000e9e97221 */ /* 0x000fe20000000000 */
[----:B------:R-:W-:Y:S02]  /*23c0*/  HADD2.F32 R160, -RZ, R35.H0_H0 ;  /* 0x20000023ffa07230 */ /* 0x000fe40000004100 */
[----:B------:R-:W-:Y:S01]  /*23d0*/  @P2 FADD R158, R158, 1 ;  /* 0x3f8000009e9e2421 */ /* 0x000fe20000000000 */
[----:B------:R-:W-:Y:S02]  /*23e0*/  HADD2.F32 R156, -RZ, R34.H1_H1 ;  /* 0x30000022ff9c7230 */ /* 0x000fe40000004100 */
[----:B------:R-:W-:Y:S01]  /*23f0*/  @P2 FADD R154, R154, 1 ;  /* 0x3f8000009a9a2421 */ /* 0x000fe20000000000 */
[----:B------:R-:W-:-:S02]  /*2400*/  HADD2.F32 R146, -RZ, R79.H1_H1 ;  /* 0x3000004fff927230 */ /* 0x000fc40000004100 */
[--C-:B------:R-:W-:Y:S01]  /*2410*/  FADD R215, R215, -R0.reuse ;  /* 0x80000000d7d77221 */ /* 0x100fe20000000000 */
[--C-:B------:R-:W-:Y:S01]  /*2420*/  FADD R235, R235, -R0.reuse ;  /* 0x80000000ebeb7221 */ /* 0x100fe20000000000 */
[----:B------:R-:W-:Y:S02]  /*2430*/  HADD2.F32 R166, -RZ, R69.H0_H0 ;  /* 0x20000045ffa67230 */ /* 0x000fe40000004100 */
[--C-:B------:R-:W-:Y:S01]  /*2440*/  FADD R241, R241, -R0.reuse ;  /* 0x80000000f1f17221 */ /* 0x100fe20000000000 */
[--C-:B------:R-:W-:Y:S01]  /*2450*/  FADD R245, R245, -R0.reuse ;  /* 0x80000000f5f57221 */ /* 0x100fe20000000000 */
[----:B0-----:R-:W-:Y:S01]  /*2460*/  @!P0 FMUL R2, R2, 4096 ;  /* 0x4580000002028820 */ /* 0x001fe20000400000 */
[----:B------:R-:W-:Y:S01]  /*2470*/  @P2 FADD R146, R146, 1 ;  /* 0x3f80000092922421 */ /* 0x000fe20000000000 */
[----:B------:R-:W-:Y:S02]  /*2480*/  HADD2.F32 R164, -RZ, R28.H1_H1 ;  /* 0x3000001cffa47230 */ /* 0x000fe40000004100 */
[----:B------:R-:W-:Y:S01]  /*2490*/  FADD R223, R223, -R0 ;  /* 0x80000000dfdf7221 */ /* 0x000fe20000000000 */
[C---:B------:R-:W-:Y:S01]  /*24a0*/  FMUL R189, R2.reuse, R189 ;  /* 0x000000bd02bd7220 */ /* 0x040fe20000400000 */
[C---:B------:R-:W-:Y:S01]  /*24b0*/  FMUL R193, R2.reuse, R193 ;  /* 0x000000c102c17220 */ /* 0x040fe20000400000 */
[C---:B------:R-:W-:Y:S01]  /*24c0*/  FMUL R195, R2.reuse, R195 ;  /* 0x000000c302c37220 */ /* 0x040fe20000400000 */
[----:B------:R-:W-:Y:S01]  /*24d0*/  FMUL R191, R2, R191 ;  /* 0x000000bf02bf7220 */ /* 0x000fe20000400000 */
[----:B------:R-:W-:Y:S01]  /*24e0*/  FFMA R81, R189, R80, R82 ;  /* 0x00000050bd517223 */ /* 0x000fe20000000052 */
[----:B------:R-:W-:Y:S01]  /*24f0*/  FFMA R80, R193, R84, R86 ;  /* 0x00000054c1507223 */ /* 0x000fe20000000056 */
[----:B------:R-:W-:-:S02]  /*2500*/  HADD2.F32 R84, -RZ, R141.H1_H1 ;  /* 0x3000008dff547230 */ /* 0x000fc40000004100 */
[----:B------:R-:W-:Y:S01]  /*2510*/  FFMA R3, R195, R88, R90 ;  /* 0x00000058c3037223 */ /* 0x000fe2000000005a */
[----:B------:R-:W-:Y:S02]  /*2520*/  HADD2.F32 R82, -RZ, R41.H1_H1 ;  /* 0x30000029ff527230 */ /* 0x000fe40000004100 */
[----:B------:R-:W-:Y:S01]  /*2530*/  FMUL R205, R2, R205 ;  /* 0x000000cd02cd7220 */ /* 0x000fe20000400000 */
[--C-:B------:R-:W-:Y:S02]  /*2540*/  HADD2.F32 R86, -RZ, R142.reuse.H0_H0 ;  /* 0x2000008eff567230 */ /* 0x100fe40000004100 */
[----:B------:R-:W-:Y:S01]  /*2550*/  @P2 FADD R84, R84, 1 ;  /* 0x3f80000054542421 */ /* 0x000fe20000000000 */
[----:B------:R-:W-:Y:S02]  /*2560*/  HADD2.F32 R90, -RZ, R142.H1_H1 ;  /* 0x3000008eff5a7230 */ /* 0x000fe40000004100 */
[----:B------:R-:W-:Y:S01]  /*2570*/  FMUL R197, R2, R197 ;  /* 0x000000c502c57220 */ /* 0x000fe20000400000 */
[----:B------:R-:W-:-:S02]  /*2580*/  HADD2.F32 R88, -RZ, R42.H0_H0 ;  /* 0x2000002aff587230 */ /* 0x000fc40000004100 */
[----:B------:R-:W-:Y:S01]  /*2590*/  @P2 FADD R86, R86, 1 ;  /* 0x3f80000056562421 */ /* 0x000fe20000000000 */
[----:B------:R-:W-:Y:S01]  /*25a0*/  FFMA R84, R191, R84, R82 ;  /* 0x00000054bf547223 */ /* 0x000fe20000000052 */
[----:B------:R-:W-:Y:S01]  /*25b0*/  @P2 FADD R90, R90, 1 ;  /* 0x3f8000005a5a2421 */ /* 0x000fe20000000000 */
[C---:B------:R-:W-:Y:S01]  /*25c0*/  FMUL R201, R2.reuse, R201 ;  /* 0x000000c902c97220 */ /* 0x040fe20000400000 */
[----:B------:R-:W-:Y:S01]  /*25d0*/  FFMA R82, R205, R94, R98 ;  /* 0x0000005ecd527223 */ /* 0x000fe20000000062 */
[----:B------:R-:W-:Y:S02]  /*25e0*/  HADD2.F32 R94, -RZ, R76.H0_H0 ;  /* 0x2000004cff5e7230 */ /* 0x000fe40000004100 */
[----:B------:R-:W-:Y:S01]  /*25f0*/  FFMA R86, R197, R86, R88 ;  /* 0x00000056c5567223 */ /* 0x000fe20000000058 */
[----:B------:R-:W-:Y:S01]  /*2600*/  FFMA R88, R201, R90, R92 ;  /* 0x0000005ac9587223 */ /* 0x000fe2000000005c */
[----:B------:R-:W-:Y:S02]  /*2610*/  HADD2.F32 R98, -RZ, R143.H1_H1 ;  /* 0x3000008fff627230 */ /* 0x000fe40000004100 */
[----:B------:R-:W-:Y:S01]  /*2620*/  FMUL R203, R2, R203 ;  /* 0x000000cb02cb7220 */ /* 0x000fe20000400000 */
[----:B------:R-:W-:-:S02]  /*2630*/  HADD2.F32 R92, -RZ, R36.H0_H0 ;  /* 0x20000024ff5c7230 */ /* 0x000fc40000004100 */
[----:B------:R-:W-:Y:S01]  /*2640*/  @P2 FADD R94, R94, 1 ;  /* 0x3f8000005e5e2421 */ /* 0x000fe20000000000 */
[----:B------:R-:W-:Y:S01]  /*2650*/  FMUL R213, R2, R213 ;  /* 0x000000d502d57220 */ /* 0x000fe20000400000 */
[----:B------:R-:W-:Y:S02]  /*2660*/  HADD2.F32 R90, -RZ, R43.H1_H1 ;  /* 0x3000002bff5a7230 */ /* 0x000fe40000004100 */
[----:B------:R-:W-:Y:S01]  /*2670*/  @P2 FADD R98, R98, 1 ;  /* 0x3f80000062622421 */ /* 0x000fe20000000000 */
[C---:B------:R-:W-:Y:S01]  /*2680*/  FMUL R199, R2.reuse, R199 ;  /* 0x000000c702c77220 */ /* 0x040fe20000400000 */
[----:B------:R-:W-:Y:S01]  /*2690*/  FFMA R94, R203, R94, R92 ;  /* 0x0000005ecb5e7223 */ /* 0x000fe2000000005c */
[----:B------:R-:W-:Y:S01]  /*26a0*/  FMUL R209, R2, R209 ;  /* 0x000000d102d17220 */ /* 0x000fe20000400000 */
[----:B------:R-:W-:Y:S01]  /*26b0*/  FFMA R92, R213, R130, R132 ;  /* 0x00000082d55c7223 */ /* 0x000fe20000000084 */
[----:B------:R-:W-:Y:S02]  /*26c0*/  HADD2.F32 R132, -RZ, R77.H1_H1 ;  /* 0x3000004dff847230 */ /* 0x000fe40000004100 */
[----:B------:R-:W-:Y:S01]  /*26d0*/  FFMA R98, R199, R98, R90 ;  /* 0x00000062c7627223 */ /* 0x000fe2000000005a */
[----:B------:R-:W-:Y:S01]  /*26e0*/  FFMA R90, R209, R126, R128 ;  /* 0x0000007ed15a7223 */ /* 0x000fe20000000080 */
[----:B------:R-:W-:-:S02]  /*26f0*/  HADD2.F32 R126, -RZ, R37.H1_H1 ;  /* 0x30000025ff7e7230 */ /* 0x000fc40000004100 */
[----:B------:R-:W-:Y:S01]  /*2700*/  FMUL R207, R2, R207 ;  /* 0x000000cf02cf7220 */ /* 0x000fe20000400000 */
[----:B------:R-:W-:Y:S02]  /*2710*/  HADD2.F32 R130, -RZ, R78.H0_H0 ;  /* 0x2000004eff827230 */ /* 0x000fe40000004100 */
[----:B------:R-:W-:Y:S01]  /*2720*/  @P2 FADD R132, R132, 1 ;  /* 0x3f80000084842421 */ /* 0x000fe20000000000 */
[C---:B------:R-:W-:Y:S01]  /*2730*/  FMUL R221, R2.reuse, R221 ;  /* 0x000000dd02dd7220 */ /* 0x040fe20000400000 */
[----:B------:R-:W-:Y:S02]  /*2740*/  HADD2.F32 R128, -RZ, R38.H0_H0 ;  /* 0x20000026ff807230 */ /* 0x000fe40000004100 */
[----:B------:R-:W-:Y:S01]  /*2750*/  FMUL R211, R2, R211 ;  /* 0x000000d302d37220 */ /* 0x000fe20000400000 */
[----:B------:R-:W-:Y:S01]  /*2760*/  @P2 FADD R130, R130, 1 ;  /* 0x3f80000082822421 */ /* 0x000fe20000000000 */
[----:B------:R-:W-:Y:S01]  /*2770*/  FFMA R132, R207, R132, R126 ;  /* 0x00000084cf847223 */ /* 0x000fe2000000007e */
[----:B------:R-:W-:Y:S01]  /*2780*/  FMUL R217, R2, R217 ;  /* 0x000000d902d97220 */ /* 0x000fe20000400000 */
[----:B------:R-:W-:Y:S01]  /*2790*/  FFMA R126, R221, R138, R144 ;  /* 0x0000008add7e7223 */ /* 0x000fe20000000090 */
[----:B------:R-:W-:-:S02]  /*27a0*/  HADD2.F32 R144, -RZ, R72.H0_H0 ;  /* 0x20000048ff907230 */ /* 0x000fc40000004100 */
[----:B------:R-:W-:Y:S01]  /*27b0*/  FFMA R130, R211, R130, R128 ;  /* 0x00000082d3827223 */ /* 0x000fe20000000080 */
        /* <DEDUP_REMOVED lines=8> */
[----:B------:R-:W-:Y:S01]  /*2840*/  FFMA R144, R219, R144, R136 ;  /* 0x00000090db907223 */ /* 0x000fe20000000088 */
[----:B------:R-:W-:Y:S01]  /*2850*/  @P2 FADD R138, R138, 1 ;  /* 0x3f8000008a8a2421 */ /* 0x000fe20000000000 */
[----:B------:R-:W-:Y:S01]  /*2860*/  FFMA R136, R229, R150, R152 ;  /* 0x00000096e5887223 */ /* 0x000fe20000000098 */
[----:B------:R-:W-:-:S02]  /*2870*/  HADD2.F32 R152, -RZ, R74.H0_H0 ;  /* 0x2000004aff987230 */ /* 0x000fc40000004100 */
[C---:B------:R-:W-:Y:S01]  /*2880*/  FMUL R237, R2.reuse, R237 ;  /* 0x000000ed02ed7220 */ /* 0x040fe20000400000 */
[----:B------:R-:W-:Y:S01]  /*2890*/  FFMA R138, R225, R138, R148 ;  /* 0x0000008ae18a7223 */ /* 0x000fe20000000094 */
[----:B------:R-:W-:Y:S02]  /*28a0*/  HADD2.F32 R148, -RZ, R34.H0_H0 ;  /* 0x20000022ff947230 */ /* 0x000fe40000004100 */
[----:B------:R-:W-:Y:S01]  /*28b0*/  FMUL R233, R2, R233 ;  /* 0x000000e902e97220 */ /* 0x000fe20000400000 */
[----:B------:R-:W-:Y:S01]  /*28c0*/  @P2 FADD R152, R152, 1 ;  /* 0x3f80000098982421 */ /* 0x000fe20000000000 */
[----:B------:R-:W-:Y:S02]  /*28d0*/  HADD2.F32 R134, -RZ, R39.H1_H1 ;  /* 0x30000027ff867230 */ /* 0x000fe40000004100 */
[----:B------:R-:W-:Y:S01]  /*28e0*/  FMUL R215, R2, R215 ;  /* 0x000000d702d77220 */ /* 0x000fe20000400000 */
[----:B------:R-:W-:Y:S01]  /*28f0*/  FFMA R154, R233, R154, R156 ;  /* 0x0000009ae99a7223 */ /* 0x000fe2000000009c */
[----:B------:R-:W-:Y:S01]  /*2900*/  FFMA R152, R227, R152, R148 ;  /* 0x00000098e3987223 */ /* 0x000fe20000000094 */
[----:B------:R-:W-:Y:S01]  /*2910*/  FFMA R148, R237, R158, R160 ;  /* 0x0000009eed947223 */ /* 0x000fe200000000a0 */
[----:B------:R-:W-:-:S02]  /*2920*/  HADD2.F32 R160, -RZ, R68.H0_H0 ;  /* 0x20000044ffa07230 */ /* 0x000fc40000004100 */
[C---:B------:R-:W-:Y:S01]  /*2930*/  FMUL R235, R2.reuse, R235 ;  /* 0x000000eb02eb7220 */ /* 0x040fe20000400000 */
[----:B------:R-:W-:Y:S02]  /*2940*/  HADD2.F32 R158, -RZ, R68.H1_H1 ;  /* 0x30000044ff9e7230 */ /* 0x000fe40000004100 */
[----:B------:R-:W-:Y:S01]  /*2950*/  FMUL R241, R2, R241 ;  /* 0x000000f102f17220 */ /* 0x000fe20000400000 */
[----:B------:R-:W-:Y:S02]  /*2960*/  HADD2.F32 R156, -RZ, R28.H0_H0 ;  /* 0x2000001cff9c7230 */ /* 0x000fe40000004100 */
[----:B------:R-:W-:Y:S01]  /*2970*/  @P2 FADD R160, R160, 1 ;  /* 0x3f800000a0a02421 */ /* 0x000fe20000000000 */
[----:B------:R-:W-:Y:S02]  /*2980*/  HADD2.F32 R150, -RZ, R73.H1_H1 ;  /* 0x30000049ff967230 */ /* 0x000fe40000004100 */
[----:B------:R-:W-:Y:S01]  /*2990*/  @P2 FADD R158, R158, 1 ;  /* 0x3f8000009e9e2421 */ /* 0x000fe20000000000 */
[----:B------:R-:W-:-:S02]  /*29a0*/  HADD2.F32 R168, -RZ, R29.H0_H0 ;  /* 0x2000001dffa87230 */ /* 0x000fc40000004100 */
[----:B------:R-:W-:Y:S01]  /*29b0*/  @P2 FADD R166, R166, 1 ;  /* 0x3f800000a6a62421 */ /* 0x000fe20000000000 */
[----:B------:R-:W-:Y:S01]  /*29c0*/  FMUL R245, R2, R245 ;  /* 0x000000f502f57220 */ /* 0x000fe20000400000 */
[----:B------:R-:W-:Y:S01]  /*29d0*/  FFMA R146, R215, R146, R134 ;  /* 0x00000092d7927223 */ /* 0x000fe20000000086 */
[----:B------:R-:W-:Y:S02]  /*29e0*/  HADD2.F32 R134, -RZ, R33.H1_H1 ;  /* 0x30000021ff867230 */ /* 0x000fe40000004100 */
[----:B------:R-:W-:Y:S01]  /*29f0*/  FFMA R160, R235, R160, R156 ;  /* 0x000000a0eba07223 */ /* 0x000fe2000000009c */
[----:B------:R-:W-:Y:S02]  /*2a00*/  HADD2.F32 R174, -RZ, R71.H0_H0 ;  /* 0x20000047ffae7230 */ /* 0x000fe40000004100 */
[----:B------:R-:W-:Y:S01]  /*2a10*/  @P2 FADD R150, R150, 1 ;  /* 0x3f80000096962421 */ /* 0x000fe20000000000 */
[----:B------:R-:W-:Y:S01]  /*2a20*/  FMUL R223, R2, R223 ;  /* 0x000000df02df7220 */ /* 0x000fe20000400000 */
[----:B------:R-:W-:Y:S01]  /*2a30*/  FFMA R156, R241, R158, R164 ;  /* 0x0000009ef19c7223 */ /* 0x000fe200000000a4 */
[----:B------:R-:W-:Y:S01]  /*2a40*/  FADD R189, R100, -R0 ;  /* 0x8000000064bd7221 */ /* 0x000fe20000000000 */
[----:B------:R-:W-:-:S02]  /*2a50*/  HADD2.F32 R162, -RZ, R75.H1_H1 ;  /* 0x3000004bffa27230 */ /* 0x000fc40000004100 */
[----:B------:R-:W-:Y:S01]  /*2a60*/  FFMA R158, R245, R166, R168 ;  /* 0x000000a6f59e7223 */ /* 0x000fe200000000a8 */
[--C-:B------:R-:W-:Y:S01]  /*2a70*/  FADD R231, R231, -R0.reuse ;  /* 0x80000000e7e77221 */ /* 0x100fe20000000000 */
[--C-:B------:R-:W-:Y:S02]  /*2a80*/  HADD2.F32 R166, -RZ, R70.reuse.H0_H0 ;  /* 0x20000046ffa67230 */ /* 0x100fe40000004100 */
[----:B------:R-:W-:Y:S01]  /*2a90*/  FADD R243, R243, -R0 ;  /* 0x80000000f3f37221 */ /* 0x000fe20000000000 */
[----:B------:R-:W-:Y:S02]  /*2aa0*/  HADD2.F32 R170, -RZ, R70.H1_H1 ;  /* 0x30000046ffaa7230 */ /* 0x000fe40000004100 */
[----:B------:R-:W-:Y:S01]  /*2ab0*/  FFMA R150, R223, R150, R134 ;  /* 0x00000096df967223 */ /* 0x000fe20000000086 */
[----:B------:R-:W-:Y:S02]  /*2ac0*/  HADD2.F32 R176, -RZ, R31.H0_H0 ;  /* 0x2000001fffb07230 */ /* 0x000fe40000004100 */
[----:B------:R-:W-:Y:S01]  /*2ad0*/  @P2 FADD R174, R174, 1 ;  /* 0x3f800000aeae2421 */ /* 0x000fe20000000000 */
[----:B------:R-:W-:Y:S01]  /*2ae0*/  FADD R249, R249, -R0 ;  /* 0x80000000f9f97221 */ /* 0x000fe20000000000 */
[----:B------:R-:W-:Y:S01]  /*2af0*/  FMUL R189, R2, R189 ;  /* 0x000000bd02bd7220 */ /* 0x000fe20000400000 */
[----:B------:R-:W-:-:S02]  /*2b00*/  HADD2.F32 R134, -RZ, R35.H1_H1 ;  /* 0x30000023ff867230 */ /* 0x000fc40000004100 */
[----:B------:R-:W-:Y:S01]  /*2b10*/  @P2 FADD R162, R162, 1 ;  /* 0x3f800000a2a22421 */ /* 0x000fe20000000000 */
[----:B------:R-:W-:Y:S01]  /*2b20*/  FMUL R231, R2, R231 ;  /* 0x000000e702e77220 */ /* 0x000fe20000400000 */
[--C-:B------:R-:W-:Y:S02]  /*2b30*/  HADD2.F32 R164, -RZ, R30.reuse.H0_H0 ;  /* 0x2000001effa47230 */ /* 0x100fe40000004100 */
[----:B------:R-:W-:Y:S01]  /*2b40*/  @P2 FADD R166, R166, 1 ;  /* 0x3f800000a6a62421 */ /* 0x000fe20000000000 */
[----:B------:R-:W-:Y:S02]  /*2b50*/  HADD2.F32 R168, -RZ, R69.H1_H1 ;  /* 0x30000045ffa87230 */ /* 0x000fe40000004100 */
[----:B------:R-:W-:Y:S01]  /*2b60*/  FMUL R243, R2, R243 ;  /* 0x000000f302f37220 */ /* 0x000fe20000400000 */
[----:B------:R-:W-:Y:S02]  /*2b70*/  HADD2.F32 R172, -RZ, R30.H1_H1 ;  /* 0x3000001effac7230 */ /* 0x000fe40000004100 */
[----:B------:R-:W-:Y:S01]  /*2b80*/  @P2 FADD R170, R170, 1 ;  /* 0x3f800000aaaa2421 */ /* 0x000fe20000000000 */
[----:B------:R-:W-:Y:S01]  /*2b90*/  FADD R239, R239, -R0 ;  /* 0x80000000efef7221 */ /* 0x000fe20000000000 */
[----:B------:R-:W-:Y:S01]  /*2ba0*/  FMUL R249, R2, R249 ;  /* 0x000000f902f97220 */ /* 0x000fe20000400000 */
[----:B------:R-:W-:Y:S01]  /*2bb0*/  FFMA R100, R189, R174, R176 ;  /* 0x000000aebd647223 */ /* 0x000fe200000000b0 */
[----:B------:R-:W-:-:S02]  /*2bc0*/  HADD2.F32 R176, -RZ, R64.H1_H1 ;  /* 0x30000040ffb07230 */ /* 0x000fc40000004100 */
[----:B------:R-:W-:Y:S01]  /*2bd0*/  FFMA R162, R231, R162, R134 ;  /* 0x000000a2e7a27223 */ /* 0x000fe20000000086 */
[----:B------:R-:W-:Y:S02]  /*2be0*/  HADD2.F32 R180, -RZ, R65.H0_H0 ;  /* 0x20000041ffb47230 */ /* 0x000fe40000004100 */
[----:B------:R-:W-:Y:S01]  /*2bf0*/  FADD R189, R108, -R0 ;  /* 0x800000006cbd7221 */ /* 0x000fe20000000000 */
[----:B------:R-:W-:Y:S02]  /*2c00*/  HADD2.F32 R134, -RZ, R29.H1_H1 ;  /* 0x3000001dff867230 */ /* 0x000fe40000004100 */
[----:B------:R-:W-:Y:S01]  /*2c10*/  FFMA R166, R243, R166, R164 ;  /* 0x000000a6f3a67223 */ /* 0x000fe200000000a4 */
[----:B------:R-:W-:Y:S01]  /*2c20*/  FADD R191, R106, -R0 ;  /* 0x800000006abf7221 */ /* 0x000fe20000000000 */
[----:B------:R-:W-:Y:S01]  /*2c30*/  @P2 FADD R168, R168, 1 ;  /* 0x3f800000a8a82421 */ /* 0x000fe20000000000 */
[----:B------:R-:W-:Y:S01]  /*2c40*/  FMUL R239, R2, R239 ;  /* 0x000000ef02ef7220 */ /* 0x000fe20000400000 */
[----:B------:R-:W-:Y:S01]  /*2c50*/  FFMA R164, R249, R170, R172 ;  /* 0x000000aaf9a47223 */ /* 0x000fe200000000ac */
[----:B------:R-:W-:-:S02]  /*2c60*/  HADD2.F32 R172, -RZ, R71.H1_H1 ;  /* 0x30000047ffac7230 */ /* 0x000fc40000004100 */
[----:B------:R-:W-:Y:S01]  /*2c70*/  @P2 FADD R176, R176, 1 ;  /* 0x3f800000b0b02421 */ /* 0x000fe20000000000 */
[----:B------:R-:W-:Y:S02]  /*2c80*/  HADD2.F32 R178, -RZ, R24.H1_H1 ;  /* 0x30000018ffb27230 */ /* 0x000fe40000004100 */
[----:B------:R-:W-:Y:S01]  /*2c90*/  FADD R247, R247, -R0 ;  /* 0x80000000f7f77221 */ /* 0x000fe20000000000 */
[----:B------:R-:W-:Y:S02]  /*2ca0*/  HADD2.F32 R182, -RZ, R25.H0_H0 ;  /* 0x20000019ffb67230 */ /* 0x000fe40000004100 */
[----:B------:R-:W-:Y:S01]  /*2cb0*/  FMUL R189, R2, R189 ;  /* 0x000000bd02bd7220 */ /* 0x000fe20000400000 */
[----:B------:R-:W-:Y:S01]  /*2cc0*/  @P2 FADD R180, R180, 1 ;  /* 0x3f800000b4b42421 */ /* 0x000fe20000000000 */
[----:B------:R-:W-:Y:S01]  /*2cd0*/  FMUL R191, R2, R191 ;  /* 0x000000bf02bf7220 */ /* 0x000fe20000400000 */
[----:B------:R-:W-:Y:S01]  /*2ce0*/  FFMA R168, R239, R168, R134 ;  /* 0x000000a8efa87223 */ /* 0x000fe20000000086 */
[----:B------:R-:W-:-:S02]  /*2cf0*/  HADD2.F32 R134, -RZ, R31.H1_H1 ;  /* 0x3000001fff867230 */ /* 0x000fc40000004100 */
[----:B------:R-:W-:Y:S01]  /*2d00*/  @P2 FADD R172, R172, 1 ;  /* 0x3f800000acac2421 */ /* 0x000fe20000000000 */
[----:B------:R-:W-:Y:S02]  /*2d10*/  HADD2.F32 R170, -RZ, R64.H0_H0 ;  /* 0x20000040ffaa7230 */ /* 0x000fe40000004100 */
[----:B------:R-:W-:Y:S01]  /*2d20*/  FADD R251, R251, -R0 ;  /* 0x80000000fbfb7221 */ /* 0x000fe20000000000 */
[----:B------:R-:W-:Y:S01]  /*2d30*/  FMUL R247, R2, R247 ;  /* 0x000000f702f77220 */ /* 0x000fe20000400000 */
[----:B------:R-:W-:Y:S01]  /*2d40*/  FFMA R108, R189, R176, R178 ;  /* 0x000000b0bd6c7223 */ /* 0x000fe200000000b2 */
[----:B------:R-:W-:Y:S01]  /*2d50*/  FFMA R106, R191, R180, R182 ;  /* 0x000000b4bf6a7223 */ /* 0x000fe200000000b6 */
[----:B------:R-:W-:Y:S02]  /*2d60*/  HADD2.F32 R176, -RZ, R66.H0_H0 ;  /* 0x20000042ffb07230 */ /* 0x000fe40000004100 */
[----:B------:R-:W-:Y:S01]  /*2d70*/  FADD R191, R104, -R0 ;  /* 0x8000000068bf7221 */ /* 0x000fe20000000000 */
[----:B------:R-:W-:-:S02]  /*2d80*/  HADD2.F32 R174, -RZ, R24.H0_H0 ;  /* 0x20000018ffae7230 */ /* 0x000fc40000004100 */
[----:B------:R-:W-:Y:S01]  /*2d90*/  @P2 FADD R170, R170, 1 ;  /* 0x3f800000aaaa2421 */ /* 0x000fe20000000000 */
[----:B------:R-:W-:Y:S01]  /*2da0*/  FMUL R251, R2, R251 ;  /* 0x000000fb02fb7220 */ /* 0x000fe20000400000 */
[----:B------:R-:W-:Y:S01]  /*2db0*/  FFMA R172, R247, R172, R134 ;  /* 0x000000acf7ac7223 */ /* 0x000fe20000000086 */
[----:B------:R-:W-:Y:S02]  /*2dc0*/  HADD2.F32 R134, -RZ, R65.H1_H1 ;  /* 0x30000041ff867230 */ /* 0x000fe40000004100 */
[----:B------:R-:W-:Y:S01]  /*2dd0*/  @P2 FADD R176, R176, 1 ;  /* 0x3f800000b0b02421 */ /* 0x000fe20000000000 */
[----:B------:R-:W-:Y:S02]  /*2de0*/  HADD2.F32 R178, -RZ, R26.H0_H0 ;  /* 0x2000001affb27230 */ /* 0x000fe40000004100 */
[--C-:B------:R-:W-:Y:S01]  /*2df0*/  FADD R189, R102, -R0.reuse ;  /* 0x8000000066bd7221 */ /* 0x100fe20000000000 */
[----:B------:R-:W-:Y:S02]  /*2e00*/  HADD2.F32 R180, -RZ, R66.H1_H1 ;  /* 0x30000042ffb47230 */ /* 0x000fe40000004100 */
[----:B------:R-:W-:Y:S01]  /*2e10*/  FADD R193, R110, -R0 ;  /* 0x800000006ec17221 */ /* 0x000fe20000000000 */
[----:B------:R-:W-:Y:S01]  /*2e20*/  FMUL R191, R2, R191 ;  /* 0x000000bf02bf7220 */ /* 0x000fe20000400000 */
[----:B------:R-:W-:Y:S01]  /*2e30*/  FFMA R170, R251, R170, R174 ;  /* 0x000000aafbaa7223 */ /* 0x000fe200000000ae */
[----:B------:R-:W-:-:S02]  /*2e40*/  HADD2.F32 R174, -RZ, R25.H1_H1 ;  /* 0x30000019ffae7230 */ /* 0x000fc40000004100 */
[----:B------:R-:W-:Y:S01]  /*2e50*/  @P2 FADD R134, R134, 1 ;  /* 0x3f80000086862421 */ /* 0x000fe20000000000 */
[----:B------:R-:W-:Y:S02]  /*2e60*/  HADD2.F32 R182, -RZ, R26.H1_H1 ;  /* 0x3000001affb67230 */ /* 0x000fe40000004100 */
[----:B------:R-:W-:Y:S01]  /*2e70*/  @P2 FADD R180, R180, 1 ;  /* 0x3f800000b4b42421 */ /* 0x000fe20000000000 */
[--C-:B------:R-:W-:Y:S02]  /*2e80*/  HADD2.F32 R184, -RZ, R67.reuse.H0_H0 ;  /* 0x20000043ffb87230 */ /* 0x100fe40000004100 */
[----:B------:R-:W-:Y:S01]  /*2e90*/  FADD R195, R122, -R0 ;  /* 0x800000007ac37221 */ /* 0x000fe20000000000 */
[C---:B------:R-:W-:Y:S01]  /*2ea0*/  FMUL R189, R2.reuse, R189 ;  /* 0x000000bd02bd7220 */ /* 0x040fe20000400000 */
[----:B------:R-:W-:Y:S01]  /*2eb0*/  FMUL R193, R2, R193 ;  /* 0x000000c102c17220 */ /* 0x000fe20000400000 */
[----:B------:R-:W-:Y:S01]  /*2ec0*/  FFMA R110, R191, R176, R178 ;  /* 0x000000b0bf6e7223 */ /* 0x000fe200000000b2 */
[----:B------:R-:W-:-:S02]  /*2ed0*/  HADD2.F32 R176, -RZ, R67.H1_H1 ;  /* 0x30000043ffb07230 */ /* 0x000fc40000004100 */
[----:B------:R-:W-:Y:S01]  /*2ee0*/  FADD R187, R187, -R0 ;  /* 0x80000000bbbb7221 */ /* 0x000fe20000000000 */
[--C-:B------:R-:W-:Y:S02]  /*2ef0*/  HADD2.F32 R186, -RZ, R27.reuse.H0_H0 ;  /* 0x2000001bffba7230 */ /* 0x100fe40000004100 */
[----:B------:R-:W-:Y:S01]  /*2f00*/  @P2 FADD R184, R184, 1 ;  /* 0x3f800000b8b82421 */ /* 0x000fe20000000000 */
[----:B------:R-:W-:Y:S01]  /*2f10*/  FMUL R195, R2, R195 ;  /* 0x000000c302c37220 */ /* 0x000fe20000400000 */
[----:B------:R-:W-:Y:S01]  /*2f20*/  FFMA R104, R189, R134, R174 ;  /* 0x00000086bd687223 */ /* 0x000fe200000000ae */
[----:B------:R-:W-:Y:S01]  /*2f30*/  FFMA R122, R193, R180, R182 ;  /* 0x000000b4c17a7223 */ /* 0x000fe200000000b6 */
[----:B------:R-:W-:Y:S02]  /*2f40*/  HADD2.F32 R134, -RZ, R27.H1_H1 ;  /* 0x3000001bff867230 */ /* 0x000fe40000004100 */
[----:B------:R-:W-:Y:S01]  /*2f50*/  @P2 FADD R176, R176, 1 ;  /* 0x3f800000b0b02421 */ /* 0x000fe20000000000 */
[----:B------:R-:W-:-:S02]  /*2f60*/  HADD2.F32 R174, -RZ, R60.H0_H0 ;  /* 0x2000003cffae7230 */ /* 0x000fc40000004100 */
[--C-:B------:R-:W-:Y:S01]  /*2f70*/  FADD R185, R185, -R0.reuse ;  /* 0x80000000b9b97221 */ /* 0x100fe20000000000 */
[----:B------:R-:W-:Y:S02]  /*2f80*/  HADD2.F32 R180, -RZ, R60.H1_H1 ;  /* 0x3000003cffb47230 */ /* 0x000fe40000004100 */
[----:B------:R-:W-:Y:S01]  /*2f90*/  FADD R189, R96, -R0 ;  /* 0x8000000060bd7221 */ /* 0x000fe20000000000 */
[----:B------:R-:W-:Y:S01]  /*2fa0*/  FMUL R187, R2, R187 ;  /* 0x000000bb02bb7220 */ /* 0x000fe20000400000 */
[----:B------:R-:W-:Y:S01]  /*2fb0*/  FFMA R102, R195, R184, R186 ;  /* 0x000000b8c3667223 */ /* 0x000fe200000000ba */
[--C-:B------:R-:W-:Y:S02]  /*2fc0*/  HADD2.F32 R178, -RZ, R20.reuse.H0_H0 ;  /* 0x20000014ffb27230 */ /* 0x100fe40000004100 */
[----:B------:R-:W-:Y:S01]  /*2fd0*/  @P2 FADD R174, R174, 1 ;  /* 0x3f800000aeae2421 */ /* 0x000fe20000000000 */
[----:B------:R-:W-:Y:S02]  /*2fe0*/  HADD2.F32 R182, -RZ, R20.H1_H1 ;  /* 0x30000014ffb67230 */ /* 0x000fe40000004100 */
[----:B------:R-:W-:Y:S01]  /*2ff0*/  @P2 FADD R180, R180, 1 ;  /* 0x3f800000b4b42421 */ /* 0x000fe20000000000 */
[----:B------:R-:W-:-:S02]  /*3000*/  HADD2.F32 R184, -RZ, R61.H0_H0 ;  /* 0x2000003dffb87230 */ /* 0x000fc40000004100 */
[----:B------:R-:W-:Y:S01]  /*3010*/  FADD R191, R124, -R0 ;  /* 0x800000007cbf7221 */ /* 0x000fe20000000000 */
[C---:B------:R-:W-:Y:S01]  /*3020*/  FMUL R185, R2.reuse, R185 ;  /* 0x000000b902b97220 */ /* 0x040fe20000400000 */
[----:B------:R-:W-:Y:S01]  /*3030*/  FMUL R189, R2, R189 ;  /* 0x000000bd02bd7220 */ /* 0x000fe20000400000 */
[----:B------:R-:W-:Y:S01]  /*3040*/  FFMA R176, R187, R176, R134 ;  /* 0x000000b0bbb07223 */ /* 0x000fe20000000086 */
[----:B------:R-:W-:Y:S02]  /*3050*/  HADD2.F32 R134, -RZ, R61.H1_H1 ;  /* 0x3000003dff867230 */ /* 0x000fe40000004100 */
[----:B------:R-:W-:Y:S01]  /*3060*/  FADD R97, R97, -R0 ;  /* 0x8000000061617221 */ /* 0x000fe20000000000 */
[--C-:B------:R-:W-:Y:S02]  /*3070*/  HADD2.F32 R186, -RZ, R21.reuse.H0_H0 ;  /* 0x20000015ffba7230 */ /* 0x100fe40000004100 */
[----:B------:R-:W-:Y:S01]  /*3080*/  @P2 FADD R184, R184, 1 ;  /* 0x3f800000b8b82421 */ /* 0x000fe20000000000 */
[----:B------:R-:W-:Y:S01]  /*3090*/  FMUL R191, R2, R191 ;  /* 0x000000bf02bf7220 */ /* 0x000fe20000400000 */
[----:B------:R-:W-:Y:S01]  /*30a0*/  FFMA R174, R185, R174, R178 ;  /* 0x000000aeb9ae7223 */ /* 0x000fe200000000b2 */
[----:B------:R-:W-:Y:S01]  /*30b0*/  FFMA R96, R189, R180, R182 ;  /* 0x000000b4bd607223 */ /* 0x000fe200000000b6 */
[----:B------:R-:W-:-:S02]  /*30c0*/  HADD2.F32 R178, -RZ, R21.H1_H1 ;  /* 0x30000015ffb27230 */ /* 0x000fc40000004100 */
[--C-:B------:R-:W-:Y:S01]  /*30d0*/  FADD R105, R105, -R0.reuse ;  /* 0x8000000069697221 */ /* 0x100fe20000000000 */
[--C-:B------:R-:W-:Y:S02]  /*30e0*/  HADD2.F32 R180, -RZ, R62.reuse.H0_H0 ;  /* 0x2000003effb47230 */ /* 0x100fe40000004100 */
[----:B------:R-:W-:Y:S01]  /*30f0*/  @P2 FADD R134, R134, 1 ;  /* 0x3f80000086862421 */ /* 0x000fe20000000000 */
[----:B------:R-:W-:Y:S01]  /*3100*/  FADD R101, R101, -R0 ;  /* 0x8000000065657221 */ /* 0x000fe20000000000 */
[----:B------:R-:W-:Y:S01]  /*3110*/  FMUL R97, R2, R97 ;  /* 0x0000006102617220 */ /* 0x000fe20000400000 */
[----:B------:R-:W-:Y:S02]  /*3120*/  HADD2.F32 R185, -RZ, R62.H1_H1 ;  /* 0x3000003effb97230 */ /* 0x000fe40000004100 */
[----:B------:R-:W-:Y:S01]  /*3130*/  FFMA R124, R191, R184, R186 ;  /* 0x000000b8bf7c7223 */ /* 0x000fe200000000ba */
[----:B------:R-:W-:Y:S01]  /*3140*/  FADD R103, R103, -R0 ;  /* 0x8000000067677221 */ /* 0x000fe20000000000 */
[----:B------:R-:W-:-:S02]  /*3150*/  HADD2.F32 R182, -RZ, R22.H0_H0 ;  /* 0x20000016ffb67230 */ /* 0x000fc40000004100 */
[----:B------:R-:W-:Y:S01]  /*3160*/  FMUL R186, R2, R105 ;  /* 0x0000006902ba7220 */ /* 0x000fe20000400000 */
[--C-:B------:R-:W-:Y:S02]  /*3170*/  HADD2.F32 R189, -RZ, R63.reuse.H0_H0 ;  /* 0x2000003fffbd7230 */ /* 0x100fe40000004100 */
[----:B------:R-:W-:Y:S01]  /*3180*/  @P2 FADD R180, R180, 1 ;  /* 0x3f800000b4b42421 */ /* 0x000fe20000000000 */
[C---:B------:R-:W-:Y:S01]  /*3190*/  FMUL R101, R2.reuse, R101 ;  /* 0x0000006502657220 */ /* 0x040fe20000400000 */
[----:B------:R-:W-:Y:S01]  /*31a0*/  FFMA R105, R97, R134, R178 ;  /* 0x0000008661697223 */ /* 0x000fe200000000b2 */
[----:B------:R-:W-:Y:S02]  /*31b0*/  HADD2.F32 R187, -RZ, R22.H1_H1 ;  /* 0x30000016ffbb7230 */ /* 0x000fe40000004100 */
[----:B------:R-:W-:Y:S01]  /*31c0*/  @P2 FADD R185, R185, 1 ;  /* 0x3f800000b9b92421 */ /* 0x000fe20000000000 */
[----:B------:R-:W-:Y:S02]  /*31d0*/  HADD2.F32 R134, -RZ, R63.H1_H1 ;  /* 0x3000003fff867230 */ /* 0x000fe40000004100 */
[----:B------:R-:W-:Y:S01]  /*31e0*/  FMUL R184, R2, R103 ;  /* 0x0000006702b87220 */ /* 0x000fe20000400000 */
[----:B------:R-:W-:Y:S01]  /*31f0*/  FADD R99, R99, -R0 ;  /* 0x8000000063637221 */ /* 0x000fe20000000000 */
[----:B------:R-:W-:-:S02]  /*3200*/  HADD2.F32 R191, -RZ, R23.H0_H0 ;  /* 0x20000017ffbf7230 */ /* 0x000fc40000004100 */
[----:B------:R-:W-:Y:S01]  /*3210*/  @P2 FADD R189, R189, 1 ;  /* 0x3f800000bdbd2421 */ /* 0x000fe20000000000 */
[----:B------:R-:W-:Y:S01]  /*3220*/  FFMA R103, R101, R180, R182 ;  /* 0x000000b465677223 */ /* 0x000fe200000000b6 */
[----:B------:R-:W-:Y:S02]  /*3230*/  HADD2.F32 R178, -RZ, R23.H1_H1 ;  /* 0x30000017ffb27230 */ /* 0x000fe40000004100 */
[--C-:B------:R-:W-:Y:S01]  /*3240*/  FADD R111, R111, -R0.reuse ;  /* 0x800000006f6f7221 */ /* 0x100fe20000000000 */
[--C-:B------:R-:W-:Y:S02]  /*3250*/  HADD2.F32 R180, -RZ, R56.reuse.H0_H0 ;  /* 0x20000038ffb47230 */ /* 0x100fe40000004100 */
[----:B------:R-:W-:Y:S01]  /*3260*/  FFMA R101, R184, R185, R187 ;  /* 0x000000b9b8657223 */ /* 0x000fe200000000bb */
[----:B------:R-:W-:Y:S01]  /*3270*/  @P2 FADD R134, R134, 1 ;  /* 0x3f80000086862421 */ /* 0x000fe20000000000 */
[----:B------:R-:W-:Y:S01]  /*3280*/  FADD R107, R107, -R0 ;  /* 0x800000006b6b7221 */ /* 0x000fe20000000000 */
[----:B------:R-:W-:Y:S01]  /*3290*/  FMUL R99, R2, R99 ;  /* 0x0000006302637220 */ /* 0x000fe20000400000 */
[----:B------:R-:W-:-:S02]  /*32a0*/  HADD2.F32 R185, -RZ, R56.H1_H1 ;  /* 0x30000038ffb97230 */ /* 0x000fc40000004100 */
[----:B------:R-:W-:Y:S01]  /*32b0*/  FFMA R97, R186, R189, R191 ;  /* 0x000000bdba617223 */ /* 0x000fe200000000bf */
[----:B------:R-:W-:Y:S01]  /*32c0*/  FADD R109, R109, -R0 ;  /* 0x800000006d6d7221 */ /* 0x000fe20000000000 */
[--C-:B------:R-:W-:Y:S02]  /*32d0*/  HADD2.F32 R182, -RZ, R16.reuse.H0_H0 ;  /* 0x20000010ffb67230 */ /* 0x100fe40000004100 */
[----:B------:R-:W-:Y:S01]  /*32e0*/  FMUL R186, R2, R111 ;  /* 0x0000006f02ba7220 */ /* 0x000fe20000400000 */
[----:B------:R-:W-:Y:S01]  /*32f0*/  @P2 FADD R180, R180, 1 ;  /* 0x3f800000b4b42421 */ /* 0x000fe20000000000 */
[----:B------:R-:W-:Y:S01]  /*3300*/  FMUL R107, R2, R107 ;  /* 0x0000006b026b7220 */ /* 0x000fe20000400000 */
[----:B------:R-:W-:Y:S01]  /*3310*/  FFMA R111, R99, R134, R178 ;  /* 0x00000086636f7223 */ /* 0x000fe200000000b2 */
[----:B------:R-:W-:Y:S02]  /*3320*/  HADD2.F32 R187, -RZ, R16.H1_H1 ;  /* 0x30000010ffbb7230 */ /* 0x000fe40000004100 */
[----:B------:R-:W-:Y:S01]  /*3330*/  @P2 FADD R185, R185, 1 ;  /* 0x3f800000b9b92421 */ /* 0x000fe20000000000 */
[----:B------:R-:W-:-:S02]  /*3340*/  HADD2.F32 R134, -RZ, R57.H1_H1 ;  /* 0x30000039ff867230 */ /* 0x000fc40000004100 */
[----:B------:R-:W-:Y:S01]  /*3350*/  FMUL R184, R2, R109 ;  /* 0x0000006d02b87220 */ /* 0x000fe20000400000 */
[----:B------:R-:W-:Y:S01]  /*3360*/  FADD R93, R93, -R0 ;  /* 0x800000005d5d7221 */ /* 0x000fe20000000000 */
[----:B------:R-:W-:Y:S01]  /*3370*/  HADD2.F32 R189, -RZ, R57.H0_H0 ;  /* 0x20000039ffbd7230 */ /* 0x000fe20000004100 */
[----:B------:R-:W-:Y:S01]  /*3380*/  ISETP.NE.U32.AND P0, PT, RZ, UR8, PT ;  /* 0x00000008ff007c0c */ /* 0x000fe2000bf05070 */
[----:B------:R-:W-:Y:S01]  /*3390*/  FFMA R109, R107, R180, R182 ;  /* 0x000000b46b6d7223 */ /* 0x000fe200000000b6 */
[----:B------:R-:W-:Y:S02]  /*33a0*/  HADD2.F32 R178, -RZ, R17.H1_H1 ;  /* 0x30000011ffb27230 */ /* 0x000fe40000004100 */
[----:B------:R-:W-:Y:S01]  /*33b0*/  FADD R137, R137, -R0 ;  /* 0x8000000089897221 */ /* 0x000fe20000000000 */
[----:B------:R-:W-:Y:S02]  /*33c0*/  HADD2.F32 R180, -RZ, R58.H0_H0 ;  /* 0x2000003affb47230 */ /* 0x000fe40000004100 */
[----:B------:R-:W-:Y:S01]  /*33d0*/  FFMA R107, R184, R185, R187 ;  /* 0x000000b9b86b7223 */ /* 0x000fe200000000bb */
[----:B------:R-:W-:-:S02]  /*33e0*/  HADD2.F32 R188, -RZ, R59.H0_H0 ;  /* 0x2000003bffbc7230 */ /* 0x000fc40000004100 */
[----:B------:R-:W-:Y:S01]  /*33f0*/  @P2 FADD R134, R134, 1 ;  /* 0x3f80000086862421 */ /* 0x000fe20000000000 */
[C---:B------:R-:W-:Y:S01]  /*3400*/  FMUL R93, R2.reuse, R93 ;  /* 0x0000005d025d7220 */ /* 0x040fe20000400000 */
[----:B------:R-:W-:Y:S02]  /*3410*/  HADD2.F32 R191, -RZ, R17.H0_H0 ;  /* 0x20000011ffbf7230 */ /* 0x000fe40000004100 */
[----:B------:R-:W-:Y:S01]  /*3420*/  FADD R185, R139, -R0 ;  /* 0x800000008bb97221 */ /* 0x000fe20000000000 */
[----:B------:R-:W-:Y:S01]  /*3430*/  ISETP.NE.AND.EX P0, PT, RZ, UR9, PT, P0 ;  /* 0x00000009ff007c0c */ /* 0x000fe2000bf05300 */
[----:B------:R-:W-:Y:S01]  /*3440*/  @P2 FADD R189, R189, 1 ;  /* 0x3f800000bdbd2421 */ /* 0x000fe20000000000 */
[----:B------:R-:W-:Y:S02]  /*3450*/  HADD2.F32 R182, -RZ, R18.H0_H0 ;  /* 0x20000012ffb67230 */ /* 0x000fe40000004100 */
[----:B------:R-:W-:Y:S01]  /*3460*/  FMUL R139, R2, R137 ;  /* 0x00000089028b7220 */ /* 0x000fe20000400000 */
[----:B------:R-:W-:-:S02]  /*3470*/  HADD2.F32 R184, -RZ, R58.H1_H1 ;  /* 0x3000003affb87230 */ /* 0x000fc40000004100 */
[----:B------:R-:W-:Y:S01]  /*3480*/  @P2 FADD R180, R180, 1 ;  /* 0x3f800000b4b42421 */ /* 0x000fe20000000000 */
[----:B------:R-:W-:Y:S02]  /*3490*/  HADD2.F32 R190, -RZ, R19.H0_H0 ;  /* 0x20000013ffbe7230 */ /* 0x000fe40000004100 */
[----:B------:R-:W-:Y:S01]  /*34a0*/  FADD R145, R145, -R0 ;  /* 0x8000000091917221 */ /* 0x000fe20000000000 */
[----:B------:R-:W-:Y:S01]  /*34b0*/  FFMA R137, R93, R134, R178 ;  /* 0x000000865d897223 */ /* 0x000fe200000000b2 */
[----:B------:R-:W-:Y:S01]  /*34c0*/  @P2 FADD R188, R188, 1 ;  /* 0x3f800000bcbc2421 */ /* 0x000fe20000000000 */
[----:B------:R-:W-:Y:S01]  /*34d0*/  FMUL R185, R2, R185 ;  /* 0x000000b902b97220 */ /* 0x000fe20000400000 */
[----:B------:R-:W-:Y:S02]  /*34e0*/  HADD2.F32 R134, -RZ, R59.H1_H1 ;  /* 0x3000003bff867230 */ /* 0x000fe40000004100 */
[----:B------:R-:W-:Y:S01]  /*34f0*/  FFMA R99, R186, R189, R191 ;  /* 0x000000bdba637223 */ /* 0x000fe200000000bf */
[----:B------:R-:W-:Y:S01]  /*3500*/  FADD R95, R95, -R0 ;  /* 0x800000005f5f7221 */ /* 0x000fe20000000000 */
[----:B------:R-:W-:-:S02]  /*3510*/  HADD2.F32 R186, -RZ, R18.H1_H1 ;  /* 0x30000012ffba7230 */ /* 0x000fc40000004100 */
[----:B------:R-:W-:Y:S01]  /*3520*/  @P2 FADD R184, R184, 1 ;  /* 0x3f800000b8b82421 */ /* 0x000fe20000000000 */
[----:B------:R-:W-:Y:S01]  /*3530*/  FMUL R145, R2, R145 ;  /* 0x0000009102917220 */ /* 0x000fe20000400000 */
[----:B------:R-:W-:Y:S01]  /*3540*/  FFMA R139, R139, R180, R182 ;  /* 0x000000b48b8b7223 */ /* 0x000fe200000000b6 */
[----:B------:R-:W-:Y:S01]  /*3550*/  FFMA R93, R185, R188, R190 ;  /* 0x000000bcb95d7223 */ /* 0x000fe200000000be */
[----:B------:R-:W-:Y:S02]  /*3560*/  HADD2.F32 R178, -RZ, R19.H1_H1 ;  /* 0x30000013ffb27230 */ /* 0x000fe40000004100 */
[----:B------:R-:W-:Y:S01]  /*3570*/  FADD R151, R151, -R0 ;  /* 0x8000000097977221 */ /* 0x000fe20000000000 */
[--C-:B------:R-:W-:Y:S02]  /*3580*/  HADD2.F32 R180, -RZ, R52.reuse.H0_H0 ;  /* 0x20000034ffb47230 */ /* 0x100fe40000004100 */
[----:B------:R-:W-:Y:S01]  /*3590*/  @P2 FADD R134, R134, 1 ;  /* 0x3f80000086862421 */ /* 0x000fe20000000000 */
[----:B------:R-:W-:-:S02]  /*35a0*/  HADD2.F32 R185, -RZ, R52.H1_H1 ;  /* 0x30000034ffb97230 */ /* 0x000fc40000004100 */
[----:B------:R-:W-:Y:S01]  /*35b0*/  FADD R147, R147, -R0 ;  /* 0x8000000093937221 */ /* 0x000fe20000000000 */
[C---:B------:R-:W-:Y:S01]  /*35c0*/  FMUL R95, R2.reuse, R95 ;  /* 0x0000005f025f7220 */ /* 0x040fe20000400000 */
[----:B------:R-:W-:Y:S01]  /*35d0*/  FFMA R145, R145, R184, R186 ;  /* 0x000000b891917223 */ /* 0x000fe200000000ba */
[--C-:B------:R-:W-:Y:S02]  /*35e0*/  HADD2.F32 R182, -RZ, R12.reuse.H0_H0 ;  /* 0x2000000cffb67230 */ /* 0x100fe40000004100 */
[----:B------:R-:W-:Y:S01]  /*35f0*/  FADD R149, R149, -R0 ;  /* 0x8000000095957221 */ /* 0x000fe20000000000 */
[--C-:B------:R-:W-:Y:S02]  /*3600*/  HADD2.F32 R189, -RZ, R53.reuse.H0_H0 ;  /* 0x20000035ffbd7230 */ /* 0x100fe40000004100 */
[----:B------:R-:W-:Y:S01]  /*3610*/  FMUL R184, R2, R151 ;  /* 0x0000009702b87220 */ /* 0x000fe20000400000 */
[----:B------:R-:W-:Y:S02]  /*3620*/  HADD2.F32 R187, -RZ, R12.H1_H1 ;  /* 0x3000000cffbb7230 */ /* 0x000fe40000004100 */
[----:B------:R-:W-:Y:S01]  /*3630*/  @P2 FADD R180, R180, 1 ;  /* 0x3f800000b4b42421 */ /* 0x000fe20000000000 */
[----:B------:R-:W-:Y:S01]  /*3640*/  FMUL R147, R2, R147 ;  /* 0x0000009302937220 */ /* 0x000fe20000400000 */
[----:B------:R-:W-:Y:S01]  /*3650*/  FFMA R151, R95, R134, R178 ;  /* 0x000000865f977223 */ /* 0x000fe200000000b2 */
[----:B------:R-:W-:Y:S01]  /*3660*/  @P0 FMNMX R112, R112, |R81|, !PT ;  /* 0x4000005170700209 */ /* 0x000fe20007800000 */
[----:B------:R-:W-:Y:S01]  /*3670*/  @P2 FADD R185, R185, 1 ;  /* 0x3f800000b9b92421 */ /* 0x000fe20000000000 */
[----:B------:R-:W-:-:S02]  /*3680*/  HADD2.F32 R134, -RZ, R53.H1_H1 ;  /* 0x30000035ff867230 */ /* 0x000fc40000004100 */
[----:B------:R-:W-:Y:S01]  /*3690*/  FADD R153, R153, -R0 ;  /* 0x8000000099997221 */ /* 0x000fe20000000000 */
[--C-:B------:R-:W-:Y:S02]  /*36a0*/  HADD2.F32 R191, -RZ, R13.reuse.H0_H0 ;  /* 0x2000000dffbf7230 */ /* 0x100fe40000004100 */
[----:B------:R-:W-:Y:S01]  /*36b0*/  FMUL R186, R2, R149 ;  /* 0x0000009502ba7220 */ /* 0x000fe20000400000 */
[----:B------:R-:W-:Y:S01]  /*36c0*/  @P2 FADD R189, R189, 1 ;  /* 0x3f800000bdbd2421 */ /* 0x000fe20000000000 */
[----:B------:R-:W-:Y:S01]  /*36d0*/  FFMA R149, R147, R180, R182 ;  /* 0x000000b493957223 */ /* 0x000fe200000000b6 */
[----:B------:R-:W-:Y:S01]  /*36e0*/  @P0 FMNMX R112, R112, |R80|, !PT ;  /* 0x4000005070700209 */ /* 0x000fe20007800000 */
[----:B------:R-:W-:Y:S01]  /*36f0*/  FFMA R95, R184, R185, R187 ;  /* 0x000000b9b85f7223 */ /* 0x000fe200000000bb */
[----:B------:R-:W-:Y:S02]  /*3700*/  HADD2.F32 R178, -RZ, R13.H1_H1 ;  /* 0x3000000dffb27230 */ /* 0x000fe40000004100 */
[----:B------:R-:W-:Y:S01]  /*3710*/  FADD R159, R159, -R0 ;  /* 0x800000009f9f7221 */ /* 0x000fe20000000000 */
[----:B------:R-:W-:-:S02]  /*3720*/  HADD2.F32 R180, -RZ, R54.H0_H0 ;  /* 0x20000036ffb47230 */ /* 0x000fc40000004100 */
[----:B------:R-:W-:Y:S01]  /*3730*/  @P2 FADD R134, R134, 1 ;  /* 0x3f80000086862421 */ /* 0x000fe20000000000 */
[----:B------:R-:W-:Y:S02]  /*3740*/  HADD2.F32 R185, -RZ, R54.H1_H1 ;  /* 0x30000036ffb97230 */ /* 0x000fe40000004100 */
[--C-:B------:R-:W-:Y:S01]  /*3750*/  FADD R155, R155, -R0.reuse ;  /* 0x800000009b9b7221 */ /* 0x100fe20000000000 */
[----:B------:R-:W-:Y:S01]  /*3760*/  FMUL R153, R2, R153 ;  /* 0x0000009902997220 */ /* 0x000fe20000400000 */
[----:B------:R-:W-:Y:S01]  /*3770*/  FADD R157, R157, -R0 ;  /* 0x800000009d9d7221 */ /* 0x000fe20000000000 */
[----:B------:R-:W-:Y:S01]  /*3780*/  FFMA R147, R186, R189, R191 ;  /* 0x000000bdba937223 */ /* 0x000fe200000000bf */
[----:B------:R-:W-:Y:S01]  /*3790*/  @P0 FMNMX R112, R112, |R3|, !PT ;  /* 0x4000000370700209 */ /* 0x000fe20007800000 */
[----:B------:R-:W-:Y:S02]  /*37a0*/  HADD2.F32 R182, -RZ, R14.H0_H0 ;  /* 0x2000000effb67230 */ /* 0x000fe40000004100 */
[----:B------:R-:W-:Y:S01]  /*37b0*/  FMUL R186, R2, R159 ;  /* 0x0000009f02ba7220 */ /* 0x000fe20000400000 */
[----:B------:R-:W-:-:S02]  /*37c0*/  HADD2.F32 R189, -RZ, R55.H0_H0 ;  /* 0x20000037ffbd7230 */ /* 0x000fc40000004100 */
[----:B------:R-:W-:Y:S01]  /*37d0*/  @P2 FADD R180, R180, 1 ;  /* 0x3f800000b4b42421 */ /* 0x000fe20000000000 */
[----:B------:R-:W-:Y:S02]  /*37e0*/  HADD2.F32 R187, -RZ, R14.H1_H1 ;  /* 0x3000000effbb7230 */ /* 0x000fe40000004100 */
[C---:B------:R-:W-:Y:S01]  /*37f0*/  FMUL R155, R2.reuse, R155 ;  /* 0x0000009b029b7220 */ /* 0x040fe20000400000 */
[----:B------:R-:W-:Y:S01]  /*3800*/  FFMA R159, R153, R134, R178 ;  /* 0x00000086999f7223 */ /* 0x000fe200000000b2 */
[----:B------:R-:W-:Y:S01]  /*3810*/  @P2 FADD R185, R185, 1 ;  /* 0x3f800000b9b92421 */ /* 0x000fe20000000000 */
[----:B------:R-:W-:Y:S01]  /*3820*/  FMUL R184, R2, R157 ;  /* 0x0000009d02b87220 */ /* 0x000fe20000400000 */
[----:B------:R-:W-:Y:S02]  /*3830*/  HADD2.F32 R134, -RZ, R55.H1_H1 ;  /* 0x30000037ff867230 */ /* 0x000fe40000004100 */
[----:B------:R-:W-:Y:S01]  /*3840*/  FADD R83, R83, -R0 ;  /* 0x8000000053537221 */ /* 0x000fe20000000000 */
[----:B------:R-:W-:Y:S01]  /*3850*/  @P0 FMNMX R112, R112, |R84|, !PT ;  /* 0x4000005470700209 */ /* 0x000fe20007800000 */
[----:B------:R-:W-:-:S02]  /*3860*/  HADD2.F32 R191, -RZ, R15.H0_H0 ;  /* 0x2000000fffbf7230 */ /* 0x000fc40000004100 */
[----:B------:R-:W-:Y:S01]  /*3870*/  @P2 FADD R189, R189, 1 ;  /* 0x3f800000bdbd2421 */ /* 0x000fe20000000000 */
[----:B------:R-:W-:Y:S01]  /*3880*/  FFMA R157, R155, R180, R182 ;  /* 0x000000b49b9d7223 */ /* 0x000fe200000000b6 */
[----:B------:R-:W-:Y:S01]  /*3890*/  FFMA R155, R184, R185, R187 ;  /* 0x000000b9b89b7223 */ /* 0x000fe200000000bb */
[----:B------:R-:W-:Y:S02]  /*38a0*/  HADD2.F32 R178, -RZ, R15.H1_H1 ;  /* 0x3000000fffb27230 */ /* 0x000fe40000004100 */
[--C-:B------:R-:W-:Y:S01]  /*38b0*/  FADD R165, R165, -R0.reuse ;  /* 0x80000000a5a57221 */ /* 0x100fe20000000000 */
[--C-:B------:R-:W-:Y:S02]  /*38c0*/  HADD2.F32 R180, -RZ, R48.reuse.H0_H0 ;  /* 0x20000030ffb47230 */ /* 0x100fe40000004100 */
[----:B------:R-:W-:Y:S01]  /*38d0*/  @P2 FADD R134, R134, 1 ;  /* 0x3f80000086862421 */ /* 0x000fe20000000000 */
[----:B------:R-:W-:Y:S02]  /*38e0*/  HADD2.F32 R185, -RZ, R48.H1_H1 ;  /* 0x30000030ffb97230 */ /* 0x000fe40000004100 */
[--C-:B------:R-:W-:Y:S01]  /*38f0*/  FADD R161, R161, -R0.reuse ;  /* 0x80000000a1a17221 */ /* 0x100fe20000000000 */
[----:B------:R-:W-:Y:S01]  /*3900*/  FMUL R83, R2, R83 ;  /* 0x0000005302537220 */ /* 0x000fe20000400000 */
[----:B------:R-:W-:Y:S01]  /*3910*/  @P0 FMNMX R112, R112, |R86|, !PT ;  /* 0x4000005670700209 */ /* 0x000fe20007800000 */
[----:B------:R-:W-:Y:S01]  /*3920*/  FADD R163, R163, -R0 ;  /* 0x80000000a3a37221 */ /* 0x000fe20000000000 */
[----:B------:R-:W-:Y:S01]  /*3930*/  FFMA R153, R186, R189, R191 ;  /* 0x000000bdba997223 */ /* 0x000fe200000000bf */
[----:B------:R-:W-:-:S02]  /*3940*/  HADD2.F32 R182, -RZ, R8.H0_H0 ;  /* 0x20000008ffb67230 */ /* 0x000fc40000004100 */
[----:B------:R-:W-:Y:S01]  /*3950*/  FMUL R186, R2, R165 ;  /* 0x000000a502ba7220 */ /* 0x000fe20000400000 */
[----:B------:R-:W-:Y:S02]  /*3960*/  HADD2.F32 R187, -RZ, R8.H1_H1 ;  /* 0x30000008ffbb7230 */ /* 0x000fe40000004100 */
[----:B------:R-:W-:Y:S01]  /*3970*/  @P2 FADD R180, R180, 1 ;  /* 0x3f800000b4b42421 */ /* 0x000fe20000000000 */
[--C-:B------:R-:W-:Y:S02]  /*3980*/  HADD2.F32 R189, -RZ, R49.reuse.H0_H0 ;  /* 0x20000031ffbd7230 */ /* 0x100fe40000004100 */
[----:B------:R-:W-:Y:S01]  /*3990*/  FMUL R161, R2, R161 ;  /* 0x000000a102a17220 */ /* 0x000fe20000400000 */
[----:B------:R-:W-:Y:S01]  /*39a0*/  FFMA R165, R83, R134, R178 ;  /* 0x0000008653a57223 */ /* 0x000fe200000000b2 */
[----:B------:R-:W-:Y:S01]  /*39b0*/  @P0 FMNMX R112, R112, |R88|, !PT ;  /* 0x4000005870700209 */ /* 0x000fe20007800000 */
[----:B------:R-:W-:Y:S01]  /*39c0*/  @P2 FADD R185, R185, 1 ;  /* 0x3f800000b9b92421 */ /* 0x000fe20000000000 */
[----:B------:R-:W-:Y:S01]  /*39d0*/  FMUL R184, R2, R163 ;  /* 0x000000a302b87220 */ /* 0x000fe20000400000 */
[----:B------:R-:W-:-:S02]  /*39e0*/  HADD2.F32 R134, -RZ, R49.H1_H1 ;  /* 0x30000031ff867230 */ /* 0x000fc40000004100 */
[----:B------:R-:W-:Y:S01]  /*39f0*/  FADD R85, R85, -R0 ;  /* 0x8000000055557221 */ /* 0x000fe20000000000 */
[--C-:B------:R-:W-:Y:S02]  /*3a00*/  HADD2.F32 R191, -RZ, R9.reuse.H0_H0 ;  /* 0x20000009ffbf7230 */ /* 0x100fe40000004100 */
[----:B------:R-:W-:Y:S01]  /*3a10*/  FFMA R163, R161, R180, R182 ;  /* 0x000000b4a1a37223 */ /* 0x000fe200000000b6 */
[----:B------:R-:W-:Y:S01]  /*3a20*/  @P0 FMNMX R112, R112, |R82|, !PT ;  /* 0x4000005270700209 */ /* 0x000fe20007800000 */
[----:B------:R-:W-:Y:S01]  /*3a30*/  @P2 FADD R189, R189, 1 ;  /* 0x3f800000bdbd2421 */ /* 0x000fe20000000000 */
        /* <DEDUP_REMOVED lines=9> */
[----:B------:R-:W-:Y:S01]  /*3ad0*/  @P0 FMNMX R112, R112, |R98|, !PT ;  /* 0x4000006270700209 */ /* 0x000fe20007800000 */
[----:B------:R-:W-:Y:S01]  /*3ae0*/  FFMA R161, R186, R189, R191 ;  /* 0x000000bdbaa17223 */ /* 0x000fe200000000bf */
[--C-:B------:R-:W-:Y:S02]  /*3af0*/  HADD2.F32 R182, -RZ, R10.reuse.H0_H0 ;  /* 0x2000000affb67230 */ /* 0x100fe40000004100 */
[----:B------:R-:W-:Y:S01]  /*3b00*/  FMUL R169, R2, R171 ;  /* 0x000000ab02a97220 */ /* 0x000fe20000400000 */
[----:B------:R-:W-:-:S02]  /*3b10*/  HADD2.F32 R186, -RZ, R10.H1_H1 ;  /* 0x3000000affba7230 */ /* 0x000fc40000004100 */
[----:B------:R-:W-:Y:S01]  /*3b20*/  @P2 FADD R180, R180, 1 ;  /* 0x3f800000b4b42421 */ /* 0x000fe20000000000 */
[----:B------:R-:W-:Y:S01]  /*3b30*/  FMUL R167, R2, R167 ;  /* 0x000000a702a77220 */ /* 0x000fe20000400000 */
[----:B------:R-:W-:Y:S01]  /*3b40*/  FFMA R171, R85, R134, R178 ;  /* 0x0000008655ab7223 */ /* 0x000fe200000000b2 */
[----:B------:R-:W-:Y:S01]  /*3b50*/  @P2 FADD R184, R184, 1 ;  /* 0x3f800000b8b82421 */ /* 0x000fe20000000000 */
[----:B------:R-:W-:Y:S02]  /*3b60*/  HADD2.F32 R134, -RZ, R51.H1_H1 ;  /* 0x30000033ff867230 */ /* 0x000fe40000004100 */
[----:B------:R-:W-:Y:S01]  /*3b70*/  FADD R173, R173, -R0 ;  /* 0x80000000adad7221 */ /* 0x000fe20000000000 */
[----:B------:R-:W-:Y:S01]  /*3b80*/  @P0 FMNMX R112, R112, |R94|, !PT ;  /* 0x4000005e70700209 */ /* 0x000fe20007800000 */
[----:B------:R-:W-:Y:S01]  /*3b90*/  FFMA R180, R167, R180, R182 ;  /* 0x000000b4a7b47223 */ /* 0x000fe200000000b6 */
[----:B------:R-:W-:Y:S01]  /*3ba0*/  FFMA R178, R169, R184, R186 ;  /* 0x000000b8a9b27223 */ /* 0x000fe200000000ba */
[----:B------:R-:W-:-:S02]  /*3bb0*/  HADD2.F32 R182, -RZ, R11.H1_H1 ;  /* 0x3000000bffb67230 */ /* 0x000fc40000004100 */
[----:B------:R-:W-:Y:S01]  /*3bc0*/  @P2 FADD R134, R134, 1 ;  /* 0x3f80000086862421 */ /* 0x000fe20000000000 */
[----:B------:R-:W-:Y:S02]  /*3bd0*/  HADD2.F32 R184, -RZ, R44.H0_H0 ;  /* 0x2000002cffb87230 */ /* 0x000fe40000004100 */
[----:B------:R-:W-:Y:S01]  /*3be0*/  FMUL R173, R2, R173 ;  /* 0x000000ad02ad7220 */ /* 0x000fe20000400000 */
[----:B------:R-:W-:Y:S01]  /*3bf0*/  @P0 FMNMX R112, R112, |R90|, !PT ;  /* 0x4000005a70700209 */ /* 0x000fe20007800000 */
[----:B------:R-:W-:Y:S02]  /*3c00*/  HADD2.F32 R192, -RZ, R45.H0_H0 ;  /* 0x2000002dffc07230 */ /* 0x000fe40000004100 */
[--C-:B------:R-:W-:Y:S01]  /*3c10*/  FADD R87, R87, -R0.reuse ;  /* 0x8000000057577221 */ /* 0x100fe20000000000 */
[----:B------:R-:W-:Y:S01]  /*3c20*/  FADD R175, R175, -R0 ;  /* 0x80000000afaf7221 */ /* 0x000fe20000000000 */
[----:B------:R-:W-:Y:S02]  /*3c30*/  HADD2.F32 R186, -RZ, R4.H0_H0 ;  /* 0x20000004ffba7230 */ /* 0x000fe40000004100 */
[----:B------:R-:W-:Y:S01]  /*3c40*/  FFMA R85, R173, R134, R182 ;  /* 0x00000086ad557223 */ /* 0x000fe200000000b6 */
[----:B------:R-:W-:Y:S01]  /*3c50*/  @P0 FMNMX R112, R112, |R92|, !PT ;  /* 0x4000005c70700209 */ /* 0x000fe20007800000 */
[----:B------:R-:W-:-:S02]  /*3c60*/  HADD2.F32 R194, -RZ, R5.H0_H0 ;  /* 0x20000005ffc27230 */ /* 0x000fc40000004100 */
[----:B------:R-:W-:Y:S01]  /*3c70*/  @P2 FADD R184, R184, 1 ;  /* 0x3f800000b8b82421 */ /* 0x000fe20000000000 */
[----:B------:R-:W-:Y:S01]  /*3c80*/  FMUL R87, R2, R87 ;  /* 0x0000005702577220 */ /* 0x000fe20000400000 */
[----:B------:R-:W-:Y:S02]  /*3c90*/  HADD2.F32 R134, -RZ, R45.H1_H1 ;  /* 0x3000002dff867230 */ /* 0x000fe40000004100 */
[----:B------:R-:W-:Y:S01]  /*3ca0*/  @P2 FADD R192, R192, 1 ;  /* 0x3f800000c0c02421 */ /* 0x000fe20000000000 */
[----:B------:R-:W-:Y:S01]  /*3cb0*/  FMUL R167, R2, R175 ;  /* 0x000000af02a77220 */ /* 0x000fe20000400000 */
[----:B------:R-:W-:Y:S01]  /*3cc0*/  FADD R179, R179, -R0 ;  /* 0x80000000b3b37221 */ /* 0x000fe20000000000 */
[----:B------:R-:W-:Y:S01]  /*3cd0*/  @P0 FMNMX R112, R112, |R132|, !PT ;  /* 0x4000008470700209 */ /* 0x000fe20007800000 */
[----:B------:R-:W-:Y:S01]  /*3ce0*/  FFMA R175, R87, R184, R186 ;  /* 0x000000b857af7223 */ /* 0x000fe200000000ba */
[----:B------:R-:W-:Y:S02]  /*3cf0*/  HADD2.F32 R182, -RZ, R5.H1_H1 ;  /* 0x30000005ffb67230 */ /* 0x000fe40000004100 */
[----:B------:R-:W-:Y:S01]  /*3d00*/  FFMA R173, R167, R192, R194 ;  /* 0x000000c0a7ad7223 */ /* 0x000fe200000000c2 */
[----:B------:R-:W-:-:S02]  /*3d10*/  HADD2.F32 R184, -RZ, R46.H0_H0 ;  /* 0x2000002effb87230 */ /* 0x000fc40000004100 */
[----:B------:R-:W-:Y:S01]  /*3d20*/  @P2 FADD R134, R134, 1 ;  /* 0x3f80000086862421 */ /* 0x000fe20000000000 */
[----:B------:R-:W-:Y:S01]  /*3d30*/  FMUL R179, R2, R179 ;  /* 0x000000b302b37220 */ /* 0x000fe20000400000 */
[----:B------:R-:W-:Y:S02]  /*3d40*/  HADD2.F32 R192, -RZ, R47.H0_H0 ;  /* 0x2000002fffc07230 */ /* 0x000fe40000004100 */
[--C-:B------:R-:W-:Y:S01]  /*3d50*/  FADD R89, R89, -R0.reuse ;  /* 0x8000000059597221 */ /* 0x100fe20000000000 */
[----:B------:R-:W-:Y:S01]  /*3d60*/  FADD R181, R181, -R0 ;  /* 0x80000000b5b57221 */ /* 0x000fe20000000000 */
[----:B------:R-:W-:Y:S01]  /*3d70*/  @P0 FMNMX R112, R112, |R130|, !PT ;  /* 0x4000008270700209 */ /* 0x000fe20007800000 */
[----:B------:R-:W-:Y:S02]  /*3d80*/  HADD2.F32 R186, -RZ, R6.H0_H0 ;  /* 0x20000006ffba7230 */ /* 0x000fe40000004100 */
[----:B------:R-:W-:Y:S01]  /*3d90*/  FFMA R87, R179, R134, R182 ;  /* 0x00000086b3577223 */ /* 0x000fe200000000b6 */
[----:B------:R-:W-:-:S02]  /*3da0*/  HADD2.F32 R194, -RZ, R7.H0_H0 ;  /* 0x20000007ffc27230 */ /* 0x000fc40000004100 */
[----:B------:R-:W-:Y:S01]  /*3db0*/  @P2 FADD R184, R184, 1 ;  /* 0x3f800000b8b82421 */ /* 0x000fe20000000000 */
[----:B------:R-:W-:Y:S01]  /*3dc0*/  FMUL R89, R2, R89 ;  /* 0x0000005902597220 */ /* 0x000fe20000400000 */
[----:B------:R-:W-:Y:S02]  /*3dd0*/  HADD2.F32 R134, -RZ, R47.H1_H1 ;  /* 0x3000002fff867230 */ /* 0x000fe40000004100 */
[----:B------:R-:W-:Y:S01]  /*3de0*/  @P2 FADD R192, R192, 1 ;  /* 0x3f800000c0c02421 */ /* 0x000fe20000000000 */
[----:B------:R-:W-:Y:S01]  /*3df0*/  FMUL R181, R2, R181 ;  /* 0x000000b502b57220 */ /* 0x000fe20000400000 */
[----:B------:R-:W-:Y:S01]  /*3e00*/  FADD R91, R91, -R0 ;  /* 0x800000005b5b7221 */ /* 0x000fe20000000000 */
[-C--:B------:R-:W-:Y:S01]  /*3e10*/  @P1 FMUL R81, R81, R113.reuse ;  /* 0x0000007151511220 */ /* 0x080fe20000400000 */
[----:B------:R-:W-:Y:S01]  /*3e20*/  @P1 FMUL R80, R80, R113 ;  /* 0x0000007150501220 */ /* 0x000fe20000400000 */
[----:B------:R-:W-:Y:S01]  /*3e30*/  @P0 FMNMX R112, R112, |R128|, !PT ;  /* 0x4000008070700209 */ /* 0x000fe20007800000 */
[----:B------:R-:W-:Y:S01]  /*3e40*/  FFMA R179, R89, R184, R186 ;  /* 0x000000b859b37223 */ /* 0x000fe200000000ba */
[----:B------:R-:W-:-:S02]  /*3e50*/  HADD2.F32 R182, -RZ, R7.H1_H1 ;  /* 0x30000007ffb67230 */ /* 0x000fc40000004100 */
[----:B------:R-:W-:Y:S01]  /*3e60*/  FFMA R89, R181, R192, R194 ;  /* 0x000000c0b5597223 */ /* 0x000fe200000000c2 */
[----:B------:R-:W-:Y:S01]  /*3e70*/  @P2 FADD R134, R134, 1 ;  /* 0x3f80000086862421 */ /* 0x000fe20000000000 */
[----:B------:R-:W-:Y:S01]  /*3e80*/  FMUL R91, R2, R91 ;  /* 0x0000005b025b7220 */ /* 0x000fe20000400000 */
[-C--:B------:R-:W-:Y:S01]  /*3e90*/  @P1 FMUL R3, R3, R113.reuse ;  /* 0x0000007103031220 */ /* 0x080fe20000400000 */
[----:B------:R-:W-:Y:S01]  /*3ea0*/  @P0 FMNMX R112, R112, |R126|, !PT ;  /* 0x4000007e70700209 */ /* 0x000fe20007800000 */
[----:B------:R-:W-:Y:S01]  /*3eb0*/  @P1 FMUL R86, R86, R113 ;  /* 0x0000007156561220 */ /* 0x000fe20000400000 */
[----:B------:R-:W-:Y:S01]  /*3ec0*/  F2FP.SATFINITE.E4M3.F32.PACK_AB_MERGE_C R181, RZ, R81, RZ ;  /* 0x00000051ffb5723e */ /* 0x000fe200048070ff */
[----:B------:R-:W-:Y:S01]  /*3ed0*/  FFMA R81, R91, R134, R182 ;  /* 0x000000865b517223 */ /* 0x000fe200000000b6 */
[----:B------:R-:W-:Y:S01]  /*3ee0*/  F2FP.SATFINITE.E4M3.F32.PACK_AB_MERGE_C R80, RZ, R80, RZ ;  /* 0x00000050ff50723e */ /* 0x000fe200048070ff */
[-C--:B------:R-:W-:Y:S01]  /*3ef0*/  @P1 FMUL R84, R84, R113.reuse ;  /* 0x0000007154541220 */ /* 0x080fe20000400000 */
        /* <DEDUP_REMOVED lines=16> */
[----:B------:R-:W-:Y:S01]  /*4000*/  F2FP.SATFINITE.E4M3.F32.PACK_AB_MERGE_C R86, RZ, R86, RZ ;  /* 0x00000056ff56723e */ /* 0x000fe200048070ff */
[-C--:B------:R-:W-:Y:S01]  /*4010*/  @P1 FMUL R126, R126, R113.reuse ;  /* 0x000000717e7e1220 */ /* 0x080fe20000400000 */
[----:B------:R-:W-:Y:S01]  /*4020*/  LOP3.LUT R134, R80, 0xff0000, R3, 0xf8, !PT ;  /* 0x00ff000050867812 */ /* 0x000fe200078ef803 */
[-C--:B------:R-:W-:Y:S01]  /*4030*/  @P1 FMUL R144, R144, R113.reuse ;  /* 0x0000007190901220 */ /* 0x080fe20000400000 */
[----:B------:R-:W-:Y:S01]  /*4040*/  F2FP.SATFINITE.E4M3.F32.PACK_AB_MERGE_C R3, RZ, R84, RZ ;  /* 0x00000054ff03723e */ /* 0x000fe200048070ff */
[-C--:B------:R-:W-:Y:S01]  /*4050*/  @P1 FMUL R138, R138, R113.reuse ;  /* 0x000000718a8a1220 */ /* 0x080fe20000400000 */
[----:B------:R-:W-:Y:S01]  /*4060*/  @P0 FMNMX R112, R112, |R136|, !PT ;  /* 0x4000008870700209 */ /* 0x000fe20007800000 */
[-C--:B------:R-:W-:Y:S01]  /*4070*/  @P1 FMUL R136, R136, R113.reuse ;  /* 0x0000007188881220 */ /* 0x080fe20000400000 */
[----:B------:R-:W-:Y:S01]  /*4080*/  LOP3.LUT R86, R117, 0xffff, R86, 0xf8, !PT ;  /* 0x0000ffff75567812 */ /* 0x000fe200078ef856 */
[-C--:B------:R-:W-:Y:S01]  /*4090*/  @P1 FMUL R132, R132, R113.reuse ;  /* 0x0000007184841220 */ /* 0x080fe20000400000 */
[----:B------:R-:W-:Y:S01]  /*40a0*/  F2FP.SATFINITE.E4M3.F32.PACK_AB_MERGE_C R80, RZ, R88, RZ ;  /* 0x00000058ff50723e */ /* 0x000fe200048070ff */
[-C--:B------:R-:W-:Y:S01]  /*40b0*/  @P1 FMUL R146, R146, R113.reuse ;  /* 0x0000007192921220 */ /* 0x080fe20000400000 */
[----:B------:R-:W-:Y:S01]  /*40c0*/  LOP3.LUT R3, R3, 0xffff, RZ, 0xc0, !PT ;  /* 0x0000ffff03037812 */ /* 0x000fe200078ec0ff */
[----:B------:R-:W-:Y:S01]  /*40d0*/  HADD2.F32 R188, -RZ, R51.H0_H0 ;  /* 0x20000033ffbc7230 */ /* 0x000fe20000004100 */
[----:B------:R-:W-:Y:S01]  /*40e0*/  @P0 FMNMX R112, R112, |R150|, !PT ;  /* 0x4000009670700209 */ /* 0x000fe20007800000 */
[----:B------:R-:W-:Y:S01]  /*40f0*/  @P1 FMUL R150, R150, R113 ;  /* 0x0000007196961220 */ /* 0x000fe20000400000 */
[----:B------:R-:W-:Y:S01]  /*4100*/  LOP3.LUT R91, R86, 0xff, RZ, 0xc0, !PT ;  /* 0x000000ff565b7812 */ /* 0x000fe200078ec0ff */
[----:B------:R-:W-:Y:S01]  /*4110*/  HADD2.F32 R190, -RZ, R11.H0_H0 ;  /* 0x2000000bffbe7230 */ /* 0x000fe20000004100 */
[----:B------:R-:W-:Y:S01]  /*4120*/  PRMT R80, R80, 0x7104, RZ ;  /* 0x0000710450507816 */ /* 0x000fe200000000ff */
[----:B------:R-:W-:Y:S01]  /*4130*/  @P2 FADD R188, R188, 1 ;  /* 0x3f800000bcbc2421 */ /* 0x000fe20000000000 */
[----:B------:R-:W-:Y:S01]  /*4140*/  SHF.L.U32 R3, R3, 0x18, RZ ;  /* 0x0000001803037819 */ /* 0x000fe200000006ff */
[----:B------:R-:W-:Y:S01]  /*4150*/  FMUL R185, R2, R185 ;  /* 0x000000b902b97220 */ /* 0x000fe20000400000 */
[----:B------:R-:W-:Y:S01]  /*4160*/  @P0 FMNMX R112, R112, |R152|, !PT ;  /* 0x4000009870700209 */ /* 0x000fe20007800000 */
[-C--:B------:R-:W-:Y:S01]  /*4170*/  @P1 FMUL R152, R152, R113.reuse ;  /* 0x0000007198981220 */ /* 0x080fe20000400000 */
[----:B------:R-:W-:Y:S01]  /*4180*/  LOP3.LUT R91, R91, 0xff00, R80, 0xf8, !PT ;  /* 0x0000ff005b5b7812 */ /* 0x000fe200078ef850 */
[----:B------:R-:W-:Y:S01]  /*4190*/  FFMA R169, R185, R188, R190 ;  /* 0x000000bcb9a97223 */ /* 0x000fe200000000be */
[----:B------:R-:W-:Y:S01]  /*41a0*/  LOP3.LUT R80, R134, 0xff000000, R3, 0xf8, !PT ;  /* 0xff00000086507812 */ /* 0x000fe200078ef803 */
[----:B------:R-:W-:Y:S01]  /*41b0*/  HADD2.F32 R188, -RZ, R44.H1_H1 ;  /* 0x3000002cffbc7230 */ /* 0x000fe20000004100 */
[----:B------:R-:W-:Y:S01]  /*41c0*/  F2FP.SATFINITE.E4M3.F32.PACK_AB_MERGE_C R3, RZ, R94, RZ ;  /* 0x0000005eff03723e */ /* 0x000fe200048070ff */
[--C-:B------:R-:W-:Y:S01]  /*41d0*/  FADD R177, R177, -R0.reuse ;  /* 0x80000000b1b17221 */ /* 0x100fe20000000000 */
[----:B------:R-:W-:Y:S01]  /*41e0*/  F2FP.SATFINITE.E4M3.F32.PACK_AB_MERGE_C R90, RZ, R90, RZ ;  /* 0x0000005aff5a723e */ /* 0x000fe200048070ff */
[----:B------:R-:W-:Y:S01]  /*41f0*/  HADD2.F32 R190, -RZ, R4.H1_H1 ;  /* 0x30000004ffbe7230 */ /* 0x000fe20000004100 */
[----:B------:R-:W-:Y:S01]  /*4200*/  @P0 FMNMX R112, R112, |R154|, !PT ;  /* 0x4000009a70700209 */ /* 0x000fe20007800000 */
[----:B------:R-:W-:Y:S01]  /*4210*/  @P1 FMUL R154, R154, R113 ;  /* 0x000000719a9a1220 */ /* 0x000fe20000400000 */
[----:B------:R-:W-:Y:S01]  /*4220*/  F2FP.SATFINITE.E4M3.F32.PACK_AB_MERGE_C R82, RZ, R82, RZ ;  /* 0x00000052ff52723e */ /* 0x000fe200048070ff */
[----:B------:R-:W-:Y:S01]  /*4230*/  @P2 FADD R188, R188, 1 ;  /* 0x3f800000bcbc2421 */ /* 0x000fe20000000000 */
[----:B------:R-:W-:Y:S01]  /*4240*/  F2FP.SATFINITE.E4M3.F32.PACK_AB_MERGE_C R98, RZ, R98, RZ ;  /* 0x00000062ff62723e */ /* 0x000fe200048070ff */
[----:B------:R-:W-:Y:S01]  /*4250*/  FMUL R177, R2, R177 ;  /* 0x000000b102b17220 */ /* 0x000fe20000400000 */
[----:B------:R-:W-:Y:S01]  /*4260*/  LOP3.LUT R3, R3, 0xff, RZ, 0xc0, !PT ;  /* 0x000000ff03037812 */ /* 0x000fe200078ec0ff */
[----:B------:R-:W-:Y:S01]  /*4270*/  FADD R183, R183, -R0 ;  /* 0x80000000b7b77221 */ /* 0x000fe20000000000 */
[----:B------:R-:W-:Y:S01]  /*4280*/  SHF.L.U32 R90, R90, 0x8, RZ ;  /* 0x000000085a5a7819 */ /* 0x000fe200000006ff */
[----:B------:R-:W-:Y:S01]  /*4290*/  FFMA R177, R177, R188, R190 ;  /* 0x000000bcb1b17223 */ /* 0x000fe200000000be */
[----:B------:R-:W-:Y:S01]  /*42a0*/  @P0 FMNMX R112, R112, |R148|, !PT ;  /* 0x4000009470700209 */ /* 0x000fe20007800000 */
[----:B------:R-:W-:Y:S01]  /*42b0*/  @P1 FMUL R148, R148, R113 ;  /* 0x0000007194941220 */ /* 0x000fe20000400000 */
[----:B------:R-:W-:Y:S01]  /*42c0*/  SHF.L.U32 R82, R82, 0x10, RZ ;  /* 0x0000001052527819 */ /* 0x000fe200000006ff */
[----:B------:R-:W-:Y:S01]  /*42d0*/  HADD2.F32 R188, -RZ, R46.H1_H1 ;  /* 0x3000002effbc7230 */ /* 0x000fe20000004100 */
[----:B------:R-:W-:Y:S01]  /*42e0*/  LOP3.LUT R98, R98, 0xffff, RZ, 0xc0, !PT ;  /* 0x0000ffff62627812 */ /* 0x000fe200078ec0ff */
[----:B------:R-:W-:Y:S01]  /*42f0*/  HADD2.F32 R190, -RZ, R6.H1_H1 ;  /* 0x30000006ffbe7230 */ /* 0x000fe20000004100 */
[----:B------:R-:W-:Y:S01]  /*4300*/  LOP3.LUT R90, R3, 0xffff, R90, 0xf8, !PT ;  /* 0x0000ffff035a7812 */ /* 0x000fe200078ef85a */
[----:B------:R-:W-:Y:S01]  /*4310*/  FMUL R183, R2, R183 ;  /* 0x000000b702b77220 */ /* 0x000fe20000400000 */
[----:B------:R-:W-:Y:S01]  /*4320*/  F2FP.SATFINITE.E4M3.F32.PACK_AB_MERGE_C R3, RZ, R92, RZ ;  /* 0x0000005cff03723e */ /* 0x000fe200048070ff */
[----:B------:R-:W-:Y:S01]  /*4330*/  @P2 FADD R188, R188, 1 ;  /* 0x3f800000bcbc2421 */ /* 0x000fe20000000000 */
[----:B------:R-:W-:Y:S01]  /*4340*/  @P0 FMNMX R112, R112, |R162|, !PT ;  /* 0x400000a270700209 */ /* 0x000fe20007800000 */
[----:B------:R-:W-:Y:S01]  /*4350*/  @P1 FMUL R162, R162, R113 ;  /* 0x00000071a2a21220 */ /* 0x000fe20000400000 */
[----:B------:R-:W-:Y:S01]  /*4360*/  LOP3.LUT R91, R91, 0xff0000, R82, 0xf8, !PT ;  /* 0x00ff00005b5b7812 */ /* 0x000fe200078ef852 */
[----:B------:R-:W-:Y:S01]  /*4370*/  FFMA R167, R183, R188, R190 ;  /* 0x000000bcb7a77223 */ /* 0x000fe200000000be */
[----:B------:R-:W-:-:S02]  /*4380*/  SHF.L.U32 R98, R98, 0x18, RZ ;  /* 0x0000001862627819 */ /* 0x000fc400000006ff */
[----:B------:R-:W-:Y:S02]  /*4390*/  SHF.L.U32 R3, R3, 0x10, RZ ;  /* 0x0000001003037819 */ /* 0x000fe400000006ff */
[----:B------:R-:W-:Y:S01]  /*43a0*/  @P0 FMNMX R112, R112, |R160|, !PT ;  /* 0x400000a070700209 */ /* 0x000fe20007800000 */
[-C--:B------:R-:W-:Y:S01]  /*43b0*/  @P1 FMUL R160, R160, R113.reuse ;  /* 0x00000071a0a01220 */ /* 0x080fe20000400000 */
[----:B------:R-:W-:Y:S02]  /*43c0*/  F2FP.SATFINITE.E4M3.F32.PACK_AB_MERGE_C R130, RZ, R130, RZ ;  /* 0x00000082ff82723e */ /* 0x000fe400048070ff */
[----:B------:R-:W-:Y:S02]  /*43d0*/  LOP3.LUT R117, R91, R98, RZ, 0xfc, !PT ;  /* 0x000000625b757212 */ /* 0x000fe400078efcff */
[----:B------:R-:W-:Y:S02]  /*43e0*/  LOP3.LUT R91, R90, 0xff0000, R3, 0xf8, !PT ;  /* 0x00ff00005a5b7812 */ /* 0x000fe400078ef803 */
[----:B------:R-:W-:Y:S01]  /*43f0*/  @P0 FMNMX R112, R112, |R156|, !PT ;  /* 0x4000009c70700209 */ /* 0x000fe20007800000 */
[----:B------:R-:W-:Y:S01]  /*4400*/  @P1 FMUL R156, R156, R113 ;  /* 0x000000719c9c1220 */ /* 0x000fe20000400000 */
[----:B------:R-:W-:-:S02]  /*4410*/  LOP3.LUT R84, R135, 0xffff, R130, 0xf8, !PT ;  /* 0x0000ffff87547812 */ /* 0x000fc400078ef882 */
[----:B------:R-:W-:Y:S02]  /*4420*/  F2FP.SATFINITE.E4M3.F32.PACK_AB_MERGE_C R3, RZ, R128, RZ ;  /* 0x00000080ff03723e */ /* 0x000fe400048070ff */
[----:B------:R-:W-:Y:S01]  /*4430*/  @P0 FMNMX R112, R112, |R158|, !PT ;  /* 0x4000009e70700209 */ /* 0x000fe20007800000 */
[-C--:B------:R-:W-:Y:S01]  /*4440*/  @P1 FMUL R158, R158, R113.reuse ;  /* 0x000000719e9e1220 */ /* 0x080fe20000400000 */
[----:B------:R-:W-:Y:S02]  /*4450*/  LOP3.LUT R84, R84, 0xff, RZ, 0xc0, !PT ;  /* 0x000000ff54547812 */ /* 0x000fe400078ec0ff */
[----:B------:R-:W-:Y:S02]  /*4460*/  PRMT R3, R3, 0x7104, RZ ;  /* 0x0000710403037816 */ /* 0x000fe400000000ff */
[----:B------:R-:W-:Y:S02]  /*4470*/  F2FP.SATFINITE.E4M3.F32.PACK_AB_MERGE_C R126, RZ, R126, RZ ;  /* 0x0000007eff7e723e */ /* 0x000fe400048070ff */
[----:B------:R-:W-:Y:S01]  /*4480*/  @P0 FMNMX R112, R112, |R168|, !PT ;  /* 0x400000a870700209 */ /* 0x000fe20007800000 */
[----:B------:R-:W-:Y:S01]  /*4490*/  @P1 FMUL R168, R168, R113 ;  /* 0x00000071a8a81220 */ /* 0x000fe20000400000 */
[----:B------:R-:W-:-:S02]  /*44a0*/  LOP3.LUT R3, R84, 0xff00, R3, 0xf8, !PT ;  /* 0x0000ff0054037812 */ /* 0x000fc400078ef803 */
[----:B------:R-:W-:Y:S02]  /*44b0*/  SHF.L.U32 R126, R126, 0x10, RZ ;  /* 0x000000107e7e7819 */ /* 0x000fe400000006ff */
[----:B------:R-:W-:Y:S01]  /*44c0*/  @P0 FMNMX R112, R112, |R166|, !PT ;  /* 0x400000a670700209 */ /* 0x000fe20007800000 */
[-C--:B------:R-:W-:Y:S01]  /*44d0*/  @P1 FMUL R166, R166, R113.reuse ;  /* 0x00000071a6a61220 */ /* 0x080fe20000400000 */
[----:B------:R-:W-:Y:S02]  /*44e0*/  LOP3.LUT R126, R3, 0xff0000, R126, 0xf8, !PT ;  /* 0x00ff0000037e7812 */ /* 0x000fe400078ef87e */
[----:B------:R-:W-:Y:S02]  /*44f0*/  F2FP.SATFINITE.E4M3.F32.PACK_AB_MERGE_C R3, RZ, R144, RZ ;  /* 0x00000090ff03723e */ /* 0x000fe400048070ff */
[----:B------:R-:W-:Y:S02]  /*4500*/  F2FP.SATFINITE.E4M3.F32.PACK_AB_MERGE_C R138, RZ, R138, RZ ;  /* 0x0000008aff8a723e */ /* 0x000fe400048070ff */
[----:B------:R-:W-:Y:S01]  /*4510*/  @P0 FMNMX R112, R112, |R164|, !PT ;  /* 0x400000a470700209 */ /* 0x000fe20007800000 */
[----:B------:R-:W-:Y:S01]  /*4520*/  @P1 FMUL R164, R164, R113 ;  /* 0x00000071a4a41220 */ /* 0x000fe20000400000 */
[----:B------:R-:W-:-:S02]  /*4530*/  LOP3.LUT R3, R3, 0xff, RZ, 0xc0, !PT ;  /* 0x000000ff03037812 */ /* 0x000fc400078ec0ff */
[----:B------:R-:W-:Y:S02]  /*4540*/  SHF.L.U32 R138, R138, 0x8, RZ ;  /* 0x000000088a8a7819 */ /* 0x000fe400000006ff */
        /* <DEDUP_REMOVED lines=9> */
[----:B------:R-:W-:Y:S01]  /*45e0*/  @P0 FMNMX R112, R112, |R170|, !PT ;  /* 0x400000aa70700209 */ /* 0x000fe20007800000 */
[-C--:B------:R-:W-:Y:S01]  /*45f0*/  @P1 FMUL R170, R170, R113.reuse ;  /* 0x00000071aaaa1220 */ /* 0x080fe20000400000 */
[----:B------:R-:W-:Y:S02]  /*4600*/  F2FP.SATFINITE.E4M3.F32.PACK_AB_MERGE_C R82, RZ, R132, RZ ;  /* 0x00000084ff52723e */ /* 0x000fe400048070ff */
[----:B------:R-:W-:Y:S02]  /*4610*/  LOP3.LUT R3, R3, 0xffff, RZ, 0xc0, !PT ;  /* 0x0000ffff03037812 */ /* 0x000fe400078ec0ff */
[----:B------:R-:W-:Y:S01]  /*4620*/  @P0 FMNMX R112, R112, |R108|, !PT ;  /* 0x4000006c70700209 */ /* 0x000fe20007800000 */
[----:B------:R-:W-:Y:S01]  /*4630*/  @P1 FMUL R108, R108, R113 ;  /* 0x000000716c6c1220 */ /* 0x000fe20000400000 */
[----:B------:R-:W-:-:S02]  /*4640*/  LOP3.LUT R82, R82, 0xffff, RZ, 0xc0, !PT ;  /* 0x0000ffff52527812 */ /* 0x000fc400078ec0ff */
[----:B------:R-:W-:Y:S02]  /*4650*/  SHF.L.U32 R3, R3, 0x18, RZ ;  /* 0x0000001803037819 */ /* 0x000fe400000006ff */
[----:B------:R-:W-:Y:S01]  /*4660*/  @P0 FMNMX R112, R112, |R106|, !PT ;  /* 0x4000006a70700209 */ /* 0x000fe20007800000 */
[-C--:B------:R-:W-:Y:S01]  /*4670*/  @P1 FMUL R106, R106, R113.reuse ;  /* 0x000000716a6a1220 */ /* 0x080fe20000400000 */
[----:B------:R-:W-:Y:S02]  /*4680*/  SHF.L.U32 R82, R82, 0x18, RZ ;  /* 0x0000001852527819 */ /* 0x000fe400000006ff */
[----:B------:R-:W-:Y:S02]  /*4690*/  LOP3.LUT R132, R138, 0xff000000, R3, 0xf8, !PT ;  /* 0xff0000008a847812 */ /* 0x000fe400078ef803 */
[----:B------:R-:W-:Y:S01]  /*46a0*/  @P0 FMNMX R112, R112, |R104|, !PT ;  /* 0x4000006870700209 */ /* 0x000fe20007800000 */
[----:B------:R-:W-:Y:S01]  /*46b0*/  @P1 FMUL R104, R104, R113 ;  /* 0x0000007168681220 */ /* 0x000fe20000400000 */
[----:B------:R-:W-:-:S02]  /*46c0*/  F2FP.SATFINITE.E4M3.F32.PACK_AB_MERGE_C R152, RZ, R152, RZ ;  /* 0x00000098ff98723e */ /* 0x000fc400048070ff */
[----:B------:R-:W-:Y:S02]  /*46d0*/  F2FP.SATFINITE.E4M3.F32.PACK_AB_MERGE_C R3, RZ, R160, RZ ;  /* 0x000000a0ff03723e */ /* 0x000fe400048070ff */
[----:B------:R-:W-:Y:S02]  /*46e0*/  F2FP.SATFINITE.E4M3.F32.PACK_AB_MERGE_C R156, RZ, R156, RZ ;  /* 0x0000009cff9c723e */ /* 0x000fe400048070ff */
[----:B------:R-:W-:Y:S02]  /*46f0*/  LOP3.LUT R134, R91, 0xff000000, R82, 0xf8, !PT ;  /* 0xff0000005b867812 */ /* 0x000fe400078ef852 */
[----:B------:R-:W-:Y:S01]  /*4700*/  @P0 FMNMX R112, R112, |R110|, !PT ;  /* 0x4000006e70700209 */ /* 0x000fe20007800000 */
[----:B------:R-:W-:Y:S01]  /*4710*/  @P1 FMUL R110, R110, R113 ;  /* 0x000000716e6e1220 */ /* 0x000fe20000400000 */
[----:B------:R-:W-:Y:S02]  /*4720*/  LOP3.LUT R91, R133, 0xffff, R152, 0xf8, !PT ;  /* 0x0000ffff855b7812 */ /* 0x000fe400078ef898 */
[----:B------:R-:W-:-:S02]  /*4730*/  F2FP.SATFINITE.E4M3.F32.PACK_AB_MERGE_C R82, RZ, R154, RZ ;  /* 0x0000009aff52723e */ /* 0x000fc400048070ff */
[----:B------:R-:W-:Y:S02]  /*4740*/  LOP3.LUT R3, R3, 0xff, RZ, 0xc0, !PT ;  /* 0x000000ff03037812 */ /* 0x000fe400078ec0ff */
[----:B------:R-:W-:Y:S02]  /*4750*/  SHF.L.U32 R156, R156, 0x8, RZ ;  /* 0x000000089c9c7819 */ /* 0x000fe400000006ff */
[----:B------:R-:W-:Y:S01]  /*4760*/  @P0 FMNMX R112, R112, |R122|, !PT ;  /* 0x4000007a70700209 */ /* 0x000fe20007800000 */
[----:B------:R-:W-:Y:S01]  /*4770*/  @P1 FMUL R122, R122, R113 ;  /* 0x000000717a7a1220 */ /* 0x000fe20000400000 */
[----:B------:R-:W-:Y:S02]  /*4780*/  LOP3.LUT R91, R91, 0xff, RZ, 0xc0, !PT ;  /* 0x000000ff5b5b7812 */ /* 0x000fe400078ec0ff */
[----:B------:R-:W-:Y:S02]  /*4790*/  PRMT R82, R82, 0x7104, RZ ;  /* 0x0000710452527816 */ /* 0x000fe400000000ff */
[----:B------:R-:W-:-:S02]  /*47a0*/  F2FP.SATFINITE.E4M3.F32.PACK_AB_MERGE_C R148, RZ, R148, RZ ;  /* 0x00000094ff94723e */ /* 0x000fc400048070ff */
[----:B------:R-:W-:Y:S02]  /*47b0*/  LOP3.LUT R156, R3, 0xffff, R156, 0xf8, !PT ;  /* 0x0000ffff039c7812 */ /* 0x000fe400078ef89c */
[----:B------:R-:W-:Y:S02]  /*47c0*/  F2FP.SATFINITE.E4M3.F32.PACK_AB_MERGE_C R3, RZ, R158, RZ ;  /* 0x0000009eff03723e */ /* 0x000fe400048070ff */
[----:B------:R-:W-:Y:S01]  /*47d0*/  @P0 FMNMX R112, R112, |R102|, !PT ;  /* 0x4000006670700209 */ /* 0x000fe20007800000 */
[----:B------:R-:W-:Y:S01]  /*47e0*/  @P1 FMUL R102, R102, R113 ;  /* 0x0000007166661220 */ /* 0x000fe20000400000 */
[----:B------:R-:W-:Y:S02]  /*47f0*/  LOP3.LUT R91, R91, 0xff00, R82, 0xf8, !PT ;  /* 0x0000ff005b5b7812 */ /* 0x000fe400078ef852 */
[----:B------:R-:W-:Y:S02]  /*4800*/  SHF.L.U32 R148, R148, 0x10, RZ ;  /* 0x0000001094947819 */ /* 0x000fe400000006ff */
[----:B------:R-:W-:-:S02]  /*4810*/  SHF.L.U32 R3, R3, 0x10, RZ ;  /* 0x0000001003037819 */ /* 0x000fc400000006ff */
[----:B------:R-:W-:Y:S02]  /*4820*/  F2FP.SATFINITE.E4M3.F32.PACK_AB_MERGE_C R166, RZ, R166, RZ ;  /* 0x000000a6ffa6723e */ /* 0x000fe400048070ff */
[----:B------:R-:W-:Y:S01]  /*4830*/  @P0 FMNMX R112, R112, |R176|, !PT ;  /* 0x400000b070700209 */ /* 0x000fe20007800000 */
[----:B------:R-:W-:Y:S01]  /*4840*/  @P1 FMUL R176, R176, R113 ;  /* 0x00000071b0b01220 */ /* 0x000fe20000400000 */
[----:B------:R-:W-:Y:S02]  /*4850*/  LOP3.LUT R148, R91, 0xff0000, R148, 0xf8, !PT ;  /* 0x00ff00005b947812 */ /* 0x000fe400078ef894 */
[----:B------:R-:W-:Y:S02]  /*4860*/  LOP3.LUT R91, R156, 0xff0000, R3, 0xf8, !PT ;  /* 0x00ff00009c5b7812 */ /* 0x000fe400078ef803 */
[----:B------:R-:W-:Y:S02]  /*4870*/  LOP3.LUT R84, R131, 0xffff, R166, 0xf8, !PT ;  /* 0x0000ffff83547812 */ /* 0x000fe400078ef8a6 */
[----:B------:R-:W-:-:S02]  /*4880*/  F2FP.SATFINITE.E4M3.F32.PACK_AB_MERGE_C R3, RZ, R164, RZ ;  /* 0x000000a4ff03723e */ /* 0x000fc400048070ff */
        /* <DEDUP_REMOVED lines=10> */
[----:B------:R-:W-:Y:S01]  /*4930*/  @P1 FMUL R124, R124, R113 ;  /* 0x000000717c7c1220 */ /* 0x000fe20000400000 */
[----:B------:R-:W-:Y:S02]  /*4940*/  LOP3.LUT R100, R3, 0xff0000, R100, 0xf8, !PT ;  /* 0x00ff000003647812 */ /* 0x000fe400078ef864 */
[----:B------:R-:W-:Y:S02]  /*4950*/  F2FP.SATFINITE.E4M3.F32.PACK_AB_MERGE_C R3, RZ, R170, RZ ;  /* 0x000000aaff03723e */ /* 0x000fe400048070ff */
[----:B------:R-:W-:Y:S02]  /*4960*/  F2FP.SATFINITE.E4M3.F32.PACK_AB_MERGE_C R108, RZ, R108, RZ ;  /* 0x0000006cff6c723e */ /* 0x000fe400048070ff */
[----:B------:R-:W-:Y:S01]  /*4970*/  @P0 FMNMX R112, R112, |R105|, !PT ;  /* 0x4000006970700209 */ /* 0x000fe20007800000 */
[----:B------:R-:W-:Y:S01]  /*4980*/  @P1 FMUL R105, R105, R113 ;  /* 0x0000007169691220 */ /* 0x000fe20000400000 */
[----:B------:R-:W-:-:S02]  /*4990*/  LOP3.LUT R3, R3, 0xff, RZ, 0xc0, !PT ;  /* 0x000000ff03037812 */ /* 0x000fc400078ec0ff */
[----:B------:R-:W-:Y:S02]  /*49a0*/  SHF.L.U32 R108, R108, 0x8, RZ ;  /* 0x000000086c6c7819 */ /* 0x000fe400000006ff */
[----:B------:R-:W-:Y:S01]  /*49b0*/  @P0 FMNMX R112, R112, |R103|, !PT ;  /* 0x4000006770700209 */ /* 0x000fe20007800000 */
[----:B------:R-:W-:Y:S01]  /*49c0*/  @P1 FMUL R103, R103, R113 ;  /* 0x0000007167671220 */ /* 0x000fe20000400000 */
[----:B------:R-:W-:Y:S02]  /*49d0*/  F2FP.SATFINITE.E4M3.F32.PACK_AB_MERGE_C R106, RZ, R106, RZ ;  /* 0x0000006aff6a723e */ /* 0x000fe400048070ff */
[----:B------:R-:W-:Y:S02]  /*49e0*/  LOP3.LUT R108, R3, 0xffff, R108, 0xf8, !PT ;  /* 0x0000ffff036c7812 */ /* 0x000fe400078ef86c */
[----:B------:R-:W-:Y:S01]  /*49f0*/  @P0 FMNMX R112, R112, |R101|, !PT ;  /* 0x4000006570700209 */ /* 0x000fe20007800000 */
[----:B------:R-:W-:Y:S01]  /*4a00*/  @P1 FMUL R101, R101, R113 ;  /* 0x0000007165651220 */ /* 0x000fe20000400000 */
[----:B------:R-:W-:-:S02]  /*4a10*/  SHF.L.U32 R3, R106, 0x10, RZ ;  /* 0x000000106a037819 */ /* 0x000fc400000006ff */
[----:B------:R-:W-:Y:S01]  /*4a20*/  @P0 FMNMX R112, R112, |R97|, !PT ;  /* 0x4000006170700209 */ /* 0x000fe20007800000 */
[----:B------:R-:W-:Y:S01]  /*4a30*/  @P1 FMUL R97, R97, R113 ;  /* 0x0000007161611220 */ /* 0x000fe20000400000 */
[----:B------:R-:W-:Y:S02]  /*4a40*/  LOP3.LUT R108, R108, 0xff0000, R3, 0xf8, !PT ;  /* 0x00ff00006c6c7812 */ /* 0x000fe400078ef803 */
[----:B------:R-:W-:Y:S02]  /*4a50*/  F2FP.SATFINITE.E4M3.F32.PACK_AB_MERGE_C R3, RZ, R104, RZ ;  /* 0x00000068ff03723e */ /* 0x000fe400048070ff */
[----:B------:R-:W-:Y:S01]  /*4a60*/  @P0 FMNMX R112, R112, |R111|, !PT ;  /* 0x4000006f70700209 */ /* 0x000fe20007800000 */
[----:B------:R-:W-:Y:S01]  /*4a70*/  @P1 FMUL R111, R111, R113 ;  /* 0x000000716f6f1220 */ /* 0x000fe20000400000 */
[----:B------:R-:W-:Y:S02]  /*4a80*/  F2FP.SATFINITE.E4M3.F32.PACK_AB_MERGE_C R82, RZ, R168, RZ ;  /* 0x000000a8ff52723e */ /* 0x000fe400048070ff */
[----:B------:R-:W-:-:S02]  /*4a90*/  LOP3.LUT R3, R3, 0xffff, RZ, 0xc0, !PT ;  /* 0x0000ffff03037812 */ /* 0x000fc400078ec0ff */
[----:B------:R-:W-:Y:S01]  /*4aa0*/  @P0 FMNMX R112, R112, |R109|, !PT ;  /* 0x4000006d70700209 */ /* 0x000fe20007800000 */
[----:B------:R-:W-:Y:S01]  /*4ab0*/  @P1 FMUL R109, R109, R113 ;  /* 0x000000716d6d1220 */ /* 0x000fe20000400000 */
[----:B------:R-:W-:Y:S02]  /*4ac0*/  LOP3.LUT R82, R82, 0xffff, RZ, 0xc0, !PT ;  /* 0x0000ffff52527812 */ /* 0x000fe400078ec0ff */
[----:B------:R-:W-:Y:S02]  /*4ad0*/  SHF.L.U32 R3, R3, 0x18, RZ ;  /* 0x0000001803037819 */ /* 0x000fe400000006ff */
[----:B------:R-:W-:Y:S01]  /*4ae0*/  @P0 FMNMX R112, R112, |R107|, !PT ;  /* 0x4000006b70700209 */ /* 0x000fe20007800000 */
[----:B------:R-:W-:Y:S01]  /*4af0*/  @P1 FMUL R107, R107, R113 ;  /* 0x000000716b6b1220 */ /* 0x000fe20000400000 */
[----:B------:R-:W-:Y:S02]  /*4b00*/  SHF.L.U32 R82, R82, 0x18, RZ ;  /* 0x0000001852527819 */ /* 0x000fe400000006ff */
[----:B------:R-:W-:-:S02]  /*4b10*/  LOP3.LUT R128, R108, 0xff000000, R3, 0xf8, !PT ;  /* 0xff0000006c807812 */ /* 0x000fc400078ef803 */
[----:B------:R-:W-:Y:S02]  /*4b20*/  F2FP.SATFINITE.E4M3.F32.PACK_AB_MERGE_C R110, RZ, R110, RZ ;  /* 0x0000006eff6e723e */ /* 0x000fe400048070ff */
[----:B------:R-:W-:Y:S02]  /*4b30*/  F2FP.SATFINITE.E4M3.F32.PACK_AB_MERGE_C R3, RZ, R174, RZ ;  /* 0x000000aeff03723e */ /* 0x000fe400048070ff */
[----:B------:R-:W-:Y:S02]  /*4b40*/  F2FP.SATFINITE.E4M3.F32.PACK_AB_MERGE_C R96, RZ, R96, RZ ;  /* 0x00000060ff60723e */ /* 0x000fe400048070ff */
[----:B------:R-:W-:Y:S01]  /*4b50*/  @P0 FMNMX R112, R112, |R99|, !PT ;  /* 0x4000006370700209 */ /* 0x000fe20007800000 */
[----:B------:R-:W-:Y:S01]  /*4b60*/  @P1 FMUL R99, R99, R113 ;  /* 0x0000007163631220 */ /* 0x000fe20000400000 */
[----:B------:R-:W-:Y:S02]  /*4b70*/  LOP3.LUT R130, R91, 0xff000000, R82, 0xf8, !PT ;  /* 0xff0000005b827812 */ /* 0x000fe400078ef852 */
[----:B------:R-:W-:-:S02]  /*4b80*/  LOP3.LUT R91, R129, 0xffff, R110, 0xf8, !PT ;  /* 0x0000ffff815b7812 */ /* 0x000fc400078ef86e */
[----:B------:R-:W-:Y:S02]  /*4b90*/  F2FP.SATFINITE.E4M3.F32.PACK_AB_MERGE_C R82, RZ, R122, RZ ;  /* 0x0000007aff52723e */ /* 0x000fe400048070ff */
[----:B------:R-:W-:Y:S02]  /*4ba0*/  LOP3.LUT R3, R3, 0xff, RZ, 0xc0, !PT ;  /* 0x000000ff03037812 */ /* 0x000fe400078ec0ff */
[----:B------:R-:W-:Y:S02]  /*4bb0*/  SHF.L.U32 R96, R96, 0x8, RZ ;  /* 0x0000000860607819 */ /* 0x000fe400000006ff */
[----:B------:R-:W-:Y:S01]  /*4bc0*/  @P0 FMNMX R112, R112, |R137|, !PT ;  /* 0x4000008970700209 */ /* 0x000fe20007800000 */
[----:B------:R-:W-:Y:S01]  /*4bd0*/  @P1 FMUL R137, R137, R113 ;  /* 0x0000007189891220 */ /* 0x000fe20000400000 */
[----:B------:R-:W-:Y:S02]  /*4be0*/  LOP3.LUT R91, R91, 0xff, RZ, 0xc0, !PT ;  /* 0x000000ff5b5b7812 */ /* 0x000fe400078ec0ff */
[----:B------:R-:W-:-:S02]  /*4bf0*/  PRMT R82, R82, 0x7104, RZ ;  /* 0x0000710452527816 */ /* 0x000fc400000000ff */
[----:B------:R-:W-:Y:S02]  /*4c00*/  LOP3.LUT R96, R3, 0xffff, R96, 0xf8, !PT ;  /* 0x0000ffff03607812 */ /* 0x000fe400078ef860 */
[----:B------:R-:W-:Y:S02]  /*4c10*/  F2FP.SATFINITE.E4M3.F32.PACK_AB_MERGE_C R3, RZ, R124, RZ ;  /* 0x0000007cff03723e */ /* 0x000fe400048070ff */
[----:B------:R-:W-:Y:S01]  /*4c20*/  @P0 FMNMX R112, R112, |R139|, !PT ;  /* 0x4000008b70700209 */ /* 0x000fe20007800000 */
[----:B------:R-:W-:Y:S01]  /*4c30*/  @P1 FMUL R139, R139, R113 ;  /* 0x000000718b8b1220 */ /* 0x000fe20000400000 */
[----:B------:R-:W-:Y:S02]  /*4c40*/  F2FP.SATFINITE.E4M3.F32.PACK_AB_MERGE_C R146, RZ, R146, RZ ;  /* 0x00000092ff92723e */ /* 0x000fe400048070ff */
[----:B------:R-:W-:Y:S02]  /*4c50*/  LOP3.LUT R91, R91, 0xff00, R82, 0xf8, !PT ;  /* 0x0000ff005b5b7812 */ /* 0x000fe400078ef852 */
[----:B------:R-:W-:-:S02]  /*4c60*/  F2FP.SATFINITE.E4M3.F32.PACK_AB_MERGE_C R82, RZ, R105, RZ ;  /* 0x00000069ff52723e */ /* 0x000fc400048070ff */
[----:B------:R-:W-:Y:S02]  /*4c70*/  SHF.L.U32 R3, R3, 0x10, RZ ;  /* 0x0000001003037819 */ /* 0x000fe400000006ff */
[----:B------:R-:W-:Y:S01]  /*4c80*/  @P0 FMNMX R112, R112, |R145|, !PT ;  /* 0x4000009170700209 */ /* 0x000fe20007800000 */
[----:B------:R-:W-:Y:S01]  /*4c90*/  @P1 FMUL R145, R145, R113 ;  /* 0x0000007191911220 */ /* 0x000fe20000400000 */
[----:B------:R-:W-:Y:S02]  /*4ca0*/  LOP3.LUT R84, R127, 0xffffff00, RZ, 0xc0, !PT ;  /* 0xffffff007f547812 */ /* 0x000fe400078ec0ff */
[----:B------:R-:W-:Y:S02]  /*4cb0*/  F2FP.SATFINITE.E4M3.F32.PACK_AB_MERGE_C R103, RZ, R103, RZ ;  /* 0x00000067ff67723e */ /* 0x000fe400048070ff */
[----:B------:R-:W-:Y:S02]  /*4cc0*/  LOP3.LUT R146, R146, 0xffff, RZ, 0xc0, !PT ;  /* 0x0000ffff92927812 */ /* 0x000fe400078ec0ff */
[----:B------:R-:W-:-:S02]  /*4cd0*/  LOP3.LUT R82, R82, 0xffff, RZ, 0xc0, !PT ;  /* 0x0000ffff52527812 */ /* 0x000fc400078ec0ff */
[----:B------:R-:W-:Y:S02]  /*4ce0*/  LOP3.LUT R127, R96, 0xff0000, R3, 0xf8, !PT ;  /* 0x00ff0000607f7812 */ /* 0x000fe400078ef803 */
[----:B------:R-:W-:Y:S01]  /*4cf0*/  @P0 FMNMX R112, R112, |R93|, !PT ;  /* 0x4000005d70700209 */ /* 0x000fe20007800000 */
[----:B------:R-:W-:Y:S01]  /*4d00*/  @P1 FMUL R93, R93, R113 ;  /* 0x000000715d5d1220 */ /* 0x000fe20000400000 */
[----:B------:R-:W-:Y:S02]  /*4d10*/  LOP3.LUT R84, R84, 0xffff, R103, 0xf8, !PT ;  /* 0x0000ffff54547812 */ /* 0x000fe400078ef867 */
[----:B------:R-:W-:Y:S02]  /*4d20*/  F2FP.SATFINITE.E4M3.F32.PACK_AB_MERGE_C R3, RZ, R101, RZ ;  /* 0x00000065ff03723e */ /* 0x000fe400048070ff */
[----:B------:R-:W-:Y:S02]  /*4d30*/  SHF.L.U32 R135, R146, 0x18, RZ ;  /* 0x0000001892877819 */ /* 0x000fe400000006ff */
[----:B------:R-:W-:-:S02]  /*4d40*/  SHF.L.U32 R82, R82, 0x18, RZ ;  /* 0x0000001852527819 */ /* 0x000fc400000006ff */
[----:B------:R-:W-:Y:S01]  /*4d50*/  @P0 FMNMX R112, R112, |R151|, !PT ;  /* 0x4000009770700209 */ /* 0x000fe20007800000 */
[----:B------:R-:W-:Y:S01]  /*4d60*/  @P1 FMUL R151, R151, R113 ;  /* 0x0000007197971220 */ /* 0x000fe20000400000 */
[----:B------:R-:W-:Y:S02]  /*4d70*/  LOP3.LUT R84, R84, 0xff, RZ, 0xc0, !PT ;  /* 0x000000ff54547812 */ /* 0x000fe400078ec0ff */
[----:B------:R-:W-:Y:S02]  /*4d80*/  PRMT R3, R3, 0x7104, RZ ;  /* 0x0000710403037816 */ /* 0x000fe400000000ff */
[----:B------:R-:W-:Y:S02]  /*4d90*/  F2FP.SATFINITE.E4M3.F32.PACK_AB_MERGE_C R97, RZ, R97, RZ ;  /* 0x00000061ff61723e */ /* 0x000fe400048070ff */
[----:B------:R-:W-:Y:S02]  /*4da0*/  F2FP.SATFINITE.E4M3.F32.PACK_AB_MERGE_C R111, RZ, R111, RZ ;  /* 0x0000006fff6f723e */ /* 0x000fe400048070ff */
[----:B------:R-:W-:-:S02]  /*4db0*/  LOP3.LUT R135, R126, R135, RZ, 0xfc, !PT ;  /* 0x000000877e877212 */ /* 0x000fc400078efcff */
        /* <DEDUP_REMOVED lines=20> */
[----:B------:R-:W-:Y:S01]  /*4f00*/  F2FP.SATFINITE.E4M3.F32.PACK_AB_MERGE_C R102, RZ, R102, RZ ;  /* 0x00000066ff66723e */ /* 0x000fe200048070ff */
[----:B------:R-:W0:Y:S01]  /*4f10*/  LDC.64 R98, c[0x0][0x258] ;  /* 0x00009600ff627b82 */ /* 0x000e220000000a00 */
[----:B------:R-:W-:Y:S02]  /*4f20*/  LOP3.LUT R84, R82, 0xffff, R107, 0xf8, !PT ;  /* 0x0000ffff52547812 */ /* 0x000fe400078ef86b */
[----:B------:R-:W-:-:S02]  /*4f30*/  SHF.L.U32 R3, R3, 0x10, RZ ;  /* 0x0000001003037819 */ /* 0x000fc400000006ff */
[----:B------:R-:W-:Y:S02]  /*4f40*/  LOP3.LUT R82, R125, 0xffffff00, RZ, 0xc0, !PT ;  /* 0xffffff007d527812 */ /* 0x000fe400078ec0ff */
[----:B------:R-:W-:Y:S02]  /*4f50*/  F2FP.SATFINITE.E4M3.F32.PACK_AB_MERGE_C R139, RZ, R139, RZ ;  /* 0x0000008bff8b723e */ /* 0x000fe400048070ff */
[----:B------:R-:W-:Y:S01]  /*4f60*/  @P0 FMNMX R112, R112, |R157|, !PT ;  /* 0x4000009d70700209 */ /* 0x000fe20007800000 */
[----:B------:R-:W-:Y:S01]  /*4f70*/  @P1 FMUL R157, R157, R113 ;  /* 0x000000719d9d1220 */ /* 0x000fe20000400000 */
[----:B------:R-:W-:Y:S02]  /*4f80*/  SHF.L.U32 R102, R102, 0x10, RZ ;  /* 0x0000001066667819 */ /* 0x000fe400000006ff */
[----:B------:R-:W-:Y:S02]  /*4f90*/  LOP3.LUT R84, R84, 0xff0000, R3, 0xf8, !PT ;  /* 0x00ff000054547812 */ /* 0x000fe400078ef803 */
[----:B------:R-:W-:-:S02]  /*4fa0*/  LOP3.LUT R82, R82, 0xffff, R139, 0xf8, !PT ;  /* 0x0000ffff52527812 */ /* 0x000fc400078ef88b */
[----:B------:R-:W-:Y:S02]  /*4fb0*/  F2FP.SATFINITE.E4M3.F32.PACK_AB_MERGE_C R3, RZ, R137, RZ ;  /* 0x00000089ff03723e */ /* 0x000fe400048070ff */
[----:B------:R-:W-:Y:S02]  /*4fc0*/  F2FP.SATFINITE.E4M3.F32.PACK_AB_MERGE_C R145, RZ, R145, RZ ;  /* 0x00000091ff91723e */ /* 0x000fe400048070ff */
[----:B------:R-:W-:Y:S01]  /*4fd0*/  @P0 FMNMX R112, R112, |R155|, !PT ;  /* 0x4000009b70700209 */ /* 0x000fe20007800000 */
[----:B------:R-:W-:Y:S01]  /*4fe0*/  @P1 FMUL R155, R155, R113 ;  /* 0x000000719b9b1220 */ /* 0x000fe20000400000 */
[----:B------:R-:W-:Y:S02]  /*4ff0*/  LOP3.LUT R102, R91, 0xff0000, R102, 0xf8, !PT ;  /* 0x00ff00005b667812 */ /* 0x000fe400078ef866 */
[----:B------:R-:W-:Y:S02]  /*5000*/  LOP3.LUT R3, R3, 0xffff, RZ, 0xc0, !PT ;  /* 0x0000ffff03037812 */ /* 0x000fe400078ec0ff */
[----:B------:R-:W-:-:S02]  /*5010*/  LOP3.LUT R91, R82, 0xff, RZ, 0xc0, !PT ;  /* 0x000000ff525b7812 */ /* 0x000fc400078ec0ff */
[----:B------:R-:W-:Y:S02]  /*5020*/  PRMT R82, R145, 0x7104, RZ ;  /* 0x0000710491527816 */ /* 0x000fe400000000ff */
[----:B------:R-:W-:Y:S02]  /*5030*/  F2FP.SATFINITE.E4M3.F32.PACK_AB_MERGE_C R93, RZ, R93, RZ ;  /* 0x0000005dff5d723e */ /* 0x000fe400048070ff */
[----:B------:R-:W-:Y:S01]  /*5040*/  @P0 FMNMX R112, R112, |R153|, !PT ;  /* 0x4000009970700209 */ /* 0x000fe20007800000 */
[----:B------:R-:W-:Y:S01]  /*5050*/  @P1 FMUL R153, R153, R113 ;  /* 0x0000007199991220 */ /* 0x000fe20000400000 */
[----:B------:R-:W-:Y:S02]  /*5060*/  SHF.L.U32 R3, R3, 0x18, RZ ;  /* 0x0000001803037819 */ /* 0x000fe400000006ff */
[----:B------:R-:W-:Y:S02]  /*5070*/  LOP3.LUT R82, R91, 0xff00, R82, 0xf8, !PT ;  /* 0x0000ff005b527812 */ /* 0x000fe400078ef852 */
[----:B------:R-:W-:Y:S01]  /*5080*/  SHF.L.U32 R93, R93, 0x10, RZ ;  /* 0x000000105d5d7819 */ /* 0x000fe200000006ff */
[----:B------:R-:W1:Y:S01]  /*5090*/  @!P3 LDC.64 R90, c[0x0][0x230] ;  /* 0x00008c00ff5abb82 */ /* 0x000e620000000a00 */
[----:B------:R-:W-:Y:S01]  /*50a0*/  @P0 FMNMX R112, R112, |R165|, !PT ;  /* 0x400000a570700209 */ /* 0x000fe20007800000 */
[----:B------:R-:W-:Y:S01]  /*50b0*/  @P1 FMUL R165, R165, R113 ;  /* 0x00000071a5a51220 */ /* 0x000fe20000400000 */
[----:B------:R-:W-:-:S02]  /*50c0*/  F2FP.SATFINITE.E4M3.F32.PACK_AB_MERGE_C R151, RZ, R151, RZ ;  /* 0x00000097ff97723e */ /* 0x000fc400048070ff */
[----:B------:R-:W-:Y:S02]  /*50d0*/  LOP3.LUT R124, R84, 0xff000000, R3, 0xf8, !PT ;  /* 0xff000000547c7812 */ /* 0x000fe400078ef803 */
[----:B------:R-:W-:Y:S02]  /*50e0*/  LOP3.LUT R84, R82, 0xff0000, R93, 0xf8, !PT ;  /* 0x00ff000052547812 */ /* 0x000fe400078ef85d */
[----:B------:R-:W-:Y:S01]  /*50f0*/  @P0 FMNMX R112, R112, |R163|, !PT ;  /* 0x400000a370700209 */ /* 0x000fe20007800000 */
[----:B------:R-:W-:Y:S01]  /*5100*/  @P1 FMUL R163, R163, R113 ;  /* 0x00000071a3a31220 */ /* 0x000fe20000400000 */
[----:B------:R-:W-:Y:S02]  /*5110*/  F2FP.SATFINITE.E4M3.F32.PACK_AB_MERGE_C R82, RZ, R149, RZ ;  /* 0x00000095ff52723e */ /* 0x000fe400048070ff */
[----:B------:R-:W-:Y:S02]  /*5120*/  F2FP.SATFINITE.E4M3.F32.PACK_AB_MERGE_C R95, RZ, R95, RZ ;  /* 0x0000005fff5f723e */ /* 0x000fe400048070ff */
[----:B------:R-:W-:-:S02]  /*5130*/  LOP3.LUT R151, R151, 0xffff, RZ, 0xc0, !PT ;  /* 0x0000ffff97977812 */ /* 0x000fc400078ec0ff */
[----:B------:R-:W-:Y:S01]  /*5140*/  @P0 FMNMX R112, R112, |R83|, !PT ;  /* 0x4000005370700209 */ /* 0x000fe20007800000 */
[----:B------:R-:W-:Y:S01]  /*5150*/  @P1 FMUL R83, R83, R113 ;  /* 0x0000007153531220 */ /* 0x000fe20000400000 */
[----:B------:R-:W-:Y:S02]  /*5160*/  LOP3.LUT R82, R82, 0xff, RZ, 0xc0, !PT ;  /* 0x000000ff52527812 */ /* 0x000fe400078ec0ff */
[----:B------:R-:W-:Y:S02]  /*5170*/  SHF.L.U32 R95, R95, 0x8, RZ ;  /* 0x000000085f5f7819 */ /* 0x000fe400000006ff */
[----:B------:R-:W-:Y:S02]  /*5180*/  SHF.L.U32 R125, R151, 0x18, RZ ;  /* 0x00000018977d7819 */ /* 0x000fe400000006ff */
[----:B------:R-:W-:Y:S02]  /*5190*/  F2FP.SATFINITE.E4M3.F32.PACK_AB_MERGE_C R3, RZ, R147, RZ ;  /* 0x00000093ff03723e */ /* 0x000fe400048070ff */
[----:B------:R-:W-:Y:S01]  /*51a0*/  @P0 FMNMX R112, R112, |R161|, !PT ;  /* 0x400000a170700209 */ /* 0x000fe20007800000 */
[----:B------:R-:W-:Y:S01]  /*51b0*/  @P1 FMUL R161, R161, R113 ;  /* 0x00000071a1a11220 */ /* 0x000fe20000400000 */
[----:B------:R-:W-:-:S02]  /*51c0*/  LOP3.LUT R86, R82, 0xffff, R95, 0xf8, !PT ;  /* 0x0000ffff52567812 */ /* 0x000fc400078ef85f */
[----:B------:R-:W-:Y:S02]  /*51d0*/  LOP3.LUT R125, R84, R125, RZ, 0xfc, !PT ;  /* 0x0000007d547d7212 */ /* 0x000fe400078efcff */
[----:B------:R-:W-:Y:S02]  /*51e0*/  F2FP.SATFINITE.E4M3.F32.PACK_AB_MERGE_C R82, RZ, R159, RZ ;  /* 0x0000009fff52723e */ /* 0x000fe400048070ff */
[----:B------:R-:W-:Y:S02]  /*51f0*/  SHF.L.U32 R3, R3, 0x10, RZ ;  /* 0x0000001003037819 */ /* 0x000fe400000006ff */
[----:B------:R-:W-:Y:S02]  /*5200*/  LOP3.LUT R84, R123, 0xffffff00, RZ, 0xc0, !PT ;  /* 0xffffff007b547812 */ /* 0x000fe400078ec0ff */
[----:B------:R-:W-:Y:S02]  /*5210*/  F2FP.SATFINITE.E4M3.F32.PACK_AB_MERGE_C R157, RZ, R157, RZ ;  /* 0x0000009dff9d723e */ /* 0x000fe400048070ff */
[----:B------:R-:W-:Y:S01]  /*5220*/  @P0 FMNMX R112, R112, |R171|, !PT ;  /* 0x400000ab70700209 */ /* 0x000fe20007800000 */
[----:B------:R-:W-:Y:S01]  /*5230*/  @P1 FMUL R171, R171, R113 ;  /* 0x00000071abab1220 */ /* 0x000fe20000400000 */
[----:B------:R-:W-:-:S02]  /*5240*/  LOP3.LUT R82, R82, 0xffff, RZ, 0xc0, !PT ;  /* 0x0000ffff52527812 */ /* 0x000fc400078ec0ff */
[----:B------:R-:W-:Y:S02]  /*5250*/  LOP3.LUT R123, R86, 0xff0000, R3, 0xf8, !PT ;  /* 0x00ff0000567b7812 */ /* 0x000fe400078ef803 */
[----:B------:R-:W-:Y:S02]  /*5260*/  LOP3.LUT R84, R84, 0xffff, R157, 0xf8, !PT ;  /* 0x0000ffff54547812 */ /* 0x000fe400078ef89d */
[----:B------:R-:W-:Y:S02]  /*5270*/  F2FP.SATFINITE.E4M3.F32.PACK_AB_MERGE_C R3, RZ, R155, RZ ;  /* 0x0000009bff03723e */ /* 0x000fe400048070ff */
[----:B------:R-:W-:Y:S01]  /*5280*/  @P0 FMNMX R112, R112, |R180|, !PT ;  /* 0x400000b470700209 */ /* 0x000fe20007800000 */
[----:B------:R-:W-:Y:S01]  /*5290*/  @P1 FMUL R180, R180, R113 ;  /* 0x00000071b4b41220 */ /* 0x000fe20000400000 */
[----:B------:R-:W-:Y:S02]  /*52a0*/  SHF.L.U32 R82, R82, 0x18, RZ ;  /* 0x0000001852527819 */ /* 0x000fe400000006ff */
[----:B------:R-:W-:-:S02]  /*52b0*/  LOP3.LUT R84, R84, 0xff, RZ, 0xc0, !PT ;  /* 0x000000ff54547812 */ /* 0x000fc400078ec0ff */
[----:B------:R-:W-:Y:S02]  /*52c0*/  PRMT R3, R3, 0x7104, RZ ;  /* 0x0000710403037816 */ /* 0x000fe400000000ff */
[----:B------:R-:W-:Y:S02]  /*52d0*/  F2FP.SATFINITE.E4M3.F32.PACK_AB_MERGE_C R153, RZ, R153, RZ ;  /* 0x00000099ff99723e */ /* 0x000fe400048070ff */
[----:B------:R-:W-:Y:S02]  /*52e0*/  F2FP.SATFINITE.E4M3.F32.PACK_AB_MERGE_C R165, RZ, R165, RZ ;  /* 0x000000a5ffa5723e */ /* 0x000fe400048070ff */
[----:B------:R-:W-:Y:S01]  /*52f0*/  @P0 FMNMX R112, R112, |R178|, !PT ;  /* 0x400000b270700209 */ /* 0x000fe20007800000 */
[----:B------:R-:W-:Y:S01]  /*5300*/  @P1 FMUL R178, R178, R113 ;  /* 0x00000071b2b21220 */ /* 0x000fe20000400000 */
[----:B------:R-:W-:Y:S02]  /*5310*/  LOP3.LUT R122, R123, 0xff000000, R82, 0xf8, !PT ;  /* 0xff0000007b7a7812 */ /* 0x000fe400078ef852 */
[----:B------:R-:W-:-:S02]  /*5320*/  LOP3.LUT R82, R84, 0xff00, R3, 0xf8, !PT ;  /* 0x0000ff0054527812 */ /* 0x000fc400078ef803 */
[----:B------:R-:W-:Y:S02]  /*5330*/  SHF.L.U32 R153, R153, 0x10, RZ ;  /* 0x0000001099997819 */ /* 0x000fe400000006ff */
[----:B------:R-:W-:Y:S02]  /*5340*/  LOP3.LUT R165, R165, 0xffff, RZ, 0xc0, !PT ;  /* 0x0000ffffa5a57812 */ /* 0x000fe400078ec0ff */
[----:B------:R-:W-:Y:S01]  /*5350*/  @P0 FMNMX R112, R112, |R169|, !PT ;  /* 0x400000a970700209 */ /* 0x000fe20007800000 */
[----:B------:R-:W-:Y:S01]  /*5360*/  @P1 FMUL R169, R169, R113 ;  /* 0x00000071a9a91220 */ /* 0x000fe20000400000 */
[----:B------:R-:W-:Y:S02]  /*5370*/  LOP3.LUT R82, R82, 0xff0000, R153, 0xf8, !PT ;  /* 0x00ff000052527812 */ /* 0x000fe400078ef899 */
[----:B------:R-:W-:Y:S02]  /*5380*/  SHF.L.U32 R123, R165, 0x18, RZ ;  /* 0x00000018a57b7819 */ /* 0x000fe400000006ff */
[----:B------:R-:W-:-:S02]  /*5390*/  F2FP.SATFINITE.E4M3.F32.PACK_AB_MERGE_C R163, RZ, R163, RZ ;  /* 0x000000a3ffa3723e */ /* 0x000fc400048070ff */
[----:B------:R-:W-:Y:S02]  /*53a0*/  F2FP.SATFINITE.E4M3.F32.PACK_AB_MERGE_C R83, RZ, R83, RZ ;  /* 0x00000053ff53723e */ /* 0x000fe400048070ff */
[----:B------:R-:W-:Y:S01]  /*53b0*/  @P0 FMNMX R112, R112, |R85|, !PT ;  /* 0x4000005570700209 */ /* 0x000fe20007800000 */
[----:B------:R-:W-:Y:S01]  /*53c0*/  @P1 FMUL R85, R85, R113 ;  /* 0x0000007155551220 */ /* 0x000fe20000400000 */
[----:B------:R-:W-:Y:S02]  /*53d0*/  F2FP.SATFINITE.E4M3.F32.PACK_AB_MERGE_C R172, RZ, R172, RZ ;  /* 0x000000acffac723e */ /* 0x000fe400048070ff */
[----:B------:R-:W-:Y:S02]  /*53e0*/  LOP3.LUT R123, R82, R123, RZ, 0xfc, !PT ;  /* 0x0000007b527b7212 */ /* 0x000fe400078efcff */
[----:B------:R-:W-:Y:S02]  /*53f0*/  LOP3.LUT R82, R163, 0xff, RZ, 0xc0, !PT ;  /* 0x000000ffa3527812 */ /* 0x000fe400078ec0ff */
[----:B------:R-:W-:-:S02]  /*5400*/  SHF.L.U32 R83, R83, 0x8, RZ ;  /* 0x0000000853537819 */ /* 0x000fc400000006ff */
[----:B------:R-:W-:Y:S01]  /*5410*/  @P0 FMNMX R112, R112, |R175|, !PT ;  /* 0x400000af70700209 */ /* 0x000fe20007800000 */
[----:B------:R-:W-:Y:S01]  /*5420*/  @P1 FMUL R175, R175, R113 ;  /* 0x00000071afaf1220 */ /* 0x000fe20000400000 */
[----:B------:R-:W-:Y:S02]  /*5430*/  F2FP.SATFINITE.E4M3.F32.PACK_AB_MERGE_C R180, RZ, R180, RZ ;  /* 0x000000b4ffb4723e */ /* 0x000fe400048070ff */
[----:B------:R-:W-:Y:S02]  /*5440*/  LOP3.LUT R172, R172, 0xffff, RZ, 0xc0, !PT ;  /* 0x0000ffffacac7812 */ /* 0x000fe400078ec0ff */
[----:B------:R-:W-:Y:S02]  /*5450*/  LOP3.LUT R84, R82, 0xffff, R83, 0xf8, !PT ;  /* 0x0000ffff52547812 */ /* 0x000fe400078ef853 */
[----:B------:R-:W-:Y:S02]  /*5460*/  F2FP.SATFINITE.E4M3.F32.PACK_AB_MERGE_C R3, RZ, R161, RZ ;  /* 0x000000a1ff03723e */ /* 0x000fe400048070ff */
[----:B------:R-:W-:Y:S01]  /*5470*/  @P0 FMNMX R112, R112, |R177|, !PT ;  /* 0x400000b170700209 */ /* 0x000fe20007800000 */
[----:B------:R-:W-:Y:S01]  /*5480*/  @P1 FMUL R177, R177, R113 ;  /* 0x00000071b1b11220 */ /* 0x000fe20000400000 */
[----:B------:R-:W-:-:S02]  /*5490*/  LOP3.LUT R83, R121, 0xffff, R180, 0xf8, !PT ;  /* 0x0000ffff79537812 */ /* 0x000fc400078ef8b4 */
[----:B------:R-:W-:Y:S02]  /*54a0*/  F2FP.SATFINITE.E4M3.F32.PACK_AB_MERGE_C R82, RZ, R178, RZ ;  /* 0x000000b2ff52723e */ /* 0x000fe400048070ff */
[----:B------:R-:W-:Y:S02]  /*54b0*/  SHF.L.U32 R131, R172, 0x18, RZ ;  /* 0x00000018ac837819 */ /* 0x000fe400000006ff */
[----:B------:R-:W-:Y:S02]  /*54c0*/  SHF.L.U32 R3, R3, 0x10, RZ ;  /* 0x0000001003037819 */ /* 0x000fe400000006ff */
[----:B------:R-:W-:Y:S01]  /*54d0*/  @P0 FMNMX R112, R112, |R173|, !PT ;  /* 0x400000ad70700209 */ /* 0x000fe20007800000 */
[----:B------:R-:W-:Y:S01]  /*54e0*/  @P1 FMUL R173, R173, R113 ;  /* 0x00000071adad1220 */ /* 0x000fe20000400000 */
[----:B------:R-:W-:Y:S02]  /*54f0*/  LOP3.LUT R83, R83, 0xff, RZ, 0xc0, !PT ;  /* 0x000000ff53537812 */ /* 0x000fe400078ec0ff */
[----:B------:R-:W-:-:S02]  /*5500*/  PRMT R82, R82, 0x7104, RZ ;  /* 0x0000710452527816 */ /* 0x000fc400000000ff */
[----:B------:R-:W-:Y:S02]  /*5510*/  F2FP.SATFINITE.E4M3.F32.PACK_AB_MERGE_C R175, RZ, R175, RZ ;  /* 0x000000afffaf723e */ /* 0x000fe400048070ff */
[----:B------:R-:W-:Y:S02]  /*5520*/  F2FP.SATFINITE.E4M3.F32.PACK_AB_MERGE_C R177, RZ, R177, RZ ;  /* 0x000000b1ffb1723e */ /* 0x000fe400048070ff */
[----:B------:R-:W-:Y:S02]  /*5530*/  LOP3.LUT R131, R100, R131, RZ, 0xfc, !PT ;  /* 0x0000008364837212 */ /* 0x000fe400078efcff */
[----:B------:R-:W-:Y:S02]  /*5540*/  LOP3.LUT R100, R84, 0xff0000, R3, 0xf8, !PT ;  /* 0x00ff000054647812 */ /* 0x000fe400078ef803 */
[----:B------:R-:W-:Y:S01]  /*5550*/  @P0 FMNMX R112, R112, |R87|, !PT ;  /* 0x4000005770700209 */ /* 0x000fe20007800000 */
[----:B------:R-:W-:Y:S01]  /*5560*/  @P1 FMUL R87, R87, R113 ;  /* 0x0000007157571220 */ /* 0x000fe20000400000 */
[----:B------:R-:W-:-:S02]  /*5570*/  LOP3.LUT R84, R83, 0xff00, R82, 0xf8, !PT ;  /* 0x0000ff0053547812 */ /* 0x000fc400078ef852 */
[----:B------:R-:W-:Y:S02]  /*5580*/  F2FP.SATFINITE.E4M3.F32.PACK_AB_MERGE_C R3, RZ, R171, RZ ;  /* 0x000000abff03723e */ /* 0x000fe400048070ff */
[----:B------:R-:W-:Y:S02]  /*5590*/  LOP3.LUT R82, R175, 0xff, RZ, 0xc0, !PT ;  /* 0x000000ffaf527812 */ /* 0x000fe400078ec0ff */
[----:B------:R-:W-:Y:S02]  /*55a0*/  SHF.L.U32 R177, R177, 0x8, RZ ;  /* 0x00000008b1b17819 */ /* 0x000fe400000006ff */
[----:B------:R-:W-:Y:S02]  /*55b0*/  F2FP.SATFINITE.E4M3.F32.PACK_AB_MERGE_C R176, RZ, R176, RZ ;  /* 0x000000b0ffb0723e */ /* 0x000fe400048070ff */
[----:B------:R-:W-:Y:S01]  /*55c0*/  @P0 FMNMX R112, R112, |R179|, !PT ;  /* 0x400000b370700209 */ /* 0x000fe20007800000 */
[----:B------:R-:W-:Y:S01]  /*55d0*/  @P1 FMUL R179, R179, R113 ;  /* 0x00000071b3b31220 */ /* 0x000fe20000400000 */
[----:B------:R-:W-:-:S02]  /*55e0*/  LOP3.LUT R3, R3, 0xffff, RZ, 0xc0, !PT ;  /* 0x0000ffff03037812 */ /* 0x000fc400078ec0ff */
[----:B------:R-:W-:Y:S02]  /*55f0*/  F2FP.SATFINITE.E4M3.F32.PACK_AB_MERGE_C R169, RZ, R169, RZ ;  /* 0x000000a9ffa9723e */ /* 0x000fe400048070ff */
[----:B------:R-:W-:Y:S02]  /*5600*/  LOP3.LUT R177, R82, 0xffff, R177, 0xf8, !PT ;  /* 0x0000ffff52b17812 */ /* 0x000fe400078ef8b1 */
[----:B------:R-:W-:Y:S02]  /*5610*/  LOP3.LUT R176, R176, 0xffff, RZ, 0xc0, !PT ;  /* 0x0000ffffb0b07812 */ /* 0x000fe400078ec0ff */
[----:B------:R-:W-:Y:S02]  /*5620*/  F2FP.SATFINITE.E4M3.F32.PACK_AB_MERGE_C R82, RZ, R173, RZ ;  /* 0x000000adff52723e */ /* 0x000fe400048070ff */
[----:B------:R-:W-:Y:S01]  /*5630*/  @P0 FMNMX R112, R112, |R167|, !PT ;  /* 0x400000a770700209 */ /* 0x000fe20007800000 */
[----:B------:R-:W-:Y:S01]  /*5640*/  @P1 FMUL R167, R167, R113 ;  /* 0x00000071a7a71220 */ /* 0x000fe20000400000 */
[----:B------:R-:W-:-:S02]  /*5650*/  SHF.L.U32 R3, R3, 0x18, RZ ;  /* 0x0000001803037819 */ /* 0x000fc400000006ff */
[----:B------:R-:W-:Y:S02]  /*5660*/  SHF.L.U32 R169, R169, 0x10, RZ ;  /* 0x00000010a9a97819 */ /* 0x000fe400000006ff */
[----:B------:R-:W-:Y:S02]  /*5670*/  LOP3.LUT R88, R119, 0xffffff00, RZ, 0xc0, !PT ;  /* 0xffffff0077587812 */ /* 0x000fe400078ec0ff */
[----:B------:R-:W-:Y:S02]  /*5680*/  F2FP.SATFINITE.E4M3.F32.PACK_AB_MERGE_C R179, RZ, R179, RZ ;  /* 0x000000b3ffb3723e */ /* 0x000fe400048070ff */
[----:B------:R-:W-:Y:S02]  /*5690*/  SHF.L.U32 R129, R176, 0x18, RZ ;  /* 0x00000018b0817819 */ /* 0x000fe400000006ff */
[----:B------:R-:W-:Y:S02]  /*56a0*/  SHF.L.U32 R82, R82, 0x10, RZ ;  /* 0x0000001052527819 */ /* 0x000fe400000006ff */
[----:B------:R-:W-:-:S02]  /*56b0*/  LOP3.LUT R100, R100, 0xff000000, R3, 0xf8, !PT ;  /* 0xff00000064647812 */ /* 0x000fc400078ef803 */
[----:B------:R-:W-:Y:S02]  /*56c0*/  LOP3.LUT R86, R84, 0xff0000, R169, 0xf8, !PT ;  /* 0x00ff000054567812 */ /* 0x000fe400078ef8a9 */
[----:B------:R-:W-:Y:S02]  /*56d0*/  LOP3.LUT R84, R88, 0xffff, R179, 0xf8, !PT ;  /* 0x0000ffff58547812 */ /* 0x000fe400078ef8b3 */
[----:B------:R-:W-:Y:S02]  /*56e0*/  F2FP.SATFINITE.E4M3.F32.PACK_AB_MERGE_C R3, RZ, R167, RZ ;  /* 0x000000a7ff03723e */ /* 0x000fe400048070ff */
[----:B------:R-:W-:Y:S02]  /*56f0*/  LOP3.LUT R129, R102, R129, RZ, 0xfc, !PT ;  /* 0x0000008166817212 */ /* 0x000fe400078efcff */
[----:B------:R-:W-:Y:S02]  /*5700*/  LOP3.LUT R102, R177, 0xff0000, R82, 0xf8, !PT ;  /* 0x00ff0000b1667812 */ /* 0x000fe400078ef852 */
[----:B------:R-:W2:Y:S01]  /*5710*/  @!P3 LDC.64 R82, c[0x0][0x228] ;  /* 0x00008a00ff52bb82 */ /* 0x000ea20000000a00 */
[----:B------:R-:W-:-:S02]  /*5720*/  LOP3.LUT R84, R84, 0xff, RZ, 0xc0, !PT ;  /* 0x000000ff54547812 */ /* 0x000fc400078ec0ff */
[----:B------:R-:W-:Y:S02]  /*5730*/  PRMT R3, R3, 0x7104, RZ ;  /* 0x0000710403037816 */ /* 0x000fe400000000ff */
[----:B------:R-:W-:Y:S02]  /*5740*/  F2FP.SATFINITE.E4M3.F32.PACK_AB_MERGE_C R87, RZ, R87, RZ ;  /* 0x00000057ff57723e */ /* 0x000fe400048070ff */
[----:B------:R-:W-:Y:S01]  /*5750*/  @P0 FMNMX R112, R112, |R89|, !PT ;  /* 0x4000005970700209 */ /* 0x000fe20007800000 */
[----:B------:R-:W-:Y:S01]  /*5760*/  @P1 FMUL R89, R89, R113 ;  /* 0x0000007159591220 */ /* 0x000fe20000400000 */
[----:B------:R-:W-:Y:S02]  /*5770*/  LOP3.LUT R84, R84, 0xff00, R3, 0xf8, !PT ;  /* 0x0000ff0054547812 */ /* 0x000fe400078ef803 */
[----:B------:R-:W-:Y:S01]  /*5780*/  @P0 FMNMX R112, R112, |R81|, !PT ;  /* 0x4000005170700209 */ /* 0x000fe20007800000 */
[----:B------:R-:W-:Y:S01]  /*5790*/  @P1 FMUL R81, R81, R113 ;  /* 0x0000007151511220 */ /* 0x000fe20000400000 */
[----:B------:R-:W-:-:S02]  /*57a0*/  LOP3.LUT R3, R87, 0xffff, RZ, 0xc0, !PT ;  /* 0x0000ffff57037812 */ /* 0x000fc400078ec0ff */
[----:B------:R-:W-:Y:S02]  /*57b0*/  F2FP.SATFINITE.E4M3.F32.PACK_AB_MERGE_C R85, RZ, R85, RZ ;  /* 0x00000055ff55723e */ /* 0x000fe400048070ff */
[----:B------:R-:W-:Y:S02]  /*57c0*/  SHF.L.U32 R3, R3, 0x18, RZ ;  /* 0x0000001803037819 */ /* 0x000fe400000006ff */
[----:B------:R-:W-:Y:S02]  /*57d0*/  LOP3.LUT R85, R85, 0xffff, RZ, 0xc0, !PT ;  /* 0x0000ffff55557812 */ /* 0x000fe400078ec0ff */
[----:B------:R-:W-:Y:S02]  /*57e0*/  F2FP.SATFINITE.E4M3.F32.PACK_AB_MERGE_C R89, RZ, R89, RZ ;  /* 0x00000059ff59723e */ /* 0x000fe400048070ff */
[----:B------:R-:W-:Y:S01]  /*57f0*/  F2FP.SATFINITE.E4M3.F32.PACK_AB_MERGE_C R81, RZ, R81, RZ ;  /* 0x00000051ff51723e */ /* 0x000fe200048070ff */
[----:B--2---:R-:W-:Y:S01]  /*5800*/  @!P3 IMAD.WIDE R82, R118, 0x4, R82 ;  /* 0x000000047652b825 */ /* 0x004fe200078e0252 */
[----:B------:R-:W-:-:S02]  /*5810*/  LOP3.LUT R102, R102, 0xff000000, R3, 0xf8, !PT ;  /* 0xff00000066667812 */ /* 0x000fc400078ef803 */
[----:B------:R-:W-:Y:S02]  /*5820*/  SHF.L.U32 R85, R85, 0x18, RZ ;  /* 0x0000001855557819 */ /* 0x000fe400000006ff */
[----:B------:R-:W-:Y:S01]  /*5830*/  LOP3.LUT R3, R114, 0x7f, RZ, 0xc0, !PT ;  /* 0x0000007f72037812 */ /* 0x000fe200078ec0ff */
[----:B------:R2:W-:Y:S01]  /*5840*/  @!P3 STG.E desc[UR4][R82.64], R0 ;  /* 0x000000005200b986 */ /* 0x0005e2000c101904 */
[----:B------:R-:W-:Y:S02]  /*5850*/  SHF.L.U32 R89, R89, 0x10, RZ ;  /* 0x0000001059597819 */ /* 0x000fe400000006ff */
[----:B------:R-:W-:Y:S01]  /*5860*/  LOP3.LUT R81, R81, 0xffff, RZ, 0xc0, !PT ;  /* 0x0000ffff51517812 */ /* 0x000fe200078ec0ff */
[----:B------:R-:W-:Y:S01]  /*5870*/  IMAD R103, R118, 0x500, R3 ;  /* 0x0000050076677824 */ /* 0x000fe200078e0203 */
[----:B------:R-:W-:Y:S02]  /*5880*/  LOP3.LUT R121, R86, R85, RZ, 0xfc, !PT ;  /* 0x0000005556797212 */ /* 0x000fe400078efcff */
[----:B------:R-:W-:Y:S01]  /*5890*/  LOP3.LUT R86, R84, 0xff0000, R89, 0xf8, !PT ;  /* 0x00ff000054567812 */ /* 0x000fe200078ef859 */
[----:B-1----:R-:W-:Y:S01]  /*58a0*/  @!P3 IMAD.WIDE R84, R118, 0x4, R90 ;  /* 0x000000047654b825 */ /* 0x002fe200078e025a */
[----:B------:R-:W-:-:S02]  /*58b0*/  SHF.L.U32 R81, R81, 0x18, RZ ;  /* 0x0000001851517819 */ /* 0x000fc400000006ff */
[----:B------:R-:W-:Y:S02]  /*58c0*/  F2FP.SATFINITE.E4M3.F32.PACK_AB_MERGE_C R162, RZ, R162, RZ ;  /* 0x000000a2ffa2723e */ /* 0x000fe400048070ff */
[----:B------:R-:W-:Y:S01]  /*58d0*/  LOP3.LUT R119, R86, R81, RZ, 0xfc, !PT ;  /* 0x0000005156777212 */ /* 0x000fe200078efcff */
[--C-:B0-----:R-:W-:Y:S01]  /*58e0*/  IMAD.WIDE.U32 R86, R120, 0x8, R98.reuse ;  /* 0x0000000878567825 */ /* 0x101fe200078e0062 */
[----:B------:R-:W-:Y:S01]  /*58f0*/  LOP3.LUT R162, R162, 0xffff, RZ, 0xc0, !PT ;  /* 0x0000ffffa2a27812 */ /* 0x000fe200078ec0ff */
[----:B------:R0:W-:Y:S01]  /*5900*/  @!P3 STG.E desc[UR4][R84.64], R2 ;  /* 0x000000025400b986 */ /* 0x0001e2000c101904 */
[C---:B------:R-:W-:Y:S02]  /*5910*/  IADD3 R81, R103.reuse, 0x180, RZ ;  /* 0x0000018067517810 */ /* 0x040fe40007ffe0ff */
[----:B------:R-:W-:Y:S02]  /*5920*/  IADD3 R89, R120, 0x80, RZ ;  /* 0x0000008078597810 */ /* 0x000fe40007ffe0ff */
[----:B------:R-:W-:Y:S01]  /*5930*/  IADD3 R3, R103, 0x100, RZ ;  /* 0x0000010067037810 */ /* 0x000fe20007ffe0ff */
[----:B--2---:R-:W-:Y:S01]  /*5940*/  IMAD.WIDE.U32 R82, R81, 0x8, R98 ;  /* 0x0000000851527825 */ /* 0x004fe200078e0062 */
[----:B------:R-:W-:-:S02]  /*5950*/  SHF.L.U32 R133, R162, 0x18, RZ ;  /* 0x00000018a2857819 */ /* 0x000fc400000006ff */
[----:B------:R-:W-:Y:S01]  /*5960*/  IADD3 R91, R103, 0x200, RZ ;  /* 0x00000200675b7810 */ /* 0x000fe20007ffe0ff */
[--C-:B------:R-:W-:Y:S01]  /*5970*/  IMAD.WIDE.U32 R88, R89, 0x8, R98.reuse ;  /* 0x0000000859587825 */ /* 0x100fe200078e0062 */
[C---:B------:R-:W-:Y:S02]  /*5980*/  IADD3 R93, R103.reuse, 0x280, RZ ;  /* 0x00000280675d7810 */ /* 0x040fe40007ffe0ff */
[----:B------:R-:W-:Y:S01]  /*5990*/  IADD3 R95, R103, 0x300, RZ ;  /* 0x00000300675f7810 */ /* 0x000fe20007ffe0ff */
[--C-:B0-----:R-:W-:Y:S01]  /*59a0*/  IMAD.WIDE.U32 R2, R3, 0x8, R98.reuse ;  /* 0x0000000803027825 */ /* 0x101fe200078e0062 */
[----:B------:R-:W-:Y:S02]  /*59b0*/  MOV R81, R117 ;  /* 0x0000007500517202 */ /* 0x000fe40000000f00 */
[----:B------:R-:W-:Y:S01]  /*59c0*/  IADD3 R97, R103, 0x380, RZ ;  /* 0x0000038067617810 */ /* 0x000fe20007ffe0ff */
[--C-:B------:R-:W-:Y:S01]  /*59d0*/  IMAD.WIDE.U32 R84, R91, 0x8, R98.reuse ;  /* 0x000000085b547825 */ /* 0x100fe200078e0062 */
        /* <DEDUP_REMOVED lines=8> */
[----:B------:R-:W-:Y:S01]  /*5a60*/  LOP3.LUT P2, RZ, R115, 0xff, RZ, 0xc0, !PT ;  /* 0x000000ff73ff7812 */ /* 0x000fe2000784c0ff */
[----:B------:R1:W-:Y:S01]  /*5a70*/  STG.E.64 desc[UR4][R2.64], R132 ;  /* 0x0000008402007986 */ /* 0x0003e2000c101b04 */
[----:B------:R-:W-:Y:S01]  /*5a80*/  ISETP.GE.AND P0, PT, R118, UR12, PT ;  /* 0x0000000c76007c0c */ /* 0x000fe2000bf06270 */
[--C-:B------:R-:W-:Y:S01]  /*5a90*/  IMAD.WIDE.U32 R94, R97, 0x8, R98.reuse ;  /* 0x00000008615e7825 */ /* 0x100fe200078e0062 */
[----:B------:R-:W-:Y:S01]  /*5aa0*/  SEL R115, RZ, 0x1, P2 ;  /* 0x00000001ff737807 */ /* 0x000fe20001000000 */
[----:B------:R1:W-:Y:S02]  /*5ab0*/  STG.E.64 desc[UR4][R82.64], R130 ;  /* 0x0000008252007986 */ /* 0x0003e4000c101b04 */
[--C-:B------:R-:W-:Y:S01]  /*5ac0*/  IMAD.WIDE.U32 R96, R101, 0x8, R98.reuse ;  /* 0x0000000865607825 */ /* 0x100fe200078e0062 */
[----:B------:R-:W-:Y:S01]  /*5ad0*/  MOV R101, R121 ;  /* 0x0000007900657202 */ /* 0x000fe20000000f00 */
[----:B------:R1:W-:Y:S02]  /*5ae0*/  STG.E.64 desc[UR4][R84.64], R128 ;  /* 0x0000008054007986 */ /* 0x0003e4000c101b04 */
[----:B------:R-:W-:Y:S01]  /*5af0*/  IMAD.WIDE.U32 R98, R103, 0x8, R98 ;  /* 0x0000000867627825 */ /* 0x000fe200078e0062 */
[----:B------:R-:W-:Y:S01]  /*5b00*/  MOV R103, R119 ;  /* 0x0000007700677202 */ /* 0x000fe20000000f00 */
[----:B------:R1:W-:Y:S04]  /*5b10*/  STG.E.64 desc[UR4][R90.64], R126 ;  /* 0x0000007e5a007986 */ /* 0x0003e8000c101b04 */
[----:B------:R1:W-:Y:S04]  /*5b20*/  STG.E.64 desc[UR4][R92.64], R124 ;  /* 0x0000007c5c007986 */ /* 0x0003e8000c101b04 */
[----:B------:R1:W-:Y:S04]  /*5b30*/  STG.E.64 desc[UR4][R94.64], R122 ;  /* 0x0000007a5e007986 */ /* 0x0003e8000c101b04 */
[----:B------:R1:W-:Y:S04]  /*5b40*/  STG.E.64 desc[UR4][R96.64], R100 ;  /* 0x0000006460007986 */ /* 0x0003e8000c101b04 */
[----:B------:R1:W-:Y:S01]  /*5b50*/  STG.E.64 desc[UR4][R98.64], R102 ;  /* 0x0000006662007986 */ /* 0x0003e2000c101b04 */
[----:B------:R-:W-:Y:S05]  /*5b60*/  @!P0 BRA `(.L_x_12747) ;  /* 0xffffffa400e88947 */ /* 0x000fea000383ffff */
.L_x_12739:
        /* <DEDUP_REMOVED lines=15> */
.L_x_12772:
        /* <DEDUP_REMOVED lines=28> */
.L_x_12775:
[----:B-1----:R-:W-:-:S07]  /*5e20*/  FMNMX R5, R3, R2, !PT ;  /* 0x0000000203057209 */ /* 0x002fce0007800000 */
.L_x_12751:
[----:B------:R-:W-:Y:S05]  /*5e30*/  BSYNC B0 ;  /* 0x0000000000007941 */ /* 0x000fea0003800000 */
.L_x_12750:
[----:B------:R-:W-:Y:S01]  /*5e40*/  ISETP.NE.AND P0, PT, R114, RZ, PT ;  /* 0x000000ff7200720c */ /* 0x000fe20003f05270 */
[----:B------:R-:W-:-:S12]  /*5e50*/  BSSY B0, `(.L_x_12748) ;  /* 0x0000004000007945 */ /* 0x000fd80003800000 */
[----:B------:R-:W-:Y:S05]  /*5e60*/  @P0 BRA `(.L_x_12753) ;  /* 0x0000000000080947 */ /* 0x000fea0003800000 */
[----:B0-----:R-:W0:Y:S02]  /*5e70*/  LDC.64 R2, c[0x0][0x288] ;  /* 0x0000a200ff027b82 */ /* 0x001e240000000a00 */
[----:B0-----:R1:W-:Y:S02]  /*5e80*/  REDG.E.MAX.S32.STRONG.GPU desc[UR4][R2.64], R5 ;  /* 0x000000050200798e */ /* 0x0013e4000d10e384 */
.L_x_12753:
[----:B------:R-:W-:Y:S05]  /*5e90*/  BSYNC B0 ;  /* 0x0000000000007941 */ /* 0x000fea0003800000 */
.L_x_12748:
        /* <DEDUP_REMOVED lines=13> */
[----:B0-----:R-:W-:Y:S05]  /*5f70*/  CALL.REL.NOINC `($__internal_203_$__cuda_sm20_rcp_rn_f32_slowpath) ;  /* 0x0000001000947944 */ /* 0x001fea0003c00000 */
[----:B------:R-:W-:Y:S01]  /*5f80*/  MOV R5, R0 ;  /* 0x0000000000057202 */ /* 0x000fe20000000f00 */
[----:B------:R-:W-:Y:S06]  /*5f90*/  BRA `(.L_x_12755) ;  /* 0x0000000000107947 */ /* 0x000fec0003800000 */
.L_x_12754:
[----:B------:R-:W1:Y:S02]  /*5fa0*/  MUFU.RCP R0, R113 ;  /* 0x0000007100007308 */ /* 0x000e640000001000 */
[----:B-1----:R-:W-:-:S04]  /*5fb0*/  FFMA R2, R0, R113, -1 ;  /* 0xbf80000000027423 */ /* 0x002fc80000000071 */
[----:B------:R-:W-:-:S04]  /*5fc0*/  FADD.FTZ R5, -R2, -RZ ;  /* 0x800000ff02057221 */ /* 0x000fc80000010100 */
[----:B------:R-:W-:-:S07]  /*5fd0*/  FFMA R5, R0, R5, R0 ;  /* 0x0000000500057223 */ /* 0x000fce0000000000 */
.L_x_12755:
[----:B0-----:R-:W0:Y:S02]  /*5fe0*/  LDC.64 R2, c[0x0][0x280] ;  /* 0x0000a000ff027b82 */ /* 0x001e240000000a00 */
[----:B0-----:R-:W-:Y:S01]  /*5ff0*/  STG.E desc[UR4][R2.64], R5 ;  /* 0x0000000502007986 */ /* 0x001fe2000c101904 */
[----:B------:R-:W-:Y:S05]  /*6000*/  EXIT ;  /* 0x000000000000794d */ /* 0x000fea0003800000 */
.L_x_12740:
[----:B------:R-:W-:Y:S01]  /*6010*/  HFMA2.MMA R94, -RZ, RZ, 0, 5.9604644775390625e-08 ;  /* 0x00000001ff5e7435 */ /* 0x000fe200000001ff */
[----:B------:R-:W-:Y:S02]  /*6020*/  MOV R92, R0 ;  /* 0x00000000005c7202 */ /* 0x000fe40000000f00 */
[----:B------:R-:W-:Y:S02]  /*6030*/  MOV R98, 0x1f ;  /* 0x0000001f00627802 */ /* 0x000fe40000000f00 */
[----:B------:R-:W-:-:S07]  /*6040*/  MOV R90, 0xffffffff ;  /* 0xffffffff005a7802 */ /* 0x000fce0000000f00 */
[----:B-----5:R-:W-:Y:S05]  /*6050*/  WARPSYNC.COLLECTIVE R90, `(.L_x_12756) ;  /* 0x000000005a087348 */ /* 0x020fea0003c00000 */
[----:B------:R0:W1:Y:S02]  /*6060*/  SHFL.BFLY P1, R88, R92, R94, R98 ;  /* 0x0c00005e5c587389 */ /* 0x0000640000020062 */
[----:B01---5:R-:W-:Y:S01]  /*6070*/  ENDCOLLECTIVE ;  /* 0x000000000000791b */ /* 0x023fe20003800000 */
.L_x_12756:
[----:B------:R-:W-:Y:S01]  /*6080*/  HFMA2.MMA R94, -RZ, RZ, 0, 1.1920928955078125e-07 ;  /* 0x00000002ff5e7435 */ /* 0x000fe200000001ff */
[----:B------:R-:W-:-:S05]  /*6090*/  MOV R81, R88 ;  /* 0x0000005800517202 */ /* 0x000fca0000000f00 */
[----:B------:R-:W-:-:S05]  /*60a0*/  FADD R81, R0, R81 ;  /* 0x0000005100517221 */ /* 0x000fca0000000000 */
[----:B------:R-:W-:-:S07]  /*60b0*/  MOV R92, R81 ;  /* 0x00000051005c7202 */ /* 0x000fce0000000f00 */
[----:B------:R-:W-:Y:S05]  /*60c0*/  WARPSYNC.COLLECTIVE R90, `(.L_x_12757) ;  /* 0x000000005a087348 */ /* 0x000fea0003c00000 */
[----:B------:R0:W1:Y:S02]  /*60d0*/  SHFL.BFLY P1, R88, R92, R94, R98 ;  /* 0x0c00005e5c587389 */ /* 0x0000640000020062 */
[----:B01----:R-:W-:Y:S01]  /*60e0*/  ENDCOLLECTIVE ;  /* 0x000000000000791b */ /* 0x003fe20003800000 */
.L_x_12757:
[----:B------:R-:W-:Y:S01]  /*60f0*/  HFMA2.MMA R94, -RZ, RZ, 0, 2.384185791015625e-07 ;  /* 0x00000004ff5e7435 */ /* 0x000fe200000001ff */
[----:B------:R-:W-:-:S05]  /*6100*/  MOV R2, R88 ;  /* 0x0000005800027202 */ /* 0x000fca0000000f00 */
[----:B------:R-:W-:-:S05]  /*6110*/  FADD R82, R81, R2 ;  /* 0x0000000251527221 */ /* 0x000fca0000000000 */
[----:B------:R-:W-:-:S07]  /*6120*/  MOV R92, R82 ;  /* 0x00000052005c7202 */ /* 0x000fce0000000f00 */
[----:B------:R-:W-:Y:S05]  /*6130*/  WARPSYNC.COLLECTIVE R90, `(.L_x_12758) ;  /* 0x000000005a087348 */ /* 0x000fea0003c00000 */
[----:B------:R0:W1:Y:S02]  /*6140*/  SHFL.BFLY P1, R88, R92, R94, R98 ;  /* 0x0c00005e5c587389 */ /* 0x0000640000020062 */
[----:B01----:R-:W-:Y:S01]  /*6150*/  ENDCOLLECTIVE ;  /* 0x000000000000791b */ /* 0x003fe20003800000 */
.L_x_12758:
[----:B------:R-:W-:Y:S01]  /*6160*/  HFMA2.MMA R94, -RZ, RZ, 0, 4.76837158203125e-07 ;  /* 0x00000008ff5e7435 */ /* 0x000fe200000001ff */
[----:B------:R-:W-:-:S05]  /*6170*/  MOV R2, R88 ;  /* 0x0000005800027202 */ /* 0x000fca0000000f00 */
[----:B------:R-:W-:-:S05]  /*6180*/  FADD R84, R82, R2 ;  /* 0x0000000252547221 */ /* 0x000fca0000000000 */
[----:B------:R-:W-:-:S07]  /*6190*/  MOV R92, R84 ;  /* 0x00000054005c7202 */ /* 0x000fce0000000f00 */
[----:B------:R-:W-:Y:S05]  /*61a0*/  WARPSYNC.COLLECTIVE R90, `(.L_x_12759) ;  /* 0x000000005a087348 */ /* 0x000fea0003c00000 */
[----:B------:R0:W1:Y:S02]  /*61b0*/  SHFL.BFLY P1, R88, R92, R94, R98 ;  /* 0x0c00005e5c587389 */ /* 0x0000640000020062 */
[----:B01----:R-:W-:Y:S01]  /*61c0*/  ENDCOLLECTIVE ;  /* 0x000000000000791b */ /* 0x003fe20003800000 */
.L_x_12759:
[----:B------:R-:W-:Y:S01]  /*61d0*/  HFMA2.MMA R94, -RZ, RZ, 0, 9.5367431640625e-07 ;  /* 0x00000010ff5e7435 */ /* 0x000fe200000001ff */
[----:B------:R-:W-:-:S05]  /*61e0*/  MOV R2, R88 ;  /* 0x0000005800027202 */ /* 0x000fca0000000f00 */
[----:B------:R-:W-:-:S05]  /*61f0*/  FADD R86, R84, R2 ;  /* 0x0000000254567221 */ /* 0x000fca0000000000 */
[----:B------:R-:W-:-:S07]  /*6200*/  MOV R92, R86 ;  /* 0x00000056005c7202 */ /* 0x000fce0000000f00 */
[----:B------:R-:W-:Y:S05]  /*6210*/  WARPSYNC.COLLECTIVE R90, `(.L_x_12760) ;  /* 0x000000005a087348 */ /* 0x000fea0003c00000 */
[----:B------:R0:W1:Y:S02]  /*6220*/  SHFL.BFLY P1, R88, R92, R94, R98 ;  /* 0x0c00005e5c587389 */ /* 0x0000640000020062 */
[----:B01----:R-:W-:Y:S01]  /*6230*/  ENDCOLLECTIVE ;  /* 0x000000000000791b */ /* 0x003fe20003800000 */
.L_x_12760:
        /* <DEDUP_REMOVED lines=168> */
.L_x_12761:
[----:B------:R-:W-:Y:S01]  /*6cc0*/  HFMA2.MMA R94, -RZ, RZ, 0, 1.1920928955078125e-07 ;  /* 0x00000002ff5e7435 */ /* 0x000fe200000001ff */
[----:B------:R-:W-:-:S05]  /*6cd0*/  MOV R81, R88 ;  /* 0x0000005800517202 */ /* 0x000fca0000000f00 */
[----:B------:R-:W-:-:S05]  /*6ce0*/  FADD R81, R0, R81 ;  /* 0x0000005100517221 */ /* 0x000fca0000000000 */
[----:B------:R-:W-:-:S07]  /*6cf0*/  MOV R92, R81 ;  /* 0x00000051005c7202 */ /* 0x000fce0000000f00 */
[----:B------:R-:W-:Y:S05]  /*6d00*/  WARPSYNC.COLLECTIVE R90, `(.L_x_12762) ;  /* 0x000000005a087348 */ /* 0x000fea0003c00000 */
[----:B------:R0:W1:Y:S02]  /*6d10*/  SHFL.BFLY P1, R88, R92, R94, R98 ;  /* 0x0c00005e5c587389 */ /* 0x0000640000020062 */
[----:B01----:R-:W-:Y:S01]  /*6d20*/  ENDCOLLECTIVE ;  /* 0x000000000000791b */ /* 0x003fe20003800000 */
.L_x_12762:
[----:B------:R-:W-:Y:S01]  /*6d30*/  HFMA2.MMA R94, -RZ, RZ, 0, 2.384185791015625e-07 ;  /* 0x00000004ff5e7435 */ /* 0x000fe200000001ff */
[----:B------:R-:W-:-:S05]  /*6d40*/  MOV R82, R88 ;  /* 0x0000005800527202 */ /* 0x000fca0000000f00 */
[----:B------:R-:W-:-:S05]  /*6d50*/  FADD R82, R81, R82 ;  /* 0x0000005251527221 */ /* 0x000fca0000000000 */
[----:B------:R-:W-:-:S07]  /*6d60*/  MOV R92, R82 ;  /* 0x00000052005c7202 */ /* 0x000fce0000000f00 */
[----:B------:R-:W-:Y:S05]  /*6d70*/  WARPSYNC.COLLECTIVE R90, `(.L_x_12763) ;  /* 0x000000005a087348 */ /* 0x000fea0003c00000 */
[----:B------:R0:W1:Y:S02]  /*6d80*/  SHFL.BFLY P1, R88, R92, R94, R98 ;  /* 0x0c00005e5c587389 */ /* 0x0000640000020062 */
[----:B01----:R-:W-:Y:S01]  /*6d90*/  ENDCOLLECTIVE ;  /* 0x000000000000791b */ /* 0x003fe20003800000 */
.L_x_12763:
[----:B------:R-:W-:Y:S01]  /*6da0*/  HFMA2.MMA R94, -RZ, RZ, 0, 4.76837158203125e-07 ;  /* 0x00000008ff5e7435 */ /* 0x000fe200000001ff */
[----:B------:R-:W-:-:S05]  /*6db0*/  MOV R84, R88 ;  /* 0x0000005800547202 */ /* 0x000fca0000000f00 */
[----:B------:R-:W-:-:S05]  /*6dc0*/  FADD R84, R82, R84 ;  /* 0x0000005452547221 */ /* 0x000fca0000000000 */
[----:B------:R-:W-:-:S07]  /*6dd0*/  MOV R92, R84 ;  /* 0x00000054005c7202 */ /* 0x000fce0000000f00 */
[----:B------:R-:W-:Y:S05]  /*6de0*/  WARPSYNC.COLLECTIVE R90, `(.L_x_12764) ;  /* 0x000000005a087348 */ /* 0x000fea0003c00000 */
[----:B------:R0:W1:Y:S02]  /*6df0*/  SHFL.BFLY P1, R88, R92, R94, R98 ;  /* 0x0c00005e5c587389 */ /* 0x0000640000020062 */
[----:B01----:R-:W-:Y:S01]  /*6e00*/  ENDCOLLECTIVE ;  /* 0x000000000000791b */ /* 0x003fe20003800000 */
.L_x_12764:
[----:B------:R-:W-:Y:S01]  /*6e10*/  HFMA2.MMA R94, -RZ, RZ, 0, 9.5367431640625e-07 ;  /* 0x00000010ff5e7435 */ /* 0x000fe200000001ff */
[----:B------:R-:W-:-:S05]  /*6e20*/  MOV R86, R88 ;  /* 0x0000005800567202 */ /* 0x000fca0000000f00 */
[----:B------:R-:W-:-:S05]  /*6e30*/  FADD R86, R84, R86 ;  /* 0x0000005654567221 */ /* 0x000fca0000000000 */
[----:B------:R-:W-:-:S07]  /*6e40*/  MOV R92, R86 ;  /* 0x00000056005c7202 */ /* 0x000fce0000000f00 */
[----:B------:R-:W-:Y:S05]  /*6e50*/  WARPSYNC.COLLECTIVE R90, `(.L_x_12765) ;  /* 0x000000005a087348 */ /* 0x000fea0003c00000 */
[----:B------:R0:W1:Y:S02]  /*6e60*/  SHFL.BFLY P1, R88, R92, R94, R98 ;  /* 0x0c00005e5c587389 */ /* 0x0000640000020062 */
[----:B01----:R-:W-:Y:S01]  /*6e70*/  ENDCOLLECTIVE ;  /* 0x000000000000791b */ /* 0x003fe20003800000 */
.L_x_12765:
[----:B------:R-:W-:Y:S05]  /*6e80*/  BRA `(.L_x_12766) ;  /* 0xffffffac000c7947 */ /* 0x000fea000383ffff */
.L_x_12749:
[----:B------:R-:W-:Y:S01]  /*6e90*/  HFMA2.MMA R4, -RZ, RZ, 0, 9.5367431640625e-07 ;  /* 0x00000010ff047435 */ /* 0x000fe200000001ff */
[----:B------:R-:W-:Y:S02]  /*6ea0*/  MOV R9, R112 ;  /* 0x0000007000097202 */ /* 0x000fe40000000f00 */
[----:B------:R-:W-:Y:S02]  /*6eb0*/  MOV R11, 0x1f ;  /* 0x0000001f000b7802 */ /* 0x000fe40000000f00 */
[----:B-1----:R-:W-:-:S07]  /*6ec0*/  MOV R90, 0xffffffff ;  /* 0xffffffff005a7802 */ /* 0x002fce0000000f00 */
[----:B-----5:R-:W-:Y:S05]  /*6ed0*/  WARPSYNC.COLLECTIVE R90, `(.L_x_12767) ;  /* 0x000000005a087348 */ /* 0x020fea0003c00000 */
[----:B------:R0:W1:Y:S02]  /*6ee0*/  SHFL.DOWN P0, R7, R9, R4, R11 ;  /* 0x0800000409077389 */ /* 0x000064000000000b */
[----:B01---5:R-:W-:Y:S01]  /*6ef0*/  ENDCOLLECTIVE ;  /* 0x000000000000791b */ /* 0x023fe20003800000 */
.L_x_12767:
[----:B------:R-:W-:Y:S01]  /*6f00*/  HFMA2.MMA R4, -RZ, RZ, 0, 4.76837158203125e-07 ;  /* 0x00000008ff047435 */ /* 0x000fe200000001ff */
[----:B------:R-:W-:-:S04]  /*6f10*/  MOV R3, R7 ;  /* 0x0000000700037202 */ /* 0x000fc80000000f00 */
[----:B------:R-:W-:-:S04]  /*6f20*/  FMNMX R3, R3, R112, !PT ;  /* 0x0000007003037209 */ /* 0x000fc80007800000 */
[----:B------:R-:W-:-:S07]  /*6f30*/  MOV R9, R3 ;  /* 0x0000000300097202 */ /* 0x000fce0000000f00 */
[----:B------:R-:W-:Y:S05]  /*6f40*/  WARPSYNC.COLLECTIVE R90, `(.L_x_12768) ;  /* 0x000000005a087348 */ /* 0x000fea0003c00000 */
[----:B------:R0:W1:Y:S02]  /*6f50*/  SHFL.DOWN P0, R7, R9, R4, R11 ;  /* 0x0800000409077389 */ /* 0x000064000000000b */
[----:B01----:R-:W-:Y:S01]  /*6f60*/  ENDCOLLECTIVE ;  /* 0x000000000000791b */ /* 0x003fe20003800000 */
.L_x_12768:
[----:B------:R-:W-:Y:S01]  /*6f70*/  HFMA2.MMA R4, -RZ, RZ, 0, 2.384185791015625e-07 ;  /* 0x00000004ff047435 */ /* 0x000fe200000001ff */
[----:B------:R-:W-:-:S04]  /*6f80*/  MOV R0, R7 ;  /* 0x0000000700007202 */ /* 0x000fc80000000f00 */
[----:B------:R-:W-:-:S04]  /*6f90*/  FMNMX R0, R3, R0, !PT ;  /* 0x0000000003007209 */ /* 0x000fc80007800000 */
[----:B------:R-:W-:-:S07]  /*6fa0*/  MOV R9, R0 ;  /* 0x0000000000097202 */ /* 0x000fce0000000f00 */
[----:B------:R-:W-:Y:S05]  /*6fb0*/  WARPSYNC.COLLECTIVE R90, `(.L_x_12769) ;  /* 0x000000005a087348 */ /* 0x000fea0003c00000 */
[----:B------:R0:W1:Y:S02]  /*6fc0*/  SHFL.DOWN P0, R7, R9, R4, R11 ;  /* 0x0800000409077389 */ /* 0x000064000000000b */
[----:B01----:R-:W-:Y:S01]  /*6fd0*/  ENDCOLLECTIVE ;  /* 0x000000000000791b */ /* 0x003fe20003800000 */
.L_x_12769:
[----:B------:R-:W-:Y:S01]  /*6fe0*/  HFMA2.MMA R4, -RZ, RZ, 0, 1.1920928955078125e-07 ;  /* 0x00000002ff047435 */ /* 0x000fe200000001ff */
[----:B------:R-:W-:-:S04]  /*6ff0*/  MOV R5, R7 ;  /* 0x0000000700057202 */ /* 0x000fc80000000f00 */
[----:B------:R-:W-:-:S04]  /*7000*/  FMNMX R5, R0, R5, !PT ;  /* 0x0000000500057209 */ /* 0x000fc80007800000 */
[----:B------:R-:W-:-:S07]  /*7010*/  MOV R9, R5 ;  /* 0x0000000500097202 */ /* 0x000fce0000000f00 */
[----:B------:R-:W-:Y:S05]  /*7020*/  WARPSYNC.COLLECTIVE R90, `(.L_x_12770) ;  /* 0x000000005a087348 */ /* 0x000fea0003c00000 */
[----:B------:R0:W1:Y:S02]  /*7030*/  SHFL.DOWN P0, R7, R9, R4, R11 ;  /* 0x0800000409077389 */ /* 0x000064000000000b */
[----:B01----:R-:W-:Y:S01]  /*7040*/  ENDCOLLECTIVE ;  /* 0x000000000000791b */ /* 0x003fe20003800000 */
.L_x_12770:
[----:B------:R-:W-:Y:S01]  /*7050*/  HFMA2.MMA R4, -RZ, RZ, 0, 5.9604644775390625e-08 ;  /* 0x00000001ff047435 */ /* 0x000fe200000001ff */
[----:B------:R-:W-:-:S04]  /*7060*/  MOV R2, R7 ;  /* 0x0000000700027202 */ /* 0x000fc80000000f00 */
[----:B------:R-:W-:-:S04]  /*7070*/  FMNMX R2, R5, R2, !PT ;  /* 0x0000000205027209 */ /* 0x000fc80007800000 */
[----:B------:R-:W-:-:S07]  /*7080*/  MOV R9, R2 ;  /* 0x0000000200097202 */ /* 0x000fce0000000f00 */
[----:B------:R-:W-:Y:S05]  /*7090*/  WARPSYNC.COLLECTIVE R90, `(.L_x_12771) ;  /* 0x000000005a087348 */ /* 0x000fea0003c00000 */
[----:B------:R0:W1:Y:S02]  /*70a0*/  SHFL.DOWN P0, R7, R9, R4, R11 ;  /* 0x0800000409077389 */ /* 0x000064000000000b */
[----:B01----:R-:W-:Y:S01]  /*70b0*/  ENDCOLLECTIVE ;  /* 0x000000000000791b */ /* 0x003fe20003800000 */
.L_x_12771:
[----:B------:R-:W-:Y:S05]  /*70c0*/  BRA `(.L_x_12772) ;  /* 0xffffffe800e47947 */ /* 0x000fea000383ffff */
.L_x_12752:
[----:B------:R-:W-:Y:S01]  /*70d0*/  HFMA2.MMA R4, -RZ, RZ, 0, 1.1920928955078125e-07 ;  /* 0x00000002ff047435 */ /* 0x000fe200000001ff */
[----:B-1----:R-:W-:Y:S02]  /*70e0*/  MOV R9, R0 ;  /* 0x0000000000097202 */ /* 0x002fe40000000f00 */
[----:B------:R-:W-:Y:S02]  /*70f0*/  MOV R11, 0x1f ;  /* 0x0000001f000b7802 */ /* 0x000fe40000000f00 */
[----:B------:R-:W-:-:S07]  /*7100*/  MOV R90, 0xffffffff ;  /* 0xffffffff005a7802 */ /* 0x000fce0000000f00 */
[----:B0----5:R-:W-:Y:S05]  /*7110*/  WARPSYNC.COLLECTIVE R90, `(.L_x_12773) ;  /* 0x000000005a087348 */ /* 0x021fea0003c00000 */
[----:B------:R1:W2:Y:S02]  /*7120*/  SHFL.DOWN P0, R7, R9, R4, R11 ;  /* 0x0800000409077389 */ /* 0x0002a4000000000b */
[----:B012--5:R-:W-:Y:S01]  /*7130*/  ENDCOLLECTIVE ;  /* 0x000000000000791b */ /* 0x027fe20003800000 */
.L_x_12773:
[----:B------:R-:W-:Y:S01]  /*7140*/  HFMA2.MMA R4, -RZ, RZ, 0, 5.9604644775390625e-08 ;  /* 0x00000001ff047435 */ /* 0x000fe200000001ff */
[----:B------:R-:W-:-:S04]  /*7150*/  MOV R3, R7 ;  /* 0x0000000700037202 */ /* 0x000fc80000000f00 */
[----:B------:R-:W-:-:S04]  /*7160*/  FMNMX R3, R3, R0, !PT ;  /* 0x0000000003037209 */ /* 0x000fc80007800000 */
[----:B------:R-:W-:-:S07]  /*7170*/  MOV R9, R3 ;  /* 0x0000000300097202 */ /* 0x000fce0000000f00 */
[----:B------:R-:W-:Y:S05]  /*7180*/  WARPSYNC.COLLECTIVE R90, `(.L_x_12774) ;  /* 0x000000005a087348 */ /* 0x000fea0003c00000 */
[----:B------:R0:W1:Y:S02]  /*7190*/  SHFL.DOWN P0, R7, R9, R4, R11 ;  /* 0x0800000409077389 */ /* 0x000064000000000b */
[----:B01----:R-:W-:Y:S01]  /*71a0*/  ENDCOLLECTIVE ;  /* 0x000000000000791b */ /* 0x003fe20003800000 */
.L_x_12774:
[----:B------:R-:W-:Y:S01]  /*71b0*/  MOV R2, R7 ;  /* 0x0000000700027202 */ /* 0x000fe20000000f00 */
[----:B------:R-:W-:Y:S06]  /*71c0*/  BRA `(.L_x_12775) ;  /* 0xffffffec00147947 */ /* 0x000fec000383ffff */
        .weak           $__internal_203_$__cuda_sm20_rcp_rn_f32_slowpath
        .type           $__internal_203_$__cuda_sm20_rcp_rn_f32_slowpath,@function
        .size           $__internal_203_$__cuda_sm20_rcp_rn_f32_slowpath,(.L_x_14539 - $__internal_203_$__cuda_sm20_rcp_rn_f32_slowpath)
$__internal_203_$__cuda_sm20_rcp_rn_f32_slowpath:
        /* <DEDUP_REMOVED lines=15> */
.L_x_12777:
        /* <DEDUP_REMOVED lines=33> */
.L_x_12779:
[----:B------:R0:W1:Y:S02]  /*74d0*/  MUFU.RCP R3, R2 ;  /* 0x0000000200037308 */ /* 0x0000640000001000 */
.L_x_12778:
[----:B------:R-:W-:Y:S05]  /*74e0*/  BSYNC B1 ;  /* 0x0000000000017941 */ /* 0x000fea0003800000 */
.L_x_12776:
[----:B-1----:R-:W-:Y:S01]  /*74f0*/  MOV R0, R3 ;  /* 0x0000000300007202 */ /* 0x002fe20000000f00 */
[----:B------:R-:W-:Y:S01]  /*7500*/  HFMA2.MMA R3, -RZ, RZ, 0, 0 ;  /* 0x00000000ff037435 */ /* 0x000fe200000001ff */
[----:B0-----:R-:W-:-:S05]  /*7510*/  MOV R2, R92 ;  /* 0x0000005c00027202 */ /* 0x001fca0000000f00 */
[----:B------:R-:W-:Y:S05]  /*7520*/  RET.REL.NODEC R2 `(_ZN18transformer_engine13normalization19ln_fwd_tuned_kernelINS0_13Kernel_traitsI6__halfS3_13__nv_fp8_e4m3fjLj10240ELj1ELj1ELj4ELj16ENS0_18Kernel_traits_baseILj10240ES3_S3_S4_fjLj128EEEEEEEvNS0_19ForwardKernelParamsE) ;  /* 0xffffff8802b47950 */ /* 0x000fea0003c3ffff */
.L_x_12780:
        /* <DEDUP_REMOVED lines=13> */
.L_x_14539:


//--------------------- .text._ZN18transformer_engine13normalization19ln_fwd_tuned_kernelINS0_13Kernel_traitsI6__halfS3_13__nv_fp8_e4m3fjLj8192ELj1ELj1ELj4ELj16ENS0_18Kernel_traits_baseILj8192ES3_S3_S4_fjLj128EEEEEEEvNS0_19ForwardKernelParamsE --------------------------
	.section	.text._ZN18transformer_engine13normalization19ln_fwd_tuned_kernelINS0_13Kernel_traitsI6__halfS3_13__nv_fp8_e4m3fjLj8192ELj1ELj1ELj4ELj16ENS0_18Kernel_traits_baseILj8192ES3_S3_S4_fjLj128EEEEEEEvNS0_19ForwardKernelParamsE,"ax",@progbits
	.align	128
        .global         _ZN18transformer_engine13normalization19ln_fwd_tuned_kernelINS0_13Kernel_traitsI6__halfS3_13__nv_fp8_e4m3fjLj8192ELj1ELj1ELj4ELj16ENS0_18Kernel_traits_baseILj8192ES3_S3_S4_fjLj128EEEEEEEvNS0_19ForwardKernelParamsE
        .type           _ZN18transformer_engine13normalization19ln_fwd_tuned_kernelINS0_13Kernel_traitsI6__halfS3_13__nv_fp8_e4m3fjLj8192ELj1ELj1ELj4ELj16ENS0_18Kernel_traits_baseILj8192ES3_S3_S4_fjLj128EEEEEEEvNS0_19ForwardKernelParamsE,@function
        .size           _ZN18transformer_engine13normalization19ln_fwd_tuned_kernelINS0_13Kernel_traitsI6__halfS3_13__nv_fp8_e4m3fjLj8192ELj1ELj1ELj4ELj16ENS0_18Kernel_traits_baseILj8192ES3_S3_S4_fjLj128EEEEEEEvNS0_19ForwardKernelParamsE,(.L_x_14540 - _ZN18transformer_engine13normalization19ln_fwd_tuned_kernelINS0_13Kernel_traitsI6__halfS3_13__nv_fp8_e4m3fjLj8192ELj1ELj1ELj4ELj16ENS0_18Kernel_traits_baseILj8192ES3_S3_S4_fjLj128EEEEEEEvNS0_19ForwardKernelParamsE)
        .other          _ZN18transformer_engine13normalization19ln_fwd_tuned_kernelINS0_13Kernel_traitsI6__halfS3_13__nv_fp8_e4m3fjLj8192ELj1ELj1ELj4ELj16ENS0_18Kernel_traits_baseILj8192ES3_S3_S4_fjLj128EEEEEEEvNS0_19ForwardKernelParamsE,@"STO_CUDA_ENTRY STV_DEFAULT"
_ZN18transformer_engine13normalization19ln_fwd_tuned_kernelINS0_13Kernel_traitsI6__halfS3_13__nv_fp8_e4m3fjLj8192ELj1ELj1ELj4ELj16ENS0_18Kernel_traits_baseILj8192ES3_S3_S4_fjLj128EEEEEEEvNS0_19ForwardKernelParamsE:
.text._ZN18transformer_engine13normalization19ln_fwd_tuned_kernelINS0_13Kernel_traitsI6__halfS3_13__nv_fp8_e4m3fjLj8192ELj1ELj1ELj4ELj16ENS0_18Kernel_traits_baseILj8192ES3_S3_S4_fjLj128EEEEEEEvNS0_19ForwardKernelParamsE:
        /* <DEDUP_REMOVED lines=45> */
.L_x_12789:
[----:B-1----:R-:W1:Y:S01]  /*02d0*/  LDC.64 R92, c[0x0][0x220] ;  /* 0x00008800ff5c7b82 */ /* 0x002e620000000a00 */
[----:B------:R-:W-:Y:S02]  /*02e0*/  LOP3.LUT R96, R102, 0x7f, RZ, 0xc0, !PT ;  /* 0x0000007f66607812 */ /* 0x000fe400078ec0ff */
[----:B0-----:R-:W-:-:S04]  /*02f0*/  SHF.L.U32 R3, R101, 0xa, RZ ;  /* 0x0000000a65037819 */ /* 0x001fc800000006ff */
        /* <DEDUP_REMOVED lines=28> */
[----:B------:R-:W-:Y:S01]  /*04c0*/  HADD2.F32 R127, -RZ, R64.H1_H1 ;  /* 0x30000040ff7f7230 */ /* 0x000fe20000004100 */
[----:B------:R-:W-:Y:S01]  /*04d0*/  SHF.R.U32.HI R64, RZ, 0x5, R102 ;  /* 0x00000005ff407819 */ /* 0x000fe20000011666 */
[--C-:B------:R-:W-:Y:S02]  /*04e0*/  HADD2.F32 R125, -RZ, R65.reuse.H0_H0 ;  /* 0x20000041ff7d7230 */ /* 0x100fe40000004100 */
[----:B------:R-:W-:Y:S01]  /*04f0*/  FADD R0, RZ, R97 ;  /* 0x00000061ff007221 */ /* 0x000fe20000000000 */
        /* <DEDUP_REMOVED lines=9> */
[--C-:B---3--:R-:W-:Y:S02]  /*0590*/  HADD2.F32 R67, -RZ, R68.reuse.H0_H0 ;  /* 0x20000044ff437230 */ /* 0x108fe40000004100 */
        /* <DEDUP_REMOVED lines=11> */
[--C-:B----4-:R-:W-:Y:S02]  /*0650*/  HADD2.F32 R71, -RZ, R72.reuse.H0_H0 ;  /* 0x20000048ff477230 */ /* 0x110fe40000004100 */
        /* <DEDUP_REMOVED lines=253> */
.L_x_12808:
        /* <DEDUP_REMOVED lines=14> */
[----:B------:R-:W-:Y:S02]  /*1710*/  @!P0 LEA R134, R64, R132, 0x3 ;  /* 0x0000008440868211 */ /* 0x000fe400078e18ff */
[----:B------:R-:W-:-:S03]  /*1720*/  @!P1 MOV R64, 0x400 ;  /* 0x0000040000409802 */ /* 0x000fc60000000f00 */
[----:B------:R-:W-:Y:S01]  /*1730*/  @!P0 STS.64 [R134], R2 ;  /* 0x0000000286008388 */ /* 0x000fe20000000a00 */
[----:B------:R-:W-:-:S04]  /*1740*/  @!P1 IADD3 R64, R64, 0x10, RZ ;  /* 0x0000001040409810 */ /* 0x000fc80007ffe0ff */
[----:B-1----:R-:W-:-:S04]  /*1750*/  @!P1 LEA R64, R142, R64, 0x18 ;  /* 0x000000408e409211 */ /* 0x002fc800078ec0ff */
        /* <DEDUP_REMOVED lines=16> */
[----:B012--5:R-:W-:Y:S05]  /*1860*/  CALL.REL.NOINC `($__internal_204_$__cuda_sm20_rcp_rn_f32_slowpath) ;  /* 0x0000004400c47944 */ /* 0x027fea0003c00000 */
[----:B------:R-:W-:Y:S05]  /*1870*/  BRA `(.L_x_12785) ;  /* 0x0000000000107947 */ /* 0x000fea0003800000 */
.L_x_12784:
[----:B------:R-:W3:Y:S02]  /*1880*/  MUFU.RCP R3, R132 ;  /* 0x0000008400037308 */ /* 0x000ee40000001000 */
[----:B---3--:R-:W-:-:S04]  /*1890*/  FFMA R0, R132, R3, -1 ;  /* 0xbf80000084007423 */ /* 0x008fc80000000003 */
[----:B------:R-:W-:-:S04]  /*18a0*/  FADD.FTZ R0, -R0, -RZ ;  /* 0x800000ff00007221 */ /* 0x000fc80000010100 */
[----:B------:R-:W-:-:S07]  /*18b0*/  FFMA R0, R3, R0, R3 ;  /* 0x0000000003007223 */ /* 0x000fce0000000003 */
.L_x_12785:
[----:B------:R-:W-:Y:S05]  /*18c0*/  BSYNC B0 ;  /* 0x0000000000007941 */ /* 0x000fea0003800000 */
.L_x_12783:
[----:B------:R-:W3:Y:S01]  /*18d0*/  SHFL.DOWN PT, R134, R132, 0x1, 0x1f ;  /* 0x08201f0084867f89 */ /* 0x000ee200000e0000 */
[----:B-1----:R-:W-:Y:S01]  /*18e0*/  FADD R2, -R140, R64 ;  /* 0x000000408c027221 */ /* 0x002fe20000000100 */
[----:B------:R-:W-:Y:S01]  /*18f0*/  FMUL R140, R138, R140 ;  /* 0x0000008c8a8c7220 */ /* 0x000fe20000400000 */
[----:B------:R-:W-:Y:S02]  /*1900*/  BSSY B0, `(.L_x_12786) ;  /* 0x0000017000007945 */ /* 0x000fe40003800000 */
[----:B------:R-:W-:Y:S01]  /*1910*/  FMUL R3, R2, R2 ;  /* 0x0000000202037220 */ /* 0x000fe20000400000 */
[----:B------:R-:W-:-:S03]  /*1920*/  FFMA R140, R136, R64, R140 ;  /* 0x00000040888c7223 */ /* 0x000fc6000000008c */
[----:B------:R-:W-:Y:S01]  /*1930*/  FMUL R2, R3, R136 ;  /* 0x0000008803027220 */ /* 0x000fe20000400000 */
[----:B--2---:R-:W-:Y:S01]  /*1940*/  FADD R3, R142, R65 ;  /* 0x000000418e037221 */ /* 0x004fe20000000000 */
[----:B0-----:R-:W-:Y:S02]  /*1950*/  FMUL R65, R140, R0 ;  /* 0x000000008c417220 */ /* 0x001fe40000400000 */
        /* <DEDUP_REMOVED lines=11> */
[----:B-----5:R-:W-:Y:S05]  /*1a10*/  CALL.REL.NOINC `($__internal_204_$__cuda_sm20_rcp_rn_f32_slowpath) ;  /* 0x0000004400587944 */ /* 0x020fea0003c00000 */
[----:B------:R-:W-:Y:S05]  /*1a20*/  BRA `(.L_x_12788) ;  /* 0x0000000000107947 */ /* 0x000fea0003800000 */
.L_x_12787:
[----:B------:R-:W0:Y:S02]  /*1a30*/  MUFU.RCP R0, R140 ;  /* 0x0000008c00007308 */ /* 0x000e240000001000 */
[----:B0-----:R-:W-:-:S04]  /*1a40*/  FFMA R2, R140, R0, -1 ;  /* 0xbf8000008c027423 */ /* 0x001fc80000000000 */
[----:B------:R-:W-:-:S04]  /*1a50*/  FADD.FTZ R3, -R2, -RZ ;  /* 0x800000ff02037221 */ /* 0x000fc80000010100 */
[----:B------:R-:W-:-:S07]  /*1a60*/  FFMA R0, R0, R3, R0 ;  /* 0x0000000300007223 */ /* 0x000fce0000000000 */
.L_x_12788:
[----:B------:R-:W-:Y:S05]  /*1a70*/  BSYNC B0 ;  /* 0x0000000000007941 */ /* 0x000fea0003800000 */
.L_x_12786:
[----:B------:R-:W-:Y:S01]  /*1a80*/  FADD R2, R65, -R64 ;  /* 0x8000004041027221 */ /* 0x000fe20000000000 */
[----:B------:R-:W-:Y:S01]  /*1a90*/  FMUL R64, R134, R64 ;  /* 0x0000004086407220 */ /* 0x000fe20000400000 */
[----:B------:R-:W-:Y:S01]  /*1aa0*/  ISETP.NE.AND P2, PT, R99, RZ, PT ;  /* 0x000000ff6300720c */ /* 0x000fe20003f45270 */
[----:B-----5:R-:W-:Y:S02]  /*1ab0*/  HADD2.F32 R140, -RZ, R30.H0_H0 ;  /* 0x2000001eff8c7230 */ /* 0x020fe40000004100 */
[----:B------:R-:W-:Y:S01]  /*1ac0*/  FMUL R3, R2, R2 ;  /* 0x0000000202037220 */ /* 0x000fe20000400000 */
[C---:B------:R-:W-:Y:S01]  /*1ad0*/  FFMA R65, R132.reuse, R65, R64 ;  /* 0x0000004184417223 */ /* 0x040fe20000000040 */
[----:B------:R-:W-:Y:S01]  /*1ae0*/  HADD2.F32 R64, -RZ, R108.H0_H0 ;  /* 0x2000006cff407230 */ /* 0x000fe20000004100 */
[----:B------:R-:W-:Y:S01]  /*1af0*/  ISETP.NE.AND P1, PT, RZ, UR7, PT ;  /* 0x00000007ff007c0c */ /* 0x000fe2000bf25270 */
[----:B------:R-:W-:Y:S01]  /*1b00*/  FMUL R2, R132, R3 ;  /* 0x0000000384027220 */ /* 0x000fe20000400000 */
[----:B------:R-:W-:Y:S01]  /*1b10*/  FADD R3, R138, R136 ;  /* 0x000000888a037221 */ /* 0x000fe20000000000 */
[----:B------:R-:W-:Y:S01]  /*1b20*/  HADD2.F32 R132, -RZ, R32.H0_H0 ;  /* 0x20000020ff847230 */ /* 0x000fe20000004100 */
[----:B------:R-:W-:Y:S01]  /*1b30*/  LOP3.LUT R107, R107, 0xffffff00, RZ, 0xc0, !PT ;  /* 0xffffff006b6b7812 */ /* 0x000fe200078ec0ff */
[----:B------:R-:W-:Y:S01]  /*1b40*/  FMUL R2, R134, R2 ;  /* 0x0000000286027220 */ /* 0x000fe20000400000 */
[----:B------:R-:W-:Y:S01]  /*1b50*/  HADD2.F32 R136, -RZ, R108.H1_H1 ;  /* 0x3000006cff887230 */ /* 0x000fe20000004100 */
[----:B------:R-:W-:Y:S01]  /*1b60*/  LOP3.LUT R113, R113, 0xffffff00, RZ, 0xc0, !PT ;  /* 0xffffff0071717812 */ /* 0x000fe200078ec0ff */
[----:B------:R-:W-:Y:S01]  /*1b70*/  @P2 FADD R64, R64, 1 ;  /* 0x3f80000040402421 */ /* 0x000fe20000000000 */
[----:B------:R-:W-:Y:S01]  /*1b80*/  FFMA R3, R2, R0, R3 ;  /* 0x0000000002037223 */ /* 0x000fe20000000003 */
[----:B------:R-:W-:Y:S01]  /*1b90*/  HADD2.F32 R138, -RZ, R32.H1_H1 ;  /* 0x30000020ff8a7230 */ /* 0x000fe20000004100 */
[----:B------:R-:W0:Y:S01]  /*1ba0*/  LDC R2, c[0x0][0x268] ;  /* 0x00009a00ff027b82 */ /* 0x000e220000000800 */
[----:B------:R-:W-:Y:S01]  /*1bb0*/  @P2 FADD R136, R136, 1 ;  /* 0x3f80000088882421 */ /* 0x000fe20000000000 */
[----:B------:R-:W-:Y:S01]  /*1bc0*/  HADD2.F32 R142, -RZ, R31.H0_H0 ;  /* 0x2000001fff8e7230 */ /* 0x000fe20000004100 */
[----:B------:R-:W-:Y:S01]  /*1bd0*/  LOP3.LUT R115, R115, 0xffffff00, RZ, 0xc0, !PT ;  /* 0xffffff0073737812 */ /* 0x000fe200078ec0ff */
[----:B------:R-:W0:Y:S01]  /*1be0*/  SHFL.IDX PT, R3, R3, RZ, 0x1f ;  /* 0x00001fff03037589 */ /* 0x000e2200000e0000 */
[----:B------:R-:W-:Y:S01]  /*1bf0*/  HADD2.F32 R144, -RZ, R25.H0_H0 ;  /* 0x20000019ff907230 */ /* 0x000fe20000004100 */
[----:B------:R-:W-:Y:S01]  /*1c00*/  LOP3.LUT R119, R119, 0xffffff00, RZ, 0xc0, !PT ;  /* 0xffffff0077777812 */ /* 0x000fe200078ec0ff */
[----:B------:R-:W-:Y:S01]  /*1c10*/  HADD2.F32 R146, -RZ, R26.H0_H0 ;  /* 0x2000001aff927230 */ /* 0x000fe20000004100 */
[----:B------:R-:W-:Y:S01]  /*1c20*/  LOP3.LUT R123, R123, 0xffffff00, RZ, 0xc0, !PT ;  /* 0xffffff007b7b7812 */ /* 0x000fe200078ec0ff */
[----:B------:R-:W-:-:S02]  /*1c30*/  HADD2.F32 R148, -RZ, R27.H0_H0 ;  /* 0x2000001bff947230 */ /* 0x000fc40000004100 */
[----:B------:R-:W-:Y:S02]  /*1c40*/  HADD2.F32 R150, -RZ, R20.H0_H0 ;  /* 0x20000014ff967230 */ /* 0x000fe40000004100 */
[----:B------:R-:W-:Y:S02]  /*1c50*/  HADD2.F32 R152, -RZ, R23.H0_H0 ;  /* 0x20000017ff987230 */ /* 0x000fe40000004100 */
[----:B0-----:R-:W-:Y:S01]  /*1c60*/  FFMA R134, R3, 0.0001220703125, R2 ;  /* 0x3900000003867823 */ /* 0x001fe20000000002 */
[----:B------:R-:W-:-:S04]  /*1c70*/  FMUL R2, R65, R0 ;  /* 0x0000000041027220 */ /* 0x000fc80000400000 */
[C---:B------:R-:W-:Y:S02]  /*1c80*/  FSETP.GEU.AND P0, PT, |R134|.reuse, 1.175494350822287508e-38, PT ;  /* 0x008000008600780b */ /* 0x040fe40003f0e200 */
[----:B------:R-:W0:Y:S11]  /*1c90*/  SHFL.IDX PT, R2, R2, RZ, 0x1f ;  /* 0x00001fff02027589 */ /* 0x000e3600000e0000 */
[----:B------:R-:W-:-:S04]  /*1ca0*/  @!P0 FMUL R134, R134, 16777216 ;  /* 0x4b80000086868820 */ /* 0x000fc80000400000 */
[----:B------:R1:W2:Y:S01]  /*1cb0*/  MUFU.RSQ R0, R134 ;  /* 0x0000008600007308 */ /* 0x0002a20000001400 */
[--C-:B0-----:R-:W-:Y:S01]  /*1cc0*/  FADD R97, R97, -R2.reuse ;  /* 0x8000000261617221 */ /* 0x101fe20000000000 */
[--C-:B------:R-:W-:Y:S01]  /*1cd0*/  FADD R125, R125, -R2.reuse ;  /* 0x800000027d7d7221 */ /* 0x100fe20000000000 */
[--C-:B------:R-:W-:Y:S01]  /*1ce0*/  FADD R127, R127, -R2.reuse ;  /* 0x800000027f7f7221 */ /* 0x100fe20000000000 */
[--C-:B------:R-:W-:Y:S01]  /*1cf0*/  FADD R131, R131, -R2.reuse ;  /* 0x8000000283837221 */ /* 0x100fe20000000000 */
[----:B-1----:R-:W-:Y:S02]  /*1d00*/  HADD2.F32 R134, -RZ, R33.H1_H1 ;  /* 0x30000021ff867230 */ /* 0x002fe40000004100 */
[--C-:B------:R-:W-:Y:S01]  /*1d10*/  FADD R129, R129, -R2.reuse ;  /* 0x8000000281817221 */ /* 0x100fe20000000000 */
[--C-:B------:R-:W-:Y:S01]  /*1d20*/  FADD R135, R135, -R2.reuse ;  /* 0x8000000287877221 */ /* 0x100fe20000000000 */
[--C-:B------:R-:W-:Y:S01]  /*1d30*/  FADD R133, R133, -R2.reuse ;  /* 0x8000000285857221 */ /* 0x100fe20000000000 */
[----:B--2---:R-:W-:Y:S01]  /*1d40*/  @!P0 FMUL R0, R0, 4096 ;  /* 0x4580000000008820 */ /* 0x004fe20000400000 */
        /* <DEDUP_REMOVED lines=9> */
[----:B------:R-:W-:Y:S01]  /*1de0*/  FFMA R65, R127, R136, R138 ;  /* 0x000000887f417223 */ /* 0x000fe2000000008a */
[----:B------:R-:W-:Y:S02]  /*1df0*/  HADD2.F32 R132, -RZ, R33.H0_H0 ;  /* 0x20000021ff847230 */ /* 0x000fe40000004100 */
[----:B------:R-:W-:Y:S01]  /*1e00*/  FMUL R129, R0, R129 ;  /* 0x0000008100817220 */ /* 0x000fe20000400000 */
[----:B------:R-:W-:Y:S02]  /*1e10*/  HADD2.F32 R136, -RZ, R110.H0_H0 ;  /* 0x2000006eff887230 */ /* 0x000fe40000004100 */
[----:B------:R-:W-:Y:S01]  /*1e20*/  @P2 FADD R64, R64, 1 ;  /* 0x3f80000040402421 */ /* 0x000fe20000000000 */
[----:B------:R-:W-:Y:S02]  /*1e30*/  HADD2.F32 R138, -RZ, R34.H0_H0 ;  /* 0x20000022ff8a7230 */ /* 0x000fe40000004100 */
[C---:B------:R-:W-:Y:S01]  /*1e40*/  FMUL R135, R0.reuse, R135 ;  /* 0x0000008700877220 */ /* 0x040fe20000400000 */
[----:B------:R-:W-:Y:S01]  /*1e50*/  FMUL R133, R0, R133 ;  /* 0x0000008500857220 */ /* 0x000fe20000400000 */
[----:B------:R-:W-:Y:S01]  /*1e60*/  FFMA R64, R125, R64, R132 ;  /* 0x000000407d407223 */ /* 0x000fe20000000084 */
[----:B------:R-:W-:-:S02]  /*1e70*/  HADD2.F32 R132, -RZ, R109.H1_H1 ;  /* 0x3000006dff847230 */ /* 0x000fc40000004100 */
[----:B------:R-:W-:Y:S01]  /*1e80*/  @P2 FADD R136, R136, 1 ;  /* 0x3f80000088882421 */ /* 0x000fe20000000000 */
[C---:B------:R-:W-:Y:S01]  /*1e90*/  FMUL R137, R0.reuse, R137 ;  /* 0x0000008900897220 */ /* 0x040fe20000400000 */
[----:B------:R-:W-:Y:S01]  /*1ea0*/  FMUL R67, R0, R67 ;  /* 0x0000004300437220 */ /* 0x000fe20000400000 */
[----:B------:R-:W-:Y:S01]  /*1eb0*/  FADD R139, R139, -R2 ;  /* 0x800000028b8b7221 */ /* 0x000fe20000000000 */
[----:B------:R-:W-:Y:S01]  /*1ec0*/  @P2 FADD R132, R132, 1 ;  /* 0x3f80000084842421 */ /* 0x000fe20000000000 */
[----:B------:R-:W-:Y:S01]  /*1ed0*/  FFMA R125, R129, R136, R138 ;  /* 0x00000088817d7223 */ /* 0x000fe2000000008a */
[----:B------:R-:W-:Y:S02]  /*1ee0*/  HADD2.F32 R136, -RZ, R111.H0_H0 ;  /* 0x2000006fff887230 */ /* 0x000fe40000004100 */
[----:B------:R-:W-:Y:S01]  /*1ef0*/  FMUL R141, R0, R141 ;  /* 0x0000008d008d7220 */ /* 0x000fe20000400000 */
[----:B------:R-:W-:Y:S01]  /*1f00*/  FFMA R97, R131, R132, R134 ;  /* 0x0000008483617223 */ /* 0x000fe20000000086 */
[----:B------:R-:W-:-:S02]  /*1f10*/  HADD2.F32 R132, -RZ, R110.H1_H1 ;  /* 0x3000006eff847230 */ /* 0x000fc40000004100 */
[----:B------:R-:W-:Y:S01]  /*1f20*/  FMUL R139, R0, R139 ;  /* 0x0000008b008b7220 */ /* 0x000fe20000400000 */
[----:B------:R-:W-:Y:S02]  /*1f30*/  HADD2.F32 R134, -RZ, R34.H1_H1 ;  /* 0x30000022ff867230 */ /* 0x000fe40000004100 */
[----:B------:R-:W-:Y:S01]  /*1f40*/  @P2 FADD R136, R136, 1 ;  /* 0x3f80000088882421 */ /* 0x000fe20000000000 */
[----:B------:R-:W-:Y:S02]  /*1f50*/  HADD2.F32 R138, -RZ, R35.H0_H0 ;  /* 0x20000023ff8a7230 */ /* 0x000fe40000004100 */
[----:B------:R-:W-:Y:S01]  /*1f60*/  @P2 FADD R132, R132, 1 ;  /* 0x3f80000084842421 */ /* 0x000fe20000000000 */
[--C-:B------:R-:W-:Y:S01]  /*1f70*/  FADD R143, R143, -R2.reuse ;  /* 0x800000028f8f7221 */ /* 0x100fe20000000000 */
[--C-:B------:R-:W-:Y:S01]  /*1f80*/  FADD R69, R69, -R2.reuse ;  /* 0x8000000245457221 */ /* 0x100fe20000000000 */
[----:B------:R-:W-:Y:S01]  /*1f90*/  FADD R147, R147, -R2 ;  /* 0x8000000293937221 */ /* 0x000fe20000000000 */
[----:B------:R-:W-:Y:S01]  /*1fa0*/  FFMA R129, R135, R132, R134 ;  /* 0x0000008487817223 */ /* 0x000fe20000000086 */
[----:B------:R-:W-:-:S02]  /*1fb0*/  HADD2.F32 R132, -RZ, R111.H1_H1 ;  /* 0x3000006fff847230 */ /* 0x000fc40000004100 */
[----:B------:R-:W-:Y:S01]  /*1fc0*/  FFMA R127, R133, R136, R138 ;  /* 0x00000088857f7223 */ /* 0x000fe2000000008a */
[----:B------:R-:W-:Y:S02]  /*1fd0*/  HADD2.F32 R134, -RZ, R35.H1_H1 ;  /* 0x30000023ff867230 */ /* 0x000fe40000004100 */
[----:B------:R-:W-:Y:S01]  /*1fe0*/  FMUL R143, R0, R143 ;  /* 0x0000008f008f7220 */ /* 0x000fe20000400000 */
[----:B------:R-:W-:Y:S02]  /*1ff0*/  HADD2.F32 R136, -RZ, R60.H0_H0 ;  /* 0x2000003cff887230 */ /* 0x000fe40000004100 */
[----:B------:R-:W-:Y:S01]  /*2000*/  @P2 FADD R132, R132, 1 ;  /* 0x3f80000084842421 */ /* 0x000fe20000000000 */
[----:B------:R-:W-:Y:S02]  /*2010*/  HADD2.F32 R138, -RZ, R28.H0_H0 ;  /* 0x2000001cff8a7230 */ /* 0x000fe40000004100 */
[----:B------:R-:W-:Y:S01]  /*2020*/  FMUL R69, R0, R69 ;  /* 0x0000004500457220 */ /* 0x000fe20000400000 */
[----:B------:R-:W-:Y:S01]  /*2030*/  FADD R145, R145, -R2 ;  /* 0x8000000291917221 */ /* 0x000fe20000000000 */
[----:B------:R-:W-:Y:S01]  /*2040*/  @P2 FADD R136, R136, 1 ;  /* 0x3f80000088882421 */ /* 0x000fe20000000000 */
[----:B------:R-:W-:Y:S01]  /*2050*/  FFMA R133, R137, R132, R134 ;  /* 0x0000008489857223 */ /* 0x000fe20000000086 */
[----:B------:R-:W-:-:S02]  /*2060*/  HADD2.F32 R132, -RZ, R60.H1_H1 ;  /* 0x3000003cff847230 */ /* 0x000fc40000004100 */
[C---:B------:R-:W-:Y:S01]  /*2070*/  FMUL R147, R0.reuse, R147 ;  /* 0x0000009300937220 */ /* 0x040fe20000400000 */
[----:B------:R-:W-:Y:S01]  /*2080*/  FFMA R67, R67, R136, R138 ;  /* 0x0000008843437223 */ /* 0x000fe2000000008a */
[----:B------:R-:W-:Y:S02]  /*2090*/  HADD2.F32 R134, -RZ, R28.H1_H1 ;  /* 0x3000001cff867230 */ /* 0x000fe40000004100 */
[----:B------:R-:W-:Y:S01]  /*20a0*/  FMUL R145, R0, R145 ;  /* 0x0000009100917220 */ /* 0x000fe20000400000 */
[----:B------:R-:W-:Y:S02]  /*20b0*/  HADD2.F32 R136, -RZ, R61.H0_H0 ;  /* 0x2000003dff887230 */ /* 0x000fe40000004100 */
[----:B------:R-:W-:Y:S01]  /*20c0*/  @P2 FADD R132, R132, 1 ;  /* 0x3f80000084842421 */ /* 0x000fe20000000000 */
[----:B------:R-:W-:Y:S02]  /*20d0*/  HADD2.F32 R138, -RZ, R29.H0_H0 ;  /* 0x2000001dff8a7230 */ /* 0x000fe40000004100 */
[--C-:B------:R-:W-:Y:S01]  /*20e0*/  FADD R149, R149, -R2.reuse ;  /* 0x8000000295957221 */ /* 0x100fe20000000000 */
        /* <DEDUP_REMOVED lines=8> */
[--C-:B------:R-:W-:Y:S02]  /*2170*/  HADD2.F32 R138, -RZ, R62.reuse.H0_H0 ;  /* 0x2000003eff8a7230 */ /* 0x100fe40000004100 */
[----:B------:R-:W-:Y:S01]  /*2180*/  @P2 FADD R134, R134, 1 ;  /* 0x3f80000086862421 */ /* 0x000fe20000000000 */
[--C-:B------:R-:W-:Y:S01]  /*2190*/  FADD R153, R153, -R2.reuse ;  /* 0x8000000299997221 */ /* 0x100fe20000000000 */
        /* <DEDUP_REMOVED lines=12> */
[----:B------:R-:W-:Y:S01]  /*2260*/  FMUL R155, R0, R155 ;  /* 0x0000009b009b7220 */ /* 0x000fe20000400000 */
[----:B------:R-:W-:Y:S01]  /*2270*/  FADD R159, R159, -R2 ;  /* 0x800000029f9f7221 */ /* 0x000fe20000000000 */
[----:B------:R-:W-:Y:S01]  /*2280*/  @P2 FADD R140, R140, 1 ;  /* 0x3f8000008c8c2421 */ /* 0x000fe20000000000 */
[----:B------:R-:W-:Y:S01]  /*2290*/  FFMA R137, R147, R136, R138 ;  /* 0x0000008893897223 */ /* 0x000fe2000000008a */
[----:B------:R-:W-:-:S02]  /*22a0*/  HADD2.F32 R136, -RZ, R63.H1_H1 ;  /* 0x3000003fff887230 */ /* 0x000fc40000004100 */
[----:B------:R-:W-:Y:S01]  /*22b0*/  FMUL R141, R0, R73 ;  /* 0x00000049008d7220 */ /* 0x000fe20000400000 */
[----:B------:R-:W-:Y:S01]  /*22c0*/  FFMA R69, R145, R140, R142 ;  /* 0x0000008c91457223 */ /* 0x000fe2000000008e */
[----:B------:R-:W-:Y:S02]  /*22d0*/  HADD2.F32 R138, -RZ, R31.H1_H1 ;  /* 0x3000001fff8a7230 */ /* 0x000fe40000004100 */
[----:B------:R-:W-:Y:S01]  /*22e0*/  FADD R157, R157, -R2 ;  /* 0x800000029d9d7221 */ /* 0x000fe20000000000 */
[----:B------:R-:W-:Y:S02]  /*22f0*/  HADD2.F32 R140, -RZ, R56.H0_H0 ;  /* 0x20000038ff8c7230 */ /* 0x000fe40000004100 */
[----:B------:R-:W-:Y:S01]  /*2300*/  @P2 FADD R136, R136, 1 ;  /* 0x3f80000088882421 */ /* 0x000fe20000000000 */
[----:B------:R-:W-:Y:S02]  /*2310*/  HADD2.F32 R142, -RZ, R24.H0_H0 ;  /* 0x20000018ff8e7230 */ /* 0x000fe40000004100 */
[C---:B------:R-:W-:Y:S01]  /*2320*/  FMUL R159, R0.reuse, R159 ;  /* 0x0000009f009f7220 */ /* 0x040fe20000400000 */
[----:B------:R-:W-:Y:S01]  /*2330*/  FMUL R157, R0, R157 ;  /* 0x0000009d009d7220 */ /* 0x000fe20000400000 */
[----:B------:R-:W-:Y:S01]  /*2340*/  @P2 FADD R140, R140, 1 ;  /* 0x3f8000008c8c2421 */ /* 0x000fe20000000000 */
[----:B------:R-:W-:Y:S01]  /*2350*/  FFMA R136, R149, R136, R138 ;  /* 0x0000008895887223 */ /* 0x000fe2000000008a */
[----:B------:R-:W-:-:S02]  /*2360*/  HADD2.F32 R138, -RZ, R56.H1_H1 ;  /* 0x30000038ff8a7230 */ /* 0x000fc40000004100 */
[----:B------:R-:W-:Y:S01]  /*2370*/  FADD R161, R161, -R2 ;  /* 0x80000002a1a17221 */ /* 0x000fe20000000000 */
[----:B------:R-:W-:Y:S01]  /*2380*/  FFMA R71, R71, R140, R142 ;  /* 0x0000008c47477223 */ /* 0x000fe2000000008e */
[----:B------:R-:W-:Y:S02]  /*2390*/  HADD2.F32 R140, -RZ, R24.H1_H1 ;  /* 0x30000018ff8c7230 */ /* 0x000fe40000004100 */
[--C-:B------:R-:W-:Y:S01]  /*23a0*/  FADD R75, R75, -R2.reuse ;  /* 0x800000024b4b7221 */ /* 0x100fe20000000000 */
[--C-:B------:R-:W-:Y:S02]  /*23b0*/  HADD2.F32 R142, -RZ, R57.reuse.H0_H0 ;  /* 0x20000039ff8e7230 */ /* 0x100fe40000004100 */
[----:B------:R-:W-:Y:S01]  /*23c0*/  @P2 FADD R138, R138, 1 ;  /* 0x3f8000008a8a2421 */ /* 0x000fe20000000000 */
[C---:B------:R-:W-:Y:S01]  /*23d0*/  FMUL R161, R0.reuse, R161 ;  /* 0x000000a100a17220 */ /* 0x040fe20000400000 */
[----:B------:R-:W-:Y:S01]  /*23e0*/  FMUL R75, R0, R75 ;  /* 0x0000004b004b7220 */ /* 0x000fe20000400000 */
[----:B------:R-:W-:Y:S01]  /*23f0*/  FADD R165, R165, -R2 ;  /* 0x80000002a5a57221 */ /* 0x000fe20000000000 */
[----:B------:R-:W-:Y:S01]  /*2400*/  @P2 FADD R142, R142, 1 ;  /* 0x3f8000008e8e2421 */ /* 0x000fe20000000000 */
[----:B------:R-:W-:Y:S01]  /*2410*/  FFMA R139, R153, R138, R140 ;  /* 0x0000008a998b7223 */ /* 0x000fe2000000008c */
[----:B------:R-:W-:-:S02]  /*2420*/  HADD2.F32 R140, -RZ, R57.H1_H1 ;  /* 0x30000039ff8c7230 */ /* 0x000fc40000004100 */
[----:B------:R-:W-:Y:S01]  /*2430*/  FADD R163, R163, -R2 ;  /* 0x80000002a3a37221 */ /* 0x000fe20000000000 */
[----:B------:R-:W-:Y:S01]  /*2440*/  FFMA R138, R151, R142, R144 ;  /* 0x0000008e978a7223 */ /* 0x000fe20000000090 */
[----:B------:R-:W-:Y:S02]  /*2450*/  HADD2.F32 R142, -RZ, R25.H1_H1 ;  /* 0x30000019ff8e7230 */ /* 0x000fe40000004100 */
[----:B------:R-:W-:Y:S01]  /*2460*/  FMUL R165, R0, R165 ;  /* 0x000000a500a57220 */ /* 0x000fe20000400000 */
[----:B------:R-:W-:Y:S02]  /*2470*/  HADD2.F32 R144, -RZ, R58.H0_H0 ;  /* 0x2000003aff907230 */ /* 0x000fe40000004100 */
[----:B------:R-:W-:Y:S01]  /*2480*/  @P2 FADD R140, R140, 1 ;  /* 0x3f8000008c8c2421 */ /* 0x000fe20000000000 */
[----:B------:R-:W-:Y:S01]  /*2490*/  FMUL R163, R0, R163 ;  /* 0x000000a300a37220 */ /* 0x000fe20000400000 */
[----:B------:R-:W-:Y:S01]  /*24a0*/  FADD R147, R66, -R2 ;  /* 0x8000000242937221 */ /* 0x000fe20000000000 */
[----:B------:R-:W-:-:S02]  /*24b0*/  HADD2.F32 R149, -RZ, R54.H0_H0 ;  /* 0x20000036ff957230 */ /* 0x000fc40000004100 */
[----:B------:R-:W-:Y:S01]  /*24c0*/  @P2 FADD R144, R144, 1 ;  /* 0x3f80000090902421 */ /* 0x000fe20000000000 */
[----:B------:R-:W-:Y:S01]  /*24d0*/  FFMA R73, R155, R140, R142 ;  /* 0x0000008c9b497223 */ /* 0x000fe2000000008e */
[----:B------:R-:W-:Y:S02]  /*24e0*/  HADD2.F32 R142, -RZ, R58.H1_H1 ;  /* 0x3000003aff8e7230 */ /* 0x000fe40000004100 */
[----:B------:R-:W-:Y:S01]  /*24f0*/  FADD R77, R77, -R2 ;  /* 0x800000024d4d7221 */ /* 0x000fe20000000000 */
[----:B------:R-:W-:Y:S01]  /*2500*/  FFMA R140, R141, R144, R146 ;  /* 0x000000908d8c7223 */ /* 0x000fe20000000092 */
[----:B------:R-:W-:Y:S02]  /*2510*/  HADD2.F32 R144, -RZ, R26.H1_H1 ;  /* 0x3000001aff907230 */ /* 0x000fe40000004100 */
[----:B------:R-:W-:Y:S01]  /*2520*/  FMUL R147, R0, R147 ;  /* 0x0000009300937220 */ /* 0x000fe20000400000 */
[----:B------:R-:W-:Y:S02]  /*2530*/  HADD2.F32 R146, -RZ, R59.H0_H0 ;  /* 0x2000003bff927230 */ /* 0x000fe40000004100 */
[----:B------:R-:W-:Y:S01]  /*2540*/  @P2 FADD R142, R142, 1 ;  /* 0x3f8000008e8e2421 */ /* 0x000fe20000000000 */
[----:B------:R-:W-:-:S02]  /*2550*/  HADD2.F32 R151, -RZ, R22.H0_H0 ;  /* 0x20000016ff977230 */ /* 0x000fc40000004100 */
[----:B------:R-:W-:Y:S01]  /*2560*/  @P2 FADD R149, R149, 1 ;  /* 0x3f80000095952421 */ /* 0x000fe20000000000 */
[----:B------:R-:W-:Y:S01]  /*2570*/  FMUL R66, R0, R77 ;  /* 0x0000004d00427220 */ /* 0x000fe20000400000 */
[----:B------:R-:W-:Y:S01]  /*2580*/  @P2 FADD R146, R146, 1 ;  /* 0x3f80000092922421 */ /* 0x000fe20000000000 */
        /* <DEDUP_REMOVED lines=8> */
[----:B------:R-:W-:Y:S01]  /*2610*/  FADD R79, R79, -R2 ;  /* 0x800000024f4f7221 */ /* 0x000fe20000000000 */
[----:B------:R-:W-:Y:S01]  /*2620*/  FMUL R149, R0, R149 ;  /* 0x0000009500957220 */ /* 0x000fe20000400000 */
[----:B------:R-:W-:Y:S02]  /*2630*/  HADD2.F32 R151, -RZ, R16.H0_H0 ;  /* 0x20000010ff977230 */ /* 0x000fe40000004100 */
[----:B------:R-:W-:Y:S01]  /*2640*/  @P2 FADD R148, R148, 1 ;  /* 0x3f80000094942421 */ /* 0x000fe20000000000 */
[----:B------:R-:W-:Y:S01]  /*2650*/  FFMA R145, R161, R144, R146 ;  /* 0x00000090a1917223 */ /* 0x000fe20000000092 */
[----:B------:R-:W-:Y:S02]  /*2660*/  HADD2.F32 R144, -RZ, R52.H1_H1 ;  /* 0x30000034ff907230 */ /* 0x000fe40000004100 */
[----:B------:R-:W-:Y:S01]  /*2670*/  FADD R81, R81, -R2 ;  /* 0x8000000251517221 */ /* 0x000fe20000000000 */
[----:B------:R-:W-:Y:S01]  /*2680*/  FFMA R75, R75, R148, R150 ;  /* 0x000000944b4b7223 */ /* 0x000fe20000000096 */
[----:B------:R-:W-:-:S02]  /*2690*/  HADD2.F32 R146, -RZ, R20.H1_H1 ;  /* 0x30000014ff927230 */ /* 0x000fc40000004100 */
        /* <DEDUP_REMOVED lines=11> */
[----:B------:R-:W-:Y:S01]  /*2750*/  HADD2.F32 R148, -RZ, R21.H1_H1 ;  /* 0x30000015ff947230 */ /* 0x000fe20000004100 */
[----:B------:R-:W-:Y:S01]  /*2760*/  ISETP.NE.U32.AND P0, PT, RZ, UR8, PT ;  /* 0x00000008ff007c0c */ /* 0x000fe2000bf05070 */
[----:B------:R-:W-:Y:S01]  /*2770*/  @P2 FADD R146, R146, 1 ;  /* 0x3f80000092922421 */ /* 0x000fe20000000000 */
[----:B------:R-:W-:Y:S02]  /*2780*/  HADD2.F32 R150, -RZ, R55.H0_H0 ;  /* 0x20000037ff967230 */ /* 0x000fe40000004100 */
[----:B------:R-:W-:Y:S01]  /*2790*/  FADD R87, R87, -R2 ;  /* 0x8000000257577221 */ /* 0x000fe20000000000 */
[----:B------:R-:W-:Y:S02]  /*27a0*/  HADD2.F32 R153, -RZ, R14.H0_H0 ;  /* 0x2000000eff997230 */ /* 0x000fe40000004100 */
[----:B------:R-:W-:Y:S01]  /*27b0*/  FFMA R77, R147, R146, R148 ;  /* 0x00000092934d7223 */ /* 0x000fe20000000094 */
[----:B------:R-:W-:-:S02]  /*27c0*/  HADD2.F32 R146, -RZ, R54.H1_H1 ;  /* 0x30000036ff927230 */ /* 0x000fc40000004100 */
[----:B------:R-:W-:Y:S01]  /*27d0*/  FADD R147, R78, -R2 ;  /* 0x800000024e937221 */ /* 0x000fe20000000000 */
[----:B------:R-:W-:Y:S02]  /*27e0*/  HADD2.F32 R148, -RZ, R22.H1_H1 ;  /* 0x30000016ff947230 */ /* 0x000fe40000004100 */
[----:B------:R-:W-:Y:S01]  /*27f0*/  @P2 FADD R150, R150, 1 ;  /* 0x3f80000096962421 */ /* 0x000fe20000000000 */
[----:B------:R-:W-:Y:S01]  /*2800*/  ISETP.NE.AND.EX P0, PT, RZ, UR9, PT, P0 ;  /* 0x00000009ff007c0c */ /* 0x000fe2000bf05300 */
[----:B------:R-:W-:Y:S01]  /*2810*/  @P2 FADD R146, R146, 1 ;  /* 0x3f80000092922421 */ /* 0x000fe20000000000 */
[C---:B------:R-:W-:Y:S01]  /*2820*/  FMUL R147, R0.reuse, R147 ;  /* 0x0000009300937220 */ /* 0x040fe20000400000 */
[----:B------:R-:W-:Y:S01]  /*2830*/  FFMA R68, R149, R150, R152 ;  /* 0x0000009695447223 */ /* 0x000fe20000000098 */
[----:B------:R-:W-:Y:S02]  /*2840*/  HADD2.F32 R149, -RZ, R48.H0_H0 ;  /* 0x20000030ff957230 */ /* 0x000fe40000004100 */
[----:B------:R-:W-:Y:S01]  /*2850*/  FMUL R87, R0, R87 ;  /* 0x0000005700577220 */ /* 0x000fe20000400000 */
[----:B------:R-:W-:Y:S01]  /*2860*/  FFMA R78, R147, R146, R148 ;  /* 0x00000092934e7223 */ /* 0x000fe20000000094 */
[----:B------:R-:W-:-:S02]  /*2870*/  HADD2.F32 R146, -RZ, R55.H1_H1 ;  /* 0x30000037ff927230 */ /* 0x000fc40000004100 */
[--C-:B------:R-:W-:Y:S01]  /*2880*/  FADD R147, R70, -R2.reuse ;  /* 0x8000000246937221 */ /* 0x100fe20000000000 */
[----:B------:R-:W-:Y:S02]  /*2890*/  HADD2.F32 R148, -RZ, R23.H1_H1 ;  /* 0x30000017ff947230 */ /* 0x000fe40000004100 */
[----:B------:R-:W-:Y:S01]  /*28a0*/  @P2 FADD R149, R149, 1 ;  /* 0x3f80000095952421 */ /* 0x000fe20000000000 */
[----:B------:R-:W-:Y:S01]  /*28b0*/  FMUL R70, R0, R79 ;  /* 0x0000004f00467220 */ /* 0x000fe20000400000 */
[----:B------:R-:W-:Y:S01]  /*28c0*/  @P2 FADD R146, R146, 1 ;  /* 0x3f80000092922421 */ /* 0x000fe20000000000 */
[----:B------:R-:W-:Y:S01]  /*28d0*/  FMUL R147, R0, R147 ;  /* 0x0000009300937220 */ /* 0x000fe20000400000 */
[----:B------:R-:W-:Y:S02]  /*28e0*/  HADD2.F32 R150, -RZ, R49.H0_H0 ;  /* 0x20000031ff967230 */ /* 0x000fe40000004100 */
[----:B------:R-:W-:Y:S01]  /*28f0*/  FFMA R70, R70, R149, R151 ;  /* 0x0000009546467223 */ /* 0x000fe20000000097 */
[----:B------:R-:W-:Y:S01]  /*2900*/  FADD R149, R72, -R2 ;  /* 0x8000000248957221 */ /* 0x000fe20000000000 */
[----:B------:R-:W-:Y:S01]  /*2910*/  FFMA R79, R147, R146, R148 ;  /* 0x00000092934f7223 */ /* 0x000fe20000000094 */
[----:B------:R-:W-:-:S02]  /*2920*/  HADD2.F32 R146, -RZ, R48.H1_H1 ;  /* 0x30000030ff927230 */ /* 0x000fc40000004100 */
[----:B------:R-:W-:Y:S01]  /*2930*/  FADD R147, R80, -R2 ;  /* 0x8000000250937221 */ /* 0x000fe20000000000 */
[----:B------:R-:W-:Y:S02]  /*2940*/  HADD2.F32 R148, -RZ, R16.H1_H1 ;  /* 0x30000010ff947230 */ /* 0x000fe40000004100 */
[----:B------:R-:W-:Y:S01]  /*2950*/  @P2 FADD R150, R150, 1 ;  /* 0x3f80000096962421 */ /* 0x000fe20000000000 */
[----:B------:R-:W-:Y:S02]  /*2960*/  HADD2.F32 R152, -RZ, R17.H0_H0 ;  /* 0x20000011ff987230 */ /* 0x000fe40000004100 */
[----:B------:R-:W-:Y:S01]  /*2970*/  @P2 FADD R146, R146, 1 ;  /* 0x3f80000092922421 */ /* 0x000fe20000000000 */
[C---:B------:R-:W-:Y:S01]  /*2980*/  FMUL R147, R0.reuse, R147 ;  /* 0x0000009300937220 */ /* 0x040fe20000400000 */
[----:B------:R-:W-:Y:S01]  /*2990*/  FMUL R149, R0, R149 ;  /* 0x0000009500957220 */ /* 0x000fe20000400000 */
[----:B------:R-:W-:Y:S01]  /*29a0*/  HADD2.F32 R151, -RZ, R46.H0_H0 ;  /* 0x2000002eff977230 */ /* 0x000fe20000004100 */
[----:B------:R-:W-:Y:S01]  /*29b0*/  @P0 FMNMX R100, R100, |R3|, !PT ;  /* 0x4000000364640209 */ /* 0x000fe20007800000 */
[----:B------:R-:W-:Y:S01]  /*29c0*/  FFMA R80, R147, R146, R148 ;  /* 0x0000009293507223 */ /* 0x000fe20000000094 */
[----:B------:R-:W-:Y:S01]  /*29d0*/  FFMA R72, R149, R150, R152 ;  /* 0x0000009695487223 */ /* 0x000fe20000000098 */
[----:B------:R-:W-:-:S02]  /*29e0*/  HADD2.F32 R146, -RZ, R49.H1_H1 ;  /* 0x30000031ff927230 */ /* 0x000fc40000004100 */
[--C-:B------:R-:W-:Y:S01]  /*29f0*/  FADD R147, R74, -R2.reuse ;  /* 0x800000024a937221 */ /* 0x100fe20000000000 */
[----:B------:R-:W-:Y:S02]  /*2a00*/  HADD2.F32 R150, -RZ, R50.H0_H0 ;  /* 0x20000032ff967230 */ /* 0x000fe40000004100 */
[----:B------:R-:W-:Y:S01]  /*2a10*/  FADD R149, R76, -R2 ;  /* 0x800000024c957221 */ /* 0x000fe20000000000 */
[----:B------:R-:W-:Y:S02]  /*2a20*/  HADD2.F32 R148, -RZ, R17.H1_H1 ;  /* 0x30000011ff947230 */ /* 0x000fe40000004100 */
[----:B------:R-:W-:Y:S01]  /*2a30*/  @P2 FADD R146, R146, 1 ;  /* 0x3f80000092922421 */ /* 0x000fe20000000000 */
[----:B------:R-:W-:Y:S02]  /*2a40*/  HADD2.F32 R152, -RZ, R18.H0_H0 ;  /* 0x20000012ff987230 */ /* 0x000fe40000004100 */
[----:B------:R-:W-:Y:S01]  /*2a50*/  @P2 FADD R150, R150, 1 ;  /* 0x3f80000096962421 */ /* 0x000fe20000000000 */
[C---:B------:R-:W-:Y:S01]  /*2a60*/  FMUL R147, R0.reuse, R147 ;  /* 0x0000009300937220 */ /* 0x040fe20000400000 */
[----:B------:R-:W-:Y:S01]  /*2a70*/  FMUL R149, R0, R149 ;  /* 0x0000009500957220 */ /* 0x000fe20000400000 */
[----:B------:R-:W-:Y:S01]  /*2a80*/  @P2 FADD R151, R151, 1 ;  /* 0x3f80000097972421 */ /* 0x000fe20000000000 */
[----:B------:R-:W-:Y:S01]  /*2a90*/  FFMA R81, R81, R150, R152 ;  /* 0x0000009651517223 */ /* 0x000fe20000000098 */
[----:B------:R-:W-:Y:S01]  /*2aa0*/  FFMA R74, R147, R146, R148 ;  /* 0x00000092934a7223 */ /* 0x000fe20000000094 */
[----:B------:R-:W-:-:S02]  /*2ab0*/  HADD2.F32 R146, -RZ, R50.H1_H1 ;  /* 0x30000032ff927230 */ /* 0x000fc40000004100 */
[--C-:B------:R-:W-:Y:S01]  /*2ac0*/  FADD R147, R82, -R2.reuse ;  /* 0x8000000252937221 */ /* 0x100fe20000000000 */
[----:B------:R-:W-:Y:S01]  /*2ad0*/  HADD2.F32 R150, -RZ, R51.H0_H0 ;  /* 0x20000033ff967230 */ /* 0x000fe20000004100 */
[----:B------:R-:W-:Y:S01]  /*2ae0*/  @P0 FMNMX R100, R100, |R65|, !PT ;  /* 0x4000004164640209 */ /* 0x000fe20007800000 */
[----:B------:R-:W-:Y:S02]  /*2af0*/  HADD2.F32 R148, -RZ, R18.H1_H1 ;  /* 0x30000012ff947230 */ /* 0x000fe40000004100 */
[----:B------:R-:W-:Y:S01]  /*2b00*/  @P2 FADD R146, R146, 1 ;  /* 0x3f80000092922421 */ /* 0x000fe20000000000 */
[----:B------:R-:W-:Y:S02]  /*2b10*/  HADD2.F32 R152, -RZ, R19.H0_H0 ;  /* 0x20000013ff987230 */ /* 0x000fe40000004100 */
[----:B------:R-:W-:Y:S01]  /*2b20*/  @P2 FADD R150, R150, 1 ;  /* 0x3f80000096962421 */ /* 0x000fe20000000000 */
[----:B------:R-:W-:Y:S01]  /*2b30*/  FMUL R147, R0, R147 ;  /* 0x0000009300937220 */ /* 0x000fe20000400000 */
        /* <DEDUP_REMOVED lines=12> */
[----:B------:R-:W-:Y:S01]  /*2c00*/  FMUL R147, R0, R147 ;  /* 0x0000009300937220 */ /* 0x000fe20000400000 */
[----:B------:R-:W-:-:S02]  /*2c10*/  HADD2.F32 R104, -RZ, R44.H1_H1 ;  /* 0x3000002cff687230 */ /* 0x000fc40000004100 */
[----:B------:R-:W-:Y:S01]  /*2c20*/  FMUL R149, R0, R149 ;  /* 0x0000009500957220 */ /* 0x000fe20000400000 */
[----:B------:R-:W-:Y:S01]  /*2c30*/  FFMA R83, R83, R150, R152 ;  /* 0x0000009653537223 */ /* 0x000fe20000000098 */
[----:B------:R-:W-:Y:S01]  /*2c40*/  FFMA R146, R147, R146, R148 ;  /* 0x0000009293927223 */ /* 0x000fe20000000094 */
[----:B------:R-:W-:Y:S02]  /*2c50*/  HADD2.F32 R150, -RZ, R45.H0_H0 ;  /* 0x2000002dff967230 */ /* 0x000fe40000004100 */
[----:B------:R-:W-:Y:S01]  /*2c60*/  FADD R147, R106, -R2 ;  /* 0x800000026a937221 */ /* 0x000fe20000000000 */
[----:B------:R-:W-:Y:S02]  /*2c70*/  HADD2.F32 R148, -RZ, R12.H1_H1 ;  /* 0x3000000cff947230 */ /* 0x000fe40000004100 */
[----:B------:R-:W-:Y:S01]  /*2c80*/  @P2 FADD R104, R104, 1 ;  /* 0x3f80000068682421 */ /* 0x000fe20000000000 */
[--C-:B------:R-:W-:Y:S02]  /*2c90*/  HADD2.F32 R152, -RZ, R13.reuse.H0_H0 ;  /* 0x2000000dff987230 */ /* 0x100fe40000004100 */
[----:B------:R-:W-:Y:S01]  /*2ca0*/  FMUL R147, R0, R147 ;  /* 0x0000009300937220 */ /* 0x000fe20000400000 */
[----:B------:R-:W-:Y:S01]  /*2cb0*/  @P2 FADD R150, R150, 1 ;  /* 0x3f80000096962421 */ /* 0x000fe20000000000 */
[----:B------:R-:W-:Y:S01]  /*2cc0*/  HADD2.F32 R106, -RZ, R13.H1_H1 ;  /* 0x3000000dff6a7230 */ /* 0x000fe20000004100 */
[----:B------:R-:W-:Y:S01]  /*2cd0*/  @P0 FMNMX R100, R100, |R97|, !PT ;  /* 0x4000006164640209 */ /* 0x000fe20007800000 */
[----:B------:R-:W-:Y:S01]  /*2ce0*/  FFMA R147, R147, R104, R148 ;  /* 0x0000006893937223 */ /* 0x000fe20000000094 */
[----:B------:R-:W-:Y:S01]  /*2cf0*/  FFMA R84, R149, R150, R152 ;  /* 0x0000009695547223 */ /* 0x000fe20000000098 */
[----:B------:R-:W-:-:S02]  /*2d00*/  HADD2.F32 R104, -RZ, R45.H1_H1 ;  /* 0x3000002dff687230 */ /* 0x000fc40000004100 */
[--C-:B------:R-:W-:Y:S01]  /*2d10*/  FADD R149, R112, -R2.reuse ;  /* 0x8000000270957221 */ /* 0x100fe20000000000 */
[C---:B------:R-:W-:Y:S01]  /*2d20*/  FMUL R148, R0.reuse, R85 ;  /* 0x0000005500947220 */ /* 0x040fe20000400000 */
[----:B------:R-:W-:Y:S02]  /*2d30*/  HADD2.F32 R112, -RZ, R47.H0_H0 ;  /* 0x2000002fff707230 */ /* 0x000fe40000004100 */
[----:B------:R-:W-:Y:S01]  /*2d40*/  FMUL R89, R0, R89 ;  /* 0x0000005900597220 */ /* 0x000fe20000400000 */
[----:B------:R-:W-:Y:S01]  /*2d50*/  @P2 FADD R104, R104, 1 ;  /* 0x3f80000068682421 */ /* 0x000fe20000000000 */
[----:B------:R-:W-:Y:S01]  /*2d60*/  FMUL R149, R0, R149 ;  /* 0x0000009500957220 */ /* 0x000fe20000400000 */
[----:B------:R-:W-:Y:S01]  /*2d70*/  FFMA R148, R148, R151, R153 ;  /* 0x0000009794947223 */ /* 0x000fe20000000099 */
[----:B------:R-:W-:Y:S01]  /*2d80*/  FADD R151, R114, -R2 ;  /* 0x8000000272977221 */ /* 0x000fe20000000000 */
[----:B------:R-:W-:Y:S02]  /*2d90*/  HADD2.F32 R150, -RZ, R15.H0_H0 ;  /* 0x2000000fff967230 */ /* 0x000fe40000004100 */
[----:B------:R-:W-:Y:S01]  /*2da0*/  FFMA R85, R149, R104, R106 ;  /* 0x0000006895557223 */ /* 0x000fe2000000006a */
[----:B------:R-:W-:-:S02]  /*2db0*/  HADD2.F32 R104, -RZ, R46.H1_H1 ;  /* 0x3000002eff687230 */ /* 0x000fc40000004100 */
[----:B------:R-:W-:Y:S01]  /*2dc0*/  FADD R149, R86, -R2 ;  /* 0x8000000256957221 */ /* 0x000fe20000000000 */
[----:B------:R-:W-:Y:S02]  /*2dd0*/  HADD2.F32 R106, -RZ, R14.H1_H1 ;  /* 0x3000000eff6a7230 */ /* 0x000fe40000004100 */
[----:B------:R-:W-:Y:S01]  /*2de0*/  @P2 FADD R112, R112, 1 ;  /* 0x3f80000070702421 */ /* 0x000fe20000000000 */
[----:B------:R-:W-:Y:S01]  /*2df0*/  FMUL R151, R0, R151 ;  /* 0x0000009700977220 */ /* 0x000fe20000400000 */
[----:B------:R-:W-:Y:S01]  /*2e00*/  @P2 FADD R104, R104, 1 ;  /* 0x3f80000068682421 */ /* 0x000fe20000000000 */
[----:B------:R-:W-:Y:S01]  /*2e10*/  FMUL R149, R0, R149 ;  /* 0x0000009500957220 */ /* 0x000fe20000400000 */
[----:B------:R-:W-:Y:S02]  /*2e20*/  HADD2.F32 R153, -RZ, R8.H0_H0 ;  /* 0x20000008ff997230 */ /* 0x000fe40000004100 */
[----:B------:R-:W-:Y:S01]  /*2e30*/  FFMA R86, R151, R112, R150 ;  /* 0x0000007097567223 */ /* 0x000fe20000000096 */
[----:B------:R-:W-:-:S02]  /*2e40*/  HADD2.F32 R151, -RZ, R40.H0_H0 ;  /* 0x20000028ff977230 */ /* 0x000fc40000004100 */
[----:B------:R-:W-:Y:S01]  /*2e50*/  FFMA R114, R149, R104, R106 ;  /* 0x0000006895727223 */ /* 0x000fe2000000006a */
[----:B------:R-:W-:Y:S02]  /*2e60*/  HADD2.F32 R104, -RZ, R47.H1_H1 ;  /* 0x3000002fff687230 */ /* 0x000fe40000004100 */
[----:B------:R-:W-:Y:S01]  /*2e70*/  FADD R149, R116, -R2 ;  /* 0x8000000274957221 */ /* 0x000fe20000000000 */
[----:B------:R-:W-:Y:S02]  /*2e80*/  HADD2.F32 R106, -RZ, R15.H1_H1 ;  /* 0x3000000fff6a7230 */ /* 0x000fe40000004100 */
[----:B------:R-:W-:Y:S01]  /*2e90*/  @P2 FADD R151, R151, 1 ;  /* 0x3f80000097972421 */ /* 0x000fe20000000000 */
[----:B------:R-:W-:Y:S02]  /*2ea0*/  HADD2.F32 R112, -RZ, R41.H0_H0 ;  /* 0x20000029ff707230 */ /* 0x000fe40000004100 */
[----:B------:R-:W-:Y:S01]  /*2eb0*/  @P2 FADD R104, R104, 1 ;  /* 0x3f80000068682421 */ /* 0x000fe20000000000 */
[----:B------:R-:W-:Y:S01]  /*2ec0*/  FMUL R116, R0, R149 ;  /* 0x0000009500747220 */ /* 0x000fe20000400000 */
[----:B------:R-:W-:Y:S01]  /*2ed0*/  HADD2.F32 R150, -RZ, R9.H0_H0 ;  /* 0x20000009ff967230 */ /* 0x000fe20000004100 */
[----:B------:R-:W-:Y:S01]  /*2ee0*/  @P0 FMNMX R100, R100, |R125|, !PT ;  /* 0x4000007d64640209 */ /* 0x000fe20007800000 */
[----:B------:R-:W-:Y:S01]  /*2ef0*/  FFMA R149, R87, R104, R106 ;  /* 0x0000006857957223 */ /* 0x000fe2000000006a */
[----:B------:R-:W-:-:S02]  /*2f00*/  HADD2.F32 R104, -RZ, R40.H1_H1 ;  /* 0x30000028ff687230 */ /* 0x000fc40000004100 */
[----:B------:R-:W-:Y:S01]  /*2f10*/  FFMA R116, R116, R151, R153 ;  /* 0x0000009774747223 */ /* 0x000fe20000000099 */
[--C-:B------:R-:W-:Y:S01]  /*2f20*/  FADD R87, R88, -R2.reuse ;  /* 0x8000000258577221 */ /* 0x100fe20000000000 */
[----:B------:R-:W-:Y:S01]  /*2f30*/  FADD R151, R118, -R2 ;  /* 0x8000000276977221 */ /* 0x000fe20000000000 */
[----:B------:R-:W-:Y:S02]  /*2f40*/  HADD2.F32 R106, -RZ, R8.H1_H1 ;  /* 0x30000008ff6a7230 */ /* 0x000fe40000004100 */
[----:B------:R-:W-:Y:S01]  /*2f50*/  @P2 FADD R104, R104, 1 ;  /* 0x3f80000068682421 */ /* 0x000fe20000000000 */
[----:B------:R-:W-:Y:S01]  /*2f60*/  FMUL R87, R0, R87 ;  /* 0x0000005700577220 */ /* 0x000fe20000400000 */
[----:B------:R-:W-:Y:S01]  /*2f70*/  @P2 FADD R112, R112, 1 ;  /* 0x3f80000070702421 */ /* 0x000fe20000000000 */
[----:B------:R-:W-:Y:S01]  /*2f80*/  FMUL R151, R0, R151 ;  /* 0x0000009700977220 */ /* 0x000fe20000400000 */
[----:B------:R-:W-:Y:S02]  /*2f90*/  HADD2.F32 R88, -RZ, R41.H1_H1 ;  /* 0x30000029ff587230 */ /* 0x000fe40000004100 */
[----:B------:R-:W-:Y:S01]  /*2fa0*/  FFMA R118, R87, R104, R106 ;  /* 0x0000006857767223 */ /* 0x000fe2000000006a */
[----:B------:R-:W-:-:S02]  /*2fb0*/  HADD2.F32 R106, -RZ, R42.H0_H0 ;  /* 0x2000002aff6a7230 */ /* 0x000fc40000004100 */
[----:B------:R-:W-:Y:S01]  /*2fc0*/  FFMA R87, R151, R112, R150 ;  /* 0x0000007097577223 */ /* 0x000fe20000000096 */
[----:B------:R-:W-:Y:S01]  /*2fd0*/  FADD R151, R120, -R2 ;  /* 0x8000000278977221 */ /* 0x000fe20000000000 */
[----:B------:R-:W-:Y:S02]  /*2fe0*/  HADD2.F32 R104, -RZ, R9.H1_H1 ;  /* 0x30000009ff687230 */ /* 0x000fe40000004100 */
[----:B------:R-:W-:Y:S01]  /*2ff0*/  @P2 FADD R88, R88, 1 ;  /* 0x3f80000058582421 */ /* 0x000fe20000000000 */
[----:B------:R-:W-:Y:S02]  /*3000*/  HADD2.F32 R112, -RZ, R10.H0_H0 ;  /* 0x2000000aff707230 */ /* 0x000fe40000004100 */
[----:B------:R-:W-:Y:S01]  /*3010*/  @P2 FADD R106, R106, 1 ;  /* 0x3f8000006a6a2421 */ /* 0x000fe20000000000 */
[----:B------:R-:W-:Y:S01]  /*3020*/  FMUL R151, R0, R151 ;  /* 0x0000009700977220 */ /* 0x000fe20000400000 */
[----:B------:R-:W-:Y:S01]  /*3030*/  FFMA R88, R89, R88, R104 ;  /* 0x0000005859587223 */ /* 0x000fe20000000068 */
[----:B------:R-:W-:Y:S01]  /*3040*/  @P0 FMNMX R100, R100, |R129|, !PT ;  /* 0x4000008164640209 */ /* 0x000fe20007800000 */
[----:B------:R-:W-:-:S02]  /*3050*/  HADD2.F32 R120, -RZ, R42.H1_H1 ;  /* 0x3000002aff787230 */ /* 0x000fc40000004100 */
[----:B------:R-:W-:Y:S01]  /*3060*/  FFMA R89, R151, R106, R112 ;  /* 0x0000006a97597223 */ /* 0x000fe20000000070 */
[--C-:B------:R-:W-:Y:S01]  /*3070*/  FADD R151, R90, -R2.reuse ;  /* 0x800000025a977221 */ /* 0x100fe20000000000 */
[----:B------:R-:W-:Y:S01]  /*3080*/  @P0 FMNMX R100, R100, |R127|, !PT ;  /* 0x4000007f64640209 */ /* 0x000fe20007800000 */
[----:B------:R-:W-:Y:S02]  /*3090*/  HADD2.F32 R104, -RZ, R10.H1_H1 ;  /* 0x3000000aff687230 */ /* 0x000fe40000004100 */
[----:B------:R-:W-:Y:S01]  /*30a0*/  FADD R153, R122, -R2 ;  /* 0x800000027a997221 */ /* 0x000fe20000000000 */
[----:B------:R-:W-:Y:S02]  /*30b0*/  HADD2.F32 R106, -RZ, R43.H0_H0 ;  /* 0x2000002bff6a7230 */ /* 0x000fe40000004100 */
[----:B------:R-:W-:Y:S01]  /*30c0*/  @P2 FADD R120, R120, 1 ;  /* 0x3f80000078782421 */ /* 0x000fe20000000000 */
[----:B------:R-:W-:Y:S01]  /*30d0*/  FMUL R151, R0, R151 ;  /* 0x0000009700977220 */ /* 0x000fe20000400000 */
[----:B------:R-:W-:Y:S01]  /*30e0*/  @P0 FMNMX R100, R100, |R133|, !PT ;  /* 0x4000008564640209 */ /* 0x000fe20007800000 */
[----:B------:R-:W-:-:S02]  /*30f0*/  HADD2.F32 R112, -RZ, R11.H0_H0 ;  /* 0x2000000bff707230 */ /* 0x000fc40000004100 */
[----:B------:R-:W-:Y:S01]  /*3100*/  @P2 FADD R106, R106, 1 ;  /* 0x3f8000006a6a2421 */ /* 0x000fe20000000000 */
[----:B------:R-:W-:Y:S01]  /*3110*/  FMUL R153, R0, R153 ;  /* 0x0000009900997220 */ /* 0x000fe20000400000 */
[----:B------:R-:W-:Y:S01]  /*3120*/  FFMA R120, R151, R120, R104 ;  /* 0x0000007897787223 */ /* 0x000fe20000000068 */
[----:B------:R-:W-:Y:S02]  /*3130*/  HADD2.F32 R104, -RZ, R43.H1_H1 ;  /* 0x3000002bff687230 */ /* 0x000fe40000004100 */
        /* <DEDUP_REMOVED lines=8> */
[----:B------:R-:W-:Y:S01]  /*31c0*/  FMUL R91, R0, R91 ;  /* 0x0000005b005b7220 */ /* 0x000fe20000400000 */
[----:B------:R-:W-:Y:S01]  /*31d0*/  @P0 FMNMX R100, R100, |R132|, !PT ;  /* 0x4000008464640209 */ /* 0x000fe20007800000 */
[----:B------:R-:W-:Y:S01]  /*31e0*/  @P2 FADD R122, R122, 1 ;  /* 0x3f8000007a7a2421 */ /* 0x000fe20000000000 */
[----:B------:R-:W-:Y:S01]  /*31f0*/  FMUL R151, R0, R151 ;  /* 0x0000009700977220 */ /* 0x000fe20000400000 */
[----:B------:R-:W-:Y:S01]  /*3200*/  FFMA R91, R91, R104, R106 ;  /* 0x000000685b5b7223 */ /* 0x000fe2000000006a */
[----:B------:R-:W-:Y:S01]  /*3210*/  @P0 FMNMX R100, R100, |R131|, !PT ;  /* 0x4000008364640209 */ /* 0x000fe20007800000 */
[----:B------:R-:W-:Y:S02]  /*3220*/  HADD2.F32 R104, -RZ, R36.H1_H1 ;  /* 0x30000024ff687230 */ /* 0x000fe40000004100 */
[----:B------:R-:W-:Y:S01]  /*3230*/  FFMA R122, R151, R122, R112 ;  /* 0x0000007a977a7223 */ /* 0x000fe20000000070 */
[----:B------:R-:W-:Y:S01]  /*3240*/  FADD R151, R126, -R2 ;  /* 0x800000027e977221 */ /* 0x000fe20000000000 */
[----:B------:R-:W-:Y:S01]  /*3250*/  @P0 FMNMX R100, R100, |R135|, !PT ;  /* 0x4000008764640209 */ /* 0x000fe20007800000 */
[----:B------:R-:W-:-:S02]  /*3260*/  HADD2.F32 R106, -RZ, R4.H1_H1 ;  /* 0x30000004ff6a7230 */ /* 0x000fc40000004100 */
[--C-:B------:R-:W-:Y:S01]  /*3270*/  FADD R153, R92, -R2.reuse ;  /* 0x800000025c997221 */ /* 0x100fe20000000000 */
[--C-:B------:R-:W-:Y:S02]  /*3280*/  HADD2.F32 R124, -RZ, R37.reuse.H0_H0 ;  /* 0x20000025ff7c7230 */ /* 0x100fe40000004100 */
[----:B------:R-:W-:Y:S01]  /*3290*/  @P2 FADD R104, R104, 1 ;  /* 0x3f80000068682421 */ /* 0x000fe20000000000 */
[----:B------:R-:W-:Y:S01]  /*32a0*/  FMUL R151, R0, R151 ;  /* 0x0000009700977220 */ /* 0x000fe20000400000 */
[----:B------:R-:W-:Y:S02]  /*32b0*/  HADD2.F32 R92, -RZ, R37.H1_H1 ;  /* 0x30000025ff5c7230 */ /* 0x000fe40000004100 */
[----:B------:R-:W-:Y:S01]  /*32c0*/  FADD R93, R93, -R2 ;  /* 0x800000025d5d7221 */ /* 0x000fe20000000000 */
[----:B------:R-:W-:Y:S01]  /*32d0*/  @P0 FMNMX R100, R100, |R134|, !PT ;  /* 0x4000008664640209 */ /* 0x000fe20007800000 */
[--C-:B------:R-:W-:Y:S02]  /*32e0*/  HADD2.F32 R112, -RZ, R5.reuse.H0_H0 ;  /* 0x20000005ff707230 */ /* 0x100fe40000004100 */
[----:B------:R-:W-:Y:S01]  /*32f0*/  @P2 FADD R124, R124, 1 ;  /* 0x3f8000007c7c2421 */ /* 0x000fe20000000000 */
[----:B------:R-:W-:Y:S01]  /*3300*/  FMUL R153, R0, R153 ;  /* 0x0000009900997220 */ /* 0x000fe20000400000 */
[----:B------:R-:W-:Y:S01]  /*3310*/  FFMA R126, R151, R104, R106 ;  /* 0x00000068977e7223 */ /* 0x000fe2000000006a */
[----:B------:R-:W-:-:S02]  /*3320*/  HADD2.F32 R104, -RZ, R5.H1_H1 ;  /* 0x30000005ff687230 */ /* 0x000fc40000004100 */
[----:B------:R-:W-:Y:S01]  /*3330*/  FADD R151, R128, -R2 ;  /* 0x8000000280977221 */ /* 0x000fe20000000000 */
[----:B------:R-:W-:Y:S02]  /*3340*/  HADD2.F32 R106, -RZ, R38.H0_H0 ;  /* 0x20000026ff6a7230 */ /* 0x000fe40000004100 */
[----:B------:R-:W-:Y:S01]  /*3350*/  @P2 FADD R92, R92, 1 ;  /* 0x3f8000005c5c2421 */ /* 0x000fe20000000000 */
        /* <DEDUP_REMOVED lines=9> */
[----:B------:R-:W-:Y:S01]  /*33f0*/  FADD R93, R94, -R2 ;  /* 0x800000025e5d7221 */ /* 0x000fe20000000000 */
[----:B------:R-:W-:Y:S01]  /*3400*/  FFMA R128, R151, R106, R112 ;  /* 0x0000006a97807223 */ /* 0x000fe20000000070 */
[----:B------:R-:W-:Y:S01]  /*3410*/  @P0 FMNMX R100, R100, |R136|, !PT ;  /* 0x4000008864640209 */ /* 0x000fe20007800000 */
[----:B------:R-:W-:Y:S02]  /*3420*/  HADD2.F32 R106, -RZ, R6.H1_H1 ;  /* 0x30000006ff6a7230 */ /* 0x000fe40000004100 */
[----:B------:R-:W-:Y:S01]  /*3430*/  @P2 FADD R104, R104, 1 ;  /* 0x3f80000068682421 */ /* 0x000fe20000000000 */
[----:B------:R-:W-:Y:S01]  /*3440*/  FMUL R93, R0, R93 ;  /* 0x0000005d005d7220 */ /* 0x000fe20000400000 */
[----:B------:R-:W-:Y:S02]  /*3450*/  HADD2.F32 R112, -RZ, R39.H0_H0 ;  /* 0x20000027ff707230 */ /* 0x000fe40000004100 */
[----:B------:R-:W-:Y:S01]  /*3460*/  FADD R151, R130, -R2 ;  /* 0x8000000282977221 */ /* 0x000fe20000000000 */
[----:B------:R-:W-:Y:S01]  /*3470*/  @P0 FMNMX R100, R100, |R71|, !PT ;  /* 0x4000004764640209 */ /* 0x000fe20007800000 */
[----:B------:R-:W-:Y:S01]  /*3480*/  FFMA R94, R93, R104, R106 ;  /* 0x000000685d5e7223 */ /* 0x000fe2000000006a */
[----:B------:R-:W-:-:S02]  /*3490*/  HADD2.F32 R150, -RZ, R7.H0_H0 ;  /* 0x20000007ff967230 */ /* 0x000fc40000004100 */
[----:B------:R-:W-:Y:S01]  /*34a0*/  @P2 FADD R112, R112, 1 ;  /* 0x3f80000070702421 */ /* 0x000fe20000000000 */
[----:B------:R-:W-:Y:S02]  /*34b0*/  HADD2.F32 R104, -RZ, R39.H1_H1 ;  /* 0x30000027ff687230 */ /* 0x000fe40000004100 */
[----:B------:R-:W-:Y:S01]  /*34c0*/  FMUL R151, R0, R151 ;  /* 0x0000009700977220 */ /* 0x000fe20000400000 */
[----:B------:R-:W-:Y:S01]  /*34d0*/  FADD R95, R95, -R2 ;  /* 0x800000025f5f7221 */ /* 0x000fe20000000000 */
[-C--:B------:R-:W-:Y:S01]  /*34e0*/  @P1 FMUL R3, R3, R103.reuse ;  /* 0x0000006703031220 */ /* 0x080fe20000400000 */
[----:B------:R-:W-:Y:S01]  /*34f0*/  @P1 FMUL R65, R65, R103 ;  /* 0x0000006741411220 */ /* 0x000fe20000400000 */
[----:B------:R-:W-:Y:S01]  /*3500*/  @P0 FMNMX R100, R100, |R139|, !PT ;  /* 0x4000008b64640209 */ /* 0x000fe20007800000 */
[----:B------:R-:W-:Y:S02]  /*3510*/  HADD2.F32 R106, -RZ, R7.H1_H1 ;  /* 0x30000007ff6a7230 */ /* 0x000fe40000004100 */
        /* <DEDUP_REMOVED lines=25> */
[----:B------:R-:W-:Y:S01]  /*36b0*/  @P1 FMUL R137, R137, R103 ;  /* 0x0000006789891220 */ /* 0x000fe20000400000 */
[----:B------:R-:W-:Y:S01]  /*36c0*/  F2FP.SATFINITE.E4M3.F32.PACK_AB_MERGE_C R125, RZ, R125, RZ ;  /* 0x0000007dff7d723e */ /* 0x000fe200048070ff */
[-C--:B------:R-:W-:Y:S01]  /*36d0*/  @P1 FMUL R69, R69, R103.reuse ;  /* 0x0000006745451220 */ /* 0x080fe20000400000 */
[----:B------:R-:W-:Y:S01]  /*36e0*/  @P0 FMNMX R100, R100, |R142|, !PT ;  /* 0x4000008e64640209 */ /* 0x000fe20007800000 */
[-C--:B------:R-:W-:Y:S01]  /*36f0*/  @P1 FMUL R136, R136, R103.reuse ;  /* 0x0000006788881220 */ /* 0x080fe20000400000 */
[----:B------:R-:W-:Y:S01]  /*3700*/  LOP3.LUT R105, R65, 0xff0000, R64, 0xf8, !PT ;  /* 0x00ff000041697812 */ /* 0x000fe200078ef840 */
[-C--:B------:R-:W-:Y:S01]  /*3710*/  @P1 FMUL R135, R135, R103.reuse ;  /* 0x0000006787871220 */ /* 0x080fe20000400000 */
[----:B------:R-:W-:Y:S01]  /*3720*/  LOP3.LUT R104, R104, 0xffff, R125, 0xf8, !PT ;  /* 0x0000ffff68687812 */ /* 0x000fe200078ef87d */
        /* <DEDUP_REMOVED lines=11> */
[----:B------:R-:W-:Y:S01]  /*37e0*/  PRMT R65, R65, 0x7104, RZ ;  /* 0x0000710441417816 */ /* 0x000fe200000000ff */
[----:B------:R-:W-:Y:S01]  /*37f0*/  @P1 FMUL R141, R141, R103 ;  /* 0x000000678d8d1220 */ /* 0x000fe20000400000 */
[----:B------:R-:W-:Y:S01]  /*3800*/  @P0 FMNMX R100, R100, |R145|, !PT ;  /* 0x4000009164640209 */ /* 0x000fe20007800000 */
[----:B------:R-:W-:Y:S01]  /*3810*/  @P1 FMUL R145, R145, R103 ;  /* 0x0000006791911220 */ /* 0x000fe20000400000 */
[----:B------:R-:W-:-:S02]  /*3820*/  F2FP.SATFINITE.E4M3.F32.PACK_AB_MERGE_C R127, RZ, R127, RZ ;  /* 0x0000007fff7f723e */ /* 0x000fc400048070ff */
[----:B------:R-:W-:Y:S02]  /*3830*/  LOP3.LUT R106, R106, 0xff00, R65, 0xf8, !PT ;  /* 0x0000ff006a6a7812 */ /* 0x000fe400078ef841 */
[----:B------:R-:W-:Y:S02]  /*3840*/  SHF.L.U32 R64, R64, 0x18, RZ ;  /* 0x0000001840407819 */ /* 0x000fe400000006ff */
[----:B------:R-:W-:Y:S02]  /*3850*/  F2FP.SATFINITE.E4M3.F32.PACK_AB_MERGE_C R133, RZ, R133, RZ ;  /* 0x00000085ff85723e */ /* 0x000fe400048070ff */
[----:B------:R-:W-:Y:S02]  /*3860*/  F2FP.SATFINITE.E4M3.F32.PACK_AB_MERGE_C R65, RZ, R67, RZ ;  /* 0x00000043ff41723e */ /* 0x000fe400048070ff */
[----:B------:R-:W-:Y:S02]  /*3870*/  F2FP.SATFINITE.E4M3.F32.PACK_AB_MERGE_C R132, RZ, R132, RZ ;  /* 0x00000084ff84723e */ /* 0x000fe400048070ff */
[----:B------:R-:W-:Y:S01]  /*3880*/  @P0 FMNMX R100, R100, |R75|, !PT ;  /* 0x4000004b64640209 */ /* 0x000fe20007800000 */
[----:B------:R-:W-:Y:S01]  /*3890*/  @P1 FMUL R75, R75, R103 ;  /* 0x000000674b4b1220 */ /* 0x000fe20000400000 */
[----:B------:R-:W-:-:S02]  /*38a0*/  SHF.L.U32 R127, R127, 0x10, RZ ;  /* 0x000000107f7f7819 */ /* 0x000fc400000006ff */
[----:B------:R-:W-:Y:S02]  /*38b0*/  LOP3.LUT R104, R105, 0xff000000, R64, 0xf8, !PT ;  /* 0xff00000069687812 */ /* 0x000fe400078ef840 */
[----:B------:R-:W-:Y:S02]  /*38c0*/  LOP3.LUT R133, R133, 0xffff, RZ, 0xc0, !PT ;  /* 0x0000ffff85857812 */ /* 0x000fe400078ec0ff */
[----:B------:R-:W-:Y:S02]  /*38d0*/  LOP3.LUT R65, R65, 0xff, RZ, 0xc0, !PT ;  /* 0x000000ff41417812 */ /* 0x000fe400078ec0ff */
[----:B------:R-:W-:Y:S02]  /*38e0*/  SHF.L.U32 R132, R132, 0x8, RZ ;  /* 0x0000000884847819 */ /* 0x000fe400000006ff */
[----:B------:R-:W-:Y:S02]  /*38f0*/  F2FP.SATFINITE.E4M3.F32.PACK_AB_MERGE_C R64, RZ, R131, RZ ;  /* 0x00000083ff40723e */ /* 0x000fe400048070ff */
[----:B------:R-:W-:Y:S01]  /*3900*/  @P0 FMNMX R100, R100, |R144|, !PT ;  /* 0x4000009064640209 */ /* 0x000fe20007800000 */
[----:B------:R-:W-:Y:S01]  /*3910*/  @P1 FMUL R144, R144, R103 ;  /* 0x0000006790901220 */ /* 0x000fe20000400000 */
[----:B------:R-:W-:-:S02]  /*3920*/  LOP3.LUT R106, R106, 0xff0000, R127, 0xf8, !PT ;  /* 0x00ff00006a6a7812 */ /* 0x000fc400078ef87f */
[----:B------:R-:W-:Y:S02]  /*3930*/  SHF.L.U32 R105, R133, 0x18, RZ ;  /* 0x0000001885697819 */ /* 0x000fe400000006ff */
[----:B------:R-:W-:Y:S02]  /*3940*/  LOP3.LUT R67, R65, 0xffff, R132, 0xf8, !PT ;  /* 0x0000ffff41437812 */ /* 0x000fe400078ef884 */
[----:B------:R-:W-:Y:S02]  /*3950*/  SHF.L.U32 R64, R64, 0x10, RZ ;  /* 0x0000001040407819 */ /* 0x000fe400000006ff */
[----:B------:R-:W-:Y:S02]  /*3960*/  F2FP.SATFINITE.E4M3.F32.PACK_AB_MERGE_C R134, RZ, R134, RZ ;  /* 0x00000086ff86723e */ /* 0x000fe400048070ff */
[----:B------:R-:W-:Y:S01]  /*3970*/  @P0 FMNMX R100, R100, |R143|, !PT ;  /* 0x4000008f64640209 */ /* 0x000fe20007800000 */
[----:B------:R-:W-:Y:S01]  /*3980*/  @P1 FMUL R143, R143, R103 ;  /* 0x000000678f8f1220 */ /* 0x000fe20000400000 */
[----:B------:R-:W-:-:S02]  /*3990*/  LOP3.LUT R105, R106, R105, RZ, 0xfc, !PT ;  /* 0x000000696a697212 */ /* 0x000fc400078efcff */
        /* <DEDUP_REMOVED lines=27> */
[----:B------:R-:W-:Y:S02]  /*3b50*/  LOP3.LUT R64, R71, 0xff, RZ, 0xc0, !PT ;  /* 0x000000ff47407812 */ /* 0x000fe400078ec0ff */
[----:B------:R-:W-:-:S02]  /*3b60*/  SHF.L.U32 R139, R139, 0x8, RZ ;  /* 0x000000088b8b7819 */ /* 0x000fc400000006ff */
[----:B------:R-:W-:Y:S02]  /*3b70*/  SHF.L.U32 R65, R65, 0x18, RZ ;  /* 0x0000001841417819 */ /* 0x000fe400000006ff */
[----:B------:R-:W-:Y:S02]  /*3b80*/  F2FP.SATFINITE.E4M3.F32.PACK_AB_MERGE_C R138, RZ, R138, RZ ;  /* 0x0000008aff8a723e */ /* 0x000fe400048070ff */
[----:B------:R-:W-:Y:S02]  /*3b90*/  F2FP.SATFINITE.E4M3.F32.PACK_AB_MERGE_C R140, RZ, R140, RZ ;  /* 0x0000008cff8c723e */ /* 0x000fe400048070ff */
[----:B------:R-:W-:Y:S01]  /*3ba0*/  @P0 FMNMX R100, R100, |R70|, !PT ;  /* 0x4000004664640209 */ /* 0x000fe20007800000 */
[----:B------:R-:W-:Y:S01]  /*3bb0*/  @P1 FMUL R70, R70, R103 ;  /* 0x0000006746461220 */ /* 0x000fe20000400000 */
[----:B------:R-:W-:Y:S02]  /*3bc0*/  LOP3.LUT R139, R64, 0xffff, R139, 0xf8, !PT ;  /* 0x0000ffff408b7812 */ /* 0x000fe400078ef88b */
[----:B------:R-:W-:-:S02]  /*3bd0*/  LOP3.LUT R106, R106, 0xff000000, R65, 0xf8, !PT ;  /* 0xff0000006a6a7812 */ /* 0x000fc400078ef841 */
[----:B------:R-:W-:Y:S02]  /*3be0*/  SHF.L.U32 R64, R138, 0x10, RZ ;  /* 0x000000108a407819 */ /* 0x000fe400000006ff */
[----:B------:R-:W-:Y:S02]  /*3bf0*/  LOP3.LUT R113, R113, 0xffff, R140, 0xf8, !PT ;  /* 0x0000ffff71717812 */ /* 0x000fe400078ef88c */
[----:B------:R-:W-:Y:S02]  /*3c00*/  F2FP.SATFINITE.E4M3.F32.PACK_AB_MERGE_C R65, RZ, R142, RZ ;  /* 0x0000008eff41723e */ /* 0x000fe400048070ff */
[----:B------:R-:W-:Y:S01]  /*3c10*/  @P0 FMNMX R100, R100, |R80|, !PT ;  /* 0x4000005064640209 */ /* 0x000fe20007800000 */
[----:B------:R-:W-:Y:S01]  /*3c20*/  @P1 FMUL R80, R80, R103 ;  /* 0x0000006750501220 */ /* 0x000fe20000400000 */
[----:B------:R-:W-:Y:S02]  /*3c30*/  LOP3.LUT R139, R139, 0xff0000, R64, 0xf8, !PT ;  /* 0x00ff00008b8b7812 */ /* 0x000fe400078ef840 */
[----:B------:R-:W-:-:S02]  /*3c40*/  F2FP.SATFINITE.E4M3.F32.PACK_AB_MERGE_C R64, RZ, R73, RZ ;  /* 0x00000049ff40723e */ /* 0x000fc400048070ff */
[----:B------:R-:W-:Y:S02]  /*3c50*/  LOP3.LUT R130, R113, 0xff, RZ, 0xc0, !PT ;  /* 0x000000ff71827812 */ /* 0x000fe400078ec0ff */
[----:B------:R-:W-:Y:S02]  /*3c60*/  PRMT R65, R65, 0x7104, RZ ;  /* 0x0000710441417816 */ /* 0x000fe400000000ff */
[----:B------:R-:W-:Y:S01]  /*3c70*/  @P0 FMNMX R100, R100, |R72|, !PT ;  /* 0x4000004864640209 */ /* 0x000fe20007800000 */
[----:B------:R-:W-:Y:S01]  /*3c80*/  @P1 FMUL R72, R72, R103 ;  /* 0x0000006748481220 */ /* 0x000fe20000400000 */
[----:B------:R-:W-:Y:S02]  /*3c90*/  LOP3.LUT R64, R64, 0xffff, RZ, 0xc0, !PT ;  /* 0x0000ffff40407812 */ /* 0x000fe400078ec0ff */
[----:B------:R-:W-:Y:S02]  /*3ca0*/  LOP3.LUT R130, R130, 0xff00, R65, 0xf8, !PT ;  /* 0x0000ff0082827812 */ /* 0x000fe400078ef841 */
[----:B------:R-:W-:-:S02]  /*3cb0*/  F2FP.SATFINITE.E4M3.F32.PACK_AB_MERGE_C R65, RZ, R75, RZ ;  /* 0x0000004bff41723e */ /* 0x000fc400048070ff */
[----:B------:R-:W-:Y:S02]  /*3cc0*/  F2FP.SATFINITE.E4M3.F32.PACK_AB_MERGE_C R144, RZ, R144, RZ ;  /* 0x00000090ff90723e */ /* 0x000fe400048070ff */
[----:B------:R-:W-:Y:S01]  /*3cd0*/  @P0 FMNMX R100, R100, |R74|, !PT ;  /* 0x4000004a64640209 */ /* 0x000fe20007800000 */
[----:B------:R-:W-:Y:S01]  /*3ce0*/  @P1 FMUL R74, R74, R103 ;  /* 0x000000674a4a1220 */ /* 0x000fe20000400000 */
[----:B------:R-:W-:Y:S02]  /*3cf0*/  SHF.L.U32 R64, R64, 0x18, RZ ;  /* 0x0000001840407819 */ /* 0x000fe400000006ff */
[----:B------:R-:W-:Y:S02]  /*3d00*/  LOP3.LUT R65, R65, 0xff, RZ, 0xc0, !PT ;  /* 0x000000ff41417812 */ /* 0x000fe400078ec0ff */
[----:B------:R-:W-:Y:S02]  /*3d10*/  SHF.L.U32 R144, R144, 0x8, RZ ;  /* 0x0000000890907819 */ /* 0x000fe400000006ff */
[----:B------:R-:W-:Y:S01]  /*3d20*/  @P0 FMNMX R100, R100, |R81|, !PT ;  /* 0x4000005164640209 */ /* 0x000fe20007800000 */
[----:B------:R-:W-:Y:S01]  /*3d30*/  @P1 FMUL R81, R81, R103 ;  /* 0x0000006751511220 */ /* 0x000fe20000400000 */
[----:B------:R-:W-:-:S02]  /*3d40*/  LOP3.LUT R112, R139, 0xff000000, R64, 0xf8, !PT ;  /* 0xff0000008b707812 */ /* 0x000fc400078ef840 */
[----:B------:R-:W-:Y:S02]  /*3d50*/  LOP3.LUT R67, R65, 0xffff, R144, 0xf8, !PT ;  /* 0x0000ffff41437812 */ /* 0x000fe400078ef890 */
[----:B------:R-:W-:Y:S02]  /*3d60*/  F2FP.SATFINITE.E4M3.F32.PACK_AB_MERGE_C R64, RZ, R143, RZ ;  /* 0x0000008fff40723e */ /* 0x000fe400048070ff */
[----:B------:R-:W-:Y:S01]  /*3d70*/  @P0 FMNMX R100, R100, |R82|, !PT ;  /* 0x4000005264640209 */ /* 0x000fe20007800000 */
[----:B------:R-:W-:Y:S01]  /*3d80*/  @P1 FMUL R82, R82, R103 ;  /* 0x0000006752521220 */ /* 0x000fe20000400000 */
[----:B------:R-:W-:Y:S02]  /*3d90*/  F2FP.SATFINITE.E4M3.F32.PACK_AB_MERGE_C R65, RZ, R77, RZ ;  /* 0x0000004dff41723e */ /* 0x000fe400048070ff */
[----:B------:R-:W-:Y:S02]  /*3da0*/  F2FP.SATFINITE.E4M3.F32.PACK_AB_MERGE_C R66, RZ, R66, RZ ;  /* 0x00000042ff42723e */ /* 0x000fe400048070ff */
[----:B------:R-:W-:-:S02]  /*3db0*/  SHF.L.U32 R64, R64, 0x10, RZ ;  /* 0x0000001040407819 */ /* 0x000fc400000006ff */
[----:B------:R-:W-:Y:S01]  /*3dc0*/  @P0 FMNMX R100, R100, |R76|, !PT ;  /* 0x4000004c64640209 */ /* 0x000fe20007800000 */
[-C--:B------:R-:W-:Y:S01]  /*3dd0*/  @P1 FMUL R76, R76, R103.reuse ;  /* 0x000000674c4c1220 */ /* 0x080fe20000400000 */
[----:B------:R-:W-:Y:S02]  /*3de0*/  LOP3.LUT R65, R65, 0xffff, RZ, 0xc0, !PT ;  /* 0x0000ffff41417812 */ /* 0x000fe400078ec0ff */
[----:B------:R-:W-:Y:S02]  /*3df0*/  LOP3.LUT R66, R115, 0xffff, R66, 0xf8, !PT ;  /* 0x0000ffff73427812 */ /* 0x000fe400078ef842 */
[----:B------:R-:W-:Y:S02]  /*3e00*/  F2FP.SATFINITE.E4M3.F32.PACK_AB_MERGE_C R78, RZ, R78, RZ ;  /* 0x0000004eff4e723e */ /* 0x000fe400048070ff */
[----:B------:R-:W-:Y:S02]  /*3e10*/  LOP3.LUT R64, R67, 0xff0000, R64, 0xf8, !PT ;  /* 0x00ff000043407812 */ /* 0x000fe400078ef840 */
[----:B------:R-:W-:Y:S01]  /*3e20*/  @P0 FMNMX R100, R100, |R146|, !PT ;  /* 0x4000009264640209 */ /* 0x000fe20007800000 */
[----:B------:R-:W-:Y:S01]  /*3e30*/  @P1 FMUL R146, R146, R103 ;  /* 0x0000006792921220 */ /* 0x000fe20000400000 */
[----:B------:R-:W-:-:S02]  /*3e40*/  SHF.L.U32 R65, R65, 0x18, RZ ;  /* 0x0000001841417819 */ /* 0x000fc400000006ff */
[----:B------:R-:W-:Y:S02]  /*3e50*/  LOP3.LUT R67, R66, 0xff, RZ, 0xc0, !PT ;  /* 0x000000ff42437812 */ /* 0x000fe400078ec0ff */
[----:B------:R-:W-:Y:S02]  /*3e60*/  PRMT R66, R78, 0x7104, RZ ;  /* 0x000071044e427816 */ /* 0x000fe400000000ff */
[----:B------:R-:W-:Y:S02]  /*3e70*/  F2FP.SATFINITE.E4M3.F32.PACK_AB_MERGE_C R68, RZ, R68, RZ ;  /* 0x00000044ff44723e */ /* 0x000fe400048070ff */
[----:B------:R-:W-:Y:S01]  /*3e80*/  @P0 FMNMX R100, R100, |R83|, !PT ;  /* 0x4000005364640209 */ /* 0x000fe20007800000 */
[----:B------:R-:W-:Y:S01]  /*3e90*/  @P1 FMUL R83, R83, R103 ;  /* 0x0000006753531220 */ /* 0x000fe20000400000 */
[----:B------:R-:W-:Y:S02]  /*3ea0*/  LOP3.LUT R64, R64, 0xff000000, R65, 0xf8, !PT ;  /* 0xff00000040407812 */ /* 0x000fe400078ef841 */
        /* <DEDUP_REMOVED lines=18> */
[----:B------:R-:W-:Y:S01]  /*3fd0*/  LOP3.LUT R66, R117, 0xffffff00, RZ, 0xc0, !PT ;  /* 0xffffff0075427812 */ /* 0x000fe200078ec0ff */
[----:B------:R-:W0:Y:S01]  /*3fe0*/  @!P3 LDC.64 R72, c[0x0][0x228] ;  /* 0x00008a00ff48bb82 */ /* 0x000e220000000a00 */
[----:B------:R-:W-:-:S02]  /*3ff0*/  F2FP.SATFINITE.E4M3.F32.PACK_AB_MERGE_C R81, RZ, R81, RZ ;  /* 0x00000051ff51723e */ /* 0x000fc400048070ff */
[----:B------:R-:W-:Y:S02]  /*4000*/  LOP3.LUT R80, R80, 0xff0000, R65, 0xf8, !PT ;  /* 0x00ff000050507812 */ /* 0x000fe400078ef841 */
[----:B------:R-:W-:Y:S01]  /*4010*/  @P0 FMNMX R100, R100, |R114|, !PT ;  /* 0x4000007264640209 */ /* 0x000fe20007800000 */
[----:B------:R-:W-:Y:S01]  /*4020*/  @P1 FMUL R114, R114, R103 ;  /* 0x0000006772721220 */ /* 0x000fe20000400000 */
[----:B------:R-:W-:Y:S02]  /*4030*/  F2FP.SATFINITE.E4M3.F32.PACK_AB_MERGE_C R65, RZ, R74, RZ ;  /* 0x0000004aff41723e */ /* 0x000fe400048070ff */
[----:B------:R-:W-:Y:S02]  /*4040*/  F2FP.SATFINITE.E4M3.F32.PACK_AB_MERGE_C R79, RZ, R79, RZ ;  /* 0x0000004fff4f723e */ /* 0x000fe400048070ff */
[----:B------:R-:W-:Y:S02]  /*4050*/  LOP3.LUT R66, R66, 0xffff, R81, 0xf8, !PT ;  /* 0x0000ffff42427812 */ /* 0x000fe400078ef851 */
[----:B------:R-:W-:-:S02]  /*4060*/  F2FP.SATFINITE.E4M3.F32.PACK_AB_MERGE_C R82, RZ, R82, RZ ;  /* 0x00000052ff52723e */ /* 0x000fc400048070ff */
[----:B------:R-:W-:Y:S01]  /*4070*/  @P0 FMNMX R100, R100, |R86|, !PT ;  /* 0x4000005664640209 */ /* 0x000fe20007800000 */
[----:B------:R-:W-:Y:S01]  /*4080*/  @P1 FMUL R86, R86, R103 ;  /* 0x0000006756561220 */ /* 0x000fe20000400000 */
[----:B------:R-:W-:Y:S02]  /*4090*/  LOP3.LUT R65, R65, 0xffff, RZ, 0xc0, !PT ;  /* 0x0000ffff41417812 */ /* 0x000fe400078ec0ff */
[----:B------:R-:W-:Y:S02]  /*40a0*/  LOP3.LUT R79, R79, 0xffff, RZ, 0xc0, !PT ;  /* 0x0000ffff4f4f7812 */ /* 0x000fe400078ec0ff */
[----:B------:R-:W-:Y:S02]  /*40b0*/  LOP3.LUT R67, R66, 0xff, RZ, 0xc0, !PT ;  /* 0x000000ff42437812 */ /* 0x000fe400078ec0ff */
[----:B------:R-:W-:Y:S01]  /*40c0*/  PRMT R66, R82, 0x7104, RZ ;  /* 0x0000710452427816 */ /* 0x000fe200000000ff */
[----:B0-----:R-:W-:Y:S01]  /*40d0*/  @!P3 IMAD.WIDE R72, R101, 0x4, R72 ;  /* 0x000000046548b825 */ /* 0x001fe200078e0248 */
[----:B------:R-:W-:-:S03]  /*40e0*/  @P0 FMNMX R100, R100, |R149|, !PT ;  /* 0x4000009564640209 */ /* 0x000fc60007800000 */
[-C--:B------:R-:W-:Y:S01]  /*40f0*/  @P1 FMUL R149, R149, R103.reuse ;  /* 0x0000006795951220 */ /* 0x080fe20000400000 */
[----:B------:R-:W-:Y:S02]  /*4100*/  SHF.L.U32 R65, R65, 0x18, RZ ;  /* 0x0000001841417819 */ /* 0x000fe400000006ff */
[----:B------:R-:W-:Y:S01]  /*4110*/  SHF.L.U32 R79, R79, 0x18, RZ ;  /* 0x000000184f4f7819 */ /* 0x000fe200000006ff */
[----:B------:R0:W-:Y:S01]  /*4120*/  @!P3 STG.E desc[UR4][R72.64], R2 ;  /* 0x000000024800b986 */ /* 0x0001e2000c101904 */
[----:B------:R-:W-:Y:S02]  /*4130*/  F2FP.SATFINITE.E4M3.F32.PACK_AB_MERGE_C R148, RZ, R148, RZ ;  /* 0x00000094ff94723e */ /* 0x000fe400048070ff */
[----:B------:R-:W-:Y:S02]  /*4140*/  LOP3.LUT R67, R67, 0xff00, R66, 0xf8, !PT ;  /* 0x0000ff0043437812 */ /* 0x000fe400078ef842 */
[----:B------:R-:W-:Y:S01]  /*4150*/  @P0 FMNMX R100, R100, |R116|, !PT ;  /* 0x4000007464640209 */ /* 0x000fe20007800000 */
[----:B------:R-:W-:Y:S01]  /*4160*/  @P1 FMUL R116, R116, R103 ;  /* 0x0000006774741220 */ /* 0x000fe20000400000 */
[----:B------:R-:W-:-:S02]  /*4170*/  F2FP.SATFINITE.E4M3.F32.PACK_AB_MERGE_C R76, RZ, R76, RZ ;  /* 0x0000004cff4c723e */ /* 0x000fc400048070ff */
[----:B------:R-:W-:Y:S02]  /*4180*/  LOP3.LUT R66, R80, 0xff000000, R65, 0xf8, !PT ;  /* 0xff00000050427812 */ /* 0x000fe400078ef841 */
[----:B------:R-:W-:Y:S02]  /*4190*/  LOP3.LUT R115, R68, R79, RZ, 0xfc, !PT ;  /* 0x0000004f44737212 */ /* 0x000fe400078efcff */
[----:B------:R-:W-:Y:S02]  /*41a0*/  LOP3.LUT R70, R119, 0xffff, R148, 0xf8, !PT ;  /* 0x0000ffff77467812 */ /* 0x000fe400078ef894 */
[----:B------:R-:W-:Y:S02]  /*41b0*/  F2FP.SATFINITE.E4M3.F32.PACK_AB_MERGE_C R65, RZ, R114, RZ ;  /* 0x00000072ff41723e */ /* 0x000fe400048070ff */
[----:B------:R-:W-:Y:S02]  /*41c0*/  F2FP.SATFINITE.E4M3.F32.PACK_AB_MERGE_C R68, RZ, R83, RZ ;  /* 0x00000053ff44723e */ /* 0x000fe400048070ff */
[----:B------:R-:W-:-:S02]  /*41d0*/  F2FP.SATFINITE.E4M3.F32.PACK_AB_MERGE_C R147, RZ, R147, RZ ;  /* 0x00000093ff93723e */ /* 0x000fc400048070ff */
[----:B------:R-:W-:Y:S01]  /*41e0*/  @P0 FMNMX R100, R100, |R118|, !PT ;  /* 0x4000007664640209 */ /* 0x000fe20007800000 */
[----:B------:R-:W-:Y:S01]  /*41f0*/  @P1 FMUL R118, R118, R103 ;  /* 0x0000006776761220 */ /* 0x000fe20000400000 */
[----:B------:R-:W-:Y:S02]  /*4200*/  SHF.L.U32 R76, R76, 0x10, RZ ;  /* 0x000000104c4c7819 */ /* 0x000fe400000006ff */
[----:B------:R-:W-:Y:S02]  /*4210*/  LOP3.LUT R70, R70, 0xff, RZ, 0xc0, !PT ;  /* 0x000000ff46467812 */ /* 0x000fe400078ec0ff */
[----:B------:R-:W-:Y:S02]  /*4220*/  PRMT R65, R65, 0x7104, RZ ;  /* 0x0000710441417816 */ /* 0x000fe400000000ff */
[----:B------:R-:W-:Y:S02]  /*4230*/  LOP3.LUT R68, R68, 0xff, RZ, 0xc0, !PT ;  /* 0x000000ff44447812 */ /* 0x000fe400078ec0ff */
[----:B------:R-:W-:-:S02]  /*4240*/  SHF.L.U32 R147, R147, 0x8, RZ ;  /* 0x0000000893937819 */ /* 0x000fc400000006ff */
[----:B------:R-:W-:Y:S02]  /*4250*/  F2FP.SATFINITE.E4M3.F32.PACK_AB_MERGE_C R84, RZ, R84, RZ ;  /* 0x00000054ff54723e */ /* 0x000fe400048070ff */
[----:B------:R-:W-:Y:S01]  /*4260*/  @P0 FMNMX R100, R100, |R87|, !PT ;  /* 0x4000005764640209 */ /* 0x000fe20007800000 */
[----:B------:R-:W-:Y:S01]  /*4270*/  @P1 FMUL R87, R87, R103 ;  /* 0x0000006757571220 */ /* 0x000fe20000400000 */
[----:B------:R-:W-:Y:S02]  /*4280*/  LOP3.LUT R76, R67, 0xff0000, R76, 0xf8, !PT ;  /* 0x00ff0000434c7812 */ /* 0x000fe400078ef84c */
[----:B------:R-:W-:Y:S02]  /*4290*/  LOP3.LUT R67, R70, 0xff00, R65, 0xf8, !PT ;  /* 0x0000ff0046437812 */ /* 0x000fe400078ef841 */
[----:B------:R-:W-:Y:S02]  /*42a0*/  LOP3.LUT R68, R68, 0xffff, R147, 0xf8, !PT ;  /* 0x0000ffff44447812 */ /* 0x000fe400078ef893 */
[----:B------:R-:W-:-:S02]  /*42b0*/  SHF.L.U32 R65, R84, 0x10, RZ ;  /* 0x0000001054417819 */ /* 0x000fc400000006ff */
[----:B------:R-:W-:Y:S02]  /*42c0*/  F2FP.SATFINITE.E4M3.F32.PACK_AB_MERGE_C R85, RZ, R85, RZ ;  /* 0x00000055ff55723e */ /* 0x000fe400048070ff */
[----:B------:R-:W-:Y:S01]  /*42d0*/  @P0 FMNMX R100, R100, |R88|, !PT ;  /* 0x4000005864640209 */ /* 0x000fe20007800000 */
[----:B------:R-:W-:Y:S01]  /*42e0*/  @P1 FMUL R88, R88, R103 ;  /* 0x0000006758581220 */ /* 0x000fe20000400000 */
[----:B------:R-:W-:Y:S02]  /*42f0*/  LOP3.LUT R70, R68, 0xff0000, R65, 0xf8, !PT ;  /* 0x00ff000044467812 */ /* 0x000fe400078ef841 */
[----:B------:R-:W-:Y:S02]  /*4300*/  LOP3.LUT R65, R85, 0xffff, RZ, 0xc0, !PT ;  /* 0x0000ffff55417812 */ /* 0x000fe400078ec0ff */
[----:B------:R-:W-:Y:S01]  /*4310*/  @P0 FMNMX R100, R100, |R89|, !PT ;  /* 0x4000005964640209 */ /* 0x000fe20007800000 */
[----:B------:R-:W-:Y:S01]  /*4320*/  @P1 FMUL R89, R89, R103 ;  /* 0x0000006759591220 */ /* 0x000fe20000400000 */
[----:B------:R-:W-:-:S02]  /*4330*/  F2FP.SATFINITE.E4M3.F32.PACK_AB_MERGE_C R68, RZ, R116, RZ ;  /* 0x00000074ff44723e */ /* 0x000fc400048070ff */
[----:B------:R-:W-:Y:S02]  /*4340*/  F2FP.SATFINITE.E4M3.F32.PACK_AB_MERGE_C R118, RZ, R118, RZ ;  /* 0x00000076ff76723e */ /* 0x000fe400048070ff */
[----:B------:R-:W-:Y:S02]  /*4350*/  SHF.L.U32 R119, R65, 0x18, RZ ;  /* 0x0000001841777819 */ /* 0x000fe400000006ff */
[----:B------:R-:W-:Y:S01]  /*4360*/  @P0 FMNMX R100, R100, |R120|, !PT ;  /* 0x4000007864640209 */ /* 0x000fe20007800000 */
[----:B------:R-:W-:Y:S01]  /*4370*/  @P1 FMUL R120, R120, R103 ;  /* 0x0000006778781220 */ /* 0x000fe20000400000 */
[----:B------:R-:W-:Y:S02]  /*4380*/  LOP3.LUT R68, R68, 0xff, RZ, 0xc0, !PT ;  /* 0x000000ff44447812 */ /* 0x000fe400078ec0ff */
[----:B------:R-:W-:Y:S02]  /*4390*/  SHF.L.U32 R65, R118, 0x8, RZ ;  /* 0x0000000876417819 */ /* 0x000fe400000006ff */
[----:B------:R-:W-:-:S02]  /*43a0*/  LOP3.LUT R118, R70, 0xff000000, R119, 0xf8, !PT ;  /* 0xff00000046767812 */ /* 0x000fc400078ef877 */
[----:B------:R-:W-:Y:S01]  /*43b0*/  @P0 FMNMX R100, R100, |R90|, !PT ;  /* 0x4000005a64640209 */ /* 0x000fe20007800000 */
[----:B------:R-:W-:Y:S01]  /*43c0*/  @P1 FMUL R90, R90, R103 ;  /* 0x000000675a5a1220 */ /* 0x000fe20000400000 */
[----:B------:R-:W-:Y:S02]  /*43d0*/  LOP3.LUT R70, R68, 0xffff, R65, 0xf8, !PT ;  /* 0x0000ffff44467812 */ /* 0x000fe400078ef841 */
[----:B------:R-:W-:Y:S02]  /*43e0*/  F2FP.SATFINITE.E4M3.F32.PACK_AB_MERGE_C R65, RZ, R87, RZ ;  /* 0x00000057ff41723e */ /* 0x000fe400048070ff */
[----:B------:R-:W-:Y:S01]  /*43f0*/  @P0 FMNMX R100, R100, |R91|, !PT ;  /* 0x4000005b64640209 */ /* 0x000fe20007800000 */
[-C--:B------:R-:W-:Y:S01]  /*4400*/  @P1 FMUL R91, R91, R103.reuse ;  /* 0x000000675b5b1220 */ /* 0x080fe20000400000 */
        /* <DEDUP_REMOVED lines=11> */
[----:B------:R-:W-:-:S02]  /*44c0*/  SHF.L.U32 R86, R86, 0x10, RZ ;  /* 0x0000001056567819 */ /* 0x000fc400000006ff */
[----:B------:R-:W-:Y:S02]  /*44d0*/  SHF.L.U32 R65, R65, 0x18, RZ ;  /* 0x0000001841417819 */ /* 0x000fe400000006ff */
[----:B------:R-:W-:Y:S02]  /*44e0*/  LOP3.LUT R68, R121, 0xffffff00, RZ, 0xc0, !PT ;  /* 0xffffff0079447812 */ /* 0x000fe400078ec0ff */
[----:B------:R-:W-:Y:S02]  /*44f0*/  F2FP.SATFINITE.E4M3.F32.PACK_AB_MERGE_C R89, RZ, R89, RZ ;  /* 0x00000059ff59723e */ /* 0x000fe400048070ff */
[----:B------:R-:W-:Y:S01]  /*4500*/  @P0 FMNMX R100, R100, |R92|, !PT ;  /* 0x4000005c64640209 */ /* 0x000fe20007800000 */
[----:B------:R-:W-:Y:S01]  /*4510*/  @P1 FMUL R92, R92, R103 ;  /* 0x000000675c5c1220 */ /* 0x000fe20000400000 */
[----:B------:R-:W-:Y:S02]  /*4520*/  LOP3.LUT R86, R67, 0xff0000, R86, 0xf8, !PT ;  /* 0x00ff000043567812 */ /* 0x000fe400078ef856 */
[----:B------:R-:W-:-:S02]  /*4530*/  F2FP.SATFINITE.E4M3.F32.PACK_AB_MERGE_C R67, RZ, R120, RZ ;  /* 0x00000078ff43723e */ /* 0x000fc400048070ff */
[----:B------:R-:W-:Y:S02]  /*4540*/  LOP3.LUT R120, R70, 0xff000000, R65, 0xf8, !PT ;  /* 0xff00000046787812 */ /* 0x000fe400078ef841 */
[----:B------:R-:W-:Y:S01]  /*4550*/  LOP3.LUT R68, R68, 0xffff, R89, 0xf8, !PT ;  /* 0x0000ffff44447812 */ /* 0x000fe200078ef859 */
[----:B------:R-:W1:Y:S01]  /*4560*/  @!P3 LDC.64 R70, c[0x0][0x230] ;  /* 0x00008c00ff46bb82 */ /* 0x000e620000000a00 */
[----:B------:R-:W-:Y:S02]  /*4570*/  F2FP.SATFINITE.E4M3.F32.PACK_AB_MERGE_C R65, RZ, R122, RZ ;  /* 0x0000007aff41723e */ /* 0x000fe400048070ff */
[----:B------:R-:W-:Y:S02]  /*4580*/  F2FP.SATFINITE.E4M3.F32.PACK_AB_MERGE_C R126, RZ, R126, RZ ;  /* 0x0000007eff7e723e */ /* 0x000fe400048070ff */
[----:B------:R-:W-:Y:S01]  /*4590*/  @P0 FMNMX R100, R100, |R128|, !PT ;  /* 0x4000008064640209 */ /* 0x000fe20007800000 */
[----:B------:R-:W-:Y:S01]  /*45a0*/  @P1 FMUL R128, R128, R103 ;  /* 0x0000006780801220 */ /* 0x000fe20000400000 */
[----:B------:R-:W-:-:S02]  /*45b0*/  LOP3.LUT R68, R68, 0xff, RZ, 0xc0, !PT ;  /* 0x000000ff44447812 */ /* 0x000fc400078ec0ff */
[----:B------:R-:W-:Y:S02]  /*45c0*/  LOP3.LUT R65, R65, 0xff, RZ, 0xc0, !PT ;  /* 0x000000ff41417812 */ /* 0x000fe400078ec0ff */
[----:B------:R-:W-:Y:S02]  /*45d0*/  SHF.L.U32 R126, R126, 0x8, RZ ;  /* 0x000000087e7e7819 */ /* 0x000fe400000006ff */
[----:B------:R-:W-:Y:S01]  /*45e0*/  @P0 FMNMX R100, R100, |R94|, !PT ;  /* 0x4000005e64640209 */ /* 0x000fe20007800000 */
[----:B------:R-:W-:Y:S01]  /*45f0*/  @P1 FMUL R94, R94, R103 ;  /* 0x000000675e5e1220 */ /* 0x000fe20000400000 */
[----:B------:R-:W-:Y:S02]  /*4600*/  PRMT R67, R67, 0x7104, RZ ;  /* 0x0000710443437816 */ /* 0x000fe400000000ff */
[----:B------:R-:W-:Y:S02]  /*4610*/  F2FP.SATFINITE.E4M3.F32.PACK_AB_MERGE_C R90, RZ, R90, RZ ;  /* 0x0000005aff5a723e */ /* 0x000fe400048070ff */
[----:B------:R-:W-:-:S02]  /*4620*/  LOP3.LUT R126, R65, 0xffff, R126, 0xf8, !PT ;  /* 0x0000ffff417e7812 */ /* 0x000fc400078ef87e */
[----:B------:R-:W-:Y:S01]  /*4630*/  @P0 FMNMX R100, R100, |R93|, !PT ;  /* 0x4000005d64640209 */ /* 0x000fe20007800000 */
[----:B------:R-:W-:Y:S01]  /*4640*/  @P1 FMUL R93, R93, R103 ;  /* 0x000000675d5d1220 */ /* 0x000fe20000400000 */
[----:B------:R-:W-:Y:S01]  /*4650*/  LOP3.LUT R67, R68, 0xff00, R67, 0xf8, !PT ;  /* 0x0000ff0044437812 */ /* 0x000fe200078ef843 */
[----:B-1----:R-:W-:Y:S01]  /*4660*/  @!P3 IMAD.WIDE R70, R101, 0x4, R70 ;  /* 0x000000046546b825 */ /* 0x002fe200078e0246 */
[----:B------:R-:W-:Y:S01]  /*4670*/  SHF.L.U32 R90, R90, 0x10, RZ ;  /* 0x000000105a5a7819 */ /* 0x000fe200000006ff */
[----:B------:R-:W1:Y:S01]  /*4680*/  LDC.64 R68, c[0x0][0x258] ;  /* 0x00009600ff447b82 */ /* 0x000e620000000a00 */
[----:B------:R-:W-:Y:S02]  /*4690*/  F2FP.SATFINITE.E4M3.F32.PACK_AB_MERGE_C R65, RZ, R124, RZ ;  /* 0x0000007cff41723e */ /* 0x000fe400048070ff */
[----:B------:R-:W-:Y:S01]  /*46a0*/  F2FP.SATFINITE.E4M3.F32.PACK_AB_MERGE_C R128, RZ, R128, RZ ;  /* 0x00000080ff80723e */ /* 0x000fe200048070ff */
[----:B------:R2:W-:Y:S01]  /*46b0*/  @!P3 STG.E desc[UR4][R70.64], R0 ;  /* 0x000000004600b986 */ /* 0x0005e2000c101904 */
[----:B------:R-:W-:Y:S01]  /*46c0*/  @P0 FMNMX R100, R100, |R3|, !PT ;  /* 0x4000000364640209 */ /* 0x000fe20007800000 */
[----:B------:R-:W-:Y:S01]  /*46d0*/  @P1 FMUL R3, R3, R103 ;  /* 0x0000006703031220 */ /* 0x000fe20000400000 */
[----:B------:R-:W-:-:S02]  /*46e0*/  LOP3.LUT R90, R67, 0xff0000, R90, 0xf8, !PT ;  /* 0x00ff0000435a7812 */ /* 0x000fc400078ef85a */
[----:B------:R-:W-:Y:S02]  /*46f0*/  SHF.L.U32 R65, R65, 0x10, RZ ;  /* 0x0000001041417819 */ /* 0x000fe400000006ff */
[----:B------:R-:W-:Y:S02]  /*4700*/  LOP3.LUT R74, R123, 0xffff, R128, 0xf8, !PT ;  /* 0x0000ffff7b4a7812 */ /* 0x000fe400078ef880 */
[----:B------:R-:W-:Y:S02]  /*4710*/  F2FP.SATFINITE.E4M3.F32.PACK_AB_MERGE_C R67, RZ, R94, RZ ;  /* 0x0000005eff43723e */ /* 0x000fe400048070ff */
[----:B------:R-:W-:Y:S02]  /*4720*/  LOP3.LUT R126, R126, 0xff0000, R65, 0xf8, !PT ;  /* 0x00ff00007e7e7812 */ /* 0x000fe400078ef841 */
[----:B------:R-:W-:Y:S02]  /*4730*/  LOP3.LUT R74, R74, 0xff, RZ, 0xc0, !PT ;  /* 0x000000ff4a4a7812 */ /* 0x000fe400078ec0ff */
[----:B------:R-:W-:-:S02]  /*4740*/  PRMT R67, R67, 0x7104, RZ ;  /* 0x0000710443437816 */ /* 0x000fc400000000ff */
[----:B------:R-:W-:Y:S02]  /*4750*/  F2FP.SATFINITE.E4M3.F32.PACK_AB_MERGE_C R93, RZ, R93, RZ ;  /* 0x0000005dff5d723e */ /* 0x000fe400048070ff */
[----:B------:R-:W-:Y:S02]  /*4760*/  F2FP.SATFINITE.E4M3.F32.PACK_AB_MERGE_C R65, RZ, R92, RZ ;  /* 0x0000005cff41723e */ /* 0x000fe400048070ff */
[----:B------:R-:W-:Y:S02]  /*4770*/  F2FP.SATFINITE.E4M3.F32.PACK_AB_MERGE_C R3, RZ, R3, RZ ;  /* 0x00000003ff03723e */ /* 0x000fe400048070ff */
[----:B------:R-:W-:Y:S02]  /*4780*/  F2FP.SATFINITE.E4M3.F32.PACK_AB_MERGE_C R146, RZ, R146, RZ ;  /* 0x00000092ff92723e */ /* 0x000fe400048070ff */
[----:B------:R-:W-:Y:S02]  /*4790*/  LOP3.LUT R74, R74, 0xff00, R67, 0xf8, !PT ;  /* 0x0000ff004a4a7812 */ /* 0x000fe400078ef843 */
[----:B------:R-:W-:-:S02]  /*47a0*/  SHF.L.U32 R93, R93, 0x10, RZ ;  /* 0x000000105d5d7819 */ /* 0x000fc400000006ff */
[----:B------:R-:W-:Y:S02]  /*47b0*/  LOP3.LUT R65, R65, 0xffff, RZ, 0xc0, !PT ;  /* 0x0000ffff41417812 */ /* 0x000fe400078ec0ff */
[----:B------:R-:W-:Y:S02]  /*47c0*/  LOP3.LUT R3, R3, 0xffff, RZ, 0xc0, !PT ;  /* 0x0000ffff03037812 */ /* 0x000fe400078ec0ff */
[----:B------:R-:W-:Y:S02]  /*47d0*/  F2FP.SATFINITE.E4M3.F32.PACK_AB_MERGE_C R141, RZ, R141, RZ ;  /* 0x0000008dff8d723e */ /* 0x000fe400048070ff */
[----:B------:R-:W-:Y:S02]  /*47e0*/  F2FP.SATFINITE.E4M3.F32.PACK_AB_MERGE_C R145, RZ, R145, RZ ;  /* 0x00000091ff91723e */ /* 0x000fe400048070ff */
[----:B------:R-:W-:Y:S02]  /*47f0*/  LOP3.LUT R146, R146, 0xffff, RZ, 0xc0, !PT ;  /* 0x0000ffff92927812 */ /* 0x000fe400078ec0ff */
[----:B------:R-:W-:-:S02]  /*4800*/  LOP3.LUT R74, R74, 0xff0000, R93, 0xf8, !PT ;  /* 0x00ff00004a4a7812 */ /* 0x000fc400078ef85d */
[----:B------:R-:W-:Y:S02]  /*4810*/  SHF.L.U32 R65, R65, 0x18, RZ ;  /* 0x0000001841417819 */ /* 0x000fe400000006ff */
[----:B------:R-:W-:Y:S02]  /*4820*/  SHF.L.U32 R3, R3, 0x18, RZ ;  /* 0x0000001803037819 */ /* 0x000fe400000006ff */
[----:B------:R-:W-:Y:S02]  /*4830*/  F2FP.SATFINITE.E4M3.F32.PACK_AB_MERGE_C R149, RZ, R149, RZ ;  /* 0x00000095ff95723e */ /* 0x000fe400048070ff */
[----:B------:R-:W-:Y:S02]  /*4840*/  SHF.L.U32 R141, R141, 0x10, RZ ;  /* 0x000000108d8d7819 */ /* 0x000fe400000006ff */
[----:B------:R-:W-:Y:S02]  /*4850*/  LOP3.LUT R145, R145, 0xffff, RZ, 0xc0, !PT ;  /* 0x0000ffff91917812 */ /* 0x000fe400078ec0ff */
[----:B------:R-:W-:-:S02]  /*4860*/  F2FP.SATFINITE.E4M3.F32.PACK_AB_MERGE_C R91, RZ, R91, RZ ;  /* 0x0000005bff5b723e */ /* 0x000fc400048070ff */
[----:B------:R-:W-:Y:S02]  /*4870*/  SHF.L.U32 R117, R146, 0x18, RZ ;  /* 0x0000001892757819 */ /* 0x000fe400000006ff */
[----:B------:R-:W-:Y:S02]  /*4880*/  LOP3.LUT R122, R126, 0xff000000, R65, 0xf8, !PT ;  /* 0xff0000007e7a7812 */ /* 0x000fe400078ef841 */
[----:B------:R-:W-:Y:S02]  /*4890*/  LOP3.LUT R123, R74, R3, RZ, 0xfc, !PT ;  /* 0x000000034a7b7212 */ /* 0x000fe400078efcff */
[C---:B------:R-:W-:Y:S02]  /*48a0*/  IADD3 R75, R96.reuse, 0x80, RZ ;  /* 0x00000080604b7810 */ /* 0x040fe40007ffe0ff */
[----:B------:R-:W-:Y:S02]  /*48b0*/  LOP3.LUT R149, R149, 0xffff, RZ, 0xc0, !PT ;  /* 0x0000ffff95957812 */ /* 0x000fe400078ec0ff */
[C---:B------:R-:W-:Y:S01]  /*48c0*/  IADD3 R3, R96.reuse, 0x100, RZ ;  /* 0x0000010060037810 */ /* 0x040fe20007ffe0ff */
[----:B-1----:R-:W-:Y:S01]  /*48d0*/  IMAD.WIDE.U32 R74, R75, 0x8, R68 ;  /* 0x000000084b4a7825 */ /* 0x002fe200078e0044 */
[----:B------:R-:W-:-:S02]  /*48e0*/  IADD3 R65, R96, 0x180, RZ ;  /* 0x0000018060417810 */ /* 0x000fc40007ffe0ff */
[----:B------:R-:W-:Y:S01]  /*48f0*/  LOP3.LUT R130, R130, 0xff0000, R141, 0xf8, !PT ;  /* 0x00ff000082827812 */ /* 0x000fe200078ef88d */
[--C-:B0-----:R-:W-:Y:S01]  /*4900*/  IMAD.WIDE.U32 R2, R3, 0x8, R68.reuse ;  /* 0x0000000803027825 */ /* 0x101fe200078e0044 */
[----:B------:R-:W-:Y:S02]  /*4910*/  SHF.L.U32 R113, R145, 0x18, RZ ;  /* 0x0000001891717819 */ /* 0x000fe400000006ff */
[----:B------:R-:W-:Y:S01]  /*4920*/  LOP3.LUT R91, R91, 0xffff, RZ, 0xc0, !PT ;  /* 0x0000ffff5b5b7812 */ /* 0x000fe200078ec0ff */
[--C-:B--2---:R-:W-:Y:S01]  /*4930*/  IMAD.WIDE.U32 R70, R65, 0x8, R68.reuse ;  /* 0x0000000841467825 */ /* 0x104fe200078e0044 */
[C---:B------:R-:W-:Y:S02]  /*4940*/  IADD3 R67, R96.reuse, 0x200, RZ ;  /* 0x0000020060437810 */ /* 0x040fe40007ffe0ff */
[C---:B------:R-:W-:Y:S02]  /*4950*/  IADD3 R77, R96.reuse, 0x280, RZ ;  /* 0x00000280604d7810 */ /* 0x040fe40007ffe0ff */
[C---:B------:R-:W-:Y:S01]  /*4960*/  IADD3 R79, R96.reuse, 0x300, RZ ;  /* 0x00000300604f7810 */ /* 0x040fe20007ffe0ff */
[----:B------:R-:W-:Y:S01]  /*4970*/  IMAD.WIDE.U32 R72, R67, 0x8, R68 ;  /* 0x0000000843487825 */ /* 0x000fe200078e0044 */
[----:B------:R-:W-:-:S02]  /*4980*/  IADD3 R81, R96, 0x380, RZ ;  /* 0x0000038060517810 */ /* 0x000fc40007ffe0ff */
[----:B------:R-:W-:Y:S01]  /*4990*/  LOP3.LUT R117, R76, R117, RZ, 0xfc, !PT ;  /* 0x000000754c757212 */ /* 0x000fe200078efcff */
[--C-:B------:R-:W-:Y:S01]  /*49a0*/  IMAD.WIDE.U32 R96, R96, 0x8, R68.reuse ;  /* 0x0000000860607825 */ /* 0x100fe200078e0044 */
[----:B------:R-:W-:Y:S02]  /*49b0*/  SHF.L.U32 R149, R149, 0x18, RZ ;  /* 0x0000001895957819 */ /* 0x000fe400000006ff */
[----:B------:R-:W-:Y:S01]  /*49c0*/  LOP3.LUT R113, R130, R113, RZ, 0xfc, !PT ;  /* 0x0000007182717212 */ /* 0x000fe200078efcff */
[--C-:B------:R-:W-:Y:S01]  /*49d0*/  IMAD.WIDE.U32 R76, R77, 0x8, R68.reuse ;  /* 0x000000084d4c7825 */ /* 0x100fe200078e0044 */
[----:B------:R-:W-:Y:S01]  /*49e0*/  SHF.L.U32 R91, R91, 0x18, RZ ;  /* 0x000000185b5b7819 */ /* 0x000fe200000006ff */
[----:B------:R1:W-:Y:S01]  /*49f0*/  STG.E.64 desc[UR4][R96.64], R104 ;  /* 0x0000006860007986 */ /* 0x0003e2000c101b04 */
[----:B------:R-:W-:Y:S01]  /*4a00*/  MOV R65, R115 ;  /* 0x0000007300417202 */ /* 0x000fe20000000f00 */
[--C-:B------:R-:W-:Y:S01]  /*4a10*/  IMAD.WIDE.U32 R78, R79, 0x8, R68.reuse ;  /* 0x000000084f4e7825 */ /* 0x100fe200078e0044 */
[----:B------:R-:W-:Y:S01]  /*4a20*/  MOV R67, R117 ;  /* 0x0000007500437202 */ /* 0x000fe20000000f00 */
[----:B------:R1:W-:Y:S01]  /*4a30*/  STG.E.64 desc[UR4][R74.64], R106 ;  /* 0x0000006a4a007986 */ /* 0x0003e2000c101b04 */
[----:B------:R-:W-:Y:S01]  /*4a40*/  LOP3.LUT R119, R86, R149, RZ, 0xfc, !PT ;  /* 0x0000009556777212 */ /* 0x000fe200078efcff */
[----:B------:R-:W-:Y:S01]  /*4a50*/  IMAD.WIDE.U32 R68, R81, 0x8, R68 ;  /* 0x0000000851447825 */ /* 0x000fe200078e0044 */
[----:B------:R-:W-:Y:S01]  /*4a60*/  LOP3.LUT R121, R90, R91, RZ, 0xfc, !PT ;  /* 0x0000005b5a797212 */ /* 0x000fe200078efcff */
[----:B------:R1:W-:Y:S01]  /*4a70*/  STG.E.64 desc[UR4][R2.64], R112 ;  /* 0x0000007002007986 */ /* 0x0003e2000c101b04 */
[----:B------:R-:W-:-:S02]  /*4a80*/  IADD3 R101, R101, UR6, RZ ;  /* 0x0000000665657c10 */ /* 0x000fc4000fffe0ff */
        /* <DEDUP_REMOVED lines=9> */
.L_x_12781:
        /* <DEDUP_REMOVED lines=12> */
[----:B-1----:R-:W0:Y:S02]  /*4be0*/  SHFL.DOWN PT, R2, R7, 0x2, 0x1f ;  /* 0x08401f0007027f89 */ /* 0x002e2400000e0000 */
[----:B0-----:R-:W-:-:S05]  /*4bf0*/  FMNMX R2, R7, R2, !PT ;  /* 0x0000000207027209 */ /* 0x001fca0007800000 */
[----:B------:R0:W1:Y:S02]  /*4c00*/  SHFL.DOWN PT, R9, R2, 0x1, 0x1f ;  /* 0x08201f0002097f89 */ /* 0x00006400000e0000 */
.L_x_12814:
        /* <DEDUP_REMOVED lines=28> */
.L_x_12817:
[----:B01----:R-:W-:-:S07]  /*4dd0*/  FMNMX R5, R5, R2, !PT ;  /* 0x0000000205057209 */ /* 0x003fce0007800000 */
.L_x_12793:
[----:B------:R-:W-:Y:S05]  /*4de0*/  BSYNC B0 ;  /* 0x0000000000007941 */ /* 0x000fea0003800000 */
.L_x_12792:
[----:B------:R-:W-:Y:S01]  /*4df0*/  ISETP.NE.AND P0, PT, R102, RZ, PT ;  /* 0x000000ff6600720c */ /* 0x000fe20003f05270 */
[----:B------:R-:W-:-:S12]  /*4e00*/  BSSY B0, `(.L_x_12790) ;  /* 0x0000004000007945 */ /* 0x000fd80003800000 */
[----:B------:R-:W-:Y:S05]  /*4e10*/  @P0 BRA `(.L_x_12795) ;  /* 0x0000000000080947 */ /* 0x000fea0003800000 */
[----:B------:R-:W0:Y:S02]  /*4e20*/  LDC.64 R2, c[0x0][0x288] ;  /* 0x0000a200ff027b82 */ /* 0x000e240000000a00 */
[----:B0-----:R0:W-:Y:S02]  /*4e30*/  REDG.E.MAX.S32.STRONG.GPU desc[UR4][R2.64], R5 ;  /* 0x000000050200798e */ /* 0x0011e4000d10e384 */
.L_x_12795:
[----:B------:R-:W-:Y:S05]  /*4e40*/  BSYNC B0 ;  /* 0x0000000000007941 */ /* 0x000fea0003800000 */
.L_x_12790:
        /* <DEDUP_REMOVED lines=13> */
[----:B01----:R-:W-:Y:S05]  /*4f20*/  CALL.REL.NOINC `($__internal_204_$__cuda_sm20_rcp_rn_f32_slowpath) ;  /* 0x0000001000147944 */ /* 0x003fea0003c00000 */
[----:B------:R-:W-:Y:S01]  /*4f30*/  MOV R5, R0 ;  /* 0x0000000000057202 */ /* 0x000fe20000000f00 */
[----:B------:R-:W-:Y:S06]  /*4f40*/  BRA `(.L_x_12797) ;  /* 0x0000000000107947 */ /* 0x000fec0003800000 */
.L_x_12796:
[----:B------:R-:W0:Y:S02]  /*4f50*/  MUFU.RCP R0, R103 ;  /* 0x0000006700007308 */ /* 0x000e240000001000 */
[----:B01----:R-:W-:-:S04]  /*4f60*/  FFMA R2, R0, R103, -1 ;  /* 0xbf80000000027423 */ /* 0x003fc80000000067 */
[----:B------:R-:W-:-:S04]  /*4f70*/  FADD.FTZ R5, -R2, -RZ ;  /* 0x800000ff02057221 */ /* 0x000fc80000010100 */
[----:B------:R-:W-:-:S07]  /*4f80*/  FFMA R5, R0, R5, R0 ;  /* 0x0000000500057223 */ /* 0x000fce0000000000 */
.L_x_12797:
[----:B------:R-:W0:Y:S02]  /*4f90*/  LDC.64 R2, c[0x0][0x280] ;  /* 0x0000a000ff027b82 */ /* 0x000e240000000a00 */
[----:B0-----:R-:W-:Y:S01]  /*4fa0*/  STG.E desc[UR4][R2.64], R5 ;  /* 0x0000000502007986 */ /* 0x001fe2000c101904 */
[----:B------:R-:W-:Y:S05]  /*4fb0*/  EXIT ;  /* 0x000000000000794d */ /* 0x000fea0003800000 */
.L_x_12782:
[----:B------:R-:W-:Y:S01]  /*4fc0*/  HFMA2.MMA R144, -RZ, RZ, 0, 5.9604644775390625e-08 ;  /* 0x00000001ff907435 */ /* 0x000fe200000001ff */
[----:B------:R-:W-:Y:S02]  /*4fd0*/  MOV R142, R0 ;  /* 0x00000000008e7202 */ /* 0x000fe40000000f00 */
[----:B------:R-:W-:Y:S02]  /*4fe0*/  MOV R146, 0x1f ;  /* 0x0000001f00927802 */ /* 0x000fe40000000f00 */
[----:B------:R-:W-:-:S07]  /*4ff0*/  MOV R3, 0xffffffff ;  /* 0xffffffff00037802 */ /* 0x000fce0000000f00 */
[----:B-----5:R-:W-:Y:S05]  /*5000*/  WARPSYNC.COLLECTIVE R3, `(.L_x_12798) ;  /* 0x0000000003087348 */ /* 0x020fea0003c00000 */
[----:B------:R0:W1:Y:S02]  /*5010*/  SHFL.BFLY P1, R140, R142, R144, R146 ;  /* 0x0c0000908e8c7389 */ /* 0x0000640000020092 */
[----:B01---5:R-:W-:Y:S01]  /*5020*/  ENDCOLLECTIVE ;  /* 0x000000000000791b */ /* 0x023fe20003800000 */
.L_x_12798:
[----:B------:R-:W-:Y:S01]  /*5030*/  HFMA2.MMA R144, -RZ, RZ, 0, 1.1920928955078125e-07 ;  /* 0x00000002ff907435 */ /* 0x000fe200000001ff */
[----:B------:R-:W-:-:S05]  /*5040*/  MOV R2, R140 ;  /* 0x0000008c00027202 */ /* 0x000fca0000000f00 */
[----:B------:R-:W-:-:S05]  /*5050*/  FADD R132, R0, R2 ;  /* 0x0000000200847221 */ /* 0x000fca0000000000 */
[----:B------:R-:W-:-:S07]  /*5060*/  MOV R142, R132 ;  /* 0x00000084008e7202 */ /* 0x000fce0000000f00 */
[----:B------:R-:W-:Y:S05]  /*5070*/  WARPSYNC.COLLECTIVE R3, `(.L_x_12799) ;  /* 0x0000000003087348 */ /* 0x000fea0003c00000 */
[----:B------:R0:W1:Y:S02]  /*5080*/  SHFL.BFLY P1, R140, R142, R144, R146 ;  /* 0x0c0000908e8c7389 */ /* 0x0000640000020092 */
[----:B01----:R-:W-:Y:S01]  /*5090*/  ENDCOLLECTIVE ;  /* 0x000000000000791b */ /* 0x003fe20003800000 */
.L_x_12799:
[----:B------:R-:W-:Y:S01]  /*50a0*/  HFMA2.MMA R144, -RZ, RZ, 0, 2.384185791015625e-07 ;  /* 0x00000004ff907435 */ /* 0x000fe200000001ff */
[----:B------:R-:W-:-:S05]  /*50b0*/  MOV R2, R140 ;  /* 0x0000008c00027202 */ /* 0x000fca0000000f00 */
[----:B------:R-:W-:-:S05]  /*50c0*/  FADD R134, R132, R2 ;  /* 0x0000000284867221 */ /* 0x000fca0000000000 */
[----:B------:R-:W-:-:S07]  /*50d0*/  MOV R142, R134 ;  /* 0x00000086008e7202 */ /* 0x000fce0000000f00 */
[----:B------:R-:W-:Y:S05]  /*50e0*/  WARPSYNC.COLLECTIVE R3, `(.L_x_12800) ;  /* 0x0000000003087348 */ /* 0x000fea0003c00000 */
[----:B------:R0:W1:Y:S02]  /*50f0*/  SHFL.BFLY P1, R140, R142, R144, R146 ;  /* 0x0c0000908e8c7389 */ /* 0x0000640000020092 */
[----:B01----:R-:W-:Y:S01]  /*5100*/  ENDCOLLECTIVE ;  /* 0x000000000000791b */ /* 0x003fe20003800000 */
.L_x_12800:
[----:B------:R-:W-:Y:S01]  /*5110*/  HFMA2.MMA R144, -RZ, RZ, 0, 4.76837158203125e-07 ;  /* 0x00000008ff907435 */ /* 0x000fe200000001ff */
[----:B------:R-:W-:-:S05]  /*5120*/  MOV R2, R140 ;  /* 0x0000008c00027202 */ /* 0x000fca0000000f00 */
[----:B------:R-:W-:-:S05]  /*5130*/  FADD R136, R134, R2 ;  /* 0x0000000286887221 */ /* 0x000fca0000000000 */
[----:B------:R-:W-:-:S07]  /*5140*/  MOV R142, R136 ;  /* 0x00000088008e7202 */ /* 0x000fce0000000f00 */
[----:B------:R-:W-:Y:S05]  /*5150*/  WARPSYNC.COLLECTIVE R3, `(.L_x_12801) ;  /* 0x0000000003087348 */ /* 0x000fea0003c00000 */
[----:B------:R0:W1:Y:S02]  /*5160*/  SHFL.BFLY P1, R140, R142, R144, R146 ;  /* 0x0c0000908e8c7389 */ /* 0x0000640000020092 */
[----:B01----:R-:W-:Y:S01]  /*5170*/  ENDCOLLECTIVE ;  /* 0x000000000000791b */ /* 0x003fe20003800000 */
.L_x_12801:
[----:B------:R-:W-:Y:S01]  /*5180*/  HFMA2.MMA R144, -RZ, RZ, 0, 9.5367431640625e-07 ;  /* 0x00000010ff907435 */ /* 0x000fe200000001ff */
[----:B------:R-:W-:-:S05]  /*5190*/  MOV R2, R140 ;  /* 0x0000008c00027202 */ /* 0x000fca0000000f00 */
[----:B------:R-:W-:-:S05]  /*51a0*/  FADD R138, R136, R2 ;  /* 0x00000002888a7221 */ /* 0x000fca0000000000 */
[----:B------:R-:W-:-:S07]  /*51b0*/  MOV R142, R138 ;  /* 0x0000008a008e7202 */ /* 0x000fce0000000f00 */
[----:B------:R-:W-:Y:S05]  /*51c0*/  WARPSYNC.COLLECTIVE R3, `(.L_x_12802) ;  /* 0x0000000003087348 */ /* 0x000fea0003c00000 */
[----:B------:R0:W1:Y:S02]  /*51d0*/  SHFL.BFLY P1, R140, R142, R144, R146 ;  /* 0x0c0000908e8c7389 */ /* 0x0000640000020092 */
[----:B01----:R-:W-:Y:S01]  /*51e0*/  ENDCOLLECTIVE ;  /* 0x000000000000791b */ /* 0x003fe20003800000 */
.L_x_12802:
        /* <DEDUP_REMOVED lines=137> */
.L_x_12803:
[----:B------:R-:W-:Y:S01]  /*5a80*/  HFMA2.MMA R144, -RZ, RZ, 0, 1.1920928955078125e-07 ;  /* 0x00000002ff907435 */ /* 0x000fe200000001ff */
[----:B------:R-:W-:-:S05]  /*5a90*/  MOV R132, R140 ;  /* 0x0000008c00847202 */ /* 0x000fca0000000f00 */
[----:B------:R-:W-:-:S05]  /*5aa0*/  FADD R132, R0, R132 ;  /* 0x0000008400847221 */ /* 0x000fca0000000000 */
[----:B------:R-:W-:-:S07]  /*5ab0*/  MOV R142, R132 ;  /* 0x00000084008e7202 */ /* 0x000fce0000000f00 */
[----:B------:R-:W-:Y:S05]  /*5ac0*/  WARPSYNC.COLLECTIVE R3, `(.L_x_12804) ;  /* 0x0000000003087348 */ /* 0x000fea0003c00000 */
[----:B------:R0:W1:Y:S02]  /*5ad0*/  SHFL.BFLY P1, R140, R142, R144, R146 ;  /* 0x0c0000908e8c7389 */ /* 0x0000640000020092 */
[----:B01----:R-:W-:Y:S01]  /*5ae0*/  ENDCOLLECTIVE ;  /* 0x000000000000791b */ /* 0x003fe20003800000 */
.L_x_12804:
[----:B------:R-:W-:Y:S01]  /*5af0*/  HFMA2.MMA R144, -RZ, RZ, 0, 2.384185791015625e-07 ;  /* 0x00000004ff907435 */ /* 0x000fe200000001ff */
[----:B------:R-:W-:-:S05]  /*5b00*/  MOV R134, R140 ;  /* 0x0000008c00867202 */ /* 0x000fca0000000f00 */
[----:B------:R-:W-:-:S05]  /*5b10*/  FADD R134, R132, R134 ;  /* 0x0000008684867221 */ /* 0x000fca0000000000 */
[----:B------:R-:W-:-:S07]  /*5b20*/  MOV R142, R134 ;  /* 0x00000086008e7202 */ /* 0x000fce0000000f00 */
[----:B------:R-:W-:Y:S05]  /*5b30*/  WARPSYNC.COLLECTIVE R3, `(.L_x_12805) ;  /* 0x0000000003087348 */ /* 0x000fea0003c00000 */
[----:B------:R0:W1:Y:S02]  /*5b40*/  SHFL.BFLY P1, R140, R142, R144, R146 ;  /* 0x0c0000908e8c7389 */ /* 0x0000640000020092 */
[----:B01----:R-:W-:Y:S01]  /*5b50*/  ENDCOLLECTIVE ;  /* 0x000000000000791b */ /* 0x003fe20003800000 */
.L_x_12805:
[----:B------:R-:W-:Y:S01]  /*5b60*/  HFMA2.MMA R144, -RZ, RZ, 0, 4.76837158203125e-07 ;  /* 0x00000008ff907435 */ /* 0x000fe200000001ff */
[----:B------:R-:W-:-:S05]  /*5b70*/  MOV R136, R140 ;  /* 0x0000008c00887202 */ /* 0x000fca0000000f00 */
[----:B------:R-:W-:-:S05]  /*5b80*/  FADD R136, R134, R136 ;  /* 0x0000008886887221 */ /* 0x000fca0000000000 */
[----:B------:R-:W-:-:S07]  /*5b90*/  MOV R142, R136 ;  /* 0x00000088008e7202 */ /* 0x000fce0000000f00 */
[----:B------:R-:W-:Y:S05]  /*5ba0*/  WARPSYNC.COLLECTIVE R3, `(.L_x_12806) ;  /* 0x0000000003087348 */ /* 0x000fea0003c00000 */
[----:B------:R0:W1:Y:S02]  /*5bb0*/  SHFL.BFLY P1, R140, R142, R144, R146 ;  /* 0x0c0000908e8c7389 */ /* 0x0000640000020092 */
[----:B01----:R-:W-:Y:S01]  /*5bc0*/  ENDCOLLECTIVE ;  /* 0x000000000000791b */ /* 0x003fe20003800000 */
.L_x_12806:
[----:B------:R-:W-:Y:S01]  /*5bd0*/  HFMA2.MMA R144, -RZ, RZ, 0, 9.5367431640625e-07 ;  /* 0x00000010ff907435 */ /* 0x000fe200000001ff */
[----:B------:R-:W-:-:S05]  /*5be0*/  MOV R138, R140 ;  /* 0x0000008c008a7202 */ /* 0x000fca0000000f00 */
[----:B------:R-:W-:-:S05]  /*5bf0*/  FADD R138, R136, R138 ;  /* 0x0000008a888a7221 */ /* 0x000fca0000000000 */
[----:B------:R-:W-:-:S07]  /*5c00*/  MOV R142, R138 ;  /* 0x0000008a008e7202 */ /* 0x000fce0000000f00 */
[----:B------:R-:W-:Y:S05]  /*5c10*/  WARPSYNC.COLLECTIVE R3, `(.L_x_12807) ;  /* 0x0000000003087348 */ /* 0x000fea0003c00000 */
[----:B------:R0:W1:Y:S02]  /*5c20*/  SHFL.BFLY P1, R140, R142, R144, R146 ;  /* 0x0c0000908e8c7389 */ /* 0x0000640000020092 */
[----:B01----:R-:W-:Y:S01]  /*5c30*/  ENDCOLLECTIVE ;  /* 0x000000000000791b */ /* 0x003fe20003800000 */
.L_x_12807:
[----:B------:R-:W-:Y:S05]  /*5c40*/  BRA `(.L_x_12808) ;  /* 0xffffffb800787947 */ /* 0x000fea000383ffff */
.L_x_12791:
[----:B------:R-:W-:Y:S01]  /*5c50*/  HFMA2.MMA R11, -RZ, RZ, 0, 1.847743988037109375e-06 ;  /* 0x0000001fff0b7435 */ /* 0x000fe200000001ff */
[----:B------:R-:W-:Y:S02]  /*5c60*/  MOV R4, 0x10 ;  /* 0x0000001000047802 */ /* 0x000fe40000000f00 */
[----:B-1----:R-:W-:-:S08]  /*5c70*/  MOV R3, 0xffffffff ;  /* 0xffffffff00037802 */ /* 0x002fd00000000f00 */
[----:B-----5:R-:W-:Y:S05]  /*5c80*/  WARPSYNC.COLLECTIVE R3, `(.L_x_12809) ;  /* 0x0000000003087348 */ /* 0x020fea0003c00000 */
[----:B------:R0:W1:Y:S02]  /*5c90*/  SHFL.DOWN P0, R9, R100, R4, R11 ;  /* 0x0800000464097389 */ /* 0x000064000000000b */
[----:B01---5:R-:W-:Y:S01]  /*5ca0*/  ENDCOLLECTIVE ;  /* 0x000000000000791b */ /* 0x023fe20003800000 */
.L_x_12809:
[----:B------:R-:W-:Y:S01]  /*5cb0*/  HFMA2.MMA R4, -RZ, RZ, 0, 4.76837158203125e-07 ;  /* 0x00000008ff047435 */ /* 0x000fe200000001ff */
[----:B------:R-:W-:-:S04]  /*5cc0*/  MOV R5, R9 ;  /* 0x0000000900057202 */ /* 0x000fc80000000f00 */
[----:B------:R-:W-:-:S04]  /*5cd0*/  FMNMX R5, R5, R100, !PT ;  /* 0x0000006405057209 */ /* 0x000fc80007800000 */
[----:B------:R-:W-:-:S07]  /*5ce0*/  MOV R100, R5 ;  /* 0x0000000500647202 */ /* 0x000fce0000000f00 */
[----:B------:R-:W-:Y:S05]  /*5cf0*/  WARPSYNC.COLLECTIVE R3, `(.L_x_12810) ;  /* 0x0000000003087348 */ /* 0x000fea0003c00000 */
[----:B------:R0:W1:Y:S02]  /*5d00*/  SHFL.DOWN P0, R9, R100, R4, R11 ;  /* 0x0800000464097389 */ /* 0x000064000000000b */
[----:B01----:R-:W-:Y:S01]  /*5d10*/  ENDCOLLECTIVE ;  /* 0x000000000000791b */ /* 0x003fe20003800000 */
.L_x_12810:
[----:B------:R-:W-:Y:S01]  /*5d20*/  HFMA2.MMA R4, -RZ, RZ, 0, 2.384185791015625e-07 ;  /* 0x00000004ff047435 */ /* 0x000fe200000001ff */
[----:B------:R-:W-:-:S04]  /*5d30*/  MOV R0, R9 ;  /* 0x0000000900007202 */ /* 0x000fc80000000f00 */
[----:B------:R-:W-:-:S04]  /*5d40*/  FMNMX R0, R5, R0, !PT ;  /* 0x0000000005007209 */ /* 0x000fc80007800000 */
[----:B------:R-:W-:-:S07]  /*5d50*/  MOV R100, R0 ;  /* 0x0000000000647202 */ /* 0x000fce0000000f00 */
[----:B------:R-:W-:Y:S05]  /*5d60*/  WARPSYNC.COLLECTIVE R3, `(.L_x_12811) ;  /* 0x0000000003087348 */ /* 0x000fea0003c00000 */
[----:B------:R0:W1:Y:S02]  /*5d70*/  SHFL.DOWN P0, R9, R100, R4, R11 ;  /* 0x0800000464097389 */ /* 0x000064000000000b */
[----:B01----:R-:W-:Y:S01]  /*5d80*/  ENDCOLLECTIVE ;  /* 0x000000000000791b */ /* 0x003fe20003800000 */
.L_x_12811:
[----:B------:R-:W-:Y:S01]  /*5d90*/  HFMA2.MMA R4, -RZ, RZ, 0, 1.1920928955078125e-07 ;  /* 0x00000002ff047435 */ /* 0x000fe200000001ff */
[----:B------:R-:W-:-:S04]  /*5da0*/  MOV R7, R9 ;  /* 0x0000000900077202 */ /* 0x000fc80000000f00 */
[----:B------:R-:W-:-:S04]  /*5db0*/  FMNMX R7, R0, R7, !PT ;  /* 0x0000000700077209 */ /* 0x000fc80007800000 */
[----:B------:R-:W-:-:S07]  /*5dc0*/  MOV R100, R7 ;  /* 0x0000000700647202 */ /* 0x000fce0000000f00 */
[----:B------:R-:W-:Y:S05]  /*5dd0*/  WARPSYNC.COLLECTIVE R3, `(.L_x_12812) ;  /* 0x0000000003087348 */ /* 0x000fea0003c00000 */
[----:B------:R0:W1:Y:S02]  /*5de0*/  SHFL.DOWN P0, R9, R100, R4, R11 ;  /* 0x0800000464097389 */ /* 0x000064000000000b */
[----:B01----:R-:W-:Y:S01]  /*5df0*/  ENDCOLLECTIVE ;  /* 0x000000000000791b */ /* 0x003fe20003800000 */
.L_x_12812:
[----:B------:R-:W-:Y:S01]  /*5e00*/  HFMA2.MMA R4, -RZ, RZ, 0, 5.9604644775390625e-08 ;  /* 0x00000001ff047435 */ /* 0x000fe200000001ff */
[----:B------:R-:W-:-:S04]  /*5e10*/  MOV R2, R9 ;  /* 0x0000000900027202 */ /* 0x000fc80000000f00 */
[----:B------:R-:W-:-:S04]  /*5e20*/  FMNMX R2, R7, R2, !PT ;  /* 0x0000000207027209 */ /* 0x000fc80007800000 */
[----:B------:R-:W-:-:S07]  /*5e30*/  MOV R100, R2 ;  /* 0x0000000200647202 */ /* 0x000fce0000000f00 */
[----:B------:R-:W-:Y:S05]  /*5e40*/  WARPSYNC.COLLECTIVE R3, `(.L_x_12813) ;  /* 0x0000000003087348 */ /* 0x000fea0003c00000 */
[----:B------:R0:W1:Y:S02]  /*5e50*/  SHFL.DOWN P0, R9, R100, R4, R11 ;  /* 0x0800000464097389 */ /* 0x000064000000000b */
[----:B01----:R-:W-:Y:S01]  /*5e60*/  ENDCOLLECTIVE ;  /* 0x000000000000791b */ /* 0x003fe20003800000 */
.L_x_12813:
[----:B------:R-:W-:Y:S05]  /*5e70*/  BRA `(.L_x_12814) ;  /* 0xffffffec00647947 */ /* 0x000fea000383ffff */
.L_x_12794:
[----:B------:R-:W-:Y:S01]  /*5e80*/  HFMA2.MMA R4, -RZ, RZ, 0, 1.1920928955078125e-07 ;  /* 0x00000002ff047435 */ /* 0x000fe200000001ff */
[----:B-1----:R-:W-:Y:S02]  /*5e90*/  MOV R100, R0 ;  /* 0x0000000000647202 */ /* 0x002fe40000000f00 */
[----:B------:R-:W-:Y:S02]  /*5ea0*/  MOV R11, 0x1f ;  /* 0x0000001f000b7802 */ /* 0x000fe40000000f00 */
[----:B------:R-:W-:-:S07]  /*5eb0*/  MOV R3, 0xffffffff ;  /* 0xffffffff00037802 */ /* 0x000fce0000000f00 */
[----:B0----5:R-:W-:Y:S05]  /*5ec0*/  WARPSYNC.COLLECTIVE R3, `(.L_x_12815) ;  /* 0x0000000003087348 */ /* 0x021fea0003c00000 */
[----:B------:R1:W2:Y:S02]  /*5ed0*/  SHFL.DOWN P0, R9, R100, R4, R11 ;  /* 0x0800000464097389 */ /* 0x0002a4000000000b */
[----:B012--5:R-:W-:Y:S01]  /*5ee0*/  ENDCOLLECTIVE ;  /* 0x000000000000791b */ /* 0x027fe20003800000 */
.L_x_12815:
[----:B------:R-:W-:Y:S01]  /*5ef0*/  HFMA2.MMA R4, -RZ, RZ, 0, 5.9604644775390625e-08 ;  /* 0x00000001ff047435 */ /* 0x000fe200000001ff */
[----:B------:R-:W-:-:S04]  /*5f00*/  MOV R5, R9 ;  /* 0x0000000900057202 */ /* 0x000fc80000000f00 */
[----:B------:R-:W-:-:S04]  /*5f10*/  FMNMX R5, R5, R0, !PT ;  /* 0x0000000005057209 */ /* 0x000fc80007800000 */
[----:B------:R-:W-:-:S07]  /*5f20*/  MOV R100, R5 ;  /* 0x0000000500647202 */ /* 0x000fce0000000f00 */
[----:B------:R-:W-:Y:S05]  /*5f30*/  WARPSYNC.COLLECTIVE R3, `(.L_x_12816) ;  /* 0x0000000003087348 */ /* 0x000fea0003c00000 */
[----:B------:R0:W1:Y:S02]  /*5f40*/  SHFL.DOWN P0, R9, R100, R4, R11 ;  /* 0x0800000464097389 */ /* 0x000064000000000b */
[----:B01----:R-:W-:Y:S01]  /*5f50*/  ENDCOLLECTIVE ;  /* 0x000000000000791b */ /* 0x003fe20003800000 */
.L_x_12816:
[----:B------:R-:W-:Y:S01]  /*5f60*/  MOV R2, R9 ;  /* 0x0000000900027202 */ /* 0x000fe20000000f00 */
[----:B------:R-:W-:Y:S06]  /*5f70*/  BRA `(.L_x_12817) ;  /* 0xffffffec00947947 */ /* 0x000fec000383ffff */
        .weak           $__internal_204_$__cuda_sm20_rcp_rn_f32_slowpath
        .type           $__internal_204_$__cuda_sm20_rcp_rn_f32_slowpath,@function
        .size           $__internal_204_$__cuda_sm20_rcp_rn_f32_slowpath,(.L_x_14540 - $__internal_204_$__cuda_sm20_rcp_rn_f32_slowpath)
$__internal_204_$__cuda_sm20_rcp_rn_f32_slowpath:
        /* <DEDUP_REMOVED lines=15> */
.L_x_12819:
        /* <DEDUP_REMOVED lines=33> */
.L_x_12821:
[----:B------:R0:W1:Y:S02]  /*6280*/  MUFU.RCP R3, R0 ;  /* 0x0000000000037308 */ /* 0x0000640000001000 */
.L_x_12820:
[----:B------:R-:W-:Y:S05]  /*6290*/  BSYNC B1 ;  /* 0x0000000000017941 */ /* 0x000fea0003800000 */
.L_x_12818:
[----:B01----:R-:W-:Y:S01]  /*62a0*/  MOV R0, R3 ;  /* 0x0000000300007202 */ /* 0x003fe20000000f00 */
[----:B------:R-:W-:Y:S01]  /*62b0*/  HFMA2.MMA R3, -RZ, RZ, 0, 0 ;  /* 0x00000000ff037435 */ /* 0x000fe200000001ff */
[----:B------:R-:W-:-:S05]  /*62c0*/  MOV R2, R144 ;  /* 0x0000009000027202 */ /* 0x000fca0000000f00 */
[----:B------:R-:W-:Y:S05]  /*62d0*/  RET.REL.NODEC R2 `(_ZN18transformer_engine13normalization19ln_fwd_tuned_kernelINS0_13Kernel_traitsI6__halfS3_13__nv_fp8_e4m3fjLj8192ELj1ELj1ELj4ELj16ENS0_18Kernel_traits_baseILj8192ES3_S3_S4_fjLj128EEEEEEEvNS0_19ForwardKernelParamsE) ;  /* 0xffffff9c02487950 */ /* 0x000fea0003c3ffff */
.L_x_12822:
        /* <DEDUP_REMOVED lines=10> */
.L_x_14540:


//--------------------- .text._ZN18transformer_engine13normalization19ln_fwd_tuned_kernelINS0_13Kernel_traitsI6__halfS3_13__nv_fp8_e4m3fjLj6144ELj1ELj1ELj4ELj16ENS0_18Kernel_traits_baseILj6144ES3_S3_S4_fjLj128EEEEEEEvNS0_19ForwardKernelParamsE --------------------------
	.section	.text._ZN18transformer_engine13normalization19ln_fwd_tuned_kernelINS0_13Kernel_traitsI6__halfS3_13__nv_fp8_e4m3fjLj6144ELj1ELj1ELj4ELj16ENS0_18Kernel_traits_baseILj6144ES3_S3_S4_fjLj128EEEEEEEvNS0_19ForwardKernelParamsE,"ax",@progbits
	.align	128
        .global         _ZN18transformer_engine13normalization19ln_fwd_tuned_kernelINS0_13Kernel_traitsI6__halfS3_13__nv_fp8_e4m3fjLj6144ELj1ELj1ELj4ELj16ENS0_18Kernel_traits_baseILj6144ES3_S3_S4_fjLj128EEEEEEEvNS0_19ForwardKernelParamsE
        .type           _ZN18transformer_engine13normalization19ln_fwd_tuned_kernelINS0_13Kernel_traitsI6__halfS3_13__nv_fp8_e4m3fjLj6144ELj1ELj1ELj4ELj16ENS0_18Kernel_traits_baseILj6144ES3_S3_S4_fjLj128EEEEEEEvNS0_19ForwardKernelParamsE,@function
        .size           _ZN18transformer_engine13normalization19ln_fwd_tuned_kernelINS0_13Kernel_traitsI6__halfS3_13__nv_fp8_e4m3fjLj6144ELj1ELj1ELj4ELj16ENS0_18Kernel_traits_baseILj6144ES3_S3_S4_fjLj128EEEEEEEvNS0_19ForwardKernelParamsE,(.L_x_14541 - _ZN18transformer_engine13normalization19ln_fwd_tuned_kernelINS0_13Kernel_traitsI6__halfS3_13__nv_fp8_e4m3fjLj6144ELj1ELj1ELj4ELj16ENS0_18Kernel_traits_baseILj6144ES3_S3_S4_fjLj128EEEEEEEvNS0_19ForwardKernelParamsE)
        .other          _ZN18transformer_engine13normalization19ln_fwd_tuned_kernelINS0_13Kernel_traitsI6__halfS3_13__nv_fp8_e4m3fjLj6144ELj1ELj1ELj4ELj16ENS0_18Kernel_traits_baseILj6144ES3_S3_S4_fjLj128EEEEEEEvNS0_19ForwardKernelParamsE,@"STO_CUDA_ENTRY STV_DEFAULT"
_ZN18transformer_engine13normalization19ln_fwd_tuned_kernelINS0_13Kernel_traitsI6__halfS3_13__nv_fp8_e4m3fjLj6144ELj1ELj1ELj4ELj16ENS0_18Kernel_traits_baseILj6144ES3_S3_S4_fjLj128EEEEEEEvNS0_19ForwardKernelParamsE:
.text._ZN18transformer_engine13normalization19ln_fwd_tuned_kernelINS0_13Kernel_traitsI6__halfS3_13__nv_fp8_e4m3fjLj6144ELj1ELj1ELj4ELj16ENS0_18Kernel_traits_baseILj6144ES3_S3_S4_fjLj128EEEEEEEvNS0_19ForwardKernelParamsE:
[----:B------:R-:W-:Y:S01]  /*0000*/  LDC R1, c[0x0][0x28] ;  /* 0x00000a00ff017b82 */ /* 0x000fe20000000800 */
[----:B------:R-:W-:Y:S01]  /*0010*/  ULDC.U8 UR12, c[0x0][0x294] ;  /* 0x0000a500000c7ab9 */ /* 0x000fe20000000000 */
[----:B------:R-:W-:Y:S01]  /*0020*/  ULDC.64 UR6, c[0x0][0x208] ;  /* 0x0000820000067ab9 */ /* 0x000fe20000000a00 */
[----:B------:R-:W-:Y:S01]  /*0030*/  UISETP.NE.AND UP0, UPT, UR12, URZ, UPT ;  /* 0x0000003f0c00728c */ /* 0x000fe2000bf05270 */
[----:B------:R-:W0:Y:S04]  /*0040*/  S2R R8, SR_TID.X ;  /* 0x0000000000087919 */ /* 0x000e280000002100 */
[----:B------:R-:W0:Y:S01]  /*0050*/  S2UR UR4, SR_CTAID.X ;  /* 0x00000000000479c3 */ /* 0x000e220000002500 */
[----:B------:R-:W-:Y:S01]  /*0060*/  ULDC UR13, c[0x0][0x218] ;  /* 0x00008600000d7ab9 */ /* 0x000fe20000000800 */
[----:B------:R-:W-:Y:S01]  /*0070*/  UMOV UR5, 0x3f800000 ;  /* 0x3f80000000057882 */ /* 0x000fe20000000000 */
[----:B------:R-:W-:Y:S01]  /*0080*/  ULDC.64 UR8, c[0x0][0x238] ;  /* 0x00008e0000087ab9 */ /* 0x000fe20000000a00 */
[----:B------:R-:W-:Y:S01]  /*0090*/  PLOP3.LUT P1, PT, PT, PT, UP0, 0x80, 0x0 ;  /* 0x000000000000781c */ /* 0x000fe20003f2f008 */
[----:B------:R-:W-:-:S12]  /*00a0*/  ULDC.64 UR10, c[0x0][0x260] ;  /* 0x00009800000a7ab9 */ /* 0x000fd80000000a00 */
[----:B------:R-:W1:Y:S02]  /*00b0*/  @P1 LDC.64 R2, c[0x0][0x270] ;  /* 0x00009c00ff021b82 */ /* 0x000e640000000a00 */
[----:B-1----:R-:W2:Y:S01]  /*00c0*/  @P1 LDG.E R2, desc[UR6][R2.64] ;  /* 0x0000000602021981 */ /* 0x002ea2000c1e1900 */
[C---:B0-----:R-:W-:Y:S01]  /*00d0*/  LEA.HI R7, R8.reuse, UR4, RZ, 0x19 ;  /* 0x0000000408077c11 */ /* 0x041fe2000f8fc8ff */
[----:B------:R-:W-:Y:S01]  /*00e0*/  HFMA2.MMA R6, -RZ, RZ, 0, 0 ;  /* 0x00000000ff067435 */ /* 0x000fe200000001ff */
[----:B------:R-:W-:Y:S02]  /*00f0*/  SHF.L.U32 R0, R8, 0x4, RZ ;  /* 0x0000000408007819 */ /* 0x000fe400000006ff */
[----:B------:R-:W-:Y:S01]  /*0100*/  ISETP.GE.AND P0, PT, R7, UR13, PT ;  /* 0x0000000d07007c0c */ /* 0x000fe2000bf06270 */
[----:B------:R-:W-:Y:S01]  /*0110*/  ULDC UR13, c[0x0][0x218] ;  /* 0x00008600000d7ab9 */ /* 0x000fe20000000800 */
[----:B------:R-:W-:-:S04]  /*0120*/  LOP3.LUT R0, R0, 0x7f0, RZ, 0xc0, !PT ;  /* 0x000007f000007812 */ /* 0x000fc800078ec0ff */
[----:B------:R-:W-:Y:S01]  /*0130*/  IADD3 R10, P3, R0, UR10, RZ ;  /* 0x0000000a000a7c10 */ /* 0x000fe2000ff7e0ff */
[----:B------:R-:W-:-:S03]  /*0140*/  ULDC UR10, c[0x0][0x210] ;  /* 0x00008400000a7ab9 */ /* 0x000fc60000000800 */
[----:B------:R-:W-:Y:S02]  /*0150*/  IADD3.X R11, RZ, UR11, RZ, P3, !PT ;  /* 0x0000000bff0b7c10 */ /* 0x000fe40009ffe4ff */
[----:B--2---:R-:W-:Y:S02]  /*0160*/  @P1 R2UR UR5, R2 ;  /* 0x00000000020512ca */ /* 0x004fe400000e0000 */
[----:B------:R-:W-:-:S04]  /*0170*/  IADD3 R2, P2, R0, UR8, RZ ;  /* 0x0000000800027c10 */ /* 0x000fc8000ff5e0ff */
        /* <DEDUP_REMOVED lines=18> */
.L_x_12831:
[----:B--2---:R-:W2:Y:S01]  /*02a0*/  LDC.64 R84, c[0x0][0x220] ;  /* 0x00008800ff547b82 */ /* 0x004ea20000000a00 */
[----:B------:R-:W-:-:S05]  /*02b0*/  LOP3.LUT R0, R8, 0x7f, RZ, 0xc0, !PT ;  /* 0x0000007f08007812 */ /* 0x000fca00078ec0ff */
[----:B0-----:R-:W-:-:S04]  /*02c0*/  IMAD R3, R7, 0x300, R0 ;  /* 0x0000030007037824 */ /* 0x001fc800078e0200 */
[----:B--2---:R-:W-:-:S06]  /*02d0*/  IMAD.WIDE.U32 R64, R3, 0x10, R84 ;  /* 0x0000001003407825 */ /* 0x004fcc00078e0054 */
        /* <DEDUP_REMOVED lines=25> */
[----:B------:R-:W-:Y:S01]  /*0470*/  FADD R0, R64, R89 ;  /* 0x0000005940007221 */ /* 0x000fe20000000000 */
[----:B------:R-:W-:Y:S02]  /*0480*/  HADD2.F32 R90, -RZ, R67.H1_H1 ;  /* 0x30000043ff5a7230 */ /* 0x000fe40000004100 */
[----:B---3--:R-:W-:Y:S02]  /*0490*/  HADD2.F32 R92, -RZ, R69.H1_H1 ;  /* 0x30000045ff5c7230 */ /* 0x008fe40000004100 */
[----:B------:R-:W-:Y:S01]  /*04a0*/  FADD R89, R15, R0 ;  /* 0x000000000f597221 */ /* 0x000fe20000000000 */
[----:B------:R-:W-:-:S03]  /*04b0*/  HADD2.F32 R94, -RZ, R71.H1_H1 ;  /* 0x30000047ff5e7230 */ /* 0x000fc60000004100 */
[----:B------:R-:W-:Y:S01]  /*04c0*/  FADD R0, R88, R89 ;  /* 0x0000005958007221 */ /* 0x000fe20000000000 */
[----:B------:R-:W-:Y:S02]  /*04d0*/  HADD2.F32 R89, -RZ, R66.H1_H1 ;  /* 0x30000042ff597230 */ /* 0x000fe40000004100 */
[----:B------:R-:W-:Y:S02]  /*04e0*/  HADD2.F32 R66, -RZ, R67.H0_H0 ;  /* 0x20000043ff427230 */ /* 0x000fe40000004100 */
[----:B------:R-:W-:Y:S01]  /*04f0*/  FADD R0, R65, R0 ;  /* 0x0000000041007221 */ /* 0x000fe20000000000 */
[----:B------:R-:W-:Y:S02]  /*0500*/  HADD2.F32 R67, -RZ, R68.H0_H0 ;  /* 0x20000044ff437230 */ /* 0x000fe40000004100 */
[----:B----4-:R-:W-:Y:S02]  /*0510*/  HADD2.F32 R96, -RZ, R73.H1_H1 ;  /* 0x30000049ff607230 */ /* 0x010fe40000004100 */
[----:B------:R-:W-:-:S04]  /*0520*/  FADD R91, R89, R0 ;  /* 0x00000000595b7221 */ /* 0x000fc80000000000 */
        /* <DEDUP_REMOVED lines=8> */
[----:B------:R-:W-:Y:S01]  /*05b0*/  HADD2.F32 R100, -RZ, R76.H1_H1 ;  /* 0x3000004cff647230 */ /* 0x000fe20000004100 */
[----:B------:R-:W-:Y:S01]  /*05c0*/  SHF.R.U32.HI R76, RZ, 0x5, R8 ;  /* 0x00000005ff4c7819 */ /* 0x000fe20000011608 */
[----:B------:R-:W-:-:S02]  /*05d0*/  HADD2.F32 R102, -RZ, R77.H1_H1 ;  /* 0x3000004dff667230 */ /* 0x000fc40000004100 */
        /* <DEDUP_REMOVED lines=43> */
[----:B------:R-:W-:-:S03]  /*0890*/  HADD2.F32 R99, -RZ, R77.H0_H0 ;  /* 0x2000004dff637230 */ /* 0x000fc60000004100 */
        /* <DEDUP_REMOVED lines=143> */
.L_x_12850:
[----:B------:R-:W3:Y:S01]  /*1190*/  @!P0 S2R R120, SR_CgaCtaId ;  /* 0x0000000000788919 */ /* 0x000ee20000008800 */
[----:B------:R-:W-:Y:S01]  /*11a0*/  LOP3.LUT R118, R8, 0x1f, RZ, 0xc0, !PT ;  /* 0x0000001f08767812 */ /* 0x000fe200078ec0ff */
[----:B--2---:R-:W-:Y:S01]  /*11b0*/  FADD R79, R116, R119 ;  /* 0x00000077744f7221 */ /* 0x004fe20000000000 */
        /* <DEDUP_REMOVED lines=8> */
[----:B------:R-:W2:Y:S01]  /*1240*/  @!P1 S2R R114, SR_CgaCtaId ;  /* 0x0000000000729919 */ /* 0x000ea20000008800 */
[----:B------:R-:W-:Y:S02]  /*1250*/  @!P1 IADD3 R118, R77, R118, RZ ;  /* 0x000000764d769210 */ /* 0x000fe40007ffe0ff */
[----:B---3--:R-:W-:-:S04]  /*1260*/  @!P0 LEA R115, R120, R115, 0x18 ;  /* 0x0000007378738211 */ /* 0x008fc800078ec0ff */
[----:B0-----:R-:W-:Y:S02]  /*1270*/  @!P0 LEA R116, R76, R115, 0x3 ;  /* 0x000000734c748211 */ /* 0x001fe400078e18ff */
[----:B------:R-:W-:-:S03]  /*1280*/  @!P1 MOV R76, 0x400 ;  /* 0x00000400004c9802 */ /* 0x000fc60000000f00 */
[----:B------:R0:W-:Y:S01]  /*1290*/  @!P0 STS.64 [R116], R78 ;  /* 0x0000004e74008388 */ /* 0x0001e20000000a00 */
[----:B------:R-:W-:Y:S02]  /*12a0*/  @!P1 IADD3 R115, R76, 0x10, RZ ;  /* 0x000000104c739810 */ /* 0x000fe40007ffe0ff */
[----:B------:R-:W-:Y:S01]  /*12b0*/  CS2R R76, SRZ ;  /* 0x00000000004c7805 */ /* 0x000fe2000001ff00 */
[----:B0-----:R-:W-:Y:S01]  /*12c0*/  HFMA2.MMA R79, -RZ, RZ, 0, 0 ;  /* 0x00000000ff4f7435 */ /* 0x001fe200000001ff */
[----:B--2---:R-:W-:-:S04]  /*12d0*/  @!P1 LEA R115, R114, R115, 0x18 ;  /* 0x0000007372739211 */ /* 0x004fc800078ec0ff */
[----:B------:R-:W-:Y:S01]  /*12e0*/  @!P1 LEA R118, R118, R115, 0x3 ;  /* 0x0000007376769211 */ /* 0x000fe200078e18ff */
[----:B------:R-:W-:Y:S01]  /*12f0*/  BAR.SYNC.DEFER_BLOCKING 0x0 ;  /* 0x0000000000007b1d */ /* 0x000fe20000010000 */
[----:B------:R-:W-:-:S05]  /*1300*/  @!P1 MOV R79, 0x44c00000 ;  /* 0x44c00000004f9802 */ /* 0x000fca0000000f00 */
[----:B------:R-:W0:Y:S04]  /*1310*/  SHFL.DOWN PT, R114, R79, 0x2, 0x1f ;  /* 0x08401f004f727f89 */ /* 0x000e2800000e0000 */
[----:B------:R-:W2:Y:S01]  /*1320*/  @!P1 LDS.64 R76, [R118] ;  /* 0x00000000764c9984 */ /* 0x000ea20000000a00 */
[----:B0-----:R-:W-:-:S05]  /*1330*/  FADD R115, R114, R79 ;  /* 0x0000004f72737221 */ /* 0x001fca0000000000 */
        /* <DEDUP_REMOVED lines=8> */
[----:B0123-5:R-:W-:Y:S05]  /*13c0*/  CALL.REL.NOINC `($__internal_205_$__cuda_sm20_rcp_rn_f32_slowpath) ;  /* 0x00000038008c7944 */ /* 0x02ffea0003c00000 */
[----:B------:R-:W-:Y:S05]  /*13d0*/  BRA `(.L_x_12827) ;  /* 0x0000000000107947 */ /* 0x000fea0003800000 */
.L_x_12826:
[----:B------:R-:W4:Y:S02]  /*13e0*/  MUFU.RCP R0, R115 ;  /* 0x0000007300007308 */ /* 0x000f240000001000 */
[----:B----4-:R-:W-:-:S04]  /*13f0*/  FFMA R78, R115, R0, -1 ;  /* 0xbf800000734e7423 */ /* 0x010fc80000000000 */
[----:B------:R-:W-:-:S04]  /*1400*/  FADD.FTZ R119, -R78, -RZ ;  /* 0x800000ff4e777221 */ /* 0x000fc80000010100 */
[----:B------:R-:W-:-:S07]  /*1410*/  FFMA R0, R0, R119, R0 ;  /* 0x0000007700007223 */ /* 0x000fce0000000000 */
.L_x_12827:
[----:B------:R-:W-:Y:S05]  /*1420*/  BSYNC B0 ;  /* 0x0000000000007941 */ /* 0x000fea0003800000 */
.L_x_12825:
        /* <DEDUP_REMOVED lines=9> */
[----:B0-----:R-:W-:-:S03]  /*14c0*/  FMUL R76, R79, R0 ;  /* 0x000000004f4c7220 */ /* 0x001fc60000400000 */
[----:B------:R-:W-:Y:S02]  /*14d0*/  FFMA R114, R114, R0, R117 ;  /* 0x0000000072727223 */ /* 0x000fe40000000075 */
[----:B------:R0:W2:Y:S04]  /*14e0*/  SHFL.DOWN PT, R77, R76, 0x1, 0x1f ;  /* 0x08201f004c4d7f89 */ /* 0x0000a800000e0000 */
        /* <DEDUP_REMOVED lines=8> */
[----:B-1---5:R-:W-:Y:S05]  /*1570*/  CALL.REL.NOINC `($__internal_205_$__cuda_sm20_rcp_rn_f32_slowpath) ;  /* 0x0000003800207944 */ /* 0x022fea0003c00000 */
[----:B------:R-:W-:Y:S05]  /*1580*/  BRA `(.L_x_12830) ;  /* 0x0000000000107947 */ /* 0x000fea0003800000 */
.L_x_12829:
[----:B------:R-:W0:Y:S02]  /*1590*/  MUFU.RCP R0, R119 ;  /* 0x0000007700007308 */ /* 0x000e240000001000 */
[----:B0-----:R-:W-:-:S04]  /*15a0*/  FFMA R78, R119, R0, -1 ;  /* 0xbf800000774e7423 */ /* 0x001fc80000000000 */
[----:B------:R-:W-:-:S04]  /*15b0*/  FADD.FTZ R117, -R78, -RZ ;  /* 0x800000ff4e757221 */ /* 0x000fc80000010100 */
[----:B------:R-:W-:-:S07]  /*15c0*/  FFMA R0, R0, R117, R0 ;  /* 0x0000007500007223 */ /* 0x000fce0000000000 */
.L_x_12830:
[----:B------:R-:W-:Y:S05]  /*15d0*/  BSYNC B0 ;  /* 0x0000000000007941 */ /* 0x000fea0003800000 */
.L_x_12828:
[----:B------:R-:W-:Y:S01]  /*15e0*/  FADD R78, R76, -R77 ;  /* 0x8000004d4c4e7221 */ /* 0x000fe20000000000 */
[----:B------:R-:W-:Y:S01]  /*15f0*/  FADD R79, R114, R79 ;  /* 0x0000004f724f7221 */ /* 0x000fe20000000000 */
[----:B-1----:R-:W-:Y:S01]  /*1600*/  ISETP.NE.AND P2, PT, R5, RZ, PT ;  /* 0x000000ff0500720c */ /* 0x002fe20003f45270 */
[----:B-----5:R-:W-:Y:S02]  /*1610*/  HADD2.F32 R119, -RZ, R40.H1_H1 ;  /* 0x30000028ff777230 */ /* 0x020fe40000004100 */
[----:B------:R-:W-:Y:S01]  /*1620*/  FMUL R78, R78, R78 ;  /* 0x0000004e4e4e7220 */ /* 0x000fe20000400000 */
[----:B------:R-:W-:Y:S01]  /*1630*/  HADD2.F32 R123, -RZ, R19.H1_H1 ;  /* 0x30000013ff7b7230 */ /* 0x000fe20000004100 */
[----:B------:R-:W-:Y:S01]  /*1640*/  ISETP.NE.AND P1, PT, RZ, UR12, PT ;  /* 0x0000000cff007c0c */ /* 0x000fe2000bf25270 */
[----:B------:R-:W-:Y:S02]  /*1650*/  HADD2.F32 R125, -RZ, R43.H1_H1 ;  /* 0x3000002bff7d7230 */ /* 0x000fe40000004100 */
[----:B------:R-:W-:Y:S01]  /*1660*/  FMUL R117, R115, R78 ;  /* 0x0000004e73757220 */ /* 0x000fe20000400000 */
[----:B------:R-:W-:-:S03]  /*1670*/  LOP3.LUT R11, R11, 0xffffff00, RZ, 0xc0, !PT ;  /* 0xffffff000b0b7812 */ /* 0x000fc600078ec0ff */
[C---:B------:R-:W-:Y:S01]  /*1680*/  FMUL R78, R118.reuse, R117 ;  /* 0x00000075764e7220 */ /* 0x040fe20000400000 */
[----:B------:R-:W-:Y:S01]  /*1690*/  FMUL R118, R118, R77 ;  /* 0x0000004d76767220 */ /* 0x000fe20000400000 */
[----:B------:R-:W-:Y:S02]  /*16a0*/  HADD2.F32 R117, -RZ, R16.H1_H1 ;  /* 0x30000010ff757230 */ /* 0x000fe40000004100 */
[----:B------:R-:W-:Y:S01]  /*16b0*/  @P2 FADD R123, R123, 1 ;  /* 0x3f8000007b7b2421 */ /* 0x000fe20000000000 */
[----:B------:R-:W-:Y:S01]  /*16c0*/  FFMA R78, R78, R0, R79 ;  /* 0x000000004e4e7223 */ /* 0x000fe2000000004f */
[----:B------:R-:W-:Y:S01]  /*16d0*/  FFMA R115, R115, R76, R118 ;  /* 0x0000004c73737223 */ /* 0x000fe20000000076 */
[----:B------:R-:W0:Y:S01]  /*16e0*/  LDC R79, c[0x0][0x268] ;  /* 0x00009a00ff4f7b82 */ /* 0x000e220000000800 */
[----:B------:R-:W-:Y:S02]  /*16f0*/  @P2 FADD R117, R117, 1 ;  /* 0x3f80000075752421 */ /* 0x000fe40000000000 */
[----:B------:R-:W-:Y:S01]  /*1700*/  FMUL R115, R115, R0 ;  /* 0x0000000073737220 */ /* 0x000fe20000400000 */
[----:B------:R-:W0:Y:S04]  /*1710*/  SHFL.IDX PT, R78, R78, RZ, 0x1f ;  /* 0x00001fff4e4e7589 */ /* 0x000e2800000e0000 */
[----:B------:R-:W1:Y:S01]  /*1720*/  @!P3 LDC.64 R76, c[0x0][0x228] ;  /* 0x00008a00ff4cbb82 */ /* 0x000e620000000a00 */
[----:B------:R-:W2:Y:S01]  /*1730*/  SHFL.IDX PT, R115, R115, RZ, 0x1f ;  /* 0x00001fff73737589 */ /* 0x000ea200000e0000 */
[----:B0-----:R-:W-:Y:S01]  /*1740*/  FFMA R79, R78, 0.00016276042151730507612, R79 ;  /* 0x392aaaab4e4f7823 */ /* 0x001fe2000000004f */
[----:B------:R-:W-:-:S02]  /*1750*/  HADD2.F32 R78, -RZ, R51.H0_H0 ;  /* 0x20000033ff4e7230 */ /* 0x000fc40000004100 */
[----:B-1----:R-:W-:Y:S02]  /*1760*/  @!P3 IMAD.WIDE R76, R7, 0x4, R76 ;  /* 0x00000004074cb825 */ /* 0x002fe400078e024c */
[----:B------:R-:W-:Y:S02]  /*1770*/  FSETP.GEU.AND P0, PT, |R79|, 1.175494350822287508e-38, PT ;  /* 0x008000004f00780b */ /* 0x000fe40003f0e200 */
[----:B--2---:R-:W-:Y:S01]  /*1780*/  R2UR UR11, R115 ;  /* 0x00000000730b72ca */ /* 0x004fe200000e0000 */
[----:B------:R-:W-:-:S10]  /*1790*/  HADD2.F32 R115, -RZ, R40.H0_H0 ;  /* 0x20000028ff737230 */ /* 0x000fd40000004100 */
        /* <DEDUP_REMOVED lines=22> */
[----:B0-----:R-:W-:Y:S01]  /*1900*/  R2UR UR4, R79 ;  /* 0x000000004f0472ca */ /* 0x001fe200000e0000 */
[----:B------:R-:W-:Y:S02]  /*1910*/  HADD2.F32 R79, -RZ, R16.H0_H0 ;  /* 0x20000010ff4f7230 */ /* 0x000fe40000004100 */
[----:B------:R-:W-:Y:S01]  /*1920*/  FADD R95, R95, -UR11 ;  /* 0x8000000b5f5f7e21 */ /* 0x000fe20008000000 */
[----:B------:R-:W-:Y:S02]  /*1930*/  HADD2.F32 R121, -RZ, R43.H0_H0 ;  /* 0x2000002bff797230 */ /* 0x000fe40000004100 */
        /* <DEDUP_REMOVED lines=40> */
[----:B------:R-:W-:Y:S01]  /*1bc0*/  FMUL R89, R89, UR4 ;  /* 0x0000000459597c20 */ /* 0x000fe20008400000 */
[----:B------:R-:W-:Y:S02]  /*1bd0*/  HADD2.F32 R119, -RZ, R41.H1_H1 ;  /* 0x30000029ff777230 */ /* 0x000fe40000004100 */
[----:B------:R-:W-:Y:S01]  /*1be0*/  FFMA R115, R15, R0, R2 ;  /* 0x000000000f737223 */ /* 0x000fe20000000002 */
[--C-:B------:R-:W-:Y:S02]  /*1bf0*/  HADD2.F32 R0, -RZ, R18.reuse.H1_H1 ;  /* 0x30000012ff007230 */ /* 0x100fe40000004100 */
[----:B------:R-:W-:Y:S01]  /*1c00*/  @P2 FADD R117, R117, 1 ;  /* 0x3f80000075752421 */ /* 0x000fe20000000000 */
[----:B------:R-:W-:-:S02]  /*1c10*/  HADD2.F32 R64, -RZ, R18.H0_H0 ;  /* 0x20000012ff407230 */ /* 0x000fc40000004100 */
[----:B------:R-:W-:Y:S01]  /*1c20*/  FMUL R90, R90, UR4 ;  /* 0x000000045a5a7c20 */ /* 0x000fe20008400000 */
[----:B------:R-:W-:Y:S02]  /*1c30*/  HADD2.F32 R2, -RZ, R42.H1_H1 ;  /* 0x3000002aff027230 */ /* 0x000fe40000004100 */
[----:B------:R-:W-:Y:S01]  /*1c40*/  FFMA R15, R88, R117, R119 ;  /* 0x00000075580f7223 */ /* 0x000fe20000000077 */
[----:B------:R-:W-:Y:S01]  /*1c50*/  @P2 FADD R0, R0, 1 ;  /* 0x3f80000000002421 */ /* 0x000fe20000000000 */
[----:B------:R-:W-:Y:S02]  /*1c60*/  HADD2.F32 R117, -RZ, R19.H0_H0 ;  /* 0x20000013ff757230 */ /* 0x000fe40000004100 */
[----:B------:R-:W-:Y:S01]  /*1c70*/  @P2 FADD R64, R64, 1 ;  /* 0x3f80000040402421 */ /* 0x000fe20000000000 */
[----:B------:R-:W-:Y:S01]  /*1c80*/  FMUL R65, R65, UR4 ;  /* 0x0000000441417c20 */ /* 0x000fe20008400000 */
[----:B------:R-:W-:Y:S01]  /*1c90*/  FFMA R119, R89, R0, R2 ;  /* 0x0000000059777223 */ /* 0x000fe20000000002 */
[----:B------:R-:W-:Y:S01]  /*1ca0*/  FFMA R89, R90, R123, R125 ;  /* 0x0000007b5a597223 */ /* 0x000fe2000000007d */
[----:B------:R-:W-:-:S02]  /*1cb0*/  HADD2.F32 R0, -RZ, R20.H0_H0 ;  /* 0x20000014ff007230 */ /* 0x000fc40000004100 */
[----:B------:R-:W-:Y:S01]  /*1cc0*/  FFMA R65, R65, R64, R76 ;  /* 0x0000004041417223 */ /* 0x000fe2000000004c */
[----:B------:R-:W-:Y:S01]  /*1cd0*/  @P2 FADD R117, R117, 1 ;  /* 0x3f80000075752421 */ /* 0x000fe20000000000 */
[----:B------:R-:W-:Y:S01]  /*1ce0*/  FMUL R66, R66, UR4 ;  /* 0x0000000442427c20 */ /* 0x000fe20008400000 */
[----:B------:R-:W-:Y:S02]  /*1cf0*/  HADD2.F32 R123, -RZ, R21.H0_H0 ;  /* 0x20000015ff7b7230 */ /* 0x000fe40000004100 */
[----:B------:R-:W-:Y:S01]  /*1d00*/  @P2 FADD R0, R0, 1 ;  /* 0x3f80000000002421 */ /* 0x000fe20000000000 */
[----:B------:R-:W-:Y:S02]  /*1d10*/  HADD2.F32 R64, -RZ, R20.H1_H1 ;  /* 0x30000014ff407230 */ /* 0x000fe40000004100 */
[----:B------:R-:W-:Y:S01]  /*1d20*/  FFMA R117, R66, R117, R121 ;  /* 0x0000007542757223 */ /* 0x000fe20000000079 */
[----:B------:R-:W-:Y:S02]  /*1d30*/  HADD2.F32 R2, -RZ, R44.H0_H0 ;  /* 0x2000002cff027230 */ /* 0x000fe40000004100 */
[----:B------:R-:W-:Y:S01]  /*1d40*/  FMUL R67, R67, UR4 ;  /* 0x0000000443437c20 */ /* 0x000fe20008400000 */
[----:B------:R-:W-:-:S02]  /*1d50*/  HADD2.F32 R125, -RZ, R45.H0_H0 ;  /* 0x2000002dff7d7230 */ /* 0x000fc40000004100 */
[----:B------:R-:W-:Y:S01]  /*1d60*/  @P2 FADD R123, R123, 1 ;  /* 0x3f8000007b7b2421 */ /* 0x000fe20000000000 */
[----:B------:R-:W-:Y:S02]  /*1d70*/  HADD2.F32 R66, -RZ, R44.H1_H1 ;  /* 0x3000002cff427230 */ /* 0x000fe40000004100 */
[----:B------:R-:W-:Y:S01]  /*1d80*/  FMUL R68, R68, UR4 ;  /* 0x0000000444447c20 */ /* 0x000fe20008400000 */
[----:B------:R-:W-:Y:S01]  /*1d90*/  @P2 FADD R64, R64, 1 ;  /* 0x3f80000040402421 */ /* 0x000fe20000000000 */
[----:B------:R-:W-:Y:S01]  /*1da0*/  FMUL R91, R91, UR4 ;  /* 0x000000045b5b7c20 */ /* 0x000fe20008400000 */
[----:B------:R-:W-:Y:S01]  /*1db0*/  FFMA R121, R67, R0, R2 ;  /* 0x0000000043797223 */ /* 0x000fe20000000002 */
[----:B------:R-:W-:Y:S01]  /*1dc0*/  FFMA R67, R68, R123, R125 ;  /* 0x0000007b44437223 */ /* 0x000fe2000000007d */
[----:B------:R-:W-:Y:S02]  /*1dd0*/  HADD2.F32 R123, -RZ, R21.H1_H1 ;  /* 0x30000015ff7b7230 */ /* 0x000fe40000004100 */
[----:B------:R-:W-:Y:S01]  /*1de0*/  FFMA R91, R91, R64, R66 ;  /* 0x000000405b5b7223 */ /* 0x000fe20000000042 */
[----:B------:R-:W-:-:S02]  /*1df0*/  HADD2.F32 R0, -RZ, R22.H0_H0 ;  /* 0x20000016ff007230 */ /* 0x000fc40000004100 */
[----:B------:R-:W-:Y:S01]  /*1e00*/  FMUL R92, R92, UR4 ;  /* 0x000000045c5c7c20 */ /* 0x000fe20008400000 */
[----:B------:R-:W-:Y:S02]  /*1e10*/  HADD2.F32 R66, -RZ, R22.H1_H1 ;  /* 0x30000016ff427230 */ /* 0x000fe40000004100 */
[----:B------:R-:W-:Y:S01]  /*1e20*/  @P2 FADD R123, R123, 1 ;  /* 0x3f8000007b7b2421 */ /* 0x000fe20000000000 */
[----:B------:R-:W-:Y:S02]  /*1e30*/  HADD2.F32 R125, -RZ, R45.H1_H1 ;  /* 0x3000002dff7d7230 */ /* 0x000fe40000004100 */
[----:B------:R-:W-:Y:S01]  /*1e40*/  @P2 FADD R0, R0, 1 ;  /* 0x3f80000000002421 */ /* 0x000fe20000000000 */
[--C-:B------:R-:W-:Y:S02]  /*1e50*/  HADD2.F32 R2, -RZ, R46.reuse.H0_H0 ;  /* 0x2000002eff027230 */ /* 0x100fe40000004100 */
[----:B------:R-:W-:Y:S01]  /*1e60*/  FMUL R69, R69, UR4 ;  /* 0x0000000445457c20 */ /* 0x000fe20008400000 */
[----:B------:R-:W-:-:S02]  /*1e70*/  HADD2.F32 R68, -RZ, R46.H1_H1 ;  /* 0x3000002eff447230 */ /* 0x000fc40000004100 */
[----:B------:R-:W-:Y:S01]  /*1e80*/  @P2 FADD R66, R66, 1 ;  /* 0x3f80000042422421 */ /* 0x000fe20000000000 */
[----:B------:R-:W-:Y:S01]  /*1e90*/  FMUL R64, R93, UR4 ;  /* 0x000000045d407c20 */ /* 0x000fe20008400000 */
[----:B------:R-:W-:Y:S01]  /*1ea0*/  FFMA R123, R92, R123, R125 ;  /* 0x0000007b5c7b7223 */ /* 0x000fe2000000007d */
[----:B------:R-:W-:Y:S01]  /*1eb0*/  FFMA R93, R69, R0, R2 ;  /* 0x00000000455d7223 */ /* 0x000fe20000000002 */
[--C-:B------:R-:W-:Y:S02]  /*1ec0*/  HADD2.F32 R125, -RZ, R23.reuse.H0_H0 ;  /* 0x20000017ff7d7230 */ /* 0x100fe40000004100 */
[----:B------:R-:W-:Y:S01]  /*1ed0*/  FFMA R69, R64, R66, R68 ;  /* 0x0000004240457223 */ /* 0x000fe20000000044 */
[----:B------:R-:W-:Y:S02]  /*1ee0*/  HADD2.F32 R2, -RZ, R23.H1_H1 ;  /* 0x30000017ff027230 */ /* 0x000fe40000004100 */
[----:B------:R-:W-:Y:S01]  /*1ef0*/  FMUL R70, R70, UR4 ;  /* 0x0000000446467c20 */ /* 0x000fe20008400000 */
[----:B------:R-:W-:-:S02]  /*1f00*/  HADD2.F32 R66, -RZ, R24.H0_H0 ;  /* 0x20000018ff427230 */ /* 0x000fc40000004100 */
[----:B------:R-:W-:Y:S01]  /*1f10*/  @P2 FADD R125, R125, 1 ;  /* 0x3f8000007d7d2421 */ /* 0x000fe20000000000 */
[--C-:B------:R-:W-:Y:S02]  /*1f20*/  HADD2.F32 R0, -RZ, R47.reuse.H0_H0 ;  /* 0x2000002fff007230 */ /* 0x100fe40000004100 */
[----:B------:R-:W-:Y:S01]  /*1f30*/  @P2 FADD R2, R2, 1 ;  /* 0x3f80000002022421 */ /* 0x000fe20000000000 */
[----:B------:R-:W-:Y:S02]  /*1f40*/  HADD2.F32 R64, -RZ, R47.H1_H1 ;  /* 0x3000002fff407230 */ /* 0x000fe40000004100 */
[----:B------:R-:W-:Y:S01]  /*1f50*/  @P2 FADD R66, R66, 1 ;  /* 0x3f80000042422421 */ /* 0x000fe20000000000 */
[----:B------:R-:W-:Y:S02]  /*1f60*/  HADD2.F32 R68, -RZ, R48.H0_H0 ;  /* 0x20000030ff447230 */ /* 0x000fe40000004100 */
[----:B------:R-:W-:Y:S01]  /*1f70*/  FMUL R94, R94, UR4 ;  /* 0x000000045e5e7c20 */ /* 0x000fe20008400000 */
[----:B------:R-:W-:Y:S01]  /*1f80*/  FMUL R71, R71, UR4 ;  /* 0x0000000447477c20 */ /* 0x000fe20008400000 */
[----:B------:R-:W-:Y:S01]  /*1f90*/  FFMA R0, R70, R125, R0 ;  /* 0x0000007d46007223 */ /* 0x000fe20000000000 */
[----:B------:R-:W-:-:S02]  /*1fa0*/  HADD2.F32 R70, -RZ, R25.H1_H1 ;  /* 0x30000019ff467230 */ /* 0x000fc40000004100 */
[----:B------:R-:W-:Y:S01]  /*1fb0*/  FFMA R125, R94, R2, R64 ;  /* 0x000000025e7d7223 */ /* 0x000fe20000000040 */
[----:B------:R-:W-:Y:S01]  /*1fc0*/  FFMA R71, R71, R66, R68 ;  /* 0x0000004247477223 */ /* 0x000fe20000000044 */
[----:B------:R-:W-:Y:S02]  /*1fd0*/  HADD2.F32 R66, -RZ, R24.H1_H1 ;  /* 0x30000018ff427230 */ /* 0x000fe40000004100 */
[----:B------:R-:W-:Y:S01]  /*1fe0*/  FMUL R95, R95, UR4 ;  /* 0x000000045f5f7c20 */ /* 0x000fe20008400000 */
[----:B------:R-:W-:Y:S02]  /*1ff0*/  HADD2.F32 R64, -RZ, R25.H0_H0 ;  /* 0x20000019ff407230 */ /* 0x000fe40000004100 */
[----:B------:R-:W-:Y:S01]  /*2000*/  FMUL R72, R72, UR4 ;  /* 0x0000000448487c20 */ /* 0x000fe20008400000 */
[----:B------:R-:W-:Y:S02]  /*2010*/  HADD2.F32 R2, -RZ, R48.H1_H1 ;  /* 0x30000030ff027230 */ /* 0x000fe40000004100 */
[----:B------:R-:W-:Y:S01]  /*2020*/  @P2 FADD R66, R66, 1 ;  /* 0x3f80000042422421 */ /* 0x000fe20000000000 */
[----:B------:R-:W-:-:S02]  /*2030*/  HADD2.F32 R68, -RZ, R49.H0_H0 ;  /* 0x20000031ff447230 */ /* 0x000fc40000004100 */
[----:B------:R-:W-:Y:S01]  /*2040*/  @P2 FADD R64, R64, 1 ;  /* 0x3f80000040402421 */ /* 0x000fe20000000000 */
[----:B------:R-:W-:Y:S02]  /*2050*/  HADD2.F32 R76, -RZ, R49.H1_H1 ;  /* 0x30000031ff4c7230 */ /* 0x000fe40000004100 */
[----:B------:R-:W-:Y:S01]  /*2060*/  @P2 FADD R70, R70, 1 ;  /* 0x3f80000046462421 */ /* 0x000fe20000000000 */
[----:B------:R-:W-:Y:S01]  /*2070*/  FMUL R96, R96, UR4 ;  /* 0x0000000460607c20 */ /* 0x000fe20008400000 */
[----:B------:R-:W-:Y:S01]  /*2080*/  FFMA R66, R95, R66, R2 ;  /* 0x000000425f427223 */ /* 0x000fe20000000002 */
[----:B------:R-:W-:Y:S01]  /*2090*/  FFMA R64, R72, R64, R68 ;  /* 0x0000004048407223 */ /* 0x000fe20000000044 */
[----:B------:R-:W-:Y:S02]  /*20a0*/  HADD2.F32 R68, -RZ, R26.H0_H0 ;  /* 0x2000001aff447230 */ /* 0x000fe40000004100 */
[----:B------:R-:W-:Y:S01]  /*20b0*/  FFMA R95, R96, R70, R76 ;  /* 0x00000046605f7223 */ /* 0x000fe2000000004c */
[----:B------:R-:W-:-:S02]  /*20c0*/  HADD2.F32 R76, -RZ, R27.H0_H0 ;  /* 0x2000001bff4c7230 */ /* 0x000fc40000004100 */
[----:B------:R-:W-:Y:S01]  /*20d0*/  FMUL R73, R73, UR4 ;  /* 0x0000000449497c20 */ /* 0x000fe20008400000 */
[----:B------:R-:W-:Y:S02]  /*20e0*/  HADD2.F32 R2, -RZ, R50.H0_H0 ;  /* 0x20000032ff027230 */ /* 0x000fe40000004100 */
[----:B------:R-:W-:Y:S01]  /*20f0*/  @P2 FADD R68, R68, 1 ;  /* 0x3f80000044442421 */ /* 0x000fe20000000000 */
[----:B------:R-:W-:Y:S02]  /*2100*/  HADD2.F32 R70, -RZ, R26.H1_H1 ;  /* 0x3000001aff467230 */ /* 0x000fe40000004100 */
[----:B------:R-:W-:Y:S01]  /*2110*/  @P2 FADD R76, R76, 1 ;  /* 0x3f8000004c4c2421 */ /* 0x000fe20000000000 */
[----:B------:R-:W-:Y:S01]  /*2120*/  FMUL R74, R74, UR4 ;  /* 0x000000044a4a7c20 */ /* 0x000fe20008400000 */
[----:B------:R-:W-:Y:S02]  /*2130*/  HADD2.F32 R72, -RZ, R50.H1_H1 ;  /* 0x30000032ff487230 */ /* 0x000fe40000004100 */
[----:B------:R-:W-:Y:S01]  /*2140*/  FFMA R68, R73, R68, R2 ;  /* 0x0000004449447223 */ /* 0x000fe20000000002 */
[----:B------:R-:W-:Y:S01]  /*2150*/  @P2 FADD R70, R70, 1 ;  /* 0x3f80000046462421 */ /* 0x000fe20000000000 */
[----:B------:R-:W-:Y:S01]  /*2160*/  FMUL R97, R97, UR4 ;  /* 0x0000000461617c20 */ /* 0x000fe20008400000 */
[----:B------:R-:W-:Y:S01]  /*2170*/  FFMA R73, R74, R76, R78 ;  /* 0x0000004c4a497223 */ /* 0x000fe2000000004e */
[----:B------:R-:W-:-:S02]  /*2180*/  HADD2.F32 R74, -RZ, R27.H1_H1 ;  /* 0x3000001bff4a7230 */ /* 0x000fc40000004100 */
[----:B------:R-:W-:Y:S01]  /*2190*/  FMUL R75, R75, UR4 ;  /* 0x000000044b4b7c20 */ /* 0x000fe20008400000 */
[--C-:B------:R-:W-:Y:S02]  /*21a0*/  HADD2.F32 R76, -RZ, R28.reuse.H1_H1 ;  /* 0x3000001cff4c7230 */ /* 0x100fe40000004100 */
[----:B------:R-:W-:Y:S01]  /*21b0*/  FFMA R97, R97, R70, R72 ;  /* 0x0000004661617223 */ /* 0x000fe20000000048 */
[----:B------:R-:W-:Y:S02]  /*21c0*/  HADD2.F32 R70, -RZ, R28.H0_H0 ;  /* 0x2000001cff467230 */ /* 0x000fe40000004100 */
[----:B------:R-:W-:Y:S01]  /*21d0*/  @P2 FADD R74, R74, 1 ;  /* 0x3f8000004a4a2421 */ /* 0x000fe20000000000 */
[----:B------:R-:W-:Y:S02]  /*21e0*/  HADD2.F32 R2, -RZ, R51.H1_H1 ;  /* 0x30000033ff027230 */ /* 0x000fe40000004100 */
[----:B------:R-:W-:Y:S01]  /*21f0*/  @P2 FADD R76, R76, 1 ;  /* 0x3f8000004c4c2421 */ /* 0x000fe20000000000 */
[----:B------:R-:W-:-:S02]  /*2200*/  HADD2.F32 R78, -RZ, R52.H1_H1 ;  /* 0x30000034ff4e7230 */ /* 0x000fc40000004100 */
[----:B------:R-:W-:Y:S01]  /*2210*/  FMUL R100, R100, UR4 ;  /* 0x0000000464647c20 */ /* 0x000fe20008400000 */
[----:B------:R-:W-:Y:S02]  /*2220*/  HADD2.F32 R72, -RZ, R52.H0_H0 ;  /* 0x20000034ff487230 */ /* 0x000fe40000004100 */
[----:B------:R-:W-:Y:S01]  /*2230*/  @P2 FADD R70, R70, 1 ;  /* 0x3f80000046462421 */ /* 0x000fe20000000000 */
[----:B------:R-:W-:Y:S01]  /*2240*/  FMUL R98, R98, UR4 ;  /* 0x0000000462627c20 */ /* 0x000fe20008400000 */
[----:B------:R-:W-:Y:S01]  /*2250*/  FFMA R74, R75, R74, R2 ;  /* 0x0000004a4b4a7223 */ /* 0x000fe20000000002 */
[----:B------:R-:W-:Y:S01]  /*2260*/  FFMA R75, R100, R76, R78 ;  /* 0x0000004c644b7223 */ /* 0x000fe2000000004e */
[--C-:B------:R-:W-:Y:S02]  /*2270*/  HADD2.F32 R2, -RZ, R29.reuse.H0_H0 ;  /* 0x2000001dff027230 */ /* 0x100fe40000004100 */
        /* <DEDUP_REMOVED lines=17> */
[----:B------:R-:W-:-:S02]  /*2390*/  HADD2.F32 R88, -RZ, R30.H1_H1 ;  /* 0x3000001eff587230 */ /* 0x000fc40000004100 */
[----:B------:R-:W-:Y:S01]  /*23a0*/  FMUL R104, R104, UR4 ;  /* 0x0000000468687c20 */ /* 0x000fe20008400000 */
[----:B------:R-:W-:Y:S01]  /*23b0*/  @P0 FMNMX R6, R6, |R115|, !PT ;  /* 0x4000007306060209 */ /* 0x000fe20007800000 */
[--C-:B------:R-:W-:Y:S02]  /*23c0*/  HADD2.F32 R78, -RZ, R31.reuse.H0_H0 ;  /* 0x2000001fff4e7230 */ /* 0x100fe40000004100 */
[----:B------:R-:W-:Y:S01]  /*23d0*/  FMUL R103, R103, UR4 ;  /* 0x0000000467677c20 */ /* 0x000fe20008400000 */
[----:B------:R-:W-:Y:S02]  /*23e0*/  HADD2.F32 R2, -RZ, R54.H1_H1 ;  /* 0x30000036ff027230 */ /* 0x000fe40000004100 */
[----:B------:R-:W-:Y:S01]  /*23f0*/  @P2 FADD R88, R88, 1 ;  /* 0x3f80000058582421 */ /* 0x000fe20000000000 */
[----:B------:R-:W-:Y:S01]  /*2400*/  HADD2.F32 R90, -RZ, R31.H1_H1 ;  /* 0x3000001fff5a7230 */ /* 0x000fe20000004100 */
[----:B------:R-:W-:Y:S01]  /*2410*/  @P0 FMNMX R6, R6, |R15|, !PT ;  /* 0x4000000f06060209 */ /* 0x000fe20007800000 */
[----:B------:R-:W-:-:S02]  /*2420*/  HADD2.F32 R72, -RZ, R55.H0_H0 ;  /* 0x20000037ff487230 */ /* 0x000fc40000004100 */
[----:B------:R-:W-:Y:S01]  /*2430*/  @P2 FADD R78, R78, 1 ;  /* 0x3f8000004e4e2421 */ /* 0x000fe20000000000 */
[----:B------:R-:W-:Y:S02]  /*2440*/  HADD2.F32 R92, -RZ, R55.H1_H1 ;  /* 0x30000037ff5c7230 */ /* 0x000fe40000004100 */
[----:B------:R-:W-:Y:S01]  /*2450*/  @P2 FADD R90, R90, 1 ;  /* 0x3f8000005a5a2421 */ /* 0x000fe20000000000 */
[----:B------:R-:W-:Y:S01]  /*2460*/  FMUL R106, R106, UR4 ;  /* 0x000000046a6a7c20 */ /* 0x000fe20008400000 */
[----:B------:R-:W-:Y:S01]  /*2470*/  FFMA R88, R104, R88, R2 ;  /* 0x0000005868587223 */ /* 0x000fe20000000002 */
[--C-:B------:R-:W-:Y:S01]  /*2480*/  HADD2.F32 R2, -RZ, R32.reuse.H0_H0 ;  /* 0x20000020ff027230 */ /* 0x100fe20000004100 */
[----:B------:R-:W-:Y:S01]  /*2490*/  @P0 FMNMX R6, R6, |R65|, !PT ;  /* 0x4000004106060209 */ /* 0x000fe20007800000 */
[----:B------:R-:W-:Y:S01]  /*24a0*/  FFMA R78, R103, R78, R72 ;  /* 0x0000004e674e7223 */ /* 0x000fe20000000048 */
[----:B------:R-:W-:Y:S01]  /*24b0*/  FFMA R103, R106, R90, R92 ;  /* 0x0000005a6a677223 */ /* 0x000fe2000000005c */
[----:B------:R-:W-:Y:S01]  /*24c0*/  HADD2.F32 R90, -RZ, R32.H1_H1 ;  /* 0x30000020ff5a7230 */ /* 0x000fe20000004100 */
[----:B------:R-:W-:Y:S01]  /*24d0*/  @P0 FMNMX R6, R6, |R119|, !PT ;  /* 0x4000007706060209 */ /* 0x000fe20007800000 */
[----:B------:R-:W-:-:S02]  /*24e0*/  HADD2.F32 R72, -RZ, R56.H0_H0 ;  /* 0x20000038ff487230 */ /* 0x000fc40000004100 */
[----:B------:R-:W-:Y:S01]  /*24f0*/  @P2 FADD R2, R2, 1 ;  /* 0x3f80000002022421 */ /* 0x000fe20000000000 */
[----:B------:R-:W-:Y:S01]  /*2500*/  FMUL R105, R105, UR4 ;  /* 0x0000000469697c20 */ /* 0x000fe20008400000 */
[----:B------:R-:W-:Y:S02]  /*2510*/  HADD2.F32 R92, -RZ, R56.H1_H1 ;  /* 0x30000038ff5c7230 */ /* 0x000fe40000004100 */
[----:B------:R-:W-:Y:S01]  /*2520*/  FMUL R94, R80, UR4 ;  /* 0x00000004505e7c20 */ /* 0x000fe20008400000 */
[----:B------:R-:W-:Y:S01]  /*2530*/  HADD2.F32 R96, -RZ, R33.H0_H0 ;  /* 0x20000021ff607230 */ /* 0x000fe20000004100 */
[----:B------:R-:W-:Y:S01]  /*2540*/  @P0 FMNMX R6, R6, |R117|, !PT ;  /* 0x4000007506060209 */ /* 0x000fe20007800000 */
[----:B------:R-:W-:Y:S01]  /*2550*/  @P2 FADD R90, R90, 1 ;  /* 0x3f8000005a5a2421 */ /* 0x000fe20000000000 */
[----:B------:R-:W-:Y:S01]  /*2560*/  FMUL R107, R107, UR4 ;  /* 0x000000046b6b7c20 */ /* 0x000fe20008400000 */
[----:B------:R-:W-:Y:S01]  /*2570*/  FFMA R80, R105, R2, R72 ;  /* 0x0000000269507223 */ /* 0x000fe20000000048 */
[----:B------:R-:W-:Y:S01]  /*2580*/  HADD2.F32 R72, -RZ, R34.H0_H0 ;  /* 0x20000022ff487230 */ /* 0x000fe20000004100 */
[----:B------:R-:W-:Y:S01]  /*2590*/  @P0 FMNMX R6, R6, |R89|, !PT ;  /* 0x4000005906060209 */ /* 0x000fe20007800000 */
[----:B------:R-:W-:-:S02]  /*25a0*/  HADD2.F32 R98, -RZ, R57.H0_H0 ;  /* 0x20000039ff627230 */ /* 0x000fc40000004100 */
[----:B------:R-:W-:Y:S01]  /*25b0*/  @P2 FADD R96, R96, 1 ;  /* 0x3f80000060602421 */ /* 0x000fe20000000000 */
[----:B------:R-:W-:Y:S01]  /*25c0*/  FFMA R107, R107, R90, R92 ;  /* 0x0000005a6b6b7223 */ /* 0x000fe2000000005c */
[----:B------:R-:W-:Y:S02]  /*25d0*/  HADD2.F32 R90, -RZ, R33.H1_H1 ;  /* 0x30000021ff5a7230 */ /* 0x000fe40000004100 */
[----:B------:R-:W-:Y:S01]  /*25e0*/  @P2 FADD R72, R72, 1 ;  /* 0x3f80000048482421 */ /* 0x000fe20000000000 */
[----:B------:R-:W-:Y:S02]  /*25f0*/  HADD2.F32 R92, -RZ, R58.H0_H0 ;  /* 0x2000003aff5c7230 */ /* 0x000fe40000004100 */
[----:B------:R-:W-:Y:S01]  /*2600*/  FMUL R81, R81, UR4 ;  /* 0x0000000451517c20 */ /* 0x000fe20008400000 */
[----:B------:R-:W-:Y:S01]  /*2610*/  @P0 FMNMX R6, R6, |R121|, !PT ;  /* 0x4000007906060209 */ /* 0x000fe20007800000 */
[----:B------:R-:W-:Y:S01]  /*2620*/  FFMA R105, R94, R96, R98 ;  /* 0x000000605e697223 */ /* 0x000fe20000000062 */
[----:B------:R-:W-:-:S02]  /*2630*/  HADD2.F32 R2, -RZ, R57.H1_H1 ;  /* 0x30000039ff027230 */ /* 0x000fc40000004100 */
[----:B------:R-:W-:Y:S01]  /*2640*/  FMUL R94, R109, UR4 ;  /* 0x000000046d5e7c20 */ /* 0x000fe20008400000 */
[----:B------:R-:W-:Y:S02]  /*2650*/  HADD2.F32 R96, -RZ, R34.H1_H1 ;  /* 0x30000022ff607230 */ /* 0x000fe40000004100 */
[----:B------:R-:W-:Y:S01]  /*2660*/  @P2 FADD R90, R90, 1 ;  /* 0x3f8000005a5a2421 */ /* 0x000fe20000000000 */
[----:B------:R-:W-:Y:S01]  /*2670*/  FMUL R108, R108, UR4 ;  /* 0x000000046c6c7c20 */ /* 0x000fe20008400000 */
[----:B------:R-:W-:Y:S01]  /*2680*/  FFMA R109, R81, R72, R92 ;  /* 0x00000048516d7223 */ /* 0x000fe2000000005c */
[--C-:B------:R-:W-:Y:S01]  /*2690*/  HADD2.F32 R92, -RZ, R35.reuse.H0_H0 ;  /* 0x20000023ff5c7230 */ /* 0x100fe20000004100 */
[----:B------:R-:W-:Y:S01]  /*26a0*/  @P0 FMNMX R6, R6, |R91|, !PT ;  /* 0x4000005b06060209 */ /* 0x000fe20007800000 */
[----:B------:R-:W-:Y:S02]  /*26b0*/  HADD2.F32 R98, -RZ, R58.H1_H1 ;  /* 0x3000003aff627230 */ /* 0x000fe40000004100 */
        /* <DEDUP_REMOVED lines=14> */
[----:B------:R-:W-:-:S02]  /*27a0*/  HADD2.F32 R2, -RZ, R36.H1_H1 ;  /* 0x30000024ff027230 */ /* 0x000fc40000004100 */
[----:B------:R-:W-:Y:S01]  /*27b0*/  FMUL R96, R83, UR4 ;  /* 0x0000000453607c20 */ /* 0x000fe20008400000 */
[--C-:B------:R-:W-:Y:S01]  /*27c0*/  HADD2.F32 R100, -RZ, R60.reuse.H0_H0 ;  /* 0x2000003cff647230 */ /* 0x100fe20000004100 */
[----:B------:R-:W-:Y:S01]  /*27d0*/  @P0 FMNMX R6, R6, |R93|, !PT ;  /* 0x4000005d06060209 */ /* 0x000fe20007800000 */
[----:B------:R-:W-:Y:S01]  /*27e0*/  @P2 FADD R98, R98, 1 ;  /* 0x3f80000062622421 */ /* 0x000fe20000000000 */
[----:B------:R-:W-:Y:S01]  /*27f0*/  FFMA R83, R110, R72, R94 ;  /* 0x000000486e537223 */ /* 0x000fe2000000005e */
[----:B------:R-:W-:Y:S02]  /*2800*/  HADD2.F32 R94, -RZ, R37.H0_H0 ;  /* 0x20000025ff5e7230 */ /* 0x000fe40000004100 */
[----:B------:R-:W-:Y:S01]  /*2810*/  @P2 FADD R2, R2, 1 ;  /* 0x3f80000002022421 */ /* 0x000fe20000000000 */
[----:B------:R-:W-:Y:S02]  /*2820*/  HADD2.F32 R72, -RZ, R60.H1_H1 ;  /* 0x3000003cff487230 */ /* 0x000fe40000004100 */
[----:B------:R-:W-:Y:S01]  /*2830*/  FADD R111, R111, -UR11 ;  /* 0x8000000b6f6f7e21 */ /* 0x000fe20008000000 */
[----:B------:R-:W-:Y:S01]  /*2840*/  FMUL R84, R84, UR4 ;  /* 0x0000000454547c20 */ /* 0x000fe20008400000 */
[----:B------:R-:W-:Y:S01]  /*2850*/  @P0 FMNMX R6, R6, |R69|, !PT ;  /* 0x4000004506060209 */ /* 0x000fe20007800000 */
[----:B------:R-:W-:Y:S01]  /*2860*/  FFMA R82, R96, R98, R100 ;  /* 0x0000006260527223 */ /* 0x000fe20000000064 */
[----:B------:R-:W-:-:S02]  /*2870*/  HADD2.F32 R96, -RZ, R61.H0_H0 ;  /* 0x2000003dff607230 */ /* 0x000fc40000004100 */
[----:B------:R-:W-:Y:S01]  /*2880*/  @P2 FADD R94, R94, 1 ;  /* 0x3f8000005e5e2421 */ /* 0x000fe20000000000 */
[----:B------:R-:W-:Y:S02]  /*2890*/  HADD2.F32 R98, -RZ, R37.H1_H1 ;  /* 0x30000025ff627230 */ /* 0x000fe40000004100 */
[----:B------:R-:W-:Y:S01]  /*28a0*/  FADD R85, R85, -UR11 ;  /* 0x8000000b55557e21 */ /* 0x000fe20008000000 */
[----:B------:R-:W-:Y:S01]  /*28b0*/  FMUL R111, R111, UR4 ;  /* 0x000000046f6f7c20 */ /* 0x000fe20008400000 */
[----:B------:R-:W-:Y:S01]  /*28c0*/  FFMA R84, R84, R2, R72 ;  /* 0x0000000254547223 */ /* 0x000fe20000000048 */
[----:B------:R-:W-:Y:S01]  /*28d0*/  HADD2.F32 R72, -RZ, R38.H1_H1 ;  /* 0x30000026ff487230 */ /* 0x000fe20000004100 */
[----:B------:R-:W-:Y:S01]  /*28e0*/  @P0 FMNMX R6, R6, |R0|, !PT ;  /* 0x4000000006060209 */ /* 0x000fe20007800000 */
[----:B------:R-:W-:Y:S01]  /*28f0*/  FADD R86, R86, -UR11 ;  /* 0x8000000b56567e21 */ /* 0x000fe20008000000 */
[----:B------:R-:W-:Y:S02]  /*2900*/  HADD2.F32 R100, -RZ, R61.H1_H1 ;  /* 0x3000003dff647230 */ /* 0x000fe40000004100 */
[----:B------:R-:W-:Y:S01]  /*2910*/  @P2 FADD R98, R98, 1 ;  /* 0x3f80000062622421 */ /* 0x000fe20000000000 */
[----:B------:R-:W-:Y:S01]  /*2920*/  FMUL R85, R85, UR4 ;  /* 0x0000000455557c20 */ /* 0x000fe20008400000 */
[----:B------:R-:W-:Y:S01]  /*2930*/  FFMA R111, R111, R94, R96 ;  /* 0x0000005e6f6f7223 */ /* 0x000fe20000000060 */
[----:B------:R-:W-:-:S02]  /*2940*/  HADD2.F32 R96, -RZ, R62.H1_H1 ;  /* 0x3000003eff607230 */ /* 0x000fc40000004100 */
[----:B------:R-:W-:Y:S01]  /*2950*/  FADD R113, R113, -UR11 ;  /* 0x8000000b71717e21 */ /* 0x000fe20008000000 */
[----:B------:R-:W-:Y:S01]  /*2960*/  @P0 FMNMX R6, R6, |R125|, !PT ;  /* 0x4000007d06060209 */ /* 0x000fe20007800000 */
[----:B------:R-:W-:Y:S01]  /*2970*/  @P2 FADD R72, R72, 1 ;  /* 0x3f80000048482421 */ /* 0x000fe20000000000 */
[----:B------:R-:W-:Y:S01]  /*2980*/  FMUL R86, R86, UR4 ;  /* 0x0000000456567c20 */ /* 0x000fe20008400000 */
[----:B------:R-:W-:Y:S01]  /*2990*/  FFMA R85, R85, R98, R100 ;  /* 0x0000006255557223 */ /* 0x000fe20000000064 */
[----:B------:R-:W-:Y:S02]  /*29a0*/  HADD2.F32 R94, -RZ, R38.H0_H0 ;  /* 0x20000026ff5e7230 */ /* 0x000fe40000004100 */
[----:B------:R-:W-:Y:S01]  /*29b0*/  FMUL R98, R113, UR4 ;  /* 0x0000000471627c20 */ /* 0x000fe20008400000 */
[----:B------:R-:W-:Y:S01]  /*29c0*/  @P0 FMNMX R6, R6, |R71|, !PT ;  /* 0x4000004706060209 */ /* 0x000fe20007800000 */
[----:B------:R-:W-:Y:S01]  /*29d0*/  FADD R112, R112, -UR11 ;  /* 0x8000000b70707e21 */ /* 0x000fe20008000000 */
[----:B------:R-:W-:Y:S01]  /*29e0*/  FFMA R113, R86, R72, R96 ;  /* 0x0000004856717223 */ /* 0x000fe20000000060 */
[----:B------:R-:W-:-:S02]  /*29f0*/  HADD2.F32 R72, -RZ, R39.H1_H1 ;  /* 0x30000027ff487230 */ /* 0x000fc40000004100 */
[----:B------:R-:W-:Y:S01]  /*2a00*/  FADD R87, R87, -UR11 ;  /* 0x8000000b57577e21 */ /* 0x000fe20008000000 */
[----:B------:R-:W-:Y:S01]  /*2a10*/  HADD2.F32 R2, -RZ, R62.H0_H0 ;  /* 0x2000003eff027230 */ /* 0x000fe20000004100 */
        /* <DEDUP_REMOVED lines=41> */
[----:B------:R-:W-:Y:S01]  /*2cb0*/  LOP3.LUT R79, R79, 0xff, RZ, 0xc0, !PT ;  /* 0x000000ff4f4f7812 */ /* 0x000fe200078ec0ff */
[----:B------:R-:W-:Y:S01]  /*2cc0*/  @P1 FMUL R66, R66, UR5 ;  /* 0x0000000542421c20 */ /* 0x000fe20008400000 */
[----:B------:R-:W-:Y:S01]  /*2cd0*/  SHF.L.U32 R2, R2, 0x8, RZ ;  /* 0x0000000802027819 */ /* 0x000fe200000006ff */
        /* <DEDUP_REMOVED lines=12> */
[----:B------:R-:W-:Y:S01]  /*2da0*/  HADD2.F32 R100, -RZ, R39.H0_H0 ;  /* 0x20000027ff647230 */ /* 0x000fe20000004100 */
[----:B------:R-:W-:Y:S01]  /*2db0*/  LOP3.LUT R79, R79, 0xffff, R2, 0xf8, !PT ;  /* 0x0000ffff4f4f7812 */ /* 0x000fe200078ef802 */
[----:B------:R-:W-:Y:S01]  /*2dc0*/  HADD2.F32 R102, -RZ, R63.H0_H0 ;  /* 0x2000003fff667230 */ /* 0x000fe20000004100 */
[----:B------:R-:W-:Y:S01]  /*2dd0*/  @P0 FMNMX R6, R6, |R70|, !PT ;  /* 0x4000004606060209 */ /* 0x000fe20007800000 */
[----:B------:R-:W-:Y:S01]  /*2de0*/  @P1 FMUL R70, R70, UR5 ;  /* 0x0000000546461c20 */ /* 0x000fe20008400000 */
[----:B------:R-:W-:Y:S01]  /*2df0*/  SHF.L.U32 R2, R115, 0x10, RZ ;  /* 0x0000001073027819 */ /* 0x000fe200000006ff */
[----:B------:R-:W-:Y:S01]  /*2e00*/  @P2 FADD R100, R100, 1 ;  /* 0x3f80000064642421 */ /* 0x000fe20000000000 */
[----:B------:R-:W-:-:S02]  /*2e10*/  LOP3.LUT R72, R72, 0xff, RZ, 0xc0, !PT ;  /* 0x000000ff48487812 */ /* 0x000fc400078ec0ff */
[----:B------:R-:W-:Y:S01]  /*2e20*/  SHF.L.U32 R91, R91, 0x8, RZ ;  /* 0x000000085b5b7819 */ /* 0x000fe200000006ff */
[----:B------:R-:W-:Y:S01]  /*2e30*/  FFMA R86, R98, R100, R102 ;  /* 0x0000006462567223 */ /* 0x000fe20000000066 */
[----:B------:R-:W-:Y:S02]  /*2e40*/  LOP3.LUT R89, R89, 0xffff, RZ, 0xc0, !PT ;  /* 0x0000ffff59597812 */ /* 0x000fe400078ec0ff */
[----:B------:R-:W-:Y:S02]  /*2e50*/  F2FP.SATFINITE.E4M3.F32.PACK_AB_MERGE_C R67, RZ, R67, RZ ;  /* 0x00000043ff43723e */ /* 0x000fe400048070ff */
[----:B------:R-:W-:Y:S01]  /*2e60*/  @P0 FMNMX R6, R6, |R75|, !PT ;  /* 0x4000004b06060209 */ /* 0x000fe20007800000 */
[----:B------:R-:W-:Y:S01]  /*2e70*/  @P1 FMUL R75, R75, UR5 ;  /* 0x000000054b4b1c20 */ /* 0x000fe20008400000 */
[----:B------:R-:W-:Y:S02]  /*2e80*/  LOP3.LUT R79, R79, 0xff0000, R2, 0xf8, !PT ;  /* 0x00ff00004f4f7812 */ /* 0x000fe400078ef802 */
[----:B------:R-:W-:-:S02]  /*2e90*/  LOP3.LUT R91, R72, 0xffff, R91, 0xf8, !PT ;  /* 0x0000ffff485b7812 */ /* 0x000fc400078ef85b */
[----:B------:R-:W-:Y:S02]  /*2ea0*/  F2FP.SATFINITE.E4M3.F32.PACK_AB_MERGE_C R2, RZ, R15, RZ ;  /* 0x0000000fff02723e */ /* 0x000fe400048070ff */
[----:B------:R-:W-:Y:S02]  /*2eb0*/  SHF.L.U32 R9, R89, 0x18, RZ ;  /* 0x0000001859097819 */ /* 0x000fe400000006ff */
[----:B------:R-:W-:Y:S02]  /*2ec0*/  LOP3.LUT R72, R10, 0xffffff00, RZ, 0xc0, !PT ;  /* 0xffffff000a487812 */ /* 0x000fe400078ec0ff */
[----:B------:R-:W-:Y:S02]  /*2ed0*/  F2FP.SATFINITE.E4M3.F32.PACK_AB_MERGE_C R15, RZ, R123, RZ ;  /* 0x0000007bff0f723e */ /* 0x000fe400048070ff */
[----:B------:R-:W-:Y:S02]  /*2ee0*/  SHF.L.U32 R10, R67, 0x10, RZ ;  /* 0x00000010430a7819 */ /* 0x000fe400000006ff */
[----:B------:R-:W-:-:S02]  /*2ef0*/  F2FP.SATFINITE.E4M3.F32.PACK_AB_MERGE_C R93, RZ, R93, RZ ;  /* 0x0000005dff5d723e */ /* 0x000fc400048070ff */
[----:B------:R-:W-:Y:S01]  /*2f00*/  @P0 FMNMX R6, R6, |R101|, !PT ;  /* 0x4000006506060209 */ /* 0x000fe20007800000 */
[----:B------:R-:W-:Y:S01]  /*2f10*/  @P1 FMUL R101, R101, UR5 ;  /* 0x0000000565651c20 */ /* 0x000fe20008400000 */
[----:B------:R-:W-:Y:S02]  /*2f20*/  LOP3.LUT R9, R96, R9, RZ, 0xfc, !PT ;  /* 0x0000000960097212 */ /* 0x000fe400078efcff */
[----:B------:R-:W-:Y:S02]  /*2f30*/  LOP3.LUT R15, R15, 0xffff, RZ, 0xc0, !PT ;  /* 0x0000ffff0f0f7812 */ /* 0x000fe400078ec0ff */
[----:B------:R-:W-:Y:S02]  /*2f40*/  LOP3.LUT R96, R91, 0xff0000, R10, 0xf8, !PT ;  /* 0x00ff00005b607812 */ /* 0x000fe400078ef80a */
[----:B------:R-:W-:Y:S02]  /*2f50*/  LOP3.LUT R65, R72, 0xffff, R93, 0xf8, !PT ;  /* 0x0000ffff48417812 */ /* 0x000fe400078ef85d */
[----:B------:R-:W-:-:S02]  /*2f60*/  F2FP.SATFINITE.E4M3.F32.PACK_AB_MERGE_C R10, RZ, R69, RZ ;  /* 0x00000045ff0a723e */ /* 0x000fc400048070ff */
[----:B------:R-:W-:Y:S01]  /*2f70*/  @P0 FMNMX R6, R6, |R99|, !PT ;  /* 0x4000006306060209 */ /* 0x000fe20007800000 */
[----:B------:R-:W-:Y:S01]  /*2f80*/  @P1 FMUL R99, R99, UR5 ;  /* 0x0000000563631c20 */ /* 0x000fe20008400000 */
[----:B------:R-:W-:Y:S02]  /*2f90*/  SHF.L.U32 R15, R15, 0x18, RZ ;  /* 0x000000180f0f7819 */ /* 0x000fe400000006ff */
[----:B------:R-:W-:Y:S02]  /*2fa0*/  LOP3.LUT R65, R65, 0xff, RZ, 0xc0, !PT ;  /* 0x000000ff41417812 */ /* 0x000fe400078ec0ff */
[----:B------:R-:W-:Y:S02]  /*2fb0*/  PRMT R10, R10, 0x7104, RZ ;  /* 0x000071040a0a7816 */ /* 0x000fe400000000ff */
[----:B------:R-:W-:Y:S02]  /*2fc0*/  F2FP.SATFINITE.E4M3.F32.PACK_AB_MERGE_C R0, RZ, R0, RZ ;  /* 0x00000000ff00723e */ /* 0x000fe400048070ff */
[----:B------:R-:W-:-:S02]  /*2fd0*/  F2FP.SATFINITE.E4M3.F32.PACK_AB_MERGE_C R125, RZ, R125, RZ ;  /* 0x0000007dff7d723e */ /* 0x000fc400048070ff */
[----:B------:R-:W-:Y:S01]  /*2fe0*/  @P0 FMNMX R6, R6, |R76|, !PT ;  /* 0x4000004c06060209 */ /* 0x000fe20007800000 */
[----:B------:R-:W-:Y:S01]  /*2ff0*/  @P1 FMUL R76, R76, UR5 ;  /* 0x000000054c4c1c20 */ /* 0x000fe20008400000 */
[----:B------:R-:W-:Y:S02]  /*3000*/  LOP3.LUT R72, R96, 0xff000000, R15, 0xf8, !PT ;  /* 0xff00000060487812 */ /* 0x000fe400078ef80f */
[----:B------:R-:W-:Y:S02]  /*3010*/  LOP3.LUT R15, R65, 0xff00, R10, 0xf8, !PT ;  /* 0x0000ff00410f7812 */ /* 0x000fe400078ef80a */
[----:B------:R-:W-:Y:S02]  /*3020*/  SHF.L.U32 R0, R0, 0x10, RZ ;  /* 0x0000001000007819 */ /* 0x000fe400000006ff */
[----:B------:R-:W-:Y:S02]  /*3030*/  LOP3.LUT R125, R125, 0xffff, RZ, 0xc0, !PT ;  /* 0x0000ffff7d7d7812 */ /* 0x000fe400078ec0ff */
[----:B------:R-:W-:Y:S01]  /*3040*/  @P0 FMNMX R6, R6, |R88|, !PT ;  /* 0x4000005806060209 */ /* 0x000fe20007800000 */
[----:B------:R-:W-:Y:S01]  /*3050*/  @P1 FMUL R88, R88, UR5 ;  /* 0x0000000558581c20 */ /* 0x000fe20008400000 */
[----:B------:R-:W-:-:S02]  /*3060*/  LOP3.LUT R15, R15, 0xff0000, R0, 0xf8, !PT ;  /* 0x00ff00000f0f7812 */ /* 0x000fc400078ef800 */
[----:B------:R-:W-:Y:S02]  /*3070*/  SHF.L.U32 R10, R125, 0x18, RZ ;  /* 0x000000187d0a7819 */ /* 0x000fe400000006ff */
[----:B------:R-:W-:Y:S01]  /*3080*/  @P0 FMNMX R6, R6, |R78|, !PT ;  /* 0x4000004e06060209 */ /* 0x000fe20007800000 */
[----:B------:R-:W-:Y:S01]  /*3090*/  @P1 FMUL R78, R78, UR5 ;  /* 0x000000054e4e1c20 */ /* 0x000fe20008400000 */
[----:B------:R-:W-:Y:S02]  /*30a0*/  F2FP.SATFINITE.E4M3.F32.PACK_AB_MERGE_C R71, RZ, R71, RZ ;  /* 0x00000047ff47723e */ /* 0x000fe400048070ff */
[----:B------:R-:W-:Y:S02]  /*30b0*/  F2FP.SATFINITE.E4M3.F32.PACK_AB_MERGE_C R66, RZ, R66, RZ ;  /* 0x00000042ff42723e */ /* 0x000fe400048070ff */
[----:B------:R-:W-:Y:S02]  /*30c0*/  LOP3.LUT R10, R15, R10, RZ, 0xfc, !PT ;  /* 0x0000000a0f0a7212 */ /* 0x000fe400078efcff */
[----:B------:R-:W-:Y:S01]  /*30d0*/  @P0 FMNMX R6, R6, |R103|, !PT ;  /* 0x4000006706060209 */ /* 0x000fe20007800000 */
[----:B------:R-:W-:Y:S01]  /*30e0*/  @P1 FMUL R103, R103, UR5 ;  /* 0x0000000567671c20 */ /* 0x000fe20008400000 */
[----:B------:R-:W-:-:S02]  /*30f0*/  LOP3.LUT R15, R71, 0xff, RZ, 0xc0, !PT ;  /* 0x000000ff470f7812 */ /* 0x000fc400078ec0ff */
[----:B------:R-:W-:Y:S02]  /*3100*/  SHF.L.U32 R66, R66, 0x8, RZ ;  /* 0x0000000842427819 */ /* 0x000fe400000006ff */
[----:B------:R-:W-:Y:S02]  /*3110*/  F2FP.SATFINITE.E4M3.F32.PACK_AB_MERGE_C R0, RZ, R64, RZ ;  /* 0x00000040ff00723e */ /* 0x000fe400048070ff */
[----:B------:R-:W-:Y:S01]  /*3120*/  @P0 FMNMX R6, R6, |R80|, !PT ;  /* 0x4000005006060209 */ /* 0x000fe20007800000 */
[----:B------:R-:W-:Y:S01]  /*3130*/  @P1 FMUL R80, R80, UR5 ;  /* 0x0000000550501c20 */ /* 0x000fe20008400000 */
[----:B------:R-:W-:Y:S02]  /*3140*/  LOP3.LUT R15, R15, 0xffff, R66, 0xf8, !PT ;  /* 0x0000ffff0f0f7812 */ /* 0x000fe400078ef842 */
[----:B------:R-:W-:Y:S02]  /*3150*/  SHF.L.U32 R0, R0, 0x10, RZ ;  /* 0x0000001000007819 */ /* 0x000fe400000006ff */
[----:B------:R-:W-:Y:S01]  /*3160*/  @P0 FMNMX R6, R6, |R107|, !PT ;  /* 0x4000006b06060209 */ /* 0x000fe20007800000 */
[----:B------:R-:W-:Y:S01]  /*3170*/  @P1 FMUL R107, R107, UR5 ;  /* 0x000000056b6b1c20 */ /* 0x000fe20008400000 */
[----:B------:R-:W-:-:S02]  /*3180*/  LOP3.LUT R15, R15, 0xff0000, R0, 0xf8, !PT ;  /* 0x00ff00000f0f7812 */ /* 0x000fc400078ef800 */
[----:B------:R-:W-:Y:S02]  /*3190*/  F2FP.SATFINITE.E4M3.F32.PACK_AB_MERGE_C R0, RZ, R95, RZ ;  /* 0x0000005fff00723e */ /* 0x000fe400048070ff */
[----:B------:R-:W-:Y:S01]  /*31a0*/  @P0 FMNMX R6, R6, |R105|, !PT ;  /* 0x4000006906060209 */ /* 0x000fe20007800000 */
[----:B------:R-:W-:Y:S01]  /*31b0*/  @P1 FMUL R105, R105, UR5 ;  /* 0x0000000569691c20 */ /* 0x000fe20008400000 */
[----:B------:R-:W-:Y:S02]  /*31c0*/  LOP3.LUT R0, R0, 0xffff, RZ, 0xc0, !PT ;  /* 0x0000ffff00007812 */ /* 0x000fe400078ec0ff */
[----:B------:R-:W-:Y:S01]  /*31d0*/  @P0 FMNMX R6, R6, |R90|, !PT ;  /* 0x4000005a06060209 */ /* 0x000fe20007800000 */
[----:B------:R-:W-:Y:S01]  /*31e0*/  @P1 FMUL R90, R90, UR5 ;  /* 0x000000055a5a1c20 */ /* 0x000fe20008400000 */
[----:B------:R-:W-:Y:S02]  /*31f0*/  SHF.L.U32 R0, R0, 0x18, RZ ;  /* 0x0000001800007819 */ /* 0x000fe400000006ff */
[----:B------:R-:W-:-:S02]  /*3200*/  F2FP.SATFINITE.E4M3.F32.PACK_AB_MERGE_C R68, RZ, R68, RZ ;  /* 0x00000044ff44723e */ /* 0x000fc400048070ff */
[----:B------:R-:W-:Y:S01]  /*3210*/  @P0 FMNMX R6, R6, |R109|, !PT ;  /* 0x4000006d06060209 */ /* 0x000fe20007800000 */
[----:B------:R-:W-:Y:S01]  /*3220*/  @P1 FMUL R109, R109, UR5 ;  /* 0x000000056d6d1c20 */ /* 0x000fe20008400000 */
[----:B------:R-:W-:Y:S02]  /*3230*/  LOP3.LUT R64, R15, 0xff000000, R0, 0xf8, !PT ;  /* 0xff0000000f407812 */ /* 0x000fe400078ef800 */
[----:B------:R-:W-:Y:S02]  /*3240*/  LOP3.LUT R11, R11, 0xffff, R68, 0xf8, !PT ;  /* 0x0000ffff0b0b7812 */ /* 0x000fe400078ef844 */
[----:B------:R-:W-:Y:S02]  /*3250*/  F2FP.SATFINITE.E4M3.F32.PACK_AB_MERGE_C R0, RZ, R70, RZ ;  /* 0x00000046ff00723e */ /* 0x000fe400048070ff */
[----:B------:R-:W-:Y:S02]  /*3260*/  F2FP.SATFINITE.E4M3.F32.PACK_AB_MERGE_C R75, RZ, R75, RZ ;  /* 0x0000004bff4b723e */ /* 0x000fe400048070ff */
[----:B------:R-:W-:-:S02]  /*3270*/  F2FP.SATFINITE.E4M3.F32.PACK_AB_MERGE_C R97, RZ, R97, RZ ;  /* 0x00000061ff61723e */ /* 0x000fc400048070ff */
[----:B------:R-:W-:Y:S01]  /*3280*/  @P0 FMNMX R6, R6, |R81|, !PT ;  /* 0x4000005106060209 */ /* 0x000fe20007800000 */
[----:B------:R-:W-:Y:S01]  /*3290*/  @P1 FMUL R81, R81, UR5 ;  /* 0x0000000551511c20 */ /* 0x000fe20008400000 */
[----:B------:R-:W-:Y:S02]  /*32a0*/  LOP3.LUT R66, R11, 0xff, RZ, 0xc0, !PT ;  /* 0x000000ff0b427812 */ /* 0x000fe400078ec0ff */
[----:B------:R-:W-:Y:S02]  /*32b0*/  LOP3.LUT R0, R0, 0xff, RZ, 0xc0, !PT ;  /* 0x000000ff00007812 */ /* 0x000fe400078ec0ff */
[----:B------:R-:W-:Y:S02]  /*32c0*/  SHF.L.U32 R75, R75, 0x8, RZ ;  /* 0x000000084b4b7819 */ /* 0x000fe400000006ff */
[----:B------:R-:W-:Y:S02]  /*32d0*/  PRMT R11, R97, 0x7104, RZ ;  /* 0x00007104610b7816 */ /* 0x000fe400000000ff */
[----:B------:R-:W-:-:S02]  /*32e0*/  F2FP.SATFINITE.E4M3.F32.PACK_AB_MERGE_C R73, RZ, R73, RZ ;  /* 0x00000049ff49723e */ /* 0x000fc400048070ff */
[----:B------:R-:W-:Y:S02]  /*32f0*/  F2FP.SATFINITE.E4M3.F32.PACK_AB_MERGE_C R74, RZ, R74, RZ ;  /* 0x0000004aff4a723e */ /* 0x000fe400048070ff */
[----:B------:R-:W-:Y:S02]  /*3300*/  F2FP.SATFINITE.E4M3.F32.PACK_AB_MERGE_C R101, RZ, R101, RZ ;  /* 0x00000065ff65723e */ /* 0x000fe400048070ff */
[----:B------:R-:W-:Y:S01]  /*3310*/  @P0 FMNMX R6, R6, |R92|, !PT ;  /* 0x4000005c06060209 */ /* 0x000fe20007800000 */
[----:B------:R-:W-:Y:S01]  /*3320*/  @P1 FMUL R92, R92, UR5 ;  /* 0x000000055c5c1c20 */ /* 0x000fe20008400000 */
[----:B------:R-:W-:Y:S02]  /*3330*/  LOP3.LUT R75, R0, 0xffff, R75, 0xf8, !PT ;  /* 0x0000ffff004b7812 */ /* 0x000fe400078ef84b */
[----:B------:R-:W-:Y:S02]  /*3340*/  LOP3.LUT R66, R66, 0xff00, R11, 0xf8, !PT ;  /* 0x0000ff0042427812 */ /* 0x000fe400078ef80b */
[----:B------:R-:W-:-:S02]  /*3350*/  SHF.L.U32 R73, R73, 0x10, RZ ;  /* 0x0000001049497819 */ /* 0x000fc400000006ff */
[----:B------:R-:W-:Y:S02]  /*3360*/  LOP3.LUT R74, R74, 0xffff, RZ, 0xc0, !PT ;  /* 0x0000ffff4a4a7812 */ /* 0x000fe400078ec0ff */
[----:B------:R-:W-:Y:S02]  /*3370*/  SHF.L.U32 R0, R101, 0x10, RZ ;  /* 0x0000001065007819 */ /* 0x000fe400000006ff */
[----:B------:R-:W-:Y:S01]  /*3380*/  @P0 FMNMX R6, R6, |R83|, !PT ;  /* 0x4000005306060209 */ /* 0x000fe20007800000 */
[----:B------:R-:W-:Y:S01]  /*3390*/  @P1 FMUL R83, R83, UR5 ;  /* 0x0000000553531c20 */ /* 0x000fe20008400000 */
[----:B------:R-:W-:Y:S02]  /*33a0*/  F2FP.SATFINITE.E4M3.F32.PACK_AB_MERGE_C R99, RZ, R99, RZ ;  /* 0x00000063ff63723e */ /* 0x000fe400048070ff */
[----:B------:R-:W-:Y:S02]  /*33b0*/  LOP3.LUT R66, R66, 0xff0000, R73, 0xf8, !PT ;  /* 0x00ff000042427812 */ /* 0x000fe400078ef849 */
[----:B------:R-:W-:-:S02]  /*33c0*/  SHF.L.U32 R11, R74, 0x18, RZ ;  /* 0x000000184a0b7819 */ /* 0x000fc400000006ff */
[----:B------:R-:W-:Y:S02]  /*33d0*/  LOP3.LUT R75, R75, 0xff0000, R0, 0xf8, !PT ;  /* 0x00ff00004b4b7812 */ /* 0x000fe400078ef800 */
[----:B------:R-:W-:Y:S02]  /*33e0*/  LOP3.LUT R68, R13, 0xffffff00, RZ, 0xc0, !PT ;  /* 0xffffff000d447812 */ /* 0x000fe400078ec0ff */
[----:B------:R-:W-:Y:S02]  /*33f0*/  F2FP.SATFINITE.E4M3.F32.PACK_AB_MERGE_C R109, RZ, R109, RZ ;  /* 0x0000006dff6d723e */ /* 0x000fe400048070ff */
[----:B------:R-:W-:Y:S01]  /*3400*/  @P0 FMNMX R6, R6, |R82|, !PT ;  /* 0x4000005206060209 */ /* 0x000fe20007800000 */
[----:B------:R-:W-:Y:S01]  /*3410*/  @P1 FMUL R82, R82, UR5 ;  /* 0x0000000552521c20 */ /* 0x000fe20008400000 */
[----:B------:R-:W-:Y:S02]  /*3420*/  LOP3.LUT R0, R99, 0xffff, RZ, 0xc0, !PT ;  /* 0x0000ffff63007812 */ /* 0x000fe400078ec0ff */
[----:B------:R-:W-:-:S02]  /*3430*/  LOP3.LUT R11, R66, R11, RZ, 0xfc, !PT ;  /* 0x0000000b420b7212 */ /* 0x000fc400078efcff */
[----:B------:R-:W-:Y:S02]  /*3440*/  LOP3.LUT R68, R68, 0xffff, R109, 0xf8, !PT ;  /* 0x0000ffff44447812 */ /* 0x000fe400078ef86d */
[----:B------:R-:W-:Y:S02]  /*3450*/  F2FP.SATFINITE.E4M3.F32.PACK_AB_MERGE_C R13, RZ, R81, RZ ;  /* 0x00000051ff0d723e */ /* 0x000fe400048070ff */
[----:B------:R-:W-:Y:S01]  /*3460*/  @P0 FMNMX R6, R6, |R84|, !PT ;  /* 0x4000005406060209 */ /* 0x000fe20007800000 */
[----:B------:R-:W-:Y:S01]  /*3470*/  @P1 FMUL R84, R84, UR5 ;  /* 0x0000000554541c20 */ /* 0x000fe20008400000 */
[----:B------:R-:W-:Y:S02]  /*3480*/  SHF.L.U32 R66, R0, 0x18, RZ ;  /* 0x0000001800427819 */ /* 0x000fe400000006ff */
[----:B------:R-:W-:Y:S02]  /*3490*/  F2FP.SATFINITE.E4M3.F32.PACK_AB_MERGE_C R0, RZ, R80, RZ ;  /* 0x00000050ff00723e */ /* 0x000fe400048070ff */
[----:B------:R-:W-:-:S02]  /*34a0*/  F2FP.SATFINITE.E4M3.F32.PACK_AB_MERGE_C R107, RZ, R107, RZ ;  /* 0x0000006bff6b723e */ /* 0x000fc400048070ff */
[----:B------:R-:W-:Y:S02]  /*34b0*/  LOP3.LUT R70, R68, 0xff, RZ, 0xc0, !PT ;  /* 0x000000ff44467812 */ /* 0x000fe400078ec0ff */
[----:B------:R-:W-:Y:S02]  /*34c0*/  PRMT R13, R13, 0x7104, RZ ;  /* 0x000071040d0d7816 */ /* 0x000fe400000000ff */
[----:B------:R-:W-:Y:S01]  /*34d0*/  @P0 FMNMX R6, R6, |R111|, !PT ;  /* 0x4000006f06060209 */ /* 0x000fe20007800000 */
[----:B------:R-:W-:Y:S01]  /*34e0*/  @P1 FMUL R111, R111, UR5 ;  /* 0x000000056f6f1c20 */ /* 0x000fe20008400000 */
[----:B------:R-:W-:Y:S02]  /*34f0*/  LOP3.LUT R0, R0, 0xff, RZ, 0xc0, !PT ;  /* 0x000000ff00007812 */ /* 0x000fe400078ec0ff */
[----:B------:R-:W-:Y:S02]  /*3500*/  SHF.L.U32 R107, R107, 0x8, RZ ;  /* 0x000000086b6b7819 */ /* 0x000fe400000006ff */
[----:B------:R-:W-:-:S02]  /*3510*/  LOP3.LUT R15, R12, 0xffffff00, RZ, 0xc0, !PT ;  /* 0xffffff000c0f7812 */ /* 0x000fc400078ec0ff */
[----:B------:R-:W-:Y:S02]  /*3520*/  F2FP.SATFINITE.E4M3.F32.PACK_AB_MERGE_C R76, RZ, R76, RZ ;  /* 0x0000004cff4c723e */ /* 0x000fe400048070ff */
[----:B------:R-:W-:Y:S02]  /*3530*/  LOP3.LUT R65, R70, 0xff00, R13, 0xf8, !PT ;  /* 0x0000ff0046417812 */ /* 0x000fe400078ef80d */
[----:B------:R-:W-:Y:S01]  /*3540*/  @P0 FMNMX R6, R6, |R85|, !PT ;  /* 0x4000005506060209 */ /* 0x000fe20007800000 */
[----:B------:R-:W-:Y:S01]  /*3550*/  @P1 FMUL R85, R85, UR5 ;  /* 0x0000000555551c20 */ /* 0x000fe20008400000 */
[----:B------:R-:W-:Y:S02]  /*3560*/  F2FP.SATFINITE.E4M3.F32.PACK_AB_MERGE_C R13, RZ, R82, RZ ;  /* 0x00000052ff0d723e */ /* 0x000fe400048070ff */
[----:B------:R-:W-:Y:S02]  /*3570*/  F2FP.SATFINITE.E4M3.F32.PACK_AB_MERGE_C R84, RZ, R84, RZ ;  /* 0x00000054ff54723e */ /* 0x000fe400048070ff */
[----:B------:R-:W-:-:S02]  /*3580*/  LOP3.LUT R107, R0, 0xffff, R107, 0xf8, !PT ;  /* 0x0000ffff006b7812 */ /* 0x000fc400078ef86b */
[----:B------:R-:W-:Y:S02]  /*3590*/  F2FP.SATFINITE.E4M3.F32.PACK_AB_MERGE_C R0, RZ, R105, RZ ;  /* 0x00000069ff00723e */ /* 0x000fe400048070ff */
[----:B------:R-:W-:Y:S02]  /*35a0*/  LOP3.LUT R15, R15, 0xffff, R76, 0xf8, !PT ;  /* 0x0000ffff0f0f7812 */ /* 0x000fe400078ef84c */
[----:B------:R-:W-:Y:S02]  /*35b0*/  F2FP.SATFINITE.E4M3.F32.PACK_AB_MERGE_C R12, RZ, R88, RZ ;  /* 0x00000058ff0c723e */ /* 0x000fe400048070ff */
[----:B------:R-:W-:Y:S01]  /*35c0*/  @P0 FMNMX R6, R6, |R94|, !PT ;  /* 0x4000005e06060209 */ /* 0x000fe20007800000 */
[----:B------:R-:W-:Y:S01]  /*35d0*/  @P1 FMUL R94, R94, UR5 ;  /* 0x000000055e5e1c20 */ /* 0x000fe20008400000 */
[----:B------:R-:W-:Y:S02]  /*35e0*/  LOP3.LUT R13, R13, 0xff, RZ, 0xc0, !PT ;  /* 0x000000ff0d0d7812 */ /* 0x000fe400078ec0ff */
[----:B------:R-:W-:-:S02]  /*35f0*/  SHF.L.U32 R84, R84, 0x8, RZ ;  /* 0x0000000854547819 */ /* 0x000fc400000006ff */
[----:B------:R-:W-:Y:S02]  /*3600*/  SHF.L.U32 R0, R0, 0x10, RZ ;  /* 0x0000001000007819 */ /* 0x000fe400000006ff */
[----:B------:R-:W-:Y:S02]  /*3610*/  LOP3.LUT R15, R15, 0xff, RZ, 0xc0, !PT ;  /* 0x000000ff0f0f7812 */ /* 0x000fe400078ec0ff */
[----:B------:R-:W-:Y:S02]  /*3620*/  PRMT R12, R12, 0x7104, RZ ;  /* 0x000071040c0c7816 */ /* 0x000fe400000000ff */
[----:B------:R-:W-:Y:S02]  /*3630*/  F2FP.SATFINITE.E4M3.F32.PACK_AB_MERGE_C R78, RZ, R78, RZ ;  /* 0x0000004eff4e723e */ /* 0x000fe400048070ff */
[----:B------:R-:W-:Y:S02]  /*3640*/  F2FP.SATFINITE.E4M3.F32.PACK_AB_MERGE_C R90, RZ, R90, RZ ;  /* 0x0000005aff5a723e */ /* 0x000fe400048070ff */
[----:B------:R-:W-:-:S02]  /*3650*/  F2FP.SATFINITE.E4M3.F32.PACK_AB_MERGE_C R103, RZ, R103, RZ ;  /* 0x00000067ff67723e */ /* 0x000fc400048070ff */
[----:B------:R-:W-:Y:S02]  /*3660*/  LOP3.LUT R67, R13, 0xffff, R84, 0xf8, !PT ;  /* 0x0000ffff0d437812 */ /* 0x000fe400078ef854 */
[----:B------:R-:W-:Y:S01]  /*3670*/  @P0 FMNMX R6, R6, |R113|, !PT ;  /* 0x4000007106060209 */ /* 0x000fe20007800000 */
[----:B------:R-:W-:Y:S01]  /*3680*/  @P1 FMUL R113, R113, UR5 ;  /* 0x0000000571711c20 */ /* 0x000fe20008400000 */
[----:B------:R-:W-:Y:S02]  /*3690*/  LOP3.LUT R13, R14, 0xffffff00, RZ, 0xc0, !PT ;  /* 0xffffff000e0d7812 */ /* 0x000fe400078ec0ff */
[----:B------:R-:W-:Y:S02]  /*36a0*/  F2FP.SATFINITE.E4M3.F32.PACK_AB_MERGE_C R94, RZ, R94, RZ ;  /* 0x0000005eff5e723e */ /* 0x000fe400048070ff */
[----:B------:R-:W-:Y:S02]  /*36b0*/  LOP3.LUT R107, R107, 0xff0000, R0, 0xf8, !PT ;  /* 0x00ff00006b6b7812 */ /* 0x000fe400078ef800 */
[----:B------:R-:W-:-:S02]  /*36c0*/  LOP3.LUT R15, R15, 0xff00, R12, 0xf8, !PT ;  /* 0x0000ff000f0f7812 */ /* 0x000fc400078ef80c */
[----:B------:R-:W-:Y:S02]  /*36d0*/  SHF.L.U32 R78, R78, 0x10, RZ ;  /* 0x000000104e4e7819 */ /* 0x000fe400000006ff */
[----:B------:R-:W-:Y:S02]  /*36e0*/  LOP3.LUT R0, R90, 0xffff, RZ, 0xc0, !PT ;  /* 0x0000ffff5a007812 */ /* 0x000fe400078ec0ff */
[----:B------:R-:W-:Y:S02]  /*36f0*/  LOP3.LUT R103, R103, 0xffff, RZ, 0xc0, !PT ;  /* 0x0000ffff67677812 */ /* 0x000fe400078ec0ff */
[----:B------:R-:W-:Y:S02]  /*3700*/  LOP3.LUT R13, R13, 0xffff, R94, 0xf8, !PT ;  /* 0x0000ffff0d0d7812 */ /* 0x000fe400078ef85e */
[----:B------:R-:W-:Y:S02]  /*3710*/  F2FP.SATFINITE.E4M3.F32.PACK_AB_MERGE_C R113, RZ, R113, RZ ;  /* 0x00000071ff71723e */ /* 0x000fe400048070ff */
[----:B------:R-:W-:-:S02]  /*3720*/  LOP3.LUT R15, R15, 0xff0000, R78, 0xf8, !PT ;  /* 0x00ff00000f0f7812 */ /* 0x000fc400078ef84e */
[----:B------:R-:W-:Y:S02]  /*3730*/  SHF.L.U32 R0, R0, 0x18, RZ ;  /* 0x0000001800007819 */ /* 0x000fe400000006ff */
[----:B------:R-:W-:Y:S02]  /*3740*/  SHF.L.U32 R12, R103, 0x18, RZ ;  /* 0x00000018670c7819 */ /* 0x000fe400000006ff */
[----:B------:R-:W-:Y:S02]  /*3750*/  LOP3.LUT R70, R13, 0xff, RZ, 0xc0, !PT ;  /* 0x000000ff0d467812 */ /* 0x000fe400078ec0ff */
[----:B------:R-:W-:Y:S02]  /*3760*/  PRMT R13, R113, 0x7104, RZ ;  /* 0x00007104710d7816 */ /* 0x000fe400000000ff */
[----:B------:R-:W-:Y:S02]  /*3770*/  LOP3.LUT R68, R107, 0xff000000, R0, 0xf8, !PT ;  /* 0xff0000006b447812 */ /* 0x000fe400078ef800 */
[----:B------:R-:W-:-:S02]  /*3780*/  LOP3.LUT R12, R15, R12, RZ, 0xfc, !PT ;  /* 0x0000000c0f0c7212 */ /* 0x000fc400078efcff */
[----:B------:R-:W-:Y:S01]  /*3790*/  F2FP.SATFINITE.E4M3.F32.PACK_AB_MERGE_C R0, RZ, R111, RZ ;  /* 0x0000006fff00723e */ /* 0x000fe200048070ff */
[----:B------:R-:W0:Y:S01]  /*37a0*/  @!P3 LDC.64 R14, c[0x0][0x230] ;  /* 0x00008c00ff0ebb82 */ /* 0x000e220000000a00 */
[----:B------:R-:W-:Y:S02]  /*37b0*/  LOP3.LUT R13, R70, 0xff00, R13, 0xf8, !PT ;  /* 0x0000ff00460d7812 */ /* 0x000fe400078ef80d */
[----:B------:R-:W-:Y:S02]  /*37c0*/  SHF.L.U32 R0, R0, 0x10, RZ ;  /* 0x0000001000007819 */ /* 0x000fe400000006ff */
[----:B------:R-:W-:Y:S01]  /*37d0*/  @P0 FMNMX R6, R6, |R86|, !PT ;  /* 0x4000005606060209 */ /* 0x000fe20007800000 */
[----:B------:R-:W-:Y:S01]  /*37e0*/  @P1 FMUL R86, R86, UR5 ;  /* 0x0000000556561c20 */ /* 0x000fe20008400000 */
[----:B------:R-:W-:Y:S01]  /*37f0*/  LOP3.LUT R67, R67, 0xff0000, R0, 0xf8, !PT ;  /* 0x00ff000043437812 */ /* 0x000fe200078ef800 */
[----:B------:R-:W1:Y:S01]  /*3800*/  LDC.64 R70, c[0x0][0x258] ;  /* 0x00009600ff467b82 */ /* 0x000e620000000a00 */
[----:B------:R-:W-:-:S02]  /*3810*/  F2FP.SATFINITE.E4M3.F32.PACK_AB_MERGE_C R0, RZ, R85, RZ ;  /* 0x00000055ff00723e */ /* 0x000fc400048070ff */
[----:B------:R-:W-:Y:S02]  /*3820*/  F2FP.SATFINITE.E4M3.F32.PACK_AB_MERGE_C R92, RZ, R92, RZ ;  /* 0x0000005cff5c723e */ /* 0x000fe400048070ff */
[----:B------:R-:W-:Y:S02]  /*3830*/  F2FP.SATFINITE.E4M3.F32.PACK_AB_MERGE_C R86, RZ, R86, RZ ;  /* 0x00000056ff56723e */ /* 0x000fe400048070ff */
[----:B------:R-:W-:Y:S01]  /*3840*/  @P0 FMNMX R6, R6, |R77|, !PT ;  /* 0x4000004d06060209 */ /* 0x000fe20007800000 */
[----:B------:R-:W-:Y:S01]  /*3850*/  @P1 FMUL R77, R77, UR5 ;  /* 0x000000054d4d1c20 */ /* 0x000fe20008400000 */
[----:B------:R-:W-:Y:S02]  /*3860*/  LOP3.LUT R0, R0, 0xffff, RZ, 0xc0, !PT ;  /* 0x0000ffff00007812 */ /* 0x000fe400078ec0ff */
[----:B------:R-:W-:Y:S02]  /*3870*/  SHF.L.U32 R92, R92, 0x10, RZ ;  /* 0x000000105c5c7819 */ /* 0x000fe400000006ff */
[----:B------:R-:W-:-:S02]  /*3880*/  SHF.L.U32 R86, R86, 0x10, RZ ;  /* 0x0000001056567819 */ /* 0x000fc400000006ff */
[----:B------:R-:W-:Y:S02]  /*3890*/  LOP3.LUT R76, R8, 0x7f, RZ, 0xc0, !PT ;  /* 0x0000007f084c7812 */ /* 0x000fe400078ec0ff */
[----:B------:R-:W-:Y:S02]  /*38a0*/  SHF.L.U32 R0, R0, 0x18, RZ ;  /* 0x0000001800007819 */ /* 0x000fe400000006ff */
[----:B------:R-:W-:Y:S02]  /*38b0*/  LOP3.LUT R2, R2, 0xffff, RZ, 0xc0, !PT ;  /* 0x0000ffff02027812 */ /* 0x000fe400078ec0ff */
[----:B------:R-:W-:Y:S02]  /*38c0*/  F2FP.SATFINITE.E4M3.F32.PACK_AB_MERGE_C R83, RZ, R83, RZ ;  /* 0x00000053ff53723e */ /* 0x000fe400048070ff */
[----:B------:R-:W-:Y:S02]  /*38d0*/  F2FP.SATFINITE.E4M3.F32.PACK_AB_MERGE_C R77, RZ, R77, RZ ;  /* 0x0000004dff4d723e */ /* 0x000fe400048070ff */
[----:B------:R-:W-:-:S02]  /*38e0*/  LOP3.LUT R92, R65, 0xff0000, R92, 0xf8, !PT ;  /* 0x00ff0000415c7812 */ /* 0x000fc400078ef85c */
[----:B------:R-:W-:Y:S02]  /*38f0*/  LOP3.LUT R65, R13, 0xff0000, R86, 0xf8, !PT ;  /* 0x00ff00000d417812 */ /* 0x000fe400078ef856 */
[----:B------:R-:W-:Y:S01]  /*3900*/  LOP3.LUT R86, R67, 0xff000000, R0, 0xf8, !PT ;  /* 0xff00000043567812 */ /* 0x000fe200078ef800 */
[----:B------:R-:W-:Y:S01]  /*3910*/  IMAD R0, R7, 0x300, R76 ;  /* 0x0000030007007824 */ /* 0x000fe200078e024c */
[----:B------:R-:W-:Y:S02]  /*3920*/  SHF.L.U32 R2, R2, 0x18, RZ ;  /* 0x0000001802027819 */ /* 0x000fe400000006ff */
[----:B------:R-:W-:Y:S02]  /*3930*/  LOP3.LUT R83, R83, 0xffff, RZ, 0xc0, !PT ;  /* 0x0000ffff53537812 */ /* 0x000fe400078ec0ff */
[----:B------:R-:W-:Y:S02]  /*3940*/  LOP3.LUT R77, R77, 0xffff, RZ, 0xc0, !PT ;  /* 0x0000ffff4d4d7812 */ /* 0x000fe400078ec0ff */
[----:B------:R-:W-:Y:S01]  /*3950*/  LOP3.LUT R66, R75, 0xff000000, R66, 0xf8, !PT ;  /* 0xff0000004b427812 */ /* 0x000fe200078ef842 */
[----:B0-----:R-:W-:Y:S01]  /*3960*/  @!P3 IMAD.WIDE R74, R7, 0x4, R14 ;  /* 0x00000004074ab825 */ /* 0x001fe200078e020e */
[----:B------:R-:W-:-:S02]  /*3970*/  LOP3.LUT R2, R79, 0xff000000, R2, 0xf8, !PT ;  /* 0xff0000004f027812 */ /* 0x000fc400078ef802 */
[----:B------:R-:W-:Y:S02]  /*3980*/  SHF.L.U32 R13, R83, 0x18, RZ ;  /* 0x00000018530d7819 */ /* 0x000fe400000006ff */
[----:B------:R-:W-:Y:S01]  /*3990*/  SHF.L.U32 R14, R77, 0x18, RZ ;  /* 0x000000184d0e7819 */ /* 0x000fe200000006ff */
[C-C-:B-1----:R-:W-:Y:S01]  /*39a0*/  IMAD.WIDE.U32 R76, R3.reuse, 0x8, R70.reuse ;  /* 0x00000008034c7825 */ /* 0x142fe200078e0046 */
[----:B------:R-:W-:Y:S02]  /*39b0*/  IADD3 R79, R3, 0x80, RZ ;  /* 0x00000080034f7810 */ /* 0x000fe40007ffe0ff */
[C---:B------:R-:W-:Y:S02]  /*39c0*/  IADD3 R81, R0.reuse, 0x100, RZ ;  /* 0x0000010000517810 */ /* 0x040fe40007ffe0ff */
[C---:B------:R-:W-:Y:S01]  /*39d0*/  IADD3 R83, R0.reuse, 0x180, RZ ;  /* 0x0000018000537810 */ /* 0x040fe20007ffe0ff */
[----:B------:R-:W-:Y:S01]  /*39e0*/  IMAD.WIDE.U32 R78, R79, 0x8, R70 ;  /* 0x000000084f4e7825 */ /* 0x000fe200078e0046 */
[----:B------:R-:W-:-:S02]  /*39f0*/  IADD3 R85, R0, 0x200, RZ ;  /* 0x0000020000557810 */ /* 0x000fc40007ffe0ff */
[----:B------:R-:W-:Y:S01]  /*3a00*/  IADD3 R3, R0, 0x280, RZ ;  /* 0x0000028000037810 */ /* 0x000fe20007ffe0ff */
[--C-:B------:R-:W-:Y:S01]  /*3a10*/  IMAD.WIDE.U32 R80, R81, 0x8, R70.reuse ;  /* 0x0000000851507825 */ /* 0x100fe200078e0046 */
[----:B------:R-:W-:Y:S02]  /*3a20*/  MOV R15, UR4 ;  /* 0x00000004000f7c02 */ /* 0x000fe40008000f00 */
[----:B------:R-:W-:Y:S01]  /*3a30*/  LOP3.LUT R13, R92, R13, RZ, 0xfc, !PT ;  /* 0x0000000d5c0d7212 */ /* 0x000fe200078efcff */
[--C-:B------:R-:W-:Y:S01]  /*3a40*/  IMAD.WIDE.U32 R82, R83, 0x8, R70.reuse ;  /* 0x0000000853527825 */ /* 0x100fe200078e0046 */
[----:B------:R-:W-:Y:S01]  /*3a50*/  LOP3.LUT R14, R65, R14, RZ, 0xfc, !PT ;  /* 0x0000000e410e7212 */ /* 0x000fe200078efcff */
[----:B------:R2:W-:Y:S01]  /*3a60*/  @!P3 STG.E desc[UR6][R74.64], R15 ;  /* 0x0000000f4a00b986 */ /* 0x0005e2000c101906 */
[----:B------:R-:W-:Y:S01]  /*3a70*/  MOV R73, R10 ;  /* 0x0000000a00497202 */ /* 0x000fe20000000f00 */
[----:B------:R-:W-:Y:S01]  /*3a80*/  IMAD.WIDE.U32 R84, R85, 0x8, R70 ;  /* 0x0000000855547825 */ /* 0x000fe200078e0046 */
[----:B------:R-:W-:-:S02]  /*3a90*/  MOV R65, R11 ;  /* 0x0000000b00417202 */ /* 0x000fc40000000f00 */
[----:B------:R-:W-:Y:S01]  /*3aa0*/  MOV R67, R12 ;  /* 0x0000000c00437202 */ /* 0x000fe20000000f00 */
[----:B------:R-:W-:Y:S01]  /*3ab0*/  IMAD.WIDE.U32 R70, R3, 0x8, R70 ;  /* 0x0000000803467825 */ /* 0x000fe200078e0046 */
[----:B------:R-:W-:Y:S02]  /*3ac0*/  MOV R3, R9 ;  /* 0x0000000900037202 */ /* 0x000fe40000000f00 */
[----:B------:R-:W-:Y:S02]  /*3ad0*/  MOV R69, R13 ;  /* 0x0000000d00457202 */ /* 0x000fe40000000f00 */
[----:B------:R-:W-:Y:S01]  /*3ae0*/  MOV R87, R14 ;  /* 0x0000000e00577202 */ /* 0x000fe20000000f00 */
[----:B------:R2:W-:Y:S01]  /*3af0*/  STG.E.64 desc[UR6][R76.64], R2 ;  /* 0x000000024c007986 */ /* 0x0005e2000c101b06 */
[----:B------:R-:W-:Y:S02]  /*3b00*/  IADD3 R7, R7, UR10, RZ ;  /* 0x0000000a07077c10 */ /* 0x000fe4000fffe0ff */
[----:B------:R-:W-:Y:S01]  /*3b10*/  LOP3.LUT P2, RZ, R4, 0xff, RZ, 0xc0, !PT ;  /* 0x000000ff04ff7812 */ /* 0x000fe2000784c0ff */
[----:B------:R2:W-:Y:S01]  /*3b20*/  STG.E.64 desc[UR6][R78.64], R72 ;  /* 0x000000484e007986 */ /* 0x0005e2000c101b06 */
[----:B------:R-:W-:-:S02]  /*3b30*/  ISETP.GE.AND P0, PT, R7, UR13, PT ;  /* 0x0000000d07007c0c */ /* 0x000fc4000bf06270 */
[----:B------:R-:W-:Y:S01]  /*3b40*/  SEL R4, RZ, 0x1, P2 ;  /* 0x00000001ff047807 */ /* 0x000fe20001000000 */
[----:B------:R2:W-:Y:S04]  /*3b50*/  STG.E.64 desc[UR6][R80.64], R64 ;  /* 0x0000004050007986 */ /* 0x0005e8000c101b06 */
[----:B------:R2:W-:Y:S04]  /*3b60*/  STG.E.64 desc[UR6][R82.64], R66 ;  /* 0x0000004252007986 */ /* 0x0005e8000c101b06 */
[----:B------:R2:W-:Y:S04]  /*3b70*/  STG.E.64 desc[UR6][R84.64], R68 ;  /* 0x0000004454007986 */ /* 0x0005e8000c101b06 */
[----:B------:R2:W-:Y:S01]  /*3b80*/  STG.E.64 desc[UR6][R70.64], R86 ;  /* 0x0000005646007986 */ /* 0x0005e2000c101b06 */
[----:B------:R-:W-:Y:S05]  /*3b90*/  @!P0 BRA `(.L_x_12831) ;  /* 0xffffffc400c08947 */ /* 0x000fea000383ffff */
.L_x_12823:
        /* <DEDUP_REMOVED lines=15> */
.L_x_12856:
        /* <DEDUP_REMOVED lines=28> */
.L_x_12859:
[----:B-1----:R-:W-:-:S07]  /*3e50*/  FMNMX R5, R3, R2, !PT ;  /* 0x0000000203057209 */ /* 0x002fce0007800000 */
.L_x_12835:
[----:B------:R-:W-:Y:S05]  /*3e60*/  BSYNC B0 ;  /* 0x0000000000007941 */ /* 0x000fea0003800000 */
.L_x_12834:
[----:B------:R-:W-:Y:S01]  /*3e70*/  ISETP.NE.AND P0, PT, R8, RZ, PT ;  /* 0x000000ff0800720c */ /* 0x000fe20003f05270 */
[----:B------:R-:W-:-:S12]  /*3e80*/  BSSY B0, `(.L_x_12832) ;  /* 0x0000004000007945 */ /* 0x000fd80003800000 */
[----:B------:R-:W-:Y:S05]  /*3e90*/  @P0 BRA `(.L_x_12837) ;  /* 0x0000000000080947 */ /* 0x000fea0003800000 */
[----:B0-----:R-:W0:Y:S02]  /*3ea0*/  LDC.64 R2, c[0x0][0x288] ;  /* 0x0000a200ff027b82 */ /* 0x001e240000000a00 */
[----:B0-----:R1:W-:Y:S02]  /*3eb0*/  REDG.E.MAX.S32.STRONG.GPU desc[UR6][R2.64], R5 ;  /* 0x000000050200798e */ /* 0x0013e4000d10e386 */
.L_x_12837:
[----:B------:R-:W-:Y:S05]  /*3ec0*/  BSYNC B0 ;  /* 0x0000000000007941 */ /* 0x000fea0003800000 */
.L_x_12832:
        /* <DEDUP_REMOVED lines=13> */
[----:B--2---:R-:W-:-:S07]  /*3fa0*/  MOV R78, 0x3fc0 ;  /* 0x00003fc0004e7802 */ /* 0x004fce0000000f00 */
[----:B01----:R-:W-:Y:S05]  /*3fb0*/  CALL.REL.NOINC `($__internal_205_$__cuda_sm20_rcp_rn_f32_slowpath) ;  /* 0x0000000c00907944 */ /* 0x003fea0003c00000 */
[----:B------:R-:W-:Y:S05]  /*3fc0*/  BRA `(.L_x_12839) ;  /* 0x0000000000147947 */ /* 0x000fea0003800000 */
.L_x_12838:
[----:B------:R-:W3:Y:S01]  /*3fd0*/  MUFU.RCP R0, UR5 ;  /* 0x0000000500007d08 */ /* 0x000ee20008001000 */
[----:B012---:R-:W-:-:S05]  /*3fe0*/  MOV R3, UR5 ;  /* 0x0000000500037c02 */ /* 0x007fca0008000f00 */
[----:B---3--:R-:W-:-:S04]  /*3ff0*/  FFMA R2, R0, R3, -1 ;  /* 0xbf80000000027423 */ /* 0x008fc80000000003 */
[----:B------:R-:W-:-:S04]  /*4000*/  FADD.FTZ R3, -R2, -RZ ;  /* 0x800000ff02037221 */ /* 0x000fc80000010100 */
[----:B------:R-:W-:-:S07]  /*4010*/  FFMA R0, R0, R3, R0 ;  /* 0x0000000300007223 */ /* 0x000fce0000000000 */
.L_x_12839:
[----:B------:R-:W0:Y:S02]  /*4020*/  LDC.64 R2, c[0x0][0x280] ;  /* 0x0000a000ff027b82 */ /* 0x000e240000000a00 */
[----:B0-----:R-:W-:Y:S01]  /*4030*/  STG.E desc[UR6][R2.64], R0 ;  /* 0x0000000002007986 */ /* 0x001fe2000c101906 */
[----:B------:R-:W-:Y:S05]  /*4040*/  EXIT ;  /* 0x000000000000794d */ /* 0x000fea0003800000 */
.L_x_12824:
[----:B------:R-:W-:Y:S01]  /*4050*/  HFMA2.MMA R120, -RZ, RZ, 0, 5.9604644775390625e-08 ;  /* 0x00000001ff787435 */ /* 0x000fe200000001ff */
[----:B------:R-:W-:Y:S02]  /*4060*/  MOV R118, R0 ;  /* 0x0000000000767202 */ /* 0x000fe40000000f00 */
[----:B------:R-:W-:Y:S02]  /*4070*/  MOV R121, 0x1f ;  /* 0x0000001f00797802 */ /* 0x000fe40000000f00 */
[----:B------:R-:W-:-:S07]  /*4080*/  MOV R79, 0xffffffff ;  /* 0xffffffff004f7802 */ /* 0x000fce0000000f00 */
[----:B-1---5:R-:W-:Y:S05]  /*4090*/  WARPSYNC.COLLECTIVE R79, `(.L_x_12840) ;  /* 0x000000004f087348 */ /* 0x022fea0003c00000 */
[----:B------:R0:W2:Y:S02]  /*40a0*/  SHFL.BFLY P1, R119, R118, R120, R121 ;  /* 0x0c00007876777389 */ /* 0x0000a40000020079 */
[----:B012--5:R-:W-:Y:S01]  /*40b0*/  ENDCOLLECTIVE ;  /* 0x000000000000791b */ /* 0x027fe20003800000 */
.L_x_12840:
[----:B------:R-:W-:Y:S01]  /*40c0*/  HFMA2.MMA R120, -RZ, RZ, 0, 1.1920928955078125e-07 ;  /* 0x00000002ff787435 */ /* 0x000fe200000001ff */
[----:B------:R-:W-:-:S05]  /*40d0*/  MOV R115, R119 ;  /* 0x0000007700737202 */ /* 0x000fca0000000f00 */
[----:B------:R-:W-:-:S05]  /*40e0*/  FADD R115, R0, R115 ;  /* 0x0000007300737221 */ /* 0x000fca0000000000 */
[----:B------:R-:W-:-:S07]  /*40f0*/  MOV R118, R115 ;  /* 0x0000007300767202 */ /* 0x000fce0000000f00 */
[----:B------:R-:W-:Y:S05]  /*4100*/  WARPSYNC.COLLECTIVE R79, `(.L_x_12841) ;  /* 0x000000004f087348 */ /* 0x000fea0003c00000 */
[----:B------:R0:W1:Y:S02]  /*4110*/  SHFL.BFLY P1, R119, R118, R120, R121 ;  /* 0x0c00007876777389 */ /* 0x0000640000020079 */
[----:B01----:R-:W-:Y:S01]  /*4120*/  ENDCOLLECTIVE ;  /* 0x000000000000791b */ /* 0x003fe20003800000 */
.L_x_12841:
[----:B------:R-:W-:Y:S01]  /*4130*/  HFMA2.MMA R120, -RZ, RZ, 0, 2.384185791015625e-07 ;  /* 0x00000004ff787435 */ /* 0x000fe200000001ff */
[----:B------:R-:W-:-:S05]  /*4140*/  MOV R78, R119 ;  /* 0x00000077004e7202 */ /* 0x000fca0000000f00 */
[----:B------:R-:W-:-:S05]  /*4150*/  FADD R114, R115, R78 ;  /* 0x0000004e73727221 */ /* 0x000fca0000000000 */
[----:B------:R-:W-:-:S07]  /*4160*/  MOV R118, R114 ;  /* 0x0000007200767202 */ /* 0x000fce0000000f00 */
[----:B------:R-:W-:Y:S05]  /*4170*/  WARPSYNC.COLLECTIVE R79, `(.L_x_12842) ;  /* 0x000000004f087348 */ /* 0x000fea0003c00000 */
[----:B------:R0:W1:Y:S02]  /*4180*/  SHFL.BFLY P1, R119, R118, R120, R121 ;  /* 0x0c00007876777389 */ /* 0x0000640000020079 */
[----:B01----:R-:W-:Y:S01]  /*4190*/  ENDCOLLECTIVE ;  /* 0x000000000000791b */ /* 0x003fe20003800000 */
.L_x_12842:
[----:B------:R-:W-:Y:S01]  /*41a0*/  HFMA2.MMA R120, -RZ, RZ, 0, 4.76837158203125e-07 ;  /* 0x00000008ff787435 */ /* 0x000fe200000001ff */
[----:B------:R-:W-:-:S05]  /*41b0*/  MOV R117, R119 ;  /* 0x0000007700757202 */ /* 0x000fca0000000f00 */
[----:B------:R-:W-:-:S05]  /*41c0*/  FADD R117, R114, R117 ;  /* 0x0000007572757221 */ /* 0x000fca0000000000 */
[----:B------:R-:W-:-:S07]  /*41d0*/  MOV R118, R117 ;  /* 0x0000007500767202 */ /* 0x000fce0000000f00 */
[----:B------:R-:W-:Y:S05]  /*41e0*/  WARPSYNC.COLLECTIVE R79, `(.L_x_12843) ;  /* 0x000000004f087348 */ /* 0x000fea0003c00000 */
[----:B------:R0:W1:Y:S02]  /*41f0*/  SHFL.BFLY P1, R119, R118, R120, R121 ;  /* 0x0c00007876777389 */ /* 0x0000640000020079 */
[----:B01----:R-:W-:Y:S01]  /*4200*/  ENDCOLLECTIVE ;  /* 0x000000000000791b */ /* 0x003fe20003800000 */
.L_x_12843:
[----:B------:R-:W-:Y:S01]  /*4210*/  HFMA2.MMA R120, -RZ, RZ, 0, 9.5367431640625e-07 ;  /* 0x00000010ff787435 */ /* 0x000fe200000001ff */
[----:B------:R-:W-:-:S05]  /*4220*/  MOV R78, R119 ;  /* 0x00000077004e7202 */ /* 0x000fca0000000f00 */
[----:B------:R-:W-:-:S05]  /*4230*/  FADD R116, R117, R78 ;  /* 0x0000004e75747221 */ /* 0x000fca0000000000 */
[----:B------:R-:W-:-:S07]  /*4240*/  MOV R118, R116 ;  /* 0x0000007400767202 */ /* 0x000fce0000000f00 */
[----:B------:R-:W-:Y:S05]  /*4250*/  WARPSYNC.COLLECTIVE R79, `(.L_x_12844) ;  /* 0x000000004f087348 */ /* 0x000fea0003c00000 */
[----:B------:R0:W1:Y:S02]  /*4260*/  SHFL.BFLY P1, R119, R118, R120, R121 ;  /* 0x0c00007876777389 */ /* 0x0000640000020079 */
[----:B01----:R-:W-:Y:S01]  /*4270*/  ENDCOLLECTIVE ;  /* 0x000000000000791b */ /* 0x003fe20003800000 */
.L_x_12844:
        /* <DEDUP_REMOVED lines=104> */
.L_x_12845:
[----:B------:R-:W-:Y:S01]  /*4900*/  HFMA2.MMA R120, -RZ, RZ, 0, 1.1920928955078125e-07 ;  /* 0x00000002ff787435 */ /* 0x000fe200000001ff */
[----:B------:R-:W-:-:S05]  /*4910*/  MOV R115, R119 ;  /* 0x0000007700737202 */ /* 0x000fca0000000f00 */
[----:B------:R-:W-:-:S05]  /*4920*/  FADD R115, R0, R115 ;  /* 0x0000007300737221 */ /* 0x000fca0000000000 */
[----:B------:R-:W-:-:S07]  /*4930*/  MOV R118, R115 ;  /* 0x0000007300767202 */ /* 0x000fce0000000f00 */
[----:B------:R-:W-:Y:S05]  /*4940*/  WARPSYNC.COLLECTIVE R79, `(.L_x_12846) ;  /* 0x000000004f087348 */ /* 0x000fea0003c00000 */
[----:B------:R0:W1:Y:S02]  /*4950*/  SHFL.BFLY P1, R119, R118, R120, R121 ;  /* 0x0c00007876777389 */ /* 0x0000640000020079 */
[----:B01----:R-:W-:Y:S01]  /*4960*/  ENDCOLLECTIVE ;  /* 0x000000000000791b */ /* 0x003fe20003800000 */
.L_x_12846:
[----:B------:R-:W-:Y:S01]  /*4970*/  HFMA2.MMA R120, -RZ, RZ, 0, 2.384185791015625e-07 ;  /* 0x00000004ff787435 */ /* 0x000fe200000001ff */
[----:B------:R-:W-:-:S05]  /*4980*/  MOV R114, R119 ;  /* 0x0000007700727202 */ /* 0x000fca0000000f00 */
[----:B------:R-:W-:-:S05]  /*4990*/  FADD R114, R115, R114 ;  /* 0x0000007273727221 */ /* 0x000fca0000000000 */
[----:B------:R-:W-:-:S07]  /*49a0*/  MOV R118, R114 ;  /* 0x0000007200767202 */ /* 0x000fce0000000f00 */
[----:B------:R-:W-:Y:S05]  /*49b0*/  WARPSYNC.COLLECTIVE R79, `(.L_x_12847) ;  /* 0x000000004f087348 */ /* 0x000fea0003c00000 */
[----:B------:R0:W1:Y:S02]  /*49c0*/  SHFL.BFLY P1, R119, R118, R120, R121 ;  /* 0x0c00007876777389 */ /* 0x0000640000020079 */
[----:B01----:R-:W-:Y:S01]  /*49d0*/  ENDCOLLECTIVE ;  /* 0x000000000000791b */ /* 0x003fe20003800000 */
.L_x_12847:
[----:B------:R-:W-:Y:S01]  /*49e0*/  HFMA2.MMA R120, -RZ, RZ, 0, 4.76837158203125e-07 ;  /* 0x00000008ff787435 */ /* 0x000fe200000001ff */
[----:B------:R-:W-:-:S05]  /*49f0*/  MOV R117, R119 ;  /* 0x0000007700757202 */ /* 0x000fca0000000f00 */
[----:B------:R-:W-:-:S05]  /*4a00*/  FADD R117, R114, R117 ;  /* 0x0000007572757221 */ /* 0x000fca0000000000 */
[----:B------:R-:W-:-:S07]  /*4a10*/  MOV R118, R117 ;  /* 0x0000007500767202 */ /* 0x000fce0000000f00 */
[----:B------:R-:W-:Y:S05]  /*4a20*/  WARPSYNC.COLLECTIVE R79, `(.L_x_12848) ;  /* 0x000000004f087348 */ /* 0x000fea0003c00000 */
[----:B------:R0:W1:Y:S02]  /*4a30*/  SHFL.BFLY P1, R119, R118, R120, R121 ;  /* 0x0c00007876777389 */ /* 0x0000640000020079 */
[----:B01----:R-:W-:Y:S01]  /*4a40*/  ENDCOLLECTIVE ;  /* 0x000000000000791b */ /* 0x003fe20003800000 */
.L_x_12848:
[----:B------:R-:W-:Y:S01]  /*4a50*/  HFMA2.MMA R120, -RZ, RZ, 0, 9.5367431640625e-07 ;  /* 0x00000010ff787435 */ /* 0x000fe200000001ff */
[----:B------:R-:W-:-:S05]  /*4a60*/  MOV R116, R119 ;  /* 0x0000007700747202 */ /* 0x000fca0000000f00 */
[----:B------:R-:W-:-:S05]  /*4a70*/  FADD R116, R117, R116 ;  /* 0x0000007475747221 */ /* 0x000fca0000000000 */
[----:B------:R-:W-:-:S07]  /*4a80*/  MOV R118, R116 ;  /* 0x0000007400767202 */ /* 0x000fce0000000f00 */
[----:B------:R-:W-:Y:S05]  /*4a90*/  WARPSYNC.COLLECTIVE R79, `(.L_x_12849) ;  /* 0x000000004f087348 */ /* 0x000fea0003c00000 */
[----:B------:R0:W1:Y:S02]  /*4aa0*/  SHFL.BFLY P1, R119, R118, R120, R121 ;  /* 0x0c00007876777389 */ /* 0x0000640000020079 */
[----:B01----:R-:W-:Y:S01]  /*4ab0*/  ENDCOLLECTIVE ;  /* 0x000000000000791b */ /* 0x003fe20003800000 */
.L_x_12849:
[----:B------:R-:W-:Y:S05]  /*4ac0*/  BRA `(.L_x_12850) ;  /* 0xffffffc400b07947 */ /* 0x000fea000383ffff */
.L_x_12833:
[----:B------:R-:W-:Y:S01]  /*4ad0*/  HFMA2.MMA R9, -RZ, RZ, 0, 1.847743988037109375e-06 ;  /* 0x0000001fff097435 */ /* 0x000fe200000001ff */
[----:B------:R-:W-:Y:S02]  /*4ae0*/  MOV R4, 0x10 ;  /* 0x0000001000047802 */ /* 0x000fe40000000f00 */
[----:B--2---:R-:W-:-:S08]  /*4af0*/  MOV R79, 0xffffffff ;  /* 0xffffffff004f7802 */ /* 0x004fd00000000f00 */
[----:B------:R-:W-:Y:S05]  /*4b00*/  WARPSYNC.COLLECTIVE R79, `(.L_x_12851) ;  /* 0x000000004f087348 */ /* 0x000fea0003c00000 */
[----:B------:R0:W1:Y:S02]  /*4b10*/  SHFL.DOWN P0, R7, R6, R4, R9 ;  /* 0x0800000406077389 */ /* 0x0000640000000009 */
[----:B01----:R-:W-:Y:S01]  /*4b20*/  ENDCOLLECTIVE ;  /* 0x000000000000791b */ /* 0x003fe20003800000 */
.L_x_12851:
[----:B------:R-:W-:Y:S01]  /*4b30*/  HFMA2.MMA R4, -RZ, RZ, 0, 4.76837158203125e-07 ;  /* 0x00000008ff047435 */ /* 0x000fe200000001ff */
[----:B------:R-:W-:-:S04]  /*4b40*/  MOV R3, R7 ;  /* 0x0000000700037202 */ /* 0x000fc80000000f00 */
[----:B------:R-:W-:-:S04]  /*4b50*/  FMNMX R3, R3, R6, !PT ;  /* 0x0000000603037209 */ /* 0x000fc80007800000 */
[----:B------:R-:W-:-:S07]  /*4b60*/  MOV R6, R3 ;  /* 0x0000000300067202 */ /* 0x000fce0000000f00 */
[----:B------:R-:W-:Y:S05]  /*4b70*/  WARPSYNC.COLLECTIVE R79, `(.L_x_12852) ;  /* 0x000000004f087348 */ /* 0x000fea0003c00000 */
[----:B------:R0:W1:Y:S02]  /*4b80*/  SHFL.DOWN P0, R7, R6, R4, R9 ;  /* 0x0800000406077389 */ /* 0x0000640000000009 */
[----:B01----:R-:W-:Y:S01]  /*4b90*/  ENDCOLLECTIVE ;  /* 0x000000000000791b */ /* 0x003fe20003800000 */
.L_x_12852:
[----:B------:R-:W-:Y:S01]  /*4ba0*/  HFMA2.MMA R4, -RZ, RZ, 0, 2.384185791015625e-07 ;  /* 0x00000004ff047435 */ /* 0x000fe200000001ff */
[----:B------:R-:W-:-:S04]  /*4bb0*/  MOV R0, R7 ;  /* 0x0000000700007202 */ /* 0x000fc80000000f00 */
[----:B------:R-:W-:-:S04]  /*4bc0*/  FMNMX R0, R3, R0, !PT ;  /* 0x0000000003007209 */ /* 0x000fc80007800000 */
[----:B------:R-:W-:-:S07]  /*4bd0*/  MOV R6, R0 ;  /* 0x0000000000067202 */ /* 0x000fce0000000f00 */
[----:B------:R-:W-:Y:S05]  /*4be0*/  WARPSYNC.COLLECTIVE R79, `(.L_x_12853) ;  /* 0x000000004f087348 */ /* 0x000fea0003c00000 */
[----:B------:R0:W1:Y:S02]  /*4bf0*/  SHFL.DOWN P0, R7, R6, R4, R9 ;  /* 0x0800000406077389 */ /* 0x0000640000000009 */
[----:B01----:R-:W-:Y:S01]  /*4c00*/  ENDCOLLECTIVE ;  /* 0x000000000000791b */ /* 0x003fe20003800000 */
.L_x_12853:
[----:B------:R-:W-:Y:S01]  /*4c10*/  HFMA2.MMA R4, -RZ, RZ, 0, 1.1920928955078125e-07 ;  /* 0x00000002ff047435 */ /* 0x000fe200000001ff */
[----:B------:R-:W-:-:S04]  /*4c20*/  MOV R5, R7 ;  /* 0x0000000700057202 */ /* 0x000fc80000000f00 */
[----:B------:R-:W-:-:S04]  /*4c30*/  FMNMX R5, R0, R5, !PT ;  /* 0x0000000500057209 */ /* 0x000fc80007800000 */
[----:B------:R-:W-:-:S07]  /*4c40*/  MOV R6, R5 ;  /* 0x0000000500067202 */ /* 0x000fce0000000f00 */
[----:B------:R-:W-:Y:S05]  /*4c50*/  WARPSYNC.COLLECTIVE R79, `(.L_x_12854) ;  /* 0x000000004f087348 */ /* 0x000fea0003c00000 */
[----:B------:R0:W1:Y:S02]  /*4c60*/  SHFL.DOWN P0, R7, R6, R4, R9 ;  /* 0x0800000406077389 */ /* 0x0000640000000009 */
[----:B01----:R-:W-:Y:S01]  /*4c70*/  ENDCOLLECTIVE ;  /* 0x000000000000791b */ /* 0x003fe20003800000 */
.L_x_12854:
[----:B------:R-:W-:Y:S01]  /*4c80*/  HFMA2.MMA R4, -RZ, RZ, 0, 5.9604644775390625e-08 ;  /* 0x00000001ff047435 */ /* 0x000fe200000001ff */
[----:B------:R-:W-:-:S04]  /*4c90*/  MOV R2, R7 ;  /* 0x0000000700027202 */ /* 0x000fc80000000f00 */
[----:B------:R-:W-:-:S04]  /*4ca0*/  FMNMX R2, R5, R2, !PT ;  /* 0x0000000205027209 */ /* 0x000fc80007800000 */
[----:B------:R-:W-:-:S07]  /*4cb0*/  MOV R6, R2 ;  /* 0x0000000200067202 */ /* 0x000fce0000000f00 */
[----:B------:R-:W-:Y:S05]  /*4cc0*/  WARPSYNC.COLLECTIVE R79, `(.L_x_12855) ;  /* 0x000000004f087348 */ /* 0x000fea0003c00000 */
[----:B------:R0:W1:Y:S02]  /*4cd0*/  SHFL.DOWN P0, R7, R6, R4, R9 ;  /* 0x0800000406077389 */ /* 0x0000640000000009 */
[----:B01----:R-:W-:Y:S01]  /*4ce0*/  ENDCOLLECTIVE ;  /* 0x000000000000791b */ /* 0x003fe20003800000 */
.L_x_12855:
[----:B------:R-:W-:Y:S05]  /*4cf0*/  BRA `(.L_x_12856) ;  /* 0xffffffec00e47947 */ /* 0x000fea000383ffff */
.L_x_12836:
[----:B------:R-:W-:Y:S01]  /*4d00*/  HFMA2.MMA R4, -RZ, RZ, 0, 1.1920928955078125e-07 ;  /* 0x00000002ff047435 */ /* 0x000fe200000001ff */
[----:B-1----:R-:W-:Y:S02]  /*4d10*/  MOV R6, R0 ;  /* 0x0000000000067202 */ /* 0x002fe40000000f00 */
[----:B------:R-:W-:Y:S02]  /*4d20*/  MOV R9, 0x1f ;  /* 0x0000001f00097802 */ /* 0x000fe40000000f00 */
[----:B------:R-:W-:-:S07]  /*4d30*/  MOV R79, 0xffffffff ;  /* 0xffffffff004f7802 */ /* 0x000fce0000000f00 */
[----:B0-----:R-:W-:Y:S05]  /*4d40*/  WARPSYNC.COLLECTIVE R79, `(.L_x_12857) ;  /* 0x000000004f087348 */ /* 0x001fea0003c00000 */
[----:B------:R1:W2:Y:S02]  /*4d50*/  SHFL.DOWN P0, R7, R6, R4, R9 ;  /* 0x0800000406077389 */ /* 0x0002a40000000009 */
[----:B012---:R-:W-:Y:S01]  /*4d60*/  ENDCOLLECTIVE ;  /* 0x000000000000791b */ /* 0x007fe20003800000 */
.L_x_12857:
[----:B------:R-:W-:Y:S01]  /*4d70*/  HFMA2.MMA R4, -RZ, RZ, 0, 5.9604644775390625e-08 ;  /* 0x00000001ff047435 */ /* 0x000fe200000001ff */
[----:B------:R-:W-:-:S04]  /*4d80*/  MOV R3, R7 ;  /* 0x0000000700037202 */ /* 0x000fc80000000f00 */
[----:B------:R-:W-:-:S04]  /*4d90*/  FMNMX R3, R3, R0, !PT ;  /* 0x0000000003037209 */ /* 0x000fc80007800000 */
[----:B------:R-:W-:-:S07]  /*4da0*/  MOV R6, R3 ;  /* 0x0000000300067202 */ /* 0x000fce0000000f00 */
[----:B------:R-:W-:Y:S05]  /*4db0*/  WARPSYNC.COLLECTIVE R79, `(.L_x_12858) ;  /* 0x000000004f087348 */ /* 0x000fea0003c00000 */
[----:B------:R0:W1:Y:S02]  /*4dc0*/  SHFL.DOWN P0, R7, R6, R4, R9 ;  /* 0x0800000406077389 */ /* 0x0000640000000009 */
[----:B01----:R-:W-:Y:S01]  /*4dd0*/  ENDCOLLECTIVE ;  /* 0x000000000000791b */ /* 0x003fe20003800000 */
.L_x_12858:
[----:B------:R-:W-:Y:S01]  /*4de0*/  MOV R2, R7 ;  /* 0x0000000700027202 */ /* 0x000fe20000000f00 */
[----:B------:R-:W-:Y:S06]  /*4df0*/  BRA `(.L_x_12859) ;  /* 0xfffffff000147947 */ /* 0x000fec000383ffff */
        .weak           $__internal_205_$__cuda_sm20_rcp_rn_f32_slowpath
        .type           $__internal_205_$__cuda_sm20_rcp_rn_f32_slowpath,@function
        .size           $__internal_205_$__cuda_sm20_rcp_rn_f32_slowpath,(.L_x_14541 - $__internal_205_$__cuda_sm20_rcp_rn_f32_slowpath)
$__internal_205_$__cuda_sm20_rcp_rn_f32_slowpath:
        /* <DEDUP_REMOVED lines=15> */
.L_x_12861:
        /* <DEDUP_REMOVED lines=33> */
.L_x_12863:
[----:B------:R-:W0:Y:S02]  /*5100*/  MUFU.RCP R0, R0 ;  /* 0x0000000000007308 */ /* 0x000e240000001000 */
.L_x_12862:
[----:B------:R-:W-:Y:S05]  /*5110*/  BSYNC B1 ;  /* 0x0000000000017941 */ /* 0x000fea0003800000 */
.L_x_12860:
[----:B------:R-:W-:Y:S01]  /*5120*/  HFMA2.MMA R121, -RZ, RZ, 0, 0 ;  /* 0x00000000ff797435 */ /* 0x000fe200000001ff */
[----:B------:R-:W-:-:S05]  /*5130*/  MOV R120, R78 ;  /* 0x0000004e00787202 */ /* 0x000fca0000000f00 */
[----:B0-----:R-:W-:Y:S05]  /*5140*/  RET.REL.NODEC R120 `(_ZN18transformer_engine13normalization19ln_fwd_tuned_kernelINS0_13Kernel_traitsI6__halfS3_13__nv_fp8_e4m3fjLj6144ELj1ELj1ELj4ELj16ENS0_18Kernel_traits_baseILj6144ES3_S3_S4_fjLj128EEEEEEEvNS0_19ForwardKernelParamsE) ;  /* 0xffffffac78ac7950 */ /* 0x001fea0003c3ffff */
.L_x_12864:
        /* <DEDUP_REMOVED lines=11> */
.L_x_14541:


//--------------------- .text._ZN18transformer_engine13normalization19ln_fwd_tuned_kernelINS0_13Kernel_traitsI6__halfS3_13__nv_fp8_e4m3fjLj5120ELj1ELj1ELj4ELj16ENS0_18Kernel_traits_baseILj5120ES3_S3_S4_fjLj128EEEEEEEvNS0_19ForwardKernelParamsE --------------------------
	.section	.text._ZN18transformer_engine13normalization19ln_fwd_tuned_kernelINS0_13Kernel_traitsI6__halfS3_13__nv_fp8_e4m3fjLj5120ELj1ELj1ELj4ELj16ENS0_18Kernel_traits_baseILj5120ES3_S3_S4_fjLj128EEEEEEEvNS0_19ForwardKernelParamsE,"ax",@progbits
	.align	128
        .global         _ZN18transformer_engine13normalization19ln_fwd_tuned_kernelINS0_13Kernel_traitsI6__halfS3_13__nv_fp8_e4m3fjLj5120ELj1ELj1ELj4ELj16ENS0_18Kernel_traits_baseILj5120ES3_S3_S4_fjLj128EEEEEEEvNS0_19ForwardKernelParamsE
        .type           _ZN18transformer_engine13normalization19ln_fwd_tuned_kernelINS0_13Kernel_traitsI6__halfS3_13__nv_fp8_e4m3fjLj5120ELj1ELj1ELj4ELj16ENS0_18Kernel_traits_baseILj5120ES3_S3_S4_fjLj128EEEEEEEvNS0_19ForwardKernelParamsE,@function
        .size           _ZN18transformer_engine13normalization19ln_fwd_tuned_kernelINS0_13Kernel_traitsI6__halfS3_13__nv_fp8_e4m3fjLj5120ELj1ELj1ELj4ELj16ENS0_18Kernel_traits_baseILj5120ES3_S3_S4_fjLj128EEEEEEEvNS0_19ForwardKernelParamsE,(.L_x_14542 - _ZN18transformer_engine13normalization19ln_fwd_tuned_kernelINS0_13Kernel_traitsI6__halfS3_13__nv_fp8_e4m3fjLj5120ELj1ELj1ELj4ELj16ENS0_18Kernel_traits_baseILj5120ES3_S3_S4_fjLj128EEEEEEEvNS0_19ForwardKernelParamsE)
        .other          _ZN18transformer_engine13normalization19ln_fwd_tuned_kernelINS0_13Kernel_traitsI6__halfS3_13__nv_fp8_e4m3fjLj5120ELj1ELj1ELj4ELj16ENS0_18Kernel_traits_baseILj5120ES3_S3_S4_fjLj128EEEEEEEvNS0_19ForwardKernelParamsE,@"STO_CUDA_ENTRY STV_DEFAULT"
_ZN18transformer_engine13normalization19ln_fwd_tuned_kernelINS0_13Kernel_traitsI6__halfS3_13__nv_fp8_e4m3fjLj5120ELj1ELj1ELj4ELj16ENS0_18Kernel_traits_baseILj5120ES3_S3_S4_fjLj128EEEEEEEvNS0_19ForwardKernelParamsE:
.text._ZN18transformer_engine13normalization19ln_fwd_tuned_kernelINS0_13Kernel_traitsI6__halfS3_13__nv_fp8_e4m3fjLj5120ELj1ELj1ELj4ELj16ENS0_18Kernel_traits_baseILj5120ES3_S3_S4_fjLj128EEEEEEEvNS0_19ForwardKernelParamsE:
        /* <DEDUP_REMOVED lines=39> */
.L_x_12873:
[----:B---3--:R-:W2:Y:S01]  /*0270*/  LDC.64 R52, c[0x0][0x220] ;  /* 0x00008800ff347b82 */ /* 0x008ea20000000a00 */
[----:B0-----:R-:W-:-:S05]  /*0280*/  LOP3.LUT R3, R61, 0x7f, RZ, 0xc0, !PT ;  /* 0x0000007f3d037812 */ /* 0x001fca00078ec0ff */
[----:B------:R-:W-:-:S04]  /*0290*/  IMAD R3, R66, 0x280, R3 ;  /* 0x0000028042037824 */ /* 0x000fc800078e0203 */
        /* <DEDUP_REMOVED lines=201> */
.L_x_12892:
        /* <DEDUP_REMOVED lines=35> */
[----:B0123-5:R-:W-:Y:S05]  /*1160*/  CALL.REL.NOINC `($__internal_206_$__cuda_sm20_rcp_rn_f32_slowpath) ;  /* 0x0000003000ac7944 */ /* 0x02ffea0003c00000 */
[----:B------:R-:W-:Y:S05]  /*1170*/  BRA `(.L_x_12869) ;  /* 0x0000000000107947 */ /* 0x000fea0003800000 */
.L_x_12868:
[----:B------:R-:W4:Y:S02]  /*1180*/  MUFU.RCP R3, R56 ;  /* 0x0000003800037308 */ /* 0x000f240000001000 */
[----:B----4-:R-:W-:-:S04]  /*1190*/  FFMA R0, R56, R3, -1 ;  /* 0xbf80000038007423 */ /* 0x010fc80000000003 */
[----:B------:R-:W-:-:S04]  /*11a0*/  FADD.FTZ R0, -R0, -RZ ;  /* 0x800000ff00007221 */ /* 0x000fc80000010100 */
[----:B------:R-:W-:-:S07]  /*11b0*/  FFMA R0, R3, R0, R3 ;  /* 0x0000000003007223 */ /* 0x000fce0000000003 */
.L_x_12869:
[----:B------:R-:W-:Y:S05]  /*11c0*/  BSYNC B0 ;  /* 0x0000000000007941 */ /* 0x000fea0003800000 */
.L_x_12867:
        /* <DEDUP_REMOVED lines=20> */
[----:B-1-3-5:R-:W-:Y:S05]  /*1310*/  CALL.REL.NOINC `($__internal_206_$__cuda_sm20_rcp_rn_f32_slowpath) ;  /* 0x0000003000407944 */ /* 0x02afea0003c00000 */
[----:B------:R-:W-:Y:S05]  /*1320*/  BRA `(.L_x_12872) ;  /* 0x0000000000107947 */ /* 0x000fea0003800000 */
.L_x_12871:
[----:B------:R-:W0:Y:S02]  /*1330*/  MUFU.RCP R0, R76 ;  /* 0x0000004c00007308 */ /* 0x000e240000001000 */
[----:B0-----:R-:W-:-:S04]  /*1340*/  FFMA R2, R76, R0, -1 ;  /* 0xbf8000004c027423 */ /* 0x001fc80000000000 */
[----:B------:R-:W-:-:S04]  /*1350*/  FADD.FTZ R3, -R2, -RZ ;  /* 0x800000ff02037221 */ /* 0x000fc80000010100 */
[----:B------:R-:W-:-:S07]  /*1360*/  FFMA R0, R0, R3, R0 ;  /* 0x0000000300007223 */ /* 0x000fce0000000000 */
.L_x_12872:
[----:B------:R-:W-:Y:S05]  /*1370*/  BSYNC B0 ;  /* 0x0000000000007941 */ /* 0x000fea0003800000 */
.L_x_12870:
[----:B------:R-:W-:Y:S01]  /*1380*/  FADD R2, R41, -R40 ;  /* 0x8000002829027221 */ /* 0x000fe20000000000 */
[----:B------:R-:W-:Y:S01]  /*1390*/  FMUL R40, R58, R40 ;  /* 0x000000283a287220 */ /* 0x000fe20000400000 */
[----:B-1----:R-:W-:Y:S01]  /*13a0*/  ISETP.NE.AND P2, PT, R64, RZ, PT ;  /* 0x000000ff4000720c */ /* 0x002fe20003f45270 */
[----:B-----5:R-:W-:Y:S02]  /*13b0*/  HADD2.F32 R76, -RZ, R73.H0_H0 ;  /* 0x20000049ff4c7230 */ /* 0x020fe40000004100 */
[----:B------:R-:W-:Y:S01]  /*13c0*/  FMUL R3, R2, R2 ;  /* 0x0000000202037220 */ /* 0x000fe20000400000 */
[C---:B------:R-:W-:Y:S01]  /*13d0*/  FFMA R41, R56.reuse, R41, R40 ;  /* 0x0000002938297223 */ /* 0x040fe20000000028 */
[--C-:B------:R-:W-:Y:S01]  /*13e0*/  HADD2.F32 R40, -RZ, R72.reuse.H0_H0 ;  /* 0x20000048ff287230 */ /* 0x100fe20000004100 */
[----:B------:R-:W-:Y:S01]  /*13f0*/  ISETP.NE.AND P1, PT, RZ, UR7, PT ;  /* 0x00000007ff007c0c */ /* 0x000fe2000bf25270 */
[----:B------:R-:W-:Y:S01]  /*1400*/  FMUL R2, R56, R3 ;  /* 0x0000000338027220 */ /* 0x000fe20000400000 */
[----:B---3--:R-:W-:Y:S01]  /*1410*/  FADD R3, R68, R70 ;  /* 0x0000004644037221 */ /* 0x008fe20000000000 */
[----:B------:R-:W-:Y:S01]  /*1420*/  HADD2.F32 R68, -RZ, R72.H1_H1 ;  /* 0x30000048ff447230 */ /* 0x000fe20000004100 */
[----:B------:R-:W-:Y:S01]  /*1430*/  LOP3.LUT R67, R67, 0xffffff00, RZ, 0xc0, !PT ;  /* 0xffffff0043437812 */ /* 0x000fe200078ec0ff */
[----:B------:R-:W-:Y:S01]  /*1440*/  FMUL R2, R58, R2 ;  /* 0x000000023a027220 */ /* 0x000fe20000400000 */
[--C-:B------:R-:W-:Y:S01]  /*1450*/  HADD2.F32 R56, -RZ, R20.reuse.H0_H0 ;  /* 0x20000014ff387230 */ /* 0x100fe20000004100 */
[----:B------:R-:W-:Y:S01]  /*1460*/  LOP3.LUT R69, R69, 0xffffff00, RZ, 0xc0, !PT ;  /* 0xffffff0045457812 */ /* 0x000fe200078ec0ff */
[----:B------:R-:W-:-:S02]  /*1470*/  HADD2.F32 R70, -RZ, R20.H1_H1 ;  /* 0x30000014ff467230 */ /* 0x000fc40000004100 */
[----:B------:R-:W-:Y:S01]  /*1480*/  FFMA R3, R2, R0, R3 ;  /* 0x0000000002037223 */ /* 0x000fe20000000003 */
[----:B------:R-:W-:Y:S01]  /*1490*/  @P2 FADD R40, R40, 1 ;  /* 0x3f80000028282421 */ /* 0x000fe20000000000 */
[----:B------:R-:W0:Y:S01]  /*14a0*/  LDC R2, c[0x0][0x268] ;  /* 0x00009a00ff027b82 */ /* 0x000e220000000800 */
[----:B------:R-:W-:Y:S02]  /*14b0*/  HADD2.F32 R78, -RZ, R21.H0_H0 ;  /* 0x20000015ff4e7230 */ /* 0x000fe40000004100 */
[----:B------:R-:W-:Y:S01]  /*14c0*/  @P2 FADD R68, R68, 1 ;  /* 0x3f80000044442421 */ /* 0x000fe20000000000 */
[----:B------:R-:W-:Y:S01]  /*14d0*/  @P2 FADD R76, R76, 1 ;  /* 0x3f8000004c4c2421 */ /* 0x000fe20000000000 */
[----:B------:R-:W0:Y:S01]  /*14e0*/  SHFL.IDX PT, R3, R3, RZ, 0x1f ;  /* 0x00001fff03037589 */ /* 0x000e2200000e0000 */
[----:B------:R-:W-:Y:S01]  /*14f0*/  HADD2.F32 R80, -RZ, R75.H0_H0 ;  /* 0x2000004bff507230 */ /* 0x000fe20000004100 */
[----:B------:R-:W-:Y:S01]  /*1500*/  LOP3.LUT R65, R65, 0xffffff00, RZ, 0xc0, !PT ;  /* 0xffffff0041417812 */ /* 0x000fe200078ec0ff */
[----:B------:R-:W-:-:S02]  /*1510*/  HADD2.F32 R82, -RZ, R23.H0_H0 ;  /* 0x20000017ff527230 */ /* 0x000fc40000004100 */
[----:B------:R-:W-:Y:S02]  /*1520*/  HADD2.F32 R86, -RZ, R37.H0_H0 ;  /* 0x20000025ff567230 */ /* 0x000fe40000004100 */
[----:B------:R-:W-:Y:S01]  /*1530*/  @P2 FADD R80, R80, 1 ;  /* 0x3f80000050502421 */ /* 0x000fe20000000000 */
[----:B------:R-:W-:Y:S02]  /*1540*/  HADD2.F32 R84, -RZ, R16.H1_H1 ;  /* 0x30000010ff547230 */ /* 0x000fe40000004100 */
[----:B------:R-:W-:Y:S02]  /*1550*/  HADD2.F32 R88, -RZ, R17.H0_H0 ;  /* 0x20000011ff587230 */ /* 0x000fe40000004100 */
[----:B------:R-:W-:Y:S01]  /*1560*/  @P2 FADD R86, R86, 1 ;  /* 0x3f80000056562421 */ /* 0x000fe20000000000 */
[----:B------:R-:W-:Y:S02]  /*1570*/  HADD2.F32 R92, -RZ, R39.H0_H0 ;  /* 0x20000027ff5c7230 */ /* 0x000fe40000004100 */
[----:B------:R-:W-:-:S02]  /*1580*/  HADD2.F32 R90, -RZ, R18.H1_H1 ;  /* 0x30000012ff5a7230 */ /* 0x000fc40000004100 */
[----:B------:R-:W-:Y:S02]  /*1590*/  HADD2.F32 R94, -RZ, R19.H0_H0 ;  /* 0x20000013ff5e7230 */ /* 0x000fe40000004100 */
[----:B------:R-:W-:Y:S01]  /*15a0*/  @P2 FADD R92, R92, 1 ;  /* 0x3f8000005c5c2421 */ /* 0x000fe20000000000 */
[----:B------:R-:W-:Y:S02]  /*15b0*/  HADD2.F32 R96, -RZ, R33.H0_H0 ;  /* 0x20000021ff607230 */ /* 0x000fe40000004100 */
[----:B------:R-:W-:Y:S02]  /*15c0*/  HADD2.F32 R98, -RZ, R13.H0_H0 ;  /* 0x2000000dff627230 */ /* 0x000fe40000004100 */
[----:B------:R-:W-:Y:S02]  /*15d0*/  HADD2.F32 R100, -RZ, R15.H0_H0 ;  /* 0x2000000fff647230 */ /* 0x000fe40000004100 */
[----:B------:R-:W-:Y:S01]  /*15e0*/  @P2 FADD R96, R96, 1 ;  /* 0x3f80000060602421 */ /* 0x000fe20000000000 */
[----:B------:R-:W-:-:S02]  /*15f0*/  HADD2.F32 R102, -RZ, R29.H0_H0 ;  /* 0x2000001dff667230 */ /* 0x000fc40000004100 */
[----:B0-----:R-:W-:Y:S01]  /*1600*/  FFMA R58, R3, 0.00019531250291038304567, R2 ;  /* 0x394ccccd033a7823 */ /* 0x001fe20000000002 */
[----:B------:R-:W-:Y:S01]  /*1610*/  FMUL R2, R41, R0 ;  /* 0x0000000029027220 */ /* 0x000fe20000400000 */
[----:B------:R-:W-:Y:S02]  /*1620*/  HADD2.F32 R104, -RZ, R9.H0_H0 ;  /* 0x20000009ff687230 */ /* 0x000fe40000004100 */
[----:B------:R-:W-:Y:S01]  /*1630*/  @P2 FADD R102, R102, 1 ;  /* 0x3f80000066662421 */ /* 0x000fe20000000000 */
[C---:B------:R-:W-:Y:S01]  /*1640*/  FSETP.GEU.AND P0, PT, |R58|.reuse, 1.175494350822287508e-38, PT ;  /* 0x008000003a00780b */ /* 0x040fe20003f0e200 */
[----:B------:R-:W-:Y:S01]  /*1650*/  HADD2.F32 R106, -RZ, R5.H0_H0 ;  /* 0x20000005ff6a7230 */ /* 0x000fe20000004100 */
[----:B------:R-:W0:Y:S11]  /*1660*/  SHFL.IDX PT, R2, R2, RZ, 0x1f ;  /* 0x00001fff02027589 */ /* 0x000e3600000e0000 */
[----:B------:R-:W-:-:S04]  /*1670*/  @!P0 FMUL R58, R58, 16777216 ;  /* 0x4b8000003a3a8820 */ /* 0x000fc80000400000 */
[----:B------:R1:W2:Y:S01]  /*1680*/  MUFU.RSQ R0, R58 ;  /* 0x0000003a00007308 */ /* 0x0002a20000001400 */
[--C-:B0-----:R-:W-:Y:S01]  /*1690*/  FADD R99, R99, -R2.reuse ;  /* 0x8000000263637221 */ /* 0x101fe20000000000 */
[--C-:B------:R-:W-:Y:S01]  /*16a0*/  FADD R105, R105, -R2.reuse ;  /* 0x8000000269697221 */ /* 0x100fe20000000000 */
[--C-:B------:R-:W-:Y:S01]  /*16b0*/  FADD R103, R103, -R2.reuse ;  /* 0x8000000267677221 */ /* 0x100fe20000000000 */
[--C-:B------:R-:W-:Y:S01]  /*16c0*/  FADD R57, R57, -R2.reuse ;  /* 0x8000000239397221 */ /* 0x100fe20000000000 */
[--C-:B------:R-:W-:Y:S01]  /*16d0*/  FADD R97, R97, -R2.reuse ;  /* 0x8000000261617221 */ /* 0x100fe20000000000 */
[--C-:B------:R-:W-:Y:S01]  /*16e0*/  FADD R95, R95, -R2.reuse ;  /* 0x800000025f5f7221 */ /* 0x100fe20000000000 */
[----:B-1----:R-:W-:Y:S02]  /*16f0*/  HADD2.F32 R58, -RZ, R74.H0_H0 ;  /* 0x2000004aff3a7230 */ /* 0x002fe40000004100 */
[--C-:B------:R-:W-:Y:S01]  /*1700*/  FADD R79, R79, -R2.reuse ;  /* 0x800000024f4f7221 */ /* 0x100fe20000000000 */
[----:B--2---:R-:W-:Y:S01]  /*1710*/  @!P0 FMUL R0, R0, 4096 ;  /* 0x4580000000008820 */ /* 0x004fe20000400000 */
[--C-:B------:R-:W-:Y:S01]  /*1720*/  FADD R59, R59, -R2.reuse ;  /* 0x800000023b3b7221 */ /* 0x100fe20000000000 */
[----:B------:R-:W-:Y:S01]  /*1730*/  FADD R83, R83, -R2 ;  /* 0x8000000253537221 */ /* 0x000fe20000000000 */
[----:B------:R-:W-:Y:S01]  /*1740*/  @P2 FADD R58, R58, 1 ;  /* 0x3f8000003a3a2421 */ /* 0x000fe20000000000 */
[C---:B------:R-:W-:Y:S01]  /*1750*/  FMUL R99, R0.reuse, R99 ;  /* 0x0000006300637220 */ /* 0x040fe20000400000 */
[C---:B------:R-:W-:Y:S01]  /*1760*/  FMUL R105, R0.reuse, R105 ;  /* 0x0000006900697220 */ /* 0x040fe20000400000 */
[C---:B------:R-:W-:Y:S01]  /*1770*/  FMUL R103, R0.reuse, R103 ;  /* 0x0000006700677220 */ /* 0x040fe20000400000 */
[----:B------:R-:W-:Y:S01]  /*1780*/  FMUL R57, R0, R57 ;  /* 0x0000003900397220 */ /* 0x000fe20000400000 */
[----:B------:R-:W-:Y:S01]  /*1790*/  FFMA R41, R99, R40, R56 ;  /* 0x0000002863297223 */ /* 0x000fe20000000038 */
[----:B------:R-:W-:Y:S01]  /*17a0*/  FFMA R40, R105, R68, R70 ;  /* 0x0000004469287223 */ /* 0x000fe20000000046 */
[----:B------:R-:W-:Y:S01]  /*17b0*/  FFMA R3, R103, R76, R78 ;  /* 0x0000004c67037223 */ /* 0x000fe2000000004e */
[----:B------:R-:W-:-:S02]  /*17c0*/  HADD2.F32 R68, -RZ, R73.H1_H1 ;  /* 0x30000049ff447230 */ /* 0x000fc40000004100 */
[C---:B------:R-:W-:Y:S01]  /*17d0*/  FMUL R97, R0.reuse, R97 ;  /* 0x0000006100617220 */ /* 0x040fe20000400000 */
[----:B------:R-:W-:Y:S02]  /*17e0*/  HADD2.F32 R76, -RZ, R74.H1_H1 ;  /* 0x3000004aff4c7230 */ /* 0x000fe40000004100 */
[----:B------:R-:W-:Y:S01]  /*17f0*/  FMUL R95, R0, R95 ;  /* 0x0000005f005f7220 */ /* 0x000fe20000400000 */
[----:B------:R-:W-:Y:S02]  /*1800*/  HADD2.F32 R56, -RZ, R21.H1_H1 ;  /* 0x30000015ff387230 */ /* 0x000fe40000004100 */
[----:B------:R-:W-:Y:S01]  /*1810*/  @P2 FADD R68, R68, 1 ;  /* 0x3f80000044442421 */ /* 0x000fe20000000000 */
[--C-:B------:R-:W-:Y:S02]  /*1820*/  HADD2.F32 R78, -RZ, R22.reuse.H1_H1 ;  /* 0x30000016ff4e7230 */ /* 0x100fe40000004100 */
[----:B------:R-:W-:Y:S01]  /*1830*/  @P2 FADD R76, R76, 1 ;  /* 0x3f8000004c4c2421 */ /* 0x000fe20000000000 */
[----:B------:R-:W-:-:S02]  /*1840*/  HADD2.F32 R70, -RZ, R22.H0_H0 ;  /* 0x20000016ff467230 */ /* 0x000fc40000004100 */
[----:B------:R-:W-:Y:S01]  /*1850*/  FFMA R68, R57, R68, R56 ;  /* 0x0000004439447223 */ /* 0x000fe20000000038 */
[----:B------:R-:W-:Y:S01]  /*1860*/  FMUL R79, R0, R79 ;  /* 0x0000004f004f7220 */ /* 0x000fe20000400000 */
[----:B------:R-:W-:Y:S01]  /*1870*/  FFMA R57, R97, R76, R78 ;  /* 0x0000004c61397223 */ /* 0x000fe2000000004e */
[----:B------:R-:W-:Y:S01]  /*1880*/  FFMA R56, R95, R80, R82 ;  /* 0x000000505f387223 */ /* 0x000fe20000000052 */
[----:B------:R-:W-:Y:S02]  /*1890*/  HADD2.F32 R78, -RZ, R75.H1_H1 ;  /* 0x3000004bff4e7230 */ /* 0x000fe40000004100 */
[----:B------:R-:W-:Y:S01]  /*18a0*/  FFMA R58, R79, R58, R70 ;  /* 0x0000003a4f3a7223 */ /* 0x000fe20000000046 */
[----:B------:R-:W-:Y:S02]  /*18b0*/  HADD2.F32 R82, -RZ, R36.H1_H1 ;  /* 0x30000024ff527230 */ /* 0x000fe40000004100 */
[----:B------:R-:W-:Y:S01]  /*18c0*/  FADD R85, R85, -R2 ;  /* 0x8000000255557221 */ /* 0x000fe20000000000 */
[----:B------:R-:W-:-:S02]  /*18d0*/  HADD2.F32 R70, -RZ, R23.H1_H1 ;  /* 0x30000017ff467230 */ /* 0x000fc40000004100 */
[----:B------:R-:W-:Y:S01]  /*18e0*/  @P2 FADD R78, R78, 1 ;  /* 0x3f8000004e4e2421 */ /* 0x000fe20000000000 */
[----:B------:R-:W-:Y:S02]  /*18f0*/  HADD2.F32 R76, -RZ, R36.H0_H0 ;  /* 0x20000024ff4c7230 */ /* 0x000fe40000004100 */
[----:B------:R-:W-:Y:S01]  /*1900*/  FMUL R59, R0, R59 ;  /* 0x0000003b003b7220 */ /* 0x000fe20000400000 */
[----:B------:R-:W-:Y:S01]  /*1910*/  @P2 FADD R82, R82, 1 ;  /* 0x3f80000052522421 */ /* 0x000fe20000000000 */
[----:B------:R-:W-:Y:S01]  /*1920*/  FADD R81, R81, -R2 ;  /* 0x8000000251517221 */ /* 0x000fe20000000000 */
[C---:B------:R-:W-:Y:S01]  /*1930*/  FMUL R83, R0.reuse, R83 ;  /* 0x0000005300537220 */ /* 0x040fe20000400000 */
[----:B------:R-:W-:Y:S01]  /*1940*/  ISETP.NE.U32.AND P0, PT, RZ, UR8, PT ;  /* 0x00000008ff007c0c */ /* 0x000fe2000bf05070 */
[----:B------:R-:W-:Y:S01]  /*1950*/  FMUL R85, R0, R85 ;  /* 0x0000005500557220 */ /* 0x000fe20000400000 */
[----:B------:R-:W-:Y:S02]  /*1960*/  HADD2.F32 R80, -RZ, R16.H0_H0 ;  /* 0x20000010ff507230 */ /* 0x000fe40000004100 */
[----:B------:R-:W-:Y:S01]  /*1970*/  FFMA R78, R59, R78, R70 ;  /* 0x0000004e3b4e7223 */ /* 0x000fe20000000046 */
[----:B------:R-:W-:Y:S01]  /*1980*/  @P2 FADD R76, R76, 1 ;  /* 0x3f8000004c4c2421 */ /* 0x000fe20000000000 */
[----:B------:R-:W-:Y:S01]  /*1990*/  FMUL R81, R0, R81 ;  /* 0x0000005100517220 */ /* 0x000fe20000400000 */
[----:B------:R-:W-:Y:S01]  /*19a0*/  FFMA R59, R83, R82, R84 ;  /* 0x00000052533b7223 */ /* 0x000fe20000000054 */
[----:B------:R-:W-:Y:S01]  /*19b0*/  ISETP.NE.AND.EX P0, PT, RZ, UR9, PT, P0 ;  /* 0x00000009ff007c0c */ /* 0x000fe2000bf05300 */
[----:B------:R-:W-:-:S02]  /*19c0*/  HADD2.F32 R82, -RZ, R37.H1_H1 ;  /* 0x30000025ff527230 */ /* 0x000fc40000004100 */
[----:B------:R-:W-:Y:S01]  /*19d0*/  FFMA R70, R85, R86, R88 ;  /* 0x0000005655467223 */ /* 0x000fe20000000058 */
[--C-:B------:R-:W-:Y:S02]  /*19e0*/  HADD2.F32 R84, -RZ, R38.reuse.H0_H0 ;  /* 0x20000026ff547230 */ /* 0x100fe40000004100 */
[--C-:B------:R-:W-:Y:S01]  /*19f0*/  FADD R87, R87, -R2.reuse ;  /* 0x8000000257577221 */ /* 0x100fe20000000000 */
[----:B------:R-:W-:Y:S02]  /*1a00*/  HADD2.F32 R88, -RZ, R38.H1_H1 ;  /* 0x30000026ff587230 */ /* 0x000fe40000004100 */
[----:B------:R-:W-:Y:S01]  /*1a10*/  FADD R89, R89, -R2 ;  /* 0x8000000259597221 */ /* 0x000fe20000000000 */
[----:B------:R-:W-:Y:S01]  /*1a20*/  FFMA R76, R81, R76, R80 ;  /* 0x0000004c514c7223 */ /* 0x000fe20000000050 */
[--C-:B------:R-:W-:Y:S01]  /*1a30*/  FADD R93, R93, -R2.reuse ;  /* 0x800000025d5d7221 */ /* 0x100fe20000000000 */
[----:B------:R-:W-:Y:S02]  /*1a40*/  HADD2.F32 R80, -RZ, R17.H1_H1 ;  /* 0x30000011ff507230 */ /* 0x000fe40000004100 */
[----:B------:R-:W-:Y:S01]  /*1a50*/  FADD R91, R91, -R2 ;  /* 0x800000025b5b7221 */ /* 0x000fe20000000000 */
[----:B------:R-:W-:-:S02]  /*1a60*/  HADD2.F32 R86, -RZ, R18.H0_H0 ;  /* 0x20000012ff567230 */ /* 0x000fc40000004100 */
[----:B------:R-:W-:Y:S01]  /*1a70*/  @P2 FADD R82, R82, 1 ;  /* 0x3f80000052522421 */ /* 0x000fe20000000000 */
[----:B------:R-:W-:Y:S01]  /*1a80*/  FMUL R87, R0, R87 ;  /* 0x0000005700577220 */ /* 0x000fe20000400000 */
        /* <DEDUP_REMOVED lines=23> */
[----:B------:R-:W-:Y:S01]  /*1c00*/  FMUL R43, R0, R43 ;  /* 0x0000002b002b7220 */ /* 0x000fe20000400000 */
[----:B------:R-:W-:Y:S01]  /*1c10*/  @P2 FADD R92, R92, 1 ;  /* 0x3f8000005c5c2421 */ /* 0x000fe20000000000 */
[----:B------:R-:W-:Y:S01]  /*1c20*/  FADD R107, R107, -R2 ;  /* 0x800000026b6b7221 */ /* 0x000fe20000000000 */
[C---:B------:R-:W-:Y:S01]  /*1c30*/  FMUL R109, R0.reuse, R109 ;  /* 0x0000006d006d7220 */ /* 0x040fe20000400000 */
[----:B------:R-:W-:Y:S01]  /*1c40*/  FFMA R85, R101, R84, R86 ;  /* 0x0000005465557223 */ /* 0x000fe20000000056 */
[----:B------:R-:W-:Y:S01]  /*1c50*/  @P0 FMNMX R63, R63, |R3|, !PT ;  /* 0x400000033f3f0209 */ /* 0x000fe20007800000 */
[----:B------:R-:W-:Y:S01]  /*1c60*/  FFMA R84, R43, R88, R90 ;  /* 0x000000582b547223 */ /* 0x000fe2000000005a */
[----:B------:R-:W-:Y:S01]  /*1c70*/  FMUL R107, R0, R107 ;  /* 0x0000006b006b7220 */ /* 0x000fe20000400000 */
[----:B------:R-:W-:Y:S01]  /*1c80*/  FFMA R83, R109, R92, R94 ;  /* 0x0000005c6d537223 */ /* 0x000fe2000000005e */
[----:B------:R-:W-:-:S02]  /*1c90*/  HADD2.F32 R86, -RZ, R33.H1_H1 ;  /* 0x30000021ff567230 */ /* 0x000fc40000004100 */
[--C-:B------:R-:W-:Y:S01]  /*1ca0*/  FADD R111, R111, -R2.reuse ;  /* 0x800000026f6f7221 */ /* 0x100fe20000000000 */
[--C-:B------:R-:W-:Y:S02]  /*1cb0*/  HADD2.F32 R90, -RZ, R34.reuse.H0_H0 ;  /* 0x20000022ff5a7230 */ /* 0x100fe40000004100 */
[--C-:B------:R-:W-:Y:S01]  /*1cc0*/  FADD R45, R45, -R2.reuse ;  /* 0x800000022d2d7221 */ /* 0x100fe20000000000 */
[----:B------:R-:W-:Y:S02]  /*1cd0*/  HADD2.F32 R94, -RZ, R34.H1_H1 ;  /* 0x30000022ff5e7230 */ /* 0x000fe40000004100 */
[----:B------:R-:W-:Y:S01]  /*1ce0*/  FADD R113, R113, -R2 ;  /* 0x8000000271717221 */ /* 0x000fe20000000000 */
[----:B------:R-:W-:Y:S01]  /*1cf0*/  @P0 FMNMX R63, R63, |R68|, !PT ;  /* 0x400000443f3f0209 */ /* 0x000fe20007800000 */
[----:B------:R-:W-:Y:S01]  /*1d00*/  FFMA R43, R107, R96, R98 ;  /* 0x000000606b2b7223 */ /* 0x000fe20000000062 */
[----:B------:R-:W-:Y:S02]  /*1d10*/  HADD2.F32 R88, -RZ, R13.H1_H1 ;  /* 0x3000000dff587230 */ /* 0x000fe40000004100 */
[----:B------:R-:W-:Y:S01]  /*1d20*/  @P2 FADD R86, R86, 1 ;  /* 0x3f80000056562421 */ /* 0x000fe20000000000 */
[----:B------:R-:W-:-:S02]  /*1d30*/  HADD2.F32 R92, -RZ, R14.H0_H0 ;  /* 0x2000000eff5c7230 */ /* 0x000fc40000004100 */
[----:B------:R-:W-:Y:S01]  /*1d40*/  @P2 FADD R90, R90, 1 ;  /* 0x3f8000005a5a2421 */ /* 0x000fe20000000000 */
[----:B------:R-:W-:Y:S02]  /*1d50*/  HADD2.F32 R96, -RZ, R14.H1_H1 ;  /* 0x3000000eff607230 */ /* 0x000fe40000004100 */
[C---:B------:R-:W-:Y:S01]  /*1d60*/  FMUL R111, R0.reuse, R111 ;  /* 0x0000006f006f7220 */ /* 0x040fe20000400000 */
[--C-:B------:R-:W-:Y:S02]  /*1d70*/  HADD2.F32 R98, -RZ, R35.reuse.H0_H0 ;  /* 0x20000023ff627230 */ /* 0x100fe40000004100 */
[----:B------:R-:W-:Y:S01]  /*1d80*/  FMUL R45, R0, R45 ;  /* 0x0000002d002d7220 */ /* 0x000fe20000400000 */
[----:B------:R-:W-:Y:S01]  /*1d90*/  @P2 FADD R94, R94, 1 ;  /* 0x3f8000005e5e2421 */ /* 0x000fe20000000000 */
[----:B------:R-:W-:Y:S01]  /*1da0*/  FADD R115, R115, -R2 ;  /* 0x8000000273737221 */ /* 0x000fe20000000000 */
[----:B------:R-:W-:Y:S01]  /*1db0*/  FMUL R113, R0, R113 ;  /* 0x0000007100717220 */ /* 0x000fe20000400000 */
[----:B------:R-:W-:Y:S01]  /*1dc0*/  @P0 FMNMX R63, R63, |R58|, !PT ;  /* 0x4000003a3f3f0209 */ /* 0x000fe20007800000 */
[----:B------:R-:W-:Y:S01]  /*1dd0*/  FFMA R86, R111, R86, R88 ;  /* 0x000000566f567223 */ /* 0x000fe20000000058 */
[----:B------:R-:W-:Y:S01]  /*1de0*/  FFMA R45, R45, R90, R92 ;  /* 0x0000005a2d2d7223 */ /* 0x000fe2000000005c */
[----:B------:R-:W-:Y:S01]  /*1df0*/  @P2 FADD R98, R98, 1 ;  /* 0x3f80000062622421 */ /* 0x000fe20000000000 */
[----:B------:R-:W-:Y:S01]  /*1e00*/  FMUL R115, R0, R115 ;  /* 0x0000007300737220 */ /* 0x000fe20000400000 */
[----:B------:R-:W-:Y:S01]  /*1e10*/  FFMA R88, R113, R94, R96 ;  /* 0x0000005e71587223 */ /* 0x000fe20000000060 */
[----:B------:R-:W-:Y:S01]  /*1e20*/  HADD2.F32 R90, -RZ, R35.H1_H1 ;  /* 0x30000023ff5a7230 */ /* 0x000fe20000004100 */
[----:B------:R-:W-:Y:S01]  /*1e30*/  @P0 FMNMX R63, R63, |R57|, !PT ;  /* 0x400000393f3f0209 */ /* 0x000fe20007800000 */
[----:B------:R-:W-:-:S02]  /*1e40*/  HADD2.F32 R94, -RZ, R28.H0_H0 ;  /* 0x2000001cff5e7230 */ /* 0x000fc40000004100 */
[--C-:B------:R-:W-:Y:S01]  /*1e50*/  FADD R47, R47, -R2.reuse ;  /* 0x800000022f2f7221 */ /* 0x100fe20000000000 */
[----:B------:R-:W-:Y:S01]  /*1e60*/  FADD R117, R117, -R2 ;  /* 0x8000000275757221 */ /* 0x000fe20000000000 */
[----:B------:R-:W-:Y:S01]  /*1e70*/  FFMA R87, R115, R98, R100 ;  /* 0x0000006273577223 */ /* 0x000fe20000000064 */
[----:B------:R-:W-:Y:S01]  /*1e80*/  HADD2.F32 R92, -RZ, R15.H1_H1 ;  /* 0x3000000fff5c7230 */ /* 0x000fe20000004100 */
[----:B------:R-:W-:Y:S01]  /*1e90*/  @P0 FMNMX R63, R63, |R56|, !PT ;  /* 0x400000383f3f0209 */ /* 0x000fe20007800000 */
[----:B------:R-:W-:Y:S02]  /*1ea0*/  HADD2.F32 R96, -RZ, R8.H0_H0 ;  /* 0x20000008ff607230 */ /* 0x000fe40000004100 */
[----:B------:R-:W-:Y:S01]  /*1eb0*/  @P2 FADD R90, R90, 1 ;  /* 0x3f8000005a5a2421 */ /* 0x000fe20000000000 */
[----:B------:R-:W-:Y:S02]  /*1ec0*/  HADD2.F32 R98, -RZ, R28.H1_H1 ;  /* 0x3000001cff627230 */ /* 0x000fe40000004100 */
[----:B------:R-:W-:Y:S01]  /*1ed0*/  FMUL R47, R0, R47 ;  /* 0x0000002f002f7220 */ /* 0x000fe20000400000 */
[----:B------:R-:W-:Y:S01]  /*1ee0*/  @P2 FADD R94, R94, 1 ;  /* 0x3f8000005e5e2421 */ /* 0x000fe20000000000 */
[----:B------:R-:W-:Y:S01]  /*1ef0*/  FADD R119, R119, -R2 ;  /* 0x8000000277777221 */ /* 0x000fe20000000000 */
[----:B------:R-:W-:Y:S01]  /*1f00*/  FMUL R117, R0, R117 ;  /* 0x0000007500757220 */ /* 0x000fe20000400000 */
[----:B------:R-:W-:Y:S01]  /*1f10*/  @P0 FMNMX R63, R63, |R78|, !PT ;  /* 0x4000004e3f3f0209 */ /* 0x000fe20007800000 */
[----:B------:R-:W-:-:S02]  /*1f20*/  HADD2.F32 R100, -RZ, R8.H1_H1 ;  /* 0x30000008ff647230 */ /* 0x000fc40000004100 */
[----:B------:R-:W-:Y:S01]  /*1f30*/  FFMA R91, R47, R90, R92 ;  /* 0x0000005a2f5b7223 */ /* 0x000fe2000000005c */
[----:B------:R-:W-:Y:S01]  /*1f40*/  @P2 FADD R98, R98, 1 ;  /* 0x3f80000062622421 */ /* 0x000fe20000000000 */
[----:B------:R-:W-:Y:S01]  /*1f50*/  FMUL R119, R0, R119 ;  /* 0x0000007700777220 */ /* 0x000fe20000400000 */
[----:B------:R-:W-:Y:S01]  /*1f60*/  FFMA R47, R117, R94, R96 ;  /* 0x0000005e752f7223 */ /* 0x000fe20000000060 */
[--C-:B------:R-:W-:Y:S01]  /*1f70*/  FADD R121, R121, -R2.reuse ;  /* 0x8000000279797221 */ /* 0x100fe20000000000 */
        /* <DEDUP_REMOVED lines=8> */
[----:B------:R-:W-:Y:S01]  /*2000*/  FMUL R121, R0, R121 ;  /* 0x0000007900797220 */ /* 0x000fe20000400000 */
[----:B------:R-:W-:-:S02]  /*2010*/  HADD2.F32 R94, -RZ, R9.H1_H1 ;  /* 0x30000009ff5e7230 */ /* 0x000fc40000004100 */
[----:B------:R-:W-:Y:S01]  /*2020*/  @P2 FADD R92, R92, 1 ;  /* 0x3f8000005c5c2421 */ /* 0x000fe20000000000 */
[----:B------:R-:W-:Y:S02]  /*2030*/  HADD2.F32 R98, -RZ, R10.H0_H0 ;  /* 0x2000000aff627230 */ /* 0x000fe40000004100 */
[----:B------:R-:W-:Y:S01]  /*2040*/  @P2 FADD R96, R96, 1 ;  /* 0x3f80000060602421 */ /* 0x000fe20000000000 */
[----:B------:R-:W-:Y:S02]  /*2050*/  HADD2.F32 R100, -RZ, R30.H1_H1 ;  /* 0x3000001eff647230 */ /* 0x000fe40000004100 */
[C---:B------:R-:W-:Y:S01]  /*2060*/  FMUL R123, R0.reuse, R123 ;  /* 0x0000007b007b7220 */ /* 0x040fe20000400000 */
[----:B------:R-:W-:Y:S02]  /*2070*/  HADD2.F32 R99, -RZ, R11.H0_H0 ;  /* 0x2000000bff637230 */ /* 0x000fe40000004100 */
[C---:B------:R-:W-:Y:S01]  /*2080*/  FMUL R95, R0.reuse, R49 ;  /* 0x00000031005f7220 */ /* 0x040fe20000400000 */
[----:B------:R-:W-:Y:S01]  /*2090*/  @P0 FMNMX R63, R63, |R59|, !PT ;  /* 0x4000003b3f3f0209 */ /* 0x000fe20007800000 */
[----:B------:R-:W-:Y:S01]  /*20a0*/  @P2 FADD R97, R97, 1 ;  /* 0x3f80000061612421 */ /* 0x000fe20000000000 */
[----:B------:R-:W-:Y:S01]  /*20b0*/  FADD R125, R125, -R2 ;  /* 0x800000027d7d7221 */ /* 0x000fe20000000000 */
[----:B------:R-:W-:Y:S01]  /*20c0*/  FMUL R42, R0, R93 ;  /* 0x0000005d002a7220 */ /* 0x000fe20000400000 */
[----:B------:R-:W-:Y:S01]  /*20d0*/  FFMA R89, R121, R102, R104 ;  /* 0x0000006679597223 */ /* 0x000fe20000000068 */
[----:B------:R-:W-:-:S02]  /*20e0*/  HADD2.F32 R102, -RZ, R10.H1_H1 ;  /* 0x3000000aff667230 */ /* 0x000fc40000004100 */
[----:B------:R-:W-:Y:S01]  /*20f0*/  FFMA R49, R123, R92, R94 ;  /* 0x0000005c7b317223 */ /* 0x000fe2000000005e */
[----:B------:R-:W-:Y:S01]  /*2100*/  FFMA R95, R95, R96, R98 ;  /* 0x000000605f5f7223 */ /* 0x000fe20000000062 */
[----:B------:R-:W-:Y:S01]  /*2110*/  @P0 FMNMX R63, R63, |R70|, !PT ;  /* 0x400000463f3f0209 */ /* 0x000fe20007800000 */
[----:B------:R-:W-:Y:S01]  /*2120*/  @P2 FADD R100, R100, 1 ;  /* 0x3f80000064642421 */ /* 0x000fe20000000000 */
[----:B------:R-:W-:Y:S01]  /*2130*/  FMUL R125, R0, R125 ;  /* 0x0000007d007d7220 */ /* 0x000fe20000400000 */
[----:B------:R-:W-:Y:S01]  /*2140*/  FFMA R92, R42, R97, R99 ;  /* 0x000000612a5c7223 */ /* 0x000fe20000000063 */
[----:B------:R-:W-:Y:S02]  /*2150*/  HADD2.F32 R96, -RZ, R24.H0_H0 ;  /* 0x20000018ff607230 */ /* 0x000fe40000004100 */
[----:B------:R-:W-:Y:S01]  /*2160*/  FADD R97, R44, -R2 ;  /* 0x800000022c617221 */ /* 0x000fe20000000000 */
[----:B------:R-:W-:Y:S01]  /*2170*/  @P0 FMNMX R63, R63, |R82|, !PT ;  /* 0x400000523f3f0209 */ /* 0x000fe20007800000 */
[----:B------:R-:W-:Y:S01]  /*2180*/  FFMA R93, R125, R100, R102 ;  /* 0x000000647d5d7223 */ /* 0x000fe20000000066 */
[----:B------:R-:W-:-:S02]  /*2190*/  HADD2.F32 R94, -RZ, R31.H1_H1 ;  /* 0x3000001fff5e7230 */ /* 0x000fc40000004100 */
[----:B------:R-:W-:Y:S01]  /*21a0*/  @P2 FADD R96, R96, 1 ;  /* 0x3f80000060602421 */ /* 0x000fe20000000000 */
[----:B------:R-:W-:Y:S02]  /*21b0*/  HADD2.F32 R98, -RZ, R4.H0_H0 ;  /* 0x20000004ff627230 */ /* 0x000fe40000004100 */
[--C-:B------:R-:W-:Y:S01]  /*21c0*/  FADD R51, R51, -R2.reuse ;  /* 0x8000000233337221 */ /* 0x100fe20000000000 */
[----:B------:R-:W-:Y:S02]  /*21d0*/  HADD2.F32 R100, -RZ, R24.H1_H1 ;  /* 0x30000018ff647230 */ /* 0x000fe40000004100 */
[----:B------:R-:W-:Y:S01]  /*21e0*/  FMUL R97, R0, R97 ;  /* 0x0000006100617220 */ /* 0x000fe20000400000 */
[----:B------:R-:W-:Y:S01]  /*21f0*/  FADD R99, R52, -R2 ;  /* 0x8000000234637221 */ /* 0x000fe20000000000 */
[----:B------:R-:W-:Y:S01]  /*2200*/  HADD2.F32 R44, -RZ, R25.H1_H1 ;  /* 0x30000019ff2c7230 */ /* 0x000fe20000004100 */
        /* <DEDUP_REMOVED lines=8> */
[----:B------:R-:W-:Y:S01]  /*2290*/  FFMA R52, R97, R96, R98 ;  /* 0x0000006061347223 */ /* 0x000fe20000000062 */
[----:B------:R-:W-:Y:S01]  /*22a0*/  @P2 FADD R100, R100, 1 ;  /* 0x3f80000064642421 */ /* 0x000fe20000000000 */
[----:B------:R-:W-:Y:S01]  /*22b0*/  FMUL R99, R0, R99 ;  /* 0x0000006300637220 */ /* 0x000fe20000400000 */
[----:B------:R-:W-:-:S02]  /*22c0*/  HADD2.F32 R96, -RZ, R26.H0_H0 ;  /* 0x2000001aff607230 */ /* 0x000fc40000004100 */
[----:B------:R-:W-:Y:S01]  /*22d0*/  FADD R97, R48, -R2 ;  /* 0x8000000230617221 */ /* 0x000fe20000000000 */
[----:B------:R-:W-:Y:S01]  /*22e0*/  HADD2.F32 R46, -RZ, R5.H1_H1 ;  /* 0x30000005ff2e7230 */ /* 0x000fe20000004100 */
[----:B------:R-:W-:Y:S01]  /*22f0*/  @P0 FMNMX R63, R63, |R81|, !PT ;  /* 0x400000513f3f0209 */ /* 0x000fe20007800000 */
[----:B------:R-:W-:Y:S01]  /*2300*/  @P2 FADD R44, R44, 1 ;  /* 0x3f8000002c2c2421 */ /* 0x000fe20000000000 */
[----:B------:R-:W-:Y:S01]  /*2310*/  FMUL R53, R0, R53 ;  /* 0x0000003500357220 */ /* 0x000fe20000400000 */
[-C--:B------:R-:W-:Y:S01]  /*2320*/  @P1 FMUL R41, R41, R60.reuse ;  /* 0x0000003c29291220 */ /* 0x080fe20000400000 */
[----:B------:R-:W-:Y:S01]  /*2330*/  @P1 FMUL R40, R40, R60 ;  /* 0x0000003c28281220 */ /* 0x000fe20000400000 */
[----:B------:R-:W-:Y:S01]  /*2340*/  @P2 FADD R104, R104, 1 ;  /* 0x3f80000068682421 */ /* 0x000fe20000000000 */
[----:B------:R-:W-:Y:S01]  /*2350*/  FMUL R101, R0, R101 ;  /* 0x0000006500657220 */ /* 0x000fe20000400000 */
[----:B------:R-:W-:Y:S01]  /*2360*/  FFMA R94, R51, R94, R42 ;  /* 0x0000005e335e7223 */ /* 0x000fe2000000002a */
[----:B------:R-:W-:Y:S01]  /*2370*/  FFMA R51, R99, R100, R102 ;  /* 0x0000006463337223 */ /* 0x000fe20000000066 */
[----:B------:R-:W-:-:S02]  /*2380*/  HADD2.F32 R98, -RZ, R6.H0_H0 ;  /* 0x20000006ff627230 */ /* 0x000fc40000004100 */
[----:B------:R-:W-:Y:S01]  /*2390*/  @P2 FADD R96, R96, 1 ;  /* 0x3f80000060602421 */ /* 0x000fe20000000000 */
[----:B------:R-:W-:Y:S01]  /*23a0*/  FADD R99, R54, -R2 ;  /* 0x8000000236637221 */ /* 0x000fe20000000000 */
[----:B------:R-:W-:Y:S01]  /*23b0*/  FMUL R97, R0, R97 ;  /* 0x0000006100617220 */ /* 0x000fe20000400000 */
[----:B------:R-:W-:Y:S01]  /*23c0*/  @P0 FMNMX R63, R63, |R79|, !PT ;  /* 0x4000004f3f3f0209 */ /* 0x000fe20007800000 */
[----:B------:R-:W-:Y:S01]  /*23d0*/  FFMA R48, R53, R44, R46 ;  /* 0x0000002c35307223 */ /* 0x000fe2000000002e */
[----:B------:R-:W-:Y:S02]  /*23e0*/  HADD2.F32 R54, -RZ, R27.H1_H1 ;  /* 0x3000001bff367230 */ /* 0x000fe40000004100 */
[----:B------:R-:W-:Y:S01]  /*23f0*/  @P1 FMUL R3, R3, R60 ;  /* 0x0000003c03031220 */ /* 0x000fe20000400000 */
[----:B------:R-:W-:Y:S01]  /*2400*/  FFMA R42, R101, R104, R106 ;  /* 0x00000068652a7223 */ /* 0x000fe2000000006a */
[--C-:B------:R-:W-:Y:S01]  /*2410*/  FADD R55, R55, -R2.reuse ;  /* 0x8000000237377221 */ /* 0x100fe20000000000 */
[----:B------:R-:W-:Y:S01]  /*2420*/  F2FP.SATFINITE.E4M3.F32.PACK_AB_MERGE_C R53, RZ, R41, RZ ;  /* 0x00000029ff35723e */ /* 0x000fe200048070ff */
[----:B------:R-:W-:Y:S01]  /*2430*/  @P1 FMUL R58, R58, R60 ;  /* 0x0000003c3a3a1220 */ /* 0x000fe20000400000 */
[----:B------:R-:W-:Y:S01]  /*2440*/  F2FP.SATFINITE.E4M3.F32.PACK_AB_MERGE_C R40, RZ, R40, RZ ;  /* 0x00000028ff28723e */ /* 0x000fe200048070ff */
[----:B------:R-:W-:Y:S01]  /*2450*/  FADD R101, R50, -R2 ;  /* 0x8000000232657221 */ /* 0x000fe20000000000 */
[----:B------:R-:W-:Y:S01]  /*2460*/  FFMA R50, R97, R96, R98 ;  /* 0x0000006061327223 */ /* 0x000fe20000000062 */
[----:B------:R-:W-:Y:S01]  /*2470*/  @P0 FMNMX R63, R63, |R85|, !PT ;  /* 0x400000553f3f0209 */ /* 0x000fe20007800000 */
[----:B------:R-:W-:-:S02]  /*2480*/  HADD2.F32 R96, -RZ, R7.H1_H1 ;  /* 0x30000007ff607230 */ /* 0x000fc40000004100 */
[----:B------:R-:W-:Y:S01]  /*2490*/  @P2 FADD R54, R54, 1 ;  /* 0x3f80000036362421 */ /* 0x000fe20000000000 */
[----:B------:R-:W-:Y:S01]  /*24a0*/  FMUL R55, R0, R55 ;  /* 0x0000003700377220 */ /* 0x000fe20000400000 */
[----:B------:R-:W-:Y:S01]  /*24b0*/  LOP3.LUT R53, R53, 0xff, RZ, 0xc0, !PT ;  /* 0x000000ff35357812 */ /* 0x000fe200078ec0ff */
[-C--:B------:R-:W-:Y:S01]  /*24c0*/  @P1 FMUL R68, R68, R60.reuse ;  /* 0x0000003c44441220 */ /* 0x080fe20000400000 */
[----:B------:R-:W-:Y:S01]  /*24d0*/  SHF.L.U32 R40, R40, 0x8, RZ ;  /* 0x0000000828287819 */ /* 0x000fe200000006ff */
[----:B------:R-:W-:Y:S01]  /*24e0*/  @P1 FMUL R57, R57, R60 ;  /* 0x0000003c39391220 */ /* 0x000fe20000400000 */
[----:B------:R-:W-:Y:S01]  /*24f0*/  F2FP.SATFINITE.E4M3.F32.PACK_AB_MERGE_C R3, RZ, R3, RZ ;  /* 0x00000003ff03723e */ /* 0x000fe200048070ff */
[----:B------:R-:W-:Y:S01]  /*2500*/  FFMA R41, R55, R54, R96 ;  /* 0x0000003637297223 */ /* 0x000fe20000000060 */
[----:B------:R-:W-:Y:S01]  /*2510*/  F2FP.SATFINITE.E4M3.F32.PACK_AB_MERGE_C R58, RZ, R58, RZ ;  /* 0x0000003aff3a723e */ /* 0x000fe200048070ff */
[----:B------:R-:W-:Y:S01]  /*2520*/  @P1 FMUL R56, R56, R60 ;  /* 0x0000003c38381220 */ /* 0x000fe20000400000 */
[----:B------:R-:W-:Y:S01]  /*2530*/  @P0 FMNMX R63, R63, |R84|, !PT ;  /* 0x400000543f3f0209 */ /* 0x000fe20007800000 */
[-C--:B------:R-:W-:Y:S01]  /*2540*/  @P1 FMUL R78, R78, R60.reuse ;  /* 0x0000003c4e4e1220 */ /* 0x080fe20000400000 */
[----:B------:R-:W-:Y:S01]  /*2550*/  LOP3.LUT R40, R53, 0xffff, R40, 0xf8, !PT ;  /* 0x0000ffff35287812 */ /* 0x000fe200078ef828 */
[-C--:B------:R-:W-:Y:S01]  /*2560*/  @P1 FMUL R76, R76, R60.reuse ;  /* 0x0000003c4c4c1220 */ /* 0x080fe20000400000 */
[----:B------:R-:W-:Y:S01]  /*2570*/  SHF.L.U32 R3, R3, 0x10, RZ ;  /* 0x0000001003037819 */ /* 0x000fe200000006ff */
[----:B------:R-:W-:Y:S01]  /*2580*/  @P1 FMUL R59, R59, R60 ;  /* 0x0000003c3b3b1220 */ /* 0x000fe20000400000 */
        /* <DEDUP_REMOVED lines=10> */
[----:B------:R-:W-:Y:S01]  /*2630*/  LOP3.LUT R3, R68, 0xffff, RZ, 0xc0, !PT ;  /* 0x0000ffff44037812 */ /* 0x000fe200078ec0ff */
[-C--:B------:R-:W-:Y:S01]  /*2640*/  @P1 FMUL R83, R83, R60.reuse ;  /* 0x0000003c53531220 */ /* 0x080fe20000400000 */
[----:B------:R-:W-:Y:S01]  /*2650*/  LOP3.LUT R54, R54, 0xff, RZ, 0xc0, !PT ;  /* 0x000000ff36367812 */ /* 0x000fe200078ec0ff */
[-C--:B------:R-:W-:Y:S01]  /*2660*/  @P1 FMUL R79, R79, R60.reuse ;  /* 0x0000003c4f4f1220 */ /* 0x080fe20000400000 */
[----:B------:R-:W-:Y:S01]  /*2670*/  PRMT R53, R53, 0x7104, RZ ;  /* 0x0000710435357816 */ /* 0x000fe200000000ff */
[----:B------:R-:W-:Y:S01]  /*2680*/  @P1 FMUL R85, R85, R60 ;  /* 0x0000003c55551220 */ /* 0x000fe20000400000 */
[----:B------:R-:W-:Y:S01]  /*2690*/  F2FP.SATFINITE.E4M3.F32.PACK_AB_MERGE_C R56, RZ, R56, RZ ;  /* 0x00000038ff38723e */ /* 0x000fe200048070ff */
[----:B------:R-:W-:Y:S01]  /*26a0*/  HADD2.F32 R100, -RZ, R26.H1_H1 ;  /* 0x3000001aff647230 */ /* 0x000fe20000004100 */
[----:B------:R-:W-:Y:S01]  /*26b0*/  @P0 FMNMX R63, R63, |R43|, !PT ;  /* 0x4000002b3f3f0209 */ /* 0x000fe20007800000 */
[----:B------:R-:W-:Y:S01]  /*26c0*/  @P1 FMUL R43, R43, R60 ;  /* 0x0000003c2b2b1220 */ /* 0x000fe20000400000 */
[----:B------:R-:W-:Y:S01]  /*26d0*/  SHF.L.U32 R3, R3, 0x18, RZ ;  /* 0x0000001803037819 */ /* 0x000fe200000006ff */
[----:B------:R-:W-:Y:S01]  /*26e0*/  HADD2.F32 R102, -RZ, R6.H1_H1 ;  /* 0x30000006ff667230 */ /* 0x000fe20000004100 */
[----:B------:R-:W-:Y:S01]  /*26f0*/  LOP3.LUT R53, R54, 0xff00, R53, 0xf8, !PT ;  /* 0x0000ff0036357812 */ /* 0x000fe200078ef835 */
[----:B------:R-:W-:Y:S01]  /*2700*/  @P2 FADD R100, R100, 1 ;  /* 0x3f80000064642421 */ /* 0x000fe20000000000 */
[----:B------:R-:W-:Y:S01]  /*2710*/  SHF.L.U32 R56, R56, 0x10, RZ ;  /* 0x0000001038387819 */ /* 0x000fe200000006ff */
[----:B------:R-:W-:Y:S01]  /*2720*/  FMUL R99, R0, R99 ;  /* 0x0000006300637220 */ /* 0x000fe20000400000 */
[----:B------:R-:W-:Y:S01]  /*2730*/  F2FP.SATFINITE.E4M3.F32.PACK_AB_MERGE_C R78, RZ, R78, RZ ;  /* 0x0000004eff4e723e */ /* 0x000fe200048070ff */
[----:B------:R-:W-:Y:S01]  /*2740*/  HADD2.F32 R104, -RZ, R27.H0_H0 ;  /* 0x2000001bff687230 */ /* 0x000fe20000004100 */
[----:B------:R-:W-:Y:S01]  /*2750*/  F2FP.SATFINITE.E4M3.F32.PACK_AB_MERGE_C R54, RZ, R76, RZ ;  /* 0x0000004cff36723e */ /* 0x000fe200048070ff */
[----:B------:R-:W-:Y:S01]  /*2760*/  FFMA R46, R99, R100, R102 ;  /* 0x00000064632e7223 */ /* 0x000fe20000000066 */
[----:B------:R-:W-:Y:S01]  /*2770*/  F2FP.SATFINITE.E4M3.F32.PACK_AB_MERGE_C R59, RZ, R59, RZ ;  /* 0x0000003bff3b723e */ /* 0x000fe200048070ff */
[----:B------:R-:W-:Y:S01]  /*2780*/  HADD2.F32 R106, -RZ, R7.H0_H0 ;  /* 0x20000007ff6a7230 */ /* 0x000fe20000004100 */
[----:B------:R-:W-:Y:S01]  /*2790*/  @P0 FMNMX R63, R63, |R86|, !PT ;  /* 0x400000563f3f0209 */ /* 0x000fe20007800000 */
[----:B------:R-:W-:Y:S01]  /*27a0*/  @P1 FMUL R86, R86, R60 ;  /* 0x0000003c56561220 */ /* 0x000fe20000400000 */
[----:B------:R-:W-:Y:S01]  /*27b0*/  LOP3.LUT R40, R40, 0xff000000, R3, 0xf8, !PT ;  /* 0xff00000028287812 */ /* 0x000fe200078ef803 */
[----:B------:R-:W-:Y:S01]  /*27c0*/  @P2 FADD R104, R104, 1 ;  /* 0x3f80000068682421 */ /* 0x000fe20000000000 */
[----:B------:R-:W-:Y:S01]  /*27d0*/  LOP3.LUT R56, R53, 0xff0000, R56, 0xf8, !PT ;  /* 0x00ff000035387812 */ /* 0x000fe200078ef838 */
[----:B------:R-:W-:Y:S01]  /*27e0*/  FMUL R101, R0, R101 ;  /* 0x0000006500657220 */ /* 0x000fe20000400000 */
[----:B------:R-:W-:-:S02]  /*27f0*/  LOP3.LUT R78, R78, 0xffff, RZ, 0xc0, !PT ;  /* 0x0000ffff4e4e7812 */ /* 0x000fc400078ec0ff */
[----:B------:R-:W-:Y:S01]  /*2800*/  LOP3.LUT R54, R54, 0xff, RZ, 0xc0, !PT ;  /* 0x000000ff36367812 */ /* 0x000fe200078ec0ff */
[----:B------:R-:W-:Y:S01]  /*2810*/  FFMA R44, R101, R104, R106 ;  /* 0x00000068652c7223 */ /* 0x000fe2000000006a */
[----:B------:R-:W-:Y:S02]  /*2820*/  SHF.L.U32 R59, R59, 0x8, RZ ;  /* 0x000000083b3b7819 */ /* 0x000fe400000006ff */
[----:B------:R-:W-:Y:S02]  /*2830*/  F2FP.SATFINITE.E4M3.F32.PACK_AB_MERGE_C R3, RZ, R70, RZ ;  /* 0x00000046ff03723e */ /* 0x000fe400048070ff */
[----:B------:R-:W-:Y:S01]  /*2840*/  @P0 FMNMX R63, R63, |R45|, !PT ;  /* 0x4000002d3f3f0209 */ /* 0x000fe20007800000 */
[----:B------:R-:W-:Y:S01]  /*2850*/  @P1 FMUL R45, R45, R60 ;  /* 0x0000003c2d2d1220 */ /* 0x000fe20000400000 */
[----:B------:R-:W-:Y:S02]  /*2860*/  F2FP.SATFINITE.E4M3.F32.PACK_AB_MERGE_C R53, RZ, R82, RZ ;  /* 0x00000052ff35723e */ /* 0x000fe400048070ff */
[----:B------:R-:W-:-:S02]  /*2870*/  SHF.L.U32 R67, R78, 0x18, RZ ;  /* 0x000000184e437819 */ /* 0x000fc400000006ff */
[----:B------:R-:W-:Y:S02]  /*2880*/  LOP3.LUT R54, R54, 0xffff, R59, 0xf8, !PT ;  /* 0x0000ffff36367812 */ /* 0x000fe400078ef83b */
[----:B------:R-:W-:Y:S02]  /*2890*/  SHF.L.U32 R3, R3, 0x10, RZ ;  /* 0x0000001003037819 */ /* 0x000fe400000006ff */
[----:B------:R-:W-:Y:S01]  /*28a0*/  @P0 FMNMX R63, R63, |R88|, !PT ;  /* 0x400000583f3f0209 */ /* 0x000fe20007800000 */
[----:B------:R-:W-:Y:S01]  /*28b0*/  @P1 FMUL R88, R88, R60 ;  /* 0x0000003c58581220 */ /* 0x000fe20000400000 */
[----:B------:R-:W-:Y:S02]  /*28c0*/  LOP3.LUT R53, R53, 0xffff, RZ, 0xc0, !PT ;  /* 0x0000ffff35357812 */ /* 0x000fe400078ec0ff */
[----:B------:R-:W-:Y:S02]  /*28d0*/  F2FP.SATFINITE.E4M3.F32.PACK_AB_MERGE_C R80, RZ, R80, RZ ;  /* 0x00000050ff50723e */ /* 0x000fe400048070ff */
[----:B------:R-:W-:-:S02]  /*28e0*/  LOP3.LUT R67, R56, R67, RZ, 0xfc, !PT ;  /* 0x0000004338437212 */ /* 0x000fc400078efcff */
[----:B------:R-:W-:Y:S02]  /*28f0*/  LOP3.LUT R54, R54, 0xff0000, R3, 0xf8, !PT ;  /* 0x00ff000036367812 */ /* 0x000fe400078ef803 */
[----:B------:R-:W-:Y:S01]  /*2900*/  @P0 FMNMX R63, R63, |R87|, !PT ;  /* 0x400000573f3f0209 */ /* 0x000fe20007800000 */
[-C--:B------:R-:W-:Y:S01]  /*2910*/  @P1 FMUL R87, R87, R60.reuse ;  /* 0x0000003c57571220 */ /* 0x080fe20000400000 */
[----:B------:R-:W-:Y:S02]  /*2920*/  LOP3.LUT R56, R69, 0xffff, R80, 0xf8, !PT ;  /* 0x0000ffff45387812 */ /* 0x000fe400078ef850 */
[----:B------:R-:W-:Y:S02]  /*2930*/  SHF.L.U32 R53, R53, 0x18, RZ ;  /* 0x0000001835357819 */ /* 0x000fe400000006ff */
[----:B------:R-:W-:Y:S02]  /*2940*/  F2FP.SATFINITE.E4M3.F32.PACK_AB_MERGE_C R3, RZ, R81, RZ ;  /* 0x00000051ff03723e */ /* 0x000fe400048070ff */
[----:B------:R-:W-:Y:S01]  /*2950*/  @P0 FMNMX R63, R63, |R91|, !PT ;  /* 0x4000005b3f3f0209 */ /* 0x000fe20007800000 */
[----:B------:R-:W-:Y:S01]  /*2960*/  @P1 FMUL R91, R91, R60 ;  /* 0x0000003c5b5b1220 */ /* 0x000fe20000400000 */
[----:B------:R-:W-:-:S02]  /*2970*/  LOP3.LUT R68, R54, 0xff000000, R53, 0xf8, !PT ;  /* 0xff00000036447812 */ /* 0x000fc400078ef835 */
[----:B------:R-:W-:Y:S02]  /*2980*/  LOP3.LUT R56, R56, 0xff, RZ, 0xc0, !PT ;  /* 0x000000ff38387812 */ /* 0x000fe400078ec0ff */
[----:B------:R-:W-:Y:S02]  /*2990*/  PRMT R3, R3, 0x7104, RZ ;  /* 0x0000710403037816 */ /* 0x000fe400000000ff */
[----:B------:R-:W-:Y:S02]  /*29a0*/  F2FP.SATFINITE.E4M3.F32.PACK_AB_MERGE_C R54, RZ, R84, RZ ;  /* 0x00000054ff36723e */ /* 0x000fe400048070ff */
[----:B------:R-:W-:Y:S02]  /*29b0*/  F2FP.SATFINITE.E4M3.F32.PACK_AB_MERGE_C R83, RZ, R83, RZ ;  /* 0x00000053ff53723e */ /* 0x000fe400048070ff */
[----:B------:R-:W-:Y:S01]  /*29c0*/  @P0 FMNMX R63, R63, |R47|, !PT ;  /* 0x4000002f3f3f0209 */ /* 0x000fe20007800000 */
[----:B------:R-:W-:Y:S01]  /*29d0*/  @P1 FMUL R47, R47, R60 ;  /* 0x0000003c2f2f1220 */ /* 0x000fe20000400000 */
[----:B------:R-:W-:-:S02]  /*29e0*/  LOP3.LUT R56, R56, 0xff00, R3, 0xf8, !PT ;  /* 0x0000ff0038387812 */ /* 0x000fc400078ef803 */
[----:B------:R-:W-:Y:S02]  /*29f0*/  LOP3.LUT R54, R54, 0xff, RZ, 0xc0, !PT ;  /* 0x000000ff36367812 */ /* 0x000fe400078ec0ff */
[----:B------:R-:W-:Y:S02]  /*2a00*/  SHF.L.U32 R83, R83, 0x8, RZ ;  /* 0x0000000853537819 */ /* 0x000fe400000006ff */
        /* <DEDUP_REMOVED lines=10> */
[----:B------:R-:W-:Y:S02]  /*2ab0*/  LOP3.LUT R54, R54, 0xffff, R45, 0xf8, !PT ;  /* 0x0000ffff36367812 */ /* 0x000fe400078ef82d */
[----:B------:R-:W-:-:S02]  /*2ac0*/  F2FP.SATFINITE.E4M3.F32.PACK_AB_MERGE_C R3, RZ, R88, RZ ;  /* 0x00000058ff03723e */ /* 0x000fc400048070ff */
[----:B------:R-:W-:Y:S01]  /*2ad0*/  @P0 FMNMX R63, R63, |R49|, !PT ;  /* 0x400000313f3f0209 */ /* 0x000fe20007800000 */
[-C--:B------:R-:W-:Y:S01]  /*2ae0*/  @P1 FMUL R49, R49, R60.reuse ;  /* 0x0000003c31311220 */ /* 0x080fe20000400000 */
[----:B------:R-:W-:Y:S02]  /*2af0*/  LOP3.LUT R54, R54, 0xff, RZ, 0xc0, !PT ;  /* 0x000000ff36367812 */ /* 0x000fe400078ec0ff */
[----:B------:R-:W-:Y:S02]  /*2b00*/  PRMT R3, R3, 0x7104, RZ ;  /* 0x0000710403037816 */ /* 0x000fe400000000ff */
[----:B------:R-:W-:Y:S01]  /*2b10*/  @P0 FMNMX R63, R63, |R95|, !PT ;  /* 0x4000005f3f3f0209 */ /* 0x000fe20007800000 */
[----:B------:R-:W-:Y:S01]  /*2b20*/  @P1 FMUL R95, R95, R60 ;  /* 0x0000003c5f5f1220 */ /* 0x000fe20000400000 */
[----:B------:R-:W-:Y:S02]  /*2b30*/  LOP3.LUT R54, R54, 0xff00, R3, 0xf8, !PT ;  /* 0x0000ff0036367812 */ /* 0x000fe400078ef803 */
[----:B------:R-:W-:-:S02]  /*2b40*/  F2FP.SATFINITE.E4M3.F32.PACK_AB_MERGE_C R3, RZ, R86, RZ ;  /* 0x00000056ff03723e */ /* 0x000fc400048070ff */
[----:B------:R-:W-:Y:S01]  /*2b50*/  @P0 FMNMX R63, R63, |R93|, !PT ;  /* 0x4000005d3f3f0209 */ /* 0x000fe20007800000 */
[----:B------:R-:W-:Y:S01]  /*2b60*/  @P1 FMUL R93, R93, R60 ;  /* 0x0000003c5d5d1220 */ /* 0x000fe20000400000 */
[----:B------:R-:W-:Y:S02]  /*2b70*/  LOP3.LUT R3, R3, 0xffff, RZ, 0xc0, !PT ;  /* 0x0000ffff03037812 */ /* 0x000fe400078ec0ff */
[----:B------:R-:W-:Y:S01]  /*2b80*/  @P0 FMNMX R63, R63, |R92|, !PT ;  /* 0x4000005c3f3f0209 */ /* 0x000fe20007800000 */
[----:B------:R-:W-:Y:S01]  /*2b90*/  @P1 FMUL R92, R92, R60 ;  /* 0x0000003c5c5c1220 */ /* 0x000fe20000400000 */
        /* <DEDUP_REMOVED lines=8> */
[----:B------:R-:W-:Y:S02]  /*2c20*/  F2FP.SATFINITE.E4M3.F32.PACK_AB_MERGE_C R3, RZ, R47, RZ ;  /* 0x0000002fff03723e */ /* 0x000fe400048070ff */
[----:B------:R-:W-:Y:S02]  /*2c30*/  F2FP.SATFINITE.E4M3.F32.PACK_AB_MERGE_C R90, RZ, R90, RZ ;  /* 0x0000005aff5a723e */ /* 0x000fe400048070ff */
[----:B------:R-:W-:-:S02]  /*2c40*/  SHF.L.U32 R79, R79, 0x10, RZ ;  /* 0x000000104f4f7819 */ /* 0x000fc400000006ff */
[----:B------:R-:W-:Y:S02]  /*2c50*/  LOP3.LUT R85, R85, 0xffff, RZ, 0xc0, !PT ;  /* 0x0000ffff55557812 */ /* 0x000fe400078ec0ff */
[----:B------:R-:W-:Y:S02]  /*2c60*/  F2FP.SATFINITE.E4M3.F32.PACK_AB_MERGE_C R87, RZ, R87, RZ ;  /* 0x00000057ff57723e */ /* 0x000fe400048070ff */
[----:B------:R-:W-:Y:S02]  /*2c70*/  F2FP.SATFINITE.E4M3.F32.PACK_AB_MERGE_C R91, RZ, R91, RZ ;  /* 0x0000005bff5b723e */ /* 0x000fe400048070ff */
[----:B------:R-:W-:Y:S01]  /*2c80*/  @P0 FMNMX R63, R63, |R51|, !PT ;  /* 0x400000333f3f0209 */ /* 0x000fe20007800000 */
[----:B------:R-:W-:Y:S01]  /*2c90*/  @P1 FMUL R51, R51, R60 ;  /* 0x0000003c33331220 */ /* 0x000fe20000400000 */
[----:B------:R-:W-:Y:S02]  /*2ca0*/  LOP3.LUT R3, R3, 0xff, RZ, 0xc0, !PT ;  /* 0x000000ff03037812 */ /* 0x000fe400078ec0ff */
[----:B------:R-:W-:-:S02]  /*2cb0*/  SHF.L.U32 R90, R90, 0x8, RZ ;  /* 0x000000085a5a7819 */ /* 0x000fc400000006ff */
[----:B------:R-:W-:Y:S02]  /*2cc0*/  LOP3.LUT R56, R56, 0xff0000, R79, 0xf8, !PT ;  /* 0x00ff000038387812 */ /* 0x000fe400078ef84f */
[----:B------:R-:W-:Y:S02]  /*2cd0*/  SHF.L.U32 R69, R85, 0x18, RZ ;  /* 0x0000001855457819 */ /* 0x000fe400000006ff */
[----:B------:R-:W-:Y:S02]  /*2ce0*/  SHF.L.U32 R87, R87, 0x10, RZ ;  /* 0x0000001057577819 */ /* 0x000fe400000006ff */
[----:B------:R-:W-:Y:S02]  /*2cf0*/  LOP3.LUT R91, R91, 0xffff, RZ, 0xc0, !PT ;  /* 0x0000ffff5b5b7812 */ /* 0x000fe400078ec0ff */
[----:B------:R-:W-:Y:S02]  /*2d00*/  F2FP.SATFINITE.E4M3.F32.PACK_AB_MERGE_C R89, RZ, R89, RZ ;  /* 0x00000059ff59723e */ /* 0x000fe400048070ff */
[----:B------:R-:W-:Y:S01]  /*2d10*/  @P0 FMNMX R63, R63, |R42|, !PT ;  /* 0x4000002a3f3f0209 */ /* 0x000fe20007800000 */
[----:B------:R-:W-:Y:S01]  /*2d20*/  @P1 FMUL R42, R42, R60 ;  /* 0x0000003c2a2a1220 */ /* 0x000fe20000400000 */
[----:B------:R-:W-:-:S02]  /*2d30*/  LOP3.LUT R90, R3, 0xffff, R90, 0xf8, !PT ;  /* 0x0000ffff035a7812 */ /* 0x000fc400078ef85a */
[----:B------:R-:W-:Y:S02]  /*2d40*/  LOP3.LUT R69, R56, R69, RZ, 0xfc, !PT ;  /* 0x0000004538457212 */ /* 0x000fe400078efcff */
[----:B------:R-:W-:Y:S02]  /*2d50*/  LOP3.LUT R54, R54, 0xff0000, R87, 0xf8, !PT ;  /* 0x00ff000036367812 */ /* 0x000fe400078ef857 */
[----:B------:R-:W-:Y:S02]  /*2d60*/  SHF.L.U32 R71, R91, 0x18, RZ ;  /* 0x000000185b477819 */ /* 0x000fe400000006ff */
[----:B------:R-:W-:Y:S02]  /*2d70*/  SHF.L.U32 R3, R89, 0x10, RZ ;  /* 0x0000001059037819 */ /* 0x000fe400000006ff */
[----:B------:R-:W-:Y:S02]  /*2d80*/  LOP3.LUT R56, R77, 0xffffff00, RZ, 0xc0, !PT ;  /* 0xffffff004d387812 */ /* 0x000fe400078ec0ff */
[----:B------:R-:W-:-:S02]  /*2d90*/  F2FP.SATFINITE.E4M3.F32.PACK_AB_MERGE_C R95, RZ, R95, RZ ;  /* 0x0000005fff5f723e */ /* 0x000fc400048070ff */
[----:B------:R-:W-:Y:S01]  /*2da0*/  @P0 FMNMX R63, R63, |R48|, !PT ;  /* 0x400000303f3f0209 */ /* 0x000fe20007800000 */
[----:B------:R-:W-:Y:S01]  /*2db0*/  @P1 FMUL R48, R48, R60 ;  /* 0x0000003c30301220 */ /* 0x000fe20000400000 */
[----:B------:R-:W-:Y:S02]  /*2dc0*/  LOP3.LUT R71, R54, R71, RZ, 0xfc, !PT ;  /* 0x0000004736477212 */ /* 0x000fe400078efcff */
[----:B------:R-:W-:Y:S02]  /*2dd0*/  LOP3.LUT R90, R90, 0xff0000, R3, 0xf8, !PT ;  /* 0x00ff00005a5a7812 */ /* 0x000fe400078ef803 */
[----:B------:R-:W-:Y:S02]  /*2de0*/  LOP3.LUT R54, R56, 0xffff, R95, 0xf8, !PT ;  /* 0x0000ffff38367812 */ /* 0x000fe400078ef85f */
[----:B------:R-:W-:Y:S02]  /*2df0*/  F2FP.SATFINITE.E4M3.F32.PACK_AB_MERGE_C R3, RZ, R49, RZ ;  /* 0x00000031ff03723e */ /* 0x000fe400048070ff */
[----:B------:R-:W-:-:S02]  /*2e00*/  F2FP.SATFINITE.E4M3.F32.PACK_AB_MERGE_C R43, RZ, R93, RZ ;  /* 0x0000005dff2b723e */ /* 0x000fc400048070ff */
[----:B------:R-:W-:Y:S01]  /*2e10*/  @P0 FMNMX R63, R63, |R50|, !PT ;  /* 0x400000323f3f0209 */ /* 0x000fe20007800000 */
[----:B------:R-:W-:Y:S01]  /*2e20*/  @P1 FMUL R50, R50, R60 ;  /* 0x0000003c32321220 */ /* 0x000fe20000400000 */
[----:B------:R-:W-:Y:S02]  /*2e30*/  F2FP.SATFINITE.E4M3.F32.PACK_AB_MERGE_C R52, RZ, R52, RZ ;  /* 0x00000034ff34723e */ /* 0x000fe400048070ff */
[----:B------:R-:W-:Y:S02]  /*2e40*/  F2FP.SATFINITE.E4M3.F32.PACK_AB_MERGE_C R51, RZ, R51, RZ ;  /* 0x00000033ff33723e */ /* 0x000fe400048070ff */
[----:B------:R-:W-:Y:S02]  /*2e50*/  LOP3.LUT R54, R54, 0xff, RZ, 0xc0, !PT ;  /* 0x000000ff36367812 */ /* 0x000fe400078ec0ff */
[----:B------:R-:W-:Y:S02]  /*2e60*/  LOP3.LUT R3, R3, 0xffff, RZ, 0xc0, !PT ;  /* 0x0000ffff03037812 */ /* 0x000fe400078ec0ff */
[----:B------:R-:W-:-:S02]  /*2e70*/  PRMT R43, R43, 0x7104, RZ ;  /* 0x000071042b2b7816 */ /* 0x000fc400000000ff */
[----:B------:R-:W-:Y:S02]  /*2e80*/  LOP3.LUT R52, R52, 0xff, RZ, 0xc0, !PT ;  /* 0x000000ff34347812 */ /* 0x000fe400078ec0ff */
[----:B------:R-:W-:Y:S02]  /*2e90*/  SHF.L.U32 R51, R51, 0x8, RZ ;  /* 0x0000000833337819 */ /* 0x000fe400000006ff */
[----:B------:R-:W-:Y:S02]  /*2ea0*/  F2FP.SATFINITE.E4M3.F32.PACK_AB_MERGE_C R50, RZ, R50, RZ ;  /* 0x00000032ff32723e */ /* 0x000fe400048070ff */
[----:B------:R-:W-:Y:S01]  /*2eb0*/  @P0 FMNMX R63, R63, |R46|, !PT ;  /* 0x4000002e3f3f0209 */ /* 0x000fe20007800000 */
[----:B------:R-:W-:Y:S01]  /*2ec0*/  @P1 FMUL R46, R46, R60 ;  /* 0x0000003c2e2e1220 */ /* 0x000fe20000400000 */
[----:B------:R-:W-:Y:S02]  /*2ed0*/  SHF.L.U32 R3, R3, 0x18, RZ ;  /* 0x0000001803037819 */ /* 0x000fe400000006ff */
[----:B------:R-:W-:-:S02]  /*2ee0*/  LOP3.LUT R43, R54, 0xff00, R43, 0xf8, !PT ;  /* 0x0000ff00362b7812 */ /* 0x000fc400078ef82b */
[----:B------:R-:W0:Y:S01]  /*2ef0*/  @!P3 LDC.64 R54, c[0x0][0x228] ;  /* 0x00008a00ff36bb82 */ /* 0x000e220000000a00 */
[----:B------:R-:W-:Y:S02]  /*2f00*/  LOP3.LUT R56, R52, 0xffff, R51, 0xf8, !PT ;  /* 0x0000ffff34387812 */ /* 0x000fe400078ef833 */
[----:B------:R-:W-:Y:S02]  /*2f10*/  F2FP.SATFINITE.E4M3.F32.PACK_AB_MERGE_C R92, RZ, R92, RZ ;  /* 0x0000005cff5c723e */ /* 0x000fe400048070ff */
[----:B------:R-:W-:Y:S02]  /*2f20*/  LOP3.LUT R76, R90, 0xff000000, R3, 0xf8, !PT ;  /* 0xff0000005a4c7812 */ /* 0x000fe400078ef803 */
[----:B------:R-:W-:Y:S01]  /*2f30*/  LOP3.LUT R65, R65, 0xffff, R50, 0xf8, !PT ;  /* 0x0000ffff41417812 */ /* 0x000fe200078ef832 */
[----:B------:R-:W1:Y:S01]  /*2f40*/  @!P3 LDC.64 R52, c[0x0][0x230] ;  /* 0x00008c00ff34bb82 */ /* 0x000e620000000a00 */
[----:B------:R-:W-:Y:S02]  /*2f50*/  F2FP.SATFINITE.E4M3.F32.PACK_AB_MERGE_C R3, RZ, R46, RZ ;  /* 0x0000002eff03723e */ /* 0x000fe400048070ff */
[----:B------:R-:W-:Y:S01]  /*2f60*/  @P0 FMNMX R63, R63, |R44|, !PT ;  /* 0x4000002c3f3f0209 */ /* 0x000fe20007800000 */
[----:B------:R-:W-:Y:S01]  /*2f70*/  @P1 FMUL R44, R44, R60 ;  /* 0x0000003c2c2c1220 */ /* 0x000fe20000400000 */
[----:B------:R-:W-:-:S02]  /*2f80*/  SHF.L.U32 R92, R92, 0x10, RZ ;  /* 0x000000105c5c7819 */ /* 0x000fc400000006ff */
[----:B------:R-:W-:Y:S01]  /*2f90*/  F2FP.SATFINITE.E4M3.F32.PACK_AB_MERGE_C R45, RZ, R42, RZ ;  /* 0x0000002aff2d723e */ /* 0x000fe200048070ff */
[----:B------:R-:W2:Y:S01]  /*2fa0*/  LDC.64 R50, c[0x0][0x258] ;  /* 0x00009600ff327b82 */ /* 0x000ea20000000a00 */
[----:B------:R-:W-:Y:S02]  /*2fb0*/  LOP3.LUT R42, R65, 0xff, RZ, 0xc0, !PT ;  /* 0x000000ff412a7812 */ /* 0x000fe400078ec0ff */
[----:B------:R-:W-:Y:S02]  /*2fc0*/  PRMT R3, R3, 0x7104, RZ ;  /* 0x0000710403037816 */ /* 0x000fe400000000ff */
[----:B------:R-:W-:Y:S01]  /*2fd0*/  @P0 FMNMX R63, R63, |R41|, !PT ;  /* 0x400000293f3f0209 */ /* 0x000fe20007800000 */
[----:B------:R-:W-:Y:S01]  /*2fe0*/  @P1 FMUL R41, R41, R60 ;  /* 0x0000003c29291220 */ /* 0x000fe20000400000 */
[----:B------:R-:W-:Y:S02]  /*2ff0*/  LOP3.LUT R92, R43, 0xff0000, R92, 0xf8, !PT ;  /* 0x00ff00002b5c7812 */ /* 0x000fe400078ef85c */
[----:B------:R-:W-:-:S02]  /*3000*/  LOP3.LUT R43, R42, 0xff00, R3, 0xf8, !PT ;  /* 0x0000ff002a2b7812 */ /* 0x000fc400078ef803 */
[----:B------:R-:W-:Y:S02]  /*3010*/  SHF.L.U32 R3, R45, 0x10, RZ ;  /* 0x000000102d037819 */ /* 0x000fe400000006ff */
[----:B------:R-:W-:Y:S02]  /*3020*/  F2FP.SATFINITE.E4M3.F32.PACK_AB_MERGE_C R48, RZ, R48, RZ ;  /* 0x00000030ff30723e */ /* 0x000fe400048070ff */
[----:B------:R-:W-:Y:S01]  /*3030*/  LOP3.LUT R45, R61, 0x7f, RZ, 0xc0, !PT ;  /* 0x0000007f3d2d7812 */ /* 0x000fe200078ec0ff */
[C---:B-1----:R-:W-:Y:S01]  /*3040*/  @!P3 IMAD.WIDE R52, R66.reuse, 0x4, R52 ;  /* 0x000000044234b825 */ /* 0x042fe200078e0234 */
[----:B------:R-:W-:Y:S02]  /*3050*/  F2FP.SATFINITE.E4M3.F32.PACK_AB_MERGE_C R44, RZ, R44, RZ ;  /* 0x0000002cff2c723e */ /* 0x000fe400048070ff */
[----:B------:R-:W-:Y:S01]  /*3060*/  F2FP.SATFINITE.E4M3.F32.PACK_AB_MERGE_C R41, RZ, R41, RZ ;  /* 0x00000029ff29723e */ /* 0x000fe200048070ff */
[----:B------:R-:W-:Y:S01]  /*3070*/  IMAD R45, R66, 0x280, R45 ;  /* 0x00000280422d7824 */ /* 0x000fe200078e022d */
[----:B------:R-:W-:-:S02]  /*3080*/  LOP3.LUT R56, R56, 0xff0000, R3, 0xf8, !PT ;  /* 0x00ff000038387812 */ /* 0x000fc400078ef803 */
[----:B------:R-:W-:Y:S02]  /*3090*/  LOP3.LUT R3, R48, 0xffff, RZ, 0xc0, !PT ;  /* 0x0000ffff30037812 */ /* 0x000fe400078ec0ff */
[----:B------:R-:W-:Y:S02]  /*30a0*/  F2FP.SATFINITE.E4M3.F32.PACK_AB_MERGE_C R94, RZ, R94, RZ ;  /* 0x0000005eff5e723e */ /* 0x000fe400048070ff */
[----:B------:R-:W-:Y:S02]  /*30b0*/  SHF.L.U32 R44, R44, 0x10, RZ ;  /* 0x000000102c2c7819 */ /* 0x000fe400000006ff */
[----:B------:R-:W-:Y:S02]  /*30c0*/  LOP3.LUT R41, R41, 0xffff, RZ, 0xc0, !PT ;  /* 0x0000ffff29297812 */ /* 0x000fe400078ec0ff */
[----:B------:R-:W-:Y:S02]  /*30d0*/  SHF.L.U32 R3, R3, 0x18, RZ ;  /* 0x0000001803037819 */ /* 0x000fe400000006ff */
[----:B------:R-:W-:-:S02]  /*30e0*/  LOP3.LUT R94, R94, 0xffff, RZ, 0xc0, !PT ;  /* 0x0000ffff5e5e7812 */ /* 0x000fc400078ec0ff */
[----:B------:R-:W-:Y:S01]  /*30f0*/  LOP3.LUT R44, R43, 0xff0000, R44, 0xf8, !PT ;  /* 0x00ff00002b2c7812 */ /* 0x000fe200078ef82c */
[----:B0-----:R-:W-:Y:S01]  /*3100*/  @!P3 IMAD.WIDE R42, R66, 0x4, R54 ;  /* 0x00000004422ab825 */ /* 0x001fe200078e0236 */
[----:B------:R-:W-:Y:S02]  /*3110*/  SHF.L.U32 R41, R41, 0x18, RZ ;  /* 0x0000001829297819 */ /* 0x000fe400000006ff */
[C---:B------:R-:W-:Y:S02]  /*3120*/  IADD3 R47, R45.reuse, 0x80, RZ ;  /* 0x000000802d2f7810 */ /* 0x040fe40007ffe0ff */
[----:B------:R-:W-:Y:S01]  /*3130*/  IADD3 R49, R45, 0x100, RZ ;  /* 0x000001002d317810 */ /* 0x000fe20007ffe0ff */
[----:B------:R3:W-:Y:S01]  /*3140*/  @!P3 STG.E desc[UR4][R42.64], R2 ;  /* 0x000000022a00b986 */ /* 0x0007e2000c101904 */
[----:B------:R-:W-:Y:S01]  /*3150*/  LOP3.LUT R56, R56, 0xff000000, R3, 0xf8, !PT ;  /* 0xff00000038387812 */ /* 0x000fe200078ef803 */
[--C-:B--2---:R-:W-:Y:S01]  /*3160*/  IMAD.WIDE.U32 R46, R47, 0x8, R50.reuse ;  /* 0x000000082f2e7825 */ /* 0x104fe200078e0032 */
[----:B------:R-:W-:Y:S01]  /*3170*/  IADD3 R55, R45, 0x180, RZ ;  /* 0x000001802d377810 */ /* 0x000fe20007ffe0ff */
[----:B------:R3:W-:Y:S01]  /*3180*/  @!P3 STG.E desc[UR4][R52.64], R0 ;  /* 0x000000003400b986 */ /* 0x0007e2000c101904 */
[----:B------:R-:W-:Y:S01]  /*3190*/  SHF.L.U32 R77, R94, 0x18, RZ ;  /* 0x000000185e4d7819 */ /* 0x000fe200000006ff */
[----:B------:R-:W-:Y:S01]  /*31a0*/  IMAD.WIDE.U32 R48, R49, 0x8, R50 ;  /* 0x0000000831307825 */ /* 0x000fe200078e0032 */
[----:B------:R-:W-:-:S02]  /*31b0*/  LOP3.LUT R65, R44, R41, RZ, 0xfc, !PT ;  /* 0x000000292c417212 */ /* 0x000fc400078efcff */
[C---:B------:R-:W-:Y:S01]  /*31c0*/  IADD3 R3, R45.reuse, 0x200, RZ ;  /* 0x000002002d037810 */ /* 0x040fe20007ffe0ff */
[--C-:B------:R-:W-:Y:S01]  /*31d0*/  IMAD.WIDE.U32 R44, R45, 0x8, R50.reuse ;  /* 0x000000082d2c7825 */ /* 0x100fe200078e0032 */
[----:B------:R-:W-:Y:S02]  /*31e0*/  MOV R41, R67 ;  /* 0x0000004300297202 */ /* 0x000fe40000000f00 */
[----:B------:R-:W-:Y:S01]  /*31f0*/  LOP3.LUT R77, R92, R77, RZ, 0xfc, !PT ;  /* 0x0000004d5c4d7212 */ /* 0x000fe200078efcff */
[--C-:B------:R-:W-:Y:S01]  /*3200*/  IMAD.WIDE.U32 R54, R55, 0x8, R50.reuse ;  /* 0x0000000837367825 */ /* 0x100fe200078e0032 */
[----:B------:R-:W-:Y:S01]  /*3210*/  MOV R57, R65 ;  /* 0x0000004100397202 */ /* 0x000fe20000000f00 */
[----:B------:R3:W-:Y:S01]  /*3220*/  STG.E.64 desc[UR4][R44.64], R40 ;  /* 0x000000282c007986 */ /* 0x0007e2000c101b04 */
[----:B------:R-:W-:Y:S01]  /*3230*/  IADD3 R66, R66, UR6, RZ ;  /* 0x0000000642427c10 */ /* 0x000fe2000fffe0ff */
[----:B------:R-:W-:Y:S01]  /*3240*/  IMAD.WIDE.U32 R50, R3, 0x8, R50 ;  /* 0x0000000803327825 */ /* 0x000fe200078e0032 */
[----:B------:R-:W-:Y:S01]  /*3250*/  LOP3.LUT P2, RZ, R62, 0xff, RZ, 0xc0, !PT ;  /* 0x000000ff3eff7812 */ /* 0x000fe2000784c0ff */
[----:B------:R3:W-:Y:S01]  /*3260*/  STG.E.64 desc[UR4][R46.64], R68 ;  /* 0x000000442e007986 */ /* 0x0007e2000c101b04 */
[----:B------:R-:W-:-:S02]  /*3270*/  ISETP.GE.AND P0, PT, R66, UR12, PT ;  /* 0x0000000c42007c0c */ /* 0x000fc4000bf06270 */
[----:B------:R-:W-:Y:S01]  /*3280*/  SEL R62, RZ, 0x1, P2 ;  /* 0x00000001ff3e7807 */ /* 0x000fe20001000000 */
[----:B------:R3:W-:Y:S04]  /*3290*/  STG.E.64 desc[UR4][R48.64], R70 ;  /* 0x0000004630007986 */ /* 0x0007e8000c101b04 */
[----:B------:R3:W-:Y:S04]  /*32a0*/  STG.E.64 desc[UR4][R54.64], R76 ;  /* 0x0000004c36007986 */ /* 0x0007e8000c101b04 */
[----:B------:R3:W-:Y:S02]  /*32b0*/  STG.E.64 desc[UR4][R50.64], R56 ;  /* 0x0000003832007986 */ /* 0x0007e4000c101b04 */
[----:B------:R-:W-:Y:S05]  /*32c0*/  @!P0 BRA `(.L_x_12873) ;  /* 0xffffffcc00e88947 */ /* 0x000fea000383ffff */
.L_x_12865:
[----:B------:R-:W-:Y:S02]  /*32d0*/  ULDC.64 UR10, c[0x0][0x288] ;  /* 0x0000a200000a7ab9 */ /* 0x000fe40000000a00 */
[----:B------:R-:W-:-:S04]  /*32e0*/  ISETP.NE.U32.AND P0, PT, RZ, UR10, PT ;  /* 0x0000000aff007c0c */ /* 0x000fc8000bf05070 */
[----:B------:R-:W-:-:S13]  /*32f0*/  ISETP.NE.AND.EX P0, PT, RZ, UR11, PT, P0 ;  /* 0x0000000bff007c0c */ /* 0x000fda000bf05300 */
[----:B------:R-:W-:Y:S05]  /*3300*/  @!P0 BRA `(.L_x_12874) ;  /* 0x0000000000bc8947 */ /* 0x000fea0003800000 */
[----:B------:R-:W-:-:S03]  /*3310*/  UMOV UR10, 0xffffffff ;  /* 0xffffffff000a7882 */ /* 0x000fc60000000000 */
[----:B------:R-:W-:Y:S05]  /*3320*/  BRA.DIV UR10, `(.L_x_12875) ;  /* 0x0000000e0a707947 */ /* 0x000fea000b800000 */
[----:B---3--:R-:W0:Y:S02]  /*3330*/  SHFL.DOWN PT, R0, R63, 0x10, 0x1f ;  /* 0x0a001f003f007f89 */ /* 0x008e2400000e0000 */
        /* <DEDUP_REMOVED lines=8> */
.L_x_12898:
        /* <DEDUP_REMOVED lines=28> */
.L_x_12901:
[----:B-1----:R-:W-:-:S07]  /*3580*/  FMNMX R5, R3, R2, !PT ;  /* 0x0000000203057209 */ /* 0x002fce0007800000 */
.L_x_12877:
[----:B------:R-:W-:Y:S05]  /*3590*/  BSYNC B0 ;  /* 0x0000000000007941 */ /* 0x000fea0003800000 */
.L_x_12876:
[----:B------:R-:W-:Y:S01]  /*35a0*/  ISETP.NE.AND P0, PT, R61, RZ, PT ;  /* 0x000000ff3d00720c */ /* 0x000fe20003f05270 */
[----:B------:R-:W-:-:S12]  /*35b0*/  BSSY B0, `(.L_x_12874) ;  /* 0x0000004000007945 */ /* 0x000fd80003800000 */
[----:B------:R-:W-:Y:S05]  /*35c0*/  @P0 BRA `(.L_x_12879) ;  /* 0x0000000000080947 */ /* 0x000fea0003800000 */
[----:B0-----:R-:W0:Y:S02]  /*35d0*/  LDC.64 R2, c[0x0][0x288] ;  /* 0x0000a200ff027b82 */ /* 0x001e240000000a00 */
[----:B0-----:R1:W-:Y:S02]  /*35e0*/  REDG.E.MAX.S32.STRONG.GPU desc[UR4][R2.64], R5 ;  /* 0x000000050200798e */ /* 0x0013e4000d10e384 */
.L_x_12879:
[----:B------:R-:W-:Y:S05]  /*35f0*/  BSYNC B0 ;  /* 0x0000000000007941 */ /* 0x000fea0003800000 */
.L_x_12874:
[----:B------:R-:W-:Y:S05]  /*3600*/  @!P1 EXIT ;  /* 0x000000000000994d */ /* 0x000fea0003800000 */
[----:B------:R-:W2:Y:S01]  /*3610*/  S2UR UR13, SR_CTAID.X ;  /* 0x00000000000d79c3 */ /* 0x000ea20000002500 */
[----:B------:R-:W-:Y:S02]  /*3620*/  ULDC.64 UR10, c[0x0][0x280] ;  /* 0x0000a000000a7ab9 */ /* 0x000fe40000000a00 */
[----:B------:R-:W-:Y:S02]  /*3630*/  ISETP.EQ.U32.AND P1, PT, RZ, UR10, PT ;  /* 0x0000000aff007c0c */ /* 0x000fe4000bf22070 */
[----:B--2---:R-:W-:-:S04]  /*3640*/  LOP3.LUT P0, RZ, R61, UR13, RZ, 0xfc, !PT ;  /* 0x0000000d3dff7c12 */ /* 0x004fc8000f80fcff */
        /* <DEDUP_REMOVED lines=8> */
[----:B01----:R-:W-:Y:S05]  /*36d0*/  CALL.REL.NOINC `($__internal_206_$__cuda_sm20_rcp_rn_f32_slowpath) ;  /* 0x0000000c00507944 */ /* 0x003fea0003c00000 */
[----:B------:R-:W-:Y:S01]  /*36e0*/  MOV R5, R0 ;  /* 0x0000000000057202 */ /* 0x000fe20000000f00 */
[----:B------:R-:W-:Y:S06]  /*36f0*/  BRA `(.L_x_12881) ;  /* 0x0000000000107947 */ /* 0x000fec0003800000 */
.L_x_12880:
[----:B-1----:R-:W1:Y:S02]  /*3700*/  MUFU.RCP R5, R60 ;  /* 0x0000003c00057308 */ /* 0x002e640000001000 */
[----:B-1----:R-:W-:-:S04]  /*3710*/  FFMA R0, R5, R60, -1 ;  /* 0xbf80000005007423 */ /* 0x002fc8000000003c */
[----:B------:R-:W-:-:S04]  /*3720*/  FADD.FTZ R0, -R0, -RZ ;  /* 0x800000ff00007221 */ /* 0x000fc80000010100 */
[----:B------:R-:W-:-:S07]  /*3730*/  FFMA R5, R5, R0, R5 ;  /* 0x0000000005057223 */ /* 0x000fce0000000005 */
.L_x_12881:
[----:B0-----:R-:W0:Y:S02]  /*3740*/  LDC.64 R2, c[0x0][0x280] ;  /* 0x0000a000ff027b82 */ /* 0x001e240000000a00 */
[----:B0-----:R-:W-:Y:S01]  /*3750*/  STG.E desc[UR4][R2.64], R5 ;  /* 0x0000000502007986 */ /* 0x001fe2000c101904 */
[----:B------:R-:W-:Y:S05]  /*3760*/  EXIT ;  /* 0x000000000000794d */ /* 0x000fea0003800000 */
.L_x_12866:
[----:B------:R-:W-:Y:S01]  /*3770*/  HFMA2.MMA R80, -RZ, RZ, 0, 5.9604644775390625e-08 ;  /* 0x00000001ff507435 */ /* 0x000fe200000001ff */
[----:B------:R-:W-:Y:S02]  /*3780*/  MOV R78, R0 ;  /* 0x00000000004e7202 */ /* 0x000fe40000000f00 */
[----:B------:R-:W-:Y:S02]  /*3790*/  MOV R82, 0x1f ;  /* 0x0000001f00527802 */ /* 0x000fe40000000f00 */
[----:B------:R-:W-:-:S07]  /*37a0*/  MOV R76, 0xffffffff ;  /* 0xffffffff004c7802 */ /* 0x000fce0000000f00 */
[----:B-1---5:R-:W-:Y:S05]  /*37b0*/  WARPSYNC.COLLECTIVE R76, `(.L_x_12882) ;  /* 0x000000004c087348 */ /* 0x022fea0003c00000 */
[----:B------:R0:W2:Y:S02]  /*37c0*/  SHFL.BFLY P1, R70, R78, R80, R82 ;  /* 0x0c0000504e467389 */ /* 0x0000a40000020052 */
[----:B012--5:R-:W-:Y:S01]  /*37d0*/  ENDCOLLECTIVE ;  /* 0x000000000000791b */ /* 0x027fe20003800000 */
.L_x_12882:
[----:B------:R-:W-:Y:S01]  /*37e0*/  HFMA2.MMA R80, -RZ, RZ, 0, 1.1920928955078125e-07 ;  /* 0x00000002ff507435 */ /* 0x000fe200000001ff */
[----:B------:R-:W-:-:S05]  /*37f0*/  MOV R41, R70 ;  /* 0x0000004600297202 */ /* 0x000fca0000000f00 */
[----:B------:R-:W-:-:S05]  /*3800*/  FADD R41, R0, R41 ;  /* 0x0000002900297221 */ /* 0x000fca0000000000 */
[----:B------:R-:W-:-:S07]  /*3810*/  MOV R78, R41 ;  /* 0x00000029004e7202 */ /* 0x000fce0000000f00 */
[----:B------:R-:W-:Y:S05]  /*3820*/  WARPSYNC.COLLECTIVE R76, `(.L_x_12883) ;  /* 0x000000004c087348 */ /* 0x000fea0003c00000 */
[----:B------:R0:W1:Y:S02]  /*3830*/  SHFL.BFLY P1, R70, R78, R80, R82 ;  /* 0x0c0000504e467389 */ /* 0x0000640000020052 */
[----:B01----:R-:W-:Y:S01]  /*3840*/  ENDCOLLECTIVE ;  /* 0x000000000000791b */ /* 0x003fe20003800000 */
.L_x_12883:
[----:B------:R-:W-:Y:S01]  /*3850*/  HFMA2.MMA R80, -RZ, RZ, 0, 2.384185791015625e-07 ;  /* 0x00000004ff507435 */ /* 0x000fe200000001ff */
[----:B------:R-:W-:-:S05]  /*3860*/  MOV R2, R70 ;  /* 0x0000004600027202 */ /* 0x000fca0000000f00 */
[----:B------:R-:W-:-:S05]  /*3870*/  FADD R56, R41, R2 ;  /* 0x0000000229387221 */ /* 0x000fca0000000000 */
[----:B------:R-:W-:-:S07]  /*3880*/  MOV R78, R56 ;  /* 0x00000038004e7202 */ /* 0x000fce0000000f00 */
[----:B------:R-:W-:Y:S05]  /*3890*/  WARPSYNC.COLLECTIVE R76, `(.L_x_12884) ;  /* 0x000000004c087348 */ /* 0x000fea0003c00000 */
[----:B------:R0:W1:Y:S02]  /*38a0*/  SHFL.BFLY P1, R70, R78, R80, R82 ;  /* 0x0c0000504e467389 */ /* 0x0000640000020052 */
[----:B01----:R-:W-:Y:S01]  /*38b0*/  ENDCOLLECTIVE ;  /* 0x000000000000791b */ /* 0x003fe20003800000 */
.L_x_12884:
[----:B------:R-:W-:Y:S01]  /*38c0*/  HFMA2.MMA R80, -RZ, RZ, 0, 4.76837158203125e-07 ;  /* 0x00000008ff507435 */ /* 0x000fe200000001ff */
[----:B------:R-:W-:-:S05]  /*38d0*/  MOV R2, R70 ;  /* 0x0000004600027202 */ /* 0x000fca0000000f00 */
[----:B------:R-:W-:-:S05]  /*38e0*/  FADD R58, R56, R2 ;  /* 0x00000002383a7221 */ /* 0x000fca0000000000 */
[----:B------:R-:W-:-:S07]  /*38f0*/  MOV R78, R58 ;  /* 0x0000003a004e7202 */ /* 0x000fce0000000f00 */
[----:B------:R-:W-:Y:S05]  /*3900*/  WARPSYNC.COLLECTIVE R76, `(.L_x_12885) ;  /* 0x000000004c087348 */ /* 0x000fea0003c00000 */
[----:B------:R0:W1:Y:S02]  /*3910*/  SHFL.BFLY P1, R70, R78, R80, R82 ;  /* 0x0c0000504e467389 */ /* 0x0000640000020052 */
[----:B01----:R-:W-:Y:S01]  /*3920*/  ENDCOLLECTIVE ;  /* 0x000000000000791b */ /* 0x003fe20003800000 */
.L_x_12885:
[----:B------:R-:W-:Y:S01]  /*3930*/  HFMA2.MMA R80, -RZ, RZ, 0, 9.5367431640625e-07 ;  /* 0x00000010ff507435 */ /* 0x000fe200000001ff */
[----:B------:R-:W-:-:S05]  /*3940*/  MOV R2, R70 ;  /* 0x0000004600027202 */ /* 0x000fca0000000f00 */
[----:B------:R-:W-:-:S05]  /*3950*/  FADD R68, R58, R2 ;  /* 0x000000023a447221 */ /* 0x000fca0000000000 */
[----:B------:R-:W-:-:S07]  /*3960*/  MOV R78, R68 ;  /* 0x00000044004e7202 */ /* 0x000fce0000000f00 */
[----:B------:R-:W-:Y:S05]  /*3970*/  WARPSYNC.COLLECTIVE R76, `(.L_x_12886) ;  /* 0x000000004c087348 */ /* 0x000fea0003c00000 */
[----:B------:R0:W1:Y:S02]  /*3980*/  SHFL.BFLY P1, R70, R78, R80, R82 ;  /* 0x0c0000504e467389 */ /* 0x0000640000020052 */
[----:B01----:R-:W-:Y:S01]  /*3990*/  ENDCOLLECTIVE ;  /* 0x000000000000791b */ /* 0x003fe20003800000 */
.L_x_12886:
        /* <DEDUP_REMOVED lines=88> */
.L_x_12887:
[----:B------:R-:W-:Y:S01]  /*3f20*/  HFMA2.MMA R80, -RZ, RZ, 0, 1.1920928955078125e-07 ;  /* 0x00000002ff507435 */ /* 0x000fe200000001ff */
[----:B------:R-:W-:-:S05]  /*3f30*/  MOV R41, R70 ;  /* 0x0000004600297202 */ /* 0x000fca0000000f00 */
[----:B------:R-:W-:-:S05]  /*3f40*/  FADD R41, R0, R41 ;  /* 0x0000002900297221 */ /* 0x000fca0000000000 */
[----:B------:R-:W-:-:S07]  /*3f50*/  MOV R78, R41 ;  /* 0x00000029004e7202 */ /* 0x000fce0000000f00 */
[----:B------:R-:W-:Y:S05]  /*3f60*/  WARPSYNC.COLLECTIVE R76, `(.L_x_12888) ;  /* 0x000000004c087348 */ /* 0x000fea0003c00000 */
[----:B------:R0:W1:Y:S02]  /*3f70*/  SHFL.BFLY P1, R70, R78, R80, R82 ;  /* 0x0c0000504e467389 */ /* 0x0000640000020052 */
[----:B01----:R-:W-:Y:S01]  /*3f80*/  ENDCOLLECTIVE ;  /* 0x000000000000791b */ /* 0x003fe20003800000 */
.L_x_12888:
[----:B------:R-:W-:Y:S01]  /*3f90*/  HFMA2.MMA R80, -RZ, RZ, 0, 2.384185791015625e-07 ;  /* 0x00000004ff507435 */ /* 0x000fe200000001ff */
[----:B------:R-:W-:-:S05]  /*3fa0*/  MOV R56, R70 ;  /* 0x0000004600387202 */ /* 0x000fca0000000f00 */
[----:B------:R-:W-:-:S05]  /*3fb0*/  FADD R56, R41, R56 ;  /* 0x0000003829387221 */ /* 0x000fca0000000000 */
[----:B------:R-:W-:-:S07]  /*3fc0*/  MOV R78, R56 ;  /* 0x00000038004e7202 */ /* 0x000fce0000000f00 */
[----:B------:R-:W-:Y:S05]  /*3fd0*/  WARPSYNC.COLLECTIVE R76, `(.L_x_12889) ;  /* 0x000000004c087348 */ /* 0x000fea0003c00000 */
[----:B------:R0:W1:Y:S02]  /*3fe0*/  SHFL.BFLY P1, R70, R78, R80, R82 ;  /* 0x0c0000504e467389 */ /* 0x0000640000020052 */
[----:B01----:R-:W-:Y:S01]  /*3ff0*/  ENDCOLLECTIVE ;  /* 0x000000000000791b */ /* 0x003fe20003800000 */
.L_x_12889:
[----:B------:R-:W-:Y:S01]  /*4000*/  HFMA2.MMA R80, -RZ, RZ, 0, 4.76837158203125e-07 ;  /* 0x00000008ff507435 */ /* 0x000fe200000001ff */
[----:B------:R-:W-:-:S05]  /*4010*/  MOV R58, R70 ;  /* 0x00000046003a7202 */ /* 0x000fca0000000f00 */
[----:B------:R-:W-:-:S05]  /*4020*/  FADD R58, R56, R58 ;  /* 0x0000003a383a7221 */ /* 0x000fca0000000000 */
[----:B------:R-:W-:-:S07]  /*4030*/  MOV R78, R58 ;  /* 0x0000003a004e7202 */ /* 0x000fce0000000f00 */
[----:B------:R-:W-:Y:S05]  /*4040*/  WARPSYNC.COLLECTIVE R76, `(.L_x_12890) ;  /* 0x000000004c087348 */ /* 0x000fea0003c00000 */
[----:B------:R0:W1:Y:S02]  /*4050*/  SHFL.BFLY P1, R70, R78, R80, R82 ;  /* 0x0c0000504e467389 */ /* 0x0000640000020052 */
[----:B01----:R-:W-:Y:S01]  /*4060*/  ENDCOLLECTIVE ;  /* 0x000000000000791b */ /* 0x003fe20003800000 */
.L_x_12890:
[----:B------:R-:W-:Y:S01]  /*4070*/  HFMA2.MMA R80, -RZ, RZ, 0, 9.5367431640625e-07 ;  /* 0x00000010ff507435 */ /* 0x000fe200000001ff */
[----:B------:R-:W-:-:S05]  /*4080*/  MOV R68, R70 ;  /* 0x0000004600447202 */ /* 0x000fca0000000f00 */
[----:B------:R-:W-:-:S05]  /*4090*/  FADD R68, R58, R68 ;  /* 0x000000443a447221 */ /* 0x000fca0000000000 */
[----:B------:R-:W-:-:S07]  /*40a0*/  MOV R78, R68 ;  /* 0x00000044004e7202 */ /* 0x000fce0000000f00 */
[----:B------:R-:W-:Y:S05]  /*40b0*/  WARPSYNC.COLLECTIVE R76, `(.L_x_12891) ;  /* 0x000000004c087348 */ /* 0x000fea0003c00000 */
[----:B------:R0:W1:Y:S02]  /*40c0*/  SHFL.BFLY P1, R70, R78, R80, R82 ;  /* 0x0c0000504e467389 */ /* 0x0000640000020052 */
[----:B01----:R-:W-:Y:S01]  /*40d0*/  ENDCOLLECTIVE ;  /* 0x000000000000791b */ /* 0x003fe20003800000 */
.L_x_12891:
[----:B------:R-:W-:Y:S05]  /*40e0*/  BRA `(.L_x_12892) ;  /* 0xffffffcc00907947 */ /* 0x000fea000383ffff */
.L_x_12875:
[----:B------:R-:W-:Y:S01]  /*40f0*/  HFMA2.MMA R7, -RZ, RZ, 0, 1.847743988037109375e-06 ;  /* 0x0000001fff077435 */ /* 0x000fe200000001ff */
[----:B------:R-:W-:Y:S02]  /*4100*/  MOV R6, 0x10 ;  /* 0x0000001000067802 */ /* 0x000fe40000000f00 */
[----:B---3--:R-:W-:-:S08]  /*4110*/  MOV R76, 0xffffffff ;  /* 0xffffffff004c7802 */ /* 0x008fd00000000f00 */
[----:B-----5:R-:W-:Y:S05]  /*4120*/  WARPSYNC.COLLECTIVE R76, `(.L_x_12893) ;  /* 0x000000004c087348 */ /* 0x020fea0003c00000 */
[----:B------:R0:W1:Y:S02]  /*4130*/  SHFL.DOWN P0, R4, R63, R6, R7 ;  /* 0x080000063f047389 */ /* 0x0000640000000007 */
[----:B01---5:R-:W-:Y:S01]  /*4140*/  ENDCOLLECTIVE ;  /* 0x000000000000791b */ /* 0x023fe20003800000 */
.L_x_12893:
[----:B------:R-:W-:Y:S01]  /*4150*/  HFMA2.MMA R6, -RZ, RZ, 0, 4.76837158203125e-07 ;  /* 0x00000008ff067435 */ /* 0x000fe200000001ff */
[----:B------:R-:W-:-:S04]  /*4160*/  MOV R0, R4 ;  /* 0x0000000400007202 */ /* 0x000fc80000000f00 */
[----:B------:R-:W-:-:S04]  /*4170*/  FMNMX R0, R0, R63, !PT ;  /* 0x0000003f00007209 */ /* 0x000fc80007800000 */
[----:B------:R-:W-:-:S07]  /*4180*/  MOV R63, R0 ;  /* 0x00000000003f7202 */ /* 0x000fce0000000f00 */
[----:B------:R-:W-:Y:S05]  /*4190*/  WARPSYNC.COLLECTIVE R76, `(.L_x_12894) ;  /* 0x000000004c087348 */ /* 0x000fea0003c00000 */
[----:B------:R0:W1:Y:S02]  /*41a0*/  SHFL.DOWN P0, R4, R63, R6, R7 ;  /* 0x080000063f047389 */ /* 0x0000640000000007 */
[----:B01----:R-:W-:Y:S01]  /*41b0*/  ENDCOLLECTIVE ;  /* 0x000000000000791b */ /* 0x003fe20003800000 */
.L_x_12894:
[----:B------:R-:W-:Y:S01]  /*41c0*/  HFMA2.MMA R6, -RZ, RZ, 0, 2.384185791015625e-07 ;  /* 0x00000004ff067435 */ /* 0x000fe200000001ff */
[----:B------:R-:W-:-:S04]  /*41d0*/  MOV R3, R4 ;  /* 0x0000000400037202 */ /* 0x000fc80000000f00 */
[----:B------:R-:W-:-:S04]  /*41e0*/  FMNMX R3, R0, R3, !PT ;  /* 0x0000000300037209 */ /* 0x000fc80007800000 */
[----:B------:R-:W-:-:S07]  /*41f0*/  MOV R63, R3 ;  /* 0x00000003003f7202 */ /* 0x000fce0000000f00 */
[----:B------:R-:W-:Y:S05]  /*4200*/  WARPSYNC.COLLECTIVE R76, `(.L_x_12895) ;  /* 0x000000004c087348 */ /* 0x000fea0003c00000 */
[----:B------:R0:W1:Y:S02]  /*4210*/  SHFL.DOWN P0, R4, R63, R6, R7 ;  /* 0x080000063f047389 */ /* 0x0000640000000007 */
[----:B01----:R-:W-:Y:S01]  /*4220*/  ENDCOLLECTIVE ;  /* 0x000000000000791b */ /* 0x003fe20003800000 */
.L_x_12895:
[----:B------:R-:W-:Y:S01]  /*4230*/  HFMA2.MMA R6, -RZ, RZ, 0, 1.1920928955078125e-07 ;  /* 0x00000002ff067435 */ /* 0x000fe200000001ff */
[----:B------:R-:W-:-:S04]  /*4240*/  MOV R2, R4 ;  /* 0x0000000400027202 */ /* 0x000fc80000000f00 */
[----:B------:R-:W-:-:S04]  /*4250*/  FMNMX R2, R3, R2, !PT ;  /* 0x0000000203027209 */ /* 0x000fc80007800000 */
[----:B------:R-:W-:-:S07]  /*4260*/  MOV R63, R2 ;  /* 0x00000002003f7202 */ /* 0x000fce0000000f00 */
[----:B------:R-:W-:Y:S05]  /*4270*/  WARPSYNC.COLLECTIVE R76, `(.L_x_12896) ;  /* 0x000000004c087348 */ /* 0x000fea0003c00000 */
[----:B------:R0:W1:Y:S02]  /*4280*/  SHFL.DOWN P0, R4, R63, R6, R7 ;  /* 0x080000063f047389 */ /* 0x0000640000000007 */
[----:B01----:R-:W-:Y:S01]  /*4290*/  ENDCOLLECTIVE ;  /* 0x000000000000791b */ /* 0x003fe20003800000 */
.L_x_12896:
[----:B------:R-:W-:Y:S01]  /*42a0*/  HFMA2.MMA R6, -RZ, RZ, 0, 5.9604644775390625e-08 ;  /* 0x00000001ff067435 */ /* 0x000fe200000001ff */
[----:B------:R-:W-:-:S04]  /*42b0*/  MOV R5, R4 ;  /* 0x0000000400057202 */ /* 0x000fc80000000f00 */
[----:B------:R-:W-:-:S04]  /*42c0*/  FMNMX R5, R2, R5, !PT ;  /* 0x0000000502057209 */ /* 0x000fc80007800000 */
[----:B------:R-:W-:-:S07]  /*42d0*/  MOV R63, R5 ;  /* 0x00000005003f7202 */ /* 0x000fce0000000f00 */
[----:B------:R-:W-:Y:S05]  /*42e0*/  WARPSYNC.COLLECTIVE R76, `(.L_x_12897) ;  /* 0x000000004c087348 */ /* 0x000fea0003c00000 */
[----:B------:R0:W1:Y:S02]  /*42f0*/  SHFL.DOWN P0, R4, R63, R6, R7 ;  /* 0x080000063f047389 */ /* 0x0000640000000007 */
[----:B01----:R-:W-:Y:S01]  /*4300*/  ENDCOLLECTIVE ;  /* 0x000000000000791b */ /* 0x003fe20003800000 */
.L_x_12897:
[----:B------:R-:W-:Y:S05]  /*4310*/  BRA `(.L_x_12898) ;  /* 0xfffffff000287947 */ /* 0x000fea000383ffff */
.L_x_12878:
[----:B------:R-:W-:Y:S01]  /*4320*/  HFMA2.MMA R6, -RZ, RZ, 0, 1.1920928955078125e-07 ;  /* 0x00000002ff067435 */ /* 0x000fe200000001ff */
[----:B-1----:R-:W-:Y:S02]  /*4330*/  MOV R63, R0 ;  /* 0x00000000003f7202 */ /* 0x002fe40000000f00 */
[----:B------:R-:W-:Y:S02]  /*4340*/  MOV R7, 0x1f ;  /* 0x0000001f00077802 */ /* 0x000fe40000000f00 */
[----:B------:R-:W-:-:S07]  /*4350*/  MOV R76, 0xffffffff ;  /* 0xffffffff004c7802 */ /* 0x000fce0000000f00 */
[----:B0----5:R-:W-:Y:S05]  /*4360*/  WARPSYNC.COLLECTIVE R76, `(.L_x_12899) ;  /* 0x000000004c087348 */ /* 0x021fea0003c00000 */
[----:B------:R1:W2:Y:S02]  /*4370*/  SHFL.DOWN P0, R4, R63, R6, R7 ;  /* 0x080000063f047389 */ /* 0x0002a40000000007 */
[----:B012--5:R-:W-:Y:S01]  /*4380*/  ENDCOLLECTIVE ;  /* 0x000000000000791b */ /* 0x027fe20003800000 */
.L_x_12899:
[----:B------:R-:W-:Y:S01]  /*4390*/  HFMA2.MMA R6, -RZ, RZ, 0, 5.9604644775390625e-08 ;  /* 0x00000001ff067435 */ /* 0x000fe200000001ff */
[----:B------:R-:W-:-:S04]  /*43a0*/  MOV R3, R4 ;  /* 0x0000000400037202 */ /* 0x000fc80000000f00 */
[----:B------:R-:W-:-:S04]  /*43b0*/  FMNMX R3, R3, R0, !PT ;  /* 0x0000000003037209 */ /* 0x000fc80007800000 */
[----:B------:R-:W-:-:S07]  /*43c0*/  MOV R63, R3 ;  /* 0x00000003003f7202 */ /* 0x000fce0000000f00 */
[----:B------:R-:W-:Y:S05]  /*43d0*/  WARPSYNC.COLLECTIVE R76, `(.L_x_12900) ;  /* 0x000000004c087348 */ /* 0x000fea0003c00000 */
[----:B------:R0:W1:Y:S02]  /*43e0*/  SHFL.DOWN P0, R4, R63, R6, R7 ;  /* 0x080000063f047389 */ /* 0x0000640000000007 */
[----:B01----:R-:W-:Y:S01]  /*43f0*/  ENDCOLLECTIVE ;  /* 0x000000000000791b */ /* 0x003fe20003800000 */
.L_x_12900:
[----:B------:R-:W-:Y:S01]  /*4400*/  MOV R2, R4 ;  /* 0x0000000400027202 */ /* 0x000fe20000000f00 */
[----:B------:R-:W-:Y:S06]  /*4410*/  BRA `(.L_x_12901) ;  /* 0xfffffff000587947 */ /* 0x000fec000383ffff */
        .weak           $__internal_206_$__cuda_sm20_rcp_rn_f32_slowpath
        .type           $__internal_206_$__cuda_sm20_rcp_rn_f32_slowpath,@function
        .size           $__internal_206_$__cuda_sm20_rcp_rn_f32_slowpath,(.L_x_14542 - $__internal_206_$__cuda_sm20_rcp_rn_f32_slowpath)
$__internal_206_$__cuda_sm20_rcp_rn_f32_slowpath:
        /* <DEDUP_REMOVED lines=15> */
.L_x_12903:
        /* <DEDUP_REMOVED lines=33> */
.L_x_12905:
[----:B------:R0:W1:Y:S02]  /*4720*/  MUFU.RCP R3, R0 ;  /* 0x0000000000037308 */ /* 0x0000640000001000 */
.L_x_12904:
[----:B------:R-:W-:Y:S05]  /*4730*/  BSYNC B1 ;  /* 0x0000000000017941 */ /* 0x000fea0003800000 */
.L_x_12902:
[----:B01----:R-:W-:Y:S01]  /*4740*/  MOV R0, R3 ;  /* 0x0000000300007202 */ /* 0x003fe20000000f00 */
[----:B------:R-:W-:Y:S01]  /*4750*/  HFMA2.MMA R3, -RZ, RZ, 0, 0 ;  /* 0x00000000ff037435 */ /* 0x000fe200000001ff */
[----:B------:R-:W-:-:S05]  /*4760*/  MOV R2, R80 ;  /* 0x0000005000027202 */ /* 0x000fca0000000f00 */
[----:B------:R-:W-:Y:S05]  /*4770*/  RET.REL.NODEC R2 `(_ZN18transformer_engine13normalization19ln_fwd_tuned_kernelINS0_13Kernel_traitsI6__halfS3_13__nv_fp8_e4m3fjLj5120ELj1ELj1ELj4ELj16ENS0_18Kernel_traits_baseILj5120ES3_S3_S4_fjLj128EEEEEEEvNS0_19ForwardKernelParamsE) ;  /* 0xffffffb802207950 */ /* 0x000fea0003c3ffff */
.L_x_12906:
        /* <DEDUP_REMOVED lines=16> */
.L_x_14542:


//--------------------- .text._ZN18transformer_engine13normalization19ln_fwd_tuned_kernelINS0_13Kernel_traitsI6__halfS3_13__nv_fp8_e4m3fjLj4096ELj1ELj1ELj4ELj16ENS0_18Kernel_traits_baseILj4096ES3_S3_S4_fjLj128EEEEEEEvNS0_19ForwardKernelParamsE --------------------------
	.section	.text._ZN18transformer_engine13normalization19ln_fwd_tuned_kernelINS0_13Kernel_traitsI6__halfS3_13__nv_fp8_e4m3fjLj4096ELj1ELj1ELj4ELj16ENS0_18Kernel_traits_baseILj4096ES3_S3_S4_fjLj128EEEEEEEvNS0_19ForwardKernelParamsE,"ax",@progbits
	.align	128
        .global         _ZN18transformer_engine13normalization19ln_fwd_tuned_kernelINS0_13Kernel_traitsI6__halfS3_13__nv_fp8_e4m3fjLj4096ELj1ELj1ELj4ELj16ENS0_18Kernel_traits_baseILj4096ES3_S3_S4_fjLj128EEEEEEEvNS0_19ForwardKernelParamsE
        .type           _ZN18transformer_engine13normalization19ln_fwd_tuned_kernelINS0_13Kernel_traitsI6__halfS3_13__nv_fp8_e4m3fjLj4096ELj1ELj1ELj4ELj16ENS0_18Kernel_traits_baseILj4096ES3_S3_S4_fjLj128EEEEEEEvNS0_19ForwardKernelParamsE,@function
        .size           _ZN18transformer_engine13normalization19ln_fwd_tuned_kernelINS0_13Kernel_traitsI6__halfS3_13__nv_fp8_e4m3fjLj4096ELj1ELj1ELj4ELj16ENS0_18Kernel_traits_baseILj4096ES3_S3_S4_fjLj128EEEEEEEvNS0_19ForwardKernelParamsE,(.L_x_14543 - _ZN18transformer_engine13normalization19ln_fwd_tuned_kernelINS0_13Kernel_traitsI6__halfS3_13__nv_fp8_e4m3fjLj4096ELj1ELj1ELj4ELj16ENS0_18Kernel_traits_baseILj4096ES3_S3_S4_fjLj128EEEEEEEvNS0_19ForwardKernelParamsE)
        .other          _ZN18transformer_engine13normalization19ln_fwd_tuned_kernelINS0_13Kernel_traitsI6__halfS3_13__nv_fp8_e4m3fjLj4096ELj1ELj1ELj4ELj16ENS0_18Kernel_traits_baseILj4096ES3_S3_S4_fjLj128EEEEEEEvNS0_19ForwardKernelParamsE,@"STO_CUDA_ENTRY STV_DEFAULT"
_ZN18transformer_engine13normalization19ln_fwd_tuned_kernelINS0_13Kernel_traitsI6__halfS3_13__nv_fp8_e4m3fjLj4096ELj1ELj1ELj4ELj16ENS0_18Kernel_traits_baseILj4096ES3_S3_S4_fjLj128EEEEEEEvNS0_19ForwardKernelParamsE:
.text._ZN18transformer_engine13normalization19ln_fwd_tuned_kernelINS0_13Kernel_traitsI6__halfS3_13__nv_fp8_e4m3fjLj4096ELj1ELj1ELj4ELj16ENS0_18Kernel_traits_baseILj4096ES3_S3_S4_fjLj128EEEEEEEvNS0_19ForwardKernelParamsE:
        /* <DEDUP_REMOVED lines=36> */
[----:B------:R1:W5:Y:S04]  /*0240*/  LDG.E.128 R8, desc[UR4][R32.64] ;  /* 0x0000000420087981 */ /* 0x000368000c1e1d00 */
[----:B------:R1:W5:Y:S01]  /*0250*/  LDG.E.128 R4, desc[UR4][R2.64+0x800] ;  /* 0x0008000402047981 */ /* 0x000362000c1e1d00 */
[----:B------:R-:W-:-:S02]  /*0260*/  SHF.R.U32.HI R67, RZ, 0x5, R54 ;  /* 0x00000005ff437819 */ /* 0x000fc40000011636 */
[----:B------:R-:W-:Y:S02]  /*0270*/  MOV R0, 0x1 ;  /* 0x0000000100007802 */ /* 0x000fe40000000f00 */
[----:B------:R-:W-:Y:S02]  /*0280*/  LEA R50, R50, 0x4, 0x2 ;  /* 0x0000000432327811 */ /* 0x000fe400078e10ff */
        /* <DEDUP_REMOVED lines=13> */
[----:B------:R-:W-:Y:S01]  /*0360*/  HADD2.F32 R65, -RZ, R31.H1_H1 ;  /* 0x3000001fff417230 */ /* 0x000fe20000004100 */
[----:B01----:R-:W-:-:S07]  /*0370*/  PRMT R31, R0, 0x7610, R31 ;  /* 0x00007610001f7816 */ /* 0x003fce000000001f */
.L_x_12915:
        /* <DEDUP_REMOVED lines=18> */
[----:B------:R-:W-:Y:S01]  /*04a0*/  LOP3.LUT R3, R3, 0x7fffffc, RZ, 0xc0, !PT ;  /* 0x07fffffc03037812 */ /* 0x000fe200078ec0ff */
[--C-:B--2---:R-:W-:Y:S02]  /*04b0*/  HADD2.F32 R121, -RZ, R32.reuse.H0_H0 ;  /* 0x20000020ff797230 */ /* 0x104fe40000004100 */
[----:B------:R-:W-:Y:S01]  /*04c0*/  HADD2.F32 R117, -RZ, R32.H1_H1 ;  /* 0x30000020ff757230 */ /* 0x000fe20000004100 */
[----:B------:R-:W-:Y:S01]  /*04d0*/  SEL R32, R50, R3, !P0 ;  /* 0x0000000332207207 */ /* 0x000fe20004000000 */
        /* <DEDUP_REMOVED lines=147> */
.L_x_12934:
        /* <DEDUP_REMOVED lines=16> */
[----:B-1----:R-:W-:Y:S01]  /*0f10*/  FADD R3, R36, R38 ;  /* 0x0000002624037221 */ /* 0x002fe20000000000 */
[----:B---3--:R-:W-:Y:S01]  /*0f20*/  @!P1 LEA R33, R34, R33, 0x18 ;  /* 0x0000002122219211 */ /* 0x008fe200078ec0ff */
[----:B------:R-:W1:Y:S03]  /*0f30*/  SHFL.DOWN PT, R38, R40, 0x2, 0x1f ;  /* 0x08401f0028267f89 */ /* 0x000e6600000e0000 */
[----:B0-----:R-:W-:Y:S01]  /*0f40*/  @!P1 LEA R36, R32, R33, 0x3 ;  /* 0x0000002120249211 */ /* 0x001fe200078e18ff */
[----:B------:R0:W-:Y:S01]  /*0f50*/  @!P0 STS.64 [R0], R2 ;  /* 0x0000000200008388 */ /* 0x0001e20000000a00 */
[----:B------:R-:W-:Y:S01]  /*0f60*/  CS2R R32, SRZ ;  /* 0x0000000000207805 */ /* 0x000fe2000001ff00 */
[----:B------:R-:W-:Y:S01]  /*0f70*/  BAR.SYNC.DEFER_BLOCKING 0x0 ;  /* 0x0000000000007b1d */ /* 0x000fe20000010000 */
[----:B-1----:R-:W-:-:S05]  /*0f80*/  FADD R34, R38, R40 ;  /* 0x0000002826227221 */ /* 0x002fca0000000000 */
[----:B0-----:R-:W-:Y:S01]  /*0f90*/  IADD3 R0, R34, 0x1800000, RZ ;  /* 0x0180000022007810 */ /* 0x001fe20007ffe0ff */
        /* <DEDUP_REMOVED lines=8> */
[----:B012--5:R-:W-:Y:S05]  /*1020*/  CALL.REL.NOINC `($__internal_207_$__cuda_sm20_rcp_rn_f32_slowpath) ;  /* 0x0000002800ec7944 */ /* 0x027fea0003c00000 */
[----:B------:R-:W-:Y:S05]  /*1030*/  BRA `(.L_x_12911) ;  /* 0x0000000000107947 */ /* 0x000fea0003800000 */
.L_x_12910:
[----:B------:R-:W3:Y:S02]  /*1040*/  MUFU.RCP R3, R34 ;  /* 0x0000002200037308 */ /* 0x000ee40000001000 */
[----:B---3--:R-:W-:-:S04]  /*1050*/  FFMA R0, R34, R3, -1 ;  /* 0xbf80000022007423 */ /* 0x008fc80000000003 */
[----:B------:R-:W-:-:S04]  /*1060*/  FADD.FTZ R0, -R0, -RZ ;  /* 0x800000ff00007221 */ /* 0x000fc80000010100 */
[----:B------:R-:W-:-:S07]  /*1070*/  FFMA R0, R3, R0, R3 ;  /* 0x0000000003007223 */ /* 0x000fce0000000003 */
.L_x_12911:
[----:B------:R-:W-:Y:S05]  /*1080*/  BSYNC B0 ;  /* 0x0000000000007941 */ /* 0x000fea0003800000 */
.L_x_12909:
        /* <DEDUP_REMOVED lines=18> */
[----:B------:R-:W-:-:S07]  /*11b0*/  MOV R46, 0x11d0 ;  /* 0x000011d0002e7802 */ /* 0x000fce0000000f00 */
[----:B--2--5:R-:W-:Y:S05]  /*11c0*/  CALL.REL.NOINC `($__internal_207_$__cuda_sm20_rcp_rn_f32_slowpath) ;  /* 0x0000002800847944 */ /* 0x024fea0003c00000 */
[----:B------:R-:W-:Y:S05]  /*11d0*/  BRA `(.L_x_12914) ;  /* 0x0000000000107947 */ /* 0x000fea0003800000 */
.L_x_12913:
[----:B------:R-:W0:Y:S02]  /*11e0*/  MUFU.RCP R0, R2 ;  /* 0x0000000200007308 */ /* 0x000e240000001000 */
[----:B0-----:R-:W-:-:S04]  /*11f0*/  FFMA R2, R2, R0, -1 ;  /* 0xbf80000002027423 */ /* 0x001fc80000000000 */
[----:B------:R-:W-:-:S04]  /*1200*/  FADD.FTZ R3, -R2, -RZ ;  /* 0x800000ff02037221 */ /* 0x000fc80000010100 */
[----:B------:R-:W-:-:S07]  /*1210*/  FFMA R0, R0, R3, R0 ;  /* 0x0000000300007223 */ /* 0x000fce0000000000 */
.L_x_12914:
[----:B------:R-:W-:Y:S05]  /*1220*/  BSYNC B0 ;  /* 0x0000000000007941 */ /* 0x000fea0003800000 */
.L_x_12912:
[----:B------:R-:W-:Y:S01]  /*1230*/  FADD R2, R33, -R32 ;  /* 0x8000002021027221 */ /* 0x000fe20000000000 */
[----:B------:R-:W-:Y:S01]  /*1240*/  FMUL R32, R36, R32 ;  /* 0x0000002024207220 */ /* 0x000fe20000400000 */
[----:B------:R-:W-:Y:S01]  /*1250*/  ISETP.NE.AND P2, PT, R49, RZ, PT ;  /* 0x000000ff3100720c */ /* 0x000fe20003f45270 */
[----:B------:R-:W-:Y:S02]  /*1260*/  HADD2.F32 R42, -RZ, R61.H1_H1 ;  /* 0x3000003dff2a7230 */ /* 0x000fe40000004100 */
[----:B------:R-:W-:Y:S01]  /*1270*/  FMUL R3, R2, R2 ;  /* 0x0000000202037220 */ /* 0x000fe20000400000 */
[C---:B------:R-:W-:Y:S01]  /*1280*/  FFMA R33, R34.reuse, R33, R32 ;  /* 0x0000002122217223 */ /* 0x040fe20000000020 */
[----:B------:R-:W-:Y:S01]  /*1290*/  HADD2.F32 R32, -RZ, R60.H0_H0 ;  /* 0x2000003cff207230 */ /* 0x000fe20000004100 */
[----:B------:R-:W-:Y:S01]  /*12a0*/  ISETP.NE.AND P1, PT, RZ, UR7, PT ;  /* 0x00000007ff007c0c */ /* 0x000fe2000bf25270 */
[----:B------:R-:W-:Y:S01]  /*12b0*/  FMUL R2, R34, R3 ;  /* 0x0000000322027220 */ /* 0x000fe20000400000 */
[----:B--2---:R-:W-:Y:S01]  /*12c0*/  FADD R3, R40, R38 ;  /* 0x0000002628037221 */ /* 0x004fe20000000000 */
[----:B------:R-:W-:Y:S01]  /*12d0*/  SHF.L.U32 R38, R53, 0x9, RZ ;  /* 0x0000000935267819 */ /* 0x000fe200000006ff */
[----:B-----5:R-:W-:-:S02]  /*12e0*/  HADD2.F32 R34, -RZ, R8.H0_H0 ;  /* 0x20000008ff227230 */ /* 0x020fc40000004100 */
[----:B------:R-:W-:Y:S01]  /*12f0*/  FMUL R2, R36, R2 ;  /* 0x0000000224027220 */ /* 0x000fe20000400000 */
[--C-:B------:R-:W-:Y:S01]  /*1300*/  HADD2.F32 R40, -RZ, R9.reuse.H0_H0 ;  /* 0x20000009ff287230 */ /* 0x100fe20000004100 */
[----:B------:R-:W-:Y:S01]  /*1310*/  LOP3.LUT R75, R75, 0xffffff00, RZ, 0xc0, !PT ;  /* 0xffffff004b4b7812 */ /* 0x000fe200078ec0ff */
[----:B------:R-:W-:Y:S01]  /*1320*/  @P2 FADD R32, R32, 1 ;  /* 0x3f80000020202421 */ /* 0x000fe20000000000 */
[----:B------:R-:W-:Y:S01]  /*1330*/  FFMA R3, R2, R0, R3 ;  /* 0x0000000002037223 */ /* 0x000fe20000000003 */
[----:B------:R-:W-:Y:S01]  /*1340*/  HADD2.F32 R44, -RZ, R9.H1_H1 ;  /* 0x30000009ff2c7230 */ /* 0x000fe20000004100 */
[----:B------:R-:W0:Y:S01]  /*1350*/  LDC R2, c[0x0][0x268] ;  /* 0x00009a00ff027b82 */ /* 0x000e220000000800 */
[----:B------:R-:W-:Y:S02]  /*1360*/  HADD2.F32 R46, -RZ, R62.H0_H0 ;  /* 0x2000003eff2e7230 */ /* 0x000fe40000004100 */
[----:B------:R-:W-:Y:S01]  /*1370*/  @P2 FADD R42, R42, 1 ;  /* 0x3f8000002a2a2421 */ /* 0x000fe20000000000 */
[----:B------:R-:W-:Y:S01]  /*1380*/  HADD2.F32 R66, -RZ, R10.H0_H0 ;  /* 0x2000000aff427230 */ /* 0x000fe20000004100 */
[----:B------:R-:W0:Y:S01]  /*1390*/  SHFL.IDX PT, R3, R3, RZ, 0x1f ;  /* 0x00001fff03037589 */ /* 0x000e2200000e0000 */
[----:B------:R-:W-:-:S02]  /*13a0*/  HADD2.F32 R70, -RZ, R4.H0_H0 ;  /* 0x20000004ff467230 */ /* 0x000fc40000004100 */
[----:B------:R-:W-:Y:S01]  /*13b0*/  @P2 FADD R46, R46, 1 ;  /* 0x3f8000002e2e2421 */ /* 0x000fe20000000000 */
[----:B------:R-:W-:Y:S01]  /*13c0*/  HADD2.F32 R68, -RZ, R11.H1_H1 ;  /* 0x3000000bff447230 */ /* 0x000fe20000004100 */
[----:B------:R-:W-:Y:S01]  /*13d0*/  LOP3.LUT R73, R73, 0xffffff00, RZ, 0xc0, !PT ;  /* 0xffffff0049497812 */ /* 0x000fe200078ec0ff */
[----:B------:R-:W-:Y:S02]  /*13e0*/  HADD2.F32 R72, -RZ, R12.H0_H0 ;  /* 0x2000000cff487230 */ /* 0x000fe40000004100 */
[----:B------:R-:W-:Y:S01]  /*13f0*/  @P2 FADD R70, R70, 1 ;  /* 0x3f80000046462421 */ /* 0x000fe20000000000 */
[----:B------:R-:W-:Y:S02]  /*1400*/  HADD2.F32 R74, -RZ, R5.H1_H1 ;  /* 0x30000005ff4a7230 */ /* 0x000fe40000004100 */
[----:B------:R-:W-:Y:S02]  /*1410*/  HADD2.F32 R76, -RZ, R13.H1_H1 ;  /* 0x3000000dff4c7230 */ /* 0x000fe40000004100 */
[----:B------:R-:W-:-:S02]  /*1420*/  HADD2.F32 R78, -RZ, R6.H0_H0 ;  /* 0x20000006ff4e7230 */ /* 0x000fc40000004100 */
[----:B------:R-:W-:Y:S01]  /*1430*/  @P2 FADD R74, R74, 1 ;  /* 0x3f8000004a4a2421 */ /* 0x000fe20000000000 */
[----:B------:R-:W-:Y:S02]  /*1440*/  HADD2.F32 R80, -RZ, R14.H0_H0 ;  /* 0x2000000eff507230 */ /* 0x000fe40000004100 */
[----:B------:R-:W-:Y:S02]  /*1450*/  HADD2.F32 R86, -RZ, R17.H0_H0 ;  /* 0x20000011ff567230 */ /* 0x000fe40000004100 */
[----:B------:R-:W-:Y:S01]  /*1460*/  @P2 FADD R78, R78, 1 ;  /* 0x3f8000004e4e2421 */ /* 0x000fe20000000000 */
[----:B------:R-:W-:Y:S02]  /*1470*/  HADD2.F32 R88, -RZ, R21.H0_H0 ;  /* 0x20000015ff587230 */ /* 0x000fe40000004100 */
[----:B------:R-:W-:Y:S02]  /*1480*/  HADD2.F32 R82, -RZ, R16.H1_H1 ;  /* 0x30000010ff527230 */ /* 0x000fe40000004100 */
[----:B------:R-:W-:Y:S01]  /*1490*/  @P2 FADD R86, R86, 1 ;  /* 0x3f80000056562421 */ /* 0x000fe20000000000 */
[----:B------:R-:W-:-:S02]  /*14a0*/  HADD2.F32 R84, -RZ, R20.H1_H1 ;  /* 0x30000014ff547230 */ /* 0x000fc40000004100 */
[----:B------:R-:W-:Y:S02]  /*14b0*/  HADD2.F32 R90, -RZ, R18.H1_H1 ;  /* 0x30000012ff5a7230 */ /* 0x000fe40000004100 */
[----:B0-----:R-:W-:Y:S01]  /*14c0*/  FFMA R36, R3, 0.000244140625, R2 ;  /* 0x3980000003247823 */ /* 0x001fe20000000002 */
[----:B------:R-:W-:Y:S01]  /*14d0*/  FMUL R2, R33, R0 ;  /* 0x0000000021027220 */ /* 0x000fe20000400000 */
[----:B------:R-:W-:Y:S01]  /*14e0*/  LOP3.LUT R3, R54, 0x7f, RZ, 0xc0, !PT ;  /* 0x0000007f36037812 */ /* 0x000fe200078ec0ff */
[----:B------:R-:W-:Y:S01]  /*14f0*/  @P2 FADD R82, R82, 1 ;  /* 0x3f80000052522421 */ /* 0x000fe20000000000 */
[----:B------:R-:W-:Y:S01]  /*1500*/  HADD2.F32 R92, -RZ, R22.H1_H1 ;  /* 0x30000016ff5c7230 */ /* 0x000fe20000004100 */
[----:B------:R-:W-:Y:S01]  /*1510*/  FSETP.GEU.AND P0, PT, |R36|, 1.175494350822287508e-38, PT ;  /* 0x008000002400780b */ /* 0x000fe20003f0e200 */
[----:B------:R-:W-:Y:S01]  /*1520*/  @P2 FADD R90, R90, 1 ;  /* 0x3f8000005a5a2421 */ /* 0x000fe20000000000 */
[----:B------:R-:W0:Y:S01]  /*1530*/  SHFL.IDX PT, R2, R2, RZ, 0x1f ;  /* 0x00001fff02027589 */ /* 0x000e2200000e0000 */
[----:B------:R-:W-:Y:S01]  /*1540*/  LOP3.LUT R3, R38, 0xfffffe00, R3, 0xe2, !PT ;  /* 0xfffffe0026037812 */ /* 0x000fe200078ee203 */
[----:B------:R-:W-:-:S02]  /*1550*/  HADD2.F32 R38, -RZ, R61.H0_H0 ;  /* 0x2000003dff267230 */ /* 0x000fc40000004100 */
[----:B------:R-:W-:Y:S02]  /*1560*/  HADD2.F32 R94, -RZ, R24.H0_H0 ;  /* 0x20000018ff5e7230 */ /* 0x000fe40000004100 */
[----:B------:R-:W-:Y:S02]  /*1570*/  HADD2.F32 R96, -RZ, R28.H0_H0 ;  /* 0x2000001cff607230 */ /* 0x000fe40000004100 */
[----:B------:R-:W-:Y:S01]  /*1580*/  @P2 FADD R38, R38, 1 ;  /* 0x3f80000026262421 */ /* 0x000fe20000000000 */
[----:B------:R-:W-:Y:S02]  /*1590*/  HADD2.F32 R98, -RZ, R26.H0_H0 ;  /* 0x2000001aff627230 */ /* 0x000fe40000004100 */
[----:B------:R-:W-:Y:S01]  /*15a0*/  @P2 FADD R94, R94, 1 ;  /* 0x3f8000005e5e2421 */ /* 0x000fe20000000000 */
[----:B------:R-:W-:Y:S02]  /*15b0*/  HADD2.F32 R100, -RZ, R30.H0_H0 ;  /* 0x2000001eff647230 */ /* 0x000fe40000004100 */
[----:B------:R-:W-:Y:S01]  /*15c0*/  @!P0 FMUL R36, R36, 16777216 ;  /* 0x4b80000024248820 */ /* 0x000fe20000400000 */
[----:B------:R-:W-:-:S03]  /*15d0*/  @P2 FADD R98, R98, 1 ;  /* 0x3f80000062622421 */ /* 0x000fc60000000000 */
[----:B------:R1:W2:Y:S01]  /*15e0*/  MUFU.RSQ R0, R36 ;  /* 0x0000002400007308 */ /* 0x0002a20000001400 */
[--C-:B0-----:R-:W-:Y:S01]  /*15f0*/  FADD R121, R121, -R2.reuse ;  /* 0x8000000279797221 */ /* 0x101fe20000000000 */
[----:B-1----:R-:W-:Y:S02]  /*1600*/  HADD2.F32 R36, -RZ, R60.H1_H1 ;  /* 0x3000003cff247230 */ /* 0x002fe40000004100 */
[--C-:B------:R-:W-:Y:S01]  /*1610*/  FADD R117, R117, -R2.reuse ;  /* 0x8000000275757221 */ /* 0x100fe20000000000 */
[--C-:B------:R-:W-:Y:S01]  /*1620*/  FADD R119, R119, -R2.reuse ;  /* 0x8000000277777221 */ /* 0x100fe20000000000 */
[--C-:B------:R-:W-:Y:S01]  /*1630*/  FADD R123, R123, -R2.reuse ;  /* 0x800000027b7b7221 */ /* 0x100fe20000000000 */
[--C-:B------:R-:W-:Y:S01]  /*1640*/  FADD R125, R125, -R2.reuse ;  /* 0x800000027d7d7221 */ /* 0x100fe20000000000 */
[----:B------:R-:W-:Y:S01]  /*1650*/  @P2 FADD R36, R36, 1 ;  /* 0x3f80000024242421 */ /* 0x000fe20000000000 */
        /* <DEDUP_REMOVED lines=10> */
[----:B------:R-:W-:-:S02]  /*1700*/  HADD2.F32 R34, -RZ, R8.H1_H1 ;  /* 0x30000008ff227230 */ /* 0x000fc40000004100 */
        /* <DEDUP_REMOVED lines=8> */
[----:B------:R-:W-:Y:S02]  /*1790*/  HADD2.F32 R44, -RZ, R62.H1_H1 ;  /* 0x3000003eff2c7230 */ /* 0x000fe40000004100 */
[----:B------:R-:W-:Y:S01]  /*17a0*/  FADD R119, R56, 1 ;  /* 0x3f80000038777421 */ /* 0x000fe20000000000 */
[----:B------:R-:W-:Y:S01]  /*17b0*/  FFMA R38, R125, R46, R66 ;  /* 0x0000002e7d267223 */ /* 0x000fe20000000042 */
[----:B------:R-:W-:Y:S01]  /*17c0*/  HADD2.F32 R42, -RZ, R10.H1_H1 ;  /* 0x3000000aff2a7230 */ /* 0x000fe20000004100 */
[----:B------:R-:W-:Y:S01]  /*17d0*/  FSEL R40, R48, R117, !P2 ;  /* 0x0000007530287208 */ /* 0x000fe20005000000 */
[----:B------:R-:W-:-:S02]  /*17e0*/  HADD2.F32 R46, -RZ, R11.H0_H0 ;  /* 0x2000000bff2e7230 */ /* 0x000fc40000004100 */
[----:B------:R-:W-:Y:S01]  /*17f0*/  @P2 FADD R44, R44, 1 ;  /* 0x3f8000002c2c2421 */ /* 0x000fe20000000000 */
[----:B------:R-:W-:Y:S01]  /*1800*/  FSEL R66, R56, R119, !P2 ;  /* 0x0000007738427208 */ /* 0x000fe20005000000 */
[----:B------:R-:W-:Y:S01]  /*1810*/  FMUL R113, R0, R113 ;  /* 0x0000007100717220 */ /* 0x000fe20000400000 */
[----:B------:R-:W-:Y:S01]  /*1820*/  FADD R103, R103, -R2 ;  /* 0x8000000267677221 */ /* 0x000fe20000000000 */
[----:B------:R-:W-:Y:S01]  /*1830*/  FFMA R44, R111, R44, R42 ;  /* 0x0000002c6f2c7223 */ /* 0x000fe2000000002a */
[----:B------:R-:W-:Y:S01]  /*1840*/  FFMA R40, R109, R40, R46 ;  /* 0x000000286d287223 */ /* 0x000fe2000000002e */
[----:B------:R-:W-:Y:S01]  /*1850*/  FFMA R42, R115, R66, R68 ;  /* 0x00000042732a7223 */ /* 0x000fe20000000044 */
[----:B------:R-:W-:Y:S01]  /*1860*/  FFMA R46, R113, R70, R72 ;  /* 0x00000046712e7223 */ /* 0x000fe20000000048 */
[----:B------:R-:W-:Y:S02]  /*1870*/  HADD2.F32 R66, -RZ, R4.H1_H1 ;  /* 0x30000004ff427230 */ /* 0x000fe40000004100 */
[----:B------:R-:W-:Y:S01]  /*1880*/  FADD R101, R101, -R2 ;  /* 0x8000000265657221 */ /* 0x000fe20000000000 */
[----:B------:R-:W-:-:S02]  /*1890*/  HADD2.F32 R70, -RZ, R5.H0_H0 ;  /* 0x20000005ff467230 */ /* 0x000fc40000004100 */
[--C-:B------:R-:W-:Y:S01]  /*18a0*/  FADD R107, R107, -R2.reuse ;  /* 0x800000026b6b7221 */ /* 0x100fe20000000000 */
[----:B------:R-:W-:Y:S02]  /*18b0*/  HADD2.F32 R68, -RZ, R12.H1_H1 ;  /* 0x3000000cff447230 */ /* 0x000fe40000004100 */
[----:B------:R-:W-:Y:S01]  /*18c0*/  @P2 FADD R66, R66, 1 ;  /* 0x3f80000042422421 */ /* 0x000fe20000000000 */
[----:B------:R-:W-:Y:S02]  /*18d0*/  HADD2.F32 R72, -RZ, R13.H0_H0 ;  /* 0x2000000dff487230 */ /* 0x000fe40000004100 */
[----:B------:R-:W-:Y:S01]  /*18e0*/  FMUL R103, R0, R103 ;  /* 0x0000006700677220 */ /* 0x000fe20000400000 */
[----:B------:R-:W-:Y:S01]  /*18f0*/  @P2 FADD R70, R70, 1 ;  /* 0x3f80000046462421 */ /* 0x000fe20000000000 */
[C---:B------:R-:W-:Y:S01]  /*1900*/  FMUL R101, R0.reuse, R101 ;  /* 0x0000006500657220 */ /* 0x040fe20000400000 */
[----:B------:R-:W-:Y:S01]  /*1910*/  FADD R105, R105, -R2 ;  /* 0x8000000269697221 */ /* 0x000fe20000000000 */
[C---:B------:R-:W-:Y:S01]  /*1920*/  FMUL R107, R0.reuse, R107 ;  /* 0x0000006b006b7220 */ /* 0x040fe20000400000 */
[----:B------:R-:W-:Y:S01]  /*1930*/  FFMA R66, R103, R66, R68 ;  /* 0x0000004267427223 */ /* 0x000fe20000000044 */
[----:B------:R-:W-:Y:S01]  /*1940*/  FFMA R68, R101, R70, R72 ;  /* 0x0000004665447223 */ /* 0x000fe20000000048 */
[----:B------:R-:W-:Y:S01]  /*1950*/  FMUL R105, R0, R105 ;  /* 0x0000006900697220 */ /* 0x000fe20000400000 */
[----:B------:R-:W-:Y:S01]  /*1960*/  FFMA R70, R107, R74, R76 ;  /* 0x0000004a6b467223 */ /* 0x000fe2000000004c */
[----:B------:R-:W-:-:S02]  /*1970*/  HADD2.F32 R76, -RZ, R16.H0_H0 ;  /* 0x20000010ff4c7230 */ /* 0x000fc40000004100 */
[--C-:B------:R-:W-:Y:S01]  /*1980*/  FADD R95, R95, -R2.reuse ;  /* 0x800000025f5f7221 */ /* 0x100fe20000000000 */
[----:B------:R-:W-:Y:S01]  /*1990*/  FADD R97, R97, -R2 ;  /* 0x8000000261617221 */ /* 0x000fe20000000000 */
[----:B------:R-:W-:Y:S01]  /*19a0*/  FFMA R72, R105, R78, R80 ;  /* 0x0000004e69487223 */ /* 0x000fe20000000050 */
[----:B------:R-:W-:Y:S02]  /*19b0*/  HADD2.F32 R78, -RZ, R20.H0_H0 ;  /* 0x20000014ff4e7230 */ /* 0x000fe40000004100 */
[----:B------:R-:W-:Y:S01]  /*19c0*/  @P2 FADD R76, R76, 1 ;  /* 0x3f8000004c4c2421 */ /* 0x000fe20000000000 */
[C---:B------:R-:W-:Y:S01]  /*19d0*/  FMUL R95, R0.reuse, R95 ;  /* 0x0000005f005f7220 */ /* 0x040fe20000400000 */
[----:B------:R-:W-:Y:S01]  /*19e0*/  FMUL R97, R0, R97 ;  /* 0x0000006100617220 */ /* 0x000fe20000400000 */
[----:B------:R-:W-:Y:S01]  /*19f0*/  FADD R99, R99, -R2 ;  /* 0x8000000263637221 */ /* 0x000fe20000000000 */
[----:B------:R-:W-:Y:S02]  /*1a00*/  HADD2.F32 R80, -RZ, R6.H1_H1 ;  /* 0x30000006ff507230 */ /* 0x000fe40000004100 */
[----:B------:R-:W-:Y:S01]  /*1a10*/  FFMA R76, R95, R76, R78 ;  /* 0x0000004c5f4c7223 */ /* 0x000fe2000000004e */
[----:B------:R-:W-:Y:S01]  /*1a20*/  FFMA R78, R97, R86, R88 ;  /* 0x00000056614e7223 */ /* 0x000fe20000000058 */
[----:B------:R-:W-:-:S02]  /*1a30*/  HADD2.F32 R86, -RZ, R18.H0_H0 ;  /* 0x20000012ff567230 */ /* 0x000fc40000004100 */
[--C-:B------:R-:W-:Y:S01]  /*1a40*/  FADD R91, R91, -R2.reuse ;  /* 0x800000025b5b7221 */ /* 0x100fe20000000000 */
[----:B------:R-:W-:Y:S01]  /*1a50*/  FMUL R99, R0, R99 ;  /* 0x0000006300637220 */ /* 0x000fe20000400000 */
[--C-:B------:R-:W-:Y:S01]  /*1a60*/  FADD R85, R85, -R2.reuse ;  /* 0x8000000255557221 */ /* 0x100fe20000000000 */
[----:B------:R-:W-:Y:S01]  /*1a70*/  FADD R89, R89, -R2 ;  /* 0x8000000259597221 */ /* 0x000fe20000000000 */
[----:B------:R-:W-:Y:S02]  /*1a80*/  HADD2.F32 R74, -RZ, R14.H1_H1 ;  /* 0x3000000eff4a7230 */ /* 0x000fe40000004100 */
[----:B------:R-:W-:Y:S01]  /*1a90*/  @P2 FADD R80, R80, 1 ;  /* 0x3f80000050502421 */ /* 0x000fe20000000000 */
[----:B------:R-:W-:Y:S02]  /*1aa0*/  HADD2.F32 R88, -RZ, R22.H0_H0 ;  /* 0x20000016ff587230 */ /* 0x000fe40000004100 */
[----:B------:R-:W-:Y:S01]  /*1ab0*/  FMUL R91, R0, R91 ;  /* 0x0000005b005b7220 */ /* 0x000fe20000400000 */
[----:B------:R-:W-:Y:S01]  /*1ac0*/  FFMA R82, R99, R82, R84 ;  /* 0x0000005263527223 */ /* 0x000fe20000000054 */
[----:B------:R-:W-:Y:S01]  /*1ad0*/  @P2 FADD R86, R86, 1 ;  /* 0x3f80000056562421 */ /* 0x000fe20000000000 */
[----:B------:R-:W-:Y:S01]  /*1ae0*/  FMUL R85, R0, R85 ;  /* 0x0000005500557220 */ /* 0x000fe20000400000 */
[----:B------:R-:W-:-:S02]  /*1af0*/  HADD2.F32 R84, -RZ, R17.H1_H1 ;  /* 0x30000011ff547230 */ /* 0x000fc40000004100 */
[----:B------:R-:W-:Y:S01]  /*1b00*/  FMUL R89, R0, R89 ;  /* 0x0000005900597220 */ /* 0x000fe20000400000 */
[--C-:B------:R-:W-:Y:S01]  /*1b10*/  FADD R87, R87, -R2.reuse ;  /* 0x8000000257577221 */ /* 0x100fe20000000000 */
[----:B------:R-:W-:Y:S01]  /*1b20*/  FADD R93, R93, -R2 ;  /* 0x800000025d5d7221 */ /* 0x000fe20000000000 */
[----:B------:R-:W-:Y:S01]  /*1b30*/  ISETP.NE.U32.AND P0, PT, RZ, UR8, PT ;  /* 0x00000008ff007c0c */ /* 0x000fe2000bf05070 */
[----:B------:R-:W-:Y:S01]  /*1b40*/  FFMA R80, R91, R80, R74 ;  /* 0x000000505b507223 */ /* 0x000fe2000000004a */
[----:B------:R-:W-:Y:S01]  /*1b50*/  FFMA R85, R85, R86, R88 ;  /* 0x0000005655557223 */ /* 0x000fe20000000058 */
[----:B------:R-:W-:Y:S02]  /*1b60*/  HADD2.F32 R74, -RZ, R21.H1_H1 ;  /* 0x30000015ff4a7230 */ /* 0x000fe40000004100 */
[----:B------:R-:W-:Y:S01]  /*1b70*/  FFMA R86, R89, R90, R92 ;  /* 0x0000005a59567223 */ /* 0x000fe2000000005c */
[----:B------:R-:W-:Y:S01]  /*1b80*/  @P2 FADD R84, R84, 1 ;  /* 0x3f80000054542421 */ /* 0x000fe20000000000 */
[----:B------:R-:W-:Y:S01]  /*1b90*/  FMUL R87, R0, R87 ;  /* 0x0000005700577220 */ /* 0x000fe20000400000 */
[----:B------:R-:W-:-:S02]  /*1ba0*/  HADD2.F32 R90, -RZ, R25.H0_H0 ;  /* 0x20000019ff5a7230 */ /* 0x000fc40000004100 */
[----:B------:R-:W-:Y:S01]  /*1bb0*/  FMUL R93, R0, R93 ;  /* 0x0000005d005d7220 */ /* 0x000fe20000400000 */
[----:B------:R-:W-:Y:S01]  /*1bc0*/  FADD R77, R77, -R2 ;  /* 0x800000024d4d7221 */ /* 0x000fe20000000000 */
[----:B------:R-:W-:Y:S01]  /*1bd0*/  ISETP.NE.AND.EX P0, PT, RZ, UR9, PT, P0 ;  /* 0x00000009ff007c0c */ /* 0x000fe2000bf05300 */
[----:B------:R-:W-:Y:S01]  /*1be0*/  FFMA R84, R87, R84, R74 ;  /* 0x0000005457547223 */ /* 0x000fe2000000004a */
[----:B------:R-:W-:Y:S02]  /*1bf0*/  HADD2.F32 R92, -RZ, R29.H0_H0 ;  /* 0x2000001dff5c7230 */ /* 0x000fe40000004100 */
[----:B------:R-:W-:Y:S01]  /*1c00*/  FADD R81, R81, -R2 ;  /* 0x8000000251517221 */ /* 0x000fe20000000000 */
[----:B------:R-:W-:Y:S01]  /*1c10*/  FFMA R87, R93, R94, R96 ;  /* 0x0000005e5d577223 */ /* 0x000fe20000000060 */
[----:B------:R-:W-:Y:S01]  /*1c20*/  @P2 FADD R90, R90, 1 ;  /* 0x3f8000005a5a2421 */ /* 0x000fe20000000000 */
[----:B------:R-:W-:Y:S01]  /*1c30*/  FMUL R77, R0, R77 ;  /* 0x0000004d004d7220 */ /* 0x000fe20000400000 */
[----:B------:R-:W-:-:S02]  /*1c40*/  HADD2.F32 R94, -RZ, R25.H1_H1 ;  /* 0x30000019ff5e7230 */ /* 0x000fc40000004100 */
[--C-:B------:R-:W-:Y:S01]  /*1c50*/  FADD R83, R83, -R2.reuse ;  /* 0x8000000253537221 */ /* 0x100fe20000000000 */
[----:B------:R-:W-:Y:S02]  /*1c60*/  HADD2.F32 R74, -RZ, R24.H1_H1 ;  /* 0x30000018ff4a7230 */ /* 0x000fe40000004100 */
[----:B------:R-:W-:Y:S01]  /*1c70*/  FADD R79, R79, -R2 ;  /* 0x800000024f4f7221 */ /* 0x000fe20000000000 */
[----:B------:R-:W-:Y:S01]  /*1c80*/  FMUL R91, R0, R81 ;  /* 0x00000051005b7220 */ /* 0x000fe20000400000 */
[----:B------:R-:W-:Y:S01]  /*1c90*/  FFMA R81, R77, R90, R92 ;  /* 0x0000005a4d517223 */ /* 0x000fe2000000005c */
[----:B------:R-:W-:Y:S02]  /*1ca0*/  HADD2.F32 R96, -RZ, R29.H1_H1 ;  /* 0x3000001dff607230 */ /* 0x000fe40000004100 */
[----:B------:R-:W-:Y:S01]  /*1cb0*/  @P2 FADD R94, R94, 1 ;  /* 0x3f8000005e5e2421 */ /* 0x000fe20000000000 */
[----:B------:R-:W-:Y:S02]  /*1cc0*/  HADD2.F32 R90, -RZ, R26.H1_H1 ;  /* 0x3000001aff5a7230 */ /* 0x000fe40000004100 */
[----:B------:R-:W-:Y:S01]  /*1cd0*/  FMUL R89, R0, R83 ;  /* 0x0000005300597220 */ /* 0x000fe20000400000 */
[----:B------:R-:W-:-:S02]  /*1ce0*/  HADD2.F32 R88, -RZ, R28.H1_H1 ;  /* 0x3000001cff587230 */ /* 0x000fc40000004100 */
[--C-:B------:R-:W-:Y:S01]  /*1cf0*/  FADD R45, R45, -R2.reuse ;  /* 0x800000022d2d7221 */ /* 0x100fe20000000000 */
[----:B------:R-:W-:Y:S01]  /*1d00*/  @P2 FADD R74, R74, 1 ;  /* 0x3f8000004a4a2421 */ /* 0x000fe20000000000 */
[----:B------:R-:W-:Y:S01]  /*1d10*/  FMUL R79, R0, R79 ;  /* 0x0000004f004f7220 */ /* 0x000fe20000400000 */
[----:B------:R-:W-:Y:S02]  /*1d20*/  HADD2.F32 R92, -RZ, R30.H1_H1 ;  /* 0x3000001eff5c7230 */ /* 0x000fe40000004100 */
[----:B------:R-:W-:Y:S01]  /*1d30*/  FADD R35, R35, -R2 ;  /* 0x8000000223237221 */ /* 0x000fe20000000000 */
[----:B------:R-:W-:Y:S01]  /*1d40*/  @P0 FMNMX R52, R52, |R32|, !PT ;  /* 0x4000002034340209 */ /* 0x000fe20007800000 */
[----:B------:R-:W-:Y:S01]  /*1d50*/  FFMA R77, R89, R94, R96 ;  /* 0x0000005e594d7223 */ /* 0x000fe20000000060 */
[----:B------:R-:W-:Y:S01]  /*1d60*/  @P2 FADD R90, R90, 1 ;  /* 0x3f8000005a5a2421 */ /* 0x000fe20000000000 */
[----:B------:R-:W-:Y:S01]  /*1d70*/  FMUL R45, R0, R45 ;  /* 0x0000002d002d7220 */ /* 0x000fe20000400000 */
[----:B------:R-:W-:Y:S01]  /*1d80*/  FFMA R83, R79, R74, R88 ;  /* 0x0000004a4f537223 */ /* 0x000fe20000000058 */
[----:B------:R-:W-:-:S02]  /*1d90*/  HADD2.F32 R89, -RZ, R7.H1_H1 ;  /* 0x30000007ff597230 */ /* 0x000fc40000004100 */
[----:B------:R-:W-:Y:S01]  /*1da0*/  FADD R39, R39, -R2 ;  /* 0x8000000227277221 */ /* 0x000fe20000000000 */
[----:B------:R-:W-:Y:S02]  /*1db0*/  HADD2.F32 R74, -RZ, R7.H0_H0 ;  /* 0x20000007ff4a7230 */ /* 0x000fe40000004100 */
[----:B------:R-:W-:Y:S01]  /*1dc0*/  FMUL R88, R0, R35 ;  /* 0x0000002300587220 */ /* 0x000fe20000400000 */
[----:B------:R-:W-:Y:S01]  /*1dd0*/  @P0 FMNMX R52, R52, |R33|, !PT ;  /* 0x4000002134340209 */ /* 0x000fe20007800000 */
[----:B------:R-:W-:Y:S01]  /*1de0*/  FFMA R35, R45, R90, R92 ;  /* 0x0000005a2d237223 */ /* 0x000fe2000000005c */
[----:B------:R-:W-:Y:S01]  /*1df0*/  FMUL R90, R0, R39 ;  /* 0x00000027005a7220 */ /* 0x000fe20000400000 */
[----:B------:R-:W-:Y:S01]  /*1e00*/  @P2 FADD R89, R89, 1 ;  /* 0x3f80000059592421 */ /* 0x000fe20000000000 */
[----:B------:R-:W-:Y:S01]  /*1e10*/  FADD R39, R58, 1 ;  /* 0x3f8000003a277421 */ /* 0x000fe20000000000 */
[----:B------:R-:W-:Y:S01]  /*1e20*/  @P2 FADD R74, R74, 1 ;  /* 0x3f8000004a4a2421 */ /* 0x000fe20000000000 */
[----:B------:R-:W-:Y:S01]  /*1e30*/  @P0 FMNMX R52, R52, |R34|, !PT ;  /* 0x4000002234340209 */ /* 0x000fe20007800000 */
[--C-:B------:R-:W-:Y:S01]  /*1e40*/  FADD R37, R37, -R2.reuse ;  /* 0x8000000225257221 */ /* 0x100fe20000000000 */
[----:B------:R-:W-:Y:S01]  /*1e50*/  FFMA R45, R90, R89, R15 ;  /* 0x000000595a2d7223 */ /* 0x000fe2000000000f */
[----:B------:R-:W-:Y:S01]  /*1e60*/  FFMA R88, R88, R74, R57 ;  /* 0x0000004a58587223 */ /* 0x000fe20000000039 */
[----:B------:R-:W-:Y:S01]  /*1e70*/  FSEL R39, R58, R39, !P2 ;  /* 0x000000273a277208 */ /* 0x000fe20005000000 */
[----:B------:R-:W-:Y:S01]  /*1e80*/  FADD R90, R19, 1 ;  /* 0x3f800000135a7421 */ /* 0x000fe20000000000 */
[----:B------:R-:W-:Y:S01]  /*1e90*/  @P0 FMNMX R52, R52, |R36|, !PT ;  /* 0x4000002434340209 */ /* 0x000fe20007800000 */
[----:B------:R-:W-:Y:S01]  /*1ea0*/  FMUL R74, R0, R37 ;  /* 0x00000025004a7220 */ /* 0x000fe20000400000 */
[--C-:B------:R-:W-:Y:S01]  /*1eb0*/  FADD R37, R43, -R2.reuse ;  /* 0x800000022b257221 */ /* 0x100fe20000000000 */
[----:B------:R-:W-:Y:S01]  /*1ec0*/  FADD R92, R63, 1 ;  /* 0x3f8000003f5c7421 */ /* 0x000fe20000000000 */
[----:B------:R-:W-:Y:S01]  /*1ed0*/  @P0 FMNMX R52, R52, |R38|, !PT ;  /* 0x4000002634340209 */ /* 0x000fe20007800000 */
[----:B------:R-:W-:Y:S01]  /*1ee0*/  FFMA R43, R74, R39, R59 ;  /* 0x000000274a2b7223 */ /* 0x000fe2000000003b */
[----:B------:R-:W-:Y:S01]  /*1ef0*/  FSEL R90, R19, R90, !P2 ;  /* 0x0000005a135a7208 */ /* 0x000fe20005000000 */
[----:B------:R-:W-:Y:S01]  /*1f00*/  FMUL R74, R0, R37 ;  /* 0x00000025004a7220 */ /* 0x000fe20000400000 */
[----:B------:R-:W-:Y:S01]  /*1f10*/  FADD R41, R41, -R2 ;  /* 0x8000000229297221 */ /* 0x000fe20000000000 */
[----:B------:R-:W-:Y:S01]  /*1f20*/  @P0 FMNMX R52, R52, |R44|, !PT ;  /* 0x4000002c34340209 */ /* 0x000fe20007800000 */
[----:B------:R-:W-:Y:S01]  /*1f30*/  @P1 FMUL R32, R32, R55 ;  /* 0x0000003720201220 */ /* 0x000fe20000400000 */
[----:B------:R-:W-:Y:S01]  /*1f40*/  FSEL R92, R63, R92, !P2 ;  /* 0x0000005c3f5c7208 */ /* 0x000fe20005000000 */
[----:B------:R-:W-:Y:S01]  /*1f50*/  FFMA R37, R74, R90, R23 ;  /* 0x0000005a4a257223 */ /* 0x000fe20000000017 */
[----:B------:R-:W-:Y:S01]  /*1f60*/  FMUL R41, R0, R41 ;  /* 0x0000002900297220 */ /* 0x000fe20000400000 */
[----:B------:R-:W-:Y:S01]  /*1f70*/  FADD R74, R27, 1 ;  /* 0x3f8000001b4a7421 */ /* 0x000fe20000000000 */
[-C--:B------:R-:W-:Y:S01]  /*1f80*/  @P1 FMUL R33, R33, R55.reuse ;  /* 0x0000003721211220 */ /* 0x080fe20000400000 */
[----:B------:R-:W-:Y:S01]  /*1f90*/  @P0 FMNMX R52, R52, |R40|, !PT ;  /* 0x4000002834340209 */ /* 0x000fe20007800000 */
[----:B------:R-:W-:Y:S01]  /*1fa0*/  FFMA R39, R41, R92, R64 ;  /* 0x0000005c29277223 */ /* 0x000fe20000000040 */
[-C--:B------:R-:W-:Y:S01]  /*1fb0*/  @P1 FMUL R34, R34, R55.reuse ;  /* 0x0000003722221220 */ /* 0x080fe20000400000 */
[----:B------:R-:W-:Y:S01]  /*1fc0*/  FSEL R41, R27, R74, !P2 ;  /* 0x0000004a1b297208 */ /* 0x000fe20005000000 */
[-C--:B------:R-:W-:Y:S01]  /*1fd0*/  @P1 FMUL R36, R36, R55.reuse ;  /* 0x0000003724241220 */ /* 0x080fe20000400000 */
[----:B------:R-:W-:Y:S01]  /*1fe0*/  @P0 FMNMX R52, R52, |R42|, !PT ;  /* 0x4000002a34340209 */ /* 0x000fe20007800000 */
        /* <DEDUP_REMOVED lines=8> */
[----:B------:R-:W-:Y:S01]  /*2070*/  FADD R47, R47, -R2 ;  /* 0x800000022f2f7221 */ /* 0x000fe20000000000 */
[----:B------:R-:W-:Y:S01]  /*2080*/  SHF.L.U32 R33, R33, 0x8, RZ ;  /* 0x0000000821217819 */ /* 0x000fe200000006ff */
[----:B------:R-:W-:Y:S01]  /*2090*/  @P1 FMUL R42, R42, R55 ;  /* 0x000000372a2a1220 */ /* 0x000fe20000400000 */
[----:B------:R-:W-:Y:S01]  /*20a0*/  F2FP.SATFINITE.E4M3.F32.PACK_AB_MERGE_C R34, RZ, R34, RZ ;  /* 0x00000022ff22723e */ /* 0x000fe200048070ff */
[----:B------:R-:W-:Y:S01]  /*20b0*/  FMUL R32, R0, R47 ;  /* 0x0000002f00207220 */ /* 0x000fe20000400000 */
[----:B------:R-:W-:Y:S01]  /*20c0*/  @P0 FMNMX R52, R52, |R66|, !PT ;  /* 0x4000004234340209 */ /* 0x000fe20007800000 */
[----:B------:R-:W-:Y:S01]  /*20d0*/  @P1 FMUL R66, R66, R55 ;  /* 0x0000003742421220 */ /* 0x000fe20000400000 */
[----:B------:R-:W-:Y:S01]  /*20e0*/  LOP3.LUT R74, R74, 0xffff, R33, 0xf8, !PT ;  /* 0x0000ffff4a4a7812 */ /* 0x000fe200078ef821 */
[----:B------:R-:W-:Y:S01]  /*20f0*/  FFMA R32, R32, R41, R65 ;  /* 0x0000002920207223 */ /* 0x000fe20000000041 */
[----:B------:R-:W-:Y:S01]  /*2100*/  SHF.L.U32 R33, R34, 0x10, RZ ;  /* 0x0000001022217819 */ /* 0x000fe200000006ff */
[----:B------:R-:W-:Y:S01]  /*2110*/  FFMA R79, R91, R98, R100 ;  /* 0x000000625b4f7223 */ /* 0x000fe20000000064 */
[----:B------:R-:W-:-:S02]  /*2120*/  F2FP.SATFINITE.E4M3.F32.PACK_AB_MERGE_C R36, RZ, R36, RZ ;  /* 0x00000024ff24723e */ /* 0x000fc400048070ff */
[----:B------:R-:W-:Y:S01]  /*2130*/  @P0 FMNMX R52, R52, |R68|, !PT ;  /* 0x4000004434340209 */ /* 0x000fe20007800000 */
[-C--:B------:R-:W-:Y:S01]  /*2140*/  @P1 FMUL R68, R68, R55.reuse ;  /* 0x0000003744441220 */ /* 0x080fe20000400000 */
[----:B------:R-:W-:Y:S02]  /*2150*/  LOP3.LUT R74, R74, 0xff0000, R33, 0xf8, !PT ;  /* 0x00ff00004a4a7812 */ /* 0x000fe400078ef821 */
[----:B------:R-:W-:Y:S02]  /*2160*/  LOP3.LUT R33, R36, 0xffff, RZ, 0xc0, !PT ;  /* 0x0000ffff24217812 */ /* 0x000fe400078ec0ff */
[----:B------:R-:W-:Y:S01]  /*2170*/  @P0 FMNMX R52, R52, |R70|, !PT ;  /* 0x4000004634340209 */ /* 0x000fe20007800000 */
[----:B------:R-:W-:Y:S01]  /*2180*/  @P1 FMUL R70, R70, R55 ;  /* 0x0000003746461220 */ /* 0x000fe20000400000 */
        /* <DEDUP_REMOVED lines=10> */
[----:B------:R-:W-:Y:S02]  /*2230*/  F2FP.SATFINITE.E4M3.F32.PACK_AB_MERGE_C R40, RZ, R40, RZ ;  /* 0x00000028ff28723e */ /* 0x000fe400048070ff */
[----:B------:R-:W-:Y:S02]  /*2240*/  PRMT R33, R33, 0x7104, RZ ;  /* 0x0000710421217816 */ /* 0x000fe400000000ff */
[----:B------:R-:W-:Y:S01]  /*2250*/  @P0 FMNMX R52, R52, |R88|, !PT ;  /* 0x4000005834340209 */ /* 0x000fe20007800000 */
[----:B------:R-:W-:Y:S01]  /*2260*/  @P1 FMUL R88, R88, R55 ;  /* 0x0000003758581220 */ /* 0x000fe20000400000 */
        /* <DEDUP_REMOVED lines=41> */
[----:B------:R-:W-:Y:S01]  /*2500*/  @P0 FMNMX R52, R52, |R87|, !PT ;  /* 0x4000005734340209 */ /* 0x000fe20007800000 */
[----:B------:R-:W-:Y:S01]  /*2510*/  @P1 FMUL R87, R87, R55 ;  /* 0x0000003757571220 */ /* 0x000fe20000400000 */
[----:B------:R-:W-:Y:S02]  /*2520*/  LOP3.LUT R33, R33, 0xff, RZ, 0xc0, !PT ;  /* 0x000000ff21217812 */ /* 0x000fe400078ec0ff */
[----:B------:R-:W-:-:S02]  /*2530*/  SHF.L.U32 R82, R82, 0x8, RZ ;  /* 0x0000000852527819 */ /* 0x000fc400000006ff */
[----:B------:R-:W-:Y:S02]  /*2540*/  F2FP.SATFINITE.E4M3.F32.PACK_AB_MERGE_C R88, RZ, R88, RZ ;  /* 0x00000058ff58723e */ /* 0x000fe400048070ff */
[----:B------:R-:W-:Y:S01]  /*2550*/  @P0 FMNMX R52, R52, |R83|, !PT ;  /* 0x4000005334340209 */ /* 0x000fe20007800000 */
[----:B------:R-:W-:Y:S01]  /*2560*/  @P1 FMUL R83, R83, R55 ;  /* 0x0000003753531220 */ /* 0x000fe20000400000 */
[----:B------:R-:W-:Y:S02]  /*2570*/  LOP3.LUT R34, R71, 0xffffff00, RZ, 0xc0, !PT ;  /* 0xffffff0047227812 */ /* 0x000fe400078ec0ff */
[----:B------:R-:W-:Y:S02]  /*2580*/  F2FP.SATFINITE.E4M3.F32.PACK_AB_MERGE_C R85, RZ, R85, RZ ;  /* 0x00000055ff55723e */ /* 0x000fe400048070ff */
[----:B------:R-:W-:Y:S02]  /*2590*/  LOP3.LUT R82, R33, 0xffff, R82, 0xf8, !PT ;  /* 0x0000ffff21527812 */ /* 0x000fe400078ef852 */
[----:B------:R-:W-:-:S02]  /*25a0*/  F2FP.SATFINITE.E4M3.F32.PACK_AB_MERGE_C R33, RZ, R78, RZ ;  /* 0x0000004eff21723e */ /* 0x000fc400048070ff */
[----:B------:R-:W-:Y:S02]  /*25b0*/  SHF.L.U32 R88, R88, 0x10, RZ ;  /* 0x0000001058587819 */ /* 0x000fe400000006ff */
[----:B------:R-:W-:Y:S02]  /*25c0*/  LOP3.LUT R34, R34, 0xffff, R85, 0xf8, !PT ;  /* 0x0000ffff22227812 */ /* 0x000fe400078ef855 */
[----:B------:R-:W-:Y:S02]  /*25d0*/  F2FP.SATFINITE.E4M3.F32.PACK_AB_MERGE_C R45, RZ, R45, RZ ;  /* 0x0000002dff2d723e */ /* 0x000fe400048070ff */
[----:B------:R-:W-:Y:S02]  /*25e0*/  SHF.L.U32 R33, R33, 0x10, RZ ;  /* 0x0000001021217819 */ /* 0x000fe400000006ff */
[----:B------:R-:W-:Y:S02]  /*25f0*/  F2FP.SATFINITE.E4M3.F32.PACK_AB_MERGE_C R87, RZ, R87, RZ ;  /* 0x00000057ff57723e */ /* 0x000fe400048070ff */
[----:B------:R-:W-:-:S02]  /*2600*/  F2FP.SATFINITE.E4M3.F32.PACK_AB_MERGE_C R83, RZ, R83, RZ ;  /* 0x00000053ff53723e */ /* 0x000fc400048070ff */
[----:B------:R-:W-:Y:S01]  /*2610*/  @P0 FMNMX R52, R52, |R81|, !PT ;  /* 0x4000005134340209 */ /* 0x000fe20007800000 */
[----:B------:R-:W-:Y:S01]  /*2620*/  @P1 FMUL R81, R81, R55 ;  /* 0x0000003751511220 */ /* 0x000fe20000400000 */
[----:B------:R-:W-:Y:S02]  /*2630*/  F2FP.SATFINITE.E4M3.F32.PACK_AB_MERGE_C R42, RZ, R42, RZ ;  /* 0x0000002aff2a723e */ /* 0x000fe400048070ff */
[----:B------:R-:W-:Y:S02]  /*2640*/  LOP3.LUT P2, RZ, R67, 0x1f, R54, 0xf8, !PT ;  /* 0x0000001f43ff7812 */ /* 0x000fe4000784f836 */
[----:B------:R-:W-:Y:S02]  /*2650*/  LOP3.LUT R88, R41, 0xff0000, R88, 0xf8, !PT ;  /* 0x00ff000029587812 */ /* 0x000fe400078ef858 */
[----:B------:R-:W-:Y:S02]  /*2660*/  F2FP.SATFINITE.E4M3.F32.PACK_AB_MERGE_C R36, RZ, R86, RZ ;  /* 0x00000056ff24723e */ /* 0x000fe400048070ff */
[----:B------:R-:W-:-:S02]  /*2670*/  LOP3.LUT R41, R34, 0xff, RZ, 0xc0, !PT ;  /* 0x000000ff22297812 */ /* 0x000fc400078ec0ff */
[----:B------:R-:W-:Y:S02]  /*2680*/  LOP3.LUT R45, R45, 0xffff, RZ, 0xc0, !PT ;  /* 0x0000ffff2d2d7812 */ /* 0x000fe400078ec0ff */
[----:B------:R-:W-:Y:S02]  /*2690*/  LOP3.LUT R34, R87, 0xff, RZ, 0xc0, !PT ;  /* 0x000000ff57227812 */ /* 0x000fe400078ec0ff */
[----:B------:R-:W-:Y:S02]  /*26a0*/  SHF.L.U32 R83, R83, 0x8, RZ ;  /* 0x0000000853537819 */ /* 0x000fe400000006ff */
[----:B------:R-:W-:Y:S02]  /*26b0*/  LOP3.LUT R82, R82, 0xff0000, R33, 0xf8, !PT ;  /* 0x00ff000052527812 */ /* 0x000fe400078ef821 */
[----:B------:R-:W-:Y:S01]  /*26c0*/  @P0 FMNMX R52, R52, |R77|, !PT ;  /* 0x4000004d34340209 */ /* 0x000fe20007800000 */
[----:B------:R-:W-:Y:S01]  /*26d0*/  @P1 FMUL R77, R77, R55 ;  /* 0x000000374d4d1220 */ /* 0x000fe20000400000 */
[----:B------:R-:W-:-:S02]  /*26e0*/  LOP3.LUT R42, R42, 0xffff, RZ, 0xc0, !PT ;  /* 0x0000ffff2a2a7812 */ /* 0x000fc400078ec0ff */
[----:B------:R-:W-:Y:S02]  /*26f0*/  F2FP.SATFINITE.E4M3.F32.PACK_AB_MERGE_C R33, RZ, R84, RZ ;  /* 0x00000054ff21723e */ /* 0x000fe400048070ff */
[----:B------:R-:W-:Y:S02]  /*2700*/  F2FP.SATFINITE.E4M3.F32.PACK_AB_MERGE_C R43, RZ, R43, RZ ;  /* 0x0000002bff2b723e */ /* 0x000fe400048070ff */
[----:B------:R-:W-:Y:S02]  /*2710*/  PRMT R36, R36, 0x7104, RZ ;  /* 0x0000710424247816 */ /* 0x000fe400000000ff */
[----:B------:R-:W-:Y:S02]  /*2720*/  SHF.L.U32 R45, R45, 0x18, RZ ;  /* 0x000000182d2d7819 */ /* 0x000fe400000006ff */
[----:B------:R-:W-:Y:S02]  /*2730*/  LOP3.LUT R83, R34, 0xffff, R83, 0xf8, !PT ;  /* 0x0000ffff22537812 */ /* 0x000fe400078ef853 */
[----:B------:R-:W-:Y:S01]  /*2740*/  @P0 FMNMX R52, R52, |R79|, !PT ;  /* 0x4000004f34340209 */ /* 0x000fe20007800000 */
[----:B------:R-:W-:Y:S01]  /*2750*/  @P1 FMUL R79, R79, R55 ;  /* 0x000000374f4f1220 */ /* 0x000fe20000400000 */
[----:B------:R-:W-:-:S02]  /*2760*/  SHF.L.U32 R42, R42, 0x18, RZ ;  /* 0x000000182a2a7819 */ /* 0x000fc400000006ff */
[----:B------:R-:W-:Y:S02]  /*2770*/  LOP3.LUT R33, R33, 0xffff, RZ, 0xc0, !PT ;  /* 0x0000ffff21217812 */ /* 0x000fe400078ec0ff */
[----:B------:R-:W-:Y:S02]  /*2780*/  F2FP.SATFINITE.E4M3.F32.PACK_AB_MERGE_C R34, RZ, R81, RZ ;  /* 0x00000051ff22723e */ /* 0x000fe400048070ff */
[----:B------:R-:W-:Y:S02]  /*2790*/  SHF.L.U32 R43, R43, 0x10, RZ ;  /* 0x000000102b2b7819 */ /* 0x000fe400000006ff */
[----:B------:R-:W-:Y:S02]  /*27a0*/  LOP3.LUT R36, R41, 0xff00, R36, 0xf8, !PT ;  /* 0x0000ff0029247812 */ /* 0x000fe400078ef824 */
[----:B------:R-:W-:Y:S01]  /*27b0*/  @P0 FMNMX R52, R52, |R35|, !PT ;  /* 0x4000002334340209 */ /* 0x000fe20007800000 */
[----:B------:R-:W-:Y:S01]  /*27c0*/  @P1 FMUL R35, R35, R55 ;  /* 0x0000003723231220 */ /* 0x000fe20000400000 */
[----:B------:R-:W-:Y:S01]  /*27d0*/  LOP3.LUT R73, R88, R45, RZ, 0xfc, !PT ;  /* 0x0000002d58497212 */ /* 0x000fe200078efcff */
[----:B------:R-:W0:Y:S01]  /*27e0*/  LDC.64 R40, c[0x0][0x258] ;  /* 0x00009600ff287b82 */ /* 0x000e220000000a00 */
[----:B------:R-:W-:-:S02]  /*27f0*/  SHF.L.U32 R33, R33, 0x18, RZ ;  /* 0x0000001821217819 */ /* 0x000fc400000006ff */
[----:B------:R-:W-:Y:S02]  /*2800*/  SHF.L.U32 R34, R34, 0x10, RZ ;  /* 0x0000001022227819 */ /* 0x000fe400000006ff */
[----:B------:R-:W-:Y:S02]  /*2810*/  LOP3.LUT R75, R75, R42, RZ, 0xfc, !PT ;  /* 0x0000002a4b4b7212 */ /* 0x000fe400078efcff */
[----:B------:R-:W-:Y:S01]  /*2820*/  LOP3.LUT R38, R69, 0xffffff00, RZ, 0xc0, !PT ;  /* 0xffffff0045267812 */ /* 0x000fe200078ec0ff */
[----:B------:R-:W1:Y:S01]  /*2830*/  @!P2 LDC.64 R44, c[0x0][0x228] ;  /* 0x00008a00ff2cab82 */ /* 0x000e620000000a00 */
[----:B------:R-:W-:Y:S02]  /*2840*/  F2FP.SATFINITE.E4M3.F32.PACK_AB_MERGE_C R79, RZ, R79, RZ ;  /* 0x0000004fff4f723e */ /* 0x000fe400048070ff */
[----:B------:R-:W-:Y:S02]  /*2850*/  LOP3.LUT R36, R36, 0xff0000, R43, 0xf8, !PT ;  /* 0x00ff000024247812 */ /* 0x000fe400078ef82b */
[----:B------:R-:W-:-:S02]  /*2860*/  LOP3.LUT R70, R82, 0xff000000, R33, 0xf8, !PT ;  /* 0xff00000052467812 */ /* 0x000fc400078ef821 */
[----:B------:R-:W-:Y:S01]  /*2870*/  LOP3.LUT R68, R83, 0xff0000, R34, 0xf8, !PT ;  /* 0x00ff000053447812 */ /* 0x000fe200078ef822 */
[----:B------:R-:W2:Y:S01]  /*2880*/  @!P2 LDC.64 R42, c[0x0][0x230] ;  /* 0x00008c00ff2aab82 */ /* 0x000ea20000000a00 */
[----:B------:R-:W-:Y:S02]  /*2890*/  LOP3.LUT R34, R38, 0xffff, R79, 0xf8, !PT ;  /* 0x0000ffff26227812 */ /* 0x000fe400078ef84f */
[----:B------:R-:W-:Y:S02]  /*28a0*/  F2FP.SATFINITE.E4M3.F32.PACK_AB_MERGE_C R33, RZ, R35, RZ ;  /* 0x00000023ff21723e */ /* 0x000fe400048070ff */
[----:B------:R-:W-:Y:S01]  /*28b0*/  @P0 FMNMX R52, R52, |R39|, !PT ;  /* 0x4000002734340209 */ /* 0x000fe20007800000 */
[----:B------:R-:W-:Y:S01]  /*28c0*/  @P1 FMUL R39, R39, R55 ;  /* 0x0000003727271220 */ /* 0x000fe20000400000 */
[----:B------:R-:W-:Y:S01]  /*28d0*/  LOP3.LUT R34, R34, 0xff, RZ, 0xc0, !PT ;  /* 0x000000ff22227812 */ /* 0x000fe200078ec0ff */
[----:B0-----:R-:W-:Y:S01]  /*28e0*/  IMAD.WIDE.U32 R40, R3, 0x8, R40 ;  /* 0x0000000803287825 */ /* 0x001fe200078e0028 */
[----:B------:R-:W-:-:S02]  /*28f0*/  PRMT R33, R33, 0x7104, RZ ;  /* 0x0000710421217816 */ /* 0x000fc400000000ff */
[----:B------:R-:W-:Y:S01]  /*2900*/  @P0 FMNMX R52, R52, |R32|, !PT ;  /* 0x4000002034340209 */ /* 0x000fe20007800000 */
[----:B------:R-:W-:Y:S01]  /*2910*/  @P1 FMUL R32, R32, R55 ;  /* 0x0000003720201220 */ /* 0x000fe20000400000 */
[----:B------:R-:W-:Y:S02]  /*2920*/  LOP3.LUT R34, R34, 0xff00, R33, 0xf8, !PT ;  /* 0x0000ff0022227812 */ /* 0x000fe400078ef821 */
[----:B------:R-:W-:Y:S01]  /*2930*/  F2FP.SATFINITE.E4M3.F32.PACK_AB_MERGE_C R33, RZ, R77, RZ ;  /* 0x0000004dff21723e */ /* 0x000fe200048070ff */
[----:B-1----:R-:W-:Y:S01]  /*2940*/  @!P2 IMAD.WIDE R44, R53, 0x4, R44 ;  /* 0x00000004352ca825 */ /* 0x002fe200078e022c */
[----:B------:R-:W-:Y:S02]  /*2950*/  F2FP.SATFINITE.E4M3.F32.PACK_AB_MERGE_C R37, RZ, R37, RZ ;  /* 0x00000025ff25723e */ /* 0x000fe400048070ff */
[----:B------:R-:W-:Y:S02]  /*2960*/  F2FP.SATFINITE.E4M3.F32.PACK_AB_MERGE_C R39, RZ, R39, RZ ;  /* 0x00000027ff27723e */ /* 0x000fe400048070ff */
[----:B------:R-:W-:Y:S01]  /*2970*/  F2FP.SATFINITE.E4M3.F32.PACK_AB_MERGE_C R32, RZ, R32, RZ ;  /* 0x00000020ff20723e */ /* 0x000fe200048070ff */
[----:B------:R0:W-:Y:S01]  /*2980*/  @!P2 STG.E desc[UR4][R44.64], R2 ;  /* 0x000000022c00a986 */ /* 0x0001e2000c101904 */
[----:B------:R-:W-:Y:S01]  /*2990*/  LOP3.LUT R33, R33, 0xffff, RZ, 0xc0, !PT ;  /* 0x0000ffff21217812 */ /* 0x000fe200078ec0ff */
[----:B--2---:R-:W-:Y:S01]  /*29a0*/  @!P2 IMAD.WIDE R42, R53, 0x4, R42 ;  /* 0x00000004352aa825 */ /* 0x004fe200078e022a */
[----:B------:R-:W-:-:S02]  /*29b0*/  LOP3.LUT R37, R37, 0xffff, RZ, 0xc0, !PT ;  /* 0x0000ffff25257812 */ /* 0x000fc400078ec0ff */
[----:B------:R-:W-:Y:S02]  /*29c0*/  SHF.L.U32 R39, R39, 0x10, RZ ;  /* 0x0000001027277819 */ /* 0x000fe400000006ff */
[----:B------:R-:W-:Y:S01]  /*29d0*/  LOP3.LUT R32, R32, 0xffff, RZ, 0xc0, !PT ;  /* 0x0000ffff20207812 */ /* 0x000fe200078ec0ff */
[----:B------:R0:W-:Y:S01]  /*29e0*/  @!P2 STG.E desc[UR4][R42.64], R0 ;  /* 0x000000002a00a986 */ /* 0x0001e2000c101904 */
[----:B------:R-:W-:Y:S02]  /*29f0*/  SHF.L.U32 R33, R33, 0x18, RZ ;  /* 0x0000001821217819 */ /* 0x000fe400000006ff */
[----:B------:R-:W-:Y:S01]  /*2a00*/  SHF.L.U32 R37, R37, 0x18, RZ ;  /* 0x0000001825257819 */ /* 0x000fe200000006ff */
[----:B------:R0:W-:Y:S01]  /*2a10*/  STG.E.64 desc[UR4][R40.64], R74 ;  /* 0x0000004a28007986 */ /* 0x0001e2000c101b04 */
[----:B------:R-:W-:Y:S02]  /*2a20*/  LOP3.LUT R39, R34, 0xff0000, R39, 0xf8, !PT ;  /* 0x00ff000022277812 */ /* 0x000fe400078ef827 */
[----:B------:R-:W-:-:S02]  /*2a30*/  SHF.L.U32 R32, R32, 0x18, RZ ;  /* 0x0000001820207819 */ /* 0x000fc400000006ff */
[----:B------:R-:W-:Y:S02]  /*2a40*/  LOP3.LUT R68, R68, 0xff000000, R33, 0xf8, !PT ;  /* 0xff00000044447812 */ /* 0x000fe400078ef821 */
[C---:B------:R-:W-:Y:S02]  /*2a50*/  LOP3.LUT R33, R3.reuse, 0x80, RZ, 0xfc, !PT ;  /* 0x0000008003217812 */ /* 0x040fe400078efcff */
[----:B------:R-:W-:Y:S02]  /*2a60*/  LOP3.LUT R71, R36, R37, RZ, 0xfc, !PT ;  /* 0x0000002524477212 */ /* 0x000fe400078efcff */
[C---:B------:R-:W-:Y:S02]  /*2a70*/  LOP3.LUT R35, R3.reuse, 0x100, RZ, 0xfc, !PT ;  /* 0x0000010003237812 */ /* 0x040fe400078efcff */
[----:B------:R-:W-:Y:S02]  /*2a80*/  LOP3.LUT R37, R3, 0x180, RZ, 0xfc, !PT ;  /* 0x0000018003257812 */ /* 0x000fe400078efcff */
[----:B------:R-:W-:-:S02]  /*2a90*/  LOP3.LUT R69, R39, R32, RZ, 0xfc, !PT ;  /* 0x0000002027457212 */ /* 0x000fc400078efcff */
[----:B------:R-:W-:Y:S02]  /*2aa0*/  LEA R32, P0, R33, UR10, 0x3 ;  /* 0x0000000a21207c11 */ /* 0x000fe4000f8018ff */
[----:B------:R-:W-:Y:S02]  /*2ab0*/  LEA R34, P2, R35, UR10, 0x3 ;  /* 0x0000000a23227c11 */ /* 0x000fe4000f8418ff */
[----:B------:R-:W-:Y:S02]  /*2ac0*/  LEA R36, P3, R37, UR10, 0x3 ;  /* 0x0000000a25247c11 */ /* 0x000fe4000f8618ff */
[----:B------:R-:W-:Y:S02]  /*2ad0*/  LEA.HI.X R33, R33, UR11, RZ, 0x3, P0 ;  /* 0x0000000b21217c11 */ /* 0x000fe400080f1cff */
        /* <DEDUP_REMOVED lines=8> */
[----:B------:R0:W-:Y:S10]  /*2b60*/  STG.E.64 desc[UR4][R36.64], R68 ;  /* 0x0000004424007986 */ /* 0x0001f4000c101b04 */
[----:B------:R-:W-:Y:S05]  /*2b70*/  @!P0 BRA `(.L_x_12915) ;  /* 0xffffffd800008947 */ /* 0x000fea000383ffff */
.L_x_12907:
        /* <DEDUP_REMOVED lines=15> */
.L_x_12940:
        /* <DEDUP_REMOVED lines=28> */
.L_x_12943:
[----:B-1----:R-:W-:-:S07]  /*2e30*/  FMNMX R5, R3, R2, !PT ;  /* 0x0000000203057209 */ /* 0x002fce0007800000 */
.L_x_12919:
[----:B------:R-:W-:Y:S05]  /*2e40*/  BSYNC B0 ;  /* 0x0000000000007941 */ /* 0x000fea0003800000 */
.L_x_12918:
[----:B------:R-:W-:Y:S01]  /*2e50*/  ISETP.NE.AND P0, PT, R54, RZ, PT ;  /* 0x000000ff3600720c */ /* 0x000fe20003f05270 */
[----:B------:R-:W-:-:S12]  /*2e60*/  BSSY B0, `(.L_x_12916) ;  /* 0x0000004000007945 */ /* 0x000fd80003800000 */
[----:B------:R-:W-:Y:S05]  /*2e70*/  @P0 BRA `(.L_x_12921) ;  /* 0x0000000000080947 */ /* 0x000fea0003800000 */
[----:B0-----:R-:W0:Y:S02]  /*2e80*/  LDC.64 R2, c[0x0][0x288] ;  /* 0x0000a200ff027b82 */ /* 0x001e240000000a00 */
[----:B0-----:R1:W-:Y:S02]  /*2e90*/  REDG.E.MAX.S32.STRONG.GPU desc[UR4][R2.64], R5 ;  /* 0x000000050200798e */ /* 0x0013e4000d10e384 */
.L_x_12921:
[----:B------:R-:W-:Y:S05]  /*2ea0*/  BSYNC B0 ;  /* 0x0000000000007941 */ /* 0x000fea0003800000 */
.L_x_12916:
[----:B------:R-:W-:Y:S05]  /*2eb0*/  @!P1 EXIT ;  /* 0x000000000000994d */ /* 0x000fea0003800000 */
[----:B------:R-:W2:Y:S01]  /*2ec0*/  S2UR UR15, SR_CTAID.X ;  /* 0x00000000000f79c3 */ /* 0x000ea20000002500 */
[----:B------:R-:W-:Y:S02]  /*2ed0*/  ULDC.64 UR12, c[0x0][0x280] ;  /* 0x0000a000000c7ab9 */ /* 0x000fe40000000a00 */
[----:B------:R-:W-:Y:S02]  /*2ee0*/  ISETP.EQ.U32.AND P1, PT, RZ, UR12, PT ;  /* 0x0000000cff007c0c */ /* 0x000fe4000bf22070 */
[----:B--2---:R-:W-:-:S04]  /*2ef0*/  LOP3.LUT P0, RZ, R54, UR15, RZ, 0xfc, !PT ;  /* 0x0000000f36ff7c12 */ /* 0x004fc8000f80fcff */
[----:B------:R-:W-:-:S13]  /*2f00*/  ISETP.EQ.OR.EX P0, PT, RZ, UR13, P0, P1 ;  /* 0x0000000dff007c0c */ /* 0x000fda0008702710 */
[----:B------:R-:W-:Y:S05]  /*2f10*/  @P0 EXIT ;  /* 0x000000000000094d */ /* 0x000fea0003800000 */
[----:B0----5:R-:W-:-:S04]  /*2f20*/  IADD3 R0, R55, 0x1800000, RZ ;  /* 0x0180000037007810 */ /* 0x021fc80007ffe0ff */
[----:B------:R-:W-:-:S04]  /*2f30*/  LOP3.LUT R0, R0, 0x7f800000, RZ, 0xc0, !PT ;  /* 0x7f80000000007812 */ /* 0x000fc800078ec0ff */
[----:B------:R-:W-:-:S13]  /*2f40*/  ISETP.GT.U32.AND P0, PT, R0, 0x1ffffff, PT ;  /* 0x01ffffff0000780c */ /* 0x000fda0003f04070 */
[----:B------:R-:W-:Y:S05]  /*2f50*/  @P0 BRA `(.L_x_12922) ;  /* 0x0000000000140947 */ /* 0x000fea0003800000 */
[----:B-1----:R-:W-:Y:S02]  /*2f60*/  MOV R2, R55 ;  /* 0x0000003700027202 */ /* 0x002fe40000000f00 */
[----:B------:R-:W-:-:S07]  /*2f70*/  MOV R46, 0x2f90 ;  /* 0x00002f90002e7802 */ /* 0x000fce0000000f00 */
[----:B------:R-:W-:Y:S05]  /*2f80*/  CALL.REL.NOINC `($__internal_207_$__cuda_sm20_rcp_rn_f32_slowpath) ;  /* 0x0000000c00147944 */ /* 0x000fea0003c00000 */
[----:B------:R-:W-:Y:S01]  /*2f90*/  MOV R5, R0 ;  /* 0x0000000000057202 */ /* 0x000fe20000000f00 */
[----:B------:R-:W-:Y:S06]  /*2fa0*/  BRA `(.L_x_12923) ;  /* 0x0000000000107947 */ /* 0x000fec0003800000 */
.L_x_12922:
[----:B------:R-:W1:Y:S02]  /*2fb0*/  MUFU.RCP R0, R55 ;  /* 0x0000003700007308 */ /* 0x000e640000001000 */
[----:B-1----:R-:W-:-:S04]  /*2fc0*/  FFMA R2, R0, R55, -1 ;  /* 0xbf80000000027423 */ /* 0x002fc80000000037 */
[----:B------:R-:W-:-:S04]  /*2fd0*/  FADD.FTZ R5, -R2, -RZ ;  /* 0x800000ff02057221 */ /* 0x000fc80000010100 */
[----:B------:R-:W-:-:S07]  /*2fe0*/  FFMA R5, R0, R5, R0 ;  /* 0x0000000500057223 */ /* 0x000fce0000000000 */
.L_x_12923:
[----:B------:R-:W0:Y:S02]  /*2ff0*/  LDC.64 R2, c[0x0][0x280] ;  /* 0x0000a000ff027b82 */ /* 0x000e240000000a00 */
[----:B0-----:R-:W-:Y:S01]  /*3000*/  STG.E desc[UR4][R2.64], R5 ;  /* 0x0000000502007986 */ /* 0x001fe2000c101904 */
[----:B------:R-:W-:Y:S05]  /*3010*/  EXIT ;  /* 0x000000000000794d */ /* 0x000fea0003800000 */
.L_x_12908:
[----:B------:R-:W-:Y:S01]  /*3020*/  HFMA2.MMA R44, -RZ, RZ, 0, 5.9604644775390625e-08 ;  /* 0x00000001ff2c7435 */ /* 0x000fe200000001ff */
[----:B------:R-:W-:Y:S02]  /*3030*/  MOV R42, R0 ;  /* 0x00000000002a7202 */ /* 0x000fe40000000f00 */
[----:B------:R-:W-:Y:S02]  /*3040*/  MOV R46, 0x1f ;  /* 0x0000001f002e7802 */ /* 0x000fe40000000f00 */
[----:B------:R-:W-:-:S07]  /*3050*/  MOV R40, 0xffffffff ;  /* 0xffffffff00287802 */ /* 0x000fce0000000f00 */
[----:B-----5:R-:W-:Y:S05]  /*3060*/  WARPSYNC.COLLECTIVE R40, `(.L_x_12924) ;  /* 0x0000000028087348 */ /* 0x020fea0003c00000 */
[----:B------:R0:W1:Y:S02]  /*3070*/  SHFL.BFLY P0, R38, R42, R44, R46 ;  /* 0x0c00002c2a267389 */ /* 0x000064000000002e */
[----:B01---5:R-:W-:Y:S01]  /*3080*/  ENDCOLLECTIVE ;  /* 0x000000000000791b */ /* 0x023fe20003800000 */
.L_x_12924:
[----:B------:R-:W-:Y:S01]  /*3090*/  HFMA2.MMA R44, -RZ, RZ, 0, 1.1920928955078125e-07 ;  /* 0x00000002ff2c7435 */ /* 0x000fe200000001ff */
[----:B------:R-:W-:-:S05]  /*30a0*/  MOV R3, R38 ;  /* 0x0000002600037202 */ /* 0x000fca0000000f00 */
[----:B------:R-:W-:-:S05]  /*30b0*/  FADD R3, R0, R3 ;  /* 0x0000000300037221 */ /* 0x000fca0000000000 */
[----:B------:R-:W-:-:S07]  /*30c0*/  MOV R42, R3 ;  /* 0x00000003002a7202 */ /* 0x000fce0000000f00 */
[----:B------:R-:W-:Y:S05]  /*30d0*/  WARPSYNC.COLLECTIVE R40, `(.L_x_12925) ;  /* 0x0000000028087348 */ /* 0x000fea0003c00000 */
[----:B------:R0:W1:Y:S02]  /*30e0*/  SHFL.BFLY P0, R38, R42, R44, R46 ;  /* 0x0c00002c2a267389 */ /* 0x000064000000002e */
[----:B01----:R-:W-:Y:S01]  /*30f0*/  ENDCOLLECTIVE ;  /* 0x000000000000791b */ /* 0x003fe20003800000 */
.L_x_12925:
[----:B------:R-:W-:Y:S01]  /*3100*/  HFMA2.MMA R44, -RZ, RZ, 0, 2.384185791015625e-07 ;  /* 0x00000004ff2c7435 */ /* 0x000fe200000001ff */
[----:B------:R-:W-:-:S05]  /*3110*/  MOV R2, R38 ;  /* 0x0000002600027202 */ /* 0x000fca0000000f00 */
[----:B------:R-:W-:-:S05]  /*3120*/  FADD R33, R3, R2 ;  /* 0x0000000203217221 */ /* 0x000fca0000000000 */
[----:B------:R-:W-:-:S07]  /*3130*/  MOV R42, R33 ;  /* 0x00000021002a7202 */ /* 0x000fce0000000f00 */
[----:B------:R-:W-:Y:S05]  /*3140*/  WARPSYNC.COLLECTIVE R40, `(.L_x_12926) ;  /* 0x0000000028087348 */ /* 0x000fea0003c00000 */
[----:B------:R0:W1:Y:S02]  /*3150*/  SHFL.BFLY P0, R38, R42, R44, R46 ;  /* 0x0c00002c2a267389 */ /* 0x000064000000002e */
[----:B01----:R-:W-:Y:S01]  /*3160*/  ENDCOLLECTIVE ;  /* 0x000000000000791b */ /* 0x003fe20003800000 */
.L_x_12926:
[----:B------:R-:W-:Y:S01]  /*3170*/  HFMA2.MMA R44, -RZ, RZ, 0, 4.76837158203125e-07 ;  /* 0x00000008ff2c7435 */ /* 0x000fe200000001ff */
[----:B------:R-:W-:-:S05]  /*3180*/  MOV R2, R38 ;  /* 0x0000002600027202 */ /* 0x000fca0000000f00 */
[----:B------:R-:W-:-:S05]  /*3190*/  FADD R34, R33, R2 ;  /* 0x0000000221227221 */ /* 0x000fca0000000000 */
[----:B------:R-:W-:-:S07]  /*31a0*/  MOV R42, R34 ;  /* 0x00000022002a7202 */ /* 0x000fce0000000f00 */
[----:B------:R-:W-:Y:S05]  /*31b0*/  WARPSYNC.COLLECTIVE R40, `(.L_x_12927) ;  /* 0x0000000028087348 */ /* 0x000fea0003c00000 */
[----:B------:R0:W1:Y:S02]  /*31c0*/  SHFL.BFLY P0, R38, R42, R44, R46 ;  /* 0x0c00002c2a267389 */ /* 0x000064000000002e */
[----:B01----:R-:W-:Y:S01]  /*31d0*/  ENDCOLLECTIVE ;  /* 0x000000000000791b */ /* 0x003fe20003800000 */
.L_x_12927:
[----:B------:R-:W-:Y:S01]  /*31e0*/  HFMA2.MMA R44, -RZ, RZ, 0, 9.5367431640625e-07 ;  /* 0x00000010ff2c7435 */ /* 0x000fe200000001ff */
[----:B------:R-:W-:-:S05]  /*31f0*/  MOV R2, R38 ;  /* 0x0000002600027202 */ /* 0x000fca0000000f00 */
[----:B------:R-:W-:-:S05]  /*3200*/  FADD R36, R34, R2 ;  /* 0x0000000222247221 */ /* 0x000fca0000000000 */
[----:B------:R-:W-:-:S07]  /*3210*/  MOV R42, R36 ;  /* 0x00000024002a7202 */ /* 0x000fce0000000f00 */
[----:B------:R-:W-:Y:S05]  /*3220*/  WARPSYNC.COLLECTIVE R40, `(.L_x_12928) ;  /* 0x0000000028087348 */ /* 0x000fea0003c00000 */
[----:B------:R0:W1:Y:S02]  /*3230*/  SHFL.BFLY P0, R38, R42, R44, R46 ;  /* 0x0c00002c2a267389 */ /* 0x000064000000002e */
[----:B01----:R-:W-:Y:S01]  /*3240*/  ENDCOLLECTIVE ;  /* 0x000000000000791b */ /* 0x003fe20003800000 */
.L_x_12928:
[----:B------:R-:W-:Y:S01]  /*3250*/  HFMA2.MMA R44, -RZ, RZ, 0, 5.9604644775390625e-08 ;  /* 0x00000001ff2c7435 */ /* 0x000fe200000001ff */
[----:B------:R-:W-:-:S05]  /*3260*/  MOV R2, R38 ;  /* 0x0000002600027202 */ /* 0x000fca0000000f00 */
        /* <DEDUP_REMOVED lines=70> */
.L_x_12929:
[----:B------:R-:W-:Y:S01]  /*36d0*/  HFMA2.MMA R44, -RZ, RZ, 0, 1.1920928955078125e-07 ;  /* 0x00000002ff2c7435 */ /* 0x000fe200000001ff */
[----:B------:R-:W-:-:S05]  /*36e0*/  MOV R3, R38 ;  /* 0x0000002600037202 */ /* 0x000fca0000000f00 */
[----:B------:R-:W-:-:S05]  /*36f0*/  FADD R3, R0, R3 ;  /* 0x0000000300037221 */ /* 0x000fca0000000000 */
[----:B------:R-:W-:-:S07]  /*3700*/  MOV R42, R3 ;  /* 0x00000003002a7202 */ /* 0x000fce0000000f00 */
[----:B------:R-:W-:Y:S05]  /*3710*/  WARPSYNC.COLLECTIVE R40, `(.L_x_12930) ;  /* 0x0000000028087348 */ /* 0x000fea0003c00000 */
[----:B------:R0:W1:Y:S02]  /*3720*/  SHFL.BFLY P0, R38, R42, R44, R46 ;  /* 0x0c00002c2a267389 */ /* 0x000064000000002e */
[----:B01----:R-:W-:Y:S01]  /*3730*/  ENDCOLLECTIVE ;  /* 0x000000000000791b */ /* 0x003fe20003800000 */
.L_x_12930:
[----:B------:R-:W-:Y:S01]  /*3740*/  HFMA2.MMA R44, -RZ, RZ, 0, 2.384185791015625e-07 ;  /* 0x00000004ff2c7435 */ /* 0x000fe200000001ff */
[----:B------:R-:W-:-:S05]  /*3750*/  MOV R34, R38 ;  /* 0x0000002600227202 */ /* 0x000fca0000000f00 */
[----:B------:R-:W-:-:S05]  /*3760*/  FADD R34, R3, R34 ;  /* 0x0000002203227221 */ /* 0x000fca0000000000 */
[----:B------:R-:W-:-:S07]  /*3770*/  MOV R42, R34 ;  /* 0x00000022002a7202 */ /* 0x000fce0000000f00 */
[----:B------:R-:W-:Y:S05]  /*3780*/  WARPSYNC.COLLECTIVE R40, `(.L_x_12931) ;  /* 0x0000000028087348 */ /* 0x000fea0003c00000 */
[----:B------:R0:W1:Y:S02]  /*3790*/  SHFL.BFLY P0, R38, R42, R44, R46 ;  /* 0x0c00002c2a267389 */ /* 0x000064000000002e */
[----:B01----:R-:W-:Y:S01]  /*37a0*/  ENDCOLLECTIVE ;  /* 0x000000000000791b */ /* 0x003fe20003800000 */
.L_x_12931:
[----:B------:R-:W-:Y:S01]  /*37b0*/  HFMA2.MMA R44, -RZ, RZ, 0, 4.76837158203125e-07 ;  /* 0x00000008ff2c7435 */ /* 0x000fe200000001ff */
[----:B------:R-:W-:-:S05]  /*37c0*/  MOV R33, R38 ;  /* 0x0000002600217202 */ /* 0x000fca0000000f00 */
[----:B------:R-:W-:-:S05]  /*37d0*/  FADD R33, R34, R33 ;  /* 0x0000002122217221 */ /* 0x000fca0000000000 */
[----:B------:R-:W-:-:S07]  /*37e0*/  MOV R42, R33 ;  /* 0x00000021002a7202 */ /* 0x000fce0000000f00 */
[----:B------:R-:W-:Y:S05]  /*37f0*/  WARPSYNC.COLLECTIVE R40, `(.L_x_12932) ;  /* 0x0000000028087348 */ /* 0x000fea0003c00000 */
[----:B------:R0:W1:Y:S02]  /*3800*/  SHFL.BFLY P0, R38, R42, R44, R46 ;  /* 0x0c00002c2a267389 */ /* 0x000064000000002e */
[----:B01----:R-:W-:Y:S01]  /*3810*/  ENDCOLLECTIVE ;  /* 0x000000000000791b */ /* 0x003fe20003800000 */
.L_x_12932:
[----:B------:R-:W-:Y:S01]  /*3820*/  HFMA2.MMA R44, -RZ, RZ, 0, 9.5367431640625e-07 ;  /* 0x00000010ff2c7435 */ /* 0x000fe200000001ff */
[----:B------:R-:W-:-:S05]  /*3830*/  MOV R36, R38 ;  /* 0x0000002600247202 */ /* 0x000fca0000000f00 */
[----:B------:R-:W-:-:S05]  /*3840*/  FADD R36, R33, R36 ;  /* 0x0000002421247221 */ /* 0x000fca0000000000 */
[----:B------:R-:W-:-:S07]  /*3850*/  MOV R42, R36 ;  /* 0x00000024002a7202 */ /* 0x000fce0000000f00 */
[----:B------:R-:W-:Y:S05]  /*3860*/  WARPSYNC.COLLECTIVE R40, `(.L_x_12933) ;  /* 0x0000000028087348 */ /* 0x000fea0003c00000 */
[----:B------:R0:W1:Y:S02]  /*3870*/  SHFL.BFLY P0, R38, R42, R44, R46 ;  /* 0x0c00002c2a267389 */ /* 0x000064000000002e */
[----:B01----:R-:W-:Y:S01]  /*3880*/  ENDCOLLECTIVE ;  /* 0x000000000000791b */ /* 0x003fe20003800000 */
.L_x_12933:
[----:B------:R-:W-:Y:S05]  /*3890*/  BRA `(.L_x_12934) ;  /* 0xffffffd4005c7947 */ /* 0x000fea000383ffff */
.L_x_12917:
[----:B------:R-:W-:Y:S01]  /*38a0*/  HFMA2.MMA R4, -RZ, RZ, 0, 9.5367431640625e-07 ;  /* 0x00000010ff047435 */ /* 0x000fe200000001ff */
[----:B------:R-:W-:Y:S02]  /*38b0*/  MOV R9, R52 ;  /* 0x0000003400097202 */ /* 0x000fe40000000f00 */
[----:B------:R-:W-:Y:S02]  /*38c0*/  MOV R11, 0x1f ;  /* 0x0000001f000b7802 */ /* 0x000fe40000000f00 */
[----:B0-----:R-:W-:-:S07]  /*38d0*/  MOV R40, 0xffffffff ;  /* 0xffffffff00287802 */ /* 0x001fce0000000f00 */
[----:B-----5:R-:W-:Y:S05]  /*38e0*/  WARPSYNC.COLLECTIVE R40, `(.L_x_12935) ;  /* 0x0000000028087348 */ /* 0x020fea0003c00000 */
[----:B------:R0:W1:Y:S02]  /*38f0*/  SHFL.DOWN P0, R7, R9, R4, R11 ;  /* 0x0800000409077389 */ /* 0x000064000000000b */
[----:B01---5:R-:W-:Y:S01]  /*3900*/  ENDCOLLECTIVE ;  /* 0x000000000000791b */ /* 0x023fe20003800000 */
.L_x_12935:
[----:B------:R-:W-:Y:S01]  /*3910*/  HFMA2.MMA R4, -RZ, RZ, 0, 4.76837158203125e-07 ;  /* 0x00000008ff047435 */ /* 0x000fe200000001ff */
[----:B------:R-:W-:-:S04]  /*3920*/  MOV R3, R7 ;  /* 0x0000000700037202 */ /* 0x000fc80000000f00 */
[----:B------:R-:W-:-:S04]  /*3930*/  FMNMX R3, R3, R52, !PT ;  /* 0x0000003403037209 */ /* 0x000fc80007800000 */
[----:B------:R-:W-:-:S07]  /*3940*/  MOV R9, R3 ;  /* 0x0000000300097202 */ /* 0x000fce0000000f00 */
[----:B------:R-:W-:Y:S05]  /*3950*/  WARPSYNC.COLLECTIVE R40, `(.L_x_12936) ;  /* 0x0000000028087348 */ /* 0x000fea0003c00000 */
[----:B------:R0:W1:Y:S02]  /*3960*/  SHFL.DOWN P0, R7, R9, R4, R11 ;  /* 0x0800000409077389 */ /* 0x000064000000000b */
[----:B01----:R-:W-:Y:S01]  /*3970*/  ENDCOLLECTIVE ;  /* 0x000000000000791b */ /* 0x003fe20003800000 */
.L_x_12936:
[----:B------:R-:W-:Y:S01]  /*3980*/  HFMA2.MMA R4, -RZ, RZ, 0, 2.384185791015625e-07 ;  /* 0x00000004ff047435 */ /* 0x000fe200000001ff */
[----:B------:R-:W-:-:S04]  /*3990*/  MOV R0, R7 ;  /* 0x0000000700007202 */ /* 0x000fc80000000f00 */
[----:B------:R-:W-:-:S04]  /*39a0*/  FMNMX R0, R3, R0, !PT ;  /* 0x0000000003007209 */ /* 0x000fc80007800000 */
[----:B------:R-:W-:-:S07]  /*39b0*/  MOV R9, R0 ;  /* 0x0000000000097202 */ /* 0x000fce0000000f00 */
[----:B------:R-:W-:Y:S05]  /*39c0*/  WARPSYNC.COLLECTIVE R40, `(.L_x_12937) ;  /* 0x0000000028087348 */ /* 0x000fea0003c00000 */
[----:B------:R0:W1:Y:S02]  /*39d0*/  SHFL.DOWN P0, R7, R9, R4, R11 ;  /* 0x0800000409077389 */ /* 0x000064000000000b */
[----:B01----:R-:W-:Y:S01]  /*39e0*/  ENDCOLLECTIVE ;  /* 0x000000000000791b */ /* 0x003fe20003800000 */
.L_x_12937:
[----:B------:R-:W-:Y:S01]  /*39f0*/  HFMA2.MMA R4, -RZ, RZ, 0, 1.1920928955078125e-07 ;  /* 0x00000002ff047435 */ /* 0x000fe200000001ff */
[----:B------:R-:W-:-:S04]  /*3a00*/  MOV R5, R7 ;  /* 0x0000000700057202 */ /* 0x000fc80000000f00 */
[----:B------:R-:W-:-:S04]  /*3a10*/  FMNMX R5, R0, R5, !PT ;  /* 0x0000000500057209 */ /* 0x000fc80007800000 */
[----:B------:R-:W-:-:S07]  /*3a20*/  MOV R9, R5 ;  /* 0x0000000500097202 */ /* 0x000fce0000000f00 */
[----:B------:R-:W-:Y:S05]  /*3a30*/  WARPSYNC.COLLECTIVE R40, `(.L_x_12938) ;  /* 0x0000000028087348 */ /* 0x000fea0003c00000 */
[----:B------:R0:W1:Y:S02]  /*3a40*/  SHFL.DOWN P0, R7, R9, R4, R11 ;  /* 0x0800000409077389 */ /* 0x000064000000000b */
[----:B01----:R-:W-:Y:S01]  /*3a50*/  ENDCOLLECTIVE ;  /* 0x000000000000791b */ /* 0x003fe20003800000 */
.L_x_12938:
[----:B------:R-:W-:Y:S01]  /*3a60*/  HFMA2.MMA R4, -RZ, RZ, 0, 5.9604644775390625e-08 ;  /* 0x00000001ff047435 */ /* 0x000fe200000001ff */
[----:B------:R-:W-:-:S04]  /*3a70*/  MOV R2, R7 ;  /* 0x0000000700027202 */ /* 0x000fc80000000f00 */
[----:B------:R-:W-:-:S04]  /*3a80*/  FMNMX R2, R5, R2, !PT ;  /* 0x0000000205027209 */ /* 0x000fc80007800000 */
[----:B------:R-:W-:-:S07]  /*3a90*/  MOV R9, R2 ;  /* 0x0000000200097202 */ /* 0x000fce0000000f00 */
[----:B------:R-:W-:Y:S05]  /*3aa0*/  WARPSYNC.COLLECTIVE R40, `(.L_x_12939) ;  /* 0x0000000028087348 */ /* 0x000fea0003c00000 */
[----:B------:R0:W1:Y:S02]  /*3ab0*/  SHFL.DOWN P0, R7, R9, R4, R11 ;  /* 0x0800000409077389 */ /* 0x000064000000000b */
[----:B01----:R-:W-:Y:S01]  /*3ac0*/  ENDCOLLECTIVE ;  /* 0x000000000000791b */ /* 0x003fe20003800000 */
.L_x_12939:
[----:B------:R-:W-:Y:S05]  /*3ad0*/  BRA `(.L_x_12940) ;  /* 0xfffffff000647947 */ /* 0x000fea000383ffff */
.L_x_12920:
[----:B------:R-:W-:Y:S01]  /*3ae0*/  HFMA2.MMA R4, -RZ, RZ, 0, 1.1920928955078125e-07 ;  /* 0x00000002ff047435 */ /* 0x000fe200000001ff */
[----:B-1----:R-:W-:Y:S02]  /*3af0*/  MOV R9, R0 ;  /* 0x0000000000097202 */ /* 0x002fe40000000f00 */
[----:B------:R-:W-:Y:S02]  /*3b00*/  MOV R11, 0x1f ;  /* 0x0000001f000b7802 */ /* 0x000fe40000000f00 */
[----:B------:R-:W-:-:S07]  /*3b10*/  MOV R40, 0xffffffff ;  /* 0xffffffff00287802 */ /* 0x000fce0000000f00 */
[----:B0----5:R-:W-:Y:S05]  /*3b20*/  WARPSYNC.COLLECTIVE R40, `(.L_x_12941) ;  /* 0x0000000028087348 */ /* 0x021fea0003c00000 */
[----:B------:R1:W2:Y:S02]  /*3b30*/  SHFL.DOWN P0, R7, R9, R4, R11 ;  /* 0x0800000409077389 */ /* 0x0002a4000000000b */
[----:B012--5:R-:W-:Y:S01]  /*3b40*/  ENDCOLLECTIVE ;  /* 0x000000000000791b */ /* 0x027fe20003800000 */
.L_x_12941:
[----:B------:R-:W-:Y:S01]  /*3b50*/  HFMA2.MMA R4, -RZ, RZ, 0, 5.9604644775390625e-08 ;  /* 0x00000001ff047435 */ /* 0x000fe200000001ff */
[----:B------:R-:W-:-:S04]  /*3b60*/  MOV R3, R7 ;  /* 0x0000000700037202 */ /* 0x000fc80000000f00 */
[----:B------:R-:W-:-:S04]  /*3b70*/  FMNMX R3, R3, R0, !PT ;  /* 0x0000000003037209 */ /* 0x000fc80007800000 */
[----:B------:R-:W-:-:S07]  /*3b80*/  MOV R9, R3 ;  /* 0x0000000300097202 */ /* 0x000fce0000000f00 */
[----:B------:R-:W-:Y:S05]  /*3b90*/  WARPSYNC.COLLECTIVE R40, `(.L_x_12942) ;  /* 0x0000000028087348 */ /* 0x000fea0003c00000 */
[----:B------:R0:W1:Y:S02]  /*3ba0*/  SHFL.DOWN P0, R7, R9, R4, R11 ;  /* 0x0800000409077389 */ /* 0x000064000000000b */
[----:B01----:R-:W-:Y:S01]  /*3bb0*/  ENDCOLLECTIVE ;  /* 0x000000000000791b */ /* 0x003fe20003800000 */
.L_x_12942:
[----:B------:R-:W-:Y:S01]  /*3bc0*/  MOV R2, R7 ;  /* 0x0000000700027202 */ /* 0x000fe20000000f00 */
[----:B------:R-:W-:Y:S06]  /*3bd0*/  BRA `(.L_x_12943) ;  /* 0xfffffff000947947 */ /* 0x000fec000383ffff */
        .weak           $__internal_207_$__cuda_sm20_rcp_rn_f32_slowpath
        .type           $__internal_207_$__cuda_sm20_rcp_rn_f32_slowpath,@function
        .size           $__internal_207_$__cuda_sm20_rcp_rn_f32_slowpath,(.L_x_14543 - $__internal_207_$__cuda_sm20_rcp_rn_f32_slowpath)
$__internal_207_$__cuda_sm20_rcp_rn_f32_slowpath:
        /* <DEDUP_REMOVED lines=15> */
.L_x_12945:
        /* <DEDUP_REMOVED lines=33> */
.L_x_12947:
[----:B------:R0:W1:Y:S02]  /*3ee0*/  MUFU.RCP R3, R2 ;  /* 0x0000000200037308 */ /* 0x0000640000001000 */
.L_x_12946:
[----:B------:R-:W-:Y:S05]  /*3ef0*/  BSYNC B1 ;  /* 0x0000000000017941 */ /* 0x000fea0003800000 */
.L_x_12944:
[----:B-1----:R-:W-:Y:S01]  /*3f00*/  MOV R0, R3 ;  /* 0x0000000300007202 */ /* 0x002fe20000000f00 */
[----:B------:R-:W-:Y:S01]  /*3f10*/  HFMA2.MMA R3, -RZ, RZ, 0, 0 ;  /* 0x00000000ff037435 */ /* 0x000fe200000001ff */
[----:B0-----:R-:W-:-:S05]  /*3f20*/  MOV R2, R46 ;  /* 0x0000002e00027202 */ /* 0x001fca0000000f00 */
[----:B------:R-:W-:Y:S05]  /*3f30*/  RET.REL.NODEC R2 `(_ZN18transformer_engine13normalization19ln_fwd_tuned_kernelINS0_13Kernel_traitsI6__halfS3_13__nv_fp8_e4m3fjLj4096ELj1ELj1ELj4ELj16ENS0_18Kernel_traits_baseILj4096ES3_S3_S4_fjLj128EEEEEEEvNS0_19ForwardKernelParamsE) ;  /* 0xffffffc002307950 */ /* 0x000fea0003c3ffff */
.L_x_12948:
        /* <DEDUP_REMOVED lines=12> */
.L_x_14543:


//--------------------- .text._ZN18transformer_engine13normalization19ln_fwd_tuned_kernelINS0_13Kernel_traitsI6__halfS3_13__nv_fp8_e4m3fjLj3840ELj1ELj1ELj4ELj4ENS0_18Kernel_traits_baseILj3840ES3_S3_S4_fjLj128EEEEEEEvNS0_19ForwardKernelParamsE --------------------------
	.section	.text._ZN18transformer_engine13normalization19ln_fwd_tuned_kernelINS0_13Kernel_traitsI6__halfS3_13__nv_fp8_e4m3fjLj3840ELj1ELj1ELj4ELj4ENS0_18Kernel_traits_baseILj3840ES3_S3_S4_fjLj128EEEEEEEvNS0_19ForwardKernelParamsE,"ax",@progbits
	.align	128
        .global         _ZN18transformer_engine13normalization19ln_fwd_tuned_kernelINS0_13Kernel_traitsI6__halfS3_13__nv_fp8_e4m3fjLj3840ELj1ELj1ELj4ELj4ENS0_18Kernel_traits_baseILj3840ES3_S3_S4_fjLj128EEEEEEEvNS0_19ForwardKernelParamsE
        .type           _ZN18transformer_engine13normalization19ln_fwd_tuned_kernelINS0_13Kernel_traitsI6__halfS3_13__nv_fp8_e4m3fjLj3840ELj1ELj1ELj4ELj4ENS0_18Kernel_traits_baseILj3840ES3_S3_S4_fjLj128EEEEEEEvNS0_19ForwardKernelParamsE,@function
        .size           _ZN18transformer_engine13normalization19ln_fwd_tuned_kernelINS0_13Kernel_traitsI6__halfS3_13__nv_fp8_e4m3fjLj3840ELj1ELj1ELj4ELj4ENS0_18Kernel_traits_baseILj3840ES3_S3_S4_fjLj128EEEEEEEvNS0_19ForwardKernelParamsE,(.L_x_14544 - _ZN18transformer_engine13normalization19ln_fwd_tuned_kernelINS0_13Kernel_traitsI6__halfS3_13__nv_fp8_e4m3fjLj3840ELj1ELj1ELj4ELj4ENS0_18Kernel_traits_baseILj3840ES3_S3_S4_fjLj128EEEEEEEvNS0_19ForwardKernelParamsE)
        .other          _ZN18transformer_engine13normalization19ln_fwd_tuned_kernelINS0_13Kernel_traitsI6__halfS3_13__nv_fp8_e4m3fjLj3840ELj1ELj1ELj4ELj4ENS0_18Kernel_traits_baseILj3840ES3_S3_S4_fjLj128EEEEEEEvNS0_19ForwardKernelParamsE,@"STO_CUDA_ENTRY STV_DEFAULT"
_ZN18transformer_engine13normalization19ln_fwd_tuned_kernelINS0_13Kernel_traitsI6__halfS3_13__nv_fp8_e4m3fjLj3840ELj1ELj1ELj4ELj4ENS0_18Kernel_traits_baseILj3840ES3_S3_S4_fjLj128EEEEEEEvNS0_19ForwardKernelParamsE:
.text._ZN18transformer_engine13normalization19ln_fwd_tuned_kernelINS0_13Kernel_traitsI6__halfS3_13__nv_fp8_e4m3fjLj3840ELj1ELj1ELj4ELj4ENS0_18Kernel_traits_baseILj3840ES3_S3_S4_fjLj128EEEEEEEvNS0_19ForwardKernelParamsE:
        /* <DEDUP_REMOVED lines=14> */
[----:B-1----:R-:W-:Y:S01]  /*00e0*/  LEA.HI R3, R2, UR6, RZ, 0x19 ;  /* 0x0000000602037c11 */ /* 0x002fe2000f8fc8ff */
[----:B------:R-:W-:-:S03]  /*00f0*/  ULDC UR6, c[0x0][0x210] ;  /* 0x0000840000067ab9 */ /* 0x000fc60000000800 */
[----:B------:R-:W-:Y:S01]  /*0100*/  ISETP.GE.AND P0, PT, R3, UR12, PT ;  /* 0x0000000c03007c0c */ /* 0x000fe2000bf06270 */
[----:B------:R-:W-:Y:S01]  /*0110*/  ULDC UR12, c[0x0][0x218] ;  /* 0x00008600000c7ab9 */ /* 0x000fe20000000800 */
[C---:B------:R-:W-:Y:S02]  /*0120*/  IADD3 R6, P1, R14.reuse, UR8, RZ ;  /* 0x000000080e067c10 */ /* 0x040fe4000ff3e0ff */
[----:B------:R-:W-:Y:S01]  /*0130*/  IADD3 R14, P3, R14, UR10, RZ ;  /* 0x0000000a0e0e7c10 */ /* 0x000fe2000ff7e0ff */
[----:B--2---:R0:W5:Y:S01]  /*0140*/  @P2 LDG.E R0, desc[UR4][R4.64] ;  /* 0x0000000404002981 */ /* 0x004162000c1e1900 */
[----:B------:R-:W-:Y:S01]  /*0150*/  IADD3.X R7, RZ, UR9, RZ, P1, !PT ;  /* 0x00000009ff077c10 */ /* 0x000fe20008ffe4ff */
[----:B------:R-:W-:Y:S01]  /*0160*/  ULDC.64 UR8, c[0x0][0x288] ;  /* 0x0000a20000087ab9 */ /* 0x000fe20000000a00 */
[----:B------:R-:W-:Y:S02]  /*0170*/  IADD3.X R15, RZ, UR11, RZ, P3, !PT ;  /* 0x0000000bff0f7c10 */ /* 0x000fe40009ffe4ff */
[----:B0-----:R-:W-:-:S03]  /*0180*/  MOV R4, RZ ;  /* 0x000000ff00047202 */ /* 0x001fc60000000f00 */
[----:B------:R-:W-:Y:S05]  /*0190*/  @P0 BRA `(.L_x_12949) ;  /* 0x0000002800d00947 */ /* 0x000fea0003800000 */
        /* <DEDUP_REMOVED lines=31> */
[----:B-1----:R-:W-:-:S02]  /*0390*/  MOV R6, 0x1 ;  /* 0x0000000100067802 */ /* 0x002fc40000000f00 */
[----:B------:R-:W-:Y:S01]  /*03a0*/  MOV R4, RZ ;  /* 0x000000ff00047202 */ /* 0x000fe20000000f00 */
[--C-:B--2---:R-:W-:Y:S02]  /*03b0*/  HADD2.F32 R13, -RZ, R16.reuse.H0_H0 ;  /* 0x20000010ff0d7230 */ /* 0x104fe40000004100 */
[----:B0-----:R-:W-:Y:S02]  /*03c0*/  HADD2.F32 R14, -RZ, R16.H1_H1 ;  /* 0x30000010ff0e7230 */ /* 0x001fe40000004100 */
[--C-:B---3--:R-:W-:Y:S02]  /*03d0*/  HADD2.F32 R15, -RZ, R17.reuse.H0_H0 ;  /* 0x20000011ff0f7230 */ /* 0x108fe40000004100 */
[----:B------:R-:W-:Y:S02]  /*03e0*/  HADD2.F32 R16, -RZ, R17.H1_H1 ;  /* 0x30000011ff107230 */ /* 0x000fe40000004100 */
[--C-:B----4-:R-:W-:Y:S02]  /*03f0*/  HADD2.F32 R7, -RZ, R8.reuse.H0_H0 ;  /* 0x20000008ff077230 */ /* 0x110fe40000004100 */
        /* <DEDUP_REMOVED lines=54> */
[----:B------:R-:W-:-:S07]  /*0760*/  HADD2.F32 R96, -RZ, R96.H1_H1 ;  /* 0x30000060ff607230 */ /* 0x000fce0000004100 */
.L_x_12957:
[----:B0-----:R-:W0:Y:S01]  /*0770*/  LDC.64 R48, c[0x0][0x220] ;  /* 0x00008800ff307b82 */ /* 0x001e220000000a00 */
[----:B------:R-:W-:-:S05]  /*0780*/  LOP3.LUT R50, R2, 0x7f, RZ, 0xc0, !PT ;  /* 0x0000007f02327812 */ /* 0x000fca00078ec0ff */
[----:B------:R-:W-:-:S05]  /*0790*/  IMAD R67, R3, 0x780, R50 ;  /* 0x0000078003437824 */ /* 0x000fca00078e0232 */
[C---:B------:R-:W-:Y:S02]  /*07a0*/  IADD3 R55, R67.reuse, 0x80, RZ ;  /* 0x0000008043377810 */ /* 0x040fe40007ffe0ff */
[C---:B------:R-:W-:Y:S01]  /*07b0*/  IADD3 R57, R67.reuse, 0x100, RZ ;  /* 0x0000010043397810 */ /* 0x040fe20007ffe0ff */
[----:B0-----:R-:W-:-:S05]  /*07c0*/  IMAD.WIDE.U32 R52, R67, 0x4, R48 ;  /* 0x0000000443347825 */ /* 0x001fca00078e0030 */
[----:B------:R0:W2:Y:S01]  /*07d0*/  LDG.E R61, desc[UR4][R52.64] ;  /* 0x00000004343d7981 */ /* 0x0000a2000c1e1900 */
[----:B------:R-:W-:-:S05]  /*07e0*/  IMAD.WIDE.U32 R54, R55, 0x4, R48 ;  /* 0x0000000437367825 */ /* 0x000fca00078e0030 */
        /* <DEDUP_REMOVED lines=30> */
[----:B------:R3:W4:Y:S01]  /*09d0*/  LDG.E R54, desc[UR4][R54.64] ;  /* 0x0000000436367981 */ /* 0x000722000c1e1900 */
[----:B------:R-:W-:Y:S01]  /*09e0*/  IMAD.WIDE.U32 R56, R57, 0x4, R48 ;  /* 0x0000000439387825 */ /* 0x000fe200078e0030 */
[----:B0-----:R-:W-:-:S05]  /*09f0*/  IADD3 R59, R67, 0x680, RZ ;  /* 0x00000680433b7810 */ /* 0x001fca0007ffe0ff */
[----:B------:R0:W4:Y:S01]  /*0a00*/  LDG.E R56, desc[UR4][R56.64] ;  /* 0x0000000438387981 */ /* 0x000122000c1e1900 */
[----:B------:R-:W-:Y:S01]  /*0a10*/  IMAD.WIDE.U32 R58, R59, 0x4, R48 ;  /* 0x000000043b3a7825 */ /* 0x000fe200078e0030 */
[----:B------:R-:W-:-:S05]  /*0a20*/  IADD3 R67, R67, 0x700, RZ ;  /* 0x0000070043437810 */ /* 0x000fca0007ffe0ff */
[----:B------:R1:W4:Y:S01]  /*0a30*/  LDG.E R58, desc[UR4][R58.64] ;  /* 0x000000043a3a7981 */ /* 0x000322000c1e1900 */
[----:B------:R-:W-:-:S06]  /*0a40*/  IMAD.WIDE.U32 R48, R67, 0x4, R48 ;  /* 0x0000000443307825 */ /* 0x000fcc00078e0030 */
[----:B------:R-:W4:Y:S01]  /*0a50*/  LDG.E R48, desc[UR4][R48.64] ;  /* 0x0000000430307981 */ /* 0x000f22000c1e1900 */
[----:B------:R-:W-:Y:S01]  /*0a60*/  LOP3.LUT P1, RZ, R6, 0xff, RZ, 0xc0, !PT ;  /* 0x000000ff06ff7812 */ /* 0x000fe2000782c0ff */
[----:B------:R-:W-:Y:S01]  /*0a70*/  UMOV UR10, 0xffffffff ;  /* 0xffffffff000a7882 */ /* 0x000fe20000000000 */
[----:B------:R-:W-:Y:S01]  /*0a80*/  LOP3.LUT P0, RZ, R2, 0x1f, RZ, 0xc0, !PT ;  /* 0x0000001f02ff7812 */ /* 0x000fe2000780c0ff */
[--C-:B--2---:R-:W-:Y:S02]  /*0a90*/  HADD2.F32 R53, -RZ, R61.reuse.H0_H0 ;  /* 0x2000003dff357230 */ /* 0x104fe40000004100 */
[----:B------:R-:W-:-:S03]  /*0aa0*/  HADD2.F32 R61, -RZ, R61.H1_H1 ;  /* 0x3000003dff3d7230 */ /* 0x000fc60000004100 */
[----:B------:R-:W-:Y:S01]  /*0ab0*/  FADD R60, RZ, R53 ;  /* 0x00000035ff3c7221 */ /* 0x000fe20000000000 */
[--C-:B---3--:R-:W-:Y:S02]  /*0ac0*/  HADD2.F32 R55, -RZ, R63.reuse.H0_H0 ;  /* 0x2000003fff377230 */ /* 0x108fe40000004100 */
[----:B------:R-:W-:Y:S02]  /*0ad0*/  HADD2.F32 R63, -RZ, R63.H1_H1 ;  /* 0x3000003fff3f7230 */ /* 0x000fe40000004100 */
[----:B------:R-:W-:Y:S01]  /*0ae0*/  FADD R60, R61, R60 ;  /* 0x0000003c3d3c7221 */ /* 0x000fe20000000000 */
[----:B0-----:R-:W-:-:S03]  /*0af0*/  HADD2.F32 R57, -RZ, R65.H0_H0 ;  /* 0x20000041ff397230 */ /* 0x001fc60000004100 */
        /* <DEDUP_REMOVED lines=137> */
.L_x_12976:
        /* <DEDUP_REMOVED lines=35> */
[----:B012--5:R-:W-:Y:S05]  /*15c0*/  CALL.REL.NOINC `($__internal_208_$__cuda_sm20_rcp_rn_f32_slowpath) ;  /* 0x0000002400cc7944 */ /* 0x027fea0003c00000 */
[----:B------:R-:W-:Y:S01]  /*15d0*/  MOV R50, R70 ;  /* 0x0000004600327202 */ /* 0x000fe20000000f00 */
[----:B------:R-:W-:Y:S06]  /*15e0*/  BRA `(.L_x_12953) ;  /* 0x0000000000107947 */ /* 0x000fec0003800000 */
.L_x_12952:
[----:B------:R-:W3:Y:S02]  /*15f0*/  MUFU.RCP R51, R52 ;  /* 0x0000003400337308 */ /* 0x000ee40000001000 */
[----:B---3--:R-:W-:-:S04]  /*1600*/  FFMA R50, R52, R51, -1 ;  /* 0xbf80000034327423 */ /* 0x008fc80000000033 */
[----:B------:R-:W-:-:S04]  /*1610*/  FADD.FTZ R50, -R50, -RZ ;  /* 0x800000ff32327221 */ /* 0x000fc80000010100 */
[----:B------:R-:W-:-:S07]  /*1620*/  FFMA R50, R51, R50, R51 ;  /* 0x0000003233327223 */ /* 0x000fce0000000033 */
.L_x_12953:
[----:B------:R-:W-:Y:S05]  /*1630*/  BSYNC B0 ;  /* 0x0000000000007941 */ /* 0x000fea0003800000 */
.L_x_12951:
        /* <DEDUP_REMOVED lines=20> */
[----:B--2--5:R-:W-:Y:S05]  /*1780*/  CALL.REL.NOINC `($__internal_208_$__cuda_sm20_rcp_rn_f32_slowpath) ;  /* 0x00000024005c7944 */ /* 0x024fea0003c00000 */
[----:B------:R-:W-:Y:S01]  /*1790*/  MOV R50, R70 ;  /* 0x0000004600327202 */ /* 0x000fe20000000f00 */
[----:B------:R-:W-:Y:S06]  /*17a0*/  BRA `(.L_x_12956) ;  /* 0x0000000000107947 */ /* 0x000fec0003800000 */
.L_x_12955:
[----:B------:R-:W0:Y:S02]  /*17b0*/  MUFU.RCP R50, R64 ;  /* 0x0000004000327308 */ /* 0x000e240000001000 */
[----:B0-----:R-:W-:-:S04]  /*17c0*/  FFMA R51, R64, R50, -1 ;  /* 0xbf80000040337423 */ /* 0x001fc80000000032 */
[----:B------:R-:W-:-:S04]  /*17d0*/  FADD.FTZ R51, -R51, -RZ ;  /* 0x800000ff33337221 */ /* 0x000fc80000010100 */
[----:B------:R-:W-:-:S07]  /*17e0*/  FFMA R50, R50, R51, R50 ;  /* 0x0000003332327223 */ /* 0x000fce0000000032 */
.L_x_12956:
[----:B------:R-:W-:Y:S05]  /*17f0*/  BSYNC B0 ;  /* 0x0000000000007941 */ /* 0x000fea0003800000 */
.L_x_12954:
[----:B------:R-:W-:Y:S01]  /*1800*/  FADD R51, R49, -R48 ;  /* 0x8000003031337221 */ /* 0x000fe20000000000 */
[----:B------:R-:W-:Y:S01]  /*1810*/  ISETP.NE.AND P1, PT, R5, RZ, PT ;  /* 0x000000ff0500720c */ /* 0x000fe20003f25270 */
[C---:B------:R-:W-:Y:S01]  /*1820*/  FADD R66, R22.reuse, 1 ;  /* 0x3f80000016427421 */ /* 0x040fe20000000000 */
[----:B------:R-:W-:Y:S01]  /*1830*/  FADD R72, R29, 1 ;  /* 0x3f8000001d487421 */ /* 0x000fe20000000000 */
[----:B------:R-:W-:Y:S01]  /*1840*/  FMUL R51, R51, R51 ;  /* 0x0000003333337220 */ /* 0x000fe20000400000 */
[----:B------:R-:W-:Y:S02]  /*1850*/  ISETP.NE.AND P2, PT, RZ, UR7, PT ;  /* 0x00000007ff007c0c */ /* 0x000fe4000bf45270 */
[----:B------:R-:W-:Y:S01]  /*1860*/  FSEL R66, R22, R66, !P1 ;  /* 0x0000004216427208 */ /* 0x000fe20004800000 */
[----:B------:R-:W-:Y:S01]  /*1870*/  FMUL R64, R52, R51 ;  /* 0x0000003334407220 */ /* 0x000fe20000400000 */
[----:B--2---:R-:W-:Y:S01]  /*1880*/  FADD R51, R60, R62 ;  /* 0x0000003e3c337221 */ /* 0x004fe20000000000 */
[----:B------:R-:W-:Y:S01]  /*1890*/  FADD R62, R9, 1 ;  /* 0x3f800000093e7421 */ /* 0x000fe20000000000 */
[----:B------:R-:W0:Y:S01]  /*18a0*/  LDC R60, c[0x0][0x268] ;  /* 0x00009a00ff3c7b82 */ /* 0x000e220000000800 */
[C---:B------:R-:W-:Y:S01]  /*18b0*/  FMUL R64, R109.reuse, R64 ;  /* 0x000000406d407220 */ /* 0x040fe20000400000 */
[----:B------:R-:W-:Y:S01]  /*18c0*/  FMUL R109, R109, R48 ;  /* 0x000000306d6d7220 */ /* 0x000fe20000400000 */
[----:B------:R-:W-:-:S02]  /*18d0*/  FSEL R98, R29, R72, !P1 ;  /* 0x000000481d627208 */ /* 0x000fc40004800000 */
[----:B------:R-:W-:Y:S01]  /*18e0*/  FFMA R51, R64, R50, R51 ;  /* 0x0000003240337223 */ /* 0x000fe20000000033 */
[----:B------:R-:W-:Y:S01]  /*18f0*/  FFMA R109, R52, R49, R109 ;  /* 0x00000031346d7223 */ /* 0x000fe2000000006d */
[----:B------:R-:W-:Y:S01]  /*1900*/  FSEL R62, R9, R62, !P1 ;  /* 0x0000003e093e7208 */ /* 0x000fe20004800000 */
[C---:B------:R-:W-:Y:S02]  /*1910*/  FADD R64, R10.reuse, 1 ;  /* 0x3f8000000a407421 */ /* 0x040fe40000000000 */
[----:B------:R-:W-:Y:S01]  /*1920*/  FMUL R52, R109, R50 ;  /* 0x000000326d347220 */ /* 0x000fe20000400000 */
[----:B------:R-:W0:Y:S01]  /*1930*/  SHFL.IDX PT, R51, R51, RZ, 0x1f ;  /* 0x00001fff33337589 */ /* 0x000e2200000e0000 */
[----:B------:R-:W-:Y:S01]  /*1940*/  FADD R50, R7, 1 ;  /* 0x3f80000007327421 */ /* 0x000fe20000000000 */
[----:B------:R-:W-:-:S03]  /*1950*/  FSEL R64, R10, R64, !P1 ;  /* 0x000000400a407208 */ /* 0x000fc60004800000 */
[----:B------:R-:W1:Y:S01]  /*1960*/  SHFL.IDX PT, R52, R52, RZ, 0x1f ;  /* 0x00001fff34347589 */ /* 0x000e6200000e0000 */
[----:B------:R-:W-:Y:S01]  /*1970*/  FSEL R49, R7, R50, !P1 ;  /* 0x0000003207317208 */ /* 0x000fe20004800000 */
[----:B0-----:R-:W-:Y:S01]  /*1980*/  FFMA R48, R51, 0.00026041668024845421314, R60 ;  /* 0x3988888933307823 */ /* 0x001fe2000000003c */
[----:B------:R-:W-:-:S04]  /*1990*/  FADD R51, R8, 1 ;  /* 0x3f80000008337421 */ /* 0x000fc80000000000 */
[----:B------:R-:W-:Y:S01]  /*19a0*/  FSETP.GEU.AND P0, PT, |R48|, 1.175494350822287508e-38, PT ;  /* 0x008000003000780b */ /* 0x000fe20003f0e200 */
[--C-:B-1----:R-:W-:Y:S01]  /*19b0*/  FADD R50, R53, -R52.reuse ;  /* 0x8000003435327221 */ /* 0x102fe20000000000 */
[--C-:B------:R-:W-:Y:S01]  /*19c0*/  FADD R60, R61, -R52.reuse ;  /* 0x800000343d3c7221 */ /* 0x100fe20000000000 */
[----:B------:R-:W-:Y:S01]  /*19d0*/  FSEL R53, R8, R51, !P1 ;  /* 0x0000003308357208 */ /* 0x000fe20004800000 */
[--C-:B------:R-:W-:Y:S01]  /*19e0*/  FADD R72, R117, -R52.reuse ;  /* 0x8000003475487221 */ /* 0x100fe20000000000 */
[--C-:B------:R-:W-:Y:S01]  /*19f0*/  FADD R76, R115, -R52.reuse ;  /* 0x80000034734c7221 */ /* 0x100fe20000000000 */
[--C-:B------:R-:W-:Y:S01]  /*1a00*/  FADD R54, R54, -R52.reuse ;  /* 0x8000003436367221 */ /* 0x100fe20000000000 */
[--C-:B------:R-:W-:Y:S01]  /*1a10*/  FADD R56, R56, -R52.reuse ;  /* 0x8000003438387221 */ /* 0x100fe20000000000 */
[----:B------:R-:W-:-:S05]  /*1a20*/  FADD R58, R58, -R52 ;  /* 0x800000343a3a7221 */ /* 0x000fca0000000000 */
[----:B------:R-:W-:-:S04]  /*1a30*/  @!P0 FMUL R48, R48, 16777216 ;  /* 0x4b80000030308820 */ /* 0x000fc80000400000 */
[----:B------:R0:W1:Y:S02]  /*1a40*/  MUFU.RSQ R109, R48 ;  /* 0x00000030006d7308 */ /* 0x0000640000001400 */
[----:B0-----:R-:W-:Y:S01]  /*1a50*/  FADD R48, R55, -R52 ;  /* 0x8000003437307221 */ /* 0x001fe20000000000 */
[----:B------:R-:W-:Y:S01]  /*1a60*/  FADD R55, R12, 1 ;  /* 0x3f8000000c377421 */ /* 0x000fe20000000000 */
[----:B-1----:R-:W-:Y:S01]  /*1a70*/  @!P0 FMUL R109, R109, 4096 ;  /* 0x458000006d6d8820 */ /* 0x002fe20000400000 */
[----:B------:R-:W-:-:S03]  /*1a80*/  ISETP.NE.U32.AND P0, PT, RZ, UR8, PT ;  /* 0x00000008ff007c0c */ /* 0x000fc6000bf05070 */
[C---:B------:R-:W-:Y:S01]  /*1a90*/  FMUL R50, R109.reuse, R50 ;  /* 0x000000326d327220 */ /* 0x040fe20000400000 */
[----:B------:R-:W-:Y:S01]  /*1aa0*/  ISETP.NE.AND.EX P0, PT, RZ, UR9, PT, P0 ;  /* 0x00000009ff007c0c */ /* 0x000fe2000bf05300 */
[C---:B------:R-:W-:Y:S01]  /*1ab0*/  FMUL R51, R109.reuse, R60 ;  /* 0x0000003c6d337220 */ /* 0x040fe20000400000 */
[----:B------:R-:W-:Y:S01]  /*1ac0*/  FMUL R48, R109, R48 ;  /* 0x000000306d307220 */ /* 0x000fe20000400000 */
[----:B------:R-:W-:Y:S01]  /*1ad0*/  FFMA R49, R50, R49, R37 ;  /* 0x0000003132317223 */ /* 0x000fe20000000025 */
[----:B------:R-:W-:Y:S01]  /*1ae0*/  FADD R50, R63, -R52 ;  /* 0x800000343f327221 */ /* 0x000fe20000000000 */
[----:B------:R-:W-:Y:S01]  /*1af0*/  FFMA R51, R51, R53, R38 ;  /* 0x0000003533337223 */ /* 0x000fe20000000026 */
[----:B------:R-:W-:Y:S01]  /*1b00*/  FFMA R53, R48, R62, R39 ;  /* 0x0000003e30357223 */ /* 0x000fe20000000027 */
[--C-:B------:R-:W-:Y:S01]  /*1b10*/  FADD R48, R57, -R52.reuse ;  /* 0x8000003439307221 */ /* 0x100fe20000000000 */
[----:B------:R-:W-:Y:S01]  /*1b20*/  FMUL R61, R109, R50 ;  /* 0x000000326d3d7220 */ /* 0x000fe20000400000 */
[----:B------:R-:W-:Y:S01]  /*1b30*/  FADD R50, R11, 1 ;  /* 0x3f8000000b327421 */ /* 0x000fe20000000000 */
[----:B------:R-:W-:Y:S01]  /*1b40*/  FADD R60, R65, -R52 ;  /* 0x80000034413c7221 */ /* 0x000fe20000000000 */
[----:B------:R-:W-:Y:S01]  /*1b50*/  FMUL R48, R109, R48 ;  /* 0x000000306d307220 */ /* 0x000fe20000400000 */
        /* <DEDUP_REMOVED lines=10> */
[----:B------:R-:W-:Y:S01]  /*1c00*/  FADD R60, R13, 1 ;  /* 0x3f8000000d3c7421 */ /* 0x000fe20000000000 */
[----:B------:R-:W-:Y:S01]  /*1c10*/  FFMA R57, R48, R50, R41 ;  /* 0x0000003230397223 */ /* 0x000fe20000000029 */
[--C-:B------:R-:W-:Y:S01]  /*1c20*/  FADD R48, R59, -R52.reuse ;  /* 0x800000343b307221 */ /* 0x100fe20000000000 */
[----:B------:R-:W-:Y:S01]  /*1c30*/  FADD R50, R69, -R52 ;  /* 0x8000003445327221 */ /* 0x000fe20000000000 */
[----:B------:R-:W-:Y:S01]  /*1c40*/  @P0 FMNMX R4, R4, |R61|, !PT ;  /* 0x4000003d04040209 */ /* 0x000fe20007800000 */
[----:B------:R-:W-:Y:S01]  /*1c50*/  FFMA R55, R55, R62, R42 ;  /* 0x0000003e37377223 */ /* 0x000fe2000000002a */
[----:B------:R-:W-:Y:S01]  /*1c60*/  FSEL R60, R13, R60, !P1 ;  /* 0x0000003c0d3c7208 */ /* 0x000fe20004800000 */
[----:B------:R-:W-:Y:S01]  /*1c70*/  FADD R62, R67, -R52 ;  /* 0x80000034433e7221 */ /* 0x000fe20000000000 */
[----:B------:R-:W-:Y:S01]  /*1c80*/  FSEL R63, R14, R63, !P1 ;  /* 0x0000003f0e3f7208 */ /* 0x000fe20004800000 */
[C---:B------:R-:W-:Y:S01]  /*1c90*/  FMUL R48, R109.reuse, R48 ;  /* 0x000000306d307220 */ /* 0x040fe20000400000 */
[C---:B------:R-:W-:Y:S01]  /*1ca0*/  FMUL R65, R109.reuse, R50 ;  /* 0x000000326d417220 */ /* 0x040fe20000400000 */
[----:B------:R-:W-:Y:S01]  /*1cb0*/  @P0 FMNMX R4, R4, |R57|, !PT ;  /* 0x4000003904040209 */ /* 0x000fe20007800000 */
[----:B------:R-:W-:Y:S01]  /*1cc0*/  FMUL R62, R109, R62 ;  /* 0x0000003e6d3e7220 */ /* 0x000fe20000400000 */
[----:B------:R-:W-:Y:S01]  /*1cd0*/  FSEL R64, R15, R64, !P1 ;  /* 0x000000400f407208 */ /* 0x000fe20004800000 */
[----:B------:R-:W-:Y:S01]  /*1ce0*/  FFMA R59, R48, R60, R43 ;  /* 0x0000003c303b7223 */ /* 0x000fe2000000002b */
[----:B------:R-:W-:Y:S01]  /*1cf0*/  FFMA R65, R65, R63, R44 ;  /* 0x0000003f41417223 */ /* 0x000fe2000000002c */
[----:B------:R-:W-:Y:S01]  /*1d00*/  @P0 FMNMX R4, R4, |R55|, !PT ;  /* 0x4000003704040209 */ /* 0x000fe20007800000 */
[----:B------:R-:W-:Y:S01]  /*1d10*/  FADD R69, R16, 1 ;  /* 0x3f80000010457421 */ /* 0x000fe20000000000 */
[----:B------:R-:W-:Y:S01]  /*1d20*/  FADD R63, R18, 1 ;  /* 0x3f800000123f7421 */ /* 0x000fe20000000000 */
[----:B------:R-:W-:Y:S01]  /*1d30*/  FFMA R67, R62, R64, R45 ;  /* 0x000000403e437223 */ /* 0x000fe2000000002d */
[--C-:B------:R-:W-:Y:S01]  /*1d40*/  FADD R48, R73, -R52.reuse ;  /* 0x8000003449307221 */ /* 0x100fe20000000000 */
        /* <DEDUP_REMOVED lines=8> */
[----:B------:R-:W-:Y:S01]  /*1dd0*/  FADD R48, R19, 1 ;  /* 0x3f80000013307421 */ /* 0x000fe20000000000 */
[----:B------:R-:W-:Y:S01]  /*1de0*/  FSEL R60, R17, R60, !P1 ;  /* 0x0000003c113c7208 */ /* 0x000fe20004800000 */
[----:B------:R-:W-:Y:S01]  /*1df0*/  FMUL R50, R109, R50 ;  /* 0x000000326d327220 */ /* 0x000fe20000400000 */
[----:B------:R-:W-:Y:S01]  /*1e00*/  @P0 FMNMX R4, R4, |R65|, !PT ;  /* 0x4000004104040209 */ /* 0x000fe20007800000 */
[----:B------:R-:W-:Y:S01]  /*1e10*/  FADD R64, R21, 1 ;  /* 0x3f80000015407421 */ /* 0x000fe20000000000 */
[----:B------:R-:W-:Y:S01]  /*1e20*/  FFMA R73, R73, R69, R46 ;  /* 0x0000004549497223 */ /* 0x000fe2000000002e */
[----:B------:R-:W-:Y:S01]  /*1e30*/  FFMA R71, R71, R63, R78 ;  /* 0x0000003f47477223 */ /* 0x000fe2000000004e */
[----:B------:R-:W-:Y:S01]  /*1e40*/  FADD R63, R20, 1 ;  /* 0x3f800000143f7421 */ /* 0x000fe20000000000 */
[----:B------:R-:W-:Y:S01]  /*1e50*/  FSEL R75, R19, R48, !P1 ;  /* 0x00000030134b7208 */ /* 0x000fe20004800000 */
[--C-:B------:R-:W-:Y:S01]  /*1e60*/  FADD R62, R97, -R52.reuse ;  /* 0x80000034613e7221 */ /* 0x100fe20000000000 */
[----:B------:R-:W-:Y:S01]  /*1e70*/  @P0 FMNMX R4, R4, |R67|, !PT ;  /* 0x4000004304040209 */ /* 0x000fe20007800000 */
[----:B------:R-:W-:Y:S01]  /*1e80*/  FFMA R69, R50, R60, R47 ;  /* 0x0000003c32457223 */ /* 0x000fe2000000002f */
[--C-:B------:R-:W-:Y:S01]  /*1e90*/  FADD R48, R77, -R52.reuse ;  /* 0x800000344d307221 */ /* 0x100fe20000000000 */
[--C-:B------:R-:W-:Y:S01]  /*1ea0*/  FADD R50, R99, -R52.reuse ;  /* 0x8000003463327221 */ /* 0x100fe20000000000 */
[----:B------:R-:W-:Y:S01]  /*1eb0*/  FSEL R64, R21, R64, !P1 ;  /* 0x0000004015407208 */ /* 0x000fe20004800000 */
[C---:B------:R-:W-:Y:S01]  /*1ec0*/  FMUL R62, R109.reuse, R62 ;  /* 0x0000003e6d3e7220 */ /* 0x040fe20000400000 */
[----:B------:R-:W-:Y:S01]  /*1ed0*/  @P0 FMNMX R4, R4, |R73|, !PT ;  /* 0x4000004904040209 */ /* 0x000fe20007800000 */
[C---:B------:R-:W-:Y:S01]  /*1ee0*/  FMUL R48, R109.reuse, R48 ;  /* 0x000000306d307220 */ /* 0x040fe20000400000 */
[----:B------:R-:W-:Y:S01]  /*1ef0*/  FSEL R60, R20, R63, !P1 ;  /* 0x0000003f143c7208 */ /* 0x000fe20004800000 */
[----:B------:R-:W-:Y:S01]  /*1f00*/  FMUL R63, R109, R50 ;  /* 0x000000326d3f7220 */ /* 0x000fe20000400000 */
[----:B------:R-:W-:Y:S01]  /*1f10*/  FADD R50, R103, -R52 ;  /* 0x8000003467327221 */ /* 0x000fe20000000000 */
[----:B------:R-:W-:Y:S01]  /*1f20*/  FFMA R77, R62, R64, R81 ;  /* 0x000000403e4d7223 */ /* 0x000fe20000000051 */
[----:B------:R-:W-:Y:S01]  /*1f30*/  @P0 FMNMX R4, R4, |R69|, !PT ;  /* 0x4000004504040209 */ /* 0x000fe20007800000 */
[----:B------:R-:W-:Y:S01]  /*1f40*/  FFMA R75, R48, R75, R79 ;  /* 0x0000004b304b7223 */ /* 0x000fe2000000004f */
[----:B------:R-:W-:Y:S01]  /*1f50*/  FADD R62, R23, 1 ;  /* 0x3f800000173e7421 */ /* 0x000fe20000000000 */
[----:B------:R-:W-:Y:S01]  /*1f60*/  FFMA R48, R63, R60, R80 ;  /* 0x0000003c3f307223 */ /* 0x000fe20000000050 */
[--C-:B------:R-:W-:Y:S01]  /*1f70*/  FADD R60, R101, -R52.reuse ;  /* 0x80000034653c7221 */ /* 0x100fe20000000000 */
[----:B------:R-:W-:Y:S01]  /*1f80*/  FMUL R63, R109, R50 ;  /* 0x000000326d3f7220 */ /* 0x000fe20000400000 */
[----:B------:R-:W-:Y:S01]  /*1f90*/  @P0 FMNMX R4, R4, |R71|, !PT ;  /* 0x4000004704040209 */ /* 0x000fe20007800000 */
[----:B------:R-:W-:Y:S01]  /*1fa0*/  FADD R64, R105, -R52 ;  /* 0x8000003469407221 */ /* 0x000fe20000000000 */
[----:B------:R-:W-:Y:S01]  /*1fb0*/  FSEL R62, R23, R62, !P1 ;  /* 0x0000003e173e7208 */ /* 0x000fe20004800000 */
[----:B------:R-:W-:Y:S01]  /*1fc0*/  FMUL R60, R109, R60 ;  /* 0x0000003c6d3c7220 */ /* 0x000fe20000400000 */
[----:B------:R-:W-:Y:S01]  /*1fd0*/  FFMA R50, R63, R66, R82 ;  /* 0x000000423f327223 */ /* 0x000fe20000000052 */
[----:B------:R-:W-:Y:S01]  /*1fe0*/  @P0 FMNMX R4, R4, |R75|, !PT ;  /* 0x4000004b04040209 */ /* 0x000fe20007800000 */
[----:B------:R-:W-:Y:S01]  /*1ff0*/  FMUL R63, R109, R64 ;  /* 0x000000406d3f7220 */ /* 0x000fe20000400000 */
[----:B------:R-:W-:Y:S01]  /*2000*/  FADD R97, R24, 1 ;  /* 0x3f80000018617421 */ /* 0x000fe20000000000 */
        /* <DEDUP_REMOVED lines=8> */
[----:B-----5:R-:W-:Y:S01]  /*2090*/  @P2 FMUL R49, R49, R0 ;  /* 0x0000000031312220 */ /* 0x020fe20000400000 */
        /* <DEDUP_REMOVED lines=8> */
[----:B------:R-:W-:Y:S01]  /*2120*/  FADD R60, R113, -R52 ;  /* 0x80000034713c7221 */ /* 0x000fe20000000000 */
[----:B------:R-:W-:Y:S01]  /*2130*/  @P0 FMNMX R4, R4, |R66|, !PT ;  /* 0x4000004204040209 */ /* 0x000fe20007800000 */
[----:B------:R-:W-:Y:S01]  /*2140*/  @P2 FMUL R50, R50, R0 ;  /* 0x0000000032322220 */ /* 0x000fe20000400000 */
[----:B------:R-:W-:Y:S01]  /*2150*/  FSEL R63, R26, R63, !P1 ;  /* 0x0000003f1a3f7208 */ /* 0x000fe20004800000 */
[C---:B------:R-:W-:Y:S01]  /*2160*/  FMUL R62, R109.reuse, R62 ;  /* 0x0000003e6d3e7220 */ /* 0x040fe20000400000 */
[----:B------:R-:W-:Y:S01]  /*2170*/  FSEL R74, R28, R97, !P1 ;  /* 0x000000611c4a7208 */ /* 0x000fe20004800000 */
[C---:B------:R-:W-:Y:S01]  /*2180*/  FMUL R113, R109.reuse, R60 ;  /* 0x0000003c6d717220 */ /* 0x040fe20000400000 */
        /* <DEDUP_REMOVED lines=12> */
[----:B------:R-:W-:Y:S01]  /*2250*/  @P0 FMNMX R4, R4, |R113|, !PT ;  /* 0x4000007104040209 */ /* 0x000fe20007800000 */
[--C-:B------:R-:W-:Y:S01]  /*2260*/  FADD R72, R119, -R52.reuse ;  /* 0x8000003477487221 */ /* 0x100fe20000000000 */
[----:B------:R-:W-:Y:S01]  /*2270*/  FSEL R97, R32, R97, !P1 ;  /* 0x0000006120617208 */ /* 0x000fe20004800000 */
[----:B------:R-:W-:Y:S01]  /*2280*/  FMUL R119, R109, R54 ;  /* 0x000000366d777220 */ /* 0x000fe20000400000 */
[----:B------:R-:W-:Y:S01]  /*2290*/  @P0 FMNMX R4, R4, |R62|, !PT ;  /* 0x4000003e04040209 */ /* 0x000fe20007800000 */
[--C-:B------:R-:W-:Y:S01]  /*22a0*/  FADD R98, R123, -R52.reuse ;  /* 0x800000347b627221 */ /* 0x100fe20000000000 */
[----:B------:R-:W-:Y:S01]  /*22b0*/  FSEL R99, R33, R74, !P1 ;  /* 0x0000004a21637208 */ /* 0x000fe20004800000 */
[----:B------:R-:W-:Y:S01]  /*22c0*/  FADD R74, R121, -R52 ;  /* 0x80000034794a7221 */ /* 0x000fe20000000000 */
[----:B------:R-:W-:Y:S01]  /*22d0*/  FSEL R63, R30, R63, !P1 ;  /* 0x0000003f1e3f7208 */ /* 0x000fe20004800000 */
[----:B------:R-:W-:Y:S01]  /*22e0*/  FFMA R119, R119, R97, R92 ;  /* 0x0000006177777223 */ /* 0x000fe2000000005c */
[C---:B------:R-:W-:Y:S01]  /*22f0*/  FMUL R123, R109.reuse, R72 ;  /* 0x000000486d7b7220 */ /* 0x040fe20000400000 */
[----:B------:R-:W-:Y:S01]  /*2300*/  FADD R97, R34, 1 ;  /* 0x3f80000022617421 */ /* 0x000fe20000000000 */
[----:B------:R-:W-:Y:S01]  /*2310*/  @P0 FMNMX R4, R4, |R64|, !PT ;  /* 0x4000004004040209 */ /* 0x000fe20007800000 */
[----:B------:R-:W-:Y:S01]  /*2320*/  FMUL R74, R109, R74 ;  /* 0x0000004a6d4a7220 */ /* 0x000fe20000400000 */
[----:B------:R-:W-:Y:S01]  /*2330*/  FADD R72, R35, 1 ;  /* 0x3f80000023487421 */ /* 0x000fe20000000000 */
[----:B------:R-:W-:Y:S01]  /*2340*/  @P2 FMUL R77, R77, R0 ;  /* 0x000000004d4d2220 */ /* 0x000fe20000400000 */
[----:B------:R-:W-:Y:S01]  /*2350*/  FFMA R123, R123, R63, R90 ;  /* 0x0000003f7b7b7223 */ /* 0x000fe2000000005a */
[----:B------:R-:W-:Y:S01]  /*2360*/  FSEL R54, R34, R97, !P1 ;  /* 0x0000006122367208 */ /* 0x000fe20004800000 */
[----:B------:R-:W-:Y:S01]  /*2370*/  FMUL R97, R109, R56 ;  /* 0x000000386d617220 */ /* 0x000fe20000400000 */
[----:B------:R-:W-:Y:S01]  /*2380*/  @P0 FMNMX R4, R4, |R60|, !PT ;  /* 0x4000003c04040209 */ /* 0x000fe20007800000 */
[-C--:B------:R-:W-:Y:S01]  /*2390*/  @P2 FMUL R51, R51, R0.reuse ;  /* 0x0000000033332220 */ /* 0x080fe20000400000 */
[----:B------:R-:W-:Y:S01]  /*23a0*/  @P2 FMUL R113, R113, R0 ;  /* 0x0000000071712220 */ /* 0x000fe20000400000 */
[----:B------:R-:W-:Y:S01]  /*23b0*/  FFMA R121, R74, R76, R91 ;  /* 0x0000004c4a797223 */ /* 0x000fe2000000005b */
[----:B------:R-:W-:Y:S01]  /*23c0*/  F2FP.SATFINITE.E4M3.F32.PACK_AB_MERGE_C R50, RZ, R50, RZ ;  /* 0x00000032ff32723e */ /* 0x000fe200048070ff */
[----:B------:R-:W-:Y:S01]  /*23d0*/  @P2 FMUL R48, R48, R0 ;  /* 0x0000000030302220 */ /* 0x000fe20000400000 */
[----:B------:R-:W-:Y:S01]  /*23e0*/  FSEL R74, R35, R72, !P1 ;  /* 0x00000048234a7208 */ /* 0x000fe20004800000 */
[----:B------:R-:W-:Y:S01]  /*23f0*/  FMUL R98, R109, R98 ;  /* 0x000000626d627220 */ /* 0x000fe20000400000 */
[----:B------:R-:W-:Y:S01]  /*2400*/  F2FP.SATFINITE.E4M3.F32.PACK_AB_MERGE_C R77, RZ, R77, RZ ;  /* 0x0000004dff4d723e */ /* 0x000fe200048070ff */
[----:B------:R-:W-:Y:S01]  /*2410*/  FADD R72, R125, -R52 ;  /* 0x800000347d487221 */ /* 0x000fe20000000000 */
[----:B------:R-:W-:Y:S01]  /*2420*/  @P0 FMNMX R4, R4, |R123|, !PT ;  /* 0x4000007b04040209 */ /* 0x000fe20007800000 */
[----:B------:R-:W-:Y:S01]  /*2430*/  FMUL R125, R109, R58 ;  /* 0x0000003a6d7d7220 */ /* 0x000fe20000400000 */
[----:B------:R-:W-:Y:S01]  /*2440*/  FFMA R54, R97, R54, R94 ;  /* 0x0000003661367223 */ /* 0x000fe2000000005e */
[----:B------:R-:W-:Y:S01]  /*2450*/  F2FP.SATFINITE.E4M3.F32.PACK_AB_MERGE_C R58, RZ, R49, RZ ;  /* 0x00000031ff3a723e */ /* 0x000fe200048070ff */
[-C--:B------:R-:W-:Y:S01]  /*2460*/  @P2 FMUL R57, R57, R0.reuse ;  /* 0x0000000039392220 */ /* 0x080fe20000400000 */
[----:B------:R-:W-:Y:S01]  /*2470*/  F2FP.SATFINITE.E4M3.F32.PACK_AB_MERGE_C R97, RZ, R51, RZ ;  /* 0x00000033ff61723e */ /* 0x000fe200048070ff */
[----:B------:R-:W-:Y:S01]  /*2480*/  @P2 FMUL R55, R55, R0 ;  /* 0x0000000037372220 */ /* 0x000fe20000400000 */
[----:B------:R-:W-:Y:S01]  /*2490*/  F2FP.SATFINITE.E4M3.F32.PACK_AB_MERGE_C R117, RZ, R113, RZ ;  /* 0x00000071ff75723e */ /* 0x000fe200048070ff */
[----:B------:R-:W-:Y:S01]  /*24a0*/  FFMA R63, R98, R99, R93 ;  /* 0x00000063623f7223 */ /* 0x000fe2000000005d */
[----:B------:R-:W-:Y:S01]  /*24b0*/  PRMT R113, R50, 0x7604, R77 ;  /* 0x0000760432717816 */ /* 0x000fe2000000004d */
[----:B------:R-:W-:Y:S01]  /*24c0*/  FADD R99, R36, 1 ;  /* 0x3f80000024637421 */ /* 0x000fe20000000000 */
[----:B------:R-:W-:Y:S01]  /*24d0*/  F2FP.SATFINITE.E4M3.F32.PACK_AB_MERGE_C R111, RZ, R48, RZ ;  /* 0x00000030ff6f723e */ /* 0x000fe200048070ff */
[----:B------:R-:W0:Y:S01]  /*24e0*/  @!P3 LDC.64 R50, c[0x0][0x228] ;  /* 0x00008a00ff32bb82 */ /* 0x000e220000000a00 */
[----:B------:R-:W-:Y:S01]  /*24f0*/  @P0 FMNMX R4, R4, |R121|, !PT ;  /* 0x4000007904040209 */ /* 0x000fe20007800000 */
[-C--:B------:R-:W-:Y:S01]  /*2500*/  @P2 FMUL R69, R69, R0.reuse ;  /* 0x0000000045452220 */ /* 0x080fe20000400000 */
[----:B------:R-:W-:Y:S01]  /*2510*/  PRMT R97, R97, 0x7604, R58 ;  /* 0x0000760461617816 */ /* 0x000fe2000000003a */
[----:B------:R-:W-:Y:S01]  /*2520*/  @P2 FMUL R71, R71, R0 ;  /* 0x0000000047472220 */ /* 0x000fe20000400000 */
[----:B------:R-:W-:Y:S01]  /*2530*/  F2FP.SATFINITE.E4M3.F32.PACK_AB_MERGE_C R58, RZ, R57, RZ ;  /* 0x00000039ff3a723e */ /* 0x000fe200048070ff */
[----:B------:R-:W-:Y:S01]  /*2540*/  FMUL R72, R109, R72 ;  /* 0x000000486d487220 */ /* 0x000fe20000400000 */
[----:B------:R-:W-:Y:S01]  /*2550*/  F2FP.SATFINITE.E4M3.F32.PACK_AB_MERGE_C R101, RZ, R55, RZ ;  /* 0x00000037ff65723e */ /* 0x000fe200048070ff */
[----:B------:R-:W1:Y:S01]  /*2560*/  @!P3 LDC.64 R48, c[0x0][0x230] ;  /* 0x00008c00ff30bb82 */ /* 0x000e620000000a00 */
[----:B------:R-:W-:Y:S01]  /*2570*/  @P0 FMNMX R4, R4, |R119|, !PT ;  /* 0x4000007704040209 */ /* 0x000fe20007800000 */
[-C--:B------:R-:W-:Y:S01]  /*2580*/  @P2 FMUL R53, R53, R0.reuse ;  /* 0x0000000035352220 */ /* 0x080fe20000400000 */
[----:B------:R-:W-:Y:S01]  /*2590*/  FSEL R99, R36, R99, !P1 ;  /* 0x0000006324637208 */ /* 0x000fe20004800000 */
[-C--:B------:R-:W-:Y:S01]  /*25a0*/  @P2 FMUL R61, R61, R0.reuse ;  /* 0x000000003d3d2220 */ /* 0x080fe20000400000 */
[----:B------:R-:W-:Y:S01]  /*25b0*/  PRMT R101, R101, 0x7604, R58 ;  /* 0x0000760465657816 */ /* 0x000fe2000000003a */
[-C--:B------:R-:W-:Y:S01]  /*25c0*/  @P2 FMUL R121, R121, R0.reuse ;  /* 0x0000000079792220 */ /* 0x080fe20000400000 */
[----:B------:R-:W-:Y:S01]  /*25d0*/  F2FP.SATFINITE.E4M3.F32.PACK_AB_MERGE_C R58, RZ, R69, RZ ;  /* 0x00000045ff3a723e */ /* 0x000fe200048070ff */
[----:B------:R-:W-:Y:S01]  /*25e0*/  @P2 FMUL R119, R119, R0 ;  /* 0x0000000077772220 */ /* 0x000fe20000400000 */
[----:B------:R-:W-:Y:S01]  /*25f0*/  F2FP.SATFINITE.E4M3.F32.PACK_AB_MERGE_C R107, RZ, R71, RZ ;  /* 0x00000047ff6b723e */ /* 0x000fe200048070ff */
[----:B------:R-:W2:Y:S01]  /*2600*/  LDC.64 R76, c[0x0][0x258] ;  /* 0x00009600ff4c7b82 */ /* 0x000ea20000000a00 */
[----:B------:R-:W-:Y:S01]  /*2610*/  @P0 FMNMX R4, R4, |R63|, !PT ;  /* 0x4000003f04040209 */ /* 0x000fe20007800000 */
[----:B------:R-:W-:Y:S01]  /*2620*/  FFMA R56, R72, R74, R95 ;  /* 0x0000004a48387223 */ /* 0x000fe2000000005f */
[----:B------:R-:W-:Y:S01]  /*2630*/  FFMA R125, R125, R99, R96 ;  /* 0x000000637d7d7223 */ /* 0x000fe20000000060 */
[----:B------:R-:W-:Y:S01]  /*2640*/  F2FP.SATFINITE.E4M3.F32.PACK_AB_MERGE_C R72, RZ, R53, RZ ;  /* 0x00000035ff48723e */ /* 0x000fe200048070ff */
        /* <DEDUP_REMOVED lines=21> */
[----:B------:R-:W-:Y:S01]  /*27a0*/  LOP3.LUT R58, R2, 0x7f, RZ, 0xc0, !PT ;  /* 0x0000007f023a7812 */ /* 0x000fe200078ec0ff */
[-C--:B------:R-:W-:Y:S01]  /*27b0*/  @P2 FMUL R73, R73, R0.reuse ;  /* 0x0000000049492220 */ /* 0x080fe20000400000 */
[----:B------:R-:W-:Y:S01]  /*27c0*/  @P0 FMNMX R4, R4, |R125|, !PT ;  /* 0x4000007d04040209 */ /* 0x000fe20007800000 */
[-C--:B------:R-:W-:Y:S01]  /*27d0*/  @P2 FMUL R125, R125, R0.reuse ;  /* 0x000000007d7d2220 */ /* 0x080fe20000400000 */
[----:B------:R-:W-:Y:S01]  /*27e0*/  PRMT R103, R103, 0x7604, R72 ;  /* 0x0000760467677816 */ /* 0x000fe20000000048 */
[----:B------:R-:W-:Y:S01]  /*27f0*/  @P2 FMUL R70, R70, R0 ;  /* 0x0000000046462220 */ /* 0x000fe20000400000 */
[----:B------:R-:W-:Y:S01]  /*2800*/  F2FP.SATFINITE.E4M3.F32.PACK_AB_MERGE_C R60, RZ, R60, RZ ;  /* 0x0000003cff3c723e */ /* 0x000fe200048070ff */
[----:B0-----:R-:W-:Y:S01]  /*2810*/  @!P3 IMAD.WIDE R50, R3, 0x4, R50 ;  /* 0x000000040332b825 */ /* 0x001fe200078e0232 */
[----:B------:R-:W-:-:S03]  /*2820*/  F2FP.SATFINITE.E4M3.F32.PACK_AB_MERGE_C R53, RZ, R123, RZ ;  /* 0x0000007bff35723e */ /* 0x000fc600048070ff */
[----:B------:R-:W-:Y:S01]  /*2830*/  @P2 FMUL R66, R66, R0 ;  /* 0x0000000042422220 */ /* 0x000fe20000400000 */
[----:B------:R-:W-:Y:S01]  /*2840*/  F2FP.SATFINITE.E4M3.F32.PACK_AB_MERGE_C R72, RZ, R75, RZ ;  /* 0x0000004bff48723e */ /* 0x000fe200048070ff */
[----:B------:R-:W-:Y:S01]  /*2850*/  IMAD R75, R3, 0x780, R58 ;  /* 0x00000780034b7824 */ /* 0x000fe200078e023a */
[----:B------:R-:W-:Y:S01]  /*2860*/  PRMT R121, R53, 0x7604, R60 ;  /* 0x0000760435797816 */ /* 0x000fe2000000003c */
[----:B-1----:R-:W-:-:S04]  /*2870*/  @!P3 IMAD.WIDE R48, R3, 0x4, R48 ;  /* 0x000000040330b825 */ /* 0x002fc800078e0230 */
[----:B------:R-:W-:Y:S01]  /*2880*/  @P2 FMUL R68, R68, R0 ;  /* 0x0000000044442220 */ /* 0x000fe20000400000 */
[----:B------:R-:W-:Y:S01]  /*2890*/  F2FP.SATFINITE.E4M3.F32.PACK_AB_MERGE_C R55, RZ, R62, RZ ;  /* 0x0000003eff37723e */ /* 0x000fe200048070ff */
[----:B------:R0:W-:Y:S01]  /*28a0*/  @!P3 STG.E desc[UR4][R50.64], R52 ;  /* 0x000000343200b986 */ /* 0x0001e2000c101904 */
[----:B------:R-:W-:Y:S02]  /*28b0*/  F2FP.SATFINITE.E4M3.F32.PACK_AB_MERGE_C R64, RZ, R64, RZ ;  /* 0x00000040ff40723e */ /* 0x000fe400048070ff */
[----:B------:R-:W-:Y:S01]  /*28c0*/  F2FP.SATFINITE.E4M3.F32.PACK_AB_MERGE_C R63, RZ, R63, RZ ;  /* 0x0000003fff3f723e */ /* 0x000fe200048070ff */
[----:B------:R1:W-:Y:S01]  /*28d0*/  @!P3 STG.E desc[UR4][R48.64], R109 ;  /* 0x0000006d3000b986 */ /* 0x0003e2000c101904 */
[----:B------:R-:W-:Y:S02]  /*28e0*/  F2FP.SATFINITE.E4M3.F32.PACK_AB_MERGE_C R54, RZ, R54, RZ ;  /* 0x00000036ff36723e */ /* 0x000fe400048070ff */
[----:B------:R-:W-:Y:S02]  /*28f0*/  F2FP.SATFINITE.E4M3.F32.PACK_AB_MERGE_C R53, RZ, R56, RZ ;  /* 0x00000038ff35723e */ /* 0x000fe400048070ff */
[----:B------:R-:W-:-:S02]  /*2900*/  F2FP.SATFINITE.E4M3.F32.PACK_AB_MERGE_C R98, RZ, R125, RZ ;  /* 0x0000007dff62723e */ /* 0x000fc400048070ff */
[----:B------:R-:W-:Y:S02]  /*2910*/  F2FP.SATFINITE.E4M3.F32.PACK_AB_MERGE_C R74, RZ, R67, RZ ;  /* 0x00000043ff4a723e */ /* 0x000fe400048070ff */
[----:B------:R-:W-:Y:S02]  /*2920*/  F2FP.SATFINITE.E4M3.F32.PACK_AB_MERGE_C R105, RZ, R73, RZ ;  /* 0x00000049ff69723e */ /* 0x000fe400048070ff */
[C---:B------:R-:W-:Y:S02]  /*2930*/  IADD3 R73, R75.reuse, 0x80, RZ ;  /* 0x000000804b497810 */ /* 0x040fe40007ffe0ff */
[----:B------:R-:W-:Y:S02]  /*2940*/  F2FP.SATFINITE.E4M3.F32.PACK_AB_MERGE_C R70, RZ, R70, RZ ;  /* 0x00000046ff46723e */ /* 0x000fe400048070ff */
[----:B------:R-:W-:Y:S02]  /*2950*/  IADD3 R71, R75, 0x100, RZ ;  /* 0x000001004b477810 */ /* 0x000fe40007ffe0ff */
[----:B------:R-:W-:-:S02]  /*2960*/  PRMT R123, R64, 0x7604, R55 ;  /* 0x00007604407b7816 */ /* 0x000fc40000000037 */
[----:B------:R-:W-:Y:S02]  /*2970*/  PRMT R125, R54, 0x7604, R63 ;  /* 0x00007604367d7816 */ /* 0x000fe4000000003f */
[----:B------:R-:W-:Y:S02]  /*2980*/  PRMT R98, R98, 0x7604, R53 ;  /* 0x0000760462627816 */ /* 0x000fe40000000035 */
[----:B------:R-:W-:Y:S02]  /*2990*/  IADD3 R69, R75, 0x180, RZ ;  /* 0x000001804b457810 */ /* 0x000fe40007ffe0ff */
[----:B------:R-:W-:Y:S02]  /*29a0*/  PRMT R105, R105, 0x7604, R74 ;  /* 0x0000760469697816 */ /* 0x000fe4000000004a */
[----:B------:R-:W-:Y:S02]  /*29b0*/  F2FP.SATFINITE.E4M3.F32.PACK_AB_MERGE_C R66, RZ, R66, RZ ;  /* 0x00000042ff42723e */ /* 0x000fe400048070ff */
[----:B------:R-:W-:Y:S01]  /*29c0*/  F2FP.SATFINITE.E4M3.F32.PACK_AB_MERGE_C R115, RZ, R68, RZ ;  /* 0x00000044ff73723e */ /* 0x000fe200048070ff */
[----:B--2---:R-:W-:Y:S01]  /*29d0*/  IMAD.WIDE.U32 R68, R69, 0x2, R76 ;  /* 0x0000000245447825 */ /* 0x004fe200078e004c */
[----:B------:R-:W-:-:S02]  /*29e0*/  IADD3 R67, R75, 0x200, RZ ;  /* 0x000002004b437810 */ /* 0x000fc40007ffe0ff */
[C---:B------:R-:W-:Y:S02]  /*29f0*/  IADD3 R65, R75.reuse, 0x280, RZ ;  /* 0x000002804b417810 */ /* 0x040fe40007ffe0ff */
[C---:B------:R-:W-:Y:S02]  /*2a00*/  IADD3 R63, R75.reuse, 0x300, RZ ;  /* 0x000003004b3f7810 */ /* 0x040fe40007ffe0ff */
        /* <DEDUP_REMOVED lines=8> */
[C---:B0-----:R-:W-:Y:S02]  /*2a90*/  IADD3 R51, R75.reuse, 0x600, RZ ;  /* 0x000006004b337810 */ /* 0x041fe40007ffe0ff */
[----:B-1----:R-:W-:Y:S01]  /*2aa0*/  IADD3 R49, R75, 0x680, RZ ;  /* 0x000006804b317810 */ /* 0x002fe20007ffe0ff */
[----:B------:R-:W-:Y:S01]  /*2ab0*/  IMAD.WIDE.U32 R58, R59, 0x2, R76 ;  /* 0x000000023b3a7825 */ /* 0x000fe200078e004c */
[----:B------:R-:W-:Y:S02]  /*2ac0*/  IADD3 R109, R75, 0x700, RZ ;  /* 0x000007004b6d7810 */ /* 0x000fe40007ffe0ff */
[----:B------:R-:W-:Y:S01]  /*2ad0*/  PRMT R111, R111, 0x7604, R72 ;  /* 0x000076046f6f7816 */ /* 0x000fe20000000048 */
[----:B------:R-:W-:Y:S01]  /*2ae0*/  IMAD.WIDE.U32 R74, R75, 0x2, R76 ;  /* 0x000000024b4a7825 */ /* 0x000fe200078e004c */
[----:B------:R-:W-:-:S02]  /*2af0*/  PRMT R117, R117, 0x7604, R70 ;  /* 0x0000760475757816 */ /* 0x000fc40000000046 */
[----:B------:R-:W-:Y:S01]  /*2b00*/  PRMT R115, R115, 0x7604, R66 ;  /* 0x0000760473737816 */ /* 0x000fe20000000042 */
[--C-:B------:R-:W-:Y:S01]  /*2b10*/  IMAD.WIDE.U32 R72, R73, 0x2, R76.reuse ;  /* 0x0000000249487825 */ /* 0x100fe200078e004c */
[----:B------:R0:W-:Y:S01]  /*2b20*/  STG.E.U16 desc[UR4][R74.64], R97 ;  /* 0x000000614a007986 */ /* 0x0001e2000c101504 */
[----:B------:R-:W-:Y:S02]  /*2b30*/  IADD3 R3, R3, UR6, RZ ;  /* 0x0000000603037c10 */ /* 0x000fe4000fffe0ff */
[--C-:B------:R-:W-:Y:S01]  /*2b40*/  IMAD.WIDE.U32 R70, R71, 0x2, R76.reuse ;  /* 0x0000000247467825 */ /* 0x100fe200078e004c */
[----:B------:R0:W-:Y:S01]  /*2b50*/  STG.E.U16 desc[UR4][R72.64], R99 ;  /* 0x0000006348007986 */ /* 0x0001e2000c101504 */
[----:B------:R-:W-:Y:S02]  /*2b60*/  ISETP.GE.AND P0, PT, R3, UR12, PT ;  /* 0x0000000c03007c0c */ /* 0x000fe4000bf06270 */
[----:B------:R-:W-:Y:S01]  /*2b70*/  IMAD.WIDE.U32 R66, R67, 0x2, R76 ;  /* 0x0000000243427825 */ /* 0x000fe200078e004c */
[----:B------:R0:W-:Y:S01]  /*2b80*/  STG.E.U16 desc[UR4][R70.64], R101 ;  /* 0x0000006546007986 */ /* 0x0001e2000c101504 */
[----:B------:R-:W-:-:S02]  /*2b90*/  LOP3.LUT P1, RZ, R6, 0xff, RZ, 0xc0, !PT ;  /* 0x000000ff06ff7812 */ /* 0x000fc4000782c0ff */
[--C-:B------:R-:W-:Y:S01]  /*2ba0*/  IMAD.WIDE.U32 R56, R57, 0x2, R76.reuse ;  /* 0x0000000239387825 */ /* 0x100fe200078e004c */
[----:B------:R0:W-:Y:S01]  /*2bb0*/  STG.E.U16 desc[UR4][R68.64], R103 ;  /* 0x0000006744007986 */ /* 0x0001e2000c101504 */
[----:B------:R-:W-:Y:S02]  /*2bc0*/  SEL R6, RZ, 0x1, P1 ;  /* 0x00000001ff067807 */ /* 0x000fe40000800000 */
[--C-:B------:R-:W-:Y:S01]  /*2bd0*/  IMAD.WIDE.U32 R54, R55, 0x2, R76.reuse ;  /* 0x0000000237367825 */ /* 0x100fe200078e004c */
[----:B------:R0:W-:Y:S03]  /*2be0*/  STG.E.U16 desc[UR4][R66.64], R105 ;  /* 0x0000006942007986 */ /* 0x0001e6000c101504 */
[--C-:B------:R-:W-:Y:S01]  /*2bf0*/  IMAD.WIDE.U32 R52, R53, 0x2, R76.reuse ;  /* 0x0000000235347825 */ /* 0x100fe200078e004c */
[----:B------:R0:W-:Y:S03]  /*2c00*/  STG.E.U16 desc[UR4][R64.64], R107 ;  /* 0x0000006b40007986 */ /* 0x0001e6000c101504 */
[--C-:B------:R-:W-:Y:S01]  /*2c10*/  IMAD.WIDE.U32 R50, R51, 0x2, R76.reuse ;  /* 0x0000000233327825 */ /* 0x100fe200078e004c */
[----:B------:R0:W-:Y:S03]  /*2c20*/  STG.E.U16 desc[UR4][R62.64], R111 ;  /* 0x0000006f3e007986 */ /* 0x0001e6000c101504 */
[--C-:B------:R-:W-:Y:S01]  /*2c30*/  IMAD.WIDE.U32 R48, R49, 0x2, R76.reuse ;  /* 0x0000000231307825 */ /* 0x100fe200078e004c */
[----:B------:R0:W-:Y:S03]  /*2c40*/  STG.E.U16 desc[UR4][R60.64], R113 ;  /* 0x000000713c007986 */ /* 0x0001e6000c101504 */
[----:B------:R-:W-:Y:S01]  /*2c50*/  IMAD.WIDE.U32 R76, R109, 0x2, R76 ;  /* 0x000000026d4c7825 */ /* 0x000fe200078e004c */
        /* <DEDUP_REMOVED lines=8> */
.L_x_12949:
        /* <DEDUP_REMOVED lines=15> */
.L_x_12982:
        /* <DEDUP_REMOVED lines=28> */
.L_x_12985:
[----:B--2---:R-:W-:-:S07]  /*2f90*/  FMNMX R7, R4, R7, !PT ;  /* 0x0000000704077209 */ /* 0x004fce0007800000 */
.L_x_12961:
[----:B------:R-:W-:Y:S05]  /*2fa0*/  BSYNC B0 ;  /* 0x0000000000007941 */ /* 0x000fea0003800000 */
.L_x_12960:
[----:B------:R-:W-:Y:S01]  /*2fb0*/  ISETP.NE.AND P0, PT, R2, RZ, PT ;  /* 0x000000ff0200720c */ /* 0x000fe20003f05270 */
[----:B------:R-:W-:-:S12]  /*2fc0*/  BSSY B0, `(.L_x_12958) ;  /* 0x0000004000007945 */ /* 0x000fd80003800000 */
[----:B------:R-:W-:Y:S05]  /*2fd0*/  @P0 BRA `(.L_x_12963) ;  /* 0x0000000000080947 */ /* 0x000fea0003800000 */
[----:B-1----:R-:W1:Y:S02]  /*2fe0*/  LDC.64 R4, c[0x0][0x288] ;  /* 0x0000a200ff047b82 */ /* 0x002e640000000a00 */
[----:B-1----:R2:W-:Y:S02]  /*2ff0*/  REDG.E.MAX.S32.STRONG.GPU desc[UR4][R4.64], R7 ;  /* 0x000000070400798e */ /* 0x0025e4000d10e384 */
.L_x_12963:
[----:B------:R-:W-:Y:S05]  /*3000*/  BSYNC B0 ;  /* 0x0000000000007941 */ /* 0x000fea0003800000 */
.L_x_12958:
        /* <DEDUP_REMOVED lines=13> */
[----:B-12---:R-:W-:Y:S05]  /*30e0*/  CALL.REL.NOINC `($__internal_208_$__cuda_sm20_rcp_rn_f32_slowpath) ;  /* 0x0000000c00047944 */ /* 0x006fea0003c00000 */
[----:B------:R-:W-:Y:S01]  /*30f0*/  MOV R5, R70 ;  /* 0x0000004600057202 */ /* 0x000fe20000000f00 */
[----:B------:R-:W-:Y:S06]  /*3100*/  BRA `(.L_x_12965) ;  /* 0x0000000000107947 */ /* 0x000fec0003800000 */
.L_x_12964:
[----:B--2---:R-:W2:Y:S02]  /*3110*/  MUFU.RCP R5, R0 ;  /* 0x0000000000057308 */ /* 0x004ea40000001000 */
[----:B--2---:R-:W-:-:S04]  /*3120*/  FFMA R2, R5, R0, -1 ;  /* 0xbf80000005027423 */ /* 0x004fc80000000000 */
[----:B------:R-:W-:-:S04]  /*3130*/  FADD.FTZ R2, -R2, -RZ ;  /* 0x800000ff02027221 */ /* 0x000fc80000010100 */
[----:B------:R-:W-:-:S07]  /*3140*/  FFMA R5, R5, R2, R5 ;  /* 0x0000000205057223 */ /* 0x000fce0000000005 */
.L_x_12965:
[----:B------:R-:W2:Y:S02]  /*3150*/  LDC.64 R2, c[0x0][0x280] ;  /* 0x0000a000ff027b82 */ /* 0x000ea40000000a00 */
[----:B--2---:R-:W-:Y:S01]  /*3160*/  STG.E desc[UR4][R2.64], R5 ;  /* 0x0000000502007986 */ /* 0x004fe2000c101904 */
[----:B------:R-:W-:Y:S05]  /*3170*/  EXIT ;  /* 0x000000000000794d */ /* 0x000fea0003800000 */
.L_x_12950:
[----:B------:R-:W-:Y:S01]  /*3180*/  HFMA2.MMA R72, -RZ, RZ, 0, 5.9604644775390625e-08 ;  /* 0x00000001ff487435 */ /* 0x000fe200000001ff */
[----:B------:R-:W-:Y:S02]  /*3190*/  MOV R70, R51 ;  /* 0x0000003300467202 */ /* 0x000fe40000000f00 */
[----:B------:R-:W-:Y:S02]  /*31a0*/  MOV R74, 0x1f ;  /* 0x0000001f004a7802 */ /* 0x000fe40000000f00 */
[----:B------:R-:W-:-:S07]  /*31b0*/  MOV R66, 0xffffffff ;  /* 0xffffffff00427802 */ /* 0x000fce0000000f00 */
[----:B-----5:R-:W-:Y:S05]  /*31c0*/  WARPSYNC.COLLECTIVE R66, `(.L_x_12966) ;  /* 0x0000000042087348 */ /* 0x020fea0003c00000 */
[----:B------:R0:W1:Y:S02]  /*31d0*/  SHFL.BFLY P1, R68, R70, R72, R74 ;  /* 0x0c00004846447389 */ /* 0x000064000002004a */
[----:B01---5:R-:W-:Y:S01]  /*31e0*/  ENDCOLLECTIVE ;  /* 0x000000000000791b */ /* 0x023fe20003800000 */
.L_x_12966:
[----:B------:R-:W-:Y:S01]  /*31f0*/  HFMA2.MMA R72, -RZ, RZ, 0, 1.1920928955078125e-07 ;  /* 0x00000002ff487435 */ /* 0x000fe200000001ff */
[----:B------:R-:W-:-:S05]  /*3200*/  MOV R48, R68 ;  /* 0x0000004400307202 */ /* 0x000fca0000000f00 */
[----:B------:R-:W-:-:S05]  /*3210*/  FADD R60, R51, R48 ;  /* 0x00000030333c7221 */ /* 0x000fca0000000000 */
[----:B------:R-:W-:-:S07]  /*3220*/  MOV R70, R60 ;  /* 0x0000003c00467202 */ /* 0x000fce0000000f00 */
[----:B------:R-:W-:Y:S05]  /*3230*/  WARPSYNC.COLLECTIVE R66, `(.L_x_12967) ;  /* 0x0000000042087348 */ /* 0x000fea0003c00000 */
[----:B------:R0:W1:Y:S02]  /*3240*/  SHFL.BFLY P1, R68, R70, R72, R74 ;  /* 0x0c00004846447389 */ /* 0x000064000002004a */
[----:B01----:R-:W-:Y:S01]  /*3250*/  ENDCOLLECTIVE ;  /* 0x000000000000791b */ /* 0x003fe20003800000 */
.L_x_12967:
[----:B------:R-:W-:Y:S01]  /*3260*/  HFMA2.MMA R72, -RZ, RZ, 0, 2.384185791015625e-07 ;  /* 0x00000004ff487435 */ /* 0x000fe200000001ff */
[----:B------:R-:W-:-:S05]  /*3270*/  MOV R109, R68 ;  /* 0x00000044006d7202 */ /* 0x000fca0000000f00 */
[----:B------:R-:W-:-:S05]  /*3280*/  FADD R109, R60, R109 ;  /* 0x0000006d3c6d7221 */ /* 0x000fca0000000000 */
[----:B------:R-:W-:-:S07]  /*3290*/  MOV R70, R109 ;  /* 0x0000006d00467202 */ /* 0x000fce0000000f00 */
[----:B------:R-:W-:Y:S05]  /*32a0*/  WARPSYNC.COLLECTIVE R66, `(.L_x_12968) ;  /* 0x0000000042087348 */ /* 0x000fea0003c00000 */
[----:B------:R0:W1:Y:S02]  /*32b0*/  SHFL.BFLY P1, R68, R70, R72, R74 ;  /* 0x0c00004846447389 */ /* 0x000064000002004a */
[----:B01----:R-:W-:Y:S01]  /*32c0*/  ENDCOLLECTIVE ;  /* 0x000000000000791b */ /* 0x003fe20003800000 */
.L_x_12968:
[----:B------:R-:W-:Y:S01]  /*32d0*/  HFMA2.MMA R72, -RZ, RZ, 0, 4.76837158203125e-07 ;  /* 0x00000008ff487435 */ /* 0x000fe200000001ff */
[----:B------:R-:W-:-:S05]  /*32e0*/  MOV R48, R68 ;  /* 0x0000004400307202 */ /* 0x000fca0000000f00 */
[----:B------:R-:W-:-:S05]  /*32f0*/  FADD R62, R109, R48 ;  /* 0x000000306d3e7221 */ /* 0x000fca0000000000 */
[----:B------:R-:W-:-:S07]  /*3300*/  MOV R70, R62 ;  /* 0x0000003e00467202 */ /* 0x000fce0000000f00 */
[----:B------:R-:W-:Y:S05]  /*3310*/  WARPSYNC.COLLECTIVE R66, `(.L_x_12969) ;  /* 0x0000000042087348 */ /* 0x000fea0003c00000 */
[----:B------:R0:W1:Y:S02]  /*3320*/  SHFL.BFLY P1, R68, R70, R72, R74 ;  /* 0x0c00004846447389 */ /* 0x000064000002004a */
[----:B01----:R-:W-:Y:S01]  /*3330*/  ENDCOLLECTIVE ;  /* 0x000000000000791b */ /* 0x003fe20003800000 */
.L_x_12969:
[----:B------:R-:W-:Y:S01]  /*3340*/  HFMA2.MMA R72, -RZ, RZ, 0, 9.5367431640625e-07 ;  /* 0x00000010ff487435 */ /* 0x000fe200000001ff */
[----:B------:R-:W-:-:S05]  /*3350*/  MOV R48, R68 ;  /* 0x0000004400307202 */ /* 0x000fca0000000f00 */
[----:B------:R-:W-:-:S05]  /*3360*/  FADD R64, R62, R48 ;  /* 0x000000303e407221 */ /* 0x000fca0000000000 */
[----:B------:R-:W-:-:S07]  /*3370*/  MOV R70, R64 ;  /* 0x0000004000467202 */ /* 0x000fce0000000f00 */
[----:B------:R-:W-:Y:S05]  /*3380*/  WARPSYNC.COLLECTIVE R66, `(.L_x_12970) ;  /* 0x0000000042087348 */ /* 0x000fea0003c00000 */
[----:B------:R0:W1:Y:S02]  /*3390*/  SHFL.BFLY P1, R68, R70, R72, R74 ;  /* 0x0c00004846447389 */ /* 0x000064000002004a */
[----:B01----:R-:W-:Y:S01]  /*33a0*/  ENDCOLLECTIVE ;  /* 0x000000000000791b */ /* 0x003fe20003800000 */
.L_x_12970:
        /* <DEDUP_REMOVED lines=68> */
.L_x_12971:
[----:B------:R-:W-:Y:S01]  /*37f0*/  HFMA2.MMA R72, -RZ, RZ, 0, 1.1920928955078125e-07 ;  /* 0x00000002ff487435 */ /* 0x000fe200000001ff */
[----:B------:R-:W-:-:S05]  /*3800*/  MOV R51, R68 ;  /* 0x0000004400337202 */ /* 0x000fca0000000f00 */
[----:B------:R-:W-:-:S05]  /*3810*/  FADD R51, R48, R51 ;  /* 0x0000003330337221 */ /* 0x000fca0000000000 */
[----:B------:R-:W-:-:S07]  /*3820*/  MOV R70, R51 ;  /* 0x0000003300467202 */ /* 0x000fce0000000f00 */
[----:B------:R-:W-:Y:S05]  /*3830*/  WARPSYNC.COLLECTIVE R66, `(.L_x_12972) ;  /* 0x0000000042087348 */ /* 0x000fea0003c00000 */
[----:B------:R0:W1:Y:S02]  /*3840*/  SHFL.BFLY P1, R68, R70, R72, R74 ;  /* 0x0c00004846447389 */ /* 0x000064000002004a */
[----:B01----:R-:W-:Y:S01]  /*3850*/  ENDCOLLECTIVE ;  /* 0x000000000000791b */ /* 0x003fe20003800000 */
.L_x_12972:
[----:B------:R-:W-:Y:S01]  /*3860*/  HFMA2.MMA R72, -RZ, RZ, 0, 2.384185791015625e-07 ;  /* 0x00000004ff487435 */ /* 0x000fe200000001ff */
[----:B------:R-:W-:-:S05]  /*3870*/  MOV R60, R68 ;  /* 0x00000044003c7202 */ /* 0x000fca0000000f00 */
[----:B------:R-:W-:-:S05]  /*3880*/  FADD R60, R51, R60 ;  /* 0x0000003c333c7221 */ /* 0x000fca0000000000 */
[----:B------:R-:W-:-:S07]  /*3890*/  MOV R70, R60 ;  /* 0x0000003c00467202 */ /* 0x000fce0000000f00 */
[----:B------:R-:W-:Y:S05]  /*38a0*/  WARPSYNC.COLLECTIVE R66, `(.L_x_12973) ;  /* 0x0000000042087348 */ /* 0x000fea0003c00000 */
[----:B------:R0:W1:Y:S02]  /*38b0*/  SHFL.BFLY P1, R68, R70, R72, R74 ;  /* 0x0c00004846447389 */ /* 0x000064000002004a */
[----:B01----:R-:W-:Y:S01]  /*38c0*/  ENDCOLLECTIVE ;  /* 0x000000000000791b */ /* 0x003fe20003800000 */
.L_x_12973:
[----:B------:R-:W-:Y:S01]  /*38d0*/  HFMA2.MMA R72, -RZ, RZ, 0, 4.76837158203125e-07 ;  /* 0x00000008ff487435 */ /* 0x000fe200000001ff */
[----:B------:R-:W-:-:S05]  /*38e0*/  MOV R109, R68 ;  /* 0x00000044006d7202 */ /* 0x000fca0000000f00 */
[----:B------:R-:W-:-:S05]  /*38f0*/  FADD R109, R60, R109 ;  /* 0x0000006d3c6d7221 */ /* 0x000fca0000000000 */
[----:B------:R-:W-:-:S07]  /*3900*/  MOV R70, R109 ;  /* 0x0000006d00467202 */ /* 0x000fce0000000f00 */
[----:B------:R-:W-:Y:S05]  /*3910*/  WARPSYNC.COLLECTIVE R66, `(.L_x_12974) ;  /* 0x0000000042087348 */ /* 0x000fea0003c00000 */
[----:B------:R0:W1:Y:S02]  /*3920*/  SHFL.BFLY P1, R68, R70, R72, R74 ;  /* 0x0c00004846447389 */ /* 0x000064000002004a */
[----:B01----:R-:W-:Y:S01]  /*3930*/  ENDCOLLECTIVE ;  /* 0x000000000000791b */ /* 0x003fe20003800000 */
.L_x_12974:
[----:B------:R-:W-:Y:S01]  /*3940*/  HFMA2.MMA R72, -RZ, RZ, 0, 9.5367431640625e-07 ;  /* 0x00000010ff487435 */ /* 0x000fe200000001ff */
[----:B------:R-:W-:-:S05]  /*3950*/  MOV R62, R68 ;  /* 0x00000044003e7202 */ /* 0x000fca0000000f00 */
[----:B------:R-:W-:-:S05]  /*3960*/  FADD R62, R109, R62 ;  /* 0x0000003e6d3e7221 */ /* 0x000fca0000000000 */
[----:B------:R-:W-:-:S07]  /*3970*/  MOV R70, R62 ;  /* 0x0000003e00467202 */ /* 0x000fce0000000f00 */
[----:B------:R-:W-:Y:S05]  /*3980*/  WARPSYNC.COLLECTIVE R66, `(.L_x_12975) ;  /* 0x0000000042087348 */ /* 0x000fea0003c00000 */
[----:B------:R0:W1:Y:S02]  /*3990*/  SHFL.BFLY P1, R68, R70, R72, R74 ;  /* 0x0c00004846447389 */ /* 0x000064000002004a */
[----:B01----:R-:W-:Y:S01]  /*39a0*/  ENDCOLLECTIVE ;  /* 0x000000000000791b */ /* 0x003fe20003800000 */
.L_x_12975:
[----:B------:R-:W-:Y:S01]  /*39b0*/  MOV R64, R68 ;  /* 0x0000004400407202 */ /* 0x000fe20000000f00 */
[----:B------:R-:W-:Y:S06]  /*39c0*/  BRA `(.L_x_12976) ;  /* 0xffffffd800707947 */ /* 0x000fec000383ffff */
.L_x_12959:
[----:B------:R-:W-:Y:S01]  /*39d0*/  HFMA2.MMA R10, -RZ, RZ, 0, 9.5367431640625e-07 ;  /* 0x00000010ff0a7435 */ /* 0x000fe200000001ff */
[----:B------:R-:W-:Y:S02]  /*39e0*/  MOV R9, R4 ;  /* 0x0000000400097202 */ /* 0x000fe40000000f00 */
[----:B------:R-:W-:Y:S02]  /*39f0*/  MOV R11, 0x1f ;  /* 0x0000001f000b7802 */ /* 0x000fe40000000f00 */
[----:B0-----:R-:W-:-:S07]  /*3a00*/  MOV R66, 0xffffffff ;  /* 0xffffffff00427802 */ /* 0x001fce0000000f00 */
[----:B-----5:R-:W-:Y:S05]  /*3a10*/  WARPSYNC.COLLECTIVE R66, `(.L_x_12977) ;  /* 0x0000000042087348 */ /* 0x020fea0003c00000 */
[----:B------:R0:W1:Y:S02]  /*3a20*/  SHFL.DOWN P0, R7, R9, R10, R11 ;  /* 0x0800000a09077389 */ /* 0x000064000000000b */
[----:B01---5:R-:W-:Y:S01]  /*3a30*/  ENDCOLLECTIVE ;  /* 0x000000000000791b */ /* 0x023fe20003800000 */
.L_x_12977:
[----:B------:R-:W-:Y:S01]  /*3a40*/  HFMA2.MMA R10, -RZ, RZ, 0, 4.76837158203125e-07 ;  /* 0x00000008ff0a7435 */ /* 0x000fe200000001ff */
[----:B------:R-:W-:-:S04]  /*3a50*/  MOV R3, R7 ;  /* 0x0000000700037202 */ /* 0x000fc80000000f00 */
[----:B------:R-:W-:-:S04]  /*3a60*/  FMNMX R3, R3, R4, !PT ;  /* 0x0000000403037209 */ /* 0x000fc80007800000 */
[----:B------:R-:W-:-:S07]  /*3a70*/  MOV R9, R3 ;  /* 0x0000000300097202 */ /* 0x000fce0000000f00 */
[----:B------:R-:W-:Y:S05]  /*3a80*/  WARPSYNC.COLLECTIVE R66, `(.L_x_12978) ;  /* 0x0000000042087348 */ /* 0x000fea0003c00000 */
[----:B------:R0:W1:Y:S02]  /*3a90*/  SHFL.DOWN P0, R7, R9, R10, R11 ;  /* 0x0800000a09077389 */ /* 0x000064000000000b */
[----:B01----:R-:W-:Y:S01]  /*3aa0*/  ENDCOLLECTIVE ;  /* 0x000000000000791b */ /* 0x003fe20003800000 */
.L_x_12978:
[----:B------:R-:W-:Y:S01]  /*3ab0*/  HFMA2.MMA R10, -RZ, RZ, 0, 2.384185791015625e-07 ;  /* 0x00000004ff0a7435 */ /* 0x000fe200000001ff */
[----:B------:R-:W-:-:S04]  /*3ac0*/  MOV R6, R7 ;  /* 0x0000000700067202 */ /* 0x000fc80000000f00 */
[----:B------:R-:W-:-:S04]  /*3ad0*/  FMNMX R6, R3, R6, !PT ;  /* 0x0000000603067209 */ /* 0x000fc80007800000 */
[----:B------:R-:W-:-:S07]  /*3ae0*/  MOV R9, R6 ;  /* 0x0000000600097202 */ /* 0x000fce0000000f00 */
[----:B------:R-:W-:Y:S05]  /*3af0*/  WARPSYNC.COLLECTIVE R66, `(.L_x_12979) ;  /* 0x0000000042087348 */ /* 0x000fea0003c00000 */
[----:B------:R0:W1:Y:S02]  /*3b00*/  SHFL.DOWN P0, R7, R9, R10, R11 ;  /* 0x0800000a09077389 */ /* 0x000064000000000b */
[----:B01----:R-:W-:Y:S01]  /*3b10*/  ENDCOLLECTIVE ;  /* 0x000000000000791b */ /* 0x003fe20003800000 */
.L_x_12979:
[----:B------:R-:W-:Y:S01]  /*3b20*/  HFMA2.MMA R10, -RZ, RZ, 0, 1.1920928955078125e-07 ;  /* 0x00000002ff0a7435 */ /* 0x000fe200000001ff */
[----:B------:R-:W-:-:S04]  /*3b30*/  MOV R5, R7 ;  /* 0x0000000700057202 */ /* 0x000fc80000000f00 */
[----:B------:R-:W-:-:S04]  /*3b40*/  FMNMX R5, R6, R5, !PT ;  /* 0x0000000506057209 */ /* 0x000fc80007800000 */
[----:B------:R-:W-:-:S07]  /*3b50*/  MOV R9, R5 ;  /* 0x0000000500097202 */ /* 0x000fce0000000f00 */
[----:B------:R-:W-:Y:S05]  /*3b60*/  WARPSYNC.COLLECTIVE R66, `(.L_x_12980) ;  /* 0x0000000042087348 */ /* 0x000fea0003c00000 */
[----:B------:R0:W1:Y:S02]  /*3b70*/  SHFL.DOWN P0, R7, R9, R10, R11 ;  /* 0x0800000a09077389 */ /* 0x000064000000000b */
[----:B01----:R-:W-:Y:S01]  /*3b80*/  ENDCOLLECTIVE ;  /* 0x000000000000791b */ /* 0x003fe20003800000 */
.L_x_12980:
[----:B------:R-:W-:Y:S01]  /*3b90*/  HFMA2.MMA R10, -RZ, RZ, 0, 5.9604644775390625e-08 ;  /* 0x00000001ff0a7435 */ /* 0x000fe200000001ff */
[----:B------:R-:W-:-:S04]  /*3ba0*/  MOV R8, R7 ;  /* 0x0000000700087202 */ /* 0x000fc80000000f00 */
[----:B------:R-:W-:-:S04]  /*3bb0*/  FMNMX R8, R5, R8, !PT ;  /* 0x0000000805087209 */ /* 0x000fc80007800000 */
[----:B------:R-:W-:-:S07]  /*3bc0*/  MOV R9, R8 ;  /* 0x0000000800097202 */ /* 0x000fce0000000f00 */
[----:B------:R-:W-:Y:S05]  /*3bd0*/  WARPSYNC.COLLECTIVE R66, `(.L_x_12981) ;  /* 0x0000000042087348 */ /* 0x000fea0003c00000 */
[----:B------:R0:W1:Y:S02]  /*3be0*/  SHFL.DOWN P0, R7, R9, R10, R11 ;  /* 0x0800000a09077389 */ /* 0x000064000000000b */
[----:B01----:R-:W-:Y:S01]  /*3bf0*/  ENDCOLLECTIVE ;  /* 0x000000000000791b */ /* 0x003fe20003800000 */
.L_x_12981:
[----:B------:R-:W-:Y:S05]  /*3c00*/  BRA `(.L_x_12982) ;  /* 0xfffffff000707947 */ /* 0x000fea000383ffff */
.L_x_12962:
[----:B------:R-:W-:Y:S01]  /*3c10*/  HFMA2.MMA R10, -RZ, RZ, 0, 1.1920928955078125e-07 ;  /* 0x00000002ff0a7435 */ /* 0x000fe200000001ff */
[----:B--2---:R-:W-:Y:S02]  /*3c20*/  MOV R9, R3 ;  /* 0x0000000300097202 */ /* 0x004fe40000000f00 */
[----:B------:R-:W-:Y:S02]  /*3c30*/  MOV R11, 0x1f ;  /* 0x0000001f000b7802 */ /* 0x000fe40000000f00 */
[----:B0-----:R-:W-:-:S07]  /*3c40*/  MOV R66, 0xffffffff ;  /* 0xffffffff00427802 */ /* 0x001fce0000000f00 */
[----:B-1---5:R-:W-:Y:S05]  /*3c50*/  WARPSYNC.COLLECTIVE R66, `(.L_x_12983) ;  /* 0x0000000042087348 */ /* 0x022fea0003c00000 */
[----:B------:R0:W2:Y:S02]  /*3c60*/  SHFL.DOWN P0, R7, R9, R10, R11 ;  /* 0x0800000a09077389 */ /* 0x0000a4000000000b */
[----:B012--5:R-:W-:Y:S01]  /*3c70*/  ENDCOLLECTIVE ;  /* 0x000000000000791b */ /* 0x027fe20003800000 */
.L_x_12983:
[----:B------:R-:W-:Y:S01]  /*3c80*/  HFMA2.MMA R10, -RZ, RZ, 0, 5.9604644775390625e-08 ;  /* 0x00000001ff0a7435 */ /* 0x000fe200000001ff */
[----:B------:R-:W-:-:S04]  /*3c90*/  MOV R4, R7 ;  /* 0x0000000700047202 */ /* 0x000fc80000000f00 */
[----:B------:R-:W-:-:S04]  /*3ca0*/  FMNMX R4, R4, R3, !PT ;  /* 0x0000000304047209 */ /* 0x000fc80007800000 */
[----:B------:R-:W-:-:S07]  /*3cb0*/  MOV R9, R4 ;  /* 0x0000000400097202 */ /* 0x000fce0000000f00 */
[----:B------:R-:W-:Y:S05]  /*3cc0*/  WARPSYNC.COLLECTIVE R66, `(.L_x_12984) ;  /* 0x0000000042087348 */ /* 0x000fea0003c00000 */
[----:B------:R0:W1:Y:S02]  /*3cd0*/  SHFL.DOWN P0, R7, R9, R10, R11 ;  /* 0x0800000a09077389 */ /* 0x000064000000000b */
[----:B01----:R-:W-:Y:S01]  /*3ce0*/  ENDCOLLECTIVE ;  /* 0x000000000000791b */ /* 0x003fe20003800000 */
.L_x_12984:
[----:B------:R-:W-:Y:S05]  /*3cf0*/  BRA `(.L_x_12985) ;  /* 0xfffffff000a47947 */ /* 0x000fea000383ffff */
        .weak           $__internal_208_$__cuda_sm20_rcp_rn_f32_slowpath
        .type           $__internal_208_$__cuda_sm20_rcp_rn_f32_slowpath,@function
        .size           $__internal_208_$__cuda_sm20_rcp_rn_f32_slowpath,(.L_x_14544 - $__internal_208_$__cuda_sm20_rcp_rn_f32_slowpath)
$__internal_208_$__cuda_sm20_rcp_rn_f32_slowpath:
        /* <DEDUP_REMOVED lines=15> */
.L_x_12987:
        /* <DEDUP_REMOVED lines=33> */
.L_x_12989:
[----:B------:R0:W1:Y:S02]  /*4000*/  MUFU.RCP R70, R50 ;  /* 0x0000003200467308 */ /* 0x0000640000001000 */
.L_x_12988:
[----:B------:R-:W-:Y:S05]  /*4010*/  BSYNC B1 ;  /* 0x0000000000017941 */ /* 0x000fea0003800000 */
.L_x_12986:
[----:B------:R-:W-:Y:S01]  /*4020*/  HFMA2.MMA R51, -RZ, RZ, 0, 0 ;  /* 0x00000000ff337435 */ /* 0x000fe200000001ff */
[----:B0-----:R-:W-:-:S05]  /*4030*/  MOV R50, R68 ;  /* 0x0000004400327202 */ /* 0x001fca0000000f00 */
[----:B-1----:R-:W-:Y:S05]  /*4040*/  RET.REL.NODEC R50 `(_ZN18transformer_engine13normalization19ln_fwd_tuned_kernelINS0_13Kernel_traitsI6__halfS3_13__nv_fp8_e4m3fjLj3840ELj1ELj1ELj4ELj4ENS0_18Kernel_traits_baseILj3840ES3_S3_S4_fjLj128EEEEEEEvNS0_19ForwardKernelParamsE) ;  /* 0xffffffbc32ec7950 */ /* 0x002fea0003c3ffff */
.L_x_12990:
        /* <DEDUP_REMOVED lines=11> */
.L_x_14544:


//--------------------- .text._ZN18transformer_engine13normalization19ln_fwd_tuned_kernelINS0_13Kernel_traitsI6__halfS3_13__nv_fp8_e4m3fjLj3072ELj1ELj1ELj4ELj16ENS0_18Kernel_traits_baseILj3072ES3_S3_S4_fjLj128EEEEEEEvNS0_19ForwardKernelParamsE --------------------------
	.section	.text._ZN18transformer_engine13normalization19ln_fwd_tuned_kernelINS0_13Kernel_traitsI6__halfS3_13__nv_fp8_e4m3fjLj3072ELj1ELj1ELj4ELj16ENS0_18Kernel_traits_baseILj3072ES3_S3_S4_fjLj128EEEEEEEvNS0_19ForwardKernelParamsE,"ax",@progbits
	.align	128
        .global         _ZN18transformer_engine13normalization19ln_fwd_tuned_kernelINS0_13Kernel_traitsI6__halfS3_13__nv_fp8_e4m3fjLj3072ELj1ELj1ELj4ELj16ENS0_18Kernel_traits_baseILj3072ES3_S3_S4_fjLj128EEEEEEEvNS0_19ForwardKernelParamsE
        .type           _ZN18transformer_engine13normalization19ln_fwd_tuned_kernelINS0_13Kernel_traitsI6__halfS3_13__nv_fp8_e4m3fjLj3072ELj1ELj1ELj4ELj16ENS0_18Kernel_traits_baseILj3072ES3_S3_S4_fjLj128EEEEEEEvNS0_19ForwardKernelParamsE,@function
        .size           _ZN18transformer_engine13normalization19ln_fwd_tuned_kernelINS0_13Kernel_traitsI6__halfS3_13__nv_fp8_e4m3fjLj3072ELj1ELj1ELj4ELj16ENS0_18Kernel_traits_baseILj3072ES3_S3_S4_fjLj128EEEEEEEvNS0_19ForwardKernelParamsE,(.L_x_14545 - _ZN18transformer_engine13normalization19ln_fwd_tuned_kernelINS0_13Kernel_traitsI6__halfS3_13__nv_fp8_e4m3fjLj3072ELj1ELj1ELj4ELj16ENS0_18Kernel_traits_baseILj3072ES3_S3_S4_fjLj128EEEEEEEvNS0_19ForwardKernelParamsE)
        .other          _ZN18transformer_engine13normalization19ln_fwd_tuned_kernelINS0_13Kernel_traitsI6__halfS3_13__nv_fp8_e4m3fjLj3072ELj1ELj1ELj4ELj16ENS0_18Kernel_traits_baseILj3072ES3_S3_S4_fjLj128EEEEEEEvNS0_19ForwardKernelParamsE,@"STO_CUDA_ENTRY STV_DEFAULT"
_ZN18transformer_engine13normalization19ln_fwd_tuned_kernelINS0_13Kernel_traitsI6__halfS3_13__nv_fp8_e4m3fjLj3072ELj1ELj1ELj4ELj16ENS0_18Kernel_traits_baseILj3072ES3_S3_S4_fjLj128EEEEEEEvNS0_19ForwardKernelParamsE:
.text._ZN18transformer_engine13normalization19ln_fwd_tuned_kernelINS0_13Kernel_traitsI6__halfS3_13__nv_fp8_e4m3fjLj3072ELj1ELj1ELj4ELj16ENS0_18Kernel_traits_baseILj3072ES3_S3_S4_fjLj128EEEEEEEvNS0_19ForwardKernelParamsE:
        /* <DEDUP_REMOVED lines=32> */
[----:B------:R0:W5:Y:S01]  /*0200*/  LDG.E.128 R4, desc[UR4][R24.64+0x1000] ;  /* 0x0010000418047981 */ /* 0x000162000c1e1d00 */
[----:B------:R-:W-:-:S02]  /*0210*/  MOV R36, 0x1 ;  /* 0x0000000100247802 */ /* 0x000fc40000000f00 */
[----:B------:R-:W-:-:S07]  /*0220*/  MOV R39, RZ ;  /* 0x000000ff00277202 */ /* 0x000fce0000000f00 */
.L_x_12999:
        /* <DEDUP_REMOVED lines=134> */
.L_x_13018:
        /* <DEDUP_REMOVED lines=11> */
[----:B------:R-:W-:Y:S01]  /*0b40*/  @!P1 IADD3 R24, R24, R52, RZ ;  /* 0x0000003418189210 */ /* 0x000fe20007ffe0ff */
[----:B------:R-:W-:-:S06]  /*0b50*/  HFMA2.MMA R52, -RZ, RZ, 0, 0 ;  /* 0x00000000ff347435 */ /* 0x000fcc00000001ff */
[----:B------:R-:W-:Y:S02]  /*0b60*/  @!P1 MOV R52, 0x44400000 ;  /* 0x4440000000349802 */ /* 0x000fe40000000f00 */
[----:B---3--:R-:W-:Y:S02]  /*0b70*/  @!P0 LEA R48, R48, R25, 0x18 ;  /* 0x0000001930308211 */ /* 0x008fe400078ec0ff */
[----:B------:R-:W-:Y:S02]  /*0b80*/  @!P1 MOV R25, 0x400 ;  /* 0x0000040000199802 */ /* 0x000fe40000000f00 */
[----:B------:R-:W-:Y:S01]  /*0b90*/  @!P0 LEA R50, R3, R48, 0x3 ;  /* 0x0000003003328211 */ /* 0x000fe200078e18ff */
[----:B--2---:R-:W-:Y:S01]  /*0ba0*/  FADD R3, R54, R56 ;  /* 0x0000003836037221 */ /* 0x004fe20000000000 */
[----:B------:R-:W-:Y:S01]  /*0bb0*/  @!P1 IADD3 R25, R25, 0x10, RZ ;  /* 0x0000001019199810 */ /* 0x000fe20007ffe0ff */
[----:B0-----:R-:W0:Y:S04]  /*0bc0*/  SHFL.DOWN PT, R54, R52, 0x2, 0x1f ;  /* 0x08401f0034367f89 */ /* 0x001e2800000e0000 */
[----:B------:R2:W-:Y:S01]  /*0bd0*/  @!P0 STS.64 [R50], R2 ;  /* 0x0000000232008388 */ /* 0x0005e20000000a00 */
[----:B----4-:R-:W-:-:S04]  /*0be0*/  @!P1 LEA R58, R58, R25, 0x18 ;  /* 0x000000193a3a9211 */ /* 0x010fc800078ec0ff */
[----:B------:R-:W-:Y:S02]  /*0bf0*/  @!P1 LEA R60, R24, R58, 0x3 ;  /* 0x0000003a183c9211 */ /* 0x000fe400078e18ff */
[----:B------:R-:W-:Y:S01]  /*0c00*/  CS2R R24, SRZ ;  /* 0x0000000000187805 */ /* 0x000fe2000001ff00 */
[----:B------:R-:W-:Y:S01]  /*0c10*/  BAR.SYNC.DEFER_BLOCKING 0x0 ;  /* 0x0000000000007b1d */ /* 0x000fe20000010000 */
[----:B0-----:R-:W-:-:S05]  /*0c20*/  FADD R48, R54, R52 ;  /* 0x0000003436307221 */ /* 0x001fca0000000000 */
[----:B--2---:R-:W-:-:S04]  /*0c30*/  IADD3 R2, R48, 0x1800000, RZ ;  /* 0x0180000030027810 */ /* 0x004fc80007ffe0ff */
[----:B------:R-:W-:-:S04]  /*0c40*/  LOP3.LUT R2, R2, 0x7f800000, RZ, 0xc0, !PT ;  /* 0x7f80000002027812 */ /* 0x000fc800078ec0ff */
[----:B------:R-:W-:Y:S01]  /*0c50*/  ISETP.GT.U32.AND P0, PT, R2, 0x1ffffff, PT ;  /* 0x01ffffff0200780c */ /* 0x000fe20003f04070 */
[----:B------:R-:W0:Y:S04]  /*0c60*/  @!P1 LDS.64 R24, [R60] ;  /* 0x000000003c189984 */ /* 0x000e280000000a00 */
[----:B0-----:R0:W2:Y:S04]  /*0c70*/  SHFL.DOWN PT, R56, R24, 0x2, 0x1f ;  /* 0x08401f0018387f89 */ /* 0x0010a800000e0000 */
[----:B------:R0:W3:Y:S04]  /*0c80*/  SHFL.DOWN PT, R58, R25, 0x2, 0x1f ;  /* 0x08401f00193a7f89 */ /* 0x0000e800000e0000 */
[----:B------:R-:W-:Y:S05]  /*0c90*/  @P0 BRA `(.L_x_12994) ;  /* 0x0000000000100947 */ /* 0x000fea0003800000 */
[----:B------:R-:W-:Y:S02]  /*0ca0*/  MOV R0, R48 ;  /* 0x0000003000007202 */ /* 0x000fe40000000f00 */
[----:B------:R-:W-:-:S07]  /*0cb0*/  MOV R60, 0xcd0 ;  /* 0x00000cd0003c7802 */ /* 0x000fce0000000f00 */
[----:B0123-5:R-:W-:Y:S05]  /*0cc0*/  CALL.REL.NOINC `($__internal_209_$__cuda_sm20_rcp_rn_f32_slowpath) ;  /* 0x00000024004c7944 */ /* 0x02ffea0003c00000 */
[----:B------:R-:W-:Y:S05]  /*0cd0*/  BRA `(.L_x_12995) ;  /* 0x0000000000107947 */ /* 0x000fea0003800000 */
.L_x_12994:
[----:B------:R-:W4:Y:S02]  /*0ce0*/  MUFU.RCP R3, R48 ;  /* 0x0000003000037308 */ /* 0x000f240000001000 */
[----:B----4-:R-:W-:-:S04]  /*0cf0*/  FFMA R0, R48, R3, -1 ;  /* 0xbf80000030007423 */ /* 0x010fc80000000003 */
[----:B------:R-:W-:-:S04]  /*0d00*/  FADD.FTZ R0, -R0, -RZ ;  /* 0x800000ff00007221 */ /* 0x000fc80000010100 */
[----:B------:R-:W-:-:S07]  /*0d10*/  FFMA R0, R3, R0, R3 ;  /* 0x0000000003007223 */ /* 0x000fce0000000003 */
.L_x_12995:
[----:B------:R-:W-:Y:S05]  /*0d20*/  BSYNC B0 ;  /* 0x0000000000007941 */ /* 0x000fea0003800000 */
.L_x_12993:
        /* <DEDUP_REMOVED lines=20> */
[----:B-1-3-5:R-:W-:Y:S05]  /*0e70*/  CALL.REL.NOINC `($__internal_209_$__cuda_sm20_rcp_rn_f32_slowpath) ;  /* 0x0000002000e07944 */ /* 0x02afea0003c00000 */
[----:B------:R-:W-:Y:S05]  /*0e80*/  BRA `(.L_x_12998) ;  /* 0x0000000000107947 */ /* 0x000fea0003800000 */
.L_x_12997:
[----:B------:R-:W0:Y:S02]  /*0e90*/  MUFU.RCP R0, R56 ;  /* 0x0000003800007308 */ /* 0x000e240000001000 */
[----:B0-----:R-:W-:-:S04]  /*0ea0*/  FFMA R2, R56, R0, -1 ;  /* 0xbf80000038027423 */ /* 0x001fc80000000000 */
[----:B------:R-:W-:-:S04]  /*0eb0*/  FADD.FTZ R3, -R2, -RZ ;  /* 0x800000ff02037221 */ /* 0x000fc80000010100 */
[----:B------:R-:W-:-:S07]  /*0ec0*/  FFMA R0, R0, R3, R0 ;  /* 0x0000000300007223 */ /* 0x000fce0000000000 */
.L_x_12998:
[----:B------:R-:W-:Y:S05]  /*0ed0*/  BSYNC B0 ;  /* 0x0000000000007941 */ /* 0x000fea0003800000 */
.L_x_12996:
[----:B------:R-:W-:Y:S01]  /*0ee0*/  FADD R2, R25, -R52 ;  /* 0x8000003419027221 */ /* 0x000fe20000000000 */
[----:B-1----:R-:W-:Y:S01]  /*0ef0*/  ISETP.NE.AND P2, PT, R38, RZ, PT ;  /* 0x000000ff2600720c */ /* 0x002fe20003f45270 */
[----:B-----5:R-:W-:Y:S01]  /*0f00*/  HADD2.F32 R56, -RZ, R13.H0_H0 ;  /* 0x2000000dff387230 */ /* 0x020fe20000004100 */
[----:B------:R-:W-:Y:S01]  /*0f10*/  ISETP.NE.AND P1, PT, RZ, UR7, PT ;  /* 0x00000007ff007c0c */ /* 0x000fe2000bf25270 */
[----:B------:R-:W-:Y:S01]  /*0f20*/  FMUL R3, R2, R2 ;  /* 0x0000000202037220 */ /* 0x000fe20000400000 */
[----:B------:R-:W-:Y:S01]  /*0f30*/  HADD2.F32 R58, -RZ, R42.H1_H1 ;  /* 0x3000002aff3a7230 */ /* 0x000fe20000004100 */
[----:B------:R-:W-:Y:S01]  /*0f40*/  LOP3.LUT R47, R47, 0xffffff00, RZ, 0xc0, !PT ;  /* 0xffffff002f2f7812 */ /* 0x000fe200078ec0ff */
[----:B------:R-:W-:Y:S02]  /*0f50*/  HADD2.F32 R60, -RZ, R14.H1_H1 ;  /* 0x3000000eff3c7230 */ /* 0x000fe40000004100 */
[----:B------:R-:W-:Y:S01]  /*0f60*/  FMUL R2, R48, R3 ;  /* 0x0000000330027220 */ /* 0x000fe20000400000 */
[----:B---3--:R-:W-:Y:S01]  /*0f70*/  FADD R3, R54, R24 ;  /* 0x0000001836037221 */ /* 0x008fe20000000000 */
[----:B------:R-:W-:Y:S01]  /*0f80*/  HADD2.F32 R24, -RZ, R40.H0_H0 ;  /* 0x20000028ff187230 */ /* 0x000fe20000004100 */
[----:B------:R-:W-:Y:S01]  /*0f90*/  LOP3.LUT R51, R51, 0xffffff00, RZ, 0xc0, !PT ;  /* 0xffffff0033337812 */ /* 0x000fe200078ec0ff */
[C---:B------:R-:W-:Y:S01]  /*0fa0*/  FMUL R2, R50.reuse, R2 ;  /* 0x0000000232027220 */ /* 0x040fe20000400000 */
[----:B------:R-:W-:Y:S01]  /*0fb0*/  FMUL R50, R50, R52 ;  /* 0x0000003432327220 */ /* 0x000fe20000400000 */
[----:B------:R-:W-:-:S02]  /*0fc0*/  HADD2.F32 R54, -RZ, R41.H0_H0 ;  /* 0x20000029ff367230 */ /* 0x000fc40000004100 */
[----:B------:R-:W-:Y:S01]  /*0fd0*/  @P2 FADD R24, R24, 1 ;  /* 0x3f80000018182421 */ /* 0x000fe20000000000 */
[-C--:B------:R-:W-:Y:S01]  /*0fe0*/  FFMA R3, R2, R0.reuse, R3 ;  /* 0x0000000002037223 */ /* 0x080fe20000000003 */
[----:B------:R-:W-:Y:S01]  /*0ff0*/  FFMA R25, R48, R25, R50 ;  /* 0x0000001930197223 */ /* 0x000fe20000000032 */
[----:B------:R-:W0:Y:S01]  /*1000*/  LDC R2, c[0x0][0x268] ;  /* 0x00009a00ff027b82 */ /* 0x000e220000000800 */
[----:B------:R-:W-:Y:S02]  /*1010*/  HADD2.F32 R50, -RZ, R40.H1_H1 ;  /* 0x30000028ff327230 */ /* 0x000fe40000004100 */
[----:B------:R-:W-:Y:S01]  /*1020*/  @P2 FADD R54, R54, 1 ;  /* 0x3f80000036362421 */ /* 0x000fe20000000000 */
[----:B------:R-:W-:Y:S01]  /*1030*/  FMUL R0, R25, R0 ;  /* 0x0000000019007220 */ /* 0x000fe20000400000 */
[----:B------:R-:W0:Y:S01]  /*1040*/  SHFL.IDX PT, R3, R3, RZ, 0x1f ;  /* 0x00001fff03037589 */ /* 0x000e2200000e0000 */
[--C-:B------:R-:W-:Y:S02]  /*1050*/  HADD2.F32 R48, -RZ, R12.reuse.H0_H0 ;  /* 0x2000000cff307230 */ /* 0x100fe40000004100 */
[----:B------:R-:W-:Y:S01]  /*1060*/  @P2 FADD R50, R50, 1 ;  /* 0x3f80000032322421 */ /* 0x000fe20000000000 */
[----:B------:R-:W-:-:S02]  /*1070*/  HADD2.F32 R52, -RZ, R12.H1_H1 ;  /* 0x3000000cff347230 */ /* 0x000fc40000004100 */
[----:B------:R-:W-:Y:S01]  /*1080*/  @P2 FADD R58, R58, 1 ;  /* 0x3f8000003a3a2421 */ /* 0x000fe20000000000 */
[----:B------:R-:W1:Y:S01]  /*1090*/  SHFL.IDX PT, R0, R0, RZ, 0x1f ;  /* 0x00001fff00007589 */ /* 0x000e6200000e0000 */
[----:B------:R-:W-:Y:S02]  /*10a0*/  HADD2.F32 R62, -RZ, R8.H0_H0 ;  /* 0x20000008ff3e7230 */ /* 0x000fe40000004100 */
[----:B------:R-:W-:Y:S02]  /*10b0*/  HADD2.F32 R64, -RZ, R20.H1_H1 ;  /* 0x30000014ff407230 */ /* 0x000fe40000004100 */
[----:B------:R-:W-:Y:S02]  /*10c0*/  HADD2.F32 R66, -RZ, R8.H1_H1 ;  /* 0x30000008ff427230 */ /* 0x000fe40000004100 */
[----:B------:R-:W-:Y:S02]  /*10d0*/  HADD2.F32 R70, -RZ, R18.H1_H1 ;  /* 0x30000012ff467230 */ /* 0x000fe40000004100 */
[----:B------:R-:W-:Y:S01]  /*10e0*/  @P2 FADD R64, R64, 1 ;  /* 0x3f80000040402421 */ /* 0x000fe20000000000 */
[----:B------:R-:W-:-:S02]  /*10f0*/  HADD2.F32 R72, -RZ, R6.H1_H1 ;  /* 0x30000006ff487230 */ /* 0x000fc40000004100 */
[----:B------:R-:W-:Y:S01]  /*1100*/  @P2 FADD R70, R70, 1 ;  /* 0x3f80000046462421 */ /* 0x000fe20000000000 */
[----:B0-----:R-:W-:-:S05]  /*1110*/  FFMA R2, R3, 0.00032552084303461015224, R2 ;  /* 0x39aaaaab03027823 */ /* 0x001fca0000000002 */
        /* <DEDUP_REMOVED lines=21> */
[----:B------:R-:W-:Y:S01]  /*1270*/  FADD R77, R77, -R0 ;  /* 0x800000004d4d7221 */ /* 0x000fe20000000000 */
[----:B0-----:R-:W-:Y:S01]  /*1280*/  @!P0 FMUL R2, R2, 4096 ;  /* 0x4580000002028820 */ /* 0x001fe20000400000 */
[----:B------:R-:W-:-:S03]  /*1290*/  ISETP.NE.U32.AND P0, PT, RZ, UR8, PT ;  /* 0x00000008ff007c0c */ /* 0x000fc6000bf05070 */
[C---:B------:R-:W-:Y:S01]  /*12a0*/  FMUL R37, R2.reuse, R37 ;  /* 0x0000002502257220 */ /* 0x040fe20000400000 */
[----:B------:R-:W-:Y:S01]  /*12b0*/  ISETP.NE.AND.EX P0, PT, RZ, UR9, PT, P0 ;  /* 0x00000009ff007c0c */ /* 0x000fe2000bf05300 */
[C---:B------:R-:W-:Y:S01]  /*12c0*/  FMUL R55, R2.reuse, R55 ;  /* 0x0000003702377220 */ /* 0x040fe20000400000 */
[C---:B------:R-:W-:Y:S01]  /*12d0*/  FMUL R53, R2.reuse, R53 ;  /* 0x0000003502357220 */ /* 0x040fe20000400000 */
[----:B------:R-:W-:Y:S01]  /*12e0*/  FFMA R25, R37, R24, R48 ;  /* 0x0000001825197223 */ /* 0x000fe20000000030 */
[----:B------:R-:W-:Y:S02]  /*12f0*/  HADD2.F32 R48, -RZ, R13.H1_H1 ;  /* 0x3000000dff307230 */ /* 0x000fe40000004100 */
[----:B------:R-:W-:Y:S01]  /*1300*/  FFMA R24, R55, R50, R52 ;  /* 0x0000003237187223 */ /* 0x000fe20000000034 */
[----:B------:R-:W-:Y:S01]  /*1310*/  FFMA R3, R53, R54, R56 ;  /* 0x0000003635037223 */ /* 0x000fe20000000038 */
[----:B------:R-:W-:Y:S02]  /*1320*/  HADD2.F32 R50, -RZ, R41.H1_H1 ;  /* 0x30000029ff327230 */ /* 0x000fe40000004100 */
[----:B------:R-:W-:Y:S01]  /*1330*/  FMUL R59, R2, R59 ;  /* 0x0000003b023b7220 */ /* 0x000fe20000400000 */
[----:B------:R-:W-:-:S02]  /*1340*/  HADD2.F32 R54, -RZ, R42.H0_H0 ;  /* 0x2000002aff367230 */ /* 0x000fc40000004100 */
[----:B------:R-:W-:Y:S01]  /*1350*/  FMUL R57, R2, R57 ;  /* 0x0000003902397220 */ /* 0x000fe20000400000 */
[----:B------:R-:W-:Y:S02]  /*1360*/  HADD2.F32 R56, -RZ, R14.H0_H0 ;  /* 0x2000000eff387230 */ /* 0x000fe40000004100 */
[----:B------:R-:W-:Y:S01]  /*1370*/  @P2 FADD R50, R50, 1 ;  /* 0x3f80000032322421 */ /* 0x000fe20000000000 */
[----:B------:R-:W-:Y:S02]  /*1380*/  HADD2.F32 R53, -RZ, R43.H0_H0 ;  /* 0x2000002bff357230 */ /* 0x000fe40000004100 */
[----:B------:R-:W-:Y:S01]  /*1390*/  @P2 FADD R54, R54, 1 ;  /* 0x3f80000036362421 */ /* 0x000fe20000000000 */
[C---:B------:R-:W-:Y:S01]  /*13a0*/  FMUL R63, R2.reuse, R63 ;  /* 0x0000003f023f7220 */ /* 0x040fe20000400000 */
[----:B------:R-:W-:Y:S01]  /*13b0*/  @P0 FMNMX R39, R39, |R25|, !PT ;  /* 0x4000001927270209 */ /* 0x000fe20007800000 */
[----:B------:R-:W-:Y:S02]  /*13c0*/  HADD2.F32 R52, -RZ, R15.H0_H0 ;  /* 0x2000000fff347230 */ /* 0x000fe40000004100 */
[----:B------:R-:W-:Y:S01]  /*13d0*/  FFMA R50, R59, R50, R48 ;  /* 0x000000323b327223 */ /* 0x000fe20000000030 */
[----:B------:R-:W-:Y:S01]  /*13e0*/  @P2 FADD R53, R53, 1 ;  /* 0x3f80000035352421 */ /* 0x000fe20000000000 */
[----:B------:R-:W-:Y:S01]  /*13f0*/  FMUL R61, R2, R61 ;  /* 0x0000003d023d7220 */ /* 0x000fe20000400000 */
[----:B------:R-:W-:Y:S01]  /*1400*/  FFMA R48, R57, R54, R56 ;  /* 0x0000003639307223 */ /* 0x000fe20000000038 */
[----:B------:R-:W-:Y:S01]  /*1410*/  FFMA R37, R63, R58, R60 ;  /* 0x0000003a3f257223 */ /* 0x000fe2000000003c */
[----:B------:R-:W-:Y:S01]  /*1420*/  HADD2.F32 R60, -RZ, R20.H0_H0 ;  /* 0x20000014ff3c7230 */ /* 0x000fe20000004100 */
[----:B------:R-:W-:Y:S01]  /*1430*/  @P0 FMNMX R39, R39, |R24|, !PT ;  /* 0x4000001827270209 */ /* 0x000fe20007800000 */
[----:B------:R-:W-:-:S02]  /*1440*/  HADD2.F32 R56, -RZ, R21.H0_H0 ;  /* 0x20000015ff387230 */ /* 0x000fc40000004100 */
[----:B------:R-:W-:Y:S01]  /*1450*/  FFMA R52, R61, R53, R52 ;  /* 0x000000353d347223 */ /* 0x000fe20000000034 */
[----:B------:R-:W-:Y:S01]  /*1460*/  HADD2.F32 R54, -RZ, R43.H1_H1 ;  /* 0x3000002bff367230 */ /* 0x000fe20000004100 */
[----:B------:R-:W-:Y:S01]  /*1470*/  @P0 FMNMX R39, R39, |R3|, !PT ;  /* 0x4000000327270209 */ /* 0x000fe20007800000 */
[----:B------:R-:W-:Y:S02]  /*1480*/  HADD2.F32 R53, -RZ, R9.H0_H0 ;  /* 0x20000009ff357230 */ /* 0x000fe40000004100 */
[----:B------:R-:W-:Y:S01]  /*1490*/  @P2 FADD R60, R60, 1 ;  /* 0x3f8000003c3c2421 */ /* 0x000fe20000000000 */
[----:B------:R-:W-:Y:S01]  /*14a0*/  @P2 FADD R56, R56, 1 ;  /* 0x3f80000038382421 */ /* 0x000fe20000000000 */
[C---:B------:R-:W-:Y:S01]  /*14b0*/  FMUL R65, R2.reuse, R65 ;  /* 0x0000004102417220 */ /* 0x040fe20000400000 */
[----:B------:R-:W-:Y:S01]  /*14c0*/  FMUL R68, R2, R67 ;  /* 0x0000004302447220 */ /* 0x000fe20000400000 */
[----:B------:R-:W-:Y:S02]  /*14d0*/  HADD2.F32 R58, -RZ, R15.H1_H1 ;  /* 0x3000000fff3a7230 */ /* 0x000fe40000004100 */
[----:B------:R-:W-:Y:S01]  /*14e0*/  @P2 FADD R54, R54, 1 ;  /* 0x3f80000036362421 */ /* 0x000fe20000000000 */
[C---:B------:R-:W-:Y:S01]  /*14f0*/  FMUL R27, R2.reuse, R27 ;  /* 0x0000001b021b7220 */ /* 0x040fe20000400000 */
[----:B------:R-:W-:Y:S01]  /*1500*/  @P0 FMNMX R39, R39, |R50|, !PT ;  /* 0x4000003227270209 */ /* 0x000fe20007800000 */
[----:B------:R-:W-:Y:S01]  /*1510*/  FMUL R69, R2, R69 ;  /* 0x0000004502457220 */ /* 0x000fe20000400000 */
[----:B------:R-:W-:Y:S01]  /*1520*/  FFMA R55, R65, R60, R62 ;  /* 0x0000003c41377223 */ /* 0x000fe2000000003e */
[----:B------:R-:W-:Y:S01]  /*1530*/  FFMA R53, R68, R56, R53 ;  /* 0x0000003844357223 */ /* 0x000fe20000000035 */
[----:B------:R-:W-:-:S02]  /*1540*/  HADD2.F32 R56, -RZ, R21.H1_H1 ;  /* 0x30000015ff387230 */ /* 0x000fc40000004100 */
        /* <DEDUP_REMOVED lines=8> */
[----:B------:R-:W-:-:S02]  /*15d0*/  HADD2.F32 R59, -RZ, R23.H0_H0 ;  /* 0x20000017ff3b7230 */ /* 0x000fc40000004100 */
[C---:B------:R-:W-:Y:S01]  /*15e0*/  FMUL R29, R2.reuse, R29 ;  /* 0x0000001d021d7220 */ /* 0x040fe20000400000 */
[----:B------:R-:W-:Y:S01]  /*15f0*/  FMUL R71, R2, R71 ;  /* 0x0000004702477220 */ /* 0x000fe20000400000 */
[----:B------:R-:W-:Y:S01]  /*1600*/  HADD2.F32 R61, -RZ, R17.H0_H0 ;  /* 0x20000011ff3d7230 */ /* 0x000fe20000004100 */
[----:B------:R-:W-:Y:S01]  /*1610*/  @P0 FMNMX R39, R39, |R37|, !PT ;  /* 0x4000002527270209 */ /* 0x000fe20007800000 */
[----:B------:R-:W-:Y:S01]  /*1620*/  FADD R67, R26, -R0 ;  /* 0x800000001a437221 */ /* 0x000fe20000000000 */
[----:B------:R-:W-:Y:S02]  /*1630*/  HADD2.F32 R58, -RZ, R11.H0_H0 ;  /* 0x2000000bff3a7230 */ /* 0x000fe40000004100 */
[----:B------:R-:W-:Y:S01]  /*1640*/  @P2 FADD R59, R59, 1 ;  /* 0x3f8000003b3b2421 */ /* 0x000fe20000000000 */
[----:B------:R-:W-:Y:S01]  /*1650*/  FMUL R73, R2, R73 ;  /* 0x0000004902497220 */ /* 0x000fe20000400000 */
[----:B------:R-:W-:Y:S01]  /*1660*/  FFMA R56, R29, R56, R60 ;  /* 0x000000381d387223 */ /* 0x000fe2000000003c */
[----:B------:R-:W-:Y:S01]  /*1670*/  FFMA R57, R71, R62, R64 ;  /* 0x0000003e47397223 */ /* 0x000fe20000000040 */
[----:B------:R-:W-:Y:S01]  /*1680*/  HADD2.F32 R62, -RZ, R23.H1_H1 ;  /* 0x30000017ff3e7230 */ /* 0x000fe20000004100 */
[----:B------:R-:W-:Y:S01]  /*1690*/  @P0 FMNMX R39, R39, |R52|, !PT ;  /* 0x4000003427270209 */ /* 0x000fe20007800000 */
[----:B------:R-:W-:-:S02]  /*16a0*/  HADD2.F32 R60, -RZ, R5.H0_H0 ;  /* 0x20000005ff3c7230 */ /* 0x000fc40000004100 */
[----:B------:R-:W-:Y:S01]  /*16b0*/  @P2 FADD R61, R61, 1 ;  /* 0x3f8000003d3d2421 */ /* 0x000fe20000000000 */
[----:B------:R-:W-:Y:S01]  /*16c0*/  FMUL R67, R2, R67 ;  /* 0x0000004302437220 */ /* 0x000fe20000400000 */
[----:B------:R-:W-:Y:S01]  /*16d0*/  FFMA R58, R73, R59, R58 ;  /* 0x0000003b493a7223 */ /* 0x000fe2000000003a */
[----:B------:R-:W-:Y:S02]  /*16e0*/  HADD2.F32 R64, -RZ, R11.H1_H1 ;  /* 0x3000000bff407230 */ /* 0x000fe40000004100 */
[----:B------:R-:W-:Y:S01]  /*16f0*/  FADD R59, R32, -R0 ;  /* 0x80000000203b7221 */ /* 0x000fe20000000000 */
[----:B------:R-:W-:Y:S01]  /*1700*/  @P0 FMNMX R39, R39, |R27|, !PT ;  /* 0x4000001b27270209 */ /* 0x000fe20007800000 */
[----:B------:R-:W-:Y:S01]  /*1710*/  @P2 FADD R62, R62, 1 ;  /* 0x3f8000003e3e2421 */ /* 0x000fe20000000000 */
[----:B------:R-:W-:Y:S01]  /*1720*/  FMUL R31, R2, R31 ;  /* 0x0000001f021f7220 */ /* 0x000fe20000400000 */
[----:B------:R-:W-:Y:S01]  /*1730*/  FFMA R26, R67, R61, R60 ;  /* 0x0000003d431a7223 */ /* 0x000fe2000000003c */
[----:B------:R-:W-:-:S02]  /*1740*/  HADD2.F32 R61, -RZ, R19.H0_H0 ;  /* 0x20000013ff3d7230 */ /* 0x000fc40000004100 */
[----:B------:R-:W-:Y:S01]  /*1750*/  FADD R67, R30, -R0 ;  /* 0x800000001e437221 */ /* 0x000fe20000000000 */
[----:B------:R-:W-:Y:S02]  /*1760*/  HADD2.F32 R63, -RZ, R16.H1_H1 ;  /* 0x30000010ff3f7230 */ /* 0x000fe40000004100 */
[C---:B------:R-:W-:Y:S01]  /*1770*/  FMUL R32, R2.reuse, R59 ;  /* 0x0000003b02207220 */ /* 0x040fe20000400000 */
[----:B------:R-:W-:Y:S01]  /*1780*/  @P0 FMNMX R39, R39, |R55|, !PT ;  /* 0x4000003727270209 */ /* 0x000fe20007800000 */
[----:B------:R-:W-:Y:S01]  /*1790*/  FFMA R59, R31, R62, R64 ;  /* 0x0000003e1f3b7223 */ /* 0x000fe20000000040 */
[----:B------:R-:W-:Y:S02]  /*17a0*/  HADD2.F32 R62, -RZ, R17.H1_H1 ;  /* 0x30000011ff3e7230 */ /* 0x000fe40000004100 */
[----:B------:R-:W-:Y:S01]  /*17b0*/  @P2 FADD R61, R61, 1 ;  /* 0x3f8000003d3d2421 */ /* 0x000fe20000000000 */
[----:B------:R-:W-:Y:S02]  /*17c0*/  HADD2.F32 R60, -RZ, R7.H0_H0 ;  /* 0x20000007ff3c7230 */ /* 0x000fe40000004100 */
[----:B------:R-:W-:Y:S01]  /*17d0*/  FMUL R67, R2, R67 ;  /* 0x0000004302437220 */ /* 0x000fe20000400000 */
[----:B------:R-:W-:Y:S01]  /*17e0*/  HADD2.F32 R65, -RZ, R4.H1_H1 ;  /* 0x30000004ff417230 */ /* 0x000fe20000004100 */
[----:B------:R-:W-:Y:S01]  /*17f0*/  @P0 FMNMX R39, R39, |R54|, !PT ;  /* 0x4000003627270209 */ /* 0x000fe20007800000 */
[----:B------:R-:W-:Y:S01]  /*1800*/  @P2 FADD R63, R63, 1 ;  /* 0x3f8000003f3f2421 */ /* 0x000fe20000000000 */
[----:B------:R-:W-:-:S02]  /*1810*/  HADD2.F32 R66, -RZ, R22.H1_H1 ;  /* 0x30000016ff427230 */ /* 0x000fc40000004100 */
[----:B------:R-:W-:Y:S01]  /*1820*/  @P2 FADD R62, R62, 1 ;  /* 0x3f8000003e3e2421 */ /* 0x000fe20000000000 */
[----:B------:R-:W-:Y:S02]  /*1830*/  HADD2.F32 R64, -RZ, R5.H1_H1 ;  /* 0x30000005ff407230 */ /* 0x000fe40000004100 */
[----:B------:R-:W-:Y:S01]  /*1840*/  FMUL R33, R2, R33 ;  /* 0x0000002102217220 */ /* 0x000fe20000400000 */
[----:B------:R-:W-:Y:S01]  /*1850*/  FFMA R30, R67, R61, R60 ;  /* 0x0000003d431e7223 */ /* 0x000fe2000000003c */
[----:B------:R-:W-:Y:S01]  /*1860*/  HADD2.F32 R60, -RZ, R19.H1_H1 ;  /* 0x30000013ff3c7230 */ /* 0x000fe20000004100 */
[----:B------:R-:W-:Y:S01]  /*1870*/  @P0 FMNMX R39, R39, |R53|, !PT ;  /* 0x4000003527270209 */ /* 0x000fe20007800000 */
[----:B------:R-:W-:Y:S01]  /*1880*/  FFMA R32, R32, R63, R65 ;  /* 0x0000003f20207223 */ /* 0x000fe20000000041 */
[-C--:B------:R-:W-:Y:S01]  /*1890*/  @P1 FMUL R25, R25, R46.reuse ;  /* 0x0000002e19191220 */ /* 0x080fe20000400000 */
[----:B------:R-:W-:Y:S01]  /*18a0*/  @P1 FMUL R24, R24, R46 ;  /* 0x0000002e18181220 */ /* 0x000fe20000400000 */
[----:B------:R-:W-:-:S02]  /*18b0*/  HADD2.F32 R68, -RZ, R10.H1_H1 ;  /* 0x3000000aff447230 */ /* 0x000fc40000004100 */
[----:B------:R-:W-:Y:S01]  /*18c0*/  FADD R63, R28, -R0 ;  /* 0x800000001c3f7221 */ /* 0x000fe20000000000 */
[----:B------:R-:W-:Y:S01]  /*18d0*/  @P2 FADD R66, R66, 1 ;  /* 0x3f80000042422421 */ /* 0x000fe20000000000 */
[----:B------:R-:W-:Y:S01]  /*18e0*/  FMUL R75, R2, R75 ;  /* 0x0000004b024b7220 */ /* 0x000fe20000400000 */
[----:B------:R-:W-:Y:S01]  /*18f0*/  FFMA R28, R33, R62, R64 ;  /* 0x0000003e211c7223 */ /* 0x000fe20000000040 */
[----:B------:R-:W-:Y:S01]  /*1900*/  HADD2.F32 R62, -RZ, R7.H1_H1 ;  /* 0x30000007ff3e7230 */ /* 0x000fe20000004100 */
[----:B------:R-:W-:Y:S01]  /*1910*/  @P0 FMNMX R39, R39, |R56|, !PT ;  /* 0x4000003827270209 */ /* 0x000fe20007800000 */
[----:B------:R-:W-:Y:S01]  /*1920*/  @P2 FADD R60, R60, 1 ;  /* 0x3f8000003c3c2421 */ /* 0x000fe20000000000 */
[----:B------:R-:W-:Y:S01]  /*1930*/  FMUL R35, R2, R35 ;  /* 0x0000002302237220 */ /* 0x000fe20000400000 */
[----:B------:R-:W-:Y:S01]  /*1940*/  F2FP.SATFINITE.E4M3.F32.PACK_AB_MERGE_C R61, RZ, R25, RZ ;  /* 0x00000019ff3d723e */ /* 0x000fe200048070ff */
[----:B------:R-:W-:Y:S01]  /*1950*/  @P1 FMUL R3, R3, R46 ;  /* 0x0000002e03031220 */ /* 0x000fe20000400000 */
[----:B------:R-:W-:Y:S01]  /*1960*/  F2FP.SATFINITE.E4M3.F32.PACK_AB_MERGE_C R24, RZ, R24, RZ ;  /* 0x00000018ff18723e */ /* 0x000fe200048070ff */
[----:B------:R-:W-:Y:S01]  /*1970*/  @P1 FMUL R48, R48, R46 ;  /* 0x0000002e30301220 */ /* 0x000fe20000400000 */
[----:B------:R-:W-:Y:S01]  /*1980*/  FFMA R29, R75, R66, R68 ;  /* 0x000000424b1d7223 */ /* 0x000fe20000000044 */
[----:B------:R-:W-:Y:S01]  /*1990*/  @P0 FMNMX R39, R39, |R57|, !PT ;  /* 0x4000003927270209 */ /* 0x000fe20007800000 */
[----:B------:R-:W-:Y:S01]  /*19a0*/  FFMA R25, R35, R60, R62 ;  /* 0x0000003c23197223 */ /* 0x000fe2000000003e */
[----:B------:R-:W-:Y:S01]  /*19b0*/  HADD2.F32 R66, -RZ, R16.H0_H0 ;  /* 0x20000010ff427230 */ /* 0x000fe20000004100 */
[----:B------:R-:W-:Y:S01]  /*19c0*/  LOP3.LUT R35, R61, 0xff, RZ, 0xc0, !PT ;  /* 0x000000ff3d237812 */ /* 0x000fe200078ec0ff */
[-C--:B------:R-:W-:Y:S01]  /*19d0*/  @P1 FMUL R37, R37, R46.reuse ;  /* 0x0000002e25251220 */ /* 0x080fe20000400000 */
[----:B------:R-:W-:Y:S01]  /*19e0*/  SHF.L.U32 R24, R24, 0x8, RZ ;  /* 0x0000000818187819 */ /* 0x000fe200000006ff */
[----:B------:R-:W-:Y:S01]  /*19f0*/  @P1 FMUL R50, R50, R46 ;  /* 0x0000002e32321220 */ /* 0x000fe20000400000 */
[----:B------:R-:W-:Y:S01]  /*1a00*/  F2FP.SATFINITE.E4M3.F32.PACK_AB_MERGE_C R3, RZ, R3, RZ ;  /* 0x00000003ff03723e */ /* 0x000fe200048070ff */
[----:B------:R-:W-:Y:S01]  /*1a10*/  HADD2.F32 R68, -RZ, R4.H0_H0 ;  /* 0x20000004ff447230 */ /* 0x000fe20000004100 */
[----:B------:R-:W-:Y:S01]  /*1a20*/  F2FP.SATFINITE.E4M3.F32.PACK_AB_MERGE_C R48, RZ, R48, RZ ;  /* 0x00000030ff30723e */ /* 0x000fe200048070ff */
        /* <DEDUP_REMOVED lines=8> */
[----:B------:R-:W-:Y:S01]  /*1ab0*/  @P1 FMUL R54, R54, R46 ;  /* 0x0000002e36361220 */ /* 0x000fe20000400000 */
[----:B------:R-:W-:Y:S01]  /*1ac0*/  F2FP.SATFINITE.E4M3.F32.PACK_AB_MERGE_C R24, RZ, R37, RZ ;  /* 0x00000025ff18723e */ /* 0x000fe200048070ff */
[----:B------:R-:W-:Y:S01]  /*1ad0*/  HADD2.F32 R66, -RZ, R18.H0_H0 ;  /* 0x20000012ff427230 */ /* 0x000fe20000004100 */
[----:B------:R-:W-:Y:S01]  /*1ae0*/  F2FP.SATFINITE.E4M3.F32.PACK_AB_MERGE_C R50, RZ, R50, RZ ;  /* 0x00000032ff32723e */ /* 0x000fe200048070ff */
[----:B------:R-:W-:Y:S01]  /*1af0*/  @P1 FMUL R52, R52, R46 ;  /* 0x0000002e34341220 */ /* 0x000fe20000400000 */
[----:B------:R-:W-:Y:S01]  /*1b00*/  @P0 FMNMX R39, R39, |R58|, !PT ;  /* 0x4000003a27270209 */ /* 0x000fe20007800000 */
[-C--:B------:R-:W-:Y:S01]  /*1b10*/  @P1 FMUL R53, R53, R46.reuse ;  /* 0x0000002e35351220 */ /* 0x080fe20000400000 */
[----:B------:R-:W-:Y:S01]  /*1b20*/  LOP3.LUT R35, R35, 0xff, RZ, 0xc0, !PT ;  /* 0x000000ff23237812 */ /* 0x000fe200078ec0ff */
[----:B------:R-:W-:Y:S01]  /*1b30*/  HADD2.F32 R68, -RZ, R6.H0_H0 ;  /* 0x20000006ff447230 */ /* 0x000fe20000004100 */
[----:B------:R-:W-:Y:S01]  /*1b40*/  PRMT R24, R24, 0x7104, RZ ;  /* 0x0000710418187816 */ /* 0x000fe200000000ff */
[----:B------:R-:W-:Y:S01]  /*1b50*/  @P2 FADD R66, R66, 1 ;  /* 0x3f80000042422421 */ /* 0x000fe20000000000 */
[----:B------:R-:W-:Y:S01]  /*1b60*/  LOP3.LUT R37, R60, 0xff0000, R3, 0xf8, !PT ;  /* 0x00ff00003c257812 */ /* 0x000fe200078ef803 */
[----:B------:R-:W-:Y:S01]  /*1b70*/  FMUL R63, R2, R63 ;  /* 0x0000003f023f7220 */ /* 0x000fe20000400000 */
[----:B------:R-:W-:Y:S01]  /*1b80*/  LOP3.LUT R3, R50, 0xffff, RZ, 0xc0, !PT ;  /* 0x0000ffff32037812 */ /* 0x000fe200078ec0ff */
[----:B------:R-:W-:Y:S01]  /*1b90*/  FADD R65, R34, -R0 ;  /* 0x8000000022417221 */ /* 0x000fe20000000000 */
[----:B------:R-:W-:Y:S01]  /*1ba0*/  @P0 FMNMX R39, R39, |R59|, !PT ;  /* 0x4000003b27270209 */ /* 0x000fe20007800000 */
[-C--:B------:R-:W-:Y:S01]  /*1bb0*/  @P1 FMUL R27, R27, R46.reuse ;  /* 0x0000002e1b1b1220 */ /* 0x080fe20000400000 */
[----:B------:R-:W-:Y:S01]  /*1bc0*/  LOP3.LUT R35, R35, 0xff00, R24, 0xf8, !PT ;  /* 0x0000ff0023237812 */ /* 0x000fe200078ef818 */
[----:B------:R-:W-:Y:S01]  /*1bd0*/  @P1 FMUL R57, R57, R46 ;  /* 0x0000002e39391220 */ /* 0x000fe20000400000 */
[----:B------:R-:W-:Y:S01]  /*1be0*/  SHF.L.U32 R24, R3, 0x18, RZ ;  /* 0x0000001803187819 */ /* 0x000fe200000006ff */
[----:B------:R-:W-:Y:S01]  /*1bf0*/  FFMA R34, R63, R66, R68 ;  /* 0x000000423f227223 */ /* 0x000fe20000000044 */
[----:B------:R-:W-:Y:S01]  /*1c00*/  @P0 FMNMX R39, R39, |R31|, !PT ;  /* 0x4000001f27270209 */ /* 0x000fe20007800000 */
[----:B------:R-:W-:Y:S01]  /*1c10*/  FMUL R65, R2, R65 ;  /* 0x0000004102417220 */ /* 0x000fe20000400000 */
[----:B------:R-:W-:Y:S01]  /*1c20*/  F2FP.SATFINITE.E4M3.F32.PACK_AB_MERGE_C R3, RZ, R55, RZ ;  /* 0x00000037ff03723e */ /* 0x000fe200048070ff */
[----:B------:R-:W-:Y:S01]  /*1c30*/  @P1 FMUL R29, R29, R46 ;  /* 0x0000002e1d1d1220 */ /* 0x000fe20000400000 */
[----:B------:R-:W-:Y:S01]  /*1c40*/  F2FP.SATFINITE.E4M3.F32.PACK_AB_MERGE_C R54, RZ, R54, RZ ;  /* 0x00000036ff36723e */ /* 0x000fe200048070ff */
[----:B------:R-:W-:Y:S01]  /*1c50*/  @P1 FMUL R56, R56, R46 ;  /* 0x0000002e38381220 */ /* 0x000fe20000400000 */
[----:B------:R-:W-:Y:S01]  /*1c60*/  @P0 FMNMX R39, R39, |R32|, !PT ;  /* 0x4000002027270209 */ /* 0x000fe20007800000 */
[----:B------:R-:W-:Y:S01]  /*1c70*/  FFMA R33, R65, R70, R72 ;  /* 0x0000004641217223 */ /* 0x000fe20000000048 */
[----:B------:R-:W-:Y:S01]  /*1c80*/  LOP3.LUT R3, R3, 0xff, RZ, 0xc0, !PT ;  /* 0x000000ff03037812 */ /* 0x000fe200078ec0ff */
[-C--:B------:R-:W-:Y:S01]  /*1c90*/  @P1 FMUL R32, R32, R46.reuse ;  /* 0x0000002e20201220 */ /* 0x080fe20000400000 */
[----:B------:R-:W-:Y:S01]  /*1ca0*/  SHF.L.U32 R54, R54, 0x8, RZ ;  /* 0x0000000836367819 */ /* 0x000fe200000006ff */
[----:B------:R-:W-:Y:S01]  /*1cb0*/  @P1 FMUL R31, R31, R46 ;  /* 0x0000002e1f1f1220 */ /* 0x000fe20000400000 */
[----:B------:R-:W-:Y:S01]  /*1cc0*/  @P0 FMNMX R39, R39, |R26|, !PT ;  /* 0x4000001a27270209 */ /* 0x000fe20007800000 */
[----:B------:R-:W-:Y:S01]  /*1cd0*/  @P1 FMUL R58, R58, R46 ;  /* 0x0000002e3a3a1220 */ /* 0x000fe20000400000 */
[----:B------:R-:W-:Y:S01]  /*1ce0*/  F2FP.SATFINITE.E4M3.F32.PACK_AB_MERGE_C R52, RZ, R52, RZ ;  /* 0x00000034ff34723e */ /* 0x000fe200048070ff */
[-C--:B------:R-:W-:Y:S01]  /*1cf0*/  @P1 FMUL R26, R26, R46.reuse ;  /* 0x0000002e1a1a1220 */ /* 0x080fe20000400000 */
[----:B------:R-:W-:Y:S01]  /*1d00*/  LOP3.LUT R54, R3, 0xffff, R54, 0xf8, !PT ;  /* 0x0000ffff03367812 */ /* 0x000fe200078ef836 */
[----:B------:R-:W-:Y:S01]  /*1d10*/  @P1 FMUL R59, R59, R46 ;  /* 0x0000002e3b3b1220 */ /* 0x000fe20000400000 */
[----:B------:R-:W-:-:S02]  /*1d20*/  F2FP.SATFINITE.E4M3.F32.PACK_AB_MERGE_C R3, RZ, R53, RZ ;  /* 0x00000035ff03723e */ /* 0x000fc400048070ff */
[----:B------:R-:W-:Y:S01]  /*1d30*/  @P0 FMNMX R39, R39, |R28|, !PT ;  /* 0x4000001c27270209 */ /* 0x000fe20007800000 */
[----:B------:R-:W-:Y:S01]  /*1d40*/  @P1 FMUL R28, R28, R46 ;  /* 0x0000002e1c1c1220 */ /* 0x000fe20000400000 */
[----:B------:R-:W-:Y:S02]  /*1d50*/  SHF.L.U32 R52, R52, 0x10, RZ ;  /* 0x0000001034347819 */ /* 0x000fe400000006ff */
[----:B------:R-:W-:Y:S02]  /*1d60*/  F2FP.SATFINITE.E4M3.F32.PACK_AB_MERGE_C R27, RZ, R27, RZ ;  /* 0x0000001bff1b723e */ /* 0x000fe400048070ff */
[----:B------:R-:W-:Y:S02]  /*1d70*/  LOP3.LUT R48, R49, 0xffffff00, RZ, 0xc0, !PT ;  /* 0xffffff0031307812 */ /* 0x000fe400078ec0ff */
[----:B------:R-:W-:Y:S02]  /*1d80*/  F2FP.SATFINITE.E4M3.F32.PACK_AB_MERGE_C R57, RZ, R57, RZ ;  /* 0x00000039ff39723e */ /* 0x000fe400048070ff */
[----:B------:R-:W-:-:S02]  /*1d90*/  SHF.L.U32 R3, R3, 0x10, RZ ;  /* 0x0000001003037819 */ /* 0x000fc400000006ff */
[----:B------:R-:W-:Y:S01]  /*1da0*/  @P0 FMNMX R39, R39, |R34|, !PT ;  /* 0x4000002227270209 */ /* 0x000fe20007800000 */
[----:B------:R-:W-:Y:S01]  /*1db0*/  @P1 FMUL R34, R34, R46 ;  /* 0x0000002e22221220 */ /* 0x000fe20000400000 */
[----:B------:R-:W-:Y:S02]  /*1dc0*/  LOP3.LUT R52, R35, 0xff0000, R52, 0xf8, !PT ;  /* 0x00ff000023347812 */ /* 0x000fe400078ef834 */
[----:B------:R-:W-:Y:S02]  /*1dd0*/  LOP3.LUT R27, R27, 0xffff, RZ, 0xc0, !PT ;  /* 0x0000ffff1b1b7812 */ /* 0x000fe400078ec0ff */
[----:B------:R-:W-:Y:S02]  /*1de0*/  LOP3.LUT R48, R48, 0xffff, R57, 0xf8, !PT ;  /* 0x0000ffff30307812 */ /* 0x000fe400078ef839 */
[----:B------:R-:W-:Y:S02]  /*1df0*/  F2FP.SATFINITE.E4M3.F32.PACK_AB_MERGE_C R29, RZ, R29, RZ ;  /* 0x0000001dff1d723e */ /* 0x000fe400048070ff */
[----:B------:R-:W-:-:S02]  /*1e00*/  LOP3.LUT R35, R54, 0xff0000, R3, 0xf8, !PT ;  /* 0x00ff000036237812 */ /* 0x000fc400078ef803 */
[----:B------:R-:W-:Y:S02]  /*1e10*/  F2FP.SATFINITE.E4M3.F32.PACK_AB_MERGE_C R3, RZ, R56, RZ ;  /* 0x00000038ff03723e */ /* 0x000fe400048070ff */
[----:B------:R-:W-:Y:S01]  /*1e20*/  @P0 FMNMX R39, R39, |R33|, !PT ;  /* 0x4000002127270209 */ /* 0x000fe20007800000 */
[----:B------:R-:W-:Y:S01]  /*1e30*/  @P1 FMUL R33, R33, R46 ;  /* 0x0000002e21211220 */ /* 0x000fe20000400000 */
[----:B------:R-:W-:Y:S02]  /*1e40*/  SHF.L.U32 R27, R27, 0x18, RZ ;  /* 0x000000181b1b7819 */ /* 0x000fe400000006ff */
[----:B------:R-:W-:Y:S02]  /*1e50*/  LOP3.LUT R48, R48, 0xff, RZ, 0xc0, !PT ;  /* 0x000000ff30307812 */ /* 0x000fe400078ec0ff */
[----:B------:R-:W-:Y:S02]  /*1e60*/  PRMT R29, R29, 0x7104, RZ ;  /* 0x000071041d1d7816 */ /* 0x000fe400000000ff */
[----:B------:R-:W-:-:S02]  /*1e70*/  F2FP.SATFINITE.E4M3.F32.PACK_AB_MERGE_C R34, RZ, R34, RZ ;  /* 0x00000022ff22723e */ /* 0x000fc400048070ff */
[----:B------:R-:W-:Y:S02]  /*1e80*/  LOP3.LUT R3, R3, 0xffff, RZ, 0xc0, !PT ;  /* 0x0000ffff03037812 */ /* 0x000fe400078ec0ff */
[----:B------:R-:W-:Y:S02]  /*1e90*/  LOP3.LUT R47, R52, R27, RZ, 0xfc, !PT ;  /* 0x0000001b342f7212 */ /* 0x000fe400078efcff */
[----:B------:R-:W-:Y:S02]  /*1ea0*/  LOP3.LUT R29, R48, 0xff00, R29, 0xf8, !PT ;  /* 0x0000ff00301d7812 */ /* 0x000fe400078ef81d */
[----:B------:R-:W-:Y:S02]  /*1eb0*/  LOP3.LUT R34, R51, 0xffff, R34, 0xf8, !PT ;  /* 0x0000ffff33227812 */ /* 0x000fe400078ef822 */
[----:B------:R-:W-:Y:S01]  /*1ec0*/  SHF.L.U32 R48, R3, 0x18, RZ ;  /* 0x0000001803307819 */ /* 0x000fe200000006ff */
[----:B------:R-:W0:Y:S01]  /*1ed0*/  @!P3 LDC.64 R50, c[0x0][0x228] ;  /* 0x00008a00ff32bb82 */ /* 0x000e220000000a00 */
[----:B------:R-:W-:-:S02]  /*1ee0*/  F2FP.SATFINITE.E4M3.F32.PACK_AB_MERGE_C R32, RZ, R32, RZ ;  /* 0x00000020ff20723e */ /* 0x000fc400048070ff */
[----:B------:R-:W-:Y:S02]  /*1ef0*/  F2FP.SATFINITE.E4M3.F32.PACK_AB_MERGE_C R27, RZ, R33, RZ ;  /* 0x00000021ff1b723e */ /* 0x000fe400048070ff */
[----:B------:R-:W-:Y:S02]  /*1f00*/  F2FP.SATFINITE.E4M3.F32.PACK_AB_MERGE_C R3, RZ, R31, RZ ;  /* 0x0000001fff03723e */ /* 0x000fe400048070ff */
[----:B------:R-:W-:Y:S02]  /*1f10*/  LOP3.LUT R34, R34, 0xff, RZ, 0xc0, !PT ;  /* 0x000000ff22227812 */ /* 0x000fe400078ec0ff */
[----:B------:R-:W-:Y:S02]  /*1f20*/  SHF.L.U32 R32, R32, 0x8, RZ ;  /* 0x0000000820207819 */ /* 0x000fe400000006ff */
[----:B------:R-:W-:Y:S02]  /*1f30*/  PRMT R27, R27, 0x7104, RZ ;  /* 0x000071041b1b7816 */ /* 0x000fe400000000ff */
[----:B------:R-:W-:-:S02]  /*1f40*/  LOP3.LUT R3, R3, 0xff, RZ, 0xc0, !PT ;  /* 0x000000ff03037812 */ /* 0x000fc400078ec0ff */
[----:B------:R-:W-:Y:S02]  /*1f50*/  LOP3.LUT R48, R35, 0xff000000, R48, 0xf8, !PT ;  /* 0xff00000023307812 */ /* 0x000fe400078ef830 */
[----:B------:R-:W-:Y:S02]  /*1f60*/  LOP3.LUT R27, R34, 0xff00, R27, 0xf8, !PT ;  /* 0x0000ff00221b7812 */ /* 0x000fe400078ef81b */
[----:B------:R-:W-:Y:S01]  /*1f70*/  LOP3.LUT R52, R3, 0xffff, R32, 0xf8, !PT ;  /* 0x0000ffff03347812 */ /* 0x000fe200078ef820 */
[----:B------:R-:W1:Y:S01]  /*1f80*/  @!P3 LDC.64 R34, c[0x0][0x230] ;  /* 0x00008c00ff22bb82 */ /* 0x000e620000000a00 */
[----:B------:R-:W-:Y:S01]  /*1f90*/  @P0 FMNMX R39, R39, |R30|, !PT ;  /* 0x4000001e27270209 */ /* 0x000fe20007800000 */
[----:B------:R-:W-:Y:S01]  /*1fa0*/  @P1 FMUL R30, R30, R46 ;  /* 0x0000002e1e1e1220 */ /* 0x000fe20000400000 */
[----:B------:R-:W-:Y:S02]  /*1fb0*/  F2FP.SATFINITE.E4M3.F32.PACK_AB_MERGE_C R58, RZ, R58, RZ ;  /* 0x0000003aff3a723e */ /* 0x000fe400048070ff */
[----:B------:R-:W-:Y:S01]  /*1fc0*/  @P0 FMNMX R39, R39, |R25|, !PT ;  /* 0x4000001927270209 */ /* 0x000fe20007800000 */
[----:B------:R-:W-:Y:S01]  /*1fd0*/  @P1 FMUL R25, R25, R46 ;  /* 0x0000002e19191220 */ /* 0x000fe20000400000 */
[----:B------:R-:W-:Y:S01]  /*1fe0*/  SHF.L.U32 R58, R58, 0x10, RZ ;  /* 0x000000103a3a7819 */ /* 0x000fe200000006ff */
[----:B------:R-:W2:Y:S01]  /*1ff0*/  LDC.64 R32, c[0x0][0x258] ;  /* 0x00009600ff207b82 */ /* 0x000ea20000000a00 */
[----:B------:R-:W-:-:S02]  /*2000*/  F2FP.SATFINITE.E4M3.F32.PACK_AB_MERGE_C R3, RZ, R26, RZ ;  /* 0x0000001aff03723e */ /* 0x000fc400048070ff */
[----:B------:R-:W-:Y:S02]  /*2010*/  F2FP.SATFINITE.E4M3.F32.PACK_AB_MERGE_C R26, RZ, R28, RZ ;  /* 0x0000001cff1a723e */ /* 0x000fe400048070ff */
[----:B------:R-:W-:Y:S02]  /*2020*/  LOP3.LUT R58, R29, 0xff0000, R58, 0xf8, !PT ;  /* 0x00ff00001d3a7812 */ /* 0x000fe400078ef83a */
[----:B------:R-:W-:Y:S02]  /*2030*/  LOP3.LUT R29, R45, 0x7f, RZ, 0xc0, !PT ;  /* 0x0000007f2d1d7812 */ /* 0x000fe400078ec0ff */
[----:B------:R-:W-:Y:S02]  /*2040*/  F2FP.SATFINITE.E4M3.F32.PACK_AB_MERGE_C R30, RZ, R30, RZ ;  /* 0x0000001eff1e723e */ /* 0x000fe400048070ff */
[----:B------:R-:W-:Y:S01]  /*2050*/  F2FP.SATFINITE.E4M3.F32.PACK_AB_MERGE_C R25, RZ, R25, RZ ;  /* 0x00000019ff19723e */ /* 0x000fe200048070ff */
[C---:B------:R-:W-:Y:S01]  /*2060*/  IMAD R31, R44.reuse, 0x180, R29 ;  /* 0x000001802c1f7824 */ /* 0x040fe200078e021d */
[----:B------:R-:W-:Y:S01]  /*2070*/  SHF.L.U32 R3, R3, 0x10, RZ ;  /* 0x0000001003037819 */ /* 0x000fe200000006ff */
[----:B0-----:R-:W-:Y:S01]  /*2080*/  @!P3 IMAD.WIDE R28, R44, 0x4, R50 ;  /* 0x000000042c1cb825 */ /* 0x001fe200078e0232 */
[----:B------:R-:W-:-:S02]  /*2090*/  LOP3.LUT R26, R26, 0xffff, RZ, 0xc0, !PT ;  /* 0x0000ffff1a1a7812 */ /* 0x000fc400078ec0ff */
[----:B------:R-:W-:Y:S01]  /*20a0*/  F2FP.SATFINITE.E4M3.F32.PACK_AB_MERGE_C R59, RZ, R59, RZ ;  /* 0x0000003bff3b723e */ /* 0x000fe200048070ff */
[----:B-1----:R-:W-:Y:S01]  /*20b0*/  @!P3 IMAD.WIDE R34, R44, 0x4, R34 ;  /* 0x000000042c22b825 */ /* 0x002fe200078e0222 */
[----:B------:R-:W-:Y:S01]  /*20c0*/  SHF.L.U32 R30, R30, 0x10, RZ ;  /* 0x000000101e1e7819 */ /* 0x000fe200000006ff */
[----:B------:R3:W-:Y:S01]  /*20d0*/  @!P3 STG.E desc[UR4][R28.64], R0 ;  /* 0x000000001c00b986 */ /* 0x0007e2000c101904 */
[----:B------:R-:W-:Y:S02]  /*20e0*/  LOP3.LUT R25, R25, 0xffff, RZ, 0xc0, !PT ;  /* 0x0000ffff19197812 */ /* 0x000fe400078ec0ff */
[----:B------:R-:W-:Y:S01]  /*20f0*/  LOP3.LUT R3, R52, 0xff0000, R3, 0xf8, !PT ;  /* 0x00ff000034037812 */ /* 0x000fe200078ef803 */
[----:B------:R3:W-:Y:S01]  /*2100*/  @!P3 STG.E desc[UR4][R34.64], R2 ;  /* 0x000000022200b986 */ /* 0x0007e2000c101904 */
[----:B------:R-:W-:Y:S02]  /*2110*/  SHF.L.U32 R26, R26, 0x18, RZ ;  /* 0x000000181a1a7819 */ /* 0x000fe400000006ff */
[----:B------:R-:W-:-:S02]  /*2120*/  LOP3.LUT R59, R59, 0xffff, RZ, 0xc0, !PT ;  /* 0x0000ffff3b3b7812 */ /* 0x000fc400078ec0ff */
[----:B------:R-:W-:Y:S02]  /*2130*/  LOP3.LUT R30, R27, 0xff0000, R30, 0xf8, !PT ;  /* 0x00ff00001b1e7812 */ /* 0x000fe400078ef81e */
[----:B------:R-:W-:Y:S02]  /*2140*/  SHF.L.U32 R25, R25, 0x18, RZ ;  /* 0x0000001819197819 */ /* 0x000fe400000006ff */
[----:B------:R-:W-:Y:S02]  /*2150*/  LOP3.LUT R26, R3, 0xff000000, R26, 0xf8, !PT ;  /* 0xff000000031a7812 */ /* 0x000fe400078ef81a */
[----:B------:R-:W-:Y:S02]  /*2160*/  IADD3 R53, R31, 0x80, RZ ;  /* 0x000000801f357810 */ /* 0x000fe40007ffe0ff */
[----:B------:R-:W-:Y:S02]  /*2170*/  SHF.L.U32 R49, R59, 0x18, RZ ;  /* 0x000000183b317819 */ /* 0x000fe400000006ff */
[----:B------:R-:W-:Y:S01]  /*2180*/  IADD3 R3, R31, 0x100, RZ ;  /* 0x000001001f037810 */ /* 0x000fe20007ffe0ff */
[----:B--2---:R-:W-:Y:S01]  /*2190*/  IMAD.WIDE.U32 R52, R53, 0x8, R32 ;  /* 0x0000000835347825 */ /* 0x004fe200078e0020 */
[----:B------:R-:W-:-:S02]  /*21a0*/  LOP3.LUT R51, R30, R25, RZ, 0xfc, !PT ;  /* 0x000000191e337212 */ /* 0x000fc400078efcff */
[----:B------:R-:W-:Y:S01]  /*21b0*/  LOP3.LUT R24, R37, 0xff000000, R24, 0xf8, !PT ;  /* 0xff00000025187812 */ /* 0x000fe200078ef818 */
[--C-:B------:R-:W-:Y:S01]  /*21c0*/  IMAD.WIDE.U32 R30, R31, 0x8, R32.reuse ;  /* 0x000000081f1e7825 */ /* 0x100fe200078e0020 */
[----:B------:R-:W-:Y:S02]  /*21d0*/  MOV R25, R47 ;  /* 0x0000002f00197202 */ /* 0x000fe40000000f00 */
[----:B------:R-:W-:Y:S01]  /*21e0*/  LOP3.LUT R49, R58, R49, RZ, 0xfc, !PT ;  /* 0x000000313a317212 */ /* 0x000fe200078efcff */
[----:B------:R-:W-:Y:S01]  /*21f0*/  IMAD.WIDE.U32 R32, R3, 0x8, R32 ;  /* 0x0000000803207825 */ /* 0x000fe200078e0020 */
[----:B------:R-:W-:Y:S01]  /*2200*/  MOV R27, R51 ;  /* 0x00000033001b7202 */ /* 0x000fe20000000f00 */
[----:B------:R3:W-:Y:S01]  /*2210*/  STG.E.64 desc[UR4][R30.64], R24 ;  /* 0x000000181e007986 */ /* 0x0007e2000c101b04 */
[----:B------:R-:W-:Y:S02]  /*2220*/  IADD3 R44, R44, UR6, RZ ;  /* 0x000000062c2c7c10 */ /* 0x000fe4000fffe0ff */
[----:B------:R-:W-:Y:S01]  /*2230*/  LOP3.LUT P2, RZ, R36, 0xff, RZ, 0xc0, !PT ;  /* 0x000000ff24ff7812 */ /* 0x000fe2000784c0ff */
[----:B------:R3:W-:Y:S01]  /*2240*/  STG.E.64 desc[UR4][R52.64], R48 ;  /* 0x0000003034007986 */ /* 0x0007e2000c101b04 */
[----:B------:R-:W-:-:S02]  /*2250*/  ISETP.GE.AND P0, PT, R44, UR12, PT ;  /* 0x0000000c2c007c0c */ /* 0x000fc4000bf06270 */
[----:B------:R-:W-:Y:S01]  /*2260*/  SEL R36, RZ, 0x1, P2 ;  /* 0x00000001ff247807 */ /* 0x000fe20001000000 */
[----:B------:R3:W-:Y:S10]  /*2270*/  STG.E.64 desc[UR4][R32.64], R26 ;  /* 0x0000001a20007986 */ /* 0x0007f4000c101b04 */
[----:B------:R-:W-:Y:S05]  /*2280*/  @!P0 BRA `(.L_x_12999) ;  /* 0xffffffdc00e88947 */ /* 0x000fea000383ffff */
.L_x_12991:
        /* <DEDUP_REMOVED lines=15> */
.L_x_13024:
        /* <DEDUP_REMOVED lines=28> */
.L_x_13027:
[----:B-1----:R-:W-:-:S07]  /*2540*/  FMNMX R5, R3, R2, !PT ;  /* 0x0000000203057209 */ /* 0x002fce0007800000 */
.L_x_13003:
[----:B------:R-:W-:Y:S05]  /*2550*/  BSYNC B0 ;  /* 0x0000000000007941 */ /* 0x000fea0003800000 */
.L_x_13002:
[----:B------:R-:W-:Y:S01]  /*2560*/  ISETP.NE.AND P0, PT, R45, RZ, PT ;  /* 0x000000ff2d00720c */ /* 0x000fe20003f05270 */
[----:B------:R-:W-:-:S12]  /*2570*/  BSSY B0, `(.L_x_13000) ;  /* 0x0000004000007945 */ /* 0x000fd80003800000 */
[----:B------:R-:W-:Y:S05]  /*2580*/  @P0 BRA `(.L_x_13005) ;  /* 0x0000000000080947 */ /* 0x000fea0003800000 */
[----:B0-----:R-:W0:Y:S02]  /*2590*/  LDC.64 R2, c[0x0][0x288] ;  /* 0x0000a200ff027b82 */ /* 0x001e240000000a00 */
[----:B0-----:R1:W-:Y:S02]  /*25a0*/  REDG.E.MAX.S32.STRONG.GPU desc[UR4][R2.64], R5 ;  /* 0x000000050200798e */ /* 0x0013e4000d10e384 */
.L_x_13005:
[----:B------:R-:W-:Y:S05]  /*25b0*/  BSYNC B0 ;  /* 0x0000000000007941 */ /* 0x000fea0003800000 */
.L_x_13000:
        /* <DEDUP_REMOVED lines=13> */
[----:B01----:R-:W-:Y:S05]  /*2690*/  CALL.REL.NOINC `($__internal_209_$__cuda_sm20_rcp_rn_f32_slowpath) ;  /* 0x0000000800d87944 */ /* 0x003fea0003c00000 */
[----:B------:R-:W-:Y:S01]  /*26a0*/  MOV R5, R0 ;  /* 0x0000000000057202 */ /* 0x000fe20000000f00 */
[----:B------:R-:W-:Y:S06]  /*26b0*/  BRA `(.L_x_13007) ;  /* 0x0000000000107947 */ /* 0x000fec0003800000 */
.L_x_13006:
[----:B-1----:R-:W1:Y:S02]  /*26c0*/  MUFU.RCP R5, R46 ;  /* 0x0000002e00057308 */ /* 0x002e640000001000 */
[----:B-1----:R-:W-:-:S04]  /*26d0*/  FFMA R0, R5, R46, -1 ;  /* 0xbf80000005007423 */ /* 0x002fc8000000002e */
[----:B------:R-:W-:-:S04]  /*26e0*/  FADD.FTZ R0, -R0, -RZ ;  /* 0x800000ff00007221 */ /* 0x000fc80000010100 */
[----:B------:R-:W-:-:S07]  /*26f0*/  FFMA R5, R5, R0, R5 ;  /* 0x0000000005057223 */ /* 0x000fce0000000005 */
.L_x_13007:
[----:B0-----:R-:W0:Y:S02]  /*2700*/  LDC.64 R2, c[0x0][0x280] ;  /* 0x0000a000ff027b82 */ /* 0x001e240000000a00 */
[----:B0-----:R-:W-:Y:S01]  /*2710*/  STG.E desc[UR4][R2.64], R5 ;  /* 0x0000000502007986 */ /* 0x001fe2000c101904 */
[----:B------:R-:W-:Y:S05]  /*2720*/  EXIT ;  /* 0x000000000000794d */ /* 0x000fea0003800000 */
.L_x_12992:
[----:B------:R-:W-:Y:S01]  /*2730*/  HFMA2.MMA R60, -RZ, RZ, 0, 5.9604644775390625e-08 ;  /* 0x00000001ff3c7435 */ /* 0x000fe200000001ff */
[----:B------:R-:W-:Y:S02]  /*2740*/  MOV R58, R0 ;  /* 0x00000000003a7202 */ /* 0x000fe40000000f00 */
[----:B------:R-:W-:Y:S02]  /*2750*/  MOV R62, 0x1f ;  /* 0x0000001f003e7802 */ /* 0x000fe40000000f00 */
[----:B------:R-:W-:-:S07]  /*2760*/  MOV R25, 0xffffffff ;  /* 0xffffffff00197802 */ /* 0x000fce0000000f00 */
[----:B-1---5:R-:W-:Y:S05]  /*2770*/  WARPSYNC.COLLECTIVE R25, `(.L_x_13008) ;  /* 0x0000000019087348 */ /* 0x022fea0003c00000 */
[----:B------:R0:W2:Y:S02]  /*2780*/  SHFL.BFLY P1, R56, R58, R60, R62 ;  /* 0x0c00003c3a387389 */ /* 0x0000a4000002003e */
[----:B012--5:R-:W-:Y:S01]  /*2790*/  ENDCOLLECTIVE ;  /* 0x000000000000791b */ /* 0x027fe20003800000 */
.L_x_13008:
[----:B------:R-:W-:Y:S01]  /*27a0*/  HFMA2.MMA R60, -RZ, RZ, 0, 1.1920928955078125e-07 ;  /* 0x00000002ff3c7435 */ /* 0x000fe200000001ff */
[----:B------:R-:W-:-:S05]  /*27b0*/  MOV R2, R56 ;  /* 0x0000003800027202 */ /* 0x000fca0000000f00 */
[----:B------:R-:W-:-:S05]  /*27c0*/  FADD R48, R0, R2 ;  /* 0x0000000200307221 */ /* 0x000fca0000000000 */
[----:B------:R-:W-:-:S07]  /*27d0*/  MOV R58, R48 ;  /* 0x00000030003a7202 */ /* 0x000fce0000000f00 */
[----:B------:R-:W-:Y:S05]  /*27e0*/  WARPSYNC.COLLECTIVE R25, `(.L_x_13009) ;  /* 0x0000000019087348 */ /* 0x000fea0003c00000 */
[----:B------:R0:W1:Y:S02]  /*27f0*/  SHFL.BFLY P1, R56, R58, R60, R62 ;  /* 0x0c00003c3a387389 */ /* 0x000064000002003e */
[----:B01----:R-:W-:Y:S01]  /*2800*/  ENDCOLLECTIVE ;  /* 0x000000000000791b */ /* 0x003fe20003800000 */
.L_x_13009:
[----:B------:R-:W-:Y:S01]  /*2810*/  HFMA2.MMA R60, -RZ, RZ, 0, 2.384185791015625e-07 ;  /* 0x00000004ff3c7435 */ /* 0x000fe200000001ff */
[----:B------:R-:W-:-:S05]  /*2820*/  MOV R2, R56 ;  /* 0x0000003800027202 */ /* 0x000fca0000000f00 */
[----:B------:R-:W-:-:S05]  /*2830*/  FADD R50, R48, R2 ;  /* 0x0000000230327221 */ /* 0x000fca0000000000 */
[----:B------:R-:W-:-:S07]  /*2840*/  MOV R58, R50 ;  /* 0x00000032003a7202 */ /* 0x000fce0000000f00 */
[----:B------:R-:W-:Y:S05]  /*2850*/  WARPSYNC.COLLECTIVE R25, `(.L_x_13010) ;  /* 0x0000000019087348 */ /* 0x000fea0003c00000 */
[----:B------:R0:W1:Y:S02]  /*2860*/  SHFL.BFLY P1, R56, R58, R60, R62 ;  /* 0x0c00003c3a387389 */ /* 0x000064000002003e */
[----:B01----:R-:W-:Y:S01]  /*2870*/  ENDCOLLECTIVE ;  /* 0x000000000000791b */ /* 0x003fe20003800000 */
.L_x_13010:
[----:B------:R-:W-:Y:S01]  /*2880*/  HFMA2.MMA R60, -RZ, RZ, 0, 4.76837158203125e-07 ;  /* 0x00000008ff3c7435 */ /* 0x000fe200000001ff */
[----:B------:R-:W-:-:S05]  /*2890*/  MOV R2, R56 ;  /* 0x0000003800027202 */ /* 0x000fca0000000f00 */
[----:B------:R-:W-:-:S05]  /*28a0*/  FADD R52, R50, R2 ;  /* 0x0000000232347221 */ /* 0x000fca0000000000 */
[----:B------:R-:W-:-:S07]  /*28b0*/  MOV R58, R52 ;  /* 0x00000034003a7202 */ /* 0x000fce0000000f00 */
[----:B------:R-:W-:Y:S05]  /*28c0*/  WARPSYNC.COLLECTIVE R25, `(.L_x_13011) ;  /* 0x0000000019087348 */ /* 0x000fea0003c00000 */
[----:B------:R0:W1:Y:S02]  /*28d0*/  SHFL.BFLY P1, R56, R58, R60, R62 ;  /* 0x0c00003c3a387389 */ /* 0x000064000002003e */
[----:B01----:R-:W-:Y:S01]  /*28e0*/  ENDCOLLECTIVE ;  /* 0x000000000000791b */ /* 0x003fe20003800000 */
.L_x_13011:
[----:B------:R-:W-:Y:S01]  /*28f0*/  HFMA2.MMA R60, -RZ, RZ, 0, 9.5367431640625e-07 ;  /* 0x00000010ff3c7435 */ /* 0x000fe200000001ff */
[----:B------:R-:W-:-:S05]  /*2900*/  MOV R2, R56 ;  /* 0x0000003800027202 */ /* 0x000fca0000000f00 */
[----:B------:R-:W-:-:S05]  /*2910*/  FADD R54, R52, R2 ;  /* 0x0000000234367221 */ /* 0x000fca0000000000 */
[----:B------:R-:W-:-:S07]  /*2920*/  MOV R58, R54 ;  /* 0x00000036003a7202 */ /* 0x000fce0000000f00 */
[----:B------:R-:W-:Y:S05]  /*2930*/  WARPSYNC.COLLECTIVE R25, `(.L_x_13012) ;  /* 0x0000000019087348 */ /* 0x000fea0003c00000 */
[----:B------:R0:W1:Y:S02]  /*2940*/  SHFL.BFLY P1, R56, R58, R60, R62 ;  /* 0x0c00003c3a387389 */ /* 0x000064000002003e */
[----:B01----:R-:W-:Y:S01]  /*2950*/  ENDCOLLECTIVE ;  /* 0x000000000000791b */ /* 0x003fe20003800000 */
.L_x_13012:
        /* <DEDUP_REMOVED lines=57> */
.L_x_13013:
[----:B------:R-:W-:Y:S01]  /*2cf0*/  HFMA2.MMA R60, -RZ, RZ, 0, 1.1920928955078125e-07 ;  /* 0x00000002ff3c7435 */ /* 0x000fe200000001ff */
[----:B------:R-:W-:-:S05]  /*2d00*/  MOV R48, R56 ;  /* 0x0000003800307202 */ /* 0x000fca0000000f00 */
[----:B------:R-:W-:-:S05]  /*2d10*/  FADD R48, R0, R48 ;  /* 0x0000003000307221 */ /* 0x000fca0000000000 */
[----:B------:R-:W-:-:S07]  /*2d20*/  MOV R58, R48 ;  /* 0x00000030003a7202 */ /* 0x000fce0000000f00 */
[----:B------:R-:W-:Y:S05]  /*2d30*/  WARPSYNC.COLLECTIVE R25, `(.L_x_13014) ;  /* 0x0000000019087348 */ /* 0x000fea0003c00000 */
[----:B------:R0:W1:Y:S02]  /*2d40*/  SHFL.BFLY P1, R56, R58, R60, R62 ;  /* 0x0c00003c3a387389 */ /* 0x000064000002003e */
[----:B01----:R-:W-:Y:S01]  /*2d50*/  ENDCOLLECTIVE ;  /* 0x000000000000791b */ /* 0x003fe20003800000 */
.L_x_13014:
[----:B------:R-:W-:Y:S01]  /*2d60*/  HFMA2.MMA R60, -RZ, RZ, 0, 2.384185791015625e-07 ;  /* 0x00000004ff3c7435 */ /* 0x000fe200000001ff */
[----:B------:R-:W-:-:S05]  /*2d70*/  MOV R50, R56 ;  /* 0x0000003800327202 */ /* 0x000fca0000000f00 */
[----:B------:R-:W-:-:S05]  /*2d80*/  FADD R50, R48, R50 ;  /* 0x0000003230327221 */ /* 0x000fca0000000000 */
[----:B------:R-:W-:-:S07]  /*2d90*/  MOV R58, R50 ;  /* 0x00000032003a7202 */ /* 0x000fce0000000f00 */
[----:B------:R-:W-:Y:S05]  /*2da0*/  WARPSYNC.COLLECTIVE R25, `(.L_x_13015) ;  /* 0x0000000019087348 */ /* 0x000fea0003c00000 */
[----:B------:R0:W1:Y:S02]  /*2db0*/  SHFL.BFLY P1, R56, R58, R60, R62 ;  /* 0x0c00003c3a387389 */ /* 0x000064000002003e */
[----:B01----:R-:W-:Y:S01]  /*2dc0*/  ENDCOLLECTIVE ;  /* 0x000000000000791b */ /* 0x003fe20003800000 */
.L_x_13015:
[----:B------:R-:W-:Y:S01]  /*2dd0*/  HFMA2.MMA R60, -RZ, RZ, 0, 4.76837158203125e-07 ;  /* 0x00000008ff3c7435 */ /* 0x000fe200000001ff */
[----:B------:R-:W-:-:S05]  /*2de0*/  MOV R52, R56 ;  /* 0x0000003800347202 */ /* 0x000fca0000000f00 */
[----:B------:R-:W-:-:S05]  /*2df0*/  FADD R52, R50, R52 ;  /* 0x0000003432347221 */ /* 0x000fca0000000000 */
[----:B------:R-:W-:-:S07]  /*2e00*/  MOV R58, R52 ;  /* 0x00000034003a7202 */ /* 0x000fce0000000f00 */
[----:B------:R-:W-:Y:S05]  /*2e10*/  WARPSYNC.COLLECTIVE R25, `(.L_x_13016) ;  /* 0x0000000019087348 */ /* 0x000fea0003c00000 */
[----:B------:R0:W1:Y:S02]  /*2e20*/  SHFL.BFLY P1, R56, R58, R60, R62 ;  /* 0x0c00003c3a387389 */ /* 0x000064000002003e */
[----:B01----:R-:W-:Y:S01]  /*2e30*/  ENDCOLLECTIVE ;  /* 0x000000000000791b */ /* 0x003fe20003800000 */
.L_x_13016:
[----:B------:R-:W-:Y:S01]  /*2e40*/  HFMA2.MMA R60, -RZ, RZ, 0, 9.5367431640625e-07 ;  /* 0x00000010ff3c7435 */ /* 0x000fe200000001ff */
[----:B------:R-:W-:-:S05]  /*2e50*/  MOV R54, R56 ;  /* 0x0000003800367202 */ /* 0x000fca0000000f00 */
[----:B------:R-:W-:-:S05]  /*2e60*/  FADD R54, R52, R54 ;  /* 0x0000003634367221 */ /* 0x000fca0000000000 */
[----:B------:R-:W-:-:S07]  /*2e70*/  MOV R58, R54 ;  /* 0x00000036003a7202 */ /* 0x000fce0000000f00 */
[----:B------:R-:W-:Y:S05]  /*2e80*/  WARPSYNC.COLLECTIVE R25, `(.L_x_13017) ;  /* 0x0000000019087348 */ /* 0x000fea0003c00000 */
[----:B------:R0:W1:Y:S02]  /*2e90*/  SHFL.BFLY P1, R56, R58, R60, R62 ;  /* 0x0c00003c3a387389 */ /* 0x000064000002003e */
[----:B01----:R-:W-:Y:S01]  /*2ea0*/  ENDCOLLECTIVE ;  /* 0x000000000000791b */ /* 0x003fe20003800000 */
.L_x_13017:
[----:B------:R-:W-:Y:S05]  /*2eb0*/  BRA `(.L_x_13018) ;  /* 0xffffffd800f47947 */ /* 0x000fea000383ffff */
.L_x_13001:
[----:B------:R-:W-:Y:S01]  /*2ec0*/  HFMA2.MMA R7, -RZ, RZ, 0, 9.5367431640625e-07 ;  /* 0x00000010ff077435 */ /* 0x000fe200000001ff */
[----:B------:R-:W-:Y:S02]  /*2ed0*/  MOV R6, R39 ;  /* 0x0000002700067202 */ /* 0x000fe40000000f00 */
[----:B------:R-:W-:Y:S02]  /*2ee0*/  MOV R8, 0x1f ;  /* 0x0000001f00087802 */ /* 0x000fe40000000f00 */
[----:B---3--:R-:W-:-:S07]  /*2ef0*/  MOV R25, 0xffffffff ;  /* 0xffffffff00197802 */ /* 0x008fce0000000f00 */
[----:B-----5:R-:W-:Y:S05]  /*2f00*/  WARPSYNC.COLLECTIVE R25, `(.L_x_13019) ;  /* 0x0000000019087348 */ /* 0x020fea0003c00000 */
[----:B------:R0:W1:Y:S02]  /*2f10*/  SHFL.DOWN P0, R4, R6, R7, R8 ;  /* 0x0800000706047389 */ /* 0x0000640000000008 */
[----:B01---5:R-:W-:Y:S01]  /*2f20*/  ENDCOLLECTIVE ;  /* 0x000000000000791b */ /* 0x023fe20003800000 */
.L_x_13019:
[----:B------:R-:W-:Y:S01]  /*2f30*/  HFMA2.MMA R7, -RZ, RZ, 0, 4.76837158203125e-07 ;  /* 0x00000008ff077435 */ /* 0x000fe200000001ff */
[----:B------:R-:W-:-:S04]  /*2f40*/  MOV R0, R4 ;  /* 0x0000000400007202 */ /* 0x000fc80000000f00 */
[----:B------:R-:W-:-:S04]  /*2f50*/  FMNMX R0, R0, R39, !PT ;  /* 0x0000002700007209 */ /* 0x000fc80007800000 */
[----:B------:R-:W-:-:S07]  /*2f60*/  MOV R6, R0 ;  /* 0x0000000000067202 */ /* 0x000fce0000000f00 */
[----:B------:R-:W-:Y:S05]  /*2f70*/  WARPSYNC.COLLECTIVE R25, `(.L_x_13020) ;  /* 0x0000000019087348 */ /* 0x000fea0003c00000 */
[----:B------:R0:W1:Y:S02]  /*2f80*/  SHFL.DOWN P0, R4, R6, R7, R8 ;  /* 0x0800000706047389 */ /* 0x0000640000000008 */
[----:B01----:R-:W-:Y:S01]  /*2f90*/  ENDCOLLECTIVE ;  /* 0x000000000000791b */ /* 0x003fe20003800000 */
.L_x_13020:
[----:B------:R-:W-:Y:S01]  /*2fa0*/  HFMA2.MMA R7, -RZ, RZ, 0, 2.384185791015625e-07 ;  /* 0x00000004ff077435 */ /* 0x000fe200000001ff */
[----:B------:R-:W-:-:S04]  /*2fb0*/  MOV R3, R4 ;  /* 0x0000000400037202 */ /* 0x000fc80000000f00 */
[----:B------:R-:W-:-:S04]  /*2fc0*/  FMNMX R3, R0, R3, !PT ;  /* 0x0000000300037209 */ /* 0x000fc80007800000 */
[----:B------:R-:W-:-:S07]  /*2fd0*/  MOV R6, R3 ;  /* 0x0000000300067202 */ /* 0x000fce0000000f00 */
[----:B------:R-:W-:Y:S05]  /*2fe0*/  WARPSYNC.COLLECTIVE R25, `(.L_x_13021) ;  /* 0x0000000019087348 */ /* 0x000fea0003c00000 */
[----:B------:R0:W1:Y:S02]  /*2ff0*/  SHFL.DOWN P0, R4, R6, R7, R8 ;  /* 0x0800000706047389 */ /* 0x0000640000000008 */
[----:B01----:R-:W-:Y:S01]  /*3000*/  ENDCOLLECTIVE ;  /* 0x000000000000791b */ /* 0x003fe20003800000 */
.L_x_13021:
[----:B------:R-:W-:Y:S01]  /*3010*/  HFMA2.MMA R7, -RZ, RZ, 0, 1.1920928955078125e-07 ;  /* 0x00000002ff077435 */ /* 0x000fe200000001ff */
[----:B------:R-:W-:-:S04]  /*3020*/  MOV R2, R4 ;  /* 0x0000000400027202 */ /* 0x000fc80000000f00 */
[----:B------:R-:W-:-:S04]  /*3030*/  FMNMX R2, R3, R2, !PT ;  /* 0x0000000203027209 */ /* 0x000fc80007800000 */
[----:B------:R-:W-:-:S07]  /*3040*/  MOV R6, R2 ;  /* 0x0000000200067202 */ /* 0x000fce0000000f00 */
[----:B------:R-:W-:Y:S05]  /*3050*/  WARPSYNC.COLLECTIVE R25, `(.L_x_13022) ;  /* 0x0000000019087348 */ /* 0x000fea0003c00000 */
[----:B------:R0:W1:Y:S02]  /*3060*/  SHFL.DOWN P0, R4, R6, R7, R8 ;  /* 0x0800000706047389 */ /* 0x0000640000000008 */
[----:B01----:R-:W-:Y:S01]  /*3070*/  ENDCOLLECTIVE ;  /* 0x000000000000791b */ /* 0x003fe20003800000 */
.L_x_13022:
[----:B------:R-:W-:Y:S01]  /*3080*/  HFMA2.MMA R7, -RZ, RZ, 0, 5.9604644775390625e-08 ;  /* 0x00000001ff077435 */ /* 0x000fe200000001ff */
[----:B------:R-:W-:-:S04]  /*3090*/  MOV R5, R4 ;  /* 0x0000000400057202 */ /* 0x000fc80000000f00 */
[----:B------:R-:W-:-:S04]  /*30a0*/  FMNMX R5, R2, R5, !PT ;  /* 0x0000000502057209 */ /* 0x000fc80007800000 */
[----:B------:R-:W-:-:S07]  /*30b0*/  MOV R6, R5 ;  /* 0x0000000500067202 */ /* 0x000fce0000000f00 */
[----:B------:R-:W-:Y:S05]  /*30c0*/  WARPSYNC.COLLECTIVE R25, `(.L_x_13023) ;  /* 0x0000000019087348 */ /* 0x000fea0003c00000 */
[----:B------:R0:W1:Y:S02]  /*30d0*/  SHFL.DOWN P0, R4, R6, R7, R8 ;  /* 0x0800000706047389 */ /* 0x0000640000000008 */
[----:B01----:R-:W-:Y:S01]  /*30e0*/  ENDCOLLECTIVE ;  /* 0x000000000000791b */ /* 0x003fe20003800000 */
.L_x_13023:
[----:B------:R-:W-:Y:S05]  /*30f0*/  BRA `(.L_x_13024) ;  /* 0xfffffff000a07947 */ /* 0x000fea000383ffff */
.L_x_13004:
[----:B------:R-:W-:Y:S01]  /*3100*/  HFMA2.MMA R7, -RZ, RZ, 0, 1.1920928955078125e-07 ;  /* 0x00000002ff077435 */ /* 0x000fe200000001ff */
[----:B-1----:R-:W-:Y:S02]  /*3110*/  MOV R6, R0 ;  /* 0x0000000000067202 */ /* 0x002fe40000000f00 */
[----:B------:R-:W-:Y:S02]  /*3120*/  MOV R8, 0x1f ;  /* 0x0000001f00087802 */ /* 0x000fe40000000f00 */
[----:B------:R-:W-:-:S07]  /*3130*/  MOV R25, 0xffffffff ;  /* 0xffffffff00197802 */ /* 0x000fce0000000f00 */
[----:B0----5:R-:W-:Y:S05]  /*3140*/  WARPSYNC.COLLECTIVE R25, `(.L_x_13025) ;  /* 0x0000000019087348 */ /* 0x021fea0003c00000 */
[----:B------:R1:W2:Y:S02]  /*3150*/  SHFL.DOWN P0, R4, R6, R7, R8 ;  /* 0x0800000706047389 */ /* 0x0002a40000000008 */
[----:B012--5:R-:W-:Y:S01]  /*3160*/  ENDCOLLECTIVE ;  /* 0x000000000000791b */ /* 0x027fe20003800000 */
.L_x_13025:
[----:B------:R-:W-:Y:S01]  /*3170*/  HFMA2.MMA R7, -RZ, RZ, 0, 5.9604644775390625e-08 ;  /* 0x00000001ff077435 */ /* 0x000fe200000001ff */
[----:B------:R-:W-:-:S04]  /*3180*/  MOV R3, R4 ;  /* 0x0000000400037202 */ /* 0x000fc80000000f00 */
[----:B------:R-:W-:-:S04]  /*3190*/  FMNMX R3, R3, R0, !PT ;  /* 0x0000000003037209 */ /* 0x000fc80007800000 */
[----:B------:R-:W-:-:S07]  /*31a0*/  MOV R6, R3 ;  /* 0x0000000300067202 */ /* 0x000fce0000000f00 */
[----:B------:R-:W-:Y:S05]  /*31b0*/  WARPSYNC.COLLECTIVE R25, `(.L_x_13026) ;  /* 0x0000000019087348 */ /* 0x000fea0003c00000 */
[----:B------:R0:W1:Y:S02]  /*31c0*/  SHFL.DOWN P0, R4, R6, R7, R8 ;  /* 0x0800000706047389 */ /* 0x0000640000000008 */
[----:B01----:R-:W-:Y:S01]  /*31d0*/  ENDCOLLECTIVE ;  /* 0x000000000000791b */ /* 0x003fe20003800000 */
.L_x_13026:
[----:B------:R-:W-:Y:S01]  /*31e0*/  MOV R2, R4 ;  /* 0x0000000400027202 */ /* 0x000fe20000000f00 */
[----:B------:R-:W-:Y:S06]  /*31f0*/  BRA `(.L_x_13027) ;  /* 0xfffffff000d07947 */ /* 0x000fec000383ffff */
        .weak           $__internal_209_$__cuda_sm20_rcp_rn_f32_slowpath
        .type           $__internal_209_$__cuda_sm20_rcp_rn_f32_slowpath,@function
        .size           $__internal_209_$__cuda_sm20_rcp_rn_f32_slowpath,(.L_x_14545 - $__internal_209_$__cuda_sm20_rcp_rn_f32_slowpath)
$__internal_209_$__cuda_sm20_rcp_rn_f32_slowpath:
        /* <DEDUP_REMOVED lines=15> */
.L_x_13029:
        /* <DEDUP_REMOVED lines=33> */
.L_x_13031:
[----:B------:R0:W1:Y:S02]  /*3500*/  MUFU.RCP R3, R0 ;  /* 0x0000000000037308 */ /* 0x0000640000001000 */
.L_x_13030:
[----:B------:R-:W-:Y:S05]  /*3510*/  BSYNC B1 ;  /* 0x0000000000017941 */ /* 0x000fea0003800000 */
.L_x_13028:
[----:B01----:R-:W-:Y:S01]  /*3520*/  MOV R0, R3 ;  /* 0x0000000300007202 */ /* 0x003fe20000000f00 */
[----:B------:R-:W-:Y:S01]  /*3530*/  HFMA2.MMA R3, -RZ, RZ, 0, 0 ;  /* 0x00000000ff037435 */ /* 0x000fe200000001ff */
[----:B------:R-:W-:-:S05]  /*3540*/  MOV R2, R60 ;  /* 0x0000003c00027202 */ /* 0x000fca0000000f00 */
[----:B------:R-:W-:Y:S05]  /*3550*/  RET.REL.NODEC R2 `(_ZN18transformer_engine13normalization19ln_fwd_tuned_kernelINS0_13Kernel_traitsI6__halfS3_13__nv_fp8_e4m3fjLj3072ELj1ELj1ELj4ELj16ENS0_18Kernel_traits_baseILj3072ES3_S3_S4_fjLj128EEEEEEEvNS0_19ForwardKernelParamsE) ;  /* 0xffffffc802a87950 */ /* 0x000fea0003c3ffff */
.L_x_13032:
        /* <DEDUP_REMOVED lines=10> */
.L_x_14545:


//--------------------- .text._ZN18transformer_engine13normalization19ln_fwd_tuned_kernelINS0_13Kernel_traitsI6__halfS3_13__nv_fp8_e4m3fjLj2304ELj1ELj4ELj1ELj16ENS0_18Kernel_traits_baseILj2304ES3_S3_S4_fjLj128EEEEEEEvNS0_19ForwardKernelParamsE --------------------------
	.section	.text._ZN18transformer_engine13normalization19ln_fwd_tuned_kernelINS0_13Kernel_traitsI6__halfS3_13__nv_fp8_e4m3fjLj2304ELj1ELj4ELj1ELj16ENS0_18Kernel_traits_baseILj2304ES3_S3_S4_fjLj128EEEEEEEvNS0_19ForwardKernelParamsE,"ax",@progbits
	.align	128
        .global         _ZN18transformer_engine13normalization19ln_fwd_tuned_kernelINS0_13Kernel_traitsI6__halfS3_13__nv_fp8_e4m3fjLj2304ELj1ELj4ELj1ELj16ENS0_18Kernel_traits_baseILj2304ES3_S3_S4_fjLj128EEEEEEEvNS0_19ForwardKernelParamsE
        .type           _ZN18transformer_engine13normalization19ln_fwd_tuned_kernelINS0_13Kernel_traitsI6__halfS3_13__nv_fp8_e4m3fjLj2304ELj1ELj4ELj1ELj16ENS0_18Kernel_traits_baseILj2304ES3_S3_S4_fjLj128EEEEEEEvNS0_19ForwardKernelParamsE,@function
        .size           _ZN18transformer_engine13normalization19ln_fwd_tuned_kernelINS0_13Kernel_traitsI6__halfS3_13__nv_fp8_e4m3fjLj2304ELj1ELj4ELj1ELj16ENS0_18Kernel_traits_baseILj2304ES3_S3_S4_fjLj128EEEEEEEvNS0_19ForwardKernelParamsE,(.L_x_14546 - _ZN18transformer_engine13normalization19ln_fwd_tuned_kernelINS0_13Kernel_traitsI6__halfS3_13__nv_fp8_e4m3fjLj2304ELj1ELj4ELj1ELj16ENS0_18Kernel_traits_baseILj2304ES3_S3_S4_fjLj128EEEEEEEvNS0_19ForwardKernelParamsE)
        .other          _ZN18transformer_engine13normalization19ln_fwd_tuned_kernelINS0_13Kernel_traitsI6__halfS3_13__nv_fp8_e4m3fjLj2304ELj1ELj4ELj1ELj16ENS0_18Kernel_traits_baseILj2304ES3_S3_S4_fjLj128EEEEEEEvNS0_19ForwardKernelParamsE,@"STO_CUDA_ENTRY STV_DEFAULT"
_ZN18transformer_engine13normalization19ln_fwd_tuned_kernelINS0_13Kernel_traitsI6__halfS3_13__nv_fp8_e4m3fjLj2304ELj1ELj4ELj1ELj16ENS0_18Kernel_traits_baseILj2304ES3_S3_S4_fjLj128EEEEEEEvNS0_19ForwardKernelParamsE:
.text._ZN18transformer_engine13normalization19ln_fwd_tuned_kernelINS0_13Kernel_traitsI6__halfS3_13__nv_fp8_e4m3fjLj2304ELj1ELj4ELj1ELj16ENS0_18Kernel_traits_baseILj2304ES3_S3_S4_fjLj128EEEEEEEvNS0_19ForwardKernelParamsE:
        /* <DEDUP_REMOVED lines=46> */
.L_x_13036:
        /* <DEDUP_REMOVED lines=32> */
[--C-:B0-----:R-:W-:Y:S02]  /*04e0*/  HADD2.F32 R8, -RZ, R97.reuse.H0_H0 ;  /* 0x20000061ff087230 */ /* 0x101fe40000004100 */
[----:B------:R-:W-:Y:S01]  /*04f0*/  FADD R133, RZ, R0 ;  /* 0x00000000ff857221 */ /* 0x000fe20000000000 */
[----:B------:R-:W-:Y:S02]  /*0500*/  HADD2.F32 R97, -RZ, R97.H1_H1 ;  /* 0x30000061ff617230 */ /* 0x000fe40000004100 */
[----:B------:R-:W-:-:S02]  /*0510*/  HADD2.F32 R10, -RZ, R98.H0_H0 ;  /* 0x20000062ff0a7230 */ /* 0x000fc40000004100 */
[----:B------:R-:W-:Y:S01]  /*0520*/  FADD R133, R96, R133 ;  /* 0x0000008560857221 */ /* 0x000fe20000000000 */
[----:B------:R-:W-:Y:S02]  /*0530*/  HADD2.F32 R98, -RZ, R98.H1_H1 ;  /* 0x30000062ff627230 */ /* 0x000fe40000004100 */
[--C-:B---3--:R-:W-:Y:S02]  /*0540*/  HADD2.F32 R14, -RZ, R100.reuse.H0_H0 ;  /* 0x20000064ff0e7230 */ /* 0x108fe40000004100 */
[----:B------:R-:W-:Y:S01]  /*0550*/  FADD R12, R8, R133 ;  /* 0x00000085080c7221 */ /* 0x000fe20000000000 */
[----:B------:R-:W-:Y:S02]  /*0560*/  HADD2.F32 R100, -RZ, R100.H1_H1 ;  /* 0x30000064ff647230 */ /* 0x000fe40000004100 */
[----:B------:R-:W-:Y:S02]  /*0570*/  HADD2.F32 R18, -RZ, R102.H0_H0 ;  /* 0x20000066ff127230 */ /* 0x000fe40000004100 */
[----:B------:R-:W-:Y:S01]  /*0580*/  FADD R133, R97, R12 ;  /* 0x0000000c61857221 */ /* 0x000fe20000000000 */
[----:B------:R-:W-:-:S02]  /*0590*/  HADD2.F32 R12, -RZ, R99.H0_H0 ;  /* 0x20000063ff0c7230 */ /* 0x000fc40000004100 */
[----:B------:R-:W-:Y:S02]  /*05a0*/  HADD2.F32 R99, -RZ, R99.H1_H1 ;  /* 0x30000063ff637230 */ /* 0x000fe40000004100 */
[----:B------:R-:W-:Y:S01]  /*05b0*/  FADD R133, R10, R133 ;  /* 0x000000850a857221 */ /* 0x000fe20000000000 */
[----:B------:R-:W-:Y:S02]  /*05c0*/  HADD2.F32 R102, -RZ, R102.H1_H1 ;  /* 0x30000066ff667230 */ /* 0x000fe40000004100 */
[----:B----4-:R-:W-:Y:S02]  /*05d0*/  HADD2.F32 R22, -RZ, R104.H0_H0 ;  /* 0x20000068ff167230 */ /* 0x010fe40000004100 */
[----:B------:R-:W-:-:S04]  /*05e0*/  FADD R133, R98, R133 ;  /* 0x0000008562857221 */ /* 0x000fc80000000000 */
[----:B------:R-:W-:-:S04]  /*05f0*/  FADD R16, R12, R133 ;  /* 0x000000850c107221 */ /* 0x000fc80000000000 */
[----:B------:R-:W-:Y:S01]  /*0600*/  FADD R133, R99, R16 ;  /* 0x0000001063857221 */ /* 0x000fe20000000000 */
[--C-:B------:R-:W-:Y:S02]  /*0610*/  HADD2.F32 R16, -RZ, R101.reuse.H0_H0 ;  /* 0x20000065ff107230 */ /* 0x100fe40000004100 */
[----:B------:R-:W-:Y:S02]  /*0620*/  HADD2.F32 R101, -RZ, R101.H1_H1 ;  /* 0x30000065ff657230 */ /* 0x000fe40000004100 */
[----:B------:R-:W-:-:S04]  /*0630*/  FADD R133, R14, R133 ;  /* 0x000000850e857221 */ /* 0x000fc80000000000 */
        /* <DEDUP_REMOVED lines=24> */
[----:B------:R-:W-:-:S03]  /*07c0*/  HADD2.F32 R164, -RZ, R131.H1_H1 ;  /* 0x30000083ffa47230 */ /* 0x000fc60000004100 */
        /* <DEDUP_REMOVED lines=260> */
.L_x_13056:
[----:B-1----:R-:W-:Y:S01]  /*1810*/  FADD R163, R162, R163 ;  /* 0x000000a3a2a37221 */ /* 0x002fe20000000000 */
[----:B------:R-:W1:Y:S01]  /*1820*/  @!P2 LDC.64 R160, c[0x0][0x228] ;  /* 0x00008a00ffa0ab82 */ /* 0x000e620000000a00 */
[----:B------:R-:W-:Y:S02]  /*1830*/  ISETP.NE.AND P3, PT, R2, RZ, PT ;  /* 0x000000ff0200720c */ /* 0x000fe40003f65270 */
[----:B------:R-:W-:Y:S02]  /*1840*/  LOP3.LUT R7, R7, 0xffffff00, RZ, 0xc0, !PT ;  /* 0xffffff0007077812 */ /* 0x000fe400078ec0ff */
[----:B------:R-:W-:-:S03]  /*1850*/  LOP3.LUT R9, R9, 0xffffff00, RZ, 0xc0, !PT ;  /* 0xffffff0009097812 */ /* 0x000fc600078ec0ff */
[----:B0-----:R-:W0:Y:S01]  /*1860*/  LDC R162, c[0x0][0x268] ;  /* 0x00009a00ffa27b82 */ /* 0x001e220000000800 */
[----:B-1----:R-:W-:-:S05]  /*1870*/  @!P2 IMAD.WIDE R160, R4, 0x4, R160 ;  /* 0x0000000404a0a825 */ /* 0x002fca00078e02a0 */
[----:B------:R1:W-:Y:S01]  /*1880*/  @!P2 STG.E desc[UR4][R160.64], R131 ;  /* 0x00000083a000a986 */ /* 0x0003e2000c101904 */
[----:B0-----:R-:W-:Y:S01]  /*1890*/  FFMA R162, R163, 0.00043402778101153671741, R162 ;  /* 0x39e38e39a3a27823 */ /* 0x001fe200000000a2 */
[----:B-----5:R-:W-:-:S04]  /*18a0*/  HADD2.F32 R163, -RZ, R24.H0_H0 ;  /* 0x20000018ffa37230 */ /* 0x020fc80000004100 */
[----:B------:R-:W-:Y:S01]  /*18b0*/  FSETP.GEU.AND P0, PT, |R162|, 1.175494350822287508e-38, PT ;  /* 0x00800000a200780b */ /* 0x000fe20003f0e200 */
[----:B------:R-:W-:Y:S01]  /*18c0*/  @P3 FADD R163, R163, 1 ;  /* 0x3f800000a3a33421 */ /* 0x000fe20000000000 */
[----:B-1----:R-:W-:-:S05]  /*18d0*/  HADD2.F32 R131, -RZ, R24.H1_H1 ;  /* 0x30000018ff837230 */ /* 0x002fca0000004100 */
[----:B------:R-:W-:-:S06]  /*18e0*/  @P3 FADD R131, R131, 1 ;  /* 0x3f80000083833421 */ /* 0x000fcc0000000000 */
[----:B------:R-:W-:-:S04]  /*18f0*/  @!P0 FMUL R162, R162, 16777216 ;  /* 0x4b800000a2a28820 */ /* 0x000fc80000400000 */
[----:B------:R-:W0:Y:S02]  /*1900*/  MUFU.RSQ R159, R162 ;  /* 0x000000a2009f7308 */ /* 0x000e240000001400 */
[----:B0-----:R-:W-:Y:S01]  /*1910*/  @!P0 FMUL R159, R159, 4096 ;  /* 0x458000009f9f8820 */ /* 0x001fe20000400000 */
[----:B------:R-:W-:-:S03]  /*1920*/  ISETP.NE.U32.AND P0, PT, RZ, UR6, PT ;  /* 0x00000006ff007c0c */ /* 0x000fc6000bf05070 */
[-C--:B------:R-:W-:Y:S01]  /*1930*/  FMUL R165, R0, R159.reuse ;  /* 0x0000009f00a57220 */ /* 0x080fe20000400000 */
[----:B------:R-:W-:Y:S01]  /*1940*/  ISETP.NE.AND.EX P0, PT, RZ, UR7, PT, P0 ;  /* 0x00000007ff007c0c */ /* 0x000fe2000bf05300 */
[--C-:B------:R-:W-:Y:S02]  /*1950*/  HADD2.F32 R0, -RZ, R60.reuse.H0_H0 ;  /* 0x2000003cff007230 */ /* 0x100fe40000004100 */
[-C--:B------:R-:W-:Y:S01]  /*1960*/  FMUL R160, R96, R159.reuse ;  /* 0x0000009f60a07220 */ /* 0x080fe20000400000 */
[----:B------:R-:W-:Y:S02]  /*1970*/  HADD2.F32 R96, -RZ, R60.H1_H1 ;  /* 0x3000003cff607230 */ /* 0x000fe40000004100 */
[-C--:B------:R-:W-:Y:S01]  /*1980*/  FMUL R8, R8, R159.reuse ;  /* 0x0000009f08087220 */ /* 0x080fe20000400000 */
[----:B------:R-:W-:Y:S01]  /*1990*/  FMUL R12, R12, R159 ;  /* 0x0000009f0c0c7220 */ /* 0x000fe20000400000 */
[----:B------:R-:W-:Y:S01]  /*19a0*/  FFMA R0, R163, R165, R0 ;  /* 0x000000a5a3007223 */ /* 0x000fe20000000000 */
[-C--:B------:R-:W-:Y:S01]  /*19b0*/  FMUL R16, R16, R159.reuse ;  /* 0x0000009f10107220 */ /* 0x080fe20000400000 */
[----:B------:R-:W-:Y:S01]  /*19c0*/  FFMA R96, R131, R160, R96 ;  /* 0x000000a083607223 */ /* 0x000fe20000000060 */
[-C--:B------:R-:W-:Y:S01]  /*19d0*/  FMUL R20, R20, R159.reuse ;  /* 0x0000009f14147220 */ /* 0x080fe20000400000 */
[-C--:B------:R-:W-:Y:S01]  /*19e0*/  FMUL R133, R133, R159.reuse ;  /* 0x0000009f85857220 */ /* 0x080fe20000400000 */
[-C--:B------:R-:W-:Y:S01]  /*19f0*/  FMUL R134, R134, R159.reuse ;  /* 0x0000009f86867220 */ /* 0x080fe20000400000 */
[-C--:B------:R-:W-:Y:S01]  /*1a00*/  FMUL R135, R135, R159.reuse ;  /* 0x0000009f87877220 */ /* 0x080fe20000400000 */
[----:B------:R-:W-:Y:S01]  /*1a10*/  @P0 FMNMX R3, R3, |R0|, !PT ;  /* 0x4000000003030209 */ /* 0x000fe20007800000 */
[----:B------:R-:W-:Y:S01]  /*1a20*/  @P1 FMUL R0, R0, R6 ;  /* 0x0000000600001220 */ /* 0x000fe20000400000 */
[-C--:B------:R-:W-:Y:S01]  /*1a30*/  FMUL R136, R136, R159.reuse ;  /* 0x0000009f88887220 */ /* 0x080fe20000400000 */
[-C--:B------:R-:W-:Y:S01]  /*1a40*/  FMUL R137, R137, R159.reuse ;  /* 0x0000009f89897220 */ /* 0x080fe20000400000 */
[----:B------:R-:W-:Y:S01]  /*1a50*/  @P0 FMNMX R3, R3, |R96|, !PT ;  /* 0x4000006003030209 */ /* 0x000fe20007800000 */
[----:B------:R-:W-:Y:S01]  /*1a60*/  @P1 FMUL R96, R96, R6 ;  /* 0x0000000660601220 */ /* 0x000fe20000400000 */
[----:B------:R-:W-:Y:S01]  /*1a70*/  F2FP.SATFINITE.E4M3.F32.PACK_AB_MERGE_C R131, RZ, R0, RZ ;  /* 0x00000000ff83723e */ /* 0x000fe200048070ff */
[-C--:B------:R-:W-:Y:S01]  /*1a80*/  FMUL R138, R138, R159.reuse ;  /* 0x0000009f8a8a7220 */ /* 0x080fe20000400000 */
[-C--:B------:R-:W-:Y:S01]  /*1a90*/  FMUL R139, R139, R159.reuse ;  /* 0x0000009f8b8b7220 */ /* 0x080fe20000400000 */
[-C--:B------:R-:W-:Y:S01]  /*1aa0*/  FMUL R140, R140, R159.reuse ;  /* 0x0000009f8c8c7220 */ /* 0x080fe20000400000 */
[----:B------:R-:W-:Y:S01]  /*1ab0*/  F2FP.SATFINITE.E4M3.F32.PACK_AB_MERGE_C R96, RZ, R96, RZ ;  /* 0x00000060ff60723e */ /* 0x000fe200048070ff */
[-C--:B------:R-:W-:Y:S01]  /*1ac0*/  FMUL R141, R141, R159.reuse ;  /* 0x0000009f8d8d7220 */ /* 0x080fe20000400000 */
[----:B------:R-:W-:Y:S01]  /*1ad0*/  LOP3.LUT R131, R131, 0xff, RZ, 0xc0, !PT ;  /* 0x000000ff83837812 */ /* 0x000fe200078ec0ff */
[----:B------:R-:W-:Y:S01]  /*1ae0*/  FMUL R142, R142, R159 ;  /* 0x0000009f8e8e7220 */ /* 0x000fe20000400000 */
[----:B------:R-:W-:Y:S01]  /*1af0*/  SHF.L.U32 R0, R96, 0x8, RZ ;  /* 0x0000000860007819 */ /* 0x000fe200000006ff */
[----:B------:R-:W-:-:S02]  /*1b00*/  HADD2.F32 R96, -RZ, R25.H0_H0 ;  /* 0x20000019ff607230 */ /* 0x000fc40000004100 */
[-C--:B------:R-:W-:Y:S01]  /*1b10*/  FMUL R143, R143, R159.reuse ;  /* 0x0000009f8f8f7220 */ /* 0x080fe20000400000 */
[-C--:B------:R-:W-:Y:S01]  /*1b20*/  FMUL R144, R144, R159.reuse ;  /* 0x0000009f90907220 */ /* 0x080fe20000400000 */
[----:B------:R-:W-:Y:S01]  /*1b30*/  LOP3.LUT R0, R131, 0xffff, R0, 0xf8, !PT ;  /* 0x0000ffff83007812 */ /* 0x000fe200078ef800 */
[----:B------:R-:W-:Y:S02]  /*1b40*/  HADD2.F32 R131, -RZ, R61.H0_H0 ;  /* 0x2000003dff837230 */ /* 0x000fe40000004100 */
[----:B------:R-:W-:Y:S01]  /*1b50*/  @P3 FADD R96, R96, 1 ;  /* 0x3f80000060603421 */ /* 0x000fe20000000000 */
[-C--:B------:R-:W-:Y:S01]  /*1b60*/  FMUL R145, R145, R159.reuse ;  /* 0x0000009f91917220 */ /* 0x080fe20000400000 */
[-C--:B------:R-:W-:Y:S01]  /*1b70*/  FMUL R146, R146, R159.reuse ;  /* 0x0000009f92927220 */ /* 0x080fe20000400000 */
[----:B------:R-:W-:Y:S01]  /*1b80*/  FMUL R147, R147, R159 ;  /* 0x0000009f93937220 */ /* 0x000fe20000400000 */
[----:B------:R-:W-:Y:S01]  /*1b90*/  FFMA R8, R96, R8, R131 ;  /* 0x0000000860087223 */ /* 0x000fe20000000083 */
[----:B------:R-:W-:-:S02]  /*1ba0*/  HADD2.F32 R96, -RZ, R25.H1_H1 ;  /* 0x30000019ff607230 */ /* 0x000fc40000004100 */
[-C--:B------:R-:W-:Y:S01]  /*1bb0*/  FMUL R131, R97, R159.reuse ;  /* 0x0000009f61837220 */ /* 0x080fe20000400000 */
[----:B------:R-:W-:Y:S02]  /*1bc0*/  HADD2.F32 R97, -RZ, R61.H1_H1 ;  /* 0x3000003dff617230 */ /* 0x000fe40000004100 */
[-C--:B------:R-:W-:Y:S01]  /*1bd0*/  FMUL R148, R148, R159.reuse ;  /* 0x0000009f94947220 */ /* 0x080fe20000400000 */
[----:B------:R-:W-:Y:S01]  /*1be0*/  @P0 FMNMX R3, R3, |R8|, !PT ;  /* 0x4000000803030209 */ /* 0x000fe20007800000 */
[----:B------:R-:W-:Y:S01]  /*1bf0*/  @P3 FADD R96, R96, 1 ;  /* 0x3f80000060603421 */ /* 0x000fe20000000000 */
[----:B------:R-:W-:Y:S01]  /*1c00*/  @P1 FMUL R8, R8, R6 ;  /* 0x0000000608081220 */ /* 0x000fe20000400000 */
[-C--:B------:R-:W-:Y:S01]  /*1c10*/  FMUL R149, R149, R159.reuse ;  /* 0x0000009f95957220 */ /* 0x080fe20000400000 */
[----:B------:R-:W-:Y:S01]  /*1c20*/  FMUL R150, R150, R159 ;  /* 0x0000009f96967220 */ /* 0x000fe20000400000 */
[----:B------:R-:W-:Y:S01]  /*1c30*/  FFMA R96, R96, R131, R97 ;  /* 0x0000008360607223 */ /* 0x000fe20000000061 */
[----:B------:R-:W-:-:S02]  /*1c40*/  HADD2.F32 R97, -RZ, R26.H0_H0 ;  /* 0x2000001aff617230 */ /* 0x000fc40000004100 */
[-C--:B------:R-:W-:Y:S01]  /*1c50*/  FMUL R131, R10, R159.reuse ;  /* 0x0000009f0a837220 */ /* 0x080fe20000400000 */
[----:B------:R-:W-:Y:S01]  /*1c60*/  HADD2.F32 R10, -RZ, R62.H0_H0 ;  /* 0x2000003eff0a7230 */ /* 0x000fe20000004100 */
[----:B------:R-:W-:Y:S01]  /*1c70*/  F2FP.SATFINITE.E4M3.F32.PACK_AB_MERGE_C R8, RZ, R8, RZ ;  /* 0x00000008ff08723e */ /* 0x000fe200048070ff */
[-C--:B------:R-:W-:Y:S01]  /*1c80*/  FMUL R151, R151, R159.reuse ;  /* 0x0000009f97977220 */ /* 0x080fe20000400000 */
[----:B------:R-:W-:Y:S01]  /*1c90*/  @P3 FADD R97, R97, 1 ;  /* 0x3f80000061613421 */ /* 0x000fe20000000000 */
[----:B------:R-:W-:Y:S01]  /*1ca0*/  @P0 FMNMX R3, R3, |R96|, !PT ;  /* 0x4000006003030209 */ /* 0x000fe20007800000 */
[----:B------:R-:W-:Y:S01]  /*1cb0*/  @P1 FMUL R96, R96, R6 ;  /* 0x0000000660601220 */ /* 0x000fe20000400000 */
[----:B------:R-:W-:Y:S01]  /*1cc0*/  FMUL R152, R152, R159 ;  /* 0x0000009f98987220 */ /* 0x000fe20000400000 */
[----:B------:R-:W-:Y:S01]  /*1cd0*/  FFMA R10, R97, R131, R10 ;  /* 0x00000083610a7223 */ /* 0x000fe2000000000a */
[----:B------:R-:W-:Y:S02]  /*1ce0*/  HADD2.F32 R97, -RZ, R26.H1_H1 ;  /* 0x3000001aff617230 */ /* 0x000fe40000004100 */
[----:B------:R-:W-:Y:S01]  /*1cf0*/  FMUL R131, R98, R159 ;  /* 0x0000009f62837220 */ /* 0x000fe20000400000 */
[----:B------:R-:W-:-:S02]  /*1d00*/  HADD2.F32 R98, -RZ, R62.H1_H1 ;  /* 0x3000003eff627230 */ /* 0x000fc40000004100 */
[-C--:B------:R-:W-:Y:S01]  /*1d10*/  FMUL R153, R153, R159.reuse ;  /* 0x0000009f99997220 */ /* 0x080fe20000400000 */
[----:B------:R-:W-:Y:S01]  /*1d20*/  @P0 FMNMX R3, R3, |R10|, !PT ;  /* 0x4000000a03030209 */ /* 0x000fe20007800000 */
[----:B------:R-:W-:Y:S01]  /*1d30*/  @P3 FADD R97, R97, 1 ;  /* 0x3f80000061613421 */ /* 0x000fe20000000000 */
[----:B------:R-:W-:Y:S01]  /*1d40*/  @P1 FMUL R10, R10, R6 ;  /* 0x000000060a0a1220 */ /* 0x000fe20000400000 */
[-C--:B------:R-:W-:Y:S01]  /*1d50*/  FMUL R154, R154, R159.reuse ;  /* 0x0000009f9a9a7220 */ /* 0x080fe20000400000 */
[----:B------:R-:W-:Y:S01]  /*1d60*/  FMUL R155, R155, R159 ;  /* 0x0000009f9b9b7220 */ /* 0x000fe20000400000 */
[----:B------:R-:W-:Y:S01]  /*1d70*/  FFMA R97, R97, R131, R98 ;  /* 0x0000008361617223 */ /* 0x000fe20000000062 */
[----:B------:R-:W-:Y:S01]  /*1d80*/  HADD2.F32 R98, -RZ, R27.H0_H0 ;  /* 0x2000001bff627230 */ /* 0x000fe20000004100 */
[----:B------:R-:W-:Y:S01]  /*1d90*/  F2FP.SATFINITE.E4M3.F32.PACK_AB_MERGE_C R10, RZ, R10, RZ ;  /* 0x0000000aff0a723e */ /* 0x000fe200048070ff */
[----:B------:R-:W-:Y:S02]  /*1da0*/  HADD2.F32 R131, -RZ, R63.H0_H0 ;  /* 0x2000003fff837230 */ /* 0x000fe40000004100 */
[----:B------:R-:W-:Y:S01]  /*1db0*/  FMUL R156, R156, R159 ;  /* 0x0000009f9c9c7220 */ /* 0x000fe20000400000 */
[----:B------:R-:W-:Y:S01]  /*1dc0*/  @P0 FMNMX R3, R3, |R97|, !PT ;  /* 0x4000006103030209 */ /* 0x000fe20007800000 */
[----:B------:R-:W-:Y:S01]  /*1dd0*/  @P3 FADD R98, R98, 1 ;  /* 0x3f80000062623421 */ /* 0x000fe20000000000 */
[----:B------:R-:W-:Y:S01]  /*1de0*/  @P1 FMUL R97, R97, R6 ;  /* 0x0000000661611220 */ /* 0x000fe20000400000 */
[----:B------:R-:W-:Y:S01]  /*1df0*/  LOP3.LUT R10, R7, 0xffff, R10, 0xf8, !PT ;  /* 0x0000ffff070a7812 */ /* 0x000fe200078ef80a */
[----:B------:R-:W-:Y:S01]  /*1e00*/  FMUL R157, R157, R159 ;  /* 0x0000009f9d9d7220 */ /* 0x000fe20000400000 */
[----:B------:R-:W-:Y:S01]  /*1e10*/  FFMA R12, R98, R12, R131 ;  /* 0x0000000c620c7223 */ /* 0x000fe20000000083 */
[----:B------:R-:W-:-:S02]  /*1e20*/  HADD2.F32 R98, -RZ, R27.H1_H1 ;  /* 0x3000001bff627230 */ /* 0x000fc40000004100 */
[-C--:B------:R-:W-:Y:S01]  /*1e30*/  FMUL R131, R99, R159.reuse ;  /* 0x0000009f63837220 */ /* 0x080fe20000400000 */
[----:B------:R-:W-:Y:S01]  /*1e40*/  HADD2.F32 R99, -RZ, R63.H1_H1 ;  /* 0x3000003fff637230 */ /* 0x000fe20000004100 */
[----:B------:R-:W-:Y:S01]  /*1e50*/  SHF.L.U32 R7, R8, 0x10, RZ ;  /* 0x0000001008077819 */ /* 0x000fe200000006ff */
[----:B------:R-:W-:Y:S01]  /*1e60*/  FMUL R158, R158, R159 ;  /* 0x0000009f9e9e7220 */ /* 0x000fe20000400000 */
[----:B------:R-:W-:Y:S01]  /*1e70*/  @P3 FADD R98, R98, 1 ;  /* 0x3f80000062623421 */ /* 0x000fe20000000000 */
[----:B------:R-:W-:Y:S01]  /*1e80*/  @P0 FMNMX R3, R3, |R12|, !PT ;  /* 0x4000000c03030209 */ /* 0x000fe20007800000 */
[----:B------:R-:W-:Y:S01]  /*1e90*/  @P1 FMUL R12, R12, R6 ;  /* 0x000000060c0c1220 */ /* 0x000fe20000400000 */
[----:B------:R-:W-:Y:S01]  /*1ea0*/  F2FP.SATFINITE.E4M3.F32.PACK_AB_MERGE_C R8, RZ, R97, RZ ;  /* 0x00000061ff08723e */ /* 0x000fe200048070ff */
[----:B------:R-:W-:Y:S01]  /*1eb0*/  FFMA R98, R98, R131, R99 ;  /* 0x0000008362627223 */ /* 0x000fe20000000063 */
[----:B------:R-:W-:Y:S02]  /*1ec0*/  HADD2.F32 R99, -RZ, R28.H0_H0 ;  /* 0x2000001cff637230 */ /* 0x000fe40000004100 */
[-C--:B------:R-:W-:Y:S01]  /*1ed0*/  FMUL R131, R14, R159.reuse ;  /* 0x0000009f0e837220 */ /* 0x080fe20000400000 */
[----:B------:R-:W-:Y:S01]  /*1ee0*/  HADD2.F32 R14, -RZ, R64.H0_H0 ;  /* 0x20000040ff0e7230 */ /* 0x000fe20000004100 */
[----:B------:R-:W-:Y:S01]  /*1ef0*/  LOP3.LUT R97, R10, 0xff, RZ, 0xc0, !PT ;  /* 0x000000ff0a617812 */ /* 0x000fe200078ec0ff */
[----:B------:R-:W-:Y:S01]  /*1f00*/  FMUL R164, R164, R159 ;  /* 0x0000009fa4a47220 */ /* 0x000fe20000400000 */
[----:B------:R-:W-:Y:S01]  /*1f10*/  @P3 FADD R99, R99, 1 ;  /* 0x3f80000063633421 */ /* 0x000fe20000000000 */
[----:B------:R-:W-:Y:S01]  /*1f20*/  @P0 FMNMX R3, R3, |R98|, !PT ;  /* 0x4000006203030209 */ /* 0x000fe20007800000 */
[----:B------:R-:W-:Y:S01]  /*1f30*/  @P1 FMUL R98, R98, R6 ;  /* 0x0000000662621220 */ /* 0x000fe20000400000 */
[----:B------:R-:W-:Y:S01]  /*1f40*/  PRMT R8, R8, 0x7104, RZ ;  /* 0x0000710408087816 */ /* 0x000fe200000000ff */
[----:B------:R-:W-:Y:S01]  /*1f50*/  FFMA R14, R99, R131, R14 ;  /* 0x00000083630e7223 */ /* 0x000fe2000000000e */
[----:B------:R-:W-:-:S02]  /*1f60*/  HADD2.F32 R99, -RZ, R28.H1_H1 ;  /* 0x3000001cff637230 */ /* 0x000fc40000004100 */
[----:B------:R-:W-:Y:S01]  /*1f70*/  FMUL R131, R100, R159 ;  /* 0x0000009f64837220 */ /* 0x000fe20000400000 */
[----:B------:R-:W-:Y:S01]  /*1f80*/  HADD2.F32 R100, -RZ, R64.H1_H1 ;  /* 0x30000040ff647230 */ /* 0x000fe20000004100 */
[----:B------:R-:W-:Y:S01]  /*1f90*/  F2FP.SATFINITE.E4M3.F32.PACK_AB_MERGE_C R12, RZ, R12, RZ ;  /* 0x0000000cff0c723e */ /* 0x000fe200048070ff */
[----:B------:R-:W-:Y:S01]  /*1fa0*/  @P3 FADD R99, R99, 1 ;  /* 0x3f80000063633421 */ /* 0x000fe20000000000 */
[----:B------:R-:W-:Y:S01]  /*1fb0*/  @P0 FMNMX R3, R3, |R14|, !PT ;  /* 0x4000000e03030209 */ /* 0x000fe20007800000 */
[----:B------:R-:W-:Y:S01]  /*1fc0*/  @P1 FMUL R14, R14, R6 ;  /* 0x000000060e0e1220 */ /* 0x000fe20000400000 */
[----:B------:R-:W-:Y:S01]  /*1fd0*/  LOP3.LUT R0, R0, 0xff0000, R7, 0xf8, !PT ;  /* 0x00ff000000007812 */ /* 0x000fe200078ef807 */
[----:B------:R-:W-:Y:S01]  /*1fe0*/  FFMA R99, R99, R131, R100 ;  /* 0x0000008363637223 */ /* 0x000fe20000000064 */
[----:B------:R-:W-:Y:S01]  /*1ff0*/  HADD2.F32 R100, -RZ, R29.H0_H0 ;  /* 0x2000001dff647230 */ /* 0x000fe20000004100 */
[----:B------:R-:W-:Y:S01]  /*2000*/  LOP3.LUT R7, R97, 0xff00, R8, 0xf8, !PT ;  /* 0x0000ff0061077812 */ /* 0x000fe200078ef808 */
[----:B------:R-:W-:Y:S01]  /*2010*/  HADD2.F32 R131, -RZ, R65.H0_H0 ;  /* 0x20000041ff837230 */ /* 0x000fe20000004100 */
[----:B------:R-:W-:-:S02]  /*2020*/  SHF.L.U32 R12, R12, 0x10, RZ ;  /* 0x000000100c0c7819 */ /* 0x000fc400000006ff */
[----:B------:R-:W-:Y:S01]  /*2030*/  @P3 FADD R100, R100, 1 ;  /* 0x3f80000064643421 */ /* 0x000fe20000000000 */
[----:B------:R-:W-:Y:S01]  /*2040*/  @P0 FMNMX R3, R3, |R99|, !PT ;  /* 0x4000006303030209 */ /* 0x000fe20007800000 */
[----:B------:R-:W-:Y:S01]  /*2050*/  @P1 FMUL R99, R99, R6 ;  /* 0x0000000663631220 */ /* 0x000fe20000400000 */
[----:B------:R-:W-:Y:S01]  /*2060*/  LOP3.LUT R97, R7, 0xff0000, R12, 0xf8, !PT ;  /* 0x00ff000007617812 */ /* 0x000fe200078ef80c */
[----:B------:R-:W-:Y:S01]  /*2070*/  FFMA R16, R100, R16, R131 ;  /* 0x0000001064107223 */ /* 0x000fe20000000083 */
[----:B------:R-:W-:Y:S02]  /*2080*/  HADD2.F32 R100, -RZ, R29.H1_H1 ;  /* 0x3000001dff647230 */ /* 0x000fe40000004100 */
[----:B------:R-:W-:Y:S01]  /*2090*/  FMUL R131, R101, R159 ;  /* 0x0000009f65837220 */ /* 0x000fe20000400000 */
[----:B------:R-:W-:Y:S01]  /*20a0*/  HADD2.F32 R101, -RZ, R65.H1_H1 ;  /* 0x30000041ff657230 */ /* 0x000fe20000004100 */
[----:B------:R-:W-:Y:S01]  /*20b0*/  F2FP.SATFINITE.E4M3.F32.PACK_AB_MERGE_C R7, RZ, R96, RZ ;  /* 0x00000060ff07723e */ /* 0x000fe200048070ff */
[----:B------:R-:W-:Y:S01]  /*20c0*/  @P3 FADD R100, R100, 1 ;  /* 0x3f80000064643421 */ /* 0x000fe20000000000 */
[----:B------:R-:W-:Y:S01]  /*20d0*/  @P0 FMNMX R3, R3, |R16|, !PT ;  /* 0x4000001003030209 */ /* 0x000fe20007800000 */
[----:B------:R-:W-:Y:S01]  /*20e0*/  @P1 FMUL R16, R16, R6 ;  /* 0x0000000610101220 */ /* 0x000fe20000400000 */
[----:B------:R-:W-:Y:S01]  /*20f0*/  LOP3.LUT R7, R7, 0xffff, RZ, 0xc0, !PT ;  /* 0x0000ffff07077812 */ /* 0x000fe200078ec0ff */
[----:B------:R-:W-:Y:S01]  /*2100*/  FFMA R100, R100, R131, R101 ;  /* 0x0000008364647223 */ /* 0x000fe20000000065 */
[----:B------:R-:W-:-:S02]  /*2110*/  HADD2.F32 R101, -RZ, R30.H0_H0 ;  /* 0x2000001eff657230 */ /* 0x000fc40000004100 */
[----:B------:R-:W-:Y:S01]  /*2120*/  FMUL R131, R18, R159 ;  /* 0x0000009f12837220 */ /* 0x000fe20000400000 */
[----:B------:R-:W-:Y:S01]  /*2130*/  HADD2.F32 R18, -RZ, R66.H0_H0 ;  /* 0x20000042ff127230 */ /* 0x000fe20000004100 */
[----:B------:R-:W-:Y:S01]  /*2140*/  SHF.L.U32 R7, R7, 0x18, RZ ;  /* 0x0000001807077819 */ /* 0x000fe200000006ff */
        /* <DEDUP_REMOVED lines=12> */
[----:B------:R-:W-:Y:S01]  /*2210*/  F2FP.SATFINITE.E4M3.F32.PACK_AB_MERGE_C R99, RZ, R99, RZ ;  /* 0x00000063ff63723e */ /* 0x000fe200048070ff */
[----:B------:R-:W-:Y:S01]  /*2220*/  FFMA R101, R101, R131, R102 ;  /* 0x0000008365657223 */ /* 0x000fe20000000066 */
[----:B------:R-:W-:Y:S01]  /*2230*/  HADD2.F32 R102, -RZ, R31.H0_H0 ;  /* 0x2000001fff667230 */ /* 0x000fe20000004100 */
[----:B------:R-:W-:Y:S01]  /*2240*/  LOP3.LUT R0, R0, 0xff, RZ, 0xc0, !PT ;  /* 0x000000ff00007812 */ /* 0x000fe200078ec0ff */
[----:B------:R-:W-:Y:S01]  /*2250*/  HADD2.F32 R131, -RZ, R67.H0_H0 ;  /* 0x20000043ff837230 */ /* 0x000fe20000004100 */
[----:B------:R-:W-:-:S02]  /*2260*/  SHF.L.U32 R99, R99, 0x8, RZ ;  /* 0x0000000863637819 */ /* 0x000fc400000006ff */
[----:B------:R-:W-:Y:S01]  /*2270*/  @P3 FADD R102, R102, 1 ;  /* 0x3f80000066663421 */ /* 0x000fe20000000000 */
[----:B------:R-:W-:Y:S01]  /*2280*/  @P0 FMNMX R3, R3, |R101|, !PT ;  /* 0x4000006503030209 */ /* 0x000fe20007800000 */
[----:B------:R-:W-:Y:S01]  /*2290*/  @P1 FMUL R101, R101, R6 ;  /* 0x0000000665651220 */ /* 0x000fe20000400000 */
[----:B------:R-:W-:Y:S01]  /*22a0*/  F2FP.SATFINITE.E4M3.F32.PACK_AB_MERGE_C R16, RZ, R16, RZ ;  /* 0x00000010ff10723e */ /* 0x000fe200048070ff */
[----:B------:R-:W-:Y:S01]  /*22b0*/  FFMA R20, R102, R20, R131 ;  /* 0x0000001466147223 */ /* 0x000fe20000000083 */
[----:B------:R-:W-:Y:S02]  /*22c0*/  HADD2.F32 R102, -RZ, R31.H1_H1 ;  /* 0x3000001fff667230 */ /* 0x000fe40000004100 */
[----:B------:R-:W-:Y:S01]  /*22d0*/  FMUL R131, R103, R159 ;  /* 0x0000009f67837220 */ /* 0x000fe20000400000 */
[----:B------:R-:W-:Y:S01]  /*22e0*/  HADD2.F32 R103, -RZ, R67.H1_H1 ;  /* 0x30000043ff677230 */ /* 0x000fe20000004100 */
[----:B------:R-:W-:Y:S01]  /*22f0*/  LOP3.LUT R99, R0, 0xffff, R99, 0xf8, !PT ;  /* 0x0000ffff00637812 */ /* 0x000fe200078ef863 */
[----:B------:R-:W-:Y:S01]  /*2300*/  @P3 FADD R102, R102, 1 ;  /* 0x3f80000066663421 */ /* 0x000fe20000000000 */
[----:B------:R-:W-:Y:S01]  /*2310*/  @P0 FMNMX R3, R3, |R20|, !PT ;  /* 0x4000001403030209 */ /* 0x000fe20007800000 */
[----:B------:R-:W-:Y:S01]  /*2320*/  @P1 FMUL R20, R20, R6 ;  /* 0x0000000614141220 */ /* 0x000fe20000400000 */
[----:B------:R-:W-:Y:S01]  /*2330*/  SHF.L.U32 R0, R16, 0x10, RZ ;  /* 0x0000001010007819 */ /* 0x000fe200000006ff */
[----:B------:R-:W-:Y:S01]  /*2340*/  FFMA R102, R102, R131, R103 ;  /* 0x0000008366667223 */ /* 0x000fe20000000067 */
[----:B------:R-:W-:-:S02]  /*2350*/  HADD2.F32 R103, -RZ, R32.H0_H0 ;  /* 0x20000020ff677230 */ /* 0x000fc40000004100 */
[----:B------:R-:W-:Y:S01]  /*2360*/  FMUL R131, R22, R159 ;  /* 0x0000009f16837220 */ /* 0x000fe20000400000 */
[----:B------:R-:W-:Y:S01]  /*2370*/  HADD2.F32 R22, -RZ, R68.H0_H0 ;  /* 0x20000044ff167230 */ /* 0x000fe20000004100 */
[----:B------:R-:W-:Y:S01]  /*2380*/  LOP3.LUT R99, R99, 0xff0000, R0, 0xf8, !PT ;  /* 0x00ff000063637812 */ /* 0x000fe200078ef800 */
        /* <DEDUP_REMOVED lines=14> */
[----:B------:R-:W-:-:S02]  /*2470*/  HADD2.F32 R131, -RZ, R33.H0_H0 ;  /* 0x20000021ff837230 */ /* 0x000fc40000004100 */
[----:B------:R-:W-:Y:S01]  /*2480*/  FMUL R132, R104, R159 ;  /* 0x0000009f68847220 */ /* 0x000fe20000400000 */
[----:B------:R-:W-:Y:S01]  /*2490*/  HADD2.F32 R104, -RZ, R69.H0_H0 ;  /* 0x20000045ff687230 */ /* 0x000fe20000004100 */
[----:B------:R-:W-:Y:S01]  /*24a0*/  F2FP.SATFINITE.E4M3.F32.PACK_AB_MERGE_C R8, RZ, R101, RZ ;  /* 0x00000065ff08723e */ /* 0x000fe200048070ff */
[----:B------:R-:W-:Y:S01]  /*24b0*/  @P3 FADD R131, R131, 1 ;  /* 0x3f80000083833421 */ /* 0x000fe20000000000 */
[----:B------:R-:W-:Y:S01]  /*24c0*/  @P0 FMNMX R3, R3, |R103|, !PT ;  /* 0x4000006703030209 */ /* 0x000fe20007800000 */
[----:B------:R-:W-:Y:S01]  /*24d0*/  @P1 FMUL R103, R103, R6 ;  /* 0x0000000667671220 */ /* 0x000fe20000400000 */
[----:B------:R-:W-:Y:S01]  /*24e0*/  LOP3.LUT R0, R0, 0xffff, RZ, 0xc0, !PT ;  /* 0x0000ffff00007812 */ /* 0x000fe200078ec0ff */
[----:B------:R-:W-:Y:S01]  /*24f0*/  FFMA R104, R131, R132, R104 ;  /* 0x0000008483687223 */ /* 0x000fe20000000068 */
[----:B------:R-:W-:Y:S01]  /*2500*/  HADD2.F32 R131, -RZ, R33.H1_H1 ;  /* 0x30000021ff837230 */ /* 0x000fe20000004100 */
[----:B------:R-:W-:Y:S01]  /*2510*/  LOP3.LUT R9, R9, 0xff, RZ, 0xc0, !PT ;  /* 0x000000ff09097812 */ /* 0x000fe200078ec0ff */
[----:B------:R-:W-:Y:S01]  /*2520*/  HADD2.F32 R132, -RZ, R69.H1_H1 ;  /* 0x30000045ff847230 */ /* 0x000fe20000004100 */
[----:B------:R-:W-:-:S02]  /*2530*/  PRMT R8, R8, 0x7104, RZ ;  /* 0x0000710408087816 */ /* 0x000fc400000000ff */
[----:B------:R-:W-:Y:S01]  /*2540*/  @P3 FADD R131, R131, 1 ;  /* 0x3f80000083833421 */ /* 0x000fe20000000000 */
[----:B------:R-:W-:Y:S01]  /*2550*/  @P0 FMNMX R3, R3, |R104|, !PT ;  /* 0x4000006803030209 */ /* 0x000fe20007800000 */
[-C--:B------:R-:W-:Y:S01]  /*2560*/  @P1 FMUL R104, R104, R6.reuse ;  /* 0x0000000668681220 */ /* 0x080fe20000400000 */
[----:B------:R-:W-:Y:S01]  /*2570*/  SHF.L.U32 R0, R0, 0x18, RZ ;  /* 0x0000001800007819 */ /* 0x000fe200000006ff */
[----:B------:R-:W-:Y:S01]  /*2580*/  FFMA R131, R131, R133, R132 ;  /* 0x0000008583837223 */ /* 0x000fe20000000084 */
[----:B------:R-:W-:Y:S02]  /*2590*/  HADD2.F32 R132, -RZ, R34.H0_H0 ;  /* 0x20000022ff847230 */ /* 0x000fe40000004100 */
[----:B------:R-:W-:Y:S01]  /*25a0*/  FMUL R133, R105, R159 ;  /* 0x0000009f69857220 */ /* 0x000fe20000400000 */
[----:B------:R-:W-:Y:S01]  /*25b0*/  HADD2.F32 R105, -RZ, R70.H0_H0 ;  /* 0x20000046ff697230 */ /* 0x000fe20000004100 */
[----:B------:R-:W-:Y:S01]  /*25c0*/  LOP3.LUT R9, R9, 0xff00, R8, 0xf8, !PT ;  /* 0x0000ff0009097812 */ /* 0x000fe200078ef808 */
[----:B------:R-:W-:Y:S01]  /*25d0*/  @P3 FADD R132, R132, 1 ;  /* 0x3f80000084843421 */ /* 0x000fe20000000000 */
[----:B------:R-:W-:Y:S01]  /*25e0*/  @P0 FMNMX R3, R3, |R131|, !PT ;  /* 0x4000008303030209 */ /* 0x000fe20007800000 */
[----:B------:R-:W-:Y:S01]  /*25f0*/  @P1 FMUL R131, R131, R6 ;  /* 0x0000000683831220 */ /* 0x000fe20000400000 */
[----:B------:R-:W-:Y:S01]  /*2600*/  LOP3.LUT R8, R99, 0xff000000, R0, 0xf8, !PT ;  /* 0xff00000063087812 */ /* 0x000fe200078ef800 */
[----:B------:R-:W-:Y:S01]  /*2610*/  FFMA R105, R132, R133, R105 ;  /* 0x0000008584697223 */ /* 0x000fe20000000069 */
[----:B------:R-:W-:Y:S01]  /*2620*/  HADD2.F32 R132, -RZ, R34.H1_H1 ;  /* 0x30000022ff847230 */ /* 0x000fe20000004100 */
[----:B------:R-:W-:Y:S01]  /*2630*/  F2FP.SATFINITE.E4M3.F32.PACK_AB_MERGE_C R0, RZ, R22, RZ ;  /* 0x00000016ff00723e */ /* 0x000fe200048070ff */
[----:B------:R-:W-:Y:S01]  /*2640*/  HADD2.F32 R133, -RZ, R70.H1_H1 ;  /* 0x30000046ff857230 */ /* 0x000fe20000004100 */
[----:B------:R-:W-:-:S02]  /*2650*/  F2FP.SATFINITE.E4M3.F32.PACK_AB_MERGE_C R103, RZ, R103, RZ ;  /* 0x00000067ff67723e */ /* 0x000fc400048070ff */
[----:B------:R-:W-:Y:S01]  /*2660*/  @P3 FADD R132, R132, 1 ;  /* 0x3f80000084843421 */ /* 0x000fe20000000000 */
[----:B------:R-:W-:Y:S01]  /*2670*/  @P0 FMNMX R3, R3, |R105|, !PT ;  /* 0x4000006903030209 */ /* 0x000fe20007800000 */
[----:B------:R-:W-:Y:S01]  /*2680*/  @P1 FMUL R105, R105, R6 ;  /* 0x0000000669691220 */ /* 0x000fe20000400000 */
[----:B------:R-:W-:Y:S01]  /*2690*/  LOP3.LUT R0, R0, 0xff, RZ, 0xc0, !PT ;  /* 0x000000ff00007812 */ /* 0x000fe200078ec0ff */
[----:B------:R-:W-:Y:S01]  /*26a0*/  FFMA R132, R132, R134, R133 ;  /* 0x0000008684847223 */ /* 0x000fe20000000085 */
[----:B------:R-:W-:Y:S02]  /*26b0*/  HADD2.F32 R133, -RZ, R35.H0_H0 ;  /* 0x20000023ff857230 */ /* 0x000fe40000004100 */
        /* <DEDUP_REMOVED lines=20> */
[----:B------:R-:W-:Y:S01]  /*2800*/  LOP3.LUT R98, R98, 0xffff, RZ, 0xc0, !PT ;  /* 0x0000ffff62627812 */ /* 0x000fe200078ec0ff */
[----:B------:R-:W-:Y:S01]  /*2810*/  @P3 FADD R134, R134, 1 ;  /* 0x3f80000086863421 */ /* 0x000fe20000000000 */
[----:B------:R-:W-:Y:S01]  /*2820*/  @P0 FMNMX R3, R3, |R133|, !PT ;  /* 0x4000008503030209 */ /* 0x000fe20007800000 */
[----:B------:R-:W-:Y:S01]  /*2830*/  @P1 FMUL R133, R133, R6 ;  /* 0x0000000685851220 */ /* 0x000fe20000400000 */
[----:B------:R-:W-:Y:S01]  /*2840*/  LOP3.LUT R12, R11, 0xffffff00, RZ, 0xc0, !PT ;  /* 0xffffff000b0c7812 */ /* 0x000fe200078ec0ff */
[----:B------:R-:W-:Y:S01]  /*2850*/  FFMA R107, R134, R135, R107 ;  /* 0x00000087866b7223 */ /* 0x000fe2000000006b */
[----:B------:R-:W-:Y:S01]  /*2860*/  HADD2.F32 R134, -RZ, R36.H1_H1 ;  /* 0x30000024ff867230 */ /* 0x000fe20000004100 */
[----:B------:R-:W-:Y:S01]  /*2870*/  F2FP.SATFINITE.E4M3.F32.PACK_AB_MERGE_C R105, RZ, R105, RZ ;  /* 0x00000069ff69723e */ /* 0x000fe200048070ff */
[----:B------:R-:W-:Y:S01]  /*2880*/  HADD2.F32 R135, -RZ, R72.H1_H1 ;  /* 0x30000048ff877230 */ /* 0x000fe20000004100 */
[----:B------:R-:W-:-:S02]  /*2890*/  LOP3.LUT R103, R103, 0xff0000, R0, 0xf8, !PT ;  /* 0x00ff000067677812 */ /* 0x000fc400078ef800 */
[----:B------:R-:W-:Y:S01]  /*28a0*/  @P3 FADD R134, R134, 1 ;  /* 0x3f80000086863421 */ /* 0x000fe20000000000 */
[----:B------:R-:W-:Y:S01]  /*28b0*/  @P0 FMNMX R3, R3, |R107|, !PT ;  /* 0x4000006b03030209 */ /* 0x000fe20007800000 */
[----:B------:R-:W-:Y:S01]  /*28c0*/  @P1 FMUL R107, R107, R6 ;  /* 0x000000066b6b1220 */ /* 0x000fe20000400000 */
        /* <DEDUP_REMOVED lines=11> */
[----:B------:R-:W-:Y:S01]  /*2980*/  HADD2.F32 R135, -RZ, R37.H1_H1 ;  /* 0x30000025ff877230 */ /* 0x000fe20000004100 */
[----:B------:R-:W-:Y:S01]  /*2990*/  LOP3.LUT R7, R97, R98, RZ, 0xfc, !PT ;  /* 0x0000006261077212 */ /* 0x000fe200078efcff */
[----:B------:R-:W-:Y:S01]  /*29a0*/  HADD2.F32 R136, -RZ, R73.H1_H1 ;  /* 0x30000049ff887230 */ /* 0x000fe20000004100 */
[----:B------:R-:W-:-:S02]  /*29b0*/  LOP3.LUT R11, R11, 0xff, RZ, 0xc0, !PT ;  /* 0x000000ff0b0b7812 */ /* 0x000fc400078ec0ff */
[----:B------:R-:W-:Y:S01]  /*29c0*/  @P3 FADD R135, R135, 1 ;  /* 0x3f80000087873421 */ /* 0x000fe20000000000 */
[----:B------:R-:W-:Y:S01]  /*29d0*/  @P0 FMNMX R3, R3, |R108|, !PT ;  /* 0x4000006c03030209 */ /* 0x000fe20007800000 */
[-C--:B------:R-:W-:Y:S01]  /*29e0*/  @P1 FMUL R108, R108, R6.reuse ;  /* 0x000000066c6c1220 */ /* 0x080fe20000400000 */
[----:B------:R-:W-:Y:S01]  /*29f0*/  PRMT R0, R0, 0x7104, RZ ;  /* 0x0000710400007816 */ /* 0x000fe200000000ff */
[----:B------:R-:W-:Y:S01]  /*2a00*/  FFMA R135, R135, R137, R136 ;  /* 0x0000008987877223 */ /* 0x000fe20000000088 */
[----:B------:R-:W-:Y:S02]  /*2a10*/  HADD2.F32 R136, -RZ, R38.H0_H0 ;  /* 0x20000026ff887230 */ /* 0x000fe40000004100 */
[----:B------:R-:W-:Y:S01]  /*2a20*/  FMUL R137, R109, R159 ;  /* 0x0000009f6d897220 */ /* 0x000fe20000400000 */
[----:B------:R-:W-:Y:S01]  /*2a30*/  HADD2.F32 R109, -RZ, R74.H0_H0 ;  /* 0x2000004aff6d7230 */ /* 0x000fe20000004100 */
[----:B------:R-:W-:Y:S01]  /*2a40*/  F2FP.SATFINITE.E4M3.F32.PACK_AB_MERGE_C R97, RZ, R107, RZ ;  /* 0x0000006bff61723e */ /* 0x000fe200048070ff */
[----:B------:R-:W-:Y:S01]  /*2a50*/  @P3 FADD R136, R136, 1 ;  /* 0x3f80000088883421 */ /* 0x000fe20000000000 */
[----:B------:R-:W-:Y:S01]  /*2a60*/  @P0 FMNMX R3, R3, |R135|, !PT ;  /* 0x4000008703030209 */ /* 0x000fe20007800000 */
[----:B------:R-:W-:Y:S01]  /*2a70*/  @P1 FMUL R135, R135, R6 ;  /* 0x0000000687871220 */ /* 0x000fe20000400000 */
[----:B------:R-:W-:Y:S01]  /*2a80*/  F2FP.SATFINITE.E4M3.F32.PACK_AB_MERGE_C R134, RZ, R134, RZ ;  /* 0x00000086ff86723e */ /* 0x000fe200048070ff */
[----:B------:R-:W-:Y:S01]  /*2a90*/  FFMA R109, R136, R137, R109 ;  /* 0x00000089886d7223 */ /* 0x000fe2000000006d */
[----:B------:R-:W-:Y:S01]  /*2aa0*/  HADD2.F32 R136, -RZ, R38.H1_H1 ;  /* 0x30000026ff887230 */ /* 0x000fe20000004100 */
[----:B------:R-:W-:Y:S01]  /*2ab0*/  LOP3.LUT R11, R11, 0xff00, R0, 0xf8, !PT ;  /* 0x0000ff000b0b7812 */ /* 0x000fe200078ef800 */
[----:B------:R-:W-:Y:S01]  /*2ac0*/  HADD2.F32 R137, -RZ, R74.H1_H1 ;  /* 0x3000004aff897230 */ /* 0x000fe20000004100 */
[----:B------:R-:W-:-:S02]  /*2ad0*/  LOP3.LUT R97, R97, 0xff, RZ, 0xc0, !PT ;  /* 0x000000ff61617812 */ /* 0x000fc400078ec0ff */
        /* <DEDUP_REMOVED lines=12> */
[----:B------:R-:W-:Y:S01]  /*2ba0*/  LOP3.LUT R97, R97, 0xffff, R134, 0xf8, !PT ;  /* 0x0000ffff61617812 */ /* 0x000fe200078ef886 */
[----:B------:R-:W-:Y:S01]  /*2bb0*/  FFMA R110, R137, R138, R110 ;  /* 0x0000008a896e7223 */ /* 0x000fe2000000006e */
[----:B------:R-:W-:Y:S01]  /*2bc0*/  HADD2.F32 R137, -RZ, R39.H1_H1 ;  /* 0x30000027ff897230 */ /* 0x000fe20000004100 */
[----:B------:R-:W-:Y:S01]  /*2bd0*/  SHF.L.U32 R0, R0, 0x10, RZ ;  /* 0x0000001000007819 */ /* 0x000fe200000006ff */
[----:B------:R-:W-:Y:S01]  /*2be0*/  HADD2.F32 R138, -RZ, R75.H1_H1 ;  /* 0x3000004bff8a7230 */ /* 0x000fe20000004100 */
[----:B------:R-:W-:-:S02]  /*2bf0*/  LOP3.LUT R12, R13, 0xffffff00, RZ, 0xc0, !PT ;  /* 0xffffff000d0c7812 */ /* 0x000fc400078ec0ff */
[----:B------:R-:W-:Y:S01]  /*2c00*/  @P3 FADD R137, R137, 1 ;  /* 0x3f80000089893421 */ /* 0x000fe20000000000 */
[----:B------:R-:W-:Y:S01]  /*2c10*/  @P0 FMNMX R3, R3, |R110|, !PT ;  /* 0x4000006e03030209 */ /* 0x000fe20007800000 */
[-C--:B------:R-:W-:Y:S01]  /*2c20*/  @P1 FMUL R110, R110, R6.reuse ;  /* 0x000000066e6e1220 */ /* 0x080fe20000400000 */
[----:B------:R-:W-:Y:S01]  /*2c30*/  F2FP.SATFINITE.E4M3.F32.PACK_AB_MERGE_C R109, RZ, R109, RZ ;  /* 0x0000006dff6d723e */ /* 0x000fe200048070ff */
        /* <DEDUP_REMOVED lines=26> */
[----:B------:R-:W-:Y:S01]  /*2de0*/  PRMT R12, R136, 0x7104, RZ ;  /* 0x00007104880c7816 */ /* 0x000fe200000000ff */
[----:B------:R-:W-:Y:S01]  /*2df0*/  FFMA R112, R139, R140, R112 ;  /* 0x0000008c8b707223 */ /* 0x000fe20000000070 */
[----:B------:R-:W-:Y:S01]  /*2e00*/  HADD2.F32 R139, -RZ, R41.H1_H1 ;  /* 0x30000029ff8b7230 */ /* 0x000fe20000004100 */
[----:B------:R-:W-:Y:S01]  /*2e10*/  SHF.L.U32 R0, R0, 0x18, RZ ;  /* 0x0000001800007819 */ /* 0x000fe200000006ff */
[----:B------:R-:W-:Y:S01]  /*2e20*/  HADD2.F32 R140, -RZ, R77.H1_H1 ;  /* 0x3000004dff8c7230 */ /* 0x000fe20000004100 */
[----:B------:R-:W-:-:S02]  /*2e30*/  LOP3.LUT R13, R13, 0xff00, R12, 0xf8, !PT ;  /* 0x0000ff000d0d7812 */ /* 0x000fc400078ef80c */
[----:B------:R-:W-:Y:S01]  /*2e40*/  @P3 FADD R139, R139, 1 ;  /* 0x3f8000008b8b3421 */ /* 0x000fe20000000000 */
[----:B------:R-:W-:Y:S01]  /*2e50*/  @P0 FMNMX R3, R3, |R112|, !PT ;  /* 0x4000007003030209 */ /* 0x000fe20007800000 */
[-C--:B------:R-:W-:Y:S01]  /*2e60*/  @P1 FMUL R112, R112, R6.reuse ;  /* 0x0000000670701220 */ /* 0x080fe20000400000 */
[----:B------:R-:W-:Y:S01]  /*2e70*/  LOP3.LUT R12, R97, 0xff000000, R0, 0xf8, !PT ;  /* 0xff000000610c7812 */ /* 0x000fe200078ef800 */
        /* <DEDUP_REMOVED lines=11> */
[----:B------:R-:W-:Y:S01]  /*2f30*/  LOP3.LUT R97, R97, 0xff, RZ, 0xc0, !PT ;  /* 0x000000ff61617812 */ /* 0x000fe200078ec0ff */
[----:B------:R-:W-:Y:S01]  /*2f40*/  HADD2.F32 R141, -RZ, R78.H1_H1 ;  /* 0x3000004eff8d7230 */ /* 0x000fe20000004100 */
[----:B------:R-:W-:-:S02]  /*2f50*/  SHF.L.U32 R138, R138, 0x8, RZ ;  /* 0x000000088a8a7819 */ /* 0x000fc400000006ff */
[----:B------:R-:W-:Y:S01]  /*2f60*/  @P3 FADD R140, R140, 1 ;  /* 0x3f8000008c8c3421 */ /* 0x000fe20000000000 */
[----:B------:R-:W-:Y:S01]  /*2f70*/  @P0 FMNMX R3, R3, |R113|, !PT ;  /* 0x4000007103030209 */ /* 0x000fe20007800000 */
[----:B------:R-:W-:Y:S01]  /*2f80*/  @P1 FMUL R113, R113, R6 ;  /* 0x0000000671711220 */ /* 0x000fe20000400000 */
[----:B------:R-:W-:Y:S01]  /*2f90*/  F2FP.SATFINITE.E4M3.F32.PACK_AB_MERGE_C R0, RZ, R112, RZ ;  /* 0x00000070ff00723e */ /* 0x000fe200048070ff */
        /* <DEDUP_REMOVED lines=26> */
[----:B------:R-:W-:Y:S01]  /*3140*/  LOP3.LUT R97, R97, 0xff0000, R0, 0xf8, !PT ;  /* 0x00ff000061617812 */ /* 0x000fe200078ef800 */
[----:B------:R-:W-:Y:S01]  /*3150*/  FFMA R115, R142, R143, R115 ;  /* 0x0000008f8e737223 */ /* 0x000fe20000000073 */
[----:B------:R-:W-:Y:S01]  /*3160*/  HADD2.F32 R142, -RZ, R44.H1_H1 ;  /* 0x3000002cff8e7230 */ /* 0x000fe20000004100 */
[----:B------:R-:W-:Y:S01]  /*3170*/  LOP3.LUT R15, R16, 0xffff, R113, 0xf8, !PT ;  /* 0x0000ffff100f7812 */ /* 0x000fe200078ef871 */
        /* <DEDUP_REMOVED lines=32> */
[----:B------:R-:W-:Y:S01]  /*3380*/  LOP3.LUT R97, R97, 0xff, RZ, 0xc0, !PT ;  /* 0x000000ff61617812 */ /* 0x000fe200078ec0ff */
[----:B------:R-:W-:Y:S01]  /*3390*/  FFMA R117, R144, R145, R117 ;  /* 0x0000009190757223 */ /* 0x000fe20000000075 */
[----:B------:R-:W-:Y:S01]  /*33a0*/  HADD2.F32 R144, -RZ, R46.H1_H1 ;  /* 0x3000002eff907230 */ /* 0x000fe20000004100 */
[----:B------:R-:W-:Y:S01]  /*33b0*/  SHF.L.U32 R142, R142, 0x8, RZ ;  /* 0x000000088e8e7819 */ /* 0x000fe200000006ff */
[----:B------:R-:W-:Y:S01]  /*33c0*/  HADD2.F32 R145, -RZ, R82.H1_H1 ;  /* 0x30000052ff917230 */ /* 0x000fe20000004100 */
[----:B------:R-:W-:-:S02]  /*33d0*/  F2FP.SATFINITE.E4M3.F32.PACK_AB_MERGE_C R0, RZ, R116, RZ ;  /* 0x00000074ff00723e */ /* 0x000fc400048070ff */
[----:B------:R-:W-:Y:S01]  /*33e0*/  @P3 FADD R144, R144, 1 ;  /* 0x3f80000090903421 */ /* 0x000fe20000000000 */
[----:B------:R-:W-:Y:S01]  /*33f0*/  @P0 FMNMX R3, R3, |R117|, !PT ;  /* 0x4000007503030209 */ /* 0x000fe20007800000 */
[----:B------:R-:W-:Y:S01]  /*3400*/  @P1 FMUL R117, R117, R6 ;  /* 0x0000000675751220 */ /* 0x000fe20000400000 */
[----:B------:R-:W-:Y:S01]  /*3410*/  LOP3.LUT R97, R97, 0xffff, R142, 0xf8, !PT ;  /* 0x0000ffff61617812 */ /* 0x000fe200078ef88e */
        /* <DEDUP_REMOVED lines=29> */
[----:B------:R-:W-:Y:S01]  /*35f0*/  PRMT R0, R0, 0x7104, RZ ;  /* 0x0000710400007816 */ /* 0x000fe200000000ff */
        /* <DEDUP_REMOVED lines=14> */
[----:B------:R-:W-:Y:S01]  /*36e0*/  SHF.L.U32 R0, R0, 0x18, RZ ;  /* 0x0000001800007819 */ /* 0x000fe200000006ff */
[----:B------:R-:W-:Y:S01]  /*36f0*/  FFMA R120, R147, R148, R120 ;  /* 0x0000009493787223 */ /* 0x000fe20000000078 */
[----:B------:R-:W-:Y:S01]  /*3700*/  HADD2.F32 R147, -RZ, R49.H1_H1 ;  /* 0x30000031ff937230 */ /* 0x000fe20000004100 */
[----:B------:R-:W-:Y:S01]  /*3710*/  F2FP.SATFINITE.E4M3.F32.PACK_AB_MERGE_C R20, RZ, R20, RZ ;  /* 0x00000014ff14723e */ /* 0x000fe200048070ff */
[----:B------:R-:W-:Y:S01]  /*3720*/  HADD2.F32 R148, -RZ, R85.H1_H1 ;  /* 0x30000055ff947230 */ /* 0x000fe20000004100 */
[----:B------:R-:W-:-:S02]  /*3730*/  LOP3.LUT R16, R97, 0xff000000, R0, 0xf8, !PT ;  /* 0xff00000061107812 */ /* 0x000fc400078ef800 */
[----:B------:R-:W-:Y:S01]  /*3740*/  @P3 FADD R147, R147, 1 ;  /* 0x3f80000093933421 */ /* 0x000fe20000000000 */
[----:B------:R-:W-:Y:S01]  /*3750*/  @P0 FMNMX R3, R3, |R120|, !PT ;  /* 0x4000007803030209 */ /* 0x000fe20007800000 */
[-C--:B------:R-:W-:Y:S01]  /*3760*/  @P1 FMUL R120, R120, R6.reuse ;  /* 0x0000000678781220 */ /* 0x080fe20000400000 */
[----:B------:R-:W-:Y:S01]  /*3770*/  LOP3.LUT R0, R19, 0xffffff00, RZ, 0xc0, !PT ;  /* 0xffffff0013007812 */ /* 0x000fe200078ec0ff */
        /* <DEDUP_REMOVED lines=31> */
[----:B------:R-:W-:-:S02]  /*3970*/  F2FP.SATFINITE.E4M3.F32.PACK_AB_MERGE_C R148, RZ, R148, RZ ;  /* 0x00000094ff94723e */ /* 0x000fc400048070ff */
        /* <DEDUP_REMOVED lines=8> */
[----:B------:R-:W-:Y:S01]  /*3a00*/  PRMT R0, R148, 0x7104, RZ ;  /* 0x0000710494007816 */ /* 0x000fe200000000ff */
        /* <DEDUP_REMOVED lines=75> */
[----:B------:R-:W-:Y:S01]  /*3ec0*/  LOP3.LUT R9, R20, R9, RZ, 0xfc, !PT ;  /* 0x0000000914097212 */ /* 0x000fe200078efcff */
[----:B------:R-:W-:Y:S01]  /*3ed0*/  FFMA R127, R154, R155, R127 ;  /* 0x0000009b9a7f7223 */ /* 0x000fe2000000007f */
[----:B------:R-:W-:Y:S01]  /*3ee0*/  HADD2.F32 R154, -RZ, R56.H1_H1 ;  /* 0x30000038ff9a7230 */ /* 0x000fe20000004100 */
[----:B------:R-:W-:Y:S01]  /*3ef0*/  LOP3.LUT R20, R21, 0xffffff00, RZ, 0xc0, !PT ;  /* 0xffffff0015147812 */ /* 0x000fe200078ec0ff */
        /* <DEDUP_REMOVED lines=14> */
[----:B------:R-:W-:Y:S01]  /*3fe0*/  F2FP.SATFINITE.E4M3.F32.PACK_AB_MERGE_C R21, RZ, R127, RZ ;  /* 0x0000007fff15723e */ /* 0x000fe200048070ff */
        /* <DEDUP_REMOVED lines=26> */
[----:B------:R-:W-:Y:S01]  /*4190*/  PRMT R22, R22, 0x7104, RZ ;  /* 0x0000710416167816 */ /* 0x000fe200000000ff */
[----:B------:R-:W-:Y:S01]  /*41a0*/  FFMA R156, R156, R158, R157 ;  /* 0x0000009e9c9c7223 */ /* 0x000fe2000000009d */
[----:B------:R-:W-:Y:S01]  /*41b0*/  LOP3.LUT R97, R20, 0xff, RZ, 0xc0, !PT ;  /* 0x000000ff14617812 */ /* 0x000fe200078ec0ff */
[----:B------:R-:W-:Y:S01]  /*41c0*/  HADD2.F32 R157, -RZ, R59.H0_H0 ;  /* 0x2000003bff9d7230 */ /* 0x000fe20000004100 */
[----:B------:R-:W-:Y:S01]  /*41d0*/  F2FP.SATFINITE.E4M3.F32.PACK_AB_MERGE_C R129, RZ, R129, RZ ;  /* 0x00000081ff81723e */ /* 0x000fe200048070ff */
[----:B------:R-:W-:Y:S01]  /*41e0*/  FMUL R158, R130, R159 ;  /* 0x0000009f829e7220 */ /* 0x000fe20000400000 */
[----:B------:R-:W-:Y:S01]  /*41f0*/  @P0 FMNMX R3, R3, |R156|, !PT ;  /* 0x4000009c03030209 */ /* 0x000fe20007800000 */
[----:B------:R-:W-:Y:S01]  /*4200*/  @P1 FMUL R156, R156, R6 ;  /* 0x000000069c9c1220 */ /* 0x000fe20000400000 */
[----:B------:R-:W-:Y:S01]  /*4210*/  LOP3.LUT R20, R99, 0xff000000, R0, 0xf8, !PT ;  /* 0xff00000063147812 */ /* 0x000fe200078ef800 */
[----:B------:R-:W-:Y:S01]  /*4220*/  HADD2.F32 R130, -RZ, R95.H0_H0 ;  /* 0x2000005fff827230 */ /* 0x000fe20000004100 */
[----:B------:R-:W-:Y:S01]  /*4230*/  LOP3.LUT R99, R21, 0xffff, R154, 0xf8, !PT ;  /* 0x0000ffff15637812 */ /* 0x000fe200078ef89a */
[----:B------:R-:W-:Y:S01]  /*4240*/  @P3 FADD R157, R157, 1 ;  /* 0x3f8000009d9d3421 */ /* 0x000fe20000000000 */
[----:B------:R-:W-:-:S02]  /*4250*/  LOP3.LUT R98, R98, 0xffff, R129, 0xf8, !PT ;  /* 0x0000ffff62627812 */ /* 0x000fc400078ef881 */
[----:B------:R-:W-:Y:S01]  /*4260*/  F2FP.SATFINITE.E4M3.F32.PACK_AB_MERGE_C R126, RZ, R126, RZ ;  /* 0x0000007eff7e723e */ /* 0x000fe200048070ff */
[----:B------:R-:W-:Y:S01]  /*4270*/  FFMA R130, R157, R158, R130 ;  /* 0x0000009e9d827223 */ /* 0x000fe20000000082 */
[----:B------:R-:W-:Y:S01]  /*4280*/  F2FP.SATFINITE.E4M3.F32.PACK_AB_MERGE_C R0, RZ, R128, RZ ;  /* 0x00000080ff00723e */ /* 0x000fe200048070ff */
[----:B------:R-:W-:Y:S01]  /*4290*/  HADD2.F32 R157, -RZ, R59.H1_H1 ;  /* 0x3000003bff9d7230 */ /* 0x000fe20000004100 */
[----:B------:R-:W-:Y:S01]  /*42a0*/  F2FP.SATFINITE.E4M3.F32.PACK_AB_MERGE_C R21, RZ, R156, RZ ;  /* 0x0000009cff15723e */ /* 0x000fe200048070ff */
[----:B------:R-:W-:Y:S01]  /*42b0*/  HADD2.F32 R158, -RZ, R95.H1_H1 ;  /* 0x3000005fff9e7230 */ /* 0x000fe20000004100 */
[----:B------:R-:W-:Y:S02]  /*42c0*/  LOP3.LUT R97, R97, 0xff00, R22, 0xf8, !PT ;  /* 0x0000ff0061617812 */ /* 0x000fe400078ef816 */
[----:B------:R-:W0:Y:S01]  /*42d0*/  @!P2 LDC.64 R22, c[0x0][0x230] ;  /* 0x00008c00ff16ab82 */ /* 0x000e220000000a00 */
[----:B------:R-:W-:Y:S01]  /*42e0*/  SHF.L.U32 R126, R126, 0x10, RZ ;  /* 0x000000107e7e7819 */ /* 0x000fe200000006ff */
[----:B------:R-:W-:Y:S01]  /*42f0*/  @P3 FADD R157, R157, 1 ;  /* 0x3f8000009d9d3421 */ /* 0x000fe20000000000 */
[----:B------:R-:W-:-:S02]  /*4300*/  LOP3.LUT R98, R98, 0xff, RZ, 0xc0, !PT ;  /* 0x000000ff62627812 */ /* 0x000fc400078ec0ff */
[----:B------:R-:W-:Y:S01]  /*4310*/  SHF.L.U32 R0, R0, 0x10, RZ ;  /* 0x0000001000007819 */ /* 0x000fe200000006ff */
[----:B------:R-:W-:Y:S01]  /*4320*/  FFMA R157, R157, R164, R158 ;  /* 0x000000a49d9d7223 */ /* 0x000fe2000000009e */
[----:B------:R-:W-:Y:S02]  /*4330*/  PRMT R21, R21, 0x7104, RZ ;  /* 0x0000710415157816 */ /* 0x000fe400000000ff */
[----:B------:R-:W-:Y:S02]  /*4340*/  F2FP.SATFINITE.E4M3.F32.PACK_AB_MERGE_C R10, RZ, R131, RZ ;  /* 0x00000083ff0a723e */ /* 0x000fe400048070ff */
[----:B------:R-:W-:Y:S02]  /*4350*/  LOP3.LUT R126, R97, 0xff0000, R126, 0xf8, !PT ;  /* 0x00ff0000617e7812 */ /* 0x000fe400078ef87e */
[----:B------:R-:W-:Y:S02]  /*4360*/  LOP3.LUT R97, R99, 0xff0000, R0, 0xf8, !PT ;  /* 0x00ff000063617812 */ /* 0x000fe400078ef800 */
[----:B------:R-:W-:-:S02]  /*4370*/  LOP3.LUT R21, R98, 0xff00, R21, 0xf8, !PT ;  /* 0x0000ff0062157812 */ /* 0x000fc400078ef815 */
[----:B------:R-:W-:Y:S01]  /*4380*/  LOP3.LUT R10, R10, 0xffff, RZ, 0xc0, !PT ;  /* 0x0000ffff0a0a7812 */ /* 0x000fe200078ec0ff */
[----:B------:R-:W1:Y:S01]  /*4390*/  LDC.64 R98, c[0x0][0x258] ;  /* 0x00009600ff627b82 */ /* 0x000e620000000a00 */
[----:B------:R-:W-:Y:S02]  /*43a0*/  F2FP.SATFINITE.E4M3.F32.PACK_AB_MERGE_C R0, RZ, R155, RZ ;  /* 0x0000009bff00723e */ /* 0x000fe400048070ff */
[----:B------:R-:W-:Y:S02]  /*43b0*/  SHF.L.U32 R10, R10, 0x18, RZ ;  /* 0x000000180a0a7819 */ /* 0x000fe400000006ff */
[----:B------:R-:W-:Y:S01]  /*43c0*/  F2FP.SATFINITE.E4M3.F32.PACK_AB_MERGE_C R106, RZ, R106, RZ ;  /* 0x0000006aff6a723e */ /* 0x000fe200048070ff */
[----:B0-----:R-:W-:Y:S01]  /*43d0*/  @!P2 IMAD.WIDE R100, R4, 0x4, R22 ;  /* 0x000000040464a825 */ /* 0x001fe200078e0216 */
[----:B------:R-:W-:Y:S02]  /*43e0*/  LOP3.LUT R10, R103, 0xff000000, R10, 0xf8, !PT ;  /* 0xff000000670a7812 */ /* 0x000fe400078ef80a */
[----:B------:R-:W-:-:S02]  /*43f0*/  LOP3.LUT R103, R5, 0x1f, RZ, 0xc0, !PT ;  /* 0x0000001f05677812 */ /* 0x000fc400078ec0ff */
[----:B------:R-:W-:Y:S01]  /*4400*/  F2FP.SATFINITE.E4M3.F32.PACK_AB_MERGE_C R110, RZ, R110, RZ ;  /* 0x0000006eff6e723e */ /* 0x000fe200048070ff */
[----:B------:R0:W-:Y:S01]  /*4410*/  @!P2 STG.E desc[UR4][R100.64], R159 ;  /* 0x0000009f6400a986 */ /* 0x0001e2000c101904 */
[----:B------:R-:W-:Y:S01]  /*4420*/  F2FP.SATFINITE.E4M3.F32.PACK_AB_MERGE_C R114, RZ, R114, RZ ;  /* 0x00000072ff72723e */ /* 0x000fe200048070ff */
[----:B------:R-:W-:Y:S01]  /*4430*/  IMAD R103, R4, 0x120, R103 ;  /* 0x0000012004677824 */ /* 0x000fe200078e0267 */
[----:B------:R-:W-:Y:S02]  /*4440*/  LOP3.LUT R0, R0, 0xffff, RZ, 0xc0, !PT ;  /* 0x0000ffff00007812 */ /* 0x000fe400078ec0ff */
[----:B------:R-:W-:Y:S02]  /*4450*/  F2FP.SATFINITE.E4M3.F32.PACK_AB_MERGE_C R133, RZ, R133, RZ ;  /* 0x00000085ff85723e */ /* 0x000fe400048070ff */
[----:B------:R-:W-:Y:S02]  /*4460*/  F2FP.SATFINITE.E4M3.F32.PACK_AB_MERGE_C R137, RZ, R137, RZ ;  /* 0x00000089ff89723e */ /* 0x000fe400048070ff */
[----:B------:R-:W-:-:S02]  /*4470*/  F2FP.SATFINITE.E4M3.F32.PACK_AB_MERGE_C R141, RZ, R141, RZ ;  /* 0x0000008dff8d723e */ /* 0x000fc400048070ff */
[----:B------:R-:W-:Y:S02]  /*4480*/  SHF.L.U32 R106, R106, 0x10, RZ ;  /* 0x000000106a6a7819 */ /* 0x000fe400000006ff */
[----:B------:R-:W-:Y:S02]  /*4490*/  SHF.L.U32 R110, R110, 0x10, RZ ;  /* 0x000000106e6e7819 */ /* 0x000fe400000006ff */
[----:B------:R-:W-:Y:S02]  /*44a0*/  SHF.L.U32 R114, R114, 0x10, RZ ;  /* 0x0000001072727819 */ /* 0x000fe400000006ff */
[----:B------:R-:W-:Y:S02]  /*44b0*/  SHF.L.U32 R0, R0, 0x18, RZ ;  /* 0x0000001800007819 */ /* 0x000fe400000006ff */
[----:B------:R-:W-:Y:S02]  /*44c0*/  LOP3.LUT R133, R133, 0xffff, RZ, 0xc0, !PT ;  /* 0x0000ffff85857812 */ /* 0x000fe400078ec0ff */
[----:B------:R-:W-:-:S02]  /*44d0*/  LOP3.LUT R137, R137, 0xffff, RZ, 0xc0, !PT ;  /* 0x0000ffff89897812 */ /* 0x000fc400078ec0ff */
[----:B------:R-:W-:Y:S02]  /*44e0*/  LOP3.LUT R141, R141, 0xffff, RZ, 0xc0, !PT ;  /* 0x0000ffff8d8d7812 */ /* 0x000fe400078ec0ff */
[----:B------:R-:W-:Y:S02]  /*44f0*/  LOP3.LUT R106, R11, 0xff0000, R106, 0xf8, !PT ;  /* 0x00ff00000b6a7812 */ /* 0x000fe400078ef86a */
[----:B------:R-:W-:Y:S02]  /*4500*/  LOP3.LUT R110, R13, 0xff0000, R110, 0xf8, !PT ;  /* 0x00ff00000d6e7812 */ /* 0x000fe400078ef86e */
[----:B------:R-:W-:Y:S02]  /*4510*/  LOP3.LUT R114, R15, 0xff0000, R114, 0xf8, !PT ;  /* 0x00ff00000f727812 */ /* 0x000fe400078ef872 */
[----:B------:R-:W-:Y:S02]  /*4520*/  LOP3.LUT R22, R97, 0xff000000, R0, 0xf8, !PT ;  /* 0xff00000061167812 */ /* 0x000fe400078ef800 */
[----:B------:R-:W-:-:S02]  /*4530*/  SHF.L.U32 R11, R133, 0x18, RZ ;  /* 0x00000018850b7819 */ /* 0x000fc400000006ff */
[----:B------:R-:W-:Y:S02]  /*4540*/  SHF.L.U32 R13, R137, 0x18, RZ ;  /* 0x00000018890d7819 */ /* 0x000fe400000006ff */
[----:B------:R-:W-:Y:S02]  /*4550*/  SHF.L.U32 R15, R141, 0x18, RZ ;  /* 0x000000188d0f7819 */ /* 0x000fe400000006ff */
[C---:B------:R-:W-:Y:S02]  /*4560*/  IADD3 R105, R103.reuse, 0x20, RZ ;  /* 0x0000002067697810 */ /* 0x040fe40007ffe0ff */
[C---:B------:R-:W-:Y:S02]  /*4570*/  IADD3 R97, R103.reuse, 0x40, RZ ;  /* 0x0000004067617810 */ /* 0x040fe40007ffe0ff */
[----:B------:R-:W-:Y:S01]  /*4580*/  IADD3 R107, R103, 0x60, RZ ;  /* 0x00000060676b7810 */ /* 0x000fe20007ffe0ff */
[----:B-1----:R-:W-:Y:S01]  /*4590*/  IMAD.WIDE.U32 R104, R105, 0x8, R98 ;  /* 0x0000000869687825 */ /* 0x002fe200078e0062 */
[----:B------:R-:W-:-:S02]  /*45a0*/  IADD3 R109, R103, 0x80, RZ ;  /* 0x00000080676d7810 */ /* 0x000fc40007ffe0ff */
[----:B------:R-:W-:Y:S01]  /*45b0*/  IADD3 R111, R103, 0xa0, RZ ;  /* 0x000000a0676f7810 */ /* 0x000fe20007ffe0ff */
[--C-:B0-----:R-:W-:Y:S01]  /*45c0*/  IMAD.WIDE.U32 R100, R97, 0x8, R98.reuse ;  /* 0x0000000861647825 */ /* 0x101fe200078e0062 */
[C---:B------:R-:W-:Y:S02]  /*45d0*/  IADD3 R113, R103.reuse, 0xc0, RZ ;  /* 0x000000c067717810 */ /* 0x040fe40007ffe0ff */
[----:B------:R-:W-:Y:S01]  /*45e0*/  IADD3 R115, R103, 0xe0, RZ ;  /* 0x000000e067737810 */ /* 0x000fe20007ffe0ff */
[--C-:B------:R-:W-:Y:S01]  /*45f0*/  IMAD.WIDE.U32 R108, R109, 0x8, R98.reuse ;  /* 0x000000086d6c7825 */ /* 0x100fe200078e0062 */
[----:B------:R-:W-:Y:S02]  /*4600*/  IADD3 R117, R103, 0x100, RZ ;  /* 0x0000010067757810 */ /* 0x000fe40007ffe0ff */
[----:B------:R-:W-:Y:S01]  /*4610*/  @P0 FMNMX R3, R3, |R130|, !PT ;  /* 0x4000008203030209 */ /* 0x000fe20007800000 */
[----:B------:R-:W-:Y:S01]  /*4620*/  IMAD.WIDE.U32 R102, R103, 0x8, R98 ;  /* 0x0000000867667825 */ /* 0x000fe200078e0062 */
[----:B------:R-:W-:-:S03]  /*4630*/  LOP3.LUT R11, R106, R11, RZ, 0xfc, !PT ;  /* 0x0000000b6a0b7212 */ /* 0x000fc600078efcff */
[----:B------:R-:W-:Y:S01]  /*4640*/  @P1 FMUL R130, R130, R6 ;  /* 0x0000000682821220 */ /* 0x000fe20000400000 */
[----:B------:R-:W-:Y:S01]  /*4650*/  LOP3.LUT R13, R110, R13, RZ, 0xfc, !PT ;  /* 0x0000000d6e0d7212 */ /* 0x000fe200078efcff */
[--C-:B------:R-:W-:Y:S01]  /*4660*/  IMAD.WIDE.U32 R106, R107, 0x8, R98.reuse ;  /* 0x000000086b6a7825 */ /* 0x100fe200078e0062 */
[----:B------:R-:W-:Y:S02]  /*4670*/  LOP3.LUT R15, R114, R15, RZ, 0xfc, !PT ;  /* 0x0000000f720f7212 */ /* 0x000fe400078efcff */
[----:B------:R-:W-:Y:S01]  /*4680*/  @P0 FMNMX R3, R3, |R157|, !PT ;  /* 0x4000009d03030209 */ /* 0x000fe20007800000 */
[----:B------:R-:W-:-:S04]  /*4690*/  IMAD.WIDE.U32 R110, R111, 0x8, R98 ;  /* 0x000000086f6e7825 */ /* 0x000fc800078e0062 */
[----:B------:R-:W-:Y:S01]  /*46a0*/  @P1 FMUL R157, R157, R6 ;  /* 0x000000069d9d1220 */ /* 0x000fe20000400000 */
[----:B------:R-:W-:Y:S01]  /*46b0*/  F2FP.SATFINITE.E4M3.F32.PACK_AB_MERGE_C R118, RZ, R118, RZ ;  /* 0x00000076ff76723e */ /* 0x000fe200048070ff */
[--C-:B------:R-:W-:Y:S01]  /*46c0*/  IMAD.WIDE.U32 R112, R113, 0x8, R98.reuse ;  /* 0x0000000871707825 */ /* 0x100fe200078e0062 */
[----:B------:R-:W-:Y:S02]  /*46d0*/  F2FP.SATFINITE.E4M3.F32.PACK_AB_MERGE_C R145, RZ, R145, RZ ;  /* 0x00000091ff91723e */ /* 0x000fe400048070ff */
[----:B------:R-:W-:Y:S01]  /*46e0*/  F2FP.SATFINITE.E4M3.F32.PACK_AB_MERGE_C R122, RZ, R122, RZ ;  /* 0x0000007aff7a723e */ /* 0x000fe200048070ff */
[--C-:B------:R-:W-:Y:S01]  /*46f0*/  IMAD.WIDE.U32 R114, R115, 0x8, R98.reuse ;  /* 0x0000000873727825 */ /* 0x100fe200078e0062 */
[----:B------:R-:W-:Y:S02]  /*4700*/  F2FP.SATFINITE.E4M3.F32.PACK_AB_MERGE_C R149, RZ, R149, RZ ;  /* 0x00000095ff95723e */ /* 0x000fe400048070ff */
[----:B------:R-:W-:Y:S01]  /*4710*/  F2FP.SATFINITE.E4M3.F32.PACK_AB_MERGE_C R130, RZ, R130, RZ ;  /* 0x00000082ff82723e */ /* 0x000fe200048070ff */
[----:B------:R-:W-:Y:S01]  /*4720*/  IMAD.WIDE.U32 R98, R117, 0x8, R98 ;  /* 0x0000000875627825 */ /* 0x000fe200078e0062 */
[----:B------:R-:W-:Y:S01]  /*4730*/  F2FP.SATFINITE.E4M3.F32.PACK_AB_MERGE_C R153, RZ, R153, RZ ;  /* 0x00000099ff99723e */ /* 0x000fe200048070ff */
[----:B------:R-:W0:Y:S01]  /*4740*/  LDC R117, c[0x0][0x210] ;  /* 0x00008400ff757b82 */ /* 0x000e220000000800 */
[----:B------:R-:W-:-:S02]  /*4750*/  SHF.L.U32 R118, R118, 0x10, RZ ;  /* 0x0000001076767819 */ /* 0x000fc400000006ff */
[----:B------:R-:W-:Y:S02]  /*4760*/  F2FP.SATFINITE.E4M3.F32.PACK_AB_MERGE_C R157, RZ, R157, RZ ;  /* 0x0000009dff9d723e */ /* 0x000fe400048070ff */
[----:B------:R-:W-:Y:S02]  /*4770*/  LOP3.LUT R145, R145, 0xffff, RZ, 0xc0, !PT ;  /* 0x0000ffff91917812 */ /* 0x000fe400078ec0ff */
[----:B------:R-:W-:Y:S02]  /*4780*/  SHF.L.U32 R122, R122, 0x10, RZ ;  /* 0x000000107a7a7819 */ /* 0x000fe400000006ff */
[----:B------:R-:W-:Y:S02]  /*4790*/  LOP3.LUT R149, R149, 0xffff, RZ, 0xc0, !PT ;  /* 0x0000ffff95957812 */ /* 0x000fe400078ec0ff */
[----:B------:R-:W-:Y:S02]  /*47a0*/  SHF.L.U32 R130, R130, 0x10, RZ ;  /* 0x0000001082827819 */ /* 0x000fe400000006ff */
[----:B------:R-:W-:-:S02]  /*47b0*/  LOP3.LUT R153, R153, 0xffff, RZ, 0xc0, !PT ;  /* 0x0000ffff99997812 */ /* 0x000fc400078ec0ff */
[----:B------:R-:W-:Y:S02]  /*47c0*/  LOP3.LUT R118, R17, 0xff0000, R118, 0xf8, !PT ;  /* 0x00ff000011767812 */ /* 0x000fe400078ef876 */
[----:B------:R-:W-:Y:S02]  /*47d0*/  LOP3.LUT R157, R157, 0xffff, RZ, 0xc0, !PT ;  /* 0x0000ffff9d9d7812 */ /* 0x000fe400078ec0ff */
[----:B------:R-:W-:Y:S02]  /*47e0*/  MOV R97, R7 ;  /* 0x0000000700617202 */ /* 0x000fe40000000f00 */
[----:B------:R-:W-:Y:S02]  /*47f0*/  SHF.L.U32 R17, R145, 0x18, RZ ;  /* 0x0000001891117819 */ /* 0x000fe400000006ff */
[----:B------:R-:W-:Y:S01]  /*4800*/  LOP3.LUT R122, R19, 0xff0000, R122, 0xf8, !PT ;  /* 0x00ff0000137a7812 */ /* 0x000fe200078ef87a */
[----:B------:R1:W-:Y:S01]  /*4810*/  STG.E.64 desc[UR4][R102.64], R96 ;  /* 0x0000006066007986 */ /* 0x0003e2000c101b04 */
[----:B------:R-:W-:-:S02]  /*4820*/  SHF.L.U32 R19, R149, 0x18, RZ ;  /* 0x0000001895137819 */ /* 0x000fc400000006ff */
[----:B------:R-:W-:Y:S01]  /*4830*/  LOP3.LUT R130, R21, 0xff0000, R130, 0xf8, !PT ;  /* 0x00ff000015827812 */ /* 0x000fe200078ef882 */
[----:B------:R1:W-:Y:S01]  /*4840*/  STG.E.64 desc[UR4][R104.64], R8 ;  /* 0x0000000868007986 */ /* 0x0003e2000c101b04 */
[----:B------:R-:W-:Y:S02]  /*4850*/  SHF.L.U32 R21, R153, 0x18, RZ ;  /* 0x0000001899157819 */ /* 0x000fe400000006ff */
[----:B------:R-:W-:Y:S01]  /*4860*/  SHF.L.U32 R23, R157, 0x18, RZ ;  /* 0x000000189d177819 */ /* 0x000fe200000006ff */
[----:B------:R1:W-:Y:S01]  /*4870*/  STG.E.64 desc[UR4][R100.64], R10 ;  /* 0x0000000a64007986 */ /* 0x0003e2000c101b04 */
[----:B------:R-:W-:Y:S02]  /*4880*/  LOP3.LUT R17, R118, R17, RZ, 0xfc, !PT ;  /* 0x0000001176117212 */ /* 0x000fe400078efcff */
[----:B------:R-:W-:Y:S01]  /*4890*/  LOP3.LUT R19, R122, R19, RZ, 0xfc, !PT ;  /* 0x000000137a137212 */ /* 0x000fe200078efcff */
[----:B------:R1:W-:Y:S01]  /*48a0*/  STG.E.64 desc[UR4][R106.64], R12 ;  /* 0x0000000c6a007986 */ /* 0x0003e2000c101b04 */
[----:B------:R-:W-:-:S02]  /*48b0*/  LOP3.LUT R21, R126, R21, RZ, 0xfc, !PT ;  /* 0x000000157e157212 */ /* 0x000fc400078efcff */
[----:B------:R-:W-:Y:S01]  /*48c0*/  LOP3.LUT R23, R130, R23, RZ, 0xfc, !PT ;  /* 0x0000001782177212 */ /* 0x000fe200078efcff */
[----:B------:R1:W-:Y:S01]  /*48d0*/  STG.E.64 desc[UR4][R108.64], R14 ;  /* 0x0000000e6c007986 */ /* 0x0003e2000c101b04 */
[----:B0-----:R-:W-:-:S03]  /*48e0*/  LEA R4, R117, R4, 0x2 ;  /* 0x0000000475047211 */ /* 0x001fc600078e10ff */
[----:B------:R1:W-:Y:S01]  /*48f0*/  STG.E.64 desc[UR4][R110.64], R16 ;  /* 0x000000106e007986 */ /* 0x0003e2000c101b04 */
[----:B------:R-:W-:-:S03]  /*4900*/  ISETP.GE.AND P0, PT, R4, UR10, PT ;  /* 0x0000000a04007c0c */ /* 0x000fc6000bf06270 */
[----:B------:R1:W-:Y:S04]  /*4910*/  STG.E.64 desc[UR4][R112.64], R18 ;  /* 0x0000001270007986 */ /* 0x0003e8000c101b04 */
[----:B------:R1:W-:Y:S04]  /*4920*/  STG.E.64 desc[UR4][R114.64], R20 ;  /* 0x0000001472007986 */ /* 0x0003e8000c101b04 */
[----:B------:R1:W-:Y:S02]  /*4930*/  STG.E.64 desc[UR4][R98.64], R22 ;  /* 0x0000001662007986 */ /* 0x0003e4000c101b04 */
[----:B------:R-:W-:Y:S05]  /*4940*/  @!P0 BRA `(.L_x_13036) ;  /* 0xffffffb800648947 */ /* 0x000fea000383ffff */
.L_x_13034:
[----:B------:R-:W-:Y:S05]  /*4950*/  BSYNC B0 ;  /* 0x0000000000007941 */ /* 0x000fea0003800000 */
.L_x_13033:
        /* <DEDUP_REMOVED lines=15> */
.L_x_13063:
        /* <DEDUP_REMOVED lines=28> */
.L_x_13066:
[----:B-1----:R-:W-:-:S07]  /*4c10*/  FMNMX R7, R3, R2, !PT ;  /* 0x0000000203077209 */ /* 0x002fce0007800000 */
.L_x_13040:
[----:B------:R-:W-:Y:S05]  /*4c20*/  BSYNC B0 ;  /* 0x0000000000007941 */ /* 0x000fea0003800000 */
.L_x_13039:
[----:B------:R-:W-:Y:S01]  /*4c30*/  ISETP.NE.AND P0, PT, R5, RZ, PT ;  /* 0x000000ff0500720c */ /* 0x000fe20003f05270 */
[----:B------:R-:W-:-:S12]  /*4c40*/  BSSY B0, `(.L_x_13037) ;  /* 0x0000004000007945 */ /* 0x000fd80003800000 */
[----:B------:R-:W-:Y:S05]  /*4c50*/  @P0 BRA `(.L_x_13042) ;  /* 0x0000000000080947 */ /* 0x000fea0003800000 */
[----:B0-----:R-:W0:Y:S02]  /*4c60*/  LDC.64 R2, c[0x0][0x288] ;  /* 0x0000a200ff027b82 */ /* 0x001e240000000a00 */
[----:B0-----:R1:W-:Y:S02]  /*4c70*/  REDG.E.MAX.S32.STRONG.GPU desc[UR4][R2.64], R7 ;  /* 0x000000070200798e */ /* 0x0013e4000d10e384 */
.L_x_13042:
[----:B------:R-:W-:Y:S05]  /*4c80*/  BSYNC B0 ;  /* 0x0000000000007941 */ /* 0x000fea0003800000 */
.L_x_13037:
        /* <DEDUP_REMOVED lines=14> */
[----:B0-----:R-:W-:Y:S05]  /*4d70*/  CALL.REL.NOINC `($__internal_210_$__cuda_sm20_rcp_rn_f32_slowpath) ;  /* 0x0000001000407944 */ /* 0x001fea0003c00000 */
[----:B------:R-:W-:Y:S01]  /*4d80*/  MOV R5, R0 ;  /* 0x0000000000057202 */ /* 0x000fe20000000f00 */
[----:B------:R-:W-:Y:S06]  /*4d90*/  BRA `(.L_x_13044) ;  /* 0x0000000000107947 */ /* 0x000fec0003800000 */
.L_x_13043:
[----:B------:R-:W2:Y:S02]  /*4da0*/  MUFU.RCP R5, R6 ;  /* 0x0000000600057308 */ /* 0x000ea40000001000 */
[----:B--2---:R-:W-:-:S04]  /*4db0*/  FFMA R0, R5, R6, -1 ;  /* 0xbf80000005007423 */ /* 0x004fc80000000006 */
[----:B------:R-:W-:-:S04]  /*4dc0*/  FADD.FTZ R0, -R0, -RZ ;  /* 0x800000ff00007221 */ /* 0x000fc80000010100 */
[----:B------:R-:W-:-:S07]  /*4dd0*/  FFMA R5, R5, R0, R5 ;  /* 0x0000000005057223 */ /* 0x000fce0000000005 */
.L_x_13044:
[----:B01----:R-:W0:Y:S02]  /*4de0*/  LDC.64 R2, c[0x0][0x280] ;  /* 0x0000a000ff027b82 */ /* 0x003e240000000a00 */
[----:B0-----:R-:W-:Y:S01]  /*4df0*/  STG.E desc[UR4][R2.64], R5 ;  /* 0x0000000502007986 */ /* 0x001fe2000c101904 */
[----:B------:R-:W-:Y:S05]  /*4e00*/  EXIT ;  /* 0x000000000000794d */ /* 0x000fea0003800000 */
.L_x_13035:
[----:B------:R-:W-:Y:S01]  /*4e10*/  HFMA2.MMA R161, -RZ, RZ, 0, 5.9604644775390625e-08 ;  /* 0x00000001ffa17435 */ /* 0x000fe200000001ff */
[----:B------:R-:W-:Y:S01]  /*4e20*/  BSSY B1, `(.L_x_13045) ;  /* 0x0000006000017945 */ /* 0x000fe20003800000 */
[----:B------:R-:W-:Y:S02]  /*4e30*/  MOV R160, 0x1f ;  /* 0x0000001f00a07802 */ /* 0x000fe40000000f00 */
[----:B------:R-:W-:-:S07]  /*4e40*/  MOV R159, 0xffffffff ;  /* 0xffffffff009f7802 */ /* 0x000fce0000000f00 */
[----:B-----5:R-:W-:Y:S05]  /*4e50*/  WARPSYNC.COLLECTIVE R159, `(.L_x_13046) ;  /* 0x000000009f087348 */ /* 0x020fea0003c00000 */
[----:B------:R0:W1:Y:S02]  /*4e60*/  SHFL.BFLY P0, R163, R162, R161, R160 ;  /* 0x0c0000a1a2a37389 */ /* 0x00006400000000a0 */
[----:B01---5:R-:W-:Y:S01]  /*4e70*/  ENDCOLLECTIVE ;  /* 0x000000000000791b */ /* 0x023fe20003800000 */
.L_x_13046:
[----:B------:R-:W-:Y:S05]  /*4e80*/  BSYNC B1 ;  /* 0x0000000000017941 */ /* 0x000fea0003800000 */
.L_x_13045:
[----:B------:R-:W-:Y:S01]  /*4e90*/  HFMA2.MMA R161, -RZ, RZ, 0, 1.1920928955078125e-07 ;  /* 0x00000002ffa17435 */ /* 0x000fe200000001ff */
[----:B------:R-:W-:Y:S01]  /*4ea0*/  FADD R162, R162, R163 ;  /* 0x000000a3a2a27221 */ /* 0x000fe20000000000 */
[----:B------:R-:W-:Y:S02]  /*4eb0*/  MOV R160, 0x1f ;  /* 0x0000001f00a07802 */ /* 0x000fe40000000f00 */
[----:B------:R-:W-:-:S07]  /*4ec0*/  MOV R159, 0xffffffff ;  /* 0xffffffff009f7802 */ /* 0x000fce0000000f00 */
[----:B------:R-:W-:Y:S05]  /*4ed0*/  WARPSYNC.COLLECTIVE R159, `(.L_x_13047) ;  /* 0x000000009f087348 */ /* 0x000fea0003c00000 */
[----:B------:R0:W1:Y:S02]  /*4ee0*/  SHFL.BFLY P0, R163, R162, R161, R160 ;  /* 0x0c0000a1a2a37389 */ /* 0x00006400000000a0 */
[----:B01----:R-:W-:Y:S01]  /*4ef0*/  ENDCOLLECTIVE ;  /* 0x000000000000791b */ /* 0x003fe20003800000 */
.L_x_13047:
[----:B------:R-:W-:Y:S01]  /*4f00*/  HFMA2.MMA R161, -RZ, RZ, 0, 2.384185791015625e-07 ;  /* 0x00000004ffa17435 */ /* 0x000fe200000001ff */
[----:B------:R-:W-:-:S05]  /*4f10*/  FADD R165, R162, R163 ;  /* 0x000000a3a2a57221 */ /* 0x000fca0000000000 */
[----:B------:R-:W-:-:S07]  /*4f20*/  MOV R162, R165 ;  /* 0x000000a500a27202 */ /* 0x000fce0000000f00 */
[----:B------:R-:W-:Y:S05]  /*4f30*/  WARPSYNC.COLLECTIVE R159, `(.L_x_13048) ;  /* 0x000000009f087348 */ /* 0x000fea0003c00000 */
[----:B------:R0:W1:Y:S02]  /*4f40*/  SHFL.BFLY P0, R163, R162, R161, R160 ;  /* 0x0c0000a1a2a37389 */ /* 0x00006400000000a0 */
[----:B01----:R-:W-:Y:S01]  /*4f50*/  ENDCOLLECTIVE ;  /* 0x000000000000791b */ /* 0x003fe20003800000 */
.L_x_13048:
[----:B------:R-:W-:Y:S01]  /*4f60*/  HFMA2.MMA R161, -RZ, RZ, 0, 4.76837158203125e-07 ;  /* 0x00000008ffa17435 */ /* 0x000fe200000001ff */
[----:B------:R-:W-:-:S05]  /*4f70*/  FADD R165, R165, R163 ;  /* 0x000000a3a5a57221 */ /* 0x000fca0000000000 */
[----:B------:R-:W-:-:S07]  /*4f80*/  MOV R162, R165 ;  /* 0x000000a500a27202 */ /* 0x000fce0000000f00 */
[----:B------:R-:W-:Y:S05]  /*4f90*/  WARPSYNC.COLLECTIVE R159, `(.L_x_13049) ;  /* 0x000000009f087348 */ /* 0x000fea0003c00000 */
[----:B------:R0:W1:Y:S02]  /*4fa0*/  SHFL.BFLY P0, R163, R162, R161, R160 ;  /* 0x0c0000a1a2a37389 */ /* 0x00006400000000a0 */
[----:B01----:R-:W-:Y:S01]  /*4fb0*/  ENDCOLLECTIVE ;  /* 0x000000000000791b */ /* 0x003fe20003800000 */
.L_x_13049:
[----:B------:R-:W-:Y:S01]  /*4fc0*/  HFMA2.MMA R161, -RZ, RZ, 0, 9.5367431640625e-07 ;  /* 0x00000010ffa17435 */ /* 0x000fe200000001ff */
[----:B------:R-:W-:-:S05]  /*4fd0*/  FADD R131, R165, R163 ;  /* 0x000000a3a5837221 */ /* 0x000fca0000000000 */
[----:B------:R-:W-:-:S07]  /*4fe0*/  MOV R162, R131 ;  /* 0x0000008300a27202 */ /* 0x000fce0000000f00 */
[----:B------:R-:W-:Y:S05]  /*4ff0*/  WARPSYNC.COLLECTIVE R159, `(.L_x_13050) ;  /* 0x000000009f087348 */ /* 0x000fea0003c00000 */
[----:B------:R0:W1:Y:S02]  /*5000*/  SHFL.BFLY P0, R163, R162, R161, R160 ;  /* 0x0c0000a1a2a37389 */ /* 0x00006400000000a0 */
[----:B01----:R-:W-:Y:S01]  /*5010*/  ENDCOLLECTIVE ;  /* 0x000000000000791b */ /* 0x003fe20003800000 */
.L_x_13050:
        /* <DEDUP_REMOVED lines=147> */
[----:B------:R-:W-:Y:S01]  /*5950*/  FFMA R162, R164, R164, R159 ;  /* 0x000000a4a4a27223 */ /* 0x000fe2000000009f */
[----:B------:R-:W-:-:S07]  /*5960*/  MOV R159, 0xffffffff ;  /* 0xffffffff009f7802 */ /* 0x000fce0000000f00 */
[----:B------:R-:W-:Y:S05]  /*5970*/  WARPSYNC.COLLECTIVE R159, `(.L_x_13051) ;  /* 0x000000009f087348 */ /* 0x000fea0003c00000 */
[----:B------:R0:W1:Y:S02]  /*5980*/  SHFL.BFLY P0, R163, R162, R161, R160 ;  /* 0x0c0000a1a2a37389 */ /* 0x00006400000000a0 */
[----:B01----:R-:W-:Y:S01]  /*5990*/  ENDCOLLECTIVE ;  /* 0x000000000000791b */ /* 0x003fe20003800000 */
.L_x_13051:
[----:B------:R-:W-:Y:S01]  /*59a0*/  HFMA2.MMA R161, -RZ, RZ, 0, 1.1920928955078125e-07 ;  /* 0x00000002ffa17435 */ /* 0x000fe200000001ff */
[----:B------:R-:W-:-:S05]  /*59b0*/  FADD R165, R162, R163 ;  /* 0x000000a3a2a57221 */ /* 0x000fca0000000000 */
[----:B------:R-:W-:-:S07]  /*59c0*/  MOV R162, R165 ;  /* 0x000000a500a27202 */ /* 0x000fce0000000f00 */
[----:B------:R-:W-:Y:S05]  /*59d0*/  WARPSYNC.COLLECTIVE R159, `(.L_x_13052) ;  /* 0x000000009f087348 */ /* 0x000fea0003c00000 */
[----:B------:R0:W1:Y:S02]  /*59e0*/  SHFL.BFLY P0, R163, R162, R161, R160 ;  /* 0x0c0000a1a2a37389 */ /* 0x00006400000000a0 */
[----:B01----:R-:W-:Y:S01]  /*59f0*/  ENDCOLLECTIVE ;  /* 0x000000000000791b */ /* 0x003fe20003800000 */
.L_x_13052:
[----:B------:R-:W-:Y:S01]  /*5a00*/  HFMA2.MMA R161, -RZ, RZ, 0, 2.384185791015625e-07 ;  /* 0x00000004ffa17435 */ /* 0x000fe200000001ff */
[----:B------:R-:W-:-:S05]  /*5a10*/  FADD R165, R165, R163 ;  /* 0x000000a3a5a57221 */ /* 0x000fca0000000000 */
[----:B------:R-:W-:-:S07]  /*5a20*/  MOV R162, R165 ;  /* 0x000000a500a27202 */ /* 0x000fce0000000f00 */
[----:B------:R-:W-:Y:S05]  /*5a30*/  WARPSYNC.COLLECTIVE R159, `(.L_x_13053) ;  /* 0x000000009f087348 */ /* 0x000fea0003c00000 */
[----:B------:R0:W1:Y:S02]  /*5a40*/  SHFL.BFLY P0, R163, R162, R161, R160 ;  /* 0x0c0000a1a2a37389 */ /* 0x00006400000000a0 */
[----:B01----:R-:W-:Y:S01]  /*5a50*/  ENDCOLLECTIVE ;  /* 0x000000000000791b */ /* 0x003fe20003800000 */
.L_x_13053:
[----:B------:R-:W-:Y:S01]  /*5a60*/  HFMA2.MMA R161, -RZ, RZ, 0, 4.76837158203125e-07 ;  /* 0x00000008ffa17435 */ /* 0x000fe200000001ff */
[----:B------:R-:W-:-:S05]  /*5a70*/  FADD R165, R165, R163 ;  /* 0x000000a3a5a57221 */ /* 0x000fca0000000000 */
[----:B------:R-:W-:-:S07]  /*5a80*/  MOV R162, R165 ;  /* 0x000000a500a27202 */ /* 0x000fce0000000f00 */
[----:B------:R-:W-:Y:S05]  /*5a90*/  WARPSYNC.COLLECTIVE R159, `(.L_x_13054) ;  /* 0x000000009f087348 */ /* 0x000fea0003c00000 */
[----:B------:R0:W1:Y:S02]  /*5aa0*/  SHFL.BFLY P0, R163, R162, R161, R160 ;  /* 0x0c0000a1a2a37389 */ /* 0x00006400000000a0 */
[----:B01----:R-:W-:Y:S01]  /*5ab0*/  ENDCOLLECTIVE ;  /* 0x000000000000791b */ /* 0x003fe20003800000 */
.L_x_13054:
[----:B------:R-:W-:Y:S01]  /*5ac0*/  MOV R161, 0x10 ;  /* 0x0000001000a17802 */ /* 0x000fe20000000f00 */
[----:B------:R-:W-:-:S07]  /*5ad0*/  FADD R162, R165, R163 ;  /* 0x000000a3a5a27221 */ /* 0x000fce0000000000 */
[----:B------:R-:W-:Y:S05]  /*5ae0*/  WARPSYNC.COLLECTIVE R159, `(.L_x_13055) ;  /* 0x000000009f087348 */ /* 0x000fea0003c00000 */
[----:B------:R0:W1:Y:S02]  /*5af0*/  SHFL.BFLY P0, R163, R162, R161, R160 ;  /* 0x0c0000a1a2a37389 */ /* 0x00006400000000a0 */
[----:B01----:R-:W-:Y:S01]  /*5b00*/  ENDCOLLECTIVE ;  /* 0x000000000000791b */ /* 0x003fe20003800000 */
.L_x_13055:
[----:B------:R-:W-:Y:S05]  /*5b10*/  BRA `(.L_x_13056) ;  /* 0xffffffbc003c7947 */ /* 0x000fea000383ffff */
.L_x_13038:
        /* <DEDUP_REMOVED lines=8> */
.L_x_13058:
[----:B------:R-:W-:Y:S05]  /*5ba0*/  BSYNC B0 ;  /* 0x0000000000007941 */ /* 0x000fea0003800000 */
.L_x_13057:
        /* <DEDUP_REMOVED lines=8> */
.L_x_13059:
[----:B------:R-:W-:Y:S01]  /*5c30*/  HFMA2.MMA R8, -RZ, RZ, 0, 2.384185791015625e-07 ;  /* 0x00000004ff087435 */ /* 0x000fe200000001ff */
[----:B------:R-:W-:-:S04]  /*5c40*/  MOV R7, R4 ;  /* 0x0000000400077202 */ /* 0x000fc80000000f00 */
[----:B------:R-:W-:-:S04]  /*5c50*/  FMNMX R7, R0, R7, !PT ;  /* 0x0000000700077209 */ /* 0x000fc80007800000 */
[----:B------:R-:W-:-:S07]  /*5c60*/  MOV R0, R7 ;  /* 0x0000000700007202 */ /* 0x000fce0000000f00 */
[----:B------:R-:W-:Y:S05]  /*5c70*/  WARPSYNC.COLLECTIVE R159, `(.L_x_13060) ;  /* 0x000000009f087348 */ /* 0x000fea0003c00000 */
[----:B------:R0:W1:Y:S02]  /*5c80*/  SHFL.DOWN P0, R4, R0, R8, R11 ;  /* 0x0800000800047389 */ /* 0x000064000000000b */
[----:B01----:R-:W-:Y:S01]  /*5c90*/  ENDCOLLECTIVE ;  /* 0x000000000000791b */ /* 0x003fe20003800000 */
.L_x_13060:
[----:B------:R-:W-:Y:S01]  /*5ca0*/  HFMA2.MMA R8, -RZ, RZ, 0, 1.1920928955078125e-07 ;  /* 0x00000002ff087435 */ /* 0x000fe200000001ff */
[----:B------:R-:W-:-:S04]  /*5cb0*/  MOV R2, R4 ;  /* 0x0000000400027202 */ /* 0x000fc80000000f00 */
[----:B------:R-:W-:-:S04]  /*5cc0*/  FMNMX R2, R7, R2, !PT ;  /* 0x0000000207027209 */ /* 0x000fc80007800000 */
[----:B------:R-:W-:-:S07]  /*5cd0*/  MOV R0, R2 ;  /* 0x0000000200007202 */ /* 0x000fce0000000f00 */
[----:B------:R-:W-:Y:S05]  /*5ce0*/  WARPSYNC.COLLECTIVE R159, `(.L_x_13061) ;  /* 0x000000009f087348 */ /* 0x000fea0003c00000 */
[----:B------:R0:W1:Y:S02]  /*5cf0*/  SHFL.DOWN P0, R4, R0, R8, R11 ;  /* 0x0800000800047389 */ /* 0x000064000000000b */
[----:B01----:R-:W-:Y:S01]  /*5d00*/  ENDCOLLECTIVE ;  /* 0x000000000000791b */ /* 0x003fe20003800000 */
.L_x_13061:
[----:B------:R-:W-:Y:S01]  /*5d10*/  HFMA2.MMA R8, -RZ, RZ, 0, 5.9604644775390625e-08 ;  /* 0x00000001ff087435 */ /* 0x000fe200000001ff */
[----:B------:R-:W-:-:S04]  /*5d20*/  MOV R9, R4 ;  /* 0x0000000400097202 */ /* 0x000fc80000000f00 */
[----:B------:R-:W-:-:S04]  /*5d30*/  FMNMX R9, R2, R9, !PT ;  /* 0x0000000902097209 */ /* 0x000fc80007800000 */
[----:B------:R-:W-:-:S07]  /*5d40*/  MOV R0, R9 ;  /* 0x0000000900007202 */ /* 0x000fce0000000f00 */
[----:B------:R-:W-:Y:S05]  /*5d50*/  WARPSYNC.COLLECTIVE R159, `(.L_x_13062) ;  /* 0x000000009f087348 */ /* 0x000fea0003c00000 */
[----:B------:R0:W1:Y:S02]  /*5d60*/  SHFL.DOWN P0, R4, R0, R8, R11 ;  /* 0x0800000800047389 */ /* 0x000064000000000b */
[----:B01----:R-:W-:Y:S01]  /*5d70*/  ENDCOLLECTIVE ;  /* 0x000000000000791b */ /* 0x003fe20003800000 */
.L_x_13062:
[----:B------:R-:W-:Y:S05]  /*5d80*/  BRA `(.L_x_13063) ;  /* 0xffffffec00307947 */ /* 0x000fea000383ffff */
.L_x_13041:
[----:B------:R-:W-:Y:S01]  /*5d90*/  HFMA2.MMA R11, -RZ, RZ, 0, 1.847743988037109375e-06 ;  /* 0x0000001fff0b7435 */ /* 0x000fe200000001ff */
[----:B------:R-:W-:Y:S02]  /*5da0*/  MOV R8, 0x2 ;  /* 0x0000000200087802 */ /* 0x000fe40000000f00 */
[----:B------:R-:W-:-:S08]  /*5db0*/  MOV R159, 0xffffffff ;  /* 0xffffffff009f7802 */ /* 0x000fd00000000f00 */
[----:B01---5:R-:W-:Y:S05]  /*5dc0*/  WARPSYNC.COLLECTIVE R159, `(.L_x_13064) ;  /* 0x000000009f087348 */ /* 0x023fea0003c00000 */
[----:B-1----:R1:W2:Y:S02]  /*5dd0*/  SHFL.DOWN P0, R4, R0, R8, R11 ;  /* 0x0800000800047389 */ /* 0x0022a4000000000b */
[----:B012--5:R-:W-:Y:S01]  /*5de0*/  ENDCOLLECTIVE ;  /* 0x000000000000791b */ /* 0x027fe20003800000 */
.L_x_13064:
[----:B------:R-:W-:Y:S01]  /*5df0*/  HFMA2.MMA R8, -RZ, RZ, 0, 5.9604644775390625e-08 ;  /* 0x00000001ff087435 */ /* 0x000fe200000001ff */
[----:B------:R-:W-:-:S04]  /*5e00*/  MOV R3, R4 ;  /* 0x0000000400037202 */ /* 0x000fc80000000f00 */
[----:B------:R-:W-:-:S04]  /*5e10*/  FMNMX R3, R3, R0, !PT ;  /* 0x0000000003037209 */ /* 0x000fc80007800000 */
[----:B------:R-:W-:-:S07]  /*5e20*/  MOV R0, R3 ;  /* 0x0000000300007202 */ /* 0x000fce0000000f00 */
[----:B------:R-:W-:Y:S05]  /*5e30*/  WARPSYNC.COLLECTIVE R159, `(.L_x_13065) ;  /* 0x000000009f087348 */ /* 0x000fea0003c00000 */
[----:B------:R0:W1:Y:S02]  /*5e40*/  SHFL.DOWN P0, R4, R0, R8, R11 ;  /* 0x0800000800047389 */ /* 0x000064000000000b */
[----:B01----:R-:W-:Y:S01]  /*5e50*/  ENDCOLLECTIVE ;  /* 0x000000000000791b */ /* 0x003fe20003800000 */
.L_x_13065:
[----:B------:R-:W-:Y:S01]  /*5e60*/  MOV R2, R4 ;  /* 0x0000000400027202 */ /* 0x000fe20000000f00 */
[----:B------:R-:W-:Y:S06]  /*5e70*/  BRA `(.L_x_13066) ;  /* 0xffffffec00647947 */ /* 0x000fec000383ffff */
        .weak           $__internal_210_$__cuda_sm20_rcp_rn_f32_slowpath
        .type           $__internal_210_$__cuda_sm20_rcp_rn_f32_slowpath,@function
        .size           $__internal_210_$__cuda_sm20_rcp_rn_f32_slowpath,(.L_x_14546 - $__internal_210_$__cuda_sm20_rcp_rn_f32_slowpath)
$__internal_210_$__cuda_sm20_rcp_rn_f32_slowpath:
        /* <DEDUP_REMOVED lines=15> */
.L_x_13067:
        /* <DEDUP_REMOVED lines=33> */
.L_x_13069:
[----:B------:R0:W1:Y:S02]  /*6180*/  MUFU.RCP R0, R6 ;  /* 0x0000000600007308 */ /* 0x0000640000001000 */
.L_x_13068:
[----:B------:R-:W-:Y:S02]  /*6190*/  MOV R2, R7 ;  /* 0x0000000700027202 */ /* 0x000fe40000000f00 */
[----:B------:R-:W-:-:S04]  /*61a0*/  MOV R3, 0x0 ;  /* 0x0000000000037802 */ /* 0x000fc80000000f00 */
[----:B0123--:R-:W-:Y:S05]  /*61b0*/  RET.REL.NODEC R2 `(_ZN18transformer_engine13normalization19ln_fwd_tuned_kernelINS0_13Kernel_traitsI6__halfS3_13__nv_fp8_e4m3fjLj2304ELj1ELj4ELj1ELj16ENS0_18Kernel_traits_baseILj2304ES3_S3_S4_fjLj128EEEEEEEvNS0_19ForwardKernelParamsE) ;  /* 0xffffff9c02907950 */ /* 0x00ffea0003c3ffff */
.L_x_13070:
        /* <DEDUP_REMOVED lines=12> */
.L_x_14546:


//--------------------- .text._ZN18transformer_engine13normalization19ln_fwd_tuned_kernelINS0_13Kernel_traitsI6__halfS3_13__nv_fp8_e4m3fjLj2048ELj1ELj4ELj1ELj16ENS0_18Kernel_traits_baseILj2048ES3_S3_S4_fjLj128EEEEEEEvNS0_19ForwardKernelParamsE --------------------------
	.section	.text._ZN18transformer_engine13normalization19ln_fwd_tuned_kernelINS0_13Kernel_traitsI6__halfS3_13__nv_fp8_e4m3fjLj2048ELj1ELj4ELj1ELj16ENS0_18Kernel_traits_baseILj2048ES3_S3_S4_fjLj128EEEEEEEvNS0_19ForwardKernelParamsE,"ax",@progbits
	.align	128
        .global         _ZN18transformer_engine13normalization19ln_fwd_tuned_kernelINS0_13Kernel_traitsI6__halfS3_13__nv_fp8_e4m3fjLj2048ELj1ELj4ELj1ELj16ENS0_18Kernel_traits_baseILj2048ES3_S3_S4_fjLj128EEEEEEEvNS0_19ForwardKernelParamsE
        .type           _ZN18transformer_engine13normalization19ln_fwd_tuned_kernelINS0_13Kernel_traitsI6__halfS3_13__nv_fp8_e4m3fjLj2048ELj1ELj4ELj1ELj16ENS0_18Kernel_traits_baseILj2048ES3_S3_S4_fjLj128EEEEEEEvNS0_19ForwardKernelParamsE,@function
        .size           _ZN18transformer_engine13normalization19ln_fwd_tuned_kernelINS0_13Kernel_traitsI6__halfS3_13__nv_fp8_e4m3fjLj2048ELj1ELj4ELj1ELj16ENS0_18Kernel_traits_baseILj2048ES3_S3_S4_fjLj128EEEEEEEvNS0_19ForwardKernelParamsE,(.L_x_14547 - _ZN18transformer_engine13normalization19ln_fwd_tuned_kernelINS0_13Kernel_traitsI6__halfS3_13__nv_fp8_e4m3fjLj2048ELj1ELj4ELj1ELj16ENS0_18Kernel_traits_baseILj2048ES3_S3_S4_fjLj128EEEEEEEvNS0_19ForwardKernelParamsE)
        .other          _ZN18transformer_engine13normalization19ln_fwd_tuned_kernelINS0_13Kernel_traitsI6__halfS3_13__nv_fp8_e4m3fjLj2048ELj1ELj4ELj1ELj16ENS0_18Kernel_traits_baseILj2048ES3_S3_S4_fjLj128EEEEEEEvNS0_19ForwardKernelParamsE,@"STO_CUDA_ENTRY STV_DEFAULT"
_ZN18transformer_engine13normalization19ln_fwd_tuned_kernelINS0_13Kernel_traitsI6__halfS3_13__nv_fp8_e4m3fjLj2048ELj1ELj4ELj1ELj16ENS0_18Kernel_traits_baseILj2048ES3_S3_S4_fjLj128EEEEEEEvNS0_19ForwardKernelParamsE:
.text._ZN18transformer_engine13normalization19ln_fwd_tuned_kernelINS0_13Kernel_traitsI6__halfS3_13__nv_fp8_e4m3fjLj2048ELj1ELj4ELj1ELj16ENS0_18Kernel_traits_baseILj2048ES3_S3_S4_fjLj128EEEEEEEvNS0_19ForwardKernelParamsE:
        /* <DEDUP_REMOVED lines=18> */
[----:B------:R-:W-:Y:S02]  /*0120*/  IADD3 R66, P3, R0, UR8, RZ ;  /* 0x0000000800427c10 */ /* 0x000fe4000ff7e0ff */
[----:B------:R-:W-:Y:S01]  /*0130*/  IADD3.X R65, RZ, UR7, RZ, P2, !PT ;  /* 0x00000007ff417c10 */ /* 0x000fe200097fe4ff */
[----:B------:R-:W-:Y:S01]  /*0140*/  ULDC.64 UR6, c[0x0][0x288] ;  /* 0x0000a20000067ab9 */ /* 0x000fe20000000a00 */
[----:B------:R-:W-:Y:S02]  /*0150*/  IADD3.X R67, RZ, UR9, RZ, P3, !PT ;  /* 0x00000009ff437c10 */ /* 0x000fe40009ffe4ff */
[----:B0-----:R-:W-:-:S04]  /*0160*/  LEA R97, R4, R97, 0x2 ;  /* 0x0000006104617211 */ /* 0x001fc800078e10ff */
        /* <DEDUP_REMOVED lines=21> */
.L_x_13074:
[----:B------:R-:W0:Y:S01]  /*02c0*/  LDC.64 R92, c[0x0][0x220] ;  /* 0x00008800ff5c7b82 */ /* 0x000e220000000a00 */
[----:B------:R-:W-:-:S04]  /*02d0*/  LOP3.LUT P2, R2, R98, 0x1f, RZ, 0xc0, !PT ;  /* 0x0000001f62027812 */ /* 0x000fc8000784c0ff */
[----:B------:R-:W-:-:S05]  /*02e0*/  PRMT R2, R97, 0x2104, R2 ;  /* 0x0000210461027816 */ /* 0x000fca0000000002 */
[----:B01----:R-:W-:-:S06]  /*02f0*/  IMAD.WIDE.U32 R64, R2, 0x10, R92 ;  /* 0x0000001002407825 */ /* 0x003fcc00078e005c */
        /* <DEDUP_REMOVED lines=32> */
[----:B------:R-:W-:Y:S01]  /*0500*/  FADD R121, R64, R121 ;  /* 0x0000007940797221 */ /* 0x000fe20000000000 */
[----:B---3--:R-:W-:Y:S02]  /*0510*/  HADD2.F32 R108, -RZ, R68.H1_H1 ;  /* 0x30000044ff6c7230 */ /* 0x008fe40000004100 */
[----:B------:R-:W-:Y:S02]  /*0520*/  HADD2.F32 R112, -RZ, R70.H1_H1 ;  /* 0x30000046ff707230 */ /* 0x000fe40000004100 */
[----:B------:R-:W-:-:S04]  /*0530*/  FADD R106, R102, R121 ;  /* 0x00000079666a7221 */ /* 0x000fc80000000000 */
        /* <DEDUP_REMOVED lines=264> */
.L_x_13094:
[----:B------:R-:W2:Y:S01]  /*15c0*/  LDC R145, c[0x0][0x268] ;  /* 0x00009a00ff917b82 */ /* 0x000ea20000000800 */
[----:B01----:R-:W-:Y:S01]  /*15d0*/  FADD R152, R152, R147 ;  /* 0x0000009398987221 */ /* 0x003fe20000000000 */
[----:B------:R-:W-:Y:S01]  /*15e0*/  ISETP.NE.AND P3, PT, R3, RZ, PT ;  /* 0x000000ff0300720c */ /* 0x000fe20003f65270 */
[----:B-----5:R-:W-:Y:S01]  /*15f0*/  HADD2.F32 R146, -RZ, R116.H0_H0 ;  /* 0x20000074ff927230 */ /* 0x020fe20000004100 */
[----:B------:R-:W-:Y:S01]  /*1600*/  LOP3.LUT R103, R103, 0xffffff00, RZ, 0xc0, !PT ;  /* 0xffffff0067677812 */ /* 0x000fe200078ec0ff */
[----:B------:R-:W-:Y:S01]  /*1610*/  HADD2.F32 R147, -RZ, R32.H0_H0 ;  /* 0x20000020ff937230 */ /* 0x000fe20000004100 */
[----:B------:R-:W-:Y:S01]  /*1620*/  LOP3.LUT R113, R113, 0xffffff00, RZ, 0xc0, !PT ;  /* 0xffffff0071717812 */ /* 0x000fe200078ec0ff */
[----:B------:R-:W-:Y:S01]  /*1630*/  HADD2.F32 R148, -RZ, R116.H1_H1 ;  /* 0x30000074ff947230 */ /* 0x000fe20000004100 */
[----:B------:R-:W0:Y:S01]  /*1640*/  @!P2 LDC.64 R74, c[0x0][0x228] ;  /* 0x00008a00ff4aab82 */ /* 0x000e220000000a00 */
[----:B------:R-:W-:Y:S02]  /*1650*/  HADD2.F32 R153, -RZ, R33.H0_H0 ;  /* 0x20000021ff997230 */ /* 0x000fe40000004100 */
[----:B------:R-:W-:-:S04]  /*1660*/  HADD2.F32 R151, -RZ, R32.H1_H1 ;  /* 0x30000020ff977230 */ /* 0x000fc80000004100 */
[----:B------:R-:W-:Y:S01]  /*1670*/  @P3 FADD R146, R146, 1 ;  /* 0x3f80000092923421 */ /* 0x000fe20000000000 */
[----:B------:R-:W-:Y:S01]  /*1680*/  @P3 FADD R148, R148, 1 ;  /* 0x3f80000094943421 */ /* 0x000fe20000000000 */
[----:B--2---:R-:W-:Y:S01]  /*1690*/  FFMA R145, R152, 0.00048828125, R145 ;  /* 0x3a00000098917823 */ /* 0x004fe20000000091 */
[----:B------:R-:W-:-:S04]  /*16a0*/  HADD2.F32 R152, -RZ, R117.H0_H0 ;  /* 0x20000075ff987230 */ /* 0x000fc80000004100 */
[----:B------:R-:W-:Y:S01]  /*16b0*/  FSETP.GEU.AND P0, PT, |R145|, 1.175494350822287508e-38, PT ;  /* 0x008000009100780b */ /* 0x000fe20003f0e200 */
[----:B------:R-:W-:Y:S01]  /*16c0*/  @P3 FADD R152, R152, 1 ;  /* 0x3f80000098983421 */ /* 0x000fe20000000000 */
[----:B0-----:R-:W-:-:S05]  /*16d0*/  @!P2 IMAD.WIDE R74, R97, 0x4, R74 ;  /* 0x00000004614aa825 */ /* 0x001fca00078e024a */
[----:B------:R0:W-:Y:S06]  /*16e0*/  @!P2 STG.E desc[UR4][R74.64], R95 ;  /* 0x0000005f4a00a986 */ /* 0x0001ec000c101904 */
[----:B------:R-:W-:-:S04]  /*16f0*/  @!P0 FMUL R145, R145, 16777216 ;  /* 0x4b80000091918820 */ /* 0x000fc80000400000 */
[----:B------:R1:W2:Y:S01]  /*1700*/  MUFU.RSQ R143, R145 ;  /* 0x00000091008f7308 */ /* 0x0002a20000001400 */
[----:B0-----:R-:W-:-:S05]  /*1710*/  HADD2.F32 R95, -RZ, R118.H0_H0 ;  /* 0x20000076ff5f7230 */ /* 0x001fca0000004100 */
[----:B------:R-:W-:Y:S01]  /*1720*/  @P3 FADD R95, R95, 1 ;  /* 0x3f8000005f5f3421 */ /* 0x000fe20000000000 */
[----:B-1----:R-:W-:-:S05]  /*1730*/  HADD2.F32 R145, -RZ, R118.H1_H1 ;  /* 0x30000076ff917230 */ /* 0x002fca0000004100 */
[----:B------:R-:W-:Y:S01]  /*1740*/  @P3 FADD R145, R145, 1 ;  /* 0x3f80000091913421 */ /* 0x000fe20000000000 */
[----:B--2---:R-:W-:Y:S01]  /*1750*/  @!P0 FMUL R143, R143, 4096 ;  /* 0x458000008f8f8820 */ /* 0x004fe20000400000 */
[----:B------:R-:W-:-:S03]  /*1760*/  ISETP.NE.U32.AND P0, PT, RZ, UR6, PT ;  /* 0x00000006ff007c0c */ /* 0x000fc6000bf05070 */
[-C--:B------:R-:W-:Y:S01]  /*1770*/  FMUL R0, R0, R143.reuse ;  /* 0x0000008f00007220 */ /* 0x080fe20000400000 */
[-C--:B------:R-:W-:Y:S01]  /*1780*/  FMUL R75, R64, R143.reuse ;  /* 0x0000008f404b7220 */ /* 0x080fe20000400000 */
[-C--:B------:R-:W-:Y:S01]  /*1790*/  FMUL R100, R100, R143.reuse ;  /* 0x0000008f64647220 */ /* 0x080fe20000400000 */
[----:B------:R-:W-:Y:S01]  /*17a0*/  FMUL R102, R102, R143 ;  /* 0x0000008f66667220 */ /* 0x000fe20000400000 */
[----:B------:R-:W-:Y:S01]  /*17b0*/  FFMA R74, R146, R0, R147 ;  /* 0x00000000924a7223 */ /* 0x000fe20000000093 */
[----:B------:R-:W-:Y:S01]  /*17c0*/  FFMA R0, R152, R75, R153 ;  /* 0x0000004b98007223 */ /* 0x000fe20000000099 */
[----:B------:R-:W-:Y:S02]  /*17d0*/  HADD2.F32 R75, -RZ, R117.H1_H1 ;  /* 0x30000075ff4b7230 */ /* 0x000fe40000004100 */
[----:B------:R-:W-:Y:S01]  /*17e0*/  FFMA R64, R148, R100, R151 ;  /* 0x0000006494407223 */ /* 0x000fe20000000097 */
[----:B------:R-:W-:Y:S02]  /*17f0*/  HADD2.F32 R100, -RZ, R33.H1_H1 ;  /* 0x30000021ff647230 */ /* 0x000fe40000004100 */
[----:B------:R-:W-:Y:S01]  /*1800*/  FMUL R65, R65, R143 ;  /* 0x0000008f41417220 */ /* 0x000fe20000400000 */
[----:B------:R-:W-:-:S02]  /*1810*/  HADD2.F32 R146, -RZ, R34.H0_H0 ;  /* 0x20000022ff927230 */ /* 0x000fc40000004100 */
[----:B------:R-:W-:Y:S01]  /*1820*/  @P3 FADD R75, R75, 1 ;  /* 0x3f8000004b4b3421 */ /* 0x000fe20000000000 */
[----:B------:R-:W-:Y:S02]  /*1830*/  HADD2.F32 R148, -RZ, R34.H1_H1 ;  /* 0x30000022ff947230 */ /* 0x000fe40000004100 */
[----:B------:R-:W-:Y:S01]  /*1840*/  FMUL R104, R104, R143 ;  /* 0x0000008f68687220 */ /* 0x000fe20000400000 */
[----:B------:R-:W-:Y:S02]  /*1850*/  HADD2.F32 R147, -RZ, R35.H1_H1 ;  /* 0x30000023ff937230 */ /* 0x000fe40000004100 */
[----:B------:R-:W-:Y:S01]  /*1860*/  FFMA R75, R75, R102, R100 ;  /* 0x000000664b4b7223 */ /* 0x000fe20000000064 */
[----:B------:R-:W-:Y:S01]  /*1870*/  FFMA R95, R95, R65, R146 ;  /* 0x000000415f5f7223 */ /* 0x000fe20000000092 */
[----:B------:R-:W-:Y:S01]  /*1880*/  FFMA R65, R145, R104, R148 ;  /* 0x0000006891417223 */ /* 0x000fe20000000094 */
[--C-:B------:R-:W-:Y:S02]  /*1890*/  HADD2.F32 R100, -RZ, R119.reuse.H0_H0 ;  /* 0x20000077ff647230 */ /* 0x100fe40000004100 */
[----:B------:R-:W-:Y:S01]  /*18a0*/  FMUL R66, R66, R143 ;  /* 0x0000008f42427220 */ /* 0x000fe20000400000 */
[----:B------:R-:W-:-:S02]  /*18b0*/  HADD2.F32 R102, -RZ, R119.H1_H1 ;  /* 0x30000077ff667230 */ /* 0x000fc40000004100 */
[-C--:B------:R-:W-:Y:S01]  /*18c0*/  FMUL R106, R106, R143.reuse ;  /* 0x0000008f6a6a7220 */ /* 0x080fe20000400000 */
[----:B------:R-:W-:Y:S02]  /*18d0*/  HADD2.F32 R104, -RZ, R60.H0_H0 ;  /* 0x2000003cff687230 */ /* 0x000fe40000004100 */
[----:B------:R-:W-:Y:S01]  /*18e0*/  @P3 FADD R100, R100, 1 ;  /* 0x3f80000064643421 */ /* 0x000fe20000000000 */
[----:B------:R-:W-:Y:S02]  /*18f0*/  HADD2.F32 R145, -RZ, R35.H0_H0 ;  /* 0x20000023ff917230 */ /* 0x000fe40000004100 */
[----:B------:R-:W-:Y:S01]  /*1900*/  @P3 FADD R102, R102, 1 ;  /* 0x3f80000066663421 */ /* 0x000fe20000000000 */
        /* <DEDUP_REMOVED lines=8> */
[----:B------:R-:W-:Y:S01]  /*1990*/  FMUL R108, R108, R143 ;  /* 0x0000008f6c6c7220 */ /* 0x000fe20000400000 */
[----:B------:R-:W-:Y:S02]  /*19a0*/  HADD2.F32 R106, -RZ, R61.H1_H1 ;  /* 0x3000003dff6a7230 */ /* 0x000fe40000004100 */
[----:B------:R-:W-:Y:S01]  /*19b0*/  @P3 FADD R102, R102, 1 ;  /* 0x3f80000066663421 */ /* 0x000fe20000000000 */
[----:B------:R-:W-:Y:S02]  /*19c0*/  HADD2.F32 R145, -RZ, R28.H1_H1 ;  /* 0x3000001cff917230 */ /* 0x000fe40000004100 */
[----:B------:R-:W-:Y:S01]  /*19d0*/  @P3 FADD R104, R104, 1 ;  /* 0x3f80000068683421 */ /* 0x000fe20000000000 */
[----:B------:R-:W-:-:S02]  /*19e0*/  HADD2.F32 R147, -RZ, R29.H0_H0 ;  /* 0x2000001dff937230 */ /* 0x000fc40000004100 */
[-C--:B------:R-:W-:Y:S01]  /*19f0*/  FMUL R68, R68, R143.reuse ;  /* 0x0000008f44447220 */ /* 0x080fe20000400000 */
[----:B------:R-:W-:Y:S02]  /*1a00*/  HADD2.F32 R151, -RZ, R29.H1_H1 ;  /* 0x3000001dff977230 */ /* 0x000fe40000004100 */
[----:B------:R-:W-:Y:S01]  /*1a10*/  @P3 FADD R106, R106, 1 ;  /* 0x3f8000006a6a3421 */ /* 0x000fe20000000000 */
[----:B------:R-:W-:Y:S01]  /*1a20*/  FMUL R110, R110, R143 ;  /* 0x0000008f6e6e7220 */ /* 0x000fe20000400000 */
[----:B------:R-:W-:Y:S01]  /*1a30*/  FFMA R104, R104, R108, R145 ;  /* 0x0000006c68687223 */ /* 0x000fe20000000091 */
[----:B------:R-:W-:Y:S01]  /*1a40*/  FFMA R102, R102, R68, R147 ;  /* 0x0000004466667223 */ /* 0x000fe20000000093 */
[--C-:B------:R-:W-:Y:S02]  /*1a50*/  HADD2.F32 R108, -RZ, R62.reuse.H1_H1 ;  /* 0x3000003eff6c7230 */ /* 0x100fe40000004100 */
[----:B------:R-:W-:Y:S01]  /*1a60*/  FFMA R68, R106, R110, R151 ;  /* 0x0000006e6a447223 */ /* 0x000fe20000000097 */
[----:B------:R-:W-:-:S02]  /*1a70*/  HADD2.F32 R106, -RZ, R62.H0_H0 ;  /* 0x2000003eff6a7230 */ /* 0x000fc40000004100 */
[-C--:B------:R-:W-:Y:S01]  /*1a80*/  FMUL R112, R112, R143.reuse ;  /* 0x0000008f70707220 */ /* 0x080fe20000400000 */
[----:B------:R-:W-:Y:S02]  /*1a90*/  HADD2.F32 R110, -RZ, R63.H0_H0 ;  /* 0x2000003fff6e7230 */ /* 0x000fe40000004100 */
[----:B------:R-:W-:Y:S01]  /*1aa0*/  @P3 FADD R108, R108, 1 ;  /* 0x3f8000006c6c3421 */ /* 0x000fe20000000000 */
[--C-:B------:R-:W-:Y:S02]  /*1ab0*/  HADD2.F32 R147, -RZ, R30.reuse.H1_H1 ;  /* 0x3000001eff937230 */ /* 0x100fe40000004100 */
[----:B------:R-:W-:Y:S01]  /*1ac0*/  @P3 FADD R106, R106, 1 ;  /* 0x3f8000006a6a3421 */ /* 0x000fe20000000000 */
[----:B------:R-:W-:Y:S02]  /*1ad0*/  HADD2.F32 R145, -RZ, R30.H0_H0 ;  /* 0x2000001eff917230 */ /* 0x000fe40000004100 */
[----:B------:R-:W-:Y:S01]  /*1ae0*/  FMUL R69, R69, R143 ;  /* 0x0000008f45457220 */ /* 0x000fe20000400000 */
[----:B------:R-:W-:-:S02]  /*1af0*/  HADD2.F32 R151, -RZ, R31.H0_H0 ;  /* 0x2000001fff977230 */ /* 0x000fc40000004100 */
[----:B------:R-:W-:Y:S01]  /*1b00*/  @P3 FADD R110, R110, 1 ;  /* 0x3f8000006e6e3421 */ /* 0x000fe20000000000 */
[----:B------:R-:W-:Y:S01]  /*1b10*/  FMUL R146, R70, R143 ;  /* 0x0000008f46927220 */ /* 0x000fe20000400000 */
[----:B------:R-:W-:Y:S01]  /*1b20*/  FFMA R70, R108, R112, R147 ;  /* 0x000000706c467223 */ /* 0x000fe20000000093 */
[----:B------:R-:W-:Y:S01]  /*1b30*/  FFMA R106, R106, R69, R145 ;  /* 0x000000456a6a7223 */ /* 0x000fe20000000091 */
[--C-:B------:R-:W-:Y:S02]  /*1b40*/  HADD2.F32 R108, -RZ, R56.reuse.H0_H0 ;  /* 0x20000038ff6c7230 */ /* 0x100fe40000004100 */
[----:B------:R-:W-:Y:S01]  /*1b50*/  FFMA R69, R110, R146, R151 ;  /* 0x000000926e457223 */ /* 0x000fe20000000097 */
[----:B------:R-:W-:Y:S02]  /*1b60*/  HADD2.F32 R112, -RZ, R56.H1_H1 ;  /* 0x30000038ff707230 */ /* 0x000fe40000004100 */
[----:B------:R-:W-:Y:S01]  /*1b70*/  FMUL R71, R71, R143 ;  /* 0x0000008f47477220 */ /* 0x000fe20000400000 */
[----:B------:R-:W-:-:S02]  /*1b80*/  HADD2.F32 R110, -RZ, R63.H1_H1 ;  /* 0x3000003fff6e7230 */ /* 0x000fc40000004100 */
[----:B------:R-:W-:Y:S01]  /*1b90*/  @P3 FADD R108, R108, 1 ;  /* 0x3f8000006c6c3421 */ /* 0x000fe20000000000 */
[--C-:B------:R-:W-:Y:S02]  /*1ba0*/  HADD2.F32 R147, -RZ, R24.reuse.H0_H0 ;  /* 0x20000018ff937230 */ /* 0x100fe40000004100 */
[----:B------:R-:W-:Y:S01]  /*1bb0*/  @P3 FADD R112, R112, 1 ;  /* 0x3f80000070703421 */ /* 0x000fe20000000000 */
[----:B------:R-:W-:Y:S02]  /*1bc0*/  HADD2.F32 R151, -RZ, R24.H1_H1 ;  /* 0x30000018ff977230 */ /* 0x000fe40000004100 */
[-C--:B------:R-:W-:Y:S01]  /*1bd0*/  FMUL R120, R120, R143.reuse ;  /* 0x0000008f78787220 */ /* 0x080fe20000400000 */
[----:B------:R-:W-:Y:S02]  /*1be0*/  HADD2.F32 R145, -RZ, R31.H1_H1 ;  /* 0x3000001fff917230 */ /* 0x000fe40000004100 */
        /* <DEDUP_REMOVED lines=8> */
[----:B------:R-:W-:Y:S02]  /*1c70*/  HADD2.F32 R120, -RZ, R58.H0_H0 ;  /* 0x2000003aff787230 */ /* 0x000fe40000004100 */
[----:B------:R-:W-:Y:S01]  /*1c80*/  @P3 FADD R112, R112, 1 ;  /* 0x3f80000070703421 */ /* 0x000fe20000000000 */
[--C-:B------:R-:W-:Y:S02]  /*1c90*/  HADD2.F32 R145, -RZ, R25.reuse.H0_H0 ;  /* 0x20000019ff917230 */ /* 0x100fe40000004100 */
[----:B------:R-:W-:Y:S01]  /*1ca0*/  @P3 FADD R114, R114, 1 ;  /* 0x3f80000072723421 */ /* 0x000fe20000000000 */
[----:B------:R-:W-:-:S02]  /*1cb0*/  HADD2.F32 R147, -RZ, R25.H1_H1 ;  /* 0x30000019ff937230 */ /* 0x000fc40000004100 */
[-C--:B------:R-:W-:Y:S01]  /*1cc0*/  FMUL R121, R121, R143.reuse ;  /* 0x0000008f79797220 */ /* 0x080fe20000400000 */
[----:B------:R-:W-:Y:S02]  /*1cd0*/  HADD2.F32 R151, -RZ, R26.H0_H0 ;  /* 0x2000001aff977230 */ /* 0x000fe40000004100 */
[----:B------:R-:W-:Y:S01]  /*1ce0*/  @P3 FADD R120, R120, 1 ;  /* 0x3f80000078783421 */ /* 0x000fe20000000000 */
[----:B------:R-:W-:Y:S01]  /*1cf0*/  FMUL R73, R73, R143 ;  /* 0x0000008f49497220 */ /* 0x000fe20000400000 */
[----:B------:R-:W-:Y:S01]  /*1d00*/  FFMA R112, R112, R72, R145 ;  /* 0x0000004870707223 */ /* 0x000fe20000000091 */
[----:B------:R-:W-:Y:S01]  /*1d10*/  FFMA R72, R114, R121, R147 ;  /* 0x0000007972487223 */ /* 0x000fe20000000093 */
[----:B------:R-:W-:Y:S02]  /*1d20*/  HADD2.F32 R121, -RZ, R58.H1_H1 ;  /* 0x3000003aff797230 */ /* 0x000fe40000004100 */
[----:B------:R-:W-:Y:S01]  /*1d30*/  FFMA R73, R120, R73, R151 ;  /* 0x0000004978497223 */ /* 0x000fe20000000097 */
[----:B------:R-:W-:-:S02]  /*1d40*/  HADD2.F32 R146, -RZ, R59.H1_H1 ;  /* 0x3000003bff927230 */ /* 0x000fc40000004100 */
[-C--:B------:R-:W-:Y:S01]  /*1d50*/  FMUL R122, R122, R143.reuse ;  /* 0x0000008f7a7a7220 */ /* 0x080fe20000400000 */
[----:B------:R-:W-:Y:S02]  /*1d60*/  HADD2.F32 R120, -RZ, R59.H0_H0 ;  /* 0x2000003bff787230 */ /* 0x000fe40000004100 */
[----:B------:R-:W-:Y:S01]  /*1d70*/  @P3 FADD R121, R121, 1 ;  /* 0x3f80000079793421 */ /* 0x000fe20000000000 */
[----:B------:R-:W-:Y:S02]  /*1d80*/  HADD2.F32 R114, -RZ, R26.H1_H1 ;  /* 0x3000001aff727230 */ /* 0x000fe40000004100 */
[----:B------:R-:W-:Y:S01]  /*1d90*/  @P3 FADD R146, R146, 1 ;  /* 0x3f80000092923421 */ /* 0x000fe20000000000 */
[--C-:B------:R-:W-:Y:S02]  /*1da0*/  HADD2.F32 R147, -RZ, R27.reuse.H1_H1 ;  /* 0x3000001bff937230 */ /* 0x100fe40000004100 */
        /* <DEDUP_REMOVED lines=10> */
[----:B------:R-:W-:-:S02]  /*1e50*/  HADD2.F32 R122, -RZ, R20.H0_H0 ;  /* 0x20000014ff7a7230 */ /* 0x000fc40000004100 */
[----:B------:R-:W-:Y:S01]  /*1e60*/  @P3 FADD R123, R123, 1 ;  /* 0x3f8000007b7b3421 */ /* 0x000fe20000000000 */
[----:B------:R-:W-:Y:S02]  /*1e70*/  HADD2.F32 R146, -RZ, R20.H1_H1 ;  /* 0x30000014ff927230 */ /* 0x000fe40000004100 */
[----:B------:R-:W-:Y:S01]  /*1e80*/  @P3 FADD R145, R145, 1 ;  /* 0x3f80000091913421 */ /* 0x000fe20000000000 */
[----:B------:R-:W-:Y:S02]  /*1e90*/  HADD2.F32 R147, -RZ, R53.H0_H0 ;  /* 0x20000035ff937230 */ /* 0x000fe40000004100 */
[-C--:B------:R-:W-:Y:S01]  /*1ea0*/  FMUL R124, R124, R143.reuse ;  /* 0x0000008f7c7c7220 */ /* 0x080fe20000400000 */
[----:B------:R-:W-:Y:S01]  /*1eb0*/  FFMA R123, R123, R150, R122 ;  /* 0x000000967b7b7223 */ /* 0x000fe2000000007a */
[----:B------:R-:W-:Y:S02]  /*1ec0*/  HADD2.F32 R148, -RZ, R21.H0_H0 ;  /* 0x20000015ff947230 */ /* 0x000fe40000004100 */
[----:B------:R-:W-:Y:S01]  /*1ed0*/  FMUL R76, R76, R143 ;  /* 0x0000008f4c4c7220 */ /* 0x000fe20000400000 */
[----:B------:R-:W-:Y:S01]  /*1ee0*/  FFMA R122, R145, R124, R146 ;  /* 0x0000007c917a7223 */ /* 0x000fe20000000092 */
[----:B------:R-:W-:Y:S01]  /*1ef0*/  @P3 FADD R147, R147, 1 ;  /* 0x3f80000093933421 */ /* 0x000fe20000000000 */
[----:B------:R-:W-:-:S02]  /*1f00*/  HADD2.F32 R124, -RZ, R53.H1_H1 ;  /* 0x30000035ff7c7230 */ /* 0x000fc40000004100 */
[----:B------:R-:W-:Y:S01]  /*1f10*/  FMUL R125, R125, R143 ;  /* 0x0000008f7d7d7220 */ /* 0x000fe20000400000 */
[--C-:B------:R-:W-:Y:S02]  /*1f20*/  HADD2.F32 R146, -RZ, R54.reuse.H0_H0 ;  /* 0x20000036ff927230 */ /* 0x100fe40000004100 */
[----:B------:R-:W-:Y:S01]  /*1f30*/  FFMA R76, R147, R76, R148 ;  /* 0x0000004c934c7223 */ /* 0x000fe20000000094 */
        /* <DEDUP_REMOVED lines=15> */
[--C-:B------:R-:W-:Y:S02]  /*2030*/  HADD2.F32 R147, -RZ, R23.reuse.H1_H1 ;  /* 0x30000017ff937230 */ /* 0x100fe40000004100 */
[----:B------:R-:W-:Y:S01]  /*2040*/  @P3 FADD R146, R146, 1 ;  /* 0x3f80000092923421 */ /* 0x000fe20000000000 */
[----:B------:R-:W-:Y:S02]  /*2050*/  HADD2.F32 R145, -RZ, R23.H0_H0 ;  /* 0x20000017ff917230 */ /* 0x000fe40000004100 */
[----:B------:R-:W-:Y:S01]  /*2060*/  @P3 FADD R126, R126, 1 ;  /* 0x3f8000007e7e3421 */ /* 0x000fe20000000000 */
[----:B------:R-:W-:Y:S02]  /*2070*/  HADD2.F32 R148, -RZ, R48.H0_H0 ;  /* 0x20000030ff947230 */ /* 0x000fe40000004100 */
[-C--:B------:R-:W-:Y:S01]  /*2080*/  FMUL R78, R78, R143.reuse ;  /* 0x0000008f4e4e7220 */ /* 0x080fe20000400000 */
[----:B------:R-:W-:Y:S01]  /*2090*/  FMUL R150, R79, R143 ;  /* 0x0000008f4f967220 */ /* 0x000fe20000400000 */
[----:B------:R-:W-:-:S02]  /*20a0*/  HADD2.F32 R149, -RZ, R16.H0_H0 ;  /* 0x20000010ff957230 */ /* 0x000fc40000004100 */
[----:B------:R-:W-:Y:S01]  /*20b0*/  FFMA R79, R146, R127, R147 ;  /* 0x0000007f924f7223 */ /* 0x000fe20000000093 */
[----:B------:R-:W-:Y:S01]  /*20c0*/  @P3 FADD R148, R148, 1 ;  /* 0x3f80000094943421 */ /* 0x000fe20000000000 */
[----:B------:R-:W-:Y:S01]  /*20d0*/  FFMA R126, R126, R78, R145 ;  /* 0x0000004e7e7e7223 */ /* 0x000fe20000000091 */
[----:B------:R-:W-:Y:S02]  /*20e0*/  HADD2.F32 R127, -RZ, R48.H1_H1 ;  /* 0x30000030ff7f7230 */ /* 0x000fe40000004100 */
[----:B------:R-:W-:Y:S01]  /*20f0*/  FMUL R128, R128, R143 ;  /* 0x0000008f80807220 */ /* 0x000fe20000400000 */
[--C-:B------:R-:W-:Y:S02]  /*2100*/  HADD2.F32 R145, -RZ, R49.reuse.H0_H0 ;  /* 0x20000031ff917230 */ /* 0x100fe40000004100 */
[----:B------:R-:W-:Y:S01]  /*2110*/  FFMA R78, R148, R150, R149 ;  /* 0x00000096944e7223 */ /* 0x000fe20000000095 */
[----:B------:R-:W-:Y:S02]  /*2120*/  HADD2.F32 R147, -RZ, R49.H1_H1 ;  /* 0x30000031ff937230 */ /* 0x000fe40000004100 */
[----:B------:R-:W-:Y:S01]  /*2130*/  @P3 FADD R127, R127, 1 ;  /* 0x3f8000007f7f3421 */ /* 0x000fe20000000000 */
[----:B------:R-:W-:-:S02]  /*2140*/  HADD2.F32 R146, -RZ, R16.H1_H1 ;  /* 0x30000010ff927230 */ /* 0x000fc40000004100 */
[----:B------:R-:W-:Y:S01]  /*2150*/  @P3 FADD R145, R145, 1 ;  /* 0x3f80000091913421 */ /* 0x000fe20000000000 */
[--C-:B------:R-:W-:Y:S02]  /*2160*/  HADD2.F32 R148, -RZ, R17.reuse.H0_H0 ;  /* 0x20000011ff947230 */ /* 0x100fe40000004100 */
[-C--:B------:R-:W-:Y:S01]  /*2170*/  FMUL R80, R80, R143.reuse ;  /* 0x0000008f50507220 */ /* 0x080fe20000400000 */
[----:B------:R-:W-:Y:S02]  /*2180*/  HADD2.F32 R150, -RZ, R17.H1_H1 ;  /* 0x30000011ff967230 */ /* 0x000fe40000004100 */
[----:B------:R-:W-:Y:S01]  /*2190*/  @P3 FADD R147, R147, 1 ;  /* 0x3f80000093933421 */ /* 0x000fe20000000000 */
[----:B------:R-:W-:Y:S01]  /*21a0*/  FMUL R129, R129, R143 ;  /* 0x0000008f81817220 */ /* 0x000fe20000400000 */
[----:B------:R-:W-:Y:S01]  /*21b0*/  FFMA R128, R127, R128, R146 ;  /* 0x000000807f807223 */ /* 0x000fe20000000092 */
[----:B------:R-:W-:Y:S01]  /*21c0*/  FFMA R127, R145, R80, R148 ;  /* 0x00000050917f7223 */ /* 0x000fe20000000094 */
[----:B------:R-:W-:-:S02]  /*21d0*/  HADD2.F32 R145, -RZ, R50.H1_H1 ;  /* 0x30000032ff917230 */ /* 0x000fc40000004100 */
[----:B------:R-:W-:Y:S01]  /*21e0*/  FFMA R80, R147, R129, R150 ;  /* 0x0000008193507223 */ /* 0x000fe20000000096 */
[----:B------:R-:W-:Y:S02]  /*21f0*/  HADD2.F32 R129, -RZ, R50.H0_H0 ;  /* 0x20000032ff817230 */ /* 0x000fe40000004100 */
        /* <DEDUP_REMOVED lines=10> */
[----:B------:R-:W-:Y:S01]  /*22a0*/  ISETP.NE.AND.EX P0, PT, RZ, UR7, PT, P0 ;  /* 0x00000007ff007c0c */ /* 0x000fe2000bf05300 */
[----:B------:R-:W-:Y:S01]  /*22b0*/  FFMA R129, R129, R81, R146 ;  /* 0x0000005181817223 */ /* 0x000fe20000000092 */
[----:B------:R-:W-:Y:S01]  /*22c0*/  FFMA R82, R145, R130, R148 ;  /* 0x0000008291527223 */ /* 0x000fe20000000094 */
[----:B------:R-:W-:Y:S01]  /*22d0*/  FFMA R81, R147, R149, R150 ;  /* 0x0000009593517223 */ /* 0x000fe20000000096 */
[----:B------:R-:W-:Y:S02]  /*22e0*/  HADD2.F32 R130, -RZ, R51.H1_H1 ;  /* 0x30000033ff827230 */ /* 0x000fe40000004100 */
[----:B------:R-:W-:Y:S01]  /*22f0*/  FMUL R131, R131, R143 ;  /* 0x0000008f83837220 */ /* 0x000fe20000400000 */
[----:B------:R-:W-:-:S02]  /*2300*/  HADD2.F32 R149, -RZ, R44.H1_H1 ;  /* 0x3000002cff957230 */ /* 0x000fc40000004100 */
[----:B------:R-:W-:Y:S01]  /*2310*/  FMUL R132, R132, R143 ;  /* 0x0000008f84847220 */ /* 0x000fe20000400000 */
[----:B------:R-:W-:Y:S02]  /*2320*/  HADD2.F32 R146, -RZ, R44.H0_H0 ;  /* 0x2000002cff927230 */ /* 0x000fe40000004100 */
[----:B------:R-:W-:Y:S01]  /*2330*/  @P3 FADD R130, R130, 1 ;  /* 0x3f80000082823421 */ /* 0x000fe20000000000 */
[----:B------:R-:W-:Y:S02]  /*2340*/  HADD2.F32 R145, -RZ, R19.H1_H1 ;  /* 0x30000013ff917230 */ /* 0x000fe40000004100 */
[----:B------:R-:W-:Y:S01]  /*2350*/  @P3 FADD R149, R149, 1 ;  /* 0x3f80000095953421 */ /* 0x000fe20000000000 */
[--C-:B------:R-:W-:Y:S02]  /*2360*/  HADD2.F32 R150, -RZ, R12.reuse.H1_H1 ;  /* 0x3000000cff967230 */ /* 0x100fe40000004100 */
[----:B------:R-:W-:Y:S01]  /*2370*/  @P3 FADD R146, R146, 1 ;  /* 0x3f80000092923421 */ /* 0x000fe20000000000 */
[----:B------:R-:W-:-:S02]  /*2380*/  HADD2.F32 R147, -RZ, R12.H0_H0 ;  /* 0x2000000cff937230 */ /* 0x000fc40000004100 */
[----:B------:R-:W-:Y:S01]  /*2390*/  FMUL R148, R83, R143 ;  /* 0x0000008f53947220 */ /* 0x000fe20000400000 */
[----:B------:R-:W-:Y:S01]  /*23a0*/  FFMA R83, R130, R131, R145 ;  /* 0x0000008382537223 */ /* 0x000fe20000000091 */
[----:B------:R-:W-:Y:S01]  /*23b0*/  FFMA R130, R149, R132, R150 ;  /* 0x0000008495827223 */ /* 0x000fe20000000096 */
[--C-:B------:R-:W-:Y:S02]  /*23c0*/  HADD2.F32 R132, -RZ, R45.reuse.H0_H0 ;  /* 0x2000002dff847230 */ /* 0x100fe40000004100 */
[----:B------:R-:W-:Y:S01]  /*23d0*/  FFMA R131, R146, R148, R147 ;  /* 0x0000009492837223 */ /* 0x000fe20000000093 */
[----:B------:R-:W-:Y:S01]  /*23e0*/  @P0 FMNMX R96, R96, |R74|, !PT ;  /* 0x4000004a60600209 */ /* 0x000fe20007800000 */
[----:B------:R-:W-:Y:S02]  /*23f0*/  HADD2.F32 R146, -RZ, R45.H1_H1 ;  /* 0x3000002dff927230 */ /* 0x000fe40000004100 */
[----:B------:R-:W-:Y:S01]  /*2400*/  FMUL R84, R84, R143 ;  /* 0x0000008f54547220 */ /* 0x000fe20000400000 */
[--C-:B------:R-:W-:Y:S01]  /*2410*/  HADD2.F32 R145, -RZ, R13.reuse.H0_H0 ;  /* 0x2000000dff917230 */ /* 0x100fe20000004100 */
[----:B------:R-:W-:Y:S01]  /*2420*/  @P0 FMNMX R96, R96, |R64|, !PT ;  /* 0x4000004060600209 */ /* 0x000fe20007800000 */
[----:B------:R-:W-:-:S02]  /*2430*/  HADD2.F32 R147, -RZ, R13.H1_H1 ;  /* 0x3000000dff937230 */ /* 0x000fc40000004100 */
[----:B------:R-:W-:Y:S01]  /*2440*/  @P3 FADD R132, R132, 1 ;  /* 0x3f80000084843421 */ /* 0x000fe20000000000 */
[----:B------:R-:W-:Y:S02]  /*2450*/  HADD2.F32 R148, -RZ, R46.H0_H0 ;  /* 0x2000002eff947230 */ /* 0x000fe40000004100 */
[----:B------:R-:W-:Y:S01]  /*2460*/  @P3 FADD R146, R146, 1 ;  /* 0x3f80000092923421 */ /* 0x000fe20000000000 */
[----:B------:R-:W-:Y:S01]  /*2470*/  FMUL R133, R133, R143 ;  /* 0x0000008f85857220 */ /* 0x000fe20000400000 */
[----:B------:R-:W-:Y:S01]  /*2480*/  @P0 FMNMX R96, R96, |R0|, !PT ;  /* 0x4000000060600209 */ /* 0x000fe20007800000 */
[----:B------:R-:W-:Y:S01]  /*2490*/  FFMA R132, R132, R84, R145 ;  /* 0x0000005484847223 */ /* 0x000fe20000000091 */
[----:B------:R-:W-:Y:S02]  /*24a0*/  HADD2.F32 R149, -RZ, R14.H0_H0 ;  /* 0x2000000eff957230 */ /* 0x000fe40000004100 */
[----:B------:R-:W-:Y:S01]  /*24b0*/  FFMA R84, R146, R133, R147 ;  /* 0x0000008592547223 */ /* 0x000fe20000000093 */
[----:B------:R-:W-:Y:S01]  /*24c0*/  @P3 FADD R148, R148, 1 ;  /* 0x3f80000094943421 */ /* 0x000fe20000000000 */
[----:B------:R-:W-:Y:S01]  /*24d0*/  FMUL R85, R85, R143 ;  /* 0x0000008f55557220 */ /* 0x000fe20000400000 */
[----:B------:R-:W-:Y:S01]  /*24e0*/  HADD2.F32 R133, -RZ, R46.H1_H1 ;  /* 0x3000002eff857230 */ /* 0x000fe20000004100 */
[----:B------:R-:W-:Y:S01]  /*24f0*/  @P0 FMNMX R96, R96, |R75|, !PT ;  /* 0x4000004b60600209 */ /* 0x000fe20007800000 */
[----:B------:R-:W-:-:S02]  /*2500*/  HADD2.F32 R145, -RZ, R47.H0_H0 ;  /* 0x2000002fff917230 */ /* 0x000fc40000004100 */
[----:B------:R-:W-:Y:S01]  /*2510*/  FFMA R85, R148, R85, R149 ;  /* 0x0000005594557223 */ /* 0x000fe20000000095 */
[----:B------:R-:W-:Y:S02]  /*2520*/  HADD2.F32 R147, -RZ, R47.H1_H1 ;  /* 0x3000002fff937230 */ /* 0x000fe40000004100 */
[----:B------:R-:W-:Y:S01]  /*2530*/  @P3 FADD R133, R133, 1 ;  /* 0x3f80000085853421 */ /* 0x000fe20000000000 */
[----:B------:R-:W-:Y:S02]  /*2540*/  HADD2.F32 R146, -RZ, R14.H1_H1 ;  /* 0x3000000eff927230 */ /* 0x000fe40000004100 */
[----:B------:R-:W-:Y:S01]  /*2550*/  FMUL R134, R134, R143 ;  /* 0x0000008f86867220 */ /* 0x000fe20000400000 */
[--C-:B------:R-:W-:Y:S01]  /*2560*/  HADD2.F32 R148, -RZ, R15.reuse.H0_H0 ;  /* 0x2000000fff947230 */ /* 0x100fe20000004100 */
[----:B------:R-:W-:Y:S01]  /*2570*/  @P0 FMNMX R96, R96, |R95|, !PT ;  /* 0x4000005f60600209 */ /* 0x000fe20007800000 */
[----:B------:R-:W-:Y:S02]  /*2580*/  HADD2.F32 R150, -RZ, R15.H1_H1 ;  /* 0x3000000fff967230 */ /* 0x000fe40000004100 */
[----:B------:R-:W-:Y:S01]  /*2590*/  @P3 FADD R145, R145, 1 ;  /* 0x3f80000091913421 */ /* 0x000fe20000000000 */
[-C--:B------:R-:W-:Y:S01]  /*25a0*/  FMUL R86, R86, R143.reuse ;  /* 0x0000008f56567220 */ /* 0x080fe20000400000 */
[----:B------:R-:W-:Y:S01]  /*25b0*/  @P3 FADD R147, R147, 1 ;  /* 0x3f80000093933421 */ /* 0x000fe20000000000 */
[----:B------:R-:W-:Y:S01]  /*25c0*/  FMUL R135, R135, R143 ;  /* 0x0000008f87877220 */ /* 0x000fe20000400000 */
[----:B------:R-:W-:Y:S01]  /*25d0*/  FFMA R134, R133, R134, R146 ;  /* 0x0000008685867223 */ /* 0x000fe20000000092 */
[----:B------:R-:W-:Y:S01]  /*25e0*/  @P0 FMNMX R96, R96, |R65|, !PT ;  /* 0x4000004160600209 */ /* 0x000fe20007800000 */
[----:B------:R-:W-:Y:S01]  /*25f0*/  FFMA R133, R145, R86, R148 ;  /* 0x0000005691857223 */ /* 0x000fe20000000094 */
[----:B------:R-:W-:Y:S01]  /*2600*/  FFMA R86, R147, R135, R150 ;  /* 0x0000008793567223 */ /* 0x000fe20000000096 */
[--C-:B------:R-:W-:Y:S01]  /*2610*/  HADD2.F32 R135, -RZ, R40.reuse.H0_H0 ;  /* 0x20000028ff877230 */ /* 0x100fe20000004100 */
[----:B------:R-:W-:Y:S01]  /*2620*/  @P0 FMNMX R96, R96, |R100|, !PT ;  /* 0x4000006460600209 */ /* 0x000fe20007800000 */
[----:B------:R-:W-:-:S02]  /*2630*/  HADD2.F32 R145, -RZ, R40.H1_H1 ;  /* 0x30000028ff917230 */ /* 0x000fc40000004100 */
[-C--:B------:R-:W-:Y:S01]  /*2640*/  FMUL R87, R87, R143.reuse ;  /* 0x0000008f57577220 */ /* 0x080fe20000400000 */
[----:B------:R-:W-:Y:S02]  /*2650*/  HADD2.F32 R147, -RZ, R41.H0_H0 ;  /* 0x20000029ff937230 */ /* 0x000fe40000004100 */
[----:B------:R-:W-:Y:S01]  /*2660*/  @P3 FADD R135, R135, 1 ;  /* 0x3f80000087873421 */ /* 0x000fe20000000000 */
[--C-:B------:R-:W-:Y:S02]  /*2670*/  HADD2.F32 R146, -RZ, R8.reuse.H0_H0 ;  /* 0x20000008ff927230 */ /* 0x100fe40000004100 */
[----:B------:R-:W-:Y:S01]  /*2680*/  @P3 FADD R145, R145, 1 ;  /* 0x3f80000091913421 */ /* 0x000fe20000000000 */
[----:B------:R-:W-:Y:S02]  /*2690*/  HADD2.F32 R148, -RZ, R8.H1_H1 ;  /* 0x30000008ff947230 */ /* 0x000fe40000004100 */
[----:B------:R-:W-:Y:S01]  /*26a0*/  FMUL R136, R136, R143 ;  /* 0x0000008f88887220 */ /* 0x000fe20000400000 */
[----:B------:R-:W-:Y:S01]  /*26b0*/  HADD2.F32 R150, -RZ, R9.H0_H0 ;  /* 0x20000009ff967230 */ /* 0x000fe20000004100 */
[----:B------:R-:W-:Y:S01]  /*26c0*/  @P0 FMNMX R96, R96, |R67|, !PT ;  /* 0x4000004360600209 */ /* 0x000fe20007800000 */
[----:B------:R-:W-:Y:S01]  /*26d0*/  @P3 FADD R147, R147, 1 ;  /* 0x3f80000093933421 */ /* 0x000fe20000000000 */
[----:B------:R-:W-:Y:S01]  /*26e0*/  FMUL R149, R88, R143 ;  /* 0x0000008f58957220 */ /* 0x000fe20000400000 */
        /* <DEDUP_REMOVED lines=17> */
[----:B------:R-:W-:Y:S01]  /*2800*/  @P0 FMNMX R96, R96, |R102|, !PT ;  /* 0x4000006660600209 */ /* 0x000fe20007800000 */
[----:B------:R-:W-:Y:S01]  /*2810*/  FFMA R89, R136, R137, R145 ;  /* 0x0000008988597223 */ /* 0x000fe20000000091 */
[----:B------:R-:W-:Y:S01]  /*2820*/  FFMA R137, R149, R138, R150 ;  /* 0x0000008a95897223 */ /* 0x000fe20000000096 */
[----:B------:R-:W-:Y:S01]  /*2830*/  FFMA R136, R146, R148, R147 ;  /* 0x0000009492887223 */ /* 0x000fe20000000093 */
[--C-:B------:R-:W-:Y:S01]  /*2840*/  HADD2.F32 R138, -RZ, R43.reuse.H0_H0 ;  /* 0x2000002bff8a7230 */ /* 0x100fe20000004100 */
[----:B------:R-:W-:Y:S01]  /*2850*/  @P0 FMNMX R96, R96, |R68|, !PT ;  /* 0x4000004460600209 */ /* 0x000fe20007800000 */
[----:B------:R-:W-:Y:S02]  /*2860*/  HADD2.F32 R146, -RZ, R43.H1_H1 ;  /* 0x3000002bff927230 */ /* 0x000fe40000004100 */
[----:B------:R-:W-:Y:S01]  /*2870*/  FMUL R90, R90, R143 ;  /* 0x0000008f5a5a7220 */ /* 0x000fe20000400000 */
[----:B------:R-:W-:Y:S01]  /*2880*/  HADD2.F32 R148, -RZ, R36.H0_H0 ;  /* 0x20000024ff947230 */ /* 0x000fe20000004100 */
[----:B------:R-:W-:Y:S01]  /*2890*/  @P0 FMNMX R96, R96, |R106|, !PT ;  /* 0x4000006a60600209 */ /* 0x000fe20007800000 */
[----:B------:R-:W-:-:S02]  /*28a0*/  HADD2.F32 R145, -RZ, R11.H0_H0 ;  /* 0x2000000bff917230 */ /* 0x000fc40000004100 */
[----:B------:R-:W-:Y:S01]  /*28b0*/  @P3 FADD R138, R138, 1 ;  /* 0x3f8000008a8a3421 */ /* 0x000fe20000000000 */
[----:B------:R-:W-:Y:S02]  /*28c0*/  HADD2.F32 R147, -RZ, R11.H1_H1 ;  /* 0x3000000bff937230 */ /* 0x000fe40000004100 */
[----:B------:R-:W-:Y:S01]  /*28d0*/  @P3 FADD R146, R146, 1 ;  /* 0x3f80000092923421 */ /* 0x000fe20000000000 */
[----:B------:R-:W-:Y:S02]  /*28e0*/  HADD2.F32 R149, -RZ, R4.H0_H0 ;  /* 0x20000004ff957230 */ /* 0x000fe40000004100 */
[-C--:B------:R-:W-:Y:S01]  /*28f0*/  FMUL R139, R139, R143.reuse ;  /* 0x0000008f8b8b7220 */ /* 0x080fe20000400000 */
[----:B------:R-:W-:Y:S01]  /*2900*/  @P3 FADD R148, R148, 1 ;  /* 0x3f80000094943421 */ /* 0x000fe20000000000 */
[----:B------:R-:W-:Y:S01]  /*2910*/  FMUL R91, R91, R143 ;  /* 0x0000008f5b5b7220 */ /* 0x000fe20000400000 */
[----:B------:R-:W-:Y:S01]  /*2920*/  @P0 FMNMX R96, R96, |R70|, !PT ;  /* 0x4000004660600209 */ /* 0x000fe20007800000 */
[----:B------:R-:W-:Y:S01]  /*2930*/  FFMA R138, R138, R90, R145 ;  /* 0x0000005a8a8a7223 */ /* 0x000fe20000000091 */
[----:B------:R-:W-:Y:S01]  /*2940*/  FFMA R90, R146, R139, R147 ;  /* 0x0000008b925a7223 */ /* 0x000fe20000000093 */
[----:B------:R-:W-:Y:S01]  /*2950*/  FFMA R139, R148, R91, R149 ;  /* 0x0000005b948b7223 */ /* 0x000fe20000000095 */
[----:B------:R-:W-:Y:S01]  /*2960*/  HADD2.F32 R91, -RZ, R36.H1_H1 ;  /* 0x30000024ff5b7230 */ /* 0x000fe20000004100 */
[----:B------:R-:W-:Y:S01]  /*2970*/  @P0 FMNMX R96, R96, |R69|, !PT ;  /* 0x4000004560600209 */ /* 0x000fe20007800000 */
[----:B------:R-:W-:-:S02]  /*2980*/  HADD2.F32 R147, -RZ, R37.H1_H1 ;  /* 0x30000025ff937230 */ /* 0x000fc40000004100 */
[-C--:B------:R-:W-:Y:S01]  /*2990*/  FMUL R140, R140, R143.reuse ;  /* 0x0000008f8c8c7220 */ /* 0x080fe20000400000 */
[----:B------:R-:W-:Y:S01]  /*29a0*/  HADD2.F32 R145, -RZ, R37.H0_H0 ;  /* 0x20000025ff917230 */ /* 0x000fe20000004100 */
[----:B------:R-:W-:Y:S01]  /*29b0*/  @P0 FMNMX R96, R96, |R110|, !PT ;  /* 0x4000006e60600209 */ /* 0x000fe20007800000 */
[----:B------:R-:W-:Y:S02]  /*29c0*/  HADD2.F32 R146, -RZ, R4.H1_H1 ;  /* 0x30000004ff927230 */ /* 0x000fe40000004100 */
[----:B------:R-:W-:Y:S01]  /*29d0*/  @P3 FADD R91, R91, 1 ;  /* 0x3f8000005b5b3421 */ /* 0x000fe20000000000 */
[--C-:B------:R-:W-:Y:S02]  /*29e0*/  HADD2.F32 R150, -RZ, R5.reuse.H1_H1 ;  /* 0x30000005ff967230 */ /* 0x100fe40000004100 */
        /* <DEDUP_REMOVED lines=11> */
[----:B------:R-:W-:-:S02]  /*2aa0*/  HADD2.F32 R145, -RZ, R38.H1_H1 ;  /* 0x30000026ff917230 */ /* 0x000fc40000004100 */
[-C--:B------:R-:W-:Y:S01]  /*2ab0*/  FMUL R93, R93, R143.reuse ;  /* 0x0000008f5d5d7220 */ /* 0x080fe20000400000 */
[--C-:B------:R-:W-:Y:S02]  /*2ac0*/  HADD2.F32 R146, -RZ, R6.reuse.H0_H0 ;  /* 0x20000006ff927230 */ /* 0x100fe40000004100 */
[----:B------:R-:W-:Y:S01]  /*2ad0*/  @P3 FADD R141, R141, 1 ;  /* 0x3f8000008d8d3421 */ /* 0x000fe20000000000 */
[----:B------:R-:W-:Y:S01]  /*2ae0*/  HADD2.F32 R148, -RZ, R6.H1_H1 ;  /* 0x30000006ff947230 */ /* 0x000fe20000004100 */
[----:B------:R-:W-:Y:S01]  /*2af0*/  @P0 FMNMX R96, R96, |R112|, !PT ;  /* 0x4000007060600209 */ /* 0x000fe20007800000 */
[----:B------:R-:W-:Y:S01]  /*2b00*/  @P3 FADD R145, R145, 1 ;  /* 0x3f80000091913421 */ /* 0x000fe20000000000 */
[----:B------:R-:W-:Y:S01]  /*2b10*/  FMUL R142, R142, R143 ;  /* 0x0000008f8e8e7220 */ /* 0x000fe20000400000 */
[----:B------:R-:W-:Y:S01]  /*2b20*/  FFMA R141, R141, R93, R146 ;  /* 0x0000005d8d8d7223 */ /* 0x000fe20000000092 */
[----:B------:R-:W-:Y:S01]  /*2b30*/  @P0 FMNMX R96, R96, |R72|, !PT ;  /* 0x4000004860600209 */ /* 0x000fe20007800000 */
[----:B------:R-:W-:Y:S01]  /*2b40*/  @P1 FMUL R74, R74, R99 ;  /* 0x000000634a4a1220 */ /* 0x000fe20000400000 */
[----:B------:R-:W-:Y:S01]  /*2b50*/  FFMA R93, R145, R142, R148 ;  /* 0x0000008e915d7223 */ /* 0x000fe20000000094 */
[----:B------:R-:W-:-:S02]  /*2b60*/  HADD2.F32 R142, -RZ, R39.H1_H1 ;  /* 0x30000027ff8e7230 */ /* 0x000fc40000004100 */
[----:B------:R-:W-:Y:S01]  /*2b70*/  @P1 FMUL R64, R64, R99 ;  /* 0x0000006340401220 */ /* 0x000fe20000400000 */
[----:B------:R-:W-:Y:S01]  /*2b80*/  @P0 FMNMX R96, R96, |R73|, !PT ;  /* 0x4000004960600209 */ /* 0x000fe20007800000 */
[----:B------:R-:W-:Y:S02]  /*2b90*/  HADD2.F32 R145, -RZ, R7.H1_H1 ;  /* 0x30000007ff917230 */ /* 0x000fe40000004100 */
[----:B------:R-:W-:Y:S01]  /*2ba0*/  FMUL R144, R144, R143 ;  /* 0x0000008f90907220 */ /* 0x000fe20000400000 */
[----:B------:R-:W-:Y:S01]  /*2bb0*/  @P3 FADD R142, R142, 1 ;  /* 0x3f8000008e8e3421 */ /* 0x000fe20000000000 */
[----:B------:R-:W-:Y:S01]  /*2bc0*/  F2FP.SATFINITE.E4M3.F32.PACK_AB_MERGE_C R146, RZ, R74, RZ ;  /* 0x0000004aff92723e */ /* 0x000fe200048070ff */
[----:B------:R-:W-:Y:S01]  /*2bd0*/  @P1 FMUL R0, R0, R99 ;  /* 0x0000006300001220 */ /* 0x000fe20000400000 */
[----:B------:R-:W-:Y:S01]  /*2be0*/  F2FP.SATFINITE.E4M3.F32.PACK_AB_MERGE_C R74, RZ, R64, RZ ;  /* 0x00000040ff4a723e */ /* 0x000fe200048070ff */
[----:B------:R-:W-:Y:S01]  /*2bf0*/  FFMA R64, R142, R144, R145 ;  /* 0x000000908e407223 */ /* 0x000fe20000000091 */
[----:B------:R-:W-:Y:S01]  /*2c00*/  @P0 FMNMX R96, R96, |R121|, !PT ;  /* 0x4000007960600209 */ /* 0x000fe20007800000 */
[-C--:B------:R-:W-:Y:S01]  /*2c10*/  @P1 FMUL R95, R95, R99.reuse ;  /* 0x000000635f5f1220 */ /* 0x080fe20000400000 */
[----:B------:R-:W-:Y:S01]  /*2c20*/  LOP3.LUT R145, R146, 0xff, RZ, 0xc0, !PT ;  /* 0x000000ff92917812 */ /* 0x000fe200078ec0ff */
[-C--:B------:R-:W-:Y:S01]  /*2c30*/  @P1 FMUL R65, R65, R99.reuse ;  /* 0x0000006341411220 */ /* 0x080fe20000400000 */
[----:B------:R-:W-:Y:S01]  /*2c40*/  SHF.L.U32 R74, R74, 0x8, RZ ;  /* 0x000000084a4a7819 */ /* 0x000fe200000006ff */
[-C--:B------:R-:W-:Y:S01]  /*2c50*/  @P1 FMUL R75, R75, R99.reuse ;  /* 0x000000634b4b1220 */ /* 0x080fe20000400000 */
[----:B------:R-:W-:Y:S01]  /*2c60*/  @P0 FMNMX R96, R96, |R120|, !PT ;  /* 0x4000007860600209 */ /* 0x000fe20007800000 */
        /* <DEDUP_REMOVED lines=8> */
[----:B------:R-:W-:Y:S01]  /*2cf0*/  @P1 FMUL R102, R102, R99 ;  /* 0x0000006366661220 */ /* 0x000fe20000400000 */
[----:B------:R-:W-:Y:S01]  /*2d00*/  F2FP.SATFINITE.E4M3.F32.PACK_AB_MERGE_C R95, RZ, R95, RZ ;  /* 0x0000005fff5f723e */ /* 0x000fe200048070ff */
[----:B------:R-:W-:Y:S01]  /*2d10*/  @P1 FMUL R106, R106, R99 ;  /* 0x000000636a6a1220 */ /* 0x000fe20000400000 */
[----:B------:R-:W-:Y:S01]  /*2d20*/  @P0 FMNMX R96, R96, |R123|, !PT ;  /* 0x4000007b60600209 */ /* 0x000fe20007800000 */
[-C--:B------:R-:W-:Y:S01]  /*2d30*/  @P1 FMUL R70, R70, R99.reuse ;  /* 0x0000006346461220 */ /* 0x080fe20000400000 */
[----:B------:R-:W-:Y:S01]  /*2d40*/  SHF.L.U32 R0, R0, 0x10, RZ ;  /* 0x0000001000007819 */ /* 0x000fe200000006ff */
[-C--:B------:R-:W-:Y:S01]  /*2d50*/  @P1 FMUL R69, R69, R99.reuse ;  /* 0x0000006345451220 */ /* 0x080fe20000400000 */
[----:B------:R-:W-:Y:S01]  /*2d60*/  LOP3.LUT R74, R74, 0xffff, R95, 0xf8, !PT ;  /* 0x0000ffff4a4a7812 */ /* 0x000fe200078ef85f */
[----:B------:R-:W-:Y:S01]  /*2d70*/  @P1 FMUL R110, R110, R99 ;  /* 0x000000636e6e1220 */ /* 0x000fe20000400000 */
        /* <DEDUP_REMOVED lines=8> */
[----:B------:R-:W-:Y:S01]  /*2e00*/  PRMT R65, R65, 0x7104, RZ ;  /* 0x0000710441417816 */ /* 0x000fe200000000ff */
[----:B------:R-:W-:Y:S01]  /*2e10*/  @P1 FMUL R73, R73, R99 ;  /* 0x0000006349491220 */ /* 0x000fe20000400000 */
        /* <DEDUP_REMOVED lines=10> */
[----:B------:R-:W-:Y:S01]  /*2ec0*/  SHF.L.U32 R65, R100, 0x10, RZ ;  /* 0x0000001064417819 */ /* 0x000fe200000006ff */
[----:B------:R-:W-:Y:S01]  /*2ed0*/  @P1 FMUL R76, R76, R99 ;  /* 0x000000634c4c1220 */ /* 0x000fe20000400000 */
[----:B------:R-:W-:Y:S01]  /*2ee0*/  F2FP.SATFINITE.E4M3.F32.PACK_AB_MERGE_C R67, RZ, R67, RZ ;  /* 0x00000043ff43723e */ /* 0x000fe200048070ff */
[----:B------:R-:W-:Y:S01]  /*2ef0*/  HADD2.F32 R147, -RZ, R39.H0_H0 ;  /* 0x20000027ff937230 */ /* 0x000fe20000004100 */
[----:B------:R-:W-:Y:S01]  /*2f00*/  @P0 FMNMX R96, R96, |R77|, !PT ;  /* 0x4000004d60600209 */ /* 0x000fe20007800000 */
[----:B------:R-:W-:Y:S01]  /*2f10*/  @P1 FMUL R77, R77, R99 ;  /* 0x000000634d4d1220 */ /* 0x000fe20000400000 */
[----:B------:R-:W-:Y:S01]  /*2f20*/  SHF.L.U32 R0, R0, 0x18, RZ ;  /* 0x0000001800007819 */ /* 0x000fe200000006ff */
[----:B------:R-:W-:Y:S01]  /*2f30*/  HADD2.F32 R150, -RZ, R7.H0_H0 ;  /* 0x20000007ff967230 */ /* 0x000fe20000004100 */
[----:B------:R-:W-:Y:S01]  /*2f40*/  LOP3.LUT R74, R74, 0xff0000, R65, 0xf8, !PT ;  /* 0x00ff00004a4a7812 */ /* 0x000fe200078ef841 */
[----:B------:R-:W-:Y:S01]  /*2f50*/  @P3 FADD R147, R147, 1 ;  /* 0x3f80000093933421 */ /* 0x000fe20000000000 */
[----:B------:R-:W-:Y:S01]  /*2f60*/  LOP3.LUT R67, R67, 0xffff, RZ, 0xc0, !PT ;  /* 0x0000ffff43437812 */ /* 0x000fe200078ec0ff */
[----:B------:R-:W-:Y:S01]  /*2f70*/  FMUL R94, R94, R143 ;  /* 0x0000008f5e5e7220 */ /* 0x000fe20000400000 */
[----:B------:R-:W-:Y:S01]  /*2f80*/  F2FP.SATFINITE.E4M3.F32.PACK_AB_MERGE_C R65, RZ, R66, RZ ;  /* 0x00000042ff41723e */ /* 0x000fe200048070ff */
[----:B------:R-:W-:Y:S01]  /*2f90*/  @P1 FMUL R114, R114, R99 ;  /* 0x0000006372721220 */ /* 0x000fe20000400000 */
[----:B------:R-:W-:Y:S01]  /*2fa0*/  F2FP.SATFINITE.E4M3.F32.PACK_AB_MERGE_C R104, RZ, R104, RZ ;  /* 0x00000068ff68723e */ /* 0x000fe200048070ff */
[----:B------:R-:W-:Y:S01]  /*2fb0*/  FFMA R94, R147, R94, R150 ;  /* 0x0000005e935e7223 */ /* 0x000fe20000000096 */
[----:B------:R-:W-:Y:S01]  /*2fc0*/  @P0 FMNMX R96, R96, |R125|, !PT ;  /* 0x4000007d60600209 */ /* 0x000fe20007800000 */
[----:B------:R-:W-:Y:S01]  /*2fd0*/  @P1 FMUL R125, R125, R99 ;  /* 0x000000637d7d1220 */ /* 0x000fe20000400000 */
[----:B------:R-:W-:-:S02]  /*2fe0*/  LOP3.LUT R100, R145, 0xff000000, R0, 0xf8, !PT ;  /* 0xff00000091647812 */ /* 0x000fc400078ef800 */
[----:B------:R-:W-:Y:S02]  /*2ff0*/  SHF.L.U32 R67, R67, 0x18, RZ ;  /* 0x0000001843437819 */ /* 0x000fe400000006ff */
[----:B------:R-:W-:Y:S02]  /*3000*/  LOP3.LUT R65, R65, 0xff, RZ, 0xc0, !PT ;  /* 0x000000ff41417812 */ /* 0x000fe400078ec0ff */
[----:B------:R-:W-:Y:S02]  /*3010*/  SHF.L.U32 R104, R104, 0x8, RZ ;  /* 0x0000000868687819 */ /* 0x000fe400000006ff */
[----:B------:R-:W-:Y:S02]  /*3020*/  F2FP.SATFINITE.E4M3.F32.PACK_AB_MERGE_C R0, RZ, R102, RZ ;  /* 0x00000066ff00723e */ /* 0x000fe400048070ff */
[----:B------:R-:W-:Y:S01]  /*3030*/  @P0 FMNMX R96, R96, |R124|, !PT ;  /* 0x4000007c60600209 */ /* 0x000fe20007800000 */
[----:B------:R-:W-:Y:S01]  /*3040*/  @P1 FMUL R124, R124, R99 ;  /* 0x000000637c7c1220 */ /* 0x000fe20000400000 */
[----:B------:R-:W-:-:S02]  /*3050*/  LOP3.LUT R101, R74, R67, RZ, 0xfc, !PT ;  /* 0x000000434a657212 */ /* 0x000fc400078efcff */
[----:B------:R-:W-:Y:S02]  /*3060*/  LOP3.LUT R67, R65, 0xffff, R104, 0xf8, !PT ;  /* 0x0000ffff41437812 */ /* 0x000fe400078ef868 */
[----:B------:R-:W-:Y:S02]  /*3070*/  SHF.L.U32 R0, R0, 0x10, RZ ;  /* 0x0000001000007819 */ /* 0x000fe400000006ff */
        /* <DEDUP_REMOVED lines=35> */
[----:B------:R-:W-:-:S02]  /*32b0*/  LOP3.LUT R65, R65, 0xffff, RZ, 0xc0, !PT ;  /* 0x0000ffff41417812 */ /* 0x000fc400078ec0ff */
[----:B------:R-:W-:Y:S02]  /*32c0*/  SHF.L.U32 R0, R112, 0x10, RZ ;  /* 0x0000001070007819 */ /* 0x000fe400000006ff */
[----:B------:R-:W-:Y:S01]  /*32d0*/  @P0 FMNMX R96, R96, |R82|, !PT ;  /* 0x4000005260600209 */ /* 0x000fe20007800000 */
[----:B------:R-:W-:Y:S01]  /*32e0*/  @P1 FMUL R82, R82, R99 ;  /* 0x0000006352521220 */ /* 0x000fe20000400000 */
[----:B------:R-:W-:Y:S02]  /*32f0*/  SHF.L.U32 R65, R65, 0x18, RZ ;  /* 0x0000001841417819 */ /* 0x000fe400000006ff */
[----:B------:R-:W-:Y:S02]  /*3300*/  LOP3.LUT R71, R71, 0xff0000, R0, 0xf8, !PT ;  /* 0x00ff000047477812 */ /* 0x000fe400078ef800 */
[----:B------:R-:W-:Y:S02]  /*3310*/  LOP3.LUT R66, R105, 0xffffff00, RZ, 0xc0, !PT ;  /* 0xffffff0069427812 */ /* 0x000fe400078ec0ff */
        /* <DEDUP_REMOVED lines=8> */
[----:B------:R-:W-:Y:S01]  /*33a0*/  @P0 FMNMX R96, R96, |R83|, !PT ;  /* 0x4000005360600209 */ /* 0x000fe20007800000 */
[----:B------:R-:W-:Y:S01]  /*33b0*/  @P1 FMUL R83, R83, R99 ;  /* 0x0000006353531220 */ /* 0x000fe20000400000 */
[----:B------:R-:W-:Y:S02]  /*33c0*/  LOP3.LUT R66, R66, 0xff, RZ, 0xc0, !PT ;  /* 0x000000ff42427812 */ /* 0x000fe400078ec0ff */
[----:B------:R-:W-:Y:S02]  /*33d0*/  PRMT R65, R65, 0x7104, RZ ;  /* 0x0000710441417816 */ /* 0x000fe400000000ff */
[----:B------:R-:W-:Y:S02]  /*33e0*/  F2FP.SATFINITE.E4M3.F32.PACK_AB_MERGE_C R120, RZ, R120, RZ ;  /* 0x00000078ff78723e */ /* 0x000fe400048070ff */
[----:B------:R-:W-:Y:S02]  /*33f0*/  SHF.L.U32 R0, R0, 0x18, RZ ;  /* 0x0000001800007819 */ /* 0x000fe400000006ff */
[----:B------:R-:W-:Y:S01]  /*3400*/  @P0 FMNMX R96, R96, |R131|, !PT ;  /* 0x4000008360600209 */ /* 0x000fe20007800000 */
[----:B------:R-:W-:Y:S01]  /*3410*/  @P1 FMUL R131, R131, R99 ;  /* 0x0000006383831220 */ /* 0x000fe20000400000 */
[----:B------:R-:W-:-:S02]  /*3420*/  LOP3.LUT R65, R66, 0xff00, R65, 0xf8, !PT ;  /* 0x0000ff0042417812 */ /* 0x000fc400078ef841 */
[----:B------:R-:W-:Y:S02]  /*3430*/  SHF.L.U32 R120, R120, 0x10, RZ ;  /* 0x0000001078787819 */ /* 0x000fe400000006ff */
[----:B------:R-:W-:Y:S02]  /*3440*/  LOP3.LUT R104, R71, 0xff000000, R0, 0xf8, !PT ;  /* 0xff00000047687812 */ /* 0x000fe400078ef800 */
[----:B------:R-:W-:Y:S02]  /*3450*/  LOP3.LUT R0, R107, 0xffffff00, RZ, 0xc0, !PT ;  /* 0xffffff006b007812 */ /* 0x000fe400078ec0ff */
[----:B------:R-:W-:Y:S02]  /*3460*/  F2FP.SATFINITE.E4M3.F32.PACK_AB_MERGE_C R125, RZ, R125, RZ ;  /* 0x0000007dff7d723e */ /* 0x000fe400048070ff */
        /* <DEDUP_REMOVED lines=8> */
[----:B------:R-:W-:Y:S02]  /*34f0*/  F2FP.SATFINITE.E4M3.F32.PACK_AB_MERGE_C R124, RZ, R124, RZ ;  /* 0x0000007cff7c723e */ /* 0x000fe400048070ff */
[----:B------:R-:W-:-:S02]  /*3500*/  LOP3.LUT R65, R65, 0xff, RZ, 0xc0, !PT ;  /* 0x000000ff41417812 */ /* 0x000fc400078ec0ff */
[----:B------:R-:W-:Y:S02]  /*3510*/  SHF.L.U32 R122, R122, 0x8, RZ ;  /* 0x000000087a7a7819 */ /* 0x000fe400000006ff */
[----:B------:R-:W-:Y:S02]  /*3520*/  LOP3.LUT R67, R0, 0xff, RZ, 0xc0, !PT ;  /* 0x000000ff00437812 */ /* 0x000fe400078ec0ff */
[----:B------:R-:W-:Y:S01]  /*3530*/  @P0 FMNMX R96, R96, |R84|, !PT ;  /* 0x4000005460600209 */ /* 0x000fe20007800000 */
[----:B------:R-:W-:Y:S01]  /*3540*/  @P1 FMUL R84, R84, R99 ;  /* 0x0000006354541220 */ /* 0x000fe20000400000 */
[----:B------:R-:W-:Y:S02]  /*3550*/  PRMT R0, R124, 0x7104, RZ ;  /* 0x000071047c007816 */ /* 0x000fe400000000ff */
[----:B------:R-:W-:Y:S02]  /*3560*/  F2FP.SATFINITE.E4M3.F32.PACK_AB_MERGE_C R76, RZ, R76, RZ ;  /* 0x0000004cff4c723e */ /* 0x000fe400048070ff */
[----:B------:R-:W-:-:S02]  /*3570*/  LOP3.LUT R69, R65, 0xffff, R122, 0xf8, !PT ;  /* 0x0000ffff41457812 */ /* 0x000fc400078ef87a */
[----:B------:R-:W-:Y:S01]  /*3580*/  @P0 FMNMX R96, R96, |R85|, !PT ;  /* 0x4000005560600209 */ /* 0x000fe20007800000 */
[----:B------:R-:W-:Y:S01]  /*3590*/  @P1 FMUL R85, R85, R99 ;  /* 0x0000006355551220 */ /* 0x000fe20000400000 */
[----:B------:R-:W-:Y:S02]  /*35a0*/  LOP3.LUT R65, R67, 0xff00, R0, 0xf8, !PT ;  /* 0x0000ff0043417812 */ /* 0x000fe400078ef800 */
[----:B------:R-:W-:Y:S02]  /*35b0*/  SHF.L.U32 R0, R76, 0x10, RZ ;  /* 0x000000104c007819 */ /* 0x000fe400000006ff */
[----:B------:R-:W-:Y:S02]  /*35c0*/  F2FP.SATFINITE.E4M3.F32.PACK_AB_MERGE_C R126, RZ, R126, RZ ;  /* 0x0000007eff7e723e */ /* 0x000fe400048070ff */
[----:B------:R-:W-:Y:S02]  /*35d0*/  F2FP.SATFINITE.E4M3.F32.PACK_AB_MERGE_C R77, RZ, R77, RZ ;  /* 0x0000004dff4d723e */ /* 0x000fe400048070ff */
[----:B------:R-:W-:Y:S01]  /*35e0*/  @P0 FMNMX R96, R96, |R134|, !PT ;  /* 0x4000008660600209 */ /* 0x000fe20007800000 */
[----:B------:R-:W-:Y:S01]  /*35f0*/  @P1 FMUL R134, R134, R99 ;  /* 0x0000006386861220 */ /* 0x000fe20000400000 */
        /* <DEDUP_REMOVED lines=11> */
[----:B------:R-:W-:Y:S02]  /*36b0*/  LOP3.LUT R106, R69, 0xff000000, R0, 0xf8, !PT ;  /* 0xff000000456a7812 */ /* 0x000fe400078ef800 */
        /* <DEDUP_REMOVED lines=9> */
[----:B------:R-:W-:Y:S02]  /*3750*/  LOP3.LUT R66, R109, 0xffffff00, RZ, 0xc0, !PT ;  /* 0xffffff006d427812 */ /* 0x000fe400078ec0ff */
[----:B------:R-:W-:-:S02]  /*3760*/  F2FP.SATFINITE.E4M3.F32.PACK_AB_MERGE_C R129, RZ, R129, RZ ;  /* 0x00000081ff81723e */ /* 0x000fc400048070ff */
[----:B------:R-:W-:Y:S02]  /*3770*/  LOP3.LUT R109, R65, 0xff0000, R0, 0xf8, !PT ;  /* 0x00ff0000416d7812 */ /* 0x000fe400078ef800 */
        /* <DEDUP_REMOVED lines=8> */
[----:B------:R-:W-:Y:S02]  /*3800*/  LOP3.LUT R66, R66, 0xff, RZ, 0xc0, !PT ;  /* 0x000000ff42427812 */ /* 0x000fe400078ec0ff */
[----:B------:R-:W-:Y:S02]  /*3810*/  PRMT R65, R65, 0x7104, RZ ;  /* 0x0000710441417816 */ /* 0x000fe400000000ff */
[----:B------:R-:W-:Y:S01]  /*3820*/  @P0 FMNMX R96, R96, |R136|, !PT ;  /* 0x4000008860600209 */ /* 0x000fe20007800000 */
[----:B------:R-:W-:Y:S01]  /*3830*/  @P1 FMUL R136, R136, R99 ;  /* 0x0000006388881220 */ /* 0x000fe20000400000 */
[----:B------:R-:W-:Y:S02]  /*3840*/  LOP3.LUT R66, R66, 0xff00, R65, 0xf8, !PT ;  /* 0x0000ff0042427812 */ /* 0x000fe400078ef841 */
[----:B------:R-:W-:Y:S02]  /*3850*/  SHF.L.U32 R0, R0, 0x18, RZ ;  /* 0x0000001800007819 */ /* 0x000fe400000006ff */
[----:B------:R-:W-:-:S02]  /*3860*/  F2FP.SATFINITE.E4M3.F32.PACK_AB_MERGE_C R81, RZ, R81, RZ ;  /* 0x00000051ff51723e */ /* 0x000fc400048070ff */
[----:B------:R-:W-:Y:S02]  /*3870*/  F2FP.SATFINITE.E4M3.F32.PACK_AB_MERGE_C R65, RZ, R131, RZ ;  /* 0x00000083ff41723e */ /* 0x000fe400048070ff */
[----:B------:R-:W-:Y:S02]  /*3880*/  F2FP.SATFINITE.E4M3.F32.PACK_AB_MERGE_C R130, RZ, R130, RZ ;  /* 0x00000082ff82723e */ /* 0x000fe400048070ff */
[----:B------:R-:W-:Y:S01]  /*3890*/  @P0 FMNMX R96, R96, |R137|, !PT ;  /* 0x4000008960600209 */ /* 0x000fe20007800000 */
[----:B------:R-:W-:Y:S01]  /*38a0*/  @P1 FMUL R137, R137, R99 ;  /* 0x0000006389891220 */ /* 0x000fe20000400000 */
[----:B------:R-:W-:Y:S02]  /*38b0*/  LOP3.LUT R108, R109, 0xff000000, R0, 0xf8, !PT ;  /* 0xff0000006d6c7812 */ /* 0x000fe400078ef800 */
[----:B------:R-:W-:Y:S02]  /*38c0*/  SHF.L.U32 R81, R81, 0x10, RZ ;  /* 0x0000001051517819 */ /* 0x000fe400000006ff */
[----:B------:R-:W-:-:S02]  /*38d0*/  LOP3.LUT R65, R65, 0xff, RZ, 0xc0, !PT ;  /* 0x000000ff41417812 */ /* 0x000fc400078ec0ff */
[----:B------:R-:W-:Y:S02]  /*38e0*/  SHF.L.U32 R130, R130, 0x8, RZ ;  /* 0x0000000882827819 */ /* 0x000fe400000006ff */
[----:B------:R-:W-:Y:S02]  /*38f0*/  F2FP.SATFINITE.E4M3.F32.PACK_AB_MERGE_C R0, RZ, R132, RZ ;  /* 0x00000084ff00723e */ /* 0x000fe400048070ff */
[----:B------:R-:W-:Y:S01]  /*3900*/  @P0 FMNMX R96, R96, |R138|, !PT ;  /* 0x4000008a60600209 */ /* 0x000fe20007800000 */
[----:B------:R-:W-:Y:S01]  /*3910*/  @P1 FMUL R138, R138, R99 ;  /* 0x000000638a8a1220 */ /* 0x000fe20000400000 */
[----:B------:R-:W-:Y:S02]  /*3920*/  LOP3.LUT R68, R66, 0xff0000, R81, 0xf8, !PT ;  /* 0x00ff000042447812 */ /* 0x000fe400078ef851 */
        /* <DEDUP_REMOVED lines=17> */
[----:B------:R-:W-:Y:S02]  /*3a40*/  LOP3.LUT R0, R84, 0xffff, RZ, 0xc0, !PT ;  /* 0x0000ffff54007812 */ /* 0x000fe400078ec0ff */
[----:B------:R-:W-:Y:S01]  /*3a50*/  @P0 FMNMX R96, R96, |R92|, !PT ;  /* 0x4000005c60600209 */ /* 0x000fe20007800000 */
[----:B------:R-:W-:Y:S01]  /*3a60*/  @P1 FMUL R92, R92, R99 ;  /* 0x000000635c5c1220 */ /* 0x000fe20000400000 */
[----:B------:R-:W-:Y:S02]  /*3a70*/  SHF.L.U32 R0, R0, 0x18, RZ ;  /* 0x0000001800007819 */ /* 0x000fe400000006ff */
[----:B------:R-:W-:Y:S01]  /*3a80*/  @P0 FMNMX R96, R96, |R91|, !PT ;  /* 0x4000005b60600209 */ /* 0x000fe20007800000 */
[----:B------:R-:W-:Y:S01]  /*3a90*/  @P1 FMUL R91, R91, R99 ;  /* 0x000000635b5b1220 */ /* 0x000fe20000400000 */
[----:B------:R-:W-:Y:S02]  /*3aa0*/  F2FP.SATFINITE.E4M3.F32.PACK_AB_MERGE_C R133, RZ, R133, RZ ;  /* 0x00000085ff85723e */ /* 0x000fe400048070ff */
[----:B------:R-:W-:-:S02]  /*3ab0*/  F2FP.SATFINITE.E4M3.F32.PACK_AB_MERGE_C R136, RZ, R136, RZ ;  /* 0x00000088ff88723e */ /* 0x000fc400048070ff */
[----:B------:R-:W-:Y:S02]  /*3ac0*/  LOP3.LUT R110, R111, 0xff000000, R0, 0xf8, !PT ;  /* 0xff0000006f6e7812 */ /* 0x000fe400078ef800 */
[----:B------:R-:W-:Y:S01]  /*3ad0*/  @P0 FMNMX R96, R96, |R141|, !PT ;  /* 0x4000008d60600209 */ /* 0x000fe20007800000 */
[----:B------:R-:W-:Y:S01]  /*3ae0*/  @P1 FMUL R141, R141, R99 ;  /* 0x000000638d8d1220 */ /* 0x000fe20000400000 */
[----:B------:R-:W-:Y:S02]  /*3af0*/  SHF.L.U32 R133, R133, 0x10, RZ ;  /* 0x0000001085857819 */ /* 0x000fe400000006ff */
[----:B------:R-:W-:Y:S02]  /*3b00*/  LOP3.LUT R71, R113, 0xffff, R136, 0xf8, !PT ;  /* 0x0000ffff71477812 */ /* 0x000fe400078ef888 */
[----:B------:R-:W-:Y:S02]  /*3b10*/  F2FP.SATFINITE.E4M3.F32.PACK_AB_MERGE_C R0, RZ, R137, RZ ;  /* 0x00000089ff00723e */ /* 0x000fe400048070ff */
[----:B------:R-:W-:Y:S01]  /*3b20*/  @P0 FMNMX R96, R96, |R93|, !PT ;  /* 0x4000005d60600209 */ /* 0x000fe20007800000 */
[----:B------:R-:W-:Y:S01]  /*3b30*/  @P1 FMUL R93, R93, R99 ;  /* 0x000000635d5d1220 */ /* 0x000fe20000400000 */
[----:B------:R-:W-:-:S02]  /*3b40*/  LOP3.LUT R111, R66, 0xff0000, R133, 0xf8, !PT ;  /* 0x00ff0000426f7812 */ /* 0x000fc400078ef885 */
[----:B------:R-:W-:Y:S02]  /*3b50*/  LOP3.LUT R71, R71, 0xff, RZ, 0xc0, !PT ;  /* 0x000000ff47477812 */ /* 0x000fe400078ec0ff */
[----:B------:R-:W-:Y:S02]  /*3b60*/  PRMT R0, R0, 0x7104, RZ ;  /* 0x0000710400007816 */ /* 0x000fe400000000ff */
[----:B------:R-:W-:Y:S02]  /*3b70*/  LOP3.LUT R66, R115, 0xffffff00, RZ, 0xc0, !PT ;  /* 0xffffff0073427812 */ /* 0x000fe400078ec0ff */
[----:B------:R-:W-:Y:S02]  /*3b80*/  F2FP.SATFINITE.E4M3.F32.PACK_AB_MERGE_C R141, RZ, R141, RZ ;  /* 0x0000008dff8d723e */ /* 0x000fe400048070ff */
[----:B------:R-:W-:Y:S02]  /*3b90*/  LOP3.LUT R71, R71, 0xff00, R0, 0xf8, !PT ;  /* 0x0000ff0047477812 */ /* 0x000fe400078ef800 */
[----:B------:R-:W-:-:S02]  /*3ba0*/  LOP3.LUT R66, R66, 0xffff, R141, 0xf8, !PT ;  /* 0x0000ffff42427812 */ /* 0x000fc400078ef88d */
[----:B------:R-:W-:Y:S02]  /*3bb0*/  F2FP.SATFINITE.E4M3.F32.PACK_AB_MERGE_C R0, RZ, R93, RZ ;  /* 0x0000005dff00723e */ /* 0x000fe400048070ff */
[----:B------:R-:W-:Y:S02]  /*3bc0*/  F2FP.SATFINITE.E4M3.F32.PACK_AB_MERGE_C R83, RZ, R83, RZ ;  /* 0x00000053ff53723e */ /* 0x000fe400048070ff */
[----:B------:R-:W-:Y:S02]  /*3bd0*/  F2FP.SATFINITE.E4M3.F32.PACK_AB_MERGE_C R65, RZ, R135, RZ ;  /* 0x00000087ff41723e */ /* 0x000fe400048070ff */
[----:B------:R-:W-:Y:S02]  /*3be0*/  F2FP.SATFINITE.E4M3.F32.PACK_AB_MERGE_C R88, RZ, R88, RZ ;  /* 0x00000058ff58723e */ /* 0x000fe400048070ff */
[----:B------:R-:W-:Y:S02]  /*3bf0*/  LOP3.LUT R67, R66, 0xff, RZ, 0xc0, !PT ;  /* 0x000000ff42437812 */ /* 0x000fe400078ec0ff */
[----:B------:R-:W-:-:S02]  /*3c00*/  PRMT R0, R0, 0x7104, RZ ;  /* 0x0000710400007816 */ /* 0x000fc400000000ff */
[----:B------:R-:W-:Y:S01]  /*3c10*/  @P0 FMNMX R96, R96, |R94|, !PT ;  /* 0x4000005e60600209 */ /* 0x000fe20007800000 */
[----:B------:R-:W-:Y:S01]  /*3c20*/  @P1 FMUL R94, R94, R99 ;  /* 0x000000635e5e1220 */ /* 0x000fe20000400000 */
[----:B------:R-:W-:Y:S02]  /*3c30*/  LOP3.LUT R83, R83, 0xffff, RZ, 0xc0, !PT ;  /* 0x0000ffff53537812 */ /* 0x000fe400078ec0ff */
[----:B------:R-:W-:Y:S02]  /*3c40*/  LOP3.LUT R65, R65, 0xff, RZ, 0xc0, !PT ;  /* 0x000000ff41417812 */ /* 0x000fe400078ec0ff */
[----:B------:R-:W-:Y:S02]  /*3c50*/  SHF.L.U32 R88, R88, 0x8, RZ ;  /* 0x0000000858587819 */ /* 0x000fe400000006ff */
[----:B------:R-:W-:Y:S02]  /*3c60*/  LOP3.LUT R67, R67, 0xff00, R0, 0xf8, !PT ;  /* 0x0000ff0043437812 */ /* 0x000fe400078ef800 */
[----:B------:R-:W-:-:S02]  /*3c70*/  F2FP.SATFINITE.E4M3.F32.PACK_AB_MERGE_C R0, RZ, R87, RZ ;  /* 0x00000057ff00723e */ /* 0x000fc400048070ff */
[----:B------:R-:W-:Y:S02]  /*3c80*/  SHF.L.U32 R83, R83, 0x18, RZ ;  /* 0x0000001853537819 */ /* 0x000fe400000006ff */
[----:B------:R-:W-:Y:S02]  /*3c90*/  F2FP.SATFINITE.E4M3.F32.PACK_AB_MERGE_C R94, RZ, R94, RZ ;  /* 0x0000005eff5e723e */ /* 0x000fe400048070ff */
[----:B------:R-:W-:Y:S02]  /*3ca0*/  LOP3.LUT R73, R65, 0xffff, R88, 0xf8, !PT ;  /* 0x0000ffff41497812 */ /* 0x000fe400078ef858 */
[----:B------:R-:W-:Y:S02]  /*3cb0*/  F2FP.SATFINITE.E4M3.F32.PACK_AB_MERGE_C R65, RZ, R139, RZ ;  /* 0x0000008bff41723e */ /* 0x000fe400048070ff */
[----:B------:R-:W-:Y:S02]  /*3cc0*/  F2FP.SATFINITE.E4M3.F32.PACK_AB_MERGE_C R140, RZ, R140, RZ ;  /* 0x0000008cff8c723e */ /* 0x000fe400048070ff */
[----:B------:R-:W-:-:S02]  /*3cd0*/  SHF.L.U32 R0, R0, 0x10, RZ ;  /* 0x0000001000007819 */ /* 0x000fc400000006ff */
[----:B------:R-:W-:Y:S02]  /*3ce0*/  LOP3.LUT R109, R68, R83, RZ, 0xfc, !PT ;  /* 0x00000053446d7212 */ /* 0x000fe400078efcff */
[----:B------:R-:W-:Y:S01]  /*3cf0*/  SHF.L.U32 R94, R94, 0x10, RZ ;  /* 0x000000105e5e7819 */ /* 0x000fe200000006ff */
[----:B------:R-:W0:Y:S01]  /*3d00*/  @!P2 LDC.64 R68, c[0x0][0x230] ;  /* 0x00008c00ff44ab82 */ /* 0x000e220000000a00 */
[----:B------:R-:W-:Y:S02]  /*3d10*/  LOP3.LUT R65, R65, 0xff, RZ, 0xc0, !PT ;  /* 0x000000ff41417812 */ /* 0x000fe400078ec0ff */
[----:B------:R-:W-:Y:S02]  /*3d20*/  SHF.L.U32 R140, R140, 0x8, RZ ;  /* 0x000000088c8c7819 */ /* 0x000fe400000006ff */
[----:B------:R-:W-:Y:S02]  /*3d30*/  LOP3.LUT R73, R73, 0xff0000, R0, 0xf8, !PT ;  /* 0x00ff000049497812 */ /* 0x000fe400078ef800 */
[----:B------:R-:W-:-:S02]  /*3d40*/  LOP3.LUT R115, R67, 0xff0000, R94, 0xf8, !PT ;  /* 0x00ff000043737812 */ /* 0x000fc400078ef85e */
[----:B------:R-:W-:Y:S01]  /*3d50*/  F2FP.SATFINITE.E4M3.F32.PACK_AB_MERGE_C R0, RZ, R89, RZ ;  /* 0x00000059ff00723e */ /* 0x000fe200048070ff */
[----:B------:R-:W1:Y:S01]  /*3d60*/  LDC.64 R66, c[0x0][0x258] ;  /* 0x00009600ff427b82 */ /* 0x000e620000000a00 */
[----:B------:R-:W-:Y:S02]  /*3d70*/  LOP3.LUT R140, R65, 0xffff, R140, 0xf8, !PT ;  /* 0x0000ffff418c7812 */ /* 0x000fe400078ef88c */
[----:B------:R-:W-:Y:S02]  /*3d80*/  F2FP.SATFINITE.E4M3.F32.PACK_AB_MERGE_C R65, RZ, R92, RZ ;  /* 0x0000005cff41723e */ /* 0x000fe400048070ff */
[----:B------:R-:W-:Y:S02]  /*3d90*/  LOP3.LUT R0, R0, 0xffff, RZ, 0xc0, !PT ;  /* 0x0000ffff00007812 */ /* 0x000fe400078ec0ff */
[----:B------:R-:W-:Y:S01]  /*3da0*/  @P0 FMNMX R96, R96, |R64|, !PT ;  /* 0x4000004060600209 */ /* 0x000fe20007800000 */
[----:B------:R-:W-:Y:S01]  /*3db0*/  @P1 FMUL R64, R64, R99 ;  /* 0x0000006340401220 */ /* 0x000fe20000400000 */
[----:B------:R-:W-:-:S02]  /*3dc0*/  SHF.L.U32 R65, R65, 0x10, RZ ;  /* 0x0000001041417819 */ /* 0x000fc400000006ff */
[----:B------:R-:W-:Y:S02]  /*3dd0*/  F2FP.SATFINITE.E4M3.F32.PACK_AB_MERGE_C R138, RZ, R138, RZ ;  /* 0x0000008aff8a723e */ /* 0x000fe400048070ff */
[----:B------:R-:W-:Y:S01]  /*3de0*/  F2FP.SATFINITE.E4M3.F32.PACK_AB_MERGE_C R90, RZ, R90, RZ ;  /* 0x0000005aff5a723e */ /* 0x000fe200048070ff */
[----:B0-----:R-:W-:Y:S01]  /*3df0*/  @!P2 IMAD.WIDE R68, R97, 0x4, R68 ;  /* 0x000000046144a825 */ /* 0x001fe200078e0244 */
[----:B------:R-:W-:Y:S02]  /*3e00*/  SHF.L.U32 R0, R0, 0x18, RZ ;  /* 0x0000001800007819 */ /* 0x000fe400000006ff */
[----:B------:R-:W-:Y:S02]  /*3e10*/  LOP3.LUT R140, R140, 0xff0000, R65, 0xf8, !PT ;  /* 0x00ff00008c8c7812 */ /* 0x000fe400078ef841 */
[----:B------:R-:W-:Y:S01]  /*3e20*/  F2FP.SATFINITE.E4M3.F32.PACK_AB_MERGE_C R79, RZ, R79, RZ ;  /* 0x0000004fff4f723e */ /* 0x000fe200048070ff */
[----:B------:R0:W-:Y:S01]  /*3e30*/  @!P2 STG.E desc[UR4][R68.64], R143 ;  /* 0x0000008f4400a986 */ /* 0x0001e2000c101904 */
[----:B------:R-:W-:-:S02]  /*3e40*/  SHF.L.U32 R138, R138, 0x10, RZ ;  /* 0x000000108a8a7819 */ /* 0x000fc400000006ff */
[----:B------:R-:W-:Y:S02]  /*3e50*/  F2FP.SATFINITE.E4M3.F32.PACK_AB_MERGE_C R65, RZ, R91, RZ ;  /* 0x0000005bff41723e */ /* 0x000fe400048070ff */
[----:B------:R-:W-:Y:S02]  /*3e60*/  F2FP.SATFINITE.E4M3.F32.PACK_AB_MERGE_C R64, RZ, R64, RZ ;  /* 0x00000040ff40723e */ /* 0x000fe400048070ff */
[----:B------:R-:W-:Y:S02]  /*3e70*/  LOP3.LUT R90, R90, 0xffff, RZ, 0xc0, !PT ;  /* 0x0000ffff5a5a7812 */ /* 0x000fe400078ec0ff */
[----:B------:R-:W-:Y:S02]  /*3e80*/  LOP3.LUT R112, R73, 0xff000000, R0, 0xf8, !PT ;  /* 0xff00000049707812 */ /* 0x000fe400078ef800 */
[----:B------:R-:W2:Y:S01]  /*3e90*/  LDC R0, c[0x0][0x210] ;  /* 0x00008400ff007b82 */ /* 0x000ea20000000800 */
[----:B------:R-:W-:Y:S02]  /*3ea0*/  F2FP.SATFINITE.E4M3.F32.PACK_AB_MERGE_C R114, RZ, R114, RZ ;  /* 0x00000072ff72723e */ /* 0x000fe400048070ff */
[----:B------:R-:W-:-:S02]  /*3eb0*/  LOP3.LUT R79, R79, 0xffff, RZ, 0xc0, !PT ;  /* 0x0000ffff4f4f7812 */ /* 0x000fc400078ec0ff */
[----:B------:R-:W-:Y:S02]  /*3ec0*/  LOP3.LUT R71, R71, 0xff0000, R138, 0xf8, !PT ;  /* 0x00ff000047477812 */ /* 0x000fe400078ef88a */
[----:B------:R-:W-:Y:S02]  /*3ed0*/  LOP3.LUT R65, R65, 0xffff, RZ, 0xc0, !PT ;  /* 0x0000ffff41417812 */ /* 0x000fe400078ec0ff */
[----:B------:R-:W-:Y:S02]  /*3ee0*/  LOP3.LUT R64, R64, 0xffff, RZ, 0xc0, !PT ;  /* 0x0000ffff40407812 */ /* 0x000fe400078ec0ff */
[----:B------:R-:W-:Y:S02]  /*3ef0*/  SHF.L.U32 R90, R90, 0x18, RZ ;  /* 0x000000185a5a7819 */ /* 0x000fe400000006ff */
[----:B------:R-:W-:Y:S02]  /*3f00*/  F2FP.SATFINITE.E4M3.F32.PACK_AB_MERGE_C R86, RZ, R86, RZ ;  /* 0x00000056ff56723e */ /* 0x000fe400048070ff */
[----:B------:R-:W-:-:S02]  /*3f10*/  LOP3.LUT R114, R114, 0xffff, RZ, 0xc0, !PT ;  /* 0x0000ffff72727812 */ /* 0x000fc400078ec0ff */
[----:B------:R-:W-:Y:S02]  /*3f20*/  SHF.L.U32 R79, R79, 0x18, RZ ;  /* 0x000000184f4f7819 */ /* 0x000fe400000006ff */
[----:B------:R-:W-:Y:S02]  /*3f30*/  SHF.L.U32 R65, R65, 0x18, RZ ;  /* 0x0000001841417819 */ /* 0x000fe400000006ff */
[----:B------:R-:W-:Y:S02]  /*3f40*/  SHF.L.U32 R64, R64, 0x18, RZ ;  /* 0x0000001840407819 */ /* 0x000fe400000006ff */
[----:B------:R-:W-:Y:S02]  /*3f50*/  LOP3.LUT R113, R71, R90, RZ, 0xfc, !PT ;  /* 0x0000005a47717212 */ /* 0x000fe400078efcff */
[----:B------:R-:W-:Y:S02]  /*3f60*/  IADD3 R71, R2, 0x20, RZ ;  /* 0x0000002002477810 */ /* 0x000fe40007ffe0ff */
[----:B------:R-:W-:-:S02]  /*3f70*/  LOP3.LUT R86, R86, 0xffff, RZ, 0xc0, !PT ;  /* 0x0000ffff56567812 */ /* 0x000fc400078ec0ff */
[----:B------:R-:W-:Y:S01]  /*3f80*/  IADD3 R73, R2, 0x40, RZ ;  /* 0x0000004002497810 */ /* 0x000fe20007ffe0ff */
[--C-:B-1----:R-:W-:Y:S01]  /*3f90*/  IMAD.WIDE.U32 R70, R71, 0x8, R66.reuse ;  /* 0x0000000847467825 */ /* 0x102fe200078e0042 */
[----:B------:R-:W-:Y:S02]  /*3fa0*/  SHF.L.U32 R105, R114, 0x18, RZ ;  /* 0x0000001872697819 */ /* 0x000fe400000006ff */
[----:B------:R-:W-:Y:S01]  /*3fb0*/  IADD3 R75, R2, 0x60, RZ ;  /* 0x00000060024b7810 */ /* 0x000fe20007ffe0ff */
[----:B0-----:R-:W-:Y:S01]  /*3fc0*/  IMAD.WIDE.U32 R68, R73, 0x8, R66 ;  /* 0x0000000849447825 */ /* 0x001fe200078e0042 */
[----:B------:R-:W-:Y:S02]  /*3fd0*/  LOP3.LUT R107, R126, R79, RZ, 0xfc, !PT ;  /* 0x0000004f7e6b7212 */ /* 0x000fe400078efcff */
[----:B------:R-:W-:Y:S01]  /*3fe0*/  LOP3.LUT R114, R140, 0xff000000, R65, 0xf8, !PT ;  /* 0xff0000008c727812 */ /* 0x000fe200078ef841 */
[----:B------:R-:W-:Y:S01]  /*3ff0*/  IMAD.WIDE.U32 R72, R75, 0x8, R66 ;  /* 0x000000084b487825 */ /* 0x000fe200078e0042 */
[----:B------:R-:W-:-:S02]  /*4000*/  LOP3.LUT R115, R115, R64, RZ, 0xfc, !PT ;  /* 0x0000004073737212 */ /* 0x000fc400078efcff */
[C---:B------:R-:W-:Y:S01]  /*4010*/  IADD3 R77, R2.reuse, 0x80, RZ ;  /* 0x00000080024d7810 */ /* 0x040fe20007ffe0ff */
[C-C-:B------:R-:W-:Y:S01]  /*4020*/  IMAD.WIDE.U32 R64, R2.reuse, 0x8, R66.reuse ;  /* 0x0000000802407825 */ /* 0x140fe200078e0042 */
[----:B------:R-:W-:Y:S02]  /*4030*/  IADD3 R79, R2, 0xa0, RZ ;  /* 0x000000a0024f7810 */ /* 0x000fe40007ffe0ff */
[----:B------:R-:W-:Y:S01]  /*4040*/  SHF.L.U32 R86, R86, 0x18, RZ ;  /* 0x0000001856567819 */ /* 0x000fe200000006ff */
[--C-:B------:R-:W-:Y:S01]  /*4050*/  IMAD.WIDE.U32 R74, R77, 0x8, R66.reuse ;  /* 0x000000084d4a7825 */ /* 0x100fe200078e0042 */
[----:B------:R-:W-:Y:S01]  /*4060*/  IADD3 R81, R2, 0xc0, RZ ;  /* 0x000000c002517810 */ /* 0x000fe20007ffe0ff */
[----:B------:R1:W-:Y:S01]  /*4070*/  STG.E.64 desc[UR4][R64.64], R100 ;  /* 0x0000006440007986 */ /* 0x0003e2000c101b04 */
[----:B------:R-:W-:Y:S01]  /*4080*/  LOP3.LUT R105, R120, R105, RZ, 0xfc, !PT ;  /* 0x0000006978697212 */ /* 0x000fe200078efcff */
[--C-:B------:R-:W-:Y:S01]  /*4090*/  IMAD.WIDE.U32 R76, R79, 0x8, R66.reuse ;  /* 0x000000084f4c7825 */ /* 0x100fe200078e0042 */
[----:B------:R-:W-:Y:S01]  /*40a0*/  IADD3 R83, R2, 0xe0, RZ ;  /* 0x000000e002537810 */ /* 0x000fe20007ffe0ff */
[----:B------:R1:W-:Y:S01]  /*40b0*/  STG.E.64 desc[UR4][R70.64], R102 ;  /* 0x0000006646007986 */ /* 0x0003e2000c101b04 */
[----:B------:R-:W-:Y:S01]  /*40c0*/  LOP3.LUT R111, R111, R86, RZ, 0xfc, !PT ;  /* 0x000000566f6f7212 */ /* 0x000fe200078efcff */
[--C-:B------:R-:W-:Y:S01]  /*40d0*/  IMAD.WIDE.U32 R78, R81, 0x8, R66.reuse ;  /* 0x00000008514e7825 */ /* 0x100fe200078e0042 */
[----:B--2---:R-:W-:Y:S01]  /*40e0*/  LEA R97, R0, R97, 0x2 ;  /* 0x0000006100617211 */ /* 0x004fe200078e10ff */
[----:B------:R1:W-:Y:S02]  /*40f0*/  STG.E.64 desc[UR4][R68.64], R104 ;  /* 0x0000006844007986 */ /* 0x0003e4000c101b04 */
[----:B------:R-:W-:Y:S01]  /*4100*/  IMAD.WIDE.U32 R66, R83, 0x8, R66 ;  /* 0x0000000853427825 */ /* 0x000fe200078e0042 */
[----:B------:R-:W-:Y:S01]  /*4110*/  ISETP.GE.AND P0, PT, R97, UR10, PT ;  /* 0x0000000a61007c0c */ /* 0x000fe2000bf06270 */
[----:B------:R1:W-:Y:S04]  /*4120*/  STG.E.64 desc[UR4][R72.64], R106 ;  /* 0x0000006a48007986 */ /* 0x0003e8000c101b04 */
[----:B------:R1:W-:Y:S04]  /*4130*/  STG.E.64 desc[UR4][R74.64], R108 ;  /* 0x0000006c4a007986 */ /* 0x0003e8000c101b04 */
[----:B------:R1:W-:Y:S04]  /*4140*/  STG.E.64 desc[UR4][R76.64], R110 ;  /* 0x0000006e4c007986 */ /* 0x0003e8000c101b04 */
[----:B------:R1:W-:Y:S04]  /*4150*/  STG.E.64 desc[UR4][R78.64], R112 ;  /* 0x000000704e007986 */ /* 0x0003e8000c101b04 */
[----:B------:R1:W-:Y:S01]  /*4160*/  STG.E.64 desc[UR4][R66.64], R114 ;  /* 0x0000007242007986 */ /* 0x0003e2000c101b04 */
[----:B------:R-:W-:Y:S05]  /*4170*/  @!P0 BRA `(.L_x_13074) ;  /* 0xffffffc000508947 */ /* 0x000fea000383ffff */
.L_x_13072:
[----:B------:R-:W-:Y:S05]  /*4180*/  BSYNC B0 ;  /* 0x0000000000007941 */ /* 0x000fea0003800000 */
.L_x_13071:
        /* <DEDUP_REMOVED lines=15> */
.L_x_13101:
        /* <DEDUP_REMOVED lines=28> */
.L_x_13104:
[----:B--2---:R-:W-:-:S07]  /*4440*/  FMNMX R5, R3, R2, !PT ;  /* 0x0000000203057209 */ /* 0x004fce0007800000 */
.L_x_13078:
[----:B------:R-:W-:Y:S05]  /*4450*/  BSYNC B0 ;  /* 0x0000000000007941 */ /* 0x000fea0003800000 */
.L_x_13077:
[----:B------:R-:W-:Y:S01]  /*4460*/  ISETP.NE.AND P0, PT, R98, RZ, PT ;  /* 0x000000ff6200720c */ /* 0x000fe20003f05270 */
[----:B------:R-:W-:-:S12]  /*4470*/  BSSY B0, `(.L_x_13075) ;  /* 0x0000004000007945 */ /* 0x000fd80003800000 */
[----:B------:R-:W-:Y:S05]  /*4480*/  @P0 BRA `(.L_x_13080) ;  /* 0x0000000000080947 */ /* 0x000fea0003800000 */
[----:B0-----:R-:W0:Y:S02]  /*4490*/  LDC.64 R2, c[0x0][0x288] ;  /* 0x0000a200ff027b82 */ /* 0x001e240000000a00 */
[----:B0-----:R2:W-:Y:S02]  /*44a0*/  REDG.E.MAX.S32.STRONG.GPU desc[UR4][R2.64], R5 ;  /* 0x000000050200798e */ /* 0x0015e4000d10e384 */
.L_x_13080:
[----:B------:R-:W-:Y:S05]  /*44b0*/  BSYNC B0 ;  /* 0x0000000000007941 */ /* 0x000fea0003800000 */
.L_x_13075:
        /* <DEDUP_REMOVED lines=15> */
[----:B012---:R-:W-:Y:S05]  /*45b0*/  CALL.REL.NOINC `($__internal_211_$__cuda_sm20_rcp_rn_f32_slowpath) ;  /* 0x0000001000047944 */ /* 0x007fea0003c00000 */
[----:B------:R-:W-:Y:S05]  /*45c0*/  BRA `(.L_x_13082) ;  /* 0x0000000000107947 */ /* 0x000fea0003800000 */
.L_x_13081:
[----:B------:R-:W2:Y:S02]  /*45d0*/  MUFU.RCP R0, R99 ;  /* 0x0000006300007308 */ /* 0x000ea40000001000 */
[----:B--2---:R-:W-:-:S04]  /*45e0*/  FFMA R2, R0, R99, -1 ;  /* 0xbf80000000027423 */ /* 0x004fc80000000063 */
[----:B------:R-:W-:-:S04]  /*45f0*/  FADD.FTZ R5, -R2, -RZ ;  /* 0x800000ff02057221 */ /* 0x000fc80000010100 */
[----:B------:R-:W-:-:S07]  /*4600*/  FFMA R5, R0, R5, R0 ;  /* 0x0000000500057223 */ /* 0x000fce0000000000 */
.L_x_13082:
[----:B0-----:R-:W0:Y:S02]  /*4610*/  LDC.64 R2, c[0x0][0x280] ;  /* 0x0000a000ff027b82 */ /* 0x001e240000000a00 */
[----:B0-----:R-:W-:Y:S01]  /*4620*/  STG.E desc[UR4][R2.64], R5 ;  /* 0x0000000502007986 */ /* 0x001fe2000c101904 */
[----:B------:R-:W-:Y:S05]  /*4630*/  EXIT ;  /* 0x000000000000794d */ /* 0x000fea0003800000 */
.L_x_13073:
[----:B------:R-:W-:Y:S01]  /*4640*/  HFMA2.MMA R145, -RZ, RZ, 0, 5.9604644775390625e-08 ;  /* 0x00000001ff917435 */ /* 0x000fe200000001ff */
[----:B------:R-:W-:Y:S01]  /*4650*/  BSSY B1, `(.L_x_13083) ;  /* 0x0000006000017945 */ /* 0x000fe20003800000 */
[----:B------:R-:W-:Y:S02]  /*4660*/  MOV R146, 0x1f ;  /* 0x0000001f00927802 */ /* 0x000fe40000000f00 */
[----:B------:R-:W-:-:S07]  /*4670*/  MOV R143, 0xffffffff ;  /* 0xffffffff008f7802 */ /* 0x000fce0000000f00 */
[----:B-----5:R-:W-:Y:S05]  /*4680*/  WARPSYNC.COLLECTIVE R143, `(.L_x_13084) ;  /* 0x000000008f087348 */ /* 0x020fea0003c00000 */
[----:B------:R0:W1:Y:S02]  /*4690*/  SHFL.BFLY P0, R147, R148, R145, R146 ;  /* 0x0c00009194937389 */ /* 0x0000640000000092 */
[----:B01---5:R-:W-:Y:S01]  /*46a0*/  ENDCOLLECTIVE ;  /* 0x000000000000791b */ /* 0x023fe20003800000 */
.L_x_13084:
[----:B------:R-:W-:Y:S05]  /*46b0*/  BSYNC B1 ;  /* 0x0000000000017941 */ /* 0x000fea0003800000 */
.L_x_13083:
[----:B------:R-:W-:Y:S01]  /*46c0*/  HFMA2.MMA R145, -RZ, RZ, 0, 1.1920928955078125e-07 ;  /* 0x00000002ff917435 */ /* 0x000fe200000001ff */
[----:B------:R-:W-:Y:S01]  /*46d0*/  FADD R148, R148, R147 ;  /* 0x0000009394947221 */ /* 0x000fe20000000000 */
[----:B------:R-:W-:Y:S02]  /*46e0*/  MOV R146, 0x1f ;  /* 0x0000001f00927802 */ /* 0x000fe40000000f00 */
[----:B------:R-:W-:-:S07]  /*46f0*/  MOV R143, 0xffffffff ;  /* 0xffffffff008f7802 */ /* 0x000fce0000000f00 */
[----:B------:R-:W-:Y:S05]  /*4700*/  WARPSYNC.COLLECTIVE R143, `(.L_x_13085) ;  /* 0x000000008f087348 */ /* 0x000fea0003c00000 */
[----:B------:R0:W1:Y:S02]  /*4710*/  SHFL.BFLY P0, R147, R148, R145, R146 ;  /* 0x0c00009194937389 */ /* 0x0000640000000092 */
[----:B01----:R-:W-:Y:S01]  /*4720*/  ENDCOLLECTIVE ;  /* 0x000000000000791b */ /* 0x003fe20003800000 */
.L_x_13085:
[----:B------:R-:W-:Y:S01]  /*4730*/  HFMA2.MMA R145, -RZ, RZ, 0, 2.384185791015625e-07 ;  /* 0x00000004ff917435 */ /* 0x000fe200000001ff */
[----:B------:R-:W-:-:S05]  /*4740*/  FADD R149, R148, R147 ;  /* 0x0000009394957221 */ /* 0x000fca0000000000 */
[----:B------:R-:W-:-:S07]  /*4750*/  MOV R148, R149 ;  /* 0x0000009500947202 */ /* 0x000fce0000000f00 */
[----:B------:R-:W-:Y:S05]  /*4760*/  WARPSYNC.COLLECTIVE R143, `(.L_x_13086) ;  /* 0x000000008f087348 */ /* 0x000fea0003c00000 */
[----:B------:R0:W1:Y:S02]  /*4770*/  SHFL.BFLY P0, R147, R148, R145, R146 ;  /* 0x0c00009194937389 */ /* 0x0000640000000092 */
[----:B01----:R-:W-:Y:S01]  /*4780*/  ENDCOLLECTIVE ;  /* 0x000000000000791b */ /* 0x003fe20003800000 */
.L_x_13086:
[----:B------:R-:W-:Y:S01]  /*4790*/  HFMA2.MMA R145, -RZ, RZ, 0, 4.76837158203125e-07 ;  /* 0x00000008ff917435 */ /* 0x000fe200000001ff */
[----:B------:R-:W-:-:S05]  /*47a0*/  FADD R150, R149, R147 ;  /* 0x0000009395967221 */ /* 0x000fca0000000000 */
[----:B------:R-:W-:-:S07]  /*47b0*/  MOV R148, R150 ;  /* 0x0000009600947202 */ /* 0x000fce0000000f00 */
[----:B------:R-:W-:Y:S05]  /*47c0*/  WARPSYNC.COLLECTIVE R143, `(.L_x_13087) ;  /* 0x000000008f087348 */ /* 0x000fea0003c00000 */
[----:B------:R0:W1:Y:S02]  /*47d0*/  SHFL.BFLY P0, R147, R148, R145, R146 ;  /* 0x0c00009194937389 */ /* 0x0000640000000092 */
[----:B01----:R-:W-:Y:S01]  /*47e0*/  ENDCOLLECTIVE ;  /* 0x000000000000791b */ /* 0x003fe20003800000 */
.L_x_13087:
[----:B------:R-:W-:Y:S01]  /*47f0*/  HFMA2.MMA R145, -RZ, RZ, 0, 9.5367431640625e-07 ;  /* 0x00000010ff917435 */ /* 0x000fe200000001ff */
[----:B------:R-:W-:-:S05]  /*4800*/  FADD R151, R150, R147 ;  /* 0x0000009396977221 */ /* 0x000fca0000000000 */
[----:B------:R-:W-:-:S07]  /*4810*/  MOV R148, R151 ;  /* 0x0000009700947202 */ /* 0x000fce0000000f00 */
[----:B------:R-:W-:Y:S05]  /*4820*/  WARPSYNC.COLLECTIVE R143, `(.L_x_13088) ;  /* 0x000000008f087348 */ /* 0x000fea0003c00000 */
[----:B------:R0:W1:Y:S02]  /*4830*/  SHFL.BFLY P0, R147, R148, R145, R146 ;  /* 0x0c00009194937389 */ /* 0x0000640000000092 */
[----:B01----:R-:W-:Y:S01]  /*4840*/  ENDCOLLECTIVE ;  /* 0x000000000000791b */ /* 0x003fe20003800000 */
.L_x_13088:
        /* <DEDUP_REMOVED lines=88> */
[----:B------:R-:W-:-:S03]  /*4dd0*/  HFMA2.MMA R146, -RZ, RZ, 0, 1.847743988037109375e-06 ;  /* 0x0000001fff927435 */ /* 0x000fc600000001ff */
        /* <DEDUP_REMOVED lines=47> */
.L_x_13089:
[----:B------:R-:W-:Y:S01]  /*50d0*/  HFMA2.MMA R145, -RZ, RZ, 0, 1.1920928955078125e-07 ;  /* 0x00000002ff917435 */ /* 0x000fe200000001ff */
[----:B------:R-:W-:-:S05]  /*50e0*/  FADD R74, R148, R147 ;  /* 0x00000093944a7221 */ /* 0x000fca0000000000 */
[----:B------:R-:W-:-:S07]  /*50f0*/  MOV R148, R74 ;  /* 0x0000004a00947202 */ /* 0x000fce0000000f00 */
[----:B------:R-:W-:Y:S05]  /*5100*/  WARPSYNC.COLLECTIVE R143, `(.L_x_13090) ;  /* 0x000000008f087348 */ /* 0x000fea0003c00000 */
[----:B------:R0:W1:Y:S02]  /*5110*/  SHFL.BFLY P0, R147, R148, R145, R146 ;  /* 0x0c00009194937389 */ /* 0x0000640000000092 */
[----:B01----:R-:W-:Y:S01]  /*5120*/  ENDCOLLECTIVE ;  /* 0x000000000000791b */ /* 0x003fe20003800000 */
.L_x_13090:
[----:B------:R-:W-:Y:S01]  /*5130*/  HFMA2.MMA R145, -RZ, RZ, 0, 2.384185791015625e-07 ;  /* 0x00000004ff917435 */ /* 0x000fe200000001ff */
[----:B------:R-:W-:-:S05]  /*5140*/  FADD R75, R74, R147 ;  /* 0x000000934a4b7221 */ /* 0x000fca0000000000 */
[----:B------:R-:W-:-:S07]  /*5150*/  MOV R148, R75 ;  /* 0x0000004b00947202 */ /* 0x000fce0000000f00 */
[----:B------:R-:W-:Y:S05]  /*5160*/  WARPSYNC.COLLECTIVE R143, `(.L_x_13091) ;  /* 0x000000008f087348 */ /* 0x000fea0003c00000 */
[----:B------:R0:W1:Y:S02]  /*5170*/  SHFL.BFLY P0, R147, R148, R145, R146 ;  /* 0x0c00009194937389 */ /* 0x0000640000000092 */
[----:B01----:R-:W-:Y:S01]  /*5180*/  ENDCOLLECTIVE ;  /* 0x000000000000791b */ /* 0x003fe20003800000 */
.L_x_13091:
[----:B------:R-:W-:Y:S01]  /*5190*/  HFMA2.MMA R145, -RZ, RZ, 0, 4.76837158203125e-07 ;  /* 0x00000008ff917435 */ /* 0x000fe200000001ff */
[----:B------:R-:W-:-:S05]  /*51a0*/  FADD R151, R75, R147 ;  /* 0x000000934b977221 */ /* 0x000fca0000000000 */
[----:B------:R-:W-:-:S07]  /*51b0*/  MOV R148, R151 ;  /* 0x0000009700947202 */ /* 0x000fce0000000f00 */
[----:B------:R-:W-:Y:S05]  /*51c0*/  WARPSYNC.COLLECTIVE R143, `(.L_x_13092) ;  /* 0x000000008f087348 */ /* 0x000fea0003c00000 */
[----:B------:R0:W1:Y:S02]  /*51d0*/  SHFL.BFLY P0, R147, R148, R145, R146 ;  /* 0x0c00009194937389 */ /* 0x0000640000000092 */
[----:B01----:R-:W-:Y:S01]  /*51e0*/  ENDCOLLECTIVE ;  /* 0x000000000000791b */ /* 0x003fe20003800000 */
.L_x_13092:
[----:B------:R-:W-:Y:S01]  /*51f0*/  HFMA2.MMA R145, -RZ, RZ, 0, 9.5367431640625e-07 ;  /* 0x00000010ff917435 */ /* 0x000fe200000001ff */
[----:B------:R-:W-:-:S05]  /*5200*/  FADD R152, R151, R147 ;  /* 0x0000009397987221 */ /* 0x000fca0000000000 */
[----:B------:R-:W-:-:S07]  /*5210*/  MOV R148, R152 ;  /* 0x0000009800947202 */ /* 0x000fce0000000f00 */
[----:B------:R-:W-:Y:S05]  /*5220*/  WARPSYNC.COLLECTIVE R143, `(.L_x_13093) ;  /* 0x000000008f087348 */ /* 0x000fea0003c00000 */
[----:B------:R0:W1:Y:S02]  /*5230*/  SHFL.BFLY P0, R147, R148, R145, R146 ;  /* 0x0c00009194937389 */ /* 0x0000640000000092 */
[----:B01----:R-:W-:Y:S01]  /*5240*/  ENDCOLLECTIVE ;  /* 0x000000000000791b */ /* 0x003fe20003800000 */
.L_x_13093:
[----:B------:R-:W-:Y:S05]  /*5250*/  BRA `(.L_x_13094) ;  /* 0xffffffc000d87947 */ /* 0x000fea000383ffff */
.L_x_13076:
[----:B------:R-:W-:Y:S01]  /*5260*/  HFMA2.MMA R9, -RZ, RZ, 0, 1.847743988037109375e-06 ;  /* 0x0000001fff097435 */ /* 0x000fe200000001ff */
[----:B------:R-:W-:Y:S01]  /*5270*/  BSSY B0, `(.L_x_13095) ;  /* 0x0000006000007945 */ /* 0x000fe20003800000 */
[----:B------:R-:W-:Y:S02]  /*5280*/  MOV R4, 0x10 ;  /* 0x0000001000047802 */ /* 0x000fe40000000f00 */
[----:B------:R-:W-:-:S07]  /*5290*/  MOV R143, 0xffffffff ;  /* 0xffffffff008f7802 */ /* 0x000fce0000000f00 */
[----:B-1---5:R-:W-:Y:S05]  /*52a0*/  WARPSYNC.COLLECTIVE R143, `(.L_x_13096) ;  /* 0x000000008f087348 */ /* 0x022fea0003c00000 */
[----:B------:R0:W2:Y:S02]  /*52b0*/  SHFL.DOWN P0, R7, R96, R4, R9 ;  /* 0x0800000460077389 */ /* 0x0000a40000000009 */
[----:B012--5:R-:W-:Y:S01]  /*52c0*/  ENDCOLLECTIVE ;  /* 0x000000000000791b */ /* 0x027fe20003800000 */
.L_x_13096:
[----:B------:R-:W-:Y:S05]  /*52d0*/  BSYNC B0 ;  /* 0x0000000000007941 */ /* 0x000fea0003800000 */
.L_x_13095:
        /* <DEDUP_REMOVED lines=9> */
.L_x_13097:
[----:B------:R-:W-:Y:S01]  /*5370*/  HFMA2.MMA R4, -RZ, RZ, 0, 2.384185791015625e-07 ;  /* 0x00000004ff047435 */ /* 0x000fe200000001ff */
[----:B------:R-:W-:-:S04]  /*5380*/  MOV R0, R7 ;  /* 0x0000000700007202 */ /* 0x000fc80000000f00 */
[----:B------:R-:W-:-:S04]  /*5390*/  FMNMX R0, R3, R0, !PT ;  /* 0x0000000003007209 */ /* 0x000fc80007800000 */
[----:B------:R-:W-:-:S07]  /*53a0*/  MOV R96, R0 ;  /* 0x0000000000607202 */ /* 0x000fce0000000f00 */
[----:B------:R-:W-:Y:S05]  /*53b0*/  WARPSYNC.COLLECTIVE R143, `(.L_x_13098) ;  /* 0x000000008f087348 */ /* 0x000fea0003c00000 */
[----:B------:R0:W1:Y:S02]  /*53c0*/  SHFL.DOWN P0, R7, R96, R4, R9 ;  /* 0x0800000460077389 */ /* 0x0000640000000009 */
[----:B01----:R-:W-:Y:S01]  /*53d0*/  ENDCOLLECTIVE ;  /* 0x000000000000791b */ /* 0x003fe20003800000 */
.L_x_13098:
[----:B------:R-:W-:Y:S01]  /*53e0*/  HFMA2.MMA R4, -RZ, RZ, 0, 1.1920928955078125e-07 ;  /* 0x00000002ff047435 */ /* 0x000fe200000001ff */
[----:B------:R-:W-:-:S04]  /*53f0*/  MOV R5, R7 ;  /* 0x0000000700057202 */ /* 0x000fc80000000f00 */
[----:B------:R-:W-:-:S04]  /*5400*/  FMNMX R5, R0, R5, !PT ;  /* 0x0000000500057209 */ /* 0x000fc80007800000 */
[----:B------:R-:W-:-:S07]  /*5410*/  MOV R96, R5 ;  /* 0x0000000500607202 */ /* 0x000fce0000000f00 */
[----:B------:R-:W-:Y:S05]  /*5420*/  WARPSYNC.COLLECTIVE R143, `(.L_x_13099) ;  /* 0x000000008f087348 */ /* 0x000fea0003c00000 */
[----:B------:R0:W1:Y:S02]  /*5430*/  SHFL.DOWN P0, R7, R96, R4, R9 ;  /* 0x0800000460077389 */ /* 0x0000640000000009 */
[----:B01----:R-:W-:Y:S01]  /*5440*/  ENDCOLLECTIVE ;  /* 0x000000000000791b */ /* 0x003fe20003800000 */
.L_x_13099:
[----:B------:R-:W-:Y:S01]  /*5450*/  HFMA2.MMA R4, -RZ, RZ, 0, 5.9604644775390625e-08 ;  /* 0x00000001ff047435 */ /* 0x000fe200000001ff */
[----:B------:R-:W-:-:S04]  /*5460*/  MOV R2, R7 ;  /* 0x0000000700027202 */ /* 0x000fc80000000f00 */
[----:B------:R-:W-:-:S04]  /*5470*/  FMNMX R2, R5, R2, !PT ;  /* 0x0000000205027209 */ /* 0x000fc80007800000 */
[----:B------:R-:W-:-:S07]  /*5480*/  MOV R96, R2 ;  /* 0x0000000200607202 */ /* 0x000fce0000000f00 */
[----:B------:R-:W-:Y:S05]  /*5490*/  WARPSYNC.COLLECTIVE R143, `(.L_x_13100) ;  /* 0x000000008f087348 */ /* 0x000fea0003c00000 */
[----:B------:R0:W1:Y:S02]  /*54a0*/  SHFL.DOWN P0, R7, R96, R4, R9 ;  /* 0x0800000460077389 */ /* 0x0000640000000009 */
[----:B01----:R-:W-:Y:S01]  /*54b0*/  ENDCOLLECTIVE ;  /* 0x000000000000791b */ /* 0x003fe20003800000 */
.L_x_13100:
[----:B------:R-:W-:Y:S05]  /*54c0*/  BRA `(.L_x_13101) ;  /* 0xffffffec006c7947 */ /* 0x000fea000383ffff */
.L_x_13079:
[----:B------:R-:W-:Y:S01]  /*54d0*/  HFMA2.MMA R4, -RZ, RZ, 0, 1.1920928955078125e-07 ;  /* 0x00000002ff047435 */ /* 0x000fe200000001ff */
[----:B--2---:R-:W-:Y:S02]  /*54e0*/  MOV R96, R0 ;  /* 0x0000000000607202 */ /* 0x004fe40000000f00 */
[----:B------:R-:W-:Y:S02]  /*54f0*/  MOV R9, 0x1f ;  /* 0x0000001f00097802 */ /* 0x000fe40000000f00 */
[----:B------:R-:W-:-:S07]  /*5500*/  MOV R143, 0xffffffff ;  /* 0xffffffff008f7802 */ /* 0x000fce0000000f00 */
[----:B01---5:R-:W-:Y:S05]  /*5510*/  WARPSYNC.COLLECTIVE R143, `(.L_x_13102) ;  /* 0x000000008f087348 */ /* 0x023fea0003c00000 */
[----:B------:R2:W3:Y:S02]  /*5520*/  SHFL.DOWN P0, R7, R96, R4, R9 ;  /* 0x0800000460077389 */ /* 0x0004e40000000009 */
[----:B0123-5:R-:W-:Y:S01]  /*5530*/  ENDCOLLECTIVE ;  /* 0x000000000000791b */ /* 0x02ffe20003800000 */
.L_x_13102:
[----:B------:R-:W-:Y:S01]  /*5540*/  HFMA2.MMA R4, -RZ, RZ, 0, 5.9604644775390625e-08 ;  /* 0x00000001ff047435 */ /* 0x000fe200000001ff */
[----:B------:R-:W-:-:S04]  /*5550*/  MOV R3, R7 ;  /* 0x0000000700037202 */ /* 0x000fc80000000f00 */
[----:B------:R-:W-:-:S04]  /*5560*/  FMNMX R3, R3, R0, !PT ;  /* 0x0000000003037209 */ /* 0x000fc80007800000 */
[----:B------:R-:W-:-:S07]  /*5570*/  MOV R96, R3 ;  /* 0x0000000300607202 */ /* 0x000fce0000000f00 */
[----:B------:R-:W-:Y:S05]  /*5580*/  WARPSYNC.COLLECTIVE R143, `(.L_x_13103) ;  /* 0x000000008f087348 */ /* 0x000fea0003c00000 */
[----:B------:R0:W1:Y:S02]  /*5590*/  SHFL.DOWN P0, R7, R96, R4, R9 ;  /* 0x0800000460077389 */ /* 0x0000640000000009 */
[----:B01----:R-:W-:Y:S01]  /*55a0*/  ENDCOLLECTIVE ;  /* 0x000000000000791b */ /* 0x003fe20003800000 */
.L_x_13103:
[----:B------:R-:W-:Y:S01]  /*55b0*/  MOV R2, R7 ;  /* 0x0000000700027202 */ /* 0x000fe20000000f00 */
[----:B------:R-:W-:Y:S06]  /*55c0*/  BRA `(.L_x_13104) ;  /* 0xffffffec009c7947 */ /* 0x000fec000383ffff */
        .weak           $__internal_211_$__cuda_sm20_rcp_rn_f32_slowpath
        .type           $__internal_211_$__cuda_sm20_rcp_rn_f32_slowpath,@function
        .size           $__internal_211_$__cuda_sm20_rcp_rn_f32_slowpath,(.L_x_14547 - $__internal_211_$__cuda_sm20_rcp_rn_f32_slowpath)
$__internal_211_$__cuda_sm20_rcp_rn_f32_slowpath:
        /* <DEDUP_REMOVED lines=15> */
.L_x_13105:
        /* <DEDUP_REMOVED lines=33> */
.L_x_13107:
[----:B------:R0:W1:Y:S02]  /*58d0*/  MUFU.RCP R2, R0 ;  /* 0x0000000000027308 */ /* 0x0000640000001000 */
.L_x_13106:
[----:B-1-3--:R-:W-:Y:S02]  /*58e0*/  MOV R5, R2 ;  /* 0x0000000200057202 */ /* 0x00afe40000000f00 */
[----:B------:R-:W-:Y:S02]  /*58f0*/  MOV R2, R7 ;  /* 0x0000000700027202 */ /* 0x000fe40000000f00 */
[----:B------:R-:W-:-:S04]  /*5900*/  MOV R3, 0x0 ;  /* 0x0000000000037802 */ /* 0x000fc80000000f00 */
[----:B0-2---:R-:W-:Y:S05]  /*5910*/  RET.REL.NODEC R2 `(_ZN18transformer_engine13normalization19ln_fwd_tuned_kernelINS0_13Kernel_traitsI6__halfS3_13__nv_fp8_e4m3fjLj2048ELj1ELj4ELj1ELj16ENS0_18Kernel_traits_baseILj2048ES3_S3_S4_fjLj128EEEEEEEvNS0_19ForwardKernelParamsE) ;  /* 0xffffffa402b87950 */ /* 0x005fea0003c3ffff */
.L_x_13108:
        /* <DEDUP_REMOVED lines=14> */
.L_x_14547:


//--------------------- .text._ZN18transformer_engine13normalization19ln_fwd_tuned_kernelINS0_13Kernel_traitsI6__halfS3_13__nv_fp8_e4m3fjLj1536ELj1ELj4ELj1ELj16ENS0_18Kernel_traits_baseILj1536ES3_S3_S4_fjLj128EEEEEEEvNS0_19ForwardKernelParamsE --------------------------
	.section	.text._ZN18transformer_engine13normalization19ln_fwd_tuned_kernelINS0_13Kernel_traitsI6__halfS3_13__nv_fp8_e4m3fjLj1536ELj1ELj4ELj1ELj16ENS0_18Kernel_traits_baseILj1536ES3_S3_S4_fjLj128EEEEEEEvNS0_19ForwardKernelParamsE,"ax",@progbits
	.align	128
        .global         _ZN18transformer_engine13normalization19ln_fwd_tuned_kernelINS0_13Kernel_traitsI6__halfS3_13__nv_fp8_e4m3fjLj1536ELj1ELj4ELj1ELj16ENS0_18Kernel_traits_baseILj1536ES3_S3_S4_fjLj128EEEEEEEvNS0_19ForwardKernelParamsE
        .type           _ZN18transformer_engine13normalization19ln_fwd_tuned_kernelINS0_13Kernel_traitsI6__halfS3_13__nv_fp8_e4m3fjLj1536ELj1ELj4ELj1ELj16ENS0_18Kernel_traits_baseILj1536ES3_S3_S4_fjLj128EEEEEEEvNS0_19ForwardKernelParamsE,@function
        .size           _ZN18transformer_engine13normalization19ln_fwd_tuned_kernelINS0_13Kernel_traitsI6__halfS3_13__nv_fp8_e4m3fjLj1536ELj1ELj4ELj1ELj16ENS0_18Kernel_traits_baseILj1536ES3_S3_S4_fjLj128EEEEEEEvNS0_19ForwardKernelParamsE,(.L_x_14548 - _ZN18transformer_engine13normalization19ln_fwd_tuned_kernelINS0_13Kernel_traitsI6__halfS3_13__nv_fp8_e4m3fjLj1536ELj1ELj4ELj1ELj16ENS0_18Kernel_traits_baseILj1536ES3_S3_S4_fjLj128EEEEEEEvNS0_19ForwardKernelParamsE)
        .other          _ZN18transformer_engine13normalization19ln_fwd_tuned_kernelINS0_13Kernel_traitsI6__halfS3_13__nv_fp8_e4m3fjLj1536ELj1ELj4ELj1ELj16ENS0_18Kernel_traits_baseILj1536ES3_S3_S4_fjLj128EEEEEEEvNS0_19ForwardKernelParamsE,@"STO_CUDA_ENTRY STV_DEFAULT"
_ZN18transformer_engine13normalization19ln_fwd_tuned_kernelINS0_13Kernel_traitsI6__halfS3_13__nv_fp8_e4m3fjLj1536ELj1ELj4ELj1ELj16ENS0_18Kernel_traits_baseILj1536ES3_S3_S4_fjLj128EEEEEEEvNS0_19ForwardKernelParamsE:
.text._ZN18transformer_engine13normalization19ln_fwd_tuned_kernelINS0_13Kernel_traitsI6__halfS3_13__nv_fp8_e4m3fjLj1536ELj1ELj4ELj1ELj16ENS0_18Kernel_traits_baseILj1536ES3_S3_S4_fjLj128EEEEEEEvNS0_19ForwardKernelParamsE:
        /* <DEDUP_REMOVED lines=40> */
.L_x_13112:
[----:B------:R-:W2:Y:S01]  /*0280*/  LDC.64 R68, c[0x0][0x220] ;  /* 0x00008800ff447b82 */ /* 0x000ea20000000a00 */
[----:B0--3--:R-:W-:-:S05]  /*0290*/  LOP3.LUT P2, R3, R75, 0x1f, RZ, 0xc0, !PT ;  /* 0x0000001f4b037812 */ /* 0x009fca000784c0ff */
        /* <DEDUP_REMOVED lines=29> */
[----:B---3--:R-:W-:-:S03]  /*0470*/  HADD2.F32 R90, -RZ, R52.H1_H1 ;  /* 0x30000034ff5a7230 */ /* 0x008fc60000004100 */
        /* <DEDUP_REMOVED lines=202> */
.L_x_13132:
[----:B------:R-:W3:Y:S01]  /*1120*/  LDC R112, c[0x0][0x268] ;  /* 0x00009a00ff707b82 */ /* 0x000ee20000000800 */
[----:B--2---:R-:W-:Y:S01]  /*1130*/  FADD R115, R119, R115 ;  /* 0x0000007377737221 */ /* 0x004fe20000000000 */
[----:B-1----:R-:W-:Y:S01]  /*1140*/  ISETP.NE.AND P3, PT, R72, RZ, PT ;  /* 0x000000ff4800720c */ /* 0x002fe20003f65270 */
[----:B-----5:R-:W-:Y:S02]  /*1150*/  HADD2.F32 R113, -RZ, R84.H0_H0 ;  /* 0x20000054ff717230 */ /* 0x020fe40000004100 */
[----:B------:R-:W-:-:S03]  /*1160*/  HADD2.F32 R114, -RZ, R24.H0_H0 ;  /* 0x20000018ff727230 */ /* 0x000fc60000004100 */
[----:B------:R-:W1:Y:S07]  /*1170*/  @!P2 LDC.64 R56, c[0x0][0x228] ;  /* 0x00008a00ff38ab82 */ /* 0x000e6e0000000a00 */
[----:B------:R-:W-:Y:S01]  /*1180*/  @P3 FADD R113, R113, 1 ;  /* 0x3f80000071713421 */ /* 0x000fe20000000000 */
[----:B---3--:R-:W-:Y:S01]  /*1190*/  FFMA R112, R115, 0.00065104168606922030449, R112 ;  /* 0x3a2aaaab73707823 */ /* 0x008fe20000000070 */
[----:B------:R-:W-:-:S04]  /*11a0*/  HADD2.F32 R115, -RZ, R84.H1_H1 ;  /* 0x30000054ff737230 */ /* 0x000fc80000004100 */
[----:B------:R-:W-:Y:S01]  /*11b0*/  FSETP.GEU.AND P0, PT, |R112|, 1.175494350822287508e-38, PT ;  /* 0x008000007000780b */ /* 0x000fe20003f0e200 */
[----:B------:R-:W-:Y:S01]  /*11c0*/  @P3 FADD R115, R115, 1 ;  /* 0x3f80000073733421 */ /* 0x000fe20000000000 */
[----:B-1----:R-:W-:-:S05]  /*11d0*/  @!P2 IMAD.WIDE R56, R74, 0x4, R56 ;  /* 0x000000044a38a825 */ /* 0x002fca00078e0238 */
[----:B------:R1:W-:Y:S06]  /*11e0*/  @!P2 STG.E desc[UR4][R56.64], R71 ;  /* 0x000000473800a986 */ /* 0x0003ec000c101904 */
[----:B------:R-:W-:-:S04]  /*11f0*/  @!P0 FMUL R112, R112, 16777216 ;  /* 0x4b80000070708820 */ /* 0x000fc80000400000 */
[----:B------:R2:W3:Y:S01]  /*1200*/  MUFU.RSQ R111, R112 ;  /* 0x00000070006f7308 */ /* 0x0004e20000001400 */
[--C-:B-1----:R-:W-:Y:S02]  /*1210*/  HADD2.F32 R57, -RZ, R85.reuse.H0_H0 ;  /* 0x20000055ff397230 */ /* 0x102fe40000004100 */
[----:B------:R-:W-:-:S03]  /*1220*/  HADD2.F32 R71, -RZ, R85.H1_H1 ;  /* 0x30000055ff477230 */ /* 0x000fc60000004100 */
[----:B------:R-:W-:Y:S01]  /*1230*/  @P3 FADD R57, R57, 1 ;  /* 0x3f80000039393421 */ /* 0x000fe20000000000 */
[----:B--2---:R-:W-:Y:S02]  /*1240*/  HADD2.F32 R112, -RZ, R24.H1_H1 ;  /* 0x30000018ff707230 */ /* 0x004fe40000004100 */
[----:B------:R-:W-:Y:S01]  /*1250*/  @P3 FADD R71, R71, 1 ;  /* 0x3f80000047473421 */ /* 0x000fe20000000000 */
[----:B---3--:R-:W-:Y:S01]  /*1260*/  @!P0 FMUL R111, R111, 4096 ;  /* 0x458000006f6f8820 */ /* 0x008fe20000400000 */
[----:B------:R-:W-:-:S03]  /*1270*/  ISETP.NE.U32.AND P0, PT, RZ, UR6, PT ;  /* 0x00000006ff007c0c */ /* 0x000fc6000bf05070 */
[-C--:B------:R-:W-:Y:S01]  /*1280*/  FMUL R78, R78, R111.reuse ;  /* 0x0000006f4e4e7220 */ /* 0x080fe20000400000 */
[-C--:B------:R-:W-:Y:S01]  /*1290*/  FMUL R48, R48, R111.reuse ;  /* 0x0000006f30307220 */ /* 0x080fe20000400000 */
[-C--:B------:R-:W-:Y:S01]  /*12a0*/  FMUL R49, R49, R111.reuse ;  /* 0x0000006f31317220 */ /* 0x080fe20000400000 */
[-C--:B------:R-:W-:Y:S01]  /*12b0*/  FMUL R82, R82, R111.reuse ;  /* 0x0000006f52527220 */ /* 0x080fe20000400000 */
[----:B------:R-:W-:Y:S01]  /*12c0*/  FFMA R56, R115, R78, R112 ;  /* 0x0000004e73387223 */ /* 0x000fe20000000070 */
[--C-:B------:R-:W-:Y:S02]  /*12d0*/  HADD2.F32 R78, -RZ, R25.reuse.H0_H0 ;  /* 0x20000019ff4e7230 */ /* 0x100fe40000004100 */
[-C--:B------:R-:W-:Y:S01]  /*12e0*/  FMUL R0, R0, R111.reuse ;  /* 0x0000006f00007220 */ /* 0x080fe20000400000 */
[-C--:B------:R-:W-:Y:S01]  /*12f0*/  FMUL R50, R50, R111.reuse ;  /* 0x0000006f32327220 */ /* 0x080fe20000400000 */
[-C--:B------:R-:W-:Y:S01]  /*1300*/  FMUL R51, R51, R111.reuse ;  /* 0x0000006f33337220 */ /* 0x080fe20000400000 */
[----:B------:R-:W-:Y:S01]  /*1310*/  FMUL R52, R52, R111 ;  /* 0x0000006f34347220 */ /* 0x000fe20000400000 */
[----:B------:R-:W-:Y:S01]  /*1320*/  FFMA R48, R57, R48, R78 ;  /* 0x0000003039307223 */ /* 0x000fe2000000004e */
[----:B------:R-:W-:-:S02]  /*1330*/  HADD2.F32 R78, -RZ, R25.H1_H1 ;  /* 0x30000019ff4e7230 */ /* 0x000fc40000004100 */
[----:B------:R-:W-:Y:S01]  /*1340*/  FMUL R57, R80, R111 ;  /* 0x0000006f50397220 */ /* 0x000fe20000400000 */
[----:B------:R-:W-:Y:S02]  /*1350*/  HADD2.F32 R80, -RZ, R86.H0_H0 ;  /* 0x20000056ff507230 */ /* 0x000fe40000004100 */
[----:B------:R-:W-:Y:S01]  /*1360*/  FFMA R0, R113, R0, R114 ;  /* 0x0000000071007223 */ /* 0x000fe20000000072 */
[----:B------:R-:W-:Y:S02]  /*1370*/  HADD2.F32 R113, -RZ, R27.H1_H1 ;  /* 0x3000001bff717230 */ /* 0x000fe40000004100 */
[----:B------:R-:W-:Y:S01]  /*1380*/  FFMA R57, R71, R57, R78 ;  /* 0x0000003947397223 */ /* 0x000fe2000000004e */
[----:B------:R-:W-:Y:S02]  /*1390*/  HADD2.F32 R71, -RZ, R26.H0_H0 ;  /* 0x2000001aff477230 */ /* 0x000fe40000004100 */
[----:B------:R-:W-:Y:S01]  /*13a0*/  @P3 FADD R80, R80, 1 ;  /* 0x3f80000050503421 */ /* 0x000fe20000000000 */
[----:B------:R-:W-:-:S02]  /*13b0*/  HADD2.F32 R78, -RZ, R86.H1_H1 ;  /* 0x30000056ff4e7230 */ /* 0x000fc40000004100 */
[-C--:B------:R-:W-:Y:S01]  /*13c0*/  FMUL R92, R92, R111.reuse ;  /* 0x0000006f5c5c7220 */ /* 0x080fe20000400000 */
[----:B------:R-:W-:Y:S01]  /*13d0*/  FMUL R53, R53, R111 ;  /* 0x0000006f35357220 */ /* 0x000fe20000400000 */
[----:B------:R-:W-:Y:S01]  /*13e0*/  FFMA R71, R80, R49, R71 ;  /* 0x0000003150477223 */ /* 0x000fe20000000047 */
[----:B------:R-:W-:Y:S02]  /*13f0*/  HADD2.F32 R49, -RZ, R26.H1_H1 ;  /* 0x3000001aff317230 */ /* 0x000fe40000004100 */
[----:B------:R-:W-:Y:S01]  /*1400*/  @P3 FADD R78, R78, 1 ;  /* 0x3f8000004e4e3421 */ /* 0x000fe20000000000 */
[----:B------:R-:W-:Y:S02]  /*1410*/  HADD2.F32 R80, -RZ, R87.H0_H0 ;  /* 0x20000057ff507230 */ /* 0x000fe40000004100 */
[----:B------:R-:W-:Y:S01]  /*1420*/  FMUL R54, R54, R111 ;  /* 0x0000006f36367220 */ /* 0x000fe20000400000 */
[----:B------:R-:W-:Y:S02]  /*1430*/  HADD2.F32 R112, -RZ, R47.H1_H1 ;  /* 0x3000002fff707230 */ /* 0x000fe40000004100 */
[----:B------:R-:W-:Y:S01]  /*1440*/  FFMA R78, R78, R82, R49 ;  /* 0x000000524e4e7223 */ /* 0x000fe20000000031 */
[----:B------:R-:W-:-:S02]  /*1450*/  HADD2.F32 R49, -RZ, R27.H0_H0 ;  /* 0x2000001bff317230 */ /* 0x000fc40000004100 */
[----:B------:R-:W-:Y:S01]  /*1460*/  @P3 FADD R80, R80, 1 ;  /* 0x3f80000050503421 */ /* 0x000fe20000000000 */
[----:B------:R-:W-:Y:S02]  /*1470*/  HADD2.F32 R82, -RZ, R87.H1_H1 ;  /* 0x30000057ff527230 */ /* 0x000fe40000004100 */
[----:B------:R-:W-:Y:S01]  /*1480*/  @P3 FADD R112, R112, 1 ;  /* 0x3f80000070703421 */ /* 0x000fe20000000000 */
[-C--:B------:R-:W-:Y:S01]  /*1490*/  FMUL R55, R55, R111.reuse ;  /* 0x0000006f37377220 */ /* 0x080fe20000400000 */
[----:B------:R-:W-:Y:S01]  /*14a0*/  FFMA R49, R80, R50, R49 ;  /* 0x0000003250317223 */ /* 0x000fe20000000031 */
[-C--:B------:R-:W-:Y:S01]  /*14b0*/  FMUL R50, R88, R111.reuse ;  /* 0x0000006f58327220 */ /* 0x080fe20000400000 */
[----:B------:R-:W-:Y:S01]  /*14c0*/  @P3 FADD R82, R82, 1 ;  /* 0x3f80000052523421 */ /* 0x000fe20000000000 */
[----:B------:R-:W-:Y:S02]  /*14d0*/  HADD2.F32 R80, -RZ, R44.H0_H0 ;  /* 0x2000002cff507230 */ /* 0x000fe40000004100 */
[----:B------:R-:W-:Y:S01]  /*14e0*/  FMUL R95, R95, R111 ;  /* 0x0000006f5f5f7220 */ /* 0x000fe20000400000 */
[----:B------:R-:W-:-:S02]  /*14f0*/  HADD2.F32 R88, -RZ, R45.H0_H0 ;  /* 0x2000002dff587230 */ /* 0x000fc40000004100 */
[----:B------:R-:W-:Y:S01]  /*1500*/  FFMA R50, R82, R50, R113 ;  /* 0x0000003252327223 */ /* 0x000fe20000000071 */
[----:B------:R-:W-:Y:S02]  /*1510*/  HADD2.F32 R113, -RZ, R20.H0_H0 ;  /* 0x20000014ff717230 */ /* 0x000fe40000004100 */
[----:B------:R-:W-:Y:S01]  /*1520*/  @P3 FADD R80, R80, 1 ;  /* 0x3f80000050503421 */ /* 0x000fe20000000000 */
[----:B------:R-:W-:Y:S02]  /*1530*/  HADD2.F32 R82, -RZ, R44.H1_H1 ;  /* 0x3000002cff527230 */ /* 0x000fe40000004100 */
[----:B------:R-:W-:Y:S01]  /*1540*/  @P3 FADD R88, R88, 1 ;  /* 0x3f80000058583421 */ /* 0x000fe20000000000 */
[----:B------:R-:W-:Y:S01]  /*1550*/  FMUL R116, R116, R111 ;  /* 0x0000006f74747220 */ /* 0x000fe20000400000 */
[----:B------:R-:W-:Y:S01]  /*1560*/  FFMA R51, R80, R51, R113 ;  /* 0x0000003350337223 */ /* 0x000fe20000000071 */
[----:B------:R-:W-:Y:S02]  /*1570*/  HADD2.F32 R113, -RZ, R20.H1_H1 ;  /* 0x30000014ff717230 */ /* 0x000fe40000004100 */
[----:B------:R-:W-:Y:S01]  /*1580*/  @P3 FADD R82, R82, 1 ;  /* 0x3f80000052523421 */ /* 0x000fe20000000000 */
[----:B------:R-:W-:Y:S01]  /*1590*/  FMUL R80, R90, R111 ;  /* 0x0000006f5a507220 */ /* 0x000fe20000400000 */
[----:B------:R-:W-:-:S02]  /*15a0*/  HADD2.F32 R90, -RZ, R46.H1_H1 ;  /* 0x3000002eff5a7230 */ /* 0x000fc40000004100 */
[-C--:B------:R-:W-:Y:S01]  /*15b0*/  FMUL R96, R96, R111.reuse ;  /* 0x0000006f60607220 */ /* 0x080fe20000400000 */
[-C--:B------:R-:W-:Y:S01]  /*15c0*/  FMUL R117, R117, R111.reuse ;  /* 0x0000006f75757220 */ /* 0x080fe20000400000 */
[----:B------:R-:W-:Y:S01]  /*15d0*/  FFMA R80, R82, R80, R113 ;  /* 0x0000005052507223 */ /* 0x000fe20000000071 */
[----:B------:R-:W-:Y:S02]  /*15e0*/  HADD2.F32 R113, -RZ, R21.H0_H0 ;  /* 0x20000015ff717230 */ /* 0x000fe40000004100 */
[----:B------:R-:W-:Y:S01]  /*15f0*/  @P3 FADD R90, R90, 1 ;  /* 0x3f8000005a5a3421 */ /* 0x000fe20000000000 */
[----:B------:R-:W-:Y:S02]  /*1600*/  HADD2.F32 R82, -RZ, R45.H1_H1 ;  /* 0x3000002dff527230 */ /* 0x000fe40000004100 */
[-C--:B------:R-:W-:Y:S01]  /*1610*/  FMUL R97, R97, R111.reuse ;  /* 0x0000006f61617220 */ /* 0x080fe20000400000 */
[----:B------:R-:W-:Y:S01]  /*1620*/  FMUL R58, R58, R111 ;  /* 0x0000006f3a3a7220 */ /* 0x000fe20000400000 */
[----:B------:R-:W-:Y:S01]  /*1630*/  FFMA R52, R88, R52, R113 ;  /* 0x0000003458347223 */ /* 0x000fe20000000071 */
[----:B------:R-:W-:-:S02]  /*1640*/  HADD2.F32 R113, -RZ, R21.H1_H1 ;  /* 0x30000015ff717230 */ /* 0x000fc40000004100 */
[----:B------:R-:W-:Y:S01]  /*1650*/  @P3 FADD R82, R82, 1 ;  /* 0x3f80000052523421 */ /* 0x000fe20000000000 */
[----:B------:R-:W-:Y:S02]  /*1660*/  HADD2.F32 R88, -RZ, R46.H0_H0 ;  /* 0x2000002eff587230 */ /* 0x000fe40000004100 */
[-C--:B------:R-:W-:Y:S01]  /*1670*/  FMUL R98, R98, R111.reuse ;  /* 0x0000006f62627220 */ /* 0x080fe20000400000 */
[-C--:B------:R-:W-:Y:S01]  /*1680*/  FMUL R59, R59, R111.reuse ;  /* 0x0000006f3b3b7220 */ /* 0x080fe20000400000 */
[----:B------:R-:W-:Y:S01]  /*1690*/  FFMA R82, R82, R92, R113 ;  /* 0x0000005c52527223 */ /* 0x000fe20000000071 */
[--C-:B------:R-:W-:Y:S02]  /*16a0*/  HADD2.F32 R113, -RZ, R22.reuse.H0_H0 ;  /* 0x20000016ff717230 */ /* 0x100fe40000004100 */
[----:B------:R-:W-:Y:S01]  /*16b0*/  @P3 FADD R88, R88, 1 ;  /* 0x3f80000058583421 */ /* 0x000fe20000000000 */
[----:B------:R-:W-:Y:S02]  /*16c0*/  HADD2.F32 R92, -RZ, R47.H0_H0 ;  /* 0x2000002fff5c7230 */ /* 0x000fe40000004100 */
[-C--:B------:R-:W-:Y:S01]  /*16d0*/  FMUL R99, R99, R111.reuse ;  /* 0x0000006f63637220 */ /* 0x080fe20000400000 */
[----:B------:R-:W-:Y:S01]  /*16e0*/  FMUL R60, R60, R111 ;  /* 0x0000006f3c3c7220 */ /* 0x000fe20000400000 */
[----:B------:R-:W-:Y:S01]  /*16f0*/  FFMA R53, R88, R53, R113 ;  /* 0x0000003558357223 */ /* 0x000fe20000000071 */
[----:B------:R-:W-:-:S02]  /*1700*/  HADD2.F32 R113, -RZ, R22.H1_H1 ;  /* 0x30000016ff717230 */ /* 0x000fc40000004100 */
[-C--:B------:R-:W-:Y:S01]  /*1710*/  FMUL R88, R93, R111.reuse ;  /* 0x0000006f5d587220 */ /* 0x080fe20000400000 */
[--C-:B------:R-:W-:Y:S02]  /*1720*/  HADD2.F32 R93, -RZ, R23.reuse.H0_H0 ;  /* 0x20000017ff5d7230 */ /* 0x100fe40000004100 */
[----:B------:R-:W-:Y:S01]  /*1730*/  @P3 FADD R92, R92, 1 ;  /* 0x3f8000005c5c3421 */ /* 0x000fe20000000000 */
[-C--:B------:R-:W-:Y:S01]  /*1740*/  FMUL R61, R61, R111.reuse ;  /* 0x0000006f3d3d7220 */ /* 0x080fe20000400000 */
[----:B------:R-:W-:Y:S01]  /*1750*/  FFMA R88, R90, R88, R113 ;  /* 0x000000585a587223 */ /* 0x000fe20000000071 */
[----:B------:R-:W-:Y:S02]  /*1760*/  HADD2.F32 R113, -RZ, R18.H1_H1 ;  /* 0x30000012ff717230 */ /* 0x000fe40000004100 */
[----:B------:R-:W-:Y:S01]  /*1770*/  FFMA R90, R92, R54, R93 ;  /* 0x000000365c5a7223 */ /* 0x000fe2000000005d */
[----:B------:R-:W-:Y:S02]  /*1780*/  HADD2.F32 R93, -RZ, R23.H1_H1 ;  /* 0x30000017ff5d7230 */ /* 0x000fe40000004100 */
[----:B------:R-:W-:Y:S01]  /*1790*/  FMUL R92, R94, R111 ;  /* 0x0000006f5e5c7220 */ /* 0x000fe20000400000 */
[----:B------:R-:W-:-:S02]  /*17a0*/  HADD2.F32 R54, -RZ, R40.H0_H0 ;  /* 0x20000028ff367230 */ /* 0x000fc40000004100 */
[-C--:B------:R-:W-:Y:S01]  /*17b0*/  FMUL R62, R62, R111.reuse ;  /* 0x0000006f3e3e7220 */ /* 0x080fe20000400000 */
[----:B------:R-:W-:Y:S02]  /*17c0*/  HADD2.F32 R94, -RZ, R40.H1_H1 ;  /* 0x30000028ff5e7230 */ /* 0x000fe40000004100 */
[----:B------:R-:W-:Y:S01]  /*17d0*/  FFMA R92, R112, R92, R93 ;  /* 0x0000005c705c7223 */ /* 0x000fe2000000005d */
[----:B------:R-:W-:Y:S02]  /*17e0*/  HADD2.F32 R93, -RZ, R16.H0_H0 ;  /* 0x20000010ff5d7230 */ /* 0x000fe40000004100 */
[----:B------:R-:W-:Y:S01]  /*17f0*/  @P3 FADD R54, R54, 1 ;  /* 0x3f80000036363421 */ /* 0x000fe20000000000 */
[----:B------:R-:W-:Y:S02]  /*1800*/  HADD2.F32 R112, -RZ, R42.H0_H0 ;  /* 0x2000002aff707230 */ /* 0x000fe40000004100 */
[----:B------:R-:W-:Y:S01]  /*1810*/  @P3 FADD R94, R94, 1 ;  /* 0x3f8000005e5e3421 */ /* 0x000fe20000000000 */
[----:B------:R-:W-:Y:S01]  /*1820*/  FMUL R63, R63, R111 ;  /* 0x0000006f3f3f7220 */ /* 0x000fe20000400000 */
[----:B------:R-:W-:Y:S01]  /*1830*/  FFMA R54, R54, R55, R93 ;  /* 0x0000003736367223 */ /* 0x000fe2000000005d */
[----:B------:R-:W-:-:S02]  /*1840*/  HADD2.F32 R55, -RZ, R16.H1_H1 ;  /* 0x30000010ff377230 */ /* 0x000fc40000004100 */
[----:B------:R-:W-:Y:S01]  /*1850*/  @P3 FADD R112, R112, 1 ;  /* 0x3f80000070703421 */ /* 0x000fe20000000000 */
[----:B------:R-:W-:Y:S01]  /*1860*/  HADD2.F32 R93, -RZ, R41.H0_H0 ;  /* 0x20000029ff5d7230 */ /* 0x000fe20000004100 */
[----:B------:R-:W-:Y:S01]  /*1870*/  ISETP.NE.AND.EX P0, PT, RZ, UR7, PT, P0 ;  /* 0x00000007ff007c0c */ /* 0x000fe2000bf05300 */
[----:B------:R-:W-:Y:S01]  /*1880*/  FMUL R64, R64, R111 ;  /* 0x0000006f40407220 */ /* 0x000fe20000400000 */
        /* <DEDUP_REMOVED lines=9> */
[-C--:B------:R-:W-:Y:S01]  /*1920*/  FMUL R105, R105, R111.reuse ;  /* 0x0000006f69697220 */ /* 0x080fe20000400000 */
[----:B------:R-:W-:Y:S01]  /*1930*/  HADD2.F32 R114, -RZ, R11.H0_H0 ;  /* 0x2000000bff727230 */ /* 0x000fe20000004100 */
[----:B------:R-:W-:Y:S01]  /*1940*/  @P0 FMNMX R73, R73, |R0|, !PT ;  /* 0x4000000049490209 */ /* 0x000fe20007800000 */
[----:B------:R-:W-:Y:S01]  /*1950*/  FFMA R94, R95, R96, R94 ;  /* 0x000000605f5e7223 */ /* 0x000fe2000000005e */
[----:B------:R-:W-:Y:S02]  /*1960*/  HADD2.F32 R95, -RZ, R18.H0_H0 ;  /* 0x20000012ff5f7230 */ /* 0x000fe40000004100 */
[-C--:B------:R-:W-:Y:S01]  /*1970*/  FMUL R66, R66, R111.reuse ;  /* 0x0000006f42427220 */ /* 0x080fe20000400000 */
[----:B------:R-:W-:Y:S01]  /*1980*/  HADD2.F32 R96, -RZ, R42.H1_H1 ;  /* 0x3000002aff607230 */ /* 0x000fe20000004100 */
[----:B------:R-:W-:Y:S01]  /*1990*/  @P0 FMNMX R73, R73, |R56|, !PT ;  /* 0x4000003849490209 */ /* 0x000fe20007800000 */
[----:B------:R-:W-:Y:S01]  /*19a0*/  FMUL R106, R106, R111 ;  /* 0x0000006f6a6a7220 */ /* 0x000fe20000400000 */
[----:B------:R-:W-:Y:S01]  /*19b0*/  FFMA R95, R112, R117, R95 ;  /* 0x00000075705f7223 */ /* 0x000fe2000000005f */
[----:B------:R-:W-:-:S02]  /*19c0*/  HADD2.F32 R112, -RZ, R43.H0_H0 ;  /* 0x2000002bff707230 */ /* 0x000fc40000004100 */
[----:B------:R-:W-:Y:S01]  /*19d0*/  @P3 FADD R96, R96, 1 ;  /* 0x3f80000060603421 */ /* 0x000fe20000000000 */
[----:B------:R-:W-:Y:S01]  /*19e0*/  @P0 FMNMX R73, R73, |R48|, !PT ;  /* 0x4000003049490209 */ /* 0x000fe20007800000 */
[-C--:B------:R-:W-:Y:S01]  /*19f0*/  FMUL R67, R67, R111.reuse ;  /* 0x0000006f43437220 */ /* 0x080fe20000400000 */
[----:B------:R-:W-:Y:S01]  /*1a00*/  FMUL R107, R107, R111 ;  /* 0x0000006f6b6b7220 */ /* 0x000fe20000400000 */
[----:B------:R-:W-:Y:S01]  /*1a10*/  FFMA R96, R96, R97, R113 ;  /* 0x0000006160607223 */ /* 0x000fe20000000071 */
[----:B------:R-:W-:Y:S02]  /*1a20*/  HADD2.F32 R97, -RZ, R19.H0_H0 ;  /* 0x20000013ff617230 */ /* 0x000fe40000004100 */
[----:B------:R-:W-:Y:S01]  /*1a30*/  @P3 FADD R112, R112, 1 ;  /* 0x3f80000070703421 */ /* 0x000fe20000000000 */
[----:B------:R-:W-:Y:S01]  /*1a40*/  HADD2.F32 R113, -RZ, R43.H1_H1 ;  /* 0x3000002bff717230 */ /* 0x000fe20000004100 */
[----:B------:R-:W-:Y:S01]  /*1a50*/  @P0 FMNMX R73, R73, |R57|, !PT ;  /* 0x4000003949490209 */ /* 0x000fe20007800000 */
[----:B------:R-:W-:Y:S01]  /*1a60*/  FMUL R68, R68, R111 ;  /* 0x0000006f44447220 */ /* 0x000fe20000400000 */
[----:B------:R-:W-:Y:S01]  /*1a70*/  FFMA R97, R112, R58, R97 ;  /* 0x0000003a70617223 */ /* 0x000fe20000000061 */
[----:B------:R-:W-:-:S02]  /*1a80*/  HADD2.F32 R58, -RZ, R19.H1_H1 ;  /* 0x30000013ff3a7230 */ /* 0x000fc40000004100 */
[----:B------:R-:W-:Y:S01]  /*1a90*/  @P3 FADD R113, R113, 1 ;  /* 0x3f80000071713421 */ /* 0x000fe20000000000 */
[----:B------:R-:W-:Y:S01]  /*1aa0*/  HADD2.F32 R112, -RZ, R36.H0_H0 ;  /* 0x20000024ff707230 */ /* 0x000fe20000004100 */
[----:B------:R-:W-:Y:S01]  /*1ab0*/  @P0 FMNMX R73, R73, |R71|, !PT ;  /* 0x4000004749490209 */ /* 0x000fe20007800000 */
[-C--:B------:R-:W-:Y:S01]  /*1ac0*/  FMUL R108, R108, R111.reuse ;  /* 0x0000006f6c6c7220 */ /* 0x080fe20000400000 */
        /* <DEDUP_REMOVED lines=11> */
[----:B------:R-:W-:Y:S01]  /*1b80*/  FMUL R109, R109, R111 ;  /* 0x0000006f6d6d7220 */ /* 0x000fe20000400000 */
[----:B------:R-:W-:Y:S01]  /*1b90*/  FFMA R98, R98, R99, R113 ;  /* 0x0000006362627223 */ /* 0x000fe20000000071 */
        /* <DEDUP_REMOVED lines=8> */
[----:B------:R-:W-:Y:S01]  /*1c20*/  FMUL R99, R100, R111 ;  /* 0x0000006f64637220 */ /* 0x000fe20000400000 */
[----:B------:R-:W-:Y:S01]  /*1c30*/  HADD2.F32 R100, -RZ, R38.H0_H0 ;  /* 0x20000026ff647230 */ /* 0x000fe20000004100 */
[----:B------:R-:W-:Y:S01]  /*1c40*/  @P0 FMNMX R73, R73, |R51|, !PT ;  /* 0x4000003349490209 */ /* 0x000fe20007800000 */
[----:B------:R-:W-:Y:S01]  /*1c50*/  @P1 FMUL R56, R56, R76 ;  /* 0x0000004c38381220 */ /* 0x000fe20000400000 */
        /* <DEDUP_REMOVED lines=49> */
[----:B------:R-:W-:Y:S01]  /*1f70*/  F2FP.SATFINITE.E4M3.F32.PACK_AB_MERGE_C R56, RZ, R56, RZ ;  /* 0x00000038ff38723e */ /* 0x000fe200048070ff */
        /* <DEDUP_REMOVED lines=10> */
[--C-:B------:R-:W-:Y:S01]  /*2020*/  HADD2.F32 R65, -RZ, R35.reuse.H0_H0 ;  /* 0x20000023ff417230 */ /* 0x100fe20000004100 */
[----:B------:R-:W-:Y:S01]  /*2030*/  SHF.L.U32 R56, R56, 0x8, RZ ;  /* 0x0000000838387819 */ /* 0x000fe200000006ff */
[-C--:B------:R-:W-:Y:S01]  /*2040*/  @P1 FMUL R52, R52, R76.reuse ;  /* 0x0000004c34341220 */ /* 0x080fe20000400000 */
[----:B------:R-:W-:Y:S01]  /*2050*/  FFMA R104, R113, R105, R104 ;  /* 0x0000006971687223 */ /* 0x000fe20000000068 */
[----:B------:R-:W-:Y:S02]  /*2060*/  HADD2.F32 R105, -RZ, R35.H1_H1 ;  /* 0x30000023ff697230 */ /* 0x000fe40000004100 */
[----:B------:R-:W-:Y:S01]  /*2070*/  @P3 FADD R65, R65, 1 ;  /* 0x3f80000041413421 */ /* 0x000fe20000000000 */
[----:B------:R-:W-:Y:S01]  /*2080*/  HADD2.F32 R113, -RZ, R28.H0_H0 ;  /* 0x2000001cff717230 */ /* 0x000fe20000004100 */
[----:B------:R-:W-:Y:S01]  /*2090*/  @P0 FMNMX R73, R73, |R55|, !PT ;  /* 0x4000003749490209 */ /* 0x000fe20007800000 */
[----:B------:R-:W-:Y:S01]  /*20a0*/  @P1 FMUL R53, R53, R76 ;  /* 0x0000004c35351220 */ /* 0x000fe20000400000 */
[----:B------:R-:W-:Y:S01]  /*20b0*/  FFMA R65, R65, R66, R114 ;  /* 0x0000004241417223 */ /* 0x000fe20000000072 */
[----:B------:R-:W-:-:S02]  /*20c0*/  HADD2.F32 R66, -RZ, R11.H1_H1 ;  /* 0x3000000bff427230 */ /* 0x000fc40000004100 */
[----:B------:R-:W-:Y:S01]  /*20d0*/  @P3 FADD R105, R105, 1 ;  /* 0x3f80000069693421 */ /* 0x000fe20000000000 */
[----:B------:R-:W-:Y:S01]  /*20e0*/  @P3 FADD R113, R113, 1 ;  /* 0x3f80000071713421 */ /* 0x000fe20000000000 */
[----:B------:R-:W-:Y:S01]  /*20f0*/  HADD2.F32 R114, -RZ, R29.H1_H1 ;  /* 0x3000001dff727230 */ /* 0x000fe20000004100 */
[----:B------:R-:W-:Y:S01]  /*2100*/  @P0 FMNMX R73, R73, |R93|, !PT ;  /* 0x4000005d49490209 */ /* 0x000fe20007800000 */
[----:B------:R-:W-:Y:S01]  /*2110*/  FFMA R66, R105, R106, R66 ;  /* 0x0000006a69427223 */ /* 0x000fe20000000042 */
[----:B------:R-:W-:Y:S01]  /*2120*/  HADD2.F32 R106, -RZ, R4.H0_H0 ;  /* 0x20000004ff6a7230 */ /* 0x000fe20000004100 */
[----:B------:R-:W-:Y:S01]  /*2130*/  F2FP.SATFINITE.E4M3.F32.PACK_AB_MERGE_C R48, RZ, R48, RZ ;  /* 0x00000030ff30723e */ /* 0x000fe200048070ff */
[----:B------:R-:W-:Y:S02]  /*2140*/  HADD2.F32 R105, -RZ, R28.H1_H1 ;  /* 0x3000001cff697230 */ /* 0x000fe40000004100 */
[----:B------:R-:W-:Y:S01]  /*2150*/  @P3 FADD R114, R114, 1 ;  /* 0x3f80000072723421 */ /* 0x000fe20000000000 */
[----:B------:R-:W-:Y:S01]  /*2160*/  F2FP.SATFINITE.E4M3.F32.PACK_AB_MERGE_C R71, RZ, R71, RZ ;  /* 0x00000047ff47723e */ /* 0x000fe200048070ff */
[----:B------:R-:W-:Y:S01]  /*2170*/  FFMA R67, R113, R67, R106 ;  /* 0x0000004371437223 */ /* 0x000fe2000000006a */
[----:B------:R-:W-:-:S02]  /*2180*/  HADD2.F32 R106, -RZ, R4.H1_H1 ;  /* 0x30000004ff6a7230 */ /* 0x000fc40000004100 */
[----:B------:R-:W-:Y:S01]  /*2190*/  @P3 FADD R105, R105, 1 ;  /* 0x3f80000069693421 */ /* 0x000fe20000000000 */
[----:B------:R-:W-:Y:S01]  /*21a0*/  HADD2.F32 R113, -RZ, R29.H0_H0 ;  /* 0x2000001dff717230 */ /* 0x000fe20000004100 */
[----:B------:R-:W-:Y:S01]  /*21b0*/  @P0 FMNMX R73, R73, |R94|, !PT ;  /* 0x4000005e49490209 */ /* 0x000fe20007800000 */
[-C--:B------:R-:W-:Y:S01]  /*21c0*/  @P1 FMUL R88, R88, R76.reuse ;  /* 0x0000004c58581220 */ /* 0x080fe20000400000 */
[----:B------:R-:W-:Y:S01]  /*21d0*/  FFMA R105, R105, R107, R106 ;  /* 0x0000006b69697223 */ /* 0x000fe2000000006a */
[--C-:B------:R-:W-:Y:S02]  /*21e0*/  HADD2.F32 R106, -RZ, R5.reuse.H0_H0 ;  /* 0x20000005ff6a7230 */ /* 0x100fe40000004100 */
[----:B------:R-:W-:Y:S01]  /*21f0*/  @P3 FADD R113, R113, 1 ;  /* 0x3f80000071713421 */ /* 0x000fe20000000000 */
[----:B------:R-:W-:Y:S01]  /*2200*/  HADD2.F32 R107, -RZ, R5.H1_H1 ;  /* 0x30000005ff6b7230 */ /* 0x000fe20000004100 */
[----:B------:R-:W-:Y:S01]  /*2210*/  SHF.L.U32 R48, R48, 0x10, RZ ;  /* 0x0000001030307819 */ /* 0x000fe200000006ff */
[----:B------:R-:W-:Y:S01]  /*2220*/  @P1 FMUL R82, R82, R76 ;  /* 0x0000004c52521220 */ /* 0x000fe20000400000 */
[----:B------:R-:W-:Y:S01]  /*2230*/  FFMA R106, R113, R68, R106 ;  /* 0x00000044716a7223 */ /* 0x000fe2000000006a */
[----:B------:R-:W-:-:S02]  /*2240*/  HADD2.F32 R113, -RZ, R30.H1_H1 ;  /* 0x3000001eff717230 */ /* 0x000fc40000004100 */
[----:B------:R-:W-:Y:S01]  /*2250*/  FFMA R68, R114, R108, R107 ;  /* 0x0000006c72447223 */ /* 0x000fe2000000006b */
[----:B------:R-:W-:Y:S01]  /*2260*/  HADD2.F32 R107, -RZ, R30.H0_H0 ;  /* 0x2000001eff6b7230 */ /* 0x000fe20000004100 */
[----:B------:R-:W-:Y:S01]  /*2270*/  @P0 FMNMX R73, R73, |R95|, !PT ;  /* 0x4000005f49490209 */ /* 0x000fe20007800000 */
[--C-:B------:R-:W-:Y:S02]  /*2280*/  HADD2.F32 R108, -RZ, R6.reuse.H0_H0 ;  /* 0x20000006ff6c7230 */ /* 0x100fe40000004100 */
[----:B------:R-:W-:Y:S01]  /*2290*/  @P3 FADD R113, R113, 1 ;  /* 0x3f80000071713421 */ /* 0x000fe20000000000 */
[----:B------:R-:W-:Y:S02]  /*22a0*/  HADD2.F32 R114, -RZ, R6.H1_H1 ;  /* 0x30000006ff727230 */ /* 0x000fe40000004100 */
[----:B------:R-:W-:Y:S01]  /*22b0*/  @P3 FADD R107, R107, 1 ;  /* 0x3f8000006b6b3421 */ /* 0x000fe20000000000 */
[----:B------:R-:W-:Y:S01]  /*22c0*/  F2FP.SATFINITE.E4M3.F32.PACK_AB_MERGE_C R49, RZ, R49, RZ ;  /* 0x00000031ff31723e */ /* 0x000fe200048070ff */
[----:B------:R-:W-:Y:S01]  /*22d0*/  @P1 FMUL R54, R54, R76 ;  /* 0x0000004c36361220 */ /* 0x000fe20000400000 */
[----:B------:R-:W-:Y:S01]  /*22e0*/  F2FP.SATFINITE.E4M3.F32.PACK_AB_MERGE_C R50, RZ, R50, RZ ;  /* 0x00000032ff32723e */ /* 0x000fe200048070ff */
[----:B------:R-:W-:Y:S01]  /*22f0*/  FFMA R107, R107, R69, R108 ;  /* 0x000000456b6b7223 */ /* 0x000fe2000000006c */
[----:B------:R-:W-:-:S02]  /*2300*/  HADD2.F32 R69, -RZ, R31.H0_H0 ;  /* 0x2000001fff457230 */ /* 0x000fc40000004100 */
[----:B------:R-:W-:Y:S01]  /*2310*/  FFMA R108, R113, R109, R114 ;  /* 0x0000006d716c7223 */ /* 0x000fe20000000072 */
[----:B------:R-:W-:Y:S01]  /*2320*/  HADD2.F32 R114, -RZ, R7.H0_H0 ;  /* 0x20000007ff727230 */ /* 0x000fe20000004100 */
[----:B------:R-:W-:Y:S01]  /*2330*/  F2FP.SATFINITE.E4M3.F32.PACK_AB_MERGE_C R109, RZ, R0, RZ ;  /* 0x00000000ff6d723e */ /* 0x000fe200048070ff */
[----:B------:R-:W-:Y:S02]  /*2340*/  HADD2.F32 R113, -RZ, R31.H1_H1 ;  /* 0x3000001fff717230 */ /* 0x000fe40000004100 */
[----:B------:R-:W-:Y:S01]  /*2350*/  @P3 FADD R69, R69, 1 ;  /* 0x3f80000045453421 */ /* 0x000fe20000000000 */
[----:B------:R-:W-:Y:S01]  /*2360*/  FMUL R0, R110, R111 ;  /* 0x0000006f6e007220 */ /* 0x000fe20000400000 */
[----:B------:R-:W-:Y:S01]  /*2370*/  LOP3.LUT R109, R109, 0xff, RZ, 0xc0, !PT ;  /* 0x000000ff6d6d7812 */ /* 0x000fe200078ec0ff */
[----:B------:R-:W-:Y:S01]  /*2380*/  @P1 FMUL R55, R55, R76 ;  /* 0x0000004c37371220 */ /* 0x000fe20000400000 */
[----:B------:R-:W-:Y:S01]  /*2390*/  FFMA R69, R69, R70, R114 ;  /* 0x0000004645457223 */ /* 0x000fe20000000072 */
[----:B------:R-:W-:-:S02]  /*23a0*/  HADD2.F32 R70, -RZ, R7.H1_H1 ;  /* 0x30000007ff467230 */ /* 0x000fc40000004100 */
[----:B------:R-:W-:Y:S01]  /*23b0*/  @P3 FADD R113, R113, 1 ;  /* 0x3f80000071713421 */ /* 0x000fe20000000000 */
[----:B------:R-:W-:Y:S01]  /*23c0*/  LOP3.LUT R109, R109, 0xffff, R56, 0xf8, !PT ;  /* 0x0000ffff6d6d7812 */ /* 0x000fe200078ef838 */
[----:B------:R-:W-:Y:S01]  /*23d0*/  @P1 FMUL R93, R93, R76 ;  /* 0x0000004c5d5d1220 */ /* 0x000fe20000400000 */
[----:B------:R-:W-:Y:S01]  /*23e0*/  F2FP.SATFINITE.E4M3.F32.PACK_AB_MERGE_C R56, RZ, R57, RZ ;  /* 0x00000039ff38723e */ /* 0x000fe200048070ff */
[----:B------:R-:W-:Y:S01]  /*23f0*/  FFMA R0, R113, R0, R70 ;  /* 0x0000000071007223 */ /* 0x000fe20000000046 */
[----:B------:R-:W-:Y:S01]  /*2400*/  LOP3.LUT R70, R77, 0xffffff00, RZ, 0xc0, !PT ;  /* 0xffffff004d467812 */ /* 0x000fe200078ec0ff */
[-C--:B------:R-:W-:Y:S01]  /*2410*/  @P1 FMUL R94, R94, R76.reuse ;  /* 0x0000004c5e5e1220 */ /* 0x080fe20000400000 */
[----:B------:R-:W-:Y:S01]  /*2420*/  LOP3.LUT R56, R56, 0xffff, RZ, 0xc0, !PT ;  /* 0x0000ffff38387812 */ /* 0x000fe200078ec0ff */
[-C--:B------:R-:W-:Y:S01]  /*2430*/  @P1 FMUL R95, R95, R76.reuse ;  /* 0x0000004c5f5f1220 */ /* 0x080fe20000400000 */
[----:B------:R-:W-:Y:S01]  /*2440*/  LOP3.LUT R70, R70, 0xffff, R71, 0xf8, !PT ;  /* 0x0000ffff46467812 */ /* 0x000fe200078ef847 */
[----:B------:R-:W-:Y:S01]  /*2450*/  @P1 FMUL R90, R90, R76 ;  /* 0x0000004c5a5a1220 */ /* 0x000fe20000400000 */
[----:B------:R-:W-:Y:S01]  /*2460*/  F2FP.SATFINITE.E4M3.F32.PACK_AB_MERGE_C R57, RZ, R78, RZ ;  /* 0x0000004eff39723e */ /* 0x000fe200048070ff */
[----:B------:R-:W-:Y:S01]  /*2470*/  @P1 FMUL R92, R92, R76 ;  /* 0x0000004c5c5c1220 */ /* 0x000fe20000400000 */
[----:B------:R-:W-:-:S02]  /*2480*/  LOP3.LUT R109, R109, 0xff0000, R48, 0xf8, !PT ;  /* 0x00ff00006d6d7812 */ /* 0x000fc400078ef830 */
[----:B------:R-:W-:Y:S02]  /*2490*/  SHF.L.U32 R56, R56, 0x18, RZ ;  /* 0x0000001838387819 */ /* 0x000fe400000006ff */
[----:B------:R-:W-:Y:S02]  /*24a0*/  LOP3.LUT R70, R70, 0xff, RZ, 0xc0, !PT ;  /* 0x000000ff46467812 */ /* 0x000fe400078ec0ff */
[----:B------:R-:W-:Y:S02]  /*24b0*/  PRMT R57, R57, 0x7104, RZ ;  /* 0x0000710439397816 */ /* 0x000fe400000000ff */
        /* <DEDUP_REMOVED lines=19> */
[----:B------:R-:W-:Y:S01]  /*25f0*/  @P1 FMUL R59, R59, R76 ;  /* 0x0000004c3b3b1220 */ /* 0x000fe20000400000 */
[----:B------:R-:W-:Y:S02]  /*2600*/  LOP3.LUT R80, R49, 0xffff, R80, 0xf8, !PT ;  /* 0x0000ffff31507812 */ /* 0x000fe400078ef850 */
[----:B------:R-:W-:Y:S02]  /*2610*/  LOP3.LUT R50, R79, 0xffffff00, RZ, 0xc0, !PT ;  /* 0xffffff004f327812 */ /* 0x000fe400078ec0ff */
[----:B------:R-:W-:Y:S02]  /*2620*/  F2FP.SATFINITE.E4M3.F32.PACK_AB_MERGE_C R53, RZ, R53, RZ ;  /* 0x00000035ff35723e */ /* 0x000fe400048070ff */
        /* <DEDUP_REMOVED lines=9> */
[----:B------:R-:W-:Y:S02]  /*26c0*/  LOP3.LUT R51, R50, 0xff, RZ, 0xc0, !PT ;  /* 0x000000ff32337812 */ /* 0x000fe400078ec0ff */
[----:B------:R-:W-:-:S02]  /*26d0*/  PRMT R50, R88, 0x7104, RZ ;  /* 0x0000710458327816 */ /* 0x000fc400000000ff */
[----:B------:R-:W-:Y:S01]  /*26e0*/  @P0 FMNMX R73, R73, |R99|, !PT ;  /* 0x4000006349490209 */ /* 0x000fe20007800000 */
[-C--:B------:R-:W-:Y:S01]  /*26f0*/  @P1 FMUL R99, R99, R76.reuse ;  /* 0x0000004c63631220 */ /* 0x080fe20000400000 */
[----:B------:R-:W-:Y:S02]  /*2700*/  LOP3.LUT R49, R49, 0xffff, RZ, 0xc0, !PT ;  /* 0x0000ffff31317812 */ /* 0x000fe400078ec0ff */
[----:B------:R-:W-:Y:S02]  /*2710*/  LOP3.LUT R51, R51, 0xff00, R50, 0xf8, !PT ;  /* 0x0000ff0033337812 */ /* 0x000fe400078ef832 */
[----:B------:R-:W-:Y:S01]  /*2720*/  @P0 FMNMX R73, R73, |R61|, !PT ;  /* 0x4000003d49490209 */ /* 0x000fe20007800000 */
[----:B------:R-:W-:Y:S01]  /*2730*/  @P1 FMUL R61, R61, R76 ;  /* 0x0000004c3d3d1220 */ /* 0x000fe20000400000 */
        /* <DEDUP_REMOVED lines=10> */
[----:B------:R-:W-:Y:S01]  /*27e0*/  @P1 FMUL R62, R62, R76 ;  /* 0x0000004c3e3e1220 */ /* 0x000fe20000400000 */
[----:B------:R-:W-:Y:S02]  /*27f0*/  LOP3.LUT R54, R50, 0xffff, R55, 0xf8, !PT ;  /* 0x0000ffff32367812 */ /* 0x000fe400078ef837 */
[----:B------:R-:W-:Y:S02]  /*2800*/  F2FP.SATFINITE.E4M3.F32.PACK_AB_MERGE_C R50, RZ, R94, RZ ;  /* 0x0000005eff32723e */ /* 0x000fe400048070ff */
[----:B------:R-:W-:Y:S02]  /*2810*/  SHF.L.U32 R49, R49, 0x10, RZ ;  /* 0x0000001031317819 */ /* 0x000fe400000006ff */
[----:B------:R-:W-:Y:S02]  /*2820*/  LOP3.LUT R52, R81, 0xffffff00, RZ, 0xc0, !PT ;  /* 0xffffff0051347812 */ /* 0x000fe400078ec0ff */
[----:B------:R-:W-:-:S02]  /*2830*/  F2FP.SATFINITE.E4M3.F32.PACK_AB_MERGE_C R95, RZ, R95, RZ ;  /* 0x0000005fff5f723e */ /* 0x000fc400048070ff */
[----:B------:R-:W-:Y:S01]  /*2840*/  @P0 FMNMX R73, R73, |R101|, !PT ;  /* 0x4000006549490209 */ /* 0x000fe20007800000 */
[----:B------:R-:W-:Y:S01]  /*2850*/  @P1 FMUL R101, R101, R76 ;  /* 0x0000004c65651220 */ /* 0x000fe20000400000 */
        /* <DEDUP_REMOVED lines=9> */
[----:B------:R-:W-:Y:S01]  /*28f0*/  @P0 FMNMX R73, R73, |R102|, !PT ;  /* 0x4000006649490209 */ /* 0x000fe20007800000 */
[----:B------:R-:W-:Y:S01]  /*2900*/  @P1 FMUL R102, R102, R76 ;  /* 0x0000004c66661220 */ /* 0x000fe20000400000 */
[----:B------:R-:W-:Y:S02]  /*2910*/  LOP3.LUT R80, R81, 0xff000000, R50, 0xf8, !PT ;  /* 0xff00000051507812 */ /* 0x000fe400078ef832 */
[----:B------:R-:W-:Y:S02]  /*2920*/  LOP3.LUT R50, R52, 0xff00, R49, 0xf8, !PT ;  /* 0x0000ff0034327812 */ /* 0x000fe400078ef831 */
[----:B------:R-:W-:-:S02]  /*2930*/  F2FP.SATFINITE.E4M3.F32.PACK_AB_MERGE_C R49, RZ, R59, RZ ;  /* 0x0000003bff31723e */ /* 0x000fc400048070ff */
[----:B------:R-:W-:Y:S02]  /*2940*/  F2FP.SATFINITE.E4M3.F32.PACK_AB_MERGE_C R98, RZ, R98, RZ ;  /* 0x00000062ff62723e */ /* 0x000fe400048070ff */
[----:B------:R-:W-:Y:S01]  /*2950*/  @P0 FMNMX R73, R73, |R112|, !PT ;  /* 0x4000007049490209 */ /* 0x000fe20007800000 */
[----:B------:R-:W-:Y:S01]  /*2960*/  @P1 FMUL R112, R112, R76 ;  /* 0x0000004c70701220 */ /* 0x000fe20000400000 */
[----:B------:R-:W-:Y:S02]  /*2970*/  F2FP.SATFINITE.E4M3.F32.PACK_AB_MERGE_C R97, RZ, R97, RZ ;  /* 0x00000061ff61723e */ /* 0x000fe400048070ff */
[----:B------:R-:W-:Y:S02]  /*2980*/  LOP3.LUT R49, R49, 0xff, RZ, 0xc0, !PT ;  /* 0x000000ff31317812 */ /* 0x000fe400078ec0ff */
[----:B------:R-:W-:Y:S02]  /*2990*/  SHF.L.U32 R98, R98, 0x8, RZ ;  /* 0x0000000862627819 */ /* 0x000fe400000006ff */
[----:B------:R-:W-:Y:S01]  /*29a0*/  @P0 FMNMX R73, R73, |R64|, !PT ;  /* 0x4000004049490209 */ /* 0x000fe20007800000 */
[----:B------:R-:W-:Y:S01]  /*29b0*/  @P1 FMUL R64, R64, R76 ;  /* 0x0000004c40401220 */ /* 0x000fe20000400000 */
[----:B------:R-:W-:-:S02]  /*29c0*/  SHF.L.U32 R97, R97, 0x10, RZ ;  /* 0x0000001061617819 */ /* 0x000fc400000006ff */
[----:B------:R-:W-:Y:S02]  /*29d0*/  F2FP.SATFINITE.E4M3.F32.PACK_AB_MERGE_C R60, RZ, R60, RZ ;  /* 0x0000003cff3c723e */ /* 0x000fe400048070ff */
[----:B------:R-:W-:Y:S02]  /*29e0*/  LOP3.LUT R98, R49, 0xffff, R98, 0xf8, !PT ;  /* 0x0000ffff31627812 */ /* 0x000fe400078ef862 */
        /* <DEDUP_REMOVED lines=8> */
[----:B------:R-:W-:Y:S02]  /*2a70*/  F2FP.SATFINITE.E4M3.F32.PACK_AB_MERGE_C R90, RZ, R90, RZ ;  /* 0x0000005aff5a723e */ /* 0x000fe400048070ff */
[----:B------:R-:W-:Y:S02]  /*2a80*/  LOP3.LUT R83, R98, 0xff0000, R49, 0xf8, !PT ;  /* 0x00ff000062537812 */ /* 0x000fe400078ef831 */
        /* <DEDUP_REMOVED lines=10> */
[-C--:B------:R-:W-:Y:S01]  /*2b30*/  @P1 FMUL R66, R66, R76.reuse ;  /* 0x0000004c42421220 */ /* 0x080fe20000400000 */
[----:B------:R-:W-:Y:S02]  /*2b40*/  LOP3.LUT R90, R51, 0xff0000, R90, 0xf8, !PT ;  /* 0x00ff0000335a7812 */ /* 0x000fe400078ef85a */
[----:B------:R-:W-:Y:S02]  /*2b50*/  F2FP.SATFINITE.E4M3.F32.PACK_AB_MERGE_C R99, RZ, R99, RZ ;  /* 0x00000063ff63723e */ /* 0x000fe400048070ff */
[----:B------:R-:W-:Y:S02]  /*2b60*/  LOP3.LUT R51, R50, 0xff00, R49, 0xf8, !PT ;  /* 0x0000ff0032337812 */ /* 0x000fe400078ef831 */
[----:B------:R-:W-:Y:S02]  /*2b70*/  LOP3.LUT R49, R63, 0xff, RZ, 0xc0, !PT ;  /* 0x000000ff3f317812 */ /* 0x000fe400078ec0ff */
[----:B------:R-:W-:Y:S01]  /*2b80*/  SHF.L.U32 R102, R102, 0x8, RZ ;  /* 0x0000000866667819 */ /* 0x000fe200000006ff */
[----:B------:R-:W1:Y:S01]  /*2b90*/  LDC R63, c[0x0][0x210] ;  /* 0x00008400ff3f7b82 */ /* 0x000e620000000800 */
[----:B------:R-:W-:Y:S01]  /*2ba0*/  @P0 FMNMX R73, R73, |R67|, !PT ;  /* 0x4000004349490209 */ /* 0x000fe20007800000 */
[----:B------:R-:W-:Y:S01]  /*2bb0*/  @P1 FMUL R67, R67, R76 ;  /* 0x0000004c43431220 */ /* 0x000fe20000400000 */
[----:B------:R-:W-:-:S02]  /*2bc0*/  LOP3.LUT R50, R99, 0xffff, RZ, 0xc0, !PT ;  /* 0x0000ffff63327812 */ /* 0x000fc400078ec0ff */
[----:B------:R-:W-:Y:S02]  /*2bd0*/  LOP3.LUT R102, R49, 0xffff, R102, 0xf8, !PT ;  /* 0x0000ffff31667812 */ /* 0x000fe400078ef866 */
[----:B------:R-:W-:Y:S02]  /*2be0*/  F2FP.SATFINITE.E4M3.F32.PACK_AB_MERGE_C R49, RZ, R112, RZ ;  /* 0x00000070ff31723e */ /* 0x000fe400048070ff */
[----:B------:R-:W-:Y:S01]  /*2bf0*/  @P0 FMNMX R73, R73, |R105|, !PT ;  /* 0x4000006949490209 */ /* 0x000fe20007800000 */
[----:B------:R-:W-:Y:S01]  /*2c00*/  @P1 FMUL R105, R105, R76 ;  /* 0x0000004c69691220 */ /* 0x000fe20000400000 */
[----:B------:R-:W-:Y:S02]  /*2c10*/  SHF.L.U32 R50, R50, 0x18, RZ ;  /* 0x0000001832327819 */ /* 0x000fe400000006ff */
[----:B------:R-:W-:Y:S02]  /*2c20*/  SHF.L.U32 R49, R49, 0x10, RZ ;  /* 0x0000001031317819 */ /* 0x000fe400000006ff */
[----:B------:R-:W-:Y:S01]  /*2c30*/  @P0 FMNMX R73, R73, |R106|, !PT ;  /* 0x4000006a49490209 */ /* 0x000fe20007800000 */
[----:B------:R-:W-:Y:S01]  /*2c40*/  @P1 FMUL R106, R106, R76 ;  /* 0x0000004c6a6a1220 */ /* 0x000fe20000400000 */
[----:B------:R-:W-:-:S02]  /*2c50*/  F2FP.SATFINITE.E4M3.F32.PACK_AB_MERGE_C R62, RZ, R62, RZ ;  /* 0x0000003eff3e723e */ /* 0x000fc400048070ff */
[----:B------:R-:W-:Y:S02]  /*2c60*/  LOP3.LUT R82, R83, 0xff000000, R50, 0xf8, !PT ;  /* 0xff00000053527812 */ /* 0x000fe400078ef832 */
[----:B------:R-:W-:Y:S02]  /*2c70*/  LOP3.LUT R50, R89, 0xffffff00, RZ, 0xc0, !PT ;  /* 0xffffff0059327812 */ /* 0x000fe400078ec0ff */
[----:B------:R-:W-:Y:S02]  /*2c80*/  F2FP.SATFINITE.E4M3.F32.PACK_AB_MERGE_C R103, RZ, R103, RZ ;  /* 0x00000067ff67723e */ /* 0x000fe400048070ff */
[----:B------:R-:W-:Y:S02]  /*2c90*/  LOP3.LUT R102, R102, 0xff0000, R49, 0xf8, !PT ;  /* 0x00ff000066667812 */ /* 0x000fe400078ef831 */
[----:B------:R-:W-:Y:S01]  /*2ca0*/  @P0 FMNMX R73, R73, |R68|, !PT ;  /* 0x4000004449490209 */ /* 0x000fe20007800000 */
[----:B------:R-:W-:Y:S01]  /*2cb0*/  @P1 FMUL R68, R68, R76 ;  /* 0x0000004c44441220 */ /* 0x000fe20000400000 */
[----:B------:R-:W-:-:S02]  /*2cc0*/  SHF.L.U32 R62, R62, 0x10, RZ ;  /* 0x000000103e3e7819 */ /* 0x000fc400000006ff */
[----:B------:R-:W-:Y:S02]  /*2cd0*/  F2FP.SATFINITE.E4M3.F32.PACK_AB_MERGE_C R49, RZ, R64, RZ ;  /* 0x00000040ff31723e */ /* 0x000fe400048070ff */
[----:B------:R-:W-:Y:S02]  /*2ce0*/  LOP3.LUT R50, R50, 0xffff, R103, 0xf8, !PT ;  /* 0x0000ffff32327812 */ /* 0x000fe400078ef867 */
[----:B------:R-:W-:Y:S02]  /*2cf0*/  F2FP.SATFINITE.E4M3.F32.PACK_AB_MERGE_C R104, RZ, R104, RZ ;  /* 0x00000068ff68723e */ /* 0x000fe400048070ff */
[----:B------:R-:W-:Y:S01]  /*2d00*/  @P0 FMNMX R73, R73, |R107|, !PT ;  /* 0x4000006b49490209 */ /* 0x000fe20007800000 */
[----:B------:R-:W-:Y:S01]  /*2d10*/  @P1 FMUL R107, R107, R76 ;  /* 0x0000004c6b6b1220 */ /* 0x000fe20000400000 */
[----:B------:R-:W-:Y:S02]  /*2d20*/  LOP3.LUT R62, R51, 0xff0000, R62, 0xf8, !PT ;  /* 0x00ff0000333e7812 */ /* 0x000fe400078ef83e */
[----:B------:R-:W-:-:S02]  /*2d30*/  LOP3.LUT R49, R49, 0xffff, RZ, 0xc0, !PT ;  /* 0x0000ffff31317812 */ /* 0x000fc400078ec0ff */
[----:B------:R-:W-:Y:S02]  /*2d40*/  LOP3.LUT R51, R50, 0xff, RZ, 0xc0, !PT ;  /* 0x000000ff32337812 */ /* 0x000fe400078ec0ff */
[----:B------:R-:W-:Y:S02]  /*2d50*/  PRMT R50, R104, 0x7104, RZ ;  /* 0x0000710468327816 */ /* 0x000fe400000000ff */
[----:B------:R-:W-:Y:S01]  /*2d60*/  @P0 FMNMX R73, R73, |R108|, !PT ;  /* 0x4000006c49490209 */ /* 0x000fe20007800000 */
[----:B------:R-:W-:Y:S01]  /*2d70*/  @P1 FMUL R108, R108, R76 ;  /* 0x0000004c6c6c1220 */ /* 0x000fe20000400000 */
[----:B------:R-:W-:Y:S02]  /*2d80*/  SHF.L.U32 R49, R49, 0x18, RZ ;  /* 0x0000001831317819 */ /* 0x000fe400000006ff */
[----:B------:R-:W-:Y:S02]  /*2d90*/  LOP3.LUT R54, R91, 0xffffff00, RZ, 0xc0, !PT ;  /* 0xffffff005b367812 */ /* 0x000fe400078ec0ff */
[----:B------:R-:W-:-:S02]  /*2da0*/  F2FP.SATFINITE.E4M3.F32.PACK_AB_MERGE_C R107, RZ, R107, RZ ;  /* 0x0000006bff6b723e */ /* 0x000fc400048070ff */
[----:B------:R-:W-:Y:S02]  /*2db0*/  LOP3.LUT R52, R51, 0xff00, R50, 0xf8, !PT ;  /* 0x0000ff0033347812 */ /* 0x000fe400078ef832 */
[----:B------:R-:W-:Y:S02]  /*2dc0*/  F2FP.SATFINITE.E4M3.F32.PACK_AB_MERGE_C R50, RZ, R67, RZ ;  /* 0x00000043ff32723e */ /* 0x000fe400048070ff */
[----:B------:R-:W-:Y:S02]  /*2dd0*/  LOP3.LUT R88, R102, 0xff000000, R49, 0xf8, !PT ;  /* 0xff00000066587812 */ /* 0x000fe400078ef831 */
[----:B------:R-:W-:Y:S02]  /*2de0*/  F2FP.SATFINITE.E4M3.F32.PACK_AB_MERGE_C R105, RZ, R105, RZ ;  /* 0x00000069ff69723e */ /* 0x000fe400048070ff */
[----:B------:R-:W-:Y:S02]  /*2df0*/  LOP3.LUT R54, R54, 0xffff, R107, 0xf8, !PT ;  /* 0x0000ffff36367812 */ /* 0x000fe400078ef86b */
[----:B------:R-:W-:-:S02]  /*2e00*/  F2FP.SATFINITE.E4M3.F32.PACK_AB_MERGE_C R49, RZ, R108, RZ ;  /* 0x0000006cff31723e */ /* 0x000fc400048070ff */
[----:B------:R-:W-:Y:S02]  /*2e10*/  F2FP.SATFINITE.E4M3.F32.PACK_AB_MERGE_C R65, RZ, R65, RZ ;  /* 0x00000041ff41723e */ /* 0x000fe400048070ff */
[----:B------:R-:W-:Y:S02]  /*2e20*/  LOP3.LUT R50, R50, 0xff, RZ, 0xc0, !PT ;  /* 0x000000ff32327812 */ /* 0x000fe400078ec0ff */
[----:B------:R-:W-:Y:S02]  /*2e30*/  SHF.L.U32 R105, R105, 0x8, RZ ;  /* 0x0000000869697819 */ /* 0x000fe400000006ff */
[----:B------:R-:W-:Y:S02]  /*2e40*/  LOP3.LUT R54, R54, 0xff, RZ, 0xc0, !PT ;  /* 0x000000ff36367812 */ /* 0x000fe400078ec0ff */
[----:B------:R-:W-:Y:S02]  /*2e50*/  PRMT R49, R49, 0x7104, RZ ;  /* 0x0000710431317816 */ /* 0x000fe400000000ff */
[----:B------:R-:W-:Y:S01]  /*2e60*/  @P0 FMNMX R73, R73, |R69|, !PT ;  /* 0x4000004549490209 */ /* 0x000fe20007800000 */
[----:B------:R-:W-:Y:S01]  /*2e70*/  @P1 FMUL R69, R69, R76 ;  /* 0x0000004c45451220 */ /* 0x000fe20000400000 */
[----:B------:R-:W-:-:S02]  /*2e80*/  SHF.L.U32 R65, R65, 0x10, RZ ;  /* 0x0000001041417819 */ /* 0x000fc400000006ff */
[----:B------:R-:W-:Y:S02]  /*2e90*/  LOP3.LUT R56, R50, 0xffff, R105, 0xf8, !PT ;  /* 0x0000ffff32387812 */ /* 0x000fe400078ef869 */
[----:B------:R-:W-:Y:S01]  /*2ea0*/  LOP3.LUT R54, R54, 0xff00, R49, 0xf8, !PT ;  /* 0x0000ff0036367812 */ /* 0x000fe200078ef831 */
[----:B------:R-:W2:Y:S01]  /*2eb0*/  LDC.64 R50, c[0x0][0x258] ;  /* 0x00009600ff327b82 */ /* 0x000ea20000000a00 */
[----:B------:R-:W-:Y:S01]  /*2ec0*/  @P0 FMNMX R73, R73, |R0|, !PT ;  /* 0x4000000049490209 */ /* 0x000fe20007800000 */
[----:B------:R-:W-:Y:S01]  /*2ed0*/  @P1 FMUL R0, R0, R76 ;  /* 0x0000004c00001220 */ /* 0x000fe20000400000 */
[----:B------:R-:W-:Y:S02]  /*2ee0*/  LOP3.LUT R65, R52, 0xff0000, R65, 0xf8, !PT ;  /* 0x00ff000034417812 */ /* 0x000fe400078ef841 */
[----:B------:R-:W-:Y:S02]  /*2ef0*/  F2FP.SATFINITE.E4M3.F32.PACK_AB_MERGE_C R49, RZ, R106, RZ ;  /* 0x0000006aff31723e */ /* 0x000fe400048070ff */
[----:B------:R-:W-:Y:S01]  /*2f00*/  F2FP.SATFINITE.E4M3.F32.PACK_AB_MERGE_C R69, RZ, R69, RZ ;  /* 0x00000045ff45723e */ /* 0x000fe200048070ff */
[----:B------:R-:W3:Y:S01]  /*2f10*/  @!P2 LDC.64 R52, c[0x0][0x230] ;  /* 0x00008c00ff34ab82 */ /* 0x000ee20000000a00 */
[----:B------:R-:W-:-:S02]  /*2f20*/  SHF.L.U32 R49, R49, 0x10, RZ ;  /* 0x0000001031317819 */ /* 0x000fc400000006ff */
[----:B------:R-:W-:Y:S02]  /*2f30*/  F2FP.SATFINITE.E4M3.F32.PACK_AB_MERGE_C R0, RZ, R0, RZ ;  /* 0x00000000ff00723e */ /* 0x000fe400048070ff */
[----:B------:R-:W-:Y:S02]  /*2f40*/  LOP3.LUT R55, R56, 0xff0000, R49, 0xf8, !PT ;  /* 0x00ff000038377812 */ /* 0x000fe400078ef831 */
[----:B------:R-:W-:Y:S02]  /*2f50*/  F2FP.SATFINITE.E4M3.F32.PACK_AB_MERGE_C R92, RZ, R92, RZ ;  /* 0x0000005cff5c723e */ /* 0x000fe400048070ff */
[----:B------:R-:W-:Y:S02]  /*2f60*/  SHF.L.U32 R69, R69, 0x10, RZ ;  /* 0x0000001045457819 */ /* 0x000fe400000006ff */
[----:B------:R-:W-:Y:S02]  /*2f70*/  LOP3.LUT R49, R75, 0x1f, RZ, 0xc0, !PT ;  /* 0x0000001f4b317812 */ /* 0x000fe400078ec0ff */
[----:B------:R-:W-:-:S02]  /*2f80*/  LOP3.LUT R0, R0, 0xffff, RZ, 0xc0, !PT ;  /* 0x0000ffff00007812 */ /* 0x000fc400078ec0ff */
[----:B------:R-:W-:Y:S02]  /*2f90*/  F2FP.SATFINITE.E4M3.F32.PACK_AB_MERGE_C R68, RZ, R68, RZ ;  /* 0x00000044ff44723e */ /* 0x000fe400048070ff */
[----:B------:R-:W-:Y:S02]  /*2fa0*/  F2FP.SATFINITE.E4M3.F32.PACK_AB_MERGE_C R58, RZ, R58, RZ ;  /* 0x0000003aff3a723e */ /* 0x000fe400048070ff */
[----:B------:R-:W-:Y:S02]  /*2fb0*/  LOP3.LUT R92, R92, 0xffff, RZ, 0xc0, !PT ;  /* 0x0000ffff5c5c7812 */ /* 0x000fe400078ec0ff */
[----:B------:R-:W-:Y:S02]  /*2fc0*/  LOP3.LUT R56, R54, 0xff0000, R69, 0xf8, !PT ;  /* 0x00ff000036387812 */ /* 0x000fe400078ef845 */
[----:B------:R-:W-:Y:S01]  /*2fd0*/  SHF.L.U32 R91, R0, 0x18, RZ ;  /* 0x00000018005b7819 */ /* 0x000fe200000006ff */
[----:B------:R-:W-:Y:S01]  /*2fe0*/  IMAD R0, R74, 0xc0, R49 ;  /* 0x000000c04a007824 */ /* 0x000fe200078e0231 */
[----:B------:R-:W-:Y:S01]  /*2ff0*/  LOP3.LUT R54, R68, 0xffff, RZ, 0xc0, !PT ;  /* 0x0000ffff44367812 */ /* 0x000fe200078ec0ff */
[----:B---3--:R-:W-:Y:S01]  /*3000*/  @!P2 IMAD.WIDE R52, R74, 0x4, R52 ;  /* 0x000000044a34a825 */ /* 0x008fe200078e0234 */
[----:B------:R-:W-:-:S02]  /*3010*/  LOP3.LUT R58, R58, 0xffff, RZ, 0xc0, !PT ;  /* 0x0000ffff3a3a7812 */ /* 0x000fc400078ec0ff */
[----:B------:R-:W-:Y:S02]  /*3020*/  SHF.L.U32 R79, R92, 0x18, RZ ;  /* 0x000000185c4f7819 */ /* 0x000fe400000006ff */
[----:B------:R-:W-:Y:S01]  /*3030*/  F2FP.SATFINITE.E4M3.F32.PACK_AB_MERGE_C R101, RZ, R101, RZ ;  /* 0x00000065ff65723e */ /* 0x000fe200048070ff */
[----:B------:R3:W-:Y:S01]  /*3040*/  @!P2 STG.E desc[UR4][R52.64], R111 ;  /* 0x0000006f3400a986 */ /* 0x0007e2000c101904 */
[----:B------:R-:W-:Y:S02]  /*3050*/  F2FP.SATFINITE.E4M3.F32.PACK_AB_MERGE_C R66, RZ, R66, RZ ;  /* 0x00000042ff42723e */ /* 0x000fe400048070ff */
[----:B------:R-:W-:Y:S02]  /*3060*/  SHF.L.U32 R54, R54, 0x18, RZ ;  /* 0x0000001836367819 */ /* 0x000fe400000006ff */
[----:B------:R-:W-:Y:S02]  /*3070*/  SHF.L.U32 R58, R58, 0x18, RZ ;  /* 0x000000183a3a7819 */ /* 0x000fe400000006ff */
[----:B------:R-:W-:-:S02]  /*3080*/  IADD3 R57, R0, 0x40, RZ ;  /* 0x0000004000397810 */ /* 0x000fc40007ffe0ff */
[C---:B------:R-:W-:Y:S02]  /*3090*/  IADD3 R59, R0.reuse, 0x60, RZ ;  /* 0x00000060003b7810 */ /* 0x040fe40007ffe0ff */
[C---:B------:R-:W-:Y:S02]  /*30a0*/  IADD3 R61, R0.reuse, 0x80, RZ ;  /* 0x00000080003d7810 */ /* 0x040fe40007ffe0ff */
[----:B------:R-:W-:Y:S02]  /*30b0*/  IADD3 R49, R0, 0xa0, RZ ;  /* 0x000000a000317810 */ /* 0x000fe40007ffe0ff */
[----:B------:R-:W-:Y:S01]  /*30c0*/  LOP3.LUT R79, R90, R79, RZ, 0xfc, !PT ;  /* 0x0000004f5a4f7212 */ /* 0x000fe200078efcff */
[----:B--2---:R-:W-:Y:S01]  /*30d0*/  IMAD.WIDE.U32 R60, R61, 0x8, R50 ;  /* 0x000000083d3c7825 */ /* 0x004fe200078e0032 */
[----:B------:R-:W-:Y:S02]  /*30e0*/  LOP3.LUT R101, R101, 0xffff, RZ, 0xc0, !PT ;  /* 0x0000ffff65657812 */ /* 0x000fe400078ec0ff */
[----:B------:R-:W-:-:S02]  /*30f0*/  LOP3.LUT R66, R66, 0xffff, RZ, 0xc0, !PT ;  /* 0x0000ffff42427812 */ /* 0x000fc400078ec0ff */
[----:B------:R-:W-:Y:S01]  /*3100*/  LOP3.LUT R90, R55, 0xff000000, R54, 0xf8, !PT ;  /* 0xff000000375a7812 */ /* 0x000fe200078ef836 */
[--C-:B------:R-:W-:Y:S01]  /*3110*/  IMAD.WIDE.U32 R54, R3, 0x8, R50.reuse ;  /* 0x0000000803367825 */ /* 0x100fe200078e0032 */
[----:B------:R-:W-:Y:S02]  /*3120*/  LOP3.LUT R81, R81, R58, RZ, 0xfc, !PT ;  /* 0x0000003a51517212 */ /* 0x000fe400078efcff */
[----:B------:R-:W-:Y:S01]  /*3130*/  LOP3.LUT R91, R56, R91, RZ, 0xfc, !PT ;  /* 0x0000005b385b7212 */ /* 0x000fe200078efcff */
[--C-:B------:R-:W-:Y:S01]  /*3140*/  IMAD.WIDE.U32 R2, R2, 0x8, R50.reuse ;  /* 0x0000000802027825 */ /* 0x100fe200078e0032 */
[----:B------:R-:W-:Y:S02]  /*3150*/  SHF.L.U32 R83, R101, 0x18, RZ ;  /* 0x0000001865537819 */ /* 0x000fe400000006ff */
[----:B------:R-:W-:Y:S01]  /*3160*/  SHF.L.U32 R66, R66, 0x18, RZ ;  /* 0x0000001842427819 */ /* 0x000fe200000006ff */
[----:B------:R-:W-:Y:S01]  /*3170*/  IMAD.WIDE.U32 R56, R57, 0x8, R50 ;  /* 0x0000000839387825 */ /* 0x000fe200078e0032 */
[----:B------:R-:W-:-:S02]  /*3180*/  LOP3.LUT R83, R62, R83, RZ, 0xfc, !PT ;  /* 0x000000533e537212 */ /* 0x000fc400078efcff */
[----:B------:R-:W-:Y:S01]  /*3190*/  LOP3.LUT R89, R65, R66, RZ, 0xfc, !PT ;  /* 0x0000004241597212 */ /* 0x000fe200078efcff */
[----:B------:R-:W-:Y:S01]  /*31a0*/  IMAD.WIDE.U32 R58, R59, 0x8, R50 ;  /* 0x000000083b3a7825 */ /* 0x000fe200078e0032 */
[----:B-1----:R-:W-:-:S03]  /*31b0*/  LEA R74, R63, R74, 0x2 ;  /* 0x0000004a3f4a7211 */ /* 0x002fc600078e10ff */
[----:B------:R-:W-:Y:S01]  /*31c0*/  IMAD.WIDE.U32 R50, R49, 0x8, R50 ;  /* 0x0000000831327825 */ /* 0x000fe200078e0032 */
[----:B------:R-:W-:Y:S02]  /*31d0*/  MOV R49, R77 ;  /* 0x0000004d00317202 */ /* 0x000fe40000000f00 */
[----:B------:R-:W-:-:S03]  /*31e0*/  ISETP.GE.AND P0, PT, R74, UR10, PT ;  /* 0x0000000a4a007c0c */ /* 0x000fc6000bf06270 */
[----:B------:R3:W-:Y:S04]  /*31f0*/  STG.E.64 desc[UR4][R54.64], R48 ;  /* 0x0000003036007986 */ /* 0x0007e8000c101b04 */
[----:B------:R3:W-:Y:S04]  /*3200*/  STG.E.64 desc[UR4][R2.64], R78 ;  /* 0x0000004e02007986 */ /* 0x0007e8000c101b04 */
[----:B------:R3:W-:Y:S04]  /*3210*/  STG.E.64 desc[UR4][R56.64], R80 ;  /* 0x0000005038007986 */ /* 0x0007e8000c101b04 */
[----:B------:R3:W-:Y:S04]  /*3220*/  STG.E.64 desc[UR4][R58.64], R82 ;  /* 0x000000523a007986 */ /* 0x0007e8000c101b04 */
[----:B------:R3:W-:Y:S04]  /*3230*/  STG.E.64 desc[UR4][R60.64], R88 ;  /* 0x000000583c007986 */ /* 0x0007e8000c101b04 */
[----:B------:R3:W-:Y:S01]  /*3240*/  STG.E.64 desc[UR4][R50.64], R90 ;  /* 0x0000005a32007986 */ /* 0x0007e2000c101b04 */
[----:B------:R-:W-:Y:S05]  /*3250*/  @!P0 BRA `(.L_x_13112) ;  /* 0xffffffd000088947 */ /* 0x000fea000383ffff */
.L_x_13110:
[----:B------:R-:W-:Y:S05]  /*3260*/  BSYNC B0 ;  /* 0x0000000000007941 */ /* 0x000fea0003800000 */
.L_x_13109:
        /* <DEDUP_REMOVED lines=15> */
.L_x_13139:
        /* <DEDUP_REMOVED lines=28> */
.L_x_13142:
[----:B--2---:R-:W-:-:S07]  /*3520*/  FMNMX R5, R3, R2, !PT ;  /* 0x0000000203057209 */ /* 0x004fce0007800000 */
.L_x_13116:
[----:B------:R-:W-:Y:S05]  /*3530*/  BSYNC B0 ;  /* 0x0000000000007941 */ /* 0x000fea0003800000 */
.L_x_13115:
[----:B------:R-:W-:Y:S01]  /*3540*/  ISETP.NE.AND P0, PT, R75, RZ, PT ;  /* 0x000000ff4b00720c */ /* 0x000fe20003f05270 */
[----:B------:R-:W-:-:S12]  /*3550*/  BSSY B0, `(.L_x_13113) ;  /* 0x0000004000007945 */ /* 0x000fd80003800000 */
[----:B------:R-:W-:Y:S05]  /*3560*/  @P0 BRA `(.L_x_13118) ;  /* 0x0000000000080947 */ /* 0x000fea0003800000 */
[----:B-1----:R-:W1:Y:S02]  /*3570*/  LDC.64 R2, c[0x0][0x288] ;  /* 0x0000a200ff027b82 */ /* 0x002e640000000a00 */
[----:B-1----:R2:W-:Y:S02]  /*3580*/  REDG.E.MAX.S32.STRONG.GPU desc[UR4][R2.64], R5 ;  /* 0x000000050200798e */ /* 0x0025e4000d10e384 */
.L_x_13118:
[----:B------:R-:W-:Y:S05]  /*3590*/  BSYNC B0 ;  /* 0x0000000000007941 */ /* 0x000fea0003800000 */
.L_x_13113:
        /* <DEDUP_REMOVED lines=15> */
[----:B0123--:R-:W-:Y:S05]  /*3690*/  CALL.REL.NOINC `($__internal_212_$__cuda_sm20_rcp_rn_f32_slowpath) ;  /* 0x0000000c00807944 */ /* 0x00ffea0003c00000 */
[----:B------:R-:W-:Y:S05]  /*36a0*/  BRA `(.L_x_13120) ;  /* 0x0000000000107947 */ /* 0x000fea0003800000 */
.L_x_13119:
[----:B--2---:R-:W2:Y:S02]  /*36b0*/  MUFU.RCP R5, R76 ;  /* 0x0000004c00057308 */ /* 0x004ea40000001000 */
[----:B--2---:R-:W-:-:S04]  /*36c0*/  FFMA R0, R5, R76, -1 ;  /* 0xbf80000005007423 */ /* 0x004fc8000000004c */
[----:B------:R-:W-:-:S04]  /*36d0*/  FADD.FTZ R0, -R0, -RZ ;  /* 0x800000ff00007221 */ /* 0x000fc80000010100 */
[----:B------:R-:W-:-:S07]  /*36e0*/  FFMA R5, R5, R0, R5 ;  /* 0x0000000005057223 */ /* 0x000fce0000000005 */
.L_x_13120:
[----:B-1-3--:R-:W1:Y:S02]  /*36f0*/  LDC.64 R2, c[0x0][0x280] ;  /* 0x0000a000ff027b82 */ /* 0x00ae640000000a00 */
[----:B-1----:R-:W-:Y:S01]  /*3700*/  STG.E desc[UR4][R2.64], R5 ;  /* 0x0000000502007986 */ /* 0x002fe2000c101904 */
[----:B------:R-:W-:Y:S05]  /*3710*/  EXIT ;  /* 0x000000000000794d */ /* 0x000fea0003800000 */
.L_x_13111:
[----:B------:R-:W-:Y:S01]  /*3720*/  HFMA2.MMA R113, -RZ, RZ, 0, 5.9604644775390625e-08 ;  /* 0x00000001ff717435 */ /* 0x000fe200000001ff */
[----:B------:R-:W-:Y:S01]  /*3730*/  BSSY B1, `(.L_x_13121) ;  /* 0x0000006000017945 */ /* 0x000fe20003800000 */
[----:B------:R-:W-:Y:S02]  /*3740*/  MOV R112, 0x1f ;  /* 0x0000001f00707802 */ /* 0x000fe40000000f00 */
[----:B------:R-:W-:-:S07]  /*3750*/  MOV R111, 0xffffffff ;  /* 0xffffffff006f7802 */ /* 0x000fce0000000f00 */
[----:B-1---5:R-:W-:Y:S05]  /*3760*/  WARPSYNC.COLLECTIVE R111, `(.L_x_13122) ;  /* 0x000000006f087348 */ /* 0x022fea0003c00000 */
[----:B------:R0:W2:Y:S02]  /*3770*/  SHFL.BFLY P0, R115, R114, R113, R112 ;  /* 0x0c00007172737389 */ /* 0x0000a40000000070 */
[----:B012--5:R-:W-:Y:S01]  /*3780*/  ENDCOLLECTIVE ;  /* 0x000000000000791b */ /* 0x027fe20003800000 */
.L_x_13122:
[----:B------:R-:W-:Y:S05]  /*3790*/  BSYNC B1 ;  /* 0x0000000000017941 */ /* 0x000fea0003800000 */
.L_x_13121:
[----:B------:R-:W-:Y:S01]  /*37a0*/  HFMA2.MMA R113, -RZ, RZ, 0, 1.1920928955078125e-07 ;  /* 0x00000002ff717435 */ /* 0x000fe200000001ff */
[----:B------:R-:W-:Y:S01]  /*37b0*/  FADD R114, R114, R115 ;  /* 0x0000007372727221 */ /* 0x000fe20000000000 */
[----:B------:R-:W-:Y:S02]  /*37c0*/  MOV R112, 0x1f ;  /* 0x0000001f00707802 */ /* 0x000fe40000000f00 */
[----:B------:R-:W-:-:S07]  /*37d0*/  MOV R111, 0xffffffff ;  /* 0xffffffff006f7802 */ /* 0x000fce0000000f00 */
[----:B------:R-:W-:Y:S05]  /*37e0*/  WARPSYNC.COLLECTIVE R111, `(.L_x_13123) ;  /* 0x000000006f087348 */ /* 0x000fea0003c00000 */
[----:B------:R0:W1:Y:S02]  /*37f0*/  SHFL.BFLY P0, R115, R114, R113, R112 ;  /* 0x0c00007172737389 */ /* 0x0000640000000070 */
[----:B01----:R-:W-:Y:S01]  /*3800*/  ENDCOLLECTIVE ;  /* 0x000000000000791b */ /* 0x003fe20003800000 */
.L_x_13123:
[----:B------:R-:W-:Y:S01]  /*3810*/  HFMA2.MMA R113, -RZ, RZ, 0, 2.384185791015625e-07 ;  /* 0x00000004ff717435 */ /* 0x000fe200000001ff */
[----:B------:R-:W-:-:S05]  /*3820*/  FADD R116, R114, R115 ;  /* 0x0000007372747221 */ /* 0x000fca0000000000 */
[----:B------:R-:W-:-:S07]  /*3830*/  MOV R114, R116 ;  /* 0x0000007400727202 */ /* 0x000fce0000000f00 */
[----:B------:R-:W-:Y:S05]  /*3840*/  WARPSYNC.COLLECTIVE R111, `(.L_x_13124) ;  /* 0x000000006f087348 */ /* 0x000fea0003c00000 */
[----:B------:R0:W1:Y:S02]  /*3850*/  SHFL.BFLY P0, R115, R114, R113, R112 ;  /* 0x0c00007172737389 */ /* 0x0000640000000070 */
[----:B01----:R-:W-:Y:S01]  /*3860*/  ENDCOLLECTIVE ;  /* 0x000000000000791b */ /* 0x003fe20003800000 */
.L_x_13124:
[----:B------:R-:W-:Y:S01]  /*3870*/  HFMA2.MMA R113, -RZ, RZ, 0, 4.76837158203125e-07 ;  /* 0x00000008ff717435 */ /* 0x000fe200000001ff */
[----:B------:R-:W-:-:S05]  /*3880*/  FADD R117, R116, R115 ;  /* 0x0000007374757221 */ /* 0x000fca0000000000 */
[----:B------:R-:W-:-:S07]  /*3890*/  MOV R114, R117 ;  /* 0x0000007500727202 */ /* 0x000fce0000000f00 */
[----:B------:R-:W-:Y:S05]  /*38a0*/  WARPSYNC.COLLECTIVE R111, `(.L_x_13125) ;  /* 0x000000006f087348 */ /* 0x000fea0003c00000 */
[----:B------:R0:W1:Y:S02]  /*38b0*/  SHFL.BFLY P0, R115, R114, R113, R112 ;  /* 0x0c00007172737389 */ /* 0x0000640000000070 */
[----:B01----:R-:W-:Y:S01]  /*38c0*/  ENDCOLLECTIVE ;  /* 0x000000000000791b */ /* 0x003fe20003800000 */
.L_x_13125:
[----:B------:R-:W-:Y:S01]  /*38d0*/  HFMA2.MMA R113, -RZ, RZ, 0, 9.5367431640625e-07 ;  /* 0x00000010ff717435 */ /* 0x000fe200000001ff */
[----:B------:R-:W-:-:S05]  /*38e0*/  FADD R118, R117, R115 ;  /* 0x0000007375767221 */ /* 0x000fca0000000000 */
[----:B------:R-:W-:-:S07]  /*38f0*/  MOV R114, R118 ;  /* 0x0000007600727202 */ /* 0x000fce0000000f00 */
[----:B------:R-:W-:Y:S05]  /*3900*/  WARPSYNC.COLLECTIVE R111, `(.L_x_13126) ;  /* 0x000000006f087348 */ /* 0x000fea0003c00000 */
[----:B------:R0:W1:Y:S02]  /*3910*/  SHFL.BFLY P0, R115, R114, R113, R112 ;  /* 0x0c00007172737389 */ /* 0x0000640000000070 */
[----:B01----:R-:W-:Y:S01]  /*3920*/  ENDCOLLECTIVE ;  /* 0x000000000000791b */ /* 0x003fe20003800000 */
.L_x_13126:
        /* <DEDUP_REMOVED lines=104> */
.L_x_13127:
[----:B------:R-:W-:Y:S01]  /*3fb0*/  HFMA2.MMA R113, -RZ, RZ, 0, 1.1920928955078125e-07 ;  /* 0x00000002ff717435 */ /* 0x000fe200000001ff */
[----:B------:R-:W-:-:S05]  /*3fc0*/  FADD R56, R114, R115 ;  /* 0x0000007372387221 */ /* 0x000fca0000000000 */
[----:B------:R-:W-:-:S07]  /*3fd0*/  MOV R114, R56 ;  /* 0x0000003800727202 */ /* 0x000fce0000000f00 */
[----:B------:R-:W-:Y:S05]  /*3fe0*/  WARPSYNC.COLLECTIVE R111, `(.L_x_13128) ;  /* 0x000000006f087348 */ /* 0x000fea0003c00000 */
[----:B------:R0:W1:Y:S02]  /*3ff0*/  SHFL.BFLY P0, R115, R114, R113, R112 ;  /* 0x0c00007172737389 */ /* 0x0000640000000070 */
[----:B01----:R-:W-:Y:S01]  /*4000*/  ENDCOLLECTIVE ;  /* 0x000000000000791b */ /* 0x003fe20003800000 */
.L_x_13128:
[----:B------:R-:W-:Y:S01]  /*4010*/  HFMA2.MMA R113, -RZ, RZ, 0, 2.384185791015625e-07 ;  /* 0x00000004ff717435 */ /* 0x000fe200000001ff */
[----:B------:R-:W-:-:S05]  /*4020*/  FADD R57, R56, R115 ;  /* 0x0000007338397221 */ /* 0x000fca0000000000 */
[----:B------:R-:W-:-:S07]  /*4030*/  MOV R114, R57 ;  /* 0x0000003900727202 */ /* 0x000fce0000000f00 */
[----:B------:R-:W-:Y:S05]  /*4040*/  WARPSYNC.COLLECTIVE R111, `(.L_x_13129) ;  /* 0x000000006f087348 */ /* 0x000fea0003c00000 */
[----:B------:R0:W1:Y:S02]  /*4050*/  SHFL.BFLY P0, R115, R114, R113, R112 ;  /* 0x0c00007172737389 */ /* 0x0000640000000070 */
[----:B01----:R-:W-:Y:S01]  /*4060*/  ENDCOLLECTIVE ;  /* 0x000000000000791b */ /* 0x003fe20003800000 */
.L_x_13129:
[----:B------:R-:W-:Y:S01]  /*4070*/  HFMA2.MMA R113, -RZ, RZ, 0, 4.76837158203125e-07 ;  /* 0x00000008ff717435 */ /* 0x000fe200000001ff */
[----:B------:R-:W-:-:S05]  /*4080*/  FADD R118, R57, R115 ;  /* 0x0000007339767221 */ /* 0x000fca0000000000 */
[----:B------:R-:W-:-:S07]  /*4090*/  MOV R114, R118 ;  /* 0x0000007600727202 */ /* 0x000fce0000000f00 */
[----:B------:R-:W-:Y:S05]  /*40a0*/  WARPSYNC.COLLECTIVE R111, `(.L_x_13130) ;  /* 0x000000006f087348 */ /* 0x000fea0003c00000 */
[----:B------:R0:W1:Y:S02]  /*40b0*/  SHFL.BFLY P0, R115, R114, R113, R112 ;  /* 0x0c00007172737389 */ /* 0x0000640000000070 */
[----:B01----:R-:W-:Y:S01]  /*40c0*/  ENDCOLLECTIVE ;  /* 0x000000000000791b */ /* 0x003fe20003800000 */
.L_x_13130:
[----:B------:R-:W-:Y:S01]  /*40d0*/  HFMA2.MMA R113, -RZ, RZ, 0, 9.5367431640625e-07 ;  /* 0x00000010ff717435 */ /* 0x000fe200000001ff */
[----:B------:R-:W-:-:S05]  /*40e0*/  FADD R119, R118, R115 ;  /* 0x0000007376777221 */ /* 0x000fca0000000000 */
[----:B------:R-:W-:-:S07]  /*40f0*/  MOV R114, R119 ;  /* 0x0000007700727202 */ /* 0x000fce0000000f00 */
[----:B------:R-:W-:Y:S05]  /*4100*/  WARPSYNC.COLLECTIVE R111, `(.L_x_13131) ;  /* 0x000000006f087348 */ /* 0x000fea0003c00000 */
[----:B------:R0:W1:Y:S02]  /*4110*/  SHFL.BFLY P0, R115, R114, R113, R112 ;  /* 0x0c00007172737389 */ /* 0x0000640000000070 */
[----:B01----:R-:W-:Y:S01]  /*4120*/  ENDCOLLECTIVE ;  /* 0x000000000000791b */ /* 0x003fe20003800000 */
.L_x_13131:
[----:B------:R-:W-:Y:S05]  /*4130*/  BRA `(.L_x_13132) ;  /* 0xffffffcc00f87947 */ /* 0x000fea000383ffff */
.L_x_13114:
[----:B------:R-:W-:Y:S01]  /*4140*/  HFMA2.MMA R6, -RZ, RZ, 0, 9.5367431640625e-07 ;  /* 0x00000010ff067435 */ /* 0x000fe200000001ff */
[----:B------:R-:W-:Y:S01]  /*4150*/  BSSY B0, `(.L_x_13133) ;  /* 0x0000007000007945 */ /* 0x000fe20003800000 */
[----:B------:R-:W-:Y:S02]  /*4160*/  MOV R0, R73 ;  /* 0x0000004900007202 */ /* 0x000fe40000000f00 */
[----:B------:R-:W-:Y:S02]  /*4170*/  MOV R7, 0x1f ;  /* 0x0000001f00077802 */ /* 0x000fe40000000f00 */
[----:B---3--:R-:W-:-:S07]  /*4180*/  MOV R111, 0xffffffff ;  /* 0xffffffff006f7802 */ /* 0x008fce0000000f00 */
[----:B0----5:R-:W-:Y:S05]  /*4190*/  WARPSYNC.COLLECTIVE R111, `(.L_x_13134) ;  /* 0x000000006f087348 */ /* 0x021fea0003c00000 */
[----:B------:R1:W2:Y:S02]  /*41a0*/  SHFL.DOWN P0, R4, R0, R6, R7 ;  /* 0x0800000600047389 */ /* 0x0002a40000000007 */
[----:B012--5:R-:W-:Y:S01]  /*41b0*/  ENDCOLLECTIVE ;  /* 0x000000000000791b */ /* 0x027fe20003800000 */
.L_x_13134:
[----:B------:R-:W-:Y:S05]  /*41c0*/  BSYNC B0 ;  /* 0x0000000000007941 */ /* 0x000fea0003800000 */
.L_x_13133:
        /* <DEDUP_REMOVED lines=8> */
.L_x_13135:
[----:B------:R-:W-:Y:S01]  /*4250*/  HFMA2.MMA R6, -RZ, RZ, 0, 2.384185791015625e-07 ;  /* 0x00000004ff067435 */ /* 0x000fe200000001ff */
[----:B------:R-:W-:-:S04]  /*4260*/  MOV R3, R4 ;  /* 0x0000000400037202 */ /* 0x000fc80000000f00 */
[----:B------:R-:W-:-:S04]  /*4270*/  FMNMX R3, R0, R3, !PT ;  /* 0x0000000300037209 */ /* 0x000fc80007800000 */
[----:B------:R-:W-:-:S07]  /*4280*/  MOV R0, R3 ;  /* 0x0000000300007202 */ /* 0x000fce0000000f00 */
[----:B------:R-:W-:Y:S05]  /*4290*/  WARPSYNC.COLLECTIVE R111, `(.L_x_13136) ;  /* 0x000000006f087348 */ /* 0x000fea0003c00000 */
[----:B------:R0:W1:Y:S02]  /*42a0*/  SHFL.DOWN P0, R4, R0, R6, R7 ;  /* 0x0800000600047389 */ /* 0x0000640000000007 */
[----:B01----:R-:W-:Y:S01]  /*42b0*/  ENDCOLLECTIVE ;  /* 0x000000000000791b */ /* 0x003fe20003800000 */
.L_x_13136:
[----:B------:R-:W-:Y:S01]  /*42c0*/  HFMA2.MMA R6, -RZ, RZ, 0, 1.1920928955078125e-07 ;  /* 0x00000002ff067435 */ /* 0x000fe200000001ff */
[----:B------:R-:W-:-:S04]  /*42d0*/  MOV R2, R4 ;  /* 0x0000000400027202 */ /* 0x000fc80000000f00 */
[----:B------:R-:W-:-:S04]  /*42e0*/  FMNMX R2, R3, R2, !PT ;  /* 0x0000000203027209 */ /* 0x000fc80007800000 */
[----:B------:R-:W-:-:S07]  /*42f0*/  MOV R0, R2 ;  /* 0x0000000200007202 */ /* 0x000fce0000000f00 */
[----:B------:R-:W-:Y:S05]  /*4300*/  WARPSYNC.COLLECTIVE R111, `(.L_x_13137) ;  /* 0x000000006f087348 */ /* 0x000fea0003c00000 */
[----:B------:R0:W1:Y:S02]  /*4310*/  SHFL.DOWN P0, R4, R0, R6, R7 ;  /* 0x0800000600047389 */ /* 0x0000640000000007 */
[----:B01----:R-:W-:Y:S01]  /*4320*/  ENDCOLLECTIVE ;  /* 0x000000000000791b */ /* 0x003fe20003800000 */
.L_x_13137:
[----:B------:R-:W-:Y:S01]  /*4330*/  HFMA2.MMA R6, -RZ, RZ, 0, 5.9604644775390625e-08 ;  /* 0x00000001ff067435 */ /* 0x000fe200000001ff */
[----:B------:R-:W-:-:S04]  /*4340*/  MOV R5, R4 ;  /* 0x0000000400057202 */ /* 0x000fc80000000f00 */
[----:B------:R-:W-:-:S04]  /*4350*/  FMNMX R5, R2, R5, !PT ;  /* 0x0000000502057209 */ /* 0x000fc80007800000 */
[----:B------:R-:W-:-:S07]  /*4360*/  MOV R0, R5 ;  /* 0x0000000500007202 */ /* 0x000fce0000000f00 */
[----:B------:R-:W-:Y:S05]  /*4370*/  WARPSYNC.COLLECTIVE R111, `(.L_x_13138) ;  /* 0x000000006f087348 */ /* 0x000fea0003c00000 */
[----:B------:R0:W1:Y:S02]  /*4380*/  SHFL.DOWN P0, R4, R0, R6, R7 ;  /* 0x0800000600047389 */ /* 0x0000640000000007 */
[----:B01----:R-:W-:Y:S01]  /*4390*/  ENDCOLLECTIVE ;  /* 0x000000000000791b */ /* 0x003fe20003800000 */
.L_x_13138:
[----:B------:R-:W-:Y:S05]  /*43a0*/  BRA `(.L_x_13139) ;  /* 0xffffffec00ec7947 */ /* 0x000fea000383ffff */
.L_x_13117:
[----:B------:R-:W-:Y:S01]  /*43b0*/  HFMA2.MMA R7, -RZ, RZ, 0, 1.847743988037109375e-06 ;  /* 0x0000001fff077435 */ /* 0x000fe200000001ff */
[----:B------:R-:W-:Y:S02]  /*43c0*/  MOV R6, 0x2 ;  /* 0x0000000200067802 */ /* 0x000fe40000000f00 */
[----:B------:R-:W-:-:S08]  /*43d0*/  MOV R111, 0xffffffff ;  /* 0xffffffff006f7802 */ /* 0x000fd00000000f00 */
[----:B012--5:R-:W-:Y:S05]  /*43e0*/  WARPSYNC.COLLECTIVE R111, `(.L_x_13140) ;  /* 0x000000006f087348 */ /* 0x027fea0003c00000 */
[----:B--2---:R2:W3:Y:S02]  /*43f0*/  SHFL.DOWN P0, R4, R0, R6, R7 ;  /* 0x0800000600047389 */ /* 0x0044e40000000007 */
[----:B0123-5:R-:W-:Y:S01]  /*4400*/  ENDCOLLECTIVE ;  /* 0x000000000000791b */ /* 0x02ffe20003800000 */
.L_x_13140:
[----:B------:R-:W-:Y:S01]  /*4410*/  HFMA2.MMA R6, -RZ, RZ, 0, 5.9604644775390625e-08 ;  /* 0x00000001ff067435 */ /* 0x000fe200000001ff */
[----:B------:R-:W-:-:S04]  /*4420*/  MOV R3, R4 ;  /* 0x0000000400037202 */ /* 0x000fc80000000f00 */
[----:B------:R-:W-:-:S04]  /*4430*/  FMNMX R3, R3, R0, !PT ;  /* 0x0000000003037209 */ /* 0x000fc80007800000 */
[----:B------:R-:W-:-:S07]  /*4440*/  MOV R0, R3 ;  /* 0x0000000300007202 */ /* 0x000fce0000000f00 */
[----:B------:R-:W-:Y:S05]  /*4450*/  WARPSYNC.COLLECTIVE R111, `(.L_x_13141) ;  /* 0x000000006f087348 */ /* 0x000fea0003c00000 */
[----:B------:R0:W1:Y:S02]  /*4460*/  SHFL.DOWN P0, R4, R0, R6, R7 ;  /* 0x0800000600047389 */ /* 0x0000640000000007 */
[----:B01----:R-:W-:Y:S01]  /*4470*/  ENDCOLLECTIVE ;  /* 0x000000000000791b */ /* 0x003fe20003800000 */
.L_x_13141:
[----:B------:R-:W-:Y:S01]  /*4480*/  MOV R2, R4 ;  /* 0x0000000400027202 */ /* 0x000fe20000000f00 */
[----:B------:R-:W-:Y:S06]  /*4490*/  BRA `(.L_x_13142) ;  /* 0xfffffff000207947 */ /* 0x000fec000383ffff */
        .weak           $__internal_212_$__cuda_sm20_rcp_rn_f32_slowpath
        .type           $__internal_212_$__cuda_sm20_rcp_rn_f32_slowpath,@function
        .size           $__internal_212_$__cuda_sm20_rcp_rn_f32_slowpath,(.L_x_14548 - $__internal_212_$__cuda_sm20_rcp_rn_f32_slowpath)
$__internal_212_$__cuda_sm20_rcp_rn_f32_slowpath:
        /* <DEDUP_REMOVED lines=15> */
.L_x_13143:
        /* <DEDUP_REMOVED lines=33> */
.L_x_13145:
[----:B------:R0:W1:Y:S02]  /*47a0*/  MUFU.RCP R2, R0 ;  /* 0x0000000000027308 */ /* 0x0000640000001000 */
.L_x_13144:
[----:B-1-3--:R-:W-:Y:S02]  /*47b0*/  MOV R5, R2 ;  /* 0x0000000200057202 */ /* 0x00afe40000000f00 */
[----:B------:R-:W-:Y:S02]  /*47c0*/  MOV R2, R7 ;  /* 0x0000000700027202 */ /* 0x000fe40000000f00 */
[----:B------:R-:W-:-:S04]  /*47d0*/  MOV R3, 0x0 ;  /* 0x0000000000037802 */ /* 0x000fc80000000f00 */
[----:B0-2---:R-:W-:Y:S05]  /*47e0*/  RET.REL.NODEC R2 `(_ZN18transformer_engine13normalization19ln_fwd_tuned_kernelINS0_13Kernel_traitsI6__halfS3_13__nv_fp8_e4m3fjLj1536ELj1ELj4ELj1ELj16ENS0_18Kernel_traits_baseILj1536ES3_S3_S4_fjLj128EEEEEEEvNS0_19ForwardKernelParamsE) ;  /* 0xffffffb802047950 */ /* 0x005fea0003c3ffff */
.L_x_13146:
        /* <DEDUP_REMOVED lines=9> */
.L_x_14548:


//--------------------- .text._ZN18transformer_engine13normalization19ln_fwd_tuned_kernelINS0_13Kernel_traitsI6__halfS3_13__nv_fp8_e4m3fjLj1024ELj1ELj4ELj1ELj16ENS0_18Kernel_traits_baseILj1024ES3_S3_S4_fjLj128EEEEEEEvNS0_19ForwardKernelParamsE --------------------------
	.section	.text._ZN18transformer_engine13normalization19ln_fwd_tuned_kernelINS0_13Kernel_traitsI6__halfS3_13__nv_fp8_e4m3fjLj1024ELj1ELj4ELj1ELj16ENS0_18Kernel_traits_baseILj1024ES3_S3_S4_fjLj128EEEEEEEvNS0_19ForwardKernelParamsE,"ax",@progbits
	.align	128
        .global         _ZN18transformer_engine13normalization19ln_fwd_tuned_kernelINS0_13Kernel_traitsI6__halfS3_13__nv_fp8_e4m3fjLj1024ELj1ELj4ELj1ELj16ENS0_18Kernel_traits_baseILj1024ES3_S3_S4_fjLj128EEEEEEEvNS0_19ForwardKernelParamsE
        .type           _ZN18transformer_engine13normalization19ln_fwd_tuned_kernelINS0_13Kernel_traitsI6__halfS3_13__nv_fp8_e4m3fjLj1024ELj1ELj4ELj1ELj16ENS0_18Kernel_traits_baseILj1024ES3_S3_S4_fjLj128EEEEEEEvNS0_19ForwardKernelParamsE,@function
        .size           _ZN18transformer_engine13normalization19ln_fwd_tuned_kernelINS0_13Kernel_traitsI6__halfS3_13__nv_fp8_e4m3fjLj1024ELj1ELj4ELj1ELj16ENS0_18Kernel_traits_baseILj1024ES3_S3_S4_fjLj128EEEEEEEvNS0_19ForwardKernelParamsE,(.L_x_14549 - _ZN18transformer_engine13normalization19ln_fwd_tuned_kernelINS0_13Kernel_traitsI6__halfS3_13__nv_fp8_e4m3fjLj1024ELj1ELj4ELj1ELj16ENS0_18Kernel_traits_baseILj1024ES3_S3_S4_fjLj128EEEEEEEvNS0_19ForwardKernelParamsE)
        .other          _ZN18transformer_engine13normalization19ln_fwd_tuned_kernelINS0_13Kernel_traitsI6__halfS3_13__nv_fp8_e4m3fjLj1024ELj1ELj4ELj1ELj16ENS0_18Kernel_traits_baseILj1024ES3_S3_S4_fjLj128EEEEEEEvNS0_19ForwardKernelParamsE,@"STO_CUDA_ENTRY STV_DEFAULT"
_ZN18transformer_engine13normalization19ln_fwd_tuned_kernelINS0_13Kernel_traitsI6__halfS3_13__nv_fp8_e4m3fjLj1024ELj1ELj4ELj1ELj16ENS0_18Kernel_traits_baseILj1024ES3_S3_S4_fjLj128EEEEEEEvNS0_19ForwardKernelParamsE:
.text._ZN18transformer_engine13normalization19ln_fwd_tuned_kernelINS0_13Kernel_traitsI6__halfS3_13__nv_fp8_e4m3fjLj1024ELj1ELj4ELj1ELj16ENS0_18Kernel_traits_baseILj1024ES3_S3_S4_fjLj128EEEEEEEvNS0_19ForwardKernelParamsE:
        /* <DEDUP_REMOVED lines=36> */
.L_x_13150:
[----:B---3--:R-:W2:Y:S01]  /*0240*/  LDC.64 R44, c[0x0][0x220] ;  /* 0x00008800ff2c7b82 */ /* 0x008ea20000000a00 */
[----:B------:R-:W-:Y:S02]  /*0250*/  LOP3.LUT P2, R2, R50, 0x1f, RZ, 0xc0, !PT ;  /* 0x0000001f32027812 */ /* 0x000fe4000784c0ff */
[----:B0-----:R-:W-:-:S04]  /*0260*/  SHF.L.U32 R33, R49, 0x7, RZ ;  /* 0x0000000731217819 */ /* 0x001fc800000006ff */
[----:B------:R-:W-:-:S05]  /*0270*/  LOP3.LUT R2, R33, 0xffffff80, R2, 0xe2, !PT ;  /* 0xffffff8021027812 */ /* 0x000fca00078ee202 */
[----:B--2---:R-:W-:-:S06]  /*0280*/  IMAD.WIDE.U32 R32, R2, 0x10, R44 ;  /* 0x0000001002207825 */ /* 0x004fcc00078e002c */
        /* <DEDUP_REMOVED lines=19> */
[----:B------:R-:W-:Y:S02]  /*03c0*/  HADD2.F32 R52, -RZ, R35.H1_H1 ;  /* 0x30000023ff347230 */ /* 0x000fe40000004100 */
[----:B------:R-:W-:Y:S01]  /*03d0*/  FADD R65, R56, R65 ;  /* 0x0000004138417221 */ /* 0x000fe20000000000 */
[----:B---3--:R-:W-:-:S03]  /*03e0*/  HADD2.F32 R58, -RZ, R36.H1_H1 ;  /* 0x30000024ff3a7230 */ /* 0x008fc60000004100 */
[----:B------:R-:W-:-:S04]  /*03f0*/  FADD R32, R54, R65 ;  /* 0x0000004136207221 */ /* 0x000fc80000000000 */
[----:B------:R-:W-:Y:S01]  /*0400*/  FADD R65, R33, R32 ;  /* 0x0000002021417221 */ /* 0x000fe20000000000 */
[----:B------:R-:W-:Y:S02]  /*0410*/  HADD2.F32 R32, -RZ, R35.H0_H0 ;  /* 0x20000023ff207230 */ /* 0x000fe40000004100 */
[----:B------:R-:W-:Y:S02]  /*0420*/  HADD2.F32 R35, -RZ, R36.H0_H0 ;  /* 0x20000024ff237230 */ /* 0x000fe40000004100 */
[----:B------:R-:W-:Y:S01]  /*0430*/  FADD R65, R34, R65 ;  /* 0x0000004122417221 */ /* 0x000fe20000000000 */
[----:B------:R-:W-:Y:S02]  /*0440*/  HADD2.F32 R36, -RZ, R37.H0_H0 ;  /* 0x20000025ff247230 */ /* 0x000fe40000004100 */
[----:B----4-:R-:W-:Y:S02]  /*0450*/  HADD2.F32 R74, -RZ, R43.H1_H1 ;  /* 0x3000002bff4a7230 */ /* 0x010fe40000004100 */
[----:B------:R-:W-:-:S04]  /*0460*/  FADD R65, R32, R65 ;  /* 0x0000004120417221 */ /* 0x000fc80000000000 */
[----:B------:R-:W-:Y:S01]  /*0470*/  FADD R66, R52, R65 ;  /* 0x0000004134427221 */ /* 0x000fe20000000000 */
[----:B------:R-:W-:-:S03]  /*0480*/  HADD2.F32 R76, -RZ, R44.H1_H1 ;  /* 0x3000002cff4c7230 */ /* 0x000fc60000004100 */
        /* <DEDUP_REMOVED lines=128> */
.L_x_13170:
[----:B------:R-:W3:Y:S01]  /*0c90*/  LDC R47, c[0x0][0x268] ;  /* 0x00009a00ff2f7b82 */ /* 0x000ee20000000800 */
[----:B--2---:R-:W-:Y:S01]  /*0ca0*/  FADD R36, R79, R71 ;  /* 0x000000474f247221 */ /* 0x004fe20000000000 */
[----:B-1----:R-:W-:Y:S01]  /*0cb0*/  ISETP.NE.AND P3, PT, R3, RZ, PT ;  /* 0x000000ff0300720c */ /* 0x002fe20003f65270 */
[----:B-----5:R-:W-:Y:S01]  /*0cc0*/  HADD2.F32 R71, -RZ, R60.H0_H0 ;  /* 0x2000003cff477230 */ /* 0x020fe20000004100 */
[----:B------:R-:W-:Y:S01]  /*0cd0*/  LOP3.LUT R55, R55, 0xffffff00, RZ, 0xc0, !PT ;  /* 0xffffff0037377812 */ /* 0x000fe200078ec0ff */
[----:B0-----:R-:W-:Y:S01]  /*0ce0*/  HADD2.F32 R79, -RZ, R61.H0_H0 ;  /* 0x2000003dff4f7230 */ /* 0x001fe20000004100 */
[----:B------:R-:W-:Y:S01]  /*0cf0*/  LOP3.LUT R59, R59, 0xffffff00, RZ, 0xc0, !PT ;  /* 0xffffff003b3b7812 */ /* 0x000fe200078ec0ff */
[----:B------:R-:W-:Y:S02]  /*0d00*/  HADD2.F32 R86, -RZ, R16.H0_H0 ;  /* 0x20000010ff567230 */ /* 0x000fe40000004100 */
[----:B------:R-:W-:Y:S02]  /*0d10*/  HADD2.F32 R77, -RZ, R60.H1_H1 ;  /* 0x3000003cff4d7230 */ /* 0x000fe40000004100 */
[----:B------:R-:W-:-:S02]  /*0d20*/  HADD2.F32 R90, -RZ, R17.H0_H0 ;  /* 0x20000011ff5a7230 */ /* 0x000fc40000004100 */
[----:B------:R-:W-:Y:S02]  /*0d30*/  HADD2.F32 R88, -RZ, R16.H1_H1 ;  /* 0x30000010ff587230 */ /* 0x000fe40000004100 */
[----:B------:R-:W-:Y:S01]  /*0d40*/  @P3 FADD R71, R71, 1 ;  /* 0x3f80000047473421 */ /* 0x000fe20000000000 */
[----:B------:R-:W-:Y:S01]  /*0d50*/  @P3 FADD R79, R79, 1 ;  /* 0x3f8000004f4f3421 */ /* 0x000fe20000000000 */
[----:B------:R-:W-:Y:S01]  /*0d60*/  @P3 FADD R77, R77, 1 ;  /* 0x3f8000004d4d3421 */ /* 0x000fe20000000000 */
[----:B------:R-:W-:Y:S02]  /*0d70*/  HADD2.F32 R81, -RZ, R7.H0_H0 ;  /* 0x20000007ff517230 */ /* 0x000fe40000004100 */
[----:B---3--:R-:W-:Y:S02]  /*0d80*/  FFMA R47, R36, 0.0009765625, R47 ;  /* 0x3a800000242f7823 */ /* 0x008fe4000000002f */
[----:B------:R-:W0:Y:S03]  /*0d90*/  @!P2 LDC.64 R36, c[0x0][0x228] ;  /* 0x00008a00ff24ab82 */ /* 0x000e260000000a00 */
[----:B------:R-:W-:-:S13]  /*0da0*/  FSETP.GEU.AND P0, PT, |R47|, 1.175494350822287508e-38, PT ;  /* 0x008000002f00780b */ /* 0x000fda0003f0e200 */
[----:B------:R-:W-:-:S04]  /*0db0*/  @!P0 FMUL R47, R47, 16777216 ;  /* 0x4b8000002f2f8820 */ /* 0x000fc80000400000 */
[----:B------:R1:W2:Y:S01]  /*0dc0*/  MUFU.RSQ R45, R47 ;  /* 0x0000002f002d7308 */ /* 0x0002a20000001400 */
[----:B0-----:R-:W-:-:S05]  /*0dd0*/  @!P2 IMAD.WIDE R36, R49, 0x4, R36 ;  /* 0x000000043124a825 */ /* 0x001fca00078e0224 */
[----:B------:R0:W-:Y:S01]  /*0de0*/  @!P2 STG.E desc[UR4][R36.64], R43 ;  /* 0x0000002b2400a986 */ /* 0x0001e2000c101904 */
[----:B-1----:R-:W-:-:S05]  /*0df0*/  HADD2.F32 R47, -RZ, R62.H0_H0 ;  /* 0x2000003eff2f7230 */ /* 0x002fca0000004100 */
[----:B------:R-:W-:Y:S01]  /*0e00*/  @P3 FADD R47, R47, 1 ;  /* 0x3f8000002f2f3421 */ /* 0x000fe20000000000 */
[----:B--2---:R-:W-:Y:S01]  /*0e10*/  @!P0 FMUL R45, R45, 4096 ;  /* 0x458000002d2d8820 */ /* 0x004fe20000400000 */
[----:B------:R-:W-:-:S03]  /*0e20*/  ISETP.NE.U32.AND P0, PT, RZ, UR6, PT ;  /* 0x00000006ff007c0c */ /* 0x000fc6000bf05070 */
[-C--:B------:R-:W-:Y:S01]  /*0e30*/  FMUL R0, R0, R45.reuse ;  /* 0x0000002d00007220 */ /* 0x080fe20000400000 */
[-C--:B------:R-:W-:Y:S01]  /*0e40*/  FMUL R56, R56, R45.reuse ;  /* 0x0000002d38387220 */ /* 0x080fe20000400000 */
[----:B0-----:R-:W-:Y:S02]  /*0e50*/  HADD2.F32 R43, -RZ, R61.H1_H1 ;  /* 0x3000003dff2b7230 */ /* 0x001fe40000004100 */
[----:B------:R-:W-:Y:S01]  /*0e60*/  FMUL R36, R64, R45 ;  /* 0x0000002d40247220 */ /* 0x000fe20000400000 */
[----:B------:R-:W-:Y:S01]  /*0e70*/  FFMA R37, R71, R0, R86 ;  /* 0x0000000047257223 */ /* 0x000fe20000000056 */
[----:B------:R-:W-:Y:S01]  /*0e80*/  FFMA R0, R79, R56, R90 ;  /* 0x000000384f007223 */ /* 0x000fe2000000005a */
[----:B------:R-:W-:Y:S02]  /*0e90*/  HADD2.F32 R56, -RZ, R17.H1_H1 ;  /* 0x30000011ff387230 */ /* 0x000fe40000004100 */
[----:B------:R-:W-:Y:S01]  /*0ea0*/  @P3 FADD R43, R43, 1 ;  /* 0x3f8000002b2b3421 */ /* 0x000fe20000000000 */
[----:B------:R-:W-:-:S02]  /*0eb0*/  HADD2.F32 R64, -RZ, R18.H0_H0 ;  /* 0x20000012ff407230 */ /* 0x000fc40000004100 */
[-C--:B------:R-:W-:Y:S01]  /*0ec0*/  FMUL R54, R54, R45.reuse ;  /* 0x0000002d36367220 */ /* 0x080fe20000400000 */
[----:B------:R-:W-:Y:S02]  /*0ed0*/  HADD2.F32 R71, -RZ, R62.H1_H1 ;  /* 0x3000003eff477230 */ /* 0x000fe40000004100 */
[-C--:B------:R-:W-:Y:S01]  /*0ee0*/  FMUL R33, R33, R45.reuse ;  /* 0x0000002d21217220 */ /* 0x080fe20000400000 */
[----:B------:R-:W-:Y:S01]  /*0ef0*/  FFMA R36, R77, R36, R88 ;  /* 0x000000244d247223 */ /* 0x000fe20000000058 */
[----:B------:R-:W-:Y:S02]  /*0f00*/  HADD2.F32 R79, -RZ, R63.H0_H0 ;  /* 0x2000003fff4f7230 */ /* 0x000fe40000004100 */
[----:B------:R-:W-:Y:S01]  /*0f10*/  FMUL R77, R34, R45 ;  /* 0x0000002d224d7220 */ /* 0x000fe20000400000 */
[----:B------:R-:W-:Y:S01]  /*0f20*/  FFMA R34, R43, R54, R56 ;  /* 0x000000362b227223 */ /* 0x000fe20000000038 */
[----:B------:R-:W-:Y:S02]  /*0f30*/  HADD2.F32 R86, -RZ, R18.H1_H1 ;  /* 0x30000012ff567230 */ /* 0x000fe40000004100 */
[----:B------:R-:W-:Y:S01]  /*0f40*/  FFMA R43, R47, R33, R64 ;  /* 0x000000212f2b7223 */ /* 0x000fe20000000040 */
[----:B------:R-:W-:-:S02]  /*0f50*/  HADD2.F32 R88, -RZ, R19.H0_H0 ;  /* 0x20000013ff587230 */ /* 0x000fc40000004100 */
[----:B------:R-:W-:Y:S01]  /*0f60*/  @P3 FADD R71, R71, 1 ;  /* 0x3f80000047473421 */ /* 0x000fe20000000000 */
[----:B------:R-:W-:Y:S02]  /*0f70*/  HADD2.F32 R47, -RZ, R63.H1_H1 ;  /* 0x3000003fff2f7230 */ /* 0x000fe40000004100 */
[----:B------:R-:W-:Y:S01]  /*0f80*/  @P3 FADD R79, R79, 1 ;  /* 0x3f8000004f4f3421 */ /* 0x000fe20000000000 */
[----:B------:R-:W-:Y:S01]  /*0f90*/  FMUL R32, R32, R45 ;  /* 0x0000002d20207220 */ /* 0x000fe20000400000 */
[--C-:B------:R-:W-:Y:S02]  /*0fa0*/  HADD2.F32 R56, -RZ, R28.reuse.H0_H0 ;  /* 0x2000001cff387230 */ /* 0x100fe40000004100 */
[----:B------:R-:W-:Y:S01]  /*0fb0*/  FFMA R33, R71, R77, R86 ;  /* 0x0000004d47217223 */ /* 0x000fe20000000056 */
[----:B------:R-:W-:Y:S02]  /*0fc0*/  HADD2.F32 R64, -RZ, R28.H1_H1 ;  /* 0x3000001cff407230 */ /* 0x000fe40000004100 */
[----:B------:R-:W-:Y:S01]  /*0fd0*/  FFMA R32, R79, R32, R88 ;  /* 0x000000204f207223 */ /* 0x000fe20000000058 */
[----:B------:R-:W-:-:S02]  /*0fe0*/  HADD2.F32 R54, -RZ, R19.H1_H1 ;  /* 0x30000013ff367230 */ /* 0x000fc40000004100 */
[----:B------:R-:W-:Y:S01]  /*0ff0*/  @P3 FADD R47, R47, 1 ;  /* 0x3f8000002f2f3421 */ /* 0x000fe20000000000 */
[--C-:B------:R-:W-:Y:S02]  /*1000*/  HADD2.F32 R71, -RZ, R12.reuse.H0_H0 ;  /* 0x2000000cff477230 */ /* 0x100fe40000004100 */
[-C--:B------:R-:W-:Y:S01]  /*1010*/  FMUL R52, R52, R45.reuse ;  /* 0x0000002d34347220 */ /* 0x080fe20000400000 */
[----:B------:R-:W-:Y:S02]  /*1020*/  HADD2.F32 R77, -RZ, R12.H1_H1 ;  /* 0x3000000cff4d7230 */ /* 0x000fe40000004100 */
[----:B------:R-:W-:Y:S01]  /*1030*/  @P3 FADD R56, R56, 1 ;  /* 0x3f80000038383421 */ /* 0x000fe20000000000 */
[----:B------:R-:W-:Y:S02]  /*1040*/  HADD2.F32 R79, -RZ, R29.H0_H0 ;  /* 0x2000001dff4f7230 */ /* 0x000fe40000004100 */
[-C--:B------:R-:W-:Y:S01]  /*1050*/  FMUL R35, R35, R45.reuse ;  /* 0x0000002d23237220 */ /* 0x080fe20000400000 */
[----:B------:R-:W-:Y:S01]  /*1060*/  @P3 FADD R64, R64, 1 ;  /* 0x3f80000040403421 */ /* 0x000fe20000000000 */
[----:B------:R-:W-:Y:S01]  /*1070*/  FMUL R58, R58, R45 ;  /* 0x0000002d3a3a7220 */ /* 0x000fe20000400000 */
[----:B------:R-:W-:Y:S01]  /*1080*/  FFMA R52, R47, R52, R54 ;  /* 0x000000342f347223 */ /* 0x000fe20000000036 */
[----:B------:R-:W-:-:S02]  /*1090*/  HADD2.F32 R86, -RZ, R13.H0_H0 ;  /* 0x2000000dff567230 */ /* 0x000fc40000004100 */
[----:B------:R-:W-:Y:S01]  /*10a0*/  FFMA R54, R56, R35, R71 ;  /* 0x0000002338367223 */ /* 0x000fe20000000047 */
[----:B------:R-:W-:Y:S01]  /*10b0*/  @P3 FADD R79, R79, 1 ;  /* 0x3f8000004f4f3421 */ /* 0x000fe20000000000 */
[-C--:B------:R-:W-:Y:S01]  /*10c0*/  FMUL R73, R73, R45.reuse ;  /* 0x0000002d49497220 */ /* 0x080fe20000400000 */
[----:B------:R-:W-:Y:S01]  /*10d0*/  FFMA R47, R64, R58, R77 ;  /* 0x0000003a402f7223 */ /* 0x000fe2000000004d */
[--C-:B------:R-:W-:Y:S02]  /*10e0*/  HADD2.F32 R56, -RZ, R30.reuse.H1_H1 ;  /* 0x3000001eff387230 */ /* 0x100fe40000004100 */
[----:B------:R-:W-:Y:S01]  /*10f0*/  FMUL R66, R66, R45 ;  /* 0x0000002d42427220 */ /* 0x000fe20000400000 */
[----:B------:R-:W-:Y:S02]  /*1100*/  HADD2.F32 R64, -RZ, R29.H1_H1 ;  /* 0x3000001dff407230 */ /* 0x000fe40000004100 */
[----:B------:R-:W-:Y:S01]  /*1110*/  FFMA R35, R79, R73, R86 ;  /* 0x000000494f237223 */ /* 0x000fe20000000056 */
[----:B------:R-:W-:-:S02]  /*1120*/  HADD2.F32 R58, -RZ, R30.H0_H0 ;  /* 0x2000001eff3a7230 */ /* 0x000fc40000004100 */
[----:B------:R-:W-:Y:S01]  /*1130*/  @P3 FADD R56, R56, 1 ;  /* 0x3f80000038383421 */ /* 0x000fe20000000000 */
[--C-:B------:R-:W-:Y:S02]  /*1140*/  HADD2.F32 R77, -RZ, R14.reuse.H1_H1 ;  /* 0x3000000eff4d7230 */ /* 0x100fe40000004100 */
[----:B------:R-:W-:Y:S01]  /*1150*/  @P3 FADD R64, R64, 1 ;  /* 0x3f80000040403421 */ /* 0x000fe20000000000 */
[----:B------:R-:W-:Y:S02]  /*1160*/  HADD2.F32 R71, -RZ, R13.H1_H1 ;  /* 0x3000000dff477230 */ /* 0x000fe40000004100 */
[----:B------:R-:W-:Y:S01]  /*1170*/  FMUL R65, R65, R45 ;  /* 0x0000002d41417220 */ /* 0x000fe20000400000 */
[----:B------:R-:W-:Y:S02]  /*1180*/  HADD2.F32 R79, -RZ, R31.H0_H0 ;  /* 0x2000001fff4f7230 */ /* 0x000fe40000004100 */
[----:B------:R-:W-:Y:S01]  /*1190*/  @P3 FADD R58, R58, 1 ;  /* 0x3f8000003a3a3421 */ /* 0x000fe20000000000 */
[----:B------:R-:W-:-:S02]  /*11a0*/  HADD2.F32 R73, -RZ, R14.H0_H0 ;  /* 0x2000000eff497230 */ /* 0x000fc40000004100 */
[-C--:B------:R-:W-:Y:S01]  /*11b0*/  FMUL R75, R75, R45.reuse ;  /* 0x0000002d4b4b7220 */ /* 0x080fe20000400000 */
[----:B------:R-:W-:Y:S01]  /*11c0*/  ISETP.NE.AND.EX P0, PT, RZ, UR7, PT, P0 ;  /* 0x00000007ff007c0c */ /* 0x000fe2000bf05300 */
[----:B------:R-:W-:Y:S02]  /*11d0*/  HADD2.F32 R86, -RZ, R15.H0_H0 ;  /* 0x2000000fff567230 */ /* 0x000fe40000004100 */
[----:B------:R-:W-:Y:S01]  /*11e0*/  FFMA R56, R56, R66, R77 ;  /* 0x0000004238387223 */ /* 0x000fe2000000004d */
[----:B------:R-:W-:Y:S01]  /*11f0*/  @P3 FADD R79, R79, 1 ;  /* 0x3f8000004f4f3421 */ /* 0x000fe20000000000 */
[----:B------:R-:W-:Y:S01]  /*1200*/  FMUL R38, R38, R45 ;  /* 0x0000002d26267220 */ /* 0x000fe20000400000 */
[----:B------:R-:W-:Y:S01]  /*1210*/  FFMA R64, R64, R65, R71 ;  /* 0x0000004140407223 */ /* 0x000fe20000000047 */
[----:B------:R-:W-:Y:S02]  /*1220*/  HADD2.F32 R66, -RZ, R31.H1_H1 ;  /* 0x3000001fff427230 */ /* 0x000fe40000004100 */
[----:B------:R-:W-:Y:S01]  /*1230*/  FFMA R58, R58, R75, R73 ;  /* 0x0000004b3a3a7223 */ /* 0x000fe20000000049 */
[----:B------:R-:W-:-:S02]  /*1240*/  HADD2.F32 R71, -RZ, R24.H0_H0 ;  /* 0x20000018ff477230 */ /* 0x000fc40000004100 */
[----:B------:R-:W-:Y:S01]  /*1250*/  FFMA R38, R79, R38, R86 ;  /* 0x000000264f267223 */ /* 0x000fe20000000056 */
[----:B------:R-:W-:Y:S02]  /*1260*/  HADD2.F32 R73, -RZ, R24.H1_H1 ;  /* 0x30000018ff497230 */ /* 0x000fe40000004100 */
[----:B------:R-:W-:Y:S01]  /*1270*/  @P3 FADD R66, R66, 1 ;  /* 0x3f80000042423421 */ /* 0x000fe20000000000 */
[----:B------:R-:W-:Y:S02]  /*1280*/  HADD2.F32 R65, -RZ, R15.H1_H1 ;  /* 0x3000000fff417230 */ /* 0x000fe40000004100 */
[----:B------:R-:W-:Y:S01]  /*1290*/  FMUL R67, R67, R45 ;  /* 0x0000002d43437220 */ /* 0x000fe20000400000 */
[----:B------:R-:W-:Y:S02]  /*12a0*/  HADD2.F32 R86, -RZ, R8.H0_H0 ;  /* 0x20000008ff567230 */ /* 0x000fe40000004100 */
[----:B------:R-:W-:Y:S01]  /*12b0*/  @P3 FADD R71, R71, 1 ;  /* 0x3f80000047473421 */ /* 0x000fe20000000000 */
[----:B------:R-:W-:-:S02]  /*12c0*/  HADD2.F32 R75, -RZ, R25.H0_H0 ;  /* 0x20000019ff4b7230 */ /* 0x000fc40000004100 */
[-C--:B------:R-:W-:Y:S01]  /*12d0*/  FMUL R39, R39, R45.reuse ;  /* 0x0000002d27277220 */ /* 0x080fe20000400000 */
[----:B------:R-:W-:Y:S02]  /*12e0*/  HADD2.F32 R88, -RZ, R8.H1_H1 ;  /* 0x30000008ff587230 */ /* 0x000fe40000004100 */
[----:B------:R-:W-:Y:S01]  /*12f0*/  @P3 FADD R73, R73, 1 ;  /* 0x3f80000049493421 */ /* 0x000fe20000000000 */
[----:B------:R-:W-:Y:S01]  /*1300*/  FMUL R68, R68, R45 ;  /* 0x0000002d44447220 */ /* 0x000fe20000400000 */
[----:B------:R-:W-:Y:S02]  /*1310*/  HADD2.F32 R90, -RZ, R9.H0_H0 ;  /* 0x20000009ff5a7230 */ /* 0x000fe40000004100 */
[----:B------:R-:W-:Y:S01]  /*1320*/  FFMA R66, R66, R67, R65 ;  /* 0x0000004342427223 */ /* 0x000fe20000000041 */
        /* <DEDUP_REMOVED lines=8> */
[----:B------:R-:W-:Y:S01]  /*13b0*/  FFMA R40, R75, R40, R90 ;  /* 0x000000284b287223 */ /* 0x000fe2000000005a */
[----:B------:R-:W-:Y:S02]  /*13c0*/  HADD2.F32 R68, -RZ, R9.H1_H1 ;  /* 0x30000009ff447230 */ /* 0x000fe40000004100 */
[----:B------:R-:W-:Y:S01]  /*13d0*/  @P3 FADD R67, R67, 1 ;  /* 0x3f80000043433421 */ /* 0x000fe20000000000 */
[--C-:B------:R-:W-:Y:S02]  /*13e0*/  HADD2.F32 R86, -RZ, R10.reuse.H0_H0 ;  /* 0x2000000aff567230 */ /* 0x100fe40000004100 */
[-C--:B------:R-:W-:Y:S01]  /*13f0*/  FMUL R69, R69, R45.reuse ;  /* 0x0000002d45457220 */ /* 0x080fe20000400000 */
[----:B------:R-:W-:Y:S01]  /*1400*/  HADD2.F32 R75, -RZ, R27.H0_H0 ;  /* 0x2000001bff4b7230 */ /* 0x000fe20000004100 */
[----:B------:R-:W-:Y:S01]  /*1410*/  @P0 FMNMX R48, R48, |R36|, !PT ;  /* 0x4000002430300209 */ /* 0x000fe20007800000 */
[----:B------:R-:W-:Y:S01]  /*1420*/  @P3 FADD R71, R71, 1 ;  /* 0x3f80000047473421 */ /* 0x000fe20000000000 */
[----:B------:R-:W-:Y:S01]  /*1430*/  FMUL R41, R41, R45 ;  /* 0x0000002d29297220 */ /* 0x000fe20000400000 */
[----:B------:R-:W-:-:S02]  /*1440*/  HADD2.F32 R88, -RZ, R10.H1_H1 ;  /* 0x3000000aff587230 */ /* 0x000fc40000004100 */
[----:B------:R-:W-:Y:S01]  /*1450*/  @P3 FADD R73, R73, 1 ;  /* 0x3f80000049493421 */ /* 0x000fe20000000000 */
[----:B------:R-:W-:Y:S01]  /*1460*/  FMUL R70, R70, R45 ;  /* 0x0000002d46467220 */ /* 0x000fe20000400000 */
[----:B------:R-:W-:Y:S02]  /*1470*/  HADD2.F32 R90, -RZ, R11.H0_H0 ;  /* 0x2000000bff5a7230 */ /* 0x000fe40000004100 */
[----:B------:R-:W-:Y:S01]  /*1480*/  FFMA R67, R67, R69, R68 ;  /* 0x0000004543437223 */ /* 0x000fe20000000044 */
[----:B------:R-:W-:Y:S01]  /*1490*/  @P0 FMNMX R48, R48, |R0|, !PT ;  /* 0x4000000030300209 */ /* 0x000fe20007800000 */
[----:B------:R-:W-:Y:S01]  /*14a0*/  @P3 FADD R75, R75, 1 ;  /* 0x3f8000004b4b3421 */ /* 0x000fe20000000000 */
[----:B------:R-:W-:Y:S01]  /*14b0*/  FMUL R42, R42, R45 ;  /* 0x0000002d2a2a7220 */ /* 0x000fe20000400000 */
[----:B------:R-:W-:Y:S01]  /*14c0*/  FFMA R69, R71, R41, R86 ;  /* 0x0000002947457223 */ /* 0x000fe20000000056 */
[----:B------:R-:W-:Y:S02]  /*14d0*/  HADD2.F32 R41, -RZ, R27.H1_H1 ;  /* 0x3000001bff297230 */ /* 0x000fe40000004100 */
[----:B------:R-:W-:Y:S01]  /*14e0*/  FFMA R68, R73, R70, R88 ;  /* 0x0000004649447223 */ /* 0x000fe20000000058 */
[--C-:B------:R-:W-:Y:S01]  /*14f0*/  HADD2.F32 R73, -RZ, R20.reuse.H0_H0 ;  /* 0x20000014ff497230 */ /* 0x100fe20000004100 */
[----:B------:R-:W-:Y:S01]  /*1500*/  @P0 FMNMX R48, R48, |R34|, !PT ;  /* 0x4000002230300209 */ /* 0x000fe20007800000 */
[----:B------:R-:W-:Y:S01]  /*1510*/  FFMA R42, R75, R42, R90 ;  /* 0x0000002a4b2a7223 */ /* 0x000fe2000000005a */
[----:B------:R-:W-:-:S02]  /*1520*/  HADD2.F32 R71, -RZ, R20.H1_H1 ;  /* 0x30000014ff477230 */ /* 0x000fc40000004100 */
[----:B------:R-:W-:Y:S01]  /*1530*/  @P3 FADD R41, R41, 1 ;  /* 0x3f80000029293421 */ /* 0x000fe20000000000 */
[----:B------:R-:W-:Y:S02]  /*1540*/  HADD2.F32 R70, -RZ, R11.H1_H1 ;  /* 0x3000000bff467230 */ /* 0x000fe40000004100 */
[----:B------:R-:W-:Y:S01]  /*1550*/  FMUL R74, R74, R45 ;  /* 0x0000002d4a4a7220 */ /* 0x000fe20000400000 */
[----:B------:R-:W-:Y:S01]  /*1560*/  HADD2.F32 R75, -RZ, R21.H0_H0 ;  /* 0x20000015ff4b7230 */ /* 0x000fe20000004100 */
[----:B------:R-:W-:Y:S01]  /*1570*/  @P0 FMNMX R48, R48, |R43|, !PT ;  /* 0x4000002b30300209 */ /* 0x000fe20007800000 */
[--C-:B------:R-:W-:Y:S02]  /*1580*/  HADD2.F32 R86, -RZ, R4.reuse.H0_H0 ;  /* 0x20000004ff567230 */ /* 0x100fe40000004100 */
[----:B------:R-:W-:Y:S01]  /*1590*/  @P3 FADD R73, R73, 1 ;  /* 0x3f80000049493421 */ /* 0x000fe20000000000 */
[----:B------:R-:W-:Y:S02]  /*15a0*/  HADD2.F32 R88, -RZ, R4.H1_H1 ;  /* 0x30000004ff587230 */ /* 0x000fe40000004100 */
[----:B------:R-:W-:Y:S01]  /*15b0*/  FMUL R72, R72, R45 ;  /* 0x0000002d48487220 */ /* 0x000fe20000400000 */
[----:B------:R-:W-:-:S02]  /*15c0*/  HADD2.F32 R90, -RZ, R5.H0_H0 ;  /* 0x20000005ff5a7230 */ /* 0x000fc40000004100 */
[----:B------:R-:W-:Y:S01]  /*15d0*/  @P3 FADD R71, R71, 1 ;  /* 0x3f80000047473421 */ /* 0x000fe20000000000 */
[-C--:B------:R-:W-:Y:S01]  /*15e0*/  FMUL R76, R76, R45.reuse ;  /* 0x0000002d4c4c7220 */ /* 0x080fe20000400000 */
[----:B------:R-:W-:Y:S01]  /*15f0*/  @P3 FADD R75, R75, 1 ;  /* 0x3f8000004b4b3421 */ /* 0x000fe20000000000 */
[----:B------:R-:W-:Y:S01]  /*1600*/  FMUL R44, R44, R45 ;  /* 0x0000002d2c2c7220 */ /* 0x000fe20000400000 */
[----:B------:R-:W-:Y:S01]  /*1610*/  FFMA R41, R41, R74, R70 ;  /* 0x0000004a29297223 */ /* 0x000fe20000000046 */
[----:B------:R-:W-:Y:S01]  /*1620*/  HADD2.F32 R70, -RZ, R21.H1_H1 ;  /* 0x30000015ff467230 */ /* 0x000fe20000004100 */
[----:B------:R-:W-:Y:S01]  /*1630*/  @P0 FMNMX R48, R48, |R33|, !PT ;  /* 0x4000002130300209 */ /* 0x000fe20007800000 */
[----:B------:R-:W-:Y:S01]  /*1640*/  FFMA R73, R73, R72, R86 ;  /* 0x0000004849497223 */ /* 0x000fe20000000056 */
[----:B------:R-:W-:Y:S01]  /*1650*/  FFMA R72, R71, R76, R88 ;  /* 0x0000004c47487223 */ /* 0x000fe20000000058 */
[----:B------:R-:W-:Y:S01]  /*1660*/  FFMA R71, R75, R44, R90 ;  /* 0x0000002c4b477223 */ /* 0x000fe2000000005a */
[----:B------:R-:W-:Y:S01]  /*1670*/  HADD2.F32 R75, -RZ, R5.H1_H1 ;  /* 0x30000005ff4b7230 */ /* 0x000fe20000004100 */
[----:B------:R-:W-:Y:S01]  /*1680*/  @P0 FMNMX R48, R48, |R32|, !PT ;  /* 0x4000002030300209 */ /* 0x000fe20007800000 */
[----:B------:R-:W-:-:S02]  /*1690*/  HADD2.F32 R76, -RZ, R23.H0_H0 ;  /* 0x20000017ff4c7230 */ /* 0x000fc40000004100 */
[----:B------:R-:W-:Y:S01]  /*16a0*/  @P3 FADD R70, R70, 1 ;  /* 0x3f80000046463421 */ /* 0x000fe20000000000 */
[----:B------:R-:W-:Y:S02]  /*16b0*/  HADD2.F32 R74, -RZ, R22.H0_H0 ;  /* 0x20000016ff4a7230 */ /* 0x000fe40000004100 */
[-C--:B------:R-:W-:Y:S01]  /*16c0*/  FMUL R80, R80, R45.reuse ;  /* 0x0000002d50507220 */ /* 0x080fe20000400000 */
[----:B------:R-:W-:Y:S01]  /*16d0*/  @P0 FMNMX R48, R48, |R52|, !PT ;  /* 0x4000003430300209 */ /* 0x000fe20007800000 */
[----:B------:R-:W-:Y:S02]  /*16e0*/  HADD2.F32 R77, -RZ, R6.H0_H0 ;  /* 0x20000006ff4d7230 */ /* 0x000fe40000004100 */
[----:B------:R-:W-:Y:S01]  /*16f0*/  @P3 FADD R76, R76, 1 ;  /* 0x3f8000004c4c3421 */ /* 0x000fe20000000000 */
[-C--:B------:R-:W-:Y:S01]  /*1700*/  FMUL R46, R46, R45.reuse ;  /* 0x0000002d2e2e7220 */ /* 0x080fe20000400000 */
[----:B------:R-:W-:Y:S01]  /*1710*/  FFMA R70, R70, R80, R75 ;  /* 0x0000005046467223 */ /* 0x000fe2000000004b */
[----:B------:R-:W-:Y:S01]  /*1720*/  @P3 FADD R74, R74, 1 ;  /* 0x3f8000004a4a3421 */ /* 0x000fe20000000000 */
[----:B------:R-:W-:Y:S01]  /*1730*/  FMUL R78, R78, R45 ;  /* 0x0000002d4e4e7220 */ /* 0x000fe20000400000 */
[----:B------:R-:W-:-:S02]  /*1740*/  HADD2.F32 R75, -RZ, R23.H1_H1 ;  /* 0x30000017ff4b7230 */ /* 0x000fc40000004100 */
[-C--:B------:R-:W-:Y:S01]  /*1750*/  @P1 FMUL R37, R37, R51.reuse ;  /* 0x0000003325251220 */ /* 0x080fe20000400000 */
[----:B------:R-:W-:Y:S01]  /*1760*/  @P1 FMUL R36, R36, R51 ;  /* 0x0000003324241220 */ /* 0x000fe20000400000 */
[----:B------:R-:W-:Y:S01]  /*1770*/  @P0 FMNMX R48, R48, |R54|, !PT ;  /* 0x4000003630300209 */ /* 0x000fe20007800000 */
[----:B------:R-:W-:Y:S01]  /*1780*/  FFMA R46, R76, R46, R81 ;  /* 0x0000002e4c2e7223 */ /* 0x000fe20000000051 */
[----:B------:R-:W-:Y:S01]  /*1790*/  FFMA R74, R74, R78, R77 ;  /* 0x0000004e4a4a7223 */ /* 0x000fe2000000004d */
[----:B------:R-:W-:Y:S02]  /*17a0*/  HADD2.F32 R76, -RZ, R7.H1_H1 ;  /* 0x30000007ff4c7230 */ /* 0x000fe40000004100 */
[----:B------:R-:W-:Y:S01]  /*17b0*/  @P3 FADD R75, R75, 1 ;  /* 0x3f8000004b4b3421 */ /* 0x000fe20000000000 */
[----:B------:R-:W-:Y:S01]  /*17c0*/  FMUL R84, R84, R45 ;  /* 0x0000002d54547220 */ /* 0x000fe20000400000 */
        /* <DEDUP_REMOVED lines=25> */
[----:B------:R-:W-:Y:S01]  /*1960*/  HADD2.F32 R44, -RZ, R22.H1_H1 ;  /* 0x30000016ff2c7230 */ /* 0x000fe20000004100 */
[----:B------:R-:W-:Y:S01]  /*1970*/  @P0 FMNMX R48, R48, |R56|, !PT ;  /* 0x4000003830300209 */ /* 0x000fe20007800000 */
[----:B------:R-:W-:Y:S01]  /*1980*/  @P1 FMUL R56, R56, R51 ;  /* 0x0000003338381220 */ /* 0x000fe20000400000 */
[----:B------:R-:W-:Y:S01]  /*1990*/  LOP3.LUT R0, R0, 0xffff, RZ, 0xc0, !PT ;  /* 0x0000ffff00007812 */ /* 0x000fe200078ec0ff */
[----:B------:R-:W-:Y:S01]  /*19a0*/  HADD2.F32 R79, -RZ, R6.H1_H1 ;  /* 0x30000006ff4f7230 */ /* 0x000fe20000004100 */
[----:B------:R-:W-:Y:S01]  /*19b0*/  LOP3.LUT R76, R53, 0xffffff00, RZ, 0xc0, !PT ;  /* 0xffffff00354c7812 */ /* 0x000fe200078ec0ff */
[----:B------:R-:W-:Y:S01]  /*19c0*/  @P3 FADD R44, R44, 1 ;  /* 0x3f8000002c2c3421 */ /* 0x000fe20000000000 */
[----:B------:R-:W-:Y:S01]  /*19d0*/  @P0 FMNMX R48, R48, |R38|, !PT ;  /* 0x4000002630300209 */ /* 0x000fe20007800000 */
[----:B------:R-:W-:Y:S01]  /*19e0*/  FMUL R82, R82, R45 ;  /* 0x0000002d52527220 */ /* 0x000fe20000400000 */
[----:B------:R-:W-:Y:S01]  /*19f0*/  SHF.L.U32 R53, R0, 0x18, RZ ;  /* 0x0000001800357819 */ /* 0x000fe200000006ff */
[-C--:B------:R-:W-:Y:S01]  /*1a00*/  @P1 FMUL R38, R38, R51.reuse ;  /* 0x0000003326261220 */ /* 0x080fe20000400000 */
[----:B------:R-:W-:Y:S01]  /*1a10*/  F2FP.SATFINITE.E4M3.F32.PACK_AB_MERGE_C R0, RZ, R52, RZ ;  /* 0x00000034ff00723e */ /* 0x000fe200048070ff */
[----:B------:R-:W-:Y:S01]  /*1a20*/  FFMA R44, R44, R82, R79 ;  /* 0x000000522c2c7223 */ /* 0x000fe2000000004f */
[----:B------:R-:W-:Y:S01]  /*1a30*/  @P0 FMNMX R48, R48, |R66|, !PT ;  /* 0x4000004230300209 */ /* 0x000fe20007800000 */
[----:B------:R-:W-:Y:S01]  /*1a40*/  @P1 FMUL R66, R66, R51 ;  /* 0x0000003342421220 */ /* 0x000fe20000400000 */
[----:B------:R-:W-:-:S02]  /*1a50*/  LOP3.LUT R0, R0, 0xffff, RZ, 0xc0, !PT ;  /* 0x0000ffff00007812 */ /* 0x000fc400078ec0ff */
[----:B------:R-:W-:Y:S02]  /*1a60*/  F2FP.SATFINITE.E4M3.F32.PACK_AB_MERGE_C R54, RZ, R54, RZ ;  /* 0x00000036ff36723e */ /* 0x000fe400048070ff */
[----:B------:R-:W-:Y:S02]  /*1a70*/  F2FP.SATFINITE.E4M3.F32.PACK_AB_MERGE_C R47, RZ, R47, RZ ;  /* 0x0000002fff2f723e */ /* 0x000fe400048070ff */
[----:B------:R-:W-:Y:S02]  /*1a80*/  F2FP.SATFINITE.E4M3.F32.PACK_AB_MERGE_C R43, RZ, R43, RZ ;  /* 0x0000002bff2b723e */ /* 0x000fe400048070ff */
[----:B------:R-:W-:Y:S01]  /*1a90*/  @P0 FMNMX R48, R48, |R65|, !PT ;  /* 0x4000004130300209 */ /* 0x000fe20007800000 */
[----:B------:R-:W-:Y:S01]  /*1aa0*/  @P1 FMUL R65, R65, R51 ;  /* 0x0000003341411220 */ /* 0x000fe20000400000 */
[----:B------:R-:W-:Y:S02]  /*1ab0*/  LOP3.LUT R52, R78, 0xff000000, R53, 0xf8, !PT ;  /* 0xff0000004e347812 */ /* 0x000fe400078ef835 */
[----:B------:R-:W-:-:S02]  /*1ac0*/  SHF.L.U32 R53, R0, 0x18, RZ ;  /* 0x0000001800357819 */ /* 0x000fc400000006ff */
[----:B------:R-:W-:Y:S02]  /*1ad0*/  LOP3.LUT R0, R54, 0xff, RZ, 0xc0, !PT ;  /* 0x000000ff36007812 */ /* 0x000fe400078ec0ff */
        /* <DEDUP_REMOVED lines=13> */
[----:B------:R-:W-:Y:S02]  /*1bb0*/  SHF.L.U32 R32, R32, 0x10, RZ ;  /* 0x0000001020207819 */ /* 0x000fe400000006ff */
[----:B------:R-:W-:Y:S02]  /*1bc0*/  SHF.L.U32 R0, R0, 0x10, RZ ;  /* 0x0000001000007819 */ /* 0x000fe400000006ff */
[----:B------:R-:W-:Y:S01]  /*1bd0*/  @P0 FMNMX R48, R48, |R67|, !PT ;  /* 0x4000004330300209 */ /* 0x000fe20007800000 */
[----:B------:R-:W-:Y:S01]  /*1be0*/  @P1 FMUL R67, R67, R51 ;  /* 0x0000003343431220 */ /* 0x000fe20000400000 */
[----:B------:R-:W-:Y:S02]  /*1bf0*/  F2FP.SATFINITE.E4M3.F32.PACK_AB_MERGE_C R58, RZ, R58, RZ ;  /* 0x0000003aff3a723e */ /* 0x000fe400048070ff */
[----:B------:R-:W-:Y:S02]  /*1c00*/  LOP3.LUT R32, R33, 0xff0000, R32, 0xf8, !PT ;  /* 0x00ff000021207812 */ /* 0x000fe400078ef820 */
        /* <DEDUP_REMOVED lines=20> */
[----:B------:R-:W-:Y:S02]  /*1d50*/  LOP3.LUT R39, R0, 0xffff, R39, 0xf8, !PT ;  /* 0x0000ffff00277812 */ /* 0x000fe400078ef827 */
[----:B------:R-:W-:Y:S02]  /*1d60*/  LOP3.LUT R0, R57, 0xffffff00, RZ, 0xc0, !PT ;  /* 0xffffff0039007812 */ /* 0x000fe400078ec0ff */
[----:B------:R-:W-:Y:S02]  /*1d70*/  F2FP.SATFINITE.E4M3.F32.PACK_AB_MERGE_C R69, RZ, R69, RZ ;  /* 0x00000045ff45723e */ /* 0x000fe400048070ff */
[----:B------:R-:W-:-:S02]  /*1d80*/  F2FP.SATFINITE.E4M3.F32.PACK_AB_MERGE_C R40, RZ, R40, RZ ;  /* 0x00000028ff28723e */ /* 0x000fc400048070ff */
[----:B------:R-:W-:Y:S01]  /*1d90*/  @P0 FMNMX R48, R48, |R72|, !PT ;  /* 0x4000004830300209 */ /* 0x000fe20007800000 */
[----:B------:R-:W-:Y:S01]  /*1da0*/  @P1 FMUL R72, R72, R51 ;  /* 0x0000003348481220 */ /* 0x000fe20000400000 */
[----:B------:R-:W-:Y:S02]  /*1db0*/  LOP3.LUT R53, R32, R53, RZ, 0xfc, !PT ;  /* 0x0000003520357212 */ /* 0x000fe400078efcff */
[----:B------:R-:W-:Y:S02]  /*1dc0*/  LOP3.LUT R35, R0, 0xffff, R69, 0xf8, !PT ;  /* 0x0000ffff00237812 */ /* 0x000fe400078ef845 */
[----:B------:R-:W-:Y:S02]  /*1dd0*/  F2FP.SATFINITE.E4M3.F32.PACK_AB_MERGE_C R32, RZ, R64, RZ ;  /* 0x00000040ff20723e */ /* 0x000fe400048070ff */
[----:B------:R-:W-:Y:S02]  /*1de0*/  SHF.L.U32 R0, R40, 0x10, RZ ;  /* 0x0000001028007819 */ /* 0x000fe400000006ff */
[----:B------:R-:W-:Y:S01]  /*1df0*/  @P0 FMNMX R48, R48, |R71|, !PT ;  /* 0x4000004730300209 */ /* 0x000fe20007800000 */
[----:B------:R-:W-:Y:S01]  /*1e00*/  @P1 FMUL R71, R71, R51 ;  /* 0x0000003347471220 */ /* 0x000fe20000400000 */
[----:B------:R-:W-:-:S02]  /*1e10*/  LOP3.LUT R32, R32, 0xffff, RZ, 0xc0, !PT ;  /* 0x0000ffff20207812 */ /* 0x000fc400078ec0ff */
[----:B------:R-:W-:Y:S02]  /*1e20*/  LOP3.LUT R39, R39, 0xff0000, R0, 0xf8, !PT ;  /* 0x00ff000027277812 */ /* 0x000fe400078ef800 */
[----:B------:R-:W-:Y:S01]  /*1e30*/  @P0 FMNMX R48, R48, |R70|, !PT ;  /* 0x4000004630300209 */ /* 0x000fe20007800000 */
[----:B------:R-:W-:Y:S01]  /*1e40*/  @P1 FMUL R70, R70, R51 ;  /* 0x0000003346461220 */ /* 0x000fe20000400000 */
[----:B------:R-:W-:Y:S02]  /*1e50*/  F2FP.SATFINITE.E4M3.F32.PACK_AB_MERGE_C R0, RZ, R67, RZ ;  /* 0x00000043ff00723e */ /* 0x000fe400048070ff */
[----:B------:R-:W-:Y:S02]  /*1e60*/  SHF.L.U32 R32, R32, 0x18, RZ ;  /* 0x0000001820207819 */ /* 0x000fe400000006ff */
[----:B------:R-:W-:Y:S01]  /*1e70*/  @P0 FMNMX R48, R48, |R74|, !PT ;  /* 0x4000004a30300209 */ /* 0x000fe20007800000 */
[----:B------:R-:W-:Y:S01]  /*1e80*/  @P1 FMUL R74, R74, R51 ;  /* 0x000000334a4a1220 */ /* 0x000fe20000400000 */
[----:B------:R-:W-:-:S02]  /*1e90*/  F2FP.SATFINITE.E4M3.F32.PACK_AB_MERGE_C R38, RZ, R38, RZ ;  /* 0x00000026ff26723e */ /* 0x000fc400048070ff */
[----:B------:R-:W-:Y:S02]  /*1ea0*/  LOP3.LUT R0, R0, 0xffff, RZ, 0xc0, !PT ;  /* 0x0000ffff00007812 */ /* 0x000fe400078ec0ff */
[----:B------:R-:W-:Y:S02]  /*1eb0*/  LOP3.LUT R54, R47, 0xff000000, R32, 0xf8, !PT ;  /* 0xff0000002f367812 */ /* 0x000fe400078ef820 */
[----:B------:R-:W-:Y:S01]  /*1ec0*/  @P0 FMNMX R48, R48, |R44|, !PT ;  /* 0x4000002c30300209 */ /* 0x000fe20007800000 */
[----:B------:R-:W-:Y:S01]  /*1ed0*/  @P1 FMUL R44, R44, R51 ;  /* 0x000000332c2c1220 */ /* 0x000fe20000400000 */
[----:B------:R-:W-:Y:S02]  /*1ee0*/  SHF.L.U32 R38, R38, 0x10, RZ ;  /* 0x0000001026267819 */ /* 0x000fe400000006ff */
[----:B------:R-:W-:Y:S02]  /*1ef0*/  F2FP.SATFINITE.E4M3.F32.PACK_AB_MERGE_C R32, RZ, R68, RZ ;  /* 0x00000044ff20723e */ /* 0x000fe400048070ff */
[----:B------:R-:W-:-:S02]  /*1f00*/  SHF.L.U32 R0, R0, 0x18, RZ ;  /* 0x0000001800007819 */ /* 0x000fc400000006ff */
[----:B------:R-:W-:Y:S02]  /*1f10*/  F2FP.SATFINITE.E4M3.F32.PACK_AB_MERGE_C R74, RZ, R74, RZ ;  /* 0x0000004aff4a723e */ /* 0x000fe400048070ff */
[----:B------:R-:W-:Y:S02]  /*1f20*/  LOP3.LUT R38, R33, 0xff0000, R38, 0xf8, !PT ;  /* 0x00ff000021267812 */ /* 0x000fe400078ef826 */
[----:B------:R-:W-:Y:S02]  /*1f30*/  LOP3.LUT R35, R35, 0xff, RZ, 0xc0, !PT ;  /* 0x000000ff23237812 */ /* 0x000fe400078ec0ff */
[----:B------:R-:W-:Y:S02]  /*1f40*/  PRMT R32, R32, 0x7104, RZ ;  /* 0x0000710420207816 */ /* 0x000fe400000000ff */
[----:B------:R-:W-:Y:S02]  /*1f50*/  LOP3.LUT R56, R39, 0xff000000, R0, 0xf8, !PT ;  /* 0xff00000027387812 */ /* 0x000fe400078ef800 */
[----:B------:R-:W-:-:S02]  /*1f60*/  F2FP.SATFINITE.E4M3.F32.PACK_AB_MERGE_C R33, RZ, R73, RZ ;  /* 0x00000049ff21723e */ /* 0x000fc400048070ff */
[----:B------:R-:W-:Y:S02]  /*1f70*/  F2FP.SATFINITE.E4M3.F32.PACK_AB_MERGE_C R72, RZ, R72, RZ ;  /* 0x00000048ff48723e */ /* 0x000fe400048070ff */
[----:B------:R-:W-:Y:S02]  /*1f80*/  LOP3.LUT R37, R59, 0xffff, R74, 0xf8, !PT ;  /* 0x0000ffff3b257812 */ /* 0x000fe400078ef84a */
[----:B------:R-:W-:Y:S02]  /*1f90*/  F2FP.SATFINITE.E4M3.F32.PACK_AB_MERGE_C R0, RZ, R44, RZ ;  /* 0x0000002cff00723e */ /* 0x000fe400048070ff */
[----:B------:R-:W-:Y:S02]  /*1fa0*/  LOP3.LUT R35, R35, 0xff00, R32, 0xf8, !PT ;  /* 0x0000ff0023237812 */ /* 0x000fe400078ef820 */
[----:B------:R-:W-:Y:S02]  /*1fb0*/  LOP3.LUT R33, R33, 0xff, RZ, 0xc0, !PT ;  /* 0x000000ff21217812 */ /* 0x000fe400078ec0ff */
[----:B------:R-:W-:-:S02]  /*1fc0*/  SHF.L.U32 R72, R72, 0x8, RZ ;  /* 0x0000000848487819 */ /* 0x000fc400000006ff */
[----:B------:R-:W-:Y:S02]  /*1fd0*/  F2FP.SATFINITE.E4M3.F32.PACK_AB_MERGE_C R42, RZ, R42, RZ ;  /* 0x0000002aff2a723e */ /* 0x000fe400048070ff */
[----:B------:R-:W-:Y:S02]  /*1fe0*/  F2FP.SATFINITE.E4M3.F32.PACK_AB_MERGE_C R32, RZ, R71, RZ ;  /* 0x00000047ff20723e */ /* 0x000fe400048070ff */
[----:B------:R-:W-:Y:S02]  /*1ff0*/  LOP3.LUT R37, R37, 0xff, RZ, 0xc0, !PT ;  /* 0x000000ff25257812 */ /* 0x000fe400078ec0ff */
[----:B------:R-:W-:Y:S02]  /*2000*/  PRMT R0, R0, 0x7104, RZ ;  /* 0x0000710400007816 */ /* 0x000fe400000000ff */
[----:B------:R-:W-:Y:S02]  /*2010*/  LOP3.LUT R33, R33, 0xffff, R72, 0xf8, !PT ;  /* 0x0000ffff21217812 */ /* 0x000fe400078ef848 */
[----:B------:R-:W-:-:S02]  /*2020*/  SHF.L.U32 R42, R42, 0x10, RZ ;  /* 0x000000102a2a7819 */ /* 0x000fc400000006ff */
[----:B------:R-:W-:Y:S02]  /*2030*/  SHF.L.U32 R32, R32, 0x10, RZ ;  /* 0x0000001020207819 */ /* 0x000fe400000006ff */
[----:B------:R-:W-:Y:S02]  /*2040*/  LOP3.LUT R37, R37, 0xff00, R0, 0xf8, !PT ;  /* 0x0000ff0025257812 */ /* 0x000fe400078ef800 */
[----:B------:R-:W-:Y:S02]  /*2050*/  F2FP.SATFINITE.E4M3.F32.PACK_AB_MERGE_C R0, RZ, R70, RZ ;  /* 0x00000046ff00723e */ /* 0x000fe400048070ff */
[----:B------:R-:W-:Y:S02]  /*2060*/  LOP3.LUT R42, R35, 0xff0000, R42, 0xf8, !PT ;  /* 0x00ff0000232a7812 */ /* 0x000fe400078ef82a */
[----:B------:R-:W-:Y:S01]  /*2070*/  LOP3.LUT R39, R33, 0xff0000, R32, 0xf8, !PT ;  /* 0x00ff000021277812 */ /* 0x000fe200078ef820 */
[----:B------:R-:W0:Y:S01]  /*2080*/  @!P2 LDC.64 R34, c[0x0][0x230] ;  /* 0x00008c00ff22ab82 */ /* 0x000e220000000a00 */
[----:B------:R-:W-:-:S02]  /*2090*/  LOP3.LUT R0, R0, 0xffff, RZ, 0xc0, !PT ;  /* 0x0000ffff00007812 */ /* 0x000fc400078ec0ff */
[----:B------:R-:W-:Y:S01]  /*20a0*/  @P0 FMNMX R48, R48, |R46|, !PT ;  /* 0x4000002e30300209 */ /* 0x000fe20007800000 */
[-C--:B------:R-:W-:Y:S01]  /*20b0*/  @P1 FMUL R46, R46, R51.reuse ;  /* 0x000000332e2e1220 */ /* 0x080fe20000400000 */
[----:B------:R-:W-:Y:S02]  /*20c0*/  SHF.L.U32 R0, R0, 0x18, RZ ;  /* 0x0000001800007819 */ /* 0x000fe400000006ff */
[----:B------:R-:W-:Y:S01]  /*20d0*/  @P0 FMNMX R48, R48, |R36|, !PT ;  /* 0x4000002430300209 */ /* 0x000fe20007800000 */
[----:B------:R-:W1:Y:S01]  /*20e0*/  LDC.64 R32, c[0x0][0x258] ;  /* 0x00009600ff207b82 */ /* 0x000e620000000a00 */
[----:B------:R-:W-:Y:S01]  /*20f0*/  @P1 FMUL R36, R36, R51 ;  /* 0x0000003324241220 */ /* 0x000fe20000400000 */
[----:B------:R-:W-:Y:S02]  /*2100*/  F2FP.SATFINITE.E4M3.F32.PACK_AB_MERGE_C R41, RZ, R41, RZ ;  /* 0x00000029ff29723e */ /* 0x000fe400048070ff */
[----:B------:R-:W-:Y:S02]  /*2110*/  LOP3.LUT R58, R39, 0xff000000, R0, 0xf8, !PT ;  /* 0xff000000273a7812 */ /* 0x000fe400078ef800 */
[----:B------:R-:W-:-:S02]  /*2120*/  F2FP.SATFINITE.E4M3.F32.PACK_AB_MERGE_C R46, RZ, R46, RZ ;  /* 0x0000002eff2e723e */ /* 0x000fc400048070ff */
[----:B------:R-:W2:Y:S01]  /*2130*/  LDC R0, c[0x0][0x210] ;  /* 0x00008400ff007b82 */ /* 0x000ea20000000800 */
[----:B------:R-:W-:Y:S02]  /*2140*/  F2FP.SATFINITE.E4M3.F32.PACK_AB_MERGE_C R36, RZ, R36, RZ ;  /* 0x00000024ff24723e */ /* 0x000fe400048070ff */
[----:B------:R-:W-:Y:S02]  /*2150*/  F2FP.SATFINITE.E4M3.F32.PACK_AB_MERGE_C R66, RZ, R66, RZ ;  /* 0x00000042ff42723e */ /* 0x000fe400048070ff */
[----:B------:R-:W-:Y:S02]  /*2160*/  LOP3.LUT R41, R41, 0xffff, RZ, 0xc0, !PT ;  /* 0x0000ffff29297812 */ /* 0x000fe400078ec0ff */
[----:B------:R-:W-:Y:S01]  /*2170*/  SHF.L.U32 R46, R46, 0x10, RZ ;  /* 0x000000102e2e7819 */ /* 0x000fe200000006ff */
[----:B0-----:R-:W-:Y:S01]  /*2180*/  @!P2 IMAD.WIDE R34, R49, 0x4, R34 ;  /* 0x000000043122a825 */ /* 0x001fe200078e0222 */
[----:B------:R-:W-:Y:S02]  /*2190*/  LOP3.LUT R36, R36, 0xffff, RZ, 0xc0, !PT ;  /* 0x0000ffff24247812 */ /* 0x000fe400078ec0ff */
[----:B------:R-:W-:-:S02]  /*21a0*/  LOP3.LUT R66, R66, 0xffff, RZ, 0xc0, !PT ;  /* 0x0000ffff42427812 */ /* 0x000fc400078ec0ff */
[----:B------:R-:W-:Y:S01]  /*21b0*/  SHF.L.U32 R41, R41, 0x18, RZ ;  /* 0x0000001829297819 */ /* 0x000fe200000006ff */
[----:B------:R3:W-:Y:S01]  /*21c0*/  @!P2 STG.E desc[UR4][R34.64], R45 ;  /* 0x0000002d2200a986 */ /* 0x0007e2000c101904 */
[----:B------:R-:W-:Y:S02]  /*21d0*/  LOP3.LUT R37, R37, 0xff0000, R46, 0xf8, !PT ;  /* 0x00ff000025257812 */ /* 0x000fe400078ef82e */
[----:B------:R-:W-:Y:S02]  /*21e0*/  SHF.L.U32 R36, R36, 0x18, RZ ;  /* 0x0000001824247819 */ /* 0x000fe400000006ff */
[----:B------:R-:W-:Y:S02]  /*21f0*/  SHF.L.U32 R55, R66, 0x18, RZ ;  /* 0x0000001842377819 */ /* 0x000fe400000006ff */
[----:B------:R-:W-:Y:S02]  /*2200*/  LOP3.LUT R57, R42, R41, RZ, 0xfc, !PT ;  /* 0x000000292a397212 */ /* 0x000fe400078efcff */
[----:B------:R-:W-:-:S02]  /*2210*/  IADD3 R39, R2, 0x20, RZ ;  /* 0x0000002002277810 */ /* 0x000fc40007ffe0ff */
[C---:B------:R-:W-:Y:S02]  /*2220*/  IADD3 R41, R2.reuse, 0x40, RZ ;  /* 0x0000004002297810 */ /* 0x040fe40007ffe0ff */
[C---:B------:R-:W-:Y:S02]  /*2230*/  IADD3 R43, R2.reuse, 0x60, RZ ;  /* 0x00000060022b7810 */ /* 0x040fe40007ffe0ff */
[----:B------:R-:W-:Y:S01]  /*2240*/  LOP3.LUT R59, R37, R36, RZ, 0xfc, !PT ;  /* 0x00000024253b7212 */ /* 0x000fe200078efcff */
[--C-:B-1----:R-:W-:Y:S01]  /*2250*/  IMAD.WIDE.U32 R36, R2, 0x8, R32.reuse ;  /* 0x0000000802247825 */ /* 0x102fe200078e0020 */
[----:B------:R-:W-:Y:S02]  /*2260*/  LOP3.LUT R55, R38, R55, RZ, 0xfc, !PT ;  /* 0x0000003726377212 */ /* 0x000fe400078efcff */
[----:B--2---:R-:W-:Y:S01]  /*2270*/  LEA R49, R0, R49, 0x2 ;  /* 0x0000003100317211 */ /* 0x004fe200078e10ff */
[--C-:B------:R-:W-:Y:S01]  /*2280*/  IMAD.WIDE.U32 R38, R39, 0x8, R32.reuse ;  /* 0x0000000827267825 */ /* 0x100fe200078e0020 */
[----:B------:R3:W-:Y:S02]  /*2290*/  STG.E.64 desc[UR4][R36.64], R52 ;  /* 0x0000003424007986 */ /* 0x0007e4000c101b04 */
[----:B------:R-:W-:Y:S01]  /*22a0*/  ISETP.GE.AND P0, PT, R49, UR10, PT ;  /* 0x0000000a31007c0c */ /* 0x000fe2000bf06270 */
[--C-:B------:R-:W-:Y:S01]  /*22b0*/  IMAD.WIDE.U32 R40, R41, 0x8, R32.reuse ;  /* 0x0000000829287825 */ /* 0x100fe200078e0020 */
[----:B------:R3:W-:Y:S03]  /*22c0*/  STG.E.64 desc[UR4][R38.64], R54 ;  /* 0x0000003626007986 */ /* 0x0007e6000c101b04 */
[----:B------:R-:W-:Y:S01]  /*22d0*/  IMAD.WIDE.U32 R32, R43, 0x8, R32 ;  /* 0x000000082b207825 */ /* 0x000fe200078e0020 */
[----:B------:R3:W-:Y:S04]  /*22e0*/  STG.E.64 desc[UR4][R40.64], R56 ;  /* 0x0000003828007986 */ /* 0x0007e8000c101b04 */
[----:B------:R3:W-:Y:S03]  /*22f0*/  STG.E.64 desc[UR4][R32.64], R58 ;  /* 0x0000003a20007986 */ /* 0x0007e6000c101b04 */
[----:B------:R-:W-:Y:S05]  /*2300*/  @!P0 BRA `(.L_x_13150) ;  /* 0xffffffdc00cc8947 */ /* 0x000fea000383ffff */
.L_x_13148:
[----:B------:R-:W-:Y:S05]  /*2310*/  BSYNC B0 ;  /* 0x0000000000007941 */ /* 0x000fea0003800000 */
.L_x_13147:
        /* <DEDUP_REMOVED lines=15> */
.L_x_13177:
        /* <DEDUP_REMOVED lines=28> */
.L_x_13180:
[----:B-1----:R-:W-:-:S07]  /*25d0*/  FMNMX R5, R3, R2, !PT ;  /* 0x0000000203057209 */ /* 0x002fce0007800000 */
.L_x_13154:
[----:B------:R-:W-:Y:S05]  /*25e0*/  BSYNC B0 ;  /* 0x0000000000007941 */ /* 0x000fea0003800000 */
.L_x_13153:
[----:B------:R-:W-:Y:S01]  /*25f0*/  ISETP.NE.AND P0, PT, R50, RZ, PT ;  /* 0x000000ff3200720c */ /* 0x000fe20003f05270 */
[----:B------:R-:W-:-:S12]  /*2600*/  BSSY B0, `(.L_x_13151) ;  /* 0x0000004000007945 */ /* 0x000fd80003800000 */
[----:B------:R-:W-:Y:S05]  /*2610*/  @P0 BRA `(.L_x_13156) ;  /* 0x0000000000080947 */ /* 0x000fea0003800000 */
[----:B0-----:R-:W0:Y:S02]  /*2620*/  LDC.64 R2, c[0x0][0x288] ;  /* 0x0000a200ff027b82 */ /* 0x001e240000000a00 */
[----:B0-----:R1:W-:Y:S02]  /*2630*/  REDG.E.MAX.S32.STRONG.GPU desc[UR4][R2.64], R5 ;  /* 0x000000050200798e */ /* 0x0013e4000d10e384 */
.L_x_13156:
[----:B------:R-:W-:Y:S05]  /*2640*/  BSYNC B0 ;  /* 0x0000000000007941 */ /* 0x000fea0003800000 */
.L_x_13151:
        /* <DEDUP_REMOVED lines=15> */
[----:B01-3--:R-:W-:Y:S05]  /*2740*/  CALL.REL.NOINC `($__internal_213_$__cuda_sm20_rcp_rn_f32_slowpath) ;  /* 0x0000000c00047944 */ /* 0x00bfea0003c00000 */
[----:B------:R-:W-:Y:S05]  /*2750*/  BRA `(.L_x_13158) ;  /* 0x0000000000107947 */ /* 0x000fea0003800000 */
.L_x_13157:
[----:B------:R-:W1:Y:S02]  /*2760*/  MUFU.RCP R0, R51 ;  /* 0x0000003300007308 */ /* 0x000e640000001000 */
[----:B-1----:R-:W-:-:S04]  /*2770*/  FFMA R2, R0, R51, -1 ;  /* 0xbf80000000027423 */ /* 0x002fc80000000033 */
[----:B------:R-:W-:-:S04]  /*2780*/  FADD.FTZ R5, -R2, -RZ ;  /* 0x800000ff02057221 */ /* 0x000fc80000010100 */
[----:B------:R-:W-:-:S07]  /*2790*/  FFMA R5, R0, R5, R0 ;  /* 0x0000000500057223 */ /* 0x000fce0000000000 */
.L_x_13158:
[----:B0-----:R-:W0:Y:S02]  /*27a0*/  LDC.64 R2, c[0x0][0x280] ;  /* 0x0000a000ff027b82 */ /* 0x001e240000000a00 */
[----:B0-----:R-:W-:Y:S01]  /*27b0*/  STG.E desc[UR4][R2.64], R5 ;  /* 0x0000000502007986 */ /* 0x001fe2000c101904 */
[----:B------:R-:W-:Y:S05]  /*27c0*/  EXIT ;  /* 0x000000000000794d */ /* 0x000fea0003800000 */
.L_x_13149:
[----:B------:R-:W-:Y:S01]  /*27d0*/  HFMA2.MMA R47, -RZ, RZ, 0, 5.9604644775390625e-08 ;  /* 0x00000001ff2f7435 */ /* 0x000fe200000001ff */
[----:B------:R-:W-:Y:S01]  /*27e0*/  BSSY B1, `(.L_x_13159) ;  /* 0x0000006000017945 */ /* 0x000fe20003800000 */
[----:B------:R-:W-:Y:S02]  /*27f0*/  MOV R86, 0x1f ;  /* 0x0000001f00567802 */ /* 0x000fe40000000f00 */
[----:B------:R-:W-:-:S07]  /*2800*/  MOV R45, 0xffffffff ;  /* 0xffffffff002d7802 */ /* 0x000fce0000000f00 */
[----:B-1---5:R-:W-:Y:S05]  /*2810*/  WARPSYNC.COLLECTIVE R45, `(.L_x_13160) ;  /* 0x000000002d087348 */ /* 0x022fea0003c00000 */
[----:B------:R0:W2:Y:S02]  /*2820*/  SHFL.BFLY P0, R71, R88, R47, R86 ;  /* 0x0c00002f58477389 */ /* 0x0000a40000000056 */
[----:B012--5:R-:W-:Y:S01]  /*2830*/  ENDCOLLECTIVE ;  /* 0x000000000000791b */ /* 0x027fe20003800000 */
.L_x_13160:
[----:B------:R-:W-:Y:S05]  /*2840*/  BSYNC B1 ;  /* 0x0000000000017941 */ /* 0x000fea0003800000 */
.L_x_13159:
[----:B------:R-:W-:Y:S01]  /*2850*/  HFMA2.MMA R47, -RZ, RZ, 0, 1.1920928955078125e-07 ;  /* 0x00000002ff2f7435 */ /* 0x000fe200000001ff */
[----:B------:R-:W-:Y:S01]  /*2860*/  FADD R88, R88, R71 ;  /* 0x0000004758587221 */ /* 0x000fe20000000000 */
[----:B------:R-:W-:Y:S02]  /*2870*/  MOV R86, 0x1f ;  /* 0x0000001f00567802 */ /* 0x000fe40000000f00 */
[----:B------:R-:W-:-:S07]  /*2880*/  MOV R45, 0xffffffff ;  /* 0xffffffff002d7802 */ /* 0x000fce0000000f00 */
[----:B------:R-:W-:Y:S05]  /*2890*/  WARPSYNC.COLLECTIVE R45, `(.L_x_13161) ;  /* 0x000000002d087348 */ /* 0x000fea0003c00000 */
[----:B------:R0:W1:Y:S02]  /*28a0*/  SHFL.BFLY P0, R71, R88, R47, R86 ;  /* 0x0c00002f58477389 */ /* 0x0000640000000056 */
[----:B01----:R-:W-:Y:S01]  /*28b0*/  ENDCOLLECTIVE ;  /* 0x000000000000791b */ /* 0x003fe20003800000 */
.L_x_13161:
[----:B------:R-:W-:Y:S01]  /*28c0*/  HFMA2.MMA R47, -RZ, RZ, 0, 2.384185791015625e-07 ;  /* 0x00000004ff2f7435 */ /* 0x000fe200000001ff */
[----:B------:R-:W-:-:S05]  /*28d0*/  FADD R73, R88, R71 ;  /* 0x0000004758497221 */ /* 0x000fca0000000000 */
[----:B------:R-:W-:-:S07]  /*28e0*/  MOV R88, R73 ;  /* 0x0000004900587202 */ /* 0x000fce0000000f00 */
[----:B------:R-:W-:Y:S05]  /*28f0*/  WARPSYNC.COLLECTIVE R45, `(.L_x_13162) ;  /* 0x000000002d087348 */ /* 0x000fea0003c00000 */
[----:B------:R0:W1:Y:S02]  /*2900*/  SHFL.BFLY P0, R71, R88, R47, R86 ;  /* 0x0c00002f58477389 */ /* 0x0000640000000056 */
[----:B01----:R-:W-:Y:S01]  /*2910*/  ENDCOLLECTIVE ;  /* 0x000000000000791b */ /* 0x003fe20003800000 */
.L_x_13162:
[----:B------:R-:W-:Y:S01]  /*2920*/  HFMA2.MMA R47, -RZ, RZ, 0, 4.76837158203125e-07 ;  /* 0x00000008ff2f7435 */ /* 0x000fe200000001ff */
[----:B------:R-:W-:-:S05]  /*2930*/  FADD R75, R73, R71 ;  /* 0x00000047494b7221 */ /* 0x000fca0000000000 */
[----:B------:R-:W-:-:S07]  /*2940*/  MOV R88, R75 ;  /* 0x0000004b00587202 */ /* 0x000fce0000000f00 */
[----:B------:R-:W-:Y:S05]  /*2950*/  WARPSYNC.COLLECTIVE R45, `(.L_x_13163) ;  /* 0x000000002d087348 */ /* 0x000fea0003c00000 */
[----:B------:R0:W1:Y:S02]  /*2960*/  SHFL.BFLY P0, R71, R88, R47, R86 ;  /* 0x0c00002f58477389 */ /* 0x0000640000000056 */
[----:B01----:R-:W-:Y:S01]  /*2970*/  ENDCOLLECTIVE ;  /* 0x000000000000791b */ /* 0x003fe20003800000 */
.L_x_13163:
[----:B------:R-:W-:Y:S01]  /*2980*/  HFMA2.MMA R47, -RZ, RZ, 0, 9.5367431640625e-07 ;  /* 0x00000010ff2f7435 */ /* 0x000fe200000001ff */
[----:B------:R-:W-:-:S05]  /*2990*/  FADD R77, R75, R71 ;  /* 0x000000474b4d7221 */ /* 0x000fca0000000000 */
[----:B------:R-:W-:-:S07]  /*29a0*/  MOV R88, R77 ;  /* 0x0000004d00587202 */ /* 0x000fce0000000f00 */
[----:B------:R-:W-:Y:S05]  /*29b0*/  WARPSYNC.COLLECTIVE R45, `(.L_x_13164) ;  /* 0x000000002d087348 */ /* 0x000fea0003c00000 */
[----:B------:R0:W1:Y:S02]  /*29c0*/  SHFL.BFLY P0, R71, R88, R47, R86 ;  /* 0x0c00002f58477389 */ /* 0x0000640000000056 */
[----:B01----:R-:W-:Y:S01]  /*29d0*/  ENDCOLLECTIVE ;  /* 0x000000000000791b */ /* 0x003fe20003800000 */
.L_x_13164:
        /* <DEDUP_REMOVED lines=45> */
[----:B------:R-:W-:Y:S01]  /*2cb0*/  HFMA2.MMA R86, -RZ, RZ, 0, 1.847743988037109375e-06 ;  /* 0x0000001fff567435 */ /* 0x000fe200000001ff */
[----:B------:R-:W-:Y:S01]  /*2cc0*/  MOV R45, 0xffffffff ;  /* 0xffffffff002d7802 */ /* 0x000fe20000000f00 */
        /* <DEDUP_REMOVED lines=25> */
.L_x_13165:
[----:B------:R-:W-:Y:S01]  /*2e60*/  HFMA2.MMA R47, -RZ, RZ, 0, 1.1920928955078125e-07 ;  /* 0x00000002ff2f7435 */ /* 0x000fe200000001ff */
[----:B------:R-:W-:-:S05]  /*2e70*/  FADD R36, R88, R71 ;  /* 0x0000004758247221 */ /* 0x000fca0000000000 */
[----:B------:R-:W-:-:S07]  /*2e80*/  MOV R88, R36 ;  /* 0x0000002400587202 */ /* 0x000fce0000000f00 */
[----:B------:R-:W-:Y:S05]  /*2e90*/  WARPSYNC.COLLECTIVE R45, `(.L_x_13166) ;  /* 0x000000002d087348 */ /* 0x000fea0003c00000 */
[----:B------:R0:W1:Y:S02]  /*2ea0*/  SHFL.BFLY P0, R71, R88, R47, R86 ;  /* 0x0c00002f58477389 */ /* 0x0000640000000056 */
[----:B01----:R-:W-:Y:S01]  /*2eb0*/  ENDCOLLECTIVE ;  /* 0x000000000000791b */ /* 0x003fe20003800000 */
.L_x_13166:
[----:B------:R-:W-:Y:S01]  /*2ec0*/  HFMA2.MMA R47, -RZ, RZ, 0, 2.384185791015625e-07 ;  /* 0x00000004ff2f7435 */ /* 0x000fe200000001ff */
[----:B------:R-:W-:-:S05]  /*2ed0*/  FADD R37, R36, R71 ;  /* 0x0000004724257221 */ /* 0x000fca0000000000 */
[----:B------:R-:W-:-:S07]  /*2ee0*/  MOV R88, R37 ;  /* 0x0000002500587202 */ /* 0x000fce0000000f00 */
[----:B------:R-:W-:Y:S05]  /*2ef0*/  WARPSYNC.COLLECTIVE R45, `(.L_x_13167) ;  /* 0x000000002d087348 */ /* 0x000fea0003c00000 */
[----:B------:R0:W1:Y:S02]  /*2f00*/  SHFL.BFLY P0, R71, R88, R47, R86 ;  /* 0x0c00002f58477389 */ /* 0x0000640000000056 */
[----:B01----:R-:W-:Y:S01]  /*2f10*/  ENDCOLLECTIVE ;  /* 0x000000000000791b */ /* 0x003fe20003800000 */
.L_x_13167:
[----:B------:R-:W-:Y:S01]  /*2f20*/  HFMA2.MMA R47, -RZ, RZ, 0, 4.76837158203125e-07 ;  /* 0x00000008ff2f7435 */ /* 0x000fe200000001ff */
[----:B------:R-:W-:-:S05]  /*2f30*/  FADD R77, R37, R71 ;  /* 0x00000047254d7221 */ /* 0x000fca0000000000 */
[----:B------:R-:W-:-:S07]  /*2f40*/  MOV R88, R77 ;  /* 0x0000004d00587202 */ /* 0x000fce0000000f00 */
[----:B------:R-:W-:Y:S05]  /*2f50*/  WARPSYNC.COLLECTIVE R45, `(.L_x_13168) ;  /* 0x000000002d087348 */ /* 0x000fea0003c00000 */
[----:B------:R0:W1:Y:S02]  /*2f60*/  SHFL.BFLY P0, R71, R88, R47, R86 ;  /* 0x0c00002f58477389 */ /* 0x0000640000000056 */
[----:B01----:R-:W-:Y:S01]  /*2f70*/  ENDCOLLECTIVE ;  /* 0x000000000000791b */ /* 0x003fe20003800000 */
.L_x_13168:
[----:B------:R-:W-:Y:S01]  /*2f80*/  HFMA2.MMA R47, -RZ, RZ, 0, 9.5367431640625e-07 ;  /* 0x00000010ff2f7435 */ /* 0x000fe200000001ff */
[----:B------:R-:W-:-:S05]  /*2f90*/  FADD R79, R77, R71 ;  /* 0x000000474d4f7221 */ /* 0x000fca0000000000 */
[----:B------:R-:W-:-:S07]  /*2fa0*/  MOV R88, R79 ;  /* 0x0000004f00587202 */ /* 0x000fce0000000f00 */
[----:B------:R-:W-:Y:S05]  /*2fb0*/  WARPSYNC.COLLECTIVE R45, `(.L_x_13169) ;  /* 0x000000002d087348 */ /* 0x000fea0003c00000 */
[----:B------:R0:W1:Y:S02]  /*2fc0*/  SHFL.BFLY P0, R71, R88, R47, R86 ;  /* 0x0c00002f58477389 */ /* 0x0000640000000056 */
[----:B01----:R-:W-:Y:S01]  /*2fd0*/  ENDCOLLECTIVE ;  /* 0x000000000000791b */ /* 0x003fe20003800000 */
.L_x_13169:
[----:B------:R-:W-:Y:S05]  /*2fe0*/  BRA `(.L_x_13170) ;  /* 0xffffffdc00287947 */ /* 0x000fea000383ffff */
.L_x_13152:
[----:B------:R-:W-:Y:S01]  /*2ff0*/  HFMA2.MMA R9, -RZ, RZ, 0, 1.847743988037109375e-06 ;  /* 0x0000001fff097435 */ /* 0x000fe200000001ff */
[----:B------:R-:W-:Y:S01]  /*3000*/  BSSY B0, `(.L_x_13171) ;  /* 0x0000006000007945 */ /* 0x000fe20003800000 */
[----:B------:R-:W-:Y:S02]  /*3010*/  MOV R4, 0x10 ;  /* 0x0000001000047802 */ /* 0x000fe40000000f00 */
[----:B---3--:R-:W-:-:S07]  /*3020*/  MOV R45, 0xffffffff ;  /* 0xffffffff002d7802 */ /* 0x008fce0000000f00 */
[----:B-----5:R-:W-:Y:S05]  /*3030*/  WARPSYNC.COLLECTIVE R45, `(.L_x_13172) ;  /* 0x000000002d087348 */ /* 0x020fea0003c00000 */
[----:B------:R0:W1:Y:S02]  /*3040*/  SHFL.DOWN P0, R7, R48, R4, R9 ;  /* 0x0800000430077389 */ /* 0x0000640000000009 */
[----:B01---5:R-:W-:Y:S01]  /*3050*/  ENDCOLLECTIVE ;  /* 0x000000000000791b */ /* 0x023fe20003800000 */
.L_x_13172:
[----:B------:R-:W-:Y:S05]  /*3060*/  BSYNC B0 ;  /* 0x0000000000007941 */ /* 0x000fea0003800000 */
.L_x_13171:
        /* <DEDUP_REMOVED lines=9> */
.L_x_13173:
[----:B------:R-:W-:Y:S01]  /*3100*/  HFMA2.MMA R4, -RZ, RZ, 0, 2.384185791015625e-07 ;  /* 0x00000004ff047435 */ /* 0x000fe200000001ff */
[----:B------:R-:W-:-:S04]  /*3110*/  MOV R0, R7 ;  /* 0x0000000700007202 */ /* 0x000fc80000000f00 */
[----:B------:R-:W-:-:S04]  /*3120*/  FMNMX R0, R3, R0, !PT ;  /* 0x0000000003007209 */ /* 0x000fc80007800000 */
[----:B------:R-:W-:-:S07]  /*3130*/  MOV R48, R0 ;  /* 0x0000000000307202 */ /* 0x000fce0000000f00 */
[----:B------:R-:W-:Y:S05]  /*3140*/  WARPSYNC.COLLECTIVE R45, `(.L_x_13174) ;  /* 0x000000002d087348 */ /* 0x000fea0003c00000 */
[----:B------:R0:W1:Y:S02]  /*3150*/  SHFL.DOWN P0, R7, R48, R4, R9 ;  /* 0x0800000430077389 */ /* 0x0000640000000009 */
[----:B01----:R-:W-:Y:S01]  /*3160*/  ENDCOLLECTIVE ;  /* 0x000000000000791b */ /* 0x003fe20003800000 */
.L_x_13174:
[----:B------:R-:W-:Y:S01]  /*3170*/  HFMA2.MMA R4, -RZ, RZ, 0, 1.1920928955078125e-07 ;  /* 0x00000002ff047435 */ /* 0x000fe200000001ff */
[----:B------:R-:W-:-:S04]  /*3180*/  MOV R5, R7 ;  /* 0x0000000700057202 */ /* 0x000fc80000000f00 */
[----:B------:R-:W-:-:S04]  /*3190*/  FMNMX R5, R0, R5, !PT ;  /* 0x0000000500057209 */ /* 0x000fc80007800000 */
[----:B------:R-:W-:-:S07]  /*31a0*/  MOV R48, R5 ;  /* 0x0000000500307202 */ /* 0x000fce0000000f00 */
[----:B------:R-:W-:Y:S05]  /*31b0*/  WARPSYNC.COLLECTIVE R45, `(.L_x_13175) ;  /* 0x000000002d087348 */ /* 0x000fea0003c00000 */
[----:B------:R0:W1:Y:S02]  /*31c0*/  SHFL.DOWN P0, R7, R48, R4, R9 ;  /* 0x0800000430077389 */ /* 0x0000640000000009 */
[----:B01----:R-:W-:Y:S01]  /*31d0*/  ENDCOLLECTIVE ;  /* 0x000000000000791b */ /* 0x003fe20003800000 */
.L_x_13175:
[----:B------:R-:W-:Y:S01]  /*31e0*/  HFMA2.MMA R4, -RZ, RZ, 0, 5.9604644775390625e-08 ;  /* 0x00000001ff047435 */ /* 0x000fe200000001ff */
[----:B------:R-:W-:-:S04]  /*31f0*/  MOV R2, R7 ;  /* 0x0000000700027202 */ /* 0x000fc80000000f00 */
[----:B------:R-:W-:-:S04]  /*3200*/  FMNMX R2, R5, R2, !PT ;  /* 0x0000000205027209 */ /* 0x000fc80007800000 */
[----:B------:R-:W-:-:S07]  /*3210*/  MOV R48, R2 ;  /* 0x0000000200307202 */ /* 0x000fce0000000f00 */
[----:B------:R-:W-:Y:S05]  /*3220*/  WARPSYNC.COLLECTIVE R45, `(.L_x_13176) ;  /* 0x000000002d087348 */ /* 0x000fea0003c00000 */
[----:B------:R0:W1:Y:S02]  /*3230*/  SHFL.DOWN P0, R7, R48, R4, R9 ;  /* 0x0800000430077389 */ /* 0x0000640000000009 */
[----:B01----:R-:W-:Y:S01]  /*3240*/  ENDCOLLECTIVE ;  /* 0x000000000000791b */ /* 0x003fe20003800000 */
.L_x_13176:
[----:B------:R-:W-:Y:S05]  /*3250*/  BRA `(.L_x_13177) ;  /* 0xfffffff0006c7947 */ /* 0x000fea000383ffff */
.L_x_13155:
[----:B------:R-:W-:Y:S01]  /*3260*/  HFMA2.MMA R4, -RZ, RZ, 0, 1.1920928955078125e-07 ;  /* 0x00000002ff047435 */ /* 0x000fe200000001ff */
[----:B-1----:R-:W-:Y:S02]  /*3270*/  MOV R48, R0 ;  /* 0x0000000000307202 */ /* 0x002fe40000000f00 */
[----:B------:R-:W-:Y:S02]  /*3280*/  MOV R9, 0x1f ;  /* 0x0000001f00097802 */ /* 0x000fe40000000f00 */
[----:B---3--:R-:W-:-:S07]  /*3290*/  MOV R45, 0xffffffff ;  /* 0xffffffff002d7802 */ /* 0x008fce0000000f00 */
[----:B0----5:R-:W-:Y:S05]  /*32a0*/  WARPSYNC.COLLECTIVE R45, `(.L_x_13178) ;  /* 0x000000002d087348 */ /* 0x021fea0003c00000 */
[----:B------:R1:W2:Y:S02]  /*32b0*/  SHFL.DOWN P0, R7, R48, R4, R9 ;  /* 0x0800000430077389 */ /* 0x0002a40000000009 */
[----:B012--5:R-:W-:Y:S01]  /*32c0*/  ENDCOLLECTIVE ;  /* 0x000000000000791b */ /* 0x027fe20003800000 */
.L_x_13178:
[----:B------:R-:W-:Y:S01]  /*32d0*/  HFMA2.MMA R4, -RZ, RZ, 0, 5.9604644775390625e-08 ;  /* 0x00000001ff047435 */ /* 0x000fe200000001ff */
[----:B------:R-:W-:-:S04]  /*32e0*/  MOV R3, R7 ;  /* 0x0000000700037202 */ /* 0x000fc80000000f00 */
[----:B------:R-:W-:-:S04]  /*32f0*/  FMNMX R3, R3, R0, !PT ;  /* 0x0000000003037209 */ /* 0x000fc80007800000 */
[----:B------:R-:W-:-:S07]  /*3300*/  MOV R48, R3 ;  /* 0x0000000300307202 */ /* 0x000fce0000000f00 */
[----:B------:R-:W-:Y:S05]  /*3310*/  WARPSYNC.COLLECTIVE R45, `(.L_x_13179) ;  /* 0x000000002d087348 */ /* 0x000fea0003c00000 */
[----:B------:R0:W1:Y:S02]  /*3320*/  SHFL.DOWN P0, R7, R48, R4, R9 ;  /* 0x0800000430077389 */ /* 0x0000640000000009 */
[----:B01----:R-:W-:Y:S01]  /*3330*/  ENDCOLLECTIVE ;  /* 0x000000000000791b */ /* 0x003fe20003800000 */
.L_x_13179:
[----:B------:R-:W-:Y:S01]  /*3340*/  MOV R2, R7 ;  /* 0x0000000700027202 */ /* 0x000fe20000000f00 */
[----:B------:R-:W-:Y:S06]  /*3350*/  BRA `(.L_x_13180) ;  /* 0xfffffff0009c7947 */ /* 0x000fec000383ffff */
        .weak           $__internal_213_$__cuda_sm20_rcp_rn_f32_slowpath
        .type           $__internal_213_$__cuda_sm20_rcp_rn_f32_slowpath,@function
        .size           $__internal_213_$__cuda_sm20_rcp_rn_f32_slowpath,(.L_x_14549 - $__internal_213_$__cuda_sm20_rcp_rn_f32_slowpath)
$__internal_213_$__cuda_sm20_rcp_rn_f32_slowpath:
        /* <DEDUP_REMOVED lines=15> */
.L_x_13181:
        /* <DEDUP_REMOVED lines=33> */
.L_x_13183:
[----:B------:R0:W1:Y:S02]  /*3660*/  MUFU.RCP R2, R0 ;  /* 0x0000000000027308 */ /* 0x0000640000001000 */
.L_x_13182:
[----:B-1-3--:R-:W-:Y:S02]  /*3670*/  MOV R5, R2 ;  /* 0x0000000200057202 */ /* 0x00afe40000000f00 */
[----:B------:R-:W-:Y:S02]  /*3680*/  MOV R2, R7 ;  /* 0x0000000700027202 */ /* 0x000fe40000000f00 */
[----:B------:R-:W-:-:S04]  /*3690*/  MOV R3, 0x0 ;  /* 0x0000000000037802 */ /* 0x000fc80000000f00 */
[----:B0-2---:R-:W-:Y:S05]  /*36a0*/  RET.REL.NODEC R2 `(_ZN18transformer_engine13normalization19ln_fwd_tuned_kernelINS0_13Kernel_traitsI6__halfS3_13__nv_fp8_e4m3fjLj1024ELj1ELj4ELj1ELj16ENS0_18Kernel_traits_baseILj1024ES3_S3_S4_fjLj128EEEEEEEvNS0_19ForwardKernelParamsE) ;  /* 0xffffffc802547950 */ /* 0x005fea0003c3ffff */
.L_x_13184:
        /* <DEDUP_REMOVED lines=13> */
.L_x_14549:


//--------------------- .text._ZN18transformer_engine13normalization19ln_fwd_tuned_kernelINS0_13Kernel_traitsI6__halfS3_13__nv_fp8_e4m3fjLj768ELj1ELj4ELj1ELj16ENS0_18Kernel_traits_baseILj768ES3_S3_S4_fjLj128EEEEEEEvNS0_19ForwardKernelParamsE --------------------------
	.section	.text._ZN18transformer_engine13normalization19ln_fwd_tuned_kernelINS0_13Kernel_traitsI6__halfS3_13__nv_fp8_e4m3fjLj768ELj1ELj4ELj1ELj16ENS0_18Kernel_traits_baseILj768ES3_S3_S4_fjLj128EEEEEEEvNS0_19ForwardKernelParamsE,"ax",@progbits
	.align	128
        .global         _ZN18transformer_engine13normalization19ln_fwd_tuned_kernelINS0_13Kernel_traitsI6__halfS3_13__nv_fp8_e4m3fjLj768ELj1ELj4ELj1ELj16ENS0_18Kernel_traits_baseILj768ES3_S3_S4_fjLj128EEEEEEEvNS0_19ForwardKernelParamsE
        .type           _ZN18transformer_engine13normalization19ln_fwd_tuned_kernelINS0_13Kernel_traitsI6__halfS3_13__nv_fp8_e4m3fjLj768ELj1ELj4ELj1ELj16ENS0_18Kernel_traits_baseILj768ES3_S3_S4_fjLj128EEEEEEEvNS0_19ForwardKernelParamsE,@function
        .size           _ZN18transformer_engine13normalization19ln_fwd_tuned_kernelINS0_13Kernel_traitsI6__halfS3_13__nv_fp8_e4m3fjLj768ELj1ELj4ELj1ELj16ENS0_18Kernel_traits_baseILj768ES3_S3_S4_fjLj128EEEEEEEvNS0_19ForwardKernelParamsE,(.L_x_14550 - _ZN18transformer_engine13normalization19ln_fwd_tuned_kernelINS0_13Kernel_traitsI6__halfS3_13__nv_fp8_e4m3fjLj768ELj1ELj4ELj1ELj16ENS0_18Kernel_traits_baseILj768ES3_S3_S4_fjLj128EEEEEEEvNS0_19ForwardKernelParamsE)
        .other          _ZN18transformer_engine13normalization19ln_fwd_tuned_kernelINS0_13Kernel_traitsI6__halfS3_13__nv_fp8_e4m3fjLj768ELj1ELj4ELj1ELj16ENS0_18Kernel_traits_baseILj768ES3_S3_S4_fjLj128EEEEEEEvNS0_19ForwardKernelParamsE,@"STO_CUDA_ENTRY STV_DEFAULT"
_ZN18transformer_engine13normalization19ln_fwd_tuned_kernelINS0_13Kernel_traitsI6__halfS3_13__nv_fp8_e4m3fjLj768ELj1ELj4ELj1ELj16ENS0_18Kernel_traits_baseILj768ES3_S3_S4_fjLj128EEEEEEEvNS0_19ForwardKernelParamsE:
.text._ZN18transformer_engine13normalization19ln_fwd_tuned_kernelINS0_13Kernel_traitsI6__halfS3_13__nv_fp8_e4m3fjLj768ELj1ELj4ELj1ELj16ENS0_18Kernel_traits_baseILj768ES3_S3_S4_fjLj128EEEEEEEvNS0_19ForwardKernelParamsE:
        /* <DEDUP_REMOVED lines=37> */
.L_x_13188:
        /* <DEDUP_REMOVED lines=24> */
[----:B------:R-:W-:Y:S02]  /*03d0*/  HADD2.F32 R48, -RZ, R35.H1_H1 ;  /* 0x30000023ff307230 */ /* 0x000fe40000004100 */
[----:B---3--:R-:W-:Y:S02]  /*03e0*/  HADD2.F32 R35, -RZ, R36.H0_H0 ;  /* 0x20000024ff237230 */ /* 0x008fe40000004100 */
[----:B------:R-:W-:Y:S01]  /*03f0*/  FADD R49, R46, R49 ;  /* 0x000000312e317221 */ /* 0x000fe20000000000 */
[----:B----4-:R-:W-:-:S03]  /*0400*/  HADD2.F32 R60, -RZ, R43.H1_H1 ;  /* 0x3000002bff3c7230 */ /* 0x010fc60000004100 */
        /* <DEDUP_REMOVED lines=101> */
.L_x_13208:
[----:B------:R-:W2:Y:S01]  /*0a60*/  LDC R56, c[0x0][0x268] ;  /* 0x00009a00ff387b82 */ /* 0x000ea20000000800 */
[----:B-1----:R-:W-:Y:S01]  /*0a70*/  FADD R61, R59, R61 ;  /* 0x0000003d3b3d7221 */ /* 0x002fe20000000000 */
[----:B------:R-:W-:Y:S01]  /*0a80*/  ISETP.NE.AND P2, PT, RZ, UR6, PT ;  /* 0x00000006ff007c0c */ /* 0x000fe2000bf45270 */
[----:B-----5:R-:W-:Y:S01]  /*0a90*/  HADD2.F32 R58, -RZ, R8.H0_H0 ;  /* 0x20000008ff3a7230 */ /* 0x020fe20000004100 */
[----:B------:R-:W-:-:S06]  /*0aa0*/  UISETP.NE.AND UP0, UPT, UR7, URZ, UPT ;  /* 0x0000003f0700728c */ /* 0x000fcc000bf05270 */
[----:B------:R-:W-:-:S05]  /*0ab0*/  PLOP3.LUT P3, PT, PT, PT, UP0, 0x80, 0x0 ;  /* 0x000000000000781c */ /* 0x000fca0003f6f008 */
[----:B------:R-:W-:Y:S01]  /*0ac0*/  @P2 FADD R58, R58, 1 ;  /* 0x3f8000003a3a2421 */ /* 0x000fe20000000000 */
[----:B--2---:R-:W-:Y:S02]  /*0ad0*/  FFMA R61, R61, 0.001302083372138440609, R56 ;  /* 0x3aaaaaab3d3d7823 */ /* 0x004fe40000000038 */
[----:B------:R-:W1:Y:S03]  /*0ae0*/  @!P1 LDC.64 R56, c[0x0][0x228] ;  /* 0x00008a00ff389b82 */ /* 0x000e660000000a00 */
[----:B------:R-:W-:-:S13]  /*0af0*/  FSETP.GEU.AND P0, PT, |R61|, 1.175494350822287508e-38, PT ;  /* 0x008000003d00780b */ /* 0x000fda0003f0e200 */
[----:B------:R-:W-:-:S04]  /*0b00*/  @!P0 FMUL R61, R61, 16777216 ;  /* 0x4b8000003d3d8820 */ /* 0x000fc80000400000 */
[----:B0-----:R0:W2:Y:S01]  /*0b10*/  MUFU.RSQ R59, R61 ;  /* 0x0000003d003b7308 */ /* 0x0010a20000001400 */
[----:B-1----:R-:W-:-:S05]  /*0b20*/  @!P1 IMAD.WIDE R56, R2, 0x4, R56 ;  /* 0x0000000402389825 */ /* 0x002fca00078e0238 */
[----:B------:R1:W-:Y:S01]  /*0b30*/  @!P1 STG.E desc[UR4][R56.64], R43 ;  /* 0x0000002b38009986 */ /* 0x0003e2000c101904 */
[----:B0-----:R-:W-:Y:S02]  /*0b40*/  HADD2.F32 R61, -RZ, R20.H0_H0 ;  /* 0x20000014ff3d7230 */ /* 0x001fe40000004100 */
[----:B--2---:R-:W-:Y:S01]  /*0b50*/  @!P0 FMUL R59, R59, 4096 ;  /* 0x458000003b3b8820 */ /* 0x004fe20000400000 */
[----:B------:R-:W-:-:S03]  /*0b60*/  ISETP.NE.U32.AND P0, PT, RZ, UR8, PT ;  /* 0x00000008ff007c0c */ /* 0x000fc6000bf05070 */
[-C--:B------:R-:W-:Y:S01]  /*0b70*/  FMUL R0, R0, R59.reuse ;  /* 0x0000003b00007220 */ /* 0x080fe20000400000 */
[----:B-1----:R-:W-:Y:S02]  /*0b80*/  HADD2.F32 R43, -RZ, R8.H1_H1 ;  /* 0x30000008ff2b7230 */ /* 0x002fe40000004100 */
[----:B------:R-:W-:Y:S01]  /*0b90*/  FMUL R32, R32, R59 ;  /* 0x0000003b20207220 */ /* 0x000fe20000400000 */
[----:B------:R-:W-:Y:S02]  /*0ba0*/  HADD2.F32 R56, -RZ, R20.H1_H1 ;  /* 0x30000014ff387230 */ /* 0x000fe40000004100 */
[----:B------:R-:W-:Y:S01]  /*0bb0*/  FFMA R0, R58, R0, R61 ;  /* 0x000000003a007223 */ /* 0x000fe2000000003d */
[----:B------:R-:W-:Y:S02]  /*0bc0*/  HADD2.F32 R58, -RZ, R9.H0_H0 ;  /* 0x20000009ff3a7230 */ /* 0x000fe40000004100 */
[----:B------:R-:W-:Y:S01]  /*0bd0*/  @P2 FADD R43, R43, 1 ;  /* 0x3f8000002b2b2421 */ /* 0x000fe20000000000 */
[----:B------:R-:W-:-:S02]  /*0be0*/  HADD2.F32 R61, -RZ, R21.H0_H0 ;  /* 0x20000015ff3d7230 */ /* 0x000fc40000004100 */
[-C--:B------:R-:W-:Y:S01]  /*0bf0*/  FMUL R6, R6, R59.reuse ;  /* 0x0000003b06067220 */ /* 0x080fe20000400000 */
[----:B------:R-:W-:Y:S02]  /*0c00*/  HADD2.F32 R57, -RZ, R21.H1_H1 ;  /* 0x30000015ff397230 */ /* 0x000fe40000004100 */
[----:B------:R-:W-:Y:S01]  /*0c10*/  FFMA R32, R43, R32, R56 ;  /* 0x000000202b207223 */ /* 0x000fe20000000038 */
[----:B------:R-:W-:Y:S01]  /*0c20*/  @P2 FADD R58, R58, 1 ;  /* 0x3f8000003a3a2421 */ /* 0x000fe20000000000 */
[----:B------:R-:W-:Y:S02]  /*0c30*/  HADD2.F32 R56, -RZ, R9.H1_H1 ;  /* 0x30000009ff387230 */ /* 0x000fe40000004100 */
[-C--:B------:R-:W-:Y:S01]  /*0c40*/  FMUL R33, R33, R59.reuse ;  /* 0x0000003b21217220 */ /* 0x080fe20000400000 */
[----:B------:R-:W-:Y:S02]  /*0c50*/  HADD2.F32 R43, -RZ, R10.H0_H0 ;  /* 0x2000000aff2b7230 */ /* 0x000fe40000004100 */
[----:B------:R-:W-:Y:S01]  /*0c60*/  FFMA R6, R58, R6, R61 ;  /* 0x000000063a067223 */ /* 0x000fe2000000003d */
[----:B------:R-:W-:Y:S01]  /*0c70*/  FMUL R58, R44, R59 ;  /* 0x0000003b2c3a7220 */ /* 0x000fe20000400000 */
        /* <DEDUP_REMOVED lines=8> */
[----:B------:R-:W-:Y:S01]  /*0d00*/  FMUL R57, R46, R59 ;  /* 0x0000003b2e397220 */ /* 0x000fe20000400000 */
        /* <DEDUP_REMOVED lines=14> */
[----:B------:R-:W-:Y:S02]  /*0df0*/  HADD2.F32 R35, -RZ, R12.H1_H1 ;  /* 0x3000000cff237230 */ /* 0x000fe40000004100 */
[----:B------:R-:W-:Y:S01]  /*0e00*/  FFMA R46, R43, R61, R46 ;  /* 0x0000003d2b2e7223 */ /* 0x000fe2000000002e */
[----:B------:R-:W-:Y:S02]  /*0e10*/  HADD2.F32 R43, -RZ, R13.H0_H0 ;  /* 0x2000000dff2b7230 */ /* 0x000fe40000004100 */
[----:B------:R-:W-:Y:S01]  /*0e20*/  FFMA R48, R33, R57, R48 ;  /* 0x0000003921307223 */ /* 0x000fe20000000030 */
[----:B------:R-:W-:Y:S02]  /*0e30*/  HADD2.F32 R33, -RZ, R24.H1_H1 ;  /* 0x30000018ff217230 */ /* 0x000fe40000004100 */
[----:B------:R-:W-:Y:S01]  /*0e40*/  FMUL R57, R49, R59 ;  /* 0x0000003b31397220 */ /* 0x000fe20000400000 */
[----:B------:R-:W-:Y:S01]  /*0e50*/  @P2 FADD R35, R35, 1 ;  /* 0x3f80000023232421 */ /* 0x000fe20000000000 */
[----:B------:R-:W-:-:S02]  /*0e60*/  HADD2.F32 R49, -RZ, R25.H0_H0 ;  /* 0x20000019ff317230 */ /* 0x000fc40000004100 */
[----:B------:R-:W-:Y:S01]  /*0e70*/  @P2 FADD R43, R43, 1 ;  /* 0x3f8000002b2b2421 */ /* 0x000fe20000000000 */
[----:B------:R-:W-:Y:S01]  /*0e80*/  FMUL R36, R36, R59 ;  /* 0x0000003b24247220 */ /* 0x000fe20000400000 */
[----:B------:R-:W-:Y:S01]  /*0e90*/  FFMA R33, R35, R57, R33 ;  /* 0x0000003923217223 */ /* 0x000fe20000000021 */
[----:B------:R-:W-:Y:S02]  /*0ea0*/  HADD2.F32 R35, -RZ, R13.H1_H1 ;  /* 0x3000000dff237230 */ /* 0x000fe40000004100 */
[----:B------:R-:W-:Y:S01]  /*0eb0*/  FMUL R50, R50, R59 ;  /* 0x0000003b32327220 */ /* 0x000fe20000400000 */
[----:B------:R-:W-:Y:S01]  /*0ec0*/  FFMA R36, R43, R36, R49 ;  /* 0x000000242b247223 */ /* 0x000fe20000000031 */
[----:B------:R-:W-:Y:S01]  /*0ed0*/  HADD2.F32 R43, -RZ, R14.H0_H0 ;  /* 0x2000000eff2b7230 */ /* 0x000fe20000004100 */
[----:B------:R-:W-:Y:S01]  /*0ee0*/  ISETP.NE.AND.EX P0, PT, RZ, UR9, PT, P0 ;  /* 0x00000009ff007c0c */ /* 0x000fe2000bf05300 */
[----:B------:R-:W-:Y:S02]  /*0ef0*/  HADD2.F32 R57, -RZ, R25.H1_H1 ;  /* 0x30000019ff397230 */ /* 0x000fe40000004100 */
[----:B------:R-:W-:Y:S01]  /*0f00*/  @P2 FADD R35, R35, 1 ;  /* 0x3f80000023232421 */ /* 0x000fe20000000000 */
[----:B------:R-:W-:-:S02]  /*0f10*/  HADD2.F32 R49, -RZ, R26.H0_H0 ;  /* 0x2000001aff317230 */ /* 0x000fc40000004100 */
[----:B------:R-:W-:Y:S01]  /*0f20*/  @P2 FADD R43, R43, 1 ;  /* 0x3f8000002b2b2421 */ /* 0x000fe20000000000 */
[-C--:B------:R-:W-:Y:S01]  /*0f30*/  FMUL R61, R37, R59.reuse ;  /* 0x0000003b253d7220 */ /* 0x080fe20000400000 */
[----:B------:R-:W-:Y:S02]  /*0f40*/  HADD2.F32 R37, -RZ, R14.H1_H1 ;  /* 0x3000000eff257230 */ /* 0x000fe40000004100 */
[----:B------:R-:W-:Y:S01]  /*0f50*/  FFMA R50, R35, R50, R57 ;  /* 0x0000003223327223 */ /* 0x000fe20000000039 */
[----:B------:R-:W-:Y:S01]  /*0f60*/  FMUL R57, R51, R59 ;  /* 0x0000003b33397220 */ /* 0x000fe20000400000 */
[----:B------:R-:W-:Y:S01]  /*0f70*/  FFMA R35, R43, R61, R49 ;  /* 0x0000003d2b237223 */ /* 0x000fe20000000031 */
[----:B------:R-:W-:Y:S02]  /*0f80*/  HADD2.F32 R43, -RZ, R15.H0_H0 ;  /* 0x2000000fff2b7230 */ /* 0x000fe40000004100 */
[----:B------:R-:W-:Y:S01]  /*0f90*/  @P2 FADD R37, R37, 1 ;  /* 0x3f80000025252421 */ /* 0x000fe20000000000 */
[----:B------:R-:W-:-:S02]  /*0fa0*/  HADD2.F32 R49, -RZ, R26.H1_H1 ;  /* 0x3000001aff317230 */ /* 0x000fc40000004100 */
[----:B------:R-:W-:Y:S01]  /*0fb0*/  FMUL R38, R38, R59 ;  /* 0x0000003b26267220 */ /* 0x000fe20000400000 */
[----:B------:R-:W-:Y:S02]  /*0fc0*/  HADD2.F32 R51, -RZ, R27.H0_H0 ;  /* 0x2000001bff337230 */ /* 0x000fe40000004100 */
[----:B------:R-:W-:Y:S01]  /*0fd0*/  @P2 FADD R43, R43, 1 ;  /* 0x3f8000002b2b2421 */ /* 0x000fe20000000000 */
[----:B------:R-:W-:Y:S01]  /*0fe0*/  @P0 FMNMX R3, R3, |R0|, !PT ;  /* 0x4000000003030209 */ /* 0x000fe20007800000 */
[----:B------:R-:W-:Y:S01]  /*0ff0*/  FFMA R37, R37, R57, R49 ;  /* 0x0000003925257223 */ /* 0x000fe20000000031 */
[----:B------:R-:W-:Y:S02]  /*1000*/  HADD2.F32 R49, -RZ, R15.H1_H1 ;  /* 0x3000000fff317230 */ /* 0x000fe40000004100 */
[----:B------:R-:W-:Y:S01]  /*1010*/  FFMA R38, R43, R38, R51 ;  /* 0x000000262b267223 */ /* 0x000fe20000000033 */
[----:B------:R-:W-:Y:S02]  /*1020*/  HADD2.F32 R43, -RZ, R16.H0_H0 ;  /* 0x20000010ff2b7230 */ /* 0x000fe40000004100 */
[----:B------:R-:W-:Y:S01]  /*1030*/  FMUL R61, R52, R59 ;  /* 0x0000003b343d7220 */ /* 0x000fe20000400000 */
[----:B------:R-:W-:-:S02]  /*1040*/  HADD2.F32 R57, -RZ, R27.H1_H1 ;  /* 0x3000001bff397230 */ /* 0x000fc40000004100 */
[----:B------:R-:W-:Y:S01]  /*1050*/  @P2 FADD R49, R49, 1 ;  /* 0x3f80000031312421 */ /* 0x000fe20000000000 */
[----:B------:R-:W-:Y:S01]  /*1060*/  @P0 FMNMX R3, R3, |R32|, !PT ;  /* 0x4000002003030209 */ /* 0x000fe20007800000 */
[----:B------:R-:W-:Y:S02]  /*1070*/  HADD2.F32 R52, -RZ, R28.H0_H0 ;  /* 0x2000001cff347230 */ /* 0x000fe40000004100 */
[----:B------:R-:W-:Y:S01]  /*1080*/  FMUL R51, R39, R59 ;  /* 0x0000003b27337220 */ /* 0x000fe20000400000 */
[----:B------:R-:W-:Y:S01]  /*1090*/  @P2 FADD R43, R43, 1 ;  /* 0x3f8000002b2b2421 */ /* 0x000fe20000000000 */
[----:B------:R-:W-:Y:S01]  /*10a0*/  FFMA R39, R49, R61, R57 ;  /* 0x0000003d31277223 */ /* 0x000fe20000000039 */
[----:B------:R-:W-:Y:S01]  /*10b0*/  @P0 FMNMX R3, R3, |R6|, !PT ;  /* 0x4000000603030209 */ /* 0x000fe20007800000 */
[----:B------:R-:W-:Y:S02]  /*10c0*/  HADD2.F32 R49, -RZ, R17.H0_H0 ;  /* 0x20000011ff317230 */ /* 0x000fe40000004100 */
[----:B------:R-:W-:Y:S01]  /*10d0*/  FFMA R52, R43, R51, R52 ;  /* 0x000000332b347223 */ /* 0x000fe20000000034 */
[----:B------:R-:W-:Y:S01]  /*10e0*/  HADD2.F32 R57, -RZ, R16.H1_H1 ;  /* 0x30000010ff397230 */ /* 0x000fe20000004100 */
[----:B------:R-:W-:Y:S01]  /*10f0*/  @P0 FMNMX R3, R3, |R56|, !PT ;  /* 0x4000003803030209 */ /* 0x000fe20007800000 */
[----:B------:R-:W-:-:S02]  /*1100*/  HADD2.F32 R51, -RZ, R29.H0_H0 ;  /* 0x2000001dff337230 */ /* 0x000fc40000004100 */
[----:B------:R-:W-:Y:S01]  /*1110*/  @P2 FADD R49, R49, 1 ;  /* 0x3f80000031312421 */ /* 0x000fe20000000000 */
[-C--:B------:R-:W-:Y:S01]  /*1120*/  FMUL R40, R40, R59.reuse ;  /* 0x0000003b28287220 */ /* 0x080fe20000400000 */
[----:B------:R-:W-:Y:S01]  /*1130*/  @P0 FMNMX R3, R3, |R44|, !PT ;  /* 0x4000002c03030209 */ /* 0x000fe20007800000 */
[----:B------:R-:W-:Y:S02]  /*1140*/  HADD2.F32 R43, -RZ, R28.H1_H1 ;  /* 0x3000001cff2b7230 */ /* 0x000fe40000004100 */
[----:B------:R-:W-:Y:S01]  /*1150*/  @P2 FADD R57, R57, 1 ;  /* 0x3f80000039392421 */ /* 0x000fe20000000000 */
[----:B------:R-:W-:Y:S01]  /*1160*/  FMUL R53, R53, R59 ;  /* 0x0000003b35357220 */ /* 0x000fe20000400000 */
[----:B------:R-:W-:Y:S01]  /*1170*/  FFMA R40, R49, R40, R51 ;  /* 0x0000002831287223 */ /* 0x000fe20000000033 */
[----:B------:R-:W-:Y:S01]  /*1180*/  HADD2.F32 R49, -RZ, R18.H0_H0 ;  /* 0x20000012ff317230 */ /* 0x000fe20000004100 */
[----:B------:R-:W-:Y:S01]  /*1190*/  @P0 FMNMX R3, R3, |R58|, !PT ;  /* 0x4000003a03030209 */ /* 0x000fe20007800000 */
[----:B------:R-:W-:Y:S01]  /*11a0*/  FFMA R43, R57, R53, R43 ;  /* 0x00000035392b7223 */ /* 0x000fe2000000002b */
[----:B------:R-:W-:-:S02]  /*11b0*/  HADD2.F32 R53, -RZ, R17.H1_H1 ;  /* 0x30000011ff357230 */ /* 0x000fc40000004100 */
[-C--:B------:R-:W-:Y:S01]  /*11c0*/  FMUL R41, R41, R59.reuse ;  /* 0x0000003b29297220 */ /* 0x080fe20000400000 */
[----:B------:R-:W-:Y:S02]  /*11d0*/  HADD2.F32 R51, -RZ, R30.H0_H0 ;  /* 0x2000001eff337230 */ /* 0x000fe40000004100 */
[----:B------:R-:W-:Y:S01]  /*11e0*/  @P2 FADD R49, R49, 1 ;  /* 0x3f80000031312421 */ /* 0x000fe20000000000 */
        /* <DEDUP_REMOVED lines=8> */
[----:B------:R-:W-:Y:S01]  /*1270*/  HADD2.F32 R51, -RZ, R19.H0_H0 ;  /* 0x20000013ff337230 */ /* 0x000fe20000004100 */
[----:B------:R-:W-:Y:S01]  /*1280*/  @P0 FMNMX R3, R3, |R48|, !PT ;  /* 0x4000003003030209 */ /* 0x000fe20007800000 */
[----:B------:R-:W-:Y:S02]  /*1290*/  HADD2.F32 R57, -RZ, R30.H1_H1 ;  /* 0x3000001eff397230 */ /* 0x000fe40000004100 */
[----:B------:R-:W-:Y:S01]  /*12a0*/  @P2 FADD R49, R49, 1 ;  /* 0x3f80000031312421 */ /* 0x000fe20000000000 */
[----:B------:R-:W-:Y:S02]  /*12b0*/  HADD2.F32 R53, -RZ, R31.H0_H0 ;  /* 0x2000001fff357230 */ /* 0x000fe40000004100 */
[----:B------:R-:W-:Y:S01]  /*12c0*/  FMUL R55, R55, R59 ;  /* 0x0000003b37377220 */ /* 0x000fe20000400000 */
[-C--:B------:R-:W-:Y:S01]  /*12d0*/  @P3 FMUL R0, R0, R5.reuse ;  /* 0x0000000500003220 */ /* 0x080fe20000400000 */
[----:B------:R-:W-:Y:S01]  /*12e0*/  @P3 FMUL R32, R32, R5 ;  /* 0x0000000520203220 */ /* 0x000fe20000400000 */
[----:B------:R-:W-:Y:S01]  /*12f0*/  @P2 FADD R51, R51, 1 ;  /* 0x3f80000033332421 */ /* 0x000fe20000000000 */
[----:B------:R-:W-:Y:S01]  /*1300*/  FMUL R42, R42, R59 ;  /* 0x0000003b2a2a7220 */ /* 0x000fe20000400000 */
[----:B------:R-:W-:Y:S01]  /*1310*/  @P0 FMNMX R3, R3, |R33|, !PT ;  /* 0x4000002103030209 */ /* 0x000fe20007800000 */
[----:B------:R-:W-:Y:S01]  /*1320*/  FFMA R49, R49, R55, R57 ;  /* 0x0000003731317223 */ /* 0x000fe20000000039 */
[----:B------:R-:W-:Y:S01]  /*1330*/  F2FP.SATFINITE.E4M3.F32.PACK_AB_MERGE_C R55, RZ, R0, RZ ;  /* 0x00000000ff37723e */ /* 0x000fe200048070ff */
[----:B------:R-:W-:Y:S01]  /*1340*/  FFMA R42, R51, R42, R53 ;  /* 0x0000002a332a7223 */ /* 0x000fe20000000035 */
[----:B------:R-:W-:Y:S01]  /*1350*/  F2FP.SATFINITE.E4M3.F32.PACK_AB_MERGE_C R32, RZ, R32, RZ ;  /* 0x00000020ff20723e */ /* 0x000fe200048070ff */
[----:B------:R-:W-:Y:S01]  /*1360*/  HADD2.F32 R53, -RZ, R19.H1_H1 ;  /* 0x30000013ff357230 */ /* 0x000fe20000004100 */
[----:B------:R-:W-:Y:S01]  /*1370*/  @P0 FMNMX R3, R3, |R36|, !PT ;  /* 0x4000002403030209 */ /* 0x000fe20007800000 */
[-C--:B------:R-:W-:Y:S01]  /*1380*/  @P3 FMUL R6, R6, R5.reuse ;  /* 0x0000000506063220 */ /* 0x080fe20000400000 */
[-C--:B------:R-:W-:Y:S01]  /*1390*/  @P3 FMUL R56, R56, R5.reuse ;  /* 0x0000000538383220 */ /* 0x080fe20000400000 */
[----:B------:R-:W-:Y:S01]  /*13a0*/  LOP3.LUT R55, R55, 0xff, RZ, 0xc0, !PT ;  /* 0x000000ff37377812 */ /* 0x000fe200078ec0ff */
[-C--:B------:R-:W-:Y:S01]  /*13b0*/  @P3 FMUL R48, R48, R5.reuse ;  /* 0x0000000530303220 */ /* 0x080fe20000400000 */
[----:B------:R-:W-:Y:S01]  /*13c0*/  SHF.L.U32 R32, R32, 0x8, RZ ;  /* 0x0000000820207819 */ /* 0x000fe200000006ff */
[----:B------:R-:W-:Y:S01]  /*13d0*/  @P3 FMUL R33, R33, R5 ;  /* 0x0000000521213220 */ /* 0x000fe20000400000 */
[----:B------:R-:W-:Y:S01]  /*13e0*/  HADD2.F32 R51, -RZ, R31.H1_H1 ;  /* 0x3000001fff337230 */ /* 0x000fe20000004100 */
[----:B------:R-:W-:Y:S01]  /*13f0*/  @P0 FMNMX R3, R3, |R50|, !PT ;  /* 0x4000003203030209 */ /* 0x000fe20007800000 */
[----:B------:R-:W-:Y:S01]  /*1400*/  @P2 FADD R53, R53, 1 ;  /* 0x3f80000035352421 */ /* 0x000fe20000000000 */
[----:B------:R-:W-:Y:S01]  /*1410*/  FMUL R0, R60, R59 ;  /* 0x0000003b3c007220 */ /* 0x000fe20000400000 */
[----:B------:R-:W-:Y:S01]  /*1420*/  LOP3.LUT R55, R55, 0xffff, R32, 0xf8, !PT ;  /* 0x0000ffff37377812 */ /* 0x000fe200078ef820 */
[-C--:B------:R-:W-:Y:S01]  /*1430*/  @P3 FMUL R44, R44, R5.reuse ;  /* 0x000000052c2c3220 */ /* 0x080fe20000400000 */
[----:B------:R-:W-:Y:S01]  /*1440*/  F2FP.SATFINITE.E4M3.F32.PACK_AB_MERGE_C R6, RZ, R6, RZ ;  /* 0x00000006ff06723e */ /* 0x000fe200048070ff */
[-C--:B------:R-:W-:Y:S01]  /*1450*/  @P3 FMUL R36, R36, R5.reuse ;  /* 0x0000000524243220 */ /* 0x080fe20000400000 */
[----:B------:R-:W-:Y:S01]  /*1460*/  F2FP.SATFINITE.E4M3.F32.PACK_AB_MERGE_C R56, RZ, R56, RZ ;  /* 0x00000038ff38723e */ /* 0x000fe200048070ff */
[----:B------:R-:W-:Y:S01]  /*1470*/  FFMA R0, R53, R0, R51 ;  /* 0x0000000035007223 */ /* 0x000fe20000000033 */
        /* <DEDUP_REMOVED lines=10> */
[----:B------:R-:W-:-:S02]  /*1520*/  LOP3.LUT R7, R56, 0xffff, RZ, 0xc0, !PT ;  /* 0x0000ffff38077812 */ /* 0x000fc400078ec0ff */
[----:B------:R-:W-:Y:S02]  /*1530*/  F2FP.SATFINITE.E4M3.F32.PACK_AB_MERGE_C R44, RZ, R44, RZ ;  /* 0x0000002cff2c723e */ /* 0x000fe400048070ff */
[----:B------:R-:W-:Y:S02]  /*1540*/  LOP3.LUT R32, R32, 0xff, RZ, 0xc0, !PT ;  /* 0x000000ff20207812 */ /* 0x000fe400078ec0ff */
[----:B------:R-:W-:Y:S02]  /*1550*/  SHF.L.U32 R33, R33, 0x8, RZ ;  /* 0x0000000821217819 */ /* 0x000fe400000006ff */
[----:B------:R-:W-:Y:S01]  /*1560*/  @P0 FMNMX R3, R3, |R37|, !PT ;  /* 0x4000002503030209 */ /* 0x000fe20007800000 */
[----:B------:R-:W-:Y:S01]  /*1570*/  @P3 FMUL R37, R37, R5 ;  /* 0x0000000525253220 */ /* 0x000fe20000400000 */
[----:B------:R-:W-:Y:S02]  /*1580*/  F2FP.SATFINITE.E4M3.F32.PACK_AB_MERGE_C R36, RZ, R36, RZ ;  /* 0x00000024ff24723e */ /* 0x000fe400048070ff */
[----:B------:R-:W-:-:S02]  /*1590*/  LOP3.LUT R6, R55, 0xff0000, R6, 0xf8, !PT ;  /* 0x00ff000037067812 */ /* 0x000fc400078ef806 */
[----:B------:R-:W-:Y:S02]  /*15a0*/  SHF.L.U32 R7, R7, 0x18, RZ ;  /* 0x0000001807077819 */ /* 0x000fe400000006ff */
[----:B------:R-:W-:Y:S02]  /*15b0*/  LOP3.LUT R44, R51, 0xffff, R44, 0xf8, !PT ;  /* 0x0000ffff332c7812 */ /* 0x000fe400078ef82c */
[----:B------:R-:W-:Y:S02]  /*15c0*/  F2FP.SATFINITE.E4M3.F32.PACK_AB_MERGE_C R58, RZ, R58, RZ ;  /* 0x0000003aff3a723e */ /* 0x000fe400048070ff */
[----:B------:R-:W-:Y:S02]  /*15d0*/  LOP3.LUT R33, R32, 0xffff, R33, 0xf8, !PT ;  /* 0x0000ffff20217812 */ /* 0x000fe400078ef821 */
[----:B------:R-:W-:Y:S01]  /*15e0*/  @P0 FMNMX R3, R3, |R38|, !PT ;  /* 0x4000002603030209 */ /* 0x000fe20007800000 */
[----:B------:R-:W-:Y:S01]  /*15f0*/  @P3 FMUL R38, R38, R5 ;  /* 0x0000000526263220 */ /* 0x000fe20000400000 */
[----:B------:R-:W-:-:S02]  /*1600*/  SHF.L.U32 R32, R36, 0x10, RZ ;  /* 0x0000001024207819 */ /* 0x000fc400000006ff */
[----:B------:R-:W-:Y:S02]  /*1610*/  LOP3.LUT R6, R6, 0xff000000, R7, 0xf8, !PT ;  /* 0xff00000006067812 */ /* 0x000fe400078ef807 */
[----:B------:R-:W-:Y:S02]  /*1620*/  LOP3.LUT R44, R44, 0xff, RZ, 0xc0, !PT ;  /* 0x000000ff2c2c7812 */ /* 0x000fe400078ec0ff */
[----:B------:R-:W-:Y:S02]  /*1630*/  PRMT R7, R58, 0x7104, RZ ;  /* 0x000071043a077816 */ /* 0x000fe400000000ff */
[----:B------:R-:W-:Y:S01]  /*1640*/  @P0 FMNMX R3, R3, |R39|, !PT ;  /* 0x4000002703030209 */ /* 0x000fe20007800000 */
[----:B------:R-:W-:Y:S01]  /*1650*/  @P3 FMUL R39, R39, R5 ;  /* 0x0000000527273220 */ /* 0x000fe20000400000 */
[----:B------:R-:W-:Y:S02]  /*1660*/  F2FP.SATFINITE.E4M3.F32.PACK_AB_MERGE_C R34, RZ, R34, RZ ;  /* 0x00000022ff22723e */ /* 0x000fe400048070ff */
[----:B------:R-:W-:-:S02]  /*1670*/  LOP3.LUT R51, R33, 0xff0000, R32, 0xf8, !PT ;  /* 0x00ff000021337812 */ /* 0x000fc400078ef820 */
[----:B------:R-:W-:Y:S02]  /*1680*/  LOP3.LUT R32, R45, 0xffffff00, RZ, 0xc0, !PT ;  /* 0xffffff002d207812 */ /* 0x000fe400078ec0ff */
[----:B------:R-:W-:Y:S02]  /*1690*/  F2FP.SATFINITE.E4M3.F32.PACK_AB_MERGE_C R35, RZ, R35, RZ ;  /* 0x00000023ff23723e */ /* 0x000fe400048070ff */
[----:B------:R-:W-:Y:S02]  /*16a0*/  F2FP.SATFINITE.E4M3.F32.PACK_AB_MERGE_C R50, RZ, R50, RZ ;  /* 0x00000032ff32723e */ /* 0x000fe400048070ff */
[----:B------:R-:W-:Y:S02]  /*16b0*/  LOP3.LUT R44, R44, 0xff00, R7, 0xf8, !PT ;  /* 0x0000ff002c2c7812 */ /* 0x000fe400078ef807 */
[----:B------:R-:W-:Y:S01]  /*16c0*/  @P0 FMNMX R3, R3, |R52|, !PT ;  /* 0x4000003403030209 */ /* 0x000fe20007800000 */
[----:B------:R-:W-:Y:S01]  /*16d0*/  @P3 FMUL R52, R52, R5 ;  /* 0x0000000534343220 */ /* 0x000fe20000400000 */
[----:B------:R-:W-:-:S02]  /*16e0*/  SHF.L.U32 R7, R34, 0x10, RZ ;  /* 0x0000001022077819 */ /* 0x000fc400000006ff */
[----:B------:R-:W-:Y:S02]  /*16f0*/  LOP3.LUT R34, R32, 0xffff, R35, 0xf8, !PT ;  /* 0x0000ffff20227812 */ /* 0x000fe400078ef823 */
[----:B------:R-:W-:Y:S02]  /*1700*/  LOP3.LUT R32, R50, 0xffff, RZ, 0xc0, !PT ;  /* 0x0000ffff32207812 */ /* 0x000fe400078ec0ff */
[----:B------:R-:W-:Y:S01]  /*1710*/  @P0 FMNMX R3, R3, |R43|, !PT ;  /* 0x4000002b03030209 */ /* 0x000fe20007800000 */
[-C--:B------:R-:W-:Y:S01]  /*1720*/  @P3 FMUL R43, R43, R5.reuse ;  /* 0x000000052b2b3220 */ /* 0x080fe20000400000 */
[----:B------:R-:W-:Y:S02]  /*1730*/  SHF.L.U32 R32, R32, 0x18, RZ ;  /* 0x0000001820207819 */ /* 0x000fe400000006ff */
[----:B------:R-:W-:Y:S01]  /*1740*/  @P0 FMNMX R3, R3, |R40|, !PT ;  /* 0x4000002803030209 */ /* 0x000fe20007800000 */
[----:B------:R-:W-:Y:S01]  /*1750*/  @P3 FMUL R40, R40, R5 ;  /* 0x0000000528283220 */ /* 0x000fe20000400000 */
[----:B------:R-:W-:-:S02]  /*1760*/  F2FP.SATFINITE.E4M3.F32.PACK_AB_MERGE_C R33, RZ, R37, RZ ;  /* 0x00000025ff21723e */ /* 0x000fc400048070ff */
[----:B------:R-:W-:Y:S01]  /*1770*/  LOP3.LUT R7, R44, 0xff0000, R7, 0xf8, !PT ;  /* 0x00ff00002c077812 */ /* 0x000fe200078ef807 */
[----:B------:R-:W0:Y:S01]  /*1780*/  LDC R37, c[0x0][0x210] ;  /* 0x00008400ff257b82 */ /* 0x000e220000000800 */
[----:B------:R-:W-:Y:S02]  /*1790*/  LOP3.LUT R44, R51, 0xff000000, R32, 0xf8, !PT ;  /* 0xff000000332c7812 */ /* 0x000fe400078ef820 */
        /* <DEDUP_REMOVED lines=13> */
[----:B------:R-:W-:Y:S01]  /*1870*/  SHF.L.U32 R38, R38, 0x10, RZ ;  /* 0x0000001026267819 */ /* 0x000fe200000006ff */
[----:B------:R-:W1:Y:S01]  /*1880*/  @!P1 LDC.64 R34, c[0x0][0x230] ;  /* 0x00008c00ff229b82 */ /* 0x000e620000000a00 */
[----:B------:R-:W-:Y:S02]  /*1890*/  LOP3.LUT R39, R39, 0xffff, RZ, 0xc0, !PT ;  /* 0x0000ffff27277812 */ /* 0x000fe400078ec0ff */
[----:B------:R-:W-:Y:S02]  /*18a0*/  LOP3.LUT R43, R32, 0xffff, R43, 0xf8, !PT ;  /* 0x0000ffff202b7812 */ /* 0x000fe400078ef82b */
[----:B------:R-:W-:Y:S02]  /*18b0*/  LOP3.LUT R38, R33, 0xff0000, R38, 0xf8, !PT ;  /* 0x00ff000021267812 */ /* 0x000fe400078ef826 */
[----:B------:R-:W-:Y:S02]  /*18c0*/  SHF.L.U32 R39, R39, 0x18, RZ ;  /* 0x0000001827277819 */ /* 0x000fe400000006ff */
[----:B------:R-:W-:-:S02]  /*18d0*/  LOP3.LUT R32, R47, 0xffffff00, RZ, 0xc0, !PT ;  /* 0xffffff002f207812 */ /* 0x000fc400078ec0ff */
[----:B------:R-:W-:Y:S02]  /*18e0*/  F2FP.SATFINITE.E4M3.F32.PACK_AB_MERGE_C R41, RZ, R41, RZ ;  /* 0x00000029ff29723e */ /* 0x000fe400048070ff */
[----:B------:R-:W-:Y:S02]  /*18f0*/  F2FP.SATFINITE.E4M3.F32.PACK_AB_MERGE_C R46, RZ, R46, RZ ;  /* 0x0000002eff2e723e */ /* 0x000fe400048070ff */
[----:B------:R-:W-:Y:S02]  /*1900*/  LOP3.LUT R45, R38, R39, RZ, 0xfc, !PT ;  /* 0x00000027262d7212 */ /* 0x000fe400078efcff */
[----:B------:R-:W-:Y:S01]  /*1910*/  @P0 FMNMX R3, R3, |R49|, !PT ;  /* 0x4000003103030209 */ /* 0x000fe20007800000 */
[----:B------:R-:W-:Y:S01]  /*1920*/  @P3 FMUL R49, R49, R5 ;  /* 0x0000000531313220 */ /* 0x000fe20000400000 */
[----:B------:R-:W-:Y:S02]  /*1930*/  LOP3.LUT R39, R32, 0xffff, R41, 0xf8, !PT ;  /* 0x0000ffff20277812 */ /* 0x000fe400078ef829 */
[----:B------:R-:W-:Y:S01]  /*1940*/  LOP3.LUT R46, R46, 0xffff, RZ, 0xc0, !PT ;  /* 0x0000ffff2e2e7812 */ /* 0x000fe200078ec0ff */
[----:B------:R-:W2:Y:S01]  /*1950*/  LDC.64 R32, c[0x0][0x258] ;  /* 0x00009600ff207b82 */ /* 0x000ea20000000a00 */
[----:B------:R-:W-:-:S02]  /*1960*/  F2FP.SATFINITE.E4M3.F32.PACK_AB_MERGE_C R36, RZ, R49, RZ ;  /* 0x00000031ff24723e */ /* 0x000fc400048070ff */
[----:B------:R-:W-:Y:S02]  /*1970*/  SHF.L.U32 R46, R46, 0x18, RZ ;  /* 0x000000182e2e7819 */ /* 0x000fe400000006ff */
[----:B------:R-:W-:Y:S01]  /*1980*/  @P0 FMNMX R3, R3, |R42|, !PT ;  /* 0x4000002a03030209 */ /* 0x000fe20007800000 */
[-C--:B------:R-:W-:Y:S01]  /*1990*/  @P3 FMUL R42, R42, R5.reuse ;  /* 0x000000052a2a3220 */ /* 0x080fe20000400000 */
[----:B------:R-:W-:Y:S02]  /*19a0*/  LOP3.LUT R7, R7, R46, RZ, 0xfc, !PT ;  /* 0x0000002e07077212 */ /* 0x000fe400078efcff */
[----:B------:R-:W-:Y:S02]  /*19b0*/  LOP3.LUT R39, R39, 0xff, RZ, 0xc0, !PT ;  /* 0x000000ff27277812 */ /* 0x000fe400078ec0ff */
[----:B------:R-:W-:Y:S02]  /*19c0*/  PRMT R36, R36, 0x7104, RZ ;  /* 0x0000710424247816 */ /* 0x000fe400000000ff */
[----:B------:R-:W-:Y:S01]  /*19d0*/  @P0 FMNMX R3, R3, |R0|, !PT ;  /* 0x4000000003030209 */ /* 0x000fe20007800000 */
[----:B------:R-:W-:Y:S01]  /*19e0*/  @P3 FMUL R0, R0, R5 ;  /* 0x0000000500003220 */ /* 0x000fe20000400000 */
[----:B------:R-:W-:-:S02]  /*19f0*/  F2FP.SATFINITE.E4M3.F32.PACK_AB_MERGE_C R46, RZ, R40, RZ ;  /* 0x00000028ff2e723e */ /* 0x000fc400048070ff */
[----:B------:R-:W-:Y:S02]  /*1a00*/  F2FP.SATFINITE.E4M3.F32.PACK_AB_MERGE_C R54, RZ, R54, RZ ;  /* 0x00000036ff36723e */ /* 0x000fe400048070ff */
[----:B------:R-:W-:Y:S02]  /*1a10*/  LOP3.LUT R41, R4, 0x1f, RZ, 0xc0, !PT ;  /* 0x0000001f04297812 */ /* 0x000fe400078ec0ff */
[----:B------:R-:W-:Y:S02]  /*1a20*/  LOP3.LUT R39, R39, 0xff00, R36, 0xf8, !PT ;  /* 0x0000ff0027277812 */ /* 0x000fe400078ef824 */
[----:B------:R-:W-:Y:S01]  /*1a30*/  SHF.L.U32 R46, R46, 0x10, RZ ;  /* 0x000000102e2e7819 */ /* 0x000fe200000006ff */
[----:B------:R-:W-:Y:S01]  /*1a40*/  IMAD R41, R2, 0x60, R41 ;  /* 0x0000006002297824 */ /* 0x000fe200078e0229 */
[----:B------:R-:W-:Y:S02]  /*1a50*/  LOP3.LUT R36, R54, 0xffff, RZ, 0xc0, !PT ;  /* 0x0000ffff36247812 */ /* 0x000fe400078ec0ff */
[----:B------:R-:W-:-:S02]  /*1a60*/  F2FP.SATFINITE.E4M3.F32.PACK_AB_MERGE_C R42, RZ, R42, RZ ;  /* 0x0000002aff2a723e */ /* 0x000fc400048070ff */
[----:B------:R-:W-:Y:S02]  /*1a70*/  F2FP.SATFINITE.E4M3.F32.PACK_AB_MERGE_C R0, RZ, R0, RZ ;  /* 0x00000000ff00723e */ /* 0x000fe400048070ff */
[----:B------:R-:W-:Y:S02]  /*1a80*/  LOP3.LUT R46, R43, 0xff0000, R46, 0xf8, !PT ;  /* 0x00ff00002b2e7812 */ /* 0x000fe400078ef82e */
[----:B------:R-:W-:Y:S02]  /*1a90*/  SHF.L.U32 R47, R36, 0x18, RZ ;  /* 0x00000018242f7819 */ /* 0x000fe400000006ff */
[----:B------:R-:W-:Y:S02]  /*1aa0*/  SHF.L.U32 R42, R42, 0x10, RZ ;  /* 0x000000102a2a7819 */ /* 0x000fe400000006ff */
[----:B------:R-:W-:Y:S02]  /*1ab0*/  LOP3.LUT R0, R0, 0xffff, RZ, 0xc0, !PT ;  /* 0x0000ffff00007812 */ /* 0x000fe400078ec0ff */
[----:B------:R-:W-:-:S02]  /*1ac0*/  IADD3 R43, R41, 0x20, RZ ;  /* 0x00000020292b7810 */ /* 0x000fc40007ffe0ff */
[----:B------:R-:W-:Y:S02]  /*1ad0*/  LOP3.LUT R46, R46, 0xff000000, R47, 0xf8, !PT ;  /* 0xff0000002e2e7812 */ /* 0x000fe400078ef82f */
[----:B------:R-:W-:Y:S02]  /*1ae0*/  IADD3 R49, R41, 0x40, RZ ;  /* 0x0000004029317810 */ /* 0x000fe40007ffe0ff */
[----:B------:R-:W-:Y:S01]  /*1af0*/  LOP3.LUT R47, R39, 0xff0000, R42, 0xf8, !PT ;  /* 0x00ff0000272f7812 */ /* 0x000fe200078ef82a */
[----:B-1----:R-:W-:Y:S01]  /*1b00*/  @!P1 IMAD.WIDE R38, R2, 0x4, R34 ;  /* 0x0000000402269825 */ /* 0x002fe200078e0222 */
[----:B------:R-:W-:Y:S02]  /*1b10*/  SHF.L.U32 R0, R0, 0x18, RZ ;  /* 0x0000001800007819 */ /* 0x000fe400000006ff */
[----:B0-----:R-:W-:Y:S01]  /*1b20*/  LEA R2, R37, R2, 0x2 ;  /* 0x0000000225027211 */ /* 0x001fe200078e10ff */
[--C-:B--2---:R-:W-:Y:S01]  /*1b30*/  IMAD.WIDE.U32 R34, R41, 0x8, R32.reuse ;  /* 0x0000000829227825 */ /* 0x104fe200078e0020 */
[----:B------:R-:W-:Y:S01]  /*1b40*/  LOP3.LUT R47, R47, R0, RZ, 0xfc, !PT ;  /* 0x000000002f2f7212 */ /* 0x000fe200078efcff */
[----:B------:R1:W-:Y:S01]  /*1b50*/  @!P1 STG.E desc[UR4][R38.64], R59 ;  /* 0x0000003b26009986 */ /* 0x0003e2000c101904 */
[----:B------:R-:W-:Y:S01]  /*1b60*/  ISETP.GE.AND P0, PT, R2, UR12, PT ;  /* 0x0000000c02007c0c */ /* 0x000fe2000bf06270 */
[----:B------:R-:W-:-:S02]  /*1b70*/  IMAD.WIDE.U32 R40, R43, 0x8, R32 ;  /* 0x000000082b287825 */ /* 0x000fc400078e0020 */
[----:B------:R1:W-:Y:S02]  /*1b80*/  STG.E.64 desc[UR4][R34.64], R6 ;  /* 0x0000000622007986 */ /* 0x0003e4000c101b04 */
[----:B------:R-:W-:Y:S02]  /*1b90*/  IMAD.WIDE.U32 R32, R49, 0x8, R32 ;  /* 0x0000000831207825 */ /* 0x000fe400078e0020 */
[----:B------:R1:W-:Y:S04]  /*1ba0*/  STG.E.64 desc[UR4][R40.64], R44 ;  /* 0x0000002c28007986 */ /* 0x0003e8000c101b04 */
[----:B------:R1:W-:Y:S02]  /*1bb0*/  STG.E.64 desc[UR4][R32.64], R46 ;  /* 0x0000002e20007986 */ /* 0x0003e4000c101b04 */
[----:B------:R-:W-:Y:S05]  /*1bc0*/  @!P0 BRA `(.L_x_13188) ;  /* 0xffffffe400a08947 */ /* 0x000fea000383ffff */
.L_x_13186:
[----:B------:R-:W-:Y:S05]  /*1bd0*/  BSYNC B0 ;  /* 0x0000000000007941 */ /* 0x000fea0003800000 */
.L_x_13185:
        /* <DEDUP_REMOVED lines=15> */
.L_x_13215:
        /* <DEDUP_REMOVED lines=28> */
.L_x_13218:
[----:B-1----:R-:W-:-:S07]  /*1e90*/  FMNMX R7, R3, R2, !PT ;  /* 0x0000000203077209 */ /* 0x002fce0007800000 */
.L_x_13192:
[----:B------:R-:W-:Y:S05]  /*1ea0*/  BSYNC B0 ;  /* 0x0000000000007941 */ /* 0x000fea0003800000 */
.L_x_13191:
[----:B------:R-:W-:Y:S01]  /*1eb0*/  ISETP.NE.AND P0, PT, R4, RZ, PT ;  /* 0x000000ff0400720c */ /* 0x000fe20003f05270 */
[----:B------:R-:W-:-:S12]  /*1ec0*/  BSSY B0, `(.L_x_13189) ;  /* 0x0000004000007945 */ /* 0x000fd80003800000 */
[----:B------:R-:W-:Y:S05]  /*1ed0*/  @P0 BRA `(.L_x_13194) ;  /* 0x0000000000080947 */ /* 0x000fea0003800000 */
[----:B0-----:R-:W0:Y:S02]  /*1ee0*/  LDC.64 R2, c[0x0][0x288] ;  /* 0x0000a200ff027b82 */ /* 0x001e240000000a00 */
[----:B0-----:R1:W-:Y:S02]  /*1ef0*/  REDG.E.MAX.S32.STRONG.GPU desc[UR4][R2.64], R7 ;  /* 0x000000070200798e */ /* 0x0013e4000d10e384 */
.L_x_13194:
[----:B------:R-:W-:Y:S05]  /*1f00*/  BSYNC B0 ;  /* 0x0000000000007941 */ /* 0x000fea0003800000 */
.L_x_13189:
        /* <DEDUP_REMOVED lines=12> */
[----:B0-----:R-:W-:Y:S05]  /*1fd0*/  CALL.REL.NOINC `($__internal_214_$__cuda_sm20_rcp_rn_f32_slowpath) ;  /* 0x0000000800b47944 */ /* 0x001fea0003c00000 */
[----:B------:R-:W-:Y:S01]  /*1fe0*/  MOV R7, R0 ;  /* 0x0000000000077202 */ /* 0x000fe20000000f00 */
[----:B------:R-:W-:Y:S06]  /*1ff0*/  BRA `(.L_x_13196) ;  /* 0x0000000000107947 */ /* 0x000fec0003800000 */
.L_x_13195:
[----:B------:R-:W1:Y:S02]  /*2000*/  MUFU.RCP R0, R5 ;  /* 0x0000000500007308 */ /* 0x000e640000001000 */
[----:B-1----:R-:W-:-:S04]  /*2010*/  FFMA R2, R0, R5, -1 ;  /* 0xbf80000000027423 */ /* 0x002fc80000000005 */
[----:B------:R-:W-:-:S04]  /*2020*/  FADD.FTZ R7, -R2, -RZ ;  /* 0x800000ff02077221 */ /* 0x000fc80000010100 */
[----:B------:R-:W-:-:S07]  /*2030*/  FFMA R7, R0, R7, R0 ;  /* 0x0000000700077223 */ /* 0x000fce0000000000 */
.L_x_13196:
[----:B0-----:R-:W0:Y:S02]  /*2040*/  LDC.64 R2, c[0x0][0x280] ;  /* 0x0000a000ff027b82 */ /* 0x001e240000000a00 */
[----:B0-----:R-:W-:Y:S01]  /*2050*/  STG.E desc[UR4][R2.64], R7 ;  /* 0x0000000702007986 */ /* 0x001fe2000c101904 */
[----:B------:R-:W-:Y:S05]  /*2060*/  EXIT ;  /* 0x000000000000794d */ /* 0x000fea0003800000 */
.L_x_13187:
[----:B------:R-:W-:Y:S01]  /*2070*/  HFMA2.MMA R58, -RZ, RZ, 0, 5.9604644775390625e-08 ;  /* 0x00000001ff3a7435 */ /* 0x000fe200000001ff */
[----:B------:R-:W-:Y:S01]  /*2080*/  BSSY B1, `(.L_x_13197) ;  /* 0x0000006000017945 */ /* 0x000fe20003800000 */
[----:B------:R-:W-:Y:S02]  /*2090*/  MOV R57, 0x1f ;  /* 0x0000001f00397802 */ /* 0x000fe40000000f00 */
[----:B------:R-:W-:-:S07]  /*20a0*/  MOV R56, 0xffffffff ;  /* 0xffffffff00387802 */ /* 0x000fce0000000f00 */
[----:B-----5:R-:W-:Y:S05]  /*20b0*/  WARPSYNC.COLLECTIVE R56, `(.L_x_13198) ;  /* 0x0000000038087348 */ /* 0x020fea0003c00000 */
[----:B------:R0:W1:Y:S02]  /*20c0*/  SHFL.BFLY P0, R61, R59, R58, R57 ;  /* 0x0c00003a3b3d7389 */ /* 0x0000640000000039 */
[----:B01---5:R-:W-:Y:S01]  /*20d0*/  ENDCOLLECTIVE ;  /* 0x000000000000791b */ /* 0x023fe20003800000 */
.L_x_13198:
[----:B------:R-:W-:Y:S05]  /*20e0*/  BSYNC B1 ;  /* 0x0000000000017941 */ /* 0x000fea0003800000 */
.L_x_13197:
[----:B------:R-:W-:Y:S01]  /*20f0*/  HFMA2.MMA R58, -RZ, RZ, 0, 1.1920928955078125e-07 ;  /* 0x00000002ff3a7435 */ /* 0x000fe200000001ff */
[----:B------:R-:W-:Y:S01]  /*2100*/  FADD R59, R59, R61 ;  /* 0x0000003d3b3b7221 */ /* 0x000fe20000000000 */
[----:B------:R-:W-:Y:S02]  /*2110*/  MOV R57, 0x1f ;  /* 0x0000001f00397802 */ /* 0x000fe40000000f00 */
[----:B------:R-:W-:-:S07]  /*2120*/  MOV R56, 0xffffffff ;  /* 0xffffffff00387802 */ /* 0x000fce0000000f00 */
[----:B------:R-:W-:Y:S05]  /*2130*/  WARPSYNC.COLLECTIVE R56, `(.L_x_13199) ;  /* 0x0000000038087348 */ /* 0x000fea0003c00000 */
[----:B------:R0:W1:Y:S02]  /*2140*/  SHFL.BFLY P0, R61, R59, R58, R57 ;  /* 0x0c00003a3b3d7389 */ /* 0x0000640000000039 */
[----:B01----:R-:W-:Y:S01]  /*2150*/  ENDCOLLECTIVE ;  /* 0x000000000000791b */ /* 0x003fe20003800000 */
.L_x_13199:
[----:B------:R-:W-:Y:S01]  /*2160*/  HFMA2.MMA R58, -RZ, RZ, 0, 2.384185791015625e-07 ;  /* 0x00000004ff3a7435 */ /* 0x000fe200000001ff */
[----:B------:R-:W-:-:S05]  /*2170*/  FADD R43, R59, R61 ;  /* 0x0000003d3b2b7221 */ /* 0x000fca0000000000 */
[----:B------:R-:W-:-:S07]  /*2180*/  MOV R59, R43 ;  /* 0x0000002b003b7202 */ /* 0x000fce0000000f00 */
[----:B------:R-:W-:Y:S05]  /*2190*/  WARPSYNC.COLLECTIVE R56, `(.L_x_13200) ;  /* 0x0000000038087348 */ /* 0x000fea0003c00000 */
[----:B------:R0:W1:Y:S02]  /*21a0*/  SHFL.BFLY P0, R61, R59, R58, R57 ;  /* 0x0c00003a3b3d7389 */ /* 0x0000640000000039 */
[----:B01----:R-:W-:Y:S01]  /*21b0*/  ENDCOLLECTIVE ;  /* 0x000000000000791b */ /* 0x003fe20003800000 */
.L_x_13200:
[----:B------:R-:W-:Y:S01]  /*21c0*/  HFMA2.MMA R58, -RZ, RZ, 0, 4.76837158203125e-07 ;  /* 0x00000008ff3a7435 */ /* 0x000fe200000001ff */
[----:B------:R-:W-:-:S05]  /*21d0*/  FADD R43, R43, R61 ;  /* 0x0000003d2b2b7221 */ /* 0x000fca0000000000 */
[----:B------:R-:W-:-:S07]  /*21e0*/  MOV R59, R43 ;  /* 0x0000002b003b7202 */ /* 0x000fce0000000f00 */
[----:B------:R-:W-:Y:S05]  /*21f0*/  WARPSYNC.COLLECTIVE R56, `(.L_x_13201) ;  /* 0x0000000038087348 */ /* 0x000fea0003c00000 */
[----:B------:R0:W1:Y:S02]  /*2200*/  SHFL.BFLY P0, R61, R59, R58, R57 ;  /* 0x0c00003a3b3d7389 */ /* 0x0000640000000039 */
[----:B01----:R-:W-:Y:S01]  /*2210*/  ENDCOLLECTIVE ;  /* 0x000000000000791b */ /* 0x003fe20003800000 */
.L_x_13201:
[----:B------:R-:W-:Y:S01]  /*2220*/  HFMA2.MMA R58, -RZ, RZ, 0, 9.5367431640625e-07 ;  /* 0x00000010ff3a7435 */ /* 0x000fe200000001ff */
[----:B------:R-:W-:-:S05]  /*2230*/  FADD R43, R43, R61 ;  /* 0x0000003d2b2b7221 */ /* 0x000fca0000000000 */
[----:B------:R-:W-:-:S07]  /*2240*/  MOV R59, R43 ;  /* 0x0000002b003b7202 */ /* 0x000fce0000000f00 */
[----:B------:R-:W-:Y:S05]  /*2250*/  WARPSYNC.COLLECTIVE R56, `(.L_x_13202) ;  /* 0x0000000038087348 */ /* 0x000fea0003c00000 */
[----:B------:R0:W1:Y:S02]  /*2260*/  SHFL.BFLY P0, R61, R59, R58, R57 ;  /* 0x0c00003a3b3d7389 */ /* 0x0000640000000039 */
[----:B01----:R-:W-:Y:S01]  /*2270*/  ENDCOLLECTIVE ;  /* 0x000000000000791b */ /* 0x003fe20003800000 */
.L_x_13202:
        /* <DEDUP_REMOVED lines=56> */
.L_x_13203:
[----:B------:R-:W-:Y:S01]  /*2600*/  HFMA2.MMA R58, -RZ, RZ, 0, 1.1920928955078125e-07 ;  /* 0x00000002ff3a7435 */ /* 0x000fe200000001ff */
[----:B------:R-:W-:-:S10]  /*2610*/  FADD R59, R59, R61 ;  /* 0x0000003d3b3b7221 */ /* 0x000fd40000000000 */
[----:B------:R-:W-:Y:S05]  /*2620*/  WARPSYNC.COLLECTIVE R56, `(.L_x_13204) ;  /* 0x0000000038087348 */ /* 0x000fea0003c00000 */
[----:B------:R0:W1:Y:S02]  /*2630*/  SHFL.BFLY P0, R61, R59, R58, R57 ;  /* 0x0c00003a3b3d7389 */ /* 0x0000640000000039 */
[----:B01----:R-:W-:Y:S01]  /*2640*/  ENDCOLLECTIVE ;  /* 0x000000000000791b */ /* 0x003fe20003800000 */
.L_x_13204:
[----:B------:R-:W-:Y:S01]  /*2650*/  MOV R58, 0x4 ;  /* 0x00000004003a7802 */ /* 0x000fe20000000f00 */
[----:B------:R-:W-:-:S07]  /*2660*/  FADD R59, R59, R61 ;  /* 0x0000003d3b3b7221 */ /* 0x000fce0000000000 */
[----:B------:R-:W-:Y:S05]  /*2670*/  WARPSYNC.COLLECTIVE R56, `(.L_x_13205) ;  /* 0x0000000038087348 */ /* 0x000fea0003c00000 */
[----:B------:R0:W1:Y:S02]  /*2680*/  SHFL.BFLY P0, R61, R59, R58, R57 ;  /* 0x0c00003a3b3d7389 */ /* 0x0000640000000039 */
[----:B01----:R-:W-:Y:S01]  /*2690*/  ENDCOLLECTIVE ;  /* 0x000000000000791b */ /* 0x003fe20003800000 */
.L_x_13205:
[----:B------:R-:W-:Y:S01]  /*26a0*/  HFMA2.MMA R58, -RZ, RZ, 0, 4.76837158203125e-07 ;  /* 0x00000008ff3a7435 */ /* 0x000fe200000001ff */
[----:B------:R-:W-:-:S10]  /*26b0*/  FADD R59, R59, R61 ;  /* 0x0000003d3b3b7221 */ /* 0x000fd40000000000 */
[----:B------:R-:W-:Y:S05]  /*26c0*/  WARPSYNC.COLLECTIVE R56, `(.L_x_13206) ;  /* 0x0000000038087348 */ /* 0x000fea0003c00000 */
[----:B------:R0:W1:Y:S02]  /*26d0*/  SHFL.BFLY P0, R61, R59, R58, R57 ;  /* 0x0c00003a3b3d7389 */ /* 0x0000640000000039 */
[----:B01----:R-:W-:Y:S01]  /*26e0*/  ENDCOLLECTIVE ;  /* 0x000000000000791b */ /* 0x003fe20003800000 */
.L_x_13206:
[----:B------:R-:W-:Y:S01]  /*26f0*/  MOV R58, 0x10 ;  /* 0x00000010003a7802 */ /* 0x000fe20000000f00 */
[----:B------:R-:W-:-:S07]  /*2700*/  FADD R59, R59, R61 ;  /* 0x0000003d3b3b7221 */ /* 0x000fce0000000000 */
[----:B------:R-:W-:Y:S05]  /*2710*/  WARPSYNC.COLLECTIVE R56, `(.L_x_13207) ;  /* 0x0000000038087348 */ /* 0x000fea0003c00000 */
[----:B------:R0:W1:Y:S02]  /*2720*/  SHFL.BFLY P0, R61, R59, R58, R57 ;  /* 0x0c00003a3b3d7389 */ /* 0x0000640000000039 */
[----:B01----:R-:W-:Y:S01]  /*2730*/  ENDCOLLECTIVE ;  /* 0x000000000000791b */ /* 0x003fe20003800000 */
.L_x_13207:
[----:B------:R-:W-:Y:S05]  /*2740*/  BRA `(.L_x_13208) ;  /* 0xffffffe000c47947 */ /* 0x000fea000383ffff */
.L_x_13190:
[----:B------:R-:W-:Y:S01]  /*2750*/  HFMA2.MMA R11, -RZ, RZ, 0, 9.5367431640625e-07 ;  /* 0x00000010ff0b7435 */ /* 0x000fe200000001ff */
[----:B------:R-:W-:Y:S01]  /*2760*/  BSSY B0, `(.L_x_13209) ;  /* 0x0000007000007945 */ /* 0x000fe20003800000 */
[----:B------:R-:W-:Y:S02]  /*2770*/  MOV R0, R3 ;  /* 0x0000000300007202 */ /* 0x000fe40000000f00 */
[----:B------:R-:W-:Y:S02]  /*2780*/  MOV R13, 0x1f ;  /* 0x0000001f000d7802 */ /* 0x000fe40000000f00 */
[----:B------:R-:W-:-:S07]  /*2790*/  MOV R56, 0xffffffff ;  /* 0xffffffff00387802 */ /* 0x000fce0000000f00 */
[----:B-1---5:R-:W-:Y:S05]  /*27a0*/  WARPSYNC.COLLECTIVE R56, `(.L_x_13210) ;  /* 0x0000000038087348 */ /* 0x022fea0003c00000 */
[----:B-1----:R0:W1:Y:S02]  /*27b0*/  SHFL.DOWN P0, R6, R0, R11, R13 ;  /* 0x0800000b00067389 */ /* 0x002064000000000d */
[----:B01---5:R-:W-:Y:S01]  /*27c0*/  ENDCOLLECTIVE ;  /* 0x000000000000791b */ /* 0x023fe20003800000 */
.L_x_13210:
[----:B------:R-:W-:Y:S05]  /*27d0*/  BSYNC B0 ;  /* 0x0000000000007941 */ /* 0x000fea0003800000 */
.L_x_13209:
        /* <DEDUP_REMOVED lines=8> */
.L_x_13211:
[----:B------:R-:W-:Y:S01]  /*2860*/  HFMA2.MMA R11, -RZ, RZ, 0, 2.384185791015625e-07 ;  /* 0x00000004ff0b7435 */ /* 0x000fe200000001ff */
[----:B------:R-:W-:-:S04]  /*2870*/  MOV R7, R6 ;  /* 0x0000000600077202 */ /* 0x000fc80000000f00 */
[----:B------:R-:W-:-:S04]  /*2880*/  FMNMX R7, R0, R7, !PT ;  /* 0x0000000700077209 */ /* 0x000fc80007800000 */
[----:B------:R-:W-:-:S07]  /*2890*/  MOV R0, R7 ;  /* 0x0000000700007202 */ /* 0x000fce0000000f00 */
[----:B------:R-:W-:Y:S05]  /*28a0*/  WARPSYNC.COLLECTIVE R56, `(.L_x_13212) ;  /* 0x0000000038087348 */ /* 0x000fea0003c00000 */
[----:B------:R0:W1:Y:S02]  /*28b0*/  SHFL.DOWN P0, R6, R0, R11, R13 ;  /* 0x0800000b00067389 */ /* 0x000064000000000d */
[----:B01----:R-:W-:Y:S01]  /*28c0*/  ENDCOLLECTIVE ;  /* 0x000000000000791b */ /* 0x003fe20003800000 */
.L_x_13212:
[----:B------:R-:W-:Y:S01]  /*28d0*/  HFMA2.MMA R11, -RZ, RZ, 0, 1.1920928955078125e-07 ;  /* 0x00000002ff0b7435 */ /* 0x000fe200000001ff */
[----:B------:R-:W-:-:S04]  /*28e0*/  MOV R2, R6 ;  /* 0x0000000600027202 */ /* 0x000fc80000000f00 */
[----:B------:R-:W-:-:S04]  /*28f0*/  FMNMX R2, R7, R2, !PT ;  /* 0x0000000207027209 */ /* 0x000fc80007800000 */
[----:B------:R-:W-:-:S07]  /*2900*/  MOV R0, R2 ;  /* 0x0000000200007202 */ /* 0x000fce0000000f00 */
[----:B------:R-:W-:Y:S05]  /*2910*/  WARPSYNC.COLLECTIVE R56, `(.L_x_13213) ;  /* 0x0000000038087348 */ /* 0x000fea0003c00000 */
[----:B------:R0:W1:Y:S02]  /*2920*/  SHFL.DOWN P0, R6, R0, R11, R13 ;  /* 0x0800000b00067389 */ /* 0x000064000000000d */
[----:B01----:R-:W-:Y:S01]  /*2930*/  ENDCOLLECTIVE ;  /* 0x000000000000791b */ /* 0x003fe20003800000 */
.L_x_13213:
[----:B------:R-:W-:Y:S01]  /*2940*/  HFMA2.MMA R11, -RZ, RZ, 0, 5.9604644775390625e-08 ;  /* 0x00000001ff0b7435 */ /* 0x000fe200000001ff */
[----:B------:R-:W-:-:S04]  /*2950*/  MOV R9, R6 ;  /* 0x0000000600097202 */ /* 0x000fc80000000f00 */
[----:B------:R-:W-:-:S04]  /*2960*/  FMNMX R9, R2, R9, !PT ;  /* 0x0000000902097209 */ /* 0x000fc80007800000 */
[----:B------:R-:W-:-:S07]  /*2970*/  MOV R0, R9 ;  /* 0x0000000900007202 */ /* 0x000fce0000000f00 */
[----:B------:R-:W-:Y:S05]  /*2980*/  WARPSYNC.COLLECTIVE R56, `(.L_x_13214) ;  /* 0x0000000038087348 */ /* 0x000fea0003c00000 */
[----:B------:R0:W1:Y:S02]  /*2990*/  SHFL.DOWN P0, R6, R0, R11, R13 ;  /* 0x0800000b00067389 */ /* 0x000064000000000d */
[----:B01----:R-:W-:Y:S01]  /*29a0*/  ENDCOLLECTIVE ;  /* 0x000000000000791b */ /* 0x003fe20003800000 */
.L_x_13214:
[----:B------:R-:W-:Y:S05]  /*29b0*/  BRA `(.L_x_13215) ;  /* 0xfffffff000c47947 */ /* 0x000fea000383ffff */
.L_x_13193:
[----:B------:R-:W-:Y:S01]  /*29c0*/  HFMA2.MMA R13, -RZ, RZ, 0, 1.847743988037109375e-06 ;  /* 0x0000001fff0d7435 */ /* 0x000fe200000001ff */
[----:B------:R-:W-:Y:S02]  /*29d0*/  MOV R11, 0x2 ;  /* 0x00000002000b7802 */ /* 0x000fe40000000f00 */
[----:B------:R-:W-:-:S08]  /*29e0*/  MOV R56, 0xffffffff ;  /* 0xffffffff00387802 */ /* 0x000fd00000000f00 */
[----:B01---5:R-:W-:Y:S05]  /*29f0*/  WARPSYNC.COLLECTIVE R56, `(.L_x_13216) ;  /* 0x0000000038087348 */ /* 0x023fea0003c00000 */
[----:B-1----:R1:W2:Y:S02]  /*2a00*/  SHFL.DOWN P0, R6, R0, R11, R13 ;  /* 0x0800000b00067389 */ /* 0x0022a4000000000d */
[----:B012--5:R-:W-:Y:S01]  /*2a10*/  ENDCOLLECTIVE ;  /* 0x000000000000791b */ /* 0x027fe20003800000 */
.L_x_13216:
[----:B------:R-:W-:Y:S01]  /*2a20*/  HFMA2.MMA R11, -RZ, RZ, 0, 5.9604644775390625e-08 ;  /* 0x00000001ff0b7435 */ /* 0x000fe200000001ff */
[----:B------:R-:W-:-:S04]  /*2a30*/  MOV R3, R6 ;  /* 0x0000000600037202 */ /* 0x000fc80000000f00 */
[----:B------:R-:W-:-:S04]  /*2a40*/  FMNMX R3, R3, R0, !PT ;  /* 0x0000000003037209 */ /* 0x000fc80007800000 */
[----:B------:R-:W-:-:S07]  /*2a50*/  MOV R0, R3 ;  /* 0x0000000300007202 */ /* 0x000fce0000000f00 */
[----:B------:R-:W-:Y:S05]  /*2a60*/  WARPSYNC.COLLECTIVE R56, `(.L_x_13217) ;  /* 0x0000000038087348 */ /* 0x000fea0003c00000 */
[----:B------:R0:W1:Y:S02]  /*2a70*/  SHFL.DOWN P0, R6, R0, R11, R13 ;  /* 0x0800000b00067389 */ /* 0x000064000000000d */
[----:B01----:R-:W-:Y:S01]  /*2a80*/  ENDCOLLECTIVE ;  /* 0x000000000000791b */ /* 0x003fe20003800000 */
.L_x_13217:
[----:B------:R-:W-:Y:S01]  /*2a90*/  MOV R2, R6 ;  /* 0x0000000600027202 */ /* 0x000fe20000000f00 */
[----:B------:R-:W-:Y:S06]  /*2aa0*/  BRA `(.L_x_13218) ;  /* 0xfffffff000f87947 */ /* 0x000fec000383ffff */
        .weak           $__internal_214_$__cuda_sm20_rcp_rn_f32_slowpath
        .type           $__internal_214_$__cuda_sm20_rcp_rn_f32_slowpath,@function
        .size           $__internal_214_$__cuda_sm20_rcp_rn_f32_slowpath,(.L_x_14550 - $__internal_214_$__cuda_sm20_rcp_rn_f32_slowpath)
$__internal_214_$__cuda_sm20_rcp_rn_f32_slowpath:
        /* <DEDUP_REMOVED lines=15> */
.L_x_13219:
        /* <DEDUP_REMOVED lines=33> */
.L_x_13221:
[----:B------:R0:W1:Y:S02]  /*2db0*/  MUFU.RCP R0, R5 ;  /* 0x0000000500007308 */ /* 0x0000640000001000 */
.L_x_13220:
[----:B------:R-:W-:Y:S02]  /*2dc0*/  MOV R2, R6 ;  /* 0x0000000600027202 */ /* 0x000fe40000000f00 */
[----:B------:R-:W-:-:S04]  /*2dd0*/  MOV R3, 0x0 ;  /* 0x0000000000037802 */ /* 0x000fc80000000f00 */
[----:B0123--:R-:W-:Y:S05]  /*2de0*/  RET.REL.NODEC R2 `(_ZN18transformer_engine13normalization19ln_fwd_tuned_kernelINS0_13Kernel_traitsI6__halfS3_13__nv_fp8_e4m3fjLj768ELj1ELj4ELj1ELj16ENS0_18Kernel_traits_baseILj768ES3_S3_S4_fjLj128EEEEEEEvNS0_19ForwardKernelParamsE) ;  /* 0xffffffd002847950 */ /* 0x00ffea0003c3ffff */
.L_x_13222:
        /* <DEDUP_REMOVED lines=9> */
.L_x_14550:


//--------------------- .text._ZN18transformer_engine13normalization19ln_fwd_tuned_kernelINS0_13Kernel_traitsI13__nv_bfloat16S3_13__nv_fp8_e4m3fjLj65536ELj8ELj1ELj4ELj16ENS0_18Kernel_traits_baseILj65536ES3_S3_S4_fjLj128EEEEEEEvNS0_19ForwardKernelParamsE --------------------------
	.section	.text._ZN18transformer_engine13normalization19ln_fwd_tuned_kernelINS0_13Kernel_traitsI13__nv_bfloat16S3_13__nv_fp8_e4m3fjLj65536ELj8ELj1ELj4ELj16ENS0_18Kernel_traits_baseILj65536ES3_S3_S4_fjLj128EEEEEEEvNS0_19ForwardKernelParamsE,"ax",@progbits
	.align	128
        .global         _ZN18transformer_engine13normalization19ln_fwd_tuned_kernelINS0_13Kernel_traitsI13__nv_bfloat16S3_13__nv_fp8_e4m3fjLj65536ELj8ELj1ELj4ELj16ENS0_18Kernel_traits_baseILj65536ES3_S3_S4_fjLj128EEEEEEEvNS0_19ForwardKernelParamsE
        .type           _ZN18transformer_engine13normalization19ln_fwd_tuned_kernelINS0_13Kernel_traitsI13__nv_bfloat16S3_13__nv_fp8_e4m3fjLj65536ELj8ELj1ELj4ELj16ENS0_18Kernel_traits_baseILj65536ES3_S3_S4_fjLj128EEEEEEEvNS0_19ForwardKernelParamsE,@function
        .size           _ZN18transformer_engine13normalization19ln_fwd_tuned_kernelINS0_13Kernel_traitsI13__nv_bfloat16S3_13__nv_fp8_e4m3fjLj65536ELj8ELj1ELj4ELj16ENS0_18Kernel_traits_baseILj65536ES3_S3_S4_fjLj128EEEEEEEvNS0_19ForwardKernelParamsE,(.L_x_14551 - _ZN18transformer_engine13normalization19ln_fwd_tuned_kernelINS0_13Kernel_traitsI13__nv_bfloat16S3_13__nv_fp8_e4m3fjLj65536ELj8ELj1ELj4ELj16ENS0_18Kernel_traits_baseILj65536ES3_S3_S4_fjLj128EEEEEEEvNS0_19ForwardKernelParamsE)
        .other          _ZN18transformer_engine13normalization19ln_fwd_tuned_kernelINS0_13Kernel_traitsI13__nv_bfloat16S3_13__nv_fp8_e4m3fjLj65536ELj8ELj1ELj4ELj16ENS0_18Kernel_traits_baseILj65536ES3_S3_S4_fjLj128EEEEEEEvNS0_19ForwardKernelParamsE,@"STO_CUDA_ENTRY STV_DEFAULT"
_ZN18transformer_engine13normalization19ln_fwd_tuned_kernelINS0_13Kernel_traitsI13__nv_bfloat16S3_13__nv_fp8_e4m3fjLj65536ELj8ELj1ELj4ELj16ENS0_18Kernel_traits_baseILj65536ES3_S3_S4_fjLj128EEEEEEEvNS0_19ForwardKernelParamsE:
.text._ZN18transformer_engine13normalization19ln_fwd_tuned_kernelINS0_13Kernel_traitsI13__nv_bfloat16S3_13__nv_fp8_e4m3fjLj65536ELj8ELj1ELj4ELj16ENS0_18Kernel_traits_baseILj65536ES3_S3_S4_fjLj128EEEEEEEvNS0_19ForwardKernelParamsE:
        /* <DEDUP_REMOVED lines=25> */
[----:B------:R-:W-:Y:S01]  /*0190*/  HFMA2.MMA R5, -RZ, RZ, 0, 0 ;  /* 0x00000000ff057435 */ /* 0x000fe200000001ff */
[----:B------:R-:W-:Y:S10]  /*01a0*/  @P0 BRA `(.L_x_13223) ;  /* 0x00000058005c0947 */ /* 0x000ff40003800000 */
        /* <DEDUP_REMOVED lines=18> */
[----:B0-----:R-:W-:-:S07]  /*02d0*/  PRMT R3, R0, 0x7610, R3 ;  /* 0x0000761000037816 */ /* 0x001fce0000000003 */
.L_x_13242:
[----:B0-----:R-:W0:Y:S01]  /*02e0*/  LDC.64 R120, c[0x0][0x220] ;  /* 0x00008800ff787b82 */ /* 0x001e220000000a00 */
[----:B------:R-:W-:Y:S01]  /*02f0*/  USHF.L.U32 UR4, UR5, 0x7, URZ ;  /* 0x0000000705047899 */ /* 0x000fe2000800063f */
[----:B------:R-:W-:-:S05]  /*0300*/  SHF.L.U32 R2, R6, 0xd, RZ ;  /* 0x0000000d06027819 */ /* 0x000fca00000006ff */
        /* <DEDUP_REMOVED lines=24> */
[----:B------:R-:W-:-:S04]  /*0490*/  VIADD R25, R2, 0x1c00 ;  /* 0x00001c0002197836 */ /* 0x000fc80000000000 */
        /* <DEDUP_REMOVED lines=13> */
[C---:B------:R-:W-:Y:S01]  /*0570*/  PRMT R127, R94.reuse, 0x7632, R127 ;  /* 0x000076325e7f7816 */ /* 0x040fe2000000007f */
[----:B---3--:R-:W-:Y:S01]  /*0580*/  IMAD.U32 R137, R97, 0x10000, RZ ;  /* 0x0001000061897824 */ /* 0x008fe200078e00ff */
        /* <DEDUP_REMOVED lines=24> */
[C---:B----4-:R-:W-:Y:S01]  /*0710*/  PRMT R145, R100.reuse, 0x7632, R145 ;  /* 0x0000763264917816 */ /* 0x050fe20000000091 */
[----:B------:R-:W-:Y:S01]  /*0720*/  FADD R10, R137, R10 ;  /* 0x0000000a890a7221 */ /* 0x000fe20000000000 */
[----:B------:R-:W-:Y:S01]  /*0730*/  SHF.L.U32 R147, R100, 0x10, RZ ;  /* 0x0000001064937819 */ /* 0x000fe200000006ff */
[----:B------:R-:W-:Y:S01]  /*0740*/  IMAD.U32 R14, R108, 0x10000, RZ ;  /* 0x000100006c0e7824 */ /* 0x000fe200078e00ff */
        /* <DEDUP_REMOVED lines=9> */
[----:B------:R-:W-:Y:S01]  /*07e0*/  PRMT R0, R103, 0x7632, R0 ;  /* 0x0000763267007816 */ /* 0x000fe20000000000 */
[----:B------:R-:W-:Y:S01]  /*07f0*/  FADD R10, R143, R10 ;  /* 0x0000000a8f0a7221 */ /* 0x000fe20000000000 */
[----:B------:R-:W-:Y:S01]  /*0800*/  IMAD.U32 R151, R151, 0x10000, RZ ;  /* 0x0001000097977824 */ /* 0x000fe200078e00ff */
[----:B------:R-:W-:Y:S02]  /*0810*/  SHF.L.U32 R155, R103, 0x10, RZ ;  /* 0x00000010679b7819 */ /* 0x000fe400000006ff */
        /* <DEDUP_REMOVED lines=38> */
[----:B------:R-:W-:Y:S01]  /*0a80*/  PRMT R100, R114, 0x7632, R100 ;  /* 0x0000763272647816 */ /* 0x000fe20000000064 */
[----:B------:R-:W-:Y:S01]  /*0a90*/  FADD R12, R165, R10 ;  /* 0x0000000aa50c7221 */ /* 0x000fe20000000000 */
[----:B------:R-:W-:Y:S01]  /*0aa0*/  SHF.L.U32 R10, R107, 0x10, RZ ;  /* 0x000000106b0a7819 */ /* 0x000fe200000006ff */
[----:B------:R-:W-:Y:S01]  /*0ab0*/  IMAD.U32 R96, R96, 0x10000, RZ ;  /* 0x0001000060607824 */ /* 0x000fe200078e00ff */
        /* <DEDUP_REMOVED lines=23> */
[C---:B------:R-:W-:Y:S01]  /*0c30*/  PRMT R126, R119.reuse, 0x7632, R126 ;  /* 0x00007632777e7816 */ /* 0x040fe2000000007e */
[----:B------:R-:W-:Y:S01]  /*0c40*/  IMAD.U32 R119, R119, 0x10000, RZ ;  /* 0x0001000077777824 */ /* 0x000fe200078e00ff */
[----:B------:R-:W-:Y:S01]  /*0c50*/  PRMT R128, R120, 0x7632, R128 ;  /* 0x0000763278807816 */ /* 0x000fe20000000080 */
[----:B------:R-:W-:Y:S01]  /*0c60*/  FADD R109, R20, R109 ;  /* 0x0000006d146d7221 */ /* 0x000fe20000000000 */
[----:B------:R-:W-:-:S02]  /*0c70*/  SHF.L.U32 R126, R126, 0x10, RZ ;  /* 0x000000107e7e7819 */ /* 0x000fc400000006ff */
        /* <DEDUP_REMOVED lines=191> */
.L_x_13261:
[----:B------:R-:W2:Y:S01]  /*1870*/  @!P1 S2R R109, SR_CgaCtaId ;  /* 0x00000000006d9919 */ /* 0x000ea20000008800 */
[----:B------:R-:W-:Y:S01]  /*1880*/  ISETP.GT.U32.AND P0, PT, R7, 0x3, PT ;  /* 0x000000030700780c */ /* 0x000fe20003f04070 */
[----:B-1----:R-:W-:Y:S01]  /*1890*/  FADD R111, R138, R140 ;  /* 0x0000008c8a6f7221 */ /* 0x002fe20000000000 */
[----:B------:R-:W-:Y:S01]  /*18a0*/  @!P1 MOV R0, 0x400 ;  /* 0x0000040000009802 */ /* 0x000fe20000000f00 */
[----:B------:R-:W-:Y:S05]  /*18b0*/  WARPSYNC.ALL ;  /* 0x0000000000007948 */ /* 0x000fea0003800000 */
[----:B------:R-:W-:Y:S01]  /*18c0*/  @!P1 VIADD R0, R0, 0x10 ;  /* 0x0000001000009836 */ /* 0x000fe20000000000 */
[----:B------:R-:W-:Y:S01]  /*18d0*/  LOP3.LUT R113, R122, 0x3, RZ, 0xc0, !PT ;  /* 0x000000037a717812 */ /* 0x000fe200078ec0ff */
[----:B------:R-:W-:Y:S03]  /*18e0*/  BSSY B0, `(.L_x_13225) ;  /* 0x0000021000007945 */ /* 0x000fe60003800000 */
[----:B------:R-:W1:Y:S01]  /*18f0*/  @!P0 S2R R142, SR_CgaCtaId ;  /* 0x00000000008e8919 */ /* 0x000e620000008800 */
[----:B------:R-:W-:-:S02]  /*1900*/  @!P0 MOV R112, 0x400 ;  /* 0x0000040000708802 */ /* 0x000fc40000000f00 */
[----:B------:R-:W-:Y:S02]  /*1910*/  LOP3.LUT P3, RZ, R113, 0x1f, R8, 0xf8, !PT ;  /* 0x0000001f71ff7812 */ /* 0x000fe4000786f808 */
[----:B------:R-:W-:Y:S02]  /*1920*/  @!P0 IADD3 R112, R112, 0x10, RZ ;  /* 0x0000001070708810 */ /* 0x000fe40007ffe0ff */
[----:B--2---:R-:W-:Y:S02]  /*1930*/  @!P1 LEA R109, R109, R0, 0x18 ;  /* 0x000000006d6d9211 */ /* 0x004fe400078ec0ff */
[----:B------:R-:W-:Y:S02]  /*1940*/  @!P1 IADD3 R0, R108, R113, RZ ;  /* 0x000000716c009210 */ /* 0x000fe40007ffe0ff */
[----:B------:R-:W-:Y:S02]  /*1950*/  @!P0 IADD3 R108, R7, R108, RZ ;  /* 0x0000006c076c8210 */ /* 0x000fe40007ffe0ff */
[----:B------:R-:W-:-:S05]  /*1960*/  @!P1 LEA R0, R0, R109, 0x3 ;  /* 0x0000006d00009211 */ /* 0x000fca00078e18ff */
[----:B------:R-:W-:Y:S01]  /*1970*/  @!P1 STS.64 [R0], R110 ;  /* 0x0000006e00009388 */ /* 0x000fe20000000a00 */
[----:B-1----:R-:W-:Y:S01]  /*1980*/  @!P0 LEA R112, R142, R112, 0x18 ;  /* 0x000000708e708211 */ /* 0x002fe200078ec0ff */
[----:B------:R-:W-:-:S03]  /*1990*/  HFMA2.MMA R142, -RZ, RZ, 0, 0 ;  /* 0x00000000ff8e7435 */ /* 0x000fc600000001ff */
        /* <DEDUP_REMOVED lines=15> */
[----:B0123-5:R-:W-:Y:S05]  /*1a90*/  CALL.REL.NOINC `($__internal_215_$__cuda_sm20_rcp_rn_f32_slowpath) ;  /* 0x0000005400407944 */ /* 0x02ffea0003c00000 */
[----:B------:R-:W-:Y:S05]  /*1aa0*/  BRA `(.L_x_13227) ;  /* 0x0000000000107947 */ /* 0x000fea0003800000 */
.L_x_13226:
[----:B------:R-:W4:Y:S02]  /*1ab0*/  MUFU.RCP R113, R146 ;  /* 0x0000009200717308 */ /* 0x000f240000001000 */
[----:B----4-:R-:W-:-:S04]  /*1ac0*/  FFMA R0, R146, R113, -1 ;  /* 0xbf80000092007423 */ /* 0x010fc80000000071 */
[----:B------:R-:W-:-:S04]  /*1ad0*/  FADD.FTZ R0, -R0, -RZ ;  /* 0x800000ff00007221 */ /* 0x000fc80000010100 */
[----:B------:R-:W-:-:S07]  /*1ae0*/  FFMA R113, R113, R0, R113 ;  /* 0x0000000071717223 */ /* 0x000fce0000000071 */
.L_x_13227:
[----:B------:R-:W-:Y:S05]  /*1af0*/  BSYNC B0 ;  /* 0x0000000000007941 */ /* 0x000fea0003800000 */
.L_x_13225:
        /* <DEDUP_REMOVED lines=18> */
[----:B------:R-:W-:Y:S01]  /*1c20*/  IMAD.MOV.U32 R0, RZ, RZ, R110 ;  /* 0x000000ffff007224 */ /* 0x000fe200078e006e */
[----:B------:R-:W-:-:S07]  /*1c30*/  MOV R110, 0x1c50 ;  /* 0x00001c50006e7802 */ /* 0x000fce0000000f00 */
[----:B0----5:R-:W-:Y:S05]  /*1c40*/  CALL.REL.NOINC `($__internal_215_$__cuda_sm20_rcp_rn_f32_slowpath) ;  /* 0x0000005000d47944 */ /* 0x021fea0003c00000 */
[----:B------:R-:W-:Y:S05]  /*1c50*/  BRA `(.L_x_13230) ;  /* 0x0000000000107947 */ /* 0x000fea0003800000 */
.L_x_13229:
[----:B------:R-:W1:Y:S02]  /*1c60*/  MUFU.RCP R113, R110 ;  /* 0x0000006e00717308 */ /* 0x000e640000001000 */
[----:B-1----:R-:W-:-:S04]  /*1c70*/  FFMA R0, R110, R113, -1 ;  /* 0xbf8000006e007423 */ /* 0x002fc80000000071 */
[----:B------:R-:W-:-:S04]  /*1c80*/  FADD.FTZ R0, -R0, -RZ ;  /* 0x800000ff00007221 */ /* 0x000fc80000010100 */
[----:B------:R-:W-:-:S07]  /*1c90*/  FFMA R113, R113, R0, R113 ;  /* 0x0000000071717223 */ /* 0x000fce0000000071 */
.L_x_13230:
[----:B------:R-:W-:Y:S05]  /*1ca0*/  BSYNC B0 ;  /* 0x0000000000007941 */ /* 0x000fea0003800000 */
.L_x_13228:
        /* <DEDUP_REMOVED lines=50> */
.L_x_13232:
[----:B0-----:R-:W2:Y:S04]  /*1fd0*/  LDG.E.STRONG.GPU R0, desc[UR8][R110.64] ;  /* 0x000000086e007981 */ /* 0x001ea8000c1ef900 */
[----:B--2---:R-:W-:Y:S01]  /*1fe0*/  CCTL.IVALL ;  /* 0x00000000ff00798f */ /* 0x004fe20002000000 */
[----:B------:R-:W-:Y:S05]  /*1ff0*/  YIELD ;  /* 0x0000000000007946 */ /* 0x000fea0003800000 */
[----:B------:R-:W-:-:S13]  /*2000*/  ISETP.NE.AND P1, PT, R0, R108, PT ;  /* 0x0000006c0000720c */ /* 0x000fda0003f25270 */
[----:B------:R-:W-:Y:S05]  /*2010*/  @P1 BRA `(.L_x_13232) ;  /* 0xfffffffc00ec1947 */ /* 0x000fea000383ffff */
.L_x_13231:
[----:B------:R-:W-:Y:S05]  /*2020*/  WARPSYNC.ALL ;  /* 0x0000000000007948 */ /* 0x000fea0003800000 */
[----:B------:R-:W-:Y:S01]  /*2030*/  BAR.SYNC.DEFER_BLOCKING 0x0 ;  /* 0x0000000000007b1d */ /* 0x000fe20000010000 */
[----:B------:R-:W-:-:S06]  /*2040*/  MOV R108, RZ ;  /* 0x000000ff006c7202 */ /* 0x000fcc0000000f00 */
[----:B------:R-:W2:Y:S01]  /*2050*/  @!P0 LDG.E.64 R108, desc[UR8][R112.64] ;  /* 0x00000008706c8981 */ /* 0x000ea2000c1e1b00 */
[----:B------:R-:W-:Y:S01]  /*2060*/  MOV R146, RZ ;  /* 0x000000ff00927202 */ /* 0x000fe20000000f00 */
[----:B------:R-:W-:Y:S01]  /*2070*/  @!P0 IMAD.MOV.U32 R146, RZ, RZ, 0x46000000 ;  /* 0x46000000ff928424 */ /* 0x000fe200078e00ff */
[----:B------:R-:W-:Y:S01]  /*2080*/  MOV R0, UR10 ;  /* 0x0000000a00007c02 */ /* 0x000fe20008000f00 */
[----:B------:R-:W-:Y:S03]  /*2090*/  BSSY B0, `(.L_x_13233) ;  /* 0x0000013000007945 */ /* 0x000fe60003800000 */
        /* <DEDUP_REMOVED lines=12> */
[----:B012--5:R-:W-:Y:S05]  /*2160*/  CALL.REL.NOINC `($__internal_215_$__cuda_sm20_rcp_rn_f32_slowpath) ;  /* 0x0000004c008c7944 */ /* 0x027fea0003c00000 */
[----:B------:R-:W-:Y:S05]  /*2170*/  BRA `(.L_x_13235) ;  /* 0x0000000000107947 */ /* 0x000fea0003800000 */
.L_x_13234:
[----:B------:R-:W3:Y:S02]  /*2180*/  MUFU.RCP R113, R142 ;  /* 0x0000008e00717308 */ /* 0x000ee40000001000 */
[----:B---3--:R-:W-:-:S04]  /*2190*/  FFMA R0, R142, R113, -1 ;  /* 0xbf8000008e007423 */ /* 0x008fc80000000071 */
[----:B------:R-:W-:-:S04]  /*21a0*/  FADD.FTZ R0, -R0, -RZ ;  /* 0x800000ff00007221 */ /* 0x000fc80000010100 */
[----:B------:R-:W-:-:S07]  /*21b0*/  FFMA R113, R113, R0, R113 ;  /* 0x0000000071717223 */ /* 0x000fce0000000071 */
.L_x_13235:
[----:B------:R-:W-:Y:S05]  /*21c0*/  BSYNC B0 ;  /* 0x0000000000007941 */ /* 0x000fea0003800000 */
.L_x_13233:
        /* <DEDUP_REMOVED lines=20> */
[----:B-----5:R-:W-:Y:S05]  /*2310*/  CALL.REL.NOINC `($__internal_215_$__cuda_sm20_rcp_rn_f32_slowpath) ;  /* 0x0000004c00207944 */ /* 0x020fea0003c00000 */
[----:B------:R-:W-:Y:S05]  /*2320*/  BRA `(.L_x_13238) ;  /* 0x0000000000107947 */ /* 0x000fea0003800000 */
.L_x_13237:
[----:B------:R-:W0:Y:S02]  /*2330*/  MUFU.RCP R113, R108 ;  /* 0x0000006c00717308 */ /* 0x000e240000001000 */
[----:B0-----:R-:W-:-:S04]  /*2340*/  FFMA R0, R108, R113, -1 ;  /* 0xbf8000006c007423 */ /* 0x001fc80000000071 */
[----:B------:R-:W-:-:S04]  /*2350*/  FADD.FTZ R0, -R0, -RZ ;  /* 0x800000ff00007221 */ /* 0x000fc80000010100 */
[----:B------:R-:W-:-:S07]  /*2360*/  FFMA R113, R113, R0, R113 ;  /* 0x0000000071717223 */ /* 0x000fce0000000071 */
.L_x_13238:
[----:B------:R-:W-:Y:S05]  /*2370*/  BSYNC B0 ;  /* 0x0000000000007941 */ /* 0x000fea0003800000 */
.L_x_13236:
        /* <DEDUP_REMOVED lines=20> */
[----:B-----5:R-:W-:Y:S05]  /*24c0*/  CALL.REL.NOINC `($__internal_215_$__cuda_sm20_rcp_rn_f32_slowpath) ;  /* 0x0000004800b47944 */ /* 0x020fea0003c00000 */
[----:B------:R-:W-:Y:S05]  /*24d0*/  BRA `(.L_x_13241) ;  /* 0x0000000000107947 */ /* 0x000fea0003800000 */
.L_x_13240:
[----:B------:R-:W0:Y:S02]  /*24e0*/  MUFU.RCP R113, R110 ;  /* 0x0000006e00717308 */ /* 0x000e240000001000 */
[----:B0-----:R-:W-:-:S04]  /*24f0*/  FFMA R0, R110, R113, -1 ;  /* 0xbf8000006e007423 */ /* 0x001fc80000000071 */
[----:B------:R-:W-:-:S04]  /*2500*/  FADD.FTZ R0, -R0, -RZ ;  /* 0x800000ff00007221 */ /* 0x000fc80000010100 */
[----:B------:R-:W-:-:S07]  /*2510*/  FFMA R113, R113, R0, R113 ;  /* 0x0000000071717223 */ /* 0x000fce0000000071 */
.L_x_13241:
[----:B------:R-:W-:Y:S05]  /*2520*/  BSYNC B0 ;  /* 0x0000000000007941 */ /* 0x000fea0003800000 */
.L_x_13239:
[----:B------:R-:W-:Y:S01]  /*2530*/  FADD R0, R142, -R122 ;  /* 0x8000007a8e007221 */ /* 0x000fe20000000000 */
[----:B------:R-:W-:Y:S01]  /*2540*/  FADD R144, R144, R109 ;  /* 0x0000006d90907221 */ /* 0x000fe20000000000 */
[----:B------:R-:W-:Y:S01]  /*2550*/  FMUL R109, R146, R122 ;  /* 0x0000007a926d7220 */ /* 0x000fe20000400000 */
[----:B------:R-:W-:Y:S01]  /*2560*/  ULDC.U8 UR11, c[0x0][0x250] ;  /* 0x00009400000b7ab9 */ /* 0x000fe20000000000 */
[----:B------:R-:W-:Y:S01]  /*2570*/  FMUL R111, R0, R0 ;  /* 0x00000000006f7220 */ /* 0x000fe20000400000 */
[----:B------:R-:W-:Y:S01]  /*2580*/  ISETP.NE.AND P2, PT, RZ, UR11, PT ;  /* 0x0000000bff007c0c */ /* 0x000fe2000bf45270 */
[----:B------:R-:W0:Y:S01]  /*2590*/  LDC R0, c[0x0][0x268] ;  /* 0x00009a00ff007b82 */ /* 0x000e220000000800 */
[----:B-----5:R-:W-:Y:S01]  /*25a0*/  SHF.L.U32 R122, R29, 0x10, RZ ;  /* 0x000000101d7a7819 */ /* 0x020fe200000006ff */
[C---:B------:R-:W-:Y:S01]  /*25b0*/  FMUL R111, R108.reuse, R111 ;  /* 0x0000006f6c6f7220 */ /* 0x040fe20000400000 */
[----:B------:R-:W-:Y:S01]  /*25c0*/  FFMA R108, R108, R142, R109 ;  /* 0x0000008e6c6c7223 */ /* 0x000fe2000000006d */
[----:B------:R-:W-:Y:S01]  /*25d0*/  PRMT R142, R61, 0x7632, R142 ;  /* 0x000076323d8e7816 */ /* 0x000fe2000000008e */
[----:B------:R-:W-:-:S02]  /*25e0*/  IMAD.U32 R156, R34, 0x10000, RZ ;  /* 0x00010000229c7824 */ /* 0x000fc400078e00ff */
[----:B------:R-:W-:Y:S01]  /*25f0*/  FMUL R111, R146, R111 ;  /* 0x0000006f926f7220 */ /* 0x000fe20000400000 */
[----:B------:R-:W-:Y:S01]  /*2600*/  SHF.L.U32 R138, R61, 0x10, RZ ;  /* 0x000000103d8a7819 */ /* 0x000fe200000006ff */
[----:B------:R-:W-:Y:S01]  /*2610*/  IMAD.U32 R146, R63, 0x10000, RZ ;  /* 0x000100003f927824 */ /* 0x000fe200078e00ff */
[----:B------:R-:W-:Y:S01]  /*2620*/  SHF.L.U32 R142, R142, 0x10, RZ ;  /* 0x000000108e8e7819 */ /* 0x000fe200000006ff */
[-C--:B------:R-:W-:Y:S01]  /*2630*/  FFMA R111, R111, R113.reuse, R144 ;  /* 0x000000716f6f7223 */ /* 0x080fe20000000090 */
[----:B------:R-:W-:Y:S01]  /*2640*/  FMUL R113, R108, R113 ;  /* 0x000000716c717220 */ /* 0x000fe20000400000 */
[----:B------:R-:W-:Y:S01]  /*2650*/  @P2 FADD R122, R122, 1 ;  /* 0x3f8000007a7a2421 */ /* 0x000fe20000000000 */
[----:B------:R-:W1:Y:S01]  /*2660*/  @!P3 LDC.64 R108, c[0x0][0x228] ;  /* 0x00008a00ff6cbb82 */ /* 0x000e620000000a00 */
[----:B------:R-:W-:Y:S01]  /*2670*/  SHF.L.U32 R148, R64, 0x10, RZ ;  /* 0x0000001040947819 */ /* 0x000fe200000006ff */
[----:B------:R-:W-:Y:S01]  /*2680*/  @P2 FADD R156, R156, 1 ;  /* 0x3f8000009c9c2421 */ /* 0x000fe20000000000 */
[----:B------:R-:W0:Y:S01]  /*2690*/  SHFL.IDX PT, R111, R111, RZ, 0x1f ;  /* 0x00001fff6f6f7589 */ /* 0x000e2200000e0000 */
[----:B------:R-:W-:Y:S01]  /*26a0*/  SHF.L.U32 R158, R66, 0x10, RZ ;  /* 0x00000010429e7819 */ /* 0x000fe200000006ff */
[----:B------:R-:W-:Y:S01]  /*26b0*/  ULDC.64 UR12, c[0x0][0x288] ;  /* 0x0000a200000c7ab9 */ /* 0x000fe20000000a00 */
[----:B------:R-:W-:Y:S01]  /*26c0*/  SHF.L.U32 R160, R67, 0x10, RZ ;  /* 0x0000001043a07819 */ /* 0x000fe200000006ff */
[----:B------:R-:W2:Y:S01]  /*26d0*/  SHFL.IDX PT, R113, R113, RZ, 0x1f ;  /* 0x00001fff71717589 */ /* 0x000ea200000e0000 */
[----:B------:R-:W-:Y:S01]  /*26e0*/  ULDC.U8 UR11, c[0x0][0x294] ;  /* 0x0000a500000b7ab9 */ /* 0x000fe20000000000 */
[----:B------:R-:W-:-:S02]  /*26f0*/  LOP3.LUT R19, R19, 0xffffff00, RZ, 0xc0, !PT ;  /* 0xffffff0013137812 */ /* 0x000fc400078ec0ff */
[----:B------:R-:W-:Y:S02]  /*2700*/  ISETP.NE.AND P1, PT, RZ, UR11, PT ;  /* 0x0000000bff007c0c */ /* 0x000fe4000bf25270 */
[----:B------:R-:W-:Y:S02]  /*2710*/  LOP3.LUT R23, R23, 0xffffff00, RZ, 0xc0, !PT ;  /* 0xffffff0017177812 */ /* 0x000fe400078ec0ff */
[----:B------:R-:W-:-:S04]  /*2720*/  IADD3 R4, R4, 0x1, RZ ;  /* 0x0000000104047810 */ /* 0x000fc80007ffe0ff */
[----:B------:R-:W-:Y:S01]  /*2730*/  LOP3.LUT R4, R4, 0x3, RZ, 0xc0, !PT ;  /* 0x0000000304047812 */ /* 0x000fe200078ec0ff */
[----:B-1----:R-:W-:-:S04]  /*2740*/  @!P3 IMAD.WIDE R108, R6, 0x4, R108 ;  /* 0x00000004066cb825 */ /* 0x002fc800078e026c */
[----:B0-----:R-:W-:Y:S01]  /*2750*/  FFMA R0, R111, 1.52587890625e-05, R0 ;  /* 0x378000006f007823 */ /* 0x001fe20000000000 */
[----:B------:R-:W-:Y:S02]  /*2760*/  PRMT R111, R28, 0x7632, R111 ;  /* 0x000076321c6f7816 */ /* 0x000fe4000000006f */
[----:B--2---:R-:W-:Y:S02]  /*2770*/  R2UR UR14, R113 ;  /* 0x00000000710e72ca */ /* 0x004fe400000e0000 */
[----:B------:R-:W-:Y:S02]  /*2780*/  FSETP.GEU.AND P0, PT, |R0|, 1.175494350822287508e-38, PT ;  /* 0x008000000000780b */ /* 0x000fe40003f0e200 */
[----:B------:R-:W-:Y:S02]  /*2790*/  PRMT R113, R29, 0x7632, R113 ;  /* 0x000076321d717816 */ /* 0x000fe40000000071 */
[----:B------:R-:W-:Y:S02]  /*27a0*/  SHF.L.U32 R112, R111, 0x10, RZ ;  /* 0x000000106f707819 */ /* 0x000fe400000006ff */
[----:B------:R-:W-:-:S02]  /*27b0*/  SHF.L.U32 R140, R113, 0x10, RZ ;  /* 0x00000010718c7819 */ /* 0x000fc400000006ff */
[----:B------:R-:W-:Y:S01]  /*27c0*/  PRMT R113, R41, 0x7632, R113 ;  /* 0x0000763229717816 */ /* 0x000fe20000000071 */
[----:B------:R-:W-:Y:S01]  /*27d0*/  @P2 FADD R112, R112, 1 ;  /* 0x3f80000070702421 */ /* 0x000fe20000000000 */
[----:B------:R-:W-:Y:S01]  /*27e0*/  SHF.L.U32 R111, R72, 0x10, RZ ;  /* 0x00000010486f7819 */ /* 0x000fe200000006ff */
[----:B------:R-:W-:Y:S01]  /*27f0*/  FADD R27, R27, -UR14 ;  /* 0x8000000e1b1b7e21 */ /* 0x000fe20008000000 */
[----:B------:R-:W-:Y:S01]  /*2800*/  FADD R93, R93, -UR14 ;  /* 0x8000000e5d5d7e21 */ /* 0x000fe20008000000 */
[----:B------:R-:W-:Y:S01]  /*2810*/  @!P0 FMUL R0, R0, 16777216 ;  /* 0x4b80000000008820 */ /* 0x000fe20000400000 */
[----:B------:R-:W-:Y:S01]  /*2820*/  FADD R25, R25, -UR14 ;  /* 0x8000000e19197e21 */ /* 0x000fe20008000000 */
[----:B------:R-:W-:Y:S01]  /*2830*/  MOV R144, UR14 ;  /* 0x0000000e00907c02 */ /* 0x000fe20008000f00 */
[----:B------:R-:W-:Y:S01]  /*2840*/  FADD R125, R125, -UR14 ;  /* 0x8000000e7d7d7e21 */ /* 0x000fe20008000000 */
[----:B------:R-:W-:Y:S01]  /*2850*/  @P2 FADD R140, R140, 1 ;  /* 0x3f8000008c8c2421 */ /* 0x000fe20000000000 */
        /* <DEDUP_REMOVED lines=14> */
[----:B-1----:R-:W-:Y:S01]  /*2940*/  SHF.L.U32 R144, R31, 0x10, RZ ;  /* 0x000000101f907819 */ /* 0x002fe200000006ff */
[----:B------:R-:W-:Y:S01]  /*2950*/  FADD R147, R147, -UR14 ;  /* 0x8000000e93937e21 */ /* 0x000fe20008000000 */
[----:B------:R-:W-:Y:S01]  /*2960*/  PRMT R109, R64, 0x7632, R109 ;  /* 0x00007632406d7816 */ /* 0x000fe2000000006d */
[----:B------:R-:W-:Y:S01]  /*2970*/  FADD R149, R149, -UR14 ;  /* 0x8000000e95957e21 */ /* 0x000fe20008000000 */
[----:B0-----:R-:W-:Y:S01]  /*2980*/  R2UR UR4, R0 ;  /* 0x00000000000472ca */ /* 0x001fe200000e0000 */
[----:B------:R-:W-:Y:S01]  /*2990*/  @P2 FADD R144, R144, 1 ;  /* 0x3f80000090902421 */ /* 0x000fe20000000000 */
[----:B------:R-:W-:Y:S01]  /*29a0*/  SHF.L.U32 R0, R28, 0x10, RZ ;  /* 0x000000101c007819 */ /* 0x000fe200000006ff */
[----:B------:R-:W-:Y:S01]  /*29b0*/  FADD R145, R145, -UR14 ;  /* 0x8000000e91917e21 */ /* 0x000fe20008000000 */
[----:B------:R-:W-:Y:S01]  /*29c0*/  SHF.L.U32 R152, R109, 0x10, RZ ;  /* 0x000000106d987819 */ /* 0x000fe200000006ff */
[----:B------:R-:W-:Y:S01]  /*29d0*/  FADD R101, R101, -UR14 ;  /* 0x8000000e65657e21 */ /* 0x000fe20008000000 */
[----:B------:R-:W-:Y:S01]  /*29e0*/  FADD R153, R153, -UR14 ;  /* 0x8000000e99997e21 */ /* 0x000fe20008000000 */
[----:B------:R-:W-:Y:S01]  /*29f0*/  @P2 FADD R0, R0, 1 ;  /* 0x3f80000000002421 */ /* 0x000fe20000000000 */
[----:B------:R-:W-:Y:S01]  /*2a00*/  PRMT R109, R70, 0x7632, R109 ;  /* 0x00007632466d7816 */ /* 0x000fe2000000006d */
[----:B------:R-:W-:Y:S01]  /*2a10*/  FADD R151, R151, -UR14 ;  /* 0x8000000e97977e21 */ /* 0x000fe20008000000 */
[----:B------:R-:W-:Y:S01]  /*2a20*/  FADD R103, R103, -UR14 ;  /* 0x8000000e67677e21 */ /* 0x000fe20008000000 */
[----:B------:R-:W-:Y:S01]  /*2a30*/  FADD R155, R155, -UR14 ;  /* 0x8000000e9b9b7e21 */ /* 0x000fe20008000000 */
[----:B------:R-:W-:Y:S01]  /*2a40*/  SHF.L.U32 R109, R109, 0x10, RZ ;  /* 0x000000106d6d7819 */ /* 0x000fe200000006ff */
        /* <DEDUP_REMOVED lines=12> */
[----:B------:R-:W-:-:S02]  /*2b10*/  IMAD.U32 R110, R60, 0x10000, RZ ;  /* 0x000100003c6e7824 */ /* 0x000fc400078e00ff */
        /* <DEDUP_REMOVED lines=24> */
[----:B------:R-:W-:Y:S01]  /*2ca0*/  PRMT R93, R32, 0x7632, R93 ;  /* 0x00007632205d7816 */ /* 0x000fe2000000005d */
        /* <DEDUP_REMOVED lines=8> */
[----:B------:R-:W-:Y:S01]  /*2d30*/  FFMA R140, R129, R140, R122 ;  /* 0x0000008c818c7223 */ /* 0x000fe2000000007a */
[----:B------:R-:W-:Y:S01]  /*2d40*/  SHF.L.U32 R142, R27, 0x10, RZ ;  /* 0x000000101b8e7819 */ /* 0x000fe200000006ff */
[----:B------:R-:W-:Y:S01]  /*2d50*/  @P2 FADD R138, R138, 1 ;  /* 0x3f8000008a8a2421 */ /* 0x000fe20000000000 */
[----:B------:R-:W-:Y:S01]  /*2d60*/  FFMA R122, R131, R144, R146 ;  /* 0x00000090837a7223 */ /* 0x000fe20000000092 */
        /* <DEDUP_REMOVED lines=23> */
[----:B------:R-:W-:Y:S01]  /*2ee0*/  FMUL R97, R97, UR4 ;  /* 0x0000000461617c20 */ /* 0x000fe20008400000 */
[----:B------:R-:W-:Y:S01]  /*2ef0*/  FMUL R141, R141, UR4 ;  /* 0x000000048d8d7c20 */ /* 0x000fe20008400000 */
[----:B------:R-:W-:Y:S01]  /*2f00*/  PRMT R25, R34, 0x7632, R25 ;  /* 0x0000763222197816 */ /* 0x000fe20000000019 */
[----:B------:R-:W-:Y:S01]  /*2f10*/  FFMA R152, R137, R152, R148 ;  /* 0x0000009889987223 */ /* 0x000fe20000000094 */
[----:B------:R-:W-:Y:S01]  /*2f20*/  PRMT R93, R35, 0x7632, R93 ;  /* 0x00007632235d7816 */ /* 0x000fe2000000005d */
[----:B------:R-:W-:Y:S01]  /*2f30*/  FFMA R148, R97, R150, R154 ;  /* 0x0000009661947223 */ /* 0x000fe2000000009a */
        /* <DEDUP_REMOVED lines=15> */
[----:B------:R-:W-:Y:S01]  /*3030*/  PRMT R25, R36, 0x7632, R25 ;  /* 0x0000763224197816 */ /* 0x000fe20000000019 */
[----:B------:R-:W-:Y:S01]  /*3040*/  @P2 FADD R156, R156, 1 ;  /* 0x3f8000009c9c2421 */ /* 0x000fe20000000000 */
[----:B------:R-:W-:Y:S01]  /*3050*/  PRMT R27, R68, 0x7632, R27 ;  /* 0x00007632441b7816 */ /* 0x000fe2000000001b */
[----:B------:R-:W-:Y:S01]  /*3060*/  FFMA R154, R99, R162, R164 ;  /* 0x000000a2639a7223 */ /* 0x000fe200000000a4 */
[----:B------:R-:W-:Y:S01]  /*3070*/  SHF.L.U32 R164, R36, 0x10, RZ ;  /* 0x0000001024a47819 */ /* 0x000fe200000006ff */
[----:B------:R-:W-:Y:S01]  /*3080*/  IMAD.U32 R162, R25, 0x10000, RZ ;  /* 0x0001000019a27824 */ /* 0x000fe200078e00ff */
[----:B------:R-:W-:Y:S01]  /*3090*/  SHF.L.U32 R25, R37, 0x10, RZ ;  /* 0x0000001025197819 */ /* 0x000fe200000006ff */
[----:B------:R-:W-:Y:S01]  /*30a0*/  FFMA R156, R143, R156, R160 ;  /* 0x0000009c8f9c7223 */ /* 0x000fe200000000a0 */
[----:B------:R-:W-:Y:S01]  /*30b0*/  SHF.L.U32 R160, R68, 0x10, RZ ;  /* 0x0000001044a07819 */ /* 0x000fe200000006ff */
[----:B------:R-:W-:Y:S01]  /*30c0*/  @P2 FADD R164, R164, 1 ;  /* 0x3f800000a4a42421 */ /* 0x000fe20000000000 */
[----:B------:R-:W-:Y:S01]  /*30d0*/  SHF.L.U32 R93, R69, 0x10, RZ ;  /* 0x00000010455d7819 */ /* 0x000fe200000006ff */
[----:B------:R-:W-:Y:S01]  /*30e0*/  @P2 FADD R25, R25, 1 ;  /* 0x3f80000019192421 */ /* 0x000fe20000000000 */
[----:B------:R-:W-:Y:S01]  /*30f0*/  FMUL R149, R149, UR4 ;  /* 0x0000000495957c20 */ /* 0x000fe20008400000 */
[----:B------:R-:W-:Y:S01]  /*3100*/  SHF.L.U32 R27, R27, 0x10, RZ ;  /* 0x000000101b1b7819 */ /* 0x000fe200000006ff */
[----:B------:R-:W-:Y:S01]  /*3110*/  FFMA R164, R147, R164, R160 ;  /* 0x000000a493a47223 */ /* 0x000fe200000000a0 */
[----:B------:R-:W-:Y:S01]  /*3120*/  @P2 FADD R162, R162, 1 ;  /* 0x3f800000a2a22421 */ /* 0x000fe20000000000 */
[----:B------:R-:W-:Y:S01]  /*3130*/  FMUL R145, R145, UR4 ;  /* 0x0000000491917c20 */ /* 0x000fe20008400000 */
[----:B------:R-:W-:Y:S01]  /*3140*/  FFMA R160, R149, R25, R93 ;  /* 0x0000001995a07223 */ /* 0x000fe2000000005d */
[----:B------:R-:W-:Y:S01]  /*3150*/  PRMT R25, R37, 0x7632, R25 ;  /* 0x0000763225197816 */ /* 0x000fe20000000019 */
[----:B------:R-:W-:Y:S01]  /*3160*/  FMUL R101, R101, UR4 ;  /* 0x0000000465657c20 */ /* 0x000fe20008400000 */
[--C-:B------:R-:W-:Y:S01]  /*3170*/  FFMA R162, R145, R162, R27.reuse ;  /* 0x000000a291a27223 */ /* 0x100fe2000000001b */
[----:B------:R-:W-:Y:S01]  /*3180*/  PRMT R27, R69, 0x7632, R27 ;  /* 0x00007632451b7816 */ /* 0x000fe2000000001b */
[----:B------:R-:W-:Y:S01]  /*3190*/  FMUL R153, R153, UR4 ;  /* 0x0000000499997c20 */ /* 0x000fe20008400000 */
[----:B------:R-:W-:Y:S01]  /*31a0*/  SHF.L.U32 R25, R25, 0x10, RZ ;  /* 0x0000001019197819 */ /* 0x000fe200000006ff */
[----:B------:R-:W-:Y:S01]  /*31b0*/  FMUL R151, R151, UR4 ;  /* 0x0000000497977c20 */ /* 0x000fe20008400000 */
[C---:B------:R-:W-:Y:S01]  /*31c0*/  SHF.L.U32 R95, R38.reuse, 0x10, RZ ;  /* 0x00000010265f7819 */ /* 0x040fe200000006ff */
[----:B------:R-:W-:Y:S01]  /*31d0*/  FMUL R103, R103, UR4 ;  /* 0x0000000467677c20 */ /* 0x000fe20008400000 */
[----:B------:R-:W-:Y:S01]  /*31e0*/  PRMT R93, R38, 0x7632, R93 ;  /* 0x00007632265d7816 */ /* 0x000fe2000000005d */
[----:B------:R-:W-:Y:S01]  /*31f0*/  @P2 FADD R25, R25, 1 ;  /* 0x3f80000019192421 */ /* 0x000fe20000000000 */
[----:B------:R-:W-:Y:S01]  /*3200*/  SHF.L.U32 R27, R27, 0x10, RZ ;  /* 0x000000101b1b7819 */ /* 0x000fe200000006ff */
[----:B------:R-:W-:Y:S01]  /*3210*/  @P2 FADD R95, R95, 1 ;  /* 0x3f8000005f5f2421 */ /* 0x000fe20000000000 */
[----:B------:R-:W-:Y:S01]  /*3220*/  SHF.L.U32 R97, R70, 0x10, RZ ;  /* 0x0000001046617819 */ /* 0x000fe200000006ff */
[----:B------:R-:W-:Y:S01]  /*3230*/  FMUL R155, R155, UR4 ;  /* 0x000000049b9b7c20 */ /* 0x000fe20008400000 */
[----:B------:R-:W-:Y:S01]  /*3240*/  SHF.L.U32 R99, R93, 0x10, RZ ;  /* 0x000000105d637819 */ /* 0x000fe200000006ff */
[----:B------:R-:W-:Y:S01]  /*3250*/  FFMA R93, R101, R25, R27 ;  /* 0x00000019655d7223 */ /* 0x000fe2000000001b */
[----:B------:R-:W-:Y:S01]  /*3260*/  PRMT R101, R71, 0x7632, R101 ;  /* 0x0000763247657816 */ /* 0x000fe20000000065 */
[--C-:B------:R-:W-:Y:S01]  /*3270*/  FFMA R27, R153, R95, R97.reuse ;  /* 0x0000005f991b7223 */ /* 0x100fe20000000061 */
[----:B------:R-:W-:Y:S01]  /*3280*/  PRMT R97, R39, 0x7632, R97 ;  /* 0x0000763227617816 */ /* 0x000fe20000000061 */
[----:B------:R-:W-:Y:S01]  /*3290*/  @P2 FADD R99, R99, 1 ;  /* 0x3f80000063632421 */ /* 0x000fe20000000000 */
[----:B------:R-:W-:Y:S01]  /*32a0*/  SHF.L.U32 R101, R101, 0x10, RZ ;  /* 0x0000001065657819 */ /* 0x000fe200000006ff */
[----:B------:R-:W-:Y:S01]  /*32b0*/  IMAD.U32 R95, R71, 0x10000, RZ ;  /* 0x00010000475f7824 */ /* 0x000fe200078e00ff */
[----:B------:R-:W-:Y:S01]  /*32c0*/  SHF.L.U32 R97, R97, 0x10, RZ ;  /* 0x0000001061617819 */ /* 0x000fe200000006ff */
[----:B------:R-:W-:Y:S01]  /*32d0*/  FFMA R25, R151, R99, R109 ;  /* 0x0000006397197223 */ /* 0x000fe2000000006d */
[----:B------:R-:W-:Y:S01]  /*32e0*/  SHF.L.U32 R99, R39, 0x10, RZ ;  /* 0x0000001027637819 */ /* 0x000fe200000006ff */
[----:B------:R-:W-:Y:S01]  /*32f0*/  FMUL R159, R159, UR4 ;  /* 0x000000049f9f7c20 */ /* 0x000fe20008400000 */
[C---:B------:R-:W-:Y:S01]  /*3300*/  SHF.L.U32 R109, R40.reuse, 0x10, RZ ;  /* 0x00000010286d7819 */ /* 0x040fe200000006ff */
[----:B------:R-:W-:Y:S01]  /*3310*/  @P2 FADD R97, R97, 1 ;  /* 0x3f80000061612421 */ /* 0x000fe20000000000 */
[----:B------:R-:W-:Y:S01]  /*3320*/  PRMT R127, R73, 0x7632, R127 ;  /* 0x00007632497f7816 */ /* 0x000fe2000000007f */
[----:B------:R-:W-:Y:S01]  /*3330*/  @P2 FADD R99, R99, 1 ;  /* 0x3f80000063632421 */ /* 0x000fe20000000000 */
[----:B------:R-:W-:Y:S01]  /*3340*/  SHF.L.U32 R125, R113, 0x10, RZ ;  /* 0x00000010717d7819 */ /* 0x000fe200000006ff */
[--C-:B------:R-:W-:Y:S01]  /*3350*/  FFMA R97, R103, R97, R101.reuse ;  /* 0x0000006167617223 */ /* 0x100fe20000000065 */
[----:B------:R-:W-:Y:S01]  /*3360*/  PRMT R101, R40, 0x7632, R101 ;  /* 0x0000763228657816 */ /* 0x000fe20000000065 */
[----:B------:R-:W-:Y:S01]  /*3370*/  @P2 FADD R109, R109, 1 ;  /* 0x3f8000006d6d2421 */ /* 0x000fe20000000000 */
[----:B------:R-:W-:Y:S01]  /*3380*/  PRMT R103, R72, 0x7632, R103 ;  /* 0x0000763248677816 */ /* 0x000fe20000000067 */
[----:B------:R-:W-:Y:S01]  /*3390*/  FFMA R99, R155, R99, R95 ;  /* 0x000000639b637223 */ /* 0x000fe2000000005f */
        /* <DEDUP_REMOVED lines=14> */
[C---:B------:R-:W-:Y:S01]  /*3480*/  PRMT R113, R42.reuse, 0x7632, R113 ;  /* 0x000076322a717816 */ /* 0x040fe20000000071 */
[----:B------:R-:W-:Y:S01]  /*3490*/  FMUL R165, R165, UR4 ;  /* 0x00000004a5a57c20 */ /* 0x000fe20008400000 */
[----:B------:R-:W-:Y:S01]  /*34a0*/  FFMA R103, R161, R109, R111 ;  /* 0x0000006da1677223 */ /* 0x000fe2000000006f */
[----:B------:R-:W-:Y:S01]  /*34b0*/  IMAD.U32 R111, R42, 0x10000, RZ ;  /* 0x000100002a6f7824 */ /* 0x000fe200078e00ff */
[C---:B------:R-:W-:Y:S01]  /*34c0*/  PRMT R125, R74.reuse, 0x7632, R125 ;  /* 0x000076324a7d7816 */ /* 0x040fe2000000007d */
        /* <DEDUP_REMOVED lines=9> */
[----:B------:R-:W-:Y:S01]  /*3560*/  SHF.L.U32 R129, R75, 0x10, RZ ;  /* 0x000000104b817819 */ /* 0x000fe200000006ff */
[----:B------:R-:W-:Y:S01]  /*3570*/  FFMA R109, R163, R113, R125 ;  /* 0x00000071a36d7223 */ /* 0x000fe2000000007d */
[----:B------:R-:W-:Y:S01]  /*3580*/  PRMT R113, R43, 0x7632, R113 ;  /* 0x000076322b717816 */ /* 0x000fe20000000071 */
[----:B------:R-:W-:Y:S01]  /*3590*/  @P2 FADD R127, R127, 1 ;  /* 0x3f8000007f7f2421 */ /* 0x000fe20000000000 */
[----:B------:R-:W-:Y:S01]  /*35a0*/  PRMT R131, R44, 0x7632, R131 ;  /* 0x000076322c837816 */ /* 0x000fe20000000083 */
[----:B------:R-:W-:Y:S01]  /*35b0*/  FMUL R107, R107, UR4 ;  /* 0x000000046b6b7c20 */ /* 0x000fe20008400000 */
[----:B------:R-:W-:Y:S01]  /*35c0*/  PRMT R125, R75, 0x7632, R125 ;  /* 0x000076324b7d7816 */ /* 0x000fe2000000007d */
[----:B------:R-:W-:Y:S01]  /*35d0*/  FFMA R10, R10, R127, R129 ;  /* 0x0000007f0a0a7223 */ /* 0x000fe20000000081 */
[----:B------:R-:W-:Y:S01]  /*35e0*/  SHF.L.U32 R113, R113, 0x10, RZ ;  /* 0x0000001071717819 */ /* 0x000fe200000006ff */
[----:B------:R-:W-:Y:S01]  /*35f0*/  FMUL R12, R12, UR4 ;  /* 0x000000040c0c7c20 */ /* 0x000fe20008400000 */
[----:B------:R-:W-:Y:S01]  /*3600*/  PRMT R133, R76, 0x7632, R133 ;  /* 0x000076324c857816 */ /* 0x000fe20000000085 */
[----:B------:R-:W-:Y:S01]  /*3610*/  FMUL R14, R14, UR4 ;  /* 0x000000040e0e7c20 */ /* 0x000fe20008400000 */
[----:B------:R-:W-:Y:S01]  /*3620*/  SHF.L.U32 R131, R131, 0x10, RZ ;  /* 0x0000001083837819 */ /* 0x000fe200000006ff */
[----:B------:R-:W-:Y:S01]  /*3630*/  @P2 FADD R113, R113, 1 ;  /* 0x3f80000071712421 */ /* 0x000fe20000000000 */
[----:B------:R-:W-:Y:S01]  /*3640*/  SHF.L.U32 R127, R44, 0x10, RZ ;  /* 0x000000102c7f7819 */ /* 0x000fe200000006ff */
[----:B------:R-:W-:Y:S01]  /*3650*/  IMAD.U32 R133, R133, 0x10000, RZ ;  /* 0x0001000085857824 */ /* 0x000fe200078e00ff */
[----:B------:R-:W-:Y:S01]  /*3660*/  SHF.L.U32 R125, R125, 0x10, RZ ;  /* 0x000000107d7d7819 */ /* 0x000fe200000006ff */
[----:B------:R-:W-:Y:S01]  /*3670*/  @P2 FADD R131, R131, 1 ;  /* 0x3f80000083832421 */ /* 0x000fe20000000000 */
[----:B------:R-:W-:Y:S01]  /*3680*/  SHF.L.U32 R129, R76, 0x10, RZ ;  /* 0x000000104c817819 */ /* 0x000fe200000006ff */
[----:B------:R-:W-:Y:S01]  /*3690*/  @P2 FADD R127, R127, 1 ;  /* 0x3f8000007f7f2421 */ /* 0x000fe20000000000 */
[----:B------:R-:W-:Y:S01]  /*36a0*/  FMUL R18, R18, UR4 ;  /* 0x0000000412127c20 */ /* 0x000fe20008400000 */
[----:B------:R-:W-:Y:S01]  /*36b0*/  FFMA R107, R107, R113, R125 ;  /* 0x000000716b6b7223 */ /* 0x000fe2000000007d */
[----:B------:R-:W-:Y:S01]  /*36c0*/  FFMA R12, R12, R131, R133 ;  /* 0x000000830c0c7223 */ /* 0x000fe20000000085 */
[C---:B------:R-:W-:Y:S01]  /*36d0*/  SHF.L.U32 R113, R45.reuse, 0x10, RZ ;  /* 0x000000102d717819 */ /* 0x040fe200000006ff */
[----:B------:R-:W-:Y:S01]  /*36e0*/  FFMA R14, R14, R127, R129 ;  /* 0x0000007f0e0e7223 */ /* 0x000fe20000000081 */
        /* <DEDUP_REMOVED lines=9> */
[----:B------:R-:W-:Y:S01]  /*3780*/  FFMA R18, R18, R113, R125 ;  /* 0x0000007112127223 */ /* 0x000fe2000000007d */
[----:B------:R-:W-:Y:S01]  /*3790*/  SHF.L.U32 R127, R127, 0x10, RZ ;  /* 0x000000107f7f7819 */ /* 0x000fe200000006ff */
[----:B------:R-:W-:Y:S01]  /*37a0*/  FFMA R22, R22, R131, R133 ;  /* 0x0000008316167223 */ /* 0x000fe20000000085 */
[----:B------:R-:W-:Y:S01]  /*37b0*/  PRMT R113, R46, 0x7632, R113 ;  /* 0x000076322e717816 */ /* 0x000fe20000000071 */
[----:B------:R-:W-:Y:S01]  /*37c0*/  FMUL R20, R20, UR4 ;  /* 0x0000000414147c20 */ /* 0x000fe20008400000 */
[----:B------:R-:W-:Y:S01]  /*37d0*/  SHF.L.U32 R129, R129, 0x10, RZ ;  /* 0x0000001081817819 */ /* 0x000fe200000006ff */
[----:B------:R-:W-:Y:S01]  /*37e0*/  @P2 FADD R127, R127, 1 ;  /* 0x3f8000007f7f2421 */ /* 0x000fe20000000000 */
[----:B------:R-:W-:Y:S01]  /*37f0*/  PRMT R131, R47, 0x7632, R131 ;  /* 0x000076322f837816 */ /* 0x000fe20000000083 */
[----:B------:R-:W-:Y:S01]  /*3800*/  FMUL R24, R24, UR4 ;  /* 0x0000000418187c20 */ /* 0x000fe20008400000 */
[----:B------:R-:W-:Y:S01]  /*3810*/  PRMT R125, R78, 0x7632, R125 ;  /* 0x000076324e7d7816 */ /* 0x000fe2000000007d */
[----:B------:R-:W-:Y:S01]  /*3820*/  FFMA R16, R16, R127, R129 ;  /* 0x0000007f10107223 */ /* 0x000fe20000000081 */
[----:B------:R-:W-:Y:S01]  /*3830*/  SHF.L.U32 R113, R113, 0x10, RZ ;  /* 0x0000001071717819 */ /* 0x000fe200000006ff */
[----:B------:R-:W-:Y:S01]  /*3840*/  IMAD.U32 R131, R131, 0x10000, RZ ;  /* 0x0001000083837824 */ /* 0x000fe200078e00ff */
[----:B------:R-:W-:Y:S01]  /*3850*/  PRMT R133, R79, 0x7632, R133 ;  /* 0x000076324f857816 */ /* 0x000fe20000000085 */
[----:B------:R-:W-:Y:S01]  /*3860*/  FMUL R26, R26, UR4 ;  /* 0x000000041a1a7c20 */ /* 0x000fe20008400000 */
[----:B------:R-:W-:Y:S01]  /*3870*/  SHF.L.U32 R127, R47, 0x10, RZ ;  /* 0x000000102f7f7819 */ /* 0x000fe200000006ff */
[----:B------:R-:W-:Y:S01]  /*3880*/  @P2 FADD R113, R113, 1 ;  /* 0x3f80000071712421 */ /* 0x000fe20000000000 */
[----:B------:R-:W-:Y:S01]  /*3890*/  SHF.L.U32 R125, R125, 0x10, RZ ;  /* 0x000000107d7d7819 */ /* 0x000fe200000006ff */
        /* <DEDUP_REMOVED lines=20> */
[----:B------:R-:W-:Y:S01]  /*39e0*/  FMUL R92, R92, UR4 ;  /* 0x000000045c5c7c20 */ /* 0x000fe20008400000 */
[----:B------:R-:W-:Y:S01]  /*39f0*/  FFMA R127, R94, R127, R129 ;  /* 0x0000007f5e7f7223 */ /* 0x000fe20000000081 */
[----:B------:R-:W-:Y:S01]  /*3a00*/  FFMA R94, R24, R135, R137 ;  /* 0x00000087185e7223 */ /* 0x000fe20000000089 */
[----:B------:R-:W-:Y:S01]  /*3a10*/  PRMT R24, R49, 0x7632, R24 ;  /* 0x0000763231187816 */ /* 0x000fe20000000018 */
[----:B------:R-:W-:Y:S01]  /*3a20*/  FFMA R98, R92, R131, R133 ;  /* 0x000000835c627223 */ /* 0x000fe20000000085 */
[----:B------:R-:W-:Y:S01]  /*3a30*/  PRMT R92, R50, 0x7632, R92 ;  /* 0x00007632325c7816 */ /* 0x000fe2000000005c */
[----:B------:R-:W-:Y:S01]  /*3a40*/  FADD R114, R114, -UR14 ;  /* 0x8000000e72727e21 */ /* 0x000fe20008000000 */
[----:B------:R-:W-:Y:S01]  /*3a50*/  PRMT R26, R81, 0x7632, R26 ;  /* 0x00007632511a7816 */ /* 0x000fe2000000001a */
[----:B------:R-:W-:Y:S01]  /*3a60*/  FMUL R96, R96, UR4 ;  /* 0x0000000460607c20 */ /* 0x000fe20008400000 */
[----:B------:R-:W-:Y:S01]  /*3a70*/  SHF.L.U32 R129, R24, 0x10, RZ ;  /* 0x0000001018817819 */ /* 0x000fe200000006ff */
[----:B------:R-:W-:Y:S01]  /*3a80*/  FADD R24, R100, -UR14 ;  /* 0x8000000e64187e21 */ /* 0x000fe20008000000 */
[----:B------:R-:W-:Y:S01]  /*3a90*/  PRMT R139, R82, 0x7632, R139 ;  /* 0x00007632528b7816 */ /* 0x000fe2000000008b */
[----:B------:R-:W-:Y:S01]  /*3aa0*/  IMAD.U32 R131, R26, 0x10000, RZ ;  /* 0x000100001a837824 */ /* 0x000fe200078e00ff */
[----:B------:R-:W-:Y:S01]  /*3ab0*/  SHF.L.U32 R137, R92, 0x10, RZ ;  /* 0x000000105c897819 */ /* 0x000fe200000006ff */
[----:B------:R-:W-:Y:S01]  /*3ac0*/  @P2 FADD R129, R129, 1 ;  /* 0x3f80000081812421 */ /* 0x000fe20000000000 */
[----:B------:R-:W-:Y:S01]  /*3ad0*/  SHF.L.U32 R133, R50, 0x10, RZ ;  /* 0x0000001032857819 */ /* 0x000fe200000006ff */
[----:B------:R-:W-:Y:S01]  /*3ae0*/  FMUL R24, R24, UR4 ;  /* 0x0000000418187c20 */ /* 0x000fe20008400000 */
[----:B------:R-:W-:Y:S01]  /*3af0*/  SHF.L.U32 R139, R139, 0x10, RZ ;  /* 0x000000108b8b7819 */ /* 0x000fe200000006ff */
[----:B------:R-:W-:Y:S01]  /*3b00*/  @P2 FADD R137, R137, 1 ;  /* 0x3f80000089892421 */ /* 0x000fe20000000000 */
[----:B------:R-:W-:Y:S01]  /*3b10*/  SHF.L.U32 R135, R82, 0x10, RZ ;  /* 0x0000001052877819 */ /* 0x000fe200000006ff */
[----:B------:R-:W-:Y:S01]  /*3b20*/  @P2 FADD R133, R133, 1 ;  /* 0x3f80000085852421 */ /* 0x000fe20000000000 */
[----:B------:R-:W-:Y:S01]  /*3b30*/  FMUL R100, R114, UR4 ;  /* 0x0000000472647c20 */ /* 0x000fe20008400000 */
[----:B------:R-:W-:Y:S01]  /*3b40*/  FFMA R114, R96, R129, R131 ;  /* 0x0000008160727223 */ /* 0x000fe20000000083 */
[----:B------:R-:W-:Y:S01]  /*3b50*/  ISETP.NE.U32.AND P0, PT, RZ, UR12, PT ;  /* 0x0000000cff007c0c */ /* 0x000fe2000bf05070 */
[----:B------:R-:W-:Y:S01]  /*3b60*/  FFMA R96, R24, R137, R139 ;  /* 0x0000008918607223 */ /* 0x000fe2000000008b */
[----:B------:R-:W-:Y:S01]  /*3b70*/  FFMA R100, R100, R133, R135 ;  /* 0x0000008564647223 */ /* 0x000fe20000000087 */
[----:B------:R-:W-:Y:S01]  /*3b80*/  SHF.L.U32 R24, R51, 0x10, RZ ;  /* 0x0000001033187819 */ /* 0x000fe200000006ff */
[----:B------:R-:W-:Y:S01]  /*3b90*/  FADD R115, R115, -UR14 ;  /* 0x8000000e73737e21 */ /* 0x000fe20008000000 */
[----:B------:R-:W-:Y:S01]  /*3ba0*/  PRMT R92, R51, 0x7632, R92 ;  /* 0x00007632335c7816 */ /* 0x000fe2000000005c */
[----:B------:R-:W-:Y:S01]  /*3bb0*/  FADD R116, R116, -UR14 ;  /* 0x8000000e74747e21 */ /* 0x000fe20008000000 */
[----:B------:R-:W-:Y:S01]  /*3bc0*/  SHF.L.U32 R133, R52, 0x10, RZ ;  /* 0x0000001034857819 */ /* 0x000fe200000006ff */
[----:B------:R-:W-:Y:S01]  /*3bd0*/  @P2 FADD R24, R24, 1 ;  /* 0x3f80000018182421 */ /* 0x000fe20000000000 */
[----:B------:R-:W-:Y:S01]  /*3be0*/  ISETP.NE.AND.EX P0, PT, RZ, UR13, PT, P0 ;  /* 0x0000000dff007c0c */ /* 0x000fe2000bf05300 */
[----:B------:R-:W-:Y:S01]  /*3bf0*/  FMUL R115, R115, UR4 ;  /* 0x0000000473737c20 */ /* 0x000fe20008400000 */
[----:B------:R-:W-:Y:S01]  /*3c00*/  SHF.L.U32 R26, R83, 0x10, RZ ;  /* 0x00000010531a7819 */ /* 0x000fe200000006ff */
[----:B------:R-:W-:Y:S01]  /*3c10*/  @P2 FADD R133, R133, 1 ;  /* 0x3f80000085852421 */ /* 0x000fe20000000000 */
[----:B------:R-:W-:Y:S01]  /*3c20*/  SHF.L.U32 R131, R92, 0x10, RZ ;  /* 0x000000105c837819 */ /* 0x000fe200000006ff */
[----:B------:R-:W-:Y:S01]  /*3c30*/  FMUL R92, R116, UR4 ;  /* 0x00000004745c7c20 */ /* 0x000fe20008400000 */
[----:B------:R-:W-:Y:S01]  /*3c40*/  SHF.L.U32 R135, R84, 0x10, RZ ;  /* 0x0000001054877819 */ /* 0x000fe200000006ff */
[----:B------:R-:W-:Y:S01]  /*3c50*/  FFMA R116, R115, R24, R26 ;  /* 0x0000001873747223 */ /* 0x000fe2000000001a */
[----:B------:R-:W-:Y:S01]  /*3c60*/  PRMT R129, R83, 0x7632, R129 ;  /* 0x0000763253817816 */ /* 0x000fe20000000081 */
[----:B------:R-:W-:Y:S01]  /*3c70*/  FADD R102, R102, -UR14 ;  /* 0x8000000e66667e21 */ /* 0x000fe20008000000 */
[----:B------:R-:W-:Y:S01]  /*3c80*/  @P2 FADD R131, R131, 1 ;  /* 0x3f80000083832421 */ /* 0x000fe20000000000 */
[----:B------:R-:W-:Y:S01]  /*3c90*/  FFMA R115, R92, R133, R135 ;  /* 0x000000855c737223 */ /* 0x000fe20000000087 */
[----:B------:R-:W-:Y:S01]  /*3ca0*/  PRMT R92, R53, 0x7632, R92 ;  /* 0x00007632355c7816 */ /* 0x000fe2000000005c */
[----:B------:R-:W-:Y:S01]  /*3cb0*/  FMUL R102, R102, UR4 ;  /* 0x0000000466667c20 */ /* 0x000fe20008400000 */
[----:B------:R-:W-:Y:S01]  /*3cc0*/  SHF.L.U32 R129, R129, 0x10, RZ ;  /* 0x0000001081817819 */ /* 0x000fe200000006ff */
[----:B------:R-:W-:Y:S01]  /*3cd0*/  FADD R106, R106, -UR14 ;  /* 0x8000000e6a6a7e21 */ /* 0x000fe20008000000 */
[----:B------:R-:W-:Y:S01]  /*3ce0*/  SHF.L.U32 R133, R53, 0x10, RZ ;  /* 0x0000001035857819 */ /* 0x000fe200000006ff */
[----:B------:R-:W-:Y:S01]  /*3cf0*/  FADD R117, R117, -UR14 ;  /* 0x8000000e75757e21 */ /* 0x000fe20008000000 */
[----:B------:R-:W-:Y:S01]  /*3d00*/  PRMT R24, R52, 0x7632, R24 ;  /* 0x0000763234187816 */ /* 0x000fe20000000018 */
[----:B------:R-:W-:Y:S01]  /*3d10*/  FFMA R102, R102, R131, R129 ;  /* 0x0000008366667223 */ /* 0x000fe20000000081 */
[C---:B------:R-:W-:Y:S01]  /*3d20*/  PRMT R139, R85.reuse, 0x7632, R139 ;  /* 0x00007632558b7816 */ /* 0x040fe2000000008b */
[----:B------:R-:W-:Y:S01]  /*3d30*/  IMAD.U32 R135, R85, 0x10000, RZ ;  /* 0x0001000055877824 */ /* 0x000fe200078e00ff */
[----:B------:R-:W-:Y:S01]  /*3d40*/  SHF.L.U32 R137, R92, 0x10, RZ ;  /* 0x000000105c897819 */ /* 0x000fe200000006ff */
[----:B------:R-:W-:Y:S01]  /*3d50*/  @P2 FADD R133, R133, 1 ;  /* 0x3f80000085852421 */ /* 0x000fe20000000000 */
[----:B------:R-:W-:Y:S01]  /*3d60*/  @P0 FMNMX R5, R5, |R0|, !PT ;  /* 0x4000000005050209 */ /* 0x000fe20007800000 */
[----:B------:R-:W-:Y:S01]  /*3d70*/  FMUL R106, R106, UR4 ;  /* 0x000000046a6a7c20 */ /* 0x000fe20008400000 */
[----:B------:R-:W-:Y:S01]  /*3d80*/  PRMT R26, R84, 0x7632, R26 ;  /* 0x00007632541a7816 */ /* 0x000fe2000000001a */
[----:B------:R-:W-:Y:S01]  /*3d90*/  FADD R104, R104, -UR14 ;  /* 0x8000000e68687e21 */ /* 0x000fe20008000000 */
[----:B------:R-:W-:Y:S01]  /*3da0*/  SHF.L.U32 R129, R24, 0x10, RZ ;  /* 0x0000001018817819 */ /* 0x000fe200000006ff */
[----:B------:R-:W-:Y:S01]  /*3db0*/  @P2 FADD R137, R137, 1 ;  /* 0x3f80000089892421 */ /* 0x000fe20000000000 */
[----:B------:R-:W-:Y:S01]  /*3dc0*/  SHF.L.U32 R139, R139, 0x10, RZ ;  /* 0x000000108b8b7819 */ /* 0x000fe200000006ff */
[----:B------:R-:W-:Y:S01]  /*3dd0*/  FMUL R24, R117, UR4 ;  /* 0x0000000475187c20 */ /* 0x000fe20008400000 */
[----:B------:R-:W-:Y:S01]  /*3de0*/  @P0 FMNMX R5, R5, |R112|, !PT ;  /* 0x4000007005050209 */ /* 0x000fe20007800000 */
[----:B------:R-:W-:Y:S01]  /*3df0*/  FFMA R117, R106, R133, R135 ;  /* 0x000000856a757223 */ /* 0x000fe20000000087 */
[----:B------:R-:W-:Y:S01]  /*3e00*/  SHF.L.U32 R131, R26, 0x10, RZ ;  /* 0x000000101a837819 */ /* 0x000fe200000006ff */
[----:B------:R-:W-:Y:S01]  /*3e10*/  @P2 FADD R129, R129, 1 ;  /* 0x3f80000081812421 */ /* 0x000fe20000000000 */
[----:B------:R-:W-:Y:S01]  /*3e20*/  @P0 FMNMX R5, R5, |R110|, !PT ;  /* 0x4000006e05050209 */ /* 0x000fe20007800000 */
[----:B------:R-:W-:Y:S01]  /*3e30*/  FMUL R104, R104, UR4 ;  /* 0x0000000468687c20 */ /* 0x000fe20008400000 */
[----:B------:R-:W-:Y:S01]  /*3e40*/  FFMA R106, R24, R137, R139 ;  /* 0x00000089186a7223 */ /* 0x000fe2000000008b */
[----:B------:R-:W-:Y:S01]  /*3e50*/  PRMT R24, R54, 0x7632, R24 ;  /* 0x0000763236187816 */ /* 0x000fe20000000018 */
[----:B------:R-:W-:Y:S01]  /*3e60*/  FADD R118, R118, -UR14 ;  /* 0x8000000e76767e21 */ /* 0x000fe20008000000 */
[----:B------:R-:W-:Y:S01]  /*3e70*/  @P0 FMNMX R5, R5, |R108|, !PT ;  /* 0x4000006c05050209 */ /* 0x000fe20007800000 */
[----:B------:R-:W-:Y:S01]  /*3e80*/  FFMA R129, R104, R129, R131 ;  /* 0x0000008168817223 */ /* 0x000fe20000000083 */
[----:B------:R-:W-:Y:S01]  /*3e90*/  SHF.L.U32 R131, R54, 0x10, RZ ;  /* 0x0000001036837819 */ /* 0x000fe200000006ff */
[----:B------:R-:W-:Y:S01]  /*3ea0*/  FADD R124, R124, -UR14 ;  /* 0x8000000e7c7c7e21 */ /* 0x000fe20008000000 */
[----:B------:R-:W-:Y:S01]  /*3eb0*/  SHF.L.U32 R135, R24, 0x10, RZ ;  /* 0x0000001018877819 */ /* 0x000fe200000006ff */
[----:B------:R-:W-:Y:S01]  /*3ec0*/  FADD R119, R119, -UR14 ;  /* 0x8000000e77777e21 */ /* 0x000fe20008000000 */
[----:B------:R-:W-:Y:S01]  /*3ed0*/  PRMT R26, R86, 0x7632, R26 ;  /* 0x00007632561a7816 */ /* 0x000fe2000000001a */
[----:B------:R-:W-:Y:S01]  /*3ee0*/  @P2 FADD R131, R131, 1 ;  /* 0x3f80000083832421 */ /* 0x000fe20000000000 */
        /* <DEDUP_REMOVED lines=9> */
[----:B------:R-:W-:Y:S01]  /*3f80*/  FMUL R119, R119, UR4 ;  /* 0x0000000477777c20 */ /* 0x000fe20008400000 */
[----:B------:R-:W-:Y:S01]  /*3f90*/  @P0 FMNMX R5, R5, |R138|, !PT ;  /* 0x4000008a05050209 */ /* 0x000fe20007800000 */
[----:B------:R-:W-:Y:S01]  /*3fa0*/  FFMA R131, R118, R131, R133 ;  /* 0x0000008376837223 */ /* 0x000fe20000000085 */
[----:B------:R-:W-:Y:S01]  /*3fb0*/  FADD R120, R120, -UR14 ;  /* 0x8000000e78787e21 */ /* 0x000fe20008000000 */
[----:B------:R-:W-:Y:S01]  /*3fc0*/  FFMA R124, R124, R135, R137 ;  /* 0x000000877c7c7223 */ /* 0x000fe20000000089 */
[----:B------:R-:W-:Y:S01]  /*3fd0*/  FFMA R118, R119, R24, R92 ;  /* 0x0000001877767223 */ /* 0x000fe2000000005c */
[----:B------:R-:W-:Y:S01]  /*3fe0*/  @P0 FMNMX R5, R5, |R122|, !PT ;  /* 0x4000007a05050209 */ /* 0x000fe20007800000 */
[----:B------:R-:W-:Y:S01]  /*3ff0*/  FADD R126, R126, -UR14 ;  /* 0x8000000e7e7e7e21 */ /* 0x000fe20008000000 */
[----:B------:R-:W-:Y:S01]  /*4000*/  PRMT R24, R55, 0x7632, R24 ;  /* 0x0000763237187816 */ /* 0x000fe20000000018 */
[----:B------:R-:W-:Y:S01]  /*4010*/  FADD R128, R128, -UR14 ;  /* 0x8000000e80807e21 */ /* 0x000fe20008000000 */
[----:B------:R-:W-:Y:S01]  /*4020*/  SHF.L.U32 R92, R56, 0x10, RZ ;  /* 0x00000010385c7819 */ /* 0x000fe200000006ff */
[----:B------:R-:W-:Y:S01]  /*4030*/  FADD R121, R121, -UR14 ;  /* 0x8000000e79797e21 */ /* 0x000fe20008000000 */
[----:B------:R-:W-:Y:S01]  /*4040*/  PRMT R135, R88, 0x7632, R135 ;  /* 0x0000763258877816 */ /* 0x000fe20000000087 */
[----:B------:R-:W-:Y:S01]  /*4050*/  FMUL R126, R126, UR4 ;  /* 0x000000047e7e7c20 */ /* 0x000fe20008400000 */
[----:B------:R-:W-:Y:S01]  /*4060*/  @P0 FMNMX R5, R5, |R146|, !PT ;  /* 0x4000009205050209 */ /* 0x000fe20007800000 */
[----:B------:R-:W-:Y:S01]  /*4070*/  @P2 FADD R92, R92, 1 ;  /* 0x3f8000005c5c2421 */ /* 0x000fe20000000000 */
[----:B------:R-:W-:Y:S01]  /*4080*/  SHF.L.U32 R119, R24, 0x10, RZ ;  /* 0x0000001018777819 */ /* 0x000fe200000006ff */
[----:B------:R-:W-:Y:S01]  /*4090*/  IMAD.U32 R24, R88, 0x10000, RZ ;  /* 0x0001000058187824 */ /* 0x000fe200078e00ff */
[----:B------:R-:W-:Y:S01]  /*40a0*/  SHF.L.U32 R139, R135, 0x10, RZ ;  /* 0x00000010878b7819 */ /* 0x000fe200000006ff */
[----:B------:R-:W-:Y:S01]  /*40b0*/  FMUL R135, R120, UR4 ;  /* 0x0000000478877c20 */ /* 0x000fe20008400000 */
[----:B------:R-:W-:Y:S01]  /*40c0*/  @P0 FMNMX R5, R5, |R144|, !PT ;  /* 0x4000009005050209 */ /* 0x000fe20007800000 */
[----:B------:R-:W-:Y:S01]  /*40d0*/  @P2 FADD R119, R119, 1 ;  /* 0x3f80000077772421 */ /* 0x000fe20000000000 */
[----:B------:R-:W-:Y:S01]  /*40e0*/  PRMT R26, R87, 0x7632, R26 ;  /* 0x00007632571a7816 */ /* 0x000fe2000000001a */
[----:B------:R-:W-:Y:S01]  /*40f0*/  FFMA R135, R135, R92, R24 ;  /* 0x0000005c87877223 */ /* 0x000fe20000000018 */
[----:B------:R-:W-:Y:S01]  /*4100*/  PRMT R104, R56, 0x7632, R104 ;  /* 0x0000763238687816 */ /* 0x000fe20000000068 */
[----:B------:R-:W-:Y:S01]  /*4110*/  FMUL R128, R128, UR4 ;  /* 0x0000000480807c20 */ /* 0x000fe20008400000 */
[----:B------:R-:W-:Y:S01]  /*4120*/  PRMT R24, R57, 0x7632, R24 ;  /* 0x0000763239187816 */ /* 0x000fe20000000018 */
[----:B------:R-:W-:Y:S01]  /*4130*/  FMUL R121, R121, UR4 ;  /* 0x0000000479797c20 */ /* 0x000fe20008400000 */
[----:B------:R-:W-:Y:S01]  /*4140*/  @P0 FMNMX R5, R5, |R142|, !PT ;  /* 0x4000008e05050209 */ /* 0x000fe20007800000 */
[----:B------:R-:W-:Y:S01]  /*4150*/  FADD R130, R130, -UR14 ;  /* 0x8000000e82827e21 */ /* 0x000fe20008000000 */
[----:B------:R-:W-:Y:S01]  /*4160*/  SHF.L.U32 R133, R26, 0x10, RZ ;  /* 0x000000101a857819 */ /* 0x000fe200000006ff */
[----:B------:R-:W-:Y:S01]  /*4170*/  FADD R132, R132, -UR14 ;  /* 0x8000000e84847e21 */ /* 0x000fe20008000000 */
[----:B------:R-:W-:Y:S01]  /*4180*/  SHF.L.U32 R137, R104, 0x10, RZ ;  /* 0x0000001068897819 */ /* 0x000fe200000006ff */
[----:B------:R-:W-:Y:S01]  /*4190*/  FMUL R130, R130, UR4 ;  /* 0x0000000482827c20 */ /* 0x000fe20008400000 */
[----:B------:R-:W-:Y:S01]  /*41a0*/  PRMT R26, R89, 0x7632, R26 ;  /* 0x00007632591a7816 */ /* 0x000fe2000000001a */
[----:B------:R-:W-:Y:S01]  /*41b0*/  FFMA R120, R126, R119, R133 ;  /* 0x000000777e787223 */ /* 0x000fe20000000085 */
[----:B------:R-:W-:Y:S01]  /*41c0*/  SHF.L.U32 R24, R24, 0x10, RZ ;  /* 0x0000001018187819 */ /* 0x000fe200000006ff */
[----:B------:R-:W-:Y:S01]  /*41d0*/  @P2 FADD R137, R137, 1 ;  /* 0x3f80000089892421 */ /* 0x000fe20000000000 */
[----:B------:R-:W-:Y:S01]  /*41e0*/  @P0 FMNMX R5, R5, |R152|, !PT ;  /* 0x4000009805050209 */ /* 0x000fe20007800000 */
        /* <DEDUP_REMOVED lines=8> */
[----:B------:R-:W-:Y:S01]  /*4270*/  @P1 FMUL R0, R0, UR7 ;  /* 0x0000000700001c20 */ /* 0x000fe20008400000 */
[----:B------:R-:W-:Y:S01]  /*4280*/  PRMT R24, R58, 0x7632, R24 ;  /* 0x000076323a187816 */ /* 0x000fe20000000018 */
[----:B------:R-:W-:Y:S01]  /*4290*/  @P2 FADD R119, R119, 1 ;  /* 0x3f80000077772421 */ /* 0x000fe20000000000 */
[----:B------:R-:W-:Y:S01]  /*42a0*/  SHF.L.U32 R137, R89, 0x10, RZ ;  /* 0x0000001059897819 */ /* 0x000fe200000006ff */
[----:B------:R-:W-:Y:S01]  /*42b0*/  @P1 FMUL R112, R112, UR7 ;  /* 0x0000000770701c20 */ /* 0x000fe20008400000 */
[----:B------:R-:W-:Y:S01]  /*42c0*/  @P0 FMNMX R5, R5, |R158|, !PT ;  /* 0x4000009e05050209 */ /* 0x000fe20007800000 */
[----:B------:R-:W-:Y:S01]  /*42d0*/  FADD R123, R123, -UR14 ;  /* 0x8000000e7b7b7e21 */ /* 0x000fe20008000000 */
        /* <DEDUP_REMOVED lines=8> */
[----:B------:R-:W-:Y:S01]  /*4360*/  @P0 FMNMX R5, R5, |R154|, !PT ;  /* 0x4000009a05050209 */ /* 0x000fe20007800000 */
[----:B------:R-:W-:Y:S01]  /*4370*/  FMUL R123, R123, UR4 ;  /* 0x000000047b7b7c20 */ /* 0x000fe20008400000 */
[----:B------:R-:W-:Y:S01]  /*4380*/  PRMT R24, R59, 0x7632, R24 ;  /* 0x000076323b187816 */ /* 0x000fe20000000018 */
[----:B------:R-:W-:Y:S01]  /*4390*/  FFMA R132, R132, R121, R137 ;  /* 0x0000007984847223 */ /* 0x000fe20000000089 */
[----:B------:R-:W-:Y:S01]  /*43a0*/  F2FP.SATFINITE.E4M3.F32.PACK_AB_MERGE_C R121, RZ, R0, RZ ;  /* 0x00000000ff79723e */ /* 0x000fe200048070ff */
[----:B------:R-:W-:Y:S01]  /*43b0*/  @P1 FMUL R144, R144, UR7 ;  /* 0x0000000790901c20 */ /* 0x000fe20008400000 */
[----:B------:R-:W-:Y:S01]  /*43c0*/  F2FP.SATFINITE.E4M3.F32.PACK_AB_MERGE_C R112, RZ, R112, RZ ;  /* 0x00000070ff70723e */ /* 0x000fe200048070ff */
[----:B------:R-:W-:Y:S01]  /*43d0*/  @P1 FMUL R142, R142, UR7 ;  /* 0x000000078e8e1c20 */ /* 0x000fe20008400000 */
[----:B------:R-:W-:Y:S01]  /*43e0*/  @P0 FMNMX R5, R5, |R164|, !PT ;  /* 0x400000a405050209 */ /* 0x000fe20007800000 */
[----:B------:R-:W-:Y:S01]  /*43f0*/  @P1 FMUL R138, R138, UR7 ;  /* 0x000000078a8a1c20 */ /* 0x000fe20008400000 */
[----:B------:R-:W-:Y:S01]  /*4400*/  PRMT R26, R91, 0x7632, R26 ;  /* 0x000076325b1a7816 */ /* 0x000fe2000000001a */
[----:B------:R-:W-:Y:S01]  /*4410*/  @P1 FMUL R150, R150, UR7 ;  /* 0x0000000796961c20 */ /* 0x000fe20008400000 */
[----:B------:R-:W-:Y:S01]  /*4420*/  SHF.L.U32 R24, R24, 0x10, RZ ;  /* 0x0000001018187819 */ /* 0x000fe200000006ff */
[----:B------:R-:W-:Y:S01]  /*4430*/  @P1 FMUL R158, R158, UR7 ;  /* 0x000000079e9e1c20 */ /* 0x000fe20008400000 */
[----:B------:R-:W-:Y:S01]  /*4440*/  LOP3.LUT R121, R121, 0xff, RZ, 0xc0, !PT ;  /* 0x000000ff79797812 */ /* 0x000fe200078ec0ff */
[----:B------:R-:W-:Y:S01]  /*4450*/  @P1 FMUL R156, R156, UR7 ;  /* 0x000000079c9c1c20 */ /* 0x000fe20008400000 */
[----:B------:R-:W-:Y:S01]  /*4460*/  SHF.L.U32 R112, R112, 0x8, RZ ;  /* 0x0000000870707819 */ /* 0x000fe200000006ff */
[----:B------:R-:W-:Y:S01]  /*4470*/  @P2 FADD R24, R24, 1 ;  /* 0x3f80000018182421 */ /* 0x000fe20000000000 */
[----:B------:R-:W-:Y:S01]  /*4480*/  @P0 FMNMX R5, R5, |R162|, !PT ;  /* 0x400000a205050209 */ /* 0x000fe20007800000 */
[----:B------:R-:W-:Y:S01]  /*4490*/  USHF.L.U32 UR12, UR5, 0x7, URZ ;  /* 0x00000007050c7899 */ /* 0x000fe2000800063f */
[----:B------:R-:W-:Y:S01]  /*44a0*/  SHF.L.U32 R26, R26, 0x10, RZ ;  /* 0x000000101a1a7819 */ /* 0x000fe200000006ff */
[----:B------:R-:W-:Y:S01]  /*44b0*/  @P1 FMUL R164, R164, UR7 ;  /* 0x00000007a4a41c20 */ /* 0x000fe20008400000 */
[----:B------:R-:W-:Y:S01]  /*44c0*/  LOP3.LUT R112, R121, 0xffff, R112, 0xf8, !PT ;  /* 0x0000ffff79707812 */ /* 0x000fe200078ef870 */
[----:B------:R-:W-:Y:S01]  /*44d0*/  @P1 FMUL R162, R162, UR7 ;  /* 0x00000007a2a21c20 */ /* 0x000fe20008400000 */
[----:B------:R-:W-:Y:S01]  /*44e0*/  F2FP.SATFINITE.E4M3.F32.PACK_AB_MERGE_C R110, RZ, R110, RZ ;  /* 0x0000006eff6e723e */ /* 0x000fe200048070ff */
[----:B------:R-:W-:Y:S01]  /*44f0*/  FFMA R0, R123, R24, R26 ;  /* 0x000000187b007223 */ /* 0x000fe2000000001a */
[----:B------:R-:W-:Y:S01]  /*4500*/  LOP3.LUT R121, R9, 0xffffff00, RZ, 0xc0, !PT ;  /* 0xffffff0009797812 */ /* 0x000fe200078ec0ff */
[----:B------:R-:W-:Y:S01]  /*4510*/  @P1 FMUL R108, R108, UR7 ;  /* 0x000000076c6c1c20 */ /* 0x000fe20008400000 */
[----:B------:R-:W-:Y:S01]  /*4520*/  F2FP.SATFINITE.E4M3.F32.PACK_AB_MERGE_C R140, RZ, R140, RZ ;  /* 0x0000008cff8c723e */ /* 0x000fe200048070ff */
[----:B------:R-:W-:Y:S01]  /*4530*/  FADD R134, R134, -UR14 ;  /* 0x8000000e86867e21 */ /* 0x000fe20008000000 */
[----:B------:R-:W-:Y:S01]  /*4540*/  @P0 FMNMX R5, R5, |R160|, !PT ;  /* 0x400000a005050209 */ /* 0x000fe20007800000 */
[----:B------:R-:W-:Y:S01]  /*4550*/  @P1 FMUL R160, R160, UR7 ;  /* 0x00000007a0a01c20 */ /* 0x000fe20008400000 */
[----:B------:R-:W-:Y:S01]  /*4560*/  SHF.L.U32 R9, R110, 0x10, RZ ;  /* 0x000000106e097819 */ /* 0x000fe200000006ff */
[----:B------:R-:W-:Y:S01]  /*4570*/  FMUL R134, R134, UR4 ;  /* 0x0000000486867c20 */ /* 0x000fe20008400000 */
[----:B------:R-:W-:Y:S01]  /*4580*/  LOP3.LUT R26, R121, 0xffff, R140, 0xf8, !PT ;  /* 0x0000ffff791a7812 */ /* 0x000fe200078ef88c */
[----:B------:R-:W-:Y:S01]  /*4590*/  @P1 FMUL R152, R152, UR7 ;  /* 0x0000000798981c20 */ /* 0x000fe20008400000 */
[----:B------:R-:W-:Y:S01]  /*45a0*/  @P0 FMNMX R5, R5, |R93|, !PT ;  /* 0x4000005d05050209 */ /* 0x000fe20007800000 */
[----:B------:R-:W-:Y:S01]  /*45b0*/  @P1 FMUL R93, R93, UR7 ;  /* 0x000000075d5d1c20 */ /* 0x000fe20008400000 */
[----:B------:R-:W-:Y:S01]  /*45c0*/  F2FP.SATFINITE.E4M3.F32.PACK_AB_MERGE_C R121, RZ, R144, RZ ;  /* 0x00000090ff79723e */ /* 0x000fe200048070ff */
[----:B------:R-:W-:Y:S01]  /*45d0*/  FADD R136, R136, -UR14 ;  /* 0x8000000e88887e21 */ /* 0x000fe20008000000 */
[----:B------:R-:W-:Y:S01]  /*45e0*/  F2FP.SATFINITE.E4M3.F32.PACK_AB_MERGE_C R142, RZ, R142, RZ ;  /* 0x0000008eff8e723e */ /* 0x000fe200048070ff */
[----:B------:R-:W-:Y:S01]  /*45f0*/  @P1 FMUL R148, R148, UR7 ;  /* 0x0000000794941c20 */ /* 0x000fe20008400000 */
[----:B------:R-:W-:Y:S01]  /*4600*/  LOP3.LUT R123, R112, 0xff0000, R9, 0xf8, !PT ;  /* 0x00ff0000707b7812 */ /* 0x000fe200078ef809 */
[----:B------:R-:W-:Y:S01]  /*4610*/  FMUL R136, R136, UR4 ;  /* 0x0000000488887c20 */ /* 0x000fe20008400000 */
[----:B------:R-:W-:Y:S01]  /*4620*/  @P0 FMNMX R5, R5, |R27|, !PT ;  /* 0x4000001b05050209 */ /* 0x000fe20007800000 */
[----:B------:R-:W-:Y:S01]  /*4630*/  @P1 FMUL R27, R27, UR7 ;  /* 0x000000071b1b1c20 */ /* 0x000fe20008400000 */
[----:B------:R-:W-:Y:S01]  /*4640*/  F2FP.SATFINITE.E4M3.F32.PACK_AB_MERGE_C R9, RZ, R138, RZ ;  /* 0x0000008aff09723e */ /* 0x000fe200048070ff */
[----:B------:R-:W-:Y:S01]  /*4650*/  @P1 FMUL R122, R122, UR7 ;  /* 0x000000077a7a1c20 */ /* 0x000fe20008400000 */
[----:B------:R-:W-:Y:S01]  /*4660*/  LOP3.LUT R121, R121, 0xff, RZ, 0xc0, !PT ;  /* 0x000000ff79797812 */ /* 0x000fe200078ec0ff */
[----:B------:R-:W-:Y:S01]  /*4670*/  @P1 FMUL R146, R146, UR7 ;  /* 0x0000000792921c20 */ /* 0x000fe20008400000 */
[----:B------:R-:W-:Y:S01]  /*4680*/  SHF.L.U32 R142, R142, 0x8, RZ ;  /* 0x000000088e8e7819 */ /* 0x000fe200000006ff */
[----:B------:R-:W-:Y:S01]  /*4690*/  @P1 FMUL R154, R154, UR7 ;  /* 0x000000079a9a1c20 */ /* 0x000fe20008400000 */
[----:B------:R-:W-:Y:S01]  /*46a0*/  @P0 FMNMX R5, R5, |R25|, !PT ;  /* 0x4000001905050209 */ /* 0x000fe20007800000 */
[----:B------:R-:W-:Y:S01]  /*46b0*/  @P1 FMUL R25, R25, UR7 ;  /* 0x0000000719191c20 */ /* 0x000fe20008400000 */
[----:B------:R-:W-:-:S02]  /*46c0*/  LOP3.LUT R26, R26, 0xff, RZ, 0xc0, !PT ;  /* 0x000000ff1a1a7812 */ /* 0x000fc400078ec0ff */
[----:B------:R-:W-:Y:S02]  /*46d0*/  PRMT R9, R9, 0x7104, RZ ;  /* 0x0000710409097816 */ /* 0x000fe400000000ff */
[----:B------:R-:W-:Y:S02]  /*46e0*/  LOP3.LUT R142, R121, 0xffff, R142, 0xf8, !PT ;  /* 0x0000ffff798e7812 */ /* 0x000fe400078ef88e */
        /* <DEDUP_REMOVED lines=12> */
[----:B------:R-:W-:Y:S01]  /*47b0*/  @P0 FMNMX R5, R5, |R95|, !PT ;  /* 0x4000005f05050209 */ /* 0x000fe20007800000 */
[----:B------:R-:W-:Y:S01]  /*47c0*/  @P1 FMUL R95, R95, UR7 ;  /* 0x000000075f5f1c20 */ /* 0x000fe20008400000 */
[----:B------:R-:W-:Y:S02]  /*47d0*/  LOP3.LUT R121, R121, 0xff00, R26, 0xf8, !PT ;  /* 0x0000ff0079797812 */ /* 0x000fe400078ef81a */
[----:B------:R-:W-:Y:S02]  /*47e0*/  SHF.L.U32 R156, R156, 0x10, RZ ;  /* 0x000000109c9c7819 */ /* 0x000fe400000006ff */
[----:B------:R-:W-:Y:S01]  /*47f0*/  @P0 FMNMX R5, R5, |R105|, !PT ;  /* 0x4000006905050209 */ /* 0x000fe20007800000 */
[----:B------:R-:W-:Y:S01]  /*4800*/  @P1 FMUL R105, R105, UR7 ;  /* 0x0000000769691c20 */ /* 0x000fe20008400000 */
[----:B------:R-:W-:Y:S02]  /*4810*/  MOV R104, UR12 ;  /* 0x0000000c00687c02 */ /* 0x000fe40008000f00 */
[----:B------:R-:W-:-:S02]  /*4820*/  LOP3.LUT R156, R121, 0xff0000, R156, 0xf8, !PT ;  /* 0x00ff0000799c7812 */ /* 0x000fc400078ef89c */
        /* <DEDUP_REMOVED lines=10> */
[----:B------:R-:W-:Y:S02]  /*48d0*/  SHF.L.U32 R92, R6, 0xd, RZ ;  /* 0x0000000d065c7819 */ /* 0x000fe400000006ff */
[----:B------:R-:W-:Y:S02]  /*48e0*/  LOP3.LUT R119, R119, 0x60, R8, 0xf8, !PT ;  /* 0x0000006077777812 */ /* 0x000fe400078ef808 */
[----:B------:R-:W-:Y:S02]  /*48f0*/  LOP3.LUT R104, R13, 0xffffff00, RZ, 0xc0, !PT ;  /* 0xffffff000d687812 */ /* 0x000fe400078ec0ff */
[----:B------:R-:W-:-:S02]  /*4900*/  LOP3.LUT R162, R121, 0xffff, R162, 0xf8, !PT ;  /* 0x0000ffff79a27812 */ /* 0x000fc400078ef8a2 */
[----:B------:R-:W-:Y:S02]  /*4910*/  SHF.L.U32 R13, R160, 0x10, RZ ;  /* 0x00000010a00d7819 */ /* 0x000fe400000006ff */
[----:B------:R-:W-:Y:S02]  /*4920*/  F2FP.SATFINITE.E4M3.F32.PACK_AB_MERGE_C R27, RZ, R27, RZ ;  /* 0x0000001bff1b723e */ /* 0x000fe400048070ff */
[----:B------:R-:W-:Y:S01]  /*4930*/  @P0 FMNMX R5, R5, |R111|, !PT ;  /* 0x4000006f05050209 */ /* 0x000fe20007800000 */
[----:B------:R-:W-:Y:S01]  /*4940*/  @P1 FMUL R111, R111, UR7 ;  /* 0x000000076f6f1c20 */ /* 0x000fe20008400000 */
[----:B------:R-:W-:Y:S02]  /*4950*/  LOP3.LUT R119, R92, R119, RZ, 0xfc, !PT ;  /* 0x000000775c777212 */ /* 0x000fe400078efcff */
[----:B------:R-:W-:Y:S02]  /*4960*/  F2FP.SATFINITE.E4M3.F32.PACK_AB_MERGE_C R92, RZ, R93, RZ ;  /* 0x0000005dff5c723e */ /* 0x000fe400048070ff */
        /* <DEDUP_REMOVED lines=28> */
[----:B------:R-:W-:Y:S02]  /*4b30*/  F2FP.SATFINITE.E4M3.F32.PACK_AB_MERGE_C R24, RZ, R108, RZ ;  /* 0x0000006cff18723e */ /* 0x000fe400048070ff */
[----:B------:R-:W-:Y:S01]  /*4b40*/  @P0 FMNMX R5, R5, |R18|, !PT ;  /* 0x4000001205050209 */ /* 0x000fe20007800000 */
[----:B------:R-:W-:Y:S01]  /*4b50*/  @P1 FMUL R18, R18, UR7 ;  /* 0x0000000712121c20 */ /* 0x000fe20008400000 */
[----:B------:R-:W-:Y:S02]  /*4b60*/  LOP3.LUT R108, R104, 0xffff, R105, 0xf8, !PT ;  /* 0x0000ffff686c7812 */ /* 0x000fe400078ef869 */
[----:B------:R-:W-:-:S02]  /*4b70*/  LOP3.LUT R104, R15, 0xffffff00, RZ, 0xc0, !PT ;  /* 0xffffff000f687812 */ /* 0x000fc400078ec0ff */
[----:B------:R-:W-:Y:S02]  /*4b80*/  SHF.L.U32 R15, R103, 0x10, RZ ;  /* 0x00000010670f7819 */ /* 0x000fe400000006ff */
[----:B------:R-:W-:Y:S01]  /*4b90*/  @P0 FMNMX R5, R5, |R16|, !PT ;  /* 0x4000001005050209 */ /* 0x000fe20007800000 */
[----:B------:R-:W-:Y:S01]  /*4ba0*/  @P1 FMUL R16, R16, UR7 ;  /* 0x0000000710101c20 */ /* 0x000fe20008400000 */
[----:B------:R-:W-:Y:S02]  /*4bb0*/  F2FP.SATFINITE.E4M3.F32.PACK_AB_MERGE_C R111, RZ, R111, RZ ;  /* 0x0000006fff6f723e */ /* 0x000fe400048070ff */
[----:B------:R-:W-:Y:S02]  /*4bc0*/  LOP3.LUT R108, R108, 0xff0000, R15, 0xf8, !PT ;  /* 0x00ff00006c6c7812 */ /* 0x000fe400078ef80f */
[----:B------:R-:W-:Y:S01]  /*4bd0*/  F2FP.SATFINITE.E4M3.F32.PACK_AB_MERGE_C R15, RZ, R101, RZ ;  /* 0x00000065ff0f723e */ /* 0x000fe200048070ff */
[----:B------:R-:W-:Y:S01]  /*4be0*/  VIADD R101, R119, 0x400 ;  /* 0x0000040077657836 */ /* 0x000fe20000000000 */
[----:B------:R-:W-:Y:S01]  /*4bf0*/  @P0 FMNMX R5, R5, |R22|, !PT ;  /* 0x4000001605050209 */ /* 0x000fe20007800000 */
[----:B------:R-:W-:Y:S01]  /*4c00*/  @P1 FMUL R22, R22, UR7 ;  /* 0x0000000716161c20 */ /* 0x000fe20008400000 */
[----:B------:R-:W-:-:S02]  /*4c10*/  LOP3.LUT R104, R104, 0xffff, R111, 0xf8, !PT ;  /* 0x0000ffff68687812 */ /* 0x000fc400078ef86f */
[----:B------:R-:W-:Y:S02]  /*4c20*/  F2FP.SATFINITE.E4M3.F32.PACK_AB_MERGE_C R25, RZ, R109, RZ ;  /* 0x0000006dff19723e */ /* 0x000fe400048070ff */
[----:B------:R-:W-:Y:S02]  /*4c30*/  F2FP.SATFINITE.E4M3.F32.PACK_AB_MERGE_C R10, RZ, R10, RZ ;  /* 0x0000000aff0a723e */ /* 0x000fe400048070ff */
[----:B------:R-:W-:Y:S02]  /*4c40*/  LOP3.LUT R15, R15, 0xffff, RZ, 0xc0, !PT ;  /* 0x0000ffff0f0f7812 */ /* 0x000fe400078ec0ff */
[----:B------:R-:W-:Y:S01]  /*4c50*/  @P0 FMNMX R5, R5, |R125|, !PT ;  /* 0x4000007d05050209 */ /* 0x000fe20007800000 */
[----:B------:R-:W-:Y:S01]  /*4c60*/  IMAD.U32 R10, R10, 0x10000, RZ ;  /* 0x000100000a0a7824 */ /* 0x000fe200078e00ff */
[----:B------:R-:W-:Y:S01]  /*4c70*/  LOP3.LUT R104, R104, 0xff, RZ, 0xc0, !PT ;  /* 0x000000ff68687812 */ /* 0x000fe200078ec0ff */
[----:B------:R-:W-:Y:S01]  /*4c80*/  @P1 FMUL R125, R125, UR7 ;  /* 0x000000077d7d1c20 */ /* 0x000fe20008400000 */
[----:B------:R-:W-:-:S02]  /*4c90*/  PRMT R25, R25, 0x7104, RZ ;  /* 0x0000710419197816 */ /* 0x000fc400000000ff */
[----:B------:R-:W-:Y:S02]  /*4ca0*/  F2FP.SATFINITE.E4M3.F32.PACK_AB_MERGE_C R107, RZ, R107, RZ ;  /* 0x0000006bff6b723e */ /* 0x000fe400048070ff */
[----:B------:R-:W-:Y:S02]  /*4cb0*/  SHF.L.U32 R15, R15, 0x18, RZ ;  /* 0x000000180f0f7819 */ /* 0x000fe400000006ff */
[----:B------:R-:W-:Y:S01]  /*4cc0*/  @P0 FMNMX R5, R5, |R113|, !PT ;  /* 0x4000007105050209 */ /* 0x000fe20007800000 */
[----:B------:R-:W-:Y:S01]  /*4cd0*/  @P1 FMUL R113, R113, UR7 ;  /* 0x0000000771711c20 */ /* 0x000fe20008400000 */
[----:B------:R-:W-:Y:S02]  /*4ce0*/  LOP3.LUT R25, R104, 0xff00, R25, 0xf8, !PT ;  /* 0x0000ff0068197812 */ /* 0x000fe400078ef819 */
[----:B------:R-:W-:Y:S02]  /*4cf0*/  LOP3.LUT R107, R107, 0xffff, RZ, 0xc0, !PT ;  /* 0x0000ffff6b6b7812 */ /* 0x000fe400078ec0ff */
[----:B------:R-:W-:-:S02]  /*4d00*/  LOP3.LUT R104, R108, 0xff000000, R15, 0xf8, !PT ;  /* 0xff0000006c687812 */ /* 0x000fc400078ef80f */
[----:B------:R-:W-:Y:S01]  /*4d10*/  @P0 FMNMX R5, R5, |R20|, !PT ;  /* 0x4000001405050209 */ /* 0x000fe20007800000 */
[----:B------:R-:W-:Y:S01]  /*4d20*/  @P1 FMUL R20, R20, UR7 ;  /* 0x0000000714141c20 */ /* 0x000fe20008400000 */
[----:B------:R-:W-:Y:S02]  /*4d30*/  LOP3.LUT R10, R25, 0xff0000, R10, 0xf8, !PT ;  /* 0x00ff0000190a7812 */ /* 0x000fe400078ef80a */
[----:B------:R-:W-:Y:S02]  /*4d40*/  SHF.L.U32 R15, R107, 0x18, RZ ;  /* 0x000000186b0f7819 */ /* 0x000fe400000006ff */
[----:B------:R-:W-:Y:S02]  /*4d50*/  LOP3.LUT R25, R17, 0xffffff00, RZ, 0xc0, !PT ;  /* 0xffffff0011197812 */ /* 0x000fe400078ec0ff */
[----:B------:R-:W-:Y:S02]  /*4d60*/  F2FP.SATFINITE.E4M3.F32.PACK_AB_MERGE_C R22, RZ, R22, RZ ;  /* 0x00000016ff16723e */ /* 0x000fe400048070ff */
[----:B------:R-:W-:Y:S01]  /*4d70*/  @P0 FMNMX R5, R5, |R127|, !PT ;  /* 0x4000007f05050209 */ /* 0x000fe20007800000 */
[----:B------:R-:W-:Y:S01]  /*4d80*/  @P1 FMUL R127, R127, UR7 ;  /* 0x000000077f7f1c20 */ /* 0x000fe20008400000 */
[----:B------:R-:W-:-:S02]  /*4d90*/  LOP3.LUT R15, R10, R15, RZ, 0xfc, !PT ;  /* 0x0000000f0a0f7212 */ /* 0x000fc400078efcff */
[----:B------:R-:W-:Y:S02]  /*4da0*/  F2FP.SATFINITE.E4M3.F32.PACK_AB_MERGE_C R17, RZ, R14, RZ ;  /* 0x0000000eff11723e */ /* 0x000fe400048070ff */
[----:B------:R-:W-:Y:S02]  /*4db0*/  F2FP.SATFINITE.E4M3.F32.PACK_AB_MERGE_C R12, RZ, R12, RZ ;  /* 0x0000000cff0c723e */ /* 0x000fe400048070ff */
[----:B------:R-:W-:Y:S02]  /*4dc0*/  LOP3.LUT R25, R25, 0xffff, R22, 0xf8, !PT ;  /* 0x0000ffff19197812 */ /* 0x000fe400078ef816 */
[----:B------:R-:W-:Y:S02]  /*4dd0*/  F2FP.SATFINITE.E4M3.F32.PACK_AB_MERGE_C R10, RZ, R125, RZ ;  /* 0x0000007dff0a723e */ /* 0x000fe400048070ff */
[----:B------:R-:W-:Y:S01]  /*4de0*/  @P0 FMNMX R5, R5, |R98|, !PT ;  /* 0x4000006205050209 */ /* 0x000fe20007800000 */
[----:B------:R-:W-:Y:S01]  /*4df0*/  @P1 FMUL R98, R98, UR7 ;  /* 0x0000000762621c20 */ /* 0x000fe20008400000 */
[----:B------:R-:W-:-:S02]  /*4e00*/  LOP3.LUT R17, R17, 0xff, RZ, 0xc0, !PT ;  /* 0x000000ff11117812 */ /* 0x000fc400078ec0ff */
[----:B------:R-:W-:Y:S02]  /*4e10*/  SHF.L.U32 R12, R12, 0x8, RZ ;  /* 0x000000080c0c7819 */ /* 0x000fe400000006ff */
[----:B------:R-:W-:Y:S02]  /*4e20*/  LOP3.LUT R25, R25, 0xff, RZ, 0xc0, !PT ;  /* 0x000000ff19197812 */ /* 0x000fe400078ec0ff */
[----:B------:R-:W-:Y:S02]  /*4e30*/  PRMT R10, R10, 0x7104, RZ ;  /* 0x000071040a0a7816 */ /* 0x000fe400000000ff */
[----:B------:R-:W-:Y:S02]  /*4e40*/  F2FP.SATFINITE.E4M3.F32.PACK_AB_MERGE_C R18, RZ, R18, RZ ;  /* 0x00000012ff12723e */ /* 0x000fe400048070ff */
[----:B------:R-:W-:Y:S01]  /*4e50*/  @P0 FMNMX R5, R5, |R94|, !PT ;  /* 0x4000005e05050209 */ /* 0x000fe20007800000 */
[----:B------:R-:W-:Y:S01]  /*4e60*/  @P1 FMUL R94, R94, UR7 ;  /* 0x000000075e5e1c20 */ /* 0x000fe20008400000 */
[----:B------:R-:W-:-:S02]  /*4e70*/  LOP3.LUT R17, R17, 0xffff, R12, 0xf8, !PT ;  /* 0x0000ffff11117812 */ /* 0x000fc400078ef80c */
[----:B------:R-:W-:Y:S02]  /*4e80*/  LOP3.LUT R12, R25, 0xff00, R10, 0xf8, !PT ;  /* 0x0000ff00190c7812 */ /* 0x000fe400078ef80a */
[----:B------:R-:W-:Y:S02]  /*4e90*/  SHF.L.U32 R10, R18, 0x10, RZ ;  /* 0x00000010120a7819 */ /* 0x000fe400000006ff */
[----:B------:R-:W-:Y:S02]  /*4ea0*/  F2FP.SATFINITE.E4M3.F32.PACK_AB_MERGE_C R16, RZ, R16, RZ ;  /* 0x00000010ff10723e */ /* 0x000fe400048070ff */
[----:B------:R-:W-:Y:S01]  /*4eb0*/  @P0 FMNMX R5, R5, |R114|, !PT ;  /* 0x4000007205050209 */ /* 0x000fe20007800000 */
[----:B------:R-:W-:Y:S01]  /*4ec0*/  @P1 FMUL R114, R114, UR7 ;  /* 0x0000000772721c20 */ /* 0x000fe20008400000 */
[----:B------:R-:W-:Y:S02]  /*4ed0*/  LOP3.LUT R27, R17, 0xff0000, R10, 0xf8, !PT ;  /* 0x00ff0000111b7812 */ /* 0x000fe400078ef80a */
[----:B------:R-:W-:-:S02]  /*4ee0*/  LOP3.LUT R10, R16, 0xffff, RZ, 0xc0, !PT ;  /* 0x0000ffff100a7812 */ /* 0x000fc400078ec0ff */
[----:B------:R-:W-:Y:S01]  /*4ef0*/  @P0 FMNMX R5, R5, |R100|, !PT ;  /* 0x4000006405050209 */ /* 0x000fe20007800000 */
[----:B------:R-:W-:Y:S01]  /*4f00*/  @P1 FMUL R100, R100, UR7 ;  /* 0x0000000764641c20 */ /* 0x000fe20008400000 */
[----:B------:R-:W-:Y:S02]  /*4f10*/  SHF.L.U32 R10, R10, 0x18, RZ ;  /* 0x000000180a0a7819 */ /* 0x000fe400000006ff */
[----:B------:R-:W-:Y:S01]  /*4f20*/  @P0 FMNMX R5, R5, |R96|, !PT ;  /* 0x4000006005050209 */ /* 0x000fe20007800000 */
[----:B------:R-:W-:Y:S01]  /*4f30*/  @P1 FMUL R96, R96, UR7 ;  /* 0x0000000760601c20 */ /* 0x000fe20008400000 */
[----:B------:R-:W-:Y:S02]  /*4f40*/  F2FP.SATFINITE.E4M3.F32.PACK_AB_MERGE_C R25, RZ, R127, RZ ;  /* 0x0000007fff19723e */ /* 0x000fe400048070ff */
[----:B------:R-:W-:Y:S02]  /*4f50*/  F2FP.SATFINITE.E4M3.F32.PACK_AB_MERGE_C R98, RZ, R98, RZ ;  /* 0x00000062ff62723e */ /* 0x000fe400048070ff */
[----:B------:R-:W-:-:S02]  /*4f60*/  LOP3.LUT R16, R27, 0xff000000, R10, 0xf8, !PT ;  /* 0xff0000001b107812 */ /* 0x000fc400078ef80a */
[----:B------:R-:W-:Y:S01]  /*4f70*/  @P0 FMNMX R5, R5, |R116|, !PT ;  /* 0x4000007405050209 */ /* 0x000fe20007800000 */
[----:B------:R-:W-:Y:S01]  /*4f80*/  @P1 FMUL R116, R116, UR7 ;  /* 0x0000000774741c20 */ /* 0x000fe20008400000 */
[----:B------:R-:W-:Y:S02]  /*4f90*/  LOP3.LUT R25, R25, 0xff, RZ, 0xc0, !PT ;  /* 0x000000ff19197812 */ /* 0x000fe400078ec0ff */
[----:B------:R-:W-:Y:S02]  /*4fa0*/  SHF.L.U32 R98, R98, 0x8, RZ ;  /* 0x0000000862627819 */ /* 0x000fe400000006ff */
[----:B------:R-:W-:Y:S02]  /*4fb0*/  F2FP.SATFINITE.E4M3.F32.PACK_AB_MERGE_C R10, RZ, R94, RZ ;  /* 0x0000005eff0a723e */ /* 0x000fe400048070ff */
[----:B------:R-:W-:Y:S01]  /*4fc0*/  @P0 FMNMX R5, R5, |R102|, !PT ;  /* 0x4000006605050209 */ /* 0x000fe20007800000 */
[----:B------:R-:W0:Y:S01]  /*4fd0*/  LDC.64 R94, c[0x0][0x258] ;  /* 0x00009600ff5e7b82 */ /* 0x000e220000000a00 */
[----:B------:R-:W-:Y:S01]  /*4fe0*/  LOP3.LUT R25, R25, 0xffff, R98, 0xf8, !PT ;  /* 0x0000ffff19197812 */ /* 0x000fe200078ef862 */
[----:B------:R-:W-:Y:S01]  /*4ff0*/  @P1 FMUL R102, R102, UR7 ;  /* 0x0000000766661c20 */ /* 0x000fe20008400000 */
[----:B------:R-:W-:-:S02]  /*5000*/  SHF.L.U32 R10, R10, 0x10, RZ ;  /* 0x000000100a0a7819 */ /* 0x000fc400000006ff */
[----:B------:R-:W-:Y:S02]  /*5010*/  F2FP.SATFINITE.E4M3.F32.PACK_AB_MERGE_C R114, RZ, R114, RZ ;  /* 0x00000072ff72723e */ /* 0x000fe400048070ff */
[----:B------:R-:W-:Y:S01]  /*5020*/  @P0 FMNMX R5, R5, |R115|, !PT ;  /* 0x4000007305050209 */ /* 0x000fe20007800000 */
[----:B------:R-:W-:Y:S01]  /*5030*/  @P1 FMUL R115, R115, UR7 ;  /* 0x0000000773731c20 */ /* 0x000fe20008400000 */
[----:B------:R-:W-:Y:S02]  /*5040*/  LOP3.LUT R25, R25, 0xff0000, R10, 0xf8, !PT ;  /* 0x00ff000019197812 */ /* 0x000fe400078ef80a */
[----:B------:R-:W-:Y:S02]  /*5050*/  LOP3.LUT R10, R114, 0xffff, RZ, 0xc0, !PT ;  /* 0x0000ffff720a7812 */ /* 0x000fe400078ec0ff */
[----:B------:R-:W-:Y:S01]  /*5060*/  @P0 FMNMX R5, R5, |R129|, !PT ;  /* 0x4000008105050209 */ /* 0x000fe20007800000 */
[----:B------:R-:W-:Y:S01]  /*5070*/  @P1 FMUL R129, R129, UR7 ;  /* 0x0000000781811c20 */ /* 0x000fe20008400000 */
[----:B------:R-:W-:-:S02]  /*5080*/  SHF.L.U32 R10, R10, 0x18, RZ ;  /* 0x000000180a0a7819 */ /* 0x000fc400000006ff */
[----:B------:R-:W-:Y:S01]  /*5090*/  @P0 FMNMX R5, R5, |R117|, !PT ;  /* 0x4000007505050209 */ /* 0x000fe20007800000 */
[----:B------:R-:W-:Y:S01]  /*50a0*/  @P1 FMUL R117, R117, UR7 ;  /* 0x0000000775751c20 */ /* 0x000fe20008400000 */
[----:B------:R-:W-:Y:S02]  /*50b0*/  LOP3.LUT R18, R25, 0xff000000, R10, 0xf8, !PT ;  /* 0xff00000019127812 */ /* 0x000fe400078ef80a */
[----:B------:R-:W-:Y:S02]  /*50c0*/  F2FP.SATFINITE.E4M3.F32.PACK_AB_MERGE_C R10, RZ, R115, RZ ;  /* 0x00000073ff0a723e */ /* 0x000fe400048070ff */
[----:B------:R-:W-:Y:S01]  /*50d0*/  F2FP.SATFINITE.E4M3.F32.PACK_AB_MERGE_C R129, RZ, R129, RZ ;  /* 0x00000081ff81723e */ /* 0x000fe200048070ff */
[----:B0-----:R-:W-:Y:S01]  /*50e0*/  IMAD.WIDE.U32 R98, R2, 0x8, R94 ;  /* 0x0000000802627825 */ /* 0x001fe200078e005e */
[----:B------:R-:W-:-:S03]  /*50f0*/  @P0 FMNMX R5, R5, |R106|, !PT ;  /* 0x4000006a05050209 */ /* 0x000fc60007800000 */
[----:B------:R-:W-:Y:S01]  /*5100*/  @P1 FMUL R106, R106, UR7 ;  /* 0x000000076a6a1c20 */ /* 0x000fe20008400000 */
[----:B------:R-:W-:Y:S02]  /*5110*/  LOP3.LUT R10, R10, 0xff, RZ, 0xc0, !PT ;  /* 0x000000ff0a0a7812 */ /* 0x000fe400078ec0ff */
        /* <DEDUP_REMOVED lines=8> */
[----:B------:R-:W-:Y:S02]  /*51a0*/  F2FP.SATFINITE.E4M3.F32.PACK_AB_MERGE_C R10, RZ, R117, RZ ;  /* 0x00000075ff0a723e */ /* 0x000fe400048070ff */
[----:B------:R-:W-:Y:S02]  /*51b0*/  SHF.L.U32 R113, R113, 0x10, RZ ;  /* 0x0000001071717819 */ /* 0x000fe400000006ff */
[----:B------:R-:W-:Y:S01]  /*51c0*/  LOP3.LUT R20, R20, 0xffff, RZ, 0xc0, !PT ;  /* 0x0000ffff14147812 */ /* 0x000fe200078ec0ff */
[----:B------:R-:W-:Y:S01]  /*51d0*/  IMAD.U32 R10, R10, 0x10000, RZ ;  /* 0x000100000a0a7824 */ /* 0x000fe200078e00ff */
[----:B------:R-:W-:Y:S01]  /*51e0*/  @P0 FMNMX R5, R5, |R118|, !PT ;  /* 0x4000007605050209 */ /* 0x000fe20007800000 */
[----:B------:R-:W-:Y:S01]  /*51f0*/  @P1 FMUL R118, R118, UR7 ;  /* 0x0000000776761c20 */ /* 0x000fe20008400000 */
[----:B------:R-:W-:-:S02]  /*5200*/  LOP3.LUT R12, R12, 0xff0000, R113, 0xf8, !PT ;  /* 0x00ff00000c0c7812 */ /* 0x000fc400078ef871 */
[----:B------:R-:W-:Y:S02]  /*5210*/  SHF.L.U32 R17, R20, 0x18, RZ ;  /* 0x0000001814117819 */ /* 0x000fe400000006ff */
[----:B------:R-:W-:Y:S02]  /*5220*/  F2FP.SATFINITE.E4M3.F32.PACK_AB_MERGE_C R100, RZ, R100, RZ ;  /* 0x00000064ff64723e */ /* 0x000fe400048070ff */
[----:B------:R-:W-:Y:S01]  /*5230*/  @P0 FMNMX R5, R5, |R120|, !PT ;  /* 0x4000007805050209 */ /* 0x000fe20007800000 */
[----:B------:R-:W-:Y:S01]  /*5240*/  @P1 FMUL R120, R120, UR7 ;  /* 0x0000000778781c20 */ /* 0x000fe20008400000 */
[----:B------:R-:W-:Y:S02]  /*5250*/  LOP3.LUT R17, R12, R17, RZ, 0xfc, !PT ;  /* 0x000000110c117212 */ /* 0x000fe400078efcff */
[----:B------:R-:W-:Y:S02]  /*5260*/  LOP3.LUT R129, R129, 0xff0000, R10, 0xf8, !PT ;  /* 0x00ff000081817812 */ /* 0x000fe400078ef80a */
[----:B------:R-:W-:Y:S01]  /*5270*/  LOP3.LUT R19, R19, 0xffff, R100, 0xf8, !PT ;  /* 0x0000ffff13137812 */ /* 0x000fe200078ef864 */
[----:B------:R-:W-:Y:S01]  /*5280*/  IMAD.WIDE.U32 R100, R101, 0x8, R94 ;  /* 0x0000000865647825 */ /* 0x000fe200078e005e */
[----:B------:R-:W-:-:S02]  /*5290*/  F2FP.SATFINITE.E4M3.F32.PACK_AB_MERGE_C R12, RZ, R96, RZ ;  /* 0x00000060ff0c723e */ /* 0x000fc400048070ff */
[----:B------:R-:W-:Y:S01]  /*52a0*/  F2FP.SATFINITE.E4M3.F32.PACK_AB_MERGE_C R10, RZ, R106, RZ ;  /* 0x0000006aff0a723e */ /* 0x000fe200048070ff */
[----:B------:R-:W0:Y:S01]  /*52b0*/  @!P3 LDC.64 R96, c[0x0][0x230] ;  /* 0x00008c00ff60bb82 */ /* 0x000e220000000a00 */
[----:B------:R-:W-:Y:S01]  /*52c0*/  @P0 FMNMX R5, R5, |R135|, !PT ;  /* 0x4000008705050209 */ /* 0x000fe20007800000 */
[----:B------:R-:W-:Y:S01]  /*52d0*/  @P1 FMUL R135, R135, UR7 ;  /* 0x0000000787871c20 */ /* 0x000fe20008400000 */
[----:B------:R-:W-:Y:S02]  /*52e0*/  SHF.L.U32 R139, R58, 0x10, RZ ;  /* 0x000000103a8b7819 */ /* 0x000fe400000006ff */
[----:B------:R-:W-:Y:S02]  /*52f0*/  LOP3.LUT R19, R19, 0xff, RZ, 0xc0, !PT ;  /* 0x000000ff13137812 */ /* 0x000fe400078ec0ff */
[----:B------:R-:W-:Y:S01]  /*5300*/  PRMT R12, R12, 0x7104, RZ ;  /* 0x000071040c0c7816 */ /* 0x000fe200000000ff */
[----:B------:R-:W-:Y:S01]  /*5310*/  @P2 FADD R139, R139, 1 ;  /* 0x3f8000008b8b2421 */ /* 0x000fe20000000000 */
[----:B------:R-:W-:-:S02]  /*5320*/  LOP3.LUT R10, R10, 0xffff, RZ, 0xc0, !PT ;  /* 0x0000ffff0a0a7812 */ /* 0x000fc400078ec0ff */
[----:B------:R-:W-:Y:S01]  /*5330*/  @P0 FMNMX R5, R5, |R133|, !PT ;  /* 0x4000008505050209 */ /* 0x000fe20007800000 */
[----:B------:R-:W-:Y:S01]  /*5340*/  @P1 FMUL R133, R133, UR7 ;  /* 0x0000000785851c20 */ /* 0x000fe20008400000 */
[----:B------:R-:W-:Y:S02]  /*5350*/  SHF.L.U32 R141, R90, 0x10, RZ ;  /* 0x000000105a8d7819 */ /* 0x000fe400000006ff */
[----:B------:R-:W-:Y:S02]  /*5360*/  LOP3.LUT R19, R19, 0xff00, R12, 0xf8, !PT ;  /* 0x0000ff0013137812 */ /* 0x000fe400078ef80c */
[----:B------:R-:W-:Y:S01]  /*5370*/  SHF.L.U32 R10, R10, 0x18, RZ ;  /* 0x000000180a0a7819 */ /* 0x000fe200000006ff */
[----:B------:R-:W-:Y:S01]  /*5380*/  FFMA R134, R134, R139, R141 ;  /* 0x0000008b86867223 */ /* 0x000fe2000000008d */
[----:B------:R-:W-:Y:S01]  /*5390*/  LOP3.LUT R12, R21, 0xffffff00, RZ, 0xc0, !PT ;  /* 0xffffff00150c7812 */ /* 0x000fe200078ec0ff */
[----:B------:R-:W-:Y:S01]  /*53a0*/  IMAD.U32 R141, R91, 0x10000, RZ ;  /* 0x000100005b8d7824 */ /* 0x000fe200078e00ff */
[----:B------:R-:W-:-:S02]  /*53b0*/  F2FP.SATFINITE.E4M3.F32.PACK_AB_MERGE_C R131, RZ, R131, RZ ;  /* 0x00000083ff83723e */ /* 0x000fc400048070ff */
[----:B------:R-:W-:Y:S01]  /*53c0*/  @P0 FMNMX R5, R5, |R126|, !PT ;  /* 0x4000007e05050209 */ /* 0x000fe20007800000 */
[----:B------:R-:W-:Y:S01]  /*53d0*/  @P1 FMUL R126, R126, UR7 ;  /* 0x000000077e7e1c20 */ /* 0x000fe20008400000 */
[----:B------:R-:W-:Y:S01]  /*53e0*/  LOP3.LUT R20, R129, 0xff000000, R10, 0xf8, !PT ;  /* 0xff00000081147812 */ /* 0x000fe200078ef80a */
[----:B0-----:R-:W-:Y:S01]  /*53f0*/  @!P3 IMAD.WIDE R96, R6, 0x4, R96 ;  /* 0x000000040660b825 */ /* 0x001fe200078e0260 */
[----:B------:R-:W-:-:S03]  /*5400*/  @P0 FMNMX R5, R5, |R128|, !PT ;  /* 0x4000008005050209 */ /* 0x000fc60007800000 */
[----:B------:R-:W-:Y:S01]  /*5410*/  @P1 FMUL R128, R128, UR7 ;  /* 0x0000000780801c20 */ /* 0x000fe20008400000 */
[----:B------:R-:W-:Y:S02]  /*5420*/  LOP3.LUT R12, R12, 0xffff, R131, 0xf8, !PT ;  /* 0x0000ffff0c0c7812 */ /* 0x000fe400078ef883 */
[----:B------:R-:W-:Y:S02]  /*5430*/  F2FP.SATFINITE.E4M3.F32.PACK_AB_MERGE_C R10, RZ, R124, RZ ;  /* 0x0000007cff0a723e */ /* 0x000fe400048070ff */
[----:B------:R-:W-:Y:S01]  /*5440*/  @P0 FMNMX R5, R5, |R134|, !PT ;  /* 0x4000008605050209 */ /* 0x000fe20007800000 */
[----:B------:R-:W-:Y:S01]  /*5450*/  @P1 FMUL R134, R134, UR7 ;  /* 0x0000000786861c20 */ /* 0x000fe20008400000 */
[----:B------:R-:W-:Y:S02]  /*5460*/  LOP3.LUT R21, R12, 0xff, RZ, 0xc0, !PT ;  /* 0x000000ff0c157812 */ /* 0x000fe400078ec0ff */
[----:B------:R-:W-:Y:S02]  /*5470*/  PRMT R10, R10, 0x7104, RZ ;  /* 0x000071040a0a7816 */ /* 0x000fe400000000ff */
[----:B------:R-:W-:-:S02]  /*5480*/  F2FP.SATFINITE.E4M3.F32.PACK_AB_MERGE_C R152, RZ, R152, RZ ;  /* 0x00000098ff98723e */ /* 0x000fc400048070ff */
[----:B------:R-:W-:Y:S02]  /*5490*/  SHF.L.U32 R139, R59, 0x10, RZ ;  /* 0x000000103b8b7819 */ /* 0x000fe400000006ff */
[----:B------:R-:W-:Y:S01]  /*54a0*/  LOP3.LUT R21, R21, 0xff00, R10, 0xf8, !PT ;  /* 0x0000ff0015157812 */ /* 0x000fe200078ef80a */
[----:B------:R-:W-:Y:S01]  /*54b0*/  IMAD.U32 R11, R152, 0x10000, RZ ;  /* 0x00010000980b7824 */ /* 0x000fe200078e00ff */
[----:B------:R-:W-:Y:S01]  /*54c0*/  @P0 FMNMX R5, R5, |R132|, !PT ;  /* 0x4000008405050209 */ /* 0x000fe20007800000 */
[----:B------:R-:W-:Y:S01]  /*54d0*/  @P1 FMUL R132, R132, UR7 ;  /* 0x0000000784841c20 */ /* 0x000fe20008400000 */
[----:B------:R-:W-:Y:S01]  /*54e0*/  F2FP.SATFINITE.E4M3.F32.PACK_AB_MERGE_C R118, RZ, R118, RZ ;  /* 0x00000076ff76723e */ /* 0x000fe200048070ff */
[----:B------:R-:W-:Y:S01]  /*54f0*/  @P2 FADD R139, R139, 1 ;  /* 0x3f8000008b8b2421 */ /* 0x000fe20000000000 */
[----:B------:R-:W-:Y:S02]  /*5500*/  F2FP.SATFINITE.E4M3.F32.PACK_AB_MERGE_C R10, RZ, R135, RZ ;  /* 0x00000087ff0a723e */ /* 0x000fe400048070ff */
[----:B------:R-:W-:Y:S01]  /*5510*/  F2FP.SATFINITE.E4M3.F32.PACK_AB_MERGE_C R133, RZ, R133, RZ ;  /* 0x00000085ff85723e */ /* 0x000fe200048070ff */
[----:B------:R-:W-:Y:S01]  /*5520*/  FFMA R130, R136, R139, R141 ;  /* 0x0000008b88827223 */ /* 0x000fe2000000008d */
[----:B------:R-:W-:-:S02]  /*5530*/  F2FP.SATFINITE.E4M3.F32.PACK_AB_MERGE_C R134, RZ, R134, RZ ;  /* 0x00000086ff86723e */ /* 0x000fc400048070ff */
[----:B------:R-:W-:Y:S02]  /*5540*/  SHF.L.U32 R118, R118, 0x10, RZ ;  /* 0x0000001076767819 */ /* 0x000fe400000006ff */
[----:B------:R-:W-:Y:S02]  /*5550*/  LOP3.LUT R10, R10, 0xff, RZ, 0xc0, !PT ;  /* 0x000000ff0a0a7812 */ /* 0x000fe400078ec0ff */
[----:B------:R-:W-:Y:S02]  /*5560*/  SHF.L.U32 R133, R133, 0x8, RZ ;  /* 0x0000000885857819 */ /* 0x000fe400000006ff */
[----:B------:R-:W-:Y:S02]  /*5570*/  LOP3.LUT R23, R23, 0xffff, R134, 0xf8, !PT ;  /* 0x0000ffff17177812 */ /* 0x000fe400078ef886 */
[----:B------:R-:W-:Y:S02]  /*5580*/  F2FP.SATFINITE.E4M3.F32.PACK_AB_MERGE_C R132, RZ, R132, RZ ;  /* 0x00000084ff84723e */ /* 0x000fe400048070ff */
[----:B------:R-:W-:-:S02]  /*5590*/  LOP3.LUT R142, R142, 0xff0000, R11, 0xf8, !PT ;  /* 0x00ff00008e8e7812 */ /* 0x000fc400078ef80b */
[----:B------:R-:W-:Y:S02]  /*55a0*/  F2FP.SATFINITE.E4M3.F32.PACK_AB_MERGE_C R11, RZ, R148, RZ ;  /* 0x00000094ff0b723e */ /* 0x000fe400048070ff */
[----:B------:R-:W-:Y:S02]  /*55b0*/  LOP3.LUT R118, R21, 0xff0000, R118, 0xf8, !PT ;  /* 0x00ff000015767812 */ /* 0x000fe400078ef876 */
[----:B------:R-:W-:Y:S02]  /*55c0*/  LOP3.LUT R133, R10, 0xffff, R133, 0xf8, !PT ;  /* 0x0000ffff0a857812 */ /* 0x000fe400078ef885 */
[----:B------:R-:W-:Y:S02]  /*55d0*/  LOP3.LUT R21, R23, 0xff, RZ, 0xc0, !PT ;  /* 0x000000ff17157812 */ /* 0x000fe400078ec0ff */
[----:B------:R-:W-:Y:S02]  /*55e0*/  PRMT R10, R132, 0x7104, RZ ;  /* 0x00007104840a7816 */ /* 0x000fe400000000ff */
[----:B------:R-:W-:-:S02]  /*55f0*/  F2FP.SATFINITE.E4M3.F32.PACK_AB_MERGE_C R122, RZ, R122, RZ ;  /* 0x0000007aff7a723e */ /* 0x000fc400048070ff */
[----:B------:R-:W-:Y:S02]  /*5600*/  F2FP.SATFINITE.E4M3.F32.PACK_AB_MERGE_C R146, RZ, R146, RZ ;  /* 0x00000092ff92723e */ /* 0x000fe400048070ff */
[----:B------:R-:W-:Y:S02]  /*5610*/  LOP3.LUT R11, R11, 0xffff, RZ, 0xc0, !PT ;  /* 0x0000ffff0b0b7812 */ /* 0x000fe400078ec0ff */
[----:B------:R-:W-:Y:S02]  /*5620*/  F2FP.SATFINITE.E4M3.F32.PACK_AB_MERGE_C R154, RZ, R154, RZ ;  /* 0x0000009aff9a723e */ /* 0x000fe400048070ff */
[----:B------:R-:W-:Y:S01]  /*5630*/  @P0 FMNMX R5, R5, |R130|, !PT ;  /* 0x4000008205050209 */ /* 0x000fe20007800000 */
[----:B------:R-:W-:Y:S01]  /*5640*/  @P1 FMUL R130, R130, UR7 ;  /* 0x0000000782821c20 */ /* 0x000fe20008400000 */
[----:B------:R-:W-:Y:S02]  /*5650*/  LOP3.LUT R21, R21, 0xff00, R10, 0xf8, !PT ;  /* 0x0000ff0015157812 */ /* 0x000fe400078ef80a */
[----:B------:R-:W-:-:S02]  /*5660*/  F2FP.SATFINITE.E4M3.F32.PACK_AB_MERGE_C R10, RZ, R126, RZ ;  /* 0x0000007eff0a723e */ /* 0x000fc400048070ff */
[----:B------:R-:W-:Y:S02]  /*5670*/  SHF.L.U32 R122, R122, 0x10, RZ ;  /* 0x000000107a7a7819 */ /* 0x000fe400000006ff */
[----:B------:R-:W-:Y:S02]  /*5680*/  LOP3.LUT R146, R146, 0xffff, RZ, 0xc0, !PT ;  /* 0x0000ffff92927812 */ /* 0x000fe400078ec0ff */
[----:B------:R-:W-:Y:S02]  /*5690*/  SHF.L.U32 R11, R11, 0x18, RZ ;  /* 0x000000180b0b7819 */ /* 0x000fe400000006ff */
[----:B------:R-:W-:Y:S02]  /*56a0*/  LOP3.LUT R154, R154, 0xffff, RZ, 0xc0, !PT ;  /* 0x0000ffff9a9a7812 */ /* 0x000fe400078ec0ff */
[----:B------:R-:W-:Y:S01]  /*56b0*/  @P0 FMNMX R5, R5, |R0|, !PT ;  /* 0x4000000005050209 */ /* 0x000fe20007800000 */
[----:B------:R-:W-:Y:S01]  /*56c0*/  @P1 FMUL R0, R0, UR7 ;  /* 0x0000000700001c20 */ /* 0x000fe20008400000 */
[----:B------:R-:W-:-:S02]  /*56d0*/  SHF.L.U32 R10, R10, 0x10, RZ ;  /* 0x000000100a0a7819 */ /* 0x000fc400000006ff */
[----:B------:R-:W-:Y:S02]  /*56e0*/  LOP3.LUT R122, R9, 0xff0000, R122, 0xf8, !PT ;  /* 0x00ff0000097a7812 */ /* 0x000fe400078ef87a */
[----:B------:R-:W-:Y:S02]  /*56f0*/  LOP3.LUT R24, R24, 0xffff, RZ, 0xc0, !PT ;  /* 0x0000ffff18187812 */ /* 0x000fe400078ec0ff */
[----:B------:R-:W-:Y:S02]  /*5700*/  SHF.L.U32 R9, R146, 0x18, RZ ;  /* 0x0000001892097819 */ /* 0x000fe400000006ff */
[----:B------:R-:W-:Y:S02]  /*5710*/  LOP3.LUT R26, R142, 0xff000000, R11, 0xf8, !PT ;  /* 0xff0000008e1a7812 */ /* 0x000fe400078ef80b */
[----:B------:R-:W-:Y:S02]  /*5720*/  F2FP.SATFINITE.E4M3.F32.PACK_AB_MERGE_C R116, RZ, R116, RZ ;  /* 0x00000074ff74723e */ /* 0x000fe400048070ff */
[----:B------:R-:W-:-:S02]  /*5730*/  SHF.L.U32 R11, R154, 0x18, RZ ;  /* 0x000000189a0b7819 */ /* 0x000fc400000006ff */
[----:B------:R-:W-:Y:S02]  /*5740*/  LOP3.LUT R92, R92, 0xffff, RZ, 0xc0, !PT ;  /* 0x0000ffff5c5c7812 */ /* 0x000fe400078ec0ff */
[----:B------:R-:W-:Y:S02]  /*5750*/  F2FP.SATFINITE.E4M3.F32.PACK_AB_MERGE_C R102, RZ, R102, RZ ;  /* 0x00000066ff66723e */ /* 0x000fe400048070ff */
[----:B------:R-:W-:Y:S02]  /*5760*/  F2FP.SATFINITE.E4M3.F32.PACK_AB_MERGE_C R130, RZ, R130, RZ ;  /* 0x00000082ff82723e */ /* 0x000fe400048070ff */
[----:B------:R-:W-:Y:S01]  /*5770*/  MOV R27, UR4 ;  /* 0x00000004001b7c02 */ /* 0x000fe20008000f00 */
[----:B------:R-:W-:Y:S01]  /*5780*/  ULDC UR4, c[0x0][0x210] ;  /* 0x0000840000047ab9 */ /* 0x000fe20000000800 */
[----:B------:R-:W-:Y:S02]  /*5790*/  LOP3.LUT R133, R133, 0xff0000, R10, 0xf8, !PT ;  /* 0x00ff000085857812 */ /* 0x000fe400078ef80a */
[----:B------:R-:W-:Y:S01]  /*57a0*/  F2FP.SATFINITE.E4M3.F32.PACK_AB_MERGE_C R120, RZ, R120, RZ ;  /* 0x00000078ff78723e */ /* 0x000fe200048070ff */
[----:B------:R0:W-:Y:S01]  /*57b0*/  @!P3 STG.E desc[UR8][R96.64], R27 ;  /* 0x0000001b6000b986 */ /* 0x0001e2000c101908 */
[----:B------:R-:W-:-:S02]  /*57c0*/  IADD3 R25, R119, 0xc00, RZ ;  /* 0x00000c0077197810 */ /* 0x000fc40007ffe0ff */
[----:B------:R-:W-:Y:S02]  /*57d0*/  F2FP.SATFINITE.E4M3.F32.PACK_AB_MERGE_C R10, RZ, R128, RZ ;  /* 0x00000080ff0a723e */ /* 0x000fe400048070ff */
[----:B------:R-:W-:Y:S02]  /*57e0*/  F2FP.SATFINITE.E4M3.F32.PACK_AB_MERGE_C R0, RZ, R0, RZ ;  /* 0x00000000ff00723e */ /* 0x000fe400048070ff */
[----:B------:R-:W-:Y:S02]  /*57f0*/  SHF.L.U32 R24, R24, 0x18, RZ ;  /* 0x0000001818187819 */ /* 0x000fe400000006ff */
[----:B------:R-:W-:Y:S02]  /*5800*/  LOP3.LUT R9, R122, R9, RZ, 0xfc, !PT ;  /* 0x000000097a097212 */ /* 0x000fe400078efcff */
[----:B------:R-:W-:Y:S01]  /*5810*/  SHF.L.U32 R116, R116, 0x10, RZ ;  /* 0x0000001074747819 */ /* 0x000fe200000006ff */
[----:B0-----:R-:W-:Y:S01]  /*5820*/  IMAD.WIDE.U32 R96, R25, 0x8, R94 ;  /* 0x0000000819607825 */ /* 0x001fe200078e005e */
[----:B------:R-:W-:-:S02]  /*5830*/  LOP3.LUT R11, R156, R11, RZ, 0xfc, !PT ;  /* 0x0000000b9c0b7212 */ /* 0x000fc400078efcff */
[----:B------:R-:W-:Y:S02]  /*5840*/  SHF.L.U32 R92, R92, 0x18, RZ ;  /* 0x000000185c5c7819 */ /* 0x000fe400000006ff */
[----:B------:R-:W-:Y:S02]  /*5850*/  LOP3.LUT R102, R102, 0xffff, RZ, 0xc0, !PT ;  /* 0x0000ffff66667812 */ /* 0x000fe400078ec0ff */
[----:B------:R-:W-:Y:S02]  /*5860*/  SHF.L.U32 R130, R130, 0x10, RZ ;  /* 0x0000001082827819 */ /* 0x000fe400000006ff */
[----:B------:R-:W-:Y:S02]  /*5870*/  IADD3 R103, R119, 0x800, RZ ;  /* 0x0000080077677810 */ /* 0x000fe40007ffe0ff */
[----:B------:R-:W-:Y:S02]  /*5880*/  LOP3.LUT R120, R120, 0xffff, RZ, 0xc0, !PT ;  /* 0x0000ffff78787812 */ /* 0x000fe400078ec0ff */
[----:B------:R-:W-:-:S02]  /*5890*/  LOP3.LUT R10, R10, 0xffff, RZ, 0xc0, !PT ;  /* 0x0000ffff0a0a7812 */ /* 0x000fc400078ec0ff */
[----:B------:R-:W-:Y:S02]  /*58a0*/  LOP3.LUT R0, R0, 0xffff, RZ, 0xc0, !PT ;  /* 0x0000ffff00007812 */ /* 0x000fe400078ec0ff */
[----:B------:R-:W-:Y:S02]  /*58b0*/  IADD3 R107, R2, 0x1000, RZ ;  /* 0x00001000026b7810 */ /* 0x000fe40007ffe0ff */
[----:B------:R-:W-:Y:S02]  /*58c0*/  LOP3.LUT R24, R123, 0xff000000, R24, 0xf8, !PT ;  /* 0xff0000007b187812 */ /* 0x000fe400078ef818 */
[----:B------:R-:W-:Y:S01]  /*58d0*/  LOP3.LUT R116, R19, 0xff0000, R116, 0xf8, !PT ;  /* 0x00ff000013747812 */ /* 0x000fe200078ef874 */
[----:B------:R-:W-:Y:S01]  /*58e0*/  IMAD.WIDE.U32 R106, R107, 0x8, R94 ;  /* 0x000000086b6a7825 */ /* 0x000fe200078e005e */
[----:B------:R-:W-:Y:S02]  /*58f0*/  IADD3 R109, R119, 0x1400, RZ ;  /* 0x00001400776d7810 */ /* 0x000fe40007ffe0ff */
[----:B------:R-:W-:-:S02]  /*5900*/  MOV R25, R9 ;  /* 0x0000000900197202 */ /* 0x000fc40000000f00 */
[----:B------:R-:W-:Y:S01]  /*5910*/  LOP3.LUT R92, R93, 0xff000000, R92, 0xf8, !PT ;  /* 0xff0000005d5c7812 */ /* 0x000fe200078ef85c */
[----:B------:R-:W-:Y:S01]  /*5920*/  IMAD.WIDE.U32 R108, R109, 0x8, R94 ;  /* 0x000000086d6c7825 */ /* 0x000fe200078e005e */
[----:B------:R-:W-:Y:S01]  /*5930*/  SHF.L.U32 R19, R102, 0x18, RZ ;  /* 0x0000001866137819 */ /* 0x000fe200000006ff */
[----:B------:R0:W-:Y:S01]  /*5940*/  STG.E.64 desc[UR8][R98.64], R24 ;  /* 0x0000001862007986 */ /* 0x0001e2000c101b08 */
[----:B------:R-:W-:Y:S01]  /*5950*/  LOP3.LUT R23, R21, 0xff0000, R130, 0xf8, !PT ;  /* 0x00ff000015177812 */ /* 0x000fe200078ef882 */
[--C-:B------:R-:W-:Y:S01]  /*5960*/  IMAD.WIDE.U32 R102, R103, 0x8, R94.reuse ;  /* 0x0000000867667825 */ /* 0x100fe200078e005e */
[----:B------:R-:W-:Y:S02]  /*5970*/  IADD3 R111, R119, 0x1800, RZ ;  /* 0x00001800776f7810 */ /* 0x000fe40007ffe0ff */
[----:B------:R-:W-:Y:S02]  /*5980*/  MOV R27, R11 ;  /* 0x0000000b001b7202 */ /* 0x000fe40000000f00 */
[----:B------:R-:W-:Y:S01]  /*5990*/  SHF.L.U32 R21, R120, 0x18, RZ ;  /* 0x0000001878157819 */ /* 0x000fe200000006ff */
[----:B------:R-:W-:Y:S01]  /*59a0*/  IMAD.WIDE.U32 R110, R111, 0x8, R94 ;  /* 0x000000086f6e7825 */ /* 0x000fe200078e005e */
[----:B------:R-:W-:Y:S01]  /*59b0*/  IADD3 R119, R119, 0x1c00, RZ ;  /* 0x00001c0077777810 */ /* 0x000fe20007ffe0ff */
[----:B------:R0:W-:Y:S01]  /*59c0*/  STG.E.64 desc[UR8][R100.64], R26 ;  /* 0x0000001a64007986 */ /* 0x0001e2000c101b08 */
[----:B------:R-:W-:-:S02]  /*59d0*/  MOV R93, R13 ;  /* 0x0000000d005d7202 */ /* 0x000fc40000000f00 */
[----:B------:R-:W-:Y:S01]  /*59e0*/  SHF.L.U32 R10, R10, 0x18, RZ ;  /* 0x000000180a0a7819 */ /* 0x000fe200000006ff */
[----:B------:R-:W-:Y:S01]  /*59f0*/  IMAD.WIDE.U32 R94, R119, 0x8, R94 ;  /* 0x00000008775e7825 */ /* 0x000fe200078e005e */
[----:B------:R-:W-:Y:S01]  /*5a00*/  SHF.L.U32 R0, R0, 0x18, RZ ;  /* 0x0000001800007819 */ /* 0x000fe200000006ff */
[----:B------:R0:W-:Y:S01]  /*5a10*/  STG.E.64 desc[UR8][R102.64], R92 ;  /* 0x0000005c66007986 */ /* 0x0001e2000c101b08 */
[----:B------:R-:W-:Y:S02]  /*5a20*/  MOV R105, R15 ;  /* 0x0000000f00697202 */ /* 0x000fe40000000f00 */
[----:B------:R-:W-:Y:S02]  /*5a30*/  LOP3.LUT R19, R116, R19, RZ, 0xfc, !PT ;  /* 0x0000001374137212 */ /* 0x000fe400078efcff */
[----:B------:R-:W-:Y:S01]  /*5a40*/  LOP3.LUT R21, R118, R21, RZ, 0xfc, !PT ;  /* 0x0000001576157212 */ /* 0x000fe200078efcff */
[----:B------:R0:W-:Y:S01]  /*5a50*/  STG.E.64 desc[UR8][R96.64], R104 ;  /* 0x0000006860007986 */ /* 0x0001e2000c101b08 */
[----:B------:R-:W-:-:S02]  /*5a60*/  LOP3.LUT R22, R133, 0xff000000, R10, 0xf8, !PT ;  /* 0xff00000085167812 */ /* 0x000fc400078ef80a */
[----:B------:R-:W-:Y:S01]  /*5a70*/  LOP3.LUT R23, R23, R0, RZ, 0xfc, !PT ;  /* 0x0000000017177212 */ /* 0x000fe200078efcff */
[----:B------:R0:W-:Y:S01]  /*5a80*/  STG.E.64 desc[UR8][R106.64], R16 ;  /* 0x000000106a007986 */ /* 0x0001e2000c101b08 */
[----:B------:R-:W-:Y:S01]  /*5a90*/  IADD3 R6, R6, UR4, RZ ;  /* 0x0000000406067c10 */ /* 0x000fe2000fffe0ff */
[----:B------:R-:W-:Y:S01]  /*5aa0*/  ULDC UR4, c[0x0][0x218] ;  /* 0x0000860000047ab9 */ /* 0x000fe20000000800 */
[----:B------:R-:W-:Y:S01]  /*5ab0*/  LOP3.LUT P2, RZ, R3, 0xff, RZ, 0xc0, !PT ;  /* 0x000000ff03ff7812 */ /* 0x000fe2000784c0ff */
[----:B------:R0:W-:Y:S01]  /*5ac0*/  STG.E.64 desc[UR8][R108.64], R18 ;  /* 0x000000126c007986 */ /* 0x0001e2000c101b08 */
[----:B------:R-:W-:Y:S02]  /*5ad0*/  ISETP.GE.AND P0, PT, R6, UR4, PT ;  /* 0x0000000406007c0c */ /* 0x000fe4000bf06270 */
[----:B------:R-:W-:Y:S01]  /*5ae0*/  SEL R3, RZ, 0x1, P2 ;  /* 0x00000001ff037807 */ /* 0x000fe20001000000 */
[----:B------:R0:W-:Y:S04]  /*5af0*/  STG.E.64 desc[UR8][R110.64], R20 ;  /* 0x000000146e007986 */ /* 0x0001e8000c101b08 */
[----:B------:R0:W-:Y:S06]  /*5b00*/  STG.E.64 desc[UR8][R94.64], R22 ;  /* 0x000000165e007986 */ /* 0x0001ec000c101b08 */
[----:B------:R-:W-:Y:S05]  /*5b10*/  @!P0 BRA `(.L_x_13242) ;  /* 0xffffffa400f08947 */ /* 0x000fea000383ffff */
.L_x_13223:
        /* <DEDUP_REMOVED lines=15> */
.L_x_13267:
        /* <DEDUP_REMOVED lines=10> */
[----:B------:R-:W-:-:S03]  /*5cb0*/  SHF.R.U32.HI R2, RZ, 0x5, R8 ;  /* 0x00000005ff027819 */ /* 0x000fc60000011608 */
[----:B------:R-:W-:-:S05]  /*5cc0*/  @!P0 IMAD.IADD R0, R0, 0x1, R3 ;  /* 0x0000000100008824 */ /* 0x000fca00078e0203 */
        /* <DEDUP_REMOVED lines=16> */
.L_x_13270:
[----:B--2---:R-:W-:-:S07]  /*5dd0*/  FMNMX R5, R3, R2, !PT ;  /* 0x0000000203057209 */ /* 0x004fce0007800000 */
.L_x_13246:
[----:B------:R-:W-:Y:S05]  /*5de0*/  BSYNC B0 ;  /* 0x0000000000007941 */ /* 0x000fea0003800000 */
.L_x_13245:
[----:B------:R-:W-:Y:S01]  /*5df0*/  ISETP.NE.AND P0, PT, R8, RZ, PT ;  /* 0x000000ff0800720c */ /* 0x000fe20003f05270 */
[----:B------:R-:W-:-:S12]  /*5e00*/  BSSY B0, `(.L_x_13243) ;  /* 0x0000004000007945 */ /* 0x000fd80003800000 */
[----:B------:R-:W-:Y:S05]  /*5e10*/  @P0 BRA `(.L_x_13248) ;  /* 0x0000000000080947 */ /* 0x000fea0003800000 */
[----:B-1----:R-:W1:Y:S02]  /*5e20*/  LDC.64 R2, c[0x0][0x288] ;  /* 0x0000a200ff027b82 */ /* 0x002e640000000a00 */
[----:B-1----:R2:W-:Y:S02]  /*5e30*/  REDG.E.MAX.S32.STRONG.GPU desc[UR8][R2.64], R5 ;  /* 0x000000050200798e */ /* 0x0025e4000d10e388 */
.L_x_13248:
[----:B------:R-:W-:Y:S05]  /*5e40*/  BSYNC B0 ;  /* 0x0000000000007941 */ /* 0x000fea0003800000 */
.L_x_13243:
        /* <DEDUP_REMOVED lines=14> */
[----:B-12---:R-:W-:Y:S05]  /*5f30*/  CALL.REL.NOINC `($__internal_215_$__cuda_sm20_rcp_rn_f32_slowpath) ;  /* 0x0000001000187944 */ /* 0x006fea0003c00000 */
[----:B------:R-:W-:Y:S05]  /*5f40*/  BRA `(.L_x_13250) ;  /* 0x0000000000147947 */ /* 0x000fea0003800000 */
.L_x_13249:
[----:B------:R-:W3:Y:S01]  /*5f50*/  MUFU.RCP R113, UR7 ;  /* 0x0000000700717d08 */ /* 0x000ee20008001000 */
[----:B------:R-:W-:-:S05]  /*5f60*/  MOV R0, UR7 ;  /* 0x0000000700007c02 */ /* 0x000fca0008000f00 */
[----:B---3--:R-:W-:-:S04]  /*5f70*/  FFMA R0, R113, R0, -1 ;  /* 0xbf80000071007423 */ /* 0x008fc80000000000 */
[----:B------:R-:W-:-:S04]  /*5f80*/  FADD.FTZ R0, -R0, -RZ ;  /* 0x800000ff00007221 */ /* 0x000fc80000010100 */
[----:B------:R-:W-:-:S07]  /*5f90*/  FFMA R113, R113, R0, R113 ;  /* 0x0000000071717223 */ /* 0x000fce0000000071 */
.L_x_13250:
[----:B-12---:R-:W1:Y:S02]  /*5fa0*/  LDC.64 R2, c[0x0][0x280] ;  /* 0x0000a000ff027b82 */ /* 0x006e640000000a00 */
[----:B-1----:R-:W-:Y:S01]  /*5fb0*/  STG.E desc[UR8][R2.64], R113 ;  /* 0x0000007102007986 */ /* 0x002fe2000c101908 */
[----:B------:R-:W-:Y:S05]  /*5fc0*/  EXIT ;  /* 0x000000000000794d */ /* 0x000fea0003800000 */
.L_x_13224:
[----:B------:R-:W-:Y:S01]  /*5fd0*/  HFMA2.MMA R144, -RZ, RZ, 0, 5.9604644775390625e-08 ;  /* 0x00000001ff907435 */ /* 0x000fe200000001ff */
[----:B------:R-:W-:Y:S02]  /*5fe0*/  MOV R142, R0 ;  /* 0x00000000008e7202 */ /* 0x000fe40000000f00 */
[----:B------:R-:W-:Y:S02]  /*5ff0*/  MOV R146, 0x1f ;  /* 0x0000001f00927802 */ /* 0x000fe40000000f00 */
[----:B------:R-:W-:-:S07]  /*6000*/  MOV R109, 0xffffffff ;  /* 0xffffffff006d7802 */ /* 0x000fce0000000f00 */
[----:B-----5:R-:W-:Y:S05]  /*6010*/  WARPSYNC.COLLECTIVE R109, `(.L_x_13251) ;  /* 0x000000006d087348 */ /* 0x020fea0003c00000 */
[----:B------:R0:W1:Y:S02]  /*6020*/  SHFL.BFLY P0, R140, R142, R144, R146 ;  /* 0x0c0000908e8c7389 */ /* 0x0000640000000092 */
[----:B01---5:R-:W-:Y:S01]  /*6030*/  ENDCOLLECTIVE ;  /* 0x000000000000791b */ /* 0x023fe20003800000 */
.L_x_13251:
[----:B------:R-:W-:Y:S01]  /*6040*/  IMAD.MOV.U32 R144, RZ, RZ, 0x2 ;  /* 0x00000002ff907424 */ /* 0x000fe200078e00ff */
[----:B------:R-:W-:-:S05]  /*6050*/  MOV R111, R140 ;  /* 0x0000008c006f7202 */ /* 0x000fca0000000f00 */
[----:B------:R-:W-:-:S05]  /*6060*/  FADD R111, R0, R111 ;  /* 0x0000006f006f7221 */ /* 0x000fca0000000000 */
[----:B------:R-:W-:-:S07]  /*6070*/  MOV R142, R111 ;  /* 0x0000006f008e7202 */ /* 0x000fce0000000f00 */
[----:B------:R-:W-:Y:S05]  /*6080*/  WARPSYNC.COLLECTIVE R109, `(.L_x_13252) ;  /* 0x000000006d087348 */ /* 0x000fea0003c00000 */
[----:B------:R0:W1:Y:S02]  /*6090*/  SHFL.BFLY P0, R140, R142, R144, R146 ;  /* 0x0c0000908e8c7389 */ /* 0x0000640000000092 */
[----:B01----:R-:W-:Y:S01]  /*60a0*/  ENDCOLLECTIVE ;  /* 0x000000000000791b */ /* 0x003fe20003800000 */
.L_x_13252:
[----:B------:R-:W-:Y:S01]  /*60b0*/  HFMA2.MMA R144, -RZ, RZ, 0, 2.384185791015625e-07 ;  /* 0x00000004ff907435 */ /* 0x000fe200000001ff */
[----:B------:R-:W-:-:S05]  /*60c0*/  MOV R110, R140 ;  /* 0x0000008c006e7202 */ /* 0x000fca0000000f00 */
[----:B------:R-:W-:-:S05]  /*60d0*/  FADD R112, R111, R110 ;  /* 0x0000006e6f707221 */ /* 0x000fca0000000000 */
[----:B------:R-:W-:-:S07]  /*60e0*/  MOV R142, R112 ;  /* 0x00000070008e7202 */ /* 0x000fce0000000f00 */
[----:B------:R-:W-:Y:S05]  /*60f0*/  WARPSYNC.COLLECTIVE R109, `(.L_x_13253) ;  /* 0x000000006d087348 */ /* 0x000fea0003c00000 */
[----:B------:R0:W1:Y:S02]  /*6100*/  SHFL.BFLY P0, R140, R142, R144, R146 ;  /* 0x0c0000908e8c7389 */ /* 0x0000640000000092 */
[----:B01----:R-:W-:Y:S01]  /*6110*/  ENDCOLLECTIVE ;  /* 0x000000000000791b */ /* 0x003fe20003800000 */
.L_x_13253:
[----:B------:R-:W-:Y:S01]  /*6120*/  HFMA2.MMA R144, -RZ, RZ, 0, 4.76837158203125e-07 ;  /* 0x00000008ff907435 */ /* 0x000fe200000001ff */
[----:B------:R-:W-:-:S05]  /*6130*/  MOV R113, R140 ;  /* 0x0000008c00717202 */ /* 0x000fca0000000f00 */
[----:B------:R-:W-:-:S05]  /*6140*/  FADD R113, R112, R113 ;  /* 0x0000007170717221 */ /* 0x000fca0000000000 */
[----:B------:R-:W-:-:S07]  /*6150*/  MOV R142, R113 ;  /* 0x00000071008e7202 */ /* 0x000fce0000000f00 */
[----:B------:R-:W-:Y:S05]  /*6160*/  WARPSYNC.COLLECTIVE R109, `(.L_x_13254) ;  /* 0x000000006d087348 */ /* 0x000fea0003c00000 */
[----:B------:R0:W1:Y:S02]  /*6170*/  SHFL.BFLY P0, R140, R142, R144, R146 ;  /* 0x0c0000908e8c7389 */ /* 0x0000640000000092 */
[----:B01----:R-:W-:Y:S01]  /*6180*/  ENDCOLLECTIVE ;  /* 0x000000000000791b */ /* 0x003fe20003800000 */
.L_x_13254:
[----:B------:R-:W-:Y:S01]  /*6190*/  HFMA2.MMA R144, -RZ, RZ, 0, 9.5367431640625e-07 ;  /* 0x00000010ff907435 */ /* 0x000fe200000001ff */
[----:B------:R-:W-:-:S05]  /*61a0*/  MOV R110, R140 ;  /* 0x0000008c006e7202 */ /* 0x000fca0000000f00 */
[----:B------:R-:W-:-:S05]  /*61b0*/  FADD R138, R113, R110 ;  /* 0x0000006e718a7221 */ /* 0x000fca0000000000 */
[----:B------:R-:W-:-:S07]  /*61c0*/  MOV R142, R138 ;  /* 0x0000008a008e7202 */ /* 0x000fce0000000f00 */
[----:B------:R-:W-:Y:S05]  /*61d0*/  WARPSYNC.COLLECTIVE R109, `(.L_x_13255) ;  /* 0x000000006d087348 */ /* 0x000fea0003c00000 */
[----:B------:R0:W1:Y:S02]  /*61e0*/  SHFL.BFLY P0, R140, R142, R144, R146 ;  /* 0x0c0000908e8c7389 */ /* 0x0000640000000092 */
[----:B01----:R-:W-:Y:S01]  /*61f0*/  ENDCOLLECTIVE ;  /* 0x000000000000791b */ /* 0x003fe20003800000 */
.L_x_13255:
[----:B------:R-:W-:Y:S01]  /*6200*/  IMAD.MOV.U32 R144, RZ, RZ, 0x1 ;  /* 0x00000001ff907424 */ /* 0x000fe200078e00ff */
        /* <DEDUP_REMOVED lines=136> */
.L_x_13256:
[----:B------:R-:W-:Y:S01]  /*6a90*/  HFMA2.MMA R144, -RZ, RZ, 0, 1.1920928955078125e-07 ;  /* 0x00000002ff907435 */ /* 0x000fe200000001ff */
[----:B------:R-:W-:-:S05]  /*6aa0*/  MOV R111, R140 ;  /* 0x0000008c006f7202 */ /* 0x000fca0000000f00 */
[----:B------:R-:W-:-:S05]  /*6ab0*/  FADD R111, R0, R111 ;  /* 0x0000006f006f7221 */ /* 0x000fca0000000000 */
[----:B------:R-:W-:-:S07]  /*6ac0*/  MOV R142, R111 ;  /* 0x0000006f008e7202 */ /* 0x000fce0000000f00 */
[----:B------:R-:W-:Y:S05]  /*6ad0*/  WARPSYNC.COLLECTIVE R109, `(.L_x_13257) ;  /* 0x000000006d087348 */ /* 0x000fea0003c00000 */
[----:B------:R0:W1:Y:S02]  /*6ae0*/  SHFL.BFLY P0, R140, R142, R144, R146 ;  /* 0x0c0000908e8c7389 */ /* 0x0000640000000092 */
[----:B01----:R-:W-:Y:S01]  /*6af0*/  ENDCOLLECTIVE ;  /* 0x000000000000791b */ /* 0x003fe20003800000 */
.L_x_13257:
[----:B------:R-:W-:Y:S01]  /*6b00*/  HFMA2.MMA R144, -RZ, RZ, 0, 2.384185791015625e-07 ;  /* 0x00000004ff907435 */ /* 0x000fe200000001ff */
[----:B------:R-:W-:-:S05]  /*6b10*/  MOV R112, R140 ;  /* 0x0000008c00707202 */ /* 0x000fca0000000f00 */
[----:B------:R-:W-:-:S05]  /*6b20*/  FADD R112, R111, R112 ;  /* 0x000000706f707221 */ /* 0x000fca0000000000 */
[----:B------:R-:W-:-:S07]  /*6b30*/  MOV R142, R112 ;  /* 0x00000070008e7202 */ /* 0x000fce0000000f00 */
[----:B------:R-:W-:Y:S05]  /*6b40*/  WARPSYNC.COLLECTIVE R109, `(.L_x_13258) ;  /* 0x000000006d087348 */ /* 0x000fea0003c00000 */
[----:B------:R0:W1:Y:S02]  /*6b50*/  SHFL.BFLY P0, R140, R142, R144, R146 ;  /* 0x0c0000908e8c7389 */ /* 0x0000640000000092 */
[----:B01----:R-:W-:Y:S01]  /*6b60*/  ENDCOLLECTIVE ;  /* 0x000000000000791b */ /* 0x003fe20003800000 */
.L_x_13258:
[----:B------:R-:W-:Y:S01]  /*6b70*/  HFMA2.MMA R144, -RZ, RZ, 0, 4.76837158203125e-07 ;  /* 0x00000008ff907435 */ /* 0x000fe200000001ff */
[----:B------:R-:W-:-:S05]  /*6b80*/  MOV R113, R140 ;  /* 0x0000008c00717202 */ /* 0x000fca0000000f00 */
[----:B------:R-:W-:-:S05]  /*6b90*/  FADD R113, R112, R113 ;  /* 0x0000007170717221 */ /* 0x000fca0000000000 */
[----:B------:R-:W-:-:S07]  /*6ba0*/  MOV R142, R113 ;  /* 0x00000071008e7202 */ /* 0x000fce0000000f00 */
[----:B------:R-:W-:Y:S05]  /*6bb0*/  WARPSYNC.COLLECTIVE R109, `(.L_x_13259) ;  /* 0x000000006d087348 */ /* 0x000fea0003c00000 */
[----:B------:R0:W1:Y:S02]  /*6bc0*/  SHFL.BFLY P0, R140, R142, R144, R146 ;  /* 0x0c0000908e8c7389 */ /* 0x0000640000000092 */
[----:B01----:R-:W-:Y:S01]  /*6bd0*/  ENDCOLLECTIVE ;  /* 0x000000000000791b */ /* 0x003fe20003800000 */
.L_x_13259:
[----:B------:R-:W-:Y:S01]  /*6be0*/  HFMA2.MMA R144, -RZ, RZ, 0, 9.5367431640625e-07 ;  /* 0x00000010ff907435 */ /* 0x000fe200000001ff */
[----:B------:R-:W-:-:S05]  /*6bf0*/  MOV R138, R140 ;  /* 0x0000008c008a7202 */ /* 0x000fca0000000f00 */
[----:B------:R-:W-:-:S04]  /*6c00*/  FADD R138, R113, R138 ;  /* 0x0000008a718a7221 */ /* 0x000fc80000000000 */
[----:B------:R-:W-:-:S07]  /*6c10*/  IMAD.MOV.U32 R142, RZ, RZ, R138 ;  /* 0x000000ffff8e7224 */ /* 0x000fce00078e008a */
[----:B------:R-:W-:Y:S05]  /*6c20*/  WARPSYNC.COLLECTIVE R109, `(.L_x_13260) ;  /* 0x000000006d087348 */ /* 0x000fea0003c00000 */
[----:B------:R0:W1:Y:S02]  /*6c30*/  SHFL.BFLY P0, R140, R142, R144, R146 ;  /* 0x0c0000908e8c7389 */ /* 0x0000640000000092 */
[----:B01----:R-:W-:Y:S01]  /*6c40*/  ENDCOLLECTIVE ;  /* 0x000000000000791b */ /* 0x003fe20003800000 */
.L_x_13260:
[----:B------:R-:W-:Y:S05]  /*6c50*/  BRA `(.L_x_13261) ;  /* 0xffffffac00047947 */ /* 0x000fea000383ffff */
.L_x_13244:
[----:B------:R-:W-:Y:S01]  /*6c60*/  HFMA2.MMA R10, -RZ, RZ, 0, 9.5367431640625e-07 ;  /* 0x00000010ff0a7435 */ /* 0x000fe200000001ff */
[----:B------:R-:W-:Y:S02]  /*6c70*/  MOV R6, R5 ;  /* 0x0000000500067202 */ /* 0x000fe40000000f00 */
[----:B------:R-:W-:Y:S02]  /*6c80*/  MOV R11, 0x1f ;  /* 0x0000001f000b7802 */ /* 0x000fe40000000f00 */
[----:B0-----:R-:W-:-:S07]  /*6c90*/  MOV R109, 0xffffffff ;  /* 0xffffffff006d7802 */ /* 0x001fce0000000f00 */
[----:B------:R-:W-:Y:S05]  /*6ca0*/  WARPSYNC.COLLECTIVE R109, `(.L_x_13262) ;  /* 0x000000006d087348 */ /* 0x000fea0003c00000 */
[----:B------:R0:W1:Y:S02]  /*6cb0*/  SHFL.DOWN P0, R4, R6, R10, R11 ;  /* 0x0800000a06047389 */ /* 0x000064000000000b */
[----:B01----:R-:W-:Y:S01]  /*6cc0*/  ENDCOLLECTIVE ;  /* 0x000000000000791b */ /* 0x003fe20003800000 */
.L_x_13262:
[----:B------:R-:W-:Y:S01]  /*6cd0*/  HFMA2.MMA R10, -RZ, RZ, 0, 4.76837158203125e-07 ;  /* 0x00000008ff0a7435 */ /* 0x000fe200000001ff */
[----:B------:R-:W-:-:S04]  /*6ce0*/  MOV R0, R4 ;  /* 0x0000000400007202 */ /* 0x000fc80000000f00 */
[----:B------:R-:W-:-:S04]  /*6cf0*/  FMNMX R0, R0, R5, !PT ;  /* 0x0000000500007209 */ /* 0x000fc80007800000 */
[----:B------:R-:W-:-:S07]  /*6d00*/  MOV R6, R0 ;  /* 0x0000000000067202 */ /* 0x000fce0000000f00 */
[----:B------:R-:W-:Y:S05]  /*6d10*/  WARPSYNC.COLLECTIVE R109, `(.L_x_13263) ;  /* 0x000000006d087348 */ /* 0x000fea0003c00000 */
[----:B------:R0:W1:Y:S02]  /*6d20*/  SHFL.DOWN P0, R4, R6, R10, R11 ;  /* 0x0800000a06047389 */ /* 0x000064000000000b */
[----:B01----:R-:W-:Y:S01]  /*6d30*/  ENDCOLLECTIVE ;  /* 0x000000000000791b */ /* 0x003fe20003800000 */
.L_x_13263:
[----:B------:R-:W-:Y:S01]  /*6d40*/  HFMA2.MMA R10, -RZ, RZ, 0, 2.384185791015625e-07 ;  /* 0x00000004ff0a7435 */ /* 0x000fe200000001ff */
[----:B------:R-:W-:-:S04]  /*6d50*/  MOV R3, R4 ;  /* 0x0000000400037202 */ /* 0x000fc80000000f00 */
[----:B------:R-:W-:-:S04]  /*6d60*/  FMNMX R3, R0, R3, !PT ;  /* 0x0000000300037209 */ /* 0x000fc80007800000 */
[----:B------:R-:W-:-:S07]  /*6d70*/  MOV R6, R3 ;  /* 0x0000000300067202 */ /* 0x000fce0000000f00 */
[----:B------:R-:W-:Y:S05]  /*6d80*/  WARPSYNC.COLLECTIVE R109, `(.L_x_13264) ;  /* 0x000000006d087348 */ /* 0x000fea0003c00000 */
[----:B------:R0:W1:Y:S02]  /*6d90*/  SHFL.DOWN P0, R4, R6, R10, R11 ;  /* 0x0800000a06047389 */ /* 0x000064000000000b */
[----:B01----:R-:W-:Y:S01]  /*6da0*/  ENDCOLLECTIVE ;  /* 0x000000000000791b */ /* 0x003fe20003800000 */
.L_x_13264:
[----:B------:R-:W-:Y:S01]  /*6db0*/  HFMA2.MMA R10, -RZ, RZ, 0, 1.1920928955078125e-07 ;  /* 0x00000002ff0a7435 */ /* 0x000fe200000001ff */
[----:B------:R-:W-:-:S05]  /*6dc0*/  IMAD.MOV.U32 R2, RZ, RZ, R4 ;  /* 0x000000ffff027224 */ /* 0x000fca00078e0004 */
[----:B------:R-:W-:-:S04]  /*6dd0*/  FMNMX R2, R3, R2, !PT ;  /* 0x0000000203027209 */ /* 0x000fc80007800000 */
[----:B------:R-:W-:-:S07]  /*6de0*/  MOV R6, R2 ;  /* 0x0000000200067202 */ /* 0x000fce0000000f00 */
[----:B------:R-:W-:Y:S05]  /*6df0*/  WARPSYNC.COLLECTIVE R109, `(.L_x_13265) ;  /* 0x000000006d087348 */ /* 0x000fea0003c00000 */
[----:B------:R0:W1:Y:S02]  /*6e00*/  SHFL.DOWN P0, R4, R6, R10, R11 ;  /* 0x0800000a06047389 */ /* 0x000064000000000b */
[----:B01----:R-:W-:Y:S01]  /*6e10*/  ENDCOLLECTIVE ;  /* 0x000000000000791b */ /* 0x003fe20003800000 */
.L_x_13265:
[----:B------:R-:W-:Y:S01]  /*6e20*/  HFMA2.MMA R10, -RZ, RZ, 0, 5.9604644775390625e-08 ;  /* 0x00000001ff0a7435 */ /* 0x000fe200000001ff */
[----:B------:R-:W-:-:S04]  /*6e30*/  MOV R9, R4 ;  /* 0x0000000400097202 */ /* 0x000fc80000000f00 */
[----:B------:R-:W-:-:S04]  /*6e40*/  FMNMX R9, R2, R9, !PT ;  /* 0x0000000902097209 */ /* 0x000fc80007800000 */
[----:B------:R-:W-:-:S07]  /*6e50*/  MOV R6, R9 ;  /* 0x0000000900067202 */ /* 0x000fce0000000f00 */
[----:B------:R-:W-:Y:S05]  /*6e60*/  WARPSYNC.COLLECTIVE R109, `(.L_x_13266) ;  /* 0x000000006d087348 */ /* 0x000fea0003c00000 */
[----:B------:R0:W1:Y:S02]  /*6e70*/  SHFL.DOWN P0, R4, R6, R10, R11 ;  /* 0x0800000a06047389 */ /* 0x000064000000000b */
[----:B01----:R-:W-:Y:S01]  /*6e80*/  ENDCOLLECTIVE ;  /* 0x000000000000791b */ /* 0x003fe20003800000 */
.L_x_13266:
[----:B------:R-:W-:Y:S05]  /*6e90*/  BRA `(.L_x_13267) ;  /* 0xffffffec005c7947 */ /* 0x000fea000383ffff */
.L_x_13247:
[----:B------:R-:W-:Y:S01]  /*6ea0*/  HFMA2.MMA R10, -RZ, RZ, 0, 1.1920928955078125e-07 ;  /* 0x00000002ff0a7435 */ /* 0x000fe200000001ff */
[----:B--2---:R-:W-:Y:S02]  /*6eb0*/  MOV R6, R0 ;  /* 0x0000000000067202 */ /* 0x004fe40000000f00 */
[----:B------:R-:W-:Y:S02]  /*6ec0*/  MOV R11, 0x1f ;  /* 0x0000001f000b7802 */ /* 0x000fe40000000f00 */
[----:B0-----:R-:W-:-:S07]  /*6ed0*/  MOV R109, 0xffffffff ;  /* 0xffffffff006d7802 */ /* 0x001fce0000000f00 */
[----:B-1----:R-:W-:Y:S05]  /*6ee0*/  WARPSYNC.COLLECTIVE R109, `(.L_x_13268) ;  /* 0x000000006d087348 */ /* 0x002fea0003c00000 */
[----:B------:R0:W2:Y:S02]  /*6ef0*/  SHFL.DOWN P0, R4, R6, R10, R11 ;  /* 0x0800000a06047389 */ /* 0x0000a4000000000b */
[----:B012---:R-:W-:Y:S01]  /*6f00*/  ENDCOLLECTIVE ;  /* 0x000000000000791b */ /* 0x007fe20003800000 */
.L_x_13268:
[----:B------:R-:W-:Y:S01]  /*6f10*/  IMAD.MOV.U32 R10, RZ, RZ, 0x1 ;  /* 0x00000001ff0a7424 */ /* 0x000fe200078e00ff */
[----:B------:R-:W-:-:S04]  /*6f20*/  MOV R3, R4 ;  /* 0x0000000400037202 */ /* 0x000fc80000000f00 */
[----:B------:R-:W-:-:S04]  /*6f30*/  FMNMX R3, R3, R0, !PT ;  /* 0x0000000003037209 */ /* 0x000fc80007800000 */
[----:B------:R-:W-:-:S07]  /*6f40*/  MOV R6, R3 ;  /* 0x0000000300067202 */ /* 0x000fce0000000f00 */
[----:B------:R-:W-:Y:S05]  /*6f50*/  WARPSYNC.COLLECTIVE R109, `(.L_x_13269) ;  /* 0x000000006d087348 */ /* 0x000fea0003c00000 */
[----:B------:R0:W1:Y:S02]  /*6f60*/  SHFL.DOWN P0, R4, R6, R10, R11 ;  /* 0x0800000a06047389 */ /* 0x000064000000000b */
[----:B01----:R-:W-:Y:S01]  /*6f70*/  ENDCOLLECTIVE ;  /* 0x000000000000791b */ /* 0x003fe20003800000 */
.L_x_13269:
[----:B------:R-:W-:Y:S01]  /*6f80*/  MOV R2, R4 ;  /* 0x0000000400027202 */ /* 0x000fe20000000f00 */
[----:B------:R-:W-:Y:S06]  /*6f90*/  BRA `(.L_x_13270) ;  /* 0xffffffec008c7947 */ /* 0x000fec000383ffff */
        .weak           $__internal_215_$__cuda_sm20_rcp_rn_f32_slowpath
        .type           $__internal_215_$__cuda_sm20_rcp_rn_f32_slowpath,@function
        .size           $__internal_215_$__cuda_sm20_rcp_rn_f32_slowpath,(.L_x_14551 - $__internal_215_$__cuda_sm20_rcp_rn_f32_slowpath)
$__internal_215_$__cuda_sm20_rcp_rn_f32_slowpath:
        /* <DEDUP_REMOVED lines=15> */
.L_x_13272:
        /* <DEDUP_REMOVED lines=33> */
.L_x_13274:
[----:B------:R0:W1:Y:S02]  /*72a0*/  MUFU.RCP R113, R0 ;  /* 0x0000000000717308 */ /* 0x0000640000001000 */
.L_x_13273:
[----:B------:R-:W-:Y:S05]  /*72b0*/  BSYNC B1 ;  /* 0x0000000000017941 */ /* 0x000fea0003800000 */
.L_x_13271:
[----:B------:R-:W-:-:S04]  /*72c0*/  MOV R111, 0x0 ;  /* 0x00000000006f7802 */ /* 0x000fc80000000f00 */
[----:B01----:R-:W-:Y:S05]  /*72d0*/  RET.REL.NODEC R110 `(_ZN18transformer_engine13normalization19ln_fwd_tuned_kernelINS0_13Kernel_traitsI13__nv_bfloat16S3_13__nv_fp8_e4m3fjLj65536ELj8ELj1ELj4ELj16ENS0_18Kernel_traits_baseILj65536ES3_S3_S4_fjLj128EEEEEEEvNS0_19ForwardKernelParamsE) ;  /* 0xffffff8c6e487950 */ /* 0x003fea0003c3ffff */
.L_x_13275:
        /* <DEDUP_REMOVED lines=10> */
.L_x_14551:


//--------------------- .text._ZN18transformer_engine13normalization19ln_fwd_tuned_kernelINS0_13Kernel_traitsI13__nv_bfloat16S3_13__nv_fp8_e4m3fjLj49152ELj4ELj1ELj4ELj16ENS0_18Kernel_traits_baseILj49152ES3_S3_S4_fjLj128EEEEEEEvNS0_19ForwardKernelParamsE --------------------------
	.section	.text._ZN18transformer_engine13normalization19ln_fwd_tuned_kernelINS0_13Kernel_traitsI13__nv_bfloat16S3_13__nv_fp8_e4m3fjLj49152ELj4ELj1ELj4ELj16ENS0_18Kernel_traits_baseILj49152ES3_S3_S4_fjLj128EEEEEEEvNS0_19ForwardKernelParamsE,"ax",@progbits
	.align	128
        .global         _ZN18transformer_engine13normalization19ln_fwd_tuned_kernelINS0_13Kernel_traitsI13__nv_bfloat16S3_13__nv_fp8_e4m3fjLj49152ELj4ELj1ELj4ELj16ENS0_18Kernel_traits_baseILj49152ES3_S3_S4_fjLj128EEEEEEEvNS0_19ForwardKernelParamsE
        .type           _ZN18transformer_engine13normalization19ln_fwd_tuned_kernelINS0_13Kernel_traitsI13__nv_bfloat16S3_13__nv_fp8_e4m3fjLj49152ELj4ELj1ELj4ELj16ENS0_18Kernel_traits_baseILj49152ES3_S3_S4_fjLj128EEEEEEEvNS0_19ForwardKernelParamsE,@function
        .size           _ZN18transformer_engine13normalization19ln_fwd_tuned_kernelINS0_13Kernel_traitsI13__nv_bfloat16S3_13__nv_fp8_e4m3fjLj49152ELj4ELj1ELj4ELj16ENS0_18Kernel_traits_baseILj49152ES3_S3_S4_fjLj128EEEEEEEvNS0_19ForwardKernelParamsE,(.L_x_14552 - _ZN18transformer_engine13normalization19ln_fwd_tuned_kernelINS0_13Kernel_traitsI13__nv_bfloat16S3_13__nv_fp8_e4m3fjLj49152ELj4ELj1ELj4ELj16ENS0_18Kernel_traits_baseILj49152ES3_S3_S4_fjLj128EEEEEEEvNS0_19ForwardKernelParamsE)
        .other          _ZN18transformer_engine13normalization19ln_fwd_tuned_kernelINS0_13Kernel_traitsI13__nv_bfloat16S3_13__nv_fp8_e4m3fjLj49152ELj4ELj1ELj4ELj16ENS0_18Kernel_traits_baseILj49152ES3_S3_S4_fjLj128EEEEEEEvNS0_19ForwardKernelParamsE,@"STO_CUDA_ENTRY STV_DEFAULT"
_ZN18transformer_engine13normalization19ln_fwd_tuned_kernelINS0_13Kernel_traitsI13__nv_bfloat16S3_13__nv_fp8_e4m3fjLj49152ELj4ELj1ELj4ELj16ENS0_18Kernel_traits_baseILj49152ES3_S3_S4_fjLj128EEEEEEEvNS0_19ForwardKernelParamsE:
.text._ZN18transformer_engine13normalization19ln_fwd_tuned_kernelINS0_13Kernel_traitsI13__nv_bfloat16S3_13__nv_fp8_e4m3fjLj49152ELj4ELj1ELj4ELj16ENS0_18Kernel_traits_baseILj49152ES3_S3_S4_fjLj128EEEEEEEvNS0_19ForwardKernelParamsE:
        /* <DEDUP_REMOVED lines=55> */
.L_x_13292:
        /* <DEDUP_REMOVED lines=47> */
[----:B------:R-:W-:-:S02]  /*0660*/  PRMT R191, R138, 0x7632, R191 ;  /* 0x000076328abf7816 */ /* 0x000fc400000000bf */
[----:B------:R-:W-:Y:S01]  /*0670*/  SHF.L.U32 R193, R138, 0x10, RZ ;  /* 0x000000108ac17819 */ /* 0x000fe200000006ff */
[----:B------:R-:W-:Y:S01]  /*0680*/  FADD R0, R189, R0 ;  /* 0x00000000bd007221 */ /* 0x000fe20000000000 */
[----:B------:R-:W-:-:S03]  /*0690*/  SHF.L.U32 R191, R191, 0x10, RZ ;  /* 0x00000010bfbf7819 */ /* 0x000fc600000006ff */
[----:B------:R-:W-:Y:S01]  /*06a0*/  FADD R0, R187, R0 ;  /* 0x00000000bb007221 */ /* 0x000fe20000000000 */
[----:B------:R-:W-:-:S03]  /*06b0*/  PRMT R195, R139, 0x7632, R195 ;  /* 0x000076328bc37816 */ /* 0x000fc600000000c3 */
[----:B------:R-:W-:Y:S01]  /*06c0*/  FADD R0, R193, R0 ;  /* 0x00000000c1007221 */ /* 0x000fe20000000000 */
[----:B------:R-:W-:-:S03]  /*06d0*/  SHF.L.U32 R197, R139, 0x10, RZ ;  /* 0x000000108bc57819 */ /* 0x000fc600000006ff */
[----:B------:R-:W-:Y:S01]  /*06e0*/  FADD R0, R191, R0 ;  /* 0x00000000bf007221 */ /* 0x000fe20000000000 */
[----:B------:R-:W-:-:S03]  /*06f0*/  SHF.L.U32 R195, R195, 0x10, RZ ;  /* 0x00000010c3c37819 */ /* 0x000fc600000006ff */
[----:B------:R-:W-:Y:S01]  /*0700*/  FADD R0, R197, R0 ;  /* 0x00000000c5007221 */ /* 0x000fe20000000000 */
[C---:B---3--:R-:W-:Y:S02]  /*0710*/  PRMT R199, R96.reuse, 0x7632, R199 ;  /* 0x0000763260c77816 */ /* 0x048fe400000000c7 */
[----:B------:R-:W-:Y:S01]  /*0720*/  SHF.L.U32 R201, R96, 0x10, RZ ;  /* 0x0000001060c97819 */ /* 0x000fe200000006ff */
[----:B------:R-:W-:Y:S01]  /*0730*/  FADD R0, R195, R0 ;  /* 0x00000000c3007221 */ /* 0x000fe20000000000 */
[----:B------:R-:W-:-:S03]  /*0740*/  SHF.L.U32 R199, R199, 0x10, RZ ;  /* 0x00000010c7c77819 */ /* 0x000fc600000006ff */
[----:B------:R-:W-:Y:S01]  /*0750*/  FADD R0, R201, R0 ;  /* 0x00000000c9007221 */ /* 0x000fe20000000000 */
[----:B------:R-:W-:Y:S02]  /*0760*/  IADD3 R137, R147, 0x1600, RZ ;  /* 0x0000160093897810 */ /* 0x000fe40007ffe0ff */
[----:B------:R-:W-:Y:S01]  /*0770*/  PRMT R203, R97, 0x7632, R203 ;  /* 0x0000763261cb7816 */ /* 0x000fe200000000cb */
[----:B------:R-:W-:Y:S01]  /*0780*/  FADD R0, R199, R0 ;  /* 0x00000000c7007221 */ /* 0x000fe20000000000 */
[----:B------:R-:W-:Y:S01]  /*0790*/  SHF.L.U32 R205, R97, 0x10, RZ ;  /* 0x0000001061cd7819 */ /* 0x000fe200000006ff */
[----:B------:R-:W-:Y:S01]  /*07a0*/  IMAD.WIDE.U32 R136, R137, 0x10, R2 ;  /* 0x0000001089887825 */ /* 0x000fe200078e0002 */
[----:B------:R-:W-:-:S03]  /*07b0*/  SHF.L.U32 R203, R203, 0x10, RZ ;  /* 0x00000010cbcb7819 */ /* 0x000fc600000006ff */
[----:B------:R-:W-:Y:S01]  /*07c0*/  FADD R0, R205, R0 ;  /* 0x00000000cd007221 */ /* 0x000fe20000000000 */
[C---:B------:R-:W-:Y:S01]  /*07d0*/  PRMT R207, R98.reuse, 0x7632, R207 ;  /* 0x0000763262cf7816 */ /* 0x040fe200000000cf */
[----:B------:R-:W2:Y:S01]  /*07e0*/  LDG.E.128 R136, desc[UR8][R136.64] ;  /* 0x0000000888887981 */ /* 0x000ea2000c1e1d00 */
        /* <DEDUP_REMOVED lines=31> */
[----:B------:R-:W-:Y:S02]  /*09e0*/  FADD R2, R103, R2 ;  /* 0x0000000267027221 */ /* 0x000fe40000000000 */
[----:B------:R-:W-:Y:S02]  /*09f0*/  IMAD.U32 R229, R229, 0x10000, RZ ;  /* 0x00010000e5e57824 */ /* 0x000fe400078e00ff */
        /* <DEDUP_REMOVED lines=396> */
.L_x_13311:
[----:B------:R-:W2:Y:S01]  /*22c0*/  @!P1 S2R R99, SR_CgaCtaId ;  /* 0x0000000000639919 */ /* 0x000ea20000008800 */
[----:B------:R-:W-:Y:S01]  /*22d0*/  ISETP.GT.U32.AND P3, PT, R156, 0x3, PT ;  /* 0x000000039c00780c */ /* 0x000fe20003f64070 */
[----:B------:R-:W-:Y:S05]  /*22e0*/  WARPSYNC.ALL ;  /* 0x0000000000007948 */ /* 0x000fea0003800000 */
[----:B------:R-:W-:Y:S01]  /*22f0*/  @!P1 MOV R0, 0x400 ;  /* 0x0000040000009802 */ /* 0x000fe20000000f00 */
[----:B------:R-:W-:Y:S03]  /*2300*/  BSSY B0, `(.L_x_13278) ;  /* 0x0000024000007945 */ /* 0x000fe60003800000 */
[----:B------:R-:W-:-:S02]  /*2310*/  @!P1 IADD3 R96, R0, 0x10, RZ ;  /* 0x0000001000609810 */ /* 0x000fc40007ffe0ff */
[----:B------:R-:W-:Y:S01]  /*2320*/  LOP3.LUT R0, R3, 0x3, RZ, 0xc0, !PT ;  /* 0x0000000303007812 */ /* 0x000fe200078ec0ff */
[----:B------:R-:W3:Y:S03]  /*2330*/  @!P3 S2R R206, SR_CgaCtaId ;  /* 0x0000000000ceb919 */ /* 0x000ee60000008800 */
[----:B------:R-:W-:Y:S02]  /*2340*/  @!P1 IADD3 R3, R97, R0, RZ ;  /* 0x0000000061039210 */ /* 0x000fe40007ffe0ff */
[----:B------:R-:W-:Y:S02]  /*2350*/  LOP3.LUT P4, RZ, R0, 0x1f, R158, 0xf8, !PT ;  /* 0x0000001f00ff7812 */ /* 0x000fe4000788f89e */
[----:B--2---:R-:W-:Y:S02]  /*2360*/  @!P1 LEA R96, R99, R96, 0x18 ;  /* 0x0000006063609211 */ /* 0x004fe400078ec0ff */
[----:B------:R-:W-:-:S02]  /*2370*/  @!P3 MOV R99, 0x400 ;  /* 0x000004000063b802 */ /* 0x000fc40000000f00 */
[----:B------:R-:W-:Y:S01]  /*2380*/  @!P1 LEA R208, R3, R96, 0x3 ;  /* 0x0000006003d09211 */ /* 0x000fe200078e18ff */
[----:B-1----:R-:W-:Y:S01]  /*2390*/  FADD R3, R98, R100 ;  /* 0x0000006462037221 */ /* 0x002fe20000000000 */
[----:B------:R-:W-:Y:S02]  /*23a0*/  @!P3 IADD3 R99, R99, 0x10, RZ ;  /* 0x000000106363b810 */ /* 0x000fe40007ffe0ff */
[----:B------:R-:W-:Y:S02]  /*23b0*/  @!P3 IADD3 R96, R156, R97, RZ ;  /* 0x000000619c60b210 */ /* 0x000fe40007ffe0ff */
[----:B------:R-:W-:Y:S01]  /*23c0*/  @!P1 STS.64 [R208], R2 ;  /* 0x00000002d0009388 */ /* 0x000fe20000000a00 */
[----:B---3--:R-:W-:Y:S01]  /*23d0*/  @!P3 LEA R99, R206, R99, 0x18 ;  /* 0x00000063ce63b211 */ /* 0x008fe200078ec0ff */
[----:B------:R-:W-:-:S03]  /*23e0*/  HFMA2.MMA R206, -RZ, RZ, 0, 0 ;  /* 0x00000000ffce7435 */ /* 0x000fc600000001ff */
[----:B0-----:R-:W-:Y:S02]  /*23f0*/  @!P3 LEA R98, R96, R99, 0x3 ;  /* 0x000000636062b211 */ /* 0x001fe400078e18ff */
[----:B------:R-:W-:Y:S01]  /*2400*/  CS2R R96, SRZ ;  /* 0x0000000000607805 */ /* 0x000fe2000001ff00 */
[----:B------:R-:W-:Y:S01]  /*2410*/  BAR.SYNC.DEFER_BLOCKING 0x0 ;  /* 0x0000000000007b1d */ /* 0x000fe20000010000 */
[----:B------:R-:W-:-:S05]  /*2420*/  @!P3 MOV R206, 0x45400000 ;  /* 0x4540000000ceb802 */ /* 0x000fca0000000f00 */
[----:B------:R-:W0:Y:S04]  /*2430*/  SHFL.DOWN PT, R101, R206, 0x2, 0x1f ;  /* 0x08401f00ce657f89 */ /* 0x000e2800000e0000 */
[----:B------:R-:W1:Y:S01]  /*2440*/  @!P3 LDS.64 R96, [R98] ;  /* 0x000000006260b984 */ /* 0x000e620000000a00 */
[----:B0-----:R-:W-:-:S04]  /*2450*/  FADD R99, R101, R206 ;  /* 0x000000ce65637221 */ /* 0x001fc80000000000 */
[----:B------:R-:W-:-:S05]  /*2460*/  VIADD R2, R99, 0x1800000 ;  /* 0x0180000063027836 */ /* 0x000fca0000000000 */
[----:B------:R-:W-:-:S04]  /*2470*/  LOP3.LUT R2, R2, 0x7f800000, RZ, 0xc0, !PT ;  /* 0x7f80000002027812 */ /* 0x000fc800078ec0ff */
[----:B------:R-:W-:Y:S01]  /*2480*/  ISETP.GT.U32.AND P0, PT, R2, 0x1ffffff, PT ;  /* 0x01ffffff0200780c */ /* 0x000fe20003f04070 */
[----:B-1----:R0:W1:Y:S04]  /*2490*/  SHFL.DOWN PT, R210, R96, 0x2, 0x1f ;  /* 0x08401f0060d27f89 */ /* 0x00206800000e0000 */
[----:B------:R0:W2:Y:S08]  /*24a0*/  SHFL.DOWN PT, R208, R97, 0x2, 0x1f ;  /* 0x08401f0061d07f89 */ /* 0x0000b000000e0000 */
[----:B------:R-:W-:Y:S05]  /*24b0*/  @P0 BRA `(.L_x_13279) ;  /* 0x0000000000100947 */ /* 0x000fea0003800000 */
[----:B------:R-:W-:Y:S02]  /*24c0*/  MOV R0, R99 ;  /* 0x0000006300007202 */ /* 0x000fe40000000f00 */
[----:B------:R-:W-:-:S07]  /*24d0*/  MOV R98, 0x24f0 ;  /* 0x000024f000627802 */ /* 0x000fce0000000f00 */
[----:B012--5:R-:W-:Y:S05]  /*24e0*/  CALL.REL.NOINC `($__internal_216_$__cuda_sm20_rcp_rn_f32_slowpath) ;  /* 0x0000007000007944 */ /* 0x027fea0003c00000 */
[----:B------:R-:W-:Y:S05]  /*24f0*/  BRA `(.L_x_13280) ;  /* 0x0000000000107947 */ /* 0x000fea0003800000 */
.L_x_13279:
[----:B------:R-:W3:Y:S02]  /*2500*/  MUFU.RCP R0, R99 ;  /* 0x0000006300007308 */ /* 0x000ee40000001000 */
[----:B---3--:R-:W-:-:S04]  /*2510*/  FFMA R2, R99, R0, -1 ;  /* 0xbf80000063027423 */ /* 0x008fc80000000000 */
[----:B------:R-:W-:-:S04]  /*2520*/  FADD.FTZ R3, -R2, -RZ ;  /* 0x800000ff02037221 */ /* 0x000fc80000010100 */
[----:B------:R-:W-:-:S07]  /*2530*/  FFMA R0, R0, R3, R0 ;  /* 0x0000000300007223 */ /* 0x000fce0000000000 */
.L_x_13280:
[----:B------:R-:W-:Y:S05]  /*2540*/  BSYNC B0 ;  /* 0x0000000000007941 */ /* 0x000fea0003800000 */
.L_x_13278:
        /* <DEDUP_REMOVED lines=20> */
[----:B-----5:R-:W-:Y:S05]  /*2690*/  CALL.REL.NOINC `($__internal_216_$__cuda_sm20_rcp_rn_f32_slowpath) ;  /* 0x0000006c00947944 */ /* 0x020fea0003c00000 */
[----:B------:R-:W-:Y:S01]  /*26a0*/  MOV R98, R0 ;  /* 0x0000000000627202 */ /* 0x000fe20000000f00 */
[----:B------:R-:W-:Y:S06]  /*26b0*/  BRA `(.L_x_13283) ;  /* 0x0000000000107947 */ /* 0x000fec0003800000 */
.L_x_13282:
[----:B------:R-:W0:Y:S02]  /*26c0*/  MUFU.RCP R98, R2 ;  /* 0x0000000200627308 */ /* 0x000e240000001000 */
[----:B0-----:R-:W-:-:S04]  /*26d0*/  FFMA R0, R2, R98, -1 ;  /* 0xbf80000002007423 */ /* 0x001fc80000000062 */
[----:B------:R-:W-:-:S04]  /*26e0*/  FADD.FTZ R3, -R0, -RZ ;  /* 0x800000ff00037221 */ /* 0x000fc80000010100 */
[----:B------:R-:W-:-:S07]  /*26f0*/  FFMA R98, R98, R3, R98 ;  /* 0x0000000362627223 */ /* 0x000fce0000000062 */
.L_x_13283:
[----:B------:R-:W-:Y:S05]  /*2700*/  BSYNC B0 ;  /* 0x0000000000007941 */ /* 0x000fea0003800000 */
.L_x_13281:
        /* <DEDUP_REMOVED lines=10> */
[-C--:B------:R-:W-:Y:S01]  /*27b0*/  FMUL R206, R99, R98.reuse ;  /* 0x0000006263ce7220 */ /* 0x080fe20000400000 */
[----:B------:R-:W1:Y:S02]  /*27c0*/  @!P4 LDC.64 R100, c[0x0][0x240] ;  /* 0x00009000ff64cb82 */ /* 0x000e640000000a00 */
[----:B------:R-:W-:Y:S01]  /*27d0*/  FFMA R96, R96, R98, R97 ;  /* 0x0000006260607223 */ /* 0x000fe20000000061 */
[----:B------:R-:W-:Y:S01]  /*27e0*/  LEA.HI R97, R158, UR6, RZ, 0x19 ;  /* 0x000000069e617c11 */ /* 0x000fe2000f8fc8ff */
[----:B------:R-:W-:Y:S04]  /*27f0*/  SHFL.IDX PT, R98, R206, RZ, 0x1f ;  /* 0x00001fffce627589 */ /* 0x000fe800000e0000 */
[----:B------:R-:W2:Y:S01]  /*2800*/  SHFL.IDX PT, R99, R96, RZ, 0x1f ;  /* 0x00001fff60637589 */ /* 0x000ea200000e0000 */
[----:B0-----:R-:W-:Y:S01]  /*2810*/  SHF.L.U32 R208, R0, 0x2, RZ ;  /* 0x0000000200d07819 */ /* 0x001fe200000006ff */
[----:B------:R-:W0:Y:S03]  /*2820*/  @!P3 LDC.64 R2, c[0x0][0x240] ;  /* 0x00009000ff02bb82 */ /* 0x000e260000000a00 */
[----:B------:R-:W-:-:S04]  /*2830*/  LOP3.LUT R208, R210, R208, RZ, 0xc0, !PT ;  /* 0x000000d0d2d07212 */ /* 0x000fc800078ec0ff */
[----:B------:R-:W-:-:S04]  /*2840*/  LEA R97, P0, R97, R208, 0x2 ;  /* 0x000000d061617211 */ /* 0x000fc800078010ff */
[----:B------:R-:W-:Y:S02]  /*2850*/  @!P4 IADD3 R210, P1, R97, UR5, RZ ;  /* 0x0000000561d2cc10 */ /* 0x000fe4000ff3e0ff */
[----:B------:R-:W-:Y:S02]  /*2860*/  IADD3.X R208, RZ, RZ, RZ, P0, !PT ;  /* 0x000000ffffd07210 */ /* 0x000fe400007fe4ff */
[----:B------:R-:W-:Y:S02]  /*2870*/  ISETP.NE.AND P0, PT, R158, RZ, PT ;  /* 0x000000ff9e00720c */ /* 0x000fe40003f05270 */
[----:B------:R-:W-:Y:S02]  /*2880*/  @!P4 IADD3.X R212, RZ, R208, RZ, P1, !PT ;  /* 0x000000d0ffd4c210 */ /* 0x000fe40000ffe4ff */
[----:B-1----:R-:W-:Y:S02]  /*2890*/  @!P4 LEA R100, P1, R210, R100, 0x3 ;  /* 0x00000064d264c211 */ /* 0x002fe400078218ff */
[----:B------:R-:W-:-:S02]  /*28a0*/  @!P3 IADD3 R97, P2, R156, R97, RZ ;  /* 0x000000619c61b210 */ /* 0x000fc40007f5e0ff */
[----:B------:R-:W-:Y:S02]  /*28b0*/  @!P4 LEA.HI.X R101, R210, R101, R212, 0x3, P1 ;  /* 0x00000065d265c211 */ /* 0x000fe400008f1cd4 */
        /* <DEDUP_REMOVED lines=22> */
.L_x_13285:
[----:B------:R-:W2:Y:S04]  /*2a20*/  LDG.E.STRONG.GPU R0, desc[UR8][R98.64] ;  /* 0x0000000862007981 */ /* 0x000ea8000c1ef900 */
[----:B--2---:R-:W-:Y:S01]  /*2a30*/  CCTL.IVALL ;  /* 0x00000000ff00798f */ /* 0x004fe20002000000 */
[----:B------:R-:W-:Y:S05]  /*2a40*/  YIELD ;  /* 0x0000000000007946 */ /* 0x000fea0003800000 */
[----:B------:R-:W-:-:S13]  /*2a50*/  ISETP.NE.AND P0, PT, R0, R96, PT ;  /* 0x000000600000720c */ /* 0x000fda0003f05270 */
[----:B------:R-:W-:Y:S05]  /*2a60*/  @P0 BRA `(.L_x_13285) ;  /* 0xfffffffc00ec0947 */ /* 0x000fea000383ffff */
.L_x_13284:
[----:B------:R-:W-:Y:S05]  /*2a70*/  WARPSYNC.ALL ;  /* 0x0000000000007948 */ /* 0x000fea0003800000 */
[----:B------:R-:W-:Y:S01]  /*2a80*/  BAR.SYNC.DEFER_BLOCKING 0x0 ;  /* 0x0000000000007b1d */ /* 0x000fe20000010000 */
[----:B------:R-:W-:-:S06]  /*2a90*/  MOV R96, RZ ;  /* 0x000000ff00607202 */ /* 0x000fcc0000000f00 */
[----:B------:R-:W2:Y:S01]  /*2aa0*/  @!P3 LDG.E.64 R96, desc[UR8][R2.64] ;  /* 0x000000080260b981 */ /* 0x000ea2000c1e1b00 */
[----:B0-----:R-:W-:Y:S01]  /*2ab0*/  MOV R101, RZ ;  /* 0x000000ff00657202 */ /* 0x001fe20000000f00 */
        /* <DEDUP_REMOVED lines=16> */
[----:B012--5:R-:W-:Y:S05]  /*2bc0*/  CALL.REL.NOINC `($__internal_216_$__cuda_sm20_rcp_rn_f32_slowpath) ;  /* 0x0000006800487944 */ /* 0x027fea0003c00000 */
[----:B------:R-:W-:Y:S05]  /*2bd0*/  BRA `(.L_x_13288) ;  /* 0x0000000000107947 */ /* 0x000fea0003800000 */
.L_x_13287:
[----:B------:R-:W3:Y:S02]  /*2be0*/  MUFU.RCP R0, R99 ;  /* 0x0000006300007308 */ /* 0x000ee40000001000 */
[----:B---3--:R-:W-:-:S04]  /*2bf0*/  FFMA R2, R99, R0, -1 ;  /* 0xbf80000063027423 */ /* 0x008fc80000000000 */
[----:B------:R-:W-:-:S04]  /*2c00*/  FADD.FTZ R3, -R2, -RZ ;  /* 0x800000ff02037221 */ /* 0x000fc80000010100 */
[----:B------:R-:W-:-:S07]  /*2c10*/  FFMA R0, R0, R3, R0 ;  /* 0x0000000300007223 */ /* 0x000fce0000000000 */
.L_x_13288:
[----:B------:R-:W-:Y:S05]  /*2c20*/  BSYNC B0 ;  /* 0x0000000000007941 */ /* 0x000fea0003800000 */
.L_x_13286:
        /* <DEDUP_REMOVED lines=21> */
[----:B------:R-:W-:Y:S05]  /*2d80*/  BRA `(.L_x_13291) ;  /* 0x0000000000107947 */ /* 0x000fea0003800000 */
.L_x_13290:
[----:B------:R-:W0:Y:S02]  /*2d90*/  MUFU.RCP R0, R98 ;  /* 0x0000006200007308 */ /* 0x000e240000001000 */
[----:B0-----:R-:W-:-:S04]  /*2da0*/  FFMA R2, R98, R0, -1 ;  /* 0xbf80000062027423 */ /* 0x001fc80000000000 */
[----:B------:R-:W-:-:S04]  /*2db0*/  FADD.FTZ R3, -R2, -RZ ;  /* 0x800000ff02037221 */ /* 0x000fc80000010100 */
[----:B------:R-:W-:-:S07]  /*2dc0*/  FFMA R0, R0, R3, R0 ;  /* 0x0000000300007223 */ /* 0x000fce0000000000 */
.L_x_13291:
[----:B------:R-:W-:Y:S05]  /*2dd0*/  BSYNC B0 ;  /* 0x0000000000007941 */ /* 0x000fea0003800000 */
.L_x_13289:
[----:B------:R-:W-:Y:S01]  /*2de0*/  FADD R2, R96, -R97 ;  /* 0x8000006160027221 */ /* 0x000fe20000000000 */
[----:B------:R-:W-:Y:S01]  /*2df0*/  FADD R101, R100, R101 ;  /* 0x0000006564657221 */ /* 0x000fe20000000000 */
[----:B------:R-:W0:Y:S01]  /*2e00*/  LDC R98, c[0x0][0x268] ;  /* 0x00009a00ff627b82 */ /* 0x000e220000000800 */
[----:B------:R-:W-:Y:S01]  /*2e10*/  USHF.L.U32 UR12, UR10, 0x7, URZ ;  /* 0x000000070a0c7899 */ /* 0x000fe2000800063f */
[----:B------:R-:W-:Y:S01]  /*2e20*/  FMUL R2, R2, R2 ;  /* 0x0000000202027220 */ /* 0x000fe20000400000 */
[----:B------:R-:W-:Y:S02]  /*2e30*/  ISETP.NE.AND P2, PT, R150, RZ, PT ;  /* 0x000000ff9600720c */ /* 0x000fe40003f45270 */
[----:B-----5:R-:W-:Y:S01]  /*2e40*/  SHF.L.U32 R208, R153, 0x10, RZ ;  /* 0x0000001099d07819 */ /* 0x020fe200000006ff */
[----:B------:R-:W-:Y:S01]  /*2e50*/  FMUL R3, R99, R2 ;  /* 0x0000000263037220 */ /* 0x000fe20000400000 */
[----:B------:R-:W-:Y:S02]  /*2e60*/  SHF.L.U32 R210, R154, 0x10, RZ ;  /* 0x000000109ad27819 */ /* 0x000fe400000006ff */
[----:B------:R-:W-:Y:S01]  /*2e70*/  SHF.L.U32 R212, R50, 0x10, RZ ;  /* 0x0000001032d47819 */ /* 0x000fe200000006ff */
[C---:B------:R-:W-:Y:S01]  /*2e80*/  FMUL R2, R206.reuse, R3 ;  /* 0x00000003ce027220 */ /* 0x040fe20000400000 */
[----:B------:R-:W-:Y:S01]  /*2e90*/  FMUL R206, R206, R97 ;  /* 0x00000061cece7220 */ /* 0x000fe20000400000 */
[----:B------:R-:W-:-:S02]  /*2ea0*/  PRMT R97, R48, 0x7632, R97 ;  /* 0x0000763230617816 */ /* 0x000fc40000000061 */
[----:B------:R-:W-:Y:S01]  /*2eb0*/  FFMA R101, R2, R0, R101 ;  /* 0x0000000002657223 */ /* 0x000fe20000000065 */
[----:B------:R-:W-:Y:S01]  /*2ec0*/  FFMA R99, R99, R96, R206 ;  /* 0x0000006063637223 */ /* 0x000fe200000000ce */
[----:B------:R-:W1:Y:S01]  /*2ed0*/  @!P3 LDC.64 R2, c[0x0][0x228] ;  /* 0x00008a00ff02bb82 */ /* 0x000e620000000a00 */
[----:B------:R-:W-:Y:S01]  /*2ee0*/  SHF.L.U32 R96, R48, 0x10, RZ ;  /* 0x0000001030607819 */ /* 0x000fe200000006ff */
[----:B------:R-:W-:Y:S01]  /*2ef0*/  @P2 FADD R208, R208, 1 ;  /* 0x3f800000d0d02421 */ /* 0x000fe20000000000 */
[----:B------:R-:W-:Y:S01]  /*2f00*/  FMUL R99, R99, R0 ;  /* 0x0000000063637220 */ /* 0x000fe20000400000 */
[----:B------:R-:W0:Y:S01]  /*2f10*/  SHFL.IDX PT, R101, R101, RZ, 0x1f ;  /* 0x00001fff65657589 */ /* 0x000e2200000e0000 */
[----:B------:R-:W-:Y:S01]  /*2f20*/  SHF.L.U32 R206, R97, 0x10, RZ ;  /* 0x0000001061ce7819 */ /* 0x000fe200000006ff */
[----:B------:R-:W-:Y:S01]  /*2f30*/  @P2 FADD R210, R210, 1 ;  /* 0x3f800000d2d22421 */ /* 0x000fe20000000000 */
[----:B------:R-:W-:Y:S02]  /*2f40*/  PRMT R97, R153, 0x7632, R97 ;  /* 0x0000763299617816 */ /* 0x000fe40000000061 */
[----:B------:R-:W2:Y:S01]  /*2f50*/  SHFL.IDX PT, R99, R99, RZ, 0x1f ;  /* 0x00001fff63637589 */ /* 0x000ea200000e0000 */
[----:B------:R-:W-:-:S02]  /*2f60*/  SHF.L.U32 R218, R92, 0x10, RZ ;  /* 0x000000105cda7819 */ /* 0x000fc400000006ff */
[----:B------:R-:W-:Y:S02]  /*2f70*/  SHF.L.U32 R220, R44, 0x10, RZ ;  /* 0x000000102cdc7819 */ /* 0x000fe400000006ff */
[----:B------:R-:W-:Y:S01]  /*2f80*/  SHF.L.U32 R226, R94, 0x10, RZ ;  /* 0x000000105ee27819 */ /* 0x000fe200000006ff */
[----:B------:R-:W-:Y:S01]  /*2f90*/  @P2 FADD R218, R218, 1 ;  /* 0x3f800000dada2421 */ /* 0x000fe20000000000 */
[----:B------:R-:W-:Y:S02]  /*2fa0*/  SHF.L.U32 R228, R46, 0x10, RZ ;  /* 0x000000102ee47819 */ /* 0x000fe400000006ff */
[----:B------:R-:W-:Y:S01]  /*2fb0*/  SHF.L.U32 R234, R88, 0x10, RZ ;  /* 0x0000001058ea7819 */ /* 0x000fe200000006ff */
[----:B------:R-:W-:Y:S01]  /*2fc0*/  @P2 FADD R226, R226, 1 ;  /* 0x3f800000e2e22421 */ /* 0x000fe20000000000 */
[----:B------:R-:W-:Y:S02]  /*2fd0*/  SHF.L.U32 R236, R40, 0x10, RZ ;  /* 0x0000001028ec7819 */ /* 0x000fe400000006ff */
[----:B------:R-:W-:Y:S01]  /*2fe0*/  SHF.L.U32 R242, R90, 0x10, RZ ;  /* 0x000000105af27819 */ /* 0x000fe200000006ff */
[----:B------:R-:W-:Y:S01]  /*2ff0*/  @P2 FADD R234, R234, 1 ;  /* 0x3f800000eaea2421 */ /* 0x000fe20000000000 */
[----:B-1----:R-:W-:Y:S01]  /*3000*/  @!P3 IMAD.WIDE R2, R157, 0x4, R2 ;  /* 0x000000049d02b825 */ /* 0x002fe200078e0202 */
[----:B------:R-:W-:-:S03]  /*3010*/  SHF.L.U32 R244, R42, 0x10, RZ ;  /* 0x000000102af47819 */ /* 0x000fc600000006ff */
[----:B------:R-:W-:Y:S01]  /*3020*/  @P2 FADD R242, R242, 1 ;  /* 0x3f800000f2f22421 */ /* 0x000fe20000000000 */
[----:B0-----:R-:W-:Y:S01]  /*3030*/  FFMA R98, R101, 2.0345052689663134515e-05, R98 ;  /* 0x37aaaaab65627823 */ /* 0x001fe20000000062 */
[----:B------:R-:W-:Y:S01]  /*3040*/  IMAD R101, R157, 0x1800, RZ ;  /* 0x000018009d657824 */ /* 0x000fe200078e02ff */
[----:B------:R-:W-:Y:S02]  /*3050*/  SHF.L.U32 R250, R84, 0x10, RZ ;  /* 0x0000001054fa7819 */ /* 0x000fe400000006ff */
[----:B------:R-:W-:Y:S02]  /*3060*/  SHF.L.U32 R252, R36, 0x10, RZ ;  /* 0x0000001024fc7819 */ /* 0x000fe400000006ff */
[----:B------:R-:W-:Y:S01]  /*3070*/  FSETP.GEU.AND P0, PT, |R98|, 1.175494350822287508e-38, PT ;  /* 0x008000006200780b */ /* 0x000fe20003f0e200 */
[----:B------:R-:W-:Y:S01]  /*3080*/  @P2 FADD R250, R250, 1 ;  /* 0x3f800000fafa2421 */ /* 0x000fe20000000000 */
[----:B--2---:R-:W-:Y:S02]  /*3090*/  R2UR UR14, R99 ;  /* 0x00000000630e72ca */ /* 0x004fe400000e0000 */
[----:B------:R-:W-:Y:S01]  /*30a0*/  MOV R99, UR12 ;  /* 0x0000000c00637c02 */ /* 0x000fe20008000f00 */
[----:B------:R-:W-:Y:S01]  /*30b0*/  ULDC.64 UR12, c[0x0][0x288] ;  /* 0x0000a200000c7ab9 */ /* 0x000fe20000000a00 */
[----:B------:R-:W-:-:S02]  /*30c0*/  ISETP.NE.AND P1, PT, RZ, UR11, PT ;  /* 0x0000000bff007c0c */ /* 0x000fc4000bf25270 */
[----:B------:R-:W-:Y:S02]  /*30d0*/  LOP3.LUT R99, R99, 0x180, R156, 0xe2, !PT ;  /* 0x0000018063637812 */ /* 0x000fe400078ee29c */
[----:B------:R-:W-:Y:S02]  /*30e0*/  LOP3.LUT R159, R159, 0xffffff00, RZ, 0xc0, !PT ;  /* 0xffffff009f9f7812 */ /* 0x000fe400078ec0ff */
[----:B------:R-:W-:Y:S01]  /*30f0*/  LOP3.LUT R161, R161, 0xffffff00, RZ, 0xc0, !PT ;  /* 0xffffff00a1a17812 */ /* 0x000fe200078ec0ff */
[----:B------:R-:W-:Y:S01]  /*3100*/  @!P0 FMUL R98, R98, 16777216 ;  /* 0x4b80000062628820 */ /* 0x000fe20000400000 */
[----:B------:R-:W-:Y:S01]  /*3110*/  LOP3.LUT R163, R163, 0xffffff00, RZ, 0xc0, !PT ;  /* 0xffffff00a3a37812 */ /* 0x000fe200078ec0ff */
        /* <DEDUP_REMOVED lines=21> */
[----:B0-----:R-:W-:Y:S01]  /*3270*/  R2UR UR4, R98 ;  /* 0x00000000620472ca */ /* 0x001fe200000e0000 */
[----:B------:R-:W-:Y:S01]  /*3280*/  FADD R217, R217, -UR14 ;  /* 0x8000000ed9d97e21 */ /* 0x000fe20008000000 */
[----:B------:R-:W-:Y:S01]  /*3290*/  SHF.L.U32 R98, R152, 0x10, RZ ;  /* 0x0000001098627819 */ /* 0x000fe200000006ff */
[----:B------:R-:W-:Y:S01]  /*32a0*/  @P2 FADD R2, R2, 1 ;  /* 0x3f80000002022421 */ /* 0x000fe20000000000 */
[----:B------:R-:W-:Y:S01]  /*32b0*/  PRMT R3, R155, 0x7632, R3 ;  /* 0x000076329b037816 */ /* 0x000fe20000000003 */
[----:B------:R-:W-:Y:S01]  /*32c0*/  FADD R221, R221, -UR14 ;  /* 0x8000000edddd7e21 */ /* 0x000fe20008000000 */
[----:B------:R-:W-:Y:S01]  /*32d0*/  PRMT R97, R51, 0x7632, R97 ;  /* 0x0000763233617816 */ /* 0x000fe20000000061 */
        /* <DEDUP_REMOVED lines=18> */
[----:B------:R-:W-:Y:S01]  /*3400*/  PRMT R0, R152, 0x7632, R0 ;  /* 0x0000763298007816 */ /* 0x000fe20000000000 */
[----:B------:R-:W-:Y:S01]  /*3410*/  FADD R241, R241, -UR14 ;  /* 0x8000000ef1f17e21 */ /* 0x000fe20008000000 */
[----:B------:R-:W-:Y:S01]  /*3420*/  FADD R109, R109, -UR14 ;  /* 0x8000000e6d6d7e21 */ /* 0x000fe20008000000 */
[----:B------:R-:W-:Y:S01]  /*3430*/  FADD R249, R249, -UR14 ;  /* 0x8000000ef9f97e21 */ /* 0x000fe20008000000 */
[----:B------:R-:W-:Y:S01]  /*3440*/  SHF.L.U32 R100, R0, 0x10, RZ ;  /* 0x0000001000647819 */ /* 0x000fe200000006ff */
[----:B------:R-:W-:Y:S01]  /*3450*/  FADD R245, R245, -UR14 ;  /* 0x8000000ef5f57e21 */ /* 0x000fe20008000000 */
[----:B------:R-:W-:Y:S01]  /*3460*/  LOP3.LUT R0, R99, 0x60, R158, 0xf8, !PT ;  /* 0x0000006063007812 */ /* 0x000fe200078ef89e */
[----:B------:R-:W-:Y:S01]  /*3470*/  FADD R247, R247, -UR14 ;  /* 0x8000000ef7f77e21 */ /* 0x000fe20008000000 */
[----:B------:R-:W-:Y:S01]  /*3480*/  PRMT R99, R49, 0x7632, R99 ;  /* 0x0000763231637816 */ /* 0x000fe20000000063 */
[----:B------:R-:W-:Y:S01]  /*3490*/  @P2 FADD R100, R100, 1 ;  /* 0x3f80000064642421 */ /* 0x000fe20000000000 */
[----:B------:R-:W-:Y:S01]  /*34a0*/  LOP3.LUT R0, R101, R0, RZ, 0xfc, !PT ;  /* 0x0000000065007212 */ /* 0x000fe200078efcff */
[----:B------:R-:W-:Y:S01]  /*34b0*/  FMUL R185, R185, UR4 ;  /* 0x00000004b9b97c20 */ /* 0x000fe20008400000 */
[----:B------:R-:W-:Y:S01]  /*34c0*/  FMUL R183, R183, UR4 ;  /* 0x00000004b7b77c20 */ /* 0x000fe20008400000 */
[----:B------:R-:W-:Y:S01]  /*34d0*/  PRMT R101, R154, 0x7632, R101 ;  /* 0x000076329a657816 */ /* 0x000fe20000000065 */
[----:B------:R-:W-:Y:S01]  /*34e0*/  FMUL R189, R189, UR4 ;  /* 0x00000004bdbd7c20 */ /* 0x000fe20008400000 */
[----:B------:R-:W-:Y:S01]  /*34f0*/  FFMA R98, R185, R98, R96 ;  /* 0x00000062b9627223 */ /* 0x000fe20000000060 */
[----:B------:R-:W-:Y:S01]  /*3500*/  FFMA R96, R183, R100, R206 ;  /* 0x00000064b7607223 */ /* 0x000fe200000000ce */
        /* <DEDUP_REMOVED lines=10> */
[----:B------:R-:W-:Y:S01]  /*35b0*/  PRMT R99, R92, 0x7632, R99 ;  /* 0x000076325c637816 */ /* 0x000fe20000000063 */
[----:B------:R-:W-:Y:S01]  /*35c0*/  FFMA R100, R187, R2, R206 ;  /* 0x00000002bb647223 */ /* 0x000fe200000000ce */
[----:B------:R-:W-:Y:S01]  /*35d0*/  PRMT R101, R44, 0x7632, R101 ;  /* 0x000076322c657816 */ /* 0x000fe20000000065 */
[----:B------:R-:W-:Y:S01]  /*35e0*/  FFMA R2, R191, R214, R216 ;  /* 0x000000d6bf027223 */ /* 0x000fe200000000d8 */
[----:B------:R-:W-:Y:S01]  /*35f0*/  SHF.L.U32 R216, R155, 0x10, RZ ;  /* 0x000000109bd87819 */ /* 0x000fe200000006ff */
[----:B------:R-:W-:Y:S01]  /*3600*/  FFMA R206, R193, R210, R212 ;  /* 0x000000d2c1ce7223 */ /* 0x000fe200000000d4 */
[----:B------:R-:W-:Y:S01]  /*3610*/  SHF.L.U32 R222, R99, 0x10, RZ ;  /* 0x0000001063de7819 */ /* 0x000fe200000006ff */
[----:B------:R-:W-:Y:S01]  /*3620*/  IMAD.U32 R214, R3, 0x10000, RZ ;  /* 0x0001000003d67824 */ /* 0x000fe200078e00ff */
[----:B------:R-:W-:Y:S01]  /*3630*/  SHF.L.U32 R210, R51, 0x10, RZ ;  /* 0x0000001033d27819 */ /* 0x000fe200000006ff */
[----:B------:R-:W-:Y:S01]  /*3640*/  @P2 FADD R216, R216, 1 ;  /* 0x3f800000d8d82421 */ /* 0x000fe20000000000 */
[----:B------:R-:W-:Y:S01]  /*3650*/  SHF.L.U32 R224, R101, 0x10, RZ ;  /* 0x0000001065e07819 */ /* 0x000fe200000006ff */
[----:B------:R-:W-:Y:S01]  /*3660*/  FMUL R197, R197, UR4 ;  /* 0x00000004c5c57c20 */ /* 0x000fe20008400000 */
[----:B------:R-:W-:Y:S01]  /*3670*/  @P2 FADD R222, R222, 1 ;  /* 0x3f800000dede2421 */ /* 0x000fe20000000000 */
[----:B------:R-:W-:Y:S01]  /*3680*/  FMUL R199, R199, UR4 ;  /* 0x00000004c7c77c20 */ /* 0x000fe20008400000 */
[----:B------:R-:W-:Y:S01]  /*3690*/  SHF.L.U32 R212, R97, 0x10, RZ ;  /* 0x0000001061d47819 */ /* 0x000fe200000006ff */
[----:B------:R-:W-:Y:S01]  /*36a0*/  @P2 FADD R214, R214, 1 ;  /* 0x3f800000d6d62421 */ /* 0x000fe20000000000 */
[----:B------:R-:W-:Y:S01]  /*36b0*/  PRMT R99, R94, 0x7632, R99 ;  /* 0x000076325e637816 */ /* 0x000fe20000000063 */
[----:B------:R-:W-:Y:S01]  /*36c0*/  FMUL R195, R195, UR4 ;  /* 0x00000004c3c37c20 */ /* 0x000fe20008400000 */
[----:B------:R-:W-:Y:S01]  /*36d0*/  FFMA R216, R197, R216, R210 ;  /* 0x000000d8c5d87223 */ /* 0x000fe200000000d2 */
[----:B------:R-:W-:Y:S01]  /*36e0*/  FMUL R201, R201, UR4 ;  /* 0x00000004c9c97c20 */ /* 0x000fe20008400000 */
[----:B------:R-:W-:Y:S01]  /*36f0*/  FFMA R210, R199, R222, R224 ;  /* 0x000000dec7d27223 */ /* 0x000fe200000000e0 */
[----:B------:R-:W-:Y:S01]  /*3700*/  SHF.L.U32 R224, R93, 0x10, RZ ;  /* 0x000000105de07819 */ /* 0x000fe200000006ff */
[----:B------:R-:W-:Y:S01]  /*3710*/  FFMA R214, R195, R214, R212 ;  /* 0x000000d6c3d67223 */ /* 0x000fe200000000d4 */
[----:B------:R-:W-:Y:S01]  /*3720*/  PRMT R3, R93, 0x7632, R3 ;  /* 0x000076325d037816 */ /* 0x000fe20000000003 */
        /* <DEDUP_REMOVED lines=10> */
[----:B------:R-:W-:Y:S01]  /*37d0*/  FMUL R203, R203, UR4 ;  /* 0x00000004cbcb7c20 */ /* 0x000fe20008400000 */
[----:B------:R-:W-:Y:S01]  /*37e0*/  SHF.L.U32 R232, R101, 0x10, RZ ;  /* 0x0000001065e87819 */ /* 0x000fe200000006ff */
[----:B------:R-:W-:Y:S01]  /*37f0*/  FFMA R224, R205, R224, R218 ;  /* 0x000000e0cde07223 */ /* 0x000fe200000000da */
[----:B------:R-:W-:Y:S01]  /*3800*/  SHF.L.U32 R220, R97, 0x10, RZ ;  /* 0x0000001061dc7819 */ /* 0x000fe200000006ff */
[----:B------:R-:W-:Y:S01]  /*3810*/  @P2 FADD R222, R222, 1 ;  /* 0x3f800000dede2421 */ /* 0x000fe20000000000 */
[----:B------:R-:W-:Y:S01]  /*3820*/  PRMT R99, R88, 0x7632, R99 ;  /* 0x0000763258637816 */ /* 0x000fe20000000063 */
        /* <DEDUP_REMOVED lines=39> */
[----:B------:R-:W-:Y:S01]  /*3aa0*/  PRMT R3, R91, 0x7632, R3 ;  /* 0x000076325b037816 */ /* 0x000fe20000000003 */
[----:B------:R-:W-:Y:S01]  /*3ab0*/  @P2 FADD R236, R236, 1 ;  /* 0x3f800000ecec2421 */ /* 0x000fe20000000000 */
[----:B------:R-:W-:Y:S01]  /*3ac0*/  SHF.L.U32 R238, R97, 0x10, RZ ;  /* 0x0000001061ee7819 */ /* 0x000fe200000006ff */
[----:B------:R-:W-:Y:S01]  /*3ad0*/  FMUL R225, R225, UR4 ;  /* 0x00000004e1e17c20 */ /* 0x000fe20008400000 */
[----:B------:R-:W-:Y:S01]  /*3ae0*/  PRMT R99, R84, 0x7632, R99 ;  /* 0x0000763254637816 */ /* 0x000fe20000000063 */
[----:B------:R-:W-:Y:S01]  /*3af0*/  FFMA R234, R223, R246, R248 ;  /* 0x000000f6dfea7223 */ /* 0x000fe200000000f8 */
[----:B------:R-:W-:Y:S01]  /*3b00*/  PRMT R97, R43, 0x7632, R97 ;  /* 0x000076322b617816 */ /* 0x000fe20000000061 */
[----:B------:R-:W-:Y:S01]  /*3b10*/  FFMA R236, R219, R236, R238 ;  /* 0x000000ecdbec7223 */ /* 0x000fe200000000ee */
[----:B------:R-:W-:Y:S01]  /*3b20*/  SHF.L.U32 R246, R3, 0x10, RZ ;  /* 0x0000001003f67819 */ /* 0x000fe200000006ff */
        /* <DEDUP_REMOVED lines=10> */
[----:B------:R-:W-:Y:S01]  /*3bd0*/  FMUL R231, R231, UR4 ;  /* 0x00000004e7e77c20 */ /* 0x000fe20008400000 */
[----:B------:R-:W-:Y:S01]  /*3be0*/  SHF.L.U32 R101, R101, 0x10, RZ ;  /* 0x0000001065657819 */ /* 0x000fe200000006ff */
[----:B------:R-:W-:Y:S01]  /*3bf0*/  @P2 FADD R99, R99, 1 ;  /* 0x3f80000063632421 */ /* 0x000fe20000000000 */
[----:B------:R-:W-:Y:S01]  /*3c00*/  FMUL R229, R229, UR4 ;  /* 0x00000004e5e57c20 */ /* 0x000fe20008400000 */
[----:B------:R-:W-:Y:S01]  /*3c10*/  FFMA R246, R103, R246, R244 ;  /* 0x000000f667f67223 */ /* 0x000fe200000000f4 */
[----:B------:R-:W-:Y:S01]  /*3c20*/  FFMA R248, R227, R248, R242 ;  /* 0x000000f8e3f87223 */ /* 0x000fe200000000f2 */
[----:B------:R-:W-:Y:S01]  /*3c30*/  FFMA R244, R231, R250, R252 ;  /* 0x000000fae7f47223 */ /* 0x000fe200000000fc */
[----:B------:R-:W-:Y:S01]  /*3c40*/  FFMA R242, R229, R99, R101 ;  /* 0x00000063e5f27223 */ /* 0x000fe20000000065 */
        /* <DEDUP_REMOVED lines=8> */
[----:B------:R-:W-:Y:S01]  /*3cd0*/  PRMT R97, R37, 0x7632, R97 ;  /* 0x0000763225617816 */ /* 0x000fe20000000061 */
[----:B------:R-:W-:Y:S01]  /*3ce0*/  FMUL R235, R235, UR4 ;  /* 0x00000004ebeb7c20 */ /* 0x000fe20008400000 */
[----:B------:R-:W-:Y:S01]  /*3cf0*/  PRMT R3, R85, 0x7632, R3 ;  /* 0x0000763255037816 */ /* 0x000fe20000000003 */
[----:B------:R-:W-:Y:S01]  /*3d00*/  FMUL R105, R105, UR4 ;  /* 0x0000000469697c20 */ /* 0x000fe20008400000 */
[C---:B------:R-:W-:Y:S01]  /*3d10*/  SHF.L.U32 R103, R38.reuse, 0x10, RZ ;  /* 0x0000001026677819 */ /* 0x040fe200000006ff */
[----:B------:R-:W-:Y:S01]  /*3d20*/  FMUL R107, R107, UR4 ;  /* 0x000000046b6b7c20 */ /* 0x000fe20008400000 */
[----:B------:R-:W-:Y:S01]  /*3d30*/  PRMT R185, R38, 0x7632, R185 ;  /* 0x0000763226b97816 */ /* 0x000fe200000000b9 */
[----:B------:R-:W-:Y:S01]  /*3d40*/  IMAD.U32 R3, R3, 0x10000, RZ ;  /* 0x0001000003037824 */ /* 0x000fe200078e00ff */
[----:B------:R-:W-:Y:S01]  /*3d50*/  SHF.L.U32 R183, R99, 0x10, RZ ;  /* 0x0000001063b77819 */ /* 0x000fe200000006ff */
[----:B------:R-:W-:Y:S01]  /*3d60*/  FMUL R243, R243, UR4 ;  /* 0x00000004f3f37c20 */ /* 0x000fe20008400000 */
[----:B------:R-:W-:Y:S01]  /*3d70*/  SHF.L.U32 R99, R97, 0x10, RZ ;  /* 0x0000001061637819 */ /* 0x000fe200000006ff */
[----:B------:R-:W-:Y:S01]  /*3d80*/  FFMA R97, R233, R250, R252 ;  /* 0x000000fae9617223 */ /* 0x000fe200000000fc */
[----:B------:R-:W-:Y:S01]  /*3d90*/  SHF.L.U32 R185, R185, 0x10, RZ ;  /* 0x00000010b9b97819 */ /* 0x000fe200000006ff */
[----:B------:R-:W-:Y:S01]  /*3da0*/  FFMA R252, R237, R101, R103 ;  /* 0x00000065edfc7223 */ /* 0x000fe20000000067 */
[----:B------:R-:W-:Y:S01]  /*3db0*/  @P2 FADD R183, R183, 1 ;  /* 0x3f800000b7b72421 */ /* 0x000fe20000000000 */
[----:B------:R-:W-:Y:S01]  /*3dc0*/  PRMT R101, R87, 0x7632, R101 ;  /* 0x0000763257657816 */ /* 0x000fe20000000065 */
[----:B------:R-:W-:Y:S01]  /*3dd0*/  @P2 FADD R3, R3, 1 ;  /* 0x3f80000003032421 */ /* 0x000fe20000000000 */
[----:B------:R-:W-:Y:S01]  /*3de0*/  PRMT R103, R39, 0x7632, R103 ;  /* 0x0000763227677816 */ /* 0x000fe20000000067 */
[----:B------:R-:W-:Y:S01]  /*3df0*/  FFMA R250, R235, R183, R185 ;  /* 0x000000b7ebfa7223 */ /* 0x000fe200000000b9 */
[----:B------:R-:W-:Y:S01]  /*3e00*/  SHF.L.U32 R101, R101, 0x10, RZ ;  /* 0x0000001065657819 */ /* 0x000fe200000006ff */
[----:B------:R-:W-:Y:S01]  /*3e10*/  FFMA R3, R105, R3, R99 ;  /* 0x0000000369037223 */ /* 0x000fe20000000063 */
        /* <DEDUP_REMOVED lines=8> */
[C---:B------:R-:W-:Y:S01]  /*3ea0*/  SHF.L.U32 R185, R32.reuse, 0x10, RZ ;  /* 0x0000001020b97819 */ /* 0x040fe200000006ff */
        /* <DEDUP_REMOVED lines=9> */
[----:B------:R-:W-:Y:S01]  /*3f40*/  PRMT R183, R81, 0x7632, R183 ;  /* 0x0000763251b77816 */ /* 0x000fe200000000b7 */
[----:B------:R-:W-:Y:S01]  /*3f50*/  FFMA R105, R239, R105, R99 ;  /* 0x00000069ef697223 */ /* 0x000fe20000000063 */
[C---:B------:R-:W-:Y:S01]  /*3f60*/  PRMT R193, R82.reuse, 0x7632, R193 ;  /* 0x0000763252c17816 */ /* 0x040fe200000000c1 */
        /* <DEDUP_REMOVED lines=9> */
[----:B------:R-:W-:Y:S01]  /*4000*/  PRMT R195, R34, 0x7632, R195 ;  /* 0x0000763222c37816 */ /* 0x000fe200000000c3 */
[----:B------:R-:W-:Y:S01]  /*4010*/  @P2 FADD R189, R189, 1 ;  /* 0x3f800000bdbd2421 */ /* 0x000fe20000000000 */
[----:B------:R-:W-:Y:S01]  /*4020*/  SHF.L.U32 R193, R193, 0x10, RZ ;  /* 0x00000010c1c17819 */ /* 0x000fe200000006ff */
[----:B------:R-:W-:Y:S01]  /*4030*/  @P2 FADD R185, R185, 1 ;  /* 0x3f800000b9b92421 */ /* 0x000fe20000000000 */
[----:B------:R-:W-:Y:S01]  /*4040*/  SHF.L.U32 R187, R187, 0x10, RZ ;  /* 0x00000010bbbb7819 */ /* 0x000fe200000006ff */
[----:B------:R-:W-:Y:S01]  /*4050*/  FADD R112, R112, -UR14 ;  /* 0x8000000e70707e21 */ /* 0x000fe20008000000 */
[----:B------:R-:W-:Y:S01]  /*4060*/  SHF.L.U32 R191, R34, 0x10, RZ ;  /* 0x0000001022bf7819 */ /* 0x000fe200000006ff */
[----:B------:R-:W-:Y:S01]  /*4070*/  @P2 FADD R193, R193, 1 ;  /* 0x3f800000c1c12421 */ /* 0x000fe20000000000 */
[----:B------:R-:W-:Y:S01]  /*4080*/  SHF.L.U32 R107, R33, 0x10, RZ ;  /* 0x00000010216b7819 */ /* 0x000fe200000006ff */
[----:B------:R-:W-:Y:S01]  /*4090*/  FFMA R109, R109, R183, R187 ;  /* 0x000000b76d6d7223 */ /* 0x000fe200000000bb */
[----:B------:R-:W-:Y:S01]  /*40a0*/  SHF.L.U32 R195, R195, 0x10, RZ ;  /* 0x00000010c3c37819 */ /* 0x000fe200000006ff */
[--C-:B------:R-:W-:Y:S01]  /*40b0*/  FFMA R183, R249, R189, R191.reuse ;  /* 0x000000bdf9b77223 */ /* 0x100fe200000000bf */
[----:B------:R-:W-:Y:S01]  /*40c0*/  PRMT R191, R83, 0x7632, R191 ;  /* 0x0000763253bf7816 */ /* 0x000fe200000000bf */
[----:B------:R-:W-:Y:S01]  /*40d0*/  FFMA R185, R245, R185, R107 ;  /* 0x000000b9f5b97223 */ /* 0x000fe2000000006b */
[C---:B------:R-:W-:Y:S01]  /*40e0*/  PRMT R199, R76.reuse, 0x7632, R199 ;  /* 0x000076324cc77816 */ /* 0x040fe200000000c7 */
[----:B------:R-:W-:Y:S01]  /*40f0*/  FFMA R107, R247, R193, R195 ;  /* 0x000000c1f76b7223 */ /* 0x000fe200000000c3 */
[----:B------:R-:W-:Y:S01]  /*4100*/  SHF.L.U32 R195, R76, 0x10, RZ ;  /* 0x000000104cc37819 */ /* 0x000fe200000006ff */
[----:B------:R-:W-:Y:S01]  /*4110*/  FADD R111, R111, -UR14 ;  /* 0x8000000e6f6f7e21 */ /* 0x000fe20008000000 */
[----:B------:R-:W-:Y:S01]  /*4120*/  PRMT R193, R35, 0x7632, R193 ;  /* 0x0000763223c17816 */ /* 0x000fe200000000c1 */
[----:B------:R-:W-:Y:S01]  /*4130*/  FADD R102, R102, -UR14 ;  /* 0x8000000e66667e21 */ /* 0x000fe20008000000 */
[----:B------:R-:W-:Y:S01]  /*4140*/  SHF.L.U32 R191, R191, 0x10, RZ ;  /* 0x00000010bfbf7819 */ /* 0x000fe200000006ff */
[----:B------:R-:W-:Y:S01]  /*4150*/  @P2 FADD R195, R195, 1 ;  /* 0x3f800000c3c32421 */ /* 0x000fe20000000000 */
[----:B------:R-:W-:Y:S01]  /*4160*/  SHF.L.U32 R197, R28, 0x10, RZ ;  /* 0x000000101cc57819 */ /* 0x000fe200000006ff */
[----:B------:R-:W-:Y:S01]  /*4170*/  FMUL R112, R112, UR4 ;  /* 0x0000000470707c20 */ /* 0x000fe20008400000 */
        /* <DEDUP_REMOVED lines=10> */
[----:B------:R-:W-:Y:S01]  /*4220*/  SHF.L.U32 R189, R35, 0x10, RZ ;  /* 0x0000001023bd7819 */ /* 0x000fe200000006ff */
[----:B------:R-:W-:Y:S01]  /*4230*/  FFMA R112, R112, R195, R197 ;  /* 0x000000c370707223 */ /* 0x000fe200000000c5 */
[----:B------:R-:W-:Y:S01]  /*4240*/  @P2 FADD R187, R187, 1 ;  /* 0x3f800000bbbb2421 */ /* 0x000fe20000000000 */
[----:B------:R-:W-:Y:S01]  /*4250*/  FMUL R251, R251, UR4 ;  /* 0x00000004fbfb7c20 */ /* 0x000fe20008400000 */
[----:B------:R-:W-:Y:S01]  /*4260*/  FFMA R111, R111, R191, R193 ;  /* 0x000000bf6f6f7223 */ /* 0x000fe200000000c1 */
[----:B------:R-:W-:Y:S01]  /*4270*/  PRMT R197, R78, 0x7632, R197 ;  /* 0x000076324ec57816 */ /* 0x000fe200000000c5 */
[----:B------:R-:W-:Y:S01]  /*4280*/  FFMA R102, R102, R199, R201 ;  /* 0x000000c766667223 */ /* 0x000fe200000000c9 */
[----:B------:R-:W-:Y:S01]  /*4290*/  PRMT R193, R77, 0x7632, R193 ;  /* 0x000076324dc17816 */ /* 0x000fe200000000c1 */
[----:B------:R-:W-:Y:S01]  /*42a0*/  FFMA R187, R251, R187, R189 ;  /* 0x000000bbfbbb7223 */ /* 0x000fe200000000bd */
[----:B------:R-:W-:Y:S01]  /*42b0*/  SHF.L.U32 R199, R78, 0x10, RZ ;  /* 0x000000104ec77819 */ /* 0x000fe200000006ff */
[----:B------:R-:W-:Y:S01]  /*42c0*/  FADD R104, R104, -UR14 ;  /* 0x8000000e68687e21 */ /* 0x000fe20008000000 */
[----:B------:R-:W-:Y:S01]  /*42d0*/  SHF.L.U32 R205, R197, 0x10, RZ ;  /* 0x00000010c5cd7819 */ /* 0x000fe200000006ff */
[----:B------:R-:W-:Y:S01]  /*42e0*/  FADD R197, R114, -UR14 ;  /* 0x8000000e72c57e21 */ /* 0x000fe20008000000 */
[----:B------:R-:W-:Y:S01]  /*42f0*/  SHF.L.U32 R189, R77, 0x10, RZ ;  /* 0x000000104dbd7819 */ /* 0x000fe200000006ff */
[----:B------:R-:W-:Y:S01]  /*4300*/  FADD R113, R113, -UR14 ;  /* 0x8000000e71717e21 */ /* 0x000fe20008000000 */
[----:B------:R-:W-:Y:S01]  /*4310*/  PRMT R195, R29, 0x7632, R195 ;  /* 0x000076321dc37816 */ /* 0x000fe200000000c3 */
[----:B------:R-:W-:Y:S01]  /*4320*/  FADD R106, R106, -UR14 ;  /* 0x8000000e6a6a7e21 */ /* 0x000fe20008000000 */
[----:B------:R-:W-:Y:S01]  /*4330*/  SHF.L.U32 R193, R193, 0x10, RZ ;  /* 0x00000010c1c17819 */ /* 0x000fe200000006ff */
[----:B------:R-:W-:Y:S01]  /*4340*/  @P2 FADD R199, R199, 1 ;  /* 0x3f800000c7c72421 */ /* 0x000fe20000000000 */
[C---:B------:R-:W-:Y:S01]  /*4350*/  PRMT R203, R30.reuse, 0x7632, R203 ;  /* 0x000076321ecb7816 */ /* 0x040fe200000000cb */
[----:B------:R-:W-:Y:S01]  /*4360*/  FMUL R197, R197, UR4 ;  /* 0x00000004c5c57c20 */ /* 0x000fe20008400000 */
[----:B------:R-:W-:Y:S01]  /*4370*/  SHF.L.U32 R201, R30, 0x10, RZ ;  /* 0x000000101ec97819 */ /* 0x000fe200000006ff */
[----:B------:R-:W-:Y:S01]  /*4380*/  @P2 FADD R189, R189, 1 ;  /* 0x3f800000bdbd2421 */ /* 0x000fe20000000000 */
[----:B------:R-:W-:Y:S01]  /*4390*/  SHF.L.U32 R191, R29, 0x10, RZ ;  /* 0x000000101dbf7819 */ /* 0x000fe200000006ff */
[----:B------:R-:W-:Y:S01]  /*43a0*/  @P2 FADD R193, R193, 1 ;  /* 0x3f800000c1c12421 */ /* 0x000fe20000000000 */
[----:B------:R-:W-:Y:S01]  /*43b0*/  SHF.L.U32 R195, R195, 0x10, RZ ;  /* 0x00000010c3c37819 */ /* 0x000fe200000006ff */
[----:B------:R-:W-:Y:S01]  /*43c0*/  FMUL R104, R104, UR4 ;  /* 0x0000000468687c20 */ /* 0x000fe20008400000 */
[----:B------:R-:W-:Y:S01]  /*43d0*/  FMUL R114, R113, UR4 ;  /* 0x0000000471727c20 */ /* 0x000fe20008400000 */
[----:B------:R-:W-:Y:S01]  /*43e0*/  SHF.L.U32 R207, R203, 0x10, RZ ;  /* 0x00000010cbcf7819 */ /* 0x000fe200000006ff */
[----:B------:R-:W-:Y:S01]  /*43f0*/  FMUL R203, R106, UR4 ;  /* 0x000000046acb7c20 */ /* 0x000fe20008400000 */
[----:B------:R-:W-:Y:S01]  /*4400*/  @P2 FADD R205, R205, 1 ;  /* 0x3f800000cdcd2421 */ /* 0x000fe20000000000 */
[----:B------:R-:W-:Y:S01]  /*4410*/  FFMA R106, R197, R199, R201 ;  /* 0x000000c7c56a7223 */ /* 0x000fe200000000c9 */
[----:B------:R-:W-:Y:S01]  /*4420*/  FFMA R113, R104, R189, R191 ;  /* 0x000000bd68717223 */ /* 0x000fe200000000bf */
[----:B------:R-:W-:Y:S01]  /*4430*/  FFMA R114, R114, R193, R195 ;  /* 0x000000c172727223 */ /* 0x000fe200000000c3 */
[----:B------:R-:W-:Y:S01]  /*4440*/  PRMT R197, R72, 0x7632, R197 ;  /* 0x0000763248c57816 */ /* 0x000fe200000000c5 */
[----:B------:R-:W-:Y:S01]  /*4450*/  FADD R108, R108, -UR14 ;  /* 0x8000000e6c6c7e21 */ /* 0x000fe20008000000 */
[----:B------:R-:W-:Y:S01]  /*4460*/  SHF.L.U32 R189, R79, 0x10, RZ ;  /* 0x000000104fbd7819 */ /* 0x000fe200000006ff */
[----:B------:R-:W-:Y:S01]  /*4470*/  FFMA R104, R203, R205, R207 ;  /* 0x000000cdcb687223 */ /* 0x000fe200000000cf */
[----:B------:R-:W-:Y:S01]  /*4480*/  PRMT R193, R79, 0x7632, R193 ;  /* 0x000076324fc17816 */ /* 0x000fe200000000c1 */
[----:B------:R-:W-:Y:S01]  /*4490*/  FADD R115, R115, -UR14 ;  /* 0x8000000e73737e21 */ /* 0x000fe20008000000 */
[----:B------:R-:W-:Y:S01]  /*44a0*/  SHF.L.U32 R199, R72, 0x10, RZ ;  /* 0x0000001048c77819 */ /* 0x000fe200000006ff */
[----:B------:R-:W-:Y:S01]  /*44b0*/  @P2 FADD R189, R189, 1 ;  /* 0x3f800000bdbd2421 */ /* 0x000fe20000000000 */
[----:B------:R-:W-:Y:S01]  /*44c0*/  SHF.L.U32 R205, R197, 0x10, RZ ;  /* 0x00000010c5cd7819 */ /* 0x000fe200000006ff */
[----:B------:R-:W-:Y:S01]  /*44d0*/  FADD R197, R116, -UR14 ;  /* 0x8000000e74c57e21 */ /* 0x000fe20008000000 */
[----:B------:R-:W-:Y:S01]  /*44e0*/  SHF.L.U32 R191, R31, 0x10, RZ ;  /* 0x000000101fbf7819 */ /* 0x000fe200000006ff */
[----:B------:R-:W-:Y:S01]  /*44f0*/  IMAD.U32 R193, R193, 0x10000, RZ ;  /* 0x00010000c1c17824 */ /* 0x000fe200078e00ff */
[----:B------:R-:W-:Y:S01]  /*4500*/  PRMT R195, R31, 0x7632, R195 ;  /* 0x000076321fc37816 */ /* 0x000fe200000000c3 */
[----:B------:R-:W-:Y:S01]  /*4510*/  FMUL R108, R108, UR4 ;  /* 0x000000046c6c7c20 */ /* 0x000fe20008400000 */
[----:B------:R-:W-:Y:S01]  /*4520*/  PRMT R203, R24, 0x7632, R203 ;  /* 0x0000763218cb7816 */ /* 0x000fe200000000cb */
[----:B------:R-:W-:Y:S01]  /*4530*/  FADD R110, R110, -UR14 ;  /* 0x8000000e6e6e7e21 */ /* 0x000fe20008000000 */
[----:B------:R-:W-:Y:S01]  /*4540*/  SHF.L.U32 R201, R24, 0x10, RZ ;  /* 0x0000001018c97819 */ /* 0x000fe200000006ff */
[----:B------:R-:W-:Y:S01]  /*4550*/  @P2 FADD R199, R199, 1 ;  /* 0x3f800000c7c72421 */ /* 0x000fe20000000000 */
[----:B------:R-:W-:Y:S01]  /*4560*/  SHF.L.U32 R195, R195, 0x10, RZ ;  /* 0x00000010c3c37819 */ /* 0x000fe200000006ff */
[----:B------:R-:W-:Y:S01]  /*4570*/  FMUL R116, R115, UR4 ;  /* 0x0000000473747c20 */ /* 0x000fe20008400000 */
[----:B------:R-:W-:Y:S01]  /*4580*/  FMUL R197, R197, UR4 ;  /* 0x00000004c5c57c20 */ /* 0x000fe20008400000 */
[----:B------:R-:W-:Y:S01]  /*4590*/  @P2 FADD R193, R193, 1 ;  /* 0x3f800000c1c12421 */ /* 0x000fe20000000000 */
[----:B------:R-:W-:Y:S01]  /*45a0*/  FFMA R115, R108, R189, R191 ;  /* 0x000000bd6c737223 */ /* 0x000fe200000000bf */
[----:B------:R-:W-:Y:S01]  /*45b0*/  SHF.L.U32 R207, R203, 0x10, RZ ;  /* 0x00000010cbcf7819 */ /* 0x000fe200000006ff */
[----:B------:R-:W-:Y:S01]  /*45c0*/  FMUL R203, R110, UR4 ;  /* 0x000000046ecb7c20 */ /* 0x000fe20008400000 */
[----:B------:R-:W-:Y:S01]  /*45d0*/  SHF.L.U32 R191, R73, 0x10, RZ ;  /* 0x0000001049bf7819 */ /* 0x000fe200000006ff */
[----:B------:R-:W-:Y:S01]  /*45e0*/  FADD R160, R160, -UR14 ;  /* 0x8000000ea0a07e21 */ /* 0x000fe20008000000 */
[----:B------:R-:W-:Y:S01]  /*45f0*/  @P2 FADD R205, R205, 1 ;  /* 0x3f800000cdcd2421 */ /* 0x000fe20000000000 */
[----:B------:R-:W-:Y:S01]  /*4600*/  FFMA R110, R197, R199, R201 ;  /* 0x000000c7c56e7223 */ /* 0x000fe200000000c9 */
[----:B------:R-:W-:Y:S01]  /*4610*/  FFMA R116, R116, R193, R195 ;  /* 0x000000c174747223 */ /* 0x000fe200000000c3 */
[----:B------:R-:W-:Y:S01]  /*4620*/  PRMT R201, R74, 0x7632, R201 ;  /* 0x000076324ac97816 */ /* 0x000fe200000000c9 */
[----:B------:R-:W-:Y:S01]  /*4630*/  @P2 FADD R191, R191, 1 ;  /* 0x3f800000bfbf2421 */ /* 0x000fe20000000000 */
        /* <DEDUP_REMOVED lines=10> */
[----:B------:R-:W-:Y:S01]  /*46e0*/  PRMT R195, R25, 0x7632, R195 ;  /* 0x0000763219c37816 */ /* 0x000fe200000000c3 */
[----:B------:R-:W-:Y:S01]  /*46f0*/  FADD R117, R117, -UR14 ;  /* 0x8000000e75757e21 */ /* 0x000fe20008000000 */
        /* <DEDUP_REMOVED lines=8> */
[----:B------:R-:W-:Y:S01]  /*4780*/  SHF.L.U32 R195, R195, 0x10, RZ ;  /* 0x00000010c3c37819 */ /* 0x000fe200000006ff */
[----:B------:R-:W-:Y:S01]  /*4790*/  @P2 FADD R193, R193, 1 ;  /* 0x3f800000c1c12421 */ /* 0x000fe20000000000 */
[----:B------:R-:W-:Y:S01]  /*47a0*/  FMUL R117, R117, UR4 ;  /* 0x0000000475757c20 */ /* 0x000fe20008400000 */
[----:B------:R-:W-:Y:S01]  /*47b0*/  FFMA R189, R162, R197, R199 ;  /* 0x000000c5a2bd7223 */ /* 0x000fe200000000c7 */
[----:B------:R-:W-:Y:S01]  /*47c0*/  PRMT R162, R27, 0x7632, R162 ;  /* 0x000076321ba27816 */ /* 0x000fe200000000a2 */
[----:B------:R-:W-:Y:S01]  /*47d0*/  FADD R119, R119, -UR14 ;  /* 0x8000000e77777e21 */ /* 0x000fe20008000000 */
[----:B------:R-:W-:Y:S01]  /*47e0*/  SHF.L.U32 R160, R160, 0x10, RZ ;  /* 0x00000010a0a07819 */ /* 0x000fe200000006ff */
[----:B------:R-:W-:Y:S01]  /*47f0*/  FFMA R118, R118, R201, R203 ;  /* 0x000000c976767223 */ /* 0x000fe200000000cb */
[----:B------:R-:W-:Y:S01]  /*4800*/  FFMA R117, R117, R193, R195 ;  /* 0x000000c175757223 */ /* 0x000fe200000000c3 */
[----:B------:R-:W-:Y:S01]  /*4810*/  PRMT R201, R68, 0x7632, R201 ;  /* 0x0000763244c97816 */ /* 0x000fe200000000c9 */
[----:B------:R-:W-:Y:S01]  /*4820*/  FADD R164, R164, -UR14 ;  /* 0x8000000ea4a47e21 */ /* 0x000fe20008000000 */
[----:B------:R-:W-:Y:S01]  /*4830*/  SHF.L.U32 R193, R75, 0x10, RZ ;  /* 0x000000104bc17819 */ /* 0x000fe200000006ff */
[----:B------:R-:W-:Y:S01]  /*4840*/  @P2 FADD R160, R160, 1 ;  /* 0x3f800000a0a02421 */ /* 0x000fe20000000000 */
[----:B------:R-:W-:Y:S01]  /*4850*/  SHF.L.U32 R162, R162, 0x10, RZ ;  /* 0x00000010a2a27819 */ /* 0x000fe200000006ff */
[----:B------:R-:W-:Y:S01]  /*4860*/  FMUL R119, R119, UR4 ;  /* 0x0000000477777c20 */ /* 0x000fe20008400000 */
[----:B------:R-:W-:Y:S01]  /*4870*/  PRMT R203, R20, 0x7632, R203 ;  /* 0x0000763214cb7816 */ /* 0x000fe200000000cb */
[----:B------:R-:W-:Y:S01]  /*4880*/  FADD R120, R120, -UR14 ;  /* 0x8000000e78787e21 */ /* 0x000fe20008000000 */
[----:B------:R-:W-:Y:S01]  /*4890*/  SHF.L.U32 R201, R201, 0x10, RZ ;  /* 0x00000010c9c97819 */ /* 0x000fe200000006ff */
[----:B------:R-:W-:Y:S01]  /*48a0*/  @P2 FADD R193, R193, 1 ;  /* 0x3f800000c1c12421 */ /* 0x000fe20000000000 */
[----:B------:R-:W-:Y:S01]  /*48b0*/  SHF.L.U32 R195, R27, 0x10, RZ ;  /* 0x000000101bc37819 */ /* 0x000fe200000006ff */
[----:B------:R-:W-:Y:S01]  /*48c0*/  FADD R166, R166, -UR14 ;  /* 0x8000000ea6a67e21 */ /* 0x000fe20008000000 */
[----:B------:R-:W-:Y:S01]  /*48d0*/  SHF.L.U32 R197, R68, 0x10, RZ ;  /* 0x0000001044c57819 */ /* 0x000fe200000006ff */
[----:B------:R-:W-:Y:S01]  /*48e0*/  FMUL R164, R164, UR4 ;  /* 0x00000004a4a47c20 */ /* 0x000fe20008400000 */
        /* <DEDUP_REMOVED lines=11> */
[----:B------:R-:W-:Y:S01]  /*49a0*/  PRMT R164, R70, 0x7632, R164 ;  /* 0x0000763246a47816 */ /* 0x000fe200000000a4 */
[----:B------:R-:W-:Y:S01]  /*49b0*/  FFMA R120, R120, R201, R203 ;  /* 0x000000c978787223 */ /* 0x000fe200000000cb */
[----:B------:R-:W-:Y:S01]  /*49c0*/  SHF.L.U32 R160, R160, 0x10, RZ ;  /* 0x00000010a0a07819 */ /* 0x000fe200000006ff */
        /* <DEDUP_REMOVED lines=16> */
[----:B------:R-:W-:Y:S01]  /*4ad0*/  FMUL R203, R122, UR4 ;  /* 0x000000047acb7c20 */ /* 0x000fe20008400000 */
[----:B------:R-:W-:Y:S01]  /*4ae0*/  @P2 FADD R199, R199, 1 ;  /* 0x3f800000c7c72421 */ /* 0x000fe20000000000 */
[----:B------:R-:W-:Y:S01]  /*4af0*/  @P2 FADD R205, R205, 1 ;  /* 0x3f800000cdcd2421 */ /* 0x000fe20000000000 */
[----:B------:R-:W-:Y:S01]  /*4b00*/  FMUL R164, R170, UR4 ;  /* 0x00000004aaa47c20 */ /* 0x000fe20008400000 */
[----:B------:R-:W-:Y:S01]  /*4b10*/  FFMA R122, R121, R160, R162 ;  /* 0x000000a0797a7223 */ /* 0x000fe200000000a2 */
[----:B------:R-:W-:Y:S01]  /*4b20*/  PRMT R160, R71, 0x7632, R160 ;  /* 0x0000763247a07816 */ /* 0x000fe200000000a0 */
[----:B------:R-:W-:Y:S01]  /*4b30*/  FFMA R170, R168, R195, R197 ;  /* 0x000000c3a8aa7223 */ /* 0x000fe200000000c5 */
[----:B------:R-:W-:Y:S01]  /*4b40*/  FFMA R121, R164, R199, R201 ;  /* 0x000000c7a4797223 */ /* 0x000fe200000000c9 */
        /* <DEDUP_REMOVED lines=11> */
[----:B------:R-:W-:Y:S01]  /*4c00*/  SHF.L.U32 R205, R16, 0x10, RZ ;  /* 0x0000001010cd7819 */ /* 0x000fe200000006ff */
[----:B------:R-:W-:Y:S01]  /*4c10*/  @P2 FADD R203, R203, 1 ;  /* 0x3f800000cbcb2421 */ /* 0x000fe20000000000 */
[----:B------:R-:W-:Y:S01]  /*4c20*/  PRMT R162, R23, 0x7632, R162 ;  /* 0x0000763217a27816 */ /* 0x000fe200000000a2 */
[----:B------:R-:W-:Y:S01]  /*4c30*/  FMUL R160, R160, UR4 ;  /* 0x00000004a0a07c20 */ /* 0x000fe20008400000 */
[----:B------:R-:W-:Y:S01]  /*4c40*/  PRMT R209, R16, 0x7632, R209 ;  /* 0x0000763210d17816 */ /* 0x000fe200000000d1 */
[----:B------:R-:W-:Y:S01]  /*4c50*/  FADD R124, R124, -UR14 ;  /* 0x8000000e7c7c7e21 */ /* 0x000fe20008000000 */
[----:B------:R-:W-:Y:S01]  /*4c60*/  SHF.L.U32 R207, R164, 0x10, RZ ;  /* 0x00000010a4cf7819 */ /* 0x000fe200000006ff */
[----:B------:R-:W-:Y:S01]  /*4c70*/  FMUL R174, R123, UR4 ;  /* 0x000000047bae7c20 */ /* 0x000fe20008400000 */
[----:B------:R-:W-:Y:S01]  /*4c80*/  FFMA R123, R172, R195, R197 ;  /* 0x000000c3ac7b7223 */ /* 0x000fe200000000c5 */
[----:B------:R-:W-:Y:S01]  /*4c90*/  ISETP.NE.U32.AND P0, PT, RZ, UR12, PT ;  /* 0x0000000cff007c0c */ /* 0x000fe2000bf05070 */
[----:B------:R-:W-:Y:S01]  /*4ca0*/  FFMA R172, R160, R203, R205 ;  /* 0x000000cba0ac7223 */ /* 0x000fe200000000cd */
[----:B------:R-:W-:Y:S01]  /*4cb0*/  SHF.L.U32 R201, R162, 0x10, RZ ;  /* 0x00000010a2c97819 */ /* 0x000fe200000006ff */
[----:B------:R-:W-:Y:S01]  /*4cc0*/  @P2 FADD R199, R199, 1 ;  /* 0x3f800000c7c72421 */ /* 0x000fe20000000000 */
[----:B------:R-:W-:Y:S01]  /*4cd0*/  SHF.L.U32 R209, R209, 0x10, RZ ;  /* 0x00000010d1d17819 */ /* 0x000fe200000006ff */
[----:B------:R-:W-:Y:S01]  /*4ce0*/  @P2 FADD R207, R207, 1 ;  /* 0x3f800000cfcf2421 */ /* 0x000fe20000000000 */
[----:B------:R-:W-:Y:S01]  /*4cf0*/  FMUL R124, R124, UR4 ;  /* 0x000000047c7c7c20 */ /* 0x000fe20008400000 */
[C---:B------:R-:W-:Y:S01]  /*4d00*/  PRMT R160, R65.reuse, 0x7632, R160 ;  /* 0x0000763241a07816 */ /* 0x040fe200000000a0 */
[----:B------:R-:W-:Y:S01]  /*4d10*/  FFMA R174, R174, R199, R201 ;  /* 0x000000c7aeae7223 */ /* 0x000fe200000000c9 */
[----:B------:R-:W-:Y:S01]  /*4d20*/  PRMT R164, R66, 0x7632, R164 ;  /* 0x0000763242a47816 */ /* 0x000fe200000000a4 */
[--C-:B------:R-:W-:Y:S01]  /*4d30*/  FFMA R124, R124, R207, R209.reuse ;  /* 0x000000cf7c7c7223 */ /* 0x100fe200000000d1 */
[----:B------:R-:W-:Y:S01]  /*4d40*/  ISETP.NE.AND.EX P0, PT, RZ, UR13, PT, P0 ;  /* 0x0000000dff007c0c */ /* 0x000fe2000bf05300 */
[----:B------:R-:W-:Y:S01]  /*4d50*/  FADD R176, R176, -UR14 ;  /* 0x8000000eb0b07e21 */ /* 0x000fe20008000000 */
[----:B------:R-:W-:Y:S01]  /*4d60*/  SHF.L.U32 R195, R65, 0x10, RZ ;  /* 0x0000001041c37819 */ /* 0x000fe200000006ff */
[----:B------:R-:W-:Y:S01]  /*4d70*/  IMAD.U32 R199, R160, 0x10000, RZ ;  /* 0x00010000a0c77824 */ /* 0x000fe200078e00ff */
[----:B------:R-:W-:Y:S01]  /*4d80*/  PRMT R162, R17, 0x7632, R162 ;  /* 0x0000763211a27816 */ /* 0x000fe200000000a2 */
[----:B------:R-:W-:Y:S01]  /*4d90*/  FADD R125, R125, -UR14 ;  /* 0x8000000e7d7d7e21 */ /* 0x000fe20008000000 */
[----:B------:R-:W-:Y:S01]  /*4da0*/  PRMT R209, R18, 0x7632, R209 ;  /* 0x0000763212d17816 */ /* 0x000fe200000000d1 */
[----:B------:R-:W-:Y:S01]  /*4db0*/  FADD R160, R126, -UR14 ;  /* 0x8000000e7ea07e21 */ /* 0x000fe20008000000 */
        /* <DEDUP_REMOVED lines=8> */
[----:B------:R-:W-:Y:S01]  /*4e40*/  @P2 FADD R207, R207, 1 ;  /* 0x3f800000cfcf2421 */ /* 0x000fe20000000000 */
[----:B------:R-:W-:Y:S01]  /*4e50*/  FMUL R160, R160, UR4 ;  /* 0x00000004a0a07c20 */ /* 0x000fe20008400000 */
[----:B------:R-:W-:Y:S01]  /*4e60*/  FFMA R125, R176, R195, R197 ;  /* 0x000000c3b07d7223 */ /* 0x000fe200000000c5 */
[----:B------:R-:W-:Y:S01]  /*4e70*/  FFMA R176, R126, R199, R201 ;  /* 0x000000c77eb07223 */ /* 0x000fe200000000c9 */
[----:B------:R-:W-:Y:S01]  /*4e80*/  PRMT R164, R60, 0x7632, R164 ;  /* 0x000076323ca47816 */ /* 0x000fe200000000a4 */
[--C-:B------:R-:W-:Y:S01]  /*4e90*/  FFMA R126, R160, R207, R209.reuse ;  /* 0x000000cfa07e7223 */ /* 0x100fe200000000d1 */
[----:B------:R-:W-:Y:S01]  /*4ea0*/  PRMT R160, R67, 0x7632, R160 ;  /* 0x0000763243a07816 */ /* 0x000fe200000000a0 */
[----:B------:R-:W-:Y:S01]  /*4eb0*/  FADD R178, R178, -UR14 ;  /* 0x8000000eb2b27e21 */ /* 0x000fe20008000000 */
[----:B------:R-:W-:Y:S01]  /*4ec0*/  @P0 FMNMX R151, R151, |R98|, !PT ;  /* 0x4000006297970209 */ /* 0x000fe20007800000 */
        /* <DEDUP_REMOVED lines=8> */
[----:B------:R-:W-:Y:S01]  /*4f50*/  FADD R160, R128, -UR14 ;  /* 0x8000000e80a07e21 */ /* 0x000fe20008000000 */
[----:B------:R-:W-:Y:S01]  /*4f60*/  SHF.L.U32 R207, R164, 0x10, RZ ;  /* 0x00000010a4cf7819 */ /* 0x000fe200000006ff */
[----:B------:R-:W-:Y:S01]  /*4f70*/  @P2 FADD R195, R195, 1 ;  /* 0x3f800000c3c32421 */ /* 0x000fe20000000000 */
[----:B------:R-:W-:Y:S01]  /*4f80*/  @P0 FMNMX R151, R151, |R96|, !PT ;  /* 0x4000006097970209 */ /* 0x000fe20007800000 */
[----:B------:R-:W-:Y:S01]  /*4f90*/  FMUL R180, R180, UR4 ;  /* 0x00000004b4b47c20 */ /* 0x000fe20008400000 */
[----:B------:R-:W-:Y:S01]  /*4fa0*/  SHF.L.U32 R205, R18, 0x10, RZ ;  /* 0x0000001012cd7819 */ /* 0x000fe200000006ff */
[----:B------:R-:W-:Y:S01]  /*4fb0*/  @P2 FADD R207, R207, 1 ;  /* 0x3f800000cfcf2421 */ /* 0x000fe20000000000 */
[C---:B------:R-:W-:Y:S01]  /*4fc0*/  SHF.L.U32 R197, R19.reuse, 0x10, RZ ;  /* 0x0000001013c57819 */ /* 0x040fe200000006ff */
[----:B------:R-:W-:Y:S01]  /*4fd0*/  FMUL R160, R160, UR4 ;  /* 0x00000004a0a07c20 */ /* 0x000fe20008400000 */
[----:B------:R-:W-:Y:S01]  /*4fe0*/  PRMT R162, R19, 0x7632, R162 ;  /* 0x0000763213a27816 */ /* 0x000fe200000000a2 */
[----:B------:R-:W-:Y:S01]  /*4ff0*/  FFMA R178, R178, R203, R205 ;  /* 0x000000cbb2b27223 */ /* 0x000fe200000000cd */
[----:B------:R-:W-:Y:S01]  /*5000*/  SHF.L.U32 R209, R209, 0x10, RZ ;  /* 0x00000010d1d17819 */ /* 0x000fe200000006ff */
[----:B------:R-:W-:Y:S01]  /*5010*/  FMUL R128, R127, UR4 ;  /* 0x000000047f807c20 */ /* 0x000fe20008400000 */
[----:B------:R-:W-:Y:S01]  /*5020*/  @P0 FMNMX R151, R151, |R208|, !PT ;  /* 0x400000d097970209 */ /* 0x000fe20007800000 */
[----:B------:R-:W-:Y:S01]  /*5030*/  FFMA R127, R180, R195, R197 ;  /* 0x000000c3b47f7223 */ /* 0x000fe200000000c5 */
[----:B------:R-:W-:Y:S01]  /*5040*/  SHF.L.U32 R203, R60, 0x10, RZ ;  /* 0x000000103ccb7819 */ /* 0x000fe200000006ff */
[----:B------:R-:W-:Y:S01]  /*5050*/  @P2 FADD R199, R199, 1 ;  /* 0x3f800000c7c72421 */ /* 0x000fe20000000000 */
[----:B------:R-:W-:Y:S01]  /*5060*/  SHF.L.U32 R201, R162, 0x10, RZ ;  /* 0x00000010a2c97819 */ /* 0x000fe200000006ff */
[----:B------:R-:W-:Y:S01]  /*5070*/  FADD R182, R182, -UR14 ;  /* 0x8000000eb6b67e21 */ /* 0x000fe20008000000 */
[----:B------:R-:W-:Y:S01]  /*5080*/  @P0 FMNMX R151, R151, |R100|, !PT ;  /* 0x4000006497970209 */ /* 0x000fe20007800000 */
[----:B------:R-:W-:Y:S01]  /*5090*/  FFMA R180, R160, R207, R209 ;  /* 0x000000cfa0b47223 */ /* 0x000fe200000000d1 */
[----:B------:R-:W-:Y:S01]  /*50a0*/  PRMT R160, R61, 0x7632, R160 ;  /* 0x000076323da07816 */ /* 0x000fe200000000a0 */
[----:B------:R-:W-:Y:S01]  /*50b0*/  @P2 FADD R203, R203, 1 ;  /* 0x3f800000cbcb2421 */ /* 0x000fe20000000000 */
[----:B------:R-:W-:Y:S01]  /*50c0*/  PRMT R164, R62, 0x7632, R164 ;  /* 0x000076323ea47816 */ /* 0x000fe200000000a4 */
[----:B------:R-:W-:Y:S01]  /*50d0*/  FMUL R182, R182, UR4 ;  /* 0x00000004b6b67c20 */ /* 0x000fe20008400000 */
[----:B------:R-:W-:Y:S01]  /*50e0*/  SHF.L.U32 R205, R12, 0x10, RZ ;  /* 0x000000100ccd7819 */ /* 0x000fe200000006ff */
[----:B------:R-:W-:Y:S01]  /*50f0*/  FFMA R128, R128, R199, R201 ;  /* 0x000000c780807223 */ /* 0x000fe200000000c9 */
[----:B------:R-:W-:Y:S01]  /*5100*/  @P0 FMNMX R151, R151, |R206|, !PT ;  /* 0x400000ce97970209 */ /* 0x000fe20007800000 */
[----:B------:R-:W-:Y:S01]  /*5110*/  FADD R184, R184, -UR14 ;  /* 0x8000000eb8b87e21 */ /* 0x000fe20008000000 */
[----:B------:R-:W-:Y:S01]  /*5120*/  SHF.L.U32 R195, R61, 0x10, RZ ;  /* 0x000000103dc37819 */ /* 0x000fe200000006ff */
[----:B------:R-:W-:Y:S01]  /*5130*/  FFMA R182, R182, R203, R205 ;  /* 0x000000cbb6b67223 */ /* 0x000fe200000000cd */
[----:B------:R-:W-:Y:S01]  /*5140*/  PRMT R209, R14, 0x7632, R209 ;  /* 0x000076320ed17816 */ /* 0x000fe200000000d1 */
[----:B------:R-:W-:Y:S01]  /*5150*/  FADD R129, R129, -UR14 ;  /* 0x8000000e81817e21 */ /* 0x000fe20008000000 */
        /* <DEDUP_REMOVED lines=8> */
[----:B------:R-:W-:Y:S01]  /*51e0*/  PRMT R162, R13, 0x7632, R162 ;  /* 0x000076320da27816 */ /* 0x000fe200000000a2 */
[----:B------:R-:W-:Y:S01]  /*51f0*/  FADD R186, R186, -UR14 ;  /* 0x8000000ebaba7e21 */ /* 0x000fe20008000000 */
        /* <DEDUP_REMOVED lines=8> */
[----:B------:R-:W-:Y:S01]  /*5280*/  SHF.L.U32 R201, R162, 0x10, RZ ;  /* 0x00000010a2c97819 */ /* 0x000fe200000006ff */
[----:B------:R-:W-:Y:S01]  /*5290*/  @P2 FADD R199, R199, 1 ;  /* 0x3f800000c7c72421 */ /* 0x000fe20000000000 */
[----:B------:R-:W-:Y:S01]  /*52a0*/  FMUL R186, R186, UR4 ;  /* 0x00000004baba7c20 */ /* 0x000fe20008400000 */
[----:B------:R-:W-:Y:S01]  /*52b0*/  FFMA R184, R160, R207, R209 ;  /* 0x000000cfa0b87223 */ /* 0x000fe200000000d1 */
[----:B------:R-:W-:Y:S01]  /*52c0*/  PRMT R160, R63, 0x7632, R160 ;  /* 0x000076323fa07816 */ /* 0x000fe200000000a0 */
[----:B------:R-:W-:Y:S01]  /*52d0*/  FFMA R130, R130, R199, R201 ;  /* 0x000000c782827223 */ /* 0x000fe200000000c9 */
[----:B------:R-:W-:Y:S01]  /*52e0*/  @P0 FMNMX R151, R151, |R214|, !PT ;  /* 0x400000d697970209 */ /* 0x000fe20007800000 */
[----:B------:R-:W-:Y:S01]  /*52f0*/  FFMA R186, R186, R203, R205 ;  /* 0x000000cbbaba7223 */ /* 0x000fe200000000cd */
[----:B------:R-:W-:Y:S01]  /*5300*/  SHF.L.U32 R195, R63, 0x10, RZ ;  /* 0x000000103fc37819 */ /* 0x000fe200000006ff */
[----:B------:R-:W-:Y:S01]  /*5310*/  FADD R188, R188, -UR14 ;  /* 0x8000000ebcbc7e21 */ /* 0x000fe20008000000 */
[----:B------:R-:W-:Y:S01]  /*5320*/  SHF.L.U32 R203, R56, 0x10, RZ ;  /* 0x0000001038cb7819 */ /* 0x000fe200000006ff */
[----:B------:R-:W-:Y:S01]  /*5330*/  FADD R131, R131, -UR14 ;  /* 0x8000000e83837e21 */ /* 0x000fe20008000000 */
[----:B------:R-:W-:Y:S01]  /*5340*/  SHF.L.U32 R199, R160, 0x10, RZ ;  /* 0x00000010a0c77819 */ /* 0x000fe200000006ff */
[----:B------:R-:W-:Y:S01]  /*5350*/  FADD R160, R190, -UR14 ;  /* 0x8000000ebea07e21 */ /* 0x000fe20008000000 */
[----:B------:R-:W-:Y:S01]  /*5360*/  @P0 FMNMX R151, R151, |R212|, !PT ;  /* 0x400000d497970209 */ /* 0x000fe20007800000 */
[----:B------:R-:W-:Y:S01]  /*5370*/  @P2 FADD R195, R195, 1 ;  /* 0x3f800000c3c32421 */ /* 0x000fe20000000000 */
[----:B------:R-:W-:Y:S01]  /*5380*/  SHF.L.U32 R197, R15, 0x10, RZ ;  /* 0x000000100fc57819 */ /* 0x000fe200000006ff */
[----:B------:R-:W-:Y:S01]  /*5390*/  FMUL R188, R188, UR4 ;  /* 0x00000004bcbc7c20 */ /* 0x000fe20008400000 */
[----:B------:R-:W-:Y:S01]  /*53a0*/  SHF.L.U32 R205, R8, 0x10, RZ ;  /* 0x0000001008cd7819 */ /* 0x000fe200000006ff */
[----:B------:R-:W-:Y:S01]  /*53b0*/  @P2 FADD R203, R203, 1 ;  /* 0x3f800000cbcb2421 */ /* 0x000fe20000000000 */
[----:B------:R-:W-:Y:S01]  /*53c0*/  @P0 FMNMX R151, R151, |R210|, !PT ;  /* 0x400000d297970209 */ /* 0x000fe20007800000 */
[----:B------:R-:W-:Y:S01]  /*53d0*/  FMUL R160, R160, UR4 ;  /* 0x00000004a0a07c20 */ /* 0x000fe20008400000 */
[----:B------:R-:W-:Y:S01]  /*53e0*/  FMUL R190, R131, UR4 ;  /* 0x0000000483be7c20 */ /* 0x000fe20008400000 */
[----:B------:R-:W-:Y:S01]  /*53f0*/  FFMA R131, R188, R195, R197 ;  /* 0x000000c3bc837223 */ /* 0x000fe200000000c5 */
[----:B------:R-:W-:Y:S01]  /*5400*/  @P0 FMNMX R151, R151, |R224|, !PT ;  /* 0x400000e097970209 */ /* 0x000fe20007800000 */
[----:B------:R-:W-:Y:S01]  /*5410*/  FFMA R188, R160, R203, R205 ;  /* 0x000000cba0bc7223 */ /* 0x000fe200000000cd */
[----:B------:R-:W-:Y:S01]  /*5420*/  PRMT R162, R15, 0x7632, R162 ;  /* 0x000076320fa27816 */ /* 0x000fe200000000a2 */
[----:B------:R-:W-:Y:S01]  /*5430*/  FADD R133, R133, -UR14 ;  /* 0x8000000e85857e21 */ /* 0x000fe20008000000 */
[----:B------:R-:W-:Y:S01]  /*5440*/  PRMT R160, R57, 0x7632, R160 ;  /* 0x0000763239a07816 */ /* 0x000fe200000000a0 */
[----:B------:R-:W-:Y:S01]  /*5450*/  FADD R134, R134, -UR14 ;  /* 0x8000000e86867e21 */ /* 0x000fe20008000000 */
[----:B------:R-:W-:Y:S01]  /*5460*/  PRMT R164, R56, 0x7632, R164 ;  /* 0x0000763238a47816 */ /* 0x000fe200000000a4 */
[----:B------:R-:W-:Y:S01]  /*5470*/  FMUL R133, R133, UR4 ;  /* 0x0000000485857c20 */ /* 0x000fe20008400000 */
[----:B------:R-:W-:Y:S01]  /*5480*/  @P0 FMNMX R151, R151, |R222|, !PT ;  /* 0x400000de97970209 */ /* 0x000fe20007800000 */
[----:B------:R-:W-:Y:S01]  /*5490*/  @P2 FADD R199, R199, 1 ;  /* 0x3f800000c7c72421 */ /* 0x000fe20000000000 */
[----:B------:R-:W-:Y:S01]  /*54a0*/  SHF.L.U32 R201, R162, 0x10, RZ ;  /* 0x00000010a2c97819 */ /* 0x000fe200000006ff */
[----:B------:R-:W-:Y:S01]  /*54b0*/  FADD R135, R135, -UR14 ;  /* 0x8000000e87877e21 */ /* 0x000fe20008000000 */
[----:B------:R-:W-:Y:S01]  /*54c0*/  PRMT R162, R9, 0x7632, R162 ;  /* 0x0000763209a27816 */ /* 0x000fe200000000a2 */
[----:B------:R-:W-:Y:S01]  /*54d0*/  FADD R192, R192, -UR14 ;  /* 0x8000000ec0c07e21 */ /* 0x000fe20008000000 */
[----:B------:R-:W-:Y:S01]  /*54e0*/  SHF.L.U32 R160, R160, 0x10, RZ ;  /* 0x00000010a0a07819 */ /* 0x000fe200000006ff */
[----:B------:R-:W-:Y:S01]  /*54f0*/  FFMA R190, R190, R199, R201 ;  /* 0x000000c7bebe7223 */ /* 0x000fe200000000c9 */
[----:B------:R-:W-:Y:S01]  /*5500*/  SHF.L.U32 R207, R164, 0x10, RZ ;  /* 0x00000010a4cf7819 */ /* 0x000fe200000006ff */
[----:B------:R-:W-:Y:S01]  /*5510*/  FADD R194, R194, -UR14 ;  /* 0x8000000ec2c27e21 */ /* 0x000fe20008000000 */
[----:B------:R-:W-:Y:S01]  /*5520*/  @P0 FMNMX R151, R151, |R220|, !PT ;  /* 0x400000dc97970209 */ /* 0x000fe20007800000 */
[----:B------:R-:W-:Y:S01]  /*5530*/  @P2 FADD R160, R160, 1 ;  /* 0x3f800000a0a02421 */ /* 0x000fe20000000000 */
[----:B------:R-:W-:Y:S01]  /*5540*/  PRMT R164, R58, 0x7632, R164 ;  /* 0x000076323aa47816 */ /* 0x000fe200000000a4 */
[----:B------:R-:W-:Y:S01]  /*5550*/  FADD R136, R136, -UR14 ;  /* 0x8000000e88887e21 */ /* 0x000fe20008000000 */
[----:B------:R-:W-:Y:S01]  /*5560*/  SHF.L.U32 R162, R162, 0x10, RZ ;  /* 0x00000010a2a27819 */ /* 0x000fe200000006ff */
[----:B------:R-:W-:Y:S01]  /*5570*/  FMUL R135, R135, UR4 ;  /* 0x0000000487877c20 */ /* 0x000fe20008400000 */
[----:B------:R-:W-:Y:S01]  /*5580*/  @P0 FMNMX R151, R151, |R218|, !PT ;  /* 0x400000da97970209 */ /* 0x000fe20007800000 */
[----:B------:R-:W-:Y:S01]  /*5590*/  FMUL R192, R192, UR4 ;  /* 0x00000004c0c07c20 */ /* 0x000fe20008400000 */
[----:B------:R-:W-:Y:S01]  /*55a0*/  PRMT R205, R10, 0x7632, R205 ;  /* 0x000076320acd7816 */ /* 0x000fe200000000cd */
[----:B------:R-:W-:Y:S01]  /*55b0*/  FMUL R194, R194, UR4 ;  /* 0x00000004c2c27c20 */ /* 0x000fe20008400000 */
[----:B------:R-:W-:Y:S01]  /*55c0*/  SHF.L.U32 R203, R164, 0x10, RZ ;  /* 0x00000010a4cb7819 */ /* 0x000fe200000006ff */
[----:B------:R-:W-:Y:S01]  /*55d0*/  FMUL R164, R134, UR4 ;  /* 0x0000000486a47c20 */ /* 0x000fe20008400000 */
[----:B------:R-:W-:Y:S01]  /*55e0*/  FFMA R134, R133, R160, R162 ;  /* 0x000000a085867223 */ /* 0x000fe200000000a2 */
[----:B------:R-:W-:Y:S01]  /*55f0*/  PRMT R160, R59, 0x7632, R160 ;  /* 0x000076323ba07816 */ /* 0x000fe200000000a0 */
[----:B------:R-:W-:Y:S01]  /*5600*/  FADD R196, R196, -UR14 ;  /* 0x8000000ec4c47e21 */ /* 0x000fe20008000000 */
[----:B------:R-:W-:Y:S01]  /*5610*/  @P0 FMNMX R151, R151, |R232|, !PT ;  /* 0x400000e897970209 */ /* 0x000fe20007800000 */
[----:B------:R-:W-:Y:S01]  /*5620*/  @P2 FADD R203, R203, 1 ;  /* 0x3f800000cbcb2421 */ /* 0x000fe20000000000 */
[----:B------:R-:W-:Y:S01]  /*5630*/  SHF.L.U32 R205, R205, 0x10, RZ ;  /* 0x00000010cdcd7819 */ /* 0x000fe200000006ff */
[----:B------:R-:W-:Y:S01]  /*5640*/  IMAD.U32 R160, R160, 0x10000, RZ ;  /* 0x00010000a0a07824 */ /* 0x000fe200078e00ff */
[----:B------:R-:W-:Y:S01]  /*5650*/  PRMT R162, R11, 0x7632, R162 ;  /* 0x000076320ba27816 */ /* 0x000fe200000000a2 */
[----:B------:R-:W-:Y:S01]  /*5660*/  FADD R137, R137, -UR14 ;  /* 0x8000000e89897e21 */ /* 0x000fe20008000000 */
[----:B------:R-:W-:Y:S01]  /*5670*/  @P0 FMNMX R151, R151, |R230|, !PT ;  /* 0x400000e697970209 */ /* 0x000fe20007800000 */
[----:B------:R-:W-:Y:S01]  /*5680*/  FFMA R133, R164, R203, R205 ;  /* 0x000000cba4857223 */ /* 0x000fe200000000cd */
[----:B------:R-:W-:Y:S01]  /*5690*/  SHF.L.U32 R195, R57, 0x10, RZ ;  /* 0x0000001039c37819 */ /* 0x000fe200000006ff */
[----:B------:R-:W-:Y:S01]  /*56a0*/  @P2 FADD R160, R160, 1 ;  /* 0x3f800000a0a02421 */ /* 0x000fe20000000000 */
[----:B------:R-:W-:Y:S01]  /*56b0*/  SHF.L.U32 R199, R58, 0x10, RZ ;  /* 0x000000103ac77819 */ /* 0x000fe200000006ff */
[----:B------:R-:W-:Y:S01]  /*56c0*/  FMUL R196, R196, UR4 ;  /* 0x00000004c4c47c20 */ /* 0x000fe20008400000 */
[----:B------:R-:W-:Y:S01]  /*56d0*/  PRMT R164, R52, 0x7632, R164 ;  /* 0x0000763234a47816 */ /* 0x000fe200000000a4 */
[----:B------:R-:W-:Y:S01]  /*56e0*/  @P2 FADD R195, R195, 1 ;  /* 0x3f800000c3c32421 */ /* 0x000fe20000000000 */
[----:B------:R-:W-:Y:S01]  /*56f0*/  SHF.L.U32 R162, R162, 0x10, RZ ;  /* 0x00000010a2a27819 */ /* 0x000fe200000006ff */
[----:B------:R-:W-:Y:S01]  /*5700*/  @P2 FADD R199, R199, 1 ;  /* 0x3f800000c7c72421 */ /* 0x000fe20000000000 */
[----:B------:R-:W-:Y:S01]  /*5710*/  @P0 FMNMX R151, R151, |R228|, !PT ;  /* 0x400000e497970209 */ /* 0x000fe20007800000 */
[----:B------:R-:W-:Y:S01]  /*5720*/  FADD R138, R138, -UR14 ;  /* 0x8000000e8a8a7e21 */ /* 0x000fe20008000000 */
[----:B------:R-:W-:Y:S01]  /*5730*/  SHF.L.U32 R197, R9, 0x10, RZ ;  /* 0x0000001009c57819 */ /* 0x000fe200000006ff */
[----:B------:R-:W-:Y:S01]  /*5740*/  FMUL R137, R137, UR4 ;  /* 0x0000000489897c20 */ /* 0x000fe20008400000 */
[----:B------:R-:W-:Y:S01]  /*5750*/  SHF.L.U32 R201, R10, 0x10, RZ ;  /* 0x000000100ac97819 */ /* 0x000fe200000006ff */
[----:B------:R-:W-:Y:S01]  /*5760*/  FADD R200, R200, -UR14 ;  /* 0x8000000ec8c87e21 */ /* 0x000fe20008000000 */
[----:B------:R-:W-:Y:S01]  /*5770*/  SHF.L.U32 R203, R164, 0x10, RZ ;  /* 0x00000010a4cb7819 */ /* 0x000fe200000006ff */
[----:B------:R-:W-:Y:S01]  /*5780*/  FMUL R164, R136, UR4 ;  /* 0x0000000488a47c20 */ /* 0x000fe20008400000 */
[----:B------:R-:W-:Y:S01]  /*5790*/  @P0 FMNMX R151, R151, |R226|, !PT ;  /* 0x400000e297970209 */ /* 0x000fe20007800000 */
[----:B------:R-:W-:Y:S01]  /*57a0*/  FFMA R136, R135, R160, R162 ;  /* 0x000000a087887223 */ /* 0x000fe200000000a2 */
        /* <DEDUP_REMOVED lines=23> */
[----:B------:R-:W-:Y:S01]  /*5920*/  SHF.L.U32 R195, R53, 0x10, RZ ;  /* 0x0000001035c37819 */ /* 0x000fe200000006ff */
[----:B------:R-:W-:Y:S01]  /*5930*/  FFMA R138, R137, R160, R162 ;  /* 0x000000a0898a7223 */ /* 0x000fe200000000a2 */
[----:B------:R-:W-:Y:S01]  /*5940*/  SHF.L.U32 R199, R54, 0x10, RZ ;  /* 0x0000001036c77819 */ /* 0x000fe200000006ff */
[----:B------:R-:W-:Y:S01]  /*5950*/  FADD R204, R204, -UR14 ;  /* 0x8000000ecccc7e21 */ /* 0x000fe20008000000 */
[----:B------:R-:W-:Y:S01]  /*5960*/  PRMT R137, R54, 0x7632, R137 ;  /* 0x0000763236897816 */ /* 0x000fe20000000089 */
[----:B------:R-:W-:Y:S01]  /*5970*/  @P2 FADD R195, R195, 1 ;  /* 0x3f800000c3c32421 */ /* 0x000fe20000000000 */
[----:B------:R-:W-:Y:S01]  /*5980*/  @P0 FMNMX R151, R151, |R234|, !PT ;  /* 0x400000ea97970209 */ /* 0x000fe20007800000 */
[----:B------:R-:W-:Y:S01]  /*5990*/  @P2 FADD R199, R199, 1 ;  /* 0x3f800000c7c72421 */ /* 0x000fe20000000000 */
[----:B------:R-:W-:Y:S01]  /*59a0*/  SHF.L.U32 R197, R5, 0x10, RZ ;  /* 0x0000001005c57819 */ /* 0x000fe200000006ff */
[----:B------:R-:W-:Y:S01]  /*59b0*/  @P1 FMUL R98, R98, UR7 ;  /* 0x0000000762621c20 */ /* 0x000fe20008400000 */
[----:B------:R-:W-:Y:S01]  /*59c0*/  SHF.L.U32 R201, R6, 0x10, RZ ;  /* 0x0000001006c97819 */ /* 0x000fe200000006ff */
[----:B------:R-:W-:Y:S01]  /*59d0*/  @P1 FMUL R96, R96, UR7 ;  /* 0x0000000760601c20 */ /* 0x000fe20008400000 */
        /* <DEDUP_REMOVED lines=12> */
[----:B------:R-:W-:Y:S01]  /*5aa0*/  PRMT R162, R55, 0x7632, R162 ;  /* 0x0000763237a27816 */ /* 0x000fe200000000a2 */
[----:B------:R-:W-:Y:S01]  /*5ab0*/  FFMA R139, R202, R137, R197 ;  /* 0x00000089ca8b7223 */ /* 0x000fe200000000c5 */
[----:B------:R-:W-:Y:S01]  /*5ac0*/  SHF.L.U32 R201, R7, 0x10, RZ ;  /* 0x0000001007c97819 */ /* 0x000fe200000006ff */
[----:B------:R-:W-:Y:S01]  /*5ad0*/  @P1 FMUL R208, R208, UR7 ;  /* 0x00000007d0d01c20 */ /* 0x000fe20008400000 */
[----:B------:R-:W-:Y:S01]  /*5ae0*/  @P0 FMNMX R151, R151, |R244|, !PT ;  /* 0x400000f497970209 */ /* 0x000fe20007800000 */
        /* <DEDUP_REMOVED lines=37> */
[----:B------:R-:W-:Y:S01]  /*5d40*/  F2FP.SATFINITE.E4M3.F32.PACK_AB_MERGE_C R206, RZ, R206, RZ ;  /* 0x000000ceffce723e */ /* 0x000fe200048070ff */
[----:B------:R-:W-:Y:S01]  /*5d50*/  @P1 FMUL R234, R234, UR7 ;  /* 0x00000007eaea1c20 */ /* 0x000fe20008400000 */
[----:B------:R-:W-:Y:S01]  /*5d60*/  LOP3.LUT R2, R100, 0xffff, RZ, 0xc0, !PT ;  /* 0x0000ffff64027812 */ /* 0x000fe200078ec0ff */
[----:B------:R-:W-:Y:S01]  /*5d70*/  @P1 FMUL R97, R97, UR7 ;  /* 0x0000000761611c20 */ /* 0x000fe20008400000 */
[----:B------:R-:W-:Y:S01]  /*5d80*/  @P0 FMNMX R151, R151, |R105|, !PT ;  /* 0x4000006997970209 */ /* 0x000fe20007800000 */
        /* <DEDUP_REMOVED lines=9> */
[----:B------:R-:W-:Y:S01]  /*5e20*/  PRMT R96, R96, 0x7104, RZ ;  /* 0x0000710460607816 */ /* 0x000fe200000000ff */
[----:B------:R-:W-:Y:S01]  /*5e30*/  FADD R132, R132, -UR14 ;  /* 0x8000000e84847e21 */ /* 0x000fe20008000000 */
[----:B------:R-:W-:Y:S01]  /*5e40*/  LOP3.LUT R2, R197, 0xff000000, R2, 0xf8, !PT ;  /* 0xff000000c5027812 */ /* 0x000fe200078ef802 */
[----:B------:R-:W-:Y:S01]  /*5e50*/  @P2 FADD R207, R207, 1 ;  /* 0x3f800000cfcf2421 */ /* 0x000fe20000000000 */
[----:B------:R-:W-:Y:S01]  /*5e60*/  F2FP.SATFINITE.E4M3.F32.PACK_AB_MERGE_C R197, RZ, R212, RZ ;  /* 0x000000d4ffc5723e */ /* 0x000fe200048070ff */
[----:B------:R-:W-:Y:S01]  /*5e70*/  FMUL R132, R132, UR4 ;  /* 0x0000000484847c20 */ /* 0x000fe20008400000 */
[----:B------:R-:W-:Y:S01]  /*5e80*/  F2FP.SATFINITE.E4M3.F32.PACK_AB_MERGE_C R210, RZ, R210, RZ ;  /* 0x000000d2ffd2723e */ /* 0x000fe200048070ff */
[----:B------:R-:W-:Y:S01]  /*5e90*/  FADD R198, R198, -UR14 ;  /* 0x8000000ec6c67e21 */ /* 0x000fe20008000000 */
[----:B------:R-:W-:Y:S01]  /*5ea0*/  @P0 FMNMX R151, R151, |R101|, !PT ;  /* 0x4000006597970209 */ /* 0x000fe20007800000 */
[----:B------:R-:W-:Y:S01]  /*5eb0*/  @P1 FMUL R101, R101, UR7 ;  /* 0x0000000765651c20 */ /* 0x000fe20008400000 */
[----:B------:R-:W-:Y:S01]  /*5ec0*/  LOP3.LUT R159, R159, 0xff00, R96, 0xf8, !PT ;  /* 0x0000ff009f9f7812 */ /* 0x000fe200078ef860 */
[----:B------:R-:W-:Y:S01]  /*5ed0*/  @P2 FADD R203, R203, 1 ;  /* 0x3f800000cbcb2421 */ /* 0x000fe20000000000 */
[----:B------:R-:W-:Y:S01]  /*5ee0*/  LOP3.LUT R197, R197, 0xff, RZ, 0xc0, !PT ;  /* 0x000000ffc5c57812 */ /* 0x000fe200078ec0ff */
[----:B------:R-:W-:Y:S01]  /*5ef0*/  FMUL R198, R198, UR4 ;  /* 0x00000004c6c67c20 */ /* 0x000fe20008400000 */
[----:B------:R-:W-:Y:S01]  /*5f00*/  SHF.L.U32 R210, R210, 0x8, RZ ;  /* 0x00000008d2d27819 */ /* 0x000fe200000006ff */
        /* <DEDUP_REMOVED lines=13> */
[----:B------:R-:W-:Y:S01]  /*5fe0*/  F2FP.SATFINITE.E4M3.F32.PACK_AB_MERGE_C R220, RZ, R220, RZ ;  /* 0x000000dcffdc723e */ /* 0x000fe200048070ff */
[----:B------:R-:W-:Y:S01]  /*5ff0*/  @P1 FMUL R246, R246, UR7 ;  /* 0x00000007f6f61c20 */ /* 0x000fe20008400000 */
[----:B------:R-:W-:-:S02]  /*6000*/  LOP3.LUT R98, R98, 0xffff, RZ, 0xc0, !PT ;  /* 0x0000ffff62627812 */ /* 0x000fc400078ec0ff */
[----:B------:R-:W-:Y:S02]  /*6010*/  LOP3.LUT R197, R197, 0xff0000, R96, 0xf8, !PT ;  /* 0x00ff0000c5c57812 */ /* 0x000fe400078ef860 */
[----:B------:R-:W-:Y:S01]  /*6020*/  @P0 FMNMX R151, R151, |R109|, !PT ;  /* 0x4000006d97970209 */ /* 0x000fe20007800000 */
[----:B------:R-:W-:Y:S01]  /*6030*/  @P1 FMUL R109, R109, UR7 ;  /* 0x000000076d6d1c20 */ /* 0x000fe20008400000 */
[----:B------:R-:W-:Y:S02]  /*6040*/  LOP3.LUT R161, R161, 0xffff, R220, 0xf8, !PT ;  /* 0x0000ffffa1a17812 */ /* 0x000fe400078ef8dc */
[----:B------:R-:W-:Y:S02]  /*6050*/  SHF.L.U32 R98, R98, 0x18, RZ ;  /* 0x0000001862627819 */ /* 0x000fe400000006ff */
[----:B------:R-:W-:Y:S02]  /*6060*/  F2FP.SATFINITE.E4M3.F32.PACK_AB_MERGE_C R96, RZ, R218, RZ ;  /* 0x000000daff60723e */ /* 0x000fe400048070ff */
        /* <DEDUP_REMOVED lines=10> */
[----:B------:R-:W-:Y:S02]  /*6110*/  LOP3.LUT R197, R197, 0xff, RZ, 0xc0, !PT ;  /* 0x000000ffc5c57812 */ /* 0x000fe400078ec0ff */
[----:B------:R-:W-:Y:S02]  /*6120*/  SHF.L.U32 R226, R226, 0x8, RZ ;  /* 0x00000008e2e27819 */ /* 0x000fe400000006ff */
[----:B------:R-:W-:Y:S02]  /*6130*/  F2FP.SATFINITE.E4M3.F32.PACK_AB_MERGE_C R96, RZ, R240, RZ ;  /* 0x000000f0ff60723e */ /* 0x000fe400048070ff */
[----:B------:R-:W-:Y:S01]  /*6140*/  @P0 FMNMX R151, R151, |R187|, !PT ;  /* 0x400000bb97970209 */ /* 0x000fe20007800000 */
[----:B------:R-:W-:Y:S01]  /*6150*/  @P1 FMUL R187, R187, UR7 ;  /* 0x00000007bbbb1c20 */ /* 0x000fe20008400000 */
[----:B------:R-:W-:Y:S02]  /*6160*/  LOP3.LUT R197, R197, 0xffff, R226, 0xf8, !PT ;  /* 0x0000ffffc5c57812 */ /* 0x000fe400078ef8e2 */
[----:B------:R-:W-:-:S02]  /*6170*/  SHF.L.U32 R96, R96, 0x10, RZ ;  /* 0x0000001060607819 */ /* 0x000fc400000006ff */
[----:B------:R-:W-:Y:S01]  /*6180*/  @P0 FMNMX R151, R151, |R111|, !PT ;  /* 0x4000006f97970209 */ /* 0x000fe20007800000 */
[----:B------:R-:W-:Y:S01]  /*6190*/  @P1 FMUL R111, R111, UR7 ;  /* 0x000000076f6f1c20 */ /* 0x000fe20008400000 */
[----:B------:R-:W-:Y:S02]  /*61a0*/  LOP3.LUT R197, R197, 0xff0000, R96, 0xf8, !PT ;  /* 0x00ff0000c5c57812 */ /* 0x000fe400078ef860 */
[----:B------:R-:W-:Y:S02]  /*61b0*/  F2FP.SATFINITE.E4M3.F32.PACK_AB_MERGE_C R96, RZ, R236, RZ ;  /* 0x000000ecff60723e */ /* 0x000fe400048070ff */
[----:B------:R-:W-:Y:S01]  /*61c0*/  @P0 FMNMX R151, R151, |R112|, !PT ;  /* 0x4000007097970209 */ /* 0x000fe20007800000 */
[----:B------:R-:W-:Y:S01]  /*61d0*/  @P1 FMUL R112, R112, UR7 ;  /* 0x0000000770701c20 */ /* 0x000fe20008400000 */
        /* <DEDUP_REMOVED lines=8> */
[----:B------:R-:W-:Y:S02]  /*6260*/  F2FP.SATFINITE.E4M3.F32.PACK_AB_MERGE_C R197, RZ, R244, RZ ;  /* 0x000000f4ffc5723e */ /* 0x000fe400048070ff */
[----:B------:R-:W-:Y:S02]  /*6270*/  F2FP.SATFINITE.E4M3.F32.PACK_AB_MERGE_C R242, RZ, R242, RZ ;  /* 0x000000f2fff2723e */ /* 0x000fe400048070ff */
[----:B------:R-:W-:Y:S01]  /*6280*/  @P0 FMNMX R151, R151, |R114|, !PT ;  /* 0x4000007297970209 */ /* 0x000fe20007800000 */
[----:B------:R-:W-:Y:S01]  /*6290*/  @P1 FMUL R114, R114, UR7 ;  /* 0x0000000772721c20 */ /* 0x000fe20008400000 */
[----:B------:R-:W-:-:S02]  /*62a0*/  LOP3.LUT R163, R163, 0xffff, R238, 0xf8, !PT ;  /* 0x0000ffffa3a37812 */ /* 0x000fc400078ef8ee */
[----:B------:R-:W-:Y:S02]  /*62b0*/  F2FP.SATFINITE.E4M3.F32.PACK_AB_MERGE_C R98, RZ, R234, RZ ;  /* 0x000000eaff62723e */ /* 0x000fe400048070ff */
[----:B------:R-:W-:Y:S02]  /*62c0*/  LOP3.LUT R197, R197, 0xff, RZ, 0xc0, !PT ;  /* 0x000000ffc5c57812 */ /* 0x000fe400078ec0ff */
[----:B------:R-:W-:Y:S02]  /*62d0*/  SHF.L.U32 R242, R242, 0x8, RZ ;  /* 0x00000008f2f27819 */ /* 0x000fe400000006ff */
[----:B------:R-:W-:Y:S02]  /*62e0*/  F2FP.SATFINITE.E4M3.F32.PACK_AB_MERGE_C R97, RZ, R97, RZ ;  /* 0x00000061ff61723e */ /* 0x000fe400048070ff */
[----:B------:R-:W-:Y:S01]  /*62f0*/  @P0 FMNMX R151, R151, |R106|, !PT ;  /* 0x4000006a97970209 */ /* 0x000fe20007800000 */
[----:B------:R-:W-:Y:S01]  /*6300*/  @P1 FMUL R106, R106, UR7 ;  /* 0x000000076a6a1c20 */ /* 0x000fe20008400000 */
[----:B------:R-:W-:-:S02]  /*6310*/  F2FP.SATFINITE.E4M3.F32.PACK_AB_MERGE_C R96, RZ, R3, RZ ;  /* 0x00000003ff60723e */ /* 0x000fc400048070ff */
[----:B------:R-:W-:Y:S02]  /*6320*/  LOP3.LUT R163, R163, 0xff, RZ, 0xc0, !PT ;  /* 0x000000ffa3a37812 */ /* 0x000fe400078ec0ff */
[----:B------:R-:W-:Y:S02]  /*6330*/  PRMT R98, R98, 0x7104, RZ ;  /* 0x0000710462627816 */ /* 0x000fe400000000ff */
[----:B------:R-:W-:Y:S02]  /*6340*/  LOP3.LUT R242, R197, 0xffff, R242, 0xf8, !PT ;  /* 0x0000ffffc5f27812 */ /* 0x000fe400078ef8f2 */
[----:B------:R-:W-:Y:S02]  /*6350*/  SHF.L.U32 R3, R97, 0x10, RZ ;  /* 0x0000001061037819 */ /* 0x000fe400000006ff */
[----:B------:R-:W-:Y:S01]  /*6360*/  @P0 FMNMX R151, R151, |R104|, !PT ;  /* 0x4000006897970209 */ /* 0x000fe20007800000 */
[----:B------:R-:W-:Y:S01]  /*6370*/  @P1 FMUL R104, R104, UR7 ;  /* 0x0000000768681c20 */ /* 0x000fe20008400000 */
[----:B------:R-:W-:-:S02]  /*6380*/  LOP3.LUT R165, R165, 0xffffff00, RZ, 0xc0, !PT ;  /* 0xffffff00a5a57812 */ /* 0x000fc400078ec0ff */
[----:B------:R-:W-:Y:S02]  /*6390*/  F2FP.SATFINITE.E4M3.F32.PACK_AB_MERGE_C R252, RZ, R252, RZ ;  /* 0x000000fcfffc723e */ /* 0x000fe400048070ff */
[----:B------:R-:W-:Y:S02]  /*63a0*/  LOP3.LUT R163, R163, 0xff00, R98, 0xf8, !PT ;  /* 0x0000ff00a3a37812 */ /* 0x000fe400078ef862 */
[----:B------:R-:W-:Y:S02]  /*63b0*/  LOP3.LUT R96, R96, 0xffff, RZ, 0xc0, !PT ;  /* 0x0000ffff60607812 */ /* 0x000fe400078ec0ff */
[----:B------:R-:W-:Y:S02]  /*63c0*/  LOP3.LUT R97, R242, 0xff0000, R3, 0xf8, !PT ;  /* 0x00ff0000f2617812 */ /* 0x000fe400078ef803 */
[----:B------:R-:W-:Y:S01]  /*63d0*/  @P0 FMNMX R151, R151, |R115|, !PT ;  /* 0x4000007397970209 */ /* 0x000fe20007800000 */
[----:B------:R-:W-:Y:S01]  /*63e0*/  @P1 FMUL R115, R115, UR7 ;  /* 0x0000000773731c20 */ /* 0x000fe20008400000 */
[----:B------:R-:W-:-:S02]  /*63f0*/  LOP3.LUT R98, R165, 0xffff, R252, 0xf8, !PT ;  /* 0x0000ffffa5627812 */ /* 0x000fc400078ef8fc */
[----:B------:R-:W-:Y:S02]  /*6400*/  F2FP.SATFINITE.E4M3.F32.PACK_AB_MERGE_C R3, RZ, R250, RZ ;  /* 0x000000faff03723e */ /* 0x000fe400048070ff */
[----:B------:R-:W-:Y:S02]  /*6410*/  SHF.L.U32 R96, R96, 0x18, RZ ;  /* 0x0000001860607819 */ /* 0x000fe400000006ff */
[----:B------:R-:W-:Y:S01]  /*6420*/  @P0 FMNMX R151, R151, |R116|, !PT ;  /* 0x4000007497970209 */ /* 0x000fe20007800000 */
[----:B------:R-:W-:Y:S01]  /*6430*/  @P1 FMUL R116, R116, UR7 ;  /* 0x0000000774741c20 */ /* 0x000fe20008400000 */
[----:B------:R-:W-:Y:S02]  /*6440*/  LOP3.LUT R98, R98, 0xff, RZ, 0xc0, !PT ;  /* 0x000000ff62627812 */ /* 0x000fe400078ec0ff */
[----:B------:R-:W-:Y:S02]  /*6450*/  PRMT R3, R3, 0x7104, RZ ;  /* 0x0000710403037816 */ /* 0x000fe400000000ff */
[----:B------:R-:W-:-:S02]  /*6460*/  F2FP.SATFINITE.E4M3.F32.PACK_AB_MERGE_C R105, RZ, R105, RZ ;  /* 0x00000069ff69723e */ /* 0x000fc400048070ff */
[----:B------:R-:W-:Y:S02]  /*6470*/  F2FP.SATFINITE.E4M3.F32.PACK_AB_MERGE_C R103, RZ, R103, RZ ;  /* 0x00000067ff67723e */ /* 0x000fe400048070ff */
[----:B------:R-:W-:Y:S02]  /*6480*/  LOP3.LUT R164, R97, 0xff000000, R96, 0xf8, !PT ;  /* 0xff00000061a47812 */ /* 0x000fe400078ef860 */
[----:B------:R-:W-:Y:S01]  /*6490*/  @P0 FMNMX R151, R151, |R110|, !PT ;  /* 0x4000006e97970209 */ /* 0x000fe20007800000 */
[----:B------:R-:W-:Y:S01]  /*64a0*/  @P1 FMUL R110, R110, UR7 ;  /* 0x000000076e6e1c20 */ /* 0x000fe20008400000 */
[----:B------:R-:W-:Y:S02]  /*64b0*/  LOP3.LUT R96, R98, 0xff00, R3, 0xf8, !PT ;  /* 0x0000ff0062607812 */ /* 0x000fe400078ef803 */
[----:B------:R-:W-:Y:S02]  /*64c0*/  SHF.L.U32 R105, R105, 0x10, RZ ;  /* 0x0000001069697819 */ /* 0x000fe400000006ff */
[----:B------:R-:W-:-:S02]  /*64d0*/  LOP3.LUT R103, R103, 0xffff, RZ, 0xc0, !PT ;  /* 0x0000ffff67677812 */ /* 0x000fc400078ec0ff */
[----:B------:R-:W-:Y:S01]  /*64e0*/  @P0 FMNMX R151, R151, |R108|, !PT ;  /* 0x4000006c97970209 */ /* 0x000fe20007800000 */
[----:B------:R-:W-:Y:S01]  /*64f0*/  @P1 FMUL R108, R108, UR7 ;  /* 0x000000076c6c1c20 */ /* 0x000fe20008400000 */
[----:B------:R-:W-:Y:S02]  /*6500*/  LOP3.LUT R96, R96, 0xff0000, R105, 0xf8, !PT ;  /* 0x00ff000060607812 */ /* 0x000fe400078ef869 */
[----:B------:R-:W-:Y:S02]  /*6510*/  SHF.L.U32 R103, R103, 0x18, RZ ;  /* 0x0000001867677819 */ /* 0x000fe400000006ff */
[----:B------:R-:W-:Y:S02]  /*6520*/  F2FP.SATFINITE.E4M3.F32.PACK_AB_MERGE_C R101, RZ, R101, RZ ;  /* 0x00000065ff65723e */ /* 0x000fe400048070ff */
[----:B------:R-:W-:Y:S02]  /*6530*/  F2FP.SATFINITE.E4M3.F32.PACK_AB_MERGE_C R99, RZ, R99, RZ ;  /* 0x00000063ff63723e */ /* 0x000fe400048070ff */
[----:B------:R-:W-:Y:S01]  /*6540*/  @P0 FMNMX R151, R151, |R191|, !PT ;  /* 0x400000bf97970209 */ /* 0x000fe20007800000 */
[----:B------:R-:W-:Y:S01]  /*6550*/  @P1 FMUL R191, R191, UR7 ;  /* 0x00000007bfbf1c20 */ /* 0x000fe20008400000 */
[----:B------:R-:W-:-:S02]  /*6560*/  LOP3.LUT R165, R96, R103, RZ, 0xfc, !PT ;  /* 0x0000006760a57212 */ /* 0x000fc400078efcff */
        /* <DEDUP_REMOVED lines=9> */
[----:B------:R-:W-:Y:S02]  /*6600*/  LOP3.LUT R96, R167, 0xffffff00, RZ, 0xc0, !PT ;  /* 0xffffff00a7607812 */ /* 0x000fe400078ec0ff */
[----:B------:R-:W-:Y:S02]  /*6610*/  F2FP.SATFINITE.E4M3.F32.PACK_AB_MERGE_C R183, RZ, R183, RZ ;  /* 0x000000b7ffb7723e */ /* 0x000fe400048070ff */
[----:B------:R-:W-:Y:S02]  /*6620*/  LOP3.LUT R100, R98, 0xff0000, R3, 0xf8, !PT ;  /* 0x00ff000062647812 */ /* 0x000fe400078ef803 */
[----:B------:R-:W-:Y:S02]  /*6630*/  F2FP.SATFINITE.E4M3.F32.PACK_AB_MERGE_C R3, RZ, R109, RZ ;  /* 0x0000006dff03723e */ /* 0x000fe400048070ff */
[----:B------:R-:W-:Y:S01]  /*6640*/  @P0 FMNMX R151, R151, |R118|, !PT ;  /* 0x4000007697970209 */ /* 0x000fe20007800000 */
[----:B------:R-:W-:Y:S01]  /*6650*/  @P1 FMUL R118, R118, UR7 ;  /* 0x0000000776761c20 */ /* 0x000fe20008400000 */
[----:B------:R-:W-:-:S02]  /*6660*/  LOP3.LUT R96, R96, 0xffff, R183, 0xf8, !PT ;  /* 0x0000ffff60607812 */ /* 0x000fc400078ef8b7 */
[----:B------:R-:W-:Y:S02]  /*6670*/  F2FP.SATFINITE.E4M3.F32.PACK_AB_MERGE_C R107, RZ, R107, RZ ;  /* 0x0000006bff6b723e */ /* 0x000fe400048070ff */
[----:B------:R-:W-:Y:S02]  /*6680*/  LOP3.LUT R3, R3, 0xffff, RZ, 0xc0, !PT ;  /* 0x0000ffff03037812 */ /* 0x000fe400078ec0ff */
[----:B------:R-:W-:Y:S01]  /*6690*/  @P0 FMNMX R151, R151, |R193|, !PT ;  /* 0x400000c197970209 */ /* 0x000fe20007800000 */
[----:B------:R-:W-:Y:S01]  /*66a0*/  @P1 FMUL R193, R193, UR7 ;  /* 0x00000007c1c11c20 */ /* 0x000fe20008400000 */
[----:B------:R-:W-:Y:S02]  /*66b0*/  LOP3.LUT R97, R96, 0xff, RZ, 0xc0, !PT ;  /* 0x000000ff60617812 */ /* 0x000fe400078ec0ff */
[----:B------:R-:W-:Y:S02]  /*66c0*/  PRMT R96, R107, 0x7104, RZ ;  /* 0x000071046b607816 */ /* 0x000fe400000000ff */
[----:B------:R-:W-:-:S02]  /*66d0*/  SHF.L.U32 R3, R3, 0x18, RZ ;  /* 0x0000001803037819 */ /* 0x000fc400000006ff */
[----:B------:R-:W-:Y:S01]  /*66e0*/  @P0 FMNMX R151, R151, |R119|, !PT ;  /* 0x4000007797970209 */ /* 0x000fe20007800000 */
[----:B------:R-:W-:Y:S01]  /*66f0*/  @P1 FMUL R119, R119, UR7 ;  /* 0x0000000777771c20 */ /* 0x000fe20008400000 */
[----:B------:R-:W-:Y:S02]  /*6700*/  LOP3.LUT R98, R97, 0xff00, R96, 0xf8, !PT ;  /* 0x0000ff0061627812 */ /* 0x000fe400078ef860 */
[----:B------:R-:W-:Y:S02]  /*6710*/  LOP3.LUT R96, R100, 0xff000000, R3, 0xf8, !PT ;  /* 0xff00000064607812 */ /* 0x000fe400078ef803 */
[----:B------:R-:W-:Y:S02]  /*6720*/  F2FP.SATFINITE.E4M3.F32.PACK_AB_MERGE_C R3, RZ, R112, RZ ;  /* 0x00000070ff03723e */ /* 0x000fe400048070ff */
[----:B------:R-:W-:Y:S02]  /*6730*/  F2FP.SATFINITE.E4M3.F32.PACK_AB_MERGE_C R102, RZ, R102, RZ ;  /* 0x00000066ff66723e */ /* 0x000fe400048070ff */
[----:B------:R-:W-:Y:S01]  /*6740*/  @P0 FMNMX R151, R151, |R166|, !PT ;  /* 0x400000a697970209 */ /* 0x000fe20007800000 */
[----:B------:R-:W-:Y:S01]  /*6750*/  @P1 FMUL R166, R166, UR7 ;  /* 0x00000007a6a61c20 */ /* 0x000fe20008400000 */
[----:B------:R-:W-:-:S02]  /*6760*/  LOP3.LUT R3, R3, 0xff, RZ, 0xc0, !PT ;  /* 0x000000ff03037812 */ /* 0x000fc400078ec0ff */
[----:B------:R-:W-:Y:S02]  /*6770*/  SHF.L.U32 R102, R102, 0x8, RZ ;  /* 0x0000000866667819 */ /* 0x000fe400000006ff */
[----:B------:R-:W-:Y:S01]  /*6780*/  @P0 FMNMX R151, R151, |R120|, !PT ;  /* 0x4000007897970209 */ /* 0x000fe20007800000 */
[----:B------:R-:W-:Y:S01]  /*6790*/  @P1 FMUL R120, R120, UR7 ;  /* 0x0000000778781c20 */ /* 0x000fe20008400000 */
[----:B------:R-:W-:Y:S02]  /*67a0*/  LOP3.LUT R102, R3, 0xffff, R102, 0xf8, !PT ;  /* 0x0000ffff03667812 */ /* 0x000fe400078ef866 */
[----:B------:R-:W-:Y:S01]  /*67b0*/  @P0 FMNMX R151, R151, |R170|, !PT ;  /* 0x400000aa97970209 */ /* 0x000fe20007800000 */
[----:B------:R-:W-:Y:S01]  /*67c0*/  @P1 FMUL R170, R170, UR7 ;  /* 0x00000007aaaa1c20 */ /* 0x000fe20008400000 */
[----:B------:R-:W-:Y:S02]  /*67d0*/  F2FP.SATFINITE.E4M3.F32.PACK_AB_MERGE_C R3, RZ, R113, RZ ;  /* 0x00000071ff03723e */ /* 0x000fe400048070ff */
[----:B------:R-:W-:Y:S01]  /*67e0*/  @P0 FMNMX R151, R151, |R122|, !PT ;  /* 0x4000007a97970209 */ /* 0x000fe20007800000 */
[----:B------:R-:W-:Y:S01]  /*67f0*/  @P1 FMUL R122, R122, UR7 ;  /* 0x000000077a7a1c20 */ /* 0x000fe20008400000 */
        /* <DEDUP_REMOVED lines=10> */
[----:B------:R-:W-:Y:S01]  /*68a0*/  LOP3.LUT R100, R100, 0xff, RZ, 0xc0, !PT ;  /* 0x000000ff64647812 */ /* 0x000fe200078ec0ff */
[----:B------:R-:W0:Y:S01]  /*68b0*/  @!P3 LDC.64 R104, c[0x0][0x230] ;  /* 0x00008c00ff68bb82 */ /* 0x000e220000000a00 */
[----:B------:R-:W-:Y:S02]  /*68c0*/  PRMT R3, R3, 0x7104, RZ ;  /* 0x0000710403037816 */ /* 0x000fe400000000ff */
[----:B------:R-:W-:Y:S01]  /*68d0*/  @P0 FMNMX R151, R151, |R123|, !PT ;  /* 0x4000007b97970209 */ /* 0x000fe20007800000 */
[----:B------:R-:W-:Y:S01]  /*68e0*/  @P1 FMUL R123, R123, UR7 ;  /* 0x000000077b7b1c20 */ /* 0x000fe20008400000 */
[----:B------:R-:W-:Y:S02]  /*68f0*/  LOP3.LUT R100, R100, 0xff00, R3, 0xf8, !PT ;  /* 0x0000ff0064647812 */ /* 0x000fe400078ef803 */
[----:B------:R-:W-:-:S02]  /*6900*/  F2FP.SATFINITE.E4M3.F32.PACK_AB_MERGE_C R3, RZ, R110, RZ ;  /* 0x0000006eff03723e */ /* 0x000fc400048070ff */
[----:B------:R-:W-:Y:S02]  /*6910*/  F2FP.SATFINITE.E4M3.F32.PACK_AB_MERGE_C R108, RZ, R108, RZ ;  /* 0x0000006cff6c723e */ /* 0x000fe400048070ff */
[----:B------:R-:W-:Y:S01]  /*6920*/  @P0 FMNMX R151, R151, |R174|, !PT ;  /* 0x400000ae97970209 */ /* 0x000fe20007800000 */
[----:B------:R-:W-:Y:S01]  /*6930*/  @P1 FMUL R174, R174, UR7 ;  /* 0x00000007aeae1c20 */ /* 0x000fe20008400000 */
[----:B------:R-:W-:Y:S02]  /*6940*/  LOP3.LUT R3, R3, 0xff, RZ, 0xc0, !PT ;  /* 0x000000ff03037812 */ /* 0x000fe400078ec0ff */
[----:B------:R-:W-:Y:S02]  /*6950*/  SHF.L.U32 R108, R108, 0x8, RZ ;  /* 0x000000086c6c7819 */ /* 0x000fe400000006ff */
[----:B------:R-:W-:Y:S02]  /*6960*/  F2FP.SATFINITE.E4M3.F32.PACK_AB_MERGE_C R191, RZ, R191, RZ ;  /* 0x000000bfffbf723e */ /* 0x000fe400048070ff */
[----:B------:R-:W-:Y:S01]  /*6970*/  @P0 FMNMX R151, R151, |R172|, !PT ;  /* 0x400000ac97970209 */ /* 0x000fe20007800000 */
[----:B------:R-:W-:Y:S01]  /*6980*/  @P1 FMUL R172, R172, UR7 ;  /* 0x00000007acac1c20 */ /* 0x000fe20008400000 */
[----:B------:R-:W-:-:S02]  /*6990*/  F2FP.SATFINITE.E4M3.F32.PACK_AB_MERGE_C R115, RZ, R115, RZ ;  /* 0x00000073ff73723e */ /* 0x000fc400048070ff */
[----:B------:R-:W-:Y:S01]  /*69a0*/  LOP3.LUT R108, R3, 0xffff, R108, 0xf8, !PT ;  /* 0x0000ffff036c7812 */ /* 0x000fe200078ef86c */
[----:B0-----:R-:W-:Y:S01]  /*69b0*/  @!P3 IMAD.WIDE R104, R157, 0x4, R104 ;  /* 0x000000049d68b825 */ /* 0x001fe200078e0268 */
[----:B------:R-:W-:Y:S02]  /*69c0*/  F2FP.SATFINITE.E4M3.F32.PACK_AB_MERGE_C R111, RZ, R111, RZ ;  /* 0x0000006fff6f723e */ /* 0x000fe400048070ff */
[----:B------:R-:W-:Y:S02]  /*69d0*/  SHF.L.U32 R3, R191, 0x10, RZ ;  /* 0x00000010bf037819 */ /* 0x000fe400000006ff */
[----:B------:R-:W-:Y:S01]  /*69e0*/  @P0 FMNMX R151, R151, |R124|, !PT ;  /* 0x4000007c97970209 */ /* 0x000fe20007800000 */
[----:B------:R-:W-:Y:S01]  /*69f0*/  @P1 FMUL R124, R124, UR7 ;  /* 0x000000077c7c1c20 */ /* 0x000fe20008400000 */
[----:B------:R-:W-:Y:S02]  /*6a00*/  F2FP.SATFINITE.E4M3.F32.PACK_AB_MERGE_C R187, RZ, R187, RZ ;  /* 0x000000bbffbb723e */ /* 0x000fe400048070ff */
[----:B------:R-:W-:-:S02]  /*6a10*/  F2FP.SATFINITE.E4M3.F32.PACK_AB_MERGE_C R97, RZ, R114, RZ ;  /* 0x00000072ff61723e */ /* 0x000fc400048070ff */
[----:B------:R-:W-:Y:S02]  /*6a20*/  SHF.L.U32 R115, R115, 0x10, RZ ;  /* 0x0000001073737819 */ /* 0x000fe400000006ff */
[----:B------:R-:W-:Y:S02]  /*6a30*/  LOP3.LUT R111, R111, 0xffff, RZ, 0xc0, !PT ;  /* 0x0000ffff6f6f7812 */ /* 0x000fe400078ec0ff */
[----:B------:R-:W-:Y:S02]  /*6a40*/  LOP3.LUT R108, R108, 0xff0000, R3, 0xf8, !PT ;  /* 0x00ff00006c6c7812 */ /* 0x000fe400078ef803 */
[----:B------:R-:W-:Y:S01]  /*6a50*/  @P0 FMNMX R151, R151, |R125|, !PT ;  /* 0x4000007d97970209 */ /* 0x000fe20007800000 */
[----:B------:R-:W-:Y:S01]  /*6a60*/  IMAD.SHL.U32 R111, R111, 0x1000000, RZ ;  /* 0x010000006f6f7824 */ /* 0x000fe200078e00ff */
[----:B------:R-:W-:Y:S01]  /*6a70*/  F2FP.SATFINITE.E4M3.F32.PACK_AB_MERGE_C R3, RZ, R117, RZ ;  /* 0x00000075ff03723e */ /* 0x000fe200048070ff */
[----:B------:R-:W-:Y:S01]  /*6a80*/  @P1 FMUL R125, R125, UR7 ;  /* 0x000000077d7d1c20 */ /* 0x000fe20008400000 */
[----:B------:R-:W-:-:S02]  /*6a90*/  SHF.L.U32 R187, R187, 0x10, RZ ;  /* 0x00000010bbbb7819 */ /* 0x000fc400000006ff */
[----:B------:R-:W-:Y:S02]  /*6aa0*/  LOP3.LUT R97, R97, 0xffff, RZ, 0xc0, !PT ;  /* 0x0000ffff61617812 */ /* 0x000fe400078ec0ff */
[----:B------:R-:W-:Y:S02]  /*6ab0*/  LOP3.LUT R115, R100, 0xff0000, R115, 0xf8, !PT ;  /* 0x00ff000064737812 */ /* 0x000fe400078ef873 */
[----:B------:R-:W-:Y:S02]  /*6ac0*/  LOP3.LUT R100, R171, 0xffffff00, RZ, 0xc0, !PT ;  /* 0xffffff00ab647812 */ /* 0x000fe400078ec0ff */
[----:B------:R-:W-:Y:S02]  /*6ad0*/  F2FP.SATFINITE.E4M3.F32.PACK_AB_MERGE_C R189, RZ, R189, RZ ;  /* 0x000000bdffbd723e */ /* 0x000fe400048070ff */
[----:B------:R-:W-:Y:S01]  /*6ae0*/  @P0 FMNMX R151, R151, |R176|, !PT ;  /* 0x400000b097970209 */ /* 0x000fe20007800000 */
[----:B------:R-:W-:Y:S01]  /*6af0*/  @P1 FMUL R176, R176, UR7 ;  /* 0x00000007b0b01c20 */ /* 0x000fe20008400000 */
[----:B------:R-:W-:-:S02]  /*6b00*/  LOP3.LUT R3, R3, 0xffff, RZ, 0xc0, !PT ;  /* 0x0000ffff03037812 */ /* 0x000fc400078ec0ff */
[----:B------:R-:W-:Y:S02]  /*6b10*/  LOP3.LUT R98, R98, 0xff0000, R187, 0xf8, !PT ;  /* 0x00ff000062627812 */ /* 0x000fe400078ef8bb */
[----:B------:R-:W-:Y:S02]  /*6b20*/  SHF.L.U32 R97, R97, 0x18, RZ ;  /* 0x0000001861617819 */ /* 0x000fe400000006ff */
[----:B------:R-:W-:Y:S02]  /*6b30*/  LOP3.LUT R100, R100, 0xffff, R189, 0xf8, !PT ;  /* 0x0000ffff64647812 */ /* 0x000fe400078ef8bd */
[----:B------:R-:W-:Y:S01]  /*6b40*/  @P0 FMNMX R151, R151, |R178|, !PT ;  /* 0x400000b297970209 */ /* 0x000fe20007800000 */
[----:B------:R-:W-:Y:S01]  /*6b50*/  @P1 FMUL R178, R178, UR7 ;  /* 0x00000007b2b21c20 */ /* 0x000fe20008400000 */
[----:B------:R-:W-:Y:S02]  /*6b60*/  SHF.L.U32 R3, R3, 0x18, RZ ;  /* 0x0000001803037819 */ /* 0x000fe400000006ff */
[----:B------:R-:W-:-:S02]  /*6b70*/  LOP3.LUT R167, R98, R111, RZ, 0xfc, !PT ;  /* 0x0000006f62a77212 */ /* 0x000fc400078efcff */
[----:B------:R-:W-:Y:S02]  /*6b80*/  LOP3.LUT R98, R102, 0xff000000, R97, 0xf8, !PT ;  /* 0xff00000066627812 */ /* 0x000fe400078ef861 */
[----:B------:R-:W-:Y:S02]  /*6b90*/  LOP3.LUT R102, R100, 0xff, RZ, 0xc0, !PT ;  /* 0x000000ff64667812 */ /* 0x000fe400078ec0ff */
[----:B------:R-:W-:Y:S01]  /*6ba0*/  @P0 FMNMX R151, R151, |R126|, !PT ;  /* 0x4000007e97970209 */ /* 0x000fe20007800000 */
[----:B------:R-:W-:Y:S01]  /*6bb0*/  @P1 FMUL R126, R126, UR7 ;  /* 0x000000077e7e1c20 */ /* 0x000fe20008400000 */
[----:B------:R-:W-:Y:S02]  /*6bc0*/  LOP3.LUT R100, R108, 0xff000000, R3, 0xf8, !PT ;  /* 0xff0000006c647812 */ /* 0x000fe400078ef803 */
[----:B------:R-:W-:Y:S02]  /*6bd0*/  F2FP.SATFINITE.E4M3.F32.PACK_AB_MERGE_C R97, RZ, R118, RZ ;  /* 0x00000076ff61723e */ /* 0x000fe400048070ff */
[----:B------:R-:W-:-:S02]  /*6be0*/  F2FP.SATFINITE.E4M3.F32.PACK_AB_MERGE_C R3, RZ, R166, RZ ;  /* 0x000000a6ff03723e */ /* 0x000fc400048070ff */
[----:B------:R-:W-:Y:S02]  /*6bf0*/  F2FP.SATFINITE.E4M3.F32.PACK_AB_MERGE_C R120, RZ, R120, RZ ;  /* 0x00000078ff78723e */ /* 0x000fe400048070ff */
[----:B------:R-:W-:Y:S01]  /*6c00*/  @P0 FMNMX R151, R151, |R127|, !PT ;  /* 0x4000007f97970209 */ /* 0x000fe20007800000 */
[----:B------:R-:W-:Y:S01]  /*6c10*/  @P1 FMUL R127, R127, UR7 ;  /* 0x000000077f7f1c20 */ /* 0x000fe20008400000 */
[----:B------:R-:W-:Y:S02]  /*6c20*/  PRMT R97, R97, 0x7104, RZ ;  /* 0x0000710461617816 */ /* 0x000fe400000000ff */
[----:B------:R-:W-:Y:S02]  /*6c30*/  F2FP.SATFINITE.E4M3.F32.PACK_AB_MERGE_C R193, RZ, R193, RZ ;  /* 0x000000c1ffc1723e */ /* 0x000fe400048070ff */
[----:B------:R-:W-:Y:S02]  /*6c40*/  F2FP.SATFINITE.E4M3.F32.PACK_AB_MERGE_C R119, RZ, R119, RZ ;  /* 0x00000077ff77723e */ /* 0x000fe400048070ff */
[----:B------:R-:W-:-:S02]  /*6c50*/  LOP3.LUT R3, R3, 0xff, RZ, 0xc0, !PT ;  /* 0x000000ff03037812 */ /* 0x000fc400078ec0ff */
[----:B------:R-:W-:Y:S02]  /*6c60*/  SHF.L.U32 R120, R120, 0x8, RZ ;  /* 0x0000000878787819 */ /* 0x000fe400000006ff */
[----:B------:R-:W-:Y:S02]  /*6c70*/  F2FP.SATFINITE.E4M3.F32.PACK_AB_MERGE_C R170, RZ, R170, RZ ;  /* 0x000000aaffaa723e */ /* 0x000fe400048070ff */
[----:B------:R-:W-:Y:S01]  /*6c80*/  @P0 FMNMX R151, R151, |R128|, !PT ;  /* 0x4000008097970209 */ /* 0x000fe20007800000 */
[----:B------:R-:W-:Y:S01]  /*6c90*/  @P1 FMUL R128, R128, UR7 ;  /* 0x0000000780801c20 */ /* 0x000fe20008400000 */
[----:B------:R-:W-:Y:S02]  /*6ca0*/  LOP3.LUT R102, R102, 0xff00, R97, 0xf8, !PT ;  /* 0x0000ff0066667812 */ /* 0x000fe400078ef861 */
[----:B------:R-:W-:Y:S02]  /*6cb0*/  SHF.L.U32 R193, R193, 0x10, RZ ;  /* 0x00000010c1c17819 */ /* 0x000fe400000006ff */
[----:B------:R-:W-:-:S02]  /*6cc0*/  LOP3.LUT R119, R119, 0xffff, RZ, 0xc0, !PT ;  /* 0x0000ffff77777812 */ /* 0x000fc400078ec0ff */
[----:B------:R-:W-:Y:S02]  /*6cd0*/  LOP3.LUT R120, R3, 0xffff, R120, 0xf8, !PT ;  /* 0x0000ffff03787812 */ /* 0x000fe400078ef878 */
[----:B------:R-:W-:Y:S02]  /*6ce0*/  SHF.L.U32 R3, R170, 0x10, RZ ;  /* 0x00000010aa037819 */ /* 0x000fe400000006ff */
[----:B------:R-:W-:Y:S02]  /*6cf0*/  F2FP.SATFINITE.E4M3.F32.PACK_AB_MERGE_C R122, RZ, R122, RZ ;  /* 0x0000007aff7a723e */ /* 0x000fe400048070ff */
[----:B------:R-:W-:Y:S01]  /*6d00*/  @P0 FMNMX R151, R151, |R182|, !PT ;  /* 0x400000b697970209 */ /* 0x000fe20007800000 */
[----:B------:R-:W-:Y:S01]  /*6d10*/  @P1 FMUL R182, R182, UR7 ;  /* 0x00000007b6b61c20 */ /* 0x000fe20008400000 */
[----:B------:R-:W-:Y:S02]  /*6d20*/  LOP3.LUT R102, R102, 0xff0000, R193, 0xf8, !PT ;  /* 0x00ff000066667812 */ /* 0x000fe400078ef8c1 */
[----:B------:R-:W-:-:S02]  /*6d30*/  SHF.L.U32 R119, R119, 0x18, RZ ;  /* 0x0000001877777819 */ /* 0x000fc400000006ff */
[----:B------:R-:W-:Y:S02]  /*6d40*/  LOP3.LUT R120, R120, 0xff0000, R3, 0xf8, !PT ;  /* 0x00ff000078787812 */ /* 0x000fe400078ef803 */
[----:B------:R-:W-:Y:S02]  /*6d50*/  LOP3.LUT R3, R122, 0xffff, RZ, 0xc0, !PT ;  /* 0x0000ffff7a037812 */ /* 0x000fe400078ec0ff */
[----:B------:R-:W-:Y:S01]  /*6d60*/  @P0 FMNMX R151, R151, |R180|, !PT ;  /* 0x400000b497970209 */ /* 0x000fe20007800000 */
[----:B------:R-:W-:Y:S01]  /*6d70*/  @P1 FMUL R180, R180, UR7 ;  /* 0x00000007b4b41c20 */ /* 0x000fe20008400000 */
[----:B------:R-:W-:Y:S02]  /*6d80*/  LOP3.LUT R171, R102, R119, RZ, 0xfc, !PT ;  /* 0x0000007766ab7212 */ /* 0x000fe400078efcff */
[----:B------:R-:W-:Y:S02]  /*6d90*/  LOP3.LUT R102, R173, 0xffffff00, RZ, 0xc0, !PT ;  /* 0xffffff00ad667812 */ /* 0x000fe400078ec0ff */
[----:B------:R-:W-:-:S02]  /*6da0*/  SHF.L.U32 R173, R3, 0x18, RZ ;  /* 0x0000001803ad7819 */ /* 0x000fc400000006ff */
[----:B------:R-:W-:Y:S01]  /*6db0*/  @P0 FMNMX R151, R151, |R129|, !PT ;  /* 0x4000008197970209 */ /* 0x000fe20007800000 */
[----:B------:R-:W-:Y:S01]  /*6dc0*/  @P1 FMUL R129, R129, UR7 ;  /* 0x0000000781811c20 */ /* 0x000fe20008400000 */
[----:B------:R-:W-:Y:S02]  /*6dd0*/  F2FP.SATFINITE.E4M3.F32.PACK_AB_MERGE_C R3, RZ, R172, RZ ;  /* 0x000000acff03723e */ /* 0x000fe400048070ff */
[----:B------:R-:W-:Y:S02]  /*6de0*/  F2FP.SATFINITE.E4M3.F32.PACK_AB_MERGE_C R124, RZ, R124, RZ ;  /* 0x0000007cff7c723e */ /* 0x000fe400048070ff */
[----:B------:R-:W-:Y:S01]  /*6df0*/  @P0 FMNMX R151, R151, |R130|, !PT ;  /* 0x4000008297970209 */ /* 0x000fe20007800000 */
[----:B------:R-:W-:Y:S01]  /*6e00*/  @P1 FMUL R130, R130, UR7 ;  /* 0x0000000782821c20 */ /* 0x000fe20008400000 */
[----:B------:R-:W-:Y:S02]  /*6e10*/  LOP3.LUT R3, R3, 0xff, RZ, 0xc0, !PT ;  /* 0x000000ff03037812 */ /* 0x000fe400078ec0ff */
[----:B------:R-:W-:-:S02]  /*6e20*/  SHF.L.U32 R124, R124, 0x8, RZ ;  /* 0x000000087c7c7819 */ /* 0x000fc400000006ff */
[----:B------:R-:W-:Y:S02]  /*6e30*/  F2FP.SATFINITE.E4M3.F32.PACK_AB_MERGE_C R121, RZ, R121, RZ ;  /* 0x00000079ff79723e */ /* 0x000fe400048070ff */
[----:B------:R-:W-:Y:S01]  /*6e40*/  @P0 FMNMX R151, R151, |R186|, !PT ;  /* 0x400000ba97970209 */ /* 0x000fe20007800000 */
[----:B------:R-:W-:Y:S01]  /*6e50*/  @P1 FMUL R186, R186, UR7 ;  /* 0x00000007baba1c20 */ /* 0x000fe20008400000 */
[----:B------:R-:W-:Y:S02]  /*6e60*/  LOP3.LUT R124, R3, 0xffff, R124, 0xf8, !PT ;  /* 0x0000ffff037c7812 */ /* 0x000fe400078ef87c */
[----:B------:R-:W-:Y:S02]  /*6e70*/  LOP3.LUT R102, R102, 0xffff, R121, 0xf8, !PT ;  /* 0x0000ffff66667812 */ /* 0x000fe400078ef879 */
[----:B------:R-:W-:Y:S02]  /*6e80*/  F2FP.SATFINITE.E4M3.F32.PACK_AB_MERGE_C R97, RZ, R168, RZ ;  /* 0x000000a8ff61723e */ /* 0x000fe400048070ff */
[----:B------:R-:W-:-:S02]  /*6e90*/  F2FP.SATFINITE.E4M3.F32.PACK_AB_MERGE_C R3, RZ, R125, RZ ;  /* 0x0000007dff03723e */ /* 0x000fc400048070ff */
[----:B------:R-:W-:Y:S01]  /*6ea0*/  @P0 FMNMX R151, R151, |R184|, !PT ;  /* 0x400000b897970209 */ /* 0x000fe20007800000 */
[----:B------:R-:W-:Y:S01]  /*6eb0*/  @P1 FMUL R184, R184, UR7 ;  /* 0x00000007b8b81c20 */ /* 0x000fe20008400000 */
[----:B------:R-:W-:Y:S02]  /*6ec0*/  PRMT R209, R8, 0x7632, R209 ;  /* 0x0000763208d17816 */ /* 0x000fe400000000d1 */
[----:B------:R-:W-:Y:S02]  /*6ed0*/  LOP3.LUT R102, R102, 0xff, RZ, 0xc0, !PT ;  /* 0x000000ff66667812 */ /* 0x000fe400078ec0ff */
[----:B------:R-:W-:Y:S02]  /*6ee0*/  PRMT R97, R97, 0x7104, RZ ;  /* 0x0000710461617816 */ /* 0x000fe400000000ff */
[----:B------:R-:W-:Y:S02]  /*6ef0*/  F2FP.SATFINITE.E4M3.F32.PACK_AB_MERGE_C R123, RZ, R123, RZ ;  /* 0x0000007bff7b723e */ /* 0x000fe400048070ff */
[----:B------:R-:W-:-:S02]  /*6f00*/  F2FP.SATFINITE.E4M3.F32.PACK_AB_MERGE_C R174, RZ, R174, RZ ;  /* 0x000000aeffae723e */ /* 0x000fc400048070ff */
[----:B------:R-:W-:Y:S02]  /*6f10*/  SHF.L.U32 R3, R3, 0x10, RZ ;  /* 0x0000001003037819 */ /* 0x000fe400000006ff */
[----:B------:R-:W-:Y:S01]  /*6f20*/  @P0 FMNMX R151, R151, |R131|, !PT ;  /* 0x4000008397970209 */ /* 0x000fe20007800000 */
[----:B------:R-:W-:Y:S01]  /*6f30*/  @P1 FMUL R131, R131, UR7 ;  /* 0x0000000783831c20 */ /* 0x000fe20008400000 */
[----:B------:R-:W-:Y:S02]  /*6f40*/  SHF.L.U32 R209, R209, 0x10, RZ ;  /* 0x00000010d1d17819 */ /* 0x000fe400000006ff */
[----:B------:R-:W-:Y:S02]  /*6f50*/  LOP3.LUT R102, R102, 0xff00, R97, 0xf8, !PT ;  /* 0x0000ff0066667812 */ /* 0x000fe400078ef861 */
[----:B------:R-:W-:Y:S01]  /*6f60*/  SHF.L.U32 R123, R123, 0x10, RZ ;  /* 0x000000107b7b7819 */ /* 0x000fe200000006ff */
[----:B------:R-:W-:Y:S01]  /*6f70*/  FFMA R132, R132, R207, R209 ;  /* 0x000000cf84847223 */ /* 0x000fe200000000d1 */
[----:B------:R-:W-:-:S02]  /*6f80*/  LOP3.LUT R174, R174, 0xffff, RZ, 0xc0, !PT ;  /* 0x0000ffffaeae7812 */ /* 0x000fc400078ec0ff */
[----:B------:R-:W-:Y:S02]  /*6f90*/  LOP3.LUT R99, R124, 0xff0000, R3, 0xf8, !PT ;  /* 0x00ff00007c637812 */ /* 0x000fe400078ef803 */
[----:B------:R-:W-:Y:S02]  /*6fa0*/  F2FP.SATFINITE.E4M3.F32.PACK_AB_MERGE_C R3, RZ, R176, RZ ;  /* 0x000000b0ff03723e */ /* 0x000fe400048070ff */
        /* <DEDUP_REMOVED lines=8> */
[----:B------:R-:W-:Y:S02]  /*7030*/  LOP3.LUT R173, R123, R174, RZ, 0xfc, !PT ;  /* 0x000000ae7bad7212 */ /* 0x000fe400078efcff */
[----:B------:R-:W-:Y:S02]  /*7040*/  SHF.L.U32 R174, R3, 0x18, RZ ;  /* 0x0000001803ae7819 */ /* 0x000fe400000006ff */
[----:B------:R-:W-:Y:S02]  /*7050*/  F2FP.SATFINITE.E4M3.F32.PACK_AB_MERGE_C R3, RZ, R182, RZ ;  /* 0x000000b6ff03723e */ /* 0x000fe400048070ff */
[----:B------:R-:W-:-:S02]  /*7060*/  F2FP.SATFINITE.E4M3.F32.PACK_AB_MERGE_C R180, RZ, R180, RZ ;  /* 0x000000b4ffb4723e */ /* 0x000fc400048070ff */
[----:B------:R-:W-:Y:S01]  /*7070*/  @P0 FMNMX R151, R151, |R132|, !PT ;  /* 0x4000008497970209 */ /* 0x000fe20007800000 */
[----:B------:R-:W-:Y:S01]  /*7080*/  @P1 FMUL R132, R132, UR7 ;  /* 0x0000000784841c20 */ /* 0x000fe20008400000 */
[----:B------:R-:W-:Y:S02]  /*7090*/  LOP3.LUT R175, R175, 0xffffff00, RZ, 0xc0, !PT ;  /* 0xffffff00afaf7812 */ /* 0x000fe400078ec0ff */
[----:B------:R-:W-:Y:S02]  /*70a0*/  F2FP.SATFINITE.E4M3.F32.PACK_AB_MERGE_C R178, RZ, R178, RZ ;  /* 0x000000b2ffb2723e */ /* 0x000fe400048070ff */
[----:B------:R-:W-:Y:S02]  /*70b0*/  LOP3.LUT R3, R3, 0xff, RZ, 0xc0, !PT ;  /* 0x000000ff03037812 */ /* 0x000fe400078ec0ff */
[----:B------:R-:W-:Y:S02]  /*70c0*/  SHF.L.U32 R180, R180, 0x8, RZ ;  /* 0x00000008b4b47819 */ /* 0x000fe400000006ff */
[----:B------:R-:W-:Y:S01]  /*70d0*/  @P0 FMNMX R151, R151, |R192|, !PT ;  /* 0x400000c097970209 */ /* 0x000fe20007800000 */
[----:B------:R-:W-:Y:S01]  /*70e0*/  @P1 FMUL R192, R192, UR7 ;  /* 0x00000007c0c01c20 */ /* 0x000fe20008400000 */
[----:B------:R-:W-:-:S02]  /*70f0*/  LOP3.LUT R102, R175, 0xffff, R178, 0xf8, !PT ;  /* 0x0000ffffaf667812 */ /* 0x000fc400078ef8b2 */
[----:B------:R-:W-:Y:S02]  /*7100*/  F2FP.SATFINITE.E4M3.F32.PACK_AB_MERGE_C R97, RZ, R126, RZ ;  /* 0x0000007eff61723e */ /* 0x000fe400048070ff */
[----:B------:R-:W-:Y:S02]  /*7110*/  LOP3.LUT R180, R3, 0xffff, R180, 0xf8, !PT ;  /* 0x0000ffff03b47812 */ /* 0x000fe400078ef8b4 */
        /* <DEDUP_REMOVED lines=10> */
[----:B------:R-:W-:Y:S02]  /*71c0*/  SHF.L.U32 R3, R3, 0x10, RZ ;  /* 0x0000001003037819 */ /* 0x000fe400000006ff */
[----:B------:R-:W-:-:S02]  /*71d0*/  LOP3.LUT R177, R177, 0xffffff00, RZ, 0xc0, !PT ;  /* 0xffffff00b1b17812 */ /* 0x000fc400078ec0ff */
[----:B------:R-:W-:Y:S02]  /*71e0*/  F2FP.SATFINITE.E4M3.F32.PACK_AB_MERGE_C R186, RZ, R186, RZ ;  /* 0x000000baffba723e */ /* 0x000fe400048070ff */
[----:B------:R-:W-:Y:S01]  /*71f0*/  @P0 FMNMX R151, R151, |R133|, !PT ;  /* 0x4000008597970209 */ /* 0x000fe20007800000 */
[----:B------:R-:W-:Y:S01]  /*7200*/  @P1 FMUL R133, R133, UR7 ;  /* 0x0000000785851c20 */ /* 0x000fe20008400000 */
[----:B------:R-:W-:Y:S02]  /*7210*/  LOP3.LUT R127, R102, 0xff0000, R127, 0xf8, !PT ;  /* 0x00ff0000667f7812 */ /* 0x000fe400078ef87f */
[----:B------:R-:W-:Y:S02]  /*7220*/  LOP3.LUT R180, R180, 0xff0000, R3, 0xf8, !PT ;  /* 0x00ff0000b4b47812 */ /* 0x000fe400078ef803 */
[----:B------:R-:W-:Y:S02]  /*7230*/  PRMT R205, R4, 0x7632, R205 ;  /* 0x0000763204cd7816 */ /* 0x000fe400000000cd */
[----:B------:R-:W-:-:S02]  /*7240*/  LOP3.LUT R102, R177, 0xffff, R186, 0xf8, !PT ;  /* 0x0000ffffb1667812 */ /* 0x000fc400078ef8ba */
[----:B------:R-:W-:Y:S02]  /*7250*/  F2FP.SATFINITE.E4M3.F32.PACK_AB_MERGE_C R3, RZ, R184, RZ ;  /* 0x000000b8ff03723e */ /* 0x000fe400048070ff */
[----:B------:R-:W-:Y:S01]  /*7260*/  @P0 FMNMX R151, R151, |R196|, !PT ;  /* 0x400000c497970209 */ /* 0x000fe20007800000 */
[----:B------:R-:W-:Y:S01]  /*7270*/  @P1 FMUL R196, R196, UR7 ;  /* 0x00000007c4c41c20 */ /* 0x000fe20008400000 */
[----:B------:R-:W-:Y:S02]  /*7280*/  SHF.L.U32 R205, R205, 0x10, RZ ;  /* 0x00000010cdcd7819 */ /* 0x000fe400000006ff */
[----:B------:R-:W-:Y:S02]  /*7290*/  LOP3.LUT R102, R102, 0xff, RZ, 0xc0, !PT ;  /* 0x000000ff66667812 */ /* 0x000fe400078ec0ff */
[----:B------:R-:W-:Y:S01]  /*72a0*/  PRMT R3, R3, 0x7104, RZ ;  /* 0x0000710403037816 */ /* 0x000fe200000000ff */
[----:B------:R-:W-:Y:S01]  /*72b0*/  FFMA R198, R198, R203, R205 ;  /* 0x000000cbc6c67223 */ /* 0x000fe200000000cd */
[----:B------:R-:W-:-:S02]  /*72c0*/  F2FP.SATFINITE.E4M3.F32.PACK_AB_MERGE_C R130, RZ, R130, RZ ;  /* 0x00000082ff82723e */ /* 0x000fc400048070ff */
[----:B------:R-:W-:Y:S01]  /*72d0*/  @P0 FMNMX R151, R151, |R136|, !PT ;  /* 0x4000008897970209 */ /* 0x000fe20007800000 */
[----:B------:R-:W-:Y:S01]  /*72e0*/  @P1 FMUL R136, R136, UR7 ;  /* 0x0000000788881c20 */ /* 0x000fe20008400000 */
[----:B------:R-:W-:Y:S02]  /*72f0*/  LOP3.LUT R102, R102, 0xff00, R3, 0xf8, !PT ;  /* 0x0000ff0066667812 */ /* 0x000fe400078ef803 */
[----:B------:R-:W-:Y:S02]  /*7300*/  LOP3.LUT R3, R130, 0xffff, RZ, 0xc0, !PT ;  /* 0x0000ffff82037812 */ /* 0x000fe400078ec0ff */
[----:B------:R-:W-:Y:S01]  /*7310*/  @P0 FMNMX R151, R151, |R135|, !PT ;  /* 0x4000008797970209 */ /* 0x000fe20007800000 */
[----:B------:R-:W-:Y:S01]  /*7320*/  @P1 FMUL R135, R135, UR7 ;  /* 0x0000000787871c20 */ /* 0x000fe20008400000 */
[----:B------:R-:W-:Y:S02]  /*7330*/  SHF.L.U32 R3, R3, 0x18, RZ ;  /* 0x0000001803037819 */ /* 0x000fe400000006ff */
[----:B------:R-:W-:-:S02]  /*7340*/  F2FP.SATFINITE.E4M3.F32.PACK_AB_MERGE_C R131, RZ, R131, RZ ;  /* 0x00000083ff83723e */ /* 0x000fc400048070ff */
[----:B------:R-:W-:Y:S02]  /*7350*/  F2FP.SATFINITE.E4M3.F32.PACK_AB_MERGE_C R190, RZ, R190, RZ ;  /* 0x000000beffbe723e */ /* 0x000fe400048070ff */
[----:B------:R-:W-:Y:S01]  /*7360*/  @P0 FMNMX R151, R151, |R198|, !PT ;  /* 0x400000c697970209 */ /* 0x000fe20007800000 */
[----:B------:R-:W-:Y:S01]  /*7370*/  @P1 FMUL R198, R198, UR7 ;  /* 0x00000007c6c61c20 */ /* 0x000fe20008400000 */
[----:B------:R-:W-:Y:S02]  /*7380*/  LOP3.LUT R176, R180, 0xff000000, R3, 0xf8, !PT ;  /* 0xff000000b4b07812 */ /* 0x000fe400078ef803 */
[----:B------:R-:W-:Y:S02]  /*7390*/  SHF.L.U32 R131, R131, 0x10, RZ ;  /* 0x0000001083837819 */ /* 0x000fe400000006ff */
[----:B------:R-:W-:Y:S02]  /*73a0*/  LOP3.LUT R190, R190, 0xffff, RZ, 0xc0, !PT ;  /* 0x0000ffffbebe7812 */ /* 0x000fe400078ec0ff */
[----:B------:R-:W-:-:S02]  /*73b0*/  F2FP.SATFINITE.E4M3.F32.PACK_AB_MERGE_C R3, RZ, R188, RZ ;  /* 0x000000bcff03723e */ /* 0x000fc400048070ff */
[----:B------:R-:W-:Y:S02]  /*73c0*/  F2FP.SATFINITE.E4M3.F32.PACK_AB_MERGE_C R132, RZ, R132, RZ ;  /* 0x00000084ff84723e */ /* 0x000fe400048070ff */
[----:B------:R-:W-:Y:S01]  /*73d0*/  @P0 FMNMX R151, R151, |R200|, !PT ;  /* 0x400000c897970209 */ /* 0x000fe20007800000 */
[----:B------:R-:W-:Y:S01]  /*73e0*/  @P1 FMUL R200, R200, UR7 ;  /* 0x00000007c8c81c20 */ /* 0x000fe20008400000 */
[----:B------:R-:W-:Y:S02]  /*73f0*/  LOP3.LUT R102, R102, 0xff0000, R131, 0xf8, !PT ;  /* 0x00ff000066667812 */ /* 0x000fe400078ef883 */
[----:B------:R-:W-:Y:S02]  /*7400*/  SHF.L.U32 R177, R190, 0x18, RZ ;  /* 0x00000018beb17819 */ /* 0x000fe400000006ff */
[----:B------:R-:W-:Y:S02]  /*7410*/  LOP3.LUT R3, R3, 0xff, RZ, 0xc0, !PT ;  /* 0x000000ff03037812 */ /* 0x000fe400078ec0ff */
[----:B------:R-:W-:-:S02]  /*7420*/  SHF.L.U32 R132, R132, 0x8, RZ ;  /* 0x0000000884847819 */ /* 0x000fc400000006ff */
[----:B------:R-:W-:Y:S01]  /*7430*/  @P0 FMNMX R151, R151, |R138|, !PT ;  /* 0x4000008a97970209 */ /* 0x000fe20007800000 */
[----:B------:R-:W-:Y:S01]  /*7440*/  @P1 FMUL R138, R138, UR7 ;  /* 0x000000078a8a1c20 */ /* 0x000fe20008400000 */
[----:B------:R-:W-:Y:S02]  /*7450*/  LOP3.LUT R179, R179, 0xffffff00, RZ, 0xc0, !PT ;  /* 0xffffff00b3b37812 */ /* 0x000fe400078ec0ff */
[----:B------:R-:W-:Y:S02]  /*7460*/  F2FP.SATFINITE.E4M3.F32.PACK_AB_MERGE_C R194, RZ, R194, RZ ;  /* 0x000000c2ffc2723e */ /* 0x000fe400048070ff */
[----:B------:R-:W-:Y:S02]  /*7470*/  LOP3.LUT R177, R102, R177, RZ, 0xfc, !PT ;  /* 0x000000b166b17212 */ /* 0x000fe400078efcff */
[----:B------:R-:W-:Y:S02]  /*7480*/  LOP3.LUT R132, R3, 0xffff, R132, 0xf8, !PT ;  /* 0x0000ffff03847812 */ /* 0x000fe400078ef884 */
[----:B------:R-:W-:Y:S01]  /*7490*/  @P0 FMNMX R151, R151, |R195|, !PT ;  /* 0x400000c397970209 */ /* 0x000fe20007800000 */
[----:B------:R-:W-:Y:S01]  /*74a0*/  @P1 FMUL R195, R195, UR7 ;  /* 0x00000007c3c31c20 */ /* 0x000fe20008400000 */
        /* <DEDUP_REMOVED lines=10> */
[----:B------:R-:W-:Y:S02]  /*7550*/  LOP3.LUT R106, R181, 0xffffff00, RZ, 0xc0, !PT ;  /* 0xffffff00b56a7812 */ /* 0x000fe400078ec0ff */
[----:B------:R-:W-:Y:S02]  /*7560*/  F2FP.SATFINITE.E4M3.F32.PACK_AB_MERGE_C R195, RZ, R195, RZ ;  /* 0x000000c3ffc3723e */ /* 0x000fe400048070ff */
[----:B------:R-:W-:Y:S02]  /*7570*/  LOP3.LUT R174, R99, 0xff000000, R174, 0xf8, !PT ;  /* 0xff00000063ae7812 */ /* 0x000fe400078ef8ae */
[----:B------:R-:W-:-:S02]  /*7580*/  LOP3.LUT R99, R102, 0xff00, R97, 0xf8, !PT ;  /* 0x0000ff0066637812 */ /* 0x000fc400078ef861 */
[----:B------:R-:W-:Y:S02]  /*7590*/  LOP3.LUT R198, R3, 0xffff, R198, 0xf8, !PT ;  /* 0x0000ffff03c67812 */ /* 0x000fe400078ef8c6 */
[----:B------:R-:W-:Y:S01]  /*75a0*/  @P0 FMNMX R151, R151, |R137|, !PT ;  /* 0x4000008997970209 */ /* 0x000fe20007800000 */
[----:B------:R-:W-:Y:S01]  /*75b0*/  @P1 FMUL R137, R137, UR7 ;  /* 0x0000000789891c20 */ /* 0x000fe20008400000 */
[----:B------:R-:W-:Y:S02]  /*75c0*/  LOP3.LUT R102, R106, 0xffff, R195, 0xf8, !PT ;  /* 0x0000ffff6a667812 */ /* 0x000fe400078ef8c3 */
[----:B------:R-:W-:Y:S02]  /*75d0*/  F2FP.SATFINITE.E4M3.F32.PACK_AB_MERGE_C R3, RZ, R139, RZ ;  /* 0x0000008bff03723e */ /* 0x000fe400048070ff */
[----:B------:R-:W-:Y:S02]  /*75e0*/  LOP3.LUT R102, R102, 0xff, RZ, 0xc0, !PT ;  /* 0x000000ff66667812 */ /* 0x000fe400078ec0ff */
[----:B------:R-:W-:-:S02]  /*75f0*/  PRMT R3, R3, 0x7104, RZ ;  /* 0x0000710403037816 */ /* 0x000fc400000000ff */
[----:B------:R-:W-:Y:S02]  /*7600*/  F2FP.SATFINITE.E4M3.F32.PACK_AB_MERGE_C R137, RZ, R137, RZ ;  /* 0x00000089ff89723e */ /* 0x000fe400048070ff */
[----:B------:R-:W-:Y:S02]  /*7610*/  LOP3.LUT R102, R102, 0xff00, R3, 0xf8, !PT ;  /* 0x0000ff0066667812 */ /* 0x000fe400078ef803 */
[----:B------:R-:W-:Y:S02]  /*7620*/  SHF.L.U32 R137, R137, 0x10, RZ ;  /* 0x0000001089897819 */ /* 0x000fe400000006ff */
[----:B------:R-:W-:Y:S02]  /*7630*/  F2FP.SATFINITE.E4M3.F32.PACK_AB_MERGE_C R3, RZ, R192, RZ ;  /* 0x000000c0ff03723e */ /* 0x000fe400048070ff */
[----:B------:R-:W-:Y:S02]  /*7640*/  LOP3.LUT R106, R102, 0xff0000, R137, 0xf8, !PT ;  /* 0x00ff0000666a7812 */ /* 0x000fe400078ef889 */
[----:B------:R-:W0:Y:S01]  /*7650*/  LDC.64 R102, c[0x0][0x258] ;  /* 0x00009600ff667b82 */ /* 0x000e220000000a00 */
[----:B------:R-:W-:-:S02]  /*7660*/  SHF.L.U32 R3, R3, 0x10, RZ ;  /* 0x0000001003037819 */ /* 0x000fc400000006ff */
[----:B------:R-:W-:Y:S02]  /*7670*/  F2FP.SATFINITE.E4M3.F32.PACK_AB_MERGE_C R97, RZ, R200, RZ ;  /* 0x000000c8ff61723e */ /* 0x000fe400048070ff */
[----:B------:R-:W-:Y:S02]  /*7680*/  LOP3.LUT R132, R132, 0xff0000, R3, 0xf8, !PT ;  /* 0x00ff000084847812 */ /* 0x000fe400078ef803 */
[----:B------:R-:W-:Y:S02]  /*7690*/  SHF.L.U32 R97, R97, 0x10, RZ ;  /* 0x0000001061617819 */ /* 0x000fe400000006ff */
[----:B------:R-:W-:Y:S01]  /*76a0*/  @P0 FMNMX R151, R151, |R202|, !PT ;  /* 0x400000ca97970209 */ /* 0x000fe20007800000 */
[----:B------:R-:W-:Y:S01]  /*76b0*/  @P1 FMUL R202, R202, UR7 ;  /* 0x00000007caca1c20 */ /* 0x000fe20008400000 */
[----:B------:R-:W-:Y:S02]  /*76c0*/  F2FP.SATFINITE.E4M3.F32.PACK_AB_MERGE_C R3, RZ, R134, RZ ;  /* 0x00000086ff03723e */ /* 0x000fe400048070ff */
[----:B------:R-:W-:-:S02]  /*76d0*/  F2FP.SATFINITE.E4M3.F32.PACK_AB_MERGE_C R216, RZ, R216, RZ ;  /* 0x000000d8ffd8723e */ /* 0x000fc400048070ff */
[----:B------:R-:W-:Y:S02]  /*76e0*/  F2FP.SATFINITE.E4M3.F32.PACK_AB_MERGE_C R214, RZ, R214, RZ ;  /* 0x000000d6ffd6723e */ /* 0x000fe400048070ff */
[----:B------:R-:W-:Y:S02]  /*76f0*/  F2FP.SATFINITE.E4M3.F32.PACK_AB_MERGE_C R116, RZ, R116, RZ ;  /* 0x00000074ff74723e */ /* 0x000fe400048070ff */
[----:B------:R-:W-:Y:S02]  /*7700*/  LOP3.LUT R198, R198, 0xff0000, R97, 0xf8, !PT ;  /* 0x00ff0000c6c67812 */ /* 0x000fe400078ef861 */
[----:B------:R-:W-:Y:S02]  /*7710*/  LOP3.LUT R3, R3, 0xffff, RZ, 0xc0, !PT ;  /* 0x0000ffff03037812 */ /* 0x000fe400078ec0ff */
[----:B------:R-:W-:Y:S01]  /*7720*/  F2FP.SATFINITE.E4M3.F32.PACK_AB_MERGE_C R97, RZ, R138, RZ ;  /* 0x0000008aff61723e */ /* 0x000fe200048070ff */
[----:B0-----:R-:W-:Y:S01]  /*7730*/  IMAD.WIDE.U32 R108, R145, 0x8, R102 ;  /* 0x00000008916c7825 */ /* 0x001fe200078e0066 */
[----:B------:R-:W-:-:S02]  /*7740*/  SHF.L.U32 R216, R216, 0x10, RZ ;  /* 0x00000010d8d87819 */ /* 0x000fc400000006ff */
[----:B------:R-:W-:Y:S01]  /*7750*/  F2FP.SATFINITE.E4M3.F32.PACK_AB_MERGE_C R202, RZ, R202, RZ ;  /* 0x000000caffca723e */ /* 0x000fe200048070ff */
[--C-:B------:R-:W-:Y:S01]  /*7760*/  IMAD.WIDE.U32 R110, R143, 0x8, R102.reuse ;  /* 0x000000088f6e7825 */ /* 0x100fe200078e0066 */
[----:B------:R-:W-:Y:S02]  /*7770*/  LOP3.LUT R214, R214, 0xffff, RZ, 0xc0, !PT ;  /* 0x0000ffffd6d67812 */ /* 0x000fe400078ec0ff */
[----:B------:R-:W-:Y:S01]  /*7780*/  F2FP.SATFINITE.E4M3.F32.PACK_AB_MERGE_C R232, RZ, R232, RZ ;  /* 0x000000e8ffe8723e */ /* 0x000fe200048070ff */
[--C-:B------:R-:W-:Y:S01]  /*7790*/  IMAD.WIDE.U32 R112, R141, 0x8, R102.reuse ;  /* 0x000000088d707825 */ /* 0x100fe200078e0066 */
[----:B------:R-:W-:Y:S02]  /*77a0*/  LOP3.LUT R116, R116, 0xffff, RZ, 0xc0, !PT ;  /* 0x0000ffff74747812 */ /* 0x000fe400078ec0ff */
[----:B------:R-:W-:Y:S01]  /*77b0*/  F2FP.SATFINITE.E4M3.F32.PACK_AB_MERGE_C R230, RZ, R230, RZ ;  /* 0x000000e6ffe6723e */ /* 0x000fe200048070ff */
[----:B------:R-:W-:Y:S01]  /*77c0*/  IMAD.WIDE.U32 R144, R144, 0x8, R102 ;  /* 0x0000000890907825 */ /* 0x000fe200078e0066 */
[----:B------:R-:W-:-:S02]  /*77d0*/  F2FP.SATFINITE.E4M3.F32.PACK_AB_MERGE_C R248, RZ, R248, RZ ;  /* 0x000000f8fff8723e */ /* 0x000fc400048070ff */
[----:B------:R-:W-:Y:S01]  /*77e0*/  SHF.L.U32 R3, R3, 0x18, RZ ;  /* 0x0000001803037819 */ /* 0x000fe200000006ff */
[--C-:B------:R-:W-:Y:S01]  /*77f0*/  IMAD.WIDE.U32 R142, R142, 0x8, R102.reuse ;  /* 0x000000088e8e7825 */ /* 0x100fe200078e0066 */
[----:B------:R-:W-:Y:S02]  /*7800*/  F2FP.SATFINITE.E4M3.F32.PACK_AB_MERGE_C R246, RZ, R246, RZ ;  /* 0x000000f6fff6723e */ /* 0x000fe400048070ff */
[----:B------:R-:W-:Y:S01]  /*7810*/  LOP3.LUT R97, R97, 0xffff, RZ, 0xc0, !PT ;  /* 0x0000ffff61617812 */ /* 0x000fe200078ec0ff */
[----:B------:R-:W-:Y:S01]  /*7820*/  IMAD.WIDE.U32 R140, R140, 0x8, R102 ;  /* 0x000000088c8c7825 */ /* 0x000fe200078e0066 */
[----:B------:R-:W-:Y:S02]  /*7830*/  LOP3.LUT R216, R159, 0xff0000, R216, 0xf8, !PT ;  /* 0x00ff00009fd87812 */ /* 0x000fe400078ef8d8 */
[----:B------:R-:W-:Y:S02]  /*7840*/  LOP3.LUT R202, R202, 0xffff, RZ, 0xc0, !PT ;  /* 0x0000ffffcaca7812 */ /* 0x000fe400078ec0ff */
[----:B------:R-:W-:-:S02]  /*7850*/  SHF.L.U32 R159, R214, 0x18, RZ ;  /* 0x00000018d69f7819 */ /* 0x000fc400000006ff */
[----:B------:R-:W-:Y:S02]  /*7860*/  SHF.L.U32 R232, R232, 0x10, RZ ;  /* 0x00000010e8e87819 */ /* 0x000fe400000006ff */
[----:B------:R-:W-:Y:S02]  /*7870*/  SHF.L.U32 R116, R116, 0x18, RZ ;  /* 0x0000001874747819 */ /* 0x000fe400000006ff */
[----:B------:R-:W-:Y:S02]  /*7880*/  F2FP.SATFINITE.E4M3.F32.PACK_AB_MERGE_C R196, RZ, R196, RZ ;  /* 0x000000c4ffc4723e */ /* 0x000fe400048070ff */
[----:B------:R-:W-:Y:S02]  /*7890*/  F2FP.SATFINITE.E4M3.F32.PACK_AB_MERGE_C R136, RZ, R136, RZ ;  /* 0x00000088ff88723e */ /* 0x000fe400048070ff */
[----:B------:R-:W-:Y:S02]  /*78a0*/  LOP3.LUT R230, R230, 0xffff, RZ, 0xc0, !PT ;  /* 0x0000ffffe6e67812 */ /* 0x000fe400078ec0ff */
[----:B------:R-:W-:-:S02]  /*78b0*/  SHF.L.U32 R248, R248, 0x10, RZ ;  /* 0x00000010f8f87819 */ /* 0x000fc400000006ff */
[----:B------:R-:W-:Y:S01]  /*78c0*/  MOV R101, UR4 ;  /* 0x0000000400657c02 */ /* 0x000fe20008000f00 */
[----:B------:R-:W-:Y:S01]  /*78d0*/  ULDC UR4, c[0x0][0x210] ;  /* 0x0000840000047ab9 */ /* 0x000fe20000000800 */
[----:B------:R-:W-:Y:S02]  /*78e0*/  LOP3.LUT R178, R132, 0xff000000, R3, 0xf8, !PT ;  /* 0xff00000084b27812 */ /* 0x000fe400078ef803 */
[----:B------:R-:W-:Y:S01]  /*78f0*/  LOP3.LUT R246, R246, 0xffff, RZ, 0xc0, !PT ;  /* 0x0000fffff6f67812 */ /* 0x000fe200078ec0ff */
[----:B------:R0:W-:Y:S01]  /*7900*/  @!P3 STG.E desc[UR8][R104.64], R101 ;  /* 0x000000656800b986 */ /* 0x0001e2000c101908 */
[----:B------:R-:W-:Y:S02]  /*7910*/  SHF.L.U32 R97, R97, 0x18, RZ ;  /* 0x0000001861617819 */ /* 0x000fe400000006ff */
[----:B------:R-:W-:Y:S02]  /*7920*/  IADD3 R3, R0, 0x1000, RZ ;  /* 0x0000100000037810 */ /* 0x000fe40007ffe0ff */
[----:B------:R-:W-:-:S02]  /*7930*/  SHF.L.U32 R181, R202, 0x18, RZ ;  /* 0x00000018cab57819 */ /* 0x000fc400000006ff */
[----:B------:R-:W-:Y:S02]  /*7940*/  LOP3.LUT R159, R216, R159, RZ, 0xfc, !PT ;  /* 0x0000009fd89f7212 */ /* 0x000fe400078efcff */
[----:B------:R-:W-:Y:S02]  /*7950*/  LOP3.LUT R232, R161, 0xff0000, R232, 0xf8, !PT ;  /* 0x00ff0000a1e87812 */ /* 0x000fe400078ef8e8 */
[----:B------:R-:W-:Y:S01]  /*7960*/  LOP3.LUT R169, R115, R116, RZ, 0xfc, !PT ;  /* 0x0000007473a97212 */ /* 0x000fe200078efcff */
[----:B0-----:R-:W-:Y:S01]  /*7970*/  IMAD.WIDE.U32 R104, R3, 0x8, R102 ;  /* 0x0000000803687825 */ /* 0x001fe200078e0066 */
[----:B------:R-:W-:Y:S02]  /*7980*/  F2FP.SATFINITE.E4M3.F32.PACK_AB_MERGE_C R128, RZ, R128, RZ ;  /* 0x00000080ff80723e */ /* 0x000fe400048070ff */
[----:B------:R-:W-:Y:S02]  /*7990*/  SHF.L.U32 R196, R196, 0x10, RZ ;  /* 0x00000010c4c47819 */ /* 0x000fe400000006ff */
[----:B------:R-:W-:-:S02]  /*79a0*/  LOP3.LUT R136, R136, 0xffff, RZ, 0xc0, !PT ;  /* 0x0000ffff88887812 */ /* 0x000fc400078ec0ff */
[----:B------:R-:W-:Y:S02]  /*79b0*/  SHF.L.U32 R161, R230, 0x18, RZ ;  /* 0x00000018e6a17819 */ /* 0x000fe400000006ff */
[----:B------:R-:W-:Y:S02]  /*79c0*/  LOP3.LUT R248, R163, 0xff0000, R248, 0xf8, !PT ;  /* 0x00ff0000a3f87812 */ /* 0x000fe400078ef8f8 */
[C---:B------:R-:W-:Y:S02]  /*79d0*/  IADD3 R115, R0.reuse, 0x1200, RZ ;  /* 0x0000120000737810 */ /* 0x040fe40007ffe0ff */
[----:B------:R-:W-:Y:S02]  /*79e0*/  IADD3 R117, R0, 0x1400, RZ ;  /* 0x0000140000757810 */ /* 0x000fe40007ffe0ff */
[----:B------:R-:W-:Y:S01]  /*79f0*/  SHF.L.U32 R163, R246, 0x18, RZ ;  /* 0x00000018f6a37819 */ /* 0x000fe200000006ff */
[----:B------:R-:W-:Y:S01]  /*7a00*/  IMAD.WIDE.U32 R114, R115, 0x8, R102 ;  /* 0x0000000873727825 */ /* 0x000fe200078e0066 */
[----:B------:R-:W-:-:S02]  /*7a10*/  LOP3.LUT R180, R198, 0xff000000, R97, 0xf8, !PT ;  /* 0xff000000c6b47812 */ /* 0x000fc400078ef861 */
[----:B------:R-:W-:Y:S01]  /*7a20*/  LOP3.LUT R181, R106, R181, RZ, 0xfc, !PT ;  /* 0x000000b56ab57212 */ /* 0x000fe200078efcff */
[----:B------:R-:W-:Y:S01]  /*7a30*/  VIADD R97, R0, 0x1600 ;  /* 0x0000160000617836 */ /* 0x000fe20000000000 */
[----:B------:R-:W-:Y:S01]  /*7a40*/  LOP3.LUT R128, R128, 0xffff, RZ, 0xc0, !PT ;  /* 0x0000ffff80807812 */ /* 0x000fe200078ec0ff */
[----:B------:R-:W-:Y:S01]  /*7a50*/  IMAD.WIDE.U32 R106, R147, 0x8, R102 ;  /* 0x00000008936a7825 */ /* 0x000fe200078e0066 */
[----:B------:R-:W-:Y:S02]  /*7a60*/  LOP3.LUT R99, R99, 0xff0000, R196, 0xf8, !PT ;  /* 0x00ff000063637812 */ /* 0x000fe400078ef8c4 */
[----:B------:R-:W-:Y:S01]  /*7a70*/  SHF.L.U32 R136, R136, 0x18, RZ ;  /* 0x0000001888887819 */ /* 0x000fe200000006ff */
[--C-:B------:R-:W-:Y:S01]  /*7a80*/  IMAD.WIDE.U32 R146, R146, 0x8, R102.reuse ;  /* 0x0000000892927825 */ /* 0x100fe200078e0066 */
[----:B------:R-:W-:Y:S02]  /*7a90*/  MOV R3, R159 ;  /* 0x0000009f00037202 */ /* 0x000fe40000000f00 */
[----:B------:R-:W-:Y:S01]  /*7aa0*/  LOP3.LUT R161, R232, R161, RZ, 0xfc, !PT ;  /* 0x000000a1e8a17212 */ /* 0x000fe200078efcff */
[--C-:B------:R-:W-:Y:S01]  /*7ab0*/  IMAD.WIDE.U32 R116, R117, 0x8, R102.reuse ;  /* 0x0000000875747825 */ /* 0x100fe200078e0066 */
[----:B------:R-:W-:Y:S01]  /*7ac0*/  LOP3.LUT R163, R248, R163, RZ, 0xfc, !PT ;  /* 0x000000a3f8a37212 */ /* 0x000fe200078efcff */
[----:B------:R1:W-:Y:S01]  /*7ad0*/  STG.E.64 desc[UR8][R106.64], R2 ;  /* 0x000000026a007986 */ /* 0x0003e2000c101b08 */
[----:B------:R-:W-:Y:S01]  /*7ae0*/  SHF.L.U32 R128, R128, 0x18, RZ ;  /* 0x0000001880807819 */ /* 0x000fe200000006ff */
[----:B------:R-:W-:Y:S01]  /*7af0*/  IMAD.WIDE.U32 R102, R97, 0x8, R102 ;  /* 0x0000000861667825 */ /* 0x000fe200078e0066 */
[----:B------:R-:W-:Y:S01]  /*7b00*/  LOP3.LUT R179, R99, R136, RZ, 0xfc, !PT ;  /* 0x0000008863b37212 */ /* 0x000fe200078efcff */
[----:B------:R1:W-:Y:S01]  /*7b10*/  STG.E.64 desc[UR8][R146.64], R160 ;  /* 0x000000a092007986 */ /* 0x0003e2000c101b08 */
[----:B------:R-:W-:-:S02]  /*7b20*/  MOV R97, R167 ;  /* 0x000000a700617202 */ /* 0x000fc40000000f00 */
[----:B------:R-:W-:Y:S01]  /*7b30*/  MOV R99, R169 ;  /* 0x000000a900637202 */ /* 0x000fe20000000f00 */
[----:B------:R1:W-:Y:S01]  /*7b40*/  STG.E.64 desc[UR8][R108.64], R162 ;  /* 0x000000a26c007986 */ /* 0x0003e2000c101b08 */
[----:B------:R-:W-:Y:S02]  /*7b50*/  MOV R101, R171 ;  /* 0x000000ab00657202 */ /* 0x000fe40000000f00 */
[----:B------:R-:W-:Y:S01]  /*7b60*/  LOP3.LUT R175, R127, R128, RZ, 0xfc, !PT ;  /* 0x000000807faf7212 */ /* 0x000fe200078efcff */
[----:B------:R1:W-:Y:S01]  /*7b70*/  STG.E.64 desc[UR8][R144.64], R164 ;  /* 0x000000a490007986 */ /* 0x0003e2000c101b08 */
[----:B------:R-:W-:Y:S01]  /*7b80*/  IADD3 R157, R157, UR4, RZ ;  /* 0x000000049d9d7c10 */ /* 0x000fe2000fffe0ff */
[----:B------:R-:W-:Y:S01]  /*7b90*/  ULDC UR4, c[0x0][0x218] ;  /* 0x0000860000047ab9 */ /* 0x000fe20000000800 */
[----:B------:R-:W-:Y:S01]  /*7ba0*/  LOP3.LUT P2, RZ, R148, 0xff, RZ, 0xc0, !PT ;  /* 0x000000ff94ff7812 */ /* 0x000fe2000784c0ff */
[----:B------:R1:W-:Y:S01]  /*7bb0*/  STG.E.64 desc[UR8][R110.64], R96 ;  /* 0x000000606e007986 */ /* 0x0003e2000c101b08 */
[----:B------:R-:W-:-:S02]  /*7bc0*/  ISETP.GE.AND P0, PT, R157, UR4, PT ;  /* 0x000000049d007c0c */ /* 0x000fc4000bf06270 */
[----:B------:R-:W-:Y:S01]  /*7bd0*/  IADD3 R149, R149, 0x1, RZ ;  /* 0x0000000195957810 */ /* 0x000fe20007ffe0ff */
[----:B------:R1:W-:Y:S01]  /*7be0*/  STG.E.64 desc[UR8][R142.64], R98 ;  /* 0x000000628e007986 */ /* 0x0003e2000c101b08 */
[----:B------:R-:W-:Y:S02]  /*7bf0*/  SEL R148, RZ, 0x1, P2 ;  /* 0x00000001ff947807 */ /* 0x000fe40001000000 */
[----:B------:R-:W-:Y:S01]  /*7c00*/  LOP3.LUT R149, R149, 0x3, RZ, 0xc0, !PT ;  /* 0x0000000395957812 */ /* 0x000fe200078ec0ff */
[----:B------:R1:W-:Y:S04]  /*7c10*/  STG.E.64 desc[UR8][R112.64], R100 ;  /* 0x0000006470007986 */ /* 0x0003e8000c101b08 */
[----:B------:R1:W-:Y:S04]  /*7c20*/  STG.E.64 desc[UR8][R140.64], R172 ;  /* 0x000000ac8c007986 */ /* 0x0003e8000c101b08 */
[----:B------:R1:W-:Y:S04]  /*7c30*/  STG.E.64 desc[UR8][R104.64], R174 ;  /* 0x000000ae68007986 */ /* 0x0003e8000c101b08 */
[----:B------:R1:W-:Y:S04]  /*7c40*/  STG.E.64 desc[UR8][R114.64], R176 ;  /* 0x000000b072007986 */ /* 0x0003e8000c101b08 */
[----:B------:R1:W-:Y:S04]  /*7c50*/  STG.E.64 desc[UR8][R116.64], R178 ;  /* 0x000000b274007986 */ /* 0x0003e8000c101b08 */
[----:B------:R1:W-:Y:S01]  /*7c60*/  STG.E.64 desc[UR8][R102.64], R180 ;  /* 0x000000b466007986 */ /* 0x0003e2000c101b08 */
[----:B------:R-:W-:Y:S05]  /*7c70*/  @!P0 BRA `(.L_x_13292) ;  /* 0xffffff8400bc8947 */ /* 0x000fea000383ffff */
.L_x_13276:
        /* <DEDUP_REMOVED lines=15> */
.L_x_13317:
        /* <DEDUP_REMOVED lines=28> */
.L_x_13320:
[----:B-1----:R-:W-:-:S07]  /*7f30*/  FMNMX R5, R3, R2, !PT ;  /* 0x0000000203057209 */ /* 0x002fce0007800000 */
.L_x_13296:
[----:B------:R-:W-:Y:S05]  /*7f40*/  BSYNC B0 ;  /* 0x0000000000007941 */ /* 0x000fea0003800000 */
.L_x_13295:
[----:B------:R-:W-:Y:S01]  /*7f50*/  ISETP.NE.AND P0, PT, R158, RZ, PT ;  /* 0x000000ff9e00720c */ /* 0x000fe20003f05270 */
[----:B------:R-:W-:-:S12]  /*7f60*/  BSSY B0, `(.L_x_13293) ;  /* 0x0000004000007945 */ /* 0x000fd80003800000 */
[----:B------:R-:W-:Y:S05]  /*7f70*/  @P0 BRA `(.L_x_13298) ;  /* 0x0000000000080947 */ /* 0x000fea0003800000 */
[----:B0-----:R-:W0:Y:S02]  /*7f80*/  LDC.64 R2, c[0x0][0x288] ;  /* 0x0000a200ff027b82 */ /* 0x001e240000000a00 */
[----:B0-----:R1:W-:Y:S02]  /*7f90*/  REDG.E.MAX.S32.STRONG.GPU desc[UR8][R2.64], R5 ;  /* 0x000000050200798e */ /* 0x0013e4000d10e388 */
.L_x_13298:
[----:B------:R-:W-:Y:S05]  /*7fa0*/  BSYNC B0 ;  /* 0x0000000000007941 */ /* 0x000fea0003800000 */
.L_x_13293:
        /* <DEDUP_REMOVED lines=12> */
[----:B-1----:R-:W-:-:S07]  /*8070*/  MOV R98, 0x8090 ;  /* 0x0000809000627802 */ /* 0x002fce0000000f00 */
[----:B0-----:R-:W-:Y:S05]  /*8080*/  CALL.REL.NOINC `($__internal_216_$__cuda_sm20_rcp_rn_f32_slowpath) ;  /* 0x0000001400187944 */ /* 0x001fea0003c00000 */
[----:B------:R-:W-:Y:S01]  /*8090*/  MOV R5, R0 ;  /* 0x0000000000057202 */ /* 0x000fe20000000f00 */
[----:B------:R-:W-:Y:S06]  /*80a0*/  BRA `(.L_x_13300) ;  /* 0x0000000000147947 */ /* 0x000fec0003800000 */
.L_x_13299:
[----:B-1----:R-:W1:Y:S01]  /*80b0*/  MUFU.RCP R5, UR7 ;  /* 0x0000000700057d08 */ /* 0x002e620008001000 */
[----:B------:R-:W-:-:S05]  /*80c0*/  MOV R0, UR7 ;  /* 0x0000000700007c02 */ /* 0x000fca0008000f00 */
[----:B-1----:R-:W-:-:S04]  /*80d0*/  FFMA R0, R5, R0, -1 ;  /* 0xbf80000005007423 */ /* 0x002fc80000000000 */
[----:B------:R-:W-:-:S04]  /*80e0*/  FADD.FTZ R0, -R0, -RZ ;  /* 0x800000ff00007221 */ /* 0x000fc80000010100 */
[----:B------:R-:W-:-:S07]  /*80f0*/  FFMA R5, R5, R0, R5 ;  /* 0x0000000005057223 */ /* 0x000fce0000000005 */
.L_x_13300:
[----:B0-----:R-:W0:Y:S02]  /*8100*/  LDC.64 R2, c[0x0][0x280] ;  /* 0x0000a000ff027b82 */ /* 0x001e240000000a00 */
[----:B0-----:R-:W-:Y:S01]  /*8110*/  STG.E desc[UR8][R2.64], R5 ;  /* 0x0000000502007986 */ /* 0x001fe2000c101908 */
[----:B------:R-:W-:Y:S05]  /*8120*/  EXIT ;  /* 0x000000000000794d */ /* 0x000fea0003800000 */
.L_x_13277:
[----:B------:R-:W-:Y:S01]  /*8130*/  HFMA2.MMA R212, -RZ, RZ, 0, 5.9604644775390625e-08 ;  /* 0x00000001ffd47435 */ /* 0x000fe200000001ff */
[----:B------:R-:W-:Y:S02]  /*8140*/  MOV R210, R99 ;  /* 0x0000006300d27202 */ /* 0x000fe40000000f00 */
[----:B------:R-:W-:Y:S02]  /*8150*/  MOV R214, 0x1f ;  /* 0x0000001f00d67802 */ /* 0x000fe40000000f00 */
[----:B------:R-:W-:-:S07]  /*8160*/  MOV R206, 0xffffffff ;  /* 0xffffffff00ce7802 */ /* 0x000fce0000000f00 */
[----:B-----5:R-:W-:Y:S05]  /*8170*/  WARPSYNC.COLLECTIVE R206, `(.L_x_13301) ;  /* 0x00000000ce087348 */ /* 0x020fea0003c00000 */
[----:B------:R0:W1:Y:S02]  /*8180*/  SHFL.BFLY P0, R208, R210, R212, R214 ;  /* 0x0c0000d4d2d07389 */ /* 0x00006400000000d6 */
[----:B01---5:R-:W-:Y:S01]  /*8190*/  ENDCOLLECTIVE ;  /* 0x000000000000791b */ /* 0x023fe20003800000 */
.L_x_13301:
[----:B------:R-:W-:Y:S01]  /*81a0*/  HFMA2.MMA R212, -RZ, RZ, 0, 1.1920928955078125e-07 ;  /* 0x00000002ffd47435 */ /* 0x000fe200000001ff */
[----:B------:R-:W-:-:S05]  /*81b0*/  MOV R0, R208 ;  /* 0x000000d000007202 */ /* 0x000fca0000000f00 */
[----:B------:R-:W-:-:S05]  /*81c0*/  FADD R96, R99, R0 ;  /* 0x0000000063607221 */ /* 0x000fca0000000000 */
[----:B------:R-:W-:-:S07]  /*81d0*/  MOV R210, R96 ;  /* 0x0000006000d27202 */ /* 0x000fce0000000f00 */
[----:B------:R-:W-:Y:S05]  /*81e0*/  WARPSYNC.COLLECTIVE R206, `(.L_x_13302) ;  /* 0x00000000ce087348 */ /* 0x000fea0003c00000 */
[----:B------:R0:W1:Y:S02]  /*81f0*/  SHFL.BFLY P0, R208, R210, R212, R214 ;  /* 0x0c0000d4d2d07389 */ /* 0x00006400000000d6 */
[----:B01----:R-:W-:Y:S01]  /*8200*/  ENDCOLLECTIVE ;  /* 0x000000000000791b */ /* 0x003fe20003800000 */
.L_x_13302:
[----:B------:R-:W-:Y:S01]  /*8210*/  HFMA2.MMA R212, -RZ, RZ, 0, 2.384185791015625e-07 ;  /* 0x00000004ffd47435 */ /* 0x000fe200000001ff */
[----:B------:R-:W-:-:S05]  /*8220*/  MOV R101, R208 ;  /* 0x000000d000657202 */ /* 0x000fca0000000f00 */
[----:B------:R-:W-:-:S05]  /*8230*/  FADD R101, R96, R101 ;  /* 0x0000006560657221 */ /* 0x000fca0000000000 */
[----:B------:R-:W-:-:S07]  /*8240*/  MOV R210, R101 ;  /* 0x0000006500d27202 */ /* 0x000fce0000000f00 */
[----:B------:R-:W-:Y:S05]  /*8250*/  WARPSYNC.COLLECTIVE R206, `(.L_x_13303) ;  /* 0x00000000ce087348 */ /* 0x000fea0003c00000 */
[----:B------:R0:W1:Y:S02]  /*8260*/  SHFL.BFLY P0, R208, R210, R212, R214 ;  /* 0x0c0000d4d2d07389 */ /* 0x00006400000000d6 */
[----:B01----:R-:W-:Y:S01]  /*8270*/  ENDCOLLECTIVE ;  /* 0x000000000000791b */ /* 0x003fe20003800000 */
.L_x_13303:
[----:B------:R-:W-:Y:S01]  /*8280*/  HFMA2.MMA R212, -RZ, RZ, 0, 4.76837158203125e-07 ;  /* 0x00000008ffd47435 */ /* 0x000fe200000001ff */
[----:B------:R-:W-:-:S05]  /*8290*/  MOV R0, R208 ;  /* 0x000000d000007202 */ /* 0x000fca0000000f00 */
[----:B------:R-:W-:-:S05]  /*82a0*/  FADD R98, R101, R0 ;  /* 0x0000000065627221 */ /* 0x000fca0000000000 */
[----:B------:R-:W-:-:S07]  /*82b0*/  MOV R210, R98 ;  /* 0x0000006200d27202 */ /* 0x000fce0000000f00 */
[----:B------:R-:W-:Y:S05]  /*82c0*/  WARPSYNC.COLLECTIVE R206, `(.L_x_13304) ;  /* 0x00000000ce087348 */ /* 0x000fea0003c00000 */
[----:B------:R0:W1:Y:S02]  /*82d0*/  SHFL.BFLY P0, R208, R210, R212, R214 ;  /* 0x0c0000d4d2d07389 */ /* 0x00006400000000d6 */
[----:B01----:R-:W-:Y:S01]  /*82e0*/  ENDCOLLECTIVE ;  /* 0x000000000000791b */ /* 0x003fe20003800000 */
.L_x_13304:
[----:B------:R-:W-:Y:S01]  /*82f0*/  HFMA2.MMA R212, -RZ, RZ, 0, 9.5367431640625e-07 ;  /* 0x00000010ffd47435 */ /* 0x000fe200000001ff */
[----:B------:R-:W-:-:S05]  /*8300*/  MOV R0, R208 ;  /* 0x000000d000007202 */ /* 0x000fca0000000f00 */
[----:B------:R-:W-:-:S05]  /*8310*/  FADD R100, R98, R0 ;  /* 0x0000000062647221 */ /* 0x000fca0000000000 */
[----:B------:R-:W-:-:S07]  /*8320*/  MOV R210, R100 ;  /* 0x0000006400d27202 */ /* 0x000fce0000000f00 */
[----:B------:R-:W-:Y:S05]  /*8330*/  WARPSYNC.COLLECTIVE R206, `(.L_x_13305) ;  /* 0x00000000ce087348 */ /* 0x000fea0003c00000 */
[----:B------:R0:W1:Y:S02]  /*8340*/  SHFL.BFLY P0, R208, R210, R212, R214 ;  /* 0x0c0000d4d2d07389 */ /* 0x00006400000000d6 */
[----:B01----:R-:W-:Y:S01]  /*8350*/  ENDCOLLECTIVE ;  /* 0x000000000000791b */ /* 0x003fe20003800000 */
.L_x_13305:
        /* <DEDUP_REMOVED lines=200> */
.L_x_13306:
[----:B------:R-:W-:Y:S01]  /*8fe0*/  HFMA2.MMA R212, -RZ, RZ, 0, 1.1920928955078125e-07 ;  /* 0x00000002ffd47435 */ /* 0x000fe200000001ff */
[----:B------:R-:W-:-:S05]  /*8ff0*/  MOV R99, R208 ;  /* 0x000000d000637202 */ /* 0x000fca0000000f00 */
[----:B------:R-:W-:-:S05]  /*9000*/  FADD R99, R0, R99 ;  /* 0x0000006300637221 */ /* 0x000fca0000000000 */
[----:B------:R-:W-:-:S07]  /*9010*/  MOV R210, R99 ;  /* 0x0000006300d27202 */ /* 0x000fce0000000f00 */
[----:B------:R-:W-:Y:S05]  /*9020*/  WARPSYNC.COLLECTIVE R206, `(.L_x_13307) ;  /* 0x00000000ce087348 */ /* 0x000fea0003c00000 */
[----:B------:R0:W1:Y:S02]  /*9030*/  SHFL.BFLY P0, R208, R210, R212, R214 ;  /* 0x0c0000d4d2d07389 */ /* 0x00006400000000d6 */
[----:B01----:R-:W-:Y:S01]  /*9040*/  ENDCOLLECTIVE ;  /* 0x000000000000791b */ /* 0x003fe20003800000 */
.L_x_13307:
[----:B------:R-:W-:Y:S01]  /*9050*/  HFMA2.MMA R212, -RZ, RZ, 0, 2.384185791015625e-07 ;  /* 0x00000004ffd47435 */ /* 0x000fe200000001ff */
[----:B------:R-:W-:-:S05]  /*9060*/  MOV R96, R208 ;  /* 0x000000d000607202 */ /* 0x000fca0000000f00 */
[----:B------:R-:W-:-:S05]  /*9070*/  FADD R96, R99, R96 ;  /* 0x0000006063607221 */ /* 0x000fca0000000000 */
[----:B------:R-:W-:-:S07]  /*9080*/  MOV R210, R96 ;  /* 0x0000006000d27202 */ /* 0x000fce0000000f00 */
[----:B------:R-:W-:Y:S05]  /*9090*/  WARPSYNC.COLLECTIVE R206, `(.L_x_13308) ;  /* 0x00000000ce087348 */ /* 0x000fea0003c00000 */
[----:B------:R0:W1:Y:S02]  /*90a0*/  SHFL.BFLY P0, R208, R210, R212, R214 ;  /* 0x0c0000d4d2d07389 */ /* 0x00006400000000d6 */
[----:B01----:R-:W-:Y:S01]  /*90b0*/  ENDCOLLECTIVE ;  /* 0x000000000000791b */ /* 0x003fe20003800000 */
.L_x_13308:
[----:B------:R-:W-:Y:S01]  /*90c0*/  HFMA2.MMA R212, -RZ, RZ, 0, 4.76837158203125e-07 ;  /* 0x00000008ffd47435 */ /* 0x000fe200000001ff */
[----:B------:R-:W-:-:S05]  /*90d0*/  MOV R101, R208 ;  /* 0x000000d000657202 */ /* 0x000fca0000000f00 */
[----:B------:R-:W-:-:S04]  /*90e0*/  FADD R101, R96, R101 ;  /* 0x0000006560657221 */ /* 0x000fc80000000000 */
[----:B------:R-:W-:-:S07]  /*90f0*/  IMAD.MOV.U32 R210, RZ, RZ, R101 ;  /* 0x000000ffffd27224 */ /* 0x000fce00078e0065 */
[----:B------:R-:W-:Y:S05]  /*9100*/  WARPSYNC.COLLECTIVE R206, `(.L_x_13309) ;  /* 0x00000000ce087348 */ /* 0x000fea0003c00000 */
[----:B------:R0:W1:Y:S02]  /*9110*/  SHFL.BFLY P0, R208, R210, R212, R214 ;  /* 0x0c0000d4d2d07389 */ /* 0x00006400000000d6 */
[----:B01----:R-:W-:Y:S01]  /*9120*/  ENDCOLLECTIVE ;  /* 0x000000000000791b */ /* 0x003fe20003800000 */
.L_x_13309:
[----:B------:R-:W-:Y:S01]  /*9130*/  HFMA2.MMA R212, -RZ, RZ, 0, 9.5367431640625e-07 ;  /* 0x00000010ffd47435 */ /* 0x000fe200000001ff */
[----:B------:R-:W-:-:S05]  /*9140*/  MOV R98, R208 ;  /* 0x000000d000627202 */ /* 0x000fca0000000f00 */
[----:B------:R-:W-:-:S05]  /*9150*/  FADD R98, R101, R98 ;  /* 0x0000006265627221 */ /* 0x000fca0000000000 */
[----:B------:R-:W-:-:S07]  /*9160*/  MOV R210, R98 ;  /* 0x0000006200d27202 */ /* 0x000fce0000000f00 */
[----:B------:R-:W-:Y:S05]  /*9170*/  WARPSYNC.COLLECTIVE R206, `(.L_x_13310) ;  /* 0x00000000ce087348 */ /* 0x000fea0003c00000 */
[----:B------:R0:W1:Y:S02]  /*9180*/  SHFL.BFLY P0, R208, R210, R212, R214 ;  /* 0x0c0000d4d2d07389 */ /* 0x00006400000000d6 */
[----:B01----:R-:W-:Y:S01]  /*9190*/  ENDCOLLECTIVE ;  /* 0x000000000000791b */ /* 0x003fe20003800000 */
.L_x_13310:
[----:B------:R-:W-:Y:S01]  /*91a0*/  MOV R100, R208 ;  /* 0x000000d000647202 */ /* 0x000fe20000000f00 */
[----:B------:R-:W-:Y:S06]  /*91b0*/  BRA `(.L_x_13311) ;  /* 0xffffff9000407947 */ /* 0x000fec000383ffff */
.L_x_13294:
[----:B------:R-:W-:Y:S01]  /*91c0*/  HFMA2.MMA R6, -RZ, RZ, 0, 9.5367431640625e-07 ;  /* 0x00000010ff067435 */ /* 0x000fe200000001ff */
[----:B------:R-:W-:Y:S02]  /*91d0*/  MOV R7, 0x1f ;  /* 0x0000001f00077802 */ /* 0x000fe40000000f00 */
[----:B------:R-:W-:-:S08]  /*91e0*/  MOV R206, 0xffffffff ;  /* 0xffffffff00ce7802 */ /* 0x000fd00000000f00 */
[----:B-1----:R-:W-:Y:S05]  /*91f0*/  WARPSYNC.COLLECTIVE R206, `(.L_x_13312) ;  /* 0x00000000ce087348 */ /* 0x002fea0003c00000 */
[----:B------:R0:W2:Y:S02]  /*9200*/  SHFL.DOWN P0, R4, R151, R6, R7 ;  /* 0x0800000697047389 */ /* 0x0000a40000000007 */
[----:B012---:R-:W-:Y:S01]  /*9210*/  ENDCOLLECTIVE ;  /* 0x000000000000791b */ /* 0x007fe20003800000 */
.L_x_13312:
[----:B------:R-:W-:Y:S01]  /*9220*/  HFMA2.MMA R6, -RZ, RZ, 0, 4.76837158203125e-07 ;  /* 0x00000008ff067435 */ /* 0x000fe200000001ff */
[----:B------:R-:W-:-:S04]  /*9230*/  MOV R0, R4 ;  /* 0x0000000400007202 */ /* 0x000fc80000000f00 */
[----:B------:R-:W-:-:S04]  /*9240*/  FMNMX R0, R0, R151, !PT ;  /* 0x0000009700007209 */ /* 0x000fc80007800000 */
[----:B------:R-:W-:-:S07]  /*9250*/  MOV R151, R0 ;  /* 0x0000000000977202 */ /* 0x000fce0000000f00 */
[----:B------:R-:W-:Y:S05]  /*9260*/  WARPSYNC.COLLECTIVE R206, `(.L_x_13313) ;  /* 0x00000000ce087348 */ /* 0x000fea0003c00000 */
[----:B------:R0:W1:Y:S02]  /*9270*/  SHFL.DOWN P0, R4, R151, R6, R7 ;  /* 0x0800000697047389 */ /* 0x0000640000000007 */
[----:B01----:R-:W-:Y:S01]  /*9280*/  ENDCOLLECTIVE ;  /* 0x000000000000791b */ /* 0x003fe20003800000 */
.L_x_13313:
[----:B------:R-:W-:Y:S01]  /*9290*/  HFMA2.MMA R6, -RZ, RZ, 0, 2.384185791015625e-07 ;  /* 0x00000004ff067435 */ /* 0x000fe200000001ff */
[----:B------:R-:W-:-:S04]  /*92a0*/  MOV R3, R4 ;  /* 0x0000000400037202 */ /* 0x000fc80000000f00 */
[----:B------:R-:W-:-:S04]  /*92b0*/  FMNMX R3, R0, R3, !PT ;  /* 0x0000000300037209 */ /* 0x000fc80007800000 */
[----:B------:R-:W-:-:S07]  /*92c0*/  MOV R151, R3 ;  /* 0x0000000300977202 */ /* 0x000fce0000000f00 */
[----:B------:R-:W-:Y:S05]  /*92d0*/  WARPSYNC.COLLECTIVE R206, `(.L_x_13314) ;  /* 0x00000000ce087348 */ /* 0x000fea0003c00000 */
[----:B------:R0:W1:Y:S02]  /*92e0*/  SHFL.DOWN P0, R4, R151, R6, R7 ;  /* 0x0800000697047389 */ /* 0x0000640000000007 */
[----:B01----:R-:W-:Y:S01]  /*92f0*/  ENDCOLLECTIVE ;  /* 0x000000000000791b */ /* 0x003fe20003800000 */
.L_x_13314:
[----:B------:R-:W-:Y:S01]  /*9300*/  HFMA2.MMA R6, -RZ, RZ, 0, 1.1920928955078125e-07 ;  /* 0x00000002ff067435 */ /* 0x000fe200000001ff */
[----:B------:R-:W-:-:S04]  /*9310*/  MOV R2, R4 ;  /* 0x0000000400027202 */ /* 0x000fc80000000f00 */
[----:B------:R-:W-:-:S04]  /*9320*/  FMNMX R2, R3, R2, !PT ;  /* 0x0000000203027209 */ /* 0x000fc80007800000 */
[----:B------:R-:W-:-:S07]  /*9330*/  MOV R151, R2 ;  /* 0x0000000200977202 */ /* 0x000fce0000000f00 */
[----:B------:R-:W-:Y:S05]  /*9340*/  WARPSYNC.COLLECTIVE R206, `(.L_x_13315) ;  /* 0x00000000ce087348 */ /* 0x000fea0003c00000 */
[----:B------:R0:W1:Y:S02]  /*9350*/  SHFL.DOWN P0, R4, R151, R6, R7 ;  /* 0x0800000697047389 */ /* 0x0000640000000007 */
[----:B01----:R-:W-:Y:S01]  /*9360*/  ENDCOLLECTIVE ;  /* 0x000000000000791b */ /* 0x003fe20003800000 */
.L_x_13315:
[----:B------:R-:W-:Y:S01]  /*9370*/  HFMA2.MMA R6, -RZ, RZ, 0, 5.9604644775390625e-08 ;  /* 0x00000001ff067435 */ /* 0x000fe200000001ff */
[----:B------:R-:W-:-:S04]  /*9380*/  MOV R5, R4 ;  /* 0x0000000400057202 */ /* 0x000fc80000000f00 */
[----:B------:R-:W-:-:S04]  /*9390*/  FMNMX R5, R2, R5, !PT ;  /* 0x0000000502057209 */ /* 0x000fc80007800000 */
[----:B------:R-:W-:-:S07]  /*93a0*/  MOV R151, R5 ;  /* 0x0000000500977202 */ /* 0x000fce0000000f00 */
[----:B------:R-:W-:Y:S05]  /*93b0*/  WARPSYNC.COLLECTIVE R206, `(.L_x_13316) ;  /* 0x00000000ce087348 */ /* 0x000fea0003c00000 */
[----:B------:R0:W1:Y:S02]  /*93c0*/  SHFL.DOWN P0, R4, R151, R6, R7 ;  /* 0x0800000697047389 */ /* 0x0000640000000007 */
[----:B01----:R-:W-:Y:S01]  /*93d0*/  ENDCOLLECTIVE ;  /* 0x000000000000791b */ /* 0x003fe20003800000 */
.L_x_13316:
[----:B------:R-:W-:Y:S05]  /*93e0*/  BRA `(.L_x_13317) ;  /* 0xffffffe800607947 */ /* 0x000fea000383ffff */
.L_x_13297:
[----:B------:R-:W-:Y:S01]  /*93f0*/  HFMA2.MMA R6, -RZ, RZ, 0, 1.1920928955078125e-07 ;  /* 0x00000002ff067435 */ /* 0x000fe200000001ff */
[----:B-1----:R-:W-:Y:S02]  /*9400*/  MOV R151, R0 ;  /* 0x0000000000977202 */ /* 0x002fe40000000f00 */
[----:B------:R-:W-:Y:S02]  /*9410*/  MOV R7, 0x1f ;  /* 0x0000001f00077802 */ /* 0x000fe40000000f00 */
[----:B------:R-:W-:-:S07]  /*9420*/  MOV R206, 0xffffffff ;  /* 0xffffffff00ce7802 */ /* 0x000fce0000000f00 */
[----:B0-----:R-:W-:Y:S05]  /*9430*/  WARPSYNC.COLLECTIVE R206, `(.L_x_13318) ;  /* 0x00000000ce087348 */ /* 0x001fea0003c00000 */
[----:B------:R1:W2:Y:S02]  /*9440*/  SHFL.DOWN P0, R4, R151, R6, R7 ;  /* 0x0800000697047389 */ /* 0x0002a40000000007 */
[----:B012---:R-:W-:Y:S01]  /*9450*/  ENDCOLLECTIVE ;  /* 0x000000000000791b */ /* 0x007fe20003800000 */
.L_x_13318:
[----:B------:R-:W-:Y:S01]  /*9460*/  HFMA2.MMA R6, -RZ, RZ, 0, 5.9604644775390625e-08 ;  /* 0x00000001ff067435 */ /* 0x000fe200000001ff */
[----:B------:R-:W-:-:S04]  /*9470*/  MOV R3, R4 ;  /* 0x0000000400037202 */ /* 0x000fc80000000f00 */
[----:B------:R-:W-:-:S04]  /*9480*/  FMNMX R3, R3, R0, !PT ;  /* 0x0000000003037209 */ /* 0x000fc80007800000 */
[----:B------:R-:W-:-:S07]  /*9490*/  MOV R151, R3 ;  /* 0x0000000300977202 */ /* 0x000fce0000000f00 */
[----:B------:R-:W-:Y:S05]  /*94a0*/  WARPSYNC.COLLECTIVE R206, `(.L_x_13319) ;  /* 0x00000000ce087348 */ /* 0x000fea0003c00000 */
[----:B------:R0:W1:Y:S02]  /*94b0*/  SHFL.DOWN P0, R4, R151, R6, R7 ;  /* 0x0800000697047389 */ /* 0x0000640000000007 */
[----:B01----:R-:W-:Y:S01]  /*94c0*/  ENDCOLLECTIVE ;  /* 0x000000000000791b */ /* 0x003fe20003800000 */
.L_x_13319:
[----:B------:R-:W-:Y:S01]  /*94d0*/  MOV R2, R4 ;  /* 0x0000000400027202 */ /* 0x000fe20000000f00 */
[----:B------:R-:W-:Y:S06]  /*94e0*/  BRA `(.L_x_13320) ;  /* 0xffffffe800907947 */ /* 0x000fec000383ffff */
        .weak           $__internal_216_$__cuda_sm20_rcp_rn_f32_slowpath
        .type           $__internal_216_$__cuda_sm20_rcp_rn_f32_slowpath,@function
        .size           $__internal_216_$__cuda_sm20_rcp_rn_f32_slowpath,(.L_x_14552 - $__internal_216_$__cuda_sm20_rcp_rn_f32_slowpath)
$__internal_216_$__cuda_sm20_rcp_rn_f32_slowpath:
        /* <DEDUP_REMOVED lines=15> */
.L_x_13322:
        /* <DEDUP_REMOVED lines=33> */
.L_x_13324:
[----:B------:R0:W1:Y:S02]  /*97f0*/  MUFU.RCP R3, R0 ;  /* 0x0000000000037308 */ /* 0x0000640000001000 */
.L_x_13323:
[----:B------:R-:W-:Y:S05]  /*9800*/  BSYNC B1 ;  /* 0x0000000000017941 */ /* 0x000fea0003800000 */
.L_x_13321:
[----:B01----:R-:W-:Y:S01]  /*9810*/  MOV R0, R3 ;  /* 0x0000000300007202 */ /* 0x003fe20000000f00 */
[----:B------:R-:W-:Y:S01]  /*9820*/  HFMA2.MMA R3, -RZ, RZ, 0, 0 ;  /* 0x00000000ff037435 */ /* 0x000fe200000001ff */
[----:B------:R-:W-:-:S05]  /*9830*/  MOV R2, R98 ;  /* 0x0000006200027202 */ /* 0x000fca0000000f00 */
[----:B------:R-:W-:Y:S05]  /*9840*/  RET.REL.NODEC R2 `(_ZN18transformer_engine13normalization19ln_fwd_tuned_kernelINS0_13Kernel_traitsI13__nv_bfloat16S3_13__nv_fp8_e4m3fjLj49152ELj4ELj1ELj4ELj16ENS0_18Kernel_traits_baseILj49152ES3_S3_S4_fjLj128EEEEEEEvNS0_19ForwardKernelParamsE) ;  /* 0xffffff6402ec7950 */ /* 0x000fea0003c3ffff */
.L_x_13325:
        /* <DEDUP_REMOVED lines=11> */
.L_x_14552:


//--------------------- .text._ZN18transformer_engine13normalization19ln_fwd_tuned_kernelINS0_13Kernel_traitsI13__nv_bfloat16S3_13__nv_fp8_e4m3fjLj40960ELj4ELj1ELj4ELj16ENS0_18Kernel_traits_baseILj40960ES3_S3_S4_fjLj128EEEEEEEvNS0_19ForwardKernelParamsE --------------------------
	.section	.text._ZN18transformer_engine13normalization19ln_fwd_tuned_kernelINS0_13Kernel_traitsI13__nv_bfloat16S3_13__nv_fp8_e4m3fjLj40960ELj4ELj1ELj4ELj16ENS0_18Kernel_traits_baseILj40960ES3_S3_S4_fjLj128EEEEEEEvNS0_19ForwardKernelParamsE,"ax",@progbits
	.align	128
        .global         _ZN18transformer_engine13normalization19ln_fwd_tuned_kernelINS0_13Kernel_traitsI13__nv_bfloat16S3_13__nv_fp8_e4m3fjLj40960ELj4ELj1ELj4ELj16ENS0_18Kernel_traits_baseILj40960ES3_S3_S4_fjLj128EEEEEEEvNS0_19ForwardKernelParamsE
        .type           _ZN18transformer_engine13normalization19ln_fwd_tuned_kernelINS0_13Kernel_traitsI13__nv_bfloat16S3_13__nv_fp8_e4m3fjLj40960ELj4ELj1ELj4ELj16ENS0_18Kernel_traits_baseILj40960ES3_S3_S4_fjLj128EEEEEEEvNS0_19ForwardKernelParamsE,@function
        .size           _ZN18transformer_engine13normalization19ln_fwd_tuned_kernelINS0_13Kernel_traitsI13__nv_bfloat16S3_13__nv_fp8_e4m3fjLj40960ELj4ELj1ELj4ELj16ENS0_18Kernel_traits_baseILj40960ES3_S3_S4_fjLj128EEEEEEEvNS0_19ForwardKernelParamsE,(.L_x_14553 - _ZN18transformer_engine13normalization19ln_fwd_tuned_kernelINS0_13Kernel_traitsI13__nv_bfloat16S3_13__nv_fp8_e4m3fjLj40960ELj4ELj1ELj4ELj16ENS0_18Kernel_traits_baseILj40960ES3_S3_S4_fjLj128EEEEEEEvNS0_19ForwardKernelParamsE)
        .other          _ZN18transformer_engine13normalization19ln_fwd_tuned_kernelINS0_13Kernel_traitsI13__nv_bfloat16S3_13__nv_fp8_e4m3fjLj40960ELj4ELj1ELj4ELj16ENS0_18Kernel_traits_baseILj40960ES3_S3_S4_fjLj128EEEEEEEvNS0_19ForwardKernelParamsE,@"STO_CUDA_ENTRY STV_DEFAULT"
_ZN18transformer_engine13normalization19ln_fwd_tuned_kernelINS0_13Kernel_traitsI13__nv_bfloat16S3_13__nv_fp8_e4m3fjLj40960ELj4ELj1ELj4ELj16ENS0_18Kernel_traits_baseILj40960ES3_S3_S4_fjLj128EEEEEEEvNS0_19ForwardKernelParamsE:
.text._ZN18transformer_engine13normalization19ln_fwd_tuned_kernelINS0_13Kernel_traitsI13__nv_bfloat16S3_13__nv_fp8_e4m3fjLj40960ELj4ELj1ELj4ELj16ENS0_18Kernel_traits_baseILj40960ES3_S3_S4_fjLj128EEEEEEEvNS0_19ForwardKernelParamsE:
        /* <DEDUP_REMOVED lines=49> */
.L_x_13342:
[----:B-1----:R-:W1:Y:S01]  /*0310*/  LDC.64 R116, c[0x0][0x220] ;  /* 0x00008800ff747b82 */ /* 0x002e620000000a00 */
[----:B0-----:R-:W-:-:S04]  /*0320*/  SHF.L.U32 R3, R135, 0x7, RZ ;  /* 0x0000000787037819 */ /* 0x001fc800000006ff */
        /* <DEDUP_REMOVED lines=113> */
[C---:B------:R-:W-:Y:S01]  /*0a40*/  PRMT R223, R98.reuse, 0x7632, R223 ;  /* 0x0000763262df7816 */ /* 0x040fe200000000df */
[----:B------:R-:W-:Y:S01]  /*0a50*/  IMAD.U32 R219, R219, 0x10000, RZ ;  /* 0x00010000dbdb7824 */ /* 0x000fe200078e00ff */
        /* <DEDUP_REMOVED lines=53> */
[C---:B------:R-:W-:Y:S01]  /*0db0*/  PRMT R88, R110.reuse, 0x7632, R88 ;  /* 0x000076326e587816 */ /* 0x040fe20000000058 */
[----:B------:R-:W-:Y:S01]  /*0dc0*/  IMAD.U32 R110, R110, 0x10000, RZ ;  /* 0x000100006e6e7824 */ /* 0x000fe200078e00ff */
        /* <DEDUP_REMOVED lines=29> */
[----:B------:R-:W-:-:S02]  /*0fa0*/  PRMT R106, R119, 0x7632, R106 ;  /* 0x00007632776a7816 */ /* 0x000fc4000000006a */
[----:B------:R-:W-:Y:S01]  /*0fb0*/  SHF.L.U32 R119, R119, 0x10, RZ ;  /* 0x0000001077777819 */ /* 0x000fe200000006ff */
[----:B------:R-:W-:Y:S01]  /*0fc0*/  FADD R2, R247, R2 ;  /* 0x00000002f7027221 */ /* 0x000fe20000000000 */
[----:B------:R-:W-:-:S03]  /*0fd0*/  SHF.L.U32 R106, R106, 0x10, RZ ;  /* 0x000000106a6a7819 */ /* 0x000fc600000006ff */
        /* <DEDUP_REMOVED lines=216> */
.L_x_13361:
        /* <DEDUP_REMOVED lines=9> */
[----:B------:R-:W-:Y:S02]  /*1df0*/  LOP3.LUT P4, RZ, R0, 0x1f, R134, 0xf8, !PT ;  /* 0x0000001f00ff7812 */ /* 0x000fe4000788f886 */
[----:B--2---:R-:W-:Y:S02]  /*1e00*/  @!P1 LEA R80, R83, R80, 0x18 ;  /* 0x0000005053509211 */ /* 0x004fe400078ec0ff */
[----:B------:R-:W-:-:S04]  /*1e10*/  @!P3 MOV R83, 0x400 ;  /* 0x000004000053b802 */ /* 0x000fc80000000f00 */
[----:B------:R-:W-:Y:S02]  /*1e20*/  @!P3 IADD3 R85, R83, 0x10, RZ ;  /* 0x000000105355b810 */ /* 0x000fe40007ffe0ff */
[----:B------:R-:W-:Y:S01]  /*1e30*/  @!P1 LEA R83, R3, R80, 0x3 ;  /* 0x0000005003539211 */ /* 0x000fe200078e18ff */
[----:B-1----:R-:W-:Y:S01]  /*1e40*/  FADD R3, R82, R84 ;  /* 0x0000005452037221 */ /* 0x002fe20000000000 */
[----:B------:R-:W-:Y:S01]  /*1e50*/  @!P3 IMAD.IADD R80, R132, 0x1, R81 ;  /* 0x000000018450b824 */ /* 0x000fe200078e0251 */
[----:B---3--:R-:W-:-:S03]  /*1e60*/  @!P3 LEA R85, R138, R85, 0x18 ;  /* 0x000000558a55b211 */ /* 0x008fc600078ec0ff */
[----:B------:R-:W-:Y:S01]  /*1e70*/  @!P1 STS.64 [R83], R2 ;  /* 0x0000000253009388 */ /* 0x000fe20000000a00 */
        /* <DEDUP_REMOVED lines=16> */
[----:B012--5:R-:W-:Y:S05]  /*1f80*/  CALL.REL.NOINC `($__internal_217_$__cuda_sm20_rcp_rn_f32_slowpath) ;  /* 0x0000006000187944 */ /* 0x027fea0003c00000 */
[----:B------:R-:W-:Y:S05]  /*1f90*/  BRA `(.L_x_13330) ;  /* 0x0000000000107947 */ /* 0x000fea0003800000 */
.L_x_13329:
[----:B------:R-:W3:Y:S02]  /*1fa0*/  MUFU.RCP R3, R82 ;  /* 0x0000005200037308 */ /* 0x000ee40000001000 */
[----:B---3--:R-:W-:-:S04]  /*1fb0*/  FFMA R0, R82, R3, -1 ;  /* 0xbf80000052007423 */ /* 0x008fc80000000003 */
[----:B------:R-:W-:-:S04]  /*1fc0*/  FADD.FTZ R0, -R0, -RZ ;  /* 0x800000ff00007221 */ /* 0x000fc80000010100 */
[----:B------:R-:W-:-:S07]  /*1fd0*/  FFMA R0, R3, R0, R3 ;  /* 0x0000000003007223 */ /* 0x000fce0000000003 */
.L_x_13330:
[----:B------:R-:W-:Y:S05]  /*1fe0*/  BSYNC B0 ;  /* 0x0000000000007941 */ /* 0x000fea0003800000 */
.L_x_13328:
        /* <DEDUP_REMOVED lines=19> */
[----:B-----5:R-:W-:Y:S05]  /*2120*/  CALL.REL.NOINC `($__internal_217_$__cuda_sm20_rcp_rn_f32_slowpath) ;  /* 0x0000005c00b07944 */ /* 0x020fea0003c00000 */
[----:B------:R-:W-:Y:S05]  /*2130*/  BRA `(.L_x_13333) ;  /* 0x0000000000107947 */ /* 0x000fea0003800000 */
.L_x_13332:
[----:B------:R-:W0:Y:S02]  /*2140*/  MUFU.RCP R0, R2 ;  /* 0x0000000200007308 */ /* 0x000e240000001000 */
[----:B0-----:R-:W-:-:S04]  /*2150*/  FFMA R2, R2, R0, -1 ;  /* 0xbf80000002027423 */ /* 0x001fc80000000000 */
[----:B------:R-:W-:-:S04]  /*2160*/  FADD.FTZ R3, -R2, -RZ ;  /* 0x800000ff02037221 */ /* 0x000fc80000010100 */
[----:B------:R-:W-:-:S07]  /*2170*/  FFMA R0, R0, R3, R0 ;  /* 0x0000000300007223 */ /* 0x000fce0000000000 */
.L_x_13333:
[----:B------:R-:W-:Y:S05]  /*2180*/  BSYNC B0 ;  /* 0x0000000000007941 */ /* 0x000fea0003800000 */
.L_x_13331:
        /* <DEDUP_REMOVED lines=49> */
.L_x_13335:
[----:B------:R-:W2:Y:S04]  /*24a0*/  LDG.E.STRONG.GPU R0, desc[UR4][R82.64] ;  /* 0x0000000452007981 */ /* 0x000ea8000c1ef900 */
[----:B--2---:R-:W-:Y:S01]  /*24b0*/  CCTL.IVALL ;  /* 0x00000000ff00798f */ /* 0x004fe20002000000 */
[----:B------:R-:W-:Y:S05]  /*24c0*/  YIELD ;  /* 0x0000000000007946 */ /* 0x000fea0003800000 */
[----:B------:R-:W-:-:S13]  /*24d0*/  ISETP.NE.AND P0, PT, R0, R80, PT ;  /* 0x000000500000720c */ /* 0x000fda0003f05270 */
[----:B------:R-:W-:Y:S05]  /*24e0*/  @P0 BRA `(.L_x_13335) ;  /* 0xfffffffc00ec0947 */ /* 0x000fea000383ffff */
.L_x_13334:
        /* <DEDUP_REMOVED lines=20> */
[----:B012--5:R-:W-:Y:S05]  /*2630*/  CALL.REL.NOINC `($__internal_217_$__cuda_sm20_rcp_rn_f32_slowpath) ;  /* 0x00000058006c7944 */ /* 0x027fea0003c00000 */
[----:B------:R-:W-:Y:S05]  /*2640*/  BRA `(.L_x_13338) ;  /* 0x0000000000107947 */ /* 0x000fea0003800000 */
.L_x_13337:
[----:B------:R-:W3:Y:S02]  /*2650*/  MUFU.RCP R3, R82 ;  /* 0x0000005200037308 */ /* 0x000ee40000001000 */
[----:B---3--:R-:W-:-:S04]  /*2660*/  FFMA R0, R82, R3, -1 ;  /* 0xbf80000052007423 */ /* 0x008fc80000000003 */
[----:B------:R-:W-:-:S04]  /*2670*/  FADD.FTZ R0, -R0, -RZ ;  /* 0x800000ff00007221 */ /* 0x000fc80000010100 */
[----:B------:R-:W-:-:S07]  /*2680*/  FFMA R0, R3, R0, R3 ;  /* 0x0000000003007223 */ /* 0x000fce0000000003 */
.L_x_13338:
[----:B------:R-:W-:Y:S05]  /*2690*/  BSYNC B0 ;  /* 0x0000000000007941 */ /* 0x000fea0003800000 */
.L_x_13336:
        /* <DEDUP_REMOVED lines=21> */
.L_x_13340:
[----:B------:R-:W0:Y:S02]  /*27f0*/  MUFU.RCP R0, R2 ;  /* 0x0000000200007308 */ /* 0x000e240000001000 */
[----:B0-----:R-:W-:-:S04]  /*2800*/  FFMA R2, R2, R0, -1 ;  /* 0xbf80000002027423 */ /* 0x001fc80000000000 */
[----:B------:R-:W-:-:S04]  /*2810*/  FADD.FTZ R3, -R2, -RZ ;  /* 0x800000ff02037221 */ /* 0x000fc80000010100 */
[----:B------:R-:W-:-:S07]  /*2820*/  FFMA R0, R0, R3, R0 ;  /* 0x0000000300007223 */ /* 0x000fce0000000000 */
.L_x_13341:
[----:B------:R-:W-:Y:S05]  /*2830*/  BSYNC B0 ;  /* 0x0000000000007941 */ /* 0x000fea0003800000 */
.L_x_13339:
[----:B------:R-:W-:Y:S01]  /*2840*/  FADD R2, R85, -R148 ;  /* 0x8000009455027221 */ /* 0x000fe20000000000 */
[----:B------:R-:W-:Y:S01]  /*2850*/  ISETP.NE.AND P2, PT, R128, RZ, PT ;  /* 0x000000ff8000720c */ /* 0x000fe20003f45270 */
[----:B-----5:R-:W-:Y:S01]  /*2860*/  IMAD.U32 R150, R42, 0x10000, RZ ;  /* 0x000100002a967824 */ /* 0x020fe200078e00ff */
[----:B------:R-:W-:Y:S01]  /*2870*/  SHF.L.U32 R84, R40, 0x10, RZ ;  /* 0x0000001028547819 */ /* 0x000fe200000006ff */
[----:B------:R-:W-:Y:S01]  /*2880*/  FMUL R3, R2, R2 ;  /* 0x0000000202037220 */ /* 0x000fe20000400000 */
[C---:B------:R-:W-:Y:S01]  /*2890*/  SHF.L.U32 R138, R41.reuse, 0x10, RZ ;  /* 0x00000010298a7819 */ /* 0x040fe200000006ff */
[----:B------:R-:W-:Y:S01]  /*28a0*/  ULDC.64 UR8, c[0x0][0x288] ;  /* 0x0000a20000087ab9 */ /* 0x000fe20000000a00 */
[----:B------:R-:W-:Y:S01]  /*28b0*/  PRMT R146, R41, 0x7632, R146 ;  /* 0x0000763229927816 */ /* 0x000fe20000000092 */
[----:B------:R-:W-:Y:S01]  /*28c0*/  FMUL R2, R82, R3 ;  /* 0x0000000352027220 */ /* 0x000fe20000400000 */
[----:B------:R-:W-:Y:S01]  /*28d0*/  FADD R3, R81, R80 ;  /* 0x0000005051037221 */ /* 0x000fe20000000000 */
[----:B------:R-:W-:Y:S01]  /*28e0*/  PRMT R81, R140, 0x7632, R81 ;  /* 0x000076328c517816 */ /* 0x000fe20000000051 */
[----:B------:R-:W0:Y:S01]  /*28f0*/  LDC R80, c[0x0][0x268] ;  /* 0x00009a00ff507b82 */ /* 0x000e220000000800 */
[C---:B------:R-:W-:Y:S01]  /*2900*/  FMUL R2, R83.reuse, R2 ;  /* 0x0000000253027220 */ /* 0x040fe20000400000 */
[----:B------:R-:W-:Y:S01]  /*2910*/  FMUL R83, R83, R148 ;  /* 0x0000009453537220 */ /* 0x000fe20000400000 */
[----:B------:R-:W-:Y:S01]  /*2920*/  SHF.L.U32 R148, R142, 0x10, RZ ;  /* 0x000000108e947819 */ /* 0x000fe200000006ff */
[----:B------:R-:W-:-:S02]  /*2930*/  IMAD.U32 R202, R12, 0x10000, RZ ;  /* 0x000100000cca7824 */ /* 0x000fc400078e00ff */
[-C--:B------:R-:W-:Y:S01]  /*2940*/  FFMA R3, R2, R0.reuse, R3 ;  /* 0x0000000002037223 */ /* 0x080fe20000000003 */
[----:B------:R-:W-:Y:S01]  /*2950*/  FFMA R83, R82, R85, R83 ;  /* 0x0000005552537223 */ /* 0x000fe20000000053 */
[----:B------:R-:W-:Y:S01]  /*2960*/  SHF.L.U32 R82, R140, 0x10, RZ ;  /* 0x000000108c527819 */ /* 0x000fe200000006ff */
[----:B------:R-:W-:Y:S01]  /*2970*/  @P2 FADD R148, R148, 1 ;  /* 0x3f80000094942421 */ /* 0x000fe20000000000 */
[----:B------:R-:W-:Y:S01]  /*2980*/  PRMT R85, R141, 0x7632, R85 ;  /* 0x000076328d557816 */ /* 0x000fe20000000055 */
[----:B------:R-:W-:Y:S01]  /*2990*/  FMUL R2, R83, R0 ;  /* 0x0000000053027220 */ /* 0x000fe20000400000 */
[----:B------:R-:W0:Y:S01]  /*29a0*/  SHFL.IDX PT, R3, R3, RZ, 0x1f ;  /* 0x00001fff03037589 */ /* 0x000e2200000e0000 */
[----:B------:R-:W-:Y:S01]  /*29b0*/  @P2 FADD R82, R82, 1 ;  /* 0x3f80000052522421 */ /* 0x000fe20000000000 */
[----:B------:R-:W-:Y:S01]  /*29c0*/  PRMT R83, R40, 0x7632, R83 ;  /* 0x0000763228537816 */ /* 0x000fe20000000053 */
[----:B------:R-:W-:Y:S01]  /*29d0*/  ULDC UR7, c[0x0][0x210] ;  /* 0x0000840000077ab9 */ /* 0x000fe20000000800 */
[----:B------:R-:W-:Y:S01]  /*29e0*/  SHF.L.U32 R144, R85, 0x10, RZ ;  /* 0x0000001055907819 */ /* 0x000fe200000006ff */
[----:B------:R-:W1:Y:S01]  /*29f0*/  SHFL.IDX PT, R2, R2, RZ, 0x1f ;  /* 0x00001fff02027589 */ /* 0x000e6200000e0000 */
[----:B------:R-:W-:-:S02]  /*2a00*/  SHF.L.U32 R146, R146, 0x10, RZ ;  /* 0x0000001092927819 */ /* 0x000fc400000006ff */
[----:B------:R-:W-:Y:S01]  /*2a10*/  PRMT R85, R42, 0x7632, R85 ;  /* 0x000076322a557816 */ /* 0x000fe20000000055 */
[----:B------:R-:W-:Y:S01]  /*2a20*/  @P2 FADD R144, R144, 1 ;  /* 0x3f80000090902421 */ /* 0x000fe20000000000 */
[----:B------:R-:W-:Y:S02]  /*2a30*/  SHF.L.U32 R152, R76, 0x10, RZ ;  /* 0x000000104c987819 */ /* 0x000fe400000006ff */
[----:B------:R-:W-:Y:S02]  /*2a40*/  SHF.L.U32 R154, R36, 0x10, RZ ;  /* 0x00000010249a7819 */ /* 0x000fe400000006ff */
[----:B------:R-:W-:Y:S01]  /*2a50*/  PRMT R158, R37, 0x7632, R158 ;  /* 0x00007632259e7816 */ /* 0x000fe2000000009e */
[----:B------:R-:W-:Y:S01]  /*2a60*/  @P2 FADD R152, R152, 1 ;  /* 0x3f80000098982421 */ /* 0x000fe20000000000 */
[----:B------:R-:W-:Y:S02]  /*2a70*/  SHF.L.U32 R160, R78, 0x10, RZ ;  /* 0x000000104ea07819 */ /* 0x000fe400000006ff */
[----:B------:R-:W-:-:S02]  /*2a80*/  SHF.L.U32 R158, R158, 0x10, RZ ;  /* 0x000000109e9e7819 */ /* 0x000fc400000006ff */
[----:B------:R-:W-:Y:S01]  /*2a90*/  SHF.L.U32 R162, R38, 0x10, RZ ;  /* 0x0000001026a27819 */ /* 0x000fe200000006ff */
[----:B------:R-:W-:Y:S01]  /*2aa0*/  @P2 FADD R160, R160, 1 ;  /* 0x3f800000a0a02421 */ /* 0x000fe20000000000 */
[----:B------:R-:W-:Y:S01]  /*2ab0*/  SHF.L.U32 R168, R72, 0x10, RZ ;  /* 0x0000001048a87819 */ /* 0x000fe200000006ff */
[----:B0-----:R-:W-:Y:S01]  /*2ac0*/  FFMA R80, R3, 2.4414062863797880709e-05, R80 ;  /* 0x37cccccd03507823 */ /* 0x001fe20000000050 */
[----:B------:R-:W-:-:S03]  /*2ad0*/  SHF.L.U32 R170, R32, 0x10, RZ ;  /* 0x0000001020aa7819 */ /* 0x000fc600000006ff */
[----:B------:R-:W-:Y:S01]  /*2ae0*/  @P2 FADD R168, R168, 1 ;  /* 0x3f800000a8a82421 */ /* 0x000fe20000000000 */
[----:B------:R-:W-:Y:S01]  /*2af0*/  SHF.L.U32 R172, R74, 0x10, RZ ;  /* 0x000000104aac7819 */ /* 0x000fe200000006ff */
        /* <DEDUP_REMOVED lines=25> */
[----:B------:R-:W-:Y:S01]  /*2c90*/  @P2 FADD R172, R172, 1 ;  /* 0x3f800000acac2421 */ /* 0x000fe20000000000 */
[--C-:B------:R-:W-:Y:S01]  /*2ca0*/  FADD R91, R91, -R2.reuse ;  /* 0x800000025b5b7221 */ /* 0x100fe20000000000 */
[----:B0-----:R-:W-:Y:S01]  /*2cb0*/  SHF.L.U32 R80, R81, 0x10, RZ ;  /* 0x0000001051507819 */ /* 0x001fe200000006ff */
[--C-:B------:R-:W-:Y:S01]  /*2cc0*/  FADD R199, R199, -R2.reuse ;  /* 0x80000002c7c77221 */ /* 0x100fe20000000000 */
[--C-:B------:R-:W-:Y:S01]  /*2cd0*/  FADD R201, R201, -R2.reuse ;  /* 0x80000002c9c97221 */ /* 0x100fe20000000000 */
[----:B------:R-:W-:Y:S01]  /*2ce0*/  SHF.L.U32 R176, R68, 0x10, RZ ;  /* 0x0000001044b07819 */ /* 0x000fe200000006ff */
[--C-:B------:R-:W-:Y:S01]  /*2cf0*/  FADD R203, R203, -R2.reuse ;  /* 0x80000002cbcb7221 */ /* 0x100fe20000000000 */
[----:B------:R-:W-:Y:S01]  /*2d00*/  @P2 FADD R80, R80, 1 ;  /* 0x3f80000050502421 */ /* 0x000fe20000000000 */
[----:B------:R-:W-:Y:S01]  /*2d10*/  SHF.L.U32 R178, R28, 0x10, RZ ;  /* 0x000000101cb27819 */ /* 0x000fe200000006ff */
[--C-:B------:R-:W-:Y:S01]  /*2d20*/  FADD R93, R93, -R2.reuse ;  /* 0x800000025d5d7221 */ /* 0x100fe20000000000 */
[----:B-1----:R-:W-:Y:S01]  /*2d30*/  @!P0 FMUL R0, R0, 4096 ;  /* 0x4580000000008820 */ /* 0x002fe20000400000 */
[----:B------:R-:W-:Y:S01]  /*2d40*/  @P2 FADD R176, R176, 1 ;  /* 0x3f800000b0b02421 */ /* 0x000fe20000000000 */
[--C-:B------:R-:W-:Y:S01]  /*2d50*/  FADD R205, R205, -R2.reuse ;  /* 0x80000002cdcd7221 */ /* 0x100fe20000000000 */
[----:B------:R-:W-:Y:S01]  /*2d60*/  FADD R207, R207, -R2 ;  /* 0x80000002cfcf7221 */ /* 0x000fe20000000000 */
[C---:B------:R-:W-:Y:S01]  /*2d70*/  FMUL R163, R0.reuse, R163 ;  /* 0x000000a300a37220 */ /* 0x040fe20000400000 */
[C---:B------:R-:W-:Y:S01]  /*2d80*/  FMUL R161, R0.reuse, R161 ;  /* 0x000000a100a17220 */ /* 0x040fe20000400000 */
[C---:B------:R-:W-:Y:S01]  /*2d90*/  FMUL R167, R0.reuse, R167 ;  /* 0x000000a700a77220 */ /* 0x040fe20000400000 */
[C---:B------:R-:W-:Y:S01]  /*2da0*/  FMUL R171, R0.reuse, R171 ;  /* 0x000000ab00ab7220 */ /* 0x040fe20000400000 */
[----:B------:R-:W-:Y:S01]  /*2db0*/  FFMA R3, R163, R82, R84 ;  /* 0x00000052a3037223 */ /* 0x000fe20000000054 */
[----:B------:R-:W-:Y:S01]  /*2dc0*/  SHF.L.U32 R84, R141, 0x10, RZ ;  /* 0x000000108d547819 */ /* 0x000fe200000006ff */
[C---:B------:R-:W-:Y:S01]  /*2dd0*/  FMUL R165, R0.reuse, R165 ;  /* 0x000000a500a57220 */ /* 0x040fe20000400000 */
[----:B------:R-:W-:Y:S01]  /*2de0*/  SHF.L.U32 R82, R83, 0x10, RZ ;  /* 0x0000001053527819 */ /* 0x000fe200000006ff */
[C---:B------:R-:W-:Y:S01]  /*2df0*/  FMUL R169, R0.reuse, R169 ;  /* 0x000000a900a97220 */ /* 0x040fe20000400000 */
[----:B------:R-:W-:Y:S01]  /*2e00*/  FMUL R173, R0, R173 ;  /* 0x000000ad00ad7220 */ /* 0x000fe20000400000 */
[----:B------:R-:W-:Y:S01]  /*2e10*/  @P2 FADD R84, R84, 1 ;  /* 0x3f80000054542421 */ /* 0x000fe20000000000 */
[----:B------:R-:W-:Y:S01]  /*2e20*/  FFMA R81, R165, R144, R146 ;  /* 0x00000090a5517223 */ /* 0x000fe20000000092 */
[----:B------:R-:W-:Y:S01]  /*2e30*/  FFMA R83, R161, R80, R82 ;  /* 0x00000050a1537223 */ /* 0x000fe20000000052 */
[----:B------:R-:W-:Y:S01]  /*2e40*/  FFMA R80, R171, R148, R150 ;  /* 0x00000094ab507223 */ /* 0x000fe20000000096 */
[----:B------:R-:W-:Y:S01]  /*2e50*/  FFMA R82, R167, R84, R138 ;  /* 0x00000054a7527223 */ /* 0x000fe2000000008a */
[----:B------:R-:W-:Y:S01]  /*2e60*/  PRMT R84, R142, 0x7632, R84 ;  /* 0x000076328e547816 */ /* 0x000fe20000000054 */
[C---:B------:R-:W-:Y:S01]  /*2e70*/  FMUL R175, R0.reuse, R175 ;  /* 0x000000af00af7220 */ /* 0x040fe20000400000 */
[C---:B------:R-:W-:Y:S01]  /*2e80*/  PRMT R148, R143.reuse, 0x7632, R148 ;  /* 0x000076328f947816 */ /* 0x040fe20000000094 */
[C---:B------:R-:W-:Y:S01]  /*2e90*/  FMUL R177, R0.reuse, R177 ;  /* 0x000000b100b17220 */ /* 0x040fe20000400000 */
[----:B------:R-:W-:Y:S01]  /*2ea0*/  SHF.L.U32 R138, R143, 0x10, RZ ;  /* 0x000000108f8a7819 */ /* 0x000fe200000006ff */
[----:B------:R-:W-:Y:S01]  /*2eb0*/  FMUL R181, R0, R181 ;  /* 0x000000b500b57220 */ /* 0x000fe20000400000 */
[----:B------:R-:W-:Y:S01]  /*2ec0*/  SHF.L.U32 R84, R84, 0x10, RZ ;  /* 0x0000001054547819 */ /* 0x000fe200000006ff */
[----:B------:R-:W-:Y:S01]  /*2ed0*/  FMUL R179, R0, R179 ;  /* 0x000000b300b37220 */ /* 0x000fe20000400000 */
[C---:B------:R-:W-:Y:S01]  /*2ee0*/  PRMT R150, R43.reuse, 0x7632, R150 ;  /* 0x000076322b967816 */ /* 0x040fe20000000096 */
        /* <DEDUP_REMOVED lines=8> */
[--C-:B------:R-:W-:Y:S01]  /*2f70*/  FFMA R138, R173, R138, R146.reuse ;  /* 0x0000008aad8a7223 */ /* 0x100fe20000000092 */
[----:B------:R-:W-:Y:S01]  /*2f80*/  PRMT R146, R76, 0x7632, R146 ;  /* 0x000076324c927816 */ /* 0x000fe20000000092 */
[----:B------:R-:W-:Y:S01]  /*2f90*/  FFMA R144, R169, R84, R144 ;  /* 0x00000054a9907223 */ /* 0x000fe20000000090 */
[----:B------:R-:W-:Y:S01]  /*2fa0*/  FFMA R84, R177, R152, R154 ;  /* 0x00000098b1547223 */ /* 0x000fe2000000009a */
        /* <DEDUP_REMOVED lines=13> */
[----:B------:R-:W-:Y:S01]  /*3080*/  SHF.L.U32 R148, R148, 0x10, RZ ;  /* 0x0000001094947819 */ /* 0x000fe200000006ff */
[--C-:B------:R-:W-:Y:S01]  /*3090*/  FFMA R150, R181, R150, R154.reuse ;  /* 0x00000096b5967223 */ /* 0x100fe2000000009a */
[----:B------:R-:W-:Y:S01]  /*30a0*/  PRMT R154, R78, 0x7632, R154 ;  /* 0x000076324e9a7816 */ /* 0x000fe2000000009a */
[----:B------:R-:W-:Y:S01]  /*30b0*/  @P2 FADD R156, R156, 1 ;  /* 0x3f8000009c9c2421 */ /* 0x000fe20000000000 */
[----:B------:R-:W-:Y:S01]  /*30c0*/  PRMT R161, R39, 0x7632, R161 ;  /* 0x0000763227a17816 */ /* 0x000fe200000000a1 */
[----:B------:R-:W-:Y:S01]  /*30d0*/  FFMA R152, R179, R146, R148 ;  /* 0x00000092b3987223 */ /* 0x000fe20000000094 */
[----:B------:R-:W-:Y:S01]  /*30e0*/  FFMA R148, R187, R160, R162 ;  /* 0x000000a0bb947223 */ /* 0x000fe200000000a2 */
[----:B------:R-:W-:Y:S01]  /*30f0*/  FFMA R146, R183, R156, R158 ;  /* 0x0000009cb7927223 */ /* 0x000fe2000000009e */
[----:B------:R-:W-:Y:S01]  /*3100*/  PRMT R156, R38, 0x7632, R156 ;  /* 0x00007632269c7816 */ /* 0x000fe2000000009c */
[----:B------:R-:W-:Y:S01]  /*3110*/  FMUL R193, R0, R193 ;  /* 0x000000c100c17220 */ /* 0x000fe20000400000 */
[----:B------:R-:W-:Y:S01]  /*3120*/  SHF.L.U32 R154, R154, 0x10, RZ ;  /* 0x000000109a9a7819 */ /* 0x000fe200000006ff */
[----:B------:R-:W-:Y:S01]  /*3130*/  FMUL R191, R0, R191 ;  /* 0x000000bf00bf7220 */ /* 0x000fe20000400000 */
[C---:B------:R-:W-:Y:S01]  /*3140*/  SHF.L.U32 R160, R79.reuse, 0x10, RZ ;  /* 0x000000104fa07819 */ /* 0x040fe200000006ff */
[----:B------:R-:W-:Y:S01]  /*3150*/  IMAD.U32 R156, R156, 0x10000, RZ ;  /* 0x000100009c9c7824 */ /* 0x000fe200078e00ff */
[----:B------:R-:W-:Y:S01]  /*3160*/  PRMT R158, R79, 0x7632, R158 ;  /* 0x000076324f9e7816 */ /* 0x000fe2000000009e */
        /* <DEDUP_REMOVED lines=13> */
[----:B------:R-:W-:Y:S01]  /*3240*/  SHF.L.U32 R160, R160, 0x10, RZ ;  /* 0x00000010a0a07819 */ /* 0x000fe200000006ff */
[C---:B------:R-:W-:Y:S01]  /*3250*/  FMUL R195, R0.reuse, R195 ;  /* 0x000000c300c37220 */ /* 0x040fe20000400000 */
[----:B------:R-:W-:Y:S01]  /*3260*/  SHF.L.U32 R164, R73, 0x10, RZ ;  /* 0x0000001049a47819 */ /* 0x000fe200000006ff */
[----:B------:R-:W-:Y:S01]  /*3270*/  FMUL R197, R0, R197 ;  /* 0x000000c500c57220 */ /* 0x000fe20000400000 */
[----:B------:R-:W-:Y:S01]  /*3280*/  PRMT R165, R33, 0x7632, R165 ;  /* 0x0000763221a57816 */ /* 0x000fe200000000a5 */
        /* <DEDUP_REMOVED lines=15> */
[----:B------:R-:W-:Y:S01]  /*3380*/  PRMT R165, R34, 0x7632, R165 ;  /* 0x0000763222a57816 */ /* 0x000fe200000000a5 */
[----:B------:R-:W-:Y:S01]  /*3390*/  FMUL R91, R0, R91 ;  /* 0x0000005b005b7220 */ /* 0x000fe20000400000 */
[----:B------:R-:W-:Y:S01]  /*33a0*/  SHF.L.U32 R164, R163, 0x10, RZ ;  /* 0x00000010a3a47819 */ /* 0x000fe200000006ff */
[----:B------:R-:W-:Y:S01]  /*33b0*/  @P2 FADD R168, R168, 1 ;  /* 0x3f800000a8a82421 */ /* 0x000fe20000000000 */
[C---:B------:R-:W-:Y:S01]  /*33c0*/  SHF.L.U32 R170, R35.reuse, 0x10, RZ ;  /* 0x0000001023aa7819 */ /* 0x040fe200000006ff */
[----:B------:R-:W-:Y:S01]  /*33d0*/  FMUL R199, R0, R199 ;  /* 0x000000c700c77220 */ /* 0x000fe20000400000 */
[----:B------:R-:W-:Y:S01]  /*33e0*/  PRMT R169, R35, 0x7632, R169 ;  /* 0x0000763223a97816 */ /* 0x000fe200000000a9 */
[----:B------:R-:W-:Y:S01]  /*33f0*/  @P2 FADD R164, R164, 1 ;  /* 0x3f800000a4a42421 */ /* 0x000fe20000000000 */
[----:B------:R-:W-:Y:S01]  /*3400*/  SHF.L.U32 R172, R167, 0x10, RZ ;  /* 0x00000010a7ac7819 */ /* 0x000fe200000006ff */
[----:B------:R-:W-:Y:S01]  /*3410*/  FMUL R201, R0, R201 ;  /* 0x000000c900c97220 */ /* 0x000fe20000400000 */
[----:B------:R-:W-:Y:S01]  /*3420*/  SHF.L.U32 R166, R165, 0x10, RZ ;  /* 0x00000010a5a67819 */ /* 0x000fe200000006ff */
[----:B------:R-:W-:Y:S01]  /*3430*/  FFMA R91, R91, R168, R170 ;  /* 0x000000a85b5b7223 */ /* 0x000fe200000000aa */
[----:B------:R-:W-:Y:S01]  /*3440*/  SHF.L.U32 R174, R169, 0x10, RZ ;  /* 0x00000010a9ae7819 */ /* 0x000fe200000006ff */
[----:B------:R-:W-:Y:S01]  /*3450*/  @P2 FADD R172, R172, 1 ;  /* 0x3f800000acac2421 */ /* 0x000fe20000000000 */
[----:B------:R-:W-:Y:S01]  /*3460*/  SHF.L.U32 R170, R69, 0x10, RZ ;  /* 0x0000001045aa7819 */ /* 0x000fe200000006ff */
[--C-:B------:R-:W-:Y:S01]  /*3470*/  FFMA R165, R199, R164, R166.reuse ;  /* 0x000000a4c7a57223 */ /* 0x100fe200000000a6 */
[----:B------:R-:W-:Y:S01]  /*3480*/  FMUL R203, R0, R203 ;  /* 0x000000cb00cb7220 */ /* 0x000fe20000400000 */
[----:B------:R-:W-:Y:S01]  /*3490*/  PRMT R166, R68, 0x7632, R166 ;  /* 0x0000763244a67816 */ /* 0x000fe200000000a6 */
[----:B------:R-:W-:Y:S01]  /*34a0*/  FFMA R164, R201, R172, R174 ;  /* 0x000000acc9a47223 */ /* 0x000fe200000000ae */
[----:B------:R-:W-:Y:S01]  /*34b0*/  PRMT R169, R69, 0x7632, R169 ;  /* 0x0000763245a97816 */ /* 0x000fe200000000a9 */
        /* <DEDUP_REMOVED lines=8> */
[----:B------:R-:W-:Y:S01]  /*3540*/  FMUL R205, R0, R205 ;  /* 0x000000cd00cd7220 */ /* 0x000fe20000400000 */
[----:B------:R-:W-:Y:S01]  /*3550*/  SHF.L.U32 R174, R169, 0x10, RZ ;  /* 0x00000010a9ae7819 */ /* 0x000fe200000006ff */
[----:B------:R-:W-:Y:S01]  /*3560*/  IMAD.U32 R176, R171, 0x10000, RZ ;  /* 0x00010000abb07824 */ /* 0x000fe200078e00ff */
[----:B------:R-:W-:Y:S01]  /*3570*/  SHF.L.U32 R178, R70, 0x10, RZ ;  /* 0x0000001046b27819 */ /* 0x000fe200000006ff */
[----:B------:R-:W-:Y:S01]  /*3580*/  @P2 FADD R166, R166, 1 ;  /* 0x3f800000a6a62421 */ /* 0x000fe20000000000 */
[----:B------:R-:W-:Y:S01]  /*3590*/  PRMT R169, R70, 0x7632, R169 ;  /* 0x0000763246a97816 */ /* 0x000fe200000000a9 */
[----:B------:R-:W-:Y:S01]  /*35a0*/  @P2 FADD R174, R174, 1 ;  /* 0x3f800000aeae2421 */ /* 0x000fe20000000000 */
[----:B------:R-:W-:Y:S01]  /*35b0*/  SHF.L.U32 R168, R167, 0x10, RZ ;  /* 0x00000010a7a87819 */ /* 0x000fe200000006ff */
[----:B------:R-:W-:Y:S01]  /*35c0*/  FFMA R167, R93, R170, R172 ;  /* 0x000000aa5da77223 */ /* 0x000fe200000000ac */
[----:B------:R-:W-:Y:S01]  /*35d0*/  SHF.L.U32 R180, R30, 0x10, RZ ;  /* 0x000000101eb47819 */ /* 0x000fe200000006ff */
[----:B------:R-:W-:Y:S01]  /*35e0*/  FMUL R207, R0, R207 ;  /* 0x000000cf00cf7220 */ /* 0x000fe20000400000 */
[----:B------:R-:W-:Y:S01]  /*35f0*/  PRMT R171, R30, 0x7632, R171 ;  /* 0x000076321eab7816 */ /* 0x000fe200000000ab */
[----:B------:R-:W-:Y:S01]  /*3600*/  @P2 FADD R178, R178, 1 ;  /* 0x3f800000b2b22421 */ /* 0x000fe20000000000 */
[----:B------:R-:W-:Y:S01]  /*3610*/  SHF.L.U32 R170, R169, 0x10, RZ ;  /* 0x00000010a9aa7819 */ /* 0x000fe200000006ff */
[----:B------:R-:W-:Y:S01]  /*3620*/  FMUL R211, R0, R211 ;  /* 0x000000d300d37220 */ /* 0x000fe20000400000 */
[----:B------:R-:W-:Y:S01]  /*3630*/  FADD R209, R209, -R2 ;  /* 0x80000002d1d17221 */ /* 0x000fe20000000000 */
[----:B------:R-:W-:Y:S01]  /*3640*/  PRMT R173, R71, 0x7632, R173 ;  /* 0x0000763247ad7816 */ /* 0x000fe200000000ad */
[----:B------:R-:W-:Y:S01]  /*3650*/  FFMA R168, R205, R166, R168 ;  /* 0x000000a6cda87223 */ /* 0x000fe200000000a8 */
[----:B------:R-:W-:Y:S01]  /*3660*/  FFMA R93, R207, R174, R176 ;  /* 0x000000aecf5d7223 */ /* 0x000fe200000000b0 */
[----:B------:R-:W-:Y:S01]  /*3670*/  SHF.L.U32 R172, R171, 0x10, RZ ;  /* 0x00000010abac7819 */ /* 0x000fe200000006ff */
[----:B------:R-:W-:Y:S01]  /*3680*/  FFMA R166, R211, R178, R180 ;  /* 0x000000b2d3a67223 */ /* 0x000fe200000000b4 */
[----:B------:R-:W-:Y:S01]  /*3690*/  SHF.L.U32 R174, R71, 0x10, RZ ;  /* 0x0000001047ae7819 */ /* 0x000fe200000006ff */
[----:B------:R-:W-:Y:S01]  /*36a0*/  @P2 FADD R170, R170, 1 ;  /* 0x3f800000aaaa2421 */ /* 0x000fe20000000000 */
[----:B------:R-:W-:Y:S01]  /*36b0*/  FMUL R209, R0, R209 ;  /* 0x000000d100d17220 */ /* 0x000fe20000400000 */
[----:B------:R-:W-:Y:S01]  /*36c0*/  PRMT R175, R31, 0x7632, R175 ;  /* 0x000076321faf7816 */ /* 0x000fe200000000af */
[--C-:B------:R-:W-:Y:S01]  /*36d0*/  FADD R95, R95, -R2.reuse ;  /* 0x800000025f5f7221 */ /* 0x100fe20000000000 */
[----:B------:R-:W-:Y:S01]  /*36e0*/  SHF.L.U32 R178, R173, 0x10, RZ ;  /* 0x00000010adb27819 */ /* 0x000fe200000006ff */
[----:B------:R-:W-:Y:S01]  /*36f0*/  FADD R213, R213, -R2 ;  /* 0x80000002d5d57221 */ /* 0x000fe20000000000 */
[----:B------:R-:W-:Y:S01]  /*3700*/  SHF.L.U32 R176, R31, 0x10, RZ ;  /* 0x000000101fb07819 */ /* 0x000fe200000006ff */
[--C-:B------:R-:W-:Y:S01]  /*3710*/  FFMA R171, R209, R170, R172.reuse ;  /* 0x000000aad1ab7223 */ /* 0x100fe200000000ac */
[----:B------:R-:W-:Y:S01]  /*3720*/  SHF.L.U32 R182, R64, 0x10, RZ ;  /* 0x0000001040b67819 */ /* 0x000fe200000006ff */
[----:B------:R-:W-:Y:S01]  /*3730*/  @P2 FADD R174, R174, 1 ;  /* 0x3f800000aeae2421 */ /* 0x000fe20000000000 */
[----:B------:R-:W-:Y:S01]  /*3740*/  SHF.L.U32 R180, R175, 0x10, RZ ;  /* 0x00000010afb47819 */ /* 0x000fe200000006ff */
[----:B------:R-:W-:Y:S01]  /*3750*/  FMUL R95, R0, R95 ;  /* 0x0000005f005f7220 */ /* 0x000fe20000400000 */
[----:B------:R-:W-:Y:S01]  /*3760*/  PRMT R172, R64, 0x7632, R172 ;  /* 0x0000763240ac7816 */ /* 0x000fe200000000ac */
[----:B------:R-:W-:Y:S01]  /*3770*/  @P2 FADD R178, R178, 1 ;  /* 0x3f800000b2b22421 */ /* 0x000fe20000000000 */
[----:B------:R-:W-:Y:S01]  /*3780*/  FADD R217, R217, -R2 ;  /* 0x80000002d9d97221 */ /* 0x000fe20000000000 */
[----:B------:R-:W-:Y:S01]  /*3790*/  FMUL R213, R0, R213 ;  /* 0x000000d500d57220 */ /* 0x000fe20000400000 */
[----:B------:R-:W-:Y:S01]  /*37a0*/  PRMT R175, R65, 0x7632, R175 ;  /* 0x0000763241af7816 */ /* 0x000fe200000000af */
[----:B------:R-:W-:Y:S01]  /*37b0*/  FFMA R170, R95, R174, R176 ;  /* 0x000000ae5faa7223 */ /* 0x000fe200000000b0 */
[----:B------:R-:W-:Y:S01]  /*37c0*/  SHF.L.U32 R184, R24, 0x10, RZ ;  /* 0x0000001018b87819 */ /* 0x000fe200000006ff */
[----:B------:R-:W-:Y:S01]  /*37d0*/  @P2 FADD R182, R182, 1 ;  /* 0x3f800000b6b62421 */ /* 0x000fe20000000000 */
[----:B------:R-:W-:Y:S01]  /*37e0*/  PRMT R173, R24, 0x7632, R173 ;  /* 0x0000763218ad7816 */ /* 0x000fe200000000ad */
[----:B------:R-:W-:Y:S01]  /*37f0*/  FMUL R217, R0, R217 ;  /* 0x000000d900d97220 */ /* 0x000fe20000400000 */
[----:B------:R-:W-:Y:S01]  /*3800*/  SHF.L.U32 R172, R172, 0x10, RZ ;  /* 0x00000010acac7819 */ /* 0x000fe200000006ff */
[----:B------:R-:W-:Y:S01]  /*3810*/  FFMA R169, R213, R178, R180 ;  /* 0x000000b2d5a97223 */ /* 0x000fe200000000b4 */
[----:B------:R-:W-:Y:S01]  /*3820*/  SHF.L.U32 R176, R65, 0x10, RZ ;  /* 0x0000001041b07819 */ /* 0x000fe200000006ff */
[--C-:B------:R-:W-:Y:S01]  /*3830*/  FADD R215, R215, -R2.reuse ;  /* 0x80000002d7d77221 */ /* 0x100fe20000000000 */
[----:B------:R-:W-:Y:S01]  /*3840*/  PRMT R177, R25, 0x7632, R177 ;  /* 0x0000763219b17816 */ /* 0x000fe200000000b1 */
[--C-:B------:R-:W-:Y:S01]  /*3850*/  FADD R97, R97, -R2.reuse ;  /* 0x8000000261617221 */ /* 0x100fe20000000000 */
[----:B------:R-:W-:Y:S01]  /*3860*/  SHF.L.U32 R180, R175, 0x10, RZ ;  /* 0x00000010afb47819 */ /* 0x000fe200000006ff */
[----:B------:R-:W-:Y:S01]  /*3870*/  FADD R219, R219, -R2 ;  /* 0x80000002dbdb7221 */ /* 0x000fe20000000000 */
[----:B------:R-:W-:Y:S01]  /*3880*/  SHF.L.U32 R174, R173, 0x10, RZ ;  /* 0x00000010adae7819 */ /* 0x000fe200000006ff */
[----:B------:R-:W-:Y:S01]  /*3890*/  FFMA R95, R217, R182, R184 ;  /* 0x000000b6d95f7223 */ /* 0x000fe200000000b8 */
[----:B------:R-:W-:Y:S01]  /*38a0*/  SHF.L.U32 R178, R25, 0x10, RZ ;  /* 0x0000001019b27819 */ /* 0x000fe200000006ff */
[----:B------:R-:W-:Y:S01]  /*38b0*/  @P2 FADD R172, R172, 1 ;  /* 0x3f800000acac2421 */ /* 0x000fe20000000000 */
[----:B------:R-:W-:Y:S01]  /*38c0*/  FMUL R215, R0, R215 ;  /* 0x000000d700d77220 */ /* 0x000fe20000400000 */
[----:B------:R-:W-:Y:S01]  /*38d0*/  SHF.L.U32 R184, R66, 0x10, RZ ;  /* 0x0000001042b87819 */ /* 0x000fe200000006ff */
[----:B------:R-:W-:Y:S01]  /*38e0*/  @P2 FADD R176, R176, 1 ;  /* 0x3f800000b0b02421 */ /* 0x000fe20000000000 */
[----:B------:R-:W-:Y:S01]  /*38f0*/  SHF.L.U32 R182, R177, 0x10, RZ ;  /* 0x00000010b1b67819 */ /* 0x000fe200000006ff */
[----:B------:R-:W-:Y:S01]  /*3900*/  FMUL R173, R0, R97 ;  /* 0x0000006100ad7220 */ /* 0x000fe20000400000 */
[----:B------:R-:W-:Y:S01]  /*3910*/  @P2 FADD R180, R180, 1 ;  /* 0x3f800000b4b42421 */ /* 0x000fe20000000000 */
[----:B------:R-:W-:Y:S01]  /*3920*/  FADD R221, R221, -R2 ;  /* 0x80000002dddd7221 */ /* 0x000fe20000000000 */
[----:B------:R-:W-:Y:S01]  /*3930*/  FMUL R219, R0, R219 ;  /* 0x000000db00db7220 */ /* 0x000fe20000400000 */
[----:B------:R-:W-:Y:S01]  /*3940*/  PRMT R175, R66, 0x7632, R175 ;  /* 0x0000763242af7816 */ /* 0x000fe200000000af */
[----:B------:R-:W-:Y:S01]  /*3950*/  FFMA R97, R215, R172, R174 ;  /* 0x000000acd7617223 */ /* 0x000fe200000000ae */
[----:B------:R-:W-:Y:S01]  /*3960*/  SHF.L.U32 R186, R26, 0x10, RZ ;  /* 0x000000101aba7819 */ /* 0x000fe200000006ff */
[----:B------:R-:W-:Y:S01]  /*3970*/  FFMA R174, R173, R176, R178 ;  /* 0x000000b0adae7223 */ /* 0x000fe200000000b2 */
[----:B------:R-:W-:Y:S01]  /*3980*/  @P2 FADD R184, R184, 1 ;  /* 0x3f800000b8b82421 */ /* 0x000fe20000000000 */
[----:B------:R-:W-:Y:S01]  /*3990*/  FMUL R221, R0, R221 ;  /* 0x000000dd00dd7220 */ /* 0x000fe20000400000 */
[----:B------:R-:W-:Y:S01]  /*39a0*/  FFMA R173, R219, R180, R182 ;  /* 0x000000b4dbad7223 */ /* 0x000fe200000000b6 */
[----:B------:R-:W-:Y:S01]  /*39b0*/  PRMT R177, R26, 0x7632, R177 ;  /* 0x000076321ab17816 */ /* 0x000fe200000000b1 */
[--C-:B------:R-:W-:Y:S01]  /*39c0*/  FADD R223, R223, -R2.reuse ;  /* 0x80000002dfdf7221 */ /* 0x100fe20000000000 */
[----:B------:R-:W-:Y:S01]  /*39d0*/  SHF.L.U32 R176, R175, 0x10, RZ ;  /* 0x00000010afb07819 */ /* 0x000fe200000006ff */
[----:B------:R-:W-:Y:S01]  /*39e0*/  FADD R225, R225, -R2 ;  /* 0x80000002e1e17221 */ /* 0x000fe20000000000 */
[----:B------:R-:W-:Y:S01]  /*39f0*/  SHF.L.U32 R180, R67, 0x10, RZ ;  /* 0x0000001043b47819 */ /* 0x000fe200000006ff */
[----:B------:R-:W-:Y:S01]  /*3a00*/  FFMA R172, R221, R184, R186 ;  /* 0x000000b8ddac7223 */ /* 0x000fe200000000ba */
[----:B------:R-:W-:Y:S01]  /*3a10*/  PRMT R179, R67, 0x7632, R179 ;  /* 0x0000763243b37816 */ /* 0x000fe200000000b3 */
        /* <DEDUP_REMOVED lines=9> */
[----:B------:R-:W-:Y:S01]  /*3ab0*/  SHF.L.U32 R188, R60, 0x10, RZ ;  /* 0x000000103cbc7819 */ /* 0x000fe200000006ff */
[----:B------:R-:W-:Y:S01]  /*3ac0*/  FMUL R175, R0, R99 ;  /* 0x0000006300af7220 */ /* 0x000fe20000400000 */
[----:B------:R-:W-:Y:S01]  /*3ad0*/  SHF.L.U32 R186, R181, 0x10, RZ ;  /* 0x00000010b5ba7819 */ /* 0x000fe200000006ff */
[----:B------:R-:W-:Y:S01]  /*3ae0*/  FFMA R177, R223, R176, R178 ;  /* 0x000000b0dfb17223 */ /* 0x000fe200000000b2 */
[----:B------:R-:W-:Y:S01]  /*3af0*/  @P2 FADD R184, R184, 1 ;  /* 0x3f800000b8b82421 */ /* 0x000fe20000000000 */
[----:B------:R-:W-:Y:S01]  /*3b00*/  FADD R229, R229, -R2 ;  /* 0x80000002e5e57221 */ /* 0x000fe20000000000 */
[----:B------:R-:W-:Y:S01]  /*3b10*/  FFMA R99, R225, R180, R182 ;  /* 0x000000b4e1637223 */ /* 0x000fe200000000b6 */
[----:B------:R-:W-:Y:S01]  /*3b20*/  PRMT R178, R60, 0x7632, R178 ;  /* 0x000076323cb27816 */ /* 0x000fe200000000b2 */
[----:B------:R-:W-:Y:S01]  /*3b30*/  FADD R101, R101, -R2 ;  /* 0x8000000265657221 */ /* 0x000fe20000000000 */
[C---:B------:R-:W-:Y:S01]  /*3b40*/  SHF.L.U32 R182, R61.reuse, 0x10, RZ ;  /* 0x000000103db67819 */ /* 0x040fe200000006ff */
[----:B------:R-:W-:Y:S01]  /*3b50*/  @P2 FADD R188, R188, 1 ;  /* 0x3f800000bcbc2421 */ /* 0x000fe20000000000 */
[----:B------:R-:W-:Y:S01]  /*3b60*/  PRMT R181, R61, 0x7632, R181 ;  /* 0x000076323db57816 */ /* 0x000fe200000000b5 */
[----:B------:R-:W-:Y:S01]  /*3b70*/  FMUL R229, R0, R229 ;  /* 0x000000e500e57220 */ /* 0x000fe20000400000 */
[C---:B------:R-:W-:Y:S01]  /*3b80*/  SHF.L.U32 R190, R20.reuse, 0x10, RZ ;  /* 0x0000001014be7819 */ /* 0x040fe200000006ff */
[----:B------:R-:W-:Y:S01]  /*3b90*/  FFMA R176, R175, R184, R186 ;  /* 0x000000b8afb07223 */ /* 0x000fe200000000ba */
[----:B------:R-:W-:Y:S01]  /*3ba0*/  PRMT R179, R20, 0x7632, R179 ;  /* 0x0000763214b37816 */ /* 0x000fe200000000b3 */
[--C-:B------:R-:W-:Y:S01]  /*3bb0*/  FADD R227, R227, -R2.reuse ;  /* 0x80000002e3e37221 */ /* 0x100fe20000000000 */
[----:B------:R-:W-:Y:S01]  /*3bc0*/  SHF.L.U32 R178, R178, 0x10, RZ ;  /* 0x00000010b2b27819 */ /* 0x000fe200000006ff */
[C---:B------:R-:W-:Y:S01]  /*3bd0*/  IMAD.U32 R184, R21.reuse, 0x10000, RZ ;  /* 0x0001000015b87824 */ /* 0x040fe200078e00ff */
[----:B------:R-:W-:Y:S01]  /*3be0*/  PRMT R183, R21, 0x7632, R183 ;  /* 0x0000763215b77816 */ /* 0x000fe200000000b7 */
[----:B------:R-:W-:Y:S01]  /*3bf0*/  @P2 FADD R182, R182, 1 ;  /* 0x3f800000b6b62421 */ /* 0x000fe20000000000 */
[----:B------:R-:W-:Y:S01]  /*3c00*/  SHF.L.U32 R186, R181, 0x10, RZ ;  /* 0x00000010b5ba7819 */ /* 0x000fe200000006ff */
[----:B------:R-:W-:Y:S01]  /*3c10*/  FADD R231, R231, -R2 ;  /* 0x80000002e7e77221 */ /* 0x000fe20000000000 */
[----:B------:R-:W-:Y:S01]  /*3c20*/  FMUL R101, R0, R101 ;  /* 0x0000006500657220 */ /* 0x000fe20000400000 */
[----:B------:R-:W-:Y:S01]  /*3c30*/  PRMT R181, R62, 0x7632, R181 ;  /* 0x000076323eb57816 */ /* 0x000fe200000000b5 */
[----:B------:R-:W-:Y:S01]  /*3c40*/  FFMA R175, R229, R188, R190 ;  /* 0x000000bce5af7223 */ /* 0x000fe200000000be */
[----:B------:R-:W-:Y:S01]  /*3c50*/  SHF.L.U32 R180, R179, 0x10, RZ ;  /* 0x00000010b3b47819 */ /* 0x000fe200000006ff */
[----:B------:R-:W-:Y:S01]  /*3c60*/  @P2 FADD R178, R178, 1 ;  /* 0x3f800000b2b22421 */ /* 0x000fe20000000000 */
[----:B------:R-:W-:Y:S01]  /*3c70*/  SHF.L.U32 R188, R183, 0x10, RZ ;  /* 0x00000010b7bc7819 */ /* 0x000fe200000006ff */
[----:B------:R-:W-:Y:S01]  /*3c80*/  FMUL R227, R0, R227 ;  /* 0x000000e300e37220 */ /* 0x000fe20000400000 */
[----:B------:R-:W-:Y:S01]  /*3c90*/  SHF.L.U32 R190, R62, 0x10, RZ ;  /* 0x000000103ebe7819 */ /* 0x000fe200000006ff */
[----:B------:R-:W-:Y:S01]  /*3ca0*/  @P2 FADD R186, R186, 1 ;  /* 0x3f800000baba2421 */ /* 0x000fe20000000000 */
[----:B------:R-:W-:Y:S01]  /*3cb0*/  FMUL R231, R0, R231 ;  /* 0x000000e700e77220 */ /* 0x000fe20000400000 */
[----:B------:R-:W-:Y:S01]  /*3cc0*/  FFMA R179, R101, R182, R184 ;  /* 0x000000b665b37223 */ /* 0x000fe200000000b8 */
[--C-:B------:R-:W-:Y:S01]  /*3cd0*/  FADD R235, R235, -R2.reuse ;  /* 0x80000002ebeb7221 */ /* 0x100fe20000000000 */
[C---:B------:R-:W-:Y:S01]  /*3ce0*/  PRMT R183, R22.reuse, 0x7632, R183 ;  /* 0x0000763216b77816 */ /* 0x040fe200000000b7 */
[----:B------:R-:W-:Y:S01]  /*3cf0*/  FADD R233, R233, -R2 ;  /* 0x80000002e9e97221 */ /* 0x000fe20000000000 */
[----:B------:R-:W-:Y:S01]  /*3d00*/  SHF.L.U32 R182, R181, 0x10, RZ ;  /* 0x00000010b5b67819 */ /* 0x000fe200000006ff */
[----:B------:R-:W-:Y:S01]  /*3d10*/  FFMA R180, R227, R178, R180 ;  /* 0x000000b2e3b47223 */ /* 0x000fe200000000b4 */
[----:B------:R-:W-:Y:S01]  /*3d20*/  SHF.L.U32 R192, R22, 0x10, RZ ;  /* 0x0000001016c07819 */ /* 0x000fe200000006ff */
[----:B------:R-:W-:Y:S01]  /*3d30*/  FFMA R178, R231, R186, R188 ;  /* 0x000000bae7b27223 */ /* 0x000fe200000000bc */
[----:B------:R-:W-:Y:S01]  /*3d40*/  @P2 FADD R190, R190, 1 ;  /* 0x3f800000bebe2421 */ /* 0x000fe20000000000 */
[----:B------:R-:W-:Y:S01]  /*3d50*/  FMUL R235, R0, R235 ;  /* 0x000000eb00eb7220 */ /* 0x000fe20000400000 */
[----:B------:R-:W-:Y:S01]  /*3d60*/  SHF.L.U32 R186, R63, 0x10, RZ ;  /* 0x000000103fba7819 */ /* 0x000fe200000006ff */
[----:B------:R-:W-:Y:S01]  /*3d70*/  @P2 FADD R182, R182, 1 ;  /* 0x3f800000b6b62421 */ /* 0x000fe20000000000 */
[----:B------:R-:W-:Y:S01]  /*3d80*/  SHF.L.U32 R184, R183, 0x10, RZ ;  /* 0x00000010b7b87819 */ /* 0x000fe200000006ff */
[--C-:B------:R-:W-:Y:S01]  /*3d90*/  FADD R103, R103, -R2.reuse ;  /* 0x8000000267677221 */ /* 0x100fe20000000000 */
[----:B------:R-:W-:Y:S01]  /*3da0*/  PRMT R185, R63, 0x7632, R185 ;  /* 0x000076323fb97816 */ /* 0x000fe200000000b9 */
[----:B------:R-:W-:Y:S01]  /*3db0*/  FMUL R233, R0, R233 ;  /* 0x000000e900e97220 */ /* 0x000fe20000400000 */
[----:B------:R-:W-:Y:S01]  /*3dc0*/  SHF.L.U32 R194, R56, 0x10, RZ ;  /* 0x0000001038c27819 */ /* 0x000fe200000006ff */
[----:B------:R-:W-:Y:S01]  /*3dd0*/  FADD R241, R241, -R2 ;  /* 0x80000002f1f17221 */ /* 0x000fe20000000000 */
[----:B------:R-:W-:Y:S01]  /*3de0*/  FFMA R101, R235, R190, R192 ;  /* 0x000000beeb657223 */ /* 0x000fe200000000c0 */
[C---:B------:R-:W-:Y:S01]  /*3df0*/  SHF.L.U32 R188, R23.reuse, 0x10, RZ ;  /* 0x0000001017bc7819 */ /* 0x040fe200000006ff */
[----:B------:R-:W-:Y:S01]  /*3e00*/  @P2 FADD R186, R186, 1 ;  /* 0x3f800000baba2421 */ /* 0x000fe20000000000 */
[----:B------:R-:W-:Y:S01]  /*3e10*/  PRMT R187, R23, 0x7632, R187 ;  /* 0x0000763217bb7816 */ /* 0x000fe200000000bb */
[----:B------:R-:W-:Y:S01]  /*3e20*/  FMUL R103, R0, R103 ;  /* 0x0000006700677220 */ /* 0x000fe20000400000 */
[----:B------:R-:W-:Y:S01]  /*3e30*/  SHF.L.U32 R196, R16, 0x10, RZ ;  /* 0x0000001010c47819 */ /* 0x000fe200000006ff */
[----:B------:R-:W-:Y:S01]  /*3e40*/  FFMA R183, R233, R182, R184 ;  /* 0x000000b6e9b77223 */ /* 0x000fe200000000b8 */
[----:B------:R-:W-:Y:S01]  /*3e50*/  SHF.L.U32 R190, R185, 0x10, RZ ;  /* 0x00000010b9be7819 */ /* 0x000fe200000006ff */
[----:B------:R-:W-:Y:S01]  /*3e60*/  @P2 FADD R194, R194, 1 ;  /* 0x3f800000c2c22421 */ /* 0x000fe20000000000 */
[----:B------:R-:W-:Y:S01]  /*3e70*/  FADD R237, R237, -R2 ;  /* 0x80000002eded7221 */ /* 0x000fe20000000000 */
        /* <DEDUP_REMOVED lines=9> */
[----:B------:R-:W-:Y:S01]  /*3f10*/  SHF.L.U32 R184, R184, 0x10, RZ ;  /* 0x00000010b8b87819 */ /* 0x000fe200000006ff */
[--C-:B------:R-:W-:Y:S01]  /*3f20*/  FADD R245, R245, -R2.reuse ;  /* 0x80000002f5f57221 */ /* 0x100fe20000000000 */
[----:B------:R-:W-:Y:S01]  /*3f30*/  PRMT R187, R57, 0x7632, R187 ;  /* 0x0000763239bb7816 */ /* 0x000fe200000000bb */
[----:B------:R-:W-:Y:S01]  /*3f40*/  FADD R105, R105, -R2 ;  /* 0x8000000269697221 */ /* 0x000fe20000000000 */
[----:B------:R-:W-:Y:S01]  /*3f50*/  SHF.L.U32 R196, R58, 0x10, RZ ;  /* 0x000000103ac47819 */ /* 0x000fe200000006ff */
        /* <DEDUP_REMOVED lines=13> */
[----:B------:R-:W-:Y:S01]  /*4030*/  FMUL R185, R0, R105 ;  /* 0x0000006900b97220 */ /* 0x000fe20000400000 */
[----:B------:R-:W-:Y:S01]  /*4040*/  PRMT R191, R59, 0x7632, R191 ;  /* 0x000076323bbf7816 */ /* 0x000fe200000000bf */
[----:B------:R-:W-:Y:S01]  /*4050*/  FFMA R105, R239, R184, R186 ;  /* 0x000000b8ef697223 */ /* 0x000fe200000000ba */
[----:B------:R-:W-:Y:S01]  /*4060*/  PRMT R187, R58, 0x7632, R187 ;  /* 0x000076323abb7816 */ /* 0x000fe200000000bb */
[----:B------:R-:W-:Y:S01]  /*4070*/  @P2 FADD R192, R192, 1 ;  /* 0x3f800000c0c02421 */ /* 0x000fe20000000000 */
[----:B------:R-:W-:Y:S01]  /*4080*/  SHF.L.U32 R194, R189, 0x10, RZ ;  /* 0x00000010bdc27819 */ /* 0x000fe200000006ff */
[----:B------:R-:W-:Y:S01]  /*4090*/  FMUL R243, R0, R243 ;  /* 0x000000f300f37220 */ /* 0x000fe20000400000 */
[----:B------:R-:W-:Y:S01]  /*40a0*/  FFMA R184, R245, R196, R198 ;  /* 0x000000c4f5b87223 */ /* 0x000fe200000000c6 */
[----:B------:R-:W-:Y:S01]  /*40b0*/  FFMA R186, R185, R188, R190 ;  /* 0x000000bcb9ba7223 */ /* 0x000fe200000000be */
[----:B------:R-:W-:Y:S01]  /*40c0*/  PRMT R193, R19, 0x7632, R193 ;  /* 0x0000763213c17816 */ /* 0x000fe200000000c1 */
[----:B------:R-:W-:Y:S01]  /*40d0*/  FADD R107, R107, -R2 ;  /* 0x800000026b6b7221 */ /* 0x000fe20000000000 */
[----:B------:R-:W-:Y:S01]  /*40e0*/  SHF.L.U32 R196, R191, 0x10, RZ ;  /* 0x00000010bfc47819 */ /* 0x000fe200000006ff */
[----:B------:R-:W-:Y:S01]  /*40f0*/  FFMA R185, R243, R192, R194 ;  /* 0x000000c0f3b97223 */ /* 0x000fe200000000c2 */
[----:B------:R-:W-:Y:S01]  /*4100*/  PRMT R189, R18, 0x7632, R189 ;  /* 0x0000763212bd7816 */ /* 0x000fe200000000bd */
[--C-:B------:R-:W-:Y:S01]  /*4110*/  FADD R249, R249, -R2.reuse ;  /* 0x80000002f9f97221 */ /* 0x100fe20000000000 */
[----:B------:R-:W-:Y:S01]  /*4120*/  SHF.L.U32 R200, R52, 0x10, RZ ;  /* 0x0000001034c87819 */ /* 0x000fe200000006ff */
[----:B------:R-:W-:Y:S01]  /*4130*/  @P2 FADD R196, R196, 1 ;  /* 0x3f800000c4c42421 */ /* 0x000fe20000000000 */
[----:B------:R-:W-:Y:S01]  /*4140*/  SHF.L.U32 R188, R187, 0x10, RZ ;  /* 0x00000010bbbc7819 */ /* 0x000fe200000006ff */
[--C-:B------:R-:W-:Y:S01]  /*4150*/  FADD R187, R108, -R2.reuse ;  /* 0x800000026cbb7221 */ /* 0x100fe20000000000 */
[----:B------:R-:W-:Y:S01]  /*4160*/  ISETP.NE.U32.AND P0, PT, RZ, UR8, PT ;  /* 0x00000008ff007c0c */ /* 0x000fe2000bf05070 */
[----:B------:R-:W-:Y:S01]  /*4170*/  FMUL R107, R0, R107 ;  /* 0x0000006b006b7220 */ /* 0x000fe20000400000 */
[----:B------:R-:W-:Y:S01]  /*4180*/  SHF.L.U32 R192, R59, 0x10, RZ ;  /* 0x000000103bc07819 */ /* 0x000fe200000006ff */
[----:B------:R-:W-:Y:S01]  /*4190*/  @P2 FADD R200, R200, 1 ;  /* 0x3f800000c8c82421 */ /* 0x000fe20000000000 */
[----:B------:R-:W-:Y:S01]  /*41a0*/  SHF.L.U32 R198, R193, 0x10, RZ ;  /* 0x00000010c1c67819 */ /* 0x000fe200000006ff */
[----:B------:R-:W-:Y:S01]  /*41b0*/  FADD R247, R247, -R2 ;  /* 0x80000002f7f77221 */ /* 0x000fe20000000000 */
[----:B------:R-:W-:Y:S01]  /*41c0*/  SHF.L.U32 R190, R189, 0x10, RZ ;  /* 0x00000010bdbe7819 */ /* 0x000fe200000006ff */
[----:B------:R-:W-:Y:S01]  /*41d0*/  FMUL R189, R0, R187 ;  /* 0x000000bb00bd7220 */ /* 0x000fe20000400000 */
[----:B------:R-:W-:Y:S01]  /*41e0*/  ISETP.NE.AND.EX P0, PT, RZ, UR9, PT, P0 ;  /* 0x00000009ff007c0c */ /* 0x000fe2000bf05300 */
[----:B------:R-:W-:Y:S01]  /*41f0*/  @P2 FADD R192, R192, 1 ;  /* 0x3f800000c0c02421 */ /* 0x000fe20000000000 */
[----:B------:R-:W-:Y:S01]  /*4200*/  SHF.L.U32 R194, R19, 0x10, RZ ;  /* 0x0000001013c27819 */ /* 0x000fe200000006ff */
[----:B------:R-:W-:Y:S01]  /*4210*/  FMUL R249, R0, R249 ;  /* 0x000000f900f97220 */ /* 0x000fe20000400000 */
[----:B------:R-:W-:Y:S01]  /*4220*/  FFMA R108, R107, R196, R198 ;  /* 0x000000c46b6c7223 */ /* 0x000fe200000000c6 */
[----:B------:R-:W-:Y:S01]  /*4230*/  @P2 FADD R188, R188, 1 ;  /* 0x3f800000bcbc2421 */ /* 0x000fe20000000000 */
[----:B------:R-:W-:Y:S01]  /*4240*/  FMUL R247, R0, R247 ;  /* 0x000000f700f77220 */ /* 0x000fe20000400000 */
[----:B------:R-:W-:Y:S01]  /*4250*/  FFMA R107, R189, R200, R202 ;  /* 0x000000c8bd6b7223 */ /* 0x000fe200000000ca */
[----:B------:R-:W-:Y:S01]  /*4260*/  PRMT R189, R52, 0x7632, R189 ;  /* 0x0000763234bd7816 */ /* 0x000fe200000000bd */
[----:B------:R-:W-:Y:S01]  /*4270*/  FFMA R187, R249, R192, R194 ;  /* 0x000000c0f9bb7223 */ /* 0x000fe200000000c2 */
[----:B------:R-:W-:Y:S01]  /*4280*/  PRMT R193, R53, 0x7632, R193 ;  /* 0x0000763235c17816 */ /* 0x000fe200000000c1 */
[----:B------:R-:W-:Y:S01]  /*4290*/  FFMA R188, R247, R188, R190 ;  /* 0x000000bcf7bc7223 */ /* 0x000fe200000000be */
[----:B------:R-:W-:Y:S01]  /*42a0*/  PRMT R191, R12, 0x7632, R191 ;  /* 0x000076320cbf7816 */ /* 0x000fe200000000bf */
[--C-:B------:R-:W-:Y:S01]  /*42b0*/  FADD R109, R109, -R2.reuse ;  /* 0x800000026d6d7221 */ /* 0x100fe20000000000 */
[----:B------:R-:W-:Y:S01]  /*42c0*/  SHF.L.U32 R194, R53, 0x10, RZ ;  /* 0x0000001035c27819 */ /* 0x000fe200000006ff */
[--C-:B------:R-:W-:Y:S01]  /*42d0*/  FADD R251, R251, -R2.reuse ;  /* 0x80000002fbfb7221 */ /* 0x100fe20000000000 */
[----:B------:R-:W-:Y:S01]  /*42e0*/  PRMT R195, R13, 0x7632, R195 ;  /* 0x000076320dc37816 */ /* 0x000fe200000000c3 */
        /* <DEDUP_REMOVED lines=17> */
[----:B------:R-:W-:Y:S01]  /*4400*/  FMUL R191, R0, R191 ;  /* 0x000000bf00bf7220 */ /* 0x000fe20000400000 */
[----:B------:R-:W-:Y:S01]  /*4410*/  @P0 FMNMX R129, R129, |R83|, !PT ;  /* 0x4000005381810209 */ /* 0x000fe20007800000 */
[----:B------:R-:W-:Y:S01]  /*4420*/  FFMA R110, R109, R194, R196 ;  /* 0x000000c26d6e7223 */ /* 0x000fe200000000c4 */
[----:B------:R-:W-:Y:S01]  /*4430*/  FFMA R109, R86, R193, R195 ;  /* 0x000000c1566d7223 */ /* 0x000fe200000000c3 */
[----:B------:R-:W-:Y:S01]  /*4440*/  FFMA R189, R251, R190, R192 ;  /* 0x000000befbbd7223 */ /* 0x000fe200000000c0 */
[----:B------:R-:W-:Y:S01]  /*4450*/  FFMA R86, R191, R198, R200 ;  /* 0x000000c6bf567223 */ /* 0x000fe200000000c8 */
[----:B------:R-:W-:Y:S01]  /*4460*/  PRMT R190, R54, 0x7632, R190 ;  /* 0x0000763236be7816 */ /* 0x000fe200000000be */
[--C-:B------:R-:W-:Y:S01]  /*4470*/  FADD R111, R111, -R2.reuse ;  /* 0x800000026f6f7221 */ /* 0x100fe20000000000 */
[----:B------:R-:W-:Y:S01]  /*4480*/  PRMT R191, R14, 0x7632, R191 ;  /* 0x000076320ebf7816 */ /* 0x000fe200000000bf */
[--C-:B------:R-:W-:Y:S01]  /*4490*/  FADD R199, R112, -R2.reuse ;  /* 0x8000000270c77221 */ /* 0x100fe20000000000 */
[----:B------:R-:W-:Y:S01]  /*44a0*/  @P0 FMNMX R129, R129, |R82|, !PT ;  /* 0x4000005281810209 */ /* 0x000fe20007800000 */
[--C-:B------:R-:W-:Y:S01]  /*44b0*/  FADD R113, R113, -R2.reuse ;  /* 0x8000000271717221 */ /* 0x100fe20000000000 */
        /* <DEDUP_REMOVED lines=10> */
[----:B------:R-:W-:Y:S01]  /*4560*/  PRMT R195, R15, 0x7632, R195 ;  /* 0x000076320fc37816 */ /* 0x000fe200000000c3 */
        /* <DEDUP_REMOVED lines=17> */
[----:B------:R-:W-:Y:S01]  /*4680*/  FFMA R90, R90, R197, R195 ;  /* 0x000000c55a5a7223 */ /* 0x000fe200000000c3 */
[----:B------:R-:W-:Y:S01]  /*4690*/  PRMT R190, R48, 0x7632, R190 ;  /* 0x0000763230be7816 */ /* 0x000fe200000000be */
[----:B------:R-:W-:Y:S01]  /*46a0*/  FFMA R88, R199, R198, R200 ;  /* 0x000000c6c7587223 */ /* 0x000fe200000000c8 */
[----:B------:R-:W-:Y:S01]  /*46b0*/  PRMT R193, R49, 0x7632, R193 ;  /* 0x0000763231c17816 */ /* 0x000fe200000000c1 */
[----:B------:R-:W-:Y:S01]  /*46c0*/  IMAD.U32 R192, R191, 0x10000, RZ ;  /* 0x00010000bfc07824 */ /* 0x000fe200078e00ff */
[----:B------:R-:W-:Y:S01]  /*46d0*/  PRMT R195, R9, 0x7632, R195 ;  /* 0x0000763209c37816 */ /* 0x000fe200000000c3 */
[--C-:B------:R-:W-:Y:S01]  /*46e0*/  FADD R191, R92, -R2.reuse ;  /* 0x800000025cbf7221 */ /* 0x100fe20000000000 */
[----:B------:R-:W-:Y:S01]  /*46f0*/  @P0 FMNMX R129, R129, |R138|, !PT ;  /* 0x4000008a81810209 */ /* 0x000fe20007800000 */
[C---:B------:R-:W-:Y:S01]  /*4700*/  FMUL R115, R0.reuse, R115 ;  /* 0x0000007300737220 */ /* 0x040fe20000400000 */
[----:B------:R-:W-:Y:S01]  /*4710*/  SHF.L.U32 R194, R49, 0x10, RZ ;  /* 0x0000001031c27819 */ /* 0x000fe200000006ff */
[----:B------:R-:W-:Y:S01]  /*4720*/  FMUL R191, R0, R191 ;  /* 0x000000bf00bf7220 */ /* 0x000fe20000400000 */
[----:B------:R-:W-:Y:S01]  /*4730*/  SHF.L.U32 R190, R190, 0x10, RZ ;  /* 0x00000010bebe7819 */ /* 0x000fe200000006ff */
[--C-:B------:R-:W-:Y:S01]  /*4740*/  FADD R197, R116, -R2.reuse ;  /* 0x8000000274c57221 */ /* 0x100fe20000000000 */
[----:B------:R-:W-:Y:S01]  /*4750*/  SHF.L.U32 R202, R50, 0x10, RZ ;  /* 0x0000001032ca7819 */ /* 0x000fe200000006ff */
        /* <DEDUP_REMOVED lines=10> */
[----:B------:R-:W-:Y:S01]  /*4800*/  @P2 FADD R198, R198, 1 ;  /* 0x3f800000c6c62421 */ /* 0x000fe20000000000 */
[----:B------:R-:W-:Y:S01]  /*4810*/  @P0 FMNMX R129, R129, |R84|, !PT ;  /* 0x4000005481810209 */ /* 0x000fe20007800000 */
[C---:B------:R-:W-:Y:S01]  /*4820*/  FMUL R193, R0.reuse, R193 ;  /* 0x000000c100c17220 */ /* 0x040fe20000400000 */
[----:B------:R-:W-:Y:S01]  /*4830*/  FMUL R195, R0, R195 ;  /* 0x000000c300c37220 */ /* 0x000fe20000400000 */
[----:B------:R-:W-:Y:S01]  /*4840*/  FFMA R190, R191, R190, R192 ;  /* 0x000000bebfbe7223 */ /* 0x000fe200000000c0 */
[----:B------:R-:W-:Y:S01]  /*4850*/  FFMA R114, R113, R194, R196 ;  /* 0x000000c271727223 */ /* 0x000fe200000000c4 */
[----:B------:R-:W-:Y:S01]  /*4860*/  @P0 FMNMX R129, R129, |R152|, !PT ;  /* 0x4000009881810209 */ /* 0x000fe20007800000 */
[----:B------:R-:W-:Y:S01]  /*4870*/  FFMA R113, R193, R198, R200 ;  /* 0x000000c6c1717223 */ /* 0x000fe200000000c8 */
[----:B------:R-:W-:Y:S01]  /*4880*/  FFMA R191, R195, R202, R204 ;  /* 0x000000cac3bf7223 */ /* 0x000fe200000000cc */
[----:B------:R-:W-:Y:S01]  /*4890*/  PRMT R92, R50, 0x7632, R92 ;  /* 0x00007632325c7816 */ /* 0x000fe2000000005c */
[--C-:B------:R-:W-:Y:S01]  /*48a0*/  FADD R117, R117, -R2.reuse ;  /* 0x8000000275757221 */ /* 0x100fe20000000000 */
[----:B------:R-:W-:Y:S01]  /*48b0*/  PRMT R193, R51, 0x7632, R193 ;  /* 0x0000763233c17816 */ /* 0x000fe200000000c1 */
[C---:B------:R-:W-:Y:S01]  /*48c0*/  FMUL R197, R0.reuse, R197 ;  /* 0x000000c500c57220 */ /* 0x040fe20000400000 */
[----:B------:R-:W-:Y:S01]  /*48d0*/  PRMT R195, R11, 0x7632, R195 ;  /* 0x000076320bc37816 */ /* 0x000fe200000000c3 */
[----:B------:R-:W-:Y:S01]  /*48e0*/  FMUL R117, R0, R117 ;  /* 0x0000007500757220 */ /* 0x000fe20000400000 */
[----:B------:R-:W-:Y:S01]  /*48f0*/  @P0 FMNMX R129, R129, |R150|, !PT ;  /* 0x4000009681810209 */ /* 0x000fe20007800000 */
[----:B------:R-:W-:Y:S01]  /*4900*/  FADD R119, R119, -R2 ;  /* 0x8000000277777221 */ /* 0x000fe20000000000 */
[----:B------:R-:W-:-:S02]  /*4910*/  PRMT R94, R10, 0x7632, R94 ;  /* 0x000076320a5e7816 */ /* 0x000fc4000000005e */
[----:B------:R-:W-:Y:S01]  /*4920*/  SHF.L.U32 R192, R51, 0x10, RZ ;  /* 0x0000001033c07819 */ /* 0x000fe200000006ff */
[----:B------:R-:W-:Y:S01]  /*4930*/  FMUL R119, R0, R119 ;  /* 0x0000007700777220 */ /* 0x000fe20000400000 */
[----:B------:R-:W-:Y:S02]  /*4940*/  SHF.L.U32 R92, R92, 0x10, RZ ;  /* 0x000000105c5c7819 */ /* 0x000fe400000006ff */
        /* <DEDUP_REMOVED lines=12> */
[----:B------:R-:W-:Y:S01]  /*4a10*/  @P2 FADD R196, R196, 1 ;  /* 0x3f800000c4c42421 */ /* 0x000fe20000000000 */
[----:B------:R-:W-:Y:S01]  /*4a20*/  FFMA R193, R193, R92, R94 ;  /* 0x0000005cc1c17223 */ /* 0x000fe2000000005e */
[----:B------:R-:W-:Y:S01]  /*4a30*/  FFMA R192, R195, R192, R194 ;  /* 0x000000c0c3c07223 */ /* 0x000fe200000000c2 */
[----:B------:R-:W-:Y:S01]  /*4a40*/  PRMT R92, R44, 0x7632, R92 ;  /* 0x000076322c5c7816 */ /* 0x000fe2000000005c */
[----:B------:R-:W-:Y:S01]  /*4a50*/  FFMA R116, R115, R196, R198 ;  /* 0x000000c473747223 */ /* 0x000fe200000000c6 */
[----:B------:R-:W-:-:S02]  /*4a60*/  PRMT R195, R5, 0x7632, R195 ;  /* 0x0000763205c37816 */ /* 0x000fc400000000c3 */
[----:B------:R-:W-:Y:S02]  /*4a70*/  @P0 FMNMX R129, R129, |R158|, !PT ;  /* 0x4000009e81810209 */ /* 0x000fe40007800000 */
[----:B------:R-:W-:Y:S02]  /*4a80*/  PRMT R194, R45, 0x7632, R194 ;  /* 0x000076322dc27816 */ /* 0x000fe400000000c2 */
[----:B------:R-:W-:Y:S02]  /*4a90*/  PRMT R94, R4, 0x7632, R94 ;  /* 0x00007632045e7816 */ /* 0x000fe4000000005e */
[----:B------:R-:W-:Y:S02]  /*4aa0*/  SHF.L.U32 R92, R92, 0x10, RZ ;  /* 0x000000105c5c7819 */ /* 0x000fe400000006ff */
[----:B------:R-:W-:Y:S01]  /*4ab0*/  SHF.L.U32 R196, R195, 0x10, RZ ;  /* 0x00000010c3c47819 */ /* 0x000fe200000006ff */
[----:B------:R-:W-:Y:S01]  /*4ac0*/  FADD R195, R100, -R2 ;  /* 0x8000000264c37221 */ /* 0x000fe20000000000 */
[----:B------:R-:W-:Y:S01]  /*4ad0*/  ISETP.NE.AND P1, PT, RZ, UR6, PT ;  /* 0x00000006ff007c0c */ /* 0x000fe2000bf25270 */
[----:B------:R-:W-:Y:S01]  /*4ae0*/  @P2 FADD R92, R92, 1 ;  /* 0x3f8000005c5c2421 */ /* 0x000fe20000000000 */
[----:B------:R-:W-:Y:S01]  /*4af0*/  @P0 FMNMX R129, R129, |R156|, !PT ;  /* 0x4000009c81810209 */ /* 0x000fe20007800000 */
[----:B------:R-:W-:Y:S01]  /*4b00*/  FMUL R195, R0, R195 ;  /* 0x000000c300c37220 */ /* 0x000fe20000400000 */
[----:B------:R-:W-:-:S02]  /*4b10*/  SHF.L.U32 R194, R194, 0x10, RZ ;  /* 0x00000010c2c27819 */ /* 0x000fc400000006ff */
[----:B------:R-:W-:Y:S02]  /*4b20*/  SHF.L.U32 R94, R94, 0x10, RZ ;  /* 0x000000105e5e7819 */ /* 0x000fe400000006ff */
[----:B------:R-:W-:Y:S01]  /*4b30*/  @P0 FMNMX R129, R129, |R154|, !PT ;  /* 0x4000009a81810209 */ /* 0x000fe20007800000 */
[----:B------:R-:W-:Y:S01]  /*4b40*/  @P2 FADD R194, R194, 1 ;  /* 0x3f800000c2c22421 */ /* 0x000fe20000000000 */
[----:B------:R-:W-:Y:S01]  /*4b50*/  LOP3.LUT R137, R137, 0xffffff00, RZ, 0xc0, !PT ;  /* 0xffffff0089897812 */ /* 0x000fe200078ec0ff */
[----:B------:R-:W-:Y:S01]  /*4b60*/  FFMA R100, R195, R92, R94 ;  /* 0x0000005cc3647223 */ /* 0x000fe2000000005e */
[----:B------:R-:W-:Y:S01]  /*4b70*/  @P0 FMNMX R129, R129, |R87|, !PT ;  /* 0x4000005781810209 */ /* 0x000fe20007800000 */
[----:B------:R-:W-:Y:S01]  /*4b80*/  FFMA R94, R117, R194, R196 ;  /* 0x000000c2755e7223 */ /* 0x000fe200000000c4 */
[----:B------:R-:W-:Y:S01]  /*4b90*/  PRMT R117, R6, 0x7632, R117 ;  /* 0x0000763206757816 */ /* 0x000fe20000000075 */
[----:B------:R-:W-:Y:S01]  /*4ba0*/  FADD R195, R104, -R2 ;  /* 0x8000000268c37221 */ /* 0x000fe20000000000 */
[----:B------:R-:W-:Y:S01]  /*4bb0*/  @P0 FMNMX R129, R129, |R89|, !PT ;  /* 0x4000005981810209 */ /* 0x000fe20007800000 */
[-C--:B------:R-:W-:Y:S01]  /*4bc0*/  @P1 FMUL R3, R3, R136.reuse ;  /* 0x0000008803031220 */ /* 0x080fe20000400000 */
[----:B------:R-:W-:Y:S01]  /*4bd0*/  PRMT R104, R47, 0x7632, R104 ;  /* 0x000076322f687816 */ /* 0x000fe20000000068 */
[----:B------:R-:W-:Y:S01]  /*4be0*/  @P1 FMUL R83, R83, R136 ;  /* 0x0000008853531220 */ /* 0x000fe20000400000 */
[----:B------:R-:W-:Y:S01]  /*4bf0*/  SHF.L.U32 R194, R117, 0x10, RZ ;  /* 0x0000001075c27819 */ /* 0x000fe200000006ff */
[----:B------:R-:W-:Y:S01]  /*4c00*/  FADD R117, R118, -R2 ;  /* 0x8000000276757221 */ /* 0x000fe20000000000 */
[----:B------:R-:W-:Y:S01]  /*4c10*/  @P0 FMNMX R129, R129, |R162|, !PT ;  /* 0x400000a281810209 */ /* 0x000fe20007800000 */
        /* <DEDUP_REMOVED lines=14> */
[----:B------:R-:W-:Y:S01]  /*4d00*/  @P1 FMUL R150, R150, R136 ;  /* 0x0000008896961220 */ /* 0x000fe20000400000 */
[----:B------:R-:W-:Y:S01]  /*4d10*/  @P0 FMNMX R129, R129, |R160|, !PT ;  /* 0x400000a081810209 */ /* 0x000fe20007800000 */
[-C--:B------:R-:W-:Y:S01]  /*4d20*/  @P1 FMUL R148, R148, R136.reuse ;  /* 0x0000008894941220 */ /* 0x080fe20000400000 */
[----:B------:R-:W-:Y:S01]  /*4d30*/  LOP3.LUT R104, R104, 0xffff, R83, 0xf8, !PT ;  /* 0x0000ffff68687812 */ /* 0x000fe200078ef853 */
[-C--:B------:R-:W-:Y:S01]  /*4d40*/  @P1 FMUL R85, R85, R136.reuse ;  /* 0x0000008855551220 */ /* 0x080fe20000400000 */
[----:B------:R-:W-:Y:S01]  /*4d50*/  F2FP.SATFINITE.E4M3.F32.PACK_AB_MERGE_C R83, RZ, R81, RZ ;  /* 0x00000051ff53723e */ /* 0x000fe200048070ff */
[----:B------:R-:W-:Y:S01]  /*4d60*/  IMAD.U32 R81, R82, 0x10000, RZ ;  /* 0x0001000052517824 */ /* 0x000fe200078e00ff */
[----:B------:R-:W-:Y:S01]  /*4d70*/  @P0 FMNMX R129, R129, |R165|, !PT ;  /* 0x400000a581810209 */ /* 0x000fe20007800000 */
[----:B------:R-:W-:Y:S01]  /*4d80*/  @P1 FMUL R158, R158, R136 ;  /* 0x000000889e9e1220 */ /* 0x000fe20000400000 */
[----:B------:R-:W-:Y:S01]  /*4d90*/  F2FP.SATFINITE.E4M3.F32.PACK_AB_MERGE_C R80, RZ, R80, RZ ;  /* 0x00000050ff50723e */ /* 0x000fe200048070ff */
[-C--:B------:R-:W-:Y:S01]  /*4da0*/  @P1 FMUL R146, R146, R136.reuse ;  /* 0x0000008892921220 */ /* 0x080fe20000400000 */
[----:B------:R-:W-:Y:S01]  /*4db0*/  LOP3.LUT R82, R83, 0xffff, RZ, 0xc0, !PT ;  /* 0x0000ffff53527812 */ /* 0x000fe200078ec0ff */
        /* <DEDUP_REMOVED lines=17> */
[----:B------:R-:W-:Y:S01]  /*4ed0*/  @P0 FMNMX R129, R129, |R163|, !PT ;  /* 0x400000a381810209 */ /* 0x000fe20007800000 */
[-C--:B------:R-:W-:Y:S01]  /*4ee0*/  @P1 FMUL R163, R163, R136.reuse ;  /* 0x00000088a3a31220 */ /* 0x080fe20000400000 */
[----:B------:R-:W-:Y:S01]  /*4ef0*/  LOP3.LUT R81, R104, 0xff00, R81, 0xf8, !PT ;  /* 0x0000ff0068517812 */ /* 0x000fe200078ef851 */
[----:B------:R-:W-:Y:S01]  /*4f00*/  @P1 FMUL R154, R154, R136 ;  /* 0x000000889a9a1220 */ /* 0x000fe20000400000 */
[----:B------:R-:W-:Y:S01]  /*4f10*/  SHF.L.U32 R138, R138, 0x10, RZ ;  /* 0x000000108a8a7819 */ /* 0x000fe200000006ff */
[----:B------:R-:W-:Y:S01]  /*4f20*/  FMUL R117, R0, R117 ;  /* 0x0000007500757220 */ /* 0x000fe20000400000 */
[----:B------:R-:W-:Y:S01]  /*4f30*/  @P0 FMNMX R129, R129, |R168|, !PT ;  /* 0x400000a881810209 */ /* 0x000fe20007800000 */
[----:B------:R-:W-:Y:S01]  /*4f40*/  @P1 FMUL R168, R168, R136 ;  /* 0x00000088a8a81220 */ /* 0x000fe20000400000 */
[----:B------:R-:W-:Y:S01]  /*4f50*/  LOP3.LUT R138, R81, 0xff0000, R138, 0xf8, !PT ;  /* 0x00ff0000518a7812 */ /* 0x000fe200078ef88a */
[----:B------:R-:W-:Y:S01]  /*4f60*/  FMUL R195, R0, R195 ;  /* 0x000000c300c37220 */ /* 0x000fe20000400000 */
[----:B------:R-:W-:Y:S01]  /*4f70*/  F2FP.SATFINITE.E4M3.F32.PACK_AB_MERGE_C R81, RZ, R84, RZ ;  /* 0x00000054ff51723e */ /* 0x000fe200048070ff */
[----:B------:R-:W-:Y:S01]  /*4f80*/  @P2 FADD R118, R118, 1 ;  /* 0x3f80000076762421 */ /* 0x000fe20000000000 */
[----:B------:R-:W-:-:S02]  /*4f90*/  F2FP.SATFINITE.E4M3.F32.PACK_AB_MERGE_C R152, RZ, R152, RZ ;  /* 0x00000098ff98723e */ /* 0x000fc400048070ff */
[----:B------:R-:W-:Y:S01]  /*4fa0*/  @P0 FMNMX R129, R129, |R167|, !PT ;  /* 0x400000a781810209 */ /* 0x000fe20007800000 */
[----:B------:R-:W-:Y:S01]  /*4fb0*/  @P1 FMUL R167, R167, R136 ;  /* 0x00000088a7a71220 */ /* 0x000fe20000400000 */
[----:B------:R-:W-:Y:S02]  /*4fc0*/  LOP3.LUT R81, R81, 0xff, RZ, 0xc0, !PT ;  /* 0x000000ff51517812 */ /* 0x000fe400078ec0ff */
[----:B------:R-:W-:Y:S02]  /*4fd0*/  SHF.L.U32 R152, R152, 0x8, RZ ;  /* 0x0000000898987819 */ /* 0x000fe400000006ff */
[----:B------:R-:W-:Y:S02]  /*4fe0*/  F2FP.SATFINITE.E4M3.F32.PACK_AB_MERGE_C R150, RZ, R150, RZ ;  /* 0x00000096ff96723e */ /* 0x000fe400048070ff */
[----:B------:R-:W-:Y:S01]  /*4ff0*/  @P0 FMNMX R129, R129, |R93|, !PT ;  /* 0x4000005d81810209 */ /* 0x000fe20007800000 */
[----:B------:R-:W-:Y:S01]  /*5000*/  @P1 FMUL R93, R93, R136 ;  /* 0x000000885d5d1220 */ /* 0x000fe20000400000 */
[----:B------:R-:W-:-:S02]  /*5010*/  SHF.L.U32 R82, R82, 0x18, RZ ;  /* 0x0000001852527819 */ /* 0x000fc400000006ff */
[----:B------:R-:W-:Y:S02]  /*5020*/  LOP3.LUT R152, R81, 0xffff, R152, 0xf8, !PT ;  /* 0x0000ffff51987812 */ /* 0x000fe400078ef898 */
[----:B------:R-:W-:Y:S02]  /*5030*/  LOP3.LUT R139, R139, 0xffffff00, RZ, 0xc0, !PT ;  /* 0xffffff008b8b7812 */ /* 0x000fe400078ec0ff */
[----:B------:R-:W-:Y:S02]  /*5040*/  SHF.L.U32 R81, R150, 0x10, RZ ;  /* 0x0000001096517819 */ /* 0x000fe400000006ff */
[----:B------:R-:W-:Y:S02]  /*5050*/  F2FP.SATFINITE.E4M3.F32.PACK_AB_MERGE_C R148, RZ, R148, RZ ;  /* 0x00000094ff94723e */ /* 0x000fe400048070ff */
[----:B------:R-:W-:Y:S01]  /*5060*/  @P0 FMNMX R129, R129, |R166|, !PT ;  /* 0x400000a681810209 */ /* 0x000fe20007800000 */
[----:B------:R-:W-:Y:S01]  /*5070*/  @P1 FMUL R166, R166, R136 ;  /* 0x00000088a6a61220 */ /* 0x000fe20000400000 */
[----:B------:R-:W-:-:S02]  /*5080*/  LOP3.LUT R80, R83, 0xff000000, R82, 0xf8, !PT ;  /* 0xff00000053507812 */ /* 0x000fc400078ef852 */
[----:B------:R-:W-:Y:S02]  /*5090*/  F2FP.SATFINITE.E4M3.F32.PACK_AB_MERGE_C R85, RZ, R85, RZ ;  /* 0x00000055ff55723e */ /* 0x000fe400048070ff */
[----:B------:R-:W-:Y:S02]  /*50a0*/  LOP3.LUT R152, R152, 0xff0000, R81, 0xf8, !PT ;  /* 0x00ff000098987812 */ /* 0x000fe400078ef851 */
[----:B------:R-:W-:Y:S02]  /*50b0*/  LOP3.LUT R83, R139, 0xffff, R148, 0xf8, !PT ;  /* 0x0000ffff8b537812 */ /* 0x000fe400078ef894 */
[----:B------:R-:W-:Y:S02]  /*50c0*/  F2FP.SATFINITE.E4M3.F32.PACK_AB_MERGE_C R82, RZ, R158, RZ ;  /* 0x0000009eff52723e */ /* 0x000fe400048070ff */
[----:B------:R-:W-:Y:S01]  /*50d0*/  @P0 FMNMX R129, R129, |R171|, !PT ;  /* 0x400000ab81810209 */ /* 0x000fe20007800000 */
[----:B------:R-:W-:Y:S01]  /*50e0*/  @P1 FMUL R171, R171, R136 ;  /* 0x00000088abab1220 */ /* 0x000fe20000400000 */
[----:B------:R-:W-:-:S02]  /*50f0*/  F2FP.SATFINITE.E4M3.F32.PACK_AB_MERGE_C R81, RZ, R146, RZ ;  /* 0x00000092ff51723e */ /* 0x000fc400048070ff */
[----:B------:R-:W-:Y:S02]  /*5100*/  LOP3.LUT R85, R85, 0xffff, RZ, 0xc0, !PT ;  /* 0x0000ffff55557812 */ /* 0x000fe400078ec0ff */
[----:B------:R-:W-:Y:S02]  /*5110*/  LOP3.LUT R83, R83, 0xff, RZ, 0xc0, !PT ;  /* 0x000000ff53537812 */ /* 0x000fe400078ec0ff */
[----:B------:R-:W-:Y:S02]  /*5120*/  PRMT R82, R82, 0x7104, RZ ;  /* 0x0000710452527816 */ /* 0x000fe400000000ff */
[----:B------:R-:W-:Y:S01]  /*5130*/  @P0 FMNMX R129, R129, |R170|, !PT ;  /* 0x400000aa81810209 */ /* 0x000fe20007800000 */
[----:B------:R-:W-:Y:S01]  /*5140*/  @P1 FMUL R170, R170, R136 ;  /* 0x00000088aaaa1220 */ /* 0x000fe20000400000 */
[----:B------:R-:W-:Y:S02]  /*5150*/  LOP3.LUT R81, R81, 0xffff, RZ, 0xc0, !PT ;  /* 0x0000ffff51517812 */ /* 0x000fe400078ec0ff */
[----:B------:R-:W-:-:S02]  /*5160*/  SHF.L.U32 R85, R85, 0x18, RZ ;  /* 0x0000001855557819 */ /* 0x000fc400000006ff */
[----:B------:R-:W-:Y:S02]  /*5170*/  LOP3.LUT R83, R83, 0xff00, R82, 0xf8, !PT ;  /* 0x0000ff0053537812 */ /* 0x000fe400078ef852 */
[----:B------:R-:W-:Y:S01]  /*5180*/  @P0 FMNMX R129, R129, |R169|, !PT ;  /* 0x400000a981810209 */ /* 0x000fe20007800000 */
[----:B------:R-:W-:Y:S01]  /*5190*/  @P1 FMUL R169, R169, R136 ;  /* 0x00000088a9a91220 */ /* 0x000fe20000400000 */
[----:B------:R-:W-:Y:S02]  /*51a0*/  SHF.L.U32 R81, R81, 0x18, RZ ;  /* 0x0000001851517819 */ /* 0x000fe400000006ff */
[----:B------:R-:W-:Y:S02]  /*51b0*/  F2FP.SATFINITE.E4M3.F32.PACK_AB_MERGE_C R82, RZ, R87, RZ ;  /* 0x00000057ff52723e */ /* 0x000fe400048070ff */
[----:B------:R-:W-:Y:S02]  /*51c0*/  F2FP.SATFINITE.E4M3.F32.PACK_AB_MERGE_C R89, RZ, R89, RZ ;  /* 0x00000059ff59723e */ /* 0x000fe400048070ff */
[----:B------:R-:W-:-:S02]  /*51d0*/  LOP3.LUT R137, R138, R85, RZ, 0xfc, !PT ;  /* 0x000000558a897212 */ /* 0x000fc400078efcff */
[----:B------:R-:W-:Y:S01]  /*51e0*/  @P0 FMNMX R129, R129, |R95|, !PT ;  /* 0x4000005f81810209 */ /* 0x000fe20007800000 */
[----:B------:R-:W-:Y:S01]  /*51f0*/  @P1 FMUL R95, R95, R136 ;  /* 0x000000885f5f1220 */ /* 0x000fe20000400000 */
[----:B------:R-:W-:Y:S02]  /*5200*/  F2FP.SATFINITE.E4M3.F32.PACK_AB_MERGE_C R156, RZ, R156, RZ ;  /* 0x0000009cff9c723e */ /* 0x000fe400048070ff */
[----:B------:R-:W-:Y:S02]  /*5210*/  LOP3.LUT R138, R152, 0xff000000, R81, 0xf8, !PT ;  /* 0xff000000988a7812 */ /* 0x000fe400078ef851 */
[----:B------:R-:W-:Y:S02]  /*5220*/  LOP3.LUT R82, R82, 0xff, RZ, 0xc0, !PT ;  /* 0x000000ff52527812 */ /* 0x000fe400078ec0ff */
[----:B------:R-:W-:Y:S02]  /*5230*/  SHF.L.U32 R89, R89, 0x8, RZ ;  /* 0x0000000859597819 */ /* 0x000fe400000006ff */
[----:B------:R-:W-:-:S02]  /*5240*/  F2FP.SATFINITE.E4M3.F32.PACK_AB_MERGE_C R81, RZ, R162, RZ ;  /* 0x000000a2ff51723e */ /* 0x000fc400048070ff */
[----:B------:R-:W-:Y:S01]  /*5250*/  @P0 FMNMX R129, R129, |R97|, !PT ;  /* 0x4000006181810209 */ /* 0x000fe20007800000 */
[----:B------:R-:W-:Y:S01]  /*5260*/  @P1 FMUL R97, R97, R136 ;  /* 0x0000008861611220 */ /* 0x000fe20000400000 */
[----:B------:R-:W-:Y:S02]  /*5270*/  SHF.L.U32 R156, R156, 0x10, RZ ;  /* 0x000000109c9c7819 */ /* 0x000fe400000006ff */
[----:B------:R-:W-:Y:S02]  /*5280*/  LOP3.LUT R84, R82, 0xffff, R89, 0xf8, !PT ;  /* 0x0000ffff52547812 */ /* 0x000fe400078ef859 */
[----:B------:R-:W-:Y:S02]  /*5290*/  F2FP.SATFINITE.E4M3.F32.PACK_AB_MERGE_C R82, RZ, R161, RZ ;  /* 0x000000a1ff52723e */ /* 0x000fe400048070ff */
[----:B------:R-:W-:Y:S02]  /*52a0*/  SHF.L.U32 R81, R81, 0x10, RZ ;  /* 0x0000001051517819 */ /* 0x000fe400000006ff */
[----:B------:R-:W-:-:S02]  /*52b0*/  LOP3.LUT R145, R145, 0xffffff00, RZ, 0xc0, !PT ;  /* 0xffffff0091917812 */ /* 0x000fc400078ec0ff */
[----:B------:R-:W-:Y:S02]  /*52c0*/  F2FP.SATFINITE.E4M3.F32.PACK_AB_MERGE_C R160, RZ, R160, RZ ;  /* 0x000000a0ffa0723e */ /* 0x000fe400048070ff */
[----:B------:R-:W-:Y:S01]  /*52d0*/  @P0 FMNMX R129, R129, |R174|, !PT ;  /* 0x400000ae81810209 */ /* 0x000fe20007800000 */
[----:B------:R-:W-:Y:S01]  /*52e0*/  @P1 FMUL R174, R174, R136 ;  /* 0x00000088aeae1220 */ /* 0x000fe20000400000 */
[----:B------:R-:W-:Y:S02]  /*52f0*/  LOP3.LUT R156, R83, 0xff0000, R156, 0xf8, !PT ;  /* 0x00ff0000539c7812 */ /* 0x000fe400078ef89c */
[----:B------:R-:W-:Y:S02]  /*5300*/  LOP3.LUT R82, R82, 0xffff, RZ, 0xc0, !PT ;  /* 0x0000ffff52527812 */ /* 0x000fe400078ec0ff */
[----:B------:R-:W-:Y:S02]  /*5310*/  LOP3.LUT R83, R84, 0xff0000, R81, 0xf8, !PT ;  /* 0x00ff000054537812 */ /* 0x000fe400078ef851 */
[----:B------:R-:W-:-:S02]  /*5320*/  LOP3.LUT R84, R145, 0xffff, R160, 0xf8, !PT ;  /* 0x0000ffff91547812 */ /* 0x000fc400078ef8a0 */
[----:B------:R-:W-:Y:S02]  /*5330*/  F2FP.SATFINITE.E4M3.F32.PACK_AB_MERGE_C R81, RZ, R165, RZ ;  /* 0x000000a5ff51723e */ /* 0x000fe400048070ff */
[----:B------:R-:W-:Y:S01]  /*5340*/  @P0 FMNMX R129, R129, |R173|, !PT ;  /* 0x400000ad81810209 */ /* 0x000fe20007800000 */
[----:B------:R-:W-:Y:S01]  /*5350*/  @P1 FMUL R173, R173, R136 ;  /* 0x00000088adad1220 */ /* 0x000fe20000400000 */
[----:B------:R-:W-:Y:S02]  /*5360*/  SHF.L.U32 R82, R82, 0x18, RZ ;  /* 0x0000001852527819 */ /* 0x000fe400000006ff */
[----:B------:R-:W-:Y:S02]  /*5370*/  LOP3.LUT R84, R84, 0xff, RZ, 0xc0, !PT ;  /* 0x000000ff54547812 */ /* 0x000fe400078ec0ff */
[----:B------:R-:W-:Y:S02]  /*5380*/  PRMT R81, R81, 0x7104, RZ ;  /* 0x0000710451517816 */ /* 0x000fe400000000ff */
[----:B------:R-:W-:Y:S01]  /*5390*/  @P0 FMNMX R129, R129, |R172|, !PT ;  /* 0x400000ac81810209 */ /* 0x000fe20007800000 */
[----:B------:R-:W-:Y:S01]  /*53a0*/  @P1 FMUL R172, R172, R136 ;  /* 0x00000088acac1220 */ /* 0x000fe20000400000 */
[----:B------:R-:W-:-:S02]  /*53b0*/  LOP3.LUT R144, R83, 0xff000000, R82, 0xf8, !PT ;  /* 0xff00000053907812 */ /* 0x000fc400078ef852 */
[----:B------:R-:W-:Y:S02]  /*53c0*/  LOP3.LUT R82, R84, 0xff00, R81, 0xf8, !PT ;  /* 0x0000ff0054527812 */ /* 0x000fe400078ef851 */
[----:B------:R-:W-:Y:S02]  /*53d0*/  F2FP.SATFINITE.E4M3.F32.PACK_AB_MERGE_C R91, RZ, R91, RZ ;  /* 0x0000005bff5b723e */ /* 0x000fe400048070ff */
[----:B------:R-:W-:Y:S02]  /*53e0*/  F2FP.SATFINITE.E4M3.F32.PACK_AB_MERGE_C R164, RZ, R164, RZ ;  /* 0x000000a4ffa4723e */ /* 0x000fe400048070ff */
[----:B------:R-:W-:Y:S02]  /*53f0*/  F2FP.SATFINITE.E4M3.F32.PACK_AB_MERGE_C R81, RZ, R163, RZ ;  /* 0x000000a3ff51723e */ /* 0x000fe400048070ff */
[----:B------:R-:W-:Y:S02]  /*5400*/  F2FP.SATFINITE.E4M3.F32.PACK_AB_MERGE_C R168, RZ, R168, RZ ;  /* 0x000000a8ffa8723e */ /* 0x000fe400048070ff */
        /* <DEDUP_REMOVED lines=12> */
[----:B------:R-:W-:Y:S01]  /*54d0*/  @P0 FMNMX R129, R129, |R176|, !PT ;  /* 0x400000b081810209 */ /* 0x000fe20007800000 */
[----:B------:R-:W-:Y:S01]  /*54e0*/  @P1 FMUL R176, R176, R136 ;  /* 0x00000088b0b01220 */ /* 0x000fe20000400000 */
[----:B------:R-:W-:Y:S02]  /*54f0*/  LOP3.LUT R147, R147, 0xffffff00, RZ, 0xc0, !PT ;  /* 0xffffff0093937812 */ /* 0x000fe400078ec0ff */
[----:B------:R-:W-:Y:S02]  /*5500*/  SHF.L.U32 R81, R167, 0x10, RZ ;  /* 0x00000010a7517819 */ /* 0x000fe400000006ff */
[----:B------:R-:W-:-:S02]  /*5510*/  F2FP.SATFINITE.E4M3.F32.PACK_AB_MERGE_C R166, RZ, R166, RZ ;  /* 0x000000a6ffa6723e */ /* 0x000fc400048070ff */
[----:B------:R-:W-:Y:S02]  /*5520*/  LOP3.LUT R145, R82, R145, RZ, 0xfc, !PT ;  /* 0x0000009152917212 */ /* 0x000fe400078efcff */
[----:B------:R-:W-:Y:S01]  /*5530*/  @P0 FMNMX R129, R129, |R175|, !PT ;  /* 0x400000af81810209 */ /* 0x000fe20007800000 */
[----:B------:R-:W-:Y:S01]  /*5540*/  @P1 FMUL R175, R175, R136 ;  /* 0x00000088afaf1220 */ /* 0x000fe20000400000 */
[----:B------:R-:W-:Y:S02]  /*5550*/  LOP3.LUT R168, R168, 0xff0000, R81, 0xf8, !PT ;  /* 0x00ff0000a8a87812 */ /* 0x000fe400078ef851 */
[----:B------:R-:W-:Y:S02]  /*5560*/  LOP3.LUT R83, R147, 0xffff, R166, 0xf8, !PT ;  /* 0x0000ffff93537812 */ /* 0x000fe400078ef8a6 */
[----:B------:R-:W-:Y:S02]  /*5570*/  F2FP.SATFINITE.E4M3.F32.PACK_AB_MERGE_C R82, RZ, R171, RZ ;  /* 0x000000abff52723e */ /* 0x000fe400048070ff */
[----:B------:R-:W-:-:S02]  /*5580*/  F2FP.SATFINITE.E4M3.F32.PACK_AB_MERGE_C R81, RZ, R93, RZ ;  /* 0x0000005dff51723e */ /* 0x000fc400048070ff */
[----:B------:R-:W-:Y:S01]  /*5590*/  @P0 FMNMX R129, R129, |R180|, !PT ;  /* 0x400000b481810209 */ /* 0x000fe20007800000 */
[-C--:B------:R-:W-:Y:S01]  /*55a0*/  @P1 FMUL R180, R180, R136.reuse ;  /* 0x00000088b4b41220 */ /* 0x080fe20000400000 */
[----:B------:R-:W-:Y:S02]  /*55b0*/  LOP3.LUT R83, R83, 0xff, RZ, 0xc0, !PT ;  /* 0x000000ff53537812 */ /* 0x000fe400078ec0ff */
[----:B------:R-:W-:Y:S02]  /*55c0*/  PRMT R82, R82, 0x7104, RZ ;  /* 0x0000710452527816 */ /* 0x000fe400000000ff */
        /* <DEDUP_REMOVED lines=10> */
[----:B------:R-:W-:-:S02]  /*5670*/  LOP3.LUT R146, R168, 0xff000000, R81, 0xf8, !PT ;  /* 0xff000000a8927812 */ /* 0x000fc400078ef851 */
[----:B------:R-:W-:Y:S02]  /*5680*/  LOP3.LUT R82, R82, 0xff, RZ, 0xc0, !PT ;  /* 0x000000ff52527812 */ /* 0x000fe400078ec0ff */
[----:B------:R-:W-:Y:S02]  /*5690*/  SHF.L.U32 R97, R97, 0x8, RZ ;  /* 0x0000000861617819 */ /* 0x000fe400000006ff */
[----:B------:R-:W-:Y:S02]  /*56a0*/  F2FP.SATFINITE.E4M3.F32.PACK_AB_MERGE_C R81, RZ, R174, RZ ;  /* 0x000000aeff51723e */ /* 0x000fe400048070ff */
[----:B------:R-:W-:Y:S01]  /*56b0*/  @P0 FMNMX R129, R129, |R101|, !PT ;  /* 0x4000006581810209 */ /* 0x000fe20007800000 */
[----:B------:R-:W-:Y:S01]  /*56c0*/  @P1 FMUL R101, R101, R136 ;  /* 0x0000008865651220 */ /* 0x000fe20000400000 */
[----:B------:R-:W-:Y:S02]  /*56d0*/  SHF.L.U32 R170, R170, 0x10, RZ ;  /* 0x00000010aaaa7819 */ /* 0x000fe400000006ff */
[----:B------:R-:W-:-:S02]  /*56e0*/  LOP3.LUT R84, R82, 0xffff, R97, 0xf8, !PT ;  /* 0x0000ffff52547812 */ /* 0x000fc400078ef861 */
[----:B------:R-:W-:Y:S02]  /*56f0*/  F2FP.SATFINITE.E4M3.F32.PACK_AB_MERGE_C R82, RZ, R173, RZ ;  /* 0x000000adff52723e */ /* 0x000fe400048070ff */
[----:B------:R-:W-:Y:S02]  /*5700*/  SHF.L.U32 R81, R81, 0x10, RZ ;  /* 0x0000001051517819 */ /* 0x000fe400000006ff */
[----:B------:R-:W-:Y:S02]  /*5710*/  LOP3.LUT R149, R149, 0xffffff00, RZ, 0xc0, !PT ;  /* 0xffffff0095957812 */ /* 0x000fe400078ec0ff */
[----:B------:R-:W-:Y:S02]  /*5720*/  F2FP.SATFINITE.E4M3.F32.PACK_AB_MERGE_C R172, RZ, R172, RZ ;  /* 0x000000acffac723e */ /* 0x000fe400048070ff */
[----:B------:R-:W-:Y:S01]  /*5730*/  @P0 FMNMX R129, R129, |R183|, !PT ;  /* 0x400000b781810209 */ /* 0x000fe20007800000 */
[----:B------:R-:W-:Y:S01]  /*5740*/  @P1 FMUL R183, R183, R136 ;  /* 0x00000088b7b71220 */ /* 0x000fe20000400000 */
[----:B------:R-:W-:-:S02]  /*5750*/  LOP3.LUT R170, R83, 0xff0000, R170, 0xf8, !PT ;  /* 0x00ff000053aa7812 */ /* 0x000fc400078ef8aa */
        /* <DEDUP_REMOVED lines=12> */
[----:B------:R-:W-:Y:S02]  /*5820*/  F2FP.SATFINITE.E4M3.F32.PACK_AB_MERGE_C R99, RZ, R99, RZ ;  /* 0x00000063ff63723e */ /* 0x000fe400048070ff */
[----:B------:R-:W-:-:S02]  /*5830*/  LOP3.LUT R82, R84, 0xff00, R81, 0xf8, !PT ;  /* 0x0000ff0054527812 */ /* 0x000fc400078ef851 */
[----:B------:R-:W-:Y:S02]  /*5840*/  F2FP.SATFINITE.E4M3.F32.PACK_AB_MERGE_C R176, RZ, R176, RZ ;  /* 0x000000b0ffb0723e */ /* 0x000fe400048070ff */
[----:B------:R-:W-:Y:S01]  /*5850*/  @P0 FMNMX R129, R129, |R103|, !PT ;  /* 0x4000006781810209 */ /* 0x000fe20007800000 */
[----:B------:R-:W-:Y:S01]  /*5860*/  @P1 FMUL R103, R103, R136 ;  /* 0x0000008867671220 */ /* 0x000fe20000400000 */
[----:B------:R-:W-:Y:S02]  /*5870*/  F2FP.SATFINITE.E4M3.F32.PACK_AB_MERGE_C R81, RZ, R175, RZ ;  /* 0x000000afff51723e */ /* 0x000fe400048070ff */
[----:B------:R-:W-:Y:S02]  /*5880*/  F2FP.SATFINITE.E4M3.F32.PACK_AB_MERGE_C R180, RZ, R180, RZ ;  /* 0x000000b4ffb4723e */ /* 0x000fe400048070ff */
[----:B------:R-:W-:Y:S02]  /*5890*/  SHF.L.U32 R99, R99, 0x10, RZ ;  /* 0x0000001063637819 */ /* 0x000fe400000006ff */
[----:B------:R-:W-:-:S02]  /*58a0*/  LOP3.LUT R176, R176, 0xffff, RZ, 0xc0, !PT ;  /* 0x0000ffffb0b07812 */ /* 0x000fc400078ec0ff */
[----:B------:R-:W-:Y:S01]  /*58b0*/  @P0 FMNMX R129, R129, |R105|, !PT ;  /* 0x4000006981810209 */ /* 0x000fe20007800000 */
[----:B------:R-:W-:Y:S01]  /*58c0*/  @P1 FMUL R105, R105, R136 ;  /* 0x0000008869691220 */ /* 0x000fe20000400000 */
[----:B------:R-:W-:Y:S02]  /*58d0*/  LOP3.LUT R81, R81, 0xff, RZ, 0xc0, !PT ;  /* 0x000000ff51517812 */ /* 0x000fe400078ec0ff */
[----:B------:R-:W-:Y:S02]  /*58e0*/  SHF.L.U32 R180, R180, 0x8, RZ ;  /* 0x00000008b4b47819 */ /* 0x000fe400000006ff */
[----:B------:R-:W-:Y:S02]  /*58f0*/  F2FP.SATFINITE.E4M3.F32.PACK_AB_MERGE_C R179, RZ, R179, RZ ;  /* 0x000000b3ffb3723e */ /* 0x000fe400048070ff */
[----:B------:R-:W-:Y:S02]  /*5900*/  LOP3.LUT R82, R82, 0xff0000, R99, 0xf8, !PT ;  /* 0x00ff000052527812 */ /* 0x000fe400078ef863 */
[----:B------:R-:W-:-:S02]  /*5910*/  SHF.L.U32 R149, R176, 0x18, RZ ;  /* 0x00000018b0957819 */ /* 0x000fc400000006ff */
[----:B------:R-:W-:Y:S01]  /*5920*/  @P0 FMNMX R129, R129, |R186|, !PT ;  /* 0x400000ba81810209 */ /* 0x000fe20007800000 */
[----:B------:R-:W-:Y:S01]  /*5930*/  @P1 FMUL R186, R186, R136 ;  /* 0x00000088baba1220 */ /* 0x000fe20000400000 */
[----:B------:R-:W-:Y:S02]  /*5940*/  LOP3.LUT R180, R81, 0xffff, R180, 0xf8, !PT ;  /* 0x0000ffff51b47812 */ /* 0x000fe400078ef8b4 */
[----:B------:R-:W-:Y:S02]  /*5950*/  SHF.L.U32 R81, R179, 0x10, RZ ;  /* 0x00000010b3517819 */ /* 0x000fe400000006ff */
[----:B------:R-:W-:Y:S02]  /*5960*/  F2FP.SATFINITE.E4M3.F32.PACK_AB_MERGE_C R178, RZ, R178, RZ ;  /* 0x000000b2ffb2723e */ /* 0x000fe400048070ff */
[----:B------:R-:W-:Y:S02]  /*5970*/  LOP3.LUT R149, R82, R149, RZ, 0xfc, !PT ;  /* 0x0000009552957212 */ /* 0x000fe400078efcff */
[----:B------:R-:W-:Y:S01]  /*5980*/  @P0 FMNMX R129, R129, |R185|, !PT ;  /* 0x400000b981810209 */ /* 0x000fe20007800000 */
[----:B------:R-:W-:Y:S01]  /*5990*/  @P1 FMUL R185, R185, R136 ;  /* 0x00000088b9b91220 */ /* 0x000fe20000400000 */
[----:B------:R-:W-:-:S02]  /*59a0*/  LOP3.LUT R82, R151, 0xffffff00, RZ, 0xc0, !PT ;  /* 0xffffff0097527812 */ /* 0x000fc400078ec0ff */
[----:B------:R-:W-:Y:S02]  /*59b0*/  F2FP.SATFINITE.E4M3.F32.PACK_AB_MERGE_C R101, RZ, R101, RZ ;  /* 0x00000065ff65723e */ /* 0x000fe400048070ff */
[----:B------:R-:W-:Y:S02]  /*59c0*/  LOP3.LUT R180, R180, 0xff0000, R81, 0xf8, !PT ;  /* 0x00ff0000b4b47812 */ /* 0x000fe400078ef851 */
[----:B------:R-:W-:Y:S02]  /*59d0*/  LOP3.LUT R81, R178, 0xffff, RZ, 0xc0, !PT ;  /* 0x0000ffffb2517812 */ /* 0x000fe400078ec0ff */
[----:B------:R-:W-:Y:S01]  /*59e0*/  @P0 FMNMX R129, R129, |R184|, !PT ;  /* 0x400000b881810209 */ /* 0x000fe20007800000 */
[----:B------:R-:W-:Y:S01]  /*59f0*/  @P1 FMUL R184, R184, R136 ;  /* 0x00000088b8b81220 */ /* 0x000fe20000400000 */
[----:B------:R-:W-:Y:S01]  /*5a00*/  LOP3.LUT R82, R82, 0xffff, R101, 0xf8, !PT ;  /* 0x0000ffff52527812 */ /* 0x000fe200078ef865 */
[----:B------:R-:W-:Y:S01]  /*5a10*/  IMAD.SHL.U32 R81, R81, 0x1000000, RZ ;  /* 0x0100000051517824 */ /* 0x000fe200078e00ff */
        /* <DEDUP_REMOVED lines=18> */
[----:B------:R-:W-:Y:S01]  /*5b40*/  @P1 FMUL R107, R107, R136 ;  /* 0x000000886b6b1220 */ /* 0x000fe20000400000 */
[----:B------:R-:W-:Y:S02]  /*5b50*/  LOP3.LUT R182, R81, 0xff0000, R182, 0xf8, !PT ;  /* 0x00ff000051b67812 */ /* 0x000fe400078ef8b6 */
[----:B------:R-:W-:Y:S02]  /*5b60*/  LOP3.LUT R84, R82, 0xffff, R105, 0xf8, !PT ;  /* 0x0000ffff52547812 */ /* 0x000fe400078ef869 */
[----:B------:R-:W-:Y:S02]  /*5b70*/  F2FP.SATFINITE.E4M3.F32.PACK_AB_MERGE_C R81, RZ, R186, RZ ;  /* 0x000000baff51723e */ /* 0x000fe400048070ff */
[----:B------:R-:W-:-:S02]  /*5b80*/  F2FP.SATFINITE.E4M3.F32.PACK_AB_MERGE_C R82, RZ, R185, RZ ;  /* 0x000000b9ff52723e */ /* 0x000fc400048070ff */
[----:B------:R-:W-:Y:S01]  /*5b90*/  @P0 FMNMX R129, R129, |R189|, !PT ;  /* 0x400000bd81810209 */ /* 0x000fe20007800000 */
[----:B------:R-:W-:Y:S01]  /*5ba0*/  @P1 FMUL R189, R189, R136 ;  /* 0x00000088bdbd1220 */ /* 0x000fe20000400000 */
[----:B------:R-:W-:Y:S02]  /*5bb0*/  SHF.L.U32 R81, R81, 0x10, RZ ;  /* 0x0000001051517819 */ /* 0x000fe400000006ff */
[----:B------:R-:W-:Y:S02]  /*5bc0*/  LOP3.LUT R82, R82, 0xffff, RZ, 0xc0, !PT ;  /* 0x0000ffff52527812 */ /* 0x000fe400078ec0ff */
[----:B------:R-:W-:Y:S01]  /*5bd0*/  @P0 FMNMX R129, R129, |R110|, !PT ;  /* 0x4000006e81810209 */ /* 0x000fe20007800000 */
[----:B------:R-:W-:Y:S01]  /*5be0*/  @P1 FMUL R110, R110, R136 ;  /* 0x000000886e6e1220 */ /* 0x000fe20000400000 */
[----:B------:R-:W-:Y:S02]  /*5bf0*/  LOP3.LUT R153, R153, 0xffffff00, RZ, 0xc0, !PT ;  /* 0xffffff0099997812 */ /* 0x000fe400078ec0ff */
[----:B------:R-:W-:-:S02]  /*5c00*/  F2FP.SATFINITE.E4M3.F32.PACK_AB_MERGE_C R184, RZ, R184, RZ ;  /* 0x000000b8ffb8723e */ /* 0x000fc400048070ff */
[----:B------:R-:W-:Y:S02]  /*5c10*/  LOP3.LUT R81, R84, 0xff0000, R81, 0xf8, !PT ;  /* 0x00ff000054517812 */ /* 0x000fe400078ef851 */
[----:B------:R-:W-:Y:S02]  /*5c20*/  SHF.L.U32 R82, R82, 0x18, RZ ;  /* 0x0000001852527819 */ /* 0x000fe400000006ff */
[----:B------:R-:W-:Y:S01]  /*5c30*/  @P0 FMNMX R129, R129, |R109|, !PT ;  /* 0x4000006d81810209 */ /* 0x000fe20007800000 */
[----:B------:R-:W-:Y:S01]  /*5c40*/  @P1 FMUL R109, R109, R136 ;  /* 0x000000886d6d1220 */ /* 0x000fe20000400000 */
[----:B------:R-:W-:Y:S02]  /*5c50*/  LOP3.LUT R84, R153, 0xffff, R184, 0xf8, !PT ;  /* 0x0000ffff99547812 */ /* 0x000fe400078ef8b8 */
[----:B------:R-:W-:Y:S02]  /*5c60*/  F2FP.SATFINITE.E4M3.F32.PACK_AB_MERGE_C R188, RZ, R188, RZ ;  /* 0x000000bcffbc723e */ /* 0x000fe400048070ff */
[----:B------:R-:W-:-:S02]  /*5c70*/  LOP3.LUT R152, R81, 0xff000000, R82, 0xf8, !PT ;  /* 0xff00000051987812 */ /* 0x000fc400078ef852 */
[----:B------:R-:W-:Y:S01]  /*5c80*/  @P0 FMNMX R129, R129, |R86|, !PT ;  /* 0x4000005681810209 */ /* 0x000fe20007800000 */
[----:B------:R-:W-:Y:S01]  /*5c90*/  @P1 FMUL R86, R86, R136 ;  /* 0x0000008856561220 */ /* 0x000fe20000400000 */
[----:B------:R-:W-:Y:S02]  /*5ca0*/  LOP3.LUT R84, R84, 0xff, RZ, 0xc0, !PT ;  /* 0x000000ff54547812 */ /* 0x000fe400078ec0ff */
[----:B------:R-:W-:Y:S02]  /*5cb0*/  PRMT R81, R188, 0x7104, RZ ;  /* 0x00007104bc517816 */ /* 0x000fe400000000ff */
[----:B------:R-:W-:Y:S02]  /*5cc0*/  F2FP.SATFINITE.E4M3.F32.PACK_AB_MERGE_C R82, RZ, R107, RZ ;  /* 0x0000006bff52723e */ /* 0x000fe400048070ff */
[----:B------:R-:W-:Y:S02]  /*5cd0*/  F2FP.SATFINITE.E4M3.F32.PACK_AB_MERGE_C R189, RZ, R189, RZ ;  /* 0x000000bdffbd723e */ /* 0x000fe400048070ff */
[----:B------:R-:W-:Y:S01]  /*5ce0*/  @P0 FMNMX R129, R129, |R112|, !PT ;  /* 0x4000007081810209 */ /* 0x000fe20007800000 */
[----:B------:R-:W-:Y:S01]  /*5cf0*/  @P1 FMUL R112, R112, R136 ;  /* 0x0000008870701220 */ /* 0x000fe20000400000 */
[----:B------:R-:W-:-:S02]  /*5d00*/  F2FP.SATFINITE.E4M3.F32.PACK_AB_MERGE_C R154, RZ, R154, RZ ;  /* 0x0000009aff9a723e */ /* 0x000fc400048070ff */
[----:B------:R-:W-:Y:S02]  /*5d10*/  LOP3.LUT R84, R84, 0xff00, R81, 0xf8, !PT ;  /* 0x0000ff0054547812 */ /* 0x000fe400078ef851 */
[----:B------:R-:W-:Y:S02]  /*5d20*/  LOP3.LUT R82, R82, 0xff, RZ, 0xc0, !PT ;  /* 0x000000ff52527812 */ /* 0x000fe400078ec0ff */
[----:B------:R-:W-:Y:S02]  /*5d30*/  SHF.L.U32 R189, R189, 0x8, RZ ;  /* 0x00000008bdbd7819 */ /* 0x000fe400000006ff */
[----:B------:R-:W-:Y:S02]  /*5d40*/  F2FP.SATFINITE.E4M3.F32.PACK_AB_MERGE_C R81, RZ, R110, RZ ;  /* 0x0000006eff51723e */ /* 0x000fe400048070ff */
[----:B------:R-:W-:Y:S01]  /*5d50*/  @P0 FMNMX R129, R129, |R111|, !PT ;  /* 0x4000006f81810209 */ /* 0x000fe20007800000 */
[----:B------:R-:W-:Y:S01]  /*5d60*/  @P1 FMUL R111, R111, R136 ;  /* 0x000000886f6f1220 */ /* 0x000fe20000400000 */
[----:B------:R-:W-:-:S02]  /*5d70*/  LOP3.LUT R154, R154, 0xffff, RZ, 0xc0, !PT ;  /* 0x0000ffff9a9a7812 */ /* 0x000fc400078ec0ff */
[----:B------:R-:W-:Y:S02]  /*5d80*/  LOP3.LUT R82, R82, 0xffff, R189, 0xf8, !PT ;  /* 0x0000ffff52527812 */ /* 0x000fe400078ef8bd */
[----:B------:R-:W-:Y:S02]  /*5d90*/  SHF.L.U32 R81, R81, 0x10, RZ ;  /* 0x0000001051517819 */ /* 0x000fe400000006ff */
[----:B------:R-:W-:Y:S02]  /*5da0*/  LOP3.LUT R155, R155, 0xffffff00, RZ, 0xc0, !PT ;  /* 0xffffff009b9b7812 */ /* 0x000fe400078ec0ff */
[----:B------:R-:W-:Y:S02]  /*5db0*/  F2FP.SATFINITE.E4M3.F32.PACK_AB_MERGE_C R86, RZ, R86, RZ ;  /* 0x00000056ff56723e */ /* 0x000fe400048070ff */
[----:B------:R-:W-:Y:S01]  /*5dc0*/  @P0 FMNMX R129, R129, |R90|, !PT ;  /* 0x4000005a81810209 */ /* 0x000fe20007800000 */
[----:B------:R-:W-:Y:S01]  /*5dd0*/  @P1 FMUL R90, R90, R136 ;  /* 0x000000885a5a1220 */ /* 0x000fe20000400000 */
[----:B------:R-:W-:-:S02]  /*5de0*/  SHF.L.U32 R139, R154, 0x18, RZ ;  /* 0x000000189a8b7819 */ /* 0x000fc400000006ff */
[----:B------:R-:W-:Y:S02]  /*5df0*/  LOP3.LUT R154, R82, 0xff0000, R81, 0xf8, !PT ;  /* 0x00ff0000529a7812 */ /* 0x000fe400078ef851 */
        /* <DEDUP_REMOVED lines=9> */
[----:B------:R-:W-:Y:S01]  /*5e90*/  @P0 FMNMX R129, R129, |R114|, !PT ;  /* 0x4000007281810209 */ /* 0x000fe20007800000 */
[-C--:B------:R-:W-:Y:S01]  /*5ea0*/  @P1 FMUL R114, R114, R136.reuse ;  /* 0x0000008872721220 */ /* 0x080fe20000400000 */
[----:B------:R-:W-:Y:S02]  /*5eb0*/  F2FP.SATFINITE.E4M3.F32.PACK_AB_MERGE_C R81, RZ, R109, RZ ;  /* 0x0000006dff51723e */ /* 0x000fe400048070ff */
[----:B------:R-:W-:Y:S01]  /*5ec0*/  @P0 FMNMX R129, R129, |R113|, !PT ;  /* 0x4000007181810209 */ /* 0x000fe20007800000 */
[----:B------:R-:W-:Y:S01]  /*5ed0*/  @P1 FMUL R113, R113, R136 ;  /* 0x0000008871711220 */ /* 0x000fe20000400000 */
[----:B------:R-:W-:-:S02]  /*5ee0*/  LOP3.LUT R81, R81, 0xffff, RZ, 0xc0, !PT ;  /* 0x0000ffff51517812 */ /* 0x000fc400078ec0ff */
[----:B------:R-:W-:Y:S02]  /*5ef0*/  F2FP.SATFINITE.E4M3.F32.PACK_AB_MERGE_C R111, RZ, R111, RZ ;  /* 0x0000006fff6f723e */ /* 0x000fe400048070ff */
[----:B------:R-:W-:Y:S02]  /*5f00*/  SHF.L.U32 R200, R44, 0x10, RZ ;  /* 0x000000102cc87819 */ /* 0x000fe400000006ff */
[----:B------:R-:W-:Y:S01]  /*5f10*/  @P0 FMNMX R129, R129, |R191|, !PT ;  /* 0x400000bf81810209 */ /* 0x000fe20007800000 */
[----:B------:R-:W-:Y:S01]  /*5f20*/  @P1 FMUL R191, R191, R136 ;  /* 0x00000088bfbf1220 */ /* 0x000fe20000400000 */
[----:B------:R-:W-:Y:S01]  /*5f30*/  SHF.L.U32 R81, R81, 0x18, RZ ;  /* 0x0000001851517819 */ /* 0x000fe200000006ff */
[----:B------:R-:W-:Y:S01]  /*5f40*/  @P2 FADD R200, R200, 1 ;  /* 0x3f800000c8c82421 */ /* 0x000fe20000000000 */
[----:B------:R-:W-:Y:S02]  /*5f50*/  SHF.L.U32 R111, R111, 0x10, RZ ;  /* 0x000000106f6f7819 */ /* 0x000fe400000006ff */
[----:B------:R-:W-:-:S02]  /*5f60*/  SHF.L.U32 R202, R4, 0x10, RZ ;  /* 0x0000001004ca7819 */ /* 0x000fc400000006ff */
[----:B------:R-:W-:Y:S02]  /*5f70*/  LOP3.LUT R154, R154, 0xff000000, R81, 0xf8, !PT ;  /* 0xff0000009a9a7812 */ /* 0x000fe400078ef851 */
[----:B------:R-:W-:Y:S01]  /*5f80*/  LOP3.LUT R111, R82, 0xff0000, R111, 0xf8, !PT ;  /* 0x00ff0000526f7812 */ /* 0x000fe200078ef86f */
[----:B------:R-:W-:Y:S01]  /*5f90*/  FFMA R115, R197, R200, R202 ;  /* 0x000000c8c5737223 */ /* 0x000fe200000000ca */
[----:B------:R-:W-:Y:S01]  /*5fa0*/  F2FP.SATFINITE.E4M3.F32.PACK_AB_MERGE_C R81, RZ, R88, RZ ;  /* 0x00000058ff51723e */ /* 0x000fe200048070ff */
[----:B------:R-:W-:Y:S01]  /*5fb0*/  FADD R197, R102, -R2 ;  /* 0x8000000266c57221 */ /* 0x000fe20000000000 */
[----:B------:R-:W-:Y:S02]  /*5fc0*/  F2FP.SATFINITE.E4M3.F32.PACK_AB_MERGE_C R190, RZ, R190, RZ ;  /* 0x000000beffbe723e */ /* 0x000fe400048070ff */
[----:B------:R-:W-:Y:S01]  /*5fd0*/  @P0 FMNMX R129, R129, |R193|, !PT ;  /* 0x400000c181810209 */ /* 0x000fe20007800000 */
[----:B------:R-:W-:Y:S01]  /*5fe0*/  @P1 FMUL R193, R193, R136 ;  /* 0x00000088c1c11220 */ /* 0x000fe20000400000 */
[----:B------:R-:W-:Y:S01]  /*5ff0*/  LOP3.LUT R82, R157, 0xffffff00, RZ, 0xc0, !PT ;  /* 0xffffff009d527812 */ /* 0x000fe200078ec0ff */
[----:B------:R-:W-:Y:S01]  /*6000*/  FMUL R197, R0, R197 ;  /* 0x000000c500c57220 */ /* 0x000fe20000400000 */
[----:B------:R-:W-:-:S02]  /*6010*/  F2FP.SATFINITE.E4M3.F32.PACK_AB_MERGE_C R191, RZ, R191, RZ ;  /* 0x000000bfffbf723e */ /* 0x000fc400048070ff */
[----:B------:R-:W-:Y:S02]  /*6020*/  SHF.L.U32 R96, R45, 0x10, RZ ;  /* 0x000000102d607819 */ /* 0x000fe400000006ff */
[----:B------:R-:W-:Y:S02]  /*6030*/  LOP3.LUT R81, R81, 0xff, RZ, 0xc0, !PT ;  /* 0x000000ff51517812 */ /* 0x000fe400078ec0ff */
[----:B------:R-:W-:Y:S01]  /*6040*/  SHF.L.U32 R190, R190, 0x8, RZ ;  /* 0x00000008bebe7819 */ /* 0x000fe200000006ff */
[----:B------:R-:W-:Y:S01]  /*6050*/  @P2 FADD R96, R96, 1 ;  /* 0x3f80000060602421 */ /* 0x000fe20000000000 */
[----:B------:R-:W-:Y:S01]  /*6060*/  @P0 FMNMX R129, R129, |R192|, !PT ;  /* 0x400000c081810209 */ /* 0x000fe20007800000 */
[----:B------:R-:W-:Y:S01]  /*6070*/  @P1 FMUL R192, R192, R136 ;  /* 0x00000088c0c01220 */ /* 0x000fe20000400000 */
[----:B------:R-:W-:Y:S02]  /*6080*/  LOP3.LUT R82, R82, 0xffff, R191, 0xf8, !PT ;  /* 0x0000ffff52527812 */ /* 0x000fe400078ef8bf */
[----:B------:R-:W-:-:S02]  /*6090*/  F2FP.SATFINITE.E4M3.F32.PACK_AB_MERGE_C R114, RZ, R114, RZ ;  /* 0x00000072ff72723e */ /* 0x000fc400048070ff */
[----:B------:R-:W-:Y:S02]  /*60a0*/  F2FP.SATFINITE.E4M3.F32.PACK_AB_MERGE_C R193, RZ, R193, RZ ;  /* 0x000000c1ffc1723e */ /* 0x000fe400048070ff */
[----:B------:R-:W-:Y:S02]  /*60b0*/  SHF.L.U32 R98, R5, 0x10, RZ ;  /* 0x0000001005627819 */ /* 0x000fe400000006ff */
[----:B------:R-:W-:Y:S02]  /*60c0*/  LOP3.LUT R190, R81, 0xffff, R190, 0xf8, !PT ;  /* 0x0000ffff51be7812 */ /* 0x000fe400078ef8be */
[----:B------:R-:W-:Y:S01]  /*60d0*/  @P0 FMNMX R129, R129, |R116|, !PT ;  /* 0x4000007481810209 */ /* 0x000fe20007800000 */
[----:B------:R-:W-:Y:S01]  /*60e0*/  FFMA R92, R197, R96, R98 ;  /* 0x00000060c55c7223 */ /* 0x000fe20000000062 */
[----:B------:R-:W-:Y:S01]  /*60f0*/  SHF.L.U32 R81, R114, 0x10, RZ ;  /* 0x0000001072517819 */ /* 0x000fe200000006ff */
[----:B------:R-:W-:Y:S01]  /*6100*/  @P1 FMUL R116, R116, R136 ;  /* 0x0000008874741220 */ /* 0x000fe20000400000 */
[----:B------:R-:W-:-:S02]  /*6110*/  LOP3.LUT R83, R82, 0xff, RZ, 0xc0, !PT ;  /* 0x000000ff52537812 */ /* 0x000fc400078ec0ff */
[----:B------:R-:W-:Y:S02]  /*6120*/  PRMT R82, R193, 0x7104, RZ ;  /* 0x00007104c1527816 */ /* 0x000fe400000000ff */
[----:B------:R-:W-:Y:S02]  /*6130*/  F2FP.SATFINITE.E4M3.F32.PACK_AB_MERGE_C R192, RZ, R192, RZ ;  /* 0x000000c0ffc0723e */ /* 0x000fe400048070ff */
[----:B------:R-:W-:Y:S01]  /*6140*/  @P0 FMNMX R129, R129, |R115|, !PT ;  /* 0x4000007381810209 */ /* 0x000fe20007800000 */
[----:B------:R-:W-:Y:S01]  /*6150*/  @P1 FMUL R115, R115, R136 ;  /* 0x0000008873731220 */ /* 0x000fe20000400000 */
[----:B------:R-:W-:Y:S02]  /*6160*/  LOP3.LUT R157, R190, 0xff0000, R81, 0xf8, !PT ;  /* 0x00ff0000be9d7812 */ /* 0x000fe400078ef851 */
[C---:B------:R-:W-:Y:S02]  /*6170*/  SHF.L.U32 R102, R46.reuse, 0x10, RZ ;  /* 0x000000102e667819 */ /* 0x040fe400000006ff */
[----:B------:R-:W-:-:S02]  /*6180*/  PRMT R98, R46, 0x7632, R98 ;  /* 0x000076322e627816 */ /* 0x000fc40000000062 */
[----:B------:R-:W-:Y:S01]  /*6190*/  LOP3.LUT R81, R83, 0xff00, R82, 0xf8, !PT ;  /* 0x0000ff0053517812 */ /* 0x000fe200078ef852 */
[----:B------:R-:W-:Y:S01]  /*61a0*/  @P2 FADD R102, R102, 1 ;  /* 0x3f80000066662421 */ /* 0x000fe20000000000 */
[----:B------:R-:W-:Y:S02]  /*61b0*/  SHF.L.U32 R192, R192, 0x10, RZ ;  /* 0x00000010c0c07819 */ /* 0x000fe400000006ff */
[----:B------:R-:W-:Y:S01]  /*61c0*/  @P0 FMNMX R129, R129, |R100|, !PT ;  /* 0x4000006481810209 */ /* 0x000fe20007800000 */
[----:B------:R-:W-:Y:S01]  /*61d0*/  @P1 FMUL R100, R100, R136 ;  /* 0x0000008864641220 */ /* 0x000fe20000400000 */
[----:B------:R-:W-:Y:S02]  /*61e0*/  SHF.L.U32 R96, R6, 0x10, RZ ;  /* 0x0000001006607819 */ /* 0x000fe400000006ff */
[----:B------:R-:W-:Y:S02]  /*61f0*/  SHF.L.U32 R98, R98, 0x10, RZ ;  /* 0x0000001062627819 */ /* 0x000fe400000006ff */
[----:B------:R-:W-:Y:S01]  /*6200*/  LOP3.LUT R83, R81, 0xff0000, R192, 0xf8, !PT ;  /* 0x00ff000051537812 */ /* 0x000fe200078ef8c0 */
[----:B------:R-:W-:Y:S01]  /*6210*/  FFMA R102, R117, R102, R96 ;  /* 0x0000006675667223 */ /* 0x000fe20000000060 */
[----:B------:R-:W-:Y:S01]  /*6220*/  F2FP.SATFINITE.E4M3.F32.PACK_AB_MERGE_C R81, RZ, R113, RZ ;  /* 0x00000071ff51723e */ /* 0x000fe200048070ff */
[----:B------:R-:W-:Y:S01]  /*6230*/  @P2 FADD R98, R98, 1 ;  /* 0x3f80000062622421 */ /* 0x000fe20000000000 */
[----:B------:R-:W-:Y:S01]  /*6240*/  @P0 FMNMX R129, R129, |R92|, !PT ;  /* 0x4000005c81810209 */ /* 0x000fe20007800000 */
[----:B------:R-:W-:Y:S01]  /*6250*/  @P1 FMUL R92, R92, R136 ;  /* 0x000000885c5c1220 */ /* 0x000fe20000400000 */
[----:B------:R-:W-:Y:S01]  /*6260*/  SHF.L.U32 R196, R47, 0x10, RZ ;  /* 0x000000102fc47819 */ /* 0x000fe200000006ff */
[----:B------:R-:W-:Y:S01]  /*6270*/  FFMA R98, R195, R98, R194 ;  /* 0x00000062c3627223 */ /* 0x000fe200000000c2 */
[----:B------:R-:W-:-:S02]  /*6280*/  F2FP.SATFINITE.E4M3.F32.PACK_AB_MERGE_C R116, RZ, R116, RZ ;  /* 0x00000074ff74723e */ /* 0x000fc400048070ff */
[----:B------:R-:W-:Y:S01]  /*6290*/  LOP3.LUT R81, R81, 0xffff, RZ, 0xc0, !PT ;  /* 0x0000ffff51517812 */ /* 0x000fe200078ec0ff */
[----:B------:R-:W-:Y:S01]  /*62a0*/  @P2 FADD R196, R196, 1 ;  /* 0x3f800000c4c42421 */ /* 0x000fe20000000000 */
[----:B------:R-:W-:Y:S01]  /*62b0*/  @P0 FMNMX R129, R129, |R94|, !PT ;  /* 0x4000005e81810209 */ /* 0x000fe20007800000 */
[----:B------:R-:W-:Y:S01]  /*62c0*/  @P1 FMUL R94, R94, R136 ;  /* 0x000000885e5e1220 */ /* 0x000fe20000400000 */
[----:B------:R-:W-:Y:S02]  /*62d0*/  F2FP.SATFINITE.E4M3.F32.PACK_AB_MERGE_C R115, RZ, R115, RZ ;  /* 0x00000073ff73723e */ /* 0x000fe400048070ff */
[----:B------:R-:W-:Y:S02]  /*62e0*/  F2FP.SATFINITE.E4M3.F32.PACK_AB_MERGE_C R100, RZ, R100, RZ ;  /* 0x00000064ff64723e */ /* 0x000fe400048070ff */
[----:B------:R-:W-:Y:S02]  /*62f0*/  SHF.L.U32 R198, R7, 0x10, RZ ;  /* 0x0000001007c67819 */ /* 0x000fe400000006ff */
[----:B------:R-:W-:-:S02]  /*6300*/  LOP3.LUT R139, R156, R139, RZ, 0xfc, !PT ;  /* 0x0000008b9c8b7212 */ /* 0x000fc400078efcff */
[----:B------:R-:W-:Y:S01]  /*6310*/  LOP3.LUT R116, R116, 0xffff, RZ, 0xc0, !PT ;  /* 0x0000ffff74747812 */ /* 0x000fe200078ec0ff */
[----:B------:R-:W-:Y:S01]  /*6320*/  FFMA R96, R119, R196, R198 ;  /* 0x000000c477607223 */ /* 0x000fe200000000c6 */
[----:B------:R-:W-:Y:S02]  /*6330*/  SHF.L.U32 R156, R81, 0x18, RZ ;  /* 0x00000018519c7819 */ /* 0x000fe400000006ff */
[----:B------:R-:W-:Y:S02]  /*6340*/  PRMT R117, R7, 0x7632, R117 ;  /* 0x0000763207757816 */ /* 0x000fe40000000075 */
[----:B------:R-:W-:Y:S01]  /*6350*/  @P0 FMNMX R129, R129, |R102|, !PT ;  /* 0x4000006681810209 */ /* 0x000fe20007800000 */
[----:B------:R-:W-:Y:S01]  /*6360*/  @P1 FMUL R102, R102, R136 ;  /* 0x0000008866661220 */ /* 0x000fe20000400000 */
[----:B------:R-:W-:Y:S02]  /*6370*/  LOP3.LUT R81, R115, 0xff, RZ, 0xc0, !PT ;  /* 0x000000ff73517812 */ /* 0x000fe400078ec0ff */
[----:B------:R-:W-:-:S02]  /*6380*/  SHF.L.U32 R100, R100, 0x8, RZ ;  /* 0x0000000864647819 */ /* 0x000fc400000006ff */
[----:B------:R-:W-:Y:S02]  /*6390*/  SHF.L.U32 R116, R116, 0x18, RZ ;  /* 0x0000001874747819 */ /* 0x000fe400000006ff */
[----:B------:R-:W-:Y:S01]  /*63a0*/  SHF.L.U32 R194, R117, 0x10, RZ ;  /* 0x0000001075c27819 */ /* 0x000fe200000006ff */
[----:B------:R-:W-:Y:S01]  /*63b0*/  FADD R117, R106, -R2 ;  /* 0x800000026a757221 */ /* 0x000fe20000000000 */
[----:B------:R-:W-:Y:S02]  /*63c0*/  F2FP.SATFINITE.E4M3.F32.PACK_AB_MERGE_C R187, RZ, R187, RZ ;  /* 0x000000bbffbb723e */ /* 0x000fe400048070ff */
[----:B------:R-:W-:Y:S01]  /*63d0*/  LOP3.LUT R88, R81, 0xffff, R100, 0xf8, !PT ;  /* 0x0000ffff51587812 */ /* 0x000fe200078ef864 */
[----:B------:R-:W-:Y:S01]  /*63e0*/  FMUL R117, R0, R117 ;  /* 0x0000007500757220 */ /* 0x000fe20000400000 */
[----:B------:R-:W-:Y:S01]  /*63f0*/  @P0 FMNMX R129, R129, |R98|, !PT ;  /* 0x4000006281810209 */ /* 0x000fe20007800000 */
[----:B------:R-:W-:Y:S01]  /*6400*/  @P1 FMUL R98, R98, R136 ;  /* 0x0000008862621220 */ /* 0x000fe20000400000 */
[----:B------:R-:W-:Y:S01]  /*6410*/  LOP3.LUT R156, R157, 0xff000000, R156, 0xf8, !PT ;  /* 0xff0000009d9c7812 */ /* 0x000fe200078ef89c */
[----:B------:R-:W-:Y:S01]  /*6420*/  FFMA R3, R117, R118, R194 ;  /* 0x0000007675037223 */ /* 0x000fe200000000c2 */
[----:B------:R-:W-:Y:S01]  /*6430*/  F2FP.SATFINITE.E4M3.F32.PACK_AB_MERGE_C R81, RZ, R92, RZ ;  /* 0x0000005cff51723e */ /* 0x000fe200048070ff */
[----:B------:R-:W0:Y:S01]  /*6440*/  LDC.64 R100, c[0x0][0x258] ;  /* 0x00009600ff647b82 */ /* 0x000e220000000a00 */
[----:B------:R-:W-:-:S02]  /*6450*/  LOP3.LUT R159, R159, 0xffffff00, RZ, 0xc0, !PT ;  /* 0xffffff009f9f7812 */ /* 0x000fc400078ec0ff */
[----:B------:R-:W-:Y:S02]  /*6460*/  F2FP.SATFINITE.E4M3.F32.PACK_AB_MERGE_C R102, RZ, R102, RZ ;  /* 0x00000066ff66723e */ /* 0x000fe400048070ff */
[----:B------:R-:W-:Y:S02]  /*6470*/  LOP3.LUT R157, R83, R116, RZ, 0xfc, !PT ;  /* 0x00000074539d7212 */ /* 0x000fe400078efcff */
[----:B------:R-:W-:Y:S01]  /*6480*/  SHF.L.U32 R187, R187, 0x10, RZ ;  /* 0x00000010bbbb7819 */ /* 0x000fe200000006ff */
[----:B------:R-:W1:Y:S01]  /*6490*/  @!P3 LDC.64 R82, c[0x0][0x228] ;  /* 0x00008a00ff52bb82 */ /* 0x000e620000000a00 */
[----:B------:R-:W-:Y:S01]  /*64a0*/  @P0 FMNMX R129, R129, |R96|, !PT ;  /* 0x4000006081810209 */ /* 0x000fe20007800000 */
[----:B------:R-:W-:Y:S01]  /*64b0*/  @P1 FMUL R96, R96, R136 ;  /* 0x0000008860601220 */ /* 0x000fe20000400000 */
[----:B------:R-:W-:Y:S02]  /*64c0*/  SHF.L.U32 R81, R81, 0x10, RZ ;  /* 0x0000001051517819 */ /* 0x000fe400000006ff */
[----:B------:R-:W-:-:S02]  /*64d0*/  LOP3.LUT R87, R159, 0xffff, R102, 0xf8, !PT ;  /* 0x0000ffff9f577812 */ /* 0x000fc400078ef866 */
[----:B------:R-:W-:Y:S02]  /*64e0*/  F2FP.SATFINITE.E4M3.F32.PACK_AB_MERGE_C R86, RZ, R98, RZ ;  /* 0x00000062ff56723e */ /* 0x000fe400048070ff */
[----:B------:R-:W-:Y:S02]  /*64f0*/  LOP3.LUT R153, R84, 0xff0000, R187, 0xf8, !PT ;  /* 0x00ff000054997812 */ /* 0x000fe400078ef8bb */
[----:B------:R-:W2:Y:S01]  /*6500*/  @!P3 LDC.64 R84, c[0x0][0x230] ;  /* 0x00008c00ff54bb82 */ /* 0x000ea20000000a00 */
[----:B------:R-:W-:Y:S02]  /*6510*/  LOP3.LUT R88, R88, 0xff0000, R81, 0xf8, !PT ;  /* 0x00ff000058587812 */ /* 0x000fe400078ef851 */
[----:B------:R-:W-:Y:S02]  /*6520*/  LOP3.LUT R87, R87, 0xff, RZ, 0xc0, !PT ;  /* 0x000000ff57577812 */ /* 0x000fe400078ec0ff */
[----:B------:R-:W-:Y:S02]  /*6530*/  PRMT R86, R86, 0x7104, RZ ;  /* 0x0000710456567816 */ /* 0x000fe400000000ff */
[----:B------:R-:W-:-:S02]  /*6540*/  F2FP.SATFINITE.E4M3.F32.PACK_AB_MERGE_C R96, RZ, R96, RZ ;  /* 0x00000060ff60723e */ /* 0x000fc400048070ff */
[----:B------:R-:W-:Y:S02]  /*6550*/  F2FP.SATFINITE.E4M3.F32.PACK_AB_MERGE_C R81, RZ, R94, RZ ;  /* 0x0000005eff51723e */ /* 0x000fe400048070ff */
[----:B------:R-:W-:Y:S01]  /*6560*/  @P0 FMNMX R129, R129, |R3|, !PT ;  /* 0x4000000381810209 */ /* 0x000fe20007800000 */
[----:B------:R-:W-:Y:S01]  /*6570*/  @P1 FMUL R3, R3, R136 ;  /* 0x0000008803031220 */ /* 0x000fe20000400000 */
[----:B------:R-:W-:Y:S01]  /*6580*/  LOP3.LUT R87, R87, 0xff00, R86, 0xf8, !PT ;  /* 0x0000ff0057577812 */ /* 0x000fe200078ef856 */
[----:B-1----:R-:W-:Y:S01]  /*6590*/  @!P3 IMAD.WIDE R82, R130, 0x4, R82 ;  /* 0x000000048252b825 */ /* 0x002fe200078e0252 */
[----:B------:R-:W-:Y:S02]  /*65a0*/  SHF.L.U32 R96, R96, 0x10, RZ ;  /* 0x0000001060607819 */ /* 0x000fe400000006ff */
[----:B------:R-:W-:Y:S02]  /*65b0*/  LOP3.LUT R81, R81, 0xffff, RZ, 0xc0, !PT ;  /* 0x0000ffff51517812 */ /* 0x000fe400078ec0ff */
[----:B------:R-:W-:Y:S01]  /*65c0*/  SHF.L.U32 R89, R135, 0x7, RZ ;  /* 0x0000000787597819 */ /* 0x000fe200000006ff */
[----:B------:R1:W-:Y:S01]  /*65d0*/  @!P3 STG.E desc[UR4][R82.64], R2 ;  /* 0x000000025200b986 */ /* 0x0003e2000c101904 */
[----:B------:R-:W-:-:S02]  /*65e0*/  LOP3.LUT R96, R87, 0xff0000, R96, 0xf8, !PT ;  /* 0x00ff000057607812 */ /* 0x000fc400078ef860 */
[----:B------:R-:W-:Y:S01]  /*65f0*/  SHF.L.U32 R81, R81, 0x18, RZ ;  /* 0x0000001851517819 */ /* 0x000fe200000006ff */
[----:B--2---:R-:W-:Y:S01]  /*6600*/  @!P3 IMAD.WIDE R84, R130, 0x4, R84 ;  /* 0x000000048254b825 */ /* 0x004fe200078e0254 */
[----:B------:R-:W-:Y:S02]  /*6610*/  LOP3.LUT R87, R89, 0x180, R132, 0xe2, !PT ;  /* 0x0000018059577812 */ /* 0x000fe400078ee284 */
[----:B------:R-:W-:Y:S02]  /*6620*/  F2FP.SATFINITE.E4M3.F32.PACK_AB_MERGE_C R3, RZ, R3, RZ ;  /* 0x00000003ff03723e */ /* 0x000fe400048070ff */
[----:B------:R-:W-:Y:S01]  /*6630*/  LOP3.LUT R158, R88, 0xff000000, R81, 0xf8, !PT ;  /* 0xff000000589e7812 */ /* 0x000fe200078ef851 */
[----:B0-----:R-:W-:Y:S01]  /*6640*/  IMAD.WIDE.U32 R88, R123, 0x8, R100 ;  /* 0x000000087b587825 */ /* 0x001fe200078e0064 */
[----:B------:R-:W-:Y:S01]  /*6650*/  LOP3.LUT R81, R87, 0x60, R134, 0xf8, !PT ;  /* 0x0000006057517812 */ /* 0x000fe200078ef886 */
[----:B------:R0:W-:Y:S01]  /*6660*/  @!P3 STG.E desc[UR4][R84.64], R0 ;  /* 0x000000005400b986 */ /* 0x0001e2000c101904 */
[----:B------:R-:W-:Y:S01]  /*6670*/  LOP3.LUT R3, R3, 0xffff, RZ, 0xc0, !PT ;  /* 0x0000ffff03037812 */ /* 0x000fe200078ec0ff */
[----:B------:R-:W-:Y:S01]  /*6680*/  IMAD.WIDE.U32 R86, R125, 0x8, R100 ;  /* 0x000000087d567825 */ /* 0x000fe200078e0064 */
[----:B------:R-:W-:-:S02]  /*6690*/  F2FP.SATFINITE.E4M3.F32.PACK_AB_MERGE_C R169, RZ, R169, RZ ;  /* 0x000000a9ffa9723e */ /* 0x000fc400048070ff */
[----:B------:R-:W-:Y:S01]  /*66a0*/  F2FP.SATFINITE.E4M3.F32.PACK_AB_MERGE_C R90, RZ, R90, RZ ;  /* 0x0000005aff5a723e */ /* 0x000fe200048070ff */
[----:B------:R-:W-:Y:S01]  /*66b0*/  IMAD R81, R130, 0x1400, R81 ;  /* 0x0000140082517824 */ /* 0x000fe200078e0251 */
[----:B------:R-:W-:Y:S01]  /*66c0*/  F2FP.SATFINITE.E4M3.F32.PACK_AB_MERGE_C R181, RZ, R181, RZ ;  /* 0x000000b5ffb5723e */ /* 0x000fe200048070ff */
[--C-:B------:R-:W-:Y:S01]  /*66d0*/  IMAD.WIDE.U32 R124, R124, 0x8, R100.reuse ;  /* 0x000000087c7c7825 */ /* 0x100fe200078e0064 */
[----:B------:R-:W-:Y:S02]  /*66e0*/  F2FP.SATFINITE.E4M3.F32.PACK_AB_MERGE_C R108, RZ, R108, RZ ;  /* 0x0000006cff6c723e */ /* 0x000fe400048070ff */
[----:B------:R-:W-:Y:S01]  /*66f0*/  SHF.L.U32 R3, R3, 0x18, RZ ;  /* 0x0000001803037819 */ /* 0x000fe200000006ff */
[----:B------:R-:W-:Y:S01]  /*6700*/  VIADD R97, R81, 0x1200 ;  /* 0x0000120051617836 */ /* 0x000fe20000000000 */
[----:B------:R-:W-:Y:S01]  /*6710*/  LOP3.LUT R169, R169, 0xffff, RZ, 0xc0, !PT ;  /* 0x0000ffffa9a97812 */ /* 0x000fe200078ec0ff */
[----:B------:R-:W-:Y:S01]  /*6720*/  IMAD.WIDE.U32 R122, R122, 0x8, R100 ;  /* 0x000000087a7a7825 */ /* 0x000fe200078e0064 */
[----:B------:R-:W-:-:S02]  /*6730*/  LOP3.LUT R90, R90, 0xffff, RZ, 0xc0, !PT ;  /* 0x0000ffff5a5a7812 */ /* 0x000fc400078ec0ff */
[----:B------:R-:W-:Y:S02]  /*6740*/  LOP3.LUT R181, R181, 0xffff, RZ, 0xc0, !PT ;  /* 0x0000ffffb5b57812 */ /* 0x000fe400078ec0ff */
[----:B------:R-:W-:Y:S02]  /*6750*/  LOP3.LUT R108, R108, 0xffff, RZ, 0xc0, !PT ;  /* 0x0000ffff6c6c7812 */ /* 0x000fe400078ec0ff */
[----:B------:R-:W-:Y:S01]  /*6760*/  LOP3.LUT R159, R96, R3, RZ, 0xfc, !PT ;  /* 0x00000003609f7212 */ /* 0x000fe200078efcff */
[----:B-1----:R-:W-:Y:S01]  /*6770*/  IMAD.WIDE.U32 R2, R81, 0x8, R100 ;  /* 0x0000000851027825 */ /* 0x002fe200078e0064 */
[----:B------:R-:W-:Y:S02]  /*6780*/  SHF.L.U32 R147, R169, 0x18, RZ ;  /* 0x00000018a9937819 */ /* 0x000fe400000006ff */
[C---:B------:R-:W-:Y:S02]  /*6790*/  IADD3 R93, R81.reuse, 0xe00, RZ ;  /* 0x00000e00515d7810 */ /* 0x040fe40007ffe0ff */
[----:B------:R-:W-:-:S02]  /*67a0*/  IADD3 R95, R81, 0x1000, RZ ;  /* 0x00001000515f7810 */ /* 0x000fc40007ffe0ff */
[----:B------:R-:W-:Y:S01]  /*67b0*/  SHF.L.U32 R90, R90, 0x18, RZ ;  /* 0x000000185a5a7819 */ /* 0x000fe200000006ff */
[--C-:B------:R-:W-:Y:S01]  /*67c0*/  IMAD.WIDE.U32 R82, R93, 0x8, R100.reuse ;  /* 0x000000085d527825 */ /* 0x100fe200078e0064 */
[----:B------:R-:W-:Y:S02]  /*67d0*/  MOV R81, R137 ;  /* 0x0000008900517202 */ /* 0x000fe40000000f00 */
[----:B------:R-:W-:Y:S01]  /*67e0*/  SHF.L.U32 R151, R181, 0x18, RZ ;  /* 0x00000018b5977819 */ /* 0x000fe200000006ff */
[--C-:B0-----:R-:W-:Y:S01]  /*67f0*/  IMAD.WIDE.U32 R84, R95, 0x8, R100.reuse ;  /* 0x000000085f547825 */ /* 0x101fe200078e0064 */
[----:B------:R-:W-:Y:S01]  /*6800*/  SHF.L.U32 R108, R108, 0x18, RZ ;  /* 0x000000186c6c7819 */ /* 0x000fe200000006ff */
[----:B------:R1:W-:Y:S01]  /*6810*/  STG.E.64 desc[UR4][R2.64], R80 ;  /* 0x0000005002007986 */ /* 0x0003e2000c101b04 */
[----:B------:R-:W-:Y:S01]  /*6820*/  LOP3.LUT R147, R170, R147, RZ, 0xfc, !PT ;  /* 0x00000093aa937212 */ /* 0x000fe200078efcff */
        /* <DEDUP_REMOVED lines=13> */
[----:B------:R1:W-:Y:S01]  /*6900*/  STG.E.64 desc[UR4][R122.64], R148 ;  /* 0x000000947a007986 */ /* 0x0003e2000c101b04 */
[----:B------:R-:W-:Y:S02]  /*6910*/  IADD3 R127, R127, 0x1, RZ ;  /* 0x000000017f7f7810 */ /* 0x000fe40007ffe0ff */
[----:B------:R-:W-:Y:S01]  /*6920*/  SEL R126, RZ, 0x1, P2 ;  /* 0x00000001ff7e7807 */ /* 0x000fe20001000000 */
[----:B------:R1:W-:Y:S01]  /*6930*/  STG.E.64 desc[UR4][R90.64], R150 ;  /* 0x000000965a007986 */ /* 0x0003e2000c101b04 */
[----:B------:R-:W-:-:S03]  /*6940*/  LOP3.LUT R127, R127, 0x3, RZ, 0xc0, !PT ;  /* 0x000000037f7f7812 */ /* 0x000fc600078ec0ff */
[----:B------:R1:W-:Y:S04]  /*6950*/  STG.E.64 desc[UR4][R120.64], R152 ;  /* 0x0000009878007986 */ /* 0x0003e8000c101b04 */
[----:B------:R1:W-:Y:S04]  /*6960*/  STG.E.64 desc[UR4][R82.64], R154 ;  /* 0x0000009a52007986 */ /* 0x0003e8000c101b04 */
[----:B------:R1:W-:Y:S04]  /*6970*/  STG.E.64 desc[UR4][R84.64], R156 ;  /* 0x0000009c54007986 */ /* 0x0003e8000c101b04 */
[----:B------:R1:W-:Y:S01]  /*6980*/  STG.E.64 desc[UR4][R92.64], R158 ;  /* 0x0000009e5c007986 */ /* 0x0003e2000c101b04 */
[----:B------:R-:W-:Y:S05]  /*6990*/  @!P0 BRA `(.L_x_13342) ;  /* 0xffffff98005c8947 */ /* 0x000fea000383ffff */
.L_x_13326:
        /* <DEDUP_REMOVED lines=15> */
.L_x_13367:
        /* <DEDUP_REMOVED lines=28> */
.L_x_13370:
[----:B-1----:R-:W-:-:S07]  /*6c50*/  FMNMX R5, R3, R2, !PT ;  /* 0x0000000203057209 */ /* 0x002fce0007800000 */
.L_x_13346:
[----:B------:R-:W-:Y:S05]  /*6c60*/  BSYNC B0 ;  /* 0x0000000000007941 */ /* 0x000fea0003800000 */
.L_x_13345:
[----:B------:R-:W-:Y:S01]  /*6c70*/  ISETP.NE.AND P0, PT, R134, RZ, PT ;  /* 0x000000ff8600720c */ /* 0x000fe20003f05270 */
[----:B------:R-:W-:-:S12]  /*6c80*/  BSSY B0, `(.L_x_13343) ;  /* 0x0000004000007945 */ /* 0x000fd80003800000 */
[----:B------:R-:W-:Y:S05]  /*6c90*/  @P0 BRA `(.L_x_13348) ;  /* 0x0000000000080947 */ /* 0x000fea0003800000 */
[----:B0-----:R-:W0:Y:S02]  /*6ca0*/  LDC.64 R2, c[0x0][0x288] ;  /* 0x0000a200ff027b82 */ /* 0x001e240000000a00 */
[----:B0-----:R1:W-:Y:S02]  /*6cb0*/  REDG.E.MAX.S32.STRONG.GPU desc[UR4][R2.64], R5 ;  /* 0x000000050200798e */ /* 0x0013e4000d10e384 */
.L_x_13348:
[----:B------:R-:W-:Y:S05]  /*6cc0*/  BSYNC B0 ;  /* 0x0000000000007941 */ /* 0x000fea0003800000 */
.L_x_13343:
        /* <DEDUP_REMOVED lines=12> */
[----:B0-----:R-:W-:Y:S05]  /*6d90*/  CALL.REL.NOINC `($__internal_217_$__cuda_sm20_rcp_rn_f32_slowpath) ;  /* 0x0000001000947944 */ /* 0x001fea0003c00000 */
[----:B------:R-:W-:Y:S01]  /*6da0*/  MOV R5, R0 ;  /* 0x0000000000057202 */ /* 0x000fe20000000f00 */
[----:B------:R-:W-:Y:S06]  /*6db0*/  BRA `(.L_x_13350) ;  /* 0x0000000000107947 */ /* 0x000fec0003800000 */
.L_x_13349:
[----:B-1----:R-:W1:Y:S02]  /*6dc0*/  MUFU.RCP R5, R136 ;  /* 0x0000008800057308 */ /* 0x002e640000001000 */
[----:B-1----:R-:W-:-:S04]  /*6dd0*/  FFMA R0, R5, R136, -1 ;  /* 0xbf80000005007423 */ /* 0x002fc80000000088 */
[----:B------:R-:W-:-:S04]  /*6de0*/  FADD.FTZ R0, -R0, -RZ ;  /* 0x800000ff00007221 */ /* 0x000fc80000010100 */
[----:B------:R-:W-:-:S07]  /*6df0*/  FFMA R5, R5, R0, R5 ;  /* 0x0000000005057223 */ /* 0x000fce0000000005 */
.L_x_13350:
[----:B0-----:R-:W0:Y:S02]  /*6e00*/  LDC.64 R2, c[0x0][0x280] ;  /* 0x0000a000ff027b82 */ /* 0x001e240000000a00 */
[----:B0-----:R-:W-:Y:S01]  /*6e10*/  STG.E desc[UR4][R2.64], R5 ;  /* 0x0000000502007986 */ /* 0x001fe2000c101904 */
[----:B------:R-:W-:Y:S05]  /*6e20*/  EXIT ;  /* 0x000000000000794d */ /* 0x000fea0003800000 */
.L_x_13327:
[----:B------:R-:W-:Y:S01]  /*6e30*/  HFMA2.MMA R148, -RZ, RZ, 0, 5.9604644775390625e-08 ;  /* 0x00000001ff947435 */ /* 0x000fe200000001ff */
[----:B------:R-:W-:Y:S02]  /*6e40*/  MOV R146, R83 ;  /* 0x0000005300927202 */ /* 0x000fe40000000f00 */
[----:B------:R-:W-:Y:S02]  /*6e50*/  MOV R150, 0x1f ;  /* 0x0000001f00967802 */ /* 0x000fe40000000f00 */
[----:B------:R-:W-:-:S07]  /*6e60*/  MOV R138, 0xffffffff ;  /* 0xffffffff008a7802 */ /* 0x000fce0000000f00 */
[----:B-----5:R-:W-:Y:S05]  /*6e70*/  WARPSYNC.COLLECTIVE R138, `(.L_x_13351) ;  /* 0x000000008a087348 */ /* 0x020fea0003c00000 */
[----:B------:R0:W1:Y:S02]  /*6e80*/  SHFL.BFLY P0, R144, R146, R148, R150 ;  /* 0x0c00009492907389 */ /* 0x0000640000000096 */
[----:B01---5:R-:W-:Y:S01]  /*6e90*/  ENDCOLLECTIVE ;  /* 0x000000000000791b */ /* 0x023fe20003800000 */
.L_x_13351:
[----:B------:R-:W-:Y:S01]  /*6ea0*/  HFMA2.MMA R148, -RZ, RZ, 0, 1.1920928955078125e-07 ;  /* 0x00000002ff947435 */ /* 0x000fe200000001ff */
[----:B------:R-:W-:-:S05]  /*6eb0*/  MOV R0, R144 ;  /* 0x0000009000007202 */ /* 0x000fca0000000f00 */
[----:B------:R-:W-:-:S05]  /*6ec0*/  FADD R80, R83, R0 ;  /* 0x0000000053507221 */ /* 0x000fca0000000000 */
[----:B------:R-:W-:-:S07]  /*6ed0*/  MOV R146, R80 ;  /* 0x0000005000927202 */ /* 0x000fce0000000f00 */
[----:B------:R-:W-:Y:S05]  /*6ee0*/  WARPSYNC.COLLECTIVE R138, `(.L_x_13352) ;  /* 0x000000008a087348 */ /* 0x000fea0003c00000 */
[----:B------:R0:W1:Y:S02]  /*6ef0*/  SHFL.BFLY P0, R144, R146, R148, R150 ;  /* 0x0c00009492907389 */ /* 0x0000640000000096 */
[----:B01----:R-:W-:Y:S01]  /*6f00*/  ENDCOLLECTIVE ;  /* 0x000000000000791b */ /* 0x003fe20003800000 */
.L_x_13352:
[----:B------:R-:W-:Y:S01]  /*6f10*/  HFMA2.MMA R148, -RZ, RZ, 0, 2.384185791015625e-07 ;  /* 0x00000004ff947435 */ /* 0x000fe200000001ff */
[----:B------:R-:W-:-:S05]  /*6f20*/  MOV R85, R144 ;  /* 0x0000009000557202 */ /* 0x000fca0000000f00 */
[----:B------:R-:W-:-:S05]  /*6f30*/  FADD R85, R80, R85 ;  /* 0x0000005550557221 */ /* 0x000fca0000000000 */
[----:B------:R-:W-:-:S07]  /*6f40*/  MOV R146, R85 ;  /* 0x0000005500927202 */ /* 0x000fce0000000f00 */
[----:B------:R-:W-:Y:S05]  /*6f50*/  WARPSYNC.COLLECTIVE R138, `(.L_x_13353) ;  /* 0x000000008a087348 */ /* 0x000fea0003c00000 */
[----:B------:R0:W1:Y:S02]  /*6f60*/  SHFL.BFLY P0, R144, R146, R148, R150 ;  /* 0x0c00009492907389 */ /* 0x0000640000000096 */
[----:B01----:R-:W-:Y:S01]  /*6f70*/  ENDCOLLECTIVE ;  /* 0x000000000000791b */ /* 0x003fe20003800000 */
.L_x_13353:
[----:B------:R-:W-:Y:S01]  /*6f80*/  HFMA2.MMA R148, -RZ, RZ, 0, 4.76837158203125e-07 ;  /* 0x00000008ff947435 */ /* 0x000fe200000001ff */
[----:B------:R-:W-:-:S05]  /*6f90*/  MOV R0, R144 ;  /* 0x0000009000007202 */ /* 0x000fca0000000f00 */
[----:B------:R-:W-:-:S05]  /*6fa0*/  FADD R82, R85, R0 ;  /* 0x0000000055527221 */ /* 0x000fca0000000000 */
[----:B------:R-:W-:-:S07]  /*6fb0*/  MOV R146, R82 ;  /* 0x0000005200927202 */ /* 0x000fce0000000f00 */
[----:B------:R-:W-:Y:S05]  /*6fc0*/  WARPSYNC.COLLECTIVE R138, `(.L_x_13354) ;  /* 0x000000008a087348 */ /* 0x000fea0003c00000 */
[----:B------:R0:W1:Y:S02]  /*6fd0*/  SHFL.BFLY P0, R144, R146, R148, R150 ;  /* 0x0c00009492907389 */ /* 0x0000640000000096 */
[----:B01----:R-:W-:Y:S01]  /*6fe0*/  ENDCOLLECTIVE ;  /* 0x000000000000791b */ /* 0x003fe20003800000 */
.L_x_13354:
[----:B------:R-:W-:Y:S01]  /*6ff0*/  IMAD.MOV.U32 R148, RZ, RZ, 0x10 ;  /* 0x00000010ff947424 */ /* 0x000fe200078e00ff */
[----:B------:R-:W-:-:S05]  /*7000*/  MOV R0, R144 ;  /* 0x0000009000007202 */ /* 0x000fca0000000f00 */
[----:B------:R-:W-:-:S05]  /*7010*/  FADD R84, R82, R0 ;  /* 0x0000000052547221 */ /* 0x000fca0000000000 */
[----:B------:R-:W-:-:S07]  /*7020*/  MOV R146, R84 ;  /* 0x0000005400927202 */ /* 0x000fce0000000f00 */
[----:B------:R-:W-:Y:S05]  /*7030*/  WARPSYNC.COLLECTIVE R138, `(.L_x_13355) ;  /* 0x000000008a087348 */ /* 0x000fea0003c00000 */
[----:B------:R0:W1:Y:S02]  /*7040*/  SHFL.BFLY P0, R144, R146, R148, R150 ;  /* 0x0c00009492907389 */ /* 0x0000640000000096 */
[----:B01----:R-:W-:Y:S01]  /*7050*/  ENDCOLLECTIVE ;  /* 0x000000000000791b */ /* 0x003fe20003800000 */
.L_x_13355:
        /* <DEDUP_REMOVED lines=168> */
.L_x_13356:
[----:B------:R-:W-:Y:S01]  /*7ae0*/  HFMA2.MMA R148, -RZ, RZ, 0, 1.1920928955078125e-07 ;  /* 0x00000002ff947435 */ /* 0x000fe200000001ff */
[----:B------:R-:W-:-:S05]  /*7af0*/  MOV R83, R144 ;  /* 0x0000009000537202 */ /* 0x000fca0000000f00 */
[----:B------:R-:W-:-:S05]  /*7b00*/  FADD R83, R0, R83 ;  /* 0x0000005300537221 */ /* 0x000fca0000000000 */
[----:B------:R-:W-:-:S07]  /*7b10*/  MOV R146, R83 ;  /* 0x0000005300927202 */ /* 0x000fce0000000f00 */
[----:B------:R-:W-:Y:S05]  /*7b20*/  WARPSYNC.COLLECTIVE R138, `(.L_x_13357) ;  /* 0x000000008a087348 */ /* 0x000fea0003c00000 */
[----:B------:R0:W1:Y:S02]  /*7b30*/  SHFL.BFLY P0, R144, R146, R148, R150 ;  /* 0x0c00009492907389 */ /* 0x0000640000000096 */
[----:B01----:R-:W-:Y:S01]  /*7b40*/  ENDCOLLECTIVE ;  /* 0x000000000000791b */ /* 0x003fe20003800000 */
.L_x_13357:
[----:B------:R-:W-:Y:S01]  /*7b50*/  HFMA2.MMA R148, -RZ, RZ, 0, 2.384185791015625e-07 ;  /* 0x00000004ff947435 */ /* 0x000fe200000001ff */
[----:B------:R-:W-:-:S05]  /*7b60*/  MOV R80, R144 ;  /* 0x0000009000507202 */ /* 0x000fca0000000f00 */
[----:B------:R-:W-:-:S05]  /*7b70*/  FADD R80, R83, R80 ;  /* 0x0000005053507221 */ /* 0x000fca0000000000 */
[----:B------:R-:W-:-:S07]  /*7b80*/  MOV R146, R80 ;  /* 0x0000005000927202 */ /* 0x000fce0000000f00 */
[----:B------:R-:W-:Y:S05]  /*7b90*/  WARPSYNC.COLLECTIVE R138, `(.L_x_13358) ;  /* 0x000000008a087348 */ /* 0x000fea0003c00000 */
[----:B------:R0:W1:Y:S02]  /*7ba0*/  SHFL.BFLY P0, R144, R146, R148, R150 ;  /* 0x0c00009492907389 */ /* 0x0000640000000096 */
[----:B01----:R-:W-:Y:S01]  /*7bb0*/  ENDCOLLECTIVE ;  /* 0x000000000000791b */ /* 0x003fe20003800000 */
.L_x_13358:
[----:B------:R-:W-:Y:S01]  /*7bc0*/  HFMA2.MMA R148, -RZ, RZ, 0, 4.76837158203125e-07 ;  /* 0x00000008ff947435 */ /* 0x000fe200000001ff */
[----:B------:R-:W-:-:S05]  /*7bd0*/  MOV R85, R144 ;  /* 0x0000009000557202 */ /* 0x000fca0000000f00 */
[----:B------:R-:W-:-:S05]  /*7be0*/  FADD R85, R80, R85 ;  /* 0x0000005550557221 */ /* 0x000fca0000000000 */
[----:B------:R-:W-:-:S07]  /*7bf0*/  MOV R146, R85 ;  /* 0x0000005500927202 */ /* 0x000fce0000000f00 */
[----:B------:R-:W-:Y:S05]  /*7c00*/  WARPSYNC.COLLECTIVE R138, `(.L_x_13359) ;  /* 0x000000008a087348 */ /* 0x000fea0003c00000 */
[----:B------:R0:W1:Y:S02]  /*7c10*/  SHFL.BFLY P0, R144, R146, R148, R150 ;  /* 0x0c00009492907389 */ /* 0x0000640000000096 */
[----:B01----:R-:W-:Y:S01]  /*7c20*/  ENDCOLLECTIVE ;  /* 0x000000000000791b */ /* 0x003fe20003800000 */
.L_x_13359:
[----:B------:R-:W-:Y:S01]  /*7c30*/  HFMA2.MMA R148, -RZ, RZ, 0, 9.5367431640625e-07 ;  /* 0x00000010ff947435 */ /* 0x000fe200000001ff */
[----:B------:R-:W-:-:S05]  /*7c40*/  MOV R82, R144 ;  /* 0x0000009000527202 */ /* 0x000fca0000000f00 */
[----:B------:R-:W-:-:S05]  /*7c50*/  FADD R82, R85, R82 ;  /* 0x0000005255527221 */ /* 0x000fca0000000000 */
[----:B------:R-:W-:-:S07]  /*7c60*/  MOV R146, R82 ;  /* 0x0000005200927202 */ /* 0x000fce0000000f00 */
[----:B------:R-:W-:Y:S05]  /*7c70*/  WARPSYNC.COLLECTIVE R138, `(.L_x_13360) ;  /* 0x000000008a087348 */ /* 0x000fea0003c00000 */
[----:B------:R0:W1:Y:S02]  /*7c80*/  SHFL.BFLY P0, R144, R146, R148, R150 ;  /* 0x0c00009492907389 */ /* 0x0000640000000096 */
[----:B01----:R-:W-:Y:S01]  /*7c90*/  ENDCOLLECTIVE ;  /* 0x000000000000791b */ /* 0x003fe20003800000 */
.L_x_13360:
[----:B------:R-:W-:Y:S01]  /*7ca0*/  MOV R84, R144 ;  /* 0x0000009000547202 */ /* 0x000fe20000000f00 */
[----:B------:R-:W-:Y:S06]  /*7cb0*/  BRA `(.L_x_13361) ;  /* 0xffffffa000287947 */ /* 0x000fec000383ffff */
.L_x_13344:
[----:B------:R-:W-:Y:S01]  /*7cc0*/  HFMA2.MMA R6, -RZ, RZ, 0, 9.5367431640625e-07 ;  /* 0x00000010ff067435 */ /* 0x000fe200000001ff */
[----:B------:R-:W-:Y:S02]  /*7cd0*/  MOV R7, 0x1f ;  /* 0x0000001f00077802 */ /* 0x000fe40000000f00 */
[----:B-1----:R-:W-:-:S08]  /*7ce0*/  MOV R138, 0xffffffff ;  /* 0xffffffff008a7802 */ /* 0x002fd00000000f00 */
[----:B-----5:R-:W-:Y:S05]  /*7cf0*/  WARPSYNC.COLLECTIVE R138, `(.L_x_13362) ;  /* 0x000000008a087348 */ /* 0x020fea0003c00000 */
[----:B------:R0:W1:Y:S02]  /*7d00*/  SHFL.DOWN P0, R4, R129, R6, R7 ;  /* 0x0800000681047389 */ /* 0x0000640000000007 */
[----:B01---5:R-:W-:Y:S01]  /*7d10*/  ENDCOLLECTIVE ;  /* 0x000000000000791b */ /* 0x023fe20003800000 */
.L_x_13362:
[----:B------:R-:W-:Y:S01]  /*7d20*/  HFMA2.MMA R6, -RZ, RZ, 0, 4.76837158203125e-07 ;  /* 0x00000008ff067435 */ /* 0x000fe200000001ff */
[----:B------:R-:W-:-:S04]  /*7d30*/  MOV R0, R4 ;  /* 0x0000000400007202 */ /* 0x000fc80000000f00 */
[----:B------:R-:W-:-:S04]  /*7d40*/  FMNMX R0, R0, R129, !PT ;  /* 0x0000008100007209 */ /* 0x000fc80007800000 */
[----:B------:R-:W-:-:S07]  /*7d50*/  MOV R129, R0 ;  /* 0x0000000000817202 */ /* 0x000fce0000000f00 */
[----:B------:R-:W-:Y:S05]  /*7d60*/  WARPSYNC.COLLECTIVE R138, `(.L_x_13363) ;  /* 0x000000008a087348 */ /* 0x000fea0003c00000 */
[----:B------:R0:W1:Y:S02]  /*7d70*/  SHFL.DOWN P0, R4, R129, R6, R7 ;  /* 0x0800000681047389 */ /* 0x0000640000000007 */
[----:B01----:R-:W-:Y:S01]  /*7d80*/  ENDCOLLECTIVE ;  /* 0x000000000000791b */ /* 0x003fe20003800000 */
.L_x_13363:
[----:B------:R-:W-:Y:S01]  /*7d90*/  HFMA2.MMA R6, -RZ, RZ, 0, 2.384185791015625e-07 ;  /* 0x00000004ff067435 */ /* 0x000fe200000001ff */
[----:B------:R-:W-:-:S04]  /*7da0*/  MOV R3, R4 ;  /* 0x0000000400037202 */ /* 0x000fc80000000f00 */
[----:B------:R-:W-:-:S04]  /*7db0*/  FMNMX R3, R0, R3, !PT ;  /* 0x0000000300037209 */ /* 0x000fc80007800000 */
[----:B------:R-:W-:-:S07]  /*7dc0*/  MOV R129, R3 ;  /* 0x0000000300817202 */ /* 0x000fce0000000f00 */
[----:B------:R-:W-:Y:S05]  /*7dd0*/  WARPSYNC.COLLECTIVE R138, `(.L_x_13364) ;  /* 0x000000008a087348 */ /* 0x000fea0003c00000 */
[----:B------:R0:W1:Y:S02]  /*7de0*/  SHFL.DOWN P0, R4, R129, R6, R7 ;  /* 0x0800000681047389 */ /* 0x0000640000000007 */
[----:B01----:R-:W-:Y:S01]  /*7df0*/  ENDCOLLECTIVE ;  /* 0x000000000000791b */ /* 0x003fe20003800000 */
.L_x_13364:
[----:B------:R-:W-:Y:S01]  /*7e00*/  HFMA2.MMA R6, -RZ, RZ, 0, 1.1920928955078125e-07 ;  /* 0x00000002ff067435 */ /* 0x000fe200000001ff */
[----:B------:R-:W-:-:S05]  /*7e10*/  IMAD.MOV.U32 R2, RZ, RZ, R4 ;  /* 0x000000ffff027224 */ /* 0x000fca00078e0004 */
[----:B------:R-:W-:-:S04]  /*7e20*/  FMNMX R2, R3, R2, !PT ;  /* 0x0000000203027209 */ /* 0x000fc80007800000 */
[----:B------:R-:W-:-:S07]  /*7e30*/  MOV R129, R2 ;  /* 0x0000000200817202 */ /* 0x000fce0000000f00 */
[----:B------:R-:W-:Y:S05]  /*7e40*/  WARPSYNC.COLLECTIVE R138, `(.L_x_13365) ;  /* 0x000000008a087348 */ /* 0x000fea0003c00000 */
[----:B------:R0:W1:Y:S02]  /*7e50*/  SHFL.DOWN P0, R4, R129, R6, R7 ;  /* 0x0800000681047389 */ /* 0x0000640000000007 */
[----:B01----:R-:W-:Y:S01]  /*7e60*/  ENDCOLLECTIVE ;  /* 0x000000000000791b */ /* 0x003fe20003800000 */
.L_x_13365:
[----:B------:R-:W-:Y:S01]  /*7e70*/  HFMA2.MMA R6, -RZ, RZ, 0, 5.9604644775390625e-08 ;  /* 0x00000001ff067435 */ /* 0x000fe200000001ff */
[----:B------:R-:W-:-:S04]  /*7e80*/  MOV R5, R4 ;  /* 0x0000000400057202 */ /* 0x000fc80000000f00 */
[----:B------:R-:W-:-:S04]  /*7e90*/  FMNMX R5, R2, R5, !PT ;  /* 0x0000000502057209 */ /* 0x000fc80007800000 */
[----:B------:R-:W-:-:S07]  /*7ea0*/  MOV R129, R5 ;  /* 0x0000000500817202 */ /* 0x000fce0000000f00 */
[----:B------:R-:W-:Y:S05]  /*7eb0*/  WARPSYNC.COLLECTIVE R138, `(.L_x_13366) ;  /* 0x000000008a087348 */ /* 0x000fea0003c00000 */
[----:B------:R0:W1:Y:S02]  /*7ec0*/  SHFL.DOWN P0, R4, R129, R6, R7 ;  /* 0x0800000681047389 */ /* 0x0000640000000007 */
[----:B01----:R-:W-:Y:S01]  /*7ed0*/  ENDCOLLECTIVE ;  /* 0x000000000000791b */ /* 0x003fe20003800000 */
.L_x_13366:
[----:B------:R-:W-:Y:S05]  /*7ee0*/  BRA `(.L_x_13367) ;  /* 0xffffffe800e87947 */ /* 0x000fea000383ffff */
.L_x_13347:
[----:B------:R-:W-:Y:S01]  /*7ef0*/  HFMA2.MMA R6, -RZ, RZ, 0, 1.1920928955078125e-07 ;  /* 0x00000002ff067435 */ /* 0x000fe200000001ff */
[----:B-1----:R-:W-:Y:S02]  /*7f00*/  MOV R129, R0 ;  /* 0x0000000000817202 */ /* 0x002fe40000000f00 */
[----:B------:R-:W-:Y:S02]  /*7f10*/  MOV R7, 0x1f ;  /* 0x0000001f00077802 */ /* 0x000fe40000000f00 */
[----:B------:R-:W-:-:S07]  /*7f20*/  MOV R138, 0xffffffff ;  /* 0xffffffff008a7802 */ /* 0x000fce0000000f00 */
[----:B0----5:R-:W-:Y:S05]  /*7f30*/  WARPSYNC.COLLECTIVE R138, `(.L_x_13368) ;  /* 0x000000008a087348 */ /* 0x021fea0003c00000 */
[----:B------:R1:W2:Y:S02]  /*7f40*/  SHFL.DOWN P0, R4, R129, R6, R7 ;  /* 0x0800000681047389 */ /* 0x0002a40000000007 */
[----:B012--5:R-:W-:Y:S01]  /*7f50*/  ENDCOLLECTIVE ;  /* 0x000000000000791b */ /* 0x027fe20003800000 */
.L_x_13368:
[----:B------:R-:W-:Y:S01]  /*7f60*/  HFMA2.MMA R6, -RZ, RZ, 0, 5.9604644775390625e-08 ;  /* 0x00000001ff067435 */ /* 0x000fe200000001ff */
[----:B------:R-:W-:-:S04]  /*7f70*/  MOV R3, R4 ;  /* 0x0000000400037202 */ /* 0x000fc80000000f00 */
[----:B------:R-:W-:-:S04]  /*7f80*/  FMNMX R3, R3, R0, !PT ;  /* 0x0000000003037209 */ /* 0x000fc80007800000 */
[----:B------:R-:W-:-:S07]  /*7f90*/  MOV R129, R3 ;  /* 0x0000000300817202 */ /* 0x000fce0000000f00 */
[----:B------:R-:W-:Y:S05]  /*7fa0*/  WARPSYNC.COLLECTIVE R138, `(.L_x_13369) ;  /* 0x000000008a087348 */ /* 0x000fea0003c00000 */
[----:B------:R0:W1:Y:S02]  /*7fb0*/  SHFL.DOWN P0, R4, R129, R6, R7 ;  /* 0x0800000681047389 */ /* 0x0000640000000007 */
[----:B01----:R-:W-:Y:S01]  /*7fc0*/  ENDCOLLECTIVE ;  /* 0x000000000000791b */ /* 0x003fe20003800000 */
.L_x_13369:
[----:B------:R-:W-:Y:S01]  /*7fd0*/  MOV R2, R4 ;  /* 0x0000000400027202 */ /* 0x000fe20000000f00 */
[----:B------:R-:W-:Y:S06]  /*7fe0*/  BRA `(.L_x_13370) ;  /* 0xffffffec00187947 */ /* 0x000fec000383ffff */
        .weak           $__internal_217_$__cuda_sm20_rcp_rn_f32_slowpath
        .type           $__internal_217_$__cuda_sm20_rcp_rn_f32_slowpath,@function
        .size           $__internal_217_$__cuda_sm20_rcp_rn_f32_slowpath,(.L_x_14553 - $__internal_217_$__cuda_sm20_rcp_rn_f32_slowpath)
$__internal_217_$__cuda_sm20_rcp_rn_f32_slowpath:
        /* <DEDUP_REMOVED lines=15> */
.L_x_13372:
        /* <DEDUP_REMOVED lines=33> */
.L_x_13374:
[----:B------:R0:W1:Y:S02]  /*82f0*/  MUFU.RCP R3, R2 ;  /* 0x0000000200037308 */ /* 0x0000640000001000 */
.L_x_13373:
[----:B------:R-:W-:Y:S05]  /*8300*/  BSYNC B1 ;  /* 0x0000000000017941 */ /* 0x000fea0003800000 */
.L_x_13371:
[----:B-1----:R-:W-:Y:S01]  /*8310*/  MOV R0, R3 ;  /* 0x0000000300007202 */ /* 0x002fe20000000f00 */
[----:B------:R-:W-:Y:S01]  /*8320*/  HFMA2.MMA R3, -RZ, RZ, 0, 0 ;  /* 0x00000000ff037435 */ /* 0x000fe200000001ff */
[----:B0-----:R-:W-:-:S05]  /*8330*/  MOV R2, R146 ;  /* 0x0000009200027202 */ /* 0x001fca0000000f00 */
[----:B------:R-:W-:Y:S05]  /*8340*/  RET.REL.NODEC R2 `(_ZN18transformer_engine13normalization19ln_fwd_tuned_kernelINS0_13Kernel_traitsI13__nv_bfloat16S3_13__nv_fp8_e4m3fjLj40960ELj4ELj1ELj4ELj16ENS0_18Kernel_traits_baseILj40960ES3_S3_S4_fjLj128EEEEEEEvNS0_19ForwardKernelParamsE) ;  /* 0xffffff7c022c7950 */ /* 0x000fea0003c3ffff */
.L_x_13375:
        /* <DEDUP_REMOVED lines=11> */
.L_x_14553:


//--------------------- .text._ZN18transformer_engine13normalization19ln_fwd_tuned_kernelINS0_13Kernel_traitsI13__nv_bfloat16S3_13__nv_fp8_e4m3fjLj32768ELj4ELj1ELj4ELj16ENS0_18Kernel_traits_baseILj32768ES3_S3_S4_fjLj128EEEEEEEvNS0_19ForwardKernelParamsE --------------------------
	.section	.text._ZN18transformer_engine13normalization19ln_fwd_tuned_kernelINS0_13Kernel_traitsI13__nv_bfloat16S3_13__nv_fp8_e4m3fjLj32768ELj4ELj1ELj4ELj16ENS0_18Kernel_traits_baseILj32768ES3_S3_S4_fjLj128EEEEEEEvNS0_19ForwardKernelParamsE,"ax",@progbits
	.align	128
        .global         _ZN18transformer_engine13normalization19ln_fwd_tuned_kernelINS0_13Kernel_traitsI13__nv_bfloat16S3_13__nv_fp8_e4m3fjLj32768ELj4ELj1ELj4ELj16ENS0_18Kernel_traits_baseILj32768ES3_S3_S4_fjLj128EEEEEEEvNS0_19ForwardKernelParamsE
        .type           _ZN18transformer_engine13normalization19ln_fwd_tuned_kernelINS0_13Kernel_traitsI13__nv_bfloat16S3_13__nv_fp8_e4m3fjLj32768ELj4ELj1ELj4ELj16ENS0_18Kernel_traits_baseILj32768ES3_S3_S4_fjLj128EEEEEEEvNS0_19ForwardKernelParamsE,@function
        .size           _ZN18transformer_engine13normalization19ln_fwd_tuned_kernelINS0_13Kernel_traitsI13__nv_bfloat16S3_13__nv_fp8_e4m3fjLj32768ELj4ELj1ELj4ELj16ENS0_18Kernel_traits_baseILj32768ES3_S3_S4_fjLj128EEEEEEEvNS0_19ForwardKernelParamsE,(.L_x_14554 - _ZN18transformer_engine13normalization19ln_fwd_tuned_kernelINS0_13Kernel_traitsI13__nv_bfloat16S3_13__nv_fp8_e4m3fjLj32768ELj4ELj1ELj4ELj16ENS0_18Kernel_traits_baseILj32768ES3_S3_S4_fjLj128EEEEEEEvNS0_19ForwardKernelParamsE)
        .other          _ZN18transformer_engine13normalization19ln_fwd_tuned_kernelINS0_13Kernel_traitsI13__nv_bfloat16S3_13__nv_fp8_e4m3fjLj32768ELj4ELj1ELj4ELj16ENS0_18Kernel_traits_baseILj32768ES3_S3_S4_fjLj128EEEEEEEvNS0_19ForwardKernelParamsE,@"STO_CUDA_ENTRY STV_DEFAULT"
_ZN18transformer_engine13normalization19ln_fwd_tuned_kernelINS0_13Kernel_traitsI13__nv_bfloat16S3_13__nv_fp8_e4m3fjLj32768ELj4ELj1ELj4ELj16ENS0_18Kernel_traits_baseILj32768ES3_S3_S4_fjLj128EEEEEEEvNS0_19ForwardKernelParamsE:
.text._ZN18transformer_engine13normalization19ln_fwd_tuned_kernelINS0_13Kernel_traitsI13__nv_bfloat16S3_13__nv_fp8_e4m3fjLj32768ELj4ELj1ELj4ELj16ENS0_18Kernel_traits_baseILj32768ES3_S3_S4_fjLj128EEEEEEEvNS0_19ForwardKernelParamsE:
        /* <DEDUP_REMOVED lines=46> */
.L_x_13392:
        /* <DEDUP_REMOVED lines=41> */
[----:B------:R-:W-:Y:S01]  /*0570*/  PRMT R127, R94, 0x7632, R127 ;  /* 0x000076325e7f7816 */ /* 0x000fe2000000007f */
        /* <DEDUP_REMOVED lines=9> */
[----:B------:R-:W-:Y:S01]  /*0610*/  PRMT R133, R96, 0x7632, R133 ;  /* 0x0000763260857816 */ /* 0x000fe20000000085 */
[----:B----4-:R-:W-:Y:S01]  /*0620*/  IMAD.U32 R149, R101, 0x10000, RZ ;  /* 0x0001000065957824 */ /* 0x010fe200078e00ff */
        /* <DEDUP_REMOVED lines=44> */
[----:B------:R-:W-:Y:S01]  /*08f0*/  PRMT R0, R107, 0x7632, R0 ;  /* 0x000076326b007816 */ /* 0x000fe20000000000 */
        /* <DEDUP_REMOVED lines=44> */
[--C-:B------:R-:W-:Y:S01]  /*0bc0*/  FADD R109, R12, R0.reuse ;  /* 0x000000000c6d7221 */ /* 0x100fe20000000000 */
        /* <DEDUP_REMOVED lines=202> */
.L_x_13411:
        /* <DEDUP_REMOVED lines=14> */
[----:B------:R-:W3:Y:S01]  /*1950*/  SHFL.DOWN PT, R142, R140, 0x2, 0x1f ;  /* 0x08401f008c8e7f89 */ /* 0x000ee200000e0000 */
[----:B--2---:R-:W-:Y:S02]  /*1960*/  @!P1 LEA R109, R109, R0, 0x18 ;  /* 0x000000006d6d9211 */ /* 0x004fe400078ec0ff */
[----:B------:R-:W-:Y:S02]  /*1970*/  @!P1 IADD3 R0, R112, R113, RZ ;  /* 0x0000007170009210 */ /* 0x000fe40007ffe0ff */
[----:B------:R-:W-:-:S03]  /*1980*/  @!P3 IADD3 R112, R7, R112, RZ ;  /* 0x000000700770b210 */ /* 0x000fc60007ffe0ff */
[----:B------:R-:W-:-:S05]  /*1990*/  @!P1 IMAD R0, R0, 0x8, R109 ;  /* 0x0000000800009824 */ /* 0x000fca00078e026d */
        /* <DEDUP_REMOVED lines=15> */
[----:B0123-5:R-:W-:Y:S05]  /*1a90*/  CALL.REL.NOINC `($__internal_218_$__cuda_sm20_rcp_rn_f32_slowpath) ;  /* 0x0000005000d07944 */ /* 0x02ffea0003c00000 */
[----:B------:R-:W-:Y:S05]  /*1aa0*/  BRA `(.L_x_13380) ;  /* 0x0000000000107947 */ /* 0x000fea0003800000 */
.L_x_13379:
[----:B------:R-:W4:Y:S02]  /*1ab0*/  MUFU.RCP R113, R144 ;  /* 0x0000009000717308 */ /* 0x000f240000001000 */
[----:B----4-:R-:W-:-:S04]  /*1ac0*/  FFMA R0, R144, R113, -1 ;  /* 0xbf80000090007423 */ /* 0x010fc80000000071 */
[----:B------:R-:W-:-:S04]  /*1ad0*/  FADD.FTZ R0, -R0, -RZ ;  /* 0x800000ff00007221 */ /* 0x000fc80000010100 */
[----:B------:R-:W-:-:S07]  /*1ae0*/  FFMA R113, R113, R0, R113 ;  /* 0x0000000071717223 */ /* 0x000fce0000000071 */
.L_x_13380:
[----:B------:R-:W-:Y:S05]  /*1af0*/  BSYNC B0 ;  /* 0x0000000000007941 */ /* 0x000fea0003800000 */
.L_x_13378:
        /* <DEDUP_REMOVED lines=20> */
[----:B0----5:R-:W-:Y:S05]  /*1c40*/  CALL.REL.NOINC `($__internal_218_$__cuda_sm20_rcp_rn_f32_slowpath) ;  /* 0x0000005000647944 */ /* 0x021fea0003c00000 */
[----:B------:R-:W-:Y:S05]  /*1c50*/  BRA `(.L_x_13383) ;  /* 0x0000000000107947 */ /* 0x000fea0003800000 */
.L_x_13382:
[----:B------:R-:W1:Y:S02]  /*1c60*/  MUFU.RCP R113, R110 ;  /* 0x0000006e00717308 */ /* 0x000e640000001000 */
[----:B-1----:R-:W-:-:S04]  /*1c70*/  FFMA R0, R110, R113, -1 ;  /* 0xbf8000006e007423 */ /* 0x002fc80000000071 */
[----:B------:R-:W-:-:S04]  /*1c80*/  FADD.FTZ R0, -R0, -RZ ;  /* 0x800000ff00007221 */ /* 0x000fc80000010100 */
[----:B------:R-:W-:-:S07]  /*1c90*/  FFMA R113, R113, R0, R113 ;  /* 0x0000000071717223 */ /* 0x000fce0000000071 */
.L_x_13383:
[----:B------:R-:W-:Y:S05]  /*1ca0*/  BSYNC B0 ;  /* 0x0000000000007941 */ /* 0x000fea0003800000 */
.L_x_13381:
        /* <DEDUP_REMOVED lines=15> */
[----:B-1----:R-:W-:-:S05]  /*1da0*/  IMAD.SHL.U32 R112, R0, 0x4, RZ ;  /* 0x0000000400707824 */ /* 0x002fca00078e00ff */
        /* <DEDUP_REMOVED lines=33> */
.L_x_13385:
[----:B0-----:R-:W2:Y:S04]  /*1fc0*/  LDG.E.STRONG.GPU R0, desc[UR8][R110.64] ;  /* 0x000000086e007981 */ /* 0x001ea8000c1ef900 */
[----:B--2---:R-:W-:Y:S01]  /*1fd0*/  CCTL.IVALL ;  /* 0x00000000ff00798f */ /* 0x004fe20002000000 */
[----:B------:R-:W-:Y:S05]  /*1fe0*/  YIELD ;  /* 0x0000000000007946 */ /* 0x000fea0003800000 */
[----:B------:R-:W-:-:S13]  /*1ff0*/  ISETP.NE.AND P0, PT, R0, R108, PT ;  /* 0x0000006c0000720c */ /* 0x000fda0003f05270 */
[----:B------:R-:W-:Y:S05]  /*2000*/  @P0 BRA `(.L_x_13385) ;  /* 0xfffffffc00ec0947 */ /* 0x000fea000383ffff */
.L_x_13384:
[----:B------:R-:W-:Y:S05]  /*2010*/  WARPSYNC.ALL ;  /* 0x0000000000007948 */ /* 0x000fea0003800000 */
[----:B------:R-:W-:Y:S01]  /*2020*/  BAR.SYNC.DEFER_BLOCKING 0x0 ;  /* 0x0000000000007b1d */ /* 0x000fe20000010000 */
[----:B------:R-:W-:-:S06]  /*2030*/  MOV R108, RZ ;  /* 0x000000ff006c7202 */ /* 0x000fcc0000000f00 */
[----:B------:R-:W2:Y:S01]  /*2040*/  @!P3 LDG.E.64 R108, desc[UR8][R112.64] ;  /* 0x00000008706cb981 */ /* 0x000ea2000c1e1b00 */
[----:B------:R-:W-:Y:S01]  /*2050*/  MOV R140, RZ ;  /* 0x000000ff008c7202 */ /* 0x000fe20000000f00 */
[----:B------:R-:W-:Y:S01]  /*2060*/  IMAD.U32 R0, RZ, RZ, UR10 ;  /* 0x0000000aff007e24 */ /* 0x000fe2000f8e00ff */
[----:B------:R-:W-:Y:S01]  /*2070*/  @!P3 MOV R140, 0x46000000 ;  /* 0x46000000008cb802 */ /* 0x000fe20000000f00 */
[----:B------:R-:W-:Y:S01]  /*2080*/  BSSY B0, `(.L_x_13386) ;  /* 0x0000014000007945 */ /* 0x000fe20003800000 */
        /* <DEDUP_REMOVED lines=13> */
[----:B012--5:R-:W-:Y:S05]  /*2160*/  CALL.REL.NOINC `($__internal_218_$__cuda_sm20_rcp_rn_f32_slowpath) ;  /* 0x0000004c001c7944 */ /* 0x027fea0003c00000 */
[----:B------:R-:W-:Y:S05]  /*2170*/  BRA `(.L_x_13388) ;  /* 0x0000000000107947 */ /* 0x000fea0003800000 */
.L_x_13387:
[----:B------:R-:W3:Y:S02]  /*2180*/  MUFU.RCP R113, R144 ;  /* 0x0000009000717308 */ /* 0x000ee40000001000 */
[----:B---3--:R-:W-:-:S04]  /*2190*/  FFMA R0, R144, R113, -1 ;  /* 0xbf80000090007423 */ /* 0x008fc80000000071 */
[----:B------:R-:W-:-:S04]  /*21a0*/  FADD.FTZ R0, -R0, -RZ ;  /* 0x800000ff00007221 */ /* 0x000fc80000010100 */
[----:B------:R-:W-:-:S07]  /*21b0*/  FFMA R113, R113, R0, R113 ;  /* 0x0000000071717223 */ /* 0x000fce0000000071 */
.L_x_13388:
[----:B------:R-:W-:Y:S05]  /*21c0*/  BSYNC B0 ;  /* 0x0000000000007941 */ /* 0x000fea0003800000 */
.L_x_13386:
        /* <DEDUP_REMOVED lines=20> */
[----:B-----5:R-:W-:Y:S05]  /*2310*/  CALL.REL.NOINC `($__internal_218_$__cuda_sm20_rcp_rn_f32_slowpath) ;  /* 0x0000004800b07944 */ /* 0x020fea0003c00000 */
[----:B------:R-:W-:Y:S05]  /*2320*/  BRA `(.L_x_13391) ;  /* 0x0000000000107947 */ /* 0x000fea0003800000 */
.L_x_13390:
[----:B------:R-:W0:Y:S02]  /*2330*/  MUFU.RCP R113, R110 ;  /* 0x0000006e00717308 */ /* 0x000e240000001000 */
[----:B0-----:R-:W-:-:S04]  /*2340*/  FFMA R0, R110, R113, -1 ;  /* 0xbf8000006e007423 */ /* 0x001fc80000000071 */
[----:B------:R-:W-:-:S04]  /*2350*/  FADD.FTZ R0, -R0, -RZ ;  /* 0x800000ff00007221 */ /* 0x000fc80000010100 */
[----:B------:R-:W-:-:S07]  /*2360*/  FFMA R113, R113, R0, R113 ;  /* 0x0000000071717223 */ /* 0x000fce0000000071 */
.L_x_13391:
[----:B------:R-:W-:Y:S05]  /*2370*/  BSYNC B0 ;  /* 0x0000000000007941 */ /* 0x000fea0003800000 */
.L_x_13389:
        /* <DEDUP_REMOVED lines=9> */
[----:B-----5:R-:W-:Y:S01]  /*2410*/  PRMT R142, R61, 0x7632, R142 ;  /* 0x000076323d8e7816 */ /* 0x020fe2000000008e */
[----:B------:R-:W-:-:S02]  /*2420*/  IMAD.U32 R156, R34, 0x10000, RZ ;  /* 0x00010000229c7824 */ /* 0x000fc400078e00ff */
[----:B------:R-:W-:Y:S01]  /*2430*/  FMUL R140, R140, R113 ;  /* 0x000000718c8c7220 */ /* 0x000fe20000400000 */
[----:B------:R-:W-:Y:S01]  /*2440*/  FMUL R111, R150, R111 ;  /* 0x0000006f966f7220 */ /* 0x000fe20000400000 */
[----:B------:R-:W-:Y:S01]  /*2450*/  SHF.L.U32 R136, R29, 0x10, RZ ;  /* 0x000000101d887819 */ /* 0x000fe200000006ff */
[----:B------:R-:W-:Y:S01]  /*2460*/  ULDC.64 UR12, c[0x0][0x288] ;  /* 0x0000a200000c7ab9 */ /* 0x000fe20000000a00 */
[----:B------:R-:W-:Y:S01]  /*2470*/  SHF.L.U32 R142, R142, 0x10, RZ ;  /* 0x000000108e8e7819 */ /* 0x000fe200000006ff */
[----:B------:R-:W-:Y:S01]  /*2480*/  FFMA R108, R111, R113, R108 ;  /* 0x000000716f6c7223 */ /* 0x000fe2000000006c */
[----:B------:R-:W1:Y:S01]  /*2490*/  SHFL.IDX PT, R140, R140, RZ, 0x1f ;  /* 0x00001fff8c8c7589 */ /* 0x000e6200000e0000 */
[----:B------:R-:W-:Y:S01]  /*24a0*/  PRMT R113, R29, 0x7632, R113 ;  /* 0x000076321d717816 */ /* 0x000fe20000000071 */
[----:B------:R-:W-:Y:S01]  /*24b0*/  @P2 FADD R136, R136, 1 ;  /* 0x3f80000088882421 */ /* 0x000fe20000000000 */
[----:B------:R-:W-:Y:S01]  /*24c0*/  SHF.L.U32 R138, R61, 0x10, RZ ;  /* 0x000000103d8a7819 */ /* 0x000fe200000006ff */
[----:B------:R2:W0:Y:S01]  /*24d0*/  SHFL.IDX PT, R111, R108, RZ, 0x1f ;  /* 0x00001fff6c6f7589 */ /* 0x00042200000e0000 */
[----:B------:R-:W-:Y:S01]  /*24e0*/  SHF.L.U32 R146, R63, 0x10, RZ ;  /* 0x000000103f927819 */ /* 0x000fe200000006ff */
[----:B------:R-:W-:Y:S01]  /*24f0*/  @P2 FADD R156, R156, 1 ;  /* 0x3f8000009c9c2421 */ /* 0x000fe20000000000 */
[----:B------:R-:W-:Y:S01]  /*2500*/  SHF.L.U32 R148, R64, 0x10, RZ ;  /* 0x0000001040947819 */ /* 0x000fe200000006ff */
[----:B------:R-:W-:Y:S01]  /*2510*/  ULDC.U8 UR11, c[0x0][0x294] ;  /* 0x0000a500000b7ab9 */ /* 0x000fe20000000000 */
[----:B------:R-:W-:Y:S01]  /*2520*/  SHF.L.U32 R158, R66, 0x10, RZ ;  /* 0x00000010429e7819 */ /* 0x000fe200000006ff */
[----:B------:R-:W-:Y:S01]  /*2530*/  VIADD R4, R4, 0x1 ;  /* 0x0000000104047836 */ /* 0x000fe20000000000 */
[----:B------:R-:W-:Y:S01]  /*2540*/  SHF.L.U32 R160, R67, 0x10, RZ ;  /* 0x0000001043a07819 */ /* 0x000fe200000006ff */
[----:B--2---:R-:W2:Y:S01]  /*2550*/  @!P3 LDC.64 R108, c[0x0][0x228] ;  /* 0x00008a00ff6cbb82 */ /* 0x004ea20000000a00 */
[----:B------:R-:W-:-:S02]  /*2560*/  ISETP.NE.AND P1, PT, RZ, UR11, PT ;  /* 0x0000000bff007c0c */ /* 0x000fc4000bf25270 */
[----:B------:R-:W-:Y:S02]  /*2570*/  LOP3.LUT R19, R19, 0xffffff00, RZ, 0xc0, !PT ;  /* 0xffffff0013137812 */ /* 0x000fe400078ec0ff */
[----:B------:R-:W-:Y:S02]  /*2580*/  LOP3.LUT R23, R23, 0xffffff00, RZ, 0xc0, !PT ;  /* 0xffffff0017177812 */ /* 0x000fe400078ec0ff */
[----:B------:R-:W-:Y:S02]  /*2590*/  LOP3.LUT R4, R4, 0x3, RZ, 0xc0, !PT ;  /* 0x0000000304047812 */ /* 0x000fe400078ec0ff */
[----:B-1----:R-:W-:Y:S02]  /*25a0*/  R2UR UR14, R140 ;  /* 0x000000008c0e72ca */ /* 0x002fe400000e0000 */
[----:B------:R-:W-:Y:S01]  /*25b0*/  SHF.L.U32 R140, R113, 0x10, RZ ;  /* 0x00000010718c7819 */ /* 0x000fe200000006ff */
[----:B0-----:R-:W-:Y:S01]  /*25c0*/  FFMA R0, R111, 3.0517578125e-05, R0 ;  /* 0x380000006f007823 */ /* 0x001fe20000000000 */
[----:B------:R-:W-:-:S03]  /*25d0*/  PRMT R111, R28, 0x7632, R111 ;  /* 0x000076321c6f7816 */ /* 0x000fc6000000006f */
[----:B------:R-:W-:Y:S01]  /*25e0*/  @P2 FADD R140, R140, 1 ;  /* 0x3f8000008c8c2421 */ /* 0x000fe20000000000 */
[----:B------:R-:W-:Y:S02]  /*25f0*/  PRMT R113, R41, 0x7632, R113 ;  /* 0x0000763229717816 */ /* 0x000fe40000000071 */
[----:B------:R-:W-:Y:S01]  /*2600*/  FSETP.GEU.AND P0, PT, |R0|, 1.175494350822287508e-38, PT ;  /* 0x008000000000780b */ /* 0x000fe20003f0e200 */
[----:B------:R-:W-:Y:S01]  /*2610*/  IMAD.U32 R112, R111, 0x10000, RZ ;  /* 0x000100006f707824 */ /* 0x000fe200078e00ff */
[----:B------:R-:W-:Y:S01]  /*2620*/  SHF.L.U32 R111, R72, 0x10, RZ ;  /* 0x00000010486f7819 */ /* 0x000fe200000006ff */
[----:B------:R-:W-:Y:S01]  /*2630*/  FADD R27, R27, -UR14 ;  /* 0x8000000e1b1b7e21 */ /* 0x000fe20008000000 */
[----:B------:R-:W-:Y:S01]  /*2640*/  FADD R93, R93, -UR14 ;  /* 0x8000000e5d5d7e21 */ /* 0x000fe20008000000 */
[----:B------:R-:W-:Y:S01]  /*2650*/  FADD R25, R25, -UR14 ;  /* 0x8000000e19197e21 */ /* 0x000fe20008000000 */
[----:B--2---:R-:W-:Y:S01]  /*2660*/  @!P3 IMAD.WIDE R108, R6, 0x4, R108 ;  /* 0x00000004066cb825 */ /* 0x004fe200078e026c */
[----:B------:R-:W-:-:S03]  /*2670*/  MOV R144, UR14 ;  /* 0x0000000e00907c02 */ /* 0x000fc60008000f00 */
[----:B------:R-:W-:Y:S01]  /*2680*/  FADD R125, R125, -UR14 ;  /* 0x8000000e7d7d7e21 */ /* 0x000fe20008000000 */
[----:B------:R-:W-:Y:S01]  /*2690*/  @P2 FADD R112, R112, 1 ;  /* 0x3f80000070702421 */ /* 0x000fe20000000000 */
        /* <DEDUP_REMOVED lines=14> */
[----:B0-----:R-:W-:Y:S01]  /*2780*/  SHF.L.U32 R144, R31, 0x10, RZ ;  /* 0x000000101f907819 */ /* 0x001fe200000006ff */
[----:B------:R-:W-:Y:S01]  /*2790*/  FADD R143, R143, -UR14 ;  /* 0x8000000e8f8f7e21 */ /* 0x000fe20008000000 */
[----:B------:R-:W-:Y:S01]  /*27a0*/  PRMT R109, R64, 0x7632, R109 ;  /* 0x00007632406d7816 */ /* 0x000fe2000000006d */
[----:B------:R-:W-:Y:S01]  /*27b0*/  FADD R147, R147, -UR14 ;  /* 0x8000000e93937e21 */ /* 0x000fe20008000000 */
[----:B------:R-:W-:Y:S01]  /*27c0*/  FADD R149, R149, -UR14 ;  /* 0x8000000e95957e21 */ /* 0x000fe20008000000 */
[----:B------:R-:W-:Y:S01]  /*27d0*/  @P2 FADD R144, R144, 1 ;  /* 0x3f80000090902421 */ /* 0x000fe20000000000 */
[----:B------:R-:W-:Y:S01]  /*27e0*/  SHF.L.U32 R152, R109, 0x10, RZ ;  /* 0x000000106d987819 */ /* 0x000fe200000006ff */
[----:B------:R-:W-:Y:S01]  /*27f0*/  FADD R145, R145, -UR14 ;  /* 0x8000000e91917e21 */ /* 0x000fe20008000000 */
[----:B------:R-:W-:Y:S01]  /*2800*/  FADD R101, R101, -UR14 ;  /* 0x8000000e65657e21 */ /* 0x000fe20008000000 */
[----:B------:R-:W-:Y:S01]  /*2810*/  FADD R153, R153, -UR14 ;  /* 0x8000000e99997e21 */ /* 0x000fe20008000000 */
[----:B------:R-:W-:Y:S01]  /*2820*/  PRMT R109, R70, 0x7632, R109 ;  /* 0x00007632466d7816 */ /* 0x000fe2000000006d */
[----:B------:R-:W-:Y:S01]  /*2830*/  FADD R151, R151, -UR14 ;  /* 0x8000000e97977e21 */ /* 0x000fe20008000000 */
[----:B-1----:R-:W-:Y:S01]  /*2840*/  R2UR UR4, R0 ;  /* 0x00000000000472ca */ /* 0x002fe200000e0000 */
[----:B------:R-:W-:Y:S01]  /*2850*/  FADD R103, R103, -UR14 ;  /* 0x8000000e67677e21 */ /* 0x000fe20008000000 */
[----:B------:R-:W-:Y:S01]  /*2860*/  SHF.L.U32 R0, R28, 0x10, RZ ;  /* 0x000000101c007819 */ /* 0x000fe200000006ff */
[----:B------:R-:W-:-:S02]  /*2870*/  IMAD.U32 R109, R109, 0x10000, RZ ;  /* 0x000100006d6d7824 */ /* 0x000fc400078e00ff */
        /* <DEDUP_REMOVED lines=50> */
[----:B------:R-:W-:Y:S01]  /*2ba0*/  IMAD.U32 R142, R27, 0x10000, RZ ;  /* 0x000100001b8e7824 */ /* 0x000fe200078e00ff */
[----:B------:R-:W-:Y:S01]  /*2bb0*/  SHF.L.U32 R138, R25, 0x10, RZ ;  /* 0x00000010198a7819 */ /* 0x000fe200000006ff */
[----:B------:R-:W-:Y:S01]  /*2bc0*/  FMUL R127, R127, UR4 ;  /* 0x000000047f7f7c20 */ /* 0x000fe20008400000 */
[----:B------:R-:W-:Y:S01]  /*2bd0*/  PRMT R25, R31, 0x7632, R25 ;  /* 0x000076321f197816 */ /* 0x000fe20000000019 */
[----:B------:R-:W-:Y:S01]  /*2be0*/  FFMA R140, R129, R140, R136 ;  /* 0x0000008c818c7223 */ /* 0x000fe20000000088 */
[----:B------:R-:W-:Y:S01]  /*2bf0*/  FFMA R136, R131, R144, R146 ;  /* 0x0000009083887223 */ /* 0x000fe20000000092 */
[----:B------:R-:W-:Y:S01]  /*2c00*/  @P2 FADD R138, R138, 1 ;  /* 0x3f8000008a8a2421 */ /* 0x000fe20000000000 */
        /* <DEDUP_REMOVED lines=12> */
[----:B------:R-:W-:Y:S01]  /*2cd0*/  FMUL R135, R135, UR4 ;  /* 0x0000000487877c20 */ /* 0x000fe20008400000 */
[----:B------:R-:W-:Y:S01]  /*2ce0*/  @P2 FADD R144, R144, 1 ;  /* 0x3f80000090902421 */ /* 0x000fe20000000000 */
[----:B------:R-:W-:Y:S01]  /*2cf0*/  FFMA R142, R133, R150, R152 ;  /* 0x00000096858e7223 */ /* 0x000fe20000000098 */
[----:B------:R-:W-:Y:S01]  /*2d00*/  SHF.L.U32 R152, R33, 0x10, RZ ;  /* 0x0000001021987819 */ /* 0x000fe200000006ff */
[----:B------:R-:W-:Y:S01]  /*2d10*/  FMUL R137, R137, UR4 ;  /* 0x0000000489897c20 */ /* 0x000fe20008400000 */
[----:B------:R-:W-:Y:S01]  /*2d20*/  PRMT R27, R65, 0x7632, R27 ;  /* 0x00007632411b7816 */ /* 0x000fe2000000001b */
[----:B------:R-:W-:Y:S01]  /*2d30*/  FFMA R144, R135, R144, R148 ;  /* 0x0000009087907223 */ /* 0x000fe20000000094 */
[----:B------:R-:W-:Y:S01]  /*2d40*/  SHF.L.U32 R150, R25, 0x10, RZ ;  /* 0x0000001019967819 */ /* 0x000fe200000006ff */
[----:B------:R-:W-:Y:S01]  /*2d50*/  @P2 FADD R152, R152, 1 ;  /* 0x3f80000098982421 */ /* 0x000fe20000000000 */
[----:B------:R-:W-:Y:S01]  /*2d60*/  SHF.L.U32 R148, R65, 0x10, RZ ;  /* 0x0000001041947819 */ /* 0x000fe200000006ff */
[----:B------:R-:W-:Y:S01]  /*2d70*/  FMUL R97, R97, UR4 ;  /* 0x0000000461617c20 */ /* 0x000fe20008400000 */
[----:B------:R-:W-:Y:S01]  /*2d80*/  SHF.L.U32 R154, R27, 0x10, RZ ;  /* 0x000000101b9a7819 */ /* 0x000fe200000006ff */
[----:B------:R-:W-:Y:S01]  /*2d90*/  @P2 FADD R150, R150, 1 ;  /* 0x3f80000096962421 */ /* 0x000fe20000000000 */
        /* <DEDUP_REMOVED lines=20> */
[C---:B------:R-:W-:Y:S01]  /*2ee0*/  PRMT R25, R36.reuse, 0x7632, R25 ;  /* 0x0000763224197816 */ /* 0x040fe20000000019 */
[----:B------:R-:W-:Y:S01]  /*2ef0*/  FFMA R154, R99, R162, R164 ;  /* 0x000000a2639a7223 */ /* 0x000fe200000000a4 */
[----:B------:R-:W-:Y:S01]  /*2f00*/  SHF.L.U32 R164, R36, 0x10, RZ ;  /* 0x0000001024a47819 */ /* 0x000fe200000006ff */
[----:B------:R-:W-:Y:S01]  /*2f10*/  @P2 FADD R156, R156, 1 ;  /* 0x3f8000009c9c2421 */ /* 0x000fe20000000000 */
[----:B------:R-:W-:Y:S01]  /*2f20*/  SHF.L.U32 R162, R25, 0x10, RZ ;  /* 0x0000001019a27819 */ /* 0x000fe200000006ff */
[----:B------:R-:W-:Y:S01]  /*2f30*/  FMUL R149, R149, UR4 ;  /* 0x0000000495957c20 */ /* 0x000fe20008400000 */
[----:B------:R-:W-:Y:S01]  /*2f40*/  SHF.L.U32 R25, R37, 0x10, RZ ;  /* 0x0000001025197819 */ /* 0x000fe200000006ff */
[----:B------:R-:W-:Y:S01]  /*2f50*/  FFMA R156, R143, R156, R160 ;  /* 0x0000009c8f9c7223 */ /* 0x000fe200000000a0 */
[C---:B------:R-:W-:Y:S01]  /*2f60*/  IMAD.U32 R160, R68.reuse, 0x10000, RZ ;  /* 0x0001000044a07824 */ /* 0x040fe200078e00ff */
[----:B------:R-:W-:Y:S01]  /*2f70*/  PRMT R27, R68, 0x7632, R27 ;  /* 0x00007632441b7816 */ /* 0x000fe2000000001b */
[----:B------:R-:W-:Y:S01]  /*2f80*/  @P2 FADD R164, R164, 1 ;  /* 0x3f800000a4a42421 */ /* 0x000fe20000000000 */
[----:B------:R-:W-:Y:S01]  /*2f90*/  SHF.L.U32 R93, R69, 0x10, RZ ;  /* 0x00000010455d7819 */ /* 0x000fe200000006ff */
[----:B------:R-:W-:Y:S01]  /*2fa0*/  @P2 FADD R25, R25, 1 ;  /* 0x3f80000019192421 */ /* 0x000fe20000000000 */
        /* <DEDUP_REMOVED lines=27> */
[----:B------:R-:W-:Y:S01]  /*3160*/  FMUL R159, R159, UR4 ;  /* 0x000000049f9f7c20 */ /* 0x000fe20008400000 */
[----:B------:R-:W-:Y:S01]  /*3170*/  SHF.L.U32 R97, R97, 0x10, RZ ;  /* 0x0000001061617819 */ /* 0x000fe200000006ff */
[----:B------:R-:W-:Y:S01]  /*3180*/  FFMA R25, R151, R99, R109 ;  /* 0x0000006397197223 */ /* 0x000fe2000000006d */
[----:B------:R-:W-:Y:S01]  /*3190*/  SHF.L.U32 R99, R39, 0x10, RZ ;  /* 0x0000001027637819 */ /* 0x000fe200000006ff */
[----:B------:R-:W-:Y:S01]  /*31a0*/  FMUL R157, R157, UR4 ;  /* 0x000000049d9d7c20 */ /* 0x000fe20008400000 */
[C---:B------:R-:W-:Y:S01]  /*31b0*/  SHF.L.U32 R109, R40.reuse, 0x10, RZ ;  /* 0x00000010286d7819 */ /* 0x040fe200000006ff */
[----:B------:R-:W-:Y:S01]  /*31c0*/  @P2 FADD R97, R97, 1 ;  /* 0x3f80000061612421 */ /* 0x000fe20000000000 */
[----:B------:R-:W-:Y:S01]  /*31d0*/  SHF.L.U32 R95, R71, 0x10, RZ ;  /* 0x00000010475f7819 */ /* 0x000fe200000006ff */
[----:B------:R-:W-:Y:S01]  /*31e0*/  @P2 FADD R99, R99, 1 ;  /* 0x3f80000063632421 */ /* 0x000fe20000000000 */
[----:B------:R-:W-:Y:S01]  /*31f0*/  PRMT R127, R73, 0x7632, R127 ;  /* 0x00007632497f7816 */ /* 0x000fe2000000007f */
        /* <DEDUP_REMOVED lines=12> */
[----:B------:R-:W-:Y:S01]  /*32c0*/  @P2 FADD R125, R125, 1 ;  /* 0x3f8000007d7d2421 */ /* 0x000fe20000000000 */
[----:B------:R-:W-:Y:S01]  /*32d0*/  FMUL R113, R105, UR4 ;  /* 0x0000000469717c20 */ /* 0x000fe20008400000 */
[----:B------:R-:W-:Y:S01]  /*32e0*/  SHF.L.U32 R111, R73, 0x10, RZ ;  /* 0x00000010496f7819 */ /* 0x000fe200000006ff */
[----:B------:R-:W-:Y:S01]  /*32f0*/  @P2 FADD R109, R109, 1 ;  /* 0x3f8000006d6d2421 */ /* 0x000fe20000000000 */
[----:B------:R-:W-:Y:S01]  /*3300*/  FMUL R161, R161, UR4 ;  /* 0x00000004a1a17c20 */ /* 0x000fe20008400000 */
[----:B------:R-:W-:Y:S01]  /*3310*/  FFMA R105, R157, R101, R103 ;  /* 0x000000659d697223 */ /* 0x000fe20000000067 */
[----:B------:R-:W-:Y:S01]  /*3320*/  FFMA R101, R113, R125, R127 ;  /* 0x0000007d71657223 */ /* 0x000fe2000000007f */
[C---:B------:R-:W-:Y:S01]  /*3330*/  PRMT R113, R42.reuse, 0x7632, R113 ;  /* 0x000076322a717816 */ /* 0x040fe20000000071 */
[----:B------:R-:W-:Y:S01]  /*3340*/  FFMA R103, R161, R109, R111 ;  /* 0x0000006da1677223 */ /* 0x000fe2000000006f */
[----:B------:R-:W-:Y:S01]  /*3350*/  SHF.L.U32 R111, R42, 0x10, RZ ;  /* 0x000000102a6f7819 */ /* 0x000fe200000006ff */
[----:B------:R-:W-:Y:S01]  /*3360*/  FMUL R165, R165, UR4 ;  /* 0x00000004a5a57c20 */ /* 0x000fe20008400000 */
        /* <DEDUP_REMOVED lines=17> */
[----:B------:R-:W-:Y:S01]  /*3480*/  IMAD.U32 R113, R113, 0x10000, RZ ;  /* 0x0001000071717824 */ /* 0x000fe200078e00ff */
        /* <DEDUP_REMOVED lines=10> */
[----:B------:R-:W-:Y:S01]  /*3530*/  SHF.L.U32 R129, R76, 0x10, RZ ;  /* 0x000000104c817819 */ /* 0x000fe200000006ff */
        /* <DEDUP_REMOVED lines=18> */
[----:B------:R-:W-:Y:S01]  /*3660*/  IMAD.U32 R129, R129, 0x10000, RZ ;  /* 0x0001000081817824 */ /* 0x000fe200078e00ff */
[----:B------:R-:W-:Y:S01]  /*3670*/  PRMT R131, R47, 0x7632, R131 ;  /* 0x000076322f837816 */ /* 0x000fe20000000083 */
[----:B------:R-:W-:Y:S01]  /*3680*/  @P2 FADD R127, R127, 1 ;  /* 0x3f8000007f7f2421 */ /* 0x000fe20000000000 */
[----:B------:R-:W-:Y:S01]  /*3690*/  FMUL R16, R16, UR4 ;  /* 0x0000000410107c20 */ /* 0x000fe20008400000 */
        /* <DEDUP_REMOVED lines=15> */
[----:B------:R-:W-:Y:S01]  /*3790*/  FFMA R125, R20, R113, R125 ;  /* 0x00000071147d7223 */ /* 0x000fe2000000007d */
[----:B------:R-:W-:-:S02]  /*37a0*/  IMAD.U32 R135, R49, 0x10000, RZ ;  /* 0x0001000031877824 */ /* 0x000fc400078e00ff */
        /* <DEDUP_REMOVED lines=24> */
[----:B------:R-:W-:Y:S01]  /*3930*/  FADD R24, R100, -UR14 ;  /* 0x8000000e64187e21 */ /* 0x000fe20008000000 */
        /* <DEDUP_REMOVED lines=14> */
[----:B------:R-:W-:Y:S01]  /*3a20*/  SHF.L.U32 R129, R51, 0x10, RZ ;  /* 0x0000001033817819 */ /* 0x000fe200000006ff */
[C---:B------:R-:W-:Y:S01]  /*3a30*/  IMAD.U32 R131, R83.reuse, 0x10000, RZ ;  /* 0x0001000053837824 */ /* 0x040fe200078e00ff */
        /* <DEDUP_REMOVED lines=12> */
[----:B------:R-:W-:Y:S01]  /*3b00*/  FFMA R102, R115, R24, R26 ;  /* 0x0000001873667223 */ /* 0x000fe2000000001a */
[----:B------:R-:W-:Y:S01]  /*3b10*/  PRMT R24, R52, 0x7632, R24 ;  /* 0x0000763234187816 */ /* 0x000fe20000000018 */
[----:B------:R-:W-:Y:S01]  /*3b20*/  FFMA R115, R92, R133, R135 ;  /* 0x000000855c737223 */ /* 0x000fe20000000087 */
[----:B------:R-:W-:Y:S01]  /*3b30*/  SHF.L.U32 R92, R53, 0x10, RZ ;  /* 0x00000010355c7819 */ /* 0x000fe200000006ff */
[----:B------:R-:W-:Y:S01]  /*3b40*/  FADD R117, R117, -UR14 ;  /* 0x8000000e75757e21 */ /* 0x000fe20008000000 */
[----:B------:R-:W-:Y:S01]  /*3b50*/  PRMT R133, R53, 0x7632, R133 ;  /* 0x0000763235857816 */ /* 0x000fe20000000085 */
[----:B------:R-:W-:Y:S01]  /*3b60*/  FADD R104, R104, -UR14 ;  /* 0x8000000e68687e21 */ /* 0x000fe20008000000 */
[----:B------:R-:W-:Y:S01]  /*3b70*/  SHF.L.U32 R129, R24, 0x10, RZ ;  /* 0x0000001018817819 */ /* 0x000fe200000006ff */
[----:B------:R-:W-:Y:S01]  /*3b80*/  @P2 FADD R92, R92, 1 ;  /* 0x3f8000005c5c2421 */ /* 0x000fe20000000000 */
[----:B------:R-:W-:Y:S01]  /*3b90*/  PRMT R26, R84, 0x7632, R26 ;  /* 0x00007632541a7816 */ /* 0x000fe2000000001a */
[----:B------:R-:W-:Y:S01]  /*3ba0*/  FADD R106, R106, -UR14 ;  /* 0x8000000e6a6a7e21 */ /* 0x000fe20008000000 */
[----:B------:R-:W-:Y:S01]  /*3bb0*/  PRMT R135, R85, 0x7632, R135 ;  /* 0x0000763255877816 */ /* 0x000fe20000000087 */
[----:B------:R-:W-:Y:S01]  /*3bc0*/  FMUL R117, R117, UR4 ;  /* 0x0000000475757c20 */ /* 0x000fe20008400000 */
[----:B------:R-:W-:Y:S01]  /*3bd0*/  SHF.L.U32 R24, R85, 0x10, RZ ;  /* 0x0000001055187819 */ /* 0x000fe200000006ff */
[----:B------:R-:W-:Y:S01]  /*3be0*/  @P2 FADD R129, R129, 1 ;  /* 0x3f80000081812421 */ /* 0x000fe20000000000 */
[----:B------:R-:W-:Y:S01]  /*3bf0*/  SHF.L.U32 R133, R133, 0x10, RZ ;  /* 0x0000001085857819 */ /* 0x000fe200000006ff */
[----:B------:R-:W-:Y:S01]  /*3c00*/  IMAD.U32 R135, R135, 0x10000, RZ ;  /* 0x0001000087877824 */ /* 0x000fe200078e00ff */
[----:B------:R-:W-:Y:S01]  /*3c10*/  @P0 FMNMX R5, R5, |R0|, !PT ;  /* 0x4000000005050209 */ /* 0x000fe20007800000 */
[----:B------:R-:W-:Y:S01]  /*3c20*/  FMUL R104, R104, UR4 ;  /* 0x0000000468687c20 */ /* 0x000fe20008400000 */
[----:B------:R-:W-:Y:S01]  /*3c30*/  SHF.L.U32 R131, R26, 0x10, RZ ;  /* 0x000000101a837819 */ /* 0x000fe200000006ff */
[----:B------:R-:W-:Y:S01]  /*3c40*/  @P2 FADD R133, R133, 1 ;  /* 0x3f80000085852421 */ /* 0x000fe20000000000 */
[----:B------:R-:W-:Y:S01]  /*3c50*/  FMUL R106, R106, UR4 ;  /* 0x000000046a6a7c20 */ /* 0x000fe20008400000 */
[--C-:B------:R-:W-:Y:S01]  /*3c60*/  FFMA R117, R117, R92, R24.reuse ;  /* 0x0000005c75757223 */ /* 0x100fe20000000018 */
[----:B------:R-:W-:Y:S01]  /*3c70*/  @P0 FMNMX R5, R5, |R112|, !PT ;  /* 0x4000007005050209 */ /* 0x000fe20007800000 */
[----:B------:R-:W-:Y:S01]  /*3c80*/  FFMA R129, R104, R129, R131 ;  /* 0x0000008168817223 */ /* 0x000fe20000000083 */
[----:B------:R-:W-:Y:S01]  /*3c90*/  PRMT R24, R54, 0x7632, R24 ;  /* 0x0000763236187816 */ /* 0x000fe20000000018 */
[----:B------:R-:W-:Y:S01]  /*3ca0*/  FFMA R106, R106, R133, R135 ;  /* 0x000000856a6a7223 */ /* 0x000fe20000000087 */
[----:B------:R-:W-:Y:S01]  /*3cb0*/  @P0 FMNMX R5, R5, |R110|, !PT ;  /* 0x4000006e05050209 */ /* 0x000fe20007800000 */
[----:B------:R-:W-:Y:S01]  /*3cc0*/  FADD R118, R118, -UR14 ;  /* 0x8000000e76767e21 */ /* 0x000fe20008000000 */
[----:B------:R-:W-:Y:S01]  /*3cd0*/  SHF.L.U32 R131, R54, 0x10, RZ ;  /* 0x0000001036837819 */ /* 0x000fe200000006ff */
[----:B------:R-:W-:Y:S01]  /*3ce0*/  FADD R119, R119, -UR14 ;  /* 0x8000000e77777e21 */ /* 0x000fe20008000000 */
[----:B------:R-:W-:Y:S01]  /*3cf0*/  SHF.L.U32 R135, R24, 0x10, RZ ;  /* 0x0000001018877819 */ /* 0x000fe200000006ff */
        /* <DEDUP_REMOVED lines=9> */
[----:B------:R-:W-:Y:S01]  /*3d90*/  @P0 FMNMX R5, R5, |R140|, !PT ;  /* 0x4000008c05050209 */ /* 0x000fe20007800000 */
[----:B------:R-:W-:Y:S01]  /*3da0*/  FFMA R131, R118, R131, R133 ;  /* 0x0000008376837223 */ /* 0x000fe20000000085 */
[----:B------:R-:W-:Y:S01]  /*3db0*/  PRMT R26, R86, 0x7632, R26 ;  /* 0x00007632561a7816 */ /* 0x000fe2000000001a */
[----:B------:R-:W-:Y:S01]  /*3dc0*/  FFMA R118, R119, R24, R92 ;  /* 0x0000001877767223 */ /* 0x000fe2000000005c */
[----:B------:R-:W-:Y:S01]  /*3dd0*/  PRMT R24, R55, 0x7632, R24 ;  /* 0x0000763237187816 */ /* 0x000fe20000000018 */
[----:B------:R-:W-:Y:S01]  /*3de0*/  FADD R120, R120, -UR14 ;  /* 0x8000000e78787e21 */ /* 0x000fe20008000000 */
[----:B------:R-:W-:Y:S01]  /*3df0*/  @P0 FMNMX R5, R5, |R138|, !PT ;  /* 0x4000008a05050209 */ /* 0x000fe20007800000 */
[----:B------:R-:W-:Y:S01]  /*3e00*/  FADD R124, R124, -UR14 ;  /* 0x8000000e7c7c7e21 */ /* 0x000fe20008000000 */
[----:B------:R-:W-:Y:S01]  /*3e10*/  PRMT R92, R56, 0x7632, R92 ;  /* 0x00007632385c7816 */ /* 0x000fe2000000005c */
[----:B------:R-:W-:Y:S01]  /*3e20*/  FMUL R126, R126, UR4 ;  /* 0x000000047e7e7c20 */ /* 0x000fe20008400000 */
[----:B------:R-:W-:Y:S01]  /*3e30*/  SHF.L.U32 R137, R26, 0x10, RZ ;  /* 0x000000101a897819 */ /* 0x000fe200000006ff */
[----:B------:R-:W-:Y:S01]  /*3e40*/  @P2 FADD R135, R135, 1 ;  /* 0x3f80000087872421 */ /* 0x000fe20000000000 */
[----:B------:R-:W-:Y:S01]  /*3e50*/  PRMT R26, R87, 0x7632, R26 ;  /* 0x00007632571a7816 */ /* 0x000fe2000000001a */
[----:B------:R-:W-:Y:S01]  /*3e60*/  FMUL R124, R124, UR4 ;  /* 0x000000047c7c7c20 */ /* 0x000fe20008400000 */
[----:B------:R-:W-:Y:S01]  /*3e70*/  SHF.L.U32 R119, R24, 0x10, RZ ;  /* 0x0000001018777819 */ /* 0x000fe200000006ff */
[----:B------:R-:W-:Y:S01]  /*3e80*/  FMUL R24, R120, UR4 ;  /* 0x0000000478187c20 */ /* 0x000fe20008400000 */
[----:B------:R-:W-:Y:S01]  /*3e90*/  @P0 FMNMX R5, R5, |R136|, !PT ;  /* 0x4000008805050209 */ /* 0x000fe20007800000 */
[----:B------:R-:W-:Y:S01]  /*3ea0*/  IMAD.U32 R133, R26, 0x10000, RZ ;  /* 0x000100001a857824 */ /* 0x000fe200078e00ff */
[----:B------:R-:W-:Y:S01]  /*3eb0*/  PRMT R104, R88, 0x7632, R104 ;  /* 0x0000763258687816 */ /* 0x000fe20000000068 */
[----:B------:R-:W-:Y:S01]  /*3ec0*/  @P2 FADD R119, R119, 1 ;  /* 0x3f80000077772421 */ /* 0x000fe20000000000 */
[----:B------:R-:W-:Y:S01]  /*3ed0*/  SHF.L.U32 R139, R92, 0x10, RZ ;  /* 0x000000105c8b7819 */ /* 0x000fe200000006ff */
[----:B------:R-:W-:Y:S01]  /*3ee0*/  FFMA R124, R124, R135, R137 ;  /* 0x000000877c7c7223 */ /* 0x000fe20000000089 */
[----:B------:R-:W-:Y:S01]  /*3ef0*/  @P0 FMNMX R5, R5, |R146|, !PT ;  /* 0x4000009205050209 */ /* 0x000fe20007800000 */
[----:B------:R-:W-:Y:S01]  /*3f00*/  FFMA R120, R126, R119, R133 ;  /* 0x000000777e787223 */ /* 0x000fe20000000085 */
[----:B------:R-:W-:Y:S01]  /*3f10*/  SHF.L.U32 R141, R104, 0x10, RZ ;  /* 0x00000010688d7819 */ /* 0x000fe200000006ff */
[----:B------:R-:W-:Y:S01]  /*3f20*/  @P2 FADD R139, R139, 1 ;  /* 0x3f8000008b8b2421 */ /* 0x000fe20000000000 */
[----:B------:R-:W-:Y:S01]  /*3f30*/  @P0 FMNMX R5, R5, |R144|, !PT ;  /* 0x4000009005050209 */ /* 0x000fe20007800000 */
[----:B------:R-:W-:Y:S01]  /*3f40*/  FADD R128, R128, -UR14 ;  /* 0x8000000e80807e21 */ /* 0x000fe20008000000 */
[----:B------:R-:W-:Y:S01]  /*3f50*/  SHF.L.U32 R135, R56, 0x10, RZ ;  /* 0x0000001038877819 */ /* 0x000fe200000006ff */
[----:B------:R-:W-:Y:S01]  /*3f60*/  FFMA R133, R24, R139, R141 ;  /* 0x0000008b18857223 */ /* 0x000fe2000000008d */
[----:B------:R-:W-:Y:S01]  /*3f70*/  PRMT R24, R57, 0x7632, R24 ;  /* 0x0000763239187816 */ /* 0x000fe20000000018 */
[----:B------:R-:W-:Y:S01]  /*3f80*/  FADD R121, R121, -UR14 ;  /* 0x8000000e79797e21 */ /* 0x000fe20008000000 */
[----:B------:R-:W-:Y:S01]  /*3f90*/  @P0 FMNMX R5, R5, |R142|, !PT ;  /* 0x4000008e05050209 */ /* 0x000fe20007800000 */
[----:B------:R-:W-:Y:S01]  /*3fa0*/  @P2 FADD R135, R135, 1 ;  /* 0x3f80000087872421 */ /* 0x000fe20000000000 */
[----:B------:R-:W-:Y:S01]  /*3fb0*/  PRMT R26, R89, 0x7632, R26 ;  /* 0x00007632591a7816 */ /* 0x000fe2000000001a */
[----:B------:R-:W-:Y:S01]  /*3fc0*/  FMUL R128, R128, UR4 ;  /* 0x0000000480807c20 */ /* 0x000fe20008400000 */
[----:B------:R-:W-:Y:S01]  /*3fd0*/  SHF.L.U32 R24, R24, 0x10, RZ ;  /* 0x0000001018187819 */ /* 0x000fe200000006ff */
[----:B------:R-:W-:Y:S01]  /*3fe0*/  FMUL R121, R121, UR4 ;  /* 0x0000000479797c20 */ /* 0x000fe20008400000 */
[----:B------:R-:W-:Y:S01]  /*3ff0*/  @P0 FMNMX R5, R5, |R152|, !PT ;  /* 0x4000009805050209 */ /* 0x000fe20007800000 */
        /* <DEDUP_REMOVED lines=28> */
[----:B------:R-:W-:Y:S01]  /*41c0*/  @P1 FMUL R112, R112, UR7 ;  /* 0x0000000770701c20 */ /* 0x000fe20008400000 */
[----:B------:R-:W-:Y:S01]  /*41d0*/  @P0 FMNMX R5, R5, |R154|, !PT ;  /* 0x4000009a05050209 */ /* 0x000fe20007800000 */
[----:B------:R-:W-:Y:S01]  /*41e0*/  FFMA R130, R132, R139, R141 ;  /* 0x0000008b84827223 */ /* 0x000fe2000000008d */
[----:B------:R-:W-:Y:S01]  /*41f0*/  PRMT R24, R59, 0x7632, R24 ;  /* 0x000076323b187816 */ /* 0x000fe20000000018 */
[----:B------:R-:W-:Y:S01]  /*4200*/  FFMA R132, R122, R121, R137 ;  /* 0x000000797a847223 */ /* 0x000fe20000000089 */
[----:B------:R-:W-:Y:S01]  /*4210*/  F2FP.SATFINITE.E4M3.F32.PACK_AB_MERGE_C R121, RZ, R0, RZ ;  /* 0x00000000ff79723e */ /* 0x000fe200048070ff */
[----:B------:R-:W-:Y:S01]  /*4220*/  FADD R123, R123, -UR14 ;  /* 0x8000000e7b7b7e21 */ /* 0x000fe20008000000 */
[----:B------:R-:W-:Y:S01]  /*4230*/  F2FP.SATFINITE.E4M3.F32.PACK_AB_MERGE_C R112, RZ, R112, RZ ;  /* 0x00000070ff70723e */ /* 0x000fe200048070ff */
[----:B------:R-:W-:Y:S01]  /*4240*/  @P1 FMUL R110, R110, UR7 ;  /* 0x000000076e6e1c20 */ /* 0x000fe20008400000 */
[----:B------:R-:W-:Y:S01]  /*4250*/  @P0 FMNMX R5, R5, |R164|, !PT ;  /* 0x400000a405050209 */ /* 0x000fe20007800000 */
[----:B------:R-:W-:Y:S01]  /*4260*/  @P1 FMUL R140, R140, UR7 ;  /* 0x000000078c8c1c20 */ /* 0x000fe20008400000 */
[----:B------:R-:W-:Y:S01]  /*4270*/  PRMT R26, R91, 0x7632, R26 ;  /* 0x000076325b1a7816 */ /* 0x000fe2000000001a */
[----:B------:R-:W-:Y:S01]  /*4280*/  FMUL R123, R123, UR4 ;  /* 0x000000047b7b7c20 */ /* 0x000fe20008400000 */
[----:B------:R-:W-:Y:S01]  /*4290*/  SHF.L.U32 R24, R24, 0x10, RZ ;  /* 0x0000001018187819 */ /* 0x000fe200000006ff */
[----:B------:R-:W-:Y:S01]  /*42a0*/  @P1 FMUL R144, R144, UR7 ;  /* 0x0000000790901c20 */ /* 0x000fe20008400000 */
[----:B------:R-:W-:Y:S01]  /*42b0*/  LOP3.LUT R121, R121, 0xff, RZ, 0xc0, !PT ;  /* 0x000000ff79797812 */ /* 0x000fe200078ec0ff */
[----:B------:R-:W-:Y:S01]  /*42c0*/  @P1 FMUL R142, R142, UR7 ;  /* 0x000000078e8e1c20 */ /* 0x000fe20008400000 */
[----:B------:R-:W-:Y:S01]  /*42d0*/  SHF.L.U32 R112, R112, 0x8, RZ ;  /* 0x0000000870707819 */ /* 0x000fe200000006ff */
[----:B------:R-:W-:Y:S01]  /*42e0*/  @P2 FADD R24, R24, 1 ;  /* 0x3f80000018182421 */ /* 0x000fe20000000000 */
[----:B------:R-:W-:Y:S01]  /*42f0*/  @P0 FMNMX R5, R5, |R162|, !PT ;  /* 0x400000a205050209 */ /* 0x000fe20007800000 */
[----:B------:R-:W-:Y:S01]  /*4300*/  @P1 FMUL R138, R138, UR7 ;  /* 0x000000078a8a1c20 */ /* 0x000fe20008400000 */
        /* <DEDUP_REMOVED lines=9> */
[----:B------:R-:W-:Y:S01]  /*43a0*/  USHF.L.U32 UR12, UR10, 0x7, URZ ;  /* 0x000000070a0c7899 */ /* 0x000fe2000800063f */
[----:B------:R-:W-:Y:S01]  /*43b0*/  @P0 FMNMX R5, R5, |R160|, !PT ;  /* 0x400000a005050209 */ /* 0x000fe20007800000 */
        /* <DEDUP_REMOVED lines=12> */
[----:B------:R-:W-:Y:S01]  /*4480*/  IMAD.U32 R139, R59, 0x10000, RZ ;  /* 0x000100003b8b7824 */ /* 0x000fe200078e00ff */
[----:B------:R-:W-:Y:S01]  /*4490*/  @P0 FMNMX R5, R5, |R27|, !PT ;  /* 0x4000001b05050209 */ /* 0x000fe20007800000 */
[----:B------:R-:W-:Y:S01]  /*44a0*/  @P1 FMUL R27, R27, UR7 ;  /* 0x000000071b1b1c20 */ /* 0x000fe20008400000 */
[----:B------:R-:W-:Y:S01]  /*44b0*/  F2FP.SATFINITE.E4M3.F32.PACK_AB_MERGE_C R9, RZ, R138, RZ ;  /* 0x0000008aff09723e */ /* 0x000fe200048070ff */
[----:B------:R-:W-:Y:S01]  /*44c0*/  FADD R134, R134, -UR14 ;  /* 0x8000000e86867e21 */ /* 0x000fe20008000000 */
[----:B------:R-:W-:Y:S01]  /*44d0*/  LOP3.LUT R121, R121, 0xff, RZ, 0xc0, !PT ;  /* 0x000000ff79797812 */ /* 0x000fe200078ec0ff */
[----:B------:R-:W-:Y:S01]  /*44e0*/  @P1 FMUL R148, R148, UR7 ;  /* 0x0000000794941c20 */ /* 0x000fe20008400000 */
[----:B------:R-:W-:Y:S01]  /*44f0*/  SHF.L.U32 R142, R142, 0x8, RZ ;  /* 0x000000088e8e7819 */ /* 0x000fe200000006ff */
[----:B------:R-:W-:Y:S01]  /*4500*/  @P2 FADD R139, R139, 1 ;  /* 0x3f8000008b8b2421 */ /* 0x000fe20000000000 */
[----:B------:R-:W-:Y:S01]  /*4510*/  @P0 FMNMX R5, R5, |R25|, !PT ;  /* 0x4000001905050209 */ /* 0x000fe20007800000 */
[----:B------:R-:W-:Y:S01]  /*4520*/  @P1 FMUL R25, R25, UR7 ;  /* 0x0000000719191c20 */ /* 0x000fe20008400000 */
[----:B------:R-:W-:Y:S01]  /*4530*/  LOP3.LUT R26, R26, 0xff, RZ, 0xc0, !PT ;  /* 0x000000ff1a1a7812 */ /* 0x000fe200078ec0ff */
[----:B------:R-:W-:Y:S01]  /*4540*/  FMUL R134, R134, UR4 ;  /* 0x0000000486867c20 */ /* 0x000fe20008400000 */
[----:B------:R-:W-:Y:S01]  /*4550*/  PRMT R9, R9, 0x7104, RZ ;  /* 0x0000710409097816 */ /* 0x000fe200000000ff */
[----:B------:R-:W-:Y:S01]  /*4560*/  @P1 FMUL R136, R136, UR7 ;  /* 0x0000000788881c20 */ /* 0x000fe20008400000 */
[----:B------:R-:W-:Y:S01]  /*4570*/  LOP3.LUT R142, R121, 0xffff, R142, 0xf8, !PT ;  /* 0x0000ffff798e7812 */ /* 0x000fe200078ef88e */
[----:B------:R-:W-:Y:S01]  /*4580*/  @P1 FMUL R146, R146, UR7 ;  /* 0x0000000792921c20 */ /* 0x000fe20008400000 */
[----:B------:R-:W-:Y:S01]  /*4590*/  LOP3.LUT R121, R11, 0xffffff00, RZ, 0xc0, !PT ;  /* 0xffffff000b797812 */ /* 0x000fe200078ec0ff */
[----:B------:R-:W-:Y:S01]  /*45a0*/  @P1 FMUL R154, R154, UR7 ;  /* 0x000000079a9a1c20 */ /* 0x000fe20008400000 */
        /* <DEDUP_REMOVED lines=8> */
[----:B------:R-:W-:-:S02]  /*4630*/  LOP3.LUT R121, R121, 0xff, RZ, 0xc0, !PT ;  /* 0x000000ff79797812 */ /* 0x000fc400078ec0ff */
[----:B------:R-:W-:Y:S02]  /*4640*/  PRMT R26, R26, 0x7104, RZ ;  /* 0x000071041a1a7816 */ /* 0x000fe400000000ff */
[----:B------:R-:W-:Y:S02]  /*4650*/  F2FP.SATFINITE.E4M3.F32.PACK_AB_MERGE_C R156, RZ, R156, RZ ;  /* 0x0000009cff9c723e */ /* 0x000fe400048070ff */
[----:B------:R-:W-:Y:S01]  /*4660*/  @P0 FMNMX R5, R5, |R95|, !PT ;  /* 0x4000005f05050209 */ /* 0x000fe20007800000 */
[----:B------:R-:W-:Y:S01]  /*4670*/  @P1 FMUL R95, R95, UR7 ;  /* 0x000000075f5f1c20 */ /* 0x000fe20008400000 */
[----:B------:R-:W-:Y:S02]  /*4680*/  LOP3.LUT R121, R121, 0xff00, R26, 0xf8, !PT ;  /* 0x0000ff0079797812 */ /* 0x000fe400078ef81a */
[----:B------:R-:W-:Y:S02]  /*4690*/  SHF.L.U32 R156, R156, 0x10, RZ ;  /* 0x000000109c9c7819 */ /* 0x000fe400000006ff */
[----:B------:R-:W-:Y:S01]  /*46a0*/  @P0 FMNMX R5, R5, |R105|, !PT ;  /* 0x4000006905050209 */ /* 0x000fe20007800000 */
[----:B------:R-:W-:Y:S01]  /*46b0*/  @P1 FMUL R105, R105, UR7 ;  /* 0x0000000769691c20 */ /* 0x000fe20008400000 */
[----:B------:R-:W-:-:S02]  /*46c0*/  MOV R104, UR12 ;  /* 0x0000000c00687c02 */ /* 0x000fc40008000f00 */
[----:B------:R-:W-:Y:S02]  /*46d0*/  LOP3.LUT R156, R121, 0xff0000, R156, 0xf8, !PT ;  /* 0x00ff0000799c7812 */ /* 0x000fe400078ef89c */
        /* <DEDUP_REMOVED lines=8> */
[----:B------:R-:W-:Y:S01]  /*4760*/  @P0 FMNMX R5, R5, |R101|, !PT ;  /* 0x4000006505050209 */ /* 0x000fe20007800000 */
[----:B------:R-:W-:Y:S01]  /*4770*/  @P1 FMUL R101, R101, UR7 ;  /* 0x0000000765651c20 */ /* 0x000fe20008400000 */
[----:B------:R-:W-:Y:S02]  /*4780*/  SHF.L.U32 R92, R6, 0xc, RZ ;  /* 0x0000000c065c7819 */ /* 0x000fe400000006ff */
[----:B------:R-:W-:Y:S02]  /*4790*/  LOP3.LUT R119, R119, 0x60, R8, 0xf8, !PT ;  /* 0x0000006077777812 */ /* 0x000fe400078ef808 */
[----:B------:R-:W-:-:S02]  /*47a0*/  LOP3.LUT R104, R13, 0xffffff00, RZ, 0xc0, !PT ;  /* 0xffffff000d687812 */ /* 0x000fc400078ec0ff */
[----:B------:R-:W-:Y:S02]  /*47b0*/  LOP3.LUT R162, R121, 0xffff, R162, 0xf8, !PT ;  /* 0x0000ffff79a27812 */ /* 0x000fe400078ef8a2 */
[----:B------:R-:W-:Y:S02]  /*47c0*/  SHF.L.U32 R13, R160, 0x10, RZ ;  /* 0x00000010a00d7819 */ /* 0x000fe400000006ff */
[----:B------:R-:W-:Y:S02]  /*47d0*/  F2FP.SATFINITE.E4M3.F32.PACK_AB_MERGE_C R27, RZ, R27, RZ ;  /* 0x0000001bff1b723e */ /* 0x000fe400048070ff */
[----:B------:R-:W-:Y:S01]  /*47e0*/  @P0 FMNMX R5, R5, |R111|, !PT ;  /* 0x4000006f05050209 */ /* 0x000fe20007800000 */
[----:B------:R-:W-:Y:S01]  /*47f0*/  @P1 FMUL R111, R111, UR7 ;  /* 0x000000076f6f1c20 */ /* 0x000fe20008400000 */
[----:B------:R-:W-:Y:S02]  /*4800*/  LOP3.LUT R119, R92, R119, RZ, 0xfc, !PT ;  /* 0x000000775c777212 */ /* 0x000fe400078efcff */
[----:B------:R-:W-:-:S02]  /*4810*/  F2FP.SATFINITE.E4M3.F32.PACK_AB_MERGE_C R92, RZ, R93, RZ ;  /* 0x0000005dff5c723e */ /* 0x000fc400048070ff */
[----:B------:R-:W-:Y:S02]  /*4820*/  LOP3.LUT R93, R162, 0xff0000, R13, 0xf8, !PT ;  /* 0x00ff0000a25d7812 */ /* 0x000fe400078ef80d */
[----:B------:R-:W-:Y:S02]  /*4830*/  LOP3.LUT R104, R104, 0xffff, R27, 0xf8, !PT ;  /* 0x0000ffff68687812 */ /* 0x000fe400078ef81b */
[----:B------:R-:W-:Y:S02]  /*4840*/  F2FP.SATFINITE.E4M3.F32.PACK_AB_MERGE_C R13, RZ, R25, RZ ;  /* 0x00000019ff0d723e */ /* 0x000fe400048070ff */
[----:B------:R-:W-:Y:S01]  /*4850*/  @P0 FMNMX R5, R5, |R109|, !PT ;  /* 0x4000006d05050209 */ /* 0x000fe20007800000 */
[----:B------:R-:W-:Y:S01]  /*4860*/  @P1 FMUL R109, R109, UR7 ;  /* 0x000000076d6d1c20 */ /* 0x000fe20008400000 */
[----:B------:R-:W-:Y:S02]  /*4870*/  F2FP.SATFINITE.E4M3.F32.PACK_AB_MERGE_C R99, RZ, R99, RZ ;  /* 0x00000063ff63723e */ /* 0x000fe400048070ff */
[----:B------:R-:W-:-:S02]  /*4880*/  LOP3.LUT R104, R104, 0xff, RZ, 0xc0, !PT ;  /* 0x000000ff68687812 */ /* 0x000fc400078ec0ff */
[----:B------:R-:W-:Y:S01]  /*4890*/  PRMT R13, R13, 0x7104, RZ ;  /* 0x000071040d0d7816 */ /* 0x000fe200000000ff */
[----:B------:R-:W-:Y:S01]  /*48a0*/  IMAD.U32 R99, R99, 0x10000, RZ ;  /* 0x0001000063637824 */ /* 0x000fe200078e00ff */
[----:B------:R-:W-:Y:S02]  /*48b0*/  F2FP.SATFINITE.E4M3.F32.PACK_AB_MERGE_C R97, RZ, R97, RZ ;  /* 0x00000061ff61723e */ /* 0x000fe400048070ff */
[----:B------:R-:W-:Y:S01]  /*48c0*/  @P0 FMNMX R5, R5, |R10|, !PT ;  /* 0x4000000a05050209 */ /* 0x000fe20007800000 */
[----:B------:R-:W-:Y:S01]  /*48d0*/  @P1 FMUL R10, R10, UR7 ;  /* 0x000000070a0a1c20 */ /* 0x000fe20008400000 */
[----:B------:R-:W-:Y:S02]  /*48e0*/  LOP3.LUT R104, R104, 0xff00, R13, 0xf8, !PT ;  /* 0x0000ff0068687812 */ /* 0x000fe400078ef80d */
        /* <DEDUP_REMOVED lines=20> */
[----:B------:R-:W-:Y:S01]  /*4a30*/  SHF.L.U32 R15, R103, 0x10, RZ ;  /* 0x00000010670f7819 */ /* 0x000fe200000006ff */
[----:B------:R-:W-:Y:S01]  /*4a40*/  VIADD R103, R119, 0x400 ;  /* 0x0000040077677836 */ /* 0x000fe20000000000 */
[----:B------:R-:W-:Y:S01]  /*4a50*/  @P0 FMNMX R5, R5, |R16|, !PT ;  /* 0x4000001005050209 */ /* 0x000fe20007800000 */
[----:B------:R-:W-:Y:S01]  /*4a60*/  @P1 FMUL R16, R16, UR7 ;  /* 0x0000000710101c20 */ /* 0x000fe20008400000 */
        /* <DEDUP_REMOVED lines=12> */
[----:B------:R-:W-:-:S02]  /*4b30*/  F2FP.SATFINITE.E4M3.F32.PACK_AB_MERGE_C R10, RZ, R10, RZ ;  /* 0x0000000aff0a723e */ /* 0x000fc400048070ff */
[----:B------:R-:W-:Y:S02]  /*4b40*/  F2FP.SATFINITE.E4M3.F32.PACK_AB_MERGE_C R107, RZ, R107, RZ ;  /* 0x0000006bff6b723e */ /* 0x000fe400048070ff */
[----:B------:R-:W-:Y:S02]  /*4b50*/  SHF.L.U32 R15, R15, 0x18, RZ ;  /* 0x000000180f0f7819 */ /* 0x000fe400000006ff */
[----:B------:R-:W-:Y:S01]  /*4b60*/  @P0 FMNMX R5, R5, |R113|, !PT ;  /* 0x4000007105050209 */ /* 0x000fe20007800000 */
[----:B------:R-:W-:Y:S01]  /*4b70*/  @P1 FMUL R113, R113, UR7 ;  /* 0x0000000771711c20 */ /* 0x000fe20008400000 */
[----:B------:R-:W-:Y:S02]  /*4b80*/  LOP3.LUT R25, R104, 0xff00, R25, 0xf8, !PT ;  /* 0x0000ff0068197812 */ /* 0x000fe400078ef819 */
[----:B------:R-:W-:Y:S02]  /*4b90*/  SHF.L.U32 R10, R10, 0x10, RZ ;  /* 0x000000100a0a7819 */ /* 0x000fe400000006ff */
[----:B------:R-:W-:-:S02]  /*4ba0*/  LOP3.LUT R107, R107, 0xffff, RZ, 0xc0, !PT ;  /* 0x0000ffff6b6b7812 */ /* 0x000fc400078ec0ff */
[----:B------:R-:W-:Y:S02]  /*4bb0*/  LOP3.LUT R104, R108, 0xff000000, R15, 0xf8, !PT ;  /* 0xff0000006c687812 */ /* 0x000fe400078ef80f */
[----:B------:R-:W-:Y:S01]  /*4bc0*/  @P0 FMNMX R5, R5, |R20|, !PT ;  /* 0x4000001405050209 */ /* 0x000fe20007800000 */
[----:B------:R-:W-:Y:S01]  /*4bd0*/  @P1 FMUL R20, R20, UR7 ;  /* 0x0000000714141c20 */ /* 0x000fe20008400000 */
[----:B------:R-:W-:Y:S02]  /*4be0*/  LOP3.LUT R10, R25, 0xff0000, R10, 0xf8, !PT ;  /* 0x00ff0000190a7812 */ /* 0x000fe400078ef80a */
[----:B------:R-:W-:Y:S02]  /*4bf0*/  SHF.L.U32 R15, R107, 0x18, RZ ;  /* 0x000000186b0f7819 */ /* 0x000fe400000006ff */
[----:B------:R-:W-:Y:S02]  /*4c00*/  LOP3.LUT R25, R17, 0xffffff00, RZ, 0xc0, !PT ;  /* 0xffffff0011197812 */ /* 0x000fe400078ec0ff */
[----:B------:R-:W-:-:S02]  /*4c10*/  F2FP.SATFINITE.E4M3.F32.PACK_AB_MERGE_C R22, RZ, R22, RZ ;  /* 0x00000016ff16723e */ /* 0x000fc400048070ff */
[----:B------:R-:W-:Y:S01]  /*4c20*/  @P0 FMNMX R5, R5, |R127|, !PT ;  /* 0x4000007f05050209 */ /* 0x000fe20007800000 */
[----:B------:R-:W-:Y:S01]  /*4c30*/  @P1 FMUL R127, R127, UR7 ;  /* 0x000000077f7f1c20 */ /* 0x000fe20008400000 */
[----:B------:R-:W-:Y:S02]  /*4c40*/  LOP3.LUT R15, R10, R15, RZ, 0xfc, !PT ;  /* 0x0000000f0a0f7212 */ /* 0x000fe400078efcff */
[----:B------:R-:W-:Y:S02]  /*4c50*/  F2FP.SATFINITE.E4M3.F32.PACK_AB_MERGE_C R17, RZ, R14, RZ ;  /* 0x0000000eff11723e */ /* 0x000fe400048070ff */
[----:B------:R-:W-:Y:S02]  /*4c60*/  F2FP.SATFINITE.E4M3.F32.PACK_AB_MERGE_C R12, RZ, R12, RZ ;  /* 0x0000000cff0c723e */ /* 0x000fe400048070ff */
[----:B------:R-:W-:Y:S02]  /*4c70*/  LOP3.LUT R25, R25, 0xffff, R22, 0xf8, !PT ;  /* 0x0000ffff19197812 */ /* 0x000fe400078ef816 */
[----:B------:R-:W-:-:S02]  /*4c80*/  F2FP.SATFINITE.E4M3.F32.PACK_AB_MERGE_C R10, RZ, R125, RZ ;  /* 0x0000007dff0a723e */ /* 0x000fc400048070ff */
[----:B------:R-:W-:Y:S01]  /*4c90*/  @P0 FMNMX R5, R5, |R98|, !PT ;  /* 0x4000006205050209 */ /* 0x000fe20007800000 */
[----:B------:R-:W-:Y:S01]  /*4ca0*/  @P1 FMUL R98, R98, UR7 ;  /* 0x0000000762621c20 */ /* 0x000fe20008400000 */
[----:B------:R-:W-:Y:S02]  /*4cb0*/  LOP3.LUT R17, R17, 0xff, RZ, 0xc0, !PT ;  /* 0x000000ff11117812 */ /* 0x000fe400078ec0ff */
[----:B------:R-:W-:Y:S02]  /*4cc0*/  SHF.L.U32 R12, R12, 0x8, RZ ;  /* 0x000000080c0c7819 */ /* 0x000fe400000006ff */
[----:B------:R-:W-:Y:S02]  /*4cd0*/  LOP3.LUT R25, R25, 0xff, RZ, 0xc0, !PT ;  /* 0x000000ff19197812 */ /* 0x000fe400078ec0ff */
[----:B------:R-:W-:Y:S02]  /*4ce0*/  PRMT R10, R10, 0x7104, RZ ;  /* 0x000071040a0a7816 */ /* 0x000fe400000000ff */
[----:B------:R-:W-:-:S02]  /*4cf0*/  F2FP.SATFINITE.E4M3.F32.PACK_AB_MERGE_C R18, RZ, R18, RZ ;  /* 0x00000012ff12723e */ /* 0x000fc400048070ff */
[----:B------:R-:W-:Y:S01]  /*4d00*/  @P0 FMNMX R5, R5, |R94|, !PT ;  /* 0x4000005e05050209 */ /* 0x000fe20007800000 */
[----:B------:R-:W-:Y:S01]  /*4d10*/  @P1 FMUL R94, R94, UR7 ;  /* 0x000000075e5e1c20 */ /* 0x000fe20008400000 */
[----:B------:R-:W-:Y:S02]  /*4d20*/  LOP3.LUT R17, R17, 0xffff, R12, 0xf8, !PT ;  /* 0x0000ffff11117812 */ /* 0x000fe400078ef80c */
[----:B------:R-:W-:Y:S02]  /*4d30*/  LOP3.LUT R12, R25, 0xff00, R10, 0xf8, !PT ;  /* 0x0000ff00190c7812 */ /* 0x000fe400078ef80a */
[----:B------:R-:W-:Y:S02]  /*4d40*/  SHF.L.U32 R10, R18, 0x10, RZ ;  /* 0x00000010120a7819 */ /* 0x000fe400000006ff */
[----:B------:R-:W-:Y:S02]  /*4d50*/  F2FP.SATFINITE.E4M3.F32.PACK_AB_MERGE_C R16, RZ, R16, RZ ;  /* 0x00000010ff10723e */ /* 0x000fe400048070ff */
[----:B------:R-:W-:Y:S01]  /*4d60*/  @P0 FMNMX R5, R5, |R114|, !PT ;  /* 0x4000007205050209 */ /* 0x000fe20007800000 */
[----:B------:R-:W-:Y:S01]  /*4d70*/  @P1 FMUL R114, R114, UR7 ;  /* 0x0000000772721c20 */ /* 0x000fe20008400000 */
[----:B------:R-:W-:-:S02]  /*4d80*/  LOP3.LUT R27, R17, 0xff0000, R10, 0xf8, !PT ;  /* 0x00ff0000111b7812 */ /* 0x000fc400078ef80a */
[----:B------:R-:W-:Y:S02]  /*4d90*/  LOP3.LUT R10, R16, 0xffff, RZ, 0xc0, !PT ;  /* 0x0000ffff100a7812 */ /* 0x000fe400078ec0ff */
[----:B------:R-:W-:Y:S01]  /*4da0*/  @P0 FMNMX R5, R5, |R100|, !PT ;  /* 0x4000006405050209 */ /* 0x000fe20007800000 */
[----:B------:R-:W-:Y:S01]  /*4db0*/  @P1 FMUL R100, R100, UR7 ;  /* 0x0000000764641c20 */ /* 0x000fe20008400000 */
[----:B------:R-:W-:Y:S01]  /*4dc0*/  F2FP.SATFINITE.E4M3.F32.PACK_AB_MERGE_C R25, RZ, R127, RZ ;  /* 0x0000007fff19723e */ /* 0x000fe200048070ff */
[----:B------:R-:W-:Y:S01]  /*4dd0*/  IMAD.SHL.U32 R10, R10, 0x1000000, RZ ;  /* 0x010000000a0a7824 */ /* 0x000fe200078e00ff */
[----:B------:R-:W-:Y:S01]  /*4de0*/  @P0 FMNMX R5, R5, |R96|, !PT ;  /* 0x4000006005050209 */ /* 0x000fe20007800000 */
[----:B------:R-:W-:Y:S01]  /*4df0*/  @P1 FMUL R96, R96, UR7 ;  /* 0x0000000760601c20 */ /* 0x000fe20008400000 */
        /* <DEDUP_REMOVED lines=23> */
[----:B------:R-:W-:Y:S01]  /*4f70*/  @P0 FMNMX R5, R5, |R106|, !PT ;  /* 0x4000006a05050209 */ /* 0x000fe20007800000 */
[----:B------:R-:W-:Y:S01]  /*4f80*/  @P1 FMUL R106, R106, UR7 ;  /* 0x000000076a6a1c20 */ /* 0x000fe20008400000 */
[----:B------:R-:W-:Y:S01]  /*4f90*/  F2FP.SATFINITE.E4M3.F32.PACK_AB_MERGE_C R10, RZ, R115, RZ ;  /* 0x00000073ff0a723e */ /* 0x000fe200048070ff */
[----:B0-----:R-:W-:Y:S01]  /*4fa0*/  IMAD.WIDE.U32 R98, R2, 0x8, R94 ;  /* 0x0000000802627825 */ /* 0x001fe200078e005e */
[----:B------:R-:W-:Y:S02]  /*4fb0*/  F2FP.SATFINITE.E4M3.F32.PACK_AB_MERGE_C R129, RZ, R129, RZ ;  /* 0x00000081ff81723e */ /* 0x000fe400048070ff */
        /* <DEDUP_REMOVED lines=9> */
[----:B------:R-:W-:-:S02]  /*5050*/  SHF.L.U32 R113, R113, 0x10, RZ ;  /* 0x0000001071717819 */ /* 0x000fc400000006ff */
[----:B------:R-:W-:Y:S02]  /*5060*/  LOP3.LUT R20, R20, 0xffff, RZ, 0xc0, !PT ;  /* 0x0000ffff14147812 */ /* 0x000fe400078ec0ff */
[----:B------:R-:W-:Y:S02]  /*5070*/  F2FP.SATFINITE.E4M3.F32.PACK_AB_MERGE_C R10, RZ, R117, RZ ;  /* 0x00000075ff0a723e */ /* 0x000fe400048070ff */
[----:B------:R-:W-:Y:S01]  /*5080*/  @P0 FMNMX R5, R5, |R118|, !PT ;  /* 0x4000007605050209 */ /* 0x000fe20007800000 */
[----:B------:R-:W-:Y:S01]  /*5090*/  @P1 FMUL R118, R118, UR7 ;  /* 0x0000000776761c20 */ /* 0x000fe20008400000 */
[----:B------:R-:W-:Y:S02]  /*50a0*/  LOP3.LUT R12, R12, 0xff0000, R113, 0xf8, !PT ;  /* 0x00ff00000c0c7812 */ /* 0x000fe400078ef871 */
[----:B------:R-:W-:Y:S02]  /*50b0*/  SHF.L.U32 R17, R20, 0x18, RZ ;  /* 0x0000001814117819 */ /* 0x000fe400000006ff */
[----:B------:R-:W-:-:S02]  /*50c0*/  SHF.L.U32 R10, R10, 0x10, RZ ;  /* 0x000000100a0a7819 */ /* 0x000fc400000006ff */
[----:B------:R-:W-:Y:S02]  /*50d0*/  F2FP.SATFINITE.E4M3.F32.PACK_AB_MERGE_C R100, RZ, R100, RZ ;  /* 0x00000064ff64723e */ /* 0x000fe400048070ff */
[----:B------:R-:W-:Y:S01]  /*50e0*/  @P0 FMNMX R5, R5, |R120|, !PT ;  /* 0x4000007805050209 */ /* 0x000fe20007800000 */
[----:B------:R-:W-:Y:S01]  /*50f0*/  @P1 FMUL R120, R120, UR7 ;  /* 0x0000000778781c20 */ /* 0x000fe20008400000 */
[----:B------:R-:W-:Y:S02]  /*5100*/  LOP3.LUT R17, R12, R17, RZ, 0xfc, !PT ;  /* 0x000000110c117212 */ /* 0x000fe400078efcff */
[----:B------:R-:W-:Y:S02]  /*5110*/  LOP3.LUT R129, R129, 0xff0000, R10, 0xf8, !PT ;  /* 0x00ff000081817812 */ /* 0x000fe400078ef80a */
[----:B------:R-:W-:Y:S02]  /*5120*/  LOP3.LUT R19, R19, 0xffff, R100, 0xf8, !PT ;  /* 0x0000ffff13137812 */ /* 0x000fe400078ef864 */
[----:B------:R-:W-:-:S02]  /*5130*/  F2FP.SATFINITE.E4M3.F32.PACK_AB_MERGE_C R12, RZ, R96, RZ ;  /* 0x00000060ff0c723e */ /* 0x000fc400048070ff */
[----:B------:R-:W-:Y:S01]  /*5140*/  F2FP.SATFINITE.E4M3.F32.PACK_AB_MERGE_C R10, RZ, R106, RZ ;  /* 0x0000006aff0a723e */ /* 0x000fe200048070ff */
[----:B------:R-:W0:Y:S01]  /*5150*/  @!P3 LDC.64 R96, c[0x0][0x230] ;  /* 0x00008c00ff60bb82 */ /* 0x000e220000000a00 */
[----:B------:R-:W-:Y:S01]  /*5160*/  @P0 FMNMX R5, R5, |R135|, !PT ;  /* 0x4000008705050209 */ /* 0x000fe20007800000 */
[----:B------:R-:W-:Y:S01]  /*5170*/  @P1 FMUL R135, R135, UR7 ;  /* 0x0000000787871c20 */ /* 0x000fe20008400000 */
[----:B------:R-:W-:Y:S02]  /*5180*/  LOP3.LUT R19, R19, 0xff, RZ, 0xc0, !PT ;  /* 0x000000ff13137812 */ /* 0x000fe400078ec0ff */
[----:B------:R-:W-:Y:S02]  /*5190*/  PRMT R12, R12, 0x7104, RZ ;  /* 0x000071040c0c7816 */ /* 0x000fe400000000ff */
[----:B------:R-:W-:Y:S02]  /*51a0*/  LOP3.LUT R10, R10, 0xffff, RZ, 0xc0, !PT ;  /* 0x0000ffff0a0a7812 */ /* 0x000fe400078ec0ff */
[----:B------:R-:W-:Y:S01]  /*51b0*/  @P0 FMNMX R5, R5, |R133|, !PT ;  /* 0x4000008505050209 */ /* 0x000fe20007800000 */
[----:B------:R-:W-:Y:S01]  /*51c0*/  @P1 FMUL R133, R133, UR7 ;  /* 0x0000000785851c20 */ /* 0x000fe20008400000 */
[----:B------:R-:W-:-:S02]  /*51d0*/  LOP3.LUT R19, R19, 0xff00, R12, 0xf8, !PT ;  /* 0x0000ff0013137812 */ /* 0x000fc400078ef80c */
[----:B------:R-:W-:Y:S02]  /*51e0*/  SHF.L.U32 R10, R10, 0x18, RZ ;  /* 0x000000180a0a7819 */ /* 0x000fe400000006ff */
[----:B------:R-:W-:Y:S02]  /*51f0*/  LOP3.LUT R12, R21, 0xffffff00, RZ, 0xc0, !PT ;  /* 0xffffff00150c7812 */ /* 0x000fe400078ec0ff */
[----:B------:R-:W-:Y:S02]  /*5200*/  F2FP.SATFINITE.E4M3.F32.PACK_AB_MERGE_C R131, RZ, R131, RZ ;  /* 0x00000083ff83723e */ /* 0x000fe400048070ff */
[----:B------:R-:W-:Y:S01]  /*5210*/  @P0 FMNMX R5, R5, |R126|, !PT ;  /* 0x4000007e05050209 */ /* 0x000fe20007800000 */
[----:B------:R-:W-:Y:S01]  /*5220*/  @P1 FMUL R126, R126, UR7 ;  /* 0x000000077e7e1c20 */ /* 0x000fe20008400000 */
[----:B------:R-:W-:Y:S02]  /*5230*/  LOP3.LUT R20, R129, 0xff000000, R10, 0xf8, !PT ;  /* 0xff00000081147812 */ /* 0x000fe400078ef80a */
[----:B------:R-:W-:Y:S01]  /*5240*/  @P0 FMNMX R5, R5, |R128|, !PT ;  /* 0x4000008005050209 */ /* 0x000fe20007800000 */
[----:B------:R-:W-:Y:S01]  /*5250*/  @P1 FMUL R128, R128, UR7 ;  /* 0x0000000780801c20 */ /* 0x000fe20008400000 */
[----:B------:R-:W-:Y:S01]  /*5260*/  LOP3.LUT R12, R12, 0xffff, R131, 0xf8, !PT ;  /* 0x0000ffff0c0c7812 */ /* 0x000fe200078ef883 */
[----:B0-----:R-:W-:Y:S01]  /*5270*/  @!P3 IMAD.WIDE R96, R6, 0x4, R96 ;  /* 0x000000040660b825 */ /* 0x001fe200078e0260 */
[----:B------:R-:W-:-:S02]  /*5280*/  F2FP.SATFINITE.E4M3.F32.PACK_AB_MERGE_C R10, RZ, R124, RZ ;  /* 0x0000007cff0a723e */ /* 0x000fc400048070ff */
[----:B------:R-:W-:Y:S01]  /*5290*/  @P0 FMNMX R5, R5, |R130|, !PT ;  /* 0x4000008205050209 */ /* 0x000fe20007800000 */
[----:B------:R-:W-:Y:S01]  /*52a0*/  @P1 FMUL R130, R130, UR7 ;  /* 0x0000000782821c20 */ /* 0x000fe20008400000 */
[----:B------:R-:W-:Y:S02]  /*52b0*/  LOP3.LUT R21, R12, 0xff, RZ, 0xc0, !PT ;  /* 0x000000ff0c157812 */ /* 0x000fe400078ec0ff */
[----:B------:R-:W-:Y:S02]  /*52c0*/  PRMT R10, R10, 0x7104, RZ ;  /* 0x000071040a0a7816 */ /* 0x000fe400000000ff */
[----:B------:R-:W-:Y:S02]  /*52d0*/  F2FP.SATFINITE.E4M3.F32.PACK_AB_MERGE_C R118, RZ, R118, RZ ;  /* 0x00000076ff76723e */ /* 0x000fe400048070ff */
[----:B------:R-:W-:Y:S02]  /*52e0*/  F2FP.SATFINITE.E4M3.F32.PACK_AB_MERGE_C R152, RZ, R152, RZ ;  /* 0x00000098ff98723e */ /* 0x000fe400048070ff */
[----:B------:R-:W-:Y:S01]  /*52f0*/  LOP3.LUT R21, R21, 0xff00, R10, 0xf8, !PT ;  /* 0x0000ff0015157812 */ /* 0x000fe200078ef80a */
[----:B------:R-:W-:Y:S01]  /*5300*/  IMAD.U32 R118, R118, 0x10000, RZ ;  /* 0x0001000076767824 */ /* 0x000fe200078e00ff */
[----:B------:R-:W-:Y:S01]  /*5310*/  @P0 FMNMX R5, R5, |R132|, !PT ;  /* 0x4000008405050209 */ /* 0x000fe20007800000 */
[----:B------:R-:W-:Y:S01]  /*5320*/  @P1 FMUL R132, R132, UR7 ;  /* 0x0000000784841c20 */ /* 0x000fe20008400000 */
[----:B------:R-:W-:-:S02]  /*5330*/  F2FP.SATFINITE.E4M3.F32.PACK_AB_MERGE_C R10, RZ, R135, RZ ;  /* 0x00000087ff0a723e */ /* 0x000fc400048070ff */
[----:B------:R-:W-:Y:S02]  /*5340*/  F2FP.SATFINITE.E4M3.F32.PACK_AB_MERGE_C R133, RZ, R133, RZ ;  /* 0x00000085ff85723e */ /* 0x000fe400048070ff */
[----:B------:R-:W-:Y:S02]  /*5350*/  F2FP.SATFINITE.E4M3.F32.PACK_AB_MERGE_C R130, RZ, R130, RZ ;  /* 0x00000082ff82723e */ /* 0x000fe400048070ff */
[----:B------:R-:W-:Y:S02]  /*5360*/  SHF.L.U32 R141, R91, 0x10, RZ ;  /* 0x000000105b8d7819 */ /* 0x000fe400000006ff */
[----:B------:R-:W-:Y:S02]  /*5370*/  SHF.L.U32 R11, R152, 0x10, RZ ;  /* 0x00000010980b7819 */ /* 0x000fe400000006ff */
[----:B------:R-:W-:Y:S01]  /*5380*/  LOP3.LUT R10, R10, 0xff, RZ, 0xc0, !PT ;  /* 0x000000ff0a0a7812 */ /* 0x000fe200078ec0ff */
[----:B------:R-:W-:Y:S01]  /*5390*/  FFMA R122, R134, R139, R141 ;  /* 0x0000008b867a7223 */ /* 0x000fe2000000008d */
[----:B------:R-:W-:-:S02]  /*53a0*/  SHF.L.U32 R133, R133, 0x8, RZ ;  /* 0x0000000885857819 */ /* 0x000fc400000006ff */
[----:B------:R-:W-:Y:S02]  /*53b0*/  LOP3.LUT R23, R23, 0xffff, R130, 0xf8, !PT ;  /* 0x0000ffff17177812 */ /* 0x000fe400078ef882 */
[----:B------:R-:W-:Y:S02]  /*53c0*/  F2FP.SATFINITE.E4M3.F32.PACK_AB_MERGE_C R132, RZ, R132, RZ ;  /* 0x00000084ff84723e */ /* 0x000fe400048070ff */
[----:B------:R-:W-:Y:S02]  /*53d0*/  LOP3.LUT R142, R142, 0xff0000, R11, 0xf8, !PT ;  /* 0x00ff00008e8e7812 */ /* 0x000fe400078ef80b */
[----:B------:R-:W-:Y:S02]  /*53e0*/  F2FP.SATFINITE.E4M3.F32.PACK_AB_MERGE_C R11, RZ, R148, RZ ;  /* 0x00000094ff0b723e */ /* 0x000fe400048070ff */
[----:B------:R-:W-:Y:S02]  /*53f0*/  LOP3.LUT R118, R21, 0xff0000, R118, 0xf8, !PT ;  /* 0x00ff000015767812 */ /* 0x000fe400078ef876 */
[----:B------:R-:W-:-:S02]  /*5400*/  LOP3.LUT R133, R10, 0xffff, R133, 0xf8, !PT ;  /* 0x0000ffff0a857812 */ /* 0x000fc400078ef885 */
[----:B------:R-:W-:Y:S02]  /*5410*/  F2FP.SATFINITE.E4M3.F32.PACK_AB_MERGE_C R136, RZ, R136, RZ ;  /* 0x00000088ff88723e */ /* 0x000fe400048070ff */
[----:B------:R-:W-:Y:S02]  /*5420*/  LOP3.LUT R21, R23, 0xff, RZ, 0xc0, !PT ;  /* 0x000000ff17157812 */ /* 0x000fe400078ec0ff */
[----:B------:R-:W-:Y:S01]  /*5430*/  PRMT R10, R132, 0x7104, RZ ;  /* 0x00007104840a7816 */ /* 0x000fe200000000ff */
[----:B------:R-:W-:Y:S01]  /*5440*/  IMAD.U32 R136, R136, 0x10000, RZ ;  /* 0x0001000088887824 */ /* 0x000fe200078e00ff */
[----:B------:R-:W-:Y:S02]  /*5450*/  F2FP.SATFINITE.E4M3.F32.PACK_AB_MERGE_C R146, RZ, R146, RZ ;  /* 0x00000092ff92723e */ /* 0x000fe400048070ff */
[----:B------:R-:W-:Y:S02]  /*5460*/  LOP3.LUT R11, R11, 0xffff, RZ, 0xc0, !PT ;  /* 0x0000ffff0b0b7812 */ /* 0x000fe400078ec0ff */
[----:B------:R-:W-:-:S02]  /*5470*/  F2FP.SATFINITE.E4M3.F32.PACK_AB_MERGE_C R154, RZ, R154, RZ ;  /* 0x0000009aff9a723e */ /* 0x000fc400048070ff */
[----:B------:R-:W-:Y:S01]  /*5480*/  @P0 FMNMX R5, R5, |R122|, !PT ;  /* 0x4000007a05050209 */ /* 0x000fe20007800000 */
[----:B------:R-:W-:Y:S01]  /*5490*/  @P1 FMUL R122, R122, UR7 ;  /* 0x000000077a7a1c20 */ /* 0x000fe20008400000 */
[----:B------:R-:W-:Y:S02]  /*54a0*/  LOP3.LUT R21, R21, 0xff00, R10, 0xf8, !PT ;  /* 0x0000ff0015157812 */ /* 0x000fe400078ef80a */
[----:B------:R-:W-:Y:S02]  /*54b0*/  F2FP.SATFINITE.E4M3.F32.PACK_AB_MERGE_C R10, RZ, R126, RZ ;  /* 0x0000007eff0a723e */ /* 0x000fe400048070ff */
[----:B------:R-:W-:Y:S02]  /*54c0*/  LOP3.LUT R146, R146, 0xffff, RZ, 0xc0, !PT ;  /* 0x0000ffff92927812 */ /* 0x000fe400078ec0ff */
[----:B------:R-:W-:Y:S02]  /*54d0*/  SHF.L.U32 R11, R11, 0x18, RZ ;  /* 0x000000180b0b7819 */ /* 0x000fe400000006ff */
[----:B------:R-:W-:-:S02]  /*54e0*/  LOP3.LUT R154, R154, 0xffff, RZ, 0xc0, !PT ;  /* 0x0000ffff9a9a7812 */ /* 0x000fc400078ec0ff */
[----:B------:R-:W-:Y:S01]  /*54f0*/  @P0 FMNMX R5, R5, |R0|, !PT ;  /* 0x4000000005050209 */ /* 0x000fe20007800000 */
[----:B------:R-:W-:Y:S01]  /*5500*/  @P1 FMUL R0, R0, UR7 ;  /* 0x0000000700001c20 */ /* 0x000fe20008400000 */
[----:B------:R-:W-:Y:S02]  /*5510*/  SHF.L.U32 R10, R10, 0x10, RZ ;  /* 0x000000100a0a7819 */ /* 0x000fe400000006ff */
[----:B------:R-:W-:Y:S02]  /*5520*/  LOP3.LUT R136, R9, 0xff0000, R136, 0xf8, !PT ;  /* 0x00ff000009887812 */ /* 0x000fe400078ef888 */
[----:B------:R-:W-:Y:S02]  /*5530*/  LOP3.LUT R24, R24, 0xffff, RZ, 0xc0, !PT ;  /* 0x0000ffff18187812 */ /* 0x000fe400078ec0ff */
[----:B------:R-:W-:Y:S02]  /*5540*/  SHF.L.U32 R9, R146, 0x18, RZ ;  /* 0x0000001892097819 */ /* 0x000fe400000006ff */
[----:B------:R-:W-:-:S02]  /*5550*/  LOP3.LUT R26, R142, 0xff000000, R11, 0xf8, !PT ;  /* 0xff0000008e1a7812 */ /* 0x000fc400078ef80b */
[----:B------:R-:W-:Y:S02]  /*5560*/  F2FP.SATFINITE.E4M3.F32.PACK_AB_MERGE_C R116, RZ, R116, RZ ;  /* 0x00000074ff74723e */ /* 0x000fe400048070ff */
[----:B------:R-:W-:Y:S02]  /*5570*/  SHF.L.U32 R11, R154, 0x18, RZ ;  /* 0x000000189a0b7819 */ /* 0x000fe400000006ff */
[----:B------:R-:W-:Y:S02]  /*5580*/  LOP3.LUT R92, R92, 0xffff, RZ, 0xc0, !PT ;  /* 0x0000ffff5c5c7812 */ /* 0x000fe400078ec0ff */
[----:B------:R-:W-:Y:S02]  /*5590*/  F2FP.SATFINITE.E4M3.F32.PACK_AB_MERGE_C R102, RZ, R102, RZ ;  /* 0x00000066ff66723e */ /* 0x000fe400048070ff */
[----:B------:R-:W-:Y:S02]  /*55a0*/  F2FP.SATFINITE.E4M3.F32.PACK_AB_MERGE_C R122, RZ, R122, RZ ;  /* 0x0000007aff7a723e */ /* 0x000fe400048070ff */
[----:B------:R-:W-:Y:S01]  /*55b0*/  MOV R27, UR4 ;  /* 0x00000004001b7c02 */ /* 0x000fe20008000f00 */
[----:B------:R-:W-:Y:S01]  /*55c0*/  ULDC UR4, c[0x0][0x210] ;  /* 0x0000840000047ab9 */ /* 0x000fe20000000800 */
[----:B------:R-:W-:-:S02]  /*55d0*/  LOP3.LUT R133, R133, 0xff0000, R10, 0xf8, !PT ;  /* 0x00ff000085857812 */ /* 0x000fc400078ef80a */
[----:B------:R-:W-:Y:S01]  /*55e0*/  F2FP.SATFINITE.E4M3.F32.PACK_AB_MERGE_C R120, RZ, R120, RZ ;  /* 0x00000078ff78723e */ /* 0x000fe200048070ff */
[----:B------:R0:W-:Y:S01]  /*55f0*/  @!P3 STG.E desc[UR8][R96.64], R27 ;  /* 0x0000001b6000b986 */ /* 0x0001e2000c101908 */
[----:B------:R-:W-:Y:S02]  /*5600*/  IADD3 R25, R119, 0x600, RZ ;  /* 0x0000060077197810 */ /* 0x000fe40007ffe0ff */
[----:B------:R-:W-:Y:S02]  /*5610*/  F2FP.SATFINITE.E4M3.F32.PACK_AB_MERGE_C R10, RZ, R128, RZ ;  /* 0x00000080ff0a723e */ /* 0x000fe400048070ff */
[----:B------:R-:W-:Y:S02]  /*5620*/  F2FP.SATFINITE.E4M3.F32.PACK_AB_MERGE_C R0, RZ, R0, RZ ;  /* 0x00000000ff00723e */ /* 0x000fe400048070ff */
[----:B------:R-:W-:Y:S02]  /*5630*/  SHF.L.U32 R24, R24, 0x18, RZ ;  /* 0x0000001818187819 */ /* 0x000fe400000006ff */
[----:B------:R-:W-:-:S02]  /*5640*/  LOP3.LUT R9, R136, R9, RZ, 0xfc, !PT ;  /* 0x0000000988097212 */ /* 0x000fc400078efcff */
[----:B------:R-:W-:Y:S01]  /*5650*/  SHF.L.U32 R116, R116, 0x10, RZ ;  /* 0x0000001074747819 */ /* 0x000fe200000006ff */
[--C-:B0-----:R-:W-:Y:S01]  /*5660*/  IMAD.WIDE.U32 R96, R25, 0x8, R94.reuse ;  /* 0x0000000819607825 */ /* 0x101fe200078e005e */
[----:B------:R-:W-:Y:S02]  /*5670*/  IADD3 R101, R119, 0x200, RZ ;  /* 0x0000020077657810 */ /* 0x000fe40007ffe0ff */
[----:B------:R-:W-:Y:S02]  /*5680*/  LOP3.LUT R11, R156, R11, RZ, 0xfc, !PT ;  /* 0x0000000b9c0b7212 */ /* 0x000fe400078efcff */
[----:B------:R-:W-:Y:S01]  /*5690*/  SHF.L.U32 R92, R92, 0x18, RZ ;  /* 0x000000185c5c7819 */ /* 0x000fe200000006ff */
[----:B------:R-:W-:Y:S01]  /*56a0*/  IMAD.WIDE.U32 R100, R101, 0x8, R94 ;  /* 0x0000000865647825 */ /* 0x000fe200078e005e */
[----:B------:R-:W-:Y:S02]  /*56b0*/  LOP3.LUT R102, R102, 0xffff, RZ, 0xc0, !PT ;  /* 0x0000ffff66667812 */ /* 0x000fe400078ec0ff */
[----:B------:R-:W-:-:S02]  /*56c0*/  SHF.L.U32 R122, R122, 0x10, RZ ;  /* 0x000000107a7a7819 */ /* 0x000fc400000006ff */
[----:B------:R-:W-:Y:S02]  /*56d0*/  LOP3.LUT R120, R120, 0xffff, RZ, 0xc0, !PT ;  /* 0x0000ffff78787812 */ /* 0x000fe400078ec0ff */
[----:B------:R-:W-:Y:S02]  /*56e0*/  LOP3.LUT R10, R10, 0xffff, RZ, 0xc0, !PT ;  /* 0x0000ffff0a0a7812 */ /* 0x000fe400078ec0ff */
[----:B------:R-:W-:Y:S02]  /*56f0*/  LOP3.LUT R0, R0, 0xffff, RZ, 0xc0, !PT ;  /* 0x0000ffff00007812 */ /* 0x000fe400078ec0ff */
[----:B------:R-:W-:Y:S02]  /*5700*/  IADD3 R107, R2, 0x800, RZ ;  /* 0x00000800026b7810 */ /* 0x000fe40007ffe0ff */
[----:B------:R-:W-:Y:S02]  /*5710*/  LOP3.LUT R24, R123, 0xff000000, R24, 0xf8, !PT ;  /* 0xff0000007b187812 */ /* 0x000fe400078ef818 */
[----:B------:R-:W-:Y:S01]  /*5720*/  LOP3.LUT R116, R19, 0xff0000, R116, 0xf8, !PT ;  /* 0x00ff000013747812 */ /* 0x000fe200078ef874 */
[----:B------:R-:W-:Y:S01]  /*5730*/  IMAD.WIDE.U32 R106, R107, 0x8, R94 ;  /* 0x000000086b6a7825 */ /* 0x000fe200078e005e */
[----:B------:R-:W-:-:S02]  /*5740*/  IADD3 R109, R119, 0xa00, RZ ;  /* 0x00000a00776d7810 */ /* 0x000fc40007ffe0ff */
[----:B------:R-:W-:Y:S02]  /*5750*/  MOV R25, R9 ;  /* 0x0000000900197202 */ /* 0x000fe40000000f00 */
[----:B------:R-:W-:Y:S01]  /*5760*/  LOP3.LUT R92, R93, 0xff000000, R92, 0xf8, !PT ;  /* 0xff0000005d5c7812 */ /* 0x000fe200078ef85c */
[----:B------:R-:W-:Y:S01]  /*5770*/  IMAD.WIDE.U32 R108, R109, 0x8, R94 ;  /* 0x000000086d6c7825 */ /* 0x000fe200078e005e */
[----:B------:R-:W-:Y:S01]  /*5780*/  SHF.L.U32 R19, R102, 0x18, RZ ;  /* 0x0000001866137819 */ /* 0x000fe200000006ff */
[----:B------:R0:W-:Y:S01]  /*5790*/  STG.E.64 desc[UR8][R98.64], R24 ;  /* 0x0000001862007986 */ /* 0x0001e2000c101b08 */
[----:B------:R-:W-:Y:S01]  /*57a0*/  LOP3.LUT R23, R21, 0xff0000, R122, 0xf8, !PT ;  /* 0x00ff000015177812 */ /* 0x000fe200078ef87a */
[----:B------:R-:W-:Y:S01]  /*57b0*/  IMAD.WIDE.U32 R102, R103, 0x8, R94 ;  /* 0x0000000867667825 */ /* 0x000fe200078e005e */
[----:B------:R-:W-:Y:S02]  /*57c0*/  IADD3 R111, R119, 0xc00, RZ ;  /* 0x00000c00776f7810 */ /* 0x000fe40007ffe0ff */
[----:B------:R-:W-:-:S02]  /*57d0*/  MOV R27, R11 ;  /* 0x0000000b001b7202 */ /* 0x000fc40000000f00 */
[----:B------:R-:W-:Y:S01]  /*57e0*/  SHF.L.U32 R21, R120, 0x18, RZ ;  /* 0x0000001878157819 */ /* 0x000fe200000006ff */
[--C-:B------:R-:W-:Y:S01]  /*57f0*/  IMAD.WIDE.U32 R110, R111, 0x8, R94.reuse ;  /* 0x000000086f6e7825 */ /* 0x100fe200078e005e */
[----:B------:R-:W-:Y:S01]  /*5800*/  IADD3 R119, R119, 0xe00, RZ ;  /* 0x00000e0077777810 */ /* 0x000fe20007ffe0ff */
[----:B------:R0:W-:Y:S01]  /*5810*/  STG.E.64 desc[UR8][R100.64], R26 ;  /* 0x0000001a64007986 */ /* 0x0001e2000c101b08 */
[----:B------:R-:W-:Y:S02]  /*5820*/  MOV R93, R13 ;  /* 0x0000000d005d7202 */ /* 0x000fe40000000f00 */
[----:B------:R-:W-:Y:S01]  /*5830*/  SHF.L.U32 R10, R10, 0x18, RZ ;  /* 0x000000180a0a7819 */ /* 0x000fe200000006ff */
[----:B------:R-:W-:Y:S01]  /*5840*/  IMAD.WIDE.U32 R94, R119, 0x8, R94 ;  /* 0x00000008775e7825 */ /* 0x000fe200078e005e */
[----:B------:R-:W-:Y:S01]  /*5850*/  SHF.L.U32 R0, R0, 0x18, RZ ;  /* 0x0000001800007819 */ /* 0x000fe200000006ff */
[----:B------:R0:W-:Y:S01]  /*5860*/  STG.E.64 desc[UR8][R102.64], R92 ;  /* 0x0000005c66007986 */ /* 0x0001e2000c101b08 */
[----:B------:R-:W-:-:S02]  /*5870*/  MOV R105, R15 ;  /* 0x0000000f00697202 */ /* 0x000fc40000000f00 */
[----:B------:R-:W-:Y:S02]  /*5880*/  LOP3.LUT R19, R116, R19, RZ, 0xfc, !PT ;  /* 0x0000001374137212 */ /* 0x000fe400078efcff */
[----:B------:R-:W-:Y:S01]  /*5890*/  LOP3.LUT R21, R118, R21, RZ, 0xfc, !PT ;  /* 0x0000001576157212 */ /* 0x000fe200078efcff */
[----:B------:R0:W-:Y:S01]  /*58a0*/  STG.E.64 desc[UR8][R96.64], R104 ;  /* 0x0000006860007986 */ /* 0x0001e2000c101b08 */
[----:B------:R-:W-:Y:S02]  /*58b0*/  LOP3.LUT R22, R133, 0xff000000, R10, 0xf8, !PT ;  /* 0xff00000085167812 */ /* 0x000fe400078ef80a */
[----:B------:R-:W-:Y:S01]  /*58c0*/  LOP3.LUT R23, R23, R0, RZ, 0xfc, !PT ;  /* 0x0000000017177212 */ /* 0x000fe200078efcff */
[----:B------:R0:W-:Y:S01]  /*58d0*/  STG.E.64 desc[UR8][R106.64], R16 ;  /* 0x000000106a007986 */ /* 0x0001e2000c101b08 */
[----:B------:R-:W-:Y:S01]  /*58e0*/  IADD3 R6, R6, UR4, RZ ;  /* 0x0000000406067c10 */ /* 0x000fe2000fffe0ff */
[----:B------:R-:W-:Y:S01]  /*58f0*/  ULDC UR4, c[0x0][0x218] ;  /* 0x0000860000047ab9 */ /* 0x000fe20000000800 */
[----:B------:R-:W-:Y:S01]  /*5900*/  LOP3.LUT P2, RZ, R3, 0xff, RZ, 0xc0, !PT ;  /* 0x000000ff03ff7812 */ /* 0x000fe2000784c0ff */
[----:B------:R0:W-:Y:S01]  /*5910*/  STG.E.64 desc[UR8][R108.64], R18 ;  /* 0x000000126c007986 */ /* 0x0001e2000c101b08 */
[----:B------:R-:W-:-:S02]  /*5920*/  ISETP.GE.AND P0, PT, R6, UR4, PT ;  /* 0x0000000406007c0c */ /* 0x000fc4000bf06270 */
[----:B------:R-:W-:Y:S01]  /*5930*/  SEL R3, RZ, 0x1, P2 ;  /* 0x00000001ff037807 */ /* 0x000fe20001000000 */
[----:B------:R0:W-:Y:S04]  /*5940*/  STG.E.64 desc[UR8][R110.64], R20 ;  /* 0x000000146e007986 */ /* 0x0001e8000c101b08 */
[----:B------:R0:W-:Y:S06]  /*5950*/  STG.E.64 desc[UR8][R94.64], R22 ;  /* 0x000000165e007986 */ /* 0x0001ec000c101b08 */
[----:B------:R-:W-:Y:S05]  /*5960*/  @!P0 BRA `(.L_x_13392) ;  /* 0xffffffa8005c8947 */ /* 0x000fea000383ffff */
.L_x_13376:
        /* <DEDUP_REMOVED lines=15> */
.L_x_13417:
        /* <DEDUP_REMOVED lines=28> */
.L_x_13420:
[----:B--2---:R-:W-:-:S07]  /*5c20*/  FMNMX R5, R3, R2, !PT ;  /* 0x0000000203057209 */ /* 0x004fce0007800000 */
.L_x_13396:
[----:B------:R-:W-:Y:S05]  /*5c30*/  BSYNC B0 ;  /* 0x0000000000007941 */ /* 0x000fea0003800000 */
.L_x_13395:
[----:B------:R-:W-:Y:S01]  /*5c40*/  ISETP.NE.AND P0, PT, R8, RZ, PT ;  /* 0x000000ff0800720c */ /* 0x000fe20003f05270 */
[----:B------:R-:W-:-:S12]  /*5c50*/  BSSY B0, `(.L_x_13393) ;  /* 0x0000004000007945 */ /* 0x000fd80003800000 */
[----:B------:R-:W-:Y:S05]  /*5c60*/  @P0 BRA `(.L_x_13398) ;  /* 0x0000000000080947 */ /* 0x000fea0003800000 */
[----:B-1----:R-:W1:Y:S02]  /*5c70*/  LDC.64 R2, c[0x0][0x288] ;  /* 0x0000a200ff027b82 */ /* 0x002e640000000a00 */
[----:B-1----:R2:W-:Y:S02]  /*5c80*/  REDG.E.MAX.S32.STRONG.GPU desc[UR8][R2.64], R5 ;  /* 0x000000050200798e */ /* 0x0025e4000d10e388 */
.L_x_13398:
[----:B------:R-:W-:Y:S05]  /*5c90*/  BSYNC B0 ;  /* 0x0000000000007941 */ /* 0x000fea0003800000 */
.L_x_13393:
        /* <DEDUP_REMOVED lines=13> */
[----:B-12---:R-:W-:Y:S05]  /*5d70*/  CALL.REL.NOINC `($__internal_218_$__cuda_sm20_rcp_rn_f32_slowpath) ;  /* 0x0000001000187944 */ /* 0x006fea0003c00000 */
[----:B------:R-:W-:Y:S05]  /*5d80*/  BRA `(.L_x_13400) ;  /* 0x0000000000147947 */ /* 0x000fea0003800000 */
.L_x_13399:
[----:B------:R-:W3:Y:S01]  /*5d90*/  MUFU.RCP R113, UR7 ;  /* 0x0000000700717d08 */ /* 0x000ee20008001000 */
[----:B------:R-:W-:-:S05]  /*5da0*/  MOV R0, UR7 ;  /* 0x0000000700007c02 */ /* 0x000fca0008000f00 */
[----:B---3--:R-:W-:-:S04]  /*5db0*/  FFMA R0, R113, R0, -1 ;  /* 0xbf80000071007423 */ /* 0x008fc80000000000 */
[----:B------:R-:W-:-:S04]  /*5dc0*/  FADD.FTZ R0, -R0, -RZ ;  /* 0x800000ff00007221 */ /* 0x000fc80000010100 */
[----:B------:R-:W-:-:S07]  /*5dd0*/  FFMA R113, R113, R0, R113 ;  /* 0x0000000071717223 */ /* 0x000fce0000000071 */
.L_x_13400:
[----:B-12---:R-:W1:Y:S02]  /*5de0*/  LDC.64 R2, c[0x0][0x280] ;  /* 0x0000a000ff027b82 */ /* 0x006e640000000a00 */
[----:B-1----:R-:W-:Y:S01]  /*5df0*/  STG.E desc[UR8][R2.64], R113 ;  /* 0x0000007102007986 */ /* 0x002fe2000c101908 */
[----:B------:R-:W-:Y:S05]  /*5e00*/  EXIT ;  /* 0x000000000000794d */ /* 0x000fea0003800000 */
.L_x_13377:
[----:B------:R-:W-:Y:S01]  /*5e10*/  HFMA2.MMA R144, -RZ, RZ, 0, 5.9604644775390625e-08 ;  /* 0x00000001ff907435 */ /* 0x000fe200000001ff */
[----:B------:R-:W-:Y:S01]  /*5e20*/  MOV R142, R0 ;  /* 0x00000000008e7202 */ /* 0x000fe20000000f00 */
[----:B------:R-:W-:Y:S01]  /*5e30*/  IMAD.MOV.U32 R109, RZ, RZ, -0x1 ;  /* 0xffffffffff6d7424 */ /* 0x000fe200078e00ff */
[----:B------:R-:W-:-:S08]  /*5e40*/  MOV R146, 0x1f ;  /* 0x0000001f00927802 */ /* 0x000fd00000000f00 */
[----:B-----5:R-:W-:Y:S05]  /*5e50*/  WARPSYNC.COLLECTIVE R109, `(.L_x_13401) ;  /* 0x000000006d087348 */ /* 0x020fea0003c00000 */
[----:B------:R0:W1:Y:S02]  /*5e60*/  SHFL.BFLY P0, R140, R142, R144, R146 ;  /* 0x0c0000908e8c7389 */ /* 0x0000640000000092 */
[----:B01---5:R-:W-:Y:S01]  /*5e70*/  ENDCOLLECTIVE ;  /* 0x000000000000791b */ /* 0x023fe20003800000 */
.L_x_13401:
[----:B------:R-:W-:Y:S01]  /*5e80*/  HFMA2.MMA R144, -RZ, RZ, 0, 1.1920928955078125e-07 ;  /* 0x00000002ff907435 */ /* 0x000fe200000001ff */
[----:B------:R-:W-:-:S05]  /*5e90*/  MOV R111, R140 ;  /* 0x0000008c006f7202 */ /* 0x000fca0000000f00 */
[----:B------:R-:W-:-:S05]  /*5ea0*/  FADD R111, R0, R111 ;  /* 0x0000006f006f7221 */ /* 0x000fca0000000000 */
[----:B------:R-:W-:-:S07]  /*5eb0*/  MOV R142, R111 ;  /* 0x0000006f008e7202 */ /* 0x000fce0000000f00 */
[----:B------:R-:W-:Y:S05]  /*5ec0*/  WARPSYNC.COLLECTIVE R109, `(.L_x_13402) ;  /* 0x000000006d087348 */ /* 0x000fea0003c00000 */
[----:B------:R0:W1:Y:S02]  /*5ed0*/  SHFL.BFLY P0, R140, R142, R144, R146 ;  /* 0x0c0000908e8c7389 */ /* 0x0000640000000092 */
[----:B01----:R-:W-:Y:S01]  /*5ee0*/  ENDCOLLECTIVE ;  /* 0x000000000000791b */ /* 0x003fe20003800000 */
.L_x_13402:
[----:B------:R-:W-:Y:S01]  /*5ef0*/  HFMA2.MMA R144, -RZ, RZ, 0, 2.384185791015625e-07 ;  /* 0x00000004ff907435 */ /* 0x000fe200000001ff */
[----:B------:R-:W-:-:S05]  /*5f00*/  MOV R110, R140 ;  /* 0x0000008c006e7202 */ /* 0x000fca0000000f00 */
[----:B------:R-:W-:-:S05]  /*5f10*/  FADD R113, R111, R110 ;  /* 0x0000006e6f717221 */ /* 0x000fca0000000000 */
[----:B------:R-:W-:-:S07]  /*5f20*/  MOV R142, R113 ;  /* 0x00000071008e7202 */ /* 0x000fce0000000f00 */
[----:B------:R-:W-:Y:S05]  /*5f30*/  WARPSYNC.COLLECTIVE R109, `(.L_x_13403) ;  /* 0x000000006d087348 */ /* 0x000fea0003c00000 */
[----:B------:R0:W1:Y:S02]  /*5f40*/  SHFL.BFLY P0, R140, R142, R144, R146 ;  /* 0x0c0000908e8c7389 */ /* 0x0000640000000092 */
[----:B01----:R-:W-:Y:S01]  /*5f50*/  ENDCOLLECTIVE ;  /* 0x000000000000791b */ /* 0x003fe20003800000 */
.L_x_13403:
[----:B------:R-:W-:Y:S01]  /*5f60*/  HFMA2.MMA R144, -RZ, RZ, 0, 4.76837158203125e-07 ;  /* 0x00000008ff907435 */ /* 0x000fe200000001ff */
[----:B------:R-:W-:-:S05]  /*5f70*/  MOV R110, R140 ;  /* 0x0000008c006e7202 */ /* 0x000fca0000000f00 */
[----:B------:R-:W-:-:S05]  /*5f80*/  FADD R136, R113, R110 ;  /* 0x0000006e71887221 */ /* 0x000fca0000000000 */
[----:B------:R-:W-:-:S07]  /*5f90*/  MOV R142, R136 ;  /* 0x00000088008e7202 */ /* 0x000fce0000000f00 */
[----:B------:R-:W-:Y:S05]  /*5fa0*/  WARPSYNC.COLLECTIVE R109, `(.L_x_13404) ;  /* 0x000000006d087348 */ /* 0x000fea0003c00000 */
[----:B------:R0:W1:Y:S02]  /*5fb0*/  SHFL.BFLY P0, R140, R142, R144, R146 ;  /* 0x0c0000908e8c7389 */ /* 0x0000640000000092 */
[----:B01----:R-:W-:Y:S01]  /*5fc0*/  ENDCOLLECTIVE ;  /* 0x000000000000791b */ /* 0x003fe20003800000 */
.L_x_13404:
[----:B------:R-:W-:Y:S01]  /*5fd0*/  HFMA2.MMA R144, -RZ, RZ, 0, 9.5367431640625e-07 ;  /* 0x00000010ff907435 */ /* 0x000fe200000001ff */
[----:B------:R-:W-:-:S04]  /*5fe0*/  IMAD.MOV.U32 R110, RZ, RZ, R140 ;  /* 0x000000ffff6e7224 */ /* 0x000fc800078e008c */
[----:B------:R-:W-:-:S05]  /*5ff0*/  FADD R138, R136, R110 ;  /* 0x0000006e888a7221 */ /* 0x000fca0000000000 */
[----:B------:R-:W-:-:S07]  /*6000*/  MOV R142, R138 ;  /* 0x0000008a008e7202 */ /* 0x000fce0000000f00 */
[----:B------:R-:W-:Y:S05]  /*6010*/  WARPSYNC.COLLECTIVE R109, `(.L_x_13405) ;  /* 0x000000006d087348 */ /* 0x000fea0003c00000 */
[----:B------:R0:W1:Y:S02]  /*6020*/  SHFL.BFLY P0, R140, R142, R144, R146 ;  /* 0x0c0000908e8c7389 */ /* 0x0000640000000092 */
[----:B01----:R-:W-:Y:S01]  /*6030*/  ENDCOLLECTIVE ;  /* 0x000000000000791b */ /* 0x003fe20003800000 */
.L_x_13405:
        /* <DEDUP_REMOVED lines=137> */
.L_x_13406:
[----:B------:R-:W-:Y:S01]  /*68d0*/  HFMA2.MMA R144, -RZ, RZ, 0, 1.1920928955078125e-07 ;  /* 0x00000002ff907435 */ /* 0x000fe200000001ff */
[----:B------:R-:W-:-:S05]  /*68e0*/  MOV R111, R140 ;  /* 0x0000008c006f7202 */ /* 0x000fca0000000f00 */
[----:B------:R-:W-:-:S05]  /*68f0*/  FADD R111, R0, R111 ;  /* 0x0000006f006f7221 */ /* 0x000fca0000000000 */
[----:B------:R-:W-:-:S07]  /*6900*/  MOV R142, R111 ;  /* 0x0000006f008e7202 */ /* 0x000fce0000000f00 */
[----:B------:R-:W-:Y:S05]  /*6910*/  WARPSYNC.COLLECTIVE R109, `(.L_x_13407) ;  /* 0x000000006d087348 */ /* 0x000fea0003c00000 */
[----:B------:R0:W1:Y:S02]  /*6920*/  SHFL.BFLY P0, R140, R142, R144, R146 ;  /* 0x0c0000908e8c7389 */ /* 0x0000640000000092 */
[----:B01----:R-:W-:Y:S01]  /*6930*/  ENDCOLLECTIVE ;  /* 0x000000000000791b */ /* 0x003fe20003800000 */
.L_x_13407:
[----:B------:R-:W-:Y:S01]  /*6940*/  HFMA2.MMA R144, -RZ, RZ, 0, 2.384185791015625e-07 ;  /* 0x00000004ff907435 */ /* 0x000fe200000001ff */
[----:B------:R-:W-:-:S04]  /*6950*/  IMAD.MOV.U32 R136, RZ, RZ, R140 ;  /* 0x000000ffff887224 */ /* 0x000fc800078e008c */
[----:B------:R-:W-:-:S05]  /*6960*/  FADD R136, R111, R136 ;  /* 0x000000886f887221 */ /* 0x000fca0000000000 */
[----:B------:R-:W-:-:S07]  /*6970*/  MOV R142, R136 ;  /* 0x00000088008e7202 */ /* 0x000fce0000000f00 */
[----:B------:R-:W-:Y:S05]  /*6980*/  WARPSYNC.COLLECTIVE R109, `(.L_x_13408) ;  /* 0x000000006d087348 */ /* 0x000fea0003c00000 */
[----:B------:R0:W1:Y:S02]  /*6990*/  SHFL.BFLY P0, R140, R142, R144, R146 ;  /* 0x0c0000908e8c7389 */ /* 0x0000640000000092 */
[----:B01----:R-:W-:Y:S01]  /*69a0*/  ENDCOLLECTIVE ;  /* 0x000000000000791b */ /* 0x003fe20003800000 */
.L_x_13408:
[----:B------:R-:W-:Y:S01]  /*69b0*/  HFMA2.MMA R144, -RZ, RZ, 0, 4.76837158203125e-07 ;  /* 0x00000008ff907435 */ /* 0x000fe200000001ff */
[----:B------:R-:W-:-:S05]  /*69c0*/  MOV R113, R140 ;  /* 0x0000008c00717202 */ /* 0x000fca0000000f00 */
[----:B------:R-:W-:-:S05]  /*69d0*/  FADD R113, R136, R113 ;  /* 0x0000007188717221 */ /* 0x000fca0000000000 */
[----:B------:R-:W-:-:S07]  /*69e0*/  MOV R142, R113 ;  /* 0x00000071008e7202 */ /* 0x000fce0000000f00 */
[----:B------:R-:W-:Y:S05]  /*69f0*/  WARPSYNC.COLLECTIVE R109, `(.L_x_13409) ;  /* 0x000000006d087348 */ /* 0x000fea0003c00000 */
[----:B------:R0:W1:Y:S02]  /*6a00*/  SHFL.BFLY P0, R140, R142, R144, R146 ;  /* 0x0c0000908e8c7389 */ /* 0x0000640000000092 */
[----:B01----:R-:W-:Y:S01]  /*6a10*/  ENDCOLLECTIVE ;  /* 0x000000000000791b */ /* 0x003fe20003800000 */
.L_x_13409:
[----:B------:R-:W-:Y:S01]  /*6a20*/  HFMA2.MMA R144, -RZ, RZ, 0, 9.5367431640625e-07 ;  /* 0x00000010ff907435 */ /* 0x000fe200000001ff */
[----:B------:R-:W-:-:S05]  /*6a30*/  MOV R138, R140 ;  /* 0x0000008c008a7202 */ /* 0x000fca0000000f00 */
[----:B------:R-:W-:-:S05]  /*6a40*/  FADD R138, R113, R138 ;  /* 0x0000008a718a7221 */ /* 0x000fca0000000000 */
[----:B------:R-:W-:-:S07]  /*6a50*/  MOV R142, R138 ;  /* 0x0000008a008e7202 */ /* 0x000fce0000000f00 */
[----:B------:R-:W-:Y:S05]  /*6a60*/  WARPSYNC.COLLECTIVE R109, `(.L_x_13410) ;  /* 0x000000006d087348 */ /* 0x000fea0003c00000 */
[----:B------:R0:W1:Y:S02]  /*6a70*/  SHFL.BFLY P0, R140, R142, R144, R146 ;  /* 0x0c0000908e8c7389 */ /* 0x0000640000000092 */
[----:B01----:R-:W-:Y:S01]  /*6a80*/  ENDCOLLECTIVE ;  /* 0x000000000000791b */ /* 0x003fe20003800000 */
.L_x_13410:
[----:B------:R-:W-:Y:S05]  /*6a90*/  BRA `(.L_x_13411) ;  /* 0xffffffac00747947 */ /* 0x000fea000383ffff */
.L_x_13394:
[----:B------:R-:W-:Y:S01]  /*6aa0*/  HFMA2.MMA R11, -RZ, RZ, 0, 1.847743988037109375e-06 ;  /* 0x0000001fff0b7435 */ /* 0x000fe200000001ff */
[----:B------:R-:W-:Y:S01]  /*6ab0*/  MOV R6, R5 ;  /* 0x0000000500067202 */ /* 0x000fe20000000f00 */
[----:B------:R-:W-:Y:S01]  /*6ac0*/  IMAD.MOV.U32 R10, RZ, RZ, 0x10 ;  /* 0x00000010ff0a7424 */ /* 0x000fe200078e00ff */
[----:B0-----:R-:W-:-:S08]  /*6ad0*/  MOV R109, 0xffffffff ;  /* 0xffffffff006d7802 */ /* 0x001fd00000000f00 */
[----:B------:R-:W-:Y:S05]  /*6ae0*/  WARPSYNC.COLLECTIVE R109, `(.L_x_13412) ;  /* 0x000000006d087348 */ /* 0x000fea0003c00000 */
[----:B------:R0:W1:Y:S02]  /*6af0*/  SHFL.DOWN P0, R4, R6, R10, R11 ;  /* 0x0800000a06047389 */ /* 0x000064000000000b */
[----:B01----:R-:W-:Y:S01]  /*6b00*/  ENDCOLLECTIVE ;  /* 0x000000000000791b */ /* 0x003fe20003800000 */
.L_x_13412:
[----:B------:R-:W-:Y:S01]  /*6b10*/  HFMA2.MMA R10, -RZ, RZ, 0, 4.76837158203125e-07 ;  /* 0x00000008ff0a7435 */ /* 0x000fe200000001ff */
[----:B------:R-:W-:-:S04]  /*6b20*/  MOV R0, R4 ;  /* 0x0000000400007202 */ /* 0x000fc80000000f00 */
[----:B------:R-:W-:-:S04]  /*6b30*/  FMNMX R0, R0, R5, !PT ;  /* 0x0000000500007209 */ /* 0x000fc80007800000 */
[----:B------:R-:W-:-:S07]  /*6b40*/  MOV R6, R0 ;  /* 0x0000000000067202 */ /* 0x000fce0000000f00 */
[----:B------:R-:W-:Y:S05]  /*6b50*/  WARPSYNC.COLLECTIVE R109, `(.L_x_13413) ;  /* 0x000000006d087348 */ /* 0x000fea0003c00000 */
[----:B------:R0:W1:Y:S02]  /*6b60*/  SHFL.DOWN P0, R4, R6, R10, R11 ;  /* 0x0800000a06047389 */ /* 0x000064000000000b */
[----:B01----:R-:W-:Y:S01]  /*6b70*/  ENDCOLLECTIVE ;  /* 0x000000000000791b */ /* 0x003fe20003800000 */
.L_x_13413:
[----:B------:R-:W-:Y:S01]  /*6b80*/  HFMA2.MMA R10, -RZ, RZ, 0, 2.384185791015625e-07 ;  /* 0x00000004ff0a7435 */ /* 0x000fe200000001ff */
[----:B------:R-:W-:-:S04]  /*6b90*/  MOV R3, R4 ;  /* 0x0000000400037202 */ /* 0x000fc80000000f00 */
[----:B------:R-:W-:-:S04]  /*6ba0*/  FMNMX R3, R0, R3, !PT ;  /* 0x0000000300037209 */ /* 0x000fc80007800000 */
[----:B------:R-:W-:-:S07]  /*6bb0*/  MOV R6, R3 ;  /* 0x0000000300067202 */ /* 0x000fce0000000f00 */
[----:B------:R-:W-:Y:S05]  /*6bc0*/  WARPSYNC.COLLECTIVE R109, `(.L_x_13414) ;  /* 0x000000006d087348 */ /* 0x000fea0003c00000 */
[----:B------:R0:W1:Y:S02]  /*6bd0*/  SHFL.DOWN P0, R4, R6, R10, R11 ;  /* 0x0800000a06047389 */ /* 0x000064000000000b */
[----:B01----:R-:W-:Y:S01]  /*6be0*/  ENDCOLLECTIVE ;  /* 0x000000000000791b */ /* 0x003fe20003800000 */
.L_x_13414:
[----:B------:R-:W-:Y:S01]  /*6bf0*/  IMAD.MOV.U32 R10, RZ, RZ, 0x2 ;  /* 0x00000002ff0a7424 */ /* 0x000fe200078e00ff */
[----:B------:R-:W-:-:S04]  /*6c00*/  MOV R2, R4 ;  /* 0x0000000400027202 */ /* 0x000fc80000000f00 */
[----:B------:R-:W-:-:S04]  /*6c10*/  FMNMX R2, R3, R2, !PT ;  /* 0x0000000203027209 */ /* 0x000fc80007800000 */
[----:B------:R-:W-:-:S07]  /*6c20*/  MOV R6, R2 ;  /* 0x0000000200067202 */ /* 0x000fce0000000f00 */
[----:B------:R-:W-:Y:S05]  /*6c30*/  WARPSYNC.COLLECTIVE R109, `(.L_x_13415) ;  /* 0x000000006d087348 */ /* 0x000fea0003c00000 */
[----:B------:R0:W1:Y:S02]  /*6c40*/  SHFL.DOWN P0, R4, R6, R10, R11 ;  /* 0x0800000a06047389 */ /* 0x000064000000000b */
[----:B01----:R-:W-:Y:S01]  /*6c50*/  ENDCOLLECTIVE ;  /* 0x000000000000791b */ /* 0x003fe20003800000 */
.L_x_13415:
[----:B------:R-:W-:Y:S01]  /*6c60*/  HFMA2.MMA R10, -RZ, RZ, 0, 5.9604644775390625e-08 ;  /* 0x00000001ff0a7435 */ /* 0x000fe200000001ff */
[----:B------:R-:W-:-:S04]  /*6c70*/  MOV R9, R4 ;  /* 0x0000000400097202 */ /* 0x000fc80000000f00 */
[----:B------:R-:W-:-:S04]  /*6c80*/  FMNMX R9, R2, R9, !PT ;  /* 0x0000000902097209 */ /* 0x000fc80007800000 */
[----:B------:R-:W-:-:S07]  /*6c90*/  MOV R6, R9 ;  /* 0x0000000900067202 */ /* 0x000fce0000000f00 */
[----:B------:R-:W-:Y:S05]  /*6ca0*/  WARPSYNC.COLLECTIVE R109, `(.L_x_13416) ;  /* 0x000000006d087348 */ /* 0x000fea0003c00000 */
[----:B------:R0:W1:Y:S02]  /*6cb0*/  SHFL.DOWN P0, R4, R6, R10, R11 ;  /* 0x0800000a06047389 */ /* 0x000064000000000b */
[----:B01----:R-:W-:Y:S01]  /*6cc0*/  ENDCOLLECTIVE ;  /* 0x000000000000791b */ /* 0x003fe20003800000 */
.L_x_13416:
[----:B------:R-:W-:Y:S05]  /*6cd0*/  BRA `(.L_x_13417) ;  /* 0xffffffec00607947 */ /* 0x000fea000383ffff */
.L_x_13397:
[----:B------:R-:W-:Y:S01]  /*6ce0*/  HFMA2.MMA R10, -RZ, RZ, 0, 1.1920928955078125e-07 ;  /* 0x00000002ff0a7435 */ /* 0x000fe200000001ff */
[----:B--2---:R-:W-:Y:S02]  /*6cf0*/  MOV R6, R0 ;  /* 0x0000000000067202 */ /* 0x004fe40000000f00 */
[----:B------:R-:W-:Y:S02]  /*6d00*/  MOV R11, 0x1f ;  /* 0x0000001f000b7802 */ /* 0x000fe40000000f00 */
[----:B0-----:R-:W-:-:S07]  /*6d10*/  MOV R109, 0xffffffff ;  /* 0xffffffff006d7802 */ /* 0x001fce0000000f00 */
[----:B-1----:R-:W-:Y:S05]  /*6d20*/  WARPSYNC.COLLECTIVE R109, `(.L_x_13418) ;  /* 0x000000006d087348 */ /* 0x002fea0003c00000 */
[----:B------:R0:W2:Y:S02]  /*6d30*/  SHFL.DOWN P0, R4, R6, R10, R11 ;  /* 0x0800000a06047389 */ /* 0x0000a4000000000b */
[----:B012---:R-:W-:Y:S01]  /*6d40*/  ENDCOLLECTIVE ;  /* 0x000000000000791b */ /* 0x007fe20003800000 */
.L_x_13418:
[----:B------:R-:W-:Y:S01]  /*6d50*/  HFMA2.MMA R10, -RZ, RZ, 0, 5.9604644775390625e-08 ;  /* 0x00000001ff0a7435 */ /* 0x000fe200000001ff */
[----:B------:R-:W-:-:S04]  /*6d60*/  MOV R3, R4 ;  /* 0x0000000400037202 */ /* 0x000fc80000000f00 */
[----:B------:R-:W-:-:S04]  /*6d70*/  FMNMX R3, R3, R0, !PT ;  /* 0x0000000003037209 */ /* 0x000fc80007800000 */
[----:B------:R-:W-:-:S07]  /*6d80*/  MOV R6, R3 ;  /* 0x0000000300067202 */ /* 0x000fce0000000f00 */
[----:B------:R-:W-:Y:S05]  /*6d90*/  WARPSYNC.COLLECTIVE R109, `(.L_x_13419) ;  /* 0x000000006d087348 */ /* 0x000fea0003c00000 */
[----:B------:R0:W1:Y:S02]  /*6da0*/  SHFL.DOWN P0, R4, R6, R10, R11 ;  /* 0x0800000a06047389 */ /* 0x000064000000000b */
[----:B01----:R-:W-:Y:S01]  /*6db0*/  ENDCOLLECTIVE ;  /* 0x000000000000791b */ /* 0x003fe20003800000 */
.L_x_13419:
[----:B------:R-:W-:Y:S01]  /*6dc0*/  IMAD.MOV.U32 R2, RZ, RZ, R4 ;  /* 0x000000ffff027224 */ /* 0x000fe200078e0004 */
[----:B------:R-:W-:Y:S06]  /*6dd0*/  BRA `(.L_x_13420) ;  /* 0xffffffec00907947 */ /* 0x000fec000383ffff */
        .weak           $__internal_218_$__cuda_sm20_rcp_rn_f32_slowpath
        .type           $__internal_218_$__cuda_sm20_rcp_rn_f32_slowpath,@function
        .size           $__internal_218_$__cuda_sm20_rcp_rn_f32_slowpath,(.L_x_14554 - $__internal_218_$__cuda_sm20_rcp_rn_f32_slowpath)
$__internal_218_$__cuda_sm20_rcp_rn_f32_slowpath:
        /* <DEDUP_REMOVED lines=15> */
.L_x_13422:
        /* <DEDUP_REMOVED lines=10> */
[----:B------:R-:W-:-:S04]  /*6f70*/  MOV R136, 0x3 ;  /* 0x0000000300887802 */ /* 0x000fc80000000f00 */
[C---:B------:R-:W-:Y:S02]  /*6f80*/  FSETP.NEU.FTZ.AND P0, PT, R138.reuse, R113, PT ;  /* 0x000000718a00720b */ /* 0x040fe40003f1d000 */
[----:B------:R-:W-:Y:S02]  /*6f90*/  LOP3.LUT R113, R138, 0x7fffff, RZ, 0xc0, !PT ;  /* 0x007fffff8a717812 */ /* 0x000fe400078ec0ff */
        /* <DEDUP_REMOVED lines=20> */
.L_x_13424:
[----:B------:R0:W1:Y:S02]  /*70e0*/  MUFU.RCP R113, R0 ;  /* 0x0000000000717308 */ /* 0x0000640000001000 */
.L_x_13423:
[----:B------:R-:W-:Y:S05]  /*70f0*/  BSYNC B1 ;  /* 0x0000000000017941 */ /* 0x000fea0003800000 */
.L_x_13421:
[----:B------:R-:W-:-:S06]  /*7100*/  HFMA2.MMA R111, -RZ, RZ, 0, 0 ;  /* 0x00000000ff6f7435 */ /* 0x000fcc00000001ff */
[----:B01----:R-:W-:Y:S05]  /*7110*/  RET.REL.NODEC R110 `(_ZN18transformer_engine13normalization19ln_fwd_tuned_kernelINS0_13Kernel_traitsI13__nv_bfloat16S3_13__nv_fp8_e4m3fjLj32768ELj4ELj1ELj4ELj16ENS0_18Kernel_traits_baseILj32768ES3_S3_S4_fjLj128EEEEEEEvNS0_19ForwardKernelParamsE) ;  /* 0xffffff8c6eb87950 */ /* 0x003fea0003c3ffff */
.L_x_13425:
        /* <DEDUP_REMOVED lines=14> */
.L_x_14554:


//--------------------- .text._ZN18transformer_engine13normalization19ln_fwd_tuned_kernelINS0_13Kernel_traitsI13__nv_bfloat16S3_13__nv_fp8_e4m3fjLj30720ELj4ELj1ELj4ELj4ENS0_18Kernel_traits_baseILj30720ES3_S3_S4_fjLj128EEEEEEEvNS0_19ForwardKernelParamsE --------------------------
	.section	.text._ZN18transformer_engine13normalization19ln_fwd_tuned_kernelINS0_13Kernel_traitsI13__nv_bfloat16S3_13__nv_fp8_e4m3fjLj30720ELj4ELj1ELj4ELj4ENS0_18Kernel_traits_baseILj30720ES3_S3_S4_fjLj128EEEEEEEvNS0_19ForwardKernelParamsE,"ax",@progbits
	.align	128
        .global         _ZN18transformer_engine13normalization19ln_fwd_tuned_kernelINS0_13Kernel_traitsI13__nv_bfloat16S3_13__nv_fp8_e4m3fjLj30720ELj4ELj1ELj4ELj4ENS0_18Kernel_traits_baseILj30720ES3_S3_S4_fjLj128EEEEEEEvNS0_19ForwardKernelParamsE
        .type           _ZN18transformer_engine13normalization19ln_fwd_tuned_kernelINS0_13Kernel_traitsI13__nv_bfloat16S3_13__nv_fp8_e4m3fjLj30720ELj4ELj1ELj4ELj4ENS0_18Kernel_traits_baseILj30720ES3_S3_S4_fjLj128EEEEEEEvNS0_19ForwardKernelParamsE,@function
        .size           _ZN18transformer_engine13normalization19ln_fwd_tuned_kernelINS0_13Kernel_traitsI13__nv_bfloat16S3_13__nv_fp8_e4m3fjLj30720ELj4ELj1ELj4ELj4ENS0_18Kernel_traits_baseILj30720ES3_S3_S4_fjLj128EEEEEEEvNS0_19ForwardKernelParamsE,(.L_x_14555 - _ZN18transformer_engine13normalization19ln_fwd_tuned_kernelINS0_13Kernel_traitsI13__nv_bfloat16S3_13__nv_fp8_e4m3fjLj30720ELj4ELj1ELj4ELj4ENS0_18Kernel_traits_baseILj30720ES3_S3_S4_fjLj128EEEEEEEvNS0_19ForwardKernelParamsE)
        .other          _ZN18transformer_engine13normalization19ln_fwd_tuned_kernelINS0_13Kernel_traitsI13__nv_bfloat16S3_13__nv_fp8_e4m3fjLj30720ELj4ELj1ELj4ELj4ENS0_18Kernel_traits_baseILj30720ES3_S3_S4_fjLj128EEEEEEEvNS0_19ForwardKernelParamsE,@"STO_CUDA_ENTRY STV_DEFAULT"
_ZN18transformer_engine13normalization19ln_fwd_tuned_kernelINS0_13Kernel_traitsI13__nv_bfloat16S3_13__nv_fp8_e4m3fjLj30720ELj4ELj1ELj4ELj4ENS0_18Kernel_traits_baseILj30720ES3_S3_S4_fjLj128EEEEEEEvNS0_19ForwardKernelParamsE:
.text._ZN18transformer_engine13normalization19ln_fwd_tuned_kernelINS0_13Kernel_traitsI13__nv_bfloat16S3_13__nv_fp8_e4m3fjLj30720ELj4ELj1ELj4ELj4ENS0_18Kernel_traits_baseILj30720ES3_S3_S4_fjLj128EEEEEEEvNS0_19ForwardKernelParamsE:
        /* <DEDUP_REMOVED lines=356> */
.L_x_13442:
        /* <DEDUP_REMOVED lines=149> */
[----:B-1----:R-:W-:Y:S01]  /*1f90*/  FADD R97, R227, R104 ;  /* 0x00000068e3617221 */ /* 0x002fe20000000000 */
        /* <DEDUP_REMOVED lines=55> */
[----:B------:R-:W-:-:S03]  /*2310*/  FADD R122, R213, R122 ;  /* 0x0000007ad57a7221 */ /* 0x000fc60000000000 */
[----:B------:R-:W-:Y:S01]  /*2320*/  SHF.L.U32 R199, R199, 0x10, RZ ;  /* 0x00000010c7c77819 */ /* 0x000fe200000006ff */
        /* <DEDUP_REMOVED lines=15> */
[----:B------:R-:W-:-:S02]  /*2420*/  SHF.R.U32.HI R98, RZ, 0x5, R3 ;  /* 0x00000005ff627819 */ /* 0x000fc40000011603 */
[C---:B------:R-:W-:Y:S01]  /*2430*/  PRMT R233, R102.reuse, 0x7632, R233 ;  /* 0x0000763266e97816 */ /* 0x040fe200000000e9 */
[----:B------:R-:W-:Y:S01]  /*2440*/  FADD R122, R209, R122 ;  /* 0x0000007ad17a7221 */ /* 0x000fe20000000000 */
[----:B------:R-:W-:Y:S02]  /*2450*/  SHF.L.U32 R153, R102, 0x10, RZ ;  /* 0x0000001066997819 */ /* 0x000fe400000006ff */
[----:B------:R-:W-:Y:S01]  /*2460*/  SHF.L.U32 R233, R233, 0x10, RZ ;  /* 0x00000010e9e97819 */ /* 0x000fe200000006ff */
[----:B------:R-:W-:Y:S01]  /*2470*/  FADD R122, R205, R122 ;  /* 0x0000007acd7a7221 */ /* 0x000fe20000000000 */
[----:B------:R-:W-:Y:S02]  /*2480*/  SHF.L.U32 R231, R96, 0x10, RZ ;  /* 0x0000001060e77819 */ /* 0x000fe400000006ff */
[----:B------:R-:W-:Y:S01]  /*2490*/  LOP3.LUT R100, R98, 0x7fffffc, RZ, 0xc0, !PT ;  /* 0x07fffffc62647812 */ /* 0x000fe200078ec0ff */
[----:B------:R-:W-:-:S03]  /*24a0*/  FADD R122, R243, R122 ;  /* 0x0000007af37a7221 */ /* 0x000fc60000000000 */
[----:B------:R-:W-:Y:S01]  /*24b0*/  @!P0 IADD3 R100, R100, 0x4, RZ ;  /* 0x0000000464648810 */ /* 0x000fe20007ffe0ff */
[----:B------:R-:W-:-:S04]  /*24c0*/  FADD R122, R235, R122 ;  /* 0x0000007aeb7a7221 */ /* 0x000fc80000000000 */
        /* <DEDUP_REMOVED lines=158> */
.L_x_13461:
        /* <DEDUP_REMOVED lines=34> */
[----:B012--5:R-:W-:Y:S05]  /*30d0*/  CALL.REL.NOINC `($__internal_219_$__cuda_sm20_rcp_rn_f32_slowpath) ;  /* 0x0000004000e07944 */ /* 0x027fea0003c00000 */
[----:B------:R-:W-:Y:S01]  /*30e0*/  MOV R96, R198 ;  /* 0x000000c600607202 */ /* 0x000fe20000000f00 */
[----:B------:R-:W-:Y:S06]  /*30f0*/  BRA `(.L_x_13430) ;  /* 0x0000000000107947 */ /* 0x000fec0003800000 */
.L_x_13429:
[----:B------:R-:W3:Y:S02]  /*3100*/  MUFU.RCP R97, R100 ;  /* 0x0000006400617308 */ /* 0x000ee40000001000 */
[----:B---3--:R-:W-:-:S04]  /*3110*/  FFMA R96, R100, R97, -1 ;  /* 0xbf80000064607423 */ /* 0x008fc80000000061 */
[----:B------:R-:W-:-:S04]  /*3120*/  FADD.FTZ R96, -R96, -RZ ;  /* 0x800000ff60607221 */ /* 0x000fc80000010100 */
[----:B------:R-:W-:-:S07]  /*3130*/  FFMA R96, R97, R96, R97 ;  /* 0x0000006061607223 */ /* 0x000fce0000000061 */
.L_x_13430:
[----:B------:R-:W-:Y:S05]  /*3140*/  BSYNC B0 ;  /* 0x0000000000007941 */ /* 0x000fea0003800000 */
.L_x_13428:
        /* <DEDUP_REMOVED lines=20> */
[----:B--2--5:R-:W-:Y:S05]  /*3290*/  CALL.REL.NOINC `($__internal_219_$__cuda_sm20_rcp_rn_f32_slowpath) ;  /* 0x0000004000707944 */ /* 0x024fea0003c00000 */
[----:B------:R-:W-:Y:S01]  /*32a0*/  MOV R103, R198 ;  /* 0x000000c600677202 */ /* 0x000fe20000000f00 */
[----:B------:R-:W-:Y:S06]  /*32b0*/  BRA `(.L_x_13433) ;  /* 0x0000000000107947 */ /* 0x000fec0003800000 */
.L_x_13432:
[----:B------:R-:W0:Y:S02]  /*32c0*/  MUFU.RCP R103, R194 ;  /* 0x000000c200677308 */ /* 0x000e240000001000 */
[----:B0-----:R-:W-:-:S04]  /*32d0*/  FFMA R96, R194, R103, -1 ;  /* 0xbf800000c2607423 */ /* 0x001fc80000000067 */
[----:B------:R-:W-:-:S04]  /*32e0*/  FADD.FTZ R96, -R96, -RZ ;  /* 0x800000ff60607221 */ /* 0x000fc80000010100 */
[----:B------:R-:W-:-:S07]  /*32f0*/  FFMA R103, R103, R96, R103 ;  /* 0x0000006067677223 */ /* 0x000fce0000000067 */
.L_x_13433:
[----:B------:R-:W-:Y:S05]  /*3300*/  BSYNC B0 ;  /* 0x0000000000007941 */ /* 0x000fea0003800000 */
.L_x_13431:
        /* <DEDUP_REMOVED lines=49> */
.L_x_13435:
[----:B------:R-:W2:Y:S04]  /*3620*/  LDG.E.STRONG.GPU R98, desc[UR4][R100.64] ;  /* 0x0000000464627981 */ /* 0x000ea8000c1ef900 */
[----:B--2---:R-:W-:Y:S01]  /*3630*/  CCTL.IVALL ;  /* 0x00000000ff00798f */ /* 0x004fe20002000000 */
[----:B------:R-:W-:Y:S05]  /*3640*/  YIELD ;  /* 0x0000000000007946 */ /* 0x000fea0003800000 */
[----:B------:R-:W-:-:S13]  /*3650*/  ISETP.NE.AND P0, PT, R98, R102, PT ;  /* 0x000000666200720c */ /* 0x000fda0003f05270 */
[----:B------:R-:W-:Y:S05]  /*3660*/  @P0 BRA `(.L_x_13435) ;  /* 0xfffffffc00ec0947 */ /* 0x000fea000383ffff */
.L_x_13434:
        /* <DEDUP_REMOVED lines=20> */
[----:B012--5:R-:W-:Y:S05]  /*37b0*/  CALL.REL.NOINC `($__internal_219_$__cuda_sm20_rcp_rn_f32_slowpath) ;  /* 0x0000003c00287944 */ /* 0x027fea0003c00000 */
[----:B------:R-:W-:Y:S01]  /*37c0*/  MOV R96, R198 ;  /* 0x000000c600607202 */ /* 0x000fe20000000f00 */
[----:B------:R-:W-:Y:S06]  /*37d0*/  BRA `(.L_x_13438) ;  /* 0x0000000000107947 */ /* 0x000fec0003800000 */
.L_x_13437:
[----:B------:R-:W3:Y:S02]  /*37e0*/  MUFU.RCP R97, R100 ;  /* 0x0000006400617308 */ /* 0x000ee40000001000 */
[----:B---3--:R-:W-:-:S04]  /*37f0*/  FFMA R96, R100, R97, -1 ;  /* 0xbf80000064607423 */ /* 0x008fc80000000061 */
[----:B------:R-:W-:-:S04]  /*3800*/  FADD.FTZ R96, -R96, -RZ ;  /* 0x800000ff60607221 */ /* 0x000fc80000010100 */
[----:B------:R-:W-:-:S07]  /*3810*/  FFMA R96, R97, R96, R97 ;  /* 0x0000006061607223 */ /* 0x000fce0000000061 */
.L_x_13438:
[----:B------:R-:W-:Y:S05]  /*3820*/  BSYNC B0 ;  /* 0x0000000000007941 */ /* 0x000fea0003800000 */
.L_x_13436:
        /* <DEDUP_REMOVED lines=23> */
.L_x_13440:
[----:B------:R-:W0:Y:S02]  /*39a0*/  MUFU.RCP R96, R103 ;  /* 0x0000006700607308 */ /* 0x000e240000001000 */
[----:B0-----:R-:W-:-:S04]  /*39b0*/  FFMA R97, R103, R96, -1 ;  /* 0xbf80000067617423 */ /* 0x001fc80000000060 */
[----:B------:R-:W-:-:S04]  /*39c0*/  FADD.FTZ R97, -R97, -RZ ;  /* 0x800000ff61617221 */ /* 0x000fc80000010100 */
[----:B------:R-:W-:-:S07]  /*39d0*/  FFMA R96, R96, R97, R96 ;  /* 0x0000006160607223 */ /* 0x000fce0000000060 */
.L_x_13441:
[----:B------:R-:W-:Y:S05]  /*39e0*/  BSYNC B0 ;  /* 0x0000000000007941 */ /* 0x000fea0003800000 */
.L_x_13439:
        /* <DEDUP_REMOVED lines=21> */
[----:B------:R-:W-:Y:S01]  /*3b40*/  FADD R96, R14, 1 ;  /* 0x3f8000000e607421 */ /* 0x000fe20000000000 */
[----:B------:R-:W-:Y:S02]  /*3b50*/  FSEL R99, R12, R99, !P2 ;  /* 0x000000630c637208 */ /* 0x000fe40005000000 */
[----:B------:R-:W-:Y:S01]  /*3b60*/  FSEL R100, R74, R100, !P2 ;  /* 0x000000644a647208 */ /* 0x000fe20005000000 */
[----:B------:R-:W1:Y:S01]  /*3b70*/  SHFL.IDX PT, R101, R101, RZ, 0x1f ;  /* 0x00001fff65657589 */ /* 0x000e6200000e0000 */
[----:B0-----:R-:W-:Y:S01]  /*3b80*/  FFMA R98, R97, 3.2552085031056776643e-05, R102 ;  /* 0x3808888961627823 */ /* 0x001fe20000000066 */
[----:B------:R-:W-:Y:S01]  /*3b90*/  FADD R97, R72, 1 ;  /* 0x3f80000048617421 */ /* 0x000fe20000000000 */
[----:B------:R-:W-:-:S03]  /*3ba0*/  FADD R102, R76, 1 ;  /* 0x3f8000004c667421 */ /* 0x000fc60000000000 */
        /* <DEDUP_REMOVED lines=30> */
[----:B------:R-:W-:Y:S01]  /*3d90*/  FADD R201, R60, 1 ;  /* 0x3f8000003cc97421 */ /* 0x000fe20000000000 */
[--C-:B------:R-:W-:Y:S01]  /*3da0*/  FADD R122, R122, -R101.reuse ;  /* 0x800000657a7a7221 */ /* 0x100fe20000000000 */
[--C-:B------:R-:W-:Y:S01]  /*3db0*/  FADD R204, R239, -R101.reuse ;  /* 0x80000065efcc7221 */ /* 0x100fe20000000000 */
[--C-:B------:R-:W-:Y:S01]  /*3dc0*/  FADD R216, R105, -R101.reuse ;  /* 0x8000006569d87221 */ /* 0x100fe20000000000 */
[----:B-1----:R-:W-:Y:S01]  /*3dd0*/  @!P0 FMUL R103, R103, 4096 ;  /* 0x4580000067678820 */ /* 0x002fe20000400000 */
[----:B------:R-:W-:Y:S01]  /*3de0*/  ISETP.NE.U32.AND P0, PT, RZ, UR8, PT ;  /* 0x00000008ff007c0c */ /* 0x000fe2000bf05070 */
[----:B------:R-:W-:Y:S01]  /*3df0*/  FADD R214, R153, -R101 ;  /* 0x8000006599d67221 */ /* 0x000fe20000000000 */
[----:B------:R-:W-:Y:S01]  /*3e00*/  FSEL R201, R60, R201, !P2 ;  /* 0x000000c93cc97208 */ /* 0x000fe20005000000 */
[C---:B------:R-:W-:Y:S01]  /*3e10*/  FMUL R154, R103.reuse, R154 ;  /* 0x0000009a679a7220 */ /* 0x040fe20000400000 */
[C---:B------:R-:W-:Y:S01]  /*3e20*/  FMUL R152, R103.reuse, R152 ;  /* 0x0000009867987220 */ /* 0x040fe20000400000 */
[C---:B------:R-:W-:Y:S01]  /*3e30*/  FMUL R150, R103.reuse, R150 ;  /* 0x0000009667967220 */ /* 0x040fe20000400000 */
[----:B------:R-:W-:Y:S01]  /*3e40*/  ISETP.NE.AND.EX P0, PT, RZ, UR9, PT, P0 ;  /* 0x00000009ff007c0c */ /* 0x000fe2000bf05300 */
[----:B------:R-:W-:Y:S01]  /*3e50*/  FFMA R96, R154, R99, R13 ;  /* 0x000000639a607223 */ /* 0x000fe2000000000d */
[----:B------:R-:W-:Y:S01]  /*3e60*/  FFMA R99, R152, R97, R73 ;  /* 0x0000006198637223 */ /* 0x000fe20000000049 */
[----:B------:R-:W-:Y:S01]  /*3e70*/  FFMA R97, R150, R98, R15 ;  /* 0x0000006296617223 */ /* 0x000fe2000000000f */
[----:B------:R-:W-:Y:S01]  /*3e80*/  FADD R98, R16, 1 ;  /* 0x3f80000010627421 */ /* 0x000fe20000000000 */
[C---:B------:R-:W-:Y:S01]  /*3e90*/  FMUL R148, R103.reuse, R148 ;  /* 0x0000009467947220 */ /* 0x040fe20000400000 */
[C---:B------:R-:W-:Y:S01]  /*3ea0*/  FMUL R146, R103.reuse, R146 ;  /* 0x0000009267927220 */ /* 0x040fe20000400000 */
[----:B------:R-:W-:Y:S01]  /*3eb0*/  FSEL R150, R76, R102, !P2 ;  /* 0x000000664c967208 */ /* 0x000fe20005000000 */
[C---:B------:R-:W-:Y:S01]  /*3ec0*/  FMUL R102, R103.reuse, R144 ;  /* 0x0000009067667220 */ /* 0x040fe20000400000 */
        /* <DEDUP_REMOVED lines=12> */
[----:B------:R-:W-:Y:S01]  /*3f90*/  FFMA R98, R102, R150, R77 ;  /* 0x0000009666627223 */ /* 0x000fe2000000004d */
        /* <DEDUP_REMOVED lines=15> */
[C---:B------:R-:W-:Y:S01]  /*4090*/  FMUL R132, R103.reuse, R132 ;  /* 0x0000008467847220 */ /* 0x040fe20000400000 */
[----:B------:R-:W-:Y:S01]  /*40a0*/  FSEL R148, R82, R148, !P2 ;  /* 0x0000009452947208 */ /* 0x000fe20005000000 */
[----:B------:R-:W-:Y:S01]  /*40b0*/  FFMA R136, R136, R142, R81 ;  /* 0x0000008e88887223 */ /* 0x000fe20000000051 */
[----:B------:R-:W-:Y:S01]  /*40c0*/  @P0 FMNMX R8, R8, |R98|, !PT ;  /* 0x4000006208080209 */ /* 0x000fe20007800000 */
[----:B------:R-:W-:Y:S01]  /*40d0*/  FADD R142, R24, 1 ;  /* 0x3f800000188e7421 */ /* 0x000fe20000000000 */
[----:B------:R-:W-:Y:S01]  /*40e0*/  FFMA R134, R134, R146, R23 ;  /* 0x0000009286867223 */ /* 0x000fe20000000017 */
        /* <DEDUP_REMOVED lines=24> */
[----:B------:R-:W-:Y:S01]  /*4270*/  FADD R227, R90, 1 ;  /* 0x3f8000005ae37421 */ /* 0x000fe20000000000 */
[----:B------:R-:W-:Y:S01]  /*4280*/  @P0 FMNMX R8, R8, |R134|, !PT ;  /* 0x4000008608080209 */ /* 0x000fe20007800000 */
[C---:B------:R-:W-:Y:S01]  /*4290*/  FMUL R146, R103.reuse, R146 ;  /* 0x0000009267927220 */ /* 0x040fe20000400000 */
[----:B------:R-:W-:Y:S01]  /*42a0*/  FSEL R152, R88, R150, !P2 ;  /* 0x0000009658987208 */ /* 0x000fe20005000000 */
[----:B------:R-:W-:Y:S01]  /*42b0*/  FMUL R150, R103, R120 ;  /* 0x0000007867967220 */ /* 0x000fe20000400000 */
[----:B------:R-:W-:Y:S01]  /*42c0*/  FFMA R120, R124, R142, R87 ;  /* 0x0000008e7c787223 */ /* 0x000fe20000000057 */
[----:B------:R-:W-:Y:S01]  /*42d0*/  @P0 FMNMX R8, R8, |R132|, !PT ;  /* 0x4000008408080209 */ /* 0x000fe20007800000 */
[----:B------:R-:W-:Y:S01]  /*42e0*/  FADD R142, R116, -R101 ;  /* 0x80000065748e7221 */ /* 0x000fe20000000000 */
[----:B------:R-:W-:Y:S01]  /*42f0*/  FFMA R124, R146, R148, R29 ;  /* 0x00000094927c7223 */ /* 0x000fe2000000001d */
[----:B------:R-:W-:Y:S01]  /*4300*/  FSEL R154, R30, R154, !P2 ;  /* 0x0000009a1e9a7208 */ /* 0x000fe20005000000 */
[----:B------:R-:W-:Y:S01]  /*4310*/  FADD R148, R32, 1 ;  /* 0x3f80000020947421 */ /* 0x000fe20000000000 */
[----:B------:R-:W-:Y:S01]  /*4320*/  FADD R146, R229, -R101 ;  /* 0x80000065e5927221 */ /* 0x000fe20000000000 */
[----:B------:R-:W-:Y:S01]  /*4330*/  @P0 FMNMX R8, R8, |R130|, !PT ;  /* 0x4000008208080209 */ /* 0x000fe20007800000 */
        /* <DEDUP_REMOVED lines=10> */
[----:B------:R-:W-:Y:S01]  /*43e0*/  @P0 FMNMX R8, R8, |R126|, !PT ;  /* 0x4000007e08080209 */ /* 0x000fe20007800000 */
        /* <DEDUP_REMOVED lines=9> */
[----:B------:R-:W-:Y:S01]  /*4480*/  FADD R152, R38, 1 ;  /* 0x3f80000026987421 */ /* 0x000fe20000000000 */
[----:B------:R-:W-:Y:S01]  /*4490*/  FSEL R225, R94, R148, !P2 ;  /* 0x000000945ee17208 */ /* 0x000fe20005000000 */
[----:B------:R-:W-:Y:S01]  /*44a0*/  FMUL R148, R103, R114 ;  /* 0x0000007267947220 */ /* 0x000fe20000400000 */
[----:B------:R-:W-:Y:S01]  /*44b0*/  @P0 FMNMX R8, R8, |R124|, !PT ;  /* 0x4000007c08080209 */ /* 0x000fe20007800000 */
[----:B------:R-:W-:Y:S01]  /*44c0*/  FFMA R114, R112, R150, R93 ;  /* 0x0000009670727223 */ /* 0x000fe2000000005d */
[----:B------:R-:W-:Y:S01]  /*44d0*/  FFMA R112, R142, R146, R35 ;  /* 0x000000928e707223 */ /* 0x000fe20000000023 */
        /* <DEDUP_REMOVED lines=8> */
[----:B------:R-:W-:Y:S01]  /*4560*/  FADD R150, R36, 1 ;  /* 0x3f80000024967421 */ /* 0x000fe20000000000 */
[----:B------:R-:W-:Y:S01]  /*4570*/  @P0 FMNMX R8, R8, |R118|, !PT ;  /* 0x4000007608080209 */ /* 0x000fe20007800000 */
[C---:B------:R-:W-:Y:S01]  /*4580*/  FMUL R148, R103.reuse, R148 ;  /* 0x0000009467947220 */ /* 0x040fe20000400000 */
[----:B------:R-:W-:Y:S01]  /*4590*/  FSEL R152, R38, R152, !P2 ;  /* 0x0000009826987208 */ /* 0x000fe20005000000 */
[----:B------:R-:W-:Y:S01]  /*45a0*/  FFMA R223, R142, R146, R157 ;  /* 0x000000928edf7223 */ /* 0x000fe2000000009d */
[----:B------:R-:W-:Y:S01]  /*45b0*/  FADD R142, R158, 1 ;  /* 0x3f8000009e8e7421 */ /* 0x000fe20000000000 */
[----:B------:R-:W-:Y:S01]  /*45c0*/  @P0 FMNMX R8, R8, |R227|, !PT ;  /* 0x400000e308080209 */ /* 0x000fe20007800000 */
[C---:B------:R-:W-:Y:S01]  /*45d0*/  FMUL R106, R103.reuse, R106 ;  /* 0x0000006a676a7220 */ /* 0x040fe20000400000 */
[----:B------:R-:W-:Y:S01]  /*45e0*/  FSEL R150, R36, R150, !P2 ;  /* 0x0000009624967208 */ /* 0x000fe20005000000 */
[----:B------:R-:W-:Y:S01]  /*45f0*/  FFMA R219, R148, R152, R39 ;  /* 0x0000009894db7223 */ /* 0x000fe20000000027 */
[----:B------:R-:W-:Y:S01]  /*4600*/  FSEL R142, R158, R142, !P2 ;  /* 0x0000008e9e8e7208 */ /* 0x000fe20005000000 */
[----:B------:R-:W-:Y:S01]  /*4610*/  FADD R148, R160, 1 ;  /* 0x3f800000a0947421 */ /* 0x000fe20000000000 */
[----:B------:R-:W-:Y:S01]  /*4620*/  @P0 FMNMX R8, R8, |R114|, !PT ;  /* 0x4000007208080209 */ /* 0x000fe20007800000 */
[----:B------:R-:W-:Y:S01]  /*4630*/  FMUL R110, R103, R110 ;  /* 0x0000006e676e7220 */ /* 0x000fe20000400000 */
[----:B------:R-:W-:Y:S01]  /*4640*/  FADD R146, R40, 1 ;  /* 0x3f80000028927421 */ /* 0x000fe20000000000 */
[----:B------:R-:W-:Y:S01]  /*4650*/  FFMA R106, R106, R150, R37 ;  /* 0x000000966a6a7223 */ /* 0x000fe20000000025 */
[----:B------:R-:W-:Y:S01]  /*4660*/  FADD R150, R42, 1 ;  /* 0x3f8000002a967421 */ /* 0x000fe20000000000 */
        /* <DEDUP_REMOVED lines=28> */
[--C-:B------:R-:W-:Y:S01]  /*4830*/  FADD R142, R215, -R101.reuse ;  /* 0x80000065d78e7221 */ /* 0x100fe20000000000 */
        /* <DEDUP_REMOVED lines=8> */
[----:B------:R-:W-:Y:S01]  /*48c0*/  FFMA R148, R142, R217, R165 ;  /* 0x000000d98e947223 */ /* 0x000fe200000000a5 */
[----:B------:R-:W-:Y:S01]  /*48d0*/  FADD R215, R168, 1 ;  /* 0x3f800000a8d77421 */ /* 0x000fe20000000000 */
[----:B------:R-:W-:Y:S01]  /*48e0*/  @P0 FMNMX R8, R8, |R221|, !PT ;  /* 0x400000dd08080209 */ /* 0x000fe20007800000 */
[----:B------:R-:W-:Y:S01]  /*48f0*/  FFMA R142, R150, R152, R47 ;  /* 0x00000098968e7223 */ /* 0x000fe2000000002f */
[--C-:B------:R-:W-:Y:S01]  /*4900*/  FADD R152, R241, -R101.reuse ;  /* 0x80000065f1987221 */ /* 0x100fe20000000000 */
[----:B------:R-:W-:Y:S01]  /*4910*/  FMUL R154, R103, R154 ;  /* 0x0000009a679a7220 */ /* 0x000fe20000400000 */
[----:B------:R-:W-:Y:S01]  /*4920*/  FADD R213, R48, 1 ;  /* 0x3f80000030d57421 */ /* 0x000fe20000000000 */
[----:B------:R-:W-:Y:S01]  /*4930*/  @P0 FMNMX R8, R8, |R251|, !PT ;  /* 0x400000fb08080209 */ /* 0x000fe20007800000 */
[----:B------:R-:W-:Y:S01]  /*4940*/  FADD R217, R50, 1 ;  /* 0x3f80000032d97421 */ /* 0x000fe20000000000 */
[----:B------:R-:W-:Y:S01]  /*4950*/  FSEL R215, R168, R215, !P2 ;  /* 0x000000d7a8d77208 */ /* 0x000fe20005000000 */
[----:B------:R-:W-:Y:S01]  /*4960*/  FADD R150, R211, -R101 ;  /* 0x80000065d3967221 */ /* 0x000fe20000000000 */
[----:B------:R-:W-:Y:S01]  /*4970*/  FMUL R152, R103, R152 ;  /* 0x0000009867987220 */ /* 0x000fe20000400000 */
[----:B------:R-:W-:Y:S01]  /*4980*/  FFMA R245, R154, R192, R167 ;  /* 0x000000c09af57223 */ /* 0x000fe200000000a7 */
[----:B------:R-:W-:Y:S01]  /*4990*/  FADD R154, R249, -R101 ;  /* 0x80000065f99a7221 */ /* 0x000fe20000000000 */
[----:B------:R-:W-:Y:S01]  /*49a0*/  @P0 FMNMX R8, R8, |R108|, !PT ;  /* 0x4000006c08080209 */ /* 0x000fe20007800000 */
[----:B------:R-:W-:Y:S01]  /*49b0*/  FADD R211, R170, 1 ;  /* 0x3f800000aad37421 */ /* 0x000fe20000000000 */
[----:B------:R-:W-:Y:S01]  /*49c0*/  FSEL R213, R48, R213, !P2 ;  /* 0x000000d530d57208 */ /* 0x000fe20005000000 */
[----:B------:R-:W-:Y:S01]  /*49d0*/  FMUL R150, R103, R150 ;  /* 0x0000009667967220 */ /* 0x000fe20000400000 */
[----:B------:R-:W-:Y:S01]  /*49e0*/  FFMA R249, R152, R215, R169 ;  /* 0x000000d798f97223 */ /* 0x000fe200000000a9 */
[----:B------:R-:W-:Y:S01]  /*49f0*/  FSEL R217, R50, R217, !P2 ;  /* 0x000000d932d97208 */ /* 0x000fe20005000000 */
[----:B------:R-:W-:Y:S01]  /*4a00*/  FADD R152, R247, -R101 ;  /* 0x80000065f7987221 */ /* 0x000fe20000000000 */
[C---:B------:R-:W-:Y:S01]  /*4a10*/  FMUL R154, R103.reuse, R154 ;  /* 0x0000009a679a7220 */ /* 0x040fe20000400000 */
[----:B------:R-:W-:Y:S01]  /*4a20*/  @P0 FMNMX R8, R8, |R104|, !PT ;  /* 0x4000006808080209 */ /* 0x000fe20007800000 */
[----:B------:R-:W-:Y:S01]  /*4a30*/  FFMA R150, R150, R213, R49 ;  /* 0x000000d596967223 */ /* 0x000fe20000000031 */
[----:B------:R-:W-:Y:S01]  /*4a40*/  FSEL R211, R170, R211, !P2 ;  /* 0x000000d3aad37208 */ /* 0x000fe20005000000 */
[----:B------:R-:W-:Y:S01]  /*4a50*/  FADD R213, R52, 1 ;  /* 0x3f80000034d57421 */ /* 0x000fe20000000000 */
[----:B------:R-:W-:Y:S01]  /*4a60*/  FMUL R152, R103, R152 ;  /* 0x0000009867987220 */ /* 0x000fe20000400000 */
[----:B------:R-:W-:Y:S01]  /*4a70*/  FFMA R241, R154, R217, R51 ;  /* 0x000000d99af17223 */ /* 0x000fe20000000033 */
[----:B------:R-:W-:Y:S01]  /*4a80*/  @P0 FMNMX R8, R8, |R148|, !PT ;  /* 0x4000009408080209 */ /* 0x000fe20007800000 */
[----:B------:R-:W-:Y:S01]  /*4a90*/  FADD R154, R203, -R101 ;  /* 0x80000065cb9a7221 */ /* 0x000fe20000000000 */
[----:B------:R-:W-:Y:S01]  /*4aa0*/  FADD R217, R54, 1 ;  /* 0x3f80000036d97421 */ /* 0x000fe20000000000 */
[----:B------:R-:W-:Y:S01]  /*4ab0*/  FFMA R202, R152, R211, R171 ;  /* 0x000000d398ca7223 */ /* 0x000fe200000000ab */
[----:B------:R-:W-:Y:S01]  /*4ac0*/  FSEL R213, R52, R213, !P2 ;  /* 0x000000d534d57208 */ /* 0x000fe20005000000 */
[--C-:B------:R-:W-:Y:S01]  /*4ad0*/  FADD R192, R207, -R101.reuse ;  /* 0x80000065cfc07221 */ /* 0x100fe20000000000 */
[----:B------:R-:W-:Y:S01]  /*4ae0*/  FADD R152, R209, -R101 ;  /* 0x80000065d1987221 */ /* 0x000fe20000000000 */
[----:B------:R-:W-:Y:S01]  /*4af0*/  @P0 FMNMX R8, R8, |R142|, !PT ;  /* 0x4000008e08080209 */ /* 0x000fe20007800000 */
[C---:B------:R-:W-:Y:S01]  /*4b00*/  FMUL R154, R103.reuse, R154 ;  /* 0x0000009a679a7220 */ /* 0x040fe20000400000 */
[----:B------:R-:W-:Y:S01]  /*4b10*/  FSEL R217, R54, R217, !P2 ;  /* 0x000000d936d97208 */ /* 0x000fe20005000000 */
[C---:B------:R-:W-:Y:S01]  /*4b20*/  FMUL R194, R103.reuse, R192 ;  /* 0x000000c067c27220 */ /* 0x040fe20000400000 */
[----:B------:R-:W-:Y:S01]  /*4b30*/  FMUL R152, R103, R152 ;  /* 0x0000009867987220 */ /* 0x000fe20000400000 */
[----:B------:R-:W-:Y:S01]  /*4b40*/  FADD R203, R174, 1 ;  /* 0x3f800000aecb7421 */ /* 0x000fe20000000000 */
[----:B------:R-:W-:Y:S01]  /*4b50*/  @P0 FMNMX R8, R8, |R245|, !PT ;  /* 0x400000f508080209 */ /* 0x000fe20007800000 */
[----:B------:R-:W-:Y:S01]  /*4b60*/  FFMA R192, R154, R213, R53 ;  /* 0x000000d59ac07223 */ /* 0x000fe20000000035 */
[----:B------:R-:W-:Y:S01]  /*4b70*/  FADD R154, R205, -R101 ;  /* 0x80000065cd9a7221 */ /* 0x000fe20000000000 */
[----:B------:R-:W-:Y:S01]  /*4b80*/  FADD R207, R56, 1 ;  /* 0x3f80000038cf7421 */ /* 0x000fe20000000000 */
[----:B------:R-:W-:Y:S01]  /*4b90*/  FFMA R198, R152, R217, R55 ;  /* 0x000000d998c67223 */ /* 0x000fe20000000037 */
[----:B------:R-:W-:Y:S01]  /*4ba0*/  @P0 FMNMX R8, R8, |R150|, !PT ;  /* 0x4000009608080209 */ /* 0x000fe20007800000 */
[----:B------:R-:W-:Y:S01]  /*4bb0*/  FADD R152, R243, -R101 ;  /* 0x80000065f3987221 */ /* 0x000fe20000000000 */
[----:B------:R-:W-:Y:S01]  /*4bc0*/  FSEL R203, R174, R203, !P2 ;  /* 0x000000cbaecb7208 */ /* 0x000fe20005000000 */
[C---:B------:R-:W-:Y:S01]  /*4bd0*/  FMUL R154, R103.reuse, R154 ;  /* 0x0000009a679a7220 */ /* 0x040fe20000400000 */
[----:B------:R-:W-:Y:S01]  /*4be0*/  FSEL R207, R56, R207, !P2 ;  /* 0x000000cf38cf7208 */ /* 0x000fe20005000000 */
[----:B------:R-:W-:Y:S01]  /*4bf0*/  FADD R215, R172, 1 ;  /* 0x3f800000acd77421 */ /* 0x000fe20000000000 */
[----:B------:R-:W-:Y:S01]  /*4c00*/  @P0 FMNMX R8, R8, |R249|, !PT ;  /* 0x400000f908080209 */ /* 0x000fe20007800000 */
[----:B------:R-:W-:Y:S01]  /*4c10*/  FMUL R152, R103, R152 ;  /* 0x0000009867987220 */ /* 0x000fe20000400000 */
[----:B------:R-:W-:Y:S01]  /*4c20*/  FFMA R200, R154, R203, R175 ;  /* 0x000000cb9ac87223 */ /* 0x000fe200000000af */
[----:B------:R-:W-:Y:S01]  /*4c30*/  FADD R203, R58, 1 ;  /* 0x3f8000003acb7421 */ /* 0x000fe20000000000 */
[----:B------:R-:W-:Y:S01]  /*4c40*/  FADD R205, R176, 1 ;  /* 0x3f800000b0cd7421 */ /* 0x000fe20000000000 */
[----:B------:R-:W-:Y:S01]  /*4c50*/  @P0 FMNMX R8, R8, |R241|, !PT ;  /* 0x400000f108080209 */ /* 0x000fe20007800000 */
[----:B------:R-:W-:Y:S01]  /*4c60*/  FFMA R154, R152, R207, R57 ;  /* 0x000000cf989a7223 */ /* 0x000fe20000000039 */
[----:B------:R-:W-:Y:S01]  /*4c70*/  FSEL R215, R172, R215, !P2 ;  /* 0x000000d7acd77208 */ /* 0x000fe20005000000 */
        /* <DEDUP_REMOVED lines=23> */
[----:B------:R-:W-:Y:S01]  /*4df0*/  FADD R201, R64, 1 ;  /* 0x3f80000040c97421 */ /* 0x000fe20000000000 */
[----:B------:R-:W-:Y:S01]  /*4e00*/  FADD R122, R155, -R101 ;  /* 0x800000659b7a7221 */ /* 0x000fe20000000000 */
[----:B------:R-:W-:Y:S01]  /*4e10*/  FFMA R237, R152, R203, R181 ;  /* 0x000000cb98ed7223 */ /* 0x000fe200000000b5 */
[----:B------:R-:W-:Y:S01]  /*4e20*/  FADD R155, R184, 1 ;  /* 0x3f800000b89b7421 */ /* 0x000fe20000000000 */
[----:B------:R-:W-:Y:S01]  /*4e30*/  @P0 FMNMX R8, R8, |R200|, !PT ;  /* 0x400000c808080209 */ /* 0x000fe20007800000 */
[----:B------:R-:W-:Y:S01]  /*4e40*/  FADD R207, R178, 1 ;  /* 0x3f800000b2cf7421 */ /* 0x000fe20000000000 */
[----:B------:R-:W-:Y:S01]  /*4e50*/  FFMA R243, R196, R205, R63 ;  /* 0x000000cdc4f37223 */ /* 0x000fe2000000003f */
[--C-:B------:R-:W-:Y:S01]  /*4e60*/  FADD R152, R195, -R101.reuse ;  /* 0x80000065c3987221 */ /* 0x100fe20000000000 */
[----:B------:R-:W-:Y:S01]  /*4e70*/  FADD R196, R197, -R101 ;  /* 0x80000065c5c47221 */ /* 0x000fe20000000000 */
[----:B------:R-:W-:Y:S01]  /*4e80*/  FSEL R199, R182, R199, !P2 ;  /* 0x000000c7b6c77208 */ /* 0x000fe20005000000 */
[C---:B------:R-:W-:Y:S01]  /*4e90*/  FMUL R122, R103.reuse, R122 ;  /* 0x0000007a677a7220 */ /* 0x040fe20000400000 */
[----:B------:R-:W-:Y:S01]  /*4ea0*/  FSEL R201, R64, R201, !P2 ;  /* 0x000000c940c97208 */ /* 0x000fe20005000000 */
[C---:B------:R-:W-:Y:S01]  /*4eb0*/  FMUL R152, R103.reuse, R152 ;  /* 0x0000009867987220 */ /* 0x040fe20000400000 */
[----:B------:R-:W-:Y:S01]  /*4ec0*/  @P0 FMNMX R8, R8, |R154|, !PT ;  /* 0x4000009a08080209 */ /* 0x000fe20007800000 */
[C---:B------:R-:W-:Y:S01]  /*4ed0*/  FMUL R196, R103.reuse, R196 ;  /* 0x000000c467c47220 */ /* 0x040fe20000400000 */
[----:B------:R-:W-:Y:S01]  /*4ee0*/  FSEL R155, R184, R155, !P2 ;  /* 0x0000009bb89b7208 */ /* 0x000fe20005000000 */
[----:B------:R-:W-:Y:S01]  /*4ef0*/  FMUL R204, R103, R204 ;  /* 0x000000cc67cc7220 */ /* 0x000fe20000400000 */
[----:B------:R-:W-:Y:S01]  /*4f00*/  FSEL R207, R178, R207, !P2 ;  /* 0x000000cfb2cf7208 */ /* 0x000fe20005000000 */
[----:B------:R-:W-:Y:S01]  /*4f10*/  FFMA R247, R122, R199, R183 ;  /* 0x000000c77af77223 */ /* 0x000fe200000000b7 */
[----:B------:R-:W-:Y:S01]  /*4f20*/  @P0 FMNMX R8, R8, |R208|, !PT ;  /* 0x400000d008080209 */ /* 0x000fe20007800000 */
[----:B------:R-:W-:Y:S01]  /*4f30*/  FFMA R122, R152, R201, R65 ;  /* 0x000000c9987a7223 */ /* 0x000fe20000000041 */
[----:B------:R-:W-:Y:S01]  /*4f40*/  FFMA R152, R196, R155, R185 ;  /* 0x0000009bc4987223 */ /* 0x000fe200000000b9 */
[----:B------:R-:W-:Y:S01]  /*4f50*/  FFMA R239, R204, R207, R179 ;  /* 0x000000cfccef7223 */ /* 0x000fe200000000b3 */
[----:B------:R-:W-:Y:S01]  /*4f60*/  FADD R196, R193, -R101 ;  /* 0x80000065c1c47221 */ /* 0x000fe20000000000 */
[----:B------:R-:W-:Y:S01]  /*4f70*/  FADD R193, R190, 1 ;  /* 0x3f800000bec17421 */ /* 0x000fe20000000000 */
[----:B------:R-:W-:Y:S01]  /*4f80*/  @P0 FMNMX R8, R8, |R210|, !PT ;  /* 0x400000d208080209 */ /* 0x000fe20007800000 */
[----:B------:R-:W-:Y:S01]  /*4f90*/  FMUL R216, R103, R216 ;  /* 0x000000d867d87220 */ /* 0x000fe20000400000 */
[-C--:B-----5:R-:W-:Y:S01]  /*4fa0*/  @P1 FMUL R96, R96, R0.reuse ;  /* 0x0000000060601220 */ /* 0x0a0fe20000400000 */
[-C--:B------:R-:W-:Y:S01]  /*4fb0*/  @P1 FMUL R99, R99, R0.reuse ;  /* 0x0000000063631220 */ /* 0x080fe20000400000 */
[----:B------:R-:W-:Y:S01]  /*4fc0*/  @P0 FMNMX R8, R8, |R239|, !PT ;  /* 0x400000ef08080209 */ /* 0x000fe20007800000 */
[-C--:B------:R-:W-:Y:S01]  /*4fd0*/  @P1 FMUL R229, R229, R0.reuse ;  /* 0x00000000e5e51220 */ /* 0x080fe20000400000 */
[----:B------:R-:W-:Y:S01]  /*4fe0*/  FSEL R193, R190, R193, !P2 ;  /* 0x000000c1bec17208 */ /* 0x000fe20005000000 */
[----:B------:R-:W-:Y:S01]  /*4ff0*/  @P1 FMUL R118, R118, R0 ;  /* 0x0000000076761220 */ /* 0x000fe20000400000 */
[----:B------:R-:W-:Y:S01]  /*5000*/  @P0 FMNMX R8, R8, |R212|, !PT ;  /* 0x400000d408080209 */ /* 0x000fe20007800000 */
[----:B------:R-:W-:Y:S01]  /*5010*/  FADD R195, R66, 1 ;  /* 0x3f80000042c37421 */ /* 0x000fe20000000000 */
[----:B------:R-:W-:Y:S01]  /*5020*/  F2FP.SATFINITE.E4M3.F32.PACK_AB_MERGE_C R96, RZ, R96, RZ ;  /* 0x00000060ff60723e */ /* 0x000fe200048070ff */
[----:B------:R-:W-:Y:S01]  /*5030*/  FFMA R105, R216, R193, R191 ;  /* 0x000000c1d8697223 */ /* 0x000fe200000000bf */
[----:B------:R-:W-:Y:S01]  /*5040*/  F2FP.SATFINITE.E4M3.F32.PACK_AB_MERGE_C R193, RZ, R99, RZ ;  /* 0x00000063ffc1723e */ /* 0x000fe200048070ff */
[----:B------:R-:W-:Y:S01]  /*5050*/  FADD R199, R68, 1 ;  /* 0x3f80000044c77421 */ /* 0x000fe20000000000 */
[----:B------:R-:W-:Y:S01]  /*5060*/  @P0 FMNMX R8, R8, |R237|, !PT ;  /* 0x400000ed08080209 */ /* 0x000fe20007800000 */
[-C--:B------:R-:W-:Y:S01]  /*5070*/  @P1 FMUL R227, R227, R0.reuse ;  /* 0x00000000e3e31220 */ /* 0x080fe20000400000 */
[----:B------:R-:W-:Y:S01]  /*5080*/  PRMT R193, R193, 0x7604, R96 ;  /* 0x00007604c1c17816 */ /* 0x000fe20000000060 */
[----:B------:R-:W-:Y:S01]  /*5090*/  @P1 FMUL R114, R114, R0 ;  /* 0x0000000072721220 */ /* 0x000fe20000400000 */
[----:B------:R-:W-:Y:S01]  /*50a0*/  F2FP.SATFINITE.E4M3.F32.PACK_AB_MERGE_C R96, RZ, R229, RZ ;  /* 0x000000e5ff60723e */ /* 0x000fe200048070ff */
[----:B------:R-:W-:Y:S01]  /*50b0*/  FADD R204, R107, -R101 ;  /* 0x800000656bcc7221 */ /* 0x000fe20000000000 */
[----:B------:R-:W-:Y:S01]  /*50c0*/  F2FP.SATFINITE.E4M3.F32.PACK_AB_MERGE_C R211, RZ, R118, RZ ;  /* 0x00000076ffd3723e */ /* 0x000fe200048070ff */
[----:B------:R-:W-:Y:S01]  /*50d0*/  FADD R197, R186, 1 ;  /* 0x3f800000bac57421 */ /* 0x000fe20000000000 */
[----:B------:R-:W-:Y:S01]  /*50e0*/  @P0 FMNMX R8, R8, |R243|, !PT ;  /* 0x400000f308080209 */ /* 0x000fe20007800000 */
[----:B------:R-:W-:Y:S01]  /*50f0*/  FMUL R196, R103, R196 ;  /* 0x000000c467c47220 */ /* 0x000fe20000400000 */
[----:B------:R-:W-:Y:S01]  /*5100*/  FSEL R195, R66, R195, !P2 ;  /* 0x000000c342c37208 */ /* 0x000fe20005000000 */
[----:B------:R-:W-:Y:S01]  /*5110*/  @P1 FMUL R219, R219, R0 ;  /* 0x00000000dbdb1220 */ /* 0x000fe20000400000 */
[----:B------:R-:W-:Y:S01]  /*5120*/  PRMT R211, R211, 0x7604, R96 ;  /* 0x00007604d3d37816 */ /* 0x000fe20000000060 */
[C---:B------:R-:W-:Y:S01]  /*5130*/  FMUL R214, R103.reuse, R214 ;  /* 0x000000d667d67220 */ /* 0x040fe20000400000 */
[----:B------:R-:W-:Y:S01]  /*5140*/  @P0 FMNMX R8, R8, |R247|, !PT ;  /* 0x400000f708080209 */ /* 0x000fe20007800000 */
[----:B------:R-:W-:Y:S01]  /*5150*/  @P1 FMUL R110, R110, R0 ;  /* 0x000000006e6e1220 */ /* 0x000fe20000400000 */
[----:B------:R-:W-:Y:S01]  /*5160*/  FSEL R199, R68, R199, !P2 ;  /* 0x000000c744c77208 */ /* 0x000fe20005000000 */
[----:B------:R-:W-:Y:S01]  /*5170*/  FMUL R206, R103, R204 ;  /* 0x000000cc67ce7220 */ /* 0x000fe20000400000 */
[----:B------:R-:W-:Y:S01]  /*5180*/  F2FP.SATFINITE.E4M3.F32.PACK_AB_MERGE_C R96, RZ, R227, RZ ;  /* 0x000000e3ff60723e */ /* 0x000fe200048070ff */
[----:B------:R-:W-:Y:S01]  /*5190*/  FADD R153, R188, 1 ;  /* 0x3f800000bc997421 */ /* 0x000fe20000000000 */
[----:B------:R-:W-:Y:S01]  /*51a0*/  F2FP.SATFINITE.E4M3.F32.PACK_AB_MERGE_C R213, RZ, R114, RZ ;  /* 0x00000072ffd5723e */ /* 0x000fe200048070ff */
[----:B------:R-:W-:Y:S01]  /*51b0*/  FFMA R204, R196, R195, R67 ;  /* 0x000000c3c4cc7223 */ /* 0x000fe20000000043 */
[----:B------:R-:W-:Y:S01]  /*51c0*/  @P0 FMNMX R8, R8, |R122|, !PT ;  /* 0x4000007a08080209 */ /* 0x000fe20007800000 */
[----:B------:R-:W-:Y:S01]  /*51d0*/  FADD R155, R70, 1 ;  /* 0x3f800000469b7421 */ /* 0x000fe20000000000 */
[----:B------:R-:W-:Y:S01]  /*51e0*/  PRMT R213, R213, 0x7604, R96 ;  /* 0x00007604d5d57816 */ /* 0x000fe20000000060 */
[----:B------:R-:W-:Y:S01]  /*51f0*/  FFMA R107, R214, R199, R69 ;  /* 0x000000c7d66b7223 */ /* 0x000fe20000000045 */
[----:B------:R-:W-:Y:S01]  /*5200*/  FSEL R197, R186, R197, !P2 ;  /* 0x000000c5bac57208 */ /* 0x000fe20005000000 */
[--C-:B------:R-:W-:Y:S01]  /*5210*/  FADD R196, R233, -R101.reuse ;  /* 0x80000065e9c47221 */ /* 0x100fe20000000000 */
[----:B------:R-:W-:Y:S01]  /*5220*/  @P1 FMUL R223, R223, R0 ;  /* 0x00000000dfdf1220 */ /* 0x000fe20000400000 */
[----:B------:R-:W-:Y:S01]  /*5230*/  F2FP.SATFINITE.E4M3.F32.PACK_AB_MERGE_C R96, RZ, R219, RZ ;  /* 0x000000dbff60723e */ /* 0x000fe200048070ff */
[----:B------:R-:W-:Y:S01]  /*5240*/  FADD R214, R231, -R101 ;  /* 0x80000065e7d67221 */ /* 0x000fe20000000000 */
[----:B------:R-:W-:Y:S01]  /*5250*/  F2FP.SATFINITE.E4M3.F32.PACK_AB_MERGE_C R219, RZ, R110, RZ ;  /* 0x0000006effdb723e */ /* 0x000fe200048070ff */
[-C--:B------:R-:W-:Y:S01]  /*5260*/  @P1 FMUL R251, R251, R0.reuse ;  /* 0x00000000fbfb1220 */ /* 0x080fe20000400000 */
[----:B------:R-:W-:Y:S01]  /*5270*/  @P1 FMUL R108, R108, R0 ;  /* 0x000000006c6c1220 */ /* 0x000fe20000400000 */
[----:B------:R-:W-:Y:S01]  /*5280*/  @P0 FMNMX R8, R8, |R152|, !PT ;  /* 0x4000009808080209 */ /* 0x000fe20007800000 */
[C---:B------:R-:W-:Y:S01]  /*5290*/  FMUL R196, R103.reuse, R196 ;  /* 0x000000c467c47220 */ /* 0x040fe20000400000 */
[----:B------:R-:W-:Y:S01]  /*52a0*/  FSEL R153, R188, R153, !P2 ;  /* 0x00000099bc997208 */ /* 0x000fe20005000000 */
[----:B------:R-:W-:Y:S01]  /*52b0*/  FFMA R206, R206, R197, R187 ;  /* 0x000000c5cece7223 */ /* 0x000fe200000000bb */
[----:B------:R-:W-:Y:S01]  /*52c0*/  FSEL R155, R70, R155, !P2 ;  /* 0x0000009b469b7208 */ /* 0x000fe20005000000 */
[----:B------:R-:W-:Y:S01]  /*52d0*/  FMUL R214, R103, R214 ;  /* 0x000000d667d67220 */ /* 0x000fe20000400000 */
        /* <DEDUP_REMOVED lines=10> */
[----:B------:R-:W-:Y:S01]  /*5380*/  FFMA R153, R196, R153, R189 ;  /* 0x00000099c4997223 */ /* 0x000fe200000000bd */
[-C--:B------:R-:W-:Y:S01]  /*5390*/  @P1 FMUL R100, R100, R0.reuse ;  /* 0x0000000064641220 */ /* 0x080fe20000400000 */
[-C--:B------:R-:W-:Y:S01]  /*53a0*/  @P1 FMUL R98, R98, R0.reuse ;  /* 0x0000000062621220 */ /* 0x080fe20000400000 */
[----:B------:R-:W-:Y:S01]  /*53b0*/  FFMA R196, R214, R155, R71 ;  /* 0x0000009bd6c47223 */ /* 0x000fe20000000047 */
        /* <DEDUP_REMOVED lines=53> */
[-C--:B------:R-:W-:Y:S01]  /*5710*/  @P1 FMUL R134, R134, R0.reuse ;  /* 0x0000000086861220 */ /* 0x080fe20000400000 */
[----:B------:R-:W-:Y:S01]  /*5720*/  LOP3.LUT R100, R100, 0x60, R3, 0xf8, !PT ;  /* 0x0000006064647812 */ /* 0x000fe200078ef803 */
[----:B------:R-:W-:Y:S01]  /*5730*/  @P1 FMUL R132, R132, R0 ;  /* 0x0000000084841220 */ /* 0x000fe20000400000 */
[----:B------:R-:W-:Y:S01]  /*5740*/  F2FP.SATFINITE.E4M3.F32.PACK_AB_MERGE_C R233, RZ, R194, RZ ;  /* 0x000000c2ffe9723e */ /* 0x000fe200048070ff */
[----:B------:R-:W-:Y:S01]  /*5750*/  @P1 FMUL R148, R148, R0 ;  /* 0x0000000094941220 */ /* 0x000fe20000400000 */
[----:B------:R-:W-:Y:S01]  /*5760*/  F2FP.SATFINITE.E4M3.F32.PACK_AB_MERGE_C R150, RZ, R150, RZ ;  /* 0x00000096ff96723e */ /* 0x000fe200048070ff */
[----:B------:R-:W-:Y:S01]  /*5770*/  IMAD R153, R7, 0x3c00, R100 ;  /* 0x00003c0007997824 */ /* 0x000fe200078e0264 */
[----:B------:R-:W-:Y:S01]  /*5780*/  F2FP.SATFINITE.E4M3.F32.PACK_AB_MERGE_C R195, RZ, R144, RZ ;  /* 0x00000090ffc3723e */ /* 0x000fe200048070ff */
[-C--:B------:R-:W-:Y:S01]  /*5790*/  @P1 FMUL R130, R130, R0.reuse ;  /* 0x0000000082821220 */ /* 0x080fe20000400000 */
[-C--:B------:R-:W-:Y:S01]  /*57a0*/  @P1 FMUL R128, R128, R0.reuse ;  /* 0x0000000080801220 */ /* 0x080fe20000400000 */
[----:B------:R-:W-:Y:S01]  /*57b0*/  @!P3 STG.E desc[UR4][R98.64], R101 ;  /* 0x000000656200b986 */ /* 0x000fe2000c101904 */
[-C--:B------:R-:W-:Y:S01]  /*57c0*/  @P1 FMUL R126, R126, R0.reuse ;  /* 0x000000007e7e1220 */ /* 0x080fe20000400000 */
        /* <DEDUP_REMOVED lines=141> */
.L_x_13426:
        /* <DEDUP_REMOVED lines=15> */
.L_x_13467:
        /* <DEDUP_REMOVED lines=28> */
.L_x_13470:
[----:B--2---:R-:W-:-:S07]  /*6350*/  FMNMX R7, R5, R6, !PT ;  /* 0x0000000605077209 */ /* 0x004fce0007800000 */
.L_x_13446:
[----:B------:R-:W-:Y:S05]  /*6360*/  BSYNC B0 ;  /* 0x0000000000007941 */ /* 0x000fea0003800000 */
.L_x_13445:
[----:B------:R-:W-:Y:S01]  /*6370*/  ISETP.NE.AND P0, PT, R3, RZ, PT ;  /* 0x000000ff0300720c */ /* 0x000fe20003f05270 */
[----:B------:R-:W-:-:S12]  /*6380*/  BSSY B0, `(.L_x_13443) ;  /* 0x0000004000007945 */ /* 0x000fd80003800000 */
[----:B------:R-:W-:Y:S05]  /*6390*/  @P0 BRA `(.L_x_13448) ;  /* 0x0000000000080947 */ /* 0x000fea0003800000 */
[----:B-1----:R-:W1:Y:S02]  /*63a0*/  LDC.64 R4, c[0x0][0x288] ;  /* 0x0000a200ff047b82 */ /* 0x002e640000000a00 */
[----:B-1----:R2:W-:Y:S02]  /*63b0*/  REDG.E.MAX.S32.STRONG.GPU desc[UR4][R4.64], R7 ;  /* 0x000000070400798e */ /* 0x0025e4000d10e384 */
.L_x_13448:
[----:B------:R-:W-:Y:S05]  /*63c0*/  BSYNC B0 ;  /* 0x0000000000007941 */ /* 0x000fea0003800000 */
.L_x_13443:
        /* <DEDUP_REMOVED lines=12> */
[----:B-12---:R-:W-:Y:S05]  /*6490*/  CALL.REL.NOINC `($__internal_219_$__cuda_sm20_rcp_rn_f32_slowpath) ;  /* 0x0000000c00f07944 */ /* 0x006fea0003c00000 */
[----:B------:R-:W-:Y:S01]  /*64a0*/  MOV R5, R198 ;  /* 0x000000c600057202 */ /* 0x000fe20000000f00 */
[----:B------:R-:W-:Y:S06]  /*64b0*/  BRA `(.L_x_13450) ;  /* 0x0000000000107947 */ /* 0x000fec0003800000 */
.L_x_13449:
[----:B-12---:R-:W1:Y:S02]  /*64c0*/  MUFU.RCP R5, R0 ;  /* 0x0000000000057308 */ /* 0x006e640000001000 */
[----:B-1----:R-:W-:-:S04]  /*64d0*/  FFMA R2, R5, R0, -1 ;  /* 0xbf80000005027423 */ /* 0x002fc80000000000 */
[----:B------:R-:W-:-:S04]  /*64e0*/  FADD.FTZ R2, -R2, -RZ ;  /* 0x800000ff02027221 */ /* 0x000fc80000010100 */
[----:B------:R-:W-:-:S07]  /*64f0*/  FFMA R5, R5, R2, R5 ;  /* 0x0000000205057223 */ /* 0x000fce0000000005 */
.L_x_13450:
[----:B------:R-:W1:Y:S02]  /*6500*/  LDC.64 R2, c[0x0][0x280] ;  /* 0x0000a000ff027b82 */ /* 0x000e640000000a00 */
[----:B-1----:R-:W-:Y:S01]  /*6510*/  STG.E desc[UR4][R2.64], R5 ;  /* 0x0000000502007986 */ /* 0x002fe2000c101904 */
[----:B------:R-:W-:Y:S05]  /*6520*/  EXIT ;  /* 0x000000000000794d */ /* 0x000fea0003800000 */
.L_x_13427:
[----:B------:R-:W-:Y:S01]  /*6530*/  HFMA2.MMA R198, -RZ, RZ, 0, 5.9604644775390625e-08 ;  /* 0x00000001ffc67435 */ /* 0x000fe200000001ff */
[----:B------:R-:W-:Y:S02]  /*6540*/  MOV R103, R192 ;  /* 0x000000c000677202 */ /* 0x000fe40000000f00 */
[----:B------:R-:W-:Y:S02]  /*6550*/  MOV R200, 0x1f ;  /* 0x0000001f00c87802 */ /* 0x000fe40000000f00 */
[----:B------:R-:W-:-:S07]  /*6560*/  MOV R196, 0xffffffff ;  /* 0xffffffff00c47802 */ /* 0x000fce0000000f00 */
[----:B-----5:R-:W-:Y:S05]  /*6570*/  WARPSYNC.COLLECTIVE R196, `(.L_x_13451) ;  /* 0x00000000c4087348 */ /* 0x020fea0003c00000 */
[----:B------:R0:W1:Y:S02]  /*6580*/  SHFL.BFLY P0, R194, R103, R198, R200 ;  /* 0x0c0000c667c27389 */ /* 0x00006400000000c8 */
[----:B01---5:R-:W-:Y:S01]  /*6590*/  ENDCOLLECTIVE ;  /* 0x000000000000791b */ /* 0x023fe20003800000 */
.L_x_13451:
[----:B------:R-:W-:Y:S01]  /*65a0*/  HFMA2.MMA R198, -RZ, RZ, 0, 1.1920928955078125e-07 ;  /* 0x00000002ffc67435 */ /* 0x000fe200000001ff */
[----:B------:R-:W-:-:S05]  /*65b0*/  MOV R97, R194 ;  /* 0x000000c200617202 */ /* 0x000fca0000000f00 */
[----:B------:R-:W-:-:S05]  /*65c0*/  FADD R99, R192, R97 ;  /* 0x00000061c0637221 */ /* 0x000fca0000000000 */
[----:B------:R-:W-:-:S07]  /*65d0*/  MOV R103, R99 ;  /* 0x0000006300677202 */ /* 0x000fce0000000f00 */
[----:B------:R-:W-:Y:S05]  /*65e0*/  WARPSYNC.COLLECTIVE R196, `(.L_x_13452) ;  /* 0x00000000c4087348 */ /* 0x000fea0003c00000 */
[----:B------:R0:W1:Y:S02]  /*65f0*/  SHFL.BFLY P0, R194, R103, R198, R200 ;  /* 0x0c0000c667c27389 */ /* 0x00006400000000c8 */
[----:B01----:R-:W-:Y:S01]  /*6600*/  ENDCOLLECTIVE ;  /* 0x000000000000791b */ /* 0x003fe20003800000 */
.L_x_13452:
[----:B------:R-:W-:Y:S01]  /*6610*/  HFMA2.MMA R198, -RZ, RZ, 0, 2.384185791015625e-07 ;  /* 0x00000004ffc67435 */ /* 0x000fe200000001ff */
[----:B------:R-:W-:-:S05]  /*6620*/  MOV R96, R194 ;  /* 0x000000c200607202 */ /* 0x000fca0000000f00 */
[----:B------:R-:W-:-:S05]  /*6630*/  FADD R101, R99, R96 ;  /* 0x0000006063657221 */ /* 0x000fca0000000000 */
[----:B------:R-:W-:-:S07]  /*6640*/  MOV R103, R101 ;  /* 0x0000006500677202 */ /* 0x000fce0000000f00 */
[----:B------:R-:W-:Y:S05]  /*6650*/  WARPSYNC.COLLECTIVE R196, `(.L_x_13453) ;  /* 0x00000000c4087348 */ /* 0x000fea0003c00000 */
[----:B------:R0:W1:Y:S02]  /*6660*/  SHFL.BFLY P0, R194, R103, R198, R200 ;  /* 0x0c0000c667c27389 */ /* 0x00006400000000c8 */
[----:B01----:R-:W-:Y:S01]  /*6670*/  ENDCOLLECTIVE ;  /* 0x000000000000791b */ /* 0x003fe20003800000 */
.L_x_13453:
[----:B------:R-:W-:Y:S01]  /*6680*/  HFMA2.MMA R198, -RZ, RZ, 0, 4.76837158203125e-07 ;  /* 0x00000008ffc67435 */ /* 0x000fe200000001ff */
[----:B------:R-:W-:-:S05]  /*6690*/  MOV R96, R194 ;  /* 0x000000c200607202 */ /* 0x000fca0000000f00 */
[----:B------:R-:W-:-:S05]  /*66a0*/  FADD R102, R101, R96 ;  /* 0x0000006065667221 */ /* 0x000fca0000000000 */
[----:B------:R-:W-:-:S07]  /*66b0*/  MOV R103, R102 ;  /* 0x0000006600677202 */ /* 0x000fce0000000f00 */
[----:B------:R-:W-:Y:S05]  /*66c0*/  WARPSYNC.COLLECTIVE R196, `(.L_x_13454) ;  /* 0x00000000c4087348 */ /* 0x000fea0003c00000 */
[----:B------:R0:W1:Y:S02]  /*66d0*/  SHFL.BFLY P0, R194, R103, R198, R200 ;  /* 0x0c0000c667c27389 */ /* 0x00006400000000c8 */
[----:B01----:R-:W-:Y:S01]  /*66e0*/  ENDCOLLECTIVE ;  /* 0x000000000000791b */ /* 0x003fe20003800000 */
.L_x_13454:
[----:B------:R-:W-:Y:S01]  /*66f0*/  HFMA2.MMA R198, -RZ, RZ, 0, 9.5367431640625e-07 ;  /* 0x00000010ffc67435 */ /* 0x000fe200000001ff */
[----:B------:R-:W-:-:S05]  /*6700*/  MOV R97, R194 ;  /* 0x000000c200617202 */ /* 0x000fca0000000f00 */
[----:B------:R-:W-:-:S07]  /*6710*/  FADD R103, R102, R97 ;  /* 0x0000006166677221 */ /* 0x000fce0000000000 */
[----:B------:R-:W-:Y:S05]  /*6720*/  WARPSYNC.COLLECTIVE R196, `(.L_x_13455) ;  /* 0x00000000c4087348 */ /* 0x000fea0003c00000 */
[----:B------:R0:W1:Y:S02]  /*6730*/  SHFL.BFLY P0, R194, R103, R198, R200 ;  /* 0x0c0000c667c27389 */ /* 0x00006400000000c8 */
[----:B01----:R-:W-:Y:S01]  /*6740*/  ENDCOLLECTIVE ;  /* 0x000000000000791b */ /* 0x003fe20003800000 */
.L_x_13455:
        /* <DEDUP_REMOVED lines=128> */
.L_x_13456:
[----:B------:R-:W-:Y:S01]  /*6f50*/  HFMA2.MMA R198, -RZ, RZ, 0, 1.1920928955078125e-07 ;  /* 0x00000002ffc67435 */ /* 0x000fe200000001ff */
[----:B------:R-:W-:-:S05]  /*6f60*/  MOV R102, R194 ;  /* 0x000000c200667202 */ /* 0x000fca0000000f00 */
[----:B------:R-:W-:-:S05]  /*6f70*/  FADD R102, R97, R102 ;  /* 0x0000006661667221 */ /* 0x000fca0000000000 */
[----:B------:R-:W-:-:S07]  /*6f80*/  MOV R103, R102 ;  /* 0x0000006600677202 */ /* 0x000fce0000000f00 */
[----:B------:R-:W-:Y:S05]  /*6f90*/  WARPSYNC.COLLECTIVE R196, `(.L_x_13457) ;  /* 0x00000000c4087348 */ /* 0x000fea0003c00000 */
[----:B------:R0:W1:Y:S02]  /*6fa0*/  SHFL.BFLY P0, R194, R103, R198, R200 ;  /* 0x0c0000c667c27389 */ /* 0x00006400000000c8 */
[----:B01----:R-:W-:Y:S01]  /*6fb0*/  ENDCOLLECTIVE ;  /* 0x000000000000791b */ /* 0x003fe20003800000 */
.L_x_13457:
[----:B------:R-:W-:Y:S01]  /*6fc0*/  HFMA2.MMA R198, -RZ, RZ, 0, 2.384185791015625e-07 ;  /* 0x00000004ffc67435 */ /* 0x000fe200000001ff */
[----:B------:R-:W-:-:S05]  /*6fd0*/  MOV R99, R194 ;  /* 0x000000c200637202 */ /* 0x000fca0000000f00 */
[----:B------:R-:W-:-:S05]  /*6fe0*/  FADD R99, R102, R99 ;  /* 0x0000006366637221 */ /* 0x000fca0000000000 */
[----:B------:R-:W-:-:S07]  /*6ff0*/  MOV R103, R99 ;  /* 0x0000006300677202 */ /* 0x000fce0000000f00 */
[----:B------:R-:W-:Y:S05]  /*7000*/  WARPSYNC.COLLECTIVE R196, `(.L_x_13458) ;  /* 0x00000000c4087348 */ /* 0x000fea0003c00000 */
[----:B------:R0:W1:Y:S02]  /*7010*/  SHFL.BFLY P0, R194, R103, R198, R200 ;  /* 0x0c0000c667c27389 */ /* 0x00006400000000c8 */
[----:B01----:R-:W-:Y:S01]  /*7020*/  ENDCOLLECTIVE ;  /* 0x000000000000791b */ /* 0x003fe20003800000 */
.L_x_13458:
[----:B------:R-:W-:Y:S01]  /*7030*/  HFMA2.MMA R198, -RZ, RZ, 0, 4.76837158203125e-07 ;  /* 0x00000008ffc67435 */ /* 0x000fe200000001ff */
[----:B------:R-:W-:-:S05]  /*7040*/  MOV R192, R194 ;  /* 0x000000c200c07202 */ /* 0x000fca0000000f00 */
[----:B------:R-:W-:-:S05]  /*7050*/  FADD R192, R99, R192 ;  /* 0x000000c063c07221 */ /* 0x000fca0000000000 */
[----:B------:R-:W-:-:S07]  /*7060*/  MOV R103, R192 ;  /* 0x000000c000677202 */ /* 0x000fce0000000f00 */
[----:B------:R-:W-:Y:S05]  /*7070*/  WARPSYNC.COLLECTIVE R196, `(.L_x_13459) ;  /* 0x00000000c4087348 */ /* 0x000fea0003c00000 */
[----:B------:R0:W1:Y:S02]  /*7080*/  SHFL.BFLY P0, R194, R103, R198, R200 ;  /* 0x0c0000c667c27389 */ /* 0x00006400000000c8 */
[----:B01----:R-:W-:Y:S01]  /*7090*/  ENDCOLLECTIVE ;  /* 0x000000000000791b */ /* 0x003fe20003800000 */
.L_x_13459:
[----:B------:R-:W-:Y:S01]  /*70a0*/  HFMA2.MMA R198, -RZ, RZ, 0, 9.5367431640625e-07 ;  /* 0x00000010ffc67435 */ /* 0x000fe200000001ff */
[----:B------:R-:W-:-:S05]  /*70b0*/  MOV R101, R194 ;  /* 0x000000c200657202 */ /* 0x000fca0000000f00 */
[----:B------:R-:W-:-:S05]  /*70c0*/  FADD R101, R192, R101 ;  /* 0x00000065c0657221 */ /* 0x000fca0000000000 */
[----:B------:R-:W-:-:S07]  /*70d0*/  MOV R103, R101 ;  /* 0x0000006500677202 */ /* 0x000fce0000000f00 */
[----:B------:R-:W-:Y:S05]  /*70e0*/  WARPSYNC.COLLECTIVE R196, `(.L_x_13460) ;  /* 0x00000000c4087348 */ /* 0x000fea0003c00000 */
[----:B------:R0:W1:Y:S02]  /*70f0*/  SHFL.BFLY P0, R194, R103, R198, R200 ;  /* 0x0c0000c667c27389 */ /* 0x00006400000000c8 */
[----:B01----:R-:W-:Y:S01]  /*7100*/  ENDCOLLECTIVE ;  /* 0x000000000000791b */ /* 0x003fe20003800000 */
.L_x_13460:
[----:B------:R-:W-:Y:S05]  /*7110*/  BRA `(.L_x_13461) ;  /* 0xffffffbc00647947 */ /* 0x000fea000383ffff */
.L_x_13444:
[----:B------:R-:W-:Y:S01]  /*7120*/  HFMA2.MMA R10, -RZ, RZ, 0, 9.5367431640625e-07 ;  /* 0x00000010ff0a7435 */ /* 0x000fe200000001ff */
[----:B------:R-:W-:Y:S02]  /*7130*/  MOV R13, R8 ;  /* 0x00000008000d7202 */ /* 0x000fe40000000f00 */
[----:B------:R-:W-:Y:S02]  /*7140*/  MOV R15, 0x1f ;  /* 0x0000001f000f7802 */ /* 0x000fe40000000f00 */
[----:B------:R-:W-:-:S07]  /*7150*/  MOV R196, 0xffffffff ;  /* 0xffffffff00c47802 */ /* 0x000fce0000000f00 */
[----:B0----5:R-:W-:Y:S05]  /*7160*/  WARPSYNC.COLLECTIVE R196, `(.L_x_13462) ;  /* 0x00000000c4087348 */ /* 0x021fea0003c00000 */
[----:B------:R1:W2:Y:S02]  /*7170*/  SHFL.DOWN P0, R11, R13, R10, R15 ;  /* 0x0800000a0d0b7389 */ /* 0x0002a4000000000f */
[----:B012--5:R-:W-:Y:S01]  /*7180*/  ENDCOLLECTIVE ;  /* 0x000000000000791b */ /* 0x027fe20003800000 */
.L_x_13462:
[----:B------:R-:W-:Y:S01]  /*7190*/  HFMA2.MMA R10, -RZ, RZ, 0, 4.76837158203125e-07 ;  /* 0x00000008ff0a7435 */ /* 0x000fe200000001ff */
[----:B------:R-:W-:-:S04]  /*71a0*/  MOV R7, R11 ;  /* 0x0000000b00077202 */ /* 0x000fc80000000f00 */
[----:B------:R-:W-:-:S04]  /*71b0*/  FMNMX R7, R7, R8, !PT ;  /* 0x0000000807077209 */ /* 0x000fc80007800000 */
[----:B------:R-:W-:-:S07]  /*71c0*/  MOV R13, R7 ;  /* 0x00000007000d7202 */ /* 0x000fce0000000f00 */
[----:B------:R-:W-:Y:S05]  /*71d0*/  WARPSYNC.COLLECTIVE R196, `(.L_x_13463) ;  /* 0x00000000c4087348 */ /* 0x000fea0003c00000 */
[----:B------:R0:W1:Y:S02]  /*71e0*/  SHFL.DOWN P0, R11, R13, R10, R15 ;  /* 0x0800000a0d0b7389 */ /* 0x000064000000000f */
[----:B01----:R-:W-:Y:S01]  /*71f0*/  ENDCOLLECTIVE ;  /* 0x000000000000791b */ /* 0x003fe20003800000 */
.L_x_13463:
[----:B------:R-:W-:Y:S01]  /*7200*/  HFMA2.MMA R10, -RZ, RZ, 0, 2.384185791015625e-07 ;  /* 0x00000004ff0a7435 */ /* 0x000fe200000001ff */
[----:B------:R-:W-:-:S04]  /*7210*/  MOV R4, R11 ;  /* 0x0000000b00047202 */ /* 0x000fc80000000f00 */
[----:B------:R-:W-:-:S04]  /*7220*/  FMNMX R4, R7, R4, !PT ;  /* 0x0000000407047209 */ /* 0x000fc80007800000 */
[----:B------:R-:W-:-:S07]  /*7230*/  MOV R13, R4 ;  /* 0x00000004000d7202 */ /* 0x000fce0000000f00 */
[----:B------:R-:W-:Y:S05]  /*7240*/  WARPSYNC.COLLECTIVE R196, `(.L_x_13464) ;  /* 0x00000000c4087348 */ /* 0x000fea0003c00000 */
[----:B------:R0:W1:Y:S02]  /*7250*/  SHFL.DOWN P0, R11, R13, R10, R15 ;  /* 0x0800000a0d0b7389 */ /* 0x000064000000000f */
[----:B01----:R-:W-:Y:S01]  /*7260*/  ENDCOLLECTIVE ;  /* 0x000000000000791b */ /* 0x003fe20003800000 */
.L_x_13464:
[----:B------:R-:W-:Y:S01]  /*7270*/  HFMA2.MMA R10, -RZ, RZ, 0, 1.1920928955078125e-07 ;  /* 0x00000002ff0a7435 */ /* 0x000fe200000001ff */
[----:B------:R-:W-:-:S04]  /*7280*/  MOV R9, R11 ;  /* 0x0000000b00097202 */ /* 0x000fc80000000f00 */
[----:B------:R-:W-:-:S04]  /*7290*/  FMNMX R9, R4, R9, !PT ;  /* 0x0000000904097209 */ /* 0x000fc80007800000 */
[----:B------:R-:W-:-:S07]  /*72a0*/  MOV R13, R9 ;  /* 0x00000009000d7202 */ /* 0x000fce0000000f00 */
[----:B------:R-:W-:Y:S05]  /*72b0*/  WARPSYNC.COLLECTIVE R196, `(.L_x_13465) ;  /* 0x00000000c4087348 */ /* 0x000fea0003c00000 */
[----:B------:R0:W1:Y:S02]  /*72c0*/  SHFL.DOWN P0, R11, R13, R10, R15 ;  /* 0x0800000a0d0b7389 */ /* 0x000064000000000f */
[----:B01----:R-:W-:Y:S01]  /*72d0*/  ENDCOLLECTIVE ;  /* 0x000000000000791b */ /* 0x003fe20003800000 */
.L_x_13465:
[----:B------:R-:W-:Y:S01]  /*72e0*/  HFMA2.MMA R10, -RZ, RZ, 0, 5.9604644775390625e-08 ;  /* 0x00000001ff0a7435 */ /* 0x000fe200000001ff */
[----:B------:R-:W-:-:S04]  /*72f0*/  MOV R6, R11 ;  /* 0x0000000b00067202 */ /* 0x000fc80000000f00 */
[----:B------:R-:W-:-:S04]  /*7300*/  FMNMX R6, R9, R6, !PT ;  /* 0x0000000609067209 */ /* 0x000fc80007800000 */
[----:B------:R-:W-:-:S07]  /*7310*/  MOV R13, R6 ;  /* 0x00000006000d7202 */ /* 0x000fce0000000f00 */
[----:B------:R-:W-:Y:S05]  /*7320*/  WARPSYNC.COLLECTIVE R196, `(.L_x_13466) ;  /* 0x00000000c4087348 */ /* 0x000fea0003c00000 */
[----:B------:R0:W1:Y:S02]  /*7330*/  SHFL.DOWN P0, R11, R13, R10, R15 ;  /* 0x0800000a0d0b7389 */ /* 0x000064000000000f */
[----:B01----:R-:W-:Y:S01]  /*7340*/  ENDCOLLECTIVE ;  /* 0x000000000000791b */ /* 0x003fe20003800000 */
.L_x_13466:
[----:B------:R-:W-:Y:S05]  /*7350*/  BRA `(.L_x_13467) ;  /* 0xffffffec008c7947 */ /* 0x000fea000383ffff */
.L_x_13447:
[----:B------:R-:W-:Y:S01]  /*7360*/  HFMA2.MMA R10, -RZ, RZ, 0, 1.1920928955078125e-07 ;  /* 0x00000002ff0a7435 */ /* 0x000fe200000001ff */
[----:B--2---:R-:W-:Y:S02]  /*7370*/  MOV R13, R4 ;  /* 0x00000004000d7202 */ /* 0x004fe40000000f00 */
[----:B------:R-:W-:Y:S02]  /*7380*/  MOV R15, 0x1f ;  /* 0x0000001f000f7802 */ /* 0x000fe40000000f00 */
[----:B------:R-:W-:-:S07]  /*7390*/  MOV R196, 0xffffffff ;  /* 0xffffffff00c47802 */ /* 0x000fce0000000f00 */
[----:B01---5:R-:W-:Y:S05]  /*73a0*/  WARPSYNC.COLLECTIVE R196, `(.L_x_13468) ;  /* 0x00000000c4087348 */ /* 0x023fea0003c00000 */
[----:B------:R2:W3:Y:S02]  /*73b0*/  SHFL.DOWN P0, R11, R13, R10, R15 ;  /* 0x0800000a0d0b7389 */ /* 0x0004e4000000000f */
[----:B0123-5:R-:W-:Y:S01]  /*73c0*/  ENDCOLLECTIVE ;  /* 0x000000000000791b */ /* 0x02ffe20003800000 */
.L_x_13468:
[----:B------:R-:W-:Y:S01]  /*73d0*/  HFMA2.MMA R10, -RZ, RZ, 0, 5.9604644775390625e-08 ;  /* 0x00000001ff0a7435 */ /* 0x000fe200000001ff */
[----:B------:R-:W-:-:S04]  /*73e0*/  MOV R5, R11 ;  /* 0x0000000b00057202 */ /* 0x000fc80000000f00 */
[----:B------:R-:W-:-:S04]  /*73f0*/  FMNMX R5, R5, R4, !PT ;  /* 0x0000000405057209 */ /* 0x000fc80007800000 */
[----:B------:R-:W-:-:S07]  /*7400*/  MOV R13, R5 ;  /* 0x00000005000d7202 */ /* 0x000fce0000000f00 */
[----:B------:R-:W-:Y:S05]  /*7410*/  WARPSYNC.COLLECTIVE R196, `(.L_x_13469) ;  /* 0x00000000c4087348 */ /* 0x000fea0003c00000 */
[----:B------:R0:W1:Y:S02]  /*7420*/  SHFL.DOWN P0, R11, R13, R10, R15 ;  /* 0x0800000a0d0b7389 */ /* 0x000064000000000f */
[----:B01----:R-:W-:Y:S01]  /*7430*/  ENDCOLLECTIVE ;  /* 0x000000000000791b */ /* 0x003fe20003800000 */
.L_x_13469:
[----:B------:R-:W-:Y:S01]  /*7440*/  MOV R6, R11 ;  /* 0x0000000b00067202 */ /* 0x000fe20000000f00 */
[----:B------:R-:W-:Y:S06]  /*7450*/  BRA `(.L_x_13470) ;  /* 0xffffffec00bc7947 */ /* 0x000fec000383ffff */
        .weak           $__internal_219_$__cuda_sm20_rcp_rn_f32_slowpath
        .type           $__internal_219_$__cuda_sm20_rcp_rn_f32_slowpath,@function
        .size           $__internal_219_$__cuda_sm20_rcp_rn_f32_slowpath,(.L_x_14555 - $__internal_219_$__cuda_sm20_rcp_rn_f32_slowpath)
$__internal_219_$__cuda_sm20_rcp_rn_f32_slowpath:
        /* <DEDUP_REMOVED lines=15> */
.L_x_13472:
        /* <DEDUP_REMOVED lines=33> */
.L_x_13474:
[----:B------:R0:W1:Y:S02]  /*7760*/  MUFU.RCP R198, R96 ;  /* 0x0000006000c67308 */ /* 0x0000640000001000 */
.L_x_13473:
[----:B------:R-:W-:Y:S05]  /*7770*/  BSYNC B1 ;  /* 0x0000000000017941 */ /* 0x000fea0003800000 */
.L_x_13471:
[----:B------:R-:W-:Y:S01]  /*7780*/  HFMA2.MMA R97, -RZ, RZ, 0, 0 ;  /* 0x00000000ff617435 */ /* 0x000fe200000001ff */
[----:B0-----:R-:W-:-:S05]  /*7790*/  MOV R96, R103 ;  /* 0x0000006700607202 */ /* 0x001fca0000000f00 */
[----:B-1----:R-:W-:Y:S05]  /*77a0*/  RET.REL.NODEC R96 `(_ZN18transformer_engine13normalization19ln_fwd_tuned_kernelINS0_13Kernel_traitsI13__nv_bfloat16S3_13__nv_fp8_e4m3fjLj30720ELj4ELj1ELj4ELj4ENS0_18Kernel_traits_baseILj30720ES3_S3_S4_fjLj128EEEEEEEvNS0_19ForwardKernelParamsE) ;  /* 0xffffff8860147950 */ /* 0x002fea0003c3ffff */
.L_x_13475:
        /* <DEDUP_REMOVED lines=13> */
.L_x_14555:


//--------------------- .text._ZN18transformer_engine13normalization19ln_fwd_tuned_kernelINS0_13Kernel_traitsI13__nv_bfloat16S3_13__nv_fp8_e4m3fjLj25600ELj2ELj1ELj4ELj8ENS0_18Kernel_traits_baseILj25600ES3_S3_S4_fjLj128EEEEEEEvNS0_19ForwardKernelParamsE --------------------------
	.section	.text._ZN18transformer_engine13normalization19ln_fwd_tuned_kernelINS0_13Kernel_traitsI13__nv_bfloat16S3_13__nv_fp8_e4m3fjLj25600ELj2ELj1ELj4ELj8ENS0_18Kernel_traits_baseILj25600ES3_S3_S4_fjLj128EEEEEEEvNS0_19ForwardKernelParamsE,"ax",@progbits
	.align	128
        .global         _ZN18transformer_engine13normalization19ln_fwd_tuned_kernelINS0_13Kernel_traitsI13__nv_bfloat16S3_13__nv_fp8_e4m3fjLj25600ELj2ELj1ELj4ELj8ENS0_18Kernel_traits_baseILj25600ES3_S3_S4_fjLj128EEEEEEEvNS0_19ForwardKernelParamsE
        .type           _ZN18transformer_engine13normalization19ln_fwd_tuned_kernelINS0_13Kernel_traitsI13__nv_bfloat16S3_13__nv_fp8_e4m3fjLj25600ELj2ELj1ELj4ELj8ENS0_18Kernel_traits_baseILj25600ES3_S3_S4_fjLj128EEEEEEEvNS0_19ForwardKernelParamsE,@function
        .size           _ZN18transformer_engine13normalization19ln_fwd_tuned_kernelINS0_13Kernel_traitsI13__nv_bfloat16S3_13__nv_fp8_e4m3fjLj25600ELj2ELj1ELj4ELj8ENS0_18Kernel_traits_baseILj25600ES3_S3_S4_fjLj128EEEEEEEvNS0_19ForwardKernelParamsE,(.L_x_14556 - _ZN18transformer_engine13normalization19ln_fwd_tuned_kernelINS0_13Kernel_traitsI13__nv_bfloat16S3_13__nv_fp8_e4m3fjLj25600ELj2ELj1ELj4ELj8ENS0_18Kernel_traits_baseILj25600ES3_S3_S4_fjLj128EEEEEEEvNS0_19ForwardKernelParamsE)
        .other          _ZN18transformer_engine13normalization19ln_fwd_tuned_kernelINS0_13Kernel_traitsI13__nv_bfloat16S3_13__nv_fp8_e4m3fjLj25600ELj2ELj1ELj4ELj8ENS0_18Kernel_traits_baseILj25600ES3_S3_S4_fjLj128EEEEEEEvNS0_19ForwardKernelParamsE,@"STO_CUDA_ENTRY STV_DEFAULT"
_ZN18transformer_engine13normalization19ln_fwd_tuned_kernelINS0_13Kernel_traitsI13__nv_bfloat16S3_13__nv_fp8_e4m3fjLj25600ELj2ELj1ELj4ELj8ENS0_18Kernel_traits_baseILj25600ES3_S3_S4_fjLj128EEEEEEEvNS0_19ForwardKernelParamsE:
.text._ZN18transformer_engine13normalization19ln_fwd_tuned_kernelINS0_13Kernel_traitsI13__nv_bfloat16S3_13__nv_fp8_e4m3fjLj25600ELj2ELj1ELj4ELj8ENS0_18Kernel_traits_baseILj25600ES3_S3_S4_fjLj128EEEEEEEvNS0_19ForwardKernelParamsE:
        /* <DEDUP_REMOVED lines=141> */
[----:B------:R1:W5:Y:S04]  /*08d0*/  LDG.E.64 R46, desc[UR8][R98.64] ;  /* 0x00000008622e7981 */ /* 0x000368000c1e1b00 */
[----:B------:R-:W5:Y:S04]  /*08e0*/  LDG.E.64 R60, desc[UR8][R60.64] ;  /* 0x000000083c3c7981 */ /* 0x000f68000c1e1b00 */
[----:B------:R-:W5:Y:S04]  /*08f0*/  LDG.E.64 R56, desc[UR8][R56.64] ;  /* 0x0000000838387981 */ /* 0x000f68000c1e1b00 */
[----:B------:R-:W5:Y:S04]  /*0900*/  LDG.E.64 R232, desc[UR8][R232.64] ;  /* 0x00000008e8e87981 */ /* 0x000f68000c1e1b00 */
[----:B------:R1:W5:Y:S04]  /*0910*/  LDG.E.64 R48, desc[UR8][R100.64] ;  /* 0x0000000864307981 */ /* 0x000368000c1e1b00 */
[----:B------:R-:W5:Y:S04]  /*0920*/  LDG.E.64 R58, desc[UR8][R58.64] ;  /* 0x000000083a3a7981 */ /* 0x000f68000c1e1b00 */
[----:B------:R-:W5:Y:S04]  /*0930*/  LDG.E.64 R50, desc[UR8][R50.64] ;  /* 0x0000000832327981 */ /* 0x000f68000c1e1b00 */
[----:B------:R-:W5:Y:S04]  /*0940*/  LDG.E.64 R52, desc[UR8][R52.64] ;  /* 0x0000000834347981 */ /* 0x000f68000c1e1b00 */
[----:B------:R-:W5:Y:S01]  /*0950*/  LDG.E.64 R54, desc[UR8][R54.64] ;  /* 0x0000000836367981 */ /* 0x000f62000c1e1b00 */
[----:B--2---:R-:W-:-:S02]  /*0960*/  SHF.R.U64 R146, R4, 0x10, R5 ;  /* 0x0000001004927819 */ /* 0x004fc40000001205 */
[----:B------:R-:W-:Y:S02]  /*0970*/  SHF.L.U32 R3, R4, 0x10, RZ ;  /* 0x0000001004037819 */ /* 0x000fe400000006ff */
[----:B------:R-:W-:Y:S02]  /*0980*/  SHF.R.U32.HI R145, RZ, 0x10, R5 ;  /* 0x00000010ff917819 */ /* 0x000fe40000011605 */
[----:B------:R-:W-:Y:S02]  /*0990*/  SHF.L.U32 R4, R5, 0x10, RZ ;  /* 0x0000001005047819 */ /* 0x000fe400000006ff */
[C---:B---3--:R-:W-:Y:S02]  /*09a0*/  SHF.L.U32 R5, R6.reuse, 0x10, RZ ;  /* 0x0000001006057819 */ /* 0x048fe400000006ff */
[----:B------:R-:W-:Y:S02]  /*09b0*/  SHF.L.U32 R2, R7, 0x10, RZ ;  /* 0x0000001007027819 */ /* 0x000fe400000006ff */
[--C-:B------:R-:W-:Y:S01]  /*09c0*/  SHF.R.U64 R144, R6, 0x10, R7.reuse ;  /* 0x0000001006907819 */ /* 0x100fe20000001207 */
[----:B------:R-:W-:Y:S01]  /*09d0*/  STL [R1+0x104], R5 ;  /* 0x0001040501007387 */ /* 0x000fe20000100800 */
[----:B------:R-:W-:-:S02]  /*09e0*/  SHF.R.U32.HI R143, RZ, 0x10, R7 ;  /* 0x00000010ff8f7819 */ /* 0x000fc40000011607 */
[----:B----4-:R-:W-:Y:S01]  /*09f0*/  SHF.L.U32 R7, R10, 0x10, RZ ;  /* 0x000000100a077819 */ /* 0x010fe200000006ff */
[----:B------:R2:W-:Y:S01]  /*0a00*/  STL [R1+0xfc], R2 ;  /* 0x0000fc0201007387 */ /* 0x0005e20000100800 */
[--C-:B-----5:R-:W-:Y:S02]  /*0a10*/  SHF.R.U64 R142, R8, 0x10, R9.reuse ;  /* 0x00000010088e7819 */ /* 0x120fe40000001209 */
[----:B------:R-:W-:Y:S01]  /*0a20*/  SHF.R.U32.HI R141, RZ, 0x10, R9 ;  /* 0x00000010ff8d7819 */ /* 0x000fe20000011609 */
[----:B------:R-:W-:Y:S01]  /*0a30*/  STL [R1+0xf4], R7 ;  /* 0x0000f40701007387 */ /* 0x000fe20000100800 */
[----:B------:R-:W-:Y:S02]  /*0a40*/  SHF.L.U32 R6, R9, 0x10, RZ ;  /* 0x0000001009067819 */ /* 0x000fe400000006ff */
[----:B--2---:R-:W-:Y:S02]  /*0a50*/  SHF.L.U32 R2, R11, 0x10, RZ ;  /* 0x000000100b027819 */ /* 0x004fe400000006ff */
[----:B------:R-:W-:-:S02]  /*0a60*/  SHF.L.U32 R9, R104, 0x10, RZ ;  /* 0x0000001068097819 */ /* 0x000fc400000006ff */
[--C-:B------:R-:W-:Y:S01]  /*0a70*/  SHF.R.U64 R140, R10, 0x10, R11.reuse ;  /* 0x000000100a8c7819 */ /* 0x100fe2000000120b */
[----:B------:R2:W-:Y:S01]  /*0a80*/  STL [R1+0xec], R2 ;  /* 0x0000ec0201007387 */ /* 0x0005e20000100800 */
[----:B------:R-:W-:Y:S02]  /*0a90*/  SHF.R.U32.HI R139, RZ, 0x10, R11 ;  /* 0x00000010ff8b7819 */ /* 0x000fe4000001160b */
[----:B------:R-:W-:Y:S01]  /*0aa0*/  SHF.L.U32 R11, R94, 0x10, RZ ;  /* 0x000000105e0b7819 */ /* 0x000fe200000006ff */
[----:B------:R-:W-:Y:S01]  /*0ab0*/  STL [R1+0xe4], R9 ;  /* 0x0000e40901007387 */ /* 0x000fe20000100800 */
[----:B--2---:R-:W-:Y:S02]  /*0ac0*/  SHF.L.U32 R2, R105, 0x10, RZ ;  /* 0x0000001069027819 */ /* 0x004fe400000006ff */
[----:B------:R-:W-:-:S03]  /*0ad0*/  SHF.R.U64 R130, R12, 0x10, R13 ;  /* 0x000000100c827819 */ /* 0x000fc6000000120d */
[----:B------:R2:W-:Y:S01]  /*0ae0*/  STL [R1+0xdc], R2 ;  /* 0x0000dc0201007387 */ /* 0x0005e20000100800 */
[----:B------:R-:W-:-:S03]  /*0af0*/  SHF.R.U32.HI R129, RZ, 0x10, R13 ;  /* 0x00000010ff817819 */ /* 0x000fc6000001160d */
[----:B------:R3:W-:Y:S01]  /*0b00*/  STL [R1+0xd4], R11 ;  /* 0x0000d40b01007387 */ /* 0x0007e20000100800 */
[----:B--2---:R-:W-:Y:S02]  /*0b10*/  SHF.L.U32 R2, R95, 0x10, RZ ;  /* 0x000000105f027819 */ /* 0x004fe400000006ff */
[----:B---3--:R-:W-:Y:S02]  /*0b20*/  SHF.L.U32 R11, R12, 0x10, RZ ;  /* 0x000000100c0b7819 */ /* 0x008fe400000006ff */
[----:B------:R-:W-:Y:S02]  /*0b30*/  SHF.L.U32 R12, R13, 0x10, RZ ;  /* 0x000000100d0c7819 */ /* 0x000fe400000006ff */
[----:B------:R-:W-:Y:S01]  /*0b40*/  SHF.L.U32 R13, R92, 0x10, RZ ;  /* 0x000000105c0d7819 */ /* 0x000fe200000006ff */
[----:B------:R2:W-:Y:S01]  /*0b50*/  STL [R1+0xcc], R2 ;  /* 0x0000cc0201007387 */ /* 0x0005e20000100800 */
[----:B------:R-:W-:-:S03]  /*0b60*/  SHF.R.U64 R126, R14, 0x10, R15 ;  /* 0x000000100e7e7819 */ /* 0x000fc6000000120f */
[----:B------:R3:W-:Y:S01]  /*0b70*/  STL [R1+0xc4], R13 ;  /* 0x0000c40d01007387 */ /* 0x0007e20000100800 */
[----:B------:R-:W-:Y:S02]  /*0b80*/  SHF.R.U32.HI R125, RZ, 0x10, R15 ;  /* 0x00000010ff7d7819 */ /* 0x000fe4000001160f */
[----:B--2---:R-:W-:Y:S01]  /*0b90*/  SHF.L.U32 R2, R93, 0x10, RZ ;  /* 0x000000105d027819 */ /* 0x004fe200000006ff */
[----:B---3--:R-:W-:Y:S01]  /*0ba0*/  IMAD.U32 R13, R14, 0x10000, RZ ;  /* 0x000100000e0d7824 */ /* 0x008fe200078e00ff */
[----:B------:R-:W-:Y:S02]  /*0bb0*/  SHF.L.U32 R14, R15, 0x10, RZ ;  /* 0x000000100f0e7819 */ /* 0x000fe400000006ff */
[C---:B------:R-:W-:Y:S01]  /*0bc0*/  SHF.L.U32 R15, R72.reuse, 0x10, RZ ;  /* 0x00000010480f7819 */ /* 0x040fe200000006ff */
[----:B------:R2:W-:Y:S01]  /*0bd0*/  STL [R1+0xbc], R2 ;  /* 0x0000bc0201007387 */ /* 0x0005e20000100800 */
[--C-:B------:R-:W-:Y:S02]  /*0be0*/  SHF.R.U64 R124, R72, 0x10, R73.reuse ;  /* 0x00000010487c7819 */ /* 0x100fe40000001249 */
[----:B------:R-:W-:Y:S01]  /*0bf0*/  SHF.R.U32.HI R123, RZ, 0x10, R73 ;  /* 0x00000010ff7b7819 */ /* 0x000fe20000011649 */
[----:B------:R3:W-:Y:S01]  /*0c00*/  STL [R1+0xb4], R15 ;  /* 0x0000b40f01007387 */ /* 0x0007e20000100800 */
[----:B------:R-:W-:-:S02]  /*0c10*/  SHF.R.U64 R72, R16, 0x10, R17 ;  /* 0x0000001010487819 */ /* 0x000fc40000001211 */
[----:B--2---:R-:W-:Y:S02]  /*0c20*/  SHF.L.U32 R2, R73, 0x10, RZ ;  /* 0x0000001049027819 */ /* 0x004fe400000006ff */
[----:B------:R-:W-:Y:S02]  /*0c30*/  SHF.R.U32.HI R73, RZ, 0x10, R17 ;  /* 0x00000010ff497819 */ /* 0x000fe40000011611 */
[----:B---3--:R-:W-:Y:S02]  /*0c40*/  SHF.L.U32 R15, R16, 0x10, RZ ;  /* 0x00000010100f7819 */ /* 0x008fe400000006ff */
[----:B------:R-:W-:Y:S02]  /*0c50*/  SHF.L.U32 R16, R17, 0x10, RZ ;  /* 0x0000001011107819 */ /* 0x000fe400000006ff */
[C---:B------:R-:W-:Y:S01]  /*0c60*/  SHF.L.U32 R17, R74.reuse, 0x10, RZ ;  /* 0x000000104a117819 */ /* 0x040fe200000006ff */
[----:B------:R2:W-:Y:S01]  /*0c70*/  STL [R1+0xac], R2 ;  /* 0x0000ac0201007387 */ /* 0x0005e20000100800 */
[----:B------:R-:W-:-:S02]  /*0c80*/  SHF.R.U64 R122, R74, 0x10, R75 ;  /* 0x000000104a7a7819 */ /* 0x000fc4000000124b */
[----:B------:R-:W-:Y:S01]  /*0c90*/  SHF.R.U32.HI R121, RZ, 0x10, R75 ;  /* 0x00000010ff797819 */ /* 0x000fe2000001164b */
[----:B------:R3:W-:Y:S01]  /*0ca0*/  STL [R1+0xa4], R17 ;  /* 0x0000a41101007387 */ /* 0x0007e20000100800 */
[C-C-:B------:R-:W-:Y:S02]  /*0cb0*/  SHF.R.U64 R74, R18.reuse, 0x10, R19.reuse ;  /* 0x00000010124a7819 */ /* 0x140fe40000001213 */
[----:B--2---:R-:W-:Y:S02]  /*0cc0*/  SHF.L.U32 R2, R75, 0x10, RZ ;  /* 0x000000104b027819 */ /* 0x004fe400000006ff */
[----:B------:R-:W-:Y:S02]  /*0cd0*/  SHF.R.U32.HI R75, RZ, 0x10, R19 ;  /* 0x00000010ff4b7819 */ /* 0x000fe40000011613 */
[----:B---3--:R-:W-:Y:S02]  /*0ce0*/  SHF.L.U32 R17, R18, 0x10, RZ ;  /* 0x0000001012117819 */ /* 0x008fe400000006ff */
[----:B------:R-:W-:-:S02]  /*0cf0*/  SHF.L.U32 R18, R19, 0x10, RZ ;  /* 0x0000001013127819 */ /* 0x000fc400000006ff */
[C---:B------:R-:W-:Y:S01]  /*0d00*/  SHF.L.U32 R19, R76.reuse, 0x10, RZ ;  /* 0x000000104c137819 */ /* 0x040fe200000006ff */
[----:B------:R2:W-:Y:S01]  /*0d10*/  STL [R1+0x9c], R2 ;  /* 0x00009c0201007387 */ /* 0x0005e20000100800 */
[--C-:B------:R-:W-:Y:S02]  /*0d20*/  SHF.R.U64 R120, R76, 0x10, R77.reuse ;  /* 0x000000104c787819 */ /* 0x100fe4000000124d */
[----:B------:R-:W-:Y:S01]  /*0d30*/  SHF.R.U32.HI R119, RZ, 0x10, R77 ;  /* 0x00000010ff777819 */ /* 0x000fe2000001164d */
[----:B------:R3:W-:Y:S01]  /*0d40*/  STL [R1+0x94], R19 ;  /* 0x0000941301007387 */ /* 0x0007e20000100800 */
[C-C-:B------:R-:W-:Y:S02]  /*0d50*/  SHF.R.U64 R76, R20.reuse, 0x10, R21.reuse ;  /* 0x00000010144c7819 */ /* 0x140fe40000001215 */
[----:B--2---:R-:W-:Y:S02]  /*0d60*/  SHF.L.U32 R2, R77, 0x10, RZ ;  /* 0x000000104d027819 */ /* 0x004fe400000006ff */
[----:B------:R-:W-:Y:S01]  /*0d70*/  SHF.R.U32.HI R77, RZ, 0x10, R21 ;  /* 0x00000010ff4d7819 */ /* 0x000fe20000011615 */
[----:B---3--:R-:W-:Y:S01]  /*0d80*/  IMAD.U32 R19, R20, 0x10000, RZ ;  /* 0x0001000014137824 */ /* 0x008fe200078e00ff */
[----:B0-----:R-:W-:-:S02]  /*0d90*/  SHF.L.U32 R20, R21, 0x10, RZ ;  /* 0x0000001015147819 */ /* 0x001fc400000006ff */
[C---:B------:R-:W-:Y:S01]  /*0da0*/  SHF.L.U32 R21, R78.reuse, 0x10, RZ ;  /* 0x000000104e157819 */ /* 0x040fe200000006ff */
[----:B------:R0:W-:Y:S01]  /*0db0*/  STL [R1+0x8c], R2 ;  /* 0x00008c0201007387 */ /* 0x0001e20000100800 */
[--C-:B------:R-:W-:Y:S02]  /*0dc0*/  SHF.R.U64 R118, R78, 0x10, R79.reuse ;  /* 0x000000104e767819 */ /* 0x100fe4000000124f */
[----:B------:R-:W-:Y:S01]  /*0dd0*/  SHF.R.U32.HI R117, RZ, 0x10, R79 ;  /* 0x00000010ff757819 */ /* 0x000fe2000001164f */
[----:B------:R2:W-:Y:S01]  /*0de0*/  STL [R1+0x84], R21 ;  /* 0x0000841501007387 */ /* 0x0005e20000100800 */
[--C-:B------:R-:W-:Y:S02]  /*0df0*/  SHF.R.U64 R78, R22, 0x10, R23.reuse ;  /* 0x00000010164e7819 */ /* 0x100fe40000001217 */
[----:B0-----:R-:W-:Y:S02]  /*0e00*/  SHF.L.U32 R2, R79, 0x10, RZ ;  /* 0x000000104f027819 */ /* 0x001fe400000006ff */
[----:B------:R-:W-:-:S02]  /*0e10*/  SHF.R.U32.HI R79, RZ, 0x10, R23 ;  /* 0x00000010ff4f7819 */ /* 0x000fc40000011617 */
[----:B--2---:R-:W-:Y:S02]  /*0e20*/  SHF.L.U32 R21, R22, 0x10, RZ ;  /* 0x0000001016157819 */ /* 0x004fe400000006ff */
[----:B------:R-:W-:Y:S02]  /*0e30*/  SHF.L.U32 R22, R23, 0x10, RZ ;  /* 0x0000001017167819 */ /* 0x000fe400000006ff */
[C---:B------:R-:W-:Y:S01]  /*0e40*/  SHF.L.U32 R23, R80.reuse, 0x10, RZ ;  /* 0x0000001050177819 */ /* 0x040fe200000006ff */
[----:B------:R0:W-:Y:S01]  /*0e50*/  STL [R1+0x7c], R2 ;  /* 0x00007c0201007387 */ /* 0x0001e20000100800 */
[--C-:B------:R-:W-:Y:S02]  /*0e60*/  SHF.R.U64 R116, R80, 0x10, R81.reuse ;  /* 0x0000001050747819 */ /* 0x100fe40000001251 */
[----:B------:R-:W-:Y:S01]  /*0e70*/  SHF.R.U32.HI R115, RZ, 0x10, R81 ;  /* 0x00000010ff737819 */ /* 0x000fe20000011651 */
[----:B------:R2:W-:Y:S01]  /*0e80*/  STL [R1+0x74], R23 ;  /* 0x0000741701007387 */ /* 0x0005e20000100800 */
[----:B------:R-:W-:-:S02]  /*0e90*/  SHF.R.U64 R80, R24, 0x10, R25 ;  /* 0x0000001018507819 */ /* 0x000fc40000001219 */
[----:B0-----:R-:W-:Y:S02]  /*0ea0*/  SHF.L.U32 R2, R81, 0x10, RZ ;  /* 0x0000001051027819 */ /* 0x001fe400000006ff */
[----:B------:R-:W-:Y:S02]  /*0eb0*/  SHF.R.U32.HI R81, RZ, 0x10, R25 ;  /* 0x00000010ff517819 */ /* 0x000fe40000011619 */
[----:B--2---:R-:W-:Y:S02]  /*0ec0*/  SHF.L.U32 R23, R24, 0x10, RZ ;  /* 0x0000001018177819 */ /* 0x004fe400000006ff */
[----:B-1----:R-:W-:Y:S02]  /*0ed0*/  SHF.L.U32 R24, R25, 0x10, RZ ;  /* 0x0000001019187819 */ /* 0x002fe400000006ff */
[C---:B------:R-:W-:Y:S01]  /*0ee0*/  SHF.L.U32 R25, R82.reuse, 0x10, RZ ;  /* 0x0000001052197819 */ /* 0x040fe200000006ff */
[----:B------:R0:W-:Y:S01]  /*0ef0*/  STL [R1+0x6c], R2 ;  /* 0x00006c0201007387 */ /* 0x0001e20000100800 */
[----:B------:R-:W-:-:S02]  /*0f00*/  SHF.R.U64 R114, R82, 0x10, R83 ;  /* 0x0000001052727819 */ /* 0x000fc40000001253 */
[----:B------:R-:W-:Y:S01]  /*0f10*/  SHF.R.U32.HI R113, RZ, 0x10, R83 ;  /* 0x00000010ff717819 */ /* 0x000fe20000011653 */
[----:B------:R1:W-:Y:S01]  /*0f20*/  STL [R1+0x64], R25 ;  /* 0x0000641901007387 */ /* 0x0003e20000100800 */
[C-C-:B------:R-:W-:Y:S02]  /*0f30*/  SHF.R.U64 R82, R26.reuse, 0x10, R27.reuse ;  /* 0x000000101a527819 */ /* 0x140fe4000000121b */
[----:B0-----:R-:W-:Y:S02]  /*0f40*/  SHF.L.U32 R2, R83, 0x10, RZ ;  /* 0x0000001053027819 */ /* 0x001fe400000006ff */
[----:B------:R-:W-:Y:S01]  /*0f50*/  SHF.R.U32.HI R83, RZ, 0x10, R27 ;  /* 0x00000010ff537819 */ /* 0x000fe2000001161b */
[----:B-1----:R-:W-:Y:S01]  /*0f60*/  IMAD.U32 R25, R26, 0x10000, RZ ;  /* 0x000100001a197824 */ /* 0x002fe200078e00ff */
[----:B------:R-:W-:Y:S02]  /*0f70*/  SHF.L.U32 R26, R27, 0x10, RZ ;  /* 0x000000101b1a7819 */ /* 0x000fe400000006ff */
[C---:B------:R-:W-:Y:S01]  /*0f80*/  SHF.L.U32 R27, R84.reuse, 0x10, RZ ;  /* 0x00000010541b7819 */ /* 0x040fe200000006ff */
[----:B------:R0:W-:Y:S01]  /*0f90*/  STL [R1+0x5c], R2 ;  /* 0x00005c0201007387 */ /* 0x0001e20000100800 */
[----:B------:R-:W-:-:S02]  /*0fa0*/  SHF.R.U64 R112, R84, 0x10, R85 ;  /* 0x0000001054707819 */ /* 0x000fc40000001255 */
[----:B------:R-:W-:Y:S01]  /*0fb0*/  SHF.R.U32.HI R111, RZ, 0x10, R85 ;  /* 0x00000010ff6f7819 */ /* 0x000fe20000011655 */
[----:B------:R1:W-:Y:S01]  /*0fc0*/  STL [R1+0x54], R27 ;  /* 0x0000541b01007387 */ /* 0x0003e20000100800 */
[C-C-:B------:R-:W-:Y:S02]  /*0fd0*/  SHF.R.U64 R84, R28.reuse, 0x10, R29.reuse ;  /* 0x000000101c547819 */ /* 0x140fe4000000121d */
[----:B0-----:R-:W-:Y:S02]  /*0fe0*/  SHF.L.U32 R2, R85, 0x10, RZ ;  /* 0x0000001055027819 */ /* 0x001fe400000006ff */
[----:B------:R-:W-:Y:S02]  /*0ff0*/  SHF.R.U32.HI R85, RZ, 0x10, R29 ;  /* 0x00000010ff557819 */ /* 0x000fe4000001161d */
[----:B-1----:R-:W-:Y:S02]  /*1000*/  SHF.L.U32 R27, R28, 0x10, RZ ;  /* 0x000000101c1b7819 */ /* 0x002fe400000006ff */
[----:B------:R-:W-:-:S02]  /*1010*/  SHF.L.U32 R28, R29, 0x10, RZ ;  /* 0x000000101d1c7819 */ /* 0x000fc400000006ff */
        /* <DEDUP_REMOVED lines=8> */
[----:B-1----:R-:W-:Y:S02]  /*10a0*/  SHF.L.U32 R29, R30, 0x10, RZ ;  /* 0x000000101e1d7819 */ /* 0x002fe400000006ff */
[----:B------:R-:W-:Y:S02]  /*10b0*/  SHF.L.U32 R30, R31, 0x10, RZ ;  /* 0x000000101f1e7819 */ /* 0x000fe400000006ff */
[----:B------:R-:W-:Y:S01]  /*10c0*/  SHF.L.U32 R31, R88, 0x10, RZ ;  /* 0x00000010581f7819 */ /* 0x000fe200000006ff */
[----:B------:R0:W-:Y:S01]  /*10d0*/  STL [R1+0x3c], R2 ;  /* 0x00003c0201007387 */ /* 0x0001e20000100800 */
[--C-:B------:R-:W-:Y:S02]  /*10e0*/  SHF.R.U64 R134, R106, 0x10, R107.reuse ;  /* 0x000000106a867819 */ /* 0x100fe4000000126b */
[----:B------:R-:W-:Y:S01]  /*10f0*/  SHF.R.U32.HI R133, RZ, 0x10, R107 ;  /* 0x00000010ff857819 */ /* 0x000fe2000001166b */
[----:B------:R1:W-:Y:S01]  /*1100*/  STL [R1+0x34], R31 ;  /* 0x0000341f01007387 */ /* 0x0003e20000100800 */
[----:B------:R-:W-:-:S02]  /*1110*/  SHF.L.U32 R10, R107, 0x10, RZ ;  /* 0x000000106b0a7819 */ /* 0x000fc400000006ff */
[--C-:B------:R-:W-:Y:S02]  /*1120*/  SHF.R.U64 R108, R88, 0x10, R89.reuse ;  /* 0x00000010586c7819 */ /* 0x100fe40000001259 */
[----:B------:R-:W-:Y:S02]  /*1130*/  SHF.R.U32.HI R107, RZ, 0x10, R89 ;  /* 0x00000010ff6b7819 */ /* 0x000fe40000011659 */
[----:B0-----:R-:W-:Y:S02]  /*1140*/  SHF.L.U32 R2, R89, 0x10, RZ ;  /* 0x0000001059027819 */ /* 0x001fe400000006ff */
[C-C-:B------:R-:W-:Y:S01]  /*1150*/  SHF.R.U64 R88, R32.reuse, 0x10, R33.reuse ;  /* 0x0000001020587819 */ /* 0x140fe20000001221 */
[----:B-1----:R-:W-:Y:S01]  /*1160*/  IMAD.U32 R31, R32, 0x10000, RZ ;  /* 0x00010000201f7824 */ /* 0x002fe200078e00ff */
[----:B------:R-:W-:Y:S02]  /*1170*/  SHF.R.U32.HI R89, RZ, 0x10, R33 ;  /* 0x00000010ff597819 */ /* 0x000fe40000011621 */
[----:B------:R-:W-:-:S02]  /*1180*/  SHF.L.U32 R32, R33, 0x10, RZ ;  /* 0x0000001021207819 */ /* 0x000fc400000006ff */
[----:B------:R-:W-:Y:S01]  /*1190*/  SHF.L.U32 R33, R90, 0x10, RZ ;  /* 0x000000105a217819 */ /* 0x000fe200000006ff */
[----:B------:R0:W-:Y:S01]  /*11a0*/  STL [R1+0x2c], R2 ;  /* 0x00002c0201007387 */ /* 0x0001e20000100800 */
[----:B------:R-:W-:Y:S02]  /*11b0*/  SHF.L.U32 R9, R106, 0x10, RZ ;  /* 0x000000106a097819 */ /* 0x000fe400000006ff */
[--C-:B------:R-:W-:Y:S01]  /*11c0*/  SHF.R.U64 R136, R104, 0x10, R105.reuse ;  /* 0x0000001068887819 */ /* 0x100fe20000001269 */
[----:B------:R1:W-:Y:S01]  /*11d0*/  STL [R1+0x24], R33 ;  /* 0x0000242101007387 */ /* 0x0003e20000100800 */
[----:B------:R-:W-:Y:S02]  /*11e0*/  SHF.R.U32.HI R135, RZ, 0x10, R105 ;  /* 0x00000010ff877819 */ /* 0x000fe40000011669 */
[----:B------:R-:W-:Y:S02]  /*11f0*/  SHF.R.U64 R106, R90, 0x10, R91 ;  /* 0x000000105a6a7819 */ /* 0x000fe4000000125b */
[----:B0-----:R-:W-:-:S02]  /*1200*/  SHF.L.U32 R2, R91, 0x10, RZ ;  /* 0x000000105b027819 */ /* 0x001fc400000006ff */
[----:B------:R-:W-:Y:S02]  /*1210*/  SHF.R.U32.HI R105, RZ, 0x10, R91 ;  /* 0x00000010ff697819 */ /* 0x000fe4000001165b */
[C-C-:B------:R-:W-:Y:S02]  /*1220*/  SHF.R.U64 R90, R34.reuse, 0x10, R35.reuse ;  /* 0x00000010225a7819 */ /* 0x140fe40000001223 */
[----:B-1----:R-:W-:Y:S01]  /*1230*/  SHF.L.U32 R33, R34, 0x10, RZ ;  /* 0x0000001022217819 */ /* 0x002fe200000006ff */
[----:B------:R0:W-:Y:S01]  /*1240*/  STL [R1+0x1c], R2 ;  /* 0x00001c0201007387 */ /* 0x0001e20000100800 */
[----:B------:R-:W-:Y:S02]  /*1250*/  SHF.R.U32.HI R91, RZ, 0x10, R35 ;  /* 0x00000010ff5b7819 */ /* 0x000fe40000011623 */
[----:B------:R-:W-:Y:S02]  /*1260*/  SHF.L.U32 R34, R35, 0x10, RZ ;  /* 0x0000001023227819 */ /* 0x000fe400000006ff */
[----:B------:R-:W-:-:S02]  /*1270*/  SHF.L.U32 R35, R70, 0x10, RZ ;  /* 0x0000001046237819 */ /* 0x000fc400000006ff */
[----:B0-----:R-:W-:-:S03]  /*1280*/  SHF.L.U32 R2, R71, 0x10, RZ ;  /* 0x0000001047027819 */ /* 0x001fc600000006ff */
[----:B------:R-:W-:Y:S01]  /*1290*/  STL [R1+0x14], R35 ;  /* 0x0000142301007387 */ /* 0x000fe20000100800 */
[--C-:B------:R-:W-:Y:S02]  /*12a0*/  SHF.R.U64 R173, R62, 0x10, R63.reuse ;  /* 0x000000103ead7819 */ /* 0x100fe4000000123f */
[----:B------:R-:W-:Y:S01]  /*12b0*/  SHF.R.U32.HI R171, RZ, 0x10, R63 ;  /* 0x00000010ffab7819 */ /* 0x000fe2000001163f */
[----:B------:R0:W-:Y:S01]  /*12c0*/  STL [R1+0xc], R2 ;  /* 0x00000c0201007387 */ /* 0x0001e20000100800 */
[----:B------:R-:W-:Y:S02]  /*12d0*/  SHF.L.U32 R172, R63, 0x10, RZ ;  /* 0x000000103fac7819 */ /* 0x000fe400000006ff */
[C---:B------:R-:W-:Y:S02]  /*12e0*/  SHF.R.U64 R245, R64.reuse, 0x10, R65 ;  /* 0x0000001040f57819 */ /* 0x040fe40000001241 */
[----:B------:R-:W-:Y:S02]  /*12f0*/  SHF.L.U32 R246, R64, 0x10, RZ ;  /* 0x0000001040f67819 */ /* 0x000fe400000006ff */
[----:B------:R-:W-:-:S02]  /*1300*/  SHF.L.U32 R63, R144, 0x10, RZ ;  /* 0x00000010903f7819 */ /* 0x000fc400000006ff */
[----:B0-----:R-:W-:Y:S02]  /*1310*/  SHF.L.U32 R2, R68, 0x10, RZ ;  /* 0x0000001044027819 */ /* 0x001fe400000006ff */
[----:B------:R-:W-:Y:S02]  /*1320*/  SHF.R.U32.HI R243, RZ, 0x10, R65 ;  /* 0x00000010fff37819 */ /* 0x000fe40000011641 */
[----:B------:R-:W-:Y:S02]  /*1330*/  SHF.L.U32 R244, R65, 0x10, RZ ;  /* 0x0000001041f47819 */ /* 0x000fe400000006ff */
[----:B------:R-:W-:Y:S01]  /*1340*/  SHF.L.U32 R64, R143, 0x10, RZ ;  /* 0x000000108f407819 */ /* 0x000fe200000006ff */
[----:B------:R-:W-:Y:S01]  /*1350*/  IMAD.U32 R7, R102, 0x10000, RZ ;  /* 0x0001000066077824 */ /* 0x000fe200078e00ff */
[----:B------:R-:W-:Y:S02]  /*1360*/  SHF.R.U64 R132, R94, 0x10, R95 ;  /* 0x000000105e847819 */ /* 0x000fe4000000125f */
[----:B------:R-:W-:-:S02]  /*1370*/  SHF.R.U64 R249, R66, 0x10, R67 ;  /* 0x0000001042f97819 */ /* 0x000fc40000001243 */
[----:B------:R-:W-:Y:S02]  /*1380*/  SHF.L.U32 R250, R66, 0x10, RZ ;  /* 0x0000001042fa7819 */ /* 0x000fe400000006ff */
[----:B------:R-:W-:Y:S01]  /*1390*/  SHF.L.U32 R65, R140, 0x10, RZ ;  /* 0x000000108c417819 */ /* 0x000fe200000006ff */
[----:B------:R-:W-:Y:S01]  /*13a0*/  STL [R1+0x4], R2 ;  /* 0x0000040201007387 */ /* 0x000fe20000100800 */
[----:B------:R-:W-:Y:S02]  /*13b0*/  SHF.R.U64 R138, R102, 0x10, R103 ;  /* 0x00000010668a7819 */ /* 0x000fe40000001267 */
[----:B------:R-:W-:Y:S02]  /*13c0*/  SHF.R.U32.HI R131, RZ, 0x10, R95 ;  /* 0x00000010ff837819 */ /* 0x000fe4000001165f */
[----:B------:R-:W-:Y:S02]  /*13d0*/  SHF.R.U32.HI R247, RZ, 0x10, R67 ;  /* 0x00000010fff77819 */ /* 0x000fe40000011643 */
[----:B------:R-:W-:-:S02]  /*13e0*/  SHF.L.U32 R248, R67, 0x10, RZ ;  /* 0x0000001043f87819 */ /* 0x000fc400000006ff */
[----:B------:R-:W-:Y:S01]  /*13f0*/  SHF.L.U32 R66, R139, 0x10, RZ ;  /* 0x000000108b427819 */ /* 0x000fe200000006ff */
[----:B------:R-:W-:Y:S01]  /*1400*/  STL [R1+0x100], R63 ;  /* 0x0001003f01007387 */ /* 0x000fe20000100800 */
[----:B------:R-:W-:Y:S02]  /*1410*/  SHF.R.U64 R128, R92, 0x10, R93 ;  /* 0x000000105c807819 */ /* 0x000fe4000000125d */
[----:B------:R-:W-:Y:S02]  /*1420*/  SHF.R.U64 R102, R68, 0x10, R69 ;  /* 0x0000001044667819 */ /* 0x000fe40000001245 */
[----:B------:R-:W-:Y:S01]  /*1430*/  SHF.L.U32 R67, R136, 0x10, RZ ;  /* 0x0000001088437819 */ /* 0x000fe200000006ff */
[----:B------:R-:W-:Y:S01]  /*1440*/  STL [R1+0xf8], R64 ;  /* 0x0000f84001007387 */ /* 0x000fe20000100800 */
[----:B------:R-:W-:Y:S02]  /*1450*/  SHF.L.U32 R5, R8, 0x10, RZ ;  /* 0x0000001008057819 */ /* 0x000fe400000006ff */
[----:B------:R-:W-:-:S02]  /*1460*/  SHF.R.U32.HI R127, RZ, 0x10, R93 ;  /* 0x00000010ff7f7819 */ /* 0x000fc4000001165d */
[----:B------:R-:W-:Y:S02]  /*1470*/  SHF.R.U32.HI R251, RZ, 0x10, R69 ;  /* 0x00000010fffb7819 */ /* 0x000fe40000011645 */
[----:B------:R-:W-:Y:S02]  /*1480*/  SHF.L.U32 R252, R69, 0x10, RZ ;  /* 0x0000001045fc7819 */ /* 0x000fe400000006ff */
[----:B------:R-:W-:Y:S01]  /*1490*/  SHF.L.U32 R68, R135, 0x10, RZ ;  /* 0x0000001087447819 */ /* 0x000fe200000006ff */
[----:B------:R-:W-:Y:S01]  /*14a0*/  STL [R1+0xf0], R65 ;  /* 0x0000f04101007387 */ /* 0x000fe20000100800 */
[----:B------:R-:W-:Y:S02]  /*14b0*/  SHF.R.U32.HI R137, RZ, 0x10, R103 ;  /* 0x00000010ff897819 */ /* 0x000fe40000011667 */
[----:B------:R-:W-:Y:S02]  /*14c0*/  SHF.L.U32 R8, R103, 0x10, RZ ;  /* 0x0000001067087819 */ /* 0x000fe400000006ff */
[----:B------:R-:W-:-:S02]  /*14d0*/  SHF.R.U64 R104, R70, 0x10, R71 ;  /* 0x0000001046687819 */ /* 0x000fc40000001247 */
[----:B------:R-:W-:Y:S01]  /*14e0*/  SHF.L.U32 R69, R132, 0x10, RZ ;  /* 0x0000001084457819 */ /* 0x000fe200000006ff */
[----:B------:R-:W-:Y:S01]  /*14f0*/  STL [R1+0xe8], R66 ;  /* 0x0000e84201007387 */ /* 0x000fe20000100800 */
[----:B------:R-:W-:Y:S02]  /*1500*/  SHF.R.U32.HI R103, RZ, 0x10, R71 ;  /* 0x00000010ff677819 */ /* 0x000fe40000011647 */
[----:B------:R-:W-:Y:S01]  /*1510*/  SHF.L.U32 R70, R131, 0x10, RZ ;  /* 0x0000001083467819 */ /* 0x000fe200000006ff */
[----:B------:R0:W-:Y:S01]  /*1520*/  STL [R1+0xe0], R67 ;  /* 0x0000e04301007387 */ /* 0x0001e20000100800 */
[----:B------:R-:W-:Y:S02]  /*1530*/  SHF.L.U32 R71, R128, 0x10, RZ ;  /* 0x0000001080477819 */ /* 0x000fe400000006ff */
[----:B------:R-:W-:Y:S01]  /*1540*/  SHF.L.U32 R127, R127, 0x10, RZ ;  /* 0x000000107f7f7819 */ /* 0x000fe200000006ff */
[----:B------:R1:W-:Y:S01]  /*1550*/  STL [R1+0xd8], R68 ;  /* 0x0000d84401007387 */ /* 0x0003e20000100800 */
[----:B------:R-:W-:-:S02]  /*1560*/  SHF.L.U32 R124, R124, 0x10, RZ ;  /* 0x000000107c7c7819 */ /* 0x000fc400000006ff */
[----:B------:R-:W-:Y:S01]  /*1570*/  SHF.L.U32 R123, R123, 0x10, RZ ;  /* 0x000000107b7b7819 */ /* 0x000fe200000006ff */
[----:B------:R2:W-:Y:S01]  /*1580*/  STL [R1+0xd0], R69 ;  /* 0x0000d04501007387 */ /* 0x0005e20000100800 */
[----:B------:R-:W-:Y:S02]  /*1590*/  SHF.L.U32 R122, R122, 0x10, RZ ;  /* 0x000000107a7a7819 */ /* 0x000fe400000006ff */
        /* <DEDUP_REMOVED lines=68> */
[----:B------:R-:W-:Y:S02]  /*19e0*/  SHF.R.U64 R169, R60, 0x10, R61 ;  /* 0x000000103ca97819 */ /* 0x000fe4000000123d */
[----:B------:R-:W-:Y:S02]  /*19f0*/  SHF.R.U32.HI R165, RZ, 0x10, R57 ;  /* 0x00000010ffa57819 */ /* 0x000fe40000011639 */
[--C-:B------:R-:W-:Y:S02]  /*1a00*/  SHF.R.U64 R231, R232, 0x10, R233.reuse ;  /* 0x00000010e8e77819 */ /* 0x100fe400000012e9 */
[----:B------:R-:W-:Y:S02]  /*1a10*/  SHF.R.U32.HI R175, RZ, 0x10, R233 ;  /* 0x00000010ffaf7819 */ /* 0x000fe400000116e9 */
[----:B------:R-:W-:-:S02]  /*1a20*/  SHF.R.U32.HI R153, RZ, 0x10, R47 ;  /* 0x00000010ff997819 */ /* 0x000fc4000001162f */
[----:B------:R-:W-:Y:S02]  /*1a30*/  SHF.L.U32 R46, R47, 0x10, RZ ;  /* 0x000000102f2e7819 */ /* 0x000fe400000006ff */
        /* <DEDUP_REMOVED lines=11> */
[----:B------:R-:W-:Y:S02]  /*1af0*/  SHF.R.U64 R164, R56, 0x10, R57 ;  /* 0x0000001038a47819 */ /* 0x000fe40000001239 */
[----:B------:R-:W-:Y:S02]  /*1b00*/  SHF.L.U32 R47, R48, 0x10, RZ ;  /* 0x00000010302f7819 */ /* 0x000fe400000006ff */
[----:B------:R-:W-:Y:S01]  /*1b10*/  SHF.L.U32 R48, R49, 0x10, RZ ;  /* 0x0000001031307819 */ /* 0x000fe200000006ff */
[----:B------:R-:W-:Y:S01]  /*1b20*/  IMAD.U32 R50, R50, 0x10000, RZ ;  /* 0x0001000032327824 */ /* 0x000fe200078e00ff */
[----:B------:R-:W-:Y:S01]  /*1b30*/  SHF.L.U32 R174, R62, 0x10, RZ ;  /* 0x000000103eae7819 */ /* 0x000fe200000006ff */
[----:B0-----:R-:W-:Y:S01]  /*1b40*/  IMAD.U32 R67, R133, 0x10000, RZ ;  /* 0x0001000085437824 */ /* 0x001fe200078e00ff */
        /* <DEDUP_REMOVED lines=18> */
[----:B------:R-:W-:Y:S02]  /*1c70*/  SHF.L.U32 R55, R55, 0x10, RZ ;  /* 0x0000001037377819 */ /* 0x000fe400000006ff */
[----:B------:R-:W-:Y:S02]  /*1c80*/  SHF.L.U32 R56, R56, 0x10, RZ ;  /* 0x0000001038387819 */ /* 0x000fe400000006ff */
[----:B------:R-:W-:Y:S02]  /*1c90*/  SHF.L.U32 R57, R57, 0x10, RZ ;  /* 0x0000001039397819 */ /* 0x000fe400000006ff */
[----:B------:R-:W-:Y:S02]  /*1ca0*/  MOV R59, 0x1 ;  /* 0x00000001003b7802 */ /* 0x000fe40000000f00 */
[----:B------:R-:W-:-:S02]  /*1cb0*/  MOV R58, RZ ;  /* 0x000000ff003a7202 */ /* 0x000fc40000000f00 */
[----:B------:R-:W-:Y:S02]  /*1cc0*/  MOV R2, RZ ;  /* 0x000000ff00027202 */ /* 0x000fe40000000f00 */
[----:B------:R-:W-:Y:S02]  /*1cd0*/  SHF.L.U32 R60, R146, 0x10, RZ ;  /* 0x00000010923c7819 */ /* 0x000fe400000006ff */
[----:B------:R-:W-:Y:S02]  /*1ce0*/  SHF.L.U32 R62, R142, 0x10, RZ ;  /* 0x000000108e3e7819 */ /* 0x000fe400000006ff */
[----:B------:R-:W-:Y:S02]  /*1cf0*/  SHF.L.U32 R63, R141, 0x10, RZ ;  /* 0x000000108d3f7819 */ /* 0x000fe400000006ff */
[----:B------:R-:W-:Y:S02]  /*1d00*/  SHF.L.U32 R64, R138, 0x10, RZ ;  /* 0x000000108a407819 */ /* 0x000fe400000006ff */
[----:B------:R-:W-:-:S02]  /*1d10*/  SHF.L.U32 R65, R137, 0x10, RZ ;  /* 0x0000001089417819 */ /* 0x000fc400000006ff */
[----:B------:R-:W-:Y:S02]  /*1d20*/  SHF.L.U32 R66, R134, 0x10, RZ ;  /* 0x0000001086427819 */ /* 0x000fe400000006ff */
[----:B-1----:R-:W-:Y:S02]  /*1d30*/  SHF.L.U32 R68, R130, 0x10, RZ ;  /* 0x0000001082447819 */ /* 0x002fe400000006ff */
[----:B--2---:R-:W-:Y:S02]  /*1d40*/  SHF.L.U32 R69, R129, 0x10, RZ ;  /* 0x0000001081457819 */ /* 0x004fe400000006ff */
[----:B---3--:R-:W-:Y:S02]  /*1d50*/  SHF.L.U32 R70, R126, 0x10, RZ ;  /* 0x000000107e467819 */ /* 0x008fe400000006ff */
[----:B----4-:R-:W-:Y:S02]  /*1d60*/  SHF.L.U32 R71, R125, 0x10, RZ ;  /* 0x000000107d477819 */ /* 0x010fe400000006ff */
        /* <DEDUP_REMOVED lines=48> */
.L_x_13489:
        /* <DEDUP_REMOVED lines=44> */
[----:B------:R-:W-:-:S04]  /*2330*/  VIADD R141, R187, 0xc00 ;  /* 0x00000c00bb8d7836 */ /* 0x000fc80000000000 */
[----:B------:R-:W-:-:S06]  /*2340*/  IMAD.WIDE.U32 R140, R141, 0x8, R134 ;  /* 0x000000088d8c7825 */ /* 0x000fcc00078e0086 */
[----:B------:R-:W5:Y:S01]  /*2350*/  LDG.E.64 R140, desc[UR8][R140.64] ;  /* 0x000000088c8c7981 */ /* 0x000f62000c1e1b00 */
[----:B------:R-:W-:-:S05]  /*2360*/  IADD3 R105, R187, 0xd00, RZ ;  /* 0x00000d00bb697810 */ /* 0x000fca0007ffe0ff */
        /* <DEDUP_REMOVED lines=31> */
[----:B---3--:R-:W-:-:S03]  /*2560*/  SHF.R.U64 R150, R142, 0x10, R143 ;  /* 0x000000108e967819 */ /* 0x008fc6000000128f */
[----:B------:R-:W-:Y:S01]  /*2570*/  FADD R151, R148, R151 ;  /* 0x0000009794977221 */ /* 0x000fe20000000000 */
[----:B------:R-:W-:Y:S01]  /*2580*/  IMAD.U32 R147, R142, 0x10000, RZ ;  /* 0x000100008e937824 */ /* 0x000fe200078e00ff */
[----:B------:R-:W-:Y:S01]  /*2590*/  SHF.L.U32 R150, R150, 0x10, RZ ;  /* 0x0000001096967819 */ /* 0x000fe200000006ff */
[----:B------:R-:W2:Y:S02]  /*25a0*/  LDG.E.64 R116, desc[UR8][R116.64] ;  /* 0x0000000874747981 */ /* 0x000ea4000c1e1b00 */
        /* <DEDUP_REMOVED lines=23> */
[--C-:B------:R-:W-:Y:S01]  /*2720*/  SHF.R.U64 R183, R106, 0x10, R107.reuse ;  /* 0x000000106ab77819 */ /* 0x100fe2000000126b */
[----:B------:R-:W4:Y:S03]  /*2730*/  LDG.E.64 R102, desc[UR8][R102.64] ;  /* 0x0000000866667981 */ /* 0x000f26000c1e1b00 */
[----:B------:R-:W-:Y:S01]  /*2740*/  SHF.L.U32 R183, R183, 0x10, RZ ;  /* 0x00000010b7b77819 */ /* 0x000fe200000006ff */
[----:B------:R-:W-:Y:S01]  /*2750*/  FADD R184, R180, R184 ;  /* 0x000000b8b4b87221 */ /* 0x000fe20000000000 */
[----:B------:R-:W-:Y:S02]  /*2760*/  SHF.L.U32 R182, R107, 0x10, RZ ;  /* 0x000000106bb67819 */ /* 0x000fe400000006ff */
[----:B------:R-:W-:Y:S01]  /*2770*/  SHF.R.U32.HI R185, RZ, 0x10, R107 ;  /* 0x00000010ffb97819 */ /* 0x000fe2000001166b */
[----:B------:R-:W-:Y:S01]  /*2780*/  FADD R184, R183, R184 ;  /* 0x000000b8b7b87221 */ /* 0x000fe20000000000 */
[----:B------:R-:W-:-:S02]  /*2790*/  VIADD R106, R187, 0x1700 ;  /* 0x00001700bb6a7836 */ /* 0x000fc40000000000 */
[----:B------:R-:W-:Y:S01]  /*27a0*/  SHF.L.U32 R185, R185, 0x10, RZ ;  /* 0x00000010b9b97819 */ /* 0x000fe200000006ff */
[----:B------:R-:W-:Y:S01]  /*27b0*/  FADD R188, R182, R184 ;  /* 0x000000b8b6bc7221 */ /* 0x000fe20000000000 */
[----:B------:R-:W-:Y:S01]  /*27c0*/  IMAD.WIDE.U32 R106, R106, 0x8, R134 ;  /* 0x000000086a6a7825 */ /* 0x000fe200078e0086 */
[C---:B------:R-:W-:Y:S02]  /*27d0*/  SHF.L.U32 R184, R112.reuse, 0x10, RZ ;  /* 0x0000001070b87819 */ /* 0x040fe400000006ff */
[----:B------:R-:W-:Y:S01]  /*27e0*/  SHF.R.U64 R186, R112, 0x10, R113 ;  /* 0x0000001070ba7819 */ /* 0x000fe20000001271 */
[----:B------:R-:W-:Y:S02]  /*27f0*/  FADD R188, R185, R188 ;  /* 0x000000bcb9bc7221 */ /* 0x000fe40000000000 */
[----:B------:R-:W5:Y:S01]  /*2800*/  LDG.E.64 R106, desc[UR8][R106.64] ;  /* 0x000000086a6a7981 */ /* 0x000f62000c1e1b00 */
[----:B------:R-:W-:Y:S01]  /*2810*/  SHF.L.U32 R186, R186, 0x10, RZ ;  /* 0x00000010baba7819 */ /* 0x000fe200000006ff */
[----:B------:R-:W-:Y:S01]  /*2820*/  FADD R188, R184, R188 ;  /* 0x000000bcb8bc7221 */ /* 0x000fe20000000000 */
[----:B------:R-:W-:-:S02]  /*2830*/  SHF.L.U32 R112, R113, 0x10, RZ ;  /* 0x0000001071707819 */ /* 0x000fc400000006ff */
[----:B------:R-:W-:Y:S01]  /*2840*/  SHF.R.U32.HI R113, RZ, 0x10, R113 ;  /* 0x00000010ff717819 */ /* 0x000fe20000011671 */
[----:B------:R-:W-:Y:S01]  /*2850*/  FADD R188, R186, R188 ;  /* 0x000000bcbabc7221 */ /* 0x000fe20000000000 */
[----:B------:R-:W-:Y:S02]  /*2860*/  IADD3 R187, R187, 0x1800, RZ ;  /* 0x00001800bbbb7810 */ /* 0x000fe40007ffe0ff */
        /* <DEDUP_REMOVED lines=19> */
[----:B------:R-:W-:Y:S01]  /*29a0*/  IMAD.U32 R118, R119, 0x10000, RZ ;  /* 0x0001000077767824 */ /* 0x000fe200078e00ff */
[----:B------:R-:W-:Y:S02]  /*29b0*/  SHF.R.U32.HI R119, RZ, 0x10, R119 ;  /* 0x00000010ff777819 */ /* 0x000fe40000011677 */
[----:B------:R-:W-:Y:S02]  /*29c0*/  FADD R192, R190, R191 ;  /* 0x000000bfbec07221 */ /* 0x000fe40000000000 */
[----:B------:R-:W-:Y:S02]  /*29d0*/  SHF.L.U32 R191, R119, 0x10, RZ ;  /* 0x0000001077bf7819 */ /* 0x000fe400000006ff */
[----:B------:R-:W-:Y:S01]  /*29e0*/  FADD R192, R118, R192 ;  /* 0x000000c076c07221 */ /* 0x000fe20000000000 */
[----:B------:R-:W-:-:S02]  /*29f0*/  SHF.L.U32 R119, R120, 0x10, RZ ;  /* 0x0000001078777819 */ /* 0x000fc400000006ff */
        /* <DEDUP_REMOVED lines=26> */
[----:B------:R-:W-:-:S04]  /*2ba0*/  FADD R198, R196, R197 ;  /* 0x000000c5c4c67221 */ /* 0x000fc80000000000 */
[----:B------:R-:W-:Y:S02]  /*2bb0*/  IMAD.U32 R197, R129, 0x10000, RZ ;  /* 0x0001000081c57824 */ /* 0x000fe400078e00ff */
        /* <DEDUP_REMOVED lines=31> */
[C---:B------:R-:W-:Y:S01]  /*2db0*/  IMAD.U32 R141, R104.reuse, 0x10000, RZ ;  /* 0x00010000688d7824 */ /* 0x040fe200078e00ff */
[----:B------:R-:W-:Y:S02]  /*2dc0*/  SHF.R.U64 R205, R104, 0x10, R105 ;  /* 0x0000001068cd7819 */ /* 0x000fe40000001269 */
[----:B------:R-:W-:Y:S02]  /*2dd0*/  FADD R104, R203, R204 ;  /* 0x000000cccb687221 */ /* 0x000fe40000000000 */
[----:B------:R-:W-:Y:S02]  /*2de0*/  SHF.L.U32 R205, R205, 0x10, RZ ;  /* 0x00000010cdcd7819 */ /* 0x000fe400000006ff */
        /* <DEDUP_REMOVED lines=29> */
[----:B------:R-:W-:-:S03]  /*2fc0*/  SHF.L.U32 R122, R123, 0x10, RZ ;  /* 0x000000107b7a7819 */ /* 0x000fc600000006ff */
[----:B------:R-:W-:Y:S02]  /*2fd0*/  IMAD.U32 R212, R212, 0x10000, RZ ;  /* 0x00010000d4d47824 */ /* 0x000fe400078e00ff */
[----:B------:R-:W-:Y:S01]  /*2fe0*/  FADD R104, R127, R104 ;  /* 0x000000687f687221 */ /* 0x000fe20000000000 */
[----:B------:R-:W-:-:S03]  /*2ff0*/  SHF.R.U32.HI R213, RZ, 0x10, R123 ;  /* 0x00000010ffd57819 */ /* 0x000fc6000001167b */
[----:B------:R-:W-:Y:S01]  /*3000*/  FADD R104, R212, R104 ;  /* 0x00000068d4687221 */ /* 0x000fe20000000000 */
[----:B------:R-:W-:-:S03]  /*3010*/  SHF.L.U32 R213, R213, 0x10, RZ ;  /* 0x00000010d5d57819 */ /* 0x000fc600000006ff */
        /* <DEDUP_REMOVED lines=26> */
[----:B------:R-:W-:Y:S01]  /*31c0*/  SHF.R.U32.HI R219, RZ, 0x10, R109 ;  /* 0x00000010ffdb7819 */ /* 0x000fe2000001166d */
[----:B------:R-:W-:Y:S02]  /*31d0*/  IMAD.U32 R108, R109, 0x10000, RZ ;  /* 0x000100006d6c7824 */ /* 0x000fe400078e00ff */
[----:B------:R-:W-:Y:S01]  /*31e0*/  FADD R104, R218, R104 ;  /* 0x00000068da687221 */ /* 0x000fe20000000000 */
[----:B------:R-:W-:-:S03]  /*31f0*/  SHF.L.U32 R219, R219, 0x10, RZ ;  /* 0x00000010dbdb7819 */ /* 0x000fc600000006ff */
        /* <DEDUP_REMOVED lines=279> */
.L_x_13508:
        /* <DEDUP_REMOVED lines=18> */
[----:B------:R-:W-:-:S05]  /*4490*/  @!P0 MOV R103, 0x400 ;  /* 0x0000040000678802 */ /* 0x000fca0000000f00 */
[----:B------:R-:W-:Y:S02]  /*44a0*/  @!P0 VIADD R103, R103, 0x10 ;  /* 0x0000001067678836 */ /* 0x000fe40000000000 */
        /* <DEDUP_REMOVED lines=14> */
[----:B012---:R-:W-:Y:S05]  /*4590*/  CALL.REL.NOINC `($__internal_220_$__cuda_sm20_rcp_rn_f32_slowpath) ;  /* 0x0000006800b87944 */ /* 0x007fea0003c00000 */
[----:B------:R-:W-:Y:S05]  /*45a0*/  BRA `(.L_x_13480) ;  /* 0x0000000000107947 */ /* 0x000fea0003800000 */
.L_x_13479:
[----:B------:R-:W3:Y:S02]  /*45b0*/  MUFU.RCP R238, R233 ;  /* 0x000000e900ee7308 */ /* 0x000ee40000001000 */
[----:B---3--:R-:W-:-:S04]  /*45c0*/  FFMA R104, R233, R238, -1 ;  /* 0xbf800000e9687423 */ /* 0x008fc800000000ee */
[----:B------:R-:W-:-:S04]  /*45d0*/  FADD.FTZ R104, -R104, -RZ ;  /* 0x800000ff68687221 */ /* 0x000fc80000010100 */
[----:B------:R-:W-:-:S07]  /*45e0*/  FFMA R238, R238, R104, R238 ;  /* 0x00000068eeee7223 */ /* 0x000fce00000000ee */
.L_x_13480:
[----:B------:R-:W-:Y:S05]  /*45f0*/  BSYNC B0 ;  /* 0x0000000000007941 */ /* 0x000fea0003800000 */
.L_x_13478:
        /* <DEDUP_REMOVED lines=20> */
[----:B------:R-:W-:Y:S05]  /*4740*/  CALL.REL.NOINC `($__internal_220_$__cuda_sm20_rcp_rn_f32_slowpath) ;  /* 0x00000068004c7944 */ /* 0x000fea0003c00000 */
[----:B------:R-:W-:Y:S01]  /*4750*/  MOV R104, R238 ;  /* 0x000000ee00687202 */ /* 0x000fe20000000f00 */
[----:B------:R-:W-:Y:S06]  /*4760*/  BRA `(.L_x_13483) ;  /* 0x0000000000107947 */ /* 0x000fec0003800000 */
.L_x_13482:
[----:B------:R-:W0:Y:S02]  /*4770*/  MUFU.RCP R104, R105 ;  /* 0x0000006900687308 */ /* 0x000e240000001000 */
[----:B0-----:R-:W-:-:S04]  /*4780*/  FFMA R105, R105, R104, -1 ;  /* 0xbf80000069697423 */ /* 0x001fc80000000068 */
[----:B------:R-:W-:-:S04]  /*4790*/  FADD.FTZ R105, -R105, -RZ ;  /* 0x800000ff69697221 */ /* 0x000fc80000010100 */
[----:B------:R-:W-:-:S07]  /*47a0*/  FFMA R104, R104, R105, R104 ;  /* 0x0000006968687223 */ /* 0x000fce0000000068 */
.L_x_13483:
[----:B------:R-:W-:Y:S05]  /*47b0*/  BSYNC B0 ;  /* 0x0000000000007941 */ /* 0x000fea0003800000 */
.L_x_13481:
[----:B------:R-:W0:Y:S01]  /*47c0*/  S2R R238, SR_TID.X ;  /* 0x0000000000ee7919 */ /* 0x000e220000002100 */
[----:B------:R-:W-:Y:S01]  /*47d0*/  FADD R236, R103, R236 ;  /* 0x000000ec67ec7221 */ /* 0x000fe20000000000 */
[----:B------:R-:W-:Y:S01]  /*47e0*/  FMUL R103, R102, R235 ;  /* 0x000000eb66677220 */ /* 0x000fe20000400000 */
[----:B------:R-:W1:Y:S01]  /*47f0*/  LDC R237, c[0x0][0x210] ;  /* 0x00008400ffed7b82 */ /* 0x000e620000000800 */
[----:B------:R-:W-:Y:S01]  /*4800*/  FADD R235, R234, -R235 ;  /* 0x800000ebeaeb7221 */ /* 0x000fe20000000000 */
[----:B------:R-:W2:Y:S01]  /*4810*/  S2R R239, SR_TID.X ;  /* 0x0000000000ef7919 */ /* 0x000ea20000002100 */
[----:B------:R-:W-:Y:S02]  /*4820*/  FFMA R103, R233, R234, R103 ;  /* 0x000000eae9677223 */ /* 0x000fe40000000067 */
        /* <DEDUP_REMOVED lines=13> */
[----:B0-----:R-:W-:-:S04]  /*4900*/  LEA.HI R234, R238, UR6, RZ, 0x19 ;  /* 0x00000006eeea7c11 */ /* 0x001fc8000f8fc8ff */
[----:B------:R-:W-:Y:S02]  /*4910*/  LEA R233, P0, R234, R233, 0x1 ;  /* 0x000000e9eae97211 */ /* 0x000fe400078008ff */
[----:B--2---:R-:W-:Y:S02]  /*4920*/  LOP3.LUT R239, R239, 0x1f, RZ, 0xc0, !PT ;  /* 0x0000001fefef7812 */ /* 0x004fe400078ec0ff */
[----:B------:R-:W-:Y:S02]  /*4930*/  @!P3 IADD3 R235, P2, R233, UR5, RZ ;  /* 0x00000005e9ebbc10 */ /* 0x000fe4000ff5e0ff */
[----:B------:R-:W-:Y:S02]  /*4940*/  IADD3.X R234, RZ, RZ, RZ, P0, !PT ;  /* 0x000000ffffea7210 */ /* 0x000fe400007fe4ff */
[----:B---3--:R-:W-:-:S03]  /*4950*/  @!P3 LEA R102, P0, R235, R102, 0x3 ;  /* 0x00000066eb66b211 */ /* 0x008fc600078018ff */
[----:B------:R-:W-:Y:S01]  /*4960*/  @!P3 IMAD.X R236, RZ, RZ, R234, P2 ;  /* 0x000000ffffecb224 */ /* 0x000fe200010e06ea */
[----:B------:R-:W-:-:S04]  /*4970*/  ISETP.NE.AND P2, PT, R238, RZ, PT ;  /* 0x000000ffee00720c */ /* 0x000fc80003f45270 */
[----:B------:R-:W-:Y:S02]  /*4980*/  @!P3 LEA.HI.X R103, R235, R103, R236, 0x3, P0 ;  /* 0x00000067eb67b211 */ /* 0x000fe400000f1cec */
        /* <DEDUP_REMOVED lines=22> */
.L_x_13485:
[----:B------:R-:W2:Y:S04]  /*4af0*/  LDG.E.STRONG.GPU R234, desc[UR8][R102.64] ;  /* 0x0000000866ea7981 */ /* 0x000ea8000c1ef900 */
[----:B--2---:R-:W-:Y:S01]  /*4b00*/  CCTL.IVALL ;  /* 0x00000000ff00798f */ /* 0x004fe20002000000 */
[----:B------:R-:W-:Y:S05]  /*4b10*/  YIELD ;  /* 0x0000000000007946 */ /* 0x000fea0003800000 */
[----:B------:R-:W-:-:S13]  /*4b20*/  ISETP.NE.AND P1, PT, R234, R233, PT ;  /* 0x000000e9ea00720c */ /* 0x000fda0003f25270 */
[----:B------:R-:W-:Y:S05]  /*4b30*/  @P1 BRA `(.L_x_13485) ;  /* 0xfffffffc00ec1947 */ /* 0x000fea000383ffff */
.L_x_13484:
        /* <DEDUP_REMOVED lines=22> */
[----:B012---:R-:W-:Y:S05]  /*4ca0*/  CALL.REL.NOINC `($__internal_220_$__cuda_sm20_rcp_rn_f32_slowpath) ;  /* 0x0000006000f47944 */ /* 0x007fea0003c00000 */
[----:B------:R-:W-:Y:S01]  /*4cb0*/  MOV R105, R238 ;  /* 0x000000ee00697202 */ /* 0x000fe20000000f00 */
[----:B------:R-:W-:Y:S06]  /*4cc0*/  BRA `(.L_x_13488) ;  /* 0x0000000000107947 */ /* 0x000fec0003800000 */
.L_x_13487:
[----:B------:R-:W3:Y:S02]  /*4cd0*/  MUFU.RCP R105, R104 ;  /* 0x0000006800697308 */ /* 0x000ee40000001000 */
[----:B---3--:R-:W-:-:S04]  /*4ce0*/  FFMA R104, R104, R105, -1 ;  /* 0xbf80000068687423 */ /* 0x008fc80000000069 */
[----:B------:R-:W-:-:S04]  /*4cf0*/  FADD.FTZ R104, -R104, -RZ ;  /* 0x800000ff68687221 */ /* 0x000fc80000010100 */
[----:B------:R-:W-:-:S07]  /*4d00*/  FFMA R105, R105, R104, R105 ;  /* 0x0000006869697223 */ /* 0x000fce0000000069 */
.L_x_13488:
[----:B------:R-:W-:Y:S05]  /*4d10*/  BSYNC B0 ;  /* 0x0000000000007941 */ /* 0x000fea0003800000 */
.L_x_13486:
        /* <DEDUP_REMOVED lines=76> */
[----:B------:R-:W-:-:S02]  /*51e0*/  FMUL R177, R177, UR4 ;  /* 0x00000004b1b17c20 */ /* 0x000fc40008400000 */
[----:B------:R-:W-:Y:S01]  /*51f0*/  FFMA R104, R148, R104, R239 ;  /* 0x0000006894687223 */ /* 0x000fe200000000ef */
[C---:B------:R-:W-:Y:S01]  /*5200*/  FADD R148, R64.reuse, 1 ;  /* 0x3f80000040947421 */ /* 0x040fe20000000000 */
        /* <DEDUP_REMOVED lines=9> */
[----:B------:R-:W-:Y:S01]  /*52a0*/  FADD R181, R181, -UR14 ;  /* 0x8000000eb5b57e21 */ /* 0x000fe20008000000 */
[----:B------:R-:W-:Y:S01]  /*52b0*/  FADD R180, R180, -UR14 ;  /* 0x8000000eb4b47e21 */ /* 0x000fe20008000000 */
[----:B------:R-:W-:Y:S01]  /*52c0*/  FFMA R148, R179, R148, R234 ;  /* 0x00000094b3947223 */ /* 0x000fe200000000ea */
[----:B------:R-:W-:Y:S01]  /*52d0*/  FADD R183, R183, -UR14 ;  /* 0x8000000eb7b77e21 */ /* 0x000fe20008000000 */
[----:B------:R-:W5:Y:S01]  /*52e0*/  LDL R234, [R1+0xc8] ;  /* 0x0000c80001ea7983 */ /* 0x000f620000100800 */
        /* <DEDUP_REMOVED lines=48> */
[----:B------:R-:W-:Y:S01]  /*55f0*/  FFMA R149, R151, R149, R235 ;  /* 0x0000009597957223 */ /* 0x000fe200000000eb */
[C---:B------:R-:W-:Y:S01]  /*5600*/  FADD R151, R8.reuse, 1 ;  /* 0x3f80000008977421 */ /* 0x040fe20000000000 */
[----:B------:R-:W4:Y:S04]  /*5610*/  LDL R235, [R1+0xcc] ;  /* 0x0000cc0001eb7983 */ /* 0x000f280000100800 */
[----:B------:R-:W-:Y:S01]  /*5620*/  FSEL R151, R8, R151, !P2 ;  /* 0x0000009708977208 */ /* 0x000fe20005000000 */
[----:B--2---:R-:W-:Y:S02]  /*5630*/  FFMA R150, R181, R150, R233 ;  /* 0x00000096b5967223 */ /* 0x004fe400000000e9 */
[----:B------:R-:W2:Y:S02]  /*5640*/  LDL R233, [R1+0xc0] ;  /* 0x0000c00001e97983 */ /* 0x000ea40000100800 */
[----:B---3--:R-:W-:-:S02]  /*5650*/  FFMA R151, R178, R151, R238 ;  /* 0x00000097b2977223 */ /* 0x008fc400000000ee */
[----:B------:R-:W3:Y:S01]  /*5660*/  LDL R238, [R1+0xc4] ;  /* 0x0000c40001ee7983 */ /* 0x000ee20000100800 */
[----:B------:R-:W-:Y:S01]  /*5670*/  FADD R178, R9, 1 ;  /* 0x3f80000009b27421 */ /* 0x000fe20000000000 */
[----:B------:R-:W-:Y:S01]  /*5680*/  FADD R177, R66, 1 ;  /* 0x3f80000042b17421 */ /* 0x000fe20000000000 */
[----:B------:R-:W-:Y:S01]  /*5690*/  FMUL R180, R180, UR4 ;  /* 0x00000004b4b47c20 */ /* 0x000fe20008400000 */
[----:B------:R-:W-:Y:S02]  /*56a0*/  FMUL R183, R183, UR4 ;  /* 0x00000004b7b77c20 */ /* 0x000fe40008400000 */
[----:B------:R-:W-:Y:S02]  /*56b0*/  FSEL R178, R9, R178, !P2 ;  /* 0x000000b209b27208 */ /* 0x000fe40005000000 */
[----:B------:R-:W-:Y:S01]  /*56c0*/  FSEL R177, R66, R177, !P2 ;  /* 0x000000b142b17208 */ /* 0x000fe20005000000 */
[----:B------:R-:W-:Y:S01]  /*56d0*/  FADD R179, R67, 1 ;  /* 0x3f80000043b37421 */ /* 0x000fe20000000000 */
[----:B------:R-:W-:-:S03]  /*56e0*/  FMUL R182, R182, UR4 ;  /* 0x00000004b6b67c20 */ /* 0x000fc60008400000 */
[----:B-----5:R-:W-:Y:S02]  /*56f0*/  FFMA R177, R183, R177, R236 ;  /* 0x000000b1b7b17223 */ /* 0x020fe400000000ec */
[----:B------:R-:W5:Y:S01]  /*5700*/  LDL R236, [R1+0xb8] ;  /* 0x0000b80001ec7983 */ /* 0x000f620000100800 */
[----:B------:R-:W-:Y:S01]  /*5710*/  FSEL R179, R67, R179, !P2 ;  /* 0x000000b343b37208 */ /* 0x000fe20005000000 */
[----:B------:R-:W-:Y:S01]  /*5720*/  FMUL R185, R185, UR4 ;  /* 0x00000004b9b97c20 */ /* 0x000fe20008400000 */
[----:B------:R-:W-:-:S03]  /*5730*/  FADD R181, R68, 1 ;  /* 0x3f80000044b57421 */ /* 0x000fc60000000000 */
[----:B------:R-:W-:Y:S02]  /*5740*/  FFMA R179, R185, R179, R234 ;  /* 0x000000b3b9b37223 */ /* 0x000fe400000000ea */
[----:B------:R-:W5:Y:S01]  /*5750*/  LDL R234, [R1+0xb0] ;  /* 0x0000b00001ea7983 */ /* 0x000f620000100800 */
[----:B------:R-:W-:Y:S01]  /*5760*/  FSEL R181, R68, R181, !P2 ;  /* 0x000000b544b57208 */ /* 0x000fe20005000000 */
[----:B------:R-:W-:Y:S01]  /*5770*/  FMUL R184, R184, UR4 ;  /* 0x00000004b8b87c20 */ /* 0x000fe20008400000 */
[----:B------:R-:W-:Y:S01]  /*5780*/  FMUL R186, R186, UR4 ;  /* 0x00000004baba7c20 */ /* 0x000fe20008400000 */
        /* <DEDUP_REMOVED lines=18> */
[----:B------:R-:W-:-:S04]  /*58b0*/  FMUL R187, R187, UR4 ;  /* 0x00000004bbbb7c20 */ /* 0x000fc80008400000 */
[----:B-----5:R-:W-:Y:S01]  /*58c0*/  FFMA R113, R113, R183, R236 ;  /* 0x000000b771717223 */ /* 0x020fe200000000ec */
[----:B------:R-:W-:Y:S01]  /*58d0*/  FADD R183, R70, 1 ;  /* 0x3f80000046b77421 */ /* 0x000fe20000000000 */
[----:B------:R-:W5:Y:S01]  /*58e0*/  LDL R236, [R1+0xa0] ;  /* 0x0000a00001ec7983 */ /* 0x000f620000100800 */
[----:B------:R-:W-:-:S03]  /*58f0*/  FMUL R188, R188, UR4 ;  /* 0x00000004bcbc7c20 */ /* 0x000fc60008400000 */
[----:B------:R-:W-:Y:S01]  /*5900*/  FSEL R183, R70, R183, !P2 ;  /* 0x000000b746b77208 */ /* 0x000fe20005000000 */
[----:B------:R-:W-:Y:S01]  /*5910*/  FADD R186, R14, 1 ;  /* 0x3f8000000eba7421 */ /* 0x000fe20000000000 */
[----:B------:R-:W-:-:S03]  /*5920*/  FADD R185, R71, 1 ;  /* 0x3f80000047b97421 */ /* 0x000fc60000000000 */
[----:B------:R-:W-:Y:S02]  /*5930*/  FFMA R183, R188, R183, R234 ;  /* 0x000000b7bcb77223 */ /* 0x000fe400000000ea */
[----:B------:R-:W5:Y:S01]  /*5940*/  LDL R234, [R1+0x98] ;  /* 0x0000980001ea7983 */ /* 0x000f620000100800 */
[----:B------:R-:W-:Y:S01]  /*5950*/  FMUL R114, R114, UR4 ;  /* 0x0000000472727c20 */ /* 0x000fe20008400000 */
[----:B------:R-:W-:Y:S01]  /*5960*/  FMUL R189, R189, UR4 ;  /* 0x00000004bdbd7c20 */ /* 0x000fe20008400000 */
[----:B----4-:R-:W-:Y:S01]  /*5970*/  FFMA R112, R112, R184, R237 ;  /* 0x000000b870707223 */ /* 0x010fe200000000ed */
[C---:B------:R-:W-:Y:S01]  /*5980*/  FADD R184, R13.reuse, 1 ;  /* 0x3f8000000db87421 */ /* 0x040fe20000000000 */
[----:B------:R-:W4:Y:S04]  /*5990*/  LDL R237, [R1+0xa4] ;  /* 0x0000a40001ed7983 */ /* 0x000f280000100800 */
[----:B------:R-:W-:-:S05]  /*59a0*/  FSEL R184, R13, R184, !P2 ;  /* 0x000000b80db87208 */ /* 0x000fca0005000000 */
[----:B------:R-:W-:Y:S02]  /*59b0*/  FFMA R184, R187, R184, R235 ;  /* 0x000000b8bbb87223 */ /* 0x000fe400000000eb */
[----:B------:R-:W5:Y:S01]  /*59c0*/  LDL R235, [R1+0x9c] ;  /* 0x00009c0001eb7983 */ /* 0x000f620000100800 */
        /* <DEDUP_REMOVED lines=13> */
[----:B------:R-:W-:Y:S01]  /*5aa0*/  FMUL R191, R191, UR4 ;  /* 0x00000004bfbf7c20 */ /* 0x000fe20008400000 */
[----:B------:R-:W-:Y:S01]  /*5ab0*/  FMUL R119, R119, UR4 ;  /* 0x0000000477777c20 */ /* 0x000fe20008400000 */
[----:B------:R-:W-:Y:S01]  /*5ac0*/  FMUL R192, R192, UR4 ;  /* 0x00000004c0c07c20 */ /* 0x000fe20008400000 */
[----:B----4-:R-:W-:Y:S01]  /*5ad0*/  FFMA R186, R115, R188, R237 ;  /* 0x000000bc73ba7223 */ /* 0x010fe200000000ed */
[----:B-----5:R-:W-:Y:S01]  /*5ae0*/  FFMA R115, R190, R187, R236 ;  /* 0x000000bbbe737223 */ /* 0x020fe200000000ec */
[----:B------:R-:W4:Y:S01]  /*5af0*/  LDL R237, [R1+0x8c] ;  /* 0x00008c0001ed7983 */ /* 0x000f220000100800 */
[----:B------:R-:W-:Y:S01]  /*5b00*/  FADD R188, R16, 1 ;  /* 0x3f80000010bc7421 */ /* 0x000fe20000000000 */
[----:B------:R-:W-:-:S02]  /*5b10*/  FADD R187, R73, 1 ;  /* 0x3f80000049bb7421 */ /* 0x000fc40000000000 */
[----:B------:R-:W5:Y:S02]  /*5b20*/  LDL R236, [R1+0x88] ;  /* 0x0000880001ec7983 */ /* 0x000f640000100800 */
[----:B------:R-:W-:Y:S02]  /*5b30*/  FSEL R189, R16, R188, !P2 ;  /* 0x000000bc10bd7208 */ /* 0x000fe40005000000 */
[----:B------:R-:W-:-:S03]  /*5b40*/  FSEL R188, R73, R187, !P2 ;  /* 0x000000bb49bc7208 */ /* 0x000fc60005000000 */
[----:B------:R-:W-:Y:S01]  /*5b50*/  FFMA R187, R118, R189, R235 ;  /* 0x000000bd76bb7223 */ /* 0x000fe200000000eb */
[----:B------:R-:W-:Y:S01]  /*5b60*/  FADD R189, R17, 1 ;  /* 0x3f80000011bd7421 */ /* 0x000fe20000000000 */
[----:B------:R-:W-:Y:S01]  /*5b70*/  FFMA R118, R191, R188, R234 ;  /* 0x000000bcbf767223 */ /* 0x000fe200000000ea */
[----:B------:R-:W5:Y:S01]  /*5b80*/  LDL R235, [R1+0x84] ;  /* 0x0000840001eb7983 */ /* 0x000f620000100800 */
[----:B------:R-:W-:-:S03]  /*5b90*/  FADD R188, R74, 1 ;  /* 0x3f8000004abc7421 */ /* 0x000fc60000000000 */
[----:B------:R-:W5:Y:S01]  /*5ba0*/  LDL R234, [R1+0x80] ;  /* 0x0000800001ea7983 */ /* 0x000f620000100800 */
[----:B------:R-:W-:Y:S02]  /*5bb0*/  FSEL R190, R17, R189, !P2 ;  /* 0x000000bd11be7208 */ /* 0x000fe40005000000 */
[----:B------:R-:W-:-:S03]  /*5bc0*/  FSEL R189, R74, R188, !P2 ;  /* 0x000000bc4abd7208 */ /* 0x000fc60005000000 */
[----:B--2---:R-:W-:Y:S02]  /*5bd0*/  FFMA R188, R119, R190, R238 ;  /* 0x000000be77bc7223 */ /* 0x004fe400000000ee */
[----:B------:R-:W2:Y:S01]  /*5be0*/  LDL R238, [R1+0x7c] ;  /* 0x00007c0001ee7983 */ /* 0x000ea20000100800 */
[----:B---3--:R-:W-:-:S03]  /*5bf0*/  FFMA R119, R192, R189, R233 ;  /* 0x000000bdc0777223 */ /* 0x008fc600000000e9 */
[----:B------:R-:W3:Y:S01]  /*5c00*/  LDL R233, [R1+0x78] ;  /* 0x0000780001e97983 */ /* 0x000ee20000100800 */
        /* <DEDUP_REMOVED lines=13> */
[----:B-----5:R-:W-:Y:S01]  /*5ce0*/  FFMA R120, R193, R190, R236 ;  /* 0x000000bec1787223 */ /* 0x020fe200000000ec */
[----:B------:R-:W-:-:S02]  /*5cf0*/  FADD R190, R76, 1 ;  /* 0x3f8000004cbe7421 */ /* 0x000fc40000000000 */
[----:B------:R-:W5:Y:S01]  /*5d00*/  LDL R236, [R1+0x70] ;  /* 0x0000700001ec7983 */ /* 0x000f620000100800 */
[----:B------:R-:W-:Y:S02]  /*5d10*/  FSEL R192, R19, R191, !P2 ;  /* 0x000000bf13c07208 */ /* 0x000fe40005000000 */
[----:B------:R-:W-:-:S03]  /*5d20*/  FSEL R191, R76, R190, !P2 ;  /* 0x000000be4cbf7208 */ /* 0x000fc60005000000 */
[----:B------:R-:W-:Y:S01]  /*5d30*/  FFMA R190, R121, R192, R235 ;  /* 0x000000c079be7223 */ /* 0x000fe200000000eb */
[----:B------:R-:W-:Y:S01]  /*5d40*/  FADD R192, R20, 1 ;  /* 0x3f80000014c07421 */ /* 0x000fe20000000000 */
[----:B------:R-:W5:Y:S01]  /*5d50*/  LDL R235, [R1+0x6c] ;  /* 0x00006c0001eb7983 */ /* 0x000f620000100800 */
[----:B------:R-:W-:Y:S01]  /*5d60*/  FFMA R121, R194, R191, R234 ;  /* 0x000000bfc2797223 */ /* 0x000fe200000000ea */
[C---:B------:R-:W-:Y:S02]  /*5d70*/  FADD R191, R77.reuse, 1 ;  /* 0x3f8000004dbf7421 */ /* 0x040fe40000000000 */
        /* <DEDUP_REMOVED lines=75> */
[----:B------:R-:W-:Y:S01]  /*6230*/  FADD R201, R29, 1 ;  /* 0x3f8000001dc97421 */ /* 0x000fe20000000000 */
[----:B------:R-:W-:Y:S01]  /*6240*/  FMUL R141, R141, UR4 ;  /* 0x000000048d8d7c20 */ /* 0x000fe20008400000 */
[----:B------:R-:W-:-:S03]  /*6250*/  FMUL R205, R205, UR4 ;  /* 0x00000004cdcd7c20 */ /* 0x000fc60008400000 */
[----:B------:R-:W-:Y:S01]  /*6260*/  FSEL R201, R29, R201, !P2 ;  /* 0x000000c91dc97208 */ /* 0x000fe20005000000 */
[----:B----4-:R-:W-:Y:S01]  /*6270*/  FFMA R198, R137, R200, R237 ;  /* 0x000000c889c67223 */ /* 0x010fe200000000ed */
[----:B------:R-:W-:Y:S01]  /*6280*/  FADD R200, R28, 1 ;  /* 0x3f8000001cc87421 */ /* 0x000fe20000000000 */
[----:B------:R-:W4:Y:S01]  /*6290*/  LDL R237, [R1+0x2c] ;  /* 0x00002c0001ed7983 */ /* 0x000f220000100800 */
[----:B-----5:R-:W-:Y:S01]  /*62a0*/  FFMA R137, R202, R199, R236 ;  /* 0x000000c7ca897223 */ /* 0x020fe200000000ec */
[C---:B------:R-:W-:Y:S02]  /*62b0*/  FADD R199, R85.reuse, 1 ;  /* 0x3f80000055c77421 */ /* 0x040fe40000000000 */
[----:B------:R-:W-:Y:S01]  /*62c0*/  FSEL R200, R28, R200, !P2 ;  /* 0x000000c81cc87208 */ /* 0x000fe20005000000 */
[----:B------:R-:W5:Y:S02]  /*62d0*/  LDL R236, [R1+0x28] ;  /* 0x0000280001ec7983 */ /* 0x000f640000100800 */
[----:B------:R-:W-:-:S02]  /*62e0*/  FSEL R199, R85, R199, !P2 ;  /* 0x000000c755c77208 */ /* 0x000fc40005000000 */
[----:B------:R-:W-:Y:S02]  /*62f0*/  FFMA R200, R140, R200, R235 ;  /* 0x000000c88cc87223 */ /* 0x000fe400000000eb */
[----:B------:R-:W5:Y:S01]  /*6300*/  LDL R235, [R1+0x24] ;  /* 0x0000240001eb7983 */ /* 0x000f620000100800 */
[----:B------:R-:W-:Y:S01]  /*6310*/  FFMA R140, R203, R199, R234 ;  /* 0x000000c7cb8c7223 */ /* 0x000fe200000000ea */
[C---:B------:R-:W-:Y:S02]  /*6320*/  FADD R199, R86.reuse, 1 ;  /* 0x3f80000056c77421 */ /* 0x040fe40000000000 */
[----:B------:R-:W5:Y:S03]  /*6330*/  LDL R234, [R1+0x20] ;  /* 0x0000200001ea7983 */ /* 0x000f660000100800 */
[----:B------:R-:W-:Y:S01]  /*6340*/  FSEL R199, R86, R199, !P2 ;  /* 0x000000c756c77208 */ /* 0x000fe20005000000 */
[----:B--2---:R-:W-:-:S04]  /*6350*/  FFMA R202, R141, R201, R238 ;  /* 0x000000c98dca7223 */ /* 0x004fc800000000ee */
[----:B---3--:R-:W-:Y:S01]  /*6360*/  FFMA R141, R205, R199, R233 ;  /* 0x000000c7cd8d7223 */ /* 0x008fe200000000e9 */
[----:B------:R-:W-:Y:S01]  /*6370*/  FADD R201, R30, 1 ;  /* 0x3f8000001ec97421 */ /* 0x000fe20000000000 */
[----:B------:R-:W2:Y:S01]  /*6380*/  LDL R233, [R1+0x1c] ;  /* 0x00001c0001e97983 */ /* 0x000ea20000100800 */
[----:B------:R-:W-:-:S03]  /*6390*/  FADD R204, R204, -UR14 ;  /* 0x8000000ecccc7e21 */ /* 0x000fc60008000000 */
[----:B------:R-:W-:Y:S01]  /*63a0*/  FSEL R201, R30, R201, !P2 ;  /* 0x000000c91ec97208 */ /* 0x000fe20005000000 */
[----:B------:R-:W-:Y:S01]  /*63b0*/  FMUL R204, R204, UR4 ;  /* 0x00000004cccc7c20 */ /* 0x000fe20008400000 */
[----:B------:R-:W-:Y:S01]  /*63c0*/  FADD R199, R87, 1 ;  /* 0x3f80000057c77421 */ /* 0x000fe20000000000 */
[----:B------:R-:W3:Y:S01]  /*63d0*/  LDL R238, [R1+0x14] ;  /* 0x0000140001ee7983 */ /* 0x000ee20000100800 */
[----:B------:R-:W-:Y:S01]  /*63e0*/  FADD R207, R207, -UR14 ;  /* 0x8000000ecfcf7e21 */ /* 0x000fe20008000000 */
[----:B------:R-:W-:Y:S02]  /*63f0*/  FADD R206, R206, -UR14 ;  /* 0x8000000ecece7e21 */ /* 0x000fe40008000000 */
[----:B------:R-:W-:Y:S01]  /*6400*/  FSEL R199, R87, R199, !P2 ;  /* 0x000000c757c77208 */ /* 0x000fe20005000000 */
[----:B------:R-:W-:Y:S01]  /*6410*/  FMUL R207, R207, UR4 ;  /* 0x00000004cfcf7c20 */ /* 0x000fe20008400000 */
[----:B------:R-:W-:Y:S01]  /*6420*/  FMUL R206, R206, UR4 ;  /* 0x00000004cece7c20 */ /* 0x000fe20008400000 */
[----:B------:R-:W-:Y:S01]  /*6430*/  FADD R208, R208, -UR14 ;  /* 0x8000000ed0d07e21 */ /* 0x000fe20008000000 */
[----:B------:R-:W-:-:S03]  /*6440*/  FADD R110, R110, -UR14 ;  /* 0x8000000e6e6e7e21 */ /* 0x000fc60008000000 */
[----:B------:R-:W-:Y:S01]  /*6450*/  FMUL R208, R208, UR4 ;  /* 0x00000004d0d07c20 */ /* 0x000fe20008400000 */
        /* <DEDUP_REMOVED lines=13> */
[----:B------:R-:W-:Y:S01]  /*6530*/  FSEL R201, R31, R201, !P2 ;  /* 0x000000c91fc97208 */ /* 0x000fe20005000000 */
[----:B-----5:R-:W-:Y:S01]  /*6540*/  FFMA R203, R207, R199, R236 ;  /* 0x000000c7cfcb7223 */ /* 0x020fe200000000ec */
[----:B------:R-:W-:Y:S01]  /*6550*/  FADD R199, R88, 1 ;  /* 0x3f80000058c77421 */ /* 0x000fe20000000000 */
[----:B------:R-:W5:Y:S02]  /*6560*/  LDL R236, [R1+0xc] ;  /* 0x00000c0001ec7983 */ /* 0x000f640000100800 */
[----:B------:R-:W-:Y:S01]  /*6570*/  FFMA R206, R206, R201, R235 ;  /* 0x000000c9cece7223 */ /* 0x000fe200000000eb */
[----:B------:R-:W-:Y:S01]  /*6580*/  FADD R201, R32, 1 ;  /* 0x3f80000020c97421 */ /* 0x000fe20000000000 */
[----:B------:R-:W5:Y:S01]  /*6590*/  LDL R235, [R1+0x8] ;  /* 0x0000080001eb7983 */ /* 0x000f620000100800 */
[----:B------:R-:W-:-:S03]  /*65a0*/  FSEL R199, R88, R199, !P2 ;  /* 0x000000c758c77208 */ /* 0x000fc60005000000 */
[----:B------:R-:W-:Y:S02]  /*65b0*/  FSEL R201, R32, R201, !P2 ;  /* 0x000000c920c97208 */ /* 0x000fe40005000000 */
[----:B------:R-:W-:Y:S02]  /*65c0*/  FFMA R205, R208, R199, R234 ;  /* 0x000000c7d0cd7223 */ /* 0x000fe400000000ea */
[----:B------:R-:W5:Y:S01]  /*65d0*/  LDL R234, [R1+0x4] ;  /* 0x0000040001ea7983 */ /* 0x000f620000100800 */
[----:B--2---:R-:W-:-:S03]  /*65e0*/  FFMA R207, R110, R201, R233 ;  /* 0x000000c96ecf7223 */ /* 0x004fc600000000e9 */
[----:B------:R-:W2:Y:S01]  /*65f0*/  LDL R233, [R1] ;  /* 0x0000000001e97983 */ /* 0x000ea20000100800 */
        /* <DEDUP_REMOVED lines=23> */
[----:B------:R-:W-:Y:S01]  /*6770*/  @P0 FMNMX R2, R2, |R187|, !PT ;  /* 0x400000bb02020209 */ /* 0x000fe20007800000 */
[----:B------:R-:W-:Y:S02]  /*6780*/  FADD R201, R33, 1 ;  /* 0x3f80000021c97421 */ /* 0x000fe40000000000 */
        /* <DEDUP_REMOVED lines=11> */
[----:B---3--:R-:W-:Y:S01]  /*6840*/  FFMA R208, R111, R201, R238 ;  /* 0x000000c96fd07223 */ /* 0x008fe200000000ee */
[----:B------:R-:W-:Y:S01]  /*6850*/  FADD R201, R34, 1 ;  /* 0x3f80000022c97421 */ /* 0x000fe20000000000 */
[----:B------:R-:W-:Y:S01]  /*6860*/  FADD R126, R126, -UR14 ;  /* 0x8000000e7e7e7e21 */ /* 0x000fe20008000000 */
[----:B------:R-:W-:Y:S01]  /*6870*/  @P0 FMNMX R2, R2, |R189|, !PT ;  /* 0x400000bd02020209 */ /* 0x000fe20007800000 */
[----:B------:R-:W-:Y:S02]  /*6880*/  FADD R211, R211, -UR14 ;  /* 0x8000000ed3d37e21 */ /* 0x000fe40008000000 */
[----:B------:R-:W-:Y:S01]  /*6890*/  FSEL R201, R34, R201, !P2 ;  /* 0x000000c922c97208 */ /* 0x000fe20005000000 */
[----:B------:R-:W-:Y:S01]  /*68a0*/  FMUL R126, R126, UR4 ;  /* 0x000000047e7e7c20 */ /* 0x000fe20008400000 */
        /* <DEDUP_REMOVED lines=8> */
[----:B------:R-:W-:Y:S01]  /*6930*/  @P0 FMNMX R2, R2, |R191|, !PT ;  /* 0x400000bf02020209 */ /* 0x000fe20007800000 */
[----:B------:R-:W-:-:S03]  /*6940*/  FADD R122, R122, -UR14 ;  /* 0x8000000e7a7a7e21 */ /* 0x000fc60008000000 */
[----:B------:R-:W-:Y:S01]  /*6950*/  @P0 FMNMX R2, R2, |R124|, !PT ;  /* 0x4000007c02020209 */ /* 0x000fe20007800000 */
[----:B------:R-:W-:-:S03]  /*6960*/  FADD R213, R213, -UR14 ;  /* 0x8000000ed5d57e21 */ /* 0x000fc60008000000 */
[----:B------:R-:W-:Y:S01]  /*6970*/  @P0 FMNMX R2, R2, |R192|, !PT ;  /* 0x400000c002020209 */ /* 0x000fe20007800000 */
[----:B------:R-:W-:Y:S01]  /*6980*/  FMUL R122, R122, UR4 ;  /* 0x000000047a7a7c20 */ /* 0x000fe20008400000 */
[----:B------:R-:W-:Y:S02]  /*6990*/  FMUL R213, R213, UR4 ;  /* 0x00000004d5d57c20 */ /* 0x000fe40008400000 */
        /* <DEDUP_REMOVED lines=35> */
[----:B----4-:R-:W-:Y:S01]  /*6bd0*/  FFMA R111, R210, R199, R237 ;  /* 0x000000c7d26f7223 */ /* 0x010fe200000000ed */
[----:B------:R-:W-:-:S05]  /*6be0*/  FADD R199, R91, 1 ;  /* 0x3f8000005bc77421 */ /* 0x000fca0000000000 */
[----:B------:R-:W-:Y:S01]  /*6bf0*/  FSEL R199, R91, R199, !P2 ;  /* 0x000000c75bc77208 */ /* 0x000fe20005000000 */
[----:B-----5:R-:W-:Y:S01]  /*6c00*/  FFMA R209, R126, R201, R236 ;  /* 0x000000c97ed17223 */ /* 0x020fe200000000ec */
[----:B------:R-:W-:-:S03]  /*6c10*/  FADD R201, R35, 1 ;  /* 0x3f80000023c97421 */ /* 0x000fc60000000000 */
[----:B------:R-:W-:Y:S01]  /*6c20*/  FFMA R126, R211, R199, R235 ;  /* 0x000000c7d37e7223 */ /* 0x000fe200000000eb */
[----:B------:R-:W-:Y:S01]  /*6c30*/  FADD R199, R92, 1 ;  /* 0x3f8000005cc77421 */ /* 0x000fe20000000000 */
[----:B------:R-:W-:-:S04]  /*6c40*/  FSEL R201, R35, R201, !P2 ;  /* 0x000000c923c97208 */ /* 0x000fc80005000000 */
[----:B------:R-:W-:Y:S01]  /*6c50*/  FSEL R199, R92, R199, !P2 ;  /* 0x000000c75cc77208 */ /* 0x000fe20005000000 */
[----:B------:R-:W-:Y:S01]  /*6c60*/  FFMA R210, R127, R201, R234 ;  /* 0x000000c97fd27223 */ /* 0x000fe200000000ea */
        /* <DEDUP_REMOVED lines=36> */
[----:B------:R-:W-:Y:S01]  /*6eb0*/  FADD R201, R42, 1 ;  /* 0x3f8000002ac97421 */ /* 0x000fe20000000000 */
[----:B------:R-:W-:Y:S02]  /*6ec0*/  @P0 FMNMX R2, R2, |R202|, !PT ;  /* 0x400000ca02020209 */ /* 0x000fe40007800000 */
[----:B------:R-:W-:Y:S01]  /*6ed0*/  FFMA R139, R218, R199, R231 ;  /* 0x000000c7da8b7223 */ /* 0x000fe200000000e7 */
[----:B------:R-:W-:Y:S01]  /*6ee0*/  FADD R199, R99, 1 ;  /* 0x3f80000063c77421 */ /* 0x000fe20000000000 */
[----:B------:R-:W-:Y:S01]  /*6ef0*/  FADD R108, R108, -UR14 ;  /* 0x8000000e6c6c7e21 */ /* 0x000fe20008000000 */
[----:B------:R-:W-:Y:S01]  /*6f00*/  FADD R219, R219, -UR14 ;  /* 0x8000000edbdb7e21 */ /* 0x000fe20008000000 */
[----:B------:R-:W-:Y:S02]  /*6f10*/  FSEL R201, R42, R201, !P2 ;  /* 0x000000c92ac97208 */ /* 0x000fe40005000000 */
[----:B------:R-:W-:Y:S01]  /*6f20*/  @P0 FMNMX R2, R2, |R141|, !PT ;  /* 0x4000008d02020209 */ /* 0x000fe20007800000 */
        /* <DEDUP_REMOVED lines=92> */
[----:B------:R-:W-:Y:S02]  /*74f0*/  ISETP.NE.AND P1, PT, RZ, UR11, PT ;  /* 0x0000000bff007c0c */ /* 0x000fe4000bf25270 */
[----:B------:R-:W-:Y:S01]  /*7500*/  @P0 FMNMX R2, R2, |R131|, !PT ;  /* 0x4000008302020209 */ /* 0x000fe20007800000 */
[----:B------:R-:W-:Y:S01]  /*7510*/  FFMA R225, R226, R201, R52 ;  /* 0x000000c9e2e17223 */ /* 0x000fe20000000034 */
[----:B------:R-:W-:Y:S01]  /*7520*/  FFMA R224, R228, R199, R160 ;  /* 0x000000c7e4e07223 */ /* 0x000fe200000000a0 */
[----:B------:R-:W-:Y:S01]  /*7530*/  FADD R201, R51, 1 ;  /* 0x3f80000033c97421 */ /* 0x000fe20000000000 */
        /* <DEDUP_REMOVED lines=9> */
[----:B------:R-:W-:Y:S01]  /*75d0*/  @P1 FMUL R103, R103, UR7 ;  /* 0x0000000767671c20 */ /* 0x000fe20008400000 */
[----:B------:R-:W-:Y:S01]  /*75e0*/  @P1 FMUL R102, R102, UR7 ;  /* 0x0000000766661c20 */ /* 0x000fe20008400000 */
[----:B------:R-:W-:Y:S01]  /*75f0*/  @P0 FMNMX R2, R2, |R216|, !PT ;  /* 0x400000d802020209 */ /* 0x000fe20007800000 */
[----:B------:R-:W-:Y:S01]  /*7600*/  FFMA R226, R106, R201, R53 ;  /* 0x000000c96ae27223 */ /* 0x000fe20000000035 */
        /* <DEDUP_REMOVED lines=14> */
[----:B------:R-:W-:-:S02]  /*76f0*/  PRMT R102, R102, 0x7604, R103 ;  /* 0x0000760466667816 */ /* 0x000fc40000000067 */
[----:B------:R-:W-:Y:S01]  /*7700*/  @P0 FMNMX R2, R2, |R108|, !PT ;  /* 0x4000006c02020209 */ /* 0x000fe20007800000 */
[----:B------:R-:W-:Y:S01]  /*7710*/  FADD R199, R162, 1 ;  /* 0x3f800000a2c77421 */ /* 0x000fe20000000000 */
[----:B------:R-:W-:Y:S02]  /*7720*/  F2FP.SATFINITE.E4M3.F32.PACK_AB_MERGE_C R105, RZ, R105, RZ ;  /* 0x00000069ff69723e */ /* 0x000fe400048070ff */
[----:B------:R-:W-:Y:S01]  /*7730*/  F2FP.SATFINITE.E4M3.F32.PACK_AB_MERGE_C R103, RZ, R104, RZ ;  /* 0x00000068ff67723e */ /* 0x000fe200048070ff */
[----:B------:R-:W-:Y:S01]  /*7740*/  FADD R230, R230, -UR14 ;  /* 0x8000000ee6e67e21 */ /* 0x000fe20008000000 */
[----:B------:R-:W-:Y:S01]  /*7750*/  @P0 FMNMX R2, R2, |R218|, !PT ;  /* 0x400000da02020209 */ /* 0x000fe20007800000 */
[----:B------:R-:W-:Y:S01]  /*7760*/  @P1 FMUL R149, R149, UR7 ;  /* 0x0000000795951c20 */ /* 0x000fe20008400000 */
[----:B------:R-:W-:Y:S01]  /*7770*/  LOP3.LUT R105, R105, 0xff, RZ, 0xc0, !PT ;  /* 0x000000ff69697812 */ /* 0x000fe200078ec0ff */
[----:B------:R-:W-:Y:S01]  /*7780*/  @P1 FMUL R148, R148, UR7 ;  /* 0x0000000794941c20 */ /* 0x000fe20008400000 */
[----:B------:R-:W-:Y:S01]  /*7790*/  LOP3.LUT R103, R103, 0xffff, RZ, 0xc0, !PT ;  /* 0x0000ffff67677812 */ /* 0x000fe200078ec0ff */
[----:B------:R-:W-:Y:S01]  /*77a0*/  FMUL R230, R230, UR4 ;  /* 0x00000004e6e67c20 */ /* 0x000fe20008400000 */
[----:B------:R-:W-:Y:S01]  /*77b0*/  FSEL R199, R162, R199, !P2 ;  /* 0x000000c7a2c77208 */ /* 0x000fe20005000000 */
[----:B------:R-:W-:Y:S01]  /*77c0*/  @P1 FMUL R151, R151, UR7 ;  /* 0x0000000797971c20 */ /* 0x000fe20008400000 */
[----:B------:R-:W-:Y:S01]  /*77d0*/  @P0 FMNMX R2, R2, |R109|, !PT ;  /* 0x4000006d02020209 */ /* 0x000fe20007800000 */
[----:B------:R-:W-:Y:S01]  /*77e0*/  @P1 FMUL R150, R150, UR7 ;  /* 0x0000000796961c20 */ /* 0x000fe20008400000 */
[----:B------:R-:W-:-:S02]  /*77f0*/  PRMT R102, R102, 0x5410, R105 ;  /* 0x0000541066667816 */ /* 0x000fc40000000069 */
[----:B------:R-:W-:Y:S02]  /*7800*/  SHF.L.U32 R103, R103, 0x18, RZ ;  /* 0x0000001867677819 */ /* 0x000fe400000006ff */
[----:B------:R-:W-:Y:S02]  /*7810*/  F2FP.SATFINITE.E4M3.F32.PACK_AB_MERGE_C R149, RZ, R149, RZ ;  /* 0x00000095ff95723e */ /* 0x000fe400048070ff */
[----:B------:R-:W-:Y:S01]  /*7820*/  F2FP.SATFINITE.E4M3.F32.PACK_AB_MERGE_C R148, RZ, R148, RZ ;  /* 0x00000094ff94723e */ /* 0x000fe200048070ff */
[----:B------:R-:W-:Y:S01]  /*7830*/  FFMA R229, R230, R199, R164 ;  /* 0x000000c7e6e57223 */ /* 0x000fe200000000a4 */
[----:B------:R-:W-:Y:S01]  /*7840*/  @P1 FMUL R178, R178, UR7 ;  /* 0x00000007b2b21c20 */ /* 0x000fe20008400000 */
[----:B------:R-:W-:Y:S01]  /*7850*/  @P1 FMUL R177, R177, UR7 ;  /* 0x00000007b1b11c20 */ /* 0x000fe20008400000 */
[----:B------:R-:W-:Y:S01]  /*7860*/  @P0 FMNMX R2, R2, |R219|, !PT ;  /* 0x400000db02020209 */ /* 0x000fe20007800000 */
[----:B------:R-:W-:Y:S01]  /*7870*/  @P1 FMUL R192, R192, UR7 ;  /* 0x00000007c0c01c20 */ /* 0x000fe20008400000 */
[----:B------:R-:W-:Y:S01]  /*7880*/  LOP3.LUT R199, R102, R103, RZ, 0xfc, !PT ;  /* 0x0000006766c77212 */ /* 0x000fe200078efcff */
[----:B------:R-:W-:Y:S01]  /*7890*/  @P1 FMUL R125, R125, UR7 ;  /* 0x000000077d7d1c20 */ /* 0x000fe20008400000 */
[----:B------:R-:W-:Y:S01]  /*78a0*/  LOP3.LUT R149, R149, 0xff, RZ, 0xc0, !PT ;  /* 0x000000ff95957812 */ /* 0x000fe200078ec0ff */
[----:B------:R-:W-:Y:S01]  /*78b0*/  @P1 FMUL R214, R214, UR7 ;  /* 0x00000007d6d61c20 */ /* 0x000fe20008400000 */
[----:B------:R-:W-:Y:S01]  /*78c0*/  LOP3.LUT R148, R148, 0xffff, RZ, 0xc0, !PT ;  /* 0x0000ffff94947812 */ /* 0x000fe200078ec0ff */
[----:B------:R-:W-:Y:S01]  /*78d0*/  @P1 FMUL R131, R131, UR7 ;  /* 0x0000000783831c20 */ /* 0x000fe20008400000 */
[----:B------:R-:W-:-:S02]  /*78e0*/  F2FP.SATFINITE.E4M3.F32.PACK_AB_MERGE_C R151, RZ, R151, RZ ;  /* 0x00000097ff97723e */ /* 0x000fc400048070ff */
[----:B------:R-:W-:Y:S01]  /*78f0*/  F2FP.SATFINITE.E4M3.F32.PACK_AB_MERGE_C R102, RZ, R150, RZ ;  /* 0x00000096ff66723e */ /* 0x000fe200048070ff */
[----:B------:R-:W-:Y:S01]  /*7900*/  @P1 FMUL R193, R193, UR7 ;  /* 0x00000007c1c11c20 */ /* 0x000fe20008400000 */
[----:B------:R-:W-:Y:S01]  /*7910*/  @P0 FMNMX R2, R2, |R116|, !PT ;  /* 0x4000007402020209 */ /* 0x000fe20007800000 */
[----:B------:R-:W-:Y:S01]  /*7920*/  @P1 FMUL R215, R215, UR7 ;  /* 0x00000007d7d71c20 */ /* 0x000fe20008400000 */
[----:B------:R-:W-:Y:S01]  /*7930*/  F2FP.SATFINITE.E4M3.F32.PACK_AB_MERGE_C R178, RZ, R178, RZ ;  /* 0x000000b2ffb2723e */ /* 0x000fe200048070ff */
[----:B------:R-:W-:Y:S01]  /*7940*/  @P1 FMUL R138, R138, UR7 ;  /* 0x000000078a8a1c20 */ /* 0x000fe20008400000 */
        /* <DEDUP_REMOVED lines=8> */
[----:B------:R-:W-:-:S02]  /*79d0*/  @P0 FMNMX R2, R2, |R220|, !PT ;  /* 0x400000dc02020209 */ /* 0x000fc40007800000 */
[----:B------:R-:W-:Y:S02]  /*79e0*/  LOP3.LUT R178, R178, 0xff, RZ, 0xc0, !PT ;  /* 0x000000ffb2b27812 */ /* 0x000fe400078ec0ff */
[----:B------:R-:W-:Y:S02]  /*79f0*/  LOP3.LUT R177, R177, 0xffff, RZ, 0xc0, !PT ;  /* 0x0000ffffb1b17812 */ /* 0x000fe400078ec0ff */
[----:B------:R-:W-:Y:S02]  /*7a00*/  PRMT R148, R148, 0x5410, R151 ;  /* 0x0000541094947816 */ /* 0x000fe40000000097 */
[----:B------:R-:W-:Y:S02]  /*7a10*/  SHF.L.U32 R102, R102, 0x18, RZ ;  /* 0x0000001866667819 */ /* 0x000fe400000006ff */
[----:B------:R-:W-:Y:S02]  /*7a20*/  LOP3.LUT R192, R192, 0xff, RZ, 0xc0, !PT ;  /* 0x000000ffc0c07812 */ /* 0x000fe400078ec0ff */
[----:B------:R-:W-:-:S02]  /*7a30*/  LOP3.LUT R125, R125, 0xffff, RZ, 0xc0, !PT ;  /* 0x0000ffff7d7d7812 */ /* 0x000fc400078ec0ff */
[----:B------:R-:W-:Y:S02]  /*7a40*/  F2FP.SATFINITE.E4M3.F32.PACK_AB_MERGE_C R193, RZ, R193, RZ ;  /* 0x000000c1ffc1723e */ /* 0x000fe400048070ff */
[----:B------:R-:W-:Y:S02]  /*7a50*/  LOP3.LUT R214, R214, 0xff, RZ, 0xc0, !PT ;  /* 0x000000ffd6d67812 */ /* 0x000fe400078ec0ff */
[----:B------:R-:W-:Y:S02]  /*7a60*/  LOP3.LUT R131, R131, 0xffff, RZ, 0xc0, !PT ;  /* 0x0000ffff83837812 */ /* 0x000fe400078ec0ff */
[----:B------:R-:W-:Y:S02]  /*7a70*/  F2FP.SATFINITE.E4M3.F32.PACK_AB_MERGE_C R215, RZ, R215, RZ ;  /* 0x000000d7ffd7723e */ /* 0x000fe400048070ff */
[----:B------:R-:W-:Y:S01]  /*7a80*/  F2FP.SATFINITE.E4M3.F32.PACK_AB_MERGE_C R138, RZ, R138, RZ ;  /* 0x0000008aff8a723e */ /* 0x000fe200048070ff */
[----:B------:R-:W-:Y:S01]  /*7a90*/  @P1 FMUL R194, R194, UR7 ;  /* 0x00000007c2c21c20 */ /* 0x000fe20008400000 */
[----:B------:R-:W-:Y:S01]  /*7aa0*/  @P0 FMNMX R2, R2, |R117|, !PT ;  /* 0x4000007502020209 */ /* 0x000fe20007800000 */
[----:B------:R-:W-:Y:S01]  /*7ab0*/  @P1 FMUL R129, R129, UR7 ;  /* 0x0000000781811c20 */ /* 0x000fe20008400000 */
[----:B------:R-:W-:Y:S01]  /*7ac0*/  PRMT R178, R177, 0x7604, R178 ;  /* 0x00007604b1b27816 */ /* 0x000fe200000000b2 */
[----:B------:R-:W-:Y:S01]  /*7ad0*/  @P1 FMUL R216, R216, UR7 ;  /* 0x00000007d8d81c20 */ /* 0x000fe20008400000 */
[----:B------:R-:W-:Y:S01]  /*7ae0*/  LOP3.LUT R177, R148, R102, RZ, 0xfc, !PT ;  /* 0x0000006694b17212 */ /* 0x000fe200078efcff */
[----:B------:R-:W-:Y:S01]  /*7af0*/  @P1 FMUL R139, R139, UR7 ;  /* 0x000000078b8b1c20 */ /* 0x000fe20008400000 */
[----:B------:R-:W-:Y:S01]  /*7b00*/  PRMT R125, R125, 0x7604, R192 ;  /* 0x000076047d7d7816 */ /* 0x000fe200000000c0 */
[----:B------:R-:W-:Y:S01]  /*7b10*/  @P1 FMUL R195, R195, UR7 ;  /* 0x00000007c3c31c20 */ /* 0x000fe20008400000 */
[----:B------:R-:W-:Y:S01]  /*7b20*/  LOP3.LUT R193, R193, 0xff, RZ, 0xc0, !PT ;  /* 0x000000ffc1c17812 */ /* 0x000fe200078ec0ff */
[----:B------:R-:W-:Y:S01]  /*7b30*/  @P1 FMUL R217, R217, UR7 ;  /* 0x00000007d9d91c20 */ /* 0x000fe20008400000 */
[----:B------:R-:W-:Y:S01]  /*7b40*/  PRMT R131, R131, 0x7604, R214 ;  /* 0x0000760483837816 */ /* 0x000fe200000000d6 */
        /* <DEDUP_REMOVED lines=8> */
[----:B------:R-:W0:Y:S01]  /*7bd0*/  S2R R237, SR_TID.X ;  /* 0x0000000000ed7919 */ /* 0x000e220000002100 */
[----:B------:R-:W-:Y:S01]  /*7be0*/  F2FP.SATFINITE.E4M3.F32.PACK_AB_MERGE_C R194, RZ, R194, RZ ;  /* 0x000000c2ffc2723e */ /* 0x000fe200048070ff */
[----:B------:R-:W-:Y:S01]  /*7bf0*/  @P1 FMUL R196, R196, UR7 ;  /* 0x00000007c4c41c20 */ /* 0x000fe20008400000 */
        /* <DEDUP_REMOVED lines=10> */
[----:B------:R-:W-:Y:S01]  /*7ca0*/  @P0 FMNMX R2, R2, |R221|, !PT ;  /* 0x400000dd02020209 */ /* 0x000fe20007800000 */
[----:B------:R-:W-:Y:S01]  /*7cb0*/  USHF.L.U32 UR12, UR5, 0x7, URZ ;  /* 0x00000007050c7899 */ /* 0x000fe2000800063f */
[----:B------:R-:W-:Y:S01]  /*7cc0*/  LOP3.LUT R194, R194, 0xff, RZ, 0xc0, !PT ;  /* 0x000000ffc2c27812 */ /* 0x000fe200078ec0ff */
[----:B------:R-:W-:Y:S01]  /*7cd0*/  FADD R107, R55, 1 ;  /* 0x3f800000376b7421 */ /* 0x000fe20000000000 */
[----:B------:R-:W-:Y:S01]  /*7ce0*/  LOP3.LUT R129, R129, 0xffff, RZ, 0xc0, !PT ;  /* 0x0000ffff81817812 */ /* 0x000fe200078ec0ff */
[----:B------:R-:W-:Y:S01]  /*7cf0*/  FADD R134, R134, -UR14 ;  /* 0x8000000e86867e21 */ /* 0x000fe20008000000 */
[----:B------:R-:W-:Y:S01]  /*7d00*/  F2FP.SATFINITE.E4M3.F32.PACK_AB_MERGE_C R195, RZ, R195, RZ ;  /* 0x000000c3ffc3723e */ /* 0x000fe200048070ff */
[----:B------:R-:W-:Y:S01]  /*7d10*/  FADD R135, R135, -UR14 ;  /* 0x8000000e87877e21 */ /* 0x000fe20008000000 */
[----:B------:R-:W-:Y:S01]  /*7d20*/  LOP3.LUT R193, R102, R193, RZ, 0xfc, !PT ;  /* 0x000000c166c17212 */ /* 0x000fe200078efcff */
        /* <DEDUP_REMOVED lines=15> */
[----:B------:R-:W-:Y:S01]  /*7e20*/  PRMT R129, R129, 0x7604, R194 ;  /* 0x0000760481817816 */ /* 0x000fe200000000c2 */
[----:B------:R-:W1:Y:S01]  /*7e30*/  LDC.64 R150, c[0x0][0x258] ;  /* 0x00009600ff967b82 */ /* 0x000e620000000a00 */
[----:B------:R-:W-:-:S02]  /*7e40*/  LOP3.LUT R195, R195, 0xff, RZ, 0xc0, !PT ;  /* 0x000000ffc3c37812 */ /* 0x000fc400078ec0ff */
[----:B------:R-:W-:Y:S02]  /*7e50*/  PRMT R139, R139, 0x7604, R216 ;  /* 0x000076048b8b7816 */ /* 0x000fe400000000d8 */
[----:B------:R-:W-:Y:S02]  /*7e60*/  LOP3.LUT R194, R217, 0xff, RZ, 0xc0, !PT ;  /* 0x000000ffd9c27812 */ /* 0x000fe400078ec0ff */
[----:B------:R-:W-:Y:S02]  /*7e70*/  LOP3.LUT R102, R102, 0xff, RZ, 0xc0, !PT ;  /* 0x000000ff66667812 */ /* 0x000fe400078ec0ff */
[----:B------:R-:W-:Y:S02]  /*7e80*/  LOP3.LUT R109, R109, 0xffff, RZ, 0xc0, !PT ;  /* 0x0000ffff6d6d7812 */ /* 0x000fe400078ec0ff */
[----:B------:R-:W-:Y:S02]  /*7e90*/  LOP3.LUT R108, R108, 0xffff, RZ, 0xc0, !PT ;  /* 0x0000ffff6c6c7812 */ /* 0x000fe400078ec0ff */
[----:B------:R-:W-:-:S02]  /*7ea0*/  F2FP.SATFINITE.E4M3.F32.PACK_AB_MERGE_C R219, RZ, R219, RZ ;  /* 0x000000dbffdb723e */ /* 0x000fc400048070ff */
[----:B------:R-:W-:Y:S01]  /*7eb0*/  @P0 FMNMX R2, R2, |R222|, !PT ;  /* 0x400000de02020209 */ /* 0x000fe20007800000 */
[----:B------:R-:W-:Y:S01]  /*7ec0*/  @P1 FMUL R117, R117, UR7 ;  /* 0x0000000775751c20 */ /* 0x000fe20008400000 */
[----:B------:R-:W-:Y:S01]  /*7ed0*/  PRMT R129, R129, 0x5410, R195 ;  /* 0x0000541081817816 */ /* 0x000fe200000000c3 */
[----:B------:R-:W-:Y:S01]  /*7ee0*/  @P1 FMUL R223, R223, UR7 ;  /* 0x00000007dfdf1c20 */ /* 0x000fe20008400000 */
[----:B------:R-:W-:Y:S01]  /*7ef0*/  PRMT R194, R139, 0x5410, R194 ;  /* 0x000054108bc27816 */ /* 0x000fe200000000c2 */
[----:B------:R-:W-:Y:S01]  /*7f00*/  @P1 FMUL R222, R222, UR7 ;  /* 0x00000007dede1c20 */ /* 0x000fe20008400000 */
[----:B------:R-:W-:Y:S02]  /*7f10*/  PRMT R102, R109, 0x7604, R102 ;  /* 0x000076046d667816 */ /* 0x000fe40000000066 */
[----:B------:R-:W-:Y:S02]  /*7f20*/  SHF.L.U32 R103, R108, 0x18, RZ ;  /* 0x000000186c677819 */ /* 0x000fe400000006ff */
[----:B------:R-:W-:-:S02]  /*7f30*/  LOP3.LUT R195, R219, 0xff, RZ, 0xc0, !PT ;  /* 0x000000ffdbc37812 */ /* 0x000fc400078ec0ff */
[----:B------:R-:W-:Y:S01]  /*7f40*/  @P0 FMNMX R2, R2, |R227|, !PT ;  /* 0x400000e302020209 */ /* 0x000fe20007800000 */
[----:B------:R-:W-:Y:S01]  /*7f50*/  @P1 FMUL R221, R221, UR7 ;  /* 0x00000007dddd1c20 */ /* 0x000fe20008400000 */
[----:B------:R-:W-:Y:S01]  /*7f60*/  F2FP.SATFINITE.E4M3.F32.PACK_AB_MERGE_C R196, RZ, R196, RZ ;  /* 0x000000c4ffc4723e */ /* 0x000fe200048070ff */
[----:B------:R-:W-:Y:S01]  /*7f70*/  @P1 FMUL R142, R142, UR7 ;  /* 0x000000078e8e1c20 */ /* 0x000fe20008400000 */
[----:B------:R-:W-:Y:S01]  /*7f80*/  F2FP.SATFINITE.E4M3.F32.PACK_AB_MERGE_C R133, RZ, R133, RZ ;  /* 0x00000085ff85723e */ /* 0x000fe200048070ff */
[----:B------:R-:W-:Y:S01]  /*7f90*/  @P1 FMUL R227, R227, UR7 ;  /* 0x00000007e3e31c20 */ /* 0x000fe20008400000 */
[----:B------:R-:W-:Y:S02]  /*7fa0*/  LOP3.LUT R194, R194, R103, RZ, 0xfc, !PT ;  /* 0x00000067c2c27212 */ /* 0x000fe400078efcff */
[----:B------:R-:W-:Y:S02]  /*7fb0*/  PRMT R195, R102, 0x5410, R195 ;  /* 0x0000541066c37816 */ /* 0x000fe400000000c3 */
[----:B------:R-:W-:-:S02]  /*7fc0*/  @P0 FMNMX R2, R2, |R143|, !PT ;  /* 0x4000008f02020209 */ /* 0x000fc40007800000 */
[----:B------:R-:W-:Y:S02]  /*7fd0*/  F2FP.SATFINITE.E4M3.F32.PACK_AB_MERGE_C R102, RZ, R220, RZ ;  /* 0x000000dcff66723e */ /* 0x000fe400048070ff */
[----:B------:R-:W-:Y:S02]  /*7fe0*/  F2FP.SATFINITE.E4M3.F32.PACK_AB_MERGE_C R117, RZ, R117, RZ ;  /* 0x00000075ff75723e */ /* 0x000fe400048070ff */
[----:B------:R-:W-:Y:S02]  /*7ff0*/  F2FP.SATFINITE.E4M3.F32.PACK_AB_MERGE_C R103, RZ, R223, RZ ;  /* 0x000000dfff67723e */ /* 0x000fe400048070ff */
[----:B------:R-:W-:Y:S02]  /*8000*/  F2FP.SATFINITE.E4M3.F32.PACK_AB_MERGE_C R222, RZ, R222, RZ ;  /* 0x000000deffde723e */ /* 0x000fe400048070ff */
[----:B------:R-:W-:Y:S02]  /*8010*/  LOP3.LUT R196, R196, 0xff, RZ, 0xc0, !PT ;  /* 0x000000ffc4c47812 */ /* 0x000fe400078ec0ff */
[----:B------:R-:W-:-:S02]  /*8020*/  LOP3.LUT R133, R133, 0xffff, RZ, 0xc0, !PT ;  /* 0x0000ffff85857812 */ /* 0x000fc400078ec0ff */
[----:B------:R-:W-:Y:S02]  /*8030*/  F2FP.SATFINITE.E4M3.F32.PACK_AB_MERGE_C R197, RZ, R197, RZ ;  /* 0x000000c5ffc5723e */ /* 0x000fe400048070ff */
[----:B------:R-:W-:Y:S02]  /*8040*/  @P0 FMNMX R2, R2, |R225|, !PT ;  /* 0x400000e102020209 */ /* 0x000fe40007800000 */
[----:B------:R-:W-:Y:S02]  /*8050*/  LOP3.LUT R102, R102, 0xff, RZ, 0xc0, !PT ;  /* 0x000000ff66667812 */ /* 0x000fe400078ec0ff */
[----:B------:R-:W-:Y:S02]  /*8060*/  LOP3.LUT R117, R117, 0xffff, RZ, 0xc0, !PT ;  /* 0x0000ffff75757812 */ /* 0x000fe400078ec0ff */
[----:B------:R-:W-:Y:S02]  /*8070*/  LOP3.LUT R103, R103, 0xff, RZ, 0xc0, !PT ;  /* 0x000000ff67677812 */ /* 0x000fe400078ec0ff */
[----:B------:R-:W-:-:S02]  /*8080*/  LOP3.LUT R222, R222, 0xffff, RZ, 0xc0, !PT ;  /* 0x0000ffffdede7812 */ /* 0x000fc400078ec0ff */
[----:B------:R-:W-:Y:S02]  /*8090*/  F2FP.SATFINITE.E4M3.F32.PACK_AB_MERGE_C R221, RZ, R221, RZ ;  /* 0x000000ddffdd723e */ /* 0x000fe400048070ff */
[----:B------:R-:W-:Y:S02]  /*80a0*/  F2FP.SATFINITE.E4M3.F32.PACK_AB_MERGE_C R142, RZ, R142, RZ ;  /* 0x0000008eff8e723e */ /* 0x000fe400048070ff */
[----:B------:R-:W-:Y:S01]  /*80b0*/  F2FP.SATFINITE.E4M3.F32.PACK_AB_MERGE_C R227, RZ, R227, RZ ;  /* 0x000000e3ffe3723e */ /* 0x000fe200048070ff */
[----:B------:R-:W-:Y:S01]  /*80c0*/  @P1 FMUL R225, R225, UR7 ;  /* 0x00000007e1e11c20 */ /* 0x000fe20008400000 */
[----:B------:R-:W-:Y:S02]  /*80d0*/  PRMT R133, R133, 0x7604, R196 ;  /* 0x0000760485857816 */ /* 0x000fe400000000c4 */
[----:B------:R-:W-:Y:S02]  /*80e0*/  LOP3.LUT R197, R197, 0xff, RZ, 0xc0, !PT ;  /* 0x000000ffc5c57812 */ /* 0x000fe400078ec0ff */
[----:B------:R-:W-:Y:S01]  /*80f0*/  @P0 FMNMX R2, R2, |R224|, !PT ;  /* 0x400000e002020209 */ /* 0x000fe20007800000 */
[----:B------:R-:W-:Y:S01]  /*8100*/  @P1 FMUL R224, R224, UR7 ;  /* 0x00000007e0e01c20 */ /* 0x000fe20008400000 */
[----:B------:R-:W-:-:S02]  /*8110*/  PRMT R102, R117, 0x7604, R102 ;  /* 0x0000760475667816 */ /* 0x000fc40000000066 */
[----:B------:R-:W-:Y:S02]  /*8120*/  PRMT R103, R222, 0x7604, R103 ;  /* 0x00007604de677816 */ /* 0x000fe40000000067 */
[----:B------:R-:W-:Y:S02]  /*8130*/  LOP3.LUT R221, R221, 0xffff, RZ, 0xc0, !PT ;  /* 0x0000ffffdddd7812 */ /* 0x000fe400078ec0ff */
[----:B------:R-:W-:Y:S02]  /*8140*/  LOP3.LUT R105, R142, 0xff, RZ, 0xc0, !PT ;  /* 0x000000ff8e697812 */ /* 0x000fe400078ec0ff */
[----:B------:R-:W-:Y:S02]  /*8150*/  LOP3.LUT R104, R227, 0xff, RZ, 0xc0, !PT ;  /* 0x000000ffe3687812 */ /* 0x000fe400078ec0ff */
[----:B------:R-:W-:Y:S02]  /*8160*/  PRMT R133, R133, 0x5410, R197 ;  /* 0x0000541085857816 */ /* 0x000fe400000000c5 */
[----:B------:R-:W-:Y:S01]  /*8170*/  @P0 FMNMX R2, R2, |R226|, !PT ;  /* 0x400000e202020209 */ /* 0x000fe20007800000 */
[----:B------:R-:W-:Y:S01]  /*8180*/  @P1 FMUL R226, R226, UR7 ;  /* 0x00000007e2e21c20 */ /* 0x000fe20008400000 */
[----:B------:R-:W-:-:S02]  /*8190*/  F2FP.SATFINITE.E4M3.F32.PACK_AB_MERGE_C R198, RZ, R198, RZ ;  /* 0x000000c6ffc6723e */ /* 0x000fc400048070ff */
[----:B------:R-:W-:Y:S02]  /*81a0*/  F2FP.SATFINITE.E4M3.F32.PACK_AB_MERGE_C R137, RZ, R137, RZ ;  /* 0x00000089ff89723e */ /* 0x000fe400048070ff */
[----:B------:R-:W-:Y:S02]  /*81b0*/  SHF.L.U32 R196, R221, 0x18, RZ ;  /* 0x00000018ddc47819 */ /* 0x000fe400000006ff */
[----:B------:R-:W-:Y:S02]  /*81c0*/  PRMT R105, R102, 0x5410, R105 ;  /* 0x0000541066697816 */ /* 0x000fe40000000069 */
[----:B------:R-:W-:Y:S02]  /*81d0*/  PRMT R197, R103, 0x5410, R104 ;  /* 0x0000541067c57816 */ /* 0x000fe40000000068 */
[----:B------:R-:W-:Y:S02]  /*81e0*/  F2FP.SATFINITE.E4M3.F32.PACK_AB_MERGE_C R104, RZ, R225, RZ ;  /* 0x000000e1ff68723e */ /* 0x000fe400048070ff */
[----:B0-----:R-:W-:Y:S01]  /*81f0*/  LOP3.LUT R233, R237, 0x1f, RZ, 0xc0, !PT ;  /* 0x0000001fede97812 */ /* 0x001fe200078ec0ff */
[----:B------:R-:W-:Y:S01]  /*8200*/  FMUL R134, R134, UR4 ;  /* 0x0000000486867c20 */ /* 0x000fe20008400000 */
[----:B------:R-:W-:-:S02]  /*8210*/  F2FP.SATFINITE.E4M3.F32.PACK_AB_MERGE_C R224, RZ, R224, RZ ;  /* 0x000000e0ffe0723e */ /* 0x000fc400048070ff */
[----:B------:R-:W-:Y:S01]  /*8220*/  FSEL R107, R55, R107, !P2 ;  /* 0x0000006b376b7208 */ /* 0x000fe20005000000 */
[----:B------:R-:W-:Y:S01]  /*8230*/  @P1 FMUL R143, R143, UR7 ;  /* 0x000000078f8f1c20 */ /* 0x000fe20008400000 */
[----:B------:R-:W-:Y:S01]  /*8240*/  LOP3.LUT R198, R198, 0xff, RZ, 0xc0, !PT ;  /* 0x000000ffc6c67812 */ /* 0x000fe200078ec0ff */
[----:B------:R-:W0:Y:S01]  /*8250*/  @!P3 LDC.64 R102, c[0x0][0x230] ;  /* 0x00008c00ff66bb82 */ /* 0x000e220000000a00 */
[----:B------:R-:W-:Y:S02]  /*8260*/  LOP3.LUT R137, R137, 0xffff, RZ, 0xc0, !PT ;  /* 0x0000ffff89897812 */ /* 0x000fe400078ec0ff */
[----:B------:R-:W-:Y:S02]  /*8270*/  LOP3.LUT R196, R105, R196, RZ, 0xfc, !PT ;  /* 0x000000c469c47212 */ /* 0x000fe400078efcff */
[----:B------:R-:W-:Y:S02]  /*8280*/  LOP3.LUT R104, R104, 0xff, RZ, 0xc0, !PT ;  /* 0x000000ff68687812 */ /* 0x000fe400078ec0ff */
[----:B------:R-:W-:-:S02]  /*8290*/  LOP3.LUT R105, R224, 0xffff, RZ, 0xc0, !PT ;  /* 0x0000ffffe0697812 */ /* 0x000fc400078ec0ff */
[----:B------:R-:W-:Y:S02]  /*82a0*/  F2FP.SATFINITE.E4M3.F32.PACK_AB_MERGE_C R226, RZ, R226, RZ ;  /* 0x000000e2ffe2723e */ /* 0x000fe400048070ff */
[----:B------:R-:W-:Y:S02]  /*82b0*/  PRMT R137, R137, 0x7604, R198 ;  /* 0x0000760489897816 */ /* 0x000fe400000000c6 */
[----:B------:R-:W-:Y:S02]  /*82c0*/  PRMT R105, R105, 0x7604, R104 ;  /* 0x0000760469697816 */ /* 0x000fe40000000068 */
[----:B------:R-:W-:-:S04]  /*82d0*/  LOP3.LUT R198, R226, 0xff, RZ, 0xc0, !PT ;  /* 0x000000ffe2c67812 */ /* 0x000fc800078ec0ff */
[----:B------:R-:W-:Y:S02]  /*82e0*/  PRMT R198, R105, 0x5410, R198 ;  /* 0x0000541069c67816 */ /* 0x000fe400000000c6 */
[----:B------:R-:W-:-:S04]  /*82f0*/  MOV R105, UR12 ;  /* 0x0000000c00697c02 */ /* 0x000fc80008000f00 */
[----:B------:R-:W-:Y:S02]  /*8300*/  LOP3.LUT R105, R105, 0x80, R233, 0xe2, !PT ;  /* 0x0000008069697812 */ /* 0x000fe400078ee2e9 */
[----:B------:R-:W2:Y:S01]  /*8310*/  S2R R233, SR_TID.X ;  /* 0x0000000000e97919 */ /* 0x000ea20000002100 */
[----:B------:R-:W-:Y:S01]  /*8320*/  FFMA R107, R134, R107, R57 ;  /* 0x0000006b866b7223 */ /* 0x000fe20000000039 */
[----:B------:R-:W-:Y:S01]  /*8330*/  @P0 FMNMX R2, R2, |R106|, !PT ;  /* 0x4000006a02020209 */ /* 0x000fe20007800000 */
[----:B------:R-:W-:-:S03]  /*8340*/  FADD R134, R163, 1 ;  /* 0x3f800000a3867421 */ /* 0x000fc60000000000 */
[----:B------:R-:W-:Y:S01]  /*8350*/  @P0 FMNMX R2, R2, |R228|, !PT ;  /* 0x400000e402020209 */ /* 0x000fe20007800000 */
[----:B------:R-:W-:Y:S01]  /*8360*/  FMUL R135, R135, UR4 ;  /* 0x0000000487877c20 */ /* 0x000fe20008400000 */
[----:B------:R-:W-:Y:S02]  /*8370*/  FSEL R134, R163, R134, !P2 ;  /* 0x00000086a3867208 */ /* 0x000fe40005000000 */
[----:B------:R-:W-:Y:S02]  /*8380*/  @P0 FMNMX R2, R2, |R229|, !PT ;  /* 0x400000e502020209 */ /* 0x000fe40007800000 */
[----:B------:R-:W-:Y:S01]  /*8390*/  F2FP.SATFINITE.E4M3.F32.PACK_AB_MERGE_C R143, RZ, R143, RZ ;  /* 0x0000008fff8f723e */ /* 0x000fe200048070ff */
[----:B------:R-:W-:Y:S01]  /*83a0*/  FFMA R134, R135, R134, R165 ;  /* 0x0000008687867223 */ /* 0x000fe200000000a5 */
[----:B------:R-:W-:Y:S01]  /*83b0*/  F2FP.SATFINITE.E4M3.F32.PACK_AB_MERGE_C R208, RZ, R208, RZ ;  /* 0x000000d0ffd0723e */ /* 0x000fe200048070ff */
        /* <DEDUP_REMOVED lines=19> */
[----:B------:R-:W-:Y:S01]  /*84f0*/  @P1 FMUL R147, R147, UR7 ;  /* 0x0000000793931c20 */ /* 0x000fe20008400000 */
[----:B------:R-:W-:Y:S01]  /*8500*/  @P1 FMUL R146, R146, UR7 ;  /* 0x0000000792921c20 */ /* 0x000fe20008400000 */
[----:B------:R-:W-:Y:S01]  /*8510*/  @P1 FMUL R179, R179, UR7 ;  /* 0x00000007b3b31c20 */ /* 0x000fe20008400000 */
[----:B------:R-:W-:Y:S01]  /*8520*/  F2FP.SATFINITE.E4M3.F32.PACK_AB_MERGE_C R145, RZ, R145, RZ ;  /* 0x00000091ff91723e */ /* 0x000fe200048070ff */
[----:B------:R-:W-:Y:S01]  /*8530*/  @P1 FMUL R122, R122, UR7 ;  /* 0x000000077a7a1c20 */ /* 0x000fe20008400000 */
[----:B------:R-:W-:Y:S01]  /*8540*/  F2FP.SATFINITE.E4M3.F32.PACK_AB_MERGE_C R144, RZ, R144, RZ ;  /* 0x00000090ff90723e */ /* 0x000fe200048070ff */
[----:B------:R-:W-:Y:S01]  /*8550*/  @P1 FMUL R180, R180, UR7 ;  /* 0x00000007b4b41c20 */ /* 0x000fe20008400000 */
        /* <DEDUP_REMOVED lines=28> */
[----:B------:R-:W-:Y:S01]  /*8720*/  SHF.L.U32 R104, R143, 0x18, RZ ;  /* 0x000000188f687819 */ /* 0x000fe200000006ff */
[----:B------:R-:W-:Y:S01]  /*8730*/  @P1 FMUL R134, R134, UR7 ;  /* 0x0000000786861c20 */ /* 0x000fe20008400000 */
[----:B------:R-:W-:Y:S01]  /*8740*/  @P1 FMUL R107, R107, UR7 ;  /* 0x000000076b6b1c20 */ /* 0x000fe20008400000 */
[----:B------:R-:W-:Y:S01]  /*8750*/  F2FP.SATFINITE.E4M3.F32.PACK_AB_MERGE_C R182, RZ, R182, RZ ;  /* 0x000000b6ffb6723e */ /* 0x000fe200048070ff */
[----:B------:R-:W-:Y:S01]  /*8760*/  @P1 FMUL R202, R202, UR7 ;  /* 0x00000007caca1c20 */ /* 0x000fe20008400000 */
[----:B------:R-:W-:Y:S01]  /*8770*/  F2FP.SATFINITE.E4M3.F32.PACK_AB_MERGE_C R181, RZ, R181, RZ ;  /* 0x000000b5ffb5723e */ /* 0x000fe200048070ff */
        /* <DEDUP_REMOVED lines=19> */
[----:B------:R-:W-:Y:S01]  /*88b0*/  F2FP.SATFINITE.E4M3.F32.PACK_AB_MERGE_C R179, RZ, R179, RZ ;  /* 0x000000b3ffb3723e */ /* 0x000fe200048070ff */
[----:B------:R-:W-:Y:S01]  /*88c0*/  @P1 FMUL R106, R106, UR7 ;  /* 0x000000076a6a1c20 */ /* 0x000fe20008400000 */
[----:B------:R-:W-:-:S02]  /*88d0*/  PRMT R111, R111, 0x7604, R208 ;  /* 0x000076046f6f7816 */ /* 0x000fc400000000d0 */
[----:B------:R-:W-:Y:S02]  /*88e0*/  LOP3.LUT R209, R209, 0xff, RZ, 0xc0, !PT ;  /* 0x000000ffd1d17812 */ /* 0x000fe400078ec0ff */
[----:B------:R-:W-:Y:S02]  /*88f0*/  LOP3.LUT R126, R126, 0xffff, RZ, 0xc0, !PT ;  /* 0x0000ffff7e7e7812 */ /* 0x000fe400078ec0ff */
[----:B------:R-:W-:Y:S01]  /*8900*/  F2FP.SATFINITE.E4M3.F32.PACK_AB_MERGE_C R122, RZ, R122, RZ ;  /* 0x0000007aff7a723e */ /* 0x000fe200048070ff */
[----:B------:R-:W-:Y:S01]  /*8910*/  @P1 FMUL R204, R204, UR7 ;  /* 0x00000007cccc1c20 */ /* 0x000fe20008400000 */
[----:B------:R-:W-:Y:S01]  /*8920*/  F2FP.SATFINITE.E4M3.F32.PACK_AB_MERGE_C R180, RZ, R180, RZ ;  /* 0x000000b4ffb4723e */ /* 0x000fe200048070ff */
[----:B------:R-:W-:Y:S01]  /*8930*/  @P1 FMUL R203, R203, UR7 ;  /* 0x00000007cbcb1c20 */ /* 0x000fe20008400000 */
[----:B------:R-:W-:Y:S02]  /*8940*/  LOP3.LUT R188, R188, 0xff, RZ, 0xc0, !PT ;  /* 0x000000ffbcbc7812 */ /* 0x000fe400078ec0ff */
[----:B------:R-:W-:-:S02]  /*8950*/  LOP3.LUT R119, R119, 0xffff, RZ, 0xc0, !PT ;  /* 0x0000ffff77777812 */ /* 0x000fc400078ec0ff */
[----:B------:R-:W-:Y:S02]  /*8960*/  F2FP.SATFINITE.E4M3.F32.PACK_AB_MERGE_C R189, RZ, R189, RZ ;  /* 0x000000bdffbd723e */ /* 0x000fe400048070ff */
[----:B------:R-:W-:Y:S02]  /*8970*/  LOP3.LUT R197, R197, R104, RZ, 0xfc, !PT ;  /* 0x00000068c5c57212 */ /* 0x000fe400078efcff */
[----:B------:R-:W-:Y:S02]  /*8980*/  LOP3.LUT R182, R182, 0xff, RZ, 0xc0, !PT ;  /* 0x000000ffb6b67812 */ /* 0x000fe400078ec0ff */
[----:B------:R-:W-:Y:S02]  /*8990*/  LOP3.LUT R181, R181, 0xffff, RZ, 0xc0, !PT ;  /* 0x0000ffffb5b57812 */ /* 0x000fe400078ec0ff */
        /* <DEDUP_REMOVED lines=11> */
[----:B------:R-:W-:Y:S02]  /*8a50*/  LOP3.LUT R190, R190, 0xff, RZ, 0xc0, !PT ;  /* 0x000000ffbebe7812 */ /* 0x000fe400078ec0ff */
[----:B------:R-:W-:Y:S02]  /*8a60*/  LOP3.LUT R121, R121, 0xffff, RZ, 0xc0, !PT ;  /* 0x0000ffff79797812 */ /* 0x000fe400078ec0ff */
[----:B------:R-:W-:-:S02]  /*8a70*/  F2FP.SATFINITE.E4M3.F32.PACK_AB_MERGE_C R191, RZ, R191, RZ ;  /* 0x000000bfffbf723e */ /* 0x000fc400048070ff */
        /* <DEDUP_REMOVED lines=22> */
[----:B--2---:R-:W-:Y:S02]  /*8be0*/  LOP3.LUT R109, R105, 0x60, R233, 0xf8, !PT ;  /* 0x00000060696d7812 */ /* 0x004fe400078ef8e9 */
[----:B------:R-:W-:-:S02]  /*8bf0*/  PRMT R144, R144, 0x7604, R145 ;  /* 0x0000760490907816 */ /* 0x000fc40000000091 */
[----:B------:R-:W-:Y:S02]  /*8c00*/  LOP3.LUT R147, R147, 0xff, RZ, 0xc0, !PT ;  /* 0x000000ff93937812 */ /* 0x000fe400078ec0ff */
[----:B------:R-:W-:Y:S02]  /*8c10*/  LOP3.LUT R146, R146, 0xffff, RZ, 0xc0, !PT ;  /* 0x0000ffff92927812 */ /* 0x000fe400078ec0ff */
[----:B------:R-:W-:Y:S02]  /*8c20*/  LOP3.LUT R179, R179, 0xffff, RZ, 0xc0, !PT ;  /* 0x0000ffffb3b37812 */ /* 0x000fe400078ec0ff */
[----:B------:R-:W-:Y:S02]  /*8c30*/  F2FP.SATFINITE.E4M3.F32.PACK_AB_MERGE_C R202, RZ, R202, RZ ;  /* 0x000000caffca723e */ /* 0x000fe400048070ff */
[----:B------:R-:W-:Y:S02]  /*8c40*/  F2FP.SATFINITE.E4M3.F32.PACK_AB_MERGE_C R141, RZ, R141, RZ ;  /* 0x0000008dff8d723e */ /* 0x000fe400048070ff */
[----:B------:R-:W-:-:S02]  /*8c50*/  PRMT R111, R111, 0x5410, R209 ;  /* 0x000054106f6f7816 */ /* 0x000fc400000000d1 */
[----:B------:R-:W-:Y:S02]  /*8c60*/  SHF.L.U32 R126, R126, 0x18, RZ ;  /* 0x000000187e7e7819 */ /* 0x000fe400000006ff */
[----:B------:R-:W-:Y:S02]  /*8c70*/  LOP3.LUT R122, R122, 0xffff, RZ, 0xc0, !PT ;  /* 0x0000ffff7a7a7812 */ /* 0x000fe400078ec0ff */
[----:B------:R-:W-:Y:S02]  /*8c80*/  LOP3.LUT R180, R180, 0xff, RZ, 0xc0, !PT ;  /* 0x000000ffb4b47812 */ /* 0x000fe400078ec0ff */
[----:B------:R-:W-:Y:S02]  /*8c90*/  PRMT R119, R119, 0x7604, R188 ;  /* 0x0000760477777816 */ /* 0x000fe400000000bc */
[----:B------:R-:W-:Y:S01]  /*8ca0*/  LOP3.LUT R189, R189, 0xff, RZ, 0xc0, !PT ;  /* 0x000000ffbdbd7812 */ /* 0x000fe200078ec0ff */
[----:B------:R-:W-:Y:S01]  /*8cb0*/  IMAD R148, R0, 0x1900, R109 ;  /* 0x0000190000947824 */ /* 0x000fe200078e026d */
        /* <DEDUP_REMOVED lines=9> */
[----:B------:R-:W-:Y:S02]  /*8d50*/  LOP3.LUT R120, R120, 0xffff, RZ, 0xc0, !PT ;  /* 0x0000ffff78787812 */ /* 0x000fe400078ec0ff */
[----:B------:R-:W-:Y:S02]  /*8d60*/  PRMT R121, R121, 0x7604, R190 ;  /* 0x0000760479797816 */ /* 0x000fe400000000be */
[----:B------:R-:W-:Y:S02]  /*8d70*/  LOP3.LUT R191, R191, 0xff, RZ, 0xc0, !PT ;  /* 0x000000ffbfbf7812 */ /* 0x000fe400078ec0ff */
[----:B------:R-:W-:-:S02]  /*8d80*/  LOP3.LUT R124, R124, 0xffff, RZ, 0xc0, !PT ;  /* 0x0000ffff7c7c7812 */ /* 0x000fc400078ec0ff */
[----:B------:R-:W-:Y:S02]  /*8d90*/  LOP3.LUT R128, R128, 0xffff, RZ, 0xc0, !PT ;  /* 0x0000ffff80807812 */ /* 0x000fe400078ec0ff */
[----:B------:R-:W-:Y:S02]  /*8da0*/  LOP3.LUT R132, R132, 0xffff, RZ, 0xc0, !PT ;  /* 0x0000ffff84847812 */ /* 0x000fe400078ec0ff */
[----:B------:R-:W-:Y:S02]  /*8db0*/  LOP3.LUT R136, R136, 0xffff, RZ, 0xc0, !PT ;  /* 0x0000ffff88887812 */ /* 0x000fe400078ec0ff */
[----:B------:R-:W-:Y:S02]  /*8dc0*/  LOP3.LUT R200, R200, 0xff, RZ, 0xc0, !PT ;  /* 0x000000ffc8c87812 */ /* 0x000fe400078ec0ff */
[----:B------:R-:W-:Y:S02]  /*8dd0*/  LOP3.LUT R140, R140, 0xffff, RZ, 0xc0, !PT ;  /* 0x0000ffff8c8c7812 */ /* 0x000fe400078ec0ff */
[----:B------:R-:W-:-:S02]  /*8de0*/  PRMT R205, R205, 0x7604, R206 ;  /* 0x00007604cdcd7816 */ /* 0x000fc400000000ce */
[----:B------:R-:W-:Y:S02]  /*8df0*/  LOP3.LUT R207, R207, 0xff, RZ, 0xc0, !PT ;  /* 0x000000ffcfcf7812 */ /* 0x000fe400078ec0ff */
[----:B------:R-:W-:Y:S02]  /*8e00*/  LOP3.LUT R110, R110, 0xffff, RZ, 0xc0, !PT ;  /* 0x0000ffff6e6e7812 */ /* 0x000fe400078ec0ff */
[----:B------:R-:W-:Y:S02]  /*8e10*/  PRMT R127, R127, 0x7604, R210 ;  /* 0x000076047f7f7816 */ /* 0x000fe400000000d2 */
[----:B------:R-:W-:Y:S02]  /*8e20*/  LOP3.LUT R211, R211, 0xff, RZ, 0xc0, !PT ;  /* 0x000000ffd3d37812 */ /* 0x000fe400078ec0ff */
[----:B------:R-:W-:Y:S02]  /*8e30*/  PRMT R123, R123, 0x7604, R212 ;  /* 0x000076047b7b7816 */ /* 0x000fe400000000d4 */
[----:B------:R-:W-:-:S02]  /*8e40*/  LOP3.LUT R213, R213, 0xff, RZ, 0xc0, !PT ;  /* 0x000000ffd5d57812 */ /* 0x000fc400078ec0ff */
[----:B------:R-:W-:Y:S02]  /*8e50*/  LOP3.LUT R130, R130, 0xffff, RZ, 0xc0, !PT ;  /* 0x0000ffff82827812 */ /* 0x000fe400078ec0ff */
[----:B------:R-:W-:Y:S02]  /*8e60*/  LOP3.LUT R116, R116, 0xffff, RZ, 0xc0, !PT ;  /* 0x0000ffff74747812 */ /* 0x000fe400078ec0ff */
[----:B------:R-:W-:Y:S02]  /*8e70*/  PRMT R104, R229, 0x7604, R104 ;  /* 0x00007604e5687816 */ /* 0x000fe40000000068 */
[----:B------:R-:W-:Y:S02]  /*8e80*/  F2FP.SATFINITE.E4M3.F32.PACK_AB_MERGE_C R106, RZ, R106, RZ ;  /* 0x0000006aff6a723e */ /* 0x000fe400048070ff */
[----:B------:R-:W-:Y:S02]  /*8e90*/  LOP3.LUT R134, R134, 0xffff, RZ, 0xc0, !PT ;  /* 0x0000ffff86867812 */ /* 0x000fe400078ec0ff */
[----:B------:R-:W-:Y:S01]  /*8ea0*/  LOP3.LUT R107, R107, 0xff, RZ, 0xc0, !PT ;  /* 0x000000ff6b6b7812 */ /* 0x000fe200078ec0ff */
[----:B------:R-:W-:Y:S01]  /*8eb0*/  IMAD.SHL.U32 R179, R179, 0x1000000, RZ ;  /* 0x01000000b3b37824 */ /* 0x000fe200078e00ff */
[----:B------:R-:W-:-:S02]  /*8ec0*/  PRMT R144, R144, 0x5410, R147 ;  /* 0x0000541090907816 */ /* 0x000fc40000000093 */
[----:B------:R-:W-:Y:S02]  /*8ed0*/  SHF.L.U32 R146, R146, 0x18, RZ ;  /* 0x0000001892927819 */ /* 0x000fe400000006ff */
[----:B------:R-:W-:Y:S02]  /*8ee0*/  LOP3.LUT R202, R202, 0xff, RZ, 0xc0, !PT ;  /* 0x000000ffcaca7812 */ /* 0x000fe400078ec0ff */
[----:B------:R-:W-:Y:S02]  /*8ef0*/  LOP3.LUT R141, R141, 0xffff, RZ, 0xc0, !PT ;  /* 0x0000ffff8d8d7812 */ /* 0x000fe400078ec0ff */
[----:B------:R-:W-:Y:S02]  /*8f00*/  F2FP.SATFINITE.E4M3.F32.PACK_AB_MERGE_C R204, RZ, R204, RZ ;  /* 0x000000ccffcc723e */ /* 0x000fe400048070ff */
[----:B------:R-:W-:Y:S01]  /*8f10*/  F2FP.SATFINITE.E4M3.F32.PACK_AB_MERGE_C R203, RZ, R203, RZ ;  /* 0x000000cbffcb723e */ /* 0x000fe200048070ff */
[----:B------:R-:W-:Y:S01]  /*8f20*/  IMAD.SHL.U32 R122, R122, 0x1000000, RZ ;  /* 0x010000007a7a7824 */ /* 0x000fe200078e00ff */
[----:B------:R-:W-:Y:S01]  /*8f30*/  LOP3.LUT R190, R111, R126, RZ, 0xfc, !PT ;  /* 0x0000007e6fbe7212 */ /* 0x000fe200078efcff */
[----:B0-----:R-:W-:Y:S01]  /*8f40*/  @!P3 IMAD.WIDE R102, R0, 0x4, R102 ;  /* 0x000000040066b825 */ /* 0x001fe200078e0266 */
[----:B------:R-:W-:-:S02]  /*8f50*/  PRMT R178, R178, 0x5410, R180 ;  /* 0x00005410b2b27816 */ /* 0x000fc400000000b4 */
[----:B------:R-:W-:Y:S02]  /*8f60*/  PRMT R119, R119, 0x5410, R189 ;  /* 0x0000541077777816 */ /* 0x000fe400000000bd */
[----:B------:R-:W-:Y:S01]  /*8f70*/  MOV R111, UR4 ;  /* 0x00000004006f7c02 */ /* 0x000fe20008000f00 */
[----:B------:R-:W-:Y:S01]  /*8f80*/  VIADD R142, R148, 0x300 ;  /* 0x00000300948e7836 */ /* 0x000fe20000000000 */
[----:B------:R-:W-:Y:S01]  /*8f90*/  SHF.L.U32 R113, R113, 0x18, RZ ;  /* 0x0000001871717819 */ /* 0x000fe200000006ff */
[----:B------:R-:W-:Y:S01]  /*8fa0*/  ULDC UR4, c[0x0][0x210] ;  /* 0x0000840000047ab9 */ /* 0x000fe20000000800 */
[----:B------:R-:W-:Y:S02]  /*8fb0*/  PRMT R112, R181, 0x5410, R112 ;  /* 0x00005410b5707816 */ /* 0x000fe40000000070 */
[----:B------:R-:W-:Y:S02]  /*8fc0*/  PRMT R180, R183, 0x5410, R185 ;  /* 0x00005410b7b47816 */ /* 0x000fe400000000b9 */
[----:B------:R-:W-:-:S02]  /*8fd0*/  SHF.L.U32 R114, R114, 0x18, RZ ;  /* 0x0000001872727819 */ /* 0x000fc400000006ff */
[----:B------:R-:W-:Y:S02]  /*8fe0*/  PRMT R115, R115, 0x5410, R187 ;  /* 0x0000541073737816 */ /* 0x000fe400000000bb */
[----:B------:R-:W-:Y:S02]  /*8ff0*/  SHF.L.U32 R118, R118, 0x18, RZ ;  /* 0x0000001876767819 */ /* 0x000fe400000006ff */
[----:B------:R-:W-:Y:S02]  /*9000*/  SHF.L.U32 R120, R120, 0x18, RZ ;  /* 0x0000001878787819 */ /* 0x000fe400000006ff */
[----:B------:R-:W-:Y:S02]  /*9010*/  PRMT R121, R121, 0x5410, R191 ;  /* 0x0000541079797816 */ /* 0x000fe400000000bf */
[----:B------:R-:W-:Y:S02]  /*9020*/  SHF.L.U32 R124, R124, 0x18, RZ ;  /* 0x000000187c7c7819 */ /* 0x000fe400000006ff */
[----:B------:R-:W-:-:S02]  /*9030*/  SHF.L.U32 R128, R128, 0x18, RZ ;  /* 0x0000001880807819 */ /* 0x000fc400000006ff */
[----:B------:R-:W-:Y:S02]  /*9040*/  SHF.L.U32 R132, R132, 0x18, RZ ;  /* 0x0000001884847819 */ /* 0x000fe400000006ff */
[----:B------:R-:W-:Y:S02]  /*9050*/  SHF.L.U32 R136, R136, 0x18, RZ ;  /* 0x0000001888887819 */ /* 0x000fe400000006ff */
[----:B------:R-:W-:Y:S02]  /*9060*/  PRMT R137, R137, 0x5410, R200 ;  /* 0x0000541089897816 */ /* 0x000fe400000000c8 */
[----:B------:R-:W-:Y:S02]  /*9070*/  SHF.L.U32 R140, R140, 0x18, RZ ;  /* 0x000000188c8c7819 */ /* 0x000fe400000006ff */
[----:B------:R-:W-:Y:S02]  /*9080*/  PRMT R189, R205, 0x5410, R207 ;  /* 0x00005410cdbd7816 */ /* 0x000fe400000000cf */
[----:B------:R-:W-:-:S02]  /*9090*/  SHF.L.U32 R110, R110, 0x18, RZ ;  /* 0x000000186e6e7819 */ /* 0x000fc400000006ff */
[----:B------:R-:W-:Y:S02]  /*90a0*/  PRMT R127, R127, 0x5410, R211 ;  /* 0x000054107f7f7816 */ /* 0x000fe400000000d3 */
[----:B------:R-:W-:Y:S02]  /*90b0*/  PRMT R123, R123, 0x5410, R213 ;  /* 0x000054107b7b7816 */ /* 0x000fe400000000d5 */
[----:B------:R-:W-:Y:S02]  /*90c0*/  SHF.L.U32 R130, R130, 0x18, RZ ;  /* 0x0000001882827819 */ /* 0x000fe400000006ff */
[----:B------:R-:W-:Y:S02]  /*90d0*/  SHF.L.U32 R116, R116, 0x18, RZ ;  /* 0x0000001874747819 */ /* 0x000fe400000006ff */
[----:B------:R-:W-:Y:S02]  /*90e0*/  LOP3.LUT R106, R106, 0xffff, RZ, 0xc0, !PT ;  /* 0x0000ffff6a6a7812 */ /* 0x000fe400078ec0ff */
[----:B------:R-:W-:-:S02]  /*90f0*/  SHF.L.U32 R134, R134, 0x18, RZ ;  /* 0x0000001886867819 */ /* 0x000fc400000006ff */
[----:B------:R-:W-:Y:S02]  /*9100*/  PRMT R107, R104, 0x5410, R107 ;  /* 0x00005410686b7816 */ /* 0x000fe4000000006b */
[----:B------:R-:W-:Y:S02]  /*9110*/  LOP3.LUT R201, R144, R146, RZ, 0xfc, !PT ;  /* 0x0000009290c97212 */ /* 0x000fe400078efcff */
[----:B------:R-:W-:Y:S02]  /*9120*/  PRMT R141, R141, 0x7604, R202 ;  /* 0x000076048d8d7816 */ /* 0x000fe400000000ca */
[----:B------:R-:W-:Y:S02]  /*9130*/  LOP3.LUT R204, R204, 0xff, RZ, 0xc0, !PT ;  /* 0x000000ffcccc7812 */ /* 0x000fe400078ec0ff */
[----:B------:R-:W-:Y:S02]  /*9140*/  LOP3.LUT R203, R203, 0xffff, RZ, 0xc0, !PT ;  /* 0x0000ffffcbcb7812 */ /* 0x000fe400078ec0ff */
[----:B------:R-:W-:Y:S01]  /*9150*/  IADD3 R146, R148, 0x100, RZ ;  /* 0x0000010094927810 */ /* 0x000fe20007ffe0ff */
[----:B------:R0:W-:Y:S01]  /*9160*/  @!P3 STG.E desc[UR8][R102.64], R111 ;  /* 0x0000006f6600b986 */ /* 0x0001e2000c101908 */
[----:B------:R-:W-:-:S02]  /*9170*/  LOP3.LUT R178, R178, R179, RZ, 0xfc, !PT ;  /* 0x000000b3b2b27212 */ /* 0x000fc400078efcff */
[----:B------:R-:W-:Y:S02]  /*9180*/  IADD3 R144, R148, 0x200, RZ ;  /* 0x0000020094907810 */ /* 0x000fe40007ffe0ff */
        /* <DEDUP_REMOVED lines=10> */
[----:B------:R-:W-:-:S02]  /*9230*/  LOP3.LUT R191, R127, R122, RZ, 0xfc, !PT ;  /* 0x0000007a7fbf7212 */ /* 0x000fc400078efcff */
[----:B------:R-:W-:Y:S02]  /*9240*/  LOP3.LUT R192, R123, R130, RZ, 0xfc, !PT ;  /* 0x000000827bc07212 */ /* 0x000fe400078efcff */
[----:B------:R-:W-:Y:S01]  /*9250*/  LOP3.LUT R195, R195, R116, RZ, 0xfc, !PT ;  /* 0x00000074c3c37212 */ /* 0x000fe200078efcff */
[----:B------:R-:W-:Y:S01]  /*9260*/  VIADD R116, R148, 0x1000 ;  /* 0x0000100094747836 */ /* 0x000fe20000000000 */
[----:B------:R-:W-:Y:S02]  /*9270*/  SHF.L.U32 R105, R106, 0x18, RZ ;  /* 0x000000186a697819 */ /* 0x000fe400000006ff */
[----:B------:R-:W-:Y:S02]  /*9280*/  LOP3.LUT R200, R107, R134, RZ, 0xfc, !PT ;  /* 0x000000866bc87212 */ /* 0x000fe400078efcff */
[----:B------:R-:W-:Y:S02]  /*9290*/  PRMT R141, R141, 0x5410, R204 ;  /* 0x000054108d8d7816 */ /* 0x000fe400000000cc */
[----:B------:R-:W-:-:S02]  /*92a0*/  SHF.L.U32 R188, R203, 0x18, RZ ;  /* 0x00000018cbbc7819 */ /* 0x000fc400000006ff */
        /* <DEDUP_REMOVED lines=18> */
[C---:B0-----:R-:W-:Y:S02]  /*93d0*/  IADD3 R102, R148.reuse, 0x1700, RZ ;  /* 0x0000170094667810 */ /* 0x041fe40007ffe0ff */
[C---:B------:R-:W-:Y:S01]  /*93e0*/  IADD3 R202, R148.reuse, 0x1800, RZ ;  /* 0x0000180094ca7810 */ /* 0x040fe20007ffe0ff */
[----:B-1----:R-:W-:Y:S01]  /*93f0*/  IMAD.WIDE.U32 R148, R148, 0x4, R150 ;  /* 0x0000000494947825 */ /* 0x002fe200078e0096 */
[----:B------:R-:W-:-:S03]  /*9400*/  LOP3.LUT R188, R141, R188, RZ, 0xfc, !PT ;  /* 0x000000bc8dbc7212 */ /* 0x000fc600078efcff */
[--C-:B------:R-:W-:Y:S01]  /*9410*/  IMAD.WIDE.U32 R146, R146, 0x4, R150.reuse ;  /* 0x0000000492927825 */ /* 0x100fe200078e0096 */
[----:B------:R0:W-:Y:S03]  /*9420*/  STG.E desc[UR8][R148.64], R199 ;  /* 0x000000c794007986 */ /* 0x0001e6000c101908 */
        /* <DEDUP_REMOVED lines=30> */
[----:B------:R-:W-:Y:S01]  /*9610*/  IMAD.WIDE.U32 R114, R114, 0x4, R150 ;  /* 0x0000000472727825 */ /* 0x000fe200078e0096 */
        /* <DEDUP_REMOVED lines=25> */
.L_x_13476:
        /* <DEDUP_REMOVED lines=15> */
.L_x_13514:
        /* <DEDUP_REMOVED lines=24> */
[----:B------:R-:W-:-:S03]  /*9a20*/  IMAD.MOV.U32 R0, RZ, RZ, RZ ;  /* 0x000000ffff007224 */ /* 0x000fc600078e00ff */
[----:B------:R-:W-:-:S05]  /*9a30*/  @!P0 LEA R2, R10, R2, 0x2 ;  /* 0x000000020a028211 */ /* 0x000fca00078e10ff */
[----:B------:R1:W2:Y:S01]  /*9a40*/  @!P0 LDS R0, [R2] ;  /* 0x0000000002008984 */ /* 0x0002a20000000800 */
[----:B------:R-:W-:Y:S05]  /*9a50*/  BRA.DIV UR4, `(.L_x_13494) ;  /* 0x0000001604487947 */ /* 0x000fea000b800000 */
[----:B--2---:R-:W2:Y:S02]  /*9a60*/  SHFL.DOWN PT, R3, R0, 0x2, 0x1f ;  /* 0x08401f0000037f89 */ /* 0x004ea400000e0000 */
[----:B--2---:R-:W-:-:S05]  /*9a70*/  FMNMX R3, R3, R0, !PT ;  /* 0x0000000003037209 */ /* 0x004fca0007800000 */
[----:B-1----:R1:W2:Y:S02]  /*9a80*/  SHFL.DOWN PT, R2, R3, 0x1, 0x1f ;  /* 0x08201f0003027f89 */ /* 0x0022a400000e0000 */
.L_x_13517:
[----:B--2---:R-:W-:-:S07]  /*9a90*/  FMNMX R5, R3, R2, !PT ;  /* 0x0000000203057209 */ /* 0x004fce0007800000 */
.L_x_13493:
[----:B------:R-:W-:Y:S05]  /*9aa0*/  BSYNC B0 ;  /* 0x0000000000007941 */ /* 0x000fea0003800000 */
.L_x_13492:
[----:B------:R-:W-:Y:S01]  /*9ab0*/  ISETP.NE.AND P0, PT, R10, RZ, PT ;  /* 0x000000ff0a00720c */ /* 0x000fe20003f05270 */
[----:B------:R-:W-:-:S12]  /*9ac0*/  BSSY B0, `(.L_x_13490) ;  /* 0x0000004000007945 */ /* 0x000fd80003800000 */
[----:B------:R-:W-:Y:S05]  /*9ad0*/  @P0 BRA `(.L_x_13495) ;  /* 0x0000000000080947 */ /* 0x000fea0003800000 */
[----:B-1----:R-:W1:Y:S02]  /*9ae0*/  LDC.64 R2, c[0x0][0x288] ;  /* 0x0000a200ff027b82 */ /* 0x002e640000000a00 */
[----:B-1----:R2:W-:Y:S02]  /*9af0*/  REDG.E.MAX.S32.STRONG.GPU desc[UR8][R2.64], R5 ;  /* 0x000000050200798e */ /* 0x0025e4000d10e388 */
.L_x_13495:
[----:B------:R-:W-:Y:S05]  /*9b00*/  BSYNC B0 ;  /* 0x0000000000007941 */ /* 0x000fea0003800000 */
.L_x_13490:
        /* <DEDUP_REMOVED lines=15> */
[----:B012---:R-:W-:Y:S05]  /*9c00*/  CALL.REL.NOINC `($__internal_220_$__cuda_sm20_rcp_rn_f32_slowpath) ;  /* 0x00000014001c7944 */ /* 0x007fea0003c00000 */
[----:B------:R-:W-:Y:S05]  /*9c10*/  BRA `(.L_x_13497) ;  /* 0x0000000000147947 */ /* 0x000fea0003800000 */
.L_x_13496:
[----:B------:R-:W3:Y:S01]  /*9c20*/  MUFU.RCP R238, UR7 ;  /* 0x0000000700ee7d08 */ /* 0x000ee20008001000 */
[----:B-12---:R-:W-:-:S05]  /*9c30*/  MOV R3, UR7 ;  /* 0x0000000700037c02 */ /* 0x006fca0008000f00 */
[----:B---3--:R-:W-:-:S04]  /*9c40*/  FFMA R0, R238, R3, -1 ;  /* 0xbf800000ee007423 */ /* 0x008fc80000000003 */
[----:B------:R-:W-:-:S04]  /*9c50*/  FADD.FTZ R3, -R0, -RZ ;  /* 0x800000ff00037221 */ /* 0x000fc80000010100 */
[----:B------:R-:W-:-:S07]  /*9c60*/  FFMA R238, R238, R3, R238 ;  /* 0x00000003eeee7223 */ /* 0x000fce00000000ee */
.L_x_13497:
[----:B------:R-:W1:Y:S02]  /*9c70*/  LDC.64 R2, c[0x0][0x280] ;  /* 0x0000a000ff027b82 */ /* 0x000e640000000a00 */
[----:B-1----:R-:W-:Y:S01]  /*9c80*/  STG.E desc[UR8][R2.64], R238 ;  /* 0x000000ee02007986 */ /* 0x002fe2000c101908 */
[----:B------:R-:W-:Y:S05]  /*9c90*/  EXIT ;  /* 0x000000000000794d */ /* 0x000fea0003800000 */
.L_x_13477:
[----:B------:R-:W-:Y:S01]  /*9ca0*/  HFMA2.MMA R233, -RZ, RZ, 0, 5.9604644775390625e-08 ;  /* 0x00000001ffe97435 */ /* 0x000fe200000001ff */
[----:B------:R-:W-:Y:S02]  /*9cb0*/  MOV R236, R102 ;  /* 0x0000006600ec7202 */ /* 0x000fe40000000f00 */
[----:B------:R-:W-:Y:S02]  /*9cc0*/  MOV R105, 0x1f ;  /* 0x0000001f00697802 */ /* 0x000fe40000000f00 */
[----:B------:R-:W-:-:S07]  /*9cd0*/  MOV R103, 0xffffffff ;  /* 0xffffffff00677802 */ /* 0x000fce0000000f00 */
[----:B------:R-:W-:Y:S05]  /*9ce0*/  WARPSYNC.COLLECTIVE R103, `(.L_x_13498) ;  /* 0x0000000067087348 */ /* 0x000fea0003c00000 */
[----:B------:R0:W1:Y:S02]  /*9cf0*/  SHFL.BFLY P0, R235, R236, R233, R105 ;  /* 0x0c0000e9eceb7389 */ /* 0x0000640000000069 */
[----:B01----:R-:W-:Y:S01]  /*9d00*/  ENDCOLLECTIVE ;  /* 0x000000000000791b */ /* 0x003fe20003800000 */
.L_x_13498:
[----:B------:R-:W-:Y:S01]  /*9d10*/  HFMA2.MMA R233, -RZ, RZ, 0, 1.1920928955078125e-07 ;  /* 0x00000002ffe97435 */ /* 0x000fe200000001ff */
[----:B------:R-:W-:-:S05]  /*9d20*/  FADD R102, R102, R235 ;  /* 0x000000eb66667221 */ /* 0x000fca0000000000 */
[----:B------:R-:W-:-:S07]  /*9d30*/  MOV R236, R102 ;  /* 0x0000006600ec7202 */ /* 0x000fce0000000f00 */
[----:B------:R-:W-:Y:S05]  /*9d40*/  WARPSYNC.COLLECTIVE R103, `(.L_x_13499) ;  /* 0x0000000067087348 */ /* 0x000fea0003c00000 */
[----:B------:R0:W1:Y:S02]  /*9d50*/  SHFL.BFLY P0, R235, R236, R233, R105 ;  /* 0x0c0000e9eceb7389 */ /* 0x0000640000000069 */
[----:B01----:R-:W-:Y:S01]  /*9d60*/  ENDCOLLECTIVE ;  /* 0x000000000000791b */ /* 0x003fe20003800000 */
.L_x_13499:
[----:B------:R-:W-:Y:S01]  /*9d70*/  HFMA2.MMA R233, -RZ, RZ, 0, 2.384185791015625e-07 ;  /* 0x00000004ffe97435 */ /* 0x000fe200000001ff */
[----:B------:R-:W-:-:S05]  /*9d80*/  FADD R102, R102, R235 ;  /* 0x000000eb66667221 */ /* 0x000fca0000000000 */
[----:B------:R-:W-:-:S07]  /*9d90*/  MOV R236, R102 ;  /* 0x0000006600ec7202 */ /* 0x000fce0000000f00 */
[----:B------:R-:W-:Y:S05]  /*9da0*/  WARPSYNC.COLLECTIVE R103, `(.L_x_13500) ;  /* 0x0000000067087348 */ /* 0x000fea0003c00000 */
[----:B------:R0:W1:Y:S02]  /*9db0*/  SHFL.BFLY P0, R235, R236, R233, R105 ;  /* 0x0c0000e9eceb7389 */ /* 0x0000640000000069 */
[----:B01----:R-:W-:Y:S01]  /*9dc0*/  ENDCOLLECTIVE ;  /* 0x000000000000791b */ /* 0x003fe20003800000 */
.L_x_13500:
[----:B------:R-:W-:Y:S02]  /*9dd0*/  IMAD.MOV.U32 R233, RZ, RZ, 0x8 ;  /* 0x00000008ffe97424 */ /* 0x000fe400078e00ff */
[----:B------:R-:W-:-:S05]  /*9de0*/  FADD R102, R102, R235 ;  /* 0x000000eb66667221 */ /* 0x000fca0000000000 */
[----:B------:R-:W-:-:S07]  /*9df0*/  MOV R236, R102 ;  /* 0x0000006600ec7202 */ /* 0x000fce0000000f00 */
[----:B------:R-:W-:Y:S05]  /*9e00*/  WARPSYNC.COLLECTIVE R103, `(.L_x_13501) ;  /* 0x0000000067087348 */ /* 0x000fea0003c00000 */
[----:B------:R0:W1:Y:S02]  /*9e10*/  SHFL.BFLY P0, R235, R236, R233, R105 ;  /* 0x0c0000e9eceb7389 */ /* 0x0000640000000069 */
[----:B01----:R-:W-:Y:S01]  /*9e20*/  ENDCOLLECTIVE ;  /* 0x000000000000791b */ /* 0x003fe20003800000 */
.L_x_13501:
[----:B------:R-:W-:Y:S01]  /*9e30*/  HFMA2.MMA R233, -RZ, RZ, 0, 9.5367431640625e-07 ;  /* 0x00000010ffe97435 */ /* 0x000fe200000001ff */
[----:B------:R-:W-:-:S05]  /*9e40*/  FADD R102, R102, R235 ;  /* 0x000000eb66667221 */ /* 0x000fca0000000000 */
[----:B------:R-:W-:-:S07]  /*9e50*/  MOV R236, R102 ;  /* 0x0000006600ec7202 */ /* 0x000fce0000000f00 */
[----:B------:R-:W-:Y:S05]  /*9e60*/  WARPSYNC.COLLECTIVE R103, `(.L_x_13502) ;  /* 0x0000000067087348 */ /* 0x000fea0003c00000 */
[----:B------:R0:W1:Y:S02]  /*9e70*/  SHFL.BFLY P0, R235, R236, R233, R105 ;  /* 0x0c0000e9eceb7389 */ /* 0x0000640000000069 */
[----:B01----:R-:W-:Y:S01]  /*9e80*/  ENDCOLLECTIVE ;  /* 0x000000000000791b */ /* 0x003fe20003800000 */
.L_x_13502:
        /* <DEDUP_REMOVED lines=209> */
.L_x_13503:
[----:B------:R-:W-:Y:S01]  /*aba0*/  HFMA2.MMA R233, -RZ, RZ, 0, 1.1920928955078125e-07 ;  /* 0x00000002ffe97435 */ /* 0x000fe200000001ff */
[----:B------:R-:W-:-:S05]  /*abb0*/  FADD R234, R234, R235 ;  /* 0x000000ebeaea7221 */ /* 0x000fca0000000000 */
[----:B------:R-:W-:-:S07]  /*abc0*/  MOV R236, R234 ;  /* 0x000000ea00ec7202 */ /* 0x000fce0000000f00 */
[----:B------:R-:W-:Y:S05]  /*abd0*/  WARPSYNC.COLLECTIVE R103, `(.L_x_13504) ;  /* 0x0000000067087348 */ /* 0x000fea0003c00000 */
[----:B------:R0:W1:Y:S02]  /*abe0*/  SHFL.BFLY P0, R235, R236, R233, R105 ;  /* 0x0c0000e9eceb7389 */ /* 0x0000640000000069 */
[----:B01----:R-:W-:Y:S01]  /*abf0*/  ENDCOLLECTIVE ;  /* 0x000000000000791b */ /* 0x003fe20003800000 */
.L_x_13504:
[----:B------:R-:W-:Y:S01]  /*ac00*/  HFMA2.MMA R233, -RZ, RZ, 0, 2.384185791015625e-07 ;  /* 0x00000004ffe97435 */ /* 0x000fe200000001ff */
[----:B------:R-:W-:-:S05]  /*ac10*/  FADD R234, R234, R235 ;  /* 0x000000ebeaea7221 */ /* 0x000fca0000000000 */
[----:B------:R-:W-:-:S07]  /*ac20*/  MOV R236, R234 ;  /* 0x000000ea00ec7202 */ /* 0x000fce0000000f00 */
[----:B------:R-:W-:Y:S05]  /*ac30*/  WARPSYNC.COLLECTIVE R103, `(.L_x_13505) ;  /* 0x0000000067087348 */ /* 0x000fea0003c00000 */
[----:B------:R0:W1:Y:S02]  /*ac40*/  SHFL.BFLY P0, R235, R236, R233, R105 ;  /* 0x0c0000e9eceb7389 */ /* 0x0000640000000069 */
[----:B01----:R-:W-:Y:S01]  /*ac50*/  ENDCOLLECTIVE ;  /* 0x000000000000791b */ /* 0x003fe20003800000 */
.L_x_13505:
[----:B------:R-:W-:Y:S01]  /*ac60*/  HFMA2.MMA R233, -RZ, RZ, 0, 4.76837158203125e-07 ;  /* 0x00000008ffe97435 */ /* 0x000fe200000001ff */
[----:B------:R-:W-:-:S05]  /*ac70*/  FADD R234, R234, R235 ;  /* 0x000000ebeaea7221 */ /* 0x000fca0000000000 */
[----:B------:R-:W-:-:S07]  /*ac80*/  MOV R236, R234 ;  /* 0x000000ea00ec7202 */ /* 0x000fce0000000f00 */
[----:B------:R-:W-:Y:S05]  /*ac90*/  WARPSYNC.COLLECTIVE R103, `(.L_x_13506) ;  /* 0x0000000067087348 */ /* 0x000fea0003c00000 */
[----:B------:R0:W1:Y:S02]  /*aca0*/  SHFL.BFLY P0, R235, R236, R233, R105 ;  /* 0x0c0000e9eceb7389 */ /* 0x0000640000000069 */
[----:B01----:R-:W-:Y:S01]  /*acb0*/  ENDCOLLECTIVE ;  /* 0x000000000000791b */ /* 0x003fe20003800000 */
.L_x_13506:
[----:B------:R-:W-:Y:S01]  /*acc0*/  MOV R233, 0x10 ;  /* 0x0000001000e97802 */ /* 0x000fe20000000f00 */
[----:B------:R-:W-:-:S04]  /*acd0*/  FADD R234, R234, R235 ;  /* 0x000000ebeaea7221 */ /* 0x000fc80000000000 */
[----:B------:R-:W-:-:S07]  /*ace0*/  IMAD.MOV.U32 R236, RZ, RZ, R234 ;  /* 0x000000ffffec7224 */ /* 0x000fce00078e00ea */
[----:B------:R-:W-:Y:S05]  /*acf0*/  WARPSYNC.COLLECTIVE R103, `(.L_x_13507) ;  /* 0x0000000067087348 */ /* 0x000fea0003c00000 */
[----:B------:R0:W1:Y:S02]  /*ad00*/  SHFL.BFLY P0, R235, R236, R233, R105 ;  /* 0x0c0000e9eceb7389 */ /* 0x0000640000000069 */
[----:B01----:R-:W-:Y:S01]  /*ad10*/  ENDCOLLECTIVE ;  /* 0x000000000000791b */ /* 0x003fe20003800000 */
.L_x_13507:
[----:B------:R-:W-:Y:S01]  /*ad20*/  MOV R103, R235 ;  /* 0x000000eb00677202 */ /* 0x000fe20000000f00 */
[----:B------:R-:W-:Y:S06]  /*ad30*/  BRA `(.L_x_13508) ;  /* 0xffffff94008c7947 */ /* 0x000fec000383ffff */
.L_x_13491:
[----:B------:R-:W-:Y:S01]  /*ad40*/  HFMA2.MMA R8, -RZ, RZ, 0, 9.5367431640625e-07 ;  /* 0x00000010ff087435 */ /* 0x000fe200000001ff */
[----:B------:R-:W-:Y:S02]  /*ad50*/  MOV R6, R2 ;  /* 0x0000000200067202 */ /* 0x000fe40000000f00 */
[----:B------:R-:W-:Y:S02]  /*ad60*/  MOV R9, 0x1f ;  /* 0x0000001f00097802 */ /* 0x000fe40000000f00 */
[----:B------:R-:W-:-:S07]  /*ad70*/  MOV R103, 0xffffffff ;  /* 0xffffffff00677802 */ /* 0x000fce0000000f00 */
[----:B------:R-:W-:Y:S05]  /*ad80*/  WARPSYNC.COLLECTIVE R103, `(.L_x_13509) ;  /* 0x0000000067087348 */ /* 0x000fea0003c00000 */
[----:B------:R0:W1:Y:S02]  /*ad90*/  SHFL.DOWN P0, R7, R6, R8, R9 ;  /* 0x0800000806077389 */ /* 0x0000640000000009 */
[----:B01----:R-:W-:Y:S01]  /*ada0*/  ENDCOLLECTIVE ;  /* 0x000000000000791b */ /* 0x003fe20003800000 */
.L_x_13509:
[----:B------:R-:W-:Y:S01]  /*adb0*/  HFMA2.MMA R8, -RZ, RZ, 0, 4.76837158203125e-07 ;  /* 0x00000008ff087435 */ /* 0x000fe200000001ff */
[----:B------:R-:W-:-:S04]  /*adc0*/  MOV R3, R7 ;  /* 0x0000000700037202 */ /* 0x000fc80000000f00 */
[----:B------:R-:W-:-:S04]  /*add0*/  FMNMX R3, R3, R2, !PT ;  /* 0x0000000203037209 */ /* 0x000fc80007800000 */
[----:B------:R-:W-:-:S07]  /*ade0*/  MOV R6, R3 ;  /* 0x0000000300067202 */ /* 0x000fce0000000f00 */
[----:B------:R-:W-:Y:S05]  /*adf0*/  WARPSYNC.COLLECTIVE R103, `(.L_x_13510) ;  /* 0x0000000067087348 */ /* 0x000fea0003c00000 */
[----:B------:R0:W1:Y:S02]  /*ae00*/  SHFL.DOWN P0, R7, R6, R8, R9 ;  /* 0x0800000806077389 */ /* 0x0000640000000009 */
[----:B01----:R-:W-:Y:S01]  /*ae10*/  ENDCOLLECTIVE ;  /* 0x000000000000791b */ /* 0x003fe20003800000 */
.L_x_13510:
[----:B------:R-:W-:Y:S01]  /*ae20*/  HFMA2.MMA R8, -RZ, RZ, 0, 2.384185791015625e-07 ;  /* 0x00000004ff087435 */ /* 0x000fe200000001ff */
[----:B------:R-:W-:-:S04]  /*ae30*/  MOV R0, R7 ;  /* 0x0000000700007202 */ /* 0x000fc80000000f00 */
[----:B------:R-:W-:-:S04]  /*ae40*/  FMNMX R0, R3, R0, !PT ;  /* 0x0000000003007209 */ /* 0x000fc80007800000 */
[----:B------:R-:W-:-:S07]  /*ae50*/  MOV R6, R0 ;  /* 0x0000000000067202 */ /* 0x000fce0000000f00 */
[----:B------:R-:W-:Y:S05]  /*ae60*/  WARPSYNC.COLLECTIVE R103, `(.L_x_13511) ;  /* 0x0000000067087348 */ /* 0x000fea0003c00000 */
[----:B------:R0:W1:Y:S02]  /*ae70*/  SHFL.DOWN P0, R7, R6, R8, R9 ;  /* 0x0800000806077389 */ /* 0x0000640000000009 */
[----:B01----:R-:W-:Y:S01]  /*ae80*/  ENDCOLLECTIVE ;  /* 0x000000000000791b */ /* 0x003fe20003800000 */
.L_x_13511:
[----:B------:R-:W-:Y:S01]  /*ae90*/  HFMA2.MMA R8, -RZ, RZ, 0, 1.1920928955078125e-07 ;  /* 0x00000002ff087435 */ /* 0x000fe200000001ff */
[----:B------:R-:W-:-:S05]  /*aea0*/  IMAD.MOV.U32 R5, RZ, RZ, R7 ;  /* 0x000000ffff057224 */ /* 0x000fca00078e0007 */
[----:B------:R-:W-:-:S04]  /*aeb0*/  FMNMX R5, R0, R5, !PT ;  /* 0x0000000500057209 */ /* 0x000fc80007800000 */
[----:B------:R-:W-:-:S07]  /*aec0*/  MOV R6, R5 ;  /* 0x0000000500067202 */ /* 0x000fce0000000f00 */
[----:B------:R-:W-:Y:S05]  /*aed0*/  WARPSYNC.COLLECTIVE R103, `(.L_x_13512) ;  /* 0x0000000067087348 */ /* 0x000fea0003c00000 */
[----:B------:R0:W1:Y:S02]  /*aee0*/  SHFL.DOWN P0, R7, R6, R8, R9 ;  /* 0x0800000806077389 */ /* 0x0000640000000009 */
[----:B01----:R-:W-:Y:S01]  /*aef0*/  ENDCOLLECTIVE ;  /* 0x000000000000791b */ /* 0x003fe20003800000 */
.L_x_13512:
[----:B------:R-:W-:Y:S01]  /*af00*/  HFMA2.MMA R8, -RZ, RZ, 0, 5.9604644775390625e-08 ;  /* 0x00000001ff087435 */ /* 0x000fe200000001ff */
[----:B------:R-:W-:-:S04]  /*af10*/  MOV R4, R7 ;  /* 0x0000000700047202 */ /* 0x000fc80000000f00 */
[----:B------:R-:W-:-:S04]  /*af20*/  FMNMX R4, R5, R4, !PT ;  /* 0x0000000405047209 */ /* 0x000fc80007800000 */
[----:B------:R-:W-:-:S07]  /*af30*/  MOV R6, R4 ;  /* 0x0000000400067202 */ /* 0x000fce0000000f00 */
[----:B------:R-:W-:Y:S05]  /*af40*/  WARPSYNC.COLLECTIVE R103, `(.L_x_13513) ;  /* 0x0000000067087348 */ /* 0x000fea0003c00000 */
[----:B------:R0:W1:Y:S02]  /*af50*/  SHFL.DOWN P0, R7, R6, R8, R9 ;  /* 0x0800000806077389 */ /* 0x0000640000000009 */
[----:B01----:R-:W-:Y:S01]  /*af60*/  ENDCOLLECTIVE ;  /* 0x000000000000791b */ /* 0x003fe20003800000 */
.L_x_13513:
[----:B------:R-:W-:Y:S05]  /*af70*/  BRA `(.L_x_13514) ;  /* 0xffffffe800487947 */ /* 0x000fea000383ffff */
.L_x_13494:
[----:B------:R-:W-:Y:S01]  /*af80*/  HFMA2.MMA R8, -RZ, RZ, 0, 1.1920928955078125e-07 ;  /* 0x00000002ff087435 */ /* 0x000fe200000001ff */
[----:B--2---:R-:W-:Y:S02]  /*af90*/  MOV R6, R0 ;  /* 0x0000000000067202 */ /* 0x004fe40000000f00 */
[----:B------:R-:W-:Y:S02]  /*afa0*/  MOV R9, 0x1f ;  /* 0x0000001f00097802 */ /* 0x000fe40000000f00 */
[----:B------:R-:W-:-:S07]  /*afb0*/  MOV R103, 0xffffffff ;  /* 0xffffffff00677802 */ /* 0x000fce0000000f00 */
[----:B01----:R-:W-:Y:S05]  /*afc0*/  WARPSYNC.COLLECTIVE R103, `(.L_x_13515) ;  /* 0x0000000067087348 */ /* 0x003fea0003c00000 */
[----:B------:R2:W3:Y:S02]  /*afd0*/  SHFL.DOWN P0, R7, R6, R8, R9 ;  /* 0x0800000806077389 */ /* 0x0004e40000000009 */
[----:B0123--:R-:W-:Y:S01]  /*afe0*/  ENDCOLLECTIVE ;  /* 0x000000000000791b */ /* 0x00ffe20003800000 */
.L_x_13515:
[----:B------:R-:W-:Y:S01]  /*aff0*/  HFMA2.MMA R8, -RZ, RZ, 0, 5.9604644775390625e-08 ;  /* 0x00000001ff087435 */ /* 0x000fe200000001ff */
[----:B------:R-:W-:-:S04]  /*b000*/  MOV R3, R7 ;  /* 0x0000000700037202 */ /* 0x000fc80000000f00 */
[----:B------:R-:W-:-:S04]  /*b010*/  FMNMX R3, R3, R0, !PT ;  /* 0x0000000003037209 */ /* 0x000fc80007800000 */
[----:B------:R-:W-:-:S07]  /*b020*/  MOV R6, R3 ;  /* 0x0000000300067202 */ /* 0x000fce0000000f00 */
[----:B------:R-:W-:Y:S05]  /*b030*/  WARPSYNC.COLLECTIVE R103, `(.L_x_13516) ;  /* 0x0000000067087348 */ /* 0x000fea0003c00000 */
[----:B------:R0:W1:Y:S02]  /*b040*/  SHFL.DOWN P0, R7, R6, R8, R9 ;  /* 0x0800000806077389 */ /* 0x0000640000000009 */
[----:B01----:R-:W-:Y:S01]  /*b050*/  ENDCOLLECTIVE ;  /* 0x000000000000791b */ /* 0x003fe20003800000 */
.L_x_13516:
[----:B------:R-:W-:Y:S01]  /*b060*/  IMAD.MOV.U32 R2, RZ, RZ, R7 ;  /* 0x000000ffff027224 */ /* 0x000fe200078e0007 */
[----:B------:R-:W-:Y:S06]  /*b070*/  BRA `(.L_x_13517) ;  /* 0xffffffe800847947 */ /* 0x000fec000383ffff */
        .weak           $__internal_220_$__cuda_sm20_rcp_rn_f32_slowpath
        .type           $__internal_220_$__cuda_sm20_rcp_rn_f32_slowpath,@function
        .size           $__internal_220_$__cuda_sm20_rcp_rn_f32_slowpath,(.L_x_14556 - $__internal_220_$__cuda_sm20_rcp_rn_f32_slowpath)
$__internal_220_$__cuda_sm20_rcp_rn_f32_slowpath:
        /* <DEDUP_REMOVED lines=15> */
.L_x_13519:
        /* <DEDUP_REMOVED lines=20> */
[--C-:B------:R-:W-:Y:S02]  /*b2b0*/  LOP3.LUT P1, RZ, R242, R238, R239.reuse, 0xf8, !PT ;  /* 0x000000eef2ff7212 */ /* 0x100fe4000782f8ef */
[C---:B------:R-:W-:Y:S02]  /*b2c0*/  LOP3.LUT P0, RZ, R241.reuse, 0x1, RZ, 0xc0, !PT ;  /* 0x00000001f1ff7812 */ /* 0x040fe4000780c0ff */
[----:B------:R-:W-:Y:S02]  /*b2d0*/  LOP3.LUT P2, RZ, R241, 0x2, RZ, 0xc0, !PT ;  /* 0x00000002f1ff7812 */ /* 0x000fe4000784c0ff */
[----:B------:R-:W-:-:S02]  /*b2e0*/  SHF.R.U32.HI R240, RZ, R240, R239 ;  /* 0x000000f0fff07219 */ /* 0x000fc400000116ef */
        /* <DEDUP_REMOVED lines=9> */
.L_x_13521:
[----:B------:R0:W1:Y:S02]  /*b380*/  MUFU.RCP R240, R104 ;  /* 0x0000006800f07308 */ /* 0x0000640000001000 */
.L_x_13520:
[----:B------:R-:W-:Y:S05]  /*b390*/  BSYNC B1 ;  /* 0x0000000000017941 */ /* 0x000fea0003800000 */
.L_x_13518:
[----:B0-----:R-:W-:Y:S01]  /*b3a0*/  MOV R104, R105 ;  /* 0x0000006900687202 */ /* 0x001fe20000000f00 */
[----:B------:R-:W-:Y:S01]  /*b3b0*/  HFMA2.MMA R105, -RZ, RZ, 0, 0 ;  /* 0x00000000ff697435 */ /* 0x000fe200000001ff */
[----:B-1----:R-:W-:-:S05]  /*b3c0*/  MOV R238, R240 ;  /* 0x000000f000ee7202 */ /* 0x002fca0000000f00 */
[----:B------:R-:W-:Y:S05]  /*b3d0*/  RET.REL.NODEC R104 `(_ZN18transformer_engine13normalization19ln_fwd_tuned_kernelINS0_13Kernel_traitsI13__nv_bfloat16S3_13__nv_fp8_e4m3fjLj25600ELj2ELj1ELj4ELj8ENS0_18Kernel_traits_baseILj25600ES3_S3_S4_fjLj128EEEEEEEvNS0_19ForwardKernelParamsE) ;  /* 0xffffff4c68087950 */ /* 0x000fea0003c3ffff */
.L_x_13522:
        /* <DEDUP_REMOVED lines=10> */
.L_x_14556:


//--------------------- .text._ZN18transformer_engine13normalization19ln_fwd_tuned_kernelINS0_13Kernel_traitsI13__nv_bfloat16S3_13__nv_fp8_e4m3fjLj24576ELj2ELj1ELj4ELj16ENS0_18Kernel_traits_baseILj24576ES3_S3_S4_fjLj128EEEEEEEvNS0_19ForwardKernelParamsE --------------------------
	.section	.text._ZN18transformer_engine13normalization19ln_fwd_tuned_kernelINS0_13Kernel_traitsI13__nv_bfloat16S3_13__nv_fp8_e4m3fjLj24576ELj2ELj1ELj4ELj16ENS0_18Kernel_traits_baseILj24576ES3_S3_S4_fjLj128EEEEEEEvNS0_19ForwardKernelParamsE,"ax",@progbits
	.align	128
        .global         _ZN18transformer_engine13normalization19ln_fwd_tuned_kernelINS0_13Kernel_traitsI13__nv_bfloat16S3_13__nv_fp8_e4m3fjLj24576ELj2ELj1ELj4ELj16ENS0_18Kernel_traits_baseILj24576ES3_S3_S4_fjLj128EEEEEEEvNS0_19ForwardKernelParamsE
        .type           _ZN18transformer_engine13normalization19ln_fwd_tuned_kernelINS0_13Kernel_traitsI13__nv_bfloat16S3_13__nv_fp8_e4m3fjLj24576ELj2ELj1ELj4ELj16ENS0_18Kernel_traits_baseILj24576ES3_S3_S4_fjLj128EEEEEEEvNS0_19ForwardKernelParamsE,@function
        .size           _ZN18transformer_engine13normalization19ln_fwd_tuned_kernelINS0_13Kernel_traitsI13__nv_bfloat16S3_13__nv_fp8_e4m3fjLj24576ELj2ELj1ELj4ELj16ENS0_18Kernel_traits_baseILj24576ES3_S3_S4_fjLj128EEEEEEEvNS0_19ForwardKernelParamsE,(.L_x_14557 - _ZN18transformer_engine13normalization19ln_fwd_tuned_kernelINS0_13Kernel_traitsI13__nv_bfloat16S3_13__nv_fp8_e4m3fjLj24576ELj2ELj1ELj4ELj16ENS0_18Kernel_traits_baseILj24576ES3_S3_S4_fjLj128EEEEEEEvNS0_19ForwardKernelParamsE)
        .other          _ZN18transformer_engine13normalization19ln_fwd_tuned_kernelINS0_13Kernel_traitsI13__nv_bfloat16S3_13__nv_fp8_e4m3fjLj24576ELj2ELj1ELj4ELj16ENS0_18Kernel_traits_baseILj24576ES3_S3_S4_fjLj128EEEEEEEvNS0_19ForwardKernelParamsE,@"STO_CUDA_ENTRY STV_DEFAULT"
_ZN18transformer_engine13normalization19ln_fwd_tuned_kernelINS0_13Kernel_traitsI13__nv_bfloat16S3_13__nv_fp8_e4m3fjLj24576ELj2ELj1ELj4ELj16ENS0_18Kernel_traits_baseILj24576ES3_S3_S4_fjLj128EEEEEEEvNS0_19ForwardKernelParamsE:
.text._ZN18transformer_engine13normalization19ln_fwd_tuned_kernelINS0_13Kernel_traitsI13__nv_bfloat16S3_13__nv_fp8_e4m3fjLj24576ELj2ELj1ELj4ELj16ENS0_18Kernel_traits_baseILj24576ES3_S3_S4_fjLj128EEEEEEEvNS0_19ForwardKernelParamsE:
        /* <DEDUP_REMOVED lines=55> */
.L_x_13536:
        /* <DEDUP_REMOVED lines=63> */
[----:B------:R-:W-:Y:S01]  /*0760*/  IADD3 R137, R191, 0xb00, RZ ;  /* 0x00000b00bf897810 */ /* 0x000fe20007ffe0ff */
[C---:B------:R-:W-:Y:S01]  /*0770*/  IMAD.U32 R193, R97.reuse, 0x10000, RZ ;  /* 0x0001000061c17824 */ /* 0x040fe200078e00ff */
[----:B------:R-:W-:Y:S01]  /*0780*/  PRMT R191, R97, 0x7632, R191 ;  /* 0x0000763261bf7816 */ /* 0x000fe200000000bf */
[----:B------:R-:W-:Y:S02]  /*0790*/  FADD R0, R187, R0 ;  /* 0x00000000bb007221 */ /* 0x000fe40000000000 */
[----:B------:R-:W-:Y:S01]  /*07a0*/  IMAD.WIDE.U32 R136, R137, 0x10, R2 ;  /* 0x0000001089887825 */ /* 0x000fe200078e0002 */
[----:B------:R-:W-:-:S03]  /*07b0*/  SHF.L.U32 R191, R191, 0x10, RZ ;  /* 0x00000010bfbf7819 */ /* 0x000fc600000006ff */
[----:B------:R-:W-:Y:S01]  /*07c0*/  FADD R0, R193, R0 ;  /* 0x00000000c1007221 */ /* 0x000fe20000000000 */
[C---:B------:R-:W-:Y:S02]  /*07d0*/  PRMT R195, R98.reuse, 0x7632, R195 ;  /* 0x0000763262c37816 */ /* 0x040fe400000000c3 */
[----:B------:R-:W-:Y:S01]  /*07e0*/  SHF.L.U32 R197, R98, 0x10, RZ ;  /* 0x0000001062c57819 */ /* 0x000fe200000006ff */
[----:B------:R-:W-:Y:S01]  /*07f0*/  FADD R0, R191, R0 ;  /* 0x00000000bf007221 */ /* 0x000fe20000000000 */
[----:B------:R-:W2:Y:S01]  /*0800*/  LDG.E.128 R136, desc[UR8][R136.64] ;  /* 0x0000000888887981 */ /* 0x000ea2000c1e1d00 */
[----:B------:R-:W-:Y:S02]  /*0810*/  SHF.L.U32 R195, R195, 0x10, RZ ;  /* 0x00000010c3c37819 */ /* 0x000fe400000006ff */
        /* <DEDUP_REMOVED lines=126> */
[C---:B------:R-:W-:Y:S01]  /*1000*/  PRMT R0, R124.reuse, 0x7632, R0 ;  /* 0x000076327c007816 */ /* 0x040fe20000000000 */
[----:B------:R-:W-:Y:S02]  /*1010*/  IMAD.U32 R154, R124, 0x10000, RZ ;  /* 0x000100007c9a7824 */ /* 0x000fe400078e00ff */
        /* <DEDUP_REMOVED lines=71> */
[----:B------:R-:W-:-:S02]  /*1490*/  LOP3.LUT P0, RZ, R140, 0xff, RZ, 0xc0, !PT ;  /* 0x000000ff8cff7812 */ /* 0x000fc4000780c0ff */
        /* <DEDUP_REMOVED lines=226> */
.L_x_13555:
        /* <DEDUP_REMOVED lines=34> */
[----:B012--5:R-:W-:Y:S05]  /*24e0*/  CALL.REL.NOINC `($__internal_221_$__cuda_sm20_rcp_rn_f32_slowpath) ;  /* 0x0000006c00ac7944 */ /* 0x027fea0003c00000 */
[----:B------:R-:W-:Y:S05]  /*24f0*/  BRA `(.L_x_13527) ;  /* 0x0000000000107947 */ /* 0x000fea0003800000 */
.L_x_13526:
[----:B------:R-:W3:Y:S02]  /*2500*/  MUFU.RCP R3, R98 ;  /* 0x0000006200037308 */ /* 0x000ee40000001000 */
[----:B---3--:R-:W-:-:S04]  /*2510*/  FFMA R0, R98, R3, -1 ;  /* 0xbf80000062007423 */ /* 0x008fc80000000003 */
[----:B------:R-:W-:-:S04]  /*2520*/  FADD.FTZ R0, -R0, -RZ ;  /* 0x800000ff00007221 */ /* 0x000fc80000010100 */
[----:B------:R-:W-:-:S07]  /*2530*/  FFMA R0, R3, R0, R3 ;  /* 0x0000000003007223 */ /* 0x000fce0000000003 */
.L_x_13527:
[----:B------:R-:W-:Y:S05]  /*2540*/  BSYNC B0 ;  /* 0x0000000000007941 */ /* 0x000fea0003800000 */
.L_x_13525:
        /* <DEDUP_REMOVED lines=20> */
[----:B-----5:R-:W-:Y:S05]  /*2690*/  CALL.REL.NOINC `($__internal_221_$__cuda_sm20_rcp_rn_f32_slowpath) ;  /* 0x0000006c00407944 */ /* 0x020fea0003c00000 */
[----:B------:R-:W-:Y:S05]  /*26a0*/  BRA `(.L_x_13530) ;  /* 0x0000000000107947 */ /* 0x000fea0003800000 */
.L_x_13529:
[----:B------:R-:W0:Y:S02]  /*26b0*/  MUFU.RCP R0, R192 ;  /* 0x000000c000007308 */ /* 0x000e240000001000 */
[----:B0-----:R-:W-:-:S04]  /*26c0*/  FFMA R2, R192, R0, -1 ;  /* 0xbf800000c0027423 */ /* 0x001fc80000000000 */
[----:B------:R-:W-:-:S04]  /*26d0*/  FADD.FTZ R3, -R2, -RZ ;  /* 0x800000ff02037221 */ /* 0x000fc80000010100 */
[----:B------:R-:W-:-:S07]  /*26e0*/  FFMA R0, R0, R3, R0 ;  /* 0x0000000300007223 */ /* 0x000fce0000000000 */
.L_x_13530:
[----:B------:R-:W-:Y:S05]  /*26f0*/  BSYNC B0 ;  /* 0x0000000000007941 */ /* 0x000fea0003800000 */
.L_x_13528:
        /* <DEDUP_REMOVED lines=49> */
.L_x_13532:
[----:B------:R-:W2:Y:S04]  /*2a10*/  LDG.E.STRONG.GPU R0, desc[UR8][R98.64] ;  /* 0x0000000862007981 */ /* 0x000ea8000c1ef900 */
[----:B--2---:R-:W-:Y:S01]  /*2a20*/  CCTL.IVALL ;  /* 0x00000000ff00798f */ /* 0x004fe20002000000 */
[----:B------:R-:W-:Y:S05]  /*2a30*/  YIELD ;  /* 0x0000000000007946 */ /* 0x000fea0003800000 */
[----:B------:R-:W-:-:S13]  /*2a40*/  ISETP.NE.AND P1, PT, R0, R96, PT ;  /* 0x000000600000720c */ /* 0x000fda0003f25270 */
[----:B------:R-:W-:Y:S05]  /*2a50*/  @P1 BRA `(.L_x_13532) ;  /* 0xfffffffc00ec1947 */ /* 0x000fea000383ffff */
.L_x_13531:
[----:B------:R-:W-:Y:S05]  /*2a60*/  WARPSYNC.ALL ;  /* 0x0000000000007948 */ /* 0x000fea0003800000 */
[----:B------:R-:W-:Y:S01]  /*2a70*/  BAR.SYNC.DEFER_BLOCKING 0x0 ;  /* 0x0000000000007b1d */ /* 0x000fe20000010000 */
[----:B------:R-:W-:-:S06]  /*2a80*/  MOV R96, RZ ;  /* 0x000000ff00607202 */ /* 0x000fcc0000000f00 */
[----:B------:R-:W2:Y:S01]  /*2a90*/  @!P0 LDG.E.64 R96, desc[UR8][R2.64] ;  /* 0x0000000802608981 */ /* 0x000ea2000c1e1b00 */
[----:B0-----:R-:W-:Y:S01]  /*2aa0*/  MOV R99, RZ ;  /* 0x000000ff00637202 */ /* 0x001fe20000000f00 */
        /* <DEDUP_REMOVED lines=15> */
[----:B012--5:R-:W-:Y:S05]  /*2ba0*/  CALL.REL.NOINC `($__internal_221_$__cuda_sm20_rcp_rn_f32_slowpath) ;  /* 0x0000006400fc7944 */ /* 0x027fea0003c00000 */
[----:B------:R-:W-:Y:S05]  /*2bb0*/  BRA `(.L_x_13535) ;  /* 0x0000000000107947 */ /* 0x000fea0003800000 */
.L_x_13534:
[----:B------:R-:W3:Y:S02]  /*2bc0*/  MUFU.RCP R0, R194 ;  /* 0x000000c200007308 */ /* 0x000ee40000001000 */
[----:B---3--:R-:W-:-:S04]  /*2bd0*/  FFMA R2, R194, R0, -1 ;  /* 0xbf800000c2027423 */ /* 0x008fc80000000000 */
[----:B------:R-:W-:-:S04]  /*2be0*/  FADD.FTZ R3, -R2, -RZ ;  /* 0x800000ff02037221 */ /* 0x000fc80000010100 */
[----:B------:R-:W-:-:S07]  /*2bf0*/  FFMA R0, R0, R3, R0 ;  /* 0x0000000300007223 */ /* 0x000fce0000000000 */
.L_x_13535:
[----:B------:R-:W-:Y:S05]  /*2c00*/  BSYNC B0 ;  /* 0x0000000000007941 */ /* 0x000fea0003800000 */
.L_x_13533:
[----:B-1----:R-:W-:Y:S01]  /*2c10*/  FADD R2, -R101, R96 ;  /* 0x0000006065027221 */ /* 0x002fe20000000100 */
[----:B0-2---:R-:W-:Y:S01]  /*2c20*/  FADD R97, R100, R97 ;  /* 0x0000006164617221 */ /* 0x005fe20000000000 */
[----:B------:R-:W-:Y:S01]  /*2c30*/  ISETP.NE.AND P2, PT, R144, RZ, PT ;  /* 0x000000ff9000720c */ /* 0x000fe20003f45270 */
[----:B------:R-:W0:Y:S01]  /*2c40*/  LDC R100, c[0x0][0x268] ;  /* 0x00009a00ff647b82 */ /* 0x000e220000000800 */
[----:B------:R-:W-:Y:S01]  /*2c50*/  FMUL R2, R2, R2 ;  /* 0x0000000202027220 */ /* 0x000fe20000400000 */
[----:B------:R-:W-:Y:S01]  /*2c60*/  USHF.L.U32 UR12, UR5, 0x7, URZ ;  /* 0x00000007050c7899 */ /* 0x000fe2000800063f */
[----:B-----5:R-:W-:Y:S02]  /*2c70*/  SHF.L.U32 R192, R50, 0x10, RZ ;  /* 0x0000001032c07819 */ /* 0x020fe400000006ff */
[----:B------:R-:W-:Y:S01]  /*2c80*/  FMUL R3, R2, R99 ;  /* 0x0000006302037220 */ /* 0x000fe20000400000 */
[----:B------:R-:W-:Y:S02]  /*2c90*/  ISETP.NE.AND P1, PT, RZ, UR11, PT ;  /* 0x0000000bff007c0c */ /* 0x000fe4000bf25270 */
[----:B------:R-:W-:Y:S01]  /*2ca0*/  LOP3.LUT R177, R177, 0xffffff00, RZ, 0xc0, !PT ;  /* 0xffffff00b1b17812 */ /* 0x000fe200078ec0ff */
[C---:B------:R-:W-:Y:S01]  /*2cb0*/  FMUL R2, R98.reuse, R3 ;  /* 0x0000000362027220 */ /* 0x040fe20000400000 */
[----:B------:R-:W-:Y:S01]  /*2cc0*/  FMUL R98, R98, R101 ;  /* 0x0000006562627220 */ /* 0x000fe20000400000 */
[----:B------:R-:W-:Y:S01]  /*2cd0*/  IMAD R101, R161, 0xc00, RZ ;  /* 0x00000c00a1657824 */ /* 0x000fe200078e02ff */
[----:B------:R-:W-:Y:S01]  /*2ce0*/  LOP3.LUT R179, R179, 0xffffff00, RZ, 0xc0, !PT ;  /* 0xffffff00b3b37812 */ /* 0x000fe200078ec0ff */
[----:B------:R-:W-:Y:S01]  /*2cf0*/  FFMA R97, R2, R0, R97 ;  /* 0x0000000002617223 */ /* 0x000fe20000000061 */
[----:B------:R-:W-:Y:S01]  /*2d00*/  FFMA R99, R99, R96, R98 ;  /* 0x0000006063637223 */ /* 0x000fe20000000062 */
[----:B------:R-:W1:Y:S01]  /*2d10*/  @!P3 LDC.64 R2, c[0x0][0x228] ;  /* 0x00008a00ff02bb82 */ /* 0x000e620000000a00 */
[----:B------:R-:W-:-:S02]  /*2d20*/  SHF.L.U32 R96, R156, 0x10, RZ ;  /* 0x000000109c607819 */ /* 0x000fc400000006ff */
[----:B------:R-:W-:Y:S01]  /*2d30*/  FMUL R99, R99, R0 ;  /* 0x0000000063637220 */ /* 0x000fe20000400000 */
[----:B------:R-:W0:Y:S01]  /*2d40*/  SHFL.IDX PT, R97, R97, RZ, 0x1f ;  /* 0x00001fff61617589 */ /* 0x000e2200000e0000 */
[----:B------:R-:W-:Y:S01]  /*2d50*/  SHF.L.U32 R98, R48, 0x10, RZ ;  /* 0x0000001030627819 */ /* 0x000fe200000006ff */
[----:B------:R-:W-:Y:S01]  /*2d60*/  @P2 FADD R96, R96, 1 ;  /* 0x3f80000060602421 */ /* 0x000fe20000000000 */
[----:B------:R-:W-:Y:S02]  /*2d70*/  LOP3.LUT R181, R181, 0xffffff00, RZ, 0xc0, !PT ;  /* 0xffffff00b5b57812 */ /* 0x000fe400078ec0ff */
[----:B------:R-:W2:Y:S01]  /*2d80*/  SHFL.IDX PT, R99, R99, RZ, 0x1f ;  /* 0x00001fff63637589 */ /* 0x000ea200000e0000 */
[----:B------:R-:W-:Y:S02]  /*2d90*/  LOP3.LUT R183, R183, 0xffffff00, RZ, 0xc0, !PT ;  /* 0xffffff00b7b77812 */ /* 0x000fe400078ec0ff */
[----:B------:R-:W-:Y:S02]  /*2da0*/  LOP3.LUT R185, R185, 0xffffff00, RZ, 0xc0, !PT ;  /* 0xffffff00b9b97812 */ /* 0x000fe400078ec0ff */
[----:B------:R-:W-:-:S04]  /*2db0*/  IADD3 R142, R142, 0x1, RZ ;  /* 0x000000018e8e7810 */ /* 0x000fc80007ffe0ff */
[----:B------:R-:W-:Y:S01]  /*2dc0*/  LOP3.LUT R142, R142, 0x3, RZ, 0xc0, !PT ;  /* 0x000000038e8e7812 */ /* 0x000fe200078ec0ff */
[----:B-1----:R-:W-:-:S04]  /*2dd0*/  @!P3 IMAD.WIDE R2, R161, 0x4, R2 ;  /* 0x00000004a102b825 */ /* 0x002fc800078e0202 */
[----:B0-----:R-:W-:Y:S01]  /*2de0*/  FFMA R100, R97, 4.0690105379326269031e-05, R100 ;  /* 0x382aaaab61647823 */ /* 0x001fe20000000064 */
[----:B------:R-:W-:-:S04]  /*2df0*/  PRMT R97, R48, 0x7632, R97 ;  /* 0x0000763230617816 */ /* 0x000fc80000000061 */
[----:B------:R-:W-:Y:S02]  /*2e00*/  FSETP.GEU.AND P0, PT, |R100|, 1.175494350822287508e-38, PT ;  /* 0x008000006400780b */ /* 0x000fe40003f0e200 */
[----:B--2---:R-:W-:Y:S02]  /*2e10*/  R2UR UR14, R99 ;  /* 0x00000000630e72ca */ /* 0x004fe400000e0000 */
[----:B------:R-:W-:Y:S01]  /*2e20*/  MOV R99, UR12 ;  /* 0x0000000c00637c02 */ /* 0x000fe20008000f00 */
[----:B------:R-:W-:Y:S01]  /*2e30*/  ULDC.64 UR12, c[0x0][0x288] ;  /* 0x0000a200000c7ab9 */ /* 0x000fe20000000a00 */
[----:B------:R-:W-:Y:S02]  /*2e40*/  SHF.L.U32 R190, R97, 0x10, RZ ;  /* 0x0000001061be7819 */ /* 0x000fe400000006ff */
[----:B------:R-:W-:-:S05]  /*2e50*/  LOP3.LUT R99, R99, 0x80, R148, 0xe2, !PT ;  /* 0x0000008063637812 */ /* 0x000fca00078ee294 */
        /* <DEDUP_REMOVED lines=20> */
[----:B-1----:R-:W-:Y:S01]  /*2fa0*/  FADD R3, R145, -UR14 ;  /* 0x8000000e91037e21 */ /* 0x002fe20008000000 */
        /* <DEDUP_REMOVED lines=34> */
[----:B------:R-:W-:Y:S01]  /*31d0*/  FADD R249, R249, -UR14 ;  /* 0x8000000ef9f97e21 */ /* 0x000fe20008000000 */
        /* <DEDUP_REMOVED lines=16> */
[----:B------:R-:W-:Y:S01]  /*32e0*/  PRMT R153, R158, 0x7632, R153 ;  /* 0x000076329e997816 */ /* 0x000fe20000000099 */
[--C-:B------:R-:W-:Y:S01]  /*32f0*/  FFMA R147, R151, R96, R98.reuse ;  /* 0x0000006097937223 */ /* 0x100fe20000000062 */
[----:B------:R-:W-:Y:S01]  /*3300*/  SHF.L.U32 R2, R101, 0x10, RZ ;  /* 0x0000001065027819 */ /* 0x000fe200000006ff */
        /* <DEDUP_REMOVED lines=14> */
[----:B------:R-:W-:Y:S01]  /*33f0*/  @P2 FADD R98, R98, 1 ;  /* 0x3f80000062622421 */ /* 0x000fe20000000000 */
[----:B------:R-:W-:Y:S01]  /*3400*/  SHF.L.U32 R100, R100, 0x10, RZ ;  /* 0x0000001064647819 */ /* 0x000fe200000006ff */
[----:B------:R-:W-:Y:S01]  /*3410*/  FFMA R3, R3, R194, R196 ;  /* 0x000000c203037223 */ /* 0x000fe200000000c4 */
[----:B------:R-:W-:Y:S01]  /*3420*/  SHF.L.U32 R194, R149, 0x10, RZ ;  /* 0x0000001095c27819 */ /* 0x000fe200000006ff */
[----:B------:R-:W-:Y:S01]  /*3430*/  FMUL R189, R189, UR4 ;  /* 0x00000004bdbd7c20 */ /* 0x000fe20008400000 */
[----:B------:R-:W-:Y:S01]  /*3440*/  PRMT R151, R52, 0x7632, R151 ;  /* 0x0000763234977816 */ /* 0x000fe20000000097 */
[----:B------:R-:W-:Y:S01]  /*3450*/  FFMA R149, R141, R98, R100 ;  /* 0x000000628d957223 */ /* 0x000fe20000000064 */
        /* <DEDUP_REMOVED lines=16> */
[----:B------:R-:W-:Y:S01]  /*3560*/  PRMT R153, R6, 0x7632, R153 ;  /* 0x0000763206997816 */ /* 0x000fe20000000099 */
[----:B------:R-:W-:Y:S01]  /*3570*/  FFMA R187, R191, R98, R100 ;  /* 0x00000062bfbb7223 */ /* 0x000fe20000000064 */
[----:B------:R-:W-:Y:S01]  /*3580*/  PRMT R98, R7, 0x7632, R98 ;  /* 0x0000763207627816 */ /* 0x000fe20000000062 */
[----:B------:R-:W-:Y:S01]  /*3590*/  FFMA R145, R145, R190, R192 ;  /* 0x000000be91917223 */ /* 0x000fe200000000c0 */
[----:B------:R-:W-:Y:S01]  /*35a0*/  SHF.L.U32 R190, R4, 0x10, RZ ;  /* 0x0000001004be7819 */ /* 0x000fe200000006ff */
[----:B------:R-:W-:Y:S01]  /*35b0*/  FFMA R151, R143, R2, R96 ;  /* 0x000000028f977223 */ /* 0x000fe20000000060 */
[----:B------:R-:W-:Y:S01]  /*35c0*/  PRMT R155, R54, 0x7632, R155 ;  /* 0x00007632369b7816 */ /* 0x000fe2000000009b */
[----:B------:R-:W-:Y:S01]  /*35d0*/  IMAD.U32 R2, R5, 0x10000, RZ ;  /* 0x0001000005027824 */ /* 0x000fe200078e00ff */
[----:B------:R-:W-:Y:S01]  /*35e0*/  SHF.L.U32 R194, R153, 0x10, RZ ;  /* 0x0000001099c27819 */ /* 0x000fe200000006ff */
[----:B------:R-:W-:Y:S01]  /*35f0*/  @P2 FADD R190, R190, 1 ;  /* 0x3f800000bebe2421 */ /* 0x000fe20000000000 */
        /* <DEDUP_REMOVED lines=28> */
[----:B------:R-:W-:Y:S01]  /*37c0*/  SHF.L.U32 R98, R98, 0x10, RZ ;  /* 0x0000001062627819 */ /* 0x000fe200000006ff */
[----:B------:R-:W-:Y:S01]  /*37d0*/  FFMA R191, R203, R194, R196 ;  /* 0x000000c2cbbf7223 */ /* 0x000fe200000000c4 */
        /* <DEDUP_REMOVED lines=63> */
[----:B------:R-:W-:Y:S01]  /*3bd0*/  FMUL R223, R223, UR4 ;  /* 0x00000004dfdf7c20 */ /* 0x000fe20008400000 */
[----:B------:R-:W-:Y:S01]  /*3be0*/  SHF.L.U32 R2, R13, 0x10, RZ ;  /* 0x000000100d027819 */ /* 0x000fe200000006ff */
[----:B------:R-:W-:Y:S01]  /*3bf0*/  @P2 FADD R194, R194, 1 ;  /* 0x3f800000c2c22421 */ /* 0x000fe20000000000 */
[----:B------:R-:W-:Y:S01]  /*3c00*/  SHF.L.U32 R196, R196, 0x10, RZ ;  /* 0x00000010c4c47819 */ /* 0x000fe200000006ff */
[----:B------:R-:W-:Y:S01]  /*3c10*/  FFMA R207, R219, R190, R192 ;  /* 0x000000bedbcf7223 */ /* 0x000fe200000000c0 */
        /* <DEDUP_REMOVED lines=13> */
[----:B------:R-:W-:Y:S01]  /*3cf0*/  FMUL R225, R225, UR4 ;  /* 0x00000004e1e17c20 */ /* 0x000fe20008400000 */
[----:B------:R-:W-:Y:S01]  /*3d00*/  FFMA R217, R221, R2, R96 ;  /* 0x00000002ddd97223 */ /* 0x000fe20000000060 */
        /* <DEDUP_REMOVED lines=15> */
[----:B------:R-:W-:Y:S01]  /*3e00*/  FMUL R231, R231, UR4 ;  /* 0x00000004e7e77c20 */ /* 0x000fe20008400000 */
[----:B------:R-:W-:Y:S01]  /*3e10*/  SHF.L.U32 R96, R63, 0x10, RZ ;  /* 0x000000103f607819 */ /* 0x000fe200000006ff */
[----:B------:R-:W-:Y:S01]  /*3e20*/  FFMA R107, R229, R194, R196 ;  /* 0x000000c2e56b7223 */ /* 0x000fe200000000c4 */
[----:B------:R-:W-:Y:S01]  /*3e30*/  SHF.L.U32 R192, R64, 0x10, RZ ;  /* 0x0000001040c07819 */ /* 0x000fe200000006ff */
[----:B------:R-:W-:Y:S01]  /*3e40*/  IMAD.U32 R100, R100, 0x10000, RZ ;  /* 0x0001000064647824 */ /* 0x000fe200078e00ff */
[----:B------:R-:W-:Y:S01]  /*3e50*/  PRMT R194, R18, 0x7632, R194 ;  /* 0x0000763212c27816 */ /* 0x000fe200000000c2 */
[----:B------:R-:W-:Y:S01]  /*3e60*/  @P2 FADD R98, R98, 1 ;  /* 0x3f80000062622421 */ /* 0x000fe20000000000 */
[----:B------:R-:W-:Y:S01]  /*3e70*/  FMUL R109, R109, UR4 ;  /* 0x000000046d6d7c20 */ /* 0x000fe20008400000 */
[----:B------:R-:W-:Y:S01]  /*3e80*/  FFMA R223, R227, R2, R96 ;  /* 0x00000002e3df7223 */ /* 0x000fe20000000060 */
        /* <DEDUP_REMOVED lines=28> */
[----:B------:R-:W-:Y:S01]  /*4050*/  FMUL R239, R239, UR4 ;  /* 0x00000004efef7c20 */ /* 0x000fe20008400000 */
[----:B------:R-:W-:Y:S01]  /*4060*/  SHF.L.U32 R96, R67, 0x10, RZ ;  /* 0x0000001043607819 */ /* 0x000fe200000006ff */
[----:B------:R-:W-:Y:S01]  /*4070*/  FFMA R233, R111, R98, R100 ;  /* 0x000000626fe97223 */ /* 0x000fe20000000064 */
[----:B------:R-:W-:Y:S01]  /*4080*/  SHF.L.U32 R192, R68, 0x10, RZ ;  /* 0x0000001044c07819 */ /* 0x000fe200000006ff */
[----:B------:R-:W-:Y:S01]  /*4090*/  @P2 FADD R190, R190, 1 ;  /* 0x3f800000bebe2421 */ /* 0x000fe20000000000 */
        /* <DEDUP_REMOVED lines=28> */
[----:B------:R-:W-:Y:S01]  /*4260*/  FADD R247, R247, -UR14 ;  /* 0x8000000ef7f77e21 */ /* 0x000fe20008000000 */
        /* <DEDUP_REMOVED lines=22> */
[----:B------:R-:W-:Y:S01]  /*43d0*/  FFMA R113, R247, R194, R196 ;  /* 0x000000c2f7717223 */ /* 0x000fe200000000c4 */
[----:B------:R-:W-:Y:S01]  /*43e0*/  SHF.L.U32 R100, R100, 0x10, RZ ;  /* 0x0000001064647819 */ /* 0x000fe200000006ff */
[----:B------:R-:W-:Y:S01]  /*43f0*/  @P2 FADD R98, R98, 1 ;  /* 0x3f80000062622421 */ /* 0x000fe20000000000 */
[----:B------:R-:W-:Y:S01]  /*4400*/  SHF.L.U32 R192, R192, 0x10, RZ ;  /* 0x00000010c0c07819 */ /* 0x000fe200000006ff */
[----:B------:R-:W-:Y:S01]  /*4410*/  FMUL R115, R115, UR4 ;  /* 0x0000000473737c20 */ /* 0x000fe20008400000 */
        /* <DEDUP_REMOVED lines=13> */
[----:B------:R-:W-:Y:S01]  /*44f0*/  FADD R106, R106, -UR14 ;  /* 0x8000000e6a6a7e21 */ /* 0x000fe20008000000 */
[----:B------:R-:W-:Y:S01]  /*4500*/  PRMT R190, R74, 0x7632, R190 ;  /* 0x000076324abe7816 */ /* 0x000fe200000000be */
[----:B------:R-:W-:Y:S01]  /*4510*/  FADD R118, R118, -UR14 ;  /* 0x8000000e76767e21 */ /* 0x000fe20008000000 */
[----:B------:R-:W-:Y:S01]  /*4520*/  SHF.L.U32 R116, R116, 0x10, RZ ;  /* 0x0000001074747819 */ /* 0x000fe200000006ff */
[----:B------:R-:W-:Y:S01]  /*4530*/  IMAD.U32 R251, R73, 0x10000, RZ ;  /* 0x0001000049fb7824 */ /* 0x000fe200078e00ff */
[----:B------:R-:W-:Y:S01]  /*4540*/  SHF.L.U32 R100, R26, 0x10, RZ ;  /* 0x000000101a647819 */ /* 0x000fe200000006ff */
[----:B------:R-:W-:Y:S01]  /*4550*/  @P2 FADD R249, R249, 1 ;  /* 0x3f800000f9f92421 */ /* 0x000fe20000000000 */
[----:B------:R-:W-:Y:S01]  /*4560*/  SHF.L.U32 R98, R98, 0x10, RZ ;  /* 0x0000001062627819 */ /* 0x000fe200000006ff */
[----:B------:R-:W-:Y:S01]  /*4570*/  FMUL R104, R104, UR4 ;  /* 0x0000000468687c20 */ /* 0x000fe20008400000 */
[----:B------:R-:W-:Y:S01]  /*4580*/  SHF.L.U32 R190, R190, 0x10, RZ ;  /* 0x00000010bebe7819 */ /* 0x000fe200000006ff */
[----:B------:R-:W-:Y:S01]  /*4590*/  @P2 FADD R96, R96, 1 ;  /* 0x3f80000060602421 */ /* 0x000fe20000000000 */
[----:B------:R-:W-:Y:S01]  /*45a0*/  FMUL R117, R117, UR4 ;  /* 0x0000000475757c20 */ /* 0x000fe20008400000 */
[----:B------:R-:W-:Y:S01]  /*45b0*/  SHF.L.U32 R102, R74, 0x10, RZ ;  /* 0x000000104a667819 */ /* 0x000fe200000006ff */
[----:B------:R-:W-:Y:S01]  /*45c0*/  @P2 FADD R116, R116, 1 ;  /* 0x3f80000074742421 */ /* 0x000fe20000000000 */
[----:B------:R-:W-:Y:S01]  /*45d0*/  FMUL R106, R106, UR4 ;  /* 0x000000046a6a7c20 */ /* 0x000fe20008400000 */
[----:B------:R-:W-:Y:S01]  /*45e0*/  @P2 FADD R100, R100, 1 ;  /* 0x3f80000064642421 */ /* 0x000fe20000000000 */
[----:B------:R-:W-:Y:S01]  /*45f0*/  FMUL R118, R118, UR4 ;  /* 0x0000000476767c20 */ /* 0x000fe20008400000 */
[----:B------:R-:W-:Y:S01]  /*4600*/  FFMA R2, R104, R249, R251 ;  /* 0x000000f968027223 */ /* 0x000fe200000000fb */
[----:B------:R-:W-:Y:S01]  /*4610*/  FFMA R249, R117, R96, R98 ;  /* 0x0000006075f97223 */ /* 0x000fe20000000062 */
[----:B------:R-:W-:Y:S01]  /*4620*/  FFMA R117, R106, R116, R190 ;  /* 0x000000746a757223 */ /* 0x000fe200000000be */
[C---:B------:R-:W-:Y:S01]  /*4630*/  PRMT R98, R27.reuse, 0x7632, R98 ;  /* 0x000076321b627816 */ /* 0x040fe20000000062 */
[----:B------:R-:W-:Y:S01]  /*4640*/  FFMA R251, R118, R100, R102 ;  /* 0x0000006476fb7223 */ /* 0x000fe20000000066 */
[----:B------:R-:W-:Y:S01]  /*4650*/  PRMT R116, R28, 0x7632, R116 ;  /* 0x000076321c747816 */ /* 0x000fe20000000074 */
[----:B------:R-:W-:Y:S01]  /*4660*/  FADD R108, R108, -UR14 ;  /* 0x8000000e6c6c7e21 */ /* 0x000fe20008000000 */
[----:B------:R-:W-:Y:S01]  /*4670*/  SHF.L.U32 R100, R27, 0x10, RZ ;  /* 0x000000101b647819 */ /* 0x000fe200000006ff */
[----:B------:R-:W-:Y:S01]  /*4680*/  FADD R120, R120, -UR14 ;  /* 0x8000000e78787e21 */ /* 0x000fe20008000000 */
[----:B------:R-:W-:Y:S01]  /*4690*/  SHF.L.U32 R104, R28, 0x10, RZ ;  /* 0x000000101c687819 */ /* 0x000fe200000006ff */
[----:B------:R-:W-:Y:S01]  /*46a0*/  FADD R119, R119, -UR14 ;  /* 0x8000000e77777e21 */ /* 0x000fe20008000000 */
[C---:B------:R-:W-:Y:S01]  /*46b0*/  PRMT R102, R75.reuse, 0x7632, R102 ;  /* 0x000076324b667816 */ /* 0x040fe20000000066 */
        /* <DEDUP_REMOVED lines=19> */
[----:B------:R-:W-:Y:S01]  /*47f0*/  PRMT R106, R29, 0x7632, R106 ;  /* 0x000076321d6a7816 */ /* 0x000fe2000000006a */
[--C-:B------:R-:W-:Y:S01]  /*4800*/  FFMA R119, R110, R116, R118.reuse ;  /* 0x000000746e777223 */ /* 0x100fe20000000076 */
[----:B------:R-:W-:Y:S01]  /*4810*/  PRMT R118, R30, 0x7632, R118 ;  /* 0x000076321e767816 */ /* 0x000fe20000000076 */
[----:B------:R-:W-:Y:S01]  /*4820*/  FADD R121, R121, -UR14 ;  /* 0x8000000e79797e21 */ /* 0x000fe20008000000 */
[----:B------:R-:W-:Y:S01]  /*4830*/  PRMT R108, R77, 0x7632, R108 ;  /* 0x000076324d6c7816 */ /* 0x000fe2000000006c */
[----:B------:R-:W-:Y:S01]  /*4840*/  FADD R112, R112, -UR14 ;  /* 0x8000000e70707e21 */ /* 0x000fe20008000000 */
[----:B------:R-:W-:Y:S01]  /*4850*/  SHF.L.U32 R106, R106, 0x10, RZ ;  /* 0x000000106a6a7819 */ /* 0x000fe200000006ff */
[----:B------:R-:W-:Y:S01]  /*4860*/  FADD R122, R122, -UR14 ;  /* 0x8000000e7a7a7e21 */ /* 0x000fe20008000000 */
[----:B------:R-:W-:Y:S01]  /*4870*/  SHF.L.U32 R104, R29, 0x10, RZ ;  /* 0x000000101d687819 */ /* 0x000fe200000006ff */
        /* <DEDUP_REMOVED lines=17> */
[----:B------:R-:W-:Y:S01]  /*4990*/  ISETP.NE.U32.AND P0, PT, RZ, UR12, PT ;  /* 0x0000000cff007c0c */ /* 0x000fe2000bf05070 */
[----:B------:R-:W-:Y:S01]  /*49a0*/  FFMA R104, R112, R104, R102 ;  /* 0x0000006870687223 */ /* 0x000fe20000000066 */
[----:B------:R-:W-:Y:S01]  /*49b0*/  FFMA R106, R122, R110, R116 ;  /* 0x0000006e7a6a7223 */ /* 0x000fe20000000074 */
[----:B------:R-:W-:Y:S01]  /*49c0*/  FFMA R102, R114, R118, R120 ;  /* 0x0000007672667223 */ /* 0x000fe20000000078 */
[C---:B------:R-:W-:Y:S01]  /*49d0*/  SHF.L.U32 R112, R31.reuse, 0x10, RZ ;  /* 0x000000101f707819 */ /* 0x040fe200000006ff */
[----:B------:R-:W-:Y:S01]  /*49e0*/  FADD R152, R152, -UR14 ;  /* 0x8000000e98987e21 */ /* 0x000fe20008000000 */
[----:B------:R-:W-:Y:S01]  /*49f0*/  PRMT R110, R31, 0x7632, R110 ;  /* 0x000076321f6e7816 */ /* 0x000fe2000000006e */
[----:B------:R-:W-:Y:S01]  /*4a00*/  FADD R154, R154, -UR14 ;  /* 0x8000000e9a9a7e21 */ /* 0x000fe20008000000 */
[----:B------:R-:W-:Y:S01]  /*4a10*/  SHF.L.U32 R116, R32, 0x10, RZ ;  /* 0x0000001020747819 */ /* 0x000fe200000006ff */
[----:B------:R-:W-:Y:S01]  /*4a20*/  @P2 FADD R112, R112, 1 ;  /* 0x3f80000070702421 */ /* 0x000fe20000000000 */
[----:B------:R-:W-:Y:S01]  /*4a30*/  PRMT R120, R32, 0x7632, R120 ;  /* 0x0000763220787816 */ /* 0x000fe20000000078 */
[----:B------:R-:W-:Y:S01]  /*4a40*/  IMAD.U32 R110, R110, 0x10000, RZ ;  /* 0x000100006e6e7824 */ /* 0x000fe200078e00ff */
[----:B------:R-:W-:Y:S01]  /*4a50*/  ISETP.NE.AND.EX P0, PT, RZ, UR13, PT, P0 ;  /* 0x0000000dff007c0c */ /* 0x000fe2000bf05300 */
[----:B------:R-:W-:Y:S01]  /*4a60*/  FADD R123, R123, -UR14 ;  /* 0x8000000e7b7b7e21 */ /* 0x000fe20008000000 */
[C---:B------:R-:W-:Y:S01]  /*4a70*/  SHF.L.U32 R108, R79.reuse, 0x10, RZ ;  /* 0x000000104f6c7819 */ /* 0x040fe200000006ff */
[----:B------:R-:W-:Y:S01]  /*4a80*/  FMUL R152, R152, UR4 ;  /* 0x0000000498987c20 */ /* 0x000fe20008400000 */
[----:B------:R-:W-:Y:S01]  /*4a90*/  PRMT R114, R79, 0x7632, R114 ;  /* 0x000076324f727816 */ /* 0x000fe20000000072 */
        /* <DEDUP_REMOVED lines=16> */
[----:B------:R-:W-:Y:S01]  /*4ba0*/  FFMA R123, R124, R120, R122 ;  /* 0x000000787c7b7223 */ /* 0x000fe2000000007a */
[----:B------:R-:W-:Y:S01]  /*4bb0*/  SHF.L.U32 R118, R33, 0x10, RZ ;  /* 0x0000001021767819 */ /* 0x000fe200000006ff */
[----:B------:R-:W-:Y:S01]  /*4bc0*/  FADD R160, R160, -UR14 ;  /* 0x8000000ea0a07e21 */ /* 0x000fe20008000000 */
[----:B------:R-:W-:Y:S01]  /*4bd0*/  PRMT R120, R81, 0x7632, R120 ;  /* 0x0000763251787816 */ /* 0x000fe20000000078 */
[----:B------:R-:W-:Y:S01]  /*4be0*/  FADD R125, R125, -UR14 ;  /* 0x8000000e7d7d7e21 */ /* 0x000fe20008000000 */
[----:B------:R-:W-:Y:S01]  /*4bf0*/  SHF.L.U32 R116, R116, 0x10, RZ ;  /* 0x0000001074747819 */ /* 0x000fe200000006ff */
[----:B------:R-:W-:Y:S01]  /*4c00*/  FADD R162, R162, -UR14 ;  /* 0x8000000ea2a27e21 */ /* 0x000fe20008000000 */
[----:B------:R-:W-:Y:S01]  /*4c10*/  @P0 FMNMX R146, R146, |R99|, !PT ;  /* 0x4000006392920209 */ /* 0x000fe20007800000 */
[----:B------:R-:W-:Y:S01]  /*4c20*/  @P2 FADD R118, R118, 1 ;  /* 0x3f80000076762421 */ /* 0x000fe20000000000 */
[----:B------:R-:W-:Y:S01]  /*4c30*/  SHF.L.U32 R122, R34, 0x10, RZ ;  /* 0x00000010227a7819 */ /* 0x000fe200000006ff */
[----:B------:R-:W-:Y:S01]  /*4c40*/  FMUL R160, R160, UR4 ;  /* 0x00000004a0a07c20 */ /* 0x000fe20008400000 */
[----:B------:R-:W-:Y:S01]  /*4c50*/  PRMT R152, R34, 0x7632, R152 ;  /* 0x0000763222987816 */ /* 0x000fe20000000098 */
[----:B------:R-:W-:Y:S01]  /*4c60*/  @P2 FADD R116, R116, 1 ;  /* 0x3f80000074742421 */ /* 0x000fe20000000000 */
[----:B------:R-:W-:Y:S01]  /*4c70*/  SHF.L.U32 R114, R81, 0x10, RZ ;  /* 0x0000001051727819 */ /* 0x000fe200000006ff */
[----:B------:R-:W-:Y:S01]  /*4c80*/  FMUL R125, R125, UR4 ;  /* 0x000000047d7d7c20 */ /* 0x000fe20008400000 */
[----:B------:R-:W-:Y:S01]  /*4c90*/  SHF.L.U32 R120, R120, 0x10, RZ ;  /* 0x0000001078787819 */ /* 0x000fe200000006ff */
[----:B------:R-:W-:Y:S01]  /*4ca0*/  @P2 FADD R122, R122, 1 ;  /* 0x3f8000007a7a2421 */ /* 0x000fe20000000000 */
[----:B------:R-:W-:Y:S01]  /*4cb0*/  @P0 FMNMX R146, R146, |R97|, !PT ;  /* 0x4000006192920209 */ /* 0x000fe20007800000 */
[----:B------:R-:W-:Y:S01]  /*4cc0*/  FADD R126, R126, -UR14 ;  /* 0x8000000e7e7e7e21 */ /* 0x000fe20008000000 */
        /* <DEDUP_REMOVED lines=10> */
[----:B------:R-:W-:Y:S01]  /*4d70*/  FFMA R116, R162, R122, R124 ;  /* 0x0000007aa2747223 */ /* 0x000fe2000000007c */
[----:B------:R-:W-:Y:S01]  /*4d80*/  PRMT R122, R35, 0x7632, R122 ;  /* 0x00007632237a7816 */ /* 0x000fe2000000007a */
[----:B------:R-:W-:Y:S01]  /*4d90*/  FADD R127, R127, -UR14 ;  /* 0x8000000e7f7f7e21 */ /* 0x000fe20008000000 */
[----:B------:R-:W-:Y:S01]  /*4da0*/  @P0 FMNMX R146, R146, |R101|, !PT ;  /* 0x4000006592920209 */ /* 0x000fe20007800000 */
[----:B------:R-:W-:Y:S01]  /*4db0*/  FFMA R125, R126, R152, R154 ;  /* 0x000000987e7d7223 */ /* 0x000fe2000000009a */
[----:B------:R-:W-:Y:S01]  /*4dc0*/  PRMT R126, R83, 0x7632, R126 ;  /* 0x00007632537e7816 */ /* 0x000fe2000000007e */
[----:B------:R-:W-:Y:S01]  /*4dd0*/  FADD R128, R128, -UR14 ;  /* 0x8000000e80807e21 */ /* 0x000fe20008000000 */
[----:B------:R-:W-:Y:S01]  /*4de0*/  SHF.L.U32 R122, R122, 0x10, RZ ;  /* 0x000000107a7a7819 */ /* 0x000fe200000006ff */
[----:B------:R-:W-:Y:S01]  /*4df0*/  FMUL R127, R127, UR4 ;  /* 0x000000047f7f7c20 */ /* 0x000fe20008400000 */
[----:B------:R-:W-:Y:S01]  /*4e00*/  SHF.L.U32 R152, R36, 0x10, RZ ;  /* 0x0000001024987819 */ /* 0x000fe200000006ff */
[----:B------:R-:W-:Y:S01]  /*4e10*/  FMUL R128, R128, UR4 ;  /* 0x0000000480807c20 */ /* 0x000fe20008400000 */
[----:B------:R-:W-:Y:S01]  /*4e20*/  @P0 FMNMX R146, R146, |R145|, !PT ;  /* 0x4000009192920209 */ /* 0x000fe20007800000 */
[----:B------:R-:W-:Y:S01]  /*4e30*/  @P2 FADD R122, R122, 1 ;  /* 0x3f8000007a7a2421 */ /* 0x000fe20000000000 */
[----:B------:R-:W-:Y:S01]  /*4e40*/  PRMT R160, R36, 0x7632, R160 ;  /* 0x0000763224a07816 */ /* 0x000fe200000000a0 */
[----:B------:R-:W-:Y:S01]  /*4e50*/  @P2 FADD R152, R152, 1 ;  /* 0x3f80000098982421 */ /* 0x000fe20000000000 */
[----:B------:R-:W-:Y:S01]  /*4e60*/  SHF.L.U32 R126, R126, 0x10, RZ ;  /* 0x000000107e7e7819 */ /* 0x000fe200000006ff */
[----:B------:R-:W-:Y:S01]  /*4e70*/  FADD R164, R164, -UR14 ;  /* 0x8000000ea4a47e21 */ /* 0x000fe20008000000 */
[----:B------:R-:W-:Y:S01]  /*4e80*/  SHF.L.U32 R154, R84, 0x10, RZ ;  /* 0x00000010549a7819 */ /* 0x000fe200000006ff */
[----:B------:R-:W-:Y:S01]  /*4e90*/  FADD R166, R166, -UR14 ;  /* 0x8000000ea6a67e21 */ /* 0x000fe20008000000 */
[----:B------:R-:W-:Y:S01]  /*4ea0*/  @P0 FMNMX R146, R146, |R3|, !PT ;  /* 0x4000000392920209 */ /* 0x000fe20007800000 */
[----:B------:R-:W-:Y:S01]  /*4eb0*/  FFMA R127, R127, R122, R126 ;  /* 0x0000007a7f7f7223 */ /* 0x000fe2000000007e */
        /* <DEDUP_REMOVED lines=13> */
[----:B------:R-:W-:Y:S01]  /*4f90*/  FFMA R124, R164, R124, R120 ;  /* 0x0000007ca47c7223 */ /* 0x000fe20000000078 */
[----:B------:R-:W-:Y:S01]  /*4fa0*/  @P0 FMNMX R146, R146, |R149|, !PT ;  /* 0x4000009592920209 */ /* 0x000fe20007800000 */
[----:B------:R-:W-:Y:S01]  /*4fb0*/  FADD R129, R129, -UR14 ;  /* 0x8000000e81817e21 */ /* 0x000fe20008000000 */
[----:B------:R-:W-:Y:S01]  /*4fc0*/  SHF.L.U32 R152, R37, 0x10, RZ ;  /* 0x0000001025987819 */ /* 0x000fe200000006ff */
[----:B------:R-:W-:Y:S01]  /*4fd0*/  FFMA R120, R166, R160, R162 ;  /* 0x000000a0a6787223 */ /* 0x000fe200000000a2 */
[C---:B------:R-:W-:Y:S01]  /*4fe0*/  PRMT R154, R85.reuse, 0x7632, R154 ;  /* 0x00007632559a7816 */ /* 0x040fe2000000009a */
        /* <DEDUP_REMOVED lines=10> */
[----:B------:R-:W-:Y:S01]  /*5090*/  FADD R170, R170, -UR14 ;  /* 0x8000000eaaaa7e21 */ /* 0x000fe20008000000 */
[----:B------:R-:W-:Y:S01]  /*50a0*/  SHF.L.U32 R154, R154, 0x10, RZ ;  /* 0x000000109a9a7819 */ /* 0x000fe200000006ff */
[----:B------:R-:W-:Y:S01]  /*50b0*/  @P2 FADD R160, R160, 1 ;  /* 0x3f800000a0a02421 */ /* 0x000fe20000000000 */
[----:B------:R-:W-:Y:S01]  /*50c0*/  @P0 FMNMX R146, R146, |R141|, !PT ;  /* 0x4000008d92920209 */ /* 0x000fe20007800000 */
[----:B------:R-:W-:Y:S01]  /*50d0*/  FMUL R130, R130, UR4 ;  /* 0x0000000482827c20 */ /* 0x000fe20008400000 */
[----:B------:R-:W-:Y:S01]  /*50e0*/  SHF.L.U32 R162, R86, 0x10, RZ ;  /* 0x0000001056a27819 */ /* 0x000fe200000006ff */
[----:B------:R-:W-:Y:S01]  /*50f0*/  FFMA R152, R168, R152, R126 ;  /* 0x00000098a8987223 */ /* 0x000fe2000000007e */
[----:B------:R-:W-:Y:S01]  /*5100*/  PRMT R166, R86, 0x7632, R166 ;  /* 0x0000763256a67816 */ /* 0x000fe200000000a6 */
[----:B------:R-:W-:Y:S01]  /*5110*/  FFMA R126, R129, R128, R154 ;  /* 0x00000080817e7223 */ /* 0x000fe2000000009a */
[----:B------:R-:W-:Y:S01]  /*5120*/  SHF.L.U32 R164, R164, 0x10, RZ ;  /* 0x00000010a4a47819 */ /* 0x000fe200000006ff */
[----:B------:R-:W-:Y:S01]  /*5130*/  FMUL R170, R170, UR4 ;  /* 0x00000004aaaa7c20 */ /* 0x000fe20008400000 */
[C---:B------:R-:W-:Y:S01]  /*5140*/  PRMT R129, R39.reuse, 0x7632, R129 ;  /* 0x0000763227817816 */ /* 0x040fe20000000081 */
[----:B------:R-:W-:Y:S01]  /*5150*/  IMAD.U32 R166, R166, 0x10000, RZ ;  /* 0x00010000a6a67824 */ /* 0x000fe200078e00ff */
[----:B------:R-:W-:Y:S01]  /*5160*/  @P0 FMNMX R146, R146, |R189|, !PT ;  /* 0x400000bd92920209 */ /* 0x000fe20007800000 */
[----:B------:R-:W-:Y:S01]  /*5170*/  @P2 FADD R164, R164, 1 ;  /* 0x3f800000a4a42421 */ /* 0x000fe20000000000 */
[----:B------:R-:W-:Y:S01]  /*5180*/  FFMA R128, R130, R160, R162 ;  /* 0x000000a082807223 */ /* 0x000fe200000000a2 */
[----:B------:R-:W-:Y:S01]  /*5190*/  SHF.L.U32 R160, R39, 0x10, RZ ;  /* 0x0000001027a07819 */ /* 0x000fe200000006ff */
[----:B------:R-:W-:Y:S01]  /*51a0*/  FADD R131, R131, -UR14 ;  /* 0x8000000e83837e21 */ /* 0x000fe20008000000 */
[----:B------:R-:W-:Y:S01]  /*51b0*/  PRMT R168, R40, 0x7632, R168 ;  /* 0x0000763228a87816 */ /* 0x000fe200000000a8 */
[----:B------:R-:W-:Y:S01]  /*51c0*/  FADD R172, R172, -UR14 ;  /* 0x8000000eacac7e21 */ /* 0x000fe20008000000 */
[----:B------:R-:W-:Y:S01]  /*51d0*/  PRMT R162, R87, 0x7632, R162 ;  /* 0x0000763257a27816 */ /* 0x000fe200000000a2 */
[----:B------:R-:W-:Y:S01]  /*51e0*/  FFMA R130, R170, R164, R166 ;  /* 0x000000a4aa827223 */ /* 0x000fe200000000a6 */
[----:B------:R-:W-:Y:S01]  /*51f0*/  SHF.L.U32 R129, R129, 0x10, RZ ;  /* 0x0000001081817819 */ /* 0x000fe200000006ff */
[----:B------:R-:W-:Y:S01]  /*5200*/  @P2 FADD R160, R160, 1 ;  /* 0x3f800000a0a02421 */ /* 0x000fe20000000000 */
[----:B------:R-:W-:Y:S01]  /*5210*/  @P0 FMNMX R146, R146, |R187|, !PT ;  /* 0x400000bb92920209 */ /* 0x000fe20007800000 */
[----:B------:R-:W-:Y:S01]  /*5220*/  FADD R132, R132, -UR14 ;  /* 0x8000000e84847e21 */ /* 0x000fe20008000000 */
        /* <DEDUP_REMOVED lines=13> */
[----:B------:R-:W-:Y:S01]  /*5300*/  FFMA R160, R131, R160, R154 ;  /* 0x000000a083a07223 */ /* 0x000fe2000000009a */
[----:B------:R-:W-:Y:S01]  /*5310*/  SHF.L.U32 R166, R88, 0x10, RZ ;  /* 0x0000001058a67819 */ /* 0x000fe200000006ff */
[----:B------:R-:W-:Y:S01]  /*5320*/  @P2 FADD R164, R164, 1 ;  /* 0x3f800000a4a42421 */ /* 0x000fe20000000000 */
[----:B------:R-:W-:Y:S01]  /*5330*/  @P0 FMNMX R146, R146, |R153|, !PT ;  /* 0x4000009992920209 */ /* 0x000fe20007800000 */
[----:B------:R-:W-:Y:S01]  /*5340*/  FMUL R174, R174, UR4 ;  /* 0x00000004aeae7c20 */ /* 0x000fe20008400000 */
[----:B------:R-:W-:Y:S01]  /*5350*/  FFMA R154, R172, R129, R162 ;  /* 0x00000081ac9a7223 */ /* 0x000fe200000000a2 */
[----:B------:R-:W-:Y:S01]  /*5360*/  SHF.L.U32 R162, R41, 0x10, RZ ;  /* 0x0000001029a27819 */ /* 0x000fe200000006ff */
[----:B------:R-:W-:Y:S01]  /*5370*/  FADD R133, R133, -UR14 ;  /* 0x8000000e85857e21 */ /* 0x000fe20008000000 */
[----:B------:R-:W-:Y:S01]  /*5380*/  PRMT R129, R41, 0x7632, R129 ;  /* 0x0000763229817816 */ /* 0x000fe20000000081 */
[----:B------:R-:W-:Y:S01]  /*5390*/  FFMA R131, R168, R170, R190 ;  /* 0x000000aaa8837223 */ /* 0x000fe200000000be */
[----:B------:R-:W-:Y:S01]  /*53a0*/  @P0 FMNMX R146, R146, |R197|, !PT ;  /* 0x400000c592920209 */ /* 0x000fe20007800000 */
[----:B------:R-:W-:Y:S01]  /*53b0*/  FFMA R132, R174, R164, R166 ;  /* 0x000000a4ae847223 */ /* 0x000fe200000000a6 */
[----:B------:R-:W-:Y:S01]  /*53c0*/  PRMT R168, R42, 0x7632, R168 ;  /* 0x000076322aa87816 */ /* 0x000fe200000000a8 */
[----:B------:R-:W-:Y:S01]  /*53d0*/  FADD R134, R134, -UR14 ;  /* 0x8000000e86867e21 */ /* 0x000fe20008000000 */
[C---:B------:R-:W-:Y:S01]  /*53e0*/  SHF.L.U32 R164, R89.reuse, 0x10, RZ ;  /* 0x0000001059a47819 */ /* 0x040fe200000006ff */
        /* <DEDUP_REMOVED lines=16> */
[----:B------:R-:W-:Y:S01]  /*54f0*/  FADD R178, R178, -UR14 ;  /* 0x8000000eb2b27e21 */ /* 0x000fe20008000000 */
[C---:B------:R-:W-:Y:S01]  /*5500*/  PRMT R164, R43.reuse, 0x7632, R164 ;  /* 0x000076322ba47816 */ /* 0x040fe200000000a4 */
[----:B------:R-:W-:Y:S01]  /*5510*/  FFMA R129, R176, R129, R166 ;  /* 0x00000081b0817223 */ /* 0x000fe200000000a6 */
[----:B------:R-:W-:Y:S01]  /*5520*/  @P0 FMNMX R146, R146, |R193|, !PT ;  /* 0x400000c192920209 */ /* 0x000fe20007800000 */
[----:B------:R-:W-:Y:S01]  /*5530*/  @P2 FADD R174, R174, 1 ;  /* 0x3f800000aeae2421 */ /* 0x000fe20000000000 */
[----:B------:R-:W-:Y:S01]  /*5540*/  SHF.L.U32 R190, R190, 0x10, RZ ;  /* 0x00000010bebe7819 */ /* 0x000fe200000006ff */
[----:B------:R-:W-:Y:S01]  /*5550*/  FMUL R178, R178, UR4 ;  /* 0x00000004b2b27c20 */ /* 0x000fe20008400000 */
[----:B------:R-:W-:Y:S01]  /*5560*/  SHF.L.U32 R133, R43, 0x10, RZ ;  /* 0x000000102b857819 */ /* 0x000fe200000006ff */
[----:B------:R-:W-:Y:S01]  /*5570*/  FFMA R176, R168, R170, R172 ;  /* 0x000000aaa8b07223 */ /* 0x000fe200000000ac */
[----:B------:R-:W-:Y:S01]  /*5580*/  PRMT R166, R91, 0x7632, R166 ;  /* 0x000076325ba67816 */ /* 0x000fe200000000a6 */
[----:B------:R-:W-:Y:S01]  /*5590*/  FADD R180, R180, -UR14 ;  /* 0x8000000eb4b47e21 */ /* 0x000fe20008000000 */
[----:B------:R-:W-:Y:S01]  /*55a0*/  SHF.L.U32 R164, R164, 0x10, RZ ;  /* 0x00000010a4a47819 */ /* 0x000fe200000006ff */
[----:B------:R-:W-:Y:S01]  /*55b0*/  FADD R135, R135, -UR14 ;  /* 0x8000000e87877e21 */ /* 0x000fe20008000000 */
[----:B------:R-:W-:Y:S01]  /*55c0*/  @P0 FMNMX R146, R146, |R191|, !PT ;  /* 0x400000bf92920209 */ /* 0x000fe20007800000 */
[----:B------:R-:W-:Y:S01]  /*55d0*/  FADD R136, R136, -UR14 ;  /* 0x8000000e88887e21 */ /* 0x000fe20008000000 */
[----:B------:R-:W-:Y:S01]  /*55e0*/  PRMT R172, R44, 0x7632, R172 ;  /* 0x000076322cac7816 */ /* 0x000fe200000000ac */
[----:B------:R-:W-:Y:S01]  /*55f0*/  FFMA R178, R178, R174, R190 ;  /* 0x000000aeb2b27223 */ /* 0x000fe200000000be */
[----:B------:R-:W-:Y:S01]  /*5600*/  SHF.L.U32 R162, R91, 0x10, RZ ;  /* 0x000000105ba27819 */ /* 0x000fe200000006ff */
[----:B------:R-:W-:Y:S01]  /*5610*/  @P2 FADD R133, R133, 1 ;  /* 0x3f80000085852421 */ /* 0x000fe20000000000 */
[----:B------:R-:W-:Y:S01]  /*5620*/  SHF.L.U32 R166, R166, 0x10, RZ ;  /* 0x00000010a6a67819 */ /* 0x000fe200000006ff */
[----:B------:R-:W-:Y:S01]  /*5630*/  FMUL R180, R180, UR4 ;  /* 0x00000004b4b47c20 */ /* 0x000fe20008400000 */
[----:B------:R-:W-:Y:S01]  /*5640*/  @P0 FMNMX R146, R146, |R205|, !PT ;  /* 0x400000cd92920209 */ /* 0x000fe20007800000 */
[----:B------:R-:W-:Y:S01]  /*5650*/  @P2 FADD R164, R164, 1 ;  /* 0x3f800000a4a42421 */ /* 0x000fe20000000000 */
[----:B------:R-:W-:Y:S01]  /*5660*/  SHF.L.U32 R174, R172, 0x10, RZ ;  /* 0x00000010acae7819 */ /* 0x000fe200000006ff */
[----:B------:R-:W-:Y:S01]  /*5670*/  FMUL R135, R135, UR4 ;  /* 0x0000000487877c20 */ /* 0x000fe20008400000 */
[----:B------:R-:W-:Y:S01]  /*5680*/  FADD R172, R182, -UR14 ;  /* 0x8000000eb6ac7e21 */ /* 0x000fe20008000000 */
[----:B------:R-:W-:Y:S01]  /*5690*/  SHF.L.U32 R168, R44, 0x10, RZ ;  /* 0x000000102ca87819 */ /* 0x000fe200000006ff */
[----:B------:R-:W-:Y:S01]  /*56a0*/  FMUL R182, R136, UR4 ;  /* 0x0000000488b67c20 */ /* 0x000fe20008400000 */
[----:B------:R-:W-:Y:S01]  /*56b0*/  FFMA R136, R180, R133, R162 ;  /* 0x00000085b4887223 */ /* 0x000fe200000000a2 */
[----:B------:R-:W-:Y:S01]  /*56c0*/  @P0 FMNMX R146, R146, |R201|, !PT ;  /* 0x400000c992920209 */ /* 0x000fe20007800000 */
[----:B------:R-:W-:Y:S01]  /*56d0*/  FFMA R133, R135, R164, R166 ;  /* 0x000000a487857223 */ /* 0x000fe200000000a6 */
[C---:B------:R-:W-:Y:S01]  /*56e0*/  SHF.L.U32 R135, R45.reuse, 0x10, RZ ;  /* 0x000000102d877819 */ /* 0x040fe200000006ff */
[----:B------:R-:W-:Y:S01]  /*56f0*/  FADD R184, R184, -UR14 ;  /* 0x8000000eb8b87e21 */ /* 0x000fe20008000000 */
[----:B------:R-:W-:Y:S01]  /*5700*/  PRMT R164, R45, 0x7632, R164 ;  /* 0x000076322da47816 */ /* 0x000fe200000000a4 */
[----:B------:R-:W-:Y:S01]  /*5710*/  @P2 FADD R168, R168, 1 ;  /* 0x3f800000a8a82421 */ /* 0x000fe20000000000 */
[----:B------:R-:W-:Y:S01]  /*5720*/  SHF.L.U32 R170, R92, 0x10, RZ ;  /* 0x000000105caa7819 */ /* 0x000fe200000006ff */
[----:B------:R-:W-:Y:S01]  /*5730*/  FADD R137, R137, -UR14 ;  /* 0x8000000e89897e21 */ /* 0x000fe20008000000 */
[----:B------:R-:W-:Y:S01]  /*5740*/  @P0 FMNMX R146, R146, |R203|, !PT ;  /* 0x400000cb92920209 */ /* 0x000fe20007800000 */
[----:B------:R-:W-:Y:S01]  /*5750*/  @P2 FADD R135, R135, 1 ;  /* 0x3f80000087872421 */ /* 0x000fe20000000000 */
[----:B------:R-:W-:Y:S01]  /*5760*/  PRMT R190, R92, 0x7632, R190 ;  /* 0x000076325cbe7816 */ /* 0x000fe200000000be */
[----:B------:R-:W-:Y:S01]  /*5770*/  FMUL R184, R184, UR4 ;  /* 0x00000004b8b87c20 */ /* 0x000fe20008400000 */
[C---:B------:R-:W-:Y:S01]  /*5780*/  SHF.L.U32 R162, R93.reuse, 0x10, RZ ;  /* 0x000000105da27819 */ /* 0x040fe200000006ff */
[----:B------:R-:W-:Y:S01]  /*5790*/  FFMA R182, R182, R168, R170 ;  /* 0x000000a8b6b67223 */ /* 0x000fe200000000aa */
[----:B------:R-:W-:Y:S01]  /*57a0*/  PRMT R166, R93, 0x7632, R166 ;  /* 0x000076325da67816 */ /* 0x000fe200000000a6 */
[----:B------:R-:W-:Y:S01]  /*57b0*/  FADD R168, R138, -UR14 ;  /* 0x8000000e8aa87e21 */ /* 0x000fe20008000000 */
[----:B------:R-:W-:Y:S01]  /*57c0*/  SHF.L.U32 R164, R164, 0x10, RZ ;  /* 0x00000010a4a47819 */ /* 0x000fe200000006ff */
[----:B------:R-:W-:Y:S01]  /*57d0*/  FMUL R138, R137, UR4 ;  /* 0x00000004898a7c20 */ /* 0x000fe20008400000 */
[----:B------:R-:W-:Y:S01]  /*57e0*/  @P0 FMNMX R146, R146, |R199|, !PT ;  /* 0x400000c792920209 */ /* 0x000fe20007800000 */
[----:B------:R-:W-:Y:S01]  /*57f0*/  @P2 FADD R174, R174, 1 ;  /* 0x3f800000aeae2421 */ /* 0x000fe20000000000 */
[----:B------:R-:W-:Y:S01]  /*5800*/  SHF.L.U32 R190, R190, 0x10, RZ ;  /* 0x00000010bebe7819 */ /* 0x000fe200000006ff */
[----:B------:R-:W-:Y:S01]  /*5810*/  FMUL R172, R172, UR4 ;  /* 0x00000004acac7c20 */ /* 0x000fe20008400000 */
[----:B------:R-:W-:Y:S01]  /*5820*/  SHF.L.U32 R166, R166, 0x10, RZ ;  /* 0x00000010a6a67819 */ /* 0x000fe200000006ff */
[----:B------:R-:W-:Y:S01]  /*5830*/  @P2 FADD R164, R164, 1 ;  /* 0x3f800000a4a42421 */ /* 0x000fe20000000000 */
[--C-:B------:R-:W-:Y:S01]  /*5840*/  FFMA R137, R184, R135, R162.reuse ;  /* 0x00000087b8897223 */ /* 0x100fe200000000a2 */
[C---:B------:R-:W-:Y:S01]  /*5850*/  PRMT R162, R46.reuse, 0x7632, R162 ;  /* 0x000076322ea27816 */ /* 0x040fe200000000a2 */
[----:B------:R-:W-:Y:S01]  /*5860*/  IMAD.U32 R170, R46, 0x10000, RZ ;  /* 0x000100002eaa7824 */ /* 0x000fe200078e00ff */
[----:B------:R-:W-:Y:S01]  /*5870*/  @P0 FMNMX R146, R146, |R211|, !PT ;  /* 0x400000d392920209 */ /* 0x000fe20007800000 */
[----:B------:R-:W-:Y:S01]  /*5880*/  FFMA R180, R172, R174, R190 ;  /* 0x000000aeacb47223 */ /* 0x000fe200000000be */
[----:B------:R-:W-:Y:S01]  /*5890*/  FFMA R135, R138, R164, R166 ;  /* 0x000000a48a877223 */ /* 0x000fe200000000a6 */
[----:B------:R-:W-:Y:S01]  /*58a0*/  SHF.L.U32 R172, R94, 0x10, RZ ;  /* 0x000000105eac7819 */ /* 0x000fe200000006ff */
[----:B------:R-:W-:Y:S01]  /*58b0*/  @P2 FADD R170, R170, 1 ;  /* 0x3f800000aaaa2421 */ /* 0x000fe20000000000 */
[----:B------:R-:W-:Y:S01]  /*58c0*/  PRMT R164, R94, 0x7632, R164 ;  /* 0x000076325ea47816 */ /* 0x000fe200000000a4 */
[----:B------:R-:W-:Y:S01]  /*58d0*/  FMUL R168, R168, UR4 ;  /* 0x00000004a8a87c20 */ /* 0x000fe20008400000 */
[----:B------:R-:W-:Y:S01]  /*58e0*/  SHF.L.U32 R162, R162, 0x10, RZ ;  /* 0x00000010a2a27819 */ /* 0x000fe200000006ff */
[----:B------:R-:W-:Y:S01]  /*58f0*/  FADD R186, R186, -UR14 ;  /* 0x8000000ebaba7e21 */ /* 0x000fe20008000000 */
[----:B------:R-:W-:Y:S01]  /*5900*/  @P0 FMNMX R146, R146, |R209|, !PT ;  /* 0x400000d192920209 */ /* 0x000fe20007800000 */
[----:B------:R-:W-:Y:S01]  /*5910*/  FFMA R138, R168, R170, R172 ;  /* 0x000000aaa88a7223 */ /* 0x000fe200000000ac */
[----:B------:R-:W-:Y:S01]  /*5920*/  SHF.L.U32 R164, R164, 0x10, RZ ;  /* 0x00000010a4a47819 */ /* 0x000fe200000006ff */
[----:B------:R-:W-:Y:S01]  /*5930*/  @P2 FADD R162, R162, 1 ;  /* 0x3f800000a2a22421 */ /* 0x000fe20000000000 */
[----:B------:R-:W-:Y:S01]  /*5940*/  @P0 FMNMX R146, R146, |R207|, !PT ;  /* 0x400000cf92920209 */ /* 0x000fe20007800000 */
[----:B------:R-:W-:Y:S01]  /*5950*/  FMUL R186, R186, UR4 ;  /* 0x00000004baba7c20 */ /* 0x000fe20008400000 */
[----:B------:R-:W-:Y:S01]  /*5960*/  PRMT R170, R47, 0x7632, R170 ;  /* 0x000076322faa7816 */ /* 0x000fe200000000aa */
[----:B------:R-:W-:Y:S01]  /*5970*/  @P1 FMUL R99, R99, UR7 ;  /* 0x0000000763631c20 */ /* 0x000fe20008400000 */
[----:B------:R-:W-:Y:S01]  /*5980*/  @P0 FMNMX R146, R146, |R103|, !PT ;  /* 0x4000006792920209 */ /* 0x000fe20007800000 */
[----:B------:R-:W-:Y:S01]  /*5990*/  FFMA R184, R186, R162, R164 ;  /* 0x000000a2bab87223 */ /* 0x000fe200000000a4 */
[----:B------:R-:W-:Y:S01]  /*59a0*/  PRMT R162, R95, 0x7632, R162 ;  /* 0x000076325fa27816 */ /* 0x000fe200000000a2 */
[----:B------:R-:W-:Y:S01]  /*59b0*/  FADD R188, R188, -UR14 ;  /* 0x8000000ebcbc7e21 */ /* 0x000fe20008000000 */
[----:B------:R-:W-:Y:S01]  /*59c0*/  SHF.L.U32 R170, R170, 0x10, RZ ;  /* 0x00000010aaaa7819 */ /* 0x000fe200000006ff */
[----:B------:R-:W-:Y:S01]  /*59d0*/  @P1 FMUL R97, R97, UR7 ;  /* 0x0000000761611c20 */ /* 0x000fe20008400000 */
[----:B------:R-:W-:Y:S01]  /*59e0*/  @P0 FMNMX R146, R146, |R217|, !PT ;  /* 0x400000d992920209 */ /* 0x000fe20007800000 */
[----:B------:R-:W-:Y:S01]  /*59f0*/  FMUL R188, R188, UR4 ;  /* 0x00000004bcbc7c20 */ /* 0x000fe20008400000 */
[----:B------:R-:W-:Y:S01]  /*5a00*/  SHF.L.U32 R162, R162, 0x10, RZ ;  /* 0x00000010a2a27819 */ /* 0x000fe200000006ff */
[----:B------:R-:W-:Y:S01]  /*5a10*/  @P2 FADD R170, R170, 1 ;  /* 0x3f800000aaaa2421 */ /* 0x000fe20000000000 */
[----:B------:R-:W-:Y:S01]  /*5a20*/  F2FP.SATFINITE.E4M3.F32.PACK_AB_MERGE_C R164, RZ, R99, RZ ;  /* 0x00000063ffa4723e */ /* 0x000fe200048070ff */
[----:B------:R-:W-:Y:S01]  /*5a30*/  @P1 FMUL R147, R147, UR7 ;  /* 0x0000000793931c20 */ /* 0x000fe20008400000 */
[----:B------:R-:W-:Y:S01]  /*5a40*/  F2FP.SATFINITE.E4M3.F32.PACK_AB_MERGE_C R99, RZ, R97, RZ ;  /* 0x00000061ff63723e */ /* 0x000fe200048070ff */
[----:B------:R-:W-:Y:S01]  /*5a50*/  FFMA R97, R188, R170, R162 ;  /* 0x000000aabc617223 */ /* 0x000fe200000000a2 */
[----:B------:R-:W-:Y:S01]  /*5a60*/  @P0 FMNMX R146, R146, |R215|, !PT ;  /* 0x400000d792920209 */ /* 0x000fe20007800000 */
[----:B------:R-:W-:Y:S01]  /*5a70*/  FADD R139, R139, -UR14 ;  /* 0x8000000e8b8b7e21 */ /* 0x000fe20008000000 */
[----:B------:R-:W-:Y:S01]  /*5a80*/  SHF.L.U32 R166, R47, 0x10, RZ ;  /* 0x000000102fa67819 */ /* 0x000fe200000006ff */
[----:B------:R-:W-:Y:S01]  /*5a90*/  @P1 FMUL R145, R145, UR7 ;  /* 0x0000000791911c20 */ /* 0x000fe20008400000 */
[----:B------:R-:W-:Y:S01]  /*5aa0*/  LOP3.LUT R162, R164, 0xff, RZ, 0xc0, !PT ;  /* 0x000000ffa4a27812 */ /* 0x000fe200078ec0ff */
[----:B------:R-:W-:Y:S01]  /*5ab0*/  FMUL R139, R139, UR4 ;  /* 0x000000048b8b7c20 */ /* 0x000fe20008400000 */
[----:B------:R-:W-:Y:S01]  /*5ac0*/  SHF.L.U32 R99, R99, 0x8, RZ ;  /* 0x0000000863637819 */ /* 0x000fe200000006ff */
[----:B------:R-:W-:Y:S01]  /*5ad0*/  @P2 FADD R166, R166, 1 ;  /* 0x3f800000a6a62421 */ /* 0x000fe20000000000 */
[----:B------:R-:W-:Y:S01]  /*5ae0*/  @P0 FMNMX R146, R146, |R213|, !PT ;  /* 0x400000d592920209 */ /* 0x000fe20007800000 */
[----:B------:R-:W-:Y:S01]  /*5af0*/  @P1 FMUL R101, R101, UR7 ;  /* 0x0000000765651c20 */ /* 0x000fe20008400000 */
[----:B------:R-:W-:Y:S01]  /*5b00*/  F2FP.SATFINITE.E4M3.F32.PACK_AB_MERGE_C R147, RZ, R147, RZ ;  /* 0x00000093ff93723e */ /* 0x000fe200048070ff */
[----:B------:R-:W-:Y:S01]  /*5b10*/  @P1 FMUL R3, R3, UR7 ;  /* 0x0000000703031c20 */ /* 0x000fe20008400000 */
[----:B------:R-:W-:Y:S01]  /*5b20*/  SHF.L.U32 R168, R95, 0x10, RZ ;  /* 0x000000105fa87819 */ /* 0x000fe200000006ff */
[----:B------:R-:W-:Y:S01]  /*5b30*/  @P1 FMUL R151, R151, UR7 ;  /* 0x0000000797971c20 */ /* 0x000fe20008400000 */
[----:B------:R-:W-:Y:S01]  /*5b40*/  LOP3.LUT R164, R162, 0xffff, R99, 0xf8, !PT ;  /* 0x0000ffffa2a47812 */ /* 0x000fe200078ef863 */
[----:B------:R-:W-:Y:S01]  /*5b50*/  @P1 FMUL R149, R149, UR7 ;  /* 0x0000000795951c20 */ /* 0x000fe20008400000 */
[----:B------:R-:W-:Y:S01]  /*5b60*/  @P0 FMNMX R146, R146, |R105|, !PT ;  /* 0x4000006992920209 */ /* 0x000fe20007800000 */
[----:B------:R-:W-:Y:S01]  /*5b70*/  FFMA R139, R139, R166, R168 ;  /* 0x000000a68b8b7223 */ /* 0x000fe200000000a8 */
        /* <DEDUP_REMOVED lines=40> */
[----:B------:R-:W-:Y:S01]  /*5e00*/  LOP3.LUT R166, R164, 0xff0000, R151, 0xf8, !PT ;  /* 0x00ff0000a4a67812 */ /* 0x000fe200078ef897 */
        /* <DEDUP_REMOVED lines=9> */
[----:B------:R-:W-:Y:S01]  /*5ea0*/  SHF.L.U32 R149, R149, 0x18, RZ ;  /* 0x0000001895957819 */ /* 0x000fe200000006ff */
[----:B------:R-:W-:Y:S01]  /*5eb0*/  @P1 FMUL R107, R107, UR7 ;  /* 0x000000076b6b1c20 */ /* 0x000fe20008400000 */
[----:B------:R-:W-:Y:S01]  /*5ec0*/  LOP3.LUT R164, R164, 0xff, RZ, 0xc0, !PT ;  /* 0x000000ffa4a47812 */ /* 0x000fe200078ec0ff */
[----:B------:R-:W-:Y:S01]  /*5ed0*/  @P1 FMUL R229, R229, UR7 ;  /* 0x00000007e5e51c20 */ /* 0x000fe20008400000 */
[----:B------:R-:W-:-:S02]  /*5ee0*/  SHF.L.U32 R141, R141, 0x8, RZ ;  /* 0x000000088d8d7819 */ /* 0x000fc400000006ff */
[----:B------:R-:W-:Y:S02]  /*5ef0*/  F2FP.SATFINITE.E4M3.F32.PACK_AB_MERGE_C R3, RZ, R189, RZ ;  /* 0x000000bdff03723e */ /* 0x000fe400048070ff */
[----:B------:R-:W-:Y:S01]  /*5f00*/  @P0 FMNMX R146, R146, |R225|, !PT ;  /* 0x400000e192920209 */ /* 0x000fe20007800000 */
[----:B------:R-:W-:Y:S01]  /*5f10*/  @P1 FMUL R225, R225, UR7 ;  /* 0x00000007e1e11c20 */ /* 0x000fe20008400000 */
[----:B------:R-:W-:Y:S02]  /*5f20*/  LOP3.LUT R163, R166, R149, RZ, 0xfc, !PT ;  /* 0x00000095a6a37212 */ /* 0x000fe400078efcff */
[----:B------:R-:W-:Y:S02]  /*5f30*/  LOP3.LUT R166, R164, 0xffff, R141, 0xf8, !PT ;  /* 0x0000ffffa4a67812 */ /* 0x000fe400078ef88d */
[----:B------:R-:W-:Y:S02]  /*5f40*/  SHF.L.U32 R3, R3, 0x10, RZ ;  /* 0x0000001003037819 */ /* 0x000fe400000006ff */
[----:B------:R-:W-:-:S02]  /*5f50*/  LOP3.LUT R164, R165, 0xffffff00, RZ, 0xc0, !PT ;  /* 0xffffff00a5a47812 */ /* 0x000fc400078ec0ff */
[----:B------:R-:W-:Y:S02]  /*5f60*/  F2FP.SATFINITE.E4M3.F32.PACK_AB_MERGE_C R155, RZ, R155, RZ ;  /* 0x0000009bff9b723e */ /* 0x000fe400048070ff */
        /* <DEDUP_REMOVED lines=10> */
[----:B------:R-:W-:Y:S02]  /*6010*/  F2FP.SATFINITE.E4M3.F32.PACK_AB_MERGE_C R195, RZ, R195, RZ ;  /* 0x000000c3ffc3723e */ /* 0x000fe400048070ff */
[----:B------:R-:W-:Y:S01]  /*6020*/  @P0 FMNMX R146, R146, |R235|, !PT ;  /* 0x400000eb92920209 */ /* 0x000fe20007800000 */
[----:B------:R-:W-:Y:S01]  /*6030*/  @P1 FMUL R235, R235, UR7 ;  /* 0x00000007ebeb1c20 */ /* 0x000fe20008400000 */
[----:B------:R-:W-:Y:S02]  /*6040*/  F2FP.SATFINITE.E4M3.F32.PACK_AB_MERGE_C R99, RZ, R187, RZ ;  /* 0x000000bbff63723e */ /* 0x000fe400048070ff */
[----:B------:R-:W-:-:S02]  /*6050*/  LOP3.LUT R166, R166, 0xff00, R3, 0xf8, !PT ;  /* 0x0000ff00a6a67812 */ /* 0x000fc400078ef803 */
[----:B------:R-:W-:Y:S02]  /*6060*/  SHF.L.U32 R197, R197, 0x10, RZ ;  /* 0x00000010c5c57819 */ /* 0x000fe400000006ff */
[----:B------:R-:W-:Y:S02]  /*6070*/  LOP3.LUT R195, R195, 0xffff, RZ, 0xc0, !PT ;  /* 0x0000ffffc3c37812 */ /* 0x000fe400078ec0ff */
[----:B------:R-:W-:Y:S01]  /*6080*/  @P0 FMNMX R146, R146, |R233|, !PT ;  /* 0x400000e992920209 */ /* 0x000fe20007800000 */
[----:B------:R-:W-:Y:S01]  /*6090*/  @P1 FMUL R233, R233, UR7 ;  /* 0x00000007e9e91c20 */ /* 0x000fe20008400000 */
[----:B------:R-:W-:Y:S02]  /*60a0*/  LOP3.LUT R99, R99, 0xffff, RZ, 0xc0, !PT ;  /* 0x0000ffff63637812 */ /* 0x000fe400078ec0ff */
[----:B------:R-:W-:Y:S02]  /*60b0*/  LOP3.LUT R166, R166, 0xff0000, R197, 0xf8, !PT ;  /* 0x00ff0000a6a67812 */ /* 0x000fe400078ef8c5 */
[----:B------:R-:W-:-:S02]  /*60c0*/  SHF.L.U32 R165, R195, 0x18, RZ ;  /* 0x00000018c3a57819 */ /* 0x000fc400000006ff */
[----:B------:R-:W-:Y:S01]  /*60d0*/  @P0 FMNMX R146, R146, |R231|, !PT ;  /* 0x400000e792920209 */ /* 0x000fe20007800000 */
[----:B------:R-:W-:Y:S01]  /*60e0*/  @P1 FMUL R231, R231, UR7 ;  /* 0x00000007e7e71c20 */ /* 0x000fe20008400000 */
[----:B------:R-:W-:Y:S02]  /*60f0*/  F2FP.SATFINITE.E4M3.F32.PACK_AB_MERGE_C R193, RZ, R193, RZ ;  /* 0x000000c1ffc1723e */ /* 0x000fe400048070ff */
[----:B------:R-:W-:Y:S02]  /*6100*/  F2FP.SATFINITE.E4M3.F32.PACK_AB_MERGE_C R191, RZ, R191, RZ ;  /* 0x000000bfffbf723e */ /* 0x000fe400048070ff */
[----:B------:R-:W-:Y:S02]  /*6110*/  SHF.L.U32 R99, R99, 0x18, RZ ;  /* 0x0000001863637819 */ /* 0x000fe400000006ff */
[----:B------:R-:W-:Y:S02]  /*6120*/  LOP3.LUT R165, R166, R165, RZ, 0xfc, !PT ;  /* 0x000000a5a6a57212 */ /* 0x000fe400078efcff */
[----:B------:R-:W-:Y:S01]  /*6130*/  @P0 FMNMX R146, R146, |R111|, !PT ;  /* 0x4000006f92920209 */ /* 0x000fe20007800000 */
[----:B------:R-:W-:Y:S01]  /*6140*/  @P1 FMUL R111, R111, UR7 ;  /* 0x000000076f6f1c20 */ /* 0x000fe20008400000 */
[----:B------:R-:W-:-:S02]  /*6150*/  LOP3.LUT R166, R193, 0xff, RZ, 0xc0, !PT ;  /* 0x000000ffc1a67812 */ /* 0x000fc400078ec0ff */
[----:B------:R-:W-:Y:S02]  /*6160*/  SHF.L.U32 R191, R191, 0x8, RZ ;  /* 0x00000008bfbf7819 */ /* 0x000fe400000006ff */
[----:B------:R-:W-:Y:S02]  /*6170*/  F2FP.SATFINITE.E4M3.F32.PACK_AB_MERGE_C R3, RZ, R205, RZ ;  /* 0x000000cdff03723e */ /* 0x000fe400048070ff */
[----:B------:R-:W-:Y:S02]  /*6180*/  LOP3.LUT R164, R168, 0xff000000, R99, 0xf8, !PT ;  /* 0xff000000a8a47812 */ /* 0x000fe400078ef863 */
        /* <DEDUP_REMOVED lines=15> */
[----:B------:R-:W-:Y:S02]  /*6280*/  LOP3.LUT R168, R166, 0xff, RZ, 0xc0, !PT ;  /* 0x000000ffa6a87812 */ /* 0x000fe400078ec0ff */
[----:B------:R-:W-:Y:S02]  /*6290*/  PRMT R99, R99, 0x7104, RZ ;  /* 0x0000710463637816 */ /* 0x000fe400000000ff */
[----:B------:R-:W-:-:S02]  /*62a0*/  F2FP.SATFINITE.E4M3.F32.PACK_AB_MERGE_C R211, RZ, R211, RZ ;  /* 0x000000d3ffd3723e */ /* 0x000fc400048070ff */
[----:B------:R-:W-:Y:S01]  /*62b0*/  @P0 FMNMX R146, R146, |R113|, !PT ;  /* 0x4000007192920209 */ /* 0x000fe20007800000 */
[----:B------:R-:W-:Y:S01]  /*62c0*/  @P1 FMUL R113, R113, UR7 ;  /* 0x0000000771711c20 */ /* 0x000fe20008400000 */
[----:B------:R-:W-:Y:S02]  /*62d0*/  SHF.L.U32 R3, R3, 0x18, RZ ;  /* 0x0000001803037819 */ /* 0x000fe400000006ff */
[----:B------:R-:W-:Y:S02]  /*62e0*/  LOP3.LUT R168, R168, 0xff00, R99, 0xf8, !PT ;  /* 0x0000ff00a8a87812 */ /* 0x000fe400078ef863 */
[----:B------:R-:W-:Y:S02]  /*62f0*/  SHF.L.U32 R211, R211, 0x10, RZ ;  /* 0x00000010d3d37819 */ /* 0x000fe400000006ff */
[----:B------:R-:W-:Y:S02]  /*6300*/  F2FP.SATFINITE.E4M3.F32.PACK_AB_MERGE_C R209, RZ, R209, RZ ;  /* 0x000000d1ffd1723e */ /* 0x000fe400048070ff */
[----:B------:R-:W-:Y:S01]  /*6310*/  @P0 FMNMX R146, R146, |R247|, !PT ;  /* 0x400000f792920209 */ /* 0x000fe20007800000 */
[----:B------:R-:W-:Y:S01]  /*6320*/  @P1 FMUL R247, R247, UR7 ;  /* 0x00000007f7f71c20 */ /* 0x000fe20008400000 */
[----:B------:R-:W-:-:S02]  /*6330*/  LOP3.LUT R166, R170, 0xff000000, R3, 0xf8, !PT ;  /* 0xff000000aaa67812 */ /* 0x000fc400078ef803 */
[----:B------:R-:W-:Y:S02]  /*6340*/  LOP3.LUT R170, R168, 0xff0000, R211, 0xf8, !PT ;  /* 0x00ff0000a8aa7812 */ /* 0x000fe400078ef8d3 */
[----:B------:R-:W-:Y:S02]  /*6350*/  LOP3.LUT R209, R209, 0xffff, RZ, 0xc0, !PT ;  /* 0x0000ffffd1d17812 */ /* 0x000fe400078ec0ff */
[----:B------:R-:W-:Y:S02]  /*6360*/  F2FP.SATFINITE.E4M3.F32.PACK_AB_MERGE_C R168, RZ, R207, RZ ;  /* 0x000000cfffa8723e */ /* 0x000fe400048070ff */
[----:B------:R-:W-:Y:S02]  /*6370*/  F2FP.SATFINITE.E4M3.F32.PACK_AB_MERGE_C R103, RZ, R103, RZ ;  /* 0x00000067ff67723e */ /* 0x000fe400048070ff */
[----:B------:R-:W-:Y:S01]  /*6380*/  @P0 FMNMX R146, R146, |R245|, !PT ;  /* 0x400000f592920209 */ /* 0x000fe20007800000 */
[----:B------:R-:W-:Y:S01]  /*6390*/  @P1 FMUL R245, R245, UR7 ;  /* 0x00000007f5f51c20 */ /* 0x000fe20008400000 */
[----:B------:R-:W-:-:S02]  /*63a0*/  SHF.L.U32 R167, R209, 0x18, RZ ;  /* 0x00000018d1a77819 */ /* 0x000fc400000006ff */
[----:B------:R-:W-:Y:S02]  /*63b0*/  LOP3.LUT R168, R168, 0xff, RZ, 0xc0, !PT ;  /* 0x000000ffa8a87812 */ /* 0x000fe400078ec0ff */
[----:B------:R-:W-:Y:S02]  /*63c0*/  SHF.L.U32 R103, R103, 0x8, RZ ;  /* 0x0000000867677819 */ /* 0x000fe400000006ff */
[----:B------:R-:W-:Y:S02]  /*63d0*/  F2FP.SATFINITE.E4M3.F32.PACK_AB_MERGE_C R3, RZ, R217, RZ ;  /* 0x000000d9ff03723e */ /* 0x000fe400048070ff */
[----:B------:R-:W-:Y:S01]  /*63e0*/  @P0 FMNMX R146, R146, |R243|, !PT ;  /* 0x400000f392920209 */ /* 0x000fe20007800000 */
[----:B------:R-:W-:Y:S01]  /*63f0*/  @P1 FMUL R243, R243, UR7 ;  /* 0x00000007f3f31c20 */ /* 0x000fe20008400000 */
[----:B------:R-:W-:Y:S02]  /*6400*/  LOP3.LUT R167, R170, R167, RZ, 0xfc, !PT ;  /* 0x000000a7aaa77212 */ /* 0x000fe400078efcff */
        /* <DEDUP_REMOVED lines=17> */
[----:B------:R-:W-:Y:S02]  /*6520*/  F2FP.SATFINITE.E4M3.F32.PACK_AB_MERGE_C R99, RZ, R215, RZ ;  /* 0x000000d7ff63723e */ /* 0x000fe400048070ff */
[----:B------:R-:W-:Y:S01]  /*6530*/  @P0 FMNMX R146, R146, |R251|, !PT ;  /* 0x400000fb92920209 */ /* 0x000fe20007800000 */
[----:B------:R-:W-:Y:S01]  /*6540*/  @P1 FMUL R251, R251, UR7 ;  /* 0x00000007fbfb1c20 */ /* 0x000fe20008400000 */
[----:B------:R-:W-:Y:S02]  /*6550*/  LOP3.LUT R170, R170, 0xff00, R3, 0xf8, !PT ;  /* 0x0000ff00aaaa7812 */ /* 0x000fe400078ef803 */
[----:B------:R-:W-:Y:S02]  /*6560*/  SHF.L.U32 R223, R223, 0x10, RZ ;  /* 0x00000010dfdf7819 */ /* 0x000fe400000006ff */
[----:B------:R-:W-:Y:S02]  /*6570*/  LOP3.LUT R221, R221, 0xffff, RZ, 0xc0, !PT ;  /* 0x0000ffffdddd7812 */ /* 0x000fe400078ec0ff */
[----:B------:R-:W-:-:S02]  /*6580*/  LOP3.LUT R99, R99, 0xffff, RZ, 0xc0, !PT ;  /* 0x0000ffff63637812 */ /* 0x000fc400078ec0ff */
[----:B------:R-:W-:Y:S01]  /*6590*/  @P0 FMNMX R146, R146, |R117|, !PT ;  /* 0x4000007592920209 */ /* 0x000fe20007800000 */
[----:B------:R-:W-:Y:S01]  /*65a0*/  @P1 FMUL R117, R117, UR7 ;  /* 0x0000000775751c20 */ /* 0x000fe20008400000 */
[----:B------:R-:W-:Y:S01]  /*65b0*/  LOP3.LUT R170, R170, 0xff0000, R223, 0xf8, !PT ;  /* 0x00ff0000aaaa7812 */ /* 0x000fe200078ef8df */
[----:B------:R-:W-:Y:S01]  /*65c0*/  IMAD.SHL.U32 R99, R99, 0x1000000, RZ ;  /* 0x0100000063637824 */ /* 0x000fe200078e00ff */
        /* <DEDUP_REMOVED lines=14> */
[----:B------:R-:W-:Y:S02]  /*66b0*/  LOP3.LUT R170, R171, 0xffffff00, RZ, 0xc0, !PT ;  /* 0xffffff00abaa7812 */ /* 0x000fe400078ec0ff */
[----:B------:R-:W-:Y:S02]  /*66c0*/  F2FP.SATFINITE.E4M3.F32.PACK_AB_MERGE_C R227, RZ, R227, RZ ;  /* 0x000000e3ffe3723e */ /* 0x000fe400048070ff */
[----:B------:R-:W-:Y:S01]  /*66d0*/  @P0 FMNMX R146, R146, |R96|, !PT ;  /* 0x4000006092920209 */ /* 0x000fe20007800000 */
[----:B------:R-:W-:Y:S01]  /*66e0*/  @P1 FMUL R96, R96, UR7 ;  /* 0x0000000760601c20 */ /* 0x000fe20008400000 */
[----:B------:R-:W-:Y:S02]  /*66f0*/  LOP3.LUT R174, R172, 0xff0000, R3, 0xf8, !PT ;  /* 0x00ff0000acae7812 */ /* 0x000fe400078ef803 */
        /* <DEDUP_REMOVED lines=20> */
[----:B------:R-:W-:Y:S01]  /*6840*/  @P0 FMNMX R146, R146, |R106|, !PT ;  /* 0x4000006a92920209 */ /* 0x000fe20007800000 */
[----:B------:R-:W-:Y:S01]  /*6850*/  @P1 FMUL R106, R106, UR7 ;  /* 0x000000076a6a1c20 */ /* 0x000fe20008400000 */
[----:B------:R-:W-:-:S02]  /*6860*/  F2FP.SATFINITE.E4M3.F32.PACK_AB_MERGE_C R172, RZ, R231, RZ ;  /* 0x000000e7ffac723e */ /* 0x000fc400048070ff */
[----:B------:R-:W-:Y:S02]  /*6870*/  F2FP.SATFINITE.E4M3.F32.PACK_AB_MERGE_C R111, RZ, R111, RZ ;  /* 0x0000006fff6f723e */ /* 0x000fe400048070ff */
[----:B------:R-:W-:Y:S02]  /*6880*/  SHF.L.U32 R171, R233, 0x18, RZ ;  /* 0x00000018e9ab7819 */ /* 0x000fe400000006ff */
[----:B------:R-:W-:Y:S01]  /*6890*/  @P0 FMNMX R146, R146, |R102|, !PT ;  /* 0x4000006692920209 */ /* 0x000fe20007800000 */
[----:B------:R-:W-:Y:S01]  /*68a0*/  @P1 FMUL R102, R102, UR7 ;  /* 0x0000000766661c20 */ /* 0x000fe20008400000 */
[----:B------:R-:W-:Y:S02]  /*68b0*/  LOP3.LUT R172, R172, 0xff, RZ, 0xc0, !PT ;  /* 0x000000ffacac7812 */ /* 0x000fe400078ec0ff */
[----:B------:R-:W-:Y:S02]  /*68c0*/  SHF.L.U32 R111, R111, 0x8, RZ ;  /* 0x000000086f6f7819 */ /* 0x000fe400000006ff */
[----:B------:R-:W-:-:S02]  /*68d0*/  F2FP.SATFINITE.E4M3.F32.PACK_AB_MERGE_C R3, RZ, R241, RZ ;  /* 0x000000f1ff03723e */ /* 0x000fc400048070ff */
[----:B------:R-:W-:Y:S02]  /*68e0*/  LOP3.LUT R171, R174, R171, RZ, 0xfc, !PT ;  /* 0x000000abaeab7212 */ /* 0x000fe400078efcff */
        /* <DEDUP_REMOVED lines=19> */
[----:B------:R-:W-:Y:S02]  /*6a20*/  LOP3.LUT R174, R174, 0xff00, R3, 0xf8, !PT ;  /* 0x0000ff00aeae7812 */ /* 0x000fe400078ef803 */
[----:B------:R-:W-:-:S02]  /*6a30*/  SHF.L.U32 R247, R247, 0x10, RZ ;  /* 0x00000010f7f77819 */ /* 0x000fc400000006ff */
[----:B------:R-:W-:Y:S02]  /*6a40*/  LOP3.LUT R245, R245, 0xffff, RZ, 0xc0, !PT ;  /* 0x0000fffff5f57812 */ /* 0x000fe400078ec0ff */
[----:B------:R-:W-:Y:S01]  /*6a50*/  @P0 FMNMX R146, R146, |R118|, !PT ;  /* 0x4000007692920209 */ /* 0x000fe20007800000 */
[----:B------:R-:W-:Y:S01]  /*6a60*/  @P1 FMUL R118, R118, UR7 ;  /* 0x0000000776761c20 */ /* 0x000fe20008400000 */
[----:B------:R-:W-:Y:S02]  /*6a70*/  LOP3.LUT R174, R174, 0xff0000, R247, 0xf8, !PT ;  /* 0x00ff0000aeae7812 */ /* 0x000fe400078ef8f7 */
[----:B------:R-:W-:Y:S02]  /*6a80*/  SHF.L.U32 R173, R245, 0x18, RZ ;  /* 0x00000018f5ad7819 */ /* 0x000fe400000006ff */
[----:B------:R-:W-:Y:S02]  /*6a90*/  F2FP.SATFINITE.E4M3.F32.PACK_AB_MERGE_C R243, RZ, R243, RZ ;  /* 0x000000f3fff3723e */ /* 0x000fe400048070ff */
[----:B------:R-:W-:-:S02]  /*6aa0*/  F2FP.SATFINITE.E4M3.F32.PACK_AB_MERGE_C R115, RZ, R115, RZ ;  /* 0x00000073ff73723e */ /* 0x000fc400048070ff */
[----:B------:R-:W-:Y:S01]  /*6ab0*/  @P0 FMNMX R146, R146, |R114|, !PT ;  /* 0x4000007292920209 */ /* 0x000fe20007800000 */
[----:B------:R-:W-:Y:S01]  /*6ac0*/  @P1 FMUL R114, R114, UR7 ;  /* 0x0000000772721c20 */ /* 0x000fe20008400000 */
[----:B------:R-:W-:Y:S02]  /*6ad0*/  LOP3.LUT R173, R174, R173, RZ, 0xfc, !PT ;  /* 0x000000adaead7212 */ /* 0x000fe400078efcff */
[----:B------:R-:W-:Y:S02]  /*6ae0*/  LOP3.LUT R174, R243, 0xff, RZ, 0xc0, !PT ;  /* 0x000000fff3ae7812 */ /* 0x000fe400078ec0ff */
[----:B------:R-:W-:Y:S02]  /*6af0*/  SHF.L.U32 R115, R115, 0x8, RZ ;  /* 0x0000000873737819 */ /* 0x000fe400000006ff */
[----:B------:R-:W-:Y:S01]  /*6b00*/  @P0 FMNMX R146, R146, |R116|, !PT ;  /* 0x4000007492920209 */ /* 0x000fe20007800000 */
[----:B------:R-:W-:Y:S01]  /*6b10*/  @P1 FMUL R116, R116, UR7 ;  /* 0x0000000774741c20 */ /* 0x000fe20008400000 */
[----:B------:R-:W-:-:S02]  /*6b20*/  F2FP.SATFINITE.E4M3.F32.PACK_AB_MERGE_C R2, RZ, R2, RZ ;  /* 0x00000002ff02723e */ /* 0x000fc400048070ff */
[----:B------:R-:W-:Y:S02]  /*6b30*/  LOP3.LUT R115, R174, 0xffff, R115, 0xf8, !PT ;  /* 0x0000ffffae737812 */ /* 0x000fe400078ef873 */
[----:B------:R-:W-:Y:S02]  /*6b40*/  LOP3.LUT R174, R175, 0xffffff00, RZ, 0xc0, !PT ;  /* 0xffffff00afae7812 */ /* 0x000fe400078ec0ff */
[----:B------:R-:W-:Y:S02]  /*6b50*/  F2FP.SATFINITE.E4M3.F32.PACK_AB_MERGE_C R251, RZ, R251, RZ ;  /* 0x000000fbfffb723e */ /* 0x000fe400048070ff */
[----:B------:R-:W-:Y:S01]  /*6b60*/  @P0 FMNMX R146, R146, |R125|, !PT ;  /* 0x4000007d92920209 */ /* 0x000fe20007800000 */
[----:B------:R-:W-:Y:S01]  /*6b70*/  @P1 FMUL R125, R125, UR7 ;  /* 0x000000077d7d1c20 */ /* 0x000fe20008400000 */
[----:B------:R-:W-:Y:S02]  /*6b80*/  SHF.L.U32 R2, R2, 0x10, RZ ;  /* 0x0000001002027819 */ /* 0x000fe400000006ff */
        /* <DEDUP_REMOVED lines=24> */
[----:B------:R-:W-:Y:S02]  /*6d10*/  LOP3.LUT R174, R115, 0xff000000, R2, 0xf8, !PT ;  /* 0xff00000073ae7812 */ /* 0x000fe400078ef802 */
[----:B------:R-:W-:Y:S02]  /*6d20*/  LOP3.LUT R175, R3, R98, RZ, 0xfc, !PT ;  /* 0x0000006203af7212 */ /* 0x000fe400078efcff */
[----:B------:R-:W-:Y:S02]  /*6d30*/  F2FP.SATFINITE.E4M3.F32.PACK_AB_MERGE_C R2, RZ, R96, RZ ;  /* 0x00000060ff02723e */ /* 0x000fe400048070ff */
[----:B------:R-:W-:Y:S01]  /*6d40*/  @P0 FMNMX R146, R146, |R152|, !PT ;  /* 0x4000009892920209 */ /* 0x000fe20007800000 */
[----:B------:R-:W-:Y:S01]  /*6d50*/  @P1 FMUL R152, R152, UR7 ;  /* 0x0000000798981c20 */ /* 0x000fe20008400000 */
[----:B------:R-:W-:Y:S02]  /*6d60*/  LOP3.LUT R96, R177, 0xffff, R106, 0xf8, !PT ;  /* 0x0000ffffb1607812 */ /* 0x000fe400078ef86a */
[----:B------:R-:W-:-:S02]  /*6d70*/  F2FP.SATFINITE.E4M3.F32.PACK_AB_MERGE_C R3, RZ, R102, RZ ;  /* 0x00000066ff03723e */ /* 0x000fc400048070ff */
[----:B------:R-:W-:Y:S01]  /*6d80*/  @P0 FMNMX R146, R146, |R126|, !PT ;  /* 0x4000007e92920209 */ /* 0x000fe20007800000 */
[----:B------:R-:W-:Y:S01]  /*6d90*/  @P1 FMUL R126, R126, UR7 ;  /* 0x000000077e7e1c20 */ /* 0x000fe20008400000 */
[----:B------:R-:W-:Y:S01]  /*6da0*/  LOP3.LUT R96, R96, 0xff, RZ, 0xc0, !PT ;  /* 0x000000ff60607812 */ /* 0x000fe200078ec0ff */
[----:B------:R-:W0:Y:S01]  /*6db0*/  @!P3 LDC.64 R102, c[0x0][0x230] ;  /* 0x00008c00ff66bb82 */ /* 0x000e220000000a00 */
[----:B------:R-:W-:Y:S02]  /*6dc0*/  PRMT R3, R3, 0x7104, RZ ;  /* 0x0000710403037816 */ /* 0x000fe400000000ff */
[----:B------:R-:W-:Y:S02]  /*6dd0*/  F2FP.SATFINITE.E4M3.F32.PACK_AB_MERGE_C R112, RZ, R112, RZ ;  /* 0x00000070ff70723e */ /* 0x000fe400048070ff */
[----:B------:R-:W-:Y:S02]  /*6de0*/  F2FP.SATFINITE.E4M3.F32.PACK_AB_MERGE_C R110, RZ, R110, RZ ;  /* 0x0000006eff6e723e */ /* 0x000fe400048070ff */
[----:B------:R-:W-:Y:S01]  /*6df0*/  @P0 FMNMX R146, R146, |R128|, !PT ;  /* 0x4000008092920209 */ /* 0x000fe20007800000 */
[----:B------:R-:W-:Y:S01]  /*6e00*/  @P1 FMUL R128, R128, UR7 ;  /* 0x0000000780801c20 */ /* 0x000fe20008400000 */
[----:B------:R-:W-:-:S02]  /*6e10*/  LOP3.LUT R3, R96, 0xff00, R3, 0xf8, !PT ;  /* 0x0000ff0060037812 */ /* 0x000fc400078ef803 */
[----:B------:R-:W-:Y:S02]  /*6e20*/  SHF.L.U32 R112, R112, 0x10, RZ ;  /* 0x0000001070707819 */ /* 0x000fe400000006ff */
[----:B------:R-:W-:Y:S02]  /*6e30*/  LOP3.LUT R110, R110, 0xffff, RZ, 0xc0, !PT ;  /* 0x0000ffff6e6e7812 */ /* 0x000fe400078ec0ff */
[----:B------:R-:W-:Y:S01]  /*6e40*/  @P0 FMNMX R146, R146, |R130|, !PT ;  /* 0x4000008292920209 */ /* 0x000fe20007800000 */
[----:B------:R-:W-:Y:S01]  /*6e50*/  @P1 FMUL R130, R130, UR7 ;  /* 0x0000000782821c20 */ /* 0x000fe20008400000 */
[----:B------:R-:W-:Y:S02]  /*6e60*/  LOP3.LUT R3, R3, 0xff0000, R112, 0xf8, !PT ;  /* 0x00ff000003037812 */ /* 0x000fe400078ef870 */
[----:B------:R-:W-:Y:S02]  /*6e70*/  SHF.L.U32 R110, R110, 0x18, RZ ;  /* 0x000000186e6e7819 */ /* 0x000fe400000006ff */
[----:B------:R-:W-:-:S02]  /*6e80*/  F2FP.SATFINITE.E4M3.F32.PACK_AB_MERGE_C R99, RZ, R239, RZ ;  /* 0x000000efff63723e */ /* 0x000fc400048070ff */
[----:B------:R-:W-:Y:S01]  /*6e90*/  F2FP.SATFINITE.E4M3.F32.PACK_AB_MERGE_C R96, RZ, R108, RZ ;  /* 0x0000006cff60723e */ /* 0x000fe200048070ff */
[----:B0-----:R-:W-:Y:S01]  /*6ea0*/  @!P3 IMAD.WIDE R102, R161, 0x4, R102 ;  /* 0x00000004a166b825 */ /* 0x001fe200078e0266 */
[----:B------:R-:W-:Y:S02]  /*6eb0*/  F2FP.SATFINITE.E4M3.F32.PACK_AB_MERGE_C R123, RZ, R123, RZ ;  /* 0x0000007bff7b723e */ /* 0x000fe400048070ff */
[----:B------:R-:W-:Y:S01]  /*6ec0*/  @P0 FMNMX R146, R146, |R160|, !PT ;  /* 0x400000a092920209 */ /* 0x000fe20007800000 */
[----:B------:R-:W-:Y:S01]  /*6ed0*/  @P1 FMUL R160, R160, UR7 ;  /* 0x00000007a0a01c20 */ /* 0x000fe20008400000 */
[----:B------:R-:W-:Y:S02]  /*6ee0*/  LOP3.LUT R177, R3, R110, RZ, 0xfc, !PT ;  /* 0x0000006e03b17212 */ /* 0x000fe400078efcff */
[----:B------:R-:W-:Y:S02]  /*6ef0*/  LOP3.LUT R99, R99, 0xffff, RZ, 0xc0, !PT ;  /* 0x0000ffff63637812 */ /* 0x000fe400078ec0ff */
[----:B------:R-:W-:-:S02]  /*6f00*/  LOP3.LUT R96, R96, 0xff, RZ, 0xc0, !PT ;  /* 0x000000ff60607812 */ /* 0x000fc400078ec0ff */
[----:B------:R-:W-:Y:S02]  /*6f10*/  SHF.L.U32 R123, R123, 0x8, RZ ;  /* 0x000000087b7b7819 */ /* 0x000fe400000006ff */
[----:B------:R-:W-:Y:S02]  /*6f20*/  F2FP.SATFINITE.E4M3.F32.PACK_AB_MERGE_C R3, RZ, R118, RZ ;  /* 0x00000076ff03723e */ /* 0x000fe400048070ff */
[----:B------:R-:W-:Y:S01]  /*6f30*/  @P0 FMNMX R146, R146, |R154|, !PT ;  /* 0x4000009a92920209 */ /* 0x000fe20007800000 */
[----:B------:R-:W-:Y:S01]  /*6f40*/  @P1 FMUL R154, R154, UR7 ;  /* 0x000000079a9a1c20 */ /* 0x000fe20008400000 */
[----:B------:R-:W-:Y:S02]  /*6f50*/  SHF.L.U32 R99, R99, 0x18, RZ ;  /* 0x0000001863637819 */ /* 0x000fe400000006ff */
[----:B------:R-:W-:Y:S02]  /*6f60*/  LOP3.LUT R96, R96, 0xffff, R123, 0xf8, !PT ;  /* 0x0000ffff60607812 */ /* 0x000fe400078ef87b */
[----:B------:R-:W-:-:S02]  /*6f70*/  SHF.L.U32 R3, R3, 0x10, RZ ;  /* 0x0000001003037819 */ /* 0x000fc400000006ff */
[----:B------:R-:W-:Y:S02]  /*6f80*/  F2FP.SATFINITE.E4M3.F32.PACK_AB_MERGE_C R116, RZ, R116, RZ ;  /* 0x00000074ff74723e */ /* 0x000fe400048070ff */
[----:B------:R-:W-:Y:S01]  /*6f90*/  @P0 FMNMX R146, R146, |R132|, !PT ;  /* 0x4000008492920209 */ /* 0x000fe20007800000 */
[----:B------:R-:W-:Y:S01]  /*6fa0*/  @P1 FMUL R132, R132, UR7 ;  /* 0x0000000784841c20 */ /* 0x000fe20008400000 */
[----:B------:R-:W-:Y:S02]  /*6fb0*/  LOP3.LUT R172, R186, 0xff000000, R99, 0xf8, !PT ;  /* 0xff000000baac7812 */ /* 0x000fe400078ef863 */
[----:B------:R-:W-:Y:S02]  /*6fc0*/  LOP3.LUT R101, R96, 0xff0000, R3, 0xf8, !PT ;  /* 0x00ff000060657812 */ /* 0x000fe400078ef803 */
[----:B------:R-:W-:Y:S02]  /*6fd0*/  LOP3.LUT R99, R179, 0xffff, R116, 0xf8, !PT ;  /* 0x0000ffffb3637812 */ /* 0x000fe400078ef874 */
[----:B------:R-:W-:-:S02]  /*6fe0*/  F2FP.SATFINITE.E4M3.F32.PACK_AB_MERGE_C R96, RZ, R125, RZ ;  /* 0x0000007dff60723e */ /* 0x000fc400048070ff */
[----:B------:R-:W-:Y:S02]  /*6ff0*/  F2FP.SATFINITE.E4M3.F32.PACK_AB_MERGE_C R3, RZ, R114, RZ ;  /* 0x00000072ff03723e */ /* 0x000fe400048070ff */
        /* <DEDUP_REMOVED lines=8> */
[----:B------:R-:W-:Y:S02]  /*7080*/  F2FP.SATFINITE.E4M3.F32.PACK_AB_MERGE_C R120, RZ, R120, RZ ;  /* 0x00000078ff78723e */ /* 0x000fe400048070ff */
[----:B------:R-:W-:Y:S02]  /*7090*/  SHF.L.U32 R96, R3, 0x18, RZ ;  /* 0x0000001803607819 */ /* 0x000fe400000006ff */
[----:B------:R-:W-:Y:S01]  /*70a0*/  @P0 FMNMX R146, R146, |R129|, !PT ;  /* 0x4000008192920209 */ /* 0x000fe20007800000 */
[----:B------:R-:W-:Y:S01]  /*70b0*/  IMAD.SHL.U32 R120, R120, 0x100, RZ ;  /* 0x0000010078787824 */ /* 0x000fe200078e00ff */
[----:B------:R-:W-:Y:S01]  /*70c0*/  F2FP.SATFINITE.E4M3.F32.PACK_AB_MERGE_C R3, RZ, R122, RZ ;  /* 0x0000007aff03723e */ /* 0x000fe200048070ff */
[----:B------:R-:W-:Y:S01]  /*70d0*/  @P1 FMUL R129, R129, UR7 ;  /* 0x0000000781811c20 */ /* 0x000fe20008400000 */
[----:B------:R-:W-:Y:S01]  /*70e0*/  @P0 FMNMX R146, R146, |R176|, !PT ;  /* 0x400000b092920209 */ /* 0x000fe20007800000 */
[----:B------:R-:W-:Y:S01]  /*70f0*/  @P1 FMUL R176, R176, UR7 ;  /* 0x00000007b0b01c20 */ /* 0x000fe20008400000 */
[----:B------:R-:W-:-:S02]  /*7100*/  LOP3.LUT R3, R3, 0xff, RZ, 0xc0, !PT ;  /* 0x000000ff03037812 */ /* 0x000fc400078ec0ff */
[----:B------:R-:W-:Y:S01]  /*7110*/  @P0 FMNMX R146, R146, |R178|, !PT ;  /* 0x400000b292920209 */ /* 0x000fe20007800000 */
[----:B------:R-:W-:Y:S01]  /*7120*/  @P1 FMUL R178, R178, UR7 ;  /* 0x00000007b2b21c20 */ /* 0x000fe20008400000 */
[----:B------:R-:W-:Y:S02]  /*7130*/  LOP3.LUT R120, R3, 0xffff, R120, 0xf8, !PT ;  /* 0x0000ffff03787812 */ /* 0x000fe400078ef878 */
[----:B------:R-:W-:Y:S02]  /*7140*/  F2FP.SATFINITE.E4M3.F32.PACK_AB_MERGE_C R3, RZ, R152, RZ ;  /* 0x00000098ff03723e */ /* 0x000fe400048070ff */
[----:B------:R-:W-:Y:S01]  /*7150*/  @P0 FMNMX R146, R146, |R136|, !PT ;  /* 0x4000008892920209 */ /* 0x000fe20007800000 */
[----:B------:R-:W-:Y:S01]  /*7160*/  @P1 FMUL R136, R136, UR7 ;  /* 0x0000000788881c20 */ /* 0x000fe20008400000 */
[----:B------:R-:W-:Y:S02]  /*7170*/  SHF.L.U32 R3, R3, 0x10, RZ ;  /* 0x0000001003037819 */ /* 0x000fe400000006ff */
[----:B------:R-:W-:-:S02]  /*7180*/  F2FP.SATFINITE.E4M3.F32.PACK_AB_MERGE_C R128, RZ, R128, RZ ;  /* 0x00000080ff80723e */ /* 0x000fc400048070ff */
[----:B------:R-:W-:Y:S01]  /*7190*/  @P0 FMNMX R146, R146, |R133|, !PT ;  /* 0x4000008592920209 */ /* 0x000fe20007800000 */
[----:B------:R-:W-:Y:S01]  /*71a0*/  @P1 FMUL R133, R133, UR7 ;  /* 0x0000000785851c20 */ /* 0x000fe20008400000 */
[----:B------:R-:W-:Y:S02]  /*71b0*/  F2FP.SATFINITE.E4M3.F32.PACK_AB_MERGE_C R124, RZ, R124, RZ ;  /* 0x0000007cff7c723e */ /* 0x000fe400048070ff */
[----:B------:R-:W-:Y:S02]  /*71c0*/  LOP3.LUT R120, R120, 0xff0000, R3, 0xf8, !PT ;  /* 0x00ff000078787812 */ /* 0x000fe400078ef803 */
[----:B------:R-:W-:Y:S02]  /*71d0*/  LOP3.LUT R98, R181, 0xffff, R128, 0xf8, !PT ;  /* 0x0000ffffb5627812 */ /* 0x000fe400078ef880 */
[----:B------:R-:W-:Y:S02]  /*71e0*/  F2FP.SATFINITE.E4M3.F32.PACK_AB_MERGE_C R3, RZ, R130, RZ ;  /* 0x00000082ff03723e */ /* 0x000fe400048070ff */
[----:B------:R-:W-:Y:S01]  /*71f0*/  @P0 FMNMX R146, R146, |R182|, !PT ;  /* 0x400000b692920209 */ /* 0x000fe20007800000 */
[----:B------:R-:W-:Y:S01]  /*7200*/  @P1 FMUL R182, R182, UR7 ;  /* 0x00000007b6b61c20 */ /* 0x000fe20008400000 */
[----:B------:R-:W-:-:S02]  /*7210*/  SHF.L.U32 R124, R124, 0x10, RZ ;  /* 0x000000107c7c7819 */ /* 0x000fc400000006ff */
[----:B------:R-:W-:Y:S02]  /*7220*/  LOP3.LUT R98, R98, 0xff, RZ, 0xc0, !PT ;  /* 0x000000ff62627812 */ /* 0x000fe400078ec0ff */
[----:B------:R-:W-:Y:S02]  /*7230*/  PRMT R3, R3, 0x7104, RZ ;  /* 0x0000710403037816 */ /* 0x000fe400000000ff */
[----:B------:R-:W-:Y:S02]  /*7240*/  F2FP.SATFINITE.E4M3.F32.PACK_AB_MERGE_C R126, RZ, R126, RZ ;  /* 0x0000007eff7e723e */ /* 0x000fe400048070ff */
[----:B------:R-:W-:Y:S02]  /*7250*/  F2FP.SATFINITE.E4M3.F32.PACK_AB_MERGE_C R160, RZ, R160, RZ ;  /* 0x000000a0ffa0723e */ /* 0x000fe400048070ff */
[----:B------:R-:W-:Y:S02]  /*7260*/  F2FP.SATFINITE.E4M3.F32.PACK_AB_MERGE_C R154, RZ, R154, RZ ;  /* 0x0000009aff9a723e */ /* 0x000fe400048070ff */
[----:B------:R-:W-:Y:S01]  /*7270*/  @P0 FMNMX R146, R146, |R180|, !PT ;  /* 0x400000b492920209 */ /* 0x000fe20007800000 */
[----:B------:R-:W-:Y:S01]  /*7280*/  @P1 FMUL R180, R180, UR7 ;  /* 0x00000007b4b41c20 */ /* 0x000fe20008400000 */
[----:B------:R-:W-:-:S02]  /*7290*/  F2FP.SATFINITE.E4M3.F32.PACK_AB_MERGE_C R119, RZ, R119, RZ ;  /* 0x00000077ff77723e */ /* 0x000fc400048070ff */
[----:B------:R-:W-:Y:S02]  /*72a0*/  LOP3.LUT R124, R99, 0xff0000, R124, 0xf8, !PT ;  /* 0x00ff0000637c7812 */ /* 0x000fe400078ef87c */
[----:B------:R-:W-:Y:S02]  /*72b0*/  LOP3.LUT R99, R98, 0xff00, R3, 0xf8, !PT ;  /* 0x0000ff0062637812 */ /* 0x000fe400078ef803 */
[----:B------:R-:W-:Y:S02]  /*72c0*/  LOP3.LUT R3, R126, 0xffff, RZ, 0xc0, !PT ;  /* 0x0000ffff7e037812 */ /* 0x000fe400078ec0ff */
[----:B------:R-:W-:Y:S02]  /*72d0*/  SHF.L.U32 R160, R160, 0x10, RZ ;  /* 0x00000010a0a07819 */ /* 0x000fe400000006ff */
[----:B------:R-:W-:Y:S02]  /*72e0*/  LOP3.LUT R154, R154, 0xffff, RZ, 0xc0, !PT ;  /* 0x0000ffff9a9a7812 */ /* 0x000fe400078ec0ff */
[----:B------:R-:W-:-:S02]  /*72f0*/  F2FP.SATFINITE.E4M3.F32.PACK_AB_MERGE_C R100, RZ, R132, RZ ;  /* 0x00000084ff64723e */ /* 0x000fc400048070ff */
[----:B------:R-:W-:Y:S02]  /*7300*/  F2FP.SATFINITE.E4M3.F32.PACK_AB_MERGE_C R131, RZ, R131, RZ ;  /* 0x00000083ff83723e */ /* 0x000fe400048070ff */
[----:B------:R-:W-:Y:S01]  /*7310*/  @P0 FMNMX R146, R146, |R137|, !PT ;  /* 0x4000008992920209 */ /* 0x000fe20007800000 */
[----:B------:R-:W-:Y:S01]  /*7320*/  @P1 FMUL R137, R137, UR7 ;  /* 0x0000000789891c20 */ /* 0x000fe20008400000 */
[----:B------:R-:W-:Y:S02]  /*7330*/  LOP3.LUT R2, R2, 0xff, RZ, 0xc0, !PT ;  /* 0x000000ff02027812 */ /* 0x000fe400078ec0ff */
[----:B------:R-:W-:Y:S02]  /*7340*/  SHF.L.U32 R119, R119, 0x8, RZ ;  /* 0x0000000877777819 */ /* 0x000fe400000006ff */
[----:B------:R-:W-:Y:S02]  /*7350*/  F2FP.SATFINITE.E4M3.F32.PACK_AB_MERGE_C R104, RZ, R104, RZ ;  /* 0x00000068ff68723e */ /* 0x000fe400048070ff */
[----:B------:R-:W-:-:S02]  /*7360*/  SHF.L.U32 R3, R3, 0x18, RZ ;  /* 0x0000001803037819 */ /* 0x000fc400000006ff */
[----:B------:R-:W-:Y:S02]  /*7370*/  LOP3.LUT R99, R99, 0xff0000, R160, 0xf8, !PT ;  /* 0x00ff000063637812 */ /* 0x000fe400078ef8a0 */
[----:B------:R-:W-:Y:S02]  /*7380*/  SHF.L.U32 R154, R154, 0x18, RZ ;  /* 0x000000189a9a7819 */ /* 0x000fe400000006ff */
[----:B------:R-:W-:Y:S02]  /*7390*/  LOP3.LUT R100, R100, 0xff, RZ, 0xc0, !PT ;  /* 0x000000ff64647812 */ /* 0x000fe400078ec0ff */
[----:B------:R-:W-:Y:S02]  /*73a0*/  SHF.L.U32 R131, R131, 0x8, RZ ;  /* 0x0000000883837819 */ /* 0x000fe400000006ff */
[----:B------:R-:W-:Y:S01]  /*73b0*/  @P0 FMNMX R146, R146, |R135|, !PT ;  /* 0x4000008792920209 */ /* 0x000fe20007800000 */
[----:B------:R-:W-:Y:S01]  /*73c0*/  @P1 FMUL R135, R135, UR7 ;  /* 0x0000000787871c20 */ /* 0x000fe20008400000 */
[----:B------:R-:W-:-:S02]  /*73d0*/  F2FP.SATFINITE.E4M3.F32.PACK_AB_MERGE_C R176, RZ, R176, RZ ;  /* 0x000000b0ffb0723e */ /* 0x000fc400048070ff */
[----:B------:R-:W-:Y:S02]  /*73e0*/  LOP3.LUT R119, R2, 0xffff, R119, 0xf8, !PT ;  /* 0x0000ffff02777812 */ /* 0x000fe400078ef877 */
[----:B------:R-:W-:Y:S02]  /*73f0*/  SHF.L.U32 R2, R104, 0x10, RZ ;  /* 0x0000001068027819 */ /* 0x000fe400000006ff */
[----:B------:R-:W-:Y:S02]  /*7400*/  LOP3.LUT R98, R120, 0xff000000, R3, 0xf8, !PT ;  /* 0xff00000078627812 */ /* 0x000fe400078ef803 */
        /* <DEDUP_REMOVED lines=15> */
[----:B------:R-:W-:Y:S02]  /*7500*/  LOP3.LUT R96, R101, 0xff000000, R96, 0xf8, !PT ;  /* 0xff00000065607812 */ /* 0x000fe400078ef860 */
[----:B------:R-:W-:Y:S02]  /*7510*/  LOP3.LUT R101, R100, 0xff00, R99, 0xf8, !PT ;  /* 0x0000ff0064657812 */ /* 0x000fe400078ef863 */
[----:B------:R-:W-:-:S02]  /*7520*/  LOP3.LUT R180, R3, 0xffff, R180, 0xf8, !PT ;  /* 0x0000ffff03b47812 */ /* 0x000fc400078ef8b4 */
[----:B------:R-:W-:Y:S01]  /*7530*/  @P0 FMNMX R146, R146, |R139|, !PT ;  /* 0x4000008b92920209 */ /* 0x000fe20007800000 */
[----:B------:R-:W-:Y:S01]  /*7540*/  @P1 FMUL R139, R139, UR7 ;  /* 0x000000078b8b1c20 */ /* 0x000fe20008400000 */
[----:B------:R-:W-:Y:S02]  /*7550*/  LOP3.LUT R100, R185, 0xffff, R138, 0xf8, !PT ;  /* 0x0000ffffb9647812 */ /* 0x000fe400078ef88a */
[----:B------:R-:W-:Y:S02]  /*7560*/  F2FP.SATFINITE.E4M3.F32.PACK_AB_MERGE_C R3, RZ, R184, RZ ;  /* 0x000000b8ff03723e */ /* 0x000fe400048070ff */
[----:B------:R-:W-:Y:S02]  /*7570*/  LOP3.LUT R100, R100, 0xff, RZ, 0xc0, !PT ;  /* 0x000000ff64647812 */ /* 0x000fe400078ec0ff */
[----:B------:R-:W-:Y:S02]  /*7580*/  PRMT R3, R3, 0x7104, RZ ;  /* 0x0000710403037816 */ /* 0x000fe400000000ff */
[----:B------:R-:W-:-:S02]  /*7590*/  F2FP.SATFINITE.E4M3.F32.PACK_AB_MERGE_C R136, RZ, R136, RZ ;  /* 0x00000088ff88723e */ /* 0x000fc400048070ff */
[----:B------:R-:W-:Y:S02]  /*75a0*/  F2FP.SATFINITE.E4M3.F32.PACK_AB_MERGE_C R139, RZ, R139, RZ ;  /* 0x0000008bff8b723e */ /* 0x000fe400048070ff */
[----:B------:R-:W-:Y:S02]  /*75b0*/  LOP3.LUT R100, R100, 0xff00, R3, 0xf8, !PT ;  /* 0x0000ff0064647812 */ /* 0x000fe400078ef803 */
[----:B------:R-:W-:Y:S02]  /*75c0*/  SHF.L.U32 R136, R136, 0x10, RZ ;  /* 0x0000001088887819 */ /* 0x000fe400000006ff */
[----:B------:R-:W-:Y:S02]  /*75d0*/  SHF.L.U32 R139, R139, 0x10, RZ ;  /* 0x000000108b8b7819 */ /* 0x000fe400000006ff */
[----:B------:R-:W-:Y:S02]  /*75e0*/  LOP3.LUT R136, R101, 0xff0000, R136, 0xf8, !PT ;  /* 0x00ff000065887812 */ /* 0x000fe400078ef888 */
[----:B------:R-:W-:-:S02]  /*75f0*/  LOP3.LUT R106, R100, 0xff0000, R139, 0xf8, !PT ;  /* 0x00ff0000646a7812 */ /* 0x000fc400078ef88b */
[----:B------:R-:W0:Y:S01]  /*7600*/  LDC.64 R100, c[0x0][0x258] ;  /* 0x00009600ff647b82 */ /* 0x000e220000000a00 */
[----:B------:R-:W-:Y:S02]  /*7610*/  F2FP.SATFINITE.E4M3.F32.PACK_AB_MERGE_C R3, RZ, R134, RZ ;  /* 0x00000086ff03723e */ /* 0x000fe400048070ff */
[----:B------:R-:W-:Y:S01]  /*7620*/  @P0 FMNMX R146, R146, |R97|, !PT ;  /* 0x4000006192920209 */ /* 0x000fe20007800000 */
[----:B------:R-:W-:Y:S01]  /*7630*/  @P1 FMUL R97, R97, UR7 ;  /* 0x0000000761611c20 */ /* 0x000fe20008400000 */
[----:B------:R-:W-:Y:S02]  /*7640*/  SHF.L.U32 R3, R3, 0x10, RZ ;  /* 0x0000001003037819 */ /* 0x000fe400000006ff */
[----:B------:R-:W-:Y:S02]  /*7650*/  F2FP.SATFINITE.E4M3.F32.PACK_AB_MERGE_C R121, RZ, R121, RZ ;  /* 0x00000079ff79723e */ /* 0x000fe400048070ff */
[----:B------:R-:W-:Y:S02]  /*7660*/  F2FP.SATFINITE.E4M3.F32.PACK_AB_MERGE_C R99, RZ, R137, RZ ;  /* 0x00000089ff63723e */ /* 0x000fe400048070ff */
[----:B------:R-:W-:-:S02]  /*7670*/  LOP3.LUT R104, R104, 0xff0000, R3, 0xf8, !PT ;  /* 0x00ff000068687812 */ /* 0x000fc400078ef803 */
[----:B------:R-:W-:Y:S02]  /*7680*/  F2FP.SATFINITE.E4M3.F32.PACK_AB_MERGE_C R3, RZ, R129, RZ ;  /* 0x00000081ff03723e */ /* 0x000fe400048070ff */
[----:B------:R-:W-:Y:S02]  /*7690*/  F2FP.SATFINITE.E4M3.F32.PACK_AB_MERGE_C R97, RZ, R97, RZ ;  /* 0x00000061ff61723e */ /* 0x000fe400048070ff */
[----:B------:R-:W-:Y:S02]  /*76a0*/  LOP3.LUT R119, R119, 0xff0000, R2, 0xf8, !PT ;  /* 0x00ff000077777812 */ /* 0x000fe400078ef802 */
[----:B------:R-:W-:Y:S02]  /*76b0*/  LOP3.LUT R2, R121, 0xffff, RZ, 0xc0, !PT ;  /* 0x0000ffff79027812 */ /* 0x000fe400078ec0ff */
[----:B------:R-:W-:Y:S02]  /*76c0*/  SHF.L.U32 R99, R99, 0x10, RZ ;  /* 0x0000001063637819 */ /* 0x000fe400000006ff */
[----:B------:R-:W-:-:S02]  /*76d0*/  F2FP.SATFINITE.E4M3.F32.PACK_AB_MERGE_C R127, RZ, R127, RZ ;  /* 0x0000007fff7f723e */ /* 0x000fc400048070ff */
[----:B------:R-:W-:Y:S02]  /*76e0*/  LOP3.LUT R3, R3, 0xffff, RZ, 0xc0, !PT ;  /* 0x0000ffff03037812 */ /* 0x000fe400078ec0ff */
[----:B------:R-:W-:Y:S02]  /*76f0*/  LOP3.LUT R97, R97, 0xffff, RZ, 0xc0, !PT ;  /* 0x0000ffff61617812 */ /* 0x000fe400078ec0ff */
[----:B------:R-:W-:Y:S01]  /*7700*/  MOV R125, UR4 ;  /* 0x00000004007d7c02 */ /* 0x000fe20008000f00 */
[----:B------:R-:W-:Y:S01]  /*7710*/  ULDC UR4, c[0x0][0x210] ;  /* 0x0000840000047ab9 */ /* 0x000fe20000000800 */
[----:B------:R-:W-:Y:S02]  /*7720*/  SHF.L.U32 R2, R2, 0x18, RZ ;  /* 0x0000001802027819 */ /* 0x000fe400000006ff */
[----:B------:R-:W-:Y:S01]  /*7730*/  LOP3.LUT R180, R180, 0xff0000, R99, 0xf8, !PT ;  /* 0x00ff0000b4b47812 */ /* 0x000fe200078ef863 */
[----:B------:R0:W-:Y:S01]  /*7740*/  @!P3 STG.E desc[UR8][R102.64], R125 ;  /* 0x0000007d6600b986 */ /* 0x0001e2000c101908 */
[----:B------:R-:W-:-:S02]  /*7750*/  LOP3.LUT R127, R127, 0xffff, RZ, 0xc0, !PT ;  /* 0x0000ffff7f7f7812 */ /* 0x000fc400078ec0ff */
[----:B------:R-:W-:Y:S02]  /*7760*/  F2FP.SATFINITE.E4M3.F32.PACK_AB_MERGE_C R99, RZ, R135, RZ ;  /* 0x00000087ff63723e */ /* 0x000fe400048070ff */
[----:B------:R-:W-:Y:S02]  /*7770*/  SHF.L.U32 R3, R3, 0x18, RZ ;  /* 0x0000001803037819 */ /* 0x000fe400000006ff */
[C---:B------:R-:W-:Y:S02]  /*7780*/  IADD3 R105, R0.reuse, 0x100, RZ ;  /* 0x0000010000697810 */ /* 0x040fe40007ffe0ff */
[----:B------:R-:W-:Y:S02]  /*7790*/  SHF.L.U32 R97, R97, 0x18, RZ ;  /* 0x0000001861617819 */ /* 0x000fe400000006ff */
[C---:B------:R-:W-:Y:S01]  /*77a0*/  IADD3 R107, R0.reuse, 0x200, RZ ;  /* 0x00000200006b7810 */ /* 0x040fe20007ffe0ff */
[----:B0-----:R-:W-:Y:S01]  /*77b0*/  IMAD.WIDE.U32 R102, R0, 0x8, R100 ;  /* 0x0000000800667825 */ /* 0x001fe200078e0064 */
[----:B------:R-:W-:-:S02]  /*77c0*/  F2FP.SATFINITE.E4M3.F32.PACK_AB_MERGE_C R133, RZ, R133, RZ ;  /* 0x00000085ff85723e */ /* 0x000fc400048070ff */
[C---:B------:R-:W-:Y:S02]  /*77d0*/  IADD3 R109, R0.reuse, 0x300, RZ ;  /* 0x00000300006d7810 */ /* 0x040fe40007ffe0ff */
[----:B------:R-:W-:Y:S01]  /*77e0*/  LOP3.LUT R2, R119, 0xff000000, R2, 0xf8, !PT ;  /* 0xff00000077027812 */ /* 0x000fe200078ef802 */
[----:B------:R1:W-:Y:S01]  /*77f0*/  STG.E.64 desc[UR8][R102.64], R162 ;  /* 0x000000a266007986 */ /* 0x0003e2000c101b08 */
[----:B------:R-:W-:Y:S01]  /*7800*/  IADD3 R111, R0, 0x400, RZ ;  /* 0x00000400006f7810 */ /* 0x000fe20007ffe0ff */
[--C-:B------:R-:W-:Y:S01]  /*7810*/  IMAD.WIDE.U32 R108, R109, 0x8, R100.reuse ;  /* 0x000000086d6c7825 */ /* 0x100fe200078e0064 */
[----:B------:R-:W-:Y:S02]  /*7820*/  SHF.L.U32 R127, R127, 0x18, RZ ;  /* 0x000000187f7f7819 */ /* 0x000fe400000006ff */
[----:B------:R-:W-:Y:S01]  /*7830*/  LOP3.LUT R99, R99, 0xffff, RZ, 0xc0, !PT ;  /* 0x0000ffff63637812 */ /* 0x000fe200078ec0ff */
[----:B------:R-:W-:Y:S01]  /*7840*/  IMAD.WIDE.U32 R110, R111, 0x8, R100 ;  /* 0x000000086f6e7825 */ /* 0x000fe200078e0064 */
[----:B------:R-:W-:-:S02]  /*7850*/  LOP3.LUT R182, R104, 0xff000000, R3, 0xf8, !PT ;  /* 0xff00000068b67812 */ /* 0x000fc400078ef803 */
[C---:B------:R-:W-:Y:S01]  /*7860*/  IADD3 R113, R0.reuse, 0x500, RZ ;  /* 0x0000050000717810 */ /* 0x040fe20007ffe0ff */
[--C-:B------:R-:W-:Y:S01]  /*7870*/  IMAD.WIDE.U32 R104, R105, 0x8, R100.reuse ;  /* 0x0000000869687825 */ /* 0x100fe200078e0064 */
[C---:B------:R-:W-:Y:S02]  /*7880*/  IADD3 R115, R0.reuse, 0x600, RZ ;  /* 0x0000060000737810 */ /* 0x040fe40007ffe0ff */
[C---:B------:R-:W-:Y:S01]  /*7890*/  IADD3 R117, R0.reuse, 0x700, RZ ;  /* 0x0000070000757810 */ /* 0x040fe20007ffe0ff */
[C---:B------:R-:W-:Y:S01]  /*78a0*/  VIADD R3, R0.reuse, 0xb00 ;  /* 0x00000b0000037836 */ /* 0x040fe20000000000 */
[C---:B------:R-:W-:Y:S01]  /*78b0*/  IADD3 R119, R0.reuse, 0x800, RZ ;  /* 0x0000080000777810 */ /* 0x040fe20007ffe0ff */
[--C-:B------:R-:W-:Y:S01]  /*78c0*/  IMAD.WIDE.U32 R112, R113, 0x8, R100.reuse ;  /* 0x0000000871707825 */ /* 0x100fe200078e0064 */
[C---:B------:R-:W-:Y:S01]  /*78d0*/  IADD3 R121, R0.reuse, 0x900, RZ ;  /* 0x0000090000797810 */ /* 0x040fe20007ffe0ff */
[----:B------:R1:W-:Y:S01]  /*78e0*/  STG.E.64 desc[UR8][R104.64], R164 ;  /* 0x000000a468007986 */ /* 0x0003e2000c101b08 */
[----:B------:R-:W-:Y:S01]  /*78f0*/  IADD3 R123, R0, 0xa00, RZ ;  /* 0x00000a00007b7810 */ /* 0x000fe20007ffe0ff */
[----:B------:R-:W-:Y:S01]  /*7900*/  IMAD.WIDE.U32 R114, R115, 0x8, R100 ;  /* 0x0000000873727825 */ /* 0x000fe200078e0064 */
[----:B------:R-:W-:-:S02]  /*7910*/  LOP3.LUT R185, R106, R97, RZ, 0xfc, !PT ;  /* 0x000000616ab97212 */ /* 0x000fc400078efcff */
[----:B------:R-:W-:Y:S01]  /*7920*/  LOP3.LUT R133, R133, 0xffff, RZ, 0xc0, !PT ;  /* 0x0000ffff85857812 */ /* 0x000fe200078ec0ff */
[--C-:B------:R-:W-:Y:S01]  /*7930*/  IMAD.WIDE.U32 R106, R107, 0x8, R100.reuse ;  /* 0x000000086b6a7825 */ /* 0x100fe200078e0064 */
[----:B------:R-:W-:Y:S02]  /*7940*/  LOP3.LUT R179, R124, R127, RZ, 0xfc, !PT ;  /* 0x0000007f7cb37212 */ /* 0x000fe400078efcff */
[----:B------:R-:W-:Y:S01]  /*7950*/  SHF.L.U32 R99, R99, 0x18, RZ ;  /* 0x0000001863637819 */ /* 0x000fe200000006ff */
[----:B------:R-:W-:Y:S01]  /*7960*/  IMAD.WIDE.U32 R116, R117, 0x8, R100 ;  /* 0x0000000875747825 */ /* 0x000fe200078e0064 */
[----:B------:R-:W-:Y:S01]  /*7970*/  SHF.L.U32 R133, R133, 0x18, RZ ;  /* 0x0000001885857819 */ /* 0x000fe200000006ff */
[----:B------:R1:W-:Y:S01]  /*7980*/  STG.E.64 desc[UR8][R106.64], R166 ;  /* 0x000000a66a007986 */ /* 0x0003e2000c101b08 */
[----:B------:R-:W-:Y:S01]  /*7990*/  LOP3.LUT R184, R180, 0xff000000, R99, 0xf8, !PT ;  /* 0xff000000b4b87812 */ /* 0x000fe200078ef863 */
[--C-:B------:R-:W-:Y:S01]  /*79a0*/  IMAD.WIDE.U32 R118, R119, 0x8, R100.reuse ;  /* 0x0000000877767825 */ /* 0x100fe200078e0064 */
[----:B------:R-:W-:Y:S01]  /*79b0*/  MOV R97, R179 ;  /* 0x000000b300617202 */ /* 0x000fe20000000f00 */
[----:B------:R1:W-:Y:S01]  /*79c0*/  STG.E.64 desc[UR8][R108.64], R168 ;  /* 0x000000a86c007986 */ /* 0x0003e2000c101b08 */
[----:B------:R-:W-:Y:S01]  /*79d0*/  MOV R99, R181 ;  /* 0x000000b500637202 */ /* 0x000fe20000000f00 */
[--C-:B------:R-:W-:Y:S01]  /*79e0*/  IMAD.WIDE.U32 R120, R121, 0x8, R100.reuse ;  /* 0x0000000879787825 */ /* 0x100fe200078e0064 */
[----:B------:R-:W-:Y:S01]  /*79f0*/  LOP3.LUT R183, R136, R133, RZ, 0xfc, !PT ;  /* 0x0000008588b77212 */ /* 0x000fe200078efcff */
[----:B------:R1:W-:Y:S01]  /*7a00*/  STG.E.64 desc[UR8][R110.64], R170 ;  /* 0x000000aa6e007986 */ /* 0x0003e2000c101b08 */
[----:B------:R-:W-:Y:S01]  /*7a10*/  IADD3 R161, R161, UR4, RZ ;  /* 0x00000004a1a17c10 */ /* 0x000fe2000fffe0ff */
[--C-:B------:R-:W-:Y:S01]  /*7a20*/  IMAD.WIDE.U32 R122, R123, 0x8, R100.reuse ;  /* 0x000000087b7a7825 */ /* 0x100fe200078e0064 */
[----:B------:R-:W-:Y:S01]  /*7a30*/  ULDC UR4, c[0x0][0x218] ;  /* 0x0000860000047ab9 */ /* 0x000fe20000000800 */
[----:B------:R1:W-:Y:S01]  /*7a40*/  STG.E.64 desc[UR8][R112.64], R172 ;  /* 0x000000ac70007986 */ /* 0x0003e2000c101b08 */
[----:B------:R-:W-:Y:S01]  /*7a50*/  ISETP.GE.AND P0, PT, R161, UR4, PT ;  /* 0x00000004a1007c0c */ /* 0x000fe2000bf06270 */
[----:B------:R-:W-:Y:S01]  /*7a60*/  IMAD.WIDE.U32 R100, R3, 0x8, R100 ;  /* 0x0000000803647825 */ /* 0x000fe200078e0064 */
[----:B------:R-:W-:Y:S01]  /*7a70*/  MOV R3, R177 ;  /* 0x000000b100037202 */ /* 0x000fe20000000f00 */
[----:B------:R1:W-:Y:S01]  /*7a80*/  STG.E.64 desc[UR8][R114.64], R174 ;  /* 0x000000ae72007986 */ /* 0x0003e2000c101b08 */
[----:B------:R-:W-:-:S03]  /*7a90*/  LOP3.LUT P2, RZ, R140, 0xff, RZ, 0xc0, !PT ;  /* 0x000000ff8cff7812 */ /* 0x000fc6000784c0ff */
[----:B------:R1:W-:Y:S01]  /*7aa0*/  STG.E.64 desc[UR8][R116.64], R2 ;  /* 0x0000000274007986 */ /* 0x0003e2000c101b08 */
[----:B------:R-:W-:-:S03]  /*7ab0*/  SEL R140, RZ, 0x1, P2 ;  /* 0x00000001ff8c7807 */ /* 0x000fc60001000000 */
[----:B------:R1:W-:Y:S04]  /*7ac0*/  STG.E.64 desc[UR8][R118.64], R96 ;  /* 0x0000006076007986 */ /* 0x0003e8000c101b08 */
[----:B------:R1:W-:Y:S04]  /*7ad0*/  STG.E.64 desc[UR8][R120.64], R98 ;  /* 0x0000006278007986 */ /* 0x0003e8000c101b08 */
[----:B------:R1:W-:Y:S04]  /*7ae0*/  STG.E.64 desc[UR8][R122.64], R182 ;  /* 0x000000b67a007986 */ /* 0x0003e8000c101b08 */
[----:B------:R1:W-:Y:S01]  /*7af0*/  STG.E.64 desc[UR8][R100.64], R184 ;  /* 0x000000b864007986 */ /* 0x0003e2000c101b08 */
[----:B------:R-:W-:Y:S05]  /*7b00*/  @!P0 BRA `(.L_x_13536) ;  /* 0xffffff8800188947 */ /* 0x000fea000383ffff */
.L_x_13523:
        /* <DEDUP_REMOVED lines=15> */
.L_x_13561:
        /* <DEDUP_REMOVED lines=28> */
.L_x_13564:
[----:B-1----:R-:W-:-:S07]  /*7dc0*/  FMNMX R5, R3, R2, !PT ;  /* 0x0000000203057209 */ /* 0x002fce0007800000 */
.L_x_13540:
[----:B------:R-:W-:Y:S05]  /*7dd0*/  BSYNC B0 ;  /* 0x0000000000007941 */ /* 0x000fea0003800000 */
.L_x_13539:
[----:B------:R-:W-:Y:S01]  /*7de0*/  ISETP.NE.AND P0, PT, R150, RZ, PT ;  /* 0x000000ff9600720c */ /* 0x000fe20003f05270 */
[----:B------:R-:W-:-:S12]  /*7df0*/  BSSY B0, `(.L_x_13537) ;  /* 0x0000004000007945 */ /* 0x000fd80003800000 */
[----:B------:R-:W-:Y:S05]  /*7e00*/  @P0 BRA `(.L_x_13542) ;  /* 0x0000000000080947 */ /* 0x000fea0003800000 */
[----:B0-----:R-:W0:Y:S02]  /*7e10*/  LDC.64 R2, c[0x0][0x288] ;  /* 0x0000a200ff027b82 */ /* 0x001e240000000a00 */
[----:B0-----:R1:W-:Y:S02]  /*7e20*/  REDG.E.MAX.S32.STRONG.GPU desc[UR8][R2.64], R5 ;  /* 0x000000050200798e */ /* 0x0013e4000d10e388 */
.L_x_13542:
[----:B------:R-:W-:Y:S05]  /*7e30*/  BSYNC B0 ;  /* 0x0000000000007941 */ /* 0x000fea0003800000 */
.L_x_13537:
        /* <DEDUP_REMOVED lines=14> */
[----:B01----:R-:W-:Y:S05]  /*7f20*/  CALL.REL.NOINC `($__internal_221_$__cuda_sm20_rcp_rn_f32_slowpath) ;  /* 0x00000014001c7944 */ /* 0x003fea0003c00000 */
[----:B------:R-:W-:Y:S01]  /*7f30*/  MOV R5, R0 ;  /* 0x0000000000057202 */ /* 0x000fe20000000f00 */
[----:B------:R-:W-:Y:S06]  /*7f40*/  BRA `(.L_x_13544) ;  /* 0x0000000000147947 */ /* 0x000fec0003800000 */
.L_x_13543:
[----:B-1----:R-:W1:Y:S01]  /*7f50*/  MUFU.RCP R5, UR7 ;  /* 0x0000000700057d08 */ /* 0x002e620008001000 */
[----:B------:R-:W-:-:S05]  /*7f60*/  MOV R0, UR7 ;  /* 0x0000000700007c02 */ /* 0x000fca0008000f00 */
[----:B-1----:R-:W-:-:S04]  /*7f70*/  FFMA R0, R5, R0, -1 ;  /* 0xbf80000005007423 */ /* 0x002fc80000000000 */
[----:B------:R-:W-:-:S04]  /*7f80*/  FADD.FTZ R0, -R0, -RZ ;  /* 0x800000ff00007221 */ /* 0x000fc80000010100 */
[----:B------:R-:W-:-:S07]  /*7f90*/  FFMA R5, R5, R0, R5 ;  /* 0x0000000005057223 */ /* 0x000fce0000000005 */
.L_x_13544:
[----:B0-----:R-:W0:Y:S02]  /*7fa0*/  LDC.64 R2, c[0x0][0x280] ;  /* 0x0000a000ff027b82 */ /* 0x001e240000000a00 */
[----:B0-----:R-:W-:Y:S01]  /*7fb0*/  STG.E desc[UR8][R2.64], R5 ;  /* 0x0000000502007986 */ /* 0x001fe2000c101908 */
[----:B------:R-:W-:Y:S05]  /*7fc0*/  EXIT ;  /* 0x000000000000794d */ /* 0x000fea0003800000 */
.L_x_13524:
[----:B------:R-:W-:Y:S01]  /*7fd0*/  HFMA2.MMA R196, -RZ, RZ, 0, 5.9604644775390625e-08 ;  /* 0x00000001ffc47435 */ /* 0x000fe200000001ff */
[----:B------:R-:W-:Y:S02]  /*7fe0*/  MOV R194, R3 ;  /* 0x0000000300c27202 */ /* 0x000fe40000000f00 */
[----:B------:R-:W-:Y:S02]  /*7ff0*/  MOV R198, 0x1f ;  /* 0x0000001f00c67802 */ /* 0x000fe40000000f00 */
[----:B------:R-:W-:-:S07]  /*8000*/  MOV R100, 0xffffffff ;  /* 0xffffffff00647802 */ /* 0x000fce0000000f00 */
[----:B-----5:R-:W-:Y:S05]  /*8010*/  WARPSYNC.COLLECTIVE R100, `(.L_x_13545) ;  /* 0x0000000064087348 */ /* 0x020fea0003c00000 */
[----:B------:R0:W1:Y:S02]  /*8020*/  SHFL.BFLY P0, R192, R194, R196, R198 ;  /* 0x0c0000c4c2c07389 */ /* 0x00006400000000c6 */
[----:B01---5:R-:W-:Y:S01]  /*8030*/  ENDCOLLECTIVE ;  /* 0x000000000000791b */ /* 0x023fe20003800000 */
.L_x_13545:
[----:B------:R-:W-:Y:S01]  /*8040*/  HFMA2.MMA R196, -RZ, RZ, 0, 1.1920928955078125e-07 ;  /* 0x00000002ffc47435 */ /* 0x000fe200000001ff */
[----:B------:R-:W-:-:S05]  /*8050*/  MOV R0, R192 ;  /* 0x000000c000007202 */ /* 0x000fca0000000f00 */
[----:B------:R-:W-:-:S05]  /*8060*/  FADD R96, R3, R0 ;  /* 0x0000000003607221 */ /* 0x000fca0000000000 */
[----:B------:R-:W-:-:S07]  /*8070*/  MOV R194, R96 ;  /* 0x0000006000c27202 */ /* 0x000fce0000000f00 */
[----:B------:R-:W-:Y:S05]  /*8080*/  WARPSYNC.COLLECTIVE R100, `(.L_x_13546) ;  /* 0x0000000064087348 */ /* 0x000fea0003c00000 */
[----:B------:R0:W1:Y:S02]  /*8090*/  SHFL.BFLY P0, R192, R194, R196, R198 ;  /* 0x0c0000c4c2c07389 */ /* 0x00006400000000c6 */
[----:B01----:R-:W-:Y:S01]  /*80a0*/  ENDCOLLECTIVE ;  /* 0x000000000000791b */ /* 0x003fe20003800000 */
.L_x_13546:
[----:B------:R-:W-:Y:S01]  /*80b0*/  HFMA2.MMA R196, -RZ, RZ, 0, 2.384185791015625e-07 ;  /* 0x00000004ffc47435 */ /* 0x000fe200000001ff */
[----:B------:R-:W-:-:S05]  /*80c0*/  MOV R99, R192 ;  /* 0x000000c000637202 */ /* 0x000fca0000000f00 */
[----:B------:R-:W-:-:S05]  /*80d0*/  FADD R99, R96, R99 ;  /* 0x0000006360637221 */ /* 0x000fca0000000000 */
[----:B------:R-:W-:-:S07]  /*80e0*/  MOV R194, R99 ;  /* 0x0000006300c27202 */ /* 0x000fce0000000f00 */
[----:B------:R-:W-:Y:S05]  /*80f0*/  WARPSYNC.COLLECTIVE R100, `(.L_x_13547) ;  /* 0x0000000064087348 */ /* 0x000fea0003c00000 */
[----:B------:R0:W1:Y:S02]  /*8100*/  SHFL.BFLY P0, R192, R194, R196, R198 ;  /* 0x0c0000c4c2c07389 */ /* 0x00006400000000c6 */
[----:B01----:R-:W-:Y:S01]  /*8110*/  ENDCOLLECTIVE ;  /* 0x000000000000791b */ /* 0x003fe20003800000 */
.L_x_13547:
[----:B------:R-:W-:Y:S01]  /*8120*/  HFMA2.MMA R196, -RZ, RZ, 0, 4.76837158203125e-07 ;  /* 0x00000008ffc47435 */ /* 0x000fe200000001ff */
[----:B------:R-:W-:-:S05]  /*8130*/  MOV R0, R192 ;  /* 0x000000c000007202 */ /* 0x000fca0000000f00 */
[----:B------:R-:W-:-:S05]  /*8140*/  FADD R98, R99, R0 ;  /* 0x0000000063627221 */ /* 0x000fca0000000000 */
[----:B------:R-:W-:-:S07]  /*8150*/  MOV R194, R98 ;  /* 0x0000006200c27202 */ /* 0x000fce0000000f00 */
[----:B------:R-:W-:Y:S05]  /*8160*/  WARPSYNC.COLLECTIVE R100, `(.L_x_13548) ;  /* 0x0000000064087348 */ /* 0x000fea0003c00000 */
[----:B------:R0:W1:Y:S02]  /*8170*/  SHFL.BFLY P0, R192, R194, R196, R198 ;  /* 0x0c0000c4c2c07389 */ /* 0x00006400000000c6 */
[----:B01----:R-:W-:Y:S01]  /*8180*/  ENDCOLLECTIVE ;  /* 0x000000000000791b */ /* 0x003fe20003800000 */
.L_x_13548:
[----:B------:R-:W-:Y:S01]  /*8190*/  HFMA2.MMA R196, -RZ, RZ, 0, 9.5367431640625e-07 ;  /* 0x00000010ffc47435 */ /* 0x000fe200000001ff */
[----:B------:R-:W-:-:S05]  /*81a0*/  MOV R101, R192 ;  /* 0x000000c000657202 */ /* 0x000fca0000000f00 */
[----:B------:R-:W-:-:S04]  /*81b0*/  FADD R101, R98, R101 ;  /* 0x0000006562657221 */ /* 0x000fc80000000000 */
[----:B------:R-:W-:-:S07]  /*81c0*/  IMAD.MOV.U32 R194, RZ, RZ, R101 ;  /* 0x000000ffffc27224 */ /* 0x000fce00078e0065 */
[----:B------:R-:W-:Y:S05]  /*81d0*/  WARPSYNC.COLLECTIVE R100, `(.L_x_13549) ;  /* 0x0000000064087348 */ /* 0x000fea0003c00000 */
[----:B------:R0:W1:Y:S02]  /*81e0*/  SHFL.BFLY P0, R192, R194, R196, R198 ;  /* 0x0c0000c4c2c07389 */ /* 0x00006400000000c6 */
[----:B01----:R-:W-:Y:S01]  /*81f0*/  ENDCOLLECTIVE ;  /* 0x000000000000791b */ /* 0x003fe20003800000 */
.L_x_13549:
        /* <DEDUP_REMOVED lines=200> */
.L_x_13550:
[----:B------:R-:W-:Y:S01]  /*8e80*/  HFMA2.MMA R196, -RZ, RZ, 0, 1.1920928955078125e-07 ;  /* 0x00000002ffc47435 */ /* 0x000fe200000001ff */
[----:B------:R-:W-:-:S05]  /*8e90*/  MOV R3, R192 ;  /* 0x000000c000037202 */ /* 0x000fca0000000f00 */
[----:B------:R-:W-:-:S05]  /*8ea0*/  FADD R3, R0, R3 ;  /* 0x0000000300037221 */ /* 0x000fca0000000000 */
[----:B------:R-:W-:-:S07]  /*8eb0*/  MOV R194, R3 ;  /* 0x0000000300c27202 */ /* 0x000fce0000000f00 */
[----:B------:R-:W-:Y:S05]  /*8ec0*/  WARPSYNC.COLLECTIVE R100, `(.L_x_13551) ;  /* 0x0000000064087348 */ /* 0x000fea0003c00000 */
[----:B------:R0:W1:Y:S02]  /*8ed0*/  SHFL.BFLY P0, R192, R194, R196, R198 ;  /* 0x0c0000c4c2c07389 */ /* 0x00006400000000c6 */
[----:B01----:R-:W-:Y:S01]  /*8ee0*/  ENDCOLLECTIVE ;  /* 0x000000000000791b */ /* 0x003fe20003800000 */
.L_x_13551:
[----:B------:R-:W-:Y:S01]  /*8ef0*/  HFMA2.MMA R196, -RZ, RZ, 0, 2.384185791015625e-07 ;  /* 0x00000004ffc47435 */ /* 0x000fe200000001ff */
[----:B------:R-:W-:-:S05]  /*8f00*/  MOV R96, R192 ;  /* 0x000000c000607202 */ /* 0x000fca0000000f00 */
[----:B------:R-:W-:-:S05]  /*8f10*/  FADD R96, R3, R96 ;  /* 0x0000006003607221 */ /* 0x000fca0000000000 */
[----:B------:R-:W-:-:S07]  /*8f20*/  MOV R194, R96 ;  /* 0x0000006000c27202 */ /* 0x000fce0000000f00 */
[----:B------:R-:W-:Y:S05]  /*8f30*/  WARPSYNC.COLLECTIVE R100, `(.L_x_13552) ;  /* 0x0000000064087348 */ /* 0x000fea0003c00000 */
[----:B------:R0:W1:Y:S02]  /*8f40*/  SHFL.BFLY P0, R192, R194, R196, R198 ;  /* 0x0c0000c4c2c07389 */ /* 0x00006400000000c6 */
[----:B01----:R-:W-:Y:S01]  /*8f50*/  ENDCOLLECTIVE ;  /* 0x000000000000791b */ /* 0x003fe20003800000 */
.L_x_13552:
[----:B------:R-:W-:Y:S01]  /*8f60*/  HFMA2.MMA R196, -RZ, RZ, 0, 4.76837158203125e-07 ;  /* 0x00000008ffc47435 */ /* 0x000fe200000001ff */
[----:B------:R-:W-:-:S05]  /*8f70*/  MOV R99, R192 ;  /* 0x000000c000637202 */ /* 0x000fca0000000f00 */
[----:B------:R-:W-:-:S05]  /*8f80*/  FADD R99, R96, R99 ;  /* 0x0000006360637221 */ /* 0x000fca0000000000 */
[----:B------:R-:W-:-:S07]  /*8f90*/  MOV R194, R99 ;  /* 0x0000006300c27202 */ /* 0x000fce0000000f00 */
[----:B------:R-:W-:Y:S05]  /*8fa0*/  WARPSYNC.COLLECTIVE R100, `(.L_x_13553) ;  /* 0x0000000064087348 */ /* 0x000fea0003c00000 */
[----:B------:R0:W1:Y:S02]  /*8fb0*/  SHFL.BFLY P0, R192, R194, R196, R198 ;  /* 0x0c0000c4c2c07389 */ /* 0x00006400000000c6 */
[----:B01----:R-:W-:Y:S01]  /*8fc0*/  ENDCOLLECTIVE ;  /* 0x000000000000791b */ /* 0x003fe20003800000 */
.L_x_13553:
[----:B------:R-:W-:Y:S01]  /*8fd0*/  HFMA2.MMA R196, -RZ, RZ, 0, 9.5367431640625e-07 ;  /* 0x00000010ffc47435 */ /* 0x000fe200000001ff */
[----:B------:R-:W-:-:S05]  /*8fe0*/  MOV R98, R192 ;  /* 0x000000c000627202 */ /* 0x000fca0000000f00 */
[----:B------:R-:W-:-:S05]  /*8ff0*/  FADD R98, R99, R98 ;  /* 0x0000006263627221 */ /* 0x000fca0000000000 */
[----:B------:R-:W-:-:S07]  /*9000*/  MOV R194, R98 ;  /* 0x0000006200c27202 */ /* 0x000fce0000000f00 */
[----:B------:R-:W-:Y:S05]  /*9010*/  WARPSYNC.COLLECTIVE R100, `(.L_x_13554) ;  /* 0x0000000064087348 */ /* 0x000fea0003c00000 */
[----:B------:R0:W1:Y:S02]  /*9020*/  SHFL.BFLY P0, R192, R194, R196, R198 ;  /* 0x0c0000c4c2c07389 */ /* 0x00006400000000c6 */
[----:B01----:R-:W-:Y:S01]  /*9030*/  ENDCOLLECTIVE ;  /* 0x000000000000791b */ /* 0x003fe20003800000 */
.L_x_13554:
[----:B------:R-:W-:Y:S01]  /*9040*/  MOV R101, R192 ;  /* 0x000000c000657202 */ /* 0x000fe20000000f00 */
[----:B------:R-:W-:Y:S06]  /*9050*/  BRA `(.L_x_13555) ;  /* 0xffffff9000987947 */ /* 0x000fec000383ffff */
.L_x_13538:
[----:B------:R-:W-:Y:S01]  /*9060*/  HFMA2.MMA R4, -RZ, RZ, 0, 9.5367431640625e-07 ;  /* 0x00000010ff047435 */ /* 0x000fe200000001ff */
[----:B------:R-:W-:Y:S02]  /*9070*/  MOV R9, R146 ;  /* 0x0000009200097202 */ /* 0x000fe40000000f00 */
[----:B------:R-:W-:Y:S02]  /*9080*/  MOV R11, 0x1f ;  /* 0x0000001f000b7802 */ /* 0x000fe40000000f00 */
[----:B-1----:R-:W-:-:S07]  /*9090*/  MOV R100, 0xffffffff ;  /* 0xffffffff00647802 */ /* 0x002fce0000000f00 */
[----:B------:R-:W-:Y:S05]  /*90a0*/  WARPSYNC.COLLECTIVE R100, `(.L_x_13556) ;  /* 0x0000000064087348 */ /* 0x000fea0003c00000 */
[----:B------:R0:W1:Y:S02]  /*90b0*/  SHFL.DOWN P0, R7, R9, R4, R11 ;  /* 0x0800000409077389 */ /* 0x000064000000000b */
[----:B01----:R-:W-:Y:S01]  /*90c0*/  ENDCOLLECTIVE ;  /* 0x000000000000791b */ /* 0x003fe20003800000 */
.L_x_13556:
[----:B------:R-:W-:Y:S01]  /*90d0*/  HFMA2.MMA R4, -RZ, RZ, 0, 4.76837158203125e-07 ;  /* 0x00000008ff047435 */ /* 0x000fe200000001ff */
[----:B------:R-:W-:-:S04]  /*90e0*/  MOV R3, R7 ;  /* 0x0000000700037202 */ /* 0x000fc80000000f00 */
[----:B------:R-:W-:-:S04]  /*90f0*/  FMNMX R3, R3, R146, !PT ;  /* 0x0000009203037209 */ /* 0x000fc80007800000 */
[----:B------:R-:W-:-:S07]  /*9100*/  MOV R9, R3 ;  /* 0x0000000300097202 */ /* 0x000fce0000000f00 */
[----:B------:R-:W-:Y:S05]  /*9110*/  WARPSYNC.COLLECTIVE R100, `(.L_x_13557) ;  /* 0x0000000064087348 */ /* 0x000fea0003c00000 */
[----:B------:R0:W1:Y:S02]  /*9120*/  SHFL.DOWN P0, R7, R9, R4, R11 ;  /* 0x0800000409077389 */ /* 0x000064000000000b */
[----:B01----:R-:W-:Y:S01]  /*9130*/  ENDCOLLECTIVE ;  /* 0x000000000000791b */ /* 0x003fe20003800000 */
.L_x_13557:
[----:B------:R-:W-:Y:S01]  /*9140*/  IMAD.MOV.U32 R4, RZ, RZ, 0x4 ;  /* 0x00000004ff047424 */ /* 0x000fe200078e00ff */
[----:B------:R-:W-:-:S04]  /*9150*/  MOV R0, R7 ;  /* 0x0000000700007202 */ /* 0x000fc80000000f00 */
[----:B------:R-:W-:-:S04]  /*9160*/  FMNMX R0, R3, R0, !PT ;  /* 0x0000000003007209 */ /* 0x000fc80007800000 */
[----:B------:R-:W-:-:S07]  /*9170*/  MOV R9, R0 ;  /* 0x0000000000097202 */ /* 0x000fce0000000f00 */
[----:B------:R-:W-:Y:S05]  /*9180*/  WARPSYNC.COLLECTIVE R100, `(.L_x_13558) ;  /* 0x0000000064087348 */ /* 0x000fea0003c00000 */
[----:B------:R0:W1:Y:S02]  /*9190*/  SHFL.DOWN P0, R7, R9, R4, R11 ;  /* 0x0800000409077389 */ /* 0x000064000000000b */
[----:B01----:R-:W-:Y:S01]  /*91a0*/  ENDCOLLECTIVE ;  /* 0x000000000000791b */ /* 0x003fe20003800000 */
.L_x_13558:
[----:B------:R-:W-:Y:S01]  /*91b0*/  HFMA2.MMA R4, -RZ, RZ, 0, 1.1920928955078125e-07 ;  /* 0x00000002ff047435 */ /* 0x000fe200000001ff */
[----:B------:R-:W-:-:S04]  /*91c0*/  MOV R5, R7 ;  /* 0x0000000700057202 */ /* 0x000fc80000000f00 */
[----:B------:R-:W-:-:S04]  /*91d0*/  FMNMX R5, R0, R5, !PT ;  /* 0x0000000500057209 */ /* 0x000fc80007800000 */
[----:B------:R-:W-:-:S07]  /*91e0*/  MOV R9, R5 ;  /* 0x0000000500097202 */ /* 0x000fce0000000f00 */
[----:B------:R-:W-:Y:S05]  /*91f0*/  WARPSYNC.COLLECTIVE R100, `(.L_x_13559) ;  /* 0x0000000064087348 */ /* 0x000fea0003c00000 */
[----:B------:R0:W1:Y:S02]  /*9200*/  SHFL.DOWN P0, R7, R9, R4, R11 ;  /* 0x0800000409077389 */ /* 0x000064000000000b */
[----:B01----:R-:W-:Y:S01]  /*9210*/  ENDCOLLECTIVE ;  /* 0x000000000000791b */ /* 0x003fe20003800000 */
.L_x_13559:
[----:B------:R-:W-:Y:S01]  /*9220*/  HFMA2.MMA R4, -RZ, RZ, 0, 5.9604644775390625e-08 ;  /* 0x00000001ff047435 */ /* 0x000fe200000001ff */
[----:B------:R-:W-:-:S04]  /*9230*/  MOV R2, R7 ;  /* 0x0000000700027202 */ /* 0x000fc80000000f00 */
[----:B------:R-:W-:-:S04]  /*9240*/  FMNMX R2, R5, R2, !PT ;  /* 0x0000000205027209 */ /* 0x000fc80007800000 */
[----:B------:R-:W-:-:S07]  /*9250*/  MOV R9, R2 ;  /* 0x0000000200097202 */ /* 0x000fce0000000f00 */
[----:B------:R-:W-:Y:S05]  /*9260*/  WARPSYNC.COLLECTIVE R100, `(.L_x_13560) ;  /* 0x0000000064087348 */ /* 0x000fea0003c00000 */
[----:B------:R0:W1:Y:S02]  /*9270*/  SHFL.DOWN P0, R7, R9, R4, R11 ;  /* 0x0800000409077389 */ /* 0x000064000000000b */
[----:B01----:R-:W-:Y:S01]  /*9280*/  ENDCOLLECTIVE ;  /* 0x000000000000791b */ /* 0x003fe20003800000 */
.L_x_13560:
[----:B------:R-:W-:Y:S05]  /*9290*/  BRA `(.L_x_13561) ;  /* 0xffffffe800587947 */ /* 0x000fea000383ffff */
.L_x_13541:
[----:B------:R-:W-:Y:S01]  /*92a0*/  HFMA2.MMA R4, -RZ, RZ, 0, 1.1920928955078125e-07 ;  /* 0x00000002ff047435 */ /* 0x000fe200000001ff */
[----:B-1----:R-:W-:Y:S02]  /*92b0*/  MOV R9, R0 ;  /* 0x0000000000097202 */ /* 0x002fe40000000f00 */
[----:B------:R-:W-:Y:S02]  /*92c0*/  MOV R11, 0x1f ;  /* 0x0000001f000b7802 */ /* 0x000fe40000000f00 */
[----:B------:R-:W-:-:S07]  /*92d0*/  MOV R100, 0xffffffff ;  /* 0xffffffff00647802 */ /* 0x000fce0000000f00 */
[----:B0-----:R-:W-:Y:S05]  /*92e0*/  WARPSYNC.COLLECTIVE R100, `(.L_x_13562) ;  /* 0x0000000064087348 */ /* 0x001fea0003c00000 */
[----:B------:R1:W2:Y:S02]  /*92f0*/  SHFL.DOWN P0, R7, R9, R4, R11 ;  /* 0x0800000409077389 */ /* 0x0002a4000000000b */
[----:B012---:R-:W-:Y:S01]  /*9300*/  ENDCOLLECTIVE ;  /* 0x000000000000791b */ /* 0x007fe20003800000 */
.L_x_13562:
[----:B------:R-:W-:Y:S01]  /*9310*/  HFMA2.MMA R4, -RZ, RZ, 0, 5.9604644775390625e-08 ;  /* 0x00000001ff047435 */ /* 0x000fe200000001ff */
[----:B------:R-:W-:-:S04]  /*9320*/  MOV R3, R7 ;  /* 0x0000000700037202 */ /* 0x000fc80000000f00 */
[----:B------:R-:W-:-:S04]  /*9330*/  FMNMX R3, R3, R0, !PT ;  /* 0x0000000003037209 */ /* 0x000fc80007800000 */
[----:B------:R-:W-:-:S07]  /*9340*/  MOV R9, R3 ;  /* 0x0000000300097202 */ /* 0x000fce0000000f00 */
[----:B------:R-:W-:Y:S05]  /*9350*/  WARPSYNC.COLLECTIVE R100, `(.L_x_13563) ;  /* 0x0000000064087348 */ /* 0x000fea0003c00000 */
[----:B------:R0:W1:Y:S02]  /*9360*/  SHFL.DOWN P0, R7, R9, R4, R11 ;  /* 0x0800000409077389 */ /* 0x000064000000000b */
[----:B01----:R-:W-:Y:S01]  /*9370*/  ENDCOLLECTIVE ;  /* 0x000000000000791b */ /* 0x003fe20003800000 */
.L_x_13563:
[----:B------:R-:W-:Y:S01]  /*9380*/  MOV R2, R7 ;  /* 0x0000000700027202 */ /* 0x000fe20000000f00 */
[----:B------:R-:W-:Y:S06]  /*9390*/  BRA `(.L_x_13564) ;  /* 0xffffffe800887947 */ /* 0x000fec000383ffff */
        .weak           $__internal_221_$__cuda_sm20_rcp_rn_f32_slowpath
        .type           $__internal_221_$__cuda_sm20_rcp_rn_f32_slowpath,@function
        .size           $__internal_221_$__cuda_sm20_rcp_rn_f32_slowpath,(.L_x_14557 - $__internal_221_$__cuda_sm20_rcp_rn_f32_slowpath)
$__internal_221_$__cuda_sm20_rcp_rn_f32_slowpath:
        /* <DEDUP_REMOVED lines=15> */
.L_x_13566:
        /* <DEDUP_REMOVED lines=33> */
.L_x_13568:
[----:B------:R0:W1:Y:S02]  /*96a0*/  MUFU.RCP R3, R0 ;  /* 0x0000000000037308 */ /* 0x0000640000001000 */
.L_x_13567:
[----:B------:R-:W-:Y:S05]  /*96b0*/  BSYNC B1 ;  /* 0x0000000000017941 */ /* 0x000fea0003800000 */
.L_x_13565:
[----:B01----:R-:W-:Y:S01]  /*96c0*/  MOV R0, R3 ;  /* 0x0000000300007202 */ /* 0x003fe20000000f00 */
[----:B------:R-:W-:Y:S01]  /*96d0*/  HFMA2.MMA R3, -RZ, RZ, 0, 0 ;  /* 0x00000000ff037435 */ /* 0x000fe200000001ff */
[----:B------:R-:W-:-:S05]  /*96e0*/  MOV R2, R196 ;  /* 0x000000c400027202 */ /* 0x000fca0000000f00 */
[----:B------:R-:W-:Y:S05]  /*96f0*/  RET.REL.NODEC R2 `(_ZN18transformer_engine13normalization19ln_fwd_tuned_kernelINS0_13Kernel_traitsI13__nv_bfloat16S3_13__nv_fp8_e4m3fjLj24576ELj2ELj1ELj4ELj16ENS0_18Kernel_traits_baseILj24576ES3_S3_S4_fjLj128EEEEEEEvNS0_19ForwardKernelParamsE) ;  /* 0xffffff6802407950 */ /* 0x000fea0003c3ffff */
.L_x_13569:
        /* <DEDUP_REMOVED lines=16> */
.L_x_14557:


//--------------------- .text._ZN18transformer_engine13normalization19ln_fwd_tuned_kernelINS0_13Kernel_traitsI13__nv_bfloat16S3_13__nv_fp8_e4m3fjLj20480ELj2ELj1ELj4ELj16ENS0_18Kernel_traits_baseILj20480ES3_S3_S4_fjLj128EEEEEEEvNS0_19ForwardKernelParamsE --------------------------
	.section	.text._ZN18transformer_engine13normalization19ln_fwd_tuned_kernelINS0_13Kernel_traitsI13__nv_bfloat16S3_13__nv_fp8_e4m3fjLj20480ELj2ELj1ELj4ELj16ENS0_18Kernel_traits_baseILj20480ES3_S3_S4_fjLj128EEEEEEEvNS0_19ForwardKernelParamsE,"ax",@progbits
	.align	128
        .global         _ZN18transformer_engine13normalization19ln_fwd_tuned_kernelINS0_13Kernel_traitsI13__nv_bfloat16S3_13__nv_fp8_e4m3fjLj20480ELj2ELj1ELj4ELj16ENS0_18Kernel_traits_baseILj20480ES3_S3_S4_fjLj128EEEEEEEvNS0_19ForwardKernelParamsE
        .type           _ZN18transformer_engine13normalization19ln_fwd_tuned_kernelINS0_13Kernel_traitsI13__nv_bfloat16S3_13__nv_fp8_e4m3fjLj20480ELj2ELj1ELj4ELj16ENS0_18Kernel_traits_baseILj20480ES3_S3_S4_fjLj128EEEEEEEvNS0_19ForwardKernelParamsE,@function
        .size           _ZN18transformer_engine13normalization19ln_fwd_tuned_kernelINS0_13Kernel_traitsI13__nv_bfloat16S3_13__nv_fp8_e4m3fjLj20480ELj2ELj1ELj4ELj16ENS0_18Kernel_traits_baseILj20480ES3_S3_S4_fjLj128EEEEEEEvNS0_19ForwardKernelParamsE,(.L_x_14558 - _ZN18transformer_engine13normalization19ln_fwd_tuned_kernelINS0_13Kernel_traitsI13__nv_bfloat16S3_13__nv_fp8_e4m3fjLj20480ELj2ELj1ELj4ELj16ENS0_18Kernel_traits_baseILj20480ES3_S3_S4_fjLj128EEEEEEEvNS0_19ForwardKernelParamsE)
        .other          _ZN18transformer_engine13normalization19ln_fwd_tuned_kernelINS0_13Kernel_traitsI13__nv_bfloat16S3_13__nv_fp8_e4m3fjLj20480ELj2ELj1ELj4ELj16ENS0_18Kernel_traits_baseILj20480ES3_S3_S4_fjLj128EEEEEEEvNS0_19ForwardKernelParamsE,@"STO_CUDA_ENTRY STV_DEFAULT"
_ZN18transformer_engine13normalization19ln_fwd_tuned_kernelINS0_13Kernel_traitsI13__nv_bfloat16S3_13__nv_fp8_e4m3fjLj20480ELj2ELj1ELj4ELj16ENS0_18Kernel_traits_baseILj20480ES3_S3_S4_fjLj128EEEEEEEvNS0_19ForwardKernelParamsE:
.text._ZN18transformer_engine13normalization19ln_fwd_tuned_kernelINS0_13Kernel_traitsI13__nv_bfloat16S3_13__nv_fp8_e4m3fjLj20480ELj2ELj1ELj4ELj16ENS0_18Kernel_traits_baseILj20480ES3_S3_S4_fjLj128EEEEEEEvNS0_19ForwardKernelParamsE:
        /* <DEDUP_REMOVED lines=49> */
.L_x_13583:
        /* <DEDUP_REMOVED lines=39> */
[C---:B------:R-:W-:Y:S01]  /*0580*/  PRMT R128, R157.reuse, 0x7632, R128 ;  /* 0x000076329d807816 */ /* 0x040fe20000000080 */
[----:B------:R-:W-:Y:S01]  /*0590*/  IMAD.U32 R132, R132, 0x10000, RZ ;  /* 0x0001000084847824 */ /* 0x000fe200078e00ff */
[----:B------:R-:W-:Y:S01]  /*05a0*/  SHF.L.U32 R130, R157, 0x10, RZ ;  /* 0x000000109d827819 */ /* 0x000fe200000006ff */
[----:B------:R-:W-:Y:S01]  /*05b0*/  FADD R3, RZ, R156 ;  /* 0x0000009cff037221 */ /* 0x000fe20000000000 */
        /* <DEDUP_REMOVED lines=10> */
[----:B---3--:R-:W-:Y:S01]  /*0660*/  PRMT R126, R144, 0x7632, R126 ;  /* 0x00007632907e7816 */ /* 0x008fe2000000007e */
[----:B------:R-:W-:Y:S01]  /*0670*/  FADD R3, R158, R3 ;  /* 0x000000039e037221 */ /* 0x000fe20000000000 */
[----:B------:R-:W-:Y:S01]  /*0680*/  SHF.L.U32 R144, R144, 0x10, RZ ;  /* 0x0000001090907819 */ /* 0x000fe200000006ff */
[----:B----4-:R-:W-:Y:S01]  /*0690*/  IMAD.U32 R165, R81, 0x10000, RZ ;  /* 0x0001000051a57824 */ /* 0x010fe200078e00ff */
        /* <DEDUP_REMOVED lines=17> */
[----:B------:R-:W-:Y:S02]  /*07b0*/  PRMT R167, R81, 0x7632, R167 ;  /* 0x0000763251a77816 */ /* 0x000fe400000000a7 */
        /* <DEDUP_REMOVED lines=17> */
[----:B------:R-:W-:Y:S01]  /*08d0*/  SHF.L.U32 R179, R179, 0x10, RZ ;  /* 0x00000010b3b37819 */ /* 0x000fe200000006ff */
[----:B------:R-:W-:Y:S01]  /*08e0*/  IMAD.U32 R221, R98, 0x10000, RZ ;  /* 0x0001000062dd7824 */ /* 0x000fe200078e00ff */
        /* <DEDUP_REMOVED lines=21> */
[C---:B------:R-:W-:Y:S01]  /*0a40*/  PRMT R199, R90.reuse, 0x7632, R199 ;  /* 0x000076325ac77816 */ /* 0x040fe200000000c7 */
[----:B------:R-:W-:Y:S01]  /*0a50*/  FADD R2, R177, R2 ;  /* 0x00000002b1027221 */ /* 0x000fe20000000000 */
[----:B------:R-:W-:Y:S01]  /*0a60*/  IMAD.U32 R195, R195, 0x10000, RZ ;  /* 0x00010000c3c37824 */ /* 0x000fe200078e00ff */
[----:B------:R-:W-:-:S02]  /*0a70*/  SHF.L.U32 R197, R90, 0x10, RZ ;  /* 0x000000105ac57819 */ /* 0x000fc400000006ff */
[----:B------:R-:W-:Y:S01]  /*0a80*/  FADD R2, R179, R2 ;  /* 0x00000002b3027221 */ /* 0x000fe20000000000 */
[----:B------:R-:W-:Y:S02]  /*0a90*/  SHF.L.U32 R199, R199, 0x10, RZ ;  /* 0x00000010c7c77819 */ /* 0x000fe400000006ff */
        /* <DEDUP_REMOVED lines=69> */
[----:B------:R-:W-:Y:S01]  /*0ef0*/  PRMT R249, R107, 0x7632, R249 ;  /* 0x000076326bf97816 */ /* 0x000fe200000000f9 */
[----:B------:R-:W-:Y:S01]  /*0f00*/  FADD R2, R215, R2 ;  /* 0x00000002d7027221 */ /* 0x000fe20000000000 */
[----:B------:R-:W-:Y:S01]  /*0f10*/  IMAD.U32 R247, R247, 0x10000, RZ ;  /* 0x00010000f7f77824 */ /* 0x000fe200078e00ff */
[----:B------:R-:W-:-:S02]  /*0f20*/  SHF.L.U32 R107, R107, 0x10, RZ ;  /* 0x000000106b6b7819 */ /* 0x000fc400000006ff */
        /* <DEDUP_REMOVED lines=19> */
[----:B------:R-:W-:-:S02]  /*1060*/  SHF.R.U32.HI R94, RZ, 0x5, R114 ;  /* 0x00000005ff5e7819 */ /* 0x000fc40000011672 */
        /* <DEDUP_REMOVED lines=207> */
.L_x_13602:
        /* <DEDUP_REMOVED lines=17> */
[----:B------:R-:W-:Y:S03]  /*1e70*/  @!P1 STS.64 [R83], R2 ;  /* 0x0000000253009388 */ /* 0x000fe60000000a00 */
[----:B------:R-:W-:Y:S01]  /*1e80*/  @!P0 IMAD R84, R80, 0x8, R85 ;  /* 0x0000000850548824 */ /* 0x000fe200078e0255 */
        /* <DEDUP_REMOVED lines=15> */
[----:B012--5:R-:W-:Y:S05]  /*1f80*/  CALL.REL.NOINC `($__internal_222_$__cuda_sm20_rcp_rn_f32_slowpath) ;  /* 0x0000005c00d07944 */ /* 0x027fea0003c00000 */
[----:B------:R-:W-:Y:S05]  /*1f90*/  BRA `(.L_x_13574) ;  /* 0x0000000000107947 */ /* 0x000fea0003800000 */
.L_x_13573:
[----:B------:R-:W3:Y:S02]  /*1fa0*/  MUFU.RCP R3, R82 ;  /* 0x0000005200037308 */ /* 0x000ee40000001000 */
[----:B---3--:R-:W-:-:S04]  /*1fb0*/  FFMA R0, R82, R3, -1 ;  /* 0xbf80000052007423 */ /* 0x008fc80000000003 */
[----:B------:R-:W-:-:S04]  /*1fc0*/  FADD.FTZ R0, -R0, -RZ ;  /* 0x800000ff00007221 */ /* 0x000fc80000010100 */
[----:B------:R-:W-:-:S07]  /*1fd0*/  FFMA R0, R3, R0, R3 ;  /* 0x0000000003007223 */ /* 0x000fce0000000003 */
.L_x_13574:
[----:B------:R-:W-:Y:S05]  /*1fe0*/  BSYNC B0 ;  /* 0x0000000000007941 */ /* 0x000fea0003800000 */
.L_x_13572:
        /* <DEDUP_REMOVED lines=19> */
[----:B-----5:R-:W-:Y:S05]  /*2120*/  CALL.REL.NOINC `($__internal_222_$__cuda_sm20_rcp_rn_f32_slowpath) ;  /* 0x0000005c00687944 */ /* 0x020fea0003c00000 */
[----:B------:R-:W-:Y:S05]  /*2130*/  BRA `(.L_x_13577) ;  /* 0x0000000000107947 */ /* 0x000fea0003800000 */
.L_x_13576:
[----:B------:R-:W0:Y:S02]  /*2140*/  MUFU.RCP R0, R2 ;  /* 0x0000000200007308 */ /* 0x000e240000001000 */
[----:B0-----:R-:W-:-:S04]  /*2150*/  FFMA R2, R2, R0, -1 ;  /* 0xbf80000002027423 */ /* 0x001fc80000000000 */
[----:B------:R-:W-:-:S04]  /*2160*/  FADD.FTZ R3, -R2, -RZ ;  /* 0x800000ff02037221 */ /* 0x000fc80000010100 */
[----:B------:R-:W-:-:S07]  /*2170*/  FFMA R0, R0, R3, R0 ;  /* 0x0000000300007223 */ /* 0x000fce0000000000 */
.L_x_13577:
[----:B------:R-:W-:Y:S05]  /*2180*/  BSYNC B0 ;  /* 0x0000000000007941 */ /* 0x000fea0003800000 */
.L_x_13575:
        /* <DEDUP_REMOVED lines=49> */
.L_x_13579:
[----:B------:R-:W2:Y:S04]  /*24a0*/  LDG.E.STRONG.GPU R0, desc[UR4][R82.64] ;  /* 0x0000000452007981 */ /* 0x000ea8000c1ef900 */
[----:B--2---:R-:W-:Y:S01]  /*24b0*/  CCTL.IVALL ;  /* 0x00000000ff00798f */ /* 0x004fe20002000000 */
[----:B------:R-:W-:Y:S05]  /*24c0*/  YIELD ;  /* 0x0000000000007946 */ /* 0x000fea0003800000 */
[----:B------:R-:W-:-:S13]  /*24d0*/  ISETP.NE.AND P1, PT, R0, R80, PT ;  /* 0x000000500000720c */ /* 0x000fda0003f25270 */
[----:B------:R-:W-:Y:S05]  /*24e0*/  @P1 BRA `(.L_x_13579) ;  /* 0xfffffffc00ec1947 */ /* 0x000fea000383ffff */
.L_x_13578:
        /* <DEDUP_REMOVED lines=17> */
[----:B------:R-:W-:Y:S01]  /*2600*/  IMAD.MOV.U32 R2, RZ, RZ, R84 ;  /* 0x000000ffff027224 */ /* 0x000fe200078e0054 */
[----:B------:R-:W-:-:S07]  /*2610*/  MOV R100, 0x2630 ;  /* 0x0000263000647802 */ /* 0x000fce0000000f00 */
[----:B012--5:R-:W-:Y:S05]  /*2620*/  CALL.REL.NOINC `($__internal_222_$__cuda_sm20_rcp_rn_f32_slowpath) ;  /* 0x0000005800287944 */ /* 0x027fea0003c00000 */
[----:B------:R-:W-:Y:S05]  /*2630*/  BRA `(.L_x_13582) ;  /* 0x0000000000107947 */ /* 0x000fea0003800000 */
.L_x_13581:
[----:B------:R-:W3:Y:S02]  /*2640*/  MUFU.RCP R0, R84 ;  /* 0x0000005400007308 */ /* 0x000ee40000001000 */
[----:B---3--:R-:W-:-:S04]  /*2650*/  FFMA R2, R84, R0, -1 ;  /* 0xbf80000054027423 */ /* 0x008fc80000000000 */
[----:B------:R-:W-:-:S04]  /*2660*/  FADD.FTZ R3, -R2, -RZ ;  /* 0x800000ff02037221 */ /* 0x000fc80000010100 */
[----:B------:R-:W-:-:S07]  /*2670*/  FFMA R0, R0, R3, R0 ;  /* 0x0000000300007223 */ /* 0x000fce0000000000 */
.L_x_13582:
[----:B------:R-:W-:Y:S05]  /*2680*/  BSYNC B0 ;  /* 0x0000000000007941 */ /* 0x000fea0003800000 */
.L_x_13580:
[----:B-1----:R-:W-:Y:S01]  /*2690*/  FADD R2, -R102, R80 ;  /* 0x0000005066027221 */ /* 0x002fe20000000100 */
[----:B0-2---:R-:W-:Y:S01]  /*26a0*/  FADD R81, R104, R81 ;  /* 0x0000005168517221 */ /* 0x005fe20000000000 */
[----:B------:R-:W0:Y:S01]  /*26b0*/  LDC R3, c[0x0][0x268] ;  /* 0x00009a00ff037b82 */ /* 0x000e220000000800 */
[----:B------:R-:W-:Y:S01]  /*26c0*/  ISETP.NE.AND P2, PT, R120, RZ, PT ;  /* 0x000000ff7800720c */ /* 0x000fe20003f45270 */
[----:B------:R-:W-:Y:S01]  /*26d0*/  FMUL R2, R2, R2 ;  /* 0x0000000202027220 */ /* 0x000fe20000400000 */
[----:B-----5:R-:W-:Y:S01]  /*26e0*/  PRMT R85, R40, 0x7632, R85 ;  /* 0x0000763228557816 */ /* 0x020fe20000000055 */
[----:B------:R-:W-:Y:S01]  /*26f0*/  ULDC.64 UR8, c[0x0][0x288] ;  /* 0x0000a20000087ab9 */ /* 0x000fe20000000a00 */
[----:B------:R-:W-:Y:S01]  /*2700*/  SHF.L.U32 R98, R142, 0x10, RZ ;  /* 0x000000108e627819 */ /* 0x000fe200000006ff */
[----:B------:R-:W-:Y:S01]  /*2710*/  FMUL R2, R2, R83 ;  /* 0x0000005302027220 */ /* 0x000fe20000400000 */
[----:B------:R-:W-:Y:S01]  /*2720*/  SHF.L.U32 R94, R85, 0x10, RZ ;  /* 0x00000010555e7819 */ /* 0x000fe200000006ff */
[----:B------:R-:W-:Y:S01]  /*2730*/  ULDC UR7, c[0x0][0x210] ;  /* 0x0000840000077ab9 */ /* 0x000fe20000000800 */
[----:B------:R-:W-:Y:S01]  /*2740*/  PRMT R85, R142, 0x7632, R85 ;  /* 0x000076328e557816 */ /* 0x000fe20000000055 */
[----:B------:R-:W-:Y:S01]  /*2750*/  FMUL R2, R82, R2 ;  /* 0x0000000252027220 */ /* 0x000fe20000400000 */
[----:B------:R-:W-:-:S02]  /*2760*/  SHF.L.U32 R100, R42, 0x10, RZ ;  /* 0x000000102a647819 */ /* 0x000fc400000006ff */
[----:B------:R-:W-:Y:S01]  /*2770*/  PRMT R104, R42, 0x7632, R104 ;  /* 0x000076322a687816 */ /* 0x000fe20000000068 */
[----:B------:R-:W-:Y:S01]  /*2780*/  FFMA R81, R2, R0, R81 ;  /* 0x0000000002517223 */ /* 0x000fe20000000051 */
[----:B------:R-:W-:Y:S01]  /*2790*/  FMUL R2, R82, R102 ;  /* 0x0000006652027220 */ /* 0x000fe20000400000 */
[----:B------:R-:W-:Y:S01]  /*27a0*/  SHF.L.U32 R82, R40, 0x10, RZ ;  /* 0x0000001028527819 */ /* 0x000fe200000006ff */
[----:B------:R-:W-:Y:S01]  /*27b0*/  @P2 FADD R98, R98, 1 ;  /* 0x3f80000062622421 */ /* 0x000fe20000000000 */
[----:B------:R-:W-:Y:S01]  /*27c0*/  SHF.L.U32 R102, R85, 0x10, RZ ;  /* 0x0000001055667819 */ /* 0x000fe200000006ff */
[----:B------:R-:W0:Y:S01]  /*27d0*/  SHFL.IDX PT, R84, R81, RZ, 0x1f ;  /* 0x00001fff51547589 */ /* 0x000e2200000e0000 */
[----:B------:R-:W-:Y:S01]  /*27e0*/  FFMA R83, R83, R80, R2 ;  /* 0x0000005053537223 */ /* 0x000fe20000000002 */
[----:B------:R-:W-:Y:S02]  /*27f0*/  SHF.L.U32 R80, R140, 0x10, RZ ;  /* 0x000000108c507819 */ /* 0x000fe400000006ff */
[----:B------:R-:W-:Y:S01]  /*2800*/  SHF.L.U32 R104, R104, 0x10, RZ ;  /* 0x0000001068687819 */ /* 0x000fe200000006ff */
[----:B------:R-:W-:Y:S01]  /*2810*/  FMUL R2, R83, R0 ;  /* 0x0000000053027220 */ /* 0x000fe20000400000 */
[----:B------:R-:W-:Y:S01]  /*2820*/  PRMT R83, R140, 0x7632, R83 ;  /* 0x000076328c537816 */ /* 0x000fe20000000053 */
[----:B------:R-:W-:Y:S01]  /*2830*/  @P2 FADD R80, R80, 1 ;  /* 0x3f80000050502421 */ /* 0x000fe20000000000 */
[----:B------:R-:W-:Y:S01]  /*2840*/  @P2 FADD R102, R102, 1 ;  /* 0x3f80000066662421 */ /* 0x000fe20000000000 */
[----:B------:R-:W-:-:S02]  /*2850*/  PRMT R106, R4, 0x7632, R106 ;  /* 0x00007632046a7816 */ /* 0x000fc4000000006a */
[----:B------:R-:W1:Y:S01]  /*2860*/  SHFL.IDX PT, R2, R2, RZ, 0x1f ;  /* 0x00001fff02027589 */ /* 0x000e6200000e0000 */
[----:B------:R-:W-:Y:S02]  /*2870*/  PRMT R108, R44, 0x7632, R108 ;  /* 0x000076322c6c7816 */ /* 0x000fe4000000006c */
[----:B------:R-:W-:Y:S02]  /*2880*/  SHF.L.U32 R106, R106, 0x10, RZ ;  /* 0x000000106a6a7819 */ /* 0x000fe400000006ff */
[----:B------:R-:W-:Y:S02]  /*2890*/  SHF.L.U32 R108, R108, 0x10, RZ ;  /* 0x000000106c6c7819 */ /* 0x000fe400000006ff */
[----:B------:R-:W-:Y:S01]  /*28a0*/  SHF.L.U32 R136, R48, 0x10, RZ ;  /* 0x0000001030887819 */ /* 0x000fe200000006ff */
[----:B------:R-:W-:Y:S01]  /*28b0*/  @P2 FADD R106, R106, 1 ;  /* 0x3f8000006a6a2421 */ /* 0x000fe20000000000 */
[----:B------:R-:W-:Y:S02]  /*28c0*/  SHF.L.U32 R146, R50, 0x10, RZ ;  /* 0x0000001032927819 */ /* 0x000fe400000006ff */
[----:B------:R-:W-:Y:S01]  /*28d0*/  SHF.L.U32 R152, R12, 0x10, RZ ;  /* 0x000000100c987819 */ /* 0x000fe200000006ff */
[----:B0-----:R-:W-:Y:S01]  /*28e0*/  FFMA R3, R84, 4.8828125727595761418e-05, R3 ;  /* 0x384ccccd54037823 */ /* 0x001fe20000000003 */
[----:B------:R-:W-:-:S02]  /*28f0*/  SHF.L.U32 R84, R83, 0x10, RZ ;  /* 0x0000001053547819 */ /* 0x000fc400000006ff */
[----:B------:R-:W-:Y:S01]  /*2900*/  SHF.L.U32 R154, R52, 0x10, RZ ;  /* 0x00000010349a7819 */ /* 0x000fe200000006ff */
[----:B------:R-:W-:Y:S01]  /*2910*/  @P2 FADD R152, R152, 1 ;  /* 0x3f80000098982421 */ /* 0x000fe20000000000 */
[----:B------:R-:W-:Y:S01]  /*2920*/  FSETP.GEU.AND P0, PT, |R3|, 1.175494350822287508e-38, PT ;  /* 0x008000000300780b */ /* 0x000fe20003f0e200 */
[----:B------:R-:W-:Y:S01]  /*2930*/  @P2 FADD R84, R84, 1 ;  /* 0x3f80000054542421 */ /* 0x000fe20000000000 */
[----:B------:R-:W-:Y:S02]  /*2940*/  ISETP.NE.AND P1, PT, RZ, UR6, PT ;  /* 0x00000006ff007c0c */ /* 0x000fe4000bf25270 */
[----:B------:R-:W-:Y:S01]  /*2950*/  LOP3.LUT R127, R127, 0xffffff00, RZ, 0xc0, !PT ;  /* 0xffffff007f7f7812 */ /* 0x000fe200078ec0ff */
[--C-:B-1----:R-:W-:Y:S01]  /*2960*/  FADD R81, R156, -R2.reuse ;  /* 0x800000029c517221 */ /* 0x102fe20000000000 */
        /* <DEDUP_REMOVED lines=8> */
[--C-:B------:R-:W-:Y:S01]  /*29f0*/  FADD R151, R151, -R2.reuse ;  /* 0x8000000297977221 */ /* 0x100fe20000000000 */
[----:B------:R-:W-:Y:S01]  /*2a00*/  FADD R147, R147, -R2 ;  /* 0x8000000293937221 */ /* 0x000fe20000000000 */
[----:B------:R-:W0:Y:S01]  /*2a10*/  MUFU.RSQ R0, R3 ;  /* 0x0000000300007308 */ /* 0x000e220000001400 */
[----:B------:R-:W-:Y:S01]  /*2a20*/  PRMT R132, R8, 0x7632, R132 ;  /* 0x0000763208847816 */ /* 0x000fe20000000084 */
[--C-:B------:R-:W-:Y:S01]  /*2a30*/  FADD R163, R163, -R2.reuse ;  /* 0x80000002a3a37221 */ /* 0x100fe20000000000 */
[--C-:B------:R-:W-:Y:S01]  /*2a40*/  FADD R161, R161, -R2.reuse ;  /* 0x80000002a1a17221 */ /* 0x100fe20000000000 */
[--C-:B------:R-:W-:Y:S01]  /*2a50*/  FADD R149, R149, -R2.reuse ;  /* 0x8000000295957221 */ /* 0x100fe20000000000 */
[----:B------:R-:W-:Y:S01]  /*2a60*/  FADD R153, R153, -R2 ;  /* 0x8000000299997221 */ /* 0x000fe20000000000 */
[----:B------:R-:W-:-:S02]  /*2a70*/  IMAD.U32 R138, R132, 0x10000, RZ ;  /* 0x00010000848a7824 */ /* 0x000fc400078e00ff */
        /* <DEDUP_REMOVED lines=9> */
[--C-:B------:R-:W-:Y:S01]  /*2b10*/  FADD R173, R173, -R2.reuse ;  /* 0x80000002adad7221 */ /* 0x100fe20000000000 */
[----:B0-----:R-:W-:Y:S01]  /*2b20*/  @!P0 FMUL R0, R0, 4096 ;  /* 0x4580000000008820 */ /* 0x001fe20000400000 */
[--C-:B------:R-:W-:Y:S01]  /*2b30*/  FADD R181, R181, -R2.reuse ;  /* 0x80000002b5b57221 */ /* 0x100fe20000000000 */
[--C-:B------:R-:W-:Y:S01]  /*2b40*/  FADD R185, R185, -R2.reuse ;  /* 0x80000002b9b97221 */ /* 0x100fe20000000000 */
[----:B------:R-:W-:Y:S01]  /*2b50*/  FADD R183, R183, -R2 ;  /* 0x80000002b7b77221 */ /* 0x000fe20000000000 */
[C---:B------:R-:W-:Y:S01]  /*2b60*/  FMUL R81, R0.reuse, R81 ;  /* 0x0000005100517220 */ /* 0x040fe20000400000 */
[C---:B------:R-:W-:Y:S01]  /*2b70*/  FMUL R83, R0.reuse, R83 ;  /* 0x0000005300537220 */ /* 0x040fe20000400000 */
[C---:B------:R-:W-:Y:S01]  /*2b80*/  FMUL R85, R0.reuse, R85 ;  /* 0x0000005500557220 */ /* 0x040fe20000400000 */
[C---:B------:R-:W-:Y:S01]  /*2b90*/  FMUL R134, R0.reuse, R134 ;  /* 0x0000008600867220 */ /* 0x040fe20000400000 */
[----:B------:R-:W-:Y:S01]  /*2ba0*/  FFMA R80, R81, R80, R82 ;  /* 0x0000005051507223 */ /* 0x000fe20000000052 */
[----:B------:R-:W-:Y:S01]  /*2bb0*/  FFMA R3, R83, R84, R94 ;  /* 0x0000005453037223 */ /* 0x000fe2000000005e */
[----:B------:R-:W-:Y:S01]  /*2bc0*/  PRMT R81, R141, 0x7632, R81 ;  /* 0x000076328d517816 */ /* 0x000fe20000000051 */
[C---:B------:R-:W-:Y:S01]  /*2bd0*/  FMUL R159, R0.reuse, R159 ;  /* 0x0000009f009f7220 */ /* 0x040fe20000400000 */
[----:B------:R-:W-:Y:S01]  /*2be0*/  PRMT R83, R41, 0x7632, R83 ;  /* 0x0000763229537816 */ /* 0x000fe20000000053 */
[C---:B------:R-:W-:Y:S01]  /*2bf0*/  FMUL R126, R0.reuse, R126 ;  /* 0x0000007e007e7220 */ /* 0x040fe20000400000 */
[----:B------:R-:W-:Y:S01]  /*2c00*/  SHF.L.U32 R82, R141, 0x10, RZ ;  /* 0x000000108d527819 */ /* 0x000fe200000006ff */
[----:B------:R-:W-:Y:S01]  /*2c10*/  FMUL R157, R0, R157 ;  /* 0x0000009d009d7220 */ /* 0x000fe20000400000 */
[----:B------:R-:W-:Y:S01]  /*2c20*/  SHF.L.U32 R94, R81, 0x10, RZ ;  /* 0x00000010515e7819 */ /* 0x000fe200000006ff */
[--C-:B------:R-:W-:Y:S01]  /*2c30*/  FADD R81, R130, -R2.reuse ;  /* 0x8000000282517221 */ /* 0x100fe20000000000 */
[----:B------:R-:W-:Y:S01]  /*2c40*/  SHF.L.U32 R96, R83, 0x10, RZ ;  /* 0x0000001053607819 */ /* 0x000fe200000006ff */
[----:B------:R-:W-:Y:S01]  /*2c50*/  FADD R83, R128, -R2 ;  /* 0x8000000280537221 */ /* 0x000fe20000000000 */
[----:B------:R-:W-:Y:S01]  /*2c60*/  SHF.L.U32 R84, R41, 0x10, RZ ;  /* 0x0000001029547819 */ /* 0x000fe200000006ff */
[----:B------:R-:W-:Y:S01]  /*2c70*/  @P2 FADD R82, R82, 1 ;  /* 0x3f80000052522421 */ /* 0x000fe20000000000 */
[----:B------:R-:W-:Y:S01]  /*2c80*/  FMUL R81, R0, R81 ;  /* 0x0000005100517220 */ /* 0x000fe20000400000 */
[----:B------:R-:W-:Y:S01]  /*2c90*/  @P2 FADD R94, R94, 1 ;  /* 0x3f8000005e5e2421 */ /* 0x000fe20000000000 */
[----:B------:R-:W-:Y:S01]  /*2ca0*/  FMUL R83, R0, R83 ;  /* 0x0000005300537220 */ /* 0x000fe20000400000 */
[----:B------:R-:W-:Y:S01]  /*2cb0*/  PRMT R128, R6, 0x7632, R128 ;  /* 0x0000763206807816 */ /* 0x000fe20000000080 */
[----:B------:R-:W-:Y:S01]  /*2cc0*/  FFMA R84, R81, R82, R84 ;  /* 0x0000005251547223 */ /* 0x000fe20000000054 */
[----:B------:R-:W-:Y:S01]  /*2cd0*/  FFMA R81, R134, R102, R104 ;  /* 0x0000006686517223 */ /* 0x000fe20000000068 */
[----:B------:R-:W-:Y:S01]  /*2ce0*/  FFMA R82, R83, R94, R96 ;  /* 0x0000005e53527223 */ /* 0x000fe20000000060 */
[----:B------:R-:W-:Y:S01]  /*2cf0*/  FFMA R83, R85, R98, R100 ;  /* 0x0000006255537223 */ /* 0x000fe20000000064 */
[C---:B------:R-:W-:Y:S01]  /*2d00*/  PRMT R85, R143.reuse, 0x7632, R85 ;  /* 0x000076328f557816 */ /* 0x040fe20000000055 */
[C---:B------:R-:W-:Y:S01]  /*2d10*/  FMUL R145, R0.reuse, R145 ;  /* 0x0000009100917220 */ /* 0x040fe20000400000 */
[----:B------:R-:W-:Y:S01]  /*2d20*/  SHF.L.U32 R98, R143, 0x10, RZ ;  /* 0x000000108f627819 */ /* 0x000fe200000006ff */
[----:B------:R-:W-:Y:S01]  /*2d30*/  FMUL R151, R0, R151 ;  /* 0x0000009700977220 */ /* 0x000fe20000400000 */
[----:B------:R-:W-:Y:S01]  /*2d40*/  SHF.L.U32 R102, R4, 0x10, RZ ;  /* 0x0000001004667819 */ /* 0x000fe200000006ff */
[----:B------:R-:W-:-:S02]  /*2d50*/  IMAD.U32 R100, R85, 0x10000, RZ ;  /* 0x0001000055647824 */ /* 0x000fc400078e00ff */
[----:B------:R-:W-:Y:S01]  /*2d60*/  FADD R85, R144, -R2 ;  /* 0x8000000290557221 */ /* 0x000fe20000000000 */
[C---:B------:R-:W-:Y:S01]  /*2d70*/  SHF.L.U32 R94, R43.reuse, 0x10, RZ ;  /* 0x000000102b5e7819 */ /* 0x040fe200000006ff */
[----:B------:R-:W-:Y:S01]  /*2d80*/  @P2 FADD R98, R98, 1 ;  /* 0x3f80000062622421 */ /* 0x000fe20000000000 */
[----:B------:R-:W-:Y:S01]  /*2d90*/  SHF.L.U32 R104, R44, 0x10, RZ ;  /* 0x000000102c687819 */ /* 0x000fe200000006ff */
[----:B------:R-:W-:Y:S01]  /*2da0*/  @P2 FADD R102, R102, 1 ;  /* 0x3f80000066662421 */ /* 0x000fe20000000000 */
[----:B------:R-:W-:Y:S01]  /*2db0*/  PRMT R96, R43, 0x7632, R96 ;  /* 0x000076322b607816 */ /* 0x000fe20000000060 */
[----:B------:R-:W-:Y:S01]  /*2dc0*/  FMUL R85, R0, R85 ;  /* 0x0000005500557220 */ /* 0x000fe20000400000 */
[----:B------:R-:W-:Y:S01]  /*2dd0*/  FFMA R98, R159, R98, R94 ;  /* 0x000000629f627223 */ /* 0x000fe2000000005e */
[----:B------:R-:W-:Y:S01]  /*2de0*/  @P2 FADD R100, R100, 1 ;  /* 0x3f80000064642421 */ /* 0x000fe20000000000 */
[----:B------:R-:W-:Y:S01]  /*2df0*/  SHF.L.U32 R96, R96, 0x10, RZ ;  /* 0x0000001060607819 */ /* 0x000fe200000006ff */
[----:B------:R-:W-:Y:S01]  /*2e00*/  FFMA R94, R85, R102, R104 ;  /* 0x00000066555e7223 */ /* 0x000fe20000000068 */
[----:B------:R-:W-:Y:S01]  /*2e10*/  FFMA R85, R126, R106, R108 ;  /* 0x0000006a7e557223 */ /* 0x000fe2000000006c */
[----:B------:R-:W-:Y:S01]  /*2e20*/  SHF.L.U32 R106, R5, 0x10, RZ ;  /* 0x00000010056a7819 */ /* 0x000fe200000006ff */
        /* <DEDUP_REMOVED lines=21> */
[----:B------:R-:W-:Y:S01]  /*2f80*/  PRMT R102, R5, 0x7632, R102 ;  /* 0x0000763205667816 */ /* 0x000fe20000000066 */
[----:B------:R-:W-:Y:S01]  /*2f90*/  @P2 FADD R128, R128, 1 ;  /* 0x3f80000080802421 */ /* 0x000fe20000000000 */
[----:B------:R-:W-:Y:S01]  /*2fa0*/  SHF.L.U32 R144, R144, 0x10, RZ ;  /* 0x0000001090907819 */ /* 0x000fe200000006ff */
[----:B------:R-:W-:Y:S01]  /*2fb0*/  FMUL R167, R0, R167 ;  /* 0x000000a700a77220 */ /* 0x000fe20000400000 */
[----:B------:R-:W-:Y:S01]  /*2fc0*/  PRMT R104, R45, 0x7632, R104 ;  /* 0x000076322d687816 */ /* 0x000fe20000000068 */
[----:B------:R-:W-:Y:S01]  /*2fd0*/  FFMA R132, R147, R128, R130 ;  /* 0x0000008093847223 */ /* 0x000fe20000000082 */
        /* <DEDUP_REMOVED lines=8> */
[----:B------:R-:W-:Y:S01]  /*3060*/  @P2 FADD R102, R102, 1 ;  /* 0x3f80000066662421 */ /* 0x000fe20000000000 */
[----:B------:R-:W-:Y:S01]  /*3070*/  PRMT R136, R49, 0x7632, R136 ;  /* 0x0000763231887816 */ /* 0x000fe20000000088 */
[----:B------:R-:W-:Y:S01]  /*3080*/  FMUL R155, R0, R155 ;  /* 0x0000009b009b7220 */ /* 0x000fe20000400000 */
[----:B------:R-:W-:Y:S01]  /*3090*/  SHF.L.U32 R134, R134, 0x10, RZ ;  /* 0x0000001086867819 */ /* 0x000fe200000006ff */
[----:B------:R-:W-:Y:S01]  /*30a0*/  @P2 FADD R108, R108, 1 ;  /* 0x3f8000006c6c2421 */ /* 0x000fe20000000000 */
[----:B------:R-:W-:Y:S01]  /*30b0*/  SHF.L.U32 R138, R10, 0x10, RZ ;  /* 0x000000100a8a7819 */ /* 0x000fe200000006ff */
[----:B------:R-:W-:Y:S01]  /*30c0*/  FMUL R175, R0, R175 ;  /* 0x000000af00af7220 */ /* 0x000fe20000400000 */
        /* <DEDUP_REMOVED lines=21> */
[----:B------:R-:W-:Y:S01]  /*3220*/  FMUL R165, R0, R165 ;  /* 0x000000a500a57220 */ /* 0x000fe20000400000 */
[----:B------:R-:W-:Y:S01]  /*3230*/  SHF.L.U32 R126, R47, 0x10, RZ ;  /* 0x000000102f7e7819 */ /* 0x000fe200000006ff */
[----:B------:R-:W-:Y:S01]  /*3240*/  IMAD.U32 R146, R146, 0x10000, RZ ;  /* 0x0001000092927824 */ /* 0x000fe200078e00ff */
        /* <DEDUP_REMOVED lines=31> */
[----:B------:R-:W-:Y:S01]  /*3440*/  FADD R187, R187, -R2 ;  /* 0x80000002bbbb7221 */ /* 0x000fe20000000000 */
[----:B------:R-:W-:Y:S01]  /*3450*/  SHF.L.U32 R160, R153, 0x10, RZ ;  /* 0x0000001099a07819 */ /* 0x000fe200000006ff */
[----:B------:R-:W-:Y:S01]  /*3460*/  FFMA R148, R173, R148, R126 ;  /* 0x00000094ad947223 */ /* 0x000fe2000000007e */
[----:B------:R-:W-:Y:S01]  /*3470*/  PRMT R153, R15, 0x7632, R153 ;  /* 0x000076320f997816 */ /* 0x000fe20000000099 */
[----:B------:R-:W-:Y:S01]  /*3480*/  FFMA R151, R181, R150, R154 ;  /* 0x00000096b5977223 */ /* 0x000fe2000000009a */
[----:B------:R-:W-:Y:S01]  /*3490*/  SHF.L.U32 R126, R53, 0x10, RZ ;  /* 0x00000010357e7819 */ /* 0x000fe200000006ff */
[----:B------:R-:W-:Y:S01]  /*34a0*/  @P2 FADD R152, R152, 1 ;  /* 0x3f80000098982421 */ /* 0x000fe20000000000 */
[----:B------:R-:W-:Y:S01]  /*34b0*/  SHF.L.U32 R162, R155, 0x10, RZ ;  /* 0x000000109ba27819 */ /* 0x000fe200000006ff */
[----:B------:R-:W-:Y:S01]  /*34c0*/  FMUL R183, R0, R183 ;  /* 0x000000b700b77220 */ /* 0x000fe20000400000 */
[----:B------:R-:W-:Y:S01]  /*34d0*/  FFMA R150, R185, R156, R158 ;  /* 0x0000009cb9967223 */ /* 0x000fe2000000009e */
[----:B------:R-:W-:Y:S01]  /*34e0*/  @P2 FADD R160, R160, 1 ;  /* 0x3f800000a0a02421 */ /* 0x000fe20000000000 */
[----:B------:R-:W-:Y:S01]  /*34f0*/  FMUL R187, R0, R187 ;  /* 0x000000bb00bb7220 */ /* 0x000fe20000400000 */
[----:B------:R-:W-:Y:S01]  /*3500*/  PRMT R155, R55, 0x7632, R155 ;  /* 0x00007632379b7816 */ /* 0x000fe2000000009b */
[----:B------:R-:W-:Y:S01]  /*3510*/  FADD R87, R87, -R2 ;  /* 0x8000000257577221 */ /* 0x000fe20000000000 */
[----:B------:R-:W-:Y:S01]  /*3520*/  SHF.L.U32 R156, R153, 0x10, RZ ;  /* 0x00000010999c7819 */ /* 0x000fe200000006ff */
[----:B------:R-:W-:Y:S01]  /*3530*/  FFMA R152, R183, R152, R126 ;  /* 0x00000098b7987223 */ /* 0x000fe2000000007e */
[----:B------:R-:W-:Y:S01]  /*3540*/  FFMA R149, R187, R160, R162 ;  /* 0x000000a0bb957223 */ /* 0x000fe200000000a2 */
[----:B------:R-:W-:Y:S01]  /*3550*/  SHF.L.U32 R126, R15, 0x10, RZ ;  /* 0x000000100f7e7819 */ /* 0x000fe200000006ff */
[--C-:B------:R-:W-:Y:S01]  /*3560*/  FADD R189, R189, -R2.reuse ;  /* 0x80000002bdbd7221 */ /* 0x100fe20000000000 */
[----:B------:R-:W-:Y:S01]  /*3570*/  SHF.L.U32 R158, R155, 0x10, RZ ;  /* 0x000000109b9e7819 */ /* 0x000fe200000006ff */
[----:B------:R-:W-:Y:S01]  /*3580*/  @P2 FADD R156, R156, 1 ;  /* 0x3f8000009c9c2421 */ /* 0x000fe20000000000 */
[----:B------:R-:W-:Y:S01]  /*3590*/  SHF.L.U32 R160, R16, 0x10, RZ ;  /* 0x0000001010a07819 */ /* 0x000fe200000006ff */
[----:B------:R-:W-:Y:S01]  /*35a0*/  FMUL R155, R0, R87 ;  /* 0x00000057009b7220 */ /* 0x000fe20000400000 */
[----:B------:R-:W-:Y:S01]  /*35b0*/  PRMT R157, R16, 0x7632, R157 ;  /* 0x00007632109d7816 */ /* 0x000fe2000000009d */
[----:B------:R-:W-:Y:S01]  /*35c0*/  FADD R193, R193, -R2 ;  /* 0x80000002c1c17221 */ /* 0x000fe20000000000 */
[----:B------:R-:W-:Y:S01]  /*35d0*/  SHF.L.U32 R154, R55, 0x10, RZ ;  /* 0x00000010379a7819 */ /* 0x000fe200000006ff */
[----:B------:R-:W-:Y:S01]  /*35e0*/  @P2 FADD R126, R126, 1 ;  /* 0x3f8000007e7e2421 */ /* 0x000fe20000000000 */
[----:B------:R-:W-:Y:S01]  /*35f0*/  SHF.L.U32 R162, R56, 0x10, RZ ;  /* 0x0000001038a27819 */ /* 0x000fe200000006ff */
[----:B------:R-:W-:Y:S01]  /*3600*/  FMUL R189, R0, R189 ;  /* 0x000000bd00bd7220 */ /* 0x000fe20000400000 */
[----:B------:R-:W-:Y:S01]  /*3610*/  PRMT R159, R56, 0x7632, R159 ;  /* 0x00007632389f7816 */ /* 0x000fe2000000009f */
        /* <DEDUP_REMOVED lines=8> */
[----:B------:R-:W-:-:S02]  /*36a0*/  IMAD.U32 R166, R159, 0x10000, RZ ;  /* 0x000100009fa67824 */ /* 0x000fc400078e00ff */
[----:B------:R-:W-:Y:S01]  /*36b0*/  @P2 FADD R164, R164, 1 ;  /* 0x3f800000a4a42421 */ /* 0x000fe20000000000 */
[----:B------:R-:W-:Y:S01]  /*36c0*/  FMUL R191, R0, R191 ;  /* 0x000000bf00bf7220 */ /* 0x000fe20000400000 */
[----:B------:R-:W-:Y:S01]  /*36d0*/  FFMA R154, R193, R160, R162 ;  /* 0x000000a0c19a7223 */ /* 0x000fe200000000a2 */
[----:B------:R-:W-:Y:S01]  /*36e0*/  PRMT R157, R57, 0x7632, R157 ;  /* 0x00007632399d7816 */ /* 0x000fe2000000009d */
[--C-:B------:R-:W-:Y:S01]  /*36f0*/  FADD R89, R89, -R2.reuse ;  /* 0x8000000259597221 */ /* 0x100fe20000000000 */
[----:B------:R-:W-:Y:S01]  /*3700*/  SHF.L.U32 R156, R156, 0x10, RZ ;  /* 0x000000109c9c7819 */ /* 0x000fe200000006ff */
[--C-:B------:R-:W-:Y:S01]  /*3710*/  FADD R195, R195, -R2.reuse ;  /* 0x80000002c3c37221 */ /* 0x100fe20000000000 */
[C---:B------:R-:W-:Y:S01]  /*3720*/  SHF.L.U32 R162, R18.reuse, 0x10, RZ ;  /* 0x0000001012a27819 */ /* 0x040fe200000006ff */
[----:B------:R-:W-:Y:S01]  /*3730*/  FADD R197, R197, -R2 ;  /* 0x80000002c5c57221 */ /* 0x000fe20000000000 */
        /* <DEDUP_REMOVED lines=35> */
[C---:B------:R-:W-:Y:S01]  /*3970*/  PRMT R165, R60.reuse, 0x7632, R165 ;  /* 0x000076323ca57816 */ /* 0x040fe200000000a5 */
[--C-:B------:R-:W-:Y:S01]  /*3980*/  FADD R203, R203, -R2.reuse ;  /* 0x80000002cbcb7221 */ /* 0x100fe20000000000 */
[----:B------:R-:W-:Y:S01]  /*3990*/  SHF.L.U32 R170, R163, 0x10, RZ ;  /* 0x00000010a3aa7819 */ /* 0x000fe200000006ff */
[----:B------:R-:W-:Y:S01]  /*39a0*/  FADD R205, R205, -R2 ;  /* 0x80000002cdcd7221 */ /* 0x000fe20000000000 */
[----:B------:R-:W-:Y:S01]  /*39b0*/  FFMA R161, R91, R126, R160 ;  /* 0x0000007e5ba17223 */ /* 0x000fe200000000a0 */
[----:B------:R-:W-:Y:S01]  /*39c0*/  SHF.L.U32 R168, R60, 0x10, RZ ;  /* 0x000000103ca87819 */ /* 0x000fe200000006ff */
[----:B------:R-:W-:Y:S01]  /*39d0*/  FFMA R160, R201, R162, R164 ;  /* 0x000000a2c9a07223 */ /* 0x000fe200000000a4 */
[----:B------:R-:W-:Y:S01]  /*39e0*/  @P2 FADD R166, R166, 1 ;  /* 0x3f800000a6a62421 */ /* 0x000fe20000000000 */
[----:B------:R-:W-:Y:S01]  /*39f0*/  SHF.L.U32 R172, R165, 0x10, RZ ;  /* 0x00000010a5ac7819 */ /* 0x000fe200000006ff */
[----:B------:R-:W-:Y:S01]  /*3a00*/  FMUL R203, R0, R203 ;  /* 0x000000cb00cb7220 */ /* 0x000fe20000400000 */
[----:B------:R-:W-:Y:S01]  /*3a10*/  PRMT R162, R21, 0x7632, R162 ;  /* 0x0000763215a27816 */ /* 0x000fe200000000a2 */
[----:B------:R-:W-:Y:S01]  /*3a20*/  @P2 FADD R170, R170, 1 ;  /* 0x3f800000aaaa2421 */ /* 0x000fe20000000000 */
[----:B------:R-:W-:Y:S01]  /*3a30*/  FMUL R205, R0, R205 ;  /* 0x000000cd00cd7220 */ /* 0x000fe20000400000 */
[----:B------:R-:W-:Y:S01]  /*3a40*/  PRMT R165, R22, 0x7632, R165 ;  /* 0x0000763216a57816 */ /* 0x000fe200000000a5 */
[----:B------:R-:W-:Y:S01]  /*3a50*/  FFMA R159, R203, R166, R168 ;  /* 0x000000a6cb9f7223 */ /* 0x000fe200000000a8 */
[----:B------:R-:W-:Y:S01]  /*3a60*/  PRMT R163, R61, 0x7632, R163 ;  /* 0x000076323da37816 */ /* 0x000fe200000000a3 */
[----:B------:R-:W-:Y:S01]  /*3a70*/  FFMA R91, R205, R170, R172 ;  /* 0x000000aacd5b7223 */ /* 0x000fe200000000ac */
[----:B------:R-:W-:Y:S01]  /*3a80*/  SHF.L.U32 R162, R162, 0x10, RZ ;  /* 0x00000010a2a27819 */ /* 0x000fe200000006ff */
[--C-:B------:R-:W-:Y:S01]  /*3a90*/  FADD R93, R93, -R2.reuse ;  /* 0x800000025d5d7221 */ /* 0x100fe20000000000 */
[----:B------:R-:W-:Y:S01]  /*3aa0*/  SHF.L.U32 R168, R22, 0x10, RZ ;  /* 0x0000001016a87819 */ /* 0x000fe200000006ff */
[----:B------:R-:W-:Y:S01]  /*3ab0*/  IMAD.U32 R164, R21, 0x10000, RZ ;  /* 0x0001000015a47824 */ /* 0x000fe200078e00ff */
[----:B------:R-:W-:Y:S01]  /*3ac0*/  PRMT R167, R62, 0x7632, R167 ;  /* 0x000076323ea77816 */ /* 0x000fe200000000a7 */
[--C-:B------:R-:W-:Y:S01]  /*3ad0*/  FADD R207, R207, -R2.reuse ;  /* 0x80000002cfcf7221 */ /* 0x100fe20000000000 */
[----:B------:R-:W-:Y:S01]  /*3ae0*/  SHF.L.U32 R172, R165, 0x10, RZ ;  /* 0x00000010a5ac7819 */ /* 0x000fe200000006ff */
[--C-:B------:R-:W-:Y:S01]  /*3af0*/  FADD R209, R209, -R2.reuse ;  /* 0x80000002d1d17221 */ /* 0x100fe20000000000 */
[----:B------:R-:W-:Y:S01]  /*3b00*/  FADD R211, R211, -R2 ;  /* 0x80000002d3d37221 */ /* 0x000fe20000000000 */
[----:B------:R-:W-:Y:S01]  /*3b10*/  SHF.L.U32 R166, R163, 0x10, RZ ;  /* 0x00000010a3a67819 */ /* 0x000fe200000006ff */
[----:B------:R-:W-:Y:S01]  /*3b20*/  @P2 FADD R162, R162, 1 ;  /* 0x3f800000a2a22421 */ /* 0x000fe20000000000 */
[----:B------:R-:W-:Y:S01]  /*3b30*/  SHF.L.U32 R126, R61, 0x10, RZ ;  /* 0x000000103d7e7819 */ /* 0x000fe200000006ff */
[----:B------:R-:W-:Y:S01]  /*3b40*/  FMUL R93, R0, R93 ;  /* 0x0000005d005d7220 */ /* 0x000fe20000400000 */
[----:B------:R-:W-:Y:S01]  /*3b50*/  SHF.L.U32 R170, R62, 0x10, RZ ;  /* 0x000000103eaa7819 */ /* 0x000fe200000006ff */
[----:B------:R-:W-:Y:S01]  /*3b60*/  @P2 FADD R164, R164, 1 ;  /* 0x3f800000a4a42421 */ /* 0x000fe20000000000 */
[----:B------:R-:W-:Y:S01]  /*3b70*/  @P2 FADD R168, R168, 1 ;  /* 0x3f800000a8a82421 */ /* 0x000fe20000000000 */
[----:B------:R-:W-:Y:S01]  /*3b80*/  SHF.L.U32 R174, R167, 0x10, RZ ;  /* 0x00000010a7ae7819 */ /* 0x000fe200000006ff */
[C---:B------:R-:W-:Y:S01]  /*3b90*/  FMUL R207, R0.reuse, R207 ;  /* 0x000000cf00cf7220 */ /* 0x040fe20000400000 */
        /* <DEDUP_REMOVED lines=8> */
[----:B------:R-:W-:Y:S01]  /*3c20*/  SHF.L.U32 R126, R23, 0x10, RZ ;  /* 0x00000010177e7819 */ /* 0x000fe200000006ff */
[--C-:B------:R-:W-:Y:S01]  /*3c30*/  FADD R213, R213, -R2.reuse ;  /* 0x80000002d5d57221 */ /* 0x100fe20000000000 */
[----:B------:R-:W-:Y:S01]  /*3c40*/  PRMT R167, R63, 0x7632, R167 ;  /* 0x000076323fa77816 */ /* 0x000fe200000000a7 */
[--C-:B------:R-:W-:Y:S01]  /*3c50*/  FADD R95, R95, -R2.reuse ;  /* 0x800000025f5f7221 */ /* 0x100fe20000000000 */
[----:B------:R-:W-:Y:S01]  /*3c60*/  SHF.L.U32 R168, R165, 0x10, RZ ;  /* 0x00000010a5a87819 */ /* 0x000fe200000006ff */
[--C-:B------:R-:W-:Y:S01]  /*3c70*/  FADD R217, R217, -R2.reuse ;  /* 0x80000002d9d97221 */ /* 0x100fe20000000000 */
[----:B------:R-:W-:Y:S01]  /*3c80*/  SHF.L.U32 R172, R24, 0x10, RZ ;  /* 0x0000001018ac7819 */ /* 0x000fe200000006ff */
        /* <DEDUP_REMOVED lines=9> */
[----:B------:R-:W-:Y:S01]  /*3d20*/  PRMT R171, R64, 0x7632, R171 ;  /* 0x0000763240ab7816 */ /* 0x000fe200000000ab */
[----:B------:R-:W-:Y:S01]  /*3d30*/  FADD R215, R215, -R2 ;  /* 0x80000002d7d77221 */ /* 0x000fe20000000000 */
[----:B------:R-:W-:Y:S01]  /*3d40*/  SHF.L.U32 R176, R169, 0x10, RZ ;  /* 0x00000010a9b07819 */ /* 0x000fe200000006ff */
[----:B------:R-:W-:Y:S01]  /*3d50*/  FMUL R217, R0, R217 ;  /* 0x000000d900d97220 */ /* 0x000fe20000400000 */
[----:B------:R-:W-:Y:S01]  /*3d60*/  SHF.L.U32 R178, R171, 0x10, RZ ;  /* 0x00000010abb27819 */ /* 0x000fe200000006ff */
[----:B------:R-:W-:Y:S01]  /*3d70*/  FFMA R95, R213, R126, R166 ;  /* 0x0000007ed55f7223 */ /* 0x000fe200000000a6 */
[----:B------:R-:W-:Y:S01]  /*3d80*/  FFMA R167, R167, R168, R170 ;  /* 0x000000a8a7a77223 */ /* 0x000fe200000000aa */
[----:B------:R-:W-:Y:S01]  /*3d90*/  @P2 FADD R176, R176, 1 ;  /* 0x3f800000b0b02421 */ /* 0x000fe20000000000 */
[----:B------:R-:W-:Y:S01]  /*3da0*/  FMUL R215, R0, R215 ;  /* 0x000000d700d77220 */ /* 0x000fe20000400000 */
[----:B------:R-:W-:Y:S01]  /*3db0*/  FFMA R166, R217, R172, R174 ;  /* 0x000000acd9a67223 */ /* 0x000fe200000000ae */
[----:B------:R-:W-:Y:S01]  /*3dc0*/  SHF.L.U32 R170, R25, 0x10, RZ ;  /* 0x0000001019aa7819 */ /* 0x000fe200000006ff */
[----:B------:R-:W-:Y:S01]  /*3dd0*/  FADD R97, R97, -R2 ;  /* 0x8000000261617221 */ /* 0x000fe20000000000 */
[----:B------:R-:W-:Y:S01]  /*3de0*/  PRMT R168, R25, 0x7632, R168 ;  /* 0x0000763219a87816 */ /* 0x000fe200000000a8 */
[----:B------:R-:W-:Y:S01]  /*3df0*/  FADD R221, R221, -R2 ;  /* 0x80000002dddd7221 */ /* 0x000fe20000000000 */
[C---:B------:R-:W-:Y:S01]  /*3e00*/  SHF.L.U32 R174, R26.reuse, 0x10, RZ ;  /* 0x000000101aae7819 */ /* 0x040fe200000006ff */
[----:B------:R-:W-:Y:S01]  /*3e10*/  FFMA R165, R215, R176, R178 ;  /* 0x000000b0d7a57223 */ /* 0x000fe200000000b2 */
[----:B------:R-:W-:Y:S01]  /*3e20*/  PRMT R171, R26, 0x7632, R171 ;  /* 0x000076321aab7816 */ /* 0x000fe200000000ab */
[C---:B------:R-:W-:Y:S01]  /*3e30*/  IMAD.U32 R126, R65.reuse, 0x10000, RZ ;  /* 0x00010000417e7824 */ /* 0x040fe200078e00ff */
[----:B------:R-:W-:Y:S01]  /*3e40*/  PRMT R169, R65, 0x7632, R169 ;  /* 0x0000763241a97816 */ /* 0x000fe200000000a9 */
[----:B------:R-:W-:Y:S01]  /*3e50*/  @P2 FADD R170, R170, 1 ;  /* 0x3f800000aaaa2421 */ /* 0x000fe20000000000 */
[----:B------:R-:W-:Y:S01]  /*3e60*/  SHF.L.U32 R168, R168, 0x10, RZ ;  /* 0x00000010a8a87819 */ /* 0x000fe200000006ff */
[--C-:B------:R-:W-:Y:S01]  /*3e70*/  FADD R219, R219, -R2.reuse ;  /* 0x80000002dbdb7221 */ /* 0x100fe20000000000 */
        /* <DEDUP_REMOVED lines=8> */
[----:B------:R-:W-:Y:S01]  /*3f00*/  @P2 FADD R168, R168, 1 ;  /* 0x3f800000a8a82421 */ /* 0x000fe20000000000 */
[----:B------:R-:W-:Y:S01]  /*3f10*/  SHF.L.U32 R172, R169, 0x10, RZ ;  /* 0x00000010a9ac7819 */ /* 0x000fe200000006ff */
[----:B------:R-:W-:Y:S01]  /*3f20*/  FMUL R219, R0, R219 ;  /* 0x000000db00db7220 */ /* 0x000fe20000400000 */
[----:B------:R-:W-:Y:S01]  /*3f30*/  FFMA R170, R97, R170, R126 ;  /* 0x000000aa61aa7223 */ /* 0x000fe2000000007e */
[----:B------:R-:W-:Y:S01]  /*3f40*/  ISETP.NE.U32.AND P0, PT, RZ, UR8, PT ;  /* 0x00000008ff007c0c */ /* 0x000fe2000bf05070 */
[----:B------:R-:W-:Y:S01]  /*3f50*/  FFMA R97, R221, R174, R176 ;  /* 0x000000aedd617223 */ /* 0x000fe200000000b0 */
[----:B------:R-:W-:Y:S01]  /*3f60*/  SHF.L.U32 R180, R173, 0x10, RZ ;  /* 0x00000010adb47819 */ /* 0x000fe200000006ff */
[----:B------:R-:W-:Y:S01]  /*3f70*/  @P2 FADD R178, R178, 1 ;  /* 0x3f800000b2b22421 */ /* 0x000fe20000000000 */
[----:B------:R-:W-:Y:S01]  /*3f80*/  SHF.L.U32 R126, R27, 0x10, RZ ;  /* 0x000000101b7e7819 */ /* 0x000fe200000006ff */
[----:B------:R-:W-:Y:S01]  /*3f90*/  FMUL R223, R0, R223 ;  /* 0x000000df00df7220 */ /* 0x000fe20000400000 */
[----:B------:R-:W-:Y:S01]  /*3fa0*/  PRMT R173, R67, 0x7632, R173 ;  /* 0x0000763243ad7816 */ /* 0x000fe200000000ad */
[--C-:B------:R-:W-:Y:S01]  /*3fb0*/  FADD R99, R99, -R2.reuse ;  /* 0x8000000263637221 */ /* 0x100fe20000000000 */
[----:B------:R-:W-:Y:S01]  /*3fc0*/  SHF.L.U32 R174, R171, 0x10, RZ ;  /* 0x00000010abae7819 */ /* 0x000fe200000006ff */
[----:B------:R-:W-:Y:S01]  /*3fd0*/  FADD R225, R225, -R2 ;  /* 0x80000002e1e17221 */ /* 0x000fe20000000000 */
[----:B------:R-:W-:Y:S01]  /*3fe0*/  FFMA R169, R219, R168, R172 ;  /* 0x000000a8dba97223 */ /* 0x000fe200000000ac */
[----:B------:R-:W-:Y:S01]  /*3ff0*/  PRMT R175, R28, 0x7632, R175 ;  /* 0x000076321caf7816 */ /* 0x000fe200000000af */
[----:B------:R-:W-:Y:S01]  /*4000*/  FFMA R168, R223, R178, R180 ;  /* 0x000000b2dfa87223 */ /* 0x000fe200000000b4 */
[----:B------:R-:W-:Y:S01]  /*4010*/  ISETP.NE.AND.EX P0, PT, RZ, UR9, PT, P0 ;  /* 0x00000009ff007c0c */ /* 0x000fe2000bf05300 */
[----:B------:R-:W-:Y:S01]  /*4020*/  @P2 FADD R126, R126, 1 ;  /* 0x3f8000007e7e2421 */ /* 0x000fe20000000000 */
[----:B------:R-:W-:Y:S01]  /*4030*/  SHF.L.U32 R172, R67, 0x10, RZ ;  /* 0x0000001043ac7819 */ /* 0x000fe200000006ff */
[----:B------:R-:W-:Y:S01]  /*4040*/  FMUL R99, R0, R99 ;  /* 0x0000006300637220 */ /* 0x000fe20000400000 */
[----:B------:R-:W-:Y:S01]  /*4050*/  SHF.L.U32 R176, R173, 0x10, RZ ;  /* 0x00000010adb07819 */ /* 0x000fe200000006ff */
[----:B------:R-:W-:Y:S01]  /*4060*/  @P2 FADD R174, R174, 1 ;  /* 0x3f800000aeae2421 */ /* 0x000fe20000000000 */
[----:B------:R-:W-:Y:S01]  /*4070*/  SHF.L.U32 R178, R28, 0x10, RZ ;  /* 0x000000101cb27819 */ /* 0x000fe200000006ff */
        /* <DEDUP_REMOVED lines=16> */
[----:B------:R-:W-:Y:S01]  /*4180*/  SHF.L.U32 R176, R29, 0x10, RZ ;  /* 0x000000101db07819 */ /* 0x000fe200000006ff */
[----:B------:R-:W-:Y:S01]  /*4190*/  FFMA R99, R227, R182, R184 ;  /* 0x000000b6e3637223 */ /* 0x000fe200000000b8 */
[----:B------:R-:W-:Y:S01]  /*41a0*/  PRMT R175, R69, 0x7632, R175 ;  /* 0x0000763245af7816 */ /* 0x000fe200000000af */
[--C-:B------:R-:W-:Y:S01]  /*41b0*/  FADD R231, R231, -R2.reuse ;  /* 0x80000002e7e77221 */ /* 0x100fe20000000000 */
[----:B------:R-:W-:Y:S01]  /*41c0*/  SHF.L.U32 R174, R174, 0x10, RZ ;  /* 0x00000010aeae7819 */ /* 0x000fe200000006ff */
[--C-:B------:R-:W-:Y:S01]  /*41d0*/  FADD R101, R101, -R2.reuse ;  /* 0x8000000265657221 */ /* 0x100fe20000000000 */
[----:B------:R-:W-:Y:S01]  /*41e0*/  SHF.L.U32 R180, R30, 0x10, RZ ;  /* 0x000000101eb47819 */ /* 0x000fe200000006ff */
[--C-:B------:R-:W-:Y:S01]  /*41f0*/  FADD R233, R233, -R2.reuse ;  /* 0x80000002e9e97221 */ /* 0x100fe20000000000 */
[----:B------:R-:W-:Y:S01]  /*4200*/  @P0 FMNMX R119, R119, |R80|, !PT ;  /* 0x4000005077770209 */ /* 0x000fe20007800000 */
[----:B------:R-:W-:Y:S01]  /*4210*/  FADD R235, R235, -R2 ;  /* 0x80000002ebeb7221 */ /* 0x000fe20000000000 */
[----:B------:R-:W-:Y:S01]  /*4220*/  PRMT R179, R70, 0x7632, R179 ;  /* 0x0000763246b37816 */ /* 0x000fe200000000b3 */
        /* <DEDUP_REMOVED lines=8> */
[----:B------:R-:W-:-:S02]  /*42b0*/  IMAD.U32 R182, R70, 0x10000, RZ ;  /* 0x0001000046b67824 */ /* 0x000fc400078e00ff */
[----:B------:R-:W-:Y:S01]  /*42c0*/  @P2 FADD R180, R180, 1 ;  /* 0x3f800000b4b42421 */ /* 0x000fe20000000000 */
[----:B------:R-:W-:Y:S01]  /*42d0*/  SHF.L.U32 R186, R179, 0x10, RZ ;  /* 0x00000010b3ba7819 */ /* 0x000fe200000006ff */
[----:B------:R-:W-:Y:S01]  /*42e0*/  FMUL R233, R0, R233 ;  /* 0x000000e900e97220 */ /* 0x000fe20000400000 */
[----:B------:R-:W-:Y:S01]  /*42f0*/  @P2 FADD R184, R184, 1 ;  /* 0x3f800000b8b82421 */ /* 0x000fe20000000000 */
[----:B------:R-:W-:Y:S01]  /*4300*/  FMUL R235, R0, R235 ;  /* 0x000000eb00eb7220 */ /* 0x000fe20000400000 */
[----:B------:R-:W-:Y:S01]  /*4310*/  PRMT R177, R31, 0x7632, R177 ;  /* 0x000076321fb17816 */ /* 0x000fe200000000b1 */
[----:B------:R-:W-:Y:S01]  /*4320*/  FFMA R176, R231, R176, R126 ;  /* 0x000000b0e7b07223 */ /* 0x000fe2000000007e */
[----:B------:R-:W-:Y:S01]  /*4330*/  FFMA R175, R101, R174, R178 ;  /* 0x000000ae65af7223 */ /* 0x000fe200000000b2 */
[----:B------:R-:W-:Y:S01]  /*4340*/  @P0 FMNMX R119, R119, |R84|, !PT ;  /* 0x4000005477770209 */ /* 0x000fe20007800000 */
[----:B------:R-:W-:Y:S01]  /*4350*/  FFMA R101, R233, R180, R182 ;  /* 0x000000b4e9657223 */ /* 0x000fe200000000b6 */
[----:B------:R-:W-:Y:S01]  /*4360*/  SHF.L.U32 R126, R31, 0x10, RZ ;  /* 0x000000101f7e7819 */ /* 0x000fe200000006ff */
[----:B------:R-:W-:Y:S01]  /*4370*/  FFMA R174, R235, R184, R186 ;  /* 0x000000b8ebae7223 */ /* 0x000fe200000000ba */
[----:B------:R-:W-:Y:S01]  /*4380*/  PRMT R179, R71, 0x7632, R179 ;  /* 0x0000763247b37816 */ /* 0x000fe200000000b3 */
[--C-:B------:R-:W-:Y:S01]  /*4390*/  FADD R103, R103, -R2.reuse ;  /* 0x8000000267677221 */ /* 0x100fe20000000000 */
[----:B------:R-:W-:Y:S01]  /*43a0*/  SHF.L.U32 R180, R177, 0x10, RZ ;  /* 0x00000010b1b47819 */ /* 0x000fe200000006ff */
[--C-:B------:R-:W-:Y:S01]  /*43b0*/  FADD R237, R237, -R2.reuse ;  /* 0x80000002eded7221 */ /* 0x100fe20000000000 */
[C---:B------:R-:W-:Y:S01]  /*43c0*/  SHF.L.U32 R184, R32.reuse, 0x10, RZ ;  /* 0x0000001020b87819 */ /* 0x040fe200000006ff */
[--C-:B------:R-:W-:Y:S01]  /*43d0*/  FADD R239, R239, -R2.reuse ;  /* 0x80000002efef7221 */ /* 0x100fe20000000000 */
[----:B------:R-:W-:Y:S01]  /*43e0*/  PRMT R181, R32, 0x7632, R181 ;  /* 0x0000763220b57816 */ /* 0x000fe200000000b5 */
        /* <DEDUP_REMOVED lines=13> */
[----:B------:R-:W-:Y:S01]  /*44c0*/  @P0 FMNMX R119, R119, |R83|, !PT ;  /* 0x4000005377770209 */ /* 0x000fe20007800000 */
[----:B------:R-:W-:Y:S01]  /*44d0*/  FFMA R179, R103, R126, R178 ;  /* 0x0000007e67b37223 */ /* 0x000fe200000000b2 */
[----:B------:R-:W-:Y:S01]  /*44e0*/  SHF.L.U32 R190, R183, 0x10, RZ ;  /* 0x00000010b7be7819 */ /* 0x000fe200000006ff */
        /* <DEDUP_REMOVED lines=8> */
[----:B------:R-:W-:Y:S01]  /*4570*/  @P0 FMNMX R119, R119, |R81|, !PT ;  /* 0x4000005177770209 */ /* 0x000fe20007800000 */
[----:B------:R-:W-:Y:S01]  /*4580*/  FFMA R103, R241, R188, R190 ;  /* 0x000000bcf1677223 */ /* 0x000fe200000000be */
[----:B------:R-:W-:Y:S01]  /*4590*/  SHF.L.U32 R186, R34, 0x10, RZ ;  /* 0x0000001022ba7819 */ /* 0x000fe200000006ff */
[----:B------:R-:W-:Y:S01]  /*45a0*/  @P2 FADD R182, R182, 1 ;  /* 0x3f800000b6b62421 */ /* 0x000fe20000000000 */
[----:B------:R-:W-:Y:S01]  /*45b0*/  PRMT R183, R34, 0x7632, R183 ;  /* 0x0000763222b77816 */ /* 0x000fe200000000b7 */
[----:B------:R-:W-:Y:S01]  /*45c0*/  FADD R243, R243, -R2 ;  /* 0x80000002f3f37221 */ /* 0x000fe20000000000 */
[C---:B------:R-:W-:Y:S01]  /*45d0*/  SHF.L.U32 R126, R73.reuse, 0x10, RZ ;  /* 0x00000010497e7819 */ /* 0x040fe200000006ff */
[----:B------:R-:W-:Y:S01]  /*45e0*/  FMUL R105, R0, R105 ;  /* 0x0000006900697220 */ /* 0x000fe20000400000 */
[----:B------:R-:W-:Y:S01]  /*45f0*/  PRMT R181, R73, 0x7632, R181 ;  /* 0x0000763249b57816 */ /* 0x000fe200000000b5 */
[----:B------:R-:W-:Y:S01]  /*4600*/  IMAD.U32 R190, R183, 0x10000, RZ ;  /* 0x00010000b7be7824 */ /* 0x000fe200078e00ff */
[----:B------:R-:W-:Y:S01]  /*4610*/  SHF.L.U32 R180, R180, 0x10, RZ ;  /* 0x00000010b4b47819 */ /* 0x000fe200000006ff */
[----:B------:R-:W-:Y:S01]  /*4620*/  @P2 FADD R186, R186, 1 ;  /* 0x3f800000baba2421 */ /* 0x000fe20000000000 */
[----:B------:R-:W-:Y:S01]  /*4630*/  @P0 FMNMX R119, R119, |R98|, !PT ;  /* 0x4000006277770209 */ /* 0x000fe20007800000 */
[----:B------:R-:W-:Y:S01]  /*4640*/  FMUL R245, R0, R245 ;  /* 0x000000f500f57220 */ /* 0x000fe20000400000 */
[----:B------:R-:W-:Y:S01]  /*4650*/  SHF.L.U32 R188, R74, 0x10, RZ ;  /* 0x000000104abc7819 */ /* 0x000fe200000006ff */
[----:B------:R-:W-:Y:S01]  /*4660*/  @P2 FADD R180, R180, 1 ;  /* 0x3f800000b4b42421 */ /* 0x000fe20000000000 */
[----:B------:R-:W-:Y:S01]  /*4670*/  PRMT R185, R74, 0x7632, R185 ;  /* 0x000076324ab97816 */ /* 0x000fe200000000b9 */
[----:B------:R-:W-:Y:S01]  /*4680*/  FMUL R243, R0, R243 ;  /* 0x000000f300f37220 */ /* 0x000fe20000400000 */
[----:B------:R-:W-:Y:S01]  /*4690*/  PRMT R183, R35, 0x7632, R183 ;  /* 0x0000763223b77816 */ /* 0x000fe200000000b7 */
[----:B------:R-:W-:Y:S01]  /*46a0*/  FFMA R182, R105, R182, R126 ;  /* 0x000000b669b67223 */ /* 0x000fe2000000007e */
[----:B------:R-:W-:Y:S01]  /*46b0*/  SHF.L.U32 R184, R181, 0x10, RZ ;  /* 0x00000010b5b87819 */ /* 0x000fe200000006ff */
[----:B------:R-:W-:Y:S01]  /*46c0*/  FFMA R105, R245, R186, R188 ;  /* 0x000000baf5697223 */ /* 0x000fe200000000bc */
[----:B------:R-:W-:Y:S01]  /*46d0*/  @P0 FMNMX R119, R119, |R96|, !PT ;  /* 0x4000006077770209 */ /* 0x000fe20007800000 */
[--C-:B------:R-:W-:Y:S01]  /*46e0*/  FADD R107, R107, -R2.reuse ;  /* 0x800000026b6b7221 */ /* 0x100fe20000000000 */
[----:B------:R-:W-:Y:S01]  /*46f0*/  SHF.L.U32 R192, R185, 0x10, RZ ;  /* 0x00000010b9c07819 */ /* 0x000fe200000006ff */
[--C-:B------:R-:W-:Y:S01]  /*4700*/  FADD R247, R247, -R2.reuse ;  /* 0x80000002f7f77221 */ /* 0x100fe20000000000 */
[----:B------:R-:W-:Y:S01]  /*4710*/  SHF.L.U32 R126, R35, 0x10, RZ ;  /* 0x00000010237e7819 */ /* 0x000fe200000006ff */
[----:B------:R-:W-:Y:S01]  /*4720*/  FADD R249, R249, -R2 ;  /* 0x80000002f9f97221 */ /* 0x000fe20000000000 */
[----:B------:R-:W-:Y:S01]  /*4730*/  PRMT R185, R75, 0x7632, R185 ;  /* 0x000076324bb97816 */ /* 0x000fe200000000b9 */
[----:B------:R-:W-:Y:S01]  /*4740*/  FFMA R180, R243, R180, R184 ;  /* 0x000000b4f3b47223 */ /* 0x000fe200000000b8 */
        /* <DEDUP_REMOVED lines=8> */
[----:B------:R-:W-:Y:S01]  /*47d0*/  PRMT R187, R36, 0x7632, R187 ;  /* 0x0000763224bb7816 */ /* 0x000fe200000000bb */
[----:B------:R-:W-:Y:S01]  /*47e0*/  @P2 FADD R186, R186, 1 ;  /* 0x3f800000baba2421 */ /* 0x000fe20000000000 */
[----:B------:R-:W-:Y:S01]  /*47f0*/  FMUL R249, R0, R249 ;  /* 0x000000f900f97220 */ /* 0x000fe20000400000 */
[----:B------:R-:W-:Y:S01]  /*4800*/  @P0 FMNMX R119, R119, |R85|, !PT ;  /* 0x4000005577770209 */ /* 0x000fe20007800000 */
[----:B------:R-:W-:Y:S01]  /*4810*/  FFMA R185, R107, R126, R184 ;  /* 0x0000007e6bb97223 */ /* 0x000fe200000000b8 */
[----:B------:R-:W-:Y:S01]  /*4820*/  FFMA R181, R247, R190, R192 ;  /* 0x000000bef7b57223 */ /* 0x000fe200000000c0 */
[----:B------:R-:W-:Y:S01]  /*4830*/  SHF.L.U32 R194, R187, 0x10, RZ ;  /* 0x00000010bbc27819 */ /* 0x000fe200000006ff */
[----:B------:R-:W-:Y:S01]  /*4840*/  FFMA R184, R249, R186, R188 ;  /* 0x000000baf9b87223 */ /* 0x000fe200000000bc */
[----:B------:R-:W-:Y:S01]  /*4850*/  @P0 FMNMX R119, R119, |R106|, !PT ;  /* 0x4000006a77770209 */ /* 0x000fe20007800000 */
[--C-:B------:R-:W-:Y:S01]  /*4860*/  FADD R251, R251, -R2.reuse ;  /* 0x80000002fbfb7221 */ /* 0x100fe20000000000 */
[----:B------:R-:W-:Y:S01]  /*4870*/  SHF.L.U32 R190, R36, 0x10, RZ ;  /* 0x0000001024be7819 */ /* 0x000fe200000006ff */
[----:B------:R-:W-:Y:S01]  /*4880*/  FADD R183, R86, -R2 ;  /* 0x8000000256b77221 */ /* 0x000fe20000000000 */
[----:B------:R-:W-:Y:S01]  /*4890*/  PRMT R186, R37, 0x7632, R186 ;  /* 0x0000763225ba7816 */ /* 0x000fe200000000ba */
[--C-:B------:R-:W-:Y:S01]  /*48a0*/  FADD R109, R109, -R2.reuse ;  /* 0x800000026d6d7221 */ /* 0x100fe20000000000 */
        /* <DEDUP_REMOVED lines=26> */
[----:B------:R-:W-:Y:S01]  /*4a50*/  PRMT R126, R78, 0x7632, R126 ;  /* 0x000076324e7e7816 */ /* 0x000fe2000000007e */
[----:B------:R-:W-:Y:S01]  /*4a60*/  IMAD.U32 R88, R88, 0x10000, RZ ;  /* 0x0001000058587824 */ /* 0x000fe200078e00ff */
        /* <DEDUP_REMOVED lines=8> */
[----:B------:R-:W-:Y:S01]  /*4af0*/  FMUL R187, R0, R187 ;  /* 0x000000bb00bb7220 */ /* 0x000fe20000400000 */
[----:B------:R-:W-:Y:S01]  /*4b00*/  SHF.L.U32 R188, R79, 0x10, RZ ;  /* 0x000000104fbc7819 */ /* 0x000fe200000006ff */
[----:B------:R-:W-:Y:S01]  /*4b10*/  FFMA R109, R189, R190, R192 ;  /* 0x000000bebd6d7223 */ /* 0x000fe200000000c0 */
[----:B------:R-:W-:Y:S01]  /*4b20*/  @P2 FADD R186, R186, 1 ;  /* 0x3f800000baba2421 */ /* 0x000fe20000000000 */
[----:B------:R-:W-:Y:S01]  /*4b30*/  @P0 FMNMX R119, R119, |R132|, !PT ;  /* 0x4000008477770209 */ /* 0x000fe20007800000 */
[----:B------:R-:W-:Y:S01]  /*4b40*/  FFMA R90, R187, R88, R126 ;  /* 0x00000058bb5a7223 */ /* 0x000fe2000000007e */
[----:B------:R-:W-:Y:S01]  /*4b50*/  PRMT R189, R39, 0x7632, R189 ;  /* 0x0000763227bd7816 */ /* 0x000fe200000000bd */
[----:B------:R-:W-:Y:S01]  /*4b60*/  FFMA R88, R111, R186, R188 ;  /* 0x000000ba6f587223 */ /* 0x000fe200000000bc */
[----:B------:R-:W-:Y:S01]  /*4b70*/  @P0 FMNMX R119, R119, |R130|, !PT ;  /* 0x4000008277770209 */ /* 0x000fe20007800000 */
[-C--:B------:R-:W-:Y:S01]  /*4b80*/  @P1 FMUL R80, R80, R112.reuse ;  /* 0x0000007050501220 */ /* 0x080fe20000400000 */
[----:B------:R-:W-:Y:S01]  /*4b90*/  PRMT R126, R79, 0x7632, R126 ;  /* 0x000076324f7e7816 */ /* 0x000fe2000000007e */
[----:B------:R-:W-:Y:S01]  /*4ba0*/  FADD R111, R92, -R2 ;  /* 0x800000025c6f7221 */ /* 0x000fe20000000000 */
[----:B------:R-:W-:Y:S01]  /*4bb0*/  SHF.L.U32 R186, R189, 0x10, RZ ;  /* 0x00000010bdba7819 */ /* 0x000fe200000006ff */
[----:B------:R-:W-:Y:S01]  /*4bc0*/  @P1 FMUL R3, R3, R112 ;  /* 0x0000007003031220 */ /* 0x000fe20000400000 */
[----:B------:R-:W-:Y:S01]  /*4bd0*/  @P0 FMNMX R119, R119, |R128|, !PT ;  /* 0x4000008077770209 */ /* 0x000fe20007800000 */
[----:B------:R-:W-:Y:S01]  /*4be0*/  FMUL R111, R0, R111 ;  /* 0x0000006f006f7220 */ /* 0x000fe20000400000 */
[----:B------:R-:W-:Y:S01]  /*4bf0*/  SHF.L.U32 R126, R126, 0x10, RZ ;  /* 0x000000107e7e7819 */ /* 0x000fe200000006ff */
[----:B------:R-:W-:Y:S01]  /*4c00*/  @P2 FADD R186, R186, 1 ;  /* 0x3f800000baba2421 */ /* 0x000fe20000000000 */
[----:B------:R-:W-:Y:S01]  /*4c10*/  F2FP.SATFINITE.E4M3.F32.PACK_AB_MERGE_C R92, RZ, R80, RZ ;  /* 0x00000050ff5c723e */ /* 0x000fe200048070ff */
[-C--:B------:R-:W-:Y:S01]  /*4c20*/  @P1 FMUL R84, R84, R112.reuse ;  /* 0x0000007054541220 */ /* 0x080fe20000400000 */
        /* <DEDUP_REMOVED lines=12> */
[----:B------:R-:W-:Y:S01]  /*4cf0*/  LOP3.LUT R84, R125, 0xffffff00, RZ, 0xc0, !PT ;  /* 0xffffff007d547812 */ /* 0x000fe200078ec0ff */
[-C--:B------:R-:W-:Y:S01]  /*4d00*/  @P1 FMUL R94, R94, R112.reuse ;  /* 0x000000705e5e1220 */ /* 0x080fe20000400000 */
[----:B------:R-:W-:Y:S01]  /*4d10*/  F2FP.SATFINITE.E4M3.F32.PACK_AB_MERGE_C R83, RZ, R83, RZ ;  /* 0x00000053ff53723e */ /* 0x000fe200048070ff */
[-C--:B------:R-:W-:Y:S01]  /*4d20*/  @P1 FMUL R85, R85, R112.reuse ;  /* 0x0000007055551220 */ /* 0x080fe20000400000 */
[----:B------:R-:W-:Y:S01]  /*4d30*/  LOP3.LUT R111, R111, 0xffff, R80, 0xf8, !PT ;  /* 0x0000ffff6f6f7812 */ /* 0x000fe200078ef850 */
[-C--:B------:R-:W-:Y:S01]  /*4d40*/  @P1 FMUL R106, R106, R112.reuse ;  /* 0x000000706a6a1220 */ /* 0x080fe20000400000 */
[----:B------:R-:W-:Y:S01]  /*4d50*/  SHF.L.U32 R80, R92, 0x10, RZ ;  /* 0x000000105c507819 */ /* 0x000fe200000006ff */
[----:B------:R-:W-:Y:S01]  /*4d60*/  @P1 FMUL R102, R102, R112 ;  /* 0x0000007066661220 */ /* 0x000fe20000400000 */
[----:B------:R-:W-:Y:S01]  /*4d70*/  @P0 FMNMX R119, R119, |R136|, !PT ;  /* 0x4000008877770209 */ /* 0x000fe20007800000 */
[-C--:B------:R-:W-:Y:S01]  /*4d80*/  @P1 FMUL R100, R100, R112.reuse ;  /* 0x0000007064641220 */ /* 0x080fe20000400000 */
[----:B------:R-:W-:Y:S01]  /*4d90*/  LOP3.LUT R83, R84, 0xffff, R83, 0xf8, !PT ;  /* 0x0000ffff54537812 */ /* 0x000fe200078ef853 */
[-C--:B------:R-:W-:Y:S01]  /*4da0*/  @P1 FMUL R108, R108, R112.reuse ;  /* 0x000000706c6c1220 */ /* 0x080fe20000400000 */
[----:B------:R-:W-:Y:S01]  /*4db0*/  F2FP.SATFINITE.E4M3.F32.PACK_AB_MERGE_C R81, RZ, R81, RZ ;  /* 0x00000051ff51723e */ /* 0x000fe200048070ff */
[-C--:B------:R-:W-:Y:S01]  /*4dc0*/  @P1 FMUL R104, R104, R112.reuse ;  /* 0x0000007068681220 */ /* 0x080fe20000400000 */
[----:B------:R-:W-:Y:S01]  /*4dd0*/  LOP3.LUT R111, R111, 0xff0000, R80, 0xf8, !PT ;  /* 0x00ff00006f6f7812 */ /* 0x000fe200078ef850 */
[----:B------:R-:W-:Y:S01]  /*4de0*/  @P1 FMUL R130, R130, R112 ;  /* 0x0000007082821220 */ /* 0x000fe20000400000 */
[----:B------:R-:W-:Y:S01]  /*4df0*/  @P0 FMNMX R119, R119, |R138|, !PT ;  /* 0x4000008a77770209 */ /* 0x000fe20007800000 */
[----:B------:R-:W-:Y:S01]  /*4e00*/  @P1 FMUL R128, R128, R112 ;  /* 0x0000007080801220 */ /* 0x000fe20000400000 */
[----:B------:R-:W-:Y:S01]  /*4e10*/  F2FP.SATFINITE.E4M3.F32.PACK_AB_MERGE_C R80, RZ, R82, RZ ;  /* 0x00000052ff50723e */ /* 0x000fe200048070ff */
        /* <DEDUP_REMOVED lines=8> */
[----:B------:R-:W-:Y:S01]  /*4ea0*/  @P1 FMUL R132, R132, R112 ;  /* 0x0000007084841220 */ /* 0x000fe20000400000 */
[----:B------:R-:W-:Y:S01]  /*4eb0*/  @P0 FMNMX R119, R119, |R148|, !PT ;  /* 0x4000009477770209 */ /* 0x000fe20007800000 */
[----:B------:R-:W-:Y:S01]  /*4ec0*/  @P1 FMUL R148, R148, R112 ;  /* 0x0000007094941220 */ /* 0x000fe20000400000 */
[----:B------:R-:W-:Y:S01]  /*4ed0*/  LOP3.LUT R81, R82, 0xff00, R81, 0xf8, !PT ;  /* 0x0000ff0052517812 */ /* 0x000fe200078ef851 */
[----:B------:R-:W-:Y:S01]  /*4ee0*/  @P2 FADD R194, R194, 1 ;  /* 0x3f800000c2c22421 */ /* 0x000fe20000000000 */
[----:B------:R-:W-:Y:S01]  /*4ef0*/  SHF.L.U32 R98, R98, 0x10, RZ ;  /* 0x0000001062627819 */ /* 0x000fe200000006ff */
[----:B------:R-:W-:Y:S01]  /*4f00*/  FMUL R183, R0, R183 ;  /* 0x000000b700b77220 */ /* 0x000fe20000400000 */
[----:B------:R-:W-:-:S02]  /*4f10*/  LOP3.LUT R96, R96, 0xffff, RZ, 0xc0, !PT ;  /* 0x0000ffff60607812 */ /* 0x000fc400078ec0ff */
[----:B------:R-:W-:Y:S01]  /*4f20*/  @P0 FMNMX R119, R119, |R147|, !PT ;  /* 0x4000009377770209 */ /* 0x000fe20007800000 */
[----:B------:R-:W-:Y:S01]  /*4f30*/  FFMA R183, R183, R194, R196 ;  /* 0x000000c2b7b77223 */ /* 0x000fe200000000c4 */
[----:B------:R-:W-:Y:S01]  /*4f40*/  LOP3.LUT R81, R81, 0xff0000, R98, 0xf8, !PT ;  /* 0x00ff000051517812 */ /* 0x000fe200078ef862 */
[----:B------:R-:W-:Y:S01]  /*4f50*/  @P1 FMUL R147, R147, R112 ;  /* 0x0000007093931220 */ /* 0x000fe20000400000 */
[----:B------:R-:W-:Y:S02]  /*4f60*/  SHF.L.U32 R96, R96, 0x18, RZ ;  /* 0x0000001860607819 */ /* 0x000fe400000006ff */
[----:B------:R-:W-:Y:S02]  /*4f70*/  F2FP.SATFINITE.E4M3.F32.PACK_AB_MERGE_C R82, RZ, R94, RZ ;  /* 0x0000005eff52723e */ /* 0x000fe400048070ff */
[----:B------:R-:W-:Y:S02]  /*4f80*/  F2FP.SATFINITE.E4M3.F32.PACK_AB_MERGE_C R85, RZ, R85, RZ ;  /* 0x00000055ff55723e */ /* 0x000fe400048070ff */
[----:B------:R-:W-:Y:S01]  /*4f90*/  @P0 FMNMX R119, R119, |R146|, !PT ;  /* 0x4000009277770209 */ /* 0x000fe20007800000 */
[----:B------:R-:W-:Y:S01]  /*4fa0*/  @P1 FMUL R146, R146, R112 ;  /* 0x0000007092921220 */ /* 0x000fe20000400000 */
[----:B------:R-:W-:-:S02]  /*4fb0*/  LOP3.LUT R125, R81, R96, RZ, 0xfc, !PT ;  /* 0x00000060517d7212 */ /* 0x000fc400078efcff */
[----:B------:R-:W-:Y:S02]  /*4fc0*/  LOP3.LUT R82, R82, 0xff, RZ, 0xc0, !PT ;  /* 0x000000ff52527812 */ /* 0x000fe400078ec0ff */
[----:B------:R-:W-:Y:S02]  /*4fd0*/  SHF.L.U32 R85, R85, 0x8, RZ ;  /* 0x0000000855557819 */ /* 0x000fe400000006ff */
[----:B------:R-:W-:Y:S02]  /*4fe0*/  F2FP.SATFINITE.E4M3.F32.PACK_AB_MERGE_C R81, RZ, R106, RZ ;  /* 0x0000006aff51723e */ /* 0x000fe400048070ff */
[----:B------:R-:W-:Y:S01]  /*4ff0*/  @P0 FMNMX R119, R119, |R145|, !PT ;  /* 0x4000009177770209 */ /* 0x000fe20007800000 */
[----:B------:R-:W-:Y:S01]  /*5000*/  @P1 FMUL R145, R145, R112 ;  /* 0x0000007091911220 */ /* 0x000fe20000400000 */
[----:B------:R-:W-:Y:S02]  /*5010*/  LOP3.LUT R84, R82, 0xffff, R85, 0xf8, !PT ;  /* 0x0000ffff52547812 */ /* 0x000fe400078ef855 */
[----:B------:R-:W-:-:S02]  /*5020*/  SHF.L.U32 R81, R81, 0x10, RZ ;  /* 0x0000001051517819 */ /* 0x000fc400000006ff */
        /* <DEDUP_REMOVED lines=27> */
[----:B------:R-:W-:Y:S02]  /*51e0*/  SHF.L.U32 R128, R128, 0x8, RZ ;  /* 0x0000000880807819 */ /* 0x000fe400000006ff */
[----:B------:R-:W-:Y:S02]  /*51f0*/  F2FP.SATFINITE.E4M3.F32.PACK_AB_MERGE_C R144, RZ, R144, RZ ;  /* 0x00000090ff90723e */ /* 0x000fe400048070ff */
[----:B------:R-:W-:Y:S01]  /*5200*/  @P0 FMNMX R119, R119, |R154|, !PT ;  /* 0x4000009a77770209 */ /* 0x000fe20007800000 */
[----:B------:R-:W-:Y:S01]  /*5210*/  @P1 FMUL R154, R154, R112 ;  /* 0x000000709a9a1220 */ /* 0x000fe20000400000 */
[----:B------:R-:W-:Y:S02]  /*5220*/  SHF.L.U32 R82, R82, 0x18, RZ ;  /* 0x0000001852527819 */ /* 0x000fe400000006ff */
[----:B------:R-:W-:-:S02]  /*5230*/  LOP3.LUT R128, R81, 0xffff, R128, 0xf8, !PT ;  /* 0x0000ffff51807812 */ /* 0x000fc400078ef880 */
[----:B------:R-:W-:Y:S02]  /*5240*/  LOP3.LUT R129, R129, 0xffffff00, RZ, 0xc0, !PT ;  /* 0xffffff0081817812 */ /* 0x000fe400078ec0ff */
        /* <DEDUP_REMOVED lines=9> */
[----:B------:R-:W-:Y:S01]  /*52e0*/  @P0 FMNMX R119, R119, |R158|, !PT ;  /* 0x4000009e77770209 */ /* 0x000fe20007800000 */
[----:B------:R-:W-:Y:S01]  /*52f0*/  @P1 FMUL R158, R158, R112 ;  /* 0x000000709e9e1220 */ /* 0x000fe20000400000 */
[----:B------:R-:W-:Y:S02]  /*5300*/  LOP3.LUT R83, R83, 0xff, RZ, 0xc0, !PT ;  /* 0x000000ff53537812 */ /* 0x000fe400078ec0ff */
[----:B------:R-:W-:-:S02]  /*5310*/  PRMT R82, R82, 0x7104, RZ ;  /* 0x0000710452527816 */ /* 0x000fc400000000ff */
[----:B------:R-:W-:Y:S02]  /*5320*/  LOP3.LUT R81, R81, 0xffff, RZ, 0xc0, !PT ;  /* 0x0000ffff51517812 */ /* 0x000fe400078ec0ff */
[----:B------:R-:W-:Y:S01]  /*5330*/  @P0 FMNMX R119, R119, |R89|, !PT ;  /* 0x4000005977770209 */ /* 0x000fe20007800000 */
[----:B------:R-:W-:Y:S01]  /*5340*/  @P1 FMUL R89, R89, R112 ;  /* 0x0000007059591220 */ /* 0x000fe20000400000 */
[----:B------:R-:W-:Y:S02]  /*5350*/  LOP3.LUT R83, R83, 0xff00, R82, 0xf8, !PT ;  /* 0x0000ff0053537812 */ /* 0x000fe400078ef852 */
[----:B------:R-:W-:Y:S02]  /*5360*/  SHF.L.U32 R81, R81, 0x18, RZ ;  /* 0x0000001851517819 */ /* 0x000fe400000006ff */
[----:B------:R-:W-:Y:S02]  /*5370*/  F2FP.SATFINITE.E4M3.F32.PACK_AB_MERGE_C R82, RZ, R146, RZ ;  /* 0x00000092ff52723e */ /* 0x000fe400048070ff */
[----:B------:R-:W-:-:S02]  /*5380*/  F2FP.SATFINITE.E4M3.F32.PACK_AB_MERGE_C R145, RZ, R145, RZ ;  /* 0x00000091ff91723e */ /* 0x000fc400048070ff */
[----:B------:R-:W-:Y:S01]  /*5390*/  @P0 FMNMX R119, R119, |R156|, !PT ;  /* 0x4000009c77770209 */ /* 0x000fe20007800000 */
[----:B------:R-:W-:Y:S01]  /*53a0*/  @P1 FMUL R156, R156, R112 ;  /* 0x000000709c9c1220 */ /* 0x000fe20000400000 */
[----:B------:R-:W-:Y:S02]  /*53b0*/  F2FP.SATFINITE.E4M3.F32.PACK_AB_MERGE_C R148, RZ, R148, RZ ;  /* 0x00000094ff94723e */ /* 0x000fe400048070ff */
[----:B------:R-:W-:Y:S02]  /*53c0*/  LOP3.LUT R128, R128, 0xff000000, R81, 0xf8, !PT ;  /* 0xff00000080807812 */ /* 0x000fe400078ef851 */
[----:B------:R-:W-:Y:S01]  /*53d0*/  LOP3.LUT R82, R82, 0xff, RZ, 0xc0, !PT ;  /* 0x000000ff52527812 */ /* 0x000fe200078ec0ff */
[----:B------:R-:W-:Y:S01]  /*53e0*/  IMAD.U32 R148, R148, 0x10000, RZ ;  /* 0x0001000094947824 */ /* 0x000fe200078e00ff */
[----:B------:R-:W-:Y:S02]  /*53f0*/  SHF.L.U32 R145, R145, 0x8, RZ ;  /* 0x0000000891917819 */ /* 0x000fe400000006ff */
[----:B------:R-:W-:-:S02]  /*5400*/  F2FP.SATFINITE.E4M3.F32.PACK_AB_MERGE_C R81, RZ, R152, RZ ;  /* 0x00000098ff51723e */ /* 0x000fc400048070ff */
[----:B------:R-:W-:Y:S01]  /*5410*/  @P0 FMNMX R119, R119, |R157|, !PT ;  /* 0x4000009d77770209 */ /* 0x000fe20007800000 */
[-C--:B------:R-:W-:Y:S01]  /*5420*/  @P1 FMUL R157, R157, R112.reuse ;  /* 0x000000709d9d1220 */ /* 0x080fe20000400000 */
[----:B------:R-:W-:Y:S02]  /*5430*/  LOP3.LUT R84, R82, 0xffff, R145, 0xf8, !PT ;  /* 0x0000ffff52547812 */ /* 0x000fe400078ef891 */
[----:B------:R-:W-:Y:S02]  /*5440*/  F2FP.SATFINITE.E4M3.F32.PACK_AB_MERGE_C R82, RZ, R151, RZ ;  /* 0x00000097ff52723e */ /* 0x000fe400048070ff */
[----:B------:R-:W-:Y:S02]  /*5450*/  SHF.L.U32 R81, R81, 0x10, RZ ;  /* 0x0000001051517819 */ /* 0x000fe400000006ff */
[----:B------:R-:W-:Y:S01]  /*5460*/  @P0 FMNMX R119, R119, |R161|, !PT ;  /* 0x400000a177770209 */ /* 0x000fe20007800000 */
[----:B------:R-:W-:Y:S01]  /*5470*/  @P1 FMUL R161, R161, R112 ;  /* 0x00000070a1a11220 */ /* 0x000fe20000400000 */
[----:B------:R-:W-:-:S02]  /*5480*/  LOP3.LUT R131, R131, 0xffffff00, RZ, 0xc0, !PT ;  /* 0xffffff0083837812 */ /* 0x000fc400078ec0ff */
[----:B------:R-:W-:Y:S02]  /*5490*/  F2FP.SATFINITE.E4M3.F32.PACK_AB_MERGE_C R150, RZ, R150, RZ ;  /* 0x00000096ff96723e */ /* 0x000fe400048070ff */
[----:B------:R-:W-:Y:S02]  /*54a0*/  LOP3.LUT R148, R83, 0xff0000, R148, 0xf8, !PT ;  /* 0x00ff000053947812 */ /* 0x000fe400078ef894 */
[----:B------:R-:W-:Y:S02]  /*54b0*/  LOP3.LUT R82, R82, 0xffff, RZ, 0xc0, !PT ;  /* 0x0000ffff52527812 */ /* 0x000fe400078ec0ff */
[----:B------:R-:W-:Y:S02]  /*54c0*/  LOP3.LUT R83, R84, 0xff0000, R81, 0xf8, !PT ;  /* 0x00ff000054537812 */ /* 0x000fe400078ef851 */
[----:B------:R-:W-:Y:S01]  /*54d0*/  @P0 FMNMX R119, R119, |R160|, !PT ;  /* 0x400000a077770209 */ /* 0x000fe20007800000 */
[----:B------:R-:W-:Y:S01]  /*54e0*/  @P1 FMUL R160, R160, R112 ;  /* 0x00000070a0a01220 */ /* 0x000fe20000400000 */
[----:B------:R-:W-:-:S02]  /*54f0*/  LOP3.LUT R84, R131, 0xffff, R150, 0xf8, !PT ;  /* 0x0000ffff83547812 */ /* 0x000fc400078ef896 */
[----:B------:R-:W-:Y:S02]  /*5500*/  F2FP.SATFINITE.E4M3.F32.PACK_AB_MERGE_C R81, RZ, R149, RZ ;  /* 0x00000095ff51723e */ /* 0x000fe400048070ff */
[----:B------:R-:W-:Y:S02]  /*5510*/  SHF.L.U32 R82, R82, 0x18, RZ ;  /* 0x0000001852527819 */ /* 0x000fe400000006ff */
[----:B------:R-:W-:Y:S01]  /*5520*/  @P0 FMNMX R119, R119, |R159|, !PT ;  /* 0x4000009f77770209 */ /* 0x000fe20007800000 */
[----:B------:R-:W-:Y:S01]  /*5530*/  @P1 FMUL R159, R159, R112 ;  /* 0x000000709f9f1220 */ /* 0x000fe20000400000 */
[----:B------:R-:W-:Y:S02]  /*5540*/  LOP3.LUT R84, R84, 0xff, RZ, 0xc0, !PT ;  /* 0x000000ff54547812 */ /* 0x000fe400078ec0ff */
[----:B------:R-:W-:Y:S02]  /*5550*/  PRMT R81, R81, 0x7104, RZ ;  /* 0x0000710451517816 */ /* 0x000fe400000000ff */
[----:B------:R-:W-:-:S02]  /*5560*/  F2FP.SATFINITE.E4M3.F32.PACK_AB_MERGE_C R87, RZ, R87, RZ ;  /* 0x00000057ff57723e */ /* 0x000fc400048070ff */
[----:B------:R-:W-:Y:S02]  /*5570*/  F2FP.SATFINITE.E4M3.F32.PACK_AB_MERGE_C R155, RZ, R155, RZ ;  /* 0x0000009bff9b723e */ /* 0x000fe400048070ff */
[----:B------:R-:W-:Y:S02]  /*5580*/  LOP3.LUT R130, R83, 0xff000000, R82, 0xf8, !PT ;  /* 0xff00000053827812 */ /* 0x000fe400078ef852 */
[----:B------:R-:W-:Y:S01]  /*5590*/  @P0 FMNMX R119, R119, |R91|, !PT ;  /* 0x4000005b77770209 */ /* 0x000fe20007800000 */
[----:B------:R-:W-:Y:S01]  /*55a0*/  @P1 FMUL R91, R91, R112 ;  /* 0x000000705b5b1220 */ /* 0x000fe20000400000 */
[----:B------:R-:W-:Y:S02]  /*55b0*/  LOP3.LUT R82, R84, 0xff00, R81, 0xf8, !PT ;  /* 0x0000ff0054527812 */ /* 0x000fe400078ef851 */
[----:B------:R-:W-:Y:S02]  /*55c0*/  SHF.L.U32 R87, R87, 0x10, RZ ;  /* 0x0000001057577819 */ /* 0x000fe400000006ff */
[----:B------:R-:W-:-:S02]  /*55d0*/  LOP3.LUT R155, R155, 0xffff, RZ, 0xc0, !PT ;  /* 0x0000ffff9b9b7812 */ /* 0x000fc400078ec0ff */
        /* <DEDUP_REMOVED lines=8> */
[----:B------:R-:W-:-:S02]  /*5660*/  F2FP.SATFINITE.E4M3.F32.PACK_AB_MERGE_C R132, RZ, R132, RZ ;  /* 0x00000084ff84723e */ /* 0x000fc400048070ff */
[----:B------:R-:W-:Y:S02]  /*5670*/  LOP3.LUT R131, R82, R131, RZ, 0xfc, !PT ;  /* 0x0000008352837212 */ /* 0x000fe400078efcff */
        /* <DEDUP_REMOVED lines=26> */
[----:B------:R-:W-:-:S02]  /*5820*/  F2FP.SATFINITE.E4M3.F32.PACK_AB_MERGE_C R160, RZ, R160, RZ ;  /* 0x000000a0ffa0723e */ /* 0x000fc400048070ff */
[----:B------:R-:W-:Y:S02]  /*5830*/  LOP3.LUT R81, R81, 0xffff, RZ, 0xc0, !PT ;  /* 0x0000ffff51517812 */ /* 0x000fe400078ec0ff */
[----:B------:R-:W-:Y:S01]  /*5840*/  @P0 FMNMX R119, R119, |R166|, !PT ;  /* 0x400000a677770209 */ /* 0x000fe20007800000 */
[----:B------:R-:W-:Y:S01]  /*5850*/  @P1 FMUL R166, R166, R112 ;  /* 0x00000070a6a61220 */ /* 0x000fe20000400000 */
[----:B------:R-:W-:Y:S02]  /*5860*/  LOP3.LUT R84, R82, 0xff0000, R161, 0xf8, !PT ;  /* 0x00ff000052547812 */ /* 0x000fe400078ef8a1 */
[----:B------:R-:W-:Y:S02]  /*5870*/  LOP3.LUT R160, R160, 0xffff, RZ, 0xc0, !PT ;  /* 0x0000ffffa0a07812 */ /* 0x000fe400078ec0ff */
[----:B------:R-:W-:Y:S02]  /*5880*/  SHF.L.U32 R81, R81, 0x18, RZ ;  /* 0x0000001851517819 */ /* 0x000fe400000006ff */
[----:B------:R-:W-:-:S02]  /*5890*/  F2FP.SATFINITE.E4M3.F32.PACK_AB_MERGE_C R82, RZ, R159, RZ ;  /* 0x0000009fff52723e */ /* 0x000fc400048070ff */
[----:B------:R-:W-:Y:S02]  /*58a0*/  F2FP.SATFINITE.E4M3.F32.PACK_AB_MERGE_C R91, RZ, R91, RZ ;  /* 0x0000005bff5b723e */ /* 0x000fe400048070ff */
[----:B------:R-:W-:Y:S01]  /*58b0*/  @P0 FMNMX R119, R119, |R165|, !PT ;  /* 0x400000a577770209 */ /* 0x000fe20007800000 */
[----:B------:R-:W-:Y:S01]  /*58c0*/  @P1 FMUL R165, R165, R112 ;  /* 0x00000070a5a51220 */ /* 0x000fe20000400000 */
[----:B------:R-:W-:Y:S02]  /*58d0*/  SHF.L.U32 R133, R160, 0x18, RZ ;  /* 0x00000018a0857819 */ /* 0x000fe400000006ff */
[----:B------:R-:W-:Y:S02]  /*58e0*/  LOP3.LUT R132, R132, 0xff000000, R81, 0xf8, !PT ;  /* 0xff00000084847812 */ /* 0x000fe400078ef851 */
[----:B------:R-:W-:Y:S02]  /*58f0*/  LOP3.LUT R82, R82, 0xff, RZ, 0xc0, !PT ;  /* 0x000000ff52527812 */ /* 0x000fe400078ec0ff */
[----:B------:R-:W-:-:S02]  /*5900*/  SHF.L.U32 R91, R91, 0x8, RZ ;  /* 0x000000085b5b7819 */ /* 0x000fc400000006ff */
[----:B------:R-:W-:Y:S01]  /*5910*/  @P0 FMNMX R119, R119, |R170|, !PT ;  /* 0x400000aa77770209 */ /* 0x000fe20007800000 */
[----:B------:R-:W-:Y:S01]  /*5920*/  @P1 FMUL R170, R170, R112 ;  /* 0x00000070aaaa1220 */ /* 0x000fe20000400000 */
[----:B------:R-:W-:Y:S02]  /*5930*/  F2FP.SATFINITE.E4M3.F32.PACK_AB_MERGE_C R81, RZ, R164, RZ ;  /* 0x000000a4ff51723e */ /* 0x000fe400048070ff */
[----:B------:R-:W-:Y:S02]  /*5940*/  LOP3.LUT R133, R84, R133, RZ, 0xfc, !PT ;  /* 0x0000008554857212 */ /* 0x000fe400078efcff */
[----:B------:R-:W-:Y:S02]  /*5950*/  LOP3.LUT R84, R82, 0xffff, R91, 0xf8, !PT ;  /* 0x0000ffff52547812 */ /* 0x000fe400078ef85b */
[----:B------:R-:W-:Y:S01]  /*5960*/  @P0 FMNMX R119, R119, |R169|, !PT ;  /* 0x400000a977770209 */ /* 0x000fe20007800000 */
[----:B------:R-:W-:Y:S01]  /*5970*/  @P1 FMUL R169, R169, R112 ;  /* 0x00000070a9a91220 */ /* 0x000fe20000400000 */
[----:B------:R-:W-:-:S02]  /*5980*/  F2FP.SATFINITE.E4M3.F32.PACK_AB_MERGE_C R82, RZ, R163, RZ ;  /* 0x000000a3ff52723e */ /* 0x000fc400048070ff */
[----:B------:R-:W-:Y:S02]  /*5990*/  SHF.L.U32 R81, R81, 0x10, RZ ;  /* 0x0000001051517819 */ /* 0x000fe400000006ff */
[----:B------:R-:W-:Y:S02]  /*59a0*/  LOP3.LUT R135, R135, 0xffffff00, RZ, 0xc0, !PT ;  /* 0xffffff0087877812 */ /* 0x000fe400078ec0ff */
[----:B------:R-:W-:Y:S02]  /*59b0*/  F2FP.SATFINITE.E4M3.F32.PACK_AB_MERGE_C R162, RZ, R162, RZ ;  /* 0x000000a2ffa2723e */ /* 0x000fe400048070ff */
[----:B------:R-:W-:Y:S01]  /*59c0*/  @P0 FMNMX R119, R119, |R97|, !PT ;  /* 0x4000006177770209 */ /* 0x000fe20007800000 */
[----:B------:R-:W-:Y:S01]  /*59d0*/  @P1 FMUL R97, R97, R112 ;  /* 0x0000007061611220 */ /* 0x000fe20000400000 */
[----:B------:R-:W-:Y:S02]  /*59e0*/  LOP3.LUT R82, R82, 0xffff, RZ, 0xc0, !PT ;  /* 0x0000ffff52527812 */ /* 0x000fe400078ec0ff */
[----:B------:R-:W-:-:S02]  /*59f0*/  LOP3.LUT R83, R84, 0xff0000, R81, 0xf8, !PT ;  /* 0x00ff000054537812 */ /* 0x000fc400078ef851 */
        /* <DEDUP_REMOVED lines=8> */
[----:B------:R-:W-:Y:S02]  /*5a80*/  F2FP.SATFINITE.E4M3.F32.PACK_AB_MERGE_C R167, RZ, R167, RZ ;  /* 0x000000a7ffa7723e */ /* 0x000fe400048070ff */
[----:B------:R-:W-:Y:S01]  /*5a90*/  @P0 FMNMX R119, R119, |R173|, !PT ;  /* 0x400000ad77770209 */ /* 0x000fe20007800000 */
[----:B------:R-:W-:Y:S01]  /*5aa0*/  @P1 FMUL R173, R173, R112 ;  /* 0x00000070adad1220 */ /* 0x000fe20000400000 */
[----:B------:R-:W-:Y:S02]  /*5ab0*/  LOP3.LUT R134, R83, 0xff000000, R82, 0xf8, !PT ;  /* 0xff00000053867812 */ /* 0x000fe400078ef852 */
        /* <DEDUP_REMOVED lines=10> */
[-C--:B------:R-:W-:Y:S01]  /*5b60*/  @P1 FMUL R171, R171, R112.reuse ;  /* 0x00000070abab1220 */ /* 0x080fe20000400000 */
[----:B------:R-:W-:Y:S02]  /*5b70*/  LOP3.LUT R135, R82, R135, RZ, 0xfc, !PT ;  /* 0x0000008752877212 */ /* 0x000fe400078efcff */
[----:B------:R-:W-:Y:S02]  /*5b80*/  LOP3.LUT R82, R166, 0xff, RZ, 0xc0, !PT ;  /* 0x000000ffa6527812 */ /* 0x000fe400078ec0ff */
[----:B------:R-:W-:Y:S02]  /*5b90*/  SHF.L.U32 R165, R165, 0x8, RZ ;  /* 0x00000008a5a57819 */ /* 0x000fe400000006ff */
[----:B------:R-:W-:Y:S01]  /*5ba0*/  @P0 FMNMX R119, R119, |R99|, !PT ;  /* 0x4000006377770209 */ /* 0x000fe20007800000 */
[----:B------:R-:W-:Y:S01]  /*5bb0*/  @P1 FMUL R99, R99, R112 ;  /* 0x0000007063631220 */ /* 0x000fe20000400000 */
[----:B------:R-:W-:-:S02]  /*5bc0*/  F2FP.SATFINITE.E4M3.F32.PACK_AB_MERGE_C R81, RZ, R170, RZ ;  /* 0x000000aaff51723e */ /* 0x000fc400048070ff */
[----:B------:R-:W-:Y:S02]  /*5bd0*/  LOP3.LUT R84, R82, 0xffff, R165, 0xf8, !PT ;  /* 0x0000ffff52547812 */ /* 0x000fe400078ef8a5 */
[----:B------:R-:W-:Y:S01]  /*5be0*/  LOP3.LUT R82, R137, 0xffffff00, RZ, 0xc0, !PT ;  /* 0xffffff0089527812 */ /* 0x000fe200078ec0ff */
[----:B------:R-:W-:Y:S01]  /*5bf0*/  IMAD.U32 R81, R81, 0x10000, RZ ;  /* 0x0001000051517824 */ /* 0x000fe200078e00ff */
[----:B------:R-:W-:Y:S02]  /*5c00*/  F2FP.SATFINITE.E4M3.F32.PACK_AB_MERGE_C R97, RZ, R97, RZ ;  /* 0x00000061ff61723e */ /* 0x000fe400048070ff */
[----:B------:R-:W-:Y:S01]  /*5c10*/  @P0 FMNMX R119, R119, |R176|, !PT ;  /* 0x400000b077770209 */ /* 0x000fe20007800000 */
[----:B------:R-:W-:Y:S01]  /*5c20*/  @P1 FMUL R176, R176, R112 ;  /* 0x00000070b0b01220 */ /* 0x000fe20000400000 */
[----:B------:R-:W-:Y:S02]  /*5c30*/  F2FP.SATFINITE.E4M3.F32.PACK_AB_MERGE_C R169, RZ, R169, RZ ;  /* 0x000000a9ffa9723e */ /* 0x000fe400048070ff */
[----:B------:R-:W-:-:S02]  /*5c40*/  LOP3.LUT R82, R82, 0xffff, R97, 0xf8, !PT ;  /* 0x0000ffff52527812 */ /* 0x000fc400078ef861 */
[----:B------:R-:W-:Y:S01]  /*5c50*/  @P0 FMNMX R119, R119, |R175|, !PT ;  /* 0x400000af77770209 */ /* 0x000fe20007800000 */
[----:B------:R-:W-:Y:S01]  /*5c60*/  @P1 FMUL R175, R175, R112 ;  /* 0x00000070afaf1220 */ /* 0x000fe20000400000 */
[----:B------:R-:W-:Y:S02]  /*5c70*/  F2FP.SATFINITE.E4M3.F32.PACK_AB_MERGE_C R168, RZ, R168, RZ ;  /* 0x000000a8ffa8723e */ /* 0x000fe400048070ff */
[----:B------:R-:W-:Y:S02]  /*5c80*/  LOP3.LUT R84, R84, 0xff0000, R81, 0xf8, !PT ;  /* 0x00ff000054547812 */ /* 0x000fe400078ef851 */
[----:B------:R-:W-:Y:S02]  /*5c90*/  LOP3.LUT R81, R169, 0xffff, RZ, 0xc0, !PT ;  /* 0x0000ffffa9517812 */ /* 0x000fe400078ec0ff */
[----:B------:R-:W-:Y:S02]  /*5ca0*/  LOP3.LUT R83, R82, 0xff, RZ, 0xc0, !PT ;  /* 0x000000ff52537812 */ /* 0x000fe400078ec0ff */
[----:B------:R-:W-:Y:S01]  /*5cb0*/  @P0 FMNMX R119, R119, |R101|, !PT ;  /* 0x4000006577770209 */ /* 0x000fe20007800000 */
[----:B------:R-:W-:Y:S01]  /*5cc0*/  @P1 FMUL R101, R101, R112 ;  /* 0x0000007065651220 */ /* 0x000fe20000400000 */
[----:B------:R-:W-:-:S02]  /*5cd0*/  PRMT R82, R168, 0x7104, RZ ;  /* 0x00007104a8527816 */ /* 0x000fc400000000ff */
[----:B------:R-:W-:Y:S02]  /*5ce0*/  F2FP.SATFINITE.E4M3.F32.PACK_AB_MERGE_C R173, RZ, R173, RZ ;  /* 0x000000adffad723e */ /* 0x000fe400048070ff */
[----:B------:R-:W-:Y:S02]  /*5cf0*/  SHF.L.U32 R81, R81, 0x18, RZ ;  /* 0x0000001851517819 */ /* 0x000fe400000006ff */
[----:B------:R-:W-:Y:S01]  /*5d00*/  @P0 FMNMX R119, R119, |R174|, !PT ;  /* 0x400000ae77770209 */ /* 0x000fe20007800000 */
[----:B------:R-:W-:Y:S01]  /*5d10*/  @P1 FMUL R174, R174, R112 ;  /* 0x00000070aeae1220 */ /* 0x000fe20000400000 */
[----:B------:R-:W-:Y:S02]  /*5d20*/  LOP3.LUT R82, R83, 0xff00, R82, 0xf8, !PT ;  /* 0x0000ff0053527812 */ /* 0x000fe400078ef852 */
[----:B------:R-:W-:Y:S02]  /*5d30*/  SHF.L.U32 R173, R173, 0x10, RZ ;  /* 0x00000010adad7819 */ /* 0x000fe400000006ff */
[----:B------:R-:W-:-:S02]  /*5d40*/  LOP3.LUT R136, R84, 0xff000000, R81, 0xf8, !PT ;  /* 0xff00000054887812 */ /* 0x000fc400078ef851 */
[----:B------:R-:W-:Y:S01]  /*5d50*/  @P0 FMNMX R119, R119, |R179|, !PT ;  /* 0x400000b377770209 */ /* 0x000fe20007800000 */
[----:B------:R-:W-:Y:S01]  /*5d60*/  @P1 FMUL R179, R179, R112 ;  /* 0x00000070b3b31220 */ /* 0x000fe20000400000 */
[----:B------:R-:W-:Y:S02]  /*5d70*/  LOP3.LUT R84, R82, 0xff0000, R173, 0xf8, !PT ;  /* 0x00ff000052547812 */ /* 0x000fe400078ef8ad */
[----:B------:R-:W-:Y:S02]  /*5d80*/  F2FP.SATFINITE.E4M3.F32.PACK_AB_MERGE_C R82, RZ, R171, RZ ;  /* 0x000000abff52723e */ /* 0x000fe400048070ff */
[----:B------:R-:W-:Y:S02]  /*5d90*/  F2FP.SATFINITE.E4M3.F32.PACK_AB_MERGE_C R99, RZ, R99, RZ ;  /* 0x00000063ff63723e */ /* 0x000fe400048070ff */
[----:B------:R-:W-:Y:S02]  /*5da0*/  F2FP.SATFINITE.E4M3.F32.PACK_AB_MERGE_C R172, RZ, R172, RZ ;  /* 0x000000acffac723e */ /* 0x000fe400048070ff */
[----:B------:R-:W-:Y:S01]  /*5db0*/  @P0 FMNMX R119, R119, |R178|, !PT ;  /* 0x400000b277770209 */ /* 0x000fe20007800000 */
[----:B------:R-:W-:Y:S01]  /*5dc0*/  @P1 FMUL R178, R178, R112 ;  /* 0x00000070b2b21220 */ /* 0x000fe20000400000 */
[----:B------:R-:W-:-:S02]  /*5dd0*/  LOP3.LUT R82, R82, 0xff, RZ, 0xc0, !PT ;  /* 0x000000ff52527812 */ /* 0x000fc400078ec0ff */
        /* <DEDUP_REMOVED lines=11> */
[----:B------:R-:W-:Y:S02]  /*5e90*/  SHF.L.U32 R81, R81, 0x10, RZ ;  /* 0x0000001051517819 */ /* 0x000fe400000006ff */
[----:B------:R-:W-:Y:S02]  /*5ea0*/  LOP3.LUT R82, R82, 0xffff, RZ, 0xc0, !PT ;  /* 0x0000ffff52527812 */ /* 0x000fe400078ec0ff */
[----:B------:R-:W-:-:S02]  /*5eb0*/  LOP3.LUT R84, R139, 0xffffff00, RZ, 0xc0, !PT ;  /* 0xffffff008b547812 */ /* 0x000fc400078ec0ff */
[----:B------:R-:W-:Y:S02]  /*5ec0*/  F2FP.SATFINITE.E4M3.F32.PACK_AB_MERGE_C R101, RZ, R101, RZ ;  /* 0x00000065ff65723e */ /* 0x000fe400048070ff */
[----:B------:R-:W-:Y:S01]  /*5ed0*/  @P0 FMNMX R119, R119, |R182|, !PT ;  /* 0x400000b677770209 */ /* 0x000fe20007800000 */
[----:B------:R-:W-:Y:S01]  /*5ee0*/  @P1 FMUL R182, R182, R112 ;  /* 0x00000070b6b61220 */ /* 0x000fe20000400000 */
[----:B------:R-:W-:Y:S02]  /*5ef0*/  LOP3.LUT R81, R92, 0xff0000, R81, 0xf8, !PT ;  /* 0x00ff00005c517812 */ /* 0x000fe400078ef851 */
[----:B------:R-:W-:Y:S02]  /*5f00*/  SHF.L.U32 R82, R82, 0x18, RZ ;  /* 0x0000001852527819 */ /* 0x000fe400000006ff */
[----:B------:R-:W-:Y:S02]  /*5f10*/  LOP3.LUT R84, R84, 0xffff, R101, 0xf8, !PT ;  /* 0x0000ffff54547812 */ /* 0x000fe400078ef865 */
[----:B------:R-:W-:Y:S01]  /*5f20*/  F2FP.SATFINITE.E4M3.F32.PACK_AB_MERGE_C R174, RZ, R174, RZ ;  /* 0x000000aeffae723e */ /* 0x000fe200048070ff */
[----:B------:R-:W0:Y:S01]  /*5f30*/  LDC.64 R100, c[0x0][0x258] ;  /* 0x00009600ff647b82 */ /* 0x000e220000000a00 */
[----:B------:R-:W-:Y:S01]  /*5f40*/  @P0 FMNMX R119, R119, |R180|, !PT ;  /* 0x400000b477770209 */ /* 0x000fe20007800000 */
[----:B------:R-:W-:Y:S01]  /*5f50*/  @P1 FMUL R180, R180, R112 ;  /* 0x00000070b4b41220 */ /* 0x000fe20000400000 */
[----:B------:R-:W-:-:S02]  /*5f60*/  LOP3.LUT R138, R81, 0xff000000, R82, 0xf8, !PT ;  /* 0xff000000518a7812 */ /* 0x000fc400078ef852 */
[----:B------:R-:W-:Y:S02]  /*5f70*/  LOP3.LUT R84, R84, 0xff, RZ, 0xc0, !PT ;  /* 0x000000ff54547812 */ /* 0x000fe400078ec0ff */
[----:B------:R-:W-:Y:S02]  /*5f80*/  PRMT R81, R174, 0x7104, RZ ;  /* 0x00007104ae517816 */ /* 0x000fe400000000ff */
[----:B------:R-:W-:Y:S01]  /*5f90*/  @P0 FMNMX R119, R119, |R105|, !PT ;  /* 0x4000006977770209 */ /* 0x000fe20007800000 */
[----:B------:R-:W-:Y:S01]  /*5fa0*/  @P1 FMUL R105, R105, R112 ;  /* 0x0000007069691220 */ /* 0x000fe20000400000 */
[----:B------:R-:W-:Y:S02]  /*5fb0*/  F2FP.SATFINITE.E4M3.F32.PACK_AB_MERGE_C R82, RZ, R177, RZ ;  /* 0x000000b1ff52723e */ /* 0x000fe400048070ff */
[----:B------:R-:W-:Y:S02]  /*5fc0*/  F2FP.SATFINITE.E4M3.F32.PACK_AB_MERGE_C R103, RZ, R103, RZ ;  /* 0x00000067ff67723e */ /* 0x000fe400048070ff */
[----:B------:R-:W-:-:S02]  /*5fd0*/  LOP3.LUT R84, R84, 0xff00, R81, 0xf8, !PT ;  /* 0x0000ff0054547812 */ /* 0x000fc400078ef851 */
        /* <DEDUP_REMOVED lines=9> */
[----:B------:R-:W-:Y:S02]  /*6070*/  LOP3.LUT R82, R121, 0xffffff00, RZ, 0xc0, !PT ;  /* 0xffffff0079527812 */ /* 0x000fe400078ec0ff */
        /* <DEDUP_REMOVED lines=8> */
[----:B------:R-:W-:Y:S02]  /*6100*/  SHF.L.U32 R179, R179, 0x10, RZ ;  /* 0x00000010b3b37819 */ /* 0x000fe400000006ff */
[----:B------:R-:W-:Y:S02]  /*6110*/  LOP3.LUT R178, R178, 0xffff, RZ, 0xc0, !PT ;  /* 0x0000ffffb2b27812 */ /* 0x000fe400078ec0ff */
[----:B------:R-:W-:Y:S01]  /*6120*/  @P0 FMNMX R119, R119, |R107|, !PT ;  /* 0x4000006b77770209 */ /* 0x000fe20007800000 */
[----:B------:R-:W-:Y:S01]  /*6130*/  @P1 FMUL R107, R107, R112 ;  /* 0x000000706b6b1220 */ /* 0x000fe20000400000 */
[----:B------:R-:W-:-:S02]  /*6140*/  LOP3.LUT R82, R82, 0xff, RZ, 0xc0, !PT ;  /* 0x000000ff52527812 */ /* 0x000fc400078ec0ff */
[----:B------:R-:W-:Y:S02]  /*6150*/  PRMT R81, R81, 0x7104, RZ ;  /* 0x0000710451517816 */ /* 0x000fe400000000ff */
[----:B------:R-:W-:Y:S02]  /*6160*/  F2FP.SATFINITE.E4M3.F32.PACK_AB_MERGE_C R185, RZ, R185, RZ ;  /* 0x000000b9ffb9723e */ /* 0x000fe400048070ff */
[----:B------:R-:W-:Y:S02]  /*6170*/  F2FP.SATFINITE.E4M3.F32.PACK_AB_MERGE_C R184, RZ, R184, RZ ;  /* 0x000000b8ffb8723e */ /* 0x000fe400048070ff */
[----:B------:R-:W-:Y:S02]  /*6180*/  LOP3.LUT R84, R84, 0xff0000, R179, 0xf8, !PT ;  /* 0x00ff000054547812 */ /* 0x000fe400078ef8b3 */
[----:B------:R-:W-:Y:S02]  /*6190*/  SHF.L.U32 R139, R178, 0x18, RZ ;  /* 0x00000018b28b7819 */ /* 0x000fe400000006ff */
[----:B------:R-:W-:Y:S01]  /*61a0*/  @P0 FMNMX R119, R119, |R183|, !PT ;  /* 0x400000b777770209 */ /* 0x000fe20007800000 */
[----:B------:R-:W-:Y:S01]  /*61b0*/  @P1 FMUL R183, R183, R112 ;  /* 0x00000070b7b71220 */ /* 0x000fe20000400000 */
[----:B------:R-:W-:-:S02]  /*61c0*/  LOP3.LUT R82, R82, 0xff00, R81, 0xf8, !PT ;  /* 0x0000ff0052527812 */ /* 0x000fc400078ef851 */
[----:B------:R-:W-:Y:S02]  /*61d0*/  SHF.L.U32 R185, R185, 0x10, RZ ;  /* 0x00000010b9b97819 */ /* 0x000fe400000006ff */
[----:B------:R-:W-:Y:S02]  /*61e0*/  LOP3.LUT R184, R184, 0xffff, RZ, 0xc0, !PT ;  /* 0x0000ffffb8b87812 */ /* 0x000fe400078ec0ff */
[----:B------:R-:W-:Y:S02]  /*61f0*/  LOP3.LUT R139, R84, R139, RZ, 0xfc, !PT ;  /* 0x0000008b548b7212 */ /* 0x000fe400078efcff */
[----:B------:R-:W-:Y:S01]  /*6200*/  @P0 FMNMX R119, R119, |R110|, !PT ;  /* 0x4000006e77770209 */ /* 0x000fe20007800000 */
[----:B------:R-:W-:Y:S01]  /*6210*/  @P1 FMUL R110, R110, R112 ;  /* 0x000000706e6e1220 */ /* 0x000fe20000400000 */
[----:B------:R-:W-:Y:S02]  /*6220*/  F2FP.SATFINITE.E4M3.F32.PACK_AB_MERGE_C R81, RZ, R180, RZ ;  /* 0x000000b4ff51723e */ /* 0x000fe400048070ff */
[----:B------:R-:W-:-:S02]  /*6230*/  LOP3.LUT R84, R82, 0xff0000, R185, 0xf8, !PT ;  /* 0x00ff000052547812 */ /* 0x000fc400078ef8b9 */
[----:B------:R-:W-:Y:S02]  /*6240*/  SHF.L.U32 R121, R184, 0x18, RZ ;  /* 0x00000018b8797819 */ /* 0x000fe400000006ff */
[----:B------:R-:W-:Y:S01]  /*6250*/  @P0 FMNMX R119, R119, |R86|, !PT ;  /* 0x4000005677770209 */ /* 0x000fe20007800000 */
[----:B------:R-:W-:Y:S01]  /*6260*/  @P1 FMUL R86, R86, R112 ;  /* 0x0000007056561220 */ /* 0x000fe20000400000 */
[----:B------:R-:W-:Y:S02]  /*6270*/  LOP3.LUT R81, R81, 0xffff, RZ, 0xc0, !PT ;  /* 0x0000ffff51517812 */ /* 0x000fe400078ec0ff */
[----:B------:R-:W-:Y:S02]  /*6280*/  LOP3.LUT R121, R84, R121, RZ, 0xfc, !PT ;  /* 0x0000007954797212 */ /* 0x000fe400078efcff */
[----:B------:R-:W-:Y:S02]  /*6290*/  F2FP.SATFINITE.E4M3.F32.PACK_AB_MERGE_C R84, RZ, R107, RZ ;  /* 0x0000006bff54723e */ /* 0x000fe400048070ff */
[----:B------:R-:W-:-:S02]  /*62a0*/  F2FP.SATFINITE.E4M3.F32.PACK_AB_MERGE_C R183, RZ, R183, RZ ;  /* 0x000000b7ffb7723e */ /* 0x000fc400048070ff */
        /* <DEDUP_REMOVED lines=8> */
[----:B------:R-:W-:Y:S02]  /*6330*/  LOP3.LUT R92, R123, 0xffffff00, RZ, 0xc0, !PT ;  /* 0xffffff007b5c7812 */ /* 0x000fe400078ec0ff */
[----:B------:R-:W-:Y:S02]  /*6340*/  F2FP.SATFINITE.E4M3.F32.PACK_AB_MERGE_C R109, RZ, R109, RZ ;  /* 0x0000006dff6d723e */ /* 0x000fe400048070ff */
[----:B------:R-:W-:Y:S02]  /*6350*/  LOP3.LUT R94, R84, 0xffff, R183, 0xf8, !PT ;  /* 0x0000ffff545e7812 */ /* 0x000fe400078ef8b7 */
[----:B------:R-:W1:Y:S01]  /*6360*/  @!P3 LDC.64 R84, c[0x0][0x228] ;  /* 0x00008a00ff54bb82 */ /* 0x000e620000000a00 */
[----:B------:R-:W-:Y:S01]  /*6370*/  @P0 FMNMX R119, R119, |R88|, !PT ;  /* 0x4000005877770209 */ /* 0x000fe20007800000 */
[----:B------:R-:W-:Y:S01]  /*6380*/  @P1 FMUL R88, R88, R112 ;  /* 0x0000007058581220 */ /* 0x000fe20000400000 */
[----:B------:R-:W-:Y:S02]  /*6390*/  F2FP.SATFINITE.E4M3.F32.PACK_AB_MERGE_C R81, RZ, R110, RZ ;  /* 0x0000006eff51723e */ /* 0x000fe400048070ff */
[----:B------:R-:W-:-:S02]  /*63a0*/  LOP3.LUT R92, R92, 0xffff, R109, 0xf8, !PT ;  /* 0x0000ffff5c5c7812 */ /* 0x000fc400078ef86d */
[----:B------:R-:W-:Y:S02]  /*63b0*/  F2FP.SATFINITE.E4M3.F32.PACK_AB_MERGE_C R83, RZ, R90, RZ ;  /* 0x0000005aff53723e */ /* 0x000fe400048070ff */
[----:B------:R-:W2:Y:S01]  /*63c0*/  @!P3 LDC.64 R90, c[0x0][0x230] ;  /* 0x00008c00ff5abb82 */ /* 0x000ea20000000a00 */
[----:B------:R-:W-:Y:S02]  /*63d0*/  SHF.L.U32 R81, R81, 0x10, RZ ;  /* 0x0000001051517819 */ /* 0x000fe400000006ff */
[----:B------:R-:W-:Y:S02]  /*63e0*/  LOP3.LUT R92, R92, 0xff, RZ, 0xc0, !PT ;  /* 0x000000ff5c5c7812 */ /* 0x000fe400078ec0ff */
[----:B------:R-:W-:Y:S02]  /*63f0*/  PRMT R83, R83, 0x7104, RZ ;  /* 0x0000710453537816 */ /* 0x000fe400000000ff */
[----:B------:R-:W-:Y:S02]  /*6400*/  F2FP.SATFINITE.E4M3.F32.PACK_AB_MERGE_C R88, RZ, R88, RZ ;  /* 0x00000058ff58723e */ /* 0x000fe400048070ff */
[----:B------:R-:W-:-:S02]  /*6410*/  SHF.L.U32 R87, R115, 0x7, RZ ;  /* 0x0000000773577819 */ /* 0x000fc400000006ff */
[----:B------:R-:W-:Y:S02]  /*6420*/  LOP3.LUT R94, R94, 0xff0000, R81, 0xf8, !PT ;  /* 0x00ff00005e5e7812 */ /* 0x000fe400078ef851 */
[----:B------:R-:W-:Y:S02]  /*6430*/  LOP3.LUT R83, R92, 0xff00, R83, 0xf8, !PT ;  /* 0x0000ff005c537812 */ /* 0x000fe400078ef853 */
[----:B------:R-:W-:Y:S01]  /*6440*/  SHF.L.U32 R88, R88, 0x10, RZ ;  /* 0x0000001058587819 */ /* 0x000fe200000006ff */
[----:B-1----:R-:W-:Y:S01]  /*6450*/  @!P3 IMAD.WIDE R84, R124, 0x4, R84 ;  /* 0x000000047c54b825 */ /* 0x002fe200078e0254 */
[----:B------:R-:W-:Y:S02]  /*6460*/  F2FP.SATFINITE.E4M3.F32.PACK_AB_MERGE_C R81, RZ, R86, RZ ;  /* 0x00000056ff51723e */ /* 0x000fe400048070ff */
[----:B------:R-:W-:Y:S02]  /*6470*/  LOP3.LUT R87, R87, 0x80, R116, 0xe2, !PT ;  /* 0x0000008057577812 */ /* 0x000fe400078ee274 */
[----:B------:R-:W-:Y:S01]  /*6480*/  @P0 FMNMX R119, R119, |R3|, !PT ;  /* 0x4000000377770209 */ /* 0x000fe20007800000 */
[----:B------:R-:W-:Y:S01]  /*6490*/  @P1 FMUL R3, R3, R112 ;  /* 0x0000007003031220 */ /* 0x000fe20000400000 */
[----:B------:R-:W-:Y:S01]  /*64a0*/  LOP3.LUT R88, R83, 0xff0000, R88, 0xf8, !PT ;  /* 0x00ff000053587812 */ /* 0x000fe200078ef858 */
[----:B------:R0:W-:Y:S01]  /*64b0*/  @!P3 STG.E desc[UR4][R84.64], R2 ;  /* 0x000000025400b986 */ /* 0x0001e2000c101904 */
[----:B------:R-:W-:-:S02]  /*64c0*/  LOP3.LUT R81, R81, 0xffff, RZ, 0xc0, !PT ;  /* 0x0000ffff51517812 */ /* 0x000fc400078ec0ff */
[----:B------:R-:W-:Y:S01]  /*64d0*/  LOP3.LUT R83, R87, 0x60, R114, 0xf8, !PT ;  /* 0x0000006057537812 */ /* 0x000fe200078ef872 */
[C---:B--2---:R-:W-:Y:S01]  /*64e0*/  @!P3 IMAD.WIDE R86, R124.reuse, 0x4, R90 ;  /* 0x000000047c56b825 */ /* 0x044fe200078e025a */
[----:B------:R-:W-:Y:S02]  /*64f0*/  F2FP.SATFINITE.E4M3.F32.PACK_AB_MERGE_C R3, RZ, R3, RZ ;  /* 0x00000003ff03723e */ /* 0x000fe400048070ff */
[----:B------:R-:W-:Y:S01]  /*6500*/  F2FP.SATFINITE.E4M3.F32.PACK_AB_MERGE_C R147, RZ, R147, RZ ;  /* 0x00000093ff93723e */ /* 0x000fe200048070ff */
[----:B------:R-:W-:Y:S01]  /*6510*/  IMAD.SHL.U32 R81, R81, 0x1000000, RZ ;  /* 0x0100000051517824 */ /* 0x000fe200078e00ff */
[----:B------:R-:W-:Y:S01]  /*6520*/  LOP3.LUT R3, R3, 0xffff, RZ, 0xc0, !PT ;  /* 0x0000ffff03037812 */ /* 0x000fe200078ec0ff */
[----:B------:R-:W-:Y:S01]  /*6530*/  IMAD R83, R124, 0xa00, R83 ;  /* 0x00000a007c537824 */ /* 0x000fe200078e0253 */
[----:B------:R-:W-:Y:S01]  /*6540*/  LOP3.LUT R80, R80, 0xffff, RZ, 0xc0, !PT ;  /* 0x0000ffff50507812 */ /* 0x000fe200078ec0ff */
[----:B------:R1:W-:Y:S01]  /*6550*/  @!P3 STG.E desc[UR4][R86.64], R0 ;  /* 0x000000005600b986 */ /* 0x0003e2000c101904 */
[----:B------:R-:W-:-:S02]  /*6560*/  LOP3.LUT R102, R94, 0xff000000, R81, 0xf8, !PT ;  /* 0xff0000005e667812 */ /* 0x000fc400078ef851 */
[----:B------:R-:W-:Y:S02]  /*6570*/  LOP3.LUT R147, R147, 0xffff, RZ, 0xc0, !PT ;  /* 0x0000ffff93937812 */ /* 0x000fe400078ec0ff */
[----:B------:R-:W-:Y:S02]  /*6580*/  IADD3 R81, R83, 0x100, RZ ;  /* 0x0000010053517810 */ /* 0x000fe40007ffe0ff */
[----:B------:R-:W-:Y:S02]  /*6590*/  SHF.L.U32 R3, R3, 0x18, RZ ;  /* 0x0000001803037819 */ /* 0x000fe400000006ff */
[----:B------:R-:W-:Y:S01]  /*65a0*/  SHF.L.U32 R80, R80, 0x18, RZ ;  /* 0x0000001850507819 */ /* 0x000fe200000006ff */
[----:B0-----:R-:W-:Y:S01]  /*65b0*/  IMAD.WIDE.U32 R84, R81, 0x8, R100 ;  /* 0x0000000851547825 */ /* 0x001fe200078e0064 */
[----:B------:R-:W-:Y:S02]  /*65c0*/  IADD3 R89, R83, 0x200, RZ ;  /* 0x0000020053597810 */ /* 0x000fe40007ffe0ff */
[----:B------:R-:W-:-:S02]  /*65d0*/  SHF.L.U32 R129, R147, 0x18, RZ ;  /* 0x0000001893817819 */ /* 0x000fc400000006ff */
[----:B------:R-:W-:Y:S01]  /*65e0*/  IADD3 R91, R83, 0x300, RZ ;  /* 0x00000300535b7810 */ /* 0x000fe20007ffe0ff */
[--C-:B-1----:R-:W-:Y:S01]  /*65f0*/  IMAD.WIDE.U32 R86, R89, 0x8, R100.reuse ;  /* 0x0000000859567825 */ /* 0x102fe200078e0064 */
[----:B------:R-:W-:Y:S02]  /*6600*/  LOP3.LUT R123, R88, R3, RZ, 0xfc, !PT ;  /* 0x00000003587b7212 */ /* 0x000fe400078efcff */
[C---:B------:R-:W-:Y:S01]  /*6610*/  IADD3 R93, R83.reuse, 0x400, RZ ;  /* 0x00000400535d7810 */ /* 0x040fe20007ffe0ff */
[----:B------:R-:W-:Y:S01]  /*6620*/  IMAD.WIDE.U32 R2, R83, 0x8, R100 ;  /* 0x0000000853027825 */ /* 0x000fe200078e0064 */
[----:B------:R-:W-:Y:S02]  /*6630*/  LOP3.LUT R80, R111, 0xff000000, R80, 0xf8, !PT ;  /* 0xff0000006f507812 */ /* 0x000fe400078ef850 */
[----:B------:R-:W-:Y:S01]  /*6640*/  IADD3 R95, R83, 0x500, RZ ;  /* 0x00000500535f7810 */ /* 0x000fe20007ffe0ff */
[----:B------:R-:W-:Y:S01]  /*6650*/  IMAD.WIDE.U32 R88, R91, 0x8, R100 ;  /* 0x000000085b587825 */ /* 0x000fe200078e0064 */
[----:B------:R-:W-:-:S02]  /*6660*/  MOV R81, R125 ;  /* 0x0000007d00517202 */ /* 0x000fc40000000f00 */
[----:B------:R-:W-:Y:S01]  /*6670*/  LOP3.LUT R127, R108, R127, RZ, 0xfc, !PT ;  /* 0x0000007f6c7f7212 */ /* 0x000fe200078efcff */
[--C-:B------:R-:W-:Y:S01]  /*6680*/  IMAD.WIDE.U32 R90, R93, 0x8, R100.reuse ;  /* 0x000000085d5a7825 */ /* 0x100fe200078e0064 */
[----:B------:R-:W-:Y:S01]  /*6690*/  IADD3 R97, R83, 0x600, RZ ;  /* 0x0000060053617810 */ /* 0x000fe20007ffe0ff */
[----:B------:R1:W-:Y:S01]  /*66a0*/  STG.E.64 desc[UR4][R2.64], R80 ;  /* 0x0000005002007986 */ /* 0x0003e2000c101b04 */
[----:B------:R-:W-:Y:S01]  /*66b0*/  LOP3.LUT R129, R148, R129, RZ, 0xfc, !PT ;  /* 0x0000008194817212 */ /* 0x000fe200078efcff */
[--C-:B------:R-:W-:Y:S01]  /*66c0*/  IMAD.WIDE.U32 R92, R95, 0x8, R100.reuse ;  /* 0x000000085f5c7825 */ /* 0x100fe200078e0064 */
[C---:B------:R-:W-:Y:S01]  /*66d0*/  IADD3 R99, R83.reuse, 0x700, RZ ;  /* 0x0000070053637810 */ /* 0x040fe20007ffe0ff */
[----:B------:R1:W-:Y:S01]  /*66e0*/  STG.E.64 desc[UR4][R84.64], R126 ;  /* 0x0000007e54007986 */ /* 0x0003e2000c101b04 */
[----:B------:R-:W-:Y:S01]  /*66f0*/  IADD3 R103, R83, 0x800, RZ ;  /* 0x0000080053677810 */ /* 0x000fe20007ffe0ff */
[--C-:B------:R-:W-:Y:S01]  /*6700*/  IMAD.WIDE.U32 R94, R97, 0x8, R100.reuse ;  /* 0x00000008615e7825 */ /* 0x100fe200078e0064 */
[----:B------:R-:W-:Y:S01]  /*6710*/  IADD3 R105, R83, 0x900, RZ ;  /* 0x0000090053697810 */ /* 0x000fe20007ffe0ff */
[----:B------:R1:W-:Y:S01]  /*6720*/  STG.E.64 desc[UR4][R86.64], R128 ;  /* 0x0000008056007986 */ /* 0x0003e2000c101b04 */
[----:B------:R-:W-:Y:S01]  /*6730*/  MOV R83, R121 ;  /* 0x0000007900537202 */ /* 0x000fe20000000f00 */
[--C-:B------:R-:W-:Y:S01]  /*6740*/  IMAD.WIDE.U32 R96, R99, 0x8, R100.reuse ;  /* 0x0000000863607825 */ /* 0x100fe200078e0064 */
[----:B------:R-:W-:Y:S01]  /*6750*/  IADD3 R124, R124, UR7, RZ ;  /* 0x000000077c7c7c10 */ /* 0x000fe2000fffe0ff */
[----:B------:R1:W-:Y:S01]  /*6760*/  STG.E.64 desc[UR4][R88.64], R130 ;  /* 0x0000008258007986 */ /* 0x0003e2000c101b04 */
[----:B------:R-:W-:Y:S01]  /*6770*/  ULDC UR7, c[0x0][0x218] ;  /* 0x0000860000077ab9 */ /* 0x000fe20000000800 */
[--C-:B------:R-:W-:Y:S01]  /*6780*/  IMAD.WIDE.U32 R98, R103, 0x8, R100.reuse ;  /* 0x0000000867627825 */ /* 0x100fe200078e0064 */
[----:B------:R-:W-:Y:S01]  /*6790*/  MOV R103, R123 ;  /* 0x0000007b00677202 */ /* 0x000fe20000000f00 */
        /* <DEDUP_REMOVED lines=13> */
.L_x_13570:
        /* <DEDUP_REMOVED lines=15> */
.L_x_13608:
        /* <DEDUP_REMOVED lines=21> */
[----:B------:R-:W-:-:S03]  /*6ab0*/  IMAD.MOV.U32 R0, RZ, RZ, RZ ;  /* 0x000000ffff007224 */ /* 0x000fc600078e00ff */
[----:B------:R-:W-:-:S05]  /*6ac0*/  @!P0 LEA R2, R114, R3, 0x2 ;  /* 0x0000000372028211 */ /* 0x000fca00078e10ff */
[----:B------:R0:W1:Y:S01]  /*6ad0*/  @!P0 LDS R0, [R2] ;  /* 0x0000000002008984 */ /* 0x0000620000000800 */
[----:B------:R-:W-:Y:S05]  /*6ae0*/  BRA.DIV UR7, `(.L_x_13588) ;  /* 0x0000001207b87947 */ /* 0x000fea000b800000 */
[----:B-1----:R-:W1:Y:S02]  /*6af0*/  SHFL.DOWN PT, R3, R0, 0x2, 0x1f ;  /* 0x08401f0000037f89 */ /* 0x002e6400000e0000 */
[----:B-1----:R-:W-:-:S05]  /*6b00*/  FMNMX R3, R3, R0, !PT ;  /* 0x0000000003037209 */ /* 0x002fca0007800000 */
[----:B0-----:R0:W1:Y:S02]  /*6b10*/  SHFL.DOWN PT, R2, R3, 0x1, 0x1f ;  /* 0x08201f0003027f89 */ /* 0x00106400000e0000 */
.L_x_13611:
[----:B-1----:R-:W-:-:S07]  /*6b20*/  FMNMX R5, R3, R2, !PT ;  /* 0x0000000203057209 */ /* 0x002fce0007800000 */
.L_x_13587:
[----:B------:R-:W-:Y:S05]  /*6b30*/  BSYNC B0 ;  /* 0x0000000000007941 */ /* 0x000fea0003800000 */
.L_x_13586:
[----:B------:R-:W-:Y:S01]  /*6b40*/  ISETP.NE.AND P0, PT, R114, RZ, PT ;  /* 0x000000ff7200720c */ /* 0x000fe20003f05270 */
[----:B------:R-:W-:-:S12]  /*6b50*/  BSSY B0, `(.L_x_13584) ;  /* 0x0000004000007945 */ /* 0x000fd80003800000 */
[----:B------:R-:W-:Y:S05]  /*6b60*/  @P0 BRA `(.L_x_13589) ;  /* 0x0000000000080947 */ /* 0x000fea0003800000 */
[----:B0-----:R-:W0:Y:S02]  /*6b70*/  LDC.64 R2, c[0x0][0x288] ;  /* 0x0000a200ff027b82 */ /* 0x001e240000000a00 */
[----:B0-----:R1:W-:Y:S02]  /*6b80*/  REDG.E.MAX.S32.STRONG.GPU desc[UR4][R2.64], R5 ;  /* 0x000000050200798e */ /* 0x0013e4000d10e384 */
.L_x_13589:
[----:B------:R-:W-:Y:S05]  /*6b90*/  BSYNC B0 ;  /* 0x0000000000007941 */ /* 0x000fea0003800000 */
.L_x_13584:
        /* <DEDUP_REMOVED lines=13> */
[----:B0-----:R-:W-:Y:S05]  /*6c70*/  CALL.REL.NOINC `($__internal_222_$__cuda_sm20_rcp_rn_f32_slowpath) ;  /* 0x0000001000947944 */ /* 0x001fea0003c00000 */
[----:B------:R-:W-:Y:S01]  /*6c80*/  MOV R5, R0 ;  /* 0x0000000000057202 */ /* 0x000fe20000000f00 */
[----:B------:R-:W-:Y:S06]  /*6c90*/  BRA `(.L_x_13591) ;  /* 0x0000000000107947 */ /* 0x000fec0003800000 */
.L_x_13590:
[----:B-1----:R-:W1:Y:S02]  /*6ca0*/  MUFU.RCP R5, R112 ;  /* 0x0000007000057308 */ /* 0x002e640000001000 */
[----:B-1----:R-:W-:-:S04]  /*6cb0*/  FFMA R0, R5, R112, -1 ;  /* 0xbf80000005007423 */ /* 0x002fc80000000070 */
[----:B------:R-:W-:-:S04]  /*6cc0*/  FADD.FTZ R0, -R0, -RZ ;  /* 0x800000ff00007221 */ /* 0x000fc80000010100 */
[----:B------:R-:W-:-:S07]  /*6cd0*/  FFMA R5, R5, R0, R5 ;  /* 0x0000000005057223 */ /* 0x000fce0000000005 */
.L_x_13591:
[----:B0-----:R-:W0:Y:S02]  /*6ce0*/  LDC.64 R2, c[0x0][0x280] ;  /* 0x0000a000ff027b82 */ /* 0x001e240000000a00 */
[----:B0-----:R-:W-:Y:S01]  /*6cf0*/  STG.E desc[UR4][R2.64], R5 ;  /* 0x0000000502007986 */ /* 0x001fe2000c101904 */
[----:B------:R-:W-:Y:S05]  /*6d00*/  EXIT ;  /* 0x000000000000794d */ /* 0x000fea0003800000 */
.L_x_13571:
[----:B------:R-:W-:Y:S01]  /*6d10*/  HFMA2.MMA R100, -RZ, RZ, 0, 5.9604644775390625e-08 ;  /* 0x00000001ff647435 */ /* 0x000fe200000001ff */
[----:B------:R-:W-:Y:S02]  /*6d20*/  MOV R98, R3 ;  /* 0x0000000300627202 */ /* 0x000fe40000000f00 */
[----:B------:R-:W-:Y:S02]  /*6d30*/  MOV R102, 0x1f ;  /* 0x0000001f00667802 */ /* 0x000fe40000000f00 */
[----:B------:R-:W-:-:S07]  /*6d40*/  MOV R84, 0xffffffff ;  /* 0xffffffff00547802 */ /* 0x000fce0000000f00 */
[----:B-----5:R-:W-:Y:S05]  /*6d50*/  WARPSYNC.COLLECTIVE R84, `(.L_x_13592) ;  /* 0x0000000054087348 */ /* 0x020fea0003c00000 */
[----:B------:R0:W1:Y:S02]  /*6d60*/  SHFL.BFLY P0, R96, R98, R100, R102 ;  /* 0x0c00006462607389 */ /* 0x0000640000000066 */
[----:B01---5:R-:W-:Y:S01]  /*6d70*/  ENDCOLLECTIVE ;  /* 0x000000000000791b */ /* 0x023fe20003800000 */
.L_x_13592:
[----:B------:R-:W-:Y:S01]  /*6d80*/  HFMA2.MMA R100, -RZ, RZ, 0, 1.1920928955078125e-07 ;  /* 0x00000002ff647435 */ /* 0x000fe200000001ff */
[----:B------:R-:W-:-:S05]  /*6d90*/  MOV R0, R96 ;  /* 0x0000006000007202 */ /* 0x000fca0000000f00 */
[----:B------:R-:W-:-:S05]  /*6da0*/  FADD R80, R3, R0 ;  /* 0x0000000003507221 */ /* 0x000fca0000000000 */
[----:B------:R-:W-:-:S07]  /*6db0*/  MOV R98, R80 ;  /* 0x0000005000627202 */ /* 0x000fce0000000f00 */
[----:B------:R-:W-:Y:S05]  /*6dc0*/  WARPSYNC.COLLECTIVE R84, `(.L_x_13593) ;  /* 0x0000000054087348 */ /* 0x000fea0003c00000 */
[----:B------:R0:W1:Y:S02]  /*6dd0*/  SHFL.BFLY P0, R96, R98, R100, R102 ;  /* 0x0c00006462607389 */ /* 0x0000640000000066 */
[----:B01----:R-:W-:Y:S01]  /*6de0*/  ENDCOLLECTIVE ;  /* 0x000000000000791b */ /* 0x003fe20003800000 */
.L_x_13593:
[----:B------:R-:W-:Y:S01]  /*6df0*/  HFMA2.MMA R100, -RZ, RZ, 0, 2.384185791015625e-07 ;  /* 0x00000004ff647435 */ /* 0x000fe200000001ff */
[----:B------:R-:W-:-:S05]  /*6e00*/  MOV R83, R96 ;  /* 0x0000006000537202 */ /* 0x000fca0000000f00 */
[----:B------:R-:W-:-:S05]  /*6e10*/  FADD R83, R80, R83 ;  /* 0x0000005350537221 */ /* 0x000fca0000000000 */
[----:B------:R-:W-:-:S07]  /*6e20*/  MOV R98, R83 ;  /* 0x0000005300627202 */ /* 0x000fce0000000f00 */
[----:B------:R-:W-:Y:S05]  /*6e30*/  WARPSYNC.COLLECTIVE R84, `(.L_x_13594) ;  /* 0x0000000054087348 */ /* 0x000fea0003c00000 */
[----:B------:R0:W1:Y:S02]  /*6e40*/  SHFL.BFLY P0, R96, R98, R100, R102 ;  /* 0x0c00006462607389 */ /* 0x0000640000000066 */
[----:B01----:R-:W-:Y:S01]  /*6e50*/  ENDCOLLECTIVE ;  /* 0x000000000000791b */ /* 0x003fe20003800000 */
.L_x_13594:
[----:B------:R-:W-:Y:S01]  /*6e60*/  HFMA2.MMA R100, -RZ, RZ, 0, 4.76837158203125e-07 ;  /* 0x00000008ff647435 */ /* 0x000fe200000001ff */
[----:B------:R-:W-:-:S05]  /*6e70*/  MOV R0, R96 ;  /* 0x0000006000007202 */ /* 0x000fca0000000f00 */
[----:B------:R-:W-:-:S05]  /*6e80*/  FADD R82, R83, R0 ;  /* 0x0000000053527221 */ /* 0x000fca0000000000 */
[----:B------:R-:W-:-:S07]  /*6e90*/  MOV R98, R82 ;  /* 0x0000005200627202 */ /* 0x000fce0000000f00 */
[----:B------:R-:W-:Y:S05]  /*6ea0*/  WARPSYNC.COLLECTIVE R84, `(.L_x_13595) ;  /* 0x0000000054087348 */ /* 0x000fea0003c00000 */
[----:B------:R0:W1:Y:S02]  /*6eb0*/  SHFL.BFLY P0, R96, R98, R100, R102 ;  /* 0x0c00006462607389 */ /* 0x0000640000000066 */
[----:B01----:R-:W-:Y:S01]  /*6ec0*/  ENDCOLLECTIVE ;  /* 0x000000000000791b */ /* 0x003fe20003800000 */
.L_x_13595:
[----:B------:R-:W-:Y:S01]  /*6ed0*/  HFMA2.MMA R100, -RZ, RZ, 0, 9.5367431640625e-07 ;  /* 0x00000010ff647435 */ /* 0x000fe200000001ff */
[----:B------:R-:W-:-:S04]  /*6ee0*/  IMAD.MOV.U32 R85, RZ, RZ, R96 ;  /* 0x000000ffff557224 */ /* 0x000fc800078e0060 */
[----:B------:R-:W-:-:S05]  /*6ef0*/  FADD R85, R82, R85 ;  /* 0x0000005552557221 */ /* 0x000fca0000000000 */
[----:B------:R-:W-:-:S07]  /*6f00*/  MOV R98, R85 ;  /* 0x0000005500627202 */ /* 0x000fce0000000f00 */
[----:B------:R-:W-:Y:S05]  /*6f10*/  WARPSYNC.COLLECTIVE R84, `(.L_x_13596) ;  /* 0x0000000054087348 */ /* 0x000fea0003c00000 */
[----:B------:R0:W1:Y:S02]  /*6f20*/  SHFL.BFLY P0, R96, R98, R100, R102 ;  /* 0x0c00006462607389 */ /* 0x0000640000000066 */
[----:B01----:R-:W-:Y:S01]  /*6f30*/  ENDCOLLECTIVE ;  /* 0x000000000000791b */ /* 0x003fe20003800000 */
.L_x_13596:
        /* <DEDUP_REMOVED lines=168> */
.L_x_13597:
[----:B------:R-:W-:Y:S01]  /*79c0*/  HFMA2.MMA R100, -RZ, RZ, 0, 1.1920928955078125e-07 ;  /* 0x00000002ff647435 */ /* 0x000fe200000001ff */
[----:B------:R-:W-:-:S05]  /*79d0*/  MOV R3, R96 ;  /* 0x0000006000037202 */ /* 0x000fca0000000f00 */
[----:B------:R-:W-:-:S05]  /*79e0*/  FADD R3, R0, R3 ;  /* 0x0000000300037221 */ /* 0x000fca0000000000 */
[----:B------:R-:W-:-:S07]  /*79f0*/  MOV R98, R3 ;  /* 0x0000000300627202 */ /* 0x000fce0000000f00 */
[----:B------:R-:W-:Y:S05]  /*7a00*/  WARPSYNC.COLLECTIVE R84, `(.L_x_13598) ;  /* 0x0000000054087348 */ /* 0x000fea0003c00000 */
[----:B------:R0:W1:Y:S02]  /*7a10*/  SHFL.BFLY P0, R96, R98, R100, R102 ;  /* 0x0c00006462607389 */ /* 0x0000640000000066 */
[----:B01----:R-:W-:Y:S01]  /*7a20*/  ENDCOLLECTIVE ;  /* 0x000000000000791b */ /* 0x003fe20003800000 */
.L_x_13598:
[----:B------:R-:W-:Y:S01]  /*7a30*/  HFMA2.MMA R100, -RZ, RZ, 0, 2.384185791015625e-07 ;  /* 0x00000004ff647435 */ /* 0x000fe200000001ff */
[----:B------:R-:W-:-:S05]  /*7a40*/  MOV R80, R96 ;  /* 0x0000006000507202 */ /* 0x000fca0000000f00 */
[----:B------:R-:W-:-:S05]  /*7a50*/  FADD R80, R3, R80 ;  /* 0x0000005003507221 */ /* 0x000fca0000000000 */
[----:B------:R-:W-:-:S07]  /*7a60*/  MOV R98, R80 ;  /* 0x0000005000627202 */ /* 0x000fce0000000f00 */
[----:B------:R-:W-:Y:S05]  /*7a70*/  WARPSYNC.COLLECTIVE R84, `(.L_x_13599) ;  /* 0x0000000054087348 */ /* 0x000fea0003c00000 */
[----:B------:R0:W1:Y:S02]  /*7a80*/  SHFL.BFLY P0, R96, R98, R100, R102 ;  /* 0x0c00006462607389 */ /* 0x0000640000000066 */
[----:B01----:R-:W-:Y:S01]  /*7a90*/  ENDCOLLECTIVE ;  /* 0x000000000000791b */ /* 0x003fe20003800000 */
.L_x_13599:
[----:B------:R-:W-:Y:S01]  /*7aa0*/  HFMA2.MMA R100, -RZ, RZ, 0, 4.76837158203125e-07 ;  /* 0x00000008ff647435 */ /* 0x000fe200000001ff */
[----:B------:R-:W-:-:S05]  /*7ab0*/  MOV R83, R96 ;  /* 0x0000006000537202 */ /* 0x000fca0000000f00 */
[----:B------:R-:W-:-:S05]  /*7ac0*/  FADD R83, R80, R83 ;  /* 0x0000005350537221 */ /* 0x000fca0000000000 */
[----:B------:R-:W-:-:S07]  /*7ad0*/  MOV R98, R83 ;  /* 0x0000005300627202 */ /* 0x000fce0000000f00 */
[----:B------:R-:W-:Y:S05]  /*7ae0*/  WARPSYNC.COLLECTIVE R84, `(.L_x_13600) ;  /* 0x0000000054087348 */ /* 0x000fea0003c00000 */
[----:B------:R0:W1:Y:S02]  /*7af0*/  SHFL.BFLY P0, R96, R98, R100, R102 ;  /* 0x0c00006462607389 */ /* 0x0000640000000066 */
[----:B01----:R-:W-:Y:S01]  /*7b00*/  ENDCOLLECTIVE ;  /* 0x000000000000791b */ /* 0x003fe20003800000 */
.L_x_13600:
[----:B------:R-:W-:Y:S01]  /*7b10*/  HFMA2.MMA R100, -RZ, RZ, 0, 9.5367431640625e-07 ;  /* 0x00000010ff647435 */ /* 0x000fe200000001ff */
[----:B------:R-:W-:-:S05]  /*7b20*/  MOV R82, R96 ;  /* 0x0000006000527202 */ /* 0x000fca0000000f00 */
[----:B------:R-:W-:-:S05]  /*7b30*/  FADD R82, R83, R82 ;  /* 0x0000005253527221 */ /* 0x000fca0000000000 */
[----:B------:R-:W-:-:S07]  /*7b40*/  MOV R98, R82 ;  /* 0x0000005200627202 */ /* 0x000fce0000000f00 */
[----:B------:R-:W-:Y:S05]  /*7b50*/  WARPSYNC.COLLECTIVE R84, `(.L_x_13601) ;  /* 0x0000000054087348 */ /* 0x000fea0003c00000 */
[----:B------:R0:W1:Y:S02]  /*7b60*/  SHFL.BFLY P0, R96, R98, R100, R102 ;  /* 0x0c00006462607389 */ /* 0x0000640000000066 */
[----:B01----:R-:W-:Y:S01]  /*7b70*/  ENDCOLLECTIVE ;  /* 0x000000000000791b */ /* 0x003fe20003800000 */
.L_x_13601:
[----:B------:R-:W-:Y:S01]  /*7b80*/  IMAD.MOV.U32 R85, RZ, RZ, R96 ;  /* 0x000000ffff557224 */ /* 0x000fe200078e0060 */
[----:B------:R-:W-:Y:S06]  /*7b90*/  BRA `(.L_x_13602) ;  /* 0xffffffa000707947 */ /* 0x000fec000383ffff */
.L_x_13585:
[----:B------:R-:W-:Y:S01]  /*7ba0*/  HFMA2.MMA R7, -RZ, RZ, 0, 1.847743988037109375e-06 ;  /* 0x0000001fff077435 */ /* 0x000fe200000001ff */
[----:B------:R-:W-:Y:S02]  /*7bb0*/  MOV R6, 0x10 ;  /* 0x0000001000067802 */ /* 0x000fe40000000f00 */
[----:B-1----:R-:W-:-:S08]  /*7bc0*/  MOV R84, 0xffffffff ;  /* 0xffffffff00547802 */ /* 0x002fd00000000f00 */
[----:B-----5:R-:W-:Y:S05]  /*7bd0*/  WARPSYNC.COLLECTIVE R84, `(.L_x_13603) ;  /* 0x0000000054087348 */ /* 0x020fea0003c00000 */
[----:B------:R0:W1:Y:S02]  /*7be0*/  SHFL.DOWN P0, R4, R119, R6, R7 ;  /* 0x0800000677047389 */ /* 0x0000640000000007 */
[----:B01---5:R-:W-:Y:S01]  /*7bf0*/  ENDCOLLECTIVE ;  /* 0x000000000000791b */ /* 0x023fe20003800000 */
.L_x_13603:
[----:B------:R-:W-:Y:S01]  /*7c00*/  HFMA2.MMA R6, -RZ, RZ, 0, 4.76837158203125e-07 ;  /* 0x00000008ff067435 */ /* 0x000fe200000001ff */
[----:B------:R-:W-:-:S04]  /*7c10*/  MOV R0, R4 ;  /* 0x0000000400007202 */ /* 0x000fc80000000f00 */
[----:B------:R-:W-:-:S04]  /*7c20*/  FMNMX R0, R0, R119, !PT ;  /* 0x0000007700007209 */ /* 0x000fc80007800000 */
[----:B------:R-:W-:-:S07]  /*7c30*/  MOV R119, R0 ;  /* 0x0000000000777202 */ /* 0x000fce0000000f00 */
[----:B------:R-:W-:Y:S05]  /*7c40*/  WARPSYNC.COLLECTIVE R84, `(.L_x_13604) ;  /* 0x0000000054087348 */ /* 0x000fea0003c00000 */
[----:B------:R0:W1:Y:S02]  /*7c50*/  SHFL.DOWN P0, R4, R119, R6, R7 ;  /* 0x0800000677047389 */ /* 0x0000640000000007 */
[----:B01----:R-:W-:Y:S01]  /*7c60*/  ENDCOLLECTIVE ;  /* 0x000000000000791b */ /* 0x003fe20003800000 */
.L_x_13604:
[----:B------:R-:W-:Y:S01]  /*7c70*/  HFMA2.MMA R6, -RZ, RZ, 0, 2.384185791015625e-07 ;  /* 0x00000004ff067435 */ /* 0x000fe200000001ff */
[----:B------:R-:W-:-:S04]  /*7c80*/  MOV R3, R4 ;  /* 0x0000000400037202 */ /* 0x000fc80000000f00 */
[----:B------:R-:W-:-:S04]  /*7c90*/  FMNMX R3, R0, R3, !PT ;  /* 0x0000000300037209 */ /* 0x000fc80007800000 */
[----:B------:R-:W-:-:S07]  /*7ca0*/  MOV R119, R3 ;  /* 0x0000000300777202 */ /* 0x000fce0000000f00 */
[----:B------:R-:W-:Y:S05]  /*7cb0*/  WARPSYNC.COLLECTIVE R84, `(.L_x_13605) ;  /* 0x0000000054087348 */ /* 0x000fea0003c00000 */
[----:B------:R0:W1:Y:S02]  /*7cc0*/  SHFL.DOWN P0, R4, R119, R6, R7 ;  /* 0x0800000677047389 */ /* 0x0000640000000007 */
[----:B01----:R-:W-:Y:S01]  /*7cd0*/  ENDCOLLECTIVE ;  /* 0x000000000000791b */ /* 0x003fe20003800000 */
.L_x_13605:
[----:B------:R-:W-:Y:S01]  /*7ce0*/  HFMA2.MMA R6, -RZ, RZ, 0, 1.1920928955078125e-07 ;  /* 0x00000002ff067435 */ /* 0x000fe200000001ff */
[----:B------:R-:W-:-:S04]  /*7cf0*/  MOV R2, R4 ;  /* 0x0000000400027202 */ /* 0x000fc80000000f00 */
[----:B------:R-:W-:-:S04]  /*7d00*/  FMNMX R2, R3, R2, !PT ;  /* 0x0000000203027209 */ /* 0x000fc80007800000 */
[----:B------:R-:W-:-:S07]  /*7d10*/  MOV R119, R2 ;  /* 0x0000000200777202 */ /* 0x000fce0000000f00 */
[----:B------:R-:W-:Y:S05]  /*7d20*/  WARPSYNC.COLLECTIVE R84, `(.L_x_13606) ;  /* 0x0000000054087348 */ /* 0x000fea0003c00000 */
[----:B------:R0:W1:Y:S02]  /*7d30*/  SHFL.DOWN P0, R4, R119, R6, R7 ;  /* 0x0800000677047389 */ /* 0x0000640000000007 */
[----:B01----:R-:W-:Y:S01]  /*7d40*/  ENDCOLLECTIVE ;  /* 0x000000000000791b */ /* 0x003fe20003800000 */
.L_x_13606:
[----:B------:R-:W-:Y:S01]  /*7d50*/  HFMA2.MMA R6, -RZ, RZ, 0, 5.9604644775390625e-08 ;  /* 0x00000001ff067435 */ /* 0x000fe200000001ff */
[----:B------:R-:W-:-:S04]  /*7d60*/  MOV R5, R4 ;  /* 0x0000000400057202 */ /* 0x000fc80000000f00 */
[----:B------:R-:W-:-:S04]  /*7d70*/  FMNMX R5, R2, R5, !PT ;  /* 0x0000000502057209 */ /* 0x000fc80007800000 */
[----:B------:R-:W-:-:S07]  /*7d80*/  MOV R119, R5 ;  /* 0x0000000500777202 */ /* 0x000fce0000000f00 */
[----:B------:R-:W-:Y:S05]  /*7d90*/  WARPSYNC.COLLECTIVE R84, `(.L_x_13607) ;  /* 0x0000000054087348 */ /* 0x000fea0003c00000 */
[----:B------:R0:W1:Y:S02]  /*7da0*/  SHFL.DOWN P0, R4, R119, R6, R7 ;  /* 0x0800000677047389 */ /* 0x0000640000000007 */
[----:B01----:R-:W-:Y:S01]  /*7db0*/  ENDCOLLECTIVE ;  /* 0x000000000000791b */ /* 0x003fe20003800000 */
.L_x_13607:
[----:B------:R-:W-:Y:S05]  /*7dc0*/  BRA `(.L_x_13608) ;  /* 0xffffffe800e47947 */ /* 0x000fea000383ffff */
.L_x_13588:
[----:B------:R-:W-:Y:S01]  /*7dd0*/  HFMA2.MMA R6, -RZ, RZ, 0, 1.1920928955078125e-07 ;  /* 0x00000002ff067435 */ /* 0x000fe200000001ff */
[----:B-1----:R-:W-:Y:S01]  /*7de0*/  MOV R119, R0 ;  /* 0x0000000000777202 */ /* 0x002fe20000000f00 */
[----:B------:R-:W-:Y:S01]  /*7df0*/  IMAD.MOV.U32 R7, RZ, RZ, 0x1f ;  /* 0x0000001fff077424 */ /* 0x000fe200078e00ff */
[----:B------:R-:W-:-:S08]  /*7e00*/  MOV R84, 0xffffffff ;  /* 0xffffffff00547802 */ /* 0x000fd00000000f00 */
[----:B0----5:R-:W-:Y:S05]  /*7e10*/  WARPSYNC.COLLECTIVE R84, `(.L_x_13609) ;  /* 0x0000000054087348 */ /* 0x021fea0003c00000 */
[----:B------:R1:W2:Y:S02]  /*7e20*/  SHFL.DOWN P0, R4, R119, R6, R7 ;  /* 0x0800000677047389 */ /* 0x0002a40000000007 */
[----:B012--5:R-:W-:Y:S01]  /*7e30*/  ENDCOLLECTIVE ;  /* 0x000000000000791b */ /* 0x027fe20003800000 */
.L_x_13609:
[----:B------:R-:W-:Y:S01]  /*7e40*/  HFMA2.MMA R6, -RZ, RZ, 0, 5.9604644775390625e-08 ;  /* 0x00000001ff067435 */ /* 0x000fe200000001ff */
[----:B------:R-:W-:-:S04]  /*7e50*/  MOV R3, R4 ;  /* 0x0000000400037202 */ /* 0x000fc80000000f00 */
[----:B------:R-:W-:-:S04]  /*7e60*/  FMNMX R3, R3, R0, !PT ;  /* 0x0000000003037209 */ /* 0x000fc80007800000 */
[----:B------:R-:W-:-:S07]  /*7e70*/  MOV R119, R3 ;  /* 0x0000000300777202 */ /* 0x000fce0000000f00 */
[----:B------:R-:W-:Y:S05]  /*7e80*/  WARPSYNC.COLLECTIVE R84, `(.L_x_13610) ;  /* 0x0000000054087348 */ /* 0x000fea0003c00000 */
[----:B------:R0:W1:Y:S02]  /*7e90*/  SHFL.DOWN P0, R4, R119, R6, R7 ;  /* 0x0800000677047389 */ /* 0x0000640000000007 */
[----:B01----:R-:W-:Y:S01]  /*7ea0*/  ENDCOLLECTIVE ;  /* 0x000000000000791b */ /* 0x003fe20003800000 */
.L_x_13610:
[----:B------:R-:W-:Y:S01]  /*7eb0*/  MOV R2, R4 ;  /* 0x0000000400027202 */ /* 0x000fe20000000f00 */
[----:B------:R-:W-:Y:S06]  /*7ec0*/  BRA `(.L_x_13611) ;  /* 0xffffffec00147947 */ /* 0x000fec000383ffff */
        .weak           $__internal_222_$__cuda_sm20_rcp_rn_f32_slowpath
        .type           $__internal_222_$__cuda_sm20_rcp_rn_f32_slowpath,@function
        .size           $__internal_222_$__cuda_sm20_rcp_rn_f32_slowpath,(.L_x_14558 - $__internal_222_$__cuda_sm20_rcp_rn_f32_slowpath)
$__internal_222_$__cuda_sm20_rcp_rn_f32_slowpath:
        /* <DEDUP_REMOVED lines=15> */
.L_x_13613:
        /* <DEDUP_REMOVED lines=33> */
.L_x_13615:
[----:B------:R0:W1:Y:S02]  /*81d0*/  MUFU.RCP R3, R2 ;  /* 0x0000000200037308 */ /* 0x0000640000001000 */
.L_x_13614:
[----:B------:R-:W-:Y:S05]  /*81e0*/  BSYNC B1 ;  /* 0x0000000000017941 */ /* 0x000fea0003800000 */
.L_x_13612:
[----:B-1----:R-:W-:Y:S01]  /*81f0*/  MOV R0, R3 ;  /* 0x0000000300007202 */ /* 0x002fe20000000f00 */
[----:B------:R-:W-:Y:S01]  /*8200*/  HFMA2.MMA R3, -RZ, RZ, 0, 0 ;  /* 0x00000000ff037435 */ /* 0x000fe200000001ff */
[----:B0-----:R-:W-:-:S05]  /*8210*/  MOV R2, R100 ;  /* 0x0000006400027202 */ /* 0x001fca0000000f00 */
[----:B------:R-:W-:Y:S05]  /*8220*/  RET.REL.NODEC R2 `(_ZN18transformer_engine13normalization19ln_fwd_tuned_kernelINS0_13Kernel_traitsI13__nv_bfloat16S3_13__nv_fp8_e4m3fjLj20480ELj2ELj1ELj4ELj16ENS0_18Kernel_traits_baseILj20480ES3_S3_S4_fjLj128EEEEEEEvNS0_19ForwardKernelParamsE) ;  /* 0xffffff7c02747950 */ /* 0x000fea0003c3ffff */
.L_x_13616:
        /* <DEDUP_REMOVED lines=13> */
.L_x_14558:


//--------------------- .text._ZN18transformer_engine13normalization19ln_fwd_tuned_kernelINS0_13Kernel_traitsI13__nv_bfloat16S3_13__nv_fp8_e4m3fjLj18432ELj2ELj1ELj4ELj16ENS0_18Kernel_traits_baseILj18432ES3_S3_S4_fjLj128EEEEEEEvNS0_19ForwardKernelParamsE --------------------------
	.section	.text._ZN18transformer_engine13normalization19ln_fwd_tuned_kernelINS0_13Kernel_traitsI13__nv_bfloat16S3_13__nv_fp8_e4m3fjLj18432ELj2ELj1ELj4ELj16ENS0_18Kernel_traits_baseILj18432ES3_S3_S4_fjLj128EEEEEEEvNS0_19ForwardKernelParamsE,"ax",@progbits
	.align	128
        .global         _ZN18transformer_engine13normalization19ln_fwd_tuned_kernelINS0_13Kernel_traitsI13__nv_bfloat16S3_13__nv_fp8_e4m3fjLj18432ELj2ELj1ELj4ELj16ENS0_18Kernel_traits_baseILj18432ES3_S3_S4_fjLj128EEEEEEEvNS0_19ForwardKernelParamsE
        .type           _ZN18transformer_engine13normalization19ln_fwd_tuned_kernelINS0_13Kernel_traitsI13__nv_bfloat16S3_13__nv_fp8_e4m3fjLj18432ELj2ELj1ELj4ELj16ENS0_18Kernel_traits_baseILj18432ES3_S3_S4_fjLj128EEEEEEEvNS0_19ForwardKernelParamsE,@function
        .size           _ZN18transformer_engine13normalization19ln_fwd_tuned_kernelINS0_13Kernel_traitsI13__nv_bfloat16S3_13__nv_fp8_e4m3fjLj18432ELj2ELj1ELj4ELj16ENS0_18Kernel_traits_baseILj18432ES3_S3_S4_fjLj128EEEEEEEvNS0_19ForwardKernelParamsE,(.L_x_14559 - _ZN18transformer_engine13normalization19ln_fwd_tuned_kernelINS0_13Kernel_traitsI13__nv_bfloat16S3_13__nv_fp8_e4m3fjLj18432ELj2ELj1ELj4ELj16ENS0_18Kernel_traits_baseILj18432ES3_S3_S4_fjLj128EEEEEEEvNS0_19ForwardKernelParamsE)
        .other          _ZN18transformer_engine13normalization19ln_fwd_tuned_kernelINS0_13Kernel_traitsI13__nv_bfloat16S3_13__nv_fp8_e4m3fjLj18432ELj2ELj1ELj4ELj16ENS0_18Kernel_traits_baseILj18432ES3_S3_S4_fjLj128EEEEEEEvNS0_19ForwardKernelParamsE,@"STO_CUDA_ENTRY STV_DEFAULT"
_ZN18transformer_engine13normalization19ln_fwd_tuned_kernelINS0_13Kernel_traitsI13__nv_bfloat16S3_13__nv_fp8_e4m3fjLj18432ELj2ELj1ELj4ELj16ENS0_18Kernel_traits_baseILj18432ES3_S3_S4_fjLj128EEEEEEEvNS0_19ForwardKernelParamsE:
.text._ZN18transformer_engine13normalization19ln_fwd_tuned_kernelINS0_13Kernel_traitsI13__nv_bfloat16S3_13__nv_fp8_e4m3fjLj18432ELj2ELj1ELj4ELj16ENS0_18Kernel_traits_baseILj18432ES3_S3_S4_fjLj128EEEEEEEvNS0_19ForwardKernelParamsE:
        /* <DEDUP_REMOVED lines=47> */
.L_x_13630:
        /* <DEDUP_REMOVED lines=99> */
[----:B------:R-:W-:Y:S01]  /*0920*/  SHF.L.U32 R171, R171, 0x10, RZ ;  /* 0x00000010abab7819 */ /* 0x000fe200000006ff */
[----:B------:R-:W-:Y:S01]  /*0930*/  IMAD.U32 R137, R79, 0x10000, RZ ;  /* 0x000100004f897824 */ /* 0x000fe200078e00ff */
        /* <DEDUP_REMOVED lines=281> */
.L_x_13649:
        /* <DEDUP_REMOVED lines=9> */
[----:B------:R-:W-:-:S03]  /*1b60*/  LOP3.LUT P3, RZ, R0, 0x1f, R103, 0xf8, !PT ;  /* 0x0000001f00ff7812 */ /* 0x000fc6000786f867 */
[----:B------:R-:W-:Y:S01]  /*1b70*/  @!P0 VIADD R73, R73, 0x10 ;  /* 0x0000001049498836 */ /* 0x000fe20000000000 */
[----:B--2---:R-:W-:Y:S02]  /*1b80*/  @!P1 LEA R74, R74, R3, 0x18 ;  /* 0x000000034a4a9211 */ /* 0x004fe400078ec0ff */
[----:B------:R-:W-:Y:S02]  /*1b90*/  @!P1 IADD3 R3, R72, R0, RZ ;  /* 0x0000000048039210 */ /* 0x000fe40007ffe0ff */
[----:B------:R-:W-:Y:S02]  /*1ba0*/  @!P0 IADD3 R72, R105, R72, RZ ;  /* 0x0000004869488210 */ /* 0x000fe40007ffe0ff */
        /* <DEDUP_REMOVED lines=20> */
[----:B012--5:R-:W-:Y:S05]  /*1cf0*/  CALL.REL.NOINC `($__internal_223_$__cuda_sm20_rcp_rn_f32_slowpath) ;  /* 0x0000005400f87944 */ /* 0x027fea0003c00000 */
[----:B------:R-:W-:Y:S05]  /*1d00*/  BRA `(.L_x_13621) ;  /* 0x0000000000107947 */ /* 0x000fea0003800000 */
.L_x_13620:
[----:B------:R-:W3:Y:S02]  /*1d10*/  MUFU.RCP R0, R92 ;  /* 0x0000005c00007308 */ /* 0x000ee40000001000 */
[----:B---3--:R-:W-:-:S04]  /*1d20*/  FFMA R2, R92, R0, -1 ;  /* 0xbf8000005c027423 */ /* 0x008fc80000000000 */
[----:B------:R-:W-:-:S04]  /*1d30*/  FADD.FTZ R3, -R2, -RZ ;  /* 0x800000ff02037221 */ /* 0x000fc80000010100 */
[----:B------:R-:W-:-:S07]  /*1d40*/  FFMA R0, R0, R3, R0 ;  /* 0x0000000300007223 */ /* 0x000fce0000000000 */
.L_x_13621:
[----:B------:R-:W-:Y:S05]  /*1d50*/  BSYNC B0 ;  /* 0x0000000000007941 */ /* 0x000fea0003800000 */
.L_x_13619:
        /* <DEDUP_REMOVED lines=20> */
[----:B-----5:R-:W-:Y:S05]  /*1ea0*/  CALL.REL.NOINC `($__internal_223_$__cuda_sm20_rcp_rn_f32_slowpath) ;  /* 0x00000054008c7944 */ /* 0x020fea0003c00000 */
[----:B------:R-:W-:Y:S05]  /*1eb0*/  BRA `(.L_x_13624) ;  /* 0x0000000000107947 */ /* 0x000fea0003800000 */
.L_x_13623:
[----:B------:R-:W0:Y:S02]  /*1ec0*/  MUFU.RCP R0, R77 ;  /* 0x0000004d00007308 */ /* 0x000e240000001000 */
[----:B0-----:R-:W-:-:S04]  /*1ed0*/  FFMA R2, R77, R0, -1 ;  /* 0xbf8000004d027423 */ /* 0x001fc80000000000 */
[----:B------:R-:W-:-:S04]  /*1ee0*/  FADD.FTZ R3, -R2, -RZ ;  /* 0x800000ff02037221 */ /* 0x000fc80000010100 */
[----:B------:R-:W-:-:S07]  /*1ef0*/  FFMA R0, R0, R3, R0 ;  /* 0x0000000300007223 */ /* 0x000fce0000000000 */
.L_x_13624:
[----:B------:R-:W-:Y:S05]  /*1f00*/  BSYNC B0 ;  /* 0x0000000000007941 */ /* 0x000fea0003800000 */
.L_x_13622:
        /* <DEDUP_REMOVED lines=24> */
[----:B------:R-:W-:Y:S01]  /*2090*/  @!P0 IADD3 R0, P4, R105, R0, RZ ;  /* 0x0000000069008210 */ /* 0x000fe20007f9e0ff */
[----:B------:R-:W-:Y:S01]  /*20a0*/  @!P3 IMAD.X R84, RZ, RZ, R73, P2 ;  /* 0x000000ffff54b224 */ /* 0x000fe200010e0649 */
[----:B------:R-:W-:Y:S02]  /*20b0*/  ISETP.NE.AND P2, PT, R103, RZ, PT ;  /* 0x000000ff6700720c */ /* 0x000fe40003f45270 */
[----:B------:R-:W-:-:S02]  /*20c0*/  @!P0 IADD3.X R73, RZ, R73, RZ, P4, !PT ;  /* 0x00000049ff498210 */ /* 0x000fc400027fe4ff */
[----:B------:R-:W-:Y:S02]  /*20d0*/  @!P3 LEA.HI.X R77, R82, R77, R84, 0x3, P1 ;  /* 0x0000004d524db211 */ /* 0x000fe400008f1c54 */
[----:B--2---:R-:W-:Y:S02]  /*20e0*/  @!P0 LEA R2, P4, R0, R2, 0x3 ;  /* 0x0000000200028211 */ /* 0x004fe400078818ff */
[----:B------:R-:W-:Y:S01]  /*20f0*/  ISETP.NE.AND P1, PT, R88, RZ, PT ;  /* 0x000000ff5800720c */ /* 0x000fe20003f25270 */
[----:B---3--:R0:W-:Y:S01]  /*2100*/  @!P3 STG.E.64 desc[UR4][R76.64], R74 ;  /* 0x0000004a4c00b986 */ /* 0x0081e2000c101b04 */
[----:B------:R-:W-:Y:S01]  /*2110*/  @!P0 LEA.HI.X R3, R0, R3, R73, 0x3, P4 ;  /* 0x0000000300038211 */ /* 0x000fe200020f1c49 */
[----:B------:R-:W-:Y:S02]  /*2120*/  HFMA2.MMA R73, -RZ, RZ, 0, 0 ;  /* 0x00000000ff497435 */ /* 0x000fe400000001ff */
[----:B------:R-:W-:Y:S09]  /*2130*/  @P2 BRA `(.L_x_13625) ;  /* 0x00000000004c2947 */ /* 0x000ff20003800000 */
        /* <DEDUP_REMOVED lines=14> */
.L_x_13626:
[----:B------:R-:W2:Y:S04]  /*2220*/  LDG.E.STRONG.GPU R0, desc[UR4][R74.64] ;  /* 0x000000044a007981 */ /* 0x000ea8000c1ef900 */
[----:B--2---:R-:W-:Y:S01]  /*2230*/  CCTL.IVALL ;  /* 0x00000000ff00798f */ /* 0x004fe20002000000 */
[----:B------:R-:W-:Y:S05]  /*2240*/  YIELD ;  /* 0x0000000000007946 */ /* 0x000fea0003800000 */
[----:B------:R-:W-:-:S13]  /*2250*/  ISETP.NE.AND P1, PT, R0, R72, PT ;  /* 0x000000480000720c */ /* 0x000fda0003f25270 */
[----:B------:R-:W-:Y:S05]  /*2260*/  @P1 BRA `(.L_x_13626) ;  /* 0xfffffffc00ec1947 */ /* 0x000fea000383ffff */
.L_x_13625:
        /* <DEDUP_REMOVED lines=19> */
[----:B012--5:R-:W-:Y:S05]  /*23a0*/  CALL.REL.NOINC `($__internal_223_$__cuda_sm20_rcp_rn_f32_slowpath) ;  /* 0x00000050004c7944 */ /* 0x027fea0003c00000 */
[----:B------:R-:W-:Y:S05]  /*23b0*/  BRA `(.L_x_13629) ;  /* 0x0000000000107947 */ /* 0x000fea0003800000 */
.L_x_13628:
[----:B------:R-:W3:Y:S02]  /*23c0*/  MUFU.RCP R0, R74 ;  /* 0x0000004a00007308 */ /* 0x000ee40000001000 */
[----:B---3--:R-:W-:-:S04]  /*23d0*/  FFMA R2, R74, R0, -1 ;  /* 0xbf8000004a027423 */ /* 0x008fc80000000000 */
[----:B------:R-:W-:-:S04]  /*23e0*/  FADD.FTZ R3, -R2, -RZ ;  /* 0x800000ff02037221 */ /* 0x000fc80000010100 */
[----:B------:R-:W-:-:S07]  /*23f0*/  FFMA R0, R0, R3, R0 ;  /* 0x0000000300007223 */ /* 0x000fce0000000000 */
.L_x_13629:
[----:B------:R-:W-:Y:S05]  /*2400*/  BSYNC B0 ;  /* 0x0000000000007941 */ /* 0x000fea0003800000 */
.L_x_13627:
[----:B-1----:R-:W-:Y:S01]  /*2410*/  FADD R2, -R88, R72 ;  /* 0x0000004858027221 */ /* 0x002fe20000000100 */
[----:B0-2---:R-:W-:Y:S01]  /*2420*/  FADD R73, R90, R73 ;  /* 0x000000495a497221 */ /* 0x005fe20000000000 */
[----:B------:R-:W0:Y:S01]  /*2430*/  LDC R3, c[0x0][0x268] ;  /* 0x00009a00ff037b82 */ /* 0x000e220000000800 */
[----:B------:R-:W-:Y:S01]  /*2440*/  FMUL R74, R86, R88 ;  /* 0x00000058564a7220 */ /* 0x000fe20000400000 */
[----:B------:R-:W-:Y:S01]  /*2450*/  FMUL R2, R2, R2 ;  /* 0x0000000202027220 */ /* 0x000fe20000400000 */
[----:B------:R-:W-:Y:S01]  /*2460*/  ISETP.NE.AND P2, PT, R108, RZ, PT ;  /* 0x000000ff6c00720c */ /* 0x000fe20003f45270 */
[----:B-----5:R-:W-:Y:S01]  /*2470*/  IMAD.U32 R88, R130, 0x10000, RZ ;  /* 0x0001000082587824 */ /* 0x020fe200078e00ff */
[----:B------:R-:W-:Y:S01]  /*2480*/  SHF.L.U32 R78, R129, 0x10, RZ ;  /* 0x00000010814e7819 */ /* 0x000fe200000006ff */
[----:B------:R-:W-:Y:S01]  /*2490*/  FMUL R2, R2, R75 ;  /* 0x0000004b02027220 */ /* 0x000fe20000400000 */
[----:B------:R-:W-:Y:S01]  /*24a0*/  FFMA R75, R75, R72, R74 ;  /* 0x000000484b4b7223 */ /* 0x000fe2000000004a */
[----:B------:R-:W-:Y:S01]  /*24b0*/  SHF.L.U32 R74, R128, 0x10, RZ ;  /* 0x00000010804a7819 */ /* 0x000fe200000006ff */
[----:B------:R-:W-:-:S02]  /*24c0*/  IMAD.U32 R164, R22, 0x10000, RZ ;  /* 0x0001000016a47824 */ /* 0x000fc400078e00ff */
[----:B------:R-:W-:Y:S01]  /*24d0*/  FMUL R2, R86, R2 ;  /* 0x0000000256027220 */ /* 0x000fe20000400000 */
[-C--:B------:R-:W-:Y:S01]  /*24e0*/  FMUL R72, R75, R0.reuse ;  /* 0x000000004b487220 */ /* 0x080fe20000400000 */
[----:B------:R-:W-:Y:S01]  /*24f0*/  PRMT R75, R36, 0x7632, R75 ;  /* 0x00007632244b7816 */ /* 0x000fe2000000004b */
[----:B------:R-:W-:Y:S01]  /*2500*/  ULDC.64 UR8, c[0x0][0x288] ;  /* 0x0000a20000087ab9 */ /* 0x000fe20000000a00 */
[--C-:B------:R-:W-:Y:S01]  /*2510*/  FFMA R2, R2, R0, R73.reuse ;  /* 0x0000000002027223 */ /* 0x100fe20000000049 */
[----:B------:R-:W-:Y:S01]  /*2520*/  PRMT R73, R128, 0x7632, R73 ;  /* 0x0000763280497816 */ /* 0x000fe20000000049 */
[----:B------:R-:W-:Y:S01]  /*2530*/  @P2 FADD R74, R74, 1 ;  /* 0x3f8000004a4a2421 */ /* 0x000fe20000000000 */
[----:B------:R-:W1:Y:S01]  /*2540*/  SHFL.IDX PT, R72, R72, RZ, 0x1f ;  /* 0x00001fff48487589 */ /* 0x000e6200000e0000 */
[----:B------:R-:W-:Y:S01]  /*2550*/  PRMT R77, R37, 0x7632, R77 ;  /* 0x00007632254d7816 */ /* 0x000fe2000000004d */
[----:B------:R-:W-:Y:S01]  /*2560*/  @P2 FADD R78, R78, 1 ;  /* 0x3f8000004e4e2421 */ /* 0x000fe20000000000 */
[----:B------:R-:W-:Y:S01]  /*2570*/  SHF.L.U32 R76, R75, 0x10, RZ ;  /* 0x000000104b4c7819 */ /* 0x000fe200000006ff */
[----:B------:R-:W0:Y:S01]  /*2580*/  SHFL.IDX PT, R2, R2, RZ, 0x1f ;  /* 0x00001fff02027589 */ /* 0x000e2200000e0000 */
[----:B------:R-:W-:Y:S01]  /*2590*/  SHF.L.U32 R82, R37, 0x10, RZ ;  /* 0x0000001025527819 */ /* 0x000fe200000006ff */
[----:B------:R-:W-:Y:S01]  /*25a0*/  @P2 FADD R88, R88, 1 ;  /* 0x3f80000058582421 */ /* 0x000fe20000000000 */
[----:B------:R-:W-:Y:S01]  /*25b0*/  SHF.L.U32 R86, R77, 0x10, RZ ;  /* 0x000000104d567819 */ /* 0x000fe200000006ff */
[----:B------:R-:W-:Y:S01]  /*25c0*/  ULDC UR7, c[0x0][0x210] ;  /* 0x0000840000077ab9 */ /* 0x000fe20000000800 */
[----:B------:R-:W-:-:S02]  /*25d0*/  SHF.L.U32 R90, R38, 0x10, RZ ;  /* 0x00000010265a7819 */ /* 0x000fc400000006ff */
[----:B------:R-:W-:Y:S02]  /*25e0*/  PRMT R77, R38, 0x7632, R77 ;  /* 0x00007632264d7816 */ /* 0x000fe4000000004d */
[----:B------:R-:W-:Y:S02]  /*25f0*/  SHF.L.U32 R92, R32, 0x10, RZ ;  /* 0x00000010205c7819 */ /* 0x000fe400000006ff */
[----:B------:R-:W-:Y:S02]  /*2600*/  PRMT R94, R33, 0x7632, R94 ;  /* 0x00007632215e7816 */ /* 0x000fe4000000005e */
[----:B------:R-:W-:Y:S02]  /*2610*/  SHF.L.U32 R96, R70, 0x10, RZ ;  /* 0x0000001046607819 */ /* 0x000fe400000006ff */
[----:B------:R-:W-:Y:S02]  /*2620*/  SHF.L.U32 R94, R94, 0x10, RZ ;  /* 0x000000105e5e7819 */ /* 0x000fe400000006ff */
[----:B------:R-:W-:Y:S01]  /*2630*/  SHF.L.U32 R98, R34, 0x10, RZ ;  /* 0x0000001022627819 */ /* 0x000fe200000006ff */
[----:B------:R-:W-:Y:S01]  /*2640*/  @P2 FADD R96, R96, 1 ;  /* 0x3f80000060602421 */ /* 0x000fe20000000000 */
[----:B------:R-:W-:Y:S01]  /*2650*/  PRMT R112, R71, 0x7632, R112 ;  /* 0x0000763247707816 */ /* 0x000fe20000000070 */
[--C-:B-1----:R-:W-:Y:S01]  /*2660*/  FADD R155, R155, -R72.reuse ;  /* 0x800000489b9b7221 */ /* 0x102fe20000000000 */
[--C-:B------:R-:W-:Y:S01]  /*2670*/  FADD R157, R157, -R72.reuse ;  /* 0x800000489d9d7221 */ /* 0x100fe20000000000 */
[--C-:B------:R-:W-:Y:S01]  /*2680*/  FADD R181, R181, -R72.reuse ;  /* 0x80000048b5b57221 */ /* 0x100fe20000000000 */
[--C-:B------:R-:W-:Y:S01]  /*2690*/  FADD R205, R205, -R72.reuse ;  /* 0x80000048cdcd7221 */ /* 0x100fe20000000000 */
[----:B0-----:R-:W-:Y:S01]  /*26a0*/  FFMA R3, R2, 5.4253472626442089677e-05, R3 ;  /* 0x38638e3902037823 */ /* 0x001fe20000000003 */
[----:B------:R-:W-:Y:S01]  /*26b0*/  SHF.L.U32 R2, R36, 0x10, RZ ;  /* 0x0000001024027819 */ /* 0x000fe200000006ff */
        /* <DEDUP_REMOVED lines=10> */
[----:B------:R-:W-:Y:S01]  /*2760*/  FADD R163, R163, -R72 ;  /* 0x80000048a3a37221 */ /* 0x000fe20000000000 */
[----:B------:R-:W-:Y:S01]  /*2770*/  PRMT R114, R35, 0x7632, R114 ;  /* 0x0000763223727816 */ /* 0x000fe20000000072 */
[--C-:B------:R-:W-:Y:S01]  /*2780*/  FADD R187, R187, -R72.reuse ;  /* 0x80000048bbbb7221 */ /* 0x100fe20000000000 */
[----:B------:R-:W-:Y:S01]  /*2790*/  SHF.L.U32 R112, R112, 0x10, RZ ;  /* 0x0000001070707819 */ /* 0x000fe200000006ff */
[--C-:B------:R-:W-:Y:S01]  /*27a0*/  FADD R211, R211, -R72.reuse ;  /* 0x80000048d3d37221 */ /* 0x100fe20000000000 */
[----:B------:R-:W-:Y:S01]  /*27b0*/  SHF.L.U32 R114, R114, 0x10, RZ ;  /* 0x0000001072727819 */ /* 0x000fe200000006ff */
[----:B------:R-:W-:Y:S01]  /*27c0*/  @!P0 FMUL R3, R3, 16777216 ;  /* 0x4b80000003038820 */ /* 0x000fe20000400000 */
[----:B------:R-:W-:Y:S01]  /*27d0*/  SHF.L.U32 R116, R64, 0x10, RZ ;  /* 0x0000001040747819 */ /* 0x000fe200000006ff */
[----:B------:R-:W-:Y:S01]  /*27e0*/  @P2 FADD R112, R112, 1 ;  /* 0x3f80000070702421 */ /* 0x000fe20000000000 */
[----:B------:R-:W-:Y:S01]  /*27f0*/  FADD R237, R237, -R72 ;  /* 0x80000048eded7221 */ /* 0x000fe20000000000 */
[----:B------:R0:W1:Y:S01]  /*2800*/  MUFU.RSQ R0, R3 ;  /* 0x0000000300007308 */ /* 0x0000620000001400 */
[----:B------:R-:W-:Y:S01]  /*2810*/  SHF.L.U32 R118, R28, 0x10, RZ ;  /* 0x000000101c767819 */ /* 0x000fe200000006ff */
[----:B------:R-:W-:Y:S01]  /*2820*/  @P2 FADD R116, R116, 1 ;  /* 0x3f80000074742421 */ /* 0x000fe20000000000 */
[----:B------:R-:W-:Y:S01]  /*2830*/  PRMT R120, R65, 0x7632, R120 ;  /* 0x0000763241787816 */ /* 0x000fe20000000078 */
[----:B------:R-:W-:Y:S01]  /*2840*/  FADD R165, R165, -R72 ;  /* 0x80000048a5a57221 */ /* 0x000fe20000000000 */
[----:B------:R-:W-:Y:S01]  /*2850*/  PRMT R122, R29, 0x7632, R122 ;  /* 0x000076321d7a7816 */ /* 0x000fe2000000007a */
[--C-:B------:R-:W-:Y:S01]  /*2860*/  FADD R189, R189, -R72.reuse ;  /* 0x80000048bdbd7221 */ /* 0x100fe20000000000 */
[----:B------:R-:W-:Y:S01]  /*2870*/  SHF.L.U32 R120, R120, 0x10, RZ ;  /* 0x0000001078787819 */ /* 0x000fe200000006ff */
[--C-:B------:R-:W-:Y:S01]  /*2880*/  FADD R213, R213, -R72.reuse ;  /* 0x80000048d5d57221 */ /* 0x100fe20000000000 */
[----:B0-----:R-:W-:Y:S01]  /*2890*/  PRMT R3, R129, 0x7632, R3 ;  /* 0x0000763281037816 */ /* 0x001fe20000000003 */
[--C-:B------:R-:W-:Y:S01]  /*28a0*/  FADD R239, R239, -R72.reuse ;  /* 0x80000048efef7221 */ /* 0x100fe20000000000 */
[----:B------:R-:W-:Y:S01]  /*28b0*/  SHF.L.U32 R122, R122, 0x10, RZ ;  /* 0x000000107a7a7819 */ /* 0x000fe200000006ff */
[----:B------:R-:W-:Y:S01]  /*28c0*/  @P2 FADD R120, R120, 1 ;  /* 0x3f80000078782421 */ /* 0x000fe20000000000 */
[----:B------:R-:W-:Y:S01]  /*28d0*/  SHF.L.U32 R84, R3, 0x10, RZ ;  /* 0x0000001003547819 */ /* 0x000fe200000006ff */
[--C-:B------:R-:W-:Y:S01]  /*28e0*/  FADD R167, R167, -R72.reuse ;  /* 0x80000048a7a77221 */ /* 0x100fe20000000000 */
[----:B------:R-:W-:Y:S01]  /*28f0*/  SHF.L.U32 R124, R66, 0x10, RZ ;  /* 0x00000010427c7819 */ /* 0x000fe200000006ff */
[----:B------:R-:W-:Y:S01]  /*2900*/  FADD R191, R191, -R72 ;  /* 0x80000048bfbf7221 */ /* 0x000fe20000000000 */
[----:B-1----:R-:W-:Y:S01]  /*2910*/  @!P0 FMUL R0, R0, 4096 ;  /* 0x4580000000008820 */ /* 0x002fe20000400000 */
[----:B------:R-:W-:Y:S01]  /*2920*/  @P2 FADD R84, R84, 1 ;  /* 0x3f80000054542421 */ /* 0x000fe20000000000 */
[----:B------:R-:W-:Y:S01]  /*2930*/  SHF.L.U32 R126, R30, 0x10, RZ ;  /* 0x000000101e7e7819 */ /* 0x000fe200000006ff */
[----:B------:R-:W-:Y:S01]  /*2940*/  @P2 FADD R124, R124, 1 ;  /* 0x3f8000007c7c2421 */ /* 0x000fe20000000000 */
[C---:B------:R-:W-:Y:S01]  /*2950*/  FMUL R155, R0.reuse, R155 ;  /* 0x0000009b009b7220 */ /* 0x040fe20000400000 */
[C---:B------:R-:W-:Y:S01]  /*2960*/  FMUL R157, R0.reuse, R157 ;  /* 0x0000009d009d7220 */ /* 0x040fe20000400000 */
[C---:B------:R-:W-:Y:S01]  /*2970*/  FMUL R181, R0.reuse, R181 ;  /* 0x000000b500b57220 */ /* 0x040fe20000400000 */
[C---:B------:R-:W-:Y:S01]  /*2980*/  FMUL R205, R0.reuse, R205 ;  /* 0x000000cd00cd7220 */ /* 0x040fe20000400000 */
[----:B------:R-:W-:Y:S01]  /*2990*/  FFMA R2, R155, R74, R2 ;  /* 0x0000004a9b027223 */ /* 0x000fe20000000002 */
[----:B------:R-:W-:Y:S01]  /*29a0*/  SHF.L.U32 R74, R73, 0x10, RZ ;  /* 0x00000010494a7819 */ /* 0x000fe200000006ff */
[C---:B------:R-:W-:Y:S01]  /*29b0*/  FMUL R231, R0.reuse, R231 ;  /* 0x000000e700e77220 */ /* 0x040fe20000400000 */
[----:B------:R-:W-:Y:S01]  /*29c0*/  FFMA R3, R181, R78, R82 ;  /* 0x0000004eb5037223 */ /* 0x000fe20000000052 */
[----:B------:R-:W-:Y:S01]  /*29d0*/  SHF.L.U32 R82, R131, 0x10, RZ ;  /* 0x0000001083527819 */ /* 0x000fe200000006ff */
[----:B------:R-:W-:Y:S01]  /*29e0*/  FMUL R183, R0, R183 ;  /* 0x000000b700b77220 */ /* 0x000fe20000400000 */
[----:B------:R-:W-:Y:S01]  /*29f0*/  @P2 FADD R74, R74, 1 ;  /* 0x3f8000004a4a2421 */ /* 0x000fe20000000000 */
[----:B------:R-:W-:Y:S01]  /*2a00*/  FFMA R75, R231, R88, R90 ;  /* 0x00000058e74b7223 */ /* 0x000fe2000000005a */
[----:B------:R-:W-:Y:S01]  /*2a10*/  SHF.L.U32 R90, R68, 0x10, RZ ;  /* 0x00000010445a7819 */ /* 0x000fe200000006ff */
[----:B------:R-:W-:Y:S01]  /*2a20*/  @P2 FADD R82, R82, 1 ;  /* 0x3f80000052522421 */ /* 0x000fe20000000000 */
[----:B------:R-:W-:Y:S01]  /*2a30*/  FFMA R73, R157, R74, R76 ;  /* 0x0000004a9d497223 */ /* 0x000fe2000000004c */
[----:B------:R-:W-:Y:S01]  /*2a40*/  FFMA R74, R205, R84, R86 ;  /* 0x00000054cd4a7223 */ /* 0x000fe20000000056 */
[----:B------:R-:W-:Y:S01]  /*2a50*/  PRMT R76, R130, 0x7632, R76 ;  /* 0x00007632824c7816 */ /* 0x000fe2000000004c */
[----:B------:R-:W-:Y:S01]  /*2a60*/  @P2 FADD R90, R90, 1 ;  /* 0x3f8000005a5a2421 */ /* 0x000fe20000000000 */
[----:B------:R-:W-:Y:S01]  /*2a70*/  PRMT R86, R131, 0x7632, R86 ;  /* 0x0000763283567816 */ /* 0x000fe20000000056 */
[----:B------:R-:W-:Y:S01]  /*2a80*/  FMUL R233, R0, R233 ;  /* 0x000000e900e97220 */ /* 0x000fe20000400000 */
[----:B------:R-:W-:Y:S01]  /*2a90*/  SHF.L.U32 R76, R76, 0x10, RZ ;  /* 0x000000104c4c7819 */ /* 0x000fe200000006ff */
[C---:B------:R-:W-:Y:S01]  /*2aa0*/  FMUL R159, R0.reuse, R159 ;  /* 0x0000009f009f7220 */ /* 0x040fe20000400000 */
[C---:B------:R-:W-:Y:S01]  /*2ab0*/  SHF.L.U32 R84, R39.reuse, 0x10, RZ ;  /* 0x0000001027547819 */ /* 0x040fe200000006ff */
[----:B------:R-:W-:Y:S01]  /*2ac0*/  FMUL R207, R0, R207 ;  /* 0x000000cf00cf7220 */ /* 0x000fe20000400000 */
[----:B------:R-:W-:Y:S01]  /*2ad0*/  PRMT R88, R39, 0x7632, R88 ;  /* 0x0000763227587816 */ /* 0x000fe20000000058 */
[----:B------:R-:W-:Y:S01]  /*2ae0*/  @P2 FADD R76, R76, 1 ;  /* 0x3f8000004c4c2421 */ /* 0x000fe20000000000 */
[----:B------:R-:W-:Y:S01]  /*2af0*/  SHF.L.U32 R86, R86, 0x10, RZ ;  /* 0x0000001056567819 */ /* 0x000fe200000006ff */
[----:B------:R-:W-:Y:S01]  /*2b00*/  FMUL R161, R0, R161 ;  /* 0x000000a100a17220 */ /* 0x000fe20000400000 */
[----:B------:R-:W-:Y:S01]  /*2b10*/  SHF.L.U32 R78, R77, 0x10, RZ ;  /* 0x000000104d4e7819 */ /* 0x000fe200000006ff */
[----:B------:R-:W-:-:S02]  /*2b20*/  IMAD.U32 R88, R88, 0x10000, RZ ;  /* 0x0001000058587824 */ /* 0x000fc400078e00ff */
[--C-:B------:R-:W-:Y:S01]  /*2b30*/  FFMA R77, R183, R82, R84.reuse ;  /* 0x00000052b74d7223 */ /* 0x100fe20000000054 */
[----:B------:R-:W-:Y:S01]  /*2b40*/  @P2 FADD R86, R86, 1 ;  /* 0x3f80000056562421 */ /* 0x000fe20000000000 */
[----:B------:R-:W-:Y:S01]  /*2b50*/  PRMT R84, R68, 0x7632, R84 ;  /* 0x0000763244547816 */ /* 0x000fe20000000054 */
[----:B------:R-:W-:Y:S01]  /*2b60*/  FFMA R82, R233, R90, R92 ;  /* 0x0000005ae9527223 */ /* 0x000fe2000000005c */
[----:B------:R-:W-:Y:S01]  /*2b70*/  FFMA R76, R159, R76, R78 ;  /* 0x0000004c9f4c7223 */ /* 0x000fe2000000004e */
[----:B------:R-:W-:Y:S01]  /*2b80*/  PRMT R92, R69, 0x7632, R92 ;  /* 0x00007632455c7816 */ /* 0x000fe2000000005c */
        /* <DEDUP_REMOVED lines=8> */
[----:B------:R-:W-:Y:S01]  /*2c10*/  @P2 FADD R84, R84, 1 ;  /* 0x3f80000054542421 */ /* 0x000fe20000000000 */
[----:B------:R-:W-:Y:S01]  /*2c20*/  SHF.L.U32 R86, R86, 0x10, RZ ;  /* 0x0000001056567819 */ /* 0x000fe200000006ff */
[----:B------:R-:W-:Y:S01]  /*2c30*/  @P2 FADD R88, R88, 1 ;  /* 0x3f80000058582421 */ /* 0x000fe20000000000 */
[----:B------:R-:W-:Y:S01]  /*2c40*/  SHF.L.U32 R90, R33, 0x10, RZ ;  /* 0x00000010215a7819 */ /* 0x000fe200000006ff */
[----:B------:R-:W-:Y:S01]  /*2c50*/  @P2 FADD R92, R92, 1 ;  /* 0x3f8000005c5c2421 */ /* 0x000fe20000000000 */
[C---:B------:R-:W-:Y:S01]  /*2c60*/  FMUL R163, R0.reuse, R163 ;  /* 0x000000a300a37220 */ /* 0x040fe20000400000 */
[----:B------:R-:W-:Y:S01]  /*2c70*/  FFMA R86, R161, R84, R86 ;  /* 0x00000054a1567223 */ /* 0x000fe20000000056 */
[----:B------:R-:W-:Y:S01]  /*2c80*/  FMUL R187, R0, R187 ;  /* 0x000000bb00bb7220 */ /* 0x000fe20000400000 */
[----:B------:R-:W-:Y:S01]  /*2c90*/  FFMA R84, R185, R88, R90 ;  /* 0x00000058b9547223 */ /* 0x000fe2000000005a */
[----:B------:R-:W-:Y:S01]  /*2ca0*/  FFMA R88, R209, R92, R94 ;  /* 0x0000005cd1587223 */ /* 0x000fe2000000005e */
[----:B------:R-:W-:Y:S01]  /*2cb0*/  PRMT R92, R70, 0x7632, R92 ;  /* 0x00007632465c7816 */ /* 0x000fe2000000005c */
[----:B------:R-:W-:Y:S01]  /*2cc0*/  FFMA R90, R235, R96, R98 ;  /* 0x00000060eb5a7223 */ /* 0x000fe20000000062 */
[----:B------:R-:W-:Y:S01]  /*2cd0*/  PRMT R94, R34, 0x7632, R94 ;  /* 0x00007632225e7816 */ /* 0x000fe2000000005e */
[----:B------:R-:W-:Y:S01]  /*2ce0*/  FMUL R211, R0, R211 ;  /* 0x000000d300d37220 */ /* 0x000fe20000400000 */
[----:B------:R-:W-:Y:S01]  /*2cf0*/  SHF.L.U32 R96, R71, 0x10, RZ ;  /* 0x0000001047607819 */ /* 0x000fe200000006ff */
[----:B------:R-:W-:Y:S01]  /*2d00*/  IMAD.U32 R92, R92, 0x10000, RZ ;  /* 0x000100005c5c7824 */ /* 0x000fe200078e00ff */
[----:B------:R-:W-:Y:S01]  /*2d10*/  SHF.L.U32 R94, R94, 0x10, RZ ;  /* 0x000000105e5e7819 */ /* 0x000fe200000006ff */
[----:B------:R-:W-:Y:S01]  /*2d20*/  FMUL R237, R0, R237 ;  /* 0x000000ed00ed7220 */ /* 0x000fe20000400000 */
[----:B------:R-:W-:Y:S01]  /*2d30*/  SHF.L.U32 R98, R35, 0x10, RZ ;  /* 0x0000001023627819 */ /* 0x000fe200000006ff */
[----:B------:R-:W-:Y:S01]  /*2d40*/  @P2 FADD R92, R92, 1 ;  /* 0x3f8000005c5c2421 */ /* 0x000fe20000000000 */
[----:B------:R-:W-:Y:S01]  /*2d50*/  @P2 FADD R96, R96, 1 ;  /* 0x3f80000060602421 */ /* 0x000fe20000000000 */
[C---:B------:R-:W-:Y:S01]  /*2d60*/  FMUL R165, R0.reuse, R165 ;  /* 0x000000a500a57220 */ /* 0x040fe20000400000 */
[----:B------:R-:W-:Y:S01]  /*2d70*/  FMUL R189, R0, R189 ;  /* 0x000000bd00bd7220 */ /* 0x000fe20000400000 */
[----:B------:R-:W-:Y:S01]  /*2d80*/  FFMA R92, R163, R92, R94 ;  /* 0x0000005ca35c7223 */ /* 0x000fe2000000005e */
        /* <DEDUP_REMOVED lines=14> */
[----:B------:R-:W-:Y:S01]  /*2e70*/  PRMT R132, R67, 0x7632, R132 ;  /* 0x0000763243847816 */ /* 0x000fe20000000084 */
[----:B------:R-:W-:Y:S01]  /*2e80*/  FFMA R112, R165, R112, R114 ;  /* 0x00000070a5707223 */ /* 0x000fe20000000072 */
[----:B------:R-:W-:Y:S01]  /*2e90*/  FMUL R191, R0, R191 ;  /* 0x000000bf00bf7220 */ /* 0x000fe20000400000 */
[----:B------:R-:W-:Y:S01]  /*2ea0*/  FFMA R114, R189, R116, R118 ;  /* 0x00000074bd727223 */ /* 0x000fe20000000076 */
[----:B------:R-:W-:Y:S01]  /*2eb0*/  FFMA R116, R213, R120, R122 ;  /* 0x00000078d5747223 */ /* 0x000fe2000000007a */
[----:B------:R-:W-:Y:S01]  /*2ec0*/  PRMT R120, R66, 0x7632, R120 ;  /* 0x0000763242787816 */ /* 0x000fe20000000078 */
[----:B------:R-:W-:Y:S01]  /*2ed0*/  FFMA R118, R239, R124, R126 ;  /* 0x0000007cef767223 */ /* 0x000fe2000000007e */
[----:B------:R-:W-:Y:S01]  /*2ee0*/  PRMT R122, R30, 0x7632, R122 ;  /* 0x000076321e7a7816 */ /* 0x000fe2000000007a */
[----:B------:R-:W-:Y:S01]  /*2ef0*/  IMAD.U32 R126, R31, 0x10000, RZ ;  /* 0x000100001f7e7824 */ /* 0x000fe200078e00ff */
[----:B------:R-:W-:Y:S01]  /*2f00*/  SHF.L.U32 R120, R120, 0x10, RZ ;  /* 0x0000001078787819 */ /* 0x000fe200000006ff */
[--C-:B------:R-:W-:Y:S01]  /*2f10*/  FADD R215, R215, -R72.reuse ;  /* 0x80000048d7d77221 */ /* 0x100fe20000000000 */
[----:B------:R-:W-:Y:S01]  /*2f20*/  SHF.L.U32 R124, R67, 0x10, RZ ;  /* 0x00000010437c7819 */ /* 0x000fe200000006ff */
[----:B------:R-:W-:Y:S01]  /*2f30*/  FADD R241, R241, -R72 ;  /* 0x80000048f1f17221 */ /* 0x000fe20000000000 */
        /* <DEDUP_REMOVED lines=14> */
[----:B------:R-:W-:Y:S01]  /*3020*/  FMUL R241, R0, R241 ;  /* 0x000000f100f17220 */ /* 0x000fe20000400000 */
[----:B------:R-:W-:Y:S01]  /*3030*/  PRMT R126, R24, 0x7632, R126 ;  /* 0x00007632187e7816 */ /* 0x000fe2000000007e */
[----:B------:R-:W-:Y:S01]  /*3040*/  FFMA R132, R215, R132, R134 ;  /* 0x00000084d7847223 */ /* 0x000fe20000000086 */
[----:B------:R-:W-:Y:S01]  /*3050*/  SHF.L.U32 R124, R124, 0x10, RZ ;  /* 0x000000107c7c7819 */ /* 0x000fe200000006ff */
[----:B------:R-:W-:Y:S01]  /*3060*/  FADD R169, R169, -R72 ;  /* 0x80000048a9a97221 */ /* 0x000fe20000000000 */
[--C-:B------:R-:W-:Y:S01]  /*3070*/  FFMA R134, R241, R136, R138.reuse ;  /* 0x00000088f1867223 */ /* 0x100fe2000000008a */
[----:B------:R-:W-:Y:S01]  /*3080*/  PRMT R138, R61, 0x7632, R138 ;  /* 0x000076323d8a7816 */ /* 0x000fe2000000008a */
[----:B------:R-:W-:Y:S01]  /*3090*/  FADD R193, R193, -R72 ;  /* 0x80000048c1c17221 */ /* 0x000fe20000000000 */
[----:B------:R-:W-:Y:S01]  /*30a0*/  SHF.L.U32 R126, R126, 0x10, RZ ;  /* 0x000000107e7e7819 */ /* 0x000fe200000006ff */
[----:B------:R-:W-:Y:S01]  /*30b0*/  @P2 FADD R124, R124, 1 ;  /* 0x3f8000007c7c2421 */ /* 0x000fe20000000000 */
[----:B------:R-:W-:Y:S01]  /*30c0*/  FMUL R169, R0, R169 ;  /* 0x000000a900a97220 */ /* 0x000fe20000400000 */
[----:B------:R-:W-:Y:S01]  /*30d0*/  SHF.L.U32 R136, R61, 0x10, RZ ;  /* 0x000000103d887819 */ /* 0x000fe200000006ff */
[----:B------:R-:W-:Y:S01]  /*30e0*/  IMAD.U32 R142, R138, 0x10000, RZ ;  /* 0x000100008a8e7824 */ /* 0x000fe200078e00ff */
[----:B------:R-:W-:Y:S01]  /*30f0*/  PRMT R144, R25, 0x7632, R144 ;  /* 0x0000763219907816 */ /* 0x000fe20000000090 */
        /* <DEDUP_REMOVED lines=12> */
[----:B------:R-:W-:Y:S01]  /*31c0*/  FADD R171, R171, -R72 ;  /* 0x80000048abab7221 */ /* 0x000fe20000000000 */
[----:B------:R-:W-:Y:S01]  /*31d0*/  SHF.L.U32 R124, R124, 0x10, RZ ;  /* 0x000000107c7c7819 */ /* 0x000fe200000006ff */
[----:B------:R-:W-:Y:S01]  /*31e0*/  @P2 FADD R146, R146, 1 ;  /* 0x3f80000092922421 */ /* 0x000fe20000000000 */
[----:B------:R-:W-:Y:S01]  /*31f0*/  SHF.L.U32 R148, R26, 0x10, RZ ;  /* 0x000000101a947819 */ /* 0x000fe200000006ff */
[----:B------:R-:W-:Y:S01]  /*3200*/  FMUL R243, R0, R243 ;  /* 0x000000f300f37220 */ /* 0x000fe20000400000 */
[----:B------:R-:W-:Y:S01]  /*3210*/  FFMA R136, R193, R136, R140 ;  /* 0x00000088c1887223 */ /* 0x000fe2000000008c */
[--C-:B------:R-:W-:Y:S01]  /*3220*/  FFMA R140, R217, R142, R144.reuse ;  /* 0x0000008ed98c7223 */ /* 0x100fe20000000090 */
[----:B------:R-:W-:Y:S01]  /*3230*/  PRMT R144, R63, 0x7632, R144 ;  /* 0x000076323f907816 */ /* 0x000fe20000000090 */
[----:B------:R-:W-:Y:S01]  /*3240*/  @P2 FADD R124, R124, 1 ;  /* 0x3f8000007c7c2421 */ /* 0x000fe20000000000 */
[----:B------:R-:W-:Y:S01]  /*3250*/  SHF.L.U32 R126, R126, 0x10, RZ ;  /* 0x000000107e7e7819 */ /* 0x000fe200000006ff */
[----:B------:R-:W-:Y:S01]  /*3260*/  FMUL R171, R0, R171 ;  /* 0x000000ab00ab7220 */ /* 0x000fe20000400000 */
[----:B------:R-:W-:Y:S01]  /*3270*/  FFMA R142, R243, R146, R148 ;  /* 0x00000092f38e7223 */ /* 0x000fe20000000094 */
[----:B------:R-:W-:Y:S01]  /*3280*/  SHF.L.U32 R146, R63, 0x10, RZ ;  /* 0x000000103f927819 */ /* 0x000fe200000006ff */
[----:B------:R-:W-:Y:S01]  /*3290*/  FADD R195, R195, -R72 ;  /* 0x80000048c3c37221 */ /* 0x000fe20000000000 */
[----:B------:R-:W-:Y:S01]  /*32a0*/  PRMT R150, R27, 0x7632, R150 ;  /* 0x000076321b967816 */ /* 0x000fe20000000096 */
[----:B------:R-:W-:Y:S01]  /*32b0*/  FADD R219, R219, -R72 ;  /* 0x80000048dbdb7221 */ /* 0x000fe20000000000 */
[----:B------:R-:W-:Y:S01]  /*32c0*/  SHF.L.U32 R152, R144, 0x10, RZ ;  /* 0x0000001090987819 */ /* 0x000fe200000006ff */
[----:B------:R-:W-:Y:S01]  /*32d0*/  FFMA R144, R171, R124, R126 ;  /* 0x0000007cab907223 */ /* 0x000fe2000000007e */
[----:B------:R-:W-:Y:S01]  /*32e0*/  PRMT R124, R56, 0x7632, R124 ;  /* 0x00007632387c7816 */ /* 0x000fe2000000007c */
[----:B------:R-:W-:Y:S01]  /*32f0*/  @P2 FADD R146, R146, 1 ;  /* 0x3f80000092922421 */ /* 0x000fe20000000000 */
[----:B------:R-:W-:Y:S01]  /*3300*/  SHF.L.U32 R148, R27, 0x10, RZ ;  /* 0x000000101b947819 */ /* 0x000fe200000006ff */
[----:B------:R-:W-:Y:S01]  /*3310*/  FMUL R195, R0, R195 ;  /* 0x000000c300c37220 */ /* 0x000fe20000400000 */
        /* <DEDUP_REMOVED lines=8> */
[----:B------:R-:W-:Y:S01]  /*33a0*/  FFMA R146, R195, R146, R148 ;  /* 0x00000092c3927223 */ /* 0x000fe20000000094 */
        /* <DEDUP_REMOVED lines=8> */
[----:B------:R-:W-:Y:S01]  /*3430*/  SHF.L.U32 R158, R152, 0x10, RZ ;  /* 0x00000010989e7819 */ /* 0x000fe200000006ff */
[----:B------:R-:W-:Y:S01]  /*3440*/  FFMA R152, R173, R124, R126 ;  /* 0x0000007cad987223 */ /* 0x000fe2000000007e */
[C---:B------:R-:W-:Y:S01]  /*3450*/  PRMT R124, R58.reuse, 0x7632, R124 ;  /* 0x000076323a7c7816 */ /* 0x040fe2000000007c */
[----:B------:R-:W-:Y:S01]  /*3460*/  FFMA R150, R245, R154, R156 ;  /* 0x0000009af5967223 */ /* 0x000fe2000000009c */
[----:B------:R-:W-:Y:S01]  /*3470*/  SHF.L.U32 R154, R57, 0x10, RZ ;  /* 0x00000010399a7819 */ /* 0x000fe200000006ff */
[--C-:B------:R-:W-:Y:S01]  /*3480*/  FADD R197, R197, -R72.reuse ;  /* 0x80000048c5c57221 */ /* 0x100fe20000000000 */
[----:B------:R-:W-:Y:S01]  /*3490*/  SHF.L.U32 R162, R58, 0x10, RZ ;  /* 0x000000103aa27819 */ /* 0x000fe200000006ff */
[----:B------:R-:W-:Y:S01]  /*34a0*/  FADD R247, R247, -R72 ;  /* 0x80000048f7f77221 */ /* 0x000fe20000000000 */
[----:B------:R-:W-:Y:S01]  /*34b0*/  PRMT R126, R22, 0x7632, R126 ;  /* 0x00007632167e7816 */ /* 0x000fe2000000007e */
[--C-:B------:R-:W-:Y:S01]  /*34c0*/  FADD R175, R175, -R72.reuse ;  /* 0x80000048afaf7221 */ /* 0x100fe20000000000 */
[----:B------:R-:W-:Y:S01]  /*34d0*/  SHF.L.U32 R124, R124, 0x10, RZ ;  /* 0x000000107c7c7819 */ /* 0x000fe200000006ff */
[----:B------:R-:W-:Y:S01]  /*34e0*/  @P2 FADD R154, R154, 1 ;  /* 0x3f8000009a9a2421 */ /* 0x000fe20000000000 */
[C---:B------:R-:W-:Y:S01]  /*34f0*/  SHF.L.U32 R156, R21.reuse, 0x10, RZ ;  /* 0x00000010159c7819 */ /* 0x040fe200000006ff */
[----:B------:R-:W-:Y:S01]  /*3500*/  FMUL R197, R0, R197 ;  /* 0x000000c500c57220 */ /* 0x000fe20000400000 */
[----:B------:R-:W-:Y:S01]  /*3510*/  @P2 FADD R162, R162, 1 ;  /* 0x3f800000a2a22421 */ /* 0x000fe20000000000 */
[----:B------:R-:W-:Y:S01]  /*3520*/  FMUL R247, R0, R247 ;  /* 0x000000f700f77220 */ /* 0x000fe20000400000 */
[----:B------:R-:W-:Y:S01]  /*3530*/  PRMT R155, R21, 0x7632, R155 ;  /* 0x00007632159b7816 */ /* 0x000fe2000000009b */
[----:B------:R-:W-:Y:S01]  /*3540*/  FADD R221, R221, -R72 ;  /* 0x80000048dddd7221 */ /* 0x000fe20000000000 */
[----:B------:R-:W-:Y:S01]  /*3550*/  PRMT R157, R59, 0x7632, R157 ;  /* 0x000076323b9d7816 */ /* 0x000fe2000000009d */
[----:B------:R-:W-:Y:S01]  /*3560*/  @P2 FADD R124, R124, 1 ;  /* 0x3f8000007c7c2421 */ /* 0x000fe20000000000 */
[----:B------:R-:W-:Y:S01]  /*3570*/  SHF.L.U32 R126, R126, 0x10, RZ ;  /* 0x000000107e7e7819 */ /* 0x000fe200000006ff */
[----:B------:R-:W-:Y:S01]  /*3580*/  FMUL R175, R0, R175 ;  /* 0x000000af00af7220 */ /* 0x000fe20000400000 */
[----:B------:R-:W-:Y:S01]  /*3590*/  FFMA R154, R197, R154, R156 ;  /* 0x0000009ac59a7223 */ /* 0x000fe2000000009c */
[----:B------:R-:W-:Y:S01]  /*35a0*/  FFMA R156, R247, R162, R164 ;  /* 0x000000a2f79c7223 */ /* 0x000fe200000000a4 */
[----:B------:R-:W-:Y:S01]  /*35b0*/  SHF.L.U32 R160, R155, 0x10, RZ ;  /* 0x000000109ba07819 */ /* 0x000fe200000006ff */
[----:B------:R-:W-:Y:S01]  /*35c0*/  @P2 FADD R158, R158, 1 ;  /* 0x3f8000009e9e2421 */ /* 0x000fe20000000000 */
[----:B------:R-:W-:Y:S01]  /*35d0*/  PRMT R159, R23, 0x7632, R159 ;  /* 0x00007632179f7816 */ /* 0x000fe2000000009f */
[----:B------:R-:W-:Y:S01]  /*35e0*/  FMUL R221, R0, R221 ;  /* 0x000000dd00dd7220 */ /* 0x000fe20000400000 */
[----:B------:R-:W-:Y:S01]  /*35f0*/  SHF.L.U32 R162, R157, 0x10, RZ ;  /* 0x000000109da27819 */ /* 0x000fe200000006ff */
[----:B------:R-:W-:Y:S01]  /*3600*/  FADD R223, R223, -R72 ;  /* 0x80000048dfdf7221 */ /* 0x000fe20000000000 */
[----:B------:R-:W-:Y:S01]  /*3610*/  FFMA R157, R175, R124, R126 ;  /* 0x0000007caf9d7223 */ /* 0x000fe2000000007e */
[----:B------:R-:W-:Y:S01]  /*3620*/  PRMT R124, R52, 0x7632, R124 ;  /* 0x00007632347c7816 */ /* 0x000fe2000000007c */
[----:B------:R-:W-:Y:S01]  /*3630*/  FFMA R155, R221, R158, R160 ;  /* 0x0000009edd9b7223 */ /* 0x000fe200000000a0 */
[----:B------:R-:W-:Y:S01]  /*3640*/  SHF.L.U32 R164, R159, 0x10, RZ ;  /* 0x000000109fa47819 */ /* 0x000fe200000006ff */
[----:B------:R-:W-:Y:S01]  /*3650*/  @P2 FADD R162, R162, 1 ;  /* 0x3f800000a2a22421 */ /* 0x000fe20000000000 */
[----:B------:R-:W-:Y:S01]  /*3660*/  FMUL R223, R0, R223 ;  /* 0x000000df00df7220 */ /* 0x000fe20000400000 */
[----:B------:R-:W-:Y:S01]  /*3670*/  SHF.L.U32 R158, R59, 0x10, RZ ;  /* 0x000000103b9e7819 */ /* 0x000fe200000006ff */
[----:B------:R-:W-:Y:S01]  /*3680*/  FADD R199, R199, -R72 ;  /* 0x80000048c7c77221 */ /* 0x000fe20000000000 */
        /* <DEDUP_REMOVED lines=14> */
[----:B------:R-:W-:Y:S01]  /*3770*/  @P2 FADD R166, R166, 1 ;  /* 0x3f800000a6a62421 */ /* 0x000fe20000000000 */
[----:B------:R-:W-:Y:S01]  /*3780*/  FMUL R249, R0, R249 ;  /* 0x000000f900f97220 */ /* 0x000fe20000400000 */
[----:B------:R-:W-:Y:S01]  /*3790*/  PRMT R161, R53, 0x7632, R161 ;  /* 0x0000763235a17816 */ /* 0x000fe200000000a1 */
[----:B------:R-:W-:Y:S01]  /*37a0*/  FFMA R158, R199, R158, R160 ;  /* 0x0000009ec79e7223 */ /* 0x000fe200000000a0 */
[----:B------:R-:W-:Y:S01]  /*37b0*/  SHF.L.U32 R170, R162, 0x10, RZ ;  /* 0x00000010a2aa7819 */ /* 0x000fe200000006ff */
[----:B------:R-:W-:Y:S01]  /*37c0*/  FFMA R162, R177, R124, R126 ;  /* 0x0000007cb1a27223 */ /* 0x000fe2000000007e */
[----:B------:R-:W-:Y:S01]  /*37d0*/  FFMA R160, R249, R166, R168 ;  /* 0x000000a6f9a07223 */ /* 0x000fe200000000a8 */
[----:B------:R-:W-:Y:S01]  /*37e0*/  PRMT R124, R54, 0x7632, R124 ;  /* 0x00007632367c7816 */ /* 0x000fe2000000007c */
[----:B------:R-:W-:Y:S01]  /*37f0*/  FADD R225, R225, -R72 ;  /* 0x80000048e1e17221 */ /* 0x000fe20000000000 */
[----:B------:R-:W-:Y:S01]  /*3800*/  SHF.L.U32 R168, R161, 0x10, RZ ;  /* 0x00000010a1a87819 */ /* 0x000fe200000006ff */
[----:B------:R-:W-:-:S02]  /*3810*/  IMAD.U32 R164, R53, 0x10000, RZ ;  /* 0x0001000035a47824 */ /* 0x000fc400078e00ff */
[----:B------:R-:W-:Y:S01]  /*3820*/  FADD R201, R201, -R72 ;  /* 0x80000048c9c97221 */ /* 0x000fe20000000000 */
[----:B------:R-:W-:Y:S01]  /*3830*/  PRMT R126, R18, 0x7632, R126 ;  /* 0x00007632127e7816 */ /* 0x000fe2000000007e */
[--C-:B------:R-:W-:Y:S01]  /*3840*/  FADD R179, R179, -R72.reuse ;  /* 0x80000048b3b37221 */ /* 0x100fe20000000000 */
        /* <DEDUP_REMOVED lines=8> */
[----:B------:R-:W-:Y:S01]  /*38d0*/  FADD R251, R251, -R72 ;  /* 0x80000048fbfb7221 */ /* 0x000fe20000000000 */
[----:B------:R-:W-:-:S02]  /*38e0*/  IMAD.U32 R126, R126, 0x10000, RZ ;  /* 0x000100007e7e7824 */ /* 0x000fc400078e00ff */
[----:B------:R-:W-:Y:S01]  /*38f0*/  @P2 FADD R124, R124, 1 ;  /* 0x3f8000007c7c2421 */ /* 0x000fe20000000000 */
[----:B------:R-:W-:Y:S01]  /*3900*/  FMUL R179, R0, R179 ;  /* 0x000000b300b37220 */ /* 0x000fe20000400000 */
[----:B------:R-:W-:Y:S01]  /*3910*/  FFMA R163, R225, R168, R170 ;  /* 0x000000a8e1a37223 */ /* 0x000fe200000000aa */
[----:B------:R-:W-:Y:S01]  /*3920*/  SHF.L.U32 R174, R18, 0x10, RZ ;  /* 0x0000001012ae7819 */ /* 0x000fe200000006ff */
[----:B------:R-:W-:Y:S01]  /*3930*/  FFMA R161, R201, R164, R166 ;  /* 0x000000a4c9a17223 */ /* 0x000fe200000000a6 */
[----:B------:R-:W-:Y:S01]  /*3940*/  SHF.L.U32 R170, R165, 0x10, RZ ;  /* 0x00000010a5aa7819 */ /* 0x000fe200000006ff */
[----:B------:R-:W-:Y:S01]  /*3950*/  @P2 FADD R172, R172, 1 ;  /* 0x3f800000acac2421 */ /* 0x000fe20000000000 */
[----:B------:R-:W-:Y:S01]  /*3960*/  FMUL R251, R0, R251 ;  /* 0x000000fb00fb7220 */ /* 0x000fe20000400000 */
[----:B------:R-:W-:Y:S01]  /*3970*/  SHF.L.U32 R166, R55, 0x10, RZ ;  /* 0x0000001037a67819 */ /* 0x000fe200000006ff */
[--C-:B------:R-:W-:Y:S01]  /*3980*/  FADD R165, R80, -R72.reuse ;  /* 0x8000004850a57221 */ /* 0x100fe20000000000 */
[----:B------:R-:W-:Y:S01]  /*3990*/  PRMT R167, R19, 0x7632, R167 ;  /* 0x0000763213a77816 */ /* 0x000fe200000000a7 */
[----:B------:R-:W-:Y:S01]  /*39a0*/  FADD R203, R203, -R72 ;  /* 0x80000048cbcb7221 */ /* 0x000fe20000000000 */
[----:B------:R-:W-:Y:S01]  /*39b0*/  FFMA R80, R179, R124, R126 ;  /* 0x0000007cb3507223 */ /* 0x000fe2000000007e */
[----:B------:R-:W-:Y:S01]  /*39c0*/  FADD R227, R227, -R72 ;  /* 0x80000048e3e37221 */ /* 0x000fe20000000000 */
[----:B------:R-:W-:Y:S01]  /*39d0*/  PRMT R124, R48, 0x7632, R124 ;  /* 0x00007632307c7816 */ /* 0x000fe2000000007c */
[----:B------:R-:W-:Y:S01]  /*39e0*/  FFMA R164, R251, R172, R174 ;  /* 0x000000acfba47223 */ /* 0x000fe200000000ae */
[----:B------:R-:W-:Y:S01]  /*39f0*/  ISETP.NE.U32.AND P0, PT, RZ, UR8, PT ;  /* 0x00000008ff007c0c */ /* 0x000fe2000bf05070 */
        /* <DEDUP_REMOVED lines=10> */
[----:B------:R-:W-:Y:S01]  /*3aa0*/  FMUL R167, R0, R165 ;  /* 0x000000a500a77220 */ /* 0x000fe20000400000 */
[----:B------:R-:W-:Y:S01]  /*3ab0*/  PRMT R169, R49, 0x7632, R169 ;  /* 0x0000763231a97816 */ /* 0x000fe200000000a9 */
[----:B------:R-:W-:Y:S01]  /*3ac0*/  FFMA R165, R203, R166, R168 ;  /* 0x000000a6cba57223 */ /* 0x000fe200000000a8 */
[----:B------:R-:W-:Y:S01]  /*3ad0*/  ISETP.NE.AND.EX P0, PT, RZ, UR9, PT, P0 ;  /* 0x00000009ff007c0c */ /* 0x000fe2000bf05300 */
[----:B------:R-:W-:Y:S01]  /*3ae0*/  @P2 FADD R174, R174, 1 ;  /* 0x3f800000aeae2421 */ /* 0x000fe20000000000 */
[----:B------:R-:W-:Y:S01]  /*3af0*/  SHF.L.U32 R176, R12, 0x10, RZ ;  /* 0x000000100cb07819 */ /* 0x000fe200000006ff */
[----:B------:R-:W-:Y:S01]  /*3b00*/  FFMA R166, R227, R170, R172 ;  /* 0x000000aae3a67223 */ /* 0x000fe200000000ac */
[----:B------:R-:W-:Y:S01]  /*3b10*/  SHF.L.U32 R168, R49, 0x10, RZ ;  /* 0x0000001031a87819 */ /* 0x000fe200000006ff */
[--C-:B------:R-:W-:Y:S01]  /*3b20*/  FADD R81, R81, -R72.reuse ;  /* 0x8000004851517221 */ /* 0x100fe20000000000 */
[----:B------:R-:W-:Y:S01]  /*3b30*/  SHF.L.U32 R126, R126, 0x10, RZ ;  /* 0x000000107e7e7819 */ /* 0x000fe200000006ff */
[----:B------:R-:W-:Y:S01]  /*3b40*/  @P2 FADD R124, R124, 1 ;  /* 0x3f8000007c7c2421 */ /* 0x000fe20000000000 */
[----:B------:R-:W-:Y:S01]  /*3b50*/  PRMT R171, R13, 0x7632, R171 ;  /* 0x000076320dab7816 */ /* 0x000fe200000000ab */
[C---:B------:R-:W-:Y:S01]  /*3b60*/  FMUL R85, R0.reuse, R85 ;  /* 0x0000005500557220 */ /* 0x040fe20000400000 */
[----:B------:R-:W-:Y:S01]  /*3b70*/  SHF.L.U32 R172, R169, 0x10, RZ ;  /* 0x00000010a9ac7819 */ /* 0x000fe200000006ff */
[----:B------:R-:W-:Y:S01]  /*3b80*/  FADD R169, R87, -R72 ;  /* 0x8000004857a97221 */ /* 0x000fe20000000000 */
[----:B------:R-:W-:Y:S01]  /*3b90*/  FFMA R167, R167, R174, R176 ;  /* 0x000000aea7a77223 */ /* 0x000fe200000000b0 */
[----:B------:R-:W-:Y:S01]  /*3ba0*/  SHF.L.U32 R170, R13, 0x10, RZ ;  /* 0x000000100daa7819 */ /* 0x000fe200000006ff */
[----:B------:R-:W-:Y:S01]  /*3bb0*/  FMUL R87, R0, R81 ;  /* 0x0000005100577220 */ /* 0x000fe20000400000 */
[----:B------:R-:W-:Y:S01]  /*3bc0*/  @P2 FADD R168, R168, 1 ;  /* 0x3f800000a8a82421 */ /* 0x000fe20000000000 */
[----:B------:R-:W-:Y:S01]  /*3bd0*/  SHF.L.U32 R174, R171, 0x10, RZ ;  /* 0x00000010abae7819 */ /* 0x000fe200000006ff */
[----:B------:R-:W-:Y:S01]  /*3be0*/  FFMA R81, R85, R124, R126 ;  /* 0x0000007c55517223 */ /* 0x000fe2000000007e */
[----:B------:R-:W-:Y:S01]  /*3bf0*/  @P2 FADD R172, R172, 1 ;  /* 0x3f800000acac2421 */ /* 0x000fe20000000000 */
[----:B------:R-:W-:Y:S01]  /*3c00*/  FMUL R169, R0, R169 ;  /* 0x000000a900a97220 */ /* 0x000fe20000400000 */
[C---:B------:R-:W-:Y:S01]  /*3c10*/  PRMT R124, R50.reuse, 0x7632, R124 ;  /* 0x00007632327c7816 */ /* 0x040fe2000000007c */
[----:B------:R-:W-:Y:S01]  /*3c20*/  FADD R229, R229, -R72 ;  /* 0x80000048e5e57221 */ /* 0x000fe20000000000 */
[----:B------:R-:W-:Y:S01]  /*3c30*/  SHF.L.U32 R176, R50, 0x10, RZ ;  /* 0x0000001032b07819 */ /* 0x000fe200000006ff */
[----:B------:R-:W-:Y:S01]  /*3c40*/  FFMA R85, R87, R168, R170 ;  /* 0x000000a857557223 */ /* 0x000fe200000000aa */
        /* <DEDUP_REMOVED lines=8> */
[--C-:B------:R-:W-:Y:S01]  /*3cd0*/  FADD R83, R83, -R72.reuse ;  /* 0x8000004853537221 */ /* 0x100fe20000000000 */
[C---:B------:R-:W-:Y:S01]  /*3ce0*/  PRMT R169, R51.reuse, 0x7632, R169 ;  /* 0x0000763233a97816 */ /* 0x040fe200000000a9 */
[----:B------:R-:W-:Y:S01]  /*3cf0*/  @P2 FADD R124, R124, 1 ;  /* 0x3f8000007c7c2421 */ /* 0x000fe20000000000 */
[----:B------:R-:W-:Y:S01]  /*3d00*/  SHF.L.U32 R170, R51, 0x10, RZ ;  /* 0x0000001033aa7819 */ /* 0x000fe200000006ff */
[----:B------:R-:W-:Y:S01]  /*3d10*/  FADD R91, R91, -R72 ;  /* 0x800000485b5b7221 */ /* 0x000fe20000000000 */
[----:B------:R-:W-:Y:S01]  /*3d20*/  SHF.L.U32 R126, R126, 0x10, RZ ;  /* 0x000000107e7e7819 */ /* 0x000fe200000006ff */
[----:B------:R-:W-:Y:S01]  /*3d30*/  FMUL R89, R0, R89 ;  /* 0x0000005900597220 */ /* 0x000fe20000400000 */
[----:B------:R-:W-:Y:S01]  /*3d40*/  @P0 FMNMX R100, R100, |R73|, !PT ;  /* 0x4000004964640209 */ /* 0x000fe20007800000 */
[----:B------:R-:W-:Y:S01]  /*3d50*/  FFMA R168, R229, R176, R178 ;  /* 0x000000b0e5a87223 */ /* 0x000fe200000000b2 */
[----:B------:R-:W-:Y:S01]  /*3d60*/  PRMT R171, R15, 0x7632, R171 ;  /* 0x000076320fab7816 */ /* 0x000fe200000000ab */
[----:B------:R-:W-:Y:S01]  /*3d70*/  IMAD.U32 R178, R44, 0x10000, RZ ;  /* 0x000100002cb27824 */ /* 0x000fe200078e00ff */
        /* <DEDUP_REMOVED lines=8> */
[----:B------:R-:W-:Y:S01]  /*3e00*/  FFMA R83, R89, R124, R126 ;  /* 0x0000007c59537223 */ /* 0x000fe2000000007e */
[----:B------:R-:W-:Y:S01]  /*3e10*/  SHF.L.U32 R180, R8, 0x10, RZ ;  /* 0x0000001008b47819 */ /* 0x000fe200000006ff */
[----:B------:R-:W-:Y:S01]  /*3e20*/  @P2 FADD R174, R174, 1 ;  /* 0x3f800000aeae2421 */ /* 0x000fe20000000000 */
[----:B------:R-:W-:Y:S01]  /*3e30*/  PRMT R124, R44, 0x7632, R124 ;  /* 0x000076322c7c7816 */ /* 0x000fe2000000007c */
[----:B------:R-:W-:Y:S01]  /*3e40*/  @P2 FADD R178, R178, 1 ;  /* 0x3f800000b2b22421 */ /* 0x000fe20000000000 */
[----:B------:R-:W-:Y:S01]  /*3e50*/  FMUL R169, R0, R169 ;  /* 0x000000a900a97220 */ /* 0x000fe20000400000 */
[----:B------:R-:W-:Y:S01]  /*3e60*/  @P0 FMNMX R100, R100, |R74|, !PT ;  /* 0x4000004a64640209 */ /* 0x000fe20007800000 */
[----:B------:R-:W-:Y:S01]  /*3e70*/  FFMA R89, R91, R170, R172 ;  /* 0x000000aa5b597223 */ /* 0x000fe200000000ac */
[----:B------:R-:W-:Y:S01]  /*3e80*/  FFMA R91, R95, R174, R176 ;  /* 0x000000ae5f5b7223 */ /* 0x000fe200000000b0 */
[----:B------:R-:W-:Y:S01]  /*3e90*/  PRMT R126, R8, 0x7632, R126 ;  /* 0x00007632087e7816 */ /* 0x000fe2000000007e */
[----:B------:R-:W-:Y:S01]  /*3ea0*/  FFMA R95, R169, R178, R180 ;  /* 0x000000b2a95f7223 */ /* 0x000fe200000000b4 */
[----:B------:R-:W-:Y:S01]  /*3eb0*/  SHF.L.U32 R124, R124, 0x10, RZ ;  /* 0x000000107c7c7819 */ /* 0x000fe200000006ff */
[--C-:B------:R-:W-:Y:S01]  /*3ec0*/  FADD R93, R93, -R72.reuse ;  /* 0x800000485d5d7221 */ /* 0x100fe20000000000 */
[----:B------:R-:W-:Y:S01]  /*3ed0*/  PRMT R169, R45, 0x7632, R169 ;  /* 0x000076322da97816 */ /* 0x000fe200000000a9 */
[--C-:B------:R-:W-:Y:S01]  /*3ee0*/  FADD R97, R97, -R72.reuse ;  /* 0x8000004861617221 */ /* 0x100fe20000000000 */
[----:B------:R-:W-:Y:S01]  /*3ef0*/  @P0 FMNMX R100, R100, |R75|, !PT ;  /* 0x4000004b64640209 */ /* 0x000fe20007800000 */
[----:B------:R-:W-:Y:S01]  /*3f00*/  @P2 FADD R124, R124, 1 ;  /* 0x3f8000007c7c2421 */ /* 0x000fe20000000000 */
[----:B------:R-:W-:Y:S01]  /*3f10*/  SHF.L.U32 R126, R126, 0x10, RZ ;  /* 0x000000107e7e7819 */ /* 0x000fe200000006ff */
[----:B------:R-:W-:Y:S01]  /*3f20*/  FMUL R93, R0, R93 ;  /* 0x0000005d005d7220 */ /* 0x000fe20000400000 */
        /* <DEDUP_REMOVED lines=9> */
[----:B------:R-:W-:Y:S01]  /*3fc0*/  FFMA R97, R93, R124, R126 ;  /* 0x0000007c5d617223 */ /* 0x000fe2000000007e */
[----:B------:R-:W-:Y:S01]  /*3fd0*/  @P2 FADD R170, R170, 1 ;  /* 0x3f800000aaaa2421 */ /* 0x000fe20000000000 */
[----:B------:R-:W-:Y:S01]  /*3fe0*/  PRMT R124, R46, 0x7632, R124 ;  /* 0x000076322e7c7816 */ /* 0x000fe2000000007c */
[----:B------:R-:W-:Y:S01]  /*3ff0*/  IMAD.U32 R176, R171, 0x10000, RZ ;  /* 0x00010000abb07824 */ /* 0x000fe200078e00ff */
[----:B------:R-:W-:Y:S01]  /*4000*/  @P0 FMNMX R100, R100, |R77|, !PT ;  /* 0x4000004d64640209 */ /* 0x000fe20007800000 */
[----:B------:R-:W-:Y:S01]  /*4010*/  @P2 FADD R174, R174, 1 ;  /* 0x3f800000aeae2421 */ /* 0x000fe20000000000 */
[----:B------:R-:W-:Y:S01]  /*4020*/  SHF.L.U32 R178, R46, 0x10, RZ ;  /* 0x000000102eb27819 */ /* 0x000fe200000006ff */
[----:B------:R-:W-:Y:S01]  /*4030*/  FMUL R169, R0, R169 ;  /* 0x000000a900a97220 */ /* 0x000fe20000400000 */
[----:B------:R-:W-:Y:S01]  /*4040*/  FFMA R93, R99, R170, R172 ;  /* 0x000000aa635d7223 */ /* 0x000fe200000000ac */
[----:B------:R-:W-:Y:S01]  /*4050*/  PRMT R126, R10, 0x7632, R126 ;  /* 0x000076320a7e7816 */ /* 0x000fe2000000007e */
[----:B------:R-:W-:Y:S01]  /*4060*/  FMUL R135, R0, R135 ;  /* 0x0000008700877220 */ /* 0x000fe20000400000 */
[----:B------:R-:W-:Y:S01]  /*4070*/  SHF.L.U32 R124, R124, 0x10, RZ ;  /* 0x000000107c7c7819 */ /* 0x000fe200000006ff */
[----:B------:R-:W-:Y:S01]  /*4080*/  FFMA R99, R169, R174, R176 ;  /* 0x000000aea9637223 */ /* 0x000fe200000000b0 */
[----:B------:R-:W-:Y:S01]  /*4090*/  @P0 FMNMX R100, R100, |R78|, !PT ;  /* 0x4000004e64640209 */ /* 0x000fe20007800000 */
[----:B------:R-:W-:Y:S01]  /*40a0*/  @P2 FADD R178, R178, 1 ;  /* 0x3f800000b2b22421 */ /* 0x000fe20000000000 */
[----:B------:R-:W-:Y:S01]  /*40b0*/  SHF.L.U32 R180, R10, 0x10, RZ ;  /* 0x000000100ab47819 */ /* 0x000fe200000006ff */
[----:B------:R-:W-:Y:S01]  /*40c0*/  FADD R79, R79, -R72 ;  /* 0x800000484f4f7221 */ /* 0x000fe20000000000 */
[----:B------:R-:W-:Y:S01]  /*40d0*/  PRMT R169, R47, 0x7632, R169 ;  /* 0x000076322fa97816 */ /* 0x000fe200000000a9 */
[----:B------:R-:W-:Y:S01]  /*40e0*/  @P2 FADD R124, R124, 1 ;  /* 0x3f8000007c7c2421 */ /* 0x000fe20000000000 */
[----:B------:R-:W-:Y:S01]  /*40f0*/  SHF.L.U32 R126, R126, 0x10, RZ ;  /* 0x000000107e7e7819 */ /* 0x000fe200000006ff */
        /* <DEDUP_REMOVED lines=11> */
[C---:B------:R-:W-:Y:S01]  /*41b0*/  SHF.L.U32 R172, R11.reuse, 0x10, RZ ;  /* 0x000000100bac7819 */ /* 0x040fe200000006ff */
[----:B------:R-:W-:Y:S01]  /*41c0*/  @P2 FADD R170, R170, 1 ;  /* 0x3f800000aaaa2421 */ /* 0x000fe20000000000 */
[----:B------:R-:W-:Y:S01]  /*41d0*/  PRMT R124, R40, 0x7632, R124 ;  /* 0x00007632287c7816 */ /* 0x000fe2000000007c */
[----:B------:R-:W-:Y:S01]  /*41e0*/  FMUL R137, R0, R137 ;  /* 0x0000008900897220 */ /* 0x000fe20000400000 */
[----:B------:R-:W-:Y:S01]  /*41f0*/  PRMT R171, R11, 0x7632, R171 ;  /* 0x000076320bab7816 */ /* 0x000fe200000000ab */
[----:B------:R-:W-:Y:S01]  /*4200*/  @P2 FADD R178, R178, 1 ;  /* 0x3f800000b2b22421 */ /* 0x000fe20000000000 */
[----:B------:R-:W-:Y:S01]  /*4210*/  SHF.L.U32 R180, R4, 0x10, RZ ;  /* 0x0000001004b47819 */ /* 0x000fe200000006ff */
[----:B------:R-:W-:Y:S01]  /*4220*/  FMUL R169, R0, R169 ;  /* 0x000000a900a97220 */ /* 0x000fe20000400000 */
[----:B------:R-:W-:Y:S01]  /*4230*/  @P0 FMNMX R100, R100, |R84|, !PT ;  /* 0x4000005464640209 */ /* 0x000fe20007800000 */
[----:B------:R-:W-:Y:S01]  /*4240*/  FFMA R133, R137, R170, R172 ;  /* 0x000000aa89857223 */ /* 0x000fe200000000ac */
[----:B------:R-:W-:Y:S01]  /*4250*/  PRMT R126, R4, 0x7632, R126 ;  /* 0x00007632047e7816 */ /* 0x000fe2000000007e */
[----:B------:R-:W-:Y:S01]  /*4260*/  FADD R139, R139, -R72 ;  /* 0x800000488b8b7221 */ /* 0x000fe20000000000 */
[----:B------:R-:W-:Y:S01]  /*4270*/  SHF.L.U32 R124, R124, 0x10, RZ ;  /* 0x000000107c7c7819 */ /* 0x000fe200000006ff */
[----:B------:R-:W-:Y:S01]  /*4280*/  @P2 FADD R174, R174, 1 ;  /* 0x3f800000aeae2421 */ /* 0x000fe20000000000 */
        /* <DEDUP_REMOVED lines=8> */
[----:B------:R-:W-:Y:S01]  /*4310*/  ISETP.NE.AND P1, PT, RZ, UR6, PT ;  /* 0x00000006ff007c0c */ /* 0x000fe2000bf25270 */
[----:B------:R-:W-:Y:S01]  /*4320*/  FFMA R141, R141, R174, R176 ;  /* 0x000000ae8d8d7223 */ /* 0x000fe200000000b0 */
[----:B------:R-:W-:Y:S01]  /*4330*/  @P0 FMNMX R100, R100, |R90|, !PT ;  /* 0x4000005a64640209 */ /* 0x000fe20007800000 */
[----:B------:R-:W-:Y:S01]  /*4340*/  FADD R147, R147, -R72 ;  /* 0x8000004893937221 */ /* 0x000fe20000000000 */
[----:B------:R-:W-:Y:S01]  /*4350*/  SHF.L.U32 R174, R169, 0x10, RZ ;  /* 0x00000010a9ae7819 */ /* 0x000fe200000006ff */
[----:B------:R-:W-:Y:S01]  /*4360*/  FMUL R169, R0, R145 ;  /* 0x0000009100a97220 */ /* 0x000fe20000400000 */
[----:B------:R-:W-:Y:S01]  /*4370*/  PRMT R171, R5, 0x7632, R171 ;  /* 0x0000763205ab7816 */ /* 0x000fe200000000ab */
[----:B------:R-:W-:Y:S01]  /*4380*/  FFMA R145, R139, R124, R126 ;  /* 0x0000007c8b917223 */ /* 0x000fe2000000007e */
[----:B------:R-:W-:Y:S01]  /*4390*/  SHF.L.U32 R124, R42, 0x10, RZ ;  /* 0x000000102a7c7819 */ /* 0x000fe200000006ff */
[----:B------:R-:W-:Y:S01]  /*43a0*/  FADD R143, R143, -R72 ;  /* 0x800000488f8f7221 */ /* 0x000fe20000000000 */
[----:B------:R-:W-:Y:S01]  /*43b0*/  @P0 FMNMX R100, R100, |R92|, !PT ;  /* 0x4000005c64640209 */ /* 0x000fe20007800000 */
[----:B------:R-:W-:Y:S01]  /*43c0*/  IMAD.U32 R176, R171, 0x10000, RZ ;  /* 0x00010000abb07824 */ /* 0x000fe200078e00ff */
[----:B------:R-:W-:Y:S01]  /*43d0*/  SHF.L.U32 R170, R41, 0x10, RZ ;  /* 0x0000001029aa7819 */ /* 0x000fe200000006ff */
[----:B------:R-:W-:Y:S01]  /*43e0*/  @P2 FADD R174, R174, 1 ;  /* 0x3f800000aeae2421 */ /* 0x000fe20000000000 */
[----:B------:R-:W-:Y:S01]  /*43f0*/  SHF.L.U32 R126, R6, 0x10, RZ ;  /* 0x00000010067e7819 */ /* 0x000fe200000006ff */
[----:B------:R-:W-:Y:S01]  /*4400*/  @P2 FADD R124, R124, 1 ;  /* 0x3f8000007c7c2421 */ /* 0x000fe20000000000 */
[----:B------:R-:W-:Y:S01]  /*4410*/  @P0 FMNMX R100, R100, |R94|, !PT ;  /* 0x4000005e64640209 */ /* 0x000fe20007800000 */
[----:B------:R-:W-:Y:S01]  /*4420*/  FMUL R147, R0, R147 ;  /* 0x0000009300937220 */ /* 0x000fe20000400000 */
[----:B------:R-:W-:Y:S01]  /*4430*/  SHF.L.U32 R172, R5, 0x10, RZ ;  /* 0x0000001005ac7819 */ /* 0x000fe200000006ff */
[----:B------:R-:W-:Y:S01]  /*4440*/  @P1 FMUL R2, R2, R101 ;  /* 0x0000006502021220 */ /* 0x000fe20000400000 */
[----:B------:R-:W-:Y:S01]  /*4450*/  @P2 FADD R170, R170, 1 ;  /* 0x3f800000aaaa2421 */ /* 0x000fe20000000000 */
[----:B------:R-:W-:Y:S01]  /*4460*/  FMUL R143, R0, R143 ;  /* 0x0000008f008f7220 */ /* 0x000fe20000400000 */
[----:B------:R-:W-:Y:S01]  /*4470*/  FFMA R139, R169, R174, R176 ;  /* 0x000000aea98b7223 */ /* 0x000fe200000000b0 */
[-C--:B------:R-:W-:Y:S01]  /*4480*/  @P1 FMUL R73, R73, R101.reuse ;  /* 0x0000006549491220 */ /* 0x080fe20000400000 */
[----:B------:R-:W-:Y:S01]  /*4490*/  @P0 FMNMX R100, R100, |R96|, !PT ;  /* 0x4000006064640209 */ /* 0x000fe20007800000 */
[----:B------:R-:W-:Y:S01]  /*44a0*/  FFMA R147, R147, R124, R126 ;  /* 0x0000007c93937223 */ /* 0x000fe2000000007e */
[----:B------:R-:W-:Y:S01]  /*44b0*/  PRMT R169, R42, 0x7632, R169 ;  /* 0x000076322aa97816 */ /* 0x000fe200000000a9 */
[----:B------:R-:W-:Y:S01]  /*44c0*/  FADD R153, R153, -R72 ;  /* 0x8000004899997221 */ /* 0x000fe20000000000 */
[----:B------:R-:W-:Y:S01]  /*44d0*/  PRMT R124, R43, 0x7632, R124 ;  /* 0x000076322b7c7816 */ /* 0x000fe2000000007c */
[----:B------:R-:W-:Y:S01]  /*44e0*/  FFMA R143, R143, R170, R172 ;  /* 0x000000aa8f8f7223 */ /* 0x000fe200000000ac */
[----:B------:R-:W-:Y:S01]  /*44f0*/  F2FP.SATFINITE.E4M3.F32.PACK_AB_MERGE_C R2, RZ, R2, RZ ;  /* 0x00000002ff02723e */ /* 0x000fe200048070ff */
[-C--:B------:R-:W-:Y:S01]  /*4500*/  @P1 FMUL R3, R3, R101.reuse ;  /* 0x0000006503031220 */ /* 0x080fe20000400000 */
[----:B------:R-:W-:Y:S01]  /*4510*/  @P0 FMNMX R100, R100, |R98|, !PT ;  /* 0x4000006264640209 */ /* 0x000fe20007800000 */
[-C--:B------:R-:W-:Y:S01]  /*4520*/  @P1 FMUL R74, R74, R101.reuse ;  /* 0x000000654a4a1220 */ /* 0x080fe20000400000 */
[----:B------:R-:W-:Y:S01]  /*4530*/  SHF.L.U32 R170, R169, 0x10, RZ ;  /* 0x00000010a9aa7819 */ /* 0x000fe200000006ff */
[----:B------:R-:W-:Y:S01]  /*4540*/  @P1 FMUL R86, R86, R101 ;  /* 0x0000006556561220 */ /* 0x000fe20000400000 */
[----:B------:R-:W-:Y:S01]  /*4550*/  F2FP.SATFINITE.E4M3.F32.PACK_AB_MERGE_C R73, RZ, R73, RZ ;  /* 0x00000049ff49723e */ /* 0x000fe200048070ff */
[----:B------:R-:W-:Y:S01]  /*4560*/  @P1 FMUL R82, R82, R101 ;  /* 0x0000006552521220 */ /* 0x000fe20000400000 */
[----:B------:R-:W-:Y:S01]  /*4570*/  SHF.L.U32 R169, R124, 0x10, RZ ;  /* 0x000000107ca97819 */ /* 0x000fe200000006ff */
[----:B------:R-:W-:Y:S01]  /*4580*/  FMUL R124, R0, R153 ;  /* 0x00000099007c7220 */ /* 0x000fe20000400000 */
[----:B------:R-:W-:Y:S01]  /*4590*/  LOP3.LUT R153, R2, 0xff, RZ, 0xc0, !PT ;  /* 0x000000ff02997812 */ /* 0x000fe200078ec0ff */
[-C--:B------:R-:W-:Y:S01]  /*45a0*/  @P1 FMUL R84, R84, R101.reuse ;  /* 0x0000006554541220 */ /* 0x080fe20000400000 */
[----:B------:R-:W-:Y:S01]  /*45b0*/  @P0 FMNMX R100, R100, |R112|, !PT ;  /* 0x4000007064640209 */ /* 0x000fe20007800000 */
[----:B------:R-:W-:Y:S01]  /*45c0*/  @P2 FADD R169, R169, 1 ;  /* 0x3f800000a9a92421 */ /* 0x000fe20000000000 */
[----:B------:R-:W-:Y:S01]  /*45d0*/  SHF.L.U32 R2, R73, 0x8, RZ ;  /* 0x0000000849027819 */ /* 0x000fe200000006ff */
[-C--:B------:R-:W-:Y:S01]  /*45e0*/  @P1 FMUL R75, R75, R101.reuse ;  /* 0x000000654b4b1220 */ /* 0x080fe20000400000 */
[----:B------:R-:W-:Y:S01]  /*45f0*/  @P0 FMNMX R100, R100, |R114|, !PT ;  /* 0x4000007264640209 */ /* 0x000fe20007800000 */
[-C--:B------:R-:W-:Y:S01]  /*4600*/  @P1 FMUL R76, R76, R101.reuse ;  /* 0x000000654c4c1220 */ /* 0x080fe20000400000 */
[----:B------:R-:W-:Y:S01]  /*4610*/  LOP3.LUT R153, R153, 0xffff, R2, 0xf8, !PT ;  /* 0x0000ffff99997812 */ /* 0x000fe200078ef802 */
[----:B------:R-:W-:Y:S01]  /*4620*/  @P1 FMUL R88, R88, R101 ;  /* 0x0000006558581220 */ /* 0x000fe20000400000 */
        /* <DEDUP_REMOVED lines=8> */
[----:B------:R-:W-:Y:S01]  /*46b0*/  LOP3.LUT R3, R3, 0xffff, RZ, 0xc0, !PT ;  /* 0x0000ffff03037812 */ /* 0x000fe200078ec0ff */
        /* <DEDUP_REMOVED lines=11> */
[----:B------:R-:W-:Y:S01]  /*4770*/  PRMT R171, R6, 0x7632, R171 ;  /* 0x0000763206ab7816 */ /* 0x000fe200000000ab */
[-C--:B------:R-:W-:Y:S01]  /*4780*/  @P1 FMUL R116, R116, R101.reuse ;  /* 0x0000006574741220 */ /* 0x080fe20000400000 */
[----:B------:R-:W-:Y:S01]  /*4790*/  LOP3.LUT R2, R2, 0xff000000, R3, 0xf8, !PT ;  /* 0xff00000002027812 */ /* 0x000fe200078ef803 */
[----:B------:R-:W-:Y:S01]  /*47a0*/  IMAD.SHL.U32 R86, R86, 0x100, RZ ;  /* 0x0000010056567824 */ /* 0x000fe200078e00ff */
[----:B------:R-:W-:Y:S01]  /*47b0*/  PRMT R126, R7, 0x7632, R126 ;  /* 0x00007632077e7816 */ /* 0x000fe2000000007e */
[-C--:B------:R-:W-:Y:S01]  /*47c0*/  @P1 FMUL R78, R78, R101.reuse ;  /* 0x000000654e4e1220 */ /* 0x080fe20000400000 */
[----:B------:R-:W-:Y:S01]  /*47d0*/  F2FP.SATFINITE.E4M3.F32.PACK_AB_MERGE_C R3, RZ, R82, RZ ;  /* 0x00000052ff03723e */ /* 0x000fe200048070ff */
[--C-:B------:R-:W-:Y:S01]  /*47e0*/  FADD R149, R149, -R72.reuse ;  /* 0x8000004895957221 */ /* 0x100fe20000000000 */
[----:B------:R-:W-:Y:S01]  /*47f0*/  @P0 FMNMX R100, R100, |R122|, !PT ;  /* 0x4000007a64640209 */ /* 0x000fe20007800000 */
[----:B------:R-:W-:Y:S01]  /*4800*/  @P1 FMUL R122, R122, R101 ;  /* 0x000000657a7a1220 */ /* 0x000fe20000400000 */
[----:B------:R-:W-:Y:S01]  /*4810*/  SHF.L.U32 R172, R171, 0x10, RZ ;  /* 0x00000010abac7819 */ /* 0x000fe200000006ff */
[----:B------:R-:W-:Y:S01]  /*4820*/  @P2 FADD R170, R170, 1 ;  /* 0x3f800000aaaa2421 */ /* 0x000fe20000000000 */
[----:B------:R-:W-:Y:S01]  /*4830*/  SHF.L.U32 R171, R126, 0x10, RZ ;  /* 0x000000107eab7819 */ /* 0x000fe200000006ff */
[----:B------:R-:W-:Y:S01]  /*4840*/  FADD R151, R151, -R72 ;  /* 0x8000004897977221 */ /* 0x000fe20000000000 */
[----:B------:R-:W-:Y:S01]  /*4850*/  LOP3.LUT R3, R3, 0xff, RZ, 0xc0, !PT ;  /* 0x000000ff03037812 */ /* 0x000fe200078ec0ff */
[----:B------:R-:W-:Y:S01]  /*4860*/  FMUL R149, R0, R149 ;  /* 0x0000009500957220 */ /* 0x000fe20000400000 */
[----:B------:R-:W-:Y:S01]  /*4870*/  @P0 FMNMX R100, R100, |R132|, !PT ;  /* 0x4000008464640209 */ /* 0x000fe20007800000 */
[----:B------:R-:W-:Y:S01]  /*4880*/  FFMA R73, R124, R169, R171 ;  /* 0x000000a97c497223 */ /* 0x000fe200000000ab */
[----:B------:R-:W-:Y:S01]  /*4890*/  F2FP.SATFINITE.E4M3.F32.PACK_AB_MERGE_C R84, RZ, R84, RZ ;  /* 0x00000054ff54723e */ /* 0x000fe200048070ff */
[----:B------:R-:W-:Y:S01]  /*48a0*/  @P1 FMUL R132, R132, R101 ;  /* 0x0000006584841220 */ /* 0x000fe20000400000 */
[----:B------:R-:W-:Y:S01]  /*48b0*/  LOP3.LUT R86, R3, 0xffff, R86, 0xf8, !PT ;  /* 0x0000ffff03567812 */ /* 0x000fe200078ef856 */
[----:B------:R-:W-:Y:S01]  /*48c0*/  FMUL R151, R0, R151 ;  /* 0x0000009700977220 */ /* 0x000fe20000400000 */
[----:B------:R-:W-:Y:S01]  /*48d0*/  @P0 FMNMX R100, R100, |R134|, !PT ;  /* 0x4000008664640209 */ /* 0x000fe20007800000 */
[----:B------:R-:W-:Y:S01]  /*48e0*/  @P1 FMUL R134, R134, R101 ;  /* 0x0000006586861220 */ /* 0x000fe20000400000 */
[----:B------:R-:W-:Y:S01]  /*48f0*/  SHF.L.U32 R3, R84, 0x10, RZ ;  /* 0x0000001054037819 */ /* 0x000fe200000006ff */
[----:B------:R-:W-:Y:S01]  /*4900*/  FFMA R149, R149, R170, R172 ;  /* 0x000000aa95957223 */ /* 0x000fe200000000ac */
[----:B------:R-:W-:-:S02]  /*4910*/  LOP3.LUT R124, R109, 0xffffff00, RZ, 0xc0, !PT ;  /* 0xffffff006d7c7812 */ /* 0x000fc400078ec0ff */
[----:B------:R-:W-:Y:S02]  /*4920*/  F2FP.SATFINITE.E4M3.F32.PACK_AB_MERGE_C R75, RZ, R75, RZ ;  /* 0x0000004bff4b723e */ /* 0x000fe400048070ff */
        /* <DEDUP_REMOVED lines=10> */
[----:B------:R-:W-:Y:S02]  /*49d0*/  F2FP.SATFINITE.E4M3.F32.PACK_AB_MERGE_C R77, RZ, R77, RZ ;  /* 0x0000004dff4d723e */ /* 0x000fe400048070ff */
[----:B------:R-:W-:Y:S02]  /*49e0*/  LOP3.LUT R3, R3, 0xffff, RZ, 0xc0, !PT ;  /* 0x0000ffff03037812 */ /* 0x000fe400078ec0ff */
[----:B------:R-:W-:Y:S01]  /*49f0*/  @P0 FMNMX R100, R100, |R140|, !PT ;  /* 0x4000008c64640209 */ /* 0x000fe20007800000 */
[----:B------:R-:W-:Y:S01]  /*4a00*/  @P1 FMUL R140, R140, R101 ;  /* 0x000000658c8c1220 */ /* 0x000fe20000400000 */
[----:B------:R-:W-:-:S02]  /*4a10*/  LOP3.LUT R74, R75, 0xff00, R74, 0xf8, !PT ;  /* 0x0000ff004b4a7812 */ /* 0x000fc400078ef84a */
[----:B------:R-:W-:Y:S02]  /*4a20*/  SHF.L.U32 R77, R77, 0x10, RZ ;  /* 0x000000104d4d7819 */ /* 0x000fe400000006ff */
[----:B------:R-:W-:Y:S02]  /*4a30*/  SHF.L.U32 R3, R3, 0x18, RZ ;  /* 0x0000001803037819 */ /* 0x000fe400000006ff */
[----:B------:R-:W-:Y:S02]  /*4a40*/  LOP3.LUT R127, R127, 0xffffff00, RZ, 0xc0, !PT ;  /* 0xffffff007f7f7812 */ /* 0x000fe400078ec0ff */
[----:B------:R-:W-:Y:S02]  /*4a50*/  F2FP.SATFINITE.E4M3.F32.PACK_AB_MERGE_C R90, RZ, R90, RZ ;  /* 0x0000005aff5a723e */ /* 0x000fe400048070ff */
[----:B------:R-:W-:Y:S01]  /*4a60*/  @P0 FMNMX R100, R100, |R142|, !PT ;  /* 0x4000008e64640209 */ /* 0x000fe20007800000 */
[----:B------:R-:W-:Y:S01]  /*4a70*/  @P1 FMUL R142, R142, R101 ;  /* 0x000000658e8e1220 */ /* 0x000fe20000400000 */
[----:B------:R-:W-:-:S02]  /*4a80*/  LOP3.LUT R77, R74, 0xff0000, R77, 0xf8, !PT ;  /* 0x00ff00004a4d7812 */ /* 0x000fc400078ef84d */
[----:B------:R-:W-:Y:S02]  /*4a90*/  LOP3.LUT R126, R86, 0xff000000, R3, 0xf8, !PT ;  /* 0xff000000567e7812 */ /* 0x000fe400078ef803 */
        /* <DEDUP_REMOVED lines=57> */
[----:B------:R-:W-:Y:S01]  /*4e30*/  @P0 FMNMX R100, R100, |R159|, !PT ;  /* 0x4000009f64640209 */ /* 0x000fe20007800000 */
[----:B------:R-:W-:Y:S01]  /*4e40*/  @P1 FMUL R159, R159, R101 ;  /* 0x000000659f9f1220 */ /* 0x000fe20000400000 */
[----:B------:R-:W-:Y:S02]  /*4e50*/  F2FP.SATFINITE.E4M3.F32.PACK_AB_MERGE_C R132, RZ, R132, RZ ;  /* 0x00000084ff84723e */ /* 0x000fe400048070ff */
[----:B------:R-:W-:-:S02]  /*4e60*/  LOP3.LUT R138, R138, 0xff0000, R3, 0xf8, !PT ;  /* 0x00ff00008a8a7812 */ /* 0x000fc400078ef803 */
[----:B------:R-:W-:Y:S02]  /*4e70*/  F2FP.SATFINITE.E4M3.F32.PACK_AB_MERGE_C R3, RZ, R140, RZ ;  /* 0x0000008cff03723e */ /* 0x000fe400048070ff */
[----:B------:R-:W-:Y:S01]  /*4e80*/  @P0 FMNMX R100, R100, |R160|, !PT ;  /* 0x400000a064640209 */ /* 0x000fe20007800000 */
[-C--:B------:R-:W-:Y:S01]  /*4e90*/  @P1 FMUL R160, R160, R101.reuse ;  /* 0x00000065a0a01220 */ /* 0x080fe20000400000 */
[----:B------:R-:W-:Y:S02]  /*4ea0*/  LOP3.LUT R132, R132, 0xffff, RZ, 0xc0, !PT ;  /* 0x0000ffff84847812 */ /* 0x000fe400078ec0ff */
[----:B------:R-:W-:Y:S02]  /*4eb0*/  F2FP.SATFINITE.E4M3.F32.PACK_AB_MERGE_C R74, RZ, R116, RZ ;  /* 0x00000074ff4a723e */ /* 0x000fe400048070ff */
[----:B------:R-:W-:Y:S02]  /*4ec0*/  LOP3.LUT R3, R3, 0xffff, RZ, 0xc0, !PT ;  /* 0x0000ffff03037812 */ /* 0x000fe400078ec0ff */
[----:B------:R-:W-:Y:S01]  /*4ed0*/  @P0 FMNMX R100, R100, |R162|, !PT ;  /* 0x400000a264640209 */ /* 0x000fe20007800000 */
[----:B------:R-:W-:Y:S01]  /*4ee0*/  @P1 FMUL R162, R162, R101 ;  /* 0x00000065a2a21220 */ /* 0x000fe20000400000 */
[----:B------:R-:W-:-:S02]  /*4ef0*/  SHF.L.U32 R125, R132, 0x18, RZ ;  /* 0x00000018847d7819 */ /* 0x000fc400000006ff */
[----:B------:R-:W-:Y:S02]  /*4f00*/  LOP3.LUT R74, R74, 0xffff, RZ, 0xc0, !PT ;  /* 0x0000ffff4a4a7812 */ /* 0x000fe400078ec0ff */
[----:B------:R-:W-:Y:S02]  /*4f10*/  SHF.L.U32 R3, R3, 0x18, RZ ;  /* 0x0000001803037819 */ /* 0x000fe400000006ff */
[----:B------:R-:W-:Y:S01]  /*4f20*/  @P0 FMNMX R100, R100, |R161|, !PT ;  /* 0x400000a164640209 */ /* 0x000fe20007800000 */
[----:B------:R-:W-:Y:S01]  /*4f30*/  @P1 FMUL R161, R161, R101 ;  /* 0x00000065a1a11220 */ /* 0x000fe20000400000 */
[----:B------:R-:W-:Y:S02]  /*4f40*/  LOP3.LUT R125, R122, R125, RZ, 0xfc, !PT ;  /* 0x0000007d7a7d7212 */ /* 0x000fe400078efcff */
[----:B------:R-:W-:Y:S02]  /*4f50*/  SHF.L.U32 R74, R74, 0x18, RZ ;  /* 0x000000184a4a7819 */ /* 0x000fe400000006ff */
[----:B------:R-:W-:-:S02]  /*4f60*/  LOP3.LUT R122, R138, 0xff000000, R3, 0xf8, !PT ;  /* 0xff0000008a7a7812 */ /* 0x000fc400078ef803 */
[----:B------:R-:W-:Y:S01]  /*4f70*/  @P0 FMNMX R100, R100, |R163|, !PT ;  /* 0x400000a364640209 */ /* 0x000fe20007800000 */
[----:B------:R-:W-:Y:S01]  /*4f80*/  @P1 FMUL R163, R163, R101 ;  /* 0x00000065a3a31220 */ /* 0x000fe20000400000 */
[----:B------:R-:W-:Y:S02]  /*4f90*/  LOP3.LUT R123, R123, 0xffffff00, RZ, 0xc0, !PT ;  /* 0xffffff007b7b7812 */ /* 0x000fe400078ec0ff */
[----:B------:R-:W-:Y:S02]  /*4fa0*/  F2FP.SATFINITE.E4M3.F32.PACK_AB_MERGE_C R142, RZ, R142, RZ ;  /* 0x0000008eff8e723e */ /* 0x000fe400048070ff */
[----:B------:R-:W-:Y:S02]  /*4fb0*/  F2FP.SATFINITE.E4M3.F32.PACK_AB_MERGE_C R3, RZ, R150, RZ ;  /* 0x00000096ff03723e */ /* 0x000fe400048070ff */
[----:B------:R-:W-:Y:S02]  /*4fc0*/  F2FP.SATFINITE.E4M3.F32.PACK_AB_MERGE_C R152, RZ, R152, RZ ;  /* 0x00000098ff98723e */ /* 0x000fe400048070ff */
[----:B------:R-:W-:-:S02]  /*4fd0*/  LOP3.LUT R124, R75, 0xff000000, R74, 0xf8, !PT ;  /* 0xff0000004b7c7812 */ /* 0x000fc400078ef84a */
[----:B------:R-:W-:Y:S01]  /*4fe0*/  @P0 FMNMX R100, R100, |R164|, !PT ;  /* 0x400000a464640209 */ /* 0x000fe20007800000 */
[-C--:B------:R-:W-:Y:S01]  /*4ff0*/  @P1 FMUL R164, R164, R101.reuse ;  /* 0x00000065a4a41220 */ /* 0x080fe20000400000 */
[----:B------:R-:W-:Y:S02]  /*5000*/  LOP3.LUT R75, R123, 0xffff, R142, 0xf8, !PT ;  /* 0x0000ffff7b4b7812 */ /* 0x000fe400078ef88e */
[----:B------:R-:W-:Y:S02]  /*5010*/  F2FP.SATFINITE.E4M3.F32.PACK_AB_MERGE_C R74, RZ, R144, RZ ;  /* 0x00000090ff4a723e */ /* 0x000fe400048070ff */
[----:B------:R-:W-:Y:S02]  /*5020*/  LOP3.LUT R3, R3, 0xff, RZ, 0xc0, !PT ;  /* 0x000000ff03037812 */ /* 0x000fe400078ec0ff */
[----:B------:R-:W-:Y:S02]  /*5030*/  SHF.L.U32 R152, R152, 0x8, RZ ;  /* 0x0000000898987819 */ /* 0x000fe400000006ff */
[----:B------:R-:W-:Y:S01]  /*5040*/  @P0 FMNMX R100, R100, |R80|, !PT ;  /* 0x4000005064640209 */ /* 0x000fe20007800000 */
[----:B------:R-:W-:Y:S01]  /*5050*/  @P1 FMUL R80, R80, R101 ;  /* 0x0000006550501220 */ /* 0x000fe20000400000 */
[----:B------:R-:W-:-:S02]  /*5060*/  LOP3.LUT R75, R75, 0xff, RZ, 0xc0, !PT ;  /* 0x000000ff4b4b7812 */ /* 0x000fc400078ec0ff */
[----:B------:R-:W-:Y:S02]  /*5070*/  PRMT R74, R74, 0x7104, RZ ;  /* 0x000071044a4a7816 */ /* 0x000fe400000000ff */
[----:B------:R-:W-:Y:S02]  /*5080*/  F2FP.SATFINITE.E4M3.F32.PACK_AB_MERGE_C R146, RZ, R146, RZ ;  /* 0x00000092ff92723e */ /* 0x000fe400048070ff */
[----:B------:R-:W-:Y:S02]  /*5090*/  LOP3.LUT R152, R3, 0xffff, R152, 0xf8, !PT ;  /* 0x0000ffff03987812 */ /* 0x000fe400078ef898 */
[----:B------:R-:W-:Y:S02]  /*50a0*/  F2FP.SATFINITE.E4M3.F32.PACK_AB_MERGE_C R3, RZ, R154, RZ ;  /* 0x0000009aff03723e */ /* 0x000fe400048070ff */
        /* <DEDUP_REMOVED lines=30> */
[----:B------:R-:W-:-:S02]  /*5290*/  LOP3.LUT R120, R75, 0xff000000, R74, 0xf8, !PT ;  /* 0xff0000004b787812 */ /* 0x000fc400078ef84a */
[----:B------:R-:W-:Y:S02]  /*52a0*/  F2FP.SATFINITE.E4M3.F32.PACK_AB_MERGE_C R3, RZ, R160, RZ ;  /* 0x000000a0ff03723e */ /* 0x000fe400048070ff */
[----:B------:R-:W-:Y:S02]  /*52b0*/  F2FP.SATFINITE.E4M3.F32.PACK_AB_MERGE_C R162, RZ, R162, RZ ;  /* 0x000000a2ffa2723e */ /* 0x000fe400048070ff */
[----:B------:R-:W-:Y:S01]  /*52c0*/  @P0 FMNMX R100, R100, |R87|, !PT ;  /* 0x4000005764640209 */ /* 0x000fe20007800000 */
[----:B------:R-:W-:Y:S01]  /*52d0*/  @P1 FMUL R87, R87, R101 ;  /* 0x0000006557571220 */ /* 0x000fe20000400000 */
[----:B------:R-:W-:Y:S02]  /*52e0*/  LOP3.LUT R75, R119, 0xffff, R164, 0xf8, !PT ;  /* 0x0000ffff774b7812 */ /* 0x000fe400078ef8a4 */
[----:B------:R-:W-:Y:S02]  /*52f0*/  F2FP.SATFINITE.E4M3.F32.PACK_AB_MERGE_C R74, RZ, R80, RZ ;  /* 0x00000050ff4a723e */ /* 0x000fe400048070ff */
[----:B------:R-:W-:-:S02]  /*5300*/  LOP3.LUT R3, R3, 0xff, RZ, 0xc0, !PT ;  /* 0x000000ff03037812 */ /* 0x000fc400078ec0ff */
[----:B------:R-:W-:Y:S02]  /*5310*/  SHF.L.U32 R162, R162, 0x8, RZ ;  /* 0x00000008a2a27819 */ /* 0x000fe400000006ff */
[----:B------:R-:W-:Y:S01]  /*5320*/  @P0 FMNMX R100, R100, |R168|, !PT ;  /* 0x400000a864640209 */ /* 0x000fe20007800000 */
[----:B------:R-:W-:Y:S01]  /*5330*/  @P1 FMUL R168, R168, R101 ;  /* 0x00000065a8a81220 */ /* 0x000fe20000400000 */
[----:B------:R-:W-:Y:S02]  /*5340*/  F2FP.SATFINITE.E4M3.F32.PACK_AB_MERGE_C R161, RZ, R161, RZ ;  /* 0x000000a1ffa1723e */ /* 0x000fe400048070ff */
[----:B------:R-:W-:Y:S02]  /*5350*/  LOP3.LUT R75, R75, 0xff, RZ, 0xc0, !PT ;  /* 0x000000ff4b4b7812 */ /* 0x000fe400078ec0ff */
[----:B------:R-:W-:Y:S02]  /*5360*/  PRMT R74, R74, 0x7104, RZ ;  /* 0x000071044a4a7816 */ /* 0x000fe400000000ff */
[----:B------:R-:W-:-:S02]  /*5370*/  F2FP.SATFINITE.E4M3.F32.PACK_AB_MERGE_C R165, RZ, R165, RZ ;  /* 0x000000a5ffa5723e */ /* 0x000fc400048070ff */
[----:B------:R-:W-:Y:S02]  /*5380*/  LOP3.LUT R162, R3, 0xffff, R162, 0xf8, !PT ;  /* 0x0000ffff03a27812 */ /* 0x000fe400078ef8a2 */
[----:B------:R-:W-:Y:S01]  /*5390*/  @P0 FMNMX R100, R100, |R83|, !PT ;  /* 0x4000005364640209 */ /* 0x000fe20007800000 */
[----:B------:R-:W-:Y:S01]  /*53a0*/  @P1 FMUL R83, R83, R101 ;  /* 0x0000006553531220 */ /* 0x000fe20000400000 */
[----:B------:R-:W-:Y:S02]  /*53b0*/  SHF.L.U32 R3, R161, 0x10, RZ ;  /* 0x00000010a1037819 */ /* 0x000fe400000006ff */
[----:B------:R-:W-:Y:S02]  /*53c0*/  LOP3.LUT R74, R75, 0xff00, R74, 0xf8, !PT ;  /* 0x0000ff004b4a7812 */ /* 0x000fe400078ef84a */
[----:B------:R-:W-:Y:S02]  /*53d0*/  SHF.L.U32 R165, R165, 0x10, RZ ;  /* 0x00000010a5a57819 */ /* 0x000fe400000006ff */
[----:B------:R-:W-:-:S02]  /*53e0*/  F2FP.SATFINITE.E4M3.F32.PACK_AB_MERGE_C R166, RZ, R166, RZ ;  /* 0x000000a6ffa6723e */ /* 0x000fc400048070ff */
[----:B------:R-:W-:Y:S02]  /*53f0*/  F2FP.SATFINITE.E4M3.F32.PACK_AB_MERGE_C R163, RZ, R163, RZ ;  /* 0x000000a3ffa3723e */ /* 0x000fe400048070ff */
[----:B------:R-:W-:Y:S01]  /*5400*/  @P0 FMNMX R100, R100, |R89|, !PT ;  /* 0x4000005964640209 */ /* 0x000fe20007800000 */
[----:B------:R-:W-:Y:S01]  /*5410*/  @P1 FMUL R89, R89, R101 ;  /* 0x0000006559591220 */ /* 0x000fe20000400000 */
[----:B------:R-:W-:Y:S02]  /*5420*/  LOP3.LUT R162, R162, 0xff0000, R3, 0xf8, !PT ;  /* 0x00ff0000a2a27812 */ /* 0x000fe400078ef803 */
[----:B------:R-:W-:Y:S02]  /*5430*/  LOP3.LUT R76, R74, 0xff0000, R165, 0xf8, !PT ;  /* 0x00ff00004a4c7812 */ /* 0x000fe400078ef8a5 */
[----:B------:R-:W-:Y:S02]  /*5440*/  LOP3.LUT R166, R166, 0xffff, RZ, 0xc0, !PT ;  /* 0x0000ffffa6a67812 */ /* 0x000fe400078ec0ff */
[----:B------:R-:W-:-:S02]  /*5450*/  LOP3.LUT R3, R163, 0xffff, RZ, 0xc0, !PT ;  /* 0x0000ffffa3037812 */ /* 0x000fc400078ec0ff */
[----:B------:R-:W-:Y:S02]  /*5460*/  F2FP.SATFINITE.E4M3.F32.PACK_AB_MERGE_C R74, RZ, R167, RZ ;  /* 0x000000a7ff4a723e */ /* 0x000fe400048070ff */
[----:B------:R-:W-:Y:S02]  /*5470*/  F2FP.SATFINITE.E4M3.F32.PACK_AB_MERGE_C R81, RZ, R81, RZ ;  /* 0x00000051ff51723e */ /* 0x000fe400048070ff */
[----:B------:R-:W-:Y:S01]  /*5480*/  @P0 FMNMX R100, R100, |R91|, !PT ;  /* 0x4000005b64640209 */ /* 0x000fe20007800000 */
[----:B------:R-:W-:Y:S01]  /*5490*/  @P1 FMUL R91, R91, R101 ;  /* 0x000000655b5b1220 */ /* 0x000fe20000400000 */
[----:B------:R-:W-:Y:S02]  /*54a0*/  SHF.L.U32 R119, R166, 0x18, RZ ;  /* 0x00000018a6777819 */ /* 0x000fe400000006ff */
[----:B------:R-:W-:Y:S02]  /*54b0*/  SHF.L.U32 R3, R3, 0x18, RZ ;  /* 0x0000001803037819 */ /* 0x000fe400000006ff */
[----:B------:R-:W-:-:S02]  /*54c0*/  LOP3.LUT R74, R74, 0xff, RZ, 0xc0, !PT ;  /* 0x000000ff4a4a7812 */ /* 0x000fc400078ec0ff */
[----:B------:R-:W-:Y:S02]  /*54d0*/  SHF.L.U32 R81, R81, 0x8, RZ ;  /* 0x0000000851517819 */ /* 0x000fe400000006ff */
[----:B------:R-:W-:Y:S01]  /*54e0*/  @P0 FMNMX R100, R100, |R95|, !PT ;  /* 0x4000005f64640209 */ /* 0x000fe20007800000 */
[----:B------:R-:W-:Y:S01]  /*54f0*/  @P1 FMUL R95, R95, R101 ;  /* 0x000000655f5f1220 */ /* 0x000fe20000400000 */
[----:B------:R-:W-:Y:S02]  /*5500*/  LOP3.LUT R119, R76, R119, RZ, 0xfc, !PT ;  /* 0x000000774c777212 */ /* 0x000fe400078efcff */
[----:B------:R-:W-:Y:S02]  /*5510*/  LOP3.LUT R118, R162, 0xff000000, R3, 0xf8, !PT ;  /* 0xff000000a2767812 */ /* 0x000fe400078ef803 */
[----:B------:R-:W-:Y:S02]  /*5520*/  LOP3.LUT R76, R74, 0xffff, R81, 0xf8, !PT ;  /* 0x0000ffff4a4c7812 */ /* 0x000fe400078ef851 */
[----:B------:R-:W-:-:S02]  /*5530*/  F2FP.SATFINITE.E4M3.F32.PACK_AB_MERGE_C R3, RZ, R85, RZ ;  /* 0x00000055ff03723e */ /* 0x000fc400048070ff */
[----:B------:R-:W-:Y:S02]  /*5540*/  F2FP.SATFINITE.E4M3.F32.PACK_AB_MERGE_C R74, RZ, R87, RZ ;  /* 0x00000057ff4a723e */ /* 0x000fe400048070ff */
[----:B------:R-:W-:Y:S01]  /*5550*/  @P0 FMNMX R100, R100, |R97|, !PT ;  /* 0x4000006164640209 */ /* 0x000fe20007800000 */
[----:B------:R-:W-:Y:S01]  /*5560*/  @P1 FMUL R97, R97, R101 ;  /* 0x0000006561611220 */ /* 0x000fe20000400000 */
[----:B------:R-:W-:Y:S02]  /*5570*/  SHF.L.U32 R3, R3, 0x10, RZ ;  /* 0x0000001003037819 */ /* 0x000fe400000006ff */
[----:B------:R-:W-:Y:S02]  /*5580*/  LOP3.LUT R74, R74, 0xffff, RZ, 0xc0, !PT ;  /* 0x0000ffff4a4a7812 */ /* 0x000fe400078ec0ff */
[----:B------:R-:W-:Y:S02]  /*5590*/  LOP3.LUT R117, R117, 0xffffff00, RZ, 0xc0, !PT ;  /* 0xffffff0075757812 */ /* 0x000fe400078ec0ff */
[----:B------:R-:W-:-:S02]  /*55a0*/  F2FP.SATFINITE.E4M3.F32.PACK_AB_MERGE_C R168, RZ, R168, RZ ;  /* 0x000000a8ffa8723e */ /* 0x000fc400048070ff */
[----:B------:R-:W-:Y:S01]  /*55b0*/  @P0 FMNMX R100, R100, |R93|, !PT ;  /* 0x4000005d64640209 */ /* 0x000fe20007800000 */
[----:B------:R-:W-:Y:S01]  /*55c0*/  @P1 FMUL R93, R93, R101 ;  /* 0x000000655d5d1220 */ /* 0x000fe20000400000 */
[----:B------:R-:W-:Y:S02]  /*55d0*/  LOP3.LUT R3, R76, 0xff0000, R3, 0xf8, !PT ;  /* 0x00ff00004c037812 */ /* 0x000fe400078ef803 */
[----:B------:R-:W-:Y:S02]  /*55e0*/  SHF.L.U32 R74, R74, 0x18, RZ ;  /* 0x000000184a4a7819 */ /* 0x000fe400000006ff */
[----:B------:R-:W-:Y:S02]  /*55f0*/  F2FP.SATFINITE.E4M3.F32.PACK_AB_MERGE_C R78, RZ, R78, RZ ;  /* 0x0000004eff4e723e */ /* 0x000fe400048070ff */
[----:B------:R-:W-:Y:S02]  /*5600*/  LOP3.LUT R76, R117, 0xffff, R168, 0xf8, !PT ;  /* 0x0000ffff754c7812 */ /* 0x000fe400078ef8a8 */
[----:B------:R-:W-:-:S02]  /*5610*/  F2FP.SATFINITE.E4M3.F32.PACK_AB_MERGE_C R83, RZ, R83, RZ ;  /* 0x00000053ff53723e */ /* 0x000fc400048070ff */
[----:B------:R-:W-:Y:S01]  /*5620*/  @P0 FMNMX R100, R100, |R99|, !PT ;  /* 0x4000006364640209 */ /* 0x000fe20007800000 */
[----:B------:R-:W-:Y:S01]  /*5630*/  @P1 FMUL R99, R99, R101 ;  /* 0x0000006563631220 */ /* 0x000fe20000400000 */
[----:B------:R-:W-:Y:S02]  /*5640*/  LOP3.LUT R116, R3, 0xff000000, R74, 0xf8, !PT ;  /* 0xff00000003747812 */ /* 0x000fe400078ef84a */
[----:B------:R-:W-:Y:S02]  /*5650*/  LOP3.LUT R78, R78, 0xffff, RZ, 0xc0, !PT ;  /* 0x0000ffff4e4e7812 */ /* 0x000fe400078ec0ff */
[----:B------:R-:W-:Y:S02]  /*5660*/  LOP3.LUT R76, R76, 0xff, RZ, 0xc0, !PT ;  /* 0x000000ff4c4c7812 */ /* 0x000fe400078ec0ff */
[----:B------:R-:W-:Y:S02]  /*5670*/  PRMT R3, R83, 0x7104, RZ ;  /* 0x0000710453037816 */ /* 0x000fe400000000ff */
[----:B------:R-:W-:Y:S01]  /*5680*/  @P0 FMNMX R100, R100, |R135|, !PT ;  /* 0x4000008764640209 */ /* 0x000fe20007800000 */
[----:B------:R-:W-:Y:S01]  /*5690*/  @P1 FMUL R135, R135, R101 ;  /* 0x0000006587871220 */ /* 0x000fe20000400000 */
[----:B------:R-:W-:-:S02]  /*56a0*/  F2FP.SATFINITE.E4M3.F32.PACK_AB_MERGE_C R74, RZ, R95, RZ ;  /* 0x0000005fff4a723e */ /* 0x000fc400048070ff */
[----:B------:R-:W-:Y:S02]  /*56b0*/  F2FP.SATFINITE.E4M3.F32.PACK_AB_MERGE_C R97, RZ, R97, RZ ;  /* 0x00000061ff61723e */ /* 0x000fe400048070ff */
[----:B------:R-:W-:Y:S02]  /*56c0*/  SHF.L.U32 R78, R78, 0x18, RZ ;  /* 0x000000184e4e7819 */ /* 0x000fe400000006ff */
[----:B------:R-:W-:Y:S02]  /*56d0*/  LOP3.LUT R76, R76, 0xff00, R3, 0xf8, !PT ;  /* 0x0000ff004c4c7812 */ /* 0x000fe400078ef803 */
[----:B------:R-:W-:Y:S01]  /*56e0*/  @P0 FMNMX R100, R100, |R79|, !PT ;  /* 0x4000004f64640209 */ /* 0x000fe20007800000 */
[----:B------:R-:W-:Y:S01]  /*56f0*/  @P1 FMUL R79, R79, R101 ;  /* 0x000000654f4f1220 */ /* 0x000fe20000400000 */
[----:B------:R-:W-:Y:S02]  /*5700*/  LOP3.LUT R74, R74, 0xff, RZ, 0xc0, !PT ;  /* 0x000000ff4a4a7812 */ /* 0x000fe400078ec0ff */
[----:B------:R-:W-:-:S02]  /*5710*/  SHF.L.U32 R97, R97, 0x8, RZ ;  /* 0x0000000861617819 */ /* 0x000fc400000006ff */
[----:B------:R-:W-:Y:S02]  /*5720*/  F2FP.SATFINITE.E4M3.F32.PACK_AB_MERGE_C R3, RZ, R93, RZ ;  /* 0x0000005dff03723e */ /* 0x000fe400048070ff */
[----:B------:R-:W-:Y:S02]  /*5730*/  LOP3.LUT R109, R77, R78, RZ, 0xfc, !PT ;  /* 0x0000004e4d6d7212 */ /* 0x000fe400078efcff */
        /* <DEDUP_REMOVED lines=11> */
[----:B------:R-:W-:-:S02]  /*57f0*/  LOP3.LUT R74, R74, 0xff, RZ, 0xc0, !PT ;  /* 0x000000ff4a4a7812 */ /* 0x000fc400078ec0ff */
[----:B------:R-:W-:Y:S02]  /*5800*/  PRMT R3, R3, 0x7104, RZ ;  /* 0x0000710403037816 */ /* 0x000fe400000000ff */
[----:B------:R-:W-:Y:S02]  /*5810*/  F2FP.SATFINITE.E4M3.F32.PACK_AB_MERGE_C R133, RZ, R133, RZ ;  /* 0x00000085ff85723e */ /* 0x000fe400048070ff */
[----:B------:R-:W-:Y:S01]  /*5820*/  @P0 FMNMX R100, R100, |R137|, !PT ;  /* 0x4000008964640209 */ /* 0x000fe20007800000 */
[----:B------:R-:W-:Y:S01]  /*5830*/  @P1 FMUL R137, R137, R101 ;  /* 0x0000006589891220 */ /* 0x000fe20000400000 */
[----:B------:R-:W-:Y:S02]  /*5840*/  F2FP.SATFINITE.E4M3.F32.PACK_AB_MERGE_C R141, RZ, R141, RZ ;  /* 0x0000008dff8d723e */ /* 0x000fe400048070ff */
[----:B------:R-:W-:Y:S02]  /*5850*/  LOP3.LUT R74, R74, 0xff00, R3, 0xf8, !PT ;  /* 0x0000ff004a4a7812 */ /* 0x000fe400078ef803 */
[----:B------:R-:W-:-:S02]  /*5860*/  SHF.L.U32 R133, R133, 0x10, RZ ;  /* 0x0000001085857819 */ /* 0x000fc400000006ff */
[----:B------:R-:W-:Y:S01]  /*5870*/  @P0 FMNMX R100, R100, |R145|, !PT ;  /* 0x4000009164640209 */ /* 0x000fe20007800000 */
[----:B------:R-:W-:Y:S01]  /*5880*/  @P1 FMUL R145, R145, R101 ;  /* 0x0000006591911220 */ /* 0x000fe20000400000 */
[----:B------:R-:W-:Y:S02]  /*5890*/  LOP3.LUT R141, R141, 0xffff, RZ, 0xc0, !PT ;  /* 0x0000ffff8d8d7812 */ /* 0x000fe400078ec0ff */
[----:B------:R-:W-:Y:S02]  /*58a0*/  F2FP.SATFINITE.E4M3.F32.PACK_AB_MERGE_C R89, RZ, R89, RZ ;  /* 0x00000059ff59723e */ /* 0x000fe400048070ff */
[----:B------:R-:W-:Y:S02]  /*58b0*/  F2FP.SATFINITE.E4M3.F32.PACK_AB_MERGE_C R91, RZ, R91, RZ ;  /* 0x0000005bff5b723e */ /* 0x000fe400048070ff */
[----:B------:R-:W-:Y:S01]  /*58c0*/  LOP3.LUT R74, R74, 0xff0000, R133, 0xf8, !PT ;  /* 0x00ff00004a4a7812 */ /* 0x000fe200078ef885 */
[----:B------:R-:W-:Y:S01]  /*58d0*/  IMAD.U32 R89, R89, 0x10000, RZ ;  /* 0x0001000059597824 */ /* 0x000fe200078e00ff */
[----:B------:R-:W-:Y:S01]  /*58e0*/  @P0 FMNMX R100, R100, |R143|, !PT ;  /* 0x4000008f64640209 */ /* 0x000fe20007800000 */
[----:B------:R-:W-:Y:S01]  /*58f0*/  @P1 FMUL R143, R143, R101 ;  /* 0x000000658f8f1220 */ /* 0x000fe20000400000 */
[----:B------:R-:W-:-:S02]  /*5900*/  SHF.L.U32 R115, R141, 0x18, RZ ;  /* 0x000000188d737819 */ /* 0x000fc400000006ff */
[----:B------:R-:W-:Y:S02]  /*5910*/  LOP3.LUT R91, R91, 0xffff, RZ, 0xc0, !PT ;  /* 0x0000ffff5b5b7812 */ /* 0x000fe400078ec0ff */
[----:B------:R-:W-:Y:S01]  /*5920*/  @P0 FMNMX R100, R100, |R139|, !PT ;  /* 0x4000008b64640209 */ /* 0x000fe20007800000 */
[----:B------:R-:W-:Y:S01]  /*5930*/  @P1 FMUL R139, R139, R101 ;  /* 0x000000658b8b1220 */ /* 0x000fe20000400000 */
[----:B------:R-:W-:Y:S02]  /*5940*/  LOP3.LUT R115, R74, R115, RZ, 0xfc, !PT ;  /* 0x000000734a737212 */ /* 0x000fe400078efcff */
[----:B------:R-:W-:Y:S02]  /*5950*/  SHF.L.U32 R174, R43, 0x10, RZ ;  /* 0x000000102bae7819 */ /* 0x000fe400000006ff */
[----:B------:R-:W-:Y:S02]  /*5960*/  F2FP.SATFINITE.E4M3.F32.PACK_AB_MERGE_C R74, RZ, R137, RZ ;  /* 0x00000089ff4a723e */ /* 0x000fe400048070ff */
[----:B------:R-:W-:Y:S01]  /*5970*/  F2FP.SATFINITE.E4M3.F32.PACK_AB_MERGE_C R3, RZ, R99, RZ ;  /* 0x00000063ff03723e */ /* 0x000fe200048070ff */
[----:B------:R-:W-:Y:S01]  /*5980*/  @P2 FADD R174, R174, 1 ;  /* 0x3f800000aeae2421 */ /* 0x000fe20000000000 */
[----:B------:R-:W-:-:S02]  /*5990*/  F2FP.SATFINITE.E4M3.F32.PACK_AB_MERGE_C R145, RZ, R145, RZ ;  /* 0x00000091ff91723e */ /* 0x000fc400048070ff */
[----:B------:R-:W-:Y:S02]  /*59a0*/  LOP3.LUT R76, R76, 0xff0000, R89, 0xf8, !PT ;  /* 0x00ff00004c4c7812 */ /* 0x000fe400078ef859 */
[----:B------:R-:W-:Y:S01]  /*59b0*/  SHF.L.U32 R91, R91, 0x18, RZ ;  /* 0x000000185b5b7819 */ /* 0x000fe200000006ff */
[----:B------:R-:W0:Y:S01]  /*59c0*/  LDC.64 R88, c[0x0][0x258] ;  /* 0x00009600ff587b82 */ /* 0x000e220000000a00 */
[----:B------:R-:W-:Y:S01]  /*59d0*/  @P0 FMNMX R100, R100, |R147|, !PT ;  /* 0x4000009364640209 */ /* 0x000fe20007800000 */
[----:B------:R-:W-:Y:S01]  /*59e0*/  @P1 FMUL R147, R147, R101 ;  /* 0x0000006593931220 */ /* 0x000fe20000400000 */
[----:B------:R-:W-:Y:S02]  /*59f0*/  SHF.L.U32 R176, R7, 0x10, RZ ;  /* 0x0000001007b07819 */ /* 0x000fe400000006ff */
[----:B------:R-:W-:Y:S02]  /*5a00*/  LOP3.LUT R74, R74, 0xff, RZ, 0xc0, !PT ;  /* 0x000000ff4a4a7812 */ /* 0x000fe400078ec0ff */
[----:B------:R-:W-:Y:S01]  /*5a10*/  LOP3.LUT R3, R3, 0xffff, RZ, 0xc0, !PT ;  /* 0x0000ffff03037812 */ /* 0x000fe200078ec0ff */
[----:B------:R-:W-:Y:S01]  /*5a20*/  FFMA R151, R151, R174, R176 ;  /* 0x000000ae97977223 */ /* 0x000fe200000000b0 */
[----:B------:R-:W-:-:S02]  /*5a30*/  SHF.L.U32 R145, R145, 0x8, RZ ;  /* 0x0000000891917819 */ /* 0x000fc400000006ff */
[----:B------:R-:W-:Y:S02]  /*5a40*/  LOP3.LUT R117, R76, R91, RZ, 0xfc, !PT ;  /* 0x0000005b4c757212 */ /* 0x000fe400078efcff */
[----:B------:R-:W-:Y:S02]  /*5a50*/  LOP3.LUT R76, R113, 0xffffff00, RZ, 0xc0, !PT ;  /* 0xffffff00714c7812 */ /* 0x000fe400078ec0ff */
[----:B------:R-:W-:Y:S02]  /*5a60*/  SHF.L.U32 R3, R3, 0x18, RZ ;  /* 0x0000001803037819 */ /* 0x000fe400000006ff */
[----:B------:R-:W-:Y:S02]  /*5a70*/  F2FP.SATFINITE.E4M3.F32.PACK_AB_MERGE_C R147, RZ, R147, RZ ;  /* 0x00000093ff93723e */ /* 0x000fe400048070ff */
[----:B------:R-:W-:Y:S02]  /*5a80*/  LOP3.LUT R80, R74, 0xffff, R145, 0xf8, !PT ;  /* 0x0000ffff4a507812 */ /* 0x000fe400078ef891 */
[----:B------:R-:W-:Y:S01]  /*5a90*/  @P0 FMNMX R100, R100, |R149|, !PT ;  /* 0x4000009564640209 */ /* 0x000fe20007800000 */
[----:B------:R-:W1:Y:S01]  /*5aa0*/  @!P3 LDC.64 R74, c[0x0][0x228] ;  /* 0x00008a00ff4abb82 */ /* 0x000e620000000a00 */
[----:B------:R-:W-:Y:S01]  /*5ab0*/  LOP3.LUT R114, R78, 0xff000000, R3, 0xf8, !PT ;  /* 0xff0000004e727812 */ /* 0x000fe200078ef803 */
[----:B------:R-:W-:Y:S01]  /*5ac0*/  @P1 FMUL R149, R149, R101 ;  /* 0x0000006595951220 */ /* 0x000fe20000400000 */
[----:B------:R-:W-:-:S02]  /*5ad0*/  LOP3.LUT R79, R76, 0xffff, R147, 0xf8, !PT ;  /* 0x0000ffff4c4f7812 */ /* 0x000fc400078ef893 */
[----:B------:R-:W-:Y:S02]  /*5ae0*/  F2FP.SATFINITE.E4M3.F32.PACK_AB_MERGE_C R3, RZ, R143, RZ ;  /* 0x0000008fff03723e */ /* 0x000fe400048070ff */
[----:B------:R-:W-:Y:S01]  /*5af0*/  @P0 FMNMX R100, R100, |R151|, !PT ;  /* 0x4000009764640209 */ /* 0x000fe20007800000 */
[----:B------:R-:W2:Y:S01]  /*5b00*/  @!P3 LDC.64 R76, c[0x0][0x230] ;  /* 0x00008c00ff4cbb82 */ /* 0x000ea20000000a00 */
[----:B------:R-:W-:Y:S01]  /*5b10*/  SHF.L.U32 R3, R3, 0x10, RZ ;  /* 0x0000001003037819 */ /* 0x000fe200000006ff */
[----:B------:R-:W-:Y:S01]  /*5b20*/  @P1 FMUL R151, R151, R101 ;  /* 0x0000006597971220 */ /* 0x000fe20000400000 */
[----:B------:R-:W-:Y:S01]  /*5b30*/  @P0 FMNMX R100, R100, |R73|, !PT ;  /* 0x4000004964640209 */ /* 0x000fe20007800000 */
[----:B------:R-:W-:Y:S01]  /*5b40*/  @P1 FMUL R73, R73, R101 ;  /* 0x0000006549491220 */ /* 0x000fe20000400000 */
[----:B------:R-:W-:Y:S02]  /*5b50*/  SHF.L.U32 R82, R104, 0x7, RZ ;  /* 0x0000000768527819 */ /* 0x000fe400000006ff */
[----:B------:R-:W-:-:S02]  /*5b60*/  F2FP.SATFINITE.E4M3.F32.PACK_AB_MERGE_C R78, RZ, R149, RZ ;  /* 0x00000095ff4e723e */ /* 0x000fc400048070ff */
[----:B------:R-:W-:Y:S02]  /*5b70*/  LOP3.LUT R80, R80, 0xff0000, R3, 0xf8, !PT ;  /* 0x00ff000050507812 */ /* 0x000fe400078ef803 */
[----:B------:R-:W-:Y:S02]  /*5b80*/  F2FP.SATFINITE.E4M3.F32.PACK_AB_MERGE_C R3, RZ, R139, RZ ;  /* 0x0000008bff03723e */ /* 0x000fe400048070ff */
[----:B------:R-:W-:Y:S02]  /*5b90*/  LOP3.LUT R82, R82, 0x80, R105, 0xe2, !PT ;  /* 0x0000008052527812 */ /* 0x000fe400078ee269 */
[----:B------:R-:W-:Y:S01]  /*5ba0*/  LOP3.LUT R79, R79, 0xff, RZ, 0xc0, !PT ;  /* 0x000000ff4f4f7812 */ /* 0x000fe200078ec0ff */
[----:B-1----:R-:W-:Y:S01]  /*5bb0*/  @!P3 IMAD.WIDE R74, R111, 0x4, R74 ;  /* 0x000000046f4ab825 */ /* 0x002fe200078e024a */
[----:B------:R-:W-:Y:S02]  /*5bc0*/  PRMT R78, R78, 0x7104, RZ ;  /* 0x000071044e4e7816 */ /* 0x000fe400000000ff */
[----:B------:R-:W-:-:S02]  /*5bd0*/  F2FP.SATFINITE.E4M3.F32.PACK_AB_MERGE_C R151, RZ, R151, RZ ;  /* 0x00000097ff97723e */ /* 0x000fc400048070ff */
[----:B------:R-:W-:Y:S01]  /*5be0*/  F2FP.SATFINITE.E4M3.F32.PACK_AB_MERGE_C R73, RZ, R73, RZ ;  /* 0x00000049ff49723e */ /* 0x000fe200048070ff */
[----:B------:R0:W-:Y:S01]  /*5bf0*/  @!P3 STG.E desc[UR4][R74.64], R72 ;  /* 0x000000484a00b986 */ /* 0x0001e2000c101904 */
[----:B------:R-:W-:Y:S01]  /*5c00*/  LOP3.LUT R3, R3, 0xffff, RZ, 0xc0, !PT ;  /* 0x0000ffff03037812 */ /* 0x000fe200078ec0ff */
[----:B--2---:R-:W-:Y:S01]  /*5c10*/  @!P3 IMAD.WIDE R76, R111, 0x4, R76 ;  /* 0x000000046f4cb825 */ /* 0x004fe200078e024c */
[----:B------:R-:W-:Y:S02]  /*5c20*/  LOP3.LUT R82, R82, 0x60, R103, 0xf8, !PT ;  /* 0x0000006052527812 */ /* 0x000fe400078ef867 */
[----:B------:R-:W-:Y:S02]  /*5c30*/  LOP3.LUT R78, R79, 0xff00, R78, 0xf8, !PT ;  /* 0x0000ff004f4e7812 */ /* 0x000fe400078ef84e */
[----:B------:R-:W-:Y:S01]  /*5c40*/  SHF.L.U32 R151, R151, 0x10, RZ ;  /* 0x0000001097977819 */ /* 0x000fe200000006ff */
[----:B------:R-:W-:Y:S01]  /*5c50*/  IMAD R79, R111, 0x900, R82 ;  /* 0x000009006f4f7824 */ /* 0x000fe200078e0252 */
[----:B------:R-:W-:Y:S01]  /*5c60*/  LOP3.LUT R73, R73, 0xffff, RZ, 0xc0, !PT ;  /* 0x0000ffff49497812 */ /* 0x000fe200078ec0ff */
[----:B------:R1:W-:Y:S01]  /*5c70*/  @!P3 STG.E desc[UR4][R76.64], R0 ;  /* 0x000000004c00b986 */ /* 0x0003e2000c101904 */
[----:B------:R-:W-:-:S02]  /*5c80*/  F2FP.SATFINITE.E4M3.F32.PACK_AB_MERGE_C R148, RZ, R148, RZ ;  /* 0x00000094ff94723e */ /* 0x000fc400048070ff */
[----:B------:R-:W-:Y:S02]  /*5c90*/  SHF.L.U32 R3, R3, 0x18, RZ ;  /* 0x0000001803037819 */ /* 0x000fe400000006ff */
[----:B------:R-:W-:Y:S02]  /*5ca0*/  LOP3.LUT R78, R78, 0xff0000, R151, 0xf8, !PT ;  /* 0x00ff00004e4e7812 */ /* 0x000fe400078ef897 */
[----:B------:R-:W-:Y:S02]  /*5cb0*/  SHF.L.U32 R73, R73, 0x18, RZ ;  /* 0x0000001849497819 */ /* 0x000fe400000006ff */
[----:B------:R-:W-:Y:S02]  /*5cc0*/  F2FP.SATFINITE.E4M3.F32.PACK_AB_MERGE_C R159, RZ, R159, RZ ;  /* 0x0000009fff9f723e */ /* 0x000fe400048070ff */
[----:B------:R-:W-:Y:S02]  /*5cd0*/  LOP3.LUT R148, R148, 0xffff, RZ, 0xc0, !PT ;  /* 0x0000ffff94947812 */ /* 0x000fe400078ec0ff */
[----:B------:R-:W-:Y:S01]  /*5ce0*/  LOP3.LUT R112, R80, 0xff000000, R3, 0xf8, !PT ;  /* 0xff00000050707812 */ /* 0x000fe200078ef803 */
[----:B------:R-:W-:Y:S01]  /*5cf0*/  VIADD R3, R79, 0x200 ;  /* 0x000002004f037836 */ /* 0x000fe20000000000 */
[----:B------:R-:W-:Y:S01]  /*5d00*/  LOP3.LUT R113, R78, R73, RZ, 0xfc, !PT ;  /* 0x000000494e717212 */ /* 0x000fe200078efcff */
[----:B------:R-:W-:Y:S01]  /*5d10*/  IMAD.SHL.U32 R123, R148, 0x1000000, RZ ;  /* 0x01000000947b7824 */ /* 0x000fe200078e00ff */
[----:B------:R-:W-:Y:S01]  /*5d20*/  LOP3.LUT R159, R159, 0xffff, RZ, 0xc0, !PT ;  /* 0x0000ffff9f9f7812 */ /* 0x000fe200078ec0ff */
[----:B0-----:R-:W-:Y:S01]  /*5d30*/  IMAD.WIDE.U32 R74, R3, 0x8, R88 ;  /* 0x00000008034a7825 */ /* 0x001fe200078e0058 */
[----:B------:R-:W-:-:S02]  /*5d40*/  IADD3 R73, R79, 0x100, RZ ;  /* 0x000001004f497810 */ /* 0x000fc40007ffe0ff */
[C---:B------:R-:W-:Y:S02]  /*5d50*/  IADD3 R81, R79.reuse, 0x300, RZ ;  /* 0x000003004f517810 */ /* 0x040fe40007ffe0ff */
[----:B------:R-:W-:Y:S01]  /*5d60*/  IADD3 R83, R79, 0x400, RZ ;  /* 0x000004004f537810 */ /* 0x000fe20007ffe0ff */
[--C-:B------:R-:W-:Y:S01]  /*5d70*/  IMAD.WIDE.U32 R72, R73, 0x8, R88.reuse ;  /* 0x0000000849487825 */ /* 0x100fe200078e0058 */
[C---:B------:R-:W-:Y:S02]  /*5d80*/  IADD3 R85, R79.reuse, 0x500, RZ ;  /* 0x000005004f557810 */ /* 0x040fe40007ffe0ff */
[----:B------:R-:W-:Y:S01]  /*5d90*/  IADD3 R87, R79, 0x600, RZ ;  /* 0x000006004f577810 */ /* 0x000fe20007ffe0ff */
[--C-:B-1----:R-:W-:Y:S01]  /*5da0*/  IMAD.WIDE.U32 R76, R81, 0x8, R88.reuse ;  /* 0x00000008514c7825 */ /* 0x102fe200078e0058 */
[C---:B------:R-:W-:Y:S02]  /*5db0*/  IADD3 R91, R79.reuse, 0x700, RZ ;  /* 0x000007004f5b7810 */ /* 0x040fe40007ffe0ff */
[C---:B------:R-:W-:Y:S01]  /*5dc0*/  IADD3 R93, R79.reuse, 0x800, RZ ;  /* 0x000008004f5d7810 */ /* 0x040fe20007ffe0ff */
[----:B------:R-:W-:Y:S01]  /*5dd0*/  IMAD.WIDE.U32 R78, R79, 0x8, R88 ;  /* 0x000000084f4e7825 */ /* 0x000fe200078e0058 */
[----:B------:R-:W-:-:S02]  /*5de0*/  SHF.L.U32 R121, R159, 0x18, RZ ;  /* 0x000000189f797819 */ /* 0x000fc400000006ff */
[----:B------:R-:W-:Y:S01]  /*5df0*/  MOV R3, R109 ;  /* 0x0000006d00037202 */ /* 0x000fe20000000f00 */
[--C-:B------:R-:W-:Y:S01]  /*5e00*/  IMAD.WIDE.U32 R80, R83, 0x8, R88.reuse ;  /* 0x0000000853507825 */ /* 0x100fe200078e0058 */
[----:B------:R-:W-:Y:S02]  /*5e10*/  LOP3.LUT R123, R146, R123, RZ, 0xfc, !PT ;  /* 0x0000007b927b7212 */ /* 0x000fe400078efcff */
[----:B------:R-:W-:Y:S01]  /*5e20*/  LOP3.LUT R121, R158, R121, RZ, 0xfc, !PT ;  /* 0x000000799e797212 */ /* 0x000fe200078efcff */
[--C-:B------:R-:W-:Y:S01]  /*5e30*/  IMAD.WIDE.U32 R82, R85, 0x8, R88.reuse ;  /* 0x0000000855527825 */ /* 0x100fe200078e0058 */
[----:B------:R1:W-:Y:S01]  /*5e40*/  STG.E.64 desc[UR4][R78.64], R2 ;  /* 0x000000024e007986 */ /* 0x0003e2000c101b04 */
[----:B------:R-:W-:Y:S01]  /*5e50*/  IADD3 R111, R111, UR7, RZ ;  /* 0x000000076f6f7c10 */ /* 0x000fe2000fffe0ff */
[----:B------:R-:W-:Y:S01]  /*5e60*/  ULDC UR7, c[0x0][0x218] ;  /* 0x0000860000077ab9 */ /* 0x000fe20000000800 */
[----:B------:R-:W-:Y:S01]  /*5e70*/  IMAD.WIDE.U32 R84, R87, 0x8, R88 ;  /* 0x0000000857547825 */ /* 0x000fe200078e0058 */
[----:B------:R1:W-:Y:S01]  /*5e80*/  STG.E.64 desc[UR4][R72.64], R126 ;  /* 0x0000007e48007986 */ /* 0x0003e2000c101b04 */
[----:B------:R-:W-:-:S02]  /*5e90*/  ISETP.GE.AND P0, PT, R111, UR7, PT ;  /* 0x000000076f007c0c */ /* 0x000fc4000bf06270 */
[--C-:B------:R-:W-:Y:S01]  /*5ea0*/  IMAD.WIDE.U32 R86, R91, 0x8, R88.reuse ;  /* 0x000000085b567825 */ /* 0x100fe200078e0058 */
[----:B------:R1:W-:Y:S01]  /*5eb0*/  STG.E.64 desc[UR4][R74.64], R124 ;  /* 0x0000007c4a007986 */ /* 0x0003e2000c101b04 */
[----:B------:R-:W-:Y:S02]  /*5ec0*/  LOP3.LUT P2, RZ, R107, 0xff, RZ, 0xc0, !PT ;  /* 0x000000ff6bff7812 */ /* 0x000fe4000784c0ff */
[----:B------:R-:W-:Y:S01]  /*5ed0*/  IMAD.WIDE.U32 R88, R93, 0x8, R88 ;  /* 0x000000085d587825 */ /* 0x000fe200078e0058 */
        /* <DEDUP_REMOVED lines=10> */
.L_x_13617:
        /* <DEDUP_REMOVED lines=15> */
.L_x_13655:
        /* <DEDUP_REMOVED lines=28> */
.L_x_13658:
[----:B-1----:R-:W-:-:S07]  /*6230*/  FMNMX R5, R3, R2, !PT ;  /* 0x0000000203057209 */ /* 0x002fce0007800000 */
.L_x_13634:
[----:B------:R-:W-:Y:S05]  /*6240*/  BSYNC B0 ;  /* 0x0000000000007941 */ /* 0x000fea0003800000 */
.L_x_13633:
[----:B------:R-:W-:Y:S01]  /*6250*/  ISETP.NE.AND P0, PT, R103, RZ, PT ;  /* 0x000000ff6700720c */ /* 0x000fe20003f05270 */
[----:B------:R-:W-:-:S12]  /*6260*/  BSSY B0, `(.L_x_13631) ;  /* 0x0000004000007945 */ /* 0x000fd80003800000 */
[----:B------:R-:W-:Y:S05]  /*6270*/  @P0 BRA `(.L_x_13636) ;  /* 0x0000000000080947 */ /* 0x000fea0003800000 */
[----:B0-----:R-:W0:Y:S02]  /*6280*/  LDC.64 R2, c[0x0][0x288] ;  /* 0x0000a200ff027b82 */ /* 0x001e240000000a00 */
[----:B0-----:R1:W-:Y:S02]  /*6290*/  REDG.E.MAX.S32.STRONG.GPU desc[UR4][R2.64], R5 ;  /* 0x000000050200798e */ /* 0x0013e4000d10e384 */
.L_x_13636:
[----:B------:R-:W-:Y:S05]  /*62a0*/  BSYNC B0 ;  /* 0x0000000000007941 */ /* 0x000fea0003800000 */
.L_x_13631:
        /* <DEDUP_REMOVED lines=11> */
[----:B-1----:R-:W-:Y:S02]  /*6360*/  MOV R2, R101 ;  /* 0x0000006500027202 */ /* 0x002fe40000000f00 */
[----:B------:R-:W-:-:S07]  /*6370*/  MOV R84, 0x6390 ;  /* 0x0000639000547802 */ /* 0x000fce0000000f00 */
[----:B0-----:R-:W-:Y:S05]  /*6380*/  CALL.REL.NOINC `($__internal_223_$__cuda_sm20_rcp_rn_f32_slowpath) ;  /* 0x0000001000547944 */ /* 0x001fea0003c00000 */
[----:B------:R-:W-:Y:S01]  /*6390*/  MOV R5, R0 ;  /* 0x0000000000057202 */ /* 0x000fe20000000f00 */
[----:B------:R-:W-:Y:S06]  /*63a0*/  BRA `(.L_x_13638) ;  /* 0x0000000000107947 */ /* 0x000fec0003800000 */
.L_x_13637:
[----:B------:R-:W1:Y:S02]  /*63b0*/  MUFU.RCP R0, R101 ;  /* 0x0000006500007308 */ /* 0x000e640000001000 */
[----:B-1----:R-:W-:-:S04]  /*63c0*/  FFMA R2, R0, R101, -1 ;  /* 0xbf80000000027423 */ /* 0x002fc80000000065 */
[----:B------:R-:W-:-:S04]  /*63d0*/  FADD.FTZ R5, -R2, -RZ ;  /* 0x800000ff02057221 */ /* 0x000fc80000010100 */
[----:B------:R-:W-:-:S07]  /*63e0*/  FFMA R5, R0, R5, R0 ;  /* 0x0000000500057223 */ /* 0x000fce0000000000 */
.L_x_13638:
[----:B0-----:R-:W0:Y:S02]  /*63f0*/  LDC.64 R2, c[0x0][0x280] ;  /* 0x0000a000ff027b82 */ /* 0x001e240000000a00 */
[----:B0-----:R-:W-:Y:S01]  /*6400*/  STG.E desc[UR4][R2.64], R5 ;  /* 0x0000000502007986 */ /* 0x001fe2000c101904 */
[----:B------:R-:W-:Y:S05]  /*6410*/  EXIT ;  /* 0x000000000000794d */ /* 0x000fea0003800000 */
.L_x_13618:
[----:B------:R-:W-:Y:S01]  /*6420*/  HFMA2.MMA R86, -RZ, RZ, 0, 5.9604644775390625e-08 ;  /* 0x00000001ff567435 */ /* 0x000fe200000001ff */
[----:B------:R-:W-:Y:S02]  /*6430*/  MOV R84, R0 ;  /* 0x0000000000547202 */ /* 0x000fe40000000f00 */
[----:B------:R-:W-:Y:S02]  /*6440*/  MOV R88, 0x1f ;  /* 0x0000001f00587802 */ /* 0x000fe40000000f00 */
[----:B------:R-:W-:-:S07]  /*6450*/  MOV R77, 0xffffffff ;  /* 0xffffffff004d7802 */ /* 0x000fce0000000f00 */
[----:B-----5:R-:W-:Y:S05]  /*6460*/  WARPSYNC.COLLECTIVE R77, `(.L_x_13639) ;  /* 0x000000004d087348 */ /* 0x020fea0003c00000 */
[----:B------:R0:W1:Y:S02]  /*6470*/  SHFL.BFLY P0, R82, R84, R86, R88 ;  /* 0x0c00005654527389 */ /* 0x0000640000000058 */
[----:B01---5:R-:W-:Y:S01]  /*6480*/  ENDCOLLECTIVE ;  /* 0x000000000000791b */ /* 0x023fe20003800000 */
.L_x_13639:
[----:B------:R-:W-:Y:S01]  /*6490*/  HFMA2.MMA R86, -RZ, RZ, 0, 1.1920928955078125e-07 ;  /* 0x00000002ff567435 */ /* 0x000fe200000001ff */
[----:B------:R-:W-:-:S05]  /*64a0*/  MOV R3, R82 ;  /* 0x0000005200037202 */ /* 0x000fca0000000f00 */
[----:B------:R-:W-:-:S05]  /*64b0*/  FADD R3, R0, R3 ;  /* 0x0000000300037221 */ /* 0x000fca0000000000 */
[----:B------:R-:W-:-:S07]  /*64c0*/  MOV R84, R3 ;  /* 0x0000000300547202 */ /* 0x000fce0000000f00 */
[----:B------:R-:W-:Y:S05]  /*64d0*/  WARPSYNC.COLLECTIVE R77, `(.L_x_13640) ;  /* 0x000000004d087348 */ /* 0x000fea0003c00000 */
[----:B------:R0:W1:Y:S02]  /*64e0*/  SHFL.BFLY P0, R82, R84, R86, R88 ;  /* 0x0c00005654527389 */ /* 0x0000640000000058 */
[----:B01----:R-:W-:Y:S01]  /*64f0*/  ENDCOLLECTIVE ;  /* 0x000000000000791b */ /* 0x003fe20003800000 */
.L_x_13640:
[----:B------:R-:W-:Y:S01]  /*6500*/  HFMA2.MMA R86, -RZ, RZ, 0, 2.384185791015625e-07 ;  /* 0x00000004ff567435 */ /* 0x000fe200000001ff */
[----:B------:R-:W-:-:S05]  /*6510*/  MOV R2, R82 ;  /* 0x0000005200027202 */ /* 0x000fca0000000f00 */
[----:B------:R-:W-:-:S05]  /*6520*/  FADD R73, R3, R2 ;  /* 0x0000000203497221 */ /* 0x000fca0000000000 */
[----:B------:R-:W-:-:S07]  /*6530*/  MOV R84, R73 ;  /* 0x0000004900547202 */ /* 0x000fce0000000f00 */
[----:B------:R-:W-:Y:S05]  /*6540*/  WARPSYNC.COLLECTIVE R77, `(.L_x_13641) ;  /* 0x000000004d087348 */ /* 0x000fea0003c00000 */
[----:B------:R0:W1:Y:S02]  /*6550*/  SHFL.BFLY P0, R82, R84, R86, R88 ;  /* 0x0c00005654527389 */ /* 0x0000640000000058 */
[----:B01----:R-:W-:Y:S01]  /*6560*/  ENDCOLLECTIVE ;  /* 0x000000000000791b */ /* 0x003fe20003800000 */
.L_x_13641:
[----:B------:R-:W-:Y:S01]  /*6570*/  HFMA2.MMA R86, -RZ, RZ, 0, 4.76837158203125e-07 ;  /* 0x00000008ff567435 */ /* 0x000fe200000001ff */
[----:B------:R-:W-:-:S05]  /*6580*/  MOV R2, R82 ;  /* 0x0000005200027202 */ /* 0x000fca0000000f00 */
[----:B------:R-:W-:-:S04]  /*6590*/  FADD R74, R73, R2 ;  /* 0x00000002494a7221 */ /* 0x000fc80000000000 */
[----:B------:R-:W-:-:S07]  /*65a0*/  IMAD.MOV.U32 R84, RZ, RZ, R74 ;  /* 0x000000ffff547224 */ /* 0x000fce00078e004a */
[----:B------:R-:W-:Y:S05]  /*65b0*/  WARPSYNC.COLLECTIVE R77, `(.L_x_13642) ;  /* 0x000000004d087348 */ /* 0x000fea0003c00000 */
[----:B------:R0:W1:Y:S02]  /*65c0*/  SHFL.BFLY P0, R82, R84, R86, R88 ;  /* 0x0c00005654527389 */ /* 0x0000640000000058 */
[----:B01----:R-:W-:Y:S01]  /*65d0*/  ENDCOLLECTIVE ;  /* 0x000000000000791b */ /* 0x003fe20003800000 */
.L_x_13642:
[----:B------:R-:W-:Y:S01]  /*65e0*/  HFMA2.MMA R86, -RZ, RZ, 0, 9.5367431640625e-07 ;  /* 0x00000010ff567435 */ /* 0x000fe200000001ff */
[----:B------:R-:W-:-:S05]  /*65f0*/  MOV R75, R82 ;  /* 0x00000052004b7202 */ /* 0x000fca0000000f00 */
[----:B------:R-:W-:-:S05]  /*6600*/  FADD R75, R74, R75 ;  /* 0x0000004b4a4b7221 */ /* 0x000fca0000000000 */
[----:B------:R-:W-:-:S07]  /*6610*/  MOV R84, R75 ;  /* 0x0000004b00547202 */ /* 0x000fce0000000f00 */
[----:B------:R-:W-:Y:S05]  /*6620*/  WARPSYNC.COLLECTIVE R77, `(.L_x_13643) ;  /* 0x000000004d087348 */ /* 0x000fea0003c00000 */
[----:B------:R0:W1:Y:S02]  /*6630*/  SHFL.BFLY P0, R82, R84, R86, R88 ;  /* 0x0c00005654527389 */ /* 0x0000640000000058 */
[----:B01----:R-:W-:Y:S01]  /*6640*/  ENDCOLLECTIVE ;  /* 0x000000000000791b */ /* 0x003fe20003800000 */
.L_x_13643:
        /* <DEDUP_REMOVED lines=152> */
.L_x_13644:
[----:B------:R-:W-:Y:S01]  /*6fd0*/  HFMA2.MMA R86, -RZ, RZ, 0, 1.1920928955078125e-07 ;  /* 0x00000002ff567435 */ /* 0x000fe200000001ff */
[----:B------:R-:W-:-:S05]  /*6fe0*/  MOV R3, R82 ;  /* 0x0000005200037202 */ /* 0x000fca0000000f00 */
[----:B------:R-:W-:-:S05]  /*6ff0*/  FADD R3, R0, R3 ;  /* 0x0000000300037221 */ /* 0x000fca0000000000 */
[----:B------:R-:W-:-:S07]  /*7000*/  MOV R84, R3 ;  /* 0x0000000300547202 */ /* 0x000fce0000000f00 */
[----:B------:R-:W-:Y:S05]  /*7010*/  WARPSYNC.COLLECTIVE R77, `(.L_x_13645) ;  /* 0x000000004d087348 */ /* 0x000fea0003c00000 */
[----:B------:R0:W1:Y:S02]  /*7020*/  SHFL.BFLY P0, R82, R84, R86, R88 ;  /* 0x0c00005654527389 */ /* 0x0000640000000058 */
[----:B01----:R-:W-:Y:S01]  /*7030*/  ENDCOLLECTIVE ;  /* 0x000000000000791b */ /* 0x003fe20003800000 */
.L_x_13645:
[----:B------:R-:W-:Y:S01]  /*7040*/  HFMA2.MMA R86, -RZ, RZ, 0, 2.384185791015625e-07 ;  /* 0x00000004ff567435 */ /* 0x000fe200000001ff */
[----:B------:R-:W-:-:S05]  /*7050*/  MOV R74, R82 ;  /* 0x00000052004a7202 */ /* 0x000fca0000000f00 */
[----:B------:R-:W-:-:S05]  /*7060*/  FADD R74, R3, R74 ;  /* 0x0000004a034a7221 */ /* 0x000fca0000000000 */
[----:B------:R-:W-:-:S07]  /*7070*/  MOV R84, R74 ;  /* 0x0000004a00547202 */ /* 0x000fce0000000f00 */
[----:B------:R-:W-:Y:S05]  /*7080*/  WARPSYNC.COLLECTIVE R77, `(.L_x_13646) ;  /* 0x000000004d087348 */ /* 0x000fea0003c00000 */
[----:B------:R0:W1:Y:S02]  /*7090*/  SHFL.BFLY P0, R82, R84, R86, R88 ;  /* 0x0c00005654527389 */ /* 0x0000640000000058 */
[----:B01----:R-:W-:Y:S01]  /*70a0*/  ENDCOLLECTIVE ;  /* 0x000000000000791b */ /* 0x003fe20003800000 */
.L_x_13646:
[----:B------:R-:W-:Y:S01]  /*70b0*/  HFMA2.MMA R86, -RZ, RZ, 0, 4.76837158203125e-07 ;  /* 0x00000008ff567435 */ /* 0x000fe200000001ff */
[----:B------:R-:W-:-:S04]  /*70c0*/  IMAD.MOV.U32 R73, RZ, RZ, R82 ;  /* 0x000000ffff497224 */ /* 0x000fc800078e0052 */
[----:B------:R-:W-:-:S05]  /*70d0*/  FADD R73, R74, R73 ;  /* 0x000000494a497221 */ /* 0x000fca0000000000 */
[----:B------:R-:W-:-:S07]  /*70e0*/  MOV R84, R73 ;  /* 0x0000004900547202 */ /* 0x000fce0000000f00 */
[----:B------:R-:W-:Y:S05]  /*70f0*/  WARPSYNC.COLLECTIVE R77, `(.L_x_13647) ;  /* 0x000000004d087348 */ /* 0x000fea0003c00000 */
[----:B------:R0:W1:Y:S02]  /*7100*/  SHFL.BFLY P0, R82, R84, R86, R88 ;  /* 0x0c00005654527389 */ /* 0x0000640000000058 */
[----:B01----:R-:W-:Y:S01]  /*7110*/  ENDCOLLECTIVE ;  /* 0x000000000000791b */ /* 0x003fe20003800000 */
.L_x_13647:
[----:B------:R-:W-:Y:S01]  /*7120*/  HFMA2.MMA R86, -RZ, RZ, 0, 9.5367431640625e-07 ;  /* 0x00000010ff567435 */ /* 0x000fe200000001ff */
[----:B------:R-:W-:-:S05]  /*7130*/  MOV R76, R82 ;  /* 0x00000052004c7202 */ /* 0x000fca0000000f00 */
[----:B------:R-:W-:-:S05]  /*7140*/  FADD R76, R73, R76 ;  /* 0x0000004c494c7221 */ /* 0x000fca0000000000 */
[----:B------:R-:W-:-:S07]  /*7150*/  MOV R84, R76 ;  /* 0x0000004c00547202 */ /* 0x000fce0000000f00 */
[----:B------:R-:W-:Y:S05]  /*7160*/  WARPSYNC.COLLECTIVE R77, `(.L_x_13648) ;  /* 0x000000004d087348 */ /* 0x000fea0003c00000 */
[----:B------:R0:W1:Y:S02]  /*7170*/  SHFL.BFLY P0, R82, R84, R86, R88 ;  /* 0x0c00005654527389 */ /* 0x0000640000000058 */
[----:B01----:R-:W-:Y:S01]  /*7180*/  ENDCOLLECTIVE ;  /* 0x000000000000791b */ /* 0x003fe20003800000 */
.L_x_13648:
[----:B------:R-:W-:Y:S01]  /*7190*/  MOV R75, R82 ;  /* 0x00000052004b7202 */ /* 0x000fe20000000f00 */
[----:B------:R-:W-:Y:S06]  /*71a0*/  BRA `(.L_x_13649) ;  /* 0xffffffa800487947 */ /* 0x000fec000383ffff */
.L_x_13632:
[----:B------:R-:W-:Y:S01]  /*71b0*/  HFMA2.MMA R4, -RZ, RZ, 0, 9.5367431640625e-07 ;  /* 0x00000010ff047435 */ /* 0x000fe200000001ff */
[----:B------:R-:W-:Y:S02]  /*71c0*/  MOV R9, 0x1f ;  /* 0x0000001f00097802 */ /* 0x000fe40000000f00 */
[----:B-1----:R-:W-:-:S08]  /*71d0*/  MOV R77, 0xffffffff ;  /* 0xffffffff004d7802 */ /* 0x002fd00000000f00 */
[----:B-----5:R-:W-:Y:S05]  /*71e0*/  WARPSYNC.COLLECTIVE R77, `(.L_x_13650) ;  /* 0x000000004d087348 */ /* 0x020fea0003c00000 */
[----:B------:R0:W1:Y:S02]  /*71f0*/  SHFL.DOWN P0, R7, R100, R4, R9 ;  /* 0x0800000464077389 */ /* 0x0000640000000009 */
[----:B01---5:R-:W-:Y:S01]  /*7200*/  ENDCOLLECTIVE ;  /* 0x000000000000791b */ /* 0x023fe20003800000 */
.L_x_13650:
[----:B------:R-:W-:Y:S01]  /*7210*/  HFMA2.MMA R4, -RZ, RZ, 0, 4.76837158203125e-07 ;  /* 0x00000008ff047435 */ /* 0x000fe200000001ff */
[----:B------:R-:W-:-:S04]  /*7220*/  MOV R3, R7 ;  /* 0x0000000700037202 */ /* 0x000fc80000000f00 */
[----:B------:R-:W-:-:S04]  /*7230*/  FMNMX R3, R3, R100, !PT ;  /* 0x0000006403037209 */ /* 0x000fc80007800000 */
[----:B------:R-:W-:-:S07]  /*7240*/  MOV R100, R3 ;  /* 0x0000000300647202 */ /* 0x000fce0000000f00 */
[----:B------:R-:W-:Y:S05]  /*7250*/  WARPSYNC.COLLECTIVE R77, `(.L_x_13651) ;  /* 0x000000004d087348 */ /* 0x000fea0003c00000 */
[----:B------:R0:W1:Y:S02]  /*7260*/  SHFL.DOWN P0, R7, R100, R4, R9 ;  /* 0x0800000464077389 */ /* 0x0000640000000009 */
[----:B01----:R-:W-:Y:S01]  /*7270*/  ENDCOLLECTIVE ;  /* 0x000000000000791b */ /* 0x003fe20003800000 */
.L_x_13651:
[----:B------:R-:W-:Y:S01]  /*7280*/  HFMA2.MMA R4, -RZ, RZ, 0, 2.384185791015625e-07 ;  /* 0x00000004ff047435 */ /* 0x000fe200000001ff */
[----:B------:R-:W-:-:S04]  /*7290*/  MOV R0, R7 ;  /* 0x0000000700007202 */ /* 0x000fc80000000f00 */
[----:B------:R-:W-:-:S05]  /*72a0*/  FMNMX R0, R3, R0, !PT ;  /* 0x0000000003007209 */ /* 0x000fca0007800000 */
[----:B------:R-:W-:-:S07]  /*72b0*/  IMAD.MOV.U32 R100, RZ, RZ, R0 ;  /* 0x000000ffff647224 */ /* 0x000fce00078e0000 */
[----:B------:R-:W-:Y:S05]  /*72c0*/  WARPSYNC.COLLECTIVE R77, `(.L_x_13652) ;  /* 0x000000004d087348 */ /* 0x000fea0003c00000 */
[----:B------:R0:W1:Y:S02]  /*72d0*/  SHFL.DOWN P0, R7, R100, R4, R9 ;  /* 0x0800000464077389 */ /* 0x0000640000000009 */
[----:B01----:R-:W-:Y:S01]  /*72e0*/  ENDCOLLECTIVE ;  /* 0x000000000000791b */ /* 0x003fe20003800000 */
.L_x_13652:
[----:B------:R-:W-:Y:S01]  /*72f0*/  HFMA2.MMA R4, -RZ, RZ, 0, 1.1920928955078125e-07 ;  /* 0x00000002ff047435 */ /* 0x000fe200000001ff */
[----:B------:R-:W-:-:S04]  /*7300*/  MOV R5, R7 ;  /* 0x0000000700057202 */ /* 0x000fc80000000f00 */
[----:B------:R-:W-:-:S04]  /*7310*/  FMNMX R5, R0, R5, !PT ;  /* 0x0000000500057209 */ /* 0x000fc80007800000 */
[----:B------:R-:W-:-:S07]  /*7320*/  MOV R100, R5 ;  /* 0x0000000500647202 */ /* 0x000fce0000000f00 */
[----:B------:R-:W-:Y:S05]  /*7330*/  WARPSYNC.COLLECTIVE R77, `(.L_x_13653) ;  /* 0x000000004d087348 */ /* 0x000fea0003c00000 */
[----:B------:R0:W1:Y:S02]  /*7340*/  SHFL.DOWN P0, R7, R100, R4, R9 ;  /* 0x0800000464077389 */ /* 0x0000640000000009 */
[----:B01----:R-:W-:Y:S01]  /*7350*/  ENDCOLLECTIVE ;  /* 0x000000000000791b */ /* 0x003fe20003800000 */
.L_x_13653:
[----:B------:R-:W-:Y:S01]  /*7360*/  HFMA2.MMA R4, -RZ, RZ, 0, 5.9604644775390625e-08 ;  /* 0x00000001ff047435 */ /* 0x000fe200000001ff */
[----:B------:R-:W-:-:S04]  /*7370*/  MOV R2, R7 ;  /* 0x0000000700027202 */ /* 0x000fc80000000f00 */
[----:B------:R-:W-:-:S04]  /*7380*/  FMNMX R2, R5, R2, !PT ;  /* 0x0000000205027209 */ /* 0x000fc80007800000 */
[----:B------:R-:W-:-:S07]  /*7390*/  MOV R100, R2 ;  /* 0x0000000200647202 */ /* 0x000fce0000000f00 */
[----:B------:R-:W-:Y:S05]  /*73a0*/  WARPSYNC.COLLECTIVE R77, `(.L_x_13654) ;  /* 0x000000004d087348 */ /* 0x000fea0003c00000 */
[----:B------:R0:W1:Y:S02]  /*73b0*/  SHFL.DOWN P0, R7, R100, R4, R9 ;  /* 0x0800000464077389 */ /* 0x0000640000000009 */
[----:B01----:R-:W-:Y:S01]  /*73c0*/  ENDCOLLECTIVE ;  /* 0x000000000000791b */ /* 0x003fe20003800000 */
.L_x_13654:
[----:B------:R-:W-:Y:S05]  /*73d0*/  BRA `(.L_x_13655) ;  /* 0xffffffec00247947 */ /* 0x000fea000383ffff */
.L_x_13635:
[----:B------:R-:W-:Y:S01]  /*73e0*/  HFMA2.MMA R4, -RZ, RZ, 0, 1.1920928955078125e-07 ;  /* 0x00000002ff047435 */ /* 0x000fe200000001ff */
[----:B-1----:R-:W-:Y:S02]  /*73f0*/  MOV R100, R0 ;  /* 0x0000000000647202 */ /* 0x002fe40000000f00 */
[----:B------:R-:W-:Y:S02]  /*7400*/  MOV R9, 0x1f ;  /* 0x0000001f00097802 */ /* 0x000fe40000000f00 */
[----:B------:R-:W-:-:S07]  /*7410*/  MOV R77, 0xffffffff ;  /* 0xffffffff004d7802 */ /* 0x000fce0000000f00 */
[----:B0----5:R-:W-:Y:S05]  /*7420*/  WARPSYNC.COLLECTIVE R77, `(.L_x_13656) ;  /* 0x000000004d087348 */ /* 0x021fea0003c00000 */
[----:B------:R1:W2:Y:S02]  /*7430*/  SHFL.DOWN P0, R7, R100, R4, R9 ;  /* 0x0800000464077389 */ /* 0x0002a40000000009 */
[----:B012--5:R-:W-:Y:S01]  /*7440*/  ENDCOLLECTIVE ;  /* 0x000000000000791b */ /* 0x027fe20003800000 */
.L_x_13656:
[----:B------:R-:W-:Y:S01]  /*7450*/  IMAD.MOV.U32 R4, RZ, RZ, 0x1 ;  /* 0x00000001ff047424 */ /* 0x000fe200078e00ff */
[----:B------:R-:W-:-:S04]  /*7460*/  MOV R3, R7 ;  /* 0x0000000700037202 */ /* 0x000fc80000000f00 */
[----:B------:R-:W-:-:S04]  /*7470*/  FMNMX R3, R3, R0, !PT ;  /* 0x0000000003037209 */ /* 0x000fc80007800000 */
[----:B------:R-:W-:-:S07]  /*7480*/  MOV R100, R3 ;  /* 0x0000000300647202 */ /* 0x000fce0000000f00 */
[----:B------:R-:W-:Y:S05]  /*7490*/  WARPSYNC.COLLECTIVE R77, `(.L_x_13657) ;  /* 0x000000004d087348 */ /* 0x000fea0003c00000 */
[----:B------:R0:W1:Y:S02]  /*74a0*/  SHFL.DOWN P0, R7, R100, R4, R9 ;  /* 0x0800000464077389 */ /* 0x0000640000000009 */
[----:B01----:R-:W-:Y:S01]  /*74b0*/  ENDCOLLECTIVE ;  /* 0x000000000000791b */ /* 0x003fe20003800000 */
.L_x_13657:
[----:B------:R-:W-:Y:S01]  /*74c0*/  MOV R2, R7 ;  /* 0x0000000700027202 */ /* 0x000fe20000000f00 */
[----:B------:R-:W-:Y:S06]  /*74d0*/  BRA `(.L_x_13658) ;  /* 0xffffffec00547947 */ /* 0x000fec000383ffff */
        .weak           $__internal_223_$__cuda_sm20_rcp_rn_f32_slowpath
        .type           $__internal_223_$__cuda_sm20_rcp_rn_f32_slowpath,@function
        .size           $__internal_223_$__cuda_sm20_rcp_rn_f32_slowpath,(.L_x_14559 - $__internal_223_$__cuda_sm20_rcp_rn_f32_slowpath)
$__internal_223_$__cuda_sm20_rcp_rn_f32_slowpath:
        /* <DEDUP_REMOVED lines=15> */
.L_x_13660:
        /* <DEDUP_REMOVED lines=33> */
.L_x_13662:
[----:B------:R0:W1:Y:S02]  /*77e0*/  MUFU.RCP R3, R2 ;  /* 0x0000000200037308 */ /* 0x0000640000001000 */
.L_x_13661:
[----:B------:R-:W-:Y:S05]  /*77f0*/  BSYNC B1 ;  /* 0x0000000000017941 */ /* 0x000fea0003800000 */
.L_x_13659:
[----:B-1----:R-:W-:Y:S01]  /*7800*/  MOV R0, R3 ;  /* 0x0000000300007202 */ /* 0x002fe20000000f00 */
[----:B------:R-:W-:Y:S01]  /*7810*/  HFMA2.MMA R3, -RZ, RZ, 0, 0 ;  /* 0x00000000ff037435 */ /* 0x000fe200000001ff */
[----:B0-----:R-:W-:-:S05]  /*7820*/  MOV R2, R84 ;  /* 0x0000005400027202 */ /* 0x001fca0000000f00 */
[----:B------:R-:W-:Y:S05]  /*7830*/  RET.REL.NODEC R2 `(_ZN18transformer_engine13normalization19ln_fwd_tuned_kernelINS0_13Kernel_traitsI13__nv_bfloat16S3_13__nv_fp8_e4m3fjLj18432ELj2ELj1ELj4ELj16ENS0_18Kernel_traits_baseILj18432ES3_S3_S4_fjLj128EEEEEEEvNS0_19ForwardKernelParamsE) ;  /* 0xffffff8402f07950 */ /* 0x000fea0003c3ffff */
.L_x_13663:
        /* <DEDUP_REMOVED lines=12> */
.L_x_14559:


//--------------------- .text._ZN18transformer_engine13normalization19ln_fwd_tuned_kernelINS0_13Kernel_traitsI13__nv_bfloat16S3_13__nv_fp8_e4m3fjLj16384ELj2ELj1ELj4ELj16ENS0_18Kernel_traits_baseILj16384ES3_S3_S4_fjLj128EEEEEEEvNS0_19ForwardKernelParamsE --------------------------
	.section	.text._ZN18transformer_engine13normalization19ln_fwd_tuned_kernelINS0_13Kernel_traitsI13__nv_bfloat16S3_13__nv_fp8_e4m3fjLj16384ELj2ELj1ELj4ELj16ENS0_18Kernel_traits_baseILj16384ES3_S3_S4_fjLj128EEEEEEEvNS0_19ForwardKernelParamsE,"ax",@progbits
	.align	128
        .global         _ZN18transformer_engine13normalization19ln_fwd_tuned_kernelINS0_13Kernel_traitsI13__nv_bfloat16S3_13__nv_fp8_e4m3fjLj16384ELj2ELj1ELj4ELj16ENS0_18Kernel_traits_baseILj16384ES3_S3_S4_fjLj128EEEEEEEvNS0_19ForwardKernelParamsE
        .type           _ZN18transformer_engine13normalization19ln_fwd_tuned_kernelINS0_13Kernel_traitsI13__nv_bfloat16S3_13__nv_fp8_e4m3fjLj16384ELj2ELj1ELj4ELj16ENS0_18Kernel_traits_baseILj16384ES3_S3_S4_fjLj128EEEEEEEvNS0_19ForwardKernelParamsE,@function
        .size           _ZN18transformer_engine13normalization19ln_fwd_tuned_kernelINS0_13Kernel_traitsI13__nv_bfloat16S3_13__nv_fp8_e4m3fjLj16384ELj2ELj1ELj4ELj16ENS0_18Kernel_traits_baseILj16384ES3_S3_S4_fjLj128EEEEEEEvNS0_19ForwardKernelParamsE,(.L_x_14560 - _ZN18transformer_engine13normalization19ln_fwd_tuned_kernelINS0_13Kernel_traitsI13__nv_bfloat16S3_13__nv_fp8_e4m3fjLj16384ELj2ELj1ELj4ELj16ENS0_18Kernel_traits_baseILj16384ES3_S3_S4_fjLj128EEEEEEEvNS0_19ForwardKernelParamsE)
        .other          _ZN18transformer_engine13normalization19ln_fwd_tuned_kernelINS0_13Kernel_traitsI13__nv_bfloat16S3_13__nv_fp8_e4m3fjLj16384ELj2ELj1ELj4ELj16ENS0_18Kernel_traits_baseILj16384ES3_S3_S4_fjLj128EEEEEEEvNS0_19ForwardKernelParamsE,@"STO_CUDA_ENTRY STV_DEFAULT"
_ZN18transformer_engine13normalization19ln_fwd_tuned_kernelINS0_13Kernel_traitsI13__nv_bfloat16S3_13__nv_fp8_e4m3fjLj16384ELj2ELj1ELj4ELj16ENS0_18Kernel_traits_baseILj16384ES3_S3_S4_fjLj128EEEEEEEvNS0_19ForwardKernelParamsE:
.text._ZN18transformer_engine13normalization19ln_fwd_tuned_kernelINS0_13Kernel_traitsI13__nv_bfloat16S3_13__nv_fp8_e4m3fjLj16384ELj2ELj1ELj4ELj16ENS0_18Kernel_traits_baseILj16384ES3_S3_S4_fjLj128EEEEEEEvNS0_19ForwardKernelParamsE:
        /* <DEDUP_REMOVED lines=46> */
.L_x_13677:
        /* <DEDUP_REMOVED lines=33> */
[C---:B--2---:R-:W-:Y:S01]  /*04f0*/  PRMT R25, R92.reuse, 0x7632, R25 ;  /* 0x000076325c197816 */ /* 0x044fe20000000019 */
[----:B------:R-:W-:Y:S01]  /*0500*/  IMAD.U32 R131, R95, 0x10000, RZ ;  /* 0x000100005f837824 */ /* 0x000fe200078e00ff */
        /* <DEDUP_REMOVED lines=13> */
[----:B---3--:R-:W-:-:S02]  /*05e0*/  PRMT R133, R96, 0x7632, R133 ;  /* 0x0000763260857816 */ /* 0x008fc40000000085 */
        /* <DEDUP_REMOVED lines=18> */
[----:B------:R-:W-:Y:S01]  /*0710*/  PRMT R145, R100, 0x7632, R145 ;  /* 0x0000763264917816 */ /* 0x000fe20000000091 */
        /* <DEDUP_REMOVED lines=31> */
[----:B------:R-:W-:Y:S01]  /*0910*/  PRMT R0, R107, 0x7632, R0 ;  /* 0x000076326b007816 */ /* 0x000fe20000000000 */
[----:B------:R-:W-:Y:S01]  /*0920*/  IMAD.U32 R134, R122, 0x10000, RZ ;  /* 0x000100007a867824 */ /* 0x000fe200078e00ff */
        /* <DEDUP_REMOVED lines=27> */
[----:B------:R-:W-:Y:S01]  /*0ae0*/  SHF.L.U32 R107, R0, 0x10, RZ ;  /* 0x00000010006b7819 */ /* 0x000fe200000006ff */
[----:B------:R-:W-:Y:S01]  /*0af0*/  FADD R12, R163, R12 ;  /* 0x0000000ca30c7221 */ /* 0x000fe20000000000 */
[----:B------:R-:W-:-:S02]  /*0b00*/  SHF.L.U32 R100, R100, 0x10, RZ ;  /* 0x0000001064647819 */ /* 0x000fc400000006ff */
[C---:B------:R-:W-:Y:S01]  /*0b10*/  PRMT R102, R115.reuse, 0x7632, R102 ;  /* 0x0000763273667816 */ /* 0x040fe20000000066 */
[--C-:B------:R-:W-:Y:S01]  /*0b20*/  FADD R0, R10, R12.reuse ;  /* 0x0000000c0a007221 */ /* 0x100fe20000000000 */
[----:B------:R-:W-:Y:S02]  /*0b30*/  PRMT R12, R108, 0x7632, R12 ;  /* 0x000076326c0c7816 */ /* 0x000fe4000000000c */
        /* <DEDUP_REMOVED lines=38> */
[--C-:B------:R-:W-:Y:S01]  /*0da0*/  FADD R109, R115, R0.reuse ;  /* 0x00000000736d7221 */ /* 0x100fe20000000000 */
[----:B------:R-:W-:-:S03]  /*0db0*/  PRMT R0, R117, 0x7632, R0 ;  /* 0x0000763275007816 */ /* 0x000fc60000000000 */
[----:B------:R-:W-:Y:S02]  /*0dc0*/  FADD R109, R102, R109 ;  /* 0x0000006d666d7221 */ /* 0x000fe40000000000 */
[----:B------:R-:W-:Y:S02]  /*0dd0*/  IMAD.U32 R117, R0, 0x10000, RZ ;  /* 0x0001000000757824 */ /* 0x000fe400078e00ff */
        /* <DEDUP_REMOVED lines=169> */
.L_x_13696:
        /* <DEDUP_REMOVED lines=16> */
[----:B------:R-:W-:Y:S01]  /*1970*/  @!P1 IADD3 R0, R108, R113, RZ ;  /* 0x000000716c009210 */ /* 0x000fe20007ffe0ff */
[----:B------:R-:W-:-:S03]  /*1980*/  @!P0 IMAD.IADD R108, R7, 0x1, R108 ;  /* 0x00000001076c8824 */ /* 0x000fc600078e026c */
[----:B------:R-:W-:-:S05]  /*1990*/  @!P1 LEA R0, R0, R109, 0x3 ;  /* 0x0000006d00009211 */ /* 0x000fca00078e18ff */
[----:B------:R2:W-:Y:S01]  /*19a0*/  @!P1 STS.64 [R0], R110 ;  /* 0x0000006e00009388 */ /* 0x0005e20000000a00 */
[----:B-1----:R-:W-:Y:S01]  /*19b0*/  @!P0 LEA R112, R142, R112, 0x18 ;  /* 0x000000708e708211 */ /* 0x002fe200078ec0ff */
[----:B---3--:R-:W-:-:S03]  /*19c0*/  FADD R144, R148, R146 ;  /* 0x0000009294907221 */ /* 0x008fc60000000000 */
        /* <DEDUP_REMOVED lines=12> */
[----:B0123-5:R-:W-:Y:S05]  /*1a90*/  CALL.REL.NOINC `($__internal_224_$__cuda_sm20_rcp_rn_f32_slowpath) ;  /* 0x0000005000647944 */ /* 0x02ffea0003c00000 */
[----:B------:R-:W-:Y:S05]  /*1aa0*/  BRA `(.L_x_13668) ;  /* 0x0000000000107947 */ /* 0x000fea0003800000 */
.L_x_13667:
[----:B------:R-:W4:Y:S02]  /*1ab0*/  MUFU.RCP R113, R144 ;  /* 0x0000009000717308 */ /* 0x000f240000001000 */
[----:B----4-:R-:W-:-:S04]  /*1ac0*/  FFMA R0, R144, R113, -1 ;  /* 0xbf80000090007423 */ /* 0x010fc80000000071 */
[----:B------:R-:W-:-:S04]  /*1ad0*/  FADD.FTZ R0, -R0, -RZ ;  /* 0x800000ff00007221 */ /* 0x000fc80000010100 */
[----:B------:R-:W-:-:S07]  /*1ae0*/  FFMA R113, R113, R0, R113 ;  /* 0x0000000071717223 */ /* 0x000fce0000000071 */
.L_x_13668:
[----:B------:R-:W-:Y:S05]  /*1af0*/  BSYNC B0 ;  /* 0x0000000000007941 */ /* 0x000fea0003800000 */
.L_x_13666:
        /* <DEDUP_REMOVED lines=20> */
[----:B0----5:R-:W-:Y:S05]  /*1c40*/  CALL.REL.NOINC `($__internal_224_$__cuda_sm20_rcp_rn_f32_slowpath) ;  /* 0x0000004c00f87944 */ /* 0x021fea0003c00000 */
[----:B------:R-:W-:Y:S05]  /*1c50*/  BRA `(.L_x_13671) ;  /* 0x0000000000107947 */ /* 0x000fea0003800000 */
.L_x_13670:
[----:B------:R-:W1:Y:S02]  /*1c60*/  MUFU.RCP R113, R110 ;  /* 0x0000006e00717308 */ /* 0x000e640000001000 */
[----:B-1----:R-:W-:-:S04]  /*1c70*/  FFMA R0, R110, R113, -1 ;  /* 0xbf8000006e007423 */ /* 0x002fc80000000071 */
[----:B------:R-:W-:-:S04]  /*1c80*/  FADD.FTZ R0, -R0, -RZ ;  /* 0x800000ff00007221 */ /* 0x000fc80000010100 */
[----:B------:R-:W-:-:S07]  /*1c90*/  FFMA R113, R113, R0, R113 ;  /* 0x0000000071717223 */ /* 0x000fce0000000071 */
.L_x_13671:
[----:B------:R-:W-:Y:S05]  /*1ca0*/  BSYNC B0 ;  /* 0x0000000000007941 */ /* 0x000fea0003800000 */
.L_x_13669:
        /* <DEDUP_REMOVED lines=16> */
[----:B-1----:R-:W-:-:S05]  /*1db0*/  IMAD.SHL.U32 R112, R0, 0x2, RZ ;  /* 0x0000000200707824 */ /* 0x002fca00078e00ff */
        /* <DEDUP_REMOVED lines=32> */
.L_x_13673:
[----:B0-----:R-:W2:Y:S04]  /*1fc0*/  LDG.E.STRONG.GPU R0, desc[UR8][R110.64] ;  /* 0x000000086e007981 */ /* 0x001ea8000c1ef900 */
[----:B--2---:R-:W-:Y:S01]  /*1fd0*/  CCTL.IVALL ;  /* 0x00000000ff00798f */ /* 0x004fe20002000000 */
[----:B------:R-:W-:Y:S05]  /*1fe0*/  YIELD ;  /* 0x0000000000007946 */ /* 0x000fea0003800000 */
[----:B------:R-:W-:-:S13]  /*1ff0*/  ISETP.NE.AND P1, PT, R0, R108, PT ;  /* 0x0000006c0000720c */ /* 0x000fda0003f25270 */
[----:B------:R-:W-:Y:S05]  /*2000*/  @P1 BRA `(.L_x_13673) ;  /* 0xfffffffc00ec1947 */ /* 0x000fea000383ffff */
.L_x_13672:
[----:B------:R-:W-:Y:S05]  /*2010*/  WARPSYNC.ALL ;  /* 0x0000000000007948 */ /* 0x000fea0003800000 */
[----:B------:R-:W-:Y:S01]  /*2020*/  BAR.SYNC.DEFER_BLOCKING 0x0 ;  /* 0x0000000000007b1d */ /* 0x000fe20000010000 */
[----:B------:R-:W-:-:S06]  /*2030*/  MOV R108, RZ ;  /* 0x000000ff006c7202 */ /* 0x000fcc0000000f00 */
[----:B------:R-:W2:Y:S01]  /*2040*/  @!P0 LDG.E.64 R108, desc[UR8][R112.64] ;  /* 0x00000008706c8981 */ /* 0x000ea2000c1e1b00 */
[----:B------:R-:W-:Y:S01]  /*2050*/  MOV R144, RZ ;  /* 0x000000ff00907202 */ /* 0x000fe20000000f00 */
[----:B------:R-:W-:Y:S01]  /*2060*/  IMAD.U32 R0, RZ, RZ, UR10 ;  /* 0x0000000aff007e24 */ /* 0x000fe2000f8e00ff */
[----:B------:R-:W-:Y:S01]  /*2070*/  @!P0 MOV R144, 0x46000000 ;  /* 0x4600000000908802 */ /* 0x000fe20000000f00 */
[----:B------:R-:W-:Y:S03]  /*2080*/  BSSY B0, `(.L_x_13674) ;  /* 0x0000013000007945 */ /* 0x000fe60003800000 */
[----:B------:R-:W-:Y:S01]  /*2090*/  LOP3.LUT R111, R7, 0x1, R0, 0xf8, !PT ;  /* 0x00000001076f7812 */ /* 0x000fe200078ef800 */
[----:B------:R-:W0:Y:S03]  /*20a0*/  SHFL.DOWN PT, R142, R144, 0x1, 0x1f ;  /* 0x08201f00908e7f89 */ /* 0x000e2600000e0000 */
        /* <DEDUP_REMOVED lines=10> */
[----:B012--5:R-:W-:Y:S05]  /*2150*/  CALL.REL.NOINC `($__internal_224_$__cuda_sm20_rcp_rn_f32_slowpath) ;  /* 0x0000004800b47944 */ /* 0x027fea0003c00000 */
[----:B------:R-:W-:Y:S05]  /*2160*/  BRA `(.L_x_13676) ;  /* 0x0000000000107947 */ /* 0x000fea0003800000 */
.L_x_13675:
[----:B------:R-:W3:Y:S02]  /*2170*/  MUFU.RCP R113, R110 ;  /* 0x0000006e00717308 */ /* 0x000ee40000001000 */
[----:B---3--:R-:W-:-:S04]  /*2180*/  FFMA R0, R110, R113, -1 ;  /* 0xbf8000006e007423 */ /* 0x008fc80000000071 */
[----:B------:R-:W-:-:S04]  /*2190*/  FADD.FTZ R0, -R0, -RZ ;  /* 0x800000ff00007221 */ /* 0x000fc80000010100 */
[----:B------:R-:W-:-:S07]  /*21a0*/  FFMA R113, R113, R0, R113 ;  /* 0x0000000071717223 */ /* 0x000fce0000000071 */
.L_x_13676:
[----:B------:R-:W-:Y:S05]  /*21b0*/  BSYNC B0 ;  /* 0x0000000000007941 */ /* 0x000fea0003800000 */
.L_x_13674:
        /* <DEDUP_REMOVED lines=9> */
[----:B-----5:R-:W-:Y:S01]  /*2250*/  IMAD.U32 R138, R61, 0x10000, RZ ;  /* 0x000100003d8a7824 */ /* 0x020fe200078e00ff */
[----:B------:R-:W-:Y:S01]  /*2260*/  SHF.L.U32 R146, R63, 0x10, RZ ;  /* 0x000000103f927819 */ /* 0x000fe200000006ff */
[----:B------:R-:W-:Y:S01]  /*2270*/  ULDC.64 UR12, c[0x0][0x288] ;  /* 0x0000a200000c7ab9 */ /* 0x000fe20000000a00 */
[----:B------:R-:W-:Y:S01]  /*2280*/  FMUL R111, R142, R111 ;  /* 0x0000006f8e6f7220 */ /* 0x000fe20000400000 */
[----:B------:R-:W-:Y:S01]  /*2290*/  PRMT R142, R61, 0x7632, R142 ;  /* 0x000076323d8e7816 */ /* 0x000fe2000000008e */
[----:B------:R-:W-:Y:S01]  /*22a0*/  ULDC.U8 UR11, c[0x0][0x294] ;  /* 0x0000a500000b7ab9 */ /* 0x000fe20000000000 */
[----:B------:R-:W-:Y:S01]  /*22b0*/  SHF.L.U32 R148, R64, 0x10, RZ ;  /* 0x0000001040947819 */ /* 0x000fe200000006ff */
[-C--:B------:R-:W-:Y:S01]  /*22c0*/  FFMA R111, R111, R113.reuse, R122 ;  /* 0x000000716f6f7223 */ /* 0x080fe2000000007a */
[----:B------:R-:W-:Y:S01]  /*22d0*/  FMUL R113, R108, R113 ;  /* 0x000000716c717220 */ /* 0x000fe20000400000 */
[----:B------:R-:W-:Y:S01]  /*22e0*/  SHF.L.U32 R122, R29, 0x10, RZ ;  /* 0x000000101d7a7819 */ /* 0x000fe200000006ff */
[----:B------:R-:W1:Y:S01]  /*22f0*/  @!P3 LDC.64 R108, c[0x0][0x228] ;  /* 0x00008a00ff6cbb82 */ /* 0x000e620000000a00 */
[----:B------:R-:W-:-:S02]  /*2300*/  SHF.L.U32 R142, R142, 0x10, RZ ;  /* 0x000000108e8e7819 */ /* 0x000fc400000006ff */
[----:B------:R-:W0:Y:S01]  /*2310*/  SHFL.IDX PT, R111, R111, RZ, 0x1f ;  /* 0x00001fff6f6f7589 */ /* 0x000e2200000e0000 */
[----:B------:R-:W-:Y:S01]  /*2320*/  @P2 FADD R122, R122, 1 ;  /* 0x3f8000007a7a2421 */ /* 0x000fe20000000000 */
[----:B------:R-:W-:Y:S02]  /*2330*/  SHF.L.U32 R156, R34, 0x10, RZ ;  /* 0x00000010229c7819 */ /* 0x000fe400000006ff */
[----:B------:R-:W2:Y:S01]  /*2340*/  SHFL.IDX PT, R113, R113, RZ, 0x1f ;  /* 0x00001fff71717589 */ /* 0x000ea200000e0000 */
[----:B------:R-:W-:Y:S02]  /*2350*/  SHF.L.U32 R158, R66, 0x10, RZ ;  /* 0x00000010429e7819 */ /* 0x000fe400000006ff */
[----:B------:R-:W-:Y:S01]  /*2360*/  @P2 FADD R156, R156, 1 ;  /* 0x3f8000009c9c2421 */ /* 0x000fe20000000000 */
[----:B------:R-:W-:Y:S02]  /*2370*/  SHF.L.U32 R160, R67, 0x10, RZ ;  /* 0x0000001043a07819 */ /* 0x000fe400000006ff */
[----:B------:R-:W-:-:S02]  /*2380*/  ISETP.NE.AND P1, PT, RZ, UR11, PT ;  /* 0x0000000bff007c0c */ /* 0x000fc4000bf25270 */
[----:B------:R-:W-:Y:S02]  /*2390*/  LOP3.LUT R19, R19, 0xffffff00, RZ, 0xc0, !PT ;  /* 0xffffff0013137812 */ /* 0x000fe400078ec0ff */
[----:B------:R-:W-:Y:S02]  /*23a0*/  LOP3.LUT R23, R23, 0xffffff00, RZ, 0xc0, !PT ;  /* 0xffffff0017177812 */ /* 0x000fe400078ec0ff */
[----:B------:R-:W-:-:S04]  /*23b0*/  IADD3 R4, R4, 0x1, RZ ;  /* 0x0000000104047810 */ /* 0x000fc80007ffe0ff */
[----:B------:R-:W-:Y:S01]  /*23c0*/  LOP3.LUT R4, R4, 0x3, RZ, 0xc0, !PT ;  /* 0x0000000304047812 */ /* 0x000fe200078ec0ff */
[----:B-1----:R-:W-:-:S04]  /*23d0*/  @!P3 IMAD.WIDE R108, R6, 0x4, R108 ;  /* 0x00000004066cb825 */ /* 0x002fc800078e026c */
[----:B0-----:R-:W-:Y:S01]  /*23e0*/  FFMA R0, R111, 6.103515625e-05, R0 ;  /* 0x388000006f007823 */ /* 0x001fe20000000000 */
        /* <DEDUP_REMOVED lines=112> */
[----:B------:R-:W-:Y:S01]  /*2af0*/  IMAD.U32 R150, R25, 0x10000, RZ ;  /* 0x0001000019967824 */ /* 0x000fe200078e00ff */
[----:B------:R-:W-:Y:S01]  /*2b00*/  PRMT R27, R65, 0x7632, R27 ;  /* 0x00007632411b7816 */ /* 0x000fe2000000001b */
[----:B------:R-:W-:Y:S01]  /*2b10*/  FFMA R144, R135, R144, R148 ;  /* 0x0000009087907223 */ /* 0x000fe20000000094 */
[----:B------:R-:W-:Y:S01]  /*2b20*/  SHF.L.U32 R148, R65, 0x10, RZ ;  /* 0x0000001041947819 */ /* 0x000fe200000006ff */
[----:B------:R-:W-:Y:S01]  /*2b30*/  @P2 FADD R152, R152, 1 ;  /* 0x3f80000098982421 */ /* 0x000fe20000000000 */
[----:B------:R-:W-:Y:S01]  /*2b40*/  SHF.L.U32 R154, R27, 0x10, RZ ;  /* 0x000000101b9a7819 */ /* 0x000fe200000006ff */
[----:B------:R-:W-:Y:S01]  /*2b50*/  FMUL R137, R137, UR4 ;  /* 0x0000000489897c20 */ /* 0x000fe20008400000 */
        /* <DEDUP_REMOVED lines=44> */
[----:B------:R-:W-:Y:S01]  /*2e20*/  IMAD.U32 R97, R70, 0x10000, RZ ;  /* 0x0001000046617824 */ /* 0x000fe200078e00ff */
        /* <DEDUP_REMOVED lines=10> */
[----:B------:R-:W-:Y:S01]  /*2ed0*/  FMUL R155, R155, UR4 ;  /* 0x000000049b9b7c20 */ /* 0x000fe20008400000 */
[----:B------:R-:W-:Y:S01]  /*2ee0*/  FFMA R93, R101, R25, R27 ;  /* 0x00000019655d7223 */ /* 0x000fe2000000001b */
[--C-:B------:R-:W-:Y:S01]  /*2ef0*/  FFMA R27, R153, R95, R97.reuse ;  /* 0x0000005f991b7223 */ /* 0x100fe20000000061 */
[----:B------:R-:W-:Y:S01]  /*2f00*/  PRMT R97, R39, 0x7632, R97 ;  /* 0x0000763227617816 */ /* 0x000fe20000000061 */
[----:B------:R-:W-:Y:S01]  /*2f10*/  @P2 FADD R99, R99, 1 ;  /* 0x3f80000063632421 */ /* 0x000fe20000000000 */
[----:B------:R-:W-:Y:S01]  /*2f20*/  PRMT R101, R71, 0x7632, R101 ;  /* 0x0000763247657816 */ /* 0x000fe20000000065 */
[----:B------:R-:W-:Y:S01]  /*2f30*/  FMUL R159, R159, UR4 ;  /* 0x000000049f9f7c20 */ /* 0x000fe20008400000 */
[----:B------:R-:W-:Y:S01]  /*2f40*/  SHF.L.U32 R97, R97, 0x10, RZ ;  /* 0x0000001061617819 */ /* 0x000fe200000006ff */
[----:B------:R-:W-:Y:S01]  /*2f50*/  FFMA R25, R151, R99, R109 ;  /* 0x0000006397197223 */ /* 0x000fe2000000006d */
[----:B------:R-:W-:Y:S01]  /*2f60*/  SHF.L.U32 R99, R39, 0x10, RZ ;  /* 0x0000001027637819 */ /* 0x000fe200000006ff */
[----:B------:R-:W-:Y:S01]  /*2f70*/  IMAD.U32 R101, R101, 0x10000, RZ ;  /* 0x0001000065657824 */ /* 0x000fe200078e00ff */
        /* <DEDUP_REMOVED lines=30> */
[----:B------:R-:W-:Y:S01]  /*3160*/  IMAD.U32 R113, R113, 0x10000, RZ ;  /* 0x0001000071717824 */ /* 0x000fe200078e00ff */
[----:B------:R-:W-:Y:S01]  /*3170*/  SHF.L.U32 R109, R74, 0x10, RZ ;  /* 0x000000104a6d7819 */ /* 0x000fe200000006ff */
[----:B------:R-:W-:Y:S01]  /*3180*/  @P2 FADD R111, R111, 1 ;  /* 0x3f8000006f6f2421 */ /* 0x000fe20000000000 */
[----:B------:R-:W-:Y:S01]  /*3190*/  SHF.L.U32 R125, R125, 0x10, RZ ;  /* 0x000000107d7d7819 */ /* 0x000fe200000006ff */
[----:B------:R-:W-:Y:S01]  /*31a0*/  @P2 FADD R113, R113, 1 ;  /* 0x3f80000071712421 */ /* 0x000fe20000000000 */
[----:B------:R-:W-:Y:S01]  /*31b0*/  FMUL R163, R163, UR4 ;  /* 0x00000004a3a37c20 */ /* 0x000fe20008400000 */
        /* <DEDUP_REMOVED lines=73> */
[----:B------:R-:W-:-:S02]  /*3650*/  IMAD.U32 R133, R26, 0x10000, RZ ;  /* 0x000100001a857824 */ /* 0x000fc400078e00ff */
[----:B------:R-:W-:Y:S01]  /*3660*/  @P2 FADD R131, R131, 1 ;  /* 0x3f80000083832421 */ /* 0x000fe20000000000 */
        /* <DEDUP_REMOVED lines=23> */
[----:B------:R-:W-:Y:S01]  /*37e0*/  ISETP.NE.U32.AND P0, PT, RZ, UR12, PT ;  /* 0x0000000cff007c0c */ /* 0x000fe2000bf05070 */
[----:B------:R-:W-:Y:S01]  /*37f0*/  FFMA R96, R24, R137, R139 ;  /* 0x0000008918607223 */ /* 0x000fe2000000008b */
[C---:B------:R-:W-:Y:S01]  /*3800*/  PRMT R92, R51.reuse, 0x7632, R92 ;  /* 0x00007632335c7816 */ /* 0x040fe2000000005c */
[----:B------:R-:W-:Y:S01]  /*3810*/  FFMA R100, R100, R133, R135 ;  /* 0x0000008564647223 */ /* 0x000fe20000000087 */
[----:B------:R-:W-:Y:S01]  /*3820*/  SHF.L.U32 R24, R51, 0x10, RZ ;  /* 0x0000001033187819 */ /* 0x000fe200000006ff */
[----:B------:R-:W-:Y:S01]  /*3830*/  FADD R115, R115, -UR14 ;  /* 0x8000000e73737e21 */ /* 0x000fe20008000000 */
[----:B------:R-:W-:Y:S01]  /*3840*/  SHF.L.U32 R133, R52, 0x10, RZ ;  /* 0x0000001034857819 */ /* 0x000fe200000006ff */
[----:B------:R-:W-:Y:S01]  /*3850*/  FADD R116, R116, -UR14 ;  /* 0x8000000e74747e21 */ /* 0x000fe20008000000 */
[----:B------:R-:W-:Y:S01]  /*3860*/  ISETP.NE.AND.EX P0, PT, RZ, UR13, PT, P0 ;  /* 0x0000000dff007c0c */ /* 0x000fe2000bf05300 */
[----:B------:R-:W-:Y:S01]  /*3870*/  IMAD.U32 R131, R92, 0x10000, RZ ;  /* 0x000100005c837824 */ /* 0x000fe200078e00ff */
[----:B------:R-:W-:Y:S01]  /*3880*/  SHF.L.U32 R26, R83, 0x10, RZ ;  /* 0x00000010531a7819 */ /* 0x000fe200000006ff */
[----:B------:R-:W-:Y:S01]  /*3890*/  @P2 FADD R24, R24, 1 ;  /* 0x3f80000018182421 */ /* 0x000fe20000000000 */
[----:B------:R-:W-:Y:S01]  /*38a0*/  SHF.L.U32 R135, R84, 0x10, RZ ;  /* 0x0000001054877819 */ /* 0x000fe200000006ff */
[----:B------:R-:W-:Y:S01]  /*38b0*/  FMUL R115, R115, UR4 ;  /* 0x0000000473737c20 */ /* 0x000fe20008400000 */
[----:B------:R-:W-:Y:S01]  /*38c0*/  @P2 FADD R133, R133, 1 ;  /* 0x3f80000085852421 */ /* 0x000fe20000000000 */
[----:B------:R-:W-:Y:S01]  /*38d0*/  FMUL R92, R116, UR4 ;  /* 0x00000004745c7c20 */ /* 0x000fe20008400000 */
[----:B------:R-:W-:Y:S01]  /*38e0*/  PRMT R129, R83, 0x7632, R129 ;  /* 0x0000763253817816 */ /* 0x000fe20000000081 */
[----:B------:R-:W-:Y:S01]  /*38f0*/  FFMA R116, R115, R24, R26 ;  /* 0x0000001873747223 */ /* 0x000fe2000000001a */
[----:B------:R-:W-:Y:S01]  /*3900*/  FADD R102, R102, -UR14 ;  /* 0x8000000e66667e21 */ /* 0x000fe20008000000 */
[----:B------:R-:W-:Y:S01]  /*3910*/  FFMA R115, R92, R133, R135 ;  /* 0x000000855c737223 */ /* 0x000fe20000000087 */
[----:B------:R-:W-:Y:S01]  /*3920*/  PRMT R92, R53, 0x7632, R92 ;  /* 0x00007632355c7816 */ /* 0x000fe2000000005c */
[----:B------:R-:W-:Y:S01]  /*3930*/  @P2 FADD R131, R131, 1 ;  /* 0x3f80000083832421 */ /* 0x000fe20000000000 */
[----:B------:R-:W-:Y:S01]  /*3940*/  SHF.L.U32 R129, R129, 0x10, RZ ;  /* 0x0000001081817819 */ /* 0x000fe200000006ff */
[----:B------:R-:W-:Y:S01]  /*3950*/  FMUL R102, R102, UR4 ;  /* 0x0000000466667c20 */ /* 0x000fe20008400000 */
        /* <DEDUP_REMOVED lines=9> */
[----:B------:R-:W-:Y:S01]  /*39f0*/  FMUL R106, R106, UR4 ;  /* 0x000000046a6a7c20 */ /* 0x000fe20008400000 */
[----:B------:R-:W-:Y:S01]  /*3a00*/  SHF.L.U32 R135, R85, 0x10, RZ ;  /* 0x0000001055877819 */ /* 0x000fe200000006ff */
[----:B------:R-:W-:Y:S01]  /*3a10*/  IMAD.U32 R139, R139, 0x10000, RZ ;  /* 0x000100008b8b7824 */ /* 0x000fe200078e00ff */
        /* <DEDUP_REMOVED lines=8> */
[----:B------:R-:W-:Y:S01]  /*3aa0*/  @P0 FMNMX R5, R5, |R110|, !PT ;  /* 0x4000006e05050209 */ /* 0x000fe20007800000 */
[----:B------:R-:W-:Y:S01]  /*3ab0*/  @P2 FADD R129, R129, 1 ;  /* 0x3f80000081812421 */ /* 0x000fe20000000000 */
        /* <DEDUP_REMOVED lines=60> */
[----:B------:R-:W-:Y:S01]  /*3e80*/  IMAD.U32 R26, R26, 0x10000, RZ ;  /* 0x000100001a1a7824 */ /* 0x000fe200078e00ff */
[----:B------:R-:W-:Y:S01]  /*3e90*/  SHF.L.U32 R119, R57, 0x10, RZ ;  /* 0x0000001039777819 */ /* 0x000fe200000006ff */
[----:B------:R-:W-:Y:S01]  /*3ea0*/  @P2 FADD R24, R24, 1 ;  /* 0x3f80000018182421 */ /* 0x000fe20000000000 */
[----:B------:R-:W-:Y:S01]  /*3eb0*/  @P0 FMNMX R5, R5, |R148|, !PT ;  /* 0x4000009405050209 */ /* 0x000fe20007800000 */
[----:B------:R-:W-:Y:S01]  /*3ec0*/  FFMA R133, R128, R137, R139 ;  /* 0x0000008980857223 */ /* 0x000fe2000000008b */
[----:B------:R-:W-:Y:S01]  /*3ed0*/  SHF.L.U32 R137, R89, 0x10, RZ ;  /* 0x0000001059897819 */ /* 0x000fe200000006ff */
[----:B------:R-:W-:Y:S01]  /*3ee0*/  FFMA R128, R121, R24, R26 ;  /* 0x0000001879807223 */ /* 0x000fe2000000001a */
[----:B------:R-:W-:Y:S01]  /*3ef0*/  @P0 FMNMX R5, R5, |R150|, !PT ;  /* 0x4000009605050209 */ /* 0x000fe20007800000 */
[----:B------:R-:W-:Y:S01]  /*3f00*/  @P2 FADD R119, R119, 1 ;  /* 0x3f80000077772421 */ /* 0x000fe20000000000 */
[----:B------:R-:W-:Y:S01]  /*3f10*/  PRMT R24, R58, 0x7632, R24 ;  /* 0x000076323a187816 */ /* 0x000fe20000000018 */
[----:B------:R-:W-:Y:S01]  /*3f20*/  @P1 FMUL R112, R112, UR7 ;  /* 0x0000000770701c20 */ /* 0x000fe20008400000 */
[----:B------:R-:W-:Y:S01]  /*3f30*/  @P0 FMNMX R5, R5, |R158|, !PT ;  /* 0x4000009e05050209 */ /* 0x000fe20007800000 */
[----:B------:R-:W-:Y:S01]  /*3f40*/  FFMA R126, R130, R119, R137 ;  /* 0x00000077827e7223 */ /* 0x000fe20000000089 */
[----:B------:R-:W-:Y:S01]  /*3f50*/  PRMT R26, R90, 0x7632, R26 ;  /* 0x000076325a1a7816 */ /* 0x000fe2000000001a */
[----:B------:R-:W-:Y:S01]  /*3f60*/  FMUL R132, R132, UR4 ;  /* 0x0000000484847c20 */ /* 0x000fe20008400000 */
[----:B------:R-:W-:Y:S01]  /*3f70*/  SHF.L.U32 R121, R24, 0x10, RZ ;  /* 0x0000001018797819 */ /* 0x000fe200000006ff */
[----:B------:R-:W-:Y:S01]  /*3f80*/  @P1 FMUL R0, R0, UR7 ;  /* 0x0000000700001c20 */ /* 0x000fe20008400000 */
[----:B------:R-:W-:Y:S01]  /*3f90*/  @P0 FMNMX R5, R5, |R156|, !PT ;  /* 0x4000009c05050209 */ /* 0x000fe20007800000 */
[----:B------:R-:W-:Y:S01]  /*3fa0*/  FADD R123, R123, -UR14 ;  /* 0x8000000e7b7b7e21 */ /* 0x000fe20008000000 */
[----:B------:R-:W-:Y:S01]  /*3fb0*/  SHF.L.U32 R137, R26, 0x10, RZ ;  /* 0x000000101a897819 */ /* 0x000fe200000006ff */
[----:B------:R-:W-:Y:S01]  /*3fc0*/  @P2 FADD R121, R121, 1 ;  /* 0x3f80000079792421 */ /* 0x000fe20000000000 */
[----:B------:R-:W-:Y:S01]  /*3fd0*/  @P0 FMNMX R5, R5, |R154|, !PT ;  /* 0x4000009a05050209 */ /* 0x000fe20007800000 */
[----:B------:R-:W-:Y:S01]  /*3fe0*/  @P1 FMUL R110, R110, UR7 ;  /* 0x000000076e6e1c20 */ /* 0x000fe20008400000 */
[----:B------:R-:W-:Y:S01]  /*3ff0*/  F2FP.SATFINITE.E4M3.F32.PACK_AB_MERGE_C R112, RZ, R112, RZ ;  /* 0x00000070ff70723e */ /* 0x000fe200048070ff */
[----:B------:R-:W-:Y:S01]  /*4000*/  FFMA R132, R132, R121, R137 ;  /* 0x0000007984847223 */ /* 0x000fe20000000089 */
[----:B------:R-:W-:Y:S01]  /*4010*/  PRMT R24, R59, 0x7632, R24 ;  /* 0x000076323b187816 */ /* 0x000fe20000000018 */
[----:B------:R-:W-:Y:S01]  /*4020*/  @P1 FMUL R140, R140, UR7 ;  /* 0x000000078c8c1c20 */ /* 0x000fe20008400000 */
[----:B------:R-:W-:Y:S01]  /*4030*/  F2FP.SATFINITE.E4M3.F32.PACK_AB_MERGE_C R121, RZ, R0, RZ ;  /* 0x00000000ff79723e */ /* 0x000fe200048070ff */
[----:B------:R-:W-:Y:S01]  /*4040*/  IMAD.SHL.U32 R112, R112, 0x100, RZ ;  /* 0x0000010070707824 */ /* 0x000fe200078e00ff */
[----:B------:R-:W-:Y:S01]  /*4050*/  @P0 FMNMX R5, R5, |R164|, !PT ;  /* 0x400000a405050209 */ /* 0x000fe20007800000 */
[----:B------:R-:W-:Y:S01]  /*4060*/  FMUL R123, R123, UR4 ;  /* 0x000000047b7b7c20 */ /* 0x000fe20008400000 */
[----:B------:R-:W-:Y:S01]  /*4070*/  PRMT R26, R91, 0x7632, R26 ;  /* 0x000076325b1a7816 */ /* 0x000fe2000000001a */
[----:B------:R-:W-:Y:S01]  /*4080*/  @P1 FMUL R144, R144, UR7 ;  /* 0x0000000790901c20 */ /* 0x000fe20008400000 */
[----:B------:R-:W-:Y:S01]  /*4090*/  SHF.L.U32 R24, R24, 0x10, RZ ;  /* 0x0000001018187819 */ /* 0x000fe200000006ff */
[----:B------:R-:W-:Y:S01]  /*40a0*/  @P1 FMUL R142, R142, UR7 ;  /* 0x000000078e8e1c20 */ /* 0x000fe20008400000 */
[----:B------:R-:W-:Y:S01]  /*40b0*/  LOP3.LUT R121, R121, 0xff, RZ, 0xc0, !PT ;  /* 0x000000ff79797812 */ /* 0x000fe200078ec0ff */
[----:B------:R-:W-:Y:S01]  /*40c0*/  @P1 FMUL R138, R138, UR7 ;  /* 0x000000078a8a1c20 */ /* 0x000fe20008400000 */
[----:B------:R-:W-:Y:S01]  /*40d0*/  @P0 FMNMX R5, R5, |R162|, !PT ;  /* 0x400000a205050209 */ /* 0x000fe20007800000 */
[----:B------:R-:W-:Y:S01]  /*40e0*/  @P2 FADD R24, R24, 1 ;  /* 0x3f80000018182421 */ /* 0x000fe20000000000 */
        /* <DEDUP_REMOVED lines=21> */
[----:B------:R-:W-:Y:S01]  /*4240*/  FADD R134, R134, -UR14 ;  /* 0x8000000e86867e21 */ /* 0x000fe20008000000 */
[----:B------:R-:W-:Y:S01]  /*4250*/  LOP3.LUT R123, R112, 0xff0000, R9, 0xf8, !PT ;  /* 0x00ff0000707b7812 */ /* 0x000fe200078ef809 */
[----:B------:R-:W-:Y:S01]  /*4260*/  @P1 FMUL R152, R152, UR7 ;  /* 0x0000000798981c20 */ /* 0x000fe20008400000 */
[----:B------:R-:W-:Y:S01]  /*4270*/  @P0 FMNMX R5, R5, |R27|, !PT ;  /* 0x4000001b05050209 */ /* 0x000fe20007800000 */
[----:B------:R-:W-:Y:S01]  /*4280*/  @P1 FMUL R27, R27, UR7 ;  /* 0x000000071b1b1c20 */ /* 0x000fe20008400000 */
[----:B------:R-:W-:Y:S01]  /*4290*/  F2FP.SATFINITE.E4M3.F32.PACK_AB_MERGE_C R9, RZ, R138, RZ ;  /* 0x0000008aff09723e */ /* 0x000fe200048070ff */
[----:B------:R-:W-:Y:S01]  /*42a0*/  FMUL R134, R134, UR4 ;  /* 0x0000000486867c20 */ /* 0x000fe20008400000 */
[----:B------:R-:W-:Y:S01]  /*42b0*/  LOP3.LUT R121, R121, 0xff, RZ, 0xc0, !PT ;  /* 0x000000ff79797812 */ /* 0x000fe200078ec0ff */
[----:B------:R-:W-:Y:S01]  /*42c0*/  FADD R136, R136, -UR14 ;  /* 0x8000000e88887e21 */ /* 0x000fe20008000000 */
[----:B------:R-:W-:Y:S01]  /*42d0*/  SHF.L.U32 R142, R142, 0x8, RZ ;  /* 0x000000088e8e7819 */ /* 0x000fe200000006ff */
[----:B------:R-:W-:Y:S01]  /*42e0*/  @P1 FMUL R148, R148, UR7 ;  /* 0x0000000794941c20 */ /* 0x000fe20008400000 */
        /* <DEDUP_REMOVED lines=54> */
[----:B------:R-:W-:Y:S02]  /*4650*/  LOP3.LUT R104, R104, 0xff, RZ, 0xc0, !PT ;  /* 0x000000ff68687812 */ /* 0x000fe400078ec0ff */
[----:B------:R-:W-:-:S02]  /*4660*/  PRMT R13, R13, 0x7104, RZ ;  /* 0x000071040d0d7816 */ /* 0x000fc400000000ff */
[----:B------:R-:W-:Y:S02]  /*4670*/  F2FP.SATFINITE.E4M3.F32.PACK_AB_MERGE_C R99, RZ, R99, RZ ;  /* 0x00000063ff63723e */ /* 0x000fe400048070ff */
        /* <DEDUP_REMOVED lines=10> */
[----:B------:R-:W-:Y:S01]  /*4720*/  @P0 FMNMX R5, R5, |R14|, !PT ;  /* 0x4000000e05050209 */ /* 0x000fe20007800000 */
[----:B------:R-:W-:Y:S01]  /*4730*/  @P1 FMUL R14, R14, UR7 ;  /* 0x000000070e0e1c20 */ /* 0x000fe20008400000 */
[----:B------:R-:W-:Y:S02]  /*4740*/  F2FP.SATFINITE.E4M3.F32.PACK_AB_MERGE_C R95, RZ, R95, RZ ;  /* 0x0000005fff5f723e */ /* 0x000fe400048070ff */
[----:B------:R-:W-:-:S02]  /*4750*/  F2FP.SATFINITE.E4M3.F32.PACK_AB_MERGE_C R105, RZ, R105, RZ ;  /* 0x00000069ff69723e */ /* 0x000fc400048070ff */
[----:B------:R-:W-:Y:S02]  /*4760*/  LOP3.LUT R13, R104, R13, RZ, 0xfc, !PT ;  /* 0x0000000d680d7212 */ /* 0x000fe400078efcff */
[----:B------:R-:W-:Y:S01]  /*4770*/  @P0 FMNMX R5, R5, |R12|, !PT ;  /* 0x4000000c05050209 */ /* 0x000fe20007800000 */
[----:B------:R-:W-:Y:S01]  /*4780*/  @P1 FMUL R12, R12, UR7 ;  /* 0x000000070c0c1c20 */ /* 0x000fe20008400000 */
[----:B------:R-:W-:Y:S02]  /*4790*/  LOP3.LUT R104, R95, 0xff, RZ, 0xc0, !PT ;  /* 0x000000ff5f687812 */ /* 0x000fe400078ec0ff */
[----:B------:R-:W-:Y:S02]  /*47a0*/  SHF.L.U32 R105, R105, 0x8, RZ ;  /* 0x0000000869697819 */ /* 0x000fe400000006ff */
[----:B------:R-:W-:Y:S02]  /*47b0*/  F2FP.SATFINITE.E4M3.F32.PACK_AB_MERGE_C R103, RZ, R103, RZ ;  /* 0x00000067ff67723e */ /* 0x000fe400048070ff */
[----:B------:R-:W-:-:S02]  /*47c0*/  F2FP.SATFINITE.E4M3.F32.PACK_AB_MERGE_C R24, RZ, R108, RZ ;  /* 0x0000006cff18723e */ /* 0x000fc400048070ff */
[----:B------:R-:W-:Y:S01]  /*47d0*/  @P0 FMNMX R5, R5, |R18|, !PT ;  /* 0x4000001205050209 */ /* 0x000fe20007800000 */
[----:B------:R-:W-:Y:S01]  /*47e0*/  @P1 FMUL R18, R18, UR7 ;  /* 0x0000000712121c20 */ /* 0x000fe20008400000 */
[----:B------:R-:W-:Y:S02]  /*47f0*/  LOP3.LUT R108, R104, 0xffff, R105, 0xf8, !PT ;  /* 0x0000ffff686c7812 */ /* 0x000fe400078ef869 */
[----:B------:R-:W-:Y:S02]  /*4800*/  LOP3.LUT R104, R15, 0xffffff00, RZ, 0xc0, !PT ;  /* 0xffffff000f687812 */ /* 0x000fe400078ec0ff */
[----:B------:R-:W-:Y:S02]  /*4810*/  SHF.L.U32 R15, R103, 0x10, RZ ;  /* 0x00000010670f7819 */ /* 0x000fe400000006ff */
[----:B------:R-:W-:Y:S01]  /*4820*/  @P0 FMNMX R5, R5, |R16|, !PT ;  /* 0x4000001005050209 */ /* 0x000fe20007800000 */
[----:B------:R-:W-:Y:S01]  /*4830*/  @P1 FMUL R16, R16, UR7 ;  /* 0x0000000710101c20 */ /* 0x000fe20008400000 */
[----:B------:R-:W-:-:S02]  /*4840*/  F2FP.SATFINITE.E4M3.F32.PACK_AB_MERGE_C R111, RZ, R111, RZ ;  /* 0x0000006fff6f723e */ /* 0x000fc400048070ff */
[----:B------:R-:W-:Y:S02]  /*4850*/  LOP3.LUT R108, R108, 0xff0000, R15, 0xf8, !PT ;  /* 0x00ff00006c6c7812 */ /* 0x000fe400078ef80f */
[----:B------:R-:W-:Y:S02]  /*4860*/  F2FP.SATFINITE.E4M3.F32.PACK_AB_MERGE_C R15, RZ, R101, RZ ;  /* 0x00000065ff0f723e */ /* 0x000fe400048070ff */
[----:B------:R-:W-:Y:S01]  /*4870*/  @P0 FMNMX R5, R5, |R22|, !PT ;  /* 0x4000001605050209 */ /* 0x000fe20007800000 */
[----:B------:R-:W-:Y:S01]  /*4880*/  @P1 FMUL R22, R22, UR7 ;  /* 0x0000000716161c20 */ /* 0x000fe20008400000 */
[----:B------:R-:W-:Y:S01]  /*4890*/  LOP3.LUT R104, R104, 0xffff, R111, 0xf8, !PT ;  /* 0x0000ffff68687812 */ /* 0x000fe200078ef86f */
[----:B------:R-:W-:Y:S01]  /*48a0*/  VIADD R111, R119, 0x600 ;  /* 0x00000600776f7836 */ /* 0x000fe20000000000 */
[----:B------:R-:W-:Y:S02]  /*48b0*/  F2FP.SATFINITE.E4M3.F32.PACK_AB_MERGE_C R25, RZ, R109, RZ ;  /* 0x0000006dff19723e */ /* 0x000fe400048070ff */
[----:B------:R-:W-:-:S02]  /*48c0*/  F2FP.SATFINITE.E4M3.F32.PACK_AB_MERGE_C R10, RZ, R10, RZ ;  /* 0x0000000aff0a723e */ /* 0x000fc400048070ff */
[----:B------:R-:W-:Y:S02]  /*48d0*/  LOP3.LUT R15, R15, 0xffff, RZ, 0xc0, !PT ;  /* 0x0000ffff0f0f7812 */ /* 0x000fe400078ec0ff */
[----:B------:R-:W-:Y:S01]  /*48e0*/  @P0 FMNMX R5, R5, |R125|, !PT ;  /* 0x4000007d05050209 */ /* 0x000fe20007800000 */
[----:B------:R-:W-:Y:S01]  /*48f0*/  IMAD.U32 R10, R10, 0x10000, RZ ;  /* 0x000100000a0a7824 */ /* 0x000fe200078e00ff */
[----:B------:R-:W-:Y:S01]  /*4900*/  LOP3.LUT R104, R104, 0xff, RZ, 0xc0, !PT ;  /* 0x000000ff68687812 */ /* 0x000fe200078ec0ff */
[----:B------:R-:W-:Y:S01]  /*4910*/  @P1 FMUL R125, R125, UR7 ;  /* 0x000000077d7d1c20 */ /* 0x000fe20008400000 */
[----:B------:R-:W-:Y:S02]  /*4920*/  PRMT R25, R25, 0x7104, RZ ;  /* 0x0000710419197816 */ /* 0x000fe400000000ff */
[----:B------:R-:W-:Y:S02]  /*4930*/  F2FP.SATFINITE.E4M3.F32.PACK_AB_MERGE_C R107, RZ, R107, RZ ;  /* 0x0000006bff6b723e */ /* 0x000fe400048070ff */
[----:B------:R-:W-:-:S02]  /*4940*/  SHF.L.U32 R15, R15, 0x18, RZ ;  /* 0x000000180f0f7819 */ /* 0x000fc400000006ff */
[----:B------:R-:W-:Y:S01]  /*4950*/  @P0 FMNMX R5, R5, |R113|, !PT ;  /* 0x4000007105050209 */ /* 0x000fe20007800000 */
[----:B------:R-:W-:Y:S01]  /*4960*/  @P1 FMUL R113, R113, UR7 ;  /* 0x0000000771711c20 */ /* 0x000fe20008400000 */
[----:B------:R-:W-:Y:S02]  /*4970*/  LOP3.LUT R25, R104, 0xff00, R25, 0xf8, !PT ;  /* 0x0000ff0068197812 */ /* 0x000fe400078ef819 */
[----:B------:R-:W-:Y:S02]  /*4980*/  LOP3.LUT R107, R107, 0xffff, RZ, 0xc0, !PT ;  /* 0x0000ffff6b6b7812 */ /* 0x000fe400078ec0ff */
[----:B------:R-:W-:Y:S02]  /*4990*/  LOP3.LUT R104, R108, 0xff000000, R15, 0xf8, !PT ;  /* 0xff0000006c687812 */ /* 0x000fe400078ef80f */
        /* <DEDUP_REMOVED lines=8> */
[----:B------:R-:W-:Y:S02]  /*4a20*/  LOP3.LUT R15, R10, R15, RZ, 0xfc, !PT ;  /* 0x0000000f0a0f7212 */ /* 0x000fe400078efcff */
[----:B------:R-:W-:-:S02]  /*4a30*/  F2FP.SATFINITE.E4M3.F32.PACK_AB_MERGE_C R17, RZ, R14, RZ ;  /* 0x0000000eff11723e */ /* 0x000fc400048070ff */
[----:B------:R-:W-:Y:S02]  /*4a40*/  F2FP.SATFINITE.E4M3.F32.PACK_AB_MERGE_C R12, RZ, R12, RZ ;  /* 0x0000000cff0c723e */ /* 0x000fe400048070ff */
[----:B------:R-:W-:Y:S02]  /*4a50*/  LOP3.LUT R25, R25, 0xffff, R22, 0xf8, !PT ;  /* 0x0000ffff19197812 */ /* 0x000fe400078ef816 */
[----:B------:R-:W-:Y:S02]  /*4a60*/  F2FP.SATFINITE.E4M3.F32.PACK_AB_MERGE_C R10, RZ, R125, RZ ;  /* 0x0000007dff0a723e */ /* 0x000fe400048070ff */
[----:B------:R-:W-:Y:S01]  /*4a70*/  @P0 FMNMX R5, R5, |R98|, !PT ;  /* 0x4000006205050209 */ /* 0x000fe20007800000 */
[----:B------:R-:W-:Y:S01]  /*4a80*/  @P1 FMUL R98, R98, UR7 ;  /* 0x0000000762621c20 */ /* 0x000fe20008400000 */
[----:B------:R-:W-:Y:S02]  /*4a90*/  LOP3.LUT R17, R17, 0xff, RZ, 0xc0, !PT ;  /* 0x000000ff11117812 */ /* 0x000fe400078ec0ff */
[----:B------:R-:W-:-:S02]  /*4aa0*/  SHF.L.U32 R12, R12, 0x8, RZ ;  /* 0x000000080c0c7819 */ /* 0x000fc400000006ff */
[----:B------:R-:W-:Y:S02]  /*4ab0*/  LOP3.LUT R25, R25, 0xff, RZ, 0xc0, !PT ;  /* 0x000000ff19197812 */ /* 0x000fe400078ec0ff */
[----:B------:R-:W-:Y:S02]  /*4ac0*/  PRMT R10, R10, 0x7104, RZ ;  /* 0x000071040a0a7816 */ /* 0x000fe400000000ff */
[----:B------:R-:W-:Y:S02]  /*4ad0*/  F2FP.SATFINITE.E4M3.F32.PACK_AB_MERGE_C R18, RZ, R18, RZ ;  /* 0x00000012ff12723e */ /* 0x000fe400048070ff */
[----:B------:R-:W-:Y:S01]  /*4ae0*/  @P0 FMNMX R5, R5, |R94|, !PT ;  /* 0x4000005e05050209 */ /* 0x000fe20007800000 */
[----:B------:R-:W-:Y:S01]  /*4af0*/  @P1 FMUL R94, R94, UR7 ;  /* 0x000000075e5e1c20 */ /* 0x000fe20008400000 */
[----:B------:R-:W-:Y:S02]  /*4b00*/  LOP3.LUT R17, R17, 0xffff, R12, 0xf8, !PT ;  /* 0x0000ffff11117812 */ /* 0x000fe400078ef80c */
[----:B------:R-:W-:-:S02]  /*4b10*/  LOP3.LUT R12, R25, 0xff00, R10, 0xf8, !PT ;  /* 0x0000ff00190c7812 */ /* 0x000fc400078ef80a */
[----:B------:R-:W-:Y:S02]  /*4b20*/  SHF.L.U32 R10, R18, 0x10, RZ ;  /* 0x00000010120a7819 */ /* 0x000fe400000006ff */
        /* <DEDUP_REMOVED lines=10> */
[----:B------:R-:W-:Y:S02]  /*4bd0*/  F2FP.SATFINITE.E4M3.F32.PACK_AB_MERGE_C R25, RZ, R127, RZ ;  /* 0x0000007fff19723e */ /* 0x000fe400048070ff */
[----:B------:R-:W-:Y:S02]  /*4be0*/  F2FP.SATFINITE.E4M3.F32.PACK_AB_MERGE_C R98, RZ, R98, RZ ;  /* 0x00000062ff62723e */ /* 0x000fe400048070ff */
[----:B------:R-:W-:Y:S02]  /*4bf0*/  LOP3.LUT R16, R27, 0xff000000, R10, 0xf8, !PT ;  /* 0xff0000001b107812 */ /* 0x000fe400078ef80a */
[----:B------:R-:W-:Y:S01]  /*4c00*/  @P0 FMNMX R5, R5, |R116|, !PT ;  /* 0x4000007405050209 */ /* 0x000fe20007800000 */
[----:B------:R-:W-:Y:S01]  /*4c10*/  @P1 FMUL R116, R116, UR7 ;  /* 0x0000000774741c20 */ /* 0x000fe20008400000 */
[----:B------:R-:W-:-:S02]  /*4c20*/  LOP3.LUT R25, R25, 0xff, RZ, 0xc0, !PT ;  /* 0x000000ff19197812 */ /* 0x000fc400078ec0ff */
[----:B------:R-:W-:Y:S02]  /*4c30*/  SHF.L.U32 R98, R98, 0x8, RZ ;  /* 0x0000000862627819 */ /* 0x000fe400000006ff */
[----:B------:R-:W-:Y:S02]  /*4c40*/  F2FP.SATFINITE.E4M3.F32.PACK_AB_MERGE_C R10, RZ, R94, RZ ;  /* 0x0000005eff0a723e */ /* 0x000fe400048070ff */
[----:B------:R-:W-:Y:S01]  /*4c50*/  @P0 FMNMX R5, R5, |R102|, !PT ;  /* 0x4000006605050209 */ /* 0x000fe20007800000 */
[----:B------:R-:W0:Y:S01]  /*4c60*/  LDC.64 R94, c[0x0][0x258] ;  /* 0x00009600ff5e7b82 */ /* 0x000e220000000a00 */
[----:B------:R-:W-:Y:S01]  /*4c70*/  LOP3.LUT R25, R25, 0xffff, R98, 0xf8, !PT ;  /* 0x0000ffff19197812 */ /* 0x000fe200078ef862 */
[----:B------:R-:W-:Y:S01]  /*4c80*/  @P1 FMUL R102, R102, UR7 ;  /* 0x0000000766661c20 */ /* 0x000fe20008400000 */
[----:B------:R-:W-:Y:S02]  /*4c90*/  SHF.L.U32 R10, R10, 0x10, RZ ;  /* 0x000000100a0a7819 */ /* 0x000fe400000006ff */
[----:B------:R-:W-:-:S02]  /*4ca0*/  F2FP.SATFINITE.E4M3.F32.PACK_AB_MERGE_C R114, RZ, R114, RZ ;  /* 0x00000072ff72723e */ /* 0x000fc400048070ff */
[----:B------:R-:W-:Y:S01]  /*4cb0*/  @P0 FMNMX R5, R5, |R115|, !PT ;  /* 0x4000007305050209 */ /* 0x000fe20007800000 */
[----:B------:R-:W-:Y:S01]  /*4cc0*/  @P1 FMUL R115, R115, UR7 ;  /* 0x0000000773731c20 */ /* 0x000fe20008400000 */
[----:B------:R-:W-:Y:S02]  /*4cd0*/  LOP3.LUT R25, R25, 0xff0000, R10, 0xf8, !PT ;  /* 0x00ff000019197812 */ /* 0x000fe400078ef80a */
[----:B------:R-:W-:Y:S02]  /*4ce0*/  LOP3.LUT R10, R114, 0xffff, RZ, 0xc0, !PT ;  /* 0x0000ffff720a7812 */ /* 0x000fe400078ec0ff */
[----:B------:R-:W-:Y:S01]  /*4cf0*/  @P0 FMNMX R5, R5, |R129|, !PT ;  /* 0x4000008105050209 */ /* 0x000fe20007800000 */
[----:B------:R-:W-:Y:S01]  /*4d00*/  @P1 FMUL R129, R129, UR7 ;  /* 0x0000000781811c20 */ /* 0x000fe20008400000 */
[----:B------:R-:W-:Y:S01]  /*4d10*/  F2FP.SATFINITE.E4M3.F32.PACK_AB_MERGE_C R113, RZ, R113, RZ ;  /* 0x00000071ff71723e */ /* 0x000fe200048070ff */
[----:B------:R-:W-:Y:S01]  /*4d20*/  IMAD.SHL.U32 R10, R10, 0x1000000, RZ ;  /* 0x010000000a0a7824 */ /* 0x000fe200078e00ff */
[----:B------:R-:W-:Y:S01]  /*4d30*/  @P0 FMNMX R5, R5, |R117|, !PT ;  /* 0x4000007505050209 */ /* 0x000fe20007800000 */
[----:B------:R-:W-:Y:S01]  /*4d40*/  @P1 FMUL R117, R117, UR7 ;  /* 0x0000000775751c20 */ /* 0x000fe20008400000 */
[----:B------:R-:W-:-:S02]  /*4d50*/  F2FP.SATFINITE.E4M3.F32.PACK_AB_MERGE_C R129, RZ, R129, RZ ;  /* 0x00000081ff81723e */ /* 0x000fc400048070ff */
[----:B------:R-:W-:Y:S02]  /*4d60*/  LOP3.LUT R18, R25, 0xff000000, R10, 0xf8, !PT ;  /* 0xff00000019127812 */ /* 0x000fe400078ef80a */
[----:B------:R-:W-:Y:S01]  /*4d70*/  @P0 FMNMX R5, R5, |R106|, !PT ;  /* 0x4000006a05050209 */ /* 0x000fe20007800000 */
[----:B------:R-:W-:Y:S01]  /*4d80*/  @P1 FMUL R106, R106, UR7 ;  /* 0x000000076a6a1c20 */ /* 0x000fe20008400000 */
[----:B------:R-:W-:Y:S01]  /*4d90*/  F2FP.SATFINITE.E4M3.F32.PACK_AB_MERGE_C R10, RZ, R115, RZ ;  /* 0x00000073ff0a723e */ /* 0x000fe200048070ff */
[----:B0-----:R-:W-:Y:S01]  /*4da0*/  IMAD.WIDE.U32 R98, R2, 0x8, R94 ;  /* 0x0000000802627825 */ /* 0x001fe200078e005e */
[----:B------:R-:W-:-:S03]  /*4db0*/  @P0 FMNMX R5, R5, |R131|, !PT ;  /* 0x4000008305050209 */ /* 0x000fc60007800000 */
[----:B------:R-:W-:Y:S01]  /*4dc0*/  @P1 FMUL R131, R131, UR7 ;  /* 0x0000000783831c20 */ /* 0x000fe20008400000 */
[----:B------:R-:W-:Y:S01]  /*4dd0*/  LOP3.LUT R10, R10, 0xff, RZ, 0xc0, !PT ;  /* 0x000000ff0a0a7812 */ /* 0x000fe200078ec0ff */
[----:B------:R-:W-:Y:S01]  /*4de0*/  IMAD.WIDE.U32 R110, R111, 0x8, R94 ;  /* 0x000000086f6e7825 */ /* 0x000fe200078e005e */
[----:B------:R-:W-:Y:S02]  /*4df0*/  SHF.L.U32 R129, R129, 0x8, RZ ;  /* 0x0000000881817819 */ /* 0x000fe400000006ff */
        /* <DEDUP_REMOVED lines=34> */
[----:B------:R-:W-:Y:S02]  /*5020*/  LOP3.LUT R12, R21, 0xffffff00, RZ, 0xc0, !PT ;  /* 0xffffff00150c7812 */ /* 0x000fe400078ec0ff */
        /* <DEDUP_REMOVED lines=15> */
[----:B------:R-:W-:Y:S02]  /*5120*/  LOP3.LUT R21, R21, 0xff00, R10, 0xf8, !PT ;  /* 0x0000ff0015157812 */ /* 0x000fe400078ef80a */
[----:B------:R-:W-:Y:S01]  /*5130*/  @P0 FMNMX R5, R5, |R132|, !PT ;  /* 0x4000008405050209 */ /* 0x000fe20007800000 */
[----:B------:R-:W-:Y:S01]  /*5140*/  @P1 FMUL R132, R132, UR7 ;  /* 0x0000000784841c20 */ /* 0x000fe20008400000 */
[----:B------:R-:W-:Y:S01]  /*5150*/  F2FP.SATFINITE.E4M3.F32.PACK_AB_MERGE_C R118, RZ, R118, RZ ;  /* 0x00000076ff76723e */ /* 0x000fe200048070ff */
[----:B------:R-:W-:Y:S01]  /*5160*/  @P2 FADD R139, R139, 1 ;  /* 0x3f8000008b8b2421 */ /* 0x000fe20000000000 */
[----:B------:R-:W-:Y:S02]  /*5170*/  F2FP.SATFINITE.E4M3.F32.PACK_AB_MERGE_C R10, RZ, R135, RZ ;  /* 0x00000087ff0a723e */ /* 0x000fe400048070ff */
[----:B------:R-:W-:-:S02]  /*5180*/  F2FP.SATFINITE.E4M3.F32.PACK_AB_MERGE_C R133, RZ, R133, RZ ;  /* 0x00000085ff85723e */ /* 0x000fc400048070ff */
[----:B------:R-:W-:Y:S02]  /*5190*/  F2FP.SATFINITE.E4M3.F32.PACK_AB_MERGE_C R134, RZ, R134, RZ ;  /* 0x00000086ff86723e */ /* 0x000fe400048070ff */
[----:B------:R-:W-:Y:S02]  /*51a0*/  SHF.L.U32 R11, R152, 0x10, RZ ;  /* 0x00000010980b7819 */ /* 0x000fe400000006ff */
        /* <DEDUP_REMOVED lines=11> */
[----:B------:R-:W-:Y:S02]  /*5260*/  LOP3.LUT R21, R23, 0xff, RZ, 0xc0, !PT ;  /* 0x000000ff17157812 */ /* 0x000fe400078ec0ff */
[----:B------:R-:W-:Y:S02]  /*5270*/  PRMT R10, R132, 0x7104, RZ ;  /* 0x00007104840a7816 */ /* 0x000fe400000000ff */
[----:B------:R-:W-:Y:S02]  /*5280*/  F2FP.SATFINITE.E4M3.F32.PACK_AB_MERGE_C R122, RZ, R122, RZ ;  /* 0x0000007aff7a723e */ /* 0x000fe400048070ff */
[----:B------:R-:W-:Y:S02]  /*5290*/  LOP3.LUT R11, R11, 0xffff, RZ, 0xc0, !PT ;  /* 0x0000ffff0b0b7812 */ /* 0x000fe400078ec0ff */
[----:B------:R-:W-:Y:S02]  /*52a0*/  F2FP.SATFINITE.E4M3.F32.PACK_AB_MERGE_C R154, RZ, R154, RZ ;  /* 0x0000009aff9a723e */ /* 0x000fe400048070ff */
[----:B------:R-:W-:-:S02]  /*52b0*/  F2FP.SATFINITE.E4M3.F32.PACK_AB_MERGE_C R146, RZ, R146, RZ ;  /* 0x00000092ff92723e */ /* 0x000fc400048070ff */
[----:B------:R-:W-:Y:S01]  /*52c0*/  @P0 FMNMX R5, R5, |R130|, !PT ;  /* 0x4000008205050209 */ /* 0x000fe20007800000 */
[----:B------:R-:W-:Y:S01]  /*52d0*/  @P1 FMUL R130, R130, UR7 ;  /* 0x0000000782821c20 */ /* 0x000fe20008400000 */
[----:B------:R-:W-:Y:S02]  /*52e0*/  LOP3.LUT R21, R21, 0xff00, R10, 0xf8, !PT ;  /* 0x0000ff0015157812 */ /* 0x000fe400078ef80a */
[----:B------:R-:W-:Y:S02]  /*52f0*/  F2FP.SATFINITE.E4M3.F32.PACK_AB_MERGE_C R10, RZ, R126, RZ ;  /* 0x0000007eff0a723e */ /* 0x000fe400048070ff */
[----:B------:R-:W-:Y:S02]  /*5300*/  SHF.L.U32 R122, R122, 0x10, RZ ;  /* 0x000000107a7a7819 */ /* 0x000fe400000006ff */
[----:B------:R-:W-:Y:S02]  /*5310*/  SHF.L.U32 R11, R11, 0x18, RZ ;  /* 0x000000180b0b7819 */ /* 0x000fe400000006ff */
[----:B------:R-:W-:-:S02]  /*5320*/  LOP3.LUT R154, R154, 0xffff, RZ, 0xc0, !PT ;  /* 0x0000ffff9a9a7812 */ /* 0x000fc400078ec0ff */
[----:B------:R-:W-:Y:S02]  /*5330*/  LOP3.LUT R146, R146, 0xffff, RZ, 0xc0, !PT ;  /* 0x0000ffff92927812 */ /* 0x000fe400078ec0ff */
[----:B------:R-:W-:Y:S01]  /*5340*/  @P0 FMNMX R5, R5, |R0|, !PT ;  /* 0x4000000005050209 */ /* 0x000fe20007800000 */
[----:B------:R-:W-:Y:S01]  /*5350*/  @P1 FMUL R0, R0, UR7 ;  /* 0x0000000700001c20 */ /* 0x000fe20008400000 */
[----:B------:R-:W-:Y:S02]  /*5360*/  SHF.L.U32 R10, R10, 0x10, RZ ;  /* 0x000000100a0a7819 */ /* 0x000fe400000006ff */
[----:B------:R-:W-:Y:S02]  /*5370*/  LOP3.LUT R122, R9, 0xff0000, R122, 0xf8, !PT ;  /* 0x00ff0000097a7812 */ /* 0x000fe400078ef87a */
[----:B------:R-:W-:Y:S01]  /*5380*/  LOP3.LUT R26, R142, 0xff000000, R11, 0xf8, !PT ;  /* 0xff0000008e1a7812 */ /* 0x000fe200078ef80b */
[----:B------:R-:W-:Y:S01]  /*5390*/  IMAD.SHL.U32 R11, R154, 0x1000000, RZ ;  /* 0x010000009a0b7824 */ /* 0x000fe200078e00ff */
[----:B------:R-:W-:-:S02]  /*53a0*/  F2FP.SATFINITE.E4M3.F32.PACK_AB_MERGE_C R130, RZ, R130, RZ ;  /* 0x00000082ff82723e */ /* 0x000fc400048070ff */
[----:B------:R-:W-:Y:S02]  /*53b0*/  LOP3.LUT R24, R24, 0xffff, RZ, 0xc0, !PT ;  /* 0x0000ffff18187812 */ /* 0x000fe400078ec0ff */
[----:B------:R-:W-:Y:S01]  /*53c0*/  SHF.L.U32 R9, R146, 0x18, RZ ;  /* 0x0000001892097819 */ /* 0x000fe200000006ff */
[----:B------:R-:W-:Y:S01]  /*53d0*/  IMAD.U32 R130, R130, 0x10000, RZ ;  /* 0x0001000082827824 */ /* 0x000fe200078e00ff */
[----:B------:R-:W-:Y:S02]  /*53e0*/  F2FP.SATFINITE.E4M3.F32.PACK_AB_MERGE_C R116, RZ, R116, RZ ;  /* 0x00000074ff74723e */ /* 0x000fe400048070ff */
[----:B------:R-:W-:Y:S02]  /*53f0*/  LOP3.LUT R92, R92, 0xffff, RZ, 0xc0, !PT ;  /* 0x0000ffff5c5c7812 */ /* 0x000fe400078ec0ff */
        /* <DEDUP_REMOVED lines=18> */
[----:B------:R-:W-:-:S02]  /*5520*/  IADD3 R103, R119, 0x200, RZ ;  /* 0x0000020077677810 */ /* 0x000fc40007ffe0ff */
        /* <DEDUP_REMOVED lines=15> */
[----:B------:R-:W-:Y:S02]  /*5620*/  MOV R27, R11 ;  /* 0x0000000b001b7202 */ /* 0x000fe40000000f00 */
[----:B------:R-:W-:-:S02]  /*5630*/  SHF.L.U32 R21, R120, 0x18, RZ ;  /* 0x0000001878157819 */ /* 0x000fc400000006ff */
[----:B------:R-:W-:Y:S01]  /*5640*/  IADD3 R119, R119, 0x700, RZ ;  /* 0x0000070077777810 */ /* 0x000fe20007ffe0ff */
[----:B------:R0:W-:Y:S01]  /*5650*/  STG.E.64 desc[UR8][R100.64], R26 ;  /* 0x0000001a64007986 */ /* 0x0001e2000c101b08 */
[----:B------:R-:W-:Y:S02]  /*5660*/  MOV R93, R13 ;  /* 0x0000000d005d7202 */ /* 0x000fe40000000f00 */
[----:B------:R-:W-:Y:S01]  /*5670*/  SHF.L.U32 R10, R10, 0x18, RZ ;  /* 0x000000180a0a7819 */ /* 0x000fe200000006ff */
[----:B------:R-:W-:Y:S01]  /*5680*/  IMAD.WIDE.U32 R94, R119, 0x8, R94 ;  /* 0x00000008775e7825 */ /* 0x000fe200078e005e */
[----:B------:R-:W-:Y:S01]  /*5690*/  SHF.L.U32 R0, R0, 0x18, RZ ;  /* 0x0000001800007819 */ /* 0x000fe200000006ff */
[----:B------:R0:W-:Y:S01]  /*56a0*/  STG.E.64 desc[UR8][R102.64], R92 ;  /* 0x0000005c66007986 */ /* 0x0001e2000c101b08 */
[----:B------:R-:W-:Y:S02]  /*56b0*/  MOV R105, R15 ;  /* 0x0000000f00697202 */ /* 0x000fe40000000f00 */
[----:B------:R-:W-:-:S02]  /*56c0*/  LOP3.LUT R19, R116, R19, RZ, 0xfc, !PT ;  /* 0x0000001374137212 */ /* 0x000fc400078efcff */
        /* <DEDUP_REMOVED lines=14> */
.L_x_13664:
        /* <DEDUP_REMOVED lines=15> */
.L_x_13702:
        /* <DEDUP_REMOVED lines=28> */
.L_x_13705:
[----:B--2---:R-:W-:-:S07]  /*5a60*/  FMNMX R5, R3, R2, !PT ;  /* 0x0000000203057209 */ /* 0x004fce0007800000 */
.L_x_13681:
[----:B------:R-:W-:Y:S05]  /*5a70*/  BSYNC B0 ;  /* 0x0000000000007941 */ /* 0x000fea0003800000 */
.L_x_13680:
[----:B------:R-:W-:Y:S01]  /*5a80*/  ISETP.NE.AND P0, PT, R8, RZ, PT ;  /* 0x000000ff0800720c */ /* 0x000fe20003f05270 */
[----:B------:R-:W-:-:S12]  /*5a90*/  BSSY B0, `(.L_x_13678) ;  /* 0x0000004000007945 */ /* 0x000fd80003800000 */
[----:B------:R-:W-:Y:S05]  /*5aa0*/  @P0 BRA `(.L_x_13683) ;  /* 0x0000000000080947 */ /* 0x000fea0003800000 */
[----:B-1----:R-:W1:Y:S02]  /*5ab0*/  LDC.64 R2, c[0x0][0x288] ;  /* 0x0000a200ff027b82 */ /* 0x002e640000000a00 */
[----:B-1----:R2:W-:Y:S02]  /*5ac0*/  REDG.E.MAX.S32.STRONG.GPU desc[UR8][R2.64], R5 ;  /* 0x000000050200798e */ /* 0x0025e4000d10e388 */
.L_x_13683:
[----:B------:R-:W-:Y:S05]  /*5ad0*/  BSYNC B0 ;  /* 0x0000000000007941 */ /* 0x000fea0003800000 */
.L_x_13678:
        /* <DEDUP_REMOVED lines=14> */
[----:B-12---:R-:W-:Y:S05]  /*5bc0*/  CALL.REL.NOINC `($__internal_224_$__cuda_sm20_rcp_rn_f32_slowpath) ;  /* 0x0000001000187944 */ /* 0x006fea0003c00000 */
[----:B------:R-:W-:Y:S05]  /*5bd0*/  BRA `(.L_x_13685) ;  /* 0x0000000000147947 */ /* 0x000fea0003800000 */
.L_x_13684:
[----:B------:R-:W3:Y:S01]  /*5be0*/  MUFU.RCP R113, UR7 ;  /* 0x0000000700717d08 */ /* 0x000ee20008001000 */
[----:B------:R-:W-:-:S05]  /*5bf0*/  MOV R0, UR7 ;  /* 0x0000000700007c02 */ /* 0x000fca0008000f00 */
[----:B---3--:R-:W-:-:S04]  /*5c00*/  FFMA R0, R113, R0, -1 ;  /* 0xbf80000071007423 */ /* 0x008fc80000000000 */
[----:B------:R-:W-:-:S04]  /*5c10*/  FADD.FTZ R0, -R0, -RZ ;  /* 0x800000ff00007221 */ /* 0x000fc80000010100 */
[----:B------:R-:W-:-:S07]  /*5c20*/  FFMA R113, R113, R0, R113 ;  /* 0x0000000071717223 */ /* 0x000fce0000000071 */
.L_x_13685:
[----:B-12---:R-:W1:Y:S02]  /*5c30*/  LDC.64 R2, c[0x0][0x280] ;  /* 0x0000a000ff027b82 */ /* 0x006e640000000a00 */
[----:B-1----:R-:W-:Y:S01]  /*5c40*/  STG.E desc[UR8][R2.64], R113 ;  /* 0x0000007102007986 */ /* 0x002fe2000c101908 */
[----:B------:R-:W-:Y:S05]  /*5c50*/  EXIT ;  /* 0x000000000000794d */ /* 0x000fea0003800000 */
.L_x_13665:
[----:B------:R-:W-:Y:S01]  /*5c60*/  HFMA2.MMA R144, -RZ, RZ, 0, 5.9604644775390625e-08 ;  /* 0x00000001ff907435 */ /* 0x000fe200000001ff */
[----:B------:R-:W-:Y:S02]  /*5c70*/  MOV R142, R0 ;  /* 0x00000000008e7202 */ /* 0x000fe40000000f00 */
[----:B------:R-:W-:Y:S02]  /*5c80*/  MOV R146, 0x1f ;  /* 0x0000001f00927802 */ /* 0x000fe40000000f00 */
[----:B------:R-:W-:-:S07]  /*5c90*/  MOV R109, 0xffffffff ;  /* 0xffffffff006d7802 */ /* 0x000fce0000000f00 */
[----:B-----5:R-:W-:Y:S05]  /*5ca0*/  WARPSYNC.COLLECTIVE R109, `(.L_x_13686) ;  /* 0x000000006d087348 */ /* 0x020fea0003c00000 */
[----:B------:R0:W1:Y:S02]  /*5cb0*/  SHFL.BFLY P0, R140, R142, R144, R146 ;  /* 0x0c0000908e8c7389 */ /* 0x0000640000000092 */
[----:B01---5:R-:W-:Y:S01]  /*5cc0*/  ENDCOLLECTIVE ;  /* 0x000000000000791b */ /* 0x023fe20003800000 */
.L_x_13686:
[----:B------:R-:W-:Y:S01]  /*5cd0*/  IMAD.MOV.U32 R144, RZ, RZ, 0x2 ;  /* 0x00000002ff907424 */ /* 0x000fe200078e00ff */
[----:B------:R-:W-:-:S05]  /*5ce0*/  MOV R111, R140 ;  /* 0x0000008c006f7202 */ /* 0x000fca0000000f00 */
[----:B------:R-:W-:-:S05]  /*5cf0*/  FADD R111, R0, R111 ;  /* 0x0000006f006f7221 */ /* 0x000fca0000000000 */
[----:B------:R-:W-:-:S07]  /*5d00*/  MOV R142, R111 ;  /* 0x0000006f008e7202 */ /* 0x000fce0000000f00 */
[----:B------:R-:W-:Y:S05]  /*5d10*/  WARPSYNC.COLLECTIVE R109, `(.L_x_13687) ;  /* 0x000000006d087348 */ /* 0x000fea0003c00000 */
[----:B------:R0:W1:Y:S02]  /*5d20*/  SHFL.BFLY P0, R140, R142, R144, R146 ;  /* 0x0c0000908e8c7389 */ /* 0x0000640000000092 */
[----:B01----:R-:W-:Y:S01]  /*5d30*/  ENDCOLLECTIVE ;  /* 0x000000000000791b */ /* 0x003fe20003800000 */
.L_x_13687:
[----:B------:R-:W-:Y:S01]  /*5d40*/  HFMA2.MMA R144, -RZ, RZ, 0, 2.384185791015625e-07 ;  /* 0x00000004ff907435 */ /* 0x000fe200000001ff */
[----:B------:R-:W-:-:S05]  /*5d50*/  MOV R110, R140 ;  /* 0x0000008c006e7202 */ /* 0x000fca0000000f00 */
[----:B------:R-:W-:-:S05]  /*5d60*/  FADD R112, R111, R110 ;  /* 0x0000006e6f707221 */ /* 0x000fca0000000000 */
[----:B------:R-:W-:-:S07]  /*5d70*/  MOV R142, R112 ;  /* 0x00000070008e7202 */ /* 0x000fce0000000f00 */
[----:B------:R-:W-:Y:S05]  /*5d80*/  WARPSYNC.COLLECTIVE R109, `(.L_x_13688) ;  /* 0x000000006d087348 */ /* 0x000fea0003c00000 */
[----:B------:R0:W1:Y:S02]  /*5d90*/  SHFL.BFLY P0, R140, R142, R144, R146 ;  /* 0x0c0000908e8c7389 */ /* 0x0000640000000092 */
[----:B01----:R-:W-:Y:S01]  /*5da0*/  ENDCOLLECTIVE ;  /* 0x000000000000791b */ /* 0x003fe20003800000 */
.L_x_13688:
[----:B------:R-:W-:Y:S01]  /*5db0*/  HFMA2.MMA R144, -RZ, RZ, 0, 4.76837158203125e-07 ;  /* 0x00000008ff907435 */ /* 0x000fe200000001ff */
[----:B------:R-:W-:-:S05]  /*5dc0*/  MOV R113, R140 ;  /* 0x0000008c00717202 */ /* 0x000fca0000000f00 */
[----:B------:R-:W-:-:S05]  /*5dd0*/  FADD R113, R112, R113 ;  /* 0x0000007170717221 */ /* 0x000fca0000000000 */
[----:B------:R-:W-:-:S07]  /*5de0*/  MOV R142, R113 ;  /* 0x00000071008e7202 */ /* 0x000fce0000000f00 */
[----:B------:R-:W-:Y:S05]  /*5df0*/  WARPSYNC.COLLECTIVE R109, `(.L_x_13689) ;  /* 0x000000006d087348 */ /* 0x000fea0003c00000 */
[----:B------:R0:W1:Y:S02]  /*5e00*/  SHFL.BFLY P0, R140, R142, R144, R146 ;  /* 0x0c0000908e8c7389 */ /* 0x0000640000000092 */
[----:B01----:R-:W-:Y:S01]  /*5e10*/  ENDCOLLECTIVE ;  /* 0x000000000000791b */ /* 0x003fe20003800000 */
.L_x_13689:
[----:B------:R-:W-:Y:S01]  /*5e20*/  HFMA2.MMA R144, -RZ, RZ, 0, 9.5367431640625e-07 ;  /* 0x00000010ff907435 */ /* 0x000fe200000001ff */
[----:B------:R-:W-:-:S05]  /*5e30*/  MOV R110, R140 ;  /* 0x0000008c006e7202 */ /* 0x000fca0000000f00 */
[----:B------:R-:W-:-:S05]  /*5e40*/  FADD R138, R113, R110 ;  /* 0x0000006e718a7221 */ /* 0x000fca0000000000 */
[----:B------:R-:W-:-:S07]  /*5e50*/  MOV R142, R138 ;  /* 0x0000008a008e7202 */ /* 0x000fce0000000f00 */
[----:B------:R-:W-:Y:S05]  /*5e60*/  WARPSYNC.COLLECTIVE R109, `(.L_x_13690) ;  /* 0x000000006d087348 */ /* 0x000fea0003c00000 */
[----:B------:R0:W1:Y:S02]  /*5e70*/  SHFL.BFLY P0, R140, R142, R144, R146 ;  /* 0x0c0000908e8c7389 */ /* 0x0000640000000092 */
[----:B01----:R-:W-:Y:S01]  /*5e80*/  ENDCOLLECTIVE ;  /* 0x000000000000791b */ /* 0x003fe20003800000 */
.L_x_13690:
[----:B------:R-:W-:Y:S01]  /*5e90*/  HFMA2.MMA R144, -RZ, RZ, 0, 5.9604644775390625e-08 ;  /* 0x00000001ff907435 */ /* 0x000fe200000001ff */
[----:B------:R-:W-:-:S04]  /*5ea0*/  IMAD.MOV.U32 R110, RZ, RZ, R140 ;  /* 0x000000ffff6e7224 */ /* 0x000fc800078e008c */
        /* <DEDUP_REMOVED lines=135> */
.L_x_13691:
[----:B------:R-:W-:Y:S01]  /*6720*/  HFMA2.MMA R144, -RZ, RZ, 0, 1.1920928955078125e-07 ;  /* 0x00000002ff907435 */ /* 0x000fe200000001ff */
[----:B------:R-:W-:-:S05]  /*6730*/  MOV R111, R140 ;  /* 0x0000008c006f7202 */ /* 0x000fca0000000f00 */
[----:B------:R-:W-:-:S05]  /*6740*/  FADD R111, R0, R111 ;  /* 0x0000006f006f7221 */ /* 0x000fca0000000000 */
[----:B------:R-:W-:-:S07]  /*6750*/  MOV R142, R111 ;  /* 0x0000006f008e7202 */ /* 0x000fce0000000f00 */
[----:B------:R-:W-:Y:S05]  /*6760*/  WARPSYNC.COLLECTIVE R109, `(.L_x_13692) ;  /* 0x000000006d087348 */ /* 0x000fea0003c00000 */
[----:B------:R0:W1:Y:S02]  /*6770*/  SHFL.BFLY P0, R140, R142, R144, R146 ;  /* 0x0c0000908e8c7389 */ /* 0x0000640000000092 */
[----:B01----:R-:W-:Y:S01]  /*6780*/  ENDCOLLECTIVE ;  /* 0x000000000000791b */ /* 0x003fe20003800000 */
.L_x_13692:
[----:B------:R-:W-:Y:S01]  /*6790*/  HFMA2.MMA R144, -RZ, RZ, 0, 2.384185791015625e-07 ;  /* 0x00000004ff907435 */ /* 0x000fe200000001ff */
[----:B------:R-:W-:-:S05]  /*67a0*/  MOV R112, R140 ;  /* 0x0000008c00707202 */ /* 0x000fca0000000f00 */
[----:B------:R-:W-:-:S05]  /*67b0*/  FADD R112, R111, R112 ;  /* 0x000000706f707221 */ /* 0x000fca0000000000 */
[----:B------:R-:W-:-:S07]  /*67c0*/  MOV R142, R112 ;  /* 0x00000070008e7202 */ /* 0x000fce0000000f00 */
[----:B------:R-:W-:Y:S05]  /*67d0*/  WARPSYNC.COLLECTIVE R109, `(.L_x_13693) ;  /* 0x000000006d087348 */ /* 0x000fea0003c00000 */
[----:B------:R0:W1:Y:S02]  /*67e0*/  SHFL.BFLY P0, R140, R142, R144, R146 ;  /* 0x0c0000908e8c7389 */ /* 0x0000640000000092 */
[----:B01----:R-:W-:Y:S01]  /*67f0*/  ENDCOLLECTIVE ;  /* 0x000000000000791b */ /* 0x003fe20003800000 */
.L_x_13693:
[----:B------:R-:W-:Y:S01]  /*6800*/  HFMA2.MMA R144, -RZ, RZ, 0, 4.76837158203125e-07 ;  /* 0x00000008ff907435 */ /* 0x000fe200000001ff */
[----:B------:R-:W-:-:S04]  /*6810*/  IMAD.MOV.U32 R113, RZ, RZ, R140 ;  /* 0x000000ffff717224 */ /* 0x000fc800078e008c */
[----:B------:R-:W-:-:S05]  /*6820*/  FADD R113, R112, R113 ;  /* 0x0000007170717221 */ /* 0x000fca0000000000 */
[----:B------:R-:W-:-:S07]  /*6830*/  MOV R142, R113 ;  /* 0x00000071008e7202 */ /* 0x000fce0000000f00 */
[----:B------:R-:W-:Y:S05]  /*6840*/  WARPSYNC.COLLECTIVE R109, `(.L_x_13694) ;  /* 0x000000006d087348 */ /* 0x000fea0003c00000 */
[----:B------:R0:W1:Y:S02]  /*6850*/  SHFL.BFLY P0, R140, R142, R144, R146 ;  /* 0x0c0000908e8c7389 */ /* 0x0000640000000092 */
[----:B01----:R-:W-:Y:S01]  /*6860*/  ENDCOLLECTIVE ;  /* 0x000000000000791b */ /* 0x003fe20003800000 */
.L_x_13694:
[----:B------:R-:W-:Y:S01]  /*6870*/  HFMA2.MMA R144, -RZ, RZ, 0, 9.5367431640625e-07 ;  /* 0x00000010ff907435 */ /* 0x000fe200000001ff */
[----:B------:R-:W-:-:S05]  /*6880*/  MOV R138, R140 ;  /* 0x0000008c008a7202 */ /* 0x000fca0000000f00 */
[----:B------:R-:W-:-:S05]  /*6890*/  FADD R138, R113, R138 ;  /* 0x0000008a718a7221 */ /* 0x000fca0000000000 */
[----:B------:R-:W-:-:S07]  /*68a0*/  MOV R142, R138 ;  /* 0x0000008a008e7202 */ /* 0x000fce0000000f00 */
[----:B------:R-:W-:Y:S05]  /*68b0*/  WARPSYNC.COLLECTIVE R109, `(.L_x_13695) ;  /* 0x000000006d087348 */ /* 0x000fea0003c00000 */
[----:B------:R0:W1:Y:S02]  /*68c0*/  SHFL.BFLY P0, R140, R142, R144, R146 ;  /* 0x0c0000908e8c7389 */ /* 0x0000640000000092 */
[----:B01----:R-:W-:Y:S01]  /*68d0*/  ENDCOLLECTIVE ;  /* 0x000000000000791b */ /* 0x003fe20003800000 */
.L_x_13695:
[----:B------:R-:W-:Y:S05]  /*68e0*/  BRA `(.L_x_13696) ;  /* 0xffffffac00e07947 */ /* 0x000fea000383ffff */
.L_x_13679:
[----:B------:R-:W-:Y:S01]  /*68f0*/  HFMA2.MMA R10, -RZ, RZ, 0, 9.5367431640625e-07 ;  /* 0x00000010ff0a7435 */ /* 0x000fe200000001ff */
[----:B------:R-:W-:Y:S02]  /*6900*/  MOV R6, R5 ;  /* 0x0000000500067202 */ /* 0x000fe40000000f00 */
[----:B------:R-:W-:Y:S02]  /*6910*/  MOV R11, 0x1f ;  /* 0x0000001f000b7802 */ /* 0x000fe40000000f00 */
[----:B0-----:R-:W-:-:S07]  /*6920*/  MOV R109, 0xffffffff ;  /* 0xffffffff006d7802 */ /* 0x001fce0000000f00 */
[----:B------:R-:W-:Y:S05]  /*6930*/  WARPSYNC.COLLECTIVE R109, `(.L_x_13697) ;  /* 0x000000006d087348 */ /* 0x000fea0003c00000 */
[----:B------:R0:W1:Y:S02]  /*6940*/  SHFL.DOWN P0, R4, R6, R10, R11 ;  /* 0x0800000a06047389 */ /* 0x000064000000000b */
[----:B01----:R-:W-:Y:S01]  /*6950*/  ENDCOLLECTIVE ;  /* 0x000000000000791b */ /* 0x003fe20003800000 */
.L_x_13697:
[----:B------:R-:W-:Y:S01]  /*6960*/  HFMA2.MMA R10, -RZ, RZ, 0, 4.76837158203125e-07 ;  /* 0x00000008ff0a7435 */ /* 0x000fe200000001ff */
[----:B------:R-:W-:-:S05]  /*6970*/  IMAD.MOV.U32 R0, RZ, RZ, R4 ;  /* 0x000000ffff007224 */ /* 0x000fca00078e0004 */
[----:B------:R-:W-:-:S04]  /*6980*/  FMNMX R0, R0, R5, !PT ;  /* 0x0000000500007209 */ /* 0x000fc80007800000 */
[----:B------:R-:W-:-:S07]  /*6990*/  MOV R6, R0 ;  /* 0x0000000000067202 */ /* 0x000fce0000000f00 */
[----:B------:R-:W-:Y:S05]  /*69a0*/  WARPSYNC.COLLECTIVE R109, `(.L_x_13698) ;  /* 0x000000006d087348 */ /* 0x000fea0003c00000 */
[----:B------:R0:W1:Y:S02]  /*69b0*/  SHFL.DOWN P0, R4, R6, R10, R11 ;  /* 0x0800000a06047389 */ /* 0x000064000000000b */
[----:B01----:R-:W-:Y:S01]  /*69c0*/  ENDCOLLECTIVE ;  /* 0x000000000000791b */ /* 0x003fe20003800000 */
.L_x_13698:
[----:B------:R-:W-:Y:S01]  /*69d0*/  HFMA2.MMA R10, -RZ, RZ, 0, 2.384185791015625e-07 ;  /* 0x00000004ff0a7435 */ /* 0x000fe200000001ff */
[----:B------:R-:W-:-:S04]  /*69e0*/  MOV R3, R4 ;  /* 0x0000000400037202 */ /* 0x000fc80000000f00 */
[----:B------:R-:W-:-:S04]  /*69f0*/  FMNMX R3, R0, R3, !PT ;  /* 0x0000000300037209 */ /* 0x000fc80007800000 */
[----:B------:R-:W-:-:S07]  /*6a00*/  MOV R6, R3 ;  /* 0x0000000300067202 */ /* 0x000fce0000000f00 */
[----:B------:R-:W-:Y:S05]  /*6a10*/  WARPSYNC.COLLECTIVE R109, `(.L_x_13699) ;  /* 0x000000006d087348 */ /* 0x000fea0003c00000 */
[----:B------:R0:W1:Y:S02]  /*6a20*/  SHFL.DOWN P0, R4, R6, R10, R11 ;  /* 0x0800000a06047389 */ /* 0x000064000000000b */
[----:B01----:R-:W-:Y:S01]  /*6a30*/  ENDCOLLECTIVE ;  /* 0x000000000000791b */ /* 0x003fe20003800000 */
.L_x_13699:
[----:B------:R-:W-:Y:S01]  /*6a40*/  HFMA2.MMA R10, -RZ, RZ, 0, 1.1920928955078125e-07 ;  /* 0x00000002ff0a7435 */ /* 0x000fe200000001ff */
[----:B------:R-:W-:-:S04]  /*6a50*/  MOV R2, R4 ;  /* 0x0000000400027202 */ /* 0x000fc80000000f00 */
[----:B------:R-:W-:-:S04]  /*6a60*/  FMNMX R2, R3, R2, !PT ;  /* 0x0000000203027209 */ /* 0x000fc80007800000 */
[----:B------:R-:W-:-:S07]  /*6a70*/  MOV R6, R2 ;  /* 0x0000000200067202 */ /* 0x000fce0000000f00 */
[----:B------:R-:W-:Y:S05]  /*6a80*/  WARPSYNC.COLLECTIVE R109, `(.L_x_13700) ;  /* 0x000000006d087348 */ /* 0x000fea0003c00000 */
[----:B------:R0:W1:Y:S02]  /*6a90*/  SHFL.DOWN P0, R4, R6, R10, R11 ;  /* 0x0800000a06047389 */ /* 0x000064000000000b */
[----:B01----:R-:W-:Y:S01]  /*6aa0*/  ENDCOLLECTIVE ;  /* 0x000000000000791b */ /* 0x003fe20003800000 */
.L_x_13700:
[----:B------:R-:W-:Y:S01]  /*6ab0*/  HFMA2.MMA R10, -RZ, RZ, 0, 5.9604644775390625e-08 ;  /* 0x00000001ff0a7435 */ /* 0x000fe200000001ff */
[----:B------:R-:W-:-:S04]  /*6ac0*/  MOV R9, R4 ;  /* 0x0000000400097202 */ /* 0x000fc80000000f00 */
[----:B------:R-:W-:-:S05]  /*6ad0*/  FMNMX R9, R2, R9, !PT ;  /* 0x0000000902097209 */ /* 0x000fca0007800000 */
[----:B------:R-:W-:-:S07]  /*6ae0*/  IMAD.MOV.U32 R6, RZ, RZ, R9 ;  /* 0x000000ffff067224 */ /* 0x000fce00078e0009 */
[----:B------:R-:W-:Y:S05]  /*6af0*/  WARPSYNC.COLLECTIVE R109, `(.L_x_13701) ;  /* 0x000000006d087348 */ /* 0x000fea0003c00000 */
[----:B------:R0:W1:Y:S02]  /*6b00*/  SHFL.DOWN P0, R4, R6, R10, R11 ;  /* 0x0800000a06047389 */ /* 0x000064000000000b */
[----:B01----:R-:W-:Y:S01]  /*6b10*/  ENDCOLLECTIVE ;  /* 0x000000000000791b */ /* 0x003fe20003800000 */
.L_x_13701:
[----:B------:R-:W-:Y:S05]  /*6b20*/  BRA `(.L_x_13702) ;  /* 0xffffffec005c7947 */ /* 0x000fea000383ffff */
.L_x_13682:
[----:B------:R-:W-:Y:S01]  /*6b30*/  HFMA2.MMA R10, -RZ, RZ, 0, 1.1920928955078125e-07 ;  /* 0x00000002ff0a7435 */ /* 0x000fe200000001ff */
[----:B--2---:R-:W-:Y:S02]  /*6b40*/  MOV R6, R0 ;  /* 0x0000000000067202 */ /* 0x004fe40000000f00 */
[----:B------:R-:W-:Y:S02]  /*6b50*/  MOV R11, 0x1f ;  /* 0x0000001f000b7802 */ /* 0x000fe40000000f00 */
[----:B0-----:R-:W-:-:S07]  /*6b60*/  MOV R109, 0xffffffff ;  /* 0xffffffff006d7802 */ /* 0x001fce0000000f00 */
[----:B-1----:R-:W-:Y:S05]  /*6b70*/  WARPSYNC.COLLECTIVE R109, `(.L_x_13703) ;  /* 0x000000006d087348 */ /* 0x002fea0003c00000 */
[----:B------:R0:W2:Y:S02]  /*6b80*/  SHFL.DOWN P0, R4, R6, R10, R11 ;  /* 0x0800000a06047389 */ /* 0x0000a4000000000b */
[----:B012---:R-:W-:Y:S01]  /*6b90*/  ENDCOLLECTIVE ;  /* 0x000000000000791b */ /* 0x007fe20003800000 */
.L_x_13703:
[----:B------:R-:W-:Y:S01]  /*6ba0*/  HFMA2.MMA R10, -RZ, RZ, 0, 5.9604644775390625e-08 ;  /* 0x00000001ff0a7435 */ /* 0x000fe200000001ff */
[----:B------:R-:W-:-:S04]  /*6bb0*/  MOV R3, R4 ;  /* 0x0000000400037202 */ /* 0x000fc80000000f00 */
[----:B------:R-:W-:-:S04]  /*6bc0*/  FMNMX R3, R3, R0, !PT ;  /* 0x0000000003037209 */ /* 0x000fc80007800000 */
[----:B------:R-:W-:-:S07]  /*6bd0*/  MOV R6, R3 ;  /* 0x0000000300067202 */ /* 0x000fce0000000f00 */
[----:B------:R-:W-:Y:S05]  /*6be0*/  WARPSYNC.COLLECTIVE R109, `(.L_x_13704) ;  /* 0x000000006d087348 */ /* 0x000fea0003c00000 */
[----:B------:R0:W1:Y:S02]  /*6bf0*/  SHFL.DOWN P0, R4, R6, R10, R11 ;  /* 0x0800000a06047389 */ /* 0x000064000000000b */
[----:B01----:R-:W-:Y:S01]  /*6c00*/  ENDCOLLECTIVE ;  /* 0x000000000000791b */ /* 0x003fe20003800000 */
.L_x_13704:
[----:B------:R-:W-:Y:S01]  /*6c10*/  MOV R2, R4 ;  /* 0x0000000400027202 */ /* 0x000fe20000000f00 */
[----:B------:R-:W-:Y:S06]  /*6c20*/  BRA `(.L_x_13705) ;  /* 0xffffffec008c7947 */ /* 0x000fec000383ffff */
        .weak           $__internal_224_$__cuda_sm20_rcp_rn_f32_slowpath
        .type           $__internal_224_$__cuda_sm20_rcp_rn_f32_slowpath,@function
        .size           $__internal_224_$__cuda_sm20_rcp_rn_f32_slowpath,(.L_x_14560 - $__internal_224_$__cuda_sm20_rcp_rn_f32_slowpath)
$__internal_224_$__cuda_sm20_rcp_rn_f32_slowpath:
[----:B------:R-:W-:Y:S01]  /*6c30*/  IMAD.SHL.U32 R111, R0, 0x2, RZ ;  /* 0x00000002006f7824 */ /* 0x000fe200078e00ff */
[----:B------:R-:W-:Y:S04]  /*6c40*/  BSSY B1, `(.L_x_13706) ;  /* 0x0000030000017945 */ /* 0x000fe80003800000 */
        /* <DEDUP_REMOVED lines=13> */
.L_x_13707:
        /* <DEDUP_REMOVED lines=33> */
.L_x_13709:
[----:B------:R0:W1:Y:S02]  /*6f30*/  MUFU.RCP R113, R0 ;  /* 0x0000000000717308 */ /* 0x0000640000001000 */
.L_x_13708:
[----:B------:R-:W-:Y:S05]  /*6f40*/  BSYNC B1 ;  /* 0x0000000000017941 */ /* 0x000fea0003800000 */
.L_x_13706:
[----:B------:R-:W-:-:S04]  /*6f50*/  MOV R111, 0x0 ;  /* 0x00000000006f7802 */ /* 0x000fc80000000f00 */
[----:B01----:R-:W-:Y:S05]  /*6f60*/  RET.REL.NODEC R110 `(_ZN18transformer_engine13normalization19ln_fwd_tuned_kernelINS0_13Kernel_traitsI13__nv_bfloat16S3_13__nv_fp8_e4m3fjLj16384ELj2ELj1ELj4ELj16ENS0_18Kernel_traits_baseILj16384ES3_S3_S4_fjLj128EEEEEEEvNS0_19ForwardKernelParamsE) ;  /* 0xffffff906e247950 */ /* 0x003fea0003c3ffff */
.L_x_13710:
        /* <DEDUP_REMOVED lines=9> */
.L_x_14560:


//--------------------- .text._ZN18transformer_engine13normalization19ln_fwd_tuned_kernelINS0_13Kernel_traitsI13__nv_bfloat16S3_13__nv_fp8_e4m3fjLj15360ELj2ELj1ELj4ELj8ENS0_18Kernel_traits_baseILj15360ES3_S3_S4_fjLj128EEEEEEEvNS0_19ForwardKernelParamsE --------------------------
	.section	.text._ZN18transformer_engine13normalization19ln_fwd_tuned_kernelINS0_13Kernel_traitsI13__nv_bfloat16S3_13__nv_fp8_e4m3fjLj15360ELj2ELj1ELj4ELj8ENS0_18Kernel_traits_baseILj15360ES3_S3_S4_fjLj128EEEEEEEvNS0_19ForwardKernelParamsE,"ax",@progbits
	.align	128
        .global         _ZN18transformer_engine13normalization19ln_fwd_tuned_kernelINS0_13Kernel_traitsI13__nv_bfloat16S3_13__nv_fp8_e4m3fjLj15360ELj2ELj1ELj4ELj8ENS0_18Kernel_traits_baseILj15360ES3_S3_S4_fjLj128EEEEEEEvNS0_19ForwardKernelParamsE
        .type           _ZN18transformer_engine13normalization19ln_fwd_tuned_kernelINS0_13Kernel_traitsI13__nv_bfloat16S3_13__nv_fp8_e4m3fjLj15360ELj2ELj1ELj4ELj8ENS0_18Kernel_traits_baseILj15360ES3_S3_S4_fjLj128EEEEEEEvNS0_19ForwardKernelParamsE,@function
        .size           _ZN18transformer_engine13normalization19ln_fwd_tuned_kernelINS0_13Kernel_traitsI13__nv_bfloat16S3_13__nv_fp8_e4m3fjLj15360ELj2ELj1ELj4ELj8ENS0_18Kernel_traits_baseILj15360ES3_S3_S4_fjLj128EEEEEEEvNS0_19ForwardKernelParamsE,(.L_x_14561 - _ZN18transformer_engine13normalization19ln_fwd_tuned_kernelINS0_13Kernel_traitsI13__nv_bfloat16S3_13__nv_fp8_e4m3fjLj15360ELj2ELj1ELj4ELj8ENS0_18Kernel_traits_baseILj15360ES3_S3_S4_fjLj128EEEEEEEvNS0_19ForwardKernelParamsE)
        .other          _ZN18transformer_engine13normalization19ln_fwd_tuned_kernelINS0_13Kernel_traitsI13__nv_bfloat16S3_13__nv_fp8_e4m3fjLj15360ELj2ELj1ELj4ELj8ENS0_18Kernel_traits_baseILj15360ES3_S3_S4_fjLj128EEEEEEEvNS0_19ForwardKernelParamsE,@"STO_CUDA_ENTRY STV_DEFAULT"
_ZN18transformer_engine13normalization19ln_fwd_tuned_kernelINS0_13Kernel_traitsI13__nv_bfloat16S3_13__nv_fp8_e4m3fjLj15360ELj2ELj1ELj4ELj8ENS0_18Kernel_traits_baseILj15360ES3_S3_S4_fjLj128EEEEEEEvNS0_19ForwardKernelParamsE:
.text._ZN18transformer_engine13normalization19ln_fwd_tuned_kernelINS0_13Kernel_traitsI13__nv_bfloat16S3_13__nv_fp8_e4m3fjLj15360ELj2ELj1ELj4ELj8ENS0_18Kernel_traits_baseILj15360ES3_S3_S4_fjLj128EEEEEEEvNS0_19ForwardKernelParamsE:
        /* <DEDUP_REMOVED lines=68> */
[----:B------:R-:W-:Y:S02]  /*0440*/  SHF.L.U32 R36, R41, 0x10, RZ ;  /* 0x0000001029247819 */ /* 0x000fe400000006ff */
[C---:B------:R-:W-:Y:S02]  /*0450*/  SHF.R.U64 R104, R46.reuse, 0x10, R47 ;  /* 0x000000102e687819 */ /* 0x040fe4000000122f */
[----:B------:R-:W-:Y:S02]  /*0460*/  SHF.L.U32 R41, R46, 0x10, RZ ;  /* 0x000000102e297819 */ /* 0x000fe400000006ff */
        /* <DEDUP_REMOVED lines=19> */
[C-C-:B------:R-:W-:Y:S02]  /*05a0*/  SHF.R.U64 R152, R60.reuse, 0x10, R61.reuse ;  /* 0x000000103c987819 */ /* 0x140fe4000000123d */
[----:B------:R-:W-:Y:S01]  /*05b0*/  SHF.L.U32 R59, R60, 0x10, RZ ;  /* 0x000000103c3b7819 */ /* 0x000fe200000006ff */
[----:B------:R-:W-:Y:S01]  /*05c0*/  IMAD.U32 R60, R61, 0x10000, RZ ;  /* 0x000100003d3c7824 */ /* 0x000fe200078e00ff */
[----:B------:R-:W-:-:S02]  /*05d0*/  SHF.R.U32.HI R153, RZ, 0x10, R61 ;  /* 0x00000010ff997819 */ /* 0x000fc4000001163d */
        /* <DEDUP_REMOVED lines=18> */
[----:B------:R-:W-:Y:S01]  /*0700*/  SHF.L.U32 R9, R10, 0x10, RZ ;  /* 0x000000100a097819 */ /* 0x000fe200000006ff */
[----:B------:R-:W-:Y:S01]  /*0710*/  IMAD.U32 R10, R11, 0x10000, RZ ;  /* 0x000100000b0a7824 */ /* 0x000fe200078e00ff */
[----:B------:R-:W-:-:S02]  /*0720*/  SHF.R.U32.HI R73, RZ, 0x10, R11 ;  /* 0x00000010ff497819 */ /* 0x000fc4000001160b */
[C-C-:B------:R-:W-:Y:S02]  /*0730*/  SHF.R.U64 R74, R12.reuse, 0x10, R13.reuse ;  /* 0x000000100c4a7819 */ /* 0x140fe4000000120d */
[----:B------:R-:W-:Y:S02]  /*0740*/  SHF.L.U32 R11, R12, 0x10, RZ ;  /* 0x000000100c0b7819 */ /* 0x000fe400000006ff */
[----:B------:R-:W-:Y:S02]  /*0750*/  SHF.R.U32.HI R75, RZ, 0x10, R13 ;  /* 0x00000010ff4b7819 */ /* 0x000fe4000001160d */
[----:B------:R-:W-:Y:S01]  /*0760*/  SHF.L.U32 R12, R13, 0x10, RZ ;  /* 0x000000100d0c7819 */ /* 0x000fe200000006ff */
[----:B-1----:R-:W-:Y:S01]  /*0770*/  IMAD.U32 R15, R20, 0x10000, RZ ;  /* 0x00010000140f7824 */ /* 0x002fe200078e00ff */
[C-C-:B------:R-:W-:Y:S02]  /*0780*/  SHF.R.U64 R76, R18.reuse, 0x10, R19.reuse ;  /* 0x00000010124c7819 */ /* 0x140fe40000001213 */
[----:B------:R-:W-:Y:S01]  /*0790*/  SHF.L.U32 R13, R18, 0x10, RZ ;  /* 0x00000010120d7819 */ /* 0x000fe200000006ff */
[----:B------:R-:W-:Y:S01]  /*07a0*/  IMAD.U32 R20, R25, 0x10000, RZ ;  /* 0x0001000019147824 */ /* 0x000fe200078e00ff */
[----:B------:R-:W-:-:S02]  /*07b0*/  SHF.R.U32.HI R77, RZ, 0x10, R19 ;  /* 0x00000010ff4d7819 */ /* 0x000fc40000011613 */
[----:B------:R-:W-:Y:S02]  /*07c0*/  SHF.L.U32 R14, R19, 0x10, RZ ;  /* 0x00000010130e7819 */ /* 0x000fe400000006ff */
[C-C-:B------:R-:W-:Y:S02]  /*07d0*/  SHF.R.U64 R80, R22.reuse, 0x10, R23.reuse ;  /* 0x0000001016507819 */ /* 0x140fe40000001217 */
[----:B------:R-:W-:Y:S02]  /*07e0*/  SHF.L.U32 R17, R22, 0x10, RZ ;  /* 0x0000001016117819 */ /* 0x000fe400000006ff */
[----:B------:R-:W-:Y:S02]  /*07f0*/  SHF.R.U32.HI R81, RZ, 0x10, R23 ;  /* 0x00000010ff517819 */ /* 0x000fe40000011617 */
[----:B------:R-:W-:Y:S02]  /*0800*/  SHF.L.U32 R18, R23, 0x10, RZ ;  /* 0x0000001017127819 */ /* 0x000fe400000006ff */
[----:B------:R-:W-:-:S02]  /*0810*/  SHF.R.U64 R82, R24, 0x10, R25 ;  /* 0x0000001018527819 */ /* 0x000fc40000001219 */
[----:B------:R-:W-:Y:S02]  /*0820*/  SHF.L.U32 R19, R24, 0x10, RZ ;  /* 0x0000001018137819 */ /* 0x000fe400000006ff */
[----:B------:R-:W-:Y:S01]  /*0830*/  SHF.R.U32.HI R83, RZ, 0x10, R25 ;  /* 0x00000010ff537819 */ /* 0x000fe20000011619 */
[----:B------:R-:W-:Y:S01]  /*0840*/  IMAD.U32 R25, R30, 0x10000, RZ ;  /* 0x000100001e197824 */ /* 0x000fe200078e00ff */
[----:B------:R-:W-:Y:S02]  /*0850*/  SHF.R.U32.HI R85, RZ, 0x10, R27 ;  /* 0x00000010ff557819 */ /* 0x000fe4000001161b */
[----:B------:R-:W-:Y:S02]  /*0860*/  SHF.L.U32 R22, R27, 0x10, RZ ;  /* 0x000000101b167819 */ /* 0x000fe400000006ff */
        /* <DEDUP_REMOVED lines=10> */
[----:B------:R-:W-:Y:S02]  /*0910*/  SHF.R.U64 R110, R70, 0x10, R71 ;  /* 0x00000010466e7819 */ /* 0x000fe40000001247 */
[----:B------:R-:W-:Y:S02]  /*0920*/  SHF.L.U32 R29, R34, 0x10, RZ ;  /* 0x00000010221d7819 */ /* 0x000fe400000006ff */
[----:B------:R-:W-:Y:S01]  /*0930*/  SHF.R.U32.HI R93, RZ, 0x10, R35 ;  /* 0x00000010ff5d7819 */ /* 0x000fe20000011623 */
[----:B------:R-:W-:Y:S01]  /*0940*/  IMAD.U32 R35, R40, 0x10000, RZ ;  /* 0x0001000028237824 */ /* 0x000fe200078e00ff */
[----:B------:R-:W-:Y:S02]  /*0950*/  SHF.R.U32.HI R95, RZ, 0x10, R37 ;  /* 0x00000010ff5f7819 */ /* 0x000fe40000011625 */
[----:B------:R-:W-:Y:S02]  /*0960*/  SHF.L.U32 R32, R37, 0x10, RZ ;  /* 0x0000001025207819 */ /* 0x000fe400000006ff */
[----:B------:R-:W-:-:S02]  /*0970*/  SHF.R.U64 R96, R38, 0x10, R39 ;  /* 0x0000001026607819 */ /* 0x000fc40000001227 */
[----:B------:R-:W-:Y:S02]  /*0980*/  SHF.L.U32 R33, R38, 0x10, RZ ;  /* 0x0000001026217819 */ /* 0x000fe400000006ff */
[----:B------:R-:W-:Y:S02]  /*0990*/  SHF.R.U32.HI R97, RZ, 0x10, R39 ;  /* 0x00000010ff617819 */ /* 0x000fe40000011627 */
[--C-:B------:R-:W-:Y:S02]  /*09a0*/  SHF.R.U64 R100, R42, 0x10, R43.reuse ;  /* 0x000000102a647819 */ /* 0x100fe4000000122b */
[----:B------:R-:W-:Y:S02]  /*09b0*/  SHF.R.U32.HI R101, RZ, 0x10, R43 ;  /* 0x00000010ff657819 */ /* 0x000fe4000001162b */
[--C-:B------:R-:W-:Y:S02]  /*09c0*/  SHF.R.U64 R102, R44, 0x10, R45.reuse ;  /* 0x000000102c667819 */ /* 0x100fe4000000122d */
[----:B------:R-:W-:-:S02]  /*09d0*/  SHF.R.U32.HI R103, RZ, 0x10, R45 ;  /* 0x00000010ff677819 */ /* 0x000fc4000001162d */
[----:B------:R-:W-:Y:S02]  /*09e0*/  SHF.R.U32.HI R105, RZ, 0x10, R47 ;  /* 0x00000010ff697819 */ /* 0x000fe4000001162f */
[--C-:B------:R-:W-:Y:S02]  /*09f0*/  SHF.R.U64 R106, R48, 0x10, R49.reuse ;  /* 0x00000010306a7819 */ /* 0x100fe40000001231 */
[----:B------:R-:W-:Y:S02]  /*0a00*/  SHF.R.U32.HI R107, RZ, 0x10, R49 ;  /* 0x00000010ff6b7819 */ /* 0x000fe40000011631 */
[----:B------:R-:W-:Y:S02]  /*0a10*/  SHF.R.U32.HI R111, RZ, 0x10, R71 ;  /* 0x00000010ff6f7819 */ /* 0x000fe40000011647 */
[--C-:B------:R-:W-:Y:S02]  /*0a20*/  SHF.R.U64 R142, R112, 0x10, R113.reuse ;  /* 0x00000010708e7819 */ /* 0x100fe40000001271 */
[----:B------:R-:W-:Y:S01]  /*0a30*/  SHF.R.U32.HI R143, RZ, 0x10, R113 ;  /* 0x00000010ff8f7819 */ /* 0x000fe20000011671 */
[----:B------:R-:W-:Y:S01]  /*0a40*/  IMAD.U32 R40, R45, 0x10000, RZ ;  /* 0x000100002d287824 */ /* 0x000fe200078e00ff */
[----:B------:R-:W-:-:S02]  /*0a50*/  SHF.L.U32 R34, R39, 0x10, RZ ;  /* 0x0000001027227819 */ /* 0x000fc400000006ff */
[----:B------:R-:W-:Y:S02]  /*0a60*/  SHF.L.U32 R37, R42, 0x10, RZ ;  /* 0x000000102a257819 */ /* 0x000fe400000006ff */
[----:B------:R-:W-:Y:S01]  /*0a70*/  SHF.L.U32 R38, R43, 0x10, RZ ;  /* 0x000000102b267819 */ /* 0x000fe200000006ff */
[----:B------:R-:W-:Y:S01]  /*0a80*/  IMAD.U32 R45, R50, 0x10000, RZ ;  /* 0x00010000322d7824 */ /* 0x000fe200078e00ff */
[----:B------:R-:W-:Y:S02]  /*0a90*/  SHF.L.U32 R39, R44, 0x10, RZ ;  /* 0x000000102c277819 */ /* 0x000fe400000006ff */
[----:B------:R-:W-:Y:S02]  /*0aa0*/  SHF.L.U32 R42, R47, 0x10, RZ ;  /* 0x000000102f2a7819 */ /* 0x000fe400000006ff */
[----:B------:R-:W-:Y:S01]  /*0ab0*/  SHF.L.U32 R43, R48, 0x10, RZ ;  /* 0x00000010302b7819 */ /* 0x000fe200000006ff */
[----:B------:R-:W-:Y:S01]  /*0ac0*/  IMAD.U32 R50, R113, 0x10000, RZ ;  /* 0x0001000071327824 */ /* 0x000fe200078e00ff */
[----:B------:R-:W-:Y:S01]  /*0ad0*/  SHF.L.U32 R44, R49, 0x10, RZ ;  /* 0x00000010312c7819 */ /* 0x000fe200000006ff */
[----:B------:R-:W-:Y:S01]  /*0ae0*/  IMAD.U32 R75, R75, 0x10000, RZ ;  /* 0x000100004b4b7824 */ /* 0x000fe200078e00ff */
[----:B------:R-:W-:Y:S01]  /*0af0*/  SHF.L.U32 R47, R70, 0x10, RZ ;  /* 0x00000010462f7819 */ /* 0x000fe200000006ff */
[----:B------:R-:W-:Y:S01]  /*0b00*/  IMAD.MOV.U32 R70, RZ, RZ, RZ ;  /* 0x000000ffff467224 */ /* 0x000fe200078e00ff */
[----:B------:R-:W-:Y:S01]  /*0b10*/  SHF.L.U32 R48, R71, 0x10, RZ ;  /* 0x0000001047307819 */ /* 0x000fe200000006ff */
[----:B------:R-:W-:Y:S01]  /*0b20*/  IMAD.U32 R80, R80, 0x10000, RZ ;  /* 0x0001000050507824 */ /* 0x000fe200078e00ff */
[----:B------:R-:W-:Y:S01]  /*0b30*/  SHF.L.U32 R49, R112, 0x10, RZ ;  /* 0x0000001070317819 */ /* 0x000fe200000006ff */
[----:B------:R-:W-:Y:S01]  /*0b40*/  IMAD.U32 R86, R86, 0x10000, RZ ;  /* 0x0001000056567824 */ /* 0x000fe200078e00ff */
[----:B------:R-:W-:Y:S01]  /*0b50*/  MOV R71, 0x1 ;  /* 0x0000000100477802 */ /* 0x000fe20000000f00 */
        /* <DEDUP_REMOVED lines=56> */
[----:B0-----:R-:W-:-:S07]  /*0ee0*/  SHF.L.U32 R161, R161, 0x10, RZ ;  /* 0x00000010a1a17819 */ /* 0x001fce00000006ff */
.L_x_13724:
        /* <DEDUP_REMOVED lines=8> */
[----:B------:R-:W-:-:S06]  /*0f70*/  IMAD.WIDE.U32 R114, R115, 0x8, R128 ;  /* 0x0000000873727825 */ /* 0x000fcc00078e0080 */
[----:B------:R-:W3:Y:S01]  /*0f80*/  LDG.E.64 R114, desc[UR4][R114.64] ;  /* 0x0000000472727981 */ /* 0x000ee2000c1e1b00 */
        /* <DEDUP_REMOVED lines=37> */
[----:B------:R-:W-:-:S06]  /*11e0*/  IMAD.WIDE.U32 R128, R163, 0x8, R128 ;  /* 0x00000008a3807825 */ /* 0x000fcc00078e0080 */
[----:B------:R-:W4:Y:S01]  /*11f0*/  LDG.E.64 R128, desc[UR4][R128.64] ;  /* 0x0000000480807981 */ /* 0x000f22000c1e1b00 */
[----:B------:R-:W-:Y:S01]  /*1200*/  LOP3.LUT P0, RZ, R71, 0xff, RZ, 0xc0, !PT ;  /* 0x000000ff47ff7812 */ /* 0x000fe2000780c0ff */
[----:B------:R-:W-:Y:S01]  /*1210*/  UMOV UR7, 0xffffffff ;  /* 0xffffffff00077882 */ /* 0x000fe20000000000 */
[----:B------:R-:W-:Y:S02]  /*1220*/  ISETP.NE.AND P1, PT, R5, RZ, PT ;  /* 0x000000ff0500720c */ /* 0x000fe40003f25270 */
[C---:B--2---:R-:W-:Y:S02]  /*1230*/  SHF.L.U32 R166, R112.reuse, 0x10, RZ ;  /* 0x0000001070a67819 */ /* 0x044fe400000006ff */
[----:B------:R-:W-:Y:S02]  /*1240*/  SHF.R.U64 R168, R112, 0x10, R113 ;  /* 0x0000001070a87819 */ /* 0x000fe40000001271 */
[----:B------:R-:W-:Y:S01]  /*1250*/  SHF.L.U32 R249, R113, 0x10, RZ ;  /* 0x0000001071f97819 */ /* 0x000fe200000006ff */
[----:B------:R-:W-:Y:S01]  /*1260*/  FADD R163, RZ, R166 ;  /* 0x000000a6ffa37221 */ /* 0x000fe20000000000 */
[----:B------:R-:W-:-:S02]  /*1270*/  SHF.L.U32 R168, R168, 0x10, RZ ;  /* 0x00000010a8a87819 */ /* 0x000fc400000006ff */
[----:B------:R-:W-:Y:S02]  /*1280*/  SHF.R.U32.HI R164, RZ, 0x10, R113 ;  /* 0x00000010ffa47819 */ /* 0x000fe40000011671 */
[----:B---3--:R-:W-:Y:S01]  /*1290*/  SHF.L.U32 R162, R114, 0x10, RZ ;  /* 0x0000001072a27819 */ /* 0x008fe200000006ff */
[----:B------:R-:W-:Y:S01]  /*12a0*/  FADD R112, R168, R163 ;  /* 0x000000a3a8707221 */ /* 0x000fe20000000000 */
[----:B------:R-:W-:Y:S02]  /*12b0*/  SHF.L.U32 R164, R164, 0x10, RZ ;  /* 0x00000010a4a47819 */ /* 0x000fe400000006ff */
[--C-:B------:R-:W-:Y:S01]  /*12c0*/  SHF.R.U64 R251, R114, 0x10, R115.reuse ;  /* 0x0000001072fb7819 */ /* 0x100fe20000001273 */
[----:B------:R-:W-:Y:S01]  /*12d0*/  FADD R113, R249, R112 ;  /* 0x00000070f9717221 */ /* 0x000fe20000000000 */
[----:B------:R-:W-:Y:S02]  /*12e0*/  SHF.L.U32 R175, R115, 0x10, RZ ;  /* 0x0000001073af7819 */ /* 0x000fe400000006ff */
[----:B------:R-:W-:Y:S01]  /*12f0*/  SHF.R.U32.HI R173, RZ, 0x10, R115 ;  /* 0x00000010ffad7819 */ /* 0x000fe20000011673 */
[----:B------:R-:W-:Y:S01]  /*1300*/  FADD R113, R164, R113 ;  /* 0x00000071a4717221 */ /* 0x000fe20000000000 */
[----:B------:R-:W-:Y:S01]  /*1310*/  IMAD.U32 R251, R251, 0x10000, RZ ;  /* 0x00010000fbfb7824 */ /* 0x000fe200078e00ff */
[----:B----4-:R-:W-:-:S02]  /*1320*/  SHF.L.U32 R163, R118, 0x10, RZ ;  /* 0x0000001076a37819 */ /* 0x010fc400000006ff */
[----:B------:R-:W-:Y:S01]  /*1330*/  FADD R112, R162, R113 ;  /* 0x00000071a2707221 */ /* 0x000fe20000000000 */
[----:B------:R-:W-:Y:S02]  /*1340*/  SHF.L.U32 R173, R173, 0x10, RZ ;  /* 0x00000010adad7819 */ /* 0x000fe400000006ff */
[--C-:B------:R-:W-:Y:S01]  /*1350*/  SHF.R.U64 R167, R118, 0x10, R119.reuse ;  /* 0x0000001076a77819 */ /* 0x100fe20000001277 */
[----:B------:R-:W-:Y:S01]  /*1360*/  FADD R112, R251, R112 ;  /* 0x00000070fb707221 */ /* 0x000fe20000000000 */
[----:B------:R-:W-:Y:S02]  /*1370*/  SHF.L.U32 R165, R119, 0x10, RZ ;  /* 0x0000001077a57819 */ /* 0x000fe400000006ff */
[----:B------:R-:W-:Y:S01]  /*1380*/  SHF.L.U32 R167, R167, 0x10, RZ ;  /* 0x00000010a7a77819 */ /* 0x000fe200000006ff */
[----:B------:R-:W-:Y:S01]  /*1390*/  FADD R112, R175, R112 ;  /* 0x00000070af707221 */ /* 0x000fe20000000000 */
[----:B------:R-:W-:Y:S02]  /*13a0*/  SHF.R.U32.HI R171, RZ, 0x10, R119 ;  /* 0x00000010ffab7819 */ /* 0x000fe40000011677 */
[C---:B------:R-:W-:Y:S01]  /*13b0*/  SHF.L.U32 R169, R122.reuse, 0x10, RZ ;  /* 0x000000107aa97819 */ /* 0x040fe200000006ff */
[----:B------:R-:W-:Y:S01]  /*13c0*/  FADD R112, R173, R112 ;  /* 0x00000070ad707221 */ /* 0x000fe20000000000 */
[----:B------:R-:W-:Y:S01]  /*13d0*/  SHF.R.U64 R179, R122, 0x10, R123 ;  /* 0x000000107ab37819 */ /* 0x000fe2000000127b */
[----:B------:R-:W-:Y:S01]  /*13e0*/  IMAD.U32 R171, R171, 0x10000, RZ ;  /* 0x00010000abab7824 */ /* 0x000fe200078e00ff */
[----:B------:R-:W-:Y:S01]  /*13f0*/  SHF.L.U32 R177, R123, 0x10, RZ ;  /* 0x000000107bb17819 */ /* 0x000fe200000006ff */
[----:B------:R-:W-:Y:S01]  /*1400*/  FADD R112, R163, R112 ;  /* 0x00000070a3707221 */ /* 0x000fe20000000000 */
[----:B------:R-:W-:-:S02]  /*1410*/  SHF.L.U32 R179, R179, 0x10, RZ ;  /* 0x00000010b3b37819 */ /* 0x000fc400000006ff */
[----:B------:R-:W-:Y:S01]  /*1420*/  SHF.R.U32.HI R123, RZ, 0x10, R123 ;  /* 0x00000010ff7b7819 */ /* 0x000fe2000001167b */
[----:B------:R-:W-:Y:S01]  /*1430*/  FADD R112, R167, R112 ;  /* 0x00000070a7707221 */ /* 0x000fe20000000000 */
[C---:B------:R-:W-:Y:S02]  /*1440*/  SHF.L.U32 R181, R126.reuse, 0x10, RZ ;  /* 0x000000107eb57819 */ /* 0x040fe400000006ff */
[----:B------:R-:W-:Y:S01]  /*1450*/  SHF.L.U32 R123, R123, 0x10, RZ ;  /* 0x000000107b7b7819 */ /* 0x000fe200000006ff */
[----:B------:R-:W-:Y:S01]  /*1460*/  FADD R112, R165, R112 ;  /* 0x00000070a5707221 */ /* 0x000fe20000000000 */
[--C-:B------:R-:W-:Y:S02]  /*1470*/  SHF.R.U64 R185, R126, 0x10, R127.reuse ;  /* 0x000000107eb97819 */ /* 0x100fe4000000127f */
[----:B------:R-:W-:Y:S01]  /*1480*/  SHF.L.U32 R183, R127, 0x10, RZ ;  /* 0x000000107fb77819 */ /* 0x000fe200000006ff */
[----:B------:R-:W-:Y:S01]  /*1490*/  FADD R112, R171, R112 ;  /* 0x00000070ab707221 */ /* 0x000fe20000000000 */
[----:B------:R-:W-:Y:S01]  /*14a0*/  SHF.R.U32.HI R187, RZ, 0x10, R127 ;  /* 0x00000010ffbb7819 */ /* 0x000fe2000001167f */
[----:B------:R-:W-:Y:S01]  /*14b0*/  IMAD.U32 R185, R185, 0x10000, RZ ;  /* 0x00010000b9b97824 */ /* 0x000fe200078e00ff */
[----:B------:R-:W-:Y:S01]  /*14c0*/  SHF.L.U32 R127, R130, 0x10, RZ ;  /* 0x00000010827f7819 */ /* 0x000fe200000006ff */
[----:B------:R-:W-:Y:S01]  /*14d0*/  FADD R112, R169, R112 ;  /* 0x00000070a9707221 */ /* 0x000fe20000000000 */
[----:B------:R-:W-:-:S02]  /*14e0*/  SHF.L.U32 R187, R187, 0x10, RZ ;  /* 0x00000010bbbb7819 */ /* 0x000fc400000006ff */
        /* <DEDUP_REMOVED lines=84> */
[----:B------:R-:W-:Y:S01]  /*1a30*/  SHF.R.U32.HI R120, RZ, 0x5, R3 ;  /* 0x00000005ff787819 */ /* 0x000fe20000011603 */
[----:B------:R-:W-:Y:S02]  /*1a40*/  FADD R112, R125, R112 ;  /* 0x000000707d707221 */ /* 0x000fe40000000000 */
[----:B------:R-:W-:Y:S01]  /*1a50*/  IMAD.U32 R129, R129, 0x10000, RZ ;  /* 0x0001000081817824 */ /* 0x000fe200078e00ff */
        /* <DEDUP_REMOVED lines=163> */
.L_x_13743:
        /* <DEDUP_REMOVED lines=12> */
[----:B------:R-:W-:Y:S01]  /*2550*/  @!P1 IADD3 R113, R114, R118, RZ ;  /* 0x0000007672719210 */ /* 0x000fe20007ffe0ff */
[----:B------:R-:W-:-:S03]  /*2560*/  @!P0 IMAD.IADD R114, R5, 0x1, R114 ;  /* 0x0000000105728824 */ /* 0x000fc600078e0272 */
        /* <DEDUP_REMOVED lines=20> */
[----:B012--5:R-:W-:Y:S05]  /*26b0*/  CALL.REL.NOINC `($__internal_225_$__cuda_sm20_rcp_rn_f32_slowpath) ;  /* 0x0000004400787944 */ /* 0x027fea0003c00000 */
[----:B------:R-:W-:Y:S01]  /*26c0*/  IMAD.MOV.U32 R112, RZ, RZ, R118 ;  /* 0x000000ffff707224 */ /* 0x000fe200078e0076 */
[----:B------:R-:W-:Y:S06]  /*26d0*/  BRA `(.L_x_13715) ;  /* 0x0000000000107947 */ /* 0x000fec0003800000 */
.L_x_13714:
[----:B------:R-:W3:Y:S02]  /*26e0*/  MUFU.RCP R113, R116 ;  /* 0x0000007400717308 */ /* 0x000ee40000001000 */
[----:B---3--:R-:W-:-:S04]  /*26f0*/  FFMA R112, R116, R113, -1 ;  /* 0xbf80000074707423 */ /* 0x008fc80000000071 */
[----:B------:R-:W-:-:S04]  /*2700*/  FADD.FTZ R112, -R112, -RZ ;  /* 0x800000ff70707221 */ /* 0x000fc80000010100 */
[----:B------:R-:W-:-:S07]  /*2710*/  FFMA R112, R113, R112, R113 ;  /* 0x0000007071707223 */ /* 0x000fce0000000071 */
.L_x_13715:
[----:B------:R-:W-:Y:S05]  /*2720*/  BSYNC B0 ;  /* 0x0000000000007941 */ /* 0x000fea0003800000 */
.L_x_13713:
        /* <DEDUP_REMOVED lines=19> */
[----:B-----5:R-:W-:Y:S05]  /*2860*/  CALL.REL.NOINC `($__internal_225_$__cuda_sm20_rcp_rn_f32_slowpath) ;  /* 0x00000044000c7944 */ /* 0x020fea0003c00000 */
[----:B------:R-:W-:Y:S05]  /*2870*/  BRA `(.L_x_13718) ;  /* 0x0000000000107947 */ /* 0x000fea0003800000 */
.L_x_13717:
[----:B------:R-:W0:Y:S02]  /*2880*/  MUFU.RCP R118, R113 ;  /* 0x0000007100767308 */ /* 0x000e240000001000 */
[----:B0-----:R-:W-:-:S04]  /*2890*/  FFMA R112, R113, R118, -1 ;  /* 0xbf80000071707423 */ /* 0x001fc80000000076 */
[----:B------:R-:W-:-:S04]  /*28a0*/  FADD.FTZ R113, -R112, -RZ ;  /* 0x800000ff70717221 */ /* 0x000fc80000010100 */
[----:B------:R-:W-:-:S07]  /*28b0*/  FFMA R118, R118, R113, R118 ;  /* 0x0000007176767223 */ /* 0x000fce0000000076 */
.L_x_13718:
[----:B------:R-:W-:Y:S05]  /*28c0*/  BSYNC B0 ;  /* 0x0000000000007941 */ /* 0x000fea0003800000 */
.L_x_13716:
        /* <DEDUP_REMOVED lines=29> */
[----:B--2---:R1:W-:Y:S02]  /*2aa0*/  @!P3 STG.E.64 desc[UR4][R118.64], R116 ;  /* 0x000000747600b986 */ /* 0x0043e4000c101b04 */
[----:B------:R-:W-:Y:S01]  /*2ab0*/  @!P0 IMAD.X R126, RZ, RZ, R126, P4 ;  /* 0x000000ffff7e8224 */ /* 0x000fe200020e067e */
        /* <DEDUP_REMOVED lines=18> */
.L_x_13720:
[----:B------:R-:W2:Y:S04]  /*2be0*/  LDG.E.STRONG.GPU R114, desc[UR4][R116.64] ;  /* 0x0000000474727981 */ /* 0x000ea8000c1ef900 */
[----:B--2---:R-:W-:Y:S01]  /*2bf0*/  CCTL.IVALL ;  /* 0x00000000ff00798f */ /* 0x004fe20002000000 */
[----:B------:R-:W-:Y:S05]  /*2c00*/  YIELD ;  /* 0x0000000000007946 */ /* 0x000fea0003800000 */
[----:B------:R-:W-:-:S13]  /*2c10*/  ISETP.NE.AND P1, PT, R114, R118, PT ;  /* 0x000000767200720c */ /* 0x000fda0003f25270 */
[----:B------:R-:W-:Y:S05]  /*2c20*/  @P1 BRA `(.L_x_13720) ;  /* 0xfffffffc00ec1947 */ /* 0x000fea000383ffff */
.L_x_13719:
        /* <DEDUP_REMOVED lines=10> */
[----:B0-----:R-:W-:-:S04]  /*2cd0*/  FADD R118, R122, R117 ;  /* 0x000000757a767221 */ /* 0x001fc80000000000 */
[----:B------:R-:W-:-:S05]  /*2ce0*/  VIADD R116, R118, 0x1800000 ;  /* 0x0180000076747836 */ /* 0x000fca0000000000 */
[----:B------:R-:W-:-:S04]  /*2cf0*/  LOP3.LUT R116, R116, 0x7f800000, RZ, 0xc0, !PT ;  /* 0x7f80000074747812 */ /* 0x000fc800078ec0ff */
[----:B------:R-:W-:Y:S01]  /*2d00*/  ISETP.GT.U32.AND P0, PT, R116, 0x1ffffff, PT ;  /* 0x01ffffff7400780c */ /* 0x000fe20003f04070 */
[----:B--2---:R0:W1:Y:S04]  /*2d10*/  SHFL.DOWN PT, R130, R114, 0x1, 0x1f ;  /* 0x08201f0072827f89 */ /* 0x00406800000e0000 */
[----:B------:R0:W2:Y:S08]  /*2d20*/  SHFL.DOWN PT, R132, R115, 0x1, 0x1f ;  /* 0x08201f0073847f89 */ /* 0x0000b000000e0000 */
[----:B------:R-:W-:Y:S05]  /*2d30*/  @P0 BRA `(.L_x_13722) ;  /* 0x0000000000140947 */ /* 0x000fea0003800000 */
[----:B------:R-:W-:Y:S02]  /*2d40*/  MOV R113, R118 ;  /* 0x0000007600717202 */ /* 0x000fe40000000f00 */
[----:B------:R-:W-:-:S07]  /*2d50*/  MOV R128, 0x2d70 ;  /* 0x00002d7000807802 */ /* 0x000fce0000000f00 */
[----:B012--5:R-:W-:Y:S05]  /*2d60*/  CALL.REL.NOINC `($__internal_225_$__cuda_sm20_rcp_rn_f32_slowpath) ;  /* 0x0000003c00cc7944 */ /* 0x027fea0003c00000 */
[----:B------:R-:W-:Y:S01]  /*2d70*/  MOV R112, R118 ;  /* 0x0000007600707202 */ /* 0x000fe20000000f00 */
[----:B------:R-:W-:Y:S06]  /*2d80*/  BRA `(.L_x_13723) ;  /* 0x0000000000107947 */ /* 0x000fec0003800000 */
.L_x_13722:
[----:B------:R-:W3:Y:S02]  /*2d90*/  MUFU.RCP R112, R118 ;  /* 0x0000007600707308 */ /* 0x000ee40000001000 */
[----:B---3--:R-:W-:-:S04]  /*2da0*/  FFMA R113, R118, R112, -1 ;  /* 0xbf80000076717423 */ /* 0x008fc80000000070 */
[----:B------:R-:W-:-:S04]  /*2db0*/  FADD.FTZ R113, -R113, -RZ ;  /* 0x800000ff71717221 */ /* 0x000fc80000010100 */
[----:B------:R-:W-:-:S07]  /*2dc0*/  FFMA R112, R112, R113, R112 ;  /* 0x0000007170707223 */ /* 0x000fce0000000070 */
.L_x_13723:
[----:B------:R-:W-:Y:S05]  /*2dd0*/  BSYNC B0 ;  /* 0x0000000000007941 */ /* 0x000fea0003800000 */
.L_x_13721:
[----:B-1----:R-:W-:Y:S01]  /*2de0*/  FADD R113, -R130, R114 ;  /* 0x0000007282717221 */ /* 0x002fe20000000100 */
[----:B0-2---:R-:W-:Y:S01]  /*2df0*/  FADD R115, R132, R115 ;  /* 0x0000007384737221 */ /* 0x005fe20000000000 */
[----:B------:R-:W-:Y:S01]  /*2e00*/  ISETP.NE.AND P2, PT, R69, RZ, PT ;  /* 0x000000ff4500720c */ /* 0x000fe20003f45270 */
[----:B------:R-:W-:Y:S01]  /*2e10*/  FADD R119, R10, 1 ;  /* 0x3f8000000a777421 */ /* 0x000fe20000000000 */
[----:B------:R-:W-:Y:S01]  /*2e20*/  FMUL R116, R113, R113 ;  /* 0x0000007171747220 */ /* 0x000fe20000400000 */
[----:B------:R-:W-:Y:S01]  /*2e30*/  FADD R120, R13, 1 ;  /* 0x3f8000000d787421 */ /* 0x000fe20000000000 */
[----:B------:R-:W0:Y:S01]  /*2e40*/  LDC R113, c[0x0][0x268] ;  /* 0x00009a00ff717b82 */ /* 0x000e220000000800 */
[----:B------:R-:W-:Y:S01]  /*2e50*/  FADD R124, R77, 1 ;  /* 0x3f8000004d7c7421 */ /* 0x000fe20000000000 */
[----:B------:R-:W-:Y:S01]  /*2e60*/  FMUL R116, R116, R117 ;  /* 0x0000007574747220 */ /* 0x000fe20000400000 */
[----:B------:R-:W-:Y:S01]  /*2e70*/  FADD R126, R18, 1 ;  /* 0x3f800000127e7421 */ /* 0x000fe20000000000 */
[----:B------:R-:W-:Y:S01]  /*2e80*/  FSEL R120, R13, R120, !P2 ;  /* 0x000000780d787208 */ /* 0x000fe20005000000 */
[----:B------:R-:W-:Y:S01]  /*2e90*/  ULDC.64 UR8, c[0x0][0x288] ;  /* 0x0000a20000087ab9 */ /* 0x000fe20000000a00 */
[----:B------:R-:W-:Y:S01]  /*2ea0*/  FMUL R116, R122, R116 ;  /* 0x000000747a747220 */ /* 0x000fe20000400000 */
[----:B------:R-:W-:Y:S01]  /*2eb0*/  FSEL R124, R77, R124, !P2 ;  /* 0x0000007c4d7c7208 */ /* 0x000fe20005000000 */
[----:B------:R-:W-:Y:S01]  /*2ec0*/  FADD R128, R155, 1 ;  /* 0x3f8000009b807421 */ /* 0x000fe20000000000 */
[----:B------:R-:W-:Y:S01]  /*2ed0*/  FSEL R126, R18, R126, !P2 ;  /* 0x0000007e127e7208 */ /* 0x000fe20005000000 */
[----:B------:R-:W-:Y:S01]  /*2ee0*/  FFMA R115, R116, R112, R115 ;  /* 0x0000007074737223 */ /* 0x000fe20000000073 */
[----:B------:R-:W-:Y:S01]  /*2ef0*/  FMUL R116, R122, R130 ;  /* 0x000000827a747220 */ /* 0x000fe20000400000 */
[C---:B------:R-:W-:Y:S01]  /*2f00*/  FADD R122, R76.reuse, 1 ;  /* 0x3f8000004c7a7421 */ /* 0x040fe20000000000 */
[----:B------:R-:W-:Y:S01]  /*2f10*/  ISETP.NE.AND P1, PT, RZ, UR6, PT ;  /* 0x00000006ff007c0c */ /* 0x000fe2000bf25270 */
[----:B------:R-:W-:Y:S01]  /*2f20*/  ULDC UR7, c[0x0][0x210] ;  /* 0x0000840000077ab9 */ /* 0x000fe20000000800 */
[----:B------:R1:W0:Y:S01]  /*2f30*/  SHFL.IDX PT, R118, R115, RZ, 0x1f ;  /* 0x00001fff73767589 */ /* 0x00022200000e0000 */
[----:B------:R-:W-:Y:S01]  /*2f40*/  FFMA R117, R117, R114, R116 ;  /* 0x0000007275757223 */ /* 0x000fe20000000074 */
[----:B------:R-:W-:-:S02]  /*2f50*/  FSEL R122, R76, R122, !P2 ;  /* 0x0000007a4c7a7208 */ /* 0x000fc40005000000 */
[----:B------:R-:W-:Y:S01]  /*2f60*/  FSEL R128, R155, R128, !P2 ;  /* 0x000000809b807208 */ /* 0x000fe20005000000 */
[----:B------:R-:W-:Y:S01]  /*2f70*/  FMUL R116, R117, R112 ;  /* 0x0000007075747220 */ /* 0x000fe20000400000 */
[----:B------:R-:W-:Y:S01]  /*2f80*/  FADD R112, R9, 1 ;  /* 0x3f80000009707421 */ /* 0x000fe20000000000 */
[----:B------:R-:W-:Y:S01]  /*2f90*/  IADD3 R70, R70, 0x1, RZ ;  /* 0x0000000146467810 */ /* 0x000fe20007ffe0ff */
[----:B-1----:R-:W-:-:S03]  /*2fa0*/  FADD R115, R72, 1 ;  /* 0x3f80000048737421 */ /* 0x002fc60000000000 */
[----:B------:R-:W1:Y:S01]  /*2fb0*/  SHFL.IDX PT, R116, R116, RZ, 0x1f ;  /* 0x00001fff74747589 */ /* 0x000e6200000e0000 */
[----:B------:R-:W-:Y:S02]  /*2fc0*/  FSEL R112, R9, R112, !P2 ;  /* 0x0000007009707208 */ /* 0x000fe40005000000 */
[----:B------:R-:W-:Y:S02]  /*2fd0*/  FSEL R114, R72, R115, !P2 ;  /* 0x0000007348727208 */ /* 0x000fe40005000000 */
[----:B------:R-:W-:Y:S01]  /*2fe0*/  LOP3.LUT R70, R70, 0x3, RZ, 0xc0, !PT ;  /* 0x0000000346467812 */ /* 0x000fe200078ec0ff */
[----:B0-----:R-:W-:Y:S01]  /*2ff0*/  FFMA R113, R118, 6.5104170062113553286e-05, R113 ;  /* 0x3888888976717823 */ /* 0x001fe20000000071 */
[----:B------:R-:W-:-:S04]  /*3000*/  FADD R118, R73, 1 ;  /* 0x3f80000049767421 */ /* 0x000fc80000000000 */
[----:B------:R-:W-:Y:S02]  /*3010*/  FSETP.GEU.AND P0, PT, |R113|, 1.175494350822287508e-38, PT ;  /* 0x008000007100780b */ /* 0x000fe40003f0e200 */
[----:B------:R-:W-:Y:S01]  /*3020*/  FSEL R118, R73, R118, !P2 ;  /* 0x0000007649767208 */ /* 0x000fe20005000000 */
[--C-:B-1----:R-:W-:Y:S01]  /*3030*/  FADD R166, R166, -R116.reuse ;  /* 0x80000074a6a67221 */ /* 0x102fe20000000000 */
[--C-:B------:R-:W-:Y:S01]  /*3040*/  FADD R168, R168, -R116.reuse ;  /* 0x80000074a8a87221 */ /* 0x100fe20000000000 */
[--C-:B------:R-:W-:Y:S01]  /*3050*/  FADD R164, R164, -R116.reuse ;  /* 0x80000074a4a47221 */ /* 0x100fe20000000000 */
[----:B------:R-:W-:-:S07]  /*3060*/  FADD R162, R162, -R116 ;  /* 0x80000074a2a27221 */ /* 0x000fce0000000000 */
        /* <DEDUP_REMOVED lines=9> */
[----:B------:R-:W-:Y:S01]  /*3100*/  FADD R112, R249, -R116 ;  /* 0x80000074f9707221 */ /* 0x000fe20000000000 */
[----:B------:R-:W-:Y:S01]  /*3110*/  FFMA R115, R115, R114, R74 ;  /* 0x0000007273737223 */ /* 0x000fe2000000004a */
[----:B------:R-:W-:Y:S02]  /*3120*/  FSEL R114, R10, R119, !P2 ;  /* 0x000000770a727208 */ /* 0x000fe40005000000 */
[----:B------:R-:W-:Y:S01]  /*3130*/  FMUL R119, R117, R112 ;  /* 0x0000007075777220 */ /* 0x000fe20000400000 */
[----:B------:R-:W-:-:S03]  /*3140*/  ISETP.NE.AND.EX P0, PT, RZ, UR9, PT, P0 ;  /* 0x00000009ff007c0c */ /* 0x000fc6000bf05300 */
[----:B------:R-:W-:Y:S01]  /*3150*/  FFMA R112, R119, R114, R12 ;  /* 0x0000007277707223 */ /* 0x000fe2000000000c */
[--C-:B------:R-:W-:Y:S01]  /*3160*/  FADD R114, R251, -R116.reuse ;  /* 0x80000074fb727221 */ /* 0x100fe20000000000 */
[----:B------:R-:W-:Y:S01]  /*3170*/  FFMA R251, R164, R118, R75 ;  /* 0x00000076a4fb7223 */ /* 0x000fe2000000004b */
[----:B------:R-:W-:Y:S01]  /*3180*/  FADD R118, R14, 1 ;  /* 0x3f8000000e767421 */ /* 0x000fe20000000000 */
[----:B------:R-:W-:Y:S01]  /*3190*/  FFMA R119, R162, R120, R15 ;  /* 0x00000078a2777223 */ /* 0x000fe2000000000f */
[----:B------:R-:W-:Y:S01]  /*31a0*/  FMUL R249, R117, R114 ;  /* 0x0000007275f97220 */ /* 0x000fe20000400000 */
[--C-:B------:R-:W-:Y:S01]  /*31b0*/  FADD R114, R175, -R116.reuse ;  /* 0x80000074af727221 */ /* 0x100fe20000000000 */
[----:B------:R-:W-:Y:S01]  /*31c0*/  FADD R120, R173, -R116 ;  /* 0x80000074ad787221 */ /* 0x000fe20000000000 */
[----:B------:R-:W-:Y:S01]  /*31d0*/  FSEL R118, R14, R118, !P2 ;  /* 0x000000760e767208 */ /* 0x000fe20005000000 */
[----:B------:R-:W-:Y:S01]  /*31e0*/  FFMA R175, R249, R122, R78 ;  /* 0x0000007af9af7223 */ /* 0x000fe2000000004e */
[----:B------:R-:W-:Y:S01]  /*31f0*/  FMUL R249, R117, R114 ;  /* 0x0000007275f97220 */ /* 0x000fe20000400000 */
[----:B------:R-:W-:Y:S01]  /*3200*/  FADD R114, R17, 1 ;  /* 0x3f80000011727421 */ /* 0x000fe20000000000 */
[----:B------:R-:W-:Y:S01]  /*3210*/  FMUL R120, R117, R120 ;  /* 0x0000007875787220 */ /* 0x000fe20000400000 */
[----:B------:R-:W-:Y:S01]  /*3220*/  FADD R122, R80, 1 ;  /* 0x3f800000507a7421 */ /* 0x000fe20000000000 */
[----:B------:R-:W-:Y:S01]  /*3230*/  FFMA R249, R249, R118, R16 ;  /* 0x00000076f9f97223 */ /* 0x000fe20000000010 */
[----:B------:R-:W-:Y:S01]  /*3240*/  @P0 FMNMX R8, R8, |R113|, !PT ;  /* 0x4000007108080209 */ /* 0x000fe20007800000 */
[----:B------:R-:W-:Y:S01]  /*3250*/  FFMA R173, R120, R124, R79 ;  /* 0x0000007c78ad7223 */ /* 0x000fe2000000004f */
[----:B------:R-:W-:Y:S01]  /*3260*/  FSEL R118, R17, R114, !P2 ;  /* 0x0000007211767208 */ /* 0x000fe20005000000 */
[--C-:B------:R-:W-:Y:S01]  /*3270*/  FADD R114, R163, -R116.reuse ;  /* 0x80000074a3727221 */ /* 0x100fe20000000000 */
        /* <DEDUP_REMOVED lines=9> */
[----:B------:R-:W-:Y:S01]  /*3310*/  FFMA R165, R165, R122, R82 ;  /* 0x0000007aa5a57223 */ /* 0x000fe20000000052 */
[----:B------:R-:W-:Y:S01]  /*3320*/  FADD R122, R21, 1 ;  /* 0x3f800000157a7421 */ /* 0x000fe20000000000 */
[--C-:B------:R-:W-:Y:S01]  /*3330*/  FADD R124, R179, -R116.reuse ;  /* 0x80000074b37c7221 */ /* 0x100fe20000000000 */
[----:B------:R-:W-:Y:S01]  /*3340*/  FMUL R120, R117, R120 ;  /* 0x0000007875787220 */ /* 0x000fe20000400000 */
[----:B------:R-:W-:Y:S01]  /*3350*/  FSEL R118, R81, R114, !P2 ;  /* 0x0000007251767208 */ /* 0x000fe20005000000 */
[----:B------:R-:W-:Y:S01]  /*3360*/  FADD R114, R171, -R116 ;  /* 0x80000074ab727221 */ /* 0x000fe20000000000 */
[----:B------:R-:W-:Y:S01]  /*3370*/  FSEL R122, R21, R122, !P2 ;  /* 0x0000007a157a7208 */ /* 0x000fe20005000000 */
[----:B------:R-:W-:Y:S01]  /*3380*/  FMUL R171, R117, R124 ;  /* 0x0000007c75ab7220 */ /* 0x000fe20000400000 */
[----:B------:R-:W-:Y:S01]  /*3390*/  FADD R124, R25, 1 ;  /* 0x3f800000197c7421 */ /* 0x000fe20000000000 */
[----:B------:R-:W-:Y:S01]  /*33a0*/  FMUL R114, R117, R114 ;  /* 0x0000007275727220 */ /* 0x000fe20000400000 */
[----:B------:R-:W-:Y:S01]  /*33b0*/  FFMA R167, R167, R126, R20 ;  /* 0x0000007ea7a77223 */ /* 0x000fe20000000014 */
[----:B------:R-:W-:Y:S01]  /*33c0*/  FFMA R169, R120, R122, R23 ;  /* 0x0000007a78a97223 */ /* 0x000fe20000000017 */
[----:B------:R-:W-:Y:S01]  /*33d0*/  FADD R120, R85, 1 ;  /* 0x3f80000055787421 */ /* 0x000fe20000000000 */
[----:B------:R-:W-:Y:S01]  /*33e0*/  FFMA R179, R114, R118, R83 ;  /* 0x0000007672b37223 */ /* 0x000fe20000000053 */
[----:B------:R-:W-:Y:S01]  /*33f0*/  FADD R114, R22, 1 ;  /* 0x3f80000016727421 */ /* 0x000fe20000000000 */
[--C-:B------:R-:W-:Y:S01]  /*3400*/  FADD R122, R181, -R116.reuse ;  /* 0x80000074b57a7221 */ /* 0x100fe20000000000 */
[----:B------:R-:W-:Y:S01]  /*3410*/  FSEL R124, R25, R124, !P2 ;  /* 0x0000007c197c7208 */ /* 0x000fe20005000000 */
[----:B------:R-:W-:Y:S01]  /*3420*/  FADD R126, R84, 1 ;  /* 0x3f800000547e7421 */ /* 0x000fe20000000000 */
[----:B------:R-:W-:Y:S01]  /*3430*/  @P0 FMNMX R8, R8, |R115|, !PT ;  /* 0x4000007308080209 */ /* 0x000fe20007800000 */
[----:B------:R-:W-:Y:S01]  /*3440*/  FMUL R122, R117, R122 ;  /* 0x0000007a757a7220 */ /* 0x000fe20000400000 */
        /* <DEDUP_REMOVED lines=20> */
[----:B------:R-:W-:Y:S01]  /*3590*/  FADD R124, R92, 1 ;  /* 0x3f8000005c7c7421 */ /* 0x000fe20000000000 */
[----:B------:R-:W-:Y:S01]  /*35a0*/  FSEL R126, R84, R126, !P2 ;  /* 0x0000007e547e7208 */ /* 0x000fe20005000000 */
[----:B------:R-:W-:Y:S01]  /*35b0*/  FFMA R187, R187, R118, R28 ;  /* 0x00000076bbbb7223 */ /* 0x000fe2000000001c */
[----:B------:R-:W-:Y:S01]  /*35c0*/  FSEL R118, R29, R114, !P2 ;  /* 0x000000721d767208 */ /* 0x000fe20005000000 */
[--C-:B------:R-:W-:Y:S01]  /*35d0*/  FADD R114, R127, -R116.reuse ;  /* 0x800000747f727221 */ /* 0x100fe20000000000 */
[----:B------:R-:W-:Y:S01]  /*35e0*/  FFMA R183, R120, R122, R91 ;  /* 0x0000007a78b77223 */ /* 0x000fe2000000005b */
[--C-:B------:R-:W-:Y:S01]  /*35f0*/  FADD R122, R189, -R116.reuse ;  /* 0x80000074bd7a7221 */ /* 0x100fe20000000000 */
[--C-:B------:R-:W-:Y:S01]  /*3600*/  FADD R120, R191, -R116.reuse ;  /* 0x80000074bf787221 */ /* 0x100fe20000000000 */
[C---:B------:R-:W-:Y:S01]  /*3610*/  FMUL R114, R117.reuse, R114 ;  /* 0x0000007275727220 */ /* 0x040fe20000400000 */
[----:B------:R-:W-:Y:S01]  /*3620*/  FSEL R124, R92, R124, !P2 ;  /* 0x0000007c5c7c7208 */ /* 0x000fe20005000000 */
[C---:B------:R-:W-:Y:S01]  /*3630*/  FMUL R191, R117.reuse, R122 ;  /* 0x0000007a75bf7220 */ /* 0x040fe20000400000 */
[----:B------:R-:W-:Y:S01]  /*3640*/  FMUL R189, R117, R120 ;  /* 0x0000007875bd7220 */ /* 0x000fe20000400000 */
[----:B------:R-:W-:Y:S01]  /*3650*/  FFMA R127, R114, R118, R31 ;  /* 0x00000076727f7223 */ /* 0x000fe2000000001f */
[----:B------:R-:W-:Y:S01]  /*3660*/  FADD R114, R93, 1 ;  /* 0x3f8000005d727421 */ /* 0x000fe20000000000 */
[----:B------:R-:W-:Y:S01]  /*3670*/  FADD R122, R33, 1 ;  /* 0x3f800000217a7421 */ /* 0x000fe20000000000 */
[----:B------:R-:W-:Y:S01]  /*3680*/  FADD R120, R193, -R116 ;  /* 0x80000074c1787221 */ /* 0x000fe20000000000 */
[----:B------:R-:W-:Y:S01]  /*3690*/  FFMA R189, R189, R124, R94 ;  /* 0x0000007cbdbd7223 */ /* 0x000fe2000000005e */
[--C-:B------:R-:W-:Y:S01]  /*36a0*/  FADD R124, R197, -R116.reuse ;  /* 0x80000074c57c7221 */ /* 0x100fe20000000000 */
[----:B------:R-:W-:Y:S01]  /*36b0*/  FSEL R118, R93, R114, !P2 ;  /* 0x000000725d767208 */ /* 0x000fe20005000000 */
[----:B------:R-:W-:Y:S01]  /*36c0*/  FADD R114, R131, -R116 ;  /* 0x8000007483727221 */ /* 0x000fe20000000000 */
[----:B------:R-:W-:Y:S01]  /*36d0*/  FSEL R122, R33, R122, !P2 ;  /* 0x0000007a217a7208 */ /* 0x000fe20005000000 */
[----:B------:R-:W-:Y:S01]  /*36e0*/  FMUL R120, R117, R120 ;  /* 0x0000007875787220 */ /* 0x000fe20000400000 */
[----:B------:R-:W-:Y:S01]  /*36f0*/  FFMA R171, R171, R126, R86 ;  /* 0x0000007eabab7223 */ /* 0x000fe20000000056 */
[----:B------:R-:W-:Y:S01]  /*3700*/  FMUL R114, R117, R114 ;  /* 0x0000007275727220 */ /* 0x000fe20000400000 */
[----:B------:R-:W-:Y:S01]  /*3710*/  FADD R126, R88, 1 ;  /* 0x3f800000587e7421 */ /* 0x000fe20000000000 */
[----:B------:R-:W-:Y:S01]  /*3720*/  FFMA R131, R120, R122, R35 ;  /* 0x0000007a78837223 */ /* 0x000fe20000000023 */
[----:B------:R-:W-:Y:S01]  /*3730*/  FADD R120, R97, 1 ;  /* 0x3f80000061787421 */ /* 0x000fe20000000000 */
[----:B------:R-:W-:Y:S01]  /*3740*/  FFMA R197, R114, R118, R95 ;  /* 0x0000007672c57223 */ /* 0x000fe2000000005f */
[----:B------:R-:W-:Y:S01]  /*3750*/  FADD R114, R34, 1 ;  /* 0x3f80000022727421 */ /* 0x000fe20000000000 */
[--C-:B------:R-:W-:Y:S01]  /*3760*/  FADD R122, R199, -R116.reuse ;  /* 0x80000074c77a7221 */ /* 0x100fe20000000000 */
[----:B------:R-:W-:Y:S01]  /*3770*/  FSEL R126, R88, R126, !P2 ;  /* 0x0000007e587e7208 */ /* 0x000fe20005000000 */
[----:B------:R-:W-:Y:S01]  /*3780*/  FMUL R193, R117, R124 ;  /* 0x0000007c75c17220 */ /* 0x000fe20000400000 */
[----:B------:R-:W-:Y:S01]  /*3790*/  FADD R124, R37, 1 ;  /* 0x3f800000257c7421 */ /* 0x000fe20000000000 */
[----:B------:R-:W-:Y:S01]  /*37a0*/  FSEL R118, R34, R114, !P2 ;  /* 0x0000007222767208 */ /* 0x000fe20005000000 */
[--C-:B------:R-:W-:Y:S01]  /*37b0*/  FADD R114, R195, -R116.reuse ;  /* 0x80000074c3727221 */ /* 0x100fe20000000000 */
[----:B------:R-:W-:Y:S01]  /*37c0*/  FSEL R195, R97, R120, !P2 ;  /* 0x0000007861c37208 */ /* 0x000fe20005000000 */
[----:B------:R-:W-:Y:S01]  /*37d0*/  FADD R120, R137, -R116 ;  /* 0x8000007489787221 */ /* 0x000fe20000000000 */
        /* <DEDUP_REMOVED lines=15> */
[C---:B------:R-:W-:Y:S01]  /*38d0*/  FMUL R122, R117.reuse, R122 ;  /* 0x0000007a757a7220 */ /* 0x040fe20000400000 */
[----:B------:R-:W-:Y:S01]  /*38e0*/  FSEL R126, R30, R126, !P2 ;  /* 0x0000007e1e7e7208 */ /* 0x000fe20005000000 */
[----:B------:R-:W-:Y:S01]  /*38f0*/  FMUL R120, R117, R120 ;  /* 0x0000007875787220 */ /* 0x000fe20000400000 */
[----:B------:R-:W-:Y:S01]  /*3900*/  FFMA R205, R205, R118, R40 ;  /* 0x00000076cdcd7223 */ /* 0x000fe20000000028 */
[----:B------:R-:W-:Y:S01]  /*3910*/  FSEL R118, R41, R114, !P2 ;  /* 0x0000007229767208 */ /* 0x000fe20005000000 */
[----:B------:R-:W-:Y:S01]  /*3920*/  FFMA R137, R122, R124, R39 ;  /* 0x0000007c7a897223 */ /* 0x000fe20000000027 */
[----:B------:R-:W-:Y:S01]  /*3930*/  FADD R114, R139, -R116 ;  /* 0x800000748b727221 */ /* 0x000fe20000000000 */
[----:B------:R-:W-:Y:S01]  /*3940*/  FADD R122, R101, 1 ;  /* 0x3f800000657a7421 */ /* 0x000fe20000000000 */
[----:B------:R-:W-:Y:S01]  /*3950*/  FFMA R191, R191, R126, R32 ;  /* 0x0000007ebfbf7223 */ /* 0x000fe20000000020 */
[----:B------:R-:W-:Y:S01]  /*3960*/  FADD R126, R96, 1 ;  /* 0x3f800000607e7421 */ /* 0x000fe20000000000 */
[----:B------:R-:W-:Y:S01]  /*3970*/  FMUL R114, R117, R114 ;  /* 0x0000007275727220 */ /* 0x000fe20000400000 */
[----:B------:R-:W-:Y:S01]  /*3980*/  FADD R124, R104, 1 ;  /* 0x3f800000687c7421 */ /* 0x000fe20000000000 */
[----:B------:R-:W-:Y:S01]  /*3990*/  FSEL R122, R101, R122, !P2 ;  /* 0x0000007a657a7208 */ /* 0x000fe20005000000 */
[----:B-----5:R-:W-:Y:S01]  /*39a0*/  @P1 FMUL R113, R113, R0 ;  /* 0x0000000071711220 */ /* 0x020fe20000400000 */
[----:B------:R-:W-:Y:S01]  /*39b0*/  FSEL R126, R96, R126, !P2 ;  /* 0x0000007e607e7208 */ /* 0x000fe20005000000 */
[----:B------:R-:W-:Y:S01]  /*39c0*/  FFMA R139, R114, R118, R43 ;  /* 0x00000076728b7223 */ /* 0x000fe2000000002b */
[----:B------:R-:W-:Y:S01]  /*39d0*/  FADD R114, R105, 1 ;  /* 0x3f80000069727421 */ /* 0x000fe20000000000 */
[----:B------:R-:W-:Y:S01]  /*39e0*/  FFMA R201, R120, R122, R103 ;  /* 0x0000007a78c97223 */ /* 0x000fe20000000067 */
[----:B------:R-:W-:Y:S01]  /*39f0*/  FADD R122, R207, -R116 ;  /* 0x80000074cf7a7221 */ /* 0x000fe20000000000 */
[----:B------:R-:W-:Y:S01]  /*3a00*/  FFMA R193, R193, R126, R98 ;  /* 0x0000007ec1c17223 */ /* 0x000fe20000000062 */
[--C-:B------:R-:W-:Y:S01]  /*3a10*/  FADD R120, R209, -R116.reuse ;  /* 0x80000074d1787221 */ /* 0x100fe20000000000 */
[----:B------:R-:W-:Y:S01]  /*3a20*/  FADD R126, R100, 1 ;  /* 0x3f800000647e7421 */ /* 0x000fe20000000000 */
[----:B------:R-:W-:Y:S01]  /*3a30*/  FSEL R118, R105, R114, !P2 ;  /* 0x0000007269767208 */ /* 0x000fe20005000000 */
[--C-:B------:R-:W-:Y:S01]  /*3a40*/  FADD R114, R213, -R116.reuse ;  /* 0x80000074d5727221 */ /* 0x100fe20000000000 */
[----:B------:R-:W-:Y:S01]  /*3a50*/  FSEL R124, R104, R124, !P2 ;  /* 0x0000007c687c7208 */ /* 0x000fe20005000000 */
[C---:B------:R-:W-:Y:S01]  /*3a60*/  FMUL R209, R117.reuse, R122 ;  /* 0x0000007a75d17220 */ /* 0x040fe20000400000 */
[----:B------:R-:W-:Y:S01]  /*3a70*/  FMUL R207, R117, R120 ;  /* 0x0000007875cf7220 */ /* 0x000fe20000400000 */
[----:B------:R-:W-:Y:S01]  /*3a80*/  FADD R122, R45, 1 ;  /* 0x3f8000002d7a7421 */ /* 0x000fe20000000000 */
[----:B------:R-:W-:Y:S01]  /*3a90*/  FSEL R126, R100, R126, !P2 ;  /* 0x0000007e647e7208 */ /* 0x000fe20005000000 */
[----:B------:R-:W-:Y:S01]  /*3aa0*/  FADD R120, R211, -R116 ;  /* 0x80000074d3787221 */ /* 0x000fe20000000000 */
[----:B------:R-:W-:Y:S01]  /*3ab0*/  FMUL R114, R117, R114 ;  /* 0x0000007275727220 */ /* 0x000fe20000400000 */
[----:B------:R-:W-:Y:S01]  /*3ac0*/  FFMA R207, R207, R124, R106 ;  /* 0x0000007ccfcf7223 */ /* 0x000fe2000000006a */
[----:B------:R-:W-:Y:S01]  /*3ad0*/  FSEL R122, R45, R122, !P2 ;  /* 0x0000007a2d7a7208 */ /* 0x000fe20005000000 */
[----:B------:R-:W-:Y:S01]  /*3ae0*/  FADD R124, R217, -R116 ;  /* 0x80000074d97c7221 */ /* 0x000fe20000000000 */
        /* <DEDUP_REMOVED lines=13> */
[----:B------:R-:W-:Y:S01]  /*3bc0*/  FADD R120, R125, -R116 ;  /* 0x800000747d787221 */ /* 0x000fe20000000000 */
[----:B------:R-:W-:Y:S01]  /*3bd0*/  FMUL R219, R117, R114 ;  /* 0x0000007275db7220 */ /* 0x000fe20000400000 */
[----:B------:R-:W-:Y:S01]  /*3be0*/  FFMA R209, R209, R126, R44 ;  /* 0x0000007ed1d17223 */ /* 0x000fe2000000002c */
[----:B------:R-:W-:Y:S01]  /*3bf0*/  FADD R114, R223, -R116 ;  /* 0x80000074df727221 */ /* 0x000fe20000000000 */
[----:B------:R-:W-:Y:S01]  /*3c00*/  FADD R126, R108, 1 ;  /* 0x3f8000006c7e7421 */ /* 0x000fe20000000000 */
[----:B------:R-:W-:Y:S01]  /*3c10*/  FADD R124, R49, 1 ;  /* 0x3f800000317c7421 */ /* 0x000fe20000000000 */
[----:B------:R-:W-:Y:S01]  /*3c20*/  FMUL R120, R117, R120 ;  /* 0x0000007875787220 */ /* 0x000fe20000400000 */
[----:B------:R-:W-:Y:S01]  /*3c30*/  FFMA R219, R219, R118, R48 ;  /* 0x00000076dbdb7223 */ /* 0x000fe20000000030 */
[----:B------:R-:W-:Y:S01]  /*3c40*/  FMUL R223, R117, R114 ;  /* 0x0000007275df7220 */ /* 0x000fe20000400000 */
[----:B------:R-:W-:Y:S01]  /*3c50*/  FADD R118, R50, 1 ;  /* 0x3f80000032767421 */ /* 0x000fe20000000000 */
[--C-:B------:R-:W-:Y:S01]  /*3c60*/  FADD R114, R221, -R116.reuse ;  /* 0x80000074dd727221 */ /* 0x100fe20000000000 */
[----:B------:R-:W-:Y:S01]  /*3c70*/  FSEL R126, R108, R126, !P2 ;  /* 0x0000007e6c7e7208 */ /* 0x000fe20005000000 */
[----:B------:R-:W-:Y:S01]  /*3c80*/  FMUL R122, R117, R122 ;  /* 0x0000007a757a7220 */ /* 0x000fe20000400000 */
[----:B------:R-:W-:Y:S01]  /*3c90*/  FSEL R124, R49, R124, !P2 ;  /* 0x0000007c317c7208 */ /* 0x000fe20005000000 */
[----:B------:R-:W-:Y:S01]  /*3ca0*/  FFMA R215, R120, R215, R111 ;  /* 0x000000d778d77223 */ /* 0x000fe2000000006f */
[----:B------:R-:W-:Y:S01]  /*3cb0*/  FADD R120, R225, -R116 ;  /* 0x80000074e1787221 */ /* 0x000fe20000000000 */
[----:B------:R-:W-:Y:S01]  /*3cc0*/  FSEL R118, R50, R118, !P2 ;  /* 0x0000007632767208 */ /* 0x000fe20005000000 */
[----:B------:R-:W-:Y:S01]  /*3cd0*/  FMUL R225, R117, R114 ;  /* 0x0000007275e17220 */ /* 0x000fe20000400000 */
[----:B------:R-:W-:Y:S01]  /*3ce0*/  FADD R114, R53, 1 ;  /* 0x3f80000035727421 */ /* 0x000fe20000000000 */
[----:B------:R-:W-:Y:S01]  /*3cf0*/  FFMA R213, R213, R126, R110 ;  /* 0x0000007ed5d57223 */ /* 0x000fe2000000006e */
[----:B------:R-:W-:Y:S01]  /*3d00*/  FFMA R125, R122, R124, R51 ;  /* 0x0000007c7a7d7223 */ /* 0x000fe20000000033 */
[C---:B------:R-:W-:Y:S01]  /*3d10*/  FADD R126, R142.reuse, 1 ;  /* 0x3f8000008e7e7421 */ /* 0x040fe20000000000 */
[----:B------:R-:W-:Y:S01]  /*3d20*/  FADD R122, R143, 1 ;  /* 0x3f8000008f7a7421 */ /* 0x000fe20000000000 */
[----:B------:R-:W-:Y:S01]  /*3d30*/  FFMA R225, R225, R118, R52 ;  /* 0x00000076e1e17223 */ /* 0x000fe20000000034 */
[----:B------:R-:W-:Y:S01]  /*3d40*/  FSEL R118, R53, R114, !P2 ;  /* 0x0000007235767208 */ /* 0x000fe20005000000 */
[----:B------:R-:W-:Y:S01]  /*3d50*/  FADD R114, R135, -R116 ;  /* 0x8000007487727221 */ /* 0x000fe20000000000 */
        /* <DEDUP_REMOVED lines=9> */
[----:B------:R-:W-:Y:S01]  /*3df0*/  FFMA R227, R114, R118, R55 ;  /* 0x0000007672e37223 */ /* 0x000fe20000000037 */
[--C-:B------:R-:W-:Y:S01]  /*3e00*/  FADD R122, R229, -R116.reuse ;  /* 0x80000074e57a7221 */ /* 0x100fe20000000000 */
[----:B------:R-:W-:Y:S01]  /*3e10*/  FADD R114, R147, 1 ;  /* 0x3f80000093727421 */ /* 0x000fe20000000000 */
[----:B------:R-:W-:Y:S01]  /*3e20*/  FSEL R126, R54, R126, !P2 ;  /* 0x0000007e367e7208 */ /* 0x000fe20005000000 */
[C---:B------:R-:W-:Y:S01]  /*3e30*/  FMUL R229, R117.reuse, R120 ;  /* 0x0000007875e57220 */ /* 0x040fe20000400000 */
[----:B------:R-:W-:Y:S01]  /*3e40*/  FMUL R135, R117, R122 ;  /* 0x0000007a75877220 */ /* 0x000fe20000400000 */
[----:B------:R-:W-:Y:S01]  /*3e50*/  FSEL R124, R146, R124, !P2 ;  /* 0x0000007c927c7208 */ /* 0x000fe20005000000 */
[----:B------:R-:W-:Y:S01]  /*3e60*/  FADD R122, R57, 1 ;  /* 0x3f800000397a7421 */ /* 0x000fe20000000000 */
[----:B------:R-:W-:Y:S01]  /*3e70*/  FSEL R118, R147, R114, !P2 ;  /* 0x0000007293767208 */ /* 0x000fe20005000000 */
[----:B------:R-:W-:Y:S01]  /*3e80*/  FADD R114, R121, -R116 ;  /* 0x8000007479727221 */ /* 0x000fe20000000000 */
[----:B------:R-:W-:Y:S01]  /*3e90*/  FFMA R135, R135, R126, R56 ;  /* 0x0000007e87877223 */ /* 0x000fe20000000038 */
[----:B------:R-:W-:Y:S01]  /*3ea0*/  FADD R126, R150, 1 ;  /* 0x3f800000967e7421 */ /* 0x000fe20000000000 */
[----:B------:R-:W-:Y:S01]  /*3eb0*/  FFMA R229, R229, R124, R148 ;  /* 0x0000007ce5e57223 */ /* 0x000fe20000000094 */
[----:B------:R-:W-:Y:S01]  /*3ec0*/  FMUL R114, R117, R114 ;  /* 0x0000007275727220 */ /* 0x000fe20000400000 */
[--C-:B------:R-:W-:Y:S01]  /*3ed0*/  FADD R120, R231, -R116.reuse ;  /* 0x80000074e7787221 */ /* 0x100fe20000000000 */
[--C-:B------:R-:W-:Y:S01]  /*3ee0*/  FADD R124, R233, -R116.reuse ;  /* 0x80000074e97c7221 */ /* 0x100fe20000000000 */
[----:B------:R-:W-:Y:S01]  /*3ef0*/  @P0 FMNMX R8, R8, |R112|, !PT ;  /* 0x4000007008080209 */ /* 0x000fe20007800000 */
[----:B------:R-:W-:Y:S01]  /*3f00*/  FFMA R233, R114, R118, R149 ;  /* 0x0000007672e97223 */ /* 0x000fe20000000095 */
[----:B------:R-:W-:Y:S01]  /*3f10*/  FSEL R122, R57, R122, !P2 ;  /* 0x0000007a397a7208 */ /* 0x000fe20005000000 */
[C---:B------:R-:W-:Y:S01]  /*3f20*/  FMUL R120, R117.reuse, R120 ;  /* 0x0000007875787220 */ /* 0x040fe20000400000 */
[----:B------:R-:W-:Y:S01]  /*3f30*/  FSEL R126, R150, R126, !P2 ;  /* 0x0000007e967e7208 */ /* 0x000fe20005000000 */
[----:B------:R-:W-:Y:S01]  /*3f40*/  FMUL R231, R117, R124 ;  /* 0x0000007c75e77220 */ /* 0x000fe20000400000 */
[----:B------:R-:W-:Y:S01]  /*3f50*/  FADD R118, R58, 1 ;  /* 0x3f8000003a767421 */ /* 0x000fe20000000000 */
[----:B------:R-:W-:Y:S01]  /*3f60*/  FADD R114, R235, -R116 ;  /* 0x80000074eb727221 */ /* 0x000fe20000000000 */
[----:B------:R-:W-:Y:S01]  /*3f70*/  @P0 FMNMX R8, R8, |R251|, !PT ;  /* 0x400000fb08080209 */ /* 0x000fe20007800000 */
[----:B------:R-:W-:Y:S01]  /*3f80*/  FFMA R121, R120, R122, R59 ;  /* 0x0000007a78797223 */ /* 0x000fe2000000003b */
[----:B------:R-:W-:Y:S01]  /*3f90*/  FFMA R231, R231, R126, R152 ;  /* 0x0000007ee7e77223 */ /* 0x000fe20000000098 */
[----:B------:R-:W-:Y:S01]  /*3fa0*/  FADD R126, R61, 1 ;  /* 0x3f8000003d7e7421 */ /* 0x000fe20000000000 */
[----:B------:R-:W-:Y:S01]  /*3fb0*/  FSEL R118, R58, R118, !P2 ;  /* 0x000000763a767208 */ /* 0x000fe20005000000 */
[--C-:B------:R-:W-:Y:S01]  /*3fc0*/  FADD R120, R133, -R116.reuse ;  /* 0x8000007485787221 */ /* 0x100fe20000000000 */
[----:B------:R-:W-:Y:S01]  /*3fd0*/  FMUL R133, R117, R114 ;  /* 0x0000007275857220 */ /* 0x000fe20000400000 */
[----:B------:R-:W-:Y:S01]  /*3fe0*/  @P0 FMNMX R8, R8, |R119|, !PT ;  /* 0x4000007708080209 */ /* 0x000fe20007800000 */
[----:B------:R-:W-:Y:S01]  /*3ff0*/  FADD R124, R237, -R116 ;  /* 0x80000074ed7c7221 */ /* 0x000fe20000000000 */
        /* <DEDUP_REMOVED lines=8> */
[----:B------:R-:W-:Y:S01]  /*4080*/  @P0 FMNMX R8, R8, |R249|, !PT ;  /* 0x400000f908080209 */ /* 0x000fe20007800000 */
[----:B------:R-:W-:Y:S01]  /*4090*/  FADD R133, R154, 1 ;  /* 0x3f8000009a857421 */ /* 0x000fe20000000000 */
[----:B------:R-:W-:Y:S01]  /*40a0*/  FFMA R235, R124, R126, R65 ;  /* 0x0000007e7ceb7223 */ /* 0x000fe20000000041 */
[----:B------:R-:W-:Y:S01]  /*40b0*/  FSEL R124, R62, R118, !P2 ;  /* 0x000000763e7c7208 */ /* 0x000fe20005000000 */
[--C-:B------:R-:W-:Y:S01]  /*40c0*/  FADD R118, R241, -R116.reuse ;  /* 0x80000074f1767221 */ /* 0x100fe20000000000 */
[----:B------:R-:W-:Y:S01]  /*40d0*/  FFMA R237, R120, R122, R153 ;  /* 0x0000007a78ed7223 */ /* 0x000fe20000000099 */
[----:B------:R-:W-:Y:S01]  /*40e0*/  @P0 FMNMX R8, R8, |R173|, !PT ;  /* 0x400000ad08080209 */ /* 0x000fe20007800000 */
[--C-:B------:R-:W-:Y:S01]  /*40f0*/  FADD R122, R239, -R116.reuse ;  /* 0x80000074ef7a7221 */ /* 0x100fe20000000000 */
[----:B------:R-:W-:Y:S01]  /*4100*/  FSEL R120, R154, R133, !P2 ;  /* 0x000000859a787208 */ /* 0x000fe20005000000 */
[----:B------:R-:W-:Y:S01]  /*4110*/  FMUL R133, R117, R118 ;  /* 0x0000007675857220 */ /* 0x000fe20000400000 */
[----:B------:R-:W-:Y:S01]  /*4120*/  FADD R126, R243, -R116 ;  /* 0x80000074f37e7221 */ /* 0x000fe20000000000 */
[----:B------:R-:W-:Y:S01]  /*4130*/  @P0 FMNMX R8, R8, |R163|, !PT ;  /* 0x400000a308080209 */ /* 0x000fe20007800000 */
[----:B------:R-:W-:Y:S01]  /*4140*/  FMUL R243, R117, R122 ;  /* 0x0000007a75f37220 */ /* 0x000fe20000400000 */
[----:B------:R-:W-:Y:S01]  /*4150*/  FADD R122, R63, 1 ;  /* 0x3f8000003f7a7421 */ /* 0x000fe20000000000 */
[----:B------:R-:W-:Y:S01]  /*4160*/  FFMA R118, R133, R120, R158 ;  /* 0x0000007885767223 */ /* 0x000fe2000000009e */
[--C-:B------:R-:W-:Y:S01]  /*4170*/  FADD R120, R141, -R116.reuse ;  /* 0x800000748d787221 */ /* 0x100fe20000000000 */
[----:B------:R-:W-:Y:S01]  /*4180*/  @P0 FMNMX R8, R8, |R165|, !PT ;  /* 0x400000a508080209 */ /* 0x000fe20007800000 */
[----:B------:R-:W-:Y:S01]  /*4190*/  FMUL R126, R117, R126 ;  /* 0x0000007e757e7220 */ /* 0x000fe20000400000 */
[----:B------:R-:W-:Y:S01]  /*41a0*/  FADD R239, R156, 1 ;  /* 0x3f8000009cef7421 */ /* 0x000fe20000000000 */
[----:B------:R-:W-:Y:S01]  /*41b0*/  FSEL R122, R63, R122, !P2 ;  /* 0x0000007a3f7a7208 */ /* 0x000fe20005000000 */
[----:B------:R-:W-:Y:S01]  /*41c0*/  FADD R141, R64, 1 ;  /* 0x3f800000408d7421 */ /* 0x000fe20000000000 */
[----:B------:R-:W-:Y:S01]  /*41d0*/  FMUL R120, R117, R120 ;  /* 0x0000007875787220 */ /* 0x000fe20000400000 */
[----:B------:R-:W-:Y:S01]  /*41e0*/  @P0 FMNMX R8, R8, |R167|, !PT ;  /* 0x400000a708080209 */ /* 0x000fe20007800000 */
[----:B------:R-:W-:Y:S01]  /*41f0*/  FFMA R133, R126, R128, R159 ;  /* 0x000000807e857223 */ /* 0x000fe2000000009f */
[----:B------:R-:W-:Y:S01]  /*4200*/  FADD R128, R247, -R116 ;  /* 0x80000074f7807221 */ /* 0x000fe20000000000 */
[----:B------:R-:W-:Y:S01]  /*4210*/  FSEL R126, R156, R239, !P2 ;  /* 0x000000ef9c7e7208 */ /* 0x000fe20005000000 */
[----:B------:R-:W-:Y:S01]  /*4220*/  FFMA R239, R120, R122, R67 ;  /* 0x0000007a78ef7223 */ /* 0x000fe20000000043 */
[----:B------:R-:W-:Y:S01]  /*4230*/  @P0 FMNMX R8, R8, |R179|, !PT ;  /* 0x400000b308080209 */ /* 0x000fe20007800000 */
[----:B------:R-:W-:Y:S01]  /*4240*/  @P1 FMUL R115, R115, R0 ;  /* 0x0000000073731220 */ /* 0x000fe20000400000 */
[----:B------:R-:W-:Y:S01]  /*4250*/  FSEL R120, R64, R141, !P2 ;  /* 0x0000008d40787208 */ /* 0x000fe20005000000 */
[----:B------:R-:W-:Y:S01]  /*4260*/  FMUL R141, R117, R128 ;  /* 0x00000080758d7220 */ /* 0x000fe20000400000 */
[----:B------:R-:W-:Y:S01]  /*4270*/  FFMA R243, R243, R124, R66 ;  /* 0x0000007cf3f37223 */ /* 0x000fe20000000042 */
[----:B------:R-:W-:Y:S01]  /*4280*/  @P0 FMNMX R8, R8, |R169|, !PT ;  /* 0x400000a908080209 */ /* 0x000fe20007800000 */
[----:B------:R-:W-:Y:S01]  /*4290*/  FADD R124, R245, -R116 ;  /* 0x80000074f57c7221 */ /* 0x000fe20000000000 */
[----:B------:R-:W-:Y:S01]  /*42a0*/  FADD R122, R157, 1 ;  /* 0x3f8000009d7a7421 */ /* 0x000fe20000000000 */
[----:B------:R-:W-:Y:S01]  /*42b0*/  FFMA R141, R141, R120, R68 ;  /* 0x000000788d8d7223 */ /* 0x000fe20000000044 */
[----:B------:R-:W-:Y:S01]  /*42c0*/  FADD R120, R129, -R116 ;  /* 0x8000007481787221 */ /* 0x000fe20000000000 */
[----:B------:R-:W-:Y:S01]  /*42d0*/  @P1 FMUL R112, R112, R0 ;  /* 0x0000000070701220 */ /* 0x000fe20000400000 */
[----:B------:R-:W-:Y:S01]  /*42e0*/  F2FP.SATFINITE.E4M3.F32.PACK_AB_MERGE_C R113, RZ, R113, RZ ;  /* 0x00000071ff71723e */ /* 0x000fe200048070ff */
[----:B------:R-:W-:Y:S01]  /*42f0*/  FMUL R241, R117, R124 ;  /* 0x0000007c75f17220 */ /* 0x000fe20000400000 */
[----:B------:R-:W-:Y:S01]  /*4300*/  F2FP.SATFINITE.E4M3.F32.PACK_AB_MERGE_C R115, RZ, R115, RZ ;  /* 0x00000073ff73723e */ /* 0x000fe200048070ff */
[-C--:B------:R-:W-:Y:S01]  /*4310*/  @P1 FMUL R251, R251, R0.reuse ;  /* 0x00000000fbfb1220 */ /* 0x080fe20000400000 */
[----:B------:R-:W-:Y:S01]  /*4320*/  @P0 FMNMX R8, R8, |R171|, !PT ;  /* 0x400000ab08080209 */ /* 0x000fe20007800000 */
[----:B------:R-:W-:Y:S01]  /*4330*/  @P1 FMUL R119, R119, R0 ;  /* 0x0000000077771220 */ /* 0x000fe20000400000 */
[----:B------:R-:W-:Y:S01]  /*4340*/  FSEL R124, R157, R122, !P2 ;  /* 0x0000007a9d7c7208 */ /* 0x000fe20005000000 */
[----:B------:R-:W-:Y:S01]  /*4350*/  FMUL R122, R117, R120 ;  /* 0x00000078757a7220 */ /* 0x000fe20000400000 */
[----:B------:R-:W-:Y:S01]  /*4360*/  LOP3.LUT R113, R113, 0xff, RZ, 0xc0, !PT ;  /* 0x000000ff71717812 */ /* 0x000fe200078ec0ff */
        /* <DEDUP_REMOVED lines=22> */
[----:B------:R-:W-:Y:S01]  /*44d0*/  @P1 FMUL R123, R123, R0 ;  /* 0x000000007b7b1220 */ /* 0x000fe20000400000 */
[----:B------:R-:W-:Y:S01]  /*44e0*/  LOP3.LUT R251, R251, 0xffff, RZ, 0xc0, !PT ;  /* 0x0000fffffbfb7812 */ /* 0x000fe200078ec0ff */
[----:B------:R-:W-:Y:S01]  /*44f0*/  FFMA R241, R241, R126, R160 ;  /* 0x0000007ef1f17223 */ /* 0x000fe200000000a0 */
[----:B------:R-:W-:Y:S01]  /*4500*/  @P0 FMNMX R8, R8, |R185|, !PT ;  /* 0x400000b908080209 */ /* 0x000fe20007800000 */
[----:B------:R-:W-:Y:S01]  /*4510*/  @P1 FMUL R185, R185, R0 ;  /* 0x00000000b9b91220 */ /* 0x000fe20000400000 */
[----:B------:R-:W-:Y:S01]  /*4520*/  LOP3.LUT R113, R113, 0xff, RZ, 0xc0, !PT ;  /* 0x000000ff71717812 */ /* 0x000fe200078ec0ff */
[----:B------:R-:W-:Y:S01]  /*4530*/  FFMA R129, R122, R124, R161 ;  /* 0x0000007c7a817223 */ /* 0x000fe200000000a1 */
[----:B------:R-:W-:-:S02]  /*4540*/  LOP3.LUT R112, R112, 0xffff, RZ, 0xc0, !PT ;  /* 0x0000ffff70707812 */ /* 0x000fc400078ec0ff */
[----:B------:R-:W-:Y:S02]  /*4550*/  F2FP.SATFINITE.E4M3.F32.PACK_AB_MERGE_C R249, RZ, R249, RZ ;  /* 0x000000f9fff9723e */ /* 0x000fe400048070ff */
[----:B------:R-:W-:Y:S02]  /*4560*/  SHF.L.U32 R175, R251, 0x18, RZ ;  /* 0x00000018fbaf7819 */ /* 0x000fe400000006ff */
[----:B------:R-:W-:Y:S01]  /*4570*/  @P0 FMNMX R8, R8, |R187|, !PT ;  /* 0x400000bb08080209 */ /* 0x000fe20007800000 */
[----:B------:R-:W-:Y:S01]  /*4580*/  @P1 FMUL R187, R187, R0 ;  /* 0x00000000bbbb1220 */ /* 0x000fe20000400000 */
[----:B------:R-:W-:Y:S02]  /*4590*/  PRMT R112, R112, 0x7604, R113 ;  /* 0x0000760470707816 */ /* 0x000fe40000000071 */
[----:B------:R-:W-:Y:S02]  /*45a0*/  LOP3.LUT R249, R249, 0xff, RZ, 0xc0, !PT ;  /* 0x000000fff9f97812 */ /* 0x000fe400078ec0ff */
[----:B------:R-:W-:-:S02]  /*45b0*/  LOP3.LUT R175, R120, R175, RZ, 0xfc, !PT ;  /* 0x000000af78af7212 */ /* 0x000fc400078efcff */
[----:B------:R-:W-:Y:S01]  /*45c0*/  @P0 FMNMX R8, R8, |R183|, !PT ;  /* 0x400000b708080209 */ /* 0x000fe20007800000 */
[-C--:B------:R-:W-:Y:S01]  /*45d0*/  @P1 FMUL R183, R183, R0.reuse ;  /* 0x00000000b7b71220 */ /* 0x080fe20000400000 */
        /* <DEDUP_REMOVED lines=35> */
[----:B------:R-:W-:-:S02]  /*4810*/  F2FP.SATFINITE.E4M3.F32.PACK_AB_MERGE_C R177, RZ, R177, RZ ;  /* 0x000000b1ffb1723e */ /* 0x000fc400048070ff */
[----:B------:R-:W-:Y:S02]  /*4820*/  LOP3.LUT R165, R120, R165, RZ, 0xfc, !PT ;  /* 0x000000a578a57212 */ /* 0x000fe400078efcff */
[----:B------:R-:W-:Y:S02]  /*4830*/  PRMT R120, R112, 0x5410, R181 ;  /* 0x0000541070787816 */ /* 0x000fe400000000b5 */
[----:B------:R-:W-:Y:S02]  /*4840*/  F2FP.SATFINITE.E4M3.F32.PACK_AB_MERGE_C R112, RZ, R123, RZ ;  /* 0x0000007bff70723e */ /* 0x000fe400048070ff */
[----:B------:R-:W-:Y:S02]  /*4850*/  F2FP.SATFINITE.E4M3.F32.PACK_AB_MERGE_C R185, RZ, R185, RZ ;  /* 0x000000b9ffb9723e */ /* 0x000fe400048070ff */
[----:B------:R-:W-:Y:S01]  /*4860*/  @P0 FMNMX R8, R8, |R199|, !PT ;  /* 0x400000c708080209 */ /* 0x000fe20007800000 */
[----:B------:R-:W-:Y:S01]  /*4870*/  @P1 FMUL R199, R199, R0 ;  /* 0x00000000c7c71220 */ /* 0x000fe20000400000 */
[----:B------:R-:W-:-:S02]  /*4880*/  LOP3.LUT R177, R177, 0xffff, RZ, 0xc0, !PT ;  /* 0x0000ffffb1b17812 */ /* 0x000fc400078ec0ff */
[----:B------:R-:W-:Y:S02]  /*4890*/  LOP3.LUT R112, R112, 0xff, RZ, 0xc0, !PT ;  /* 0x000000ff70707812 */ /* 0x000fe400078ec0ff */
[----:B------:R-:W-:Y:S01]  /*48a0*/  LOP3.LUT R185, R185, 0xffff, RZ, 0xc0, !PT ;  /* 0x0000ffffb9b97812 */ /* 0x000fe200078ec0ff */
[----:B------:R-:W-:Y:S01]  /*48b0*/  IMAD.SHL.U32 R167, R177, 0x1000000, RZ ;  /* 0x01000000b1a77824 */ /* 0x000fe200078e00ff */
[----:B------:R-:W-:Y:S02]  /*48c0*/  F2FP.SATFINITE.E4M3.F32.PACK_AB_MERGE_C R187, RZ, R187, RZ ;  /* 0x000000bbffbb723e */ /* 0x000fe400048070ff */
[----:B------:R-:W-:Y:S01]  /*48d0*/  @P0 FMNMX R8, R8, |R195|, !PT ;  /* 0x400000c308080209 */ /* 0x000fe20007800000 */
[----:B------:R-:W-:Y:S01]  /*48e0*/  @P1 FMUL R195, R195, R0 ;  /* 0x00000000c3c31220 */ /* 0x000fe20000400000 */
[----:B------:R-:W-:Y:S02]  /*48f0*/  PRMT R112, R185, 0x7604, R112 ;  /* 0x00007604b9707816 */ /* 0x000fe40000000070 */
[----:B------:R-:W-:-:S02]  /*4900*/  LOP3.LUT R187, R187, 0xff, RZ, 0xc0, !PT ;  /* 0x000000ffbbbb7812 */ /* 0x000fc400078ec0ff */
[----:B------:R-:W-:Y:S01]  /*4910*/  @P0 FMNMX R8, R8, |R137|, !PT ;  /* 0x4000008908080209 */ /* 0x000fe20007800000 */
[-C--:B------:R-:W-:Y:S01]  /*4920*/  @P1 FMUL R137, R137, R0.reuse ;  /* 0x0000000089891220 */ /* 0x080fe20000400000 */
[----:B------:R-:W-:Y:S02]  /*4930*/  LOP3.LUT R167, R120, R167, RZ, 0xfc, !PT ;  /* 0x000000a778a77212 */ /* 0x000fe400078efcff */
[----:B------:R-:W-:Y:S02]  /*4940*/  F2FP.SATFINITE.E4M3.F32.PACK_AB_MERGE_C R183, RZ, R183, RZ ;  /* 0x000000b7ffb7723e */ /* 0x000fe400048070ff */
[----:B------:R-:W-:Y:S02]  /*4950*/  PRMT R120, R112, 0x5410, R187 ;  /* 0x0000541070787816 */ /* 0x000fe400000000bb */
[----:B------:R-:W-:Y:S01]  /*4960*/  @P0 FMNMX R8, R8, |R203|, !PT ;  /* 0x400000cb08080209 */ /* 0x000fe20007800000 */
[----:B------:R-:W-:Y:S01]  /*4970*/  @P1 FMUL R203, R203, R0 ;  /* 0x00000000cbcb1220 */ /* 0x000fe20000400000 */
[----:B------:R-:W-:-:S02]  /*4980*/  F2FP.SATFINITE.E4M3.F32.PACK_AB_MERGE_C R112, RZ, R127, RZ ;  /* 0x0000007fff70723e */ /* 0x000fc400048070ff */
[----:B------:R-:W-:Y:S02]  /*4990*/  F2FP.SATFINITE.E4M3.F32.PACK_AB_MERGE_C R189, RZ, R189, RZ ;  /* 0x000000bdffbd723e */ /* 0x000fe400048070ff */
[----:B------:R-:W-:Y:S02]  /*49a0*/  LOP3.LUT R183, R183, 0xffff, RZ, 0xc0, !PT ;  /* 0x0000ffffb7b77812 */ /* 0x000fe400078ec0ff */
[----:B------:R-:W-:Y:S01]  /*49b0*/  @P0 FMNMX R8, R8, |R205|, !PT ;  /* 0x400000cd08080209 */ /* 0x000fe20007800000 */
[----:B------:R-:W-:Y:S01]  /*49c0*/  @P1 FMUL R205, R205, R0 ;  /* 0x00000000cdcd1220 */ /* 0x000fe20000400000 */
[----:B------:R-:W-:Y:S02]  /*49d0*/  LOP3.LUT R112, R112, 0xff, RZ, 0xc0, !PT ;  /* 0x000000ff70707812 */ /* 0x000fe400078ec0ff */
[----:B------:R-:W-:Y:S02]  /*49e0*/  LOP3.LUT R189, R189, 0xffff, RZ, 0xc0, !PT ;  /* 0x0000ffffbdbd7812 */ /* 0x000fe400078ec0ff */
[----:B------:R-:W-:-:S02]  /*49f0*/  F2FP.SATFINITE.E4M3.F32.PACK_AB_MERGE_C R191, RZ, R191, RZ ;  /* 0x000000bfffbf723e */ /* 0x000fc400048070ff */
[----:B------:R-:W-:Y:S02]  /*4a00*/  SHF.L.U32 R169, R183, 0x18, RZ ;  /* 0x00000018b7a97819 */ /* 0x000fe400000006ff */
        /* <DEDUP_REMOVED lines=79> */
[----:B------:R-:W-:Y:S02]  /*4f00*/  LOP3.LUT R179, R120, R179, RZ, 0xfc, !PT ;  /* 0x000000b378b37212 */ /* 0x000fe400078efcff */
[----:B------:R-:W-:Y:S01]  /*4f10*/  @P0 FMNMX R8, R8, |R229|, !PT ;  /* 0x400000e508080209 */ /* 0x000fe20007800000 */
[----:B------:R-:W-:Y:S01]  /*4f20*/  @P1 FMUL R229, R229, R0 ;  /* 0x00000000e5e51220 */ /* 0x000fe20000400000 */
[----:B------:R-:W-:Y:S02]  /*4f30*/  PRMT R120, R112, 0x5410, R219 ;  /* 0x0000541070787816 */ /* 0x000fe400000000db */
[----:B------:R-:W-:-:S02]  /*4f40*/  F2FP.SATFINITE.E4M3.F32.PACK_AB_MERGE_C R112, RZ, R125, RZ ;  /* 0x0000007dff70723e */ /* 0x000fc400048070ff */
[----:B------:R-:W-:Y:S02]  /*4f50*/  F2FP.SATFINITE.E4M3.F32.PACK_AB_MERGE_C R223, RZ, R223, RZ ;  /* 0x000000dfffdf723e */ /* 0x000fe400048070ff */
[----:B------:R-:W-:Y:S02]  /*4f60*/  LOP3.LUT R215, R215, 0xffff, RZ, 0xc0, !PT ;  /* 0x0000ffffd7d77812 */ /* 0x000fe400078ec0ff */
[----:B------:R-:W-:Y:S01]  /*4f70*/  @P0 FMNMX R8, R8, |R135|, !PT ;  /* 0x4000008708080209 */ /* 0x000fe20007800000 */
[----:B------:R-:W-:Y:S01]  /*4f80*/  @P1 FMUL R135, R135, R0 ;  /* 0x0000000087871220 */ /* 0x000fe20000400000 */
[----:B------:R-:W-:Y:S01]  /*4f90*/  LOP3.LUT R112, R112, 0xff, RZ, 0xc0, !PT ;  /* 0x000000ff70707812 */ /* 0x000fe200078ec0ff */
[----:B------:R-:W-:Y:S01]  /*4fa0*/  IMAD.SHL.U32 R181, R215, 0x1000000, RZ ;  /* 0x01000000d7b57824 */ /* 0x000fe200078e00ff */
        /* <DEDUP_REMOVED lines=8> */
[----:B------:R-:W-:Y:S02]  /*5030*/  LOP3.LUT R181, R120, R181, RZ, 0xfc, !PT ;  /* 0x000000b578b57212 */ /* 0x000fe400078efcff */
[----:B------:R-:W-:-:S02]  /*5040*/  PRMT R120, R112, 0x5410, R225 ;  /* 0x0000541070787816 */ /* 0x000fc400000000e1 */
[----:B------:R-:W-:Y:S02]  /*5050*/  F2FP.SATFINITE.E4M3.F32.PACK_AB_MERGE_C R112, RZ, R227, RZ ;  /* 0x000000e3ff70723e */ /* 0x000fe400048070ff */
[----:B------:R-:W-:Y:S02]  /*5060*/  F2FP.SATFINITE.E4M3.F32.PACK_AB_MERGE_C R229, RZ, R229, RZ ;  /* 0x000000e5ffe5723e */ /* 0x000fe400048070ff */
[----:B------:R-:W-:Y:S01]  /*5070*/  @P0 FMNMX R8, R8, |R231|, !PT ;  /* 0x400000e708080209 */ /* 0x000fe20007800000 */
[----:B------:R-:W-:Y:S01]  /*5080*/  @P1 FMUL R231, R231, R0 ;  /* 0x00000000e7e71220 */ /* 0x000fe20000400000 */
        /* <DEDUP_REMOVED lines=14> */
[----:B------:R-:W-:Y:S01]  /*5170*/  @P1 FMUL R235, R235, R0 ;  /* 0x00000000ebeb1220 */ /* 0x000fe20000400000 */
[----:B------:R-:W-:Y:S02]  /*5180*/  LOP3.LUT R233, R112, R233, RZ, 0xfc, !PT ;  /* 0x000000e970e97212 */ /* 0x000fe400078efcff */
[----:B------:R-:W-:Y:S02]  /*5190*/  F2FP.SATFINITE.E4M3.F32.PACK_AB_MERGE_C R112, RZ, R121, RZ ;  /* 0x00000079ff70723e */ /* 0x000fe400048070ff */
[----:B------:R-:W-:Y:S02]  /*51a0*/  F2FP.SATFINITE.E4M3.F32.PACK_AB_MERGE_C R231, RZ, R231, RZ ;  /* 0x000000e7ffe7723e */ /* 0x000fe400048070ff */
[----:B------:R-:W-:Y:S01]  /*51b0*/  @P0 FMNMX R8, R8, |R118|, !PT ;  /* 0x4000007608080209 */ /* 0x000fe20007800000 */
[----:B------:R-:W-:Y:S01]  /*51c0*/  @P1 FMUL R118, R118, R0 ;  /* 0x0000000076761220 */ /* 0x000fe20000400000 */
[----:B------:R-:W-:-:S02]  /*51d0*/  LOP3.LUT R112, R112, 0xff, RZ, 0xc0, !PT ;  /* 0x000000ff70707812 */ /* 0x000fc400078ec0ff */
[----:B------:R-:W-:Y:S02]  /*51e0*/  LOP3.LUT R231, R231, 0xffff, RZ, 0xc0, !PT ;  /* 0x0000ffffe7e77812 */ /* 0x000fe400078ec0ff */
[----:B------:R-:W-:Y:S01]  /*51f0*/  @P0 FMNMX R8, R8, |R243|, !PT ;  /* 0x400000f308080209 */ /* 0x000fe20007800000 */
[-C--:B------:R-:W-:Y:S01]  /*5200*/  @P1 FMUL R243, R243, R0.reuse ;  /* 0x00000000f3f31220 */ /* 0x080fe20000400000 */
[----:B------:R-:W-:Y:S02]  /*5210*/  F2FP.SATFINITE.E4M3.F32.PACK_AB_MERGE_C R221, RZ, R221, RZ ;  /* 0x000000ddffdd723e */ /* 0x000fe400048070ff */
[----:B------:R-:W-:Y:S02]  /*5220*/  PRMT R231, R231, 0x7604, R112 ;  /* 0x00007604e7e77816 */ /* 0x000fe40000000070 */
[----:B------:R-:W-:Y:S01]  /*5230*/  @P0 FMNMX R8, R8, |R133|, !PT ;  /* 0x4000008508080209 */ /* 0x000fe20007800000 */
[----:B------:R-:W-:Y:S01]  /*5240*/  @P1 FMUL R133, R133, R0 ;  /* 0x0000000085851220 */ /* 0x000fe20000400000 */
[----:B------:R-:W-:-:S02]  /*5250*/  F2FP.SATFINITE.E4M3.F32.PACK_AB_MERGE_C R112, RZ, R235, RZ ;  /* 0x000000ebff70723e */ /* 0x000fc400048070ff */
[----:B------:R-:W-:Y:S02]  /*5260*/  F2FP.SATFINITE.E4M3.F32.PACK_AB_MERGE_C R118, RZ, R118, RZ ;  /* 0x00000076ff76723e */ /* 0x000fe400048070ff */
[----:B------:R-:W-:Y:S02]  /*5270*/  F2FP.SATFINITE.E4M3.F32.PACK_AB_MERGE_C R114, RZ, R114, RZ ;  /* 0x00000072ff72723e */ /* 0x000fe400048070ff */
[----:B------:R-:W-:Y:S02]  /*5280*/  F2FP.SATFINITE.E4M3.F32.PACK_AB_MERGE_C R237, RZ, R237, RZ ;  /* 0x000000edffed723e */ /* 0x000fe400048070ff */
[----:B------:R-:W-:Y:S02]  /*5290*/  LOP3.LUT R221, R221, 0xffff, RZ, 0xc0, !PT ;  /* 0x0000ffffdddd7812 */ /* 0x000fe400078ec0ff */
[----:B------:R-:W-:Y:S01]  /*52a0*/  @P0 FMNMX R8, R8, |R239|, !PT ;  /* 0x400000ef08080209 */ /* 0x000fe20007800000 */
[----:B------:R-:W-:Y:S01]  /*52b0*/  @P1 FMUL R239, R239, R0 ;  /* 0x00000000efef1220 */ /* 0x000fe20000400000 */
[----:B------:R-:W-:-:S02]  /*52c0*/  LOP3.LUT R112, R112, 0xff, RZ, 0xc0, !PT ;  /* 0x000000ff70707812 */ /* 0x000fc400078ec0ff */
[----:B------:R-:W-:Y:S02]  /*52d0*/  LOP3.LUT R113, R118, 0xffff, RZ, 0xc0, !PT ;  /* 0x0000ffff76717812 */ /* 0x000fe400078ec0ff */
[----:B------:R-:W-:Y:S02]  /*52e0*/  F2FP.SATFINITE.E4M3.F32.PACK_AB_MERGE_C R243, RZ, R243, RZ ;  /* 0x000000f3fff3723e */ /* 0x000fe400048070ff */
[----:B------:R-:W-:Y:S02]  /*52f0*/  LOP3.LUT R114, R114, 0xff, RZ, 0xc0, !PT ;  /* 0x000000ff72727812 */ /* 0x000fe400078ec0ff */
[----:B------:R-:W-:Y:S02]  /*5300*/  LOP3.LUT R237, R237, 0xffff, RZ, 0xc0, !PT ;  /* 0x0000ffffeded7812 */ /* 0x000fe400078ec0ff */
[----:B------:R-:W-:Y:S02]  /*5310*/  SHF.L.U32 R183, R221, 0x18, RZ ;  /* 0x00000018ddb77819 */ /* 0x000fe400000006ff */
[----:B------:R-:W-:Y:S01]  /*5320*/  @P0 FMNMX R8, R8, |R241|, !PT ;  /* 0x400000f108080209 */ /* 0x000fe20007800000 */
[----:B------:R-:W-:Y:S01]  /*5330*/  @P1 FMUL R241, R241, R0 ;  /* 0x00000000f1f11220 */ /* 0x000fe20000400000 */
[----:B------:R-:W-:-:S02]  /*5340*/  PRMT R118, R113, 0x7604, R112 ;  /* 0x0000760471767816 */ /* 0x000fc40000000070 */
[----:B------:R-:W-:Y:S01]  /*5350*/  LOP3.LUT R243, R243, 0xff, RZ, 0xc0, !PT ;  /* 0x000000fff3f37812 */ /* 0x000fe200078ec0ff */
[----:B------:R-:W0:Y:S01]  /*5360*/  @!P3 LDC.64 R112, c[0x0][0x230] ;  /* 0x00008c00ff70bb82 */ /* 0x000e220000000a00 */
[----:B------:R-:W-:Y:S02]  /*5370*/  PRMT R114, R231, 0x5410, R114 ;  /* 0x00005410e7727816 */ /* 0x000fe40000000072 */
[----:B------:R-:W-:Y:S02]  /*5380*/  SHF.L.U32 R237, R237, 0x18, RZ ;  /* 0x00000018eded7819 */ /* 0x000fe400000006ff */
[----:B------:R-:W-:Y:S02]  /*5390*/  LOP3.LUT R183, R120, R183, RZ, 0xfc, !PT ;  /* 0x000000b778b77212 */ /* 0x000fe400078efcff */
[----:B------:R-:W-:Y:S02]  /*53a0*/  PRMT R120, R118, 0x5410, R243 ;  /* 0x0000541076787816 */ /* 0x000fe400000000f3 */
[----:B------:R-:W-:-:S02]  /*53b0*/  F2FP.SATFINITE.E4M3.F32.PACK_AB_MERGE_C R118, RZ, R239, RZ ;  /* 0x000000efff76723e */ /* 0x000fc400048070ff */
[----:B------:R-:W-:Y:S02]  /*53c0*/  F2FP.SATFINITE.E4M3.F32.PACK_AB_MERGE_C R241, RZ, R241, RZ ;  /* 0x000000f1fff1723e */ /* 0x000fe400048070ff */
[----:B------:R-:W-:Y:S02]  /*53d0*/  LOP3.LUT R237, R114, R237, RZ, 0xfc, !PT ;  /* 0x000000ed72ed7212 */ /* 0x000fe400078efcff */
[----:B------:R-:W1:Y:S01]  /*53e0*/  @!P3 LDC.64 R114, c[0x0][0x228] ;  /* 0x00008a00ff72bb82 */ /* 0x000e620000000a00 */
[----:B------:R-:W-:Y:S02]  /*53f0*/  F2FP.SATFINITE.E4M3.F32.PACK_AB_MERGE_C R133, RZ, R133, RZ ;  /* 0x00000085ff85723e */ /* 0x000fe400048070ff */
[----:B------:R-:W-:Y:S01]  /*5400*/  @P0 FMNMX R8, R8, |R141|, !PT ;  /* 0x4000008d08080209 */ /* 0x000fe20007800000 */
[----:B------:R-:W-:Y:S01]  /*5410*/  @P1 FMUL R141, R141, R0 ;  /* 0x000000008d8d1220 */ /* 0x000fe20000400000 */
[----:B------:R-:W-:Y:S02]  /*5420*/  LOP3.LUT R118, R118, 0xff, RZ, 0xc0, !PT ;  /* 0x000000ff76767812 */ /* 0x000fe400078ec0ff */
[----:B------:R-:W-:-:S02]  /*5430*/  LOP3.LUT R241, R241, 0xffff, RZ, 0xc0, !PT ;  /* 0x0000fffff1f17812 */ /* 0x000fc400078ec0ff */
[----:B------:R-:W-:Y:S01]  /*5440*/  LOP3.LUT R133, R133, 0xffff, RZ, 0xc0, !PT ;  /* 0x0000ffff85857812 */ /* 0x000fe200078ec0ff */
[----:B0-----:R-:W-:Y:S01]  /*5450*/  @!P3 IMAD.WIDE R112, R7, 0x4, R112 ;  /* 0x000000040770b825 */ /* 0x001fe200078e0270 */
[----:B------:R-:W-:Y:S02]  /*5460*/  PRMT R241, R241, 0x7604, R118 ;  /* 0x00007604f1f17816 */ /* 0x000fe40000000076 */
[----:B------:R-:W-:Y:S02]  /*5470*/  F2FP.SATFINITE.E4M3.F32.PACK_AB_MERGE_C R118, RZ, R141, RZ ;  /* 0x0000008dff76723e */ /* 0x000fe400048070ff */
[----:B------:R-:W0:Y:S01]  /*5480*/  LDC.64 R140, c[0x0][0x258] ;  /* 0x00009600ff8c7b82 */ /* 0x000e220000000a00 */
[----:B------:R-:W-:Y:S02]  /*5490*/  SHF.L.U32 R133, R133, 0x18, RZ ;  /* 0x0000001885857819 */ /* 0x000fe400000006ff */
[----:B------:R-:W-:Y:S01]  /*54a0*/  @P0 FMNMX R8, R8, |R129|, !PT ;  /* 0x4000008108080209 */ /* 0x000fe20007800000 */
[----:B------:R-:W-:Y:S01]  /*54b0*/  @P1 FMUL R129, R129, R0 ;  /* 0x0000000081811220 */ /* 0x000fe20000400000 */
[----:B------:R-:W-:-:S02]  /*54c0*/  SHF.L.U32 R122, R4, 0x7, RZ ;  /* 0x00000007047a7819 */ /* 0x000fc400000006ff */
[----:B------:R-:W-:Y:S02]  /*54d0*/  LOP3.LUT R185, R120, R133, RZ, 0xfc, !PT ;  /* 0x0000008578b97212 */ /* 0x000fe400078efcff */
[----:B------:R-:W-:Y:S01]  /*54e0*/  LOP3.LUT R120, R122, 0x80, R5, 0xe2, !PT ;  /* 0x000000807a787812 */ /* 0x000fe200078ee205 */
[----:B-1----:R-:W-:Y:S01]  /*54f0*/  @!P3 IMAD.WIDE R114, R7, 0x4, R114 ;  /* 0x000000040772b825 */ /* 0x002fe200078e0272 */
[----:B------:R-:W-:Y:S02]  /*5500*/  F2FP.SATFINITE.E4M3.F32.PACK_AB_MERGE_C R129, RZ, R129, RZ ;  /* 0x00000081ff81723e */ /* 0x000fe400048070ff */
[----:B------:R-:W-:Y:S02]  /*5510*/  LOP3.LUT R120, R120, 0x60, R3, 0xf8, !PT ;  /* 0x0000006078787812 */ /* 0x000fe400078ef803 */
[----:B------:R-:W-:Y:S01]  /*5520*/  LOP3.LUT R129, R129, 0xffff, RZ, 0xc0, !PT ;  /* 0x0000ffff81817812 */ /* 0x000fe200078ec0ff */
[----:B------:R1:W-:Y:S01]  /*5530*/  @!P3 STG.E desc[UR4][R114.64], R116 ;  /* 0x000000747200b986 */ /* 0x0003e2000c101904 */
[----:B------:R-:W-:Y:S01]  /*5540*/  LOP3.LUT R118, R118, 0xff, RZ, 0xc0, !PT ;  /* 0x000000ff76767812 */ /* 0x000fe200078ec0ff */
[C---:B------:R-:W-:Y:S01]  /*5550*/  IMAD R139, R7.reuse, 0xf00, R120 ;  /* 0x00000f00078b7824 */ /* 0x040fe200078e0278 */
[----:B------:R-:W-:Y:S01]  /*5560*/  IADD3 R7, R7, UR7, RZ ;  /* 0x0000000707077c10 */ /* 0x000fe2000fffe0ff */
[----:B------:R-:W-:Y:S01]  /*5570*/  IMAD.SHL.U32 R129, R129, 0x1000000, RZ ;  /* 0x0100000081817824 */ /* 0x000fe200078e00ff */
[----:B------:R-:W-:Y:S01]  /*5580*/  PRMT R118, R241, 0x5410, R118 ;  /* 0x00005410f1767816 */ /* 0x000fe20000000076 */
[----:B------:R2:W-:Y:S01]  /*5590*/  @!P3 STG.E desc[UR4][R112.64], R117 ;  /* 0x000000757000b986 */ /* 0x0005e2000c101904 */
[C---:B------:R-:W-:Y:S01]  /*55a0*/  IADD3 R137, R139.reuse, 0x100, RZ ;  /* 0x000001008b897810 */ /* 0x040fe20007ffe0ff */
[C---:B------:R-:W-:Y:S01]  /*55b0*/  VIADD R127, R139.reuse, 0x600 ;  /* 0x000006008b7f7836 */ /* 0x040fe20000000000 */
[C---:B------:R-:W-:Y:S01]  /*55c0*/  IADD3 R135, R139.reuse, 0x200, RZ ;  /* 0x000002008b877810 */ /* 0x040fe20007ffe0ff */
[----:B------:R-:W-:Y:S01]  /*55d0*/  ULDC UR7, c[0x0][0x218] ;  /* 0x0000860000077ab9 */ /* 0x000fe20000000800 */
[----:B------:R-:W-:Y:S01]  /*55e0*/  LOP3.LUT R187, R118, R129, RZ, 0xfc, !PT ;  /* 0x0000008176bb7212 */ /* 0x000fe200078efcff */
[C---:B-1----:R-:W-:Y:S01]  /*55f0*/  VIADD R115, R139.reuse, 0xc00 ;  /* 0x00000c008b737836 */ /* 0x042fe20000000000 */
[----:B------:R-:W-:Y:S01]  /*5600*/  IADD3 R133, R139, 0x300, RZ ;  /* 0x000003008b857810 */ /* 0x000fe20007ffe0ff */
[----:B0-----:R-:W-:Y:S01]  /*5610*/  IMAD.WIDE.U32 R136, R137, 0x4, R140 ;  /* 0x0000000489887825 */ /* 0x001fe200078e008c */
[----:B------:R-:W-:-:S02]  /*5620*/  IADD3 R131, R139, 0x400, RZ ;  /* 0x000004008b837810 */ /* 0x000fc40007ffe0ff */
[----:B------:R-:W-:Y:S01]  /*5630*/  IADD3 R129, R139, 0x500, RZ ;  /* 0x000005008b817810 */ /* 0x000fe20007ffe0ff */
[--C-:B------:R-:W-:Y:S01]  /*5640*/  IMAD.WIDE.U32 R134, R135, 0x4, R140.reuse ;  /* 0x0000000487867825 */ /* 0x100fe200078e008c */
[C---:B------:R-:W-:Y:S02]  /*5650*/  IADD3 R125, R139.reuse, 0x700, RZ ;  /* 0x000007008b7d7810 */ /* 0x040fe40007ffe0ff */
[----:B------:R-:W-:Y:S01]  /*5660*/  IADD3 R123, R139, 0x800, RZ ;  /* 0x000008008b7b7810 */ /* 0x000fe20007ffe0ff */
[--C-:B------:R-:W-:Y:S01]  /*5670*/  IMAD.WIDE.U32 R132, R133, 0x4, R140.reuse ;  /* 0x0000000485847825 */ /* 0x100fe200078e008c */
[C---:B------:R-:W-:Y:S02]  /*5680*/  IADD3 R121, R139.reuse, 0x900, RZ ;  /* 0x000009008b797810 */ /* 0x040fe40007ffe0ff */
[----:B------:R-:W-:Y:S01]  /*5690*/  IADD3 R119, R139, 0xa00, RZ ;  /* 0x00000a008b777810 */ /* 0x000fe20007ffe0ff */
[----:B------:R-:W-:Y:S01]  /*56a0*/  IMAD.WIDE.U32 R130, R131, 0x4, R140 ;  /* 0x0000000483827825 */ /* 0x000fe200078e008c */
[----:B--2---:R-:W-:-:S02]  /*56b0*/  IADD3 R117, R139, 0xb00, RZ ;  /* 0x00000b008b757810 */ /* 0x004fc40007ffe0ff */
[----:B------:R-:W-:Y:S01]  /*56c0*/  IADD3 R113, R139, 0xd00, RZ ;  /* 0x00000d008b717810 */ /* 0x000fe20007ffe0ff */
[--C-:B------:R-:W-:Y:S01]  /*56d0*/  IMAD.WIDE.U32 R128, R129, 0x4, R140.reuse ;  /* 0x0000000481807825 */ /* 0x100fe200078e008c */
[----:B------:R-:W-:Y:S02]  /*56e0*/  IADD3 R189, R139, 0xe00, RZ ;  /* 0x00000e008bbd7810 */ /* 0x000fe40007ffe0ff */
[----:B------:R-:W-:Y:S01]  /*56f0*/  ISETP.GE.AND P0, PT, R7, UR7, PT ;  /* 0x0000000707007c0c */ /* 0x000fe2000bf06270 */
[----:B------:R-:W-:Y:S01]  /*5700*/  IMAD.WIDE.U32 R138, R139, 0x4, R140 ;  /* 0x000000048b8a7825 */ /* 0x000fe200078e008c */
[----:B------:R-:W-:-:S03]  /*5710*/  LOP3.LUT P2, RZ, R71, 0xff, RZ, 0xc0, !PT ;  /* 0x000000ff47ff7812 */ /* 0x000fc6000784c0ff */
[--C-:B------:R-:W-:Y:S01]  /*5720*/  IMAD.WIDE.U32 R126, R127, 0x4, R140.reuse ;  /* 0x000000047f7e7825 */ /* 0x100fe200078e008c */
[----:B------:R0:W-:Y:S01]  /*5730*/  STG.E desc[UR4][R138.64], R175 ;  /* 0x000000af8a007986 */ /* 0x0001e2000c101904 */
[----:B------:R-:W-:Y:S02]  /*5740*/  SEL R71, RZ, 0x1, P2 ;  /* 0x00000001ff477807 */ /* 0x000fe40001000000 */
        /* <DEDUP_REMOVED lines=23> */
.L_x_13711:
        /* <DEDUP_REMOVED lines=15> */
.L_x_13749:
[----:B------:R-:W-:Y:S01]  /*59b0*/  ISETP.NE.AND P0, PT, R5, RZ, PT ;  /* 0x000000ff0500720c */ /* 0x000fe20003f05270 */
[----:B------:R-:W-:Y:S05]  /*59c0*/  WARPSYNC.ALL ;  /* 0x0000000000007948 */ /* 0x000fea0003800000 */
[----:B--2---:R-:W-:Y:S01]  /*59d0*/  FMNMX R11, R4, R11, !PT ;  /* 0x0000000b040b7209 */ /* 0x004fe20007800000 */
[----:B------:R-:W-:Y:S01]  /*59e0*/  BSSY B0, `(.L_x_13727) ;  /* 0x000001a000007945 */ /* 0x000fe20003800000 */
[----:B-1----:R-:W-:Y:S01]  /*59f0*/  SHF.R.U32.HI R4, RZ, 0x5, R3 ;  /* 0x00000005ff047819 */ /* 0x002fe20000011603 */
[----:B------:R-:W-:-:S04]  /*5a00*/  IMAD.MOV.U32 R7, RZ, RZ, RZ ;  /* 0x000000ffff077224 */ /* 0x000fc800078e00ff */
        /* <DEDUP_REMOVED lines=15> */
[----:B------:R-:W-:-:S03]  /*5b00*/  HFMA2.MMA R2, -RZ, RZ, 0, 0 ;  /* 0x00000000ff027435 */ /* 0x000fc600000001ff */
[----:B------:R-:W-:-:S07]  /*5b10*/  @!P0 LEA R4, R3, R4, 0x2 ;  /* 0x0000000403048211 */ /* 0x000fce00078e10ff */
[----:B------:R1:W2:Y:S01]  /*5b20*/  @!P0 LDS R2, [R4] ;  /* 0x0000000004028984 */ /* 0x0002a20000000800 */
[----:B------:R-:W-:Y:S05]  /*5b30*/  BRA.DIV UR7, `(.L_x_13729) ;  /* 0x0000001207187947 */ /* 0x000fea000b800000 */
[----:B--2---:R-:W2:Y:S02]  /*5b40*/  SHFL.DOWN PT, R5, R2, 0x2, 0x1f ;  /* 0x08401f0002057f89 */ /* 0x004ea400000e0000 */
[----:B--2---:R-:W-:-:S05]  /*5b50*/  FMNMX R5, R5, R2, !PT ;  /* 0x0000000205057209 */ /* 0x004fca0007800000 */
[----:B-1----:R1:W2:Y:S02]  /*5b60*/  SHFL.DOWN PT, R4, R5, 0x1, 0x1f ;  /* 0x08201f0005047f89 */ /* 0x0022a400000e0000 */
.L_x_13752:
[----:B--2---:R-:W-:-:S07]  /*5b70*/  FMNMX R7, R5, R4, !PT ;  /* 0x0000000405077209 */ /* 0x004fce0007800000 */
.L_x_13728:
[----:B------:R-:W-:Y:S05]  /*5b80*/  BSYNC B0 ;  /* 0x0000000000007941 */ /* 0x000fea0003800000 */
.L_x_13727:
[----:B------:R-:W-:Y:S01]  /*5b90*/  ISETP.NE.AND P0, PT, R3, RZ, PT ;  /* 0x000000ff0300720c */ /* 0x000fe20003f05270 */
[----:B------:R-:W-:-:S12]  /*5ba0*/  BSSY B0, `(.L_x_13725) ;  /* 0x0000004000007945 */ /* 0x000fd80003800000 */
[----:B------:R-:W-:Y:S05]  /*5bb0*/  @P0 BRA `(.L_x_13730) ;  /* 0x0000000000080947 */ /* 0x000fea0003800000 */
[----:B-1----:R-:W1:Y:S02]  /*5bc0*/  LDC.64 R4, c[0x0][0x288] ;  /* 0x0000a200ff047b82 */ /* 0x002e640000000a00 */
[----:B-1----:R2:W-:Y:S02]  /*5bd0*/  REDG.E.MAX.S32.STRONG.GPU desc[UR4][R4.64], R7 ;  /* 0x000000070400798e */ /* 0x0025e4000d10e384 */
.L_x_13730:
[----:B------:R-:W-:Y:S05]  /*5be0*/  BSYNC B0 ;  /* 0x0000000000007941 */ /* 0x000fea0003800000 */
.L_x_13725:
        /* <DEDUP_REMOVED lines=13> */
[----:B-12---:R-:W-:Y:S05]  /*5cc0*/  CALL.REL.NOINC `($__internal_225_$__cuda_sm20_rcp_rn_f32_slowpath) ;  /* 0x0000000c00f47944 */ /* 0x006fea0003c00000 */
[----:B------:R-:W-:Y:S01]  /*5cd0*/  MOV R5, R118 ;  /* 0x0000007600057202 */ /* 0x000fe20000000f00 */
[----:B------:R-:W-:Y:S06]  /*5ce0*/  BRA `(.L_x_13732) ;  /* 0x0000000000107947 */ /* 0x000fec0003800000 */
.L_x_13731:
[----:B-12---:R-:W1:Y:S02]  /*5cf0*/  MUFU.RCP R5, R0 ;  /* 0x0000000000057308 */ /* 0x006e640000001000 */
[----:B-1----:R-:W-:-:S04]  /*5d00*/  FFMA R2, R5, R0, -1 ;  /* 0xbf80000005027423 */ /* 0x002fc80000000000 */
[----:B------:R-:W-:-:S04]  /*5d10*/  FADD.FTZ R2, -R2, -RZ ;  /* 0x800000ff02027221 */ /* 0x000fc80000010100 */
[----:B------:R-:W-:-:S07]  /*5d20*/  FFMA R5, R5, R2, R5 ;  /* 0x0000000205057223 */ /* 0x000fce0000000005 */
.L_x_13732:
[----:B------:R-:W1:Y:S02]  /*5d30*/  LDC.64 R2, c[0x0][0x280] ;  /* 0x0000a000ff027b82 */ /* 0x000e640000000a00 */
[----:B-1----:R-:W-:Y:S01]  /*5d40*/  STG.E desc[UR4][R2.64], R5 ;  /* 0x0000000502007986 */ /* 0x002fe2000c101904 */
[----:B------:R-:W-:Y:S05]  /*5d50*/  EXIT ;  /* 0x000000000000794d */ /* 0x000fea0003800000 */
.L_x_13712:
[----:B------:R-:W-:Y:S01]  /*5d60*/  HFMA2.MMA R128, -RZ, RZ, 0, 5.9604644775390625e-08 ;  /* 0x00000001ff807435 */ /* 0x000fe200000001ff */
[----:B------:R-:W-:Y:S01]  /*5d70*/  IMAD.MOV.U32 R126, RZ, RZ, R113 ;  /* 0x000000ffff7e7224 */ /* 0x000fe200078e0071 */
[----:B------:R-:W-:Y:S02]  /*5d80*/  MOV R130, 0x1f ;  /* 0x0000001f00827802 */ /* 0x000fe40000000f00 */
[----:B------:R-:W-:-:S07]  /*5d90*/  MOV R124, 0xffffffff ;  /* 0xffffffff007c7802 */ /* 0x000fce0000000f00 */
[----:B-----5:R-:W-:Y:S05]  /*5da0*/  WARPSYNC.COLLECTIVE R124, `(.L_x_13733) ;  /* 0x000000007c087348 */ /* 0x020fea0003c00000 */
[----:B------:R0:W1:Y:S02]  /*5db0*/  SHFL.BFLY P0, R119, R126, R128, R130 ;  /* 0x0c0000807e777389 */ /* 0x0000640000000082 */
[----:B01---5:R-:W-:Y:S01]  /*5dc0*/  ENDCOLLECTIVE ;  /* 0x000000000000791b */ /* 0x023fe20003800000 */
.L_x_13733:
[----:B------:R-:W-:Y:S01]  /*5dd0*/  IMAD.MOV.U32 R128, RZ, RZ, 0x2 ;  /* 0x00000002ff807424 */ /* 0x000fe200078e00ff */
[----:B------:R-:W-:-:S05]  /*5de0*/  MOV R112, R119 ;  /* 0x0000007700707202 */ /* 0x000fca0000000f00 */
[----:B------:R-:W-:-:S05]  /*5df0*/  FADD R115, R113, R112 ;  /* 0x0000007071737221 */ /* 0x000fca0000000000 */
[----:B------:R-:W-:-:S07]  /*5e00*/  MOV R126, R115 ;  /* 0x00000073007e7202 */ /* 0x000fce0000000f00 */
[----:B------:R-:W-:Y:S05]  /*5e10*/  WARPSYNC.COLLECTIVE R124, `(.L_x_13734) ;  /* 0x000000007c087348 */ /* 0x000fea0003c00000 */
[----:B------:R0:W1:Y:S02]  /*5e20*/  SHFL.BFLY P0, R119, R126, R128, R130 ;  /* 0x0c0000807e777389 */ /* 0x0000640000000082 */
[----:B01----:R-:W-:Y:S01]  /*5e30*/  ENDCOLLECTIVE ;  /* 0x000000000000791b */ /* 0x003fe20003800000 */
.L_x_13734:
[----:B------:R-:W-:Y:S01]  /*5e40*/  HFMA2.MMA R128, -RZ, RZ, 0, 2.384185791015625e-07 ;  /* 0x00000004ff807435 */ /* 0x000fe200000001ff */
[----:B------:R-:W-:-:S05]  /*5e50*/  MOV R112, R119 ;  /* 0x0000007700707202 */ /* 0x000fca0000000f00 */
[----:B------:R-:W-:-:S05]  /*5e60*/  FADD R116, R115, R112 ;  /* 0x0000007073747221 */ /* 0x000fca0000000000 */
[----:B------:R-:W-:-:S07]  /*5e70*/  MOV R126, R116 ;  /* 0x00000074007e7202 */ /* 0x000fce0000000f00 */
[----:B------:R-:W-:Y:S05]  /*5e80*/  WARPSYNC.COLLECTIVE R124, `(.L_x_13735) ;  /* 0x000000007c087348 */ /* 0x000fea0003c00000 */
[----:B------:R0:W1:Y:S02]  /*5e90*/  SHFL.BFLY P0, R119, R126, R128, R130 ;  /* 0x0c0000807e777389 */ /* 0x0000640000000082 */
[----:B01----:R-:W-:Y:S01]  /*5ea0*/  ENDCOLLECTIVE ;  /* 0x000000000000791b */ /* 0x003fe20003800000 */
.L_x_13735:
[----:B------:R-:W-:Y:S01]  /*5eb0*/  IMAD.MOV.U32 R128, RZ, RZ, 0x8 ;  /* 0x00000008ff807424 */ /* 0x000fe200078e00ff */
[----:B------:R-:W-:-:S05]  /*5ec0*/  MOV R117, R119 ;  /* 0x0000007700757202 */ /* 0x000fca0000000f00 */
[----:B------:R-:W-:-:S05]  /*5ed0*/  FADD R117, R116, R117 ;  /* 0x0000007574757221 */ /* 0x000fca0000000000 */
[----:B------:R-:W-:-:S07]  /*5ee0*/  MOV R126, R117 ;  /* 0x00000075007e7202 */ /* 0x000fce0000000f00 */
[----:B------:R-:W-:Y:S05]  /*5ef0*/  WARPSYNC.COLLECTIVE R124, `(.L_x_13736) ;  /* 0x000000007c087348 */ /* 0x000fea0003c00000 */
[----:B------:R0:W1:Y:S02]  /*5f00*/  SHFL.BFLY P0, R119, R126, R128, R130 ;  /* 0x0c0000807e777389 */ /* 0x0000640000000082 */
[----:B01----:R-:W-:Y:S01]  /*5f10*/  ENDCOLLECTIVE ;  /* 0x000000000000791b */ /* 0x003fe20003800000 */
.L_x_13736:
[----:B------:R-:W-:Y:S01]  /*5f20*/  HFMA2.MMA R128, -RZ, RZ, 0, 9.5367431640625e-07 ;  /* 0x00000010ff807435 */ /* 0x000fe200000001ff */
[----:B------:R-:W-:-:S05]  /*5f30*/  MOV R112, R119 ;  /* 0x0000007700707202 */ /* 0x000fca0000000f00 */
[----:B------:R-:W-:-:S05]  /*5f40*/  FADD R118, R117, R112 ;  /* 0x0000007075767221 */ /* 0x000fca0000000000 */
[----:B------:R-:W-:-:S07]  /*5f50*/  MOV R126, R118 ;  /* 0x00000076007e7202 */ /* 0x000fce0000000f00 */
[----:B------:R-:W-:Y:S05]  /*5f60*/  WARPSYNC.COLLECTIVE R124, `(.L_x_13737) ;  /* 0x000000007c087348 */ /* 0x000fea0003c00000 */
[----:B------:R0:W1:Y:S02]  /*5f70*/  SHFL.BFLY P0, R119, R126, R128, R130 ;  /* 0x0c0000807e777389 */ /* 0x0000640000000082 */
[----:B01----:R-:W-:Y:S01]  /*5f80*/  ENDCOLLECTIVE ;  /* 0x000000000000791b */ /* 0x003fe20003800000 */
.L_x_13737:
        /* <DEDUP_REMOVED lines=127> */
.L_x_13738:
[----:B------:R-:W-:Y:S01]  /*6780*/  HFMA2.MMA R128, -RZ, RZ, 0, 1.1920928955078125e-07 ;  /* 0x00000002ff807435 */ /* 0x000fe200000001ff */
[----:B------:R-:W-:-:S04]  /*6790*/  IMAD.MOV.U32 R116, RZ, RZ, R119 ;  /* 0x000000ffff747224 */ /* 0x000fc800078e0077 */
[----:B------:R-:W-:-:S05]  /*67a0*/  FADD R116, R113, R116 ;  /* 0x0000007471747221 */ /* 0x000fca0000000000 */
[----:B------:R-:W-:-:S07]  /*67b0*/  MOV R126, R116 ;  /* 0x00000074007e7202 */ /* 0x000fce0000000f00 */
[----:B------:R-:W-:Y:S05]  /*67c0*/  WARPSYNC.COLLECTIVE R124, `(.L_x_13739) ;  /* 0x000000007c087348 */ /* 0x000fea0003c00000 */
[----:B------:R0:W1:Y:S02]  /*67d0*/  SHFL.BFLY P0, R119, R126, R128, R130 ;  /* 0x0c0000807e777389 */ /* 0x0000640000000082 */
[----:B01----:R-:W-:Y:S01]  /*67e0*/  ENDCOLLECTIVE ;  /* 0x000000000000791b */ /* 0x003fe20003800000 */
.L_x_13739:
[----:B------:R-:W-:Y:S01]  /*67f0*/  HFMA2.MMA R128, -RZ, RZ, 0, 2.384185791015625e-07 ;  /* 0x00000004ff807435 */ /* 0x000fe200000001ff */
[----:B------:R-:W-:-:S05]  /*6800*/  MOV R115, R119 ;  /* 0x0000007700737202 */ /* 0x000fca0000000f00 */
[----:B------:R-:W-:-:S05]  /*6810*/  FADD R115, R116, R115 ;  /* 0x0000007374737221 */ /* 0x000fca0000000000 */
[----:B------:R-:W-:-:S07]  /*6820*/  MOV R126, R115 ;  /* 0x00000073007e7202 */ /* 0x000fce0000000f00 */
[----:B------:R-:W-:Y:S05]  /*6830*/  WARPSYNC.COLLECTIVE R124, `(.L_x_13740) ;  /* 0x000000007c087348 */ /* 0x000fea0003c00000 */
[----:B------:R0:W1:Y:S02]  /*6840*/  SHFL.BFLY P0, R119, R126, R128, R130 ;  /* 0x0c0000807e777389 */ /* 0x0000640000000082 */
[----:B01----:R-:W-:Y:S01]  /*6850*/  ENDCOLLECTIVE ;  /* 0x000000000000791b */ /* 0x003fe20003800000 */
.L_x_13740:
[----:B------:R-:W-:Y:S01]  /*6860*/  HFMA2.MMA R128, -RZ, RZ, 0, 4.76837158203125e-07 ;  /* 0x00000008ff807435 */ /* 0x000fe200000001ff */
[----:B------:R-:W-:-:S04]  /*6870*/  IMAD.MOV.U32 R118, RZ, RZ, R119 ;  /* 0x000000ffff767224 */ /* 0x000fc800078e0077 */
[----:B------:R-:W-:-:S05]  /*6880*/  FADD R118, R115, R118 ;  /* 0x0000007673767221 */ /* 0x000fca0000000000 */
[----:B------:R-:W-:-:S07]  /*6890*/  MOV R126, R118 ;  /* 0x00000076007e7202 */ /* 0x000fce0000000f00 */
[----:B------:R-:W-:Y:S05]  /*68a0*/  WARPSYNC.COLLECTIVE R124, `(.L_x_13741) ;  /* 0x000000007c087348 */ /* 0x000fea0003c00000 */
[----:B------:R0:W1:Y:S02]  /*68b0*/  SHFL.BFLY P0, R119, R126, R128, R130 ;  /* 0x0c0000807e777389 */ /* 0x0000640000000082 */
[----:B01----:R-:W-:Y:S01]  /*68c0*/  ENDCOLLECTIVE ;  /* 0x000000000000791b */ /* 0x003fe20003800000 */
.L_x_13741:
[----:B------:R-:W-:Y:S01]  /*68d0*/  HFMA2.MMA R128, -RZ, RZ, 0, 9.5367431640625e-07 ;  /* 0x00000010ff807435 */ /* 0x000fe200000001ff */
[----:B------:R-:W-:-:S05]  /*68e0*/  MOV R117, R119 ;  /* 0x0000007700757202 */ /* 0x000fca0000000f00 */
[----:B------:R-:W-:-:S05]  /*68f0*/  FADD R117, R118, R117 ;  /* 0x0000007576757221 */ /* 0x000fca0000000000 */
[----:B------:R-:W-:-:S07]  /*6900*/  MOV R126, R117 ;  /* 0x00000075007e7202 */ /* 0x000fce0000000f00 */
[----:B------:R-:W-:Y:S05]  /*6910*/  WARPSYNC.COLLECTIVE R124, `(.L_x_13742) ;  /* 0x000000007c087348 */ /* 0x000fea0003c00000 */
[----:B------:R0:W1:Y:S02]  /*6920*/  SHFL.BFLY P0, R119, R126, R128, R130 ;  /* 0x0c0000807e777389 */ /* 0x0000640000000082 */
[----:B01----:R-:W-:Y:S01]  /*6930*/  ENDCOLLECTIVE ;  /* 0x000000000000791b */ /* 0x003fe20003800000 */
.L_x_13742:
[----:B------:R-:W-:Y:S01]  /*6940*/  IMAD.MOV.U32 R122, RZ, RZ, R119 ;  /* 0x000000ffff7a7224 */ /* 0x000fe200078e0077 */
[----:B------:R-:W-:Y:S06]  /*6950*/  BRA `(.L_x_13743) ;  /* 0xffffffb800cc7947 */ /* 0x000fec000383ffff */
.L_x_13726:
[----:B------:R-:W-:Y:S01]  /*6960*/  HFMA2.MMA R6, -RZ, RZ, 0, 9.5367431640625e-07 ;  /* 0x00000010ff067435 */ /* 0x000fe200000001ff */
[----:B------:R-:W-:Y:S02]  /*6970*/  MOV R13, R8 ;  /* 0x00000008000d7202 */ /* 0x000fe40000000f00 */
[----:B------:R-:W-:Y:S02]  /*6980*/  MOV R15, 0x1f ;  /* 0x0000001f000f7802 */ /* 0x000fe40000000f00 */
[----:B0-----:R-:W-:-:S07]  /*6990*/  MOV R124, 0xffffffff ;  /* 0xffffffff007c7802 */ /* 0x001fce0000000f00 */
[----:B-----5:R-:W-:Y:S05]  /*69a0*/  WARPSYNC.COLLECTIVE R124, `(.L_x_13744) ;  /* 0x000000007c087348 */ /* 0x020fea0003c00000 */
[----:B------:R0:W1:Y:S02]  /*69b0*/  SHFL.DOWN P0, R11, R13, R6, R15 ;  /* 0x080000060d0b7389 */ /* 0x000064000000000f */
[----:B01---5:R-:W-:Y:S01]  /*69c0*/  ENDCOLLECTIVE ;  /* 0x000000000000791b */ /* 0x023fe20003800000 */
.L_x_13744:
[----:B------:R-:W-:Y:S01]  /*69d0*/  HFMA2.MMA R6, -RZ, RZ, 0, 4.76837158203125e-07 ;  /* 0x00000008ff067435 */ /* 0x000fe200000001ff */
[----:B------:R-:W-:-:S04]  /*69e0*/  MOV R7, R11 ;  /* 0x0000000b00077202 */ /* 0x000fc80000000f00 */
[----:B------:R-:W-:-:S05]  /*69f0*/  FMNMX R7, R7, R8, !PT ;  /* 0x0000000807077209 */ /* 0x000fca0007800000 */
[----:B------:R-:W-:-:S07]  /*6a00*/  IMAD.MOV.U32 R13, RZ, RZ, R7 ;  /* 0x000000ffff0d7224 */ /* 0x000fce00078e0007 */
[----:B------:R-:W-:Y:S05]  /*6a10*/  WARPSYNC.COLLECTIVE R124, `(.L_x_13745) ;  /* 0x000000007c087348 */ /* 0x000fea0003c00000 */
[----:B------:R0:W1:Y:S02]  /*6a20*/  SHFL.DOWN P0, R11, R13, R6, R15 ;  /* 0x080000060d0b7389 */ /* 0x000064000000000f */
[----:B01----:R-:W-:Y:S01]  /*6a30*/  ENDCOLLECTIVE ;  /* 0x000000000000791b */ /* 0x003fe20003800000 */
.L_x_13745:
[----:B------:R-:W-:Y:S01]  /*6a40*/  HFMA2.MMA R6, -RZ, RZ, 0, 2.384185791015625e-07 ;  /* 0x00000004ff067435 */ /* 0x000fe200000001ff */
[----:B------:R-:W-:-:S04]  /*6a50*/  MOV R2, R11 ;  /* 0x0000000b00027202 */ /* 0x000fc80000000f00 */
[----:B------:R-:W-:-:S04]  /*6a60*/  FMNMX R2, R7, R2, !PT ;  /* 0x0000000207027209 */ /* 0x000fc80007800000 */
[----:B------:R-:W-:-:S07]  /*6a70*/  MOV R13, R2 ;  /* 0x00000002000d7202 */ /* 0x000fce0000000f00 */
[----:B------:R-:W-:Y:S05]  /*6a80*/  WARPSYNC.COLLECTIVE R124, `(.L_x_13746) ;  /* 0x000000007c087348 */ /* 0x000fea0003c00000 */
[----:B------:R0:W1:Y:S02]  /*6a90*/  SHFL.DOWN P0, R11, R13, R6, R15 ;  /* 0x080000060d0b7389 */ /* 0x000064000000000f */
[----:B01----:R-:W-:Y:S01]  /*6aa0*/  ENDCOLLECTIVE ;  /* 0x000000000000791b */ /* 0x003fe20003800000 */
.L_x_13746:
[----:B------:R-:W-:Y:S01]  /*6ab0*/  HFMA2.MMA R6, -RZ, RZ, 0, 1.1920928955078125e-07 ;  /* 0x00000002ff067435 */ /* 0x000fe200000001ff */
[----:B------:R-:W-:-:S04]  /*6ac0*/  MOV R9, R11 ;  /* 0x0000000b00097202 */ /* 0x000fc80000000f00 */
[----:B------:R-:W-:-:S05]  /*6ad0*/  FMNMX R9, R2, R9, !PT ;  /* 0x0000000902097209 */ /* 0x000fca0007800000 */
[----:B------:R-:W-:-:S07]  /*6ae0*/  IMAD.MOV.U32 R13, RZ, RZ, R9 ;  /* 0x000000ffff0d7224 */ /* 0x000fce00078e0009 */
[----:B------:R-:W-:Y:S05]  /*6af0*/  WARPSYNC.COLLECTIVE R124, `(.L_x_13747) ;  /* 0x000000007c087348 */ /* 0x000fea0003c00000 */
[----:B------:R0:W1:Y:S02]  /*6b00*/  SHFL.DOWN P0, R11, R13, R6, R15 ;  /* 0x080000060d0b7389 */ /* 0x000064000000000f */
[----:B01----:R-:W-:Y:S01]  /*6b10*/  ENDCOLLECTIVE ;  /* 0x000000000000791b */ /* 0x003fe20003800000 */
.L_x_13747:
[----:B------:R-:W-:Y:S01]  /*6b20*/  HFMA2.MMA R6, -RZ, RZ, 0, 5.9604644775390625e-08 ;  /* 0x00000001ff067435 */ /* 0x000fe200000001ff */
[----:B------:R-:W-:-:S04]  /*6b30*/  MOV R4, R11 ;  /* 0x0000000b00047202 */ /* 0x000fc80000000f00 */
[----:B------:R-:W-:-:S04]  /*6b40*/  FMNMX R4, R9, R4, !PT ;  /* 0x0000000409047209 */ /* 0x000fc80007800000 */
[----:B------:R-:W-:-:S07]  /*6b50*/  MOV R13, R4 ;  /* 0x00000004000d7202 */ /* 0x000fce0000000f00 */
[----:B------:R-:W-:Y:S05]  /*6b60*/  WARPSYNC.COLLECTIVE R124, `(.L_x_13748) ;  /* 0x000000007c087348 */ /* 0x000fea0003c00000 */
[----:B------:R0:W1:Y:S02]  /*6b70*/  SHFL.DOWN P0, R11, R13, R6, R15 ;  /* 0x080000060d0b7389 */ /* 0x000064000000000f */
[----:B01----:R-:W-:Y:S01]  /*6b80*/  ENDCOLLECTIVE ;  /* 0x000000000000791b */ /* 0x003fe20003800000 */
.L_x_13748:
[----:B------:R-:W-:Y:S05]  /*6b90*/  BRA `(.L_x_13749) ;  /* 0xffffffec00847947 */ /* 0x000fea000383ffff */
.L_x_13729:
[----:B--2---:R-:W-:Y:S01]  /*6ba0*/  MOV R13, R2 ;  /* 0x00000002000d7202 */ /* 0x004fe20000000f00 */
[----:B------:R-:W-:Y:S01]  /*6bb0*/  IMAD.MOV.U32 R6, RZ, RZ, 0x2 ;  /* 0x00000002ff067424 */ /* 0x000fe200078e00ff */
[----:B------:R-:W-:Y:S02]  /*6bc0*/  MOV R15, 0x1f ;  /* 0x0000001f000f7802 */ /* 0x000fe40000000f00 */
[----:B0-----:R-:W-:-:S07]  /*6bd0*/  MOV R124, 0xffffffff ;  /* 0xffffffff007c7802 */ /* 0x001fce0000000f00 */
[----:B-1---5:R-:W-:Y:S05]  /*6be0*/  WARPSYNC.COLLECTIVE R124, `(.L_x_13750) ;  /* 0x000000007c087348 */ /* 0x022fea0003c00000 */
[----:B------:R0:W2:Y:S02]  /*6bf0*/  SHFL.DOWN P0, R11, R13, R6, R15 ;  /* 0x080000060d0b7389 */ /* 0x0000a4000000000f */
[----:B012--5:R-:W-:Y:S01]  /*6c00*/  ENDCOLLECTIVE ;  /* 0x000000000000791b */ /* 0x027fe20003800000 */
.L_x_13750:
[----:B------:R-:W-:Y:S02]  /*6c10*/  MOV R6, 0x1 ;  /* 0x0000000100067802 */ /* 0x000fe40000000f00 */
[----:B------:R-:W-:-:S04]  /*6c20*/  MOV R5, R11 ;  /* 0x0000000b00057202 */ /* 0x000fc80000000f00 */
[----:B------:R-:W-:-:S04]  /*6c30*/  FMNMX R5, R5, R2, !PT ;  /* 0x0000000205057209 */ /* 0x000fc80007800000 */
[----:B------:R-:W-:-:S07]  /*6c40*/  MOV R13, R5 ;  /* 0x00000005000d7202 */ /* 0x000fce0000000f00 */
[----:B------:R-:W-:Y:S05]  /*6c50*/  WARPSYNC.COLLECTIVE R124, `(.L_x_13751) ;  /* 0x000000007c087348 */ /* 0x000fea0003c00000 */
[----:B------:R0:W1:Y:S02]  /*6c60*/  SHFL.DOWN P0, R11, R13, R6, R15 ;  /* 0x080000060d0b7389 */ /* 0x000064000000000f */
[----:B01----:R-:W-:Y:S01]  /*6c70*/  ENDCOLLECTIVE ;  /* 0x000000000000791b */ /* 0x003fe20003800000 */
.L_x_13751:
[----:B------:R-:W-:Y:S01]  /*6c80*/  IMAD.MOV.U32 R4, RZ, RZ, R11 ;  /* 0x000000ffff047224 */ /* 0x000fe200078e000b */
[----:B------:R-:W-:Y:S06]  /*6c90*/  BRA `(.L_x_13752) ;  /* 0xffffffec00b47947 */ /* 0x000fec000383ffff */
        .weak           $__internal_225_$__cuda_sm20_rcp_rn_f32_slowpath
        .type           $__internal_225_$__cuda_sm20_rcp_rn_f32_slowpath,@function
        .size           $__internal_225_$__cuda_sm20_rcp_rn_f32_slowpath,(.L_x_14561 - $__internal_225_$__cuda_sm20_rcp_rn_f32_slowpath)
$__internal_225_$__cuda_sm20_rcp_rn_f32_slowpath:
        /* <DEDUP_REMOVED lines=15> */
.L_x_13754:
        /* <DEDUP_REMOVED lines=26> */
[----:B------:R-:W-:-:S03]  /*6f30*/  SHF.R.U32.HI R118, RZ, R119, R118 ;  /* 0x00000077ff767219 */ /* 0x000fc60000011676 */
[----:B------:R-:W-:-:S05]  /*6f40*/  IMAD.MOV R112, RZ, RZ, -R112 ;  /* 0x000000ffff707224 */ /* 0x000fca00078e0a70 */
[----:B------:R-:W-:-:S13]  /*6f50*/  ISETP.GE.AND P0, PT, R112, RZ, PT ;  /* 0x000000ff7000720c */ /* 0x000fda0003f06270 */
[----:B------:R-:W-:-:S04]  /*6f60*/  @!P0 IADD3 R118, R118, 0x1, RZ ;  /* 0x0000000176768810 */ /* 0x000fc80007ffe0ff */
[----:B------:R-:W-:-:S04]  /*6f70*/  @!P1 SHF.L.U32 R118, R118, 0x1, RZ ;  /* 0x0000000176769819 */ /* 0x000fc800000006ff */
[----:B------:R-:W-:Y:S01]  /*6f80*/  LOP3.LUT R118, R118, 0x80000000, R113, 0xf8, !PT ;  /* 0x8000000076767812 */ /* 0x000fe200078ef871 */
[----:B------:R-:W-:Y:S06]  /*6f90*/  BRA `(.L_x_13755) ;  /* 0x0000000000047947 */ /* 0x000fec0003800000 */
.L_x_13756:
[----:B------:R0:W1:Y:S02]  /*6fa0*/  MUFU.RCP R118, R113 ;  /* 0x0000007100767308 */ /* 0x0000640000001000 */
.L_x_13755:
[----:B------:R-:W-:Y:S05]  /*6fb0*/  BSYNC B1 ;  /* 0x0000000000017941 */ /* 0x000fea0003800000 */
.L_x_13753:
[----:B0-----:R-:W-:Y:S01]  /*6fc0*/  HFMA2.MMA R113, -RZ, RZ, 0, 0 ;  /* 0x00000000ff717435 */ /* 0x001fe200000001ff */
[----:B------:R-:W-:-:S05]  /*6fd0*/  MOV R112, R128 ;  /* 0x0000008000707202 */ /* 0x000fca0000000f00 */
[----:B-1----:R-:W-:Y:S05]  /*6fe0*/  RET.REL.NODEC R112 `(_ZN18transformer_engine13normalization19ln_fwd_tuned_kernelINS0_13Kernel_traitsI13__nv_bfloat16S3_13__nv_fp8_e4m3fjLj15360ELj2ELj1ELj4ELj8ENS0_18Kernel_traits_baseILj15360ES3_S3_S4_fjLj128EEEEEEEvNS0_19ForwardKernelParamsE) ;  /* 0xffffff9070047950 */ /* 0x002fea0003c3ffff */
.L_x_13757:
        /* <DEDUP_REMOVED lines=9> */
.L_x_14561:


//--------------------- .text._ZN18transformer_engine13normalization19ln_fwd_tuned_kernelINS0_13Kernel_traitsI13__nv_bfloat16S3_13__nv_fp8_e4m3fjLj12800ELj2ELj1ELj4ELj4ENS0_18Kernel_traits_baseILj12800ES3_S3_S4_fjLj128EEEEEEEvNS0_19ForwardKernelParamsE --------------------------
	.section	.text._ZN18transformer_engine13normalization19ln_fwd_tuned_kernelINS0_13Kernel_traitsI13__nv_bfloat16S3_13__nv_fp8_e4m3fjLj12800ELj2ELj1ELj4ELj4ENS0_18Kernel_traits_baseILj12800ES3_S3_S4_fjLj128EEEEEEEvNS0_19ForwardKernelParamsE,"ax",@progbits
	.align	128
        .global         _ZN18transformer_engine13normalization19ln_fwd_tuned_kernelINS0_13Kernel_traitsI13__nv_bfloat16S3_13__nv_fp8_e4m3fjLj12800ELj2ELj1ELj4ELj4ENS0_18Kernel_traits_baseILj12800ES3_S3_S4_fjLj128EEEEEEEvNS0_19ForwardKernelParamsE
        .type           _ZN18transformer_engine13normalization19ln_fwd_tuned_kernelINS0_13Kernel_traitsI13__nv_bfloat16S3_13__nv_fp8_e4m3fjLj12800ELj2ELj1ELj4ELj4ENS0_18Kernel_traits_baseILj12800ES3_S3_S4_fjLj128EEEEEEEvNS0_19ForwardKernelParamsE,@function
        .size           _ZN18transformer_engine13normalization19ln_fwd_tuned_kernelINS0_13Kernel_traitsI13__nv_bfloat16S3_13__nv_fp8_e4m3fjLj12800ELj2ELj1ELj4ELj4ENS0_18Kernel_traits_baseILj12800ES3_S3_S4_fjLj128EEEEEEEvNS0_19ForwardKernelParamsE,(.L_x_14562 - _ZN18transformer_engine13normalization19ln_fwd_tuned_kernelINS0_13Kernel_traitsI13__nv_bfloat16S3_13__nv_fp8_e4m3fjLj12800ELj2ELj1ELj4ELj4ENS0_18Kernel_traits_baseILj12800ES3_S3_S4_fjLj128EEEEEEEvNS0_19ForwardKernelParamsE)
        .other          _ZN18transformer_engine13normalization19ln_fwd_tuned_kernelINS0_13Kernel_traitsI13__nv_bfloat16S3_13__nv_fp8_e4m3fjLj12800ELj2ELj1ELj4ELj4ENS0_18Kernel_traits_baseILj12800ES3_S3_S4_fjLj128EEEEEEEvNS0_19ForwardKernelParamsE,@"STO_CUDA_ENTRY STV_DEFAULT"
_ZN18transformer_engine13normalization19ln_fwd_tuned_kernelINS0_13Kernel_traitsI13__nv_bfloat16S3_13__nv_fp8_e4m3fjLj12800ELj2ELj1ELj4ELj4ENS0_18Kernel_traits_baseILj12800ES3_S3_S4_fjLj128EEEEEEEvNS0_19ForwardKernelParamsE:
.text._ZN18transformer_engine13normalization19ln_fwd_tuned_kernelINS0_13Kernel_traitsI13__nv_bfloat16S3_13__nv_fp8_e4m3fjLj12800ELj2ELj1ELj4ELj4ENS0_18Kernel_traits_baseILj12800ES3_S3_S4_fjLj128EEEEEEEvNS0_19ForwardKernelParamsE:
        /* <DEDUP_REMOVED lines=97> */
[----:B------:R-:W2:Y:S04]  /*0610*/  LDG.E R16, desc[UR4][R16.64] ;  /* 0x0000000410107981 */ /* 0x000ea8000c1e1900 */
        /* <DEDUP_REMOVED lines=50> */
[----:B------:R-:W-:-:S02]  /*0940*/  MOV R59, 0x1 ;  /* 0x00000001003b7802 */ /* 0x000fc40000000f00 */
[----:B------:R-:W-:Y:S02]  /*0950*/  MOV R161, RZ ;  /* 0x000000ff00a17202 */ /* 0x000fe40000000f00 */
[----:B------:R-:W-:Y:S02]  /*0960*/  MOV R52, RZ ;  /* 0x000000ff00347202 */ /* 0x000fe40000000f00 */
[----:B--2---:R-:W-:Y:S02]  /*0970*/  PRMT R116, R16, 0x7632, R116 ;  /* 0x0000763210747816 */ /* 0x004fe40000000074 */
[----:B---3--:R-:W-:Y:S02]  /*0980*/  PRMT R113, R10, 0x7632, R113 ;  /* 0x000076320a717816 */ /* 0x008fe40000000071 */
[----:B----4-:R-:W-:Y:S02]  /*0990*/  PRMT R114, R12, 0x7632, R114 ;  /* 0x000076320c727816 */ /* 0x010fe40000000072 */
        /* <DEDUP_REMOVED lines=17> */
[C---:B------:R-:W-:Y:S02]  /*0ab0*/  PRMT R134, R61.reuse, 0x7632, R134 ;  /* 0x000076323d867816 */ /* 0x040fe40000000086 */
[----:B-1----:R-:W-:-:S02]  /*0ac0*/  SHF.L.U32 R84, R61, 0x10, RZ ;  /* 0x000000103d547819 */ /* 0x002fc400000006ff */
[C---:B------:R-:W-:Y:S02]  /*0ad0*/  PRMT R135, R62.reuse, 0x7632, R135 ;  /* 0x000076323e877816 */ /* 0x040fe40000000087 */
        /* <DEDUP_REMOVED lines=28> */
[----:B------:R-:W-:Y:S01]  /*0ca0*/  PRMT R62, R112, 0x7632, R62 ;  /* 0x00007632703e7816 */ /* 0x000fe2000000003e */
        /* <DEDUP_REMOVED lines=97> */
[----:B0-----:R-:W-:-:S07]  /*12c0*/  SHF.L.U32 R62, R62, 0x10, RZ ;  /* 0x000000103e3e7819 */ /* 0x001fce00000006ff */
.L_x_13771:
        /* <DEDUP_REMOVED lines=17> */
[----:B------:R-:W-:-:S04]  /*13e0*/  IMAD.WIDE.U32 R12, R13, 0x4, R2 ;  /* 0x000000040d0c7825 */ /* 0x000fc800078e0002 */
[C---:B0-----:R-:W-:Y:S01]  /*13f0*/  VIADD R5, R17.reuse, 0x500 ;  /* 0x0000050011057836 */ /* 0x041fe20000000000 */
[----:B------:R0:W3:Y:S01]  /*1400*/  LDG.E R29, desc[UR4][R12.64] ;  /* 0x000000040c1d7981 */ /* 0x0000e2000c1e1900 */
[----:B-1----:R-:W-:Y:S02]  /*1410*/  IADD3 R7, R17, 0x600, RZ ;  /* 0x0000060011077810 */ /* 0x002fe40007ffe0ff */
[----:B------:R-:W-:-:S05]  /*1420*/  IMAD.WIDE.U32 R4, R5, 0x4, R2 ;  /* 0x0000000405047825 */ /* 0x000fca00078e0002 */
        /* <DEDUP_REMOVED lines=14> */
[----:B-1----:R-:W-:-:S04]  /*1510*/  IADD3 R5, R17, 0xb00, RZ ;  /* 0x00000b0011057810 */ /* 0x002fc80007ffe0ff */
        /* <DEDUP_REMOVED lines=18> */
[----:B------:R-:W4:Y:S01]  /*1640*/  LDG.E R187, desc[UR4][R4.64] ;  /* 0x0000000404bb7981 */ /* 0x000f22000c1e1900 */
[----:B------:R-:W-:Y:S01]  /*1650*/  IMAD.WIDE.U32 R6, R7, 0x4, R2 ;  /* 0x0000000407067825 */ /* 0x000fe200078e0002 */
[----:B0-----:R-:W-:-:S04]  /*1660*/  IADD3 R9, R17, 0x1200, RZ ;  /* 0x0000120011097810 */ /* 0x001fc80007ffe0ff */
[----:B------:R0:W4:Y:S01]  /*1670*/  LDG.E R189, desc[UR4][R6.64] ;  /* 0x0000000406bd7981 */ /* 0x000122000c1e1900 */
[----:B------:R-:W-:Y:S01]  /*1680*/  IMAD.WIDE.U32 R8, R9, 0x4, R2 ;  /* 0x0000000409087825 */ /* 0x000fe200078e0002 */
[----:B------:R-:W-:-:S05]  /*1690*/  IADD3 R11, R17, 0x1300, RZ ;  /* 0x00001300110b7810 */ /* 0x000fca0007ffe0ff */
[----:B------:R-:W4:Y:S01]  /*16a0*/  LDG.E R8, desc[UR4][R8.64] ;  /* 0x0000000408087981 */ /* 0x000f22000c1e1900 */
[----:B------:R-:W-:Y:S01]  /*16b0*/  IMAD.WIDE.U32 R10, R11, 0x4, R2 ;  /* 0x000000040b0a7825 */ /* 0x000fe200078e0002 */
[----:B-1----:R-:W-:-:S05]  /*16c0*/  IADD3 R13, R17, 0x1400, RZ ;  /* 0x00001400110d7810 */ /* 0x002fca0007ffe0ff */
[----:B------:R-:W4:Y:S01]  /*16d0*/  LDG.E R10, desc[UR4][R10.64] ;  /* 0x000000040a0a7981 */ /* 0x000f22000c1e1900 */
        /* <DEDUP_REMOVED lines=16> */
[----:B------:R-:W-:Y:S02]  /*17e0*/  ISETP.NE.AND P1, PT, R57, RZ, PT ;  /* 0x000000ff3900720c */ /* 0x000fe40003f25270 */
[C---:B--2---:R-:W-:Y:S02]  /*17f0*/  PRMT R13, R0.reuse, 0x7632, R13 ;  /* 0x00007632000d7816 */ /* 0x044fe4000000000d */
[----:B------:R-:W-:Y:S02]  /*1800*/  SHF.L.U32 R11, R0, 0x10, RZ ;  /* 0x00000010000b7819 */ /* 0x000fe400000006ff */
[----:B------:R-:W-:Y:S02]  /*1810*/  SHF.L.U32 R13, R13, 0x10, RZ ;  /* 0x000000100d0d7819 */ /* 0x000fe400000006ff */
[C---:B---3--:R-:W-:Y:S01]  /*1820*/  PRMT R21, R16.reuse, 0x7632, R21 ;  /* 0x0000763210157816 */ /* 0x048fe20000000015 */
[----:B------:R-:W-:Y:S01]  /*1830*/  FADD R0, RZ, R11 ;  /* 0x0000000bff007221 */ /* 0x000fe20000000000 */
[----:B0-----:R-:W-:-:S02]  /*1840*/  SHF.L.U32 R15, R16, 0x10, RZ ;  /* 0x00000010100f7819 */ /* 0x001fc400000006ff */
        /* <DEDUP_REMOVED lines=43> */
[----:B----4-:R-:W-:-:S02]  /*1b00*/  PRMT R169, R165, 0x7632, R169 ;  /* 0x00007632a5a97816 */ /* 0x010fc400000000a9 */
        /* <DEDUP_REMOVED lines=31> */
[C---:B------:R-:W-:Y:S01]  /*1d00*/  PRMT R195, R8.reuse, 0x7632, R195 ;  /* 0x0000763208c37816 */ /* 0x040fe200000000c3 */
[----:B------:R-:W-:Y:S02]  /*1d10*/  IMAD.U32 R191, R8, 0x10000, RZ ;  /* 0x0001000008bf7824 */ /* 0x000fe400078e00ff */
        /* <DEDUP_REMOVED lines=27> */
[----:B------:R-:W-:-:S02]  /*1ed0*/  LOP3.LUT R4, R10, 0x7fffffc, RZ, 0xc0, !PT ;  /* 0x07fffffc0a047812 */ /* 0x000fc400078ec0ff */
[C---:B------:R-:W-:Y:S01]  /*1ee0*/  PRMT R219, R2.reuse, 0x7632, R219 ;  /* 0x0000763202db7816 */ /* 0x040fe200000000db */
[----:B------:R-:W-:Y:S01]  /*1ef0*/  FADD R0, R195, R0 ;  /* 0x00000000c3007221 */ /* 0x000fe20000000000 */
[----:B------:R-:W-:Y:S02]  /*1f00*/  SHF.L.U32 R217, R2, 0x10, RZ ;  /* 0x0000001002d97819 */ /* 0x000fe400000006ff */
[----:B------:R-:W-:Y:S01]  /*1f10*/  SHF.L.U32 R219, R219, 0x10, RZ ;  /* 0x00000010dbdb7819 */ /* 0x000fe200000006ff */
        /* <DEDUP_REMOVED lines=134> */
.L_x_13790:
        /* <DEDUP_REMOVED lines=34> */
[----:B012--5:R-:W-:Y:S05]  /*29a0*/  CALL.REL.NOINC `($__internal_226_$__cuda_sm20_rcp_rn_f32_slowpath) ;  /* 0x0000003800e07944 */ /* 0x027fea0003c00000 */
[----:B------:R-:W-:Y:S05]  /*29b0*/  BRA `(.L_x_13762) ;  /* 0x0000000000107947 */ /* 0x000fea0003800000 */
.L_x_13761:
[----:B------:R-:W3:Y:S02]  /*29c0*/  MUFU.RCP R0, R20 ;  /* 0x0000001400007308 */ /* 0x000ee40000001000 */
[----:B---3--:R-:W-:-:S04]  /*29d0*/  FFMA R2, R20, R0, -1 ;  /* 0xbf80000014027423 */ /* 0x008fc80000000000 */
[----:B------:R-:W-:-:S04]  /*29e0*/  FADD.FTZ R3, -R2, -RZ ;  /* 0x800000ff02037221 */ /* 0x000fc80000010100 */
[----:B------:R-:W-:-:S07]  /*29f0*/  FFMA R0, R0, R3, R0 ;  /* 0x0000000300007223 */ /* 0x000fce0000000000 */
.L_x_13762:
[----:B------:R-:W-:Y:S05]  /*2a00*/  BSYNC B0 ;  /* 0x0000000000007941 */ /* 0x000fea0003800000 */
.L_x_13760:
        /* <DEDUP_REMOVED lines=20> */
[----:B-----5:R-:W-:Y:S05]  /*2b50*/  CALL.REL.NOINC `($__internal_226_$__cuda_sm20_rcp_rn_f32_slowpath) ;  /* 0x0000003800747944 */ /* 0x020fea0003c00000 */
[----:B------:R-:W-:Y:S05]  /*2b60*/  BRA `(.L_x_13765) ;  /* 0x0000000000107947 */ /* 0x000fea0003800000 */
.L_x_13764:
[----:B------:R-:W0:Y:S02]  /*2b70*/  MUFU.RCP R0, R9 ;  /* 0x0000000900007308 */ /* 0x000e240000001000 */
[----:B0-----:R-:W-:-:S04]  /*2b80*/  FFMA R2, R9, R0, -1 ;  /* 0xbf80000009027423 */ /* 0x001fc80000000000 */
[----:B------:R-:W-:-:S04]  /*2b90*/  FADD.FTZ R3, -R2, -RZ ;  /* 0x800000ff02037221 */ /* 0x000fc80000010100 */
[----:B------:R-:W-:-:S07]  /*2ba0*/  FFMA R0, R0, R3, R0 ;  /* 0x0000000300007223 */ /* 0x000fce0000000000 */
.L_x_13765:
[----:B------:R-:W-:Y:S05]  /*2bb0*/  BSYNC B0 ;  /* 0x0000000000007941 */ /* 0x000fea0003800000 */
.L_x_13763:
        /* <DEDUP_REMOVED lines=18> */
[----:B0-----:R-:W-:-:S05]  /*2ce0*/  IMAD.SHL.U32 R12, R16, 0x2, RZ ;  /* 0x00000002100c7824 */ /* 0x001fca00078e00ff */
        /* <DEDUP_REMOVED lines=30> */
.L_x_13767:
[----:B------:R-:W2:Y:S04]  /*2ed0*/  LDG.E.STRONG.GPU R0, desc[UR4][R6.64] ;  /* 0x0000000406007981 */ /* 0x000ea8000c1ef900 */
[----:B--2---:R-:W-:Y:S01]  /*2ee0*/  CCTL.IVALL ;  /* 0x00000000ff00798f */ /* 0x004fe20002000000 */
[----:B------:R-:W-:Y:S05]  /*2ef0*/  YIELD ;  /* 0x0000000000007946 */ /* 0x000fea0003800000 */
[----:B------:R-:W-:-:S13]  /*2f00*/  ISETP.NE.AND P1, PT, R0, R221, PT ;  /* 0x000000dd0000720c */ /* 0x000fda0003f25270 */
[----:B------:R-:W-:Y:S05]  /*2f10*/  @P1 BRA `(.L_x_13767) ;  /* 0xfffffffc00ec1947 */ /* 0x000fea000383ffff */
.L_x_13766:
        /* <DEDUP_REMOVED lines=19> */
[----:B012--5:R-:W-:Y:S05]  /*3050*/  CALL.REL.NOINC `($__internal_226_$__cuda_sm20_rcp_rn_f32_slowpath) ;  /* 0x0000003400347944 */ /* 0x027fea0003c00000 */
[----:B------:R-:W-:Y:S05]  /*3060*/  BRA `(.L_x_13770) ;  /* 0x0000000000107947 */ /* 0x000fea0003800000 */
.L_x_13769:
[----:B------:R-:W3:Y:S02]  /*3070*/  MUFU.RCP R0, R223 ;  /* 0x000000df00007308 */ /* 0x000ee40000001000 */
[----:B---3--:R-:W-:-:S04]  /*3080*/  FFMA R2, R223, R0, -1 ;  /* 0xbf800000df027423 */ /* 0x008fc80000000000 */
[----:B------:R-:W-:-:S04]  /*3090*/  FADD.FTZ R3, -R2, -RZ ;  /* 0x800000ff02037221 */ /* 0x000fc80000010100 */
[----:B------:R-:W-:-:S07]  /*30a0*/  FFMA R0, R0, R3, R0 ;  /* 0x0000000300007223 */ /* 0x000fce0000000000 */
.L_x_13770:
[----:B------:R-:W-:Y:S05]  /*30b0*/  BSYNC B0 ;  /* 0x0000000000007941 */ /* 0x000fea0003800000 */
.L_x_13768:
[----:B-1----:R-:W-:Y:S01]  /*30c0*/  FADD R2, -R221, R4 ;  /* 0x00000004dd027221 */ /* 0x002fe20000000100 */
[----:B0-2---:R-:W-:Y:S01]  /*30d0*/  FADD R5, R18, R5 ;  /* 0x0000000512057221 */ /* 0x005fe20000000000 */
[----:B------:R-:W0:Y:S01]  /*30e0*/  LDC R3, c[0x0][0x268] ;  /* 0x00009a00ff037b82 */ /* 0x000e220000000800 */
[----:B------:R-:W-:Y:S01]  /*30f0*/  FMUL R6, R16, R221 ;  /* 0x000000dd10067220 */ /* 0x000fe20000400000 */
[----:B------:R-:W-:Y:S01]  /*3100*/  FMUL R2, R2, R2 ;  /* 0x0000000202027220 */ /* 0x000fe20000400000 */
[----:B------:R-:W-:Y:S01]  /*3110*/  ISETP.NE.AND P2, PT, R60, RZ, PT ;  /* 0x000000ff3c00720c */ /* 0x000fe20003f45270 */
[----:B------:R-:W-:Y:S01]  /*3120*/  FADD R12, R65, 1 ;  /* 0x3f800000410c7421 */ /* 0x000fe20000000000 */
[----:B------:R-:W-:Y:S01]  /*3130*/  ULDC.64 UR8, c[0x0][0x288] ;  /* 0x0000a20000087ab9 */ /* 0x000fe20000000a00 */
[----:B------:R-:W-:Y:S01]  /*3140*/  FMUL R2, R2, R7 ;  /* 0x0000000702027220 */ /* 0x000fe20000400000 */
[----:B------:R-:W-:Y:S01]  /*3150*/  FFMA R7, R7, R4, R6 ;  /* 0x0000000407077223 */ /* 0x000fe20000000006 */
[----:B------:R-:W-:Y:S01]  /*3160*/  FADD R6, R113, 1 ;  /* 0x3f80000071067421 */ /* 0x000fe20000000000 */
[----:B------:R-:W-:Y:S01]  /*3170*/  FADD R4, R63, 1 ;  /* 0x3f8000003f047421 */ /* 0x000fe20000000000 */
[----:B------:R-:W-:Y:S01]  /*3180*/  FMUL R2, R16, R2 ;  /* 0x0000000210027220 */ /* 0x000fe20000400000 */
[----:B------:R-:W-:Y:S01]  /*3190*/  FSEL R12, R65, R12, !P2 ;  /* 0x0000000c410c7208 */ /* 0x000fe20005000000 */
[----:B------:R-:W-:Y:S01]  /*31a0*/  FADD R14, R115, 1 ;  /* 0x3f800000730e7421 */ /* 0x000fe20000000000 */
[----:B------:R-:W-:Y:S01]  /*31b0*/  FSEL R8, R113, R6, !P2 ;  /* 0x0000000671087208 */ /* 0x000fe20005000000 */
[-C--:B------:R-:W-:Y:S01]  /*31c0*/  FFMA R2, R2, R0.reuse, R5 ;  /* 0x0000000002027223 */ /* 0x080fe20000000005 */
[----:B------:R-:W-:Y:S01]  /*31d0*/  FMUL R0, R7, R0 ;  /* 0x0000000007007220 */ /* 0x000fe20000400000 */
[----:B------:R-:W-:Y:S01]  /*31e0*/  FSEL R4, R63, R4, !P2 ;  /* 0x000000043f047208 */ /* 0x000fe20005000000 */
[----:B------:R-:W-:Y:S01]  /*31f0*/  FADD R18, R71, 1 ;  /* 0x3f80000047127421 */ /* 0x000fe20000000000 */
[----:B------:R-:W-:Y:S01]  /*3200*/  FSEL R14, R115, R14, !P2 ;  /* 0x0000000e730e7208 */ /* 0x000fe20005000000 */
[----:B------:R-:W-:Y:S01]  /*3210*/  FADD R22, R123, 1 ;  /* 0x3f8000007b167421 */ /* 0x000fe20000000000 */
[----:B------:R-:W0:Y:S01]  /*3220*/  SHFL.IDX PT, R2, R2, RZ, 0x1f ;  /* 0x00001fff02027589 */ /* 0x000e2200000e0000 */
        /* <DEDUP_REMOVED lines=23> */
[----:B0-----:R-:W-:Y:S01]  /*33a0*/  FFMA R3, R2, 7.8124998253770172596e-05, R3 ;  /* 0x38a3d70a02037823 */ /* 0x001fe20000000003 */
[----:B------:R-:W-:Y:S01]  /*33b0*/  FSEL R46, R147, R46, !P2 ;  /* 0x0000002e932e7208 */ /* 0x000fe20005000000 */
[----:B------:R-:W-:Y:S01]  /*33c0*/  FADD R50, R153, 1 ;  /* 0x3f80000099327421 */ /* 0x000fe20000000000 */
[----:B------:R-:W-:Y:S01]  /*33d0*/  FSEL R48, R101, R48, !P2 ;  /* 0x0000003065307208 */ /* 0x000fe20005000000 */
[--C-:B-1----:R-:W-:Y:S01]  /*33e0*/  FADD R2, R11, -R0.reuse ;  /* 0x800000000b027221 */ /* 0x102fe20000000000 */
[----:B------:R-:W-:Y:S01]  /*33f0*/  FSETP.GEU.AND P0, PT, |R3|, 1.175494350822287508e-38, PT ;  /* 0x008000000300780b */ /* 0x000fe20003f0e200 */
[--C-:B------:R-:W-:Y:S01]  /*3400*/  FADD R6, R13, -R0.reuse ;  /* 0x800000000d067221 */ /* 0x100fe20000000000 */
[--C-:B------:R-:W-:Y:S01]  /*3410*/  FADD R10, R15, -R0.reuse ;  /* 0x800000000f0a7221 */ /* 0x100fe20000000000 */
[--C-:B------:R-:W-:Y:S01]  /*3420*/  FADD R16, R29, -R0.reuse ;  /* 0x800000001d107221 */ /* 0x100fe20000000000 */
[--C-:B------:R-:W-:Y:S01]  /*3430*/  FADD R20, R35, -R0.reuse ;  /* 0x8000000023147221 */ /* 0x100fe20000000000 */
[--C-:B------:R-:W-:Y:S01]  /*3440*/  FADD R32, R169, -R0.reuse ;  /* 0x80000000a9207221 */ /* 0x100fe20000000000 */
[----:B------:R-:W-:Y:S01]  /*3450*/  FADD R44, R197, -R0 ;  /* 0x80000000c52c7221 */ /* 0x000fe20000000000 */
[----:B------:R-:W-:Y:S01]  /*3460*/  FSEL R50, R153, R50, !P2 ;  /* 0x0000003299327208 */ /* 0x000fe20005000000 */
[----:B------:R-:W-:Y:S01]  /*3470*/  FADD R164, R155, 1 ;  /* 0x3f8000009ba47421 */ /* 0x000fe20000000000 */
[----:B------:R-:W-:Y:S01]  /*3480*/  FADD R166, R107, 1 ;  /* 0x3f8000006ba67421 */ /* 0x000fe20000000000 */
[----:B------:R-:W-:Y:S01]  /*3490*/  FADD R168, R109, 1 ;  /* 0x3f8000006da87421 */ /* 0x000fe20000000000 */
[----:B------:R-:W-:Y:S01]  /*34a0*/  ISETP.NE.AND P1, PT, RZ, UR6, PT ;  /* 0x00000006ff007c0c */ /* 0x000fe2000bf25270 */
[----:B------:R-:W-:Y:S01]  /*34b0*/  ULDC UR7, c[0x0][0x210] ;  /* 0x0000840000077ab9 */ /* 0x000fe20000000800 */
[----:B------:R-:W-:Y:S01]  /*34c0*/  @!P0 FMUL R3, R3, 16777216 ;  /* 0x4b80000003038820 */ /* 0x000fe20000400000 */
[----:B------:R-:W-:-:S02]  /*34d0*/  FSEL R164, R155, R164, !P2 ;  /* 0x000000a49ba47208 */ /* 0x000fc40005000000 */
[----:B------:R-:W-:Y:S01]  /*34e0*/  FSEL R166, R107, R166, !P2 ;  /* 0x000000a66ba67208 */ /* 0x000fe20005000000 */
[----:B------:R-:W0:Y:S01]  /*34f0*/  MUFU.RSQ R7, R3 ;  /* 0x0000000300077308 */ /* 0x000e220000001400 */
[----:B------:R-:W-:Y:S02]  /*3500*/  FSEL R168, R109, R168, !P2 ;  /* 0x000000a86da87208 */ /* 0x000fe40005000000 */
[----:B------:R-:W-:-:S04]  /*3510*/  IADD3 R161, R161, 0x1, RZ ;  /* 0x00000001a1a17810 */ /* 0x000fc80007ffe0ff */
[----:B------:R-:W-:Y:S01]  /*3520*/  LOP3.LUT R161, R161, 0x3, RZ, 0xc0, !PT ;  /* 0x00000003a1a17812 */ /* 0x000fe200078ec0ff */
        /* <DEDUP_REMOVED lines=11> */
[----:B------:R-:W-:Y:S01]  /*35e0*/  FADD R12, R117, 1 ;  /* 0x3f800000750c7421 */ /* 0x000fe20000000000 */
[--C-:B------:R-:W-:Y:S01]  /*35f0*/  FADD R6, R17, -R0.reuse ;  /* 0x8000000011067221 */ /* 0x100fe20000000000 */
[----:B------:R-:W-:Y:S01]  /*3600*/  FADD R10, R23, -R0 ;  /* 0x80000000170a7221 */ /* 0x000fe20000000000 */
[----:B------:R-:W-:Y:S01]  /*3610*/  FSEL R8, R67, R8, !P2 ;  /* 0x0000000843087208 */ /* 0x000fe20005000000 */
[----:B------:R-:W-:Y:S01]  /*3620*/  FFMA R5, R5, R14, R116 ;  /* 0x0000000e05057223 */ /* 0x000fe20000000074 */
[----:B------:R-:W-:Y:S01]  /*3630*/  FMUL R9, R7, R6 ;  /* 0x0000000607097220 */ /* 0x000fe20000400000 */
[----:B------:R-:W-:Y:S01]  /*3640*/  FSEL R12, R117, R12, !P2 ;  /* 0x0000000c750c7208 */ /* 0x000fe20005000000 */
[----:B------:R-:W-:Y:S01]  /*3650*/  FMUL R11, R7, R10 ;  /* 0x0000000a070b7220 */ /* 0x000fe20000400000 */
[----:B------:R-:W-:Y:S01]  /*3660*/  FADD R10, R69, 1 ;  /* 0x3f800000450a7421 */ /* 0x000fe20000000000 */
[----:B------:R-:W-:Y:S01]  /*3670*/  ISETP.NE.AND.EX P0, PT, RZ, UR9, PT, P0 ;  /* 0x00000009ff007c0c */ /* 0x000fe2000bf05300 */
[----:B------:R-:W-:Y:S01]  /*3680*/  FFMA R6, R9, R8, R68 ;  /* 0x0000000809067223 */ /* 0x000fe20000000044 */
[----:B------:R-:W-:Y:S01]  /*3690*/  FFMA R8, R11, R12, R118 ;  /* 0x0000000c0b087223 */ /* 0x000fe20000000076 */
[----:B------:R-:W-:Y:S01]  /*36a0*/  FADD R14, R119, 1 ;  /* 0x3f800000770e7421 */ /* 0x000fe20000000000 */
[----:B------:R-:W-:Y:S01]  /*36b0*/  FSEL R11, R69, R10, !P2 ;  /* 0x0000000a450b7208 */ /* 0x000fe20005000000 */
[--C-:B------:R-:W-:Y:S01]  /*36c0*/  FADD R10, R19, -R0.reuse ;  /* 0x80000000130a7221 */ /* 0x100fe20000000000 */
[--C-:B------:R-:W-:Y:S01]  /*36d0*/  FADD R12, R25, -R0.reuse ;  /* 0x80000000190c7221 */ /* 0x100fe20000000000 */
[----:B------:R-:W-:Y:S01]  /*36e0*/  FMUL R15, R7, R16 ;  /* 0x00000010070f7220 */ /* 0x000fe20000400000 */
[----:B------:R-:W-:Y:S01]  /*36f0*/  FSEL R14, R119, R14, !P2 ;  /* 0x0000000e770e7208 */ /* 0x000fe20005000000 */
[C---:B------:R-:W-:Y:S01]  /*3700*/  FMUL R9, R7.reuse, R10 ;  /* 0x0000000a07097220 */ /* 0x040fe20000400000 */
[----:B------:R-:W-:Y:S01]  /*3710*/  FMUL R13, R7, R12 ;  /* 0x0000000c070d7220 */ /* 0x000fe20000400000 */
[----:B------:R-:W-:Y:S01]  /*3720*/  FADD R12, R121, 1 ;  /* 0x3f800000790c7421 */ /* 0x000fe20000000000 */
[----:B------:R-:W-:Y:S01]  /*3730*/  FADD R16, R31, -R0 ;  /* 0x800000001f107221 */ /* 0x000fe20000000000 */
[----:B------:R-:W-:Y:S01]  /*3740*/  FFMA R9, R9, R11, R70 ;  /* 0x0000000b09097223 */ /* 0x000fe20000000046 */
[----:B------:R-:W-:Y:S01]  /*3750*/  @P0 FMNMX R52, R52, |R2|, !PT ;  /* 0x4000000234340209 */ /* 0x000fe20007800000 */
[----:B------:R-:W-:Y:S01]  /*3760*/  FFMA R11, R15, R18, R72 ;  /* 0x000000120f0b7223 */ /* 0x000fe20000000048 */
[----:B------:R-:W-:Y:S01]  /*3770*/  FADD R18, R73, 1 ;  /* 0x3f80000049127421 */ /* 0x000fe20000000000 */
[----:B------:R-:W-:Y:S01]  /*3780*/  FFMA R10, R13, R14, R120 ;  /* 0x0000000e0d0a7223 */ /* 0x000fe20000000078 */
[----:B------:R-:W-:Y:S01]  /*3790*/  @P0 FMNMX R52, R52, |R3|, !PT ;  /* 0x4000000334340209 */ /* 0x000fe20007800000 */
[----:B------:R-:W-:Y:S01]  /*37a0*/  FMUL R15, R7, R16 ;  /* 0x00000010070f7220 */ /* 0x000fe20000400000 */
[----:B------:R-:W-:Y:S01]  /*37b0*/  FSEL R14, R121, R12, !P2 ;  /* 0x0000000c790e7208 */ /* 0x000fe20005000000 */
[----:B------:R-:W-:Y:S01]  /*37c0*/  FADD R12, R27, -R0 ;  /* 0x800000001b0c7221 */ /* 0x000fe20000000000 */
[----:B------:R-:W-:Y:S01]  /*37d0*/  FSEL R18, R73, R18, !P2 ;  /* 0x0000001249127208 */ /* 0x000fe20005000000 */
[C---:B------:R-:W-:Y:S01]  /*37e0*/  FMUL R17, R7.reuse, R20 ;  /* 0x0000001407117220 */ /* 0x040fe20000400000 */
[----:B------:R-:W-:Y:S01]  /*37f0*/  @P0 FMNMX R52, R52, |R4|, !PT ;  /* 0x4000000434340209 */ /* 0x000fe20007800000 */
[----:B------:R-:W-:Y:S01]  /*3800*/  FMUL R13, R7, R12 ;  /* 0x0000000c070d7220 */ /* 0x000fe20000400000 */
[----:B------:R-:W-:Y:S01]  /*3810*/  FADD R16, R75, 1 ;  /* 0x3f8000004b107421 */ /* 0x000fe20000000000 */
[----:B------:R-:W-:Y:S01]  /*3820*/  FFMA R12, R15, R18, R74 ;  /* 0x000000120f0c7223 */ /* 0x000fe2000000004a */
        /* <DEDUP_REMOVED lines=9> */
[--C-:B------:R-:W-:Y:S01]  /*38c0*/  FADD R18, R37, -R0.reuse ;  /* 0x8000000025127221 */ /* 0x100fe20000000000 */
[----:B------:R-:W-:Y:S01]  /*38d0*/  @P0 FMNMX R52, R52, |R8|, !PT ;  /* 0x4000000834340209 */ /* 0x000fe20007800000 */
[C---:B------:R-:W-:Y:S01]  /*38e0*/  FMUL R15, R7.reuse, R16 ;  /* 0x00000010070f7220 */ /* 0x040fe20000400000 */
[C---:B------:R-:W-:Y:S01]  /*38f0*/  FMUL R21, R7.reuse, R22 ;  /* 0x0000001607157220 */ /* 0x040fe20000400000 */
[----:B------:R-:W-:Y:S01]  /*3900*/  FMUL R19, R7, R18 ;  /* 0x0000001207137220 */ /* 0x000fe20000400000 */
[----:B------:R-:W-:Y:S01]  /*3910*/  FADD R18, R45, -R0 ;  /* 0x800000002d127221 */ /* 0x000fe20000000000 */
[----:B------:R-:W-:Y:S01]  /*3920*/  @P0 FMNMX R52, R52, |R9|, !PT ;  /* 0x4000000934340209 */ /* 0x000fe20007800000 */
[----:B------:R-:W-:Y:S01]  /*3930*/  FFMA R15, R15, R17, R76 ;  /* 0x000000110f0f7223 */ /* 0x000fe2000000004c */
[----:B------:R-:W-:Y:S01]  /*3940*/  FFMA R17, R19, R20, R126 ;  /* 0x0000001413117223 */ /* 0x000fe2000000007e */
[----:B------:R-:W-:Y:S01]  /*3950*/  FADD R22, R79, 1 ;  /* 0x3f8000004f167421 */ /* 0x000fe20000000000 */
[----:B------:R-:W-:Y:S01]  /*3960*/  FMUL R19, R7, R18 ;  /* 0x0000001207137220 */ /* 0x000fe20000400000 */
[----:B------:R-:W-:Y:S01]  /*3970*/  @P0 FMNMX R52, R52, |R10|, !PT ;  /* 0x4000000a34340209 */ /* 0x000fe20007800000 */
[----:B------:R-:W-:Y:S01]  /*3980*/  FADD R20, R41, -R0 ;  /* 0x8000000029147221 */ /* 0x000fe20000000000 */
[----:B------:R-:W-:Y:S01]  /*3990*/  FFMA R16, R21, R24, R78 ;  /* 0x0000001815107223 */ /* 0x000fe2000000004e */
[----:B------:R-:W-:Y:S01]  /*39a0*/  FADD R24, R47, -R0 ;  /* 0x800000002f187221 */ /* 0x000fe20000000000 */
[----:B------:R-:W-:Y:S01]  /*39b0*/  FFMA R18, R19, R26, R128 ;  /* 0x0000001a13127223 */ /* 0x000fe20000000080 */
[----:B------:R-:W-:Y:S01]  /*39c0*/  FSEL R22, R79, R22, !P2 ;  /* 0x000000164f167208 */ /* 0x000fe20005000000 */
[C---:B------:R-:W-:Y:S01]  /*39d0*/  FMUL R19, R7.reuse, R20 ;  /* 0x0000001407137220 */ /* 0x040fe20000400000 */
[----:B------:R-:W-:Y:S01]  /*39e0*/  @P0 FMNMX R52, R52, |R11|, !PT ;  /* 0x4000000b34340209 */ /* 0x000fe20007800000 */
[----:B------:R-:W-:Y:S01]  /*39f0*/  FMUL R21, R7, R24 ;  /* 0x0000001807157220 */ /* 0x000fe20000400000 */
[----:B------:R-:W-:Y:S01]  /*3a00*/  FADD R24, R81, 1 ;  /* 0x3f80000051187421 */ /* 0x000fe20000000000 */
[----:B------:R-:W-:Y:S01]  /*3a10*/  FFMA R19, R19, R22, R80 ;  /* 0x0000001613137223 */ /* 0x000fe20000000050 */
[----:B------:R-:W-:Y:S01]  /*3a20*/  @P0 FMNMX R52, R52, |R13|, !PT ;  /* 0x4000000d34340209 */ /* 0x000fe20007800000 */
[----:B------:R-:W-:Y:S01]  /*3a30*/  FADD R22, R43, -R0 ;  /* 0x800000002b167221 */ /* 0x000fe20000000000 */
[----:B------:R-:W-:Y:S01]  /*3a40*/  FADD R26, R131, 1 ;  /* 0x3f800000831a7421 */ /* 0x000fe20000000000 */
[----:B------:R-:W-:Y:S01]  /*3a50*/  FFMA R20, R21, R28, R130 ;  /* 0x0000001c15147223 */ /* 0x000fe20000000082 */
[----:B------:R-:W-:Y:S01]  /*3a60*/  @P0 FMNMX R52, R52, |R12|, !PT ;  /* 0x4000000c34340209 */ /* 0x000fe20007800000 */
[----:B------:R-:W-:Y:S01]  /*3a70*/  FMUL R21, R7, R22 ;  /* 0x0000001607157220 */ /* 0x000fe20000400000 */
[----:B------:R-:W-:Y:S01]  /*3a80*/  FSEL R24, R81, R24, !P2 ;  /* 0x0000001851187208 */ /* 0x000fe20005000000 */
[----:B------:R-:W-:Y:S01]  /*3a90*/  FADD R28, R163, -R0 ;  /* 0x80000000a31c7221 */ /* 0x000fe20000000000 */
[----:B------:R-:W-:Y:S01]  /*3aa0*/  @P0 FMNMX R52, R52, |R14|, !PT ;  /* 0x4000000e34340209 */ /* 0x000fe20007800000 */
[----:B------:R-:W-:Y:S01]  /*3ab0*/  FMUL R29, R7, R32 ;  /* 0x00000020071d7220 */ /* 0x000fe20000400000 */
[----:B------:R-:W-:Y:S01]  /*3ac0*/  FSEL R25, R131, R26, !P2 ;  /* 0x0000001a83197208 */ /* 0x000fe20005000000 */
[----:B------:R-:W-:Y:S01]  /*3ad0*/  FFMA R22, R21, R24, R82 ;  /* 0x0000001815167223 */ /* 0x000fe20000000052 */
[----:B------:R-:W-:Y:S01]  /*3ae0*/  FADD R26, R49, -R0 ;  /* 0x80000000311a7221 */ /* 0x000fe20000000000 */
[----:B------:R-:W-:Y:S01]  /*3af0*/  FMUL R27, R7, R28 ;  /* 0x0000001c071b7220 */ /* 0x000fe20000400000 */
[----:B------:R-:W-:Y:S01]  /*3b00*/  FADD R24, R133, 1 ;  /* 0x3f80000085187421 */ /* 0x000fe20000000000 */
[----:B------:R-:W-:Y:S01]  /*3b10*/  @P0 FMNMX R52, R52, |R15|, !PT ;  /* 0x4000000f34340209 */ /* 0x000fe20007800000 */
[----:B------:R-:W-:Y:S01]  /*3b20*/  FMUL R23, R7, R26 ;  /* 0x0000001a07177220 */ /* 0x000fe20000400000 */
[----:B------:R-:W-:Y:S01]  /*3b30*/  FFMA R21, R27, R30, R84 ;  /* 0x0000001e1b157223 */ /* 0x000fe20000000054 */
[----:B------:R-:W-:Y:S01]  /*3b40*/  FADD R30, R85, 1 ;  /* 0x3f800000551e7421 */ /* 0x000fe20000000000 */
[----:B------:R-:W-:Y:S01]  /*3b50*/  FSEL R26, R133, R24, !P2 ;  /* 0x00000018851a7208 */ /* 0x000fe20005000000 */
[--C-:B------:R-:W-:Y:S01]  /*3b60*/  FADD R24, R51, -R0.reuse ;  /* 0x8000000033187221 */ /* 0x100fe20000000000 */
[----:B------:R-:W-:Y:S01]  /*3b70*/  @P0 FMNMX R52, R52, |R17|, !PT ;  /* 0x4000001134340209 */ /* 0x000fe20007800000 */
        /* <DEDUP_REMOVED lines=9> */
[----:B------:R-:W-:Y:S01]  /*3c10*/  FFMA R25, R27, R30, R86 ;  /* 0x0000001e1b197223 */ /* 0x000fe20000000056 */
[----:B------:R-:W-:Y:S01]  /*3c20*/  FADD R30, R137, 1 ;  /* 0x3f800000891e7421 */ /* 0x000fe20000000000 */
        /* <DEDUP_REMOVED lines=11> */
[----:B------:R-:W-:Y:S01]  /*3ce0*/  @P0 FMNMX R52, R52, |R22|, !PT ;  /* 0x4000001634340209 */ /* 0x000fe20007800000 */
[----:B------:R-:W-:Y:S01]  /*3cf0*/  FADD R30, R179, -R0 ;  /* 0x80000000b31e7221 */ /* 0x000fe20000000000 */
[----:B------:R-:W-:Y:S01]  /*3d00*/  FADD R34, R91, 1 ;  /* 0x3f8000005b227421 */ /* 0x000fe20000000000 */
[----:B------:R-:W-:Y:S01]  /*3d10*/  FFMA R28, R31, R32, R138 ;  /* 0x000000201f1c7223 */ /* 0x000fe2000000008a */
[----:B------:R-:W-:Y:S01]  /*3d20*/  @P0 FMNMX R52, R52, |R23|, !PT ;  /* 0x4000001734340209 */ /* 0x000fe20007800000 */
[----:B------:R-:W-:Y:S01]  /*3d30*/  FMUL R31, R7, R30 ;  /* 0x0000001e071f7220 */ /* 0x000fe20000400000 */
[----:B------:R-:W-:Y:S01]  /*3d40*/  FFMA R27, R27, R29, R88 ;  /* 0x0000001d1b1b7223 */ /* 0x000fe20000000058 */
[----:B------:R-:W-:Y:S01]  /*3d50*/  FFMA R29, R33, R36, R90 ;  /* 0x00000024211d7223 */ /* 0x000fe2000000005a */
[--C-:B------:R-:W-:Y:S01]  /*3d60*/  FADD R32, R175, -R0.reuse ;  /* 0x80000000af207221 */ /* 0x100fe20000000000 */
[----:B------:R-:W-:Y:S01]  /*3d70*/  @P0 FMNMX R52, R52, |R21|, !PT ;  /* 0x4000001534340209 */ /* 0x000fe20007800000 */
[----:B------:R-:W-:Y:S01]  /*3d80*/  FADD R36, R181, -R0 ;  /* 0x80000000b5247221 */ /* 0x000fe20000000000 */
[----:B------:R-:W-:Y:S01]  /*3d90*/  FFMA R30, R31, R38, R140 ;  /* 0x000000261f1e7223 */ /* 0x000fe2000000008c */
[----:B------:R-:W-:Y:S01]  /*3da0*/  FSEL R34, R91, R34, !P2 ;  /* 0x000000225b227208 */ /* 0x000fe20005000000 */
[----:B------:R-:W-:Y:S01]  /*3db0*/  FADD R38, R143, 1 ;  /* 0x3f8000008f267421 */ /* 0x000fe20000000000 */
[C---:B------:R-:W-:Y:S01]  /*3dc0*/  FMUL R31, R7.reuse, R32 ;  /* 0x00000020071f7220 */ /* 0x040fe20000400000 */
[----:B------:R-:W-:Y:S01]  /*3dd0*/  @P0 FMNMX R52, R52, |R24|, !PT ;  /* 0x4000001834340209 */ /* 0x000fe20007800000 */
[----:B------:R-:W-:Y:S01]  /*3de0*/  FMUL R33, R7, R36 ;  /* 0x0000002407217220 */ /* 0x000fe20000400000 */
[----:B------:R-:W-:Y:S01]  /*3df0*/  FADD R36, R93, 1 ;  /* 0x3f8000005d247421 */ /* 0x000fe20000000000 */
[----:B------:R-:W-:Y:S01]  /*3e00*/  FFMA R31, R31, R34, R92 ;  /* 0x000000221f1f7223 */ /* 0x000fe2000000005c */
[----:B------:R-:W-:Y:S01]  /*3e10*/  FSEL R37, R143, R38, !P2 ;  /* 0x000000268f257208 */ /* 0x000fe20005000000 */
[----:B------:R-:W-:Y:S01]  /*3e20*/  FFMA R32, R33, R40, R142 ;  /* 0x0000002821207223 */ /* 0x000fe2000000008e */
[----:B------:R-:W-:Y:S01]  /*3e30*/  @P0 FMNMX R52, R52, |R25|, !PT ;  /* 0x4000001934340209 */ /* 0x000fe20007800000 */
[--C-:B------:R-:W-:Y:S01]  /*3e40*/  FADD R34, R177, -R0.reuse ;  /* 0x80000000b1227221 */ /* 0x100fe20000000000 */
[--C-:B------:R-:W-:Y:S01]  /*3e50*/  FADD R38, R183, -R0.reuse ;  /* 0x80000000b7267221 */ /* 0x100fe20000000000 */
        /* <DEDUP_REMOVED lines=11> */
[----:B------:R-:W-:Y:S01]  /*3f10*/  FADD R42, R97, 1 ;  /* 0x3f800000612a7421 */ /* 0x000fe20000000000 */
[----:B------:R-:W-:Y:S01]  /*3f20*/  @P0 FMNMX R52, R52, |R28|, !PT ;  /* 0x4000001c34340209 */ /* 0x000fe20007800000 */
[--C-:B------:R-:W-:Y:S01]  /*3f30*/  FADD R40, R189, -R0.reuse ;  /* 0x80000000bd287221 */ /* 0x100fe20000000000 */
[----:B------:R-:W-:Y:S01]  /*3f40*/  FSEL R38, R145, R36, !P2 ;  /* 0x0000002491267208 */ /* 0x000fe20005000000 */
        /* <DEDUP_REMOVED lines=8> */
[----:B------:R-:W-:Y:S01]  /*3fd0*/  FADD R42, R99, 1 ;  /* 0x3f800000632a7421 */ /* 0x000fe20000000000 */
[----:B------:R-:W-:Y:S01]  /*3fe0*/  FADD R40, R191, -R0 ;  /* 0x80000000bf287221 */ /* 0x000fe20000000000 */
[----:B------:R-:W-:Y:S01]  /*3ff0*/  FFMA R37, R37, R38, R146 ;  /* 0x0000002625257223 */ /* 0x000fe20000000092 */
[----:B------:R-:W-:Y:S01]  /*4000*/  @P0 FMNMX R52, R52, |R31|, !PT ;  /* 0x4000001f34340209 */ /* 0x000fe20007800000 */
[----:B------:R-:W-:Y:S01]  /*4010*/  FFMA R38, R41, R46, R148 ;  /* 0x0000002e29267223 */ /* 0x000fe20000000094 */
[----:B------:R-:W-:Y:S01]  /*4020*/  FADD R46, R149, 1 ;  /* 0x3f800000952e7421 */ /* 0x000fe20000000000 */
[----:B------:R-:W-:Y:S01]  /*4030*/  FSEL R42, R99, R42, !P2 ;  /* 0x0000002a632a7208 */ /* 0x000fe20005000000 */
[----:B------:R-:W-:Y:S01]  /*4040*/  FMUL R39, R7, R40 ;  /* 0x0000002807277220 */ /* 0x000fe20000400000 */
[----:B------:R-:W-:Y:S01]  /*4050*/  @P0 FMNMX R52, R52, |R32|, !PT ;  /* 0x4000002034340209 */ /* 0x000fe20007800000 */
[--C-:B------:R-:W-:Y:S01]  /*4060*/  FADD R44, R195, -R0.reuse ;  /* 0x80000000c32c7221 */ /* 0x100fe20000000000 */
[----:B------:R-:W-:Y:S01]  /*4070*/  FADD R40, R201, -R0 ;  /* 0x80000000c9287221 */ /* 0x000fe20000000000 */
[----:B------:R-:W-:Y:S01]  /*4080*/  FSEL R46, R149, R46, !P2 ;  /* 0x0000002e952e7208 */ /* 0x000fe20005000000 */
[----:B------:R-:W-:Y:S01]  /*4090*/  FFMA R39, R39, R42, R100 ;  /* 0x0000002a27277223 */ /* 0x000fe20000000064 */
[----:B------:R-:W-:Y:S01]  /*40a0*/  @P0 FMNMX R52, R52, |R33|, !PT ;  /* 0x4000002134340209 */ /* 0x000fe20007800000 */
[----:B------:R-:W-:Y:S01]  /*40b0*/  FMUL R41, R7, R44 ;  /* 0x0000002c07297220 */ /* 0x000fe20000400000 */
[----:B------:R-:W-:Y:S01]  /*40c0*/  FADD R42, R151, 1 ;  /* 0x3f800000972a7421 */ /* 0x000fe20000000000 */
[----:B------:R-:W-:Y:S01]  /*40d0*/  FMUL R43, R7, R40 ;  /* 0x00000028072b7220 */ /* 0x000fe20000400000 */
[----:B------:R-:W-:Y:S01]  /*40e0*/  @P0 FMNMX R52, R52, |R34|, !PT ;  /* 0x4000002234340209 */ /* 0x000fe20007800000 */
[----:B------:R-:W-:Y:S01]  /*40f0*/  FFMA R40, R41, R46, R150 ;  /* 0x0000002e29287223 */ /* 0x000fe20000000096 */
[----:B------:R-:W-:Y:S01]  /*4100*/  FADD R46, R103, 1 ;  /* 0x3f800000672e7421 */ /* 0x000fe20000000000 */
[----:B------:R-:W-:Y:S01]  /*4110*/  FSEL R44, R151, R42, !P2 ;  /* 0x0000002a972c7208 */ /* 0x000fe20005000000 */
[----:B------:R-:W-:Y:S01]  /*4120*/  FFMA R41, R43, R48, R102 ;  /* 0x000000302b297223 */ /* 0x000fe20000000066 */
[--C-:B------:R-:W-:Y:S01]  /*4130*/  FADD R42, R193, -R0.reuse ;  /* 0x80000000c12a7221 */ /* 0x100fe20000000000 */
[--C-:B------:R-:W-:Y:S01]  /*4140*/  FADD R48, R205, -R0.reuse ;  /* 0x80000000cd307221 */ /* 0x100fe20000000000 */
[----:B------:R-:W-:Y:S01]  /*4150*/  @P0 FMNMX R52, R52, |R35|, !PT ;  /* 0x4000002334340209 */ /* 0x000fe20007800000 */
[----:B-----5:R-:W-:Y:S01]  /*4160*/  @P1 FMUL R2, R2, R53 ;  /* 0x0000003502021220 */ /* 0x020fe20000400000 */
[----:B------:R-:W-:Y:S01]  /*4170*/  FSEL R47, R103, R46, !P2 ;  /* 0x0000002e672f7208 */ /* 0x000fe20005000000 */
[----:B------:R-:W-:Y:S01]  /*4180*/  FMUL R43, R7, R42 ;  /* 0x0000002a072b7220 */ /* 0x000fe20000400000 */
[----:B------:R-:W-:Y:S01]  /*4190*/  FADD R46, R199, -R0 ;  /* 0x80000000c72e7221 */ /* 0x000fe20000000000 */
[----:B------:R-:W-:Y:S01]  /*41a0*/  FMUL R49, R7, R48 ;  /* 0x0000003007317220 */ /* 0x000fe20000400000 */
[----:B------:R-:W-:Y:S01]  /*41b0*/  @P0 FMNMX R52, R52, |R37|, !PT ;  /* 0x4000002534340209 */ /* 0x000fe20007800000 */
[----:B------:R-:W-:Y:S01]  /*41c0*/  FFMA R42, R43, R44, R152 ;  /* 0x0000002c2b2a7223 */ /* 0x000fe20000000098 */
[----:B------:R-:W-:Y:S01]  /*41d0*/  FADD R48, R105, 1 ;  /* 0x3f80000069307421 */ /* 0x000fe20000000000 */
[----:B------:R-:W-:Y:S01]  /*41e0*/  FMUL R45, R7, R46 ;  /* 0x0000002e072d7220 */ /* 0x000fe20000400000 */
[----:B------:R-:W-:Y:S01]  /*41f0*/  FFMA R44, R49, R50, R154 ;  /* 0x00000032312c7223 */ /* 0x000fe2000000009a */
[----:B------:R-:W-:Y:S01]  /*4200*/  @P0 FMNMX R52, R52, |R36|, !PT ;  /* 0x4000002434340209 */ /* 0x000fe20007800000 */
[--C-:B------:R-:W-:Y:S01]  /*4210*/  FADD R46, R203, -R0.reuse ;  /* 0x80000000cb2e7221 */ /* 0x100fe20000000000 */
        /* <DEDUP_REMOVED lines=10> */
[--C-:B------:R-:W-:Y:S01]  /*42c0*/  FADD R48, R207, -R0.reuse ;  /* 0x80000000cf307221 */ /* 0x100fe20000000000 */
[----:B------:R-:W-:Y:S01]  /*42d0*/  FADD R164, R213, -R0 ;  /* 0x80000000d5a47221 */ /* 0x000fe20000000000 */
[----:B------:R-:W-:Y:S01]  /*42e0*/  @P0 FMNMX R52, R52, |R40|, !PT ;  /* 0x4000002834340209 */ /* 0x000fe20007800000 */
[----:B------:R-:W-:Y:S01]  /*42f0*/  @P1 FMUL R3, R3, R53 ;  /* 0x0000003503031220 */ /* 0x000fe20000400000 */
[C---:B------:R-:W-:Y:S01]  /*4300*/  FMUL R47, R7.reuse, R48 ;  /* 0x00000030072f7220 */ /* 0x040fe20000400000 */
[----:B------:R-:W-:Y:S01]  /*4310*/  FMUL R163, R7, R164 ;  /* 0x000000a407a37220 */ /* 0x000fe20000400000 */
[----:B------:R-:W-:Y:S01]  /*4320*/  FADD R164, R111, 1 ;  /* 0x3f8000006fa47421 */ /* 0x000fe20000000000 */
[----:B------:R-:W-:Y:S01]  /*4330*/  @P0 FMNMX R52, R52, |R41|, !PT ;  /* 0x4000002934340209 */ /* 0x000fe20007800000 */
[----:B------:R-:W-:Y:S01]  /*4340*/  FFMA R166, R47, R166, R108 ;  /* 0x000000a62fa67223 */ /* 0x000fe2000000006c */
[----:B------:R-:W-:Y:S01]  /*4350*/  FSEL R51, R157, R50, !P2 ;  /* 0x000000329d337208 */ /* 0x000fe20005000000 */
[----:B------:R-:W-:Y:S01]  /*4360*/  FADD R50, R211, -R0 ;  /* 0x80000000d3327221 */ /* 0x000fe20000000000 */
[----:B------:R-:W-:Y:S01]  /*4370*/  FADD R48, R159, 1 ;  /* 0x3f8000009f307421 */ /* 0x000fe20000000000 */
[----:B------:R-:W-:Y:S01]  /*4380*/  FFMA R47, R163, R168, R110 ;  /* 0x000000a8a32f7223 */ /* 0x000fe2000000006e */
[----:B------:R-:W-:Y:S01]  /*4390*/  FADD R168, R61, 1 ;  /* 0x3f8000003da87421 */ /* 0x000fe20000000000 */
[----:B------:R-:W-:Y:S01]  /*43a0*/  FSEL R165, R111, R164, !P2 ;  /* 0x000000a46fa57208 */ /* 0x000fe20005000000 */
[--C-:B------:R-:W-:Y:S01]  /*43b0*/  FADD R164, R217, -R0.reuse ;  /* 0x80000000d9a47221 */ /* 0x100fe20000000000 */
[----:B------:R-:W-:Y:S01]  /*43c0*/  @P0 FMNMX R52, R52, |R42|, !PT ;  /* 0x4000002a34340209 */ /* 0x000fe20007800000 */
[----:B------:R-:W-:Y:S01]  /*43d0*/  FMUL R49, R7, R50 ;  /* 0x0000003207317220 */ /* 0x000fe20000400000 */
[----:B------:R-:W-:Y:S01]  /*43e0*/  FSEL R50, R159, R48, !P2 ;  /* 0x000000309f327208 */ /* 0x000fe20005000000 */
[--C-:B------:R-:W-:Y:S01]  /*43f0*/  FADD R48, R215, -R0.reuse ;  /* 0x80000000d7307221 */ /* 0x100fe20000000000 */
[----:B------:R-:W-:Y:S01]  /*4400*/  @P0 FMNMX R52, R52, |R43|, !PT ;  /* 0x4000002b34340209 */ /* 0x000fe20007800000 */
[----:B------:R-:W-:Y:S01]  /*4410*/  FMUL R163, R7, R164 ;  /* 0x000000a407a37220 */ /* 0x000fe20000400000 */
[----:B------:R-:W-:Y:S01]  /*4420*/  FSEL R169, R61, R168, !P2 ;  /* 0x000000a83da97208 */ /* 0x000fe20005000000 */
[----:B------:R-:W-:Y:S01]  /*4430*/  FADD R168, R219, -R0 ;  /* 0x80000000dba87221 */ /* 0x000fe20000000000 */
[----:B------:R-:W-:Y:S01]  /*4440*/  FFMA R49, R49, R51, R158 ;  /* 0x0000003331317223 */ /* 0x000fe2000000009e */
[----:B------:R-:W-:Y:S01]  /*4450*/  FMUL R51, R7, R48 ;  /* 0x0000003007337220 */ /* 0x000fe20000400000 */
[----:B------:R-:W-:Y:S01]  /*4460*/  @P0 FMNMX R52, R52, |R44|, !PT ;  /* 0x4000002c34340209 */ /* 0x000fe20007800000 */
[----:B------:R-:W-:Y:S01]  /*4470*/  FFMA R48, R163, R165, R112 ;  /* 0x000000a5a3307223 */ /* 0x000fe20000000070 */
[----:B------:R-:W-:Y:S01]  /*4480*/  FMUL R167, R7, R168 ;  /* 0x000000a807a77220 */ /* 0x000fe20000400000 */
[----:B------:R-:W-:Y:S01]  /*4490*/  F2FP.SATFINITE.E4M3.F32.PACK_AB_MERGE_C R2, RZ, R2, RZ ;  /* 0x00000002ff02723e */ /* 0x000fe200048070ff */
[----:B------:R-:W-:Y:S01]  /*44a0*/  @P1 FMUL R9, R9, R53 ;  /* 0x0000003509091220 */ /* 0x000fe20000400000 */
[----:B------:R-:W-:Y:S01]  /*44b0*/  F2FP.SATFINITE.E4M3.F32.PACK_AB_MERGE_C R163, RZ, R3, RZ ;  /* 0x00000003ffa3723e */ /* 0x000fe200048070ff */
[----:B------:R-:W-:Y:S01]  /*44c0*/  @P1 FMUL R10, R10, R53 ;  /* 0x000000350a0a1220 */ /* 0x000fe20000400000 */
[----:B------:R-:W-:Y:S01]  /*44d0*/  @P0 FMNMX R52, R52, |R45|, !PT ;  /* 0x4000002d34340209 */ /* 0x000fe20007800000 */
[----:B------:R-:W-:Y:S01]  /*44e0*/  FFMA R50, R51, R50, R160 ;  /* 0x0000003233327223 */ /* 0x000fe200000000a0 */
[----:B------:R-:W-:Y:S01]  /*44f0*/  FFMA R51, R167, R169, R62 ;  /* 0x000000a9a7337223 */ /* 0x000fe2000000003e */
[----:B------:R-:W-:Y:S01]  /*4500*/  PRMT R163, R163, 0x7604, R2 ;  /* 0x00007604a3a37816 */ /* 0x000fe20000000002 */
[----:B------:R-:W-:Y:S01]  /*4510*/  @P1 FMUL R15, R15, R53 ;  /* 0x000000350f0f1220 */ /* 0x000fe20000400000 */
[----:B------:R-:W-:Y:S01]  /*4520*/  F2FP.SATFINITE.E4M3.F32.PACK_AB_MERGE_C R2, RZ, R9, RZ ;  /* 0x00000009ff02723e */ /* 0x000fe200048070ff */
[-C--:B------:R-:W-:Y:S01]  /*4530*/  @P1 FMUL R17, R17, R53.reuse ;  /* 0x0000003511111220 */ /* 0x080fe20000400000 */
[----:B------:R-:W-:Y:S01]  /*4540*/  F2FP.SATFINITE.E4M3.F32.PACK_AB_MERGE_C R169, RZ, R10, RZ ;  /* 0x0000000affa9723e */ /* 0x000fe200048070ff */
[-C--:B------:R-:W-:Y:S01]  /*4550*/  @P1 FMUL R4, R4, R53.reuse ;  /* 0x0000003504041220 */ /* 0x080fe20000400000 */
[-C--:B------:R-:W-:Y:S01]  /*4560*/  @P1 FMUL R5, R5, R53.reuse ;  /* 0x0000003505051220 */ /* 0x080fe20000400000 */
        /* <DEDUP_REMOVED lines=10> */
[----:B------:R-:W-:Y:S01]  /*4610*/  F2FP.SATFINITE.E4M3.F32.PACK_AB_MERGE_C R4, RZ, R4, RZ ;  /* 0x00000004ff04723e */ /* 0x000fe200048070ff */
[----:B------:R-:W-:Y:S01]  /*4620*/  @P1 FMUL R24, R24, R53 ;  /* 0x0000003518181220 */ /* 0x000fe20000400000 */
[----:B------:R-:W-:Y:S01]  /*4630*/  F2FP.SATFINITE.E4M3.F32.PACK_AB_MERGE_C R165, RZ, R5, RZ ;  /* 0x00000005ffa5723e */ /* 0x000fe200048070ff */
[-C--:B------:R-:W-:Y:S01]  /*4640*/  @P1 FMUL R25, R25, R53.reuse ;  /* 0x0000003519191220 */ /* 0x080fe20000400000 */
[----:B------:R-:W-:Y:S01]  /*4650*/  PRMT R175, R175, 0x7604, R2 ;  /* 0x00007604afaf7816 */ /* 0x000fe20000000002 */
[----:B------:R-:W-:Y:S01]  /*4660*/  @P1 FMUL R26, R26, R53 ;  /* 0x000000351a1a1220 */ /* 0x000fe20000400000 */
[----:B------:R-:W-:Y:S01]  /*4670*/  @P0 FMNMX R52, R52, |R49|, !PT ;  /* 0x4000003134340209 */ /* 0x000fe20007800000 */
[-C--:B------:R-:W-:Y:S01]  /*4680*/  @P1 FMUL R27, R27, R53.reuse ;  /* 0x000000351b1b1220 */ /* 0x080fe20000400000 */
[----:B------:R-:W-:Y:S01]  /*4690*/  PRMT R165, R165, 0x7604, R4 ;  /* 0x00007604a5a57816 */ /* 0x000fe20000000004 */
[----:B------:R-:W-:Y:S01]  /*46a0*/  @P1 FMUL R28, R28, R53 ;  /* 0x000000351c1c1220 */ /* 0x000fe20000400000 */
[----:B------:R-:W-:Y:S01]  /*46b0*/  F2FP.SATFINITE.E4M3.F32.PACK_AB_MERGE_C R2, RZ, R19, RZ ;  /* 0x00000013ff02723e */ /* 0x000fe200048070ff */
[-C--:B------:R-:W-:Y:S01]  /*46c0*/  @P1 FMUL R29, R29, R53.reuse ;  /* 0x000000351d1d1220 */ /* 0x080fe20000400000 */
[----:B------:R-:W-:Y:S01]  /*46d0*/  F2FP.SATFINITE.E4M3.F32.PACK_AB_MERGE_C R179, RZ, R20, RZ ;  /* 0x00000014ffb3723e */ /* 0x000fe200048070ff */
[----:B------:R-:W-:Y:S01]  /*46e0*/  @P1 FMUL R30, R30, R53 ;  /* 0x000000351e1e1220 */ /* 0x000fe20000400000 */
        /* <DEDUP_REMOVED lines=54> */
[----:B------:R-:W-:Y:S01]  /*4a50*/  PRMT R195, R195, 0x7604, R4 ;  /* 0x00007604c3c37816 */ /* 0x000fe20000000004 */
[----:B------:R-:W0:Y:S01]  /*4a60*/  @!P3 LDC.64 R2, c[0x0][0x228] ;  /* 0x00008a00ff02bb82 */ /* 0x000e220000000a00 */
[----:B------:R-:W-:Y:S01]  /*4a70*/  F2FP.SATFINITE.E4M3.F32.PACK_AB_MERGE_C R50, RZ, R50, RZ ;  /* 0x00000032ff32723e */ /* 0x000fe200048070ff */
[----:B------:R-:W-:Y:S01]  /*4a80*/  @P1 FMUL R42, R42, R53 ;  /* 0x000000352a2a1220 */ /* 0x000fe20000400000 */
[----:B------:R-:W-:Y:S01]  /*4a90*/  F2FP.SATFINITE.E4M3.F32.PACK_AB_MERGE_C R51, RZ, R51, RZ ;  /* 0x00000033ff33723e */ /* 0x000fe200048070ff */
[----:B------:R-:W-:Y:S01]  /*4aa0*/  @P1 FMUL R44, R44, R53 ;  /* 0x000000352c2c1220 */ /* 0x000fe20000400000 */
[----:B------:R-:W-:Y:S01]  /*4ab0*/  F2FP.SATFINITE.E4M3.F32.PACK_AB_MERGE_C R209, RZ, R47, RZ ;  /* 0x0000002fffd1723e */ /* 0x000fe200048070ff */
[----:B------:R-:W-:Y:S01]  /*4ac0*/  @P1 FMUL R46, R46, R53 ;  /* 0x000000352e2e1220 */ /* 0x000fe20000400000 */
[----:B------:R-:W-:Y:S01]  /*4ad0*/  F2FP.SATFINITE.E4M3.F32.PACK_AB_MERGE_C R48, RZ, R48, RZ ;  /* 0x00000030ff30723e */ /* 0x000fe200048070ff */
[----:B------:R-:W1:Y:S01]  /*4ae0*/  @!P3 LDC.64 R4, c[0x0][0x230] ;  /* 0x00008c00ff04bb82 */ /* 0x000e620000000a00 */
[----:B------:R-:W-:-:S02]  /*4af0*/  PRMT R167, R167, 0x7604, R6 ;  /* 0x00007604a7a77816 */ /* 0x000fc40000000006 */
[----:B------:R-:W-:Y:S02]  /*4b00*/  F2FP.SATFINITE.E4M3.F32.PACK_AB_MERGE_C R6, RZ, R31, RZ ;  /* 0x0000001fff06723e */ /* 0x000fe400048070ff */
[----:B------:R-:W-:Y:S02]  /*4b10*/  F2FP.SATFINITE.E4M3.F32.PACK_AB_MERGE_C R191, RZ, R32, RZ ;  /* 0x00000020ffbf723e */ /* 0x000fe400048070ff */
[----:B------:R-:W-:Y:S02]  /*4b20*/  PRMT R209, R50, 0x7604, R209 ;  /* 0x0000760432d17816 */ /* 0x000fe400000000d1 */
[----:B------:R-:W-:Y:S02]  /*4b30*/  PRMT R211, R51, 0x7604, R48 ;  /* 0x0000760433d37816 */ /* 0x000fe40000000030 */
[----:B------:R-:W2:Y:S01]  /*4b40*/  LDC.64 R50, c[0x0][0x258] ;  /* 0x00009600ff327b82 */ /* 0x000ea20000000a00 */
[----:B------:R-:W-:Y:S02]  /*4b50*/  PRMT R191, R191, 0x7604, R6 ;  /* 0x00007604bfbf7816 */ /* 0x000fe40000000006 */
[----:B------:R-:W-:Y:S01]  /*4b60*/  SHF.L.U32 R6, R56, 0x7, RZ ;  /* 0x0000000738067819 */ /* 0x000fe200000006ff */
[----:B0-----:R-:W-:Y:S01]  /*4b70*/  @!P3 IMAD.WIDE R2, R162, 0x4, R2 ;  /* 0x00000004a202b825 */ /* 0x001fe200078e0202 */
[----:B------:R-:W-:-:S02]  /*4b80*/  F2FP.SATFINITE.E4M3.F32.PACK_AB_MERGE_C R166, RZ, R166, RZ ;  /* 0x000000a6ffa6723e */ /* 0x000fc400048070ff */
[----:B------:R-:W-:Y:S02]  /*4b90*/  LOP3.LUT R6, R6, 0x80, R57, 0xe2, !PT ;  /* 0x0000008006067812 */ /* 0x000fe400078ee239 */
[----:B------:R-:W-:Y:S01]  /*4ba0*/  F2FP.SATFINITE.E4M3.F32.PACK_AB_MERGE_C R49, RZ, R49, RZ ;  /* 0x00000031ff31723e */ /* 0x000fe200048070ff */
[----:B------:R2:W-:Y:S01]  /*4bb0*/  @!P3 STG.E desc[UR4][R2.64], R0 ;  /* 0x000000000200b986 */ /* 0x0005e2000c101904 */
[----:B------:R-:W-:Y:S01]  /*4bc0*/  LOP3.LUT R9, R6, 0x60, R55, 0xf8, !PT ;  /* 0x0000006006097812 */ /* 0x000fe200078ef837 */
[C---:B-1----:R-:W-:Y:S01]  /*4bd0*/  @!P3 IMAD.WIDE R4, R162.reuse, 0x4, R4 ;  /* 0x00000004a204b825 */ /* 0x042fe200078e0204 */
[----:B------:R-:W-:Y:S02]  /*4be0*/  F2FP.SATFINITE.E4M3.F32.PACK_AB_MERGE_C R12, RZ, R12, RZ ;  /* 0x0000000cff0c723e */ /* 0x000fe400048070ff */
[----:B------:R-:W-:Y:S01]  /*4bf0*/  F2FP.SATFINITE.E4M3.F32.PACK_AB_MERGE_C R173, RZ, R14, RZ ;  /* 0x0000000effad723e */ /* 0x000fe200048070ff */
[----:B------:R-:W-:Y:S01]  /*4c00*/  IMAD R9, R162, 0x1900, R9 ;  /* 0x00001900a2097824 */ /* 0x000fe200078e0209 */
[----:B------:R0:W-:Y:S01]  /*4c10*/  @!P3 STG.E desc[UR4][R4.64], R7 ;  /* 0x000000070400b986 */ /* 0x0001e2000c101904 */
[----:B------:R-:W-:-:S02]  /*4c20*/  F2FP.SATFINITE.E4M3.F32.PACK_AB_MERGE_C R181, RZ, R23, RZ ;  /* 0x00000017ffb5723e */ /* 0x000fc400048070ff */
[----:B------:R-:W-:Y:S02]  /*4c30*/  F2FP.SATFINITE.E4M3.F32.PACK_AB_MERGE_C R199, RZ, R39, RZ ;  /* 0x00000027ffc7723e */ /* 0x000fe400048070ff */
[C---:B------:R-:W-:Y:S01]  /*4c40*/  IADD3 R11, R9.reuse, 0x100, RZ ;  /* 0x00000100090b7810 */ /* 0x040fe20007ffe0ff */
[C-C-:B--2---:R-:W-:Y:S01]  /*4c50*/  IMAD.WIDE.U32 R2, R9.reuse, 0x2, R50.reuse ;  /* 0x0000000209027825 */ /* 0x144fe200078e0032 */
[C---:B------:R-:W-:Y:S02]  /*4c60*/  IADD3 R13, R9.reuse, 0x200, RZ ;  /* 0x00000200090d7810 */ /* 0x040fe40007ffe0ff */
[C---:B------:R-:W-:Y:S02]  /*4c70*/  IADD3 R15, R9.reuse, 0x300, RZ ;  /* 0x00000300090f7810 */ /* 0x040fe40007ffe0ff */
[----:B------:R-:W-:Y:S01]  /*4c80*/  IADD3 R17, R9, 0x400, RZ ;  /* 0x0000040009117810 */ /* 0x000fe20007ffe0ff */
[--C-:B0-----:R-:W-:Y:S01]  /*4c90*/  IMAD.WIDE.U32 R4, R11, 0x2, R50.reuse ;  /* 0x000000020b047825 */ /* 0x101fe200078e0032 */
[----:B------:R-:W-:Y:S01]  /*4ca0*/  IADD3 R19, R9, 0x500, RZ ;  /* 0x0000050009137810 */ /* 0x000fe20007ffe0ff */
[----:B------:R0:W-:Y:S01]  /*4cb0*/  STG.E.U16 desc[UR4][R2.64], R163 ;  /* 0x000000a302007986 */ /* 0x0001e2000c101504 */
[----:B------:R-:W-:Y:S01]  /*4cc0*/  F2FP.SATFINITE.E4M3.F32.PACK_AB_MERGE_C R201, RZ, R41, RZ ;  /* 0x00000029ffc9723e */ /* 0x000fe200048070ff */
[----:B------:R-:W-:Y:S01]  /*4cd0*/  IMAD.WIDE.U32 R6, R13, 0x2, R50 ;  /* 0x000000020d067825 */ /* 0x000fe200078e0032 */
[----:B------:R-:W-:Y:S01]  /*4ce0*/  F2FP.SATFINITE.E4M3.F32.PACK_AB_MERGE_C R203, RZ, R43, RZ ;  /* 0x0000002bffcb723e */ /* 0x000fe200048070ff */
[----:B------:R0:W-:Y:S01]  /*4cf0*/  STG.E.U16 desc[UR4][R4.64], R165 ;  /* 0x000000a504007986 */ /* 0x0001e2000c101504 */
[----:B------:R-:W-:Y:S01]  /*4d00*/  F2FP.SATFINITE.E4M3.F32.PACK_AB_MERGE_C R205, RZ, R45, RZ ;  /* 0x0000002dffcd723e */ /* 0x000fe200048070ff */
[----:B------:R-:W-:Y:S01]  /*4d10*/  VIADD R43, R9, 0x1100 ;  /* 0x00001100092b7836 */ /* 0x000fe20000000000 */
[----:B------:R-:W-:Y:S01]  /*4d20*/  PRMT R207, R49, 0x7604, R166 ;  /* 0x0000760431cf7816 */ /* 0x000fe200000000a6 */
[----:B------:R-:W-:Y:S01]  /*4d30*/  IMAD.WIDE.U32 R10, R17, 0x2, R50 ;  /* 0x00000002110a7825 */ /* 0x000fe200078e0032 */
[----:B------:R-:W-:Y:S01]  /*4d40*/  IADD3 R21, R9, 0x600, RZ ;  /* 0x0000060009157810 */ /* 0x000fe20007ffe0ff */
[----:B------:R0:W-:Y:S01]  /*4d50*/  STG.E.U16 desc[UR4][R6.64], R167 ;  /* 0x000000a706007986 */ /* 0x0001e2000c101504 */
[----:B------:R-:W-:-:S02]  /*4d60*/  F2FP.SATFINITE.E4M3.F32.PACK_AB_MERGE_C R16, RZ, R16, RZ ;  /* 0x00000010ff10723e */ /* 0x000fc400048070ff */
[----:B------:R-:W-:Y:S02]  /*4d70*/  F2FP.SATFINITE.E4M3.F32.PACK_AB_MERGE_C R177, RZ, R18, RZ ;  /* 0x00000012ffb1723e */ /* 0x000fe400048070ff */
        /* <DEDUP_REMOVED lines=16> */
[----:B------:R-:W-:Y:S01]  /*4e80*/  IADD3 R219, R9, 0x1800, RZ ;  /* 0x0000180009db7810 */ /* 0x000fe20007ffe0ff */
[----:B------:R-:W-:Y:S01]  /*4e90*/  IMAD.WIDE.U32 R8, R15, 0x2, R50 ;  /* 0x000000020f087825 */ /* 0x000fe200078e0032 */
[----:B------:R-:W-:-:S02]  /*4ea0*/  PRMT R173, R173, 0x7604, R12 ;  /* 0x00007604adad7816 */ /* 0x000fc4000000000c */
        /* <DEDUP_REMOVED lines=58> */
[----:B------:R0:W-:Y:S04]  /*5250*/  STG.E.U16 desc[UR4][R46.64], R207 ;  /* 0x000000cf2e007986 */ /* 0x0001e8000c101504 */
[----:B------:R0:W-:Y:S04]  /*5260*/  STG.E.U16 desc[UR4][R48.64], R209 ;  /* 0x000000d130007986 */ /* 0x0001e8000c101504 */
[----:B------:R0:W-:Y:S01]  /*5270*/  STG.E.U16 desc[UR4][R50.64], R211 ;  /* 0x000000d332007986 */ /* 0x0001e2000c101504 */
[----:B------:R-:W-:Y:S05]  /*5280*/  @!P0 BRA `(.L_x_13771) ;  /* 0xffffffc000108947 */ /* 0x000fea000383ffff */
.L_x_13758:
[----:B------:R-:W-:Y:S02]  /*5290*/  ULDC.64 UR8, c[0x0][0x288] ;  /* 0x0000a20000087ab9 */ /* 0x000fe40000000a00 */
[----:B------:R-:W-:-:S04]  /*52a0*/  ISETP.NE.U32.AND P0, PT, RZ, UR8, PT ;  /* 0x00000008ff007c0c */ /* 0x000fc8000bf05070 */
[----:B------:R-:W-:-:S13]  /*52b0*/  ISETP.NE.AND.EX P0, PT, RZ, UR9, PT, P0 ;  /* 0x00000009ff007c0c */ /* 0x000fda000bf05300 */
[----:B------:R-:W-:Y:S05]  /*52c0*/  @!P0 BRA `(.L_x_13772) ;  /* 0x0000000000bc8947 */ /* 0x000fea0003800000 */
[----:B------:R-:W-:-:S03]  /*52d0*/  UMOV UR7, 0xffffffff ;  /* 0xffffffff00077882 */ /* 0x000fc60000000000 */
[----:B------:R-:W-:Y:S05]  /*52e0*/  BRA.DIV UR7, `(.L_x_13773) ;  /* 0x0000000e07c47947 */ /* 0x000fea000b800000 */
[----:B0-----:R-:W0:Y:S02]  /*52f0*/  SHFL.DOWN PT, R3, R52, 0x10, 0x1f ;  /* 0x0a001f0034037f89 */ /* 0x001e2400000e0000 */
        /* <DEDUP_REMOVED lines=8> */
.L_x_13796:
        /* <DEDUP_REMOVED lines=28> */
.L_x_13799:
[----:B-1----:R-:W-:-:S07]  /*5540*/  FMNMX R5, R3, R2, !PT ;  /* 0x0000000203057209 */ /* 0x002fce0007800000 */
.L_x_13775:
[----:B------:R-:W-:Y:S05]  /*5550*/  BSYNC B0 ;  /* 0x0000000000007941 */ /* 0x000fea0003800000 */
.L_x_13774:
[----:B------:R-:W-:Y:S01]  /*5560*/  ISETP.NE.AND P0, PT, R55, RZ, PT ;  /* 0x000000ff3700720c */ /* 0x000fe20003f05270 */
[----:B------:R-:W-:-:S12]  /*5570*/  BSSY B0, `(.L_x_13772) ;  /* 0x0000004000007945 */ /* 0x000fd80003800000 */
[----:B------:R-:W-:Y:S05]  /*5580*/  @P0 BRA `(.L_x_13777) ;  /* 0x0000000000080947 */ /* 0x000fea0003800000 */
[----:B0-----:R-:W0:Y:S02]  /*5590*/  LDC.64 R2, c[0x0][0x288] ;  /* 0x0000a200ff027b82 */ /* 0x001e240000000a00 */
[----:B0-----:R1:W-:Y:S02]  /*55a0*/  REDG.E.MAX.S32.STRONG.GPU desc[UR4][R2.64], R5 ;  /* 0x000000050200798e */ /* 0x0013e4000d10e384 */
.L_x_13777:
[----:B------:R-:W-:Y:S05]  /*55b0*/  BSYNC B0 ;  /* 0x0000000000007941 */ /* 0x000fea0003800000 */
.L_x_13772:
        /* <DEDUP_REMOVED lines=13> */
[----:B------:R-:W-:Y:S05]  /*5690*/  CALL.REL.NOINC `($__internal_226_$__cuda_sm20_rcp_rn_f32_slowpath) ;  /* 0x0000000c00a47944 */ /* 0x000fea0003c00000 */
[----:B------:R-:W-:Y:S01]  /*56a0*/  MOV R5, R0 ;  /* 0x0000000000057202 */ /* 0x000fe20000000f00 */
[----:B------:R-:W-:Y:S06]  /*56b0*/  BRA `(.L_x_13779) ;  /* 0x0000000000107947 */ /* 0x000fec0003800000 */
.L_x_13778:
[----:B------:R-:W0:Y:S02]  /*56c0*/  MUFU.RCP R0, R53 ;  /* 0x0000003500007308 */ /* 0x000e240000001000 */
[----:B01----:R-:W-:-:S04]  /*56d0*/  FFMA R2, R0, R53, -1 ;  /* 0xbf80000000027423 */ /* 0x003fc80000000035 */
[----:B------:R-:W-:-:S04]  /*56e0*/  FADD.FTZ R5, -R2, -RZ ;  /* 0x800000ff02057221 */ /* 0x000fc80000010100 */
[----:B------:R-:W-:-:S07]  /*56f0*/  FFMA R5, R0, R5, R0 ;  /* 0x0000000500057223 */ /* 0x000fce0000000000 */
.L_x_13779:
[----:B------:R-:W0:Y:S02]  /*5700*/  LDC.64 R2, c[0x0][0x280] ;  /* 0x0000a000ff027b82 */ /* 0x000e240000000a00 */
[----:B0-----:R-:W-:Y:S01]  /*5710*/  STG.E desc[UR4][R2.64], R5 ;  /* 0x0000000502007986 */ /* 0x001fe2000c101904 */
[----:B------:R-:W-:Y:S05]  /*5720*/  EXIT ;  /* 0x000000000000794d */ /* 0x000fea0003800000 */
.L_x_13759:
[----:B------:R-:W-:Y:S01]  /*5730*/  HFMA2.MMA R16, -RZ, RZ, 0, 5.9604644775390625e-08 ;  /* 0x00000001ff107435 */ /* 0x000fe200000001ff */
[----:B------:R-:W-:Y:S02]  /*5740*/  MOV R14, R0 ;  /* 0x00000000000e7202 */ /* 0x000fe40000000f00 */
[----:B------:R-:W-:Y:S02]  /*5750*/  MOV R221, 0x1f ;  /* 0x0000001f00dd7802 */ /* 0x000fe40000000f00 */
[----:B------:R-:W-:-:S07]  /*5760*/  MOV R9, 0xffffffff ;  /* 0xffffffff00097802 */ /* 0x000fce0000000f00 */
[----:B-----5:R-:W-:Y:S05]  /*5770*/  WARPSYNC.COLLECTIVE R9, `(.L_x_13780) ;  /* 0x0000000009087348 */ /* 0x020fea0003c00000 */
[----:B------:R0:W1:Y:S02]  /*5780*/  SHFL.BFLY P0, R12, R14, R16, R221 ;  /* 0x0c0000100e0c7389 */ /* 0x00006400000000dd */
[----:B01---5:R-:W-:Y:S01]  /*5790*/  ENDCOLLECTIVE ;  /* 0x000000000000791b */ /* 0x023fe20003800000 */
.L_x_13780:
[----:B------:R-:W-:Y:S01]  /*57a0*/  HFMA2.MMA R16, -RZ, RZ, 0, 1.1920928955078125e-07 ;  /* 0x00000002ff107435 */ /* 0x000fe200000001ff */
[----:B------:R-:W-:-:S05]  /*57b0*/  MOV R3, R12 ;  /* 0x0000000c00037202 */ /* 0x000fca0000000f00 */
[----:B------:R-:W-:-:S05]  /*57c0*/  FADD R3, R0, R3 ;  /* 0x0000000300037221 */ /* 0x000fca0000000000 */
[----:B------:R-:W-:-:S07]  /*57d0*/  MOV R14, R3 ;  /* 0x00000003000e7202 */ /* 0x000fce0000000f00 */
[----:B------:R-:W-:Y:S05]  /*57e0*/  WARPSYNC.COLLECTIVE R9, `(.L_x_13781) ;  /* 0x0000000009087348 */ /* 0x000fea0003c00000 */
[----:B------:R0:W1:Y:S02]  /*57f0*/  SHFL.BFLY P0, R12, R14, R16, R221 ;  /* 0x0c0000100e0c7389 */ /* 0x00006400000000dd */
[----:B01----:R-:W-:Y:S01]  /*5800*/  ENDCOLLECTIVE ;  /* 0x000000000000791b */ /* 0x003fe20003800000 */
.L_x_13781:
[----:B------:R-:W-:Y:S01]  /*5810*/  HFMA2.MMA R16, -RZ, RZ, 0, 2.384185791015625e-07 ;  /* 0x00000004ff107435 */ /* 0x000fe200000001ff */
[----:B------:R-:W-:-:S05]  /*5820*/  MOV R2, R12 ;  /* 0x0000000c00027202 */ /* 0x000fca0000000f00 */
[----:B------:R-:W-:-:S05]  /*5830*/  FADD R5, R3, R2 ;  /* 0x0000000203057221 */ /* 0x000fca0000000000 */
[----:B------:R-:W-:-:S07]  /*5840*/  MOV R14, R5 ;  /* 0x00000005000e7202 */ /* 0x000fce0000000f00 */
[----:B------:R-:W-:Y:S05]  /*5850*/  WARPSYNC.COLLECTIVE R9, `(.L_x_13782) ;  /* 0x0000000009087348 */ /* 0x000fea0003c00000 */
[----:B------:R0:W1:Y:S02]  /*5860*/  SHFL.BFLY P0, R12, R14, R16, R221 ;  /* 0x0c0000100e0c7389 */ /* 0x00006400000000dd */
[----:B01----:R-:W-:Y:S01]  /*5870*/  ENDCOLLECTIVE ;  /* 0x000000000000791b */ /* 0x003fe20003800000 */
.L_x_13782:
[----:B------:R-:W-:Y:S01]  /*5880*/  HFMA2.MMA R16, -RZ, RZ, 0, 4.76837158203125e-07 ;  /* 0x00000008ff107435 */ /* 0x000fe200000001ff */
[----:B------:R-:W-:-:S05]  /*5890*/  MOV R2, R12 ;  /* 0x0000000c00027202 */ /* 0x000fca0000000f00 */
[----:B------:R-:W-:-:S04]  /*58a0*/  FADD R6, R5, R2 ;  /* 0x0000000205067221 */ /* 0x000fc80000000000 */
[----:B------:R-:W-:-:S07]  /*58b0*/  IMAD.MOV.U32 R14, RZ, RZ, R6 ;  /* 0x000000ffff0e7224 */ /* 0x000fce00078e0006 */
[----:B------:R-:W-:Y:S05]  /*58c0*/  WARPSYNC.COLLECTIVE R9, `(.L_x_13783) ;  /* 0x0000000009087348 */ /* 0x000fea0003c00000 */
[----:B------:R0:W1:Y:S02]  /*58d0*/  SHFL.BFLY P0, R12, R14, R16, R221 ;  /* 0x0c0000100e0c7389 */ /* 0x00006400000000dd */
[----:B01----:R-:W-:Y:S01]  /*58e0*/  ENDCOLLECTIVE ;  /* 0x000000000000791b */ /* 0x003fe20003800000 */
.L_x_13783:
[----:B------:R-:W-:Y:S01]  /*58f0*/  HFMA2.MMA R16, -RZ, RZ, 0, 9.5367431640625e-07 ;  /* 0x00000010ff107435 */ /* 0x000fe200000001ff */
[----:B------:R-:W-:-:S05]  /*5900*/  MOV R7, R12 ;  /* 0x0000000c00077202 */ /* 0x000fca0000000f00 */
[----:B------:R-:W-:-:S05]  /*5910*/  FADD R7, R6, R7 ;  /* 0x0000000706077221 */ /* 0x000fca0000000000 */
[----:B------:R-:W-:-:S07]  /*5920*/  MOV R14, R7 ;  /* 0x00000007000e7202 */ /* 0x000fce0000000f00 */
[----:B------:R-:W-:Y:S05]  /*5930*/  WARPSYNC.COLLECTIVE R9, `(.L_x_13784) ;  /* 0x0000000009087348 */ /* 0x000fea0003c00000 */
[----:B------:R0:W1:Y:S02]  /*5940*/  SHFL.BFLY P0, R12, R14, R16, R221 ;  /* 0x0c0000100e0c7389 */ /* 0x00006400000000dd */
[----:B01----:R-:W-:Y:S01]  /*5950*/  ENDCOLLECTIVE ;  /* 0x000000000000791b */ /* 0x003fe20003800000 */
.L_x_13784:
        /* <DEDUP_REMOVED lines=108> */
.L_x_13785:
[----:B------:R-:W-:Y:S01]  /*6020*/  HFMA2.MMA R16, -RZ, RZ, 0, 1.1920928955078125e-07 ;  /* 0x00000002ff107435 */ /* 0x000fe200000001ff */
[----:B------:R-:W-:-:S05]  /*6030*/  MOV R3, R12 ;  /* 0x0000000c00037202 */ /* 0x000fca0000000f00 */
[----:B------:R-:W-:-:S05]  /*6040*/  FADD R3, R0, R3 ;  /* 0x0000000300037221 */ /* 0x000fca0000000000 */
[----:B------:R-:W-:-:S07]  /*6050*/  MOV R14, R3 ;  /* 0x00000003000e7202 */ /* 0x000fce0000000f00 */
[----:B------:R-:W-:Y:S05]  /*6060*/  WARPSYNC.COLLECTIVE R9, `(.L_x_13786) ;  /* 0x0000000009087348 */ /* 0x000fea0003c00000 */
[----:B------:R0:W1:Y:S02]  /*6070*/  SHFL.BFLY P0, R12, R14, R16, R221 ;  /* 0x0c0000100e0c7389 */ /* 0x00006400000000dd */
[----:B01----:R-:W-:Y:S01]  /*6080*/  ENDCOLLECTIVE ;  /* 0x000000000000791b */ /* 0x003fe20003800000 */
.L_x_13786:
[----:B------:R-:W-:Y:S01]  /*6090*/  HFMA2.MMA R16, -RZ, RZ, 0, 2.384185791015625e-07 ;  /* 0x00000004ff107435 */ /* 0x000fe200000001ff */
[----:B------:R-:W-:-:S05]  /*60a0*/  MOV R6, R12 ;  /* 0x0000000c00067202 */ /* 0x000fca0000000f00 */
[----:B------:R-:W-:-:S05]  /*60b0*/  FADD R6, R3, R6 ;  /* 0x0000000603067221 */ /* 0x000fca0000000000 */
[----:B------:R-:W-:-:S07]  /*60c0*/  MOV R14, R6 ;  /* 0x00000006000e7202 */ /* 0x000fce0000000f00 */
[----:B------:R-:W-:Y:S05]  /*60d0*/  WARPSYNC.COLLECTIVE R9, `(.L_x_13787) ;  /* 0x0000000009087348 */ /* 0x000fea0003c00000 */
[----:B------:R0:W1:Y:S02]  /*60e0*/  SHFL.BFLY P0, R12, R14, R16, R221 ;  /* 0x0c0000100e0c7389 */ /* 0x00006400000000dd */
[----:B01----:R-:W-:Y:S01]  /*60f0*/  ENDCOLLECTIVE ;  /* 0x000000000000791b */ /* 0x003fe20003800000 */
.L_x_13787:
[----:B------:R-:W-:Y:S01]  /*6100*/  HFMA2.MMA R16, -RZ, RZ, 0, 4.76837158203125e-07 ;  /* 0x00000008ff107435 */ /* 0x000fe200000001ff */
[----:B------:R-:W-:-:S05]  /*6110*/  MOV R5, R12 ;  /* 0x0000000c00057202 */ /* 0x000fca0000000f00 */
[----:B------:R-:W-:-:S05]  /*6120*/  FADD R5, R6, R5 ;  /* 0x0000000506057221 */ /* 0x000fca0000000000 */
[----:B------:R-:W-:-:S07]  /*6130*/  MOV R14, R5 ;  /* 0x00000005000e7202 */ /* 0x000fce0000000f00 */
[----:B------:R-:W-:Y:S05]  /*6140*/  WARPSYNC.COLLECTIVE R9, `(.L_x_13788) ;  /* 0x0000000009087348 */ /* 0x000fea0003c00000 */
[----:B------:R0:W1:Y:S02]  /*6150*/  SHFL.BFLY P0, R12, R14, R16, R221 ;  /* 0x0c0000100e0c7389 */ /* 0x00006400000000dd */
[----:B01----:R-:W-:Y:S01]  /*6160*/  ENDCOLLECTIVE ;  /* 0x000000000000791b */ /* 0x003fe20003800000 */
.L_x_13788:
[----:B------:R-:W-:Y:S01]  /*6170*/  HFMA2.MMA R16, -RZ, RZ, 0, 9.5367431640625e-07 ;  /* 0x00000010ff107435 */ /* 0x000fe200000001ff */
[----:B------:R-:W-:-:S05]  /*6180*/  MOV R8, R12 ;  /* 0x0000000c00087202 */ /* 0x000fca0000000f00 */
[----:B------:R-:W-:-:S05]  /*6190*/  FADD R8, R5, R8 ;  /* 0x0000000805087221 */ /* 0x000fca0000000000 */
[----:B------:R-:W-:-:S07]  /*61a0*/  MOV R14, R8 ;  /* 0x00000008000e7202 */ /* 0x000fce0000000f00 */
[----:B------:R-:W-:Y:S05]  /*61b0*/  WARPSYNC.COLLECTIVE R9, `(.L_x_13789) ;  /* 0x0000000009087348 */ /* 0x000fea0003c00000 */
[----:B------:R0:W1:Y:S02]  /*61c0*/  SHFL.BFLY P0, R12, R14, R16, R221 ;  /* 0x0c0000100e0c7389 */ /* 0x00006400000000dd */
[----:B01----:R-:W-:Y:S01]  /*61d0*/  ENDCOLLECTIVE ;  /* 0x000000000000791b */ /* 0x003fe20003800000 */
.L_x_13789:
[----:B------:R-:W-:Y:S01]  /*61e0*/  MOV R7, R12 ;  /* 0x0000000c00077202 */ /* 0x000fe20000000f00 */
[----:B------:R-:W-:Y:S06]  /*61f0*/  BRA `(.L_x_13790) ;  /* 0xffffffc400607947 */ /* 0x000fec000383ffff */
.L_x_13773:
[----:B0-----:R-:W-:Y:S01]  /*6200*/  HFMA2.MMA R4, -RZ, RZ, 0, 9.5367431640625e-07 ;  /* 0x00000010ff047435 */ /* 0x001fe200000001ff */
[----:B------:R-:W-:Y:S02]  /*6210*/  MOV R11, 0x1f ;  /* 0x0000001f000b7802 */ /* 0x000fe40000000f00 */
[----:B------:R-:W-:-:S08]  /*6220*/  MOV R9, 0xffffffff ;  /* 0xffffffff00097802 */ /* 0x000fd00000000f00 */
[----:B-----5:R-:W-:Y:S05]  /*6230*/  WARPSYNC.COLLECTIVE R9, `(.L_x_13791) ;  /* 0x0000000009087348 */ /* 0x020fea0003c00000 */
[----:B------:R0:W1:Y:S02]  /*6240*/  SHFL.DOWN P0, R7, R52, R4, R11 ;  /* 0x0800000434077389 */ /* 0x000064000000000b */
[----:B01---5:R-:W-:Y:S01]  /*6250*/  ENDCOLLECTIVE ;  /* 0x000000000000791b */ /* 0x023fe20003800000 */
.L_x_13791:
[----:B------:R-:W-:Y:S01]  /*6260*/  HFMA2.MMA R4, -RZ, RZ, 0, 4.76837158203125e-07 ;  /* 0x00000008ff047435 */ /* 0x000fe200000001ff */
[----:B------:R-:W-:-:S04]  /*6270*/  MOV R3, R7 ;  /* 0x0000000700037202 */ /* 0x000fc80000000f00 */
[----:B------:R-:W-:-:S04]  /*6280*/  FMNMX R3, R3, R52, !PT ;  /* 0x0000003403037209 */ /* 0x000fc80007800000 */
[----:B------:R-:W-:-:S07]  /*6290*/  MOV R52, R3 ;  /* 0x0000000300347202 */ /* 0x000fce0000000f00 */
[----:B------:R-:W-:Y:S05]  /*62a0*/  WARPSYNC.COLLECTIVE R9, `(.L_x_13792) ;  /* 0x0000000009087348 */ /* 0x000fea0003c00000 */
[----:B------:R0:W1:Y:S02]  /*62b0*/  SHFL.DOWN P0, R7, R52, R4, R11 ;  /* 0x0800000434077389 */ /* 0x000064000000000b */
[----:B01----:R-:W-:Y:S01]  /*62c0*/  ENDCOLLECTIVE ;  /* 0x000000000000791b */ /* 0x003fe20003800000 */
.L_x_13792:
[----:B------:R-:W-:Y:S01]  /*62d0*/  HFMA2.MMA R4, -RZ, RZ, 0, 2.384185791015625e-07 ;  /* 0x00000004ff047435 */ /* 0x000fe200000001ff */
[----:B------:R-:W-:-:S04]  /*62e0*/  MOV R0, R7 ;  /* 0x0000000700007202 */ /* 0x000fc80000000f00 */
[----:B------:R-:W-:-:S05]  /*62f0*/  FMNMX R0, R3, R0, !PT ;  /* 0x0000000003007209 */ /* 0x000fca0007800000 */
[----:B------:R-:W-:-:S07]  /*6300*/  IMAD.MOV.U32 R52, RZ, RZ, R0 ;  /* 0x000000ffff347224 */ /* 0x000fce00078e0000 */
[----:B------:R-:W-:Y:S05]  /*6310*/  WARPSYNC.COLLECTIVE R9, `(.L_x_13793) ;  /* 0x0000000009087348 */ /* 0x000fea0003c00000 */
[----:B------:R0:W1:Y:S02]  /*6320*/  SHFL.DOWN P0, R7, R52, R4, R11 ;  /* 0x0800000434077389 */ /* 0x000064000000000b */
[----:B01----:R-:W-:Y:S01]  /*6330*/  ENDCOLLECTIVE ;  /* 0x000000000000791b */ /* 0x003fe20003800000 */
.L_x_13793:
[----:B------:R-:W-:Y:S01]  /*6340*/  HFMA2.MMA R4, -RZ, RZ, 0, 1.1920928955078125e-07 ;  /* 0x00000002ff047435 */ /* 0x000fe200000001ff */
[----:B------:R-:W-:-:S04]  /*6350*/  MOV R5, R7 ;  /* 0x0000000700057202 */ /* 0x000fc80000000f00 */
[----:B------:R-:W-:-:S04]  /*6360*/  FMNMX R5, R0, R5, !PT ;  /* 0x0000000500057209 */ /* 0x000fc80007800000 */
[----:B------:R-:W-:-:S07]  /*6370*/  MOV R52, R5 ;  /* 0x0000000500347202 */ /* 0x000fce0000000f00 */
[----:B------:R-:W-:Y:S05]  /*6380*/  WARPSYNC.COLLECTIVE R9, `(.L_x_13794) ;  /* 0x0000000009087348 */ /* 0x000fea0003c00000 */
[----:B------:R0:W1:Y:S02]  /*6390*/  SHFL.DOWN P0, R7, R52, R4, R11 ;  /* 0x0800000434077389 */ /* 0x000064000000000b */
[----:B01----:R-:W-:Y:S01]  /*63a0*/  ENDCOLLECTIVE ;  /* 0x000000000000791b */ /* 0x003fe20003800000 */
.L_x_13794:
[----:B------:R-:W-:Y:S01]  /*63b0*/  HFMA2.MMA R4, -RZ, RZ, 0, 5.9604644775390625e-08 ;  /* 0x00000001ff047435 */ /* 0x000fe200000001ff */
[----:B------:R-:W-:-:S04]  /*63c0*/  MOV R2, R7 ;  /* 0x0000000700027202 */ /* 0x000fc80000000f00 */
[----:B------:R-:W-:-:S04]  /*63d0*/  FMNMX R2, R5, R2, !PT ;  /* 0x0000000205027209 */ /* 0x000fc80007800000 */
[----:B------:R-:W-:-:S07]  /*63e0*/  MOV R52, R2 ;  /* 0x0000000200347202 */ /* 0x000fce0000000f00 */
[----:B------:R-:W-:Y:S05]  /*63f0*/  WARPSYNC.COLLECTIVE R9, `(.L_x_13795) ;  /* 0x0000000009087348 */ /* 0x000fea0003c00000 */
[----:B------:R0:W1:Y:S02]  /*6400*/  SHFL.DOWN P0, R7, R52, R4, R11 ;  /* 0x0800000434077389 */ /* 0x000064000000000b */
[----:B01----:R-:W-:Y:S01]  /*6410*/  ENDCOLLECTIVE ;  /* 0x000000000000791b */ /* 0x003fe20003800000 */
.L_x_13795:
[----:B------:R-:W-:Y:S05]  /*6420*/  BRA `(.L_x_13796) ;  /* 0xffffffec00d47947 */ /* 0x000fea000383ffff */
.L_x_13776:
[----:B------:R-:W-:Y:S01]  /*6430*/  HFMA2.MMA R4, -RZ, RZ, 0, 1.1920928955078125e-07 ;  /* 0x00000002ff047435 */ /* 0x000fe200000001ff */
[----:B-1----:R-:W-:Y:S02]  /*6440*/  MOV R52, R0 ;  /* 0x0000000000347202 */ /* 0x002fe40000000f00 */
[----:B------:R-:W-:Y:S02]  /*6450*/  MOV R11, 0x1f ;  /* 0x0000001f000b7802 */ /* 0x000fe40000000f00 */
[----:B------:R-:W-:-:S07]  /*6460*/  MOV R9, 0xffffffff ;  /* 0xffffffff00097802 */ /* 0x000fce0000000f00 */
[----:B0----5:R-:W-:Y:S05]  /*6470*/  WARPSYNC.COLLECTIVE R9, `(.L_x_13797) ;  /* 0x0000000009087348 */ /* 0x021fea0003c00000 */
[----:B------:R1:W2:Y:S02]  /*6480*/  SHFL.DOWN P0, R7, R52, R4, R11 ;  /* 0x0800000434077389 */ /* 0x0002a4000000000b */
[----:B012--5:R-:W-:Y:S01]  /*6490*/  ENDCOLLECTIVE ;  /* 0x000000000000791b */ /* 0x027fe20003800000 */
.L_x_13797:
[----:B------:R-:W-:Y:S01]  /*64a0*/  HFMA2.MMA R4, -RZ, RZ, 0, 5.9604644775390625e-08 ;  /* 0x00000001ff047435 */ /* 0x000fe200000001ff */
[----:B------:R-:W-:-:S04]  /*64b0*/  MOV R3, R7 ;  /* 0x0000000700037202 */ /* 0x000fc80000000f00 */
[----:B------:R-:W-:-:S04]  /*64c0*/  FMNMX R3, R3, R0, !PT ;  /* 0x0000000003037209 */ /* 0x000fc80007800000 */
[----:B------:R-:W-:-:S07]  /*64d0*/  MOV R52, R3 ;  /* 0x0000000300347202 */ /* 0x000fce0000000f00 */
[----:B------:R-:W-:Y:S05]  /*64e0*/  WARPSYNC.COLLECTIVE R9, `(.L_x_13798) ;  /* 0x0000000009087348 */ /* 0x000fea0003c00000 */
[----:B------:R0:W1:Y:S02]  /*64f0*/  SHFL.DOWN P0, R7, R52, R4, R11 ;  /* 0x0800000434077389 */ /* 0x000064000000000b */
[----:B01----:R-:W-:Y:S01]  /*6500*/  ENDCOLLECTIVE ;  /* 0x000000000000791b */ /* 0x003fe20003800000 */
.L_x_13798:
[----:B------:R-:W-:Y:S01]  /*6510*/  MOV R2, R7 ;  /* 0x0000000700027202 */ /* 0x000fe20000000f00 */
[----:B------:R-:W-:Y:S06]  /*6520*/  BRA `(.L_x_13799) ;  /* 0xfffffff000047947 */ /* 0x000fec000383ffff */
        .weak           $__internal_226_$__cuda_sm20_rcp_rn_f32_slowpath
        .type           $__internal_226_$__cuda_sm20_rcp_rn_f32_slowpath,@function
        .size           $__internal_226_$__cuda_sm20_rcp_rn_f32_slowpath,(.L_x_14562 - $__internal_226_$__cuda_sm20_rcp_rn_f32_slowpath)
$__internal_226_$__cuda_sm20_rcp_rn_f32_slowpath:
        /* <DEDUP_REMOVED lines=15> */
.L_x_13801:
        /* <DEDUP_REMOVED lines=33> */
.L_x_13803:
[----:B------:R0:W1:Y:S02]  /*6830*/  MUFU.RCP R3, R2 ;  /* 0x0000000200037308 */ /* 0x0000640000001000 */
.L_x_13802:
[----:B------:R-:W-:Y:S05]  /*6840*/  BSYNC B1 ;  /* 0x0000000000017941 */ /* 0x000fea0003800000 */
.L_x_13800:
[----:B-1----:R-:W-:Y:S01]  /*6850*/  MOV R0, R3 ;  /* 0x0000000300007202 */ /* 0x002fe20000000f00 */
[----:B------:R-:W-:Y:S01]  /*6860*/  HFMA2.MMA R3, -RZ, RZ, 0, 0 ;  /* 0x00000000ff037435 */ /* 0x000fe200000001ff */
[----:B0-----:R-:W-:-:S05]  /*6870*/  MOV R2, R14 ;  /* 0x0000000e00027202 */ /* 0x001fca0000000f00 */
[----:B------:R-:W-:Y:S05]  /*6880*/  RET.REL.NODEC R2 `(_ZN18transformer_engine13normalization19ln_fwd_tuned_kernelINS0_13Kernel_traitsI13__nv_bfloat16S3_13__nv_fp8_e4m3fjLj12800ELj2ELj1ELj4ELj4ENS0_18Kernel_traits_baseILj12800ES3_S3_S4_fjLj128EEEEEEEvNS0_19ForwardKernelParamsE) ;  /* 0xffffff9402dc7950 */ /* 0x000fea0003c3ffff */
.L_x_13804:
        /* <DEDUP_REMOVED lines=15> */
.L_x_14562:


//--------------------- .text._ZN18transformer_engine13normalization19ln_fwd_tuned_kernelINS0_13Kernel_traitsI13__nv_bfloat16S3_13__nv_fp8_e4m3fjLj12288ELj2ELj1ELj4ELj16ENS0_18Kernel_traits_baseILj12288ES3_S3_S4_fjLj128EEEEEEEvNS0_19ForwardKernelParamsE --------------------------
	.section	.text._ZN18transformer_engine13normalization19ln_fwd_tuned_kernelINS0_13Kernel_traitsI13__nv_bfloat16S3_13__nv_fp8_e4m3fjLj12288ELj2ELj1ELj4ELj16ENS0_18Kernel_traits_baseILj12288ES3_S3_S4_fjLj128EEEEEEEvNS0_19ForwardKernelParamsE,"ax",@progbits
	.align	128
        .global         _ZN18transformer_engine13normalization19ln_fwd_tuned_kernelINS0_13Kernel_traitsI13__nv_bfloat16S3_13__nv_fp8_e4m3fjLj12288ELj2ELj1ELj4ELj16ENS0_18Kernel_traits_baseILj12288ES3_S3_S4_fjLj128EEEEEEEvNS0_19ForwardKernelParamsE
        .type           _ZN18transformer_engine13normalization19ln_fwd_tuned_kernelINS0_13Kernel_traitsI13__nv_bfloat16S3_13__nv_fp8_e4m3fjLj12288ELj2ELj1ELj4ELj16ENS0_18Kernel_traits_baseILj12288ES3_S3_S4_fjLj128EEEEEEEvNS0_19ForwardKernelParamsE,@function
        .size           _ZN18transformer_engine13normalization19ln_fwd_tuned_kernelINS0_13Kernel_traitsI13__nv_bfloat16S3_13__nv_fp8_e4m3fjLj12288ELj2ELj1ELj4ELj16ENS0_18Kernel_traits_baseILj12288ES3_S3_S4_fjLj128EEEEEEEvNS0_19ForwardKernelParamsE,(.L_x_14563 - _ZN18transformer_engine13normalization19ln_fwd_tuned_kernelINS0_13Kernel_traitsI13__nv_bfloat16S3_13__nv_fp8_e4m3fjLj12288ELj2ELj1ELj4ELj16ENS0_18Kernel_traits_baseILj12288ES3_S3_S4_fjLj128EEEEEEEvNS0_19ForwardKernelParamsE)
        .other          _ZN18transformer_engine13normalization19ln_fwd_tuned_kernelINS0_13Kernel_traitsI13__nv_bfloat16S3_13__nv_fp8_e4m3fjLj12288ELj2ELj1ELj4ELj16ENS0_18Kernel_traits_baseILj12288ES3_S3_S4_fjLj128EEEEEEEvNS0_19ForwardKernelParamsE,@"STO_CUDA_ENTRY STV_DEFAULT"
_ZN18transformer_engine13normalization19ln_fwd_tuned_kernelINS0_13Kernel_traitsI13__nv_bfloat16S3_13__nv_fp8_e4m3fjLj12288ELj2ELj1ELj4ELj16ENS0_18Kernel_traits_baseILj12288ES3_S3_S4_fjLj128EEEEEEEvNS0_19ForwardKernelParamsE:
.text._ZN18transformer_engine13normalization19ln_fwd_tuned_kernelINS0_13Kernel_traitsI13__nv_bfloat16S3_13__nv_fp8_e4m3fjLj12288ELj2ELj1ELj4ELj16ENS0_18Kernel_traits_baseILj12288ES3_S3_S4_fjLj128EEEEEEEvNS0_19ForwardKernelParamsE:
        /* <DEDUP_REMOVED lines=20> */
[----:B------:R-:W-:Y:S01]  /*0140*/  LOP3.LUT R0, R5, 0x80, R6, 0xe2, !PT ;  /* 0x0000008005007812 */ /* 0x000fe200078ee206 */
[----:B------:R-:W-:-:S03]  /*0150*/  HFMA2.MMA R5, -RZ, RZ, 0, 0 ;  /* 0x00000000ff057435 */ /* 0x000fc600000001ff */
[----:B----4-:R-:W-:-:S05]  /*0160*/  LOP3.LUT R3, R0, 0x60, R7, 0xf8, !PT ;  /* 0x0000006000037812 */ /* 0x010fca00078ef807 */
[----:B--2---:R-:W-:-:S04]  /*0170*/  IMAD.WIDE.U32 R8, R3, 0x10, R8 ;  /* 0x0000001003087825 */ /* 0x004fc800078e0008 */
[----:B---3--:R-:W-:Y:S01]  /*0180*/  IMAD.WIDE.U32 R10, R3, 0x10, R10 ;  /* 0x00000010030a7825 */ /* 0x008fe200078e000a */
[----:B-----5:R-:W-:Y:S01]  /*0190*/  @P1 R2UR UR6, R2 ;  /* 0x00000000020612ca */ /* 0x020fe200000e0000 */
[----:B------:R-:W-:-:S14]  /*01a0*/  @P0 BRA `(.L_x_13805) ;  /* 0x0000004400000947 */ /* 0x000fdc0003800000 */
        /* <DEDUP_REMOVED lines=15> */
.L_x_13818:
[----:B-1----:R-:W1:Y:S01]  /*02a0*/  LDC.64 R88, c[0x0][0x220] ;  /* 0x00008800ff587b82 */ /* 0x002e620000000a00 */
[----:B------:R-:W-:-:S06]  /*02b0*/  USHF.L.U32 UR4, UR5, 0x7, URZ ;  /* 0x0000000705047899 */ /* 0x000fcc000800063f */
[----:B------:R-:W-:-:S05]  /*02c0*/  IMAD.U32 R69, RZ, RZ, UR4 ;  /* 0x00000004ff457e24 */ /* 0x000fca000f8e00ff */
        /* <DEDUP_REMOVED lines=24> */
[C---:B--2---:R-:W-:Y:S01]  /*0450*/  PRMT R93, R68.reuse, 0x7632, R93 ;  /* 0x00007632445d7816 */ /* 0x044fe2000000005d */
[----:B------:R-:W-:Y:S01]  /*0460*/  IMAD.U32 R95, R68, 0x10000, RZ ;  /* 0x00010000445f7824 */ /* 0x000fe200078e00ff */
[----:B------:R-:W-:Y:S01]  /*0470*/  PRMT R0, R69, 0x7632, R0 ;  /* 0x0000763245007816 */ /* 0x000fe20000000000 */
[----:B------:R-:W-:Y:S01]  /*0480*/  IMAD.U32 R103, R71, 0x10000, RZ ;  /* 0x0001000047677824 */ /* 0x000fe200078e00ff */
[----:B------:R-:W-:Y:S01]  /*0490*/  SHF.L.U32 R93, R93, 0x10, RZ ;  /* 0x000000105d5d7819 */ /* 0x000fe200000006ff */
[----:B0-----:R-:W-:Y:S01]  /*04a0*/  FADD R8, RZ, R95 ;  /* 0x0000005fff087221 */ /* 0x001fe20000000000 */
[----:B------:R-:W-:-:S02]  /*04b0*/  SHF.L.U32 R97, R69, 0x10, RZ ;  /* 0x0000001045617819 */ /* 0x000fc400000006ff */
[----:B------:R-:W-:Y:S01]  /*04c0*/  SHF.L.U32 R69, R0, 0x10, RZ ;  /* 0x0000001000457819 */ /* 0x000fe200000006ff */
[----:B------:R-:W-:Y:S01]  /*04d0*/  FADD R8, R93, R8 ;  /* 0x000000085d087221 */ /* 0x000fe20000000000 */
[C---:B------:R-:W-:Y:S02]  /*04e0*/  PRMT R99, R70.reuse, 0x7632, R99 ;  /* 0x0000763246637816 */ /* 0x040fe40000000063 */
[----:B------:R-:W-:Y:S01]  /*04f0*/  SHF.L.U32 R101, R70, 0x10, RZ ;  /* 0x0000001046657819 */ /* 0x000fe200000006ff */
[----:B------:R-:W-:Y:S01]  /*0500*/  FADD R8, R97, R8 ;  /* 0x0000000861087221 */ /* 0x000fe20000000000 */
[----:B------:R-:W-:Y:S01]  /*0510*/  SHF.L.U32 R99, R99, 0x10, RZ ;  /* 0x0000001063637819 */ /* 0x000fe200000006ff */
[----:B---3--:R-:W-:Y:S01]  /*0520*/  IMAD.U32 R113, R74, 0x10000, RZ ;  /* 0x000100004a717824 */ /* 0x008fe200078e00ff */
        /* <DEDUP_REMOVED lines=8> */
[----:B------:R-:W-:Y:S01]  /*05b0*/  PRMT R0, R73, 0x7632, R0 ;  /* 0x0000763249007816 */ /* 0x000fe20000000000 */
[----:B----4-:R-:W-:Y:S01]  /*05c0*/  IMAD.U32 R121, R77, 0x10000, RZ ;  /* 0x000100004d797824 */ /* 0x010fe200078e00ff */
        /* <DEDUP_REMOVED lines=8> */
[----:B------:R-:W-:Y:S01]  /*0650*/  SHF.L.U32 R115, R75, 0x10, RZ ;  /* 0x000000104b737819 */ /* 0x000fe200000006ff */
[----:B------:R-:W-:Y:S01]  /*0660*/  IMAD.U32 R12, R80, 0x10000, RZ ;  /* 0x00010000500c7824 */ /* 0x000fe200078e00ff */
        /* <DEDUP_REMOVED lines=9> */
[----:B------:R-:W-:Y:S01]  /*0700*/  PRMT R123, R78, 0x7632, R123 ;  /* 0x000076324e7b7816 */ /* 0x000fe2000000007b */
[----:B------:R-:W-:Y:S01]  /*0710*/  IMAD.U32 R94, R86, 0x10000, RZ ;  /* 0x00010000565e7824 */ /* 0x000fe200078e00ff */
        /* <DEDUP_REMOVED lines=73> */
[----:B------:R-:W-:-:S03]  /*0bb0*/  LOP3.LUT R81, R104, 0x7fffffc, RZ, 0xc0, !PT ;  /* 0x07fffffc68517812 */ /* 0x000fc600078ec0ff */
[----:B------:R-:W-:Y:S02]  /*0bc0*/  FADD R83, R91, R0 ;  /* 0x000000005b537221 */ /* 0x000fe40000000000 */
[----:B------:R-:W-:Y:S02]  /*0bd0*/  @!P0 VIADD R81, R81, 0x4 ;  /* 0x0000000451518836 */ /* 0x000fe40000000000 */
        /* <DEDUP_REMOVED lines=118> */
.L_x_13837:
        /* <DEDUP_REMOVED lines=8> */
[----:B------:R-:W1:Y:S02]  /*13c0*/  @!P0 S2R R112, SR_CgaCtaId ;  /* 0x0000000000708919 */ /* 0x000e640000008800 */
[----:B------:R-:W-:-:S02]  /*13d0*/  @!P0 MOV R122, 0x44c00000 ;  /* 0x44c00000007a8802 */ /* 0x000fc40000000f00 */
[----:B--2---:R-:W-:Y:S02]  /*13e0*/  @!P1 LEA R85, R85, R0, 0x18 ;  /* 0x0000000055559211 */ /* 0x004fe400078ec0ff */
[----:B------:R-:W-:-:S04]  /*13f0*/  LOP3.LUT R0, R104, 0x3, RZ, 0xc0, !PT ;  /* 0x0000000368007812 */ /* 0x000fc800078ec0ff */
[----:B------:R-:W-:Y:S02]  /*1400*/  @!P1 IADD3 R80, R81, R0, RZ ;  /* 0x0000000051509210 */ /* 0x000fe40007ffe0ff */
[----:B------:R-:W-:Y:S02]  /*1410*/  LOP3.LUT P3, RZ, R0, 0x1f, R7, 0xf8, !PT ;  /* 0x0000001f00ff7812 */ /* 0x000fe4000786f807 */
[----:B------:R-:W-:Y:S02]  /*1420*/  @!P1 LEA R85, R80, R85, 0x3 ;  /* 0x0000005550559211 */ /* 0x000fe400078e18ff */
[----:B------:R-:W-:-:S03]  /*1430*/  @!P0 MOV R80, 0x400 ;  /* 0x0000040000508802 */ /* 0x000fc60000000f00 */
[----:B------:R-:W-:Y:S01]  /*1440*/  @!P1 STS.64 [R85], R82 ;  /* 0x0000005255009388 */ /* 0x000fe20000000a00 */
[----:B------:R-:W-:Y:S02]  /*1450*/  @!P0 IADD3 R84, R80, 0x10, RZ ;  /* 0x0000001050548810 */ /* 0x000fe40007ffe0ff */
[----:B------:R-:W-:Y:S02]  /*1460*/  @!P0 IADD3 R80, R6, R81, RZ ;  /* 0x0000005106508210 */ /* 0x000fe40007ffe0ff */
[----:B-1----:R-:W-:Y:S02]  /*1470*/  @!P0 LEA R84, R112, R84, 0x18 ;  /* 0x0000005470548211 */ /* 0x002fe400078ec0ff */
[----:B------:R-:W1:Y:S03]  /*1480*/  SHFL.DOWN PT, R112, R122, 0x2, 0x1f ;  /* 0x08401f007a707f89 */ /* 0x000e6600000e0000 */
[----:B------:R-:W-:Y:S01]  /*1490*/  @!P0 IMAD R84, R80, 0x8, R84 ;  /* 0x0000000850548824 */ /* 0x000fe200078e0254 */
        /* <DEDUP_REMOVED lines=12> */
[----:B0123-5:R-:W-:Y:S05]  /*1560*/  CALL.REL.NOINC `($__internal_227_$__cuda_sm20_rcp_rn_f32_slowpath) ;  /* 0x0000004000ac7944 */ /* 0x02ffea0003c00000 */
[----:B------:R-:W-:Y:S05]  /*1570*/  BRA `(.L_x_13809) ;  /* 0x0000000000107947 */ /* 0x000fea0003800000 */
.L_x_13808:
[----:B------:R-:W4:Y:S02]  /*1580*/  MUFU.RCP R83, R114 ;  /* 0x0000007200537308 */ /* 0x000f240000001000 */
[----:B----4-:R-:W-:-:S04]  /*1590*/  FFMA R0, R114, R83, -1 ;  /* 0xbf80000072007423 */ /* 0x010fc80000000053 */
[----:B------:R-:W-:-:S04]  /*15a0*/  FADD.FTZ R0, -R0, -RZ ;  /* 0x800000ff00007221 */ /* 0x000fc80000010100 */
[----:B------:R-:W-:-:S07]  /*15b0*/  FFMA R110, R83, R0, R83 ;  /* 0x00000000536e7223 */ /* 0x000fce0000000053 */
.L_x_13809:
[----:B------:R-:W-:Y:S05]  /*15c0*/  BSYNC B0 ;  /* 0x0000000000007941 */ /* 0x000fea0003800000 */
.L_x_13807:
        /* <DEDUP_REMOVED lines=20> */
[----:B0----5:R-:W-:Y:S05]  /*1710*/  CALL.REL.NOINC `($__internal_227_$__cuda_sm20_rcp_rn_f32_slowpath) ;  /* 0x0000004000407944 */ /* 0x021fea0003c00000 */
[----:B------:R-:W-:Y:S05]  /*1720*/  BRA `(.L_x_13812) ;  /* 0x0000000000107947 */ /* 0x000fea0003800000 */
.L_x_13811:
[----:B------:R-:W1:Y:S02]  /*1730*/  MUFU.RCP R110, R85 ;  /* 0x00000055006e7308 */ /* 0x000e640000001000 */
[----:B-1----:R-:W-:-:S04]  /*1740*/  FFMA R0, R85, R110, -1 ;  /* 0xbf80000055007423 */ /* 0x002fc8000000006e */
[----:B------:R-:W-:-:S04]  /*1750*/  FADD.FTZ R83, -R0, -RZ ;  /* 0x800000ff00537221 */ /* 0x000fc80000010100 */
[----:B------:R-:W-:-:S07]  /*1760*/  FFMA R110, R110, R83, R110 ;  /* 0x000000536e6e7223 */ /* 0x000fce000000006e */
.L_x_13812:
[----:B------:R-:W-:Y:S05]  /*1770*/  BSYNC B0 ;  /* 0x0000000000007941 */ /* 0x000fea0003800000 */
.L_x_13810:
        /* <DEDUP_REMOVED lines=33> */
[----:B0-----:R-:W-:Y:S01]  /*1990*/  IMAD.MOV.U32 R81, RZ, RZ, RZ ;  /* 0x000000ffff517224 */ /* 0x001fe200078e00ff */
[----:B------:R-:W-:Y:S11]  /*19a0*/  @P2 BRA `(.L_x_13813) ;  /* 0x00000000004c2947 */ /* 0x000ff60003800000 */
[----:B------:R-:W-:Y:S01]  /*19b0*/  SEL R0, R0, RZ, P1 ;  /* 0x000000ff00007207 */ /* 0x000fe20000800000 */
[----:B------:R-:W-:-:S03]  /*19c0*/  ULDC.64 UR12, c[0x0][0x248] ;  /* 0x00009200000c7ab9 */ /* 0x000fc60000000a00 */
[----:B------:R-:W-:-:S04]  /*19d0*/  IADD3 R80, P1, R0, UR7, RZ ;  /* 0x0000000700507c10 */ /* 0x000fc8000ff3e0ff */
[----:B------:R-:W-:Y:S01]  /*19e0*/  LEA.HI.X.SX32 R83, R0, RZ, 0x1, P1 ;  /* 0x000000ff00537211 */ /* 0x000fe200008f0eff */
[----:B------:R-:W-:Y:S01]  /*19f0*/  HFMA2.MMA R0, -RZ, RZ, 0, 5.9604644775390625e-08 ;  /* 0x00000001ff007435 */ /* 0x000fe200000001ff */
        /* <DEDUP_REMOVED lines=9> */
.L_x_13814:
[----:B0-----:R-:W2:Y:S04]  /*1a90*/  LDG.E.STRONG.GPU R0, desc[UR8][R82.64] ;  /* 0x0000000852007981 */ /* 0x001ea8000c1ef900 */
[----:B--2---:R-:W-:Y:S01]  /*1aa0*/  CCTL.IVALL ;  /* 0x00000000ff00798f */ /* 0x004fe20002000000 */
[----:B------:R-:W-:Y:S05]  /*1ab0*/  YIELD ;  /* 0x0000000000007946 */ /* 0x000fea0003800000 */
[----:B------:R-:W-:-:S13]  /*1ac0*/  ISETP.NE.AND P1, PT, R0, R80, PT ;  /* 0x000000500000720c */ /* 0x000fda0003f25270 */
[----:B------:R-:W-:Y:S05]  /*1ad0*/  @P1 BRA `(.L_x_13814) ;  /* 0xfffffffc00ec1947 */ /* 0x000fea000383ffff */
.L_x_13813:
[----:B------:R-:W-:Y:S05]  /*1ae0*/  WARPSYNC.ALL ;  /* 0x0000000000007948 */ /* 0x000fea0003800000 */
[----:B------:R-:W-:Y:S01]  /*1af0*/  BAR.SYNC.DEFER_BLOCKING 0x0 ;  /* 0x0000000000007b1d */ /* 0x000fe20000010000 */
[----:B------:R-:W-:-:S06]  /*1b00*/  MOV R80, RZ ;  /* 0x000000ff00507202 */ /* 0x000fcc0000000f00 */
[----:B------:R-:W2:Y:S01]  /*1b10*/  @!P0 LDG.E.64 R80, desc[UR8][R84.64] ;  /* 0x0000000854508981 */ /* 0x000ea2000c1e1b00 */
[----:B------:R-:W-:Y:S01]  /*1b20*/  HFMA2.MMA R114, -RZ, RZ, 0, 0 ;  /* 0x00000000ff727435 */ /* 0x000fe200000001ff */
[----:B------:R-:W-:Y:S01]  /*1b30*/  MOV R83, UR10 ;  /* 0x0000000a00537c02 */ /* 0x000fe20008000f00 */
[----:B------:R-:W-:Y:S03]  /*1b40*/  BSSY B0, `(.L_x_13815) ;  /* 0x0000014000007945 */ /* 0x000fe60003800000 */
[----:B------:R-:W-:Y:S02]  /*1b50*/  LOP3.LUT R83, R6, 0x1, R83, 0xf8, !PT ;  /* 0x0000000106537812 */ /* 0x000fe400078ef853 */
[----:B------:R-:W-:Y:S02]  /*1b60*/  @!P0 MOV R114, 0x45c00000 ;  /* 0x45c0000000728802 */ /* 0x000fe40000000f00 */
[----:B------:R-:W-:-:S03]  /*1b70*/  LOP3.LUT P3, RZ, R83, 0x3, R104, 0xf8, !PT ;  /* 0x0000000353ff7812 */ /* 0x000fc6000786f868 */
[----:B------:R-:W0:Y:S02]  /*1b80*/  SHFL.DOWN PT, R112, R114, 0x1, 0x1f ;  /* 0x08201f0072707f89 */ /* 0x000e2400000e0000 */
        /* <DEDUP_REMOVED lines=9> */
[----:B012--5:R-:W-:Y:S05]  /*1c20*/  CALL.REL.NOINC `($__internal_227_$__cuda_sm20_rcp_rn_f32_slowpath) ;  /* 0x0000003800fc7944 */ /* 0x027fea0003c00000 */
[----:B------:R-:W-:Y:S05]  /*1c30*/  BRA `(.L_x_13817) ;  /* 0x0000000000107947 */ /* 0x000fea0003800000 */
.L_x_13816:
[----:B------:R-:W3:Y:S02]  /*1c40*/  MUFU.RCP R110, R82 ;  /* 0x00000052006e7308 */ /* 0x000ee40000001000 */
[----:B---3--:R-:W-:-:S04]  /*1c50*/  FFMA R0, R82, R110, -1 ;  /* 0xbf80000052007423 */ /* 0x008fc8000000006e */
[----:B------:R-:W-:-:S04]  /*1c60*/  FADD.FTZ R83, -R0, -RZ ;  /* 0x800000ff00537221 */ /* 0x000fc80000010100 */
[----:B------:R-:W-:-:S07]  /*1c70*/  FFMA R110, R110, R83, R110 ;  /* 0x000000536e6e7223 */ /* 0x000fce000000006e */
.L_x_13817:
[----:B------:R-:W-:Y:S05]  /*1c80*/  BSYNC B0 ;  /* 0x0000000000007941 */ /* 0x000fea0003800000 */
.L_x_13815:
[----:B-1----:R-:W-:Y:S01]  /*1c90*/  FADD R0, -R116, R80 ;  /* 0x0000005074007221 */ /* 0x002fe20000000100 */
[----:B0-2---:R-:W-:Y:S01]  /*1ca0*/  FADD R81, R104, R81 ;  /* 0x0000005168517221 */ /* 0x005fe20000000000 */
[----:B------:R-:W0:Y:S01]  /*1cb0*/  LDC R82, c[0x0][0x268] ;  /* 0x00009a00ff527b82 */ /* 0x000e220000000800 */
[----:B------:R-:W-:Y:S01]  /*1cc0*/  ULDC.U8 UR11, c[0x0][0x250] ;  /* 0x00009400000b7ab9 */ /* 0x000fe20000000000 */
[----:B------:R-:W-:Y:S01]  /*1cd0*/  FMUL R83, R0, R0 ;  /* 0x0000000000537220 */ /* 0x000fe20000400000 */
[----:B------:R-:W-:Y:S01]  /*1ce0*/  ISETP.NE.AND P2, PT, RZ, UR11, PT ;  /* 0x0000000bff007c0c */ /* 0x000fe2000bf45270 */
[----:B------:R-:W-:Y:S01]  /*1cf0*/  ULDC.64 UR12, c[0x0][0x288] ;  /* 0x0000a200000c7ab9 */ /* 0x000fe20000000a00 */
[----:B-----5:R-:W-:Y:S01]  /*1d00*/  SHF.L.U32 R108, R21, 0x10, RZ ;  /* 0x00000010156c7819 */ /* 0x020fe200000006ff */
[----:B------:R-:W-:Y:S01]  /*1d10*/  FMUL R83, R83, R114 ;  /* 0x0000007253537220 */ /* 0x000fe20000400000 */
[----:B------:R-:W-:Y:S01]  /*1d20*/  SHF.L.U32 R118, R24, 0x10, RZ ;  /* 0x0000001018767819 */ /* 0x000fe200000006ff */
[----:B------:R-:W-:Y:S01]  /*1d30*/  ULDC.U8 UR11, c[0x0][0x294] ;  /* 0x0000a500000b7ab9 */ /* 0x000fe20000000000 */
[----:B------:R-:W-:Y:S01]  /*1d40*/  SHF.L.U32 R122, R25, 0x10, RZ ;  /* 0x00000010197a7819 */ /* 0x000fe200000006ff */
[----:B------:R-:W-:Y:S01]  /*1d50*/  FMUL R0, R112, R83 ;  /* 0x0000005370007220 */ /* 0x000fe20000400000 */
[----:B------:R-:W-:-:S02]  /*1d60*/  SHF.L.U32 R124, R49, 0x10, RZ ;  /* 0x00000010317c7819 */ /* 0x000fc400000006ff */
[----:B------:R-:W-:Y:S01]  /*1d70*/  ISETP.NE.AND P1, PT, RZ, UR11, PT ;  /* 0x0000000bff007c0c */ /* 0x000fe2000bf25270 */
[----:B------:R-:W-:Y:S01]  /*1d80*/  FFMA R0, R0, R110, R81 ;  /* 0x0000006e00007223 */ /* 0x000fe20000000051 */
[----:B------:R-:W-:Y:S01]  /*1d90*/  LOP3.LUT R9, R9, 0xffffff00, RZ, 0xc0, !PT ;  /* 0xffffff0009097812 */ /* 0x000fe200078ec0ff */
[----:B------:R-:W-:Y:S01]  /*1da0*/  @P2 FADD R108, R108, 1 ;  /* 0x3f8000006c6c2421 */ /* 0x000fe20000000000 */
[----:B------:R-:W-:Y:S01]  /*1db0*/  @P2 FADD R118, R118, 1 ;  /* 0x3f80000076762421 */ /* 0x000fe20000000000 */
[----:B------:R-:W-:Y:S01]  /*1dc0*/  @P2 FADD R122, R122, 1 ;  /* 0x3f8000007a7a2421 */ /* 0x000fe20000000000 */
[----:B------:R1:W0:Y:S01]  /*1dd0*/  SHFL.IDX PT, R81, R0, RZ, 0x1f ;  /* 0x00001fff00517589 */ /* 0x00022200000e0000 */
[----:B------:R-:W-:Y:S01]  /*1de0*/  LOP3.LUT R17, R17, 0xffffff00, RZ, 0xc0, !PT ;  /* 0xffffff0011117812 */ /* 0x000fe200078ec0ff */
[----:B------:R-:W-:Y:S01]  /*1df0*/  USHF.L.U32 UR11, UR5, 0x7, URZ ;  /* 0x00000007050b7899 */ /* 0x000fe2000800063f */
[----:B------:R-:W-:-:S04]  /*1e00*/  IADD3 R3, R3, 0x1, RZ ;  /* 0x0000000103037810 */ /* 0x000fc80007ffe0ff */
[----:B------:R-:W-:Y:S02]  /*1e10*/  LOP3.LUT R3, R3, 0x3, RZ, 0xc0, !PT ;  /* 0x0000000303037812 */ /* 0x000fe400078ec0ff */
[----:B-1----:R-:W-:-:S04]  /*1e20*/  PRMT R0, R20, 0x7632, R0 ;  /* 0x0000763214007816 */ /* 0x002fc80000000000 */
[----:B------:R-:W-:Y:S01]  /*1e30*/  SHF.L.U32 R84, R0, 0x10, RZ ;  /* 0x0000001000547819 */ /* 0x000fe200000006ff */
[----:B------:R-:W-:-:S04]  /*1e40*/  IMAD.U32 R0, R44, 0x10000, RZ ;  /* 0x000100002c007824 */ /* 0x000fc800078e00ff */
[----:B------:R-:W-:Y:S01]  /*1e50*/  @P2 FADD R84, R84, 1 ;  /* 0x3f80000054542421 */ /* 0x000fe20000000000 */
        /* <DEDUP_REMOVED lines=11> */
[----:B--2---:R-:W-:Y:S02]  /*1f10*/  R2UR UR4, R82 ;  /* 0x00000000520472ca */ /* 0x004fe400000e0000 */
[----:B------:R-:W-:Y:S02]  /*1f20*/  SHF.L.U32 R82, R20, 0x10, RZ ;  /* 0x0000001014527819 */ /* 0x000fe400000006ff */
[----:B------:R-:W-:-:S03]  /*1f30*/  SHF.L.U32 R110, R45, 0x10, RZ ;  /* 0x000000102d6e7819 */ /* 0x000fc600000006ff */
[----:B------:R-:W-:-:S04]  /*1f40*/  @P2 FADD R82, R82, 1 ;  /* 0x3f80000052522421 */ /* 0x000fc80000000000 */
        /* <DEDUP_REMOVED lines=17> */
[----:B0-----:R-:W-:Y:S01]  /*2060*/  PRMT R81, R21, 0x7632, R81 ;  /* 0x0000763215517816 */ /* 0x001fe20000000051 */
[----:B------:R-:W-:Y:S01]  /*2070*/  FADD R73, R73, -UR14 ;  /* 0x8000000e49497e21 */ /* 0x000fe20008000000 */
[----:B------:R-:W-:Y:S01]  /*2080*/  SHF.L.U32 R104, R83, 0x10, RZ ;  /* 0x0000001053687819 */ /* 0x000fe200000006ff */
[----:B------:R-:W-:Y:S01]  /*2090*/  FADD R113, R113, -UR14 ;  /* 0x8000000e71717e21 */ /* 0x000fe20008000000 */
[----:B------:R-:W-:Y:S01]  /*20a0*/  PRMT R85, R22, 0x7632, R85 ;  /* 0x0000763216557816 */ /* 0x000fe20000000055 */
[----:B------:R-:W-:Y:S01]  /*20b0*/  FADD R111, R111, -UR14 ;  /* 0x8000000e6f6f7e21 */ /* 0x000fe20008000000 */
[----:B------:R-:W-:Y:S01]  /*20c0*/  PRMT R83, R45, 0x7632, R83 ;  /* 0x000076322d537816 */ /* 0x000fe20000000053 */
[----:B------:R-:W-:Y:S01]  /*20d0*/  FADD R115, R115, -UR14 ;  /* 0x8000000e73737e21 */ /* 0x000fe20008000000 */
[----:B------:R-:W-:Y:S01]  /*20e0*/  FMUL R93, R93, UR4 ;  /* 0x000000045d5d7c20 */ /* 0x000fe20008400000 */
[----:B------:R-:W-:Y:S01]  /*20f0*/  FMUL R95, R95, UR4 ;  /* 0x000000045f5f7c20 */ /* 0x000fe20008400000 */
[----:B------:R-:W-:Y:S01]  /*2100*/  FMUL R97, R97, UR4 ;  /* 0x0000000461617c20 */ /* 0x000fe20008400000 */
[----:B------:R-:W-:Y:S01]  /*2110*/  SHF.L.U32 R112, R85, 0x10, RZ ;  /* 0x0000001055707819 */ /* 0x000fe200000006ff */
[----:B------:R-:W-:Y:S01]  /*2120*/  FFMA R80, R93, R84, R104 ;  /* 0x000000545d507223 */ /* 0x000fe20000000068 */
[----:B------:R-:W-:Y:S01]  /*2130*/  SHF.L.U32 R104, R81, 0x10, RZ ;  /* 0x0000001051687819 */ /* 0x000fe200000006ff */
[----:B------:R-:W-:Y:S01]  /*2140*/  FFMA R82, R95, R82, R0 ;  /* 0x000000525f527223 */ /* 0x000fe20000000000 */
[----:B------:R-:W-:Y:S01]  /*2150*/  PRMT R93, R46, 0x7632, R93 ;  /* 0x000076322e5d7816 */ /* 0x000fe2000000005d */
[----:B------:R-:W-:-:S02]  /*2160*/  IMAD.U32 R84, R83, 0x10000, RZ ;  /* 0x0001000053547824 */ /* 0x000fc400078e00ff */
[----:B------:R-:W-:Y:S01]  /*2170*/  FMUL R69, R69, UR4 ;  /* 0x0000000445457c20 */ /* 0x000fe20008400000 */
[----:B------:R-:W-:Y:S01]  /*2180*/  @P2 FADD R104, R104, 1 ;  /* 0x3f80000068682421 */ /* 0x000fe20000000000 */
[----:B------:R-:W-:Y:S01]  /*2190*/  FFMA R0, R97, R108, R110 ;  /* 0x0000006c61007223 */ /* 0x000fe2000000006e */
[----:B------:R-:W-:Y:S01]  /*21a0*/  SHF.L.U32 R108, R22, 0x10, RZ ;  /* 0x00000010166c7819 */ /* 0x000fe200000006ff */
[----:B------:R-:W-:Y:S01]  /*21b0*/  @P2 FADD R112, R112, 1 ;  /* 0x3f80000070702421 */ /* 0x000fe20000000000 */
[----:B------:R-:W-:Y:S01]  /*21c0*/  SHF.L.U32 R114, R93, 0x10, RZ ;  /* 0x000000105d727819 */ /* 0x000fe200000006ff */
[----:B------:R-:W-:Y:S01]  /*21d0*/  FMUL R99, R99, UR4 ;  /* 0x0000000463637c20 */ /* 0x000fe20008400000 */
[----:B------:R-:W-:Y:S01]  /*21e0*/  FFMA R104, R69, R104, R84 ;  /* 0x0000006845687223 */ /* 0x000fe20000000054 */
[----:B------:R-:W-:Y:S01]  /*21f0*/  PRMT R69, R23, 0x7632, R69 ;  /* 0x0000763217457816 */ /* 0x000fe20000000045 */
[----:B------:R-:W-:Y:S01]  /*2200*/  @P2 FADD R108, R108, 1 ;  /* 0x3f8000006c6c2421 */ /* 0x000fe20000000000 */
[----:B------:R-:W-:Y:S01]  /*2210*/  SHF.L.U32 R110, R46, 0x10, RZ ;  /* 0x000000102e6e7819 */ /* 0x000fe200000006ff */
[----:B------:R-:W-:Y:S01]  /*2220*/  FMUL R101, R101, UR4 ;  /* 0x0000000465657c20 */ /* 0x000fe20008400000 */
        /* <DEDUP_REMOVED lines=13> */
[----:B------:R-:W-:Y:S01]  /*2300*/  FMUL R105, R105, UR4 ;  /* 0x0000000469697c20 */ /* 0x000fe20008400000 */
[----:B------:R-:W-:Y:S01]  /*2310*/  FFMA R110, R71, R114, R116 ;  /* 0x00000072476e7223 */ /* 0x000fe20000000074 */
[C---:B------:R-:W-:Y:S01]  /*2320*/  PRMT R71, R48.reuse, 0x7632, R71 ;  /* 0x0000763230477816 */ /* 0x040fe20000000047 */
[----:B------:R-:W-:Y:S01]  /*2330*/  FMUL R107, R107, UR4 ;  /* 0x000000046b6b7c20 */ /* 0x000fe20008400000 */
[----:B------:R-:W-:Y:S01]  /*2340*/  SHF.L.U32 R116, R69, 0x10, RZ ;  /* 0x0000001045747819 */ /* 0x000fe200000006ff */
[----:B------:R-:W-:Y:S01]  /*2350*/  FMUL R109, R109, UR4 ;  /* 0x000000046d6d7c20 */ /* 0x000fe20008400000 */
[----:B------:R-:W-:Y:S01]  /*2360*/  SHF.L.U32 R114, R48, 0x10, RZ ;  /* 0x0000001030727819 */ /* 0x000fe200000006ff */
[----:B------:R-:W-:Y:S01]  /*2370*/  IMAD.U32 R120, R71, 0x10000, RZ ;  /* 0x0001000047787824 */ /* 0x000fe200078e00ff */
[----:B------:R-:W-:Y:S01]  /*2380*/  PRMT R69, R25, 0x7632, R69 ;  /* 0x0000763219457816 */ /* 0x000fe20000000045 */
[----:B------:R-:W-:Y:S01]  /*2390*/  @P2 FADD R116, R116, 1 ;  /* 0x3f80000074742421 */ /* 0x000fe20000000000 */
[----:B------:R-:W-:Y:S01]  /*23a0*/  PRMT R71, R49, 0x7632, R71 ;  /* 0x0000763231477816 */ /* 0x000fe20000000047 */
[----:B------:R-:W-:Y:S01]  /*23b0*/  FFMA R118, R107, R118, R114 ;  /* 0x000000766b767223 */ /* 0x000fe20000000072 */
[C---:B------:R-:W-:Y:S01]  /*23c0*/  PRMT R81, R26.reuse, 0x7632, R81 ;  /* 0x000076321a517816 */ /* 0x040fe20000000051 */
        /* <DEDUP_REMOVED lines=12> */
[----:B------:R-:W-:-:S02]  /*2490*/  IMAD.U32 R83, R83, 0x10000, RZ ;  /* 0x0001000053537824 */ /* 0x000fc400078e00ff */
[----:B------:R-:W-:Y:S01]  /*24a0*/  FMUL R111, R111, UR4 ;  /* 0x000000046f6f7c20 */ /* 0x000fe20008400000 */
[----:B------:R-:W-:Y:S01]  /*24b0*/  @P2 FADD R81, R81, 1 ;  /* 0x3f80000051512421 */ /* 0x000fe20000000000 */
[----:B------:R-:W-:Y:S01]  /*24c0*/  FFMA R71, R73, R120, R122 ;  /* 0x0000007849477223 */ /* 0x000fe2000000007a */
[----:B------:R-:W-:Y:S01]  /*24d0*/  PRMT R73, R27, 0x7632, R73 ;  /* 0x000076321b497816 */ /* 0x000fe20000000049 */
[----:B------:R-:W-:Y:S01]  /*24e0*/  FFMA R69, R113, R124, R69 ;  /* 0x0000007c71457223 */ /* 0x000fe20000000045 */
[----:B------:R-:W-:Y:S01]  /*24f0*/  FFMA R124, R111, R81, R83 ;  /* 0x000000516f7c7223 */ /* 0x000fe20000000053 */
        /* <DEDUP_REMOVED lines=10> */
[C---:B------:R-:W-:Y:S01]  /*25a0*/  PRMT R83, R28.reuse, 0x7632, R83 ;  /* 0x000076321c537816 */ /* 0x040fe20000000053 */
[----:B------:R-:W-:Y:S01]  /*25b0*/  FFMA R122, R115, R122, R120 ;  /* 0x0000007a737a7223 */ /* 0x000fe20000000078 */
[----:B------:R-:W-:Y:S01]  /*25c0*/  FADD R119, R119, -UR14 ;  /* 0x8000000e77777e21 */ /* 0x000fe20008000000 */
[----:B------:R-:W-:Y:S01]  /*25d0*/  FFMA R120, R75, R73, R81 ;  /* 0x000000494b787223 */ /* 0x000fe20000000051 */
[----:B------:R-:W-:Y:S01]  /*25e0*/  SHF.L.U32 R81, R28, 0x10, RZ ;  /* 0x000000101c517819 */ /* 0x000fe200000006ff */
[----:B------:R-:W-:Y:S01]  /*25f0*/  IMAD.U32 R75, R83, 0x10000, RZ ;  /* 0x00010000534b7824 */ /* 0x000fe200078e00ff */
[----:B------:R-:W-:Y:S01]  /*2600*/  SHF.L.U32 R83, R29, 0x10, RZ ;  /* 0x000000101d537819 */ /* 0x000fe200000006ff */
[----:B------:R-:W-:Y:S01]  /*2610*/  FADD R121, R121, -UR14 ;  /* 0x8000000e79797e21 */ /* 0x000fe20008000000 */
[C---:B------:R-:W-:Y:S01]  /*2620*/  SHF.L.U32 R73, R52.reuse, 0x10, RZ ;  /* 0x0000001034497819 */ /* 0x040fe200000006ff */
[----:B------:R-:W-:Y:S01]  /*2630*/  @P2 FADD R81, R81, 1 ;  /* 0x3f80000051512421 */ /* 0x000fe20000000000 */
[----:B------:R-:W-:Y:S01]  /*2640*/  PRMT R85, R52, 0x7632, R85 ;  /* 0x0000763234557816 */ /* 0x000fe20000000055 */
[----:B------:R-:W-:Y:S01]  /*2650*/  FMUL R119, R119, UR4 ;  /* 0x0000000477777c20 */ /* 0x000fe20008400000 */
[----:B------:R-:W-:Y:S01]  /*2660*/  SHF.L.U32 R93, R53, 0x10, RZ ;  /* 0x00000010355d7819 */ /* 0x000fe200000006ff */
[----:B------:R-:W-:Y:S01]  /*2670*/  FADD R117, R117, -UR14 ;  /* 0x8000000e75757e21 */ /* 0x000fe20008000000 */
        /* <DEDUP_REMOVED lines=8> */
[----:B------:R-:W-:Y:S01]  /*2700*/  FADD R77, R77, -UR14 ;  /* 0x8000000e4d4d7e21 */ /* 0x000fe20008000000 */
[--C-:B------:R-:W-:Y:S01]  /*2710*/  FFMA R75, R117, R75, R85.reuse ;  /* 0x0000004b754b7223 */ /* 0x100fe20000000055 */
[----:B------:R-:W-:Y:S01]  /*2720*/  PRMT R85, R53, 0x7632, R85 ;  /* 0x0000763235557816 */ /* 0x000fe20000000055 */
[----:B------:R-:W-:Y:S01]  /*2730*/  FADD R125, R125, -UR14 ;  /* 0x8000000e7d7d7e21 */ /* 0x000fe20008000000 */
[----:B------:R-:W-:Y:S01]  /*2740*/  PRMT R97, R54, 0x7632, R97 ;  /* 0x0000763236617816 */ /* 0x000fe20000000061 */
[----:B------:R-:W-:Y:S01]  /*2750*/  FMUL R77, R77, UR4 ;  /* 0x000000044d4d7c20 */ /* 0x000fe20008400000 */
[----:B------:R-:W-:Y:S01]  /*2760*/  SHF.L.U32 R83, R83, 0x10, RZ ;  /* 0x0000001053537819 */ /* 0x000fe200000006ff */
[----:B------:R-:W-:Y:S01]  /*2770*/  IMAD.U32 R85, R85, 0x10000, RZ ;  /* 0x0001000055557824 */ /* 0x000fe200078e00ff */
[C---:B------:R-:W-:Y:S01]  /*2780*/  PRMT R93, R30.reuse, 0x7632, R93 ;  /* 0x000076321e5d7816 */ /* 0x040fe2000000005d */
        /* <DEDUP_REMOVED lines=9> */
[----:B------:R-:W-:Y:S01]  /*2820*/  FMUL R123, R123, UR4 ;  /* 0x000000047b7b7c20 */ /* 0x000fe20008400000 */
[----:B------:R-:W-:Y:S01]  /*2830*/  @P2 FADD R99, R99, 1 ;  /* 0x3f80000063632421 */ /* 0x000fe20000000000 */
[----:B------:R-:W-:Y:S01]  /*2840*/  SHF.L.U32 R77, R31, 0x10, RZ ;  /* 0x000000101f4d7819 */ /* 0x000fe200000006ff */
[--C-:B------:R-:W-:Y:S01]  /*2850*/  FFMA R85, R125, R95, R97.reuse ;  /* 0x0000005f7d557223 */ /* 0x100fe20000000061 */
[----:B------:R-:W-:Y:S01]  /*2860*/  PRMT R97, R31, 0x7632, R97 ;  /* 0x000076321f617816 */ /* 0x000fe20000000061 */
[----:B------:R-:W-:Y:S01]  /*2870*/  FADD R8, R8, -UR14 ;  /* 0x8000000e08087e21 */ /* 0x000fe20008000000 */
[----:B------:R-:W-:Y:S01]  /*2880*/  FFMA R83, R123, R99, R101 ;  /* 0x000000637b537223 */ /* 0x000fe20000000065 */
[----:B------:R-:W-:Y:S01]  /*2890*/  PRMT R99, R55, 0x7632, R99 ;  /* 0x0000763237637816 */ /* 0x000fe20000000063 */
[----:B------:R-:W-:Y:S01]  /*28a0*/  FADD R79, R79, -UR14 ;  /* 0x8000000e4f4f7e21 */ /* 0x000fe20008000000 */
[----:B------:R-:W-:Y:S01]  /*28b0*/  SHF.L.U32 R95, R55, 0x10, RZ ;  /* 0x00000010375f7819 */ /* 0x000fe200000006ff */
[----:B------:R-:W-:Y:S01]  /*28c0*/  @P2 FADD R77, R77, 1 ;  /* 0x3f8000004d4d2421 */ /* 0x000fe20000000000 */
[----:B------:R-:W-:Y:S01]  /*28d0*/  SHF.L.U32 R101, R97, 0x10, RZ ;  /* 0x0000001061657819 */ /* 0x000fe200000006ff */
[----:B------:R-:W-:Y:S01]  /*28e0*/  FMUL R8, R8, UR4 ;  /* 0x0000000408087c20 */ /* 0x000fe20008400000 */
[----:B------:R-:W-:Y:S01]  /*28f0*/  FMUL R97, R79, UR4 ;  /* 0x000000044f617c20 */ /* 0x000fe20008400000 */
[----:B------:R-:W-:Y:S01]  /*2900*/  IMAD.U32 R99, R99, 0x10000, RZ ;  /* 0x0001000063637824 */ /* 0x000fe200078e00ff */
[----:B------:R-:W-:Y:S01]  /*2910*/  SHF.L.U32 R103, R33, 0x10, RZ ;  /* 0x0000001021677819 */ /* 0x000fe200000006ff */
[----:B------:R-:W-:Y:S01]  /*2920*/  @P2 FADD R101, R101, 1 ;  /* 0x3f80000065652421 */ /* 0x000fe20000000000 */
[----:B------:R-:W-:Y:S01]  /*2930*/  FFMA R79, R8, R77, R95 ;  /* 0x0000004d084f7223 */ /* 0x000fe2000000005f */
[----:B------:R-:W-:Y:S01]  /*2940*/  SHF.L.U32 R95, R32, 0x10, RZ ;  /* 0x00000010205f7819 */ /* 0x000fe200000006ff */
[----:B------:R-:W-:Y:S01]  /*2950*/  FADD R12, R12, -UR14 ;  /* 0x8000000e0c0c7e21 */ /* 0x000fe20008000000 */
[----:B------:R-:W-:Y:S01]  /*2960*/  PRMT R8, R32, 0x7632, R8 ;  /* 0x0000763220087816 */ /* 0x000fe20000000008 */
[----:B------:R-:W-:Y:S01]  /*2970*/  FADD R16, R16, -UR14 ;  /* 0x8000000e10107e21 */ /* 0x000fe20008000000 */
[----:B------:R-:W-:Y:S01]  /*2980*/  FFMA R77, R97, R101, R99 ;  /* 0x00000065614d7223 */ /* 0x000fe20000000063 */
[C---:B------:R-:W-:Y:S01]  /*2990*/  SHF.L.U32 R97, R56.reuse, 0x10, RZ ;  /* 0x0000001038617819 */ /* 0x040fe200000006ff */
[----:B------:R-:W-:Y:S01]  /*29a0*/  @P2 FADD R95, R95, 1 ;  /* 0x3f8000005f5f2421 */ /* 0x000fe20000000000 */
[----:B------:R-:W-:Y:S01]  /*29b0*/  PRMT R101, R56, 0x7632, R101 ;  /* 0x0000763238657816 */ /* 0x000fe20000000065 */
[----:B------:R-:W-:Y:S01]  /*29c0*/  FMUL R12, R12, UR4 ;  /* 0x000000040c0c7c20 */ /* 0x000fe20008400000 */
[----:B------:R-:W-:Y:S01]  /*29d0*/  SHF.L.U32 R99, R8, 0x10, RZ ;  /* 0x0000001008637819 */ /* 0x000fe200000006ff */
[----:B------:R-:W-:Y:S01]  /*29e0*/  FADD R10, R10, -UR14 ;  /* 0x8000000e0a0a7e21 */ /* 0x000fe20008000000 */
        /* <DEDUP_REMOVED lines=10> */
[----:B------:R-:W-:Y:S01]  /*2a90*/  PRMT R103, R34, 0x7632, R103 ;  /* 0x0000763222677816 */ /* 0x000fe20000000067 */
[----:B------:R-:W-:Y:S01]  /*2aa0*/  FFMA R16, R10, R99, R101 ;  /* 0x000000630a107223 */ /* 0x000fe20000000065 */
[----:B------:R-:W-:Y:S01]  /*2ab0*/  PRMT R10, R57, 0x7632, R10 ;  /* 0x00007632390a7816 */ /* 0x000fe2000000000a */
[----:B------:R-:W-:Y:S01]  /*2ac0*/  IMAD.U32 R97, R8, 0x10000, RZ ;  /* 0x0001000008617824 */ /* 0x000fe200078e00ff */
        /* <DEDUP_REMOVED lines=16> */
[C---:B------:R-:W-:Y:S01]  /*2bd0*/  SHF.L.U32 R99, R35.reuse, 0x10, RZ ;  /* 0x0000001023637819 */ /* 0x040fe200000006ff */
[----:B------:R-:W-:Y:S01]  /*2be0*/  FFMA R68, R8, R105, R107 ;  /* 0x0000006908447223 */ /* 0x000fe2000000006b */
[----:B------:R-:W-:Y:S01]  /*2bf0*/  PRMT R8, R35, 0x7632, R8 ;  /* 0x0000763223087816 */ /* 0x000fe20000000008 */
[----:B------:R-:W-:Y:S01]  /*2c00*/  FADD R72, R72, -UR14 ;  /* 0x8000000e48487e21 */ /* 0x000fe20008000000 */
[----:B------:R-:W-:Y:S01]  /*2c10*/  ISETP.NE.U32.AND P0, PT, RZ, UR12, PT ;  /* 0x0000000cff007c0c */ /* 0x000fe2000bf05070 */
[----:B------:R-:W-:Y:S01]  /*2c20*/  FADD R70, R70, -UR14 ;  /* 0x8000000e46467e21 */ /* 0x000fe20008000000 */
[C---:B------:R-:W-:Y:S01]  /*2c30*/  PRMT R10, R59.reuse, 0x7632, R10 ;  /* 0x000076323b0a7816 */ /* 0x040fe2000000000a */
[----:B------:R-:W-:Y:S01]  /*2c40*/  IMAD.U32 R101, R59, 0x10000, RZ ;  /* 0x000100003b657824 */ /* 0x000fe200078e00ff */
[----:B------:R-:W-:Y:S01]  /*2c50*/  SHF.L.U32 R103, R8, 0x10, RZ ;  /* 0x0000001008677819 */ /* 0x000fe200000006ff */
[----:B------:R-:W-:Y:S01]  /*2c60*/  @P2 FADD R99, R99, 1 ;  /* 0x3f80000063632421 */ /* 0x000fe20000000000 */
[----:B------:R-:W-:Y:S01]  /*2c70*/  ISETP.NE.AND.EX P0, PT, RZ, UR13, PT, P0 ;  /* 0x0000000dff007c0c */ /* 0x000fe2000bf05300 */
[----:B------:R-:W-:Y:S01]  /*2c80*/  FMUL R72, R72, UR4 ;  /* 0x0000000448487c20 */ /* 0x000fe20008400000 */
[----:B------:R-:W-:Y:S01]  /*2c90*/  SHF.L.U32 R105, R10, 0x10, RZ ;  /* 0x000000100a697819 */ /* 0x000fe200000006ff */
[----:B------:R-:W-:Y:S01]  /*2ca0*/  @P2 FADD R103, R103, 1 ;  /* 0x3f80000067672421 */ /* 0x000fe20000000000 */
[----:B------:R-:W-:Y:S01]  /*2cb0*/  FMUL R14, R70, UR4 ;  /* 0x00000004460e7c20 */ /* 0x000fe20008400000 */
[----:B------:R-:W-:Y:S01]  /*2cc0*/  PRMT R8, R36, 0x7632, R8 ;  /* 0x0000763224087816 */ /* 0x000fe20000000008 */
[----:B------:R-:W-:Y:S01]  /*2cd0*/  FFMA R70, R72, R99, R101 ;  /* 0x0000006348467223 */ /* 0x000fe20000000065 */
[----:B------:R-:W-:Y:S01]  /*2ce0*/  SHF.L.U32 R99, R36, 0x10, RZ ;  /* 0x0000001024637819 */ /* 0x000fe200000006ff */
[----:B------:R-:W-:Y:S01]  /*2cf0*/  FFMA R14, R14, R103, R105 ;  /* 0x000000670e0e7223 */ /* 0x000fe20000000069 */
        /* <DEDUP_REMOVED lines=8> */
[----:B------:R-:W-:Y:S01]  /*2d80*/  FMUL R76, R76, UR4 ;  /* 0x000000044c4c7c20 */ /* 0x000fe20008400000 */
[----:B------:R-:W-:-:S02]  /*2d90*/  IMAD.U32 R105, R10, 0x10000, RZ ;  /* 0x000100000a697824 */ /* 0x000fc400078e00ff */
[----:B------:R-:W-:Y:S01]  /*2da0*/  @P2 FADD R103, R103, 1 ;  /* 0x3f80000067672421 */ /* 0x000fe20000000000 */
[----:B------:R-:W-:Y:S01]  /*2db0*/  FMUL R74, R74, UR4 ;  /* 0x000000044a4a7c20 */ /* 0x000fe20008400000 */
[----:B------:R-:W-:Y:S01]  /*2dc0*/  PRMT R8, R37, 0x7632, R8 ;  /* 0x0000763225087816 */ /* 0x000fe20000000008 */
[----:B------:R-:W-:Y:S01]  /*2dd0*/  FMUL R72, R92, UR4 ;  /* 0x000000045c487c20 */ /* 0x000fe20008400000 */
[----:B------:R-:W-:Y:S01]  /*2de0*/  @P0 FMNMX R5, R5, |R82|, !PT ;  /* 0x4000005205050209 */ /* 0x000fe20007800000 */
[----:B------:R-:W-:Y:S01]  /*2df0*/  FFMA R92, R76, R99, R101 ;  /* 0x000000634c5c7223 */ /* 0x000fe20000000065 */
[----:B------:R-:W-:Y:S01]  /*2e00*/  SHF.L.U32 R109, R61, 0x10, RZ ;  /* 0x000000103d6d7819 */ /* 0x000fe200000006ff */
[----:B------:R-:W-:Y:S01]  /*2e10*/  @P2 FADD R107, R107, 1 ;  /* 0x3f8000006b6b2421 */ /* 0x000fe20000000000 */
[--C-:B------:R-:W-:Y:S01]  /*2e20*/  FFMA R76, R74, R103, R105.reuse ;  /* 0x000000674a4c7223 */ /* 0x100fe20000000069 */
[----:B------:R-:W-:Y:S01]  /*2e30*/  PRMT R10, R61, 0x7632, R10 ;  /* 0x000076323d0a7816 */ /* 0x000fe2000000000a */
[----:B------:R-:W-:Y:S01]  /*2e40*/  FADD R78, R78, -UR14 ;  /* 0x8000000e4e4e7e21 */ /* 0x000fe20008000000 */
[----:B------:R-:W-:Y:S01]  /*2e50*/  SHF.L.U32 R99, R8, 0x10, RZ ;  /* 0x0000001008637819 */ /* 0x000fe200000006ff */
        /* <DEDUP_REMOVED lines=9> */
[----:B------:R-:W-:Y:S01]  /*2ef0*/  SHF.L.U32 R109, R105, 0x10, RZ ;  /* 0x00000010696d7819 */ /* 0x000fe200000006ff */
[----:B------:R-:W-:Y:S01]  /*2f00*/  IMAD.U32 R105, R62, 0x10000, RZ ;  /* 0x000100003e697824 */ /* 0x000fe200078e00ff */
[----:B------:R-:W-:Y:S01]  /*2f10*/  @P0 FMNMX R5, R5, |R0|, !PT ;  /* 0x4000000005050209 */ /* 0x000fe20007800000 */
[----:B------:R-:W-:Y:S01]  /*2f20*/  FMUL R94, R94, UR4 ;  /* 0x000000045e5e7c20 */ /* 0x000fe20008400000 */
[----:B------:R-:W-:Y:S01]  /*2f30*/  PRMT R8, R39, 0x7632, R8 ;  /* 0x0000763227087816 */ /* 0x000fe20000000008 */
[----:B------:R-:W-:Y:S01]  /*2f40*/  FFMA R78, R78, R99, R101 ;  /* 0x000000634e4e7223 */ /* 0x000fe20000000065 */
[----:B------:R-:W-:Y:S01]  /*2f50*/  PRMT R74, R38, 0x7632, R74 ;  /* 0x00007632264a7816 */ /* 0x000fe2000000004a */
[----:B------:R-:W-:Y:S01]  /*2f60*/  FFMA R94, R94, R103, R105 ;  /* 0x000000675e5e7223 */ /* 0x000fe20000000069 */
[----:B------:R-:W-:Y:S01]  /*2f70*/  @P0 FMNMX R5, R5, |R104|, !PT ;  /* 0x4000006805050209 */ /* 0x000fe20007800000 */
[----:B------:R-:W-:Y:S01]  /*2f80*/  FADD R96, R96, -UR14 ;  /* 0x8000000e60607e21 */ /* 0x000fe20008000000 */
        /* <DEDUP_REMOVED lines=17> */
[----:B------:R-:W-:Y:S01]  /*30a0*/  @P0 FMNMX R5, R5, |R84|, !PT ;  /* 0x4000005405050209 */ /* 0x000fe20007800000 */
[----:B------:R-:W-:Y:S01]  /*30b0*/  FFMA R96, R8, R103, R105 ;  /* 0x0000006708607223 */ /* 0x000fe20000000069 */
        /* <DEDUP_REMOVED lines=16> */
[----:B------:R-:W-:Y:S01]  /*31c0*/  FFMA R100, R98, R103, R105 ;  /* 0x0000006762647223 */ /* 0x000fe20000000069 */
[----:B------:R-:W-:Y:S01]  /*31d0*/  @P0 FMNMX R5, R5, |R118|, !PT ;  /* 0x4000007605050209 */ /* 0x000fe20007800000 */
[----:B------:R-:W-:Y:S01]  /*31e0*/  FFMA R98, R8, R107, R109 ;  /* 0x0000006b08627223 */ /* 0x000fe2000000006d */
[----:B------:R-:W-:-:S02]  /*31f0*/  IMAD.U32 R101, R64, 0x10000, RZ ;  /* 0x0001000040657824 */ /* 0x000fc400078e00ff */
[----:B------:R-:W-:Y:S01]  /*3200*/  @P2 FADD R99, R99, 1 ;  /* 0x3f80000063632421 */ /* 0x000fe20000000000 */
[----:B------:R-:W-:Y:S01]  /*3210*/  FMUL R88, R88, UR4 ;  /* 0x0000000458587c20 */ /* 0x000fe20008400000 */
        /* <DEDUP_REMOVED lines=9> */
[----:B------:R-:W-:Y:S01]  /*32b0*/  IMAD.U32 R10, R10, 0x10000, RZ ;  /* 0x000100000a0a7824 */ /* 0x000fe200078e00ff */
[----:B------:R-:W-:Y:S01]  /*32c0*/  @P0 FMNMX R5, R5, |R114|, !PT ;  /* 0x4000007205050209 */ /* 0x000fe20007800000 */
[----:B------:R-:W-:Y:S01]  /*32d0*/  @P2 FADD R8, R8, 1 ;  /* 0x3f80000008082421 */ /* 0x000fe20000000000 */
        /* <DEDUP_REMOVED lines=18> */
[----:B------:R-:W-:Y:S01]  /*3400*/  @P1 FMUL R80, R80, UR6 ;  /* 0x0000000650501c20 */ /* 0x000fe20008400000 */
[----:B------:R-:W-:Y:S01]  /*3410*/  PRMT R8, R43, 0x7632, R8 ;  /* 0x000076322b087816 */ /* 0x000fe20000000008 */
[----:B------:R-:W-:Y:S01]  /*3420*/  FFMA R90, R91, R90, R74 ;  /* 0x0000005a5b5a7223 */ /* 0x000fe2000000004a */
[----:B------:R-:W-:Y:S01]  /*3430*/  @P0 FMNMX R5, R5, |R122|, !PT ;  /* 0x4000007a05050209 */ /* 0x000fe20007800000 */
[----:B------:R-:W-:Y:S01]  /*3440*/  @P2 FADD R101, R101, 1 ;  /* 0x3f80000065652421 */ /* 0x000fe20000000000 */
[----:B------:R-:W-:Y:S01]  /*3450*/  SHF.L.U32 R103, R10, 0x10, RZ ;  /* 0x000000100a677819 */ /* 0x000fe200000006ff */
[----:B------:R-:W-:Y:S01]  /*3460*/  FADD R106, R106, -UR14 ;  /* 0x8000000e6a6a7e21 */ /* 0x000fe20008000000 */
[----:B------:R-:W-:Y:S01]  /*3470*/  PRMT R10, R67, 0x7632, R10 ;  /* 0x00007632430a7816 */ /* 0x000fe2000000000a */
[----:B------:R-:W-:Y:S01]  /*3480*/  @P1 FMUL R82, R82, UR6 ;  /* 0x0000000652521c20 */ /* 0x000fe20008400000 */
[----:B------:R-:W-:Y:S01]  /*3490*/  SHF.L.U32 R91, R8, 0x10, RZ ;  /* 0x00000010085b7819 */ /* 0x000fe200000006ff */
[----:B------:R-:W-:Y:S01]  /*34a0*/  FFMA R102, R102, R101, R103 ;  /* 0x0000006566667223 */ /* 0x000fe20000000067 */
[----:B------:R-:W-:Y:S01]  /*34b0*/  @P0 FMNMX R5, R5, |R120|, !PT ;  /* 0x4000007805050209 */ /* 0x000fe20007800000 */
[----:B------:R-:W-:Y:S01]  /*34c0*/  FMUL R106, R106, UR4 ;  /* 0x000000046a6a7c20 */ /* 0x000fe20008400000 */
[----:B------:R-:W-:Y:S01]  /*34d0*/  SHF.L.U32 R101, R10, 0x10, RZ ;  /* 0x000000100a657819 */ /* 0x000fe200000006ff */
[----:B------:R-:W-:Y:S01]  /*34e0*/  @P2 FADD R91, R91, 1 ;  /* 0x3f8000005b5b2421 */ /* 0x000fe20000000000 */
[----:B------:R-:W-:Y:S01]  /*34f0*/  F2FP.SATFINITE.E4M3.F32.PACK_AB_MERGE_C R8, RZ, R80, RZ ;  /* 0x00000050ff08723e */ /* 0x000fe200048070ff */
[----:B------:R-:W-:Y:S01]  /*3500*/  @P1 FMUL R0, R0, UR6 ;  /* 0x0000000600001c20 */ /* 0x000fe20008400000 */
[----:B------:R-:W-:Y:S01]  /*3510*/  @P0 FMNMX R5, R5, |R81|, !PT ;  /* 0x4000005105050209 */ /* 0x000fe20007800000 */
[----:B------:R-:W-:Y:S01]  /*3520*/  FFMA R80, R106, R91, R101 ;  /* 0x0000005b6a507223 */ /* 0x000fe20000000065 */
[----:B------:R-:W-:Y:S01]  /*3530*/  F2FP.SATFINITE.E4M3.F32.PACK_AB_MERGE_C R82, RZ, R82, RZ ;  /* 0x00000052ff52723e */ /* 0x000fe200048070ff */
[----:B------:R-:W-:Y:S01]  /*3540*/  IMAD.SHL.U32 R8, R8, 0x100, RZ ;  /* 0x0000010008087824 */ /* 0x000fe200078e00ff */
[----:B------:R-:W-:Y:S01]  /*3550*/  @P0 FMNMX R5, R5, |R75|, !PT ;  /* 0x4000004b05050209 */ /* 0x000fe20007800000 */
        /* <DEDUP_REMOVED lines=25> */
[----:B------:R-:W-:Y:S01]  /*36f0*/  LOP3.LUT R0, R0, 0xffff, RZ, 0xc0, !PT ;  /* 0x0000ffff00007812 */ /* 0x000fe200078ec0ff */
[----:B------:R-:W-:Y:S01]  /*3700*/  @P1 FMUL R71, R71, UR6 ;  /* 0x0000000647471c20 */ /* 0x000fe20008400000 */
[----:B------:R-:W-:Y:S01]  /*3710*/  @P0 FMNMX R5, R5, |R83|, !PT ;  /* 0x4000005305050209 */ /* 0x000fe20007800000 */
[----:B------:R-:W-:Y:S01]  /*3720*/  @P1 FMUL R83, R83, UR6 ;  /* 0x0000000653531c20 */ /* 0x000fe20008400000 */
[----:B------:R-:W-:Y:S01]  /*3730*/  LOP3.LUT R9, R9, 0xff, RZ, 0xc0, !PT ;  /* 0x000000ff09097812 */ /* 0x000fe200078ec0ff */
[----:B------:R-:W-:Y:S01]  /*3740*/  @P1 FMUL R112, R112, UR6 ;  /* 0x0000000670701c20 */ /* 0x000fe20008400000 */
[----:B------:R-:W-:Y:S01]  /*3750*/  PRMT R8, R8, 0x7104, RZ ;  /* 0x0000710408087816 */ /* 0x000fe200000000ff */
[----:B------:R-:W-:Y:S01]  /*3760*/  @P1 FMUL R110, R110, UR6 ;  /* 0x000000066e6e1c20 */ /* 0x000fe20008400000 */
[----:B------:R-:W-:Y:S01]  /*3770*/  SHF.L.U32 R0, R0, 0x18, RZ ;  /* 0x0000001800007819 */ /* 0x000fe200000006ff */
[----:B------:R-:W-:Y:S01]  /*3780*/  @P1 FMUL R122, R122, UR6 ;  /* 0x000000067a7a1c20 */ /* 0x000fe20008400000 */
[----:B------:R-:W-:Y:S01]  /*3790*/  @P0 FMNMX R5, R5, |R79|, !PT ;  /* 0x4000004f05050209 */ /* 0x000fe20007800000 */
[----:B------:R-:W-:Y:S01]  /*37a0*/  @P1 FMUL R79, R79, UR6 ;  /* 0x000000064f4f1c20 */ /* 0x000fe20008400000 */
[----:B------:R-:W-:Y:S01]  /*37b0*/  LOP3.LUT R9, R9, 0xff00, R8, 0xf8, !PT ;  /* 0x0000ff0009097812 */ /* 0x000fe200078ef808 */
[----:B------:R-:W-:Y:S01]  /*37c0*/  @P1 FMUL R120, R120, UR6 ;  /* 0x0000000678781c20 */ /* 0x000fe20008400000 */
[----:B------:R-:W-:-:S02]  /*37d0*/  LOP3.LUT R8, R91, 0xff000000, R0, 0xf8, !PT ;  /* 0xff0000005b087812 */ /* 0x000fc400078ef800 */
[----:B------:R-:W-:Y:S02]  /*37e0*/  F2FP.SATFINITE.E4M3.F32.PACK_AB_MERGE_C R91, RZ, R118, RZ ;  /* 0x00000076ff5b723e */ /* 0x000fe400048070ff */
[----:B------:R-:W-:Y:S02]  /*37f0*/  F2FP.SATFINITE.E4M3.F32.PACK_AB_MERGE_C R116, RZ, R116, RZ ;  /* 0x00000074ff74723e */ /* 0x000fe400048070ff */
[----:B------:R-:W-:Y:S01]  /*3800*/  @P0 FMNMX R5, R5, |R77|, !PT ;  /* 0x4000004d05050209 */ /* 0x000fe20007800000 */
[----:B------:R-:W-:Y:S01]  /*3810*/  @P1 FMUL R77, R77, UR6 ;  /* 0x000000064d4d1c20 */ /* 0x000fe20008400000 */
[----:B------:R-:W-:Y:S02]  /*3820*/  LOP3.LUT R91, R91, 0xff, RZ, 0xc0, !PT ;  /* 0x000000ff5b5b7812 */ /* 0x000fe400078ec0ff */
[----:B------:R-:W-:Y:S02]  /*3830*/  SHF.L.U32 R116, R116, 0x8, RZ ;  /* 0x0000000874747819 */ /* 0x000fe400000006ff */
[----:B------:R-:W-:-:S02]  /*3840*/  F2FP.SATFINITE.E4M3.F32.PACK_AB_MERGE_C R0, RZ, R114, RZ ;  /* 0x00000072ff00723e */ /* 0x000fc400048070ff */
[----:B------:R-:W-:Y:S01]  /*3850*/  @P0 FMNMX R5, R5, |R95|, !PT ;  /* 0x4000005f05050209 */ /* 0x000fe20007800000 */
[----:B------:R-:W-:Y:S01]  /*3860*/  @P1 FMUL R95, R95, UR6 ;  /* 0x000000065f5f1c20 */ /* 0x000fe20008400000 */
[----:B------:R-:W-:Y:S02]  /*3870*/  LOP3.LUT R91, R91, 0xffff, R116, 0xf8, !PT ;  /* 0x0000ffff5b5b7812 */ /* 0x000fe400078ef874 */
[----:B------:R-:W-:Y:S02]  /*3880*/  SHF.L.U32 R0, R0, 0x10, RZ ;  /* 0x0000001000007819 */ /* 0x000fe400000006ff */
[----:B------:R-:W-:Y:S01]  /*3890*/  @P0 FMNMX R5, R5, |R16|, !PT ;  /* 0x4000001005050209 */ /* 0x000fe20007800000 */
[----:B------:R-:W-:Y:S01]  /*38a0*/  @P1 FMUL R16, R16, UR6 ;  /* 0x0000000610101c20 */ /* 0x000fe20008400000 */
[----:B------:R-:W-:Y:S02]  /*38b0*/  LOP3.LUT R74, R11, 0xffffff00, RZ, 0xc0, !PT ;  /* 0xffffff000b4a7812 */ /* 0x000fe400078ec0ff */
[----:B------:R-:W-:-:S02]  /*38c0*/  F2FP.SATFINITE.E4M3.F32.PACK_AB_MERGE_C R69, RZ, R69, RZ ;  /* 0x00000045ff45723e */ /* 0x000fc400048070ff */
[----:B------:R-:W-:Y:S02]  /*38d0*/  LOP3.LUT R91, R91, 0xff0000, R0, 0xf8, !PT ;  /* 0x00ff00005b5b7812 */ /* 0x000fe400078ef800 */
[----:B------:R-:W-:Y:S01]  /*38e0*/  @P0 FMNMX R5, R5, |R12|, !PT ;  /* 0x4000000c05050209 */ /* 0x000fe20007800000 */
[----:B------:R-:W-:Y:S01]  /*38f0*/  @P1 FMUL R12, R12, UR6 ;  /* 0x000000060c0c1c20 */ /* 0x000fe20008400000 */
[----:B------:R-:W-:Y:S02]  /*3900*/  LOP3.LUT R11, R74, 0xffff, R69, 0xf8, !PT ;  /* 0x0000ffff4a0b7812 */ /* 0x000fe400078ef845 */
[----:B------:R-:W-:Y:S02]  /*3910*/  F2FP.SATFINITE.E4M3.F32.PACK_AB_MERGE_C R0, RZ, R124, RZ ;  /* 0x0000007cff00723e */ /* 0x000fe400048070ff */
[----:B------:R-:W-:Y:S01]  /*3920*/  @P0 FMNMX R5, R5, |R18|, !PT ;  /* 0x4000001205050209 */ /* 0x000fe20007800000 */
[----:B------:R-:W-:Y:S01]  /*3930*/  @P1 FMUL R18, R18, UR6 ;  /* 0x0000000612121c20 */ /* 0x000fe20008400000 */
[----:B------:R-:W-:-:S02]  /*3940*/  LOP3.LUT R11, R11, 0xff, RZ, 0xc0, !PT ;  /* 0x000000ff0b0b7812 */ /* 0x000fc400078ec0ff */
[----:B------:R-:W-:Y:S02]  /*3950*/  PRMT R0, R0, 0x7104, RZ ;  /* 0x0000710400007816 */ /* 0x000fe400000000ff */
[----:B------:R-:W-:Y:S01]  /*3960*/  @P0 FMNMX R5, R5, |R97|, !PT ;  /* 0x4000006105050209 */ /* 0x000fe20007800000 */
[----:B------:R-:W-:Y:S01]  /*3970*/  @P1 FMUL R97, R97, UR6 ;  /* 0x0000000661611c20 */ /* 0x000fe20008400000 */
        /* <DEDUP_REMOVED lines=18> */
[----:B------:R-:W-:Y:S02]  /*3aa0*/  F2FP.SATFINITE.E4M3.F32.PACK_AB_MERGE_C R93, RZ, R93, RZ ;  /* 0x0000005dff5d723e */ /* 0x000fe400048070ff */
[----:B------:R-:W-:Y:S02]  /*3ab0*/  LOP3.LUT R82, R75, 0xff0000, R0, 0xf8, !PT ;  /* 0x00ff00004b527812 */ /* 0x000fe400078ef800 */
[----:B------:R-:W-:-:S02]  /*3ac0*/  LOP3.LUT R69, R74, 0xffff, R85, 0xf8, !PT ;  /* 0x0000ffff4a457812 */ /* 0x000fc400078ef855 */
[----:B------:R-:W-:Y:S02]  /*3ad0*/  F2FP.SATFINITE.E4M3.F32.PACK_AB_MERGE_C R0, RZ, R83, RZ ;  /* 0x00000053ff00723e */ /* 0x000fe400048070ff */
[----:B------:R-:W-:Y:S01]  /*3ae0*/  @P0 FMNMX R5, R5, |R76|, !PT ;  /* 0x4000004c05050209 */ /* 0x000fe20007800000 */
[----:B------:R-:W-:Y:S01]  /*3af0*/  @P1 FMUL R76, R76, UR6 ;  /* 0x000000064c4c1c20 */ /* 0x000fe20008400000 */
[----:B------:R-:W-:Y:S02]  /*3b00*/  LOP3.LUT R13, R93, 0xffff, RZ, 0xc0, !PT ;  /* 0x0000ffff5d0d7812 */ /* 0x000fe400078ec0ff */
[----:B------:R-:W-:Y:S02]  /*3b10*/  F2FP.SATFINITE.E4M3.F32.PACK_AB_MERGE_C R77, RZ, R77, RZ ;  /* 0x0000004dff4d723e */ /* 0x000fe400048070ff */
[----:B------:R-:W-:Y:S02]  /*3b20*/  LOP3.LUT R69, R69, 0xff, RZ, 0xc0, !PT ;  /* 0x000000ff45457812 */ /* 0x000fe400078ec0ff */
[----:B------:R-:W-:-:S02]  /*3b30*/  PRMT R0, R0, 0x7104, RZ ;  /* 0x0000710400007816 */ /* 0x000fc400000000ff */
[----:B------:R-:W-:Y:S02]  /*3b40*/  F2FP.SATFINITE.E4M3.F32.PACK_AB_MERGE_C R79, RZ, R79, RZ ;  /* 0x0000004fff4f723e */ /* 0x000fe400048070ff */
[----:B------:R-:W-:Y:S01]  /*3b50*/  @P0 FMNMX R5, R5, |R72|, !PT ;  /* 0x4000004805050209 */ /* 0x000fe20007800000 */
[----:B------:R-:W-:Y:S01]  /*3b60*/  @P1 FMUL R72, R72, UR6 ;  /* 0x0000000648481c20 */ /* 0x000fe20008400000 */
[----:B------:R-:W-:Y:S02]  /*3b70*/  SHF.L.U32 R13, R13, 0x18, RZ ;  /* 0x000000180d0d7819 */ /* 0x000fe400000006ff */
[----:B------:R-:W-:Y:S02]  /*3b80*/  LOP3.LUT R77, R77, 0xffff, RZ, 0xc0, !PT ;  /* 0x0000ffff4d4d7812 */ /* 0x000fe400078ec0ff */
[----:B------:R-:W-:Y:S02]  /*3b90*/  LOP3.LUT R0, R69, 0xff00, R0, 0xf8, !PT ;  /* 0x0000ff0045007812 */ /* 0x000fe400078ef800 */
[----:B------:R-:W-:-:S02]  /*3ba0*/  SHF.L.U32 R79, R79, 0x10, RZ ;  /* 0x000000104f4f7819 */ /* 0x000fc400000006ff */
[----:B------:R-:W-:Y:S01]  /*3bb0*/  @P0 FMNMX R5, R5, |R78|, !PT ;  /* 0x4000004e05050209 */ /* 0x000fe20007800000 */
[----:B------:R-:W-:Y:S01]  /*3bc0*/  @P1 FMUL R78, R78, UR6 ;  /* 0x000000064e4e1c20 */ /* 0x000fe20008400000 */
[----:B------:R-:W-:Y:S01]  /*3bd0*/  LOP3.LUT R74, R82, 0xff000000, R13, 0xf8, !PT ;  /* 0xff000000524a7812 */ /* 0x000fe200078ef80d */
[----:B------:R-:W-:Y:S01]  /*3be0*/  IMAD.SHL.U32 R13, R77, 0x1000000, RZ ;  /* 0x010000004d0d7824 */ /* 0x000fe200078e00ff */
[----:B------:R-:W-:Y:S02]  /*3bf0*/  LOP3.LUT R0, R0, 0xff0000, R79, 0xf8, !PT ;  /* 0x00ff000000007812 */ /* 0x000fe400078ef84f */
[----:B------:R-:W-:Y:S02]  /*3c00*/  F2FP.SATFINITE.E4M3.F32.PACK_AB_MERGE_C R69, RZ, R95, RZ ;  /* 0x0000005fff45723e */ /* 0x000fe400048070ff */
[----:B------:R-:W-:Y:S02]  /*3c10*/  F2FP.SATFINITE.E4M3.F32.PACK_AB_MERGE_C R16, RZ, R16, RZ ;  /* 0x00000010ff10723e */ /* 0x000fe400048070ff */
[----:B------:R-:W-:Y:S01]  /*3c20*/  @P0 FMNMX R5, R5, |R94|, !PT ;  /* 0x4000005e05050209 */ /* 0x000fe20007800000 */
[----:B------:R-:W-:Y:S01]  /*3c30*/  @P1 FMUL R94, R94, UR6 ;  /* 0x000000065e5e1c20 */ /* 0x000fe20008400000 */
[----:B------:R-:W-:-:S02]  /*3c40*/  LOP3.LUT R13, R0, R13, RZ, 0xfc, !PT ;  /* 0x0000000d000d7212 */ /* 0x000fc400078efcff */
[----:B------:R-:W-:Y:S02]  /*3c50*/  LOP3.LUT R69, R69, 0xff, RZ, 0xc0, !PT ;  /* 0x000000ff45457812 */ /* 0x000fe400078ec0ff */
[----:B------:R-:W-:Y:S02]  /*3c60*/  SHF.L.U32 R16, R16, 0x8, RZ ;  /* 0x0000000810107819 */ /* 0x000fe400000006ff */
[----:B------:R-:W-:Y:S01]  /*3c70*/  @P0 FMNMX R5, R5, |R86|, !PT ;  /* 0x4000005605050209 */ /* 0x000fe20007800000 */
[----:B------:R-:W-:Y:S01]  /*3c80*/  @P1 FMUL R86, R86, UR6 ;  /* 0x0000000656561c20 */ /* 0x000fe20008400000 */
[----:B------:R-:W-:Y:S02]  /*3c90*/  LOP3.LUT R0, R15, 0xffffff00, RZ, 0xc0, !PT ;  /* 0xffffff000f007812 */ /* 0x000fe400078ec0ff */
[----:B------:R-:W-:Y:S02]  /*3ca0*/  F2FP.SATFINITE.E4M3.F32.PACK_AB_MERGE_C R97, RZ, R97, RZ ;  /* 0x00000061ff61723e */ /* 0x000fe400048070ff */
[----:B------:R-:W-:-:S02]  /*3cb0*/  F2FP.SATFINITE.E4M3.F32.PACK_AB_MERGE_C R12, RZ, R12, RZ ;  /* 0x0000000cff0c723e */ /* 0x000fc400048070ff */
[----:B------:R-:W-:Y:S02]  /*3cc0*/  F2FP.SATFINITE.E4M3.F32.PACK_AB_MERGE_C R10, RZ, R71, RZ ;  /* 0x00000047ff0a723e */ /* 0x000fe400048070ff */
[----:B------:R-:W-:Y:S02]  /*3cd0*/  LOP3.LUT R71, R69, 0xffff, R16, 0xf8, !PT ;  /* 0x0000ffff45477812 */ /* 0x000fe400078ef810 */
[----:B------:R-:W-:Y:S01]  /*3ce0*/  @P0 FMNMX R5, R5, |R87|, !PT ;  /* 0x4000005705050209 */ /* 0x000fe20007800000 */
[----:B------:R-:W-:Y:S01]  /*3cf0*/  @P1 FMUL R87, R87, UR6 ;  /* 0x0000000657571c20 */ /* 0x000fe20008400000 */
[----:B------:R-:W-:Y:S02]  /*3d00*/  LOP3.LUT R69, R0, 0xffff, R97, 0xf8, !PT ;  /* 0x0000ffff00457812 */ /* 0x000fe400078ef861 */
        /* <DEDUP_REMOVED lines=9> */
[----:B------:R-:W-:Y:S01]  /*3da0*/  @P0 FMNMX R5, R5, |R100|, !PT ;  /* 0x4000006405050209 */ /* 0x000fe20007800000 */
[----:B------:R-:W-:Y:S01]  /*3db0*/  @P1 FMUL R100, R100, UR6 ;  /* 0x0000000664641c20 */ /* 0x000fe20008400000 */
[----:B------:R-:W-:-:S02]  /*3dc0*/  F2FP.SATFINITE.E4M3.F32.PACK_AB_MERGE_C R12, RZ, R68, RZ ;  /* 0x00000044ff0c723e */ /* 0x000fc400048070ff */
[----:B------:R-:W-:Y:S02]  /*3dd0*/  F2FP.SATFINITE.E4M3.F32.PACK_AB_MERGE_C R15, RZ, R92, RZ ;  /* 0x0000005cff0f723e */ /* 0x000fe400048070ff */
[----:B------:R-:W-:Y:S02]  /*3de0*/  F2FP.SATFINITE.E4M3.F32.PACK_AB_MERGE_C R76, RZ, R76, RZ ;  /* 0x0000004cff4c723e */ /* 0x000fe400048070ff */
[----:B------:R-:W-:Y:S02]  /*3df0*/  LOP3.LUT R68, R71, 0xff000000, R0, 0xf8, !PT ;  /* 0xff00000047447812 */ /* 0x000fe400078ef800 */
[----:B------:R-:W-:Y:S01]  /*3e00*/  @P0 FMNMX R5, R5, |R98|, !PT ;  /* 0x4000006205050209 */ /* 0x000fe20007800000 */
[----:B------:R-:W-:Y:S01]  /*3e10*/  @P1 FMUL R98, R98, UR6 ;  /* 0x0000000662621c20 */ /* 0x000fe20008400000 */
[----:B------:R-:W-:Y:S02]  /*3e20*/  F2FP.SATFINITE.E4M3.F32.PACK_AB_MERGE_C R0, RZ, R72, RZ ;  /* 0x00000048ff00723e */ /* 0x000fe400048070ff */
[----:B------:R-:W-:-:S02]  /*3e30*/  LOP3.LUT R69, R69, 0xff, RZ, 0xc0, !PT ;  /* 0x000000ff45457812 */ /* 0x000fc400078ec0ff */
[----:B------:R-:W-:Y:S01]  /*3e40*/  PRMT R12, R12, 0x7104, RZ ;  /* 0x000071040c0c7816 */ /* 0x000fe200000000ff */
[----:B------:R-:W-:Y:S01]  /*3e50*/  IMAD.U32 R0, R0, 0x10000, RZ ;  /* 0x0001000000007824 */ /* 0x000fe200078e00ff */
[----:B------:R-:W-:Y:S02]  /*3e60*/  F2FP.SATFINITE.E4M3.F32.PACK_AB_MERGE_C R70, RZ, R70, RZ ;  /* 0x00000046ff46723e */ /* 0x000fe400048070ff */
[----:B------:R-:W-:Y:S02]  /*3e70*/  LOP3.LUT R15, R15, 0xff, RZ, 0xc0, !PT ;  /* 0x000000ff0f0f7812 */ /* 0x000fe400078ec0ff */
[----:B------:R-:W-:Y:S02]  /*3e80*/  SHF.L.U32 R76, R76, 0x8, RZ ;  /* 0x000000084c4c7819 */ /* 0x000fe400000006ff */
[----:B------:R-:W-:Y:S02]  /*3e90*/  F2FP.SATFINITE.E4M3.F32.PACK_AB_MERGE_C R14, RZ, R14, RZ ;  /* 0x0000000eff0e723e */ /* 0x000fe400048070ff */
[----:B------:R-:W-:Y:S01]  /*3ea0*/  @P0 FMNMX R5, R5, |R88|, !PT ;  /* 0x4000005805050209 */ /* 0x000fe20007800000 */
[----:B------:R-:W-:Y:S01]  /*3eb0*/  @P1 FMUL R88, R88, UR6 ;  /* 0x0000000658581c20 */ /* 0x000fe20008400000 */
[----:B------:R-:W-:-:S02]  /*3ec0*/  LOP3.LUT R69, R69, 0xff00, R12, 0xf8, !PT ;  /* 0x0000ff0045457812 */ /* 0x000fc400078ef80c */
[----:B------:R-:W-:Y:S02]  /*3ed0*/  SHF.L.U32 R70, R70, 0x10, RZ ;  /* 0x0000001046467819 */ /* 0x000fe400000006ff */
[----:B------:R-:W-:Y:S02]  /*3ee0*/  LOP3.LUT R71, R15, 0xffff, R76, 0xf8, !PT ;  /* 0x0000ffff0f477812 */ /* 0x000fe400078ef84c */
[----:B------:R-:W-:Y:S02]  /*3ef0*/  LOP3.LUT R14, R14, 0xffff, RZ, 0xc0, !PT ;  /* 0x0000ffff0e0e7812 */ /* 0x000fe400078ec0ff */
[----:B------:R-:W-:Y:S02]  /*3f00*/  F2FP.SATFINITE.E4M3.F32.PACK_AB_MERGE_C R94, RZ, R94, RZ ;  /* 0x0000005eff5e723e */ /* 0x000fe400048070ff */
[----:B------:R-:W-:Y:S01]  /*3f10*/  @P0 FMNMX R5, R5, |R89|, !PT ;  /* 0x4000005905050209 */ /* 0x000fe20007800000 */
[----:B------:R-:W-:Y:S01]  /*3f20*/  @P1 FMUL R89, R89, UR6 ;  /* 0x0000000659591c20 */ /* 0x000fe20008400000 */
[----:B------:R-:W-:-:S02]  /*3f30*/  LOP3.LUT R69, R69, 0xff0000, R70, 0xf8, !PT ;  /* 0x00ff000045457812 */ /* 0x000fc400078ef846 */
[----:B------:R-:W-:Y:S02]  /*3f40*/  SHF.L.U32 R14, R14, 0x18, RZ ;  /* 0x000000180e0e7819 */ /* 0x000fe400000006ff */
[----:B------:R-:W-:Y:S02]  /*3f50*/  LOP3.LUT R71, R71, 0xff0000, R0, 0xf8, !PT ;  /* 0x00ff000047477812 */ /* 0x000fe400078ef800 */
[----:B------:R-:W-:Y:S02]  /*3f60*/  LOP3.LUT R17, R17, 0xffff, R94, 0xf8, !PT ;  /* 0x0000ffff11117812 */ /* 0x000fe400078ef85e */
[----:B------:R-:W-:Y:S02]  /*3f70*/  F2FP.SATFINITE.E4M3.F32.PACK_AB_MERGE_C R0, RZ, R86, RZ ;  /* 0x00000056ff00723e */ /* 0x000fe400048070ff */
[----:B------:R-:W-:Y:S01]  /*3f80*/  @P0 FMNMX R5, R5, |R102|, !PT ;  /* 0x4000006605050209 */ /* 0x000fe20007800000 */
[----:B------:R-:W-:Y:S01]  /*3f90*/  @P1 FMUL R102, R102, UR6 ;  /* 0x0000000666661c20 */ /* 0x000fe20008400000 */
[----:B------:R-:W-:-:S02]  /*3fa0*/  LOP3.LUT R12, R19, 0xffffff00, RZ, 0xc0, !PT ;  /* 0xffffff00130c7812 */ /* 0x000fc400078ec0ff */
[----:B------:R-:W-:Y:S02]  /*3fb0*/  F2FP.SATFINITE.E4M3.F32.PACK_AB_MERGE_C R89, RZ, R89, RZ ;  /* 0x00000059ff59723e */ /* 0x000fe400048070ff */
[----:B------:R-:W-:Y:S02]  /*3fc0*/  LOP3.LUT R15, R69, R14, RZ, 0xfc, !PT ;  /* 0x0000000e450f7212 */ /* 0x000fe400078efcff */
[----:B------:R-:W-:Y:S02]  /*3fd0*/  LOP3.LUT R69, R17, 0xff, RZ, 0xc0, !PT ;  /* 0x000000ff11457812 */ /* 0x000fe400078ec0ff */
[----:B------:R-:W-:Y:S02]  /*3fe0*/  PRMT R0, R0, 0x7104, RZ ;  /* 0x0000710400007816 */ /* 0x000fe400000000ff */
[----:B------:R-:W-:Y:S02]  /*3ff0*/  LOP3.LUT R12, R12, 0xffff, R89, 0xf8, !PT ;  /* 0x0000ffff0c0c7812 */ /* 0x000fe400078ef859 */
[----:B------:R-:W-:-:S02]  /*4000*/  F2FP.SATFINITE.E4M3.F32.PACK_AB_MERGE_C R17, RZ, R99, RZ ;  /* 0x00000063ff11723e */ /* 0x000fc400048070ff */
        /* <DEDUP_REMOVED lines=10> */
[----:B------:R-:W-:Y:S02]  /*40b0*/  LOP3.LUT R0, R0, 0xffff, RZ, 0xc0, !PT ;  /* 0x0000ffff00007812 */ /* 0x000fe400078ec0ff */
[----:B------:R-:W-:Y:S02]  /*40c0*/  LOP3.LUT R69, R17, 0xffff, R100, 0xf8, !PT ;  /* 0x0000ffff11457812 */ /* 0x000fe400078ef864 */
[----:B------:R-:W-:-:S02]  /*40d0*/  F2FP.SATFINITE.E4M3.F32.PACK_AB_MERGE_C R90, RZ, R90, RZ ;  /* 0x0000005aff5a723e */ /* 0x000fc400048070ff */
[----:B------:R-:W-:Y:S02]  /*40e0*/  LOP3.LUT R17, R19, 0xff00, R12, 0xf8, !PT ;  /* 0x0000ff0013117812 */ /* 0x000fe400078ef80c */
[----:B------:R-:W0:Y:S01]  /*40f0*/  @!P3 LDC.64 R18, c[0x0][0x230] ;  /* 0x00008c00ff12bb82 */ /* 0x000e220000000a00 */
[----:B------:R-:W-:Y:S02]  /*4100*/  SHF.L.U32 R0, R0, 0x18, RZ ;  /* 0x0000001800007819 */ /* 0x000fe400000006ff */
[----:B------:R-:W-:Y:S02]  /*4110*/  F2FP.SATFINITE.E4M3.F32.PACK_AB_MERGE_C R12, RZ, R98, RZ ;  /* 0x00000062ff0c723e */ /* 0x000fe400048070ff */
[----:B------:R-:W-:Y:S02]  /*4120*/  SHF.L.U32 R90, R90, 0x10, RZ ;  /* 0x000000105a5a7819 */ /* 0x000fe400000006ff */
[----:B------:R-:W-:Y:S02]  /*4130*/  LOP3.LUT R16, R71, 0xff000000, R0, 0xf8, !PT ;  /* 0xff00000047107812 */ /* 0x000fe400078ef800 */
[----:B------:R-:W1:Y:S01]  /*4140*/  LDC.64 R70, c[0x0][0x258] ;  /* 0x00009600ff467b82 */ /* 0x000e620000000a00 */
[----:B------:R-:W-:-:S02]  /*4150*/  SHF.L.U32 R12, R12, 0x10, RZ ;  /* 0x000000100c0c7819 */ /* 0x000fc400000006ff */
[----:B------:R-:W-:Y:S02]  /*4160*/  LOP3.LUT R90, R17, 0xff0000, R90, 0xf8, !PT ;  /* 0x00ff0000115a7812 */ /* 0x000fe400078ef85a */
[----:B------:R-:W-:Y:S02]  /*4170*/  MOV R17, UR11 ;  /* 0x0000000b00117c02 */ /* 0x000fe40008000f00 */
[----:B------:R-:W-:Y:S02]  /*4180*/  LOP3.LUT R69, R69, 0xff0000, R12, 0xf8, !PT ;  /* 0x00ff000045457812 */ /* 0x000fe400078ef80c */
[----:B------:R-:W-:Y:S02]  /*4190*/  LOP3.LUT R12, R17, 0x80, R6, 0xe2, !PT ;  /* 0x00000080110c7812 */ /* 0x000fe400078ee206 */
[----:B------:R-:W-:Y:S02]  /*41a0*/  F2FP.SATFINITE.E4M3.F32.PACK_AB_MERGE_C R0, RZ, R88, RZ ;  /* 0x00000058ff00723e */ /* 0x000fe400048070ff */
[----:B------:R-:W-:Y:S01]  /*41b0*/  @P0 FMNMX R5, R5, |R80|, !PT ;  /* 0x4000005005050209 */ /* 0x000fe20007800000 */
[----:B------:R-:W-:Y:S01]  /*41c0*/  @P1 FMUL R80, R80, UR6 ;  /* 0x0000000650501c20 */ /* 0x000fe20008400000 */
[----:B------:R-:W-:Y:S01]  /*41d0*/  LOP3.LUT R75, R12, 0x60, R7, 0xf8, !PT ;  /* 0x000000600c4b7812 */ /* 0x000fe200078ef807 */
[----:B0-----:R-:W-:Y:S01]  /*41e0*/  @!P3 IMAD.WIDE R72, R4, 0x4, R18 ;  /* 0x000000040448b825 */ /* 0x001fe200078e0212 */
[----:B------:R-:W-:-:S02]  /*41f0*/  F2FP.SATFINITE.E4M3.F32.PACK_AB_MERGE_C R112, RZ, R112, RZ ;  /* 0x00000070ff70723e */ /* 0x000fc400048070ff */
[----:B------:R-:W-:Y:S01]  /*4200*/  F2FP.SATFINITE.E4M3.F32.PACK_AB_MERGE_C R110, RZ, R110, RZ ;  /* 0x0000006eff6e723e */ /* 0x000fe200048070ff */
[----:B------:R-:W-:Y:S01]  /*4210*/  IMAD R75, R4, 0x600, R75 ;  /* 0x00000600044b7824 */ /* 0x000fe200078e024b */
[----:B------:R-:W-:Y:S02]  /*4220*/  F2FP.SATFINITE.E4M3.F32.PACK_AB_MERGE_C R122, RZ, R122, RZ ;  /* 0x0000007aff7a723e */ /* 0x000fe400048070ff */
[----:B------:R-:W-:Y:S01]  /*4230*/  LOP3.LUT R0, R0, 0xffff, RZ, 0xc0, !PT ;  /* 0x0000ffff00007812 */ /* 0x000fe200078ec0ff */
[C---:B------:R-:W-:Y:S01]  /*4240*/  VIADD R85, R75.reuse, 0x400 ;  /* 0x000004004b557836 */ /* 0x040fe20000000000 */
[----:B------:R-:W-:Y:S01]  /*4250*/  F2FP.SATFINITE.E4M3.F32.PACK_AB_MERGE_C R120, RZ, R120, RZ ;  /* 0x00000078ff78723e */ /* 0x000fe200048070ff */
[--C-:B-1----:R-:W-:Y:S01]  /*4260*/  IMAD.WIDE.U32 R76, R75, 0x8, R70.reuse ;  /* 0x000000084b4c7825 */ /* 0x102fe200078e0046 */
[----:B------:R-:W-:Y:S02]  /*4270*/  F2FP.SATFINITE.E4M3.F32.PACK_AB_MERGE_C R87, RZ, R87, RZ ;  /* 0x00000057ff57723e */ /* 0x000fe400048070ff */
[----:B------:R-:W-:Y:S01]  /*4280*/  SHF.L.U32 R112, R112, 0x10, RZ ;  /* 0x0000001070707819 */ /* 0x000fe200000006ff */
[----:B------:R-:W-:Y:S01]  /*4290*/  IMAD.WIDE.U32 R84, R85, 0x8, R70 ;  /* 0x0000000855547825 */ /* 0x000fe200078e0046 */
[----:B------:R-:W-:-:S02]  /*42a0*/  LOP3.LUT R10, R10, 0xffff, RZ, 0xc0, !PT ;  /* 0x0000ffff0a0a7812 */ /* 0x000fc400078ec0ff */
[----:B------:R-:W-:Y:S02]  /*42b0*/  LOP3.LUT R110, R110, 0xffff, RZ, 0xc0, !PT ;  /* 0x0000ffff6e6e7812 */ /* 0x000fe400078ec0ff */
[----:B------:R-:W-:Y:S01]  /*42c0*/  SHF.L.U32 R122, R122, 0x10, RZ ;  /* 0x000000107a7a7819 */ /* 0x000fe200000006ff */
[----:B------:R-:W-:Y:S01]  /*42d0*/  IMAD.SHL.U32 R10, R10, 0x1000000, RZ ;  /* 0x010000000a0a7824 */ /* 0x000fe200078e00ff */
[----:B------:R-:W-:Y:S02]  /*42e0*/  F2FP.SATFINITE.E4M3.F32.PACK_AB_MERGE_C R96, RZ, R96, RZ ;  /* 0x00000060ff60723e */ /* 0x000fe400048070ff */
[----:B------:R-:W-:Y:S02]  /*42f0*/  F2FP.SATFINITE.E4M3.F32.PACK_AB_MERGE_C R80, RZ, R80, RZ ;  /* 0x00000050ff50723e */ /* 0x000fe400048070ff */
[----:B------:R-:W-:Y:S02]  /*4300*/  SHF.L.U32 R0, R0, 0x18, RZ ;  /* 0x0000001800007819 */ /* 0x000fe400000006ff */
[----:B------:R-:W-:-:S02]  /*4310*/  LOP3.LUT R120, R120, 0xffff, RZ, 0xc0, !PT ;  /* 0x0000ffff78787812 */ /* 0x000fc400078ec0ff */
[----:B------:R-:W-:Y:S02]  /*4320*/  SHF.L.U32 R87, R87, 0x10, RZ ;  /* 0x0000001057577819 */ /* 0x000fe400000006ff */
[----:B------:R-:W-:Y:S02]  /*4330*/  LOP3.LUT R112, R9, 0xff0000, R112, 0xf8, !PT ;  /* 0x00ff000009707812 */ /* 0x000fe400078ef870 */
[----:B------:R-:W-:Y:S02]  /*4340*/  SHF.L.U32 R9, R110, 0x18, RZ ;  /* 0x000000186e097819 */ /* 0x000fe400000006ff */
[----:B------:R-:W-:Y:S02]  /*4350*/  LOP3.LUT R122, R11, 0xff0000, R122, 0xf8, !PT ;  /* 0x00ff00000b7a7812 */ /* 0x000fe400078ef87a */
[----:B------:R-:W-:Y:S02]  /*4360*/  LOP3.LUT R96, R96, 0xffff, RZ, 0xc0, !PT ;  /* 0x0000ffff60607812 */ /* 0x000fe400078ec0ff */
[----:B------:R-:W-:-:S02]  /*4370*/  LOP3.LUT R80, R80, 0xffff, RZ, 0xc0, !PT ;  /* 0x0000ffff50507812 */ /* 0x000fc400078ec0ff */
[----:B------:R-:W-:Y:S02]  /*4380*/  LOP3.LUT R18, R69, 0xff000000, R0, 0xf8, !PT ;  /* 0xff00000045127812 */ /* 0x000fe400078ef800 */
[C---:B------:R-:W-:Y:S02]  /*4390*/  IADD3 R79, R75.reuse, 0x100, RZ ;  /* 0x000001004b4f7810 */ /* 0x040fe40007ffe0ff */
[C---:B------:R-:W-:Y:S02]  /*43a0*/  IADD3 R81, R75.reuse, 0x200, RZ ;  /* 0x000002004b517810 */ /* 0x040fe40007ffe0ff */
[----:B------:R-:W-:Y:S01]  /*43b0*/  IADD3 R83, R75, 0x300, RZ ;  /* 0x000003004b537810 */ /* 0x000fe20007ffe0ff */
[--C-:B------:R-:W-:Y:S01]  /*43c0*/  IMAD.WIDE.U32 R78, R79, 0x8, R70.reuse ;  /* 0x000000084f4e7825 */ /* 0x100fe200078e0046 */
[----:B------:R-:W-:Y:S02]  /*43d0*/  SHF.L.U32 R11, R120, 0x18, RZ ;  /* 0x00000018780b7819 */ /* 0x000fe400000006ff */
[----:B------:R-:W-:Y:S01]  /*43e0*/  IADD3 R69, R75, 0x500, RZ ;  /* 0x000005004b457810 */ /* 0x000fe20007ffe0ff */
[----:B------:R-:W-:Y:S01]  /*43f0*/  IMAD.WIDE.U32 R82, R83, 0x8, R70 ;  /* 0x0000000853527825 */ /* 0x000fe200078e0046 */
[----:B------:R-:W-:-:S02]  /*4400*/  LOP3.LUT R14, R14, 0xff0000, R87, 0xf8, !PT ;  /* 0x00ff00000e0e7812 */ /* 0x000fc400078ef857 */
[----:B------:R-:W-:Y:S01]  /*4410*/  LOP3.LUT R9, R112, R9, RZ, 0xfc, !PT ;  /* 0x0000000970097212 */ /* 0x000fe200078efcff */
[----:B------:R-:W-:Y:S01]  /*4420*/  IMAD.U32 R87, RZ, RZ, UR4 ;  /* 0x00000004ff577e24 */ /* 0x000fe2000f8e00ff */
[----:B------:R-:W-:Y:S01]  /*4430*/  SHF.L.U32 R17, R96, 0x18, RZ ;  /* 0x0000001860117819 */ /* 0x000fe200000006ff */
[----:B------:R-:W-:Y:S01]  /*4440*/  ULDC UR4, c[0x0][0x210] ;  /* 0x0000840000047ab9 */ /* 0x000fe20000000800 */
[----:B------:R-:W-:Y:S01]  /*4450*/  SHF.L.U32 R19, R80, 0x18, RZ ;  /* 0x0000001850137819 */ /* 0x000fe200000006ff */
[----:B------:R-:W-:Y:S01]  /*4460*/  IMAD.WIDE.U32 R80, R81, 0x8, R70 ;  /* 0x0000000851507825 */ /* 0x000fe200078e0046 */
[----:B------:R-:W-:Y:S01]  /*4470*/  LOP3.LUT R10, R91, 0xff000000, R10, 0xf8, !PT ;  /* 0xff0000005b0a7812 */ /* 0x000fe200078ef80a */
[----:B------:R1:W-:Y:S01]  /*4480*/  @!P3 STG.E desc[UR8][R72.64], R87 ;  /* 0x000000574800b986 */ /* 0x0003e2000c101908 */
[----:B------:R-:W-:Y:S01]  /*4490*/  LOP3.LUT R11, R122, R11, RZ, 0xfc, !PT ;  /* 0x0000000b7a0b7212 */ /* 0x000fe200078efcff */
[----:B------:R-:W-:Y:S01]  /*44a0*/  IMAD.WIDE.U32 R70, R69, 0x8, R70 ;  /* 0x0000000845467825 */ /* 0x000fe200078e0046 */
[----:B------:R-:W-:Y:S01]  /*44b0*/  MOV R75, R13 ;  /* 0x0000000d004b7202 */ /* 0x000fe20000000f00 */
[----:B------:R1:W-:Y:S01]  /*44c0*/  STG.E.64 desc[UR8][R76.64], R8 ;  /* 0x000000084c007986 */ /* 0x0003e2000c101b08 */
[----:B------:R-:W-:-:S02]  /*44d0*/  MOV R69, R15 ;  /* 0x0000000f00457202 */ /* 0x000fc40000000f00 */
[----:B------:R-:W-:Y:S01]  /*44e0*/  LOP3.LUT R17, R14, R17, RZ, 0xfc, !PT ;  /* 0x000000110e117212 */ /* 0x000fe200078efcff */
[----:B------:R1:W-:Y:S01]  /*44f0*/  STG.E.64 desc[UR8][R78.64], R10 ;  /* 0x0000000a4e007986 */ /* 0x0003e2000c101b08 */
[----:B------:R-:W-:Y:S02]  /*4500*/  LOP3.LUT R19, R90, R19, RZ, 0xfc, !PT ;  /* 0x000000135a137212 */ /* 0x000fe400078efcff */
[----:B------:R-:W-:Y:S01]  /*4510*/  IADD3 R4, R4, UR4, RZ ;  /* 0x0000000404047c10 */ /* 0x000fe2000fffe0ff */
[----:B------:R1:W-:Y:S01]  /*4520*/  STG.E.64 desc[UR8][R80.64], R74 ;  /* 0x0000004a50007986 */ /* 0x0003e2000c101b08 */
[----:B------:R-:W-:Y:S01]  /*4530*/  ULDC UR4, c[0x0][0x218] ;  /* 0x0000860000047ab9 */ /* 0x000fe20000000800 */
[----:B------:R-:W-:Y:S02]  /*4540*/  LOP3.LUT P2, RZ, R2, 0xff, RZ, 0xc0, !PT ;  /* 0x000000ff02ff7812 */ /* 0x000fe4000784c0ff */
[----:B------:R1:W-:Y:S01]  /*4550*/  STG.E.64 desc[UR8][R82.64], R68 ;  /* 0x0000004452007986 */ /* 0x0003e2000c101b08 */
[----:B------:R-:W-:-:S02]  /*4560*/  ISETP.GE.AND P0, PT, R4, UR4, PT ;  /* 0x0000000404007c0c */ /* 0x000fc4000bf06270 */
[----:B------:R-:W-:Y:S01]  /*4570*/  SEL R2, RZ, 0x1, P2 ;  /* 0x00000001ff027807 */ /* 0x000fe20001000000 */
[----:B------:R1:W-:Y:S04]  /*4580*/  STG.E.64 desc[UR8][R84.64], R16 ;  /* 0x0000001054007986 */ /* 0x0003e8000c101b08 */
[----:B------:R1:W-:Y:S06]  /*4590*/  STG.E.64 desc[UR8][R70.64], R18 ;  /* 0x0000001246007986 */ /* 0x0003ec000c101b08 */
[----:B------:R-:W-:Y:S05]  /*45a0*/  @!P0 BRA `(.L_x_13818) ;  /* 0xffffffbc003c8947 */ /* 0x000fea000383ffff */
.L_x_13805:
        /* <DEDUP_REMOVED lines=15> */
.L_x_13843:
[----:B------:R-:W-:Y:S01]  /*46a0*/  ISETP.NE.AND P0, PT, R6, RZ, PT ;  /* 0x000000ff0600720c */ /* 0x000fe20003f05270 */
[----:B------:R-:W-:Y:S05]  /*46b0*/  WARPSYNC.ALL ;  /* 0x0000000000007948 */ /* 0x000fea0003800000 */
[----:B01----:R-:W-:Y:S01]  /*46c0*/  FMNMX R9, R9, R4, !PT ;  /* 0x0000000409097209 */ /* 0x003fe20007800000 */
[----:B------:R-:W-:Y:S01]  /*46d0*/  BSSY B0, `(.L_x_13821) ;  /* 0x000001a000007945 */ /* 0x000fe20003800000 */
[----:B------:R-:W-:-:S05]  /*46e0*/  IMAD.MOV.U32 R5, RZ, RZ, RZ ;  /* 0x000000ffff057224 */ /* 0x000fca00078e00ff */
        /* <DEDUP_REMOVED lines=16> */
[----:B------:R-:W-:-:S03]  /*47f0*/  HFMA2.MMA R0, -RZ, RZ, 0, 0 ;  /* 0x00000000ff007435 */ /* 0x000fc600000001ff */
[----:B------:R-:W-:-:S07]  /*4800*/  @!P0 LEA R2, R7, R2, 0x2 ;  /* 0x0000000207028211 */ /* 0x000fce00078e10ff */
[----:B------:R0:W1:Y:S01]  /*4810*/  @!P0 LDS R0, [R2] ;  /* 0x0000000002008984 */ /* 0x0000620000000800 */
[----:B------:R-:W-:Y:S05]  /*4820*/  BRA.DIV UR4, `(.L_x_13823) ;  /* 0x0000000e04bc7947 */ /* 0x000fea000b800000 */
[----:B-1----:R-:W1:Y:S02]  /*4830*/  SHFL.DOWN PT, R3, R0, 0x2, 0x1f ;  /* 0x08401f0000037f89 */ /* 0x002e6400000e0000 */
[----:B-1----:R-:W-:-:S05]  /*4840*/  FMNMX R3, R3, R0, !PT ;  /* 0x0000000003037209 */ /* 0x002fca0007800000 */
[----:B0-----:R0:W1:Y:S02]  /*4850*/  SHFL.DOWN PT, R2, R3, 0x1, 0x1f ;  /* 0x08201f0003027f89 */ /* 0x00106400000e0000 */
.L_x_13846:
[----:B-1----:R-:W-:-:S07]  /*4860*/  FMNMX R5, R3, R2, !PT ;  /* 0x0000000203057209 */ /* 0x002fce0007800000 */
.L_x_13822:
[----:B------:R-:W-:Y:S05]  /*4870*/  BSYNC B0 ;  /* 0x0000000000007941 */ /* 0x000fea0003800000 */
.L_x_13821:
[----:B------:R-:W-:Y:S01]  /*4880*/  ISETP.NE.AND P0, PT, R7, RZ, PT ;  /* 0x000000ff0700720c */ /* 0x000fe20003f05270 */
[----:B------:R-:W-:-:S12]  /*4890*/  BSSY B0, `(.L_x_13819) ;  /* 0x0000004000007945 */ /* 0x000fd80003800000 */
[----:B------:R-:W-:Y:S05]  /*48a0*/  @P0 BRA `(.L_x_13824) ;  /* 0x0000000000080947 */ /* 0x000fea0003800000 */
[----:B0-----:R-:W0:Y:S02]  /*48b0*/  LDC.64 R2, c[0x0][0x288] ;  /* 0x0000a200ff027b82 */ /* 0x001e240000000a00 */
[----:B0-----:R1:W-:Y:S02]  /*48c0*/  REDG.E.MAX.S32.STRONG.GPU desc[UR8][R2.64], R5 ;  /* 0x000000050200798e */ /* 0x0013e4000d10e388 */
.L_x_13824:
[----:B------:R-:W-:Y:S05]  /*48d0*/  BSYNC B0 ;  /* 0x0000000000007941 */ /* 0x000fea0003800000 */
.L_x_13819:
        /* <DEDUP_REMOVED lines=14> */
[----:B0-----:R-:W-:Y:S05]  /*49c0*/  CALL.REL.NOINC `($__internal_227_$__cuda_sm20_rcp_rn_f32_slowpath) ;  /* 0x0000000c00947944 */ /* 0x001fea0003c00000 */
[----:B------:R-:W-:Y:S05]  /*49d0*/  BRA `(.L_x_13826) ;  /* 0x0000000000147947 */ /* 0x000fea0003800000 */
.L_x_13825:
[----:B------:R-:W2:Y:S01]  /*49e0*/  MUFU.RCP R110, UR6 ;  /* 0x00000006006e7d08 */ /* 0x000ea20008001000 */
[----:B01----:R-:W-:-:S05]  /*49f0*/  MOV R3, UR6 ;  /* 0x0000000600037c02 */ /* 0x003fca0008000f00 */
[----:B--2---:R-:W-:-:S04]  /*4a00*/  FFMA R0, R110, R3, -1 ;  /* 0xbf8000006e007423 */ /* 0x004fc80000000003 */
[----:B------:R-:W-:-:S04]  /*4a10*/  FADD.FTZ R3, -R0, -RZ ;  /* 0x800000ff00037221 */ /* 0x000fc80000010100 */
[----:B------:R-:W-:-:S07]  /*4a20*/  FFMA R110, R110, R3, R110 ;  /* 0x000000036e6e7223 */ /* 0x000fce000000006e */
.L_x_13826:
[----:B------:R-:W0:Y:S02]  /*4a30*/  LDC.64 R2, c[0x0][0x280] ;  /* 0x0000a000ff027b82 */ /* 0x000e240000000a00 */
[----:B0-----:R-:W-:Y:S01]  /*4a40*/  STG.E desc[UR8][R2.64], R110 ;  /* 0x0000006e02007986 */ /* 0x001fe2000c101908 */
[----:B------:R-:W-:Y:S05]  /*4a50*/  EXIT ;  /* 0x000000000000794d */ /* 0x000fea0003800000 */
.L_x_13806:
[----:B------:R-:W-:Y:S01]  /*4a60*/  HFMA2.MMA R116, -RZ, RZ, 0, 5.9604644775390625e-08 ;  /* 0x00000001ff747435 */ /* 0x000fe200000001ff */
[----:B------:R-:W-:Y:S01]  /*4a70*/  MOV R114, R83 ;  /* 0x0000005300727202 */ /* 0x000fe20000000f00 */
[----:B------:R-:W-:Y:S01]  /*4a80*/  IMAD.MOV.U32 R118, RZ, RZ, 0x1f ;  /* 0x0000001fff767424 */ /* 0x000fe200078e00ff */
[----:B------:R-:W-:-:S08]  /*4a90*/  MOV R80, 0xffffffff ;  /* 0xffffffff00507802 */ /* 0x000fd00000000f00 */
[----:B-----5:R-:W-:Y:S05]  /*4aa0*/  WARPSYNC.COLLECTIVE R80, `(.L_x_13827) ;  /* 0x0000000050087348 */ /* 0x020fea0003c00000 */
[----:B------:R0:W1:Y:S02]  /*4ab0*/  SHFL.BFLY P0, R112, R114, R116, R118 ;  /* 0x0c00007472707389 */ /* 0x0000640000000076 */
[----:B01---5:R-:W-:Y:S01]  /*4ac0*/  ENDCOLLECTIVE ;  /* 0x000000000000791b */ /* 0x023fe20003800000 */
.L_x_13827:
[----:B------:R-:W-:Y:S01]  /*4ad0*/  HFMA2.MMA R116, -RZ, RZ, 0, 1.1920928955078125e-07 ;  /* 0x00000002ff747435 */ /* 0x000fe200000001ff */
[----:B------:R-:W-:-:S05]  /*4ae0*/  MOV R0, R112 ;  /* 0x0000007000007202 */ /* 0x000fca0000000f00 */
[----:B------:R-:W-:-:S05]  /*4af0*/  FADD R84, R83, R0 ;  /* 0x0000000053547221 */ /* 0x000fca0000000000 */
[----:B------:R-:W-:-:S07]  /*4b00*/  MOV R114, R84 ;  /* 0x0000005400727202 */ /* 0x000fce0000000f00 */
[----:B------:R-:W-:Y:S05]  /*4b10*/  WARPSYNC.COLLECTIVE R80, `(.L_x_13828) ;  /* 0x0000000050087348 */ /* 0x000fea0003c00000 */
[----:B------:R0:W1:Y:S02]  /*4b20*/  SHFL.BFLY P0, R112, R114, R116, R118 ;  /* 0x0c00007472707389 */ /* 0x0000640000000076 */
[----:B01----:R-:W-:Y:S01]  /*4b30*/  ENDCOLLECTIVE ;  /* 0x000000000000791b */ /* 0x003fe20003800000 */
.L_x_13828:
[----:B------:R-:W-:Y:S01]  /*4b40*/  IMAD.MOV.U32 R116, RZ, RZ, 0x4 ;  /* 0x00000004ff747424 */ /* 0x000fe200078e00ff */
[----:B------:R-:W-:-:S05]  /*4b50*/  MOV R85, R112 ;  /* 0x0000007000557202 */ /* 0x000fca0000000f00 */
[----:B------:R-:W-:-:S05]  /*4b60*/  FADD R85, R84, R85 ;  /* 0x0000005554557221 */ /* 0x000fca0000000000 */
[----:B------:R-:W-:-:S07]  /*4b70*/  MOV R114, R85 ;  /* 0x0000005500727202 */ /* 0x000fce0000000f00 */
[----:B------:R-:W-:Y:S05]  /*4b80*/  WARPSYNC.COLLECTIVE R80, `(.L_x_13829) ;  /* 0x0000000050087348 */ /* 0x000fea0003c00000 */
[----:B------:R0:W1:Y:S02]  /*4b90*/  SHFL.BFLY P0, R112, R114, R116, R118 ;  /* 0x0c00007472707389 */ /* 0x0000640000000076 */
[----:B01----:R-:W-:Y:S01]  /*4ba0*/  ENDCOLLECTIVE ;  /* 0x000000000000791b */ /* 0x003fe20003800000 */
.L_x_13829:
[----:B------:R-:W-:Y:S01]  /*4bb0*/  HFMA2.MMA R116, -RZ, RZ, 0, 4.76837158203125e-07 ;  /* 0x00000008ff747435 */ /* 0x000fe200000001ff */
[----:B------:R-:W-:-:S05]  /*4bc0*/  MOV R0, R112 ;  /* 0x0000007000007202 */ /* 0x000fca0000000f00 */
[----:B------:R-:W-:-:S05]  /*4bd0*/  FADD R108, R85, R0 ;  /* 0x00000000556c7221 */ /* 0x000fca0000000000 */
[----:B------:R-:W-:-:S07]  /*4be0*/  MOV R114, R108 ;  /* 0x0000006c00727202 */ /* 0x000fce0000000f00 */
[----:B------:R-:W-:Y:S05]  /*4bf0*/  WARPSYNC.COLLECTIVE R80, `(.L_x_13830) ;  /* 0x0000000050087348 */ /* 0x000fea0003c00000 */
[----:B------:R0:W1:Y:S02]  /*4c00*/  SHFL.BFLY P0, R112, R114, R116, R118 ;  /* 0x0c00007472707389 */ /* 0x0000640000000076 */
[----:B01----:R-:W-:Y:S01]  /*4c10*/  ENDCOLLECTIVE ;  /* 0x000000000000791b */ /* 0x003fe20003800000 */
.L_x_13830:
[----:B------:R-:W-:Y:S01]  /*4c20*/  HFMA2.MMA R116, -RZ, RZ, 0, 9.5367431640625e-07 ;  /* 0x00000010ff747435 */ /* 0x000fe200000001ff */
[----:B------:R-:W-:-:S05]  /*4c30*/  MOV R0, R112 ;  /* 0x0000007000007202 */ /* 0x000fca0000000f00 */
[----:B------:R-:W-:-:S05]  /*4c40*/  FADD R110, R108, R0 ;  /* 0x000000006c6e7221 */ /* 0x000fca0000000000 */
[----:B------:R-:W-:-:S07]  /*4c50*/  MOV R114, R110 ;  /* 0x0000006e00727202 */ /* 0x000fce0000000f00 */
[----:B------:R-:W-:Y:S05]  /*4c60*/  WARPSYNC.COLLECTIVE R80, `(.L_x_13831) ;  /* 0x0000000050087348 */ /* 0x000fea0003c00000 */
[----:B------:R0:W1:Y:S02]  /*4c70*/  SHFL.BFLY P0, R112, R114, R116, R118 ;  /* 0x0c00007472707389 */ /* 0x0000640000000076 */
[----:B01----:R-:W-:Y:S01]  /*4c80*/  ENDCOLLECTIVE ;  /* 0x000000000000791b */ /* 0x003fe20003800000 */
.L_x_13831:
[----:B------:R-:W-:Y:S01]  /*4c90*/  HFMA2.MMA R116, -RZ, RZ, 0, 5.9604644775390625e-08 ;  /* 0x00000001ff747435 */ /* 0x000fe200000001ff */
[----:B------:R-:W-:-:S04]  /*4ca0*/  IMAD.MOV.U32 R0, RZ, RZ, R112 ;  /* 0x000000ffff007224 */ /* 0x000fc800078e0070 */
        /* <DEDUP_REMOVED lines=102> */
.L_x_13832:
[----:B------:R-:W-:Y:S01]  /*5310*/  HFMA2.MMA R116, -RZ, RZ, 0, 1.1920928955078125e-07 ;  /* 0x00000002ff747435 */ /* 0x000fe200000001ff */
[----:B------:R-:W-:-:S05]  /*5320*/  MOV R83, R112 ;  /* 0x0000007000537202 */ /* 0x000fca0000000f00 */
[----:B------:R-:W-:-:S05]  /*5330*/  FADD R83, R0, R83 ;  /* 0x0000005300537221 */ /* 0x000fca0000000000 */
[----:B------:R-:W-:-:S07]  /*5340*/  MOV R114, R83 ;  /* 0x0000005300727202 */ /* 0x000fce0000000f00 */
[----:B------:R-:W-:Y:S05]  /*5350*/  WARPSYNC.COLLECTIVE R80, `(.L_x_13833) ;  /* 0x0000000050087348 */ /* 0x000fea0003c00000 */
[----:B------:R0:W1:Y:S02]  /*5360*/  SHFL.BFLY P0, R112, R114, R116, R118 ;  /* 0x0c00007472707389 */ /* 0x0000640000000076 */
[----:B01----:R-:W-:Y:S01]  /*5370*/  ENDCOLLECTIVE ;  /* 0x000000000000791b */ /* 0x003fe20003800000 */
.L_x_13833:
[----:B------:R-:W-:Y:S01]  /*5380*/  HFMA2.MMA R116, -RZ, RZ, 0, 2.384185791015625e-07 ;  /* 0x00000004ff747435 */ /* 0x000fe200000001ff */
[----:B------:R-:W-:-:S05]  /*5390*/  MOV R84, R112 ;  /* 0x0000007000547202 */ /* 0x000fca0000000f00 */
[----:B------:R-:W-:-:S04]  /*53a0*/  FADD R84, R83, R84 ;  /* 0x0000005453547221 */ /* 0x000fc80000000000 */
[----:B------:R-:W-:-:S07]  /*53b0*/  IMAD.MOV.U32 R114, RZ, RZ, R84 ;  /* 0x000000ffff727224 */ /* 0x000fce00078e0054 */
[----:B------:R-:W-:Y:S05]  /*53c0*/  WARPSYNC.COLLECTIVE R80, `(.L_x_13834) ;  /* 0x0000000050087348 */ /* 0x000fea0003c00000 */
[----:B------:R0:W1:Y:S02]  /*53d0*/  SHFL.BFLY P0, R112, R114, R116, R118 ;  /* 0x0c00007472707389 */ /* 0x0000640000000076 */
[----:B01----:R-:W-:Y:S01]  /*53e0*/  ENDCOLLECTIVE ;  /* 0x000000000000791b */ /* 0x003fe20003800000 */
.L_x_13834:
[----:B------:R-:W-:Y:S01]  /*53f0*/  HFMA2.MMA R116, -RZ, RZ, 0, 4.76837158203125e-07 ;  /* 0x00000008ff747435 */ /* 0x000fe200000001ff */
[----:B------:R-:W-:-:S05]  /*5400*/  MOV R85, R112 ;  /* 0x0000007000557202 */ /* 0x000fca0000000f00 */
[----:B------:R-:W-:-:S05]  /*5410*/  FADD R85, R84, R85 ;  /* 0x0000005554557221 */ /* 0x000fca0000000000 */
[----:B------:R-:W-:-:S07]  /*5420*/  MOV R114, R85 ;  /* 0x0000005500727202 */ /* 0x000fce0000000f00 */
[----:B------:R-:W-:Y:S05]  /*5430*/  WARPSYNC.COLLECTIVE R80, `(.L_x_13835) ;  /* 0x0000000050087348 */ /* 0x000fea0003c00000 */
[----:B------:R0:W1:Y:S02]  /*5440*/  SHFL.BFLY P0, R112, R114, R116, R118 ;  /* 0x0c00007472707389 */ /* 0x0000640000000076 */
[----:B01----:R-:W-:Y:S01]  /*5450*/  ENDCOLLECTIVE ;  /* 0x000000000000791b */ /* 0x003fe20003800000 */
.L_x_13835:
[----:B------:R-:W-:Y:S01]  /*5460*/  IMAD.MOV.U32 R116, RZ, RZ, 0x10 ;  /* 0x00000010ff747424 */ /* 0x000fe200078e00ff */
[----:B------:R-:W-:-:S05]  /*5470*/  MOV R108, R112 ;  /* 0x00000070006c7202 */ /* 0x000fca0000000f00 */
[----:B------:R-:W-:-:S05]  /*5480*/  FADD R108, R85, R108 ;  /* 0x0000006c556c7221 */ /* 0x000fca0000000000 */
[----:B------:R-:W-:-:S07]  /*5490*/  MOV R114, R108 ;  /* 0x0000006c00727202 */ /* 0x000fce0000000f00 */
[----:B------:R-:W-:Y:S05]  /*54a0*/  WARPSYNC.COLLECTIVE R80, `(.L_x_13836) ;  /* 0x0000000050087348 */ /* 0x000fea0003c00000 */
[----:B------:R0:W1:Y:S02]  /*54b0*/  SHFL.BFLY P0, R112, R114, R116, R118 ;  /* 0x0c00007472707389 */ /* 0x0000640000000076 */
[----:B01----:R-:W-:Y:S01]  /*54c0*/  ENDCOLLECTIVE ;  /* 0x000000000000791b */ /* 0x003fe20003800000 */
.L_x_13836:
[----:B------:R-:W-:Y:S01]  /*54d0*/  MOV R110, R112 ;  /* 0x00000070006e7202 */ /* 0x000fe20000000f00 */
[----:B------:R-:W-:Y:S06]  /*54e0*/  BRA `(.L_x_13837) ;  /* 0xffffffbc00947947 */ /* 0x000fec000383ffff */
.L_x_13820:
[----:B-1----:R-:W-:Y:S01]  /*54f0*/  HFMA2.MMA R8, -RZ, RZ, 0, 9.5367431640625e-07 ;  /* 0x00000010ff087435 */ /* 0x002fe200000001ff */
[----:B------:R-:W-:Y:S02]  /*5500*/  MOV R11, 0x1f ;  /* 0x0000001f000b7802 */ /* 0x000fe40000000f00 */
[----:B------:R-:W-:-:S08]  /*5510*/  MOV R80, 0xffffffff ;  /* 0xffffffff00507802 */ /* 0x000fd00000000f00 */
[----:B------:R-:W-:Y:S05]  /*5520*/  WARPSYNC.COLLECTIVE R80, `(.L_x_13838) ;  /* 0x0000000050087348 */ /* 0x000fea0003c00000 */
[----:B------:R0:W1:Y:S02]  /*5530*/  SHFL.DOWN P0, R4, R5, R8, R11 ;  /* 0x0800000805047389 */ /* 0x000064000000000b */
[----:B01----:R-:W-:Y:S01]  /*5540*/  ENDCOLLECTIVE ;  /* 0x000000000000791b */ /* 0x003fe20003800000 */
.L_x_13838:
[----:B------:R-:W-:Y:S01]  /*5550*/  IMAD.MOV.U32 R8, RZ, RZ, 0x8 ;  /* 0x00000008ff087424 */ /* 0x000fe200078e00ff */
[----:B------:R-:W-:-:S04]  /*5560*/  MOV R0, R4 ;  /* 0x0000000400007202 */ /* 0x000fc80000000f00 */
[----:B------:R-:W-:-:S04]  /*5570*/  FMNMX R0, R0, R5, !PT ;  /* 0x0000000500007209 */ /* 0x000fc80007800000 */
[----:B------:R-:W-:-:S07]  /*5580*/  MOV R5, R0 ;  /* 0x0000000000057202 */ /* 0x000fce0000000f00 */
[----:B------:R-:W-:Y:S05]  /*5590*/  WARPSYNC.COLLECTIVE R80, `(.L_x_13839) ;  /* 0x0000000050087348 */ /* 0x000fea0003c00000 */
[----:B------:R0:W1:Y:S02]  /*55a0*/  SHFL.DOWN P0, R4, R5, R8, R11 ;  /* 0x0800000805047389 */ /* 0x000064000000000b */
[----:B01----:R-:W-:Y:S01]  /*55b0*/  ENDCOLLECTIVE ;  /* 0x000000000000791b */ /* 0x003fe20003800000 */
.L_x_13839:
[----:B------:R-:W-:Y:S01]  /*55c0*/  HFMA2.MMA R8, -RZ, RZ, 0, 2.384185791015625e-07 ;  /* 0x00000004ff087435 */ /* 0x000fe200000001ff */
[----:B------:R-:W-:-:S04]  /*55d0*/  MOV R3, R4 ;  /* 0x0000000400037202 */ /* 0x000fc80000000f00 */
[----:B------:R-:W-:-:S04]  /*55e0*/  FMNMX R3, R0, R3, !PT ;  /* 0x0000000300037209 */ /* 0x000fc80007800000 */
[----:B------:R-:W-:-:S07]  /*55f0*/  MOV R5, R3 ;  /* 0x0000000300057202 */ /* 0x000fce0000000f00 */
[----:B------:R-:W-:Y:S05]  /*5600*/  WARPSYNC.COLLECTIVE R80, `(.L_x_13840) ;  /* 0x0000000050087348 */ /* 0x000fea0003c00000 */
[----:B------:R0:W1:Y:S02]  /*5610*/  SHFL.DOWN P0, R4, R5, R8, R11 ;  /* 0x0800000805047389 */ /* 0x000064000000000b */
[----:B01----:R-:W-:Y:S01]  /*5620*/  ENDCOLLECTIVE ;  /* 0x000000000000791b */ /* 0x003fe20003800000 */
.L_x_13840:
[----:B------:R-:W-:Y:S01]  /*5630*/  HFMA2.MMA R8, -RZ, RZ, 0, 1.1920928955078125e-07 ;  /* 0x00000002ff087435 */ /* 0x000fe200000001ff */
[----:B------:R-:W-:-:S04]  /*5640*/  MOV R2, R4 ;  /* 0x0000000400027202 */ /* 0x000fc80000000f00 */
[----:B------:R-:W-:-:S04]  /*5650*/  FMNMX R2, R3, R2, !PT ;  /* 0x0000000203027209 */ /* 0x000fc80007800000 */
[----:B------:R-:W-:-:S07]  /*5660*/  MOV R5, R2 ;  /* 0x0000000200057202 */ /* 0x000fce0000000f00 */
[----:B------:R-:W-:Y:S05]  /*5670*/  WARPSYNC.COLLECTIVE R80, `(.L_x_13841) ;  /* 0x0000000050087348 */ /* 0x000fea0003c00000 */
[----:B------:R0:W1:Y:S02]  /*5680*/  SHFL.DOWN P0, R4, R5, R8, R11 ;  /* 0x0800000805047389 */ /* 0x000064000000000b */
[----:B01----:R-:W-:Y:S01]  /*5690*/  ENDCOLLECTIVE ;  /* 0x000000000000791b */ /* 0x003fe20003800000 */
.L_x_13841:
[----:B------:R-:W-:Y:S01]  /*56a0*/  HFMA2.MMA R8, -RZ, RZ, 0, 5.9604644775390625e-08 ;  /* 0x00000001ff087435 */ /* 0x000fe200000001ff */
[----:B------:R-:W-:-:S05]  /*56b0*/  IMAD.MOV.U32 R9, RZ, RZ, R4 ;  /* 0x000000ffff097224 */ /* 0x000fca00078e0004 */
[----:B------:R-:W-:-:S04]  /*56c0*/  FMNMX R9, R2, R9, !PT ;  /* 0x0000000902097209 */ /* 0x000fc80007800000 */
[----:B------:R-:W-:-:S07]  /*56d0*/  MOV R5, R9 ;  /* 0x0000000900057202 */ /* 0x000fce0000000f00 */
[----:B------:R-:W-:Y:S05]  /*56e0*/  WARPSYNC.COLLECTIVE R80, `(.L_x_13842) ;  /* 0x0000000050087348 */ /* 0x000fea0003c00000 */
[----:B------:R0:W1:Y:S02]  /*56f0*/  SHFL.DOWN P0, R4, R5, R8, R11 ;  /* 0x0800000805047389 */ /* 0x000064000000000b */
[----:B01----:R-:W-:Y:S01]  /*5700*/  ENDCOLLECTIVE ;  /* 0x000000000000791b */ /* 0x003fe20003800000 */
.L_x_13842:
[----:B------:R-:W-:Y:S05]  /*5710*/  BRA `(.L_x_13843) ;  /* 0xffffffec00e07947 */ /* 0x000fea000383ffff */
.L_x_13823:
[----:B-1----:R-:W-:Y:S02]  /*5720*/  MOV R5, R0 ;  /* 0x0000000000057202 */ /* 0x002fe40000000f00 */
[----:B------:R-:W-:Y:S02]  /*5730*/  MOV R8, 0x2 ;  /* 0x0000000200087802 */ /* 0x000fe40000000f00 */
[----:B------:R-:W-:Y:S02]  /*5740*/  MOV R11, 0x1f ;  /* 0x0000001f000b7802 */ /* 0x000fe40000000f00 */
[----:B------:R-:W-:-:S07]  /*5750*/  MOV R80, 0xffffffff ;  /* 0xffffffff00507802 */ /* 0x000fce0000000f00 */
[----:B0-----:R-:W-:Y:S05]  /*5760*/  WARPSYNC.COLLECTIVE R80, `(.L_x_13844) ;  /* 0x0000000050087348 */ /* 0x001fea0003c00000 */
[----:B------:R1:W2:Y:S02]  /*5770*/  SHFL.DOWN P0, R4, R5, R8, R11 ;  /* 0x0800000805047389 */ /* 0x0002a4000000000b */
[----:B012---:R-:W-:Y:S01]  /*5780*/  ENDCOLLECTIVE ;  /* 0x000000000000791b */ /* 0x007fe20003800000 */
.L_x_13844:
[----:B------:R-:W-:Y:S01]  /*5790*/  MOV R8, 0x1 ;  /* 0x0000000100087802 */ /* 0x000fe20000000f00 */
[----:B------:R-:W-:-:S05]  /*57a0*/  IMAD.MOV.U32 R3, RZ, RZ, R4 ;  /* 0x000000ffff037224 */ /* 0x000fca00078e0004 */
[----:B------:R-:W-:-:S04]  /*57b0*/  FMNMX R3, R3, R0, !PT ;  /* 0x0000000003037209 */ /* 0x000fc80007800000 */
[----:B------:R-:W-:-:S07]  /*57c0*/  MOV R5, R3 ;  /* 0x0000000300057202 */ /* 0x000fce0000000f00 */
[----:B------:R-:W-:Y:S05]  /*57d0*/  WARPSYNC.COLLECTIVE R80, `(.L_x_13845) ;  /* 0x0000000050087348 */ /* 0x000fea0003c00000 */
[----:B------:R0:W1:Y:S02]  /*57e0*/  SHFL.DOWN P0, R4, R5, R8, R11 ;  /* 0x0800000805047389 */ /* 0x000064000000000b */
[----:B01----:R-:W-:Y:S01]  /*57f0*/  ENDCOLLECTIVE ;  /* 0x000000000000791b */ /* 0x003fe20003800000 */
.L_x_13845:
[----:B------:R-:W-:Y:S01]  /*5800*/  MOV R2, R4 ;  /* 0x0000000400027202 */ /* 0x000fe20000000f00 */
[----:B------:R-:W-:Y:S06]  /*5810*/  BRA `(.L_x_13846) ;  /* 0xfffffff000107947 */ /* 0x000fec000383ffff */
        .weak           $__internal_227_$__cuda_sm20_rcp_rn_f32_slowpath
        .type           $__internal_227_$__cuda_sm20_rcp_rn_f32_slowpath,@function
        .size           $__internal_227_$__cuda_sm20_rcp_rn_f32_slowpath,(.L_x_14563 - $__internal_227_$__cuda_sm20_rcp_rn_f32_slowpath)
$__internal_227_$__cuda_sm20_rcp_rn_f32_slowpath:
        /* <DEDUP_REMOVED lines=15> */
.L_x_13848:
        /* <DEDUP_REMOVED lines=11> */
[----:B------:R-:W-:-:S04]  /*59c0*/  IMAD.MOV.U32 R108, RZ, RZ, 0x3 ;  /* 0x00000003ff6c7424 */ /* 0x000fc800078e00ff */
        /* <DEDUP_REMOVED lines=21> */
.L_x_13850:
[----:B------:R0:W1:Y:S02]  /*5b20*/  MUFU.RCP R110, R0 ;  /* 0x00000000006e7308 */ /* 0x0000640000001000 */
.L_x_13849:
[----:B------:R-:W-:Y:S05]  /*5b30*/  BSYNC B1 ;  /* 0x0000000000017941 */ /* 0x000fea0003800000 */
.L_x_13847:
[----:B------:R-:W-:-:S04]  /*5b40*/  MOV R83, 0x0 ;  /* 0x0000000000537802 */ /* 0x000fc80000000f00 */
[----:B01----:R-:W-:Y:S05]  /*5b50*/  RET.REL.NODEC R82 `(_ZN18transformer_engine13normalization19ln_fwd_tuned_kernelINS0_13Kernel_traitsI13__nv_bfloat16S3_13__nv_fp8_e4m3fjLj12288ELj2ELj1ELj4ELj16ENS0_18Kernel_traits_baseILj12288ES3_S3_S4_fjLj128EEEEEEEvNS0_19ForwardKernelParamsE) ;  /* 0xffffffa452287950 */ /* 0x003fea0003c3ffff */
.L_x_13851:
        /* <DEDUP_REMOVED lines=10> */
.L_x_14563:


//--------------------- .text._ZN18transformer_engine13normalization19ln_fwd_tuned_kernelINS0_13Kernel_traitsI13__nv_bfloat16S3_13__nv_fp8_e4m3fjLj10240ELj1ELj1ELj4ELj16ENS0_18Kernel_traits_baseILj10240ES3_S3_S4_fjLj128EEEEEEEvNS0_19ForwardKernelParamsE --------------------------
	.section	.text._ZN18transformer_engine13normalization19ln_fwd_tuned_kernelINS0_13Kernel_traitsI13__nv_bfloat16S3_13__nv_fp8_e4m3fjLj10240ELj1ELj1ELj4ELj16ENS0_18Kernel_traits_baseILj10240ES3_S3_S4_fjLj128EEEEEEEvNS0_19ForwardKernelParamsE,"ax",@progbits
	.align	128
        .global         _ZN18transformer_engine13normalization19ln_fwd_tuned_kernelINS0_13Kernel_traitsI13__nv_bfloat16S3_13__nv_fp8_e4m3fjLj10240ELj1ELj1ELj4ELj16ENS0_18Kernel_traits_baseILj10240ES3_S3_S4_fjLj128EEEEEEEvNS0_19ForwardKernelParamsE
        .type           _ZN18transformer_engine13normalization19ln_fwd_tuned_kernelINS0_13Kernel_traitsI13__nv_bfloat16S3_13__nv_fp8_e4m3fjLj10240ELj1ELj1ELj4ELj16ENS0_18Kernel_traits_baseILj10240ES3_S3_S4_fjLj128EEEEEEEvNS0_19ForwardKernelParamsE,@function
        .size           _ZN18transformer_engine13normalization19ln_fwd_tuned_kernelINS0_13Kernel_traitsI13__nv_bfloat16S3_13__nv_fp8_e4m3fjLj10240ELj1ELj1ELj4ELj16ENS0_18Kernel_traits_baseILj10240ES3_S3_S4_fjLj128EEEEEEEvNS0_19ForwardKernelParamsE,(.L_x_14564 - _ZN18transformer_engine13normalization19ln_fwd_tuned_kernelINS0_13Kernel_traitsI13__nv_bfloat16S3_13__nv_fp8_e4m3fjLj10240ELj1ELj1ELj4ELj16ENS0_18Kernel_traits_baseILj10240ES3_S3_S4_fjLj128EEEEEEEvNS0_19ForwardKernelParamsE)
        .other          _ZN18transformer_engine13normalization19ln_fwd_tuned_kernelINS0_13Kernel_traitsI13__nv_bfloat16S3_13__nv_fp8_e4m3fjLj10240ELj1ELj1ELj4ELj16ENS0_18Kernel_traits_baseILj10240ES3_S3_S4_fjLj128EEEEEEEvNS0_19ForwardKernelParamsE,@"STO_CUDA_ENTRY STV_DEFAULT"
_ZN18transformer_engine13normalization19ln_fwd_tuned_kernelINS0_13Kernel_traitsI13__nv_bfloat16S3_13__nv_fp8_e4m3fjLj10240ELj1ELj1ELj4ELj16ENS0_18Kernel_traits_baseILj10240ES3_S3_S4_fjLj128EEEEEEEvNS0_19ForwardKernelParamsE:
.text._ZN18transformer_engine13normalization19ln_fwd_tuned_kernelINS0_13Kernel_traitsI13__nv_bfloat16S3_13__nv_fp8_e4m3fjLj10240ELj1ELj1ELj4ELj16ENS0_18Kernel_traits_baseILj10240ES3_S3_S4_fjLj128EEEEEEEvNS0_19ForwardKernelParamsE:
        /* <DEDUP_REMOVED lines=49> */
.L_x_13860:
        /* <DEDUP_REMOVED lines=419> */
.L_x_13879:
        /* <DEDUP_REMOVED lines=35> */
[----:B012--5:R-:W-:Y:S05]  /*1f70*/  CALL.REL.NOINC `($__internal_228_$__cuda_sm20_rcp_rn_f32_slowpath) ;  /* 0x0000005800747944 */ /* 0x027fea0003c00000 */
[----:B------:R-:W-:Y:S05]  /*1f80*/  BRA `(.L_x_13856) ;  /* 0x0000000000107947 */ /* 0x000fea0003800000 */
.L_x_13855:
[----:B------:R-:W3:Y:S02]  /*1f90*/  MUFU.RCP R3, R82 ;  /* 0x0000005200037308 */ /* 0x000ee40000001000 */
[----:B---3--:R-:W-:-:S04]  /*1fa0*/  FFMA R0, R82, R3, -1 ;  /* 0xbf80000052007423 */ /* 0x008fc80000000003 */
[----:B------:R-:W-:-:S04]  /*1fb0*/  FADD.FTZ R0, -R0, -RZ ;  /* 0x800000ff00007221 */ /* 0x000fc80000010100 */
[----:B------:R-:W-:-:S07]  /*1fc0*/  FFMA R0, R3, R0, R3 ;  /* 0x0000000003007223 */ /* 0x000fce0000000003 */
.L_x_13856:
[----:B------:R-:W-:Y:S05]  /*1fd0*/  BSYNC B0 ;  /* 0x0000000000007941 */ /* 0x000fea0003800000 */
.L_x_13854:
        /* <DEDUP_REMOVED lines=19> */
[----:B-----5:R-:W-:Y:S05]  /*2110*/  CALL.REL.NOINC `($__internal_228_$__cuda_sm20_rcp_rn_f32_slowpath) ;  /* 0x00000058000c7944 */ /* 0x020fea0003c00000 */
[----:B------:R-:W-:Y:S05]  /*2120*/  BRA `(.L_x_13859) ;  /* 0x0000000000107947 */ /* 0x000fea0003800000 */
.L_x_13858:
[----:B------:R-:W0:Y:S02]  /*2130*/  MUFU.RCP R0, R2 ;  /* 0x0000000200007308 */ /* 0x000e240000001000 */
[----:B0-----:R-:W-:-:S04]  /*2140*/  FFMA R2, R2, R0, -1 ;  /* 0xbf80000002027423 */ /* 0x001fc80000000000 */
[----:B------:R-:W-:-:S04]  /*2150*/  FADD.FTZ R3, -R2, -RZ ;  /* 0x800000ff02037221 */ /* 0x000fc80000010100 */
[----:B------:R-:W-:-:S07]  /*2160*/  FFMA R0, R0, R3, R0 ;  /* 0x0000000300007223 */ /* 0x000fce0000000000 */
.L_x_13859:
[----:B------:R-:W-:Y:S05]  /*2170*/  BSYNC B0 ;  /* 0x0000000000007941 */ /* 0x000fea0003800000 */
.L_x_13857:
[----:B------:R-:W-:Y:S01]  /*2180*/  FADD R2, R86, -R94 ;  /* 0x8000005e56027221 */ /* 0x000fe20000000000 */
[----:B------:R-:W-:Y:S01]  /*2190*/  ISETP.NE.AND P2, PT, R116, RZ, PT ;  /* 0x000000ff7400720c */ /* 0x000fe20003f45270 */
[----:B-----5:R-:W-:Y:S01]  /*21a0*/  IMAD.U32 R146, R32, 0x10000, RZ ;  /* 0x0001000020927824 */ /* 0x020fe200078e00ff */
[----:B------:R-:W-:Y:S01]  /*21b0*/  SHF.L.U32 R84, R40, 0x10, RZ ;  /* 0x0000001028547819 */ /* 0x000fe200000006ff */
[----:B------:R-:W-:Y:S01]  /*21c0*/  FMUL R3, R2, R2 ;  /* 0x0000000202037220 */ /* 0x000fe20000400000 */
[----:B------:R-:W-:Y:S02]  /*21d0*/  PRMT R88, R141, 0x7632, R88 ;  /* 0x000076328d587816 */ /* 0x000fe40000000058 */
[----:B------:R-:W-:Y:S01]  /*21e0*/  PRMT R90, R41, 0x7632, R90 ;  /* 0x00007632295a7816 */ /* 0x000fe2000000005a */
[----:B------:R-:W-:Y:S01]  /*21f0*/  FMUL R2, R82, R3 ;  /* 0x0000000352027220 */ /* 0x000fe20000400000 */
[----:B------:R-:W-:Y:S01]  /*2200*/  FADD R3, R81, R80 ;  /* 0x0000005051037221 */ /* 0x000fe20000000000 */
[C---:B------:R-:W-:Y:S01]  /*2210*/  FMUL R81, R124.reuse, R94 ;  /* 0x0000005e7c517220 */ /* 0x040fe20000400000 */
[----:B------:R-:W0:Y:S01]  /*2220*/  LDC R80, c[0x0][0x268] ;  /* 0x00009a00ff507b82 */ /* 0x000e220000000800 */
[----:B------:R-:W-:Y:S01]  /*2230*/  FMUL R2, R124, R2 ;  /* 0x000000027c027220 */ /* 0x000fe20000400000 */
[----:B------:R-:W-:Y:S01]  /*2240*/  SHF.L.U32 R92, R142, 0x10, RZ ;  /* 0x000000108e5c7819 */ /* 0x000fe200000006ff */
[----:B------:R-:W-:Y:S01]  /*2250*/  FFMA R81, R82, R86, R81 ;  /* 0x0000005652517223 */ /* 0x000fe20000000051 */
[----:B------:R-:W-:Y:S01]  /*2260*/  SHF.L.U32 R82, R140, 0x10, RZ ;  /* 0x000000108c527819 */ /* 0x000fe200000006ff */
[-C--:B------:R-:W-:Y:S01]  /*2270*/  FFMA R3, R2, R0.reuse, R3 ;  /* 0x0000000002037223 */ /* 0x080fe20000000003 */
[----:B------:R-:W-:Y:S01]  /*2280*/  PRMT R86, R40, 0x7632, R86 ;  /* 0x0000763228567816 */ /* 0x000fe20000000056 */
[----:B------:R-:W-:Y:S01]  /*2290*/  FMUL R0, R81, R0 ;  /* 0x0000000051007220 */ /* 0x000fe20000400000 */
[----:B------:R-:W-:Y:S01]  /*22a0*/  PRMT R81, R140, 0x7632, R81 ;  /* 0x000076328c517816 */ /* 0x000fe20000000051 */
[----:B------:R-:W-:Y:S01]  /*22b0*/  @P2 FADD R82, R82, 1 ;  /* 0x3f80000052522421 */ /* 0x000fe20000000000 */
[----:B------:R-:W-:Y:S01]  /*22c0*/  SHF.L.U32 R88, R88, 0x10, RZ ;  /* 0x0000001058587819 */ /* 0x000fe200000006ff */
[----:B------:R-:W0:Y:S01]  /*22d0*/  SHFL.IDX PT, R3, R3, RZ, 0x1f ;  /* 0x00001fff03037589 */ /* 0x000e2200000e0000 */
[----:B------:R-:W-:Y:S01]  /*22e0*/  SHF.L.U32 R86, R86, 0x10, RZ ;  /* 0x0000001056567819 */ /* 0x000fe200000006ff */
[----:B------:R-:W-:Y:S01]  /*22f0*/  @P2 FADD R92, R92, 1 ;  /* 0x3f8000005c5c2421 */ /* 0x000fe20000000000 */
[----:B------:R-:W-:Y:S01]  /*2300*/  SHF.L.U32 R94, R42, 0x10, RZ ;  /* 0x000000102a5e7819 */ /* 0x000fe200000006ff */
[----:B------:R-:W1:Y:S01]  /*2310*/  SHFL.IDX PT, R0, R0, RZ, 0x1f ;  /* 0x00001fff00007589 */ /* 0x000e6200000e0000 */
[----:B------:R-:W-:Y:S01]  /*2320*/  SHF.L.U32 R90, R90, 0x10, RZ ;  /* 0x000000105a5a7819 */ /* 0x000fe200000006ff */
        /* <DEDUP_REMOVED lines=12> */
[----:B0-----:R-:W-:Y:S01]  /*23f0*/  FFMA R80, R3, 9.7656251455191522837e-05, R80 ;  /* 0x38cccccd03507823 */ /* 0x001fe20000000050 */
[----:B------:R-:W-:Y:S02]  /*2400*/  SHF.L.U32 R144, R72, 0x10, RZ ;  /* 0x0000001048907819 */ /* 0x000fe400000006ff */
[----:B------:R-:W-:Y:S01]  /*2410*/  PRMT R148, R33, 0x7632, R148 ;  /* 0x0000763221947816 */ /* 0x000fe20000000094 */
        /* <DEDUP_REMOVED lines=17> */
[----:B------:R-:W-:Y:S01]  /*2530*/  @P2 FADD R144, R144, 1 ;  /* 0x3f80000090902421 */ /* 0x000fe20000000000 */
[----:B------:R0:W1:Y:S01]  /*2540*/  MUFU.RSQ R2, R80 ;  /* 0x0000005000027308 */ /* 0x0000620000001400 */
[--C-:B------:R-:W-:Y:S01]  /*2550*/  FADD R217, R217, -R0.reuse ;  /* 0x80000000d9d97221 */ /* 0x100fe20000000000 */
[--C-:B------:R-:W-:Y:S01]  /*2560*/  FADD R237, R237, -R0.reuse ;  /* 0x80000000eded7221 */ /* 0x100fe20000000000 */
[----:B------:R-:W-:Y:S01]  /*2570*/  SHF.L.U32 R150, R74, 0x10, RZ ;  /* 0x000000104a967819 */ /* 0x000fe200000006ff */
[--C-:B------:R-:W-:Y:S01]  /*2580*/  FADD R199, R199, -R0.reuse ;  /* 0x80000000c7c77221 */ /* 0x100fe20000000000 */
[----:B------:R-:W-:Y:S01]  /*2590*/  SHF.L.U32 R148, R148, 0x10, RZ ;  /* 0x0000001094947819 */ /* 0x000fe200000006ff */
[--C-:B------:R-:W-:Y:S01]  /*25a0*/  FADD R219, R219, -R0.reuse ;  /* 0x80000000dbdb7221 */ /* 0x100fe20000000000 */
[----:B------:R-:W-:Y:S01]  /*25b0*/  SHF.L.U32 R152, R34, 0x10, RZ ;  /* 0x0000001022987819 */ /* 0x000fe200000006ff */
[----:B------:R-:W-:Y:S01]  /*25c0*/  @P2 FADD R150, R150, 1 ;  /* 0x3f80000096962421 */ /* 0x000fe20000000000 */
[----:B0-----:R-:W-:Y:S01]  /*25d0*/  SHF.L.U32 R80, R41, 0x10, RZ ;  /* 0x0000001029507819 */ /* 0x001fe200000006ff */
[--C-:B------:R-:W-:Y:S01]  /*25e0*/  FADD R239, R239, -R0.reuse ;  /* 0x80000000efef7221 */ /* 0x100fe20000000000 */
[----:B------:R-:W-:Y:S01]  /*25f0*/  SHF.L.U32 R156, R68, 0x10, RZ ;  /* 0x00000010449c7819 */ /* 0x000fe200000006ff */
[--C-:B------:R-:W-:Y:S01]  /*2600*/  FADD R201, R201, -R0.reuse ;  /* 0x80000000c9c97221 */ /* 0x100fe20000000000 */
[----:B------:R-:W-:Y:S01]  /*2610*/  SHF.L.U32 R158, R28, 0x10, RZ ;  /* 0x000000101c9e7819 */ /* 0x000fe200000006ff */
[--C-:B------:R-:W-:Y:S01]  /*2620*/  FADD R221, R221, -R0.reuse ;  /* 0x80000000dddd7221 */ /* 0x100fe20000000000 */
[--C-:B------:R-:W-:Y:S01]  /*2630*/  FADD R241, R241, -R0.reuse ;  /* 0x80000000f1f17221 */ /* 0x100fe20000000000 */
[----:B------:R-:W-:Y:S01]  /*2640*/  @P2 FADD R156, R156, 1 ;  /* 0x3f8000009c9c2421 */ /* 0x000fe20000000000 */
[----:B-1----:R-:W-:Y:S01]  /*2650*/  @!P0 FMUL R2, R2, 4096 ;  /* 0x4580000002028820 */ /* 0x002fe20000400000 */
[----:B------:R-:W-:Y:S01]  /*2660*/  SHF.L.U32 R160, R70, 0x10, RZ ;  /* 0x0000001046a07819 */ /* 0x000fe200000006ff */
[----:B------:R-:W-:Y:S01]  /*2670*/  FADD R203, R203, -R0 ;  /* 0x80000000cbcb7221 */ /* 0x000fe20000000000 */
[----:B------:R-:W-:Y:S01]  /*2680*/  SHF.L.U32 R162, R30, 0x10, RZ ;  /* 0x000000101ea27819 */ /* 0x000fe200000006ff */
[C---:B------:R-:W-:Y:S01]  /*2690*/  FMUL R187, R2.reuse, R187 ;  /* 0x000000bb02bb7220 */ /* 0x040fe20000400000 */
[C---:B------:R-:W-:Y:S01]  /*26a0*/  FMUL R189, R2.reuse, R189 ;  /* 0x000000bd02bd7220 */ /* 0x040fe20000400000 */
[C---:B------:R-:W-:Y:S01]  /*26b0*/  FMUL R209, R2.reuse, R209 ;  /* 0x000000d102d17220 */ /* 0x040fe20000400000 */
[C---:B------:R-:W-:Y:S01]  /*26c0*/  FMUL R229, R2.reuse, R229 ;  /* 0x000000e502e57220 */ /* 0x040fe20000400000 */
[----:B------:R-:W-:Y:S01]  /*26d0*/  FFMA R3, R187, R82, R84 ;  /* 0x00000052bb037223 */ /* 0x000fe20000000054 */
[----:B------:R-:W-:Y:S01]  /*26e0*/  SHF.L.U32 R84, R81, 0x10, RZ ;  /* 0x0000001051547819 */ /* 0x000fe200000006ff */
[----:B------:R-:W-:Y:S01]  /*26f0*/  FMUL R251, R2, R251 ;  /* 0x000000fb02fb7220 */ /* 0x000fe20000400000 */
[----:B------:R-:W-:Y:S01]  /*2700*/  SHF.L.U32 R82, R141, 0x10, RZ ;  /* 0x000000108d527819 */ /* 0x000fe200000006ff */
[----:B------:R-:W-:Y:S01]  /*2710*/  FADD R187, R136, -R0 ;  /* 0x8000000088bb7221 */ /* 0x000fe20000000000 */
[----:B------:R-:W-:Y:S01]  /*2720*/  FMUL R211, R2, R211 ;  /* 0x000000d302d37220 */ /* 0x000fe20000400000 */
[----:B------:R-:W-:Y:S01]  /*2730*/  @P2 FADD R84, R84, 1 ;  /* 0x3f80000054542421 */ /* 0x000fe20000000000 */
[----:B------:R-:W-:Y:S01]  /*2740*/  FFMA R81, R251, R92, R94 ;  /* 0x0000005cfb517223 */ /* 0x000fe2000000005e */
[----:B------:R-:W-:Y:S01]  /*2750*/  @P2 FADD R82, R82, 1 ;  /* 0x3f80000052522421 */ /* 0x000fe20000000000 */
[----:B------:R-:W-:Y:S01]  /*2760*/  PRMT R92, R143, 0x7632, R92 ;  /* 0x000076328f5c7816 */ /* 0x000fe2000000005c */
[--C-:B------:R-:W-:Y:S01]  /*2770*/  FFMA R84, R189, R84, R86.reuse ;  /* 0x00000054bd547223 */ /* 0x100fe20000000056 */
[----:B------:R-:W-:Y:S01]  /*2780*/  PRMT R86, R142, 0x7632, R86 ;  /* 0x000076328e567816 */ /* 0x000fe20000000056 */
[----:B------:R-:W-:Y:S01]  /*2790*/  FFMA R82, R209, R82, R80 ;  /* 0x00000052d1527223 */ /* 0x000fe20000000050 */
[----:B------:R-:W-:Y:S01]  /*27a0*/  FFMA R80, R229, R88, R90 ;  /* 0x00000058e5507223 */ /* 0x000fe2000000005a */
[----:B------:R-:W-:Y:S01]  /*27b0*/  SHF.L.U32 R90, R143, 0x10, RZ ;  /* 0x000000108f5a7819 */ /* 0x000fe200000006ff */
[----:B------:R-:W-:Y:S01]  /*27c0*/  FMUL R191, R2, R191 ;  /* 0x000000bf02bf7220 */ /* 0x000fe20000400000 */
        /* <DEDUP_REMOVED lines=12> */
[----:B------:R-:W-:Y:S01]  /*2890*/  FMUL R193, R2, R193 ;  /* 0x000000c102c17220 */ /* 0x000fe20000400000 */
[----:B------:R-:W-:Y:S01]  /*28a0*/  FFMA R92, R191, R86, R88 ;  /* 0x00000056bf5c7223 */ /* 0x000fe20000000058 */
[----:B------:R-:W-:Y:S01]  /*28b0*/  FFMA R86, R187, R124, R126 ;  /* 0x0000007cbb567223 */ /* 0x000fe2000000007e */
[----:B------:R-:W-:Y:S01]  /*28c0*/  FFMA R88, R231, R122, R98 ;  /* 0x0000007ae7587223 */ /* 0x000fe20000000062 */
[C---:B------:R-:W-:Y:S01]  /*28d0*/  PRMT R126, R77.reuse, 0x7632, R126 ;  /* 0x000076324d7e7816 */ /* 0x040fe2000000007e */
[----:B------:R-:W-:Y:S01]  /*28e0*/  FADD R187, R138, -R0 ;  /* 0x800000008abb7221 */ /* 0x000fe20000000000 */
        /* <DEDUP_REMOVED lines=12> */
[----:B------:R-:W-:Y:S01]  /*29b0*/  FMUL R215, R2, R215 ;  /* 0x000000d702d77220 */ /* 0x000fe20000400000 */
[----:B------:R-:W-:Y:S01]  /*29c0*/  FFMA R94, R193, R94, R98 ;  /* 0x0000005ec15e7223 */ /* 0x000fe20000000062 */
[----:B------:R-:W-:Y:S01]  /*29d0*/  FFMA R98, R187, R130, R132 ;  /* 0x00000082bb627223 */ /* 0x000fe20000000084 */
[----:B------:R-:W-:Y:S01]  /*29e0*/  FFMA R124, R213, R124, R122 ;  /* 0x0000007cd57c7223 */ /* 0x000fe2000000007a */
[----:B------:R-:W-:Y:S01]  /*29f0*/  SHF.L.U32 R132, R79, 0x10, RZ ;  /* 0x000000104f847819 */ /* 0x000fe200000006ff */
[----:B------:R-:W-:Y:S01]  /*2a00*/  FFMA R122, R233, R126, R128 ;  /* 0x0000007ee97a7223 */ /* 0x000fe20000000080 */
[----:B------:R-:W-:Y:S01]  /*2a10*/  PRMT R126, R78, 0x7632, R126 ;  /* 0x000076324e7e7816 */ /* 0x000fe2000000007e */
[----:B------:R-:W-:Y:S01]  /*2a20*/  FADD R187, R108, -R0 ;  /* 0x800000006cbb7221 */ /* 0x000fe20000000000 */
[----:B------:R-:W-:Y:S01]  /*2a30*/  PRMT R130, R79, 0x7632, R130 ;  /* 0x000076324f827816 */ /* 0x000fe20000000082 */
[----:B------:R-:W-:Y:S01]  /*2a40*/  @P2 FADD R132, R132, 1 ;  /* 0x3f80000084842421 */ /* 0x000fe20000000000 */
[----:B------:R-:W-:Y:S01]  /*2a50*/  PRMT R128, R38, 0x7632, R128 ;  /* 0x0000763226807816 */ /* 0x000fe20000000080 */
[----:B------:R-:W-:Y:S01]  /*2a60*/  FMUL R195, R2, R195 ;  /* 0x000000c302c37220 */ /* 0x000fe20000400000 */
        /* <DEDUP_REMOVED lines=12> */
[----:B------:R-:W-:Y:S01]  /*2b30*/  PRMT R134, R32, 0x7632, R134 ;  /* 0x0000763220867816 */ /* 0x000fe20000000086 */
[----:B------:R-:W-:Y:S01]  /*2b40*/  FMUL R197, R2, R197 ;  /* 0x000000c502c57220 */ /* 0x000fe20000400000 */
        /* <DEDUP_REMOVED lines=12> */
[----:B------:R-:W-:Y:S01]  /*2c10*/  FADD R187, R110, -R0 ;  /* 0x800000006ebb7221 */ /* 0x000fe20000000000 */
[----:B------:R-:W-:Y:S01]  /*2c20*/  PRMT R134, R74, 0x7632, R134 ;  /* 0x000076324a867816 */ /* 0x000fe20000000086 */
[----:B------:R-:W-:Y:S01]  /*2c30*/  @P2 FADD R146, R146, 1 ;  /* 0x3f80000092922421 */ /* 0x000fe20000000000 */
[C---:B------:R-:W-:Y:S01]  /*2c40*/  FMUL R237, R2.reuse, R237 ;  /* 0x000000ed02ed7220 */ /* 0x040fe20000400000 */
[--C-:B------:R-:W-:Y:S01]  /*2c50*/  FFMA R136, R217, R136, R144.reuse ;  /* 0x00000088d9887223 */ /* 0x100fe20000000090 */
[----:B------:R-:W-:Y:S01]  /*2c60*/  FMUL R187, R2, R187 ;  /* 0x000000bb02bb7220 */ /* 0x000fe20000400000 */
[----:B------:R-:W-:Y:S01]  /*2c70*/  PRMT R144, R34, 0x7632, R144 ;  /* 0x0000763222907816 */ /* 0x000fe20000000090 */
[----:B------:R-:W-:Y:S01]  /*2c80*/  FFMA R110, R237, R146, R148 ;  /* 0x00000092ed6e7223 */ /* 0x000fe20000000094 */
[----:B------:R-:W-:Y:S01]  /*2c90*/  SHF.L.U32 R134, R134, 0x10, RZ ;  /* 0x0000001086867819 */ /* 0x000fe200000006ff */
[----:B------:R-:W-:Y:S01]  /*2ca0*/  FFMA R132, R187, R150, R152 ;  /* 0x00000096bb847223 */ /* 0x000fe20000000098 */
[C---:B------:R-:W-:Y:S01]  /*2cb0*/  PRMT R148, R75.reuse, 0x7632, R148 ;  /* 0x000076324b947816 */ /* 0x040fe20000000094 */
[----:B------:R-:W-:Y:S01]  /*2cc0*/  FADD R187, R104, -R0 ;  /* 0x8000000068bb7221 */ /* 0x000fe20000000000 */
[----:B------:R-:W-:Y:S01]  /*2cd0*/  SHF.L.U32 R146, R75, 0x10, RZ ;  /* 0x000000104b927819 */ /* 0x000fe200000006ff */
[----:B------:R-:W-:Y:S01]  /*2ce0*/  @P2 FADD R134, R134, 1 ;  /* 0x3f80000086862421 */ /* 0x000fe20000000000 */
[----:B------:R-:W-:Y:S01]  /*2cf0*/  SHF.L.U32 R144, R144, 0x10, RZ ;  /* 0x0000001090907819 */ /* 0x000fe200000006ff */
[----:B------:R-:W-:Y:S01]  /*2d00*/  FMUL R199, R2, R199 ;  /* 0x000000c702c77220 */ /* 0x000fe20000400000 */
[C---:B------:R-:W-:Y:S01]  /*2d10*/  PRMT R152, R35.reuse, 0x7632, R152 ;  /* 0x0000763223987816 */ /* 0x040fe20000000098 */
[----:B------:R-:W-:Y:S01]  /*2d20*/  @P2 FADD R146, R146, 1 ;  /* 0x3f80000092922421 */ /* 0x000fe20000000000 */
[----:B------:R-:W-:Y:S01]  /*2d30*/  SHF.L.U32 R154, R148, 0x10, RZ ;  /* 0x00000010949a7819 */ /* 0x000fe200000006ff */
[C---:B------:R-:W-:Y:S01]  /*2d40*/  FMUL R219, R2.reuse, R219 ;  /* 0x000000db02db7220 */ /* 0x040fe20000400000 */
        /* <DEDUP_REMOVED lines=10> */
[----:B------:R-:W-:Y:S01]  /*2df0*/  FFMA R144, R239, R154, R152 ;  /* 0x0000009aef907223 */ /* 0x000fe20000000098 */
[C---:B------:R-:W-:Y:S01]  /*2e00*/  PRMT R156, R69.reuse, 0x7632, R156 ;  /* 0x00007632459c7816 */ /* 0x040fe2000000009c */
[----:B------:R-:W-:Y:S01]  /*2e10*/  FMUL R201, R2, R201 ;  /* 0x000000c902c97220 */ /* 0x000fe20000400000 */
[----:B------:R-:W-:Y:S01]  /*2e20*/  SHF.L.U32 R134, R134, 0x10, RZ ;  /* 0x0000001086867819 */ /* 0x000fe200000006ff */
[----:B------:R-:W-:Y:S01]  /*2e30*/  FADD R187, R106, -R0 ;  /* 0x800000006abb7221 */ /* 0x000fe20000000000 */
        /* <DEDUP_REMOVED lines=11> */
[----:B------:R-:W-:Y:S01]  /*2ef0*/  @P2 FADD R156, R156, 1 ;  /* 0x3f8000009c9c2421 */ /* 0x000fe20000000000 */
[----:B------:R-:W-:Y:S01]  /*2f00*/  PRMT R134, R70, 0x7632, R134 ;  /* 0x0000763246867816 */ /* 0x000fe20000000086 */
[----:B------:R-:W-:Y:S01]  /*2f10*/  @P2 FADD R160, R160, 1 ;  /* 0x3f800000a0a02421 */ /* 0x000fe20000000000 */
[----:B------:R-:W-:Y:S01]  /*2f20*/  FMUL R187, R2, R187 ;  /* 0x000000bb02bb7220 */ /* 0x000fe20000400000 */
[----:B------:R-:W-:Y:S01]  /*2f30*/  FFMA R154, R221, R154, R152 ;  /* 0x0000009add9a7223 */ /* 0x000fe20000000098 */
[----:B------:R-:W-:Y:S01]  /*2f40*/  FFMA R152, R241, R156, R158 ;  /* 0x0000009cf1987223 */ /* 0x000fe2000000009e */
[----:B------:R-:W-:Y:S01]  /*2f50*/  PRMT R156, R30, 0x7632, R156 ;  /* 0x000076321e9c7816 */ /* 0x000fe2000000009c */
[----:B------:R-:W-:Y:S01]  /*2f60*/  FFMA R150, R187, R160, R162 ;  /* 0x000000a0bb967223 */ /* 0x000fe200000000a2 */
[----:B------:R-:W-:Y:S01]  /*2f70*/  SHF.L.U32 R134, R134, 0x10, RZ ;  /* 0x0000001086867819 */ /* 0x000fe200000006ff */
[----:B------:R-:W-:Y:S01]  /*2f80*/  FADD R223, R223, -R0 ;  /* 0x80000000dfdf7221 */ /* 0x000fe20000000000 */
[C---:B------:R-:W-:Y:S01]  /*2f90*/  PRMT R160, R71.reuse, 0x7632, R160 ;  /* 0x0000763247a07816 */ /* 0x040fe200000000a0 */
[----:B------:R-:W-:Y:S01]  /*2fa0*/  FMUL R203, R2, R203 ;  /* 0x000000cb02cb7220 */ /* 0x000fe20000400000 */
[----:B------:R-:W-:Y:S01]  /*2fb0*/  SHF.L.U32 R158, R71, 0x10, RZ ;  /* 0x00000010479e7819 */ /* 0x000fe200000006ff */
[----:B------:R-:W-:Y:S01]  /*2fc0*/  @P2 FADD R134, R134, 1 ;  /* 0x3f80000086862421 */ /* 0x000fe20000000000 */
[----:B------:R-:W-:Y:S01]  /*2fd0*/  SHF.L.U32 R156, R156, 0x10, RZ ;  /* 0x000000109c9c7819 */ /* 0x000fe200000006ff */
[----:B------:R-:W-:Y:S01]  /*2fe0*/  FADD R243, R243, -R0 ;  /* 0x80000000f3f37221 */ /* 0x000fe20000000000 */
[C---:B------:R-:W-:Y:S01]  /*2ff0*/  PRMT R164, R31.reuse, 0x7632, R164 ;  /* 0x000076321fa47816 */ /* 0x040fe200000000a4 */
        /* <DEDUP_REMOVED lines=9> */
[----:B------:R-:W-:Y:S01]  /*3090*/  SHF.L.U32 R164, R164, 0x10, RZ ;  /* 0x00000010a4a47819 */ /* 0x000fe200000006ff */
[----:B------:R-:W-:Y:S01]  /*30a0*/  FMUL R243, R2, R243 ;  /* 0x000000f302f37220 */ /* 0x000fe20000400000 */
[--C-:B------:R-:W-:Y:S01]  /*30b0*/  FFMA R100, R223, R158, R162.reuse ;  /* 0x0000009edf647223 */ /* 0x100fe200000000a2 */
[----:B------:R-:W-:Y:S01]  /*30c0*/  PRMT R162, R24, 0x7632, R162 ;  /* 0x0000763218a27816 */ /* 0x000fe200000000a2 */
[----:B------:R-:W-:Y:S01]  /*30d0*/  FADD R205, R205, -R0 ;  /* 0x80000000cdcd7221 */ /* 0x000fe20000000000 */
[----:B------:R-:W-:Y:S01]  /*30e0*/  SHF.L.U32 R134, R134, 0x10, RZ ;  /* 0x0000001086867819 */ /* 0x000fe200000006ff */
[----:B------:R-:W-:Y:S01]  /*30f0*/  @P2 FADD R168, R168, 1 ;  /* 0x3f800000a8a82421 */ /* 0x000fe20000000000 */
[----:B------:R-:W-:Y:S01]  /*3100*/  SHF.L.U32 R170, R24, 0x10, RZ ;  /* 0x0000001018aa7819 */ /* 0x000fe200000006ff */
[----:B------:R-:W-:Y:S01]  /*3110*/  FMUL R187, R2, R187 ;  /* 0x000000bb02bb7220 */ /* 0x000fe20000400000 */
[----:B------:R-:W-:Y:S01]  /*3120*/  FFMA R158, R243, R166, R164 ;  /* 0x000000a6f39e7223 */ /* 0x000fe200000000a4 */
[C---:B------:R-:W-:Y:S01]  /*3130*/  PRMT R166, R65.reuse, 0x7632, R166 ;  /* 0x0000763241a67816 */ /* 0x040fe200000000a6 */
[----:B------:R-:W-:Y:S01]  /*3140*/  @P2 FADD R134, R134, 1 ;  /* 0x3f80000086862421 */ /* 0x000fe20000000000 */
[----:B------:R-:W-:Y:S01]  /*3150*/  SHF.L.U32 R164, R65, 0x10, RZ ;  /* 0x0000001041a47819 */ /* 0x000fe200000006ff */
[----:B------:R-:W-:Y:S01]  /*3160*/  FADD R225, R225, -R0 ;  /* 0x80000000e1e17221 */ /* 0x000fe20000000000 */
[----:B------:R-:W-:Y:S01]  /*3170*/  SHF.L.U32 R162, R162, 0x10, RZ ;  /* 0x00000010a2a27819 */ /* 0x000fe200000006ff */
[----:B------:R-:W-:Y:S01]  /*3180*/  FMUL R205, R2, R205 ;  /* 0x000000cd02cd7220 */ /* 0x000fe20000400000 */
[----:B------:R-:W-:Y:S01]  /*3190*/  FFMA R156, R187, R168, R170 ;  /* 0x000000a8bb9c7223 */ /* 0x000fe200000000aa */
[----:B------:R-:W-:Y:S01]  /*31a0*/  PRMT R172, R25, 0x7632, R172 ;  /* 0x0000763219ac7816 */ /* 0x000fe200000000ac */
[----:B------:R-:W-:Y:S01]  /*31b0*/  FADD R245, R245, -R0 ;  /* 0x80000000f5f57221 */ /* 0x000fe20000000000 */
[----:B------:R-:W-:Y:S01]  /*31c0*/  SHF.L.U32 R170, R166, 0x10, RZ ;  /* 0x00000010a6aa7819 */ /* 0x000fe200000006ff */
[----:B------:R-:W-:Y:S01]  /*31d0*/  @P2 FADD R164, R164, 1 ;  /* 0x3f800000a4a42421 */ /* 0x000fe20000000000 */
[----:B------:R-:W-:Y:S01]  /*31e0*/  SHF.L.U32 R168, R25, 0x10, RZ ;  /* 0x0000001019a87819 */ /* 0x000fe200000006ff */
[----:B------:R-:W-:Y:S01]  /*31f0*/  FMUL R225, R2, R225 ;  /* 0x000000e102e17220 */ /* 0x000fe20000400000 */
[----:B------:R-:W-:Y:S01]  /*3200*/  SHF.L.U32 R174, R66, 0x10, RZ ;  /* 0x0000001042ae7819 */ /* 0x000fe200000006ff */
[----:B------:R-:W-:Y:S01]  /*3210*/  FFMA R166, R205, R134, R162 ;  /* 0x00000086cda67223 */ /* 0x000fe200000000a2 */
[----:B------:R-:W-:Y:S01]  /*3220*/  FADD R187, R102, -R0 ;  /* 0x8000000066bb7221 */ /* 0x000fe20000000000 */
[----:B------:R-:W-:Y:S01]  /*3230*/  PRMT R134, R66, 0x7632, R134 ;  /* 0x0000763242867816 */ /* 0x000fe20000000086 */
[----:B------:R-:W-:-:S02]  /*3240*/  IMAD.U32 R172, R172, 0x10000, RZ ;  /* 0x00010000acac7824 */ /* 0x000fc400078e00ff */
[----:B------:R-:W-:Y:S01]  /*3250*/  @P2 FADD R170, R170, 1 ;  /* 0x3f800000aaaa2421 */ /* 0x000fe20000000000 */
[----:B------:R-:W-:Y:S01]  /*3260*/  FMUL R245, R2, R245 ;  /* 0x000000f502f57220 */ /* 0x000fe20000400000 */
[----:B------:R-:W-:Y:S01]  /*3270*/  SHF.L.U32 R176, R26, 0x10, RZ ;  /* 0x000000101ab07819 */ /* 0x000fe200000006ff */
[--C-:B------:R-:W-:Y:S01]  /*3280*/  FFMA R164, R225, R164, R168.reuse ;  /* 0x000000a4e1a47223 */ /* 0x100fe200000000a8 */
[----:B------:R-:W-:Y:S01]  /*3290*/  @P2 FADD R174, R174, 1 ;  /* 0x3f800000aeae2421 */ /* 0x000fe20000000000 */
[----:B------:R-:W-:Y:S01]  /*32a0*/  FMUL R187, R2, R187 ;  /* 0x000000bb02bb7220 */ /* 0x000fe20000400000 */
[----:B------:R-:W-:Y:S01]  /*32b0*/  PRMT R168, R26, 0x7632, R168 ;  /* 0x000076321aa87816 */ /* 0x000fe200000000a8 */
[----:B------:R-:W-:Y:S01]  /*32c0*/  FADD R207, R207, -R0 ;  /* 0x80000000cfcf7221 */ /* 0x000fe20000000000 */
[----:B------:R-:W-:Y:S01]  /*32d0*/  SHF.L.U32 R134, R134, 0x10, RZ ;  /* 0x0000001086867819 */ /* 0x000fe200000006ff */
[--C-:B------:R-:W-:Y:S01]  /*32e0*/  FFMA R102, R245, R170, R172.reuse ;  /* 0x000000aaf5667223 */ /* 0x100fe200000000ac */
[----:B------:R-:W-:Y:S01]  /*32f0*/  PRMT R172, R67, 0x7632, R172 ;  /* 0x0000763243ac7816 */ /* 0x000fe200000000ac */
[----:B------:R-:W-:Y:S01]  /*3300*/  FFMA R162, R187, R174, R176 ;  /* 0x000000aebba27223 */ /* 0x000fe200000000b0 */
[----:B------:R-:W-:Y:S01]  /*3310*/  SHF.L.U32 R170, R67, 0x10, RZ ;  /* 0x0000001043aa7819 */ /* 0x000fe200000006ff */
[----:B------:R-:W-:Y:S01]  /*3320*/  @P2 FADD R134, R134, 1 ;  /* 0x3f80000086862421 */ /* 0x000fe20000000000 */
[----:B------:R-:W-:Y:S01]  /*3330*/  SHF.L.U32 R180, R60, 0x10, RZ ;  /* 0x000000103cb47819 */ /* 0x000fe200000006ff */
[--C-:B------:R-:W-:Y:S01]  /*3340*/  FADD R227, R227, -R0.reuse ;  /* 0x80000000e3e37221 */ /* 0x100fe20000000000 */
[----:B------:R-:W-:Y:S01]  /*3350*/  SHF.L.U32 R168, R168, 0x10, RZ ;  /* 0x00000010a8a87819 */ /* 0x000fe200000006ff */
[----:B------:R-:W-:Y:S01]  /*3360*/  FADD R187, R96, -R0 ;  /* 0x8000000060bb7221 */ /* 0x000fe20000000000 */
[----:B------:R-:W-:Y:S01]  /*3370*/  FMUL R207, R2, R207 ;  /* 0x000000cf02cf7220 */ /* 0x000fe20000400000 */
[----:B------:R-:W-:Y:S01]  /*3380*/  PRMT R176, R27, 0x7632, R176 ;  /* 0x000076321bb07816 */ /* 0x000fe200000000b0 */
[----:B------:R-:W-:Y:S01]  /*3390*/  FADD R247, R247, -R0 ;  /* 0x80000000f7f77221 */ /* 0x000fe20000000000 */
[----:B------:R-:W-:Y:S01]  /*33a0*/  SHF.L.U32 R178, R172, 0x10, RZ ;  /* 0x00000010acb27819 */ /* 0x000fe200000006ff */
[----:B------:R-:W-:Y:S01]  /*33b0*/  @P2 FADD R170, R170, 1 ;  /* 0x3f800000aaaa2421 */ /* 0x000fe20000000000 */
[----:B------:R-:W-:Y:S01]  /*33c0*/  SHF.L.U32 R174, R27, 0x10, RZ ;  /* 0x000000101bae7819 */ /* 0x000fe200000006ff */
[----:B------:R-:W-:Y:S01]  /*33d0*/  @P2 FADD R180, R180, 1 ;  /* 0x3f800000b4b42421 */ /* 0x000fe20000000000 */
[----:B------:R-:W-:Y:S01]  /*33e0*/  SHF.L.U32 R182, R20, 0x10, RZ ;  /* 0x0000001014b67819 */ /* 0x000fe200000006ff */
[C---:B------:R-:W-:Y:S01]  /*33f0*/  FMUL R227, R2.reuse, R227 ;  /* 0x000000e302e37220 */ /* 0x040fe20000400000 */
        /* <DEDUP_REMOVED lines=10> */
[----:B------:R-:W-:Y:S01]  /*34a0*/  PRMT R180, R61, 0x7632, R180 ;  /* 0x000076323db47816 */ /* 0x000fe200000000b4 */
[----:B------:R-:W-:Y:S01]  /*34b0*/  FFMA R168, R247, R178, R176 ;  /* 0x000000b2f7a87223 */ /* 0x000fe200000000b0 */
[----:B------:R-:W-:Y:S01]  /*34c0*/  SHF.L.U32 R134, R134, 0x10, RZ ;  /* 0x0000001086867819 */ /* 0x000fe200000006ff */
[--C-:B------:R-:W-:Y:S01]  /*34d0*/  FADD R185, R185, -R0.reuse ;  /* 0x80000000b9b97221 */ /* 0x100fe20000000000 */
[----:B------:R-:W-:Y:S01]  /*34e0*/  SHF.L.U32 R178, R61, 0x10, RZ ;  /* 0x000000103db27819 */ /* 0x000fe200000006ff */
[----:B------:R-:W-:Y:S01]  /*34f0*/  FADD R183, R183, -R0 ;  /* 0x80000000b7b77221 */ /* 0x000fe20000000000 */
[C---:B------:R-:W-:Y:S01]  /*3500*/  PRMT R182, R21.reuse, 0x7632, R182 ;  /* 0x0000763215b67816 */ /* 0x040fe200000000b6 */
[----:B------:R-:W-:Y:S01]  /*3510*/  @P2 FADD R134, R134, 1 ;  /* 0x3f80000086862421 */ /* 0x000fe20000000000 */
[----:B------:R-:W-:Y:S01]  /*3520*/  SHF.L.U32 R174, R174, 0x10, RZ ;  /* 0x00000010aeae7819 */ /* 0x000fe200000006ff */
[----:B------:R-:W-:Y:S01]  /*3530*/  FMUL R101, R2, R101 ;  /* 0x0000006502657220 */ /* 0x000fe20000400000 */
        /* <DEDUP_REMOVED lines=17> */
[----:B------:R-:W-:Y:S01]  /*3650*/  SHF.L.U32 R186, R22, 0x10, RZ ;  /* 0x0000001016ba7819 */ /* 0x000fe200000006ff */
[----:B------:R-:W-:Y:S01]  /*3660*/  FMUL R249, R2, R249 ;  /* 0x000000f902f97220 */ /* 0x000fe20000400000 */
[----:B------:R-:W-:Y:S01]  /*3670*/  PRMT R183, R63, 0x7632, R183 ;  /* 0x000076323fb77816 */ /* 0x000fe200000000b7 */
[--C-:B------:R-:W-:Y:S01]  /*3680*/  FADD R105, R105, -R0.reuse ;  /* 0x8000000069697221 */ /* 0x100fe20000000000 */
[----:B------:R-:W-:Y:S01]  /*3690*/  SHF.L.U32 R182, R63, 0x10, RZ ;  /* 0x000000103fb67819 */ /* 0x000fe200000006ff */
[----:B------:R-:W-:Y:S01]  /*36a0*/  @P2 FADD R134, R134, 1 ;  /* 0x3f80000086862421 */ /* 0x000fe20000000000 */
[----:B------:R-:W-:Y:S01]  /*36b0*/  SHF.L.U32 R180, R180, 0x10, RZ ;  /* 0x00000010b4b47819 */ /* 0x000fe200000006ff */
[----:B------:R-:W-:Y:S01]  /*36c0*/  FADD R99, R99, -R0 ;  /* 0x8000000063637221 */ /* 0x000fe20000000000 */
[----:B------:R-:W-:Y:S01]  /*36d0*/  SHF.L.U32 R190, R56, 0x10, RZ ;  /* 0x0000001038be7819 */ /* 0x000fe200000006ff */
[C---:B------:R-:W-:Y:S01]  /*36e0*/  FMUL R97, R2.reuse, R97 ;  /* 0x0000006102617220 */ /* 0x040fe20000400000 */
[----:B------:R-:W-:Y:S01]  /*36f0*/  FFMA R174, R249, R184, R186 ;  /* 0x000000b8f9ae7223 */ /* 0x000fe200000000ba */
[----:B------:R-:W-:Y:S01]  /*3700*/  SHF.L.U32 R186, R183, 0x10, RZ ;  /* 0x00000010b7ba7819 */ /* 0x000fe200000006ff */
[----:B------:R-:W-:Y:S01]  /*3710*/  FMUL R183, R2, R105 ;  /* 0x0000006902b77220 */ /* 0x000fe20000400000 */
[C---:B------:R-:W-:Y:S01]  /*3720*/  SHF.L.U32 R184, R23.reuse, 0x10, RZ ;  /* 0x0000001017b87819 */ /* 0x040fe200000006ff */
[----:B------:R-:W-:Y:S01]  /*3730*/  @P2 FADD R182, R182, 1 ;  /* 0x3f800000b6b62421 */ /* 0x000fe20000000000 */
[----:B------:R-:W-:Y:S01]  /*3740*/  PRMT R185, R23, 0x7632, R185 ;  /* 0x0000763217b97816 */ /* 0x000fe200000000b9 */
[----:B------:R-:W-:Y:S01]  /*3750*/  FMUL R99, R2, R99 ;  /* 0x0000006302637220 */ /* 0x000fe20000400000 */
[----:B------:R-:W-:Y:S01]  /*3760*/  SHF.L.U32 R192, R16, 0x10, RZ ;  /* 0x0000001010c07819 */ /* 0x000fe200000006ff */
[----:B------:R-:W-:Y:S01]  /*3770*/  FFMA R105, R97, R134, R180 ;  /* 0x0000008661697223 */ /* 0x000fe200000000b4 */
[----:B------:R-:W-:Y:S01]  /*3780*/  @P2 FADD R190, R190, 1 ;  /* 0x3f800000bebe2421 */ /* 0x000fe20000000000 */
[----:B------:R-:W-:Y:S01]  /*3790*/  FADD R103, R103, -R0 ;  /* 0x8000000067677221 */ /* 0x000fe20000000000 */
[----:B------:R-:W-:Y:S01]  /*37a0*/  PRMT R134, R56, 0x7632, R134 ;  /* 0x0000763238867816 */ /* 0x000fe20000000086 */
[----:B------:R-:W-:Y:S01]  /*37b0*/  FFMA R97, R99, R182, R184 ;  /* 0x000000b663617223 */ /* 0x000fe200000000b8 */
[----:B------:R-:W-:Y:S01]  /*37c0*/  SHF.L.U32 R188, R185, 0x10, RZ ;  /* 0x00000010b9bc7819 */ /* 0x000fe200000006ff */
[----:B------:R-:W-:Y:S01]  /*37d0*/  @P2 FADD R186, R186, 1 ;  /* 0x3f800000baba2421 */ /* 0x000fe20000000000 */
[----:B------:R-:W-:Y:S01]  /*37e0*/  FMUL R103, R2, R103 ;  /* 0x0000006702677220 */ /* 0x000fe20000400000 */
[----:B------:R-:W-:Y:S01]  /*37f0*/  FFMA R99, R183, R190, R192 ;  /* 0x000000beb7637223 */ /* 0x000fe200000000c0 */
[----:B------:R-:W-:Y:S01]  /*3800*/  PRMT R180, R16, 0x7632, R180 ;  /* 0x0000763210b47816 */ /* 0x000fe200000000b4 */
[----:B------:R-:W-:Y:S01]  /*3810*/  FADD R107, R107, -R0 ;  /* 0x800000006b6b7221 */ /* 0x000fe20000000000 */
[----:B------:R-:W-:Y:S01]  /*3820*/  SHF.L.U32 R134, R134, 0x10, RZ ;  /* 0x0000001086867819 */ /* 0x000fe200000006ff */
[----:B------:R-:W-:Y:S01]  /*3830*/  FFMA R103, R103, R186, R188 ;  /* 0x000000ba67677223 */ /* 0x000fe200000000bc */
[----:B------:R-:W-:Y:S01]  /*3840*/  PRMT R183, R57, 0x7632, R183 ;  /* 0x0000763239b77816 */ /* 0x000fe200000000b7 */
[--C-:B------:R-:W-:Y:S01]  /*3850*/  FADD R137, R137, -R0.reuse ;  /* 0x8000000089897221 */ /* 0x100fe20000000000 */
[----:B------:R-:W-:Y:S01]  /*3860*/  PRMT R185, R17, 0x7632, R185 ;  /* 0x0000763211b97816 */ /* 0x000fe200000000b9 */
        /* <DEDUP_REMOVED lines=9> */
[----:B------:R-:W-:Y:S01]  /*3900*/  SHF.L.U32 R188, R185, 0x10, RZ ;  /* 0x00000010b9bc7819 */ /* 0x000fe200000006ff */
[C---:B------:R-:W-:Y:S01]  /*3910*/  FMUL R185, R2.reuse, R137 ;  /* 0x0000008902b97220 */ /* 0x040fe20000400000 */
[----:B------:R-:W-:Y:S01]  /*3920*/  SHF.L.U32 R184, R17, 0x10, RZ ;  /* 0x0000001011b87819 */ /* 0x000fe200000006ff */
[----:B------:R-:W-:Y:S01]  /*3930*/  FMUL R93, R2, R93 ;  /* 0x0000005d025d7220 */ /* 0x000fe20000400000 */
[----:B------:R-:W-:Y:S01]  /*3940*/  FFMA R137, R107, R134, R180 ;  /* 0x000000866b897223 */ /* 0x000fe200000000b4 */
[----:B------:R-:W-:Y:S01]  /*3950*/  @P2 FADD R186, R186, 1 ;  /* 0x3f800000baba2421 */ /* 0x000fe20000000000 */
[----:B------:R-:W-:Y:S01]  /*3960*/  FMUL R183, R2, R109 ;  /* 0x0000006d02b77220 */ /* 0x000fe20000400000 */
[----:B------:R-:W-:Y:S01]  /*3970*/  PRMT R134, R58, 0x7632, R134 ;  /* 0x000076323a867816 */ /* 0x000fe20000000086 */
[----:B------:R-:W-:Y:S01]  /*3980*/  @P2 FADD R190, R190, 1 ;  /* 0x3f800000bebe2421 */ /* 0x000fe20000000000 */
[C---:B------:R-:W-:Y:S01]  /*3990*/  SHF.L.U32 R192, R18.reuse, 0x10, RZ ;  /* 0x0000001012c07819 */ /* 0x040fe200000006ff */
        /* <DEDUP_REMOVED lines=22> */
[----:B------:R-:W-:Y:S01]  /*3b00*/  SHF.L.U32 R192, R12, 0x10, RZ ;  /* 0x000000100cc07819 */ /* 0x000fe200000006ff */
[----:B------:R-:W-:Y:S01]  /*3b10*/  FFMA R147, R111, R134, R180 ;  /* 0x000000866f937223 */ /* 0x000fe200000000b4 */
[----:B------:R-:W-:Y:S01]  /*3b20*/  @P2 FADD R190, R190, 1 ;  /* 0x3f800000bebe2421 */ /* 0x000fe20000000000 */
[----:B------:R-:W-:Y:S01]  /*3b30*/  @P2 FADD R186, R186, 1 ;  /* 0x3f800000baba2421 */ /* 0x000fe20000000000 */
[----:B------:R-:W-:Y:S01]  /*3b40*/  FMUL R183, R2, R139 ;  /* 0x0000008b02b77220 */ /* 0x000fe20000400000 */
[----:B------:R-:W-:Y:S01]  /*3b50*/  PRMT R134, R52, 0x7632, R134 ;  /* 0x0000763234867816 */ /* 0x000fe20000000086 */
[----:B------:R-:W-:Y:S01]  /*3b60*/  FFMA R139, R95, R182, R184 ;  /* 0x000000b65f8b7223 */ /* 0x000fe200000000b8 */
[----:B------:R-:W-:Y:S01]  /*3b70*/  FFMA R95, R185, R190, R192 ;  /* 0x000000beb95f7223 */ /* 0x000fe200000000c0 */
[----:B------:R-:W-:Y:S01]  /*3b80*/  FFMA R111, R183, R186, R188 ;  /* 0x000000bab76f7223 */ /* 0x000fe200000000bc */
[----:B------:R-:W-:Y:S01]  /*3b90*/  PRMT R180, R12, 0x7632, R180 ;  /* 0x000076320cb47816 */ /* 0x000fe200000000b4 */
[--C-:B------:R-:W-:Y:S01]  /*3ba0*/  FADD R145, R145, -R0.reuse ;  /* 0x8000000091917221 */ /* 0x100fe20000000000 */
[----:B------:R-:W-:Y:S01]  /*3bb0*/  SHF.L.U32 R182, R53, 0x10, RZ ;  /* 0x0000001035b67819 */ /* 0x000fe200000006ff */
[--C-:B------:R-:W-:Y:S01]  /*3bc0*/  FADD R149, R149, -R0.reuse ;  /* 0x8000000095957221 */ /* 0x100fe20000000000 */
[----:B------:R-:W-:Y:S01]  /*3bd0*/  SHF.L.U32 R134, R134, 0x10, RZ ;  /* 0x0000001086867819 */ /* 0x000fe200000006ff */
[--C-:B------:R-:W-:Y:S01]  /*3be0*/  FADD R153, R153, -R0.reuse ;  /* 0x8000000099997221 */ /* 0x100fe20000000000 */
[----:B------:R-:W-:Y:S01]  /*3bf0*/  PRMT R183, R53, 0x7632, R183 ;  /* 0x0000763235b77816 */ /* 0x000fe200000000b7 */
[----:B------:R-:W-:Y:S01]  /*3c00*/  @P2 FADD R182, R182, 1 ;  /* 0x3f800000b6b62421 */ /* 0x000fe20000000000 */
[----:B------:R-:W-:Y:S01]  /*3c10*/  SHF.L.U32 R190, R54, 0x10, RZ ;  /* 0x0000001036be7819 */ /* 0x000fe200000006ff */
[----:B------:R-:W-:Y:S01]  /*3c20*/  @P2 FADD R134, R134, 1 ;  /* 0x3f80000086862421 */ /* 0x000fe20000000000 */
[C---:B------:R-:W-:Y:S01]  /*3c30*/  SHF.L.U32 R184, R13.reuse, 0x10, RZ ;  /* 0x000000100db87819 */ /* 0x040fe200000006ff */
[----:B------:R-:W-:Y:S01]  /*3c40*/  FMUL R145, R2, R145 ;  /* 0x0000009102917220 */ /* 0x000fe20000400000 */
[----:B------:R-:W-:Y:S01]  /*3c50*/  SHF.L.U32 R180, R180, 0x10, RZ ;  /* 0x00000010b4b47819 */ /* 0x000fe200000006ff */
[----:B------:R-:W-:Y:S01]  /*3c60*/  FMUL R149, R2, R149 ;  /* 0x0000009502957220 */ /* 0x000fe20000400000 */
[----:B------:R-:W-:Y:S01]  /*3c70*/  PRMT R185, R13, 0x7632, R185 ;  /* 0x000076320db97816 */ /* 0x000fe200000000b9 */
[----:B------:R-:W-:Y:S01]  /*3c80*/  IMAD.U32 R192, R14, 0x10000, RZ ;  /* 0x000100000ec07824 */ /* 0x000fe200078e00ff */
[----:B------:R-:W-:Y:S01]  /*3c90*/  SHF.L.U32 R186, R183, 0x10, RZ ;  /* 0x00000010b7ba7819 */ /* 0x000fe200000006ff */
[----:B------:R-:W-:Y:S01]  /*3ca0*/  @P2 FADD R190, R190, 1 ;  /* 0x3f800000bebe2421 */ /* 0x000fe20000000000 */
[----:B------:R-:W-:Y:S01]  /*3cb0*/  FADD R151, R151, -R0 ;  /* 0x8000000097977221 */ /* 0x000fe20000000000 */
[----:B------:R-:W-:Y:S01]  /*3cc0*/  FMUL R183, R2, R153 ;  /* 0x0000009902b77220 */ /* 0x000fe20000400000 */
[----:B------:R-:W-:Y:S01]  /*3cd0*/  ISETP.NE.U32.AND P0, PT, RZ, UR8, PT ;  /* 0x00000008ff007c0c */ /* 0x000fe2000bf05070 */
[----:B------:R-:W-:Y:S01]  /*3ce0*/  FFMA R145, R145, R134, R180 ;  /* 0x0000008691917223 */ /* 0x000fe200000000b4 */
[----:B------:R-:W-:Y:S01]  /*3cf0*/  SHF.L.U32 R188, R185, 0x10, RZ ;  /* 0x00000010b9bc7819 */ /* 0x000fe200000006ff */
[----:B------:R-:W-:Y:S01]  /*3d00*/  FFMA R153, R149, R182, R184 ;  /* 0x000000b695997223 */ /* 0x000fe200000000b8 */
[----:B------:R-:W-:Y:S01]  /*3d10*/  @P2 FADD R186, R186, 1 ;  /* 0x3f800000baba2421 */ /* 0x000fe20000000000 */
[----:B------:R-:W-:Y:S01]  /*3d20*/  FMUL R151, R2, R151 ;  /* 0x0000009702977220 */ /* 0x000fe20000400000 */
[----:B------:R-:W-:Y:S01]  /*3d30*/  FFMA R149, R183, R190, R192 ;  /* 0x000000beb7957223 */ /* 0x000fe200000000c0 */
[----:B------:R-:W-:Y:S01]  /*3d40*/  PRMT R134, R54, 0x7632, R134 ;  /* 0x0000763236867816 */ /* 0x000fe20000000086 */
[----:B------:R-:W-:Y:S01]  /*3d50*/  FADD R155, R155, -R0 ;  /* 0x800000009b9b7221 */ /* 0x000fe20000000000 */
[----:B------:R-:W-:Y:S01]  /*3d60*/  PRMT R183, R55, 0x7632, R183 ;  /* 0x0000763237b77816 */ /* 0x000fe200000000b7 */
[----:B------:R-:W-:Y:S01]  /*3d70*/  FFMA R151, R151, R186, R188 ;  /* 0x000000ba97977223 */ /* 0x000fe200000000bc */
[----:B------:R-:W-:Y:S01]  /*3d80*/  ISETP.NE.AND.EX P0, PT, RZ, UR9, PT, P0 ;  /* 0x00000009ff007c0c */ /* 0x000fe2000bf05300 */
[----:B------:R-:W-:Y:S01]  /*3d90*/  FADD R83, R83, -R0 ;  /* 0x8000000053537221 */ /* 0x000fe20000000000 */
[----:B------:R-:W-:Y:S01]  /*3da0*/  PRMT R180, R14, 0x7632, R180 ;  /* 0x000076320eb47816 */ /* 0x000fe200000000b4 */
[--C-:B------:R-:W-:Y:S01]  /*3db0*/  FADD R157, R157, -R0.reuse ;  /* 0x800000009d9d7221 */ /* 0x100fe20000000000 */
[----:B------:R-:W-:Y:S01]  /*3dc0*/  SHF.L.U32 R134, R134, 0x10, RZ ;  /* 0x0000001086867819 */ /* 0x000fe200000006ff */
[----:B------:R-:W-:Y:S01]  /*3dd0*/  FADD R161, R161, -R0 ;  /* 0x80000000a1a17221 */ /* 0x000fe20000000000 */
        /* <DEDUP_REMOVED lines=16> */
[----:B------:R-:W-:Y:S01]  /*3ee0*/  FFMA R180, R155, R134, R180 ;  /* 0x000000869bb47223 */ /* 0x000fe200000000b4 */
[----:B------:R-:W-:Y:S01]  /*3ef0*/  FFMA R155, R83, R182, R184 ;  /* 0x000000b6539b7223 */ /* 0x000fe200000000b8 */
[----:B------:R-:W-:Y:S01]  /*3f00*/  FFMA R161, R157, R186, R188 ;  /* 0x000000ba9da17223 */ /* 0x000fe200000000bc */
[----:B------:R-:W-:Y:S01]  /*3f10*/  @P0 FMNMX R112, R112, |R3|, !PT ;  /* 0x4000000370700209 */ /* 0x000fe20007800000 */
[----:B------:R-:W-:Y:S01]  /*3f20*/  FFMA R157, R183, R190, R192 ;  /* 0x000000beb79d7223 */ /* 0x000fe200000000c0 */
[----:B------:R-:W-:Y:S01]  /*3f30*/  PRMT R83, R48, 0x7632, R83 ;  /* 0x0000763230537816 */ /* 0x000fe20000000053 */
[--C-:B------:R-:W-:Y:S01]  /*3f40*/  FADD R159, R159, -R0.reuse ;  /* 0x800000009f9f7221 */ /* 0x100fe20000000000 */
[----:B------:R-:W-:Y:S01]  /*3f50*/  PRMT R183, R49, 0x7632, R183 ;  /* 0x0000763231b77816 */ /* 0x000fe200000000b7 */
[----:B------:R-:W-:Y:S01]  /*3f60*/  FADD R85, R85, -R0 ;  /* 0x8000000055557221 */ /* 0x000fe20000000000 */
[----:B------:R-:W-:Y:S01]  /*3f70*/  @P0 FMNMX R112, R112, |R84|, !PT ;  /* 0x4000005470700209 */ /* 0x000fe20007800000 */
[----:B------:R-:W-:Y:S01]  /*3f80*/  FMUL R159, R2, R159 ;  /* 0x0000009f029f7220 */ /* 0x000fe20000400000 */
[----:B------:R-:W-:Y:S01]  /*3f90*/  PRMT R182, R8, 0x7632, R182 ;  /* 0x0000763208b67816 */ /* 0x000fe200000000b6 */
[--C-:B------:R-:W-:Y:S01]  /*3fa0*/  FADD R165, R165, -R0.reuse ;  /* 0x80000000a5a57221 */ /* 0x100fe20000000000 */
[----:B------:R-:W-:Y:S01]  /*3fb0*/  SHF.L.U32 R134, R83, 0x10, RZ ;  /* 0x0000001053867819 */ /* 0x000fe200000006ff */
[--C-:B------:R-:W-:Y:S01]  /*3fc0*/  FADD R83, R163, -R0.reuse ;  /* 0x80000000a3537221 */ /* 0x100fe20000000000 */
        /* <DEDUP_REMOVED lines=16> */
[----:B------:R-:W-:Y:S01]  /*40d0*/  PRMT R83, R50, 0x7632, R83 ;  /* 0x0000763232537816 */ /* 0x000fe20000000053 */
[----:B------:R-:W-:Y:S01]  /*40e0*/  FADD R87, R87, -R0 ;  /* 0x8000000057577221 */ /* 0x000fe20000000000 */
[----:B------:R-:W-:Y:S01]  /*40f0*/  @P0 FMNMX R112, R112, |R81|, !PT ;  /* 0x4000005170700209 */ /* 0x000fe20007800000 */
        /* <DEDUP_REMOVED lines=9> */
[C---:B------:R-:W-:Y:S01]  /*4190*/  SHF.L.U32 R184, R51.reuse, 0x10, RZ ;  /* 0x0000001033b87819 */ /* 0x040fe200000006ff */
[----:B------:R-:W-:Y:S01]  /*41a0*/  @P2 FADD R134, R134, 1 ;  /* 0x3f80000086862421 */ /* 0x000fe20000000000 */
[----:B------:R-:W-:Y:S01]  /*41b0*/  SHF.L.U32 R194, R10, 0x10, RZ ;  /* 0x000000100ac27819 */ /* 0x000fe200000006ff */
[----:B------:R-:W-:Y:S01]  /*41c0*/  FMUL R87, R2, R87 ;  /* 0x0000005702577220 */ /* 0x000fe20000400000 */
[----:B------:R-:W-:Y:S01]  /*41d0*/  PRMT R183, R51, 0x7632, R183 ;  /* 0x0000763233b77816 */ /* 0x000fe200000000b7 */
[----:B------:R-:W-:Y:S01]  /*41e0*/  @P2 FADD R184, R184, 1 ;  /* 0x3f800000b8b82421 */ /* 0x000fe20000000000 */
[----:B------:R-:W-:Y:S01]  /*41f0*/  SHF.L.U32 R182, R182, 0x10, RZ ;  /* 0x00000010b6b67819 */ /* 0x000fe200000006ff */
[----:B------:R-:W-:Y:S01]  /*4200*/  FFMA R165, R165, R192, R194 ;  /* 0x000000c0a5a57223 */ /* 0x000fe200000000c2 */
[----:B------:R-:W-:Y:S01]  /*4210*/  @P0 FMNMX R112, R112, |R90|, !PT ;  /* 0x4000005a70700209 */ /* 0x000fe20007800000 */
[--C-:B------:R-:W-:Y:S01]  /*4220*/  FADD R169, R169, -R0.reuse ;  /* 0x80000000a9a97221 */ /* 0x100fe20000000000 */
[----:B------:R-:W-:Y:S01]  /*4230*/  SHF.L.U32 R186, R11, 0x10, RZ ;  /* 0x000000100bba7819 */ /* 0x000fe200000006ff */
[----:B------:R-:W-:Y:S01]  /*4240*/  FADD R171, R171, -R0 ;  /* 0x80000000abab7221 */ /* 0x000fe20000000000 */
        /* <DEDUP_REMOVED lines=11> */
[----:B------:R-:W-:Y:S01]  /*4300*/  @P2 FADD R192, R192, 1 ;  /* 0x3f800000c0c02421 */ /* 0x000fe20000000000 */
[----:B------:R-:W-:Y:S01]  /*4310*/  SHF.L.U32 R194, R4, 0x10, RZ ;  /* 0x0000001004c27819 */ /* 0x000fe200000006ff */
[----:B------:R-:W-:Y:S01]  /*4320*/  FFMA R83, R169, R188, R190 ;  /* 0x000000bca9537223 */ /* 0x000fe200000000be */
[----:B------:R-:W-:Y:S01]  /*4330*/  @P0 FMNMX R112, R112, |R86|, !PT ;  /* 0x4000005670700209 */ /* 0x000fe20007800000 */
[----:B------:R-:W-:Y:S01]  /*4340*/  FADD R89, R89, -R0 ;  /* 0x8000000059597221 */ /* 0x000fe20000000000 */
[----:B------:R-:W-:Y:S01]  /*4350*/  PRMT R182, R4, 0x7632, R182 ;  /* 0x0000763204b67816 */ /* 0x000fe200000000b6 */
[----:B------:R-:W-:Y:S01]  /*4360*/  FFMA R169, R183, R192, R194 ;  /* 0x000000c0b7a97223 */ /* 0x000fe200000000c2 */
[----:B------:R-:W-:Y:S01]  /*4370*/  SHF.L.U32 R134, R87, 0x10, RZ ;  /* 0x0000001057867819 */ /* 0x000fe200000006ff */
[--C-:B------:R-:W-:Y:S01]  /*4380*/  FADD R179, R179, -R0.reuse ;  /* 0x80000000b3b37221 */ /* 0x100fe20000000000 */
[C---:B------:R-:W-:Y:S01]  /*4390*/  SHF.L.U32 R184, R45.reuse, 0x10, RZ ;  /* 0x000000102db87819 */ /* 0x040fe200000006ff */
[----:B------:R-:W-:Y:S01]  /*43a0*/  FMUL R171, R2, R171 ;  /* 0x000000ab02ab7220 */ /* 0x000fe20000400000 */
[----:B------:R-:W-:Y:S01]  /*43b0*/  @P0 FMNMX R112, R112, |R94|, !PT ;  /* 0x4000005e70700209 */ /* 0x000fe20007800000 */
[----:B------:R-:W-:Y:S01]  /*43c0*/  @P2 FADD R134, R134, 1 ;  /* 0x3f80000086862421 */ /* 0x000fe20000000000 */
[----:B------:R-:W-:Y:S01]  /*43d0*/  PRMT R183, R45, 0x7632, R183 ;  /* 0x000076322db77816 */ /* 0x000fe200000000b7 */
[----:B------:R-:W-:Y:S01]  /*43e0*/  @P2 FADD R184, R184, 1 ;  /* 0x3f800000b8b82421 */ /* 0x000fe20000000000 */
[----:B------:R-:W-:Y:S01]  /*43f0*/  SHF.L.U32 R182, R182, 0x10, RZ ;  /* 0x00000010b6b67819 */ /* 0x000fe200000006ff */
[----:B------:R-:W-:Y:S01]  /*4400*/  FMUL R89, R2, R89 ;  /* 0x0000005902597220 */ /* 0x000fe20000400000 */
[----:B------:R-:W-:Y:S01]  /*4410*/  SHF.L.U32 R186, R5, 0x10, RZ ;  /* 0x0000001005ba7819 */ /* 0x000fe200000006ff */
[--C-:B------:R-:W-:Y:S01]  /*4420*/  FADD R177, R177, -R0.reuse ;  /* 0x80000000b1b17221 */ /* 0x100fe20000000000 */
[----:B------:R-:W-:Y:S01]  /*4430*/  @P0 FMNMX R112, R112, |R124|, !PT ;  /* 0x4000007c70700209 */ /* 0x000fe20007800000 */
[----:B------:R-:W-:Y:S01]  /*4440*/  FADD R91, R91, -R0 ;  /* 0x800000005b5b7221 */ /* 0x000fe20000000000 */
[----:B------:R-:W-:Y:S01]  /*4450*/  SHF.L.U32 R188, R183, 0x10, RZ ;  /* 0x00000010b7bc7819 */ /* 0x000fe200000006ff */
[----:B------:R-:W-:Y:S01]  /*4460*/  FMUL R183, R2, R179 ;  /* 0x000000b302b77220 */ /* 0x000fe20000400000 */
[----:B------:R-:W-:Y:S01]  /*4470*/  ISETP.NE.AND P1, PT, RZ, UR7, PT ;  /* 0x00000007ff007c0c */ /* 0x000fe2000bf25270 */
[----:B------:R-:W-:Y:S01]  /*4480*/  FFMA R179, R171, R134, R182 ;  /* 0x00000086abb37223 */ /* 0x000fe200000000b6 */
[----:B------:R-:W-:Y:S01]  /*4490*/  @P0 FMNMX R112, R112, |R122|, !PT ;  /* 0x4000007a70700209 */ /* 0x000fe20007800000 */
[----:B------:R-:W-:Y:S01]  /*44a0*/  FFMA R171, R89, R184, R186 ;  /* 0x000000b859ab7223 */ /* 0x000fe200000000ba */
[----:B------:R-:W-:Y:S01]  /*44b0*/  PRMT R89, R46, 0x7632, R89 ;  /* 0x000076322e597816 */ /* 0x000fe20000000059 */
[----:B------:R-:W-:Y:S01]  /*44c0*/  FMUL R177, R2, R177 ;  /* 0x000000b102b17220 */ /* 0x000fe20000400000 */
[----:B------:R-:W-:Y:S01]  /*44d0*/  @P0 FMNMX R112, R112, |R98|, !PT ;  /* 0x4000006270700209 */ /* 0x000fe20007800000 */
[----:B------:R-:W-:Y:S01]  /*44e0*/  FADD R175, R175, -R0 ;  /* 0x80000000afaf7221 */ /* 0x000fe20000000000 */
[----:B------:R-:W-:Y:S01]  /*44f0*/  PRMT R182, R6, 0x7632, R182 ;  /* 0x0000763206b67816 */ /* 0x000fe200000000b6 */
[----:B------:R-:W-:Y:S01]  /*4500*/  @P2 FADD R188, R188, 1 ;  /* 0x3f800000bcbc2421 */ /* 0x000fe20000000000 */
[----:B------:R-:W-:Y:S01]  /*4510*/  SHF.L.U32 R134, R89, 0x10, RZ ;  /* 0x0000001059867819 */ /* 0x000fe200000006ff */
[----:B------:R-:W-:Y:S01]  /*4520*/  FMUL R89, R2, R91 ;  /* 0x0000005b02597220 */ /* 0x000fe20000400000 */
[----:B------:R-:W-:Y:S01]  /*4530*/  @P0 FMNMX R112, R112, |R130|, !PT ;  /* 0x4000008270700209 */ /* 0x000fe20007800000 */
[-C--:B------:R-:W-:Y:S01]  /*4540*/  @P1 FMUL R3, R3, R113.reuse ;  /* 0x0000007103031220 */ /* 0x080fe20000400000 */
[----:B------:R-:W-:Y:S01]  /*4550*/  SHF.L.U32 R182, R182, 0x10, RZ ;  /* 0x00000010b6b67819 */ /* 0x000fe200000006ff */
[----:B------:R-:W-:Y:S01]  /*4560*/  @P2 FADD R134, R134, 1 ;  /* 0x3f80000086862421 */ /* 0x000fe20000000000 */
[-C--:B------:R-:W-:Y:S01]  /*4570*/  @P1 FMUL R84, R84, R113.reuse ;  /* 0x0000007154541220 */ /* 0x080fe20000400000 */
[----:B------:R-:W-:Y:S01]  /*4580*/  @P0 FMNMX R112, R112, |R108|, !PT ;  /* 0x4000006c70700209 */ /* 0x000fe20007800000 */
[----:B------:R-:W-:Y:S01]  /*4590*/  @P1 FMUL R82, R82, R113 ;  /* 0x0000007152521220 */ /* 0x000fe20000400000 */
[----:B------:R-:W-:Y:S01]  /*45a0*/  FFMA R91, R177, R134, R182 ;  /* 0x00000086b15b7223 */ /* 0x000fe200000000b6 */
        /* <DEDUP_REMOVED lines=16> */
[----:B------:R-:W-:Y:S01]  /*46b0*/  @P0 FMNMX R112, R112, |R138|, !PT ;  /* 0x4000008a70700209 */ /* 0x000fe20007800000 */
[-C--:B------:R-:W-:Y:S01]  /*46c0*/  @P1 FMUL R130, R130, R113.reuse ;  /* 0x0000007182821220 */ /* 0x080fe20000400000 */
[----:B------:R-:W-:Y:S01]  /*46d0*/  LOP3.LUT R84, R117, 0xffffff00, RZ, 0xc0, !PT ;  /* 0xffffff0075547812 */ /* 0x000fe200078ec0ff */
[----:B------:R-:W-:Y:S01]  /*46e0*/  @P1 FMUL R108, R108, R113 ;  /* 0x000000716c6c1220 */ /* 0x000fe20000400000 */
[----:B------:R-:W-:Y:S01]  /*46f0*/  F2FP.SATFINITE.E4M3.F32.PACK_AB_MERGE_C R81, RZ, R81, RZ ;  /* 0x00000051ff51723e */ /* 0x000fe200048070ff */
[-C--:B------:R-:W-:Y:S01]  /*4700*/  @P1 FMUL R128, R128, R113.reuse ;  /* 0x0000007180801220 */ /* 0x080fe20000400000 */
[----:B------:R-:W-:Y:S01]  /*4710*/  SHF.L.U32 R82, R82, 0x10, RZ ;  /* 0x0000001052527819 */ /* 0x000fe200000006ff */
[-C--:B------:R-:W-:Y:S01]  /*4720*/  @P1 FMUL R126, R126, R113.reuse ;  /* 0x000000717e7e1220 */ /* 0x080fe20000400000 */
[----:B------:R-:W-:Y:S01]  /*4730*/  @P0 FMNMX R112, R112, |R136|, !PT ;  /* 0x4000008870700209 */ /* 0x000fe20007800000 */
[-C--:B------:R-:W-:Y:S01]  /*4740*/  @P1 FMUL R138, R138, R113.reuse ;  /* 0x000000718a8a1220 */ /* 0x080fe20000400000 */
[----:B------:R-:W-:Y:S01]  /*4750*/  LOP3.LUT R81, R84, 0xffff, R81, 0xf8, !PT ;  /* 0x0000ffff54517812 */ /* 0x000fe200078ef851 */
[----:B------:R-:W-:Y:S01]  /*4760*/  @P1 FMUL R136, R136, R113 ;  /* 0x0000007188881220 */ /* 0x000fe20000400000 */
[----:B------:R-:W-:Y:S01]  /*4770*/  F2FP.SATFINITE.E4M3.F32.PACK_AB_MERGE_C R92, RZ, R92, RZ ;  /* 0x0000005cff5c723e */ /* 0x000fe200048070ff */
[----:B------:R-:W-:Y:S01]  /*4780*/  FMUL R175, R2, R175 ;  /* 0x000000af02af7220 */ /* 0x000fe20000400000 */
[----:B------:R-:W-:Y:S01]  /*4790*/  LOP3.LUT R177, R177, 0xff0000, R82, 0xf8, !PT ;  /* 0x00ff0000b1b17812 */ /* 0x000fe200078ef852 */
[-C--:B------:R-:W-:Y:S01]  /*47a0*/  @P1 FMUL R122, R122, R113.reuse ;  /* 0x000000717a7a1220 */ /* 0x080fe20000400000 */
[----:B------:R-:W-:Y:S01]  /*47b0*/  @P0 FMNMX R112, R112, |R110|, !PT ;  /* 0x4000006e70700209 */ /* 0x000fe20007800000 */
[-C--:B------:R-:W-:Y:S01]  /*47c0*/  @P1 FMUL R110, R110, R113.reuse ;  /* 0x000000716e6e1220 */ /* 0x080fe20000400000 */
[----:B------:R-:W-:Y:S01]  /*47d0*/  LOP3.LUT R82, R81, 0xff, RZ, 0xc0, !PT ;  /* 0x000000ff51527812 */ /* 0x000fe200078ec0ff */
[----:B------:R-:W-:Y:S01]  /*47e0*/  FADD R181, R181, -R0 ;  /* 0x80000000b5b57221 */ /* 0x000fe20000000000 */
[----:B------:R-:W-:Y:S01]  /*47f0*/  PRMT R81, R92, 0x7104, RZ ;  /* 0x000071045c517816 */ /* 0x000fe200000000ff */
[----:B------:R-:W-:Y:S01]  /*4800*/  @P1 FMUL R88, R88, R113 ;  /* 0x0000007158581220 */ /* 0x000fe20000400000 */
[----:B------:R-:W-:Y:S01]  /*4810*/  F2FP.SATFINITE.E4M3.F32.PACK_AB_MERGE_C R90, RZ, R90, RZ ;  /* 0x0000005aff5a723e */ /* 0x000fe200048070ff */
[----:B------:R-:W-:Y:S01]  /*4820*/  FMUL R181, R2, R181 ;  /* 0x000000b502b57220 */ /* 0x000fe20000400000 */
        /* <DEDUP_REMOVED lines=11> */
[----:B------:R-:W-:-:S02]  /*48e0*/  F2FP.SATFINITE.E4M3.F32.PACK_AB_MERGE_C R80, RZ, R80, RZ ;  /* 0x00000050ff50723e */ /* 0x000fc400048070ff */
[----:B------:R-:W-:Y:S02]  /*48f0*/  LOP3.LUT R81, R81, 0xff, RZ, 0xc0, !PT ;  /* 0x000000ff51517812 */ /* 0x000fe400078ec0ff */
[----:B------:R-:W-:Y:S02]  /*4900*/  SHF.L.U32 R94, R94, 0x8, RZ ;  /* 0x000000085e5e7819 */ /* 0x000fe400000006ff */
[----:B------:R-:W-:Y:S01]  /*4910*/  @P0 FMNMX R112, R112, |R144|, !PT ;  /* 0x4000009070700209 */ /* 0x000fe20007800000 */
[-C--:B------:R-:W-:Y:S01]  /*4920*/  @P1 FMUL R144, R144, R113.reuse ;  /* 0x0000007190901220 */ /* 0x080fe20000400000 */
[----:B------:R-:W-:Y:S02]  /*4930*/  LOP3.LUT R80, R80, 0xffff, RZ, 0xc0, !PT ;  /* 0x0000ffff50507812 */ /* 0x000fe400078ec0ff */
[----:B------:R-:W-:Y:S02]  /*4940*/  LOP3.LUT R94, R81, 0xffff, R94, 0xf8, !PT ;  /* 0x0000ffff515e7812 */ /* 0x000fe400078ef85e */
[----:B------:R-:W-:Y:S01]  /*4950*/  F2FP.SATFINITE.E4M3.F32.PACK_AB_MERGE_C R81, RZ, R124, RZ ;  /* 0x0000007cff51723e */ /* 0x000fe200048070ff */
[----:B------:R-:W-:Y:S01]  /*4960*/  IMAD.SHL.U32 R80, R80, 0x1000000, RZ ;  /* 0x0100000050507824 */ /* 0x000fe200078e00ff */
[----:B------:R-:W-:Y:S01]  /*4970*/  @P0 FMNMX R112, R112, |R104|, !PT ;  /* 0x4000006870700209 */ /* 0x000fe20007800000 */
[----:B------:R-:W-:Y:S01]  /*4980*/  @P1 FMUL R104, R104, R113 ;  /* 0x0000007168681220 */ /* 0x000fe20000400000 */
[----:B------:R-:W-:-:S02]  /*4990*/  SHF.L.U32 R81, R81, 0x10, RZ ;  /* 0x0000001051517819 */ /* 0x000fc400000006ff */
[----:B------:R-:W-:Y:S01]  /*49a0*/  @P0 FMNMX R112, R112, |R106|, !PT ;  /* 0x4000006a70700209 */ /* 0x000fe20007800000 */
[-C--:B------:R-:W-:Y:S01]  /*49b0*/  @P1 FMUL R106, R106, R113.reuse ;  /* 0x000000716a6a1220 */ /* 0x080fe20000400000 */
[----:B------:R-:W-:Y:S02]  /*49c0*/  LOP3.LUT R135, R135, 0xffffff00, RZ, 0xc0, !PT ;  /* 0xffffff0087877812 */ /* 0x000fe400078ec0ff */
[----:B------:R-:W-:Y:S02]  /*49d0*/  F2FP.SATFINITE.E4M3.F32.PACK_AB_MERGE_C R98, RZ, R98, RZ ;  /* 0x00000062ff62723e */ /* 0x000fe400048070ff */
[----:B------:R-:W-:Y:S02]  /*49e0*/  LOP3.LUT R80, R177, 0xff000000, R80, 0xf8, !PT ;  /* 0xff000000b1507812 */ /* 0x000fe400078ef850 */
[----:B------:R-:W-:Y:S02]  /*49f0*/  LOP3.LUT R177, R94, 0xff0000, R81, 0xf8, !PT ;  /* 0x00ff00005eb17812 */ /* 0x000fe400078ef851 */
[----:B------:R-:W-:Y:S01]  /*4a00*/  @P0 FMNMX R112, R112, |R154|, !PT ;  /* 0x4000009a70700209 */ /* 0x000fe20007800000 */
[----:B------:R-:W-:Y:S01]  /*4a10*/  @P1 FMUL R154, R154, R113 ;  /* 0x000000719a9a1220 */ /* 0x000fe20000400000 */
        /* <DEDUP_REMOVED lines=35> */
[----:B------:R-:W-:Y:S02]  /*4c50*/  PRMT R185, R5, 0x7632, R185 ;  /* 0x0000763205b97816 */ /* 0x000fe400000000b9 */
[----:B------:R-:W-:Y:S02]  /*4c60*/  LOP3.LUT R81, R81, 0xffff, RZ, 0xc0, !PT ;  /* 0x0000ffff51517812 */ /* 0x000fe400078ec0ff */
[----:B------:R-:W-:Y:S01]  /*4c70*/  @P0 FMNMX R112, R112, |R164|, !PT ;  /* 0x400000a470700209 */ /* 0x000fe20007800000 */
[----:B------:R-:W-:Y:S01]  /*4c80*/  @P1 FMUL R164, R164, R113 ;  /* 0x00000071a4a41220 */ /* 0x000fe20000400000 */
[----:B------:R-:W-:-:S02]  /*4c90*/  SHF.L.U32 R192, R46, 0x10, RZ ;  /* 0x000000102ec07819 */ /* 0x000fc400000006ff */
[----:B------:R-:W-:Y:S02]  /*4ca0*/  LOP3.LUT R133, R133, 0xffffff00, RZ, 0xc0, !PT ;  /* 0xffffff0085857812 */ /* 0x000fe400078ec0ff */
[----:B------:R-:W-:Y:S01]  /*4cb0*/  F2FP.SATFINITE.E4M3.F32.PACK_AB_MERGE_C R132, RZ, R132, RZ ;  /* 0x00000084ff84723e */ /* 0x000fe200048070ff */
[----:B------:R-:W-:Y:S01]  /*4cc0*/  @P2 FADD R192, R192, 1 ;  /* 0x3f800000c0c02421 */ /* 0x000fe20000000000 */
[----:B------:R-:W-:Y:S02]  /*4cd0*/  SHF.L.U32 R190, R185, 0x10, RZ ;  /* 0x00000010b9be7819 */ /* 0x000fe400000006ff */
[----:B------:R-:W-:Y:S02]  /*4ce0*/  SHF.L.U32 R81, R81, 0x18, RZ ;  /* 0x0000001851517819 */ /* 0x000fe400000006ff */
[----:B------:R-:W-:Y:S01]  /*4cf0*/  @P0 FMNMX R112, R112, |R102|, !PT ;  /* 0x4000006670700209 */ /* 0x000fe20007800000 */
[----:B------:R-:W-:Y:S01]  /*4d00*/  FFMA R87, R175, R188, R190 ;  /* 0x000000bcaf577223 */ /* 0x000fe200000000be */
[----:B------:R-:W-:Y:S01]  /*4d10*/  SHF.L.U32 R194, R6, 0x10, RZ ;  /* 0x0000001006c27819 */ /* 0x000fe200000006ff */
[----:B------:R-:W-:Y:S01]  /*4d20*/  @P1 FMUL R102, R102, R113 ;  /* 0x0000007166661220 */ /* 0x000fe20000400000 */
[----:B------:R-:W-:-:S02]  /*4d30*/  LOP3.LUT R133, R133, 0xffff, R132, 0xf8, !PT ;  /* 0x0000ffff85857812 */ /* 0x000fc400078ef884 */
[----:B------:R-:W-:Y:S01]  /*4d40*/  LOP3.LUT R132, R138, 0xff000000, R81, 0xf8, !PT ;  /* 0xff0000008a847812 */ /* 0x000fe200078ef851 */
[----:B------:R-:W-:Y:S01]  /*4d50*/  FFMA R175, R183, R192, R194 ;  /* 0x000000c0b7af7223 */ /* 0x000fe200000000c2 */
[----:B------:R-:W-:Y:S01]  /*4d60*/  @P0 FMNMX R112, R112, |R162|, !PT ;  /* 0x400000a270700209 */ /* 0x000fe20007800000 */
[-C--:B------:R-:W-:Y:S01]  /*4d70*/  @P1 FMUL R162, R162, R113.reuse ;  /* 0x00000071a2a21220 */ /* 0x080fe20000400000 */
[----:B------:R-:W-:Y:S02]  /*4d80*/  F2FP.SATFINITE.E4M3.F32.PACK_AB_MERGE_C R81, RZ, R104, RZ ;  /* 0x00000068ff51723e */ /* 0x000fe400048070ff */
[----:B------:R-:W-:Y:S02]  /*4d90*/  F2FP.SATFINITE.E4M3.F32.PACK_AB_MERGE_C R106, RZ, R106, RZ ;  /* 0x0000006aff6a723e */ /* 0x000fe400048070ff */
[----:B------:R-:W-:Y:S02]  /*4da0*/  PRMT R183, R47, 0x7632, R183 ;  /* 0x000076322fb77816 */ /* 0x000fe400000000b7 */
[----:B------:R-:W-:Y:S01]  /*4db0*/  @P0 FMNMX R112, R112, |R172|, !PT ;  /* 0x400000ac70700209 */ /* 0x000fe20007800000 */
[----:B------:R-:W-:Y:S01]  /*4dc0*/  @P1 FMUL R172, R172, R113 ;  /* 0x00000071acac1220 */ /* 0x000fe20000400000 */
[----:B------:R-:W-:-:S02]  /*4dd0*/  F2FP.SATFINITE.E4M3.F32.PACK_AB_MERGE_C R82, RZ, R122, RZ ;  /* 0x0000007aff52723e */ /* 0x000fc400048070ff */
[----:B------:R-:W-:Y:S02]  /*4de0*/  LOP3.LUT R81, R81, 0xff, RZ, 0xc0, !PT ;  /* 0x000000ff51517812 */ /* 0x000fe400078ec0ff */
[----:B------:R-:W-:Y:S02]  /*4df0*/  SHF.L.U32 R106, R106, 0x8, RZ ;  /* 0x000000086a6a7819 */ /* 0x000fe400000006ff */
[----:B------:R-:W-:Y:S02]  /*4e00*/  PRMT R134, R7, 0x7632, R134 ;  /* 0x0000763207867816 */ /* 0x000fe40000000086 */
[----:B------:R-:W-:Y:S02]  /*4e10*/  SHF.L.U32 R182, R183, 0x10, RZ ;  /* 0x00000010b7b67819 */ /* 0x000fe400000006ff */
[----:B------:R-:W-:Y:S01]  /*4e20*/  @P0 FMNMX R112, R112, |R170|, !PT ;  /* 0x400000aa70700209 */ /* 0x000fe20007800000 */
[----:B------:R-:W-:Y:S01]  /*4e30*/  @P1 FMUL R170, R170, R113 ;  /* 0x00000071aaaa1220 */ /* 0x000fe20000400000 */
[----:B------:R-:W-:Y:S01]  /*4e40*/  LOP3.LUT R82, R82, 0xffff, RZ, 0xc0, !PT ;  /* 0x0000ffff52527812 */ /* 0x000fe200078ec0ff */
[----:B------:R-:W-:Y:S01]  /*4e50*/  @P2 FADD R182, R182, 1 ;  /* 0x3f800000b6b62421 */ /* 0x000fe20000000000 */
[----:B------:R-:W-:-:S02]  /*4e60*/  LOP3.LUT R106, R81, 0xffff, R106, 0xf8, !PT ;  /* 0x0000ffff516a7812 */ /* 0x000fc400078ef86a */
[----:B------:R-:W-:Y:S02]  /*4e70*/  F2FP.SATFINITE.E4M3.F32.PACK_AB_MERGE_C R81, RZ, R154, RZ ;  /* 0x0000009aff51723e */ /* 0x000fe400048070ff */
[----:B------:R-:W-:Y:S02]  /*4e80*/  SHF.L.U32 R134, R134, 0x10, RZ ;  /* 0x0000001086867819 */ /* 0x000fe400000006ff */
[----:B------:R-:W-:Y:S01]  /*4e90*/  @P0 FMNMX R112, R112, |R168|, !PT ;  /* 0x400000a870700209 */ /* 0x000fe20007800000 */
[----:B------:R-:W-:Y:S01]  /*4ea0*/  @P1 FMUL R168, R168, R113 ;  /* 0x00000071a8a81220 */ /* 0x000fe20000400000 */
[----:B------:R-:W-:Y:S01]  /*4eb0*/  SHF.L.U32 R82, R82, 0x18, RZ ;  /* 0x0000001852527819 */ /* 0x000fe200000006ff */
[----:B------:R-:W-:Y:S01]  /*4ec0*/  FFMA R3, R181, R182, R134 ;  /* 0x000000b6b5037223 */ /* 0x000fe20000000086 */
[----:B------:R-:W-:Y:S02]  /*4ed0*/  SHF.L.U32 R81, R81, 0x10, RZ ;  /* 0x0000001051517819 */ /* 0x000fe400000006ff */
[----:B------:R-:W-:-:S02]  /*4ee0*/  LOP3.LUT R131, R131, 0xffffff00, RZ, 0xc0, !PT ;  /* 0xffffff0083837812 */ /* 0x000fc400078ec0ff */
        /* <DEDUP_REMOVED lines=9> */
[----:B------:R-:W-:Y:S02]  /*4f80*/  F2FP.SATFINITE.E4M3.F32.PACK_AB_MERGE_C R82, RZ, R148, RZ ;  /* 0x00000094ff52723e */ /* 0x000fe400048070ff */
[----:B------:R-:W-:Y:S02]  /*4f90*/  LOP3.LUT R84, R84, 0xff, RZ, 0xc0, !PT ;  /* 0x000000ff54547812 */ /* 0x000fe400078ec0ff */
[----:B------:R-:W-:Y:S02]  /*4fa0*/  PRMT R81, R81, 0x7104, RZ ;  /* 0x0000710451517816 */ /* 0x000fe400000000ff */
[----:B------:R-:W-:Y:S02]  /*4fb0*/  F2FP.SATFINITE.E4M3.F32.PACK_AB_MERGE_C R100, RZ, R100, RZ ;  /* 0x00000064ff64723e */ /* 0x000fe400048070ff */
[----:B------:R-:W-:Y:S01]  /*4fc0*/  @P0 FMNMX R112, R112, |R178|, !PT ;  /* 0x400000b270700209 */ /* 0x000fe20007800000 */
[----:B------:R-:W-:Y:S01]  /*4fd0*/  @P1 FMUL R178, R178, R113 ;  /* 0x00000071b2b21220 */ /* 0x000fe20000400000 */
[----:B------:R-:W-:-:S02]  /*4fe0*/  LOP3.LUT R133, R133, 0xff, RZ, 0xc0, !PT ;  /* 0x000000ff85857812 */ /* 0x000fc400078ec0ff */
[----:B------:R-:W-:Y:S02]  /*4ff0*/  PRMT R82, R82, 0x7104, RZ ;  /* 0x0000710452527816 */ /* 0x000fe400000000ff */
[----:B------:R-:W-:Y:S02]  /*5000*/  LOP3.LUT R81, R84, 0xff00, R81, 0xf8, !PT ;  /* 0x0000ff0054517812 */ /* 0x000fe400078ef851 */
[----:B------:R-:W-:Y:S02]  /*5010*/  SHF.L.U32 R100, R100, 0x10, RZ ;  /* 0x0000001064647819 */ /* 0x000fe400000006ff */
        /* <DEDUP_REMOVED lines=9> */
[----:B------:R-:W-:Y:S02]  /*50b0*/  LOP3.LUT R82, R82, 0xffff, RZ, 0xc0, !PT ;  /* 0x0000ffff52527812 */ /* 0x000fe400078ec0ff */
[----:B------:R-:W-:-:S02]  /*50c0*/  LOP3.LUT R81, R81, 0xff, RZ, 0xc0, !PT ;  /* 0x000000ff51517812 */ /* 0x000fc400078ec0ff */
[----:B------:R-:W-:Y:S02]  /*50d0*/  SHF.L.U32 R166, R166, 0x8, RZ ;  /* 0x00000008a6a67819 */ /* 0x000fe400000006ff */
[----:B------:R-:W-:Y:S01]  /*50e0*/  @P0 FMNMX R112, R112, |R105|, !PT ;  /* 0x4000006970700209 */ /* 0x000fe20007800000 */
[----:B------:R-:W-:Y:S01]  /*50f0*/  @P1 FMUL R105, R105, R113 ;  /* 0x0000007169691220 */ /* 0x000fe20000400000 */
[----:B------:R-:W-:Y:S02]  /*5100*/  F2FP.SATFINITE.E4M3.F32.PACK_AB_MERGE_C R164, RZ, R164, RZ ;  /* 0x000000a4ffa4723e */ /* 0x000fe400048070ff */
[----:B------:R-:W-:Y:S02]  /*5110*/  SHF.L.U32 R82, R82, 0x18, RZ ;  /* 0x0000001852527819 */ /* 0x000fe400000006ff */
[----:B------:R-:W-:Y:S02]  /*5120*/  LOP3.LUT R166, R81, 0xffff, R166, 0xf8, !PT ;  /* 0x0000ffff51a67812 */ /* 0x000fe400078ef8a6 */
[----:B------:R-:W-:Y:S01]  /*5130*/  @P0 FMNMX R112, R112, |R97|, !PT ;  /* 0x4000006170700209 */ /* 0x000fe20007800000 */
[----:B------:R-:W-:Y:S01]  /*5140*/  @P1 FMUL R97, R97, R113 ;  /* 0x0000007161611220 */ /* 0x000fe20000400000 */
[----:B------:R-:W-:-:S02]  /*5150*/  LOP3.LUT R129, R129, 0xffffff00, RZ, 0xc0, !PT ;  /* 0xffffff0081817812 */ /* 0x000fc400078ec0ff */
[----:B------:R-:W-:Y:S02]  /*5160*/  SHF.L.U32 R81, R164, 0x10, RZ ;  /* 0x00000010a4517819 */ /* 0x000fe400000006ff */
[----:B------:R-:W-:Y:S02]  /*5170*/  F2FP.SATFINITE.E4M3.F32.PACK_AB_MERGE_C R162, RZ, R162, RZ ;  /* 0x000000a2ffa2723e */ /* 0x000fe400048070ff */
[----:B------:R-:W-:Y:S02]  /*5180*/  LOP3.LUT R130, R177, 0xff000000, R82, 0xf8, !PT ;  /* 0xff000000b1827812 */ /* 0x000fe400078ef852 */
        /* <DEDUP_REMOVED lines=8> */
[----:B------:R-:W-:Y:S02]  /*5210*/  LOP3.LUT R129, R129, 0xff, RZ, 0xc0, !PT ;  /* 0x000000ff81817812 */ /* 0x000fe400078ec0ff */
[----:B------:R-:W-:Y:S02]  /*5220*/  PRMT R82, R82, 0x7104, RZ ;  /* 0x0000710452527816 */ /* 0x000fe400000000ff */
        /* <DEDUP_REMOVED lines=47> */
[----:B------:R-:W-:Y:S02]  /*5520*/  LOP3.LUT R127, R82, R103, RZ, 0xfc, !PT ;  /* 0x00000067527f7212 */ /* 0x000fe400078efcff */
[----:B------:R-:W-:Y:S01]  /*5530*/  @P0 FMNMX R112, R112, |R145|, !PT ;  /* 0x4000009170700209 */ /* 0x000fe20007800000 */
[----:B------:R-:W-:Y:S01]  /*5540*/  @P1 FMUL R145, R145, R113 ;  /* 0x0000007191911220 */ /* 0x000fe20000400000 */
[----:B------:R-:W-:Y:S02]  /*5550*/  LOP3.LUT R82, R99, 0xff, RZ, 0xc0, !PT ;  /* 0x000000ff63527812 */ /* 0x000fe400078ec0ff */
[----:B------:R-:W-:Y:S01]  /*5560*/  SHF.L.U32 R137, R137, 0x8, RZ ;  /* 0x0000000889897819 */ /* 0x000fe200000006ff */
[----:B------:R-:W0:Y:S01]  /*5570*/  LDC.64 R98, c[0x0][0x258] ;  /* 0x00009600ff627b82 */ /* 0x000e220000000a00 */
        /* <DEDUP_REMOVED lines=12> */
[----:B------:R-:W-:Y:S02]  /*5640*/  F2FP.SATFINITE.E4M3.F32.PACK_AB_MERGE_C R147, RZ, R147, RZ ;  /* 0x00000093ff93723e */ /* 0x000fe400048070ff */
[----:B------:R-:W-:Y:S01]  /*5650*/  @P0 FMNMX R112, R112, |R149|, !PT ;  /* 0x4000009570700209 */ /* 0x000fe20007800000 */
[----:B------:R-:W-:Y:S01]  /*5660*/  @P1 FMUL R149, R149, R113 ;  /* 0x0000007195951220 */ /* 0x000fe20000400000 */
        /* <DEDUP_REMOVED lines=24> */
[----:B------:R-:W-:Y:S02]  /*57f0*/  SHF.L.U32 R111, R111, 0x18, RZ ;  /* 0x000000186f6f7819 */ /* 0x000fe400000006ff */
[----:B------:R-:W-:Y:S02]  /*5800*/  F2FP.SATFINITE.E4M3.F32.PACK_AB_MERGE_C R81, RZ, R153, RZ ;  /* 0x00000099ff51723e */ /* 0x000fe400048070ff */
[----:B------:R-:W-:-:S02]  /*5810*/  LOP3.LUT R86, R82, 0xffff, R145, 0xf8, !PT ;  /* 0x0000ffff52567812 */ /* 0x000fc400078ef891 */
[----:B------:R-:W-:Y:S01]  /*5820*/  @P0 FMNMX R112, R112, |R85|, !PT ;  /* 0x4000005570700209 */ /* 0x000fe20007800000 */
[----:B------:R-:W-:Y:S01]  /*5830*/  @P1 FMUL R85, R85, R113 ;  /* 0x0000007155551220 */ /* 0x000fe20000400000 */
[----:B------:R-:W-:Y:S02]  /*5840*/  LOP3.LUT R125, R84, R111, RZ, 0xfc, !PT ;  /* 0x0000006f547d7212 */ /* 0x000fe400078efcff */
        /* <DEDUP_REMOVED lines=34> */
[----:B------:R-:W-:Y:S01]  /*5a70*/  @P0 FMNMX R112, R112, |R83|, !PT ;  /* 0x4000005370700209 */ /* 0x000fe20007800000 */
[----:B------:R-:W-:Y:S01]  /*5a80*/  @P1 FMUL R83, R83, R113 ;  /* 0x0000007153531220 */ /* 0x000fe20000400000 */
[----:B------:R-:W-:Y:S02]  /*5a90*/  F2FP.SATFINITE.E4M3.F32.PACK_AB_MERGE_C R158, RZ, R158, RZ ;  /* 0x0000009eff9e723e */ /* 0x000fe400048070ff */
[----:B------:R-:W-:Y:S02]  /*5aa0*/  LOP3.LUT R84, R82, 0xffff, R85, 0xf8, !PT ;  /* 0x0000ffff52547812 */ /* 0x000fe400078ef855 */
[----:B------:R-:W-:Y:S02]  /*5ab0*/  LOP3.LUT R82, R121, 0xffffff00, RZ, 0xc0, !PT ;  /* 0xffffff0079527812 */ /* 0x000fe400078ec0ff */
[----:B------:R-:W-:Y:S02]  /*5ac0*/  F2FP.SATFINITE.E4M3.F32.PACK_AB_MERGE_C R165, RZ, R165, RZ ;  /* 0x000000a5ffa5723e */ /* 0x000fe400048070ff */
[----:B------:R-:W-:Y:S01]  /*5ad0*/  @P0 FMNMX R112, R112, |R169|, !PT ;  /* 0x400000a970700209 */ /* 0x000fe20007800000 */
[----:B------:R-:W-:Y:S01]  /*5ae0*/  @P1 FMUL R169, R169, R113 ;  /* 0x00000071a9a91220 */ /* 0x000fe20000400000 */
[----:B------:R-:W-:-:S02]  /*5af0*/  LOP3.LUT R158, R158, 0xffff, RZ, 0xc0, !PT ;  /* 0x0000ffff9e9e7812 */ /* 0x000fc400078ec0ff */
[----:B------:R-:W-:Y:S02]  /*5b00*/  F2FP.SATFINITE.E4M3.F32.PACK_AB_MERGE_C R81, RZ, R163, RZ ;  /* 0x000000a3ff51723e */ /* 0x000fe400048070ff */
[----:B------:R-:W-:Y:S02]  /*5b10*/  LOP3.LUT R82, R82, 0xffff, R165, 0xf8, !PT ;  /* 0x0000ffff52527812 */ /* 0x000fe400078ef8a5 */
[----:B------:R-:W-:Y:S01]  /*5b20*/  @P0 FMNMX R112, R112, |R179|, !PT ;  /* 0x400000b370700209 */ /* 0x000fe20007800000 */
[----:B------:R-:W-:Y:S01]  /*5b30*/  @P1 FMUL R179, R179, R113 ;  /* 0x00000071b3b31220 */ /* 0x000fe20000400000 */
[----:B------:R-:W-:Y:S02]  /*5b40*/  F2FP.SATFINITE.E4M3.F32.PACK_AB_MERGE_C R173, RZ, R173, RZ ;  /* 0x000000adffad723e */ /* 0x000fe400048070ff */
[----:B------:R-:W-:Y:S02]  /*5b50*/  SHF.L.U32 R131, R158, 0x18, RZ ;  /* 0x000000189e837819 */ /* 0x000fe400000006ff */
[----:B------:R-:W-:-:S02]  /*5b60*/  SHF.L.U32 R81, R81, 0x10, RZ ;  /* 0x0000001051517819 */ /* 0x000fc400000006ff */
[----:B------:R-:W-:Y:S02]  /*5b70*/  LOP3.LUT R85, R82, 0xff, RZ, 0xc0, !PT ;  /* 0x000000ff52557812 */ /* 0x000fe400078ec0ff */
[----:B------:R-:W-:Y:S02]  /*5b80*/  PRMT R82, R173, 0x7104, RZ ;  /* 0x00007104ad527816 */ /* 0x000fe400000000ff */
[----:B------:R-:W-:Y:S02]  /*5b90*/  F2FP.SATFINITE.E4M3.F32.PACK_AB_MERGE_C R169, RZ, R169, RZ ;  /* 0x000000a9ffa9723e */ /* 0x000fe400048070ff */
[----:B------:R-:W-:Y:S02]  /*5ba0*/  F2FP.SATFINITE.E4M3.F32.PACK_AB_MERGE_C R179, RZ, R179, RZ ;  /* 0x000000b3ffb3723e */ /* 0x000fe400048070ff */
[----:B------:R-:W-:Y:S01]  /*5bb0*/  @P0 FMNMX R112, R112, |R171|, !PT ;  /* 0x400000ab70700209 */ /* 0x000fe20007800000 */
[----:B------:R-:W-:Y:S01]  /*5bc0*/  @P1 FMUL R171, R171, R113 ;  /* 0x00000071abab1220 */ /* 0x000fe20000400000 */
[----:B------:R-:W-:-:S02]  /*5bd0*/  F2FP.SATFINITE.E4M3.F32.PACK_AB_MERGE_C R88, RZ, R88, RZ ;  /* 0x00000058ff58723e */ /* 0x000fc400048070ff */
[----:B------:R-:W-:Y:S02]  /*5be0*/  LOP3.LUT R131, R100, R131, RZ, 0xfc, !PT ;  /* 0x0000008364837212 */ /* 0x000fe400078efcff */
[----:B------:R-:W-:Y:S02]  /*5bf0*/  LOP3.LUT R100, R84, 0xff0000, R81, 0xf8, !PT ;  /* 0x00ff000054647812 */ /* 0x000fe400078ef851 */
[----:B------:R-:W-:Y:S02]  /*5c00*/  LOP3.LUT R84, R85, 0xff00, R82, 0xf8, !PT ;  /* 0x0000ff0055547812 */ /* 0x000fe400078ef852 */
[----:B------:R-:W-:Y:S02]  /*5c10*/  LOP3.LUT R82, R169, 0xff, RZ, 0xc0, !PT ;  /* 0x000000ffa9527812 */ /* 0x000fe400078ec0ff */
[----:B------:R-:W-:Y:S02]  /*5c20*/  SHF.L.U32 R179, R179, 0x8, RZ ;  /* 0x00000008b3b37819 */ /* 0x000fe400000006ff */
[----:B------:R-:W-:Y:S01]  /*5c30*/  @P0 FMNMX R112, R112, |R87|, !PT ;  /* 0x4000005770700209 */ /* 0x000fe20007800000 */
[----:B------:R-:W-:Y:S01]  /*5c40*/  @P1 FMUL R87, R87, R113 ;  /* 0x0000007157571220 */ /* 0x000fe20000400000 */
[----:B------:R-:W-:-:S02]  /*5c50*/  LOP3.LUT R88, R88, 0xffff, RZ, 0xc0, !PT ;  /* 0x0000ffff58587812 */ /* 0x000fc400078ec0ff */
[----:B------:R-:W-:Y:S02]  /*5c60*/  F2FP.SATFINITE.E4M3.F32.PACK_AB_MERGE_C R81, RZ, R159, RZ ;  /* 0x0000009fff51723e */ /* 0x000fe400048070ff */
[----:B------:R-:W-:Y:S02]  /*5c70*/  LOP3.LUT R179, R82, 0xffff, R179, 0xf8, !PT ;  /* 0x0000ffff52b37812 */ /* 0x000fe400078ef8b3 */
[----:B------:R-:W-:Y:S01]  /*5c80*/  @P0 FMNMX R112, R112, |R175|, !PT ;  /* 0x400000af70700209 */ /* 0x000fe20007800000 */
[----:B------:R-:W-:Y:S01]  /*5c90*/  @P1 FMUL R175, R175, R113 ;  /* 0x00000071afaf1220 */ /* 0x000fe20000400000 */
[----:B------:R-:W-:Y:S02]  /*5ca0*/  SHF.L.U32 R88, R88, 0x18, RZ ;  /* 0x0000001858587819 */ /* 0x000fe400000006ff */
[----:B------:R-:W-:Y:S02]  /*5cb0*/  LOP3.LUT R81, R81, 0xffff, RZ, 0xc0, !PT ;  /* 0x0000ffff51517812 */ /* 0x000fe400078ec0ff */
[----:B------:R-:W-:-:S02]  /*5cc0*/  F2FP.SATFINITE.E4M3.F32.PACK_AB_MERGE_C R82, RZ, R171, RZ ;  /* 0x000000abff52723e */ /* 0x000fc400048070ff */
[----:B------:R-:W-:Y:S01]  /*5cd0*/  @P0 FMNMX R112, R112, |R91|, !PT ;  /* 0x4000005b70700209 */ /* 0x000fe20007800000 */
[----:B------:R-:W-:Y:S01]  /*5ce0*/  @P1 FMUL R91, R91, R113 ;  /* 0x000000715b5b1220 */ /* 0x000fe20000400000 */
[----:B------:R-:W-:Y:S02]  /*5cf0*/  LOP3.LUT R117, R117, R88, RZ, 0xfc, !PT ;  /* 0x0000005875757212 */ /* 0x000fe400078efcff */
[----:B------:R-:W-:Y:S02]  /*5d00*/  SHF.L.U32 R81, R81, 0x18, RZ ;  /* 0x0000001851517819 */ /* 0x000fe400000006ff */
[----:B------:R-:W-:Y:S02]  /*5d10*/  SHF.L.U32 R82, R82, 0x10, RZ ;  /* 0x0000001052527819 */ /* 0x000fe400000006ff */
[----:B------:R-:W-:Y:S02]  /*5d20*/  SHF.L.U32 R184, R47, 0x10, RZ ;  /* 0x000000102fb87819 */ /* 0x000fe400000006ff */
[----:B------:R-:W-:-:S02]  /*5d30*/  F2FP.SATFINITE.E4M3.F32.PACK_AB_MERGE_C R167, RZ, R167, RZ ;  /* 0x000000a7ffa7723e */ /* 0x000fc400048070ff */
[----:B------:R-:W-:Y:S01]  /*5d40*/  LOP3.LUT R88, R119, 0xffffff00, RZ, 0xc0, !PT ;  /* 0xffffff0077587812 */ /* 0x000fe200078ec0ff */
[----:B------:R-:W-:Y:S01]  /*5d50*/  @P2 FADD R184, R184, 1 ;  /* 0x3f800000b8b82421 */ /* 0x000fe20000000000 */
[----:B------:R-:W-:Y:S02]  /*5d60*/  F2FP.SATFINITE.E4M3.F32.PACK_AB_MERGE_C R175, RZ, R175, RZ ;  /* 0x000000afffaf723e */ /* 0x000fe400048070ff */
[----:B------:R-:W-:Y:S02]  /*5d70*/  LOP3.LUT R100, R100, 0xff000000, R81, 0xf8, !PT ;  /* 0xff00000064647812 */ /* 0x000fe400078ef851 */
[----:B------:R-:W-:Y:S02]  /*5d80*/  LOP3.LUT R102, R179, 0xff0000, R82, 0xf8, !PT ;  /* 0x00ff0000b3667812 */ /* 0x000fe400078ef852 */
[----:B------:R-:W-:Y:S02]  /*5d90*/  SHF.L.U32 R186, R7, 0x10, RZ ;  /* 0x0000001007ba7819 */ /* 0x000fe400000006ff */
[----:B------:R-:W-:-:S02]  /*5da0*/  SHF.L.U32 R167, R167, 0x10, RZ ;  /* 0x00000010a7a77819 */ /* 0x000fc400000006ff */
[----:B------:R-:W-:Y:S01]  /*5db0*/  LOP3.LUT R82, R88, 0xffff, R175, 0xf8, !PT ;  /* 0x0000ffff58527812 */ /* 0x000fe200078ef8af */
[----:B------:R-:W-:Y:S01]  /*5dc0*/  FFMA R89, R89, R184, R186 ;  /* 0x000000b859597223 */ /* 0x000fe200000000ba */
[----:B------:R-:W-:Y:S02]  /*5dd0*/  F2FP.SATFINITE.E4M3.F32.PACK_AB_MERGE_C R81, RZ, R91, RZ ;  /* 0x0000005bff51723e */ /* 0x000fe400048070ff */
[----:B------:R-:W-:Y:S02]  /*5de0*/  LOP3.LUT R86, R84, 0xff0000, R167, 0xf8, !PT ;  /* 0x00ff000054567812 */ /* 0x000fe400078ef8a7 */
[----:B------:R-:W-:Y:S01]  /*5df0*/  LOP3.LUT R82, R82, 0xff, RZ, 0xc0, !PT ;  /* 0x000000ff52527812 */ /* 0x000fe200078ec0ff */
[----:B------:R-:W2:Y:S01]  /*5e00*/  @!P3 LDC.64 R84, c[0x0][0x228] ;  /* 0x00008a00ff54bb82 */ /* 0x000ea20000000a00 */
[----:B------:R-:W-:Y:S02]  /*5e10*/  PRMT R81, R81, 0x7104, RZ ;  /* 0x0000710451517816 */ /* 0x000fe400000000ff */
[----:B------:R-:W-:-:S02]  /*5e20*/  F2FP.SATFINITE.E4M3.F32.PACK_AB_MERGE_C R87, RZ, R87, RZ ;  /* 0x00000057ff57723e */ /* 0x000fc400048070ff */
[----:B------:R-:W-:Y:S02]  /*5e30*/  LOP3.LUT R82, R82, 0xff00, R81, 0xf8, !PT ;  /* 0x0000ff0052527812 */ /* 0x000fe400078ef851 */
[----:B------:R-:W-:Y:S02]  /*5e40*/  LOP3.LUT R81, R87, 0xffff, RZ, 0xc0, !PT ;  /* 0x0000ffff57517812 */ /* 0x000fe400078ec0ff */
[----:B------:R-:W-:Y:S01]  /*5e50*/  @P0 FMNMX R112, R112, |R89|, !PT ;  /* 0x4000005970700209 */ /* 0x000fe20007800000 */
[----:B------:R-:W-:Y:S01]  /*5e60*/  @P1 FMUL R89, R89, R113 ;  /* 0x0000007159591220 */ /* 0x000fe20000400000 */
[----:B------:R-:W-:Y:S01]  /*5e70*/  F2FP.SATFINITE.E4M3.F32.PACK_AB_MERGE_C R83, RZ, R83, RZ ;  /* 0x00000053ff53723e */ /* 0x000fe200048070ff */
[----:B------:R-:W-:Y:S01]  /*5e80*/  IMAD.SHL.U32 R81, R81, 0x1000000, RZ ;  /* 0x0100000051517824 */ /* 0x000fe200078e00ff */
[----:B------:R-:W-:Y:S01]  /*5e90*/  @P0 FMNMX R112, R112, |R3|, !PT ;  /* 0x4000000370700209 */ /* 0x000fe20007800000 */
[----:B------:R-:W-:Y:S01]  /*5ea0*/  @P1 FMUL R3, R3, R113 ;  /* 0x0000007103031220 */ /* 0x000fe20000400000 */
[----:B------:R-:W-:-:S02]  /*5eb0*/  LOP3.LUT R83, R83, 0xffff, RZ, 0xc0, !PT ;  /* 0x0000ffff53537812 */ /* 0x000fc400078ec0ff */
[----:B------:R-:W-:Y:S02]  /*5ec0*/  LOP3.LUT R102, R102, 0xff000000, R81, 0xf8, !PT ;  /* 0xff00000066667812 */ /* 0x000fe400078ef851 */
[----:B------:R-:W-:Y:S02]  /*5ed0*/  F2FP.SATFINITE.E4M3.F32.PACK_AB_MERGE_C R89, RZ, R89, RZ ;  /* 0x00000059ff59723e */ /* 0x000fe400048070ff */
[----:B------:R-:W-:Y:S02]  /*5ee0*/  F2FP.SATFINITE.E4M3.F32.PACK_AB_MERGE_C R3, RZ, R3, RZ ;  /* 0x00000003ff03723e */ /* 0x000fe400048070ff */
[----:B------:R-:W-:Y:S02]  /*5ef0*/  LOP3.LUT R81, R114, 0x7f, RZ, 0xc0, !PT ;  /* 0x0000007f72517812 */ /* 0x000fe400078ec0ff */
[----:B------:R-:W-:Y:S02]  /*5f00*/  SHF.L.U32 R83, R83, 0x18, RZ ;  /* 0x0000001853537819 */ /* 0x000fe400000006ff */
[----:B------:R-:W-:Y:S01]  /*5f10*/  SHF.L.U32 R89, R89, 0x10, RZ ;  /* 0x0000001059597819 */ /* 0x000fe200000006ff */
[----:B------:R-:W-:Y:S01]  /*5f20*/  IMAD R103, R118, 0x500, R81 ;  /* 0x0000050076677824 */ /* 0x000fe200078e0251 */
[----:B------:R-:W-:-:S02]  /*5f30*/  LOP3.LUT R3, R3, 0xffff, RZ, 0xc0, !PT ;  /* 0x0000ffff03037812 */ /* 0x000fc400078ec0ff */
[----:B------:R-:W-:Y:S02]  /*5f40*/  F2FP.SATFINITE.E4M3.F32.PACK_AB_MERGE_C R146, RZ, R146, RZ ;  /* 0x00000092ff92723e */ /* 0x000fe400048070ff */
[----:B------:R-:W-:Y:S02]  /*5f50*/  F2FP.SATFINITE.E4M3.F32.PACK_AB_MERGE_C R144, RZ, R144, RZ ;  /* 0x00000090ff90723e */ /* 0x000fe400048070ff */
[----:B------:R-:W-:Y:S02]  /*5f60*/  F2FP.SATFINITE.E4M3.F32.PACK_AB_MERGE_C R170, RZ, R170, RZ ;  /* 0x000000aaffaa723e */ /* 0x000fe400048070ff */
[----:B------:R-:W-:Y:S02]  /*5f70*/  LOP3.LUT R121, R86, R83, RZ, 0xfc, !PT ;  /* 0x0000005356797212 */ /* 0x000fe400078efcff */
[----:B------:R-:W-:Y:S02]  /*5f80*/  F2FP.SATFINITE.E4M3.F32.PACK_AB_MERGE_C R168, RZ, R168, RZ ;  /* 0x000000a8ffa8723e */ /* 0x000fe400048070ff */
[----:B------:R-:W-:Y:S01]  /*5f90*/  LOP3.LUT R86, R82, 0xff0000, R89, 0xf8, !PT ;  /* 0x00ff000052567812 */ /* 0x000fe200078ef859 */
[----:B--2---:R-:W-:Y:S01]  /*5fa0*/  @!P3 IMAD.WIDE R82, R118, 0x4, R84 ;  /* 0x000000047652b825 */ /* 0x004fe200078e0254 */
[----:B------:R-:W-:-:S02]  /*5fb0*/  SHF.L.U32 R3, R3, 0x18, RZ ;  /* 0x0000001803037819 */ /* 0x000fc400000006ff */
[----:B------:R-:W-:Y:S01]  /*5fc0*/  SHF.L.U32 R146, R146, 0x10, RZ ;  /* 0x0000001092927819 */ /* 0x000fe200000006ff */
[----:B-1----:R-:W-:Y:S01]  /*5fd0*/  @!P3 IMAD.WIDE R84, R118, 0x4, R92 ;  /* 0x000000047654b825 */ /* 0x002fe200078e025c */
[----:B------:R-:W-:Y:S01]  /*5fe0*/  LOP3.LUT R144, R144, 0xffff, RZ, 0xc0, !PT ;  /* 0x0000ffff90907812 */ /* 0x000fe200078ec0ff */
[----:B------:R1:W-:Y:S01]  /*5ff0*/  @!P3 STG.E desc[UR4][R82.64], R0 ;  /* 0x000000005200b986 */ /* 0x0003e2000c101904 */
[----:B------:R-:W-:Y:S02]  /*6000*/  IADD3 R81, R103, 0x180, RZ ;  /* 0x0000018067517810 */ /* 0x000fe40007ffe0ff */
[----:B------:R-:W-:Y:S01]  /*6010*/  SHF.L.U32 R170, R170, 0x10, RZ ;  /* 0x00000010aaaa7819 */ /* 0x000fe200000006ff */
[----:B------:R2:W-:Y:S01]  /*6020*/  @!P3 STG.E desc[UR4][R84.64], R2 ;  /* 0x000000025400b986 */ /* 0x0005e2000c101904 */
[----:B------:R-:W-:Y:S02]  /*6030*/  LOP3.LUT R168, R168, 0xffff, RZ, 0xc0, !PT ;  /* 0x0000ffffa8a87812 */ /* 0x000fe400078ec0ff */
[----:B------:R-:W-:Y:S01]  /*6040*/  LOP3.LUT R119, R86, R3, RZ, 0xfc, !PT ;  /* 0x0000000356777212 */ /* 0x000fe200078efcff */
[C---:B0-----:R-:W-:Y:S01]  /*6050*/  IMAD.WIDE.U32 R86, R120.reuse, 0x8, R98 ;  /* 0x0000000878567825 */ /* 0x041fe200078e0062 */
[----:B------:R-:W-:-:S02]  /*6060*/  IADD3 R89, R120, 0x80, RZ ;  /* 0x0000008078597810 */ /* 0x000fc40007ffe0ff */
[----:B------:R-:W-:Y:S01]  /*6070*/  LOP3.LUT R146, R133, 0xff0000, R146, 0xf8, !PT ;  /* 0x00ff000085927812 */ /* 0x000fe200078ef892 */
[--C-:B-1----:R-:W-:Y:S01]  /*6080*/  IMAD.WIDE.U32 R82, R81, 0x8, R98.reuse ;  /* 0x0000000851527825 */ /* 0x102fe200078e0062 */
[----:B------:R-:W-:Y:S02]  /*6090*/  IADD3 R3, R103, 0x100, RZ ;  /* 0x0000010067037810 */ /* 0x000fe40007ffe0ff */
[----:B------:R-:W-:Y:S01]  /*60a0*/  SHF.L.U32 R133, R144, 0x18, RZ ;  /* 0x0000001890857819 */ /* 0x000fe200000006ff */
[----:B------:R-:W-:Y:S01]  /*60b0*/  IMAD.WIDE.U32 R88, R89, 0x8, R98 ;  /* 0x0000000859587825 */ /* 0x000fe200078e0062 */
[----:B------:R-:W-:Y:S02]  /*60c0*/  IADD3 R91, R103, 0x200, RZ ;  /* 0x00000200675b7810 */ /* 0x000fe40007ffe0ff */
[----:B------:R-:W-:Y:S01]  /*60d0*/  LOP3.LUT R170, R129, 0xff0000, R170, 0xf8, !PT ;  /* 0x00ff000081aa7812 */ /* 0x000fe200078ef8aa */
[----:B--2---:R-:W-:Y:S01]  /*60e0*/  IMAD.WIDE.U32 R2, R3, 0x8, R98 ;  /* 0x0000000803027825 */ /* 0x004fe200078e0062 */
[----:B------:R-:W-:-:S02]  /*60f0*/  IADD3 R93, R103, 0x280, RZ ;  /* 0x00000280675d7810 */ /* 0x000fc40007ffe0ff */
[----:B------:R-:W-:Y:S01]  /*6100*/  SHF.L.U32 R129, R168, 0x18, RZ ;  /* 0x00000018a8817819 */ /* 0x000fe200000006ff */
[--C-:B------:R-:W-:Y:S01]  /*6110*/  IMAD.WIDE.U32 R84, R91, 0x8, R98.reuse ;  /* 0x000000085b547825 */ /* 0x100fe200078e0062 */
[----:B------:R-:W-:Y:S02]  /*6120*/  IADD3 R95, R103, 0x300, RZ ;  /* 0x00000300675f7810 */ /* 0x000fe40007ffe0ff */
[----:B------:R-:W-:Y:S01]  /*6130*/  MOV R81, R117 ;  /* 0x0000007500517202 */ /* 0x000fe20000000f00 */
[--C-:B------:R-:W-:Y:S01]  /*6140*/  IMAD.WIDE.U32 R90, R93, 0x8, R98.reuse ;  /* 0x000000085d5a7825 */ /* 0x100fe200078e0062 */
[----:B------:R-:W-:Y:S02]  /*6150*/  IADD3 R97, R103, 0x380, RZ ;  /* 0x0000038067617810 */ /* 0x000fe40007ffe0ff */
        /* <DEDUP_REMOVED lines=8> */
[----:B------:R-:W-:Y:S01]  /*61e0*/  IADD3 R118, R118, UR6, RZ ;  /* 0x0000000676767c10 */ /* 0x000fe2000fffe0ff */
[--C-:B------:R-:W-:Y:S01]  /*61f0*/  IMAD.WIDE.U32 R96, R101, 0x8, R98.reuse ;  /* 0x0000000865607825 */ /* 0x100fe200078e0062 */
[----:B------:R-:W-:Y:S01]  /*6200*/  MOV R101, R121 ;  /* 0x0000007900657202 */ /* 0x000fe20000000f00 */
        /* <DEDUP_REMOVED lines=14> */
.L_x_13852:
        /* <DEDUP_REMOVED lines=15> */
.L_x_13885:
        /* <DEDUP_REMOVED lines=28> */
.L_x_13888:
[----:B-1----:R-:W-:-:S07]  /*65a0*/  FMNMX R5, R3, R2, !PT ;  /* 0x0000000203057209 */ /* 0x002fce0007800000 */
.L_x_13864:
[----:B------:R-:W-:Y:S05]  /*65b0*/  BSYNC B0 ;  /* 0x0000000000007941 */ /* 0x000fea0003800000 */
.L_x_13863:
[----:B------:R-:W-:Y:S01]  /*65c0*/  ISETP.NE.AND P0, PT, R114, RZ, PT ;  /* 0x000000ff7200720c */ /* 0x000fe20003f05270 */
[----:B------:R-:W-:-:S12]  /*65d0*/  BSSY B0, `(.L_x_13861) ;  /* 0x0000004000007945 */ /* 0x000fd80003800000 */
[----:B------:R-:W-:Y:S05]  /*65e0*/  @P0 BRA `(.L_x_13866) ;  /* 0x0000000000080947 */ /* 0x000fea0003800000 */
[----:B0-----:R-:W0:Y:S02]  /*65f0*/  LDC.64 R2, c[0x0][0x288] ;  /* 0x0000a200ff027b82 */ /* 0x001e240000000a00 */
[----:B0-----:R1:W-:Y:S02]  /*6600*/  REDG.E.MAX.S32.STRONG.GPU desc[UR4][R2.64], R5 ;  /* 0x000000050200798e */ /* 0x0013e4000d10e384 */
.L_x_13866:
[----:B------:R-:W-:Y:S05]  /*6610*/  BSYNC B0 ;  /* 0x0000000000007941 */ /* 0x000fea0003800000 */
.L_x_13861:
        /* <DEDUP_REMOVED lines=13> */
[----:B0-----:R-:W-:Y:S05]  /*66f0*/  CALL.REL.NOINC `($__internal_228_$__cuda_sm20_rcp_rn_f32_slowpath) ;  /* 0x0000001000947944 */ /* 0x001fea0003c00000 */
[----:B------:R-:W-:Y:S01]  /*6700*/  MOV R5, R0 ;  /* 0x0000000000057202 */ /* 0x000fe20000000f00 */
[----:B------:R-:W-:Y:S06]  /*6710*/  BRA `(.L_x_13868) ;  /* 0x0000000000107947 */ /* 0x000fec0003800000 */
.L_x_13867:
[----:B------:R-:W1:Y:S02]  /*6720*/  MUFU.RCP R0, R113 ;  /* 0x0000007100007308 */ /* 0x000e640000001000 */
[----:B-1----:R-:W-:-:S04]  /*6730*/  FFMA R2, R0, R113, -1 ;  /* 0xbf80000000027423 */ /* 0x002fc80000000071 */
[----:B------:R-:W-:-:S04]  /*6740*/  FADD.FTZ R5, -R2, -RZ ;  /* 0x800000ff02057221 */ /* 0x000fc80000010100 */
[----:B------:R-:W-:-:S07]  /*6750*/  FFMA R5, R0, R5, R0 ;  /* 0x0000000500057223 */ /* 0x000fce0000000000 */
.L_x_13868:
[----:B0-----:R-:W0:Y:S02]  /*6760*/  LDC.64 R2, c[0x0][0x280] ;  /* 0x0000a000ff027b82 */ /* 0x001e240000000a00 */
[----:B0-----:R-:W-:Y:S01]  /*6770*/  STG.E desc[UR4][R2.64], R5 ;  /* 0x0000000502007986 */ /* 0x001fe2000c101904 */
[----:B------:R-:W-:Y:S05]  /*6780*/  EXIT ;  /* 0x000000000000794d */ /* 0x000fea0003800000 */
.L_x_13853:
[----:B------:R-:W-:Y:S01]  /*6790*/  HFMA2.MMA R94, -RZ, RZ, 0, 5.9604644775390625e-08 ;  /* 0x00000001ff5e7435 */ /* 0x000fe200000001ff */
[----:B------:R-:W-:Y:S02]  /*67a0*/  MOV R92, R0 ;  /* 0x00000000005c7202 */ /* 0x000fe40000000f00 */
[----:B------:R-:W-:Y:S02]  /*67b0*/  MOV R98, 0x1f ;  /* 0x0000001f00627802 */ /* 0x000fe40000000f00 */
[----:B------:R-:W-:-:S07]  /*67c0*/  MOV R90, 0xffffffff ;  /* 0xffffffff005a7802 */ /* 0x000fce0000000f00 */
[----:B-----5:R-:W-:Y:S05]  /*67d0*/  WARPSYNC.COLLECTIVE R90, `(.L_x_13869) ;  /* 0x000000005a087348 */ /* 0x020fea0003c00000 */
[----:B------:R0:W1:Y:S02]  /*67e0*/  SHFL.BFLY P1, R88, R92, R94, R98 ;  /* 0x0c00005e5c587389 */ /* 0x0000640000020062 */
[----:B01---5:R-:W-:Y:S01]  /*67f0*/  ENDCOLLECTIVE ;  /* 0x000000000000791b */ /* 0x023fe20003800000 */
.L_x_13869:
[----:B------:R-:W-:Y:S01]  /*6800*/  HFMA2.MMA R94, -RZ, RZ, 0, 1.1920928955078125e-07 ;  /* 0x00000002ff5e7435 */ /* 0x000fe200000001ff */
[----:B------:R-:W-:-:S05]  /*6810*/  MOV R81, R88 ;  /* 0x0000005800517202 */ /* 0x000fca0000000f00 */
[----:B------:R-:W-:-:S05]  /*6820*/  FADD R81, R0, R81 ;  /* 0x0000005100517221 */ /* 0x000fca0000000000 */
[----:B------:R-:W-:-:S07]  /*6830*/  MOV R92, R81 ;  /* 0x00000051005c7202 */ /* 0x000fce0000000f00 */
[----:B------:R-:W-:Y:S05]  /*6840*/  WARPSYNC.COLLECTIVE R90, `(.L_x_13870) ;  /* 0x000000005a087348 */ /* 0x000fea0003c00000 */
[----:B------:R0:W1:Y:S02]  /*6850*/  SHFL.BFLY P1, R88, R92, R94, R98 ;  /* 0x0c00005e5c587389 */ /* 0x0000640000020062 */
[----:B01----:R-:W-:Y:S01]  /*6860*/  ENDCOLLECTIVE ;  /* 0x000000000000791b */ /* 0x003fe20003800000 */
.L_x_13870:
[----:B------:R-:W-:Y:S01]  /*6870*/  HFMA2.MMA R94, -RZ, RZ, 0, 2.384185791015625e-07 ;  /* 0x00000004ff5e7435 */ /* 0x000fe200000001ff */
[----:B------:R-:W-:-:S05]  /*6880*/  MOV R2, R88 ;  /* 0x0000005800027202 */ /* 0x000fca0000000f00 */
[----:B------:R-:W-:-:S05]  /*6890*/  FADD R82, R81, R2 ;  /* 0x0000000251527221 */ /* 0x000fca0000000000 */
[----:B------:R-:W-:-:S07]  /*68a0*/  MOV R92, R82 ;  /* 0x00000052005c7202 */ /* 0x000fce0000000f00 */
[----:B------:R-:W-:Y:S05]  /*68b0*/  WARPSYNC.COLLECTIVE R90, `(.L_x_13871) ;  /* 0x000000005a087348 */ /* 0x000fea0003c00000 */
[----:B------:R0:W1:Y:S02]  /*68c0*/  SHFL.BFLY P1, R88, R92, R94, R98 ;  /* 0x0c00005e5c587389 */ /* 0x0000640000020062 */
[----:B01----:R-:W-:Y:S01]  /*68d0*/  ENDCOLLECTIVE ;  /* 0x000000000000791b */ /* 0x003fe20003800000 */
.L_x_13871:
[----:B------:R-:W-:Y:S01]  /*68e0*/  HFMA2.MMA R94, -RZ, RZ, 0, 4.76837158203125e-07 ;  /* 0x00000008ff5e7435 */ /* 0x000fe200000001ff */
[----:B------:R-:W-:-:S05]  /*68f0*/  MOV R2, R88 ;  /* 0x0000005800027202 */ /* 0x000fca0000000f00 */
[----:B------:R-:W-:-:S05]  /*6900*/  FADD R84, R82, R2 ;  /* 0x0000000252547221 */ /* 0x000fca0000000000 */
[----:B------:R-:W-:-:S07]  /*6910*/  MOV R92, R84 ;  /* 0x00000054005c7202 */ /* 0x000fce0000000f00 */
[----:B------:R-:W-:Y:S05]  /*6920*/  WARPSYNC.COLLECTIVE R90, `(.L_x_13872) ;  /* 0x000000005a087348 */ /* 0x000fea0003c00000 */
[----:B------:R0:W1:Y:S02]  /*6930*/  SHFL.BFLY P1, R88, R92, R94, R98 ;  /* 0x0c00005e5c587389 */ /* 0x0000640000020062 */
[----:B01----:R-:W-:Y:S01]  /*6940*/  ENDCOLLECTIVE ;  /* 0x000000000000791b */ /* 0x003fe20003800000 */
.L_x_13872:
[----:B------:R-:W-:Y:S01]  /*6950*/  HFMA2.MMA R94, -RZ, RZ, 0, 9.5367431640625e-07 ;  /* 0x00000010ff5e7435 */ /* 0x000fe200000001ff */
[----:B------:R-:W-:-:S05]  /*6960*/  MOV R2, R88 ;  /* 0x0000005800027202 */ /* 0x000fca0000000f00 */
[----:B------:R-:W-:-:S05]  /*6970*/  FADD R86, R84, R2 ;  /* 0x0000000254567221 */ /* 0x000fca0000000000 */
[----:B------:R-:W-:-:S07]  /*6980*/  MOV R92, R86 ;  /* 0x00000056005c7202 */ /* 0x000fce0000000f00 */
[----:B------:R-:W-:Y:S05]  /*6990*/  WARPSYNC.COLLECTIVE R90, `(.L_x_13873) ;  /* 0x000000005a087348 */ /* 0x000fea0003c00000 */
[----:B------:R0:W1:Y:S02]  /*69a0*/  SHFL.BFLY P1, R88, R92, R94, R98 ;  /* 0x0c00005e5c587389 */ /* 0x0000640000020062 */
[----:B01----:R-:W-:Y:S01]  /*69b0*/  ENDCOLLECTIVE ;  /* 0x000000000000791b */ /* 0x003fe20003800000 */
.L_x_13873:
        /* <DEDUP_REMOVED lines=168> */
.L_x_13874:
[----:B------:R-:W-:Y:S01]  /*7440*/  HFMA2.MMA R94, -RZ, RZ, 0, 1.1920928955078125e-07 ;  /* 0x00000002ff5e7435 */ /* 0x000fe200000001ff */
[----:B------:R-:W-:-:S05]  /*7450*/  MOV R81, R88 ;  /* 0x0000005800517202 */ /* 0x000fca0000000f00 */
[----:B------:R-:W-:-:S05]  /*7460*/  FADD R81, R0, R81 ;  /* 0x0000005100517221 */ /* 0x000fca0000000000 */
[----:B------:R-:W-:-:S07]  /*7470*/  MOV R92, R81 ;  /* 0x00000051005c7202 */ /* 0x000fce0000000f00 */
[----:B------:R-:W-:Y:S05]  /*7480*/  WARPSYNC.COLLECTIVE R90, `(.L_x_13875) ;  /* 0x000000005a087348 */ /* 0x000fea0003c00000 */
[----:B------:R0:W1:Y:S02]  /*7490*/  SHFL.BFLY P1, R88, R92, R94, R98 ;  /* 0x0c00005e5c587389 */ /* 0x0000640000020062 */
[----:B01----:R-:W-:Y:S01]  /*74a0*/  ENDCOLLECTIVE ;  /* 0x000000000000791b */ /* 0x003fe20003800000 */
.L_x_13875:
[----:B------:R-:W-:Y:S01]  /*74b0*/  HFMA2.MMA R94, -RZ, RZ, 0, 2.384185791015625e-07 ;  /* 0x00000004ff5e7435 */ /* 0x000fe200000001ff */
[----:B------:R-:W-:-:S04]  /*74c0*/  IMAD.MOV.U32 R82, RZ, RZ, R88 ;  /* 0x000000ffff527224 */ /* 0x000fc800078e0058 */
[----:B------:R-:W-:-:S05]  /*74d0*/  FADD R82, R81, R82 ;  /* 0x0000005251527221 */ /* 0x000fca0000000000 */
[----:B------:R-:W-:-:S07]  /*74e0*/  MOV R92, R82 ;  /* 0x00000052005c7202 */ /* 0x000fce0000000f00 */
[----:B------:R-:W-:Y:S05]  /*74f0*/  WARPSYNC.COLLECTIVE R90, `(.L_x_13876) ;  /* 0x000000005a087348 */ /* 0x000fea0003c00000 */
[----:B------:R0:W1:Y:S02]  /*7500*/  SHFL.BFLY P1, R88, R92, R94, R98 ;  /* 0x0c00005e5c587389 */ /* 0x0000640000020062 */
[----:B01----:R-:W-:Y:S01]  /*7510*/  ENDCOLLECTIVE ;  /* 0x000000000000791b */ /* 0x003fe20003800000 */
.L_x_13876:
[----:B------:R-:W-:Y:S01]  /*7520*/  HFMA2.MMA R94, -RZ, RZ, 0, 4.76837158203125e-07 ;  /* 0x00000008ff5e7435 */ /* 0x000fe200000001ff */
[----:B------:R-:W-:-:S05]  /*7530*/  MOV R84, R88 ;  /* 0x0000005800547202 */ /* 0x000fca0000000f00 */
[----:B------:R-:W-:-:S05]  /*7540*/  FADD R84, R82, R84 ;  /* 0x0000005452547221 */ /* 0x000fca0000000000 */
[----:B------:R-:W-:-:S07]  /*7550*/  MOV R92, R84 ;  /* 0x00000054005c7202 */ /* 0x000fce0000000f00 */
[----:B------:R-:W-:Y:S05]  /*7560*/  WARPSYNC.COLLECTIVE R90, `(.L_x_13877) ;  /* 0x000000005a087348 */ /* 0x000fea0003c00000 */
[----:B------:R0:W1:Y:S02]  /*7570*/  SHFL.BFLY P1, R88, R92, R94, R98 ;  /* 0x0c00005e5c587389 */ /* 0x0000640000020062 */
[----:B01----:R-:W-:Y:S01]  /*7580*/  ENDCOLLECTIVE ;  /* 0x000000000000791b */ /* 0x003fe20003800000 */
.L_x_13877:
[----:B------:R-:W-:Y:S01]  /*7590*/  HFMA2.MMA R94, -RZ, RZ, 0, 9.5367431640625e-07 ;  /* 0x00000010ff5e7435 */ /* 0x000fe200000001ff */
[----:B------:R-:W-:-:S05]  /*75a0*/  MOV R86, R88 ;  /* 0x0000005800567202 */ /* 0x000fca0000000f00 */
[----:B------:R-:W-:-:S05]  /*75b0*/  FADD R86, R84, R86 ;  /* 0x0000005654567221 */ /* 0x000fca0000000000 */
[----:B------:R-:W-:-:S07]  /*75c0*/  MOV R92, R86 ;  /* 0x00000056005c7202 */ /* 0x000fce0000000f00 */
[----:B------:R-:W-:Y:S05]  /*75d0*/  WARPSYNC.COLLECTIVE R90, `(.L_x_13878) ;  /* 0x000000005a087348 */ /* 0x000fea0003c00000 */
[----:B------:R0:W1:Y:S02]  /*75e0*/  SHFL.BFLY P1, R88, R92, R94, R98 ;  /* 0x0c00005e5c587389 */ /* 0x0000640000020062 */
[----:B01----:R-:W-:Y:S01]  /*75f0*/  ENDCOLLECTIVE ;  /* 0x000000000000791b */ /* 0x003fe20003800000 */
.L_x_13878:
[----:B------:R-:W-:Y:S05]  /*7600*/  BRA `(.L_x_13879) ;  /* 0xffffffa400cc7947 */ /* 0x000fea000383ffff */
.L_x_13862:
[----:B------:R-:W-:Y:S01]  /*7610*/  HFMA2.MMA R4, -RZ, RZ, 0, 9.5367431640625e-07 ;  /* 0x00000010ff047435 */ /* 0x000fe200000001ff */
[----:B------:R-:W-:Y:S02]  /*7620*/  MOV R9, R112 ;  /* 0x0000007000097202 */ /* 0x000fe40000000f00 */
[----:B------:R-:W-:Y:S02]  /*7630*/  MOV R11, 0x1f ;  /* 0x0000001f000b7802 */ /* 0x000fe40000000f00 */
[----:B-1----:R-:W-:-:S07]  /*7640*/  MOV R90, 0xffffffff ;  /* 0xffffffff005a7802 */ /* 0x002fce0000000f00 */
[----:B-----5:R-:W-:Y:S05]  /*7650*/  WARPSYNC.COLLECTIVE R90, `(.L_x_13880) ;  /* 0x000000005a087348 */ /* 0x020fea0003c00000 */
[----:B------:R0:W1:Y:S02]  /*7660*/  SHFL.DOWN P0, R7, R9, R4, R11 ;  /* 0x0800000409077389 */ /* 0x000064000000000b */
[----:B01---5:R-:W-:Y:S01]  /*7670*/  ENDCOLLECTIVE ;  /* 0x000000000000791b */ /* 0x023fe20003800000 */
.L_x_13880:
[----:B------:R-:W-:Y:S01]  /*7680*/  HFMA2.MMA R4, -RZ, RZ, 0, 4.76837158203125e-07 ;  /* 0x00000008ff047435 */ /* 0x000fe200000001ff */
[----:B------:R-:W-:-:S04]  /*7690*/  MOV R3, R7 ;  /* 0x0000000700037202 */ /* 0x000fc80000000f00 */
[----:B------:R-:W-:-:S04]  /*76a0*/  FMNMX R3, R3, R112, !PT ;  /* 0x0000007003037209 */ /* 0x000fc80007800000 */
[----:B------:R-:W-:-:S07]  /*76b0*/  MOV R9, R3 ;  /* 0x0000000300097202 */ /* 0x000fce0000000f00 */
[----:B------:R-:W-:Y:S05]  /*76c0*/  WARPSYNC.COLLECTIVE R90, `(.L_x_13881) ;  /* 0x000000005a087348 */ /* 0x000fea0003c00000 */
[----:B------:R0:W1:Y:S02]  /*76d0*/  SHFL.DOWN P0, R7, R9, R4, R11 ;  /* 0x0800000409077389 */ /* 0x000064000000000b */
[----:B01----:R-:W-:Y:S01]  /*76e0*/  ENDCOLLECTIVE ;  /* 0x000000000000791b */ /* 0x003fe20003800000 */
.L_x_13881:
[----:B------:R-:W-:Y:S01]  /*76f0*/  HFMA2.MMA R4, -RZ, RZ, 0, 2.384185791015625e-07 ;  /* 0x00000004ff047435 */ /* 0x000fe200000001ff */
[----:B------:R-:W-:-:S04]  /*7700*/  MOV R0, R7 ;  /* 0x0000000700007202 */ /* 0x000fc80000000f00 */
[----:B------:R-:W-:-:S04]  /*7710*/  FMNMX R0, R3, R0, !PT ;  /* 0x0000000003007209 */ /* 0x000fc80007800000 */
[----:B------:R-:W-:-:S07]  /*7720*/  MOV R9, R0 ;  /* 0x0000000000097202 */ /* 0x000fce0000000f00 */
[----:B------:R-:W-:Y:S05]  /*7730*/  WARPSYNC.COLLECTIVE R90, `(.L_x_13882) ;  /* 0x000000005a087348 */ /* 0x000fea0003c00000 */
[----:B------:R0:W1:Y:S02]  /*7740*/  SHFL.DOWN P0, R7, R9, R4, R11 ;  /* 0x0800000409077389 */ /* 0x000064000000000b */
[----:B01----:R-:W-:Y:S01]  /*7750*/  ENDCOLLECTIVE ;  /* 0x000000000000791b */ /* 0x003fe20003800000 */
.L_x_13882:
[----:B------:R-:W-:Y:S01]  /*7760*/  HFMA2.MMA R4, -RZ, RZ, 0, 1.1920928955078125e-07 ;  /* 0x00000002ff047435 */ /* 0x000fe200000001ff */
[----:B------:R-:W-:-:S04]  /*7770*/  MOV R5, R7 ;  /* 0x0000000700057202 */ /* 0x000fc80000000f00 */
[----:B------:R-:W-:-:S04]  /*7780*/  FMNMX R5, R0, R5, !PT ;  /* 0x0000000500057209 */ /* 0x000fc80007800000 */
[----:B------:R-:W-:-:S07]  /*7790*/  MOV R9, R5 ;  /* 0x0000000500097202 */ /* 0x000fce0000000f00 */
[----:B------:R-:W-:Y:S05]  /*77a0*/  WARPSYNC.COLLECTIVE R90, `(.L_x_13883) ;  /* 0x000000005a087348 */ /* 0x000fea0003c00000 */
[----:B------:R0:W1:Y:S02]  /*77b0*/  SHFL.DOWN P0, R7, R9, R4, R11 ;  /* 0x0800000409077389 */ /* 0x000064000000000b */
[----:B01----:R-:W-:Y:S01]  /*77c0*/  ENDCOLLECTIVE ;  /* 0x000000000000791b */ /* 0x003fe20003800000 */
.L_x_13883:
[----:B------:R-:W-:Y:S01]  /*77d0*/  HFMA2.MMA R4, -RZ, RZ, 0, 5.9604644775390625e-08 ;  /* 0x00000001ff047435 */ /* 0x000fe200000001ff */
[----:B------:R-:W-:-:S04]  /*77e0*/  MOV R2, R7 ;  /* 0x0000000700027202 */ /* 0x000fc80000000f00 */
[----:B------:R-:W-:-:S04]  /*77f0*/  FMNMX R2, R5, R2, !PT ;  /* 0x0000000205027209 */ /* 0x000fc80007800000 */
[----:B------:R-:W-:-:S07]  /*7800*/  MOV R9, R2 ;  /* 0x0000000200097202 */ /* 0x000fce0000000f00 */
[----:B------:R-:W-:Y:S05]  /*7810*/  WARPSYNC.COLLECTIVE R90, `(.L_x_13884) ;  /* 0x000000005a087348 */ /* 0x000fea0003c00000 */
[----:B------:R0:W1:Y:S02]  /*7820*/  SHFL.DOWN P0, R7, R9, R4, R11 ;  /* 0x0800000409077389 */ /* 0x000064000000000b */
[----:B01----:R-:W-:Y:S01]  /*7830*/  ENDCOLLECTIVE ;  /* 0x000000000000791b */ /* 0x003fe20003800000 */
.L_x_13884:
[----:B------:R-:W-:Y:S05]  /*7840*/  BRA `(.L_x_13885) ;  /* 0xffffffe800e47947 */ /* 0x000fea000383ffff */
.L_x_13865:
[----:B------:R-:W-:Y:S01]  /*7850*/  HFMA2.MMA R4, -RZ, RZ, 0, 1.1920928955078125e-07 ;  /* 0x00000002ff047435 */ /* 0x000fe200000001ff */
[----:B-1----:R-:W-:Y:S02]  /*7860*/  MOV R9, R0 ;  /* 0x0000000000097202 */ /* 0x002fe40000000f00 */
[----:B------:R-:W-:Y:S02]  /*7870*/  MOV R11, 0x1f ;  /* 0x0000001f000b7802 */ /* 0x000fe40000000f00 */
[----:B------:R-:W-:-:S07]  /*7880*/  MOV R90, 0xffffffff ;  /* 0xffffffff005a7802 */ /* 0x000fce0000000f00 */
[----:B0----5:R-:W-:Y:S05]  /*7890*/  WARPSYNC.COLLECTIVE R90, `(.L_x_13886) ;  /* 0x000000005a087348 */ /* 0x021fea0003c00000 */
[----:B------:R1:W2:Y:S02]  /*78a0*/  SHFL.DOWN P0, R7, R9, R4, R11 ;  /* 0x0800000409077389 */ /* 0x0002a4000000000b */
[----:B012--5:R-:W-:Y:S01]  /*78b0*/  ENDCOLLECTIVE ;  /* 0x000000000000791b */ /* 0x027fe20003800000 */
.L_x_13886:
[----:B------:R-:W-:Y:S01]  /*78c0*/  HFMA2.MMA R4, -RZ, RZ, 0, 5.9604644775390625e-08 ;  /* 0x00000001ff047435 */ /* 0x000fe200000001ff */
[----:B------:R-:W-:-:S04]  /*78d0*/  MOV R3, R7 ;  /* 0x0000000700037202 */ /* 0x000fc80000000f00 */
[----:B------:R-:W-:-:S04]  /*78e0*/  FMNMX R3, R3, R0, !PT ;  /* 0x0000000003037209 */ /* 0x000fc80007800000 */
[----:B------:R-:W-:-:S07]  /*78f0*/  MOV R9, R3 ;  /* 0x0000000300097202 */ /* 0x000fce0000000f00 */
[----:B------:R-:W-:Y:S05]  /*7900*/  WARPSYNC.COLLECTIVE R90, `(.L_x_13887) ;  /* 0x000000005a087348 */ /* 0x000fea0003c00000 */
[----:B------:R0:W1:Y:S02]  /*7910*/  SHFL.DOWN P0, R7, R9, R4, R11 ;  /* 0x0800000409077389 */ /* 0x000064000000000b */
[----:B01----:R-:W-:Y:S01]  /*7920*/  ENDCOLLECTIVE ;  /* 0x000000000000791b */ /* 0x003fe20003800000 */
.L_x_13887:
[----:B------:R-:W-:Y:S01]  /*7930*/  MOV R2, R7 ;  /* 0x0000000700027202 */ /* 0x000fe20000000f00 */
[----:B------:R-:W-:Y:S06]  /*7940*/  BRA `(.L_x_13888) ;  /* 0xffffffec00147947 */ /* 0x000fec000383ffff */
        .weak           $__internal_228_$__cuda_sm20_rcp_rn_f32_slowpath
        .type           $__internal_228_$__cuda_sm20_rcp_rn_f32_slowpath,@function
        .size           $__internal_228_$__cuda_sm20_rcp_rn_f32_slowpath,(.L_x_14564 - $__internal_228_$__cuda_sm20_rcp_rn_f32_slowpath)
$__internal_228_$__cuda_sm20_rcp_rn_f32_slowpath:
        /* <DEDUP_REMOVED lines=15> */
.L_x_13890:
        /* <DEDUP_REMOVED lines=33> */
.L_x_13892:
[----:B------:R0:W1:Y:S02]  /*7c50*/  MUFU.RCP R3, R2 ;  /* 0x0000000200037308 */ /* 0x0000640000001000 */
.L_x_13891:
[----:B------:R-:W-:Y:S05]  /*7c60*/  BSYNC B1 ;  /* 0x0000000000017941 */ /* 0x000fea0003800000 */
.L_x_13889:
[----:B-1----:R-:W-:Y:S01]  /*7c70*/  MOV R0, R3 ;  /* 0x0000000300007202 */ /* 0x002fe20000000f00 */
[----:B------:R-:W-:Y:S01]  /*7c80*/  HFMA2.MMA R3, -RZ, RZ, 0, 0 ;  /* 0x00000000ff037435 */ /* 0x000fe200000001ff */
[----:B0-----:R-:W-:-:S05]  /*7c90*/  MOV R2, R92 ;  /* 0x0000005c00027202 */ /* 0x001fca0000000f00 */
[----:B------:R-:W-:Y:S05]  /*7ca0*/  RET.REL.NODEC R2 `(_ZN18transformer_engine13normalization19ln_fwd_tuned_kernelINS0_13Kernel_traitsI13__nv_bfloat16S3_13__nv_fp8_e4m3fjLj10240ELj1ELj1ELj4ELj16ENS0_18Kernel_traits_baseILj10240ES3_S3_S4_fjLj128EEEEEEEvNS0_19ForwardKernelParamsE) ;  /* 0xffffff8002d47950 */ /* 0x000fea0003c3ffff */
.L_x_13893:
        /* <DEDUP_REMOVED lines=13> */
.L_x_14564:


//--------------------- .text._ZN18transformer_engine13normalization19ln_fwd_tuned_kernelINS0_13Kernel_traitsI13__nv_bfloat16S3_13__nv_fp8_e4m3fjLj8192ELj1ELj1ELj4ELj16ENS0_18Kernel_traits_baseILj8192ES3_S3_S4_fjLj128EEEEEEEvNS0_19ForwardKernelParamsE --------------------------
	.section	.text._ZN18transformer_engine13normalization19ln_fwd_tuned_kernelINS0_13Kernel_traitsI13__nv_bfloat16S3_13__nv_fp8_e4m3fjLj8192ELj1ELj1ELj4ELj16ENS0_18Kernel_traits_baseILj8192ES3_S3_S4_fjLj128EEEEEEEvNS0_19ForwardKernelParamsE,"ax",@progbits
	.align	128
        .global         _ZN18transformer_engine13normalization19ln_fwd_tuned_kernelINS0_13Kernel_traitsI13__nv_bfloat16S3_13__nv_fp8_e4m3fjLj8192ELj1ELj1ELj4ELj16ENS0_18Kernel_traits_baseILj8192ES3_S3_S4_fjLj128EEEEEEEvNS0_19ForwardKernelParamsE
        .type           _ZN18transformer_engine13normalization19ln_fwd_tuned_kernelINS0_13Kernel_traitsI13__nv_bfloat16S3_13__nv_fp8_e4m3fjLj8192ELj1ELj1ELj4ELj16ENS0_18Kernel_traits_baseILj8192ES3_S3_S4_fjLj128EEEEEEEvNS0_19ForwardKernelParamsE,@function
        .size           _ZN18transformer_engine13normalization19ln_fwd_tuned_kernelINS0_13Kernel_traitsI13__nv_bfloat16S3_13__nv_fp8_e4m3fjLj8192ELj1ELj1ELj4ELj16ENS0_18Kernel_traits_baseILj8192ES3_S3_S4_fjLj128EEEEEEEvNS0_19ForwardKernelParamsE,(.L_x_14565 - _ZN18transformer_engine13normalization19ln_fwd_tuned_kernelINS0_13Kernel_traitsI13__nv_bfloat16S3_13__nv_fp8_e4m3fjLj8192ELj1ELj1ELj4ELj16ENS0_18Kernel_traits_baseILj8192ES3_S3_S4_fjLj128EEEEEEEvNS0_19ForwardKernelParamsE)
        .other          _ZN18transformer_engine13normalization19ln_fwd_tuned_kernelINS0_13Kernel_traitsI13__nv_bfloat16S3_13__nv_fp8_e4m3fjLj8192ELj1ELj1ELj4ELj16ENS0_18Kernel_traits_baseILj8192ES3_S3_S4_fjLj128EEEEEEEvNS0_19ForwardKernelParamsE,@"STO_CUDA_ENTRY STV_DEFAULT"
_ZN18transformer_engine13normalization19ln_fwd_tuned_kernelINS0_13Kernel_traitsI13__nv_bfloat16S3_13__nv_fp8_e4m3fjLj8192ELj1ELj1ELj4ELj16ENS0_18Kernel_traits_baseILj8192ES3_S3_S4_fjLj128EEEEEEEvNS0_19ForwardKernelParamsE:
.text._ZN18transformer_engine13normalization19ln_fwd_tuned_kernelINS0_13Kernel_traitsI13__nv_bfloat16S3_13__nv_fp8_e4m3fjLj8192ELj1ELj1ELj4ELj16ENS0_18Kernel_traits_baseILj8192ES3_S3_S4_fjLj128EEEEEEEvNS0_19ForwardKernelParamsE:
        /* <DEDUP_REMOVED lines=45> */
.L_x_13902:
        /* <DEDUP_REMOVED lines=47> */
[----:B------:R-:W-:Y:S01]  /*05c0*/  PRMT R0, R67, 0x7632, R0 ;  /* 0x0000763243007816 */ /* 0x000fe20000000000 */
[----:B----4-:R-:W-:Y:S01]  /*05d0*/  IMAD.U32 R159, R75, 0x10000, RZ ;  /* 0x000100004b9f7824 */ /* 0x010fe200078e00ff */
[----:B------:R-:W-:Y:S01]  /*05e0*/  SHF.L.U32 R137, R137, 0x10, RZ ;  /* 0x0000001089897819 */ /* 0x000fe200000006ff */
[----:B------:R-:W-:Y:S01]  /*05f0*/  FADD R2, R131, R2 ;  /* 0x0000000283027221 */ /* 0x000fe20000000000 */
[C---:B------:R-:W-:Y:S01]  /*0600*/  SHF.L.U32 R141, R69.reuse, 0x10, RZ ;  /* 0x00000010458d7819 */ /* 0x040fe200000006ff */
[----:B------:R-:W-:Y:S01]  /*0610*/  IMAD.U32 R67, R0, 0x10000, RZ ;  /* 0x0001000000437824 */ /* 0x000fe200078e00ff */
        /* <DEDUP_REMOVED lines=89> */
[----:B------:R-:W-:Y:S01]  /*0bb0*/  SHF.R.U32.HI R64, RZ, 0x5, R101 ;  /* 0x00000005ff407819 */ /* 0x000fe20000011665 */
[--C-:B------:R-:W-:Y:S01]  /*0bc0*/  FADD R3, R81, R0.reuse ;  /* 0x0000000051037221 */ /* 0x100fe20000000000 */
[----:B------:R-:W-:Y:S02]  /*0bd0*/  PRMT R0, R83, 0x7632, R0 ;  /* 0x0000763253007816 */ /* 0x000fe40000000000 */
[----:B------:R-:W-:Y:S01]  /*0be0*/  SHF.L.U32 R130, R130, 0x10, RZ ;  /* 0x0000001082827819 */ /* 0x000fe200000006ff */
[----:B------:R-:W-:Y:S01]  /*0bf0*/  FADD R3, R82, R3 ;  /* 0x0000000352037221 */ /* 0x000fe20000000000 */
[----:B------:R-:W-:Y:S02]  /*0c00*/  SHF.L.U32 R83, R0, 0x10, RZ ;  /* 0x0000001000537819 */ /* 0x000fe400000006ff */
[----:B------:R-:W-:Y:S01]  /*0c10*/  PRMT R0, R84, 0x7632, R0 ;  /* 0x0000763254007816 */ /* 0x000fe20000000000 */
[----:B------:R-:W-:Y:S01]  /*0c20*/  FADD R3, R74, R3 ;  /* 0x000000034a037221 */ /* 0x000fe20000000000 */
[----:B------:R-:W-:-:S02]  /*0c30*/  LOP3.LUT R65, R64, 0x7fffffc, RZ, 0xc0, !PT ;  /* 0x07fffffc40417812 */ /* 0x000fc400078ec0ff */
        /* <DEDUP_REMOVED lines=191> */
.L_x_13921:
        /* <DEDUP_REMOVED lines=13> */
[----:B--2---:R-:W-:-:S05]  /*1900*/  @!P0 LEA R132, R134, R132, 0x18 ;  /* 0x0000008486848211 */ /* 0x004fca00078ec0ff */
[----:B------:R-:W-:Y:S01]  /*1910*/  @!P0 IMAD R134, R64, 0x8, R132 ;  /* 0x0000000840868824 */ /* 0x000fe200078e0284 */
[----:B------:R-:W-:-:S04]  /*1920*/  @!P1 MOV R64, 0x400 ;  /* 0x0000040000409802 */ /* 0x000fc80000000f00 */
[----:B------:R-:W-:Y:S01]  /*1930*/  @!P1 IADD3 R64, R64, 0x10, RZ ;  /* 0x0000001040409810 */ /* 0x000fe20007ffe0ff */
[----:B------:R-:W-:Y:S03]  /*1940*/  @!P0 STS.64 [R134], R2 ;  /* 0x0000000286008388 */ /* 0x000fe60000000a00 */
        /* <DEDUP_REMOVED lines=17> */
[----:B012--5:R-:W-:Y:S05]  /*1a60*/  CALL.REL.NOINC `($__internal_229_$__cuda_sm20_rcp_rn_f32_slowpath) ;  /* 0x0000004800cc7944 */ /* 0x027fea0003c00000 */
[----:B------:R-:W-:Y:S05]  /*1a70*/  BRA `(.L_x_13898) ;  /* 0x0000000000107947 */ /* 0x000fea0003800000 */
.L_x_13897:
[----:B------:R-:W3:Y:S02]  /*1a80*/  MUFU.RCP R3, R132 ;  /* 0x0000008400037308 */ /* 0x000ee40000001000 */
[----:B---3--:R-:W-:-:S04]  /*1a90*/  FFMA R0, R132, R3, -1 ;  /* 0xbf80000084007423 */ /* 0x008fc80000000003 */
[----:B------:R-:W-:-:S04]  /*1aa0*/  FADD.FTZ R0, -R0, -RZ ;  /* 0x800000ff00007221 */ /* 0x000fc80000010100 */
[----:B------:R-:W-:-:S07]  /*1ab0*/  FFMA R0, R3, R0, R3 ;  /* 0x0000000003007223 */ /* 0x000fce0000000003 */
.L_x_13898:
[----:B------:R-:W-:Y:S05]  /*1ac0*/  BSYNC B0 ;  /* 0x0000000000007941 */ /* 0x000fea0003800000 */
.L_x_13896:
        /* <DEDUP_REMOVED lines=20> */
[----:B-----5:R-:W-:Y:S05]  /*1c10*/  CALL.REL.NOINC `($__internal_229_$__cuda_sm20_rcp_rn_f32_slowpath) ;  /* 0x0000004800607944 */ /* 0x020fea0003c00000 */
[----:B------:R-:W-:Y:S05]  /*1c20*/  BRA `(.L_x_13901) ;  /* 0x0000000000107947 */ /* 0x000fea0003800000 */
.L_x_13900:
[----:B------:R-:W0:Y:S02]  /*1c30*/  MUFU.RCP R0, R140 ;  /* 0x0000008c00007308 */ /* 0x000e240000001000 */
[----:B0-----:R-:W-:-:S04]  /*1c40*/  FFMA R2, R140, R0, -1 ;  /* 0xbf8000008c027423 */ /* 0x001fc80000000000 */
[----:B------:R-:W-:-:S04]  /*1c50*/  FADD.FTZ R3, -R2, -RZ ;  /* 0x800000ff02037221 */ /* 0x000fc80000010100 */
[----:B------:R-:W-:-:S07]  /*1c60*/  FFMA R0, R0, R3, R0 ;  /* 0x0000000300007223 */ /* 0x000fce0000000000 */
.L_x_13901:
[----:B------:R-:W-:Y:S05]  /*1c70*/  BSYNC B0 ;  /* 0x0000000000007941 */ /* 0x000fea0003800000 */
.L_x_13899:
[----:B------:R-:W-:Y:S01]  /*1c80*/  FADD R2, R65, -R64 ;  /* 0x8000004041027221 */ /* 0x000fe20000000000 */
[----:B------:R-:W-:Y:S01]  /*1c90*/  FMUL R64, R134, R64 ;  /* 0x0000004086407220 */ /* 0x000fe20000400000 */
[----:B------:R-:W-:Y:S02]  /*1ca0*/  ISETP.NE.AND P1, PT, R98, RZ, PT ;  /* 0x000000ff6200720c */ /* 0x000fe40003f25270 */
[----:B------:R-:W-:Y:S01]  /*1cb0*/  FMUL R3, R2, R2 ;  /* 0x0000000202037220 */ /* 0x000fe20000400000 */
[----:B------:R-:W-:Y:S01]  /*1cc0*/  FFMA R65, R132, R65, R64 ;  /* 0x0000004184417223 */ /* 0x000fe20000000040 */
[----:B-----5:R-:W-:Y:S02]  /*1cd0*/  SHF.L.U32 R64, R108, 0x10, RZ ;  /* 0x000000106c407819 */ /* 0x020fe400000006ff */
[----:B------:R-:W-:Y:S01]  /*1ce0*/  FMUL R2, R132, R3 ;  /* 0x0000000384027220 */ /* 0x000fe20000400000 */
[----:B------:R-:W-:Y:S01]  /*1cf0*/  FADD R3, R138, R136 ;  /* 0x000000888a037221 */ /* 0x000fe20000000000 */
[----:B------:R-:W-:-:S02]  /*1d00*/  SHF.L.U32 R132, R32, 0x10, RZ ;  /* 0x0000001020847819 */ /* 0x000fc400000006ff */
[----:B------:R-:W-:Y:S01]  /*1d10*/  FMUL R2, R134, R2 ;  /* 0x0000000286027220 */ /* 0x000fe20000400000 */
[----:B------:R-:W-:Y:S02]  /*1d20*/  ISETP.NE.AND P2, PT, RZ, UR7, PT ;  /* 0x00000007ff007c0c */ /* 0x000fe4000bf45270 */
[----:B------:R-:W-:Y:S01]  /*1d30*/  @P1 FADD R64, R64, 1 ;  /* 0x3f80000040401421 */ /* 0x000fe20000000000 */
[----:B------:R-:W-:Y:S01]  /*1d40*/  FFMA R3, R2, R0, R3 ;  /* 0x0000000002037223 */ /* 0x000fe20000000003 */
[----:B------:R-:W-:Y:S01]  /*1d50*/  LOP3.LUT R105, R105, 0xffffff00, RZ, 0xc0, !PT ;  /* 0xffffff0069697812 */ /* 0x000fe200078ec0ff */
[----:B------:R-:W0:Y:S01]  /*1d60*/  LDC R2, c[0x0][0x268] ;  /* 0x00009a00ff027b82 */ /* 0x000e220000000800 */
[----:B------:R-:W-:Y:S02]  /*1d70*/  LOP3.LUT R113, R113, 0xffffff00, RZ, 0xc0, !PT ;  /* 0xffffff0071717812 */ /* 0x000fe400078ec0ff */
[----:B------:R-:W-:Y:S01]  /*1d80*/  LOP3.LUT R115, R115, 0xffffff00, RZ, 0xc0, !PT ;  /* 0xffffff0073737812 */ /* 0x000fe200078ec0ff */
[----:B------:R-:W0:Y:S01]  /*1d90*/  SHFL.IDX PT, R3, R3, RZ, 0x1f ;  /* 0x00001fff03037589 */ /* 0x000e2200000e0000 */
[----:B------:R-:W-:-:S02]  /*1da0*/  LOP3.LUT R117, R117, 0xffffff00, RZ, 0xc0, !PT ;  /* 0xffffff0075757812 */ /* 0x000fc400078ec0ff */
[----:B------:R-:W-:Y:S02]  /*1db0*/  LOP3.LUT R119, R119, 0xffffff00, RZ, 0xc0, !PT ;  /* 0xffffff0077777812 */ /* 0x000fe400078ec0ff */
[----:B------:R-:W-:Y:S01]  /*1dc0*/  LOP3.LUT R121, R121, 0xffffff00, RZ, 0xc0, !PT ;  /* 0xffffff0079797812 */ /* 0x000fe200078ec0ff */
[----:B0-----:R-:W-:Y:S01]  /*1dd0*/  FFMA R134, R3, 0.0001220703125, R2 ;  /* 0x3900000003867823 */ /* 0x001fe20000000002 */
[----:B------:R-:W-:Y:S01]  /*1de0*/  FMUL R2, R65, R0 ;  /* 0x0000000041027220 */ /* 0x000fe20000400000 */
[----:B------:R-:W-:Y:S02]  /*1df0*/  PRMT R3, R108, 0x7632, R3 ;  /* 0x000076326c037816 */ /* 0x000fe40000000003 */
[----:B------:R-:W-:Y:S02]  /*1e00*/  PRMT R65, R32, 0x7632, R65 ;  /* 0x0000763220417816 */ /* 0x000fe40000000041 */
[----:B------:R-:W-:Y:S01]  /*1e10*/  FSETP.GEU.AND P0, PT, |R134|, 1.175494350822287508e-38, PT ;  /* 0x008000008600780b */ /* 0x000fe20003f0e200 */
[----:B------:R-:W0:Y:S01]  /*1e20*/  SHFL.IDX PT, R2, R2, RZ, 0x1f ;  /* 0x00001fff02027589 */ /* 0x000e2200000e0000 */
[----:B------:R-:W-:-:S05]  /*1e30*/  SHF.L.U32 R136, R3, 0x10, RZ ;  /* 0x0000001003887819 */ /* 0x000fca00000006ff */
[----:B------:R-:W-:-:S06]  /*1e40*/  @P1 FADD R136, R136, 1 ;  /* 0x3f80000088881421 */ /* 0x000fcc0000000000 */
[----:B------:R-:W-:-:S04]  /*1e50*/  @!P0 FMUL R134, R134, 16777216 ;  /* 0x4b80000086868820 */ /* 0x000fc80000400000 */
[----:B------:R1:W2:Y:S01]  /*1e60*/  MUFU.RSQ R0, R134 ;  /* 0x0000008600007308 */ /* 0x0002a20000001400 */
[--C-:B0-----:R-:W-:Y:S01]  /*1e70*/  FADD R125, R125, -R2.reuse ;  /* 0x800000027d7d7221 */ /* 0x101fe20000000000 */
[--C-:B------:R-:W-:Y:S01]  /*1e80*/  FADD R123, R123, -R2.reuse ;  /* 0x800000027b7b7221 */ /* 0x100fe20000000000 */
[----:B-1----:R-:W-:Y:S01]  /*1e90*/  SHF.L.U32 R134, R65, 0x10, RZ ;  /* 0x0000001041867819 */ /* 0x002fe200000006ff */
[--C-:B------:R-:W-:Y:S01]  /*1ea0*/  FADD R129, R129, -R2.reuse ;  /* 0x8000000281817221 */ /* 0x100fe20000000000 */
[----:B------:R-:W-:Y:S01]  /*1eb0*/  PRMT R65, R109, 0x7632, R65 ;  /* 0x000076326d417816 */ /* 0x000fe20000000041 */
[--C-:B------:R-:W-:Y:S01]  /*1ec0*/  FADD R127, R127, -R2.reuse ;  /* 0x800000027f7f7221 */ /* 0x100fe20000000000 */
        /* <DEDUP_REMOVED lines=13> */
[----:B------:R-:W-:Y:S01]  /*1fa0*/  SHF.L.U32 R132, R109, 0x10, RZ ;  /* 0x000000106d847819 */ /* 0x000fe200000006ff */
[C---:B------:R-:W-:Y:S01]  /*1fb0*/  IMAD.U32 R134, R33.reuse, 0x10000, RZ ;  /* 0x0001000021867824 */ /* 0x040fe200078e00ff */
        /* <DEDUP_REMOVED lines=8> */
[----:B------:R-:W-:Y:S01]  /*2040*/  FFMA R123, R129, R132, R134 ;  /* 0x00000084817b7223 */ /* 0x000fe20000000086 */
[----:B------:R-:W-:Y:S01]  /*2050*/  SHF.L.U32 R132, R110, 0x10, RZ ;  /* 0x000000106e847819 */ /* 0x000fe200000006ff */
[----:B------:R-:W-:Y:S01]  /*2060*/  FMUL R135, R0, R135 ;  /* 0x0000008700877220 */ /* 0x000fe20000400000 */
[----:B------:R-:W-:Y:S01]  /*2070*/  FFMA R65, R127, R136, R138 ;  /* 0x000000887f417223 */ /* 0x000fe2000000008a */
        /* <DEDUP_REMOVED lines=16> */
[----:B------:R-:W-:Y:S01]  /*2180*/  SHF.L.U32 R134, R35, 0x10, RZ ;  /* 0x0000001023867819 */ /* 0x000fe200000006ff */
[----:B------:R-:W-:Y:S01]  /*2190*/  FADD R141, R141, -R2 ;  /* 0x800000028d8d7221 */ /* 0x000fe20000000000 */
[----:B------:R-:W-:Y:S01]  /*21a0*/  SHF.L.U32 R138, R131, 0x10, RZ ;  /* 0x00000010838a7819 */ /* 0x000fe200000006ff */
[----:B------:R-:W-:Y:S01]  /*21b0*/  @P1 FADD R136, R136, 1 ;  /* 0x3f80000088881421 */ /* 0x000fe20000000000 */
[C---:B------:R-:W-:Y:S01]  /*21c0*/  PRMT R129, R60.reuse, 0x7632, R129 ;  /* 0x000076323c817816 */ /* 0x040fe20000000081 */
[----:B------:R-:W-:Y:S01]  /*21d0*/  FFMA R132, R135, R132, R134 ;  /* 0x0000008487847223 */ /* 0x000fe20000000086 */
        /* <DEDUP_REMOVED lines=12> */
[----:B------:R-:W-:-:S02]  /*22a0*/  IMAD.U32 R134, R61, 0x10000, RZ ;  /* 0x000100003d867824 */ /* 0x000fc400078e00ff */
        /* <DEDUP_REMOVED lines=32> */
[----:B------:R-:W-:Y:S01]  /*24b0*/  FMUL R147, R0, R147 ;  /* 0x0000009300937220 */ /* 0x000fe20000400000 */
[----:B------:R-:W-:Y:S01]  /*24c0*/  SHF.L.U32 R142, R139, 0x10, RZ ;  /* 0x000000108b8e7819 */ /* 0x000fe200000006ff */
[----:B------:R-:W-:Y:S01]  /*24d0*/  @P1 FADD R140, R140, 1 ;  /* 0x3f8000008c8c1421 */ /* 0x000fe20000000000 */
[----:B------:R-:W-:Y:S01]  /*24e0*/  FMUL R71, R0, R71 ;  /* 0x0000004700477220 */ /* 0x000fe20000400000 */
[C---:B------:R-:W-:Y:S01]  /*24f0*/  PRMT R137, R56.reuse, 0x7632, R137 ;  /* 0x0000763238897816 */ /* 0x040fe20000000089 */
[----:B------:R-:W-:Y:S01]  /*2500*/  FFMA R134, R147, R134, R138 ;  /* 0x0000008693867223 */ /* 0x000fe2000000008a */
[----:B------:R-:W-:Y:S01]  /*2510*/  SHF.L.U32 R138, R56, 0x10, RZ ;  /* 0x00000010388a7819 */ /* 0x000fe200000006ff */
[----:B------:R-:W-:Y:S01]  /*2520*/  FFMA R71, R71, R140, R142 ;  /* 0x0000008c47477223 */ /* 0x000fe2000000008e */
[C---:B------:R-:W-:Y:S01]  /*2530*/  PRMT R139, R24.reuse, 0x7632, R139 ;  /* 0x00007632188b7816 */ /* 0x040fe2000000008b */
[--C-:B------:R-:W-:Y:S01]  /*2540*/  FADD R151, R151, -R2.reuse ;  /* 0x8000000297977221 */ /* 0x100fe20000000000 */
[----:B------:R-:W-:Y:S01]  /*2550*/  SHF.L.U32 R142, R137, 0x10, RZ ;  /* 0x00000010898e7819 */ /* 0x000fe200000006ff */
[----:B------:R-:W-:Y:S01]  /*2560*/  FADD R149, R149, -R2 ;  /* 0x8000000295957221 */ /* 0x000fe20000000000 */
[----:B------:R-:W-:Y:S01]  /*2570*/  SHF.L.U32 R140, R24, 0x10, RZ ;  /* 0x00000010188c7819 */ /* 0x000fe200000006ff */
[----:B------:R-:W-:Y:S01]  /*2580*/  @P1 FADD R138, R138, 1 ;  /* 0x3f8000008a8a1421 */ /* 0x000fe20000000000 */
[----:B------:R-:W-:Y:S01]  /*2590*/  FMUL R151, R0, R151 ;  /* 0x0000009700977220 */ /* 0x000fe20000400000 */
[----:B------:R-:W-:-:S02]  /*25a0*/  IMAD.U32 R144, R139, 0x10000, RZ ;  /* 0x000100008b907824 */ /* 0x000fc400078e00ff */
        /* <DEDUP_REMOVED lines=44> */
[C---:B------:R-:W-:Y:S01]  /*2870*/  PRMT R145, R52.reuse, 0x7632, R145 ;  /* 0x0000763234917816 */ /* 0x040fe20000000091 */
[----:B------:R-:W-:Y:S01]  /*2880*/  FFMA R144, R159, R144, R142 ;  /* 0x000000909f907223 */ /* 0x000fe2000000008e */
[----:B------:R-:W-:Y:S01]  /*2890*/  SHF.L.U32 R142, R52, 0x10, RZ ;  /* 0x00000010348e7819 */ /* 0x000fe200000006ff */
[----:B------:R-:W-:Y:S01]  /*28a0*/  FFMA R143, R75, R146, R148 ;  /* 0x000000924b8f7223 */ /* 0x000fe20000000094 */
[----:B------:R-:W-:Y:S01]  /*28b0*/  PRMT R75, R20, 0x7632, R75 ;  /* 0x00007632144b7816 */ /* 0x000fe2000000004b */
[----:B------:R-:W-:-:S02]  /*28c0*/  IMAD.U32 R148, R145, 0x10000, RZ ;  /* 0x0001000091947824 */ /* 0x000fc400078e00ff */
[--C-:B------:R-:W-:Y:S01]  /*28d0*/  FADD R163, R163, -R2.reuse ;  /* 0x80000002a3a37221 */ /* 0x100fe20000000000 */
[--C-:B------:R-:W-:Y:S01]  /*28e0*/  FADD R161, R161, -R2.reuse ;  /* 0x80000002a1a17221 */ /* 0x100fe20000000000 */
[----:B------:R-:W-:Y:S01]  /*28f0*/  SHF.L.U32 R146, R20, 0x10, RZ ;  /* 0x0000001014927819 */ /* 0x000fe200000006ff */
[----:B------:R-:W-:Y:S01]  /*2900*/  @P1 FADD R142, R142, 1 ;  /* 0x3f8000008e8e1421 */ /* 0x000fe20000000000 */
[----:B------:R-:W-:Y:S01]  /*2910*/  SHF.L.U32 R150, R75, 0x10, RZ ;  /* 0x000000104b967819 */ /* 0x000fe200000006ff */
[----:B------:R-:W-:Y:S01]  /*2920*/  @P1 FADD R148, R148, 1 ;  /* 0x3f80000094941421 */ /* 0x000fe20000000000 */
[C---:B------:R-:W-:Y:S01]  /*2930*/  FMUL R163, R0.reuse, R163 ;  /* 0x000000a300a37220 */ /* 0x040fe20000400000 */
[C---:B------:R-:W-:Y:S01]  /*2940*/  FMUL R161, R0.reuse, R161 ;  /* 0x000000a100a17220 */ /* 0x040fe20000400000 */
[----:B------:R-:W-:Y:S01]  /*2950*/  PRMT R145, R53, 0x7632, R145 ;  /* 0x0000763235917816 */ /* 0x000fe20000000091 */
[----:B------:R-:W-:Y:S01]  /*2960*/  FADD R165, R165, -R2 ;  /* 0x80000002a5a57221 */ /* 0x000fe20000000000 */
[----:B------:R-:W-:Y:S01]  /*2970*/  FFMA R142, R163, R142, R146 ;  /* 0x0000008ea38e7223 */ /* 0x000fe20000000092 */
[----:B------:R-:W-:Y:S01]  /*2980*/  FFMA R75, R161, R148, R150 ;  /* 0x00000094a14b7223 */ /* 0x000fe20000000096 */
        /* <DEDUP_REMOVED lines=10> */
[C---:B------:R-:W-:Y:S01]  /*2a30*/  PRMT R147, R54.reuse, 0x7632, R147 ;  /* 0x0000763236937816 */ /* 0x040fe20000000093 */
[----:B------:R-:W-:Y:S01]  /*2a40*/  FFMA R145, R165, R146, R148 ;  /* 0x00000092a5917223 */ /* 0x000fe20000000094 */
[----:B------:R-:W-:Y:S01]  /*2a50*/  SHF.L.U32 R146, R54, 0x10, RZ ;  /* 0x0000001036927819 */ /* 0x000fe200000006ff */
[----:B------:R-:W-:Y:S01]  /*2a60*/  FFMA R77, R77, R150, R152 ;  /* 0x000000964d4d7223 */ /* 0x000fe20000000098 */
[----:B------:R-:W-:Y:S01]  /*2a70*/  SHF.L.U32 R150, R147, 0x10, RZ ;  /* 0x0000001093967819 */ /* 0x000fe200000006ff */
[--C-:B------:R-:W-:Y:S01]  /*2a80*/  FADD R147, R78, -R2.reuse ;  /* 0x800000024e937221 */ /* 0x100fe20000000000 */
[----:B------:R-:W-:Y:S01]  /*2a90*/  SHF.L.U32 R148, R22, 0x10, RZ ;  /* 0x0000001016947819 */ /* 0x000fe200000006ff */
[----:B------:R-:W-:Y:S01]  /*2aa0*/  @P1 FADD R146, R146, 1 ;  /* 0x3f80000092921421 */ /* 0x000fe20000000000 */
[----:B------:R-:W-:Y:S01]  /*2ab0*/  PRMT R151, R22, 0x7632, R151 ;  /* 0x0000763216977816 */ /* 0x000fe20000000097 */
[----:B------:R-:W-:Y:S01]  /*2ac0*/  FADD R149, R66, -R2 ;  /* 0x8000000242957221 */ /* 0x000fe20000000000 */
[----:B------:R-:W-:Y:S01]  /*2ad0*/  FMUL R147, R0, R147 ;  /* 0x0000009300937220 */ /* 0x000fe20000400000 */
[----:B------:R-:W-:Y:S01]  /*2ae0*/  @P1 FADD R150, R150, 1 ;  /* 0x3f80000096961421 */ /* 0x000fe20000000000 */
[----:B------:R-:W-:Y:S01]  /*2af0*/  SHF.L.U32 R66, R151, 0x10, RZ ;  /* 0x0000001097427819 */ /* 0x000fe200000006ff */
[----:B------:R-:W-:Y:S01]  /*2b00*/  FMUL R149, R0, R149 ;  /* 0x0000009500957220 */ /* 0x000fe20000400000 */
[----:B------:R-:W-:Y:S01]  /*2b10*/  FFMA R78, R147, R146, R148 ;  /* 0x00000092934e7223 */ /* 0x000fe20000000094 */
[----:B------:R-:W-:Y:S01]  /*2b20*/  SHF.L.U32 R146, R55, 0x10, RZ ;  /* 0x0000001037927819 */ /* 0x000fe200000006ff */
[----:B------:R-:W-:Y:S01]  /*2b30*/  FADD R147, R68, -R2 ;  /* 0x8000000244937221 */ /* 0x000fe20000000000 */
[----:B------:R-:W-:Y:S01]  /*2b40*/  FFMA R66, R149, R150, R66 ;  /* 0x0000009695427223 */ /* 0x000fe20000000042 */
[----:B------:R-:W-:Y:S01]  /*2b50*/  PRMT R149, R55, 0x7632, R149 ;  /* 0x0000763237957816 */ /* 0x000fe20000000095 */
[----:B------:R-:W-:Y:S01]  /*2b60*/  FADD R79, R79, -R2 ;  /* 0x800000024f4f7221 */ /* 0x000fe20000000000 */
[C---:B------:R-:W-:Y:S01]  /*2b70*/  SHF.L.U32 R148, R23.reuse, 0x10, RZ ;  /* 0x0000001017947819 */ /* 0x040fe200000006ff */
[----:B------:R-:W-:Y:S01]  /*2b80*/  @P1 FADD R146, R146, 1 ;  /* 0x3f80000092921421 */ /* 0x000fe20000000000 */
[C---:B------:R-:W-:Y:S01]  /*2b90*/  FMUL R147, R0.reuse, R147 ;  /* 0x0000009300937220 */ /* 0x040fe20000400000 */
[----:B------:R-:W-:Y:S01]  /*2ba0*/  PRMT R150, R23, 0x7632, R150 ;  /* 0x0000763217967816 */ /* 0x000fe20000000096 */
[----:B------:R-:W-:Y:S01]  /*2bb0*/  FMUL R68, R0, R79 ;  /* 0x0000004f00447220 */ /* 0x000fe20000400000 */
[----:B------:R-:W-:Y:S01]  /*2bc0*/  SHF.L.U32 R149, R149, 0x10, RZ ;  /* 0x0000001095957819 */ /* 0x000fe200000006ff */
[----:B------:R-:W-:Y:S01]  /*2bd0*/  FFMA R79, R147, R146, R148 ;  /* 0x00000092934f7223 */ /* 0x000fe20000000094 */
[----:B------:R-:W-:Y:S01]  /*2be0*/  PRMT R147, R48, 0x7632, R147 ;  /* 0x0000763230937816 */ /* 0x000fe20000000093 */
[----:B------:R-:W-:Y:S01]  /*2bf0*/  IMAD.U32 R148, R16, 0x10000, RZ ;  /* 0x0001000010947824 */ /* 0x000fe200078e00ff */
[----:B------:R-:W-:Y:S01]  /*2c00*/  SHF.L.U32 R151, R150, 0x10, RZ ;  /* 0x0000001096977819 */ /* 0x000fe200000006ff */
[----:B------:R-:W-:Y:S01]  /*2c10*/  @P1 FADD R149, R149, 1 ;  /* 0x3f80000095951421 */ /* 0x000fe20000000000 */
[----:B------:R-:W-:Y:S01]  /*2c20*/  SHF.L.U32 R146, R48, 0x10, RZ ;  /* 0x0000001030927819 */ /* 0x000fe200000006ff */
[--C-:B------:R-:W-:Y:S01]  /*2c30*/  FADD R81, R81, -R2.reuse ;  /* 0x8000000251517221 */ /* 0x100fe20000000000 */
[----:B------:R-:W-:Y:S01]  /*2c40*/  SHF.L.U32 R150, R147, 0x10, RZ ;  /* 0x0000001093967819 */ /* 0x000fe200000006ff */
[--C-:B------:R-:W-:Y:S01]  /*2c50*/  FADD R147, R80, -R2.reuse ;  /* 0x8000000250937221 */ /* 0x100fe20000000000 */
[--C-:B------:R-:W-:Y:S01]  /*2c60*/  FFMA R68, R68, R149, R151.reuse ;  /* 0x0000009544447223 */ /* 0x100fe20000000097 */
[----:B------:R-:W-:Y:S01]  /*2c70*/  PRMT R151, R16, 0x7632, R151 ;  /* 0x0000763210977816 */ /* 0x000fe20000000097 */
[----:B------:R-:W-:Y:S01]  /*2c80*/  @P1 FADD R146, R146, 1 ;  /* 0x3f80000092921421 */ /* 0x000fe20000000000 */
[----:B------:R-:W-:Y:S01]  /*2c90*/  FADD R149, R70, -R2 ;  /* 0x8000000246957221 */ /* 0x000fe20000000000 */
[----:B------:R-:W-:Y:S01]  /*2ca0*/  FMUL R147, R0, R147 ;  /* 0x0000009300937220 */ /* 0x000fe20000400000 */
[----:B------:R-:W-:Y:S01]  /*2cb0*/  SHF.L.U32 R70, R151, 0x10, RZ ;  /* 0x0000001097467819 */ /* 0x000fe200000006ff */
[----:B------:R-:W-:Y:S01]  /*2cc0*/  @P1 FADD R150, R150, 1 ;  /* 0x3f80000096961421 */ /* 0x000fe20000000000 */
[----:B------:R-:W-:Y:S01]  /*2cd0*/  FMUL R149, R0, R149 ;  /* 0x0000009500957220 */ /* 0x000fe20000400000 */
[----:B------:R-:W-:Y:S01]  /*2ce0*/  FFMA R80, R147, R146, R148 ;  /* 0x0000009293507223 */ /* 0x000fe20000000094 */
[----:B------:R-:W-:Y:S01]  /*2cf0*/  SHF.L.U32 R146, R49, 0x10, RZ ;  /* 0x0000001031927819 */ /* 0x000fe200000006ff */
[----:B------:R-:W-:Y:S01]  /*2d00*/  FADD R147, R72, -R2 ;  /* 0x8000000248937221 */ /* 0x000fe20000000000 */
[----:B------:R-:W-:Y:S01]  /*2d10*/  FFMA R70, R149, R150, R70 ;  /* 0x0000009695467223 */ /* 0x000fe20000000046 */
[----:B------:R-:W-:Y:S01]  /*2d20*/  PRMT R149, R49, 0x7632, R149 ;  /* 0x0000763231957816 */ /* 0x000fe20000000095 */
[----:B------:R-:W-:Y:S01]  /*2d30*/  FMUL R72, R0, R81 ;  /* 0x0000005100487220 */ /* 0x000fe20000400000 */
[C---:B------:R-:W-:Y:S01]  /*2d40*/  SHF.L.U32 R148, R17.reuse, 0x10, RZ ;  /* 0x0000001011947819 */ /* 0x040fe200000006ff */
[----:B------:R-:W-:Y:S01]  /*2d50*/  @P1 FADD R146, R146, 1 ;  /* 0x3f80000092921421 */ /* 0x000fe20000000000 */
[----:B------:R-:W-:Y:S01]  /*2d60*/  FMUL R147, R0, R147 ;  /* 0x0000009300937220 */ /* 0x000fe20000400000 */
        /* <DEDUP_REMOVED lines=10> */
[----:B------:R-:W-:Y:S01]  /*2e10*/  SHF.L.U32 R150, R147, 0x10, RZ ;  /* 0x0000001093967819 */ /* 0x000fe200000006ff */
[--C-:B------:R-:W-:Y:S01]  /*2e20*/  FADD R147, R82, -R2.reuse ;  /* 0x8000000252937221 */ /* 0x100fe20000000000 */
[--C-:B------:R-:W-:Y:S01]  /*2e30*/  FFMA R72, R72, R149, R151.reuse ;  /* 0x0000009548487223 */ /* 0x100fe20000000097 */
        /* <DEDUP_REMOVED lines=21> */
[C---:B------:R-:W-:Y:S01]  /*2f90*/  PRMT R147, R44.reuse, 0x7632, R147 ;  /* 0x000076322c937816 */ /* 0x040fe20000000093 */
[----:B------:R-:W-:Y:S01]  /*2fa0*/  IMAD.U32 R146, R44, 0x10000, RZ ;  /* 0x000100002c927824 */ /* 0x000fe200078e00ff */
[----:B------:R-:W-:Y:S01]  /*2fb0*/  SHF.L.U32 R151, R150, 0x10, RZ ;  /* 0x0000001096977819 */ /* 0x000fe200000006ff */
[----:B------:R-:W-:Y:S01]  /*2fc0*/  @P1 FADD R149, R149, 1 ;  /* 0x3f80000095951421 */ /* 0x000fe20000000000 */
[----:B------:R-:W-:Y:S01]  /*2fd0*/  SHF.L.U32 R150, R147, 0x10, RZ ;  /* 0x0000001093967819 */ /* 0x000fe200000006ff */
[--C-:B------:R-:W-:Y:S01]  /*2fe0*/  FADD R147, R104, -R2.reuse ;  /* 0x8000000268937221 */ /* 0x100fe20000000000 */
[----:B------:R-:W-:Y:S01]  /*2ff0*/  SHF.L.U32 R148, R12, 0x10, RZ ;  /* 0x000000100c947819 */ /* 0x000fe200000006ff */
[--C-:B------:R-:W-:Y:S01]  /*3000*/  FFMA R76, R76, R149, R151.reuse ;  /* 0x000000954c4c7223 */ /* 0x100fe20000000097 */
[----:B------:R-:W-:Y:S01]  /*3010*/  PRMT R151, R12, 0x7632, R151 ;  /* 0x000076320c977816 */ /* 0x000fe20000000097 */
[----:B------:R-:W-:Y:S01]  /*3020*/  @P1 FADD R146, R146, 1 ;  /* 0x3f80000092921421 */ /* 0x000fe20000000000 */
[----:B------:R-:W-:Y:S01]  /*3030*/  FADD R149, R84, -R2 ;  /* 0x8000000254957221 */ /* 0x000fe20000000000 */
[----:B------:R-:W-:Y:S01]  /*3040*/  FMUL R147, R0, R147 ;  /* 0x0000009300937220 */ /* 0x000fe20000400000 */
[----:B------:R-:W-:Y:S01]  /*3050*/  SHF.L.U32 R84, R151, 0x10, RZ ;  /* 0x0000001097547819 */ /* 0x000fe200000006ff */
[----:B------:R-:W-:Y:S01]  /*3060*/  @P1 FADD R150, R150, 1 ;  /* 0x3f80000096961421 */ /* 0x000fe20000000000 */
[C---:B------:R-:W-:Y:S01]  /*3070*/  FMUL R149, R0.reuse, R149 ;  /* 0x0000009500957220 */ /* 0x040fe20000400000 */
[----:B------:R-:W-:Y:S01]  /*3080*/  FFMA R146, R147, R146, R148 ;  /* 0x0000009293927223 */ /* 0x000fe20000000094 */
[C---:B------:R-:W-:Y:S01]  /*3090*/  PRMT R147, R45.reuse, 0x7632, R147 ;  /* 0x000076322d937816 */ /* 0x040fe20000000093 */
[----:B------:R-:W-:Y:S01]  /*30a0*/  FMUL R87, R0, R87 ;  /* 0x0000005700577220 */ /* 0x000fe20000400000 */
[----:B------:R-:W-:Y:S01]  /*30b0*/  SHF.L.U32 R104, R45, 0x10, RZ ;  /* 0x000000102d687819 */ /* 0x000fe200000006ff */
[----:B------:R-:W-:Y:S01]  /*30c0*/  FFMA R84, R149, R150, R84 ;  /* 0x0000009695547223 */ /* 0x000fe20000000054 */
[----:B------:R-:W-:Y:S01]  /*30d0*/  SHF.L.U32 R149, R147, 0x10, RZ ;  /* 0x0000001093957819 */ /* 0x000fe200000006ff */
[----:B------:R-:W-:Y:S01]  /*30e0*/  FADD R147, R106, -R2 ;  /* 0x800000026a937221 */ /* 0x000fe20000000000 */
[C---:B------:R-:W-:Y:S01]  /*30f0*/  SHF.L.U32 R148, R13.reuse, 0x10, RZ ;  /* 0x000000100d947819 */ /* 0x040fe200000006ff */
[----:B------:R-:W-:Y:S01]  /*3100*/  @P1 FADD R104, R104, 1 ;  /* 0x3f80000068681421 */ /* 0x000fe20000000000 */
[----:B------:R-:W-:Y:S01]  /*3110*/  PRMT R150, R13, 0x7632, R150 ;  /* 0x000076320d967816 */ /* 0x000fe20000000096 */
[----:B------:R-:W-:Y:S01]  /*3120*/  FMUL R106, R0, R147 ;  /* 0x00000093006a7220 */ /* 0x000fe20000400000 */
[----:B------:R-:W-:Y:S01]  /*3130*/  @P1 FADD R149, R149, 1 ;  /* 0x3f80000095951421 */ /* 0x000fe20000000000 */
[----:B------:R-:W-:Y:S01]  /*3140*/  FFMA R147, R85, R104, R148 ;  /* 0x0000006855937223 */ /* 0x000fe20000000094 */
[----:B------:R-:W-:Y:S01]  /*3150*/  SHF.L.U32 R151, R150, 0x10, RZ ;  /* 0x0000001096977819 */ /* 0x000fe200000006ff */
[----:B------:R-:W-:Y:S01]  /*3160*/  FADD R89, R89, -R2 ;  /* 0x8000000259597221 */ /* 0x000fe20000000000 */
[C---:B------:R-:W-:Y:S01]  /*3170*/  PRMT R148, R46.reuse, 0x7632, R148 ;  /* 0x000076322e947816 */ /* 0x040fe20000000094 */
[----:B------:R-:W-:Y:S01]  /*3180*/  FADD R91, R91, -R2 ;  /* 0x800000025b5b7221 */ /* 0x000fe20000000000 */
        /* <DEDUP_REMOVED lines=8> */
[----:B------:R-:W-:Y:S01]  /*3210*/  SHF.L.U32 R150, R150, 0x10, RZ ;  /* 0x0000001096967819 */ /* 0x000fe200000006ff */
[----:B------:R-:W-:Y:S01]  /*3220*/  @P1 FADD R148, R148, 1 ;  /* 0x3f80000094941421 */ /* 0x000fe20000000000 */
[C---:B------:R-:W-:Y:S01]  /*3230*/  FMUL R149, R0.reuse, R149 ;  /* 0x0000009500957220 */ /* 0x040fe20000400000 */
[C---:B------:R-:W-:Y:S01]  /*3240*/  FMUL R151, R0.reuse, R151 ;  /* 0x0000009700977220 */ /* 0x040fe20000400000 */
[----:B------:R-:W-:Y:S01]  /*3250*/  ISETP.NE.U32.AND P0, PT, RZ, UR8, PT ;  /* 0x00000008ff007c0c */ /* 0x000fe2000bf05070 */
[----:B------:R-:W-:Y:S01]  /*3260*/  FMUL R91, R0, R91 ;  /* 0x0000005b005b7220 */ /* 0x000fe20000400000 */
[----:B------:R-:W-:Y:S01]  /*3270*/  FFMA R112, R149, R104, R106 ;  /* 0x0000006895707223 */ /* 0x000fe2000000006a */
[----:B------:R-:W-:Y:S01]  /*3280*/  FFMA R86, R151, R148, R150 ;  /* 0x0000009497567223 */ /* 0x000fe20000000096 */
[C---:B------:R-:W-:Y:S01]  /*3290*/  SHF.L.U32 R104, R47.reuse, 0x10, RZ ;  /* 0x000000102f687819 */ /* 0x040fe200000006ff */
[----:B------:R-:W-:Y:S01]  /*32a0*/  FADD R151, R114, -R2 ;  /* 0x8000000272977221 */ /* 0x000fe20000000000 */
[----:B------:R-:W-:Y:S01]  /*32b0*/  PRMT R148, R47, 0x7632, R148 ;  /* 0x000076322f947816 */ /* 0x000fe20000000094 */
[----:B------:R-:W-:Y:S01]  /*32c0*/  FADD R93, R93, -R2 ;  /* 0x800000025d5d7221 */ /* 0x000fe20000000000 */
[C---:B------:R-:W-:Y:S01]  /*32d0*/  SHF.L.U32 R106, R15.reuse, 0x10, RZ ;  /* 0x000000100f6a7819 */ /* 0x040fe200000006ff */
[----:B------:R-:W-:Y:S01]  /*32e0*/  @P1 FADD R104, R104, 1 ;  /* 0x3f80000068681421 */ /* 0x000fe20000000000 */
[----:B------:R-:W-:Y:S01]  /*32f0*/  PRMT R149, R15, 0x7632, R149 ;  /* 0x000076320f957816 */ /* 0x000fe20000000095 */
[----:B------:R-:W-:Y:S01]  /*3300*/  FMUL R151, R0, R151 ;  /* 0x0000009700977220 */ /* 0x000fe20000400000 */
[----:B------:R-:W-:Y:S01]  /*3310*/  SHF.L.U32 R148, R148, 0x10, RZ ;  /* 0x0000001094947819 */ /* 0x000fe200000006ff */
[--C-:B------:R-:W-:Y:S01]  /*3320*/  FFMA R114, R87, R104, R106.reuse ;  /* 0x0000006857727223 */ /* 0x100fe2000000006a */
[C---:B------:R-:W-:Y:S01]  /*3330*/  PRMT R106, R40.reuse, 0x7632, R106 ;  /* 0x00007632286a7816 */ /* 0x040fe2000000006a */
[----:B------:R-:W-:Y:S01]  /*3340*/  IMAD.U32 R150, R149, 0x10000, RZ ;  /* 0x0001000095967824 */ /* 0x000fe200078e00ff */
[----:B------:R-:W-:Y:S01]  /*3350*/  SHF.L.U32 R104, R40, 0x10, RZ ;  /* 0x0000001028687819 */ /* 0x000fe200000006ff */
[----:B------:R-:W-:Y:S01]  /*3360*/  @P1 FADD R148, R148, 1 ;  /* 0x3f80000094941421 */ /* 0x000fe20000000000 */
[----:B------:R-:W-:Y:S01]  /*3370*/  SHF.L.U32 R106, R106, 0x10, RZ ;  /* 0x000000106a6a7819 */ /* 0x000fe200000006ff */
[----:B------:R-:W-:Y:S01]  /*3380*/  FADD R149, R116, -R2 ;  /* 0x8000000274957221 */ /* 0x000fe20000000000 */
[----:B------:R-:W-:Y:S01]  /*3390*/  ISETP.NE.AND.EX P0, PT, RZ, UR9, PT, P0 ;  /* 0x00000009ff007c0c */ /* 0x000fe2000bf05300 */
[--C-:B------:R-:W-:Y:S01]  /*33a0*/  FFMA R87, R151, R148, R150.reuse ;  /* 0x0000009497577223 */ /* 0x100fe20000000096 */
[----:B------:R-:W-:Y:S01]  /*33b0*/  PRMT R150, R8, 0x7632, R150 ;  /* 0x0000763208967816 */ /* 0x000fe20000000096 */
[----:B------:R-:W-:Y:S01]  /*33c0*/  FADD R151, R88, -R2 ;  /* 0x8000000258977221 */ /* 0x000fe20000000000 */
[----:B------:R-:W-:Y:S01]  /*33d0*/  SHF.L.U32 R148, R8, 0x10, RZ ;  /* 0x0000001008947819 */ /* 0x000fe200000006ff */
[----:B------:R-:W-:Y:S01]  /*33e0*/  @P1 FADD R106, R106, 1 ;  /* 0x3f8000006a6a1421 */ /* 0x000fe20000000000 */
[----:B------:R-:W-:Y:S01]  /*33f0*/  SHF.L.U32 R150, R150, 0x10, RZ ;  /* 0x0000001096967819 */ /* 0x000fe200000006ff */
[----:B------:R-:W-:Y:S01]  /*3400*/  FMUL R151, R0, R151 ;  /* 0x0000009700977220 */ /* 0x000fe20000400000 */
[----:B------:R-:W-:Y:S01]  /*3410*/  @P1 FADD R104, R104, 1 ;  /* 0x3f80000068681421 */ /* 0x000fe20000000000 */
[----:B------:R-:W-:Y:S01]  /*3420*/  FMUL R149, R0, R149 ;  /* 0x0000009500957220 */ /* 0x000fe20000400000 */
[----:B------:R-:W-:Y:S01]  /*3430*/  SHF.L.U32 R88, R41, 0x10, RZ ;  /* 0x0000001029587819 */ /* 0x000fe200000006ff */
[----:B------:R-:W-:Y:S01]  /*3440*/  FFMA R116, R151, R106, R150 ;  /* 0x0000006a97747223 */ /* 0x000fe20000000096 */
[----:B------:R-:W-:Y:S01]  /*3450*/  PRMT R106, R41, 0x7632, R106 ;  /* 0x00007632296a7816 */ /* 0x000fe2000000006a */
[----:B------:R-:W-:Y:S01]  /*3460*/  FFMA R148, R149, R104, R148 ;  /* 0x0000006895947223 */ /* 0x000fe20000000094 */
[----:B------:R-:W-:Y:S01]  /*3470*/  FADD R149, R118, -R2 ;  /* 0x8000000276957221 */ /* 0x000fe20000000000 */
[C---:B------:R-:W-:Y:S01]  /*3480*/  SHF.L.U32 R104, R9.reuse, 0x10, RZ ;  /* 0x0000001009687819 */ /* 0x040fe200000006ff */
[----:B------:R-:W-:Y:S01]  /*3490*/  @P1 FADD R88, R88, 1 ;  /* 0x3f80000058581421 */ /* 0x000fe20000000000 */
[----:B------:R-:W-:Y:S01]  /*34a0*/  PRMT R150, R9, 0x7632, R150 ;  /* 0x0000763209967816 */ /* 0x000fe20000000096 */
[----:B------:R-:W-:Y:S01]  /*34b0*/  FMUL R149, R0, R149 ;  /* 0x0000009500957220 */ /* 0x000fe20000400000 */
[----:B------:R-:W-:Y:S01]  /*34c0*/  SHF.L.U32 R151, R106, 0x10, RZ ;  /* 0x000000106a977819 */ /* 0x000fe200000006ff */
[----:B------:R-:W-:Y:S01]  /*34d0*/  FMUL R106, R0, R89 ;  /* 0x00000059006a7220 */ /* 0x000fe20000400000 */
[----:B------:R-:W-:Y:S01]  /*34e0*/  SHF.L.U32 R153, R150, 0x10, RZ ;  /* 0x0000001096997819 */ /* 0x000fe200000006ff */
[----:B------:R-:W-:Y:S01]  /*34f0*/  FFMA R89, R149, R88, R104 ;  /* 0x0000005895597223 */ /* 0x000fe20000000068 */
[C---:B------:R-:W-:Y:S01]  /*3500*/  PRMT R149, R42.reuse, 0x7632, R149 ;  /* 0x000076322a957816 */ /* 0x040fe20000000095 */
        /* <DEDUP_REMOVED lines=8> */
[----:B------:R-:W-:Y:S01]  /*3590*/  @P1 FADD R118, R118, 1 ;  /* 0x3f80000076761421 */ /* 0x000fe20000000000 */
[----:B------:R-:W-:Y:S01]  /*35a0*/  @P0 FMNMX R99, R99, |R64|, !PT ;  /* 0x4000004063630209 */ /* 0x000fe20007800000 */
[----:B------:R-:W-:Y:S01]  /*35b0*/  FADD R151, R90, -R2 ;  /* 0x800000025a977221 */ /* 0x000fe20000000000 */
[----:B------:R-:W-:Y:S01]  /*35c0*/  FMUL R149, R0, R149 ;  /* 0x0000009500957220 */ /* 0x000fe20000400000 */
[----:B------:R-:W-:Y:S01]  /*35d0*/  SHF.L.U32 R150, R150, 0x10, RZ ;  /* 0x0000001096967819 */ /* 0x000fe200000006ff */
[----:B------:R-:W-:Y:S01]  /*35e0*/  @P1 FADD R106, R106, 1 ;  /* 0x3f8000006a6a1421 */ /* 0x000fe20000000000 */
[----:B------:R-:W-:Y:S01]  /*35f0*/  @P0 FMNMX R99, R99, |R3|, !PT ;  /* 0x4000000363630209 */ /* 0x000fe20007800000 */
[----:B------:R-:W-:Y:S01]  /*3600*/  FMUL R151, R0, R151 ;  /* 0x0000009700977220 */ /* 0x000fe20000400000 */
[----:B------:R-:W-:Y:S01]  /*3610*/  FFMA R118, R149, R118, R104 ;  /* 0x0000007695767223 */ /* 0x000fe20000000068 */
[C---:B------:R-:W-:Y:S01]  /*3620*/  SHF.L.U32 R104, R43.reuse, 0x10, RZ ;  /* 0x000000102b687819 */ /* 0x040fe200000006ff */
[----:B------:R-:W-:Y:S01]  /*3630*/  FADD R149, R122, -R2 ;  /* 0x800000027a957221 */ /* 0x000fe20000000000 */
[----:B------:R-:W-:Y:S01]  /*3640*/  PRMT R120, R43, 0x7632, R120 ;  /* 0x000076322b787816 */ /* 0x000fe20000000078 */
[--C-:B------:R-:W-:Y:S01]  /*3650*/  FFMA R90, R151, R106, R150.reuse ;  /* 0x0000006a975a7223 */ /* 0x100fe20000000096 */
[----:B------:R-:W-:Y:S01]  /*3660*/  @P0 FMNMX R99, R99, |R123|, !PT ;  /* 0x4000007b63630209 */ /* 0x000fe20007800000 */
[----:B------:R-:W-:Y:S01]  /*3670*/  @P1 FADD R104, R104, 1 ;  /* 0x3f80000068681421 */ /* 0x000fe20000000000 */
[C---:B------:R-:W-:Y:S01]  /*3680*/  SHF.L.U32 R106, R11.reuse, 0x10, RZ ;  /* 0x000000100b6a7819 */ /* 0x040fe200000006ff */
[----:B------:R-:W-:Y:S01]  /*3690*/  IMAD.U32 R120, R120, 0x10000, RZ ;  /* 0x0001000078787824 */ /* 0x000fe200078e00ff */
[----:B------:R-:W-:Y:S01]  /*36a0*/  PRMT R150, R11, 0x7632, R150 ;  /* 0x000076320b967816 */ /* 0x000fe20000000096 */
[----:B------:R-:W-:Y:S01]  /*36b0*/  FMUL R149, R0, R149 ;  /* 0x0000009500957220 */ /* 0x000fe20000400000 */
        /* <DEDUP_REMOVED lines=21> */
[----:B------:R-:W-:Y:S01]  /*3810*/  FADD R151, R126, -R2 ;  /* 0x800000027e977221 */ /* 0x000fe20000000000 */
[----:B------:R-:W-:Y:S01]  /*3820*/  PRMT R104, R37, 0x7632, R104 ;  /* 0x0000763225687816 */ /* 0x000fe20000000068 */
[----:B------:R-:W-:Y:S01]  /*3830*/  FFMA R122, R153, R106, R122 ;  /* 0x0000006a997a7223 */ /* 0x000fe2000000007a */
[----:B------:R-:W-:Y:S01]  /*3840*/  @P0 FMNMX R99, R99, |R131|, !PT ;  /* 0x4000008363630209 */ /* 0x000fe20007800000 */
[----:B------:R-:W-:Y:S01]  /*3850*/  FMUL R151, R0, R151 ;  /* 0x0000009700977220 */ /* 0x000fe20000400000 */
[----:B------:R-:W-:Y:S01]  /*3860*/  SHF.L.U32 R124, R37, 0x10, RZ ;  /* 0x00000010257c7819 */ /* 0x000fe200000006ff */
[----:B------:R-:W-:Y:S01]  /*3870*/  FADD R95, R95, -R2 ;  /* 0x800000025f5f7221 */ /* 0x000fe20000000000 */
[----:B------:R-:W-:Y:S01]  /*3880*/  PRMT R106, R5, 0x7632, R106 ;  /* 0x00007632056a7816 */ /* 0x000fe2000000006a */
[-C--:B------:R-:W-:Y:S01]  /*3890*/  @P2 FMUL R64, R64, R102.reuse ;  /* 0x0000006640402220 */ /* 0x080fe20000400000 */
[----:B------:R-:W-:Y:S01]  /*38a0*/  SHF.L.U32 R104, R104, 0x10, RZ ;  /* 0x0000001068687819 */ /* 0x000fe200000006ff */
[----:B------:R-:W-:Y:S01]  /*38b0*/  @P1 FADD R124, R124, 1 ;  /* 0x3f8000007c7c1421 */ /* 0x000fe20000000000 */
[----:B------:R-:W-:Y:S01]  /*38c0*/  @P0 FMNMX R99, R99, |R129|, !PT ;  /* 0x4000008163630209 */ /* 0x000fe20007800000 */
[----:B------:R-:W-:Y:S01]  /*38d0*/  FMUL R95, R0, R95 ;  /* 0x0000005f005f7220 */ /* 0x000fe20000400000 */
[----:B------:R-:W-:Y:S01]  /*38e0*/  SHF.L.U32 R92, R5, 0x10, RZ ;  /* 0x00000010055c7819 */ /* 0x000fe200000006ff */
[----:B------:R-:W-:Y:S01]  /*38f0*/  @P1 FADD R104, R104, 1 ;  /* 0x3f80000068681421 */ /* 0x000fe20000000000 */
[----:B------:R-:W-:Y:S01]  /*3900*/  SHF.L.U32 R106, R106, 0x10, RZ ;  /* 0x000000106a6a7819 */ /* 0x000fe200000006ff */
[----:B------:R-:W-:Y:S01]  /*3910*/  @P2 FMUL R3, R3, R102 ;  /* 0x0000006603032220 */ /* 0x000fe20000400000 */
[----:B------:R-:W-:Y:S01]  /*3920*/  @P0 FMNMX R99, R99, |R67|, !PT ;  /* 0x4000004363630209 */ /* 0x000fe20007800000 */
[----:B------:R-:W-:Y:S01]  /*3930*/  FFMA R124, R151, R124, R92 ;  /* 0x0000007c977c7223 */ /* 0x000fe2000000005c */
[----:B------:R-:W-:Y:S01]  /*3940*/  SHF.L.U32 R126, R38, 0x10, RZ ;  /* 0x00000010267e7819 */ /* 0x000fe200000006ff */
[----:B------:R-:W-:Y:S01]  /*3950*/  FFMA R92, R93, R104, R106 ;  /* 0x000000685d5c7223 */ /* 0x000fe2000000006a */
[----:B------:R-:W-:Y:S01]  /*3960*/  FADD R93, R128, -R2 ;  /* 0x80000002805d7221 */ /* 0x000fe20000000000 */
[----:B------:R-:W-:Y:S01]  /*3970*/  @P0 FMNMX R99, R99, |R133|, !PT ;  /* 0x4000008563630209 */ /* 0x000fe20007800000 */
[-C--:B------:R-:W-:Y:S01]  /*3980*/  @P2 FMUL R123, R123, R102.reuse ;  /* 0x000000667b7b2220 */ /* 0x080fe20000400000 */
[----:B------:R-:W-:Y:S01]  /*3990*/  SHF.L.U32 R104, R6, 0x10, RZ ;  /* 0x0000001006687819 */ /* 0x000fe200000006ff */
[----:B------:R-:W-:Y:S01]  /*39a0*/  @P1 FADD R126, R126, 1 ;  /* 0x3f8000007e7e1421 */ /* 0x000fe20000000000 */
[----:B------:R-:W-:Y:S01]  /*39b0*/  PRMT R106, R38, 0x7632, R106 ;  /* 0x00007632266a7816 */ /* 0x000fe2000000006a */
[----:B------:R-:W-:Y:S01]  /*39c0*/  FMUL R93, R0, R93 ;  /* 0x0000005d005d7220 */ /* 0x000fe20000400000 */
[----:B------:R-:W-:Y:S01]  /*39d0*/  @P0 FMNMX R99, R99, |R69|, !PT ;  /* 0x4000004563630209 */ /* 0x000fe20007800000 */
[----:B------:R-:W-:Y:S01]  /*39e0*/  @P2 FMUL R127, R127, R102 ;  /* 0x000000667f7f2220 */ /* 0x000fe20000400000 */
[----:B------:R-:W-:Y:S01]  /*39f0*/  PRMT R128, R6, 0x7632, R128 ;  /* 0x0000763206807816 */ /* 0x000fe20000000080 */
[----:B------:R-:W-:Y:S01]  /*3a00*/  FFMA R126, R93, R126, R104 ;  /* 0x0000007e5d7e7223 */ /* 0x000fe20000000068 */
[----:B------:R-:W-:Y:S01]  /*3a10*/  SHF.L.U32 R106, R106, 0x10, RZ ;  /* 0x000000106a6a7819 */ /* 0x000fe200000006ff */
[----:B------:R-:W-:Y:S01]  /*3a20*/  FADD R93, R94, -R2 ;  /* 0x800000025e5d7221 */ /* 0x000fe20000000000 */
[----:B------:R-:W-:Y:S01]  /*3a30*/  @P0 FMNMX R99, R99, |R136|, !PT ;  /* 0x4000008863630209 */ /* 0x000fe20007800000 */
[-C--:B------:R-:W-:Y:S01]  /*3a40*/  @P2 FMUL R65, R65, R102.reuse ;  /* 0x0000006641412220 */ /* 0x080fe20000400000 */
[----:B------:R-:W-:Y:S01]  /*3a50*/  SHF.L.U32 R128, R128, 0x10, RZ ;  /* 0x0000001080807819 */ /* 0x000fe200000006ff */
[----:B------:R-:W-:Y:S01]  /*3a60*/  @P1 FADD R106, R106, 1 ;  /* 0x3f8000006a6a1421 */ /* 0x000fe20000000000 */
[----:B------:R-:W-:Y:S01]  /*3a70*/  @P0 FMNMX R99, R99, |R135|, !PT ;  /* 0x4000008763630209 */ /* 0x000fe20007800000 */
[----:B------:R-:W-:Y:S01]  /*3a80*/  FMUL R93, R0, R93 ;  /* 0x0000005d005d7220 */ /* 0x000fe20000400000 */
[----:B------:R-:W-:Y:S01]  /*3a90*/  SHF.L.U32 R104, R39, 0x10, RZ ;  /* 0x0000001027687819 */ /* 0x000fe200000006ff */
[----:B------:R-:W-:Y:S01]  /*3aa0*/  @P2 FMUL R125, R125, R102 ;  /* 0x000000667d7d2220 */ /* 0x000fe20000400000 */
[----:B------:R-:W-:Y:S01]  /*3ab0*/  @P0 FMNMX R99, R99, |R134|, !PT ;  /* 0x4000008663630209 */ /* 0x000fe20007800000 */
[--C-:B------:R-:W-:Y:S01]  /*3ac0*/  FFMA R94, R93, R106, R128.reuse ;  /* 0x0000006a5d5e7223 */ /* 0x100fe20000000080 */
[----:B------:R-:W-:Y:S01]  /*3ad0*/  SHF.L.U32 R106, R7, 0x10, RZ ;  /* 0x00000010076a7819 */ /* 0x000fe200000006ff */
[----:B------:R-:W-:Y:S01]  /*3ae0*/  @P1 FADD R104, R104, 1 ;  /* 0x3f80000068681421 */ /* 0x000fe20000000000 */
[----:B------:R-:W-:Y:S01]  /*3af0*/  PRMT R128, R39, 0x7632, R128 ;  /* 0x0000763227807816 */ /* 0x000fe20000000080 */
[----:B------:R-:W-:Y:S01]  /*3b00*/  @P2 FMUL R132, R132, R102 ;  /* 0x0000006684842220 */ /* 0x000fe20000400000 */
[----:B------:R-:W-:Y:S01]  /*3b10*/  @P0 FMNMX R99, R99, |R71|, !PT ;  /* 0x4000004763630209 */ /* 0x000fe20007800000 */
[----:B------:R-:W-:Y:S01]  /*3b20*/  FFMA R93, R95, R104, R106 ;  /* 0x000000685f5d7223 */ /* 0x000fe2000000006a */
[----:B------:R-:W-:Y:S01]  /*3b30*/  PRMT R150, R7, 0x7632, R150 ;  /* 0x0000763207967816 */ /* 0x000fe20000000096 */
[----:B------:R-:W-:-:S02]  /*3b40*/  IMAD.U32 R128, R128, 0x10000, RZ ;  /* 0x0001000080807824 */ /* 0x000fc400078e00ff */
[----:B------:R-:W-:Y:S01]  /*3b50*/  FADD R95, R130, -R2 ;  /* 0x80000002825f7221 */ /* 0x000fe20000000000 */
[----:B------:R-:W-:Y:S01]  /*3b60*/  @P0 FMNMX R99, R99, |R138|, !PT ;  /* 0x4000008a63630209 */ /* 0x000fe20007800000 */
[----:B------:R-:W-:Y:S01]  /*3b70*/  @P2 FMUL R129, R129, R102 ;  /* 0x0000006681812220 */ /* 0x000fe20000400000 */
[----:B------:R-:W-:Y:S01]  /*3b80*/  SHF.L.U32 R150, R150, 0x10, RZ ;  /* 0x0000001096967819 */ /* 0x000fe200000006ff */
[----:B------:R-:W-:Y:S01]  /*3b90*/  @P1 FADD R128, R128, 1 ;  /* 0x3f80000080801421 */ /* 0x000fe20000000000 */
[----:B------:R-:W-:Y:S01]  /*3ba0*/  FMUL R95, R0, R95 ;  /* 0x0000005f005f7220 */ /* 0x000fe20000400000 */
[----:B------:R-:W-:Y:S01]  /*3bb0*/  F2FP.SATFINITE.E4M3.F32.PACK_AB_MERGE_C R104, RZ, R64, RZ ;  /* 0x00000040ff68723e */ /* 0x000fe200048070ff */
[-C--:B------:R-:W-:Y:S01]  /*3bc0*/  @P2 FMUL R67, R67, R102.reuse ;  /* 0x0000006643432220 */ /* 0x080fe20000400000 */
[----:B------:R-:W-:Y:S01]  /*3bd0*/  @P0 FMNMX R99, R99, |R137|, !PT ;  /* 0x4000008963630209 */ /* 0x000fe20007800000 */
        /* <DEDUP_REMOVED lines=19> */
[----:B------:R-:W-:Y:S01]  /*3d10*/  F2FP.SATFINITE.E4M3.F32.PACK_AB_MERGE_C R127, RZ, R127, RZ ;  /* 0x0000007fff7f723e */ /* 0x000fe200048070ff */
[-C--:B------:R-:W-:Y:S01]  /*3d20*/  @P2 FMUL R71, R71, R102.reuse ;  /* 0x0000006647472220 */ /* 0x080fe20000400000 */
[----:B------:R-:W-:Y:S01]  /*3d30*/  @P0 FMNMX R99, R99, |R141|, !PT ;  /* 0x4000008d63630209 */ /* 0x000fe20007800000 */
[-C--:B------:R-:W-:Y:S01]  /*3d40*/  @P2 FMUL R141, R141, R102.reuse ;  /* 0x000000668d8d2220 */ /* 0x080fe20000400000 */
[----:B------:R-:W-:Y:S01]  /*3d50*/  LOP3.LUT R95, R95, 0xff0000, R64, 0xf8, !PT ;  /* 0x00ff00005f5f7812 */ /* 0x000fe200078ef840 */
[----:B------:R-:W-:Y:S01]  /*3d60*/  @P2 FMUL R131, R131, R102 ;  /* 0x0000006683832220 */ /* 0x000fe20000400000 */
[----:B------:R-:W-:-:S02]  /*3d70*/  F2FP.SATFINITE.E4M3.F32.PACK_AB_MERGE_C R64, RZ, R65, RZ ;  /* 0x00000041ff40723e */ /* 0x000fc400048070ff */
        /* <DEDUP_REMOVED lines=14> */
[----:B------:R-:W-:-:S02]  /*3e60*/  F2FP.SATFINITE.E4M3.F32.PACK_AB_MERGE_C R67, RZ, R67, RZ ;  /* 0x00000043ff43723e */ /* 0x000fc400048070ff */
[----:B------:R-:W-:Y:S02]  /*3e70*/  LOP3.LUT R132, R65, 0xff0000, R132, 0xf8, !PT ;  /* 0x00ff000041847812 */ /* 0x000fe400078ef884 */
[----:B------:R-:W-:Y:S01]  /*3e80*/  @P0 FMNMX R99, R99, |R142|, !PT ;  /* 0x4000008e63630209 */ /* 0x000fe20007800000 */
[-C--:B------:R-:W-:Y:S01]  /*3e90*/  @P2 FMUL R142, R142, R102.reuse ;  /* 0x000000668e8e2220 */ /* 0x080fe20000400000 */
[----:B------:R-:W-:Y:S02]  /*3ea0*/  LOP3.LUT R104, R104, 0xff, RZ, 0xc0, !PT ;  /* 0x000000ff68687812 */ /* 0x000fe400078ec0ff */
[----:B------:R-:W-:Y:S02]  /*3eb0*/  SHF.L.U32 R67, R67, 0x8, RZ ;  /* 0x0000000843437819 */ /* 0x000fe400000006ff */
[----:B------:R-:W-:Y:S02]  /*3ec0*/  F2FP.SATFINITE.E4M3.F32.PACK_AB_MERGE_C R65, RZ, R133, RZ ;  /* 0x00000085ff41723e */ /* 0x000fe400048070ff */
[----:B------:R-:W-:Y:S01]  /*3ed0*/  @P0 FMNMX R99, R99, |R75|, !PT ;  /* 0x4000004b63630209 */ /* 0x000fe20007800000 */
[----:B------:R-:W-:Y:S01]  /*3ee0*/  @P2 FMUL R75, R75, R102 ;  /* 0x000000664b4b2220 */ /* 0x000fe20000400000 */
[----:B------:R-:W-:-:S02]  /*3ef0*/  LOP3.LUT R104, R104, 0xffff, R67, 0xf8, !PT ;  /* 0x0000ffff68687812 */ /* 0x000fc400078ef843 */
[----:B------:R-:W-:Y:S02]  /*3f00*/  SHF.L.U32 R65, R65, 0x10, RZ ;  /* 0x0000001041417819 */ /* 0x000fe400000006ff */
[----:B------:R-:W-:Y:S02]  /*3f10*/  F2FP.SATFINITE.E4M3.F32.PACK_AB_MERGE_C R136, RZ, R136, RZ ;  /* 0x00000088ff88723e */ /* 0x000fe400048070ff */
[----:B------:R-:W-:Y:S01]  /*3f20*/  @P0 FMNMX R99, R99, |R145|, !PT ;  /* 0x4000009163630209 */ /* 0x000fe20007800000 */
[----:B------:R-:W-:Y:S01]  /*3f30*/  @P2 FMUL R145, R145, R102 ;  /* 0x0000006691912220 */ /* 0x000fe20000400000 */
[----:B------:R-:W-:Y:S02]  /*3f40*/  LOP3.LUT R104, R104, 0xff0000, R65, 0xf8, !PT ;  /* 0x00ff000068687812 */ /* 0x000fe400078ef841 */
[----:B------:R-:W-:Y:S02]  /*3f50*/  LOP3.LUT R105, R105, 0xffff, R136, 0xf8, !PT ;  /* 0x0000ffff69697812 */ /* 0x000fe400078ef888 */
[----:B------:R-:W-:-:S02]  /*3f60*/  F2FP.SATFINITE.E4M3.F32.PACK_AB_MERGE_C R65, RZ, R135, RZ ;  /* 0x00000087ff41723e */ /* 0x000fc400048070ff */
[----:B------:R-:W-:Y:S01]  /*3f70*/  @P0 FMNMX R99, R99, |R77|, !PT ;  /* 0x4000004d63630209 */ /* 0x000fe20007800000 */
[----:B------:R-:W-:Y:S01]  /*3f80*/  @P2 FMUL R77, R77, R102 ;  /* 0x000000664d4d2220 */ /* 0x000fe20000400000 */
[----:B------:R-:W-:Y:S02]  /*3f90*/  LOP3.LUT R106, R105, 0xff, RZ, 0xc0, !PT ;  /* 0x000000ff696a7812 */ /* 0x000fe400078ec0ff */
[----:B------:R-:W-:Y:S02]  /*3fa0*/  PRMT R65, R65, 0x7104, RZ ;  /* 0x0000710441417816 */ /* 0x000fe400000000ff */
[----:B------:R-:W-:Y:S02]  /*3fb0*/  F2FP.SATFINITE.E4M3.F32.PACK_AB_MERGE_C R134, RZ, R134, RZ ;  /* 0x00000086ff86723e */ /* 0x000fe400048070ff */
        /* <DEDUP_REMOVED lines=8> */
[----:B------:R-:W-:Y:S01]  /*4040*/  F2FP.SATFINITE.E4M3.F32.PACK_AB_MERGE_C R67, RZ, R69, RZ ;  /* 0x00000045ff43723e */ /* 0x000fe200048070ff */
[----:B------:R-:W-:Y:S01]  /*4050*/  VIADD R69, R96, 0x380 ;  /* 0x0000038060457836 */ /* 0x000fe20000000000 */
[----:B------:R-:W-:-:S02]  /*4060*/  LOP3.LUT R134, R65, 0xff0000, R134, 0xf8, !PT ;  /* 0x00ff000041867812 */ /* 0x000fc400078ef886 */
[----:B------:R-:W-:Y:S02]  /*4070*/  LOP3.LUT R106, R106, 0xff, RZ, 0xc0, !PT ;  /* 0x000000ff6a6a7812 */ /* 0x000fe400078ec0ff */
[----:B------:R-:W-:Y:S02]  /*4080*/  SHF.L.U32 R137, R137, 0x8, RZ ;  /* 0x0000000889897819 */ /* 0x000fe400000006ff */
[----:B------:R-:W-:Y:S02]  /*4090*/  F2FP.SATFINITE.E4M3.F32.PACK_AB_MERGE_C R65, RZ, R139, RZ ;  /* 0x0000008bff41723e */ /* 0x000fe400048070ff */
[----:B------:R-:W-:Y:S01]  /*40a0*/  @P0 FMNMX R99, R99, |R79|, !PT ;  /* 0x4000004f63630209 */ /* 0x000fe20007800000 */
[----:B------:R-:W-:Y:S01]  /*40b0*/  @P2 FMUL R79, R79, R102 ;  /* 0x000000664f4f2220 */ /* 0x000fe20000400000 */
[----:B------:R-:W-:Y:S02]  /*40c0*/  LOP3.LUT R67, R67, 0xffff, RZ, 0xc0, !PT ;  /* 0x0000ffff43437812 */ /* 0x000fe400078ec0ff */
[----:B------:R-:W-:-:S02]  /*40d0*/  LOP3.LUT R128, R106, 0xffff, R137, 0xf8, !PT ;  /* 0x0000ffff6a807812 */ /* 0x000fc400078ef889 */
[----:B------:R-:W-:Y:S02]  /*40e0*/  SHF.L.U32 R65, R65, 0x10, RZ ;  /* 0x0000001041417819 */ /* 0x000fe400000006ff */
[----:B------:R-:W-:Y:S01]  /*40f0*/  @P0 FMNMX R99, R99, |R68|, !PT ;  /* 0x4000004463630209 */ /* 0x000fe20007800000 */
[----:B------:R-:W-:Y:S01]  /*4100*/  @P2 FMUL R68, R68, R102 ;  /* 0x0000006644442220 */ /* 0x000fe20000400000 */
[----:B------:R-:W-:Y:S02]  /*4110*/  SHF.L.U32 R67, R67, 0x18, RZ ;  /* 0x0000001843437819 */ /* 0x000fe400000006ff */
[----:B------:R-:W-:Y:S02]  /*4120*/  LOP3.LUT R106, R107, 0xffffff00, RZ, 0xc0, !PT ;  /* 0xffffff006b6a7812 */ /* 0x000fe400078ec0ff */
[----:B------:R-:W-:Y:S02]  /*4130*/  F2FP.SATFINITE.E4M3.F32.PACK_AB_MERGE_C R141, RZ, R141, RZ ;  /* 0x0000008dff8d723e */ /* 0x000fe400048070ff */
[----:B------:R-:W-:-:S02]  /*4140*/  LOP3.LUT R128, R128, 0xff0000, R65, 0xf8, !PT ;  /* 0x00ff000080807812 */ /* 0x000fc400078ef841 */
        /* <DEDUP_REMOVED lines=8> */
[-C--:B------:R-:W-:Y:S01]  /*41d0*/  @P2 FMUL R70, R70, R102.reuse ;  /* 0x0000006646462220 */ /* 0x080fe20000400000 */
[----:B------:R-:W-:Y:S02]  /*41e0*/  LOP3.LUT R106, R106, 0xff, RZ, 0xc0, !PT ;  /* 0x000000ff6a6a7812 */ /* 0x000fe400078ec0ff */
[----:B------:R-:W-:Y:S02]  /*41f0*/  PRMT R67, R67, 0x7104, RZ ;  /* 0x0000710443437816 */ /* 0x000fe400000000ff */
[----:B------:R-:W-:Y:S02]  /*4200*/  SHF.L.U32 R65, R65, 0x18, RZ ;  /* 0x0000001841417819 */ /* 0x000fe400000006ff */
[----:B------:R-:W-:Y:S01]  /*4210*/  @P0 FMNMX R99, R99, |R81|, !PT ;  /* 0x4000005163630209 */ /* 0x000fe20007800000 */
[----:B------:R-:W-:Y:S01]  /*4220*/  @P2 FMUL R81, R81, R102 ;  /* 0x0000006651512220 */ /* 0x000fe20000400000 */
[----:B------:R-:W-:-:S02]  /*4230*/  LOP3.LUT R67, R106, 0xff00, R67, 0xf8, !PT ;  /* 0x0000ff006a437812 */ /* 0x000fc400078ef843 */
[----:B------:R-:W-:Y:S02]  /*4240*/  LOP3.LUT R106, R128, 0xff000000, R65, 0xf8, !PT ;  /* 0xff000000806a7812 */ /* 0x000fe400078ef841 */
[----:B------:R-:W-:Y:S01]  /*4250*/  @P0 FMNMX R99, R99, |R72|, !PT ;  /* 0x4000004863630209 */ /* 0x000fe20007800000 */
[----:B------:R-:W-:Y:S01]  /*4260*/  @P2 FMUL R72, R72, R102 ;  /* 0x0000006648482220 */ /* 0x000fe20000400000 */
        /* <DEDUP_REMOVED lines=21> */
[----:B------:R-:W-:Y:S01]  /*43c0*/  @P0 FMNMX R99, R99, |R146|, !PT ;  /* 0x4000009263630209 */ /* 0x000fe20007800000 */
[----:B------:R-:W-:Y:S01]  /*43d0*/  @P2 FMUL R146, R146, R102 ;  /* 0x0000006692922220 */ /* 0x000fe20000400000 */
[----:B------:R-:W-:Y:S02]  /*43e0*/  F2FP.SATFINITE.E4M3.F32.PACK_AB_MERGE_C R144, RZ, R144, RZ ;  /* 0x00000090ff90723e */ /* 0x000fe400048070ff */
[----:B------:R-:W-:Y:S02]  /*43f0*/  LOP3.LUT R78, R78, 0xff00, R65, 0xf8, !PT ;  /* 0x0000ff004e4e7812 */ /* 0x000fe400078ef841 */
[----:B------:R-:W-:Y:S02]  /*4400*/  F2FP.SATFINITE.E4M3.F32.PACK_AB_MERGE_C R79, RZ, R79, RZ ;  /* 0x0000004fff4f723e */ /* 0x000fe400048070ff */
[----:B------:R-:W-:-:S02]  /*4410*/  F2FP.SATFINITE.E4M3.F32.PACK_AB_MERGE_C R68, RZ, R68, RZ ;  /* 0x00000044ff44723e */ /* 0x000fc400048070ff */
[----:B------:R-:W-:Y:S02]  /*4420*/  F2FP.SATFINITE.E4M3.F32.PACK_AB_MERGE_C R65, RZ, R80, RZ ;  /* 0x00000050ff41723e */ /* 0x000fe400048070ff */
[----:B------:R-:W-:Y:S02]  /*4430*/  F2FP.SATFINITE.E4M3.F32.PACK_AB_MERGE_C R70, RZ, R70, RZ ;  /* 0x00000046ff46723e */ /* 0x000fe400048070ff */
[----:B------:R-:W-:Y:S01]  /*4440*/  @P0 FMNMX R99, R99, |R84|, !PT ;  /* 0x4000005463630209 */ /* 0x000fe20007800000 */
[----:B------:R-:W-:Y:S01]  /*4450*/  @P2 FMUL R84, R84, R102 ;  /* 0x0000006654542220 */ /* 0x000fe20000400000 */
[----:B------:R-:W-:Y:S02]  /*4460*/  SHF.L.U32 R144, R144, 0x10, RZ ;  /* 0x0000001090907819 */ /* 0x000fe400000006ff */
[----:B------:R-:W-:Y:S02]  /*4470*/  SHF.L.U32 R79, R79, 0x10, RZ ;  /* 0x000000104f4f7819 */ /* 0x000fe400000006ff */
[----:B------:R-:W-:-:S02]  /*4480*/  LOP3.LUT R68, R68, 0xffff, RZ, 0xc0, !PT ;  /* 0x0000ffff44447812 */ /* 0x000fc400078ec0ff */
[----:B------:R-:W-:Y:S02]  /*4490*/  LOP3.LUT R65, R65, 0xff, RZ, 0xc0, !PT ;  /* 0x000000ff41417812 */ /* 0x000fe400078ec0ff */
[----:B------:R-:W-:Y:S02]  /*44a0*/  SHF.L.U32 R70, R70, 0x8, RZ ;  /* 0x0000000846467819 */ /* 0x000fe400000006ff */
[----:B------:R-:W-:Y:S02]  /*44b0*/  F2FP.SATFINITE.E4M3.F32.PACK_AB_MERGE_C R81, RZ, R81, RZ ;  /* 0x00000051ff51723e */ /* 0x000fe400048070ff */
[----:B------:R-:W-:Y:S01]  /*44c0*/  @P0 FMNMX R99, R99, |R147|, !PT ;  /* 0x4000009363630209 */ /* 0x000fe20007800000 */
[----:B------:R-:W-:Y:S01]  /*44d0*/  @P2 FMUL R147, R147, R102 ;  /* 0x0000006693932220 */ /* 0x000fe20000400000 */
[----:B------:R-:W-:Y:S02]  /*44e0*/  LOP3.LUT R144, R67, 0xff0000, R144, 0xf8, !PT ;  /* 0x00ff000043907812 */ /* 0x000fe400078ef890 */
[----:B------:R-:W-:-:S02]  /*44f0*/  F2FP.SATFINITE.E4M3.F32.PACK_AB_MERGE_C R67, RZ, R77, RZ ;  /* 0x0000004dff43723e */ /* 0x000fc400048070ff */
[----:B------:R-:W-:Y:S02]  /*4500*/  LOP3.LUT R79, R78, 0xff0000, R79, 0xf8, !PT ;  /* 0x00ff00004e4f7812 */ /* 0x000fe400078ef84f */
[----:B------:R-:W-:Y:S02]  /*4510*/  SHF.L.U32 R68, R68, 0x18, RZ ;  /* 0x0000001844447819 */ /* 0x000fe400000006ff */
[----:B------:R-:W-:Y:S02]  /*4520*/  LOP3.LUT R70, R65, 0xffff, R70, 0xf8, !PT ;  /* 0x0000ffff41467812 */ /* 0x000fe400078ef846 */
[----:B------:R-:W-:Y:S02]  /*4530*/  SHF.L.U32 R65, R81, 0x10, RZ ;  /* 0x0000001051417819 */ /* 0x000fe400000006ff */
[----:B------:R-:W-:Y:S01]  /*4540*/  @P0 FMNMX R99, R99, |R85|, !PT ;  /* 0x4000005563630209 */ /* 0x000fe20007800000 */
[----:B------:R-:W-:Y:S01]  /*4550*/  @P2 FMUL R85, R85, R102 ;  /* 0x0000006655552220 */ /* 0x000fe20000400000 */
[----:B------:R-:W-:-:S02]  /*4560*/  LOP3.LUT R67, R67, 0xffff, RZ, 0xc0, !PT ;  /* 0x0000ffff43437812 */ /* 0x000fc400078ec0ff */
[----:B------:R-:W-:Y:S02]  /*4570*/  LOP3.LUT R113, R79, R68, RZ, 0xfc, !PT ;  /* 0x000000444f717212 */ /* 0x000fe400078efcff */
[----:B------:R-:W-:Y:S02]  /*4580*/  LOP3.LUT R68, R70, 0xff0000, R65, 0xf8, !PT ;  /* 0x00ff000046447812 */ /* 0x000fe400078ef841 */
[----:B------:R-:W-:Y:S01]  /*4590*/  @P0 FMNMX R99, R99, |R112|, !PT ;  /* 0x4000007063630209 */ /* 0x000fe20007800000 */
[----:B------:R-:W-:Y:S01]  /*45a0*/  @P2 FMUL R112, R112, R102 ;  /* 0x0000006670702220 */ /* 0x000fe20000400000 */
[----:B------:R-:W-:Y:S02]  /*45b0*/  F2FP.SATFINITE.E4M3.F32.PACK_AB_MERGE_C R65, RZ, R72, RZ ;  /* 0x00000048ff41723e */ /* 0x000fe400048070ff */
[----:B------:R-:W-:Y:S02]  /*45c0*/  SHF.L.U32 R67, R67, 0x18, RZ ;  /* 0x0000001843437819 */ /* 0x000fe400000006ff */
        /* <DEDUP_REMOVED lines=9> */
[----:B------:R-:W-:Y:S01]  /*4660*/  SHF.L.U32 R65, R65, 0x18, RZ ;  /* 0x0000001841417819 */ /* 0x000fe200000006ff */
[----:B------:R-:W0:Y:S01]  /*4670*/  @!P3 LDC.64 R74, c[0x0][0x228] ;  /* 0x00008a00ff4abb82 */ /* 0x000e220000000a00 */
[----:B------:R-:W-:-:S02]  /*4680*/  LOP3.LUT R70, R70, 0xff, RZ, 0xc0, !PT ;  /* 0x000000ff46467812 */ /* 0x000fc400078ec0ff */
[----:B------:R-:W-:Y:S02]  /*4690*/  PRMT R67, R67, 0x7104, RZ ;  /* 0x0000710443437816 */ /* 0x000fe400000000ff */
[----:B------:R-:W-:Y:S02]  /*46a0*/  F2FP.SATFINITE.E4M3.F32.PACK_AB_MERGE_C R83, RZ, R83, RZ ;  /* 0x00000053ff53723e */ /* 0x000fe400048070ff */
[----:B------:R-:W-:Y:S01]  /*46b0*/  @P0 FMNMX R99, R99, |R87|, !PT ;  /* 0x4000005763630209 */ /* 0x000fe20007800000 */
[----:B------:R-:W-:Y:S01]  /*46c0*/  @P2 FMUL R87, R87, R102 ;  /* 0x0000006657572220 */ /* 0x000fe20000400000 */
[----:B------:R-:W-:Y:S02]  /*46d0*/  LOP3.LUT R68, R68, 0xff000000, R65, 0xf8, !PT ;  /* 0xff00000044447812 */ /* 0x000fe400078ef841 */
[----:B------:R-:W-:Y:S02]  /*46e0*/  F2FP.SATFINITE.E4M3.F32.PACK_AB_MERGE_C R65, RZ, R146, RZ ;  /* 0x00000092ff41723e */ /* 0x000fe400048070ff */
[----:B------:R-:W-:-:S02]  /*46f0*/  F2FP.SATFINITE.E4M3.F32.PACK_AB_MERGE_C R84, RZ, R84, RZ ;  /* 0x00000054ff54723e */ /* 0x000fc400048070ff */
[----:B------:R-:W-:Y:S02]  /*4700*/  LOP3.LUT R70, R70, 0xff00, R67, 0xf8, !PT ;  /* 0x0000ff0046467812 */ /* 0x000fe400078ef843 */
[----:B------:R-:W-:Y:S02]  /*4710*/  SHF.L.U32 R83, R83, 0x10, RZ ;  /* 0x0000001053537819 */ /* 0x000fe400000006ff */
[----:B------:R-:W-:Y:S01]  /*4720*/  @P0 FMNMX R99, R99, |R148|, !PT ;  /* 0x4000009463630209 */ /* 0x000fe20007800000 */
[----:B------:R-:W-:Y:S01]  /*4730*/  @P2 FMUL R148, R148, R102 ;  /* 0x0000006694942220 */ /* 0x000fe20000400000 */
[----:B------:R-:W-:Y:S02]  /*4740*/  F2FP.SATFINITE.E4M3.F32.PACK_AB_MERGE_C R112, RZ, R112, RZ ;  /* 0x00000070ff70723e */ /* 0x000fe400048070ff */
[----:B------:R-:W-:Y:S01]  /*4750*/  LOP3.LUT R65, R65, 0xff, RZ, 0xc0, !PT ;  /* 0x000000ff41417812 */ /* 0x000fe200078ec0ff */
[----:B0-----:R-:W-:Y:S01]  /*4760*/  @!P3 IMAD.WIDE R74, R100, 0x4, R74 ;  /* 0x00000004644ab825 */ /* 0x001fe200078e024a */
[----:B------:R-:W-:-:S02]  /*4770*/  SHF.L.U32 R84, R84, 0x8, RZ ;  /* 0x0000000854547819 */ /* 0x000fc400000006ff */
[----:B------:R-:W-:Y:S02]  /*4780*/  F2FP.SATFINITE.E4M3.F32.PACK_AB_MERGE_C R147, RZ, R147, RZ ;  /* 0x00000093ff93723e */ /* 0x000fe400048070ff */
[----:B------:R-:W-:Y:S01]  /*4790*/  LOP3.LUT R83, R70, 0xff0000, R83, 0xf8, !PT ;  /* 0x00ff000046537812 */ /* 0x000fe200078ef853 */
[----:B------:R-:W-:Y:S01]  /*47a0*/  @!P3 STG.E desc[UR4][R74.64], R2 ;  /* 0x000000024a00b986 */ /* 0x000fe2000c101904 */
[----:B------:R-:W-:Y:S01]  /*47b0*/  @P0 FMNMX R99, R99, |R116|, !PT ;  /* 0x4000007463630209 */ /* 0x000fe20007800000 */
[----:B------:R-:W-:Y:S01]  /*47c0*/  @P2 FMUL R116, R116, R102 ;  /* 0x0000006674742220 */ /* 0x000fe20000400000 */
[----:B------:R-:W-:Y:S02]  /*47d0*/  LOP3.LUT R70, R117, 0xffff, R112, 0xf8, !PT ;  /* 0x0000ffff75467812 */ /* 0x000fe400078ef870 */
[----:B------:R-:W-:Y:S02]  /*47e0*/  F2FP.SATFINITE.E4M3.F32.PACK_AB_MERGE_C R67, RZ, R86, RZ ;  /* 0x00000056ff43723e */ /* 0x000fe400048070ff */
[----:B------:R-:W-:-:S02]  /*47f0*/  LOP3.LUT R84, R65, 0xffff, R84, 0xf8, !PT ;  /* 0x0000ffff41547812 */ /* 0x000fc400078ef854 */
[----:B------:R-:W-:Y:S02]  /*4800*/  SHF.L.U32 R65, R147, 0x10, RZ ;  /* 0x0000001093417819 */ /* 0x000fe400000006ff */
[----:B------:R-:W-:Y:S02]  /*4810*/  F2FP.SATFINITE.E4M3.F32.PACK_AB_MERGE_C R85, RZ, R85, RZ ;  /* 0x00000055ff55723e */ /* 0x000fe400048070ff */
[----:B------:R-:W-:Y:S01]  /*4820*/  @P0 FMNMX R99, R99, |R89|, !PT ;  /* 0x4000005963630209 */ /* 0x000fe20007800000 */
[----:B------:R-:W-:Y:S01]  /*4830*/  @P2 FMUL R89, R89, R102 ;  /* 0x0000006659592220 */ /* 0x000fe20000400000 */
[----:B------:R-:W-:Y:S02]  /*4840*/  LOP3.LUT R70, R70, 0xff, RZ, 0xc0, !PT ;  /* 0x000000ff46467812 */ /* 0x000fe400078ec0ff */
[----:B------:R-:W-:Y:S02]  /*4850*/  PRMT R67, R67, 0x7104, RZ ;  /* 0x0000710443437816 */ /* 0x000fe400000000ff */
[----:B------:R-:W-:-:S02]  /*4860*/  LOP3.LUT R84, R84, 0xff0000, R65, 0xf8, !PT ;  /* 0x00ff000054547812 */ /* 0x000fc400078ef841 */
[----:B------:R-:W-:Y:S02]  /*4870*/  LOP3.LUT R65, R85, 0xffff, RZ, 0xc0, !PT ;  /* 0x0000ffff55417812 */ /* 0x000fe400078ec0ff */
[----:B------:R-:W-:Y:S02]  /*4880*/  F2FP.SATFINITE.E4M3.F32.PACK_AB_MERGE_C R116, RZ, R116, RZ ;  /* 0x00000074ff74723e */ /* 0x000fe400048070ff */
[----:B------:R-:W-:Y:S01]  /*4890*/  @P0 FMNMX R99, R99, |R88|, !PT ;  /* 0x4000005863630209 */ /* 0x000fe20007800000 */
[----:B------:R-:W-:Y:S01]  /*48a0*/  @P2 FMUL R88, R88, R102 ;  /* 0x0000006658582220 */ /* 0x000fe20000400000 */
[----:B------:R-:W-:Y:S02]  /*48b0*/  LOP3.LUT R67, R70, 0xff00, R67, 0xf8, !PT ;  /* 0x0000ff0046437812 */ /* 0x000fe400078ef843 */
[----:B------:R-:W-:Y:S02]  /*48c0*/  F2FP.SATFINITE.E4M3.F32.PACK_AB_MERGE_C R70, RZ, R148, RZ ;  /* 0x00000094ff46723e */ /* 0x000fe400048070ff */
[----:B------:R-:W-:Y:S01]  /*48d0*/  SHF.L.U32 R117, R65, 0x18, RZ ;  /* 0x0000001841757819 */ /* 0x000fe200000006ff */
[----:B------:R-:W-:Y:S01]  /*48e0*/  IMAD.SHL.U32 R65, R116, 0x100, RZ ;  /* 0x0000010074417824 */ /* 0x000fe200078e00ff */
[----:B------:R-:W-:Y:S01]  /*48f0*/  @P0 FMNMX R99, R99, |R118|, !PT ;  /* 0x4000007663630209 */ /* 0x000fe20007800000 */
[----:B------:R-:W-:Y:S01]  /*4900*/  @P2 FMUL R118, R118, R102 ;  /* 0x0000006676762220 */ /* 0x000fe20000400000 */
[----:B------:R-:W-:-:S02]  /*4910*/  LOP3.LUT R70, R70, 0xff, RZ, 0xc0, !PT ;  /* 0x000000ff46467812 */ /* 0x000fc400078ec0ff */
[----:B------:R-:W-:Y:S01]  /*4920*/  @P0 FMNMX R99, R99, |R90|, !PT ;  /* 0x4000005a63630209 */ /* 0x000fe20007800000 */
[-C--:B------:R-:W-:Y:S01]  /*4930*/  @P2 FMUL R90, R90, R102.reuse ;  /* 0x000000665a5a2220 */ /* 0x080fe20000400000 */
        /* <DEDUP_REMOVED lines=10> */
[----:B------:R-:W-:Y:S01]  /*49e0*/  @P2 FMUL R120, R120, R102 ;  /* 0x0000006678782220 */ /* 0x000fe20000400000 */
[----:B------:R-:W-:Y:S02]  /*49f0*/  F2FP.SATFINITE.E4M3.F32.PACK_AB_MERGE_C R114, RZ, R114, RZ ;  /* 0x00000072ff72723e */ /* 0x000fe400048070ff */
[----:B------:R-:W-:Y:S02]  /*4a00*/  LOP3.LUT R65, R65, 0xffff, RZ, 0xc0, !PT ;  /* 0x0000ffff41417812 */ /* 0x000fe400078ec0ff */
[----:B------:R-:W-:Y:S01]  /*4a10*/  @P0 FMNMX R99, R99, |R122|, !PT ;  /* 0x4000007a63630209 */ /* 0x000fe20007800000 */
[----:B------:R-:W-:Y:S01]  /*4a20*/  @P2 FMUL R122, R122, R102 ;  /* 0x000000667a7a2220 */ /* 0x000fe20000400000 */
[----:B------:R-:W-:-:S02]  /*4a30*/  SHF.L.U32 R114, R114, 0x10, RZ ;  /* 0x0000001072727819 */ /* 0x000fc400000006ff */
[----:B------:R-:W-:Y:S02]  /*4a40*/  F2FP.SATFINITE.E4M3.F32.PACK_AB_MERGE_C R118, RZ, R118, RZ ;  /* 0x00000076ff76723e */ /* 0x000fe400048070ff */
[----:B------:R-:W-:Y:S02]  /*4a50*/  SHF.L.U32 R65, R65, 0x18, RZ ;  /* 0x0000001841417819 */ /* 0x000fe400000006ff */
[----:B------:R-:W-:Y:S01]  /*4a60*/  @P0 FMNMX R99, R99, |R124|, !PT ;  /* 0x4000007c63630209 */ /* 0x000fe20007800000 */
[----:B------:R-:W-:Y:S01]  /*4a70*/  @P2 FMUL R124, R124, R102 ;  /* 0x000000667c7c2220 */ /* 0x000fe20000400000 */
[----:B------:R-:W-:Y:S02]  /*4a80*/  LOP3.LUT R114, R67, 0xff0000, R114, 0xf8, !PT ;  /* 0x00ff000043727812 */ /* 0x000fe400078ef872 */
[----:B------:R-:W-:Y:S02]  /*4a90*/  F2FP.SATFINITE.E4M3.F32.PACK_AB_MERGE_C R71, RZ, R71, RZ ;  /* 0x00000047ff47723e */ /* 0x000fe400048070ff */
[----:B------:R-:W-:-:S02]  /*4aa0*/  LOP3.LUT R70, R119, 0xffff, R118, 0xf8, !PT ;  /* 0x0000ffff77467812 */ /* 0x000fc400078ef876 */
[----:B------:R-:W-:Y:S02]  /*4ab0*/  F2FP.SATFINITE.E4M3.F32.PACK_AB_MERGE_C R67, RZ, R90, RZ ;  /* 0x0000005aff43723e */ /* 0x000fe400048070ff */
[----:B------:R-:W-:Y:S02]  /*4ac0*/  LOP3.LUT R118, R72, 0xff000000, R65, 0xf8, !PT ;  /* 0xff00000048767812 */ /* 0x000fe400078ef841 */
[----:B------:R-:W-:Y:S01]  /*4ad0*/  @P0 FMNMX R99, R99, |R92|, !PT ;  /* 0x4000005c63630209 */ /* 0x000fe20007800000 */
[----:B------:R-:W0:Y:S01]  /*4ae0*/  @!P3 LDC.64 R72, c[0x0][0x230] ;  /* 0x00008c00ff48bb82 */ /* 0x000e220000000a00 */
[----:B------:R-:W-:Y:S01]  /*4af0*/  F2FP.SATFINITE.E4M3.F32.PACK_AB_MERGE_C R65, RZ, R120, RZ ;  /* 0x00000078ff41723e */ /* 0x000fe200048070ff */
[----:B------:R-:W-:Y:S01]  /*4b00*/  @P2 FMUL R92, R92, R102 ;  /* 0x000000665c5c2220 */ /* 0x000fe20000400000 */
[----:B------:R-:W-:Y:S02]  /*4b10*/  F2FP.SATFINITE.E4M3.F32.PACK_AB_MERGE_C R122, RZ, R122, RZ ;  /* 0x0000007aff7a723e */ /* 0x000fe400048070ff */
[----:B------:R-:W-:-:S02]  /*4b20*/  LOP3.LUT R71, R71, 0xffff, RZ, 0xc0, !PT ;  /* 0x0000ffff47477812 */ /* 0x000fc400078ec0ff */
[----:B------:R-:W-:Y:S02]  /*4b30*/  LOP3.LUT R70, R70, 0xff, RZ, 0xc0, !PT ;  /* 0x000000ff46467812 */ /* 0x000fe400078ec0ff */
[----:B------:R-:W-:Y:S02]  /*4b40*/  PRMT R67, R67, 0x7104, RZ ;  /* 0x0000710443437816 */ /* 0x000fe400000000ff */
[----:B------:R-:W-:Y:S02]  /*4b50*/  F2FP.SATFINITE.E4M3.F32.PACK_AB_MERGE_C R149, RZ, R149, RZ ;  /* 0x00000095ff95723e */ /* 0x000fe400048070ff */
[----:B------:R-:W-:Y:S01]  /*4b60*/  @P0 FMNMX R99, R99, |R126|, !PT ;  /* 0x4000007e63630209 */ /* 0x000fe20007800000 */
[----:B------:R-:W-:Y:S01]  /*4b70*/  @P2 FMUL R126, R126, R102 ;  /* 0x000000667e7e2220 */ /* 0x000fe20000400000 */
[----:B------:R-:W-:Y:S02]  /*4b80*/  F2FP.SATFINITE.E4M3.F32.PACK_AB_MERGE_C R76, RZ, R76, RZ ;  /* 0x0000004cff4c723e */ /* 0x000fe400048070ff */
[----:B------:R-:W-:-:S02]  /*4b90*/  LOP3.LUT R65, R65, 0xff, RZ, 0xc0, !PT ;  /* 0x000000ff41417812 */ /* 0x000fc400078ec0ff */
[----:B------:R-:W-:Y:S02]  /*4ba0*/  SHF.L.U32 R122, R122, 0x8, RZ ;  /* 0x000000087a7a7819 */ /* 0x000fe400000006ff */
[----:B------:R-:W-:Y:S02]  /*4bb0*/  SHF.L.U32 R71, R71, 0x18, RZ ;  /* 0x0000001847477819 */ /* 0x000fe400000006ff */
[----:B------:R-:W-:Y:S01]  /*4bc0*/  LOP3.LUT R70, R70, 0xff00, R67, 0xf8, !PT ;  /* 0x0000ff0046467812 */ /* 0x000fe200078ef843 */
[----:B0-----:R-:W-:Y:S01]  /*4bd0*/  @!P3 IMAD.WIDE R72, R100, 0x4, R72 ;  /* 0x000000046448b825 */ /* 0x001fe200078e0248 */
[----:B------:R-:W-:Y:S02]  /*4be0*/  SHF.L.U32 R149, R149, 0x10, RZ ;  /* 0x0000001095957819 */ /* 0x000fe400000006ff */
[----:B------:R-:W-:Y:S01]  /*4bf0*/  @P0 FMNMX R99, R99, |R94|, !PT ;  /* 0x4000005e63630209 */ /* 0x000fe20007800000 */
[----:B------:R-:W-:Y:S01]  /*4c00*/  @P2 FMUL R94, R94, R102 ;  /* 0x000000665e5e2220 */ /* 0x000fe20000400000 */
[----:B------:R-:W-:Y:S01]  /*4c10*/  LOP3.LUT R76, R76, 0xffff, RZ, 0xc0, !PT ;  /* 0x0000ffff4c4c7812 */ /* 0x000fe200078ec0ff */
[----:B------:R0:W-:Y:S01]  /*4c20*/  @!P3 STG.E desc[UR4][R72.64], R0 ;  /* 0x000000004800b986 */ /* 0x0001e2000c101904 */
[----:B------:R-:W-:-:S02]  /*4c30*/  LOP3.LUT R122, R65, 0xffff, R122, 0xf8, !PT ;  /* 0x0000ffff417a7812 */ /* 0x000fc400078ef87a */
[----:B------:R-:W-:Y:S02]  /*4c40*/  F2FP.SATFINITE.E4M3.F32.PACK_AB_MERGE_C R65, RZ, R124, RZ ;  /* 0x0000007cff41723e */ /* 0x000fe400048070ff */
[----:B------:R-:W-:Y:S02]  /*4c50*/  LOP3.LUT R105, R134, R71, RZ, 0xfc, !PT ;  /* 0x0000004786697212 */ /* 0x000fe400078efcff */
[----:B------:R-:W-:Y:S02]  /*4c60*/  LOP3.LUT R78, R70, 0xff0000, R149, 0xf8, !PT ;  /* 0x00ff0000464e7812 */ /* 0x000fe400078ef895 */
[----:B------:R-:W-:Y:S01]  /*4c70*/  @P0 FMNMX R99, R99, |R93|, !PT ;  /* 0x4000005d63630209 */ /* 0x000fe20007800000 */
[----:B------:R-:W0:Y:S01]  /*4c80*/  LDC.64 R70, c[0x0][0x258] ;  /* 0x00009600ff467b82 */ /* 0x000e220000000a00 */
[----:B------:R-:W-:Y:S01]  /*4c90*/  SHF.L.U32 R76, R76, 0x18, RZ ;  /* 0x000000184c4c7819 */ /* 0x000fe200000006ff */
[----:B------:R-:W-:Y:S01]  /*4ca0*/  @P2 FMUL R93, R93, R102 ;  /* 0x000000665d5d2220 */ /* 0x000fe20000400000 */
[----:B------:R-:W-:-:S02]  /*4cb0*/  F2FP.SATFINITE.E4M3.F32.PACK_AB_MERGE_C R126, RZ, R126, RZ ;  /* 0x0000007eff7e723e */ /* 0x000fc400048070ff */
[----:B------:R-:W-:Y:S02]  /*4cc0*/  SHF.L.U32 R65, R65, 0x10, RZ ;  /* 0x0000001041417819 */ /* 0x000fe400000006ff */
[----:B------:R-:W-:Y:S01]  /*4cd0*/  @P0 FMNMX R99, R99, |R3|, !PT ;  /* 0x4000000363630209 */ /* 0x000fe20007800000 */
[----:B------:R-:W-:Y:S01]  /*4ce0*/  @P2 FMUL R3, R3, R102 ;  /* 0x0000006603032220 */ /* 0x000fe20000400000 */
[----:B------:R-:W-:Y:S02]  /*4cf0*/  LOP3.LUT R115, R83, R76, RZ, 0xfc, !PT ;  /* 0x0000004c53737212 */ /* 0x000fe400078efcff */
[----:B------:R-:W-:Y:S02]  /*4d00*/  LOP3.LUT R76, R121, 0xffff, R126, 0xf8, !PT ;  /* 0x0000ffff794c7812 */ /* 0x000fe400078ef87e */
[----:B------:R-:W-:Y:S02]  /*4d10*/  F2FP.SATFINITE.E4M3.F32.PACK_AB_MERGE_C R67, RZ, R94, RZ ;  /* 0x0000005eff43723e */ /* 0x000fe400048070ff */
[----:B------:R-:W-:-:S02]  /*4d20*/  LOP3.LUT R122, R122, 0xff0000, R65, 0xf8, !PT ;  /* 0x00ff00007a7a7812 */ /* 0x000fc400078ef841 */
[----:B------:R-:W-:Y:S02]  /*4d30*/  F2FP.SATFINITE.E4M3.F32.PACK_AB_MERGE_C R65, RZ, R92, RZ ;  /* 0x0000005cff41723e */ /* 0x000fe400048070ff */
[----:B------:R-:W-:Y:S02]  /*4d40*/  F2FP.SATFINITE.E4M3.F32.PACK_AB_MERGE_C R131, RZ, R131, RZ ;  /* 0x00000083ff83723e */ /* 0x000fe400048070ff */
[----:B------:R-:W-:Y:S02]  /*4d50*/  LOP3.LUT R76, R76, 0xff, RZ, 0xc0, !PT ;  /* 0x000000ff4c4c7812 */ /* 0x000fe400078ec0ff */
[----:B------:R-:W-:Y:S02]  /*4d60*/  PRMT R67, R67, 0x7104, RZ ;  /* 0x0000710443437816 */ /* 0x000fe400000000ff */
[----:B------:R-:W-:Y:S02]  /*4d70*/  F2FP.SATFINITE.E4M3.F32.PACK_AB_MERGE_C R93, RZ, R93, RZ ;  /* 0x0000005dff5d723e */ /* 0x000fe400048070ff */
[----:B------:R-:W-:-:S02]  /*4d80*/  F2FP.SATFINITE.E4M3.F32.PACK_AB_MERGE_C R3, RZ, R3, RZ ;  /* 0x00000003ff03723e */ /* 0x000fc400048070ff */
[----:B------:R-:W-:Y:S02]  /*4d90*/  LOP3.LUT R65, R65, 0xffff, RZ, 0xc0, !PT ;  /* 0x0000ffff41417812 */ /* 0x000fe400078ec0ff */
[----:B------:R-:W-:Y:S02]  /*4da0*/  LOP3.LUT R131, R131, 0xffff, RZ, 0xc0, !PT ;  /* 0x0000ffff83837812 */ /* 0x000fe400078ec0ff */
[----:B------:R-:W-:Y:S02]  /*4db0*/  F2FP.SATFINITE.E4M3.F32.PACK_AB_MERGE_C R143, RZ, R143, RZ ;  /* 0x0000008fff8f723e */ /* 0x000fe400048070ff */
[----:B------:R-:W-:Y:S02]  /*4dc0*/  LOP3.LUT R76, R76, 0xff00, R67, 0xf8, !PT ;  /* 0x0000ff004c4c7812 */ /* 0x000fe400078ef843 */
[----:B------:R-:W-:Y:S02]  /*4dd0*/  SHF.L.U32 R93, R93, 0x10, RZ ;  /* 0x000000105d5d7819 */ /* 0x000fe400000006ff */
[----:B------:R-:W-:-:S02]  /*4de0*/  F2FP.SATFINITE.E4M3.F32.PACK_AB_MERGE_C R91, RZ, R91, RZ ;  /* 0x0000005bff5b723e */ /* 0x000fc400048070ff */
[----:B------:R-:W-:Y:S02]  /*4df0*/  LOP3.LUT R3, R3, 0xffff, RZ, 0xc0, !PT ;  /* 0x0000ffff03037812 */ /* 0x000fe400078ec0ff */
[----:B------:R-:W-:Y:S02]  /*4e00*/  SHF.L.U32 R65, R65, 0x18, RZ ;  /* 0x0000001841417819 */ /* 0x000fe400000006ff */
[----:B------:R-:W-:Y:S02]  /*4e10*/  LOP3.LUT R64, R64, 0xffff, RZ, 0xc0, !PT ;  /* 0x0000ffff40407812 */ /* 0x000fe400078ec0ff */
[----:B------:R-:W-:Y:S02]  /*4e20*/  SHF.L.U32 R103, R131, 0x18, RZ ;  /* 0x0000001883677819 */ /* 0x000fe400000006ff */
[----:B------:R-:W-:Y:S02]  /*4e30*/  LOP3.LUT R143, R143, 0xffff, RZ, 0xc0, !PT ;  /* 0x0000ffff8f8f7812 */ /* 0x000fe400078ec0ff */
[----:B------:R-:W-:-:S02]  /*4e40*/  LOP3.LUT R76, R76, 0xff0000, R93, 0xf8, !PT ;  /* 0x00ff00004c4c7812 */ /* 0x000fc400078ef85d */
[----:B------:R-:W-:Y:S01]  /*4e50*/  LOP3.LUT R91, R91, 0xffff, RZ, 0xc0, !PT ;  /* 0x0000ffff5b5b7812 */ /* 0x000fe200078ec0ff */
[----:B------:R-:W-:Y:S01]  /*4e60*/  IMAD.SHL.U32 R107, R143, 0x1000000, RZ ;  /* 0x010000008f6b7824 */ /* 0x000fe200078e00ff */
[----:B------:R-:W-:Y:S02]  /*4e70*/  SHF.L.U32 R3, R3, 0x18, RZ ;  /* 0x0000001803037819 */ /* 0x000fe400000006ff */
[----:B------:R-:W-:Y:S02]  /*4e80*/  F2FP.SATFINITE.E4M3.F32.PACK_AB_MERGE_C R87, RZ, R87, RZ ;  /* 0x00000057ff57723e */ /* 0x000fe400048070ff */
[----:B------:R-:W-:Y:S02]  /*4e90*/  LOP3.LUT R120, R122, 0xff000000, R65, 0xf8, !PT ;  /* 0xff0000007a787812 */ /* 0x000fe400078ef841 */
[----:B------:R-:W-:Y:S02]  /*4ea0*/  IADD3 R65, R96, 0x180, RZ ;  /* 0x0000018060417810 */ /* 0x000fe40007ffe0ff */
[----:B------:R-:W-:-:S02]  /*4eb0*/  SHF.L.U32 R64, R64, 0x18, RZ ;  /* 0x0000001840407819 */ /* 0x000fc400000006ff */
[----:B------:R-:W-:Y:S01]  /*4ec0*/  LOP3.LUT R103, R132, R103, RZ, 0xfc, !PT ;  /* 0x0000006784677212 */ /* 0x000fe200078efcff */
[--C-:B0-----:R-:W-:Y:S01]  /*4ed0*/  IMAD.WIDE.U32 R72, R65, 0x8, R70.reuse ;  /* 0x0000000841487825 */ /* 0x101fe200078e0046 */
[----:B------:R-:W-:Y:S02]  /*4ee0*/  SHF.L.U32 R91, R91, 0x18, RZ ;  /* 0x000000185b5b7819 */ /* 0x000fe400000006ff */
[----:B------:R-:W-:Y:S01]  /*4ef0*/  LOP3.LUT R121, R76, R3, RZ, 0xfc, !PT ;  /* 0x000000034c797212 */ /* 0x000fe200078efcff */
[C---:B------:R-:W-:Y:S01]  /*4f00*/  IMAD.WIDE.U32 R76, R96.reuse, 0x8, R70 ;  /* 0x00000008604c7825 */ /* 0x040fe200078e0046 */
[C---:B------:R-:W-:Y:S02]  /*4f10*/  IADD3 R79, R96.reuse, 0x80, RZ ;  /* 0x00000080604f7810 */ /* 0x040fe40007ffe0ff */
[----:B------:R-:W-:Y:S02]  /*4f20*/  LOP3.LUT R87, R87, 0xffff, RZ, 0xc0, !PT ;  /* 0x0000ffff57577812 */ /* 0x000fe400078ec0ff */
[----:B------:R-:W-:-:S02]  /*4f30*/  IADD3 R3, R96, 0x100, RZ ;  /* 0x0000010060037810 */ /* 0x000fc40007ffe0ff */
[C---:B------:R-:W-:Y:S02]  /*4f40*/  IADD3 R67, R96.reuse, 0x200, RZ ;  /* 0x0000020060437810 */ /* 0x040fe40007ffe0ff */
[C---:B------:R-:W-:Y:S01]  /*4f50*/  IADD3 R81, R96.reuse, 0x280, RZ ;  /* 0x0000028060517810 */ /* 0x040fe20007ffe0ff */
[----:B------:R-:W-:Y:S01]  /*4f60*/  IMAD.WIDE.U32 R2, R3, 0x8, R70 ;  /* 0x0000000803027825 */ /* 0x000fe200078e0046 */
[----:B------:R-:W-:Y:S02]  /*4f70*/  IADD3 R83, R96, 0x300, RZ ;  /* 0x0000030060537810 */ /* 0x000fe40007ffe0ff */
[----:B------:R-:W-:Y:S01]  /*4f80*/  LOP3.LUT R64, R95, 0xff000000, R64, 0xf8, !PT ;  /* 0xff0000005f407812 */ /* 0x000fe200078ef840 */
[--C-:B------:R-:W-:Y:S01]  /*4f90*/  IMAD.WIDE.U32 R74, R67, 0x8, R70.reuse ;  /* 0x00000008434a7825 */ /* 0x100fe200078e0046 */
[----:B------:R-:W-:Y:S02]  /*4fa0*/  LOP3.LUT R119, R78, R91, RZ, 0xfc, !PT ;  /* 0x0000005b4e777212 */ /* 0x000fe400078efcff */
[----:B------:R-:W-:Y:S01]  /*4fb0*/  MOV R65, R103 ;  /* 0x0000006700417202 */ /* 0x000fe20000000f00 */
[----:B------:R-:W-:Y:S01]  /*4fc0*/  IMAD.WIDE.U32 R78, R79, 0x8, R70 ;  /* 0x000000084f4e7825 */ /* 0x000fe200078e0046 */
[----:B------:R-:W-:-:S02]  /*4fd0*/  SHF.L.U32 R87, R87, 0x18, RZ ;  /* 0x0000001857577819 */ /* 0x000fc400000006ff */
[----:B------:R-:W-:Y:S01]  /*4fe0*/  LOP3.LUT R107, R144, R107, RZ, 0xfc, !PT ;  /* 0x0000006b906b7212 */ /* 0x000fe200078efcff */
[----:B------:R-:W-:Y:S01]  /*4ff0*/  IMAD.WIDE.U32 R80, R81, 0x8, R70 ;  /* 0x0000000851507825 */ /* 0x000fe200078e0046 */
[----:B------:R-:W-:Y:S01]  /*5000*/  MOV R67, R113 ;  /* 0x0000007100437202 */ /* 0x000fe20000000f00 */
[----:B------:R1:W-:Y:S01]  /*5010*/  STG.E.64 desc[UR4][R76.64], R64 ;  /* 0x000000404c007986 */ /* 0x0003e2000c101b04 */
[----:B------:R-:W-:Y:S01]  /*5020*/  LOP3.LUT R116, R84, 0xff000000, R117, 0xf8, !PT ;  /* 0xff00000054747812 */ /* 0x000fe200078ef875 */
[--C-:B------:R-:W-:Y:S01]  /*5030*/  IMAD.WIDE.U32 R82, R83, 0x8, R70.reuse ;  /* 0x0000000853527825 */ /* 0x100fe200078e0046 */
[----:B------:R-:W-:Y:S01]  /*5040*/  LOP3.LUT R117, R114, R87, RZ, 0xfc, !PT ;  /* 0x0000005772757212 */ /* 0x000fe200078efcff */
[----:B------:R1:W-:Y:S01]  /*5050*/  STG.E.64 desc[UR4][R78.64], R104 ;  /* 0x000000684e007986 */ /* 0x0003e2000c101b04 */
[----:B------:R-:W-:Y:S01]  /*5060*/  IADD3 R100, R100, UR6, RZ ;  /* 0x0000000664647c10 */ /* 0x000fe2000fffe0ff */
        /* <DEDUP_REMOVED lines=12> */
.L_x_13894:
        /* <DEDUP_REMOVED lines=15> */
.L_x_13927:
        /* <DEDUP_REMOVED lines=28> */
.L_x_13930:
[----:B01----:R-:W-:-:S07]  /*53e0*/  FMNMX R5, R5, R2, !PT ;  /* 0x0000000205057209 */ /* 0x003fce0007800000 */
.L_x_13906:
[----:B------:R-:W-:Y:S05]  /*53f0*/  BSYNC B0 ;  /* 0x0000000000007941 */ /* 0x000fea0003800000 */
.L_x_13905:
[----:B------:R-:W-:Y:S01]  /*5400*/  ISETP.NE.AND P0, PT, R101, RZ, PT ;  /* 0x000000ff6500720c */ /* 0x000fe20003f05270 */
[----:B------:R-:W-:-:S12]  /*5410*/  BSSY B0, `(.L_x_13903) ;  /* 0x0000004000007945 */ /* 0x000fd80003800000 */
[----:B------:R-:W-:Y:S05]  /*5420*/  @P0 BRA `(.L_x_13908) ;  /* 0x0000000000080947 */ /* 0x000fea0003800000 */
[----:B------:R-:W0:Y:S02]  /*5430*/  LDC.64 R2, c[0x0][0x288] ;  /* 0x0000a200ff027b82 */ /* 0x000e240000000a00 */
[----:B0-----:R0:W-:Y:S02]  /*5440*/  REDG.E.MAX.S32.STRONG.GPU desc[UR4][R2.64], R5 ;  /* 0x000000050200798e */ /* 0x0011e4000d10e384 */
.L_x_13908:
[----:B------:R-:W-:Y:S05]  /*5450*/  BSYNC B0 ;  /* 0x0000000000007941 */ /* 0x000fea0003800000 */
.L_x_13903:
        /* <DEDUP_REMOVED lines=13> */
[----:B01----:R-:W-:Y:S05]  /*5530*/  CALL.REL.NOINC `($__internal_229_$__cuda_sm20_rcp_rn_f32_slowpath) ;  /* 0x0000001000187944 */ /* 0x003fea0003c00000 */
[----:B------:R-:W-:Y:S01]  /*5540*/  MOV R5, R0 ;  /* 0x0000000000057202 */ /* 0x000fe20000000f00 */
[----:B------:R-:W-:Y:S06]  /*5550*/  BRA `(.L_x_13910) ;  /* 0x0000000000107947 */ /* 0x000fec0003800000 */
.L_x_13909:
[----:B0-----:R-:W0:Y:S02]  /*5560*/  MUFU.RCP R5, R102 ;  /* 0x0000006600057308 */ /* 0x001e240000001000 */
[----:B0-----:R-:W-:-:S04]  /*5570*/  FFMA R0, R5, R102, -1 ;  /* 0xbf80000005007423 */ /* 0x001fc80000000066 */
[----:B------:R-:W-:-:S04]  /*5580*/  FADD.FTZ R0, -R0, -RZ ;  /* 0x800000ff00007221 */ /* 0x000fc80000010100 */
[----:B------:R-:W-:-:S07]  /*5590*/  FFMA R5, R5, R0, R5 ;  /* 0x0000000005057223 */ /* 0x000fce0000000005 */
.L_x_13910:
[----:B-1----:R-:W0:Y:S02]  /*55a0*/  LDC.64 R2, c[0x0][0x280] ;  /* 0x0000a000ff027b82 */ /* 0x002e240000000a00 */
[----:B0-----:R-:W-:Y:S01]  /*55b0*/  STG.E desc[UR4][R2.64], R5 ;  /* 0x0000000502007986 */ /* 0x001fe2000c101904 */
[----:B------:R-:W-:Y:S05]  /*55c0*/  EXIT ;  /* 0x000000000000794d */ /* 0x000fea0003800000 */
.L_x_13895:
[----:B------:R-:W-:Y:S01]  /*55d0*/  HFMA2.MMA R144, -RZ, RZ, 0, 5.9604644775390625e-08 ;  /* 0x00000001ff907435 */ /* 0x000fe200000001ff */
[----:B------:R-:W-:Y:S02]  /*55e0*/  MOV R142, R0 ;  /* 0x00000000008e7202 */ /* 0x000fe40000000f00 */
[----:B------:R-:W-:Y:S02]  /*55f0*/  MOV R146, 0x1f ;  /* 0x0000001f00927802 */ /* 0x000fe40000000f00 */
[----:B------:R-:W-:-:S07]  /*5600*/  MOV R3, 0xffffffff ;  /* 0xffffffff00037802 */ /* 0x000fce0000000f00 */
[----:B-----5:R-:W-:Y:S05]  /*5610*/  WARPSYNC.COLLECTIVE R3, `(.L_x_13911) ;  /* 0x0000000003087348 */ /* 0x020fea0003c00000 */
[----:B------:R0:W1:Y:S02]  /*5620*/  SHFL.BFLY P1, R140, R142, R144, R146 ;  /* 0x0c0000908e8c7389 */ /* 0x0000640000020092 */
[----:B01---5:R-:W-:Y:S01]  /*5630*/  ENDCOLLECTIVE ;  /* 0x000000000000791b */ /* 0x023fe20003800000 */
.L_x_13911:
[----:B------:R-:W-:Y:S01]  /*5640*/  HFMA2.MMA R144, -RZ, RZ, 0, 1.1920928955078125e-07 ;  /* 0x00000002ff907435 */ /* 0x000fe200000001ff */
[----:B------:R-:W-:-:S04]  /*5650*/  IMAD.MOV.U32 R2, RZ, RZ, R140 ;  /* 0x000000ffff027224 */ /* 0x000fc800078e008c */
[----:B------:R-:W-:-:S05]  /*5660*/  FADD R132, R0, R2 ;  /* 0x0000000200847221 */ /* 0x000fca0000000000 */
[----:B------:R-:W-:-:S07]  /*5670*/  MOV R142, R132 ;  /* 0x00000084008e7202 */ /* 0x000fce0000000f00 */
[----:B------:R-:W-:Y:S05]  /*5680*/  WARPSYNC.COLLECTIVE R3, `(.L_x_13912) ;  /* 0x0000000003087348 */ /* 0x000fea0003c00000 */
[----:B------:R0:W1:Y:S02]  /*5690*/  SHFL.BFLY P1, R140, R142, R144, R146 ;  /* 0x0c0000908e8c7389 */ /* 0x0000640000020092 */
[----:B01----:R-:W-:Y:S01]  /*56a0*/  ENDCOLLECTIVE ;  /* 0x000000000000791b */ /* 0x003fe20003800000 */
.L_x_13912:
[----:B------:R-:W-:Y:S01]  /*56b0*/  HFMA2.MMA R144, -RZ, RZ, 0, 2.384185791015625e-07 ;  /* 0x00000004ff907435 */ /* 0x000fe200000001ff */
[----:B------:R-:W-:-:S05]  /*56c0*/  MOV R2, R140 ;  /* 0x0000008c00027202 */ /* 0x000fca0000000f00 */
[----:B------:R-:W-:-:S05]  /*56d0*/  FADD R134, R132, R2 ;  /* 0x0000000284867221 */ /* 0x000fca0000000000 */
[----:B------:R-:W-:-:S07]  /*56e0*/  MOV R142, R134 ;  /* 0x00000086008e7202 */ /* 0x000fce0000000f00 */
[----:B------:R-:W-:Y:S05]  /*56f0*/  WARPSYNC.COLLECTIVE R3, `(.L_x_13913) ;  /* 0x0000000003087348 */ /* 0x000fea0003c00000 */
[----:B------:R0:W1:Y:S02]  /*5700*/  SHFL.BFLY P1, R140, R142, R144, R146 ;  /* 0x0c0000908e8c7389 */ /* 0x0000640000020092 */
[----:B01----:R-:W-:Y:S01]  /*5710*/  ENDCOLLECTIVE ;  /* 0x000000000000791b */ /* 0x003fe20003800000 */
.L_x_13913:
[----:B------:R-:W-:Y:S01]  /*5720*/  HFMA2.MMA R144, -RZ, RZ, 0, 4.76837158203125e-07 ;  /* 0x00000008ff907435 */ /* 0x000fe200000001ff */
[----:B------:R-:W-:-:S05]  /*5730*/  MOV R2, R140 ;  /* 0x0000008c00027202 */ /* 0x000fca0000000f00 */
[----:B------:R-:W-:-:S05]  /*5740*/  FADD R136, R134, R2 ;  /* 0x0000000286887221 */ /* 0x000fca0000000000 */
[----:B------:R-:W-:-:S07]  /*5750*/  MOV R142, R136 ;  /* 0x00000088008e7202 */ /* 0x000fce0000000f00 */
[----:B------:R-:W-:Y:S05]  /*5760*/  WARPSYNC.COLLECTIVE R3, `(.L_x_13914) ;  /* 0x0000000003087348 */ /* 0x000fea0003c00000 */
[----:B------:R0:W1:Y:S02]  /*5770*/  SHFL.BFLY P1, R140, R142, R144, R146 ;  /* 0x0c0000908e8c7389 */ /* 0x0000640000020092 */
[----:B01----:R-:W-:Y:S01]  /*5780*/  ENDCOLLECTIVE ;  /* 0x000000000000791b */ /* 0x003fe20003800000 */
.L_x_13914:
[----:B------:R-:W-:Y:S01]  /*5790*/  HFMA2.MMA R144, -RZ, RZ, 0, 9.5367431640625e-07 ;  /* 0x00000010ff907435 */ /* 0x000fe200000001ff */
[----:B------:R-:W-:-:S05]  /*57a0*/  MOV R2, R140 ;  /* 0x0000008c00027202 */ /* 0x000fca0000000f00 */
[----:B------:R-:W-:-:S05]  /*57b0*/  FADD R138, R136, R2 ;  /* 0x00000002888a7221 */ /* 0x000fca0000000000 */
[----:B------:R-:W-:-:S07]  /*57c0*/  MOV R142, R138 ;  /* 0x0000008a008e7202 */ /* 0x000fce0000000f00 */
[----:B------:R-:W-:Y:S05]  /*57d0*/  WARPSYNC.COLLECTIVE R3, `(.L_x_13915) ;  /* 0x0000000003087348 */ /* 0x000fea0003c00000 */
[----:B------:R0:W1:Y:S02]  /*57e0*/  SHFL.BFLY P1, R140, R142, R144, R146 ;  /* 0x0c0000908e8c7389 */ /* 0x0000640000020092 */
[----:B01----:R-:W-:Y:S01]  /*57f0*/  ENDCOLLECTIVE ;  /* 0x000000000000791b */ /* 0x003fe20003800000 */
.L_x_13915:
        /* <DEDUP_REMOVED lines=137> */
.L_x_13916:
[----:B------:R-:W-:Y:S01]  /*6090*/  HFMA2.MMA R144, -RZ, RZ, 0, 1.1920928955078125e-07 ;  /* 0x00000002ff907435 */ /* 0x000fe200000001ff */
[----:B------:R-:W-:-:S04]  /*60a0*/  IMAD.MOV.U32 R132, RZ, RZ, R140 ;  /* 0x000000ffff847224 */ /* 0x000fc800078e008c */
[----:B------:R-:W-:-:S05]  /*60b0*/  FADD R132, R0, R132 ;  /* 0x0000008400847221 */ /* 0x000fca0000000000 */
[----:B------:R-:W-:-:S07]  /*60c0*/  MOV R142, R132 ;  /* 0x00000084008e7202 */ /* 0x000fce0000000f00 */
[----:B------:R-:W-:Y:S05]  /*60d0*/  WARPSYNC.COLLECTIVE R3, `(.L_x_13917) ;  /* 0x0000000003087348 */ /* 0x000fea0003c00000 */
[----:B------:R0:W1:Y:S02]  /*60e0*/  SHFL.BFLY P1, R140, R142, R144, R146 ;  /* 0x0c0000908e8c7389 */ /* 0x0000640000020092 */
[----:B01----:R-:W-:Y:S01]  /*60f0*/  ENDCOLLECTIVE ;  /* 0x000000000000791b */ /* 0x003fe20003800000 */
.L_x_13917:
[----:B------:R-:W-:Y:S01]  /*6100*/  HFMA2.MMA R144, -RZ, RZ, 0, 2.384185791015625e-07 ;  /* 0x00000004ff907435 */ /* 0x000fe200000001ff */
[----:B------:R-:W-:-:S05]  /*6110*/  MOV R134, R140 ;  /* 0x0000008c00867202 */ /* 0x000fca0000000f00 */
[----:B------:R-:W-:-:S05]  /*6120*/  FADD R134, R132, R134 ;  /* 0x0000008684867221 */ /* 0x000fca0000000000 */
[----:B------:R-:W-:-:S07]  /*6130*/  MOV R142, R134 ;  /* 0x00000086008e7202 */ /* 0x000fce0000000f00 */
[----:B------:R-:W-:Y:S05]  /*6140*/  WARPSYNC.COLLECTIVE R3, `(.L_x_13918) ;  /* 0x0000000003087348 */ /* 0x000fea0003c00000 */
[----:B------:R0:W1:Y:S02]  /*6150*/  SHFL.BFLY P1, R140, R142, R144, R146 ;  /* 0x0c0000908e8c7389 */ /* 0x0000640000020092 */
[----:B01----:R-:W-:Y:S01]  /*6160*/  ENDCOLLECTIVE ;  /* 0x000000000000791b */ /* 0x003fe20003800000 */
.L_x_13918:
[----:B------:R-:W-:Y:S01]  /*6170*/  HFMA2.MMA R144, -RZ, RZ, 0, 4.76837158203125e-07 ;  /* 0x00000008ff907435 */ /* 0x000fe200000001ff */
[----:B------:R-:W-:-:S05]  /*6180*/  MOV R136, R140 ;  /* 0x0000008c00887202 */ /* 0x000fca0000000f00 */
[----:B------:R-:W-:-:S05]  /*6190*/  FADD R136, R134, R136 ;  /* 0x0000008886887221 */ /* 0x000fca0000000000 */
[----:B------:R-:W-:-:S07]  /*61a0*/  MOV R142, R136 ;  /* 0x00000088008e7202 */ /* 0x000fce0000000f00 */
[----:B------:R-:W-:Y:S05]  /*61b0*/  WARPSYNC.COLLECTIVE R3, `(.L_x_13919) ;  /* 0x0000000003087348 */ /* 0x000fea0003c00000 */
[----:B------:R0:W1:Y:S02]  /*61c0*/  SHFL.BFLY P1, R140, R142, R144, R146 ;  /* 0x0c0000908e8c7389 */ /* 0x0000640000020092 */
[----:B01----:R-:W-:Y:S01]  /*61d0*/  ENDCOLLECTIVE ;  /* 0x000000000000791b */ /* 0x003fe20003800000 */
.L_x_13919:
[----:B------:R-:W-:Y:S01]  /*61e0*/  HFMA2.MMA R144, -RZ, RZ, 0, 9.5367431640625e-07 ;  /* 0x00000010ff907435 */ /* 0x000fe200000001ff */
[----:B------:R-:W-:-:S05]  /*61f0*/  MOV R138, R140 ;  /* 0x0000008c008a7202 */ /* 0x000fca0000000f00 */
[----:B------:R-:W-:-:S05]  /*6200*/  FADD R138, R136, R138 ;  /* 0x0000008a888a7221 */ /* 0x000fca0000000000 */
[----:B------:R-:W-:-:S07]  /*6210*/  MOV R142, R138 ;  /* 0x0000008a008e7202 */ /* 0x000fce0000000f00 */
[----:B------:R-:W-:Y:S05]  /*6220*/  WARPSYNC.COLLECTIVE R3, `(.L_x_13920) ;  /* 0x0000000003087348 */ /* 0x000fea0003c00000 */
[----:B------:R0:W1:Y:S02]  /*6230*/  SHFL.BFLY P1, R140, R142, R144, R146 ;  /* 0x0c0000908e8c7389 */ /* 0x0000640000020092 */
[----:B01----:R-:W-:Y:S01]  /*6240*/  ENDCOLLECTIVE ;  /* 0x000000000000791b */ /* 0x003fe20003800000 */
.L_x_13920:
[----:B------:R-:W-:Y:S05]  /*6250*/  BRA `(.L_x_13921) ;  /* 0xffffffb400747947 */ /* 0x000fea000383ffff */
.L_x_13904:
[----:B------:R-:W-:Y:S01]  /*6260*/  HFMA2.MMA R8, -RZ, RZ, 0, 9.5367431640625e-07 ;  /* 0x00000010ff087435 */ /* 0x000fe200000001ff */
[----:B------:R-:W-:Y:S02]  /*6270*/  MOV R6, R99 ;  /* 0x0000006300067202 */ /* 0x000fe40000000f00 */
[----:B------:R-:W-:Y:S02]  /*6280*/  MOV R9, 0x1f ;  /* 0x0000001f00097802 */ /* 0x000fe40000000f00 */
[----:B-1----:R-:W-:-:S07]  /*6290*/  MOV R3, 0xffffffff ;  /* 0xffffffff00037802 */ /* 0x002fce0000000f00 */
[----:B-----5:R-:W-:Y:S05]  /*62a0*/  WARPSYNC.COLLECTIVE R3, `(.L_x_13922) ;  /* 0x0000000003087348 */ /* 0x020fea0003c00000 */
[----:B------:R0:W1:Y:S02]  /*62b0*/  SHFL.DOWN P0, R4, R6, R8, R9 ;  /* 0x0800000806047389 */ /* 0x0000640000000009 */
[----:B01---5:R-:W-:Y:S01]  /*62c0*/  ENDCOLLECTIVE ;  /* 0x000000000000791b */ /* 0x023fe20003800000 */
.L_x_13922:
[----:B------:R-:W-:Y:S01]  /*62d0*/  HFMA2.MMA R8, -RZ, RZ, 0, 4.76837158203125e-07 ;  /* 0x00000008ff087435 */ /* 0x000fe200000001ff */
[----:B------:R-:W-:-:S05]  /*62e0*/  IMAD.MOV.U32 R0, RZ, RZ, R4 ;  /* 0x000000ffff007224 */ /* 0x000fca00078e0004 */
[----:B------:R-:W-:-:S04]  /*62f0*/  FMNMX R0, R0, R99, !PT ;  /* 0x0000006300007209 */ /* 0x000fc80007800000 */
[----:B------:R-:W-:-:S07]  /*6300*/  MOV R6, R0 ;  /* 0x0000000000067202 */ /* 0x000fce0000000f00 */
[----:B------:R-:W-:Y:S05]  /*6310*/  WARPSYNC.COLLECTIVE R3, `(.L_x_13923) ;  /* 0x0000000003087348 */ /* 0x000fea0003c00000 */
[----:B------:R0:W1:Y:S02]  /*6320*/  SHFL.DOWN P0, R4, R6, R8, R9 ;  /* 0x0800000806047389 */ /* 0x0000640000000009 */
[----:B01----:R-:W-:Y:S01]  /*6330*/  ENDCOLLECTIVE ;  /* 0x000000000000791b */ /* 0x003fe20003800000 */
.L_x_13923:
[----:B------:R-:W-:Y:S01]  /*6340*/  HFMA2.MMA R8, -RZ, RZ, 0, 2.384185791015625e-07 ;  /* 0x00000004ff087435 */ /* 0x000fe200000001ff */
[----:B------:R-:W-:-:S04]  /*6350*/  MOV R5, R4 ;  /* 0x0000000400057202 */ /* 0x000fc80000000f00 */
[----:B------:R-:W-:-:S04]  /*6360*/  FMNMX R5, R0, R5, !PT ;  /* 0x0000000500057209 */ /* 0x000fc80007800000 */
[----:B------:R-:W-:-:S07]  /*6370*/  MOV R6, R5 ;  /* 0x0000000500067202 */ /* 0x000fce0000000f00 */
[----:B------:R-:W-:Y:S05]  /*6380*/  WARPSYNC.COLLECTIVE R3, `(.L_x_13924) ;  /* 0x0000000003087348 */ /* 0x000fea0003c00000 */
[----:B------:R0:W1:Y:S02]  /*6390*/  SHFL.DOWN P0, R4, R6, R8, R9 ;  /* 0x0800000806047389 */ /* 0x0000640000000009 */
[----:B01----:R-:W-:Y:S01]  /*63a0*/  ENDCOLLECTIVE ;  /* 0x000000000000791b */ /* 0x003fe20003800000 */
.L_x_13924:
[----:B------:R-:W-:Y:S01]  /*63b0*/  HFMA2.MMA R8, -RZ, RZ, 0, 1.1920928955078125e-07 ;  /* 0x00000002ff087435 */ /* 0x000fe200000001ff */
[----:B------:R-:W-:-:S04]  /*63c0*/  MOV R2, R4 ;  /* 0x0000000400027202 */ /* 0x000fc80000000f00 */
[----:B------:R-:W-:-:S04]  /*63d0*/  FMNMX R2, R5, R2, !PT ;  /* 0x0000000205027209 */ /* 0x000fc80007800000 */
[----:B------:R-:W-:-:S07]  /*63e0*/  MOV R6, R2 ;  /* 0x0000000200067202 */ /* 0x000fce0000000f00 */
[----:B------:R-:W-:Y:S05]  /*63f0*/  WARPSYNC.COLLECTIVE R3, `(.L_x_13925) ;  /* 0x0000000003087348 */ /* 0x000fea0003c00000 */
[----:B------:R0:W1:Y:S02]  /*6400*/  SHFL.DOWN P0, R4, R6, R8, R9 ;  /* 0x0800000806047389 */ /* 0x0000640000000009 */
[----:B01----:R-:W-:Y:S01]  /*6410*/  ENDCOLLECTIVE ;  /* 0x000000000000791b */ /* 0x003fe20003800000 */
.L_x_13925:
[----:B------:R-:W-:Y:S01]  /*6420*/  HFMA2.MMA R8, -RZ, RZ, 0, 5.9604644775390625e-08 ;  /* 0x00000001ff087435 */ /* 0x000fe200000001ff */
[----:B------:R-:W-:-:S04]  /*6430*/  MOV R7, R4 ;  /* 0x0000000400077202 */ /* 0x000fc80000000f00 */
[----:B------:R-:W-:-:S04]  /*6440*/  FMNMX R7, R2, R7, !PT ;  /* 0x0000000702077209 */ /* 0x000fc80007800000 */
[----:B------:R-:W-:-:S07]  /*6450*/  MOV R6, R7 ;  /* 0x0000000700067202 */ /* 0x000fce0000000f00 */
[----:B------:R-:W-:Y:S05]  /*6460*/  WARPSYNC.COLLECTIVE R3, `(.L_x_13926) ;  /* 0x0000000003087348 */ /* 0x000fea0003c00000 */
[----:B------:R0:W1:Y:S02]  /*6470*/  SHFL.DOWN P0, R4, R6, R8, R9 ;  /* 0x0800000806047389 */ /* 0x0000640000000009 */
[----:B01----:R-:W-:Y:S01]  /*6480*/  ENDCOLLECTIVE ;  /* 0x000000000000791b */ /* 0x003fe20003800000 */
.L_x_13926:
[----:B------:R-:W-:Y:S05]  /*6490*/  BRA `(.L_x_13927) ;  /* 0xffffffec00607947 */ /* 0x000fea000383ffff */
.L_x_13907:
[----:B------:R-:W-:Y:S01]  /*64a0*/  HFMA2.MMA R8, -RZ, RZ, 0, 1.1920928955078125e-07 ;  /* 0x00000002ff087435 */ /* 0x000fe200000001ff */
[----:B-1----:R-:W-:Y:S02]  /*64b0*/  MOV R6, R0 ;  /* 0x0000000000067202 */ /* 0x002fe40000000f00 */
[----:B------:R-:W-:Y:S02]  /*64c0*/  MOV R9, 0x1f ;  /* 0x0000001f00097802 */ /* 0x000fe40000000f00 */
[----:B------:R-:W-:-:S07]  /*64d0*/  MOV R3, 0xffffffff ;  /* 0xffffffff00037802 */ /* 0x000fce0000000f00 */
[----:B0----5:R-:W-:Y:S05]  /*64e0*/  WARPSYNC.COLLECTIVE R3, `(.L_x_13928) ;  /* 0x0000000003087348 */ /* 0x021fea0003c00000 */
[----:B------:R1:W2:Y:S02]  /*64f0*/  SHFL.DOWN P0, R4, R6, R8, R9 ;  /* 0x0800000806047389 */ /* 0x0002a40000000009 */
[----:B012--5:R-:W-:Y:S01]  /*6500*/  ENDCOLLECTIVE ;  /* 0x000000000000791b */ /* 0x027fe20003800000 */
.L_x_13928:
[----:B------:R-:W-:Y:S01]  /*6510*/  HFMA2.MMA R8, -RZ, RZ, 0, 5.9604644775390625e-08 ;  /* 0x00000001ff087435 */ /* 0x000fe200000001ff */
[----:B------:R-:W-:-:S05]  /*6520*/  IMAD.MOV.U32 R5, RZ, RZ, R4 ;  /* 0x000000ffff057224 */ /* 0x000fca00078e0004 */
[----:B------:R-:W-:-:S04]  /*6530*/  FMNMX R5, R5, R0, !PT ;  /* 0x0000000005057209 */ /* 0x000fc80007800000 */
[----:B------:R-:W-:-:S07]  /*6540*/  MOV R6, R5 ;  /* 0x0000000500067202 */ /* 0x000fce0000000f00 */
[----:B------:R-:W-:Y:S05]  /*6550*/  WARPSYNC.COLLECTIVE R3, `(.L_x_13929) ;  /* 0x0000000003087348 */ /* 0x000fea0003c00000 */
[----:B------:R0:W1:Y:S02]  /*6560*/  SHFL.DOWN P0, R4, R6, R8, R9 ;  /* 0x0800000806047389 */ /* 0x0000640000000009 */
[----:B01----:R-:W-:Y:S01]  /*6570*/  ENDCOLLECTIVE ;  /* 0x000000000000791b */ /* 0x003fe20003800000 */
.L_x_13929:
[----:B------:R-:W-:Y:S01]  /*6580*/  MOV R2, R4 ;  /* 0x0000000400027202 */ /* 0x000fe20000000f00 */
[----:B------:R-:W-:Y:S06]  /*6590*/  BRA `(.L_x_13930) ;  /* 0xffffffec00907947 */ /* 0x000fec000383ffff */
        .weak           $__internal_229_$__cuda_sm20_rcp_rn_f32_slowpath
        .type           $__internal_229_$__cuda_sm20_rcp_rn_f32_slowpath,@function
        .size           $__internal_229_$__cuda_sm20_rcp_rn_f32_slowpath,(.L_x_14565 - $__internal_229_$__cuda_sm20_rcp_rn_f32_slowpath)
$__internal_229_$__cuda_sm20_rcp_rn_f32_slowpath:
        /* <DEDUP_REMOVED lines=15> */
.L_x_13932:
        /* <DEDUP_REMOVED lines=33> */
.L_x_13934:
[----:B------:R0:W1:Y:S02]  /*68a0*/  MUFU.RCP R3, R0 ;  /* 0x0000000000037308 */ /* 0x0000640000001000 */
.L_x_13933:
[----:B------:R-:W-:Y:S05]  /*68b0*/  BSYNC B1 ;  /* 0x0000000000017941 */ /* 0x000fea0003800000 */
.L_x_13931:
[----:B01----:R-:W-:Y:S01]  /*68c0*/  MOV R0, R3 ;  /* 0x0000000300007202 */ /* 0x003fe20000000f00 */
[----:B------:R-:W-:Y:S01]  /*68d0*/  HFMA2.MMA R3, -RZ, RZ, 0, 0 ;  /* 0x00000000ff037435 */ /* 0x000fe200000001ff */
[----:B------:R-:W-:-:S05]  /*68e0*/  MOV R2, R144 ;  /* 0x0000009000027202 */ /* 0x000fca0000000f00 */
[----:B------:R-:W-:Y:S05]  /*68f0*/  RET.REL.NODEC R2 `(_ZN18transformer_engine13normalization19ln_fwd_tuned_kernelINS0_13Kernel_traitsI13__nv_bfloat16S3_13__nv_fp8_e4m3fjLj8192ELj1ELj1ELj4ELj16ENS0_18Kernel_traits_baseILj8192ES3_S3_S4_fjLj128EEEEEEEvNS0_19ForwardKernelParamsE) ;  /* 0xffffff9402c07950 */ /* 0x000fea0003c3ffff */
.L_x_13935:
        /* <DEDUP_REMOVED lines=16> */
.L_x_14565:


//--------------------- .text._ZN18transformer_engine13normalization19ln_fwd_tuned_kernelINS0_13Kernel_traitsI13__nv_bfloat16S3_13__nv_fp8_e4m3fjLj6144ELj1ELj1ELj4ELj16ENS0_18Kernel_traits_baseILj6144ES3_S3_S4_fjLj128EEEEEEEvNS0_19ForwardKernelParamsE --------------------------
	.section	.text._ZN18transformer_engine13normalization19ln_fwd_tuned_kernelINS0_13Kernel_traitsI13__nv_bfloat16S3_13__nv_fp8_e4m3fjLj6144ELj1ELj1ELj4ELj16ENS0_18Kernel_traits_baseILj6144ES3_S3_S4_fjLj128EEEEEEEvNS0_19ForwardKernelParamsE,"ax",@progbits
	.align	128
        .global         _ZN18transformer_engine13normalization19ln_fwd_tuned_kernelINS0_13Kernel_traitsI13__nv_bfloat16S3_13__nv_fp8_e4m3fjLj6144ELj1ELj1ELj4ELj16ENS0_18Kernel_traits_baseILj6144ES3_S3_S4_fjLj128EEEEEEEvNS0_19ForwardKernelParamsE
        .type           _ZN18transformer_engine13normalization19ln_fwd_tuned_kernelINS0_13Kernel_traitsI13__nv_bfloat16S3_13__nv_fp8_e4m3fjLj6144ELj1ELj1ELj4ELj16ENS0_18Kernel_traits_baseILj6144ES3_S3_S4_fjLj128EEEEEEEvNS0_19ForwardKernelParamsE,@function
        .size           _ZN18transformer_engine13normalization19ln_fwd_tuned_kernelINS0_13Kernel_traitsI13__nv_bfloat16S3_13__nv_fp8_e4m3fjLj6144ELj1ELj1ELj4ELj16ENS0_18Kernel_traits_baseILj6144ES3_S3_S4_fjLj128EEEEEEEvNS0_19ForwardKernelParamsE,(.L_x_14566 - _ZN18transformer_engine13normalization19ln_fwd_tuned_kernelINS0_13Kernel_traitsI13__nv_bfloat16S3_13__nv_fp8_e4m3fjLj6144ELj1ELj1ELj4ELj16ENS0_18Kernel_traits_baseILj6144ES3_S3_S4_fjLj128EEEEEEEvNS0_19ForwardKernelParamsE)
        .other          _ZN18transformer_engine13normalization19ln_fwd_tuned_kernelINS0_13Kernel_traitsI13__nv_bfloat16S3_13__nv_fp8_e4m3fjLj6144ELj1ELj1ELj4ELj16ENS0_18Kernel_traits_baseILj6144ES3_S3_S4_fjLj128EEEEEEEvNS0_19ForwardKernelParamsE,@"STO_CUDA_ENTRY STV_DEFAULT"
_ZN18transformer_engine13normalization19ln_fwd_tuned_kernelINS0_13Kernel_traitsI13__nv_bfloat16S3_13__nv_fp8_e4m3fjLj6144ELj1ELj1ELj4ELj16ENS0_18Kernel_traits_baseILj6144ES3_S3_S4_fjLj128EEEEEEEvNS0_19ForwardKernelParamsE:
.text._ZN18transformer_engine13normalization19ln_fwd_tuned_kernelINS0_13Kernel_traitsI13__nv_bfloat16S3_13__nv_fp8_e4m3fjLj6144ELj1ELj1ELj4ELj16ENS0_18Kernel_traits_baseILj6144ES3_S3_S4_fjLj128EEEEEEEvNS0_19ForwardKernelParamsE:
        /* <DEDUP_REMOVED lines=14> */
[----:B------:R-:W-:Y:S01]  /*00e0*/  SHF.L.U32 R0, R7, 0x4, RZ ;  /* 0x0000000407007819 */ /* 0x000fe200000006ff */
[----:B------:R-:W-:Y:S01]  /*00f0*/  HFMA2.MMA R5, -RZ, RZ, 0, 0 ;  /* 0x00000000ff057435 */ /* 0x000fe200000001ff */
[----:B------:R-:W-:Y:S01]  /*0100*/  ISETP.GE.AND P0, PT, R6, UR13, PT ;  /* 0x0000000d06007c0c */ /* 0x000fe2000bf06270 */
[----:B------:R-:W-:Y:S01]  /*0110*/  ULDC UR13, c[0x0][0x218] ;  /* 0x00008600000d7ab9 */ /* 0x000fe20000000800 */
[----:B------:R-:W-:-:S04]  /*0120*/  LOP3.LUT R0, R0, 0x7f0, RZ, 0xc0, !PT ;  /* 0x000007f000007812 */ /* 0x000fc800078ec0ff */
[C---:B------:R-:W-:Y:S02]  /*0130*/  IADD3 R8, P2, R0.reuse, UR8, RZ ;  /* 0x0000000800087c10 */ /* 0x040fe4000ff5e0ff */
[----:B------:R-:W-:Y:S01]  /*0140*/  IADD3 R10, P3, R0, UR10, RZ ;  /* 0x0000000a000a7c10 */ /* 0x000fe2000ff7e0ff */
[----:B------:R-:W-:Y:S01]  /*0150*/  ULDC UR10, c[0x0][0x210] ;  /* 0x00008400000a7ab9 */ /* 0x000fe20000000800 */
[----:B------:R-:W-:Y:S01]  /*0160*/  IADD3.X R9, RZ, UR9, RZ, P2, !PT ;  /* 0x00000009ff097c10 */ /* 0x000fe200097fe4ff */
[----:B------:R-:W-:Y:S01]  /*0170*/  ULDC.64 UR8, c[0x0][0x288] ;  /* 0x0000a20000087ab9 */ /* 0x000fe20000000a00 */
[----:B------:R-:W-:Y:S02]  /*0180*/  IADD3.X R11, RZ, UR11, RZ, P3, !PT ;  /* 0x0000000bff0b7c10 */ /* 0x000fe40009ffe4ff */
[----:B--2---:R-:W-:Y:S01]  /*0190*/  @P1 R2UR UR5, R2 ;  /* 0x00000000020512ca */ /* 0x004fe200000e0000 */
[----:B------:R-:W-:-:S14]  /*01a0*/  @P0 BRA `(.L_x_13936) ;  /* 0x0000003c009c0947 */ /* 0x000fdc0003800000 */
        /* <DEDUP_REMOVED lines=15> */
.L_x_13944:
[----:B--2---:R-:W2:Y:S01]  /*02a0*/  LDC.64 R84, c[0x0][0x220] ;  /* 0x00008800ff547b82 */ /* 0x004ea20000000a00 */
[----:B------:R-:W-:-:S05]  /*02b0*/  LOP3.LUT R15, R7, 0x7f, RZ, 0xc0, !PT ;  /* 0x0000007f070f7812 */ /* 0x000fca00078ec0ff */
[----:B------:R-:W-:-:S04]  /*02c0*/  IMAD R2, R6, 0x300, R15 ;  /* 0x0000030006027824 */ /* 0x000fc800078e020f */
[----:B--2---:R-:W-:-:S06]  /*02d0*/  IMAD.WIDE.U32 R64, R2, 0x10, R84 ;  /* 0x0000001002407825 */ /* 0x004fcc00078e0054 */
[----:B------:R-:W2:Y:S01]  /*02e0*/  LDG.E.128 R64, desc[UR6][R64.64] ;  /* 0x0000000640407981 */ /* 0x000ea2000c1e1d00 */
[----:B------:R-:W-:-:S05]  /*02f0*/  IADD3 R69, R2, 0x80, RZ ;  /* 0x0000008002457810 */ /* 0x000fca0007ffe0ff */
[----:B------:R-:W-:-:S06]  /*0300*/  IMAD.WIDE.U32 R68, R69, 0x10, R84 ;  /* 0x0000001045447825 */ /* 0x000fcc00078e0054 */
[----:B------:R-:W3:Y:S01]  /*0310*/  LDG.E.128 R68, desc[UR6][R68.64] ;  /* 0x0000000644447981 */ /* 0x000ee2000c1e1d00 */
        /* <DEDUP_REMOVED lines=15> */
[----:B--2---:R-:W-:Y:S01]  /*0410*/  PRMT R14, R64, 0x7632, R14 ;  /* 0x00007632400e7816 */ /* 0x004fe2000000000e */
[----:B------:R-:W-:Y:S01]  /*0420*/  IMAD.U32 R88, R66, 0x10000, RZ ;  /* 0x0001000042587824 */ /* 0x000fe200078e00ff */
        /* <DEDUP_REMOVED lines=16> */
[----:B---3--:R-:W-:-:S03]  /*0530*/  PRMT R0, R68, 0x7632, R0 ;  /* 0x0000763244007816 */ /* 0x008fc60000000000 */
        /* <DEDUP_REMOVED lines=13> */
[----:B------:R-:W-:Y:S01]  /*0610*/  IMAD.U32 R92, R70, 0x10000, RZ ;  /* 0x00010000465c7824 */ /* 0x000fe200078e00ff */
[----:B------:R-:W-:Y:S01]  /*0620*/  SHF.L.U32 R70, R0, 0x10, RZ ;  /* 0x0000001000467819 */ /* 0x000fe200000006ff */
[----:B------:R-:W-:Y:S02]  /*0630*/  IMAD.U32 R108, R82, 0x10000, RZ ;  /* 0x00010000526c7824 */ /* 0x000fe400078e00ff */
[----:B------:R-:W-:Y:S01]  /*0640*/  FADD R93, R69, R94 ;  /* 0x0000005e455d7221 */ /* 0x000fe20000000000 */
[C---:B------:R-:W-:Y:S02]  /*0650*/  PRMT R0, R71.reuse, 0x7632, R0 ;  /* 0x0000763247007816 */ /* 0x040fe40000000000 */
        /* <DEDUP_REMOVED lines=20> */
[----:B------:R-:W-:Y:S01]  /*07a0*/  IMAD.U32 R96, R74, 0x10000, RZ ;  /* 0x000100004a607824 */ /* 0x000fe200078e00ff */
[----:B------:R-:W-:-:S02]  /*07b0*/  SHF.L.U32 R74, R0, 0x10, RZ ;  /* 0x00000010004a7819 */ /* 0x000fc400000006ff */
[--C-:B------:R-:W-:Y:S01]  /*07c0*/  FADD R97, R73, R98.reuse ;  /* 0x0000006249617221 */ /* 0x100fe20000000000 */
[----:B------:R-:W-:Y:S02]  /*07d0*/  PRMT R98, R76, 0x7632, R98 ;  /* 0x000076324c627816 */ /* 0x000fe40000000062 */
[----:B------:R-:W-:Y:S01]  /*07e0*/  SHF.L.U32 R105, R79, 0x10, RZ ;  /* 0x000000104f697819 */ /* 0x000fe200000006ff */
[--C-:B------:R-:W-:Y:S01]  /*07f0*/  FADD R99, R96, R97.reuse ;  /* 0x0000006160637221 */ /* 0x100fe20000000000 */
[C---:B------:R-:W-:Y:S02]  /*0800*/  PRMT R97, R75.reuse, 0x7632, R97 ;  /* 0x000076324b617816 */ /* 0x040fe40000000061 */
[----:B------:R-:W-:Y:S01]  /*0810*/  SHF.L.U32 R75, R75, 0x10, RZ ;  /* 0x000000104b4b7819 */ /* 0x000fe200000006ff */
        /* <DEDUP_REMOVED lines=46> */
[----:B------:R-:W-:Y:S01]  /*0b00*/  FADD R77, R83, R76 ;  /* 0x0000004c534d7221 */ /* 0x000fe20000000000 */
[----:B------:R-:W-:-:S03]  /*0b10*/  SHF.R.U32.HI R76, RZ, 0x5, R7 ;  /* 0x00000005ff4c7819 */ /* 0x000fc60000011607 */
        /* <DEDUP_REMOVED lines=11> */
[----:B------:R-:W2:Y:S02]  /*0bd0*/  SHFL.BFLY PT, R115, R0, 0x1, 0x1f ;  /* 0x0c201f0000737f89 */ /* 0x000ea400000e0000 */
[----:B--2---:R-:W-:-:S05]  /*0be0*/  FADD R115, R0, R115 ;  /* 0x0000007300737221 */ /* 0x004fca0000000000 */
[----:B------:R-:W2:Y:S02]  /*0bf0*/  SHFL.BFLY PT, R78, R115, 0x2, 0x1f ;  /* 0x0c401f00734e7f89 */ /* 0x000ea400000e0000 */
[----:B--2---:R-:W-:-:S05]  /*0c00*/  FADD R114, R115, R78 ;  /* 0x0000004e73727221 */ /* 0x004fca0000000000 */
[----:B------:R-:W2:Y:S02]  /*0c10*/  SHFL.BFLY PT, R117, R114, 0x4, 0x1f ;  /* 0x0c801f0072757f89 */ /* 0x000ea400000e0000 */
[----:B--2---:R-:W-:-:S05]  /*0c20*/  FADD R117, R114, R117 ;  /* 0x0000007572757221 */ /* 0x004fca0000000000 */
[----:B------:R-:W2:Y:S02]  /*0c30*/  SHFL.BFLY PT, R78, R117, 0x8, 0x1f ;  /* 0x0d001f00754e7f89 */ /* 0x000ea400000e0000 */
[----:B--2---:R-:W-:-:S05]  /*0c40*/  FADD R116, R117, R78 ;  /* 0x0000004e75747221 */ /* 0x004fca0000000000 */
[----:B------:R-:W2:Y:S02]  /*0c50*/  SHFL.BFLY PT, R119, R116, 0x10, 0x1f ;  /* 0x0e001f0074777f89 */ /* 0x000ea400000e0000 */
[----:B--2---:R-:W-:-:S04]  /*0c60*/  FADD R78, R116, R119 ;  /* 0x00000077744e7221 */ /* 0x004fc80000000000 */
        /* <DEDUP_REMOVED lines=105> */
[----:B------:R2:W3:Y:S02]  /*1300*/  SHFL.BFLY PT, R119, R116, 0x10, 0x1f ;  /* 0x0e001f0074777f89 */ /* 0x0004e400000e0000 */
.L_x_13963:
[----:B------:R-:W4:Y:S01]  /*1310*/  @!P0 S2R R120, SR_CgaCtaId ;  /* 0x0000000000788919 */ /* 0x000f220000008800 */
[----:B------:R-:W-:Y:S01]  /*1320*/  LOP3.LUT R118, R7, 0x1f, RZ, 0xc0, !PT ;  /* 0x0000001f07767812 */ /* 0x000fe200078ec0ff */
[----:B---3--:R-:W-:Y:S01]  /*1330*/  FADD R79, R116, R119 ;  /* 0x00000077744f7221 */ /* 0x008fe20000000000 */
        /* <DEDUP_REMOVED lines=8> */
[----:B------:R-:W3:Y:S01]  /*13c0*/  @!P1 S2R R114, SR_CgaCtaId ;  /* 0x0000000000729919 */ /* 0x000ee20000008800 */
[----:B------:R-:W-:Y:S02]  /*13d0*/  @!P1 IADD3 R118, R77, R118, RZ ;  /* 0x000000764d769210 */ /* 0x000fe40007ffe0ff */
[----:B----4-:R-:W-:-:S04]  /*13e0*/  @!P0 LEA R115, R120, R115, 0x18 ;  /* 0x0000007378738211 */ /* 0x010fc800078ec0ff */
[----:B--2---:R-:W-:Y:S02]  /*13f0*/  @!P0 LEA R116, R76, R115, 0x3 ;  /* 0x000000734c748211 */ /* 0x004fe400078e18ff */
[----:B------:R-:W-:-:S03]  /*1400*/  @!P1 MOV R76, 0x400 ;  /* 0x00000400004c9802 */ /* 0x000fc60000000f00 */
[----:B------:R2:W-:Y:S02]  /*1410*/  @!P0 STS.64 [R116], R78 ;  /* 0x0000004e74008388 */ /* 0x0005e40000000a00 */
[----:B------:R-:W-:Y:S01]  /*1420*/  @!P1 VIADD R115, R76, 0x10 ;  /* 0x000000104c739836 */ /* 0x000fe20000000000 */
[----:B------:R-:W-:Y:S01]  /*1430*/  CS2R R76, SRZ ;  /* 0x00000000004c7805 */ /* 0x000fe2000001ff00 */
[----:B--2---:R-:W-:-:S03]  /*1440*/  HFMA2.MMA R79, -RZ, RZ, 0, 0 ;  /* 0x00000000ff4f7435 */ /* 0x004fc600000001ff */
[----:B---3--:R-:W-:-:S04]  /*1450*/  @!P1 LEA R115, R114, R115, 0x18 ;  /* 0x0000007372739211 */ /* 0x008fc800078ec0ff */
[----:B------:R-:W-:Y:S01]  /*1460*/  @!P1 LEA R118, R118, R115, 0x3 ;  /* 0x0000007376769211 */ /* 0x000fe200078e18ff */
[----:B------:R-:W-:Y:S01]  /*1470*/  BAR.SYNC.DEFER_BLOCKING 0x0 ;  /* 0x0000000000007b1d */ /* 0x000fe20000010000 */
[----:B------:R-:W-:-:S05]  /*1480*/  @!P1 MOV R79, 0x44c00000 ;  /* 0x44c00000004f9802 */ /* 0x000fca0000000f00 */
[----:B------:R-:W2:Y:S04]  /*1490*/  SHFL.DOWN PT, R114, R79, 0x2, 0x1f ;  /* 0x08401f004f727f89 */ /* 0x000ea800000e0000 */
[----:B------:R-:W3:Y:S01]  /*14a0*/  @!P1 LDS.64 R76, [R118] ;  /* 0x00000000764c9984 */ /* 0x000ee20000000a00 */
[----:B--2---:R-:W-:-:S05]  /*14b0*/  FADD R115, R114, R79 ;  /* 0x0000004f72737221 */ /* 0x004fca0000000000 */
[----:B------:R-:W-:-:S04]  /*14c0*/  IADD3 R78, R115, 0x1800000, RZ ;  /* 0x01800000734e7810 */ /* 0x000fc80007ffe0ff */
[----:B------:R-:W-:-:S04]  /*14d0*/  LOP3.LUT R78, R78, 0x7f800000, RZ, 0xc0, !PT ;  /* 0x7f8000004e4e7812 */ /* 0x000fc800078ec0ff */
[----:B------:R-:W-:Y:S01]  /*14e0*/  ISETP.GT.U32.AND P0, PT, R78, 0x1ffffff, PT ;  /* 0x01ffffff4e00780c */ /* 0x000fe20003f04070 */
[----:B---3--:R2:W3:Y:S04]  /*14f0*/  SHFL.DOWN PT, R116, R76, 0x2, 0x1f ;  /* 0x08401f004c747f89 */ /* 0x0084e800000e0000 */
[----:B------:R2:W4:Y:S08]  /*1500*/  SHFL.DOWN PT, R117, R77, 0x2, 0x1f ;  /* 0x08401f004d757f89 */ /* 0x00053000000e0000 */
[----:B------:R-:W-:Y:S05]  /*1510*/  @P0 BRA `(.L_x_13939) ;  /* 0x0000000000100947 */ /* 0x000fea0003800000 */
[----:B------:R-:W-:Y:S02]  /*1520*/  MOV R0, R115 ;  /* 0x0000007300007202 */ /* 0x000fe40000000f00 */
[----:B------:R-:W-:-:S07]  /*1530*/  MOV R78, 0x1550 ;  /* 0x00001550004e7802 */ /* 0x000fce0000000f00 */
[----:B012345:R-:W-:Y:S05]  /*1540*/  CALL.REL.NOINC `($__internal_230_$__cuda_sm20_rcp_rn_f32_slowpath) ;  /* 0x0000003c00507944 */ /* 0x03ffea0003c00000 */
[----:B------:R-:W-:Y:S05]  /*1550*/  BRA `(.L_x_13940) ;  /* 0x0000000000107947 */ /* 0x000fea0003800000 */
.L_x_13939:
[----:B------:R-:W0:Y:S02]  /*1560*/  MUFU.RCP R0, R115 ;  /* 0x0000007300007308 */ /* 0x000e240000001000 */
[----:B0-----:R-:W-:-:S04]  /*1570*/  FFMA R78, R115, R0, -1 ;  /* 0xbf800000734e7423 */ /* 0x001fc80000000000 */
[----:B------:R-:W-:-:S04]  /*1580*/  FADD.FTZ R119, -R78, -RZ ;  /* 0x800000ff4e777221 */ /* 0x000fc80000010100 */
[----:B------:R-:W-:-:S07]  /*1590*/  FFMA R0, R0, R119, R0 ;  /* 0x0000007700007223 */ /* 0x000fce0000000000 */
.L_x_13940:
[----:B------:R-:W-:Y:S05]  /*15a0*/  BSYNC B0 ;  /* 0x0000000000007941 */ /* 0x000fea0003800000 */
.L_x_13938:
[----:B------:R-:W0:Y:S01]  /*15b0*/  SHFL.DOWN PT, R118, R115, 0x1, 0x1f ;  /* 0x08201f0073767f89 */ /* 0x000e2200000e0000 */
[----:B---3--:R-:W-:Y:S01]  /*15c0*/  FADD R78, -R116, R76 ;  /* 0x0000004c744e7221 */ /* 0x008fe20000000100 */
[----:B------:R-:W-:Y:S01]  /*15d0*/  FMUL R116, R114, R116 ;  /* 0x0000007472747220 */ /* 0x000fe20000400000 */
[----:B----4-:R-:W-:Y:S01]  /*15e0*/  FADD R117, R117, R77 ;  /* 0x0000004d75757221 */ /* 0x010fe20000000000 */
[----:B------:R-:W-:Y:S01]  /*15f0*/  BSSY B0, `(.L_x_13941) ;  /* 0x0000016000007945 */ /* 0x000fe20003800000 */
[----:B------:R-:W-:-:S04]  /*1600*/  FMUL R78, R78, R78 ;  /* 0x0000004e4e4e7220 */ /* 0x000fc80000400000 */
[----:B------:R-:W-:Y:S01]  /*1610*/  FMUL R119, R78, R79 ;  /* 0x0000004f4e777220 */ /* 0x000fe20000400000 */
[----:B------:R-:W-:-:S03]  /*1620*/  FFMA R79, R79, R76, R116 ;  /* 0x0000004c4f4f7223 */ /* 0x000fc60000000074 */
[----:B------:R-:W-:Y:S01]  /*1630*/  FMUL R114, R114, R119 ;  /* 0x0000007772727220 */ /* 0x000fe20000400000 */
[----:B--2---:R-:W-:-:S03]  /*1640*/  FMUL R76, R79, R0 ;  /* 0x000000004f4c7220 */ /* 0x004fc60000400000 */
[----:B------:R-:W-:Y:S02]  /*1650*/  FFMA R114, R114, R0, R117 ;  /* 0x0000000072727223 */ /* 0x000fe40000000075 */
[----:B------:R2:W3:Y:S04]  /*1660*/  SHFL.DOWN PT, R77, R76, 0x1, 0x1f ;  /* 0x08201f004c4d7f89 */ /* 0x0004e800000e0000 */
[----:B------:R2:W4:Y:S01]  /*1670*/  SHFL.DOWN PT, R79, R114, 0x1, 0x1f ;  /* 0x08201f00724f7f89 */ /* 0x00052200000e0000 */
[----:B0-----:R-:W-:-:S05]  /*1680*/  FADD R119, R115, R118 ;  /* 0x0000007673777221 */ /* 0x001fca0000000000 */
[----:B------:R-:W-:-:S04]  /*1690*/  IADD3 R0, R119, 0x1800000, RZ ;  /* 0x0180000077007810 */ /* 0x000fc80007ffe0ff */
[----:B------:R-:W-:-:S04]  /*16a0*/  LOP3.LUT R0, R0, 0x7f800000, RZ, 0xc0, !PT ;  /* 0x7f80000000007812 */ /* 0x000fc800078ec0ff */
[----:B------:R-:W-:-:S13]  /*16b0*/  ISETP.GT.U32.AND P0, PT, R0, 0x1ffffff, PT ;  /* 0x01ffffff0000780c */ /* 0x000fda0003f04070 */
[----:B--234-:R-:W-:Y:S05]  /*16c0*/  @P0 BRA `(.L_x_13942) ;  /* 0x0000000000100947 */ /* 0x01cfea0003800000 */
[----:B------:R-:W-:Y:S01]  /*16d0*/  IMAD.MOV.U32 R0, RZ, RZ, R119 ;  /* 0x000000ffff007224 */ /* 0x000fe200078e0077 */
[----:B------:R-:W-:-:S07]  /*16e0*/  MOV R78, 0x1700 ;  /* 0x00001700004e7802 */ /* 0x000fce0000000f00 */
[----:B-1---5:R-:W-:Y:S05]  /*16f0*/  CALL.REL.NOINC `($__internal_230_$__cuda_sm20_rcp_rn_f32_slowpath) ;  /* 0x0000003800e47944 */ /* 0x022fea0003c00000 */
[----:B------:R-:W-:Y:S05]  /*1700*/  BRA `(.L_x_13943) ;  /* 0x0000000000107947 */ /* 0x000fea0003800000 */
.L_x_13942:
[----:B------:R-:W0:Y:S02]  /*1710*/  MUFU.RCP R0, R119 ;  /* 0x0000007700007308 */ /* 0x000e240000001000 */
[----:B0-----:R-:W-:-:S04]  /*1720*/  FFMA R78, R119, R0, -1 ;  /* 0xbf800000774e7423 */ /* 0x001fc80000000000 */
[----:B------:R-:W-:-:S04]  /*1730*/  FADD.FTZ R117, -R78, -RZ ;  /* 0x800000ff4e757221 */ /* 0x000fc80000010100 */
[----:B------:R-:W-:-:S07]  /*1740*/  FFMA R0, R0, R117, R0 ;  /* 0x0000007500007223 */ /* 0x000fce0000000000 */
.L_x_13943:
[----:B------:R-:W-:Y:S05]  /*1750*/  BSYNC B0 ;  /* 0x0000000000007941 */ /* 0x000fea0003800000 */
.L_x_13941:
[----:B------:R-:W-:Y:S01]  /*1760*/  FADD R78, R76, -R77 ;  /* 0x8000004d4c4e7221 */ /* 0x000fe20000000000 */
[----:B------:R-:W-:Y:S01]  /*1770*/  FADD R79, R114, R79 ;  /* 0x0000004f724f7221 */ /* 0x000fe20000000000 */
[----:B-1----:R-:W-:Y:S01]  /*1780*/  ISETP.NE.AND P2, PT, R4, RZ, PT ;  /* 0x000000ff0400720c */ /* 0x002fe20003f45270 */
[----:B-----5:R-:W-:Y:S02]  /*1790*/  IMAD.U32 R120, R20, 0x10000, RZ ;  /* 0x0001000014787824 */ /* 0x020fe400078e00ff */
[----:B------:R-:W-:Y:S01]  /*17a0*/  FMUL R78, R78, R78 ;  /* 0x0000004e4e4e7220 */ /* 0x000fe20000400000 */
[----:B------:R-:W-:Y:S02]  /*17b0*/  SHF.L.U32 R114, R17, 0x10, RZ ;  /* 0x0000001011727819 */ /* 0x000fe400000006ff */
[----:B------:R-:W-:Y:S01]  /*17c0*/  SHF.L.U32 R122, R44, 0x10, RZ ;  /* 0x000000102c7a7819 */ /* 0x000fe200000006ff */
[----:B------:R-:W-:Y:S01]  /*17d0*/  FMUL R117, R115, R78 ;  /* 0x0000004e73757220 */ /* 0x000fe20000400000 */
[----:B------:R-:W-:-:S02]  /*17e0*/  ISETP.NE.AND P1, PT, RZ, UR12, PT ;  /* 0x0000000cff007c0c */ /* 0x000fc4000bf25270 */
[----:B------:R-:W-:Y:S01]  /*17f0*/  LOP3.LUT R12, R12, 0xffffff00, RZ, 0xc0, !PT ;  /* 0xffffff000c0c7812 */ /* 0x000fe200078ec0ff */
[C---:B------:R-:W-:Y:S01]  /*1800*/  FMUL R78, R118.reuse, R117 ;  /* 0x00000075764e7220 */ /* 0x040fe20000400000 */
[----:B------:R-:W-:Y:S01]  /*1810*/  FMUL R118, R118, R77 ;  /* 0x0000004d76767220 */ /* 0x000fe20000400000 */
[----:B------:R-:W-:Y:S02]  /*1820*/  @P2 FADD R114, R114, 1 ;  /* 0x3f80000072722421 */ /* 0x000fe40000000000 */
        /* <DEDUP_REMOVED lines=9> */
[----:B------:R-:W-:Y:S01]  /*18c0*/  PRMT R78, R40, 0x7632, R78 ;  /* 0x00007632284e7816 */ /* 0x000fe2000000004e */
[----:B-1----:R-:W-:-:S03]  /*18d0*/  @!P3 IMAD.WIDE R76, R6, 0x4, R76 ;  /* 0x00000004064cb825 */ /* 0x002fc600078e024c */
[----:B------:R-:W-:Y:S02]  /*18e0*/  FSETP.GEU.AND P0, PT, |R79|, 1.175494350822287508e-38, PT ;  /* 0x008000004f00780b */ /* 0x000fe40003f0e200 */
[----:B--2---:R-:W-:Y:S02]  /*18f0*/  R2UR UR11, R115 ;  /* 0x00000000730b72ca */ /* 0x004fe400000e0000 */
[----:B------:R-:W-:Y:S02]  /*1900*/  SHF.L.U32 R115, R40, 0x10, RZ ;  /* 0x0000001028737819 */ /* 0x000fe400000006ff */
[----:B------:R-:W-:-:S07]  /*1910*/  SHF.L.U32 R119, R78, 0x10, RZ ;  /* 0x000000104e777819 */ /* 0x000fce00000006ff */
        /* <DEDUP_REMOVED lines=22> */
[----:B0-----:R-:W-:Y:S01]  /*1a80*/  R2UR UR4, R79 ;  /* 0x000000004f0472ca */ /* 0x001fe200000e0000 */
[----:B------:R-:W-:Y:S01]  /*1a90*/  FADD R95, R95, -UR11 ;  /* 0x8000000b5f5f7e21 */ /* 0x000fe20008000000 */
[----:B------:R-:W-:Y:S01]  /*1aa0*/  SHF.L.U32 R79, R16, 0x10, RZ ;  /* 0x00000010104f7819 */ /* 0x000fe200000006ff */
[----:B------:R-:W-:Y:S01]  /*1ab0*/  FADD R73, R73, -UR11 ;  /* 0x8000000b49497e21 */ /* 0x000fe20008000000 */
[----:B------:R-:W-:Y:S01]  /*1ac0*/  SHF.L.U32 R78, R77, 0x10, RZ ;  /* 0x000000104d4e7819 */ /* 0x000fe200000006ff */
        /* <DEDUP_REMOVED lines=22> */
[----:B------:R-:W-:Y:S01]  /*1c30*/  ISETP.NE.U32.AND P0, PT, RZ, UR8, PT ;  /* 0x00000008ff007c0c */ /* 0x000fe2000bf05070 */
[----:B------:R-:W-:Y:S01]  /*1c40*/  FADD R109, R109, -UR11 ;  /* 0x8000000b6d6d7e21 */ /* 0x000fe20008000000 */
[----:B------:R-:W-:Y:S01]  /*1c50*/  SHF.L.U32 R117, R0, 0x10, RZ ;  /* 0x0000001000757819 */ /* 0x000fe200000006ff */
[----:B------:R-:W-:Y:S01]  /*1c60*/  IMAD.U32 R0, R41, 0x10000, RZ ;  /* 0x0001000029007824 */ /* 0x000fe200078e00ff */
[----:B------:R-:W-:Y:S01]  /*1c70*/  ISETP.NE.AND.EX P0, PT, RZ, UR9, PT, P0 ;  /* 0x00000009ff007c0c */ /* 0x000fe2000bf05300 */
[----:B------:R-:W-:Y:S01]  /*1c80*/  FADD R83, R83, -UR11 ;  /* 0x8000000b53537e21 */ /* 0x000fe20008000000 */
[----:B------:R-:W-:Y:S01]  /*1c90*/  FADD R84, R84, -UR11 ;  /* 0x8000000b54547e21 */ /* 0x000fe20008000000 */
[----:B------:R-:W-:Y:S01]  /*1ca0*/  @P2 FADD R117, R117, 1 ;  /* 0x3f80000075752421 */ /* 0x000fe20000000000 */
        /* <DEDUP_REMOVED lines=8> */
[C---:B------:R-:W-:Y:S01]  /*1d30*/  SHF.L.U32 R79, R18.reuse, 0x10, RZ ;  /* 0x00000010124f7819 */ /* 0x040fe200000006ff */
        /* <DEDUP_REMOVED lines=13> */
[C---:B------:R-:W-:Y:S01]  /*1e10*/  SHF.L.U32 R88, R43.reuse, 0x10, RZ ;  /* 0x000000102b587819 */ /* 0x040fe200000006ff */
[----:B------:R-:W-:Y:S01]  /*1e20*/  @P2 FADD R114, R114, 1 ;  /* 0x3f80000072722421 */ /* 0x000fe20000000000 */
[----:B------:R-:W-:Y:S01]  /*1e30*/  PRMT R65, R43, 0x7632, R65 ;  /* 0x000076322b417816 */ /* 0x000fe20000000041 */
[----:B------:R-:W-:Y:S01]  /*1e40*/  @P2 FADD R77, R77, 1 ;  /* 0x3f8000004d4d2421 */ /* 0x000fe20000000000 */
        /* <DEDUP_REMOVED lines=24> */
[----:B------:R-:W-:Y:S01]  /*1fd0*/  FFMA R118, R68, R15, R65 ;  /* 0x0000000f44767223 */ /* 0x000fe20000000041 */
[----:B------:R-:W-:Y:S01]  /*1fe0*/  SHF.L.U32 R15, R22, 0x10, RZ ;  /* 0x00000010160f7819 */ /* 0x000fe200000006ff */
[----:B------:R-:W-:Y:S01]  /*1ff0*/  @P2 FADD R122, R122, 1 ;  /* 0x3f8000007a7a2421 */ /* 0x000fe20000000000 */
[----:B------:R-:W-:Y:S01]  /*2000*/  PRMT R67, R22, 0x7632, R67 ;  /* 0x0000763216437816 */ /* 0x000fe20000000043 */
[----:B------:R-:W-:Y:S01]  /*2010*/  @P2 FADD R116, R116, 1 ;  /* 0x3f80000074742421 */ /* 0x000fe20000000000 */
[----:B------:R-:W-:Y:S01]  /*2020*/  SHF.L.U32 R120, R45, 0x10, RZ ;  /* 0x000000102d787819 */ /* 0x000fe200000006ff */
[----:B------:R-:W-:Y:S01]  /*2030*/  FFMA R68, R69, R122, R124 ;  /* 0x0000007a45447223 */ /* 0x000fe2000000007c */
[C---:B------:R-:W-:Y:S01]  /*2040*/  PRMT R69, R46.reuse, 0x7632, R69 ;  /* 0x000076322e457816 */ /* 0x040fe20000000045 */
[----:B------:R-:W-:Y:S01]  /*2050*/  @P2 FADD R15, R15, 1 ;  /* 0x3f8000000f0f2421 */ /* 0x000fe20000000000 */
[----:B------:R-:W-:Y:S01]  /*2060*/  SHF.L.U32 R65, R46, 0x10, RZ ;  /* 0x000000102e417819 */ /* 0x000fe200000006ff */
        /* <DEDUP_REMOVED lines=10> */
[----:B------:R-:W-:Y:S01]  /*2110*/  PRMT R15, R23, 0x7632, R15 ;  /* 0x00007632170f7816 */ /* 0x000fe2000000000f */
[----:B------:R-:W-:Y:S01]  /*2120*/  FFMA R92, R70, R67, R69 ;  /* 0x00000043465c7223 */ /* 0x000fe20000000045 */
[----:B------:R-:W-:Y:S01]  /*2130*/  PRMT R65, R47, 0x7632, R65 ;  /* 0x000076322f417816 */ /* 0x000fe20000000041 */
[----:B------:R-:W-:Y:S01]  /*2140*/  FFMA R70, R93, R122, R124 ;  /* 0x0000007a5d467223 */ /* 0x000fe2000000007c */
[C---:B------:R-:W-:Y:S01]  /*2150*/  SHF.L.U32 R67, R24.reuse, 0x10, RZ ;  /* 0x0000001018437819 */ /* 0x040fe200000006ff */
[----:B------:R-:W-:Y:S01]  /*2160*/  IMAD.U32 R122, R15, 0x10000, RZ ;  /* 0x000100000f7a7824 */ /* 0x000fe200078e00ff */
[----:B------:R-:W-:Y:S01]  /*2170*/  PRMT R69, R24, 0x7632, R69 ;  /* 0x0000763218457816 */ /* 0x000fe20000000045 */
        /* <DEDUP_REMOVED lines=9> */
[----:B------:R-:W-:Y:S01]  /*2210*/  PRMT R65, R25, 0x7632, R65 ;  /* 0x0000763219417816 */ /* 0x000fe20000000041 */
[----:B------:R-:W-:Y:S01]  /*2220*/  FFMA R94, R94, R67, R15 ;  /* 0x000000435e5e7223 */ /* 0x000fe2000000000f */
[----:B------:R-:W-:Y:S01]  /*2230*/  SHF.L.U32 R77, R77, 0x10, RZ ;  /* 0x000000104d4d7819 */ /* 0x000fe200000006ff */
[----:B------:R-:W-:Y:S01]  /*2240*/  @P2 FADD R69, R69, 1 ;  /* 0x3f80000045452421 */ /* 0x000fe20000000000 */
[----:B------:R-:W-:Y:S01]  /*2250*/  FMUL R72, R72, UR4 ;  /* 0x0000000448487c20 */ /* 0x000fe20008400000 */
[----:B------:R-:W-:Y:S01]  /*2260*/  SHF.L.U32 R124, R25, 0x10, RZ ;  /* 0x00000010197c7819 */ /* 0x000fe200000006ff */
[----:B------:R-:W-:Y:S01]  /*2270*/  FMUL R95, R95, UR4 ;  /* 0x000000045f5f7c20 */ /* 0x000fe20008400000 */
[----:B------:R-:W-:Y:S01]  /*2280*/  PRMT R67, R49, 0x7632, R67 ;  /* 0x0000763231437816 */ /* 0x000fe20000000043 */
[----:B------:R-:W-:Y:S01]  /*2290*/  FFMA R72, R72, R69, R77 ;  /* 0x0000004548487223 */ /* 0x000fe2000000004d */
[----:B------:R-:W-:Y:S01]  /*22a0*/  SHF.L.U32 R65, R65, 0x10, RZ ;  /* 0x0000001041417819 */ /* 0x000fe200000006ff */
[----:B------:R-:W-:Y:S01]  /*22b0*/  @P2 FADD R124, R124, 1 ;  /* 0x3f8000007c7c2421 */ /* 0x000fe20000000000 */
[----:B------:R-:W-:Y:S01]  /*22c0*/  SHF.L.U32 R71, R26, 0x10, RZ ;  /* 0x000000101a477819 */ /* 0x000fe200000006ff */
[----:B------:R-:W-:Y:S01]  /*22d0*/  IMAD.U32 R67, R67, 0x10000, RZ ;  /* 0x0001000043437824 */ /* 0x000fe200078e00ff */
        /* <DEDUP_REMOVED lines=29> */
[--C-:B------:R-:W-:Y:S01]  /*24b0*/  FFMA R74, R97, R77, R73.reuse ;  /* 0x0000004d614a7223 */ /* 0x100fe20000000049 */
[C---:B------:R-:W-:Y:S01]  /*24c0*/  PRMT R73, R28.reuse, 0x7632, R73 ;  /* 0x000076321c497816 */ /* 0x040fe20000000049 */
[----:B------:R-:W-:Y:S01]  /*24d0*/  FFMA R65, R75, R69, R71 ;  /* 0x000000454b417223 */ /* 0x000fe20000000047 */
[----:B------:R-:W-:Y:S01]  /*24e0*/  SHF.L.U32 R71, R28, 0x10, RZ ;  /* 0x000000101c477819 */ /* 0x000fe200000006ff */
[----:B------:R-:W-:Y:S01]  /*24f0*/  IMAD.U32 R77, R29, 0x10000, RZ ;  /* 0x000100001d4d7824 */ /* 0x000fe200078e00ff */
[C---:B------:R-:W-:Y:S01]  /*2500*/  PRMT R75, R52.reuse, 0x7632, R75 ;  /* 0x00007632344b7816 */ /* 0x040fe2000000004b */
[----:B------:R-:W-:Y:S01]  /*2510*/  FMUL R101, R101, UR4 ;  /* 0x0000000465657c20 */ /* 0x000fe20008400000 */
[----:B------:R-:W-:Y:S01]  /*2520*/  SHF.L.U32 R73, R73, 0x10, RZ ;  /* 0x0000001049497819 */ /* 0x000fe200000006ff */
[----:B------:R-:W-:Y:S01]  /*2530*/  @P2 FADD R71, R71, 1 ;  /* 0x3f80000047472421 */ /* 0x000fe20000000000 */
[----:B------:R-:W-:Y:S01]  /*2540*/  SHF.L.U32 R69, R52, 0x10, RZ ;  /* 0x0000001034457819 */ /* 0x000fe200000006ff */
[----:B------:R-:W-:Y:S01]  /*2550*/  @P2 FADD R77, R77, 1 ;  /* 0x3f8000004d4d2421 */ /* 0x000fe20000000000 */
[----:B------:R-:W-:Y:S01]  /*2560*/  SHF.L.U32 R75, R75, 0x10, RZ ;  /* 0x000000104b4b7819 */ /* 0x000fe200000006ff */
[----:B------:R-:W-:Y:S01]  /*2570*/  @P2 FADD R73, R73, 1 ;  /* 0x3f80000049492421 */ /* 0x000fe20000000000 */
[----:B------:R-:W-:Y:S01]  /*2580*/  PRMT R91, R54, 0x7632, R91 ;  /* 0x00007632365b7816 */ /* 0x000fe2000000005b */
[----:B------:R-:W-:Y:S01]  /*2590*/  FFMA R71, R99, R71, R69 ;  /* 0x0000004763477223 */ /* 0x000fe20000000045 */
[----:B------:R-:W-:Y:S01]  /*25a0*/  FMUL R100, R100, UR4 ;  /* 0x0000000464647c20 */ /* 0x000fe20008400000 */
[----:B------:R-:W-:Y:S01]  /*25b0*/  FFMA R69, R98, R73, R75 ;  /* 0x0000004962457223 */ /* 0x000fe2000000004b */
[----:B------:R-:W-:Y:S01]  /*25c0*/  PRMT R73, R29, 0x7632, R73 ;  /* 0x000076321d497816 */ /* 0x000fe20000000049 */
[--C-:B------:R-:W-:Y:S01]  /*25d0*/  FFMA R98, R101, R77, R79.reuse ;  /* 0x0000004d65627223 */ /* 0x100fe2000000004f */
[C---:B------:R-:W-:Y:S01]  /*25e0*/  PRMT R79, R30.reuse, 0x7632, R79 ;  /* 0x000076321e4f7816 */ /* 0x040fe2000000004f */
[----:B------:R-:W-:Y:S01]  /*25f0*/  FMUL R103, R103, UR4 ;  /* 0x0000000467677c20 */ /* 0x000fe20008400000 */
[----:B------:R-:W-:Y:S01]  /*2600*/  PRMT R75, R53, 0x7632, R75 ;  /* 0x00007632354b7816 */ /* 0x000fe2000000004b */
[----:B------:R-:W-:Y:S01]  /*2610*/  IMAD.U32 R91, R91, 0x10000, RZ ;  /* 0x000100005b5b7824 */ /* 0x000fe200078e00ff */
[----:B------:R-:W-:Y:S01]  /*2620*/  SHF.L.U32 R73, R73, 0x10, RZ ;  /* 0x0000001049497819 */ /* 0x000fe200000006ff */
[----:B------:R-:W-:Y:S01]  /*2630*/  FMUL R105, R105, UR4 ;  /* 0x0000000469697c20 */ /* 0x000fe20008400000 */
[----:B------:R-:W-:Y:S01]  /*2640*/  SHF.L.U32 R77, R30, 0x10, RZ ;  /* 0x000000101e4d7819 */ /* 0x000fe200000006ff */
[----:B------:R-:W-:Y:S01]  /*2650*/  FMUL R104, R104, UR4 ;  /* 0x0000000468687c20 */ /* 0x000fe20008400000 */
[----:B------:R-:W-:Y:S01]  /*2660*/  SHF.L.U32 R89, R79, 0x10, RZ ;  /* 0x000000104f597819 */ /* 0x000fe200000006ff */
[----:B------:R-:W-:Y:S01]  /*2670*/  FADD R79, R102, -UR11 ;  /* 0x8000000b664f7e21 */ /* 0x000fe20008000000 */
[----:B------:R-:W-:Y:S01]  /*2680*/  SHF.L.U32 R75, R75, 0x10, RZ ;  /* 0x000000104b4b7819 */ /* 0x000fe200000006ff */
[----:B------:R-:W-:Y:S01]  /*2690*/  @P2 FADD R73, R73, 1 ;  /* 0x3f80000049492421 */ /* 0x000fe20000000000 */
[----:B------:R-:W-:Y:S01]  /*26a0*/  SHF.L.U32 R102, R54, 0x10, RZ ;  /* 0x0000001036667819 */ /* 0x000fe200000006ff */
[----:B------:R-:W-:Y:S01]  /*26b0*/  @P2 FADD R77, R77, 1 ;  /* 0x3f8000004d4d2421 */ /* 0x000fe20000000000 */
[----:B------:R-:W-:Y:S01]  /*26c0*/  @P2 FADD R89, R89, 1 ;  /* 0x3f80000059592421 */ /* 0x000fe20000000000 */
[----:B------:R-:W-:Y:S01]  /*26d0*/  FMUL R79, R79, UR4 ;  /* 0x000000044f4f7c20 */ /* 0x000fe20008400000 */
[----:B------:R-:W-:Y:S01]  /*26e0*/  FFMA R100, R100, R73, R75 ;  /* 0x0000004964647223 */ /* 0x000fe2000000004b */
[----:B------:R-:W-:Y:S01]  /*26f0*/  FFMA R73, R103, R77, R102 ;  /* 0x0000004d67497223 */ /* 0x000fe20000000066 */
[----:B------:R-:W-:Y:S01]  /*2700*/  SHF.L.U32 R75, R31, 0x10, RZ ;  /* 0x000000101f4b7819 */ /* 0x000fe200000006ff */
[----:B------:R-:W-:Y:S01]  /*2710*/  FFMA R102, R79, R89, R91 ;  /* 0x000000594f667223 */ /* 0x000fe2000000005b */
[----:B------:R-:W-:Y:S01]  /*2720*/  PRMT R79, R31, 0x7632, R79 ;  /* 0x000076321f4f7816 */ /* 0x000fe2000000004f */
        /* <DEDUP_REMOVED lines=12> */
[--C-:B------:R-:W-:Y:S01]  /*27f0*/  FFMA R75, R105, R75, R77.reuse ;  /* 0x0000004b694b7223 */ /* 0x100fe2000000004d */
[----:B------:R-:W-:Y:S01]  /*2800*/  PRMT R77, R32, 0x7632, R77 ;  /* 0x00007632204d7816 */ /* 0x000fe2000000004d */
[----:B------:R-:W-:Y:S01]  /*2810*/  FFMA R106, R104, R79, R89 ;  /* 0x0000004f686a7223 */ /* 0x000fe20000000059 */
[----:B------:R-:W-:Y:S01]  /*2820*/  PRMT R79, R56, 0x7632, R79 ;  /* 0x00007632384f7816 */ /* 0x000fe2000000004f */
[----:B------:R-:W-:Y:S01]  /*2830*/  FFMA R104, R91, R93, R95 ;  /* 0x0000005d5b687223 */ /* 0x000fe2000000005f */
[----:B------:R-:W-:Y:S01]  /*2840*/  PRMT R91, R33, 0x7632, R91 ;  /* 0x00007632215b7816 */ /* 0x000fe2000000005b */
[----:B------:R-:W-:Y:S01]  /*2850*/  IMAD.U32 R77, R77, 0x10000, RZ ;  /* 0x000100004d4d7824 */ /* 0x000fe200078e00ff */
[----:B------:R-:W-:Y:S01]  /*2860*/  PRMT R95, R57, 0x7632, R95 ;  /* 0x00007632395f7816 */ /* 0x000fe2000000005f */
[----:B------:R-:W-:Y:S01]  /*2870*/  FMUL R14, R14, UR4 ;  /* 0x000000040e0e7c20 */ /* 0x000fe20008400000 */
[----:B------:R-:W-:Y:S01]  /*2880*/  SHF.L.U32 R93, R91, 0x10, RZ ;  /* 0x000000105b5d7819 */ /* 0x000fe200000006ff */
[----:B------:R-:W-:Y:S01]  /*2890*/  FADD R91, R81, -UR11 ;  /* 0x8000000b515b7e21 */ /* 0x000fe20008000000 */
        /* <DEDUP_REMOVED lines=8> */
[----:B------:R-:W-:Y:S01]  /*2920*/  FFMA R79, R80, R77, R79 ;  /* 0x0000004d504f7223 */ /* 0x000fe2000000004f */
[----:B------:R-:W-:Y:S01]  /*2930*/  FFMA R80, R91, R93, R95 ;  /* 0x0000005d5b507223 */ /* 0x000fe2000000005f */
[----:B------:R-:W-:Y:S01]  /*2940*/  PRMT R91, R34, 0x7632, R91 ;  /* 0x00007632225b7816 */ /* 0x000fe2000000005b */
[----:B------:R-:W-:Y:S01]  /*2950*/  FFMA R77, R107, R89, R81 ;  /* 0x000000596b4d7223 */ /* 0x000fe20000000051 */
[----:B------:R-:W-:Y:S01]  /*2960*/  FFMA R14, R14, R117, R119 ;  /* 0x000000750e0e7223 */ /* 0x000fe20000000077 */
[----:B------:R-:W-:Y:S01]  /*2970*/  SHF.L.U32 R81, R34, 0x10, RZ ;  /* 0x0000001022517819 */ /* 0x000fe200000006ff */
[----:B------:R-:W-:Y:S01]  /*2980*/  FMUL R108, R108, UR4 ;  /* 0x000000046c6c7c20 */ /* 0x000fe20008400000 */
[----:B------:R-:W-:Y:S01]  /*2990*/  @P0 FMNMX R5, R5, |R64|, !PT ;  /* 0x4000004005050209 */ /* 0x000fe20007800000 */
[----:B------:R-:W-:Y:S01]  /*29a0*/  FMUL R82, R82, UR4 ;  /* 0x0000000452527c20 */ /* 0x000fe20008400000 */
[C---:B------:R-:W-:Y:S01]  /*29b0*/  PRMT R93, R58.reuse, 0x7632, R93 ;  /* 0x000076323a5d7816 */ /* 0x040fe2000000005d */
[----:B------:R-:W-:Y:S01]  /*29c0*/  @P2 FADD R81, R81, 1 ;  /* 0x3f80000051512421 */ /* 0x000fe20000000000 */
[----:B------:R-:W-:Y:S01]  /*29d0*/  SHF.L.U32 R91, R91, 0x10, RZ ;  /* 0x000000105b5b7819 */ /* 0x000fe200000006ff */
[----:B------:R-:W-:Y:S01]  /*29e0*/  FMUL R109, R109, UR4 ;  /* 0x000000046d6d7c20 */ /* 0x000fe20008400000 */
[----:B------:R-:W-:Y:S01]  /*29f0*/  SHF.L.U32 R95, R35, 0x10, RZ ;  /* 0x00000010235f7819 */ /* 0x000fe200000006ff */
[----:B------:R-:W-:Y:S01]  /*2a00*/  IMAD.U32 R93, R93, 0x10000, RZ ;  /* 0x000100005d5d7824 */ /* 0x000fe200078e00ff */
[----:B------:R-:W-:Y:S01]  /*2a10*/  SHF.L.U32 R89, R58, 0x10, RZ ;  /* 0x000000103a597819 */ /* 0x000fe200000006ff */
[----:B------:R-:W-:Y:S01]  /*2a20*/  @P2 FADD R91, R91, 1 ;  /* 0x3f8000005b5b2421 */ /* 0x000fe20000000000 */
[----:B------:R-:W-:Y:S01]  /*2a30*/  @P0 FMNMX R5, R5, |R14|, !PT ;  /* 0x4000000e05050209 */ /* 0x000fe20007800000 */
[----:B------:R-:W-:Y:S01]  /*2a40*/  @P2 FADD R95, R95, 1 ;  /* 0x3f8000005f5f2421 */ /* 0x000fe20000000000 */
        /* <DEDUP_REMOVED lines=8> */
[----:B------:R-:W-:Y:S01]  /*2ad0*/  PRMT R97, R60, 0x7632, R97 ;  /* 0x000076323c617816 */ /* 0x000fe20000000061 */
[----:B------:R-:W-:Y:S01]  /*2ae0*/  FADD R111, R111, -UR11 ;  /* 0x8000000b6f6f7e21 */ /* 0x000fe20008000000 */
[----:B------:R-:W-:Y:S01]  /*2af0*/  @P0 FMNMX R5, R5, |R76|, !PT ;  /* 0x4000004c05050209 */ /* 0x000fe20007800000 */
[----:B------:R-:W-:Y:S01]  /*2b00*/  FMUL R85, R85, UR4 ;  /* 0x0000000455557c20 */ /* 0x000fe20008400000 */
[----:B------:R-:W-:Y:S01]  /*2b10*/  PRMT R91, R59, 0x7632, R91 ;  /* 0x000076323b5b7816 */ /* 0x000fe2000000005b */
[----:B------:R-:W-:Y:S01]  /*2b20*/  FADD R86, R86, -UR11 ;  /* 0x8000000b56567e21 */ /* 0x000fe20008000000 */
[----:B------:R-:W-:Y:S01]  /*2b30*/  SHF.L.U32 R93, R36, 0x10, RZ ;  /* 0x00000010245d7819 */ /* 0x000fe200000006ff */
[----:B------:R-:W-:Y:S01]  /*2b40*/  FMUL R111, R111, UR4 ;  /* 0x000000046f6f7c20 */ /* 0x000fe20008400000 */
[----:B------:R-:W-:Y:S01]  /*2b50*/  SHF.L.U32 R89, R89, 0x10, RZ ;  /* 0x0000001059597819 */ /* 0x000fe200000006ff */
[----:B------:R-:W-:Y:S01]  /*2b60*/  FADD R112, R112, -UR11 ;  /* 0x8000000b70707e21 */ /* 0x000fe20008000000 */
[----:B------:R-:W-:Y:S01]  /*2b70*/  SHF.L.U32 R99, R95, 0x10, RZ ;  /* 0x000000105f637819 */ /* 0x000fe200000006ff */
[----:B------:R-:W-:Y:S01]  /*2b80*/  @P2 FADD R93, R93, 1 ;  /* 0x3f8000005d5d2421 */ /* 0x000fe20000000000 */
        /* <DEDUP_REMOVED lines=16> */
[----:B------:R-:W-:Y:S01]  /*2c90*/  PRMT R95, R61, 0x7632, R95 ;  /* 0x000076323d5f7816 */ /* 0x000fe2000000005f */
[----:B------:R-:W-:Y:S01]  /*2ca0*/  FFMA R83, R97, R99, R101 ;  /* 0x0000006361537223 */ /* 0x000fe20000000065 */
[----:B------:R-:W-:Y:S01]  /*2cb0*/  SHF.L.U32 R91, R61, 0x10, RZ ;  /* 0x000000103d5b7819 */ /* 0x000fe200000006ff */
[----:B------:R-:W-:Y:S01]  /*2cc0*/  FMUL R97, R86, UR4 ;  /* 0x0000000456617c20 */ /* 0x000fe20008400000 */
[----:B------:R-:W-:Y:S01]  /*2cd0*/  SHF.L.U32 R93, R93, 0x10, RZ ;  /* 0x000000105d5d7819 */ /* 0x000fe200000006ff */
[----:B------:R-:W-:Y:S01]  /*2ce0*/  IMAD.U32 R99, R38, 0x10000, RZ ;  /* 0x0001000026637824 */ /* 0x000fe200078e00ff */
[----:B------:R-:W-:Y:S01]  /*2cf0*/  @P0 FMNMX R5, R5, |R90|, !PT ;  /* 0x4000005a05050209 */ /* 0x000fe20007800000 */
[--C-:B------:R-:W-:Y:S01]  /*2d00*/  FFMA R85, R85, R89, R91.reuse ;  /* 0x0000005955557223 */ /* 0x100fe2000000005b */
[----:B------:R-:W-:Y:S01]  /*2d10*/  SHF.L.U32 R95, R95, 0x10, RZ ;  /* 0x000000105f5f7819 */ /* 0x000fe200000006ff */
[----:B------:R-:W-:Y:S01]  /*2d20*/  @P2 FADD R93, R93, 1 ;  /* 0x3f8000005d5d2421 */ /* 0x000fe20000000000 */
[----:B------:R-:W-:Y:S01]  /*2d30*/  @P0 FMNMX R5, R5, |R88|, !PT ;  /* 0x4000005805050209 */ /* 0x000fe20007800000 */
[----:B------:R-:W-:Y:S01]  /*2d40*/  FMUL R112, R112, UR4 ;  /* 0x0000000470707c20 */ /* 0x000fe20008400000 */
[----:B------:R-:W-:Y:S01]  /*2d50*/  PRMT R91, R38, 0x7632, R91 ;  /* 0x00007632265b7816 */ /* 0x000fe2000000005b */
[----:B------:R-:W-:Y:S01]  /*2d60*/  FFMA R86, R111, R93, R95 ;  /* 0x0000005d6f567223 */ /* 0x000fe2000000005f */
[----:B------:R-:W-:Y:S01]  /*2d70*/  @P0 FMNMX R5, R5, |R118|, !PT ;  /* 0x4000007605050209 */ /* 0x000fe20007800000 */
[----:B------:R-:W-:Y:S01]  /*2d80*/  @P1 FMUL R64, R64, UR5 ;  /* 0x0000000540401c20 */ /* 0x000fe20008400000 */
[----:B------:R-:W-:Y:S01]  /*2d90*/  PRMT R93, R62, 0x7632, R93 ;  /* 0x000076323e5d7816 */ /* 0x000fe2000000005d */
[----:B------:R-:W-:Y:S01]  /*2da0*/  @P1 FMUL R14, R14, UR5 ;  /* 0x000000050e0e1c20 */ /* 0x000fe20008400000 */
[----:B------:R-:W-:Y:S01]  /*2db0*/  SHF.L.U32 R91, R91, 0x10, RZ ;  /* 0x000000105b5b7819 */ /* 0x000fe200000006ff */
[----:B------:R-:W-:Y:S01]  /*2dc0*/  @P2 FADD R99, R99, 1 ;  /* 0x3f80000063632421 */ /* 0x000fe20000000000 */
[----:B------:R-:W-:Y:S01]  /*2dd0*/  @P0 FMNMX R5, R5, |R116|, !PT ;  /* 0x4000007405050209 */ /* 0x000fe20007800000 */
[----:B------:R-:W-:Y:S01]  /*2de0*/  FADD R87, R87, -UR11 ;  /* 0x8000000b57577e21 */ /* 0x000fe20008000000 */
[----:B------:R-:W-:Y:S01]  /*2df0*/  SHF.L.U32 R93, R93, 0x10, RZ ;  /* 0x000000105d5d7819 */ /* 0x000fe200000006ff */
[----:B------:R-:W-:Y:S01]  /*2e00*/  @P2 FADD R91, R91, 1 ;  /* 0x3f8000005b5b2421 */ /* 0x000fe20000000000 */
[----:B------:R-:W-:Y:S01]  /*2e10*/  SHF.L.U32 R101, R62, 0x10, RZ ;  /* 0x000000103e657819 */ /* 0x000fe200000006ff */
[----:B------:R-:W-:Y:S01]  /*2e20*/  @P1 FMUL R0, R0, UR5 ;  /* 0x0000000500001c20 */ /* 0x000fe20008400000 */
[----:B------:R-:W-:Y:S01]  /*2e30*/  @P0 FMNMX R5, R5, |R68|, !PT ;  /* 0x4000004405050209 */ /* 0x000fe20007800000 */
[----:B------:R-:W-:Y:S01]  /*2e40*/  FFMA R112, R112, R91, R93 ;  /* 0x0000005b70707223 */ /* 0x000fe2000000005d */
[----:B------:R-:W-:Y:S01]  /*2e50*/  SHF.L.U32 R95, R39, 0x10, RZ ;  /* 0x00000010275f7819 */ /* 0x000fe200000006ff */
[----:B------:R-:W-:Y:S01]  /*2e60*/  FFMA R89, R97, R99, R101 ;  /* 0x0000006361597223 */ /* 0x000fe20000000065 */
[----:B------:R-:W-:Y:S01]  /*2e70*/  F2FP.SATFINITE.E4M3.F32.PACK_AB_MERGE_C R93, RZ, R64, RZ ;  /* 0x00000040ff5d723e */ /* 0x000fe200048070ff */
[----:B------:R-:W-:Y:S01]  /*2e80*/  FMUL R87, R87, UR4 ;  /* 0x0000000457577c20 */ /* 0x000fe20008400000 */
[----:B------:R-:W-:Y:S01]  /*2e90*/  F2FP.SATFINITE.E4M3.F32.PACK_AB_MERGE_C R14, RZ, R14, RZ ;  /* 0x0000000eff0e723e */ /* 0x000fe200048070ff */
[----:B------:R-:W-:Y:S01]  /*2ea0*/  @P2 FADD R95, R95, 1 ;  /* 0x3f8000005f5f2421 */ /* 0x000fe20000000000 */
[----:B------:R-:W-:Y:S01]  /*2eb0*/  @P0 FMNMX R5, R5, |R120|, !PT ;  /* 0x4000007805050209 */ /* 0x000fe20007800000 */
[----:B------:R-:W-:Y:S01]  /*2ec0*/  @P1 FMUL R78, R78, UR5 ;  /* 0x000000054e4e1c20 */ /* 0x000fe20008400000 */
[----:B------:R-:W-:Y:S01]  /*2ed0*/  SHF.L.U32 R97, R63, 0x10, RZ ;  /* 0x000000103f617819 */ /* 0x000fe200000006ff */
[----:B------:R-:W-:Y:S01]  /*2ee0*/  @P1 FMUL R76, R76, UR5 ;  /* 0x000000054c4c1c20 */ /* 0x000fe20008400000 */
[----:B------:R-:W-:Y:S01]  /*2ef0*/  LOP3.LUT R93, R93, 0xff, RZ, 0xc0, !PT ;  /* 0x000000ff5d5d7812 */ /* 0x000fe200078ec0ff */
[----:B------:R-:W-:Y:S01]  /*2f00*/  @P1 FMUL R66, R66, UR5 ;  /* 0x0000000542421c20 */ /* 0x000fe20008400000 */
[----:B------:R-:W-:Y:S01]  /*2f10*/  SHF.L.U32 R14, R14, 0x8, RZ ;  /* 0x000000080e0e7819 */ /* 0x000fe200000006ff */
[----:B------:R-:W-:Y:S01]  /*2f20*/  FFMA R87, R87, R95, R97 ;  /* 0x0000005f57577223 */ /* 0x000fe20000000061 */
        /* <DEDUP_REMOVED lines=21> */
[----:B------:R-:W-:Y:S01]  /*3080*/  FADD R113, R113, -UR11 ;  /* 0x8000000b71717e21 */ /* 0x000fe20008000000 */
[----:B------:R-:W-:-:S02]  /*3090*/  F2FP.SATFINITE.E4M3.F32.PACK_AB_MERGE_C R8, RZ, R66, RZ ;  /* 0x00000042ff08723e */ /* 0x000fc400048070ff */
[----:B------:R-:W-:Y:S01]  /*30a0*/  LOP3.LUT R0, R0, 0xffff, RZ, 0xc0, !PT ;  /* 0x0000ffff00007812 */ /* 0x000fe200078ec0ff */
[----:B------:R-:W-:Y:S01]  /*30b0*/  FMUL R113, R113, UR4 ;  /* 0x0000000471717c20 */ /* 0x000fe20008400000 */
        /* <DEDUP_REMOVED lines=23> */
[----:B------:R-:W-:Y:S01]  /*3230*/  @P0 FMNMX R5, R5, |R124|, !PT ;  /* 0x4000007c05050209 */ /* 0x000fe20007800000 */
[----:B------:R-:W-:Y:S01]  /*3240*/  @P1 FMUL R124, R124, UR5 ;  /* 0x000000057c7c1c20 */ /* 0x000fe20008400000 */
[----:B------:R-:W-:Y:S02]  /*3250*/  LOP3.LUT R8, R95, R8, RZ, 0xfc, !PT ;  /* 0x000000085f087212 */ /* 0x000fe400078efcff */
[----:B------:R-:W-:Y:S02]  /*3260*/  LOP3.LUT R95, R93, 0xffff, R118, 0xf8, !PT ;  /* 0x0000ffff5d5f7812 */ /* 0x000fe400078ef876 */
[----:B------:R-:W-:Y:S02]  /*3270*/  F2FP.SATFINITE.E4M3.F32.PACK_AB_MERGE_C R0, RZ, R116, RZ ;  /* 0x00000074ff00723e */ /* 0x000fe400048070ff */
[----:B------:R-:W-:-:S02]  /*3280*/  LOP3.LUT R93, R9, 0xffffff00, RZ, 0xc0, !PT ;  /* 0xffffff00095d7812 */ /* 0x000fc400078ec0ff */
[----:B------:R-:W-:Y:S02]  /*3290*/  F2FP.SATFINITE.E4M3.F32.PACK_AB_MERGE_C R9, RZ, R68, RZ ;  /* 0x00000044ff09723e */ /* 0x000fe400048070ff */
[----:B------:R-:W-:Y:S01]  /*32a0*/  @P0 FMNMX R5, R5, |R67|, !PT ;  /* 0x4000004305050209 */ /* 0x000fe20007800000 */
[----:B------:R-:W-:Y:S01]  /*32b0*/  @P1 FMUL R67, R67, UR5 ;  /* 0x0000000543431c20 */ /* 0x000fe20008400000 */
[----:B------:R-:W-:Y:S02]  /*32c0*/  SHF.L.U32 R0, R0, 0x10, RZ ;  /* 0x0000001000007819 */ /* 0x000fe400000006ff */
[----:B------:R-:W-:Y:S02]  /*32d0*/  F2FP.SATFINITE.E4M3.F32.PACK_AB_MERGE_C R120, RZ, R120, RZ ;  /* 0x00000078ff78723e */ /* 0x000fe400048070ff */
[----:B------:R-:W-:Y:S02]  /*32e0*/  LOP3.LUT R9, R9, 0xffff, RZ, 0xc0, !PT ;  /* 0x0000ffff09097812 */ /* 0x000fe400078ec0ff */
[----:B------:R-:W-:Y:S01]  /*32f0*/  @P0 FMNMX R5, R5, |R65|, !PT ;  /* 0x4000004105050209 */ /* 0x000fe20007800000 */
[----:B------:R-:W-:Y:S01]  /*3300*/  @P1 FMUL R65, R65, UR5 ;  /* 0x0000000541411c20 */ /* 0x000fe20008400000 */
[----:B------:R-:W-:Y:S01]  /*3310*/  LOP3.LUT R64, R95, 0xff0000, R0, 0xf8, !PT ;  /* 0x00ff00005f407812 */ /* 0x000fe200078ef800 */
[----:B------:R-:W-:Y:S01]  /*3320*/  IMAD.SHL.U32 R9, R9, 0x1000000, RZ ;  /* 0x0100000009097824 */ /* 0x000fe200078e00ff */
[----:B------:R-:W-:-:S02]  /*3330*/  LOP3.LUT R93, R93, 0xffff, R120, 0xf8, !PT ;  /* 0x0000ffff5d5d7812 */ /* 0x000fc400078ef878 */
[----:B------:R-:W-:Y:S02]  /*3340*/  F2FP.SATFINITE.E4M3.F32.PACK_AB_MERGE_C R0, RZ, R92, RZ ;  /* 0x0000005cff00723e */ /* 0x000fe400048070ff */
[----:B------:R-:W-:Y:S01]  /*3350*/  @P0 FMNMX R5, R5, |R74|, !PT ;  /* 0x4000004a05050209 */ /* 0x000fe20007800000 */
[----:B------:R-:W-:Y:S01]  /*3360*/  @P1 FMUL R74, R74, UR5 ;  /* 0x000000054a4a1c20 */ /* 0x000fe20008400000 */
[----:B------:R-:W-:Y:S02]  /*3370*/  LOP3.LUT R93, R93, 0xff, RZ, 0xc0, !PT ;  /* 0x000000ff5d5d7812 */ /* 0x000fe400078ec0ff */
[----:B------:R-:W-:Y:S02]  /*3380*/  PRMT R0, R0, 0x7104, RZ ;  /* 0x0000710400007816 */ /* 0x000fe400000000ff */
[----:B------:R-:W-:Y:S01]  /*3390*/  @P0 FMNMX R5, R5, |R71|, !PT ;  /* 0x4000004705050209 */ /* 0x000fe20007800000 */
[----:B------:R-:W-:Y:S01]  /*33a0*/  @P1 FMUL R71, R71, UR5 ;  /* 0x0000000547471c20 */ /* 0x000fe20008400000 */
[----:B------:R-:W-:-:S02]  /*33b0*/  LOP3.LUT R64, R64, 0xff000000, R9, 0xf8, !PT ;  /* 0xff00000040407812 */ /* 0x000fc400078ef809 */
[----:B------:R-:W-:Y:S02]  /*33c0*/  LOP3.LUT R9, R93, 0xff00, R0, 0xf8, !PT ;  /* 0x0000ff005d097812 */ /* 0x000fe400078ef800 */
        /* <DEDUP_REMOVED lines=28> */
[----:B------:R-:W-:Y:S02]  /*3590*/  LOP3.LUT R68, R11, 0xffffff00, RZ, 0xc0, !PT ;  /* 0xffffff000b447812 */ /* 0x000fe400078ec0ff */
[----:B------:R-:W-:-:S02]  /*35a0*/  F2FP.SATFINITE.E4M3.F32.PACK_AB_MERGE_C R73, RZ, R73, RZ ;  /* 0x00000049ff49723e */ /* 0x000fc400048070ff */
[----:B------:R-:W-:Y:S01]  /*35b0*/  @P0 FMNMX R5, R5, |R104|, !PT ;  /* 0x4000006805050209 */ /* 0x000fe20007800000 */
[----:B------:R-:W-:Y:S01]  /*35c0*/  @P1 FMUL R104, R104, UR5 ;  /* 0x0000000568681c20 */ /* 0x000fe20008400000 */
[----:B------:R-:W-:Y:S02]  /*35d0*/  F2FP.SATFINITE.E4M3.F32.PACK_AB_MERGE_C R70, RZ, R70, RZ ;  /* 0x00000046ff46723e */ /* 0x000fe400048070ff */
[----:B------:R-:W-:Y:S02]  /*35e0*/  LOP3.LUT R0, R0, 0xff, RZ, 0xc0, !PT ;  /* 0x000000ff00007812 */ /* 0x000fe400078ec0ff */
[----:B------:R-:W-:Y:S02]  /*35f0*/  SHF.L.U32 R69, R69, 0x8, RZ ;  /* 0x0000000845457819 */ /* 0x000fe400000006ff */
[----:B------:R-:W-:Y:S02]  /*3600*/  F2FP.SATFINITE.E4M3.F32.PACK_AB_MERGE_C R98, RZ, R98, RZ ;  /* 0x00000062ff62723e */ /* 0x000fe400048070ff */
[----:B------:R-:W-:-:S02]  /*3610*/  F2FP.SATFINITE.E4M3.F32.PACK_AB_MERGE_C R122, RZ, R122, RZ ;  /* 0x0000007aff7a723e */ /* 0x000fc400048070ff */
[----:B------:R-:W-:Y:S02]  /*3620*/  LOP3.LUT R68, R68, 0xffff, R73, 0xf8, !PT ;  /* 0x0000ffff44447812 */ /* 0x000fe400078ef849 */
[----:B------:R-:W-:Y:S02]  /*3630*/  F2FP.SATFINITE.E4M3.F32.PACK_AB_MERGE_C R11, RZ, R102, RZ ;  /* 0x00000066ff0b723e */ /* 0x000fe400048070ff */
[----:B------:R-:W-:Y:S01]  /*3640*/  @P0 FMNMX R5, R5, |R79|, !PT ;  /* 0x4000004f05050209 */ /* 0x000fe20007800000 */
[----:B------:R-:W-:Y:S01]  /*3650*/  @P1 FMUL R79, R79, UR5 ;  /* 0x000000054f4f1c20 */ /* 0x000fe20008400000 */
[----:B------:R-:W-:Y:S02]  /*3660*/  SHF.L.U32 R70, R70, 0x10, RZ ;  /* 0x0000001046467819 */ /* 0x000fe400000006ff */
[----:B------:R-:W-:Y:S01]  /*3670*/  LOP3.LUT R69, R0, 0xffff, R69, 0xf8, !PT ;  /* 0x0000ffff00457812 */ /* 0x000fe200078ef845 */
[----:B------:R-:W-:Y:S01]  /*3680*/  IMAD.U32 R0, R98, 0x10000, RZ ;  /* 0x0001000062007824 */ /* 0x000fe200078e00ff */
[----:B------:R-:W-:-:S02]  /*3690*/  LOP3.LUT R122, R122, 0xffff, RZ, 0xc0, !PT ;  /* 0x0000ffff7a7a7812 */ /* 0x000fc400078ec0ff */
[----:B------:R-:W-:Y:S02]  /*36a0*/  LOP3.LUT R68, R68, 0xff, RZ, 0xc0, !PT ;  /* 0x000000ff44447812 */ /* 0x000fe400078ec0ff */
[----:B------:R-:W-:Y:S02]  /*36b0*/  PRMT R11, R11, 0x7104, RZ ;  /* 0x000071040b0b7816 */ /* 0x000fe400000000ff */
[----:B------:R-:W-:Y:S02]  /*36c0*/  F2FP.SATFINITE.E4M3.F32.PACK_AB_MERGE_C R75, RZ, R75, RZ ;  /* 0x0000004bff4b723e */ /* 0x000fe400048070ff */
        /* <DEDUP_REMOVED lines=8> */
[----:B------:R-:W-:Y:S01]  /*3750*/  @P0 FMNMX R5, R5, |R80|, !PT ;  /* 0x4000005005050209 */ /* 0x000fe20007800000 */
[----:B------:R-:W-:Y:S01]  /*3760*/  @P1 FMUL R80, R80, UR5 ;  /* 0x0000000550501c20 */ /* 0x000fe20008400000 */
[----:B------:R-:W-:-:S02]  /*3770*/  LOP3.LUT R0, R100, 0xffff, RZ, 0xc0, !PT ;  /* 0x0000ffff64007812 */ /* 0x000fc400078ec0ff */
[----:B------:R-:W-:Y:S02]  /*3780*/  LOP3.LUT R9, R70, R9, RZ, 0xfc, !PT ;  /* 0x0000000946097212 */ /* 0x000fe400078efcff */
[----:B------:R-:W-:Y:S02]  /*3790*/  LOP3.LUT R70, R68, 0xff0000, R75, 0xf8, !PT ;  /* 0x00ff000044467812 */ /* 0x000fe400078ef84b */
[----:B------:R-:W-:Y:S01]  /*37a0*/  @P0 FMNMX R5, R5, |R81|, !PT ;  /* 0x4000005105050209 */ /* 0x000fe20007800000 */
[----:B------:R-:W-:Y:S01]  /*37b0*/  @P1 FMUL R81, R81, UR5 ;  /* 0x0000000551511c20 */ /* 0x000fe20008400000 */
[----:B------:R-:W-:Y:S02]  /*37c0*/  SHF.L.U32 R68, R0, 0x18, RZ ;  /* 0x0000001800447819 */ /* 0x000fe400000006ff */
        /* <DEDUP_REMOVED lines=9> */
[----:B------:R-:W-:-:S02]  /*3860*/  F2FP.SATFINITE.E4M3.F32.PACK_AB_MERGE_C R0, RZ, R77, RZ ;  /* 0x0000004dff00723e */ /* 0x000fc400048070ff */
[----:B------:R-:W-:Y:S01]  /*3870*/  @P0 FMNMX R5, R5, |R84|, !PT ;  /* 0x4000005405050209 */ /* 0x000fe20007800000 */
[----:B------:R-:W-:Y:S01]  /*3880*/  @P1 FMUL R84, R84, UR5 ;  /* 0x0000000554541c20 */ /* 0x000fe20008400000 */
[----:B------:R-:W-:Y:S02]  /*3890*/  F2FP.SATFINITE.E4M3.F32.PACK_AB_MERGE_C R106, RZ, R106, RZ ;  /* 0x0000006aff6a723e */ /* 0x000fe400048070ff */
[----:B------:R-:W-:Y:S02]  /*38a0*/  SHF.L.U32 R0, R0, 0x10, RZ ;  /* 0x0000001000007819 */ /* 0x000fe400000006ff */
[----:B------:R-:W-:Y:S02]  /*38b0*/  F2FP.SATFINITE.E4M3.F32.PACK_AB_MERGE_C R80, RZ, R80, RZ ;  /* 0x00000050ff50723e */ /* 0x000fe400048070ff */
[----:B------:R-:W-:Y:S01]  /*38c0*/  @P0 FMNMX R5, R5, |R110|, !PT ;  /* 0x4000006e05050209 */ /* 0x000fe20007800000 */
[----:B------:R-:W-:Y:S01]  /*38d0*/  @P1 FMUL R110, R110, UR5 ;  /* 0x000000056e6e1c20 */ /* 0x000fe20008400000 */
[----:B------:R-:W-:-:S02]  /*38e0*/  LOP3.LUT R15, R10, 0xffffff00, RZ, 0xc0, !PT ;  /* 0xffffff000a0f7812 */ /* 0x000fc400078ec0ff */
[----:B------:R-:W-:Y:S02]  /*38f0*/  F2FP.SATFINITE.E4M3.F32.PACK_AB_MERGE_C R124, RZ, R124, RZ ;  /* 0x0000007cff7c723e */ /* 0x000fe400048070ff */
[----:B------:R-:W-:Y:S02]  /*3900*/  LOP3.LUT R106, R106, 0xffff, RZ, 0xc0, !PT ;  /* 0x0000ffff6a6a7812 */ /* 0x000fe400078ec0ff */
[----:B------:R-:W-:Y:S02]  /*3910*/  LOP3.LUT R79, R79, 0xff0000, R0, 0xf8, !PT ;  /* 0x00ff00004f4f7812 */ /* 0x000fe400078ef800 */
[----:B------:R-:W-:Y:S02]  /*3920*/  LOP3.LUT R0, R80, 0xffff, RZ, 0xc0, !PT ;  /* 0x0000ffff50007812 */ /* 0x000fe400078ec0ff */
[----:B------:R-:W-:Y:S01]  /*3930*/  @P0 FMNMX R5, R5, |R83|, !PT ;  /* 0x4000005305050209 */ /* 0x000fe20007800000 */
[----:B------:R-:W-:Y:S01]  /*3940*/  @P1 FMUL R83, R83, UR5 ;  /* 0x0000000553531c20 */ /* 0x000fe20008400000 */
[----:B------:R-:W-:-:S02]  /*3950*/  LOP3.LUT R15, R15, 0xffff, R124, 0xf8, !PT ;  /* 0x0000ffff0f0f7812 */ /* 0x000fc400078ef87c */
[----:B------:R-:W-:Y:S02]  /*3960*/  F2FP.SATFINITE.E4M3.F32.PACK_AB_MERGE_C R10, RZ, R67, RZ ;  /* 0x00000043ff0a723e */ /* 0x000fe400048070ff */
[----:B------:R-:W-:Y:S02]  /*3970*/  SHF.L.U32 R11, R106, 0x18, RZ ;  /* 0x000000186a0b7819 */ /* 0x000fe400000006ff */
[----:B------:R-:W-:Y:S02]  /*3980*/  SHF.L.U32 R0, R0, 0x18, RZ ;  /* 0x0000001800007819 */ /* 0x000fe400000006ff */
[----:B------:R-:W-:Y:S01]  /*3990*/  @P0 FMNMX R5, R5, |R85|, !PT ;  /* 0x4000005505050209 */ /* 0x000fe20007800000 */
[----:B------:R-:W-:Y:S01]  /*39a0*/  @P1 FMUL R85, R85, UR5 ;  /* 0x0000000555551c20 */ /* 0x000fe20008400000 */
[----:B------:R-:W-:Y:S02]  /*39b0*/  LOP3.LUT R15, R15, 0xff, RZ, 0xc0, !PT ;  /* 0x000000ff0f0f7812 */ /* 0x000fe400078ec0ff */
[----:B------:R-:W-:-:S02]  /*39c0*/  PRMT R10, R10, 0x7104, RZ ;  /* 0x000071040a0a7816 */ /* 0x000fc400000000ff */
[----:B------:R-:W-:Y:S02]  /*39d0*/  F2FP.SATFINITE.E4M3.F32.PACK_AB_MERGE_C R65, RZ, R65, RZ ;  /* 0x00000041ff41723e */ /* 0x000fe400048070ff */
[----:B------:R-:W-:Y:S02]  /*39e0*/  F2FP.SATFINITE.E4M3.F32.PACK_AB_MERGE_C R74, RZ, R74, RZ ;  /* 0x0000004aff4a723e */ /* 0x000fe400048070ff */
[----:B------:R-:W-:Y:S02]  /*39f0*/  LOP3.LUT R11, R70, R11, RZ, 0xfc, !PT ;  /* 0x0000000b460b7212 */ /* 0x000fe400078efcff */
[----:B------:R-:W-:Y:S02]  /*3a00*/  LOP3.LUT R70, R79, 0xff000000, R0, 0xf8, !PT ;  /* 0xff0000004f467812 */ /* 0x000fe400078ef800 */
[----:B------:R-:W-:Y:S01]  /*3a10*/  @P0 FMNMX R5, R5, |R86|, !PT ;  /* 0x4000005605050209 */ /* 0x000fe20007800000 */
[----:B------:R-:W-:Y:S01]  /*3a20*/  @P1 FMUL R86, R86, UR5 ;  /* 0x0000000556561c20 */ /* 0x000fe20008400000 */
[----:B------:R-:W-:-:S02]  /*3a30*/  LOP3.LUT R10, R15, 0xff00, R10, 0xf8, !PT ;  /* 0x0000ff000f0a7812 */ /* 0x000fc400078ef80a */
[----:B------:R-:W-:Y:S02]  /*3a40*/  SHF.L.U32 R65, R65, 0x10, RZ ;  /* 0x0000001041417819 */ /* 0x000fe400000006ff */
[----:B------:R-:W-:Y:S02]  /*3a50*/  F2FP.SATFINITE.E4M3.F32.PACK_AB_MERGE_C R0, RZ, R110, RZ ;  /* 0x0000006eff00723e */ /* 0x000fe400048070ff */
[----:B------:R-:W-:Y:S02]  /*3a60*/  F2FP.SATFINITE.E4M3.F32.PACK_AB_MERGE_C R83, RZ, R83, RZ ;  /* 0x00000053ff53723e */ /* 0x000fe400048070ff */
[----:B------:R-:W-:Y:S02]  /*3a70*/  LOP3.LUT R74, R74, 0xffff, RZ, 0xc0, !PT ;  /* 0x0000ffff4a4a7812 */ /* 0x000fe400078ec0ff */
[----:B------:R-:W-:Y:S02]  /*3a80*/  F2FP.SATFINITE.E4M3.F32.PACK_AB_MERGE_C R81, RZ, R81, RZ ;  /* 0x00000051ff51723e */ /* 0x000fe400048070ff */
[----:B------:R-:W-:Y:S01]  /*3a90*/  @P0 FMNMX R5, R5, |R89|, !PT ;  /* 0x4000005905050209 */ /* 0x000fe20007800000 */
[----:B------:R-:W-:Y:S01]  /*3aa0*/  @P1 FMUL R89, R89, UR5 ;  /* 0x0000000559591c20 */ /* 0x000fe20008400000 */
[----:B------:R-:W-:-:S02]  /*3ab0*/  LOP3.LUT R65, R10, 0xff0000, R65, 0xf8, !PT ;  /* 0x00ff00000a417812 */ /* 0x000fc400078ef841 */
[----:B------:R-:W-:Y:S02]  /*3ac0*/  LOP3.LUT R0, R0, 0xff, RZ, 0xc0, !PT ;  /* 0x000000ff00007812 */ /* 0x000fe400078ec0ff */
[----:B------:R-:W-:Y:S02]  /*3ad0*/  SHF.L.U32 R83, R83, 0x8, RZ ;  /* 0x0000000853537819 */ /* 0x000fe400000006ff */
[----:B------:R-:W-:Y:S02]  /*3ae0*/  SHF.L.U32 R10, R74, 0x18, RZ ;  /* 0x000000184a0a7819 */ /* 0x000fe400000006ff */
[----:B------:R-:W-:Y:S02]  /*3af0*/  LOP3.LUT R12, R12, 0xffff, R81, 0xf8, !PT ;  /* 0x0000ffff0c0c7812 */ /* 0x000fe400078ef851 */
[----:B------:R-:W-:Y:S02]  /*3b00*/  F2FP.SATFINITE.E4M3.F32.PACK_AB_MERGE_C R108, RZ, R108, RZ ;  /* 0x0000006cff6c723e */ /* 0x000fe400048070ff */
[----:B------:R-:W-:-:S02]  /*3b10*/  LOP3.LUT R83, R0, 0xffff, R83, 0xf8, !PT ;  /* 0x0000ffff00537812 */ /* 0x000fc400078ef853 */
[----:B------:R-:W-:Y:S01]  /*3b20*/  @P0 FMNMX R5, R5, |R112|, !PT ;  /* 0x4000007005050209 */ /* 0x000fe20007800000 */
[----:B------:R-:W-:Y:S01]  /*3b30*/  @P1 FMUL R112, R112, UR5 ;  /* 0x0000000570701c20 */ /* 0x000fe20008400000 */
[----:B------:R-:W-:Y:S02]  /*3b40*/  LOP3.LUT R10, R65, R10, RZ, 0xfc, !PT ;  /* 0x0000000a410a7212 */ /* 0x000fe400078efcff */
[----:B------:R-:W-:Y:S02]  /*3b50*/  LOP3.LUT R0, R13, 0xffffff00, RZ, 0xc0, !PT ;  /* 0xffffff000d007812 */ /* 0x000fe400078ec0ff */
[----:B------:R-:W-:Y:S02]  /*3b60*/  F2FP.SATFINITE.E4M3.F32.PACK_AB_MERGE_C R89, RZ, R89, RZ ;  /* 0x00000059ff59723e */ /* 0x000fe400048070ff */
[----:B------:R-:W-:Y:S02]  /*3b70*/  PRMT R99, R39, 0x7632, R99 ;  /* 0x0000763227637816 */ /* 0x000fe40000000063 */
[----:B------:R-:W-:-:S02]  /*3b80*/  LOP3.LUT R65, R12, 0xff, RZ, 0xc0, !PT ;  /* 0x000000ff0c417812 */ /* 0x000fc400078ec0ff */
[----:B------:R-:W-:Y:S01]  /*3b90*/  PRMT R12, R108, 0x7104, RZ ;  /* 0x000071046c0c7816 */ /* 0x000fe200000000ff */
[----:B------:R-:W-:Y:S01]  /*3ba0*/  IMAD.U32 R99, R99, 0x10000, RZ ;  /* 0x0001000063637824 */ /* 0x000fe200078e00ff */
[----:B------:R-:W-:Y:S02]  /*3bb0*/  F2FP.SATFINITE.E4M3.F32.PACK_AB_MERGE_C R85, RZ, R85, RZ ;  /* 0x00000055ff55723e */ /* 0x000fe400048070ff */
[----:B------:R-:W-:Y:S01]  /*3bc0*/  LOP3.LUT R72, R0, 0xffff, R89, 0xf8, !PT ;  /* 0x0000ffff00487812 */ /* 0x000fe200078ef859 */
[----:B------:R-:W-:Y:S01]  /*3bd0*/  @P2 FADD R99, R99, 1 ;  /* 0x3f80000063632421 */ /* 0x000fe20000000000 */
[----:B------:R-:W-:Y:S01]  /*3be0*/  PRMT R91, R63, 0x7632, R91 ;  /* 0x000076323f5b7816 */ /* 0x000fe2000000005b */
[----:B------:R-:W-:Y:S01]  /*3bf0*/  IMAD.U32 R0, R85, 0x10000, RZ ;  /* 0x0001000055007824 */ /* 0x000fe200078e00ff */
[----:B------:R-:W-:Y:S02]  /*3c00*/  F2FP.SATFINITE.E4M3.F32.PACK_AB_MERGE_C R15, RZ, R112, RZ ;  /* 0x00000070ff0f723e */ /* 0x000fe400048070ff */
[----:B------:R-:W-:Y:S01]  /*3c10*/  @P0 FMNMX R5, R5, |R87|, !PT ;  /* 0x4000005705050209 */ /* 0x000fe20007800000 */
[----:B------:R-:W-:Y:S01]  /*3c20*/  @P1 FMUL R87, R87, UR5 ;  /* 0x0000000557571c20 */ /* 0x000fe20008400000 */
[----:B------:R-:W-:-:S02]  /*3c30*/  LOP3.LUT R65, R65, 0xff00, R12, 0xf8, !PT ;  /* 0x0000ff0041417812 */ /* 0x000fc400078ef80c */
[----:B------:R-:W0:Y:S01]  /*3c40*/  @!P3 LDC.64 R12, c[0x0][0x230] ;  /* 0x00008c00ff0cbb82 */ /* 0x000e220000000a00 */
[----:B------:R-:W-:Y:S02]  /*3c50*/  LOP3.LUT R72, R72, 0xff, RZ, 0xc0, !PT ;  /* 0x000000ff48487812 */ /* 0x000fe400078ec0ff */
[----:B------:R-:W-:Y:S02]  /*3c60*/  SHF.L.U32 R91, R91, 0x10, RZ ;  /* 0x000000105b5b7819 */ /* 0x000fe400000006ff */
[----:B------:R-:W-:Y:S02]  /*3c70*/  PRMT R15, R15, 0x7104, RZ ;  /* 0x000071040f0f7816 */ /* 0x000fe400000000ff */
[----:B------:R-:W-:Y:S01]  /*3c80*/  F2FP.SATFINITE.E4M3.F32.PACK_AB_MERGE_C R87, RZ, R87, RZ ;  /* 0x00000057ff57723e */ /* 0x000fe200048070ff */
[----:B------:R-:W-:Y:S01]  /*3c90*/  FFMA R91, R113, R99, R91 ;  /* 0x00000063715b7223 */ /* 0x000fe2000000005b */
[----:B------:R-:W-:Y:S02]  /*3ca0*/  LOP3.LUT R83, R83, 0xff0000, R0, 0xf8, !PT ;  /* 0x00ff000053537812 */ /* 0x000fe400078ef800 */
[----:B------:R-:W-:-:S02]  /*3cb0*/  LOP3.LUT R0, R72, 0xff00, R15, 0xf8, !PT ;  /* 0x0000ff0048007812 */ /* 0x000fc400078ef80f */
[----:B------:R-:W1:Y:S01]  /*3cc0*/  LDC.64 R72, c[0x0][0x258] ;  /* 0x00009600ff487b82 */ /* 0x000e620000000a00 */
[----:B------:R-:W-:Y:S02]  /*3cd0*/  SHF.L.U32 R87, R87, 0x10, RZ ;  /* 0x0000001057577819 */ /* 0x000fe400000006ff */
[----:B------:R-:W-:Y:S01]  /*3ce0*/  @P0 FMNMX R5, R5, |R91|, !PT ;  /* 0x4000005b05050209 */ /* 0x000fe20007800000 */
[----:B------:R-:W-:Y:S01]  /*3cf0*/  @P1 FMUL R91, R91, UR5 ;  /* 0x000000055b5b1c20 */ /* 0x000fe20008400000 */
[----:B------:R-:W-:Y:S02]  /*3d00*/  LOP3.LUT R76, R0, 0xff0000, R87, 0xf8, !PT ;  /* 0x00ff0000004c7812 */ /* 0x000fe400078ef857 */
[----:B------:R-:W-:Y:S02]  /*3d10*/  F2FP.SATFINITE.E4M3.F32.PACK_AB_MERGE_C R0, RZ, R86, RZ ;  /* 0x00000056ff00723e */ /* 0x000fe400048070ff */
[----:B------:R-:W-:Y:S02]  /*3d20*/  LOP3.LUT R15, R7, 0x7f, RZ, 0xc0, !PT ;  /* 0x0000007f070f7812 */ /* 0x000fe400078ec0ff */
[----:B------:R-:W-:Y:S01]  /*3d30*/  LOP3.LUT R0, R0, 0xffff, RZ, 0xc0, !PT ;  /* 0x0000ffff00007812 */ /* 0x000fe200078ec0ff */
[----:B0-----:R-:W-:Y:S01]  /*3d40*/  @!P3 IMAD.WIDE R74, R6, 0x4, R12 ;  /* 0x00000004064ab825 */ /* 0x001fe200078e020c */
[----:B------:R-:W-:-:S02]  /*3d50*/  F2FP.SATFINITE.E4M3.F32.PACK_AB_MERGE_C R91, RZ, R91, RZ ;  /* 0x0000005bff5b723e */ /* 0x000fc400048070ff */
[----:B------:R-:W-:Y:S01]  /*3d60*/  F2FP.SATFINITE.E4M3.F32.PACK_AB_MERGE_C R82, RZ, R82, RZ ;  /* 0x00000052ff52723e */ /* 0x000fe200048070ff */
[----:B------:R-:W-:Y:S01]  /*3d70*/  IMAD R15, R6, 0x300, R15 ;  /* 0x00000300060f7824 */ /* 0x000fe200078e020f */
[----:B------:R-:W-:Y:S02]  /*3d80*/  F2FP.SATFINITE.E4M3.F32.PACK_AB_MERGE_C R84, RZ, R84, RZ ;  /* 0x00000054ff54723e */ /* 0x000fe400048070ff */
[----:B------:R-:W-:Y:S01]  /*3d90*/  SHF.L.U32 R0, R0, 0x18, RZ ;  /* 0x0000001800007819 */ /* 0x000fe200000006ff */
[----:B------:R-:W-:Y:S01]  /*3da0*/  VIADD R85, R15, 0x200 ;  /* 0x000002000f557836 */ /* 0x000fe20000000000 */
[----:B------:R-:W-:Y:S02]  /*3db0*/  LOP3.LUT R91, R91, 0xffff, RZ, 0xc0, !PT ;  /* 0x0000ffff5b5b7812 */ /* 0x000fe400078ec0ff */
[----:B------:R-:W-:Y:S02]  /*3dc0*/  SHF.L.U32 R82, R82, 0x10, RZ ;  /* 0x0000001052527819 */ /* 0x000fe400000006ff */
[----:B------:R-:W-:-:S02]  /*3dd0*/  LOP3.LUT R84, R84, 0xffff, RZ, 0xc0, !PT ;  /* 0x0000ffff54547812 */ /* 0x000fc400078ec0ff */
[----:B------:R-:W-:Y:S02]  /*3de0*/  LOP3.LUT R86, R83, 0xff000000, R0, 0xf8, !PT ;  /* 0xff00000053567812 */ /* 0x000fe400078ef800 */
[----:B------:R-:W-:Y:S02]  /*3df0*/  SHF.L.U32 R13, R91, 0x18, RZ ;  /* 0x000000185b0d7819 */ /* 0x000fe400000006ff */
[----:B------:R-:W-:Y:S02]  /*3e00*/  IADD3 R79, R2, 0x80, RZ ;  /* 0x00000080024f7810 */ /* 0x000fe40007ffe0ff */
[C---:B------:R-:W-:Y:S02]  /*3e10*/  IADD3 R81, R15.reuse, 0x100, RZ ;  /* 0x000001000f517810 */ /* 0x040fe40007ffe0ff */
[----:B------:R-:W-:Y:S01]  /*3e20*/  IADD3 R83, R15, 0x180, RZ ;  /* 0x000001800f537810 */ /* 0x000fe20007ffe0ff */
[----:B-1----:R-:W-:Y:S01]  /*3e30*/  IMAD.WIDE.U32 R78, R79, 0x8, R72 ;  /* 0x000000084f4e7825 */ /* 0x002fe200078e0048 */
[----:B------:R-:W-:-:S02]  /*3e40*/  IADD3 R15, R15, 0x280, RZ ;  /* 0x000002800f0f7810 */ /* 0x000fc40007ffe0ff */
[----:B------:R-:W-:Y:S01]  /*3e50*/  LOP3.LUT R65, R65, 0xff0000, R82, 0xf8, !PT ;  /* 0x00ff000041417812 */ /* 0x000fe200078ef852 */
[--C-:B------:R-:W-:Y:S01]  /*3e60*/  IMAD.WIDE.U32 R80, R81, 0x8, R72.reuse ;  /* 0x0000000851507825 */ /* 0x100fe200078e0048 */
[----:B------:R-:W-:Y:S02]  /*3e70*/  SHF.L.U32 R12, R84, 0x18, RZ ;  /* 0x00000018540c7819 */ /* 0x000fe400000006ff */
[----:B------:R-:W-:Y:S01]  /*3e80*/  MOV R67, UR4 ;  /* 0x0000000400437c02 */ /* 0x000fe20008000f00 */
[--C-:B------:R-:W-:Y:S01]  /*3e90*/  IMAD.WIDE.U32 R82, R83, 0x8, R72.reuse ;  /* 0x0000000853527825 */ /* 0x100fe200078e0048 */
[----:B------:R-:W-:Y:S02]  /*3ea0*/  LOP3.LUT R13, R76, R13, RZ, 0xfc, !PT ;  /* 0x0000000d4c0d7212 */ /* 0x000fe400078efcff */
[----:B------:R-:W-:Y:S01]  /*3eb0*/  LOP3.LUT R12, R65, R12, RZ, 0xfc, !PT ;  /* 0x0000000c410c7212 */ /* 0x000fe200078efcff */
[----:B------:R-:W-:Y:S01]  /*3ec0*/  IMAD.WIDE.U32 R76, R2, 0x8, R72 ;  /* 0x00000008024c7825 */ /* 0x000fe200078e0048 */
[----:B------:R0:W-:Y:S01]  /*3ed0*/  @!P3 STG.E desc[UR6][R74.64], R67 ;  /* 0x000000434a00b986 */ /* 0x0001e2000c101906 */
[----:B------:R-:W-:-:S02]  /*3ee0*/  MOV R65, R9 ;  /* 0x0000000900417202 */ /* 0x000fc40000000f00 */
[----:B------:R-:W-:Y:S01]  /*3ef0*/  IMAD.WIDE.U32 R84, R85, 0x8, R72 ;  /* 0x0000000855547825 */ /* 0x000fe200078e0048 */
[----:B------:R-:W-:Y:S02]  /*3f00*/  LOP3.LUT R68, R69, 0xff000000, R68, 0xf8, !PT ;  /* 0xff00000045447812 */ /* 0x000fe400078ef844 */
[----:B------:R-:W-:Y:S01]  /*3f10*/  MOV R69, R11 ;  /* 0x0000000b00457202 */ /* 0x000fe20000000f00 */
[----:B------:R-:W-:Y:S01]  /*3f20*/  IMAD.WIDE.U32 R72, R15, 0x8, R72 ;  /* 0x000000080f487825 */ /* 0x000fe200078e0048 */
[----:B------:R-:W-:Y:S02]  /*3f30*/  MOV R15, R8 ;  /* 0x00000008000f7202 */ /* 0x000fe40000000f00 */
[----:B------:R-:W-:Y:S02]  /*3f40*/  MOV R71, R12 ;  /* 0x0000000c00477202 */ /* 0x000fe40000000f00 */
[----:B0-----:R-:W-:Y:S01]  /*3f50*/  MOV R67, R10 ;  /* 0x0000000a00437202 */ /* 0x001fe20000000f00 */
[----:B------:R2:W-:Y:S01]  /*3f60*/  STG.E.64 desc[UR6][R76.64], R14 ;  /* 0x0000000e4c007986 */ /* 0x0005e2000c101b06 */
[----:B------:R-:W-:-:S02]  /*3f70*/  MOV R87, R13 ;  /* 0x0000000d00577202 */ /* 0x000fc40000000f00 */
[----:B------:R-:W-:Y:S01]  /*3f80*/  IADD3 R6, R6, UR10, RZ ;  /* 0x0000000a06067c10 */ /* 0x000fe2000fffe0ff */
[----:B------:R2:W-:Y:S01]  /*3f90*/  STG.E.64 desc[UR6][R78.64], R64 ;  /* 0x000000404e007986 */ /* 0x0005e2000c101b06 */
[----:B------:R-:W-:Y:S02]  /*3fa0*/  LOP3.LUT P2, RZ, R3, 0xff, RZ, 0xc0, !PT ;  /* 0x000000ff03ff7812 */ /* 0x000fe4000784c0ff */
[----:B------:R-:W-:Y:S01]  /*3fb0*/  ISETP.GE.AND P0, PT, R6, UR13, PT ;  /* 0x0000000d06007c0c */ /* 0x000fe2000bf06270 */
[----:B------:R2:W-:Y:S01]  /*3fc0*/  STG.E.64 desc[UR6][R80.64], R66 ;  /* 0x0000004250007986 */ /* 0x0005e2000c101b06 */
[----:B------:R-:W-:-:S03]  /*3fd0*/  SEL R3, RZ, 0x1, P2 ;  /* 0x00000001ff037807 */ /* 0x000fc60001000000 */
[----:B------:R2:W-:Y:S04]  /*3fe0*/  STG.E.64 desc[UR6][R82.64], R68 ;  /* 0x0000004452007986 */ /* 0x0005e8000c101b06 */
[----:B------:R2:W-:Y:S04]  /*3ff0*/  STG.E.64 desc[UR6][R84.64], R70 ;  /* 0x0000004654007986 */ /* 0x0005e8000c101b06 */
[----:B------:R2:W-:Y:S01]  /*4000*/  STG.E.64 desc[UR6][R72.64], R86 ;  /* 0x0000005648007986 */ /* 0x0005e2000c101b06 */
[----:B------:R-:W-:Y:S05]  /*4010*/  @!P0 BRA `(.L_x_13944) ;  /* 0xffffffc000a08947 */ /* 0x000fea000383ffff */
.L_x_13936:
        /* <DEDUP_REMOVED lines=15> */
.L_x_13969:
        /* <DEDUP_REMOVED lines=10> */
[----:B------:R-:W-:-:S03]  /*41b0*/  SHF.R.U32.HI R2, RZ, 0x5, R7 ;  /* 0x00000005ff027819 */ /* 0x000fc60000011607 */
[----:B------:R-:W-:-:S05]  /*41c0*/  @!P0 IMAD.IADD R0, R0, 0x1, R3 ;  /* 0x0000000100008824 */ /* 0x000fca00078e0203 */
        /* <DEDUP_REMOVED lines=16> */
.L_x_13972:
[----:B-1----:R-:W-:-:S07]  /*42d0*/  FMNMX R5, R3, R2, !PT ;  /* 0x0000000203057209 */ /* 0x002fce0007800000 */
.L_x_13948:
[----:B------:R-:W-:Y:S05]  /*42e0*/  BSYNC B0 ;  /* 0x0000000000007941 */ /* 0x000fea0003800000 */
.L_x_13947:
[----:B------:R-:W-:Y:S01]  /*42f0*/  ISETP.NE.AND P0, PT, R7, RZ, PT ;  /* 0x000000ff0700720c */ /* 0x000fe20003f05270 */
[----:B------:R-:W-:-:S12]  /*4300*/  BSSY B0, `(.L_x_13945) ;  /* 0x0000004000007945 */ /* 0x000fd80003800000 */
[----:B------:R-:W-:Y:S05]  /*4310*/  @P0 BRA `(.L_x_13950) ;  /* 0x0000000000080947 */ /* 0x000fea0003800000 */
[----:B0-----:R-:W0:Y:S02]  /*4320*/  LDC.64 R2, c[0x0][0x288] ;  /* 0x0000a200ff027b82 */ /* 0x001e240000000a00 */
[----:B0-----:R1:W-:Y:S02]  /*4330*/  REDG.E.MAX.S32.STRONG.GPU desc[UR6][R2.64], R5 ;  /* 0x000000050200798e */ /* 0x0013e4000d10e386 */
.L_x_13950:
[----:B------:R-:W-:Y:S05]  /*4340*/  BSYNC B0 ;  /* 0x0000000000007941 */ /* 0x000fea0003800000 */
.L_x_13945:
        /* <DEDUP_REMOVED lines=14> */
[----:B01----:R-:W-:Y:S05]  /*4430*/  CALL.REL.NOINC `($__internal_230_$__cuda_sm20_rcp_rn_f32_slowpath) ;  /* 0x0000000c00947944 */ /* 0x003fea0003c00000 */
[----:B------:R-:W-:Y:S05]  /*4440*/  BRA `(.L_x_13952) ;  /* 0x0000000000147947 */ /* 0x000fea0003800000 */
.L_x_13951:
[----:B------:R-:W3:Y:S01]  /*4450*/  MUFU.RCP R0, UR5 ;  /* 0x0000000500007d08 */ /* 0x000ee20008001000 */
[----:B01----:R-:W-:-:S05]  /*4460*/  MOV R3, UR5 ;  /* 0x0000000500037c02 */ /* 0x003fca0008000f00 */
[----:B---3--:R-:W-:-:S04]  /*4470*/  FFMA R2, R0, R3, -1 ;  /* 0xbf80000000027423 */ /* 0x008fc80000000003 */
[----:B------:R-:W-:-:S04]  /*4480*/  FADD.FTZ R3, -R2, -RZ ;  /* 0x800000ff02037221 */ /* 0x000fc80000010100 */
[----:B------:R-:W-:-:S07]  /*4490*/  FFMA R0, R0, R3, R0 ;  /* 0x0000000300007223 */ /* 0x000fce0000000000 */
.L_x_13952:
[----:B------:R-:W0:Y:S02]  /*44a0*/  LDC.64 R2, c[0x0][0x280] ;  /* 0x0000a000ff027b82 */ /* 0x000e240000000a00 */
[----:B0-----:R-:W-:Y:S01]  /*44b0*/  STG.E desc[UR6][R2.64], R0 ;  /* 0x0000000002007986 */ /* 0x001fe2000c101906 */
[----:B------:R-:W-:Y:S05]  /*44c0*/  EXIT ;  /* 0x000000000000794d */ /* 0x000fea0003800000 */
.L_x_13937:
[----:B------:R-:W-:Y:S01]  /*44d0*/  HFMA2.MMA R120, -RZ, RZ, 0, 5.9604644775390625e-08 ;  /* 0x00000001ff787435 */ /* 0x000fe200000001ff */
[----:B------:R-:W-:Y:S01]  /*44e0*/  MOV R118, R0 ;  /* 0x0000000000767202 */ /* 0x000fe20000000f00 */
[----:B------:R-:W-:Y:S01]  /*44f0*/  IMAD.MOV.U32 R79, RZ, RZ, -0x1 ;  /* 0xffffffffff4f7424 */ /* 0x000fe200078e00ff */
[----:B------:R-:W-:-:S08]  /*4500*/  MOV R121, 0x1f ;  /* 0x0000001f00797802 */ /* 0x000fd00000000f00 */
[----:B01---5:R-:W-:Y:S05]  /*4510*/  WARPSYNC.COLLECTIVE R79, `(.L_x_13953) ;  /* 0x000000004f087348 */ /* 0x023fea0003c00000 */
[----:B------:R2:W3:Y:S02]  /*4520*/  SHFL.BFLY P1, R119, R118, R120, R121 ;  /* 0x0c00007876777389 */ /* 0x0004e40000020079 */
[----:B0123-5:R-:W-:Y:S01]  /*4530*/  ENDCOLLECTIVE ;  /* 0x000000000000791b */ /* 0x02ffe20003800000 */
.L_x_13953:
[----:B------:R-:W-:Y:S01]  /*4540*/  HFMA2.MMA R120, -RZ, RZ, 0, 1.1920928955078125e-07 ;  /* 0x00000002ff787435 */ /* 0x000fe200000001ff */
[----:B------:R-:W-:-:S05]  /*4550*/  MOV R115, R119 ;  /* 0x0000007700737202 */ /* 0x000fca0000000f00 */
[----:B------:R-:W-:-:S05]  /*4560*/  FADD R115, R0, R115 ;  /* 0x0000007300737221 */ /* 0x000fca0000000000 */
[----:B------:R-:W-:-:S07]  /*4570*/  MOV R118, R115 ;  /* 0x0000007300767202 */ /* 0x000fce0000000f00 */
[----:B------:R-:W-:Y:S05]  /*4580*/  WARPSYNC.COLLECTIVE R79, `(.L_x_13954) ;  /* 0x000000004f087348 */ /* 0x000fea0003c00000 */
[----:B------:R0:W1:Y:S02]  /*4590*/  SHFL.BFLY P1, R119, R118, R120, R121 ;  /* 0x0c00007876777389 */ /* 0x0000640000020079 */
[----:B01----:R-:W-:Y:S01]  /*45a0*/  ENDCOLLECTIVE ;  /* 0x000000000000791b */ /* 0x003fe20003800000 */
.L_x_13954:
[----:B------:R-:W-:Y:S01]  /*45b0*/  HFMA2.MMA R120, -RZ, RZ, 0, 2.384185791015625e-07 ;  /* 0x00000004ff787435 */ /* 0x000fe200000001ff */
[----:B------:R-:W-:-:S05]  /*45c0*/  MOV R78, R119 ;  /* 0x00000077004e7202 */ /* 0x000fca0000000f00 */
[----:B------:R-:W-:-:S05]  /*45d0*/  FADD R114, R115, R78 ;  /* 0x0000004e73727221 */ /* 0x000fca0000000000 */
[----:B------:R-:W-:-:S07]  /*45e0*/  MOV R118, R114 ;  /* 0x0000007200767202 */ /* 0x000fce0000000f00 */
[----:B------:R-:W-:Y:S05]  /*45f0*/  WARPSYNC.COLLECTIVE R79, `(.L_x_13955) ;  /* 0x000000004f087348 */ /* 0x000fea0003c00000 */
[----:B------:R0:W1:Y:S02]  /*4600*/  SHFL.BFLY P1, R119, R118, R120, R121 ;  /* 0x0c00007876777389 */ /* 0x0000640000020079 */
[----:B01----:R-:W-:Y:S01]  /*4610*/  ENDCOLLECTIVE ;  /* 0x000000000000791b */ /* 0x003fe20003800000 */
.L_x_13955:
[----:B------:R-:W-:Y:S01]  /*4620*/  IMAD.MOV.U32 R120, RZ, RZ, 0x8 ;  /* 0x00000008ff787424 */ /* 0x000fe200078e00ff */
[----:B------:R-:W-:-:S05]  /*4630*/  MOV R117, R119 ;  /* 0x0000007700757202 */ /* 0x000fca0000000f00 */
[----:B------:R-:W-:-:S05]  /*4640*/  FADD R117, R114, R117 ;  /* 0x0000007572757221 */ /* 0x000fca0000000000 */
[----:B------:R-:W-:-:S07]  /*4650*/  MOV R118, R117 ;  /* 0x0000007500767202 */ /* 0x000fce0000000f00 */
[----:B------:R-:W-:Y:S05]  /*4660*/  WARPSYNC.COLLECTIVE R79, `(.L_x_13956) ;  /* 0x000000004f087348 */ /* 0x000fea0003c00000 */
[----:B------:R0:W1:Y:S02]  /*4670*/  SHFL.BFLY P1, R119, R118, R120, R121 ;  /* 0x0c00007876777389 */ /* 0x0000640000020079 */
[----:B01----:R-:W-:Y:S01]  /*4680*/  ENDCOLLECTIVE ;  /* 0x000000000000791b */ /* 0x003fe20003800000 */
.L_x_13956:
[----:B------:R-:W-:Y:S01]  /*4690*/  HFMA2.MMA R120, -RZ, RZ, 0, 9.5367431640625e-07 ;  /* 0x00000010ff787435 */ /* 0x000fe200000001ff */
[----:B------:R-:W-:-:S05]  /*46a0*/  MOV R78, R119 ;  /* 0x00000077004e7202 */ /* 0x000fca0000000f00 */
[----:B------:R-:W-:-:S05]  /*46b0*/  FADD R116, R117, R78 ;  /* 0x0000004e75747221 */ /* 0x000fca0000000000 */
[----:B------:R-:W-:-:S07]  /*46c0*/  MOV R118, R116 ;  /* 0x0000007400767202 */ /* 0x000fce0000000f00 */
[----:B------:R-:W-:Y:S05]  /*46d0*/  WARPSYNC.COLLECTIVE R79, `(.L_x_13957) ;  /* 0x000000004f087348 */ /* 0x000fea0003c00000 */
[----:B------:R0:W1:Y:S02]  /*46e0*/  SHFL.BFLY P1, R119, R118, R120, R121 ;  /* 0x0c00007876777389 */ /* 0x0000640000020079 */
[----:B01----:R-:W-:Y:S01]  /*46f0*/  ENDCOLLECTIVE ;  /* 0x000000000000791b */ /* 0x003fe20003800000 */
.L_x_13957:
        /* <DEDUP_REMOVED lines=104> */
.L_x_13958:
[----:B------:R-:W-:Y:S01]  /*4d80*/  IMAD.MOV.U32 R120, RZ, RZ, 0x2 ;  /* 0x00000002ff787424 */ /* 0x000fe200078e00ff */
[----:B------:R-:W-:-:S05]  /*4d90*/  MOV R115, R119 ;  /* 0x0000007700737202 */ /* 0x000fca0000000f00 */
[----:B------:R-:W-:-:S05]  /*4da0*/  FADD R115, R0, R115 ;  /* 0x0000007300737221 */ /* 0x000fca0000000000 */
[----:B------:R-:W-:-:S07]  /*4db0*/  MOV R118, R115 ;  /* 0x0000007300767202 */ /* 0x000fce0000000f00 */
[----:B------:R-:W-:Y:S05]  /*4dc0*/  WARPSYNC.COLLECTIVE R79, `(.L_x_13959) ;  /* 0x000000004f087348 */ /* 0x000fea0003c00000 */
[----:B------:R0:W1:Y:S02]  /*4dd0*/  SHFL.BFLY P1, R119, R118, R120, R121 ;  /* 0x0c00007876777389 */ /* 0x0000640000020079 */
[----:B01----:R-:W-:Y:S01]  /*4de0*/  ENDCOLLECTIVE ;  /* 0x000000000000791b */ /* 0x003fe20003800000 */
.L_x_13959:
[----:B------:R-:W-:Y:S01]  /*4df0*/  HFMA2.MMA R120, -RZ, RZ, 0, 2.384185791015625e-07 ;  /* 0x00000004ff787435 */ /* 0x000fe200000001ff */
[----:B------:R-:W-:-:S05]  /*4e00*/  MOV R114, R119 ;  /* 0x0000007700727202 */ /* 0x000fca0000000f00 */
[----:B------:R-:W-:-:S05]  /*4e10*/  FADD R114, R115, R114 ;  /* 0x0000007273727221 */ /* 0x000fca0000000000 */
[----:B------:R-:W-:-:S07]  /*4e20*/  MOV R118, R114 ;  /* 0x0000007200767202 */ /* 0x000fce0000000f00 */
[----:B------:R-:W-:Y:S05]  /*4e30*/  WARPSYNC.COLLECTIVE R79, `(.L_x_13960) ;  /* 0x000000004f087348 */ /* 0x000fea0003c00000 */
[----:B------:R0:W1:Y:S02]  /*4e40*/  SHFL.BFLY P1, R119, R118, R120, R121 ;  /* 0x0c00007876777389 */ /* 0x0000640000020079 */
[----:B01----:R-:W-:Y:S01]  /*4e50*/  ENDCOLLECTIVE ;  /* 0x000000000000791b */ /* 0x003fe20003800000 */
.L_x_13960:
[----:B------:R-:W-:Y:S01]  /*4e60*/  HFMA2.MMA R120, -RZ, RZ, 0, 4.76837158203125e-07 ;  /* 0x00000008ff787435 */ /* 0x000fe200000001ff */
[----:B------:R-:W-:-:S05]  /*4e70*/  MOV R117, R119 ;  /* 0x0000007700757202 */ /* 0x000fca0000000f00 */
[----:B------:R-:W-:-:S05]  /*4e80*/  FADD R117, R114, R117 ;  /* 0x0000007572757221 */ /* 0x000fca0000000000 */
[----:B------:R-:W-:-:S07]  /*4e90*/  MOV R118, R117 ;  /* 0x0000007500767202 */ /* 0x000fce0000000f00 */
[----:B------:R-:W-:Y:S05]  /*4ea0*/  WARPSYNC.COLLECTIVE R79, `(.L_x_13961) ;  /* 0x000000004f087348 */ /* 0x000fea0003c00000 */
[----:B------:R0:W1:Y:S02]  /*4eb0*/  SHFL.BFLY P1, R119, R118, R120, R121 ;  /* 0x0c00007876777389 */ /* 0x0000640000020079 */
[----:B01----:R-:W-:Y:S01]  /*4ec0*/  ENDCOLLECTIVE ;  /* 0x000000000000791b */ /* 0x003fe20003800000 */
.L_x_13961:
[----:B------:R-:W-:Y:S01]  /*4ed0*/  IMAD.MOV.U32 R120, RZ, RZ, 0x10 ;  /* 0x00000010ff787424 */ /* 0x000fe200078e00ff */
[----:B------:R-:W-:-:S05]  /*4ee0*/  MOV R116, R119 ;  /* 0x0000007700747202 */ /* 0x000fca0000000f00 */
[----:B------:R-:W-:-:S05]  /*4ef0*/  FADD R116, R117, R116 ;  /* 0x0000007475747221 */ /* 0x000fca0000000000 */
[----:B------:R-:W-:-:S07]  /*4f00*/  MOV R118, R116 ;  /* 0x0000007400767202 */ /* 0x000fce0000000f00 */
[----:B------:R-:W-:Y:S05]  /*4f10*/  WARPSYNC.COLLECTIVE R79, `(.L_x_13962) ;  /* 0x000000004f087348 */ /* 0x000fea0003c00000 */
[----:B------:R0:W1:Y:S02]  /*4f20*/  SHFL.BFLY P1, R119, R118, R120, R121 ;  /* 0x0c00007876777389 */ /* 0x0000640000020079 */
[----:B01----:R-:W-:Y:S01]  /*4f30*/  ENDCOLLECTIVE ;  /* 0x000000000000791b */ /* 0x003fe20003800000 */
.L_x_13962:
[----:B------:R-:W-:Y:S05]  /*4f40*/  BRA `(.L_x_13963) ;  /* 0xffffffc000f07947 */ /* 0x000fea000383ffff */
.L_x_13946:
[----:B------:R-:W-:Y:S01]  /*4f50*/  HFMA2.MMA R8, -RZ, RZ, 0, 9.5367431640625e-07 ;  /* 0x00000010ff087435 */ /* 0x000fe200000001ff */
[----:B------:R-:W-:Y:S02]  /*4f60*/  MOV R6, R5 ;  /* 0x0000000500067202 */ /* 0x000fe40000000f00 */
[----:B------:R-:W-:Y:S02]  /*4f70*/  MOV R11, 0x1f ;  /* 0x0000001f000b7802 */ /* 0x000fe40000000f00 */
[----:B--2---:R-:W-:-:S07]  /*4f80*/  MOV R79, 0xffffffff ;  /* 0xffffffff004f7802 */ /* 0x004fce0000000f00 */
[----:B------:R-:W-:Y:S05]  /*4f90*/  WARPSYNC.COLLECTIVE R79, `(.L_x_13964) ;  /* 0x000000004f087348 */ /* 0x000fea0003c00000 */
[----:B------:R0:W1:Y:S02]  /*4fa0*/  SHFL.DOWN P0, R4, R6, R8, R11 ;  /* 0x0800000806047389 */ /* 0x000064000000000b */
[----:B01----:R-:W-:Y:S01]  /*4fb0*/  ENDCOLLECTIVE ;  /* 0x000000000000791b */ /* 0x003fe20003800000 */
.L_x_13964:
[----:B------:R-:W-:Y:S01]  /*4fc0*/  HFMA2.MMA R8, -RZ, RZ, 0, 4.76837158203125e-07 ;  /* 0x00000008ff087435 */ /* 0x000fe200000001ff */
[----:B------:R-:W-:-:S04]  /*4fd0*/  MOV R0, R4 ;  /* 0x0000000400007202 */ /* 0x000fc80000000f00 */
[----:B------:R-:W-:-:S04]  /*4fe0*/  FMNMX R0, R0, R5, !PT ;  /* 0x0000000500007209 */ /* 0x000fc80007800000 */
[----:B------:R-:W-:-:S07]  /*4ff0*/  MOV R6, R0 ;  /* 0x0000000000067202 */ /* 0x000fce0000000f00 */
[----:B------:R-:W-:Y:S05]  /*5000*/  WARPSYNC.COLLECTIVE R79, `(.L_x_13965) ;  /* 0x000000004f087348 */ /* 0x000fea0003c00000 */
[----:B------:R0:W1:Y:S02]  /*5010*/  SHFL.DOWN P0, R4, R6, R8, R11 ;  /* 0x0800000806047389 */ /* 0x000064000000000b */
[----:B01----:R-:W-:Y:S01]  /*5020*/  ENDCOLLECTIVE ;  /* 0x000000000000791b */ /* 0x003fe20003800000 */
.L_x_13965:
[----:B------:R-:W-:Y:S01]  /*5030*/  HFMA2.MMA R8, -RZ, RZ, 0, 2.384185791015625e-07 ;  /* 0x00000004ff087435 */ /* 0x000fe200000001ff */
[----:B------:R-:W-:-:S04]  /*5040*/  MOV R3, R4 ;  /* 0x0000000400037202 */ /* 0x000fc80000000f00 */
[----:B------:R-:W-:-:S05]  /*5050*/  FMNMX R3, R0, R3, !PT ;  /* 0x0000000300037209 */ /* 0x000fca0007800000 */
[----:B------:R-:W-:-:S07]  /*5060*/  IMAD.MOV.U32 R6, RZ, RZ, R3 ;  /* 0x000000ffff067224 */ /* 0x000fce00078e0003 */
[----:B------:R-:W-:Y:S05]  /*5070*/  WARPSYNC.COLLECTIVE R79, `(.L_x_13966) ;  /* 0x000000004f087348 */ /* 0x000fea0003c00000 */
[----:B------:R0:W1:Y:S02]  /*5080*/  SHFL.DOWN P0, R4, R6, R8, R11 ;  /* 0x0800000806047389 */ /* 0x000064000000000b */
[----:B01----:R-:W-:Y:S01]  /*5090*/  ENDCOLLECTIVE ;  /* 0x000000000000791b */ /* 0x003fe20003800000 */
.L_x_13966:
[----:B------:R-:W-:Y:S01]  /*50a0*/  HFMA2.MMA R8, -RZ, RZ, 0, 1.1920928955078125e-07 ;  /* 0x00000002ff087435 */ /* 0x000fe200000001ff */
[----:B------:R-:W-:-:S04]  /*50b0*/  MOV R2, R4 ;  /* 0x0000000400027202 */ /* 0x000fc80000000f00 */
[----:B------:R-:W-:-:S04]  /*50c0*/  FMNMX R2, R3, R2, !PT ;  /* 0x0000000203027209 */ /* 0x000fc80007800000 */
[----:B------:R-:W-:-:S07]  /*50d0*/  MOV R6, R2 ;  /* 0x0000000200067202 */ /* 0x000fce0000000f00 */
[----:B------:R-:W-:Y:S05]  /*50e0*/  WARPSYNC.COLLECTIVE R79, `(.L_x_13967) ;  /* 0x000000004f087348 */ /* 0x000fea0003c00000 */
[----:B------:R0:W1:Y:S02]  /*50f0*/  SHFL.DOWN P0, R4, R6, R8, R11 ;  /* 0x0800000806047389 */ /* 0x000064000000000b */
[----:B01----:R-:W-:Y:S01]  /*5100*/  ENDCOLLECTIVE ;  /* 0x000000000000791b */ /* 0x003fe20003800000 */
.L_x_13967:
[----:B------:R-:W-:Y:S01]  /*5110*/  HFMA2.MMA R8, -RZ, RZ, 0, 5.9604644775390625e-08 ;  /* 0x00000001ff087435 */ /* 0x000fe200000001ff */
[----:B------:R-:W-:-:S04]  /*5120*/  MOV R9, R4 ;  /* 0x0000000400097202 */ /* 0x000fc80000000f00 */
[----:B------:R-:W-:-:S04]  /*5130*/  FMNMX R9, R2, R9, !PT ;  /* 0x0000000902097209 */ /* 0x000fc80007800000 */
[----:B------:R-:W-:-:S07]  /*5140*/  MOV R6, R9 ;  /* 0x0000000900067202 */ /* 0x000fce0000000f00 */
[----:B------:R-:W-:Y:S05]  /*5150*/  WARPSYNC.COLLECTIVE R79, `(.L_x_13968) ;  /* 0x000000004f087348 */ /* 0x000fea0003c00000 */
[----:B------:R0:W1:Y:S02]  /*5160*/  SHFL.DOWN P0, R4, R6, R8, R11 ;  /* 0x0800000806047389 */ /* 0x000064000000000b */
[----:B01----:R-:W-:Y:S01]  /*5170*/  ENDCOLLECTIVE ;  /* 0x000000000000791b */ /* 0x003fe20003800000 */
.L_x_13968:
[----:B------:R-:W-:Y:S05]  /*5180*/  BRA `(.L_x_13969) ;  /* 0xffffffec00e07947 */ /* 0x000fea000383ffff */
.L_x_13949:
[----:B------:R-:W-:Y:S01]  /*5190*/  HFMA2.MMA R11, -RZ, RZ, 0, 1.847743988037109375e-06 ;  /* 0x0000001fff0b7435 */ /* 0x000fe200000001ff */
[----:B-1----:R-:W-:Y:S01]  /*51a0*/  MOV R6, R0 ;  /* 0x0000000000067202 */ /* 0x002fe20000000f00 */
[----:B------:R-:W-:Y:S01]  /*51b0*/  IMAD.MOV.U32 R8, RZ, RZ, 0x2 ;  /* 0x00000002ff087424 */ /* 0x000fe200078e00ff */
[----:B--2---:R-:W-:-:S08]  /*51c0*/  MOV R79, 0xffffffff ;  /* 0xffffffff004f7802 */ /* 0x004fd00000000f00 */
[----:B0-----:R-:W-:Y:S05]  /*51d0*/  WARPSYNC.COLLECTIVE R79, `(.L_x_13970) ;  /* 0x000000004f087348 */ /* 0x001fea0003c00000 */
[----:B------:R1:W2:Y:S02]  /*51e0*/  SHFL.DOWN P0, R4, R6, R8, R11 ;  /* 0x0800000806047389 */ /* 0x0002a4000000000b */
[----:B012---:R-:W-:Y:S01]  /*51f0*/  ENDCOLLECTIVE ;  /* 0x000000000000791b */ /* 0x007fe20003800000 */
.L_x_13970:
[----:B------:R-:W-:Y:S01]  /*5200*/  HFMA2.MMA R8, -RZ, RZ, 0, 5.9604644775390625e-08 ;  /* 0x00000001ff087435 */ /* 0x000fe200000001ff */
[----:B------:R-:W-:-:S04]  /*5210*/  MOV R3, R4 ;  /* 0x0000000400037202 */ /* 0x000fc80000000f00 */
[----:B------:R-:W-:-:S04]  /*5220*/  FMNMX R3, R3, R0, !PT ;  /* 0x0000000003037209 */ /* 0x000fc80007800000 */
[----:B------:R-:W-:-:S07]  /*5230*/  MOV R6, R3 ;  /* 0x0000000300067202 */ /* 0x000fce0000000f00 */
[----:B------:R-:W-:Y:S05]  /*5240*/  WARPSYNC.COLLECTIVE R79, `(.L_x_13971) ;  /* 0x000000004f087348 */ /* 0x000fea0003c00000 */
[----:B------:R0:W1:Y:S02]  /*5250*/  SHFL.DOWN P0, R4, R6, R8, R11 ;  /* 0x0800000806047389 */ /* 0x000064000000000b */
[----:B01----:R-:W-:Y:S01]  /*5260*/  ENDCOLLECTIVE ;  /* 0x000000000000791b */ /* 0x003fe20003800000 */
.L_x_13971:
[----:B------:R-:W-:Y:S01]  /*5270*/  MOV R2, R4 ;  /* 0x0000000400027202 */ /* 0x000fe20000000f00 */
[----:B------:R-:W-:Y:S06]  /*5280*/  BRA `(.L_x_13972) ;  /* 0xfffffff000107947 */ /* 0x000fec000383ffff */
        .weak           $__internal_230_$__cuda_sm20_rcp_rn_f32_slowpath
        .type           $__internal_230_$__cuda_sm20_rcp_rn_f32_slowpath,@function
        .size           $__internal_230_$__cuda_sm20_rcp_rn_f32_slowpath,(.L_x_14566 - $__internal_230_$__cuda_sm20_rcp_rn_f32_slowpath)
$__internal_230_$__cuda_sm20_rcp_rn_f32_slowpath:
        /* <DEDUP_REMOVED lines=15> */
.L_x_13974:
[----:B------:R-:W-:-:S05]  /*5380*/  VIADD R119, R120, 0xffffff03 ;  /* 0xffffff0378777836 */ /* 0x000fca0000000000 */
        /* <DEDUP_REMOVED lines=32> */
.L_x_13976:
[----:B------:R-:W0:Y:S02]  /*5590*/  MUFU.RCP R0, R0 ;  /* 0x0000000000007308 */ /* 0x000e240000001000 */
.L_x_13975:
[----:B------:R-:W-:Y:S05]  /*55a0*/  BSYNC B1 ;  /* 0x0000000000017941 */ /* 0x000fea0003800000 */
.L_x_13973:
[----:B------:R-:W-:Y:S01]  /*55b0*/  HFMA2.MMA R121, -RZ, RZ, 0, 0 ;  /* 0x00000000ff797435 */ /* 0x000fe200000001ff */
[----:B------:R-:W-:-:S05]  /*55c0*/  MOV R120, R78 ;  /* 0x0000004e00787202 */ /* 0x000fca0000000f00 */
[----:B0-----:R-:W-:Y:S05]  /*55d0*/  RET.REL.NODEC R120 `(_ZN18transformer_engine13normalization19ln_fwd_tuned_kernelINS0_13Kernel_traitsI13__nv_bfloat16S3_13__nv_fp8_e4m3fjLj6144ELj1ELj1ELj4ELj16ENS0_18Kernel_traits_baseILj6144ES3_S3_S4_fjLj128EEEEEEEvNS0_19ForwardKernelParamsE) ;  /* 0xffffffa878887950 */ /* 0x001fea0003c3ffff */
.L_x_13977:
        /* <DEDUP_REMOVED lines=10> */
.L_x_14566:


//--------------------- .text._ZN18transformer_engine13normalization19ln_fwd_tuned_kernelINS0_13Kernel_traitsI13__nv_bfloat16S3_13__nv_fp8_e4m3fjLj5120ELj1ELj1ELj4ELj16ENS0_18Kernel_traits_baseILj5120ES3_S3_S4_fjLj128EEEEEEEvNS0_19ForwardKernelParamsE --------------------------
	.section	.text._ZN18transformer_engine13normalization19ln_fwd_tuned_kernelINS0_13Kernel_traitsI13__nv_bfloat16S3_13__nv_fp8_e4m3fjLj5120ELj1ELj1ELj4ELj16ENS0_18Kernel_traits_baseILj5120ES3_S3_S4_fjLj128EEEEEEEvNS0_19ForwardKernelParamsE,"ax",@progbits
	.align	128
        .global         _ZN18transformer_engine13normalization19ln_fwd_tuned_kernelINS0_13Kernel_traitsI13__nv_bfloat16S3_13__nv_fp8_e4m3fjLj5120ELj1ELj1ELj4ELj16ENS0_18Kernel_traits_baseILj5120ES3_S3_S4_fjLj128EEEEEEEvNS0_19ForwardKernelParamsE
        .type           _ZN18transformer_engine13normalization19ln_fwd_tuned_kernelINS0_13Kernel_traitsI13__nv_bfloat16S3_13__nv_fp8_e4m3fjLj5120ELj1ELj1ELj4ELj16ENS0_18Kernel_traits_baseILj5120ES3_S3_S4_fjLj128EEEEEEEvNS0_19ForwardKernelParamsE,@function
        .size           _ZN18transformer_engine13normalization19ln_fwd_tuned_kernelINS0_13Kernel_traitsI13__nv_bfloat16S3_13__nv_fp8_e4m3fjLj5120ELj1ELj1ELj4ELj16ENS0_18Kernel_traits_baseILj5120ES3_S3_S4_fjLj128EEEEEEEvNS0_19ForwardKernelParamsE,(.L_x_14567 - _ZN18transformer_engine13normalization19ln_fwd_tuned_kernelINS0_13Kernel_traitsI13__nv_bfloat16S3_13__nv_fp8_e4m3fjLj5120ELj1ELj1ELj4ELj16ENS0_18Kernel_traits_baseILj5120ES3_S3_S4_fjLj128EEEEEEEvNS0_19ForwardKernelParamsE)
        .other          _ZN18transformer_engine13normalization19ln_fwd_tuned_kernelINS0_13Kernel_traitsI13__nv_bfloat16S3_13__nv_fp8_e4m3fjLj5120ELj1ELj1ELj4ELj16ENS0_18Kernel_traits_baseILj5120ES3_S3_S4_fjLj128EEEEEEEvNS0_19ForwardKernelParamsE,@"STO_CUDA_ENTRY STV_DEFAULT"
_ZN18transformer_engine13normalization19ln_fwd_tuned_kernelINS0_13Kernel_traitsI13__nv_bfloat16S3_13__nv_fp8_e4m3fjLj5120ELj1ELj1ELj4ELj16ENS0_18Kernel_traits_baseILj5120ES3_S3_S4_fjLj128EEEEEEEvNS0_19ForwardKernelParamsE:
.text._ZN18transformer_engine13normalization19ln_fwd_tuned_kernelINS0_13Kernel_traitsI13__nv_bfloat16S3_13__nv_fp8_e4m3fjLj5120ELj1ELj1ELj4ELj16ENS0_18Kernel_traits_baseILj5120ES3_S3_S4_fjLj128EEEEEEEvNS0_19ForwardKernelParamsE:
        /* <DEDUP_REMOVED lines=37> */
[----:B------:R-:W-:Y:S01]  /*0250*/  MOV R63, 0x1 ;  /* 0x00000001003f7802 */ /* 0x000fe20000000f00 */
[----:B------:R-:W-:-:S07]  /*0260*/  IMAD.MOV.U32 R60, RZ, RZ, RZ ;  /* 0x000000ffff3c7224 */ /* 0x000fce00078e00ff */
.L_x_13986:
        /* <DEDUP_REMOVED lines=20> */
[C---:B--2---:R-:W-:Y:S01]  /*03b0*/  PRMT R93, R56.reuse, 0x7632, R93 ;  /* 0x00007632385d7816 */ /* 0x044fe2000000005d */
[----:B------:R-:W-:Y:S01]  /*03c0*/  IMAD.U32 R99, R57, 0x10000, RZ ;  /* 0x0001000039637824 */ /* 0x000fe200078e00ff */
[----:B------:R-:W-:Y:S02]  /*03d0*/  SHF.L.U32 R101, R56, 0x10, RZ ;  /* 0x0000001038657819 */ /* 0x000fe400000006ff */
[----:B------:R-:W-:Y:S02]  /*03e0*/  SHF.L.U32 R93, R93, 0x10, RZ ;  /* 0x000000105d5d7819 */ /* 0x000fe400000006ff */
[----:B------:R-:W-:Y:S01]  /*03f0*/  PRMT R97, R57, 0x7632, R97 ;  /* 0x0000763239617816 */ /* 0x000fe20000000061 */
[----:B------:R-:W-:Y:S01]  /*0400*/  FADD R0, RZ, R101 ;  /* 0x00000065ff007221 */ /* 0x000fe20000000000 */
        /* <DEDUP_REMOVED lines=10> */
[C---:B---3--:R-:W-:Y:S01]  /*04b0*/  PRMT R81, R40.reuse, 0x7632, R81 ;  /* 0x0000763228517816 */ /* 0x048fe20000000051 */
[----:B------:R-:W-:Y:S01]  /*04c0*/  FADD R0, R107, R0 ;  /* 0x000000006b007221 */ /* 0x000fe20000000000 */
[----:B------:R-:W-:Y:S01]  /*04d0*/  SHF.L.U32 R91, R40, 0x10, RZ ;  /* 0x00000010285b7819 */ /* 0x000fe200000006ff */
[----:B----4-:R-:W-:Y:S01]  /*04e0*/  IMAD.U32 R105, R44, 0x10000, RZ ;  /* 0x000100002c697824 */ /* 0x010fe200078e00ff */
        /* <DEDUP_REMOVED lines=36> */
[C---:B------:R-:W-:Y:S01]  /*0730*/  PRMT R121, R49.reuse, 0x7632, R121 ;  /* 0x0000763231797816 */ /* 0x040fe20000000079 */
[----:B------:R-:W-:Y:S01]  /*0740*/  IMAD.U32 R47, R0, 0x10000, RZ ;  /* 0x00010000002f7824 */ /* 0x000fe200078e00ff */
        /* <DEDUP_REMOVED lines=146> */
.L_x_14005:
        /* <DEDUP_REMOVED lines=17> */
[----:B------:R-:W-:-:S03]  /*1180*/  @!P1 VIADD R41, R41, 0x10 ;  /* 0x0000001029299836 */ /* 0x000fc60000000000 */
        /* <DEDUP_REMOVED lines=17> */
[----:B0123-5:R-:W-:Y:S05]  /*12a0*/  CALL.REL.NOINC `($__internal_231_$__cuda_sm20_rcp_rn_f32_slowpath) ;  /* 0x0000003400547944 */ /* 0x02ffea0003c00000 */
[----:B------:R-:W-:Y:S05]  /*12b0*/  BRA `(.L_x_13982) ;  /* 0x0000000000107947 */ /* 0x000fea0003800000 */
.L_x_13981:
[----:B------:R-:W4:Y:S02]  /*12c0*/  MUFU.RCP R3, R56 ;  /* 0x0000003800037308 */ /* 0x000f240000001000 */
[----:B----4-:R-:W-:-:S04]  /*12d0*/  FFMA R0, R56, R3, -1 ;  /* 0xbf80000038007423 */ /* 0x010fc80000000003 */
[----:B------:R-:W-:-:S04]  /*12e0*/  FADD.FTZ R0, -R0, -RZ ;  /* 0x800000ff00007221 */ /* 0x000fc80000010100 */
[----:B------:R-:W-:-:S07]  /*12f0*/  FFMA R0, R3, R0, R3 ;  /* 0x0000000003007223 */ /* 0x000fce0000000003 */
.L_x_13982:
[----:B------:R-:W-:Y:S05]  /*1300*/  BSYNC B0 ;  /* 0x0000000000007941 */ /* 0x000fea0003800000 */
.L_x_13980:
        /* <DEDUP_REMOVED lines=13> */
[----:B------:R0:W3:Y:S01]  /*13e0*/  SHFL.DOWN PT, R74, R72, 0x1, 0x1f ;  /* 0x08201f00484a7f89 */ /* 0x0000e200000e0000 */
[----:B------:R-:W-:-:S05]  /*13f0*/  VIADD R0, R76, 0x1800000 ;  /* 0x018000004c007836 */ /* 0x000fca0000000000 */
[----:B------:R-:W-:-:S04]  /*1400*/  LOP3.LUT R0, R0, 0x7f800000, RZ, 0xc0, !PT ;  /* 0x7f80000000007812 */ /* 0x000fc800078ec0ff */
[----:B------:R-:W-:-:S13]  /*1410*/  ISETP.GT.U32.AND P0, PT, R0, 0x1ffffff, PT ;  /* 0x01ffffff0000780c */ /* 0x000fda0003f04070 */
[----:B0-2---:R-:W-:Y:S05]  /*1420*/  @P0 BRA `(.L_x_13984) ;  /* 0x0000000000100947 */ /* 0x005fea0003800000 */
[----:B------:R-:W-:Y:S02]  /*1430*/  MOV R0, R76 ;  /* 0x0000004c00007202 */ /* 0x000fe40000000f00 */
[----:B------:R-:W-:-:S07]  /*1440*/  MOV R80, 0x1460 ;  /* 0x0000146000507802 */ /* 0x000fce0000000f00 */
[----:B-1-3-5:R-:W-:Y:S05]  /*1450*/  CALL.REL.NOINC `($__internal_231_$__cuda_sm20_rcp_rn_f32_slowpath) ;  /* 0x0000003000e87944 */ /* 0x02afea0003c00000 */
[----:B------:R-:W-:Y:S05]  /*1460*/  BRA `(.L_x_13985) ;  /* 0x0000000000107947 */ /* 0x000fea0003800000 */
.L_x_13984:
[----:B------:R-:W0:Y:S02]  /*1470*/  MUFU.RCP R0, R76 ;  /* 0x0000004c00007308 */ /* 0x000e240000001000 */
[----:B0-----:R-:W-:-:S04]  /*1480*/  FFMA R2, R76, R0, -1 ;  /* 0xbf8000004c027423 */ /* 0x001fc80000000000 */
[----:B------:R-:W-:-:S04]  /*1490*/  FADD.FTZ R3, -R2, -RZ ;  /* 0x800000ff02037221 */ /* 0x000fc80000010100 */
[----:B------:R-:W-:-:S07]  /*14a0*/  FFMA R0, R0, R3, R0 ;  /* 0x0000000300007223 */ /* 0x000fce0000000000 */
.L_x_13985:
[----:B------:R-:W-:Y:S05]  /*14b0*/  BSYNC B0 ;  /* 0x0000000000007941 */ /* 0x000fea0003800000 */
.L_x_13983:
[----:B------:R-:W-:Y:S01]  /*14c0*/  FADD R2, R41, -R40 ;  /* 0x8000002829027221 */ /* 0x000fe20000000000 */
[----:B------:R-:W-:Y:S01]  /*14d0*/  FMUL R40, R58, R40 ;  /* 0x000000283a287220 */ /* 0x000fe20000400000 */
[----:B-1----:R-:W-:Y:S01]  /*14e0*/  ISETP.NE.AND P2, PT, R64, RZ, PT ;  /* 0x000000ff4000720c */ /* 0x002fe20003f45270 */
[----:B-----5:R-:W-:Y:S02]  /*14f0*/  IMAD.U32 R80, R22, 0x10000, RZ ;  /* 0x0001000016507824 */ /* 0x020fe400078e00ff */
[----:B------:R-:W-:Y:S01]  /*1500*/  FMUL R3, R2, R2 ;  /* 0x0000000202037220 */ /* 0x000fe20000400000 */
[----:B------:R-:W-:Y:S01]  /*1510*/  FFMA R41, R56, R41, R40 ;  /* 0x0000002938297223 */ /* 0x000fe20000000028 */
[----:B------:R-:W-:Y:S01]  /*1520*/  SHF.L.U32 R40, R68, 0x10, RZ ;  /* 0x0000001044287819 */ /* 0x000fe200000006ff */
[----:B------:R-:W-:Y:S02]  /*1530*/  IMAD.U32 R84, R36, 0x10000, RZ ;  /* 0x0001000024547824 */ /* 0x000fe400078e00ff */
[----:B------:R-:W-:Y:S01]  /*1540*/  FMUL R2, R56, R3 ;  /* 0x0000000338027220 */ /* 0x000fe20000400000 */
[----:B---3--:R-:W-:Y:S01]  /*1550*/  FADD R3, R72, R74 ;  /* 0x0000004a48037221 */ /* 0x008fe20000000000 */
[----:B------:R-:W-:Y:S01]  /*1560*/  PRMT R72, R20, 0x7632, R72 ;  /* 0x0000763214487816 */ /* 0x000fe20000000048 */
[----:B------:R-:W-:-:S02]  /*1570*/  IMAD.U32 R106, R4, 0x10000, RZ ;  /* 0x00010000046a7824 */ /* 0x000fc400078e00ff */
[----:B------:R-:W-:Y:S01]  /*1580*/  FMUL R2, R58, R2 ;  /* 0x000000023a027220 */ /* 0x000fe20000400000 */
[----:B------:R-:W-:Y:S02]  /*1590*/  PRMT R74, R69, 0x7632, R74 ;  /* 0x00007632454a7816 */ /* 0x000fe4000000004a */
[----:B------:R-:W-:Y:S01]  /*15a0*/  SHF.L.U32 R56, R20, 0x10, RZ ;  /* 0x0000001014387819 */ /* 0x000fe200000006ff */
[----:B------:R-:W-:Y:S01]  /*15b0*/  FFMA R3, R2, R0, R3 ;  /* 0x0000000002037223 */ /* 0x000fe20000000003 */
[----:B------:R-:W-:Y:S01]  /*15c0*/  @P2 FADD R40, R40, 1 ;  /* 0x3f80000028282421 */ /* 0x000fe20000000000 */
[----:B------:R-:W0:Y:S01]  /*15d0*/  LDC R2, c[0x0][0x268] ;  /* 0x00009a00ff027b82 */ /* 0x000e220000000800 */
[----:B------:R-:W-:Y:S01]  /*15e0*/  PRMT R76, R21, 0x7632, R76 ;  /* 0x00007632154c7816 */ /* 0x000fe2000000004c */
[----:B------:R-:W-:Y:S01]  /*15f0*/  @P2 FADD R84, R84, 1 ;  /* 0x3f80000054542421 */ /* 0x000fe20000000000 */
[----:B------:R-:W-:Y:S01]  /*1600*/  SHF.L.U32 R72, R72, 0x10, RZ ;  /* 0x0000001048487819 */ /* 0x000fe200000006ff */
[----:B------:R-:W0:Y:S01]  /*1610*/  SHFL.IDX PT, R3, R3, RZ, 0x1f ;  /* 0x00001fff03037589 */ /* 0x000e2200000e0000 */
[----:B------:R-:W-:-:S02]  /*1620*/  SHF.L.U32 R74, R74, 0x10, RZ ;  /* 0x000000104a4a7819 */ /* 0x000fc400000006ff */
[----:B------:R-:W-:Y:S02]  /*1630*/  SHF.L.U32 R78, R70, 0x10, RZ ;  /* 0x00000010464e7819 */ /* 0x000fe400000006ff */
[----:B------:R-:W-:Y:S01]  /*1640*/  SHF.L.U32 R76, R76, 0x10, RZ ;  /* 0x000000104c4c7819 */ /* 0x000fe200000006ff */
[----:B------:R-:W-:Y:S01]  /*1650*/  @P2 FADD R74, R74, 1 ;  /* 0x3f8000004a4a2421 */ /* 0x000fe20000000000 */
[----:B------:R-:W-:Y:S01]  /*1660*/  PRMT R82, R23, 0x7632, R82 ;  /* 0x0000763217527816 */ /* 0x000fe20000000052 */
[----:B------:R-:W-:Y:S01]  /*1670*/  @P2 FADD R78, R78, 1 ;  /* 0x3f8000004e4e2421 */ /* 0x000fe20000000000 */
[----:B------:R-:W-:Y:S02]  /*1680*/  SHF.L.U32 R86, R16, 0x10, RZ ;  /* 0x0000001010567819 */ /* 0x000fe400000006ff */
[----:B------:R-:W-:Y:S02]  /*1690*/  SHF.L.U32 R82, R82, 0x10, RZ ;  /* 0x0000001052527819 */ /* 0x000fe400000006ff */
[----:B------:R-:W-:-:S02]  /*16a0*/  SHF.L.U32 R88, R38, 0x10, RZ ;  /* 0x0000001026587819 */ /* 0x000fc400000006ff */
[----:B------:R-:W-:Y:S02]  /*16b0*/  SHF.L.U32 R90, R18, 0x10, RZ ;  /* 0x00000010125a7819 */ /* 0x000fe400000006ff */
[----:B------:R-:W-:Y:S01]  /*16c0*/  SHF.L.U32 R94, R32, 0x10, RZ ;  /* 0x00000010205e7819 */ /* 0x000fe200000006ff */
[----:B------:R-:W-:Y:S01]  /*16d0*/  @P2 FADD R88, R88, 1 ;  /* 0x3f80000058582421 */ /* 0x000fe20000000000 */
[----:B------:R-:W-:Y:S02]  /*16e0*/  SHF.L.U32 R96, R12, 0x10, RZ ;  /* 0x000000100c607819 */ /* 0x000fe400000006ff */
[----:B------:R-:W-:Y:S01]  /*16f0*/  SHF.L.U32 R98, R14, 0x10, RZ ;  /* 0x000000100e627819 */ /* 0x000fe200000006ff */
[----:B------:R-:W-:Y:S01]  /*1700*/  @P2 FADD R94, R94, 1 ;  /* 0x3f8000005e5e2421 */ /* 0x000fe20000000000 */
[----:B------:R-:W-:Y:S01]  /*1710*/  SHF.L.U32 R100, R28, 0x10, RZ ;  /* 0x000000101c647819 */ /* 0x000fe200000006ff */
[----:B0-----:R-:W-:Y:S01]  /*1720*/  FFMA R58, R3, 0.00019531250291038304567, R2 ;  /* 0x394ccccd033a7823 */ /* 0x001fe20000000002 */
[----:B------:R-:W-:Y:S01]  /*1730*/  FMUL R2, R41, R0 ;  /* 0x0000000029027220 */ /* 0x000fe20000400000 */
[----:B------:R-:W-:-:S02]  /*1740*/  PRMT R41, R68, 0x7632, R41 ;  /* 0x0000763244297816 */ /* 0x000fc40000000029 */
[----:B------:R-:W-:Y:S01]  /*1750*/  SHF.L.U32 R102, R8, 0x10, RZ ;  /* 0x0000001008667819 */ /* 0x000fe200000006ff */
[----:B------:R-:W-:Y:S01]  /*1760*/  @P2 FADD R100, R100, 1 ;  /* 0x3f80000064642421 */ /* 0x000fe20000000000 */
[----:B------:R-:W-:Y:S01]  /*1770*/  FSETP.GEU.AND P0, PT, |R58|, 1.175494350822287508e-38, PT ;  /* 0x008000003a00780b */ /* 0x000fe20003f0e200 */
[----:B------:R-:W0:Y:S01]  /*1780*/  SHFL.IDX PT, R2, R2, RZ, 0x1f ;  /* 0x00001fff02027589 */ /* 0x000e2200000e0000 */
[----:B------:R-:W-:Y:S02]  /*1790*/  SHF.L.U32 R104, R10, 0x10, RZ ;  /* 0x000000100a687819 */ /* 0x000fe400000006ff */
[----:B------:R-:W-:Y:S02]  /*17a0*/  ISETP.NE.AND P1, PT, RZ, UR7, PT ;  /* 0x00000007ff007c0c */ /* 0x000fe4000bf25270 */
[----:B------:R-:W-:Y:S02]  /*17b0*/  LOP3.LUT R77, R77, 0xffffff00, RZ, 0xc0, !PT ;  /* 0xffffff004d4d7812 */ /* 0x000fe400078ec0ff */
[----:B------:R-:W-:-:S05]  /*17c0*/  LOP3.LUT R67, R67, 0xffffff00, RZ, 0xc0, !PT ;  /* 0xffffff0043437812 */ /* 0x000fca00078ec0ff */
[----:B------:R-:W-:-:S04]  /*17d0*/  @!P0 FMUL R58, R58, 16777216 ;  /* 0x4b8000003a3a8820 */ /* 0x000fc80000400000 */
[----:B------:R1:W2:Y:S01]  /*17e0*/  MUFU.RSQ R0, R58 ;  /* 0x0000003a00007308 */ /* 0x0002a20000001400 */
[--C-:B0-----:R-:W-:Y:S01]  /*17f0*/  FADD R101, R101, -R2.reuse ;  /* 0x8000000265657221 */ /* 0x101fe20000000000 */
[----:B-1----:R-:W-:Y:S01]  /*1800*/  SHF.L.U32 R58, R41, 0x10, RZ ;  /* 0x00000010293a7819 */ /* 0x002fe200000006ff */
[--C-:B------:R-:W-:Y:S01]  /*1810*/  FADD R93, R93, -R2.reuse ;  /* 0x800000025d5d7221 */ /* 0x100fe20000000000 */
[--C-:B------:R-:W-:Y:S01]  /*1820*/  FADD R97, R97, -R2.reuse ;  /* 0x8000000261617221 */ /* 0x100fe20000000000 */
[--C-:B------:R-:W-:Y:S01]  /*1830*/  FADD R99, R99, -R2.reuse ;  /* 0x8000000263637221 */ /* 0x100fe20000000000 */
[--C-:B------:R-:W-:Y:S01]  /*1840*/  FADD R107, R107, -R2.reuse ;  /* 0x800000026b6b7221 */ /* 0x100fe20000000000 */
[----:B------:R-:W-:Y:S01]  /*1850*/  @P2 FADD R58, R58, 1 ;  /* 0x3f8000003a3a2421 */ /* 0x000fe20000000000 */
        /* <DEDUP_REMOVED lines=17> */
[----:B------:R-:W-:Y:S01]  /*1970*/  FFMA R41, R97, R74, R76 ;  /* 0x0000004a61297223 */ /* 0x000fe2000000004c */
[----:B------:R-:W-:Y:S01]  /*1980*/  PRMT R74, R22, 0x7632, R74 ;  /* 0x00007632164a7816 */ /* 0x000fe2000000004a */
[----:B------:R-:W-:Y:S01]  /*1990*/  FMUL R57, R0, R57 ;  /* 0x0000003900397220 */ /* 0x000fe20000400000 */
[----:B------:R-:W-:Y:S01]  /*19a0*/  SHF.L.U32 R72, R72, 0x10, RZ ;  /* 0x0000001048487819 */ /* 0x000fe200000006ff */
[----:B------:R-:W-:Y:S01]  /*19b0*/  FFMA R56, R99, R56, R40 ;  /* 0x0000003863387223 */ /* 0x000fe20000000028 */
[----:B------:R-:W-:Y:S01]  /*19c0*/  SHF.L.U32 R76, R71, 0x10, RZ ;  /* 0x00000010474c7819 */ /* 0x000fe200000006ff */
[--C-:B------:R-:W-:Y:S01]  /*19d0*/  FFMA R40, R107, R78, R80.reuse ;  /* 0x0000004e6b287223 */ /* 0x100fe20000000050 */
[----:B------:R-:W-:Y:S01]  /*19e0*/  PRMT R80, R71, 0x7632, R80 ;  /* 0x0000763247507816 */ /* 0x000fe20000000050 */
[----:B------:R-:W-:Y:S01]  /*19f0*/  @P2 FADD R72, R72, 1 ;  /* 0x3f80000048482421 */ /* 0x000fe20000000000 */
[----:B------:R-:W-:Y:S01]  /*1a00*/  SHF.L.U32 R74, R74, 0x10, RZ ;  /* 0x000000104a4a7819 */ /* 0x000fe200000006ff */
[----:B------:R-:W-:Y:S01]  /*1a10*/  @P2 FADD R76, R76, 1 ;  /* 0x3f8000004c4c2421 */ /* 0x000fe20000000000 */
[----:B------:R-:W-:Y:S01]  /*1a20*/  SHF.L.U32 R78, R23, 0x10, RZ ;  /* 0x00000010174e7819 */ /* 0x000fe200000006ff */
[----:B------:R-:W-:Y:S01]  /*1a30*/  FMUL R59, R0, R59 ;  /* 0x0000003b003b7220 */ /* 0x000fe20000400000 */
[----:B------:R-:W-:Y:S01]  /*1a40*/  SHF.L.U32 R80, R80, 0x10, RZ ;  /* 0x0000001050507819 */ /* 0x000fe200000006ff */
[----:B------:R-:W-:Y:S01]  /*1a50*/  FFMA R74, R57, R72, R74 ;  /* 0x00000048394a7223 */ /* 0x000fe2000000004a */
[----:B------:R-:W-:Y:S01]  /*1a60*/  FMUL R79, R0, R79 ;  /* 0x0000004f004f7220 */ /* 0x000fe20000400000 */
[----:B------:R-:W-:Y:S01]  /*1a70*/  FFMA R72, R59, R76, R78 ;  /* 0x0000004c3b487223 */ /* 0x000fe2000000004e */
[----:B------:R-:W-:Y:S01]  /*1a80*/  PRMT R76, R36, 0x7632, R76 ;  /* 0x00007632244c7816 */ /* 0x000fe2000000004c */
[----:B------:R-:W-:Y:S01]  /*1a90*/  @P2 FADD R80, R80, 1 ;  /* 0x3f80000050502421 */ /* 0x000fe20000000000 */
[----:B------:R-:W-:Y:S01]  /*1aa0*/  PRMT R78, R16, 0x7632, R78 ;  /* 0x00007632104e7816 */ /* 0x000fe2000000004e */
        /* <DEDUP_REMOVED lines=9> */
[--C-:B------:R-:W-:Y:S01]  /*1b40*/  FFMA R57, R91, R84, R86.reuse ;  /* 0x000000545b397223 */ /* 0x100fe20000000056 */
[----:B------:R-:W-:Y:S01]  /*1b50*/  PRMT R86, R17, 0x7632, R86 ;  /* 0x0000763211567816 */ /* 0x000fe20000000056 */
[----:B------:R-:W-:Y:S01]  /*1b60*/  FADD R85, R85, -R2 ;  /* 0x8000000255557221 */ /* 0x000fe20000000000 */
[----:B------:R-:W-:Y:S01]  /*1b70*/  SHF.L.U32 R84, R79, 0x10, RZ ;  /* 0x000000104f547819 */ /* 0x000fe200000006ff */
[----:B------:R-:W-:-:S02]  /*1b80*/  IMAD.U32 R82, R17, 0x10000, RZ ;  /* 0x0001000011527824 */ /* 0x000fc400078e00ff */
[----:B------:R-:W-:Y:S01]  /*1b90*/  @P2 FADD R80, R80, 1 ;  /* 0x3f80000050502421 */ /* 0x000fe20000000000 */
[----:B------:R-:W-:Y:S01]  /*1ba0*/  FMUL R83, R0, R83 ;  /* 0x0000005300537220 */ /* 0x000fe20000400000 */
[----:B------:R-:W-:Y:S01]  /*1bb0*/  FFMA R78, R81, R76, R78 ;  /* 0x0000004c514e7223 */ /* 0x000fe2000000004e */
[----:B------:R-:W-:Y:S01]  /*1bc0*/  PRMT R76, R38, 0x7632, R76 ;  /* 0x00007632264c7816 */ /* 0x000fe2000000004c */
[----:B------:R-:W-:Y:S01]  /*1bd0*/  @P2 FADD R84, R84, 1 ;  /* 0x3f80000054542421 */ /* 0x000fe20000000000 */
[----:B------:R-:W-:Y:S01]  /*1be0*/  SHF.L.U32 R86, R86, 0x10, RZ ;  /* 0x0000001056567819 */ /* 0x000fe200000006ff */
[----:B------:R-:W-:Y:S01]  /*1bf0*/  FMUL R85, R0, R85 ;  /* 0x0000005500557220 */ /* 0x000fe20000400000 */
[--C-:B------:R-:W-:Y:S01]  /*1c00*/  FFMA R81, R83, R80, R82.reuse ;  /* 0x0000005053517223 */ /* 0x100fe20000000052 */
[----:B------:R-:W-:Y:S01]  /*1c10*/  PRMT R82, R18, 0x7632, R82 ;  /* 0x0000763212527816 */ /* 0x000fe20000000052 */
[----:B------:R-:W-:Y:S01]  /*1c20*/  FADD R87, R87, -R2 ;  /* 0x8000000257577221 */ /* 0x000fe20000000000 */
[----:B------:R-:W-:Y:S01]  /*1c30*/  SHF.L.U32 R76, R76, 0x10, RZ ;  /* 0x000000104c4c7819 */ /* 0x000fe200000006ff */
[----:B------:R-:W-:Y:S01]  /*1c40*/  FFMA R80, R85, R84, R86 ;  /* 0x0000005455507223 */ /* 0x000fe20000000056 */
[----:B------:R-:W-:Y:S01]  /*1c50*/  FADD R89, R89, -R2 ;  /* 0x8000000259597221 */ /* 0x000fe20000000000 */
[----:B------:R-:W-:Y:S01]  /*1c60*/  PRMT R84, R19, 0x7632, R84 ;  /* 0x0000763213547816 */ /* 0x000fe20000000054 */
[----:B------:R-:W-:Y:S01]  /*1c70*/  FMUL R87, R0, R87 ;  /* 0x0000005700577220 */ /* 0x000fe20000400000 */
[----:B------:R-:W-:Y:S01]  /*1c80*/  SHF.L.U32 R82, R82, 0x10, RZ ;  /* 0x0000001052527819 */ /* 0x000fe200000006ff */
[----:B------:R-:W-:Y:S01]  /*1c90*/  @P2 FADD R76, R76, 1 ;  /* 0x3f8000004c4c2421 */ /* 0x000fe20000000000 */
[----:B------:R-:W-:Y:S01]  /*1ca0*/  FMUL R89, R0, R89 ;  /* 0x0000005900597220 */ /* 0x000fe20000400000 */
[----:B------:R-:W-:Y:S01]  /*1cb0*/  PRMT R83, R39, 0x7632, R83 ;  /* 0x0000763227537816 */ /* 0x000fe20000000053 */
[----:B------:R-:W-:-:S02]  /*1cc0*/  IMAD.U32 R92, R84, 0x10000, RZ ;  /* 0x00010000545c7824 */ /* 0x000fc400078e00ff */
[----:B------:R-:W-:Y:S01]  /*1cd0*/  FADD R95, R95, -R2 ;  /* 0x800000025f5f7221 */ /* 0x000fe20000000000 */
[----:B------:R-:W-:Y:S02]  /*1ce0*/  IMAD.U32 R86, R39, 0x10000, RZ ;  /* 0x0001000027567824 */ /* 0x000fe400078e00ff */
[----:B------:R-:W-:Y:S01]  /*1cf0*/  FFMA R84, R87, R76, R82 ;  /* 0x0000004c57547223 */ /* 0x000fe20000000052 */
[----:B------:R-:W-:Y:S01]  /*1d00*/  PRMT R76, R32, 0x7632, R76 ;  /* 0x00007632204c7816 */ /* 0x000fe2000000004c */
[----:B------:R-:W-:Y:S01]  /*1d10*/  FFMA R79, R89, R88, R90 ;  /* 0x00000058594f7223 */ /* 0x000fe2000000005a */
[----:B------:R-:W-:Y:S01]  /*1d20*/  SHF.L.U32 R88, R19, 0x10, RZ ;  /* 0x0000001013587819 */ /* 0x000fe200000006ff */
[----:B------:R-:W-:Y:S01]  /*1d30*/  @P2 FADD R86, R86, 1 ;  /* 0x3f80000056562421 */ /* 0x000fe20000000000 */
[----:B------:R-:W-:Y:S01]  /*1d40*/  SHF.L.U32 R90, R83, 0x10, RZ ;  /* 0x00000010535a7819 */ /* 0x000fe200000006ff */
[--C-:B------:R-:W-:Y:S01]  /*1d50*/  FADD R43, R43, -R2.reuse ;  /* 0x800000022b2b7221 */ /* 0x100fe20000000000 */
[----:B------:R-:W-:Y:S01]  /*1d60*/  FMUL R95, R0, R95 ;  /* 0x0000005f005f7220 */ /* 0x000fe20000400000 */
[----:B------:R-:W-:Y:S01]  /*1d70*/  PRMT R85, R12, 0x7632, R85 ;  /* 0x000076320c557816 */ /* 0x000fe20000000055 */
[--C-:B------:R-:W-:Y:S01]  /*1d80*/  FADD R103, R103, -R2.reuse ;  /* 0x8000000267677221 */ /* 0x100fe20000000000 */
[----:B------:R-:W-:Y:S01]  /*1d90*/  SHF.L.U32 R76, R76, 0x10, RZ ;  /* 0x000000104c4c7819 */ /* 0x000fe200000006ff */
[----:B------:R-:W-:Y:S01]  /*1da0*/  @P2 FADD R90, R90, 1 ;  /* 0x3f8000005a5a2421 */ /* 0x000fe20000000000 */
[----:B------:R-:W-:Y:S01]  /*1db0*/  FADD R105, R105, -R2 ;  /* 0x8000000269697221 */ /* 0x000fe20000000000 */
[----:B------:R-:W-:Y:S01]  /*1dc0*/  FMUL R43, R0, R43 ;  /* 0x0000002b002b7220 */ /* 0x000fe20000400000 */
[----:B------:R-:W-:Y:S01]  /*1dd0*/  FFMA R83, R95, R86, R88 ;  /* 0x000000565f537223 */ /* 0x000fe20000000058 */
[C---:B------:R-:W-:Y:S01]  /*1de0*/  PRMT R87, R33.reuse, 0x7632, R87 ;  /* 0x0000763221577816 */ /* 0x040fe20000000057 */
[----:B------:R-:W-:Y:S01]  /*1df0*/  @P2 FADD R76, R76, 1 ;  /* 0x3f8000004c4c2421 */ /* 0x000fe20000000000 */
[----:B------:R-:W-:Y:S01]  /*1e00*/  SHF.L.U32 R88, R33, 0x10, RZ ;  /* 0x0000001021587819 */ /* 0x000fe200000006ff */
[----:B------:R-:W-:Y:S01]  /*1e10*/  FADD R109, R109, -R2 ;  /* 0x800000026d6d7221 */ /* 0x000fe20000000000 */
[----:B------:R-:W-:Y:S01]  /*1e20*/  SHF.L.U32 R86, R85, 0x10, RZ ;  /* 0x0000001055567819 */ /* 0x000fe200000006ff */
[C---:B------:R-:W-:Y:S01]  /*1e30*/  FMUL R103, R0.reuse, R103 ;  /* 0x0000006700677220 */ /* 0x040fe20000400000 */
[----:B------:R-:W-:Y:S01]  /*1e40*/  FMUL R105, R0, R105 ;  /* 0x0000006900697220 */ /* 0x000fe20000400000 */
[----:B------:R-:W-:Y:S01]  /*1e50*/  FFMA R82, R43, R90, R92 ;  /* 0x0000005a2b527223 */ /* 0x000fe2000000005c */
[----:B------:R-:W-:Y:S01]  /*1e60*/  SHF.L.U32 R90, R13, 0x10, RZ ;  /* 0x000000100d5a7819 */ /* 0x000fe200000006ff */
[----:B------:R-:W-:-:S02]  /*1e70*/  IMAD.U32 R92, R87, 0x10000, RZ ;  /* 0x00010000575c7824 */ /* 0x000fc400078e00ff */
[----:B------:R-:W-:Y:S01]  /*1e80*/  @P2 FADD R88, R88, 1 ;  /* 0x3f80000058582421 */ /* 0x000fe20000000000 */
[----:B------:R-:W-:Y:S01]  /*1e90*/  FMUL R109, R0, R109 ;  /* 0x0000006d006d7220 */ /* 0x000fe20000400000 */
[----:B------:R-:W-:Y:S01]  /*1ea0*/  FFMA R87, R103, R76, R86 ;  /* 0x0000004c67577223 */ /* 0x000fe20000000056 */
[C---:B------:R-:W-:Y:S01]  /*1eb0*/  PRMT R76, R34.reuse, 0x7632, R76 ;  /* 0x00007632224c7816 */ /* 0x040fe2000000004c */
[----:B------:R-:W-:Y:S01]  /*1ec0*/  FFMA R43, R105, R94, R96 ;  /* 0x0000005e692b7223 */ /* 0x000fe20000000060 */
[----:B------:R-:W-:Y:S01]  /*1ed0*/  PRMT R89, R13, 0x7632, R89 ;  /* 0x000076320d597816 */ /* 0x000fe20000000059 */
[--C-:B------:R-:W-:Y:S01]  /*1ee0*/  FADD R45, R45, -R2.reuse ;  /* 0x800000022d2d7221 */ /* 0x100fe20000000000 */
[----:B------:R-:W-:Y:S01]  /*1ef0*/  SHF.L.U32 R96, R34, 0x10, RZ ;  /* 0x0000001022607819 */ /* 0x000fe200000006ff */
[----:B------:R-:W-:Y:S01]  /*1f00*/  FADD R113, R113, -R2 ;  /* 0x8000000271717221 */ /* 0x000fe20000000000 */
[----:B------:R-:W-:Y:S01]  /*1f10*/  FFMA R86, R109, R88, R90 ;  /* 0x000000586d567223 */ /* 0x000fe2000000005a */
        /* <DEDUP_REMOVED lines=9> */
[----:B------:R-:W-:Y:S01]  /*1fb0*/  IMAD.U32 R88, R88, 0x10000, RZ ;  /* 0x0001000058587824 */ /* 0x000fe200078e00ff */
[----:B------:R-:W-:Y:S01]  /*1fc0*/  PRMT R90, R15, 0x7632, R90 ;  /* 0x000076320f5a7816 */ /* 0x000fe2000000005a */
[----:B------:R-:W-:Y:S01]  /*1fd0*/  @P2 FADD R76, R76, 1 ;  /* 0x3f8000004c4c2421 */ /* 0x000fe20000000000 */
[----:B------:R-:W-:Y:S01]  /*1fe0*/  FMUL R111, R0, R111 ;  /* 0x0000006f006f7220 */ /* 0x000fe20000400000 */
[----:B------:R-:W-:Y:S01]  /*1ff0*/  FFMA R85, R45, R92, R94 ;  /* 0x0000005c2d557223 */ /* 0x000fe2000000005e */
[----:B------:R-:W-:Y:S01]  /*2000*/  FFMA R45, R113, R96, R98 ;  /* 0x00000060712d7223 */ /* 0x000fe20000000062 */
[----:B------:R-:W-:Y:S01]  /*2010*/  SHF.L.U32 R92, R35, 0x10, RZ ;  /* 0x00000010235c7819 */ /* 0x000fe200000006ff */
[--C-:B------:R-:W-:Y:S01]  /*2020*/  FADD R115, R115, -R2.reuse ;  /* 0x8000000273737221 */ /* 0x100fe20000000000 */
[----:B------:R-:W-:Y:S01]  /*2030*/  SHF.L.U32 R96, R89, 0x10, RZ ;  /* 0x0000001059607819 */ /* 0x000fe200000006ff */
[----:B------:R-:W-:Y:S01]  /*2040*/  FADD R47, R47, -R2 ;  /* 0x800000022f2f7221 */ /* 0x000fe20000000000 */
[----:B------:R-:W-:Y:S01]  /*2050*/  SHF.L.U32 R98, R90, 0x10, RZ ;  /* 0x000000105a627819 */ /* 0x000fe200000006ff */
[----:B------:R-:W-:Y:S01]  /*2060*/  FFMA R90, R111, R76, R88 ;  /* 0x0000004c6f5a7223 */ /* 0x000fe20000000058 */
[----:B------:R-:W-:Y:S01]  /*2070*/  FADD R119, R119, -R2 ;  /* 0x8000000277777221 */ /* 0x000fe20000000000 */
[----:B------:R-:W-:Y:S01]  /*2080*/  PRMT R76, R28, 0x7632, R76 ;  /* 0x000076321c4c7816 */ /* 0x000fe2000000004c */
[----:B------:R-:W-:Y:S01]  /*2090*/  @P2 FADD R92, R92, 1 ;  /* 0x3f8000005c5c2421 */ /* 0x000fe20000000000 */
[----:B------:R-:W-:Y:S01]  /*20a0*/  SHF.L.U32 R94, R15, 0x10, RZ ;  /* 0x000000100f5e7819 */ /* 0x000fe200000006ff */
[----:B------:R-:W-:Y:S01]  /*20b0*/  @P2 FADD R96, R96, 1 ;  /* 0x3f80000060602421 */ /* 0x000fe20000000000 */
[C---:B------:R-:W-:Y:S01]  /*20c0*/  FMUL R115, R0.reuse, R115 ;  /* 0x0000007300737220 */ /* 0x040fe20000400000 */
[C---:B------:R-:W-:Y:S01]  /*20d0*/  FMUL R47, R0.reuse, R47 ;  /* 0x0000002f002f7220 */ /* 0x040fe20000400000 */
[----:B------:R-:W-:Y:S01]  /*20e0*/  ISETP.NE.U32.AND P0, PT, RZ, UR8, PT ;  /* 0x00000008ff007c0c */ /* 0x000fe2000bf05070 */
[----:B------:R-:W-:Y:S01]  /*20f0*/  FMUL R119, R0, R119 ;  /* 0x0000007700777220 */ /* 0x000fe20000400000 */
[----:B------:R-:W-:Y:S01]  /*2100*/  PRMT R91, R8, 0x7632, R91 ;  /* 0x00007632085b7816 */ /* 0x000fe2000000005b */
[----:B------:R-:W-:Y:S01]  /*2110*/  IMAD.U32 R76, R76, 0x10000, RZ ;  /* 0x000100004c4c7824 */ /* 0x000fe200078e00ff */
[----:B------:R-:W-:Y:S01]  /*2120*/  PRMT R93, R29, 0x7632, R93 ;  /* 0x000076321d5d7816 */ /* 0x000fe2000000005d */
[----:B------:R-:W-:Y:S01]  /*2130*/  FADD R117, R117, -R2 ;  /* 0x8000000275757221 */ /* 0x000fe20000000000 */
[----:B------:R-:W-:Y:S01]  /*2140*/  FFMA R89, R115, R92, R94 ;  /* 0x0000005c73597223 */ /* 0x000fe2000000005e */
[----:B------:R-:W-:Y:S01]  /*2150*/  FFMA R88, R47, R96, R98 ;  /* 0x000000602f587223 */ /* 0x000fe20000000062 */
[----:B------:R-:W-:Y:S01]  /*2160*/  ISETP.NE.AND.EX P0, PT, RZ, UR9, PT, P0 ;  /* 0x00000009ff007c0c */ /* 0x000fe2000bf05300 */
[----:B------:R-:W-:Y:S01]  /*2170*/  FFMA R47, R119, R100, R102 ;  /* 0x00000064772f7223 */ /* 0x000fe20000000066 */
[----:B------:R-:W-:Y:S01]  /*2180*/  SHF.L.U32 R94, R29, 0x10, RZ ;  /* 0x000000101d5e7819 */ /* 0x000fe200000006ff */
[----:B------:R-:W-:Y:S01]  /*2190*/  @P2 FADD R76, R76, 1 ;  /* 0x3f8000004c4c2421 */ /* 0x000fe20000000000 */
[----:B------:R-:W-:Y:S01]  /*21a0*/  SHF.L.U32 R92, R91, 0x10, RZ ;  /* 0x000000105b5c7819 */ /* 0x000fe200000006ff */
[--C-:B------:R-:W-:Y:S01]  /*21b0*/  FADD R49, R49, -R2.reuse ;  /* 0x8000000231317221 */ /* 0x100fe20000000000 */
[----:B------:R-:W-:Y:S01]  /*21c0*/  PRMT R95, R9, 0x7632, R95 ;  /* 0x00007632095f7816 */ /* 0x000fe2000000005f */
[----:B------:R-:W-:Y:S01]  /*21d0*/  FMUL R117, R0, R117 ;  /* 0x0000007500757220 */ /* 0x000fe20000400000 */
        /* <DEDUP_REMOVED lines=8> */
[----:B------:R-:W-:Y:S01]  /*2260*/  FFMA R92, R117, R76, R92 ;  /* 0x0000004c755c7223 */ /* 0x000fe2000000005c */
[----:B------:R-:W-:Y:S01]  /*2270*/  @P2 FADD R102, R102, 1 ;  /* 0x3f80000066662421 */ /* 0x000fe20000000000 */
[----:B------:R-:W-:Y:S01]  /*2280*/  @P2 FADD R98, R98, 1 ;  /* 0x3f80000062622421 */ /* 0x000fe20000000000 */
[C---:B------:R-:W-:Y:S01]  /*2290*/  FMUL R121, R0.reuse, R121 ;  /* 0x0000007900797220 */ /* 0x040fe20000400000 */
[----:B------:R-:W-:Y:S01]  /*22a0*/  FMUL R125, R0, R125 ;  /* 0x0000007d007d7220 */ /* 0x000fe20000400000 */
[----:B------:R-:W-:Y:S01]  /*22b0*/  PRMT R76, R30, 0x7632, R76 ;  /* 0x000076321e4c7816 */ /* 0x000fe2000000004c */
        /* <DEDUP_REMOVED lines=25> */
[----:B------:R-:W-:Y:S01]  /*2450*/  FFMA R95, R123, R76, R94 ;  /* 0x0000004c7b5f7223 */ /* 0x000fe2000000005e */
[----:B------:R-:W-:Y:S01]  /*2460*/  FFMA R94, R97, R100, R102 ;  /* 0x00000064615e7223 */ /* 0x000fe20000000066 */
[----:B------:R-:W-:Y:S01]  /*2470*/  @P0 FMNMX R60, R60, |R56|, !PT ;  /* 0x400000383c3c0209 */ /* 0x000fe20007800000 */
[----:B------:R-:W-:Y:S01]  /*2480*/  @P2 FADD R104, R104, 1 ;  /* 0x3f80000068682421 */ /* 0x000fe20000000000 */
[----:B------:R-:W-:Y:S01]  /*2490*/  FMUL R99, R0, R99 ;  /* 0x0000006300637220 */ /* 0x000fe20000400000 */
        /* <DEDUP_REMOVED lines=26> */
[----:B------:R-:W-:Y:S01]  /*2640*/  @P0 FMNMX R60, R60, |R74|, !PT ;  /* 0x4000004a3c3c0209 */ /* 0x000fe20007800000 */
[----:B------:R-:W-:Y:S01]  /*2650*/  FFMA R42, R44, R99, R101 ;  /* 0x000000632c2a7223 */ /* 0x000fe20000000065 */
[----:B------:R-:W-:Y:S01]  /*2660*/  FFMA R44, R103, R96, R98 ;  /* 0x00000060672c7223 */ /* 0x000fe20000000062 */
[----:B------:R-:W-:Y:S01]  /*2670*/  PRMT R76, R6, 0x7632, R76 ;  /* 0x00007632064c7816 */ /* 0x000fe2000000004c */
[----:B------:R-:W-:Y:S01]  /*2680*/  FADD R97, R48, -R2 ;  /* 0x8000000230617221 */ /* 0x000fe20000000000 */
[----:B------:R-:W-:Y:S01]  /*2690*/  SHF.L.U32 R46, R46, 0x10, RZ ;  /* 0x000000102e2e7819 */ /* 0x000fe200000006ff */
[----:B------:R-:W-:Y:S01]  /*26a0*/  IMAD.U32 R98, R7, 0x10000, RZ ;  /* 0x0001000007627824 */ /* 0x000fe200078e00ff */
[----:B------:R-:W-:Y:S01]  /*26b0*/  @P0 FMNMX R60, R60, |R72|, !PT ;  /* 0x400000483c3c0209 */ /* 0x000fe20007800000 */
[----:B------:R-:W-:Y:S01]  /*26c0*/  FMUL R97, R0, R97 ;  /* 0x0000006100617220 */ /* 0x000fe20000400000 */
[C---:B------:R-:W-:Y:S01]  /*26d0*/  SHF.L.U32 R96, R27.reuse, 0x10, RZ ;  /* 0x000000101b607819 */ /* 0x040fe200000006ff */
[----:B------:R-:W-:Y:S01]  /*26e0*/  @P2 FADD R46, R46, 1 ;  /* 0x3f8000002e2e2421 */ /* 0x000fe20000000000 */
[----:B------:R-:W-:Y:S01]  /*26f0*/  SHF.L.U32 R76, R76, 0x10, RZ ;  /* 0x000000104c4c7819 */ /* 0x000fe200000006ff */
[----:B------:R-:W-:Y:S01]  /*2700*/  FMUL R55, R0, R55 ;  /* 0x0000003700377220 */ /* 0x000fe20000400000 */
[----:B------:R-:W-:Y:S01]  /*2710*/  @P0 FMNMX R60, R60, |R59|, !PT ;  /* 0x4000003b3c3c0209 */ /* 0x000fe20007800000 */
[----:B------:R-:W-:Y:S01]  /*2720*/  @P2 FADD R96, R96, 1 ;  /* 0x3f80000060602421 */ /* 0x000fe20000000000 */
[----:B------:R-:W-:Y:S01]  /*2730*/  PRMT R99, R27, 0x7632, R99 ;  /* 0x000076321b637816 */ /* 0x000fe20000000063 */
[----:B------:R-:W-:Y:S01]  /*2740*/  FFMA R48, R97, R46, R76 ;  /* 0x0000002e61307223 */ /* 0x000fe2000000004c */
[----:B------:R-:W-:Y:S01]  /*2750*/  @P0 FMNMX R60, R60, |R57|, !PT ;  /* 0x400000393c3c0209 */ /* 0x000fe20007800000 */
[----:B------:R-:W-:Y:S01]  /*2760*/  FFMA R46, R55, R96, R98 ;  /* 0x00000060372e7223 */ /* 0x000fe20000000062 */
[----:B------:R-:W-:Y:S01]  /*2770*/  PRMT R76, R7, 0x7632, R76 ;  /* 0x00007632074c7816 */ /* 0x000fe2000000004c */
[----:B------:R-:W-:Y:S01]  /*2780*/  FADD R55, R50, -R2 ;  /* 0x8000000232377221 */ /* 0x000fe20000000000 */
[----:B------:R-:W-:Y:S01]  /*2790*/  SHF.L.U32 R96, R99, 0x10, RZ ;  /* 0x0000001063607819 */ /* 0x000fe200000006ff */
[-C--:B------:R-:W-:Y:S01]  /*27a0*/  @P1 FMUL R3, R3, R61.reuse ;  /* 0x0000003d03031220 */ /* 0x080fe20000400000 */
[----:B------:R-:W-:Y:S01]  /*27b0*/  @P0 FMNMX R60, R60, |R78|, !PT ;  /* 0x4000004e3c3c0209 */ /* 0x000fe20007800000 */
[----:B------:R-:W-:Y:S01]  /*27c0*/  @P1 FMUL R58, R58, R61 ;  /* 0x0000003d3a3a1220 */ /* 0x000fe20000400000 */
[----:B------:R-:W-:Y:S01]  /*27d0*/  SHF.L.U32 R76, R76, 0x10, RZ ;  /* 0x000000104c4c7819 */ /* 0x000fe200000006ff */
[----:B------:R-:W-:Y:S01]  /*27e0*/  @P2 FADD R96, R96, 1 ;  /* 0x3f80000060602421 */ /* 0x000fe20000000000 */
[----:B------:R-:W-:Y:S01]  /*27f0*/  FMUL R55, R0, R55 ;  /* 0x0000003700377220 */ /* 0x000fe20000400000 */
        /* <DEDUP_REMOVED lines=20> */
[----:B------:R-:W-:Y:S01]  /*2940*/  F2FP.SATFINITE.E4M3.F32.PACK_AB_MERGE_C R40, RZ, R40, RZ ;  /* 0x00000028ff28723e */ /* 0x000fe200048070ff */
[----:B------:R-:W-:Y:S01]  /*2950*/  @P1 FMUL R79, R79, R61 ;  /* 0x0000003d4f4f1220 */ /* 0x000fe20000400000 */
[----:B------:R-:W-:Y:S01]  /*2960*/  F2FP.SATFINITE.E4M3.F32.PACK_AB_MERGE_C R41, RZ, R41, RZ ;  /* 0x00000029ff29723e */ /* 0x000fe200048070ff */
[-C--:B------:R-:W-:Y:S01]  /*2970*/  @P1 FMUL R59, R59, R61.reuse ;  /* 0x0000003d3b3b1220 */ /* 0x080fe20000400000 */
[----:B------:R-:W-:Y:S01]  /*2980*/  @P0 FMNMX R60, R60, |R84|, !PT ;  /* 0x400000543c3c0209 */ /* 0x000fe20007800000 */
[----:B------:R-:W-:Y:S01]  /*2990*/  @P1 FMUL R84, R84, R61 ;  /* 0x0000003d54541220 */ /* 0x000fe20000400000 */
[----:B------:R-:W-:Y:S01]  /*29a0*/  LOP3.LUT R55, R55, 0xff0000, R50, 0xf8, !PT ;  /* 0x00ff000037377812 */ /* 0x000fe200078ef832 */
[----:B------:R-:W-:Y:S01]  /*29b0*/  IMAD.U32 R100, R26, 0x10000, RZ ;  /* 0x000100001a647824 */ /* 0x000fe200078e00ff */
[----:B------:R-:W-:Y:S01]  /*29c0*/  LOP3.LUT R50, R77, 0xffff, R40, 0xf8, !PT ;  /* 0x0000ffff4d327812 */ /* 0x000fe200078ef828 */
[----:B------:R-:W-:Y:S01]  /*29d0*/  FADD R105, R54, -R2 ;  /* 0x8000000236697221 */ /* 0x000fe20000000000 */
[----:B------:R-:W-:Y:S01]  /*29e0*/  LOP3.LUT R40, R41, 0xffff, RZ, 0xc0, !PT ;  /* 0x0000ffff29287812 */ /* 0x000fe200078ec0ff */
[----:B------:R-:W-:Y:S01]  /*29f0*/  @P2 FADD R100, R100, 1 ;  /* 0x3f80000064642421 */ /* 0x000fe20000000000 */
[----:B------:R-:W-:Y:S01]  /*2a00*/  @P0 FMNMX R60, R60, |R83|, !PT ;  /* 0x400000533c3c0209 */ /* 0x000fe20007800000 */
[-C--:B------:R-:W-:Y:S01]  /*2a10*/  @P1 FMUL R83, R83, R61.reuse ;  /* 0x0000003d53531220 */ /* 0x080fe20000400000 */
[----:B------:R-:W-:Y:S01]  /*2a20*/  F2FP.SATFINITE.E4M3.F32.PACK_AB_MERGE_C R41, RZ, R74, RZ ;  /* 0x0000004aff29723e */ /* 0x000fe200048070ff */
[----:B------:R-:W-:Y:S01]  /*2a30*/  IMAD.SHL.U32 R40, R40, 0x1000000, RZ ;  /* 0x0100000028287824 */ /* 0x000fe200078e00ff */
[----:B------:R-:W-:Y:S01]  /*2a40*/  @P0 FMNMX R60, R60, |R82|, !PT ;  /* 0x400000523c3c0209 */ /* 0x000fe20007800000 */
[----:B------:R-:W-:Y:S01]  /*2a50*/  @P1 FMUL R82, R82, R61 ;  /* 0x0000003d52521220 */ /* 0x000fe20000400000 */
[----:B------:R-:W-:Y:S01]  /*2a60*/  LOP3.LUT R50, R50, 0xff, RZ, 0xc0, !PT ;  /* 0x000000ff32327812 */ /* 0x000fe200078ec0ff */
[----:B------:R-:W-:Y:S01]  /*2a70*/  FMUL R105, R0, R105 ;  /* 0x0000006900697220 */ /* 0x000fe20000400000 */
        /* <DEDUP_REMOVED lines=32> */
[----:B------:R-:W-:Y:S02]  /*2c80*/  F2FP.SATFINITE.E4M3.F32.PACK_AB_MERGE_C R84, RZ, R84, RZ ;  /* 0x00000054ff54723e */ /* 0x000fe400048070ff */
[----:B------:R-:W-:Y:S01]  /*2c90*/  @P0 FMNMX R60, R60, |R89|, !PT ;  /* 0x400000593c3c0209 */ /* 0x000fe20007800000 */
[-C--:B------:R-:W-:Y:S01]  /*2ca0*/  @P1 FMUL R89, R89, R61.reuse ;  /* 0x0000003d59591220 */ /* 0x080fe20000400000 */
[----:B------:R-:W-:Y:S02]  /*2cb0*/  LOP3.LUT R74, R40, 0xff000000, R41, 0xf8, !PT ;  /* 0xff000000284a7812 */ /* 0x000fe400078ef829 */
[----:B------:R-:W-:Y:S02]  /*2cc0*/  LOP3.LUT R41, R50, 0xff, RZ, 0xc0, !PT ;  /* 0x000000ff32297812 */ /* 0x000fe400078ec0ff */
[----:B------:R-:W-:Y:S02]  /*2cd0*/  PRMT R40, R84, 0x7104, RZ ;  /* 0x0000710454287816 */ /* 0x000fe400000000ff */
[----:B------:R-:W-:Y:S01]  /*2ce0*/  @P0 FMNMX R60, R60, |R88|, !PT ;  /* 0x400000583c3c0209 */ /* 0x000fe20007800000 */
[----:B------:R-:W-:Y:S01]  /*2cf0*/  @P1 FMUL R88, R88, R61 ;  /* 0x0000003d58581220 */ /* 0x000fe20000400000 */
[----:B------:R-:W-:-:S02]  /*2d00*/  F2FP.SATFINITE.E4M3.F32.PACK_AB_MERGE_C R87, RZ, R87, RZ ;  /* 0x00000057ff57723e */ /* 0x000fc400048070ff */
[----:B------:R-:W-:Y:S02]  /*2d10*/  LOP3.LUT R50, R41, 0xff00, R40, 0xf8, !PT ;  /* 0x0000ff0029327812 */ /* 0x000fe400078ef828 */
[----:B------:R-:W-:Y:S01]  /*2d20*/  @P0 FMNMX R60, R60, |R47|, !PT ;  /* 0x4000002f3c3c0209 */ /* 0x000fe20007800000 */
[----:B------:R-:W-:Y:S01]  /*2d30*/  IMAD.SHL.U32 R87, R87, 0x100, RZ ;  /* 0x0000010057577824 */ /* 0x000fe200078e00ff */
[----:B------:R-:W-:Y:S01]  /*2d40*/  F2FP.SATFINITE.E4M3.F32.PACK_AB_MERGE_C R40, RZ, R43, RZ ;  /* 0x0000002bff28723e */ /* 0x000fe200048070ff */
[-C--:B------:R-:W-:Y:S01]  /*2d50*/  @P1 FMUL R47, R47, R61.reuse ;  /* 0x0000003d2f2f1220 */ /* 0x080fe20000400000 */
[----:B------:R-:W-:Y:S01]  /*2d60*/  @P0 FMNMX R60, R60, |R92|, !PT ;  /* 0x4000005c3c3c0209 */ /* 0x000fe20007800000 */
[----:B------:R-:W-:Y:S01]  /*2d70*/  @P1 FMUL R92, R92, R61 ;  /* 0x0000003d5c5c1220 */ /* 0x000fe20000400000 */
[----:B------:R-:W-:Y:S02]  /*2d80*/  LOP3.LUT R40, R40, 0xff, RZ, 0xc0, !PT ;  /* 0x000000ff28287812 */ /* 0x000fe400078ec0ff */
[----:B------:R-:W-:Y:S01]  /*2d90*/  @P0 FMNMX R60, R60, |R91|, !PT ;  /* 0x4000005b3c3c0209 */ /* 0x000fe20007800000 */
[----:B------:R-:W-:Y:S01]  /*2da0*/  @P1 FMUL R91, R91, R61 ;  /* 0x0000003d5b5b1220 */ /* 0x000fe20000400000 */
[----:B------:R-:W-:-:S02]  /*2db0*/  LOP3.LUT R87, R40, 0xffff, R87, 0xf8, !PT ;  /* 0x0000ffff28577812 */ /* 0x000fc400078ef857 */
[----:B------:R-:W-:Y:S02]  /*2dc0*/  F2FP.SATFINITE.E4M3.F32.PACK_AB_MERGE_C R40, RZ, R86, RZ ;  /* 0x00000056ff28723e */ /* 0x000fe400048070ff */
[----:B------:R-:W-:Y:S01]  /*2dd0*/  @P0 FMNMX R60, R60, |R49|, !PT ;  /* 0x400000313c3c0209 */ /* 0x000fe20007800000 */
[----:B------:R-:W-:Y:S01]  /*2de0*/  @P1 FMUL R49, R49, R61 ;  /* 0x0000003d31311220 */ /* 0x000fe20000400000 */
[----:B------:R-:W-:Y:S02]  /*2df0*/  SHF.L.U32 R40, R40, 0x10, RZ ;  /* 0x0000001028287819 */ /* 0x000fe400000006ff */
[----:B------:R-:W-:Y:S02]  /*2e00*/  LOP3.LUT R56, R73, 0xffffff00, RZ, 0xc0, !PT ;  /* 0xffffff0049387812 */ /* 0x000fe400078ec0ff */
[----:B------:R-:W-:Y:S02]  /*2e10*/  F2FP.SATFINITE.E4M3.F32.PACK_AB_MERGE_C R45, RZ, R45, RZ ;  /* 0x0000002dff2d723e */ /* 0x000fe400048070ff */
[----:B------:R-:W-:Y:S01]  /*2e20*/  @P0 FMNMX R60, R60, |R93|, !PT ;  /* 0x4000005d3c3c0209 */ /* 0x000fe20007800000 */
[----:B------:R-:W-:Y:S01]  /*2e30*/  @P1 FMUL R93, R93, R61 ;  /* 0x0000003d5d5d1220 */ /* 0x000fe20000400000 */
[----:B------:R-:W-:-:S02]  /*2e40*/  F2FP.SATFINITE.E4M3.F32.PACK_AB_MERGE_C R83, RZ, R83, RZ ;  /* 0x00000053ff53723e */ /* 0x000fc400048070ff */
[----:B------:R-:W-:Y:S02]  /*2e50*/  F2FP.SATFINITE.E4M3.F32.PACK_AB_MERGE_C R82, RZ, R82, RZ ;  /* 0x00000052ff52723e */ /* 0x000fe400048070ff */
[----:B------:R-:W-:Y:S02]  /*2e60*/  LOP3.LUT R87, R87, 0xff0000, R40, 0xf8, !PT ;  /* 0x00ff000057577812 */ /* 0x000fe400078ef828 */
[----:B------:R-:W-:Y:S02]  /*2e70*/  LOP3.LUT R41, R56, 0xffff, R45, 0xf8, !PT ;  /* 0x0000ffff38297812 */ /* 0x000fe400078ef82d */
[----:B------:R-:W-:Y:S02]  /*2e80*/  F2FP.SATFINITE.E4M3.F32.PACK_AB_MERGE_C R40, RZ, R90, RZ ;  /* 0x0000005aff28723e */ /* 0x000fe400048070ff */
[----:B------:R-:W-:Y:S01]  /*2e90*/  @P0 FMNMX R60, R60, |R95|, !PT ;  /* 0x4000005f3c3c0209 */ /* 0x000fe20007800000 */
[----:B------:R-:W-:Y:S01]  /*2ea0*/  @P1 FMUL R95, R95, R61 ;  /* 0x0000003d5f5f1220 */ /* 0x000fe20000400000 */
[----:B------:R-:W-:-:S02]  /*2eb0*/  SHF.L.U32 R83, R83, 0x10, RZ ;  /* 0x0000001053537819 */ /* 0x000fc400000006ff */
[----:B------:R-:W-:Y:S02]  /*2ec0*/  LOP3.LUT R82, R82, 0xffff, RZ, 0xc0, !PT ;  /* 0x0000ffff52527812 */ /* 0x000fe400078ec0ff */
        /* <DEDUP_REMOVED lines=8> */
[----:B------:R-:W-:Y:S02]  /*2f50*/  LOP3.LUT R40, R41, 0xff00, R40, 0xf8, !PT ;  /* 0x0000ff0029287812 */ /* 0x000fe400078ef828 */
[----:B------:R-:W-:Y:S02]  /*2f60*/  SHF.L.U32 R89, R89, 0x10, RZ ;  /* 0x0000001059597819 */ /* 0x000fe400000006ff */
[----:B------:R-:W-:Y:S02]  /*2f70*/  F2FP.SATFINITE.E4M3.F32.PACK_AB_MERGE_C R85, RZ, R85, RZ ;  /* 0x00000055ff55723e */ /* 0x000fe400048070ff */
[----:B------:R-:W-:Y:S01]  /*2f80*/  @P0 FMNMX R60, R60, |R94|, !PT ;  /* 0x4000005e3c3c0209 */ /* 0x000fe20007800000 */
[----:B------:R-:W-:Y:S01]  /*2f90*/  @P1 FMUL R94, R94, R61 ;  /* 0x0000003d5e5e1220 */ /* 0x000fe20000400000 */
[----:B------:R-:W-:-:S02]  /*2fa0*/  LOP3.LUT R75, R50, R75, RZ, 0xfc, !PT ;  /* 0x0000004b324b7212 */ /* 0x000fc400078efcff */
[----:B------:R-:W-:Y:S02]  /*2fb0*/  LOP3.LUT R59, R59, 0xffff, RZ, 0xc0, !PT ;  /* 0x0000ffff3b3b7812 */ /* 0x000fe400078ec0ff */
[----:B------:R-:W-:Y:S02]  /*2fc0*/  F2FP.SATFINITE.E4M3.F32.PACK_AB_MERGE_C R88, RZ, R88, RZ ;  /* 0x00000058ff58723e */ /* 0x000fe400048070ff */
[----:B------:R-:W-:Y:S02]  /*2fd0*/  LOP3.LUT R50, R40, 0xff0000, R89, 0xf8, !PT ;  /* 0x00ff000028327812 */ /* 0x000fe400078ef859 */
        /* <DEDUP_REMOVED lines=8> */
[----:B------:R-:W-:Y:S02]  /*3060*/  SHF.L.U32 R102, R6, 0x10, RZ ;  /* 0x0000001006667819 */ /* 0x000fe400000006ff */
[----:B------:R-:W-:Y:S02]  /*3070*/  LOP3.LUT R77, R72, R59, RZ, 0xfc, !PT ;  /* 0x0000003b484d7212 */ /* 0x000fe400078efcff */
[----:B------:R-:W-:Y:S01]  /*3080*/  SHF.L.U32 R73, R88, 0x18, RZ ;  /* 0x0000001858497819 */ /* 0x000fe200000006ff */
[----:B------:R-:W-:Y:S01]  /*3090*/  FFMA R54, R105, R100, R102 ;  /* 0x0000006469367223 */ /* 0x000fe20000000066 */
[----:B------:R-:W-:-:S02]  /*30a0*/  F2FP.SATFINITE.E4M3.F32.PACK_AB_MERGE_C R41, RZ, R47, RZ ;  /* 0x0000002fff29723e */ /* 0x000fc400048070ff */
[----:B------:R-:W-:Y:S02]  /*30b0*/  F2FP.SATFINITE.E4M3.F32.PACK_AB_MERGE_C R92, RZ, R92, RZ ;  /* 0x0000005cff5c723e */ /* 0x000fe400048070ff */
[----:B------:R-:W-:Y:S02]  /*30c0*/  LOP3.LUT R56, R65, 0xffffff00, RZ, 0xc0, !PT ;  /* 0xffffff0041387812 */ /* 0x000fe400078ec0ff */
[----:B------:R-:W-:Y:S02]  /*30d0*/  F2FP.SATFINITE.E4M3.F32.PACK_AB_MERGE_C R93, RZ, R93, RZ ;  /* 0x0000005dff5d723e */ /* 0x000fe400048070ff */
[----:B------:R-:W-:Y:S02]  /*30e0*/  LOP3.LUT R72, R87, 0xff000000, R40, 0xf8, !PT ;  /* 0xff00000057487812 */ /* 0x000fe400078ef828 */
[----:B------:R-:W-:Y:S01]  /*30f0*/  @P0 FMNMX R60, R60, |R42|, !PT ;  /* 0x4000002a3c3c0209 */ /* 0x000fe20007800000 */
[----:B------:R-:W-:Y:S01]  /*3100*/  @P1 FMUL R42, R42, R61 ;  /* 0x0000003d2a2a1220 */ /* 0x000fe20000400000 */
[----:B------:R-:W-:-:S02]  /*3110*/  F2FP.SATFINITE.E4M3.F32.PACK_AB_MERGE_C R40, RZ, R91, RZ ;  /* 0x0000005bff28723e */ /* 0x000fc400048070ff */
[----:B------:R-:W-:Y:S02]  /*3120*/  LOP3.LUT R73, R50, R73, RZ, 0xfc, !PT ;  /* 0x0000004932497212 */ /* 0x000fe400078efcff */
[----:B------:R-:W-:Y:S01]  /*3130*/  LOP3.LUT R41, R41, 0xff, RZ, 0xc0, !PT ;  /* 0x000000ff29297812 */ /* 0x000fe200078ec0ff */
[----:B------:R-:W-:Y:S01]  /*3140*/  IMAD.U32 R40, R40, 0x10000, RZ ;  /* 0x0001000028287824 */ /* 0x000fe200078e00ff */
        /* <DEDUP_REMOVED lines=16> */
[----:B------:R-:W-:Y:S02]  /*3250*/  F2FP.SATFINITE.E4M3.F32.PACK_AB_MERGE_C R53, RZ, R53, RZ ;  /* 0x00000035ff35723e */ /* 0x000fe400048070ff */
[----:B------:R-:W-:Y:S02]  /*3260*/  F2FP.SATFINITE.E4M3.F32.PACK_AB_MERGE_C R50, RZ, R52, RZ ;  /* 0x00000034ff32723e */ /* 0x000fe400048070ff */
[----:B------:R-:W-:-:S02]  /*3270*/  F2FP.SATFINITE.E4M3.F32.PACK_AB_MERGE_C R54, RZ, R54, RZ ;  /* 0x00000036ff36723e */ /* 0x000fc400048070ff */
[----:B------:R-:W-:Y:S02]  /*3280*/  LOP3.LUT R56, R40, 0xff0000, R51, 0xf8, !PT ;  /* 0x00ff000028387812 */ /* 0x000fe400078ef833 */
[----:B------:R-:W-:Y:S02]  /*3290*/  SHF.L.U32 R65, R94, 0x18, RZ ;  /* 0x000000185e417819 */ /* 0x000fe400000006ff */
[----:B------:R-:W-:Y:S02]  /*32a0*/  SHF.L.U32 R53, R53, 0x8, RZ ;  /* 0x0000000835357819 */ /* 0x000fe400000006ff */
[----:B------:R-:W-:Y:S02]  /*32b0*/  LOP3.LUT R50, R50, 0xff, RZ, 0xc0, !PT ;  /* 0x000000ff32327812 */ /* 0x000fe400078ec0ff */
[----:B------:R-:W-:Y:S01]  /*32c0*/  @P0 FMNMX R60, R60, |R48|, !PT ;  /* 0x400000303c3c0209 */ /* 0x000fe20007800000 */
[----:B------:R-:W-:Y:S01]  /*32d0*/  @P1 FMUL R48, R48, R61 ;  /* 0x0000003d30301220 */ /* 0x000fe20000400000 */
[----:B------:R-:W-:-:S02]  /*32e0*/  F2FP.SATFINITE.E4M3.F32.PACK_AB_MERGE_C R40, RZ, R49, RZ ;  /* 0x00000031ff28723e */ /* 0x000fc400048070ff */
[----:B------:R-:W-:Y:S02]  /*32f0*/  LOP3.LUT R67, R67, 0xffff, R54, 0xf8, !PT ;  /* 0x0000ffff43437812 */ /* 0x000fe400078ef836 */
[----:B------:R-:W-:Y:S01]  /*3300*/  LOP3.LUT R65, R56, R65, RZ, 0xfc, !PT ;  /* 0x0000004138417212 */ /* 0x000fe200078efcff */
[----:B------:R-:W0:Y:S01]  /*3310*/  @!P3 LDC.64 R54, c[0x0][0x228] ;  /* 0x00008a00ff36bb82 */ /* 0x000e220000000a00 */
[----:B------:R-:W-:Y:S02]  /*3320*/  LOP3.LUT R56, R50, 0xffff, R53, 0xf8, !PT ;  /* 0x0000ffff32387812 */ /* 0x000fe400078ef835 */
[----:B------:R-:W-:Y:S02]  /*3330*/  LOP3.LUT R40, R40, 0xffff, RZ, 0xc0, !PT ;  /* 0x0000ffff28287812 */ /* 0x000fe400078ec0ff */
[----:B------:R-:W-:Y:S01]  /*3340*/  @P0 FMNMX R60, R60, |R46|, !PT ;  /* 0x4000002e3c3c0209 */ /* 0x000fe20007800000 */
[----:B------:R-:W-:Y:S01]  /*3350*/  @P1 FMUL R46, R46, R61 ;  /* 0x0000003d2e2e1220 */ /* 0x000fe20000400000 */
[----:B------:R-:W-:Y:S01]  /*3360*/  F2FP.SATFINITE.E4M3.F32.PACK_AB_MERGE_C R41, RZ, R48, RZ ;  /* 0x00000030ff29723e */ /* 0x000fe200048070ff */
[----:B------:R-:W1:Y:S01]  /*3370*/  @!P3 LDC.64 R52, c[0x0][0x230] ;  /* 0x00008c00ff34bb82 */ /* 0x000e620000000a00 */
[----:B------:R-:W-:-:S02]  /*3380*/  SHF.L.U32 R40, R40, 0x18, RZ ;  /* 0x0000001828287819 */ /* 0x000fc400000006ff */
[----:B------:R-:W-:Y:S02]  /*3390*/  F2FP.SATFINITE.E4M3.F32.PACK_AB_MERGE_C R45, RZ, R42, RZ ;  /* 0x0000002aff2d723e */ /* 0x000fe400048070ff */
[----:B------:R-:W-:Y:S02]  /*33a0*/  LOP3.LUT R42, R67, 0xff, RZ, 0xc0, !PT ;  /* 0x000000ff432a7812 */ /* 0x000fe400078ec0ff */
[----:B------:R-:W-:Y:S01]  /*33b0*/  PRMT R41, R41, 0x7104, RZ ;  /* 0x0000710429297816 */ /* 0x000fe200000000ff */
[----:B------:R-:W2:Y:S01]  /*33c0*/  LDC.64 R50, c[0x0][0x258] ;  /* 0x00009600ff327b82 */ /* 0x000ea20000000a00 */
[----:B------:R-:W-:Y:S01]  /*33d0*/  @P0 FMNMX R60, R60, |R3|, !PT ;  /* 0x400000033c3c0209 */ /* 0x000fe20007800000 */
[----:B------:R-:W-:Y:S01]  /*33e0*/  @P1 FMUL R3, R3, R61 ;  /* 0x0000003d03031220 */ /* 0x000fe20000400000 */
[----:B------:R-:W-:Y:S02]  /*33f0*/  LOP3.LUT R40, R43, 0xff000000, R40, 0xf8, !PT ;  /* 0xff0000002b287812 */ /* 0x000fe400078ef828 */
[----:B------:R-:W-:-:S02]  /*3400*/  LOP3.LUT R43, R42, 0xff00, R41, 0xf8, !PT ;  /* 0x0000ff002a2b7812 */ /* 0x000fc400078ef829 */
[----:B------:R-:W-:Y:S02]  /*3410*/  SHF.L.U32 R41, R45, 0x10, RZ ;  /* 0x000000102d297819 */ /* 0x000fe400000006ff */
[----:B------:R-:W-:Y:S02]  /*3420*/  F2FP.SATFINITE.E4M3.F32.PACK_AB_MERGE_C R46, RZ, R46, RZ ;  /* 0x0000002eff2e723e */ /* 0x000fe400048070ff */
[----:B------:R-:W-:Y:S02]  /*3430*/  F2FP.SATFINITE.E4M3.F32.PACK_AB_MERGE_C R3, RZ, R3, RZ ;  /* 0x00000003ff03723e */ /* 0x000fe400048070ff */
[----:B------:R-:W-:Y:S02]  /*3440*/  LOP3.LUT R45, R62, 0x7f, RZ, 0xc0, !PT ;  /* 0x0000007f3e2d7812 */ /* 0x000fe400078ec0ff */
[----:B------:R-:W-:Y:S01]  /*3450*/  F2FP.SATFINITE.E4M3.F32.PACK_AB_MERGE_C R44, RZ, R44, RZ ;  /* 0x0000002cff2c723e */ /* 0x000fe200048070ff */
[----:B-1----:R-:W-:Y:S01]  /*3460*/  @!P3 IMAD.WIDE R52, R66, 0x4, R52 ;  /* 0x000000044234b825 */ /* 0x002fe200078e0234 */
[----:B------:R-:W-:-:S02]  /*3470*/  SHF.L.U32 R46, R46, 0x10, RZ ;  /* 0x000000102e2e7819 */ /* 0x000fc400000006ff */
[----:B------:R-:W-:Y:S01]  /*3480*/  LOP3.LUT R3, R3, 0xffff, RZ, 0xc0, !PT ;  /* 0x0000ffff03037812 */ /* 0x000fe200078ec0ff */
[----:B------:R-:W-:Y:S01]  /*3490*/  IMAD R45, R66, 0x280, R45 ;  /* 0x00000280422d7824 */ /* 0x000fe200078e022d */
[----:B------:R-:W-:Y:S02]  /*34a0*/  LOP3.LUT R56, R56, 0xff0000, R41, 0xf8, !PT ;  /* 0x00ff000038387812 */ /* 0x000fe400078ef829 */
[----:B------:R-:W-:Y:S02]  /*34b0*/  LOP3.LUT R41, R44, 0xffff, RZ, 0xc0, !PT ;  /* 0x0000ffff2c297812 */ /* 0x000fe400078ec0ff */
[----:B------:R-:W-:Y:S01]  /*34c0*/  LOP3.LUT R46, R43, 0xff0000, R46, 0xf8, !PT ;  /* 0x00ff00002b2e7812 */ /* 0x000fe200078ef82e */
[----:B0-----:R-:W-:Y:S01]  /*34d0*/  @!P3 IMAD.WIDE R42, R66, 0x4, R54 ;  /* 0x00000004422ab825 */ /* 0x001fe200078e0236 */
[----:B------:R-:W-:Y:S02]  /*34e0*/  SHF.L.U32 R3, R3, 0x18, RZ ;  /* 0x0000001803037819 */ /* 0x000fe400000006ff */
[----:B------:R-:W-:Y:S01]  /*34f0*/  IADD3 R47, R45, 0x80, RZ ;  /* 0x000000802d2f7810 */ /* 0x000fe20007ffe0ff */
[----:B------:R-:W-:Y:S01]  /*3500*/  IMAD.SHL.U32 R41, R41, 0x1000000, RZ ;  /* 0x0100000029297824 */ /* 0x000fe200078e00ff */
[----:B------:R-:W-:Y:S01]  /*3510*/  IADD3 R49, R45, 0x100, RZ ;  /* 0x000001002d317810 */ /* 0x000fe20007ffe0ff */
[----:B------:R3:W-:Y:S01]  /*3520*/  @!P3 STG.E desc[UR4][R42.64], R2 ;  /* 0x000000022a00b986 */ /* 0x0007e2000c101904 */
[----:B------:R-:W-:Y:S01]  /*3530*/  LOP3.LUT R67, R46, R3, RZ, 0xfc, !PT ;  /* 0x000000032e437212 */ /* 0x000fe200078efcff */
[--C-:B--2---:R-:W-:Y:S01]  /*3540*/  IMAD.WIDE.U32 R46, R47, 0x8, R50.reuse ;  /* 0x000000082f2e7825 */ /* 0x104fe200078e0032 */
[C---:B------:R-:W-:Y:S01]  /*3550*/  IADD3 R55, R45.reuse, 0x180, RZ ;  /* 0x000001802d377810 */ /* 0x040fe20007ffe0ff */
[----:B------:R3:W-:Y:S01]  /*3560*/  @!P3 STG.E desc[UR4][R52.64], R0 ;  /* 0x000000003400b986 */ /* 0x0007e2000c101904 */
[C---:B------:R-:W-:Y:S01]  /*3570*/  IADD3 R3, R45.reuse, 0x200, RZ ;  /* 0x000002002d037810 */ /* 0x040fe20007ffe0ff */
[----:B------:R-:W-:Y:S01]  /*3580*/  IMAD.WIDE.U32 R44, R45, 0x8, R50 ;  /* 0x000000082d2c7825 */ /* 0x000fe200078e0032 */
[----:B------:R-:W-:-:S02]  /*3590*/  LOP3.LUT R56, R56, 0xff000000, R41, 0xf8, !PT ;  /* 0xff00000038387812 */ /* 0x000fc400078ef829 */
[----:B------:R-:W-:Y:S01]  /*35a0*/  MOV R41, R65 ;  /* 0x0000004100297202 */ /* 0x000fe20000000f00 */
[--C-:B------:R-:W-:Y:S01]  /*35b0*/  IMAD.WIDE.U32 R48, R49, 0x8, R50.reuse ;  /* 0x0000000831307825 */ /* 0x100fe200078e0032 */
[----:B------:R3:W-:Y:S01]  /*35c0*/  STG.E.64 desc[UR4][R44.64], R76 ;  /* 0x0000004c2c007986 */ /* 0x0007e2000c101b04 */
[----:B------:R-:W-:Y:S02]  /*35d0*/  IADD3 R66, R66, UR6, RZ ;  /* 0x0000000642427c10 */ /* 0x000fe4000fffe0ff */
[--C-:B------:R-:W-:Y:S01]  /*35e0*/  IMAD.WIDE.U32 R54, R55, 0x8, R50.reuse ;  /* 0x0000000837367825 */ /* 0x100fe200078e0032 */
[----:B------:R3:W-:Y:S01]  /*35f0*/  STG.E.64 desc[UR4][R46.64], R74 ;  /* 0x0000004a2e007986 */ /* 0x0007e2000c101b04 */
[----:B------:R-:W-:Y:S02]  /*3600*/  ISETP.GE.AND P0, PT, R66, UR12, PT ;  /* 0x0000000c42007c0c */ /* 0x000fe4000bf06270 */
[----:B------:R-:W-:Y:S01]  /*3610*/  IMAD.WIDE.U32 R50, R3, 0x8, R50 ;  /* 0x0000000803327825 */ /* 0x000fe200078e0032 */
[----:B------:R3:W-:Y:S01]  /*3620*/  STG.E.64 desc[UR4][R48.64], R72 ;  /* 0x0000004830007986 */ /* 0x0007e2000c101b04 */
[----:B------:R-:W-:-:S02]  /*3630*/  LOP3.LUT P2, RZ, R63, 0xff, RZ, 0xc0, !PT ;  /* 0x000000ff3fff7812 */ /* 0x000fc4000784c0ff */
[----:B------:R-:W-:Y:S01]  /*3640*/  IMAD.MOV.U32 R57, RZ, RZ, R67 ;  /* 0x000000ffff397224 */ /* 0x000fe200078e0043 */
[----:B------:R3:W-:Y:S01]  /*3650*/  STG.E.64 desc[UR4][R54.64], R40 ;  /* 0x0000002836007986 */ /* 0x0007e2000c101b04 */
[----:B------:R-:W-:-:S03]  /*3660*/  SEL R63, RZ, 0x1, P2 ;  /* 0x00000001ff3f7807 */ /* 0x000fc60001000000 */
[----:B------:R3:W-:Y:S02]  /*3670*/  STG.E.64 desc[UR4][R50.64], R56 ;  /* 0x0000003832007986 */ /* 0x0007e4000c101b04 */
[----:B------:R-:W-:Y:S05]  /*3680*/  @!P0 BRA `(.L_x_13986) ;  /* 0xffffffc800f88947 */ /* 0x000fea000383ffff */
.L_x_13978:
        /* <DEDUP_REMOVED lines=15> */
.L_x_14011:
        /* <DEDUP_REMOVED lines=28> */
.L_x_14014:
[----:B-1----:R-:W-:-:S07]  /*3940*/  FMNMX R5, R3, R2, !PT ;  /* 0x0000000203057209 */ /* 0x002fce0007800000 */
.L_x_13990:
[----:B------:R-:W-:Y:S05]  /*3950*/  BSYNC B0 ;  /* 0x0000000000007941 */ /* 0x000fea0003800000 */
.L_x_13989:
[----:B------:R-:W-:Y:S01]  /*3960*/  ISETP.NE.AND P0, PT, R62, RZ, PT ;  /* 0x000000ff3e00720c */ /* 0x000fe20003f05270 */
[----:B------:R-:W-:-:S12]  /*3970*/  BSSY B0, `(.L_x_13987) ;  /* 0x0000004000007945 */ /* 0x000fd80003800000 */
[----:B------:R-:W-:Y:S05]  /*3980*/  @P0 BRA `(.L_x_13992) ;  /* 0x0000000000080947 */ /* 0x000fea0003800000 */
[----:B0-----:R-:W0:Y:S02]  /*3990*/  LDC.64 R2, c[0x0][0x288] ;  /* 0x0000a200ff027b82 */ /* 0x001e240000000a00 */
[----:B0-----:R1:W-:Y:S02]  /*39a0*/  REDG.E.MAX.S32.STRONG.GPU desc[UR4][R2.64], R5 ;  /* 0x000000050200798e */ /* 0x0013e4000d10e384 */
.L_x_13992:
[----:B------:R-:W-:Y:S05]  /*39b0*/  BSYNC B0 ;  /* 0x0000000000007941 */ /* 0x000fea0003800000 */
.L_x_13987:
        /* <DEDUP_REMOVED lines=11> */
[----:B------:R-:W-:Y:S01]  /*3a70*/  IMAD.MOV.U32 R0, RZ, RZ, R61 ;  /* 0x000000ffff007224 */ /* 0x000fe200078e003d */
[----:B------:R-:W-:-:S07]  /*3a80*/  MOV R80, 0x3aa0 ;  /* 0x00003aa000507802 */ /* 0x000fce0000000f00 */
[----:B01----:R-:W-:Y:S05]  /*3a90*/  CALL.REL.NOINC `($__internal_231_$__cuda_sm20_rcp_rn_f32_slowpath) ;  /* 0x0000000c00587944 */ /* 0x003fea0003c00000 */
[----:B------:R-:W-:Y:S01]  /*3aa0*/  MOV R5, R0 ;  /* 0x0000000000057202 */ /* 0x000fe20000000f00 */
[----:B------:R-:W-:Y:S06]  /*3ab0*/  BRA `(.L_x_13994) ;  /* 0x0000000000107947 */ /* 0x000fec0003800000 */
.L_x_13993:
[----:B------:R-:W1:Y:S02]  /*3ac0*/  MUFU.RCP R0, R61 ;  /* 0x0000003d00007308 */ /* 0x000e640000001000 */
[----:B-1----:R-:W-:-:S04]  /*3ad0*/  FFMA R2, R0, R61, -1 ;  /* 0xbf80000000027423 */ /* 0x002fc8000000003d */
[----:B------:R-:W-:-:S04]  /*3ae0*/  FADD.FTZ R5, -R2, -RZ ;  /* 0x800000ff02057221 */ /* 0x000fc80000010100 */
[----:B------:R-:W-:-:S07]  /*3af0*/  FFMA R5, R0, R5, R0 ;  /* 0x0000000500057223 */ /* 0x000fce0000000000 */
.L_x_13994:
[----:B0-----:R-:W0:Y:S02]  /*3b00*/  LDC.64 R2, c[0x0][0x280] ;  /* 0x0000a000ff027b82 */ /* 0x001e240000000a00 */
[----:B0-----:R-:W-:Y:S01]  /*3b10*/  STG.E desc[UR4][R2.64], R5 ;  /* 0x0000000502007986 */ /* 0x001fe2000c101904 */
[----:B------:R-:W-:Y:S05]  /*3b20*/  EXIT ;  /* 0x000000000000794d */ /* 0x000fea0003800000 */
.L_x_13979:
[----:B------:R-:W-:Y:S01]  /*3b30*/  HFMA2.MMA R82, -RZ, RZ, 0, 5.9604644775390625e-08 ;  /* 0x00000001ff527435 */ /* 0x000fe200000001ff */
[----:B------:R-:W-:Y:S02]  /*3b40*/  MOV R80, R41 ;  /* 0x0000002900507202 */ /* 0x000fe40000000f00 */
[----:B------:R-:W-:Y:S02]  /*3b50*/  MOV R84, 0x1f ;  /* 0x0000001f00547802 */ /* 0x000fe40000000f00 */
[----:B------:R-:W-:-:S07]  /*3b60*/  MOV R76, 0xffffffff ;  /* 0xffffffff004c7802 */ /* 0x000fce0000000f00 */
[----:B-1---5:R-:W-:Y:S05]  /*3b70*/  WARPSYNC.COLLECTIVE R76, `(.L_x_13995) ;  /* 0x000000004c087348 */ /* 0x022fea0003c00000 */
[----:B------:R0:W2:Y:S02]  /*3b80*/  SHFL.BFLY P1, R78, R80, R82, R84 ;  /* 0x0c000052504e7389 */ /* 0x0000a40000020054 */
[----:B012--5:R-:W-:Y:S01]  /*3b90*/  ENDCOLLECTIVE ;  /* 0x000000000000791b */ /* 0x027fe20003800000 */
.L_x_13995:
[----:B------:R-:W-:Y:S01]  /*3ba0*/  HFMA2.MMA R82, -RZ, RZ, 0, 1.1920928955078125e-07 ;  /* 0x00000002ff527435 */ /* 0x000fe200000001ff */
[----:B------:R-:W-:-:S05]  /*3bb0*/  MOV R0, R78 ;  /* 0x0000004e00007202 */ /* 0x000fca0000000f00 */
[----:B------:R-:W-:-:S04]  /*3bc0*/  FADD R56, R41, R0 ;  /* 0x0000000029387221 */ /* 0x000fc80000000000 */
[----:B------:R-:W-:-:S07]  /*3bd0*/  IMAD.MOV.U32 R80, RZ, RZ, R56 ;  /* 0x000000ffff507224 */ /* 0x000fce00078e0038 */
[----:B------:R-:W-:Y:S05]  /*3be0*/  WARPSYNC.COLLECTIVE R76, `(.L_x_13996) ;  /* 0x000000004c087348 */ /* 0x000fea0003c00000 */
[----:B------:R0:W1:Y:S02]  /*3bf0*/  SHFL.BFLY P1, R78, R80, R82, R84 ;  /* 0x0c000052504e7389 */ /* 0x0000640000020054 */
[----:B01----:R-:W-:Y:S01]  /*3c00*/  ENDCOLLECTIVE ;  /* 0x000000000000791b */ /* 0x003fe20003800000 */
.L_x_13996:
[----:B------:R-:W-:Y:S01]  /*3c10*/  HFMA2.MMA R82, -RZ, RZ, 0, 2.384185791015625e-07 ;  /* 0x00000004ff527435 */ /* 0x000fe200000001ff */
[----:B------:R-:W-:-:S05]  /*3c20*/  MOV R0, R78 ;  /* 0x0000004e00007202 */ /* 0x000fca0000000f00 */
[----:B------:R-:W-:-:S05]  /*3c30*/  FADD R58, R56, R0 ;  /* 0x00000000383a7221 */ /* 0x000fca0000000000 */
[----:B------:R-:W-:-:S07]  /*3c40*/  MOV R80, R58 ;  /* 0x0000003a00507202 */ /* 0x000fce0000000f00 */
[----:B------:R-:W-:Y:S05]  /*3c50*/  WARPSYNC.COLLECTIVE R76, `(.L_x_13997) ;  /* 0x000000004c087348 */ /* 0x000fea0003c00000 */
[----:B------:R0:W1:Y:S02]  /*3c60*/  SHFL.BFLY P1, R78, R80, R82, R84 ;  /* 0x0c000052504e7389 */ /* 0x0000640000020054 */
[----:B01----:R-:W-:Y:S01]  /*3c70*/  ENDCOLLECTIVE ;  /* 0x000000000000791b */ /* 0x003fe20003800000 */
.L_x_13997:
[----:B------:R-:W-:Y:S01]  /*3c80*/  IMAD.MOV.U32 R82, RZ, RZ, 0x8 ;  /* 0x00000008ff527424 */ /* 0x000fe200078e00ff */
[----:B------:R-:W-:-:S05]  /*3c90*/  MOV R0, R78 ;  /* 0x0000004e00007202 */ /* 0x000fca0000000f00 */
[----:B------:R-:W-:-:S05]  /*3ca0*/  FADD R72, R58, R0 ;  /* 0x000000003a487221 */ /* 0x000fca0000000000 */
[----:B------:R-:W-:-:S07]  /*3cb0*/  MOV R80, R72 ;  /* 0x0000004800507202 */ /* 0x000fce0000000f00 */
[----:B------:R-:W-:Y:S05]  /*3cc0*/  WARPSYNC.COLLECTIVE R76, `(.L_x_13998) ;  /* 0x000000004c087348 */ /* 0x000fea0003c00000 */
[----:B------:R0:W1:Y:S02]  /*3cd0*/  SHFL.BFLY P1, R78, R80, R82, R84 ;  /* 0x0c000052504e7389 */ /* 0x0000640000020054 */
[----:B01----:R-:W-:Y:S01]  /*3ce0*/  ENDCOLLECTIVE ;  /* 0x000000000000791b */ /* 0x003fe20003800000 */
.L_x_13998:
[----:B------:R-:W-:Y:S01]  /*3cf0*/  HFMA2.MMA R82, -RZ, RZ, 0, 9.5367431640625e-07 ;  /* 0x00000010ff527435 */ /* 0x000fe200000001ff */
[----:B------:R-:W-:-:S05]  /*3d00*/  MOV R0, R78 ;  /* 0x0000004e00007202 */ /* 0x000fca0000000f00 */
[----:B------:R-:W-:-:S05]  /*3d10*/  FADD R74, R72, R0 ;  /* 0x00000000484a7221 */ /* 0x000fca0000000000 */
[----:B------:R-:W-:-:S07]  /*3d20*/  MOV R80, R74 ;  /* 0x0000004a00507202 */ /* 0x000fce0000000f00 */
[----:B------:R-:W-:Y:S05]  /*3d30*/  WARPSYNC.COLLECTIVE R76, `(.L_x_13999) ;  /* 0x000000004c087348 */ /* 0x000fea0003c00000 */
[----:B------:R0:W1:Y:S02]  /*3d40*/  SHFL.BFLY P1, R78, R80, R82, R84 ;  /* 0x0c000052504e7389 */ /* 0x0000640000020054 */
[----:B01----:R-:W-:Y:S01]  /*3d50*/  ENDCOLLECTIVE ;  /* 0x000000000000791b */ /* 0x003fe20003800000 */
.L_x_13999:
        /* <DEDUP_REMOVED lines=88> */
.L_x_14000:
[----:B------:R-:W-:Y:S01]  /*42e0*/  HFMA2.MMA R82, -RZ, RZ, 0, 1.1920928955078125e-07 ;  /* 0x00000002ff527435 */ /* 0x000fe200000001ff */
[----:B------:R-:W-:-:S05]  /*42f0*/  MOV R41, R78 ;  /* 0x0000004e00297202 */ /* 0x000fca0000000f00 */
[----:B------:R-:W-:-:S04]  /*4300*/  FADD R41, R0, R41 ;  /* 0x0000002900297221 */ /* 0x000fc80000000000 */
[----:B------:R-:W-:-:S07]  /*4310*/  IMAD.MOV.U32 R80, RZ, RZ, R41 ;  /* 0x000000ffff507224 */ /* 0x000fce00078e0029 */
[----:B------:R-:W-:Y:S05]  /*4320*/  WARPSYNC.COLLECTIVE R76, `(.L_x_14001) ;  /* 0x000000004c087348 */ /* 0x000fea0003c00000 */
[----:B------:R0:W1:Y:S02]  /*4330*/  SHFL.BFLY P1, R78, R80, R82, R84 ;  /* 0x0c000052504e7389 */ /* 0x0000640000020054 */
[----:B01----:R-:W-:Y:S01]  /*4340*/  ENDCOLLECTIVE ;  /* 0x000000000000791b */ /* 0x003fe20003800000 */
.L_x_14001:
[----:B------:R-:W-:Y:S01]  /*4350*/  HFMA2.MMA R82, -RZ, RZ, 0, 2.384185791015625e-07 ;  /* 0x00000004ff527435 */ /* 0x000fe200000001ff */
[----:B------:R-:W-:-:S05]  /*4360*/  MOV R56, R78 ;  /* 0x0000004e00387202 */ /* 0x000fca0000000f00 */
[----:B------:R-:W-:-:S05]  /*4370*/  FADD R56, R41, R56 ;  /* 0x0000003829387221 */ /* 0x000fca0000000000 */
[----:B------:R-:W-:-:S07]  /*4380*/  MOV R80, R56 ;  /* 0x0000003800507202 */ /* 0x000fce0000000f00 */
[----:B------:R-:W-:Y:S05]  /*4390*/  WARPSYNC.COLLECTIVE R76, `(.L_x_14002) ;  /* 0x000000004c087348 */ /* 0x000fea0003c00000 */
[----:B------:R0:W1:Y:S02]  /*43a0*/  SHFL.BFLY P1, R78, R80, R82, R84 ;  /* 0x0c000052504e7389 */ /* 0x0000640000020054 */
[----:B01----:R-:W-:Y:S01]  /*43b0*/  ENDCOLLECTIVE ;  /* 0x000000000000791b */ /* 0x003fe20003800000 */
.L_x_14002:
[----:B------:R-:W-:Y:S01]  /*43c0*/  HFMA2.MMA R82, -RZ, RZ, 0, 4.76837158203125e-07 ;  /* 0x00000008ff527435 */ /* 0x000fe200000001ff */
[----:B------:R-:W-:-:S05]  /*43d0*/  MOV R58, R78 ;  /* 0x0000004e003a7202 */ /* 0x000fca0000000f00 */
[----:B------:R-:W-:-:S05]  /*43e0*/  FADD R58, R56, R58 ;  /* 0x0000003a383a7221 */ /* 0x000fca0000000000 */
[----:B------:R-:W-:-:S07]  /*43f0*/  MOV R80, R58 ;  /* 0x0000003a00507202 */ /* 0x000fce0000000f00 */
[----:B------:R-:W-:Y:S05]  /*4400*/  WARPSYNC.COLLECTIVE R76, `(.L_x_14003) ;  /* 0x000000004c087348 */ /* 0x000fea0003c00000 */
[----:B------:R0:W1:Y:S02]  /*4410*/  SHFL.BFLY P1, R78, R80, R82, R84 ;  /* 0x0c000052504e7389 */ /* 0x0000640000020054 */
[----:B01----:R-:W-:Y:S01]  /*4420*/  ENDCOLLECTIVE ;  /* 0x000000000000791b */ /* 0x003fe20003800000 */
.L_x_14003:
[----:B------:R-:W-:Y:S01]  /*4430*/  HFMA2.MMA R82, -RZ, RZ, 0, 9.5367431640625e-07 ;  /* 0x00000010ff527435 */ /* 0x000fe200000001ff */
[----:B------:R-:W-:-:S04]  /*4440*/  IMAD.MOV.U32 R72, RZ, RZ, R78 ;  /* 0x000000ffff487224 */ /* 0x000fc800078e004e */
[----:B------:R-:W-:-:S05]  /*4450*/  FADD R72, R58, R72 ;  /* 0x000000483a487221 */ /* 0x000fca0000000000 */
[----:B------:R-:W-:-:S07]  /*4460*/  MOV R80, R72 ;  /* 0x0000004800507202 */ /* 0x000fce0000000f00 */
[----:B------:R-:W-:Y:S05]  /*4470*/  WARPSYNC.COLLECTIVE R76, `(.L_x_14004) ;  /* 0x000000004c087348 */ /* 0x000fea0003c00000 */
[----:B------:R0:W1:Y:S02]  /*4480*/  SHFL.BFLY P1, R78, R80, R82, R84 ;  /* 0x0c000052504e7389 */ /* 0x0000640000020054 */
[----:B01----:R-:W-:Y:S01]  /*4490*/  ENDCOLLECTIVE ;  /* 0x000000000000791b */ /* 0x003fe20003800000 */
.L_x_14004:
[----:B------:R-:W-:Y:S01]  /*44a0*/  MOV R74, R78 ;  /* 0x0000004e004a7202 */ /* 0x000fe20000000f00 */
[----:B------:R-:W-:Y:S06]  /*44b0*/  BRA `(.L_x_14005) ;  /* 0xffffffc800ec7947 */ /* 0x000fec000383ffff */
.L_x_13988:
[----:B------:R-:W-:Y:S01]  /*44c0*/  HFMA2.MMA R4, -RZ, RZ, 0, 9.5367431640625e-07 ;  /* 0x00000010ff047435 */ /* 0x000fe200000001ff */
[----:B------:R-:W-:Y:S02]  /*44d0*/  MOV R9, R60 ;  /* 0x0000003c00097202 */ /* 0x000fe40000000f00 */
[----:B------:R-:W-:Y:S02]  /*44e0*/  MOV R11, 0x1f ;  /* 0x0000001f000b7802 */ /* 0x000fe40000000f00 */
[----:B---3--:R-:W-:-:S07]  /*44f0*/  MOV R76, 0xffffffff ;  /* 0xffffffff004c7802 */ /* 0x008fce0000000f00 */
[----:B-----5:R-:W-:Y:S05]  /*4500*/  WARPSYNC.COLLECTIVE R76, `(.L_x_14006) ;  /* 0x000000004c087348 */ /* 0x020fea0003c00000 */
[----:B------:R0:W1:Y:S02]  /*4510*/  SHFL.DOWN P0, R7, R9, R4, R11 ;  /* 0x0800000409077389 */ /* 0x000064000000000b */
[----:B01---5:R-:W-:Y:S01]  /*4520*/  ENDCOLLECTIVE ;  /* 0x000000000000791b */ /* 0x023fe20003800000 */
.L_x_14006:
[----:B------:R-:W-:Y:S01]  /*4530*/  HFMA2.MMA R4, -RZ, RZ, 0, 4.76837158203125e-07 ;  /* 0x00000008ff047435 */ /* 0x000fe200000001ff */
[----:B------:R-:W-:-:S05]  /*4540*/  IMAD.MOV.U32 R3, RZ, RZ, R7 ;  /* 0x000000ffff037224 */ /* 0x000fca00078e0007 */
[----:B------:R-:W-:-:S04]  /*4550*/  FMNMX R3, R3, R60, !PT ;  /* 0x0000003c03037209 */ /* 0x000fc80007800000 */
[----:B------:R-:W-:-:S07]  /*4560*/  MOV R9, R3 ;  /* 0x0000000300097202 */ /* 0x000fce0000000f00 */
[----:B------:R-:W-:Y:S05]  /*4570*/  WARPSYNC.COLLECTIVE R76, `(.L_x_14007) ;  /* 0x000000004c087348 */ /* 0x000fea0003c00000 */
[----:B------:R0:W1:Y:S02]  /*4580*/  SHFL.DOWN P0, R7, R9, R4, R11 ;  /* 0x0800000409077389 */ /* 0x000064000000000b */
[----:B01----:R-:W-:Y:S01]  /*4590*/  ENDCOLLECTIVE ;  /* 0x000000000000791b */ /* 0x003fe20003800000 */
.L_x_14007:
[----:B------:R-:W-:Y:S01]  /*45a0*/  HFMA2.MMA R4, -RZ, RZ, 0, 2.384185791015625e-07 ;  /* 0x00000004ff047435 */ /* 0x000fe200000001ff */
[----:B------:R-:W-:-:S04]  /*45b0*/  MOV R0, R7 ;  /* 0x0000000700007202 */ /* 0x000fc80000000f00 */
[----:B------:R-:W-:-:S04]  /*45c0*/  FMNMX R0, R3, R0, !PT ;  /* 0x0000000003007209 */ /* 0x000fc80007800000 */
[----:B------:R-:W-:-:S07]  /*45d0*/  MOV R9, R0 ;  /* 0x0000000000097202 */ /* 0x000fce0000000f00 */
[----:B------:R-:W-:Y:S05]  /*45e0*/  WARPSYNC.COLLECTIVE R76, `(.L_x_14008) ;  /* 0x000000004c087348 */ /* 0x000fea0003c00000 */
[----:B------:R0:W1:Y:S02]  /*45f0*/  SHFL.DOWN P0, R7, R9, R4, R11 ;  /* 0x0800000409077389 */ /* 0x000064000000000b */
[----:B01----:R-:W-:Y:S01]  /*4600*/  ENDCOLLECTIVE ;  /* 0x000000000000791b */ /* 0x003fe20003800000 */
.L_x_14008:
[----:B------:R-:W-:Y:S01]  /*4610*/  IMAD.MOV.U32 R4, RZ, RZ, 0x2 ;  /* 0x00000002ff047424 */ /* 0x000fe200078e00ff */
[----:B------:R-:W-:-:S04]  /*4620*/  MOV R5, R7 ;  /* 0x0000000700057202 */ /* 0x000fc80000000f00 */
[----:B------:R-:W-:-:S04]  /*4630*/  FMNMX R5, R0, R5, !PT ;  /* 0x0000000500057209 */ /* 0x000fc80007800000 */
[----:B------:R-:W-:-:S07]  /*4640*/  MOV R9, R5 ;  /* 0x0000000500097202 */ /* 0x000fce0000000f00 */
[----:B------:R-:W-:Y:S05]  /*4650*/  WARPSYNC.COLLECTIVE R76, `(.L_x_14009) ;  /* 0x000000004c087348 */ /* 0x000fea0003c00000 */
[----:B------:R0:W1:Y:S02]  /*4660*/  SHFL.DOWN P0, R7, R9, R4, R11 ;  /* 0x0800000409077389 */ /* 0x000064000000000b */
[----:B01----:R-:W-:Y:S01]  /*4670*/  ENDCOLLECTIVE ;  /* 0x000000000000791b */ /* 0x003fe20003800000 */
.L_x_14009:
[----:B------:R-:W-:Y:S01]  /*4680*/  HFMA2.MMA R4, -RZ, RZ, 0, 5.9604644775390625e-08 ;  /* 0x00000001ff047435 */ /* 0x000fe200000001ff */
[----:B------:R-:W-:-:S04]  /*4690*/  MOV R2, R7 ;  /* 0x0000000700027202 */ /* 0x000fc80000000f00 */
[----:B------:R-:W-:-:S04]  /*46a0*/  FMNMX R2, R5, R2, !PT ;  /* 0x0000000205027209 */ /* 0x000fc80007800000 */
[----:B------:R-:W-:-:S07]  /*46b0*/  MOV R9, R2 ;  /* 0x0000000200097202 */ /* 0x000fce0000000f00 */
[----:B------:R-:W-:Y:S05]  /*46c0*/  WARPSYNC.COLLECTIVE R76, `(.L_x_14010) ;  /* 0x000000004c087348 */ /* 0x000fea0003c00000 */
[----:B------:R0:W1:Y:S02]  /*46d0*/  SHFL.DOWN P0, R7, R9, R4, R11 ;  /* 0x0800000409077389 */ /* 0x000064000000000b */
[----:B01----:R-:W-:Y:S01]  /*46e0*/  ENDCOLLECTIVE ;  /* 0x000000000000791b */ /* 0x003fe20003800000 */
.L_x_14010:
[----:B------:R-:W-:Y:S05]  /*46f0*/  BRA `(.L_x_14011) ;  /* 0xfffffff000207947 */ /* 0x000fea000383ffff */
.L_x_13991:
[----:B------:R-:W-:Y:S01]  /*4700*/  HFMA2.MMA R4, -RZ, RZ, 0, 1.1920928955078125e-07 ;  /* 0x00000002ff047435 */ /* 0x000fe200000001ff */
[----:B-1----:R-:W-:Y:S02]  /*4710*/  MOV R9, R0 ;  /* 0x0000000000097202 */ /* 0x002fe40000000f00 */
[----:B------:R-:W-:Y:S02]  /*4720*/  MOV R11, 0x1f ;  /* 0x0000001f000b7802 */ /* 0x000fe40000000f00 */
[----:B------:R-:W-:-:S07]  /*4730*/  MOV R76, 0xffffffff ;  /* 0xffffffff004c7802 */ /* 0x000fce0000000f00 */
[----:B0----5:R-:W-:Y:S05]  /*4740*/  WARPSYNC.COLLECTIVE R76, `(.L_x_14012) ;  /* 0x000000004c087348 */ /* 0x021fea0003c00000 */
[----:B------:R1:W2:Y:S02]  /*4750*/  SHFL.DOWN P0, R7, R9, R4, R11 ;  /* 0x0800000409077389 */ /* 0x0002a4000000000b */
[----:B012--5:R-:W-:Y:S01]  /*4760*/  ENDCOLLECTIVE ;  /* 0x000000000000791b */ /* 0x027fe20003800000 */
.L_x_14012:
[----:B------:R-:W-:Y:S01]  /*4770*/  HFMA2.MMA R4, -RZ, RZ, 0, 5.9604644775390625e-08 ;  /* 0x00000001ff047435 */ /* 0x000fe200000001ff */
[----:B------:R-:W-:-:S05]  /*4780*/  IMAD.MOV.U32 R3, RZ, RZ, R7 ;  /* 0x000000ffff037224 */ /* 0x000fca00078e0007 */
[----:B------:R-:W-:-:S04]  /*4790*/  FMNMX R3, R3, R0, !PT ;  /* 0x0000000003037209 */ /* 0x000fc80007800000 */
[----:B------:R-:W-:-:S07]  /*47a0*/  MOV R9, R3 ;  /* 0x0000000300097202 */ /* 0x000fce0000000f00 */
[----:B------:R-:W-:Y:S05]  /*47b0*/  WARPSYNC.COLLECTIVE R76, `(.L_x_14013) ;  /* 0x000000004c087348 */ /* 0x000fea0003c00000 */
[----:B------:R0:W1:Y:S02]  /*47c0*/  SHFL.DOWN P0, R7, R9, R4, R11 ;  /* 0x0800000409077389 */ /* 0x000064000000000b */
[----:B01----:R-:W-:Y:S01]  /*47d0*/  ENDCOLLECTIVE ;  /* 0x000000000000791b */ /* 0x003fe20003800000 */
.L_x_14013:
[----:B------:R-:W-:Y:S01]  /*47e0*/  MOV R2, R7 ;  /* 0x0000000700027202 */ /* 0x000fe20000000f00 */
[----:B------:R-:W-:Y:S06]  /*47f0*/  BRA `(.L_x_14014) ;  /* 0xfffffff000507947 */ /* 0x000fec000383ffff */
        .weak           $__internal_231_$__cuda_sm20_rcp_rn_f32_slowpath
        .type           $__internal_231_$__cuda_sm20_rcp_rn_f32_slowpath,@function
        .size           $__internal_231_$__cuda_sm20_rcp_rn_f32_slowpath,(.L_x_14567 - $__internal_231_$__cuda_sm20_rcp_rn_f32_slowpath)
$__internal_231_$__cuda_sm20_rcp_rn_f32_slowpath:
        /* <DEDUP_REMOVED lines=15> */
.L_x_14016:
        /* <DEDUP_REMOVED lines=33> */
.L_x_14018:
[----:B------:R0:W1:Y:S02]  /*4b00*/  MUFU.RCP R3, R0 ;  /* 0x0000000000037308 */ /* 0x0000640000001000 */
.L_x_14017:
[----:B------:R-:W-:Y:S05]  /*4b10*/  BSYNC B1 ;  /* 0x0000000000017941 */ /* 0x000fea0003800000 */
.L_x_14015:
[----:B01----:R-:W-:Y:S01]  /*4b20*/  MOV R0, R3 ;  /* 0x0000000300007202 */ /* 0x003fe20000000f00 */
[----:B------:R-:W-:Y:S01]  /*4b30*/  HFMA2.MMA R3, -RZ, RZ, 0, 0 ;  /* 0x00000000ff037435 */ /* 0x000fe200000001ff */
[----:B------:R-:W-:-:S05]  /*4b40*/  MOV R2, R80 ;  /* 0x0000005000027202 */ /* 0x000fca0000000f00 */
[----:B------:R-:W-:Y:S05]  /*4b50*/  RET.REL.NODEC R2 `(_ZN18transformer_engine13normalization19ln_fwd_tuned_kernelINS0_13Kernel_traitsI13__nv_bfloat16S3_13__nv_fp8_e4m3fjLj5120ELj1ELj1ELj4ELj16ENS0_18Kernel_traits_baseILj5120ES3_S3_S4_fjLj128EEEEEEEvNS0_19ForwardKernelParamsE) ;  /* 0xffffffb402287950 */ /* 0x000fea0003c3ffff */
.L_x_14019:
        /* <DEDUP_REMOVED lines=10> */
.L_x_14567:


//--------------------- .text._ZN18transformer_engine13normalization19ln_fwd_tuned_kernelINS0_13Kernel_traitsI13__nv_bfloat16S3_13__nv_fp8_e4m3fjLj4096ELj1ELj1ELj4ELj16ENS0_18Kernel_traits_baseILj4096ES3_S3_S4_fjLj128EEEEEEEvNS0_19ForwardKernelParamsE --------------------------
	.section	.text._ZN18transformer_engine13normalization19ln_fwd_tuned_kernelINS0_13Kernel_traitsI13__nv_bfloat16S3_13__nv_fp8_e4m3fjLj4096ELj1ELj1ELj4ELj16ENS0_18Kernel_traits_baseILj4096ES3_S3_S4_fjLj128EEEEEEEvNS0_19ForwardKernelParamsE,"ax",@progbits
	.align	128
        .global         _ZN18transformer_engine13normalization19ln_fwd_tuned_kernelINS0_13Kernel_traitsI13__nv_bfloat16S3_13__nv_fp8_e4m3fjLj4096ELj1ELj1ELj4ELj16ENS0_18Kernel_traits_baseILj4096ES3_S3_S4_fjLj128EEEEEEEvNS0_19ForwardKernelParamsE
        .type           _ZN18transformer_engine13normalization19ln_fwd_tuned_kernelINS0_13Kernel_traitsI13__nv_bfloat16S3_13__nv_fp8_e4m3fjLj4096ELj1ELj1ELj4ELj16ENS0_18Kernel_traits_baseILj4096ES3_S3_S4_fjLj128EEEEEEEvNS0_19ForwardKernelParamsE,@function
        .size           _ZN18transformer_engine13normalization19ln_fwd_tuned_kernelINS0_13Kernel_traitsI13__nv_bfloat16S3_13__nv_fp8_e4m3fjLj4096ELj1ELj1ELj4ELj16ENS0_18Kernel_traits_baseILj4096ES3_S3_S4_fjLj128EEEEEEEvNS0_19ForwardKernelParamsE,(.L_x_14568 - _ZN18transformer_engine13normalization19ln_fwd_tuned_kernelINS0_13Kernel_traitsI13__nv_bfloat16S3_13__nv_fp8_e4m3fjLj4096ELj1ELj1ELj4ELj16ENS0_18Kernel_traits_baseILj4096ES3_S3_S4_fjLj128EEEEEEEvNS0_19ForwardKernelParamsE)
        .other          _ZN18transformer_engine13normalization19ln_fwd_tuned_kernelINS0_13Kernel_traitsI13__nv_bfloat16S3_13__nv_fp8_e4m3fjLj4096ELj1ELj1ELj4ELj16ENS0_18Kernel_traits_baseILj4096ES3_S3_S4_fjLj128EEEEEEEvNS0_19ForwardKernelParamsE,@"STO_CUDA_ENTRY STV_DEFAULT"
_ZN18transformer_engine13normalization19ln_fwd_tuned_kernelINS0_13Kernel_traitsI13__nv_bfloat16S3_13__nv_fp8_e4m3fjLj4096ELj1ELj1ELj4ELj16ENS0_18Kernel_traits_baseILj4096ES3_S3_S4_fjLj128EEEEEEEvNS0_19ForwardKernelParamsE:
.text._ZN18transformer_engine13normalization19ln_fwd_tuned_kernelINS0_13Kernel_traitsI13__nv_bfloat16S3_13__nv_fp8_e4m3fjLj4096ELj1ELj1ELj4ELj16ENS0_18Kernel_traits_baseILj4096ES3_S3_S4_fjLj128EEEEEEEvNS0_19ForwardKernelParamsE:
        /* <DEDUP_REMOVED lines=20> */
[----:B------:R-:W-:Y:S01]  /*0140*/  MOV R51, RZ ;  /* 0x000000ff00337202 */ /* 0x000fe20000000f00 */
[----:B------:R-:W-:Y:S01]  /*0150*/  IMAD.X R3, RZ, RZ, UR9, P0 ;  /* 0x00000009ff037e24 */ /* 0x000fe200080e06ff */
[----:B------:R-:W-:Y:S01]  /*0160*/  ISETP.GE.AND P0, PT, R52, UR6, PT ;  /* 0x0000000634007c0c */ /* 0x000fe2000bf06270 */
[----:B------:R-:W-:Y:S01]  /*0170*/  ULDC UR6, c[0x0][0x210] ;  /* 0x0000840000067ab9 */ /* 0x000fe20000000800 */
[----:B------:R-:W-:Y:S01]  /*0180*/  IADD3.X R33, RZ, UR11, RZ, P2, !PT ;  /* 0x0000000bff217c10 */ /* 0x000fe200097fe4ff */
[----:B------:R-:W-:Y:S01]  /*0190*/  ULDC.64 UR8, c[0x0][0x288] ;  /* 0x0000a20000087ab9 */ /* 0x000fe20000000a00 */
[----:B------:R-:W-:Y:S01]  /*01a0*/  ULDC.64 UR10, c[0x0][0x258] ;  /* 0x00009600000a7ab9 */ /* 0x000fe20000000a00 */
[----:B------:R-:W-:-:S08]  /*01b0*/  LOP3.LUT R50, R53, 0x1f, RZ, 0xc0, !PT ;  /* 0x0000001f35327812 */ /* 0x000fd000078ec0ff */
        /* <DEDUP_REMOVED lines=11> */
[----:B------:R-:W-:Y:S01]  /*0270*/  MOV R0, 0x1 ;  /* 0x0000000100007802 */ /* 0x000fe20000000f00 */
[----:B------:R-:W-:Y:S01]  /*0280*/  IMAD.MOV.U32 R51, RZ, RZ, RZ ;  /* 0x000000ffff337224 */ /* 0x000fe200078e00ff */
[----:B------:R-:W-:Y:S02]  /*0290*/  LEA R49, R49, 0x4, 0x2 ;  /* 0x0000000431317811 */ /* 0x000fe400078e10ff */
[----:B------:R-:W-:Y:S02]  /*02a0*/  LOP3.LUT R60, R60, 0x3, RZ, 0xc0, !PT ;  /* 0x000000033c3c7812 */ /* 0x000fe400078ec0ff */
[----:B--2---:R-:W-:Y:S02]  /*02b0*/  PRMT R62, R27, 0x7632, R62 ;  /* 0x000076321b3e7816 */ /* 0x004fe4000000003e */
[----:B---3--:R-:W-:Y:S02]  /*02c0*/  PRMT R66, R31, 0x7632, R66 ;  /* 0x000076321f427816 */ /* 0x008fe40000000042 */
[----:B----4-:R-:W-:-:S02]  /*02d0*/  PRMT R61, R59, 0x7632, R61 ;  /* 0x000076323b3d7816 */ /* 0x010fc4000000003d */
[----:B------:R-:W-:Y:S02]  /*02e0*/  SHF.L.U32 R55, R59, 0x10, RZ ;  /* 0x000000103b377819 */ /* 0x000fe400000006ff */
        /* <DEDUP_REMOVED lines=10> */
[----:B------:R-:W-:Y:S02]  /*0390*/  PRMT R31, R0, 0x7610, R31 ;  /* 0x00007610001f7816 */ /* 0x000fe4000000001f */
[----:B------:R-:W-:Y:S02]  /*03a0*/  SHF.L.U32 R61, R61, 0x10, RZ ;  /* 0x000000103d3d7819 */ /* 0x000fe400000006ff */
[----:B------:R-:W-:Y:S02]  /*03b0*/  SHF.L.U32 R63, R63, 0x10, RZ ;  /* 0x000000103f3f7819 */ /* 0x000fe400000006ff */
[----:B------:R-:W-:Y:S02]  /*03c0*/  SHF.L.U32 R64, R64, 0x10, RZ ;  /* 0x0000001040407819 */ /* 0x000fe400000006ff */
[----:B01----:R-:W-:-:S07]  /*03d0*/  SHF.L.U32 R65, R65, 0x10, RZ ;  /* 0x0000001041417819 */ /* 0x003fce00000006ff */
.L_x_14028:
        /* <DEDUP_REMOVED lines=18> */
[C---:B--2---:R-:W-:Y:S01]  /*0500*/  PRMT R121, R32.reuse, 0x7632, R121 ;  /* 0x0000763220797816 */ /* 0x044fe20000000079 */
[----:B------:R-:W-:Y:S01]  /*0510*/  IMAD.U32 R113, R33, 0x10000, RZ ;  /* 0x0001000021717824 */ /* 0x000fe200078e00ff */
[----:B------:R-:W-:Y:S01]  /*0520*/  SHF.L.U32 R117, R32, 0x10, RZ ;  /* 0x0000001020757819 */ /* 0x000fe200000006ff */
[----:B------:R-:W-:Y:S01]  /*0530*/  IMAD.U32 R123, R35, 0x10000, RZ ;  /* 0x00010000237b7824 */ /* 0x000fe200078e00ff */
[----:B------:R-:W-:Y:S02]  /*0540*/  SHF.L.U32 R121, R121, 0x10, RZ ;  /* 0x0000001079797819 */ /* 0x000fe400000006ff */
[----:B------:R-:W-:Y:S01]  /*0550*/  PRMT R115, R33, 0x7632, R115 ;  /* 0x0000763221737816 */ /* 0x000fe20000000073 */
[----:B------:R-:W-:Y:S01]  /*0560*/  FADD R0, RZ, R117 ;  /* 0x00000075ff007221 */ /* 0x000fe20000000000 */
[----:B------:R-:W-:-:S02]  /*0570*/  PRMT R105, R34, 0x7632, R105 ;  /* 0x0000763222697816 */ /* 0x000fc40000000069 */
[----:B------:R-:W-:Y:S01]  /*0580*/  SHF.L.U32 R115, R115, 0x10, RZ ;  /* 0x0000001073737819 */ /* 0x000fe200000006ff */
[----:B------:R-:W-:Y:S01]  /*0590*/  FADD R0, R121, R0 ;  /* 0x0000000079007221 */ /* 0x000fe20000000000 */
[----:B------:R-:W-:Y:S01]  /*05a0*/  SHF.L.U32 R119, R34, 0x10, RZ ;  /* 0x0000001022777819 */ /* 0x000fe200000006ff */
[----:B---3--:R-:W-:Y:S01]  /*05b0*/  IMAD.U32 R99, R37, 0x10000, RZ ;  /* 0x0001000025637824 */ /* 0x008fe200078e00ff */
        /* <DEDUP_REMOVED lines=9> */
[----:B----4-:R-:W-:Y:S01]  /*0650*/  IMAD.U32 R95, R41, 0x10000, RZ ;  /* 0x00010000295f7824 */ /* 0x010fe200078e00ff */
[----:B------:R-:W-:Y:S01]  /*0660*/  PRMT R97, R37, 0x7632, R97 ;  /* 0x0000763225617816 */ /* 0x000fe20000000061 */
[----:B------:R-:W-:Y:S01]  /*0670*/  FADD R0, R105, R0 ;  /* 0x0000000069007221 */ /* 0x000fe20000000000 */
[C---:B------:R-:W-:Y:S02]  /*0680*/  PRMT R101, R38.reuse, 0x7632, R101 ;  /* 0x0000763226657816 */ /* 0x040fe40000000065 */
[----:B------:R-:W-:Y:S01]  /*0690*/  SHF.L.U32 R97, R97, 0x10, RZ ;  /* 0x0000001061617819 */ /* 0x000fe200000006ff */
[----:B------:R-:W-:Y:S01]  /*06a0*/  FADD R0, R123, R0 ;  /* 0x000000007b007221 */ /* 0x000fe20000000000 */
[----:B------:R-:W-:-:S02]  /*06b0*/  SHF.L.U32 R103, R38, 0x10, RZ ;  /* 0x0000001026677819 */ /* 0x000fc400000006ff */
[----:B------:R-:W-:Y:S01]  /*06c0*/  SHF.L.U32 R101, R101, 0x10, RZ ;  /* 0x0000001065657819 */ /* 0x000fe200000006ff */
[----:B------:R-:W-:Y:S01]  /*06d0*/  FADD R0, R107, R0 ;  /* 0x000000006b007221 */ /* 0x000fe20000000000 */
[C---:B------:R-:W-:Y:S01]  /*06e0*/  PRMT R35, R39.reuse, 0x7632, R35 ;  /* 0x0000763227237816 */ /* 0x040fe20000000023 */
[----:B------:R-:W-:Y:S01]  /*06f0*/  IMAD.U32 R39, R39, 0x10000, RZ ;  /* 0x0001000027277824 */ /* 0x000fe200078e00ff */
[C---:B------:R-:W-:Y:S01]  /*0700*/  PRMT R89, R40.reuse, 0x7632, R89 ;  /* 0x0000763228597816 */ /* 0x040fe20000000059 */
[----:B------:R-:W-:Y:S01]  /*0710*/  FADD R0, R111, R0 ;  /* 0x000000006f007221 */ /* 0x000fe20000000000 */
[----:B------:R-:W-:Y:S01]  /*0720*/  SHF.L.U32 R35, R35, 0x10, RZ ;  /* 0x0000001023237819 */ /* 0x000fe200000006ff */
[----:B------:R-:W-:Y:S01]  /*0730*/  IMAD.U32 R77, R45, 0x10000, RZ ;  /* 0x000100002d4d7824 */ /* 0x000fe200078e00ff */
[----:B------:R-:W-:Y:S01]  /*0740*/  SHF.L.U32 R91, R40, 0x10, RZ ;  /* 0x00000010285b7819 */ /* 0x000fe200000006ff */
[----:B------:R-:W-:Y:S01]  /*0750*/  FADD R0, R109, R0 ;  /* 0x000000006d007221 */ /* 0x000fe20000000000 */
[----:B------:R-:W-:-:S02]  /*0760*/  SHF.L.U32 R89, R89, 0x10, RZ ;  /* 0x0000001059597819 */ /* 0x000fc400000006ff */
[----:B------:R-:W-:Y:S01]  /*0770*/  PRMT R93, R41, 0x7632, R93 ;  /* 0x00007632295d7816 */ /* 0x000fe2000000005d */
[----:B------:R-:W-:Y:S01]  /*0780*/  FADD R0, R99, R0 ;  /* 0x0000000063007221 */ /* 0x000fe20000000000 */
[C---:B------:R-:W-:Y:S02]  /*0790*/  PRMT R81, R42.reuse, 0x7632, R81 ;  /* 0x000076322a517816 */ /* 0x040fe40000000051 */
[----:B------:R-:W-:Y:S01]  /*07a0*/  SHF.L.U32 R93, R93, 0x10, RZ ;  /* 0x000000105d5d7819 */ /* 0x000fe200000006ff */
        /* <DEDUP_REMOVED lines=124> */
.L_x_14047:
[C---:B------:R-:W-:Y:S01]  /*0f70*/  ISETP.NE.AND P0, PT, R50.reuse, RZ, PT ;  /* 0x000000ff3200720c */ /* 0x040fe20003f05270 */
[----:B------:R-:W-:Y:S05]  /*0f80*/  WARPSYNC.ALL ;  /* 0x0000000000007948 */ /* 0x000fea0003800000 */
[----:B------:R-:W-:Y:S01]  /*0f90*/  ISETP.GT.U32.AND P1, PT, R50, 0x3, PT ;  /* 0x000000033200780c */ /* 0x000fe20003f24070 */
[----:B------:R-:W-:Y:S01]  /*0fa0*/  IMAD.MOV.U32 R38, RZ, RZ, RZ ;  /* 0x000000ffff267224 */ /* 0x000fe200078e00ff */
        /* <DEDUP_REMOVED lines=8> */
[----:B--2---:R-:W-:Y:S01]  /*1030*/  @!P0 LEA R33, R33, R0, 0x18 ;  /* 0x0000000021218211 */ /* 0x004fe200078ec0ff */
[----:B------:R-:W-:Y:S01]  /*1040*/  @!P0 IMAD.IADD R0, R60, 0x1, R3 ;  /* 0x000000013c008824 */ /* 0x000fe200078e0203 */
[----:B---3--:R-:W-:-:S02]  /*1050*/  @!P1 LEA R125, R125, R32, 0x18 ;  /* 0x000000207d7d9211 */ /* 0x008fc400078ec0ff */
[----:B------:R-:W-:Y:S01]  /*1060*/  @!P1 IADD3 R32, R50, R3, RZ ;  /* 0x0000000332209210 */ /* 0x000fe20007ffe0ff */
[----:B-1----:R-:W-:Y:S01]  /*1070*/  FADD R3, R34, R36 ;  /* 0x0000002422037221 */ /* 0x002fe20000000000 */
[----:B------:R-:W-:Y:S01]  /*1080*/  @!P0 LEA R0, R0, R33, 0x3 ;  /* 0x0000002100008211 */ /* 0x000fe200078e18ff */
[----:B------:R-:W0:Y:S01]  /*1090*/  SHFL.DOWN PT, R36, R38, 0x2, 0x1f ;  /* 0x08401f0026247f89 */ /* 0x000e2200000e0000 */
[----:B------:R-:W-:Y:S02]  /*10a0*/  @!P1 LEA R44, R32, R125, 0x3 ;  /* 0x0000007d202c9211 */ /* 0x000fe400078e18ff */
[----:B------:R-:W-:Y:S01]  /*10b0*/  CS2R R32, SRZ ;  /* 0x0000000000207805 */ /* 0x000fe2000001ff00 */
[----:B------:R1:W-:Y:S01]  /*10c0*/  @!P0 STS.64 [R0], R2 ;  /* 0x0000000200008388 */ /* 0x0003e20000000a00 */
[----:B------:R-:W-:Y:S01]  /*10d0*/  BAR.SYNC.DEFER_BLOCKING 0x0 ;  /* 0x0000000000007b1d */ /* 0x000fe20000010000 */
[----:B0-----:R-:W-:-:S05]  /*10e0*/  FADD R34, R36, R38 ;  /* 0x0000002624227221 */ /* 0x001fca0000000000 */
[----:B-1----:R-:W-:Y:S01]  /*10f0*/  IADD3 R0, R34, 0x1800000, RZ ;  /* 0x0180000022007810 */ /* 0x002fe20007ffe0ff */
        /* <DEDUP_REMOVED lines=8> */
[----:B012--5:R-:W-:Y:S05]  /*1180*/  CALL.REL.NOINC `($__internal_232_$__cuda_sm20_rcp_rn_f32_slowpath) ;  /* 0x0000002c00547944 */ /* 0x027fea0003c00000 */
[----:B------:R-:W-:Y:S05]  /*1190*/  BRA `(.L_x_14024) ;  /* 0x0000000000107947 */ /* 0x000fea0003800000 */
.L_x_14023:
[----:B------:R-:W3:Y:S02]  /*11a0*/  MUFU.RCP R3, R34 ;  /* 0x0000002200037308 */ /* 0x000ee40000001000 */
[----:B---3--:R-:W-:-:S04]  /*11b0*/  FFMA R0, R34, R3, -1 ;  /* 0xbf80000022007423 */ /* 0x008fc80000000003 */
[----:B------:R-:W-:-:S04]  /*11c0*/  FADD.FTZ R0, -R0, -RZ ;  /* 0x800000ff00007221 */ /* 0x000fc80000010100 */
[----:B------:R-:W-:-:S07]  /*11d0*/  FFMA R0, R3, R0, R3 ;  /* 0x0000000003007223 */ /* 0x000fce0000000003 */
.L_x_14024:
[----:B------:R-:W-:Y:S05]  /*11e0*/  BSYNC B0 ;  /* 0x0000000000007941 */ /* 0x000fea0003800000 */
.L_x_14022:
        /* <DEDUP_REMOVED lines=13> */
[----:B------:R0:W2:Y:S01]  /*12c0*/  SHFL.DOWN PT, R36, R38, 0x1, 0x1f ;  /* 0x08201f0026247f89 */ /* 0x0000a200000e0000 */
[----:B------:R-:W-:-:S05]  /*12d0*/  VIADD R0, R2, 0x1800000 ;  /* 0x0180000002007836 */ /* 0x000fca0000000000 */
[----:B------:R-:W-:-:S04]  /*12e0*/  LOP3.LUT R0, R0, 0x7f800000, RZ, 0xc0, !PT ;  /* 0x7f80000000007812 */ /* 0x000fc800078ec0ff */
[----:B------:R-:W-:-:S13]  /*12f0*/  ISETP.GT.U32.AND P0, PT, R0, 0x1ffffff, PT ;  /* 0x01ffffff0000780c */ /* 0x000fda0003f04070 */
[----:B01----:R-:W-:Y:S05]  /*1300*/  @P0 BRA `(.L_x_14026) ;  /* 0x00000000000c0947 */ /* 0x003fea0003800000 */
[----:B------:R-:W-:-:S07]  /*1310*/  MOV R44, 0x1330 ;  /* 0x00001330002c7802 */ /* 0x000fce0000000f00 */
[----:B--2--5:R-:W-:Y:S05]  /*1320*/  CALL.REL.NOINC `($__internal_232_$__cuda_sm20_rcp_rn_f32_slowpath) ;  /* 0x0000002800ec7944 */ /* 0x024fea0003c00000 */
[----:B------:R-:W-:Y:S05]  /*1330*/  BRA `(.L_x_14027) ;  /* 0x0000000000107947 */ /* 0x000fea0003800000 */
.L_x_14026:
[----:B------:R-:W0:Y:S02]  /*1340*/  MUFU.RCP R0, R2 ;  /* 0x0000000200007308 */ /* 0x000e240000001000 */
[----:B0-----:R-:W-:-:S04]  /*1350*/  FFMA R2, R2, R0, -1 ;  /* 0xbf80000002027423 */ /* 0x001fc80000000000 */
[----:B------:R-:W-:-:S04]  /*1360*/  FADD.FTZ R3, -R2, -RZ ;  /* 0x800000ff02037221 */ /* 0x000fc80000010100 */
[----:B------:R-:W-:-:S07]  /*1370*/  FFMA R0, R0, R3, R0 ;  /* 0x0000000300007223 */ /* 0x000fce0000000000 */
.L_x_14027:
[----:B------:R-:W-:Y:S05]  /*1380*/  BSYNC B0 ;  /* 0x0000000000007941 */ /* 0x000fea0003800000 */
.L_x_14025:
[----:B------:R-:W-:Y:S01]  /*1390*/  FADD R2, R33, -R32 ;  /* 0x8000002021027221 */ /* 0x000fe20000000000 */
[----:B------:R-:W-:Y:S01]  /*13a0*/  ISETP.NE.AND P2, PT, R48, RZ, PT ;  /* 0x000000ff3000720c */ /* 0x000fe20003f45270 */
[----:B------:R-:W-:Y:S01]  /*13b0*/  FADD R46, R55, 1 ;  /* 0x3f800000372e7421 */ /* 0x000fe20000000000 */
[----:B------:R-:W-:Y:S01]  /*13c0*/  LOP3.LUT R42, R53, 0x7f, RZ, 0xc0, !PT ;  /* 0x0000007f352a7812 */ /* 0x000fe200078ec0ff */
[----:B------:R-:W-:Y:S01]  /*13d0*/  FMUL R3, R2, R2 ;  /* 0x0000000202037220 */ /* 0x000fe20000400000 */
[----:B-----5:R-:W-:Y:S02]  /*13e0*/  SHF.L.U32 R44, R10, 0x10, RZ ;  /* 0x000000100a2c7819 */ /* 0x020fe400000006ff */
[----:B------:R-:W-:Y:S01]  /*13f0*/  SHF.L.U32 R68, R11, 0x10, RZ ;  /* 0x000000100b447819 */ /* 0x000fe200000006ff */
[----:B------:R-:W-:Y:S01]  /*1400*/  FMUL R2, R34, R3 ;  /* 0x0000000322027220 */ /* 0x000fe20000400000 */
[----:B--2---:R-:W-:Y:S01]  /*1410*/  FADD R3, R38, R36 ;  /* 0x0000002426037221 */ /* 0x004fe20000000000 */
[----:B------:R-:W-:-:S02]  /*1420*/  SHF.L.U32 R36, R8, 0x10, RZ ;  /* 0x0000001008247819 */ /* 0x000fc400000006ff */
[C---:B------:R-:W-:Y:S01]  /*1430*/  FMUL R2, R125.reuse, R2 ;  /* 0x000000027d027220 */ /* 0x040fe20000400000 */
[----:B------:R-:W-:Y:S01]  /*1440*/  FMUL R125, R125, R32 ;  /* 0x000000207d7d7220 */ /* 0x000fe20000400000 */
[----:B------:R-:W-:Y:S02]  /*1450*/  FSEL R46, R55, R46, !P2 ;  /* 0x0000002e372e7208 */ /* 0x000fe40005000000 */
[----:B------:R-:W-:Y:S01]  /*1460*/  FFMA R3, R2, R0, R3 ;  /* 0x0000000002037223 */ /* 0x000fe20000000003 */
[----:B------:R-:W-:Y:S01]  /*1470*/  FFMA R125, R34, R33, R125 ;  /* 0x00000021227d7223 */ /* 0x000fe2000000007d */
[----:B------:R-:W0:Y:S01]  /*1480*/  LDC R2, c[0x0][0x268] ;  /* 0x00009a00ff027b82 */ /* 0x000e220000000800 */
[----:B------:R-:W-:Y:S02]  /*1490*/  PRMT R33, R8, 0x7632, R33 ;  /* 0x0000763208217816 */ /* 0x000fe40000000021 */
[----:B------:R-:W-:Y:S01]  /*14a0*/  SHF.L.U32 R34, R56, 0x10, RZ ;  /* 0x0000001038227819 */ /* 0x000fe200000006ff */
[----:B------:R-:W0:Y:S01]  /*14b0*/  SHFL.IDX PT, R3, R3, RZ, 0x1f ;  /* 0x00001fff03037589 */ /* 0x000e2200000e0000 */
[----:B------:R-:W-:-:S02]  /*14c0*/  SHF.L.U32 R40, R33, 0x10, RZ ;  /* 0x0000001021287819 */ /* 0x000fc400000006ff */
[----:B------:R-:W-:Y:S01]  /*14d0*/  PRMT R74, R4, 0x7632, R74 ;  /* 0x00007632044a7816 */ /* 0x000fe2000000004a */
[----:B------:R-:W-:Y:S01]  /*14e0*/  @P2 FADD R34, R34, 1 ;  /* 0x3f80000022222421 */ /* 0x000fe20000000000 */
[----:B------:R-:W-:Y:S02]  /*14f0*/  PRMT R76, R24, 0x7632, R76 ;  /* 0x00007632184c7816 */ /* 0x000fe4000000004c */
[----:B------:R-:W-:Y:S02]  /*1500*/  SHF.L.U32 R74, R74, 0x10, RZ ;  /* 0x000000104a4a7819 */ /* 0x000fe400000006ff */
[----:B------:R-:W-:Y:S02]  /*1510*/  SHF.L.U32 R76, R76, 0x10, RZ ;  /* 0x000000104c4c7819 */ /* 0x000fe400000006ff */
[----:B------:R-:W-:Y:S01]  /*1520*/  PRMT R82, R6, 0x7632, R82 ;  /* 0x0000763206527816 */ /* 0x000fe20000000052 */
[----:B------:R-:W-:Y:S01]  /*1530*/  @P2 FADD R74, R74, 1 ;  /* 0x3f8000004a4a2421 */ /* 0x000fe20000000000 */
[----:B------:R-:W-:-:S02]  /*1540*/  SHF.L.U32 R78, R6, 0x10, RZ ;  /* 0x00000010064e7819 */ /* 0x000fc400000006ff */
[----:B------:R-:W-:Y:S02]  /*1550*/  PRMT R84, R26, 0x7632, R84 ;  /* 0x000076321a547816 */ /* 0x000fe40000000054 */
[----:B------:R-:W-:Y:S01]  /*1560*/  SHF.L.U32 R82, R82, 0x10, RZ ;  /* 0x0000001052527819 */ /* 0x000fe200000006ff */
[----:B------:R-:W-:Y:S01]  /*1570*/  @P2 FADD R78, R78, 1 ;  /* 0x3f8000004e4e2421 */ /* 0x000fe20000000000 */
[----:B------:R-:W-:Y:S02]  /*1580*/  SHF.L.U32 R70, R4, 0x10, RZ ;  /* 0x0000001004467819 */ /* 0x000fe400000006ff */
[----:B------:R-:W-:Y:S01]  /*1590*/  SHF.L.U32 R80, R26, 0x10, RZ ;  /* 0x000000101a507819 */ /* 0x000fe200000006ff */
[----:B------:R-:W-:Y:S01]  /*15a0*/  @P2 FADD R82, R82, 1 ;  /* 0x3f80000052522421 */ /* 0x000fe20000000000 */
[----:B------:R-:W-:Y:S01]  /*15b0*/  SHF.L.U32 R84, R84, 0x10, RZ ;  /* 0x0000001054547819 */ /* 0x000fe200000006ff */
[----:B0-----:R-:W-:Y:S01]  /*15c0*/  FFMA R32, R3, 0.000244140625, R2 ;  /* 0x3980000003207823 */ /* 0x001fe20000000002 */
[----:B------:R-:W-:Y:S01]  /*15d0*/  FMUL R2, R125, R0 ;  /* 0x000000007d027220 */ /* 0x000fe20000400000 */
[----:B------:R-:W-:Y:S01]  /*15e0*/  PRMT R3, R56, 0x7632, R3 ;  /* 0x0000763238037816 */ /* 0x000fe20000000003 */
[----:B------:R-:W-:Y:S01]  /*15f0*/  @P2 FADD R70, R70, 1 ;  /* 0x3f80000046462421 */ /* 0x000fe20000000000 */
[----:B------:R-:W-:-:S02]  /*1600*/  SHF.L.U32 R125, R52, 0x9, RZ ;  /* 0x00000009347d7819 */ /* 0x000fc400000006ff */
[----:B------:R-:W-:Y:S01]  /*1610*/  FSETP.GEU.AND P0, PT, |R32|, 1.175494350822287508e-38, PT ;  /* 0x008000002000780b */ /* 0x000fe20003f0e200 */
[----:B------:R-:W0:Y:S01]  /*1620*/  SHFL.IDX PT, R2, R2, RZ, 0x1f ;  /* 0x00001fff02027589 */ /* 0x000e2200000e0000 */
[----:B------:R-:W-:Y:S01]  /*1630*/  IMAD.U32 R38, R3, 0x10000, RZ ;  /* 0x0001000003267824 */ /* 0x000fe200078e00ff */
[----:B------:R-:W-:Y:S01]  /*1640*/  LOP3.LUT R3, R125, 0xfffffe00, R42, 0xe2, !PT ;  /* 0xfffffe007d037812 */ /* 0x000fe200078ee22a */
[----:B------:R-:W-:Y:S01]  /*1650*/  IMAD.U32 R42, R58, 0x10000, RZ ;  /* 0x000100003a2a7824 */ /* 0x000fe200078e00ff */
[----:B------:R-:W-:Y:S01]  /*1660*/  SHF.L.U32 R72, R24, 0x10, RZ ;  /* 0x0000001018487819 */ /* 0x000fe200000006ff */
[----:B------:R-:W-:Y:S01]  /*1670*/  @P2 FADD R38, R38, 1 ;  /* 0x3f80000026262421 */ /* 0x000fe20000000000 */
[----:B------:R-:W-:Y:S01]  /*1680*/  PRMT R86, R21, 0x7632, R86 ;  /* 0x0000763215567816 */ /* 0x000fe20000000056 */
[----:B------:R-:W-:Y:S01]  /*1690*/  @P2 FADD R42, R42, 1 ;  /* 0x3f8000002a2a2421 */ /* 0x000fe20000000000 */
[----:B------:R-:W-:Y:S02]  /*16a0*/  PRMT R94, R17, 0x7632, R94 ;  /* 0x00007632115e7816 */ /* 0x000fe4000000005e */
[----:B------:R-:W-:-:S02]  /*16b0*/  SHF.L.U32 R92, R86, 0x10, RZ ;  /* 0x00000010565c7819 */ /* 0x000fc400000006ff */
[----:B------:R-:W-:Y:S01]  /*16c0*/  @!P0 FMUL R32, R32, 16777216 ;  /* 0x4b80000020208820 */ /* 0x000fe20000400000 */
[----:B------:R-:W-:Y:S02]  /*16d0*/  SHF.L.U32 R88, R21, 0x10, RZ ;  /* 0x0000001015587819 */ /* 0x000fe400000006ff */
[----:B------:R-:W-:Y:S01]  /*16e0*/  SHF.L.U32 R94, R94, 0x10, RZ ;  /* 0x000000105e5e7819 */ /* 0x000fe200000006ff */
[----:B------:R-:W1:Y:S01]  /*16f0*/  MUFU.RSQ R0, R32 ;  /* 0x0000002000007308 */ /* 0x000e620000001400 */
[----:B------:R-:W-:Y:S01]  /*1700*/  @P2 FADD R92, R92, 1 ;  /* 0x3f8000005c5c2421 */ /* 0x000fe20000000000 */
[----:B------:R-:W-:Y:S01]  /*1710*/  SHF.L.U32 R90, R17, 0x10, RZ ;  /* 0x00000010115a7819 */ /* 0x000fe200000006ff */
[----:B------:R-:W-:Y:S01]  /*1720*/  @P2 FADD R88, R88, 1 ;  /* 0x3f80000058582421 */ /* 0x000fe20000000000 */
[----:B------:R-:W-:Y:S02]  /*1730*/  SHF.L.U32 R96, R28, 0x10, RZ ;  /* 0x000000101c607819 */ /* 0x000fe400000006ff */
[----:B------:R-:W-:Y:S01]  /*1740*/  ISETP.NE.AND P1, PT, RZ, UR7, PT ;  /* 0x00000007ff007c0c */ /* 0x000fe2000bf25270 */
        /* <DEDUP_REMOVED lines=18> */
[----:B------:R-:W-:Y:S01]  /*1870*/  PRMT R38, R57, 0x7632, R38 ;  /* 0x0000763239267816 */ /* 0x000fe20000000026 */
[----:B------:R-:W-:Y:S01]  /*1880*/  FFMA R32, R117, R34, R36 ;  /* 0x0000002275207223 */ /* 0x000fe20000000024 */
[----:B------:R-:W-:Y:S01]  /*1890*/  SHF.L.U32 R34, R57, 0x10, RZ ;  /* 0x0000001039227819 */ /* 0x000fe200000006ff */
[C---:B------:R-:W-:Y:S01]  /*18a0*/  FMUL R119, R0.reuse, R119 ;  /* 0x0000007700777220 */ /* 0x040fe20000400000 */
[C---:B------:R-:W-:Y:S01]  /*18b0*/  PRMT R40, R9.reuse, 0x7632, R40 ;  /* 0x0000763209287816 */ /* 0x040fe20000000028 */
[----:B------:R-:W-:Y:S01]  /*18c0*/  FMUL R123, R0, R123 ;  /* 0x0000007b007b7220 */ /* 0x000fe20000400000 */
[----:B------:R-:W-:Y:S01]  /*18d0*/  SHF.L.U32 R38, R38, 0x10, RZ ;  /* 0x0000001026267819 */ /* 0x000fe200000006ff */
[----:B------:R-:W-:Y:S01]  /*18e0*/  @P2 FADD R34, R34, 1 ;  /* 0x3f80000022222421 */ /* 0x000fe20000000000 */
[----:B------:R-:W-:Y:S01]  /*18f0*/  SHF.L.U32 R36, R9, 0x10, RZ ;  /* 0x0000001009247819 */ /* 0x000fe200000006ff */
[----:B------:R-:W-:-:S02]  /*1900*/  IMAD.U32 R40, R40, 0x10000, RZ ;  /* 0x0001000028287824 */ /* 0x000fc400078e00ff */
[----:B------:R-:W-:Y:S01]  /*1910*/  FMUL R105, R0, R105 ;  /* 0x0000006900697220 */ /* 0x000fe20000400000 */
        /* <DEDUP_REMOVED lines=9> */
[----:B------:R-:W-:Y:S01]  /*19b0*/  FADD R68, R61, 1 ;  /* 0x3f8000003d447421 */ /* 0x000fe20000000000 */
[----:B------:R-:W-:Y:S01]  /*19c0*/  SHF.L.U32 R42, R42, 0x10, RZ ;  /* 0x000000102a2a7819 */ /* 0x000fe200000006ff */
[----:B------:R-:W-:Y:S01]  /*19d0*/  FMUL R97, R0, R97 ;  /* 0x0000006100617220 */ /* 0x000fe20000400000 */
[----:B------:R-:W-:Y:S01]  /*19e0*/  PRMT R46, R11, 0x7632, R46 ;  /* 0x000076320b2e7816 */ /* 0x000fe2000000002e */
[----:B------:R-:W-:Y:S01]  /*19f0*/  IMAD.U32 R44, R44, 0x10000, RZ ;  /* 0x000100002c2c7824 */ /* 0x000fe200078e00ff */
[----:B------:R-:W-:Y:S01]  /*1a00*/  FSEL R68, R61, R68, !P2 ;  /* 0x000000443d447208 */ /* 0x000fe20005000000 */
[----:B------:R-:W-:Y:S01]  /*1a10*/  @P2 FADD R42, R42, 1 ;  /* 0x3f8000002a2a2421 */ /* 0x000fe20000000000 */
[----:B------:R-:W-:Y:S01]  /*1a20*/  SHF.L.U32 R46, R46, 0x10, RZ ;  /* 0x000000102e2e7819 */ /* 0x000fe200000006ff */
[----:B------:R-:W-:Y:S01]  /*1a30*/  FADD R111, R111, -R2 ;  /* 0x800000026f6f7221 */ /* 0x000fe20000000000 */
[C---:B------:R-:W-:Y:S01]  /*1a40*/  FMUL R103, R0.reuse, R103 ;  /* 0x0000006700677220 */ /* 0x040fe20000400000 */
[----:B------:R-:W-:Y:S01]  /*1a50*/  FFMA R44, R105, R42, R44 ;  /* 0x0000002a692c7223 */ /* 0x000fe2000000002c */
[C---:B------:R-:W-:Y:S01]  /*1a60*/  FMUL R101, R0.reuse, R101 ;  /* 0x0000006500657220 */ /* 0x040fe20000400000 */
[----:B------:R-:W-:Y:S01]  /*1a70*/  FFMA R42, R107, R68, R46 ;  /* 0x000000446b2a7223 */ /* 0x000fe2000000002e */
[----:B------:R-:W-:Y:S01]  /*1a80*/  FFMA R68, R109, R74, R76 ;  /* 0x0000004a6d447223 */ /* 0x000fe2000000004c */
[----:B------:R-:W-:Y:S01]  /*1a90*/  PRMT R74, R5, 0x7632, R74 ;  /* 0x00007632054a7816 */ /* 0x000fe2000000004a */
[----:B------:R-:W-:Y:S01]  /*1aa0*/  FMUL R111, R0, R111 ;  /* 0x0000006f006f7220 */ /* 0x000fe20000400000 */
[----:B------:R-:W-:Y:S01]  /*1ab0*/  PRMT R76, R25, 0x7632, R76 ;  /* 0x00007632194c7816 */ /* 0x000fe2000000004c */
[--C-:B------:R-:W-:Y:S01]  /*1ac0*/  FADD R99, R99, -R2.reuse ;  /* 0x8000000263637221 */ /* 0x100fe20000000000 */
[----:B------:R-:W-:Y:S01]  /*1ad0*/  FADD R89, R89, -R2 ;  /* 0x8000000259597221 */ /* 0x000fe20000000000 */
[----:B------:R-:W-:Y:S01]  /*1ae0*/  IMAD.U32 R74, R74, 0x10000, RZ ;  /* 0x000100004a4a7824 */ /* 0x000fe200078e00ff */
[----:B------:R-:W-:Y:S01]  /*1af0*/  SHF.L.U32 R76, R76, 0x10, RZ ;  /* 0x000000104c4c7819 */ /* 0x000fe200000006ff */
[----:B------:R-:W-:Y:S01]  /*1b00*/  FFMA R46, R111, R70, R72 ;  /* 0x000000466f2e7223 */ /* 0x000fe20000000048 */
[----:B------:R-:W-:-:S02]  /*1b10*/  IMAD.U32 R70, R5, 0x10000, RZ ;  /* 0x0001000005467824 */ /* 0x000fc400078e00ff */
[----:B------:R-:W-:Y:S01]  /*1b20*/  @P2 FADD R74, R74, 1 ;  /* 0x3f8000004a4a2421 */ /* 0x000fe20000000000 */
[----:B------:R-:W-:Y:S01]  /*1b30*/  SHF.L.U32 R72, R25, 0x10, RZ ;  /* 0x0000001019487819 */ /* 0x000fe200000006ff */
[----:B------:R-:W-:Y:S01]  /*1b40*/  FADD R93, R93, -R2 ;  /* 0x800000025d5d7221 */ /* 0x000fe20000000000 */
[----:B------:R-:W-:Y:S01]  /*1b50*/  @P2 FADD R70, R70, 1 ;  /* 0x3f80000046462421 */ /* 0x000fe20000000000 */
[----:B------:R-:W-:Y:S01]  /*1b60*/  FFMA R74, R97, R74, R76 ;  /* 0x0000004a614a7223 */ /* 0x000fe2000000004c */
[----:B------:R-:W-:Y:S01]  /*1b70*/  FFMA R76, R103, R78, R80 ;  /* 0x0000004e674c7223 */ /* 0x000fe20000000050 */
[----:B------:R-:W-:Y:S01]  /*1b80*/  FFMA R78, R101, R82, R84 ;  /* 0x00000052654e7223 */ /* 0x000fe20000000054 */
[----:B------:R-:W-:Y:S01]  /*1b90*/  PRMT R82, R20, 0x7632, R82 ;  /* 0x0000763214527816 */ /* 0x000fe20000000052 */
[----:B------:R-:W-:Y:S01]  /*1ba0*/  FMUL R99, R0, R99 ;  /* 0x0000006300637220 */ /* 0x000fe20000400000 */
[----:B------:R-:W-:Y:S01]  /*1bb0*/  PRMT R84, R16, 0x7632, R84 ;  /* 0x0000763210547816 */ /* 0x000fe20000000054 */
[----:B------:R-:W-:-:S02]  /*1bc0*/  IMAD.U32 R80, R20, 0x10000, RZ ;  /* 0x0001000014507824 */ /* 0x000fc400078e00ff */
[--C-:B------:R-:W-:Y:S01]  /*1bd0*/  FADD R91, R91, -R2.reuse ;  /* 0x800000025b5b7221 */ /* 0x100fe20000000000 */
[----:B------:R-:W-:Y:S01]  /*1be0*/  IMAD.U32 R82, R82, 0x10000, RZ ;  /* 0x0001000052527824 */ /* 0x000fe200078e00ff */
[----:B------:R-:W-:Y:S01]  /*1bf0*/  SHF.L.U32 R84, R84, 0x10, RZ ;  /* 0x0000001054547819 */ /* 0x000fe200000006ff */
[----:B------:R-:W-:Y:S01]  /*1c00*/  FMUL R89, R0, R89 ;  /* 0x0000005900597220 */ /* 0x000fe20000400000 */
[----:B------:R-:W-:Y:S01]  /*1c10*/  FADD R95, R95, -R2 ;  /* 0x800000025f5f7221 */ /* 0x000fe20000000000 */
[----:B------:R-:W-:Y:S01]  /*1c20*/  @P2 FADD R82, R82, 1 ;  /* 0x3f80000052522421 */ /* 0x000fe20000000000 */
[----:B------:R-:W-:Y:S01]  /*1c30*/  FMUL R93, R0, R93 ;  /* 0x0000005d005d7220 */ /* 0x000fe20000400000 */
[----:B------:R-:W-:Y:S01]  /*1c40*/  FFMA R70, R99, R70, R72 ;  /* 0x0000004663467223 */ /* 0x000fe20000000048 */
[----:B------:R-:W-:Y:S01]  /*1c50*/  SHF.L.U32 R72, R16, 0x10, RZ ;  /* 0x0000001010487819 */ /* 0x000fe200000006ff */
[----:B------:R-:W-:Y:S01]  /*1c60*/  @P2 FADD R80, R80, 1 ;  /* 0x3f80000050502421 */ /* 0x000fe20000000000 */
[C---:B------:R-:W-:Y:S01]  /*1c70*/  FMUL R91, R0.reuse, R91 ;  /* 0x0000005b005b7220 */ /* 0x040fe20000400000 */
[----:B------:R-:W-:Y:S01]  /*1c80*/  FFMA R86, R89, R82, R84 ;  /* 0x0000005259567223 */ /* 0x000fe20000000054 */
[----:B------:R-:W-:Y:S01]  /*1c90*/  FMUL R95, R0, R95 ;  /* 0x0000005f005f7220 */ /* 0x000fe20000400000 */
[----:B------:R-:W-:Y:S01]  /*1ca0*/  FFMA R84, R93, R92, R94 ;  /* 0x0000005c5d547223 */ /* 0x000fe2000000005e */
[----:B------:R-:W-:Y:S01]  /*1cb0*/  PRMT R89, R22, 0x7632, R89 ;  /* 0x0000763216597816 */ /* 0x000fe20000000059 */
[----:B------:R-:W-:Y:S01]  /*1cc0*/  FFMA R80, R91, R80, R72 ;  /* 0x000000505b507223 */ /* 0x000fe20000000048 */
[----:B------:R-:W-:Y:S01]  /*1cd0*/  PRMT R92, R12, 0x7632, R92 ;  /* 0x000076320c5c7816 */ /* 0x000fe2000000005c */
[----:B------:R-:W-:Y:S01]  /*1ce0*/  FFMA R82, R95, R88, R90 ;  /* 0x000000585f527223 */ /* 0x000fe2000000005a */
[----:B------:R-:W-:Y:S01]  /*1cf0*/  IMAD.U32 R72, R22, 0x10000, RZ ;  /* 0x0001000016487824 */ /* 0x000fe200078e00ff */
[----:B------:R-:W-:Y:S01]  /*1d00*/  PRMT R91, R18, 0x7632, R91 ;  /* 0x00007632125b7816 */ /* 0x000fe2000000005b */
[--C-:B------:R-:W-:Y:S01]  /*1d10*/  FADD R83, R83, -R2.reuse ;  /* 0x8000000253537221 */ /* 0x100fe20000000000 */
[----:B------:R-:W-:Y:S01]  /*1d20*/  PRMT R93, R28, 0x7632, R93 ;  /* 0x000076321c5d7816 */ /* 0x000fe2000000005d */
[----:B------:R-:W-:Y:S01]  /*1d30*/  IMAD.U32 R90, R89, 0x10000, RZ ;  /* 0x00010000595a7824 */ /* 0x000fe200078e00ff */
[----:B------:R-:W-:Y:S01]  /*1d40*/  SHF.L.U32 R98, R92, 0x10, RZ ;  /* 0x000000105c627819 */ /* 0x000fe200000006ff */
[--C-:B------:R-:W-:Y:S01]  /*1d50*/  FADD R81, R81, -R2.reuse ;  /* 0x8000000251517221 */ /* 0x100fe20000000000 */
        /* <DEDUP_REMOVED lines=12> */
[----:B------:R-:W-:Y:S01]  /*1e20*/  ISETP.NE.U32.AND P0, PT, RZ, UR8, PT ;  /* 0x00000008ff007c0c */ /* 0x000fe2000bf05070 */
[----:B------:R-:W-:Y:S01]  /*1e30*/  FFMA R81, R83, R72, R88 ;  /* 0x0000004853517223 */ /* 0x000fe20000000058 */
[----:B------:R-:W-:Y:S01]  /*1e40*/  FFMA R83, R85, R90, R92 ;  /* 0x0000005a55537223 */ /* 0x000fe2000000005c */
[----:B------:R-:W-:Y:S01]  /*1e50*/  @P2 FADD R94, R94, 1 ;  /* 0x3f8000005e5e2421 */ /* 0x000fe20000000000 */
[----:B------:R-:W-:Y:S01]  /*1e60*/  FMUL R87, R0, R87 ;  /* 0x0000005700577220 */ /* 0x000fe20000400000 */
[----:B------:R-:W-:Y:S01]  /*1e70*/  FFMA R85, R89, R98, R100 ;  /* 0x0000006259557223 */ /* 0x000fe20000000064 */
[C---:B------:R-:W-:Y:S01]  /*1e80*/  PRMT R89, R13.reuse, 0x7632, R89 ;  /* 0x000076320d597816 */ /* 0x040fe20000000059 */
[----:B------:R-:W-:Y:S01]  /*1e90*/  IMAD.U32 R72, R13, 0x10000, RZ ;  /* 0x000100000d487824 */ /* 0x000fe200078e00ff */
[----:B------:R-:W-:Y:S01]  /*1ea0*/  ISETP.NE.AND.EX P0, PT, RZ, UR9, PT, P0 ;  /* 0x00000009ff007c0c */ /* 0x000fe2000bf05300 */
[----:B------:R-:W-:Y:S01]  /*1eb0*/  FFMA R87, R87, R94, R96 ;  /* 0x0000005e57577223 */ /* 0x000fe20000000060 */
[----:B------:R-:W-:Y:S01]  /*1ec0*/  PRMT R91, R29, 0x7632, R91 ;  /* 0x000076321d5b7816 */ /* 0x000fe2000000005b */
[----:B------:R-:W-:Y:S01]  /*1ed0*/  FADD R77, R77, -R2 ;  /* 0x800000024d4d7221 */ /* 0x000fe20000000000 */
[----:B------:R-:W-:Y:S01]  /*1ee0*/  SHF.L.U32 R94, R14, 0x10, RZ ;  /* 0x000000100e5e7819 */ /* 0x000fe200000006ff */
[----:B------:R-:W-:-:S02]  /*1ef0*/  IMAD.U32 R90, R89, 0x10000, RZ ;  /* 0x00010000595a7824 */ /* 0x000fc400078e00ff */
        /* <DEDUP_REMOVED lines=9> */
[----:B------:R-:W-:Y:S01]  /*1f90*/  @P2 FADD R94, R94, 1 ;  /* 0x3f8000005e5e2421 */ /* 0x000fe20000000000 */
[----:B------:R-:W-:Y:S01]  /*1fa0*/  FMUL R89, R0, R79 ;  /* 0x0000004f00597220 */ /* 0x000fe20000400000 */
[----:B------:R-:W-:Y:S01]  /*1fb0*/  FFMA R79, R77, R72, R88 ;  /* 0x000000484d4f7223 */ /* 0x000fe20000000058 */
        /* <DEDUP_REMOVED lines=10> */
[----:B------:R-:W-:Y:S01]  /*2060*/  FADD R92, R15, 1 ;  /* 0x3f8000000f5c7421 */ /* 0x000fe20000000000 */
[----:B------:R-:W-:Y:S01]  /*2070*/  SHF.L.U32 R91, R88, 0x10, RZ ;  /* 0x00000010585b7819 */ /* 0x000fe200000006ff */
[----:B------:R-:W-:Y:S01]  /*2080*/  IMAD.U32 R88, R72, 0x10000, RZ ;  /* 0x0001000048587824 */ /* 0x000fe200078e00ff */
[----:B------:R-:W-:Y:S01]  /*2090*/  @P0 FMNMX R51, R51, |R33|, !PT ;  /* 0x4000002133330209 */ /* 0x000fe20007800000 */
[----:B------:R-:W-:Y:S01]  /*20a0*/  @P2 FADD R89, R89, 1 ;  /* 0x3f80000059592421 */ /* 0x000fe20000000000 */
[----:B------:R-:W-:Y:S01]  /*20b0*/  SHF.L.U32 R93, R90, 0x10, RZ ;  /* 0x000000105a5d7819 */ /* 0x000fe200000006ff */
[C---:B------:R-:W-:Y:S01]  /*20c0*/  FMUL R90, R0.reuse, R41 ;  /* 0x00000029005a7220 */ /* 0x040fe20000400000 */
[----:B------:R-:W-:Y:S01]  /*20d0*/  FMUL R72, R0, R39 ;  /* 0x0000002700487220 */ /* 0x000fe20000400000 */
[--C-:B------:R-:W-:Y:S01]  /*20e0*/  FADD R41, R35, -R2.reuse ;  /* 0x8000000223297221 */ /* 0x100fe20000000000 */
[----:B------:R-:W-:Y:S01]  /*20f0*/  @P0 FMNMX R51, R51, |R34|, !PT ;  /* 0x4000002233330209 */ /* 0x000fe20007800000 */
[----:B------:R-:W-:Y:S01]  /*2100*/  @P2 FADD R88, R88, 1 ;  /* 0x3f80000058582421 */ /* 0x000fe20000000000 */
[----:B------:R-:W-:Y:S01]  /*2110*/  FFMA R89, R72, R89, R27 ;  /* 0x0000005948597223 */ /* 0x000fe2000000001b */
[----:B------:R-:W-:Y:S01]  /*2120*/  FMUL R41, R0, R41 ;  /* 0x0000002900297220 */ /* 0x000fe20000400000 */
[----:B------:R-:W-:Y:S01]  /*2130*/  FADD R72, R23, 1 ;  /* 0x3f80000017487421 */ /* 0x000fe20000000000 */
[----:B------:R-:W-:Y:S01]  /*2140*/  @P0 FMNMX R51, R51, |R36|, !PT ;  /* 0x4000002433330209 */ /* 0x000fe20007800000 */
[----:B------:R-:W-:Y:S01]  /*2150*/  FADD R47, R47, -R2 ;  /* 0x800000022f2f7221 */ /* 0x000fe20000000000 */
[----:B------:R-:W-:Y:S01]  /*2160*/  FFMA R88, R41, R88, R62 ;  /* 0x0000005829587223 */ /* 0x000fe2000000003e */
[----:B------:R-:W-:Y:S01]  /*2170*/  FSEL R92, R15, R92, !P2 ;  /* 0x0000005c0f5c7208 */ /* 0x000fe20005000000 */
[----:B------:R-:W-:Y:S01]  /*2180*/  @P1 FMUL R32, R32, R54 ;  /* 0x0000003620201220 */ /* 0x000fe20000400000 */
[----:B------:R-:W-:Y:S01]  /*2190*/  FSEL R41, R23, R72, !P2 ;  /* 0x0000004817297208 */ /* 0x000fe20005000000 */
[----:B------:R-:W-:Y:S01]  /*21a0*/  FMUL R72, R0, R43 ;  /* 0x0000002b00487220 */ /* 0x000fe20000400000 */
[----:B------:R-:W-:Y:S01]  /*21b0*/  @P0 FMNMX R51, R51, |R38|, !PT ;  /* 0x4000002633330209 */ /* 0x000fe20007800000 */
[-C--:B------:R-:W-:Y:S01]  /*21c0*/  @P1 FMUL R33, R33, R54.reuse ;  /* 0x0000003621211220 */ /* 0x080fe20000400000 */
[----:B------:R-:W-:Y:S01]  /*21d0*/  @P1 FMUL R34, R34, R54 ;  /* 0x0000003622221220 */ /* 0x000fe20000400000 */
[----:B------:R-:W-:Y:S01]  /*21e0*/  FFMA R41, R72, R41, R19 ;  /* 0x0000002948297223 */ /* 0x000fe20000000013 */
[----:B------:R-:W-:Y:S01]  /*21f0*/  @P0 FMNMX R51, R51, |R44|, !PT ;  /* 0x4000002c33330209 */ /* 0x000fe20007800000 */
[----:B------:R-:W-:Y:S01]  /*2200*/  FMUL R72, R0, R47 ;  /* 0x0000002f00487220 */ /* 0x000fe20000400000 */
[----:B------:R-:W-:Y:S01]  /*2210*/  F2FP.SATFINITE.E4M3.F32.PACK_AB_MERGE_C R33, RZ, R33, RZ ;  /* 0x00000021ff21723e */ /* 0x000fe200048070ff */
[----:B------:R-:W-:Y:S01]  /*2220*/  @P1 FMUL R36, R36, R54 ;  /* 0x0000003624241220 */ /* 0x000fe20000400000 */
[----:B------:R-:W-:Y:S01]  /*2230*/  @P0 FMNMX R51, R51, |R40|, !PT ;  /* 0x4000002833330209 */ /* 0x000fe20007800000 */
[----:B------:R-:W-:Y:S01]  /*2240*/  FFMA R39, R72, R92, R59 ;  /* 0x0000005c48277223 */ /* 0x000fe2000000003b */
[----:B------:R-:W-:Y:S01]  /*2250*/  F2FP.SATFINITE.E4M3.F32.PACK_AB_MERGE_C R72, RZ, R32, RZ ;  /* 0x00000020ff48723e */ /* 0x000fe200048070ff */
[----:B------:R-:W-:Y:S01]  /*2260*/  @P1 FMUL R38, R38, R54 ;  /* 0x0000003626261220 */ /* 0x000fe20000400000 */
[----:B------:R-:W-:Y:S01]  /*2270*/  @P0 FMNMX R51, R51, |R42|, !PT ;  /* 0x4000002a33330209 */ /* 0x000fe20007800000 */
[-C--:B------:R-:W-:Y:S01]  /*2280*/  @P1 FMUL R44, R44, R54.reuse ;  /* 0x000000362c2c1220 */ /* 0x080fe20000400000 */
[----:B------:R-:W-:Y:S01]  /*2290*/  LOP3.LUT R72, R72, 0xff, RZ, 0xc0, !PT ;  /* 0x000000ff48487812 */ /* 0x000fe200078ec0ff */
[----:B------:R-:W-:Y:S01]  /*22a0*/  @P1 FMUL R40, R40, R54 ;  /* 0x0000003628281220 */ /* 0x000fe20000400000 */
[----:B------:R-:W-:Y:S01]  /*22b0*/  SHF.L.U32 R33, R33, 0x8, RZ ;  /* 0x0000000821217819 */ /* 0x000fe200000006ff */
[----:B------:R-:W-:Y:S01]  /*22c0*/  @P2 FADD R91, R91, 1 ;  /* 0x3f8000005b5b2421 */ /* 0x000fe20000000000 */
[----:B------:R-:W-:Y:S01]  /*22d0*/  F2FP.SATFINITE.E4M3.F32.PACK_AB_MERGE_C R34, RZ, R34, RZ ;  /* 0x00000022ff22723e */ /* 0x000fe200048070ff */
[--C-:B------:R-:W-:Y:S01]  /*22e0*/  FADD R37, R37, -R2.reuse ;  /* 0x8000000225257221 */ /* 0x100fe20000000000 */
[----:B------:R-:W-:Y:S01]  /*22f0*/  @P0 FMNMX R51, R51, |R46|, !PT ;  /* 0x4000002e33330209 */ /* 0x000fe20007800000 */
[----:B------:R-:W-:Y:S01]  /*2300*/  @P1 FMUL R46, R46, R54 ;  /* 0x000000362e2e1220 */ /* 0x000fe20000400000 */
[----:B------:R-:W-:Y:S01]  /*2310*/  LOP3.LUT R72, R72, 0xffff, R33, 0xf8, !PT ;  /* 0x0000ffff48487812 */ /* 0x000fe200078ef821 */
[----:B------:R-:W-:Y:S01]  /*2320*/  FFMA R35, R90, R91, R93 ;  /* 0x0000005b5a237223 */ /* 0x000fe2000000005d */
[----:B------:R-:W-:Y:S01]  /*2330*/  SHF.L.U32 R33, R34, 0x10, RZ ;  /* 0x0000001022217819 */ /* 0x000fe200000006ff */
[----:B------:R-:W-:Y:S01]  /*2340*/  FADD R90, R63, 1 ;  /* 0x3f8000003f5a7421 */ /* 0x000fe20000000000 */
[----:B------:R-:W-:Y:S01]  /*2350*/  @P0 FMNMX R51, R51, |R68|, !PT ;  /* 0x4000004433330209 */ /* 0x000fe20007800000 */
[----:B------:R-:W-:Y:S01]  /*2360*/  @P1 FMUL R68, R68, R54 ;  /* 0x0000003644441220 */ /* 0x000fe20000400000 */
[----:B------:R-:W-:Y:S01]  /*2370*/  F2FP.SATFINITE.E4M3.F32.PACK_AB_MERGE_C R36, RZ, R36, RZ ;  /* 0x00000024ff24723e */ /* 0x000fe200048070ff */
[----:B------:R-:W-:Y:S01]  /*2380*/  FMUL R37, R0, R37 ;  /* 0x0000002500257220 */ /* 0x000fe20000400000 */
[----:B------:R-:W-:Y:S01]  /*2390*/  LOP3.LUT R72, R72, 0xff0000, R33, 0xf8, !PT ;  /* 0x00ff000048487812 */ /* 0x000fe200078ef821 */
[----:B------:R-:W-:Y:S01]  /*23a0*/  @P1 FMUL R42, R42, R54 ;  /* 0x000000362a2a1220 */ /* 0x000fe20000400000 */
[----:B------:R-:W-:Y:S01]  /*23b0*/  @P0 FMNMX R51, R51, |R70|, !PT ;  /* 0x4000004633330209 */ /* 0x000fe20007800000 */
[----:B------:R-:W-:Y:S01]  /*23c0*/  @P1 FMUL R70, R70, R54 ;  /* 0x0000003646461220 */ /* 0x000fe20000400000 */
[----:B------:R-:W-:Y:S01]  /*23d0*/  LOP3.LUT R33, R36, 0xffff, RZ, 0xc0, !PT ;  /* 0x0000ffff24217812 */ /* 0x000fe200078ec0ff */
[----:B------:R-:W-:Y:S01]  /*23e0*/  FADD R45, R45, -R2 ;  /* 0x800000022d2d7221 */ /* 0x000fe20000000000 */
[----:B------:R-:W-:Y:S01]  /*23f0*/  @P0 FMNMX R51, R51, |R74|, !PT ;  /* 0x4000004a33330209 */ /* 0x000fe20007800000 */
[----:B------:R-:W-:Y:S01]  /*2400*/  @P1 FMUL R74, R74, R54 ;  /* 0x000000364a4a1220 */ /* 0x000fe20000400000 */
[----:B------:R-:W-:Y:S01]  /*2410*/  LOP3.LUT R73, R73, 0xffffff00, RZ, 0xc0, !PT ;  /* 0xffffff0049497812 */ /* 0x000fe200078ec0ff */
[----:B------:R-:W-:Y:S01]  /*2420*/  IMAD.SHL.U32 R33, R33, 0x1000000, RZ ;  /* 0x0100000021217824 */ /* 0x000fe200078e00ff */
[----:B------:R-:W-:Y:S01]  /*2430*/  F2FP.SATFINITE.E4M3.F32.PACK_AB_MERGE_C R38, RZ, R38, RZ ;  /* 0x00000026ff26723e */ /* 0x000fe200048070ff */
[----:B------:R-:W-:Y:S01]  /*2440*/  FMUL R45, R0, R45 ;  /* 0x0000002d002d7220 */ /* 0x000fe20000400000 */
        /* <DEDUP_REMOVED lines=8> */
[----:B------:R-:W-:Y:S02]  /*24d0*/  F2FP.SATFINITE.E4M3.F32.PACK_AB_MERGE_C R40, RZ, R40, RZ ;  /* 0x00000028ff28723e */ /* 0x000fe400048070ff */
[----:B------:R-:W-:-:S02]  /*24e0*/  PRMT R33, R33, 0x7104, RZ ;  /* 0x0000710421217816 */ /* 0x000fc400000000ff */
[----:B------:R-:W-:Y:S01]  /*24f0*/  @P0 FMNMX R51, R51, |R89|, !PT ;  /* 0x4000005933330209 */ /* 0x000fe20007800000 */
[----:B------:R-:W-:Y:S01]  /*2500*/  @P1 FMUL R89, R89, R54 ;  /* 0x0000003659591220 */ /* 0x000fe20000400000 */
        /* <DEDUP_REMOVED lines=28> */
[----:B------:R-:W-:Y:S01]  /*26d0*/  @P0 FMNMX R51, R51, |R81|, !PT ;  /* 0x4000005133330209 */ /* 0x000fe20007800000 */
[----:B------:R-:W-:Y:S01]  /*26e0*/  @P1 FMUL R81, R81, R54 ;  /* 0x0000003651511220 */ /* 0x000fe20000400000 */
[----:B------:R-:W-:-:S02]  /*26f0*/  FSEL R90, R63, R90, !P2 ;  /* 0x0000005a3f5a7208 */ /* 0x000fc40005000000 */
[----:B------:R-:W-:Y:S02]  /*2700*/  LOP3.LUT R34, R34, 0xff00, R33, 0xf8, !PT ;  /* 0x0000ff0022227812 */ /* 0x000fe400078ef821 */
[----:B------:R-:W-:Y:S01]  /*2710*/  LOP3.LUT R33, R74, 0xffff, RZ, 0xc0, !PT ;  /* 0x0000ffff4a217812 */ /* 0x000fe200078ec0ff */
[----:B------:R-:W-:Y:S01]  /*2720*/  FFMA R37, R37, R90, R64 ;  /* 0x0000005a25257223 */ /* 0x000fe20000000040 */
[----:B------:R-:W-:Y:S01]  /*2730*/  @P0 FMNMX R51, R51, |R83|, !PT ;  /* 0x4000005333330209 */ /* 0x000fe20007800000 */
[----:B------:R-:W-:Y:S01]  /*2740*/  FADD R90, R65, 1 ;  /* 0x3f800000415a7421 */ /* 0x000fe20000000000 */
[----:B------:R-:W-:Y:S01]  /*2750*/  SHF.L.U32 R33, R33, 0x18, RZ ;  /* 0x0000001821217819 */ /* 0x000fe200000006ff */
[-C--:B------:R-:W-:Y:S01]  /*2760*/  @P1 FMUL R83, R83, R54.reuse ;  /* 0x0000003653531220 */ /* 0x080fe20000400000 */
[----:B------:R-:W-:Y:S01]  /*2770*/  @P0 FMNMX R51, R51, |R41|, !PT ;  /* 0x4000002933330209 */ /* 0x000fe20007800000 */
[----:B------:R-:W-:Y:S01]  /*2780*/  @P1 FMUL R41, R41, R54 ;  /* 0x0000003629291220 */ /* 0x000fe20000400000 */
[----:B------:R-:W-:-:S02]  /*2790*/  F2FP.SATFINITE.E4M3.F32.PACK_AB_MERGE_C R89, RZ, R89, RZ ;  /* 0x00000059ff59723e */ /* 0x000fc400048070ff */
[----:B------:R-:W-:Y:S02]  /*27a0*/  LOP3.LUT R70, R68, 0xff000000, R33, 0xf8, !PT ;  /* 0xff00000044467812 */ /* 0x000fe400078ef821 */
[----:B------:R-:W-:Y:S01]  /*27b0*/  @P0 FMNMX R51, R51, |R37|, !PT ;  /* 0x4000002533330209 */ /* 0x000fe20007800000 */
[----:B------:R-:W-:Y:S01]  /*27c0*/  @P1 FMUL R37, R37, R54 ;  /* 0x0000003625251220 */ /* 0x000fe20000400000 */
[----:B------:R-:W-:Y:S02]  /*27d0*/  F2FP.SATFINITE.E4M3.F32.PACK_AB_MERGE_C R33, RZ, R80, RZ ;  /* 0x00000050ff21723e */ /* 0x000fe400048070ff */
[----:B------:R-:W-:Y:S02]  /*27e0*/  F2FP.SATFINITE.E4M3.F32.PACK_AB_MERGE_C R86, RZ, R86, RZ ;  /* 0x00000056ff56723e */ /* 0x000fe400048070ff */
[----:B------:R-:W-:Y:S02]  /*27f0*/  SHF.L.U32 R89, R89, 0x10, RZ ;  /* 0x0000001059597819 */ /* 0x000fe400000006ff */
[----:B------:R-:W-:Y:S01]  /*2800*/  @P0 FMNMX R51, R51, |R87|, !PT ;  /* 0x4000005733330209 */ /* 0x000fe20007800000 */
[----:B------:R-:W-:Y:S01]  /*2810*/  @P1 FMUL R87, R87, R54 ;  /* 0x0000003657571220 */ /* 0x000fe20000400000 */
[----:B------:R-:W-:-:S02]  /*2820*/  LOP3.LUT R33, R33, 0xff, RZ, 0xc0, !PT ;  /* 0x000000ff21217812 */ /* 0x000fc400078ec0ff */
[----:B------:R-:W-:Y:S02]  /*2830*/  SHF.L.U32 R86, R86, 0x8, RZ ;  /* 0x0000000856567819 */ /* 0x000fe400000006ff */
[----:B------:R-:W-:Y:S02]  /*2840*/  LOP3.LUT R38, R34, 0xff0000, R89, 0xf8, !PT ;  /* 0x00ff000022267812 */ /* 0x000fe400078ef859 */
[----:B------:R-:W-:Y:S01]  /*2850*/  @P0 FMNMX R51, R51, |R85|, !PT ;  /* 0x4000005533330209 */ /* 0x000fe20007800000 */
[----:B------:R-:W-:Y:S01]  /*2860*/  @P1 FMUL R85, R85, R54 ;  /* 0x0000003655551220 */ /* 0x000fe20000400000 */
[----:B------:R-:W-:Y:S02]  /*2870*/  LOP3.LUT R34, R69, 0xffffff00, RZ, 0xc0, !PT ;  /* 0xffffff0045227812 */ /* 0x000fe400078ec0ff */
[----:B------:R-:W-:Y:S02]  /*2880*/  F2FP.SATFINITE.E4M3.F32.PACK_AB_MERGE_C R81, RZ, R81, RZ ;  /* 0x00000051ff51723e */ /* 0x000fe400048070ff */
[----:B------:R-:W-:-:S02]  /*2890*/  LOP3.LUT R86, R33, 0xffff, R86, 0xf8, !PT ;  /* 0x0000ffff21567812 */ /* 0x000fc400078ef856 */
[----:B------:R-:W-:Y:S02]  /*28a0*/  F2FP.SATFINITE.E4M3.F32.PACK_AB_MERGE_C R33, RZ, R82, RZ ;  /* 0x00000052ff21723e */ /* 0x000fe400048070ff */
[----:B------:R-:W-:Y:S02]  /*28b0*/  F2FP.SATFINITE.E4M3.F32.PACK_AB_MERGE_C R88, RZ, R88, RZ ;  /* 0x00000058ff58723e */ /* 0x000fe400048070ff */
[----:B------:R-:W-:Y:S02]  /*28c0*/  LOP3.LUT R34, R34, 0xffff, R81, 0xf8, !PT ;  /* 0x0000ffff22227812 */ /* 0x000fe400078ef851 */
[----:B------:R-:W-:Y:S02]  /*28d0*/  SHF.L.U32 R33, R33, 0x10, RZ ;  /* 0x0000001021217819 */ /* 0x000fe400000006ff */
[----:B------:R-:W-:Y:S02]  /*28e0*/  F2FP.SATFINITE.E4M3.F32.PACK_AB_MERGE_C R87, RZ, R87, RZ ;  /* 0x00000057ff57723e */ /* 0x000fe400048070ff */
[----:B------:R-:W-:-:S02]  /*28f0*/  F2FP.SATFINITE.E4M3.F32.PACK_AB_MERGE_C R85, RZ, R85, RZ ;  /* 0x00000055ff55723e */ /* 0x000fc400048070ff */
[----:B------:R-:W-:Y:S01]  /*2900*/  @P0 FMNMX R51, R51, |R79|, !PT ;  /* 0x4000004f33330209 */ /* 0x000fe20007800000 */
[----:B------:R-:W-:Y:S01]  /*2910*/  @P1 FMUL R79, R79, R54 ;  /* 0x000000364f4f1220 */ /* 0x000fe20000400000 */
[----:B------:R-:W-:Y:S02]  /*2920*/  FSEL R90, R65, R90, !P2 ;  /* 0x0000005a415a7208 */ /* 0x000fe40005000000 */
[----:B------:R-:W-:Y:S02]  /*2930*/  F2FP.SATFINITE.E4M3.F32.PACK_AB_MERGE_C R42, RZ, R42, RZ ;  /* 0x0000002aff2a723e */ /* 0x000fe400048070ff */
[----:B------:R-:W-:Y:S01]  /*2940*/  LOP3.LUT R88, R88, 0xffff, RZ, 0xc0, !PT ;  /* 0x0000ffff58587812 */ /* 0x000fe200078ec0ff */
[----:B------:R-:W-:Y:S01]  /*2950*/  FFMA R32, R45, R90, R66 ;  /* 0x0000005a2d207223 */ /* 0x000fe20000000042 */
[----:B------:R-:W-:Y:S02]  /*2960*/  LOP3.LUT R43, R34, 0xff, RZ, 0xc0, !PT ;  /* 0x000000ff222b7812 */ /* 0x000fe400078ec0ff */
[----:B------:R-:W-:Y:S01]  /*2970*/  LOP3.LUT P2, RZ, R60, 0x1f, R53, 0xf8, !PT ;  /* 0x0000001f3cff7812 */ /* 0x000fe2000784f835 */
[----:B------:R-:W-:Y:S01]  /*2980*/  IMAD.SHL.U32 R71, R88, 0x1000000, RZ ;  /* 0x0100000058477824 */ /* 0x000fe200078e00ff */
[----:B------:R-:W-:-:S02]  /*2990*/  LOP3.LUT R34, R87, 0xff, RZ, 0xc0, !PT ;  /* 0x000000ff57227812 */ /* 0x000fc400078ec0ff */
[----:B------:R-:W-:Y:S02]  /*29a0*/  SHF.L.U32 R85, R85, 0x8, RZ ;  /* 0x0000000855557819 */ /* 0x000fe400000006ff */
[----:B------:R-:W-:Y:S02]  /*29b0*/  LOP3.LUT R86, R86, 0xff0000, R33, 0xf8, !PT ;  /* 0x00ff000056567812 */ /* 0x000fe400078ef821 */
[----:B------:R-:W-:Y:S01]  /*29c0*/  @P0 FMNMX R51, R51, |R75|, !PT ;  /* 0x4000004b33330209 */ /* 0x000fe20007800000 */
[----:B------:R-:W-:Y:S01]  /*29d0*/  @P1 FMUL R75, R75, R54 ;  /* 0x000000364b4b1220 */ /* 0x000fe20000400000 */
[----:B------:R-:W-:Y:S02]  /*29e0*/  F2FP.SATFINITE.E4M3.F32.PACK_AB_MERGE_C R33, RZ, R84, RZ ;  /* 0x00000054ff21723e */ /* 0x000fe400048070ff */
[----:B------:R-:W-:Y:S01]  /*29f0*/  LOP3.LUT R42, R42, 0xffff, RZ, 0xc0, !PT ;  /* 0x0000ffff2a2a7812 */ /* 0x000fe200078ec0ff */
[----:B------:R-:W0:Y:S01]  /*2a00*/  @!P2 LDC.64 R44, c[0x0][0x228] ;  /* 0x00008a00ff2cab82 */ /* 0x000e220000000a00 */
[----:B------:R-:W-:-:S02]  /*2a10*/  F2FP.SATFINITE.E4M3.F32.PACK_AB_MERGE_C R36, RZ, R83, RZ ;  /* 0x00000053ff24723e */ /* 0x000fc400048070ff */
[----:B------:R-:W-:Y:S01]  /*2a20*/  LOP3.LUT R85, R34, 0xffff, R85, 0xf8, !PT ;  /* 0x0000ffff22557812 */ /* 0x000fe200078ef855 */
[----:B------:R-:W-:Y:S01]  /*2a30*/  IMAD.SHL.U32 R42, R42, 0x1000000, RZ ;  /* 0x010000002a2a7824 */ /* 0x000fe200078e00ff */
[----:B------:R-:W-:Y:S01]  /*2a40*/  @P0 FMNMX R51, R51, |R77|, !PT ;  /* 0x4000004d33330209 */ /* 0x000fe20007800000 */
[-C--:B------:R-:W-:Y:S01]  /*2a50*/  @P1 FMUL R77, R77, R54.reuse ;  /* 0x000000364d4d1220 */ /* 0x080fe20000400000 */
[----:B------:R-:W-:Y:S02]  /*2a60*/  LOP3.LUT R33, R33, 0xffff, RZ, 0xc0, !PT ;  /* 0x0000ffff21217812 */ /* 0x000fe400078ec0ff */
[----:B------:R-:W-:Y:S02]  /*2a70*/  F2FP.SATFINITE.E4M3.F32.PACK_AB_MERGE_C R34, RZ, R79, RZ ;  /* 0x0000004fff22723e */ /* 0x000fe400048070ff */
[----:B------:R-:W-:Y:S02]  /*2a80*/  PRMT R36, R36, 0x7104, RZ ;  /* 0x0000710424247816 */ /* 0x000fe400000000ff */
[----:B------:R-:W-:Y:S01]  /*2a90*/  @P0 FMNMX R51, R51, |R35|, !PT ;  /* 0x4000002333330209 */ /* 0x000fe20007800000 */
[----:B------:R-:W-:Y:S01]  /*2aa0*/  @P1 FMUL R35, R35, R54 ;  /* 0x0000003623231220 */ /* 0x000fe20000400000 */
[----:B------:R-:W-:-:S02]  /*2ab0*/  LOP3.LUT R71, R38, R71, RZ, 0xfc, !PT ;  /* 0x0000004726477212 */ /* 0x000fc400078efcff */
[----:B------:R-:W-:Y:S02]  /*2ac0*/  SHF.L.U32 R33, R33, 0x18, RZ ;  /* 0x0000001821217819 */ /* 0x000fe400000006ff */
[----:B------:R-:W-:Y:S02]  /*2ad0*/  SHF.L.U32 R34, R34, 0x10, RZ ;  /* 0x0000001022227819 */ /* 0x000fe400000006ff */
[----:B------:R-:W-:Y:S02]  /*2ae0*/  F2FP.SATFINITE.E4M3.F32.PACK_AB_MERGE_C R41, RZ, R41, RZ ;  /* 0x00000029ff29723e */ /* 0x000fe400048070ff */
[----:B------:R-:W-:Y:S01]  /*2af0*/  LOP3.LUT R38, R67, 0xffffff00, RZ, 0xc0, !PT ;  /* 0xffffff0043267812 */ /* 0x000fe200078ec0ff */
[----:B0-----:R-:W-:Y:S01]  /*2b00*/  @!P2 IMAD.WIDE R44, R52, 0x4, R44 ;  /* 0x00000004342ca825 */ /* 0x001fe200078e022c */
[----:B------:R-:W-:Y:S02]  /*2b10*/  F2FP.SATFINITE.E4M3.F32.PACK_AB_MERGE_C R77, RZ, R77, RZ ;  /* 0x0000004dff4d723e */ /* 0x000fe400048070ff */
[----:B------:R-:W-:Y:S01]  /*2b20*/  LOP3.LUT R73, R73, R42, RZ, 0xfc, !PT ;  /* 0x0000002a49497212 */ /* 0x000fe200078efcff */
[----:B------:R-:W-:Y:S01]  /*2b30*/  IMAD.U32 R41, R41, 0x10000, RZ ;  /* 0x0001000029297824 */ /* 0x000fe200078e00ff */
[----:B------:R-:W-:Y:S01]  /*2b40*/  LOP3.LUT R36, R43, 0xff00, R36, 0xf8, !PT ;  /* 0x0000ff002b247812 */ /* 0x000fe200078ef824 */
[----:B------:R0:W-:Y:S01]  /*2b50*/  @!P2 STG.E desc[UR4][R44.64], R2 ;  /* 0x000000022c00a986 */ /* 0x0001e2000c101904 */
[----:B------:R-:W-:Y:S01]  /*2b60*/  LOP3.LUT R68, R86, 0xff000000, R33, 0xf8, !PT ;  /* 0xff00000056447812 */ /* 0x000fe200078ef821 */
[----:B------:R-:W1:Y:S01]  /*2b70*/  @!P2 LDC.64 R42, c[0x0][0x230] ;  /* 0x00008c00ff2aab82 */ /* 0x000e620000000a00 */
[----:B------:R-:W-:-:S02]  /*2b80*/  LOP3.LUT R46, R85, 0xff0000, R34, 0xf8, !PT ;  /* 0x00ff0000552e7812 */ /* 0x000fc400078ef822 */
[----:B------:R-:W-:Y:S02]  /*2b90*/  LOP3.LUT R34, R38, 0xffff, R77, 0xf8, !PT ;  /* 0x0000ffff26227812 */ /* 0x000fe400078ef84d */
[----:B------:R-:W-:Y:S02]  /*2ba0*/  F2FP.SATFINITE.E4M3.F32.PACK_AB_MERGE_C R33, RZ, R35, RZ ;  /* 0x00000023ff21723e */ /* 0x000fe400048070ff */
[----:B------:R-:W-:Y:S02]  /*2bb0*/  LOP3.LUT R34, R34, 0xff, RZ, 0xc0, !PT ;  /* 0x000000ff22227812 */ /* 0x000fe400078ec0ff */
[----:B------:R-:W-:Y:S02]  /*2bc0*/  PRMT R33, R33, 0x7104, RZ ;  /* 0x0000710421217816 */ /* 0x000fe400000000ff */
[----:B------:R-:W-:Y:S01]  /*2bd0*/  @P0 FMNMX R51, R51, |R39|, !PT ;  /* 0x4000002733330209 */ /* 0x000fe20007800000 */
[----:B------:R-:W-:Y:S01]  /*2be0*/  @P1 FMUL R39, R39, R54 ;  /* 0x0000003627271220 */ /* 0x000fe20000400000 */
[----:B------:R-:W-:-:S02]  /*2bf0*/  LOP3.LUT R36, R36, 0xff0000, R41, 0xf8, !PT ;  /* 0x00ff000024247812 */ /* 0x000fc400078ef829 */
[----:B------:R-:W2:Y:S01]  /*2c00*/  LDC.64 R40, c[0x0][0x258] ;  /* 0x00009600ff287b82 */ /* 0x000ea20000000a00 */
[----:B------:R-:W-:Y:S02]  /*2c10*/  LOP3.LUT R34, R34, 0xff00, R33, 0xf8, !PT ;  /* 0x0000ff0022227812 */ /* 0x000fe400078ef821 */
[----:B------:R-:W-:Y:S01]  /*2c20*/  @P0 FMNMX R51, R51, |R32|, !PT ;  /* 0x4000002033330209 */ /* 0x000fe20007800000 */
[----:B------:R-:W-:Y:S01]  /*2c30*/  @P1 FMUL R32, R32, R54 ;  /* 0x0000003620201220 */ /* 0x000fe20000400000 */
[----:B------:R-:W-:Y:S02]  /*2c40*/  F2FP.SATFINITE.E4M3.F32.PACK_AB_MERGE_C R33, RZ, R75, RZ ;  /* 0x0000004bff21723e */ /* 0x000fe400048070ff */
[----:B------:R-:W-:Y:S02]  /*2c50*/  F2FP.SATFINITE.E4M3.F32.PACK_AB_MERGE_C R37, RZ, R37, RZ ;  /* 0x00000025ff25723e */ /* 0x000fe400048070ff */
[----:B------:R-:W-:Y:S01]  /*2c60*/  LOP3.LUT R33, R33, 0xffff, RZ, 0xc0, !PT ;  /* 0x0000ffff21217812 */ /* 0x000fe200078ec0ff */
[----:B-1----:R-:W-:Y:S01]  /*2c70*/  @!P2 IMAD.WIDE R42, R52, 0x4, R42 ;  /* 0x00000004342aa825 */ /* 0x002fe200078e022a */
[----:B------:R-:W-:-:S02]  /*2c80*/  LOP3.LUT R37, R37, 0xffff, RZ, 0xc0, !PT ;  /* 0x0000ffff25257812 */ /* 0x000fc400078ec0ff */
[----:B------:R-:W-:Y:S01]  /*2c90*/  F2FP.SATFINITE.E4M3.F32.PACK_AB_MERGE_C R39, RZ, R39, RZ ;  /* 0x00000027ff27723e */ /* 0x000fe200048070ff */
[----:B------:R-:W-:Y:S01]  /*2ca0*/  IMAD.SHL.U32 R33, R33, 0x1000000, RZ ;  /* 0x0100000021217824 */ /* 0x000fe200078e00ff */
[----:B------:R-:W-:Y:S01]  /*2cb0*/  F2FP.SATFINITE.E4M3.F32.PACK_AB_MERGE_C R32, RZ, R32, RZ ;  /* 0x00000020ff20723e */ /* 0x000fe200048070ff */
[----:B------:R0:W-:Y:S01]  /*2cc0*/  @!P2 STG.E desc[UR4][R42.64], R0 ;  /* 0x000000002a00a986 */ /* 0x0001e2000c101904 */
[----:B------:R-:W-:Y:S02]  /*2cd0*/  SHF.L.U32 R37, R37, 0x18, RZ ;  /* 0x0000001825257819 */ /* 0x000fe400000006ff */
[----:B------:R-:W-:Y:S02]  /*2ce0*/  SHF.L.U32 R39, R39, 0x10, RZ ;  /* 0x0000001027277819 */ /* 0x000fe400000006ff */
[----:B------:R-:W-:Y:S02]  /*2cf0*/  LOP3.LUT R32, R32, 0xffff, RZ, 0xc0, !PT ;  /* 0x0000ffff20207812 */ /* 0x000fe400078ec0ff */
[----:B------:R-:W-:Y:S01]  /*2d00*/  LOP3.LUT R69, R36, R37, RZ, 0xfc, !PT ;  /* 0x0000002524457212 */ /* 0x000fe200078efcff */
[----:B--2---:R-:W-:Y:S01]  /*2d10*/  IMAD.WIDE.U32 R40, R3, 0x8, R40 ;  /* 0x0000000803287825 */ /* 0x004fe200078e0028 */
[----:B------:R-:W-:-:S02]  /*2d20*/  LOP3.LUT R39, R34, 0xff0000, R39, 0xf8, !PT ;  /* 0x00ff000022277812 */ /* 0x000fc400078ef827 */
[----:B------:R-:W-:Y:S02]  /*2d30*/  SHF.L.U32 R32, R32, 0x18, RZ ;  /* 0x0000001820207819 */ /* 0x000fe400000006ff */
[----:B------:R-:W-:Y:S01]  /*2d40*/  LOP3.LUT R36, R46, 0xff000000, R33, 0xf8, !PT ;  /* 0xff0000002e247812 */ /* 0x000fe200078ef821 */
[----:B------:R0:W-:Y:S01]  /*2d50*/  STG.E.64 desc[UR4][R40.64], R72 ;  /* 0x0000004828007986 */ /* 0x0001e2000c101b04 */
[C---:B------:R-:W-:Y:S02]  /*2d60*/  LOP3.LUT R33, R3.reuse, 0x80, RZ, 0xfc, !PT ;  /* 0x0000008003217812 */ /* 0x040fe400078efcff */
        /* <DEDUP_REMOVED lines=10> */
[----:B------:R-:W-:-:S02]  /*2e10*/  MOV R37, R67 ;  /* 0x0000004300257202 */ /* 0x000fc40000000f00 */
[----:B------:R-:W-:Y:S01]  /*2e20*/  IADD3 R52, R52, UR6, RZ ;  /* 0x0000000634347c10 */ /* 0x000fe2000fffe0ff */
[----:B------:R0:W-:Y:S01]  /*2e30*/  STG.E.64 desc[UR4][R34.64], R68 ;  /* 0x0000004422007986 */ /* 0x0001e2000c101b04 */
[----:B------:R-:W-:Y:S02]  /*2e40*/  LOP3.LUT P2, RZ, R31, 0xff, RZ, 0xc0, !PT ;  /* 0x000000ff1fff7812 */ /* 0x000fe4000784c0ff */
[----:B------:R-:W-:Y:S01]  /*2e50*/  ISETP.GE.AND P0, PT, R52, UR14, PT ;  /* 0x0000000e34007c0c */ /* 0x000fe2000bf06270 */
[----:B------:R0:W-:Y:S01]  /*2e60*/  STG.E.64 desc[UR4][R38.64], R36 ;  /* 0x0000002426007986 */ /* 0x0001e2000c101b04 */
[----:B------:R-:W-:-:S11]  /*2e70*/  SEL R31, RZ, 0x1, P2 ;  /* 0x00000001ff1f7807 */ /* 0x000fd60001000000 */
[----:B------:R-:W-:Y:S05]  /*2e80*/  @!P0 BRA `(.L_x_14028) ;  /* 0xffffffd400548947 */ /* 0x000fea000383ffff */
.L_x_14020:
        /* <DEDUP_REMOVED lines=15> */
.L_x_14053:
        /* <DEDUP_REMOVED lines=28> */
.L_x_14056:
[----:B-1----:R-:W-:-:S07]  /*3140*/  FMNMX R5, R3, R2, !PT ;  /* 0x0000000203057209 */ /* 0x002fce0007800000 */
.L_x_14032:
[----:B------:R-:W-:Y:S05]  /*3150*/  BSYNC B0 ;  /* 0x0000000000007941 */ /* 0x000fea0003800000 */
.L_x_14031:
[----:B------:R-:W-:Y:S01]  /*3160*/  ISETP.NE.AND P0, PT, R53, RZ, PT ;  /* 0x000000ff3500720c */ /* 0x000fe20003f05270 */
[----:B------:R-:W-:-:S12]  /*3170*/  BSSY B0, `(.L_x_14029) ;  /* 0x0000004000007945 */ /* 0x000fd80003800000 */
[----:B------:R-:W-:Y:S05]  /*3180*/  @P0 BRA `(.L_x_14034) ;  /* 0x0000000000080947 */ /* 0x000fea0003800000 */
[----:B0-----:R-:W0:Y:S02]  /*3190*/  LDC.64 R2, c[0x0][0x288] ;  /* 0x0000a200ff027b82 */ /* 0x001e240000000a00 */
[----:B0-----:R1:W-:Y:S02]  /*31a0*/  REDG.E.MAX.S32.STRONG.GPU desc[UR4][R2.64], R5 ;  /* 0x000000050200798e */ /* 0x0013e4000d10e384 */
.L_x_14034:
[----:B------:R-:W-:Y:S05]  /*31b0*/  BSYNC B0 ;  /* 0x0000000000007941 */ /* 0x000fea0003800000 */
.L_x_14029:
[----:B------:R-:W-:Y:S05]  /*31c0*/  @!P1 EXIT ;  /* 0x000000000000994d */ /* 0x000fea0003800000 */
[----:B------:R-:W2:Y:S01]  /*31d0*/  S2UR UR15, SR_CTAID.X ;  /* 0x00000000000f79c3 */ /* 0x000ea20000002500 */
[----:B------:R-:W-:Y:S02]  /*31e0*/  ULDC.64 UR12, c[0x0][0x280] ;  /* 0x0000a000000c7ab9 */ /* 0x000fe40000000a00 */
[----:B------:R-:W-:Y:S02]  /*31f0*/  ISETP.EQ.U32.AND P1, PT, RZ, UR12, PT ;  /* 0x0000000cff007c0c */ /* 0x000fe4000bf22070 */
[----:B--2---:R-:W-:-:S04]  /*3200*/  LOP3.LUT P0, RZ, R53, UR15, RZ, 0xfc, !PT ;  /* 0x0000000f35ff7c12 */ /* 0x004fc8000f80fcff */
[----:B------:R-:W-:-:S13]  /*3210*/  ISETP.EQ.OR.EX P0, PT, RZ, UR13, P0, P1 ;  /* 0x0000000dff007c0c */ /* 0x000fda0008702710 */
[----:B------:R-:W-:Y:S05]  /*3220*/  @P0 EXIT ;  /* 0x000000000000094d */ /* 0x000fea0003800000 */
[----:B0----5:R-:W-:-:S05]  /*3230*/  VIADD R0, R54, 0x1800000 ;  /* 0x0180000036007836 */ /* 0x021fca0000000000 */
[----:B------:R-:W-:-:S04]  /*3240*/  LOP3.LUT R0, R0, 0x7f800000, RZ, 0xc0, !PT ;  /* 0x7f80000000007812 */ /* 0x000fc800078ec0ff */
[----:B------:R-:W-:-:S13]  /*3250*/  ISETP.GT.U32.AND P0, PT, R0, 0x1ffffff, PT ;  /* 0x01ffffff0000780c */ /* 0x000fda0003f04070 */
[----:B------:R-:W-:Y:S05]  /*3260*/  @P0 BRA `(.L_x_14035) ;  /* 0x0000000000140947 */ /* 0x000fea0003800000 */
[----:B-1----:R-:W-:Y:S02]  /*3270*/  MOV R2, R54 ;  /* 0x0000003600027202 */ /* 0x002fe40000000f00 */
[----:B------:R-:W-:-:S07]  /*3280*/  MOV R44, 0x32a0 ;  /* 0x000032a0002c7802 */ /* 0x000fce0000000f00 */
[----:B------:R-:W-:Y:S05]  /*3290*/  CALL.REL.NOINC `($__internal_232_$__cuda_sm20_rcp_rn_f32_slowpath) ;  /* 0x0000000c00107944 */ /* 0x000fea0003c00000 */
[----:B------:R-:W-:Y:S01]  /*32a0*/  MOV R5, R0 ;  /* 0x0000000000057202 */ /* 0x000fe20000000f00 */
[----:B------:R-:W-:Y:S06]  /*32b0*/  BRA `(.L_x_14036) ;  /* 0x0000000000107947 */ /* 0x000fec0003800000 */
.L_x_14035:
[----:B-1----:R-:W0:Y:S02]  /*32c0*/  MUFU.RCP R5, R54 ;  /* 0x0000003600057308 */ /* 0x002e240000001000 */
[----:B0-----:R-:W-:-:S04]  /*32d0*/  FFMA R0, R5, R54, -1 ;  /* 0xbf80000005007423 */ /* 0x001fc80000000036 */
[----:B------:R-:W-:-:S04]  /*32e0*/  FADD.FTZ R0, -R0, -RZ ;  /* 0x800000ff00007221 */ /* 0x000fc80000010100 */
[----:B------:R-:W-:-:S07]  /*32f0*/  FFMA R5, R5, R0, R5 ;  /* 0x0000000005057223 */ /* 0x000fce0000000005 */
.L_x_14036:
[----:B------:R-:W0:Y:S02]  /*3300*/  LDC.64 R2, c[0x0][0x280] ;  /* 0x0000a000ff027b82 */ /* 0x000e240000000a00 */
[----:B0-----:R-:W-:Y:S01]  /*3310*/  STG.E desc[UR4][R2.64], R5 ;  /* 0x0000000502007986 */ /* 0x001fe2000c101904 */
[----:B------:R-:W-:Y:S05]  /*3320*/  EXIT ;  /* 0x000000000000794d */ /* 0x000fea0003800000 */
.L_x_14021:
[----:B------:R-:W-:Y:S01]  /*3330*/  HFMA2.MMA R44, -RZ, RZ, 0, 1.847743988037109375e-06 ;  /* 0x0000001fff2c7435 */ /* 0x000fe200000001ff */
[----:B------:R-:W-:Y:S01]  /*3340*/  MOV R40, R0 ;  /* 0x0000000000287202 */ /* 0x000fe20000000f00 */
[----:B------:R-:W-:Y:S01]  /*3350*/  IMAD.MOV.U32 R42, RZ, RZ, 0x1 ;  /* 0x00000001ff2a7424 */ /* 0x000fe200078e00ff */
[----:B------:R-:W-:-:S08]  /*3360*/  MOV R38, 0xffffffff ;  /* 0xffffffff00267802 */ /* 0x000fd00000000f00 */
[----:B-----5:R-:W-:Y:S05]  /*3370*/  WARPSYNC.COLLECTIVE R38, `(.L_x_14037) ;  /* 0x0000000026087348 */ /* 0x020fea0003c00000 */
[----:B------:R0:W1:Y:S02]  /*3380*/  SHFL.BFLY P0, R36, R40, R42, R44 ;  /* 0x0c00002a28247389 */ /* 0x000064000000002c */
[----:B01---5:R-:W-:Y:S01]  /*3390*/  ENDCOLLECTIVE ;  /* 0x000000000000791b */ /* 0x023fe20003800000 */
.L_x_14037:
[----:B------:R-:W-:Y:S01]  /*33a0*/  IMAD.MOV.U32 R42, RZ, RZ, 0x2 ;  /* 0x00000002ff2a7424 */ /* 0x000fe200078e00ff */
[----:B------:R-:W-:-:S05]  /*33b0*/  MOV R33, R36 ;  /* 0x0000002400217202 */ /* 0x000fca0000000f00 */
[----:B------:R-:W-:-:S05]  /*33c0*/  FADD R33, R0, R33 ;  /* 0x0000002100217221 */ /* 0x000fca0000000000 */
[----:B------:R-:W-:-:S07]  /*33d0*/  MOV R40, R33 ;  /* 0x0000002100287202 */ /* 0x000fce0000000f00 */
[----:B------:R-:W-:Y:S05]  /*33e0*/  WARPSYNC.COLLECTIVE R38, `(.L_x_14038) ;  /* 0x0000000026087348 */ /* 0x000fea0003c00000 */
[----:B------:R0:W1:Y:S02]  /*33f0*/  SHFL.BFLY P0, R36, R40, R42, R44 ;  /* 0x0c00002a28247389 */ /* 0x000064000000002c */
[----:B01----:R-:W-:Y:S01]  /*3400*/  ENDCOLLECTIVE ;  /* 0x000000000000791b */ /* 0x003fe20003800000 */
.L_x_14038:
[----:B------:R-:W-:Y:S01]  /*3410*/  HFMA2.MMA R42, -RZ, RZ, 0, 2.384185791015625e-07 ;  /* 0x00000004ff2a7435 */ /* 0x000fe200000001ff */
[----:B------:R-:W-:-:S05]  /*3420*/  MOV R2, R36 ;  /* 0x0000002400027202 */ /* 0x000fca0000000f00 */
[----:B------:R-:W-:-:S05]  /*3430*/  FADD R32, R33, R2 ;  /* 0x0000000221207221 */ /* 0x000fca0000000000 */
[----:B------:R-:W-:-:S07]  /*3440*/  MOV R40, R32 ;  /* 0x0000002000287202 */ /* 0x000fce0000000f00 */
[----:B------:R-:W-:Y:S05]  /*3450*/  WARPSYNC.COLLECTIVE R38, `(.L_x_14039) ;  /* 0x0000000026087348 */ /* 0x000fea0003c00000 */
[----:B------:R0:W1:Y:S02]  /*3460*/  SHFL.BFLY P0, R36, R40, R42, R44 ;  /* 0x0c00002a28247389 */ /* 0x000064000000002c */
[----:B01----:R-:W-:Y:S01]  /*3470*/  ENDCOLLECTIVE ;  /* 0x000000000000791b */ /* 0x003fe20003800000 */
.L_x_14039:
[----:B------:R-:W-:Y:S01]  /*3480*/  HFMA2.MMA R42, -RZ, RZ, 0, 4.76837158203125e-07 ;  /* 0x00000008ff2a7435 */ /* 0x000fe200000001ff */
[----:B------:R-:W-:-:S05]  /*3490*/  MOV R125, R36 ;  /* 0x00000024007d7202 */ /* 0x000fca0000000f00 */
[----:B------:R-:W-:-:S04]  /*34a0*/  FADD R125, R32, R125 ;  /* 0x0000007d207d7221 */ /* 0x000fc80000000000 */
[----:B------:R-:W-:-:S07]  /*34b0*/  IMAD.MOV.U32 R40, RZ, RZ, R125 ;  /* 0x000000ffff287224 */ /* 0x000fce00078e007d */
[----:B------:R-:W-:Y:S05]  /*34c0*/  WARPSYNC.COLLECTIVE R38, `(.L_x_14040) ;  /* 0x0000000026087348 */ /* 0x000fea0003c00000 */
[----:B------:R0:W1:Y:S02]  /*34d0*/  SHFL.BFLY P0, R36, R40, R42, R44 ;  /* 0x0c00002a28247389 */ /* 0x000064000000002c */
[----:B01----:R-:W-:Y:S01]  /*34e0*/  ENDCOLLECTIVE ;  /* 0x000000000000791b */ /* 0x003fe20003800000 */
.L_x_14040:
[----:B------:R-:W-:Y:S01]  /*34f0*/  HFMA2.MMA R42, -RZ, RZ, 0, 9.5367431640625e-07 ;  /* 0x00000010ff2a7435 */ /* 0x000fe200000001ff */
[----:B------:R-:W-:-:S05]  /*3500*/  MOV R2, R36 ;  /* 0x0000002400027202 */ /* 0x000fca0000000f00 */
[----:B------:R-:W-:-:S05]  /*3510*/  FADD R34, R125, R2 ;  /* 0x000000027d227221 */ /* 0x000fca0000000000 */
[----:B------:R-:W-:-:S07]  /*3520*/  MOV R40, R34 ;  /* 0x0000002200287202 */ /* 0x000fce0000000f00 */
[----:B------:R-:W-:Y:S05]  /*3530*/  WARPSYNC.COLLECTIVE R38, `(.L_x_14041) ;  /* 0x0000000026087348 */ /* 0x000fea0003c00000 */
[----:B------:R0:W1:Y:S02]  /*3540*/  SHFL.BFLY P0, R36, R40, R42, R44 ;  /* 0x0c00002a28247389 */ /* 0x000064000000002c */
[----:B01----:R-:W-:Y:S01]  /*3550*/  ENDCOLLECTIVE ;  /* 0x000000000000791b */ /* 0x003fe20003800000 */
.L_x_14041:
[----:B------:R-:W-:Y:S01]  /*3560*/  HFMA2.MMA R42, -RZ, RZ, 0, 5.9604644775390625e-08 ;  /* 0x00000001ff2a7435 */ /* 0x000fe200000001ff */
[----:B------:R-:W-:-:S04]  /*3570*/  IMAD.MOV.U32 R2, RZ, RZ, R36 ;  /* 0x000000ffff027224 */ /* 0x000fc800078e0024 */
        /* <DEDUP_REMOVED lines=70> */
.L_x_14042:
[----:B------:R-:W-:Y:S01]  /*39e0*/  IMAD.MOV.U32 R42, RZ, RZ, 0x2 ;  /* 0x00000002ff2a7424 */ /* 0x000fe200078e00ff */
[----:B------:R-:W-:-:S05]  /*39f0*/  MOV R33, R36 ;  /* 0x0000002400217202 */ /* 0x000fca0000000f00 */
[----:B------:R-:W-:-:S05]  /*3a00*/  FADD R33, R0, R33 ;  /* 0x0000002100217221 */ /* 0x000fca0000000000 */
[----:B------:R-:W-:-:S07]  /*3a10*/  MOV R40, R33 ;  /* 0x0000002100287202 */ /* 0x000fce0000000f00 */
[----:B------:R-:W-:Y:S05]  /*3a20*/  WARPSYNC.COLLECTIVE R38, `(.L_x_14043) ;  /* 0x0000000026087348 */ /* 0x000fea0003c00000 */
[----:B------:R0:W1:Y:S02]  /*3a30*/  SHFL.BFLY P0, R36, R40, R42, R44 ;  /* 0x0c00002a28247389 */ /* 0x000064000000002c */
[----:B01----:R-:W-:Y:S01]  /*3a40*/  ENDCOLLECTIVE ;  /* 0x000000000000791b */ /* 0x003fe20003800000 */
.L_x_14043:
[----:B------:R-:W-:Y:S01]  /*3a50*/  HFMA2.MMA R42, -RZ, RZ, 0, 2.384185791015625e-07 ;  /* 0x00000004ff2a7435 */ /* 0x000fe200000001ff */
[----:B------:R-:W-:-:S05]  /*3a60*/  MOV R32, R36 ;  /* 0x0000002400207202 */ /* 0x000fca0000000f00 */
[----:B------:R-:W-:-:S05]  /*3a70*/  FADD R32, R33, R32 ;  /* 0x0000002021207221 */ /* 0x000fca0000000000 */
[----:B------:R-:W-:-:S07]  /*3a80*/  MOV R40, R32 ;  /* 0x0000002000287202 */ /* 0x000fce0000000f00 */
[----:B------:R-:W-:Y:S05]  /*3a90*/  WARPSYNC.COLLECTIVE R38, `(.L_x_14044) ;  /* 0x0000000026087348 */ /* 0x000fea0003c00000 */
[----:B------:R0:W1:Y:S02]  /*3aa0*/  SHFL.BFLY P0, R36, R40, R42, R44 ;  /* 0x0c00002a28247389 */ /* 0x000064000000002c */
[----:B01----:R-:W-:Y:S01]  /*3ab0*/  ENDCOLLECTIVE ;  /* 0x000000000000791b */ /* 0x003fe20003800000 */
.L_x_14044:
[----:B------:R-:W-:Y:S01]  /*3ac0*/  HFMA2.MMA R42, -RZ, RZ, 0, 4.76837158203125e-07 ;  /* 0x00000008ff2a7435 */ /* 0x000fe200000001ff */
[----:B------:R-:W-:-:S05]  /*3ad0*/  MOV R125, R36 ;  /* 0x00000024007d7202 */ /* 0x000fca0000000f00 */
[----:B------:R-:W-:-:S04]  /*3ae0*/  FADD R125, R32, R125 ;  /* 0x0000007d207d7221 */ /* 0x000fc80000000000 */
[----:B------:R-:W-:-:S07]  /*3af0*/  IMAD.MOV.U32 R40, RZ, RZ, R125 ;  /* 0x000000ffff287224 */ /* 0x000fce00078e007d */
[----:B------:R-:W-:Y:S05]  /*3b00*/  WARPSYNC.COLLECTIVE R38, `(.L_x_14045) ;  /* 0x0000000026087348 */ /* 0x000fea0003c00000 */
[----:B------:R0:W1:Y:S02]  /*3b10*/  SHFL.BFLY P0, R36, R40, R42, R44 ;  /* 0x0c00002a28247389 */ /* 0x000064000000002c */
[----:B01----:R-:W-:Y:S01]  /*3b20*/  ENDCOLLECTIVE ;  /* 0x000000000000791b */ /* 0x003fe20003800000 */
.L_x_14045:
[----:B------:R-:W-:Y:S01]  /*3b30*/  HFMA2.MMA R42, -RZ, RZ, 0, 9.5367431640625e-07 ;  /* 0x00000010ff2a7435 */ /* 0x000fe200000001ff */
[----:B------:R-:W-:-:S05]  /*3b40*/  MOV R34, R36 ;  /* 0x0000002400227202 */ /* 0x000fca0000000f00 */
[----:B------:R-:W-:-:S05]  /*3b50*/  FADD R34, R125, R34 ;  /* 0x000000227d227221 */ /* 0x000fca0000000000 */
[----:B------:R-:W-:-:S07]  /*3b60*/  MOV R40, R34 ;  /* 0x0000002200287202 */ /* 0x000fce0000000f00 */
[----:B------:R-:W-:Y:S05]  /*3b70*/  WARPSYNC.COLLECTIVE R38, `(.L_x_14046) ;  /* 0x0000000026087348 */ /* 0x000fea0003c00000 */
[----:B------:R0:W1:Y:S02]  /*3b80*/  SHFL.BFLY P0, R36, R40, R42, R44 ;  /* 0x0c00002a28247389 */ /* 0x000064000000002c */
[----:B01----:R-:W-:Y:S01]  /*3b90*/  ENDCOLLECTIVE ;  /* 0x000000000000791b */ /* 0x003fe20003800000 */
.L_x_14046:
[----:B------:R-:W-:Y:S05]  /*3ba0*/  BRA `(.L_x_14047) ;  /* 0xffffffd000f07947 */ /* 0x000fea000383ffff */
.L_x_14030:
[----:B------:R-:W-:Y:S01]  /*3bb0*/  IMAD.MOV.U32 R6, RZ, RZ, 0x10 ;  /* 0x00000010ff067424 */ /* 0x000fe200078e00ff */
[----:B------:R-:W-:Y:S02]  /*3bc0*/  MOV R7, 0x1f ;  /* 0x0000001f00077802 */ /* 0x000fe40000000f00 */
[----:B0-----:R-:W-:-:S07]  /*3bd0*/  MOV R38, 0xffffffff ;  /* 0xffffffff00267802 */ /* 0x001fce0000000f00 */
[----:B-----5:R-:W-:Y:S05]  /*3be0*/  WARPSYNC.COLLECTIVE R38, `(.L_x_14048) ;  /* 0x0000000026087348 */ /* 0x020fea0003c00000 */
[----:B------:R0:W1:Y:S02]  /*3bf0*/  SHFL.DOWN P0, R4, R51, R6, R7 ;  /* 0x0800000633047389 */ /* 0x0000640000000007 */
[----:B01---5:R-:W-:Y:S01]  /*3c00*/  ENDCOLLECTIVE ;  /* 0x000000000000791b */ /* 0x023fe20003800000 */
.L_x_14048:
[----:B------:R-:W-:Y:S01]  /*3c10*/  IMAD.MOV.U32 R6, RZ, RZ, 0x8 ;  /* 0x00000008ff067424 */ /* 0x000fe200078e00ff */
[----:B------:R-:W-:-:S04]  /*3c20*/  MOV R0, R4 ;  /* 0x0000000400007202 */ /* 0x000fc80000000f00 */
[----:B------:R-:W-:-:S04]  /*3c30*/  FMNMX R0, R0, R51, !PT ;  /* 0x0000003300007209 */ /* 0x000fc80007800000 */
[----:B------:R-:W-:-:S07]  /*3c40*/  MOV R51, R0 ;  /* 0x0000000000337202 */ /* 0x000fce0000000f00 */
[----:B------:R-:W-:Y:S05]  /*3c50*/  WARPSYNC.COLLECTIVE R38, `(.L_x_14049) ;  /* 0x0000000026087348 */ /* 0x000fea0003c00000 */
[----:B------:R0:W1:Y:S02]  /*3c60*/  SHFL.DOWN P0, R4, R51, R6, R7 ;  /* 0x0800000633047389 */ /* 0x0000640000000007 */
[----:B01----:R-:W-:Y:S01]  /*3c70*/  ENDCOLLECTIVE ;  /* 0x000000000000791b */ /* 0x003fe20003800000 */
.L_x_14049:
[----:B------:R-:W-:Y:S01]  /*3c80*/  HFMA2.MMA R6, -RZ, RZ, 0, 2.384185791015625e-07 ;  /* 0x00000004ff067435 */ /* 0x000fe200000001ff */
[----:B------:R-:W-:-:S04]  /*3c90*/  MOV R3, R4 ;  /* 0x0000000400037202 */ /* 0x000fc80000000f00 */
[----:B------:R-:W-:-:S04]  /*3ca0*/  FMNMX R3, R0, R3, !PT ;  /* 0x0000000300037209 */ /* 0x000fc80007800000 */
[----:B------:R-:W-:-:S07]  /*3cb0*/  MOV R51, R3 ;  /* 0x0000000300337202 */ /* 0x000fce0000000f00 */
[----:B------:R-:W-:Y:S05]  /*3cc0*/  WARPSYNC.COLLECTIVE R38, `(.L_x_14050) ;  /* 0x0000000026087348 */ /* 0x000fea0003c00000 */
[----:B------:R0:W1:Y:S02]  /*3cd0*/  SHFL.DOWN P0, R4, R51, R6, R7 ;  /* 0x0800000633047389 */ /* 0x0000640000000007 */
[----:B01----:R-:W-:Y:S01]  /*3ce0*/  ENDCOLLECTIVE ;  /* 0x000000000000791b */ /* 0x003fe20003800000 */
.L_x_14050:
[----:B------:R-:W-:Y:S01]  /*3cf0*/  HFMA2.MMA R6, -RZ, RZ, 0, 1.1920928955078125e-07 ;  /* 0x00000002ff067435 */ /* 0x000fe200000001ff */
[----:B------:R-:W-:-:S04]  /*3d00*/  MOV R2, R4 ;  /* 0x0000000400027202 */ /* 0x000fc80000000f00 */
[----:B------:R-:W-:-:S05]  /*3d10*/  FMNMX R2, R3, R2, !PT ;  /* 0x0000000203027209 */ /* 0x000fca0007800000 */
[----:B------:R-:W-:-:S07]  /*3d20*/  IMAD.MOV.U32 R51, RZ, RZ, R2 ;  /* 0x000000ffff337224 */ /* 0x000fce00078e0002 */
[----:B------:R-:W-:Y:S05]  /*3d30*/  WARPSYNC.COLLECTIVE R38, `(.L_x_14051) ;  /* 0x0000000026087348 */ /* 0x000fea0003c00000 */
[----:B------:R0:W1:Y:S02]  /*3d40*/  SHFL.DOWN P0, R4, R51, R6, R7 ;  /* 0x0800000633047389 */ /* 0x0000640000000007 */
[----:B01----:R-:W-:Y:S01]  /*3d50*/  ENDCOLLECTIVE ;  /* 0x000000000000791b */ /* 0x003fe20003800000 */
.L_x_14051:
[----:B------:R-:W-:Y:S01]  /*3d60*/  HFMA2.MMA R6, -RZ, RZ, 0, 5.9604644775390625e-08 ;  /* 0x00000001ff067435 */ /* 0x000fe200000001ff */
[----:B------:R-:W-:-:S04]  /*3d70*/  MOV R5, R4 ;  /* 0x0000000400057202 */ /* 0x000fc80000000f00 */
[----:B------:R-:W-:-:S04]  /*3d80*/  FMNMX R5, R2, R5, !PT ;  /* 0x0000000502057209 */ /* 0x000fc80007800000 */
[----:B------:R-:W-:-:S07]  /*3d90*/  MOV R51, R5 ;  /* 0x0000000500337202 */ /* 0x000fce0000000f00 */
[----:B------:R-:W-:Y:S05]  /*3da0*/  WARPSYNC.COLLECTIVE R38, `(.L_x_14052) ;  /* 0x0000000026087348 */ /* 0x000fea0003c00000 */
[----:B------:R0:W1:Y:S02]  /*3db0*/  SHFL.DOWN P0, R4, R51, R6, R7 ;  /* 0x0800000633047389 */ /* 0x0000640000000007 */
[----:B01----:R-:W-:Y:S01]  /*3dc0*/  ENDCOLLECTIVE ;  /* 0x000000000000791b */ /* 0x003fe20003800000 */
.L_x_14052:
[----:B------:R-:W-:Y:S05]  /*3dd0*/  BRA `(.L_x_14053) ;  /* 0xfffffff000687947 */ /* 0x000fea000383ffff */
.L_x_14033:
[----:B------:R-:W-:Y:S01]  /*3de0*/  HFMA2.MMA R7, -RZ, RZ, 0, 1.847743988037109375e-06 ;  /* 0x0000001fff077435 */ /* 0x000fe200000001ff */
[----:B-1----:R-:W-:Y:S01]  /*3df0*/  IMAD.MOV.U32 R51, RZ, RZ, R0 ;  /* 0x000000ffff337224 */ /* 0x002fe200078e0000 */
[----:B------:R-:W-:Y:S02]  /*3e00*/  MOV R6, 0x2 ;  /* 0x0000000200067802 */ /* 0x000fe40000000f00 */
[----:B------:R-:W-:-:S07]  /*3e10*/  MOV R38, 0xffffffff ;  /* 0xffffffff00267802 */ /* 0x000fce0000000f00 */
[----:B0----5:R-:W-:Y:S05]  /*3e20*/  WARPSYNC.COLLECTIVE R38, `(.L_x_14054) ;  /* 0x0000000026087348 */ /* 0x021fea0003c00000 */
[----:B------:R1:W2:Y:S02]  /*3e30*/  SHFL.DOWN P0, R4, R51, R6, R7 ;  /* 0x0800000633047389 */ /* 0x0002a40000000007 */
[----:B012--5:R-:W-:Y:S01]  /*3e40*/  ENDCOLLECTIVE ;  /* 0x000000000000791b */ /* 0x027fe20003800000 */
.L_x_14054:
[----:B------:R-:W-:Y:S01]  /*3e50*/  HFMA2.MMA R6, -RZ, RZ, 0, 5.9604644775390625e-08 ;  /* 0x00000001ff067435 */ /* 0x000fe200000001ff */
[----:B------:R-:W-:-:S04]  /*3e60*/  MOV R3, R4 ;  /* 0x0000000400037202 */ /* 0x000fc80000000f00 */
[----:B------:R-:W-:-:S05]  /*3e70*/  FMNMX R3, R3, R0, !PT ;  /* 0x0000000003037209 */ /* 0x000fca0007800000 */
[----:B------:R-:W-:-:S07]  /*3e80*/  IMAD.MOV.U32 R51, RZ, RZ, R3 ;  /* 0x000000ffff337224 */ /* 0x000fce00078e0003 */
[----:B------:R-:W-:Y:S05]  /*3e90*/  WARPSYNC.COLLECTIVE R38, `(.L_x_14055) ;  /* 0x0000000026087348 */ /* 0x000fea0003c00000 */
[----:B------:R0:W1:Y:S02]  /*3ea0*/  SHFL.DOWN P0, R4, R51, R6, R7 ;  /* 0x0800000633047389 */ /* 0x0000640000000007 */
[----:B01----:R-:W-:Y:S01]  /*3eb0*/  ENDCOLLECTIVE ;  /* 0x000000000000791b */ /* 0x003fe20003800000 */
.L_x_14055:
[----:B------:R-:W-:Y:S01]  /*3ec0*/  MOV R2, R4 ;  /* 0x0000000400027202 */ /* 0x000fe20000000f00 */
[----:B------:R-:W-:Y:S06]  /*3ed0*/  BRA `(.L_x_14056) ;  /* 0xfffffff000987947 */ /* 0x000fec000383ffff */
        .weak           $__internal_232_$__cuda_sm20_rcp_rn_f32_slowpath
        .type           $__internal_232_$__cuda_sm20_rcp_rn_f32_slowpath,@function
        .size           $__internal_232_$__cuda_sm20_rcp_rn_f32_slowpath,(.L_x_14568 - $__internal_232_$__cuda_sm20_rcp_rn_f32_slowpath)
$__internal_232_$__cuda_sm20_rcp_rn_f32_slowpath:
        /* <DEDUP_REMOVED lines=15> */
.L_x_14058:
        /* <DEDUP_REMOVED lines=29> */
[----:B------:R-:W-:-:S05]  /*41a0*/  @!P0 VIADD R3, R3, 0x1 ;  /* 0x0000000103038836 */ /* 0x000fca0000000000 */
[----:B------:R-:W-:-:S04]  /*41b0*/  @!P1 SHF.L.U32 R3, R3, 0x1, RZ ;  /* 0x0000000103039819 */ /* 0x000fc800000006ff */
[----:B------:R-:W-:Y:S01]  /*41c0*/  LOP3.LUT R3, R3, 0x80000000, R2, 0xf8, !PT ;  /* 0x8000000003037812 */ /* 0x000fe200078ef802 */
[----:B------:R-:W-:Y:S06]  /*41d0*/  BRA `(.L_x_14059) ;  /* 0x0000000000047947 */ /* 0x000fec0003800000 */
.L_x_14060:
[----:B------:R0:W1:Y:S02]  /*41e0*/  MUFU.RCP R3, R2 ;  /* 0x0000000200037308 */ /* 0x0000640000001000 */
.L_x_14059:
[----:B------:R-:W-:Y:S05]  /*41f0*/  BSYNC B1 ;  /* 0x0000000000017941 */ /* 0x000fea0003800000 */
.L_x_14057:
[----:B-1----:R-:W-:Y:S01]  /*4200*/  MOV R0, R3 ;  /* 0x0000000300007202 */ /* 0x002fe20000000f00 */
[----:B------:R-:W-:Y:S01]  /*4210*/  HFMA2.MMA R3, -RZ, RZ, 0, 0 ;  /* 0x00000000ff037435 */ /* 0x000fe200000001ff */
[----:B0-----:R-:W-:-:S05]  /*4220*/  MOV R2, R44 ;  /* 0x0000002c00027202 */ /* 0x001fca0000000f00 */
[----:B------:R-:W-:Y:S05]  /*4230*/  RET.REL.NODEC R2 `(_ZN18transformer_engine13normalization19ln_fwd_tuned_kernelINS0_13Kernel_traitsI13__nv_bfloat16S3_13__nv_fp8_e4m3fjLj4096ELj1ELj1ELj4ELj16ENS0_18Kernel_traits_baseILj4096ES3_S3_S4_fjLj128EEEEEEEvNS0_19ForwardKernelParamsE) ;  /* 0xffffffbc02707950 */ /* 0x000fea0003c3ffff */
.L_x_14061:
        /* <DEDUP_REMOVED lines=12> */
.L_x_14568:


//--------------------- .text._ZN18transformer_engine13normalization19ln_fwd_tuned_kernelINS0_13Kernel_traitsI13__nv_bfloat16S3_13__nv_fp8_e4m3fjLj3840ELj1ELj1ELj4ELj4ENS0_18Kernel_traits_baseILj3840ES3_S3_S4_fjLj128EEEEEEEvNS0_19ForwardKernelParamsE --------------------------
	.section	.text._ZN18transformer_engine13normalization19ln_fwd_tuned_kernelINS0_13Kernel_traitsI13__nv_bfloat16S3_13__nv_fp8_e4m3fjLj3840ELj1ELj1ELj4ELj4ENS0_18Kernel_traits_baseILj3840ES3_S3_S4_fjLj128EEEEEEEvNS0_19ForwardKernelParamsE,"ax",@progbits
	.align	128
        .global         _ZN18transformer_engine13normalization19ln_fwd_tuned_kernelINS0_13Kernel_traitsI13__nv_bfloat16S3_13__nv_fp8_e4m3fjLj3840ELj1ELj1ELj4ELj4ENS0_18Kernel_traits_baseILj3840ES3_S3_S4_fjLj128EEEEEEEvNS0_19ForwardKernelParamsE
        .type           _ZN18transformer_engine13normalization19ln_fwd_tuned_kernelINS0_13Kernel_traitsI13__nv_bfloat16S3_13__nv_fp8_e4m3fjLj3840ELj1ELj1ELj4ELj4ENS0_18Kernel_traits_baseILj3840ES3_S3_S4_fjLj128EEEEEEEvNS0_19ForwardKernelParamsE,@function
        .size           _ZN18transformer_engine13normalization19ln_fwd_tuned_kernelINS0_13Kernel_traitsI13__nv_bfloat16S3_13__nv_fp8_e4m3fjLj3840ELj1ELj1ELj4ELj4ENS0_18Kernel_traits_baseILj3840ES3_S3_S4_fjLj128EEEEEEEvNS0_19ForwardKernelParamsE,(.L_x_14569 - _ZN18transformer_engine13normalization19ln_fwd_tuned_kernelINS0_13Kernel_traitsI13__nv_bfloat16S3_13__nv_fp8_e4m3fjLj3840ELj1ELj1ELj4ELj4ENS0_18Kernel_traits_baseILj3840ES3_S3_S4_fjLj128EEEEEEEvNS0_19ForwardKernelParamsE)
        .other          _ZN18transformer_engine13normalization19ln_fwd_tuned_kernelINS0_13Kernel_traitsI13__nv_bfloat16S3_13__nv_fp8_e4m3fjLj3840ELj1ELj1ELj4ELj4ENS0_18Kernel_traits_baseILj3840ES3_S3_S4_fjLj128EEEEEEEvNS0_19ForwardKernelParamsE,@"STO_CUDA_ENTRY STV_DEFAULT"
_ZN18transformer_engine13normalization19ln_fwd_tuned_kernelINS0_13Kernel_traitsI13__nv_bfloat16S3_13__nv_fp8_e4m3fjLj3840ELj1ELj1ELj4ELj4ENS0_18Kernel_traits_baseILj3840ES3_S3_S4_fjLj128EEEEEEEvNS0_19ForwardKernelParamsE:
.text._ZN18transformer_engine13normalization19ln_fwd_tuned_kernelINS0_13Kernel_traitsI13__nv_bfloat16S3_13__nv_fp8_e4m3fjLj3840ELj1ELj1ELj4ELj4ENS0_18Kernel_traits_baseILj3840ES3_S3_S4_fjLj128EEEEEEEvNS0_19ForwardKernelParamsE:
        /* <DEDUP_REMOVED lines=57> */
[----:B-1----:R-:W-:Y:S01]  /*0390*/  MOV R6, 0x1 ;  /* 0x0000000100067802 */ /* 0x002fe20000000f00 */
[----:B------:R-:W-:Y:S01]  /*03a0*/  IMAD.MOV.U32 R4, RZ, RZ, RZ ;  /* 0x000000ffff047224 */ /* 0x000fe200078e00ff */
[----:B--2---:R-:W-:-:S02]  /*03b0*/  PRMT R40, R8, 0x7632, R40 ;  /* 0x0000763208287816 */ /* 0x004fc40000000028 */
[----:B------:R-:W-:Y:S02]  /*03c0*/  SHF.L.U32 R7, R8, 0x10, RZ ;  /* 0x0000001008077819 */ /* 0x000fe400000006ff */
[C---:B---3--:R-:W-:Y:S02]  /*03d0*/  PRMT R41, R9.reuse, 0x7632, R41 ;  /* 0x0000763209297816 */ /* 0x048fe40000000029 */
[----:B------:R-:W-:Y:S02]  /*03e0*/  SHF.L.U32 R8, R9, 0x10, RZ ;  /* 0x0000001009087819 */ /* 0x000fe400000006ff */
[C---:B----4-:R-:W-:Y:S02]  /*03f0*/  PRMT R43, R13.reuse, 0x7632, R43 ;  /* 0x000076320d2b7816 */ /* 0x050fe4000000002b */
[----:B0-----:R-:W-:Y:S02]  /*0400*/  SHF.L.U32 R10, R13, 0x10, RZ ;  /* 0x000000100d0a7819 */ /* 0x001fe400000006ff */
[----:B------:R-:W-:-:S02]  /*0410*/  PRMT R42, R12, 0x7632, R42 ;  /* 0x000076320c2a7816 */ /* 0x000fc4000000002a */
[----:B------:R-:W-:Y:S02]  /*0420*/  SHF.L.U32 R9, R12, 0x10, RZ ;  /* 0x000000100c097819 */ /* 0x000fe400000006ff */
[C---:B------:R-:W-:Y:S01]  /*0430*/  PRMT R46, R16.reuse, 0x7632, R46 ;  /* 0x00007632102e7816 */ /* 0x040fe2000000002e */
[----:B------:R-:W-:Y:S01]  /*0440*/  IMAD.U32 R13, R16, 0x10000, RZ ;  /* 0x00010000100d7824 */ /* 0x000fe200078e00ff */
        /* <DEDUP_REMOVED lines=16> */
[----:B------:R-:W-:Y:S02]  /*0550*/  PRMT R85, R25, 0x7632, R85 ;  /* 0x0000763219557816 */ /* 0x000fe40000000055 */
[----:B------:R-:W-:Y:S02]  /*0560*/  PRMT R92, R32, 0x7632, R92 ;  /* 0x00007632205c7816 */ /* 0x000fe4000000005c */
[C---:B------:R-:W-:Y:S01]  /*0570*/  PRMT R94, R35.reuse, 0x7632, R94 ;  /* 0x00007632235e7816 */ /* 0x040fe2000000005e */
[----:B------:R-:W-:Y:S01]  /*0580*/  IMAD.U32 R34, R35, 0x10000, RZ ;  /* 0x0001000023227824 */ /* 0x000fe200078e00ff */
[C---:B------:R-:W-:Y:S01]  /*0590*/  PRMT R80, R36.reuse, 0x7632, R80 ;  /* 0x0000763224507816 */ /* 0x040fe20000000050 */
[----:B------:R-:W-:Y:S01]  /*05a0*/  IMAD.U32 R20, R36, 0x10000, RZ ;  /* 0x0001000024147824 */ /* 0x000fe200078e00ff */
[C---:B------:R-:W-:Y:S02]  /*05b0*/  PRMT R81, R38.reuse, 0x7632, R81 ;  /* 0x0000763226517816 */ /* 0x040fe40000000051 */
[----:B------:R-:W-:-:S02]  /*05c0*/  SHF.L.U32 R21, R38, 0x10, RZ ;  /* 0x0000001026157819 */ /* 0x000fc400000006ff */
[----:B------:R-:W-:Y:S02]  /*05d0*/  PRMT R82, R22, 0x7632, R82 ;  /* 0x0000763216527816 */ /* 0x000fe40000000052 */
[----:B------:R-:W-:Y:S02]  /*05e0*/  SHF.L.U32 R38, R41, 0x10, RZ ;  /* 0x0000001029267819 */ /* 0x000fe400000006ff */
[----:B------:R-:W-:Y:S01]  /*05f0*/  PRMT R83, R23, 0x7632, R83 ;  /* 0x0000763217537816 */ /* 0x000fe20000000053 */
[----:B------:R-:W-:Y:S01]  /*0600*/  IMAD.U32 R41, R44, 0x10000, RZ ;  /* 0x000100002c297824 */ /* 0x000fe200078e00ff */
        /* <DEDUP_REMOVED lines=9> */
[----:B------:R-:W-:Y:S02]  /*06a0*/  SHF.L.U32 R35, R37, 0x10, RZ ;  /* 0x0000001025237819 */ /* 0x000fe400000006ff */
[C---:B------:R-:W-:Y:S02]  /*06b0*/  PRMT R96, R39.reuse, 0x7632, R96 ;  /* 0x0000763227607816 */ /* 0x040fe40000000060 */
[----:B------:R-:W-:Y:S02]  /*06c0*/  SHF.L.U32 R36, R39, 0x10, RZ ;  /* 0x0000001027247819 */ /* 0x000fe400000006ff */
[----:B------:R-:W-:Y:S02]  /*06d0*/  SHF.L.U32 R37, R40, 0x10, RZ ;  /* 0x0000001028257819 */ /* 0x000fe400000006ff */
[----:B------:R-:W-:Y:S02]  /*06e0*/  SHF.L.U32 R39, R42, 0x10, RZ ;  /* 0x000000102a277819 */ /* 0x000fe400000006ff */
        /* <DEDUP_REMOVED lines=38> */
.L_x_14070:
        /* <DEDUP_REMOVED lines=9> */
[----:B------:R-:W-:-:S04]  /*09e0*/  IMAD.WIDE.U32 R56, R57, 0x4, R48 ;  /* 0x0000000439387825 */ /* 0x000fc800078e0030 */
[C---:B------:R-:W-:Y:S01]  /*09f0*/  VIADD R59, R65.reuse, 0x180 ;  /* 0x00000180413b7836 */ /* 0x040fe20000000000 */
[----:B------:R4:W3:Y:S01]  /*0a00*/  LDG.E R63, desc[UR4][R56.64] ;  /* 0x00000004383f7981 */ /* 0x0008e2000c1e1900 */
[----:B------:R-:W-:Y:S02]  /*0a10*/  IADD3 R51, R65, 0x200, RZ ;  /* 0x0000020041337810 */ /* 0x000fe40007ffe0ff */
[----:B------:R-:W-:-:S05]  /*0a20*/  IMAD.WIDE.U32 R58, R59, 0x4, R48 ;  /* 0x000000043b3a7825 */ /* 0x000fca00078e0030 */
        /* <DEDUP_REMOVED lines=16> */
[----:B------:R-:W-:-:S04]  /*0b30*/  IMAD.WIDE.U32 R50, R51, 0x4, R48 ;  /* 0x0000000433327825 */ /* 0x000fc800078e0030 */
[C---:B-1----:R-:W-:Y:S02]  /*0b40*/  VIADD R53, R65.reuse, 0x500 ;  /* 0x0000050041357836 */ /* 0x042fe40000000000 */
[----:B------:R-:W3:Y:S01]  /*0b50*/  LDG.E R50, desc[UR4][R50.64] ;  /* 0x0000000432327981 */ /* 0x000ee2000c1e1900 */
[----:B----4-:R-:W-:Y:S01]  /*0b60*/  IADD3 R55, R65, 0x580, RZ ;  /* 0x0000058041377810 */ /* 0x010fe20007ffe0ff */
[----:B------:R-:W-:Y:S01]  /*0b70*/  IMAD.WIDE.U32 R52, R53, 0x4, R48 ;  /* 0x0000000435347825 */ /* 0x000fe200078e0030 */
[----:B------:R-:W-:-:S03]  /*0b80*/  IADD3 R57, R65, 0x600, RZ ;  /* 0x0000060041397810 */ /* 0x000fc60007ffe0ff */
[--C-:B------:R-:W-:Y:S02]  /*0b90*/  IMAD.WIDE.U32 R54, R55, 0x4, R48.reuse ;  /* 0x0000000437367825 */ /* 0x100fe400078e0030 */
[----:B------:R2:W4:Y:S02]  /*0ba0*/  LDG.E R52, desc[UR4][R52.64] ;  /* 0x0000000434347981 */ /* 0x000524000c1e1900 */
[----:B------:R-:W-:Y:S02]  /*0bb0*/  IMAD.WIDE.U32 R56, R57, 0x4, R48 ;  /* 0x0000000439387825 */ /* 0x000fe400078e0030 */
[----:B------:R3:W4:Y:S01]  /*0bc0*/  LDG.E R54, desc[UR4][R54.64] ;  /* 0x0000000436367981 */ /* 0x000722000c1e1900 */
[----:B0-----:R-:W-:-:S03]  /*0bd0*/  IADD3 R59, R65, 0x680, RZ ;  /* 0x00000680413b7810 */ /* 0x001fc60007ffe0ff */
[----:B------:R0:W4:Y:S01]  /*0be0*/  LDG.E R56, desc[UR4][R56.64] ;  /* 0x0000000438387981 */ /* 0x000122000c1e1900 */
[----:B------:R-:W-:Y:S01]  /*0bf0*/  IADD3 R65, R65, 0x700, RZ ;  /* 0x0000070041417810 */ /* 0x000fe20007ffe0ff */
[----:B------:R-:W-:-:S04]  /*0c00*/  IMAD.WIDE.U32 R58, R59, 0x4, R48 ;  /* 0x000000043b3a7825 */ /* 0x000fc800078e0030 */
[----:B------:R-:W-:Y:S02]  /*0c10*/  IMAD.WIDE.U32 R48, R65, 0x4, R48 ;  /* 0x0000000441307825 */ /* 0x000fe400078e0030 */
[----:B------:R1:W4:Y:S04]  /*0c20*/  LDG.E R58, desc[UR4][R58.64] ;  /* 0x000000043a3a7981 */ /* 0x000328000c1e1900 */
[----:B------:R-:W4:Y:S01]  /*0c30*/  LDG.E R48, desc[UR4][R48.64] ;  /* 0x0000000430307981 */ /* 0x000f22000c1e1900 */
[----:B------:R-:W-:Y:S01]  /*0c40*/  LOP3.LUT P1, RZ, R6, 0xff, RZ, 0xc0, !PT ;  /* 0x000000ff06ff7812 */ /* 0x000fe2000782c0ff */
[----:B------:R-:W-:Y:S01]  /*0c50*/  UMOV UR10, 0xffffffff ;  /* 0xffffffff000a7882 */ /* 0x000fe20000000000 */
[----:B------:R-:W-:Y:S02]  /*0c60*/  LOP3.LUT P0, RZ, R2, 0x1f, RZ, 0xc0, !PT ;  /* 0x0000001f02ff7812 */ /* 0x000fe4000780c0ff */
[----:B--2---:R-:W-:-:S02]  /*0c70*/  PRMT R53, R61, 0x7632, R53 ;  /* 0x000076323d357816 */ /* 0x004fc40000000035 */
[----:B------:R-:W-:Y:S02]  /*0c80*/  SHF.L.U32 R61, R61, 0x10, RZ ;  /* 0x000000103d3d7819 */ /* 0x000fe400000006ff */
[----:B------:R-:W-:Y:S02]  /*0c90*/  SHF.L.U32 R53, R53, 0x10, RZ ;  /* 0x0000001035357819 */ /* 0x000fe400000006ff */
[C---:B---3--:R-:W-:Y:S01]  /*0ca0*/  PRMT R55, R60.reuse, 0x7632, R55 ;  /* 0x000076323c377816 */ /* 0x048fe20000000037 */
[----:B------:R-:W-:Y:S01]  /*0cb0*/  FADD R62, RZ, R61 ;  /* 0x0000003dff3e7221 */ /* 0x000fe20000000000 */
[----:B0-----:R-:W-:Y:S02]  /*0cc0*/  IMAD.U32 R57, R60, 0x10000, RZ ;  /* 0x000100003c397824 */ /* 0x001fe400078e00ff */
[----:B------:R-:W-:Y:S01]  /*0cd0*/  SHF.L.U32 R55, R55, 0x10, RZ ;  /* 0x0000001037377819 */ /* 0x000fe200000006ff */
[----:B------:R-:W-:Y:S01]  /*0ce0*/  FADD R62, R53, R62 ;  /* 0x0000003e353e7221 */ /* 0x000fe20000000000 */
[----:B-1----:R-:W-:-:S02]  /*0cf0*/  PRMT R59, R63, 0x7632, R59 ;  /* 0x000076323f3b7816 */ /* 0x002fc4000000003b */
        /* <DEDUP_REMOVED lines=10> */
[----:B------:R-:W-:-:S03]  /*0da0*/  SHF.L.U32 R71, R71, 0x10, RZ ;  /* 0x0000001047477819 */ /* 0x000fc600000006ff */
[----:B------:R-:W-:Y:S01]  /*0db0*/  FADD R62, R67, R62 ;  /* 0x0000003e433e7221 */ /* 0x000fe20000000000 */
[----:B------:R-:W-:Y:S01]  /*0dc0*/  IMAD.U32 R69, R69, 0x10000, RZ ;  /* 0x0001000045457824 */ /* 0x000fe200078e00ff */
[----:B------:R-:W-:Y:S02]  /*0dd0*/  PRMT R73, R75, 0x7632, R73 ;  /* 0x000076324b497816 */ /* 0x000fe40000000049 */
        /* <DEDUP_REMOVED lines=14> */
[----:B------:R-:W-:Y:S02]  /*0ec0*/  IMAD.U32 R103, R103, 0x10000, RZ ;  /* 0x0001000067677824 */ /* 0x000fe400078e00ff */
[----:B------:R-:W-:Y:S01]  /*0ed0*/  FADD R62, R97, R62 ;  /* 0x0000003e613e7221 */ /* 0x000fe20000000000 */
[----:B------:R-:W-:-:S02]  /*0ee0*/  SHF.L.U32 R105, R105, 0x10, RZ ;  /* 0x0000001069697819 */ /* 0x000fc400000006ff */
[C---:B------:R-:W-:Y:S01]  /*0ef0*/  PRMT R109, R50.reuse, 0x7632, R109 ;  /* 0x00007632326d7816 */ /* 0x040fe2000000006d */
[----:B------:R-:W-:Y:S01]  /*0f00*/  FADD R62, R77, R62 ;  /* 0x0000003e4d3e7221 */ /* 0x000fe20000000000 */
[----:B------:R-:W-:Y:S02]  /*0f10*/  SHF.L.U32 R111, R50, 0x10, RZ ;  /* 0x00000010326f7819 */ /* 0x000fe400000006ff */
[----:B------:R-:W-:Y:S01]  /*0f20*/  SHF.L.U32 R109, R109, 0x10, RZ ;  /* 0x000000106d6d7819 */ /* 0x000fe200000006ff */
[----:B------:R-:W-:Y:S01]  /*0f30*/  FADD R62, R99, R62 ;  /* 0x0000003e633e7221 */ /* 0x000fe20000000000 */
[----:B----4-:R-:W-:-:S03]  /*0f40*/  PRMT R115, R52, 0x7632, R115 ;  /* 0x0000763234737816 */ /* 0x010fc60000000073 */
        /* <DEDUP_REMOVED lines=113> */
.L_x_14089:
        /* <DEDUP_REMOVED lines=17> */
[----:B0-----:R-:W-:Y:S01]  /*1770*/  IMAD.MOV.U32 R62, RZ, RZ, RZ ;  /* 0x000000ffff3e7224 */ /* 0x001fe200078e00ff */
[----:B------:R-:W-:-:S03]  /*1780*/  @!P1 MOV R62, 0x44700000 ;  /* 0x44700000003e9802 */ /* 0x000fc60000000f00 */
[----:B------:R-:W-:Y:S04]  /*1790*/  @!P0 STS.64 [R66], R50 ;  /* 0x0000003242008388 */ /* 0x000fe80000000a00 */
        /* <DEDUP_REMOVED lines=15> */
[----:B012--5:R-:W-:Y:S05]  /*1890*/  CALL.REL.NOINC `($__internal_233_$__cuda_sm20_rcp_rn_f32_slowpath) ;  /* 0x0000002400cc7944 */ /* 0x027fea0003c00000 */
[----:B------:R-:W-:Y:S01]  /*18a0*/  MOV R50, R70 ;  /* 0x0000004600327202 */ /* 0x000fe20000000f00 */
[----:B------:R-:W-:Y:S06]  /*18b0*/  BRA `(.L_x_14066) ;  /* 0x0000000000107947 */ /* 0x000fec0003800000 */
.L_x_14065:
[----:B------:R-:W3:Y:S02]  /*18c0*/  MUFU.RCP R51, R52 ;  /* 0x0000003400337308 */ /* 0x000ee40000001000 */
[----:B---3--:R-:W-:-:S04]  /*18d0*/  FFMA R50, R52, R51, -1 ;  /* 0xbf80000034327423 */ /* 0x008fc80000000033 */
[----:B------:R-:W-:-:S04]  /*18e0*/  FADD.FTZ R50, -R50, -RZ ;  /* 0x800000ff32327221 */ /* 0x000fc80000010100 */
[----:B------:R-:W-:-:S07]  /*18f0*/  FFMA R50, R51, R50, R51 ;  /* 0x0000003233327223 */ /* 0x000fce0000000033 */
.L_x_14066:
[----:B------:R-:W-:Y:S05]  /*1900*/  BSYNC B0 ;  /* 0x0000000000007941 */ /* 0x000fea0003800000 */
.L_x_14064:
        /* <DEDUP_REMOVED lines=20> */
[----:B--2--5:R-:W-:Y:S05]  /*1a50*/  CALL.REL.NOINC `($__internal_233_$__cuda_sm20_rcp_rn_f32_slowpath) ;  /* 0x00000024005c7944 */ /* 0x024fea0003c00000 */
[----:B------:R-:W-:Y:S01]  /*1a60*/  MOV R50, R70 ;  /* 0x0000004600327202 */ /* 0x000fe20000000f00 */
[----:B------:R-:W-:Y:S06]  /*1a70*/  BRA `(.L_x_14069) ;  /* 0x0000000000107947 */ /* 0x000fec0003800000 */
.L_x_14068:
[----:B------:R-:W0:Y:S02]  /*1a80*/  MUFU.RCP R50, R64 ;  /* 0x0000004000327308 */ /* 0x000e240000001000 */
[----:B0-----:R-:W-:-:S04]  /*1a90*/  FFMA R51, R64, R50, -1 ;  /* 0xbf80000040337423 */ /* 0x001fc80000000032 */
[----:B------:R-:W-:-:S04]  /*1aa0*/  FADD.FTZ R51, -R51, -RZ ;  /* 0x800000ff33337221 */ /* 0x000fc80000010100 */
[----:B------:R-:W-:-:S07]  /*1ab0*/  FFMA R50, R50, R51, R50 ;  /* 0x0000003332327223 */ /* 0x000fce0000000032 */
.L_x_14069:
[----:B------:R-:W-:Y:S05]  /*1ac0*/  BSYNC B0 ;  /* 0x0000000000007941 */ /* 0x000fea0003800000 */
.L_x_14067:
[----:B------:R-:W-:Y:S01]  /*1ad0*/  FADD R51, R49, -R48 ;  /* 0x8000003031337221 */ /* 0x000fe20000000000 */
[----:B------:R-:W-:Y:S01]  /*1ae0*/  ISETP.NE.AND P1, PT, R5, RZ, PT ;  /* 0x000000ff0500720c */ /* 0x000fe20003f25270 */
[----:B------:R-:W-:Y:S01]  /*1af0*/  FADD R66, R44, 1 ;  /* 0x3f8000002c427421 */ /* 0x000fe20000000000 */
[----:B------:R-:W-:Y:S01]  /*1b00*/  FADD R68, R45, 1 ;  /* 0x3f8000002d447421 */ /* 0x000fe20000000000 */
[----:B------:R-:W-:Y:S01]  /*1b10*/  FMUL R51, R51, R51 ;  /* 0x0000003333337220 */ /* 0x000fe20000400000 */
[----:B------:R-:W-:Y:S01]  /*1b20*/  FADD R72, R47, 1 ;  /* 0x3f8000002f487421 */ /* 0x000fe20000000000 */
[----:B------:R-:W-:Y:S02]  /*1b30*/  ISETP.NE.AND P2, PT, RZ, UR7, PT ;  /* 0x00000007ff007c0c */ /* 0x000fe4000bf45270 */
        /* <DEDUP_REMOVED lines=9> */
[----:B------:R-:W-:Y:S01]  /*1bd0*/  FADD R64, R38, 1 ;  /* 0x3f80000026407421 */ /* 0x000fe20000000000 */
[----:B------:R-:W-:Y:S02]  /*1be0*/  FSEL R62, R8, R62, !P1 ;  /* 0x0000003e083e7208 */ /* 0x000fe40004800000 */
[----:B------:R-:W-:Y:S01]  /*1bf0*/  FMUL R52, R107, R50 ;  /* 0x000000326b347220 */ /* 0x000fe20000400000 */
[----:B------:R-:W0:Y:S01]  /*1c00*/  SHFL.IDX PT, R51, R51, RZ, 0x1f ;  /* 0x00001fff33337589 */ /* 0x000e2200000e0000 */
[----:B------:R-:W-:Y:S01]  /*1c10*/  FADD R50, R7, 1 ;  /* 0x3f80000007327421 */ /* 0x000fe20000000000 */
[----:B------:R-:W-:Y:S02]  /*1c20*/  FSEL R64, R38, R64, !P1 ;  /* 0x0000004026407208 */ /* 0x000fe40004800000 */
[----:B------:R-:W-:Y:S01]  /*1c30*/  FSEL R68, R45, R68, !P1 ;  /* 0x000000442d447208 */ /* 0x000fe20004800000 */
[----:B------:R-:W1:Y:S01]  /*1c40*/  SHFL.IDX PT, R52, R52, RZ, 0x1f ;  /* 0x00001fff34347589 */ /* 0x000e6200000e0000 */
[----:B------:R-:W-:Y:S01]  /*1c50*/  FSEL R74, R47, R72, !P1 ;  /* 0x000000482f4a7208 */ /* 0x000fe20004800000 */
[----:B0-----:R-:W-:Y:S01]  /*1c60*/  FFMA R48, R51, 0.00026041668024845421314, R60 ;  /* 0x3988888933307823 */ /* 0x001fe2000000003c */
[----:B------:R-:W-:Y:S01]  /*1c70*/  FADD R60, R37, 1 ;  /* 0x3f800000253c7421 */ /* 0x000fe20000000000 */
[----:B------:R-:W-:-:S03]  /*1c80*/  FSEL R51, R7, R50, !P1 ;  /* 0x0000003207337208 */ /* 0x000fc60004800000 */
[----:B------:R-:W-:Y:S01]  /*1c90*/  FSETP.GEU.AND P0, PT, |R48|, 1.175494350822287508e-38, PT ;  /* 0x008000003000780b */ /* 0x000fe20003f0e200 */
[--C-:B-1----:R-:W-:Y:S01]  /*1ca0*/  FADD R50, R61, -R52.reuse ;  /* 0x800000343d327221 */ /* 0x102fe20000000000 */
[----:B------:R-:W-:Y:S01]  /*1cb0*/  FSEL R61, R37, R60, !P1 ;  /* 0x0000003c253d7208 */ /* 0x000fe20004800000 */
[--C-:B------:R-:W-:Y:S01]  /*1cc0*/  FADD R60, R53, -R52.reuse ;  /* 0x80000034353c7221 */ /* 0x100fe20000000000 */
        /* <DEDUP_REMOVED lines=8> */
[----:B-1----:R-:W-:Y:S01]  /*1d50*/  @!P0 FMUL R107, R107, 4096 ;  /* 0x458000006b6b8820 */ /* 0x002fe20000400000 */
[----:B------:R-:W-:-:S03]  /*1d60*/  ISETP.NE.U32.AND P0, PT, RZ, UR8, PT ;  /* 0x00000008ff007c0c */ /* 0x000fc6000bf05070 */
[----:B------:R-:W-:Y:S01]  /*1d70*/  FMUL R49, R107, R50 ;  /* 0x000000326b317220 */ /* 0x000fe20000400000 */
[----:B------:R-:W-:Y:S01]  /*1d80*/  ISETP.NE.AND.EX P0, PT, RZ, UR9, PT, P0 ;  /* 0x00000009ff007c0c */ /* 0x000fe2000bf05300 */
[----:B------:R-:W-:Y:S01]  /*1d90*/  FADD R50, R55, -R52 ;  /* 0x8000003437327221 */ /* 0x000fe20000000000 */
[C---:B------:R-:W-:Y:S01]  /*1da0*/  FMUL R53, R107.reuse, R60 ;  /* 0x0000003c6b357220 */ /* 0x040fe20000400000 */
[----:B------:R-:W-:Y:S01]  /*1db0*/  FMUL R48, R107, R48 ;  /* 0x000000306b307220 */ /* 0x000fe20000400000 */
[----:B------:R-:W-:Y:S01]  /*1dc0*/  FFMA R49, R49, R51, R22 ;  /* 0x0000003331317223 */ /* 0x000fe20000000016 */
[----:B------:R-:W-:Y:S01]  /*1dd0*/  FMUL R50, R107, R50 ;  /* 0x000000326b327220 */ /* 0x000fe20000400000 */
[----:B------:R-:W-:Y:S01]  /*1de0*/  FFMA R51, R53, R61, R82 ;  /* 0x0000003d35337223 */ /* 0x000fe20000000052 */
[----:B------:R-:W-:Y:S01]  /*1df0*/  FFMA R53, R48, R62, R23 ;  /* 0x0000003e30357223 */ /* 0x000fe20000000017 */
[----:B------:R-:W-:Y:S01]  /*1e00*/  FADD R62, R39, 1 ;  /* 0x3f800000273e7421 */ /* 0x000fe20000000000 */
[----:B------:R-:W-:Y:S01]  /*1e10*/  FFMA R61, R50, R64, R83 ;  /* 0x00000040323d7223 */ /* 0x000fe20000000053 */
[----:B------:R-:W-:Y:S01]  /*1e20*/  FADD R60, R9, 1 ;  /* 0x3f800000093c7421 */ /* 0x000fe20000000000 */
[--C-:B------:R-:W-:Y:S01]  /*1e30*/  FADD R50, R59, -R52.reuse ;  /* 0x800000343b327221 */ /* 0x100fe20000000000 */
[--C-:B------:R-:W-:Y:S01]  /*1e40*/  FADD R48, R63, -R52.reuse ;  /* 0x800000343f307221 */ /* 0x100fe20000000000 */
[----:B------:R-:W-:Y:S01]  /*1e50*/  @P0 FMNMX R4, R4, |R49|, !PT ;  /* 0x4000003104040209 */ /* 0x000fe20007800000 */
[----:B------:R-:W-:Y:S01]  /*1e60*/  FADD R63, R40, 1 ;  /* 0x3f800000283f7421 */ /* 0x000fe20000000000 */
[----:B------:R-:W-:Y:S01]  /*1e70*/  FSEL R62, R39, R62, !P1 ;  /* 0x0000003e273e7208 */ /* 0x000fe20004800000 */
[----:B------:R-:W-:Y:S01]  /*1e80*/  FMUL R55, R107, R50 ;  /* 0x000000326b377220 */ /* 0x000fe20000400000 */
[----:B------:R-:W-:Y:S01]  /*1e90*/  FSEL R60, R9, R60, !P1 ;  /* 0x0000003c093c7208 */ /* 0x000fe20004800000 */
[--C-:B------:R-:W-:Y:S01]  /*1ea0*/  FADD R50, R65, -R52.reuse ;  /* 0x8000003441327221 */ /* 0x100fe20000000000 */
[----:B------:R-:W-:Y:S01]  /*1eb0*/  FMUL R57, R107, R48 ;  /* 0x000000306b397220 */ /* 0x000fe20000400000 */
[----:B------:R-:W-:Y:S01]  /*1ec0*/  FADD R59, R10, 1 ;  /* 0x3f8000000a3b7421 */ /* 0x000fe20000000000 */
[----:B------:R-:W-:Y:S01]  /*1ed0*/  @P0 FMNMX R4, R4, |R51|, !PT ;  /* 0x4000003304040209 */ /* 0x000fe20007800000 */
[----:B------:R-:W-:Y:S01]  /*1ee0*/  FADD R48, R67, -R52 ;  /* 0x8000003443307221 */ /* 0x000fe20000000000 */
[----:B------:R-:W-:Y:S01]  /*1ef0*/  FSEL R63, R40, R63, !P1 ;  /* 0x0000003f283f7208 */ /* 0x000fe20004800000 */
[----:B------:R-:W-:Y:S01]  /*1f00*/  FFMA R55, R55, R62, R84 ;  /* 0x0000003e37377223 */ /* 0x000fe20000000054 */
[----:B------:R-:W-:Y:S01]  /*1f10*/  FMUL R50, R107, R50 ;  /* 0x000000326b327220 */ /* 0x000fe20000400000 */
[----:B------:R-:W-:Y:S01]  /*1f20*/  FFMA R57, R57, R60, R24 ;  /* 0x0000003c39397223 */ /* 0x000fe20000000018 */
[----:B------:R-:W-:Y:S01]  /*1f30*/  FADD R62, R11, 1 ;  /* 0x3f8000000b3e7421 */ /* 0x000fe20000000000 */
[----:B------:R-:W-:Y:S01]  /*1f40*/  @P0 FMNMX R4, R4, |R53|, !PT ;  /* 0x4000003504040209 */ /* 0x000fe20007800000 */
[--C-:B------:R-:W-:Y:S01]  /*1f50*/  FADD R60, R71, -R52.reuse ;  /* 0x80000034473c7221 */ /* 0x100fe20000000000 */
[----:B------:R-:W-:Y:S01]  /*1f60*/  FSEL R59, R10, R59, !P1 ;  /* 0x0000003b0a3b7208 */ /* 0x000fe20004800000 */
[C---:B------:R-:W-:Y:S01]  /*1f70*/  FMUL R48, R107.reuse, R48 ;  /* 0x000000306b307220 */ /* 0x040fe20000400000 */
[----:B------:R-:W-:Y:S01]  /*1f80*/  FFMA R65, R50, R63, R85 ;  /* 0x0000003f32417223 */ /* 0x000fe20000000055 */
[----:B------:R-:W-:Y:S01]  /*1f90*/  FADD R63, R12, 1 ;  /* 0x3f8000000c3f7421 */ /* 0x000fe20000000000 */
[----:B------:R-:W-:Y:S01]  /*1fa0*/  @P0 FMNMX R4, R4, |R61|, !PT ;  /* 0x4000003d04040209 */ /* 0x000fe20007800000 */
[----:B------:R-:W-:Y:S01]  /*1fb0*/  FMUL R67, R107, R60 ;  /* 0x0000003c6b437220 */ /* 0x000fe20000400000 */
[----:B------:R-:W-:Y:S01]  /*1fc0*/  FSEL R62, R11, R62, !P1 ;  /* 0x0000003e0b3e7208 */ /* 0x000fe20004800000 */
[----:B------:R-:W-:Y:S01]  /*1fd0*/  FFMA R59, R48, R59, R25 ;  /* 0x0000003b303b7223 */ /* 0x000fe20000000019 */
[----:B------:R-:W-:Y:S01]  /*1fe0*/  FADD R60, R75, -R52 ;  /* 0x800000344b3c7221 */ /* 0x000fe20000000000 */
[----:B------:R-:W-:Y:S01]  /*1ff0*/  FADD R48, R41, 1 ;  /* 0x3f80000029307421 */ /* 0x000fe20000000000 */
[----:B------:R-:W-:Y:S01]  /*2000*/  @P0 FMNMX R4, R4, |R57|, !PT ;  /* 0x4000003904040209 */ /* 0x000fe20007800000 */
[----:B------:R-:W-:Y:S01]  /*2010*/  FADD R71, R42, 1 ;  /* 0x3f8000002a477421 */ /* 0x000fe20000000000 */
[----:B------:R-:W-:Y:S01]  /*2020*/  FSEL R63, R12, R63, !P1 ;  /* 0x0000003f0c3f7208 */ /* 0x000fe20004800000 */
[----:B------:R-:W-:Y:S01]  /*2030*/  FFMA R67, R67, R62, R26 ;  /* 0x0000003e43437223 */ /* 0x000fe2000000001a */
[----:B------:R-:W-:Y:S01]  /*2040*/  FMUL R60, R107, R60 ;  /* 0x0000003c6b3c7220 */ /* 0x000fe20000400000 */
[--C-:B------:R-:W-:Y:S01]  /*2050*/  FADD R62, R73, -R52.reuse ;  /* 0x80000034493e7221 */ /* 0x100fe20000000000 */
[----:B------:R-:W-:Y:S01]  /*2060*/  FSEL R50, R41, R48, !P1 ;  /* 0x0000003029327208 */ /* 0x000fe20004800000 */
[--C-:B------:R-:W-:Y:S01]  /*2070*/  FADD R48, R69, -R52.reuse ;  /* 0x8000003445307221 */ /* 0x100fe20000000000 */
[----:B------:R-:W-:Y:S01]  /*2080*/  @P0 FMNMX R4, R4, |R55|, !PT ;  /* 0x4000003704040209 */ /* 0x000fe20007800000 */
[----:B------:R-:W-:Y:S01]  /*2090*/  FFMA R69, R60, R63, R27 ;  /* 0x0000003f3c457223 */ /* 0x000fe2000000001b */
[----:B------:R-:W-:Y:S01]  /*20a0*/  FSEL R71, R42, R71, !P1 ;  /* 0x000000472a477208 */ /* 0x000fe20004800000 */
[----:B------:R-:W-:Y:S01]  /*20b0*/  FMUL R62, R107, R62 ;  /* 0x0000003e6b3e7220 */ /* 0x000fe20000400000 */
[----:B------:R-:W-:Y:S01]  /*20c0*/  FADD R60, R43, 1 ;  /* 0x3f8000002b3c7421 */ /* 0x000fe20000000000 */
[----:B------:R-:W-:Y:S01]  /*20d0*/  @P0 FMNMX R4, R4, |R59|, !PT ;  /* 0x4000003b04040209 */ /* 0x000fe20007800000 */
[----:B------:R-:W-:Y:S01]  /*20e0*/  FMUL R73, R107, R48 ;  /* 0x000000306b497220 */ /* 0x000fe20000400000 */
[----:B------:R-:W-:Y:S01]  /*20f0*/  FADD R48, R13, 1 ;  /* 0x3f8000000d307421 */ /* 0x000fe20000000000 */
[----:B------:R-:W-:Y:S01]  /*2100*/  FFMA R71, R62, R71, R87 ;  /* 0x000000473e477223 */ /* 0x000fe20000000057 */
[----:B------:R-:W-:Y:S01]  /*2110*/  FADD R63, R14, 1 ;  /* 0x3f8000000e3f7421 */ /* 0x000fe20000000000 */
[----:B------:R-:W-:Y:S01]  /*2120*/  FSEL R62, R43, R60, !P1 ;  /* 0x0000003c2b3e7208 */ /* 0x000fe20004800000 */
[----:B------:R-:W-:Y:S01]  /*2130*/  FADD R60, R77, -R52 ;  /* 0x800000344d3c7221 */ /* 0x000fe20000000000 */
[----:B------:R-:W-:Y:S01]  /*2140*/  @P0 FMNMX R4, R4, |R65|, !PT ;  /* 0x4000004104040209 */ /* 0x000fe20007800000 */
[----:B------:R-:W-:Y:S01]  /*2150*/  FFMA R73, R73, R50, R86 ;  /* 0x0000003249497223 */ /* 0x000fe20000000056 */
[----:B------:R-:W-:Y:S01]  /*2160*/  FSEL R50, R13, R48, !P1 ;  /* 0x000000300d327208 */ /* 0x000fe20004800000 */
[--C-:B------:R-:W-:Y:S01]  /*2170*/  FADD R48, R97, -R52.reuse ;  /* 0x8000003461307221 */ /* 0x100fe20000000000 */
[----:B------:R-:W-:Y:S01]  /*2180*/  FSEL R77, R14, R63, !P1 ;  /* 0x0000003f0e4d7208 */ /* 0x000fe20004800000 */
[----:B------:R-:W-:Y:S01]  /*2190*/  FMUL R63, R107, R60 ;  /* 0x0000003c6b3f7220 */ /* 0x000fe20000400000 */
[----:B------:R-:W-:Y:S01]  /*21a0*/  @P0 FMNMX R4, R4, |R67|, !PT ;  /* 0x4000004304040209 */ /* 0x000fe20007800000 */
[----:B------:R-:W-:Y:S01]  /*21b0*/  FADD R64, R99, -R52 ;  /* 0x8000003463407221 */ /* 0x000fe20000000000 */
[----:B------:R-:W-:Y:S01]  /*21c0*/  FMUL R75, R107, R48 ;  /* 0x000000306b4b7220 */ /* 0x000fe20000400000 */
[----:B------:R-:W-:Y:S01]  /*21d0*/  FFMA R48, R63, R62, R88 ;  /* 0x0000003e3f307223 */ /* 0x000fe20000000058 */
[----:B------:R-:W-:Y:S01]  /*21e0*/  @P0 FMNMX R4, R4, |R73|, !PT ;  /* 0x4000004904040209 */ /* 0x000fe20007800000 */
[----:B------:R-:W-:Y:S01]  /*21f0*/  FMUL R64, R107, R64 ;  /* 0x000000406b407220 */ /* 0x000fe20000400000 */
[----:B------:R-:W-:Y:S01]  /*2200*/  FADD R62, R15, 1 ;  /* 0x3f8000000f3e7421 */ /* 0x000fe20000000000 */
[----:B------:R-:W-:Y:S01]  /*2210*/  FADD R60, R103, -R52 ;  /* 0x80000034673c7221 */ /* 0x000fe20000000000 */
[----:B------:R-:W-:Y:S01]  /*2220*/  @P0 FMNMX R4, R4, |R69|, !PT ;  /* 0x4000004504040209 */ /* 0x000fe20007800000 */
[----:B------:R-:W-:Y:S01]  /*2230*/  FFMA R75, R75, R50, R28 ;  /* 0x000000324b4b7223 */ /* 0x000fe2000000001c */
[----:B------:R-:W-:Y:S01]  /*2240*/  FFMA R77, R64, R77, R29 ;  /* 0x0000004d404d7223 */ /* 0x000fe2000000001d */
[--C-:B------:R-:W-:Y:S01]  /*2250*/  FADD R50, R101, -R52.reuse ;  /* 0x8000003465327221 */ /* 0x100fe20000000000 */
[--C-:B------:R-:W-:Y:S01]  /*2260*/  FADD R64, R105, -R52.reuse ;  /* 0x8000003469407221 */ /* 0x100fe20000000000 */
[----:B------:R-:W-:Y:S01]  /*2270*/  FSEL R62, R15, R62, !P1 ;  /* 0x0000003e0f3e7208 */ /* 0x000fe20004800000 */
[----:B------:R-:W-:Y:S01]  /*2280*/  FADD R99, R16, 1 ;  /* 0x3f80000010637421 */ /* 0x000fe20000000000 */
[----:B------:R-:W-:Y:S01]  /*2290*/  FMUL R63, R107, R60 ;  /* 0x0000003c6b3f7220 */ /* 0x000fe20000400000 */
[----:B------:R-:W-:Y:S01]  /*22a0*/  @P0 FMNMX R4, R4, |R71|, !PT ;  /* 0x4000004704040209 */ /* 0x000fe20007800000 */
[----:B------:R-:W-:Y:S01]  /*22b0*/  FADD R60, R111, -R52 ;  /* 0x800000346f3c7221 */ /* 0x000fe20000000000 */
[C---:B------:R-:W-:Y:S01]  /*22c0*/  FMUL R50, R107.reuse, R50 ;  /* 0x000000326b327220 */ /* 0x040fe20000400000 */
[----:B------:R-:W-:Y:S01]  /*22d0*/  FMUL R97, R107, R64 ;  /* 0x000000406b617220 */ /* 0x000fe20000400000 */
[----:B------:R-:W-:Y:S01]  /*22e0*/  FFMA R64, R63, R62, R30 ;  /* 0x0000003e3f407223 */ /* 0x000fe2000000001e */
[----:B------:R-:W-:Y:S01]  /*22f0*/  FSEL R99, R16, R99, !P1 ;  /* 0x0000006310637208 */ /* 0x000fe20004800000 */
        /* <DEDUP_REMOVED lines=20> */
[----:B------:R-:W-:Y:S01]  /*2440*/  FFMA R62, R99, R74, R92 ;  /* 0x0000004a633e7223 */ /* 0x000fe2000000005c */
[----:B------:R-:W-:Y:S01]  /*2450*/  FFMA R60, R97, R70, R32 ;  /* 0x00000046613c7223 */ /* 0x000fe20000000020 */
[----:B------:R-:W-:Y:S01]  /*2460*/  FADD R70, R19, 1 ;  /* 0x3f80000013467421 */ /* 0x000fe20000000000 */
[----:B------:R-:W-:Y:S01]  /*2470*/  @P0 FMNMX R4, R4, |R64|, !PT ;  /* 0x4000004004040209 */ /* 0x000fe20007800000 */
[----:B------:R-:W-:Y:S01]  /*2480*/  FADD R63, R78, 1 ;  /* 0x3f8000004e3f7421 */ /* 0x000fe20000000000 */
[----:B------:R-:W-:Y:S01]  /*2490*/  FADD R99, R20, 1 ;  /* 0x3f80000014637421 */ /* 0x000fe20000000000 */
[----:B------:R-:W-:Y:S01]  /*24a0*/  FMUL R76, R107, R76 ;  /* 0x0000004c6b4c7220 */ /* 0x000fe20000400000 */
[----:B------:R-:W-:Y:S01]  /*24b0*/  @P0 FMNMX R4, R4, |R66|, !PT ;  /* 0x4000004204040209 */ /* 0x000fe20007800000 */
[----:B------:R-:W-:Y:S01]  /*24c0*/  FADD R72, R79, 1 ;  /* 0x3f8000004f487421 */ /* 0x000fe20000000000 */
[----:B------:R-:W-:Y:S01]  /*24d0*/  FSEL R74, R19, R70, !P1 ;  /* 0x00000046134a7208 */ /* 0x000fe20004800000 */
[--C-:B------:R-:W-:Y:S01]  /*24e0*/  FADD R70, R117, -R52.reuse ;  /* 0x8000003475467221 */ /* 0x100fe20000000000 */
[----:B------:R-:W-:Y:S01]  /*24f0*/  @P0 FMNMX R4, R4, |R68|, !PT ;  /* 0x4000004404040209 */ /* 0x000fe20007800000 */
[----:B------:R-:W-:Y:S01]  /*2500*/  FFMA R119, R76, R98, R33 ;  /* 0x000000624c777223 */ /* 0x000fe20000000021 */
[----:B------:R-:W-:Y:S01]  /*2510*/  FSEL R63, R78, R63, !P1 ;  /* 0x0000003f4e3f7208 */ /* 0x000fe20004800000 */
[----:B------:R-:W-:Y:S01]  /*2520*/  FMUL R70, R107, R70 ;  /* 0x000000466b467220 */ /* 0x000fe20000400000 */
[----:B------:R-:W-:Y:S01]  /*2530*/  FSEL R99, R20, R99, !P1 ;  /* 0x0000006314637208 */ /* 0x000fe20004800000 */
[--C-:B------:R-:W-:Y:S01]  /*2540*/  FADD R76, R121, -R52.reuse ;  /* 0x80000034794c7221 */ /* 0x100fe20000000000 */
[----:B------:R-:W-:Y:S01]  /*2550*/  FMUL R56, R107, R56 ;  /* 0x000000386b387220 */ /* 0x000fe20000400000 */
[----:B------:R-:W-:Y:S01]  /*2560*/  @P0 FMNMX R4, R4, |R113|, !PT ;  /* 0x4000007104040209 */ /* 0x000fe20007800000 */
[----:B------:R-:W-:Y:S01]  /*2570*/  FFMA R70, R70, R63, R93 ;  /* 0x0000003f46467223 */ /* 0x000fe2000000005d */
[----:B------:R-:W-:Y:S01]  /*2580*/  FSEL R97, R79, R72, !P1 ;  /* 0x000000484f617208 */ /* 0x000fe20004800000 */
[----:B------:R-:W-:Y:S01]  /*2590*/  FMUL R121, R107, R76 ;  /* 0x0000004c6b797220 */ /* 0x000fe20000400000 */
[----:B------:R-:W-:Y:S01]  /*25a0*/  FFMA R63, R56, R99, R35 ;  /* 0x00000063383f7223 */ /* 0x000fe20000000023 */
[----:B------:R-:W-:Y:S01]  /*25b0*/  FADD R72, R123, -R52 ;  /* 0x800000347b487221 */ /* 0x000fe20000000000 */
[----:B------:R-:W-:Y:S01]  /*25c0*/  FADD R56, R21, 1 ;  /* 0x3f80000015387421 */ /* 0x000fe20000000000 */
[----:B------:R-:W-:Y:S01]  /*25d0*/  @P0 FMNMX R4, R4, |R60|, !PT ;  /* 0x4000003c04040209 */ /* 0x000fe20007800000 */
[----:B------:R-:W-:Y:S01]  /*25e0*/  FFMA R121, R121, R97, R94 ;  /* 0x0000006179797223 */ /* 0x000fe2000000005e */
[----:B------:R-:W-:Y:S01]  /*25f0*/  FMUL R123, R107, R72 ;  /* 0x000000486b7b7220 */ /* 0x000fe20000400000 */
[----:B------:R-:W-:Y:S01]  /*2600*/  FADD R97, R80, 1 ;  /* 0x3f80000050617421 */ /* 0x000fe20000000000 */
[----:B------:R-:W-:Y:S01]  /*2610*/  @P0 FMNMX R4, R4, |R62|, !PT ;  /* 0x4000003e04040209 */ /* 0x000fe20007800000 */
[----:B-----5:R-:W-:Y:S01]  /*2620*/  @P2 FMUL R50, R50, R0 ;  /* 0x0000000032322220 */ /* 0x020fe20000400000 */
[----:B------:R-:W-:Y:S01]  /*2630*/  FSEL R72, R21, R56, !P1 ;  /* 0x0000003815487208 */ /* 0x000fe20004800000 */
[----:B------:R-:W-:Y:S01]  /*2640*/  FADD R56, R125, -R52 ;  /* 0x800000347d387221 */ /* 0x000fe20000000000 */
[-C--:B------:R-:W-:Y:S01]  /*2650*/  @P2 FMUL R77, R77, R0.reuse ;  /* 0x000000004d4d2220 */ /* 0x080fe20000400000 */
[----:B------:R-:W-:Y:S01]  /*2660*/  @P0 FMNMX R4, R4, |R119|, !PT ;  /* 0x4000007704040209 */ /* 0x000fe20007800000 */
[----:B------:R-:W-:Y:S01]  /*2670*/  @P2 FMUL R113, R113, R0 ;  /* 0x0000000071712220 */ /* 0x000fe20000400000 */
[----:B------:R-:W-:Y:S01]  /*2680*/  FSEL R97, R80, R97, !P1 ;  /* 0x0000006150617208 */ /* 0x000fe20004800000 */
[----:B------:R-:W-:Y:S01]  /*2690*/  FMUL R56, R107, R56 ;  /* 0x000000386b387220 */ /* 0x000fe20000400000 */
[-C--:B------:R-:W-:Y:S01]  /*26a0*/  @P2 FMUL R49, R49, R0.reuse ;  /* 0x0000000031312220 */ /* 0x080fe20000400000 */
[----:B------:R-:W-:Y:S01]  /*26b0*/  @P2 FMUL R51, R51, R0 ;  /* 0x0000000033332220 */ /* 0x000fe20000400000 */
[----:B------:R-:W-:Y:S01]  /*26c0*/  F2FP.SATFINITE.E4M3.F32.PACK_AB_MERGE_C R50, RZ, R50, RZ ;  /* 0x00000032ff32723e */ /* 0x000fe200048070ff */
[----:B------:R-:W-:Y:S01]  /*26d0*/  FFMA R123, R123, R74, R34 ;  /* 0x0000004a7b7b7223 */ /* 0x000fe20000000022 */
[----:B------:R-:W-:Y:S01]  /*26e0*/  @P2 FMUL R48, R48, R0 ;  /* 0x0000000030302220 */ /* 0x000fe20000400000 */
[----:B------:R-:W-:Y:S01]  /*26f0*/  F2FP.SATFINITE.E4M3.F32.PACK_AB_MERGE_C R77, RZ, R77, RZ ;  /* 0x0000004dff4d723e */ /* 0x000fe200048070ff */
[C---:B------:R-:W-:Y:S01]  /*2700*/  FMUL R125, R107.reuse, R54 ;  /* 0x000000366b7d7220 */ /* 0x040fe20000400000 */
[----:B------:R-:W-:Y:S01]  /*2710*/  @P0 FMNMX R4, R4, |R70|, !PT ;  /* 0x4000004604040209 */ /* 0x000fe20007800000 */
[----:B------:R-:W-:Y:S01]  /*2720*/  FMUL R99, R107, R58 ;  /* 0x0000003a6b637220 */ /* 0x000fe20000400000 */
[----:B------:R-:W-:Y:S01]  /*2730*/  FFMA R54, R56, R97, R95 ;  /* 0x0000006138367223 */ /* 0x000fe2000000005f */
[----:B------:R-:W-:Y:S01]  /*2740*/  F2FP.SATFINITE.E4M3.F32.PACK_AB_MERGE_C R117, RZ, R113, RZ ;  /* 0x00000071ff75723e */ /* 0x000fe200048070ff */
[-C--:B------:R-:W-:Y:S01]  /*2750*/  @P2 FMUL R57, R57, R0.reuse ;  /* 0x0000000039392220 */ /* 0x080fe20000400000 */
[----:B------:R-:W-:Y:S01]  /*2760*/  F2FP.SATFINITE.E4M3.F32.PACK_AB_MERGE_C R58, RZ, R49, RZ ;  /* 0x00000031ff3a723e */ /* 0x000fe200048070ff */
[-C--:B------:R-:W-:Y:S01]  /*2770*/  @P2 FMUL R55, R55, R0.reuse ;  /* 0x0000000037372220 */ /* 0x080fe20000400000 */
[----:B------:R-:W-:Y:S01]  /*2780*/  F2FP.SATFINITE.E4M3.F32.PACK_AB_MERGE_C R97, RZ, R51, RZ ;  /* 0x00000033ff61723e */ /* 0x000fe200048070ff */
[-C--:B------:R-:W-:Y:S01]  /*2790*/  @P2 FMUL R69, R69, R0.reuse ;  /* 0x0000000045452220 */ /* 0x080fe20000400000 */
[----:B------:R-:W-:Y:S01]  /*27a0*/  PRMT R113, R50, 0x7604, R77 ;  /* 0x0000760432717816 */ /* 0x000fe2000000004d */
[----:B------:R-:W-:Y:S01]  /*27b0*/  @P2 FMUL R71, R71, R0 ;  /* 0x0000000047472220 */ /* 0x000fe20000400000 */
[----:B------:R-:W-:Y:S01]  /*27c0*/  F2FP.SATFINITE.E4M3.F32.PACK_AB_MERGE_C R111, RZ, R48, RZ ;  /* 0x00000030ff6f723e */ /* 0x000fe200048070ff */
[----:B------:R-:W0:Y:S01]  /*27d0*/  @!P3 LDC.64 R50, c[0x0][0x228] ;  /* 0x00008a00ff32bb82 */ /* 0x000e220000000a00 */
[----:B------:R-:W-:Y:S01]  /*27e0*/  @P0 FMNMX R4, R4, |R123|, !PT ;  /* 0x4000007b04040209 */ /* 0x000fe20007800000 */
[----:B------:R-:W-:Y:S01]  /*27f0*/  FADD R74, R81, 1 ;  /* 0x3f800000514a7421 */ /* 0x000fe20000000000 */
[----:B------:R-:W-:Y:S01]  /*2800*/  PRMT R97, R97, 0x7604, R58 ;  /* 0x0000760461617816 */ /* 0x000fe2000000003a */
[-C--:B------:R-:W-:Y:S01]  /*2810*/  @P2 FMUL R53, R53, R0.reuse ;  /* 0x0000000035352220 */ /* 0x080fe20000400000 */
[----:B------:R-:W-:Y:S01]  /*2820*/  F2FP.SATFINITE.E4M3.F32.PACK_AB_MERGE_C R58, RZ, R57, RZ ;  /* 0x00000039ff3a723e */ /* 0x000fe200048070ff */
[-C--:B------:R-:W-:Y:S01]  /*2830*/  @P2 FMUL R61, R61, R0.reuse ;  /* 0x000000003d3d2220 */ /* 0x080fe20000400000 */
[----:B------:R-:W-:Y:S01]  /*2840*/  F2FP.SATFINITE.E4M3.F32.PACK_AB_MERGE_C R101, RZ, R55, RZ ;  /* 0x00000037ff65723e */ /* 0x000fe200048070ff */
[----:B------:R-:W1:Y:S01]  /*2850*/  @!P3 LDC.64 R48, c[0x0][0x230] ;  /* 0x00008c00ff30bb82 */ /* 0x000e620000000a00 */
[----:B------:R-:W-:Y:S01]  /*2860*/  @P0 FMNMX R4, R4, |R121|, !PT ;  /* 0x4000007904040209 */ /* 0x000fe20007800000 */
[-C--:B------:R-:W-:Y:S01]  /*2870*/  @P2 FMUL R119, R119, R0.reuse ;  /* 0x0000000077772220 */ /* 0x080fe20000400000 */
[----:B------:R-:W-:Y:S01]  /*2880*/  PRMT R101, R101, 0x7604, R58 ;  /* 0x0000760465657816 */ /* 0x000fe2000000003a */
[-C--:B------:R-:W-:Y:S01]  /*2890*/  @P2 FMUL R123, R123, R0.reuse ;  /* 0x000000007b7b2220 */ /* 0x080fe20000400000 */
[----:B------:R-:W-:Y:S01]  /*28a0*/  @P0 FMNMX R4, R4, |R63|, !PT ;  /* 0x4000003f04040209 */ /* 0x000fe20007800000 */
[----:B------:R-:W-:Y:S01]  /*28b0*/  @P2 FMUL R121, R121, R0 ;  /* 0x0000000079792220 */ /* 0x000fe20000400000 */
[----:B------:R-:W-:Y:S01]  /*28c0*/  F2FP.SATFINITE.E4M3.F32.PACK_AB_MERGE_C R58, RZ, R69, RZ ;  /* 0x00000045ff3a723e */ /* 0x000fe200048070ff */
[----:B------:R-:W2:Y:S01]  /*28d0*/  LDC.64 R76, c[0x0][0x258] ;  /* 0x00009600ff4c7b82 */ /* 0x000ea20000000a00 */
[----:B------:R-:W-:Y:S01]  /*28e0*/  F2FP.SATFINITE.E4M3.F32.PACK_AB_MERGE_C R109, RZ, R71, RZ ;  /* 0x00000047ff6d723e */ /* 0x000fe200048070ff */
[----:B------:R-:W-:Y:S01]  /*28f0*/  FFMA R56, R99, R72, R36 ;  /* 0x0000004863387223 */ /* 0x000fe20000000024 */
[----:B------:R-:W-:Y:S01]  /*2900*/  FSEL R74, R81, R74, !P1 ;  /* 0x0000004a514a7208 */ /* 0x000fe20004800000 */
[----:B------:R-:W-:Y:S01]  /*2910*/  @P2 FMUL R59, R59, R0 ;  /* 0x000000003b3b2220 */ /* 0x000fe20000400000 */
[----:B------:R-:W-:Y:S01]  /*2920*/  @P0 FMNMX R4, R4, |R54|, !PT ;  /* 0x4000003604040209 */ /* 0x000fe20007800000 */
[----:B------:R-:W-:Y:S01]  /*2930*/  @P2 FMUL R65, R65, R0 ;  /* 0x0000000041412220 */ /* 0x000fe20000400000 */
[----:B------:R-:W-:Y:S01]  /*2940*/  F2FP.SATFINITE.E4M3.F32.PACK_AB_MERGE_C R72, RZ, R53, RZ ;  /* 0x00000035ff48723e */ /* 0x000fe200048070ff */
[----:B------:R-:W-:Y:S01]  /*2950*/  FFMA R125, R125, R74, R96 ;  /* 0x0000004a7d7d7223 */ /* 0x000fe20000000060 */
[----:B------:R-:W-:Y:S01]  /*2960*/  F2FP.SATFINITE.E4M3.F32.PACK_AB_MERGE_C R99, RZ, R61, RZ ;  /* 0x0000003dff63723e */ /* 0x000fe200048070ff */
[-C--:B------:R-:W-:Y:S01]  /*2970*/  @P2 FMUL R60, R60, R0.reuse ;  /* 0x000000003c3c2220 */ /* 0x080fe20000400000 */
[----:B------:R-:W-:Y:S01]  /*2980*/  PRMT R109, R109, 0x7604, R58 ;  /* 0x000076046d6d7816 */ /* 0x000fe2000000003a */
        /* <DEDUP_REMOVED lines=11> */
[----:B------:R-:W-:Y:S01]  /*2a40*/  F2FP.SATFINITE.E4M3.F32.PACK_AB_MERGE_C R72, RZ, R59, RZ ;  /* 0x0000003bff48723e */ /* 0x000fe200048070ff */
[-C--:B------:R-:W-:Y:S01]  /*2a50*/  @P2 FMUL R67, R67, R0.reuse ;  /* 0x0000000043432220 */ /* 0x080fe20000400000 */
[----:B------:R-:W-:Y:S01]  /*2a60*/  F2FP.SATFINITE.E4M3.F32.PACK_AB_MERGE_C R103, RZ, R65, RZ ;  /* 0x00000041ff67723e */ /* 0x000fe200048070ff */
[----:B------:R-:W-:Y:S01]  /*2a70*/  @P2 FMUL R73, R73, R0 ;  /* 0x0000000049492220 */ /* 0x000fe20000400000 */
[----:B------:R-:W-:Y:S01]  /*2a80*/  PRMT R119, R119, 0x7604, R58 ;  /* 0x0000760477777816 */ /* 0x000fe2000000003a */
[----:B0-----:R-:W-:Y:S01]  /*2a90*/  @!P3 IMAD.WIDE R50, R3, 0x4, R50 ;  /* 0x000000040332b825 */ /* 0x001fe200078e0232 */
[----:B------:R-:W-:-:S03]  /*2aa0*/  LOP3.LUT R58, R2, 0x7f, RZ, 0xc0, !PT ;  /* 0x0000007f023a7812 */ /* 0x000fc600078ec0ff */
[-C--:B------:R-:W-:Y:S01]  /*2ab0*/  @P2 FMUL R68, R68, R0.reuse ;  /* 0x0000000044442220 */ /* 0x080fe20000400000 */
[----:B------:R-:W-:Y:S01]  /*2ac0*/  @P0 FMNMX R4, R4, |R125|, !PT ;  /* 0x4000007d04040209 */ /* 0x000fe20007800000 */
[----:B------:R-:W-:Y:S01]  /*2ad0*/  @P2 FMUL R125, R125, R0 ;  /* 0x000000007d7d2220 */ /* 0x000fe20000400000 */
[----:B------:R-:W-:Y:S01]  /*2ae0*/  F2FP.SATFINITE.E4M3.F32.PACK_AB_MERGE_C R53, RZ, R60, RZ ;  /* 0x0000003cff35723e */ /* 0x000fe200048070ff */
[----:B-1----:R-:W-:Y:S01]  /*2af0*/  @!P3 IMAD.WIDE R48, R3, 0x4, R48 ;  /* 0x000000040330b825 */ /* 0x002fe200078e0230 */
[----:B------:R-:W-:-:S03]  /*2b00*/  F2FP.SATFINITE.E4M3.F32.PACK_AB_MERGE_C R62, RZ, R62, RZ ;  /* 0x0000003eff3e723e */ /* 0x000fc600048070ff */
[-C--:B------:R-:W-:Y:S01]  /*2b10*/  @P2 FMUL R64, R64, R0.reuse ;  /* 0x0000000040402220 */ /* 0x080fe20000400000 */
[----:B------:R-:W-:Y:S01]  /*2b20*/  PRMT R103, R103, 0x7604, R72 ;  /* 0x0000760467677816 */ /* 0x000fe20000000048 */
[----:B------:R-:W-:Y:S01]  /*2b30*/  @P2 FMUL R66, R66, R0 ;  /* 0x0000000042422220 */ /* 0x000fe20000400000 */
[----:B------:R-:W-:Y:S01]  /*2b40*/  F2FP.SATFINITE.E4M3.F32.PACK_AB_MERGE_C R72, RZ, R75, RZ ;  /* 0x0000004bff48723e */ /* 0x000fe200048070ff */
[----:B------:R-:W-:Y:S01]  /*2b50*/  IMAD R75, R3, 0x780, R58 ;  /* 0x00000780034b7824 */ /* 0x000fe200078e023a */
[----:B------:R-:W-:Y:S01]  /*2b60*/  PRMT R123, R62, 0x7604, R53 ;  /* 0x000076043e7b7816 */ /* 0x000fe20000000035 */
[----:B------:R0:W-:Y:S01]  /*2b70*/  @!P3 STG.E desc[UR4][R50.64], R52 ;  /* 0x000000343200b986 */ /* 0x0001e2000c101904 */
[----:B------:R-:W-:Y:S01]  /*2b80*/  F2FP.SATFINITE.E4M3.F32.PACK_AB_MERGE_C R70, RZ, R70, RZ ;  /* 0x00000046ff46723e */ /* 0x000fe200048070ff */
[----:B------:R-:W-:Y:S01]  /*2b90*/  VIADD R57, R75, 0x480 ;  /* 0x000004804b397836 */ /* 0x000fe20000000000 */
[----:B------:R-:W-:Y:S01]  /*2ba0*/  F2FP.SATFINITE.E4M3.F32.PACK_AB_MERGE_C R63, RZ, R63, RZ ;  /* 0x0000003fff3f723e */ /* 0x000fe200048070ff */
[----:B------:R1:W-:Y:S01]  /*2bb0*/  @!P3 STG.E desc[UR4][R48.64], R107 ;  /* 0x0000006b3000b986 */ /* 0x0003e2000c101904 */
[----:B------:R-:W-:-:S02]  /*2bc0*/  F2FP.SATFINITE.E4M3.F32.PACK_AB_MERGE_C R54, RZ, R54, RZ ;  /* 0x00000036ff36723e */ /* 0x000fc400048070ff */
[----:B------:R-:W-:Y:S01]  /*2bd0*/  F2FP.SATFINITE.E4M3.F32.PACK_AB_MERGE_C R53, RZ, R56, RZ ;  /* 0x00000038ff35723e */ /* 0x000fe200048070ff */
[----:B--2---:R-:W-:Y:S01]  /*2be0*/  IMAD.WIDE.U32 R56, R57, 0x2, R76 ;  /* 0x0000000239387825 */ /* 0x004fe200078e004c */
[----:B------:R-:W-:Y:S02]  /*2bf0*/  F2FP.SATFINITE.E4M3.F32.PACK_AB_MERGE_C R98, RZ, R125, RZ ;  /* 0x0000007dff62723e */ /* 0x000fe400048070ff */
[----:B------:R-:W-:Y:S02]  /*2c00*/  F2FP.SATFINITE.E4M3.F32.PACK_AB_MERGE_C R74, RZ, R67, RZ ;  /* 0x00000043ff4a723e */ /* 0x000fe400048070ff */
[----:B------:R-:W-:Y:S01]  /*2c10*/  F2FP.SATFINITE.E4M3.F32.PACK_AB_MERGE_C R105, RZ, R73, RZ ;  /* 0x00000049ff69723e */ /* 0x000fe200048070ff */
[C---:B------:R-:W-:Y:S01]  /*2c20*/  VIADD R73, R75.reuse, 0x80 ;  /* 0x000000804b497836 */ /* 0x040fe20000000000 */
[----:B------:R-:W-:Y:S02]  /*2c30*/  IADD3 R71, R75, 0x100, RZ ;  /* 0x000001004b477810 */ /* 0x000fe40007ffe0ff */
[----:B------:R-:W-:-:S02]  /*2c40*/  F2FP.SATFINITE.E4M3.F32.PACK_AB_MERGE_C R68, RZ, R68, RZ ;  /* 0x00000044ff44723e */ /* 0x000fc400048070ff */
[----:B------:R-:W-:Y:S01]  /*2c50*/  PRMT R121, R70, 0x7604, R55 ;  /* 0x0000760446797816 */ /* 0x000fe20000000037 */
[----:B------:R-:W-:Y:S01]  /*2c60*/  IMAD.WIDE.U32 R70, R71, 0x2, R76 ;  /* 0x0000000247467825 */ /* 0x000fe200078e004c */
[----:B------:R-:W-:Y:S02]  /*2c70*/  PRMT R125, R54, 0x7604, R63 ;  /* 0x00007604367d7816 */ /* 0x000fe4000000003f */
[----:B------:R-:W-:Y:S02]  /*2c80*/  PRMT R98, R98, 0x7604, R53 ;  /* 0x0000760462627816 */ /* 0x000fe40000000035 */
[----:B------:R-:W-:Y:S02]  /*2c90*/  IADD3 R69, R75, 0x180, RZ ;  /* 0x000001804b457810 */ /* 0x000fe40007ffe0ff */
[----:B------:R-:W-:Y:S02]  /*2ca0*/  PRMT R105, R105, 0x7604, R74 ;  /* 0x0000760469697816 */ /* 0x000fe4000000004a */
[----:B------:R-:W-:-:S02]  /*2cb0*/  IADD3 R67, R75, 0x200, RZ ;  /* 0x000002004b437810 */ /* 0x000fc40007ffe0ff */
[C---:B------:R-:W-:Y:S02]  /*2cc0*/  IADD3 R65, R75.reuse, 0x280, RZ ;  /* 0x000002804b417810 */ /* 0x040fe40007ffe0ff */
[C---:B------:R-:W-:Y:S02]  /*2cd0*/  IADD3 R63, R75.reuse, 0x300, RZ ;  /* 0x000003004b3f7810 */ /* 0x040fe40007ffe0ff */
[C---:B------:R-:W-:Y:S02]  /*2ce0*/  IADD3 R61, R75.reuse, 0x380, RZ ;  /* 0x000003804b3d7810 */ /* 0x040fe40007ffe0ff */
[----:B------:R-:W-:Y:S01]  /*2cf0*/  IADD3 R59, R75, 0x400, RZ ;  /* 0x000004004b3b7810 */ /* 0x000fe20007ffe0ff */
[--C-:B------:R-:W-:Y:S01]  /*2d00*/  IMAD.WIDE.U32 R62, R63, 0x2, R76.reuse ;  /* 0x000000023f3e7825 */ /* 0x100fe200078e004c */
[C---:B------:R-:W-:Y:S02]  /*2d10*/  IADD3 R55, R75.reuse, 0x500, RZ ;  /* 0x000005004b377810 */ /* 0x040fe40007ffe0ff */
[----:B------:R-:W-:Y:S01]  /*2d20*/  IADD3 R53, R75, 0x580, RZ ;  /* 0x000005804b357810 */ /* 0x000fe20007ffe0ff */
[----:B------:R-:W-:Y:S01]  /*2d30*/  IMAD.WIDE.U32 R60, R61, 0x2, R76 ;  /* 0x000000023d3c7825 */ /* 0x000fe200078e004c */
[----:B0-----:R-:W-:-:S02]  /*2d40*/  IADD3 R51, R75, 0x600, RZ ;  /* 0x000006004b337810 */ /* 0x001fc40007ffe0ff */
[----:B-1----:R-:W-:Y:S01]  /*2d50*/  IADD3 R49, R75, 0x680, RZ ;  /* 0x000006804b317810 */ /* 0x002fe20007ffe0ff */
[----:B------:R-:W-:Y:S01]  /*2d60*/  IMAD.WIDE.U32 R58, R59, 0x2, R76 ;  /* 0x000000023b3a7825 */ /* 0x000fe200078e004c */
[----:B------:R-:W-:Y:S02]  /*2d70*/  IADD3 R107, R75, 0x700, RZ ;  /* 0x000007004b6b7810 */ /* 0x000fe40007ffe0ff */
[----:B------:R-:W-:Y:S01]  /*2d80*/  PRMT R111, R111, 0x7604, R72 ;  /* 0x000076046f6f7816 */ /* 0x000fe20000000048 */
[--C-:B------:R-:W-:Y:S01]  /*2d90*/  IMAD.WIDE.U32 R74, R75, 0x2, R76.reuse ;  /* 0x000000024b4a7825 */ /* 0x100fe200078e004c */
[----:B------:R-:W-:Y:S02]  /*2da0*/  F2FP.SATFINITE.E4M3.F32.PACK_AB_MERGE_C R64, RZ, R64, RZ ;  /* 0x00000040ff40723e */ /* 0x000fe400048070ff */
[----:B------:R-:W-:Y:S01]  /*2db0*/  F2FP.SATFINITE.E4M3.F32.PACK_AB_MERGE_C R115, RZ, R66, RZ ;  /* 0x00000042ff73723e */ /* 0x000fe200048070ff */
[----:B------:R-:W-:Y:S01]  /*2dc0*/  IMAD.WIDE.U32 R72, R73, 0x2, R76 ;  /* 0x0000000249487825 */ /* 0x000fe200078e004c */
[----:B------:R-:W-:Y:S01]  /*2dd0*/  PRMT R117, R117, 0x7604, R68 ;  /* 0x0000760475757816 */ /* 0x000fe20000000044 */
[----:B------:R0:W-:Y:S01]  /*2de0*/  STG.E.U16 desc[UR4][R74.64], R97 ;  /* 0x000000614a007986 */ /* 0x0001e2000c101504 */
[----:B------:R-:W-:Y:S01]  /*2df0*/  PRMT R115, R115, 0x7604, R64 ;  /* 0x0000760473737816 */ /* 0x000fe20000000040 */
[--C-:B------:R-:W-:Y:S01]  /*2e00*/  IMAD.WIDE.U32 R68, R69, 0x2, R76.reuse ;  /* 0x0000000245447825 */ /* 0x100fe200078e004c */
[----:B------:R-:W-:Y:S01]  /*2e10*/  IADD3 R3, R3, UR6, RZ ;  /* 0x0000000603037c10 */ /* 0x000fe2000fffe0ff */
[----:B------:R0:W-:Y:S01]  /*2e20*/  STG.E.U16 desc[UR4][R72.64], R99 ;  /* 0x0000006348007986 */ /* 0x0001e2000c101504 */
[----:B------:R-:W-:Y:S01]  /*2e30*/  LOP3.LUT P1, RZ, R6, 0xff, RZ, 0xc0, !PT ;  /* 0x000000ff06ff7812 */ /* 0x000fe2000782c0ff */
[--C-:B------:R-:W-:Y:S01]  /*2e40*/  IMAD.WIDE.U32 R66, R67, 0x2, R76.reuse ;  /* 0x0000000243427825 */ /* 0x100fe200078e004c */
[----:B------:R-:W-:Y:S01]  /*2e50*/  ISETP.GE.AND P0, PT, R3, UR12, PT ;  /* 0x0000000c03007c0c */ /* 0x000fe2000bf06270 */
[----:B------:R0:W-:Y:S01]  /*2e60*/  STG.E.U16 desc[UR4][R70.64], R101 ;  /* 0x0000006546007986 */ /* 0x0001e2000c101504 */
[----:B------:R-:W-:Y:S01]  /*2e70*/  SEL R6, RZ, 0x1, P1 ;  /* 0x00000001ff067807 */ /* 0x000fe20000800000 */
        /* <DEDUP_REMOVED lines=19> */
.L_x_14062:
        /* <DEDUP_REMOVED lines=15> */
.L_x_14095:
[----:B------:R-:W-:Y:S01]  /*30a0*/  LOP3.LUT P0, RZ, R2, 0x1f, RZ, 0xc0, !PT ;  /* 0x0000001f02ff7812 */ /* 0x000fe2000780c0ff */
[----:B------:R-:W-:Y:S05]  /*30b0*/  WARPSYNC.ALL ;  /* 0x0000000000007948 */ /* 0x000fea0003800000 */
[----:B-12---:R-:W-:Y:S01]  /*30c0*/  FMNMX R8, R8, R7, !PT ;  /* 0x0000000708087209 */ /* 0x006fe20007800000 */
[----:B------:R-:W-:Y:S01]  /*30d0*/  BSSY B0, `(.L_x_14073) ;  /* 0x000001a000007945 */ /* 0x000fe20003800000 */
[----:B------:R-:W-:-:S05]  /*30e0*/  IMAD.MOV.U32 R7, RZ, RZ, RZ ;  /* 0x000000ffff077224 */ /* 0x000fca00078e00ff */
        /* <DEDUP_REMOVED lines=20> */
[----:B-12---:R-:W1:Y:S02]  /*3230*/  SHFL.DOWN PT, R4, R3, 0x2, 0x1f ;  /* 0x08401f0003047f89 */ /* 0x006e6400000e0000 */
[----:B-1----:R-:W-:-:S05]  /*3240*/  FMNMX R4, R4, R3, !PT ;  /* 0x0000000304047209 */ /* 0x002fca0007800000 */
[----:B------:R1:W2:Y:S02]  /*3250*/  SHFL.DOWN PT, R7, R4, 0x1, 0x1f ;  /* 0x08201f0004077f89 */ /* 0x0002a400000e0000 */
.L_x_14098:
[----:B--2---:R-:W-:-:S07]  /*3260*/  FMNMX R7, R4, R7, !PT ;  /* 0x0000000704077209 */ /* 0x004fce0007800000 */
.L_x_14074:
[----:B------:R-:W-:Y:S05]  /*3270*/  BSYNC B0 ;  /* 0x0000000000007941 */ /* 0x000fea0003800000 */
.L_x_14073:
[----:B------:R-:W-:Y:S01]  /*3280*/  ISETP.NE.AND P0, PT, R2, RZ, PT ;  /* 0x000000ff0200720c */ /* 0x000fe20003f05270 */
[----:B------:R-:W-:-:S12]  /*3290*/  BSSY B0, `(.L_x_14071) ;  /* 0x0000004000007945 */ /* 0x000fd80003800000 */
[----:B------:R-:W-:Y:S05]  /*32a0*/  @P0 BRA `(.L_x_14076) ;  /* 0x0000000000080947 */ /* 0x000fea0003800000 */
[----:B-1----:R-:W1:Y:S02]  /*32b0*/  LDC.64 R4, c[0x0][0x288] ;  /* 0x0000a200ff047b82 */ /* 0x002e640000000a00 */
[----:B-1----:R2:W-:Y:S02]  /*32c0*/  REDG.E.MAX.S32.STRONG.GPU desc[UR4][R4.64], R7 ;  /* 0x000000070400798e */ /* 0x0025e4000d10e384 */
.L_x_14076:
[----:B------:R-:W-:Y:S05]  /*32d0*/  BSYNC B0 ;  /* 0x0000000000007941 */ /* 0x000fea0003800000 */
.L_x_14071:
        /* <DEDUP_REMOVED lines=13> */
[----:B-12---:R-:W-:Y:S05]  /*33b0*/  CALL.REL.NOINC `($__internal_233_$__cuda_sm20_rcp_rn_f32_slowpath) ;  /* 0x0000000c00047944 */ /* 0x006fea0003c00000 */
[----:B------:R-:W-:Y:S01]  /*33c0*/  MOV R5, R70 ;  /* 0x0000004600057202 */ /* 0x000fe20000000f00 */
[----:B------:R-:W-:Y:S06]  /*33d0*/  BRA `(.L_x_14078) ;  /* 0x0000000000107947 */ /* 0x000fec0003800000 */
.L_x_14077:
[----:B--2---:R-:W2:Y:S02]  /*33e0*/  MUFU.RCP R5, R0 ;  /* 0x0000000000057308 */ /* 0x004ea40000001000 */
[----:B--2---:R-:W-:-:S04]  /*33f0*/  FFMA R2, R5, R0, -1 ;  /* 0xbf80000005027423 */ /* 0x004fc80000000000 */
[----:B------:R-:W-:-:S04]  /*3400*/  FADD.FTZ R2, -R2, -RZ ;  /* 0x800000ff02027221 */ /* 0x000fc80000010100 */
[----:B------:R-:W-:-:S07]  /*3410*/  FFMA R5, R5, R2, R5 ;  /* 0x0000000205057223 */ /* 0x000fce0000000005 */
.L_x_14078:
[----:B------:R-:W2:Y:S02]  /*3420*/  LDC.64 R2, c[0x0][0x280] ;  /* 0x0000a000ff027b82 */ /* 0x000ea40000000a00 */
[----:B--2---:R-:W-:Y:S01]  /*3430*/  STG.E desc[UR4][R2.64], R5 ;  /* 0x0000000502007986 */ /* 0x004fe2000c101904 */
[----:B------:R-:W-:Y:S05]  /*3440*/  EXIT ;  /* 0x000000000000794d */ /* 0x000fea0003800000 */
.L_x_14063:
[----:B------:R-:W-:Y:S01]  /*3450*/  HFMA2.MMA R72, -RZ, RZ, 0, 5.9604644775390625e-08 ;  /* 0x00000001ff487435 */ /* 0x000fe200000001ff */
[----:B------:R-:W-:Y:S01]  /*3460*/  MOV R70, R51 ;  /* 0x0000003300467202 */ /* 0x000fe20000000f00 */
[----:B------:R-:W-:Y:S01]  /*3470*/  IMAD.MOV.U32 R74, RZ, RZ, 0x1f ;  /* 0x0000001fff4a7424 */ /* 0x000fe200078e00ff */
[----:B------:R-:W-:-:S08]  /*3480*/  MOV R66, 0xffffffff ;  /* 0xffffffff00427802 */ /* 0x000fd00000000f00 */
[----:B-----5:R-:W-:Y:S05]  /*3490*/  WARPSYNC.COLLECTIVE R66, `(.L_x_14079) ;  /* 0x0000000042087348 */ /* 0x020fea0003c00000 */
[----:B------:R0:W1:Y:S02]  /*34a0*/  SHFL.BFLY P1, R68, R70, R72, R74 ;  /* 0x0c00004846447389 */ /* 0x000064000002004a */
[----:B01---5:R-:W-:Y:S01]  /*34b0*/  ENDCOLLECTIVE ;  /* 0x000000000000791b */ /* 0x023fe20003800000 */
.L_x_14079:
[----:B------:R-:W-:Y:S01]  /*34c0*/  HFMA2.MMA R72, -RZ, RZ, 0, 1.1920928955078125e-07 ;  /* 0x00000002ff487435 */ /* 0x000fe200000001ff */
[----:B------:R-:W-:-:S05]  /*34d0*/  MOV R48, R68 ;  /* 0x0000004400307202 */ /* 0x000fca0000000f00 */
[----:B------:R-:W-:-:S05]  /*34e0*/  FADD R60, R51, R48 ;  /* 0x00000030333c7221 */ /* 0x000fca0000000000 */
[----:B------:R-:W-:-:S07]  /*34f0*/  MOV R70, R60 ;  /* 0x0000003c00467202 */ /* 0x000fce0000000f00 */
[----:B------:R-:W-:Y:S05]  /*3500*/  WARPSYNC.COLLECTIVE R66, `(.L_x_14080) ;  /* 0x0000000042087348 */ /* 0x000fea0003c00000 */
[----:B------:R0:W1:Y:S02]  /*3510*/  SHFL.BFLY P1, R68, R70, R72, R74 ;  /* 0x0c00004846447389 */ /* 0x000064000002004a */
[----:B01----:R-:W-:Y:S01]  /*3520*/  ENDCOLLECTIVE ;  /* 0x000000000000791b */ /* 0x003fe20003800000 */
.L_x_14080:
[----:B------:R-:W-:Y:S01]  /*3530*/  HFMA2.MMA R72, -RZ, RZ, 0, 2.384185791015625e-07 ;  /* 0x00000004ff487435 */ /* 0x000fe200000001ff */
[----:B------:R-:W-:-:S05]  /*3540*/  MOV R107, R68 ;  /* 0x00000044006b7202 */ /* 0x000fca0000000f00 */
[----:B------:R-:W-:-:S05]  /*3550*/  FADD R107, R60, R107 ;  /* 0x0000006b3c6b7221 */ /* 0x000fca0000000000 */
[----:B------:R-:W-:-:S07]  /*3560*/  MOV R70, R107 ;  /* 0x0000006b00467202 */ /* 0x000fce0000000f00 */
[----:B------:R-:W-:Y:S05]  /*3570*/  WARPSYNC.COLLECTIVE R66, `(.L_x_14081) ;  /* 0x0000000042087348 */ /* 0x000fea0003c00000 */
[----:B------:R0:W1:Y:S02]  /*3580*/  SHFL.BFLY P1, R68, R70, R72, R74 ;  /* 0x0c00004846447389 */ /* 0x000064000002004a */
[----:B01----:R-:W-:Y:S01]  /*3590*/  ENDCOLLECTIVE ;  /* 0x000000000000791b */ /* 0x003fe20003800000 */
.L_x_14081:
[----:B------:R-:W-:Y:S01]  /*35a0*/  HFMA2.MMA R72, -RZ, RZ, 0, 4.76837158203125e-07 ;  /* 0x00000008ff487435 */ /* 0x000fe200000001ff */
[----:B------:R-:W-:-:S04]  /*35b0*/  IMAD.MOV.U32 R48, RZ, RZ, R68 ;  /* 0x000000ffff307224 */ /* 0x000fc800078e0044 */
[----:B------:R-:W-:-:S05]  /*35c0*/  FADD R62, R107, R48 ;  /* 0x000000306b3e7221 */ /* 0x000fca0000000000 */
[----:B------:R-:W-:-:S07]  /*35d0*/  MOV R70, R62 ;  /* 0x0000003e00467202 */ /* 0x000fce0000000f00 */
[----:B------:R-:W-:Y:S05]  /*35e0*/  WARPSYNC.COLLECTIVE R66, `(.L_x_14082) ;  /* 0x0000000042087348 */ /* 0x000fea0003c00000 */
[----:B------:R0:W1:Y:S02]  /*35f0*/  SHFL.BFLY P1, R68, R70, R72, R74 ;  /* 0x0c00004846447389 */ /* 0x000064000002004a */
[----:B01----:R-:W-:Y:S01]  /*3600*/  ENDCOLLECTIVE ;  /* 0x000000000000791b */ /* 0x003fe20003800000 */
.L_x_14082:
[----:B------:R-:W-:Y:S01]  /*3610*/  HFMA2.MMA R72, -RZ, RZ, 0, 9.5367431640625e-07 ;  /* 0x00000010ff487435 */ /* 0x000fe200000001ff */
[----:B------:R-:W-:-:S05]  /*3620*/  MOV R48, R68 ;  /* 0x0000004400307202 */ /* 0x000fca0000000f00 */
[----:B------:R-:W-:-:S05]  /*3630*/  FADD R64, R62, R48 ;  /* 0x000000303e407221 */ /* 0x000fca0000000000 */
[----:B------:R-:W-:-:S07]  /*3640*/  MOV R70, R64 ;  /* 0x0000004000467202 */ /* 0x000fce0000000f00 */
[----:B------:R-:W-:Y:S05]  /*3650*/  WARPSYNC.COLLECTIVE R66, `(.L_x_14083) ;  /* 0x0000000042087348 */ /* 0x000fea0003c00000 */
[----:B------:R0:W1:Y:S02]  /*3660*/  SHFL.BFLY P1, R68, R70, R72, R74 ;  /* 0x0c00004846447389 */ /* 0x000064000002004a */
[----:B01----:R-:W-:Y:S01]  /*3670*/  ENDCOLLECTIVE ;  /* 0x000000000000791b */ /* 0x003fe20003800000 */
.L_x_14083:
[----:B------:R-:W-:Y:S01]  /*3680*/  IMAD.MOV.U32 R72, RZ, RZ, 0x1 ;  /* 0x00000001ff487424 */ /* 0x000fe200078e00ff */
        /* <DEDUP_REMOVED lines=67> */
.L_x_14084:
[----:B------:R-:W-:Y:S01]  /*3ac0*/  HFMA2.MMA R72, -RZ, RZ, 0, 1.1920928955078125e-07 ;  /* 0x00000002ff487435 */ /* 0x000fe200000001ff */
[----:B------:R-:W-:-:S05]  /*3ad0*/  MOV R51, R68 ;  /* 0x0000004400337202 */ /* 0x000fca0000000f00 */
[----:B------:R-:W-:-:S05]  /*3ae0*/  FADD R51, R48, R51 ;  /* 0x0000003330337221 */ /* 0x000fca0000000000 */
[----:B------:R-:W-:-:S07]  /*3af0*/  MOV R70, R51 ;  /* 0x0000003300467202 */ /* 0x000fce0000000f00 */
[----:B------:R-:W-:Y:S05]  /*3b00*/  WARPSYNC.COLLECTIVE R66, `(.L_x_14085) ;  /* 0x0000000042087348 */ /* 0x000fea0003c00000 */
[----:B------:R0:W1:Y:S02]  /*3b10*/  SHFL.BFLY P1, R68, R70, R72, R74 ;  /* 0x0c00004846447389 */ /* 0x000064000002004a */
[----:B01----:R-:W-:Y:S01]  /*3b20*/  ENDCOLLECTIVE ;  /* 0x000000000000791b */ /* 0x003fe20003800000 */
.L_x_14085:
[----:B------:R-:W-:Y:S01]  /*3b30*/  HFMA2.MMA R72, -RZ, RZ, 0, 2.384185791015625e-07 ;  /* 0x00000004ff487435 */ /* 0x000fe200000001ff */
[----:B------:R-:W-:-:S05]  /*3b40*/  MOV R60, R68 ;  /* 0x00000044003c7202 */ /* 0x000fca0000000f00 */
[----:B------:R-:W-:-:S05]  /*3b50*/  FADD R60, R51, R60 ;  /* 0x0000003c333c7221 */ /* 0x000fca0000000000 */
[----:B------:R-:W-:-:S07]  /*3b60*/  MOV R70, R60 ;  /* 0x0000003c00467202 */ /* 0x000fce0000000f00 */
[----:B------:R-:W-:Y:S05]  /*3b70*/  WARPSYNC.COLLECTIVE R66, `(.L_x_14086) ;  /* 0x0000000042087348 */ /* 0x000fea0003c00000 */
[----:B------:R0:W1:Y:S02]  /*3b80*/  SHFL.BFLY P1, R68, R70, R72, R74 ;  /* 0x0c00004846447389 */ /* 0x000064000002004a */
[----:B01----:R-:W-:Y:S01]  /*3b90*/  ENDCOLLECTIVE ;  /* 0x000000000000791b */ /* 0x003fe20003800000 */
.L_x_14086:
[----:B------:R-:W-:Y:S01]  /*3ba0*/  HFMA2.MMA R72, -RZ, RZ, 0, 4.76837158203125e-07 ;  /* 0x00000008ff487435 */ /* 0x000fe200000001ff */
[----:B------:R-:W-:-:S05]  /*3bb0*/  MOV R107, R68 ;  /* 0x00000044006b7202 */ /* 0x000fca0000000f00 */
[----:B------:R-:W-:-:S04]  /*3bc0*/  FADD R107, R60, R107 ;  /* 0x0000006b3c6b7221 */ /* 0x000fc80000000000 */
[----:B------:R-:W-:-:S07]  /*3bd0*/  IMAD.MOV.U32 R70, RZ, RZ, R107 ;  /* 0x000000ffff467224 */ /* 0x000fce00078e006b */
[----:B------:R-:W-:Y:S05]  /*3be0*/  WARPSYNC.COLLECTIVE R66, `(.L_x_14087) ;  /* 0x0000000042087348 */ /* 0x000fea0003c00000 */
[----:B------:R0:W1:Y:S02]  /*3bf0*/  SHFL.BFLY P1, R68, R70, R72, R74 ;  /* 0x0c00004846447389 */ /* 0x000064000002004a */
[----:B01----:R-:W-:Y:S01]  /*3c00*/  ENDCOLLECTIVE ;  /* 0x000000000000791b */ /* 0x003fe20003800000 */
.L_x_14087:
[----:B------:R-:W-:Y:S01]  /*3c10*/  HFMA2.MMA R72, -RZ, RZ, 0, 9.5367431640625e-07 ;  /* 0x00000010ff487435 */ /* 0x000fe200000001ff */
[----:B------:R-:W-:-:S05]  /*3c20*/  MOV R62, R68 ;  /* 0x00000044003e7202 */ /* 0x000fca0000000f00 */
[----:B------:R-:W-:-:S05]  /*3c30*/  FADD R62, R107, R62 ;  /* 0x0000003e6b3e7221 */ /* 0x000fca0000000000 */
[----:B------:R-:W-:-:S07]  /*3c40*/  MOV R70, R62 ;  /* 0x0000003e00467202 */ /* 0x000fce0000000f00 */
[----:B------:R-:W-:Y:S05]  /*3c50*/  WARPSYNC.COLLECTIVE R66, `(.L_x_14088) ;  /* 0x0000000042087348 */ /* 0x000fea0003c00000 */
[----:B------:R0:W1:Y:S02]  /*3c60*/  SHFL.BFLY P1, R68, R70, R72, R74 ;  /* 0x0c00004846447389 */ /* 0x000064000002004a */
[----:B01----:R-:W-:Y:S01]  /*3c70*/  ENDCOLLECTIVE ;  /* 0x000000000000791b */ /* 0x003fe20003800000 */
.L_x_14088:
[----:B------:R-:W-:Y:S01]  /*3c80*/  MOV R64, R68 ;  /* 0x0000004400407202 */ /* 0x000fe20000000f00 */
[----:B------:R-:W-:Y:S06]  /*3c90*/  BRA `(.L_x_14089) ;  /* 0xffffffd800707947 */ /* 0x000fec000383ffff */
.L_x_14072:
[----:B------:R-:W-:Y:S01]  /*3ca0*/  HFMA2.MMA R10, -RZ, RZ, 0, 9.5367431640625e-07 ;  /* 0x00000010ff0a7435 */ /* 0x000fe200000001ff */
[----:B------:R-:W-:Y:S01]  /*3cb0*/  MOV R9, R4 ;  /* 0x0000000400097202 */ /* 0x000fe20000000f00 */
[----:B------:R-:W-:Y:S01]  /*3cc0*/  IMAD.MOV.U32 R11, RZ, RZ, 0x1f ;  /* 0x0000001fff0b7424 */ /* 0x000fe200078e00ff */
[----:B0-----:R-:W-:-:S08]  /*3cd0*/  MOV R66, 0xffffffff ;  /* 0xffffffff00427802 */ /* 0x001fd00000000f00 */
[----:B-----5:R-:W-:Y:S05]  /*3ce0*/  WARPSYNC.COLLECTIVE R66, `(.L_x_14090) ;  /* 0x0000000042087348 */ /* 0x020fea0003c00000 */
[----:B------:R0:W1:Y:S02]  /*3cf0*/  SHFL.DOWN P0, R7, R9, R10, R11 ;  /* 0x0800000a09077389 */ /* 0x000064000000000b */
[----:B01---5:R-:W-:Y:S01]  /*3d00*/  ENDCOLLECTIVE ;  /* 0x000000000000791b */ /* 0x023fe20003800000 */
.L_x_14090:
[----:B------:R-:W-:Y:S01]  /*3d10*/  HFMA2.MMA R10, -RZ, RZ, 0, 4.76837158203125e-07 ;  /* 0x00000008ff0a7435 */ /* 0x000fe200000001ff */
[----:B------:R-:W-:-:S04]  /*3d20*/  MOV R3, R7 ;  /* 0x0000000700037202 */ /* 0x000fc80000000f00 */
[----:B------:R-:W-:-:S04]  /*3d30*/  FMNMX R3, R3, R4, !PT ;  /* 0x0000000403037209 */ /* 0x000fc80007800000 */
[----:B------:R-:W-:-:S07]  /*3d40*/  MOV R9, R3 ;  /* 0x0000000300097202 */ /* 0x000fce0000000f00 */
[----:B------:R-:W-:Y:S05]  /*3d50*/  WARPSYNC.COLLECTIVE R66, `(.L_x_14091) ;  /* 0x0000000042087348 */ /* 0x000fea0003c00000 */
[----:B------:R0:W1:Y:S02]  /*3d60*/  SHFL.DOWN P0, R7, R9, R10, R11 ;  /* 0x0800000a09077389 */ /* 0x000064000000000b */
[----:B01----:R-:W-:Y:S01]  /*3d70*/  ENDCOLLECTIVE ;  /* 0x000000000000791b */ /* 0x003fe20003800000 */
.L_x_14091:
[----:B------:R-:W-:Y:S01]  /*3d80*/  HFMA2.MMA R10, -RZ, RZ, 0, 2.384185791015625e-07 ;  /* 0x00000004ff0a7435 */ /* 0x000fe200000001ff */
[----:B------:R-:W-:-:S04]  /*3d90*/  MOV R6, R7 ;  /* 0x0000000700067202 */ /* 0x000fc80000000f00 */
[----:B------:R-:W-:-:S04]  /*3da0*/  FMNMX R6, R3, R6, !PT ;  /* 0x0000000603067209 */ /* 0x000fc80007800000 */
[----:B------:R-:W-:-:S07]  /*3db0*/  MOV R9, R6 ;  /* 0x0000000600097202 */ /* 0x000fce0000000f00 */
[----:B------:R-:W-:Y:S05]  /*3dc0*/  WARPSYNC.COLLECTIVE R66, `(.L_x_14092) ;  /* 0x0000000042087348 */ /* 0x000fea0003c00000 */
[----:B------:R0:W1:Y:S02]  /*3dd0*/  SHFL.DOWN P0, R7, R9, R10, R11 ;  /* 0x0800000a09077389 */ /* 0x000064000000000b */
[----:B01----:R-:W-:Y:S01]  /*3de0*/  ENDCOLLECTIVE ;  /* 0x000000000000791b */ /* 0x003fe20003800000 */
.L_x_14092:
[----:B------:R-:W-:Y:S01]  /*3df0*/  HFMA2.MMA R10, -RZ, RZ, 0, 1.1920928955078125e-07 ;  /* 0x00000002ff0a7435 */ /* 0x000fe200000001ff */
[----:B------:R-:W-:-:S05]  /*3e00*/  IMAD.MOV.U32 R5, RZ, RZ, R7 ;  /* 0x000000ffff057224 */ /* 0x000fca00078e0007 */
[----:B------:R-:W-:-:S04]  /*3e10*/  FMNMX R5, R6, R5, !PT ;  /* 0x0000000506057209 */ /* 0x000fc80007800000 */
[----:B------:R-:W-:-:S07]  /*3e20*/  MOV R9, R5 ;  /* 0x0000000500097202 */ /* 0x000fce0000000f00 */
[----:B------:R-:W-:Y:S05]  /*3e30*/  WARPSYNC.COLLECTIVE R66, `(.L_x_14093) ;  /* 0x0000000042087348 */ /* 0x000fea0003c00000 */
[----:B------:R0:W1:Y:S02]  /*3e40*/  SHFL.DOWN P0, R7, R9, R10, R11 ;  /* 0x0800000a09077389 */ /* 0x000064000000000b */
[----:B01----:R-:W-:Y:S01]  /*3e50*/  ENDCOLLECTIVE ;  /* 0x000000000000791b */ /* 0x003fe20003800000 */
.L_x_14093:
[----:B------:R-:W-:Y:S01]  /*3e60*/  HFMA2.MMA R10, -RZ, RZ, 0, 5.9604644775390625e-08 ;  /* 0x00000001ff0a7435 */ /* 0x000fe200000001ff */
[----:B------:R-:W-:-:S04]  /*3e70*/  MOV R8, R7 ;  /* 0x0000000700087202 */ /* 0x000fc80000000f00 */
[----:B------:R-:W-:-:S04]  /*3e80*/  FMNMX R8, R5, R8, !PT ;  /* 0x0000000805087209 */ /* 0x000fc80007800000 */
[----:B------:R-:W-:-:S07]  /*3e90*/  MOV R9, R8 ;  /* 0x0000000800097202 */ /* 0x000fce0000000f00 */
[----:B------:R-:W-:Y:S05]  /*3ea0*/  WARPSYNC.COLLECTIVE R66, `(.L_x_14094) ;  /* 0x0000000042087348 */ /* 0x000fea0003c00000 */
[----:B------:R0:W1:Y:S02]  /*3eb0*/  SHFL.DOWN P0, R7, R9, R10, R11 ;  /* 0x0800000a09077389 */ /* 0x000064000000000b */
[----:B01----:R-:W-:Y:S01]  /*3ec0*/  ENDCOLLECTIVE ;  /* 0x000000000000791b */ /* 0x003fe20003800000 */
.L_x_14094:
[----:B------:R-:W-:Y:S05]  /*3ed0*/  BRA `(.L_x_14095) ;  /* 0xfffffff000707947 */ /* 0x000fea000383ffff */
.L_x_14075:
[----:B--2---:R-:W-:Y:S01]  /*3ee0*/  MOV R9, R3 ;  /* 0x0000000300097202 */ /* 0x004fe20000000f00 */
[----:B------:R-:W-:Y:S01]  /*3ef0*/  IMAD.MOV.U32 R11, RZ, RZ, 0x1f ;  /* 0x0000001fff0b7424 */ /* 0x000fe200078e00ff */
[----:B------:R-:W-:Y:S02]  /*3f00*/  MOV R10, 0x2 ;  /* 0x00000002000a7802 */ /* 0x000fe40000000f00 */
[----:B0-----:R-:W-:-:S07]  /*3f10*/  MOV R66, 0xffffffff ;  /* 0xffffffff00427802 */ /* 0x001fce0000000f00 */
[----:B-1---5:R-:W-:Y:S05]  /*3f20*/  WARPSYNC.COLLECTIVE R66, `(.L_x_14096) ;  /* 0x0000000042087348 */ /* 0x022fea0003c00000 */
[----:B------:R0:W2:Y:S02]  /*3f30*/  SHFL.DOWN P0, R7, R9, R10, R11 ;  /* 0x0800000a09077389 */ /* 0x0000a4000000000b */
[----:B012--5:R-:W-:Y:S01]  /*3f40*/  ENDCOLLECTIVE ;  /* 0x000000000000791b */ /* 0x027fe20003800000 */
.L_x_14096:
[----:B------:R-:W-:Y:S02]  /*3f50*/  MOV R10, 0x1 ;  /* 0x00000001000a7802 */ /* 0x000fe40000000f00 */
[----:B------:R-:W-:-:S04]  /*3f60*/  MOV R4, R7 ;  /* 0x0000000700047202 */ /* 0x000fc80000000f00 */
[----:B------:R-:W-:-:S04]  /*3f70*/  FMNMX R4, R4, R3, !PT ;  /* 0x0000000304047209 */ /* 0x000fc80007800000 */
[----:B------:R-:W-:-:S07]  /*3f80*/  MOV R9, R4 ;  /* 0x0000000400097202 */ /* 0x000fce0000000f00 */
[----:B------:R-:W-:Y:S05]  /*3f90*/  WARPSYNC.COLLECTIVE R66, `(.L_x_14097) ;  /* 0x0000000042087348 */ /* 0x000fea0003c00000 */
[----:B------:R0:W1:Y:S02]  /*3fa0*/  SHFL.DOWN P0, R7, R9, R10, R11 ;  /* 0x0800000a09077389 */ /* 0x000064000000000b */
[----:B01----:R-:W-:Y:S01]  /*3fb0*/  ENDCOLLECTIVE ;  /* 0x000000000000791b */ /* 0x003fe20003800000 */
.L_x_14097:
[----:B------:R-:W-:Y:S05]  /*3fc0*/  BRA `(.L_x_14098) ;  /* 0xfffffff000a47947 */ /* 0x000fea000383ffff */
        .weak           $__internal_233_$__cuda_sm20_rcp_rn_f32_slowpath
        .type           $__internal_233_$__cuda_sm20_rcp_rn_f32_slowpath,@function
        .size           $__internal_233_$__cuda_sm20_rcp_rn_f32_slowpath,(.L_x_14569 - $__internal_233_$__cuda_sm20_rcp_rn_f32_slowpath)
$__internal_233_$__cuda_sm20_rcp_rn_f32_slowpath:
        /* <DEDUP_REMOVED lines=15> */
.L_x_14100:
[----:B------:R-:W-:-:S04]  /*40c0*/  IADD3 R70, R51, -0xfd, RZ ;  /* 0xffffff0333467810 */ /* 0x000fc80007ffe0ff */
[----:B------:R-:W-:-:S13]  /*40d0*/  ISETP.GT.U32.AND P0, PT, R70, 0x1, PT ;  /* 0x000000014600780c */ /* 0x000fda0003f04070 */
[----:B------:R-:W-:Y:S05]  /*40e0*/  @P0 BRA `(.L_x_14102) ;  /* 0x0000000000780947 */ /* 0x000fea0003800000 */
[----:B------:R-:W-:Y:S01]  /*40f0*/  LOP3.LUT R72, R50, 0x7fffff, RZ, 0xc0, !PT ;  /* 0x007fffff32487812 */ /* 0x000fe200078ec0ff */
[----:B------:R-:W-:Y:S01]  /*4100*/  IMAD.MOV.U32 R100, RZ, RZ, 0x3 ;  /* 0x00000003ff647424 */ /* 0x000fe200078e00ff */
[----:B------:R-:W-:Y:S02]  /*4110*/  IADD3 R51, R51, -0xfc, RZ ;  /* 0xffffff0433337810 */ /* 0x000fe40007ffe0ff */
        /* <DEDUP_REMOVED lines=27> */
.L_x_14102:
[----:B------:R0:W1:Y:S02]  /*42d0*/  MUFU.RCP R70, R50 ;  /* 0x0000003200467308 */ /* 0x0000640000001000 */
.L_x_14101:
[----:B------:R-:W-:Y:S05]  /*42e0*/  BSYNC B1 ;  /* 0x0000000000017941 */ /* 0x000fea0003800000 */
.L_x_14099:
[----:B------:R-:W-:Y:S01]  /*42f0*/  HFMA2.MMA R51, -RZ, RZ, 0, 0 ;  /* 0x00000000ff337435 */ /* 0x000fe200000001ff */
[----:B0-----:R-:W-:-:S05]  /*4300*/  MOV R50, R68 ;  /* 0x0000004400327202 */ /* 0x001fca0000000f00 */
[----:B-1----:R-:W-:Y:S05]  /*4310*/  RET.REL.NODEC R50 `(_ZN18transformer_engine13normalization19ln_fwd_tuned_kernelINS0_13Kernel_traitsI13__nv_bfloat16S3_13__nv_fp8_e4m3fjLj3840ELj1ELj1ELj4ELj4ENS0_18Kernel_traits_baseILj3840ES3_S3_S4_fjLj128EEEEEEEvNS0_19ForwardKernelParamsE) ;  /* 0xffffffbc32387950 */ /* 0x002fea0003c3ffff */
.L_x_14103:
        /* <DEDUP_REMOVED lines=14> */
.L_x_14569:


//--------------------- .text._ZN18transformer_engine13normalization19ln_fwd_tuned_kernelINS0_13Kernel_traitsI13__nv_bfloat16S3_13__nv_fp8_e4m3fjLj3072ELj1ELj1ELj4ELj16ENS0_18Kernel_traits_baseILj3072ES3_S3_S4_fjLj128EEEEEEEvNS0_19ForwardKernelParamsE --------------------------
	.section	.text._ZN18transformer_engine13normalization19ln_fwd_tuned_kernelINS0_13Kernel_traitsI13__nv_bfloat16S3_13__nv_fp8_e4m3fjLj3072ELj1ELj1ELj4ELj16ENS0_18Kernel_traits_baseILj3072ES3_S3_S4_fjLj128EEEEEEEvNS0_19ForwardKernelParamsE,"ax",@progbits
	.align	128
        .global         _ZN18transformer_engine13normalization19ln_fwd_tuned_kernelINS0_13Kernel_traitsI13__nv_bfloat16S3_13__nv_fp8_e4m3fjLj3072ELj1ELj1ELj4ELj16ENS0_18Kernel_traits_baseILj3072ES3_S3_S4_fjLj128EEEEEEEvNS0_19ForwardKernelParamsE
        .type           _ZN18transformer_engine13normalization19ln_fwd_tuned_kernelINS0_13Kernel_traitsI13__nv_bfloat16S3_13__nv_fp8_e4m3fjLj3072ELj1ELj1ELj4ELj16ENS0_18Kernel_traits_baseILj3072ES3_S3_S4_fjLj128EEEEEEEvNS0_19ForwardKernelParamsE,@function
        .size           _ZN18transformer_engine13normalization19ln_fwd_tuned_kernelINS0_13Kernel_traitsI13__nv_bfloat16S3_13__nv_fp8_e4m3fjLj3072ELj1ELj1ELj4ELj16ENS0_18Kernel_traits_baseILj3072ES3_S3_S4_fjLj128EEEEEEEvNS0_19ForwardKernelParamsE,(.L_x_14570 - _ZN18transformer_engine13normalization19ln_fwd_tuned_kernelINS0_13Kernel_traitsI13__nv_bfloat16S3_13__nv_fp8_e4m3fjLj3072ELj1ELj1ELj4ELj16ENS0_18Kernel_traits_baseILj3072ES3_S3_S4_fjLj128EEEEEEEvNS0_19ForwardKernelParamsE)
        .other          _ZN18transformer_engine13normalization19ln_fwd_tuned_kernelINS0_13Kernel_traitsI13__nv_bfloat16S3_13__nv_fp8_e4m3fjLj3072ELj1ELj1ELj4ELj16ENS0_18Kernel_traits_baseILj3072ES3_S3_S4_fjLj128EEEEEEEvNS0_19ForwardKernelParamsE,@"STO_CUDA_ENTRY STV_DEFAULT"
_ZN18transformer_engine13normalization19ln_fwd_tuned_kernelINS0_13Kernel_traitsI13__nv_bfloat16S3_13__nv_fp8_e4m3fjLj3072ELj1ELj1ELj4ELj16ENS0_18Kernel_traits_baseILj3072ES3_S3_S4_fjLj128EEEEEEEvNS0_19ForwardKernelParamsE:
.text._ZN18transformer_engine13normalization19ln_fwd_tuned_kernelINS0_13Kernel_traitsI13__nv_bfloat16S3_13__nv_fp8_e4m3fjLj3072ELj1ELj1ELj4ELj16ENS0_18Kernel_traits_baseILj3072ES3_S3_S4_fjLj128EEEEEEEvNS0_19ForwardKernelParamsE:
        /* <DEDUP_REMOVED lines=23> */
[----:B------:R-:W-:Y:S02]  /*0170*/  ULDC.64 UR8, c[0x0][0x288] ;  /* 0x0000a20000087ab9 */ /* 0x000fe40000000a00 */
[----:B------:R-:W-:Y:S01]  /*0180*/  IMAD.X R25, RZ, RZ, UR11, P3 ;  /* 0x0000000bff197e24 */ /* 0x000fe200098e06ff */
[----:B-1----:R-:W-:Y:S07]  /*0190*/  @P0 BRA `(.L_x_14104) ;  /* 0x0000002000c40947 */ /* 0x002fee0003800000 */
        /* <DEDUP_REMOVED lines=9> */
.L_x_14112:
[----:B---3--:R-:W2:Y:S01]  /*0230*/  LDC.64 R32, c[0x0][0x220] ;  /* 0x00008800ff207b82 */ /* 0x008ea20000000a00 */
[----:B------:R-:W-:-:S05]  /*0240*/  LOP3.LUT R0, R44, 0x7f, RZ, 0xc0, !PT ;  /* 0x0000007f2c007812 */ /* 0x000fca00078ec0ff */
[----:B0-----:R-:W-:-:S04]  /*0250*/  IMAD R3, R39, 0x180, R0 ;  /* 0x0000018027037824 */ /* 0x001fc800078e0200 */
[----:B--2---:R-:W-:-:S06]  /*0260*/  IMAD.WIDE.U32 R24, R3, 0x10, R32 ;  /* 0x0000001003187825 */ /* 0x004fcc00078e0020 */
[----:B------:R-:W2:Y:S01]  /*0270*/  LDG.E.128 R24, desc[UR4][R24.64] ;  /* 0x0000000418187981 */ /* 0x000ea2000c1e1d00 */
[----:B------:R-:W-:-:S04]  /*0280*/  VIADD R29, R3, 0x80 ;  /* 0x00000080031d7836 */ /* 0x000fc80000000000 */
[----:B------:R-:W-:-:S06]  /*0290*/  IMAD.WIDE.U32 R28, R29, 0x10, R32 ;  /* 0x000000101d1c7825 */ /* 0x000fcc00078e0020 */
[----:B------:R-:W3:Y:S01]  /*02a0*/  LDG.E.128 R28, desc[UR4][R28.64] ;  /* 0x000000041c1c7981 */ /* 0x000ee2000c1e1d00 */
        /* <DEDUP_REMOVED lines=18> */
[C---:B------:R-:W-:Y:S01]  /*03d0*/  PRMT R65, R27.reuse, 0x7632, R65 ;  /* 0x000076321b417816 */ /* 0x040fe20000000041 */
[----:B------:R-:W-:Y:S01]  /*03e0*/  IMAD.U32 R27, R27, 0x10000, RZ ;  /* 0x000100001b1b7824 */ /* 0x000fe200078e00ff */
[----:B---3--:R-:W-:Y:S01]  /*03f0*/  PRMT R67, R28, 0x7632, R67 ;  /* 0x000076321c437816 */ /* 0x008fe20000000043 */
        /* <DEDUP_REMOVED lines=8> */
[----:B------:R-:W-:Y:S01]  /*0480*/  IMAD.U32 R29, R29, 0x10000, RZ ;  /* 0x000100001d1d7824 */ /* 0x000fe200078e00ff */
[----:B------:R-:W-:Y:S02]  /*0490*/  PRMT R75, R30, 0x7632, R75 ;  /* 0x000076321e4b7816 */ /* 0x000fe4000000004b */
[----:B------:R-:W-:Y:S01]  /*04a0*/  FADD R0, R27, R0 ;  /* 0x000000001b007221 */ /* 0x000fe20000000000 */
[----:B------:R-:W-:-:S02]  /*04b0*/  SHF.L.U32 R71, R71, 0x10, RZ ;  /* 0x0000001047477819 */ /* 0x000fc400000006ff */
[----:B------:R-:W-:Y:S01]  /*04c0*/  SHF.L.U32 R73, R30, 0x10, RZ ;  /* 0x000000101e497819 */ /* 0x000fe200000006ff */
[----:B------:R-:W-:Y:S01]  /*04d0*/  FADD R0, R65, R0 ;  /* 0x0000000041007221 */ /* 0x000fe20000000000 */
[----:B------:R-:W-:Y:S02]  /*04e0*/  SHF.L.U32 R75, R75, 0x10, RZ ;  /* 0x000000104b4b7819 */ /* 0x000fe400000006ff */
        /* <DEDUP_REMOVED lines=15> */
[----:B------:R-:W-:-:S02]  /*05e0*/  IMAD.U32 R35, R35, 0x10000, RZ ;  /* 0x0001000023237824 */ /* 0x000fc400078e00ff */
[----:B------:R-:W-:Y:S01]  /*05f0*/  FADD R0, R75, R0 ;  /* 0x000000004b007221 */ /* 0x000fe20000000000 */
[----:B------:R-:W-:-:S03]  /*0600*/  SHF.L.U32 R46, R46, 0x10, RZ ;  /* 0x000000102e2e7819 */ /* 0x000fc600000006ff */
        /* <DEDUP_REMOVED lines=84> */
.L_x_14131:
        /* <DEDUP_REMOVED lines=8> */
[----:B------:R-:W-:Y:S01]  /*0bd0*/  LOP3.LUT P3, RZ, R0, 0x1f, R44, 0xf8, !PT ;  /* 0x0000001f00ff7812 */ /* 0x000fe2000786f82c */
[----:B------:R-:W-:-:S04]  /*0be0*/  @!P0 IMAD.IADD R3, R24, 0x1, R0 ;  /* 0x0000000118038824 */ /* 0x000fc800078e0200 */
        /* <DEDUP_REMOVED lines=11> */
[----:B----4-:R-:W-:-:S05]  /*0ca0*/  @!P1 LEA R58, R58, R25, 0x18 ;  /* 0x000000193a3a9211 */ /* 0x010fca00078ec0ff */
[----:B------:R-:W-:Y:S01]  /*0cb0*/  @!P1 IMAD R60, R24, 0x8, R58 ;  /* 0x00000008183c9824 */ /* 0x000fe200078e023a */
        /* <DEDUP_REMOVED lines=10> */
[----:B------:R-:W-:Y:S01]  /*0d60*/  IMAD.MOV.U32 R0, RZ, RZ, R48 ;  /* 0x000000ffff007224 */ /* 0x000fe200078e0030 */
[----:B------:R-:W-:-:S07]  /*0d70*/  MOV R60, 0xd90 ;  /* 0x00000d90003c7802 */ /* 0x000fce0000000f00 */
[----:B0123-5:R-:W-:Y:S05]  /*0d80*/  CALL.REL.NOINC `($__internal_234_$__cuda_sm20_rcp_rn_f32_slowpath) ;  /* 0x0000002400a07944 */ /* 0x02ffea0003c00000 */
[----:B------:R-:W-:Y:S05]  /*0d90*/  BRA `(.L_x_14108) ;  /* 0x0000000000107947 */ /* 0x000fea0003800000 */
.L_x_14107:
[----:B------:R-:W4:Y:S02]  /*0da0*/  MUFU.RCP R3, R48 ;  /* 0x0000003000037308 */ /* 0x000f240000001000 */
[----:B----4-:R-:W-:-:S04]  /*0db0*/  FFMA R0, R48, R3, -1 ;  /* 0xbf80000030007423 */ /* 0x010fc80000000003 */
[----:B------:R-:W-:-:S04]  /*0dc0*/  FADD.FTZ R0, -R0, -RZ ;  /* 0x800000ff00007221 */ /* 0x000fc80000010100 */
[----:B------:R-:W-:-:S07]  /*0dd0*/  FFMA R0, R3, R0, R3 ;  /* 0x0000000003007223 */ /* 0x000fce0000000003 */
.L_x_14108:
[----:B------:R-:W-:Y:S05]  /*0de0*/  BSYNC B0 ;  /* 0x0000000000007941 */ /* 0x000fea0003800000 */
.L_x_14106:
        /* <DEDUP_REMOVED lines=20> */
[----:B-1-3-5:R-:W-:Y:S05]  /*0f30*/  CALL.REL.NOINC `($__internal_234_$__cuda_sm20_rcp_rn_f32_slowpath) ;  /* 0x0000002400347944 */ /* 0x02afea0003c00000 */
[----:B------:R-:W-:Y:S05]  /*0f40*/  BRA `(.L_x_14111) ;  /* 0x0000000000107947 */ /* 0x000fea0003800000 */
.L_x_14110:
[----:B------:R-:W0:Y:S02]  /*0f50*/  MUFU.RCP R0, R56 ;  /* 0x0000003800007308 */ /* 0x000e240000001000 */
[----:B0-----:R-:W-:-:S04]  /*0f60*/  FFMA R2, R56, R0, -1 ;  /* 0xbf80000038027423 */ /* 0x001fc80000000000 */
[----:B------:R-:W-:-:S04]  /*0f70*/  FADD.FTZ R3, -R2, -RZ ;  /* 0x800000ff02037221 */ /* 0x000fc80000010100 */
[----:B------:R-:W-:-:S07]  /*0f80*/  FFMA R0, R0, R3, R0 ;  /* 0x0000000300007223 */ /* 0x000fce0000000000 */
.L_x_14111:
[----:B------:R-:W-:Y:S05]  /*0f90*/  BSYNC B0 ;  /* 0x0000000000007941 */ /* 0x000fea0003800000 */
.L_x_14109:
[----:B------:R-:W-:Y:S01]  /*0fa0*/  FADD R2, R25, -R52 ;  /* 0x8000003419027221 */ /* 0x000fe20000000000 */
[----:B-1----:R-:W-:Y:S02]  /*0fb0*/  ISETP.NE.AND P2, PT, R37, RZ, PT ;  /* 0x000000ff2500720c */ /* 0x002fe40003f45270 */
[----:B-----5:R-:W-:Y:S01]  /*0fc0*/  PRMT R56, R41, 0x7632, R56 ;  /* 0x0000763229387816 */ /* 0x020fe20000000038 */
[----:B------:R-:W-:Y:S01]  /*0fd0*/  FMUL R3, R2, R2 ;  /* 0x0000000202037220 */ /* 0x000fe20000400000 */
[----:B------:R-:W-:Y:S02]  /*0fe0*/  PRMT R58, R13, 0x7632, R58 ;  /* 0x000076320d3a7816 */ /* 0x000fe4000000003a */
[----:B------:R-:W-:Y:S01]  /*0ff0*/  ISETP.NE.AND P1, PT, RZ, UR7, PT ;  /* 0x00000007ff007c0c */ /* 0x000fe2000bf25270 */
[----:B------:R-:W-:Y:S01]  /*1000*/  FMUL R2, R48, R3 ;  /* 0x0000000330027220 */ /* 0x000fe20000400000 */
[----:B---3--:R-:W-:Y:S01]  /*1010*/  FADD R3, R54, R24 ;  /* 0x0000001836037221 */ /* 0x008fe20000000000 */
[----:B------:R-:W-:Y:S01]  /*1020*/  IMAD.U32 R58, R58, 0x10000, RZ ;  /* 0x000100003a3a7824 */ /* 0x000fe200078e00ff */
[----:B------:R-:W0:Y:S01]  /*1030*/  LDC R24, c[0x0][0x268] ;  /* 0x00009a00ff187b82 */ /* 0x000e220000000800 */
[C---:B------:R-:W-:Y:S01]  /*1040*/  FMUL R2, R50.reuse, R2 ;  /* 0x0000000232027220 */ /* 0x040fe20000400000 */
[----:B------:R-:W-:Y:S01]  /*1050*/  FMUL R50, R50, R52 ;  /* 0x0000003432327220 */ /* 0x000fe20000400000 */
[----:B------:R-:W-:-:S02]  /*1060*/  PRMT R52, R40, 0x7632, R52 ;  /* 0x0000763228347816 */ /* 0x000fc40000000034 */
[-C--:B------:R-:W-:Y:S01]  /*1070*/  FFMA R3, R2, R0.reuse, R3 ;  /* 0x0000000002037223 */ /* 0x080fe20000000003 */
[----:B------:R-:W-:Y:S01]  /*1080*/  FFMA R25, R48, R25, R50 ;  /* 0x0000001930197223 */ /* 0x000fe20000000032 */
[----:B------:R-:W-:Y:S01]  /*1090*/  SHF.L.U32 R48, R40, 0x10, RZ ;  /* 0x0000001028307819 */ /* 0x000fe200000006ff */
[C---:B------:R-:W-:Y:S01]  /*10a0*/  IMAD.U32 R50, R12.reuse, 0x10000, RZ ;  /* 0x000100000c327824 */ /* 0x040fe200078e00ff */
[----:B------:R-:W-:Y:S01]  /*10b0*/  PRMT R54, R12, 0x7632, R54 ;  /* 0x000076320c367816 */ /* 0x000fe20000000036 */
[----:B------:R-:W-:Y:S01]  /*10c0*/  FMUL R0, R25, R0 ;  /* 0x0000000019007220 */ /* 0x000fe20000400000 */
[----:B------:R-:W0:Y:S01]  /*10d0*/  SHFL.IDX PT, R3, R3, RZ, 0x1f ;  /* 0x00001fff03037589 */ /* 0x000e2200000e0000 */
[----:B------:R-:W-:Y:S01]  /*10e0*/  @P2 FADD R48, R48, 1 ;  /* 0x3f80000030302421 */ /* 0x000fe20000000000 */
[----:B------:R-:W-:Y:S02]  /*10f0*/  SHF.L.U32 R25, R13, 0x10, RZ ;  /* 0x000000100d197819 */ /* 0x000fe400000006ff */
[----:B------:R-:W-:Y:S01]  /*1100*/  SHF.L.U32 R54, R54, 0x10, RZ ;  /* 0x0000001036367819 */ /* 0x000fe200000006ff */
[----:B------:R-:W1:Y:S01]  /*1110*/  SHFL.IDX PT, R0, R0, RZ, 0x1f ;  /* 0x00001fff00007589 */ /* 0x000e6200000e0000 */
[----:B------:R-:W-:-:S02]  /*1120*/  LOP3.LUT R47, R47, 0xffffff00, RZ, 0xc0, !PT ;  /* 0xffffff002f2f7812 */ /* 0x000fc400078ec0ff */
[----:B------:R-:W-:Y:S01]  /*1130*/  LOP3.LUT R51, R51, 0xffffff00, RZ, 0xc0, !PT ;  /* 0xffffff0033337812 */ /* 0x000fe200078ec0ff */
        /* <DEDUP_REMOVED lines=21> */
[----:B------:R-:W-:Y:S01]  /*1290*/  FADD R35, R35, -R0 ;  /* 0x8000000023237221 */ /* 0x000fe20000000000 */
[----:B0-----:R-:W-:-:S02]  /*12a0*/  SHF.L.U32 R24, R52, 0x10, RZ ;  /* 0x0000001034187819 */ /* 0x001fc400000006ff */
[----:B------:R-:W-:-:S03]  /*12b0*/  SHF.L.U32 R52, R56, 0x10, RZ ;  /* 0x0000001038347819 */ /* 0x000fc600000006ff */
[----:B------:R-:W-:Y:S02]  /*12c0*/  @P2 FADD R24, R24, 1 ;  /* 0x3f80000018182421 */ /* 0x000fe40000000000 */
        /* <DEDUP_REMOVED lines=8> */
[----:B------:R-:W-:Y:S01]  /*1350*/  SHF.L.U32 R48, R41, 0x10, RZ ;  /* 0x0000001029307819 */ /* 0x000fe200000006ff */
[----:B------:R-:W-:Y:S01]  /*1360*/  IMAD.U32 R55, R14, 0x10000, RZ ;  /* 0x000100000e377824 */ /* 0x000fe200078e00ff */
[----:B------:R-:W-:Y:S01]  /*1370*/  SHF.L.U32 R50, R42, 0x10, RZ ;  /* 0x000000102a327819 */ /* 0x000fe200000006ff */
[C---:B------:R-:W-:Y:S01]  /*1380*/  FMUL R53, R2.reuse, R53 ;  /* 0x0000003502357220 */ /* 0x040fe20000400000 */
[----:B------:R-:W-:Y:S01]  /*1390*/  FMUL R65, R2, R65 ;  /* 0x0000004102417220 */ /* 0x000fe20000400000 */
[----:B------:R-:W-:Y:S01]  /*13a0*/  @P2 FADD R48, R48, 1 ;  /* 0x3f80000030302421 */ /* 0x000fe20000000000 */
[----:B------:R-:W-:Y:S01]  /*13b0*/  FMUL R69, R2, R69 ;  /* 0x0000004502457220 */ /* 0x000fe20000400000 */
[----:B------:R-:W-:Y:S01]  /*13c0*/  @P2 FADD R50, R50, 1 ;  /* 0x3f80000032322421 */ /* 0x000fe20000000000 */
[----:B------:R-:W-:Y:S01]  /*13d0*/  FFMA R24, R53, R24, R54 ;  /* 0x0000001835187223 */ /* 0x000fe20000000036 */
[----:B------:R-:W-:Y:S01]  /*13e0*/  FFMA R25, R56, R48, R25 ;  /* 0x0000003038197223 */ /* 0x000fe20000000019 */
[----:B------:R-:W-:Y:S01]  /*13f0*/  FFMA R48, R57, R52, R58 ;  /* 0x0000003439307223 */ /* 0x000fe2000000003a */
[----:B------:R-:W-:Y:S01]  /*1400*/  PRMT R57, R42, 0x7632, R57 ;  /* 0x000076322a397816 */ /* 0x000fe20000000039 */
[----:B------:R-:W-:Y:S01]  /*1410*/  FFMA R50, R60, R50, R55 ;  /* 0x000000323c327223 */ /* 0x000fe20000000037 */
[----:B------:R-:W-:Y:S01]  /*1420*/  PRMT R56, R14, 0x7632, R56 ;  /* 0x000076320e387816 */ /* 0x000fe20000000038 */
[----:B------:R-:W-:Y:S01]  /*1430*/  IMAD.U32 R54, R16, 0x10000, RZ ;  /* 0x0001000010367824 */ /* 0x000fe200078e00ff */
[----:B------:R-:W-:Y:S01]  /*1440*/  PRMT R58, R43, 0x7632, R58 ;  /* 0x000076322b3a7816 */ /* 0x000fe2000000003a */
[C---:B------:R-:W-:Y:S01]  /*1450*/  FMUL R64, R2.reuse, R29 ;  /* 0x0000001d02407220 */ /* 0x040fe20000400000 */
[----:B------:R-:W-:Y:S01]  /*1460*/  SHF.L.U32 R57, R57, 0x10, RZ ;  /* 0x0000001039397819 */ /* 0x000fe200000006ff */
[C---:B------:R-:W-:Y:S01]  /*1470*/  FMUL R66, R2.reuse, R71 ;  /* 0x0000004702427220 */ /* 0x040fe20000400000 */
[----:B------:R-:W-:Y:S01]  /*1480*/  PRMT R60, R15, 0x7632, R60 ;  /* 0x000076320f3c7816 */ /* 0x000fe2000000003c */
[----:B------:R-:W-:Y:S01]  /*1490*/  FMUL R67, R2, R67 ;  /* 0x0000004302437220 */ /* 0x000fe20000400000 */
[----:B------:R-:W-:Y:S01]  /*14a0*/  SHF.L.U32 R52, R43, 0x10, RZ ;  /* 0x000000102b347819 */ /* 0x000fe200000006ff */
[----:B------:R-:W-:Y:S01]  /*14b0*/  @P2 FADD R57, R57, 1 ;  /* 0x3f80000039392421 */ /* 0x000fe20000000000 */
[----:B------:R-:W-:Y:S01]  /*14c0*/  SHF.L.U32 R59, R56, 0x10, RZ ;  /* 0x00000010383b7819 */ /* 0x000fe200000006ff */
[----:B------:R-:W-:Y:S01]  /*14d0*/  IMAD.U32 R62, R60, 0x10000, RZ ;  /* 0x000100003c3e7824 */ /* 0x000fe200078e00ff */
[----:B------:R-:W-:Y:S01]  /*14e0*/  SHF.L.U32 R56, R58, 0x10, RZ ;  /* 0x000000103a387819 */ /* 0x000fe200000006ff */
[----:B------:R-:W-:Y:S01]  /*14f0*/  FMUL R58, R2, R61 ;  /* 0x0000003d023a7220 */ /* 0x000fe20000400000 */
[----:B------:R-:W-:Y:S01]  /*1500*/  SHF.L.U32 R53, R15, 0x10, RZ ;  /* 0x000000100f357819 */ /* 0x000fe200000006ff */
[----:B------:R-:W-:Y:S01]  /*1510*/  @P2 FADD R52, R52, 1 ;  /* 0x3f80000034342421 */ /* 0x000fe20000000000 */
[----:B------:R-:W-:Y:S01]  /*1520*/  FMUL R60, R2, R27 ;  /* 0x0000001b023c7220 */ /* 0x000fe20000400000 */
[----:B------:R-:W-:Y:S01]  /*1530*/  SHF.L.U32 R55, R4, 0x10, RZ ;  /* 0x0000001004377819 */ /* 0x000fe200000006ff */
[----:B------:R-:W-:Y:S01]  /*1540*/  @P2 FADD R56, R56, 1 ;  /* 0x3f80000038382421 */ /* 0x000fe20000000000 */
[--C-:B------:R-:W-:Y:S01]  /*1550*/  FFMA R27, R58, R57, R59.reuse ;  /* 0x000000393a1b7223 */ /* 0x100fe2000000003b */
[----:B------:R-:W-:Y:S01]  /*1560*/  PRMT R59, R16, 0x7632, R59 ;  /* 0x00007632103b7816 */ /* 0x000fe2000000003b */
[----:B------:R-:W-:Y:S01]  /*1570*/  FFMA R53, R60, R52, R53 ;  /* 0x000000343c357223 */ /* 0x000fe20000000035 */
        /* <DEDUP_REMOVED lines=8> */
[----:B------:R-:W-:Y:S01]  /*1600*/  PRMT R63, R17, 0x7632, R63 ;  /* 0x00007632113f7816 */ /* 0x000fe2000000003f */
[----:B------:R-:W-:Y:S01]  /*1610*/  @P2 FADD R56, R56, 1 ;  /* 0x3f80000038382421 */ /* 0x000fe20000000000 */
[----:B------:R-:W-:Y:S01]  /*1620*/  SHF.L.U32 R59, R61, 0x10, RZ ;  /* 0x000000103d3b7819 */ /* 0x000fe200000006ff */
[----:B------:R-:W-:Y:S01]  /*1630*/  FMUL R73, R2, R73 ;  /* 0x0000004902497220 */ /* 0x000fe20000400000 */
[----:B------:R-:W-:Y:S01]  /*1640*/  SHF.L.U32 R60, R60, 0x10, RZ ;  /* 0x000000103c3c7819 */ /* 0x000fe200000006ff */
[----:B------:R-:W-:Y:S01]  /*1650*/  IMAD.U32 R63, R63, 0x10000, RZ ;  /* 0x000100003f3f7824 */ /* 0x000fe200078e00ff */
[----:B------:R-:W-:Y:S01]  /*1660*/  SHF.L.U32 R55, R17, 0x10, RZ ;  /* 0x0000001011377819 */ /* 0x000fe200000006ff */
[----:B------:R-:W-:Y:S01]  /*1670*/  @P2 FADD R59, R59, 1 ;  /* 0x3f8000003b3b2421 */ /* 0x000fe20000000000 */
[----:B------:R-:W-:Y:S01]  /*1680*/  ISETP.NE.AND.EX P0, PT, RZ, UR9, PT, P0 ;  /* 0x00000009ff007c0c */ /* 0x000fe2000bf05300 */
[----:B------:R-:W-:Y:S01]  /*1690*/  @P2 FADD R60, R60, 1 ;  /* 0x3f8000003c3c2421 */ /* 0x000fe20000000000 */
[----:B------:R-:W-:Y:S01]  /*16a0*/  SHF.L.U32 R57, R6, 0x10, RZ ;  /* 0x0000001006397819 */ /* 0x000fe200000006ff */
[----:B------:R-:W-:Y:S01]  /*16b0*/  FFMA R55, R64, R56, R55 ;  /* 0x0000003840377223 */ /* 0x000fe20000000037 */
[--C-:B------:R-:W-:Y:S01]  /*16c0*/  FFMA R56, R66, R59, R63.reuse ;  /* 0x0000003b42387223 */ /* 0x100fe2000000003f */
[--C-:B------:R-:W-:Y:S01]  /*16d0*/  FFMA R29, R67, R60, R62.reuse ;  /* 0x0000003c431d7223 */ /* 0x100fe2000000003e */
[----:B------:R-:W-:Y:S01]  /*16e0*/  PRMT R63, R6, 0x7632, R63 ;  /* 0x00007632063f7816 */ /* 0x000fe2000000003f */
[----:B------:R-:W-:Y:S01]  /*16f0*/  @P2 FADD R57, R57, 1 ;  /* 0x3f80000039392421 */ /* 0x000fe20000000000 */
[----:B------:R-:W-:Y:S01]  /*1700*/  PRMT R62, R18, 0x7632, R62 ;  /* 0x00007632123e7816 */ /* 0x000fe2000000003e */
[----:B------:R-:W-:Y:S01]  /*1710*/  FADD R69, R32, -R0 ;  /* 0x8000000020457221 */ /* 0x000fe20000000000 */
[----:B------:R-:W-:Y:S01]  /*1720*/  PRMT R64, R7, 0x7632, R64 ;  /* 0x0000763207407816 */ /* 0x000fe20000000040 */
[----:B------:R-:W-:Y:S01]  /*1730*/  FFMA R57, R73, R57, R58 ;  /* 0x0000003949397223 */ /* 0x000fe2000000003a */
[----:B------:R-:W-:Y:S01]  /*1740*/  SHF.L.U32 R63, R63, 0x10, RZ ;  /* 0x000000103f3f7819 */ /* 0x000fe200000006ff */
[----:B------:R-:W-:Y:S01]  /*1750*/  FMUL R32, R2, R75 ;  /* 0x0000004b02207220 */ /* 0x000fe20000400000 */
[----:B------:R-:W-:Y:S01]  /*1760*/  SHF.L.U32 R61, R7, 0x10, RZ ;  /* 0x00000010073d7819 */ /* 0x000fe200000006ff */
[----:B------:R-:W-:Y:S01]  /*1770*/  IMAD.U32 R59, R20, 0x10000, RZ ;  /* 0x00010000143b7824 */ /* 0x000fe200078e00ff */
[----:B------:R-:W-:Y:S01]  /*1780*/  SHF.L.U32 R60, R8, 0x10, RZ ;  /* 0x00000010083c7819 */ /* 0x000fe200000006ff */
[----:B------:R-:W-:Y:S01]  /*1790*/  @P2 FADD R63, R63, 1 ;  /* 0x3f8000003f3f2421 */ /* 0x000fe20000000000 */
[----:B------:R-:W-:Y:S01]  /*17a0*/  SHF.L.U32 R65, R62, 0x10, RZ ;  /* 0x000000103e417819 */ /* 0x000fe200000006ff */
[----:B------:R-:W-:Y:S01]  /*17b0*/  @P2 FADD R61, R61, 1 ;  /* 0x3f8000003d3d2421 */ /* 0x000fe20000000000 */
[C---:B------:R-:W-:Y:S01]  /*17c0*/  PRMT R66, R19.reuse, 0x7632, R66 ;  /* 0x0000763213427816 */ /* 0x040fe20000000042 */
        /* <DEDUP_REMOVED lines=8> */
[----:B------:R-:W-:Y:S01]  /*1850*/  FMUL R77, R2, R77 ;  /* 0x0000004d024d7220 */ /* 0x000fe20000400000 */
[----:B------:R-:W-:Y:S01]  /*1860*/  FFMA R31, R32, R63, R65 ;  /* 0x0000003f201f7223 */ /* 0x000fe20000000041 */
[----:B------:R-:W-:Y:S01]  /*1870*/  FFMA R32, R67, R61, R58 ;  /* 0x0000003d43207223 */ /* 0x000fe2000000003a */
[----:B------:R-:W-:Y:S01]  /*1880*/  FFMA R59, R64, R60, R59 ;  /* 0x0000003c403b7223 */ /* 0x000fe2000000003b */
[----:B------:R-:W-:Y:S01]  /*1890*/  @P0 FMNMX R38, R38, |R24|, !PT ;  /* 0x4000001826260209 */ /* 0x000fe20007800000 */
[----:B------:R-:W-:Y:S01]  /*18a0*/  FFMA R58, R77, R62, R66 ;  /* 0x0000003e4d3a7223 */ /* 0x000fe20000000042 */
[----:B------:R-:W-:Y:S01]  /*18b0*/  PRMT R64, R20, 0x7632, R64 ;  /* 0x0000763214407816 */ /* 0x000fe20000000040 */
[----:B------:R-:W-:Y:S01]  /*18c0*/  FADD R73, R34, -R0 ;  /* 0x8000000022497221 */ /* 0x000fe20000000000 */
[----:B------:R-:W-:Y:S01]  /*18d0*/  PRMT R66, R9, 0x7632, R66 ;  /* 0x0000763209427816 */ /* 0x000fe20000000042 */
[----:B------:R-:W-:Y:S01]  /*18e0*/  IMAD.U32 R61, R22, 0x10000, RZ ;  /* 0x00010000163d7824 */ /* 0x000fe200078e00ff */
[----:B------:R-:W-:Y:S01]  /*18f0*/  PRMT R67, R21, 0x7632, R67 ;  /* 0x0000763215437816 */ /* 0x000fe20000000043 */
[--C-:B------:R-:W-:Y:S01]  /*1900*/  FADD R71, R28, -R0.reuse ;  /* 0x800000001c477221 */ /* 0x100fe20000000000 */
        /* <DEDUP_REMOVED lines=9> */
[----:B------:R-:W-:Y:S01]  /*19a0*/  IMAD.U32 R66, R67, 0x10000, RZ ;  /* 0x0001000043427824 */ /* 0x000fe200078e00ff */
        /* <DEDUP_REMOVED lines=9> */
[----:B------:R-:W-:Y:S01]  /*1a40*/  @P2 FADD R63, R63, 1 ;  /* 0x3f8000003f3f2421 */ /* 0x000fe20000000000 */
[----:B------:R-:W-:Y:S01]  /*1a50*/  @P2 FADD R64, R64, 1 ;  /* 0x3f80000040402421 */ /* 0x000fe20000000000 */
[----:B------:R-:W-:Y:S01]  /*1a60*/  FMUL R67, R2, R33 ;  /* 0x0000002102437220 */ /* 0x000fe20000400000 */
        /* <DEDUP_REMOVED lines=8> */
[----:B------:R-:W-:Y:S01]  /*1af0*/  @P1 FMUL R3, R3, R45 ;  /* 0x0000002d03031220 */ /* 0x000fe20000400000 */
[----:B------:R-:W-:Y:S01]  /*1b00*/  SHF.L.U32 R64, R11, 0x10, RZ ;  /* 0x000000100b407819 */ /* 0x000fe200000006ff */
[----:B------:R-:W-:Y:S01]  /*1b10*/  IMAD.U32 R62, R62, 0x10000, RZ ;  /* 0x000100003e3e7824 */ /* 0x000fe200078e00ff */
[----:B------:R-:W-:Y:S01]  /*1b20*/  @P0 FMNMX R38, R38, |R53|, !PT ;  /* 0x4000003526260209 */ /* 0x000fe20007800000 */
[----:B------:R-:W-:Y:S01]  /*1b30*/  @P2 FADD R34, R34, 1 ;  /* 0x3f80000022222421 */ /* 0x000fe20000000000 */
[----:B------:R-:W-:Y:S01]  /*1b40*/  SHF.L.U32 R66, R23, 0x10, RZ ;  /* 0x0000001017427819 */ /* 0x000fe200000006ff */
[----:B------:R-:W-:Y:S01]  /*1b50*/  FMUL R61, R2, R61 ;  /* 0x0000003d023d7220 */ /* 0x000fe20000400000 */
        /* <DEDUP_REMOVED lines=8> */
[----:B------:R-:W-:Y:S01]  /*1be0*/  FADD R35, R46, -R0 ;  /* 0x800000002e237221 */ /* 0x000fe20000000000 */
[----:B------:R-:W-:Y:S01]  /*1bf0*/  @P0 FMNMX R38, R38, |R54|, !PT ;  /* 0x4000003626260209 */ /* 0x000fe20007800000 */
[----:B------:R-:W-:Y:S01]  /*1c00*/  @P1 FMUL R25, R25, R45 ;  /* 0x0000002d19191220 */ /* 0x000fe20000400000 */
[----:B------:R-:W-:Y:S01]  /*1c10*/  SHF.L.U32 R64, R61, 0x10, RZ ;  /* 0x000000103d407819 */ /* 0x000fe200000006ff */
[----:B------:R-:W-:Y:S01]  /*1c20*/  @P2 FADD R62, R62, 1 ;  /* 0x3f8000003e3e2421 */ /* 0x000fe20000000000 */
[----:B------:R-:W-:Y:S01]  /*1c30*/  @P0 FMNMX R38, R38, |R29|, !PT ;  /* 0x4000001d26260209 */ /* 0x000fe20007800000 */
        /* <DEDUP_REMOVED lines=16> */
[----:B------:R-:W-:Y:S01]  /*1d40*/  @P1 FMUL R55, R55, R45 ;  /* 0x0000002d37371220 */ /* 0x000fe20000400000 */
[----:B------:R-:W-:Y:S01]  /*1d50*/  @P0 FMNMX R38, R38, |R57|, !PT ;  /* 0x4000003926260209 */ /* 0x000fe20007800000 */
[----:B------:R-:W-:Y:S01]  /*1d60*/  @P1 FMUL R57, R57, R45 ;  /* 0x0000002d39391220 */ /* 0x000fe20000400000 */
[----:B------:R-:W-:Y:S01]  /*1d70*/  F2FP.SATFINITE.E4M3.F32.PACK_AB_MERGE_C R25, RZ, R27, RZ ;  /* 0x0000001bff19723e */ /* 0x000fe200048070ff */
[----:B------:R-:W-:Y:S01]  /*1d80*/  IMAD.U32 R24, R24, 0x10000, RZ ;  /* 0x0001000018187824 */ /* 0x000fe200078e00ff */
[----:B------:R-:W-:Y:S01]  /*1d90*/  @P0 FMNMX R38, R38, |R31|, !PT ;  /* 0x4000001f26260209 */ /* 0x000fe20007800000 */
[-C--:B------:R-:W-:Y:S01]  /*1da0*/  @P1 FMUL R52, R52, R45.reuse ;  /* 0x0000002d34341220 */ /* 0x080fe20000400000 */
[----:B------:R-:W-:Y:S01]  /*1db0*/  F2FP.SATFINITE.E4M3.F32.PACK_AB_MERGE_C R27, RZ, R48, RZ ;  /* 0x00000030ff1b723e */ /* 0x000fe200048070ff */
[-C--:B------:R-:W-:Y:S01]  /*1dc0*/  @P1 FMUL R31, R31, R45.reuse ;  /* 0x0000002d1f1f1220 */ /* 0x080fe20000400000 */
[----:B------:R-:W-:Y:S01]  /*1dd0*/  @P0 FMNMX R38, R38, |R32|, !PT ;  /* 0x4000002026260209 */ /* 0x000fe20007800000 */
[-C--:B------:R-:W-:Y:S01]  /*1de0*/  @P1 FMUL R32, R32, R45.reuse ;  /* 0x0000002d20201220 */ /* 0x080fe20000400000 */
[----:B------:R-:W-:Y:S01]  /*1df0*/  LOP3.LUT R35, R35, 0xff0000, R24, 0xf8, !PT ;  /* 0x00ff000023237812 */ /* 0x000fe200078ef818 */
[----:B------:R-:W-:Y:S01]  /*1e00*/  @P1 FMUL R56, R56, R45 ;  /* 0x0000002d38381220 */ /* 0x000fe20000400000 */
[----:B------:R-:W-:-:S02]  /*1e10*/  LOP3.LUT R24, R27, 0xffff, RZ, 0xc0, !PT ;  /* 0x0000ffff1b187812 */ /* 0x000fc400078ec0ff */
[----:B------:R-:W-:Y:S02]  /*1e20*/  F2FP.SATFINITE.E4M3.F32.PACK_AB_MERGE_C R50, RZ, R50, RZ ;  /* 0x00000032ff32723e */ /* 0x000fe400048070ff */
[----:B------:R-:W-:Y:S01]  /*1e30*/  @P0 FMNMX R38, R38, |R58|, !PT ;  /* 0x4000003a26260209 */ /* 0x000fe20007800000 */
[----:B------:R-:W-:Y:S01]  /*1e40*/  @P1 FMUL R58, R58, R45 ;  /* 0x0000002d3a3a1220 */ /* 0x000fe20000400000 */
[----:B------:R-:W-:Y:S02]  /*1e50*/  SHF.L.U32 R46, R24, 0x18, RZ ;  /* 0x00000018182e7819 */ /* 0x000fe400000006ff */
        /* <DEDUP_REMOVED lines=9> */
[----:B------:R-:W-:-:S02]  /*1ef0*/  SHF.L.U32 R29, R29, 0x8, RZ ;  /* 0x000000081d1d7819 */ /* 0x000fc400000006ff */
[----:B------:R-:W-:Y:S01]  /*1f00*/  @P0 FMNMX R38, R38, |R33|, !PT ;  /* 0x4000002126260209 */ /* 0x000fe20007800000 */
[----:B------:R-:W-:Y:S01]  /*1f10*/  @P1 FMUL R33, R33, R45 ;  /* 0x0000002d21211220 */ /* 0x000fe20000400000 */
[----:B------:R-:W-:Y:S02]  /*1f20*/  LOP3.LUT R48, R48, 0xff00, R25, 0xf8, !PT ;  /* 0x0000ff0030307812 */ /* 0x000fe400078ef819 */
[----:B------:R-:W-:Y:S02]  /*1f30*/  SHF.L.U32 R53, R53, 0x10, RZ ;  /* 0x0000001035357819 */ /* 0x000fe400000006ff */
[----:B------:R-:W-:Y:S02]  /*1f40*/  LOP3.LUT R29, R24, 0xffff, R29, 0xf8, !PT ;  /* 0x0000ffff181d7812 */ /* 0x000fe400078ef81d */
[----:B------:R-:W-:Y:S02]  /*1f50*/  LOP3.LUT R24, R49, 0xffffff00, RZ, 0xc0, !PT ;  /* 0xffffff0031187812 */ /* 0x000fe400078ec0ff */
[----:B------:R-:W-:-:S02]  /*1f60*/  F2FP.SATFINITE.E4M3.F32.PACK_AB_MERGE_C R57, RZ, R57, RZ ;  /* 0x00000039ff39723e */ /* 0x000fc400048070ff */
[----:B------:R-:W-:Y:S01]  /*1f70*/  @P0 FMNMX R38, R38, |R26|, !PT ;  /* 0x4000001a26260209 */ /* 0x000fe20007800000 */
[----:B------:R-:W-:Y:S01]  /*1f80*/  @P1 FMUL R26, R26, R45 ;  /* 0x0000002d1a1a1220 */ /* 0x000fe20000400000 */
[----:B------:R-:W-:Y:S02]  /*1f90*/  F2FP.SATFINITE.E4M3.F32.PACK_AB_MERGE_C R55, RZ, R55, RZ ;  /* 0x00000037ff37723e */ /* 0x000fe400048070ff */
[----:B------:R-:W-:Y:S02]  /*1fa0*/  F2FP.SATFINITE.E4M3.F32.PACK_AB_MERGE_C R52, RZ, R52, RZ ;  /* 0x00000034ff34723e */ /* 0x000fe400048070ff */
[----:B------:R-:W-:Y:S02]  /*1fb0*/  LOP3.LUT R50, R48, 0xff0000, R53, 0xf8, !PT ;  /* 0x00ff000030327812 */ /* 0x000fe400078ef835 */
[----:B------:R-:W-:Y:S02]  /*1fc0*/  LOP3.LUT R48, R24, 0xffff, R57, 0xf8, !PT ;  /* 0x0000ffff18307812 */ /* 0x000fe400078ef839 */
[----:B------:R-:W-:Y:S01]  /*1fd0*/  @P0 FMNMX R38, R38, |R28|, !PT ;  /* 0x4000001c26260209 */ /* 0x000fe20007800000 */
[----:B------:R-:W-:Y:S01]  /*1fe0*/  @P1 FMUL R28, R28, R45 ;  /* 0x0000002d1c1c1220 */ /* 0x000fe20000400000 */
[----:B------:R-:W-:-:S02]  /*1ff0*/  SHF.L.U32 R24, R55, 0x10, RZ ;  /* 0x0000001037187819 */ /* 0x000fc400000006ff */
[----:B------:R-:W-:Y:S02]  /*2000*/  F2FP.SATFINITE.E4M3.F32.PACK_AB_MERGE_C R25, RZ, R31, RZ ;  /* 0x0000001fff19723e */ /* 0x000fe400048070ff */
[----:B------:R-:W-:Y:S02]  /*2010*/  LOP3.LUT R52, R52, 0xffff, RZ, 0xc0, !PT ;  /* 0x0000ffff34347812 */ /* 0x000fe400078ec0ff */
[----:B------:R-:W-:Y:S01]  /*2020*/  @P0 FMNMX R38, R38, |R60|, !PT ;  /* 0x4000003c26260209 */ /* 0x000fe20007800000 */
[----:B------:R-:W-:Y:S01]  /*2030*/  @P1 FMUL R60, R60, R45 ;  /* 0x0000002d3c3c1220 */ /* 0x000fe20000400000 */
[----:B------:R-:W-:Y:S01]  /*2040*/  LOP3.LUT R48, R48, 0xff, RZ, 0xc0, !PT ;  /* 0x000000ff30307812 */ /* 0x000fe200078ec0ff */
[----:B------:R-:W-:Y:S01]  /*2050*/  IMAD.SHL.U32 R47, R52, 0x1000000, RZ ;  /* 0x01000000342f7824 */ /* 0x000fe200078e00ff */
[----:B------:R-:W-:Y:S02]  /*2060*/  PRMT R25, R25, 0x7104, RZ ;  /* 0x0000710419197816 */ /* 0x000fe400000000ff */
[----:B------:R-:W-:-:S02]  /*2070*/  LOP3.LUT R29, R29, 0xff0000, R24, 0xf8, !PT ;  /* 0x00ff00001d1d7812 */ /* 0x000fc400078ef818 */
[----:B------:R-:W-:Y:S02]  /*2080*/  F2FP.SATFINITE.E4M3.F32.PACK_AB_MERGE_C R32, RZ, R32, RZ ;  /* 0x00000020ff20723e */ /* 0x000fe400048070ff */
[----:B------:R-:W-:Y:S02]  /*2090*/  F2FP.SATFINITE.E4M3.F32.PACK_AB_MERGE_C R24, RZ, R56, RZ ;  /* 0x00000038ff18723e */ /* 0x000fe400048070ff */
[----:B------:R-:W-:Y:S02]  /*20a0*/  LOP3.LUT R25, R48, 0xff00, R25, 0xf8, !PT ;  /* 0x0000ff0030197812 */ /* 0x000fe400078ef819 */
[----:B------:R-:W-:Y:S02]  /*20b0*/  SHF.L.U32 R32, R32, 0x10, RZ ;  /* 0x0000001020207819 */ /* 0x000fe400000006ff */
[----:B------:R-:W-:Y:S01]  /*20c0*/  @P0 FMNMX R38, R38, |R34|, !PT ;  /* 0x4000002226260209 */ /* 0x000fe20007800000 */
[----:B------:R-:W-:Y:S01]  /*20d0*/  @P1 FMUL R34, R34, R45 ;  /* 0x0000002d22221220 */ /* 0x000fe20000400000 */
[----:B------:R-:W-:-:S02]  /*20e0*/  F2FP.SATFINITE.E4M3.F32.PACK_AB_MERGE_C R60, RZ, R60, RZ ;  /* 0x0000003cff3c723e */ /* 0x000fc400048070ff */
[----:B------:R-:W-:Y:S02]  /*20f0*/  LOP3.LUT R24, R24, 0xffff, RZ, 0xc0, !PT ;  /* 0x0000ffff18187812 */ /* 0x000fe400078ec0ff */
[----:B------:R-:W-:Y:S02]  /*2100*/  LOP3.LUT R47, R50, R47, RZ, 0xfc, !PT ;  /* 0x0000002f322f7212 */ /* 0x000fe400078efcff */
[----:B------:R-:W-:Y:S02]  /*2110*/  LOP3.LUT R50, R25, 0xff0000, R32, 0xf8, !PT ;  /* 0x00ff000019327812 */ /* 0x000fe400078ef820 */
[----:B------:R-:W-:Y:S02]  /*2120*/  LOP3.LUT R32, R51, 0xffff, R60, 0xf8, !PT ;  /* 0x0000ffff33207812 */ /* 0x000fe400078ef83c */
[----:B------:R-:W-:Y:S02]  /*2130*/  SHF.L.U32 R48, R24, 0x18, RZ ;  /* 0x0000001818307819 */ /* 0x000fe400000006ff */
[----:B------:R-:W-:-:S02]  /*2140*/  F2FP.SATFINITE.E4M3.F32.PACK_AB_MERGE_C R33, RZ, R33, RZ ;  /* 0x00000021ff21723e */ /* 0x000fc400048070ff */
[----:B------:R-:W-:Y:S02]  /*2150*/  F2FP.SATFINITE.E4M3.F32.PACK_AB_MERGE_C R24, RZ, R59, RZ ;  /* 0x0000003bff18723e */ /* 0x000fe400048070ff */
[----:B------:R-:W-:Y:S02]  /*2160*/  F2FP.SATFINITE.E4M3.F32.PACK_AB_MERGE_C R25, RZ, R34, RZ ;  /* 0x00000022ff19723e */ /* 0x000fe400048070ff */
[----:B------:R-:W-:Y:S02]  /*2170*/  SHF.L.U32 R33, R33, 0x8, RZ ;  /* 0x0000000821217819 */ /* 0x000fe400000006ff */
[----:B------:R-:W-:Y:S02]  /*2180*/  LOP3.LUT R32, R32, 0xff, RZ, 0xc0, !PT ;  /* 0x000000ff20207812 */ /* 0x000fe400078ec0ff */
[----:B------:R-:W-:Y:S02]  /*2190*/  LOP3.LUT R24, R24, 0xff, RZ, 0xc0, !PT ;  /* 0x000000ff18187812 */ /* 0x000fe400078ec0ff */
[----:B------:R-:W-:-:S02]  /*21a0*/  PRMT R25, R25, 0x7104, RZ ;  /* 0x0000710419197816 */ /* 0x000fc400000000ff */
[----:B------:R-:W-:Y:S02]  /*21b0*/  F2FP.SATFINITE.E4M3.F32.PACK_AB_MERGE_C R58, RZ, R58, RZ ;  /* 0x0000003aff3a723e */ /* 0x000fe400048070ff */
[----:B------:R-:W-:Y:S02]  /*21c0*/  LOP3.LUT R46, R35, 0xff000000, R46, 0xf8, !PT ;  /* 0xff000000232e7812 */ /* 0x000fe400078ef82e */
[----:B------:R-:W-:Y:S01]  /*21d0*/  LOP3.LUT R48, R29, 0xff000000, R48, 0xf8, !PT ;  /* 0xff0000001d307812 */ /* 0x000fe200078ef830 */
[----:B------:R-:W0:Y:S01]  /*21e0*/  @!P3 LDC.64 R34, c[0x0][0x228] ;  /* 0x00008a00ff22bb82 */ /* 0x000e220000000a00 */
[----:B------:R-:W-:Y:S01]  /*21f0*/  @P0 FMNMX R38, R38, |R30|, !PT ;  /* 0x4000001e26260209 */ /* 0x000fe20007800000 */
[----:B------:R-:W-:Y:S01]  /*2200*/  @P1 FMUL R30, R30, R45 ;  /* 0x0000002d1e1e1220 */ /* 0x000fe20000400000 */
[----:B------:R-:W-:Y:S02]  /*2210*/  LOP3.LUT R31, R24, 0xffff, R33, 0xf8, !PT ;  /* 0x0000ffff181f7812 */ /* 0x000fe400078ef821 */
[----:B------:R-:W-:-:S02]  /*2220*/  LOP3.LUT R29, R32, 0xff00, R25, 0xf8, !PT ;  /* 0x0000ff00201d7812 */ /* 0x000fc400078ef819 */
[----:B------:R-:W-:Y:S01]  /*2230*/  LOP3.LUT R58, R58, 0xffff, RZ, 0xc0, !PT ;  /* 0x0000ffff3a3a7812 */ /* 0x000fe200078ec0ff */
[----:B------:R-:W1:Y:S01]  /*2240*/  @!P3 LDC.64 R32, c[0x0][0x230] ;  /* 0x00008c00ff20bb82 */ /* 0x000e620000000a00 */
[----:B------:R-:W-:Y:S01]  /*2250*/  @P0 FMNMX R38, R38, |R3|, !PT ;  /* 0x4000000326260209 */ /* 0x000fe20007800000 */
[----:B------:R-:W-:Y:S01]  /*2260*/  @P1 FMUL R3, R3, R45 ;  /* 0x0000002d03031220 */ /* 0x000fe20000400000 */
[----:B------:R-:W-:Y:S01]  /*2270*/  F2FP.SATFINITE.E4M3.F32.PACK_AB_MERGE_C R30, RZ, R30, RZ ;  /* 0x0000001eff1e723e */ /* 0x000fe200048070ff */
[----:B------:R-:W-:Y:S01]  /*2280*/  IMAD.SHL.U32 R49, R58, 0x1000000, RZ ;  /* 0x010000003a317824 */ /* 0x000fe200078e00ff */
[----:B------:R-:W-:Y:S02]  /*2290*/  F2FP.SATFINITE.E4M3.F32.PACK_AB_MERGE_C R27, RZ, R28, RZ ;  /* 0x0000001cff1b723e */ /* 0x000fe400048070ff */
[----:B------:R-:W-:Y:S01]  /*22a0*/  F2FP.SATFINITE.E4M3.F32.PACK_AB_MERGE_C R3, RZ, R3, RZ ;  /* 0x00000003ff03723e */ /* 0x000fe200048070ff */
[----:B------:R-:W2:Y:S01]  /*22b0*/  LDC.64 R24, c[0x0][0x258] ;  /* 0x00009600ff187b82 */ /* 0x000ea20000000a00 */
[----:B------:R-:W-:-:S02]  /*22c0*/  LOP3.LUT R49, R50, R49, RZ, 0xfc, !PT ;  /* 0x0000003132317212 */ /* 0x000fc400078efcff */
[----:B------:R-:W-:Y:S02]  /*22d0*/  LOP3.LUT R50, R44, 0x7f, RZ, 0xc0, !PT ;  /* 0x0000007f2c327812 */ /* 0x000fe400078ec0ff */
[----:B------:R-:W-:Y:S02]  /*22e0*/  SHF.L.U32 R30, R30, 0x10, RZ ;  /* 0x000000101e1e7819 */ /* 0x000fe400000006ff */
[----:B------:R-:W-:Y:S01]  /*22f0*/  F2FP.SATFINITE.E4M3.F32.PACK_AB_MERGE_C R26, RZ, R26, RZ ;  /* 0x0000001aff1a723e */ /* 0x000fe200048070ff */
[----:B0-----:R-:W-:Y:S01]  /*2300*/  @!P3 IMAD.WIDE R34, R39, 0x4, R34 ;  /* 0x000000042722b825 */ /* 0x001fe200078e0222 */
[----:B------:R-:W-:Y:S02]  /*2310*/  LOP3.LUT R3, R3, 0xffff, RZ, 0xc0, !PT ;  /* 0x0000ffff03037812 */ /* 0x000fe400078ec0ff */
[----:B------:R-:W-:Y:S02]  /*2320*/  LOP3.LUT R27, R27, 0xffff, RZ, 0xc0, !PT ;  /* 0x0000ffff1b1b7812 */ /* 0x000fe400078ec0ff */
[----:B------:R-:W-:Y:S01]  /*2330*/  LOP3.LUT R30, R29, 0xff0000, R30, 0xf8, !PT ;  /* 0x00ff00001d1e7812 */ /* 0x000fe200078ef81e */
[----:B------:R-:W-:Y:S01]  /*2340*/  IMAD R29, R39, 0x180, R50 ;  /* 0x00000180271d7824 */ /* 0x000fe200078e0232 */
[----:B------:R-:W-:Y:S01]  /*2350*/  SHF.L.U32 R26, R26, 0x10, RZ ;  /* 0x000000101a1a7819 */ /* 0x000fe200000006ff */
[----:B------:R-:W-:Y:S01]  /*2360*/  IMAD.SHL.U32 R27, R27, 0x1000000, RZ ;  /* 0x010000001b1b7824 */ /* 0x000fe200078e00ff */
[----:B------:R-:W-:Y:S01]  /*2370*/  SHF.L.U32 R3, R3, 0x18, RZ ;  /* 0x0000001803037819 */ /* 0x000fe200000006ff */
[----:B-1----:R-:W-:Y:S01]  /*2380*/  @!P3 IMAD.WIDE R32, R39, 0x4, R32 ;  /* 0x000000042720b825 */ /* 0x002fe200078e0220 */
[----:B------:R-:W-:Y:S01]  /*2390*/  LOP3.LUT R26, R31, 0xff0000, R26, 0xf8, !PT ;  /* 0x00ff00001f1a7812 */ /* 0x000fe200078ef81a */
[----:B------:R3:W-:Y:S01]  /*23a0*/  @!P3 STG.E desc[UR4][R34.64], R0 ;  /* 0x000000002200b986 */ /* 0x0007e2000c101904 */
[----:B------:R-:W-:Y:S01]  /*23b0*/  LOP3.LUT R51, R30, R3, RZ, 0xfc, !PT ;  /* 0x000000031e337212 */ /* 0x000fe200078efcff */
[----:B------:R-:W-:Y:S01]  /*23c0*/  VIADD R39, R39, UR6 ;  /* 0x0000000627277c36 */ /* 0x000fe20008000000 */
[C---:B------:R-:W-:Y:S01]  /*23d0*/  IADD3 R3, R29.reuse, 0x80, RZ ;  /* 0x000000801d037810 */ /* 0x040fe20007ffe0ff */
[----:B------:R3:W-:Y:S01]  /*23e0*/  @!P3 STG.E desc[UR4][R32.64], R2 ;  /* 0x000000022000b986 */ /* 0x0007e2000c101904 */
[----:B------:R-:W-:-:S02]  /*23f0*/  IADD3 R31, R29, 0x100, RZ ;  /* 0x000001001d1f7810 */ /* 0x000fc40007ffe0ff */
[----:B------:R-:W-:Y:S01]  /*2400*/  LOP3.LUT R50, R26, 0xff000000, R27, 0xf8, !PT ;  /* 0xff0000001a327812 */ /* 0x000fe200078ef81b */
[--C-:B--2---:R-:W-:Y:S01]  /*2410*/  IMAD.WIDE.U32 R26, R29, 0x8, R24.reuse ;  /* 0x000000081d1a7825 */ /* 0x104fe200078e0018 */
[----:B------:R-:W-:Y:S02]  /*2420*/  ISETP.GE.AND P0, PT, R39, UR12, PT ;  /* 0x0000000c27007c0c */ /* 0x000fe4000bf06270 */
[----:B------:R-:W-:Y:S01]  /*2430*/  LOP3.LUT P2, RZ, R36, 0xff, RZ, 0xc0, !PT ;  /* 0x000000ff24ff7812 */ /* 0x000fe2000784c0ff */
[--C-:B------:R-:W-:Y:S01]  /*2440*/  IMAD.WIDE.U32 R28, R3, 0x8, R24.reuse ;  /* 0x00000008031c7825 */ /* 0x100fe200078e0018 */
[----:B------:R3:W-:Y:S02]  /*2450*/  STG.E.64 desc[UR4][R26.64], R46 ;  /* 0x0000002e1a007986 */ /* 0x0007e4000c101b04 */
[----:B------:R-:W-:Y:S01]  /*2460*/  SEL R36, RZ, 0x1, P2 ;  /* 0x00000001ff247807 */ /* 0x000fe20001000000 */
[----:B------:R-:W-:Y:S01]  /*2470*/  IMAD.WIDE.U32 R24, R31, 0x8, R24 ;  /* 0x000000081f187825 */ /* 0x000fe200078e0018 */
[----:B------:R3:W-:Y:S04]  /*2480*/  STG.E.64 desc[UR4][R28.64], R48 ;  /* 0x000000301c007986 */ /* 0x0007e8000c101b04 */
[----:B------:R3:W-:Y:S01]  /*2490*/  STG.E.64 desc[UR4][R24.64], R50 ;  /* 0x0000003218007986 */ /* 0x0007e2000c101b04 */
[----:B------:R-:W-:Y:S05]  /*24a0*/  @!P0 BRA `(.L_x_14112) ;  /* 0xffffffdc00608947 */ /* 0x000fea000383ffff */
.L_x_14104:
        /* <DEDUP_REMOVED lines=15> */
.L_x_14137:
        /* <DEDUP_REMOVED lines=28> */
.L_x_14140:
[----:B-1----:R-:W-:-:S07]  /*2760*/  FMNMX R5, R3, R2, !PT ;  /* 0x0000000203057209 */ /* 0x002fce0007800000 */
.L_x_14116:
[----:B------:R-:W-:Y:S05]  /*2770*/  BSYNC B0 ;  /* 0x0000000000007941 */ /* 0x000fea0003800000 */
.L_x_14115:
[----:B------:R-:W-:Y:S01]  /*2780*/  ISETP.NE.AND P0, PT, R44, RZ, PT ;  /* 0x000000ff2c00720c */ /* 0x000fe20003f05270 */
[----:B------:R-:W-:-:S12]  /*2790*/  BSSY B0, `(.L_x_14113) ;  /* 0x0000004000007945 */ /* 0x000fd80003800000 */
[----:B------:R-:W-:Y:S05]  /*27a0*/  @P0 BRA `(.L_x_14118) ;  /* 0x0000000000080947 */ /* 0x000fea0003800000 */
[----:B0-----:R-:W0:Y:S02]  /*27b0*/  LDC.64 R2, c[0x0][0x288] ;  /* 0x0000a200ff027b82 */ /* 0x001e240000000a00 */
[----:B0-----:R1:W-:Y:S02]  /*27c0*/  REDG.E.MAX.S32.STRONG.GPU desc[UR4][R2.64], R5 ;  /* 0x000000050200798e */ /* 0x0013e4000d10e384 */
.L_x_14118:
[----:B------:R-:W-:Y:S05]  /*27d0*/  BSYNC B0 ;  /* 0x0000000000007941 */ /* 0x000fea0003800000 */
.L_x_14113:
[----:B------:R-:W-:Y:S05]  /*27e0*/  @!P1 EXIT ;  /* 0x000000000000994d */ /* 0x000fea0003800000 */
[----:B------:R-:W2:Y:S01]  /*27f0*/  S2UR UR13, SR_CTAID.X ;  /* 0x00000000000d79c3 */ /* 0x000ea20000002500 */
[----:B------:R-:W-:Y:S02]  /*2800*/  ULDC.64 UR10, c[0x0][0x280] ;  /* 0x0000a000000a7ab9 */ /* 0x000fe40000000a00 */
[----:B------:R-:W-:Y:S02]  /*2810*/  ISETP.EQ.U32.AND P1, PT, RZ, UR10, PT ;  /* 0x0000000aff007c0c */ /* 0x000fe4000bf22070 */
[----:B--2---:R-:W-:-:S04]  /*2820*/  LOP3.LUT P0, RZ, R44, UR13, RZ, 0xfc, !PT ;  /* 0x0000000d2cff7c12 */ /* 0x004fc8000f80fcff */
[----:B------:R-:W-:-:S13]  /*2830*/  ISETP.EQ.OR.EX P0, PT, RZ, UR11, P0, P1 ;  /* 0x0000000bff007c0c */ /* 0x000fda0008702710 */
[----:B------:R-:W-:Y:S05]  /*2840*/  @P0 EXIT ;  /* 0x000000000000094d */ /* 0x000fea0003800000 */
[----:B---3-5:R-:W-:-:S05]  /*2850*/  VIADD R0, R45, 0x1800000 ;  /* 0x018000002d007836 */ /* 0x028fca0000000000 */
[----:B------:R-:W-:-:S04]  /*2860*/  LOP3.LUT R0, R0, 0x7f800000, RZ, 0xc0, !PT ;  /* 0x7f80000000007812 */ /* 0x000fc800078ec0ff */
[----:B------:R-:W-:-:S13]  /*2870*/  ISETP.GT.U32.AND P0, PT, R0, 0x1ffffff, PT ;  /* 0x01ffffff0000780c */ /* 0x000fda0003f04070 */
[----:B------:R-:W-:Y:S05]  /*2880*/  @P0 BRA `(.L_x_14119) ;  /* 0x0000000000140947 */ /* 0x000fea0003800000 */
[----:B------:R-:W-:Y:S02]  /*2890*/  MOV R0, R45 ;  /* 0x0000002d00007202 */ /* 0x000fe40000000f00 */
[----:B------:R-:W-:-:S07]  /*28a0*/  MOV R60, 0x28c0 ;  /* 0x000028c0003c7802 */ /* 0x000fce0000000f00 */
[----:B01----:R-:W-:Y:S05]  /*28b0*/  CALL.REL.NOINC `($__internal_234_$__cuda_sm20_rcp_rn_f32_slowpath) ;  /* 0x0000000800d47944 */ /* 0x003fea0003c00000 */
[----:B------:R-:W-:Y:S01]  /*28c0*/  MOV R5, R0 ;  /* 0x0000000000057202 */ /* 0x000fe20000000f00 */
[----:B------:R-:W-:Y:S06]  /*28d0*/  BRA `(.L_x_14120) ;  /* 0x0000000000107947 */ /* 0x000fec0003800000 */
.L_x_14119:
[----:B------:R-:W1:Y:S02]  /*28e0*/  MUFU.RCP R0, R45 ;  /* 0x0000002d00007308 */ /* 0x000e640000001000 */
[----:B-1----:R-:W-:-:S04]  /*28f0*/  FFMA R2, R0, R45, -1 ;  /* 0xbf80000000027423 */ /* 0x002fc8000000002d */
[----:B------:R-:W-:-:S04]  /*2900*/  FADD.FTZ R5, -R2, -RZ ;  /* 0x800000ff02057221 */ /* 0x000fc80000010100 */
[----:B------:R-:W-:-:S07]  /*2910*/  FFMA R5, R0, R5, R0 ;  /* 0x0000000500057223 */ /* 0x000fce0000000000 */
.L_x_14120:
[----:B0-----:R-:W0:Y:S02]  /*2920*/  LDC.64 R2, c[0x0][0x280] ;  /* 0x0000a000ff027b82 */ /* 0x001e240000000a00 */
[----:B0-----:R-:W-:Y:S01]  /*2930*/  STG.E desc[UR4][R2.64], R5 ;  /* 0x0000000502007986 */ /* 0x001fe2000c101904 */
[----:B------:R-:W-:Y:S05]  /*2940*/  EXIT ;  /* 0x000000000000794d */ /* 0x000fea0003800000 */
.L_x_14105:
[----:B------:R-:W-:Y:S01]  /*2950*/  HFMA2.MMA R60, -RZ, RZ, 0, 5.9604644775390625e-08 ;  /* 0x00000001ff3c7435 */ /* 0x000fe200000001ff */
[----:B------:R-:W-:Y:S01]  /*2960*/  MOV R58, R0 ;  /* 0x00000000003a7202 */ /* 0x000fe20000000f00 */
[----:B------:R-:W-:Y:S01]  /*2970*/  IMAD.MOV.U32 R62, RZ, RZ, 0x1f ;  /* 0x0000001fff3e7424 */ /* 0x000fe200078e00ff */
[----:B------:R-:W-:-:S08]  /*2980*/  MOV R25, 0xffffffff ;  /* 0xffffffff00197802 */ /* 0x000fd00000000f00 */
[----:B-1---5:R-:W-:Y:S05]  /*2990*/  WARPSYNC.COLLECTIVE R25, `(.L_x_14121) ;  /* 0x0000000019087348 */ /* 0x022fea0003c00000 */
[----:B------:R0:W2:Y:S02]  /*29a0*/  SHFL.BFLY P1, R56, R58, R60, R62 ;  /* 0x0c00003c3a387389 */ /* 0x0000a4000002003e */
[----:B012--5:R-:W-:Y:S01]  /*29b0*/  ENDCOLLECTIVE ;  /* 0x000000000000791b */ /* 0x027fe20003800000 */
.L_x_14121:
[----:B------:R-:W-:Y:S01]  /*29c0*/  HFMA2.MMA R60, -RZ, RZ, 0, 1.1920928955078125e-07 ;  /* 0x00000002ff3c7435 */ /* 0x000fe200000001ff */
[----:B------:R-:W-:-:S05]  /*29d0*/  MOV R2, R56 ;  /* 0x0000003800027202 */ /* 0x000fca0000000f00 */
[----:B------:R-:W-:-:S05]  /*29e0*/  FADD R48, R0, R2 ;  /* 0x0000000200307221 */ /* 0x000fca0000000000 */
[----:B------:R-:W-:-:S07]  /*29f0*/  MOV R58, R48 ;  /* 0x00000030003a7202 */ /* 0x000fce0000000f00 */
[----:B------:R-:W-:Y:S05]  /*2a00*/  WARPSYNC.COLLECTIVE R25, `(.L_x_14122) ;  /* 0x0000000019087348 */ /* 0x000fea0003c00000 */
[----:B------:R0:W1:Y:S02]  /*2a10*/  SHFL.BFLY P1, R56, R58, R60, R62 ;  /* 0x0c00003c3a387389 */ /* 0x000064000002003e */
[----:B01----:R-:W-:Y:S01]  /*2a20*/  ENDCOLLECTIVE ;  /* 0x000000000000791b */ /* 0x003fe20003800000 */
.L_x_14122:
[----:B------:R-:W-:Y:S01]  /*2a30*/  HFMA2.MMA R60, -RZ, RZ, 0, 2.384185791015625e-07 ;  /* 0x00000004ff3c7435 */ /* 0x000fe200000001ff */
[----:B------:R-:W-:-:S04]  /*2a40*/  IMAD.MOV.U32 R2, RZ, RZ, R56 ;  /* 0x000000ffff027224 */ /* 0x000fc800078e0038 */
[----:B------:R-:W-:-:S05]  /*2a50*/  FADD R50, R48, R2 ;  /* 0x0000000230327221 */ /* 0x000fca0000000000 */
[----:B------:R-:W-:-:S07]  /*2a60*/  MOV R58, R50 ;  /* 0x00000032003a7202 */ /* 0x000fce0000000f00 */
[----:B------:R-:W-:Y:S05]  /*2a70*/  WARPSYNC.COLLECTIVE R25, `(.L_x_14123) ;  /* 0x0000000019087348 */ /* 0x000fea0003c00000 */
[----:B------:R0:W1:Y:S02]  /*2a80*/  SHFL.BFLY P1, R56, R58, R60, R62 ;  /* 0x0c00003c3a387389 */ /* 0x000064000002003e */
[----:B01----:R-:W-:Y:S01]  /*2a90*/  ENDCOLLECTIVE ;  /* 0x000000000000791b */ /* 0x003fe20003800000 */
.L_x_14123:
[----:B------:R-:W-:Y:S01]  /*2aa0*/  IMAD.MOV.U32 R60, RZ, RZ, 0x8 ;  /* 0x00000008ff3c7424 */ /* 0x000fe200078e00ff */
[----:B------:R-:W-:-:S05]  /*2ab0*/  MOV R2, R56 ;  /* 0x0000003800027202 */ /* 0x000fca0000000f00 */
[----:B------:R-:W-:-:S05]  /*2ac0*/  FADD R52, R50, R2 ;  /* 0x0000000232347221 */ /* 0x000fca0000000000 */
[----:B------:R-:W-:-:S07]  /*2ad0*/  MOV R58, R52 ;  /* 0x00000034003a7202 */ /* 0x000fce0000000f00 */
[----:B------:R-:W-:Y:S05]  /*2ae0*/  WARPSYNC.COLLECTIVE R25, `(.L_x_14124) ;  /* 0x0000000019087348 */ /* 0x000fea0003c00000 */
[----:B------:R0:W1:Y:S02]  /*2af0*/  SHFL.BFLY P1, R56, R58, R60, R62 ;  /* 0x0c00003c3a387389 */ /* 0x000064000002003e */
[----:B01----:R-:W-:Y:S01]  /*2b00*/  ENDCOLLECTIVE ;  /* 0x000000000000791b */ /* 0x003fe20003800000 */
.L_x_14124:
[----:B------:R-:W-:Y:S01]  /*2b10*/  HFMA2.MMA R60, -RZ, RZ, 0, 9.5367431640625e-07 ;  /* 0x00000010ff3c7435 */ /* 0x000fe200000001ff */
[----:B------:R-:W-:-:S05]  /*2b20*/  MOV R2, R56 ;  /* 0x0000003800027202 */ /* 0x000fca0000000f00 */
[----:B------:R-:W-:-:S05]  /*2b30*/  FADD R54, R52, R2 ;  /* 0x0000000234367221 */ /* 0x000fca0000000000 */
[----:B------:R-:W-:-:S07]  /*2b40*/  MOV R58, R54 ;  /* 0x00000036003a7202 */ /* 0x000fce0000000f00 */
[----:B------:R-:W-:Y:S05]  /*2b50*/  WARPSYNC.COLLECTIVE R25, `(.L_x_14125) ;  /* 0x0000000019087348 */ /* 0x000fea0003c00000 */
[----:B------:R0:W1:Y:S02]  /*2b60*/  SHFL.BFLY P1, R56, R58, R60, R62 ;  /* 0x0c00003c3a387389 */ /* 0x000064000002003e */
[----:B01----:R-:W-:Y:S01]  /*2b70*/  ENDCOLLECTIVE ;  /* 0x000000000000791b */ /* 0x003fe20003800000 */
.L_x_14125:
        /* <DEDUP_REMOVED lines=53> */
[----:B------:R-:W-:-:S07]  /*2ed0*/  IMAD.MOV.U32 R58, RZ, RZ, R0 ;  /* 0x000000ffff3a7224 */ /* 0x000fce00078e0000 */
[----:B------:R-:W-:Y:S05]  /*2ee0*/  WARPSYNC.COLLECTIVE R25, `(.L_x_14126) ;  /* 0x0000000019087348 */ /* 0x000fea0003c00000 */
[----:B------:R0:W1:Y:S02]  /*2ef0*/  SHFL.BFLY P1, R56, R58, R60, R62 ;  /* 0x0c00003c3a387389 */ /* 0x000064000002003e */
[----:B01----:R-:W-:Y:S01]  /*2f00*/  ENDCOLLECTIVE ;  /* 0x000000000000791b */ /* 0x003fe20003800000 */
.L_x_14126:
[----:B------:R-:W-:Y:S01]  /*2f10*/  IMAD.MOV.U32 R60, RZ, RZ, 0x2 ;  /* 0x00000002ff3c7424 */ /* 0x000fe200078e00ff */
[----:B------:R-:W-:-:S05]  /*2f20*/  MOV R48, R56 ;  /* 0x0000003800307202 */ /* 0x000fca0000000f00 */
[----:B------:R-:W-:-:S05]  /*2f30*/  FADD R48, R0, R48 ;  /* 0x0000003000307221 */ /* 0x000fca0000000000 */
[----:B------:R-:W-:-:S07]  /*2f40*/  MOV R58, R48 ;  /* 0x00000030003a7202 */ /* 0x000fce0000000f00 */
[----:B------:R-:W-:Y:S05]  /*2f50*/  WARPSYNC.COLLECTIVE R25, `(.L_x_14127) ;  /* 0x0000000019087348 */ /* 0x000fea0003c00000 */
[----:B------:R0:W1:Y:S02]  /*2f60*/  SHFL.BFLY P1, R56, R58, R60, R62 ;  /* 0x0c00003c3a387389 */ /* 0x000064000002003e */
[----:B01----:R-:W-:Y:S01]  /*2f70*/  ENDCOLLECTIVE ;  /* 0x000000000000791b */ /* 0x003fe20003800000 */
.L_x_14127:
[----:B------:R-:W-:Y:S01]  /*2f80*/  HFMA2.MMA R60, -RZ, RZ, 0, 2.384185791015625e-07 ;  /* 0x00000004ff3c7435 */ /* 0x000fe200000001ff */
[----:B------:R-:W-:-:S05]  /*2f90*/  MOV R50, R56 ;  /* 0x0000003800327202 */ /* 0x000fca0000000f00 */
[----:B------:R-:W-:-:S05]  /*2fa0*/  FADD R50, R48, R50 ;  /* 0x0000003230327221 */ /* 0x000fca0000000000 */
[----:B------:R-:W-:-:S07]  /*2fb0*/  MOV R58, R50 ;  /* 0x00000032003a7202 */ /* 0x000fce0000000f00 */
[----:B------:R-:W-:Y:S05]  /*2fc0*/  WARPSYNC.COLLECTIVE R25, `(.L_x_14128) ;  /* 0x0000000019087348 */ /* 0x000fea0003c00000 */
[----:B------:R0:W1:Y:S02]  /*2fd0*/  SHFL.BFLY P1, R56, R58, R60, R62 ;  /* 0x0c00003c3a387389 */ /* 0x000064000002003e */
[----:B01----:R-:W-:Y:S01]  /*2fe0*/  ENDCOLLECTIVE ;  /* 0x000000000000791b */ /* 0x003fe20003800000 */
.L_x_14128:
[----:B------:R-:W-:Y:S01]  /*2ff0*/  HFMA2.MMA R60, -RZ, RZ, 0, 4.76837158203125e-07 ;  /* 0x00000008ff3c7435 */ /* 0x000fe200000001ff */
[----:B------:R-:W-:-:S05]  /*3000*/  MOV R52, R56 ;  /* 0x0000003800347202 */ /* 0x000fca0000000f00 */
[----:B------:R-:W-:-:S04]  /*3010*/  FADD R52, R50, R52 ;  /* 0x0000003432347221 */ /* 0x000fc80000000000 */
[----:B------:R-:W-:-:S07]  /*3020*/  IMAD.MOV.U32 R58, RZ, RZ, R52 ;  /* 0x000000ffff3a7224 */ /* 0x000fce00078e0034 */
[----:B------:R-:W-:Y:S05]  /*3030*/  WARPSYNC.COLLECTIVE R25, `(.L_x_14129) ;  /* 0x0000000019087348 */ /* 0x000fea0003c00000 */
[----:B------:R0:W1:Y:S02]  /*3040*/  SHFL.BFLY P1, R56, R58, R60, R62 ;  /* 0x0c00003c3a387389 */ /* 0x000064000002003e */
[----:B01----:R-:W-:Y:S01]  /*3050*/  ENDCOLLECTIVE ;  /* 0x000000000000791b */ /* 0x003fe20003800000 */
.L_x_14129:
[----:B------:R-:W-:Y:S01]  /*3060*/  HFMA2.MMA R60, -RZ, RZ, 0, 9.5367431640625e-07 ;  /* 0x00000010ff3c7435 */ /* 0x000fe200000001ff */
[----:B------:R-:W-:-:S05]  /*3070*/  MOV R54, R56 ;  /* 0x0000003800367202 */ /* 0x000fca0000000f00 */
[----:B------:R-:W-:-:S05]  /*3080*/  FADD R54, R52, R54 ;  /* 0x0000003634367221 */ /* 0x000fca0000000000 */
[----:B------:R-:W-:-:S07]  /*3090*/  MOV R58, R54 ;  /* 0x00000036003a7202 */ /* 0x000fce0000000f00 */
[----:B------:R-:W-:Y:S05]  /*30a0*/  WARPSYNC.COLLECTIVE R25, `(.L_x_14130) ;  /* 0x0000000019087348 */ /* 0x000fea0003c00000 */
[----:B------:R0:W1:Y:S02]  /*30b0*/  SHFL.BFLY P1, R56, R58, R60, R62 ;  /* 0x0c00003c3a387389 */ /* 0x000064000002003e */
[----:B01----:R-:W-:Y:S01]  /*30c0*/  ENDCOLLECTIVE ;  /* 0x000000000000791b */ /* 0x003fe20003800000 */
.L_x_14130:
[----:B------:R-:W-:Y:S05]  /*30d0*/  BRA `(.L_x_14131) ;  /* 0xffffffd8009c7947 */ /* 0x000fea000383ffff */
.L_x_14114:
[----:B------:R-:W-:Y:S01]  /*30e0*/  IMAD.MOV.U32 R4, RZ, RZ, 0x10 ;  /* 0x00000010ff047424 */ /* 0x000fe200078e00ff */
[----:B------:R-:W-:Y:S02]  /*30f0*/  MOV R9, 0x1f ;  /* 0x0000001f00097802 */ /* 0x000fe40000000f00 */
[----:B---3--:R-:W-:-:S07]  /*3100*/  MOV R25, 0xffffffff ;  /* 0xffffffff00197802 */ /* 0x008fce0000000f00 */
[----:B-----5:R-:W-:Y:S05]  /*3110*/  WARPSYNC.COLLECTIVE R25, `(.L_x_14132) ;  /* 0x0000000019087348 */ /* 0x020fea0003c00000 */
[----:B------:R0:W1:Y:S02]  /*3120*/  SHFL.DOWN P0, R7, R38, R4, R9 ;  /* 0x0800000426077389 */ /* 0x0000640000000009 */
[----:B01---5:R-:W-:Y:S01]  /*3130*/  ENDCOLLECTIVE ;  /* 0x000000000000791b */ /* 0x023fe20003800000 */
.L_x_14132:
[----:B------:R-:W-:Y:S01]  /*3140*/  IMAD.MOV.U32 R4, RZ, RZ, 0x8 ;  /* 0x00000008ff047424 */ /* 0x000fe200078e00ff */
[----:B------:R-:W-:-:S04]  /*3150*/  MOV R3, R7 ;  /* 0x0000000700037202 */ /* 0x000fc80000000f00 */
[----:B------:R-:W-:-:S04]  /*3160*/  FMNMX R3, R3, R38, !PT ;  /* 0x0000002603037209 */ /* 0x000fc80007800000 */
[----:B------:R-:W-:-:S07]  /*3170*/  MOV R38, R3 ;  /* 0x0000000300267202 */ /* 0x000fce0000000f00 */
[----:B------:R-:W-:Y:S05]  /*3180*/  WARPSYNC.COLLECTIVE R25, `(.L_x_14133) ;  /* 0x0000000019087348 */ /* 0x000fea0003c00000 */
[----:B------:R0:W1:Y:S02]  /*3190*/  SHFL.DOWN P0, R7, R38, R4, R9 ;  /* 0x0800000426077389 */ /* 0x0000640000000009 */
[----:B01----:R-:W-:Y:S01]  /*31a0*/  ENDCOLLECTIVE ;  /* 0x000000000000791b */ /* 0x003fe20003800000 */
.L_x_14133:
[----:B------:R-:W-:Y:S01]  /*31b0*/  HFMA2.MMA R4, -RZ, RZ, 0, 2.384185791015625e-07 ;  /* 0x00000004ff047435 */ /* 0x000fe200000001ff */
[----:B------:R-:W-:-:S04]  /*31c0*/  MOV R0, R7 ;  /* 0x0000000700007202 */ /* 0x000fc80000000f00 */
[----:B------:R-:W-:-:S04]  /*31d0*/  FMNMX R0, R3, R0, !PT ;  /* 0x0000000003007209 */ /* 0x000fc80007800000 */
[----:B------:R-:W-:-:S07]  /*31e0*/  MOV R38, R0 ;  /* 0x0000000000267202 */ /* 0x000fce0000000f00 */
[----:B------:R-:W-:Y:S05]  /*31f0*/  WARPSYNC.COLLECTIVE R25, `(.L_x_14134) ;  /* 0x0000000019087348 */ /* 0x000fea0003c00000 */
[----:B------:R0:W1:Y:S02]  /*3200*/  SHFL.DOWN P0, R7, R38, R4, R9 ;  /* 0x0800000426077389 */ /* 0x0000640000000009 */
[----:B01----:R-:W-:Y:S01]  /*3210*/  ENDCOLLECTIVE ;  /* 0x000000000000791b */ /* 0x003fe20003800000 */
.L_x_14134:
[----:B------:R-:W-:Y:S01]  /*3220*/  HFMA2.MMA R4, -RZ, RZ, 0, 1.1920928955078125e-07 ;  /* 0x00000002ff047435 */ /* 0x000fe200000001ff */
[----:B------:R-:W-:-:S04]  /*3230*/  MOV R5, R7 ;  /* 0x0000000700057202 */ /* 0x000fc80000000f00 */
[----:B------:R-:W-:-:S05]  /*3240*/  FMNMX R5, R0, R5, !PT ;  /* 0x0000000500057209 */ /* 0x000fca0007800000 */
[----:B------:R-:W-:-:S07]  /*3250*/  IMAD.MOV.U32 R38, RZ, RZ, R5 ;  /* 0x000000ffff267224 */ /* 0x000fce00078e0005 */
[----:B------:R-:W-:Y:S05]  /*3260*/  WARPSYNC.COLLECTIVE R25, `(.L_x_14135) ;  /* 0x0000000019087348 */ /* 0x000fea0003c00000 */
[----:B------:R0:W1:Y:S02]  /*3270*/  SHFL.DOWN P0, R7, R38, R4, R9 ;  /* 0x0800000426077389 */ /* 0x0000640000000009 */
[----:B01----:R-:W-:Y:S01]  /*3280*/  ENDCOLLECTIVE ;  /* 0x000000000000791b */ /* 0x003fe20003800000 */
.L_x_14135:
[----:B------:R-:W-:Y:S01]  /*3290*/  HFMA2.MMA R4, -RZ, RZ, 0, 5.9604644775390625e-08 ;  /* 0x00000001ff047435 */ /* 0x000fe200000001ff */
[----:B------:R-:W-:-:S04]  /*32a0*/  MOV R2, R7 ;  /* 0x0000000700027202 */ /* 0x000fc80000000f00 */
[----:B------:R-:W-:-:S04]  /*32b0*/  FMNMX R2, R5, R2, !PT ;  /* 0x0000000205027209 */ /* 0x000fc80007800000 */
[----:B------:R-:W-:-:S07]  /*32c0*/  MOV R38, R2 ;  /* 0x0000000200267202 */ /* 0x000fce0000000f00 */
[----:B------:R-:W-:Y:S05]  /*32d0*/  WARPSYNC.COLLECTIVE R25, `(.L_x_14136) ;  /* 0x0000000019087348 */ /* 0x000fea0003c00000 */
[----:B------:R0:W1:Y:S02]  /*32e0*/  SHFL.DOWN P0, R7, R38, R4, R9 ;  /* 0x0800000426077389 */ /* 0x0000640000000009 */
[----:B01----:R-:W-:Y:S01]  /*32f0*/  ENDCOLLECTIVE ;  /* 0x000000000000791b */ /* 0x003fe20003800000 */
.L_x_14136:
[----:B------:R-:W-:Y:S05]  /*3300*/  BRA `(.L_x_14137) ;  /* 0xfffffff000a47947 */ /* 0x000fea000383ffff */
.L_x_14117:
[----:B------:R-:W-:Y:S01]  /*3310*/  HFMA2.MMA R9, -RZ, RZ, 0, 1.847743988037109375e-06 ;  /* 0x0000001fff097435 */ /* 0x000fe200000001ff */
[----:B-1----:R-:W-:Y:S01]  /*3320*/  IMAD.MOV.U32 R38, RZ, RZ, R0 ;  /* 0x000000ffff267224 */ /* 0x002fe200078e0000 */
[----:B------:R-:W-:Y:S02]  /*3330*/  MOV R4, 0x2 ;  /* 0x0000000200047802 */ /* 0x000fe40000000f00 */
[----:B------:R-:W-:-:S07]  /*3340*/  MOV R25, 0xffffffff ;  /* 0xffffffff00197802 */ /* 0x000fce0000000f00 */
[----:B0----5:R-:W-:Y:S05]  /*3350*/  WARPSYNC.COLLECTIVE R25, `(.L_x_14138) ;  /* 0x0000000019087348 */ /* 0x021fea0003c00000 */
[----:B------:R1:W2:Y:S02]  /*3360*/  SHFL.DOWN P0, R7, R38, R4, R9 ;  /* 0x0800000426077389 */ /* 0x0002a40000000009 */
[----:B012--5:R-:W-:Y:S01]  /*3370*/  ENDCOLLECTIVE ;  /* 0x000000000000791b */ /* 0x027fe20003800000 */
.L_x_14138:
[----:B------:R-:W-:Y:S01]  /*3380*/  HFMA2.MMA R4, -RZ, RZ, 0, 5.9604644775390625e-08 ;  /* 0x00000001ff047435 */ /* 0x000fe200000001ff */
[----:B------:R-:W-:-:S04]  /*3390*/  MOV R3, R7 ;  /* 0x0000000700037202 */ /* 0x000fc80000000f00 */
[----:B------:R-:W-:-:S05]  /*33a0*/  FMNMX R3, R3, R0, !PT ;  /* 0x0000000003037209 */ /* 0x000fca0007800000 */
[----:B------:R-:W-:-:S07]  /*33b0*/  IMAD.MOV.U32 R38, RZ, RZ, R3 ;  /* 0x000000ffff267224 */ /* 0x000fce00078e0003 */
[----:B------:R-:W-:Y:S05]  /*33c0*/  WARPSYNC.COLLECTIVE R25, `(.L_x_14139) ;  /* 0x0000000019087348 */ /* 0x000fea0003c00000 */
[----:B------:R0:W1:Y:S02]  /*33d0*/  SHFL.DOWN P0, R7, R38, R4, R9 ;  /* 0x0800000426077389 */ /* 0x0000640000000009 */
[----:B01----:R-:W-:Y:S01]  /*33e0*/  ENDCOLLECTIVE ;  /* 0x000000000000791b */ /* 0x003fe20003800000 */
.L_x_14139:
[----:B------:R-:W-:Y:S01]  /*33f0*/  MOV R2, R7 ;  /* 0x0000000700027202 */ /* 0x000fe20000000f00 */
[----:B------:R-:W-:Y:S06]  /*3400*/  BRA `(.L_x_14140) ;  /* 0xfffffff000d47947 */ /* 0x000fec000383ffff */
        .weak           $__internal_234_$__cuda_sm20_rcp_rn_f32_slowpath
        .type           $__internal_234_$__cuda_sm20_rcp_rn_f32_slowpath,@function
        .size           $__internal_234_$__cuda_sm20_rcp_rn_f32_slowpath,(.L_x_14570 - $__internal_234_$__cuda_sm20_rcp_rn_f32_slowpath)
$__internal_234_$__cuda_sm20_rcp_rn_f32_slowpath:
        /* <DEDUP_REMOVED lines=15> */
.L_x_14142:
[----:B------:R-:W-:-:S05]  /*3500*/  VIADD R3, R2, 0xffffff03 ;  /* 0xffffff0302037836 */ /* 0x000fca0000000000 */
        /* <DEDUP_REMOVED lines=32> */
.L_x_14144:
[----:B------:R0:W1:Y:S02]  /*3710*/  MUFU.RCP R3, R0 ;  /* 0x0000000000037308 */ /* 0x0000640000001000 */
.L_x_14143:
[----:B------:R-:W-:Y:S05]  /*3720*/  BSYNC B1 ;  /* 0x0000000000017941 */ /* 0x000fea0003800000 */
.L_x_14141:
[----:B01----:R-:W-:Y:S01]  /*3730*/  MOV R0, R3 ;  /* 0x0000000300007202 */ /* 0x003fe20000000f00 */
[----:B------:R-:W-:Y:S01]  /*3740*/  HFMA2.MMA R3, -RZ, RZ, 0, 0 ;  /* 0x00000000ff037435 */ /* 0x000fe200000001ff */
[----:B------:R-:W-:-:S05]  /*3750*/  MOV R2, R60 ;  /* 0x0000003c00027202 */ /* 0x000fca0000000f00 */
[----:B------:R-:W-:Y:S05]  /*3760*/  RET.REL.NODEC R2 `(_ZN18transformer_engine13normalization19ln_fwd_tuned_kernelINS0_13Kernel_traitsI13__nv_bfloat16S3_13__nv_fp8_e4m3fjLj3072ELj1ELj1ELj4ELj16ENS0_18Kernel_traits_baseILj3072ES3_S3_S4_fjLj128EEEEEEEvNS0_19ForwardKernelParamsE) ;  /* 0xffffffc802247950 */ /* 0x000fea0003c3ffff */
.L_x_14145:
        /* <DEDUP_REMOVED lines=9> */
.L_x_14570:


//--------------------- .text._ZN18transformer_engine13normalization19ln_fwd_tuned_kernelINS0_13Kernel_traitsI13__nv_bfloat16S3_13__nv_fp8_e4m3fjLj2304ELj1ELj4ELj1ELj16ENS0_18Kernel_traits_baseILj2304ES3_S3_S4_fjLj128EEEEEEEvNS0_19ForwardKernelParamsE --------------------------
	.section	.text._ZN18transformer_engine13normalization19ln_fwd_tuned_kernelINS0_13Kernel_traitsI13__nv_bfloat16S3_13__nv_fp8_e4m3fjLj2304ELj1ELj4ELj1ELj16ENS0_18Kernel_traits_baseILj2304ES3_S3_S4_fjLj128EEEEEEEvNS0_19ForwardKernelParamsE,"ax",@progbits
	.align	128
        .global         _ZN18transformer_engine13normalization19ln_fwd_tuned_kernelINS0_13Kernel_traitsI13__nv_bfloat16S3_13__nv_fp8_e4m3fjLj2304ELj1ELj4ELj1ELj16ENS0_18Kernel_traits_baseILj2304ES3_S3_S4_fjLj128EEEEEEEvNS0_19ForwardKernelParamsE
        .type           _ZN18transformer_engine13normalization19ln_fwd_tuned_kernelINS0_13Kernel_traitsI13__nv_bfloat16S3_13__nv_fp8_e4m3fjLj2304ELj1ELj4ELj1ELj16ENS0_18Kernel_traits_baseILj2304ES3_S3_S4_fjLj128EEEEEEEvNS0_19ForwardKernelParamsE,@function
        .size           _ZN18transformer_engine13normalization19ln_fwd_tuned_kernelINS0_13Kernel_traitsI13__nv_bfloat16S3_13__nv_fp8_e4m3fjLj2304ELj1ELj4ELj1ELj16ENS0_18Kernel_traits_baseILj2304ES3_S3_S4_fjLj128EEEEEEEvNS0_19ForwardKernelParamsE,(.L_x_14571 - _ZN18transformer_engine13normalization19ln_fwd_tuned_kernelINS0_13Kernel_traitsI13__nv_bfloat16S3_13__nv_fp8_e4m3fjLj2304ELj1ELj4ELj1ELj16ENS0_18Kernel_traits_baseILj2304ES3_S3_S4_fjLj128EEEEEEEvNS0_19ForwardKernelParamsE)
        .other          _ZN18transformer_engine13normalization19ln_fwd_tuned_kernelINS0_13Kernel_traitsI13__nv_bfloat16S3_13__nv_fp8_e4m3fjLj2304ELj1ELj4ELj1ELj16ENS0_18Kernel_traits_baseILj2304ES3_S3_S4_fjLj128EEEEEEEvNS0_19ForwardKernelParamsE,@"STO_CUDA_ENTRY STV_DEFAULT"
_ZN18transformer_engine13normalization19ln_fwd_tuned_kernelINS0_13Kernel_traitsI13__nv_bfloat16S3_13__nv_fp8_e4m3fjLj2304ELj1ELj4ELj1ELj16ENS0_18Kernel_traits_baseILj2304ES3_S3_S4_fjLj128EEEEEEEvNS0_19ForwardKernelParamsE:
.text._ZN18transformer_engine13normalization19ln_fwd_tuned_kernelINS0_13Kernel_traitsI13__nv_bfloat16S3_13__nv_fp8_e4m3fjLj2304ELj1ELj4ELj1ELj16ENS0_18Kernel_traits_baseILj2304ES3_S3_S4_fjLj128EEEEEEEvNS0_19ForwardKernelParamsE:
        /* <DEDUP_REMOVED lines=46> */
.L_x_14149:
[----:B-1----:R-:W1:Y:S01]  /*02e0*/  LDC.64 R128, c[0x0][0x220] ;  /* 0x00008800ff807b82 */ /* 0x002e620000000a00 */
[----:B------:R-:W-:-:S05]  /*02f0*/  LOP3.LUT P2, R97, R5, 0x1f, RZ, 0xc0, !PT ;  /* 0x0000001f05617812 */ /* 0x000fca000784c0ff */
[----:B------:R-:W-:-:S04]  /*0300*/  IMAD R131, R4, 0x120, R97 ;  /* 0x0000012004837824 */ /* 0x000fc800078e0261 */
[----:B-1----:R-:W-:-:S06]  /*0310*/  IMAD.WIDE.U32 R96, R131, 0x10, R128 ;  /* 0x0000001083607825 */ /* 0x002fcc00078e0080 */
[----:B------:R-:W0:Y:S01]  /*0320*/  LDG.E.128 R96, desc[UR4][R96.64] ;  /* 0x0000000460607981 */ /* 0x000e22000c1e1d00 */
[----:B------:R-:W-:-:S04]  /*0330*/  VIADD R101, R131, 0x20 ;  /* 0x0000002083657836 */ /* 0x000fc80000000000 */
[----:B------:R-:W-:-:S06]  /*0340*/  IMAD.WIDE.U32 R100, R101, 0x10, R128 ;  /* 0x0000001065647825 */ /* 0x000fcc00078e0080 */
        /* <DEDUP_REMOVED lines=23> */
[C---:B0-----:R-:W-:Y:S01]  /*04c0*/  PRMT R8, R96.reuse, 0x7632, R8 ;  /* 0x0000763260087816 */ /* 0x041fe20000000008 */
        /* <DEDUP_REMOVED lines=16> */
[----:B--2---:R-:W-:-:S02]  /*05d0*/  PRMT R18, R101, 0x7632, R18 ;  /* 0x0000763265127816 */ /* 0x004fc40000000012 */
[----:B------:R-:W-:Y:S01]  /*05e0*/  SHF.L.U32 R101, R101, 0x10, RZ ;  /* 0x0000001065657819 */ /* 0x000fe200000006ff */
[----:B------:R-:W-:Y:S01]  /*05f0*/  FADD R16, R12, R133 ;  /* 0x000000850c107221 */ /* 0x000fe20000000000 */
[----:B------:R-:W-:Y:S02]  /*0600*/  SHF.L.U32 R18, R18, 0x10, RZ ;  /* 0x0000001012127819 */ /* 0x000fe400000006ff */
[----:B------:R-:W-:Y:S01]  /*0610*/  PRMT R22, R103, 0x7632, R22 ;  /* 0x0000763267167816 */ /* 0x000fe20000000016 */
[--C-:B------:R-:W-:Y:S01]  /*0620*/  FADD R133, R99, R16.reuse ;  /* 0x0000001063857221 */ /* 0x100fe20000000000 */
[C---:B------:R-:W-:Y:S01]  /*0630*/  PRMT R16, R100.reuse, 0x7632, R16 ;  /* 0x0000763264107816 */ /* 0x040fe20000000010 */
[----:B------:R-:W-:Y:S01]  /*0640*/  IMAD.U32 R100, R100, 0x10000, RZ ;  /* 0x0001000064647824 */ /* 0x000fe200078e00ff */
[----:B------:R-:W-:Y:S01]  /*0650*/  SHF.L.U32 R103, R103, 0x10, RZ ;  /* 0x0000001067677819 */ /* 0x000fe200000006ff */
[----:B------:R-:W-:Y:S01]  /*0660*/  FADD R133, R14, R133 ;  /* 0x000000850e857221 */ /* 0x000fe20000000000 */
[----:B------:R-:W-:-:S02]  /*0670*/  SHF.L.U32 R16, R16, 0x10, RZ ;  /* 0x0000001010107819 */ /* 0x000fc400000006ff */
[----:B------:R-:W-:Y:S01]  /*0680*/  SHF.L.U32 R22, R22, 0x10, RZ ;  /* 0x0000001016167819 */ /* 0x000fe200000006ff */
[----:B------:R-:W-:Y:S01]  /*0690*/  FADD R133, R100, R133 ;  /* 0x0000008564857221 */ /* 0x000fe20000000000 */
[----:B---3--:R-:W-:Y:S02]  /*06a0*/  SHF.L.U32 R132, R105, 0x10, RZ ;  /* 0x0000001069847819 */ /* 0x008fe400000006ff */
[----:B------:R-:W-:Y:S01]  /*06b0*/  PRMT R134, R106, 0x7632, R134 ;  /* 0x000076326a867816 */ /* 0x000fe20000000086 */
[----:B------:R-:W-:-:S04]  /*06c0*/  FADD R20, R16, R133 ;  /* 0x0000008510147221 */ /* 0x000fc80000000000 */
[--C-:B------:R-:W-:Y:S01]  /*06d0*/  FADD R133, R101, R20.reuse ;  /* 0x0000001465857221 */ /* 0x100fe20000000000 */
[C---:B------:R-:W-:Y:S02]  /*06e0*/  PRMT R20, R102.reuse, 0x7632, R20 ;  /* 0x0000763266147816 */ /* 0x040fe40000000014 */
[----:B------:R-:W-:Y:S01]  /*06f0*/  SHF.L.U32 R102, R102, 0x10, RZ ;  /* 0x0000001066667819 */ /* 0x000fe200000006ff */
[----:B------:R-:W-:Y:S01]  /*0700*/  FADD R133, R18, R133 ;  /* 0x0000008512857221 */ /* 0x000fe20000000000 */
[----:B------:R-:W-:-:S03]  /*0710*/  SHF.L.U32 R20, R20, 0x10, RZ ;  /* 0x0000001014147819 */ /* 0x000fc600000006ff */
[----:B------:R-:W-:-:S04]  /*0720*/  FADD R133, R102, R133 ;  /* 0x0000008566857221 */ /* 0x000fc80000000000 */
[----:B------:R-:W-:-:S04]  /*0730*/  FADD R96, R20, R133 ;  /* 0x0000008514607221 */ /* 0x000fc80000000000 */
[--C-:B------:R-:W-:Y:S01]  /*0740*/  FADD R133, R103, R96.reuse ;  /* 0x0000006067857221 */ /* 0x100fe20000000000 */
[C---:B------:R-:W-:Y:S01]  /*0750*/  PRMT R96, R104.reuse, 0x7632, R96 ;  /* 0x0000763268607816 */ /* 0x040fe20000000060 */
[----:B------:R-:W-:Y:S02]  /*0760*/  IMAD.U32 R104, R104, 0x10000, RZ ;  /* 0x0001000068687824 */ /* 0x000fe400078e00ff */
[----:B------:R-:W-:Y:S01]  /*0770*/  FADD R133, R22, R133 ;  /* 0x0000008516857221 */ /* 0x000fe20000000000 */
[----:B------:R-:W-:-:S03]  /*0780*/  SHF.L.U32 R96, R96, 0x10, RZ ;  /* 0x0000001060607819 */ /* 0x000fc600000006ff */
        /* <DEDUP_REMOVED lines=12> */
[C---:B----4-:R-:W-:Y:S01]  /*0850*/  PRMT R136, R108.reuse, 0x7632, R136 ;  /* 0x000076326c887816 */ /* 0x050fe20000000088 */
[----:B------:R-:W-:-:S02]  /*0860*/  IMAD.U32 R135, R108, 0x10000, RZ ;  /* 0x000100006c877824 */ /* 0x000fc400078e00ff */
[----:B------:R-:W-:Y:S01]  /*0870*/  FADD R137, R106, R137 ;  /* 0x000000896a897221 */ /* 0x000fe20000000000 */
[----:B------:R-:W-:Y:S02]  /*0880*/  SHF.L.U32 R108, R136, 0x10, RZ ;  /* 0x00000010886c7819 */ /* 0x000fe400000006ff */
[C---:B------:R-:W-:Y:S01]  /*0890*/  SHF.L.U32 R136, R109.reuse, 0x10, RZ ;  /* 0x000000106d887819 */ /* 0x040fe200000006ff */
[--C-:B------:R-:W-:Y:S01]  /*08a0*/  FADD R138, R134, R137.reuse ;  /* 0x00000089868a7221 */ /* 0x100fe20000000000 */
[----:B------:R-:W-:Y:S02]  /*08b0*/  PRMT R137, R109, 0x7632, R137 ;  /* 0x000076326d897816 */ /* 0x000fe40000000089 */
[----:B------:R-:W-:Y:S01]  /*08c0*/  PRMT R162, R131, 0x7632, R162 ;  /* 0x0000763283a27816 */ /* 0x000fe200000000a2 */
[----:B------:R-:W-:Y:S01]  /*08d0*/  FADD R138, R107, R138 ;  /* 0x0000008a6b8a7221 */ /* 0x000fe20000000000 */
[----:B------:R-:W-:Y:S02]  /*08e0*/  SHF.L.U32 R109, R137, 0x10, RZ ;  /* 0x00000010896d7819 */ /* 0x000fe400000006ff */
[C---:B------:R-:W-:Y:S01]  /*08f0*/  SHF.L.U32 R137, R110.reuse, 0x10, RZ ;  /* 0x000000106e897819 */ /* 0x040fe200000006ff */
[--C-:B------:R-:W-:Y:S01]  /*0900*/  FADD R139, R135, R138.reuse ;  /* 0x0000008a878b7221 */ /* 0x100fe20000000000 */
[----:B------:R-:W-:-:S02]  /*0910*/  PRMT R138, R110, 0x7632, R138 ;  /* 0x000076326e8a7816 */ /* 0x000fc4000000008a */
[----:B------:R-:W-:Y:S01]  /*0920*/  SHF.L.U32 R164, R131, 0x10, RZ ;  /* 0x0000001083a47819 */ /* 0x000fe200000006ff */
[----:B------:R-:W-:Y:S01]  /*0930*/  FADD R139, R108, R139 ;  /* 0x0000008b6c8b7221 */ /* 0x000fe20000000000 */
[----:B------:R-:W-:Y:S02]  /*0940*/  SHF.L.U32 R110, R138, 0x10, RZ ;  /* 0x000000108a6e7819 */ /* 0x000fe400000006ff */
[C---:B------:R-:W-:Y:S01]  /*0950*/  SHF.L.U32 R138, R111.reuse, 0x10, RZ ;  /* 0x000000106f8a7819 */ /* 0x040fe200000006ff */
[--C-:B------:R-:W-:Y:S01]  /*0960*/  FADD R140, R136, R139.reuse ;  /* 0x0000008b888c7221 */ /* 0x100fe20000000000 */
[----:B------:R-:W-:Y:S02]  /*0970*/  PRMT R139, R111, 0x7632, R139 ;  /* 0x000076326f8b7816 */ /* 0x000fe4000000008b */
[----:B------:R-:W-:Y:S01]  /*0980*/  SHF.L.U32 R162, R162, 0x10, RZ ;  /* 0x00000010a2a27819 */ /* 0x000fe200000006ff */
[----:B------:R-:W-:Y:S01]  /*0990*/  FADD R140, R109, R140 ;  /* 0x0000008c6d8c7221 */ /* 0x000fe20000000000 */
[----:B------:R-:W-:Y:S01]  /*09a0*/  SHF.L.U32 R111, R139, 0x10, RZ ;  /* 0x000000108b6f7819 */ /* 0x000fe200000006ff */
[----:B------:R-:W-:-:S02]  /*09b0*/  IMAD.U32 R139, R112, 0x10000, RZ ;  /* 0x00010000708b7824 */ /* 0x000fc400078e00ff */
        /* <DEDUP_REMOVED lines=265> */
.L_x_14169:
[----:B------:R-:W2:Y:S01]  /*1a50*/  LDC R160, c[0x0][0x268] ;  /* 0x00009a00ffa07b82 */ /* 0x000ea20000000800 */
[----:B-1----:R-:W-:Y:S01]  /*1a60*/  FADD R163, R161, R163 ;  /* 0x000000a3a1a37221 */ /* 0x002fe20000000000 */
[----:B------:R-:W-:-:S06]  /*1a70*/  ISETP.NE.AND P3, PT, R2, RZ, PT ;  /* 0x000000ff0200720c */ /* 0x000fcc0003f65270 */
[----:B------:R-:W1:Y:S01]  /*1a80*/  @!P2 LDC.64 R158, c[0x0][0x228] ;  /* 0x00008a00ff9eab82 */ /* 0x000e620000000a00 */
[----:B--2---:R-:W-:Y:S01]  /*1a90*/  FFMA R160, R163, 0.00043402778101153671741, R160 ;  /* 0x39e38e39a3a07823 */ /* 0x004fe200000000a0 */
[----:B-----5:R-:W-:-:S04]  /*1aa0*/  SHF.L.U32 R163, R24, 0x10, RZ ;  /* 0x0000001018a37819 */ /* 0x020fc800000006ff */
[----:B------:R-:W-:Y:S01]  /*1ab0*/  FSETP.GEU.AND P0, PT, |R160|, 1.175494350822287508e-38, PT ;  /* 0x00800000a000780b */ /* 0x000fe20003f0e200 */
[----:B------:R-:W-:Y:S01]  /*1ac0*/  @P3 FADD R163, R163, 1 ;  /* 0x3f800000a3a33421 */ /* 0x000fe20000000000 */
[----:B-1----:R-:W-:-:S05]  /*1ad0*/  @!P2 IMAD.WIDE R158, R4, 0x4, R158 ;  /* 0x00000004049ea825 */ /* 0x002fca00078e029e */
[----:B------:R1:W-:Y:S06]  /*1ae0*/  @!P2 STG.E desc[UR4][R158.64], R131 ;  /* 0x000000839e00a986 */ /* 0x0003ec000c101904 */
[----:B------:R-:W-:-:S04]  /*1af0*/  @!P0 FMUL R160, R160, 16777216 ;  /* 0x4b800000a0a08820 */ /* 0x000fc80000400000 */
[----:B0-----:R-:W0:Y:S01]  /*1b00*/  MUFU.RSQ R161, R160 ;  /* 0x000000a000a17308 */ /* 0x001e220000001400 */
[----:B-1----:R-:W-:Y:S02]  /*1b10*/  PRMT R131, R24, 0x7632, R131 ;  /* 0x0000763218837816 */ /* 0x002fe40000000083 */
[----:B------:R-:W-:Y:S02]  /*1b20*/  PRMT R158, R60, 0x7632, R158 ;  /* 0x000076323c9e7816 */ /* 0x000fe4000000009e */
[----:B------:R-:W-:Y:S02]  /*1b30*/  SHF.L.U32 R131, R131, 0x10, RZ ;  /* 0x0000001083837819 */ /* 0x000fe400000006ff */
[----:B------:R-:W-:-:S03]  /*1b40*/  SHF.L.U32 R158, R158, 0x10, RZ ;  /* 0x000000109e9e7819 */ /* 0x000fc600000006ff */
[----:B------:R-:W-:Y:S01]  /*1b50*/  @P3 FADD R131, R131, 1 ;  /* 0x3f80000083833421 */ /* 0x000fe20000000000 */
[----:B0-----:R-:W-:Y:S01]  /*1b60*/  @!P0 FMUL R161, R161, 4096 ;  /* 0x45800000a1a18820 */ /* 0x001fe20000400000 */
[----:B------:R-:W-:-:S03]  /*1b70*/  ISETP.NE.U32.AND P0, PT, RZ, UR6, PT ;  /* 0x00000006ff007c0c */ /* 0x000fc6000bf05070 */
[-C--:B------:R-:W-:Y:S01]  /*1b80*/  FMUL R165, R0, R161.reuse ;  /* 0x000000a100a57220 */ /* 0x080fe20000400000 */
[----:B------:R-:W-:Y:S01]  /*1b90*/  ISETP.NE.AND.EX P0, PT, RZ, UR7, PT, P0 ;  /* 0x00000007ff007c0c */ /* 0x000fe2000bf05300 */
[----:B------:R-:W-:Y:S02]  /*1ba0*/  IMAD.U32 R0, R60, 0x10000, RZ ;  /* 0x000100003c007824 */ /* 0x000fe400078e00ff */
[-C--:B------:R-:W-:Y:S01]  /*1bb0*/  FMUL R8, R8, R161.reuse ;  /* 0x000000a108087220 */ /* 0x080fe20000400000 */
[-C--:B------:R-:W-:Y:S01]  /*1bc0*/  FMUL R10, R10, R161.reuse ;  /* 0x000000a10a0a7220 */ /* 0x080fe20000400000 */
[----:B------:R-:W-:Y:S01]  /*1bd0*/  FMUL R12, R12, R161 ;  /* 0x000000a10c0c7220 */ /* 0x000fe20000400000 */
[----:B------:R-:W-:Y:S01]  /*1be0*/  FFMA R0, R163, R165, R0 ;  /* 0x000000a5a3007223 */ /* 0x000fe20000000000 */
[----:B------:R-:W-:Y:S01]  /*1bf0*/  FFMA R8, R131, R8, R158 ;  /* 0x0000000883087223 */ /* 0x000fe2000000009e */
[-C--:B------:R-:W-:Y:S01]  /*1c00*/  FMUL R14, R14, R161.reuse ;  /* 0x000000a10e0e7220 */ /* 0x080fe20000400000 */
[-C--:B------:R-:W-:Y:S01]  /*1c10*/  FMUL R16, R16, R161.reuse ;  /* 0x000000a110107220 */ /* 0x080fe20000400000 */
        /* <DEDUP_REMOVED lines=17> */
[-C--:B------:R-:W-:Y:S01]  /*1d30*/  FMUL R135, R135, R161.reuse ;  /* 0x000000a187877220 */ /* 0x080fe20000400000 */
[----:B------:R-:W-:Y:S01]  /*1d40*/  SHF.L.U32 R0, R8, 0x8, RZ ;  /* 0x0000000808007819 */ /* 0x000fe200000006ff */
[-C--:B------:R-:W-:Y:S01]  /*1d50*/  FMUL R108, R108, R161.reuse ;  /* 0x000000a16c6c7220 */ /* 0x080fe20000400000 */
[----:B------:R-:W-:Y:S01]  /*1d60*/  SHF.L.U32 R8, R25, 0x10, RZ ;  /* 0x0000001019087819 */ /* 0x000fe200000006ff */
[-C--:B------:R-:W-:Y:S01]  /*1d70*/  FMUL R136, R136, R161.reuse ;  /* 0x000000a188887220 */ /* 0x080fe20000400000 */
[----:B------:R-:W-:Y:S01]  /*1d80*/  LOP3.LUT R0, R131, 0xffff, R0, 0xf8, !PT ;  /* 0x0000ffff83007812 */ /* 0x000fe200078ef800 */
[-C--:B------:R-:W-:Y:S01]  /*1d90*/  FMUL R131, R97, R161.reuse ;  /* 0x000000a161837220 */ /* 0x080fe20000400000 */
[----:B------:R-:W-:Y:S01]  /*1da0*/  SHF.L.U32 R97, R61, 0x10, RZ ;  /* 0x000000103d617819 */ /* 0x000fe200000006ff */
        /* <DEDUP_REMOVED lines=13> */
[----:B------:R-:W-:-:S02]  /*1e80*/  IMAD.U32 R98, R62, 0x10000, RZ ;  /* 0x000100003e627824 */ /* 0x000fc400078e00ff */
        /* <DEDUP_REMOVED lines=41> */
[-C--:B------:R-:W-:Y:S01]  /*2120*/  FMUL R124, R124, R161.reuse ;  /* 0x000000a17c7c7220 */ /* 0x080fe20000400000 */
[-C--:B------:R-:W-:Y:S01]  /*2130*/  FMUL R152, R152, R161.reuse ;  /* 0x000000a198987220 */ /* 0x080fe20000400000 */
[----:B------:R-:W-:Y:S01]  /*2140*/  SHF.L.U32 R131, R99, 0x10, RZ ;  /* 0x0000001063837819 */ /* 0x000fe200000006ff */
[-C--:B------:R-:W-:Y:S01]  /*2150*/  FMUL R125, R125, R161.reuse ;  /* 0x000000a17d7d7220 */ /* 0x080fe20000400000 */
[----:B------:R-:W-:Y:S01]  /*2160*/  PRMT R99, R63, 0x7632, R99 ;  /* 0x000076323f637816 */ /* 0x000fe20000000063 */
[-C--:B------:R-:W-:Y:S01]  /*2170*/  FMUL R153, R153, R161.reuse ;  /* 0x000000a199997220 */ /* 0x080fe20000400000 */
[-C--:B------:R-:W-:Y:S01]  /*2180*/  FMUL R126, R126, R161.reuse ;  /* 0x000000a17e7e7220 */ /* 0x080fe20000400000 */
[----:B------:R-:W-:Y:S01]  /*2190*/  @P3 FADD R131, R131, 1 ;  /* 0x3f80000083833421 */ /* 0x000fe20000000000 */
[----:B------:R-:W-:Y:S01]  /*21a0*/  SHF.L.U32 R158, R99, 0x10, RZ ;  /* 0x00000010639e7819 */ /* 0x000fe200000006ff */
[-C--:B------:R-:W-:Y:S01]  /*21b0*/  FMUL R154, R154, R161.reuse ;  /* 0x000000a19a9a7220 */ /* 0x080fe20000400000 */
[----:B------:R-:W-:Y:S01]  /*21c0*/  SHF.L.U32 R99, R28, 0x10, RZ ;  /* 0x000000101c637819 */ /* 0x000fe200000006ff */
[-C--:B------:R-:W-:Y:S01]  /*21d0*/  FMUL R127, R127, R161.reuse ;  /* 0x000000a17f7f7220 */ /* 0x080fe20000400000 */
[-C--:B------:R-:W-:Y:S01]  /*21e0*/  FMUL R155, R155, R161.reuse ;  /* 0x000000a19b9b7220 */ /* 0x080fe20000400000 */
[----:B------:R-:W-:Y:S01]  /*21f0*/  FFMA R14, R131, R14, R158 ;  /* 0x0000000e830e7223 */ /* 0x000fe2000000009e */
[-C--:B------:R-:W-:Y:S01]  /*2200*/  FMUL R131, R100, R161.reuse ;  /* 0x000000a164837220 */ /* 0x080fe20000400000 */
[----:B------:R-:W-:Y:S01]  /*2210*/  SHF.L.U32 R100, R64, 0x10, RZ ;  /* 0x0000001040647819 */ /* 0x000fe200000006ff */
[----:B------:R-:W-:Y:S01]  /*2220*/  @P3 FADD R99, R99, 1 ;  /* 0x3f80000063633421 */ /* 0x000fe20000000000 */
[-C--:B------:R-:W-:Y:S01]  /*2230*/  FMUL R128, R128, R161.reuse ;  /* 0x000000a180807220 */ /* 0x080fe20000400000 */
[----:B------:R-:W-:Y:S01]  /*2240*/  FMUL R156, R156, R161 ;  /* 0x000000a19c9c7220 */ /* 0x000fe20000400000 */
[----:B------:R-:W-:Y:S01]  /*2250*/  @P0 FMNMX R3, R3, |R8|, !PT ;  /* 0x4000000803030209 */ /* 0x000fe20007800000 */
[--C-:B------:R-:W-:Y:S01]  /*2260*/  FFMA R99, R99, R131, R100.reuse ;  /* 0x0000008363637223 */ /* 0x100fe20000000064 */
[----:B------:R-:W-:Y:S01]  /*2270*/  PRMT R100, R28, 0x7632, R100 ;  /* 0x000076321c647816 */ /* 0x000fe20000000064 */
[-C--:B------:R-:W-:Y:S01]  /*2280*/  FMUL R129, R129, R161.reuse ;  /* 0x000000a181817220 */ /* 0x080fe20000400000 */
[----:B------:R-:W-:Y:S01]  /*2290*/  PRMT R131, R64, 0x7632, R131 ;  /* 0x0000763240837816 */ /* 0x000fe20000000083 */
[-C--:B------:R-:W-:Y:S01]  /*22a0*/  FMUL R157, R157, R161.reuse ;  /* 0x000000a19d9d7220 */ /* 0x080fe20000400000 */
[----:B------:R-:W-:Y:S01]  /*22b0*/  @P0 FMNMX R3, R3, |R10|, !PT ;  /* 0x4000000a03030209 */ /* 0x000fe20007800000 */
[----:B------:R-:W-:Y:S01]  /*22c0*/  IMAD.U32 R100, R100, 0x10000, RZ ;  /* 0x0001000064647824 */ /* 0x000fe200078e00ff */
[----:B------:R-:W-:Y:S01]  /*22d0*/  SHF.L.U32 R131, R131, 0x10, RZ ;  /* 0x0000001083837819 */ /* 0x000fe200000006ff */
[----:B------:R-:W-:Y:S01]  /*22e0*/  FMUL R130, R130, R161 ;  /* 0x000000a182827220 */ /* 0x000fe20000400000 */
[----:B------:R-:W-:Y:S01]  /*22f0*/  @P0 FMNMX R3, R3, |R97|, !PT ;  /* 0x4000006103030209 */ /* 0x000fe20007800000 */
[----:B------:R-:W-:Y:S01]  /*2300*/  @P3 FADD R100, R100, 1 ;  /* 0x3f80000064643421 */ /* 0x000fe20000000000 */
[-C--:B------:R-:W-:Y:S01]  /*2310*/  FMUL R164, R164, R161.reuse ;  /* 0x000000a1a4a47220 */ /* 0x080fe20000400000 */
[-C--:B------:R-:W-:Y:S01]  /*2320*/  FMUL R162, R162, R161.reuse ;  /* 0x000000a1a2a27220 */ /* 0x080fe20000400000 */
[----:B------:R-:W-:Y:S01]  /*2330*/  @P0 FMNMX R3, R3, |R12|, !PT ;  /* 0x4000000c03030209 */ /* 0x000fe20007800000 */
[----:B------:R-:W-:Y:S01]  /*2340*/  FFMA R16, R100, R16, R131 ;  /* 0x0000001064107223 */ /* 0x000fe20000000083 */
[----:B------:R-:W-:Y:S01]  /*2350*/  SHF.L.U32 R100, R29, 0x10, RZ ;  /* 0x000000101d647819 */ /* 0x000fe200000006ff */
[----:B------:R-:W-:Y:S01]  /*2360*/  FMUL R131, R101, R161 ;  /* 0x000000a165837220 */ /* 0x000fe20000400000 */
[----:B------:R-:W-:Y:S01]  /*2370*/  SHF.L.U32 R101, R65, 0x10, RZ ;  /* 0x0000001041657819 */ /* 0x000fe200000006ff */
[----:B------:R-:W-:Y:S01]  /*2380*/  @P1 FMUL R97, R97, R6 ;  /* 0x0000000661611220 */ /* 0x000fe20000400000 */
[----:B------:R-:W-:Y:S01]  /*2390*/  @P0 FMNMX R3, R3, |R98|, !PT ;  /* 0x4000006203030209 */ /* 0x000fe20007800000 */
[----:B------:R-:W-:Y:S01]  /*23a0*/  @P3 FADD R100, R100, 1 ;  /* 0x3f80000064643421 */ /* 0x000fe20000000000 */
[-C--:B------:R-:W-:Y:S01]  /*23b0*/  @P1 FMUL R8, R8, R6.reuse ;  /* 0x0000000608081220 */ /* 0x080fe20000400000 */
[----:B------:R-:W-:Y:S01]  /*23c0*/  @P1 FMUL R12, R12, R6 ;  /* 0x000000060c0c1220 */ /* 0x000fe20000400000 */
[----:B------:R-:W-:Y:S01]  /*23d0*/  @P0 FMNMX R3, R3, |R14|, !PT ;  /* 0x4000000e03030209 */ /* 0x000fe20007800000 */
[--C-:B------:R-:W-:Y:S01]  /*23e0*/  FFMA R100, R100, R131, R101.reuse ;  /* 0x0000008364647223 */ /* 0x100fe20000000065 */
[----:B------:R-:W-:Y:S01]  /*23f0*/  PRMT R101, R29, 0x7632, R101 ;  /* 0x000076321d657816 */ /* 0x000fe20000000065 */
[-C--:B------:R-:W-:Y:S01]  /*2400*/  @P1 FMUL R98, R98, R6.reuse ;  /* 0x0000000662621220 */ /* 0x080fe20000400000 */
[----:B------:R-:W-:Y:S01]  /*2410*/  PRMT R131, R65, 0x7632, R131 ;  /* 0x0000763241837816 */ /* 0x000fe20000000083 */
[-C--:B------:R-:W-:Y:S01]  /*2420*/  @P1 FMUL R10, R10, R6.reuse ;  /* 0x000000060a0a1220 */ /* 0x080fe20000400000 */
[----:B------:R-:W-:Y:S01]  /*2430*/  SHF.L.U32 R101, R101, 0x10, RZ ;  /* 0x0000001065657819 */ /* 0x000fe200000006ff */
[-C--:B------:R-:W-:Y:S01]  /*2440*/  @P1 FMUL R14, R14, R6.reuse ;  /* 0x000000060e0e1220 */ /* 0x080fe20000400000 */
[----:B------:R-:W-:Y:S01]  /*2450*/  SHF.L.U32 R158, R131, 0x10, RZ ;  /* 0x00000010839e7819 */ /* 0x000fe200000006ff */
[----:B------:R-:W-:Y:S01]  /*2460*/  FMUL R131, R102, R161 ;  /* 0x000000a166837220 */ /* 0x000fe20000400000 */
[----:B------:R-:W-:Y:S01]  /*2470*/  SHF.L.U32 R102, R66, 0x10, RZ ;  /* 0x0000001042667819 */ /* 0x000fe200000006ff */
[----:B------:R-:W-:Y:S01]  /*2480*/  @P3 FADD R101, R101, 1 ;  /* 0x3f80000065653421 */ /* 0x000fe20000000000 */
[----:B------:R-:W-:Y:S01]  /*2490*/  @P0 FMNMX R3, R3, |R99|, !PT ;  /* 0x4000006303030209 */ /* 0x000fe20007800000 */
[----:B------:R-:W-:Y:S01]  /*24a0*/  @P1 FMUL R99, R99, R6 ;  /* 0x0000000663631220 */ /* 0x000fe20000400000 */
[----:B------:R-:W-:Y:S01]  /*24b0*/  F2FP.SATFINITE.E4M3.F32.PACK_AB_MERGE_C R97, RZ, R97, RZ ;  /* 0x00000061ff61723e */ /* 0x000fe200048070ff */
[----:B------:R-:W-:Y:S01]  /*24c0*/  FFMA R18, R101, R18, R158 ;  /* 0x0000001265127223 */ /* 0x000fe2000000009e */
[----:B------:R-:W-:-:S02]  /*24d0*/  SHF.L.U32 R101, R30, 0x10, RZ ;  /* 0x000000101e657819 */ /* 0x000fc400000006ff */
[----:B------:R-:W-:Y:S01]  /*24e0*/  @P0 FMNMX R3, R3, |R16|, !PT ;  /* 0x4000001003030209 */ /* 0x000fe20007800000 */
[----:B------:R-:W-:Y:S01]  /*24f0*/  @P1 FMUL R16, R16, R6 ;  /* 0x0000000610101220 */ /* 0x000fe20000400000 */
[----:B------:R-:W-:Y:S01]  /*2500*/  F2FP.SATFINITE.E4M3.F32.PACK_AB_MERGE_C R98, RZ, R98, RZ ;  /* 0x00000062ff62723e */ /* 0x000fe200048070ff */
[----:B------:R-:W-:Y:S01]  /*2510*/  @P3 FADD R101, R101, 1 ;  /* 0x3f80000065653421 */ /* 0x000fe20000000000 */
[----:B------:R-:W-:Y:S01]  /*2520*/  @P0 FMNMX R3, R3, |R100|, !PT ;  /* 0x4000006403030209 */ /* 0x000fe20007800000 */
[----:B------:R-:W-:Y:S01]  /*2530*/  @P1 FMUL R100, R100, R6 ;  /* 0x0000000664641220 */ /* 0x000fe20000400000 */
[----:B------:R-:W-:Y:S01]  /*2540*/  SHF.L.U32 R98, R98, 0x10, RZ ;  /* 0x0000001062627819 */ /* 0x000fe200000006ff */
[--C-:B------:R-:W-:Y:S01]  /*2550*/  FFMA R101, R101, R131, R102.reuse ;  /* 0x0000008365657223 */ /* 0x100fe20000000066 */
[----:B------:R-:W-:Y:S02]  /*2560*/  PRMT R102, R30, 0x7632, R102 ;  /* 0x000076321e667816 */ /* 0x000fe40000000066 */
[----:B------:R-:W-:-:S02]  /*2570*/  PRMT R131, R66, 0x7632, R131 ;  /* 0x0000763242837816 */ /* 0x000fc40000000083 */
[----:B------:R-:W-:Y:S02]  /*2580*/  SHF.L.U32 R102, R102, 0x10, RZ ;  /* 0x0000001066667819 */ /* 0x000fe400000006ff */
[----:B------:R-:W-:Y:S01]  /*2590*/  @P0 FMNMX R3, R3, |R18|, !PT ;  /* 0x4000001203030209 */ /* 0x000fe20007800000 */
[----:B------:R-:W-:Y:S01]  /*25a0*/  IMAD.U32 R131, R131, 0x10000, RZ ;  /* 0x0001000083837824 */ /* 0x000fe200078e00ff */
[----:B------:R-:W-:Y:S01]  /*25b0*/  F2FP.SATFINITE.E4M3.F32.PACK_AB_MERGE_C R14, RZ, R14, RZ ;  /* 0x0000000eff0e723e */ /* 0x000fe200048070ff */
[----:B------:R-:W-:Y:S01]  /*25c0*/  @P3 FADD R102, R102, 1 ;  /* 0x3f80000066663421 */ /* 0x000fe20000000000 */
[----:B------:R-:W-:Y:S01]  /*25d0*/  @P0 FMNMX R3, R3, |R101|, !PT ;  /* 0x4000006503030209 */ /* 0x000fe20007800000 */
[----:B------:R-:W-:Y:S01]  /*25e0*/  @P1 FMUL R101, R101, R6 ;  /* 0x0000000665651220 */ /* 0x000fe20000400000 */
[----:B------:R-:W-:Y:S01]  /*25f0*/  LOP3.LUT R14, R14, 0xffff, RZ, 0xc0, !PT ;  /* 0x0000ffff0e0e7812 */ /* 0x000fe200078ec0ff */
[----:B------:R-:W-:Y:S01]  /*2600*/  FFMA R20, R102, R20, R131 ;  /* 0x0000001466147223 */ /* 0x000fe20000000083 */
[----:B------:R-:W-:Y:S01]  /*2610*/  SHF.L.U32 R102, R31, 0x10, RZ ;  /* 0x000000101f667819 */ /* 0x000fe200000006ff */
[----:B------:R-:W-:Y:S01]  /*2620*/  FMUL R131, R103, R161 ;  /* 0x000000a167837220 */ /* 0x000fe20000400000 */
[----:B------:R-:W-:Y:S01]  /*2630*/  SHF.L.U32 R103, R67, 0x10, RZ ;  /* 0x0000001043677819 */ /* 0x000fe200000006ff */
[----:B------:R-:W-:Y:S01]  /*2640*/  @P1 FMUL R18, R18, R6 ;  /* 0x0000000612121220 */ /* 0x000fe20000400000 */
[----:B------:R-:W-:Y:S01]  /*2650*/  @P0 FMNMX R3, R3, |R20|, !PT ;  /* 0x4000001403030209 */ /* 0x000fe20007800000 */
[----:B------:R-:W-:Y:S01]  /*2660*/  @P3 FADD R102, R102, 1 ;  /* 0x3f80000066663421 */ /* 0x000fe20000000000 */
[----:B------:R-:W-:Y:S01]  /*2670*/  SHF.L.U32 R14, R14, 0x18, RZ ;  /* 0x000000180e0e7819 */ /* 0x000fe200000006ff */
[----:B------:R-:W-:Y:S01]  /*2680*/  @P1 FMUL R20, R20, R6 ;  /* 0x0000000614141220 */ /* 0x000fe20000400000 */
[----:B------:R-:W-:Y:S01]  /*2690*/  F2FP.SATFINITE.E4M3.F32.PACK_AB_MERGE_C R16, RZ, R16, RZ ;  /* 0x00000010ff10723e */ /* 0x000fe200048070ff */
[--C-:B------:R-:W-:Y:S01]  /*26a0*/  FFMA R102, R102, R131, R103.reuse ;  /* 0x0000008366667223 */ /* 0x100fe20000000067 */
[----:B------:R-:W-:-:S02]  /*26b0*/  PRMT R103, R31, 0x7632, R103 ;  /* 0x000076321f677816 */ /* 0x000fc40000000067 */
[----:B------:R-:W-:Y:S02]  /*26c0*/  SHF.L.U32 R16, R16, 0x8, RZ ;  /* 0x0000000810107819 */ /* 0x000fe400000006ff */
[----:B------:R-:W-:Y:S02]  /*26d0*/  SHF.L.U32 R131, R103, 0x10, RZ ;  /* 0x0000001067837819 */ /* 0x000fe400000006ff */
[----:B------:R-:W-:Y:S02]  /*26e0*/  PRMT R103, R67, 0x7632, R103 ;  /* 0x0000763243677816 */ /* 0x000fe40000000067 */
[----:B------:R-:W-:Y:S01]  /*26f0*/  @P0 FMNMX R3, R3, |R102|, !PT ;  /* 0x4000006603030209 */ /* 0x000fe20007800000 */
[----:B------:R-:W-:Y:S01]  /*2700*/  @P3 FADD R131, R131, 1 ;  /* 0x3f80000083833421 */ /* 0x000fe20000000000 */
[----:B------:R-:W-:Y:S01]  /*2710*/  SHF.L.U32 R158, R103, 0x10, RZ ;  /* 0x00000010679e7819 */ /* 0x000fe200000006ff */
[----:B------:R-:W-:Y:S01]  /*2720*/  @P1 FMUL R102, R102, R6 ;  /* 0x0000000666661220 */ /* 0x000fe20000400000 */
[----:B------:R-:W-:-:S02]  /*2730*/  SHF.L.U32 R103, R32, 0x10, RZ ;  /* 0x0000001020677819 */ /* 0x000fc400000006ff */
[----:B------:R-:W-:Y:S01]  /*2740*/  F2FP.SATFINITE.E4M3.F32.PACK_AB_MERGE_C R101, RZ, R101, RZ ;  /* 0x00000065ff65723e */ /* 0x000fe200048070ff */
[----:B------:R-:W-:Y:S01]  /*2750*/  FFMA R22, R131, R22, R158 ;  /* 0x0000001683167223 */ /* 0x000fe2000000009e */
[----:B------:R-:W-:Y:S01]  /*2760*/  FMUL R131, R104, R161 ;  /* 0x000000a168837220 */ /* 0x000fe20000400000 */
[----:B------:R-:W-:Y:S01]  /*2770*/  SHF.L.U32 R104, R68, 0x10, RZ ;  /* 0x0000001044687819 */ /* 0x000fe200000006ff */
[----:B------:R-:W-:Y:S01]  /*2780*/  @P3 FADD R103, R103, 1 ;  /* 0x3f80000067673421 */ /* 0x000fe20000000000 */
[----:B------:R-:W-:Y:S02]  /*2790*/  F2FP.SATFINITE.E4M3.F32.PACK_AB_MERGE_C R102, RZ, R102, RZ ;  /* 0x00000066ff66723e */ /* 0x000fe400048070ff */
[----:B------:R-:W-:Y:S01]  /*27a0*/  @P0 FMNMX R3, R3, |R22|, !PT ;  /* 0x4000001603030209 */ /* 0x000fe20007800000 */
[--C-:B------:R-:W-:Y:S01]  /*27b0*/  FFMA R103, R103, R131, R104.reuse ;  /* 0x0000008367677223 */ /* 0x100fe20000000068 */
[----:B------:R-:W-:Y:S01]  /*27c0*/  PRMT R104, R32, 0x7632, R104 ;  /* 0x0000763220687816 */ /* 0x000fe20000000068 */
[----:B------:R-:W-:Y:S01]  /*27d0*/  @P1 FMUL R22, R22, R6 ;  /* 0x0000000616161220 */ /* 0x000fe20000400000 */
[----:B------:R-:W-:-:S02]  /*27e0*/  PRMT R131, R68, 0x7632, R131 ;  /* 0x0000763244837816 */ /* 0x000fc40000000083 */
[----:B------:R-:W-:Y:S02]  /*27f0*/  SHF.L.U32 R104, R104, 0x10, RZ ;  /* 0x0000001068687819 */ /* 0x000fe400000006ff */
[----:B------:R-:W-:Y:S02]  /*2800*/  SHF.L.U32 R131, R131, 0x10, RZ ;  /* 0x0000001083837819 */ /* 0x000fe400000006ff */
[----:B------:R-:W-:Y:S01]  /*2810*/  @P0 FMNMX R3, R3, |R103|, !PT ;  /* 0x4000006703030209 */ /* 0x000fe20007800000 */
[----:B------:R-:W-:Y:S01]  /*2820*/  @P3 FADD R104, R104, 1 ;  /* 0x3f80000068683421 */ /* 0x000fe20000000000 */
[----:B------:R-:W-:Y:S01]  /*2830*/  @P1 FMUL R103, R103, R6 ;  /* 0x0000000667671220 */ /* 0x000fe20000400000 */
[----:B------:R-:W-:Y:S02]  /*2840*/  F2FP.SATFINITE.E4M3.F32.PACK_AB_MERGE_C R22, RZ, R22, RZ ;  /* 0x00000016ff16723e */ /* 0x000fe400048070ff */
[----:B------:R-:W-:Y:S01]  /*2850*/  FFMA R96, R104, R96, R131 ;  /* 0x0000006068607223 */ /* 0x000fe20000000083 */
[----:B------:R-:W-:Y:S01]  /*2860*/  IMAD.U32 R104, R33, 0x10000, RZ ;  /* 0x0001000021687824 */ /* 0x000fe200078e00ff */
[----:B------:R-:W-:-:S02]  /*2870*/  SHF.L.U32 R131, R69, 0x10, RZ ;  /* 0x0000001045837819 */ /* 0x000fc400000006ff */
[----:B------:R-:W-:Y:S01]  /*2880*/  SHF.L.U32 R102, R102, 0x10, RZ ;  /* 0x0000001066667819 */ /* 0x000fe200000006ff */
[----:B------:R-:W-:Y:S01]  /*2890*/  @P3 FADD R104, R104, 1 ;  /* 0x3f80000068683421 */ /* 0x000fe20000000000 */
[----:B------:R-:W-:Y:S01]  /*28a0*/  @P0 FMNMX R3, R3, |R96|, !PT ;  /* 0x4000006003030209 */ /* 0x000fe20007800000 */
[----:B------:R-:W-:Y:S01]  /*28b0*/  @P1 FMUL R96, R96, R6 ;  /* 0x0000000660601220 */ /* 0x000fe20000400000 */
[----:B------:R-:W-:Y:S01]  /*28c0*/  LOP3.LUT R22, R22, 0xffff, RZ, 0xc0, !PT ;  /* 0x0000ffff16167812 */ /* 0x000fe200078ec0ff */
[--C-:B------:R-:W-:Y:S01]  /*28d0*/  FFMA R104, R104, R132, R131.reuse ;  /* 0x0000008468687223 */ /* 0x100fe20000000083 */
[----:B------:R-:W-:Y:S02]  /*28e0*/  PRMT R131, R33, 0x7632, R131 ;  /* 0x0000763221837816 */ /* 0x000fe40000000083 */
[----:B------:R-:W-:Y:S02]  /*28f0*/  PRMT R132, R69, 0x7632, R132 ;  /* 0x0000763245847816 */ /* 0x000fe40000000084 */
[----:B------:R-:W-:-:S02]  /*2900*/  SHF.L.U32 R131, R131, 0x10, RZ ;  /* 0x0000001083837819 */ /* 0x000fc400000006ff */
[----:B------:R-:W-:Y:S02]  /*2910*/  SHF.L.U32 R132, R132, 0x10, RZ ;  /* 0x0000001084847819 */ /* 0x000fe400000006ff */
[----:B------:R-:W-:Y:S01]  /*2920*/  @P0 FMNMX R3, R3, |R104|, !PT ;  /* 0x4000006803030209 */ /* 0x000fe20007800000 */
[----:B------:R-:W-:Y:S01]  /*2930*/  @P3 FADD R131, R131, 1 ;  /* 0x3f80000083833421 */ /* 0x000fe20000000000 */
[----:B------:R-:W-:Y:S01]  /*2940*/  F2FP.SATFINITE.E4M3.F32.PACK_AB_MERGE_C R96, RZ, R96, RZ ;  /* 0x00000060ff60723e */ /* 0x000fe200048070ff */
[----:B------:R-:W-:Y:S02]  /*2950*/  @P1 FMUL R104, R104, R6 ;  /* 0x0000000668681220 */ /* 0x000fe40000400000 */
[----:B------:R-:W-:Y:S01]  /*2960*/  FFMA R105, R131, R105, R132 ;  /* 0x0000006983697223 */ /* 0x000fe20000000084 */
[----:B------:R-:W-:Y:S01]  /*2970*/  SHF.L.U32 R131, R34, 0x10, RZ ;  /* 0x0000001022837819 */ /* 0x000fe200000006ff */
[----:B------:R-:W-:Y:S01]  /*2980*/  IMAD.SHL.U32 R96, R96, 0x100, RZ ;  /* 0x0000010060607824 */ /* 0x000fe200078e00ff */
[----:B------:R-:W-:-:S02]  /*2990*/  SHF.L.U32 R132, R70, 0x10, RZ ;  /* 0x0000001046847819 */ /* 0x000fc400000006ff */
[----:B------:R-:W-:Y:S01]  /*29a0*/  @P0 FMNMX R3, R3, |R105|, !PT ;  /* 0x4000006903030209 */ /* 0x000fe20007800000 */
[----:B------:R-:W-:Y:S01]  /*29b0*/  @P3 FADD R131, R131, 1 ;  /* 0x3f80000083833421 */ /* 0x000fe20000000000 */
[----:B------:R-:W-:-:S03]  /*29c0*/  @P1 FMUL R105, R105, R6 ;  /* 0x0000000669691220 */ /* 0x000fc60000400000 */
[--C-:B------:R-:W-:Y:S01]  /*29d0*/  FFMA R131, R131, R133, R132.reuse ;  /* 0x0000008583837223 */ /* 0x100fe20000000084 */
[----:B------:R-:W-:Y:S02]  /*29e0*/  PRMT R132, R34, 0x7632, R132 ;  /* 0x0000763222847816 */ /* 0x000fe40000000084 */
[----:B------:R-:W-:Y:S02]  /*29f0*/  PRMT R133, R70, 0x7632, R133 ;  /* 0x0000763246857816 */ /* 0x000fe40000000085 */
[----:B------:R-:W-:Y:S02]  /*2a00*/  SHF.L.U32 R132, R132, 0x10, RZ ;  /* 0x0000001084847819 */ /* 0x000fe400000006ff */
[----:B------:R-:W-:Y:S02]  /*2a10*/  SHF.L.U32 R133, R133, 0x10, RZ ;  /* 0x0000001085857819 */ /* 0x000fe400000006ff */
[----:B------:R-:W-:Y:S01]  /*2a20*/  @P0 FMNMX R3, R3, |R131|, !PT ;  /* 0x4000008303030209 */ /* 0x000fe20007800000 */
[----:B------:R-:W-:Y:S01]  /*2a30*/  @P3 FADD R132, R132, 1 ;  /* 0x3f80000084843421 */ /* 0x000fe20000000000 */
[----:B------:R-:W-:-:S03]  /*2a40*/  @P1 FMUL R131, R131, R6 ;  /* 0x0000000683831220 */ /* 0x000fc60000400000 */
[----:B------:R-:W-:Y:S01]  /*2a50*/  FFMA R106, R132, R106, R133 ;  /* 0x0000006a846a7223 */ /* 0x000fe20000000085 */
[----:B------:R-:W-:Y:S01]  /*2a60*/  SHF.L.U32 R132, R35, 0x10, RZ ;  /* 0x0000001023847819 */ /* 0x000fe200000006ff */
[----:B------:R-:W-:Y:S01]  /*2a70*/  IMAD.U32 R133, R71, 0x10000, RZ ;  /* 0x0001000047857824 */ /* 0x000fe200078e00ff */
[----:B------:R-:W-:Y:S02]  /*2a80*/  F2FP.SATFINITE.E4M3.F32.PACK_AB_MERGE_C R131, RZ, R131, RZ ;  /* 0x00000083ff83723e */ /* 0x000fe400048070ff */
[----:B------:R-:W-:Y:S01]  /*2a90*/  @P0 FMNMX R3, R3, |R106|, !PT ;  /* 0x4000006a03030209 */ /* 0x000fe20007800000 */
[----:B------:R-:W-:Y:S01]  /*2aa0*/  @P3 FADD R132, R132, 1 ;  /* 0x3f80000084843421 */ /* 0x000fe20000000000 */
[----:B------:R-:W-:-:S03]  /*2ab0*/  @P1 FMUL R106, R106, R6 ;  /* 0x000000066a6a1220 */ /* 0x000fc60000400000 */
[--C-:B------:R-:W-:Y:S01]  /*2ac0*/  FFMA R132, R132, R134, R133.reuse ;  /* 0x0000008684847223 */ /* 0x100fe20000000085 */
[----:B------:R-:W-:-:S04]  /*2ad0*/  PRMT R133, R35, 0x7632, R133 ;  /* 0x0000763223857816 */ /* 0x000fc80000000085 */
[----:B------:R-:W-:Y:S02]  /*2ae0*/  SHF.L.U32 R134, R133, 0x10, RZ ;  /* 0x0000001085867819 */ /* 0x000fe400000006ff */
        /* <DEDUP_REMOVED lines=8> */
[----:B------:R-:W-:Y:S01]  /*2b70*/  @P0 FMNMX R3, R3, |R107|, !PT ;  /* 0x4000006b03030209 */ /* 0x000fe20007800000 */
[----:B------:R-:W-:Y:S01]  /*2b80*/  @P3 FADD R133, R133, 1 ;  /* 0x3f80000085853421 */ /* 0x000fe20000000000 */
[----:B------:R-:W-:Y:S01]  /*2b90*/  @P1 FMUL R107, R107, R6 ;  /* 0x000000066b6b1220 */ /* 0x000fe20000400000 */
[----:B------:R-:W-:Y:S02]  /*2ba0*/  F2FP.SATFINITE.E4M3.F32.PACK_AB_MERGE_C R132, RZ, R132, RZ ;  /* 0x00000084ff84723e */ /* 0x000fe400048070ff */
[--C-:B------:R-:W-:Y:S01]  /*2bb0*/  FFMA R133, R133, R135, R134.reuse ;  /* 0x0000008785857223 */ /* 0x100fe20000000086 */
[----:B------:R-:W-:-:S02]  /*2bc0*/  PRMT R134, R36, 0x7632, R134 ;  /* 0x0000763224867816 */ /* 0x000fc40000000086 */
[----:B------:R-:W-:Y:S02]  /*2bd0*/  PRMT R135, R72, 0x7632, R135 ;  /* 0x0000763248877816 */ /* 0x000fe40000000087 */
[----:B------:R-:W-:Y:S02]  /*2be0*/  SHF.L.U32 R134, R134, 0x10, RZ ;  /* 0x0000001086867819 */ /* 0x000fe400000006ff */
[----:B------:R-:W-:Y:S02]  /*2bf0*/  SHF.L.U32 R135, R135, 0x10, RZ ;  /* 0x0000001087877819 */ /* 0x000fe400000006ff */
[----:B------:R-:W-:Y:S01]  /*2c00*/  @P0 FMNMX R3, R3, |R133|, !PT ;  /* 0x4000008503030209 */ /* 0x000fe20007800000 */
[----:B------:R-:W-:Y:S01]  /*2c10*/  @P3 FADD R134, R134, 1 ;  /* 0x3f80000086863421 */ /* 0x000fe20000000000 */
[----:B------:R-:W-:Y:S01]  /*2c20*/  @P1 FMUL R133, R133, R6 ;  /* 0x0000000685851220 */ /* 0x000fe20000400000 */
[----:B------:R-:W-:Y:S02]  /*2c30*/  F2FP.SATFINITE.E4M3.F32.PACK_AB_MERGE_C R107, RZ, R107, RZ ;  /* 0x0000006bff6b723e */ /* 0x000fe400048070ff */
[----:B------:R-:W-:Y:S01]  /*2c40*/  FFMA R108, R134, R108, R135 ;  /* 0x0000006c866c7223 */ /* 0x000fe20000000087 */
[----:B------:R-:W-:-:S02]  /*2c50*/  SHF.L.U32 R134, R37, 0x10, RZ ;  /* 0x0000001025867819 */ /* 0x000fc400000006ff */
[----:B------:R-:W-:Y:S02]  /*2c60*/  SHF.L.U32 R135, R73, 0x10, RZ ;  /* 0x0000001049877819 */ /* 0x000fe400000006ff */
[----:B------:R-:W-:Y:S01]  /*2c70*/  @P0 FMNMX R3, R3, |R108|, !PT ;  /* 0x4000006c03030209 */ /* 0x000fe20007800000 */
[----:B------:R-:W-:Y:S01]  /*2c80*/  @P3 FADD R134, R134, 1 ;  /* 0x3f80000086863421 */ /* 0x000fe20000000000 */
[----:B------:R-:W-:Y:S01]  /*2c90*/  @P1 FMUL R108, R108, R6 ;  /* 0x000000066c6c1220 */ /* 0x000fe20000400000 */
[----:B------:R-:W-:Y:S02]  /*2ca0*/  SHF.L.U32 R132, R132, 0x10, RZ ;  /* 0x0000001084847819 */ /* 0x000fe400000006ff */
[--C-:B------:R-:W-:Y:S01]  /*2cb0*/  FFMA R134, R134, R136, R135.reuse ;  /* 0x0000008886867223 */ /* 0x100fe20000000087 */
[----:B------:R-:W-:Y:S02]  /*2cc0*/  PRMT R135, R37, 0x7632, R135 ;  /* 0x0000763225877816 */ /* 0x000fe40000000087 */
[----:B------:R-:W-:-:S02]  /*2cd0*/  PRMT R136, R73, 0x7632, R136 ;  /* 0x0000763249887816 */ /* 0x000fc40000000088 */
[----:B------:R-:W-:Y:S01]  /*2ce0*/  @P0 FMNMX R3, R3, |R134|, !PT ;  /* 0x4000008603030209 */ /* 0x000fe20007800000 */
[----:B------:R-:W-:Y:S01]  /*2cf0*/  IMAD.U32 R135, R135, 0x10000, RZ ;  /* 0x0001000087877824 */ /* 0x000fe200078e00ff */
[----:B------:R-:W-:Y:S01]  /*2d00*/  SHF.L.U32 R136, R136, 0x10, RZ ;  /* 0x0000001088887819 */ /* 0x000fe200000006ff */
[----:B------:R-:W-:Y:S01]  /*2d10*/  @P1 FMUL R134, R134, R6 ;  /* 0x0000000686861220 */ /* 0x000fe20000400000 */
[----:B------:R-:W-:Y:S01]  /*2d20*/  F2FP.SATFINITE.E4M3.F32.PACK_AB_MERGE_C R108, RZ, R108, RZ ;  /* 0x0000006cff6c723e */ /* 0x000fe200048070ff */
[----:B------:R-:W-:Y:S01]  /*2d30*/  @P3 FADD R135, R135, 1 ;  /* 0x3f80000087873421 */ /* 0x000fe20000000000 */
[----:B------:R-:W-:Y:S02]  /*2d40*/  LOP3.LUT R107, R107, 0xffff, RZ, 0xc0, !PT ;  /* 0x0000ffff6b6b7812 */ /* 0x000fe400078ec0ff */
[----:B------:R-:W-:Y:S01]  /*2d50*/  SHF.L.U32 R108, R108, 0x8, RZ ;  /* 0x000000086c6c7819 */ /* 0x000fe200000006ff */
[----:B------:R-:W-:Y:S01]  /*2d60*/  FFMA R109, R135, R109, R136 ;  /* 0x0000006d876d7223 */ /* 0x000fe20000000088 */
[----:B------:R-:W-:-:S02]  /*2d70*/  SHF.L.U32 R135, R38, 0x10, RZ ;  /* 0x0000001026877819 */ /* 0x000fc400000006ff */
[----:B------:R-:W-:Y:S02]  /*2d80*/  SHF.L.U32 R136, R74, 0x10, RZ ;  /* 0x000000104a887819 */ /* 0x000fe400000006ff */
        /* <DEDUP_REMOVED lines=12> */
[----:B------:R-:W-:Y:S02]  /*2e50*/  SHF.L.U32 R136, R39, 0x10, RZ ;  /* 0x0000001027887819 */ /* 0x000fe400000006ff */
[----:B------:R-:W-:Y:S02]  /*2e60*/  SHF.L.U32 R137, R75, 0x10, RZ ;  /* 0x000000104b897819 */ /* 0x000fe400000006ff */
[----:B------:R-:W-:Y:S01]  /*2e70*/  @P0 FMNMX R3, R3, |R110|, !PT ;  /* 0x4000006e03030209 */ /* 0x000fe20007800000 */
[----:B------:R-:W-:Y:S01]  /*2e80*/  @P3 FADD R136, R136, 1 ;  /* 0x3f80000088883421 */ /* 0x000fe20000000000 */
[----:B------:R-:W-:Y:S01]  /*2e90*/  F2FP.SATFINITE.E4M3.F32.PACK_AB_MERGE_C R135, RZ, R135, RZ ;  /* 0x00000087ff87723e */ /* 0x000fe200048070ff */
[----:B------:R-:W-:Y:S02]  /*2ea0*/  @P1 FMUL R110, R110, R6 ;  /* 0x000000066e6e1220 */ /* 0x000fe40000400000 */
[--C-:B------:R-:W-:Y:S01]  /*2eb0*/  FFMA R136, R136, R138, R137.reuse ;  /* 0x0000008a88887223 */ /* 0x100fe20000000089 */
[----:B------:R-:W-:-:S02]  /*2ec0*/  PRMT R137, R39, 0x7632, R137 ;  /* 0x0000763227897816 */ /* 0x000fc40000000089 */
[----:B------:R-:W-:Y:S02]  /*2ed0*/  F2FP.SATFINITE.E4M3.F32.PACK_AB_MERGE_C R110, RZ, R110, RZ ;  /* 0x0000006eff6e723e */ /* 0x000fe400048070ff */
[----:B------:R-:W-:Y:S02]  /*2ee0*/  SHF.L.U32 R138, R137, 0x10, RZ ;  /* 0x00000010898a7819 */ /* 0x000fe400000006ff */
[----:B------:R-:W-:Y:S02]  /*2ef0*/  PRMT R137, R75, 0x7632, R137 ;  /* 0x000076324b897816 */ /* 0x000fe40000000089 */
[----:B------:R-:W-:Y:S01]  /*2f00*/  @P0 FMNMX R3, R3, |R136|, !PT ;  /* 0x4000008803030209 */ /* 0x000fe20007800000 */
[----:B------:R-:W-:Y:S01]  /*2f10*/  @P3 FADD R138, R138, 1 ;  /* 0x3f8000008a8a3421 */ /* 0x000fe20000000000 */
[----:B------:R-:W-:Y:S01]  /*2f20*/  @P1 FMUL R136, R136, R6 ;  /* 0x0000000688881220 */ /* 0x000fe20000400000 */
[----:B------:R-:W-:-:S04]  /*2f30*/  IMAD.U32 R137, R137, 0x10000, RZ ;  /* 0x0001000089897824 */ /* 0x000fc800078e00ff */
        /* <DEDUP_REMOVED lines=64> */
[----:B------:R-:W-:Y:S01]  /*3340*/  SHF.L.U32 R141, R44, 0x10, RZ ;  /* 0x000000102c8d7819 */ /* 0x000fe200000006ff */
[----:B------:R-:W-:Y:S01]  /*3350*/  IMAD.U32 R142, R80, 0x10000, RZ ;  /* 0x00010000508e7824 */ /* 0x000fe200078e00ff */
[----:B------:R-:W-:Y:S02]  /*3360*/  F2FP.SATFINITE.E4M3.F32.PACK_AB_MERGE_C R140, RZ, R140, RZ ;  /* 0x0000008cff8c723e */ /* 0x000fe400048070ff */
[----:B------:R-:W-:Y:S01]  /*3370*/  @P0 FMNMX R3, R3, |R115|, !PT ;  /* 0x4000007303030209 */ /* 0x000fe20007800000 */
[----:B------:R-:W-:Y:S01]  /*3380*/  @P3 FADD R141, R141, 1 ;  /* 0x3f8000008d8d3421 */ /* 0x000fe20000000000 */
[----:B------:R-:W-:Y:S01]  /*3390*/  @P1 FMUL R115, R115, R6 ;  /* 0x0000000673731220 */ /* 0x000fe20000400000 */
[----:B------:R-:W-:Y:S02]  /*33a0*/  SHF.L.U32 R140, R140, 0x10, RZ ;  /* 0x000000108c8c7819 */ /* 0x000fe400000006ff */
        /* <DEDUP_REMOVED lines=15> */
[----:B------:R-:W-:Y:S02]  /*34a0*/  LOP3.LUT R115, R115, 0xffff, RZ, 0xc0, !PT ;  /* 0x0000ffff73737812 */ /* 0x000fe400078ec0ff */
        /* <DEDUP_REMOVED lines=14> */
[----:B------:R-:W-:Y:S01]  /*3590*/  SHF.L.U32 R116, R116, 0x8, RZ ;  /* 0x0000000874747819 */ /* 0x000fe200000006ff */
[----:B------:R-:W-:Y:S02]  /*35a0*/  @P1 FMUL R117, R117, R6 ;  /* 0x0000000675751220 */ /* 0x000fe40000400000 */
        /* <DEDUP_REMOVED lines=8> */
[----:B------:R-:W-:-:S03]  /*3630*/  @P3 FADD R144, R144, 1 ;  /* 0x3f80000090903421 */ /* 0x000fc60000000000 */
[----:B------:R-:W-:Y:S01]  /*3640*/  F2FP.SATFINITE.E4M3.F32.PACK_AB_MERGE_C R143, RZ, R143, RZ ;  /* 0x0000008fff8f723e */ /* 0x000fe200048070ff */
[----:B------:R-:W-:Y:S01]  /*3650*/  FFMA R118, R144, R118, R145 ;  /* 0x0000007690767223 */ /* 0x000fe20000000091 */
[----:B------:R-:W-:Y:S02]  /*3660*/  SHF.L.U32 R144, R47, 0x10, RZ ;  /* 0x000000102f907819 */ /* 0x000fe400000006ff */
[----:B------:R-:W-:Y:S02]  /*3670*/  SHF.L.U32 R145, R83, 0x10, RZ ;  /* 0x0000001053917819 */ /* 0x000fe400000006ff */
        /* <DEDUP_REMOVED lines=20> */
[----:B------:R-:W-:Y:S01]  /*37c0*/  PRMT R147, R84, 0x7632, R147 ;  /* 0x0000763254937816 */ /* 0x000fe20000000093 */
[----:B------:R-:W-:Y:S01]  /*37d0*/  IMAD.U32 R144, R144, 0x10000, RZ ;  /* 0x0001000090907824 */ /* 0x000fe200078e00ff */
[----:B------:R-:W-:Y:S02]  /*37e0*/  SHF.L.U32 R146, R146, 0x10, RZ ;  /* 0x0000001092927819 */ /* 0x000fe400000006ff */
[----:B------:R-:W-:Y:S01]  /*37f0*/  @P0 FMNMX R3, R3, |R145|, !PT ;  /* 0x4000009103030209 */ /* 0x000fe20007800000 */
[----:B------:R-:W-:Y:S02]  /*3800*/  IMAD.U32 R147, R147, 0x10000, RZ ;  /* 0x0001000093937824 */ /* 0x000fe400078e00ff */
[----:B------:R-:W-:Y:S01]  /*3810*/  @P1 FMUL R145, R145, R6 ;  /* 0x0000000691911220 */ /* 0x000fe20000400000 */
[----:B------:R-:W-:Y:S01]  /*3820*/  @P3 FADD R146, R146, 1 ;  /* 0x3f80000092923421 */ /* 0x000fe20000000000 */
[----:B------:R-:W-:-:S03]  /*3830*/  F2FP.SATFINITE.E4M3.F32.PACK_AB_MERGE_C R119, RZ, R119, RZ ;  /* 0x00000077ff77723e */ /* 0x000fc600048070ff */
[----:B------:R-:W-:Y:S01]  /*3840*/  FFMA R120, R146, R120, R147 ;  /* 0x0000007892787223 */ /* 0x000fe20000000093 */
[----:B------:R-:W-:Y:S02]  /*3850*/  SHF.L.U32 R146, R49, 0x10, RZ ;  /* 0x0000001031927819 */ /* 0x000fe400000006ff */
[----:B------:R-:W-:Y:S02]  /*3860*/  SHF.L.U32 R147, R85, 0x10, RZ ;  /* 0x0000001055937819 */ /* 0x000fe400000006ff */
[----:B------:R-:W-:Y:S01]  /*3870*/  @P0 FMNMX R3, R3, |R120|, !PT ;  /* 0x4000007803030209 */ /* 0x000fe20007800000 */
[----:B------:R-:W-:Y:S01]  /*3880*/  @P3 FADD R146, R146, 1 ;  /* 0x3f80000092923421 */ /* 0x000fe20000000000 */
[----:B------:R-:W-:Y:S01]  /*3890*/  @P1 FMUL R120, R120, R6 ;  /* 0x0000000678781220 */ /* 0x000fe20000400000 */
[----:B------:R-:W-:Y:S02]  /*38a0*/  LOP3.LUT R119, R119, 0xffff, RZ, 0xc0, !PT ;  /* 0x0000ffff77777812 */ /* 0x000fe400078ec0ff */
[--C-:B------:R-:W-:Y:S01]  /*38b0*/  FFMA R146, R146, R148, R147.reuse ;  /* 0x0000009492927223 */ /* 0x100fe20000000093 */
[----:B------:R-:W-:-:S02]  /*38c0*/  PRMT R147, R49, 0x7632, R147 ;  /* 0x0000763231937816 */ /* 0x000fc40000000093 */
[----:B------:R-:W-:Y:S02]  /*38d0*/  PRMT R148, R85, 0x7632, R148 ;  /* 0x0000763255947816 */ /* 0x000fe40000000094 */
[----:B------:R-:W-:Y:S02]  /*38e0*/  SHF.L.U32 R147, R147, 0x10, RZ ;  /* 0x0000001093937819 */ /* 0x000fe400000006ff */
[----:B------:R-:W-:Y:S02]  /*38f0*/  SHF.L.U32 R148, R148, 0x10, RZ ;  /* 0x0000001094947819 */ /* 0x000fe400000006ff */
[----:B------:R-:W-:Y:S01]  /*3900*/  @P0 FMNMX R3, R3, |R146|, !PT ;  /* 0x4000009203030209 */ /* 0x000fe20007800000 */
[----:B------:R-:W-:Y:S01]  /*3910*/  @P3 FADD R147, R147, 1 ;  /* 0x3f80000093933421 */ /* 0x000fe20000000000 */
[----:B------:R-:W-:Y:S01]  /*3920*/  F2FP.SATFINITE.E4M3.F32.PACK_AB_MERGE_C R120, RZ, R120, RZ ;  /* 0x00000078ff78723e */ /* 0x000fe200048070ff */
[----:B------:R-:W-:Y:S02]  /*3930*/  @P1 FMUL R146, R146, R6 ;  /* 0x0000000692921220 */ /* 0x000fe40000400000 */
[----:B------:R-:W-:Y:S01]  /*3940*/  FFMA R121, R147, R121, R148 ;  /* 0x0000007993797223 */ /* 0x000fe20000000094 */
[----:B------:R-:W-:-:S02]  /*3950*/  SHF.L.U32 R147, R50, 0x10, RZ ;  /* 0x0000001032937819 */ /* 0x000fc400000006ff */
[----:B------:R-:W-:Y:S02]  /*3960*/  SHF.L.U32 R148, R86, 0x10, RZ ;  /* 0x0000001056947819 */ /* 0x000fe400000006ff */
[----:B------:R-:W-:Y:S01]  /*3970*/  @P0 FMNMX R3, R3, |R121|, !PT ;  /* 0x4000007903030209 */ /* 0x000fe20007800000 */
[----:B------:R-:W-:Y:S01]  /*3980*/  @P3 FADD R147, R147, 1 ;  /* 0x3f80000093933421 */ /* 0x000fe20000000000 */
[----:B------:R-:W-:Y:S01]  /*3990*/  SHF.L.U32 R120, R120, 0x8, RZ ;  /* 0x0000000878787819 */ /* 0x000fe200000006ff */
[----:B------:R-:W-:Y:S01]  /*39a0*/  @P1 FMUL R121, R121, R6 ;  /* 0x0000000679791220 */ /* 0x000fe20000400000 */
[----:B------:R-:W-:Y:S01]  /*39b0*/  F2FP.SATFINITE.E4M3.F32.PACK_AB_MERGE_C R146, RZ, R146, RZ ;  /* 0x00000092ff92723e */ /* 0x000fe200048070ff */
[--C-:B------:R-:W-:Y:S01]  /*39c0*/  FFMA R147, R147, R149, R148.reuse ;  /* 0x0000009593937223 */ /* 0x100fe20000000094 */
[----:B------:R-:W-:Y:S02]  /*39d0*/  PRMT R148, R50, 0x7632, R148 ;  /* 0x0000763232947816 */ /* 0x000fe40000000094 */
[----:B------:R-:W-:-:S02]  /*39e0*/  PRMT R149, R86, 0x7632, R149 ;  /* 0x0000763256957816 */ /* 0x000fc40000000095 */
[----:B------:R-:W-:Y:S02]  /*39f0*/  SHF.L.U32 R148, R148, 0x10, RZ ;  /* 0x0000001094947819 */ /* 0x000fe400000006ff */
[----:B------:R-:W-:Y:S02]  /*3a00*/  SHF.L.U32 R149, R149, 0x10, RZ ;  /* 0x0000001095957819 */ /* 0x000fe400000006ff */
[----:B------:R-:W-:Y:S01]  /*3a10*/  @P0 FMNMX R3, R3, |R147|, !PT ;  /* 0x4000009303030209 */ /* 0x000fe20007800000 */
[----:B------:R-:W-:Y:S01]  /*3a20*/  @P3 FADD R148, R148, 1 ;  /* 0x3f80000094943421 */ /* 0x000fe20000000000 */
[----:B------:R-:W-:-:S03]  /*3a30*/  @P1 FMUL R147, R147, R6 ;  /* 0x0000000693931220 */ /* 0x000fc60000400000 */
[----:B------:R-:W-:Y:S01]  /*3a40*/  FFMA R122, R148, R122, R149 ;  /* 0x0000007a947a7223 */ /* 0x000fe20000000095 */
[----:B------:R-:W-:Y:S01]  /*3a50*/  IMAD.U32 R148, R51, 0x10000, RZ ;  /* 0x0001000033947824 */ /* 0x000fe200078e00ff */
[----:B------:R-:W-:Y:S02]  /*3a60*/  SHF.L.U32 R149, R87, 0x10, RZ ;  /* 0x0000001057957819 */ /* 0x000fe400000006ff */
[----:B------:R-:W-:Y:S01]  /*3a70*/  F2FP.SATFINITE.E4M3.F32.PACK_AB_MERGE_C R147, RZ, R147, RZ ;  /* 0x00000093ff93723e */ /* 0x000fe200048070ff */
[----:B------:R-:W-:Y:S01]  /*3a80*/  @P3 FADD R148, R148, 1 ;  /* 0x3f80000094943421 */ /* 0x000fe20000000000 */
[----:B------:R-:W-:Y:S01]  /*3a90*/  @P0 FMNMX R3, R3, |R122|, !PT ;  /* 0x4000007a03030209 */ /* 0x000fe20007800000 */
        /* <DEDUP_REMOVED lines=27> */
[----:B------:R-:W-:Y:S01]  /*3c50*/  SHF.L.U32 R150, R53, 0x10, RZ ;  /* 0x0000001035967819 */ /* 0x000fe200000006ff */
[----:B------:R-:W-:Y:S01]  /*3c60*/  IMAD.U32 R151, R89, 0x10000, RZ ;  /* 0x0001000059977824 */ /* 0x000fe200078e00ff */
[----:B------:R-:W-:-:S02]  /*3c70*/  SHF.L.U32 R148, R148, 0x10, RZ ;  /* 0x0000001094947819 */ /* 0x000fc400000006ff */
[----:B------:R-:W-:Y:S01]  /*3c80*/  @P0 FMNMX R3, R3, |R124|, !PT ;  /* 0x4000007c03030209 */ /* 0x000fe20007800000 */
[----:B------:R-:W-:Y:S01]  /*3c90*/  @P3 FADD R150, R150, 1 ;  /* 0x3f80000096963421 */ /* 0x000fe20000000000 */
[----:B------:R-:W-:Y:S01]  /*3ca0*/  @P1 FMUL R124, R124, R6 ;  /* 0x000000067c7c1220 */ /* 0x000fe20000400000 */
[----:B------:R-:W-:Y:S02]  /*3cb0*/  LOP3.LUT R123, R123, 0xffff, RZ, 0xc0, !PT ;  /* 0x0000ffff7b7b7812 */ /* 0x000fe400078ec0ff */
[--C-:B------:R-:W-:Y:S01]  /*3cc0*/  FFMA R150, R150, R152, R151.reuse ;  /* 0x0000009896967223 */ /* 0x100fe20000000097 */
[----:B------:R-:W-:Y:S02]  /*3cd0*/  PRMT R151, R53, 0x7632, R151 ;  /* 0x0000763235977816 */ /* 0x000fe40000000097 */
[----:B------:R-:W-:Y:S02]  /*3ce0*/  PRMT R152, R89, 0x7632, R152 ;  /* 0x0000763259987816 */ /* 0x000fe40000000098 */
[----:B------:R-:W-:-:S02]  /*3cf0*/  SHF.L.U32 R151, R151, 0x10, RZ ;  /* 0x0000001097977819 */ /* 0x000fc400000006ff */
[----:B------:R-:W-:Y:S02]  /*3d00*/  SHF.L.U32 R152, R152, 0x10, RZ ;  /* 0x0000001098987819 */ /* 0x000fe400000006ff */
[----:B------:R-:W-:Y:S01]  /*3d10*/  @P0 FMNMX R3, R3, |R150|, !PT ;  /* 0x4000009603030209 */ /* 0x000fe20007800000 */
[----:B------:R-:W-:Y:S01]  /*3d20*/  @P3 FADD R151, R151, 1 ;  /* 0x3f80000097973421 */ /* 0x000fe20000000000 */
[----:B------:R-:W-:Y:S01]  /*3d30*/  @P1 FMUL R150, R150, R6 ;  /* 0x0000000696961220 */ /* 0x000fe20000400000 */
[----:B------:R-:W-:Y:S02]  /*3d40*/  F2FP.SATFINITE.E4M3.F32.PACK_AB_MERGE_C R124, RZ, R124, RZ ;  /* 0x0000007cff7c723e */ /* 0x000fe400048070ff */
[----:B------:R-:W-:Y:S01]  /*3d50*/  FFMA R125, R151, R125, R152 ;  /* 0x0000007d977d7223 */ /* 0x000fe20000000098 */
[----:B------:R-:W-:Y:S02]  /*3d60*/  SHF.L.U32 R151, R54, 0x10, RZ ;  /* 0x0000001036977819 */ /* 0x000fe400000006ff */
[----:B------:R-:W-:-:S02]  /*3d70*/  SHF.L.U32 R152, R90, 0x10, RZ ;  /* 0x000000105a987819 */ /* 0x000fc400000006ff */
[----:B------:R-:W-:Y:S01]  /*3d80*/  @P0 FMNMX R3, R3, |R125|, !PT ;  /* 0x4000007d03030209 */ /* 0x000fe20007800000 */
[----:B------:R-:W-:Y:S01]  /*3d90*/  @P3 FADD R151, R151, 1 ;  /* 0x3f80000097973421 */ /* 0x000fe20000000000 */
[----:B------:R-:W-:Y:S01]  /*3da0*/  SHF.L.U32 R124, R124, 0x8, RZ ;  /* 0x000000087c7c7819 */ /* 0x000fe200000006ff */
[----:B------:R-:W-:Y:S02]  /*3db0*/  @P1 FMUL R125, R125, R6 ;  /* 0x000000067d7d1220 */ /* 0x000fe40000400000 */
        /* <DEDUP_REMOVED lines=14> */
[----:B------:R-:W-:Y:S01]  /*3ea0*/  @P1 FMUL R126, R126, R6 ;  /* 0x000000067e7e1220 */ /* 0x000fe20000400000 */
[----:B------:R-:W-:Y:S02]  /*3eb0*/  F2FP.SATFINITE.E4M3.F32.PACK_AB_MERGE_C R151, RZ, R151, RZ ;  /* 0x00000097ff97723e */ /* 0x000fe400048070ff */
[--C-:B------:R-:W-:Y:S01]  /*3ec0*/  FFMA R152, R152, R154, R153.reuse ;  /* 0x0000009a98987223 */ /* 0x100fe20000000099 */
[----:B------:R-:W-:-:S04]  /*3ed0*/  PRMT R153, R55, 0x7632, R153 ;  /* 0x0000763237997816 */ /* 0x000fc80000000099 */
[----:B------:R-:W-:Y:S01]  /*3ee0*/  @P0 FMNMX R3, R3, |R152|, !PT ;  /* 0x4000009803030209 */ /* 0x000fe20007800000 */
[----:B------:R-:W-:Y:S01]  /*3ef0*/  IMAD.U32 R154, R153, 0x10000, RZ ;  /* 0x00010000999a7824 */ /* 0x000fe200078e00ff */
[----:B------:R-:W-:Y:S01]  /*3f00*/  PRMT R153, R91, 0x7632, R153 ;  /* 0x000076325b997816 */ /* 0x000fe20000000099 */
[----:B------:R-:W-:Y:S02]  /*3f10*/  @P1 FMUL R152, R152, R6 ;  /* 0x0000000698981220 */ /* 0x000fe40000400000 */
[----:B------:R-:W-:Y:S01]  /*3f20*/  @P3 FADD R154, R154, 1 ;  /* 0x3f8000009a9a3421 */ /* 0x000fe20000000000 */
[----:B------:R-:W-:Y:S02]  /*3f30*/  SHF.L.U32 R153, R153, 0x10, RZ ;  /* 0x0000001099997819 */ /* 0x000fe400000006ff */
[----:B------:R-:W-:-:S03]  /*3f40*/  F2FP.SATFINITE.E4M3.F32.PACK_AB_MERGE_C R152, RZ, R152, RZ ;  /* 0x00000098ff98723e */ /* 0x000fc600048070ff */
[----:B------:R-:W-:Y:S01]  /*3f50*/  FFMA R127, R154, R127, R153 ;  /* 0x0000007f9a7f7223 */ /* 0x000fe20000000099 */
[----:B------:R-:W-:Y:S02]  /*3f60*/  SHF.L.U32 R153, R56, 0x10, RZ ;  /* 0x0000001038997819 */ /* 0x000fe400000006ff */
[----:B------:R-:W-:Y:S02]  /*3f70*/  SHF.L.U32 R154, R92, 0x10, RZ ;  /* 0x000000105c9a7819 */ /* 0x000fe400000006ff */
[----:B------:R-:W-:Y:S01]  /*3f80*/  @P0 FMNMX R3, R3, |R127|, !PT ;  /* 0x4000007f03030209 */ /* 0x000fe20007800000 */
[----:B------:R-:W-:Y:S01]  /*3f90*/  @P3 FADD R153, R153, 1 ;  /* 0x3f80000099993421 */ /* 0x000fe20000000000 */
[----:B------:R-:W-:Y:S01]  /*3fa0*/  SHF.L.U32 R152, R152, 0x10, RZ ;  /* 0x0000001098987819 */ /* 0x000fe200000006ff */
[----:B------:R-:W-:Y:S02]  /*3fb0*/  @P1 FMUL R127, R127, R6 ;  /* 0x000000067f7f1220 */ /* 0x000fe40000400000 */
        /* <DEDUP_REMOVED lines=24> */
[----:B------:R-:W-:Y:S02]  /*4140*/  @P1 FMUL R154, R154, R6 ;  /* 0x000000069a9a1220 */ /* 0x000fe40000400000 */
        /* <DEDUP_REMOVED lines=31> */
[----:B------:R-:W-:Y:S02]  /*4340*/  LOP3.LUT R158, R7, 0xffffff00, RZ, 0xc0, !PT ;  /* 0xffffff00079e7812 */ /* 0x000fe400078ec0ff */
[----:B------:R-:W-:Y:S02]  /*4350*/  F2FP.SATFINITE.E4M3.F32.PACK_AB_MERGE_C R7, RZ, R8, RZ ;  /* 0x00000008ff07723e */ /* 0x000fe400048070ff */
[----:B------:R-:W-:Y:S02]  /*4360*/  LOP3.LUT R97, R158, 0xffff, R97, 0xf8, !PT ;  /* 0x0000ffff9e617812 */ /* 0x000fe400078ef861 */
[----:B------:R-:W-:Y:S01]  /*4370*/  F2FP.SATFINITE.E4M3.F32.PACK_AB_MERGE_C R8, RZ, R12, RZ ;  /* 0x0000000cff08723e */ /* 0x000fe200048070ff */
[----:B------:R-:W-:Y:S01]  /*4380*/  IMAD.U32 R7, R7, 0x10000, RZ ;  /* 0x0001000007077824 */ /* 0x000fe200078e00ff */
[----:B------:R-:W-:Y:S02]  /*4390*/  LOP3.LUT R97, R97, 0xff, RZ, 0xc0, !PT ;  /* 0x000000ff61617812 */ /* 0x000fe400078ec0ff */
[----:B------:R-:W-:-:S02]  /*43a0*/  PRMT R8, R8, 0x7104, RZ ;  /* 0x0000710408087816 */ /* 0x000fc400000000ff */
[----:B------:R-:W-:Y:S02]  /*43b0*/  LOP3.LUT R0, R0, 0xff0000, R7, 0xf8, !PT ;  /* 0x00ff000000007812 */ /* 0x000fe400078ef807 */
[----:B------:R-:W-:Y:S02]  /*43c0*/  LOP3.LUT R7, R97, 0xff00, R8, 0xf8, !PT ;  /* 0x0000ff0061077812 */ /* 0x000fe400078ef808 */
[----:B------:R-:W-:Y:S02]  /*43d0*/  F2FP.SATFINITE.E4M3.F32.PACK_AB_MERGE_C R8, RZ, R20, RZ ;  /* 0x00000014ff08723e */ /* 0x000fe400048070ff */
[----:B------:R-:W-:Y:S02]  /*43e0*/  LOP3.LUT R97, R7, 0xff0000, R98, 0xf8, !PT ;  /* 0x00ff000007617812 */ /* 0x000fe400078ef862 */
[----:B------:R-:W-:Y:S02]  /*43f0*/  F2FP.SATFINITE.E4M3.F32.PACK_AB_MERGE_C R7, RZ, R10, RZ ;  /* 0x0000000aff07723e */ /* 0x000fe400048070ff */
[----:B------:R-:W-:-:S02]  /*4400*/  PRMT R8, R8, 0x7104, RZ ;  /* 0x0000710408087816 */ /* 0x000fc400000000ff */
[----:B------:R-:W-:Y:S02]  /*4410*/  LOP3.LUT R7, R7, 0xffff, RZ, 0xc0, !PT ;  /* 0x0000ffff07077812 */ /* 0x000fe400078ec0ff */
[----:B------:R-:W-:Y:S02]  /*4420*/  F2FP.SATFINITE.E4M3.F32.PACK_AB_MERGE_C R10, RZ, R105, RZ ;  /* 0x00000069ff0a723e */ /* 0x000fe400048070ff */
[----:B------:R-:W-:Y:S02]  /*4430*/  SHF.L.U32 R7, R7, 0x18, RZ ;  /* 0x0000001807077819 */ /* 0x000fe400000006ff */
[----:B------:R-:W-:Y:S02]  /*4440*/  LOP3.LUT R12, R11, 0xffffff00, RZ, 0xc0, !PT ;  /* 0xffffff000b0c7812 */ /* 0x000fe400078ec0ff */
[----:B------:R-:W-:Y:S02]  /*4450*/  LOP3.LUT R98, R0, 0xff000000, R7, 0xf8, !PT ;  /* 0xff00000000627812 */ /* 0x000fe400078ef807 */
[----:B------:R-:W-:-:S02]  /*4460*/  LOP3.LUT R7, R97, R14, RZ, 0xfc, !PT ;  /* 0x0000000e61077212 */ /* 0x000fc400078efcff */
[----:B------:R-:W-:Y:S02]  /*4470*/  F2FP.SATFINITE.E4M3.F32.PACK_AB_MERGE_C R97, RZ, R99, RZ ;  /* 0x00000063ff61723e */ /* 0x000fe400048070ff */
[----:B------:R-:W-:Y:S02]  /*4480*/  F2FP.SATFINITE.E4M3.F32.PACK_AB_MERGE_C R0, RZ, R100, RZ ;  /* 0x00000064ff00723e */ /* 0x000fe400048070ff */
[----:B------:R-:W-:Y:S02]  /*4490*/  LOP3.LUT R97, R97, 0xff, RZ, 0xc0, !PT ;  /* 0x000000ff61617812 */ /* 0x000fe400078ec0ff */
[----:B------:R-:W-:Y:S02]  /*44a0*/  SHF.L.U32 R0, R0, 0x10, RZ ;  /* 0x0000001000007819 */ /* 0x000fe400000006ff */
[----:B------:R-:W-:Y:S02]  /*44b0*/  LOP3.LUT R97, R97, 0xffff, R16, 0xf8, !PT ;  /* 0x0000ffff61617812 */ /* 0x000fe400078ef810 */
[----:B------:R-:W-:-:S02]  /*44c0*/  LOP3.LUT R10, R10, 0xffff, RZ, 0xc0, !PT ;  /* 0x0000ffff0a0a7812 */ /* 0x000fc400078ec0ff */
[----:B------:R-:W-:Y:S02]  /*44d0*/  LOP3.LUT R97, R97, 0xff0000, R0, 0xf8, !PT ;  /* 0x00ff000061617812 */ /* 0x000fe400078ef800 */
[----:B------:R-:W-:Y:S02]  /*44e0*/  LOP3.LUT R0, R9, 0xffffff00, RZ, 0xc0, !PT ;  /* 0xffffff0009007812 */ /* 0x000fe400078ec0ff */
[----:B------:R-:W-:Y:S02]  /*44f0*/  LOP3.LUT R11, R12, 0xffff, R131, 0xf8, !PT ;  /* 0x0000ffff0c0b7812 */ /* 0x000fe400078ef883 */
[----:B------:R-:W-:Y:S02]  /*4500*/  LOP3.LUT R9, R0, 0xffff, R101, 0xf8, !PT ;  /* 0x0000ffff00097812 */ /* 0x000fe400078ef865 */
[----:B------:R-:W-:Y:S02]  /*4510*/  F2FP.SATFINITE.E4M3.F32.PACK_AB_MERGE_C R0, RZ, R18, RZ ;  /* 0x00000012ff00723e */ /* 0x000fe400048070ff */
[----:B------:R-:W-:-:S02]  /*4520*/  LOP3.LUT R9, R9, 0xff, RZ, 0xc0, !PT ;  /* 0x000000ff09097812 */ /* 0x000fc400078ec0ff */
[----:B------:R-:W-:Y:S02]  /*4530*/  LOP3.LUT R0, R0, 0xffff, RZ, 0xc0, !PT ;  /* 0x0000ffff00007812 */ /* 0x000fe400078ec0ff */
[----:B------:R-:W-:Y:S02]  /*4540*/  LOP3.LUT R9, R9, 0xff00, R8, 0xf8, !PT ;  /* 0x0000ff0009097812 */ /* 0x000fe400078ef808 */
[----:B------:R-:W-:Y:S02]  /*4550*/  SHF.L.U32 R0, R0, 0x18, RZ ;  /* 0x0000001800007819 */ /* 0x000fe400000006ff */
[----:B------:R-:W-:Y:S02]  /*4560*/  SHF.L.U32 R10, R10, 0x18, RZ ;  /* 0x000000180a0a7819 */ /* 0x000fe400000006ff */
[----:B------:R-:W-:Y:S02]  /*4570*/  LOP3.LUT R8, R97, 0xff000000, R0, 0xf8, !PT ;  /* 0xff00000061087812 */ /* 0x000fe400078ef800 */
[----:B------:R-:W-:-:S02]  /*4580*/  F2FP.SATFINITE.E4M3.F32.PACK_AB_MERGE_C R97, RZ, R103, RZ ;  /* 0x00000067ff61723e */ /* 0x000fc400048070ff */
[----:B------:R-:W-:Y:S02]  /*4590*/  F2FP.SATFINITE.E4M3.F32.PACK_AB_MERGE_C R0, RZ, R104, RZ ;  /* 0x00000068ff00723e */ /* 0x000fe400048070ff */
[----:B------:R-:W-:Y:S02]  /*45a0*/  LOP3.LUT R97, R97, 0xff, RZ, 0xc0, !PT ;  /* 0x000000ff61617812 */ /* 0x000fe400078ec0ff */
[----:B------:R-:W-:Y:S02]  /*45b0*/  SHF.L.U32 R0, R0, 0x10, RZ ;  /* 0x0000001000007819 */ /* 0x000fe400000006ff */
[----:B------:R-:W-:Y:S02]  /*45c0*/  LOP3.LUT R97, R97, 0xffff, R96, 0xf8, !PT ;  /* 0x0000ffff61617812 */ /* 0x000fe400078ef860 */
[----:B------:R-:W-:Y:S02]  /*45d0*/  LOP3.LUT R11, R11, 0xff, RZ, 0xc0, !PT ;  /* 0x000000ff0b0b7812 */ /* 0x000fe400078ec0ff */
[----:B------:R-:W-:-:S02]  /*45e0*/  LOP3.LUT R97, R97, 0xff0000, R0, 0xf8, !PT ;  /* 0x00ff000061617812 */ /* 0x000fc400078ef800 */
[----:B------:R-:W-:Y:S02]  /*45f0*/  F2FP.SATFINITE.E4M3.F32.PACK_AB_MERGE_C R0, RZ, R106, RZ ;  /* 0x0000006aff00723e */ /* 0x000fe400048070ff */
[----:B------:R-:W-:Y:S02]  /*4600*/  LOP3.LUT R10, R97, 0xff000000, R10, 0xf8, !PT ;  /* 0xff000000610a7812 */ /* 0x000fe400078ef80a */
[----:B------:R-:W-:Y:S02]  /*4610*/  PRMT R0, R0, 0x7104, RZ ;  /* 0x0000710400007816 */ /* 0x000fe400000000ff */
[----:B------:R-:W-:Y:S02]  /*4620*/  F2FP.SATFINITE.E4M3.F32.PACK_AB_MERGE_C R97, RZ, R133, RZ ;  /* 0x00000085ff61723e */ /* 0x000fe400048070ff */
[----:B------:R-:W-:Y:S02]  /*4630*/  LOP3.LUT R11, R11, 0xff00, R0, 0xf8, !PT ;  /* 0x0000ff000b0b7812 */ /* 0x000fe400078ef800 */
[----:B------:R-:W-:-:S02]  /*4640*/  LOP3.LUT R97, R97, 0xff, RZ, 0xc0, !PT ;  /* 0x000000ff61617812 */ /* 0x000fc400078ec0ff */
[----:B------:R-:W-:Y:S02]  /*4650*/  F2FP.SATFINITE.E4M3.F32.PACK_AB_MERGE_C R0, RZ, R134, RZ ;  /* 0x00000086ff00723e */ /* 0x000fe400048070ff */
[----:B------:R-:W-:Y:S02]  /*4660*/  LOP3.LUT R97, R97, 0xffff, R108, 0xf8, !PT ;  /* 0x0000ffff61617812 */ /* 0x000fe400078ef86c */
[----:B------:R-:W-:Y:S02]  /*4670*/  SHF.L.U32 R0, R0, 0x10, RZ ;  /* 0x0000001000007819 */ /* 0x000fe400000006ff */
[----:B------:R-:W-:Y:S02]  /*4680*/  LOP3.LUT R12, R13, 0xffffff00, RZ, 0xc0, !PT ;  /* 0xffffff000d0c7812 */ /* 0x000fe400078ec0ff */
[----:B------:R-:W-:Y:S02]  /*4690*/  LOP3.LUT R97, R97, 0xff0000, R0, 0xf8, !PT ;  /* 0x00ff000061617812 */ /* 0x000fe400078ef800 */
[----:B------:R-:W-:-:S02]  /*46a0*/  F2FP.SATFINITE.E4M3.F32.PACK_AB_MERGE_C R0, RZ, R109, RZ ;  /* 0x0000006dff00723e */ /* 0x000fc400048070ff */
[----:B------:R-:W-:Y:S02]  /*46b0*/  LOP3.LUT R12, R12, 0xffff, R135, 0xf8, !PT ;  /* 0x0000ffff0c0c7812 */ /* 0x000fe400078ef887 */
[----:B------:R-:W-:Y:S02]  /*46c0*/  LOP3.LUT R0, R0, 0xffff, RZ, 0xc0, !PT ;  /* 0x0000ffff00007812 */ /* 0x000fe400078ec0ff */
[----:B------:R-:W-:Y:S02]  /*46d0*/  LOP3.LUT R13, R12, 0xff, RZ, 0xc0, !PT ;  /* 0x000000ff0c0d7812 */ /* 0x000fe400078ec0ff */
[----:B------:R-:W-:Y:S02]  /*46e0*/  PRMT R12, R110, 0x7104, RZ ;  /* 0x000071046e0c7816 */ /* 0x000fe400000000ff */
[----:B------:R-:W-:Y:S02]  /*46f0*/  SHF.L.U32 R0, R0, 0x18, RZ ;  /* 0x0000001800007819 */ /* 0x000fe400000006ff */
[----:B------:R-:W-:-:S02]  /*4700*/  LOP3.LUT R13, R13, 0xff00, R12, 0xf8, !PT ;  /* 0x0000ff000d0d7812 */ /* 0x000fc400078ef80c */
[----:B------:R-:W-:Y:S02]  /*4710*/  LOP3.LUT R12, R97, 0xff000000, R0, 0xf8, !PT ;  /* 0xff000000610c7812 */ /* 0x000fe400078ef800 */
[----:B------:R-:W-:Y:S02]  /*4720*/  F2FP.SATFINITE.E4M3.F32.PACK_AB_MERGE_C R97, RZ, R137, RZ ;  /* 0x00000089ff61723e */ /* 0x000fe400048070ff */
[----:B------:R-:W-:Y:S02]  /*4730*/  F2FP.SATFINITE.E4M3.F32.PACK_AB_MERGE_C R0, RZ, R138, RZ ;  /* 0x0000008aff00723e */ /* 0x000fe400048070ff */
[----:B------:R-:W-:Y:S02]  /*4740*/  LOP3.LUT R97, R97, 0xff, RZ, 0xc0, !PT ;  /* 0x000000ff61617812 */ /* 0x000fe400078ec0ff */
[----:B------:R-:W-:Y:S02]  /*4750*/  F2FP.SATFINITE.E4M3.F32.PACK_AB_MERGE_C R14, RZ, R113, RZ ;  /* 0x00000071ff0e723e */ /* 0x000fe400048070ff */
[----:B------:R-:W-:-:S02]  /*4760*/  LOP3.LUT R97, R97, 0xffff, R112, 0xf8, !PT ;  /* 0x0000ffff61617812 */ /* 0x000fc400078ef870 */
[----:B------:R-:W-:Y:S02]  /*4770*/  SHF.L.U32 R0, R0, 0x10, RZ ;  /* 0x0000001000007819 */ /* 0x000fe400000006ff */
[----:B------:R-:W-:Y:S02]  /*4780*/  LOP3.LUT R16, R15, 0xffffff00, RZ, 0xc0, !PT ;  /* 0xffffff000f107812 */ /* 0x000fe400078ec0ff */
[----:B------:R-:W-:Y:S02]  /*4790*/  LOP3.LUT R14, R14, 0xffff, RZ, 0xc0, !PT ;  /* 0x0000ffff0e0e7812 */ /* 0x000fe400078ec0ff */
[----:B------:R-:W-:Y:S02]  /*47a0*/  LOP3.LUT R97, R97, 0xff0000, R0, 0xf8, !PT ;  /* 0x00ff000061617812 */ /* 0x000fe400078ef800 */
[----:B------:R-:W-:Y:S02]  /*47b0*/  LOP3.LUT R15, R16, 0xffff, R139, 0xf8, !PT ;  /* 0x0000ffff100f7812 */ /* 0x000fe400078ef88b */
[----:B------:R-:W-:-:S02]  /*47c0*/  SHF.L.U32 R14, R14, 0x18, RZ ;  /* 0x000000180e0e7819 */ /* 0x000fc400000006ff */
[----:B------:R-:W-:Y:S02]  /*47d0*/  F2FP.SATFINITE.E4M3.F32.PACK_AB_MERGE_C R0, RZ, R114, RZ ;  /* 0x00000072ff00723e */ /* 0x000fe400048070ff */
[----:B------:R-:W-:Y:S02]  /*47e0*/  LOP3.LUT R15, R15, 0xff, RZ, 0xc0, !PT ;  /* 0x000000ff0f0f7812 */ /* 0x000fe400078ec0ff */
[----:B------:R-:W-:Y:S02]  /*47f0*/  PRMT R0, R0, 0x7104, RZ ;  /* 0x0000710400007816 */ /* 0x000fe400000000ff */
[----:B------:R-:W-:Y:S02]  /*4800*/  LOP3.LUT R14, R97, 0xff000000, R14, 0xf8, !PT ;  /* 0xff000000610e7812 */ /* 0x000fe400078ef80e */
[----:B------:R-:W-:Y:S02]  /*4810*/  F2FP.SATFINITE.E4M3.F32.PACK_AB_MERGE_C R97, RZ, R141, RZ ;  /* 0x0000008dff61723e */ /* 0x000fe400048070ff */
[----:B------:R-:W-:-:S02]  /*4820*/  LOP3.LUT R15, R15, 0xff00, R0, 0xf8, !PT ;  /* 0x0000ff000f0f7812 */ /* 0x000fc400078ef800 */
[----:B------:R-:W-:Y:S02]  /*4830*/  LOP3.LUT R97, R97, 0xff, RZ, 0xc0, !PT ;  /* 0x000000ff61617812 */ /* 0x000fe400078ec0ff */
[----:B------:R-:W-:Y:S02]  /*4840*/  F2FP.SATFINITE.E4M3.F32.PACK_AB_MERGE_C R0, RZ, R142, RZ ;  /* 0x0000008eff00723e */ /* 0x000fe400048070ff */
[----:B------:R-:W-:Y:S02]  /*4850*/  LOP3.LUT R97, R97, 0xffff, R116, 0xf8, !PT ;  /* 0x0000ffff61617812 */ /* 0x000fe400078ef874 */
[----:B------:R-:W-:Y:S02]  /*4860*/  SHF.L.U32 R0, R0, 0x10, RZ ;  /* 0x0000001000007819 */ /* 0x000fe400000006ff */
[----:B------:R-:W-:Y:S02]  /*4870*/  LOP3.LUT R16, R17, 0xffffff00, RZ, 0xc0, !PT ;  /* 0xffffff0011107812 */ /* 0x000fe400078ec0ff */
[----:B------:R-:W-:-:S02]  /*4880*/  LOP3.LUT R97, R97, 0xff0000, R0, 0xf8, !PT ;  /* 0x00ff000061617812 */ /* 0x000fc400078ef800 */
[----:B------:R-:W-:Y:S02]  /*4890*/  LOP3.LUT R16, R16, 0xffff, R143, 0xf8, !PT ;  /* 0x0000ffff10107812 */ /* 0x000fe400078ef88f */
[----:B------:R-:W-:Y:S02]  /*48a0*/  F2FP.SATFINITE.E4M3.F32.PACK_AB_MERGE_C R0, RZ, R118, RZ ;  /* 0x00000076ff00723e */ /* 0x000fe400048070ff */
[----:B------:R-:W-:Y:S02]  /*48b0*/  LOP3.LUT R17, R16, 0xff, RZ, 0xc0, !PT ;  /* 0x000000ff10117812 */ /* 0x000fe400078ec0ff */
[----:B------:R-:W-:Y:S02]  /*48c0*/  PRMT R0, R0, 0x7104, RZ ;  /* 0x0000710400007816 */ /* 0x000fe400000000ff */
[----:B------:R-:W-:Y:S02]  /*48d0*/  LOP3.LUT R20, R21, 0xffffff00, RZ, 0xc0, !PT ;  /* 0xffffff0015147812 */ /* 0x000fe400078ec0ff */
[----:B------:R-:W-:-:S02]  /*48e0*/  LOP3.LUT R17, R17, 0xff00, R0, 0xf8, !PT ;  /* 0x0000ff0011117812 */ /* 0x000fc400078ef800 */
[----:B------:R-:W-:Y:S02]  /*48f0*/  LOP3.LUT R0, R117, 0xffff, RZ, 0xc0, !PT ;  /* 0x0000ffff75007812 */ /* 0x000fe400078ec0ff */
[----:B------:R-:W-:Y:S02]  /*4900*/  LOP3.LUT R102, R9, 0xff0000, R102, 0xf8, !PT ;  /* 0x00ff000009667812 */ /* 0x000fe400078ef866 */
[----:B------:R-:W-:Y:S02]  /*4910*/  SHF.L.U32 R0, R0, 0x18, RZ ;  /* 0x0000001800007819 */ /* 0x000fe400000006ff */
[----:B------:R-:W-:Y:S02]  /*4920*/  F2FP.SATFINITE.E4M3.F32.PACK_AB_MERGE_C R21, RZ, R153, RZ ;  /* 0x00000099ff15723e */ /* 0x000fe400048070ff */
[----:B------:R-:W-:Y:S02]  /*4930*/  LOP3.LUT R16, R97, 0xff000000, R0, 0xf8, !PT ;  /* 0xff00000061107812 */ /* 0x000fe400078ef800 */
[----:B------:R-:W-:-:S02]  /*4940*/  LOP3.LUT R0, R19, 0xffffff00, RZ, 0xc0, !PT ;  /* 0xffffff0013007812 */ /* 0x000fc400078ec0ff */
[----:B------:R-:W-:Y:S02]  /*4950*/  F2FP.SATFINITE.E4M3.F32.PACK_AB_MERGE_C R19, RZ, R145, RZ ;  /* 0x00000091ff13723e */ /* 0x000fe400048070ff */
[----:B------:R-:W-:Y:S02]  /*4960*/  LOP3.LUT R0, R0, 0xffff, R147, 0xf8, !PT ;  /* 0x0000ffff00007812 */ /* 0x000fe400078ef893 */
[----:B------:R-:W-:Y:S02]  /*4970*/  LOP3.LUT R19, R19, 0xff, RZ, 0xc0, !PT ;  /* 0x000000ff13137812 */ /* 0x000fe400078ec0ff */
[----:B------:R-:W-:Y:S02]  /*4980*/  LOP3.LUT R97, R0, 0xff, RZ, 0xc0, !PT ;  /* 0x000000ff00617812 */ /* 0x000fe400078ec0ff */
[----:B------:R-:W-:Y:S02]  /*4990*/  PRMT R0, R122, 0x7104, RZ ;  /* 0x000071047a007816 */ /* 0x000fe400000000ff */
[----:B------:R-:W-:-:S02]  /*49a0*/  LOP3.LUT R99, R19, 0xffff, R120, 0xf8, !PT ;  /* 0x0000ffff13637812 */ /* 0x000fc400078ef878 */
[----:B------:R-:W-:Y:S02]  /*49b0*/  LOP3.LUT R19, R97, 0xff00, R0, 0xf8, !PT ;  /* 0x0000ff0061137812 */ /* 0x000fe400078ef800 */
[----:B------:R-:W-:Y:S02]  /*49c0*/  SHF.L.U32 R0, R146, 0x10, RZ ;  /* 0x0000001092007819 */ /* 0x000fe400000006ff */
[----:B------:R-:W-:Y:S02]  /*49d0*/  F2FP.SATFINITE.E4M3.F32.PACK_AB_MERGE_C R97, RZ, R149, RZ ;  /* 0x00000095ff61723e */ /* 0x000fe400048070ff */
        /* <DEDUP_REMOVED lines=9> */
[----:B------:R-:W-:Y:S02]  /*4a70*/  LOP3.LUT R20, R20, 0xffff, R151, 0xf8, !PT ;  /* 0x0000ffff14147812 */ /* 0x000fe400078ef897 */
[----:B------:R-:W-:Y:S02]  /*4a80*/  SHF.L.U32 R0, R0, 0x10, RZ ;  /* 0x0000001000007819 */ /* 0x000fe400000006ff */
[----:B------:R-:W-:Y:S02]  /*4a90*/  F2FP.SATFINITE.E4M3.F32.PACK_AB_MERGE_C R22, RZ, R126, RZ ;  /* 0x0000007eff16723e */ /* 0x000fe400048070ff */
[----:B------:R-:W-:Y:S02]  /*4aa0*/  LOP3.LUT R99, R97, 0xff0000, R0, 0xf8, !PT ;  /* 0x00ff000061637812 */ /* 0x000fe400078ef800 */
[----:B------:R-:W-:Y:S02]  /*4ab0*/  LOP3.LUT R0, R125, 0xffff, RZ, 0xc0, !PT ;  /* 0x0000ffff7d007812 */ /* 0x000fe400078ec0ff */
[----:B------:R-:W-:-:S02]  /*4ac0*/  LOP3.LUT R96, R23, 0xffffff00, RZ, 0xc0, !PT ;  /* 0xffffff0017607812 */ /* 0x000fc400078ec0ff */
[----:B------:R-:W-:Y:S01]  /*4ad0*/  LOP3.LUT R21, R21, 0xff, RZ, 0xc0, !PT ;  /* 0x000000ff15157812 */ /* 0x000fe200078ec0ff */
[----:B------:R-:W-:Y:S01]  /*4ae0*/  IMAD.SHL.U32 R0, R0, 0x1000000, RZ ;  /* 0x0100000000007824 */ /* 0x000fe200078e00ff */
[----:B------:R-:W-:Y:S02]  /*4af0*/  LOP3.LUT R97, R20, 0xff, RZ, 0xc0, !PT ;  /* 0x000000ff14617812 */ /* 0x000fe400078ec0ff */
[----:B------:R-:W-:Y:S02]  /*4b00*/  PRMT R22, R22, 0x7104, RZ ;  /* 0x0000710416167816 */ /* 0x000fe400000000ff */
[----:B------:R-:W-:Y:S02]  /*4b10*/  LOP3.LUT R20, R99, 0xff000000, R0, 0xf8, !PT ;  /* 0xff00000063147812 */ /* 0x000fe400078ef800 */
[----:B------:R-:W-:Y:S02]  /*4b20*/  LOP3.LUT R99, R21, 0xffff, R128, 0xf8, !PT ;  /* 0x0000ffff15637812 */ /* 0x000fe400078ef880 */
[----:B------:R-:W-:-:S02]  /*4b30*/  LOP3.LUT R96, R96, 0xffff, R155, 0xf8, !PT ;  /* 0x0000ffff60607812 */ /* 0x000fc400078ef89b */
[----:B------:R-:W-:Y:S02]  /*4b40*/  F2FP.SATFINITE.E4M3.F32.PACK_AB_MERGE_C R21, RZ, R130, RZ ;  /* 0x00000082ff15723e */ /* 0x000fe400048070ff */
[----:B------:R-:W-:Y:S02]  /*4b50*/  LOP3.LUT R97, R97, 0xff00, R22, 0xf8, !PT ;  /* 0x0000ff0061617812 */ /* 0x000fe400078ef816 */
[----:B------:R-:W0:Y:S01]  /*4b60*/  @!P2 LDC.64 R22, c[0x0][0x230] ;  /* 0x00008c00ff16ab82 */ /* 0x000e220000000a00 */
[----:B------:R-:W-:Y:S02]  /*4b70*/  LOP3.LUT R96, R96, 0xff, RZ, 0xc0, !PT ;  /* 0x000000ff60607812 */ /* 0x000fe400078ec0ff */
[----:B------:R-:W-:Y:S02]  /*4b80*/  PRMT R21, R21, 0x7104, RZ ;  /* 0x0000710415157816 */ /* 0x000fe400000000ff */
[----:B------:R-:W-:Y:S02]  /*4b90*/  F2FP.SATFINITE.E4M3.F32.PACK_AB_MERGE_C R0, RZ, R154, RZ ;  /* 0x0000009aff00723e */ /* 0x000fe400048070ff */
[----:B------:R-:W-:-:S02]  /*4ba0*/  LOP3.LUT R152, R97, 0xff0000, R152, 0xf8, !PT ;  /* 0x00ff000061987812 */ /* 0x000fc400078ef898 */
[----:B------:R-:W-:Y:S02]  /*4bb0*/  LOP3.LUT R21, R96, 0xff00, R21, 0xf8, !PT ;  /* 0x0000ff0060157812 */ /* 0x000fe400078ef815 */
[----:B------:R-:W1:Y:S01]  /*4bc0*/  LDC.64 R96, c[0x0][0x258] ;  /* 0x00009600ff607b82 */ /* 0x000e620000000a00 */
[----:B------:R-:W-:Y:S02]  /*4bd0*/  SHF.L.U32 R0, R0, 0x10, RZ ;  /* 0x0000001000007819 */ /* 0x000fe400000006ff */
[----:B------:R-:W-:Y:S02]  /*4be0*/  LOP3.LUT R103, R5, 0x1f, RZ, 0xc0, !PT ;  /* 0x0000001f05677812 */ /* 0x000fe400078ec0ff */
[----:B------:R-:W-:Y:S02]  /*4bf0*/  LOP3.LUT R99, R99, 0xff0000, R0, 0xf8, !PT ;  /* 0x00ff000063637812 */ /* 0x000fe400078ef800 */
[----:B------:R-:W-:Y:S01]  /*4c00*/  F2FP.SATFINITE.E4M3.F32.PACK_AB_MERGE_C R0, RZ, R129, RZ ;  /* 0x00000081ff00723e */ /* 0x000fe200048070ff */
[----:B------:R-:W-:Y:S01]  /*4c10*/  IMAD R103, R4, 0x120, R103 ;  /* 0x0000012004677824 */ /* 0x000fe200078e0267 */
[----:B------:R-:W-:-:S02]  /*4c20*/  LOP3.LUT R132, R11, 0xff0000, R132, 0xf8, !PT ;  /* 0x00ff00000b847812 */ /* 0x000fc400078ef884 */
[----:B------:R-:W-:Y:S02]  /*4c30*/  LOP3.LUT R0, R0, 0xffff, RZ, 0xc0, !PT ;  /* 0x0000ffff00007812 */ /* 0x000fe400078ec0ff */
[----:B------:R-:W-:Y:S01]  /*4c40*/  LOP3.LUT R136, R13, 0xff0000, R136, 0xf8, !PT ;  /* 0x00ff00000d887812 */ /* 0x000fe200078ef888 */
[----:B------:R-:W-:Y:S01]  /*4c50*/  IMAD.SHL.U32 R13, R111, 0x1000000, RZ ;  /* 0x010000006f0d7824 */ /* 0x000fe200078e00ff */
[----:B------:R-:W-:Y:S01]  /*4c60*/  SHF.L.U32 R0, R0, 0x18, RZ ;  /* 0x0000001800007819 */ /* 0x000fe200000006ff */
[----:B0-----:R-:W-:Y:S01]  /*4c70*/  @!P2 IMAD.WIDE R100, R4, 0x4, R22 ;  /* 0x000000040464a825 */ /* 0x001fe200078e0216 */
[----:B------:R-:W-:Y:S02]  /*4c80*/  LOP3.LUT R140, R15, 0xff0000, R140, 0xf8, !PT ;  /* 0x00ff00000f8c7812 */ /* 0x000fe400078ef88c */
[----:B------:R-:W-:Y:S02]  /*4c90*/  SHF.L.U32 R11, R107, 0x18, RZ ;  /* 0x000000186b0b7819 */ /* 0x000fe400000006ff */
[----:B------:R-:W-:Y:S01]  /*4ca0*/  SHF.L.U32 R15, R115, 0x18, RZ ;  /* 0x00000018730f7819 */ /* 0x000fe200000006ff */
[----:B------:R0:W-:Y:S01]  /*4cb0*/  @!P2 STG.E desc[UR4][R100.64], R161 ;  /* 0x000000a16400a986 */ /* 0x0001e2000c101904 */
[----:B------:R-:W-:Y:S01]  /*4cc0*/  LOP3.LUT R22, R99, 0xff000000, R0, 0xf8, !PT ;  /* 0xff00000063167812 */ /* 0x000fe200078ef800 */
[C---:B------:R-:W-:Y:S01]  /*4cd0*/  VIADD R99, R103.reuse, 0x40 ;  /* 0x0000004067637836 */ /* 0x040fe20000000000 */
[----:B------:R-:W-:-:S02]  /*4ce0*/  IADD3 R105, R103, 0x20, RZ ;  /* 0x0000002067697810 */ /* 0x000fc40007ffe0ff */
[C---:B------:R-:W-:Y:S02]  /*4cf0*/  IADD3 R107, R103.reuse, 0x60, RZ ;  /* 0x00000060676b7810 */ /* 0x040fe40007ffe0ff */
[----:B------:R-:W-:Y:S01]  /*4d00*/  IADD3 R109, R103, 0x80, RZ ;  /* 0x00000080676d7810 */ /* 0x000fe20007ffe0ff */
[--C-:B-1----:R-:W-:Y:S01]  /*4d10*/  IMAD.WIDE.U32 R104, R105, 0x8, R96.reuse ;  /* 0x0000000869687825 */ /* 0x102fe200078e0060 */
[C---:B------:R-:W-:Y:S02]  /*4d20*/  IADD3 R111, R103.reuse, 0xa0, RZ ;  /* 0x000000a0676f7810 */ /* 0x040fe40007ffe0ff */
[----:B------:R-:W-:Y:S01]  /*4d30*/  IADD3 R113, R103, 0xc0, RZ ;  /* 0x000000c067717810 */ /* 0x000fe20007ffe0ff */
[--C-:B0-----:R-:W-:Y:S01]  /*4d40*/  IMAD.WIDE.U32 R100, R99, 0x8, R96.reuse ;  /* 0x0000000863647825 */ /* 0x101fe200078e0060 */
[C---:B------:R-:W-:Y:S02]  /*4d50*/  IADD3 R115, R103.reuse, 0xe0, RZ ;  /* 0x000000e067737810 */ /* 0x040fe40007ffe0ff */
[----:B------:R-:W-:Y:S01]  /*4d60*/  IADD3 R117, R103, 0x100, RZ ;  /* 0x0000010067757810 */ /* 0x000fe20007ffe0ff */
[----:B------:R-:W-:Y:S01]  /*4d70*/  IMAD.WIDE.U32 R106, R107, 0x8, R96 ;  /* 0x000000086b6a7825 */ /* 0x000fe200078e0060 */
[----:B------:R-:W-:-:S02]  /*4d80*/  LOP3.LUT R9, R102, R9, RZ, 0xfc, !PT ;  /* 0x0000000966097212 */ /* 0x000fc400078efcff */
[----:B------:R-:W-:Y:S01]  /*4d90*/  @P0 FMNMX R3, R3, |R157|, !PT ;  /* 0x4000009d03030209 */ /* 0x000fe20007800000 */
[----:B------:R-:W-:-:S04]  /*4da0*/  IMAD.WIDE.U32 R102, R103, 0x8, R96 ;  /* 0x0000000867667825 */ /* 0x000fc800078e0060 */
[----:B------:R-:W-:Y:S01]  /*4db0*/  @P1 FMUL R157, R157, R6 ;  /* 0x000000069d9d1220 */ /* 0x000fe20000400000 */
[----:B------:R-:W-:Y:S01]  /*4dc0*/  F2FP.SATFINITE.E4M3.F32.PACK_AB_MERGE_C R156, RZ, R156, RZ ;  /* 0x0000009cff9c723e */ /* 0x000fe200048070ff */
[----:B------:R-:W-:Y:S01]  /*4dd0*/  IMAD.WIDE.U32 R108, R109, 0x8, R96 ;  /* 0x000000086d6c7825 */ /* 0x000fe200078e0060 */
[----:B------:R-:W-:Y:S02]  /*4de0*/  LOP3.LUT R144, R17, 0xff0000, R144, 0xf8, !PT ;  /* 0x00ff000011907812 */ /* 0x000fe400078ef890 */
[----:B------:R-:W-:Y:S01]  /*4df0*/  F2FP.SATFINITE.E4M3.F32.PACK_AB_MERGE_C R157, RZ, R157, RZ ;  /* 0x0000009dff9d723e */ /* 0x000fe200048070ff */
[--C-:B------:R-:W-:Y:S01]  /*4e00*/  IMAD.WIDE.U32 R110, R111, 0x8, R96.reuse ;  /* 0x000000086f6e7825 */ /* 0x100fe200078e0060 */
[----:B------:R-:W-:Y:S02]  /*4e10*/  SHF.L.U32 R156, R156, 0x10, RZ ;  /* 0x000000109c9c7819 */ /* 0x000fe400000006ff */
[----:B------:R-:W-:Y:S01]  /*4e20*/  LOP3.LUT R157, R157, 0xffff, RZ, 0xc0, !PT ;  /* 0x0000ffff9d9d7812 */ /* 0x000fe200078ec0ff */
[----:B------:R-:W-:Y:S01]  /*4e30*/  IMAD.WIDE.U32 R112, R113, 0x8, R96 ;  /* 0x0000000871707825 */ /* 0x000fe200078e0060 */
[----:B------:R-:W-:-:S02]  /*4e40*/  MOV R99, R7 ;  /* 0x0000000700637202 */ /* 0x000fc40000000f00 */
[----:B------:R-:W-:Y:S01]  /*4e50*/  SHF.L.U32 R17, R119, 0x18, RZ ;  /* 0x0000001877117819 */ /* 0x000fe200000006ff */
[----:B------:R-:W-:Y:S01]  /*4e60*/  IMAD.WIDE.U32 R114, R115, 0x8, R96 ;  /* 0x0000000873727825 */ /* 0x000fe200078e0060 */
[----:B------:R-:W-:Y:S01]  /*4e70*/  LOP3.LUT R148, R19, 0xff0000, R148, 0xf8, !PT ;  /* 0x00ff000013947812 */ /* 0x000fe200078ef894 */
[----:B------:R1:W-:Y:S01]  /*4e80*/  STG.E.64 desc[UR4][R102.64], R98 ;  /* 0x0000006266007986 */ /* 0x0003e2000c101b04 */
[----:B------:R-:W-:Y:S01]  /*4e90*/  LOP3.LUT R11, R132, R11, RZ, 0xfc, !PT ;  /* 0x0000000b840b7212 */ /* 0x000fe200078efcff */
[----:B------:R-:W-:Y:S01]  /*4ea0*/  IMAD.WIDE.U32 R96, R117, 0x8, R96 ;  /* 0x0000000875607825 */ /* 0x000fe200078e0060 */
[----:B------:R-:W-:Y:S01]  /*4eb0*/  SHF.L.U32 R19, R123, 0x18, RZ ;  /* 0x000000187b137819 */ /* 0x000fe200000006ff */
[----:B------:R-:W0:Y:S01]  /*4ec0*/  LDC R117, c[0x0][0x210] ;  /* 0x00008400ff757b82 */ /* 0x000e220000000800 */
[----:B------:R-:W-:Y:S01]  /*4ed0*/  LOP3.LUT R156, R21, 0xff0000, R156, 0xf8, !PT ;  /* 0x00ff0000159c7812 */ /* 0x000fe200078ef89c */
[----:B------:R1:W-:Y:S01]  /*4ee0*/  STG.E.64 desc[UR4][R104.64], R8 ;  /* 0x0000000868007986 */ /* 0x0003e2000c101b04 */
[----:B------:R-:W-:-:S02]  /*4ef0*/  LOP3.LUT R13, R136, R13, RZ, 0xfc, !PT ;  /* 0x0000000d880d7212 */ /* 0x000fc400078efcff */
[----:B------:R-:W-:Y:S01]  /*4f00*/  SHF.L.U32 R21, R127, 0x18, RZ ;  /* 0x000000187f157819 */ /* 0x000fe200000006ff */
[----:B------:R1:W-:Y:S01]  /*4f10*/  STG.E.64 desc[UR4][R100.64], R10 ;  /* 0x0000000a64007986 */ /* 0x0003e2000c101b04 */
[----:B------:R-:W-:Y:S02]  /*4f20*/  LOP3.LUT R15, R140, R15, RZ, 0xfc, !PT ;  /* 0x0000000f8c0f7212 */ /* 0x000fe400078efcff */
[----:B------:R-:W-:Y:S01]  /*4f30*/  SHF.L.U32 R23, R157, 0x18, RZ ;  /* 0x000000189d177819 */ /* 0x000fe200000006ff */
[----:B------:R1:W-:Y:S01]  /*4f40*/  STG.E.64 desc[UR4][R106.64], R12 ;  /* 0x0000000c6a007986 */ /* 0x0003e2000c101b04 */
[----:B------:R-:W-:Y:S02]  /*4f50*/  LOP3.LUT R17, R144, R17, RZ, 0xfc, !PT ;  /* 0x0000001190117212 */ /* 0x000fe400078efcff */
[----:B------:R-:W-:Y:S01]  /*4f60*/  LOP3.LUT R19, R148, R19, RZ, 0xfc, !PT ;  /* 0x0000001394137212 */ /* 0x000fe200078efcff */
[----:B------:R1:W-:Y:S01]  /*4f70*/  STG.E.64 desc[UR4][R108.64], R14 ;  /* 0x0000000e6c007986 */ /* 0x0003e2000c101b04 */
[----:B------:R-:W-:-:S02]  /*4f80*/  LOP3.LUT R21, R152, R21, RZ, 0xfc, !PT ;  /* 0x0000001598157212 */ /* 0x000fc400078efcff */
[----:B------:R-:W-:Y:S01]  /*4f90*/  LOP3.LUT R23, R156, R23, RZ, 0xfc, !PT ;  /* 0x000000179c177212 */ /* 0x000fe200078efcff */
[----:B------:R1:W-:Y:S04]  /*4fa0*/  STG.E.64 desc[UR4][R110.64], R16 ;  /* 0x000000106e007986 */ /* 0x0003e8000c101b04 */
[----:B------:R1:W-:Y:S01]  /*4fb0*/  STG.E.64 desc[UR4][R112.64], R18 ;  /* 0x0000001270007986 */ /* 0x0003e2000c101b04 */
[----:B0-----:R-:W-:-:S03]  /*4fc0*/  LEA R4, R117, R4, 0x2 ;  /* 0x0000000475047211 */ /* 0x001fc600078e10ff */
[----:B------:R1:W-:Y:S01]  /*4fd0*/  STG.E.64 desc[UR4][R114.64], R20 ;  /* 0x0000001472007986 */ /* 0x0003e2000c101b04 */
[----:B------:R-:W-:-:S03]  /*4fe0*/  ISETP.GE.AND P0, PT, R4, UR10, PT ;  /* 0x0000000a04007c0c */ /* 0x000fc6000bf06270 */
[----:B------:R1:W-:Y:S10]  /*4ff0*/  STG.E.64 desc[UR4][R96.64], R22 ;  /* 0x0000001660007986 */ /* 0x0003f4000c101b04 */
[----:B------:R-:W-:Y:S05]  /*5000*/  @!P0 BRA `(.L_x_14149) ;  /* 0xffffffb000b48947 */ /* 0x000fea000383ffff */
.L_x_14147:
[----:B------:R-:W-:Y:S05]  /*5010*/  BSYNC B0 ;  /* 0x0000000000007941 */ /* 0x000fea0003800000 */
.L_x_14146:
        /* <DEDUP_REMOVED lines=15> */
.L_x_14176:
        /* <DEDUP_REMOVED lines=28> */
.L_x_14179:
[----:B-1----:R-:W-:-:S07]  /*52d0*/  FMNMX R7, R3, R2, !PT ;  /* 0x0000000203077209 */ /* 0x002fce0007800000 */
.L_x_14153:
[----:B------:R-:W-:Y:S05]  /*52e0*/  BSYNC B0 ;  /* 0x0000000000007941 */ /* 0x000fea0003800000 */
.L_x_14152:
[----:B------:R-:W-:Y:S01]  /*52f0*/  ISETP.NE.AND P0, PT, R5, RZ, PT ;  /* 0x000000ff0500720c */ /* 0x000fe20003f05270 */
[----:B------:R-:W-:-:S12]  /*5300*/  BSSY B0, `(.L_x_14150) ;  /* 0x0000004000007945 */ /* 0x000fd80003800000 */
[----:B------:R-:W-:Y:S05]  /*5310*/  @P0 BRA `(.L_x_14155) ;  /* 0x0000000000080947 */ /* 0x000fea0003800000 */
[----:B0-----:R-:W0:Y:S02]  /*5320*/  LDC.64 R2, c[0x0][0x288] ;  /* 0x0000a200ff027b82 */ /* 0x001e240000000a00 */
[----:B0-----:R1:W-:Y:S02]  /*5330*/  REDG.E.MAX.S32.STRONG.GPU desc[UR4][R2.64], R7 ;  /* 0x000000070200798e */ /* 0x0013e4000d10e384 */
.L_x_14155:
[----:B------:R-:W-:Y:S05]  /*5340*/  BSYNC B0 ;  /* 0x0000000000007941 */ /* 0x000fea0003800000 */
.L_x_14150:
        /* <DEDUP_REMOVED lines=14> */
[----:B0-----:R-:W-:Y:S05]  /*5430*/  CALL.REL.NOINC `($__internal_235_$__cuda_sm20_rcp_rn_f32_slowpath) ;  /* 0x0000001000407944 */ /* 0x001fea0003c00000 */
[----:B------:R-:W-:Y:S01]  /*5440*/  MOV R5, R0 ;  /* 0x0000000000057202 */ /* 0x000fe20000000f00 */
[----:B------:R-:W-:Y:S06]  /*5450*/  BRA `(.L_x_14157) ;  /* 0x0000000000107947 */ /* 0x000fec0003800000 */
.L_x_14156:
[----:B------:R-:W2:Y:S02]  /*5460*/  MUFU.RCP R5, R6 ;  /* 0x0000000600057308 */ /* 0x000ea40000001000 */
[----:B--2---:R-:W-:-:S04]  /*5470*/  FFMA R0, R5, R6, -1 ;  /* 0xbf80000005007423 */ /* 0x004fc80000000006 */
[----:B------:R-:W-:-:S04]  /*5480*/  FADD.FTZ R0, -R0, -RZ ;  /* 0x800000ff00007221 */ /* 0x000fc80000010100 */
[----:B------:R-:W-:-:S07]  /*5490*/  FFMA R5, R5, R0, R5 ;  /* 0x0000000005057223 */ /* 0x000fce0000000005 */
.L_x_14157:
[----:B01----:R-:W0:Y:S02]  /*54a0*/  LDC.64 R2, c[0x0][0x280] ;  /* 0x0000a000ff027b82 */ /* 0x003e240000000a00 */
[----:B0-----:R-:W-:Y:S01]  /*54b0*/  STG.E desc[UR4][R2.64], R5 ;  /* 0x0000000502007986 */ /* 0x001fe2000c101904 */
[----:B------:R-:W-:Y:S05]  /*54c0*/  EXIT ;  /* 0x000000000000794d */ /* 0x000fea0003800000 */
.L_x_14148:
[----:B------:R-:W-:Y:S01]  /*54d0*/  HFMA2.MMA R160, -RZ, RZ, 0, 5.9604644775390625e-08 ;  /* 0x00000001ffa07435 */ /* 0x000fe200000001ff */
[----:B------:R-:W-:Y:S01]  /*54e0*/  BSSY B1, `(.L_x_14158) ;  /* 0x0000006000017945 */ /* 0x000fe20003800000 */
[----:B------:R-:W-:Y:S02]  /*54f0*/  MOV R159, 0x1f ;  /* 0x0000001f009f7802 */ /* 0x000fe40000000f00 */
[----:B------:R-:W-:-:S07]  /*5500*/  MOV R158, 0xffffffff ;  /* 0xffffffff009e7802 */ /* 0x000fce0000000f00 */
[----:B-----5:R-:W-:Y:S05]  /*5510*/  WARPSYNC.COLLECTIVE R158, `(.L_x_14159) ;  /* 0x000000009e087348 */ /* 0x020fea0003c00000 */
[----:B------:R0:W1:Y:S02]  /*5520*/  SHFL.BFLY P0, R163, R161, R160, R159 ;  /* 0x0c0000a0a1a37389 */ /* 0x000064000000009f */
[----:B01---5:R-:W-:Y:S01]  /*5530*/  ENDCOLLECTIVE ;  /* 0x000000000000791b */ /* 0x023fe20003800000 */
.L_x_14159:
[----:B------:R-:W-:Y:S05]  /*5540*/  BSYNC B1 ;  /* 0x0000000000017941 */ /* 0x000fea0003800000 */
.L_x_14158:
[----:B------:R-:W-:Y:S01]  /*5550*/  HFMA2.MMA R159, -RZ, RZ, 0, 1.847743988037109375e-06 ;  /* 0x0000001fff9f7435 */ /* 0x000fe200000001ff */
[----:B------:R-:W-:Y:S01]  /*5560*/  FADD R161, R161, R163 ;  /* 0x000000a3a1a17221 */ /* 0x000fe20000000000 */
[----:B------:R-:W-:Y:S01]  /*5570*/  IMAD.MOV.U32 R160, RZ, RZ, 0x2 ;  /* 0x00000002ffa07424 */ /* 0x000fe200078e00ff */
[----:B------:R-:W-:-:S08]  /*5580*/  MOV R158, 0xffffffff ;  /* 0xffffffff009e7802 */ /* 0x000fd00000000f00 */
[----:B------:R-:W-:Y:S05]  /*5590*/  WARPSYNC.COLLECTIVE R158, `(.L_x_14160) ;  /* 0x000000009e087348 */ /* 0x000fea0003c00000 */
[----:B------:R0:W1:Y:S02]  /*55a0*/  SHFL.BFLY P0, R163, R161, R160, R159 ;  /* 0x0c0000a0a1a37389 */ /* 0x000064000000009f */
[----:B01----:R-:W-:Y:S01]  /*55b0*/  ENDCOLLECTIVE ;  /* 0x000000000000791b */ /* 0x003fe20003800000 */
.L_x_14160:
[----:B------:R-:W-:Y:S01]  /*55c0*/  HFMA2.MMA R160, -RZ, RZ, 0, 2.384185791015625e-07 ;  /* 0x00000004ffa07435 */ /* 0x000fe200000001ff */
[----:B------:R-:W-:-:S05]  /*55d0*/  FADD R165, R161, R163 ;  /* 0x000000a3a1a57221 */ /* 0x000fca0000000000 */
[----:B------:R-:W-:-:S07]  /*55e0*/  MOV R161, R165 ;  /* 0x000000a500a17202 */ /* 0x000fce0000000f00 */
[----:B------:R-:W-:Y:S05]  /*55f0*/  WARPSYNC.COLLECTIVE R158, `(.L_x_14161) ;  /* 0x000000009e087348 */ /* 0x000fea0003c00000 */
[----:B------:R0:W1:Y:S02]  /*5600*/  SHFL.BFLY P0, R163, R161, R160, R159 ;  /* 0x0c0000a0a1a37389 */ /* 0x000064000000009f */
[----:B01----:R-:W-:Y:S01]  /*5610*/  ENDCOLLECTIVE ;  /* 0x000000000000791b */ /* 0x003fe20003800000 */
.L_x_14161:
[----:B------:R-:W-:Y:S01]  /*5620*/  HFMA2.MMA R160, -RZ, RZ, 0, 4.76837158203125e-07 ;  /* 0x00000008ffa07435 */ /* 0x000fe200000001ff */
[----:B------:R-:W-:-:S05]  /*5630*/  FADD R165, R165, R163 ;  /* 0x000000a3a5a57221 */ /* 0x000fca0000000000 */
[----:B------:R-:W-:-:S07]  /*5640*/  MOV R161, R165 ;  /* 0x000000a500a17202 */ /* 0x000fce0000000f00 */
[----:B------:R-:W-:Y:S05]  /*5650*/  WARPSYNC.COLLECTIVE R158, `(.L_x_14162) ;  /* 0x000000009e087348 */ /* 0x000fea0003c00000 */
[----:B------:R0:W1:Y:S02]  /*5660*/  SHFL.BFLY P0, R163, R161, R160, R159 ;  /* 0x0c0000a0a1a37389 */ /* 0x000064000000009f */
[----:B01----:R-:W-:Y:S01]  /*5670*/  ENDCOLLECTIVE ;  /* 0x000000000000791b */ /* 0x003fe20003800000 */
.L_x_14162:
[----:B------:R-:W-:Y:S01]  /*5680*/  HFMA2.MMA R160, -RZ, RZ, 0, 9.5367431640625e-07 ;  /* 0x00000010ffa07435 */ /* 0x000fe200000001ff */
[----:B------:R-:W-:-:S05]  /*5690*/  FADD R131, R165, R163 ;  /* 0x000000a3a5837221 */ /* 0x000fca0000000000 */
[----:B------:R-:W-:-:S07]  /*56a0*/  MOV R161, R131 ;  /* 0x0000008300a17202 */ /* 0x000fce0000000f00 */
[----:B------:R-:W-:Y:S05]  /*56b0*/  WARPSYNC.COLLECTIVE R158, `(.L_x_14163) ;  /* 0x000000009e087348 */ /* 0x000fea0003c00000 */
[----:B------:R0:W1:Y:S02]  /*56c0*/  SHFL.BFLY P0, R163, R161, R160, R159 ;  /* 0x0c0000a0a1a37389 */ /* 0x000064000000009f */
[----:B01----:R-:W-:Y:S01]  /*56d0*/  ENDCOLLECTIVE ;  /* 0x000000000000791b */ /* 0x003fe20003800000 */
.L_x_14163:
[----:B------:R-:W-:Y:S02]  /*56e0*/  IMAD.MOV.U32 R160, RZ, RZ, 0x1 ;  /* 0x00000001ffa07424 */ /* 0x000fe400078e00ff */
        /* <DEDUP_REMOVED lines=147> */
[----:B------:R-:W-:-:S07]  /*6020*/  MOV R159, 0x1f ;  /* 0x0000001f009f7802 */ /* 0x000fce0000000f00 */
[----:B------:R-:W-:Y:S05]  /*6030*/  WARPSYNC.COLLECTIVE R158, `(.L_x_14164) ;  /* 0x000000009e087348 */ /* 0x000fea0003c00000 */
[----:B------:R0:W1:Y:S02]  /*6040*/  SHFL.BFLY P0, R163, R161, R160, R159 ;  /* 0x0c0000a0a1a37389 */ /* 0x000064000000009f */
[----:B01----:R-:W-:Y:S01]  /*6050*/  ENDCOLLECTIVE ;  /* 0x000000000000791b */ /* 0x003fe20003800000 */
.L_x_14164:
[----:B------:R-:W-:Y:S01]  /*6060*/  HFMA2.MMA R160, -RZ, RZ, 0, 1.1920928955078125e-07 ;  /* 0x00000002ffa07435 */ /* 0x000fe200000001ff */
[----:B------:R-:W-:-:S05]  /*6070*/  FADD R165, R161, R163 ;  /* 0x000000a3a1a57221 */ /* 0x000fca0000000000 */
[----:B------:R-:W-:-:S07]  /*6080*/  MOV R161, R165 ;  /* 0x000000a500a17202 */ /* 0x000fce0000000f00 */
[----:B------:R-:W-:Y:S05]  /*6090*/  WARPSYNC.COLLECTIVE R158, `(.L_x_14165) ;  /* 0x000000009e087348 */ /* 0x000fea0003c00000 */
[----:B------:R0:W1:Y:S02]  /*60a0*/  SHFL.BFLY P0, R163, R161, R160, R159 ;  /* 0x0c0000a0a1a37389 */ /* 0x000064000000009f */
[----:B01----:R-:W-:Y:S01]  /*60b0*/  ENDCOLLECTIVE ;  /* 0x000000000000791b */ /* 0x003fe20003800000 */
.L_x_14165:
[----:B------:R-:W-:Y:S01]  /*60c0*/  HFMA2.MMA R160, -RZ, RZ, 0, 2.384185791015625e-07 ;  /* 0x00000004ffa07435 */ /* 0x000fe200000001ff */
[----:B------:R-:W-:-:S05]  /*60d0*/  FADD R165, R165, R163 ;  /* 0x000000a3a5a57221 */ /* 0x000fca0000000000 */
[----:B------:R-:W-:-:S07]  /*60e0*/  MOV R161, R165 ;  /* 0x000000a500a17202 */ /* 0x000fce0000000f00 */
[----:B------:R-:W-:Y:S05]  /*60f0*/  WARPSYNC.COLLECTIVE R158, `(.L_x_14166) ;  /* 0x000000009e087348 */ /* 0x000fea0003c00000 */
[----:B------:R0:W1:Y:S02]  /*6100*/  SHFL.BFLY P0, R163, R161, R160, R159 ;  /* 0x0c0000a0a1a37389 */ /* 0x000064000000009f */
[----:B01----:R-:W-:Y:S01]  /*6110*/  ENDCOLLECTIVE ;  /* 0x000000000000791b */ /* 0x003fe20003800000 */
.L_x_14166:
[----:B------:R-:W-:Y:S01]  /*6120*/  HFMA2.MMA R160, -RZ, RZ, 0, 4.76837158203125e-07 ;  /* 0x00000008ffa07435 */ /* 0x000fe200000001ff */
[----:B------:R-:W-:-:S05]  /*6130*/  FADD R165, R165, R163 ;  /* 0x000000a3a5a57221 */ /* 0x000fca0000000000 */
[----:B------:R-:W-:-:S07]  /*6140*/  MOV R161, R165 ;  /* 0x000000a500a17202 */ /* 0x000fce0000000f00 */
[----:B------:R-:W-:Y:S05]  /*6150*/  WARPSYNC.COLLECTIVE R158, `(.L_x_14167) ;  /* 0x000000009e087348 */ /* 0x000fea0003c00000 */
[----:B------:R0:W1:Y:S02]  /*6160*/  SHFL.BFLY P0, R163, R161, R160, R159 ;  /* 0x0c0000a0a1a37389 */ /* 0x000064000000009f */
[----:B01----:R-:W-:Y:S01]  /*6170*/  ENDCOLLECTIVE ;  /* 0x000000000000791b */ /* 0x003fe20003800000 */
.L_x_14167:
[----:B------:R-:W-:Y:S02]  /*6180*/  IMAD.MOV.U32 R160, RZ, RZ, 0x10 ;  /* 0x00000010ffa07424 */ /* 0x000fe400078e00ff */
[----:B------:R-:W-:-:S07]  /*6190*/  FADD R161, R165, R163 ;  /* 0x000000a3a5a17221 */ /* 0x000fce0000000000 */
[----:B------:R-:W-:Y:S05]  /*61a0*/  WARPSYNC.COLLECTIVE R158, `(.L_x_14168) ;  /* 0x000000009e087348 */ /* 0x000fea0003c00000 */
[----:B------:R0:W1:Y:S02]  /*61b0*/  SHFL.BFLY P0, R163, R161, R160, R159 ;  /* 0x0c0000a0a1a37389 */ /* 0x000064000000009f */
[----:B01----:R-:W-:Y:S01]  /*61c0*/  ENDCOLLECTIVE ;  /* 0x000000000000791b */ /* 0x003fe20003800000 */
.L_x_14168:
[----:B------:R-:W-:Y:S05]  /*61d0*/  BRA `(.L_x_14169) ;  /* 0xffffffb8001c7947 */ /* 0x000fea000383ffff */
.L_x_14151:
        /* <DEDUP_REMOVED lines=8> */
.L_x_14171:
[----:B------:R-:W-:Y:S05]  /*6260*/  BSYNC B0 ;  /* 0x0000000000007941 */ /* 0x000fea0003800000 */
.L_x_14170:
        /* <DEDUP_REMOVED lines=8> */
.L_x_14172:
[----:B------:R-:W-:Y:S01]  /*62f0*/  HFMA2.MMA R11, -RZ, RZ, 0, 2.384185791015625e-07 ;  /* 0x00000004ff0b7435 */ /* 0x000fe200000001ff */
[----:B------:R-:W-:-:S05]  /*6300*/  IMAD.MOV.U32 R7, RZ, RZ, R4 ;  /* 0x000000ffff077224 */ /* 0x000fca00078e0004 */
[----:B------:R-:W-:-:S04]  /*6310*/  FMNMX R7, R0, R7, !PT ;  /* 0x0000000700077209 */ /* 0x000fc80007800000 */
[----:B------:R-:W-:-:S07]  /*6320*/  MOV R0, R7 ;  /* 0x0000000700007202 */ /* 0x000fce0000000f00 */
[----:B------:R-:W-:Y:S05]  /*6330*/  WARPSYNC.COLLECTIVE R158, `(.L_x_14173) ;  /* 0x000000009e087348 */ /* 0x000fea0003c00000 */
[----:B------:R0:W1:Y:S02]  /*6340*/  SHFL.DOWN P0, R4, R0, R11, R13 ;  /* 0x0800000b00047389 */ /* 0x000064000000000d */
[----:B01----:R-:W-:Y:S01]  /*6350*/  ENDCOLLECTIVE ;  /* 0x000000000000791b */ /* 0x003fe20003800000 */
.L_x_14173:
[----:B------:R-:W-:Y:S01]  /*6360*/  HFMA2.MMA R11, -RZ, RZ, 0, 1.1920928955078125e-07 ;  /* 0x00000002ff0b7435 */ /* 0x000fe200000001ff */
[----:B------:R-:W-:-:S04]  /*6370*/  MOV R2, R4 ;  /* 0x0000000400027202 */ /* 0x000fc80000000f00 */
[----:B------:R-:W-:-:S04]  /*6380*/  FMNMX R2, R7, R2, !PT ;  /* 0x0000000207027209 */ /* 0x000fc80007800000 */
[----:B------:R-:W-:-:S07]  /*6390*/  MOV R0, R2 ;  /* 0x0000000200007202 */ /* 0x000fce0000000f00 */
[----:B------:R-:W-:Y:S05]  /*63a0*/  WARPSYNC.COLLECTIVE R158, `(.L_x_14174) ;  /* 0x000000009e087348 */ /* 0x000fea0003c00000 */
[----:B------:R0:W1:Y:S02]  /*63b0*/  SHFL.DOWN P0, R4, R0, R11, R13 ;  /* 0x0800000b00047389 */ /* 0x000064000000000d */
[----:B01----:R-:W-:Y:S01]  /*63c0*/  ENDCOLLECTIVE ;  /* 0x000000000000791b */ /* 0x003fe20003800000 */
.L_x_14174:
[----:B------:R-:W-:Y:S01]  /*63d0*/  HFMA2.MMA R11, -RZ, RZ, 0, 5.9604644775390625e-08 ;  /* 0x00000001ff0b7435 */ /* 0x000fe200000001ff */
[----:B------:R-:W-:-:S04]  /*63e0*/  MOV R9, R4 ;  /* 0x0000000400097202 */ /* 0x000fc80000000f00 */
[----:B------:R-:W-:-:S04]  /*63f0*/  FMNMX R9, R2, R9, !PT ;  /* 0x0000000902097209 */ /* 0x000fc80007800000 */
[----:B------:R-:W-:-:S07]  /*6400*/  MOV R0, R9 ;  /* 0x0000000900007202 */ /* 0x000fce0000000f00 */
[----:B------:R-:W-:Y:S05]  /*6410*/  WARPSYNC.COLLECTIVE R158, `(.L_x_14175) ;  /* 0x000000009e087348 */ /* 0x000fea0003c00000 */
[----:B------:R0:W1:Y:S02]  /*6420*/  SHFL.DOWN P0, R4, R0, R11, R13 ;  /* 0x0800000b00047389 */ /* 0x000064000000000d */
[----:B01----:R-:W-:Y:S01]  /*6430*/  ENDCOLLECTIVE ;  /* 0x000000000000791b */ /* 0x003fe20003800000 */
.L_x_14175:
[----:B------:R-:W-:Y:S05]  /*6440*/  BRA `(.L_x_14176) ;  /* 0xffffffec00307947 */ /* 0x000fea000383ffff */
.L_x_14154:
[----:B------:R-:W-:Y:S01]  /*6450*/  IMAD.MOV.U32 R11, RZ, RZ, 0x2 ;  /* 0x00000002ff0b7424 */ /* 0x000fe200078e00ff */
[----:B------:R-:W-:Y:S02]  /*6460*/  MOV R13, 0x1f ;  /* 0x0000001f000d7802 */ /* 0x000fe40000000f00 */
[----:B------:R-:W-:-:S07]  /*6470*/  MOV R158, 0xffffffff ;  /* 0xffffffff009e7802 */ /* 0x000fce0000000f00 */
[----:B01---5:R-:W-:Y:S05]  /*6480*/  WARPSYNC.COLLECTIVE R158, `(.L_x_14177) ;  /* 0x000000009e087348 */ /* 0x023fea0003c00000 */
[----:B-1----:R1:W2:Y:S02]  /*6490*/  SHFL.DOWN P0, R4, R0, R11, R13 ;  /* 0x0800000b00047389 */ /* 0x0022a4000000000d */
[----:B012--5:R-:W-:Y:S01]  /*64a0*/  ENDCOLLECTIVE ;  /* 0x000000000000791b */ /* 0x027fe20003800000 */
.L_x_14177:
[----:B------:R-:W-:Y:S01]  /*64b0*/  HFMA2.MMA R11, -RZ, RZ, 0, 5.9604644775390625e-08 ;  /* 0x00000001ff0b7435 */ /* 0x000fe200000001ff */
[----:B------:R-:W-:-:S04]  /*64c0*/  MOV R3, R4 ;  /* 0x0000000400037202 */ /* 0x000fc80000000f00 */
[----:B------:R-:W-:-:S04]  /*64d0*/  FMNMX R3, R3, R0, !PT ;  /* 0x0000000003037209 */ /* 0x000fc80007800000 */
[----:B------:R-:W-:-:S07]  /*64e0*/  MOV R0, R3 ;  /* 0x0000000300007202 */ /* 0x000fce0000000f00 */
[----:B------:R-:W-:Y:S05]  /*64f0*/  WARPSYNC.COLLECTIVE R158, `(.L_x_14178) ;  /* 0x000000009e087348 */ /* 0x000fea0003c00000 */
[----:B------:R0:W1:Y:S02]  /*6500*/  SHFL.DOWN P0, R4, R0, R11, R13 ;  /* 0x0800000b00047389 */ /* 0x000064000000000d */
[----:B01----:R-:W-:Y:S01]  /*6510*/  ENDCOLLECTIVE ;  /* 0x000000000000791b */ /* 0x003fe20003800000 */
.L_x_14178:
[----:B------:R-:W-:Y:S01]  /*6520*/  MOV R2, R4 ;  /* 0x0000000400027202 */ /* 0x000fe20000000f00 */
[----:B------:R-:W-:Y:S06]  /*6530*/  BRA `(.L_x_14179) ;  /* 0xffffffec00647947 */ /* 0x000fec000383ffff */
        .weak           $__internal_235_$__cuda_sm20_rcp_rn_f32_slowpath
        .type           $__internal_235_$__cuda_sm20_rcp_rn_f32_slowpath,@function
        .size           $__internal_235_$__cuda_sm20_rcp_rn_f32_slowpath,(.L_x_14571 - $__internal_235_$__cuda_sm20_rcp_rn_f32_slowpath)
$__internal_235_$__cuda_sm20_rcp_rn_f32_slowpath:
        /* <DEDUP_REMOVED lines=15> */
.L_x_14180:
        /* <DEDUP_REMOVED lines=33> */
.L_x_14182:
[----:B------:R0:W1:Y:S02]  /*6840*/  MUFU.RCP R0, R6 ;  /* 0x0000000600007308 */ /* 0x0000640000001000 */
.L_x_14181:
[----:B------:R-:W-:Y:S02]  /*6850*/  MOV R2, R7 ;  /* 0x0000000700027202 */ /* 0x000fe40000000f00 */
[----:B------:R-:W-:-:S04]  /*6860*/  MOV R3, 0x0 ;  /* 0x0000000000037802 */ /* 0x000fc80000000f00 */
[----:B0123--:R-:W-:Y:S05]  /*6870*/  RET.REL.NODEC R2 `(_ZN18transformer_engine13normalization19ln_fwd_tuned_kernelINS0_13Kernel_traitsI13__nv_bfloat16S3_13__nv_fp8_e4m3fjLj2304ELj1ELj4ELj1ELj16ENS0_18Kernel_traits_baseILj2304ES3_S3_S4_fjLj128EEEEEEEvNS0_19ForwardKernelParamsE) ;  /* 0xffffff9402e07950 */ /* 0x00ffea0003c3ffff */
.L_x_14183:
        /* <DEDUP_REMOVED lines=16> */
.L_x_14571:


//--------------------- .text._ZN18transformer_engine13normalization19ln_fwd_tuned_kernelINS0_13Kernel_traitsI13__nv_bfloat16S3_13__nv_fp8_e4m3fjLj2048ELj1ELj4ELj1ELj16ENS0_18Kernel_traits_baseILj2048ES3_S3_S4_fjLj128EEEEEEEvNS0_19ForwardKernelParamsE --------------------------
	.section	.text._ZN18transformer_engine13normalization19ln_fwd_tuned_kernelINS0_13Kernel_traitsI13__nv_bfloat16S3_13__nv_fp8_e4m3fjLj2048ELj1ELj4ELj1ELj16ENS0_18Kernel_traits_baseILj2048ES3_S3_S4_fjLj128EEEEEEEvNS0_19ForwardKernelParamsE,"ax",@progbits
	.align	128
        .global         _ZN18transformer_engine13normalization19ln_fwd_tuned_kernelINS0_13Kernel_traitsI13__nv_bfloat16S3_13__nv_fp8_e4m3fjLj2048ELj1ELj4ELj1ELj16ENS0_18Kernel_traits_baseILj2048ES3_S3_S4_fjLj128EEEEEEEvNS0_19ForwardKernelParamsE
        .type           _ZN18transformer_engine13normalization19ln_fwd_tuned_kernelINS0_13Kernel_traitsI13__nv_bfloat16S3_13__nv_fp8_e4m3fjLj2048ELj1ELj4ELj1ELj16ENS0_18Kernel_traits_baseILj2048ES3_S3_S4_fjLj128EEEEEEEvNS0_19ForwardKernelParamsE,@function
        .size           _ZN18transformer_engine13normalization19ln_fwd_tuned_kernelINS0_13Kernel_traitsI13__nv_bfloat16S3_13__nv_fp8_e4m3fjLj2048ELj1ELj4ELj1ELj16ENS0_18Kernel_traits_baseILj2048ES3_S3_S4_fjLj128EEEEEEEvNS0_19ForwardKernelParamsE,(.L_x_14572 - _ZN18transformer_engine13normalization19ln_fwd_tuned_kernelINS0_13Kernel_traitsI13__nv_bfloat16S3_13__nv_fp8_e4m3fjLj2048ELj1ELj4ELj1ELj16ENS0_18Kernel_traits_baseILj2048ES3_S3_S4_fjLj128EEEEEEEvNS0_19ForwardKernelParamsE)
        .other          _ZN18transformer_engine13normalization19ln_fwd_tuned_kernelINS0_13Kernel_traitsI13__nv_bfloat16S3_13__nv_fp8_e4m3fjLj2048ELj1ELj4ELj1ELj16ENS0_18Kernel_traits_baseILj2048ES3_S3_S4_fjLj128EEEEEEEvNS0_19ForwardKernelParamsE,@"STO_CUDA_ENTRY STV_DEFAULT"
_ZN18transformer_engine13normalization19ln_fwd_tuned_kernelINS0_13Kernel_traitsI13__nv_bfloat16S3_13__nv_fp8_e4m3fjLj2048ELj1ELj4ELj1ELj16ENS0_18Kernel_traits_baseILj2048ES3_S3_S4_fjLj128EEEEEEEvNS0_19ForwardKernelParamsE:
.text._ZN18transformer_engine13normalization19ln_fwd_tuned_kernelINS0_13Kernel_traitsI13__nv_bfloat16S3_13__nv_fp8_e4m3fjLj2048ELj1ELj4ELj1ELj16ENS0_18Kernel_traits_baseILj2048ES3_S3_S4_fjLj128EEEEEEEvNS0_19ForwardKernelParamsE:
        /* <DEDUP_REMOVED lines=43> */
[----:B-1----:R-:W-:-:S07]  /*02b0*/  IMAD.MOV.U32 R96, RZ, RZ, RZ ;  /* 0x000000ffff607224 */ /* 0x002fce00078e00ff */
.L_x_14187:
        /* <DEDUP_REMOVED lines=38> */
[----:B------:R-:W-:Y:S01]  /*0520*/  SHF.L.U32 R66, R104, 0x10, RZ ;  /* 0x0000001068427819 */ /* 0x000fe200000006ff */
[----:B------:R-:W-:Y:S01]  /*0530*/  IMAD.U32 R104, R67, 0x10000, RZ ;  /* 0x0001000043687824 */ /* 0x000fe200078e00ff */
[----:B---3--:R-:W-:Y:S01]  /*0540*/  PRMT R108, R68, 0x7632, R108 ;  /* 0x00007632446c7816 */ /* 0x008fe2000000006c */
        /* <DEDUP_REMOVED lines=10> */
[----:B----4-:R-:W-:-:S03]  /*05f0*/  PRMT R120, R72, 0x7632, R120 ;  /* 0x0000763248787816 */ /* 0x010fc60000000078 */
[--C-:B------:R-:W-:Y:S01]  /*0600*/  FADD R121, R67, R110.reuse ;  /* 0x0000006e43797221 */ /* 0x100fe20000000000 */
[----:B------:R-:W-:-:S03]  /*0610*/  PRMT R110, R69, 0x7632, R110 ;  /* 0x00007632456e7816 */ /* 0x000fc6000000006e */
[----:B------:R-:W-:Y:S01]  /*0620*/  FADD R121, R106, R121 ;  /* 0x000000796a797221 */ /* 0x000fe20000000000 */
[----:B------:R-:W-:Y:S02]  /*0630*/  SHF.L.U32 R69, R110, 0x10, RZ ;  /* 0x000000106e457819 */ /* 0x000fe400000006ff */
[----:B------:R-:W-:Y:S01]  /*0640*/  SHF.L.U32 R110, R70, 0x10, RZ ;  /* 0x00000010466e7819 */ /* 0x000fe200000006ff */
[----:B------:R-:W-:Y:S01]  /*0650*/  FADD R121, R68, R121 ;  /* 0x0000007944797221 */ /* 0x000fe20000000000 */
[----:B------:R-:W-:Y:S01]  /*0660*/  IMAD.U32 R70, R112, 0x10000, RZ ;  /* 0x0001000070467824 */ /* 0x000fe200078e00ff */
[----:B------:R-:W-:Y:S02]  /*0670*/  SHF.L.U32 R112, R71, 0x10, RZ ;  /* 0x0000001047707819 */ /* 0x000fe400000006ff */
[----:B------:R-:W-:-:S04]  /*0680*/  FADD R114, R108, R121 ;  /* 0x000000796c727221 */ /* 0x000fc80000000000 */
[--C-:B------:R-:W-:Y:S01]  /*0690*/  FADD R121, R69, R114.reuse ;  /* 0x0000007245797221 */ /* 0x100fe20000000000 */
[----:B------:R-:W-:-:S03]  /*06a0*/  PRMT R114, R71, 0x7632, R114 ;  /* 0x0000763247727816 */ /* 0x000fc60000000072 */
[----:B------:R-:W-:Y:S01]  /*06b0*/  FADD R121, R110, R121 ;  /* 0x000000796e797221 */ /* 0x000fe20000000000 */
[----:B------:R-:W-:Y:S02]  /*06c0*/  SHF.L.U32 R71, R114, 0x10, RZ ;  /* 0x0000001072477819 */ /* 0x000fe400000006ff */
[----:B------:R-:W-:Y:S01]  /*06d0*/  SHF.L.U32 R114, R72, 0x10, RZ ;  /* 0x0000001048727819 */ /* 0x000fe200000006ff */
[----:B------:R-:W-:Y:S01]  /*06e0*/  FADD R121, R70, R121 ;  /* 0x0000007946797221 */ /* 0x000fe20000000000 */
[----:B------:R-:W-:Y:S02]  /*06f0*/  SHF.L.U32 R72, R120, 0x10, RZ ;  /* 0x0000001078487819 */ /* 0x000fe400000006ff */
[----:B------:R-:W-:Y:S01]  /*0700*/  SHF.L.U32 R120, R73, 0x10, RZ ;  /* 0x0000001049787819 */ /* 0x000fe200000006ff */
[----:B------:R-:W-:-:S04]  /*0710*/  FADD R122, R112, R121 ;  /* 0x00000079707a7221 */ /* 0x000fc80000000000 */
[--C-:B------:R-:W-:Y:S01]  /*0720*/  FADD R121, R71, R122.reuse ;  /* 0x0000007a47797221 */ /* 0x100fe20000000000 */
[----:B------:R-:W-:-:S03]  /*0730*/  PRMT R122, R74, 0x7632, R122 ;  /* 0x000076324a7a7816 */ /* 0x000fc6000000007a */
[--C-:B------:R-:W-:Y:S01]  /*0740*/  FADD R123, R114, R121.reuse ;  /* 0x00000079727b7221 */ /* 0x100fe20000000000 */
[----:B------:R-:W-:-:S03]  /*0750*/  PRMT R121, R73, 0x7632, R121 ;  /* 0x0000763249797816 */ /* 0x000fc60000000079 */
[----:B------:R-:W-:Y:S01]  /*0760*/  FADD R123, R72, R123 ;  /* 0x0000007b487b7221 */ /* 0x000fe20000000000 */
[----:B------:R-:W-:Y:S01]  /*0770*/  SHF.L.U32 R73, R121, 0x10, RZ ;  /* 0x0000001079497819 */ /* 0x000fe200000006ff */
[----:B------:R-:W-:Y:S01]  /*0780*/  IMAD.U32 R121, R74, 0x10000, RZ ;  /* 0x000100004a797824 */ /* 0x000fe200078e00ff */
[----:B------:R-:W-:Y:S01]  /*0790*/  SHF.L.U32 R74, R122, 0x10, RZ ;  /* 0x000000107a4a7819 */ /* 0x000fe200000006ff */
        /* <DEDUP_REMOVED lines=13> */
[----:B------:R-:W-:Y:S02]  /*0870*/  FADD R126, R75, R126 ;  /* 0x0000007e4b7e7221 */ /* 0x000fe40000000000 */
[----:B------:R-:W-:Y:S01]  /*0880*/  IMAD.U32 R77, R125, 0x10000, RZ ;  /* 0x000100007d4d7824 */ /* 0x000fe200078e00ff */
        /* <DEDUP_REMOVED lines=89> */
[----:B------:R-:W-:Y:S01]  /*0e20*/  FADD R143, R141, R144 ;  /* 0x000000908d8f7221 */ /* 0x000fe20000000000 */
[----:B------:R-:W-:-:S03]  /*0e30*/  IMAD.U32 R144, R95, 0x10000, RZ ;  /* 0x000100005f907824 */ /* 0x000fc600078e00ff */
        /* <DEDUP_REMOVED lines=152> */
.L_x_14207:
[----:B------:R-:W2:Y:S01]  /*17c0*/  LDC R143, c[0x0][0x268] ;  /* 0x00009a00ff8f7b82 */ /* 0x000ea20000000800 */
[--C-:B01----:R-:W-:Y:S01]  /*17d0*/  FADD R152, R152, R147.reuse ;  /* 0x0000009398987221 */ /* 0x103fe20000000000 */
[----:B------:R-:W-:Y:S02]  /*17e0*/  ISETP.NE.AND P3, PT, R3, RZ, PT ;  /* 0x000000ff0300720c */ /* 0x000fe40003f65270 */
[C---:B-----5:R-:W-:Y:S02]  /*17f0*/  SHF.L.U32 R145, R116.reuse, 0x10, RZ ;  /* 0x0000001074917819 */ /* 0x060fe400000006ff */
[----:B------:R-:W-:Y:S02]  /*1800*/  PRMT R147, R116, 0x7632, R147 ;  /* 0x0000763274937816 */ /* 0x000fe40000000093 */
[----:B------:R-:W0:Y:S01]  /*1810*/  @!P2 LDC.64 R74, c[0x0][0x228] ;  /* 0x00008a00ff4aab82 */ /* 0x000e220000000a00 */
[----:B------:R-:W-:Y:S02]  /*1820*/  SHF.L.U32 R151, R117, 0x10, RZ ;  /* 0x0000001075977819 */ /* 0x000fe400000006ff */
[----:B------:R-:W-:-:S02]  /*1830*/  SHF.L.U32 R146, R32, 0x10, RZ ;  /* 0x0000001020927819 */ /* 0x000fc400000006ff */
[----:B------:R-:W-:Y:S02]  /*1840*/  PRMT R148, R32, 0x7632, R148 ;  /* 0x0000763220947816 */ /* 0x000fe40000000094 */
[----:B------:R-:W-:Y:S01]  /*1850*/  SHF.L.U32 R147, R147, 0x10, RZ ;  /* 0x0000001093937819 */ /* 0x000fe200000006ff */
[----:B------:R-:W-:Y:S01]  /*1860*/  @P3 FADD R145, R145, 1 ;  /* 0x3f80000091913421 */ /* 0x000fe20000000000 */
[----:B------:R-:W-:Y:S01]  /*1870*/  @P3 FADD R151, R151, 1 ;  /* 0x3f80000097973421 */ /* 0x000fe20000000000 */
[----:B------:R-:W-:Y:S01]  /*1880*/  IMAD.U32 R148, R148, 0x10000, RZ ;  /* 0x0001000094947824 */ /* 0x000fe200078e00ff */
[----:B------:R-:W-:Y:S01]  /*1890*/  LOP3.LUT R103, R103, 0xffffff00, RZ, 0xc0, !PT ;  /* 0xffffff0067677812 */ /* 0x000fe200078ec0ff */
[----:B------:R-:W-:Y:S01]  /*18a0*/  @P3 FADD R147, R147, 1 ;  /* 0x3f80000093933421 */ /* 0x000fe20000000000 */
[----:B------:R-:W-:Y:S02]  /*18b0*/  LOP3.LUT R105, R105, 0xffffff00, RZ, 0xc0, !PT ;  /* 0xffffff0069697812 */ /* 0x000fe400078ec0ff */
[----:B------:R-:W-:Y:S01]  /*18c0*/  LOP3.LUT R107, R107, 0xffffff00, RZ, 0xc0, !PT ;  /* 0xffffff006b6b7812 */ /* 0x000fe200078ec0ff */
[----:B--2---:R-:W-:Y:S01]  /*18d0*/  FFMA R143, R152, 0.00048828125, R143 ;  /* 0x3a000000988f7823 */ /* 0x004fe2000000008f */
[----:B------:R-:W-:-:S02]  /*18e0*/  SHF.L.U32 R152, R33, 0x10, RZ ;  /* 0x0000001021987819 */ /* 0x000fc400000006ff */
[----:B------:R-:W-:Y:S02]  /*18f0*/  LOP3.LUT R113, R113, 0xffffff00, RZ, 0xc0, !PT ;  /* 0xffffff0071717812 */ /* 0x000fe400078ec0ff */
[----:B------:R-:W-:Y:S01]  /*1900*/  FSETP.GEU.AND P0, PT, |R143|, 1.175494350822287508e-38, PT ;  /* 0x008000008f00780b */ /* 0x000fe20003f0e200 */
[----:B0-----:R-:W-:-:S05]  /*1910*/  @!P2 IMAD.WIDE R74, R97, 0x4, R74 ;  /* 0x00000004614aa825 */ /* 0x001fca00078e024a */
[----:B------:R0:W-:Y:S07]  /*1920*/  @!P2 STG.E desc[UR4][R74.64], R95 ;  /* 0x0000005f4a00a986 */ /* 0x0001ee000c101904 */
[----:B------:R-:W-:-:S06]  /*1930*/  @!P0 FMUL R143, R143, 16777216 ;  /* 0x4b8000008f8f8820 */ /* 0x000fcc0000400000 */
[----:B------:R-:W1:Y:S01]  /*1940*/  MUFU.RSQ R143, R143 ;  /* 0x0000008f008f7308 */ /* 0x000e620000001400 */
[----:B0-----:R-:W-:Y:S02]  /*1950*/  PRMT R75, R117, 0x7632, R75 ;  /* 0x00007632754b7816 */ /* 0x001fe4000000004b */
[----:B------:R-:W-:Y:S02]  /*1960*/  PRMT R95, R33, 0x7632, R95 ;  /* 0x00007632215f7816 */ /* 0x000fe4000000005f */
        /* <DEDUP_REMOVED lines=10> */
[C---:B------:R-:W-:Y:S01]  /*1a10*/  PRMT R100, R118.reuse, 0x7632, R100 ;  /* 0x0000763276647816 */ /* 0x040fe20000000064 */
[--C-:B------:R-:W-:Y:S01]  /*1a20*/  FFMA R64, R147, R64, R148.reuse ;  /* 0x0000004093407223 */ /* 0x100fe20000000094 */
[----:B------:R-:W-:Y:S01]  /*1a30*/  SHF.L.U32 R145, R118, 0x10, RZ ;  /* 0x0000001076917819 */ /* 0x000fe200000006ff */
[-C--:B------:R-:W-:Y:S01]  /*1a40*/  FMUL R102, R102, R143.reuse ;  /* 0x0000008f66667220 */ /* 0x080fe20000400000 */
[----:B------:R-:W-:Y:S01]  /*1a50*/  SHF.L.U32 R147, R100, 0x10, RZ ;  /* 0x0000001064937819 */ /* 0x000fe200000006ff */
[-C--:B------:R-:W-:Y:S01]  /*1a60*/  FMUL R104, R104, R143.reuse ;  /* 0x0000008f68687220 */ /* 0x080fe20000400000 */
[----:B------:R-:W-:Y:S01]  /*1a70*/  SHF.L.U32 R100, R95, 0x10, RZ ;  /* 0x000000105f647819 */ /* 0x000fe200000006ff */
[----:B------:R-:W-:Y:S01]  /*1a80*/  @P3 FADD R145, R145, 1 ;  /* 0x3f80000091913421 */ /* 0x000fe20000000000 */
[----:B------:R-:W-:Y:S01]  /*1a90*/  SHF.L.U32 R146, R34, 0x10, RZ ;  /* 0x0000001022927819 */ /* 0x000fe200000006ff */
[----:B------:R-:W-:Y:S01]  /*1aa0*/  FMUL R95, R66, R143 ;  /* 0x0000008f425f7220 */ /* 0x000fe20000400000 */
[----:B------:R-:W-:Y:S01]  /*1ab0*/  PRMT R148, R34, 0x7632, R148 ;  /* 0x0000763222947816 */ /* 0x000fe20000000094 */
[----:B------:R-:W-:Y:S01]  /*1ac0*/  FFMA R66, R75, R65, R100 ;  /* 0x000000414b427223 */ /* 0x000fe20000000064 */
[----:B------:R-:W-:Y:S01]  /*1ad0*/  @P3 FADD R147, R147, 1 ;  /* 0x3f80000093933421 */ /* 0x000fe20000000000 */
[----:B------:R-:W-:Y:S01]  /*1ae0*/  FFMA R75, R145, R102, R146 ;  /* 0x00000066914b7223 */ /* 0x000fe20000000092 */
[C---:B------:R-:W-:Y:S01]  /*1af0*/  PRMT R102, R119.reuse, 0x7632, R102 ;  /* 0x0000763277667816 */ /* 0x040fe20000000066 */
[----:B------:R-:W-:Y:S01]  /*1b00*/  IMAD.U32 R100, R119, 0x10000, RZ ;  /* 0x0001000077647824 */ /* 0x000fe200078e00ff */
        /* <DEDUP_REMOVED lines=12> */
[----:B------:R-:W-:Y:S01]  /*1bd0*/  SHF.L.U32 R147, R28, 0x10, RZ ;  /* 0x000000101c937819 */ /* 0x000fe200000006ff */
[--C-:B------:R-:W-:Y:S01]  /*1be0*/  FFMA R95, R102, R67, R145.reuse ;  /* 0x00000043665f7223 */ /* 0x100fe20000000091 */
[----:B------:R-:W-:Y:S01]  /*1bf0*/  PRMT R102, R60, 0x7632, R102 ;  /* 0x000076323c667816 */ /* 0x000fe20000000066 */
[----:B------:R-:W-:Y:S01]  /*1c00*/  @P3 FADD R146, R146, 1 ;  /* 0x3f80000092923421 */ /* 0x000fe20000000000 */
[----:B------:R-:W-:Y:S01]  /*1c10*/  PRMT R145, R61, 0x7632, R145 ;  /* 0x000076323d917816 */ /* 0x000fe20000000091 */
[-C--:B------:R-:W-:Y:S01]  /*1c20*/  FMUL R68, R68, R143.reuse ;  /* 0x0000008f44447220 */ /* 0x080fe20000400000 */
[----:B------:R-:W-:Y:S01]  /*1c30*/  PRMT R104, R28, 0x7632, R104 ;  /* 0x000076321c687816 */ /* 0x000fe20000000068 */
[----:B------:R-:W-:Y:S01]  /*1c40*/  FFMA R67, R146, R106, R147 ;  /* 0x0000006a92437223 */ /* 0x000fe20000000093 */
[----:B------:R-:W-:Y:S01]  /*1c50*/  SHF.L.U32 R102, R102, 0x10, RZ ;  /* 0x0000001066667819 */ /* 0x000fe200000006ff */
[----:B------:R-:W-:Y:S01]  /*1c60*/  IMAD.U32 R147, R29, 0x10000, RZ ;  /* 0x000100001d937824 */ /* 0x000fe200078e00ff */
[----:B------:R-:W-:Y:S01]  /*1c70*/  SHF.L.U32 R106, R61, 0x10, RZ ;  /* 0x000000103d6a7819 */ /* 0x000fe200000006ff */
[-C--:B------:R-:W-:Y:S01]  /*1c80*/  FMUL R108, R108, R143.reuse ;  /* 0x0000008f6c6c7220 */ /* 0x080fe20000400000 */
[----:B------:R-:W-:Y:S01]  /*1c90*/  PRMT R148, R29, 0x7632, R148 ;  /* 0x000076321d947816 */ /* 0x000fe20000000094 */
[----:B------:R-:W-:Y:S01]  /*1ca0*/  @P3 FADD R102, R102, 1 ;  /* 0x3f80000066663421 */ /* 0x000fe20000000000 */
[----:B------:R-:W-:Y:S01]  /*1cb0*/  SHF.L.U32 R146, R145, 0x10, RZ ;  /* 0x0000001091927819 */ /* 0x000fe200000006ff */
[----:B------:R-:W-:Y:S01]  /*1cc0*/  @P3 FADD R106, R106, 1 ;  /* 0x3f8000006a6a3421 */ /* 0x000fe20000000000 */
[----:B------:R-:W-:Y:S01]  /*1cd0*/  SHF.L.U32 R145, R104, 0x10, RZ ;  /* 0x0000001068917819 */ /* 0x000fe200000006ff */
[-C--:B------:R-:W-:Y:S01]  /*1ce0*/  FMUL R104, R69, R143.reuse ;  /* 0x0000008f45687220 */ /* 0x080fe20000400000 */
[----:B------:R-:W-:Y:S01]  /*1cf0*/  SHF.L.U32 R151, R148, 0x10, RZ ;  /* 0x0000001094977819 */ /* 0x000fe200000006ff */
[----:B------:R-:W-:Y:S01]  /*1d00*/  @P3 FADD R146, R146, 1 ;  /* 0x3f80000092923421 */ /* 0x000fe20000000000 */
[----:B------:R-:W-:Y:S01]  /*1d10*/  FFMA R69, R106, R108, R147 ;  /* 0x0000006c6a457223 */ /* 0x000fe20000000093 */
[----:B------:R-:W-:Y:S01]  /*1d20*/  FFMA R102, R102, R68, R145 ;  /* 0x0000004466667223 */ /* 0x000fe20000000091 */
[----:B------:R-:W-:Y:S01]  /*1d30*/  SHF.L.U32 R106, R62, 0x10, RZ ;  /* 0x000000103e6a7819 */ /* 0x000fe200000006ff */
[----:B------:R-:W-:Y:S01]  /*1d40*/  FFMA R68, R146, R104, R151 ;  /* 0x0000006892447223 */ /* 0x000fe20000000097 */
[----:B------:R-:W-:Y:S01]  /*1d50*/  PRMT R104, R62, 0x7632, R104 ;  /* 0x000076323e687816 */ /* 0x000fe20000000068 */
[-C--:B------:R-:W-:Y:S01]  /*1d60*/  FMUL R110, R110, R143.reuse ;  /* 0x0000008f6e6e7220 */ /* 0x080fe20000400000 */
[----:B------:R-:W-:Y:S01]  /*1d70*/  SHF.L.U32 R145, R30, 0x10, RZ ;  /* 0x000000101e917819 */ /* 0x000fe200000006ff */
[----:B------:R-:W-:Y:S01]  /*1d80*/  @P3 FADD R106, R106, 1 ;  /* 0x3f8000006a6a3421 */ /* 0x000fe20000000000 */
[----:B------:R-:W-:Y:S01]  /*1d90*/  PRMT R108, R30, 0x7632, R108 ;  /* 0x000076321e6c7816 */ /* 0x000fe2000000006c */
[----:B------:R-:W-:Y:S01]  /*1da0*/  IMAD.U32 R146, R63, 0x10000, RZ ;  /* 0x000100003f927824 */ /* 0x000fe200078e00ff */
[----:B------:R-:W-:Y:S01]  /*1db0*/  SHF.L.U32 R104, R104, 0x10, RZ ;  /* 0x0000001068687819 */ /* 0x000fe200000006ff */
[-C--:B------:R-:W-:Y:S01]  /*1dc0*/  FMUL R70, R70, R143.reuse ;  /* 0x0000008f46467220 */ /* 0x080fe20000400000 */
[----:B------:R-:W-:Y:S01]  /*1dd0*/  SHF.L.U32 R147, R108, 0x10, RZ ;  /* 0x000000106c937819 */ /* 0x000fe200000006ff */
[--C-:B------:R-:W-:Y:S01]  /*1de0*/  FFMA R106, R106, R110, R145.reuse ;  /* 0x0000006e6a6a7223 */ /* 0x100fe20000000091 */
[----:B------:R-:W-:Y:S01]  /*1df0*/  SHF.L.U32 R151, R31, 0x10, RZ ;  /* 0x000000101f977819 */ /* 0x000fe200000006ff */
[----:B------:R-:W-:Y:S01]  /*1e00*/  @P3 FADD R104, R104, 1 ;  /* 0x3f80000068683421 */ /* 0x000fe20000000000 */
[----:B------:R-:W-:Y:S01]  /*1e10*/  PRMT R108, R63, 0x7632, R108 ;  /* 0x000076323f6c7816 */ /* 0x000fe2000000006c */
[----:B------:R-:W-:Y:S01]  /*1e20*/  @P3 FADD R146, R146, 1 ;  /* 0x3f80000092923421 */ /* 0x000fe20000000000 */
[-C--:B------:R-:W-:Y:S01]  /*1e30*/  FMUL R112, R112, R143.reuse ;  /* 0x0000008f70707220 */ /* 0x080fe20000400000 */
[----:B------:R-:W-:Y:S01]  /*1e40*/  PRMT R145, R56, 0x7632, R145 ;  /* 0x0000763238917816 */ /* 0x000fe20000000091 */
[----:B------:R-:W-:Y:S01]  /*1e50*/  FFMA R104, R104, R70, R147 ;  /* 0x0000004668687223 */ /* 0x000fe20000000093 */
[----:B------:R-:W-:Y:S01]  /*1e60*/  PRMT R110, R31, 0x7632, R110 ;  /* 0x000076321f6e7816 */ /* 0x000fe2000000006e */
[----:B------:R-:W-:Y:S01]  /*1e70*/  FFMA R70, R146, R112, R151 ;  /* 0x0000007092467223 */ /* 0x000fe20000000097 */
[----:B------:R-:W-:Y:S01]  /*1e80*/  SHF.L.U32 R108, R108, 0x10, RZ ;  /* 0x000000106c6c7819 */ /* 0x000fe200000006ff */
[----:B------:R-:W-:Y:S01]  /*1e90*/  IMAD.U32 R146, R145, 0x10000, RZ ;  /* 0x0001000091927824 */ /* 0x000fe200078e00ff */
[----:B------:R-:W-:Y:S01]  /*1ea0*/  PRMT R148, R24, 0x7632, R148 ;  /* 0x0000763218947816 */ /* 0x000fe20000000094 */
[-C--:B------:R-:W-:Y:S01]  /*1eb0*/  FMUL R71, R71, R143.reuse ;  /* 0x0000008f47477220 */ /* 0x080fe20000400000 */
[----:B------:R-:W-:Y:S01]  /*1ec0*/  SHF.L.U32 R145, R110, 0x10, RZ ;  /* 0x000000106e917819 */ /* 0x000fe200000006ff */
[----:B------:R-:W-:Y:S01]  /*1ed0*/  @P3 FADD R108, R108, 1 ;  /* 0x3f8000006c6c3421 */ /* 0x000fe20000000000 */
[----:B------:R-:W-:Y:S01]  /*1ee0*/  SHF.L.U32 R112, R56, 0x10, RZ ;  /* 0x0000001038707819 */ /* 0x000fe200000006ff */
[----:B------:R-:W-:Y:S01]  /*1ef0*/  @P3 FADD R146, R146, 1 ;  /* 0x3f80000092923421 */ /* 0x000fe20000000000 */
[----:B------:R-:W-:Y:S01]  /*1f00*/  SHF.L.U32 R151, R148, 0x10, RZ ;  /* 0x0000001094977819 */ /* 0x000fe200000006ff */
[----:B------:R-:W-:Y:S01]  /*1f10*/  FMUL R110, R72, R143 ;  /* 0x0000008f486e7220 */ /* 0x000fe20000400000 */
[----:B------:R-:W-:Y:S01]  /*1f20*/  SHF.L.U32 R147, R24, 0x10, RZ ;  /* 0x0000001018937819 */ /* 0x000fe200000006ff */
[----:B------:R-:W-:Y:S01]  /*1f30*/  FFMA R108, R108, R71, R145 ;  /* 0x000000476c6c7223 */ /* 0x000fe20000000091 */
[----:B------:R-:W-:Y:S01]  /*1f40*/  @P3 FADD R112, R112, 1 ;  /* 0x3f80000070703421 */ /* 0x000fe20000000000 */
[-C--:B------:R-:W-:Y:S01]  /*1f50*/  FMUL R114, R114, R143.reuse ;  /* 0x0000008f72727220 */ /* 0x080fe20000400000 */
[----:B------:R-:W-:Y:S01]  /*1f60*/  FFMA R71, R146, R110, R151 ;  /* 0x0000006e92477223 */ /* 0x000fe20000000097 */
[----:B------:R-:W-:Y:S01]  /*1f70*/  PRMT R110, R57, 0x7632, R110 ;  /* 0x00007632396e7816 */ /* 0x000fe2000000006e */
[-C--:B------:R-:W-:Y:S01]  /*1f80*/  FMUL R73, R73, R143.reuse ;  /* 0x0000008f49497220 */ /* 0x080fe20000400000 */
[----:B------:R-:W-:Y:S01]  /*1f90*/  FFMA R72, R112, R114, R147 ;  /* 0x0000007270487223 */ /* 0x000fe20000000093 */
[----:B------:R-:W-:Y:S01]  /*1fa0*/  PRMT R114, R25, 0x7632, R114 ;  /* 0x0000763219727816 */ /* 0x000fe20000000072 */
[----:B------:R-:W-:Y:S01]  /*1fb0*/  IMAD.U32 R151, R26, 0x10000, RZ ;  /* 0x000100001a977824 */ /* 0x000fe200078e00ff */
[----:B------:R-:W-:Y:S01]  /*1fc0*/  SHF.L.U32 R110, R110, 0x10, RZ ;  /* 0x000000106e6e7819 */ /* 0x000fe200000006ff */
[-C--:B------:R-:W-:Y:S01]  /*1fd0*/  FMUL R121, R121, R143.reuse ;  /* 0x0000008f79797220 */ /* 0x080fe20000400000 */
        /* <DEDUP_REMOVED lines=10> */
[----:B------:R-:W-:Y:S01]  /*2080*/  FFMA R110, R146, R121, R151 ;  /* 0x00000079926e7223 */ /* 0x000fe20000000097 */
        /* <DEDUP_REMOVED lines=11> */
[C---:B------:R-:W-:Y:S01]  /*2140*/  SHF.L.U32 R146, R27.reuse, 0x10, RZ ;  /* 0x000000101b927819 */ /* 0x040fe200000006ff */
[----:B------:R-:W-:Y:S01]  /*2150*/  @P3 FADD R114, R114, 1 ;  /* 0x3f80000072723421 */ /* 0x000fe20000000000 */
[----:B------:R-:W-:Y:S01]  /*2160*/  PRMT R147, R27, 0x7632, R147 ;  /* 0x000076321b937816 */ /* 0x000fe20000000093 */
[----:B------:R-:W-:Y:S01]  /*2170*/  @P3 FADD R148, R148, 1 ;  /* 0x3f80000094943421 */ /* 0x000fe20000000000 */
[----:B------:R-:W-:Y:S01]  /*2180*/  SHF.L.U32 R121, R120, 0x10, RZ ;  /* 0x0000001078797819 */ /* 0x000fe200000006ff */
[----:B------:R-:W-:Y:S01]  /*2190*/  FMUL R120, R122, R143 ;  /* 0x0000008f7a787220 */ /* 0x000fe20000400000 */
[----:B------:R-:W-:Y:S01]  /*21a0*/  SHF.L.U32 R122, R52, 0x10, RZ ;  /* 0x00000010347a7819 */ /* 0x000fe200000006ff */
[----:B------:R-:W-:-:S02]  /*21b0*/  IMAD.U32 R147, R147, 0x10000, RZ ;  /* 0x0001000093937824 */ /* 0x000fc400078e00ff */
[----:B------:R-:W-:Y:S01]  /*21c0*/  FMUL R124, R124, R143 ;  /* 0x0000008f7c7c7220 */ /* 0x000fe20000400000 */
[--C-:B------:R-:W-:Y:S01]  /*21d0*/  FFMA R120, R145, R120, R146.reuse ;  /* 0x0000007891787223 */ /* 0x100fe20000000092 */
[----:B------:R-:W-:Y:S01]  /*21e0*/  PRMT R146, R52, 0x7632, R146 ;  /* 0x0000763234927816 */ /* 0x000fe20000000092 */
[----:B------:R-:W-:Y:S01]  /*21f0*/  FFMA R121, R114, R149, R121 ;  /* 0x0000009572797223 */ /* 0x000fe20000000079 */
[--C-:B------:R-:W-:Y:S01]  /*2200*/  FFMA R114, R148, R150, R147.reuse ;  /* 0x0000009694727223 */ /* 0x100fe20000000093 */
[----:B------:R-:W-:Y:S01]  /*2210*/  PRMT R147, R20, 0x7632, R147 ;  /* 0x0000763214937816 */ /* 0x000fe20000000093 */
[----:B------:R-:W-:Y:S01]  /*2220*/  @P3 FADD R122, R122, 1 ;  /* 0x3f8000007a7a3421 */ /* 0x000fe20000000000 */
        /* <DEDUP_REMOVED lines=8> */
[C---:B------:R-:W-:Y:S01]  /*22b0*/  SHF.L.U32 R149, R21.reuse, 0x10, RZ ;  /* 0x0000001015957819 */ /* 0x040fe200000006ff */
[--C-:B------:R-:W-:Y:S01]  /*22c0*/  FFMA R123, R122, R123, R145.reuse ;  /* 0x0000007b7a7b7223 */ /* 0x100fe20000000091 */
[----:B------:R-:W-:Y:S01]  /*22d0*/  PRMT R145, R21, 0x7632, R145 ;  /* 0x0000763215917816 */ /* 0x000fe20000000091 */
[----:B------:R-:W-:Y:S01]  /*22e0*/  FFMA R122, R146, R76, R147 ;  /* 0x0000004c927a7223 */ /* 0x000fe20000000093 */
[----:B------:R-:W-:-:S02]  /*22f0*/  IMAD.U32 R146, R54, 0x10000, RZ ;  /* 0x0001000036927824 */ /* 0x000fc400078e00ff */
[--C-:B------:R-:W-:Y:S01]  /*2300*/  FFMA R76, R148, R124, R149.reuse ;  /* 0x0000007c944c7223 */ /* 0x100fe20000000095 */
[----:B------:R-:W-:Y:S01]  /*2310*/  PRMT R124, R53, 0x7632, R124 ;  /* 0x00007632357c7816 */ /* 0x000fe2000000007c */
        /* <DEDUP_REMOVED lines=10> */
[----:B------:R-:W-:Y:S01]  /*23c0*/  FMUL R127, R127, R143 ;  /* 0x0000008f7f7f7220 */ /* 0x000fe20000400000 */
[----:B------:R-:W-:Y:S01]  /*23d0*/  SHF.L.U32 R147, R22, 0x10, RZ ;  /* 0x0000001016937819 */ /* 0x000fe200000006ff */
[--C-:B------:R-:W-:Y:S01]  /*23e0*/  FFMA R77, R124, R77, R145.reuse ;  /* 0x0000004d7c4d7223 */ /* 0x100fe20000000091 */
[----:B------:R-:W-:Y:S01]  /*23f0*/  SHF.L.U32 R149, R149, 0x10, RZ ;  /* 0x0000001095957819 */ /* 0x000fe200000006ff */
[----:B------:R-:W-:Y:S01]  /*2400*/  @P3 FADD R148, R148, 1 ;  /* 0x3f80000094943421 */ /* 0x000fe20000000000 */
[C---:B------:R-:W-:Y:S01]  /*2410*/  PRMT R145, R55.reuse, 0x7632, R145 ;  /* 0x0000763237917816 */ /* 0x040fe20000000091 */
[----:B------:R-:W-:Y:S01]  /*2420*/  FFMA R124, R146, R125, R147 ;  /* 0x0000007d927c7223 */ /* 0x000fe20000000093 */
[----:B------:R-:W-:Y:S01]  /*2430*/  SHF.L.U32 R125, R55, 0x10, RZ ;  /* 0x00000010377d7819 */ /* 0x000fe200000006ff */
[----:B------:R-:W-:Y:S01]  /*2440*/  FFMA R78, R148, R78, R149 ;  /* 0x0000004e944e7223 */ /* 0x000fe20000000095 */
[C---:B------:R-:W-:Y:S01]  /*2450*/  PRMT R147, R23.reuse, 0x7632, R147 ;  /* 0x0000763217937816 */ /* 0x040fe20000000093 */
[----:B------:R-:W-:Y:S01]  /*2460*/  IMAD.U32 R146, R23, 0x10000, RZ ;  /* 0x0001000017927824 */ /* 0x000fe200078e00ff */
        /* <DEDUP_REMOVED lines=8> */
[----:B------:R-:W-:Y:S01]  /*24f0*/  FFMA R126, R125, R126, R146 ;  /* 0x0000007e7d7e7223 */ /* 0x000fe20000000092 */
[----:B------:R-:W-:Y:S01]  /*2500*/  FFMA R125, R145, R79, R148 ;  /* 0x0000004f917d7223 */ /* 0x000fe20000000094 */
[----:B------:R-:W-:Y:S01]  /*2510*/  PRMT R146, R49, 0x7632, R146 ;  /* 0x0000763231927816 */ /* 0x000fe20000000092 */
[--C-:B------:R-:W-:Y:S01]  /*2520*/  FFMA R79, R149, R127, R150.reuse ;  /* 0x0000007f954f7223 */ /* 0x100fe20000000096 */
[----:B------:R-:W-:Y:S01]  /*2530*/  PRMT R127, R48, 0x7632, R127 ;  /* 0x00007632307f7816 */ /* 0x000fe2000000007f */
[-C--:B------:R-:W-:Y:S01]  /*2540*/  FMUL R128, R128, R143.reuse ;  /* 0x0000008f80807220 */ /* 0x080fe20000400000 */
[----:B------:R-:W-:Y:S01]  /*2550*/  PRMT R145, R16, 0x7632, R145 ;  /* 0x0000763210917816 */ /* 0x000fe20000000091 */
[-C--:B------:R-:W-:Y:S01]  /*2560*/  FMUL R129, R129, R143.reuse ;  /* 0x0000008f81817220 */ /* 0x080fe20000400000 */
[----:B------:R-:W-:Y:S01]  /*2570*/  SHF.L.U32 R147, R49, 0x10, RZ ;  /* 0x0000001031937819 */ /* 0x000fe200000006ff */
[----:B------:R-:W-:Y:S01]  /*2580*/  IMAD.U32 R127, R127, 0x10000, RZ ;  /* 0x000100007f7f7824 */ /* 0x000fe200078e00ff */
[----:B------:R-:W-:Y:S01]  /*2590*/  SHF.L.U32 R149, R146, 0x10, RZ ;  /* 0x0000001092957819 */ /* 0x000fe200000006ff */
[-C--:B------:R-:W-:Y:S01]  /*25a0*/  FMUL R82, R82, R143.reuse ;  /* 0x0000008f52527220 */ /* 0x080fe20000400000 */
[----:B------:R-:W-:Y:S01]  /*25b0*/  SHF.L.U32 R146, R145, 0x10, RZ ;  /* 0x0000001091927819 */ /* 0x000fe200000006ff */
[----:B------:R-:W-:Y:S01]  /*25c0*/  @P3 FADD R127, R127, 1 ;  /* 0x3f8000007f7f3421 */ /* 0x000fe20000000000 */
[----:B------:R-:W-:Y:S01]  /*25d0*/  SHF.L.U32 R148, R17, 0x10, RZ ;  /* 0x0000001011947819 */ /* 0x000fe200000006ff */
[----:B------:R-:W-:Y:S01]  /*25e0*/  @P3 FADD R147, R147, 1 ;  /* 0x3f80000093933421 */ /* 0x000fe20000000000 */
[----:B------:R-:W-:Y:S01]  /*25f0*/  PRMT R150, R17, 0x7632, R150 ;  /* 0x0000763211967816 */ /* 0x000fe20000000096 */
[--C-:B------:R-:W-:Y:S01]  /*2600*/  FFMA R127, R127, R80, R146.reuse ;  /* 0x000000507f7f7223 */ /* 0x100fe20000000092 */
[----:B------:R-:W-:Y:S01]  /*2610*/  PRMT R146, R50, 0x7632, R146 ;  /* 0x0000763232927816 */ /* 0x000fe20000000092 */
[----:B------:R-:W-:Y:S01]  /*2620*/  FMUL R145, R81, R143 ;  /* 0x0000008f51917220 */ /* 0x000fe20000400000 */
[----:B------:R-:W-:Y:S01]  /*2630*/  SHF.L.U32 R150, R150, 0x10, RZ ;  /* 0x0000001096967819 */ /* 0x000fe200000006ff */
        /* <DEDUP_REMOVED lines=9> */
[----:B------:R-:W-:Y:S01]  /*26d0*/  @P3 FADD R146, R146, 1 ;  /* 0x3f80000092923421 */ /* 0x000fe20000000000 */
[----:B------:R-:W-:Y:S01]  /*26e0*/  SHF.L.U32 R147, R147, 0x10, RZ ;  /* 0x0000001093937819 */ /* 0x000fe200000006ff */
[----:B------:R-:W-:Y:S01]  /*26f0*/  @P3 FADD R148, R148, 1 ;  /* 0x3f80000094943421 */ /* 0x000fe20000000000 */
[C---:B------:R-:W-:Y:S01]  /*2700*/  SHF.L.U32 R149, R19.reuse, 0x10, RZ ;  /* 0x0000001013957819 */ /* 0x040fe200000006ff */
[----:B------:R-:W-:Y:S01]  /*2710*/  FMUL R130, R130, R143 ;  /* 0x0000008f82827220 */ /* 0x000fe20000400000 */
[----:B------:R-:W-:Y:S01]  /*2720*/  FFMA R129, R128, R129, R145 ;  /* 0x0000008180817223 */ /* 0x000fe20000000091 */
[----:B------:R-:W-:Y:S01]  /*2730*/  FFMA R128, R146, R82, R147 ;  /* 0x0000005292807223 */ /* 0x000fe20000000093 */
[----:B------:R-:W-:Y:S01]  /*2740*/  PRMT R145, R19, 0x7632, R145 ;  /* 0x0000763213917816 */ /* 0x000fe20000000091 */
[--C-:B------:R-:W-:Y:S01]  /*2750*/  FFMA R82, R148, R130, R149.reuse ;  /* 0x0000008294527223 */ /* 0x100fe20000000095 */
[----:B------:R-:W-:Y:S01]  /*2760*/  PRMT R130, R51, 0x7632, R130 ;  /* 0x0000763233827816 */ /* 0x000fe20000000082 */
[-C--:B------:R-:W-:Y:S01]  /*2770*/  FMUL R83, R83, R143.reuse ;  /* 0x0000008f53537220 */ /* 0x080fe20000400000 */
[----:B------:R-:W-:Y:S01]  /*2780*/  PRMT R148, R44, 0x7632, R148 ;  /* 0x000076322c947816 */ /* 0x000fe20000000094 */
[----:B------:R-:W-:Y:S01]  /*2790*/  IMAD.U32 R145, R145, 0x10000, RZ ;  /* 0x0001000091917824 */ /* 0x000fe200078e00ff */
[----:B------:R-:W-:Y:S01]  /*27a0*/  SHF.L.U32 R130, R130, 0x10, RZ ;  /* 0x0000001082827819 */ /* 0x000fe200000006ff */
[-C--:B------:R-:W-:Y:S01]  /*27b0*/  FMUL R131, R131, R143.reuse ;  /* 0x0000008f83837220 */ /* 0x080fe20000400000 */
[----:B------:R-:W-:Y:S01]  /*27c0*/  SHF.L.U32 R146, R44, 0x10, RZ ;  /* 0x000000102c927819 */ /* 0x000fe200000006ff */
[----:B------:R-:W-:Y:S01]  /*27d0*/  FMUL R84, R84, R143 ;  /* 0x0000008f54547220 */ /* 0x000fe20000400000 */
[----:B------:R-:W-:Y:S01]  /*27e0*/  PRMT R149, R12, 0x7632, R149 ;  /* 0x000076320c957816 */ /* 0x000fe20000000095 */
[----:B------:R-:W-:Y:S01]  /*27f0*/  @P3 FADD R130, R130, 1 ;  /* 0x3f80000082823421 */ /* 0x000fe20000000000 */
[----:B------:R-:W-:Y:S01]  /*2800*/  SHF.L.U32 R148, R148, 0x10, RZ ;  /* 0x0000001094947819 */ /* 0x000fe200000006ff */
[----:B------:R-:W-:Y:S01]  /*2810*/  @P3 FADD R146, R146, 1 ;  /* 0x3f80000092923421 */ /* 0x000fe20000000000 */
        /* <DEDUP_REMOVED lines=8> */
[----:B------:R-:W-:Y:S01]  /*28a0*/  SHF.L.U32 R149, R46, 0x10, RZ ;  /* 0x000000102e957819 */ /* 0x000fe200000006ff */
[-C--:B------:R-:W-:Y:S01]  /*28b0*/  FMUL R132, R132, R143.reuse ;  /* 0x0000008f84847220 */ /* 0x080fe20000400000 */
[----:B------:R-:W-:Y:S01]  /*28c0*/  SHF.L.U32 R146, R13, 0x10, RZ ;  /* 0x000000100d927819 */ /* 0x000fe200000006ff */
[----:B------:R-:W-:Y:S01]  /*28d0*/  @P3 FADD R131, R131, 1 ;  /* 0x3f80000083833421 */ /* 0x000fe20000000000 */
[----:B------:R-:W-:Y:S01]  /*28e0*/  PRMT R147, R13, 0x7632, R147 ;  /* 0x000076320d937816 */ /* 0x000fe20000000093 */
[----:B------:R-:W-:Y:S01]  /*28f0*/  @P3 FADD R149, R149, 1 ;  /* 0x3f80000095953421 */ /* 0x000fe20000000000 */
[----:B------:R-:W-:Y:S01]  /*2900*/  SHF.L.U32 R145, R145, 0x10, RZ ;  /* 0x0000001091917819 */ /* 0x000fe200000006ff */
[----:B------:R-:W-:Y:S01]  /*2910*/  FMUL R133, R133, R143 ;  /* 0x0000008f85857220 */ /* 0x000fe20000400000 */
[----:B------:R-:W-:Y:S01]  /*2920*/  SHF.L.U32 R150, R14, 0x10, RZ ;  /* 0x000000100e967819 */ /* 0x000fe200000006ff */
[----:B------:R-:W-:Y:S01]  /*2930*/  FFMA R132, R131, R132, R146 ;  /* 0x0000008483847223 */ /* 0x000fe20000000092 */
[----:B------:R-:W-:Y:S01]  /*2940*/  ISETP.NE.AND.EX P0, PT, RZ, UR7, PT, P0 ;  /* 0x00000007ff007c0c */ /* 0x000fe2000bf05300 */
[----:B------:R-:W-:-:S02]  /*2950*/  IMAD.U32 R148, R147, 0x10000, RZ ;  /* 0x0001000093947824 */ /* 0x000fc400078e00ff */
[----:B------:R-:W-:Y:S01]  /*2960*/  @P3 FADD R145, R145, 1 ;  /* 0x3f80000091913421 */ /* 0x000fe20000000000 */
[----:B------:R-:W-:Y:S01]  /*2970*/  FMUL R85, R85, R143 ;  /* 0x0000008f55557220 */ /* 0x000fe20000400000 */
[----:B------:R-:W-:Y:S01]  /*2980*/  FFMA R131, R149, R133, R150 ;  /* 0x0000008595837223 */ /* 0x000fe20000000096 */
[----:B------:R-:W-:Y:S01]  /*2990*/  PRMT R133, R46, 0x7632, R133 ;  /* 0x000076322e857816 */ /* 0x000fe20000000085 */
[----:B------:R-:W-:Y:S01]  /*29a0*/  FMUL R86, R86, R143 ;  /* 0x0000008f56567220 */ /* 0x000fe20000400000 */
        /* <DEDUP_REMOVED lines=11> */
[----:B------:R-:W-:Y:S01]  /*2a60*/  SHF.L.U32 R146, R145, 0x10, RZ ;  /* 0x0000001091927819 */ /* 0x000fe200000006ff */
[----:B------:R-:W-:Y:S01]  /*2a70*/  @P3 FADD R150, R150, 1 ;  /* 0x3f80000096963421 */ /* 0x000fe20000000000 */
[----:B------:R-:W-:Y:S01]  /*2a80*/  @P0 FMNMX R96, R96, |R74|, !PT ;  /* 0x4000004a60600209 */ /* 0x000fe20007800000 */
[----:B------:R-:W-:Y:S01]  /*2a90*/  @P3 FADD R147, R147, 1 ;  /* 0x3f80000093933421 */ /* 0x000fe20000000000 */
[----:B------:R-:W-:Y:S01]  /*2aa0*/  PRMT R149, R15, 0x7632, R149 ;  /* 0x000076320f957816 */ /* 0x000fe20000000095 */
[--C-:B------:R-:W-:Y:S01]  /*2ab0*/  FFMA R133, R133, R86, R146.reuse ;  /* 0x0000005685857223 */ /* 0x100fe20000000092 */
[----:B------:R-:W-:Y:S01]  /*2ac0*/  SHF.L.U32 R148, R15, 0x10, RZ ;  /* 0x000000100f947819 */ /* 0x000fe200000006ff */
[-C--:B------:R-:W-:Y:S01]  /*2ad0*/  FMUL R145, R87, R143.reuse ;  /* 0x0000008f57917220 */ /* 0x080fe20000400000 */
[----:B------:R-:W-:Y:S01]  /*2ae0*/  PRMT R146, R40, 0x7632, R146 ;  /* 0x0000763228927816 */ /* 0x000fe20000000092 */
[-C--:B------:R-:W-:Y:S01]  /*2af0*/  FMUL R89, R89, R143.reuse ;  /* 0x0000008f59597220 */ /* 0x080fe20000400000 */
[----:B------:R-:W-:Y:S01]  /*2b00*/  @P0 FMNMX R96, R96, |R64|, !PT ;  /* 0x4000004060600209 */ /* 0x000fe20007800000 */
[----:B------:R-:W-:Y:S01]  /*2b10*/  FFMA R87, R147, R134, R148 ;  /* 0x0000008693577223 */ /* 0x000fe20000000094 */
[----:B------:R-:W-:Y:S01]  /*2b20*/  SHF.L.U32 R149, R149, 0x10, RZ ;  /* 0x0000001095957819 */ /* 0x000fe200000006ff */
[----:B------:R-:W-:Y:S01]  /*2b30*/  IMAD.U32 R134, R40, 0x10000, RZ ;  /* 0x0001000028867824 */ /* 0x000fe200078e00ff */
[----:B------:R-:W-:Y:S01]  /*2b40*/  PRMT R147, R8, 0x7632, R147 ;  /* 0x0000763208937816 */ /* 0x000fe20000000093 */
[----:B------:R-:W-:Y:S01]  /*2b50*/  FMUL R137, R137, R143 ;  /* 0x0000008f89897220 */ /* 0x000fe20000400000 */
[----:B------:R-:W-:Y:S01]  /*2b60*/  SHF.L.U32 R146, R146, 0x10, RZ ;  /* 0x0000001092927819 */ /* 0x000fe200000006ff */
[----:B------:R-:W-:Y:S01]  /*2b70*/  FFMA R86, R150, R145, R149 ;  /* 0x0000009196567223 */ /* 0x000fe20000000095 */
        /* <DEDUP_REMOVED lines=11> */
[----:B------:R-:W-:Y:S01]  /*2c30*/  FFMA R134, R146, R88, R147 ;  /* 0x0000005892867223 */ /* 0x000fe20000000093 */
[----:B------:R-:W-:Y:S01]  /*2c40*/  @P0 FMNMX R96, R96, |R75|, !PT ;  /* 0x4000004b60600209 */ /* 0x000fe20007800000 */
[----:B------:R-:W-:Y:S01]  /*2c50*/  IMAD.U32 R147, R10, 0x10000, RZ ;  /* 0x000100000a937824 */ /* 0x000fe200078e00ff */
[----:B------:R-:W-:Y:S01]  /*2c60*/  PRMT R145, R9, 0x7632, R145 ;  /* 0x0000763209917816 */ /* 0x000fe20000000091 */
[--C-:B------:R-:W-:Y:S01]  /*2c70*/  FFMA R88, R148, R136, R149.reuse ;  /* 0x0000008894587223 */ /* 0x100fe20000000095 */
[----:B------:R-:W-:Y:S01]  /*2c80*/  PRMT R136, R41, 0x7632, R136 ;  /* 0x0000763229887816 */ /* 0x000fe20000000088 */
[----:B------:R-:W-:Y:S01]  /*2c90*/  FMUL R138, R138, R143 ;  /* 0x0000008f8a8a7220 */ /* 0x000fe20000400000 */
[----:B------:R-:W-:Y:S01]  /*2ca0*/  @P0 FMNMX R96, R96, |R65|, !PT ;  /* 0x4000004160600209 */ /* 0x000fe20007800000 */
[-C--:B------:R-:W-:Y:S01]  /*2cb0*/  FMUL R91, R91, R143.reuse ;  /* 0x0000008f5b5b7220 */ /* 0x080fe20000400000 */
[----:B------:R-:W-:Y:S01]  /*2cc0*/  PRMT R148, R42, 0x7632, R148 ;  /* 0x000076322a947816 */ /* 0x000fe20000000094 */
[-C--:B------:R-:W-:Y:S01]  /*2cd0*/  FMUL R139, R139, R143.reuse ;  /* 0x0000008f8b8b7220 */ /* 0x080fe20000400000 */
[----:B------:R-:W-:Y:S01]  /*2ce0*/  SHF.L.U32 R136, R136, 0x10, RZ ;  /* 0x0000001088887819 */ /* 0x000fe200000006ff */
[-C--:B------:R-:W-:Y:S01]  /*2cf0*/  FMUL R92, R92, R143.reuse ;  /* 0x0000008f5c5c7220 */ /* 0x080fe20000400000 */
[----:B------:R-:W-:Y:S01]  /*2d00*/  SHF.L.U32 R146, R42, 0x10, RZ ;  /* 0x000000102a927819 */ /* 0x000fe200000006ff */
[-C--:B------:R-:W-:Y:S01]  /*2d10*/  FMUL R140, R140, R143.reuse ;  /* 0x0000008f8c8c7220 */ /* 0x080fe20000400000 */
[----:B------:R-:W-:Y:S01]  /*2d20*/  @P0 FMNMX R96, R96, |R100|, !PT ;  /* 0x4000006460600209 */ /* 0x000fe20007800000 */
[----:B------:R-:W-:Y:S01]  /*2d30*/  @P3 FADD R136, R136, 1 ;  /* 0x3f80000088883421 */ /* 0x000fe20000000000 */
[----:B------:R-:W-:Y:S01]  /*2d40*/  PRMT R149, R10, 0x7632, R149 ;  /* 0x000076320a957816 */ /* 0x000fe20000000095 */
[----:B------:R-:W-:Y:S01]  /*2d50*/  @P3 FADD R146, R146, 1 ;  /* 0x3f80000092923421 */ /* 0x000fe20000000000 */
[----:B------:R-:W-:Y:S01]  /*2d60*/  SHF.L.U32 R148, R148, 0x10, RZ ;  /* 0x0000001094947819 */ /* 0x000fe200000006ff */
[-C--:B------:R-:W-:Y:S01]  /*2d70*/  FMUL R141, R141, R143.reuse ;  /* 0x0000008f8d8d7220 */ /* 0x080fe20000400000 */
[----:B------:R-:W-:Y:S01]  /*2d80*/  SHF.L.U32 R145, R145, 0x10, RZ ;  /* 0x0000001091917819 */ /* 0x000fe200000006ff */
[----:B------:R-:W-:Y:S01]  /*2d90*/  FMUL R144, R144, R143 ;  /* 0x0000008f90907220 */ /* 0x000fe20000400000 */
[----:B------:R-:W-:Y:S01]  /*2da0*/  @P0 FMNMX R96, R96, |R95|, !PT ;  /* 0x4000005f60600209 */ /* 0x000fe20007800000 */
[----:B------:R-:W-:Y:S01]  /*2db0*/  @P3 FADD R148, R148, 1 ;  /* 0x3f80000094943421 */ /* 0x000fe20000000000 */
[----:B------:R-:W-:Y:S01]  /*2dc0*/  SHF.L.U32 R149, R149, 0x10, RZ ;  /* 0x0000001095957819 */ /* 0x000fe200000006ff */
[----:B------:R-:W-:Y:S01]  /*2dd0*/  FFMA R89, R136, R89, R145 ;  /* 0x0000005988597223 */ /* 0x000fe20000000091 */
[----:B------:R-:W-:Y:S01]  /*2de0*/  @P0 FMNMX R96, R96, |R67|, !PT ;  /* 0x4000004360600209 */ /* 0x000fe20007800000 */
[----:B------:R-:W-:Y:S01]  /*2df0*/  FFMA R136, R146, R137, R147 ;  /* 0x0000008992887223 */ /* 0x000fe20000000093 */
[C---:B------:R-:W-:Y:S01]  /*2e00*/  PRMT R146, R43.reuse, 0x7632, R146 ;  /* 0x000076322b927816 */ /* 0x040fe20000000092 */
[----:B------:R-:W-:Y:S01]  /*2e10*/  FFMA R137, R148, R90, R149 ;  /* 0x0000005a94897223 */ /* 0x000fe20000000095 */
[----:B------:R-:W-:Y:S01]  /*2e20*/  @P0 FMNMX R96, R96, |R102|, !PT ;  /* 0x4000006660600209 */ /* 0x000fe20007800000 */
[----:B------:R-:W-:Y:S01]  /*2e30*/  IMAD.U32 R148, R36, 0x10000, RZ ;  /* 0x0001000024947824 */ /* 0x000fe200078e00ff */
[----:B------:R-:W-:Y:S01]  /*2e40*/  SHF.L.U32 R90, R43, 0x10, RZ ;  /* 0x000000102b5a7819 */ /* 0x000fe200000006ff */
[----:B------:R-:W-:Y:S01]  /*2e50*/  @P1 FMUL R74, R74, R99 ;  /* 0x000000634a4a1220 */ /* 0x000fe20000400000 */
[C---:B------:R-:W-:Y:S01]  /*2e60*/  PRMT R147, R11.reuse, 0x7632, R147 ;  /* 0x000076320b937816 */ /* 0x040fe20000000093 */
[----:B------:R-:W-:Y:S01]  /*2e70*/  @P3 FADD R148, R148, 1 ;  /* 0x3f80000094943421 */ /* 0x000fe20000000000 */
[----:B------:R-:W-:Y:S01]  /*2e80*/  SHF.L.U32 R146, R146, 0x10, RZ ;  /* 0x0000001092927819 */ /* 0x000fe200000006ff */
[----:B------:R-:W-:Y:S01]  /*2e90*/  @P3 FADD R90, R90, 1 ;  /* 0x3f8000005a5a3421 */ /* 0x000fe20000000000 */
[----:B------:R-:W-:Y:S01]  /*2ea0*/  @P0 FMNMX R96, R96, |R69|, !PT ;  /* 0x4000004560600209 */ /* 0x000fe20007800000 */
[-C--:B------:R-:W-:Y:S01]  /*2eb0*/  @P1 FMUL R64, R64, R99.reuse ;  /* 0x0000006340401220 */ /* 0x080fe20000400000 */
        /* <DEDUP_REMOVED lines=14> */
[----:B------:R-:W-:Y:S01]  /*2fa0*/  SHF.L.U32 R91, R91, 0x10, RZ ;  /* 0x000000105b5b7819 */ /* 0x000fe200000006ff */
[----:B------:R-:W-:Y:S01]  /*2fb0*/  @P1 FMUL R66, R66, R99 ;  /* 0x0000006342421220 */ /* 0x000fe20000400000 */
[----:B------:R-:W-:Y:S01]  /*2fc0*/  @P0 FMNMX R96, R96, |R104|, !PT ;  /* 0x4000006860600209 */ /* 0x000fe20007800000 */
[----:B------:R-:W-:Y:S01]  /*2fd0*/  IMAD.U32 R146, R145, 0x10000, RZ ;  /* 0x0001000091927824 */ /* 0x000fe200078e00ff */
[----:B------:R-:W-:Y:S01]  /*2fe0*/  SHF.L.U32 R147, R37, 0x10, RZ ;  /* 0x0000001025937819 */ /* 0x000fe200000006ff */
[----:B------:R-:W-:Y:S01]  /*2ff0*/  @P3 FADD R91, R91, 1 ;  /* 0x3f8000005b5b3421 */ /* 0x000fe20000000000 */
[----:B------:R-:W-:Y:S01]  /*3000*/  PRMT R149, R37, 0x7632, R149 ;  /* 0x0000763225957816 */ /* 0x000fe20000000095 */
[----:B------:R-:W-:Y:S01]  /*3010*/  FMUL R145, R93, R143 ;  /* 0x0000008f5d917220 */ /* 0x000fe20000400000 */
[----:B------:R-:W-:Y:S01]  /*3020*/  @P0 FMNMX R96, R96, |R70|, !PT ;  /* 0x4000004660600209 */ /* 0x000fe20007800000 */
[----:B------:R-:W-:Y:S01]  /*3030*/  @P3 FADD R147, R147, 1 ;  /* 0x3f80000093933421 */ /* 0x000fe20000000000 */
[----:B------:R-:W-:Y:S01]  /*3040*/  SHF.L.U32 R148, R5, 0x10, RZ ;  /* 0x0000001005947819 */ /* 0x000fe200000006ff */
[----:B------:R-:W-:Y:S01]  /*3050*/  FFMA R93, R91, R92, R146 ;  /* 0x0000005c5b5d7223 */ /* 0x000fe20000000092 */
[----:B------:R-:W-:Y:S01]  /*3060*/  PRMT R150, R5, 0x7632, R150 ;  /* 0x0000763205967816 */ /* 0x000fe20000000096 */
[-C--:B------:R-:W-:Y:S01]  /*3070*/  @P1 FMUL R100, R100, R99.reuse ;  /* 0x0000006364641220 */ /* 0x080fe20000400000 */
[----:B------:R-:W-:Y:S01]  /*3080*/  SHF.L.U32 R149, R149, 0x10, RZ ;  /* 0x0000001095957819 */ /* 0x000fe200000006ff */
[----:B------:R-:W-:Y:S01]  /*3090*/  FFMA R92, R147, R140, R148 ;  /* 0x0000008c935c7223 */ /* 0x000fe20000000094 */
        /* <DEDUP_REMOVED lines=9> */
[----:B------:R-:W-:Y:S01]  /*3130*/  @P3 FADD R140, R140, 1 ;  /* 0x3f8000008c8c3421 */ /* 0x000fe20000000000 */
[----:B------:R-:W-:Y:S01]  /*3140*/  @P0 FMNMX R96, R96, |R71|, !PT ;  /* 0x4000004760600209 */ /* 0x000fe20007800000 */
[----:B------:R-:W-:Y:S01]  /*3150*/  @P1 FMUL R69, R69, R99 ;  /* 0x0000006345451220 */ /* 0x000fe20000400000 */
[----:B------:R-:W-:Y:S01]  /*3160*/  F2FP.SATFINITE.E4M3.F32.PACK_AB_MERGE_C R0, RZ, R0, RZ ;  /* 0x00000000ff00723e */ /* 0x000fe200048070ff */
[----:B------:R-:W-:Y:S01]  /*3170*/  FFMA R141, R140, R141, R145 ;  /* 0x0000008d8c8d7223 */ /* 0x000fe20000000091 */
[----:B------:R-:W-:Y:S01]  /*3180*/  @P0 FMNMX R96, R96, |R112|, !PT ;  /* 0x4000007060600209 */ /* 0x000fe20007800000 */
[-C--:B------:R-:W-:Y:S01]  /*3190*/  @P1 FMUL R68, R68, R99.reuse ;  /* 0x0000006344441220 */ /* 0x080fe20000400000 */
[----:B------:R-:W-:Y:S01]  /*31a0*/  SHF.L.U32 R140, R39, 0x10, RZ ;  /* 0x00000010278c7819 */ /* 0x000fe200000006ff */
[----:B------:R-:W-:Y:S01]  /*31b0*/  @P1 FMUL R106, R106, R99 ;  /* 0x000000636a6a1220 */ /* 0x000fe20000400000 */
[----:B------:R-:W-:Y:S01]  /*31c0*/  @P0 FMNMX R96, R96, |R73|, !PT ;  /* 0x4000004960600209 */ /* 0x000fe20007800000 */
[-C--:B------:R-:W-:Y:S01]  /*31d0*/  @P1 FMUL R104, R104, R99.reuse ;  /* 0x0000006368681220 */ /* 0x080fe20000400000 */
[----:B------:R-:W-:Y:S01]  /*31e0*/  SHF.L.U32 R145, R7, 0x10, RZ ;  /* 0x0000001007917819 */ /* 0x000fe200000006ff */
[----:B------:R-:W-:Y:S01]  /*31f0*/  @P3 FADD R140, R140, 1 ;  /* 0x3f8000008c8c3421 */ /* 0x000fe20000000000 */
[----:B------:R-:W-:Y:S01]  /*3200*/  @P0 FMNMX R96, R96, |R110|, !PT ;  /* 0x4000006e60600209 */ /* 0x000fe20007800000 */
[----:B------:R-:W-:Y:S01]  /*3210*/  @P1 FMUL R71, R71, R99 ;  /* 0x0000006347471220 */ /* 0x000fe20000400000 */
[----:B------:R-:W-:Y:S01]  /*3220*/  F2FP.SATFINITE.E4M3.F32.PACK_AB_MERGE_C R75, RZ, R75, RZ ;  /* 0x0000004bff4b723e */ /* 0x000fe200048070ff */
[----:B------:R-:W-:Y:S01]  /*3230*/  FFMA R140, R140, R144, R145 ;  /* 0x000000908c8c7223 */ /* 0x000fe20000000091 */
        /* <DEDUP_REMOVED lines=16> */
[----:B------:R-:W-:Y:S01]  /*3340*/  LOP3.LUT R74, R101, 0xffffff00, RZ, 0xc0, !PT ;  /* 0xffffff00654a7812 */ /* 0x000fe200078ec0ff */
[----:B------:R-:W-:Y:S01]  /*3350*/  @P1 FMUL R108, R108, R99 ;  /* 0x000000636c6c1220 */ /* 0x000fe20000400000 */
[----:B------:R-:W-:Y:S01]  /*3360*/  SHF.L.U32 R0, R0, 0x10, RZ ;  /* 0x0000001000007819 */ /* 0x000fe200000006ff */
[----:B------:R-:W-:Y:S01]  /*3370*/  FMUL R94, R94, R143 ;  /* 0x0000008f5e5e7220 */ /* 0x000fe20000400000 */
[----:B------:R-:W-:Y:S01]  /*3380*/  @P0 FMNMX R96, R96, |R123|, !PT ;  /* 0x4000007b60600209 */ /* 0x000fe20007800000 */
[-C--:B------:R-:W-:Y:S01]  /*3390*/  @P1 FMUL R123, R123, R99.reuse ;  /* 0x000000637b7b1220 */ /* 0x080fe20000400000 */
[----:B------:R-:W-:Y:S01]  /*33a0*/  LOP3.LUT R74, R74, 0xffff, R75, 0xf8, !PT ;  /* 0x0000ffff4a4a7812 */ /* 0x000fe200078ef84b */
[----:B------:R-:W-:Y:S01]  /*33b0*/  @P1 FMUL R114, R114, R99 ;  /* 0x0000006372721220 */ /* 0x000fe20000400000 */
[----:B------:R-:W-:Y:S01]  /*33c0*/  F2FP.SATFINITE.E4M3.F32.PACK_AB_MERGE_C R65, RZ, R65, RZ ;  /* 0x00000041ff41723e */ /* 0x000fe200048070ff */
[----:B------:R-:W-:Y:S01]  /*33d0*/  FMUL R142, R142, R143 ;  /* 0x0000008f8e8e7220 */ /* 0x000fe20000400000 */
[----:B------:R-:W-:Y:S01]  /*33e0*/  LOP3.LUT R145, R145, 0xff0000, R0, 0xf8, !PT ;  /* 0x00ff000091917812 */ /* 0x000fe200078ef800 */
[----:B------:R-:W-:Y:S01]  /*33f0*/  VIADD R75, R2, 0x60 ;  /* 0x00000060024b7836 */ /* 0x000fe20000000000 */
        /* <DEDUP_REMOVED lines=8> */
[----:B------:R-:W-:Y:S01]  /*3480*/  LOP3.LUT R66, R66, 0xff00, R65, 0xf8, !PT ;  /* 0x0000ff0042427812 */ /* 0x000fe200078ef841 */
[----:B------:R-:W-:Y:S01]  /*3490*/  IMAD.U32 R65, R100, 0x10000, RZ ;  /* 0x0001000064417824 */ /* 0x000fe200078e00ff */
        /* <DEDUP_REMOVED lines=12> */
[----:B------:R-:W-:Y:S01]  /*3560*/  @P0 FMNMX R96, R96, |R78|, !PT ;  /* 0x4000004e60600209 */ /* 0x000fe20007800000 */
[----:B------:R-:W-:Y:S01]  /*3570*/  @P1 FMUL R78, R78, R99 ;  /* 0x000000634e4e1220 */ /* 0x000fe20000400000 */
[----:B------:R-:W-:Y:S02]  /*3580*/  F2FP.SATFINITE.E4M3.F32.PACK_AB_MERGE_C R0, RZ, R69, RZ ;  /* 0x00000045ff00723e */ /* 0x000fe400048070ff */
[----:B------:R-:W-:Y:S02]  /*3590*/  LOP3.LUT R67, R65, 0xffff, R102, 0xf8, !PT ;  /* 0x0000ffff41437812 */ /* 0x000fe400078ef866 */
[----:B------:R-:W-:Y:S01]  /*35a0*/  @P0 FMNMX R96, R96, |R126|, !PT ;  /* 0x4000007e60600209 */ /* 0x000fe20007800000 */
[----:B------:R-:W-:Y:S01]  /*35b0*/  @P1 FMUL R126, R126, R99 ;  /* 0x000000637e7e1220 */ /* 0x000fe20000400000 */
[----:B------:R-:W-:-:S02]  /*35c0*/  F2FP.SATFINITE.E4M3.F32.PACK_AB_MERGE_C R65, RZ, R68, RZ ;  /* 0x00000044ff41723e */ /* 0x000fc400048070ff */
[----:B------:R-:W-:Y:S02]  /*35d0*/  SHF.L.U32 R0, R0, 0x10, RZ ;  /* 0x0000001000007819 */ /* 0x000fe400000006ff */
[----:B------:R-:W-:Y:S02]  /*35e0*/  F2FP.SATFINITE.E4M3.F32.PACK_AB_MERGE_C R106, RZ, R106, RZ ;  /* 0x0000006aff6a723e */ /* 0x000fe400048070ff */
[----:B------:R-:W-:Y:S01]  /*35f0*/  @P0 FMNMX R96, R96, |R125|, !PT ;  /* 0x4000007d60600209 */ /* 0x000fe20007800000 */
[----:B------:R-:W-:Y:S01]  /*3600*/  @P1 FMUL R125, R125, R99 ;  /* 0x000000637d7d1220 */ /* 0x000fe20000400000 */
        /* <DEDUP_REMOVED lines=12> */
[----:B------:R-:W-:Y:S02]  /*36d0*/  F2FP.SATFINITE.E4M3.F32.PACK_AB_MERGE_C R71, RZ, R71, RZ ;  /* 0x00000047ff47723e */ /* 0x000fe400048070ff */
[----:B------:R-:W-:Y:S02]  /*36e0*/  LOP3.LUT R65, R67, 0xff00, R0, 0xf8, !PT ;  /* 0x0000ff0043417812 */ /* 0x000fe400078ef800 */
[----:B------:R-:W-:Y:S01]  /*36f0*/  F2FP.SATFINITE.E4M3.F32.PACK_AB_MERGE_C R95, RZ, R95, RZ ;  /* 0x0000005fff5f723e */ /* 0x000fe200048070ff */
[----:B------:R-:W-:Y:S01]  /*3700*/  IMAD.SHL.U32 R71, R71, 0x100, RZ ;  /* 0x0000010047477824 */ /* 0x000fe200078e00ff */
[----:B------:R-:W-:Y:S02]  /*3710*/  F2FP.SATFINITE.E4M3.F32.PACK_AB_MERGE_C R0, RZ, R72, RZ ;  /* 0x00000048ff00723e */ /* 0x000fe400048070ff */
[----:B------:R-:W-:Y:S01]  /*3720*/  @P0 FMNMX R96, R96, |R81|, !PT ;  /* 0x4000005160600209 */ /* 0x000fe20007800000 */
[----:B------:R-:W-:Y:S01]  /*3730*/  @P1 FMUL R81, R81, R99 ;  /* 0x0000006351511220 */ /* 0x000fe20000400000 */
[----:B------:R-:W-:-:S02]  /*3740*/  LOP3.LUT R95, R95, 0xffff, RZ, 0xc0, !PT ;  /* 0x0000ffff5f5f7812 */ /* 0x000fc400078ec0ff */
[----:B------:R-:W-:Y:S02]  /*3750*/  F2FP.SATFINITE.E4M3.F32.PACK_AB_MERGE_C R70, RZ, R70, RZ ;  /* 0x00000046ff46723e */ /* 0x000fe400048070ff */
[----:B------:R-:W-:Y:S02]  /*3760*/  LOP3.LUT R0, R0, 0xff, RZ, 0xc0, !PT ;  /* 0x000000ff00007812 */ /* 0x000fe400078ec0ff */
[----:B------:R-:W-:Y:S02]  /*3770*/  F2FP.SATFINITE.E4M3.F32.PACK_AB_MERGE_C R112, RZ, R112, RZ ;  /* 0x00000070ff70723e */ /* 0x000fe400048070ff */
[----:B------:R-:W-:Y:S01]  /*3780*/  @P0 FMNMX R96, R96, |R80|, !PT ;  /* 0x4000005060600209 */ /* 0x000fe20007800000 */
[----:B------:R-:W-:Y:S01]  /*3790*/  @P1 FMUL R80, R80, R99 ;  /* 0x0000006350501220 */ /* 0x000fe20000400000 */
[----:B------:R-:W-:Y:S02]  /*37a0*/  SHF.L.U32 R95, R95, 0x18, RZ ;  /* 0x000000185f5f7819 */ /* 0x000fe400000006ff */
[----:B------:R-:W-:-:S02]  /*37b0*/  SHF.L.U32 R70, R70, 0x10, RZ ;  /* 0x0000001046467819 */ /* 0x000fc400000006ff */
[----:B------:R-:W-:Y:S02]  /*37c0*/  LOP3.LUT R71, R0, 0xffff, R71, 0xf8, !PT ;  /* 0x0000ffff00477812 */ /* 0x000fe400078ef847 */
[----:B------:R-:W-:Y:S02]  /*37d0*/  SHF.L.U32 R0, R112, 0x10, RZ ;  /* 0x0000001070007819 */ /* 0x000fe400000006ff */
[----:B------:R-:W-:Y:S02]  /*37e0*/  F2FP.SATFINITE.E4M3.F32.PACK_AB_MERGE_C R110, RZ, R110, RZ ;  /* 0x0000006eff6e723e */ /* 0x000fe400048070ff */
[----:B------:R-:W-:Y:S01]  /*37f0*/  @P0 FMNMX R96, R96, |R129|, !PT ;  /* 0x4000008160600209 */ /* 0x000fe20007800000 */
[----:B------:R-:W-:Y:S01]  /*3800*/  @P1 FMUL R129, R129, R99 ;  /* 0x0000006381811220 */ /* 0x000fe20000400000 */
[----:B------:R-:W-:Y:S02]  /*3810*/  LOP3.LUT R101, R66, R95, RZ, 0xfc, !PT ;  /* 0x0000005f42657212 */ /* 0x000fe400078efcff */
[----:B------:R-:W-:-:S02]  /*3820*/  LOP3.LUT R70, R65, 0xff0000, R70, 0xf8, !PT ;  /* 0x00ff000041467812 */ /* 0x000fc400078ef846 */
[----:B------:R-:W-:Y:S02]  /*3830*/  LOP3.LUT R71, R71, 0xff0000, R0, 0xf8, !PT ;  /* 0x00ff000047477812 */ /* 0x000fe400078ef800 */
[----:B------:R-:W-:Y:S02]  /*3840*/  LOP3.LUT R66, R105, 0xffff, R110, 0xf8, !PT ;  /* 0x0000ffff69427812 */ /* 0x000fe400078ef86e */
[----:B------:R-:W-:Y:S02]  /*3850*/  F2FP.SATFINITE.E4M3.F32.PACK_AB_MERGE_C R65, RZ, R121, RZ ;  /* 0x00000079ff41723e */ /* 0x000fe400048070ff */
[----:B------:R-:W-:Y:S01]  /*3860*/  @P0 FMNMX R96, R96, |R128|, !PT ;  /* 0x4000008060600209 */ /* 0x000fe20007800000 */
[----:B------:R-:W-:Y:S01]  /*3870*/  @P1 FMUL R128, R128, R99 ;  /* 0x0000006380801220 */ /* 0x000fe20000400000 */
[----:B------:R-:W-:Y:S02]  /*3880*/  F2FP.SATFINITE.E4M3.F32.PACK_AB_MERGE_C R0, RZ, R73, RZ ;  /* 0x00000049ff00723e */ /* 0x000fe400048070ff */
[----:B------:R-:W-:-:S02]  /*3890*/  LOP3.LUT R66, R66, 0xff, RZ, 0xc0, !PT ;  /* 0x000000ff42427812 */ /* 0x000fc400078ec0ff */
[----:B------:R-:W-:Y:S02]  /*38a0*/  PRMT R65, R65, 0x7104, RZ ;  /* 0x0000710441417816 */ /* 0x000fe400000000ff */
[----:B------:R-:W-:Y:S02]  /*38b0*/  F2FP.SATFINITE.E4M3.F32.PACK_AB_MERGE_C R120, RZ, R120, RZ ;  /* 0x00000078ff78723e */ /* 0x000fe400048070ff */
[----:B------:R-:W-:Y:S01]  /*38c0*/  @P0 FMNMX R96, R96, |R82|, !PT ;  /* 0x4000005260600209 */ /* 0x000fe20007800000 */
[----:B------:R-:W-:Y:S01]  /*38d0*/  @P1 FMUL R82, R82, R99 ;  /* 0x0000006352521220 */ /* 0x000fe20000400000 */
[----:B------:R-:W-:Y:S02]  /*38e0*/  LOP3.LUT R0, R0, 0xffff, RZ, 0xc0, !PT ;  /* 0x0000ffff00007812 */ /* 0x000fe400078ec0ff */
[----:B------:R-:W-:Y:S02]  /*38f0*/  LOP3.LUT R65, R66, 0xff00, R65, 0xf8, !PT ;  /* 0x0000ff0042417812 */ /* 0x000fe400078ef841 */
[----:B------:R-:W-:-:S02]  /*3900*/  SHF.L.U32 R120, R120, 0x10, RZ ;  /* 0x0000001078787819 */ /* 0x000fc400000006ff */
[----:B------:R-:W-:Y:S01]  /*3910*/  @P0 FMNMX R96, R96, |R83|, !PT ;  /* 0x4000005360600209 */ /* 0x000fe20007800000 */
[-C--:B------:R-:W-:Y:S01]  /*3920*/  @P1 FMUL R83, R83, R99.reuse ;  /* 0x0000006353531220 */ /* 0x080fe20000400000 */
[----:B------:R-:W-:Y:S02]  /*3930*/  SHF.L.U32 R0, R0, 0x18, RZ ;  /* 0x0000001800007819 */ /* 0x000fe400000006ff */
[----:B------:R-:W-:Y:S02]  /*3940*/  F2FP.SATFINITE.E4M3.F32.PACK_AB_MERGE_C R124, RZ, R124, RZ ;  /* 0x0000007cff7c723e */ /* 0x000fe400048070ff */
[----:B------:R-:W-:Y:S02]  /*3950*/  LOP3.LUT R120, R65, 0xff0000, R120, 0xf8, !PT ;  /* 0x00ff000041787812 */ /* 0x000fe400078ef878 */
[----:B------:R-:W-:Y:S01]  /*3960*/  @P0 FMNMX R96, R96, |R130|, !PT ;  /* 0x4000008260600209 */ /* 0x000fe20007800000 */
[----:B------:R-:W-:Y:S01]  /*3970*/  @P1 FMUL R130, R130, R99 ;  /* 0x0000006382821220 */ /* 0x000fe20000400000 */
[----:B------:R-:W-:-:S02]  /*3980*/  LOP3.LUT R104, R71, 0xff000000, R0, 0xf8, !PT ;  /* 0xff00000047687812 */ /* 0x000fc400078ef800 */
[----:B------:R-:W-:Y:S02]  /*3990*/  F2FP.SATFINITE.E4M3.F32.PACK_AB_MERGE_C R65, RZ, R123, RZ ;  /* 0x0000007bff41723e */ /* 0x000fe400048070ff */
[----:B------:R-:W-:Y:S02]  /*39a0*/  F2FP.SATFINITE.E4M3.F32.PACK_AB_MERGE_C R122, RZ, R122, RZ ;  /* 0x0000007aff7a723e */ /* 0x000fe400048070ff */
[----:B------:R-:W-:Y:S02]  /*39b0*/  LOP3.LUT R67, R107, 0xffff, R124, 0xf8, !PT ;  /* 0x0000ffff6b437812 */ /* 0x000fe400078ef87c */
[----:B------:R-:W-:Y:S02]  /*39c0*/  F2FP.SATFINITE.E4M3.F32.PACK_AB_MERGE_C R0, RZ, R78, RZ ;  /* 0x0000004eff00723e */ /* 0x000fe400048070ff */
[----:B------:R-:W-:Y:S01]  /*39d0*/  @P0 FMNMX R96, R96, |R84|, !PT ;  /* 0x4000005460600209 */ /* 0x000fe20007800000 */
[----:B------:R-:W-:Y:S01]  /*39e0*/  @P1 FMUL R84, R84, R99 ;  /* 0x0000006354541220 */ /* 0x000fe20000400000 */
[----:B------:R-:W-:-:S02]  /*39f0*/  LOP3.LUT R65, R65, 0xff, RZ, 0xc0, !PT ;  /* 0x000000ff41417812 */ /* 0x000fc400078ec0ff */
[----:B------:R-:W-:Y:S02]  /*3a00*/  SHF.L.U32 R122, R122, 0x8, RZ ;  /* 0x000000087a7a7819 */ /* 0x000fe400000006ff */
[----:B------:R-:W-:Y:S02]  /*3a10*/  LOP3.LUT R67, R67, 0xff, RZ, 0xc0, !PT ;  /* 0x000000ff43437812 */ /* 0x000fe400078ec0ff */
[----:B------:R-:W-:Y:S02]  /*3a20*/  PRMT R0, R0, 0x7104, RZ ;  /* 0x0000710400007816 */ /* 0x000fe400000000ff */
[----:B------:R-:W-:Y:S02]  /*3a30*/  F2FP.SATFINITE.E4M3.F32.PACK_AB_MERGE_C R76, RZ, R76, RZ ;  /* 0x0000004cff4c723e */ /* 0x000fe400048070ff */
        /* <DEDUP_REMOVED lines=8> */
[----:B------:R-:W-:Y:S02]  /*3ac0*/  LOP3.LUT R69, R69, 0xff0000, R0, 0xf8, !PT ;  /* 0x00ff000045457812 */ /* 0x000fe400078ef800 */
[----:B------:R-:W-:-:S02]  /*3ad0*/  LOP3.LUT R0, R77, 0xffff, RZ, 0xc0, !PT ;  /* 0x0000ffff4d007812 */ /* 0x000fc400078ec0ff */
[----:B------:R-:W-:Y:S01]  /*3ae0*/  @P0 FMNMX R96, R96, |R131|, !PT ;  /* 0x4000008360600209 */ /* 0x000fe20007800000 */
[----:B------:R-:W-:Y:S01]  /*3af0*/  @P1 FMUL R131, R131, R99 ;  /* 0x0000006383831220 */ /* 0x000fe20000400000 */
[----:B------:R-:W-:Y:S01]  /*3b00*/  F2FP.SATFINITE.E4M3.F32.PACK_AB_MERGE_C R127, RZ, R127, RZ ;  /* 0x0000007fff7f723e */ /* 0x000fe200048070ff */
[----:B------:R-:W-:Y:S01]  /*3b10*/  IMAD.SHL.U32 R106, R0, 0x1000000, RZ ;  /* 0x01000000006a7824 */ /* 0x000fe200078e00ff */
[----:B------:R-:W-:Y:S01]  /*3b20*/  @P0 FMNMX R96, R96, |R133|, !PT ;  /* 0x4000008560600209 */ /* 0x000fe20007800000 */
[----:B------:R-:W-:Y:S01]  /*3b30*/  @P1 FMUL R133, R133, R99 ;  /* 0x0000006385851220 */ /* 0x000fe20000400000 */
        /* <DEDUP_REMOVED lines=25> */
[----:B------:R-:W-:Y:S02]  /*3cd0*/  F2FP.SATFINITE.E4M3.F32.PACK_AB_MERGE_C R108, RZ, R108, RZ ;  /* 0x0000006cff6c723e */ /* 0x000fe400048070ff */
[----:B------:R-:W-:-:S02]  /*3ce0*/  LOP3.LUT R0, R0, 0xffff, RZ, 0xc0, !PT ;  /* 0x0000ffff00007812 */ /* 0x000fc400078ec0ff */
[----:B------:R-:W-:Y:S02]  /*3cf0*/  LOP3.LUT R66, R66, 0xff, RZ, 0xc0, !PT ;  /* 0x000000ff42427812 */ /* 0x000fe400078ec0ff */
[----:B------:R-:W-:Y:S02]  /*3d00*/  PRMT R65, R65, 0x7104, RZ ;  /* 0x0000710441417816 */ /* 0x000fe400000000ff */
[----:B------:R-:W-:Y:S01]  /*3d10*/  @P0 FMNMX R96, R96, |R89|, !PT ;  /* 0x4000005960600209 */ /* 0x000fe20007800000 */
[----:B------:R-:W-:Y:S01]  /*3d20*/  @P1 FMUL R89, R89, R99 ;  /* 0x0000006359591220 */ /* 0x000fe20000400000 */
[----:B------:R-:W-:Y:S02]  /*3d30*/  LOP3.LUT R108, R108, 0xffff, RZ, 0xc0, !PT ;  /* 0x0000ffff6c6c7812 */ /* 0x000fe400078ec0ff */
[----:B------:R-:W-:Y:S02]  /*3d40*/  LOP3.LUT R67, R66, 0xff00, R65, 0xf8, !PT ;  /* 0x0000ff0042437812 */ /* 0x000fe400078ef841 */
[----:B------:R-:W-:-:S02]  /*3d50*/  SHF.L.U32 R0, R0, 0x18, RZ ;  /* 0x0000001800007819 */ /* 0x000fc400000006ff */
[----:B------:R-:W-:Y:S01]  /*3d60*/  @P0 FMNMX R96, R96, |R136|, !PT ;  /* 0x4000008860600209 */ /* 0x000fe20007800000 */
[----:B------:R-:W-:Y:S01]  /*3d70*/  @P1 FMUL R136, R136, R99 ;  /* 0x0000006388881220 */ /* 0x000fe20000400000 */
[----:B------:R-:W-:Y:S02]  /*3d80*/  F2FP.SATFINITE.E4M3.F32.PACK_AB_MERGE_C R65, RZ, R130, RZ ;  /* 0x00000082ff41723e */ /* 0x000fe400048070ff */
        /* <DEDUP_REMOVED lines=21> */
[----:B------:R-:W-:-:S02]  /*3ee0*/  PRMT R146, R38, 0x7632, R146 ;  /* 0x0000763226927816 */ /* 0x000fc40000000092 */
[----:B------:R-:W-:Y:S02]  /*3ef0*/  LOP3.LUT R65, R65, 0xff, RZ, 0xc0, !PT ;  /* 0x000000ff41417812 */ /* 0x000fe400078ec0ff */
[----:B------:R-:W-:Y:S02]  /*3f00*/  PRMT R0, R0, 0x7104, RZ ;  /* 0x0000710400007816 */ /* 0x000fe400000000ff */
[----:B------:R-:W-:Y:S02]  /*3f10*/  F2FP.SATFINITE.E4M3.F32.PACK_AB_MERGE_C R85, RZ, R85, RZ ;  /* 0x00000055ff55723e */ /* 0x000fe400048070ff */
[----:B------:R-:W-:Y:S01]  /*3f20*/  @P0 FMNMX R96, R96, |R93|, !PT ;  /* 0x4000005d60600209 */ /* 0x000fe20007800000 */
[----:B------:R-:W-:Y:S01]  /*3f30*/  @P1 FMUL R93, R93, R99 ;  /* 0x000000635d5d1220 */ /* 0x000fe20000400000 */
[----:B------:R-:W-:Y:S02]  /*3f40*/  PRMT R147, R6, 0x7632, R147 ;  /* 0x0000763206937816 */ /* 0x000fe40000000093 */
[----:B------:R-:W-:-:S02]  /*3f50*/  SHF.L.U32 R146, R146, 0x10, RZ ;  /* 0x0000001092927819 */ /* 0x000fc400000006ff */
[----:B------:R-:W-:Y:S01]  /*3f60*/  LOP3.LUT R66, R65, 0xff00, R0, 0xf8, !PT ;  /* 0x0000ff0041427812 */ /* 0x000fe200078ef800 */
[----:B------:R-:W-:Y:S01]  /*3f70*/  IMAD.U32 R147, R147, 0x10000, RZ ;  /* 0x0001000093937824 */ /* 0x000fe200078e00ff */
[----:B------:R-:W-:Y:S01]  /*3f80*/  F2FP.SATFINITE.E4M3.F32.PACK_AB_MERGE_C R87, RZ, R87, RZ ;  /* 0x00000057ff57723e */ /* 0x000fe200048070ff */
[----:B------:R-:W-:Y:S01]  /*3f90*/  @P3 FADD R146, R146, 1 ;  /* 0x3f80000092923421 */ /* 0x000fe20000000000 */
[----:B------:R-:W-:Y:S02]  /*3fa0*/  F2FP.SATFINITE.E4M3.F32.PACK_AB_MERGE_C R65, RZ, R135, RZ ;  /* 0x00000087ff41723e */ /* 0x000fe400048070ff */
[----:B------:R-:W-:Y:S01]  /*3fb0*/  F2FP.SATFINITE.E4M3.F32.PACK_AB_MERGE_C R134, RZ, R134, RZ ;  /* 0x00000086ff86723e */ /* 0x000fe200048070ff */
[----:B------:R-:W-:Y:S01]  /*3fc0*/  FFMA R94, R146, R94, R147 ;  /* 0x0000005e925e7223 */ /* 0x000fe20000000093 */
[----:B------:R-:W-:Y:S02]  /*3fd0*/  LOP3.LUT R0, R85, 0xffff, RZ, 0xc0, !PT ;  /* 0x0000ffff55007812 */ /* 0x000fe400078ec0ff */
[----:B------:R-:W-:Y:S01]  /*3fe0*/  @P0 FMNMX R96, R96, |R92|, !PT ;  /* 0x4000005c60600209 */ /* 0x000fe20007800000 */
[----:B------:R-:W-:Y:S01]  /*3ff0*/  @P1 FMUL R92, R92, R99 ;  /* 0x000000635c5c1220 */ /* 0x000fe20000400000 */
[----:B------:R-:W-:-:S02]  /*4000*/  SHF.L.U32 R87, R87, 0x10, RZ ;  /* 0x0000001057577819 */ /* 0x000fc400000006ff */
[----:B------:R-:W-:Y:S02]  /*4010*/  LOP3.LUT R65, R65, 0xff, RZ, 0xc0, !PT ;  /* 0x000000ff41417812 */ /* 0x000fe400078ec0ff */
[----:B------:R-:W-:Y:S02]  /*4020*/  SHF.L.U32 R134, R134, 0x8, RZ ;  /* 0x0000000886867819 */ /* 0x000fe400000006ff */
[----:B------:R-:W-:Y:S02]  /*4030*/  SHF.L.U32 R0, R0, 0x18, RZ ;  /* 0x0000001800007819 */ /* 0x000fe400000006ff */
[----:B------:R-:W-:Y:S02]  /*4040*/  F2FP.SATFINITE.E4M3.F32.PACK_AB_MERGE_C R136, RZ, R136, RZ ;  /* 0x00000088ff88723e */ /* 0x000fe400048070ff */
[----:B------:R-:W-:Y:S01]  /*4050*/  @P0 FMNMX R96, R96, |R91|, !PT ;  /* 0x4000005b60600209 */ /* 0x000fe20007800000 */
[----:B------:R-:W-:Y:S01]  /*4060*/  @P1 FMUL R91, R91, R99 ;  /* 0x000000635b5b1220 */ /* 0x000fe20000400000 */
[----:B------:R-:W-:-:S02]  /*4070*/  LOP3.LUT R87, R66, 0xff0000, R87, 0xf8, !PT ;  /* 0x00ff000042577812 */ /* 0x000fc400078ef857 */
[----:B------:R-:W-:Y:S02]  /*4080*/  LOP3.LUT R73, R65, 0xffff, R134, 0xf8, !PT ;  /* 0x0000ffff41497812 */ /* 0x000fe400078ef886 */
[----:B------:R-:W-:Y:S02]  /*4090*/  LOP3.LUT R110, R111, 0xff000000, R0, 0xf8, !PT ;  /* 0xff0000006f6e7812 */ /* 0x000fe400078ef800 */
[----:B------:R-:W-:Y:S02]  /*40a0*/  LOP3.LUT R66, R113, 0xffff, R136, 0xf8, !PT ;  /* 0x0000ffff71427812 */ /* 0x000fe400078ef888 */
[----:B------:R-:W-:Y:S02]  /*40b0*/  F2FP.SATFINITE.E4M3.F32.PACK_AB_MERGE_C R65, RZ, R137, RZ ;  /* 0x00000089ff41723e */ /* 0x000fe400048070ff */
[----:B------:R-:W-:Y:S01]  /*40c0*/  @P0 FMNMX R96, R96, |R141|, !PT ;  /* 0x4000008d60600209 */ /* 0x000fe20007800000 */
[----:B------:R-:W-:Y:S01]  /*40d0*/  @P1 FMUL R141, R141, R99 ;  /* 0x000000638d8d1220 */ /* 0x000fe20000400000 */
[----:B------:R-:W-:-:S02]  /*40e0*/  F2FP.SATFINITE.E4M3.F32.PACK_AB_MERGE_C R82, RZ, R82, RZ ;  /* 0x00000052ff52723e */ /* 0x000fc400048070ff */
[----:B------:R-:W-:Y:S02]  /*40f0*/  F2FP.SATFINITE.E4M3.F32.PACK_AB_MERGE_C R0, RZ, R139, RZ ;  /* 0x0000008bff00723e */ /* 0x000fe400048070ff */
[----:B------:R-:W-:Y:S02]  /*4100*/  F2FP.SATFINITE.E4M3.F32.PACK_AB_MERGE_C R93, RZ, R93, RZ ;  /* 0x0000005dff5d723e */ /* 0x000fe400048070ff */
[----:B------:R-:W-:Y:S02]  /*4110*/  LOP3.LUT R66, R66, 0xff, RZ, 0xc0, !PT ;  /* 0x000000ff42427812 */ /* 0x000fe400078ec0ff */
[----:B------:R-:W-:Y:S02]  /*4120*/  PRMT R65, R65, 0x7104, RZ ;  /* 0x0000710441417816 */ /* 0x000fe400000000ff */
[----:B------:R-:W-:Y:S01]  /*4130*/  @P0 FMNMX R96, R96, |R94|, !PT ;  /* 0x4000005e60600209 */ /* 0x000fe20007800000 */
[----:B------:R-:W-:Y:S01]  /*4140*/  @P1 FMUL R94, R94, R99 ;  /* 0x000000635e5e1220 */ /* 0x000fe20000400000 */
[----:B------:R-:W-:-:S02]  /*4150*/  SHF.L.U32 R82, R82, 0x10, RZ ;  /* 0x0000001052527819 */ /* 0x000fc400000006ff */
[----:B------:R-:W-:Y:S02]  /*4160*/  LOP3.LUT R0, R0, 0xff, RZ, 0xc0, !PT ;  /* 0x000000ff00007812 */ /* 0x000fe400078ec0ff */
[----:B------:R-:W-:Y:S02]  /*4170*/  SHF.L.U32 R93, R93, 0x8, RZ ;  /* 0x000000085d5d7819 */ /* 0x000fe400000006ff */
[----:B------:R-:W-:Y:S02]  /*4180*/  LOP3.LUT R68, R115, 0xffffff00, RZ, 0xc0, !PT ;  /* 0xffffff0073447812 */ /* 0x000fe400078ec0ff */
[----:B------:R-:W-:Y:S02]  /*4190*/  F2FP.SATFINITE.E4M3.F32.PACK_AB_MERGE_C R141, RZ, R141, RZ ;  /* 0x0000008dff8d723e */ /* 0x000fe400048070ff */
[----:B------:R-:W-:Y:S02]  /*41a0*/  LOP3.LUT R71, R66, 0xff00, R65, 0xf8, !PT ;  /* 0x0000ff0042477812 */ /* 0x000fe400078ef841 */
[----:B------:R-:W-:-:S02]  /*41b0*/  LOP3.LUT R82, R67, 0xff0000, R82, 0xf8, !PT ;  /* 0x00ff000043527812 */ /* 0x000fc400078ef852 */
[----:B------:R-:W-:Y:S02]  /*41c0*/  LOP3.LUT R66, R0, 0xffff, R93, 0xf8, !PT ;  /* 0x0000ffff00427812 */ /* 0x000fe400078ef85d */
[----:B------:R-:W-:Y:S02]  /*41d0*/  LOP3.LUT R67, R68, 0xffff, R141, 0xf8, !PT ;  /* 0x0000ffff44437812 */ /* 0x000fe400078ef88d */
[----:B------:R-:W-:Y:S02]  /*41e0*/  F2FP.SATFINITE.E4M3.F32.PACK_AB_MERGE_C R0, RZ, R94, RZ ;  /* 0x0000005eff00723e */ /* 0x000fe400048070ff */
[----:B------:R-:W-:Y:S02]  /*41f0*/  LOP3.LUT R67, R67, 0xff, RZ, 0xc0, !PT ;  /* 0x000000ff43437812 */ /* 0x000fe400078ec0ff */
[----:B------:R-:W-:Y:S02]  /*4200*/  PRMT R0, R0, 0x7104, RZ ;  /* 0x0000710400007816 */ /* 0x000fe400000000ff */
[----:B------:R-:W-:Y:S01]  /*4210*/  @P0 FMNMX R96, R96, |R140|, !PT ;  /* 0x4000008c60600209 */ /* 0x000fe20007800000 */
[----:B------:R-:W-:Y:S01]  /*4220*/  @P1 FMUL R140, R140, R99 ;  /* 0x000000638c8c1220 */ /* 0x000fe20000400000 */
[----:B------:R-:W-:-:S02]  /*4230*/  PRMT R146, R39, 0x7632, R146 ;  /* 0x0000763227927816 */ /* 0x000fc40000000092 */
[----:B------:R-:W-:Y:S02]  /*4240*/  LOP3.LUT R67, R67, 0xff00, R0, 0xf8, !PT ;  /* 0x0000ff0043437812 */ /* 0x000fe400078ef800 */
[----:B------:R-:W-:Y:S02]  /*4250*/  F2FP.SATFINITE.E4M3.F32.PACK_AB_MERGE_C R65, RZ, R92, RZ ;  /* 0x0000005cff41723e */ /* 0x000fe400048070ff */
[----:B------:R-:W-:Y:S02]  /*4260*/  F2FP.SATFINITE.E4M3.F32.PACK_AB_MERGE_C R114, RZ, R114, RZ ;  /* 0x00000072ff72723e */ /* 0x000fe400048070ff */
[----:B------:R-:W-:Y:S01]  /*4270*/  F2FP.SATFINITE.E4M3.F32.PACK_AB_MERGE_C R0, RZ, R88, RZ ;  /* 0x00000058ff00723e */ /* 0x000fe200048070ff */
[----:B------:R-:W-:Y:S01]  /*4280*/  IMAD.U32 R65, R65, 0x10000, RZ ;  /* 0x0001000041417824 */ /* 0x000fe200078e00ff */
[----:B------:R-:W-:Y:S02]  /*4290*/  PRMT R147, R7, 0x7632, R147 ;  /* 0x0000763207937816 */ /* 0x000fe40000000093 */
[----:B------:R-:W-:-:S02]  /*42a0*/  SHF.L.U32 R146, R146, 0x10, RZ ;  /* 0x0000001092927819 */ /* 0x000fc400000006ff */
[----:B------:R-:W-:Y:S02]  /*42b0*/  F2FP.SATFINITE.E4M3.F32.PACK_AB_MERGE_C R140, RZ, R140, RZ ;  /* 0x0000008cff8c723e */ /* 0x000fe400048070ff */
[----:B------:R-:W-:Y:S01]  /*42c0*/  LOP3.LUT R114, R114, 0xffff, RZ, 0xc0, !PT ;  /* 0x0000ffff72727812 */ /* 0x000fe200078ec0ff */
[----:B------:R-:W-:Y:S01]  /*42d0*/  @P3 FADD R146, R146, 1 ;  /* 0x3f80000092923421 */ /* 0x000fe20000000000 */
[----:B------:R-:W-:Y:S02]  /*42e0*/  SHF.L.U32 R0, R0, 0x10, RZ ;  /* 0x0000001000007819 */ /* 0x000fe400000006ff */
[----:B------:R-:W-:Y:S02]  /*42f0*/  SHF.L.U32 R147, R147, 0x10, RZ ;  /* 0x0000001093937819 */ /* 0x000fe400000006ff */
[----:B------:R-:W-:Y:S02]  /*4300*/  LOP3.LUT R106, R69, 0xff000000, R106, 0xf8, !PT ;  /* 0xff000000456a7812 */ /* 0x000fe400078ef86a */
[----:B------:R-:W-:Y:S01]  /*4310*/  SHF.L.U32 R140, R140, 0x10, RZ ;  /* 0x000000108c8c7819 */ /* 0x000fe200000006ff */
[----:B------:R-:W0:Y:S01]  /*4320*/  @!P2 LDC.64 R68, c[0x0][0x230] ;  /* 0x00008c00ff44ab82 */ /* 0x000e220000000a00 */
[----:B------:R-:W-:Y:S01]  /*4330*/  SHF.L.U32 R105, R114, 0x18, RZ ;  /* 0x0000001872697819 */ /* 0x000fe200000006ff */
[----:B------:R-:W-:Y:S01]  /*4340*/  FFMA R64, R146, R142, R147 ;  /* 0x0000008e92407223 */ /* 0x000fe20000000093 */
[----:B------:R-:W-:-:S02]  /*4350*/  LOP3.LUT R73, R73, 0xff0000, R0, 0xf8, !PT ;  /* 0x00ff000049497812 */ /* 0x000fc400078ef800 */
[----:B------:R-:W-:Y:S02]  /*4360*/  LOP3.LUT R114, R66, 0xff0000, R65, 0xf8, !PT ;  /* 0x00ff000042727812 */ /* 0x000fe400078ef841 */
[----:B------:R-:W-:Y:S02]  /*4370*/  LOP3.LUT R115, R67, 0xff0000, R140, 0xf8, !PT ;  /* 0x00ff000043737812 */ /* 0x000fe400078ef88c */
[----:B------:R-:W-:Y:S01]  /*4380*/  F2FP.SATFINITE.E4M3.F32.PACK_AB_MERGE_C R0, RZ, R89, RZ ;  /* 0x00000059ff00723e */ /* 0x000fe200048070ff */
[----:B------:R-:W1:Y:S01]  /*4390*/  LDC.64 R66, c[0x0][0x258] ;  /* 0x00009600ff427b82 */ /* 0x000e620000000a00 */
[----:B------:R-:W-:Y:S01]  /*43a0*/  @P0 FMNMX R96, R96, |R64|, !PT ;  /* 0x4000004060600209 */ /* 0x000fe20007800000 */
[----:B------:R-:W-:Y:S01]  /*43b0*/  @P1 FMUL R64, R64, R99 ;  /* 0x0000006340401220 */ /* 0x000fe20000400000 */
[----:B------:R-:W-:Y:S02]  /*43c0*/  LOP3.LUT R0, R0, 0xffff, RZ, 0xc0, !PT ;  /* 0x0000ffff00007812 */ /* 0x000fe400078ec0ff */
[----:B------:R-:W-:-:S02]  /*43d0*/  F2FP.SATFINITE.E4M3.F32.PACK_AB_MERGE_C R138, RZ, R138, RZ ;  /* 0x0000008aff8a723e */ /* 0x000fc400048070ff */
[----:B------:R-:W-:Y:S02]  /*43e0*/  F2FP.SATFINITE.E4M3.F32.PACK_AB_MERGE_C R90, RZ, R90, RZ ;  /* 0x0000005aff5a723e */ /* 0x000fe400048070ff */
[----:B------:R-:W-:Y:S02]  /*43f0*/  SHF.L.U32 R0, R0, 0x18, RZ ;  /* 0x0000001800007819 */ /* 0x000fe400000006ff */
[----:B------:R-:W-:Y:S02]  /*4400*/  F2FP.SATFINITE.E4M3.F32.PACK_AB_MERGE_C R83, RZ, R83, RZ ;  /* 0x00000053ff53723e */ /* 0x000fe400048070ff */
[----:B------:R-:W-:Y:S01]  /*4410*/  SHF.L.U32 R138, R138, 0x10, RZ ;  /* 0x000000108a8a7819 */ /* 0x000fe200000006ff */
[----:B0-----:R-:W-:Y:S01]  /*4420*/  @!P2 IMAD.WIDE R68, R97, 0x4, R68 ;  /* 0x000000046144a825 */ /* 0x001fe200078e0244 */
[----:B------:R-:W-:Y:S02]  /*4430*/  F2FP.SATFINITE.E4M3.F32.PACK_AB_MERGE_C R65, RZ, R91, RZ ;  /* 0x0000005bff41723e */ /* 0x000fe400048070ff */
[----:B------:R-:W-:-:S02]  /*4440*/  F2FP.SATFINITE.E4M3.F32.PACK_AB_MERGE_C R64, RZ, R64, RZ ;  /* 0x00000040ff40723e */ /* 0x000fc400048070ff */
[----:B------:R-:W-:Y:S01]  /*4450*/  LOP3.LUT R90, R90, 0xffff, RZ, 0xc0, !PT ;  /* 0x0000ffff5a5a7812 */ /* 0x000fe200078ec0ff */
[----:B------:R1:W-:Y:S01]  /*4460*/  @!P2 STG.E desc[UR4][R68.64], R143 ;  /* 0x0000008f4400a986 */ /* 0x0003e2000c101904 */
[----:B------:R-:W-:Y:S02]  /*4470*/  LOP3.LUT R112, R73, 0xff000000, R0, 0xf8, !PT ;  /* 0xff00000049707812 */ /* 0x000fe400078ef800 */
[----:B------:R-:W0:Y:S01]  /*4480*/  LDC R0, c[0x0][0x210] ;  /* 0x00008400ff007b82 */ /* 0x000e220000000800 */
[----:B------:R-:W-:Y:S02]  /*4490*/  F2FP.SATFINITE.E4M3.F32.PACK_AB_MERGE_C R125, RZ, R125, RZ ;  /* 0x0000007dff7d723e */ /* 0x000fe400048070ff */
[----:B------:R-:W-:Y:S02]  /*44a0*/  LOP3.LUT R83, R83, 0xffff, RZ, 0xc0, !PT ;  /* 0x0000ffff53537812 */ /* 0x000fe400078ec0ff */
[----:B------:R-:W-:Y:S02]  /*44b0*/  LOP3.LUT R71, R71, 0xff0000, R138, 0xf8, !PT ;  /* 0x00ff000047477812 */ /* 0x000fe400078ef88a */
[----:B------:R-:W-:Y:S01]  /*44c0*/  LOP3.LUT R65, R65, 0xffff, RZ, 0xc0, !PT ;  /* 0x0000ffff41417812 */ /* 0x000fe200078ec0ff */
[----:B------:R-:W-:Y:S01]  /*44d0*/  IMAD.SHL.U32 R83, R83, 0x1000000, RZ ;  /* 0x0100000053537824 */ /* 0x000fe200078e00ff */
[----:B------:R-:W-:-:S02]  /*44e0*/  LOP3.LUT R64, R64, 0xffff, RZ, 0xc0, !PT ;  /* 0x0000ffff40407812 */ /* 0x000fc400078ec0ff */
[----:B------:R-:W-:Y:S02]  /*44f0*/  SHF.L.U32 R90, R90, 0x18, RZ ;  /* 0x000000185a5a7819 */ /* 0x000fe400000006ff */
[----:B------:R-:W-:Y:S02]  /*4500*/  F2FP.SATFINITE.E4M3.F32.PACK_AB_MERGE_C R86, RZ, R86, RZ ;  /* 0x00000056ff56723e */ /* 0x000fe400048070ff */
[----:B------:R-:W-:Y:S02]  /*4510*/  LOP3.LUT R125, R125, 0xffff, RZ, 0xc0, !PT ;  /* 0x0000ffff7d7d7812 */ /* 0x000fe400078ec0ff */
[----:B------:R-:W-:Y:S02]  /*4520*/  SHF.L.U32 R65, R65, 0x18, RZ ;  /* 0x0000001841417819 */ /* 0x000fe400000006ff */
[----:B------:R-:W-:Y:S02]  /*4530*/  SHF.L.U32 R64, R64, 0x18, RZ ;  /* 0x0000001840407819 */ /* 0x000fe400000006ff */
[----:B------:R-:W-:-:S02]  /*4540*/  LOP3.LUT R113, R71, R90, RZ, 0xfc, !PT ;  /* 0x0000005a47717212 */ /* 0x000fc400078efcff */
[----:B------:R-:W-:Y:S02]  /*4550*/  IADD3 R71, R2, 0x20, RZ ;  /* 0x0000002002477810 */ /* 0x000fe40007ffe0ff */
[----:B------:R-:W-:Y:S02]  /*4560*/  LOP3.LUT R86, R86, 0xffff, RZ, 0xc0, !PT ;  /* 0x0000ffff56567812 */ /* 0x000fe400078ec0ff */
[----:B------:R-:W-:Y:S02]  /*4570*/  IADD3 R73, R2, 0x40, RZ ;  /* 0x0000004002497810 */ /* 0x000fe40007ffe0ff */
[----:B------:R-:W-:Y:S02]  /*4580*/  SHF.L.U32 R107, R125, 0x18, RZ ;  /* 0x000000187d6b7819 */ /* 0x000fe400000006ff */
[----:B------:R-:W-:Y:S01]  /*4590*/  LOP3.LUT R114, R114, 0xff000000, R65, 0xf8, !PT ;  /* 0xff00000072727812 */ /* 0x000fe200078ef841 */
[----:B-1----:R-:W-:Y:S01]  /*45a0*/  IMAD.WIDE.U32 R68, R73, 0x8, R66 ;  /* 0x0000000849447825 */ /* 0x002fe200078e0042 */
[----:B------:R-:W-:-:S02]  /*45b0*/  LOP3.LUT R115, R115, R64, RZ, 0xfc, !PT ;  /* 0x0000004073737212 */ /* 0x000fc400078efcff */
[C---:B------:R-:W-:Y:S01]  /*45c0*/  IADD3 R77, R2.reuse, 0x80, RZ ;  /* 0x00000080024d7810 */ /* 0x040fe20007ffe0ff */
[--C-:B------:R-:W-:Y:S01]  /*45d0*/  IMAD.WIDE.U32 R64, R2, 0x8, R66.reuse ;  /* 0x0000000802407825 */ /* 0x100fe200078e0042 */
[----:B------:R-:W-:Y:S02]  /*45e0*/  LOP3.LUT R103, R70, R103, RZ, 0xfc, !PT ;  /* 0x0000006746677212 */ /* 0x000fe400078efcff */
[----:B------:R-:W-:Y:S01]  /*45f0*/  IADD3 R79, R2, 0xa0, RZ ;  /* 0x000000a0024f7810 */ /* 0x000fe20007ffe0ff */
[--C-:B------:R-:W-:Y:S01]  /*4600*/  IMAD.WIDE.U32 R70, R71, 0x8, R66.reuse ;  /* 0x0000000847467825 */ /* 0x100fe200078e0042 */
[----:B------:R-:W-:Y:S01]  /*4610*/  LOP3.LUT R109, R82, R83, RZ, 0xfc, !PT ;  /* 0x00000053526d7212 */ /* 0x000fe200078efcff */
[----:B------:R1:W-:Y:S01]  /*4620*/  STG.E.64 desc[UR4][R64.64], R100 ;  /* 0x0000006440007986 */ /* 0x0003e2000c101b04 */
[----:B------:R-:W-:Y:S01]  /*4630*/  SHF.L.U32 R86, R86, 0x18, RZ ;  /* 0x0000001856567819 */ /* 0x000fe200000006ff */
[--C-:B------:R-:W-:Y:S01]  /*4640*/  IMAD.WIDE.U32 R72, R75, 0x8, R66.reuse ;  /* 0x000000084b487825 */ /* 0x100fe200078e0042 */
[----:B------:R-:W-:Y:S01]  /*4650*/  IADD3 R81, R2, 0xc0, RZ ;  /* 0x000000c002517810 */ /* 0x000fe20007ffe0ff */
[----:B------:R1:W-:Y:S01]  /*4660*/  STG.E.64 desc[UR4][R70.64], R102 ;  /* 0x0000006646007986 */ /* 0x0003e2000c101b04 */
[----:B------:R-:W-:Y:S01]  /*4670*/  LOP3.LUT R105, R120, R105, RZ, 0xfc, !PT ;  /* 0x0000006978697212 */ /* 0x000fe200078efcff */
[----:B------:R-:W-:Y:S01]  /*4680*/  IMAD.WIDE.U32 R74, R77, 0x8, R66 ;  /* 0x000000084d4a7825 */ /* 0x000fe200078e0042 */
[----:B------:R-:W-:-:S02]  /*4690*/  IADD3 R83, R2, 0xe0, RZ ;  /* 0x000000e002537810 */ /* 0x000fc40007ffe0ff */
[----:B------:R-:W-:Y:S01]  /*46a0*/  LOP3.LUT R107, R126, R107, RZ, 0xfc, !PT ;  /* 0x0000006b7e6b7212 */ /* 0x000fe200078efcff */
[--C-:B------:R-:W-:Y:S01]  /*46b0*/  IMAD.WIDE.U32 R76, R79, 0x8, R66.reuse ;  /* 0x000000084f4c7825 */ /* 0x100fe200078e0042 */
[----:B------:R-:W-:Y:S01]  /*46c0*/  LOP3.LUT R111, R87, R86, RZ, 0xfc, !PT ;  /* 0x00000056576f7212 */ /* 0x000fe200078efcff */
[----:B------:R1:W-:Y:S01]  /*46d0*/  STG.E.64 desc[UR4][R68.64], R104 ;  /* 0x0000006844007986 */ /* 0x0003e2000c101b04 */
[----:B0-----:R-:W-:Y:S01]  /*46e0*/  LEA R97, R0, R97, 0x2 ;  /* 0x0000006100617211 */ /* 0x001fe200078e10ff */
[--C-:B------:R-:W-:Y:S02]  /*46f0*/  IMAD.WIDE.U32 R78, R81, 0x8, R66.reuse ;  /* 0x00000008514e7825 */ /* 0x100fe400078e0042 */
[----:B------:R1:W-:Y:S01]  /*4700*/  STG.E.64 desc[UR4][R72.64], R106 ;  /* 0x0000006a48007986 */ /* 0x0003e2000c101b04 */
[----:B------:R-:W-:Y:S01]  /*4710*/  ISETP.GE.AND P0, PT, R97, UR10, PT ;  /* 0x0000000a61007c0c */ /* 0x000fe2000bf06270 */
[----:B------:R-:W-:Y:S02]  /*4720*/  IMAD.WIDE.U32 R66, R83, 0x8, R66 ;  /* 0x0000000853427825 */ /* 0x000fe400078e0042 */
[----:B------:R1:W-:Y:S04]  /*4730*/  STG.E.64 desc[UR4][R74.64], R108 ;  /* 0x0000006c4a007986 */ /* 0x0003e8000c101b04 */
[----:B------:R1:W-:Y:S04]  /*4740*/  STG.E.64 desc[UR4][R76.64], R110 ;  /* 0x0000006e4c007986 */ /* 0x0003e8000c101b04 */
[----:B------:R1:W-:Y:S04]  /*4750*/  STG.E.64 desc[UR4][R78.64], R112 ;  /* 0x000000704e007986 */ /* 0x0003e8000c101b04 */
[----:B------:R1:W-:Y:S01]  /*4760*/  STG.E.64 desc[UR4][R66.64], R114 ;  /* 0x0000007242007986 */ /* 0x0003e2000c101b04 */
[----:B------:R-:W-:Y:S05]  /*4770*/  @!P0 BRA `(.L_x_14187) ;  /* 0xffffffb800d08947 */ /* 0x000fea000383ffff */
.L_x_14185:
[----:B------:R-:W-:Y:S05]  /*4780*/  BSYNC B0 ;  /* 0x0000000000007941 */ /* 0x000fea0003800000 */
.L_x_14184:
        /* <DEDUP_REMOVED lines=15> */
.L_x_14214:
        /* <DEDUP_REMOVED lines=23> */
[----:B------:R0:W2:Y:S01]  /*49f0*/  @!P0 LDS R0, [R2] ;  /* 0x0000000002008984 */ /* 0x0000a20000000800 */
[----:B------:R-:W-:Y:S05]  /*4a00*/  BRA.DIV UR8, `(.L_x_14192) ;  /* 0x0000001208307947 */ /* 0x000fea000b800000 */
[----:B--2---:R-:W2:Y:S02]  /*4a10*/  SHFL.DOWN PT, R3, R0, 0x2, 0x1f ;  /* 0x08401f0000037f89 */ /* 0x004ea400000e0000 */
[----:B--2---:R-:W-:-:S05]  /*4a20*/  FMNMX R3, R3, R0, !PT ;  /* 0x0000000003037209 */ /* 0x004fca0007800000 */
[----:B0-----:R0:W2:Y:S02]  /*4a30*/  SHFL.DOWN PT, R2, R3, 0x1, 0x1f ;  /* 0x08201f0003027f89 */ /* 0x0010a400000e0000 */
.L_x_14217:
[----:B--2---:R-:W-:-:S07]  /*4a40*/  FMNMX R5, R3, R2, !PT ;  /* 0x0000000203057209 */ /* 0x004fce0007800000 */
.L_x_14191:
[----:B------:R-:W-:Y:S05]  /*4a50*/  BSYNC B0 ;  /* 0x0000000000007941 */ /* 0x000fea0003800000 */
.L_x_14190:
[----:B------:R-:W-:Y:S01]  /*4a60*/  ISETP.NE.AND P0, PT, R98, RZ, PT ;  /* 0x000000ff6200720c */ /* 0x000fe20003f05270 */
[----:B------:R-:W-:-:S12]  /*4a70*/  BSSY B0, `(.L_x_14188) ;  /* 0x0000004000007945 */ /* 0x000fd80003800000 */
[----:B------:R-:W-:Y:S05]  /*4a80*/  @P0 BRA `(.L_x_14193) ;  /* 0x0000000000080947 */ /* 0x000fea0003800000 */
[----:B0-----:R-:W0:Y:S02]  /*4a90*/  LDC.64 R2, c[0x0][0x288] ;  /* 0x0000a200ff027b82 */ /* 0x001e240000000a00 */
[----:B0-----:R2:W-:Y:S02]  /*4aa0*/  REDG.E.MAX.S32.STRONG.GPU desc[UR4][R2.64], R5 ;  /* 0x000000050200798e */ /* 0x0015e4000d10e384 */
.L_x_14193:
[----:B------:R-:W-:Y:S05]  /*4ab0*/  BSYNC B0 ;  /* 0x0000000000007941 */ /* 0x000fea0003800000 */
.L_x_14188:
        /* <DEDUP_REMOVED lines=15> */
[----:B012---:R-:W-:Y:S05]  /*4bb0*/  CALL.REL.NOINC `($__internal_236_$__cuda_sm20_rcp_rn_f32_slowpath) ;  /* 0x0000001000047944 */ /* 0x007fea0003c00000 */
[----:B------:R-:W-:Y:S05]  /*4bc0*/  BRA `(.L_x_14195) ;  /* 0x0000000000107947 */ /* 0x000fea0003800000 */
.L_x_14194:
[----:B------:R-:W2:Y:S02]  /*4bd0*/  MUFU.RCP R0, R99 ;  /* 0x0000006300007308 */ /* 0x000ea40000001000 */
[----:B--2---:R-:W-:-:S04]  /*4be0*/  FFMA R2, R0, R99, -1 ;  /* 0xbf80000000027423 */ /* 0x004fc80000000063 */
[----:B------:R-:W-:-:S04]  /*4bf0*/  FADD.FTZ R5, -R2, -RZ ;  /* 0x800000ff02057221 */ /* 0x000fc80000010100 */
[----:B------:R-:W-:-:S07]  /*4c00*/  FFMA R5, R0, R5, R0 ;  /* 0x0000000500057223 */ /* 0x000fce0000000000 */
.L_x_14195:
[----:B0-----:R-:W0:Y:S02]  /*4c10*/  LDC.64 R2, c[0x0][0x280] ;  /* 0x0000a000ff027b82 */ /* 0x001e240000000a00 */
[----:B0-----:R-:W-:Y:S01]  /*4c20*/  STG.E desc[UR4][R2.64], R5 ;  /* 0x0000000502007986 */ /* 0x001fe2000c101904 */
[----:B------:R-:W-:Y:S05]  /*4c30*/  EXIT ;  /* 0x000000000000794d */ /* 0x000fea0003800000 */
.L_x_14186:
[----:B------:R-:W-:Y:S01]  /*4c40*/  HFMA2.MMA R145, -RZ, RZ, 0, 5.9604644775390625e-08 ;  /* 0x00000001ff917435 */ /* 0x000fe200000001ff */
[----:B------:R-:W-:Y:S01]  /*4c50*/  BSSY B1, `(.L_x_14196) ;  /* 0x0000006000017945 */ /* 0x000fe20003800000 */
[----:B------:R-:W-:Y:S02]  /*4c60*/  MOV R146, 0x1f ;  /* 0x0000001f00927802 */ /* 0x000fe40000000f00 */
[----:B------:R-:W-:-:S07]  /*4c70*/  MOV R143, 0xffffffff ;  /* 0xffffffff008f7802 */ /* 0x000fce0000000f00 */
[----:B-----5:R-:W-:Y:S05]  /*4c80*/  WARPSYNC.COLLECTIVE R143, `(.L_x_14197) ;  /* 0x000000008f087348 */ /* 0x020fea0003c00000 */
[----:B------:R0:W1:Y:S02]  /*4c90*/  SHFL.BFLY P0, R147, R148, R145, R146 ;  /* 0x0c00009194937389 */ /* 0x0000640000000092 */
[----:B01---5:R-:W-:Y:S01]  /*4ca0*/  ENDCOLLECTIVE ;  /* 0x000000000000791b */ /* 0x023fe20003800000 */
.L_x_14197:
[----:B------:R-:W-:Y:S05]  /*4cb0*/  BSYNC B1 ;  /* 0x0000000000017941 */ /* 0x000fea0003800000 */
.L_x_14196:
[----:B------:R-:W-:Y:S01]  /*4cc0*/  HFMA2.MMA R145, -RZ, RZ, 0, 1.1920928955078125e-07 ;  /* 0x00000002ff917435 */ /* 0x000fe200000001ff */
[----:B------:R-:W-:Y:S01]  /*4cd0*/  FADD R148, R148, R147 ;  /* 0x0000009394947221 */ /* 0x000fe20000000000 */
[----:B------:R-:W-:Y:S01]  /*4ce0*/  IMAD.MOV.U32 R146, RZ, RZ, 0x1f ;  /* 0x0000001fff927424 */ /* 0x000fe200078e00ff */
[----:B------:R-:W-:-:S08]  /*4cf0*/  MOV R143, 0xffffffff ;  /* 0xffffffff008f7802 */ /* 0x000fd00000000f00 */
[----:B------:R-:W-:Y:S05]  /*4d00*/  WARPSYNC.COLLECTIVE R143, `(.L_x_14198) ;  /* 0x000000008f087348 */ /* 0x000fea0003c00000 */
[----:B------:R0:W1:Y:S02]  /*4d10*/  SHFL.BFLY P0, R147, R148, R145, R146 ;  /* 0x0c00009194937389 */ /* 0x0000640000000092 */
[----:B01----:R-:W-:Y:S01]  /*4d20*/  ENDCOLLECTIVE ;  /* 0x000000000000791b */ /* 0x003fe20003800000 */
.L_x_14198:
[----:B------:R-:W-:Y:S01]  /*4d30*/  HFMA2.MMA R145, -RZ, RZ, 0, 2.384185791015625e-07 ;  /* 0x00000004ff917435 */ /* 0x000fe200000001ff */
[----:B------:R-:W-:-:S05]  /*4d40*/  FADD R149, R148, R147 ;  /* 0x0000009394957221 */ /* 0x000fca0000000000 */
[----:B------:R-:W-:-:S07]  /*4d50*/  MOV R148, R149 ;  /* 0x0000009500947202 */ /* 0x000fce0000000f00 */
[----:B------:R-:W-:Y:S05]  /*4d60*/  WARPSYNC.COLLECTIVE R143, `(.L_x_14199) ;  /* 0x000000008f087348 */ /* 0x000fea0003c00000 */
[----:B------:R0:W1:Y:S02]  /*4d70*/  SHFL.BFLY P0, R147, R148, R145, R146 ;  /* 0x0c00009194937389 */ /* 0x0000640000000092 */
[----:B01----:R-:W-:Y:S01]  /*4d80*/  ENDCOLLECTIVE ;  /* 0x000000000000791b */ /* 0x003fe20003800000 */
.L_x_14199:
[----:B------:R-:W-:Y:S01]  /*4d90*/  HFMA2.MMA R145, -RZ, RZ, 0, 4.76837158203125e-07 ;  /* 0x00000008ff917435 */ /* 0x000fe200000001ff */
[----:B------:R-:W-:-:S05]  /*4da0*/  FADD R150, R149, R147 ;  /* 0x0000009395967221 */ /* 0x000fca0000000000 */
[----:B------:R-:W-:-:S07]  /*4db0*/  MOV R148, R150 ;  /* 0x0000009600947202 */ /* 0x000fce0000000f00 */
[----:B------:R-:W-:Y:S05]  /*4dc0*/  WARPSYNC.COLLECTIVE R143, `(.L_x_14200) ;  /* 0x000000008f087348 */ /* 0x000fea0003c00000 */
[----:B------:R0:W1:Y:S02]  /*4dd0*/  SHFL.BFLY P0, R147, R148, R145, R146 ;  /* 0x0c00009194937389 */ /* 0x0000640000000092 */
[----:B01----:R-:W-:Y:S01]  /*4de0*/  ENDCOLLECTIVE ;  /* 0x000000000000791b */ /* 0x003fe20003800000 */
.L_x_14200:
[----:B------:R-:W-:Y:S01]  /*4df0*/  HFMA2.MMA R145, -RZ, RZ, 0, 9.5367431640625e-07 ;  /* 0x00000010ff917435 */ /* 0x000fe200000001ff */
[----:B------:R-:W-:-:S05]  /*4e00*/  FADD R151, R150, R147 ;  /* 0x0000009396977221 */ /* 0x000fca0000000000 */
[----:B------:R-:W-:-:S07]  /*4e10*/  MOV R148, R151 ;  /* 0x0000009700947202 */ /* 0x000fce0000000f00 */
[----:B------:R-:W-:Y:S05]  /*4e20*/  WARPSYNC.COLLECTIVE R143, `(.L_x_14201) ;  /* 0x000000008f087348 */ /* 0x000fea0003c00000 */
[----:B------:R0:W1:Y:S02]  /*4e30*/  SHFL.BFLY P0, R147, R148, R145, R146 ;  /* 0x0c00009194937389 */ /* 0x0000640000000092 */
[----:B01----:R-:W-:Y:S01]  /*4e40*/  ENDCOLLECTIVE ;  /* 0x000000000000791b */ /* 0x003fe20003800000 */
.L_x_14201:
[----:B------:R-:W-:Y:S02]  /*4e50*/  IMAD.MOV.U32 R145, RZ, RZ, 0x1 ;  /* 0x00000001ff917424 */ /* 0x000fe400078e00ff */
        /* <DEDUP_REMOVED lines=87> */
[----:B------:R-:W-:Y:S01]  /*53d0*/  FFMA R143, R149, R149, R146 ;  /* 0x00000095958f7223 */ /* 0x000fe20000000092 */
[----:B------:R-:W-:-:S03]  /*53e0*/  MOV R146, 0x1f ;  /* 0x0000001f00927802 */ /* 0x000fc60000000f00 */
        /* <DEDUP_REMOVED lines=46> */
.L_x_14202:
[----:B------:R-:W-:Y:S01]  /*56d0*/  HFMA2.MMA R145, -RZ, RZ, 0, 1.1920928955078125e-07 ;  /* 0x00000002ff917435 */ /* 0x000fe200000001ff */
[----:B------:R-:W-:-:S05]  /*56e0*/  FADD R74, R148, R147 ;  /* 0x00000093944a7221 */ /* 0x000fca0000000000 */
[----:B------:R-:W-:-:S07]  /*56f0*/  MOV R148, R74 ;  /* 0x0000004a00947202 */ /* 0x000fce0000000f00 */
[----:B------:R-:W-:Y:S05]  /*5700*/  WARPSYNC.COLLECTIVE R143, `(.L_x_14203) ;  /* 0x000000008f087348 */ /* 0x000fea0003c00000 */
[----:B------:R0:W1:Y:S02]  /*5710*/  SHFL.BFLY P0, R147, R148, R145, R146 ;  /* 0x0c00009194937389 */ /* 0x0000640000000092 */
[----:B01----:R-:W-:Y:S01]  /*5720*/  ENDCOLLECTIVE ;  /* 0x000000000000791b */ /* 0x003fe20003800000 */
.L_x_14203:
[----:B------:R-:W-:Y:S01]  /*5730*/  HFMA2.MMA R145, -RZ, RZ, 0, 2.384185791015625e-07 ;  /* 0x00000004ff917435 */ /* 0x000fe200000001ff */
[----:B------:R-:W-:-:S05]  /*5740*/  FADD R75, R74, R147 ;  /* 0x000000934a4b7221 */ /* 0x000fca0000000000 */
[----:B------:R-:W-:-:S07]  /*5750*/  MOV R148, R75 ;  /* 0x0000004b00947202 */ /* 0x000fce0000000f00 */
[----:B------:R-:W-:Y:S05]  /*5760*/  WARPSYNC.COLLECTIVE R143, `(.L_x_14204) ;  /* 0x000000008f087348 */ /* 0x000fea0003c00000 */
[----:B------:R0:W1:Y:S02]  /*5770*/  SHFL.BFLY P0, R147, R148, R145, R146 ;  /* 0x0c00009194937389 */ /* 0x0000640000000092 */
[----:B01----:R-:W-:Y:S01]  /*5780*/  ENDCOLLECTIVE ;  /* 0x000000000000791b */ /* 0x003fe20003800000 */
.L_x_14204:
[----:B------:R-:W-:Y:S02]  /*5790*/  IMAD.MOV.U32 R145, RZ, RZ, 0x8 ;  /* 0x00000008ff917424 */ /* 0x000fe400078e00ff */
[----:B------:R-:W-:-:S05]  /*57a0*/  FADD R151, R75, R147 ;  /* 0x000000934b977221 */ /* 0x000fca0000000000 */
[----:B------:R-:W-:-:S07]  /*57b0*/  MOV R148, R151 ;  /* 0x0000009700947202 */ /* 0x000fce0000000f00 */
[----:B------:R-:W-:Y:S05]  /*57c0*/  WARPSYNC.COLLECTIVE R143, `(.L_x_14205) ;  /* 0x000000008f087348 */ /* 0x000fea0003c00000 */
[----:B------:R0:W1:Y:S02]  /*57d0*/  SHFL.BFLY P0, R147, R148, R145, R146 ;  /* 0x0c00009194937389 */ /* 0x0000640000000092 */
[----:B01----:R-:W-:Y:S01]  /*57e0*/  ENDCOLLECTIVE ;  /* 0x000000000000791b */ /* 0x003fe20003800000 */
.L_x_14205:
[----:B------:R-:W-:Y:S01]  /*57f0*/  HFMA2.MMA R145, -RZ, RZ, 0, 9.5367431640625e-07 ;  /* 0x00000010ff917435 */ /* 0x000fe200000001ff */
[----:B------:R-:W-:-:S05]  /*5800*/  FADD R152, R151, R147 ;  /* 0x0000009397987221 */ /* 0x000fca0000000000 */
[----:B------:R-:W-:-:S07]  /*5810*/  MOV R148, R152 ;  /* 0x0000009800947202 */ /* 0x000fce0000000f00 */
[----:B------:R-:W-:Y:S05]  /*5820*/  WARPSYNC.COLLECTIVE R143, `(.L_x_14206) ;  /* 0x000000008f087348 */ /* 0x000fea0003c00000 */
[----:B------:R0:W1:Y:S02]  /*5830*/  SHFL.BFLY P0, R147, R148, R145, R146 ;  /* 0x0c00009194937389 */ /* 0x0000640000000092 */
[----:B01----:R-:W-:Y:S01]  /*5840*/  ENDCOLLECTIVE ;  /* 0x000000000000791b */ /* 0x003fe20003800000 */
.L_x_14206:
[----:B------:R-:W-:Y:S05]  /*5850*/  BRA `(.L_x_14207) ;  /* 0xffffffbc00d87947 */ /* 0x000fea000383ffff */
.L_x_14189:
[----:B------:R-:W-:Y:S01]  /*5860*/  HFMA2.MMA R9, -RZ, RZ, 0, 1.847743988037109375e-06 ;  /* 0x0000001fff097435 */ /* 0x000fe200000001ff */
[----:B------:R-:W-:Y:S01]  /*5870*/  BSSY B0, `(.L_x_14208) ;  /* 0x0000006000007945 */ /* 0x000fe20003800000 */
[----:B------:R-:W-:Y:S02]  /*5880*/  MOV R4, 0x10 ;  /* 0x0000001000047802 */ /* 0x000fe40000000f00 */
[----:B------:R-:W-:-:S07]  /*5890*/  MOV R143, 0xffffffff ;  /* 0xffffffff008f7802 */ /* 0x000fce0000000f00 */
[----:B-1---5:R-:W-:Y:S05]  /*58a0*/  WARPSYNC.COLLECTIVE R143, `(.L_x_14209) ;  /* 0x000000008f087348 */ /* 0x022fea0003c00000 */
[----:B------:R0:W2:Y:S02]  /*58b0*/  SHFL.DOWN P0, R7, R96, R4, R9 ;  /* 0x0800000460077389 */ /* 0x0000a40000000009 */
[----:B012--5:R-:W-:Y:S01]  /*58c0*/  ENDCOLLECTIVE ;  /* 0x000000000000791b */ /* 0x027fe20003800000 */
.L_x_14209:
[----:B------:R-:W-:Y:S05]  /*58d0*/  BSYNC B0 ;  /* 0x0000000000007941 */ /* 0x000fea0003800000 */
.L_x_14208:
[----:B------:R-:W-:Y:S01]  /*58e0*/  MOV R3, R7 ;  /* 0x0000000700037202 */ /* 0x000fe20000000f00 */
[----:B------:R-:W-:Y:S01]  /*58f0*/  HFMA2.MMA R9, -RZ, RZ, 0, 1.847743988037109375e-06 ;  /* 0x0000001fff097435 */ /* 0x000fe200000001ff */
[----:B------:R-:W-:Y:S01]  /*5900*/  IMAD.MOV.U32 R4, RZ, RZ, 0x8 ;  /* 0x00000008ff047424 */ /* 0x000fe200078e00ff */
[----:B------:R-:W-:Y:S02]  /*5910*/  MOV R143, 0xffffffff ;  /* 0xffffffff008f7802 */ /* 0x000fe40000000f00 */
[----:B------:R-:W-:-:S04]  /*5920*/  FMNMX R3, R3, R96, !PT ;  /* 0x0000006003037209 */ /* 0x000fc80007800000 */
[----:B------:R-:W-:-:S07]  /*5930*/  MOV R96, R3 ;  /* 0x0000000300607202 */ /* 0x000fce0000000f00 */
[----:B------:R-:W-:Y:S05]  /*5940*/  WARPSYNC.COLLECTIVE R143, `(.L_x_14210) ;  /* 0x000000008f087348 */ /* 0x000fea0003c00000 */
[----:B------:R0:W1:Y:S02]  /*5950*/  SHFL.DOWN P0, R7, R96, R4, R9 ;  /* 0x0800000460077389 */ /* 0x0000640000000009 */
[----:B01----:R-:W-:Y:S01]  /*5960*/  ENDCOLLECTIVE ;  /* 0x000000000000791b */ /* 0x003fe20003800000 */
.L_x_14210:
[----:B------:R-:W-:Y:S01]  /*5970*/  HFMA2.MMA R4, -RZ, RZ, 0, 2.384185791015625e-07 ;  /* 0x00000004ff047435 */ /* 0x000fe200000001ff */
[----:B------:R-:W-:-:S04]  /*5980*/  MOV R0, R7 ;  /* 0x0000000700007202 */ /* 0x000fc80000000f00 */
[----:B------:R-:W-:-:S04]  /*5990*/  FMNMX R0, R3, R0, !PT ;  /* 0x0000000003007209 */ /* 0x000fc80007800000 */
[----:B------:R-:W-:-:S07]  /*59a0*/  MOV R96, R0 ;  /* 0x0000000000607202 */ /* 0x000fce0000000f00 */
[----:B------:R-:W-:Y:S05]  /*59b0*/  WARPSYNC.COLLECTIVE R143, `(.L_x_14211) ;  /* 0x000000008f087348 */ /* 0x000fea0003c00000 */
[----:B------:R0:W1:Y:S02]  /*59c0*/  SHFL.DOWN P0, R7, R96, R4, R9 ;  /* 0x0800000460077389 */ /* 0x0000640000000009 */
[----:B01----:R-:W-:Y:S01]  /*59d0*/  ENDCOLLECTIVE ;  /* 0x000000000000791b */ /* 0x003fe20003800000 */
.L_x_14211:
[----:B------:R-:W-:Y:S01]  /*59e0*/  IMAD.MOV.U32 R4, RZ, RZ, 0x2 ;  /* 0x00000002ff047424 */ /* 0x000fe200078e00ff */
[----:B------:R-:W-:-:S04]  /*59f0*/  MOV R5, R7 ;  /* 0x0000000700057202 */ /* 0x000fc80000000f00 */
[----:B------:R-:W-:-:S04]  /*5a00*/  FMNMX R5, R0, R5, !PT ;  /* 0x0000000500057209 */ /* 0x000fc80007800000 */
[----:B------:R-:W-:-:S07]  /*5a10*/  MOV R96, R5 ;  /* 0x0000000500607202 */ /* 0x000fce0000000f00 */
[----:B------:R-:W-:Y:S05]  /*5a20*/  WARPSYNC.COLLECTIVE R143, `(.L_x_14212) ;  /* 0x000000008f087348 */ /* 0x000fea0003c00000 */
[----:B------:R0:W1:Y:S02]  /*5a30*/  SHFL.DOWN P0, R7, R96, R4, R9 ;  /* 0x0800000460077389 */ /* 0x0000640000000009 */
[----:B01----:R-:W-:Y:S01]  /*5a40*/  ENDCOLLECTIVE ;  /* 0x000000000000791b */ /* 0x003fe20003800000 */
.L_x_14212:
[----:B------:R-:W-:Y:S01]  /*5a50*/  HFMA2.MMA R4, -RZ, RZ, 0, 5.9604644775390625e-08 ;  /* 0x00000001ff047435 */ /* 0x000fe200000001ff */
[----:B------:R-:W-:-:S04]  /*5a60*/  MOV R2, R7 ;  /* 0x0000000700027202 */ /* 0x000fc80000000f00 */
[----:B------:R-:W-:-:S04]  /*5a70*/  FMNMX R2, R5, R2, !PT ;  /* 0x0000000205027209 */ /* 0x000fc80007800000 */
[----:B------:R-:W-:-:S07]  /*5a80*/  MOV R96, R2 ;  /* 0x0000000200607202 */ /* 0x000fce0000000f00 */
[----:B------:R-:W-:Y:S05]  /*5a90*/  WARPSYNC.COLLECTIVE R143, `(.L_x_14213) ;  /* 0x000000008f087348 */ /* 0x000fea0003c00000 */
[----:B------:R0:W1:Y:S02]  /*5aa0*/  SHFL.DOWN P0, R7, R96, R4, R9 ;  /* 0x0800000460077389 */ /* 0x0000640000000009 */
[----:B01----:R-:W-:Y:S01]  /*5ab0*/  ENDCOLLECTIVE ;  /* 0x000000000000791b */ /* 0x003fe20003800000 */
.L_x_14213:
[----:B------:R-:W-:Y:S05]  /*5ac0*/  BRA `(.L_x_14214) ;  /* 0xffffffec006c7947 */ /* 0x000fea000383ffff */
.L_x_14192:
[----:B------:R-:W-:Y:S01]  /*5ad0*/  HFMA2.MMA R4, -RZ, RZ, 0, 1.1920928955078125e-07 ;  /* 0x00000002ff047435 */ /* 0x000fe200000001ff */
[----:B--2---:R-:W-:Y:S02]  /*5ae0*/  MOV R96, R0 ;  /* 0x0000000000607202 */ /* 0x004fe40000000f00 */
[----:B------:R-:W-:Y:S02]  /*5af0*/  MOV R9, 0x1f ;  /* 0x0000001f00097802 */ /* 0x000fe40000000f00 */
[----:B------:R-:W-:-:S07]  /*5b00*/  MOV R143, 0xffffffff ;  /* 0xffffffff008f7802 */ /* 0x000fce0000000f00 */
[----:B01---5:R-:W-:Y:S05]  /*5b10*/  WARPSYNC.COLLECTIVE R143, `(.L_x_14215) ;  /* 0x000000008f087348 */ /* 0x023fea0003c00000 */
[----:B------:R2:W3:Y:S02]  /*5b20*/  SHFL.DOWN P0, R7, R96, R4, R9 ;  /* 0x0800000460077389 */ /* 0x0004e40000000009 */
[----:B0123-5:R-:W-:Y:S01]  /*5b30*/  ENDCOLLECTIVE ;  /* 0x000000000000791b */ /* 0x02ffe20003800000 */
.L_x_14215:
[----:B------:R-:W-:Y:S01]  /*5b40*/  HFMA2.MMA R4, -RZ, RZ, 0, 5.9604644775390625e-08 ;  /* 0x00000001ff047435 */ /* 0x000fe200000001ff */
[----:B------:R-:W-:-:S05]  /*5b50*/  IMAD.MOV.U32 R3, RZ, RZ, R7 ;  /* 0x000000ffff037224 */ /* 0x000fca00078e0007 */
[----:B------:R-:W-:-:S04]  /*5b60*/  FMNMX R3, R3, R0, !PT ;  /* 0x0000000003037209 */ /* 0x000fc80007800000 */
[----:B------:R-:W-:-:S07]  /*5b70*/  MOV R96, R3 ;  /* 0x0000000300607202 */ /* 0x000fce0000000f00 */
[----:B------:R-:W-:Y:S05]  /*5b80*/  WARPSYNC.COLLECTIVE R143, `(.L_x_14216) ;  /* 0x000000008f087348 */ /* 0x000fea0003c00000 */
[----:B------:R0:W1:Y:S02]  /*5b90*/  SHFL.DOWN P0, R7, R96, R4, R9 ;  /* 0x0800000460077389 */ /* 0x0000640000000009 */
[----:B01----:R-:W-:Y:S01]  /*5ba0*/  ENDCOLLECTIVE ;  /* 0x000000000000791b */ /* 0x003fe20003800000 */
.L_x_14216:
[----:B------:R-:W-:Y:S01]  /*5bb0*/  MOV R2, R7 ;  /* 0x0000000700027202 */ /* 0x000fe20000000f00 */
[----:B------:R-:W-:Y:S06]  /*5bc0*/  BRA `(.L_x_14217) ;  /* 0xffffffec009c7947 */ /* 0x000fec000383ffff */
        .weak           $__internal_236_$__cuda_sm20_rcp_rn_f32_slowpath
        .type           $__internal_236_$__cuda_sm20_rcp_rn_f32_slowpath,@function
        .size           $__internal_236_$__cuda_sm20_rcp_rn_f32_slowpath,(.L_x_14572 - $__internal_236_$__cuda_sm20_rcp_rn_f32_slowpath)
$__internal_236_$__cuda_sm20_rcp_rn_f32_slowpath:
        /* <DEDUP_REMOVED lines=15> */
.L_x_14218:
        /* <DEDUP_REMOVED lines=33> */
.L_x_14220:
[----:B------:R0:W1:Y:S02]  /*5ed0*/  MUFU.RCP R2, R0 ;  /* 0x0000000000027308 */ /* 0x0000640000001000 */
.L_x_14219:
[----:B-1-3--:R-:W-:Y:S02]  /*5ee0*/  MOV R5, R2 ;  /* 0x0000000200057202 */ /* 0x00afe40000000f00 */
[----:B------:R-:W-:Y:S02]  /*5ef0*/  MOV R2, R7 ;  /* 0x0000000700027202 */ /* 0x000fe40000000f00 */
[----:B------:R-:W-:-:S04]  /*5f00*/  MOV R3, 0x0 ;  /* 0x0000000000037802 */ /* 0x000fc80000000f00 */
[----:B0-2---:R-:W-:Y:S05]  /*5f10*/  RET.REL.NODEC R2 `(_ZN18transformer_engine13normalization19ln_fwd_tuned_kernelINS0_13Kernel_traitsI13__nv_bfloat16S3_13__nv_fp8_e4m3fjLj2048ELj1ELj4ELj1ELj16ENS0_18Kernel_traits_baseILj2048ES3_S3_S4_fjLj128EEEEEEEvNS0_19ForwardKernelParamsE) ;  /* 0xffffffa002387950 */ /* 0x005fea0003c3ffff */
.L_x_14221:
        /* <DEDUP_REMOVED lines=14> */
.L_x_14572:


//--------------------- .text._ZN18transformer_engine13normalization19ln_fwd_tuned_kernelINS0_13Kernel_traitsI13__nv_bfloat16S3_13__nv_fp8_e4m3fjLj1536ELj1ELj4ELj1ELj16ENS0_18Kernel_traits_baseILj1536ES3_S3_S4_fjLj128EEEEEEEvNS0_19ForwardKernelParamsE --------------------------
	.section	.text._ZN18transformer_engine13normalization19ln_fwd_tuned_kernelINS0_13Kernel_traitsI13__nv_bfloat16S3_13__nv_fp8_e4m3fjLj1536ELj1ELj4ELj1ELj16ENS0_18Kernel_traits_baseILj1536ES3_S3_S4_fjLj128EEEEEEEvNS0_19ForwardKernelParamsE,"ax",@progbits
	.align	128
        .global         _ZN18transformer_engine13normalization19ln_fwd_tuned_kernelINS0_13Kernel_traitsI13__nv_bfloat16S3_13__nv_fp8_e4m3fjLj1536ELj1ELj4ELj1ELj16ENS0_18Kernel_traits_baseILj1536ES3_S3_S4_fjLj128EEEEEEEvNS0_19ForwardKernelParamsE
        .type           _ZN18transformer_engine13normalization19ln_fwd_tuned_kernelINS0_13Kernel_traitsI13__nv_bfloat16S3_13__nv_fp8_e4m3fjLj1536ELj1ELj4ELj1ELj16ENS0_18Kernel_traits_baseILj1536ES3_S3_S4_fjLj128EEEEEEEvNS0_19ForwardKernelParamsE,@function
        .size           _ZN18transformer_engine13normalization19ln_fwd_tuned_kernelINS0_13Kernel_traitsI13__nv_bfloat16S3_13__nv_fp8_e4m3fjLj1536ELj1ELj4ELj1ELj16ENS0_18Kernel_traits_baseILj1536ES3_S3_S4_fjLj128EEEEEEEvNS0_19ForwardKernelParamsE,(.L_x_14573 - _ZN18transformer_engine13normalization19ln_fwd_tuned_kernelINS0_13Kernel_traitsI13__nv_bfloat16S3_13__nv_fp8_e4m3fjLj1536ELj1ELj4ELj1ELj16ENS0_18Kernel_traits_baseILj1536ES3_S3_S4_fjLj128EEEEEEEvNS0_19ForwardKernelParamsE)
        .other          _ZN18transformer_engine13normalization19ln_fwd_tuned_kernelINS0_13Kernel_traitsI13__nv_bfloat16S3_13__nv_fp8_e4m3fjLj1536ELj1ELj4ELj1ELj16ENS0_18Kernel_traits_baseILj1536ES3_S3_S4_fjLj128EEEEEEEvNS0_19ForwardKernelParamsE,@"STO_CUDA_ENTRY STV_DEFAULT"
_ZN18transformer_engine13normalization19ln_fwd_tuned_kernelINS0_13Kernel_traitsI13__nv_bfloat16S3_13__nv_fp8_e4m3fjLj1536ELj1ELj4ELj1ELj16ENS0_18Kernel_traits_baseILj1536ES3_S3_S4_fjLj128EEEEEEEvNS0_19ForwardKernelParamsE:
.text._ZN18transformer_engine13normalization19ln_fwd_tuned_kernelINS0_13Kernel_traitsI13__nv_bfloat16S3_13__nv_fp8_e4m3fjLj1536ELj1ELj4ELj1ELj16ENS0_18Kernel_traits_baseILj1536ES3_S3_S4_fjLj128EEEEEEEvNS0_19ForwardKernelParamsE:
        /* <DEDUP_REMOVED lines=18> */
[----:B------:R-:W-:-:S05]  /*0120*/  IADD3 R48, P3, R0, UR8, RZ ;  /* 0x0000000800307c10 */ /* 0x000fca000ff7e0ff */
[----:B------:R-:W-:Y:S01]  /*0130*/  IMAD.X R49, RZ, RZ, UR9, P3 ;  /* 0x00000009ff317e24 */ /* 0x000fe200098e06ff */
        /* <DEDUP_REMOVED lines=20> */
.L_x_14225:
[----:B--2---:R-:W2:Y:S01]  /*0280*/  LDC.64 R68, c[0x0][0x220] ;  /* 0x00008800ff447b82 */ /* 0x004ea20000000a00 */
[----:B0-----:R-:W-:-:S05]  /*0290*/  LOP3.LUT P2, R3, R75, 0x1f, RZ, 0xc0, !PT ;  /* 0x0000001f4b037812 */ /* 0x001fca000784c0ff */
        /* <DEDUP_REMOVED lines=21> */
[----:B------:R-:W-:Y:S01]  /*03f0*/  SHF.L.U32 R48, R78, 0x10, RZ ;  /* 0x000000104e307819 */ /* 0x000fe200000006ff */
[C---:B------:R-:W-:Y:S01]  /*0400*/  IMAD.U32 R78, R49.reuse, 0x10000, RZ ;  /* 0x00010000314e7824 */ /* 0x040fe200078e00ff */
        /* <DEDUP_REMOVED lines=8> */
[----:B------:R-:W-:Y:S02]  /*0490*/  SHF.L.U32 R82, R51, 0x10, RZ ;  /* 0x0000001033527819 */ /* 0x000fe400000006ff */
[----:B---3--:R-:W-:Y:S01]  /*04a0*/  PRMT R90, R52, 0x7632, R90 ;  /* 0x00007632345a7816 */ /* 0x008fe2000000005a */
[--C-:B------:R-:W-:Y:S01]  /*04b0*/  FADD R93, R49, R88.reuse ;  /* 0x00000058315d7221 */ /* 0x100fe20000000000 */
[----:B------:R-:W-:-:S03]  /*04c0*/  PRMT R88, R51, 0x7632, R88 ;  /* 0x0000763233587816 */ /* 0x000fc60000000058 */
[----:B------:R-:W-:Y:S02]  /*04d0*/  FADD R93, R80, R93 ;  /* 0x0000005d505d7221 */ /* 0x000fe40000000000 */
[----:B------:R-:W-:Y:S01]  /*04e0*/  IMAD.U32 R51, R88, 0x10000, RZ ;  /* 0x0001000058337824 */ /* 0x000fe200078e00ff */
[----:B------:R-:W-:Y:S01]  /*04f0*/  SHF.L.U32 R88, R52, 0x10, RZ ;  /* 0x0000001034587819 */ /* 0x000fe200000006ff */
[----:B------:R-:W-:Y:S01]  /*0500*/  FADD R93, R50, R93 ;  /* 0x0000005d325d7221 */ /* 0x000fe20000000000 */
[----:B------:R-:W-:Y:S02]  /*0510*/  SHF.L.U32 R52, R90, 0x10, RZ ;  /* 0x000000105a347819 */ /* 0x000fe400000006ff */
[----:B------:R-:W-:Y:S01]  /*0520*/  SHF.L.U32 R90, R53, 0x10, RZ ;  /* 0x00000010355a7819 */ /* 0x000fe200000006ff */
[----:B------:R-:W-:-:S04]  /*0530*/  FADD R92, R82, R93 ;  /* 0x0000005d525c7221 */ /* 0x000fc80000000000 */
[--C-:B------:R-:W-:Y:S01]  /*0540*/  FADD R93, R51, R92.reuse ;  /* 0x0000005c335d7221 */ /* 0x100fe20000000000 */
[----:B------:R-:W-:-:S03]  /*0550*/  PRMT R92, R53, 0x7632, R92 ;  /* 0x00007632355c7816 */ /* 0x000fc6000000005c */
[----:B------:R-:W-:Y:S01]  /*0560*/  FADD R93, R88, R93 ;  /* 0x0000005d585d7221 */ /* 0x000fe20000000000 */
[----:B------:R-:W-:Y:S01]  /*0570*/  SHF.L.U32 R53, R92, 0x10, RZ ;  /* 0x000000105c357819 */ /* 0x000fe200000006ff */
[----:B------:R-:W-:Y:S02]  /*0580*/  IMAD.U32 R92, R54, 0x10000, RZ ;  /* 0x00010000365c7824 */ /* 0x000fe400078e00ff */
[----:B------:R-:W-:-:S04]  /*0590*/  FADD R93, R52, R93 ;  /* 0x0000005d345d7221 */ /* 0x000fc80000000000 */
[--C-:B------:R-:W-:Y:S01]  /*05a0*/  FADD R94, R90, R93.reuse ;  /* 0x0000005d5a5e7221 */ /* 0x100fe20000000000 */
[----:B------:R-:W-:-:S03]  /*05b0*/  PRMT R93, R54, 0x7632, R93 ;  /* 0x00007632365d7816 */ /* 0x000fc6000000005d */
[--C-:B------:R-:W-:Y:S01]  /*05c0*/  FADD R95, R53, R94.reuse ;  /* 0x0000005e355f7221 */ /* 0x100fe20000000000 */
[----:B------:R-:W-:Y:S02]  /*05d0*/  SHF.L.U32 R54, R93, 0x10, RZ ;  /* 0x000000105d367819 */ /* 0x000fe400000006ff */
[C---:B------:R-:W-:Y:S01]  /*05e0*/  PRMT R94, R55.reuse, 0x7632, R94 ;  /* 0x00007632375e7816 */ /* 0x040fe2000000005e */
[----:B------:R-:W-:Y:S01]  /*05f0*/  FADD R95, R92, R95 ;  /* 0x0000005f5c5f7221 */ /* 0x000fe20000000000 */
[----:B------:R-:W-:Y:S02]  /*0600*/  SHF.L.U32 R93, R55, 0x10, RZ ;  /* 0x00000010375d7819 */ /* 0x000fe400000006ff */
[----:B------:R-:W-:Y:S01]  /*0610*/  SHF.L.U32 R55, R94, 0x10, RZ ;  /* 0x000000105e377819 */ /* 0x000fe200000006ff */
[--C-:B------:R-:W-:Y:S01]  /*0620*/  FADD R96, R54, R95.reuse ;  /* 0x0000005f36607221 */ /* 0x100fe20000000000 */
[C---:B----4-:R-:W-:Y:S02]  /*0630*/  PRMT R95, R56.reuse, 0x7632, R95 ;  /* 0x00007632385f7816 */ /* 0x050fe4000000005f */
[----:B------:R-:W-:Y:S01]  /*0640*/  SHF.L.U32 R94, R56, 0x10, RZ ;  /* 0x00000010385e7819 */ /* 0x000fe200000006ff */
[----:B------:R-:W-:Y:S01]  /*0650*/  FADD R96, R93, R96 ;  /* 0x000000605d607221 */ /* 0x000fe20000000000 */
[----:B------:R-:W-:Y:S01]  /*0660*/  SHF.L.U32 R112, R71, 0x10, RZ ;  /* 0x0000001047707819 */ /* 0x000fe200000006ff */
        /* <DEDUP_REMOVED lines=71> */
[--C-:B------:R-:W-:Y:S01]  /*0ae0*/  FADD R111, R69, R110.reuse ;  /* 0x0000006e456f7221 */ /* 0x100fe20000000000 */
[----:B------:R-:W-:-:S03]  /*0af0*/  PRMT R110, R71, 0x7632, R110 ;  /* 0x00007632476e7816 */ /* 0x000fc6000000006e */
[----:B------:R-:W-:Y:S02]  /*0b00*/  FADD R111, R108, R111 ;  /* 0x0000006f6c6f7221 */ /* 0x000fe40000000000 */
[----:B------:R-:W-:Y:S02]  /*0b10*/  IMAD.U32 R110, R110, 0x10000, RZ ;  /* 0x000100006e6e7824 */ /* 0x000fe400078e00ff */
        /* <DEDUP_REMOVED lines=120> */
.L_x_14245:
[----:B------:R-:W3:Y:S01]  /*12a0*/  LDC R111, c[0x0][0x268] ;  /* 0x00009a00ff6f7b82 */ /* 0x000ee20000000800 */
[----:B--2---:R-:W-:Y:S01]  /*12b0*/  FADD R56, R119, R113 ;  /* 0x0000007177387221 */ /* 0x004fe20000000000 */
[----:B-1----:R-:W-:Y:S02]  /*12c0*/  ISETP.NE.AND P3, PT, R72, RZ, PT ;  /* 0x000000ff4800720c */ /* 0x002fe40003f65270 */
[----:B-----5:R-:W-:Y:S02]  /*12d0*/  SHF.L.U32 R113, R84, 0x10, RZ ;  /* 0x0000001054717819 */ /* 0x020fe400000006ff */
[----:B------:R-:W-:Y:S02]  /*12e0*/  SHF.L.U32 R114, R24, 0x10, RZ ;  /* 0x0000001018727819 */ /* 0x000fe400000006ff */
[----:B------:R-:W-:Y:S02]  /*12f0*/  PRMT R116, R84, 0x7632, R116 ;  /* 0x0000763254747816 */ /* 0x000fe40000000074 */
[----:B------:R-:W-:-:S02]  /*1300*/  LOP3.LUT R79, R79, 0xffffff00, RZ, 0xc0, !PT ;  /* 0xffffff004f4f7812 */ /* 0x000fc400078ec0ff */
[----:B------:R-:W-:Y:S02]  /*1310*/  SHF.L.U32 R116, R116, 0x10, RZ ;  /* 0x0000001074747819 */ /* 0x000fe400000006ff */
[----:B------:R-:W-:Y:S01]  /*1320*/  LOP3.LUT R81, R81, 0xffffff00, RZ, 0xc0, !PT ;  /* 0xffffff0051517812 */ /* 0x000fe200078ec0ff */
[----:B------:R-:W-:Y:S01]  /*1330*/  @P3 FADD R113, R113, 1 ;  /* 0x3f80000071713421 */ /* 0x000fe20000000000 */
[----:B------:R-:W-:Y:S01]  /*1340*/  LOP3.LUT R89, R89, 0xffffff00, RZ, 0xc0, !PT ;  /* 0xffffff0059597812 */ /* 0x000fe200078ec0ff */
[----:B------:R-:W-:Y:S01]  /*1350*/  @P3 FADD R116, R116, 1 ;  /* 0x3f80000074743421 */ /* 0x000fe20000000000 */
[----:B------:R-:W-:Y:S01]  /*1360*/  LOP3.LUT R91, R91, 0xffffff00, RZ, 0xc0, !PT ;  /* 0xffffff005b5b7812 */ /* 0x000fe200078ec0ff */
[----:B---3--:R-:W-:Y:S02]  /*1370*/  FFMA R111, R56, 0.00065104168606922030449, R111 ;  /* 0x3a2aaaab386f7823 */ /* 0x008fe4000000006f */
[----:B------:R-:W1:Y:S03]  /*1380*/  @!P2 LDC.64 R56, c[0x0][0x228] ;  /* 0x00008a00ff38ab82 */ /* 0x000e660000000a00 */
[----:B------:R-:W-:-:S13]  /*1390*/  FSETP.GEU.AND P0, PT, |R111|, 1.175494350822287508e-38, PT ;  /* 0x008000006f00780b */ /* 0x000fda0003f0e200 */
[----:B------:R-:W-:-:S04]  /*13a0*/  @!P0 FMUL R111, R111, 16777216 ;  /* 0x4b8000006f6f8820 */ /* 0x000fc80000400000 */
[----:B------:R2:W3:Y:S01]  /*13b0*/  MUFU.RSQ R109, R111 ;  /* 0x0000006f006d7308 */ /* 0x0004e20000001400 */
[----:B-1----:R-:W-:Y:S01]  /*13c0*/  @!P2 IMAD.WIDE R56, R74, 0x4, R56 ;  /* 0x000000044a38a825 */ /* 0x002fe200078e0238 */
[----:B--2---:R-:W-:-:S04]  /*13d0*/  PRMT R111, R24, 0x7632, R111 ;  /* 0x00007632186f7816 */ /* 0x004fc8000000006f */
[----:B------:R1:W-:Y:S01]  /*13e0*/  @!P2 STG.E desc[UR4][R56.64], R71 ;  /* 0x000000473800a986 */ /* 0x0003e2000c101904 */
[----:B------:R-:W-:Y:S01]  /*13f0*/  SHF.L.U32 R111, R111, 0x10, RZ ;  /* 0x000000106f6f7819 */ /* 0x000fe200000006ff */
[----:B---3--:R-:W-:Y:S01]  /*1400*/  @!P0 FMUL R109, R109, 4096 ;  /* 0x458000006d6d8820 */ /* 0x008fe20000400000 */
[----:B------:R-:W-:-:S03]  /*1410*/  ISETP.NE.U32.AND P0, PT, RZ, UR6, PT ;  /* 0x00000006ff007c0c */ /* 0x000fc6000bf05070 */
[-C--:B------:R-:W-:Y:S01]  /*1420*/  FMUL R0, R0, R109.reuse ;  /* 0x0000006d00007220 */ /* 0x080fe20000400000 */
[----:B-1----:R-:W-:Y:S01]  /*1430*/  PRMT R57, R85, 0x7632, R57 ;  /* 0x0000763255397816 */ /* 0x002fe20000000039 */
[-C--:B------:R-:W-:Y:S01]  /*1440*/  FMUL R48, R48, R109.reuse ;  /* 0x0000006d30307220 */ /* 0x080fe20000400000 */
[-C--:B------:R-:W-:Y:S01]  /*1450*/  FMUL R78, R78, R109.reuse ;  /* 0x0000006d4e4e7220 */ /* 0x080fe20000400000 */
[----:B------:R-:W-:Y:S01]  /*1460*/  FFMA R0, R113, R0, R114 ;  /* 0x0000000071007223 */ /* 0x000fe20000000072 */
[----:B------:R-:W-:Y:S01]  /*1470*/  SHF.L.U32 R113, R85, 0x10, RZ ;  /* 0x0000001055717819 */ /* 0x000fe200000006ff */
[C---:B------:R-:W-:Y:S01]  /*1480*/  IMAD.U32 R114, R25.reuse, 0x10000, RZ ;  /* 0x0001000019727824 */ /* 0x040fe200078e00ff */
[----:B------:R-:W-:Y:S01]  /*1490*/  PRMT R71, R25, 0x7632, R71 ;  /* 0x0000763219477816 */ /* 0x000fe20000000047 */
[----:B------:R-:W-:Y:S01]  /*14a0*/  FFMA R56, R116, R48, R111 ;  /* 0x0000003074387223 */ /* 0x000fe2000000006f */
[----:B------:R-:W-:Y:S01]  /*14b0*/  SHF.L.U32 R57, R57, 0x10, RZ ;  /* 0x0000001039397819 */ /* 0x000fe200000006ff */
[----:B------:R-:W-:Y:S01]  /*14c0*/  @P3 FADD R113, R113, 1 ;  /* 0x3f80000071713421 */ /* 0x000fe20000000000 */
[-C--:B------:R-:W-:Y:S01]  /*14d0*/  FMUL R49, R49, R109.reuse ;  /* 0x0000006d31317220 */ /* 0x080fe20000400000 */
[----:B------:R-:W-:Y:S01]  /*14e0*/  SHF.L.U32 R111, R86, 0x10, RZ ;  /* 0x00000010566f7819 */ /* 0x000fe200000006ff */
[-C--:B------:R-:W-:Y:S01]  /*14f0*/  FMUL R80, R80, R109.reuse ;  /* 0x0000006d50507220 */ /* 0x080fe20000400000 */
[----:B------:R-:W-:Y:S01]  /*1500*/  FFMA R48, R113, R78, R114 ;  /* 0x0000004e71307223 */ /* 0x000fe20000000072 */
[----:B------:R-:W-:Y:S01]  /*1510*/  SHF.L.U32 R78, R71, 0x10, RZ ;  /* 0x00000010474e7819 */ /* 0x000fe200000006ff */
[----:B------:R-:W-:Y:S01]  /*1520*/  @P3 FADD R57, R57, 1 ;  /* 0x3f80000039393421 */ /* 0x000fe20000000000 */
[----:B------:R-:W-:Y:S01]  /*1530*/  SHF.L.U32 R114, R26, 0x10, RZ ;  /* 0x000000101a727819 */ /* 0x000fe200000006ff */
[----:B------:R-:W-:Y:S01]  /*1540*/  @P3 FADD R111, R111, 1 ;  /* 0x3f8000006f6f3421 */ /* 0x000fe20000000000 */
[----:B------:R-:W-:Y:S01]  /*1550*/  FMUL R50, R50, R109 ;  /* 0x0000006d32327220 */ /* 0x000fe20000400000 */
[----:B------:R-:W-:Y:S01]  /*1560*/  FFMA R71, R57, R49, R78 ;  /* 0x0000003139477223 */ /* 0x000fe2000000004e */
[----:B------:R-:W-:Y:S01]  /*1570*/  PRMT R49, R86, 0x7632, R49 ;  /* 0x0000763256317816 */ /* 0x000fe20000000031 */
[----:B------:R-:W-:Y:S01]  /*1580*/  FFMA R57, R111, R80, R114 ;  /* 0x000000506f397223 */ /* 0x000fe20000000072 */
[----:B------:R-:W-:Y:S01]  /*1590*/  PRMT R78, R26, 0x7632, R78 ;  /* 0x000076321a4e7816 */ /* 0x000fe2000000004e */
[-C--:B------:R-:W-:Y:S01]  /*15a0*/  FMUL R82, R82, R109.reuse ;  /* 0x0000006d52527220 */ /* 0x080fe20000400000 */
[----:B------:R-:W-:Y:S01]  /*15b0*/  SHF.L.U32 R80, R87, 0x10, RZ ;  /* 0x0000001057507819 */ /* 0x000fe200000006ff */
[----:B------:R-:W-:Y:S01]  /*15c0*/  IMAD.U32 R49, R49, 0x10000, RZ ;  /* 0x0001000031317824 */ /* 0x000fe200078e00ff */
[----:B------:R-:W-:Y:S01]  /*15d0*/  SHF.L.U32 R78, R78, 0x10, RZ ;  /* 0x000000104e4e7819 */ /* 0x000fe200000006ff */
[----:B------:R-:W-:Y:S01]  /*15e0*/  FMUL R51, R51, R109 ;  /* 0x0000006d33337220 */ /* 0x000fe20000400000 */
[----:B------:R-:W-:Y:S01]  /*15f0*/  SHF.L.U32 R111, R27, 0x10, RZ ;  /* 0x000000101b6f7819 */ /* 0x000fe200000006ff */
[----:B------:R-:W-:Y:S01]  /*1600*/  @P3 FADD R49, R49, 1 ;  /* 0x3f80000031313421 */ /* 0x000fe20000000000 */
[----:B------:R-:W-:Y:S01]  /*1610*/  @P3 FADD R80, R80, 1 ;  /* 0x3f80000050503421 */ /* 0x000fe20000000000 */
[----:B------:R-:W-:-:S02]  /*1620*/  IMAD.U32 R113, R20, 0x10000, RZ ;  /* 0x0001000014717824 */ /* 0x000fc400078e00ff */
[-C--:B------:R-:W-:Y:S01]  /*1630*/  FMUL R88, R88, R109.reuse ;  /* 0x0000006d58587220 */ /* 0x080fe20000400000 */
[----:B------:R-:W-:Y:S01]  /*1640*/  FFMA R78, R49, R50, R78 ;  /* 0x00000032314e7223 */ /* 0x000fe2000000004e */
[----:B------:R-:W-:Y:S01]  /*1650*/  PRMT R50, R87, 0x7632, R50 ;  /* 0x0000763257327816 */ /* 0x000fe20000000032 */
[----:B------:R-:W-:Y:S01]  /*1660*/  FFMA R49, R80, R82, R111 ;  /* 0x0000005250317223 */ /* 0x000fe2000000006f */
        /* <DEDUP_REMOVED lines=8> */
[----:B------:R-:W-:Y:S01]  /*16f0*/  PRMT R80, R44, 0x7632, R80 ;  /* 0x000076322c507816 */ /* 0x000fe20000000050 */
[----:B------:R-:W-:Y:S01]  /*1700*/  @P3 FADD R82, R82, 1 ;  /* 0x3f80000052523421 */ /* 0x000fe20000000000 */
[----:B------:R-:W-:Y:S01]  /*1710*/  FMUL R92, R92, R109 ;  /* 0x0000006d5c5c7220 */ /* 0x000fe20000400000 */
[----:B------:R-:W-:Y:S01]  /*1720*/  FFMA R51, R50, R51, R111 ;  /* 0x0000003332337223 */ /* 0x000fe2000000006f */
[----:B------:R-:W-:Y:S01]  /*1730*/  SHF.L.U32 R80, R80, 0x10, RZ ;  /* 0x0000001050507819 */ /* 0x000fe200000006ff */
[----:B------:R-:W-:Y:S01]  /*1740*/  FFMA R50, R82, R88, R113 ;  /* 0x0000005852327223 */ /* 0x000fe20000000071 */
[----:B------:R-:W-:Y:S01]  /*1750*/  PRMT R82, R20, 0x7632, R82 ;  /* 0x0000763214527816 */ /* 0x000fe20000000052 */
[-C--:B------:R-:W-:Y:S01]  /*1760*/  FMUL R54, R54, R109.reuse ;  /* 0x0000006d36367220 */ /* 0x080fe20000400000 */
[----:B------:R-:W-:Y:S01]  /*1770*/  SHF.L.U32 R88, R45, 0x10, RZ ;  /* 0x000000102d587819 */ /* 0x000fe200000006ff */
[----:B------:R-:W-:Y:S01]  /*1780*/  @P3 FADD R80, R80, 1 ;  /* 0x3f80000050503421 */ /* 0x000fe20000000000 */
[----:B------:R-:W-:Y:S01]  /*1790*/  SHF.L.U32 R111, R82, 0x10, RZ ;  /* 0x00000010526f7819 */ /* 0x000fe200000006ff */
[-C--:B------:R-:W-:Y:S01]  /*17a0*/  FMUL R93, R93, R109.reuse ;  /* 0x0000006d5d5d7220 */ /* 0x080fe20000400000 */
[----:B------:R-:W-:Y:S01]  /*17b0*/  SHF.L.U32 R113, R21, 0x10, RZ ;  /* 0x0000001015717819 */ /* 0x000fe200000006ff */
[----:B------:R-:W-:Y:S01]  /*17c0*/  @P3 FADD R88, R88, 1 ;  /* 0x3f80000058583421 */ /* 0x000fe20000000000 */
[----:B------:R-:W-:Y:S01]  /*17d0*/  PRMT R82, R45, 0x7632, R82 ;  /* 0x000076322d527816 */ /* 0x000fe20000000052 */
[----:B------:R-:W-:Y:S01]  /*17e0*/  FFMA R80, R80, R52, R111 ;  /* 0x0000003450507223 */ /* 0x000fe2000000006f */
[-C--:B------:R-:W-:Y:S01]  /*17f0*/  FMUL R55, R55, R109.reuse ;  /* 0x0000006d37377220 */ /* 0x080fe20000400000 */
[----:B------:R-:W-:Y:S01]  /*1800*/  FFMA R52, R88, R90, R113 ;  /* 0x0000005a58347223 */ /* 0x000fe20000000071 */
[----:B------:R-:W-:Y:S01]  /*1810*/  PRMT R88, R21, 0x7632, R88 ;  /* 0x0000763215587816 */ /* 0x000fe20000000058 */
[----:B------:R-:W-:Y:S01]  /*1820*/  IMAD.U32 R82, R82, 0x10000, RZ ;  /* 0x0001000052527824 */ /* 0x000fe200078e00ff */
        /* <DEDUP_REMOVED lines=18> */
[----:B------:R-:W-:-:S02]  /*1950*/  IMAD.U32 R114, R18, 0x10000, RZ ;  /* 0x0001000012727824 */ /* 0x000fc400078e00ff */
[----:B------:R-:W-:Y:S01]  /*1960*/  @P3 FADD R92, R92, 1 ;  /* 0x3f8000005c5c3421 */ /* 0x000fe20000000000 */
[----:B------:R-:W-:Y:S01]  /*1970*/  FMUL R96, R96, R109 ;  /* 0x0000006d60607220 */ /* 0x000fe20000400000 */
[----:B------:R-:W-:Y:S01]  /*1980*/  FFMA R90, R88, R54, R111 ;  /* 0x00000036585a7223 */ /* 0x000fe2000000006f */
[----:B------:R-:W-:Y:S01]  /*1990*/  PRMT R54, R47, 0x7632, R54 ;  /* 0x000076322f367816 */ /* 0x000fe20000000036 */
[--C-:B------:R-:W-:Y:S01]  /*19a0*/  FFMA R88, R92, R93, R113.reuse ;  /* 0x0000005d5c587223 */ /* 0x100fe20000000071 */
[----:B------:R-:W-:Y:S01]  /*19b0*/  PRMT R92, R23, 0x7632, R92 ;  /* 0x00007632175c7816 */ /* 0x000fe2000000005c */
[-C--:B------:R-:W-:Y:S01]  /*19c0*/  FMUL R58, R58, R109.reuse ;  /* 0x0000006d3a3a7220 */ /* 0x080fe20000400000 */
        /* <DEDUP_REMOVED lines=10> */
[----:B------:R-:W-:Y:S01]  /*1a70*/  PRMT R55, R40, 0x7632, R55 ;  /* 0x0000763228377816 */ /* 0x000fe20000000037 */
[--C-:B------:R-:W-:Y:S01]  /*1a80*/  FFMA R54, R111, R94, R92.reuse ;  /* 0x0000005e6f367223 */ /* 0x100fe2000000005c */
        /* <DEDUP_REMOVED lines=8> */
[----:B------:R-:W-:Y:S01]  /*1b10*/  @P3 FADD R94, R94, 1 ;  /* 0x3f8000005e5e3421 */ /* 0x000fe20000000000 */
[----:B------:R-:W-:Y:S01]  /*1b20*/  SHF.L.U32 R116, R14, 0x10, RZ ;  /* 0x000000100e747819 */ /* 0x000fe200000006ff */
[----:B------:R-:W-:Y:S01]  /*1b30*/  FMUL R61, R61, R109 ;  /* 0x0000006d3d3d7220 */ /* 0x000fe20000400000 */
[----:B------:R-:W-:Y:S01]  /*1b40*/  FFMA R92, R55, R115, R92 ;  /* 0x00000073375c7223 */ /* 0x000fe2000000005c */
        /* <DEDUP_REMOVED lines=23> */
[----:B------:R-:W-:Y:S01]  /*1cc0*/  FMUL R65, R65, R109 ;  /* 0x0000006d41417220 */ /* 0x000fe20000400000 */
[--C-:B------:R-:W-:Y:S01]  /*1cd0*/  FFMA R97, R113, R58, R96.reuse ;  /* 0x0000003a71617223 */ /* 0x100fe20000000060 */
[----:B------:R-:W-:Y:S01]  /*1ce0*/  PRMT R96, R43, 0x7632, R96 ;  /* 0x000076322b607816 */ /* 0x000fe20000000060 */
[----:B------:R-:W-:Y:S01]  /*1cf0*/  FFMA R58, R111, R115, R114 ;  /* 0x000000736f3a7223 */ /* 0x000fe20000000072 */
        /* <DEDUP_REMOVED lines=22> */
[----:B------:R-:W-:Y:S01]  /*1e60*/  ISETP.NE.AND.EX P0, PT, RZ, UR7, PT, P0 ;  /* 0x00000007ff007c0c */ /* 0x000fe2000bf05300 */
        /* <DEDUP_REMOVED lines=13> */
[----:B------:R-:W-:Y:S01]  /*1f40*/  FMUL R99, R100, R109 ;  /* 0x0000006d64637220 */ /* 0x000fe20000400000 */
[----:B------:R-:W-:Y:S01]  /*1f50*/  PRMT R100, R38, 0x7632, R100 ;  /* 0x0000763226647816 */ /* 0x000fe20000000064 */
[----:B------:R-:W-:Y:S01]  /*1f60*/  @P3 FADD R113, R113, 1 ;  /* 0x3f80000071713421 */ /* 0x000fe20000000000 */
[----:B------:R-:W-:Y:S01]  /*1f70*/  @P0 FMNMX R73, R73, |R0|, !PT ;  /* 0x4000000049490209 */ /* 0x000fe20007800000 */
[----:B------:R-:W-:Y:S01]  /*1f80*/  FFMA R99, R111, R99, R116 ;  /* 0x000000636f637223 */ /* 0x000fe20000000074 */
[----:B------:R-:W-:Y:S01]  /*1f90*/  PRMT R111, R14, 0x7632, R111 ;  /* 0x000076320e6f7816 */ /* 0x000fe2000000006f */
[----:B------:R-:W-:-:S02]  /*1fa0*/  IMAD.U32 R100, R100, 0x10000, RZ ;  /* 0x0001000064647824 */ /* 0x000fc400078e00ff */
[----:B------:R-:W-:Y:S01]  /*1fb0*/  FFMA R61, R113, R61, R114 ;  /* 0x0000003d713d7223 */ /* 0x000fe20000000072 */
[----:B------:R-:W-:Y:S01]  /*1fc0*/  SHF.L.U32 R113, R39, 0x10, RZ ;  /* 0x0000001027717819 */ /* 0x000fe200000006ff */
[----:B------:R-:W-:Y:S01]  /*1fd0*/  IMAD.U32 R116, R8, 0x10000, RZ ;  /* 0x0001000008747824 */ /* 0x000fe200078e00ff */
[----:B------:R-:W-:Y:S01]  /*1fe0*/  SHF.L.U32 R111, R111, 0x10, RZ ;  /* 0x000000106f6f7819 */ /* 0x000fe200000006ff */
[----:B------:R-:W-:Y:S01]  /*1ff0*/  @P3 FADD R100, R100, 1 ;  /* 0x3f80000064643421 */ /* 0x000fe20000000000 */
[----:B------:R-:W-:Y:S01]  /*2000*/  SHF.L.U32 R114, R15, 0x10, RZ ;  /* 0x000000100f727819 */ /* 0x000fe200000006ff */
[----:B------:R-:W-:Y:S01]  /*2010*/  @P3 FADD R113, R113, 1 ;  /* 0x3f80000071713421 */ /* 0x000fe20000000000 */
[----:B------:R-:W-:Y:S01]  /*2020*/  @P0 FMNMX R73, R73, |R56|, !PT ;  /* 0x4000003849490209 */ /* 0x000fe20007800000 */
[--C-:B------:R-:W-:Y:S01]  /*2030*/  FFMA R100, R100, R62, R111.reuse ;  /* 0x0000003e64647223 */ /* 0x100fe2000000006f */
[----:B------:R-:W-:Y:S01]  /*2040*/  PRMT R111, R39, 0x7632, R111 ;  /* 0x00007632276f7816 */ /* 0x000fe2000000006f */
[----:B------:R-:W-:Y:S01]  /*2050*/  FFMA R62, R113, R101, R114 ;  /* 0x00000065713e7223 */ /* 0x000fe20000000072 */
[----:B------:R-:W-:Y:S01]  /*2060*/  PRMT R101, R15, 0x7632, R101 ;  /* 0x000076320f657816 */ /* 0x000fe20000000065 */
[-C--:B------:R-:W-:Y:S01]  /*2070*/  FMUL R112, R112, R109.reuse ;  /* 0x0000006d70707220 */ /* 0x080fe20000400000 */
[----:B------:R-:W-:Y:S01]  /*2080*/  SHF.L.U32 R111, R111, 0x10, RZ ;  /* 0x000000106f6f7819 */ /* 0x000fe200000006ff */
[-C--:B------:R-:W-:Y:S01]  /*2090*/  @P1 FMUL R0, R0, R76.reuse ;  /* 0x0000004c00001220 */ /* 0x080fe20000400000 */
[----:B------:R-:W-:Y:S01]  /*20a0*/  SHF.L.U32 R114, R101, 0x10, RZ ;  /* 0x0000001065727819 */ /* 0x000fe200000006ff */
[----:B------:R-:W-:Y:S01]  /*20b0*/  FMUL R101, R102, R109 ;  /* 0x0000006d66657220 */ /* 0x000fe20000400000 */
[C---:B------:R-:W-:Y:S01]  /*20c0*/  PRMT R102, R32.reuse, 0x7632, R102 ;  /* 0x0000763220667816 */ /* 0x040fe20000000066 */
[----:B------:R-:W-:Y:S01]  /*20d0*/  @P3 FADD R111, R111, 1 ;  /* 0x3f8000006f6f3421 */ /* 0x000fe20000000000 */
[----:B------:R-:W-:Y:S01]  /*20e0*/  SHF.L.U32 R113, R32, 0x10, RZ ;  /* 0x0000001020717819 */ /* 0x000fe200000006ff */
[----:B------:R-:W-:Y:S01]  /*20f0*/  @P1 FMUL R56, R56, R76 ;  /* 0x0000004c38381220 */ /* 0x000fe20000400000 */
[----:B------:R-:W-:Y:S01]  /*2100*/  SHF.L.U32 R102, R102, 0x10, RZ ;  /* 0x0000001066667819 */ /* 0x000fe200000006ff */
[----:B------:R-:W-:Y:S01]  /*2110*/  FFMA R63, R111, R63, R114 ;  /* 0x0000003f6f3f7223 */ /* 0x000fe20000000072 */
[----:B------:R-:W-:Y:S01]  /*2120*/  PRMT R111, R8, 0x7632, R111 ;  /* 0x00007632086f7816 */ /* 0x000fe2000000006f */
[----:B------:R-:W-:Y:S01]  /*2130*/  @P3 FADD R113, R113, 1 ;  /* 0x3f80000071713421 */ /* 0x000fe20000000000 */
[----:B------:R-:W-:Y:S01]  /*2140*/  SHF.L.U32 R114, R9, 0x10, RZ ;  /* 0x0000001009727819 */ /* 0x000fe200000006ff */
[----:B------:R-:W-:Y:S01]  /*2150*/  @P3 FADD R102, R102, 1 ;  /* 0x3f80000066663421 */ /* 0x000fe20000000000 */
[----:B------:R-:W-:Y:S01]  /*2160*/  SHF.L.U32 R111, R111, 0x10, RZ ;  /* 0x000000106f6f7819 */ /* 0x000fe200000006ff */
[----:B------:R-:W-:Y:S01]  /*2170*/  FFMA R101, R113, R101, R116 ;  /* 0x0000006571657223 */ /* 0x000fe20000000074 */
[----:B------:R-:W-:-:S02]  /*2180*/  SHF.L.U32 R113, R33, 0x10, RZ ;  /* 0x0000001021717819 */ /* 0x000fc400000006ff */
[----:B------:R-:W-:Y:S01]  /*2190*/  @P0 FMNMX R73, R73, |R48|, !PT ;  /* 0x4000003049490209 */ /* 0x000fe20007800000 */
[----:B------:R-:W-:Y:S01]  /*21a0*/  FFMA R111, R102, R64, R111 ;  /* 0x00000040666f7223 */ /* 0x000fe2000000006f */
[----:B------:R-:W-:Y:S01]  /*21b0*/  PRMT R64, R33, 0x7632, R64 ;  /* 0x0000763221407816 */ /* 0x000fe20000000040 */
[----:B------:R-:W-:Y:S01]  /*21c0*/  @P3 FADD R113, R113, 1 ;  /* 0x3f80000071713421 */ /* 0x000fe20000000000 */
[----:B------:R-:W-:Y:S01]  /*21d0*/  PRMT R102, R9, 0x7632, R102 ;  /* 0x0000763209667816 */ /* 0x000fe20000000066 */
[-C--:B------:R-:W-:Y:S01]  /*21e0*/  @P1 FMUL R48, R48, R76.reuse ;  /* 0x0000004c30301220 */ /* 0x080fe20000400000 */
[----:B------:R-:W-:Y:S01]  /*21f0*/  @P0 FMNMX R73, R73, |R71|, !PT ;  /* 0x4000004749490209 */ /* 0x000fe20007800000 */
[----:B------:R-:W-:Y:S02]  /*2200*/  IMAD.U32 R64, R64, 0x10000, RZ ;  /* 0x0001000040407824 */ /* 0x000fe400078e00ff */
[----:B------:R-:W-:Y:S01]  /*2210*/  FFMA R103, R113, R103, R114 ;  /* 0x0000006771677223 */ /* 0x000fe20000000072 */
[----:B------:R-:W-:Y:S01]  /*2220*/  SHF.L.U32 R113, R102, 0x10, RZ ;  /* 0x0000001066717819 */ /* 0x000fe200000006ff */
[----:B------:R-:W-:Y:S01]  /*2230*/  FMUL R102, R104, R109 ;  /* 0x0000006d68667220 */ /* 0x000fe20000400000 */
[----:B------:R-:W-:Y:S01]  /*2240*/  @P3 FADD R64, R64, 1 ;  /* 0x3f80000040403421 */ /* 0x000fe20000000000 */
[----:B------:R-:W-:Y:S01]  /*2250*/  SHF.L.U32 R114, R34, 0x10, RZ ;  /* 0x0000001022727819 */ /* 0x000fe200000006ff */
[----:B------:R-:W-:Y:S01]  /*2260*/  @P1 FMUL R71, R71, R76 ;  /* 0x0000004c47471220 */ /* 0x000fe20000400000 */
[----:B------:R-:W-:Y:S01]  /*2270*/  PRMT R104, R10, 0x7632, R104 ;  /* 0x000076320a687816 */ /* 0x000fe20000000068 */
[----:B------:R-:W-:Y:S01]  /*2280*/  FFMA R65, R64, R65, R113 ;  /* 0x0000004140417223 */ /* 0x000fe20000000071 */
[----:B------:R-:W-:Y:S01]  /*2290*/  PRMT R64, R34, 0x7632, R64 ;  /* 0x0000763222407816 */ /* 0x000fe20000000040 */
[----:B------:R-:W-:Y:S01]  /*22a0*/  @P3 FADD R114, R114, 1 ;  /* 0x3f80000072723421 */ /* 0x000fe20000000000 */
[----:B------:R-:W-:-:S02]  /*22b0*/  SHF.L.U32 R113, R104, 0x10, RZ ;  /* 0x0000001068717819 */ /* 0x000fc400000006ff */
[----:B------:R-:W-:Y:S01]  /*22c0*/  SHF.L.U32 R64, R64, 0x10, RZ ;  /* 0x0000001040407819 */ /* 0x000fe200000006ff */
[----:B------:R-:W-:Y:S01]  /*22d0*/  FFMA R102, R114, R102, R115 ;  /* 0x0000006672667223 */ /* 0x000fe20000000073 */
[----:B------:R-:W-:Y:S01]  /*22e0*/  SHF.L.U32 R114, R35, 0x10, RZ ;  /* 0x0000001023727819 */ /* 0x000fe200000006ff */
[----:B------:R-:W-:Y:S01]  /*22f0*/  IMAD.U32 R115, R11, 0x10000, RZ ;  /* 0x000100000b737824 */ /* 0x000fe200078e00ff */
[----:B------:R-:W-:Y:S01]  /*2300*/  @P0 FMNMX R73, R73, |R57|, !PT ;  /* 0x4000003949490209 */ /* 0x000fe20007800000 */
[----:B------:R-:W-:Y:S01]  /*2310*/  @P3 FADD R64, R64, 1 ;  /* 0x3f80000040403421 */ /* 0x000fe20000000000 */
[----:B------:R-:W-:Y:S01]  /*2320*/  F2FP.SATFINITE.E4M3.F32.PACK_AB_MERGE_C R56, RZ, R56, RZ ;  /* 0x00000038ff38723e */ /* 0x000fe200048070ff */
[----:B------:R-:W-:Y:S01]  /*2330*/  @P3 FADD R114, R114, 1 ;  /* 0x3f80000072723421 */ /* 0x000fe20000000000 */
[----:B------:R-:W-:Y:S01]  /*2340*/  @P0 FMNMX R73, R73, |R78|, !PT ;  /* 0x4000004e49490209 */ /* 0x000fe20007800000 */
[----:B------:R-:W-:Y:S01]  /*2350*/  FFMA R104, R64, R66, R113 ;  /* 0x0000004240687223 */ /* 0x000fe20000000071 */
[----:B------:R-:W-:Y:S01]  /*2360*/  PRMT R66, R35, 0x7632, R66 ;  /* 0x0000763223427816 */ /* 0x000fe20000000042 */
[----:B------:R-:W-:Y:S01]  /*2370*/  FFMA R64, R114, R105, R115 ;  /* 0x0000006972407223 */ /* 0x000fe20000000073 */
[----:B------:R-:W-:Y:S01]  /*2380*/  PRMT R105, R11, 0x7632, R105 ;  /* 0x000076320b697816 */ /* 0x000fe20000000069 */
[-C--:B------:R-:W-:Y:S01]  /*2390*/  @P1 FMUL R57, R57, R76.reuse ;  /* 0x0000004c39391220 */ /* 0x080fe20000400000 */
[----:B------:R-:W-:Y:S01]  /*23a0*/  SHF.L.U32 R66, R66, 0x10, RZ ;  /* 0x0000001042427819 */ /* 0x000fe200000006ff */
[----:B------:R-:W-:Y:S01]  /*23b0*/  @P1 FMUL R78, R78, R76 ;  /* 0x0000004c4e4e1220 */ /* 0x000fe20000400000 */
[----:B------:R-:W-:-:S02]  /*23c0*/  SHF.L.U32 R113, R28, 0x10, RZ ;  /* 0x000000101c717819 */ /* 0x000fc400000006ff */
        /* <DEDUP_REMOVED lines=9> */
[----:B------:R-:W-:Y:S01]  /*2460*/  @P1 FMUL R49, R49, R76 ;  /* 0x0000004c31311220 */ /* 0x000fe20000400000 */
[----:B------:R-:W-:Y:S01]  /*2470*/  SHF.L.U32 R113, R29, 0x10, RZ ;  /* 0x000000101d717819 */ /* 0x000fe200000006ff */
[----:B------:R-:W-:Y:S01]  /*2480*/  IMAD.U32 R105, R105, 0x10000, RZ ;  /* 0x0001000069697824 */ /* 0x000fe200078e00ff */
[----:B------:R-:W-:-:S02]  /*2490*/  SHF.L.U32 R106, R106, 0x10, RZ ;  /* 0x000000106a6a7819 */ /* 0x000fc400000006ff */
[----:B------:R-:W-:Y:S01]  /*24a0*/  SHF.L.U32 R114, R5, 0x10, RZ ;  /* 0x0000001005727819 */ /* 0x000fe200000006ff */
[----:B------:R-:W-:Y:S01]  /*24b0*/  @P3 FADD R105, R105, 1 ;  /* 0x3f80000069693421 */ /* 0x000fe20000000000 */
[----:B------:R-:W-:Y:S01]  /*24c0*/  @P3 FADD R113, R113, 1 ;  /* 0x3f80000071713421 */ /* 0x000fe20000000000 */
[----:B------:R-:W-:Y:S01]  /*24d0*/  @P0 FMNMX R73, R73, |R51|, !PT ;  /* 0x4000003349490209 */ /* 0x000fe20007800000 */
[----:B------:R-:W-:Y:S01]  /*24e0*/  @P1 FMUL R51, R51, R76 ;  /* 0x0000004c33331220 */ /* 0x000fe20000400000 */
[--C-:B------:R-:W-:Y:S01]  /*24f0*/  FFMA R105, R105, R68, R106.reuse ;  /* 0x0000004469697223 */ /* 0x100fe2000000006a */
[----:B------:R-:W-:Y:S01]  /*2500*/  PRMT R106, R29, 0x7632, R106 ;  /* 0x000076321d6a7816 */ /* 0x000fe2000000006a */
[----:B------:R-:W-:Y:S01]  /*2510*/  FFMA R68, R113, R107, R114 ;  /* 0x0000006b71447223 */ /* 0x000fe20000000072 */
[----:B------:R-:W-:Y:S01]  /*2520*/  PRMT R107, R5, 0x7632, R107 ;  /* 0x00007632056b7816 */ /* 0x000fe2000000006b */
[----:B------:R-:W-:Y:S01]  /*2530*/  IMAD.U32 R114, R6, 0x10000, RZ ;  /* 0x0001000006727824 */ /* 0x000fe200078e00ff */
[----:B------:R-:W-:-:S02]  /*2540*/  SHF.L.U32 R106, R106, 0x10, RZ ;  /* 0x000000106a6a7819 */ /* 0x000fc400000006ff */
[----:B------:R-:W-:Y:S02]  /*2550*/  SHF.L.U32 R113, R30, 0x10, RZ ;  /* 0x000000101e717819 */ /* 0x000fe400000006ff */
[----:B------:R-:W-:Y:S01]  /*2560*/  SHF.L.U32 R107, R107, 0x10, RZ ;  /* 0x000000106b6b7819 */ /* 0x000fe200000006ff */
[----:B------:R-:W-:Y:S01]  /*2570*/  @P3 FADD R106, R106, 1 ;  /* 0x3f8000006a6a3421 */ /* 0x000fe20000000000 */
[----:B------:R-:W-:Y:S01]  /*2580*/  @P0 FMNMX R73, R73, |R50|, !PT ;  /* 0x4000003249490209 */ /* 0x000fe20007800000 */
[----:B------:R-:W-:Y:S01]  /*2590*/  @P3 FADD R113, R113, 1 ;  /* 0x3f80000071713421 */ /* 0x000fe20000000000 */
[----:B------:R-:W-:Y:S01]  /*25a0*/  SHF.L.U32 R56, R56, 0x8, RZ ;  /* 0x0000000838387819 */ /* 0x000fe200000006ff */
[--C-:B------:R-:W-:Y:S01]  /*25b0*/  FFMA R69, R106, R69, R107.reuse ;  /* 0x000000456a457223 */ /* 0x100fe2000000006b */
[----:B------:R-:W-:Y:S01]  /*25c0*/  PRMT R107, R30, 0x7632, R107 ;  /* 0x000076321e6b7816 */ /* 0x000fe2000000006b */
[----:B------:R-:W-:Y:S01]  /*25d0*/  FFMA R106, R113, R108, R114 ;  /* 0x0000006c716a7223 */ /* 0x000fe20000000072 */
[----:B------:R-:W-:Y:S01]  /*25e0*/  PRMT R108, R6, 0x7632, R108 ;  /* 0x00007632066c7816 */ /* 0x000fe2000000006c */
[----:B------:R-:W-:Y:S01]  /*25f0*/  @P1 FMUL R50, R50, R76 ;  /* 0x0000004c32321220 */ /* 0x000fe20000400000 */
[----:B------:R-:W-:-:S02]  /*2600*/  SHF.L.U32 R107, R107, 0x10, RZ ;  /* 0x000000106b6b7819 */ /* 0x000fc400000006ff */
[----:B------:R-:W-:Y:S01]  /*2610*/  @P0 FMNMX R73, R73, |R80|, !PT ;  /* 0x4000005049490209 */ /* 0x000fe20007800000 */
[----:B------:R-:W-:Y:S01]  /*2620*/  @P1 FMUL R80, R80, R76 ;  /* 0x0000004c50501220 */ /* 0x000fe20000400000 */
[----:B------:R-:W-:Y:S01]  /*2630*/  SHF.L.U32 R113, R31, 0x10, RZ ;  /* 0x000000101f717819 */ /* 0x000fe200000006ff */
[----:B------:R-:W-:Y:S01]  /*2640*/  @P3 FADD R107, R107, 1 ;  /* 0x3f8000006b6b3421 */ /* 0x000fe20000000000 */
[----:B------:R-:W-:Y:S02]  /*2650*/  SHF.L.U32 R108, R108, 0x10, RZ ;  /* 0x000000106c6c7819 */ /* 0x000fe400000006ff */
[----:B------:R-:W-:Y:S01]  /*2660*/  @P0 FMNMX R73, R73, |R52|, !PT ;  /* 0x4000003449490209 */ /* 0x000fe20007800000 */
[----:B------:R-:W-:Y:S01]  /*2670*/  @P3 FADD R113, R113, 1 ;  /* 0x3f80000071713421 */ /* 0x000fe20000000000 */
[----:B------:R-:W-:Y:S01]  /*2680*/  SHF.L.U32 R114, R7, 0x10, RZ ;  /* 0x0000001007727819 */ /* 0x000fe200000006ff */
[--C-:B------:R-:W-:Y:S01]  /*2690*/  FFMA R107, R107, R70, R108.reuse ;  /* 0x000000466b6b7223 */ /* 0x100fe2000000006c */
[----:B------:R-:W-:Y:S01]  /*26a0*/  @P0 FMNMX R73, R73, |R53|, !PT ;  /* 0x4000003549490209 */ /* 0x000fe20007800000 */
[----:B------:R-:W-:Y:S01]  /*26b0*/  @P1 FMUL R52, R52, R76 ;  /* 0x0000004c34341220 */ /* 0x000fe20000400000 */
[----:B------:R-:W-:Y:S01]  /*26c0*/  PRMT R108, R31, 0x7632, R108 ;  /* 0x000076321f6c7816 */ /* 0x000fe2000000006c */
[----:B------:R-:W-:Y:S01]  /*26d0*/  FFMA R70, R113, R112, R114 ;  /* 0x0000007071467223 */ /* 0x000fe20000000072 */
[----:B------:R-:W-:Y:S01]  /*26e0*/  @P0 FMNMX R73, R73, |R82|, !PT ;  /* 0x4000005249490209 */ /* 0x000fe20007800000 */
[-C--:B------:R-:W-:Y:S01]  /*26f0*/  @P1 FMUL R53, R53, R76.reuse ;  /* 0x0000004c35351220 */ /* 0x080fe20000400000 */
[----:B------:R-:W-:Y:S01]  /*2700*/  PRMT R112, R7, 0x7632, R112 ;  /* 0x0000763207707816 */ /* 0x000fe20000000070 */
[----:B------:R-:W-:Y:S01]  /*2710*/  @P1 FMUL R82, R82, R76 ;  /* 0x0000004c52521220 */ /* 0x000fe20000400000 */
[----:B------:R-:W-:-:S02]  /*2720*/  SHF.L.U32 R108, R108, 0x10, RZ ;  /* 0x000000106c6c7819 */ /* 0x000fc400000006ff */
[----:B------:R-:W-:Y:S01]  /*2730*/  F2FP.SATFINITE.E4M3.F32.PACK_AB_MERGE_C R113, RZ, R0, RZ ;  /* 0x00000000ff71723e */ /* 0x000fe200048070ff */
[----:B------:R-:W-:Y:S01]  /*2740*/  IMAD.U32 R115, R112, 0x10000, RZ ;  /* 0x0001000070737824 */ /* 0x000fe200078e00ff */
[----:B------:R-:W-:Y:S01]  /*2750*/  @P0 FMNMX R73, R73, |R90|, !PT ;  /* 0x4000005a49490209 */ /* 0x000fe20007800000 */
[----:B------:R-:W-:Y:S01]  /*2760*/  @P3 FADD R108, R108, 1 ;  /* 0x3f8000006c6c3421 */ /* 0x000fe20000000000 */
[----:B------:R-:W-:Y:S01]  /*2770*/  FMUL R0, R110, R109 ;  /* 0x0000006d6e007220 */ /* 0x000fe20000400000 */
[----:B------:R-:W-:Y:S01]  /*2780*/  LOP3.LUT R113, R113, 0xff, RZ, 0xc0, !PT ;  /* 0x000000ff71717812 */ /* 0x000fe200078ec0ff */
[----:B------:R-:W-:Y:S01]  /*2790*/  @P1 FMUL R90, R90, R76 ;  /* 0x0000004c5a5a1220 */ /* 0x000fe20000400000 */
[----:B------:R-:W-:Y:S01]  /*27a0*/  F2FP.SATFINITE.E4M3.F32.PACK_AB_MERGE_C R48, RZ, R48, RZ ;  /* 0x00000030ff30723e */ /* 0x000fe200048070ff */
[----:B------:R-:W-:Y:S01]  /*27b0*/  FFMA R0, R108, R0, R115 ;  /* 0x000000006c007223 */ /* 0x000fe20000000073 */
[----:B------:R-:W-:Y:S01]  /*27c0*/  @P0 FMNMX R73, R73, |R88|, !PT ;  /* 0x4000005849490209 */ /* 0x000fe20007800000 */
[----:B------:R-:W-:Y:S01]  /*27d0*/  @P1 FMUL R88, R88, R76 ;  /* 0x0000004c58581220 */ /* 0x000fe20000400000 */
[----:B------:R-:W-:-:S02]  /*27e0*/  LOP3.LUT R113, R113, 0xffff, R56, 0xf8, !PT ;  /* 0x0000ffff71717812 */ /* 0x000fc400078ef838 */
[----:B------:R-:W-:Y:S02]  /*27f0*/  LOP3.LUT R108, R77, 0xffffff00, RZ, 0xc0, !PT ;  /* 0xffffff004d6c7812 */ /* 0x000fe400078ec0ff */
[----:B------:R-:W-:Y:S02]  /*2800*/  F2FP.SATFINITE.E4M3.F32.PACK_AB_MERGE_C R56, RZ, R71, RZ ;  /* 0x00000047ff38723e */ /* 0x000fe400048070ff */
[----:B------:R-:W-:Y:S02]  /*2810*/  SHF.L.U32 R48, R48, 0x10, RZ ;  /* 0x0000001030307819 */ /* 0x000fe400000006ff */
[----:B------:R-:W-:Y:S02]  /*2820*/  F2FP.SATFINITE.E4M3.F32.PACK_AB_MERGE_C R57, RZ, R57, RZ ;  /* 0x00000039ff39723e */ /* 0x000fe400048070ff */
[----:B------:R-:W-:Y:S01]  /*2830*/  @P0 FMNMX R73, R73, |R93|, !PT ;  /* 0x4000005d49490209 */ /* 0x000fe20007800000 */
[----:B------:R-:W-:Y:S01]  /*2840*/  @P1 FMUL R93, R93, R76 ;  /* 0x0000004c5d5d1220 */ /* 0x000fe20000400000 */
[----:B------:R-:W-:-:S02]  /*2850*/  LOP3.LUT R56, R56, 0xffff, RZ, 0xc0, !PT ;  /* 0x0000ffff38387812 */ /* 0x000fc400078ec0ff */
[----:B------:R-:W-:Y:S02]  /*2860*/  LOP3.LUT R113, R113, 0xff0000, R48, 0xf8, !PT ;  /* 0x00ff000071717812 */ /* 0x000fe400078ef830 */
[----:B------:R-:W-:Y:S02]  /*2870*/  LOP3.LUT R57, R108, 0xffff, R57, 0xf8, !PT ;  /* 0x0000ffff6c397812 */ /* 0x000fe400078ef839 */
[----:B------:R-:W-:Y:S01]  /*2880*/  @P0 FMNMX R73, R73, |R54|, !PT ;  /* 0x4000003649490209 */ /* 0x000fe20007800000 */
[----:B------:R-:W-:Y:S01]  /*2890*/  @P1 FMUL R54, R54, R76 ;  /* 0x0000004c36361220 */ /* 0x000fe20000400000 */
[----:B------:R-:W-:Y:S02]  /*28a0*/  F2FP.SATFINITE.E4M3.F32.PACK_AB_MERGE_C R48, RZ, R78, RZ ;  /* 0x0000004eff30723e */ /* 0x000fe400048070ff */
[----:B------:R-:W-:Y:S02]  /*28b0*/  SHF.L.U32 R56, R56, 0x18, RZ ;  /* 0x0000001838387819 */ /* 0x000fe400000006ff */
[----:B------:R-:W-:-:S02]  /*28c0*/  LOP3.LUT R78, R57, 0xff, RZ, 0xc0, !PT ;  /* 0x000000ff394e7812 */ /* 0x000fc400078ec0ff */
[----:B------:R-:W-:Y:S01]  /*28d0*/  @P0 FMNMX R73, R73, |R92|, !PT ;  /* 0x4000005c49490209 */ /* 0x000fe20007800000 */
[-C--:B------:R-:W-:Y:S01]  /*28e0*/  @P1 FMUL R92, R92, R76.reuse ;  /* 0x0000004c5c5c1220 */ /* 0x080fe20000400000 */
[----:B------:R-:W-:Y:S02]  /*28f0*/  PRMT R57, R48, 0x7104, RZ ;  /* 0x0000710430397816 */ /* 0x000fe400000000ff */
[----:B------:R-:W-:Y:S02]  /*2900*/  F2FP.SATFINITE.E4M3.F32.PACK_AB_MERGE_C R49, RZ, R49, RZ ;  /* 0x00000031ff31723e */ /* 0x000fe400048070ff */
[----:B------:R-:W-:Y:S02]  /*2910*/  LOP3.LUT R48, R113, 0xff000000, R56, 0xf8, !PT ;  /* 0xff00000071307812 */ /* 0x000fe400078ef838 */
[----:B------:R-:W-:Y:S01]  /*2920*/  @P0 FMNMX R73, R73, |R55|, !PT ;  /* 0x4000003749490209 */ /* 0x000fe20007800000 */
[----:B------:R-:W-:Y:S01]  /*2930*/  @P1 FMUL R55, R55, R76 ;  /* 0x0000004c37371220 */ /* 0x000fe20000400000 */
[----:B------:R-:W-:-:S02]  /*2940*/  LOP3.LUT R56, R78, 0xff00, R57, 0xf8, !PT ;  /* 0x0000ff004e387812 */ /* 0x000fc400078ef839 */
[----:B------:R-:W-:Y:S02]  /*2950*/  SHF.L.U32 R49, R49, 0x10, RZ ;  /* 0x0000001031317819 */ /* 0x000fe400000006ff */
[----:B------:R-:W-:Y:S02]  /*2960*/  F2FP.SATFINITE.E4M3.F32.PACK_AB_MERGE_C R80, RZ, R80, RZ ;  /* 0x00000050ff50723e */ /* 0x000fe400048070ff */
[----:B------:R-:W-:Y:S01]  /*2970*/  @P0 FMNMX R73, R73, |R95|, !PT ;  /* 0x4000005f49490209 */ /* 0x000fe20007800000 */
[----:B------:R-:W-:Y:S01]  /*2980*/  @P1 FMUL R95, R95, R76 ;  /* 0x0000004c5f5f1220 */ /* 0x000fe20000400000 */
[----:B------:R-:W-:Y:S01]  /*2990*/  LOP3.LUT R56, R56, 0xff0000, R49, 0xf8, !PT ;  /* 0x00ff000038387812 */ /* 0x000fe200078ef831 */
[----:B------:R-:W-:Y:S01]  /*29a0*/  IMAD.SHL.U32 R80, R80, 0x100, RZ ;  /* 0x0000010050507824 */ /* 0x000fe200078e00ff */
[----:B------:R-:W-:Y:S02]  /*29b0*/  F2FP.SATFINITE.E4M3.F32.PACK_AB_MERGE_C R49, RZ, R50, RZ ;  /* 0x00000032ff31723e */ /* 0x000fe400048070ff */
[----:B------:R-:W-:Y:S01]  /*29c0*/  @P0 FMNMX R73, R73, |R94|, !PT ;  /* 0x4000005e49490209 */ /* 0x000fe20007800000 */
[----:B------:R-:W-:Y:S01]  /*29d0*/  @P1 FMUL R94, R94, R76 ;  /* 0x0000004c5e5e1220 */ /* 0x000fe20000400000 */
[----:B------:R-:W-:-:S02]  /*29e0*/  LOP3.LUT R49, R49, 0xff, RZ, 0xc0, !PT ;  /* 0x000000ff31317812 */ /* 0x000fc400078ec0ff */
        /* <DEDUP_REMOVED lines=11> */
[----:B------:R-:W-:Y:S02]  /*2aa0*/  LOP3.LUT R49, R49, 0xffff, RZ, 0xc0, !PT ;  /* 0x0000ffff31317812 */ /* 0x000fe400078ec0ff */
[----:B------:R-:W-:Y:S01]  /*2ab0*/  @P0 FMNMX R73, R73, |R59|, !PT ;  /* 0x4000003b49490209 */ /* 0x000fe20007800000 */
[----:B------:R-:W-:Y:S01]  /*2ac0*/  @P1 FMUL R59, R59, R76 ;  /* 0x0000004c3b3b1220 */ /* 0x000fe20000400000 */
[----:B------:R-:W-:Y:S02]  /*2ad0*/  F2FP.SATFINITE.E4M3.F32.PACK_AB_MERGE_C R51, RZ, R51, RZ ;  /* 0x00000033ff33723e */ /* 0x000fe400048070ff */
[----:B------:R-:W-:-:S02]  /*2ae0*/  SHF.L.U32 R49, R49, 0x18, RZ ;  /* 0x0000001831317819 */ /* 0x000fc400000006ff */
[----:B------:R-:W-:Y:S01]  /*2af0*/  @P0 FMNMX R73, R73, |R98|, !PT ;  /* 0x4000006249490209 */ /* 0x000fe20007800000 */
[----:B------:R-:W-:Y:S01]  /*2b00*/  @P1 FMUL R98, R98, R76 ;  /* 0x0000004c62621220 */ /* 0x000fe20000400000 */
[----:B------:R-:W-:Y:S02]  /*2b10*/  LOP3.LUT R51, R51, 0xffff, RZ, 0xc0, !PT ;  /* 0x0000ffff33337812 */ /* 0x000fe400078ec0ff */
[----:B------:R-:W-:Y:S02]  /*2b20*/  LOP3.LUT R78, R80, 0xff000000, R49, 0xf8, !PT ;  /* 0xff000000504e7812 */ /* 0x000fe400078ef831 */
[----:B------:R-:W-:Y:S01]  /*2b30*/  @P0 FMNMX R73, R73, |R60|, !PT ;  /* 0x4000003c49490209 */ /* 0x000fe20007800000 */
[----:B------:R-:W-:Y:S01]  /*2b40*/  @P1 FMUL R60, R60, R76 ;  /* 0x0000004c3c3c1220 */ /* 0x000fe20000400000 */
[----:B------:R-:W-:Y:S02]  /*2b50*/  F2FP.SATFINITE.E4M3.F32.PACK_AB_MERGE_C R49, RZ, R54, RZ ;  /* 0x00000036ff31723e */ /* 0x000fe400048070ff */
[----:B------:R-:W-:-:S02]  /*2b60*/  F2FP.SATFINITE.E4M3.F32.PACK_AB_MERGE_C R92, RZ, R92, RZ ;  /* 0x0000005cff5c723e */ /* 0x000fc400048070ff */
[----:B------:R-:W-:Y:S02]  /*2b70*/  SHF.L.U32 R51, R51, 0x18, RZ ;  /* 0x0000001833337819 */ /* 0x000fe400000006ff */
[----:B------:R-:W-:Y:S02]  /*2b80*/  F2FP.SATFINITE.E4M3.F32.PACK_AB_MERGE_C R82, RZ, R82, RZ ;  /* 0x00000052ff52723e */ /* 0x000fe400048070ff */
[----:B------:R-:W-:Y:S01]  /*2b90*/  @P0 FMNMX R73, R73, |R61|, !PT ;  /* 0x4000003d49490209 */ /* 0x000fe20007800000 */
[----:B------:R-:W-:Y:S01]  /*2ba0*/  @P1 FMUL R61, R61, R76 ;  /* 0x0000004c3d3d1220 */ /* 0x000fe20000400000 */
[----:B------:R-:W-:Y:S02]  /*2bb0*/  LOP3.LUT R49, R49, 0xff, RZ, 0xc0, !PT ;  /* 0x000000ff31317812 */ /* 0x000fe400078ec0ff */
[----:B------:R-:W-:Y:S02]  /*2bc0*/  SHF.L.U32 R92, R92, 0x8, RZ ;  /* 0x000000085c5c7819 */ /* 0x000fe400000006ff */
[----:B------:R-:W-:-:S02]  /*2bd0*/  LOP3.LUT R77, R56, R51, RZ, 0xfc, !PT ;  /* 0x00000033384d7212 */ /* 0x000fc400078efcff */
[----:B------:R-:W-:Y:S02]  /*2be0*/  LOP3.LUT R51, R79, 0xffff, R82, 0xf8, !PT ;  /* 0x0000ffff4f337812 */ /* 0x000fe400078ef852 */
[----:B------:R-:W-:Y:S02]  /*2bf0*/  F2FP.SATFINITE.E4M3.F32.PACK_AB_MERGE_C R50, RZ, R90, RZ ;  /* 0x0000005aff32723e */ /* 0x000fe400048070ff */
[----:B------:R-:W-:Y:S01]  /*2c00*/  @P0 FMNMX R73, R73, |R99|, !PT ;  /* 0x4000006349490209 */ /* 0x000fe20007800000 */
[----:B------:R-:W-:Y:S01]  /*2c10*/  @P1 FMUL R99, R99, R76 ;  /* 0x0000004c63631220 */ /* 0x000fe20000400000 */
[----:B------:R-:W-:Y:S02]  /*2c20*/  LOP3.LUT R92, R49, 0xffff, R92, 0xf8, !PT ;  /* 0x0000ffff315c7812 */ /* 0x000fe400078ef85c */
[----:B------:R-:W-:Y:S02]  /*2c30*/  F2FP.SATFINITE.E4M3.F32.PACK_AB_MERGE_C R49, RZ, R55, RZ ;  /* 0x00000037ff31723e */ /* 0x000fe400048070ff */
[----:B------:R-:W-:-:S02]  /*2c40*/  LOP3.LUT R51, R51, 0xff, RZ, 0xc0, !PT ;  /* 0x000000ff33337812 */ /* 0x000fc400078ec0ff */
[----:B------:R-:W-:Y:S01]  /*2c50*/  PRMT R50, R50, 0x7104, RZ ;  /* 0x0000710432327816 */ /* 0x000fe200000000ff */
[----:B------:R-:W-:Y:S01]  /*2c60*/  IMAD.U32 R49, R49, 0x10000, RZ ;  /* 0x0001000031317824 */ /* 0x000fe200078e00ff */
[----:B------:R-:W-:Y:S02]  /*2c70*/  F2FP.SATFINITE.E4M3.F32.PACK_AB_MERGE_C R88, RZ, R88, RZ ;  /* 0x00000058ff58723e */ /* 0x000fe400048070ff */
[----:B------:R-:W-:Y:S01]  /*2c80*/  @P0 FMNMX R73, R73, |R100|, !PT ;  /* 0x4000006449490209 */ /* 0x000fe20007800000 */
[----:B------:R-:W-:Y:S01]  /*2c90*/  @P1 FMUL R100, R100, R76 ;  /* 0x0000004c64641220 */ /* 0x000fe20000400000 */
[----:B------:R-:W-:Y:S02]  /*2ca0*/  LOP3.LUT R51, R51, 0xff00, R50, 0xf8, !PT ;  /* 0x0000ff0033337812 */ /* 0x000fe400078ef832 */
[----:B------:R-:W-:Y:S02]  /*2cb0*/  SHF.L.U32 R88, R88, 0x10, RZ ;  /* 0x0000001058587819 */ /* 0x000fe400000006ff */
[----:B------:R-:W-:Y:S01]  /*2cc0*/  @P0 FMNMX R73, R73, |R62|, !PT ;  /* 0x4000003e49490209 */ /* 0x000fe20007800000 */
[----:B------:R-:W-:Y:S01]  /*2cd0*/  @P1 FMUL R62, R62, R76 ;  /* 0x0000004c3e3e1220 */ /* 0x000fe20000400000 */
[----:B------:R-:W-:-:S02]  /*2ce0*/  F2FP.SATFINITE.E4M3.F32.PACK_AB_MERGE_C R94, RZ, R94, RZ ;  /* 0x0000005eff5e723e */ /* 0x000fc400048070ff */
[----:B------:R-:W-:Y:S02]  /*2cf0*/  LOP3.LUT R88, R51, 0xff0000, R88, 0xf8, !PT ;  /* 0x00ff000033587812 */ /* 0x000fe400078ef858 */
        /* <DEDUP_REMOVED lines=13> */
[----:B------:R-:W-:Y:S01]  /*2dd0*/  SHF.L.U32 R58, R58, 0x10, RZ ;  /* 0x000000103a3a7819 */ /* 0x000fe200000006ff */
[----:B------:R-:W1:Y:S01]  /*2de0*/  @!P2 LDC.64 R52, c[0x0][0x230] ;  /* 0x00008c00ff34ab82 */ /* 0x000e620000000a00 */
[----:B------:R-:W-:-:S02]  /*2df0*/  F2FP.SATFINITE.E4M3.F32.PACK_AB_MERGE_C R50, RZ, R95, RZ ;  /* 0x0000005fff32723e */ /* 0x000fc400048070ff */
[----:B------:R-:W-:Y:S01]  /*2e00*/  @P0 FMNMX R73, R73, |R103|, !PT ;  /* 0x4000006749490209 */ /* 0x000fe20007800000 */
[----:B------:R-:W-:Y:S01]  /*2e10*/  @P1 FMUL R103, R103, R76 ;  /* 0x0000004c67671220 */ /* 0x000fe20000400000 */
[----:B------:R-:W-:Y:S02]  /*2e20*/  LOP3.LUT R58, R49, 0xff0000, R58, 0xf8, !PT ;  /* 0x00ff0000313a7812 */ /* 0x000fe400078ef83a */
[----:B------:R-:W-:Y:S02]  /*2e30*/  F2FP.SATFINITE.E4M3.F32.PACK_AB_MERGE_C R49, RZ, R59, RZ ;  /* 0x0000003bff31723e */ /* 0x000fe400048070ff */
[----:B------:R-:W-:Y:S02]  /*2e40*/  F2FP.SATFINITE.E4M3.F32.PACK_AB_MERGE_C R98, RZ, R98, RZ ;  /* 0x00000062ff62723e */ /* 0x000fe400048070ff */
[----:B------:R-:W-:Y:S02]  /*2e50*/  LOP3.LUT R50, R50, 0xffff, RZ, 0xc0, !PT ;  /* 0x0000ffff32327812 */ /* 0x000fe400078ec0ff */
[----:B------:R-:W-:Y:S01]  /*2e60*/  @P0 FMNMX R73, R73, |R65|, !PT ;  /* 0x4000004149490209 */ /* 0x000fe20007800000 */
[----:B------:R-:W-:Y:S01]  /*2e70*/  @P1 FMUL R65, R65, R76 ;  /* 0x0000004c41411220 */ /* 0x000fe20000400000 */
[----:B------:R-:W-:-:S02]  /*2e80*/  LOP3.LUT R49, R49, 0xff, RZ, 0xc0, !PT ;  /* 0x000000ff31317812 */ /* 0x000fc400078ec0ff */
[----:B------:R-:W-:Y:S02]  /*2e90*/  SHF.L.U32 R98, R98, 0x8, RZ ;  /* 0x0000000862627819 */ /* 0x000fe400000006ff */
[----:B------:R-:W-:Y:S02]  /*2ea0*/  SHF.L.U32 R50, R50, 0x18, RZ ;  /* 0x0000001832327819 */ /* 0x000fe400000006ff */
[----:B------:R-:W-:Y:S02]  /*2eb0*/  F2FP.SATFINITE.E4M3.F32.PACK_AB_MERGE_C R60, RZ, R60, RZ ;  /* 0x0000003cff3c723e */ /* 0x000fe400048070ff */
[----:B------:R-:W-:Y:S01]  /*2ec0*/  @P0 FMNMX R73, R73, |R102|, !PT ;  /* 0x4000006649490209 */ /* 0x000fe20007800000 */
[----:B------:R-:W-:Y:S01]  /*2ed0*/  @P1 FMUL R102, R102, R76 ;  /* 0x0000004c66661220 */ /* 0x000fe20000400000 */
[----:B------:R-:W-:Y:S01]  /*2ee0*/  LOP3.LUT R98, R49, 0xffff, R98, 0xf8, !PT ;  /* 0x0000ffff31627812 */ /* 0x000fe200078ef862 */
[----:B-1----:R-:W-:Y:S01]  /*2ef0*/  @!P2 IMAD.WIDE R52, R74, 0x4, R52 ;  /* 0x000000044a34a825 */ /* 0x002fe200078e0234 */
[----:B------:R-:W-:-:S02]  /*2f00*/  LOP3.LUT R80, R51, 0xff000000, R50, 0xf8, !PT ;  /* 0xff00000033507812 */ /* 0x000fc400078ef832 */
[----:B------:R-:W-:Y:S02]  /*2f10*/  SHF.L.U32 R49, R60, 0x10, RZ ;  /* 0x000000103c317819 */ /* 0x000fe400000006ff */
[----:B------:R-:W-:Y:S01]  /*2f20*/  LOP3.LUT R50, R83, 0xffffff00, RZ, 0xc0, !PT ;  /* 0xffffff0053327812 */ /* 0x000fe200078ec0ff */
[----:B------:R2:W-:Y:S01]  /*2f30*/  @!P2 STG.E desc[UR4][R52.64], R109 ;  /* 0x0000006d3400a986 */ /* 0x0005e2000c101904 */
        /* <DEDUP_REMOVED lines=8> */
[----:B------:R-:W-:Y:S02]  /*2fc0*/  F2FP.SATFINITE.E4M3.F32.PACK_AB_MERGE_C R111, RZ, R111, RZ ;  /* 0x0000006fff6f723e */ /* 0x000fe400048070ff */
[----:B------:R-:W-:Y:S02]  /*2fd0*/  LOP3.LUT R50, R50, 0xff, RZ, 0xc0, !PT ;  /* 0x000000ff32327812 */ /* 0x000fe400078ec0ff */
[----:B------:R-:W-:Y:S01]  /*2fe0*/  PRMT R49, R49, 0x7104, RZ ;  /* 0x0000710431317816 */ /* 0x000fe200000000ff */
[----:B------:R-:W-:Y:S01]  /*2ff0*/  IMAD.SHL.U32 R111, R111, 0x100, RZ ;  /* 0x000001006f6f7824 */ /* 0x000fe200078e00ff */
        /* <DEDUP_REMOVED lines=8> */
[----:B------:R-:W-:Y:S02]  /*3080*/  LOP3.LUT R49, R61, 0xffff, RZ, 0xc0, !PT ;  /* 0x0000ffff3d317812 */ /* 0x000fe400078ec0ff */
[----:B------:R-:W-:-:S02]  /*3090*/  LOP3.LUT R50, R101, 0xff, RZ, 0xc0, !PT ;  /* 0x000000ff65327812 */ /* 0x000fc400078ec0ff */
[----:B------:R-:W-:Y:S01]  /*30a0*/  @P0 FMNMX R73, R73, |R105|, !PT ;  /* 0x4000006949490209 */ /* 0x000fe20007800000 */
[----:B------:R-:W-:Y:S01]  /*30b0*/  @P1 FMUL R105, R105, R76 ;  /* 0x0000004c69691220 */ /* 0x000fe20000400000 */
[----:B------:R-:W-:Y:S02]  /*30c0*/  LOP3.LUT R93, R93, 0xffff, RZ, 0xc0, !PT ;  /* 0x0000ffff5d5d7812 */ /* 0x000fe400078ec0ff */
[----:B------:R-:W-:Y:S02]  /*30d0*/  LOP3.LUT R111, R50, 0xffff, R111, 0xf8, !PT ;  /* 0x0000ffff326f7812 */ /* 0x000fe400078ef86f */
[----:B------:R-:W-:Y:S02]  /*30e0*/  SHF.L.U32 R49, R49, 0x18, RZ ;  /* 0x0000001831317819 */ /* 0x000fe400000006ff */
[----:B------:R-:W-:Y:S02]  /*30f0*/  F2FP.SATFINITE.E4M3.F32.PACK_AB_MERGE_C R62, RZ, R62, RZ ;  /* 0x0000003eff3e723e */ /* 0x000fe400048070ff */
[----:B------:R-:W-:-:S02]  /*3100*/  F2FP.SATFINITE.E4M3.F32.PACK_AB_MERGE_C R50, RZ, R103, RZ ;  /* 0x00000067ff32723e */ /* 0x000fc400048070ff */
[----:B------:R-:W-:Y:S01]  /*3110*/  @P0 FMNMX R73, R73, |R68|, !PT ;  /* 0x4000004449490209 */ /* 0x000fe20007800000 */
[----:B------:R-:W-:Y:S01]  /*3120*/  @P1 FMUL R68, R68, R76 ;  /* 0x0000004c44441220 */ /* 0x000fe20000400000 */
[----:B------:R-:W-:Y:S02]  /*3130*/  SHF.L.U32 R79, R93, 0x18, RZ ;  /* 0x000000185d4f7819 */ /* 0x000fe400000006ff */
[----:B------:R-:W-:Y:S02]  /*3140*/  LOP3.LUT R82, R98, 0xff000000, R49, 0xf8, !PT ;  /* 0xff00000062527812 */ /* 0x000fe400078ef831 */
[----:B------:R-:W-:Y:S02]  /*3150*/  SHF.L.U32 R62, R62, 0x10, RZ ;  /* 0x000000103e3e7819 */ /* 0x000fe400000006ff */
[----:B------:R-:W-:Y:S02]  /*3160*/  SHF.L.U32 R50, R50, 0x10, RZ ;  /* 0x0000001032327819 */ /* 0x000fe400000006ff */
[----:B------:R-:W-:-:S02]  /*3170*/  F2FP.SATFINITE.E4M3.F32.PACK_AB_MERGE_C R49, RZ, R65, RZ ;  /* 0x00000041ff31723e */ /* 0x000fc400048070ff */
[----:B------:R-:W-:Y:S02]  /*3180*/  F2FP.SATFINITE.E4M3.F32.PACK_AB_MERGE_C R102, RZ, R102, RZ ;  /* 0x00000066ff66723e */ /* 0x000fe400048070ff */
[----:B------:R-:W-:Y:S01]  /*3190*/  @P0 FMNMX R73, R73, |R69|, !PT ;  /* 0x4000004549490209 */ /* 0x000fe20007800000 */
[----:B------:R-:W-:Y:S01]  /*31a0*/  @P1 FMUL R69, R69, R76 ;  /* 0x0000004c45451220 */ /* 0x000fe20000400000 */
[----:B------:R-:W-:Y:S02]  /*31b0*/  LOP3.LUT R79, R88, R79, RZ, 0xfc, !PT ;  /* 0x0000004f584f7212 */ /* 0x000fe400078efcff */
[----:B------:R-:W-:Y:S02]  /*31c0*/  LOP3.LUT R62, R51, 0xff0000, R62, 0xf8, !PT ;  /* 0x00ff0000333e7812 */ /* 0x000fe400078ef83e */
        /* <DEDUP_REMOVED lines=12> */
[----:B------:R-:W-:Y:S01]  /*3290*/  LOP3.LUT R88, R88, 0xff000000, R49, 0xf8, !PT ;  /* 0xff00000058587812 */ /* 0x000fe200078ef831 */
[----:B------:R-:W-:Y:S01]  /*32a0*/  IMAD.U32 R64, R64, 0x10000, RZ ;  /* 0x0001000040407824 */ /* 0x000fe200078e00ff */
[----:B------:R-:W-:Y:S02]  /*32b0*/  F2FP.SATFINITE.E4M3.F32.PACK_AB_MERGE_C R106, RZ, R106, RZ ;  /* 0x0000006aff6a723e */ /* 0x000fe400048070ff */
[----:B------:R-:W-:Y:S02]  /*32c0*/  LOP3.LUT R49, R51, 0xff00, R50, 0xf8, !PT ;  /* 0x0000ff0033317812 */ /* 0x000fe400078ef832 */
[----:B------:R-:W-:-:S02]  /*32d0*/  F2FP.SATFINITE.E4M3.F32.PACK_AB_MERGE_C R50, RZ, R67, RZ ;  /* 0x00000043ff32723e */ /* 0x000fc400048070ff */
[----:B------:R-:W-:Y:S02]  /*32e0*/  F2FP.SATFINITE.E4M3.F32.PACK_AB_MERGE_C R105, RZ, R105, RZ ;  /* 0x00000069ff69723e */ /* 0x000fe400048070ff */
[----:B------:R-:W-:Y:S02]  /*32f0*/  LOP3.LUT R54, R91, 0xffff, R106, 0xf8, !PT ;  /* 0x0000ffff5b367812 */ /* 0x000fe400078ef86a */
[----:B------:R-:W-:Y:S02]  /*3300*/  F2FP.SATFINITE.E4M3.F32.PACK_AB_MERGE_C R107, RZ, R107, RZ ;  /* 0x0000006bff6b723e */ /* 0x000fe400048070ff */
[----:B------:R-:W-:Y:S02]  /*3310*/  LOP3.LUT R50, R50, 0xff, RZ, 0xc0, !PT ;  /* 0x000000ff32327812 */ /* 0x000fe400078ec0ff */
[----:B------:R-:W-:Y:S02]  /*3320*/  SHF.L.U32 R105, R105, 0x8, RZ ;  /* 0x0000000869697819 */ /* 0x000fe400000006ff */
[----:B------:R-:W-:-:S02]  /*3330*/  LOP3.LUT R89, R49, 0xff0000, R64, 0xf8, !PT ;  /* 0x00ff000031597812 */ /* 0x000fc400078ef840 */
[----:B------:R-:W-:Y:S01]  /*3340*/  @P0 FMNMX R73, R73, |R70|, !PT ;  /* 0x4000004649490209 */ /* 0x000fe20007800000 */
[----:B------:R-:W-:Y:S01]  /*3350*/  @P1 FMUL R70, R70, R76 ;  /* 0x0000004c46461220 */ /* 0x000fe20000400000 */
[----:B------:R-:W-:Y:S02]  /*3360*/  LOP3.LUT R54, R54, 0xff, RZ, 0xc0, !PT ;  /* 0x000000ff36367812 */ /* 0x000fe400078ec0ff */
[----:B------:R-:W-:Y:S02]  /*3370*/  PRMT R49, R107, 0x7104, RZ ;  /* 0x000071046b317816 */ /* 0x000fe400000000ff */
[----:B------:R-:W-:Y:S02]  /*3380*/  F2FP.SATFINITE.E4M3.F32.PACK_AB_MERGE_C R63, RZ, R63, RZ ;  /* 0x0000003fff3f723e */ /* 0x000fe400048070ff */
[----:B------:R-:W-:Y:S02]  /*3390*/  LOP3.LUT R56, R50, 0xffff, R105, 0xf8, !PT ;  /* 0x0000ffff32387812 */ /* 0x000fe400078ef869 */
[----:B------:R-:W-:Y:S01]  /*33a0*/  @P0 FMNMX R73, R73, |R0|, !PT ;  /* 0x4000000049490209 */ /* 0x000fe20007800000 */
[----:B------:R-:W1:Y:S01]  /*33b0*/  LDC.64 R50, c[0x0][0x258] ;  /* 0x00009600ff327b82 */ /* 0x000e620000000a00 */
[----:B------:R-:W-:Y:S01]  /*33c0*/  LOP3.LUT R55, R54, 0xff00, R49, 0xf8, !PT ;  /* 0x0000ff0036377812 */ /* 0x000fe200078ef831 */
[----:B------:R-:W-:Y:S01]  /*33d0*/  @P1 FMUL R0, R0, R76 ;  /* 0x0000004c00001220 */ /* 0x000fe20000400000 */
[----:B------:R-:W-:-:S02]  /*33e0*/  F2FP.SATFINITE.E4M3.F32.PACK_AB_MERGE_C R49, RZ, R68, RZ ;  /* 0x00000044ff31723e */ /* 0x000fc400048070ff */
[----:B------:R-:W-:Y:S02]  /*33f0*/  LOP3.LUT R63, R63, 0xffff, RZ, 0xc0, !PT ;  /* 0x0000ffff3f3f7812 */ /* 0x000fe400078ec0ff */
[----:B------:R-:W-:Y:S02]  /*3400*/  SHF.L.U32 R49, R49, 0x10, RZ ;  /* 0x0000001031317819 */ /* 0x000fe400000006ff */
[----:B------:R-:W-:Y:S02]  /*3410*/  F2FP.SATFINITE.E4M3.F32.PACK_AB_MERGE_C R0, RZ, R0, RZ ;  /* 0x00000000ff00723e */ /* 0x000fe400048070ff */
[----:B------:R-:W-:Y:S02]  /*3420*/  SHF.L.U32 R63, R63, 0x18, RZ ;  /* 0x000000183f3f7819 */ /* 0x000fe400000006ff */
[----:B------:R-:W-:Y:S02]  /*3430*/  F2FP.SATFINITE.E4M3.F32.PACK_AB_MERGE_C R54, RZ, R69, RZ ;  /* 0x00000045ff36723e */ /* 0x000fe400048070ff */
[----:B------:R-:W-:-:S02]  /*3440*/  LOP3.LUT R57, R56, 0xff0000, R49, 0xf8, !PT ;  /* 0x00ff000038397812 */ /* 0x000fc400078ef831 */
[----:B------:R-:W-:Y:S02]  /*3450*/  LOP3.LUT R0, R0, 0xffff, RZ, 0xc0, !PT ;  /* 0x0000ffff00007812 */ /* 0x000fe400078ec0ff */
[----:B------:R-:W-:Y:S02]  /*3460*/  LOP3.LUT R49, R75, 0x1f, RZ, 0xc0, !PT ;  /* 0x0000001f4b317812 */ /* 0x000fe400078ec0ff */
[----:B------:R-:W-:Y:S01]  /*3470*/  LOP3.LUT R54, R54, 0xffff, RZ, 0xc0, !PT ;  /* 0x0000ffff36367812 */ /* 0x000fe200078ec0ff */
[----:B------:R-:W-:Y:S01]  /*3480*/  IMAD.SHL.U32 R91, R0, 0x1000000, RZ ;  /* 0x01000000005b7824 */ /* 0x000fe200078e00ff */
[----:B------:R-:W-:Y:S01]  /*3490*/  F2FP.SATFINITE.E4M3.F32.PACK_AB_MERGE_C R96, RZ, R96, RZ ;  /* 0x00000060ff60723e */ /* 0x000fe200048070ff */
[----:B------:R-:W-:Y:S01]  /*34a0*/  IMAD R0, R74, 0xc0, R49 ;  /* 0x000000c04a007824 */ /* 0x000fe200078e0231 */
[----:B------:R-:W-:Y:S02]  /*34b0*/  LOP3.LUT R83, R62, R63, RZ, 0xfc, !PT ;  /* 0x0000003f3e537212 */ /* 0x000fe400078efcff */
[----:B------:R-:W3:Y:S01]  /*34c0*/  LDC R63, c[0x0][0x210] ;  /* 0x00008400ff3f7b82 */ /* 0x000ee20000000800 */
[----:B------:R-:W-:-:S02]  /*34d0*/  F2FP.SATFINITE.E4M3.F32.PACK_AB_MERGE_C R70, RZ, R70, RZ ;  /* 0x00000046ff46723e */ /* 0x000fc400048070ff */
[----:B------:R-:W-:Y:S02]  /*34e0*/  SHF.L.U32 R54, R54, 0x18, RZ ;  /* 0x0000001836367819 */ /* 0x000fe400000006ff */
[----:B------:R-:W-:Y:S02]  /*34f0*/  LOP3.LUT R96, R96, 0xffff, RZ, 0xc0, !PT ;  /* 0x0000ffff60607812 */ /* 0x000fe400078ec0ff */
[----:B------:R-:W-:Y:S02]  /*3500*/  SHF.L.U32 R70, R70, 0x10, RZ ;  /* 0x0000001046467819 */ /* 0x000fe400000006ff */
[----:B------:R-:W-:Y:S02]  /*3510*/  F2FP.SATFINITE.E4M3.F32.PACK_AB_MERGE_C R66, RZ, R66, RZ ;  /* 0x00000042ff42723e */ /* 0x000fe400048070ff */
[----:B------:R-:W-:Y:S02]  /*3520*/  LOP3.LUT R90, R57, 0xff000000, R54, 0xf8, !PT ;  /* 0xff000000395a7812 */ /* 0x000fe400078ef836 */
[----:B------:R-:W-:-:S02]  /*3530*/  SHF.L.U32 R81, R96, 0x18, RZ ;  /* 0x0000001860517819 */ /* 0x000fc400000006ff */
[C---:B------:R-:W-:Y:S02]  /*3540*/  IADD3 R57, R0.reuse, 0x40, RZ ;  /* 0x0000004000397810 */ /* 0x040fe40007ffe0ff */
[C---:B------:R-:W-:Y:S02]  /*3550*/  IADD3 R59, R0.reuse, 0x60, RZ ;  /* 0x00000060003b7810 */ /* 0x040fe40007ffe0ff */
[C---:B------:R-:W-:Y:S01]  /*3560*/  IADD3 R61, R0.reuse, 0x80, RZ ;  /* 0x00000080003d7810 */ /* 0x040fe20007ffe0ff */
[----:B-1----:R-:W-:Y:S01]  /*3570*/  IMAD.WIDE.U32 R56, R57, 0x8, R50 ;  /* 0x0000000839387825 */ /* 0x002fe200078e0032 */
[----:B------:R-:W-:Y:S02]  /*3580*/  IADD3 R49, R0, 0xa0, RZ ;  /* 0x000000a000317810 */ /* 0x000fe40007ffe0ff */
[----:B------:R-:W-:Y:S01]  /*3590*/  LOP3.LUT R70, R55, 0xff0000, R70, 0xf8, !PT ;  /* 0x00ff000037467812 */ /* 0x000fe200078ef846 */
[----:B------:R-:W-:Y:S01]  /*35a0*/  IMAD.WIDE.U32 R54, R3, 0x8, R50 ;  /* 0x0000000803367825 */ /* 0x000fe200078e0032 */
[----:B------:R-:W-:-:S02]  /*35b0*/  LOP3.LUT R66, R66, 0xffff, RZ, 0xc0, !PT ;  /* 0x0000ffff42427812 */ /* 0x000fc400078ec0ff */
[----:B------:R-:W-:Y:S01]  /*35c0*/  LOP3.LUT R81, R58, R81, RZ, 0xfc, !PT ;  /* 0x000000513a517212 */ /* 0x000fe200078efcff */
[--C-:B------:R-:W-:Y:S01]  /*35d0*/  IMAD.WIDE.U32 R2, R2, 0x8, R50.reuse ;  /* 0x0000000802027825 */ /* 0x100fe200078e0032 */
[----:B------:R-:W-:Y:S02]  /*35e0*/  SHF.L.U32 R66, R66, 0x18, RZ ;  /* 0x0000001842427819 */ /* 0x000fe400000006ff */
[----:B------:R-:W-:Y:S01]  /*35f0*/  LOP3.LUT R91, R70, R91, RZ, 0xfc, !PT ;  /* 0x0000005b465b7212 */ /* 0x000fe200078efcff */
[----:B------:R-:W-:Y:S01]  /*3600*/  IMAD.WIDE.U32 R58, R59, 0x8, R50 ;  /* 0x000000083b3a7825 */ /* 0x000fe200078e0032 */
[----:B------:R-:W-:-:S03]  /*3610*/  LOP3.LUT R89, R89, R66, RZ, 0xfc, !PT ;  /* 0x0000004259597212 */ /* 0x000fc600078efcff */
[----:B------:R-:W-:-:S04]  /*3620*/  IMAD.WIDE.U32 R60, R61, 0x8, R50 ;  /* 0x000000083d3c7825 */ /* 0x000fc800078e0032 */
[----:B------:R-:W-:Y:S01]  /*3630*/  IMAD.WIDE.U32 R50, R49, 0x8, R50 ;  /* 0x0000000831327825 */ /* 0x000fe200078e0032 */
[----:B------:R-:W-:-:S03]  /*3640*/  MOV R49, R77 ;  /* 0x0000004d00317202 */ /* 0x000fc60000000f00 */
[----:B---3--:R-:W-:Y:S02]  /*3650*/  IMAD R74, R63, 0x4, R74 ;  /* 0x000000043f4a7824 */ /* 0x008fe400078e024a */
[----:B------:R2:W-:Y:S03]  /*3660*/  STG.E.64 desc[UR4][R54.64], R48 ;  /* 0x0000003036007986 */ /* 0x0005e6000c101b04 */
[----:B------:R-:W-:Y:S01]  /*3670*/  ISETP.GE.AND P0, PT, R74, UR10, PT ;  /* 0x0000000a4a007c0c */ /* 0x000fe2000bf06270 */
[----:B------:R2:W-:Y:S04]  /*3680*/  STG.E.64 desc[UR4][R2.64], R78 ;  /* 0x0000004e02007986 */ /* 0x0005e8000c101b04 */
[----:B------:R2:W-:Y:S04]  /*3690*/  STG.E.64 desc[UR4][R56.64], R80 ;  /* 0x0000005038007986 */ /* 0x0005e8000c101b04 */
[----:B------:R2:W-:Y:S04]  /*36a0*/  STG.E.64 desc[UR4][R58.64], R82 ;  /* 0x000000523a007986 */ /* 0x0005e8000c101b04 */
[----:B------:R2:W-:Y:S04]  /*36b0*/  STG.E.64 desc[UR4][R60.64], R88 ;  /* 0x000000583c007986 */ /* 0x0005e8000c101b04 */
[----:B------:R2:W-:Y:S01]  /*36c0*/  STG.E.64 desc[UR4][R50.64], R90 ;  /* 0x0000005a32007986 */ /* 0x0005e2000c101b04 */
[----:B------:R-:W-:Y:S05]  /*36d0*/  @!P0 BRA `(.L_x_14225) ;  /* 0xffffffc800e88947 */ /* 0x000fea000383ffff */
.L_x_14223:
[----:B------:R-:W-:Y:S05]  /*36e0*/  BSYNC B0 ;  /* 0x0000000000007941 */ /* 0x000fea0003800000 */
.L_x_14222:
        /* <DEDUP_REMOVED lines=15> */
.L_x_14252:
        /* <DEDUP_REMOVED lines=28> */
.L_x_14255:
[----:B--2---:R-:W-:-:S07]  /*39a0*/  FMNMX R5, R3, R2, !PT ;  /* 0x0000000203057209 */ /* 0x004fce0007800000 */
.L_x_14229:
[----:B------:R-:W-:Y:S05]  /*39b0*/  BSYNC B0 ;  /* 0x0000000000007941 */ /* 0x000fea0003800000 */
.L_x_14228:
[----:B------:R-:W-:Y:S01]  /*39c0*/  ISETP.NE.AND P0, PT, R75, RZ, PT ;  /* 0x000000ff4b00720c */ /* 0x000fe20003f05270 */
[----:B------:R-:W-:-:S12]  /*39d0*/  BSSY B0, `(.L_x_14226) ;  /* 0x0000004000007945 */ /* 0x000fd80003800000 */
[----:B------:R-:W-:Y:S05]  /*39e0*/  @P0 BRA `(.L_x_14231) ;  /* 0x0000000000080947 */ /* 0x000fea0003800000 */
[----:B-1----:R-:W1:Y:S02]  /*39f0*/  LDC.64 R2, c[0x0][0x288] ;  /* 0x0000a200ff027b82 */ /* 0x002e640000000a00 */
[----:B-1----:R2:W-:Y:S02]  /*3a00*/  REDG.E.MAX.S32.STRONG.GPU desc[UR4][R2.64], R5 ;  /* 0x000000050200798e */ /* 0x0025e4000d10e384 */
.L_x_14231:
[----:B------:R-:W-:Y:S05]  /*3a10*/  BSYNC B0 ;  /* 0x0000000000007941 */ /* 0x000fea0003800000 */
.L_x_14226:
        /* <DEDUP_REMOVED lines=13> */
[----:B------:R-:W-:Y:S01]  /*3af0*/  IMAD.MOV.U32 R0, RZ, RZ, R76 ;  /* 0x000000ffff007224 */ /* 0x000fe200078e004c */
[----:B------:R-:W-:-:S07]  /*3b00*/  MOV R7, 0x3b20 ;  /* 0x00003b2000077802 */ /* 0x000fce0000000f00 */
[----:B012---:R-:W-:Y:S05]  /*3b10*/  CALL.REL.NOINC `($__internal_237_$__cuda_sm20_rcp_rn_f32_slowpath) ;  /* 0x0000000c00807944 */ /* 0x007fea0003c00000 */
[----:B------:R-:W-:Y:S05]  /*3b20*/  BRA `(.L_x_14233) ;  /* 0x0000000000107947 */ /* 0x000fea0003800000 */
.L_x_14232:
[----:B--2---:R-:W2:Y:S02]  /*3b30*/  MUFU.RCP R5, R76 ;  /* 0x0000004c00057308 */ /* 0x004ea40000001000 */
[----:B--2---:R-:W-:-:S04]  /*3b40*/  FFMA R0, R5, R76, -1 ;  /* 0xbf80000005007423 */ /* 0x004fc8000000004c */
[----:B------:R-:W-:-:S04]  /*3b50*/  FADD.FTZ R0, -R0, -RZ ;  /* 0x800000ff00007221 */ /* 0x000fc80000010100 */
[----:B------:R-:W-:-:S07]  /*3b60*/  FFMA R5, R5, R0, R5 ;  /* 0x0000000005057223 */ /* 0x000fce0000000005 */
.L_x_14233:
[----:B-1----:R-:W1:Y:S02]  /*3b70*/  LDC.64 R2, c[0x0][0x280] ;  /* 0x0000a000ff027b82 */ /* 0x002e640000000a00 */
[----:B-1----:R-:W-:Y:S01]  /*3b80*/  STG.E desc[UR4][R2.64], R5 ;  /* 0x0000000502007986 */ /* 0x002fe2000c101904 */
[----:B------:R-:W-:Y:S05]  /*3b90*/  EXIT ;  /* 0x000000000000794d */ /* 0x000fea0003800000 */
.L_x_14224:
[----:B------:R-:W-:Y:S01]  /*3ba0*/  HFMA2.MMA R111, -RZ, RZ, 0, 5.9604644775390625e-08 ;  /* 0x00000001ff6f7435 */ /* 0x000fe200000001ff */
[----:B------:R-:W-:Y:S01]  /*3bb0*/  BSSY B1, `(.L_x_14234) ;  /* 0x0000006000017945 */ /* 0x000fe20003800000 */
[----:B------:R-:W-:Y:S02]  /*3bc0*/  MOV R114, 0x1f ;  /* 0x0000001f00727802 */ /* 0x000fe40000000f00 */
[----:B------:R-:W-:-:S07]  /*3bd0*/  MOV R109, 0xffffffff ;  /* 0xffffffff006d7802 */ /* 0x000fce0000000f00 */
[----:B-1---5:R-:W-:Y:S05]  /*3be0*/  WARPSYNC.COLLECTIVE R109, `(.L_x_14235) ;  /* 0x000000006d087348 */ /* 0x022fea0003c00000 */
[----:B------:R0:W2:Y:S02]  /*3bf0*/  SHFL.BFLY P0, R113, R116, R111, R114 ;  /* 0x0c00006f74717389 */ /* 0x0000a40000000072 */
[----:B012--5:R-:W-:Y:S01]  /*3c00*/  ENDCOLLECTIVE ;  /* 0x000000000000791b */ /* 0x027fe20003800000 */
.L_x_14235:
[----:B------:R-:W-:Y:S05]  /*3c10*/  BSYNC B1 ;  /* 0x0000000000017941 */ /* 0x000fea0003800000 */
.L_x_14234:
[----:B------:R-:W-:Y:S01]  /*3c20*/  HFMA2.MMA R111, -RZ, RZ, 0, 1.1920928955078125e-07 ;  /* 0x00000002ff6f7435 */ /* 0x000fe200000001ff */
[----:B------:R-:W-:Y:S01]  /*3c30*/  FADD R116, R116, R113 ;  /* 0x0000007174747221 */ /* 0x000fe20000000000 */
[----:B------:R-:W-:Y:S01]  /*3c40*/  MOV R114, 0x1f ;  /* 0x0000001f00727802 */ /* 0x000fe20000000f00 */
[----:B------:R-:W-:-:S08]  /*3c50*/  IMAD.MOV.U32 R109, RZ, RZ, -0x1 ;  /* 0xffffffffff6d7424 */ /* 0x000fd000078e00ff */
[----:B------:R-:W-:Y:S05]  /*3c60*/  WARPSYNC.COLLECTIVE R109, `(.L_x_14236) ;  /* 0x000000006d087348 */ /* 0x000fea0003c00000 */
[----:B------:R0:W1:Y:S02]  /*3c70*/  SHFL.BFLY P0, R113, R116, R111, R114 ;  /* 0x0c00006f74717389 */ /* 0x0000640000000072 */
[----:B01----:R-:W-:Y:S01]  /*3c80*/  ENDCOLLECTIVE ;  /* 0x000000000000791b */ /* 0x003fe20003800000 */
.L_x_14236:
[----:B------:R-:W-:Y:S01]  /*3c90*/  HFMA2.MMA R111, -RZ, RZ, 0, 2.384185791015625e-07 ;  /* 0x00000004ff6f7435 */ /* 0x000fe200000001ff */
[----:B------:R-:W-:-:S05]  /*3ca0*/  FADD R115, R116, R113 ;  /* 0x0000007174737221 */ /* 0x000fca0000000000 */
[----:B------:R-:W-:-:S07]  /*3cb0*/  MOV R116, R115 ;  /* 0x0000007300747202 */ /* 0x000fce0000000f00 */
[----:B------:R-:W-:Y:S05]  /*3cc0*/  WARPSYNC.COLLECTIVE R109, `(.L_x_14237) ;  /* 0x000000006d087348 */ /* 0x000fea0003c00000 */
[----:B------:R0:W1:Y:S02]  /*3cd0*/  SHFL.BFLY P0, R113, R116, R111, R114 ;  /* 0x0c00006f74717389 */ /* 0x0000640000000072 */
[----:B01----:R-:W-:Y:S01]  /*3ce0*/  ENDCOLLECTIVE ;  /* 0x000000000000791b */ /* 0x003fe20003800000 */
.L_x_14237:
[----:B------:R-:W-:Y:S01]  /*3cf0*/  HFMA2.MMA R111, -RZ, RZ, 0, 4.76837158203125e-07 ;  /* 0x00000008ff6f7435 */ /* 0x000fe200000001ff */
[----:B------:R-:W-:-:S05]  /*3d00*/  FADD R117, R115, R113 ;  /* 0x0000007173757221 */ /* 0x000fca0000000000 */
[----:B------:R-:W-:-:S07]  /*3d10*/  MOV R116, R117 ;  /* 0x0000007500747202 */ /* 0x000fce0000000f00 */
[----:B------:R-:W-:Y:S05]  /*3d20*/  WARPSYNC.COLLECTIVE R109, `(.L_x_14238) ;  /* 0x000000006d087348 */ /* 0x000fea0003c00000 */
[----:B------:R0:W1:Y:S02]  /*3d30*/  SHFL.BFLY P0, R113, R116, R111, R114 ;  /* 0x0c00006f74717389 */ /* 0x0000640000000072 */
[----:B01----:R-:W-:Y:S01]  /*3d40*/  ENDCOLLECTIVE ;  /* 0x000000000000791b */ /* 0x003fe20003800000 */
.L_x_14238:
[----:B------:R-:W-:Y:S02]  /*3d50*/  IMAD.MOV.U32 R111, RZ, RZ, 0x10 ;  /* 0x00000010ff6f7424 */ /* 0x000fe400078e00ff */
[----:B------:R-:W-:-:S05]  /*3d60*/  FADD R118, R117, R113 ;  /* 0x0000007175767221 */ /* 0x000fca0000000000 */
[----:B------:R-:W-:-:S07]  /*3d70*/  MOV R116, R118 ;  /* 0x0000007600747202 */ /* 0x000fce0000000f00 */
[----:B------:R-:W-:Y:S05]  /*3d80*/  WARPSYNC.COLLECTIVE R109, `(.L_x_14239) ;  /* 0x000000006d087348 */ /* 0x000fea0003c00000 */
[----:B------:R0:W1:Y:S02]  /*3d90*/  SHFL.BFLY P0, R113, R116, R111, R114 ;  /* 0x0c00006f74717389 */ /* 0x0000640000000072 */
[----:B01----:R-:W-:Y:S01]  /*3da0*/  ENDCOLLECTIVE ;  /* 0x000000000000791b */ /* 0x003fe20003800000 */
.L_x_14239:
[----:B------:R-:W-:Y:S01]  /*3db0*/  HFMA2.MMA R111, -RZ, RZ, 0, 5.9604644775390625e-08 ;  /* 0x00000001ff6f7435 */ /* 0x000fe200000001ff */
        /* <DEDUP_REMOVED lines=103> */
.L_x_14240:
[----:B------:R-:W-:Y:S01]  /*4430*/  HFMA2.MMA R111, -RZ, RZ, 0, 1.1920928955078125e-07 ;  /* 0x00000002ff6f7435 */ /* 0x000fe200000001ff */
[----:B------:R-:W-:-:S05]  /*4440*/  FADD R56, R116, R113 ;  /* 0x0000007174387221 */ /* 0x000fca0000000000 */
[----:B------:R-:W-:-:S07]  /*4450*/  MOV R116, R56 ;  /* 0x0000003800747202 */ /* 0x000fce0000000f00 */
[----:B------:R-:W-:Y:S05]  /*4460*/  WARPSYNC.COLLECTIVE R109, `(.L_x_14241) ;  /* 0x000000006d087348 */ /* 0x000fea0003c00000 */
[----:B------:R0:W1:Y:S02]  /*4470*/  SHFL.BFLY P0, R113, R116, R111, R114 ;  /* 0x0c00006f74717389 */ /* 0x0000640000000072 */
[----:B01----:R-:W-:Y:S01]  /*4480*/  ENDCOLLECTIVE ;  /* 0x000000000000791b */ /* 0x003fe20003800000 */
.L_x_14241:
[----:B------:R-:W-:Y:S01]  /*4490*/  MOV R111, 0x4 ;  /* 0x00000004006f7802 */ /* 0x000fe20000000f00 */
[----:B------:R-:W-:-:S04]  /*44a0*/  FADD R57, R56, R113 ;  /* 0x0000007138397221 */ /* 0x000fc80000000000 */
[----:B------:R-:W-:-:S07]  /*44b0*/  IMAD.MOV.U32 R116, RZ, RZ, R57 ;  /* 0x000000ffff747224 */ /* 0x000fce00078e0039 */
[----:B------:R-:W-:Y:S05]  /*44c0*/  WARPSYNC.COLLECTIVE R109, `(.L_x_14242) ;  /* 0x000000006d087348 */ /* 0x000fea0003c00000 */
[----:B------:R0:W1:Y:S02]  /*44d0*/  SHFL.BFLY P0, R113, R116, R111, R114 ;  /* 0x0c00006f74717389 */ /* 0x0000640000000072 */
[----:B01----:R-:W-:Y:S01]  /*44e0*/  ENDCOLLECTIVE ;  /* 0x000000000000791b */ /* 0x003fe20003800000 */
.L_x_14242:
[----:B------:R-:W-:Y:S01]  /*44f0*/  HFMA2.MMA R111, -RZ, RZ, 0, 4.76837158203125e-07 ;  /* 0x00000008ff6f7435 */ /* 0x000fe200000001ff */
[----:B------:R-:W-:-:S05]  /*4500*/  FADD R118, R57, R113 ;  /* 0x0000007139767221 */ /* 0x000fca0000000000 */
[----:B------:R-:W-:-:S07]  /*4510*/  MOV R116, R118 ;  /* 0x0000007600747202 */ /* 0x000fce0000000f00 */
[----:B------:R-:W-:Y:S05]  /*4520*/  WARPSYNC.COLLECTIVE R109, `(.L_x_14243) ;  /* 0x000000006d087348 */ /* 0x000fea0003c00000 */
[----:B------:R0:W1:Y:S02]  /*4530*/  SHFL.BFLY P0, R113, R116, R111, R114 ;  /* 0x0c00006f74717389 */ /* 0x0000640000000072 */
[----:B01----:R-:W-:Y:S01]  /*4540*/  ENDCOLLECTIVE ;  /* 0x000000000000791b */ /* 0x003fe20003800000 */
.L_x_14243:
[----:B------:R-:W-:Y:S01]  /*4550*/  HFMA2.MMA R111, -RZ, RZ, 0, 9.5367431640625e-07 ;  /* 0x00000010ff6f7435 */ /* 0x000fe200000001ff */
[----:B------:R-:W-:-:S05]  /*4560*/  FADD R119, R118, R113 ;  /* 0x0000007176777221 */ /* 0x000fca0000000000 */
[----:B------:R-:W-:-:S07]  /*4570*/  MOV R116, R119 ;  /* 0x0000007700747202 */ /* 0x000fce0000000f00 */
[----:B------:R-:W-:Y:S05]  /*4580*/  WARPSYNC.COLLECTIVE R109, `(.L_x_14244) ;  /* 0x000000006d087348 */ /* 0x000fea0003c00000 */
[----:B------:R0:W1:Y:S02]  /*4590*/  SHFL.BFLY P0, R113, R116, R111, R114 ;  /* 0x0c00006f74717389 */ /* 0x0000640000000072 */
[----:B01----:R-:W-:Y:S01]  /*45a0*/  ENDCOLLECTIVE ;  /* 0x000000000000791b */ /* 0x003fe20003800000 */
.L_x_14244:
[----:B------:R-:W-:Y:S05]  /*45b0*/  BRA `(.L_x_14245) ;  /* 0xffffffcc00387947 */ /* 0x000fea000383ffff */
.L_x_14227:
[----:B------:R-:W-:Y:S01]  /*45c0*/  HFMA2.MMA R7, -RZ, RZ, 0, 1.847743988037109375e-06 ;  /* 0x0000001fff077435 */ /* 0x000fe200000001ff */
[----:B------:R-:W-:Y:S01]  /*45d0*/  BSSY B0, `(.L_x_14246) ;  /* 0x0000007000007945 */ /* 0x000fe20003800000 */
[----:B------:R-:W-:Y:S01]  /*45e0*/  IMAD.MOV.U32 R0, RZ, RZ, R73 ;  /* 0x000000ffff007224 */ /* 0x000fe200078e0049 */
[----:B------:R-:W-:Y:S02]  /*45f0*/  MOV R6, 0x10 ;  /* 0x0000001000067802 */ /* 0x000fe40000000f00 */
[----:B--2---:R-:W-:-:S07]  /*4600*/  MOV R109, 0xffffffff ;  /* 0xffffffff006d7802 */ /* 0x004fce0000000f00 */
[----:B0----5:R-:W-:Y:S05]  /*4610*/  WARPSYNC.COLLECTIVE R109, `(.L_x_14247) ;  /* 0x000000006d087348 */ /* 0x021fea0003c00000 */
[----:B------:R1:W2:Y:S02]  /*4620*/  SHFL.DOWN P0, R4, R0, R6, R7 ;  /* 0x0800000600047389 */ /* 0x0002a40000000007 */
[----:B012--5:R-:W-:Y:S01]  /*4630*/  ENDCOLLECTIVE ;  /* 0x000000000000791b */ /* 0x027fe20003800000 */
.L_x_14247:
[----:B------:R-:W-:Y:S05]  /*4640*/  BSYNC B0 ;  /* 0x0000000000007941 */ /* 0x000fea0003800000 */
.L_x_14246:
[----:B------:R-:W-:Y:S01]  /*4650*/  MOV R0, R4 ;  /* 0x0000000400007202 */ /* 0x000fe20000000f00 */
[----:B------:R-:W-:Y:S01]  /*4660*/  HFMA2.MMA R6, -RZ, RZ, 0, 4.76837158203125e-07 ;  /* 0x00000008ff067435 */ /* 0x000fe200000001ff */
[----:B------:R-:W-:Y:S01]  /*4670*/  IMAD.MOV.U32 R7, RZ, RZ, 0x1f ;  /* 0x0000001fff077424 */ /* 0x000fe200078e00ff */
[----:B------:R-:W-:Y:S02]  /*4680*/  MOV R109, 0xffffffff ;  /* 0xffffffff006d7802 */ /* 0x000fe40000000f00 */
[----:B------:R-:W-:-:S07]  /*4690*/  FMNMX R0, R0, R73, !PT ;  /* 0x0000004900007209 */ /* 0x000fce0007800000 */
[----:B------:R-:W-:Y:S05]  /*46a0*/  WARPSYNC.COLLECTIVE R109, `(.L_x_14248) ;  /* 0x000000006d087348 */ /* 0x000fea0003c00000 */
[----:B------:R0:W1:Y:S02]  /*46b0*/  SHFL.DOWN P0, R4, R0, R6, R7 ;  /* 0x0800000600047389 */ /* 0x0000640000000007 */
[----:B01----:R-:W-:Y:S01]  /*46c0*/  ENDCOLLECTIVE ;  /* 0x000000000000791b */ /* 0x003fe20003800000 */
.L_x_14248:
[----:B------:R-:W-:Y:S01]  /*46d0*/  HFMA2.MMA R6, -RZ, RZ, 0, 2.384185791015625e-07 ;  /* 0x00000004ff067435 */ /* 0x000fe200000001ff */
[----:B------:R-:W-:-:S04]  /*46e0*/  MOV R3, R4 ;  /* 0x0000000400037202 */ /* 0x000fc80000000f00 */
[----:B------:R-:W-:-:S04]  /*46f0*/  FMNMX R3, R0, R3, !PT ;  /* 0x0000000300037209 */ /* 0x000fc80007800000 */
[----:B------:R-:W-:-:S07]  /*4700*/  MOV R0, R3 ;  /* 0x0000000300007202 */ /* 0x000fce0000000f00 */
[----:B------:R-:W-:Y:S05]  /*4710*/  WARPSYNC.COLLECTIVE R109, `(.L_x_14249) ;  /* 0x000000006d087348 */ /* 0x000fea0003c00000 */
[----:B------:R0:W1:Y:S02]  /*4720*/  SHFL.DOWN P0, R4, R0, R6, R7 ;  /* 0x0800000600047389 */ /* 0x0000640000000007 */
[----:B01----:R-:W-:Y:S01]  /*4730*/  ENDCOLLECTIVE ;  /* 0x000000000000791b */ /* 0x003fe20003800000 */
.L_x_14249:
[----:B------:R-:W-:Y:S01]  /*4740*/  HFMA2.MMA R6, -RZ, RZ, 0, 1.1920928955078125e-07 ;  /* 0x00000002ff067435 */ /* 0x000fe200000001ff */
[----:B------:R-:W-:-:S04]  /*4750*/  MOV R2, R4 ;  /* 0x0000000400027202 */ /* 0x000fc80000000f00 */
[----:B------:R-:W-:-:S05]  /*4760*/  FMNMX R2, R3, R2, !PT ;  /* 0x0000000203027209 */ /* 0x000fca0007800000 */
[----:B------:R-:W-:-:S07]  /*4770*/  IMAD.MOV.U32 R0, RZ, RZ, R2 ;  /* 0x000000ffff007224 */ /* 0x000fce00078e0002 */
[----:B------:R-:W-:Y:S05]  /*4780*/  WARPSYNC.COLLECTIVE R109, `(.L_x_14250) ;  /* 0x000000006d087348 */ /* 0x000fea0003c00000 */
[----:B------:R0:W1:Y:S02]  /*4790*/  SHFL.DOWN P0, R4, R0, R6, R7 ;  /* 0x0800000600047389 */ /* 0x0000640000000007 */
[----:B01----:R-:W-:Y:S01]  /*47a0*/  ENDCOLLECTIVE ;  /* 0x000000000000791b */ /* 0x003fe20003800000 */
.L_x_14250:
[----:B------:R-:W-:Y:S01]  /*47b0*/  HFMA2.MMA R6, -RZ, RZ, 0, 5.9604644775390625e-08 ;  /* 0x00000001ff067435 */ /* 0x000fe200000001ff */
[----:B------:R-:W-:-:S04]  /*47c0*/  MOV R5, R4 ;  /* 0x0000000400057202 */ /* 0x000fc80000000f00 */
[----:B------:R-:W-:-:S04]  /*47d0*/  FMNMX R5, R2, R5, !PT ;  /* 0x0000000502057209 */ /* 0x000fc80007800000 */
[----:B------:R-:W-:-:S07]  /*47e0*/  MOV R0, R5 ;  /* 0x0000000500007202 */ /* 0x000fce0000000f00 */
[----:B------:R-:W-:Y:S05]  /*47f0*/  WARPSYNC.COLLECTIVE R109, `(.L_x_14251) ;  /* 0x000000006d087348 */ /* 0x000fea0003c00000 */
[----:B------:R0:W1:Y:S02]  /*4800*/  SHFL.DOWN P0, R4, R0, R6, R7 ;  /* 0x0800000600047389 */ /* 0x0000640000000007 */
[----:B01----:R-:W-:Y:S01]  /*4810*/  ENDCOLLECTIVE ;  /* 0x000000000000791b */ /* 0x003fe20003800000 */
.L_x_14251:
[----:B------:R-:W-:Y:S05]  /*4820*/  BRA `(.L_x_14252) ;  /* 0xffffffec00ec7947 */ /* 0x000fea000383ffff */
.L_x_14230:
[----:B------:R-:W-:Y:S01]  /*4830*/  MOV R6, 0x2 ;  /* 0x0000000200067802 */ /* 0x000fe20000000f00 */
[----:B------:R-:W-:Y:S01]  /*4840*/  IMAD.MOV.U32 R7, RZ, RZ, 0x1f ;  /* 0x0000001fff077424 */ /* 0x000fe200078e00ff */
[----:B------:R-:W-:-:S07]  /*4850*/  MOV R109, 0xffffffff ;  /* 0xffffffff006d7802 */ /* 0x000fce0000000f00 */
[----:B012--5:R-:W-:Y:S05]  /*4860*/  WARPSYNC.COLLECTIVE R109, `(.L_x_14253) ;  /* 0x000000006d087348 */ /* 0x027fea0003c00000 */
[----:B--2---:R2:W3:Y:S02]  /*4870*/  SHFL.DOWN P0, R4, R0, R6, R7 ;  /* 0x0800000600047389 */ /* 0x0044e40000000007 */
[----:B0123-5:R-:W-:Y:S01]  /*4880*/  ENDCOLLECTIVE ;  /* 0x000000000000791b */ /* 0x02ffe20003800000 */
.L_x_14253:
[----:B------:R-:W-:Y:S01]  /*4890*/  HFMA2.MMA R6, -RZ, RZ, 0, 5.9604644775390625e-08 ;  /* 0x00000001ff067435 */ /* 0x000fe200000001ff */
[----:B------:R-:W-:-:S04]  /*48a0*/  MOV R3, R4 ;  /* 0x0000000400037202 */ /* 0x000fc80000000f00 */
[----:B------:R-:W-:-:S04]  /*48b0*/  FMNMX R3, R3, R0, !PT ;  /* 0x0000000003037209 */ /* 0x000fc80007800000 */
[----:B------:R-:W-:-:S07]  /*48c0*/  MOV R0, R3 ;  /* 0x0000000300007202 */ /* 0x000fce0000000f00 */
[----:B------:R-:W-:Y:S05]  /*48d0*/  WARPSYNC.COLLECTIVE R109, `(.L_x_14254) ;  /* 0x000000006d087348 */ /* 0x000fea0003c00000 */
[----:B------:R0:W1:Y:S02]  /*48e0*/  SHFL.DOWN P0, R4, R0, R6, R7 ;  /* 0x0800000600047389 */ /* 0x0000640000000007 */
[----:B01----:R-:W-:Y:S01]  /*48f0*/  ENDCOLLECTIVE ;  /* 0x000000000000791b */ /* 0x003fe20003800000 */
.L_x_14254:
[----:B------:R-:W-:Y:S01]  /*4900*/  MOV R2, R4 ;  /* 0x0000000400027202 */ /* 0x000fe20000000f00 */
[----:B------:R-:W-:Y:S06]  /*4910*/  BRA `(.L_x_14255) ;  /* 0xfffffff000207947 */ /* 0x000fec000383ffff */
        .weak           $__internal_237_$__cuda_sm20_rcp_rn_f32_slowpath
        .type           $__internal_237_$__cuda_sm20_rcp_rn_f32_slowpath,@function
        .size           $__internal_237_$__cuda_sm20_rcp_rn_f32_slowpath,(.L_x_14573 - $__internal_237_$__cuda_sm20_rcp_rn_f32_slowpath)
$__internal_237_$__cuda_sm20_rcp_rn_f32_slowpath:
        /* <DEDUP_REMOVED lines=15> */
.L_x_14256:
        /* <DEDUP_REMOVED lines=29> */
[----:B------:R-:W-:-:S04]  /*4be0*/  @!P0 IADD3 R3, R3, 0x1, RZ ;  /* 0x0000000103038810 */ /* 0x000fc80007ffe0ff */
[----:B------:R-:W-:-:S04]  /*4bf0*/  @!P1 SHF.L.U32 R3, R3, 0x1, RZ ;  /* 0x0000000103039819 */ /* 0x000fc800000006ff */
[----:B------:R-:W-:Y:S01]  /*4c00*/  LOP3.LUT R2, R3, 0x80000000, R0, 0xf8, !PT ;  /* 0x8000000003027812 */ /* 0x000fe200078ef800 */
[----:B------:R-:W-:Y:S06]  /*4c10*/  BRA `(.L_x_14257) ;  /* 0x0000000000047947 */ /* 0x000fec0003800000 */
.L_x_14258:
[----:B------:R0:W1:Y:S02]  /*4c20*/  MUFU.RCP R2, R0 ;  /* 0x0000000000027308 */ /* 0x0000640000001000 */
.L_x_14257:
[----:B-1-3--:R-:W-:Y:S02]  /*4c30*/  MOV R5, R2 ;  /* 0x0000000200057202 */ /* 0x00afe40000000f00 */
[----:B------:R-:W-:Y:S02]  /*4c40*/  MOV R2, R7 ;  /* 0x0000000700027202 */ /* 0x000fe40000000f00 */
[----:B------:R-:W-:-:S04]  /*4c50*/  MOV R3, 0x0 ;  /* 0x0000000000037802 */ /* 0x000fc80000000f00 */
[----:B0-2---:R-:W-:Y:S05]  /*4c60*/  RET.REL.NODEC R2 `(_ZN18transformer_engine13normalization19ln_fwd_tuned_kernelINS0_13Kernel_traitsI13__nv_bfloat16S3_13__nv_fp8_e4m3fjLj1536ELj1ELj4ELj1ELj16ENS0_18Kernel_traits_baseILj1536ES3_S3_S4_fjLj128EEEEEEEvNS0_19ForwardKernelParamsE) ;  /* 0xffffffb002e47950 */ /* 0x005fea0003c3ffff */
.L_x_14259:
        /* <DEDUP_REMOVED lines=9> */
.L_x_14573:


//--------------------- .text._ZN18transformer_engine13normalization19ln_fwd_tuned_kernelINS0_13Kernel_traitsI13__nv_bfloat16S3_13__nv_fp8_e4m3fjLj1024ELj1ELj4ELj1ELj16ENS0_18Kernel_traits_baseILj1024ES3_S3_S4_fjLj128EEEEEEEvNS0_19ForwardKernelParamsE --------------------------
	.section	.text._ZN18transformer_engine13normalization19ln_fwd_tuned_kernelINS0_13Kernel_traitsI13__nv_bfloat16S3_13__nv_fp8_e4m3fjLj1024ELj1ELj4ELj1ELj16ENS0_18Kernel_traits_baseILj1024ES3_S3_S4_fjLj128EEEEEEEvNS0_19ForwardKernelParamsE,"ax",@progbits
	.align	128
        .global         _ZN18transformer_engine13normalization19ln_fwd_tuned_kernelINS0_13Kernel_traitsI13__nv_bfloat16S3_13__nv_fp8_e4m3fjLj1024ELj1ELj4ELj1ELj16ENS0_18Kernel_traits_baseILj1024ES3_S3_S4_fjLj128EEEEEEEvNS0_19ForwardKernelParamsE
        .type           _ZN18transformer_engine13normalization19ln_fwd_tuned_kernelINS0_13Kernel_traitsI13__nv_bfloat16S3_13__nv_fp8_e4m3fjLj1024ELj1ELj4ELj1ELj16ENS0_18Kernel_traits_baseILj1024ES3_S3_S4_fjLj128EEEEEEEvNS0_19ForwardKernelParamsE,@function
        .size           _ZN18transformer_engine13normalization19ln_fwd_tuned_kernelINS0_13Kernel_traitsI13__nv_bfloat16S3_13__nv_fp8_e4m3fjLj1024ELj1ELj4ELj1ELj16ENS0_18Kernel_traits_baseILj1024ES3_S3_S4_fjLj128EEEEEEEvNS0_19ForwardKernelParamsE,(.L_x_14574 - _ZN18transformer_engine13normalization19ln_fwd_tuned_kernelINS0_13Kernel_traitsI13__nv_bfloat16S3_13__nv_fp8_e4m3fjLj1024ELj1ELj4ELj1ELj16ENS0_18Kernel_traits_baseILj1024ES3_S3_S4_fjLj128EEEEEEEvNS0_19ForwardKernelParamsE)
        .other          _ZN18transformer_engine13normalization19ln_fwd_tuned_kernelINS0_13Kernel_traitsI13__nv_bfloat16S3_13__nv_fp8_e4m3fjLj1024ELj1ELj4ELj1ELj16ENS0_18Kernel_traits_baseILj1024ES3_S3_S4_fjLj128EEEEEEEvNS0_19ForwardKernelParamsE,@"STO_CUDA_ENTRY STV_DEFAULT"
_ZN18transformer_engine13normalization19ln_fwd_tuned_kernelINS0_13Kernel_traitsI13__nv_bfloat16S3_13__nv_fp8_e4m3fjLj1024ELj1ELj4ELj1ELj16ENS0_18Kernel_traits_baseILj1024ES3_S3_S4_fjLj128EEEEEEEvNS0_19ForwardKernelParamsE:
.text._ZN18transformer_engine13normalization19ln_fwd_tuned_kernelINS0_13Kernel_traitsI13__nv_bfloat16S3_13__nv_fp8_e4m3fjLj1024ELj1ELj4ELj1ELj16ENS0_18Kernel_traits_baseILj1024ES3_S3_S4_fjLj128EEEEEEEvNS0_19ForwardKernelParamsE:
        /* <DEDUP_REMOVED lines=18> */
[----:B------:R-:W-:-:S03]  /*0120*/  IADD3 R34, P3, R0, UR8, RZ ;  /* 0x0000000800227c10 */ /* 0x000fc6000ff7e0ff */
[----:B------:R-:W-:Y:S01]  /*0130*/  IMAD.X R33, RZ, RZ, UR7, P2 ;  /* 0x00000007ff217e24 */ /* 0x000fe200090e06ff */
[----:B------:R-:W-:Y:S01]  /*0140*/  IADD3.X R35, RZ, UR9, RZ, P3, !PT ;  /* 0x00000009ff237c10 */ /* 0x000fe20009ffe4ff */
[----:B------:R-:W-:Y:S01]  /*0150*/  ULDC.64 UR6, c[0x0][0x288] ;  /* 0x0000a20000067ab9 */ /* 0x000fe20000000a00 */
        /* <DEDUP_REMOVED lines=14> */
.L_x_14263:
[----:B------:R-:W2:Y:S01]  /*0240*/  LDC.64 R44, c[0x0][0x220] ;  /* 0x00008800ff2c7b82 */ /* 0x000ea20000000a00 */
[----:B0-----:R-:W-:Y:S01]  /*0250*/  IMAD.SHL.U32 R33, R49, 0x80, RZ ;  /* 0x0000008031217824 */ /* 0x001fe200078e00ff */
[----:B------:R-:W-:-:S04]  /*0260*/  LOP3.LUT P2, R2, R50, 0x1f, RZ, 0xc0, !PT ;  /* 0x0000001f32027812 */ /* 0x000fc8000784c0ff */
        /* <DEDUP_REMOVED lines=19> */
[----:B------:R-:W-:Y:S01]  /*03a0*/  PRMT R32, R34, 0x7632, R32 ;  /* 0x0000763222207816 */ /* 0x000fe20000000020 */
[----:B------:R-:W-:Y:S01]  /*03b0*/  FADD R65, R58, R65 ;  /* 0x000000413a417221 */ /* 0x000fe20000000000 */
[----:B------:R-:W-:Y:S01]  /*03c0*/  IMAD.U32 R52, R52, 0x10000, RZ ;  /* 0x0001000034347824 */ /* 0x000fe200078e00ff */
[----:B------:R-:W-:Y:S02]  /*03d0*/  SHF.L.U32 R34, R34, 0x10, RZ ;  /* 0x0000001022227819 */ /* 0x000fe400000006ff */
[----:B------:R-:W-:Y:S01]  /*03e0*/  FADD R65, R56, R65 ;  /* 0x0000004138417221 */ /* 0x000fe20000000000 */
[----:B------:R-:W-:Y:S02]  /*03f0*/  SHF.L.U32 R32, R32, 0x10, RZ ;  /* 0x0000001020207819 */ /* 0x000fe400000006ff */
[C---:B------:R-:W-:Y:S01]  /*0400*/  PRMT R33, R35.reuse, 0x7632, R33 ;  /* 0x0000763223217816 */ /* 0x040fe20000000021 */
[----:B------:R-:W-:Y:S01]  /*0410*/  FADD R65, R52, R65 ;  /* 0x0000004134417221 */ /* 0x000fe20000000000 */
[----:B------:R-:W-:-:S02]  /*0420*/  SHF.L.U32 R35, R35, 0x10, RZ ;  /* 0x0000001023237819 */ /* 0x000fc400000006ff */
[----:B---3--:R-:W-:Y:S01]  /*0430*/  PRMT R64, R36, 0x7632, R64 ;  /* 0x0000763224407816 */ /* 0x008fe20000000040 */
[----:B------:R-:W-:Y:S01]  /*0440*/  FADD R65, R34, R65 ;  /* 0x0000004122417221 */ /* 0x000fe20000000000 */
[----:B------:R-:W-:-:S03]  /*0450*/  IMAD.U32 R33, R33, 0x10000, RZ ;  /* 0x0001000021217824 */ /* 0x000fc600078e00ff */
[----:B------:R-:W-:-:S04]  /*0460*/  FADD R54, R32, R65 ;  /* 0x0000004120367221 */ /* 0x000fc80000000000 */
[----:B------:R-:W-:Y:S01]  /*0470*/  FADD R66, R35, R54 ;  /* 0x0000003623427221 */ /* 0x000fe20000000000 */
[----:B------:R-:W-:Y:S02]  /*0480*/  SHF.L.U32 R54, R36, 0x10, RZ ;  /* 0x0000001024367819 */ /* 0x000fe400000006ff */
[----:B------:R-:W-:Y:S01]  /*0490*/  SHF.L.U32 R36, R64, 0x10, RZ ;  /* 0x0000001040247819 */ /* 0x000fe200000006ff */
[--C-:B------:R-:W-:Y:S01]  /*04a0*/  FADD R65, R33, R66.reuse ;  /* 0x0000004221417221 */ /* 0x100fe20000000000 */
[C---:B------:R-:W-:Y:S02]  /*04b0*/  SHF.L.U32 R64, R37.reuse, 0x10, RZ ;  /* 0x0000001025407819 */ /* 0x040fe400000006ff */
[----:B------:R-:W-:Y:S01]  /*04c0*/  PRMT R66, R38, 0x7632, R66 ;  /* 0x0000763226427816 */ /* 0x000fe20000000042 */
[--C-:B------:R-:W-:Y:S01]  /*04d0*/  FADD R67, R54, R65.reuse ;  /* 0x0000004136437221 */ /* 0x100fe20000000000 */
[----:B------:R-:W-:Y:S02]  /*04e0*/  PRMT R65, R37, 0x7632, R65 ;  /* 0x0000763225417816 */ /* 0x000fe40000000041 */
[----:B----4-:R-:W-:Y:S01]  /*04f0*/  SHF.L.U32 R74, R44, 0x10, RZ ;  /* 0x000000102c4a7819 */ /* 0x010fe200000006ff */
[----:B------:R-:W-:Y:S01]  /*0500*/  FADD R67, R36, R67 ;  /* 0x0000004324437221 */ /* 0x000fe20000000000 */
[----:B------:R-:W-:Y:S01]  /*0510*/  PRMT R76, R45, 0x7632, R76 ;  /* 0x000076322d4c7816 */ /* 0x000fe2000000004c */
[----:B------:R-:W-:Y:S01]  /*0520*/  IMAD.U32 R37, R65, 0x10000, RZ ;  /* 0x0001000041257824 */ /* 0x000fe200078e00ff */
[----:B------:R-:W-:Y:S01]  /*0530*/  SHF.L.U32 R65, R38, 0x10, RZ ;  /* 0x0000001026417819 */ /* 0x000fe200000006ff */
[--C-:B------:R-:W-:Y:S01]  /*0540*/  FADD R68, R64, R67.reuse ;  /* 0x0000004340447221 */ /* 0x100fe20000000000 */
[----:B------:R-:W-:Y:S01]  /*0550*/  SHF.L.U32 R38, R66, 0x10, RZ ;  /* 0x0000001042267819 */ /* 0x000fe200000006ff */
[----:B------:R-:W-:Y:S01]  /*0560*/  IMAD.U32 R76, R76, 0x10000, RZ ;  /* 0x000100004c4c7824 */ /* 0x000fe200078e00ff */
[----:B------:R-:W-:Y:S01]  /*0570*/  PRMT R67, R39, 0x7632, R67 ;  /* 0x0000763227437816 */ /* 0x000fe20000000043 */
[----:B------:R-:W-:Y:S01]  /*0580*/  FADD R68, R37, R68 ;  /* 0x0000004425447221 */ /* 0x000fe20000000000 */
[----:B------:R-:W-:-:S02]  /*0590*/  SHF.L.U32 R66, R39, 0x10, RZ ;  /* 0x0000001027427819 */ /* 0x000fc400000006ff */
[----:B------:R-:W-:Y:S01]  /*05a0*/  SHF.L.U32 R78, R45, 0x10, RZ ;  /* 0x000000102d4e7819 */ /* 0x000fe200000006ff */
[--C-:B------:R-:W-:Y:S01]  /*05b0*/  FADD R69, R65, R68.reuse ;  /* 0x0000004441457221 */ /* 0x100fe20000000000 */
[----:B------:R-:W-:Y:S01]  /*05c0*/  IMAD.U32 R39, R67, 0x10000, RZ ;  /* 0x0001000043277824 */ /* 0x000fe200078e00ff */
[----:B------:R-:W-:Y:S02]  /*05d0*/  PRMT R68, R40, 0x7632, R68 ;  /* 0x0000763228447816 */ /* 0x000fe40000000044 */
[----:B------:R-:W-:Y:S01]  /*05e0*/  FADD R69, R38, R69 ;  /* 0x0000004526457221 */ /* 0x000fe20000000000 */
[----:B------:R-:W-:Y:S02]  /*05f0*/  SHF.L.U32 R67, R40, 0x10, RZ ;  /* 0x0000001028437819 */ /* 0x000fe400000006ff */
[----:B------:R-:W-:Y:S01]  /*0600*/  SHF.L.U32 R40, R68, 0x10, RZ ;  /* 0x0000001044287819 */ /* 0x000fe200000006ff */
[--C-:B------:R-:W-:Y:S01]  /*0610*/  FADD R70, R66, R69.reuse ;  /* 0x0000004542467221 */ /* 0x100fe20000000000 */
[----:B------:R-:W-:-:S02]  /*0620*/  PRMT R69, R41, 0x7632, R69 ;  /* 0x0000763229457816 */ /* 0x000fc40000000045 */
[----:B------:R-:W-:Y:S01]  /*0630*/  SHF.L.U32 R68, R41, 0x10, RZ ;  /* 0x0000001029447819 */ /* 0x000fe200000006ff */
[----:B------:R-:W-:Y:S01]  /*0640*/  FADD R70, R39, R70 ;  /* 0x0000004627467221 */ /* 0x000fe20000000000 */
[----:B------:R-:W-:Y:S01]  /*0650*/  SHF.L.U32 R80, R46, 0x10, RZ ;  /* 0x000000102e507819 */ /* 0x000fe200000006ff */
[----:B------:R-:W-:Y:S01]  /*0660*/  IMAD.U32 R41, R69, 0x10000, RZ ;  /* 0x0001000045297824 */ /* 0x000fe200078e00ff */
[C---:B------:R-:W-:Y:S01]  /*0670*/  SHF.L.U32 R69, R42.reuse, 0x10, RZ ;  /* 0x000000102a457819 */ /* 0x040fe200000006ff */
[--C-:B------:R-:W-:Y:S01]  /*0680*/  FADD R71, R67, R70.reuse ;  /* 0x0000004643477221 */ /* 0x100fe20000000000 */
[----:B------:R-:W-:Y:S02]  /*0690*/  PRMT R70, R42, 0x7632, R70 ;  /* 0x000076322a467816 */ /* 0x000fe40000000046 */
[----:B------:R-:W-:Y:S01]  /*06a0*/  PRMT R82, R47, 0x7632, R82 ;  /* 0x000076322f527816 */ /* 0x000fe20000000052 */
[----:B------:R-:W-:Y:S01]  /*06b0*/  FADD R71, R40, R71 ;  /* 0x0000004728477221 */ /* 0x000fe20000000000 */
[----:B------:R-:W-:-:S02]  /*06c0*/  SHF.L.U32 R42, R70, 0x10, RZ ;  /* 0x00000010462a7819 */ /* 0x000fc400000006ff */
[----:B------:R-:W-:Y:S01]  /*06d0*/  PRMT R70, R43, 0x7632, R70 ;  /* 0x000076322b467816 */ /* 0x000fe20000000046 */
[----:B------:R-:W-:Y:S01]  /*06e0*/  FADD R72, R68, R71 ;  /* 0x0000004744487221 */ /* 0x000fe20000000000 */
[----:B------:R-:W-:Y:S01]  /*06f0*/  SHF.L.U32 R84, R47, 0x10, RZ ;  /* 0x000000102f547819 */ /* 0x000fe200000006ff */
[----:B------:R-:W-:Y:S02]  /*0700*/  IMAD.U32 R82, R82, 0x10000, RZ ;  /* 0x0001000052527824 */ /* 0x000fe400078e00ff */
[----:B------:R-:W-:Y:S01]  /*0710*/  FADD R72, R41, R72 ;  /* 0x0000004829487221 */ /* 0x000fe20000000000 */
[----:B------:R-:W-:-:S03]  /*0720*/  IMAD.U32 R70, R70, 0x10000, RZ ;  /* 0x0001000046467824 */ /* 0x000fc600078e00ff */
        /* <DEDUP_REMOVED lines=102> */
.L_x_14283:
[----:B------:R-:W3:Y:S01]  /*0d90*/  LDC R47, c[0x0][0x268] ;  /* 0x00009a00ff2f7b82 */ /* 0x000ee20000000800 */
[----:B--2---:R-:W-:Y:S01]  /*0da0*/  FADD R36, R79, R71 ;  /* 0x000000474f247221 */ /* 0x004fe20000000000 */
[----:B-1----:R-:W-:Y:S01]  /*0db0*/  ISETP.NE.AND P3, PT, R3, RZ, PT ;  /* 0x000000ff0300720c */ /* 0x002fe20003f65270 */
[----:B-----5:R-:W-:Y:S01]  /*0dc0*/  IMAD.U32 R88, R17, 0x10000, RZ ;  /* 0x0001000011587824 */ /* 0x020fe200078e00ff */
[----:B------:R-:W-:Y:S02]  /*0dd0*/  SHF.L.U32 R71, R60, 0x10, RZ ;  /* 0x000000103c477819 */ /* 0x000fe400000006ff */
[----:B------:R-:W-:Y:S02]  /*0de0*/  SHF.L.U32 R86, R16, 0x10, RZ ;  /* 0x0000001010567819 */ /* 0x000fe400000006ff */
[----:B------:R-:W-:Y:S02]  /*0df0*/  PRMT R77, R60, 0x7632, R77 ;  /* 0x000076323c4d7816 */ /* 0x000fe4000000004d */
[----:B0-----:R-:W-:-:S02]  /*0e00*/  SHF.L.U32 R79, R61, 0x10, RZ ;  /* 0x000000103d4f7819 */ /* 0x001fc400000006ff */
[----:B------:R-:W-:Y:S02]  /*0e10*/  SHF.L.U32 R77, R77, 0x10, RZ ;  /* 0x000000104d4d7819 */ /* 0x000fe400000006ff */
[----:B------:R-:W-:Y:S01]  /*0e20*/  PRMT R81, R61, 0x7632, R81 ;  /* 0x000076323d517816 */ /* 0x000fe20000000051 */
[----:B------:R-:W-:Y:S01]  /*0e30*/  @P3 FADD R71, R71, 1 ;  /* 0x3f80000047473421 */ /* 0x000fe20000000000 */
[----:B------:R-:W-:Y:S01]  /*0e40*/  PRMT R83, R17, 0x7632, R83 ;  /* 0x0000763211537816 */ /* 0x000fe20000000053 */
[----:B------:R-:W-:Y:S01]  /*0e50*/  @P3 FADD R77, R77, 1 ;  /* 0x3f8000004d4d3421 */ /* 0x000fe20000000000 */
[----:B------:R-:W-:Y:S01]  /*0e60*/  @P3 FADD R79, R79, 1 ;  /* 0x3f8000004f4f3421 */ /* 0x000fe20000000000 */
[----:B------:R-:W-:Y:S02]  /*0e70*/  LOP3.LUT R55, R55, 0xffffff00, RZ, 0xc0, !PT ;  /* 0xffffff0037377812 */ /* 0x000fe400078ec0ff */
[----:B------:R-:W-:Y:S02]  /*0e80*/  SHF.L.U32 R90, R83, 0x10, RZ ;  /* 0x00000010535a7819 */ /* 0x000fe400000006ff */
[----:B------:R-:W-:Y:S01]  /*0e90*/  PRMT R83, R13, 0x7632, R83 ;  /* 0x000076320d537816 */ /* 0x000fe20000000053 */
[----:B---3--:R-:W-:Y:S01]  /*0ea0*/  FFMA R47, R36, 0.0009765625, R47 ;  /* 0x3a800000242f7823 */ /* 0x008fe2000000002f */
[----:B------:R-:W-:Y:S01]  /*0eb0*/  LOP3.LUT R57, R57, 0xffffff00, RZ, 0xc0, !PT ;  /* 0xffffff0039397812 */ /* 0x000fe200078ec0ff */
[----:B------:R-:W0:Y:S03]  /*0ec0*/  @!P2 LDC.64 R36, c[0x0][0x228] ;  /* 0x00008a00ff24ab82 */ /* 0x000e260000000a00 */
[----:B------:R-:W-:-:S13]  /*0ed0*/  FSETP.GEU.AND P0, PT, |R47|, 1.175494350822287508e-38, PT ;  /* 0x008000002f00780b */ /* 0x000fda0003f0e200 */
[----:B------:R-:W-:-:S04]  /*0ee0*/  @!P0 FMUL R47, R47, 16777216 ;  /* 0x4b8000002f2f8820 */ /* 0x000fc80000400000 */
[----:B------:R1:W2:Y:S01]  /*0ef0*/  MUFU.RSQ R45, R47 ;  /* 0x0000002f002d7308 */ /* 0x0002a20000001400 */
[----:B0-----:R-:W-:-:S05]  /*0f00*/  @!P2 IMAD.WIDE R36, R49, 0x4, R36 ;  /* 0x000000043124a825 */ /* 0x001fca00078e0224 */
[----:B------:R0:W-:Y:S01]  /*0f10*/  @!P2 STG.E desc[UR4][R36.64], R43 ;  /* 0x0000002b2400a986 */ /* 0x0001e2000c101904 */
[----:B-1----:R-:W-:Y:S01]  /*0f20*/  SHF.L.U32 R47, R18, 0x10, RZ ;  /* 0x00000010122f7819 */ /* 0x002fe200000006ff */
[----:B--2---:R-:W-:Y:S01]  /*0f30*/  @!P0 FMUL R45, R45, 4096 ;  /* 0x458000002d2d8820 */ /* 0x004fe20000400000 */
[----:B------:R-:W-:-:S03]  /*0f40*/  ISETP.NE.U32.AND P0, PT, RZ, UR6, PT ;  /* 0x00000006ff007c0c */ /* 0x000fc6000bf05070 */
[-C--:B------:R-:W-:Y:S01]  /*0f50*/  FMUL R0, R0, R45.reuse ;  /* 0x0000002d00007220 */ /* 0x080fe20000400000 */
[-C--:B0-----:R-:W-:Y:S01]  /*0f60*/  FMUL R43, R34, R45.reuse ;  /* 0x0000002d222b7220 */ /* 0x081fe20000400000 */
[-C--:B------:R-:W-:Y:S01]  /*0f70*/  FMUL R58, R58, R45.reuse ;  /* 0x0000002d3a3a7220 */ /* 0x080fe20000400000 */
[----:B------:R-:W-:Y:S01]  /*0f80*/  SHF.L.U32 R37, R81, 0x10, RZ ;  /* 0x0000001051257819 */ /* 0x000fe200000006ff */
[----:B------:R-:W-:Y:S01]  /*0f90*/  FFMA R0, R71, R0, R86 ;  /* 0x0000000047007223 */ /* 0x000fe20000000056 */
[----:B------:R-:W-:Y:S01]  /*0fa0*/  SHF.L.U32 R86, R62, 0x10, RZ ;  /* 0x000000103e567819 */ /* 0x000fe200000006ff */
[-C--:B------:R-:W-:Y:S01]  /*0fb0*/  FMUL R56, R56, R45.reuse ;  /* 0x0000002d38387220 */ /* 0x080fe20000400000 */
[----:B------:R-:W-:Y:S01]  /*0fc0*/  PRMT R71, R16, 0x7632, R71 ;  /* 0x0000763210477816 */ /* 0x000fe20000000047 */
[----:B------:R-:W-:Y:S01]  /*0fd0*/  @P3 FADD R37, R37, 1 ;  /* 0x3f80000025253421 */ /* 0x000fe20000000000 */
[-C--:B------:R-:W-:Y:S01]  /*0fe0*/  FMUL R52, R52, R45.reuse ;  /* 0x0000002d34347220 */ /* 0x080fe20000400000 */
[----:B------:R-:W-:Y:S01]  /*0ff0*/  @P3 FADD R86, R86, 1 ;  /* 0x3f80000056563421 */ /* 0x000fe20000000000 */
[----:B------:R-:W-:Y:S01]  /*1000*/  FMUL R32, R32, R45 ;  /* 0x0000002d20207220 */ /* 0x000fe20000400000 */
[----:B------:R-:W-:Y:S01]  /*1010*/  IMAD.U32 R36, R71, 0x10000, RZ ;  /* 0x0001000047247824 */ /* 0x000fe200078e00ff */
[----:B------:R-:W-:Y:S01]  /*1020*/  SHF.L.U32 R71, R28, 0x10, RZ ;  /* 0x000000101c477819 */ /* 0x000fe200000006ff */
[--C-:B------:R-:W-:Y:S01]  /*1030*/  FFMA R43, R86, R43, R47.reuse ;  /* 0x0000002b562b7223 */ /* 0x100fe2000000002f */
[----:B------:R-:W-:Y:S01]  /*1040*/  PRMT R47, R62, 0x7632, R47 ;  /* 0x000076323e2f7816 */ /* 0x000fe2000000002f */
[----:B------:R-:W-:Y:S01]  /*1050*/  FFMA R34, R77, R58, R36 ;  /* 0x0000003a4d227223 */ /* 0x000fe20000000024 */
[----:B------:R-:W-:Y:S01]  /*1060*/  FFMA R36, R79, R56, R88 ;  /* 0x000000384f247223 */ /* 0x000fe20000000058 */
[----:B------:R-:W-:Y:S01]  /*1070*/  PRMT R56, R18, 0x7632, R56 ;  /* 0x0000763212387816 */ /* 0x000fe20000000038 */
[----:B------:R-:W-:Y:S01]  /*1080*/  FFMA R37, R37, R52, R90 ;  /* 0x0000003425257223 */ /* 0x000fe2000000005a */
[----:B------:R-:W-:Y:S01]  /*1090*/  SHF.L.U32 R47, R47, 0x10, RZ ;  /* 0x000000102f2f7819 */ /* 0x000fe200000006ff */
[----:B------:R-:W-:Y:S01]  /*10a0*/  @P3 FADD R71, R71, 1 ;  /* 0x3f80000047473421 */ /* 0x000fe20000000000 */
[----:B------:R-:W-:Y:S01]  /*10b0*/  SHF.L.U32 R52, R12, 0x10, RZ ;  /* 0x000000100c347819 */ /* 0x000fe200000006ff */
[----:B------:R-:W-:-:S02]  /*10c0*/  IMAD.U32 R56, R56, 0x10000, RZ ;  /* 0x0001000038387824 */ /* 0x000fc400078e00ff */
[-C--:B------:R-:W-:Y:S01]  /*10d0*/  FMUL R54, R54, R45.reuse ;  /* 0x0000002d36367220 */ /* 0x080fe20000400000 */
[----:B------:R-:W-:Y:S01]  /*10e0*/  @P3 FADD R47, R47, 1 ;  /* 0x3f8000002f2f3421 */ /* 0x000fe20000000000 */
[----:B------:R-:W-:Y:S01]  /*10f0*/  SHF.L.U32 R58, R63, 0x10, RZ ;  /* 0x000000103f3a7819 */ /* 0x000fe200000006ff */
[----:B------:R-:W-:Y:S01]  /*1100*/  IMAD.U32 R77, R19, 0x10000, RZ ;  /* 0x00010000134d7824 */ /* 0x000fe200078e00ff */
[----:B------:R-:W-:Y:S01]  /*1110*/  PRMT R79, R63, 0x7632, R79 ;  /* 0x000076323f4f7816 */ /* 0x000fe2000000004f */
[----:B------:R-:W-:Y:S01]  /*1120*/  FFMA R47, R47, R32, R56 ;  /* 0x000000202f2f7223 */ /* 0x000fe20000000038 */
[----:B------:R-:W-:Y:S01]  /*1130*/  FFMA R32, R71, R54, R52 ;  /* 0x0000003647207223 */ /* 0x000fe20000000034 */
[----:B------:R-:W-:Y:S01]  /*1140*/  PRMT R81, R19, 0x7632, R81 ;  /* 0x0000763213517816 */ /* 0x000fe20000000051 */
[----:B------:R-:W-:Y:S01]  /*1150*/  @P3 FADD R58, R58, 1 ;  /* 0x3f8000003a3a3421 */ /* 0x000fe20000000000 */
[----:B------:R-:W-:Y:S01]  /*1160*/  PRMT R54, R28, 0x7632, R54 ;  /* 0x000076321c367816 */ /* 0x000fe20000000036 */
[-C--:B------:R-:W-:Y:S01]  /*1170*/  FMUL R35, R35, R45.reuse ;  /* 0x0000002d23237220 */ /* 0x080fe20000400000 */
[----:B------:R-:W-:Y:S01]  /*1180*/  PRMT R56, R12, 0x7632, R56 ;  /* 0x000076320c387816 */ /* 0x000fe20000000038 */
[----:B------:R-:W-:Y:S01]  /*1190*/  FMUL R33, R33, R45 ;  /* 0x0000002d21217220 */ /* 0x000fe20000400000 */
[----:B------:R-:W-:Y:S01]  /*11a0*/  SHF.L.U32 R79, R79, 0x10, RZ ;  /* 0x000000104f4f7819 */ /* 0x000fe200000006ff */
[----:B------:R-:W-:Y:S01]  /*11b0*/  FFMA R35, R58, R35, R77 ;  /* 0x000000233a237223 */ /* 0x000fe2000000004d */
[----:B------:R-:W-:Y:S01]  /*11c0*/  SHF.L.U32 R86, R81, 0x10, RZ ;  /* 0x0000001051567819 */ /* 0x000fe200000006ff */
[----:B------:R-:W-:Y:S01]  /*11d0*/  IMAD.U32 R77, R56, 0x10000, RZ ;  /* 0x00010000384d7824 */ /* 0x000fe200078e00ff */
[----:B------:R-:W-:Y:S01]  /*11e0*/  SHF.L.U32 R54, R54, 0x10, RZ ;  /* 0x0000001036367819 */ /* 0x000fe200000006ff */
[----:B------:R-:W-:Y:S01]  /*11f0*/  @P3 FADD R79, R79, 1 ;  /* 0x3f8000004f4f3421 */ /* 0x000fe20000000000 */
[C---:B------:R-:W-:Y:S01]  /*1200*/  PRMT R81, R29.reuse, 0x7632, R81 ;  /* 0x000076321d517816 */ /* 0x040fe20000000051 */
[-C--:B------:R-:W-:Y:S01]  /*1210*/  FMUL R56, R64, R45.reuse ;  /* 0x0000002d40387220 */ /* 0x080fe20000400000 */
[----:B------:R-:W-:Y:S01]  /*1220*/  SHF.L.U32 R71, R30, 0x10, RZ ;  /* 0x000000101e477819 */ /* 0x000fe200000006ff */
[----:B------:R-:W-:Y:S01]  /*1230*/  @P3 FADD R54, R54, 1 ;  /* 0x3f80000036363421 */ /* 0x000fe20000000000 */
[----:B------:R-:W-:Y:S01]  /*1240*/  SHF.L.U32 R58, R29, 0x10, RZ ;  /* 0x000000101d3a7819 */ /* 0x000fe200000006ff */
[-C--:B------:R-:W-:Y:S01]  /*1250*/  FMUL R73, R73, R45.reuse ;  /* 0x0000002d49497220 */ /* 0x080fe20000400000 */
[----:B------:R-:W-:Y:S01]  /*1260*/  SHF.L.U32 R52, R14, 0x10, RZ ;  /* 0x000000100e347819 */ /* 0x000fe200000006ff */
[----:B------:R-:W-:Y:S01]  /*1270*/  FMUL R64, R65, R45 ;  /* 0x0000002d41407220 */ /* 0x000fe20000400000 */
[----:B------:R-:W-:Y:S01]  /*1280*/  SHF.L.U32 R81, R81, 0x10, RZ ;  /* 0x0000001051517819 */ /* 0x000fe200000006ff */
[----:B------:R-:W-:Y:S01]  /*1290*/  @P3 FADD R71, R71, 1 ;  /* 0x3f80000047473421 */ /* 0x000fe20000000000 */
[----:B------:R-:W-:Y:S01]  /*12a0*/  PRMT R65, R30, 0x7632, R65 ;  /* 0x000076321e417816 */ /* 0x000fe20000000041 */
[----:B------:R-:W-:Y:S01]  /*12b0*/  FFMA R33, R79, R33, R86 ;  /* 0x000000214f217223 */ /* 0x000fe20000000056 */
[----:B------:R-:W-:-:S02]  /*12c0*/  IMAD.U32 R79, R13, 0x10000, RZ ;  /* 0x000100000d4f7824 */ /* 0x000fc400078e00ff */
[----:B------:R-:W-:Y:S01]  /*12d0*/  @P3 FADD R58, R58, 1 ;  /* 0x3f8000003a3a3421 */ /* 0x000fe20000000000 */
[----:B------:R-:W-:Y:S01]  /*12e0*/  SHF.L.U32 R86, R83, 0x10, RZ ;  /* 0x0000001053567819 */ /* 0x000fe200000006ff */
[----:B------:R-:W-:Y:S01]  /*12f0*/  FFMA R54, R54, R73, R77 ;  /* 0x0000004936367223 */ /* 0x000fe2000000004d */
[----:B------:R-:W-:Y:S01]  /*1300*/  @P3 FADD R81, R81, 1 ;  /* 0x3f80000051513421 */ /* 0x000fe20000000000 */
[----:B------:R-:W-:Y:S01]  /*1310*/  FMUL R75, R75, R45 ;  /* 0x0000002d4b4b7220 */ /* 0x000fe20000400000 */
        /* <DEDUP_REMOVED lines=10> */
[-C--:B------:R-:W-:Y:S01]  /*13c0*/  FMUL R38, R38, R45.reuse ;  /* 0x0000002d26267220 */ /* 0x080fe20000400000 */
[----:B------:R-:W-:Y:S01]  /*13d0*/  @P3 FADD R71, R71, 1 ;  /* 0x3f80000047473421 */ /* 0x000fe20000000000 */
[-C--:B------:R-:W-:Y:S01]  /*13e0*/  FMUL R67, R67, R45.reuse ;  /* 0x0000002d43437220 */ /* 0x080fe20000400000 */
[----:B------:R-:W-:Y:S01]  /*13f0*/  FMUL R73, R66, R45 ;  /* 0x0000002d42497220 */ /* 0x000fe20000400000 */
[----:B------:R-:W-:Y:S01]  /*1400*/  PRMT R77, R31, 0x7632, R77 ;  /* 0x000076321f4d7816 */ /* 0x000fe2000000004d */
[----:B------:R-:W-:Y:S01]  /*1410*/  FFMA R66, R65, R38, R86 ;  /* 0x0000002641427223 */ /* 0x000fe20000000056 */
[----:B------:R-:W-:-:S02]  /*1420*/  IMAD.U32 R88, R15, 0x10000, RZ ;  /* 0x000100000f587824 */ /* 0x000fc400078e00ff */
[----:B------:R-:W-:Y:S01]  /*1430*/  @P3 FADD R75, R75, 1 ;  /* 0x3f8000004b4b3421 */ /* 0x000fe20000000000 */
[----:B------:R-:W-:Y:S01]  /*1440*/  FFMA R38, R71, R67, R52 ;  /* 0x0000004347267223 */ /* 0x000fe20000000034 */
[----:B------:R-:W-:Y:S01]  /*1450*/  PRMT R67, R24, 0x7632, R67 ;  /* 0x0000763218437816 */ /* 0x000fe20000000043 */
[----:B------:R-:W-:Y:S01]  /*1460*/  FMUL R39, R39, R45 ;  /* 0x0000002d27277220 */ /* 0x000fe20000400000 */
[----:B------:R-:W-:Y:S01]  /*1470*/  PRMT R79, R15, 0x7632, R79 ;  /* 0x000076320f4f7816 */ /* 0x000fe2000000004f */
[----:B------:R-:W-:Y:S01]  /*1480*/  FFMA R65, R75, R73, R88 ;  /* 0x000000494b417223 */ /* 0x000fe20000000058 */
[----:B------:R-:W-:Y:S01]  /*1490*/  SHF.L.U32 R77, R77, 0x10, RZ ;  /* 0x000000104d4d7819 */ /* 0x000fe200000006ff */
[-C--:B------:R-:W-:Y:S01]  /*14a0*/  FMUL R40, R40, R45.reuse ;  /* 0x0000002d28287220 */ /* 0x080fe20000400000 */
[----:B------:R-:W-:Y:S01]  /*14b0*/  PRMT R73, R8, 0x7632, R73 ;  /* 0x0000763208497816 */ /* 0x000fe20000000049 */
[----:B------:R-:W-:Y:S01]  /*14c0*/  IMAD.U32 R88, R9, 0x10000, RZ ;  /* 0x0001000009587824 */ /* 0x000fe200078e00ff */
        /* <DEDUP_REMOVED lines=8> */
[----:B------:R-:W-:Y:S01]  /*1550*/  ISETP.NE.AND.EX P0, PT, RZ, UR7, PT, P0 ;  /* 0x00000007ff007c0c */ /* 0x000fe2000bf05300 */
[----:B------:R-:W-:Y:S01]  /*1560*/  FMUL R68, R68, R45 ;  /* 0x0000002d44447220 */ /* 0x000fe20000400000 */
[----:B------:R-:W-:Y:S01]  /*1570*/  SHF.L.U32 R52, R10, 0x10, RZ ;  /* 0x000000100a347819 */ /* 0x000fe200000006ff */
[----:B------:R-:W-:Y:S01]  /*1580*/  FFMA R39, R77, R39, R90 ;  /* 0x000000274d277223 */ /* 0x000fe2000000005a */
[----:B------:R-:W-:Y:S01]  /*1590*/  @P3 FADD R71, R71, 1 ;  /* 0x3f80000047473421 */ /* 0x000fe20000000000 */
[----:B------:R-:W-:Y:S01]  /*15a0*/  FMUL R69, R69, R45 ;  /* 0x0000002d45457220 */ /* 0x000fe20000400000 */
[----:B------:R-:W-:Y:S01]  /*15b0*/  PRMT R77, R25, 0x7632, R77 ;  /* 0x00007632194d7816 */ /* 0x000fe2000000004d */
[----:B------:R-:W-:Y:S01]  /*15c0*/  FFMA R40, R67, R40, R86 ;  /* 0x0000002843287223 */ /* 0x000fe20000000056 */
[----:B------:R-:W-:Y:S01]  /*15d0*/  FFMA R67, R75, R68, R88 ;  /* 0x000000444b437223 */ /* 0x000fe20000000058 */
[----:B------:R-:W-:Y:S01]  /*15e0*/  FFMA R68, R71, R69, R52 ;  /* 0x0000004547447223 */ /* 0x000fe20000000034 */
[----:B------:R-:W-:Y:S01]  /*15f0*/  PRMT R79, R9, 0x7632, R79 ;  /* 0x00007632094f7816 */ /* 0x000fe2000000004f */
[-C--:B------:R-:W-:Y:S01]  /*1600*/  FMUL R41, R41, R45.reuse ;  /* 0x0000002d29297220 */ /* 0x080fe20000400000 */
[----:B------:R-:W-:Y:S01]  /*1610*/  SHF.L.U32 R77, R77, 0x10, RZ ;  /* 0x000000104d4d7819 */ /* 0x000fe200000006ff */
[-C--:B------:R-:W-:Y:S01]  /*1620*/  FMUL R42, R42, R45.reuse ;  /* 0x0000002d2a2a7220 */ /* 0x080fe20000400000 */
[----:B------:R-:W-:Y:S01]  /*1630*/  PRMT R69, R26, 0x7632, R69 ;  /* 0x000076321a457816 */ /* 0x000fe20000000045 */
[----:B------:R-:W-:Y:S01]  /*1640*/  IMAD.U32 R88, R11, 0x10000, RZ ;  /* 0x000100000b587824 */ /* 0x000fe200078e00ff */
[----:B------:R-:W-:Y:S01]  /*1650*/  SHF.L.U32 R90, R79, 0x10, RZ ;  /* 0x000000104f5a7819 */ /* 0x000fe200000006ff */
[----:B------:R-:W-:Y:S01]  /*1660*/  @P3 FADD R77, R77, 1 ;  /* 0x3f8000004d4d3421 */ /* 0x000fe20000000000 */
        /* <DEDUP_REMOVED lines=8> */
[----:B------:R-:W-:Y:S01]  /*16f0*/  @P0 FMNMX R48, R48, |R0|, !PT ;  /* 0x4000000030300209 */ /* 0x000fe20007800000 */
[----:B------:R-:W-:Y:S01]  /*1700*/  @P3 FADD R75, R75, 1 ;  /* 0x3f8000004b4b3421 */ /* 0x000fe20000000000 */
[----:B------:R-:W-:Y:S01]  /*1710*/  PRMT R77, R27, 0x7632, R77 ;  /* 0x000076321b4d7816 */ /* 0x000fe2000000004d */
[----:B------:R-:W-:Y:S01]  /*1720*/  @P3 FADD R71, R71, 1 ;  /* 0x3f80000047473421 */ /* 0x000fe20000000000 */
[----:B------:R-:W-:Y:S01]  /*1730*/  SHF.L.U32 R52, R4, 0x10, RZ ;  /* 0x0000001004347819 */ /* 0x000fe200000006ff */
[-C--:B------:R-:W-:Y:S01]  /*1740*/  FMUL R74, R74, R45.reuse ;  /* 0x0000002d4a4a7220 */ /* 0x080fe20000400000 */
[----:B------:R-:W-:Y:S01]  /*1750*/  @P0 FMNMX R48, R48, |R34|, !PT ;  /* 0x4000002230300209 */ /* 0x000fe20007800000 */
[-C--:B------:R-:W-:Y:S01]  /*1760*/  FMUL R73, R70, R45.reuse ;  /* 0x0000002d46497220 */ /* 0x080fe20000400000 */
[----:B------:R-:W-:Y:S01]  /*1770*/  FFMA R70, R69, R42, R86 ;  /* 0x0000002a45467223 */ /* 0x000fe20000000056 */
[----:B------:R-:W-:Y:S01]  /*1780*/  PRMT R79, R11, 0x7632, R79 ;  /* 0x000076320b4f7816 */ /* 0x000fe2000000004f */
[----:B------:R-:W-:Y:S01]  /*1790*/  FFMA R69, R75, R72, R88 ;  /* 0x000000484b457223 */ /* 0x000fe20000000058 */
[----:B------:R-:W-:Y:S01]  /*17a0*/  SHF.L.U32 R77, R77, 0x10, RZ ;  /* 0x000000104d4d7819 */ /* 0x000fe200000006ff */
[--C-:B------:R-:W-:Y:S01]  /*17b0*/  FFMA R72, R71, R74, R52.reuse ;  /* 0x0000004a47487223 */ /* 0x100fe20000000034 */
[----:B------:R-:W-:Y:S01]  /*17c0*/  @P0 FMNMX R48, R48, |R36|, !PT ;  /* 0x4000002430300209 */ /* 0x000fe20007800000 */
[-C--:B------:R-:W-:Y:S01]  /*17d0*/  FMUL R44, R44, R45.reuse ;  /* 0x0000002d2c2c7220 */ /* 0x080fe20000400000 */
        /* <DEDUP_REMOVED lines=9> */
[----:B------:R-:W-:Y:S01]  /*1870*/  IMAD.U32 R73, R5, 0x10000, RZ ;  /* 0x0001000005497824 */ /* 0x000fe200078e00ff */
[----:B------:R-:W-:Y:S01]  /*1880*/  SHF.L.U32 R52, R52, 0x10, RZ ;  /* 0x0000001034347819 */ /* 0x000fe200000006ff */
[----:B------:R-:W-:Y:S01]  /*1890*/  FMUL R80, R80, R45 ;  /* 0x0000002d50507220 */ /* 0x000fe20000400000 */
[----:B------:R-:W-:Y:S01]  /*18a0*/  @P0 FMNMX R48, R48, |R43|, !PT ;  /* 0x4000002b30300209 */ /* 0x000fe20007800000 */
[-C--:B------:R-:W-:Y:S01]  /*18b0*/  FMUL R46, R46, R45.reuse ;  /* 0x0000002d2e2e7220 */ /* 0x080fe20000400000 */
[----:B------:R-:W-:Y:S01]  /*18c0*/  SHF.L.U32 R74, R21, 0x10, RZ ;  /* 0x00000010154a7819 */ /* 0x000fe200000006ff */
[----:B------:R-:W-:Y:S01]  /*18d0*/  @P3 FADD R52, R52, 1 ;  /* 0x3f80000034343421 */ /* 0x000fe20000000000 */
[----:B------:R-:W-:Y:S01]  /*18e0*/  PRMT R79, R5, 0x7632, R79 ;  /* 0x00007632054f7816 */ /* 0x000fe2000000004f */
[----:B------:R-:W-:Y:S01]  /*18f0*/  FMUL R84, R84, R45 ;  /* 0x0000002d54547220 */ /* 0x000fe20000400000 */
[----:B------:R-:W-:Y:S01]  /*1900*/  SHF.L.U32 R71, R71, 0x10, RZ ;  /* 0x0000001047477819 */ /* 0x000fe200000006ff */
[----:B------:R-:W-:Y:S01]  /*1910*/  @P3 FADD R74, R74, 1 ;  /* 0x3f8000004a4a3421 */ /* 0x000fe20000000000 */
[----:B------:R-:W-:Y:S01]  /*1920*/  SHF.L.U32 R77, R75, 0x10, RZ ;  /* 0x000000104b4d7819 */ /* 0x000fe200000006ff */
[----:B------:R-:W-:Y:S01]  /*1930*/  IMAD.U32 R86, R79, 0x10000, RZ ;  /* 0x000100004f567824 */ /* 0x000fe200078e00ff */
[----:B------:R-:W-:Y:S01]  /*1940*/  @P0 FMNMX R48, R48, |R47|, !PT ;  /* 0x4000002f30300209 */ /* 0x000fe20007800000 */
[--C-:B------:R-:W-:Y:S01]  /*1950*/  FFMA R75, R52, R44, R71.reuse ;  /* 0x0000002c344b7223 */ /* 0x100fe20000000047 */
[----:B------:R-:W-:Y:S01]  /*1960*/  PRMT R71, R22, 0x7632, R71 ;  /* 0x0000763216477816 */ /* 0x000fe20000000047 */
[----:B------:R-:W-:Y:S01]  /*1970*/  @P3 FADD R77, R77, 1 ;  /* 0x3f8000004d4d3421 */ /* 0x000fe20000000000 */
[----:B------:R-:W-:Y:S01]  /*1980*/  @P0 FMNMX R48, R48, |R35|, !PT ;  /* 0x4000002330300209 */ /* 0x000fe20007800000 */
[----:B------:R-:W-:Y:S01]  /*1990*/  FFMA R74, R74, R78, R73 ;  /* 0x0000004e4a4a7223 */ /* 0x000fe20000000049 */
[----:B------:R-:W-:Y:S01]  /*19a0*/  SHF.L.U32 R73, R22, 0x10, RZ ;  /* 0x0000001016497819 */ /* 0x000fe200000006ff */
[----:B------:R-:W-:Y:S01]  /*19b0*/  FFMA R44, R77, R76, R86 ;  /* 0x0000004c4d2c7223 */ /* 0x000fe20000000056 */
[----:B------:R-:W-:Y:S01]  /*19c0*/  PRMT R76, R6, 0x7632, R76 ;  /* 0x00007632064c7816 */ /* 0x000fe2000000004c */
[----:B------:R-:W-:Y:S01]  /*19d0*/  @P1 FMUL R0, R0, R51 ;  /* 0x0000003300001220 */ /* 0x000fe20000400000 */
[----:B------:R-:W-:Y:S01]  /*19e0*/  SHF.L.U32 R71, R71, 0x10, RZ ;  /* 0x0000001047477819 */ /* 0x000fe200000006ff */
[----:B------:R-:W-:Y:S01]  /*19f0*/  @P3 FADD R73, R73, 1 ;  /* 0x3f80000049493421 */ /* 0x000fe20000000000 */
[----:B------:R-:W-:Y:S01]  /*1a00*/  @P0 FMNMX R48, R48, |R33|, !PT ;  /* 0x4000002130300209 */ /* 0x000fe20007800000 */
[----:B------:R-:W-:Y:S01]  /*1a10*/  @P1 FMUL R34, R34, R51 ;  /* 0x0000003322221220 */ /* 0x000fe20000400000 */
[----:B------:R-:W-:Y:S01]  /*1a20*/  SHF.L.U32 R52, R6, 0x10, RZ ;  /* 0x0000001006347819 */ /* 0x000fe200000006ff */
[----:B------:R-:W-:Y:S01]  /*1a30*/  @P3 FADD R71, R71, 1 ;  /* 0x3f80000047473421 */ /* 0x000fe20000000000 */
[----:B------:R-:W-:Y:S01]  /*1a40*/  SHF.L.U32 R76, R76, 0x10, RZ ;  /* 0x000000104c4c7819 */ /* 0x000fe200000006ff */
[----:B------:R-:W-:Y:S01]  /*1a50*/  FMUL R82, R82, R45 ;  /* 0x0000002d52527220 */ /* 0x000fe20000400000 */
[----:B------:R-:W-:Y:S01]  /*1a60*/  @P0 FMNMX R48, R48, |R32|, !PT ;  /* 0x4000002030300209 */ /* 0x000fe20007800000 */
[----:B------:R-:W-:Y:S01]  /*1a70*/  FFMA R73, R73, R80, R52 ;  /* 0x0000005049497223 */ /* 0x000fe20000000034 */
[----:B------:R-:W-:-:S02]  /*1a80*/  IMAD.U32 R52, R23, 0x10000, RZ ;  /* 0x0001000017347824 */ /* 0x000fc400078e00ff */
[--C-:B------:R-:W-:Y:S01]  /*1a90*/  FFMA R46, R71, R46, R76.reuse ;  /* 0x0000002e472e7223 */ /* 0x100fe2000000004c */
[----:B------:R-:W-:Y:S01]  /*1aa0*/  @P0 FMNMX R48, R48, |R54|, !PT ;  /* 0x4000003630300209 */ /* 0x000fe20007800000 */
[-C--:B------:R-:W-:Y:S01]  /*1ab0*/  @P1 FMUL R36, R36, R51.reuse ;  /* 0x0000003324241220 */ /* 0x080fe20000400000 */
[----:B------:R-:W-:Y:S01]  /*1ac0*/  PRMT R76, R23, 0x7632, R76 ;  /* 0x00007632174c7816 */ /* 0x000fe2000000004c */
[----:B------:R-:W-:Y:S01]  /*1ad0*/  @P3 FADD R52, R52, 1 ;  /* 0x3f80000034343421 */ /* 0x000fe20000000000 */
[----:B------:R-:W-:Y:S01]  /*1ae0*/  @P0 FMNMX R48, R48, |R56|, !PT ;  /* 0x4000003830300209 */ /* 0x000fe20007800000 */
[-C--:B------:R-:W-:Y:S01]  /*1af0*/  @P1 FMUL R43, R43, R51.reuse ;  /* 0x000000332b2b1220 */ /* 0x080fe20000400000 */
[----:B------:R-:W-:Y:S01]  /*1b00*/  SHF.L.U32 R77, R7, 0x10, RZ ;  /* 0x00000010074d7819 */ /* 0x000fe200000006ff */
[-C--:B------:R-:W-:Y:S01]  /*1b10*/  @P1 FMUL R33, R33, R51.reuse ;  /* 0x0000003321211220 */ /* 0x080fe20000400000 */
[----:B------:R-:W-:Y:S01]  /*1b20*/  PRMT R78, R7, 0x7632, R78 ;  /* 0x00007632074e7816 */ /* 0x000fe2000000004e */
[-C--:B------:R-:W-:Y:S01]  /*1b30*/  @P1 FMUL R47, R47, R51.reuse ;  /* 0x000000332f2f1220 */ /* 0x080fe20000400000 */
[----:B------:R-:W-:Y:S01]  /*1b40*/  SHF.L.U32 R76, R76, 0x10, RZ ;  /* 0x000000104c4c7819 */ /* 0x000fe200000006ff */
[----:B------:R-:W-:Y:S01]  /*1b50*/  FFMA R71, R52, R84, R77 ;  /* 0x0000005434477223 */ /* 0x000fe2000000004d */
[----:B------:R-:W-:Y:S01]  /*1b60*/  @P0 FMNMX R48, R48, |R58|, !PT ;  /* 0x4000003a30300209 */ /* 0x000fe20007800000 */
[----:B------:R-:W-:Y:S01]  /*1b70*/  IMAD.U32 R77, R78, 0x10000, RZ ;  /* 0x000100004e4d7824 */ /* 0x000fe200078e00ff */
[----:B------:R-:W-:Y:S01]  /*1b80*/  F2FP.SATFINITE.E4M3.F32.PACK_AB_MERGE_C R52, RZ, R0, RZ ;  /* 0x00000000ff34723e */ /* 0x000fe200048070ff */
[----:B------:R-:W-:Y:S01]  /*1b90*/  @P3 FADD R76, R76, 1 ;  /* 0x3f8000004c4c3421 */ /* 0x000fe20000000000 */
[----:B------:R-:W-:Y:S01]  /*1ba0*/  F2FP.SATFINITE.E4M3.F32.PACK_AB_MERGE_C R34, RZ, R34, RZ ;  /* 0x00000022ff22723e */ /* 0x000fe200048070ff */
[-C--:B------:R-:W-:Y:S01]  /*1bb0*/  @P1 FMUL R37, R37, R51.reuse ;  /* 0x0000003325251220 */ /* 0x080fe20000400000 */
[----:B------:R-:W-:Y:S01]  /*1bc0*/  @P0 FMNMX R48, R48, |R64|, !PT ;  /* 0x4000004030300209 */ /* 0x000fe20007800000 */
[----:B------:R-:W-:Y:S01]  /*1bd0*/  FFMA R0, R76, R82, R77 ;  /* 0x000000524c007223 */ /* 0x000fe2000000004d */
        /* <DEDUP_REMOVED lines=11> */
[-C--:B------:R-:W-:Y:S01]  /*1c90*/  @P1 FMUL R58, R58, R51.reuse ;  /* 0x000000333a3a1220 */ /* 0x080fe20000400000 */
[----:B------:R-:W-:Y:S01]  /*1ca0*/  LOP3.LUT R77, R77, 0xffff, R34, 0xf8, !PT ;  /* 0x0000ffff4d4d7812 */ /* 0x000fe200078ef822 */
[----:B------:R-:W-:Y:S01]  /*1cb0*/  @P1 FMUL R66, R66, R51 ;  /* 0x0000003342421220 */ /* 0x000fe20000400000 */
[----:B------:R-:W-:Y:S01]  /*1cc0*/  @P0 FMNMX R48, R48, |R65|, !PT ;  /* 0x4000004130300209 */ /* 0x000fe20007800000 */
[----:B------:R-:W-:Y:S01]  /*1cd0*/  @P1 FMUL R65, R65, R51 ;  /* 0x0000003341411220 */ /* 0x000fe20000400000 */
[----:B------:R-:W-:-:S02]  /*1ce0*/  SHF.L.U32 R34, R52, 0x10, RZ ;  /* 0x0000001034227819 */ /* 0x000fc400000006ff */
[----:B------:R-:W-:Y:S02]  /*1cf0*/  LOP3.LUT R36, R36, 0xffff, R43, 0xf8, !PT ;  /* 0x0000ffff24247812 */ /* 0x000fe400078ef82b */
[----:B------:R-:W-:Y:S02]  /*1d00*/  F2FP.SATFINITE.E4M3.F32.PACK_AB_MERGE_C R33, RZ, R33, RZ ;  /* 0x00000021ff21723e */ /* 0x000fe400048070ff */
[----:B------:R-:W-:Y:S02]  /*1d10*/  F2FP.SATFINITE.E4M3.F32.PACK_AB_MERGE_C R47, RZ, R47, RZ ;  /* 0x0000002fff2f723e */ /* 0x000fe400048070ff */
[----:B------:R-:W-:Y:S01]  /*1d20*/  @P0 FMNMX R48, R48, |R39|, !PT ;  /* 0x4000002730300209 */ /* 0x000fe20007800000 */
[----:B------:R-:W-:Y:S01]  /*1d30*/  @P1 FMUL R39, R39, R51 ;  /* 0x0000003327271220 */ /* 0x000fe20000400000 */
[----:B------:R-:W-:Y:S02]  /*1d40*/  LOP3.LUT R77, R77, 0xff0000, R34, 0xf8, !PT ;  /* 0x00ff00004d4d7812 */ /* 0x000fe400078ef822 */
[----:B------:R-:W-:-:S02]  /*1d50*/  F2FP.SATFINITE.E4M3.F32.PACK_AB_MERGE_C R34, RZ, R37, RZ ;  /* 0x00000025ff22723e */ /* 0x000fc400048070ff */
[----:B------:R-:W-:Y:S02]  /*1d60*/  F2FP.SATFINITE.E4M3.F32.PACK_AB_MERGE_C R35, RZ, R35, RZ ;  /* 0x00000023ff23723e */ /* 0x000fe400048070ff */
[----:B------:R-:W-:Y:S02]  /*1d70*/  LOP3.LUT R37, R36, 0xff, RZ, 0xc0, !PT ;  /* 0x000000ff24257812 */ /* 0x000fe400078ec0ff */
[----:B------:R-:W-:Y:S01]  /*1d80*/  LOP3.LUT R33, R33, 0xffff, RZ, 0xc0, !PT ;  /* 0x0000ffff21217812 */ /* 0x000fe200078ec0ff */
[----:B------:R-:W-:Y:S01]  /*1d90*/  IMAD.U32 R35, R35, 0x10000, RZ ;  /* 0x0001000023237824 */ /* 0x000fe200078e00ff */
[----:B------:R-:W-:Y:S02]  /*1da0*/  PRMT R36, R47, 0x7104, RZ ;  /* 0x000071042f247816 */ /* 0x000fe400000000ff */
[----:B------:R-:W-:Y:S02]  /*1db0*/  F2FP.SATFINITE.E4M3.F32.PACK_AB_MERGE_C R32, RZ, R32, RZ ;  /* 0x00000020ff20723e */ /* 0x000fe400048070ff */
[----:B------:R-:W-:Y:S01]  /*1dc0*/  @P0 FMNMX R48, R48, |R38|, !PT ;  /* 0x4000002630300209 */ /* 0x000fe20007800000 */
[----:B------:R-:W-:Y:S01]  /*1dd0*/  @P1 FMUL R38, R38, R51 ;  /* 0x0000003326261220 */ /* 0x000fe20000400000 */
[----:B------:R-:W-:-:S02]  /*1de0*/  F2FP.SATFINITE.E4M3.F32.PACK_AB_MERGE_C R54, RZ, R54, RZ ;  /* 0x00000036ff36723e */ /* 0x000fc400048070ff */
[----:B------:R-:W-:Y:S02]  /*1df0*/  SHF.L.U32 R53, R33, 0x18, RZ ;  /* 0x0000001821357819 */ /* 0x000fe400000006ff */
[----:B------:R-:W-:Y:S02]  /*1e00*/  LOP3.LUT R36, R37, 0xff00, R36, 0xf8, !PT ;  /* 0x0000ff0025247812 */ /* 0x000fe400078ef824 */
[----:B------:R-:W-:Y:S02]  /*1e10*/  LOP3.LUT R33, R32, 0xff, RZ, 0xc0, !PT ;  /* 0x000000ff20217812 */ /* 0x000fe400078ec0ff */
[----:B------:R-:W-:Y:S01]  /*1e20*/  @P0 FMNMX R48, R48, |R40|, !PT ;  /* 0x4000002830300209 */ /* 0x000fe20007800000 */
[----:B------:R-:W-:Y:S01]  /*1e30*/  @P1 FMUL R40, R40, R51 ;  /* 0x0000003328281220 */ /* 0x000fe20000400000 */
[----:B------:R-:W-:Y:S02]  /*1e40*/  SHF.L.U32 R54, R54, 0x8, RZ ;  /* 0x0000000836367819 */ /* 0x000fe400000006ff */
[----:B------:R-:W-:-:S02]  /*1e50*/  F2FP.SATFINITE.E4M3.F32.PACK_AB_MERGE_C R32, RZ, R56, RZ ;  /* 0x00000038ff20723e */ /* 0x000fc400048070ff */
[----:B------:R-:W-:Y:S02]  /*1e60*/  LOP3.LUT R36, R36, 0xff0000, R35, 0xf8, !PT ;  /* 0x00ff000024247812 */ /* 0x000fe400078ef823 */
        /* <DEDUP_REMOVED lines=15> */
[----:B------:R-:W-:Y:S01]  /*1f60*/  PRMT R32, R32, 0x7104, RZ ;  /* 0x0000710420207816 */ /* 0x000fe200000000ff */
[----:B------:R-:W-:Y:S01]  /*1f70*/  IMAD.SHL.U32 R33, R33, 0x1000000, RZ ;  /* 0x0100000021217824 */ /* 0x000fe200078e00ff */
        /* <DEDUP_REMOVED lines=8> */
[-C--:B------:R-:W-:Y:S01]  /*2000*/  @P1 FMUL R69, R69, R51.reuse ;  /* 0x0000003345451220 */ /* 0x080fe20000400000 */
[----:B------:R-:W-:Y:S02]  /*2010*/  LOP3.LUT R32, R32, 0xff0000, R65, 0xf8, !PT ;  /* 0x00ff000020207812 */ /* 0x000fe400078ef841 */
[----:B------:R-:W-:Y:S02]  /*2020*/  SHF.L.U32 R39, R39, 0x18, RZ ;  /* 0x0000001827277819 */ /* 0x000fe400000006ff */
[----:B------:R-:W-:Y:S02]  /*2030*/  LOP3.LUT R54, R54, 0xff000000, R33, 0xf8, !PT ;  /* 0xff00000036367812 */ /* 0x000fe400078ef821 */
[----:B------:R-:W-:Y:S01]  /*2040*/  @P0 FMNMX R48, R48, |R42|, !PT ;  /* 0x4000002a30300209 */ /* 0x000fe20007800000 */
[----:B------:R-:W-:Y:S01]  /*2050*/  @P1 FMUL R42, R42, R51 ;  /* 0x000000332a2a1220 */ /* 0x000fe20000400000 */
[----:B------:R-:W-:-:S02]  /*2060*/  F2FP.SATFINITE.E4M3.F32.PACK_AB_MERGE_C R33, RZ, R38, RZ ;  /* 0x00000026ff21723e */ /* 0x000fc400048070ff */
[----:B------:R-:W-:Y:S02]  /*2070*/  F2FP.SATFINITE.E4M3.F32.PACK_AB_MERGE_C R40, RZ, R40, RZ ;  /* 0x00000028ff28723e */ /* 0x000fe400048070ff */
[----:B------:R-:W-:Y:S02]  /*2080*/  LOP3.LUT R55, R32, R39, RZ, 0xfc, !PT ;  /* 0x0000002720377212 */ /* 0x000fe400078efcff */
[----:B------:R-:W-:Y:S02]  /*2090*/  F2FP.SATFINITE.E4M3.F32.PACK_AB_MERGE_C R32, RZ, R67, RZ ;  /* 0x00000043ff20723e */ /* 0x000fe400048070ff */
[----:B------:R-:W-:Y:S01]  /*20a0*/  @P0 FMNMX R48, R48, |R72|, !PT ;  /* 0x4000004830300209 */ /* 0x000fe20007800000 */
[----:B------:R-:W-:Y:S01]  /*20b0*/  @P1 FMUL R72, R72, R51 ;  /* 0x0000003348481220 */ /* 0x000fe20000400000 */
[----:B------:R-:W-:Y:S01]  /*20c0*/  LOP3.LUT R33, R33, 0xff, RZ, 0xc0, !PT ;  /* 0x000000ff21217812 */ /* 0x000fe200078ec0ff */
[----:B------:R-:W-:Y:S01]  /*20d0*/  IMAD.U32 R32, R32, 0x10000, RZ ;  /* 0x0001000020207824 */ /* 0x000fe200078e00ff */
[----:B------:R-:W-:-:S02]  /*20e0*/  SHF.L.U32 R40, R40, 0x8, RZ ;  /* 0x0000000828287819 */ /* 0x000fc400000006ff */
[----:B------:R-:W-:Y:S02]  /*20f0*/  LOP3.LUT R34, R34, 0xffff, RZ, 0xc0, !PT ;  /* 0x0000ffff22227812 */ /* 0x000fe400078ec0ff */
[----:B------:R-:W-:Y:S01]  /*2100*/  @P0 FMNMX R48, R48, |R75|, !PT ;  /* 0x4000004b30300209 */ /* 0x000fe20007800000 */
[----:B------:R-:W-:Y:S01]  /*2110*/  @P1 FMUL R75, R75, R51 ;  /* 0x000000334b4b1220 */ /* 0x000fe20000400000 */
[----:B------:R-:W-:Y:S02]  /*2120*/  LOP3.LUT R35, R33, 0xffff, R40, 0xf8, !PT ;  /* 0x0000ffff21237812 */ /* 0x000fe400078ef828 */
[----:B------:R-:W-:Y:S02]  /*2130*/  SHF.L.U32 R34, R34, 0x18, RZ ;  /* 0x0000001822227819 */ /* 0x000fe400000006ff */
[----:B------:R-:W-:Y:S02]  /*2140*/  F2FP.SATFINITE.E4M3.F32.PACK_AB_MERGE_C R68, RZ, R68, RZ ;  /* 0x00000044ff44723e */ /* 0x000fe400048070ff */
[----:B------:R-:W-:-:S02]  /*2150*/  LOP3.LUT R35, R35, 0xff0000, R32, 0xf8, !PT ;  /* 0x00ff000023237812 */ /* 0x000fc400078ef820 */
[----:B------:R-:W-:Y:S02]  /*2160*/  F2FP.SATFINITE.E4M3.F32.PACK_AB_MERGE_C R32, RZ, R72, RZ ;  /* 0x00000048ff20723e */ /* 0x000fe400048070ff */
[----:B------:R-:W-:Y:S02]  /*2170*/  F2FP.SATFINITE.E4M3.F32.PACK_AB_MERGE_C R75, RZ, R75, RZ ;  /* 0x0000004bff4b723e */ /* 0x000fe400048070ff */
[----:B------:R-:W-:Y:S02]  /*2180*/  LOP3.LUT R52, R77, 0xff000000, R34, 0xf8, !PT ;  /* 0xff0000004d347812 */ /* 0x000fe400078ef822 */
        /* <DEDUP_REMOVED lines=9> */
[----:B------:R-:W-:-:S02]  /*2220*/  LOP3.LUT R53, R36, R53, RZ, 0xfc, !PT ;  /* 0x0000003524357212 */ /* 0x000fc400078efcff */
[----:B------:R-:W-:Y:S02]  /*2230*/  LOP3.LUT R36, R32, 0xffff, R75, 0xf8, !PT ;  /* 0x0000ffff20247812 */ /* 0x000fe400078ef84b */
[----:B------:R-:W-:Y:S01]  /*2240*/  @P0 FMNMX R48, R48, |R44|, !PT ;  /* 0x4000002c30300209 */ /* 0x000fe20007800000 */
[----:B------:R-:W-:Y:S01]  /*2250*/  @P1 FMUL R44, R44, R51 ;  /* 0x000000332c2c1220 */ /* 0x000fe20000400000 */
[----:B------:R-:W-:Y:S02]  /*2260*/  LOP3.LUT R32, R41, 0xffff, RZ, 0xc0, !PT ;  /* 0x0000ffff29207812 */ /* 0x000fe400078ec0ff */
[----:B------:R-:W-:Y:S02]  /*2270*/  LOP3.LUT R34, R34, 0xff00, R33, 0xf8, !PT ;  /* 0x0000ff0022227812 */ /* 0x000fe400078ef821 */
[----:B------:R-:W-:Y:S02]  /*2280*/  F2FP.SATFINITE.E4M3.F32.PACK_AB_MERGE_C R33, RZ, R74, RZ ;  /* 0x0000004aff21723e */ /* 0x000fe400048070ff */
[----:B------:R-:W-:Y:S01]  /*2290*/  @P0 FMNMX R48, R48, |R73|, !PT ;  /* 0x4000004930300209 */ /* 0x000fe20007800000 */
[----:B------:R-:W-:Y:S01]  /*22a0*/  @P1 FMUL R73, R73, R51 ;  /* 0x0000003349491220 */ /* 0x000fe20000400000 */
[----:B------:R-:W-:Y:S01]  /*22b0*/  SHF.L.U32 R32, R32, 0x18, RZ ;  /* 0x0000001820207819 */ /* 0x000fe200000006ff */
[----:B------:R-:W-:Y:S01]  /*22c0*/  IMAD.U32 R33, R33, 0x10000, RZ ;  /* 0x0001000021217824 */ /* 0x000fe200078e00ff */
[----:B------:R-:W-:-:S02]  /*22d0*/  F2FP.SATFINITE.E4M3.F32.PACK_AB_MERGE_C R69, RZ, R69, RZ ;  /* 0x00000045ff45723e */ /* 0x000fc400048070ff */
[----:B------:R-:W-:Y:S01]  /*22e0*/  @P0 FMNMX R48, R48, |R46|, !PT ;  /* 0x4000002e30300209 */ /* 0x000fe20007800000 */
[----:B------:R-:W-:Y:S01]  /*22f0*/  @P1 FMUL R46, R46, R51 ;  /* 0x000000332e2e1220 */ /* 0x000fe20000400000 */
[----:B------:R-:W-:Y:S02]  /*2300*/  LOP3.LUT R56, R35, 0xff000000, R32, 0xf8, !PT ;  /* 0xff00000023387812 */ /* 0x000fe400078ef820 */
[----:B------:R-:W-:Y:S02]  /*2310*/  SHF.L.U32 R69, R69, 0x10, RZ ;  /* 0x0000001045457819 */ /* 0x000fe400000006ff */
[----:B------:R-:W-:Y:S02]  /*2320*/  LOP3.LUT R32, R59, 0xffffff00, RZ, 0xc0, !PT ;  /* 0xffffff003b207812 */ /* 0x000fe400078ec0ff */
[----:B------:R-:W-:Y:S02]  /*2330*/  F2FP.SATFINITE.E4M3.F32.PACK_AB_MERGE_C R73, RZ, R73, RZ ;  /* 0x00000049ff49723e */ /* 0x000fe400048070ff */
[----:B------:R-:W-:-:S02]  /*2340*/  F2FP.SATFINITE.E4M3.F32.PACK_AB_MERGE_C R42, RZ, R42, RZ ;  /* 0x0000002aff2a723e */ /* 0x000fc400048070ff */
[----:B------:R-:W-:Y:S02]  /*2350*/  LOP3.LUT R39, R36, 0xff0000, R33, 0xf8, !PT ;  /* 0x00ff000024277812 */ /* 0x000fe400078ef821 */
[----:B------:R-:W-:Y:S02]  /*2360*/  LOP3.LUT R57, R34, 0xff0000, R69, 0xf8, !PT ;  /* 0x00ff000022397812 */ /* 0x000fe400078ef845 */
[----:B------:R-:W-:Y:S01]  /*2370*/  LOP3.LUT R37, R32, 0xffff, R73, 0xf8, !PT ;  /* 0x0000ffff20257812 */ /* 0x000fe200078ef849 */
[----:B------:R-:W0:Y:S01]  /*2380*/  @!P2 LDC.64 R34, c[0x0][0x230] ;  /* 0x00008c00ff22ab82 */ /* 0x000e220000000a00 */
[----:B------:R-:W-:Y:S02]  /*2390*/  F2FP.SATFINITE.E4M3.F32.PACK_AB_MERGE_C R36, RZ, R46, RZ ;  /* 0x0000002eff24723e */ /* 0x000fe400048070ff */
[----:B------:R-:W-:Y:S02]  /*23a0*/  LOP3.LUT R42, R42, 0xffff, RZ, 0xc0, !PT ;  /* 0x0000ffff2a2a7812 */ /* 0x000fe400078ec0ff */
[----:B------:R-:W-:-:S02]  /*23b0*/  LOP3.LUT R37, R37, 0xff, RZ, 0xc0, !PT ;  /* 0x000000ff25257812 */ /* 0x000fc400078ec0ff */
[----:B------:R-:W-:Y:S01]  /*23c0*/  PRMT R36, R36, 0x7104, RZ ;  /* 0x0000710424247816 */ /* 0x000fe200000000ff */
[----:B------:R-:W1:Y:S01]  /*23d0*/  LDC.64 R32, c[0x0][0x258] ;  /* 0x00009600ff207b82 */ /* 0x000e620000000a00 */
[----:B------:R-:W-:Y:S02]  /*23e0*/  SHF.L.U32 R42, R42, 0x18, RZ ;  /* 0x000000182a2a7819 */ /* 0x000fe400000006ff */
[----:B------:R-:W-:Y:S01]  /*23f0*/  @P0 FMNMX R48, R48, |R71|, !PT ;  /* 0x4000004730300209 */ /* 0x000fe20007800000 */
[-C--:B------:R-:W-:Y:S01]  /*2400*/  @P1 FMUL R71, R71, R51.reuse ;  /* 0x0000003347471220 */ /* 0x080fe20000400000 */
[----:B------:R-:W-:Y:S02]  /*2410*/  LOP3.LUT R38, R37, 0xff00, R36, 0xf8, !PT ;  /* 0x0000ff0025267812 */ /* 0x000fe400078ef824 */
[----:B------:R-:W-:Y:S01]  /*2420*/  @P0 FMNMX R48, R48, |R0|, !PT ;  /* 0x4000000030300209 */ /* 0x000fe20007800000 */
[----:B------:R-:W-:Y:S01]  /*2430*/  @P1 FMUL R0, R0, R51 ;  /* 0x0000003300001220 */ /* 0x000fe20000400000 */
[----:B------:R-:W-:-:S02]  /*2440*/  F2FP.SATFINITE.E4M3.F32.PACK_AB_MERGE_C R36, RZ, R44, RZ ;  /* 0x0000002cff24723e */ /* 0x000fc400048070ff */
[----:B------:R-:W-:Y:S02]  /*2450*/  LOP3.LUT R57, R57, R42, RZ, 0xfc, !PT ;  /* 0x0000002a39397212 */ /* 0x000fe400078efcff */
[----:B------:R-:W2:Y:S01]  /*2460*/  LDC R42, c[0x0][0x210] ;  /* 0x00008400ff2a7b82 */ /* 0x000ea20000000800 */
[----:B------:R-:W-:Y:S02]  /*2470*/  LOP3.LUT R36, R36, 0xffff, RZ, 0xc0, !PT ;  /* 0x0000ffff24247812 */ /* 0x000fe400078ec0ff */
[----:B------:R-:W-:Y:S01]  /*2480*/  F2FP.SATFINITE.E4M3.F32.PACK_AB_MERGE_C R0, RZ, R0, RZ ;  /* 0x00000000ff00723e */ /* 0x000fe200048070ff */
[----:B0-----:R-:W-:Y:S01]  /*2490*/  @!P2 IMAD.WIDE R34, R49, 0x4, R34 ;  /* 0x000000043122a825 */ /* 0x001fe200078e0222 */
[----:B------:R-:W-:Y:S02]  /*24a0*/  F2FP.SATFINITE.E4M3.F32.PACK_AB_MERGE_C R71, RZ, R71, RZ ;  /* 0x00000047ff47723e */ /* 0x000fe400048070ff */
[----:B------:R-:W-:Y:S02]  /*24b0*/  SHF.L.U32 R36, R36, 0x18, RZ ;  /* 0x0000001824247819 */ /* 0x000fe400000006ff */
[----:B------:R-:W-:Y:S01]  /*24c0*/  LOP3.LUT R0, R0, 0xffff, RZ, 0xc0, !PT ;  /* 0x0000ffff00007812 */ /* 0x000fe200078ec0ff */
[----:B------:R3:W-:Y:S01]  /*24d0*/  @!P2 STG.E desc[UR4][R34.64], R45 ;  /* 0x0000002d2200a986 */ /* 0x0007e2000c101904 */
[----:B------:R-:W-:-:S02]  /*24e0*/  SHF.L.U32 R71, R71, 0x10, RZ ;  /* 0x0000001047477819 */ /* 0x000fc400000006ff */
[----:B------:R-:W-:Y:S01]  /*24f0*/  LOP3.LUT R58, R39, 0xff000000, R36, 0xf8, !PT ;  /* 0xff000000273a7812 */ /* 0x000fe200078ef824 */
[----:B------:R-:W-:Y:S01]  /*2500*/  IMAD.SHL.U32 R0, R0, 0x1000000, RZ ;  /* 0x0100000000007824 */ /* 0x000fe200078e00ff */
[C---:B------:R-:W-:Y:S01]  /*2510*/  IADD3 R39, R2.reuse, 0x20, RZ ;  /* 0x0000002002277810 */ /* 0x040fe20007ffe0ff */
[C---:B-1----:R-:W-:Y:S01]  /*2520*/  IMAD.WIDE.U32 R36, R2.reuse, 0x8, R32 ;  /* 0x0000000802247825 */ /* 0x042fe200078e0020 */
[C---:B------:R-:W-:Y:S02]  /*2530*/  IADD3 R41, R2.reuse, 0x40, RZ ;  /* 0x0000004002297810 */ /* 0x040fe40007ffe0ff */
[----:B------:R-:W-:Y:S02]  /*2540*/  IADD3 R43, R2, 0x60, RZ ;  /* 0x00000060022b7810 */ /* 0x000fe40007ffe0ff */
[----:B------:R-:W-:Y:S01]  /*2550*/  LOP3.LUT R59, R38, 0xff0000, R71, 0xf8, !PT ;  /* 0x00ff0000263b7812 */ /* 0x000fe200078ef847 */
[--C-:B------:R-:W-:Y:S01]  /*2560*/  IMAD.WIDE.U32 R38, R39, 0x8, R32.reuse ;  /* 0x0000000827267825 */ /* 0x100fe200078e0020 */
[----:B------:R3:W-:Y:S02]  /*2570*/  STG.E.64 desc[UR4][R36.64], R52 ;  /* 0x0000003424007986 */ /* 0x0007e4000c101b04 */
[----:B------:R-:W-:Y:S01]  /*2580*/  LOP3.LUT R59, R59, R0, RZ, 0xfc, !PT ;  /* 0x000000003b3b7212 */ /* 0x000fe200078efcff */
[--C-:B------:R-:W-:Y:S01]  /*2590*/  IMAD.WIDE.U32 R40, R41, 0x8, R32.reuse ;  /* 0x0000000829287825 */ /* 0x100fe200078e0020 */
[----:B------:R3:W-:Y:S03]  /*25a0*/  STG.E.64 desc[UR4][R38.64], R54 ;  /* 0x0000003626007986 */ /* 0x0007e6000c101b04 */
[----:B------:R-:W-:Y:S01]  /*25b0*/  IMAD.WIDE.U32 R32, R43, 0x8, R32 ;  /* 0x000000082b207825 */ /* 0x000fe200078e0020 */
[----:B------:R3:W-:Y:S03]  /*25c0*/  STG.E.64 desc[UR4][R40.64], R56 ;  /* 0x0000003828007986 */ /* 0x0007e6000c101b04 */
[----:B--2---:R-:W-:Y:S01]  /*25d0*/  IMAD R49, R42, 0x4, R49 ;  /* 0x000000042a317824 */ /* 0x004fe200078e0231 */
[----:B------:R3:W-:Y:S04]  /*25e0*/  STG.E.64 desc[UR4][R32.64], R58 ;  /* 0x0000003a20007986 */ /* 0x0007e8000c101b04 */
[----:B------:R-:W-:-:S13]  /*25f0*/  ISETP.GE.AND P0, PT, R49, UR10, PT ;  /* 0x0000000a31007c0c */ /* 0x000fda000bf06270 */
[----:B---3--:R-:W-:Y:S05]  /*2600*/  @!P0 BRA `(.L_x_14263) ;  /* 0xffffffdc000c8947 */ /* 0x008fea000383ffff */
.L_x_14261:
[----:B------:R-:W-:Y:S05]  /*2610*/  BSYNC B0 ;  /* 0x0000000000007941 */ /* 0x000fea0003800000 */
.L_x_14260:
        /* <DEDUP_REMOVED lines=15> */
.L_x_14290:
        /* <DEDUP_REMOVED lines=21> */
[----:B------:R-:W-:-:S03]  /*2860*/  MOV R0, RZ ;  /* 0x000000ff00007202 */ /* 0x000fc60000000f00 */
[----:B------:R-:W-:-:S05]  /*2870*/  @!P0 IMAD R2, R50, 0x4, R3 ;  /* 0x0000000432028824 */ /* 0x000fca00078e0203 */
[----:B------:R0:W1:Y:S01]  /*2880*/  @!P0 LDS R0, [R2] ;  /* 0x0000000002008984 */ /* 0x0000620000000800 */
[----:B------:R-:W-:Y:S05]  /*2890*/  BRA.DIV UR8, `(.L_x_14268) ;  /* 0x0000000e08307947 */ /* 0x000fea000b800000 */
[----:B-1----:R-:W1:Y:S02]  /*28a0*/  SHFL.DOWN PT, R3, R0, 0x2, 0x1f ;  /* 0x08401f0000037f89 */ /* 0x002e6400000e0000 */
[----:B-1----:R-:W-:-:S05]  /*28b0*/  FMNMX R3, R3, R0, !PT ;  /* 0x0000000003037209 */ /* 0x002fca0007800000 */
[----:B0-----:R0:W1:Y:S02]  /*28c0*/  SHFL.DOWN PT, R2, R3, 0x1, 0x1f ;  /* 0x08201f0003027f89 */ /* 0x00106400000e0000 */
.L_x_14293:
[----:B-1----:R-:W-:-:S07]  /*28d0*/  FMNMX R5, R3, R2, !PT ;  /* 0x0000000203057209 */ /* 0x002fce0007800000 */
.L_x_14267:
[----:B------:R-:W-:Y:S05]  /*28e0*/  BSYNC B0 ;  /* 0x0000000000007941 */ /* 0x000fea0003800000 */
.L_x_14266:
[----:B------:R-:W-:Y:S01]  /*28f0*/  ISETP.NE.AND P0, PT, R50, RZ, PT ;  /* 0x000000ff3200720c */ /* 0x000fe20003f05270 */
[----:B------:R-:W-:-:S12]  /*2900*/  BSSY B0, `(.L_x_14264) ;  /* 0x0000004000007945 */ /* 0x000fd80003800000 */
[----:B------:R-:W-:Y:S05]  /*2910*/  @P0 BRA `(.L_x_14269) ;  /* 0x0000000000080947 */ /* 0x000fea0003800000 */
[----:B0-----:R-:W0:Y:S02]  /*2920*/  LDC.64 R2, c[0x0][0x288] ;  /* 0x0000a200ff027b82 */ /* 0x001e240000000a00 */
[----:B0-----:R1:W-:Y:S02]  /*2930*/  REDG.E.MAX.S32.STRONG.GPU desc[UR4][R2.64], R5 ;  /* 0x000000050200798e */ /* 0x0013e4000d10e384 */
.L_x_14269:
[----:B------:R-:W-:Y:S05]  /*2940*/  BSYNC B0 ;  /* 0x0000000000007941 */ /* 0x000fea0003800000 */
.L_x_14264:
        /* <DEDUP_REMOVED lines=15> */
[----:B01----:R-:W-:Y:S05]  /*2a40*/  CALL.REL.NOINC `($__internal_238_$__cuda_sm20_rcp_rn_f32_slowpath) ;  /* 0x0000000c00047944 */ /* 0x003fea0003c00000 */
[----:B------:R-:W-:Y:S05]  /*2a50*/  BRA `(.L_x_14271) ;  /* 0x0000000000107947 */ /* 0x000fea0003800000 */
.L_x_14270:
[----:B------:R-:W1:Y:S02]  /*2a60*/  MUFU.RCP R0, R51 ;  /* 0x0000003300007308 */ /* 0x000e640000001000 */
[----:B-1----:R-:W-:-:S04]  /*2a70*/  FFMA R2, R0, R51, -1 ;  /* 0xbf80000000027423 */ /* 0x002fc80000000033 */
[----:B------:R-:W-:-:S04]  /*2a80*/  FADD.FTZ R5, -R2, -RZ ;  /* 0x800000ff02057221 */ /* 0x000fc80000010100 */
[----:B------:R-:W-:-:S07]  /*2a90*/  FFMA R5, R0, R5, R0 ;  /* 0x0000000500057223 */ /* 0x000fce0000000000 */
.L_x_14271:
[----:B0-----:R-:W0:Y:S02]  /*2aa0*/  LDC.64 R2, c[0x0][0x280] ;  /* 0x0000a000ff027b82 */ /* 0x001e240000000a00 */
[----:B0-----:R-:W-:Y:S01]  /*2ab0*/  STG.E desc[UR4][R2.64], R5 ;  /* 0x0000000502007986 */ /* 0x001fe2000c101904 */
[----:B------:R-:W-:Y:S05]  /*2ac0*/  EXIT ;  /* 0x000000000000794d */ /* 0x000fea0003800000 */
.L_x_14262:
[----:B------:R-:W-:Y:S01]  /*2ad0*/  HFMA2.MMA R47, -RZ, RZ, 0, 5.9604644775390625e-08 ;  /* 0x00000001ff2f7435 */ /* 0x000fe200000001ff */
[----:B------:R-:W-:Y:S01]  /*2ae0*/  BSSY B1, `(.L_x_14272) ;  /* 0x0000006000017945 */ /* 0x000fe20003800000 */
[----:B------:R-:W-:Y:S01]  /*2af0*/  IMAD.MOV.U32 R86, RZ, RZ, 0x1f ;  /* 0x0000001fff567424 */ /* 0x000fe200078e00ff */
[----:B------:R-:W-:-:S08]  /*2b00*/  MOV R45, 0xffffffff ;  /* 0xffffffff002d7802 */ /* 0x000fd00000000f00 */
[----:B-1---5:R-:W-:Y:S05]  /*2b10*/  WARPSYNC.COLLECTIVE R45, `(.L_x_14273) ;  /* 0x000000002d087348 */ /* 0x022fea0003c00000 */
[----:B------:R0:W2:Y:S02]  /*2b20*/  SHFL.BFLY P0, R71, R88, R47, R86 ;  /* 0x0c00002f58477389 */ /* 0x0000a40000000056 */
[----:B012--5:R-:W-:Y:S01]  /*2b30*/  ENDCOLLECTIVE ;  /* 0x000000000000791b */ /* 0x027fe20003800000 */
.L_x_14273:
[----:B------:R-:W-:Y:S05]  /*2b40*/  BSYNC B1 ;  /* 0x0000000000017941 */ /* 0x000fea0003800000 */
.L_x_14272:
[----:B------:R-:W-:Y:S01]  /*2b50*/  HFMA2.MMA R47, -RZ, RZ, 0, 1.1920928955078125e-07 ;  /* 0x00000002ff2f7435 */ /* 0x000fe200000001ff */
[----:B------:R-:W-:Y:S01]  /*2b60*/  FADD R88, R88, R71 ;  /* 0x0000004758587221 */ /* 0x000fe20000000000 */
[----:B------:R-:W-:Y:S01]  /*2b70*/  MOV R86, 0x1f ;  /* 0x0000001f00567802 */ /* 0x000fe20000000f00 */
[----:B------:R-:W-:-:S08]  /*2b80*/  IMAD.MOV.U32 R45, RZ, RZ, -0x1 ;  /* 0xffffffffff2d7424 */ /* 0x000fd000078e00ff */
[----:B------:R-:W-:Y:S05]  /*2b90*/  WARPSYNC.COLLECTIVE R45, `(.L_x_14274) ;  /* 0x000000002d087348 */ /* 0x000fea0003c00000 */
[----:B------:R0:W1:Y:S02]  /*2ba0*/  SHFL.BFLY P0, R71, R88, R47, R86 ;  /* 0x0c00002f58477389 */ /* 0x0000640000000056 */
[----:B01----:R-:W-:Y:S01]  /*2bb0*/  ENDCOLLECTIVE ;  /* 0x000000000000791b */ /* 0x003fe20003800000 */
.L_x_14274:
[----:B------:R-:W-:Y:S01]  /*2bc0*/  HFMA2.MMA R47, -RZ, RZ, 0, 2.384185791015625e-07 ;  /* 0x00000004ff2f7435 */ /* 0x000fe200000001ff */
[----:B------:R-:W-:-:S05]  /*2bd0*/  FADD R73, R88, R71 ;  /* 0x0000004758497221 */ /* 0x000fca0000000000 */
[----:B------:R-:W-:-:S07]  /*2be0*/  MOV R88, R73 ;  /* 0x0000004900587202 */ /* 0x000fce0000000f00 */
[----:B------:R-:W-:Y:S05]  /*2bf0*/  WARPSYNC.COLLECTIVE R45, `(.L_x_14275) ;  /* 0x000000002d087348 */ /* 0x000fea0003c00000 */
[----:B------:R0:W1:Y:S02]  /*2c00*/  SHFL.BFLY P0, R71, R88, R47, R86 ;  /* 0x0c00002f58477389 */ /* 0x0000640000000056 */
[----:B01----:R-:W-:Y:S01]  /*2c10*/  ENDCOLLECTIVE ;  /* 0x000000000000791b */ /* 0x003fe20003800000 */
.L_x_14275:
[----:B------:R-:W-:Y:S02]  /*2c20*/  IMAD.MOV.U32 R47, RZ, RZ, 0x8 ;  /* 0x00000008ff2f7424 */ /* 0x000fe400078e00ff */
[----:B------:R-:W-:-:S05]  /*2c30*/  FADD R75, R73, R71 ;  /* 0x00000047494b7221 */ /* 0x000fca0000000000 */
[----:B------:R-:W-:-:S07]  /*2c40*/  MOV R88, R75 ;  /* 0x0000004b00587202 */ /* 0x000fce0000000f00 */
[----:B------:R-:W-:Y:S05]  /*2c50*/  WARPSYNC.COLLECTIVE R45, `(.L_x_14276) ;  /* 0x000000002d087348 */ /* 0x000fea0003c00000 */
[----:B------:R0:W1:Y:S02]  /*2c60*/  SHFL.BFLY P0, R71, R88, R47, R86 ;  /* 0x0c00002f58477389 */ /* 0x0000640000000056 */
[----:B01----:R-:W-:Y:S01]  /*2c70*/  ENDCOLLECTIVE ;  /* 0x000000000000791b */ /* 0x003fe20003800000 */
.L_x_14276:
[----:B------:R-:W-:Y:S01]  /*2c80*/  HFMA2.MMA R47, -RZ, RZ, 0, 9.5367431640625e-07 ;  /* 0x00000010ff2f7435 */ /* 0x000fe200000001ff */
[----:B------:R-:W-:-:S05]  /*2c90*/  FADD R77, R75, R71 ;  /* 0x000000474b4d7221 */ /* 0x000fca0000000000 */
[----:B------:R-:W-:-:S07]  /*2ca0*/  MOV R88, R77 ;  /* 0x0000004d00587202 */ /* 0x000fce0000000f00 */
[----:B------:R-:W-:Y:S05]  /*2cb0*/  WARPSYNC.COLLECTIVE R45, `(.L_x_14277) ;  /* 0x000000002d087348 */ /* 0x000fea0003c00000 */
[----:B------:R0:W1:Y:S02]  /*2cc0*/  SHFL.BFLY P0, R71, R88, R47, R86 ;  /* 0x0c00002f58477389 */ /* 0x0000640000000056 */
[----:B01----:R-:W-:Y:S01]  /*2cd0*/  ENDCOLLECTIVE ;  /* 0x000000000000791b */ /* 0x003fe20003800000 */
.L_x_14277:
        /* <DEDUP_REMOVED lines=44> */
[----:B------:R-:W-:Y:S01]  /*2fa0*/  FADD R82, R82, -R43 ;  /* 0x8000002b52527221 */ /* 0x000fe20000000000 */
[----:B------:R-:W-:-:S02]  /*2fb0*/  IMAD.MOV.U32 R86, RZ, RZ, 0x1f ;  /* 0x0000001fff567424 */ /* 0x000fc400078e00ff */
        /* <DEDUP_REMOVED lines=26> */
.L_x_14278:
[----:B------:R-:W-:Y:S01]  /*3160*/  HFMA2.MMA R47, -RZ, RZ, 0, 1.1920928955078125e-07 ;  /* 0x00000002ff2f7435 */ /* 0x000fe200000001ff */
[----:B------:R-:W-:-:S05]  /*3170*/  FADD R36, R88, R71 ;  /* 0x0000004758247221 */ /* 0x000fca0000000000 */
[----:B------:R-:W-:-:S07]  /*3180*/  MOV R88, R36 ;  /* 0x0000002400587202 */ /* 0x000fce0000000f00 */
[----:B------:R-:W-:Y:S05]  /*3190*/  WARPSYNC.COLLECTIVE R45, `(.L_x_14279) ;  /* 0x000000002d087348 */ /* 0x000fea0003c00000 */
[----:B------:R0:W1:Y:S02]  /*31a0*/  SHFL.BFLY P0, R71, R88, R47, R86 ;  /* 0x0c00002f58477389 */ /* 0x0000640000000056 */
[----:B01----:R-:W-:Y:S01]  /*31b0*/  ENDCOLLECTIVE ;  /* 0x000000000000791b */ /* 0x003fe20003800000 */
.L_x_14279:
[----:B------:R-:W-:Y:S01]  /*31c0*/  MOV R47, 0x4 ;  /* 0x00000004002f7802 */ /* 0x000fe20000000f00 */
[----:B------:R-:W-:-:S04]  /*31d0*/  FADD R37, R36, R71 ;  /* 0x0000004724257221 */ /* 0x000fc80000000000 */
[----:B------:R-:W-:-:S07]  /*31e0*/  IMAD.MOV.U32 R88, RZ, RZ, R37 ;  /* 0x000000ffff587224 */ /* 0x000fce00078e0025 */
[----:B------:R-:W-:Y:S05]  /*31f0*/  WARPSYNC.COLLECTIVE R45, `(.L_x_14280) ;  /* 0x000000002d087348 */ /* 0x000fea0003c00000 */
[----:B------:R0:W1:Y:S02]  /*3200*/  SHFL.BFLY P0, R71, R88, R47, R86 ;  /* 0x0c00002f58477389 */ /* 0x0000640000000056 */
[----:B01----:R-:W-:Y:S01]  /*3210*/  ENDCOLLECTIVE ;  /* 0x000000000000791b */ /* 0x003fe20003800000 */
.L_x_14280:
[----:B------:R-:W-:Y:S01]  /*3220*/  HFMA2.MMA R47, -RZ, RZ, 0, 4.76837158203125e-07 ;  /* 0x00000008ff2f7435 */ /* 0x000fe200000001ff */
[----:B------:R-:W-:-:S05]  /*3230*/  FADD R77, R37, R71 ;  /* 0x00000047254d7221 */ /* 0x000fca0000000000 */
[----:B------:R-:W-:-:S07]  /*3240*/  MOV R88, R77 ;  /* 0x0000004d00587202 */ /* 0x000fce0000000f00 */
[----:B------:R-:W-:Y:S05]  /*3250*/  WARPSYNC.COLLECTIVE R45, `(.L_x_14281) ;  /* 0x000000002d087348 */ /* 0x000fea0003c00000 */
[----:B------:R0:W1:Y:S02]  /*3260*/  SHFL.BFLY P0, R71, R88, R47, R86 ;  /* 0x0c00002f58477389 */ /* 0x0000640000000056 */
[----:B01----:R-:W-:Y:S01]  /*3270*/  ENDCOLLECTIVE ;  /* 0x000000000000791b */ /* 0x003fe20003800000 */
.L_x_14281:
[----:B------:R-:W-:Y:S01]  /*3280*/  MOV R47, 0x10 ;  /* 0x00000010002f7802 */ /* 0x000fe20000000f00 */
[----:B------:R-:W-:-:S04]  /*3290*/  FADD R79, R77, R71 ;  /* 0x000000474d4f7221 */ /* 0x000fc80000000000 */
[----:B------:R-:W-:-:S07]  /*32a0*/  IMAD.MOV.U32 R88, RZ, RZ, R79 ;  /* 0x000000ffff587224 */ /* 0x000fce00078e004f */
[----:B------:R-:W-:Y:S05]  /*32b0*/  WARPSYNC.COLLECTIVE R45, `(.L_x_14282) ;  /* 0x000000002d087348 */ /* 0x000fea0003c00000 */
[----:B------:R0:W1:Y:S02]  /*32c0*/  SHFL.BFLY P0, R71, R88, R47, R86 ;  /* 0x0c00002f58477389 */ /* 0x0000640000000056 */
[----:B01----:R-:W-:Y:S01]  /*32d0*/  ENDCOLLECTIVE ;  /* 0x000000000000791b */ /* 0x003fe20003800000 */
.L_x_14282:
[----:B------:R-:W-:Y:S05]  /*32e0*/  BRA `(.L_x_14283) ;  /* 0xffffffd800a87947 */ /* 0x000fea000383ffff */
.L_x_14265:
[----:B------:R-:W-:Y:S01]  /*32f0*/  HFMA2.MMA R4, -RZ, RZ, 0, 9.5367431640625e-07 ;  /* 0x00000010ff047435 */ /* 0x000fe200000001ff */
[----:B------:R-:W-:Y:S01]  /*3300*/  BSSY B0, `(.L_x_14284) ;  /* 0x0000006000007945 */ /* 0x000fe20003800000 */
[----:B------:R-:W-:Y:S01]  /*3310*/  MOV R9, 0x1f ;  /* 0x0000001f00097802 */ /* 0x000fe20000000f00 */
[----:B------:R-:W-:-:S08]  /*3320*/  IMAD.MOV.U32 R45, RZ, RZ, -0x1 ;  /* 0xffffffffff2d7424 */ /* 0x000fd000078e00ff */
[----:B-----5:R-:W-:Y:S05]  /*3330*/  WARPSYNC.COLLECTIVE R45, `(.L_x_14285) ;  /* 0x000000002d087348 */ /* 0x020fea0003c00000 */
[----:B------:R0:W1:Y:S02]  /*3340*/  SHFL.DOWN P0, R7, R48, R4, R9 ;  /* 0x0800000430077389 */ /* 0x0000640000000009 */
[----:B01---5:R-:W-:Y:S01]  /*3350*/  ENDCOLLECTIVE ;  /* 0x000000000000791b */ /* 0x023fe20003800000 */
.L_x_14285:
[----:B------:R-:W-:Y:S05]  /*3360*/  BSYNC B0 ;  /* 0x0000000000007941 */ /* 0x000fea0003800000 */
.L_x_14284:
[----:B------:R-:W-:Y:S01]  /*3370*/  MOV R3, R7 ;  /* 0x0000000700037202 */ /* 0x000fe20000000f00 */
[----:B------:R-:W-:Y:S01]  /*3380*/  HFMA2.MMA R4, -RZ, RZ, 0, 4.76837158203125e-07 ;  /* 0x00000008ff047435 */ /* 0x000fe200000001ff */
[----:B------:R-:W-:Y:S01]  /*3390*/  IMAD.MOV.U32 R9, RZ, RZ, 0x1f ;  /* 0x0000001fff097424 */ /* 0x000fe200078e00ff */
[----:B------:R-:W-:Y:S02]  /*33a0*/  MOV R45, 0xffffffff ;  /* 0xffffffff002d7802 */ /* 0x000fe40000000f00 */
[----:B------:R-:W-:-:S04]  /*33b0*/  FMNMX R3, R3, R48, !PT ;  /* 0x0000003003037209 */ /* 0x000fc80007800000 */
[----:B------:R-:W-:-:S07]  /*33c0*/  MOV R48, R3 ;  /* 0x0000000300307202 */ /* 0x000fce0000000f00 */
[----:B------:R-:W-:Y:S05]  /*33d0*/  WARPSYNC.COLLECTIVE R45, `(.L_x_14286) ;  /* 0x000000002d087348 */ /* 0x000fea0003c00000 */
[----:B------:R0:W1:Y:S02]  /*33e0*/  SHFL.DOWN P0, R7, R48, R4, R9 ;  /* 0x0800000430077389 */ /* 0x0000640000000009 */
[----:B01----:R-:W-:Y:S01]  /*33f0*/  ENDCOLLECTIVE ;  /* 0x000000000000791b */ /* 0x003fe20003800000 */
.L_x_14286:
[----:B------:R-:W-:Y:S01]  /*3400*/  IMAD.MOV.U32 R4, RZ, RZ, 0x4 ;  /* 0x00000004ff047424 */ /* 0x000fe200078e00ff */
[----:B------:R-:W-:-:S04]  /*3410*/  MOV R0, R7 ;  /* 0x0000000700007202 */ /* 0x000fc80000000f00 */
[----:B------:R-:W-:-:S04]  /*3420*/  FMNMX R0, R3, R0, !PT ;  /* 0x0000000003007209 */ /* 0x000fc80007800000 */
[----:B------:R-:W-:-:S07]  /*3430*/  MOV R48, R0 ;  /* 0x0000000000307202 */ /* 0x000fce0000000f00 */
[----:B------:R-:W-:Y:S05]  /*3440*/  WARPSYNC.COLLECTIVE R45, `(.L_x_14287) ;  /* 0x000000002d087348 */ /* 0x000fea0003c00000 */
[----:B------:R0:W1:Y:S02]  /*3450*/  SHFL.DOWN P0, R7, R48, R4, R9 ;  /* 0x0800000430077389 */ /* 0x0000640000000009 */
[----:B01----:R-:W-:Y:S01]  /*3460*/  ENDCOLLECTIVE ;  /* 0x000000000000791b */ /* 0x003fe20003800000 */
.L_x_14287:
[----:B------:R-:W-:Y:S01]  /*3470*/  HFMA2.MMA R4, -RZ, RZ, 0, 1.1920928955078125e-07 ;  /* 0x00000002ff047435 */ /* 0x000fe200000001ff */
[----:B------:R-:W-:-:S04]  /*3480*/  MOV R5, R7 ;  /* 0x0000000700057202 */ /* 0x000fc80000000f00 */
[----:B------:R-:W-:-:S04]  /*3490*/  FMNMX R5, R0, R5, !PT ;  /* 0x0000000500057209 */ /* 0x000fc80007800000 */
[----:B------:R-:W-:-:S07]  /*34a0*/  MOV R48, R5 ;  /* 0x0000000500307202 */ /* 0x000fce0000000f00 */
[----:B------:R-:W-:Y:S05]  /*34b0*/  WARPSYNC.COLLECTIVE R45, `(.L_x_14288) ;  /* 0x000000002d087348 */ /* 0x000fea0003c00000 */
[----:B------:R0:W1:Y:S02]  /*34c0*/  SHFL.DOWN P0, R7, R48, R4, R9 ;  /* 0x0800000430077389 */ /* 0x0000640000000009 */
[----:B01----:R-:W-:Y:S01]  /*34d0*/  ENDCOLLECTIVE ;  /* 0x000000000000791b */ /* 0x003fe20003800000 */
.L_x_14288:
[----:B------:R-:W-:Y:S01]  /*34e0*/  HFMA2.MMA R4, -RZ, RZ, 0, 5.9604644775390625e-08 ;  /* 0x00000001ff047435 */ /* 0x000fe200000001ff */
[----:B------:R-:W-:-:S05]  /*34f0*/  IMAD.MOV.U32 R2, RZ, RZ, R7 ;  /* 0x000000ffff027224 */ /* 0x000fca00078e0007 */
[----:B------:R-:W-:-:S04]  /*3500*/  FMNMX R2, R5, R2, !PT ;  /* 0x0000000205027209 */ /* 0x000fc80007800000 */
[----:B------:R-:W-:-:S07]  /*3510*/  MOV R48, R2 ;  /* 0x0000000200307202 */ /* 0x000fce0000000f00 */
[----:B------:R-:W-:Y:S05]  /*3520*/  WARPSYNC.COLLECTIVE R45, `(.L_x_14289) ;  /* 0x000000002d087348 */ /* 0x000fea0003c00000 */
[----:B------:R0:W1:Y:S02]  /*3530*/  SHFL.DOWN P0, R7, R48, R4, R9 ;  /* 0x0800000430077389 */ /* 0x0000640000000009 */
[----:B01----:R-:W-:Y:S01]  /*3540*/  ENDCOLLECTIVE ;  /* 0x000000000000791b */ /* 0x003fe20003800000 */
.L_x_14289:
[----:B------:R-:W-:Y:S05]  /*3550*/  BRA `(.L_x_14290) ;  /* 0xfffffff0006c7947 */ /* 0x000fea000383ffff */
.L_x_14268:
[----:B------:R-:W-:Y:S01]  /*3560*/  HFMA2.MMA R9, -RZ, RZ, 0, 1.847743988037109375e-06 ;  /* 0x0000001fff097435 */ /* 0x000fe200000001ff */
[----:B-1----:R-:W-:Y:S01]  /*3570*/  MOV R48, R0 ;  /* 0x0000000000307202 */ /* 0x002fe20000000f00 */
[----:B------:R-:W-:Y:S01]  /*3580*/  IMAD.MOV.U32 R4, RZ, RZ, 0x2 ;  /* 0x00000002ff047424 */ /* 0x000fe200078e00ff */
[----:B------:R-:W-:-:S08]  /*3590*/  MOV R45, 0xffffffff ;  /* 0xffffffff002d7802 */ /* 0x000fd00000000f00 */
[----:B0----5:R-:W-:Y:S05]  /*35a0*/  WARPSYNC.COLLECTIVE R45, `(.L_x_14291) ;  /* 0x000000002d087348 */ /* 0x021fea0003c00000 */
[----:B------:R1:W2:Y:S02]  /*35b0*/  SHFL.DOWN P0, R7, R48, R4, R9 ;  /* 0x0800000430077389 */ /* 0x0002a40000000009 */
[----:B012--5:R-:W-:Y:S01]  /*35c0*/  ENDCOLLECTIVE ;  /* 0x000000000000791b */ /* 0x027fe20003800000 */
.L_x_14291:
[----:B------:R-:W-:Y:S01]  /*35d0*/  HFMA2.MMA R4, -RZ, RZ, 0, 5.9604644775390625e-08 ;  /* 0x00000001ff047435 */ /* 0x000fe200000001ff */
[----:B------:R-:W-:-:S04]  /*35e0*/  MOV R3, R7 ;  /* 0x0000000700037202 */ /* 0x000fc80000000f00 */
[----:B------:R-:W-:-:S05]  /*35f0*/  FMNMX R3, R3, R0, !PT ;  /* 0x0000000003037209 */ /* 0x000fca0007800000 */
[----:B------:R-:W-:-:S07]  /*3600*/  IMAD.MOV.U32 R48, RZ, RZ, R3 ;  /* 0x000000ffff307224 */ /* 0x000fce00078e0003 */
[----:B------:R-:W-:Y:S05]  /*3610*/  WARPSYNC.COLLECTIVE R45, `(.L_x_14292) ;  /* 0x000000002d087348 */ /* 0x000fea0003c00000 */
[----:B------:R0:W1:Y:S02]  /*3620*/  SHFL.DOWN P0, R7, R48, R4, R9 ;  /* 0x0800000430077389 */ /* 0x0000640000000009 */
[----:B01----:R-:W-:Y:S01]  /*3630*/  ENDCOLLECTIVE ;  /* 0x000000000000791b */ /* 0x003fe20003800000 */
.L_x_14292:
[----:B------:R-:W-:Y:S01]  /*3640*/  MOV R2, R7 ;  /* 0x0000000700027202 */ /* 0x000fe20000000f00 */
[----:B------:R-:W-:Y:S06]  /*3650*/  BRA `(.L_x_14293) ;  /* 0xfffffff0009c7947 */ /* 0x000fec000383ffff */
        .weak           $__internal_238_$__cuda_sm20_rcp_rn_f32_slowpath
        .type           $__internal_238_$__cuda_sm20_rcp_rn_f32_slowpath,@function
        .size           $__internal_238_$__cuda_sm20_rcp_rn_f32_slowpath,(.L_x_14574 - $__internal_238_$__cuda_sm20_rcp_rn_f32_slowpath)
$__internal_238_$__cuda_sm20_rcp_rn_f32_slowpath:
        /* <DEDUP_REMOVED lines=15> */
.L_x_14294:
        /* <DEDUP_REMOVED lines=33> */
.L_x_14296:
[----:B------:R0:W1:Y:S02]  /*3960*/  MUFU.RCP R2, R0 ;  /* 0x0000000000027308 */ /* 0x0000640000001000 */
.L_x_14295:
[----:B-1-3--:R-:W-:Y:S02]  /*3970*/  MOV R5, R2 ;  /* 0x0000000200057202 */ /* 0x00afe40000000f00 */
[----:B------:R-:W-:Y:S02]  /*3980*/  MOV R2, R7 ;  /* 0x0000000700027202 */ /* 0x000fe40000000f00 */
[----:B------:R-:W-:-:S04]  /*3990*/  MOV R3, 0x0 ;  /* 0x0000000000037802 */ /* 0x000fc80000000f00 */
[----:B0-2---:R-:W-:Y:S05]  /*39a0*/  RET.REL.NODEC R2 `(_ZN18transformer_engine13normalization19ln_fwd_tuned_kernelINS0_13Kernel_traitsI13__nv_bfloat16S3_13__nv_fp8_e4m3fjLj1024ELj1ELj4ELj1ELj16ENS0_18Kernel_traits_baseILj1024ES3_S3_S4_fjLj128EEEEEEEvNS0_19ForwardKernelParamsE) ;  /* 0xffffffc402947950 */ /* 0x005fea0003c3ffff */
.L_x_14297:
        /* <DEDUP_REMOVED lines=13> */
.L_x_14574:


//--------------------- .text._ZN18transformer_engine13normalization19ln_fwd_tuned_kernelINS0_13Kernel_traitsI13__nv_bfloat16S3_13__nv_fp8_e4m3fjLj768ELj1ELj4ELj1ELj16ENS0_18Kernel_traits_baseILj768ES3_S3_S4_fjLj128EEEEEEEvNS0_19ForwardKernelParamsE --------------------------
	.section	.text._ZN18transformer_engine13normalization19ln_fwd_tuned_kernelINS0_13Kernel_traitsI13__nv_bfloat16S3_13__nv_fp8_e4m3fjLj768ELj1ELj4ELj1ELj16ENS0_18Kernel_traits_baseILj768ES3_S3_S4_fjLj128EEEEEEEvNS0_19ForwardKernelParamsE,"ax",@progbits
	.align	128
        .global         _ZN18transformer_engine13normalization19ln_fwd_tuned_kernelINS0_13Kernel_traitsI13__nv_bfloat16S3_13__nv_fp8_e4m3fjLj768ELj1ELj4ELj1ELj16ENS0_18Kernel_traits_baseILj768ES3_S3_S4_fjLj128EEEEEEEvNS0_19ForwardKernelParamsE
        .type           _ZN18transformer_engine13normalization19ln_fwd_tuned_kernelINS0_13Kernel_traitsI13__nv_bfloat16S3_13__nv_fp8_e4m3fjLj768ELj1ELj4ELj1ELj16ENS0_18Kernel_traits_baseILj768ES3_S3_S4_fjLj128EEEEEEEvNS0_19ForwardKernelParamsE,@function
        .size           _ZN18transformer_engine13normalization19ln_fwd_tuned_kernelINS0_13Kernel_traitsI13__nv_bfloat16S3_13__nv_fp8_e4m3fjLj768ELj1ELj4ELj1ELj16ENS0_18Kernel_traits_baseILj768ES3_S3_S4_fjLj128EEEEEEEvNS0_19ForwardKernelParamsE,(.L_x_14575 - _ZN18transformer_engine13normalization19ln_fwd_tuned_kernelINS0_13Kernel_traitsI13__nv_bfloat16S3_13__nv_fp8_e4m3fjLj768ELj1ELj4ELj1ELj16ENS0_18Kernel_traits_baseILj768ES3_S3_S4_fjLj128EEEEEEEvNS0_19ForwardKernelParamsE)
        .other          _ZN18transformer_engine13normalization19ln_fwd_tuned_kernelINS0_13Kernel_traitsI13__nv_bfloat16S3_13__nv_fp8_e4m3fjLj768ELj1ELj4ELj1ELj16ENS0_18Kernel_traits_baseILj768ES3_S3_S4_fjLj128EEEEEEEvNS0_19ForwardKernelParamsE,@"STO_CUDA_ENTRY STV_DEFAULT"
_ZN18transformer_engine13normalization19ln_fwd_tuned_kernelINS0_13Kernel_traitsI13__nv_bfloat16S3_13__nv_fp8_e4m3fjLj768ELj1ELj4ELj1ELj16ENS0_18Kernel_traits_baseILj768ES3_S3_S4_fjLj128EEEEEEEvNS0_19ForwardKernelParamsE:
.text._ZN18transformer_engine13normalization19ln_fwd_tuned_kernelINS0_13Kernel_traitsI13__nv_bfloat16S3_13__nv_fp8_e4m3fjLj768ELj1ELj4ELj1ELj16ENS0_18Kernel_traits_baseILj768ES3_S3_S4_fjLj128EEEEEEEvNS0_19ForwardKernelParamsE:
        /* <DEDUP_REMOVED lines=16> */
[----:B------:R-:W-:Y:S02]  /*0100*/  ULDC UR6, c[0x0][0x218] ;  /* 0x0000860000067ab9 */ /* 0x000fe40000000800 */
[----:B-1----:R-:W-:Y:S01]  /*0110*/  IMAD R0, R7, 0x4, R0 ;  /* 0x0000000407007824 */ /* 0x002fe200078e0200 */
[----:B------:R-:W-:Y:S01]  /*0120*/  IADD3.X R7, RZ, UR7, RZ, P0, !PT ;  /* 0x00000007ff077c10 */ /* 0x000fe200087fe4ff */
[----:B------:R-:W-:Y:S01]  /*0130*/  ULDC.U8 UR7, c[0x0][0x294] ;  /* 0x0000a50000077ab9 */ /* 0x000fe20000000000 */
[----:B------:R-:W-:Y:S01]  /*0140*/  BSSY B0, `(.L_x_14298) ;  /* 0x00001cd000007945 */ /* 0x000fe20003800000 */
[----:B--2---:R0:W5:Y:S01]  /*0150*/  @P3 LDG.E R5, desc[UR4][R2.64] ;  /* 0x0000000402053981 */ /* 0x004162000c1e1900 */
[----:B------:R-:W-:Y:S01]  /*0160*/  ISETP.GE.AND P0, PT, R0, UR6, PT ;  /* 0x0000000600007c0c */ /* 0x000fe2000bf06270 */
[----:B------:R-:W-:Y:S01]  /*0170*/  ULDC.U8 UR6, c[0x0][0x250] ;  /* 0x0000940000067ab9 */ /* 0x000fe20000000000 */
[----:B------:R-:W-:-:S04]  /*0180*/  IADD3 R32, P1, R32, UR8, RZ ;  /* 0x0000000820207c10 */ /* 0x000fc8000ff3e0ff */
[----:B------:R-:W-:Y:S01]  /*0190*/  IADD3.X R33, RZ, UR9, RZ, P1, !PT ;  /* 0x00000009ff217c10 */ /* 0x000fe20008ffe4ff */
[----:B------:R-:W-:Y:S01]  /*01a0*/  ULDC.64 UR8, c[0x0][0x288] ;  /* 0x0000a20000087ab9 */ /* 0x000fe20000000a00 */
[----:B0-----:R-:W-:-:S05]  /*01b0*/  IMAD.MOV.U32 R3, RZ, RZ, RZ ;  /* 0x000000ffff037224 */ /* 0x001fca00078e00ff */
        /* <DEDUP_REMOVED lines=9> */
.L_x_14301:
[----:B-1----:R-:W1:Y:S01]  /*0250*/  LDC.64 R40, c[0x0][0x220] ;  /* 0x00008800ff287b82 */ /* 0x002e620000000a00 */
[----:B0-----:R-:W-:-:S05]  /*0260*/  LOP3.LUT P1, R33, R4, 0x1f, RZ, 0xc0, !PT ;  /* 0x0000001f04217812 */ /* 0x001fca000782c0ff */
[----:B------:R-:W-:-:S04]  /*0270*/  IMAD R43, R2, 0x60, R33 ;  /* 0x00000060022b7824 */ /* 0x000fc800078e0221 */
[----:B-1----:R-:W-:-:S06]  /*0280*/  IMAD.WIDE.U32 R32, R43, 0x10, R40 ;  /* 0x000000102b207825 */ /* 0x002fcc00078e0028 */
[----:B------:R-:W2:Y:S01]  /*0290*/  LDG.E.128 R32, desc[UR4][R32.64] ;  /* 0x0000000420207981 */ /* 0x000ea2000c1e1d00 */
[----:B------:R-:W-:-:S04]  /*02a0*/  VIADD R37, R43, 0x20 ;  /* 0x000000202b257836 */ /* 0x000fc80000000000 */
[----:B------:R-:W-:-:S06]  /*02b0*/  IMAD.WIDE.U32 R36, R37, 0x10, R40 ;  /* 0x0000001025247825 */ /* 0x000fcc00078e0028 */
[----:B------:R-:W3:Y:S01]  /*02c0*/  LDG.E.128 R36, desc[UR4][R36.64] ;  /* 0x0000000424247981 */ /* 0x000ee2000c1e1d00 */
[----:B------:R-:W-:-:S05]  /*02d0*/  IADD3 R43, R43, 0x40, RZ ;  /* 0x000000402b2b7810 */ /* 0x000fca0007ffe0ff */
[----:B------:R-:W-:-:S06]  /*02e0*/  IMAD.WIDE.U32 R40, R43, 0x10, R40 ;  /* 0x000000102b287825 */ /* 0x000fcc00078e0028 */
[----:B------:R-:W4:Y:S01]  /*02f0*/  LDG.E.128 R40, desc[UR4][R40.64] ;  /* 0x0000000428287981 */ /* 0x000f22000c1e1d00 */
[----:B------:R-:W-:Y:S01]  /*0300*/  UMOV UR10, 0xffffffff ;  /* 0xffffffff000a7882 */ /* 0x000fe20000000000 */
        /* <DEDUP_REMOVED lines=9> */
[----:B------:R-:W-:-:S03]  /*03a0*/  PRMT R48, R35, 0x7632, R48 ;  /* 0x0000763223307816 */ /* 0x000fc60000000030 */
[----:B------:R-:W-:Y:S01]  /*03b0*/  FADD R49, R33, R44 ;  /* 0x0000002c21317221 */ /* 0x000fe20000000000 */
[----:B------:R-:W-:Y:S01]  /*03c0*/  IMAD.U32 R44, R34, 0x10000, RZ ;  /* 0x00010000222c7824 */ /* 0x000fe200078e00ff */
[----:B------:R-:W-:Y:S02]  /*03d0*/  SHF.L.U32 R34, R46, 0x10, RZ ;  /* 0x000000102e227819 */ /* 0x000fe400000006ff */
[----:B------:R-:W-:Y:S01]  /*03e0*/  FADD R49, R32, R49 ;  /* 0x0000003120317221 */ /* 0x000fe20000000000 */
[----:B------:R-:W-:Y:S01]  /*03f0*/  SHF.L.U32 R46, R35, 0x10, RZ ;  /* 0x00000010232e7819 */ /* 0x000fe200000006ff */
[----:B------:R-:W-:Y:S01]  /*0400*/  IMAD.U32 R35, R48, 0x10000, RZ ;  /* 0x0001000030237824 */ /* 0x000fe200078e00ff */
[----:B---3--:R-:W-:Y:S01]  /*0410*/  SHF.L.U32 R48, R36, 0x10, RZ ;  /* 0x0000001024307819 */ /* 0x008fe200000006ff */
[----:B------:R-:W-:Y:S01]  /*0420*/  FADD R49, R44, R49 ;  /* 0x000000312c317221 */ /* 0x000fe20000000000 */
[C---:B----4-:R-:W-:Y:S01]  /*0430*/  PRMT R60, R43.reuse, 0x7632, R60 ;  /* 0x000076322b3c7816 */ /* 0x050fe2000000003c */
[----:B------:R-:W-:-:S02]  /*0440*/  IMAD.U32 R59, R43, 0x10000, RZ ;  /* 0x000100002b3b7824 */ /* 0x000fc400078e00ff */
[----:B------:R-:W-:Y:S01]  /*0450*/  FADD R49, R34, R49 ;  /* 0x0000003122317221 */ /* 0x000fe20000000000 */
[----:B------:R-:W-:-:S03]  /*0460*/  SHF.L.U32 R60, R60, 0x10, RZ ;  /* 0x000000103c3c7819 */ /* 0x000fc600000006ff */
[--C-:B------:R-:W-:Y:S01]  /*0470*/  FADD R50, R46, R49.reuse ;  /* 0x000000312e327221 */ /* 0x100fe20000000000 */
[----:B------:R-:W-:-:S03]  /*0480*/  PRMT R49, R36, 0x7632, R49 ;  /* 0x0000763224317816 */ /* 0x000fc60000000031 */
[--C-:B------:R-:W-:Y:S01]  /*0490*/  FADD R51, R35, R50.reuse ;  /* 0x0000003223337221 */ /* 0x100fe20000000000 */
[----:B------:R-:W-:Y:S01]  /*04a0*/  SHF.L.U32 R36, R49, 0x10, RZ ;  /* 0x0000001031247819 */ /* 0x000fe200000006ff */
[C---:B------:R-:W-:Y:S01]  /*04b0*/  IMAD.U32 R49, R37.reuse, 0x10000, RZ ;  /* 0x0001000025317824 */ /* 0x040fe200078e00ff */
[----:B------:R-:W-:Y:S01]  /*04c0*/  PRMT R50, R37, 0x7632, R50 ;  /* 0x0000763225327816 */ /* 0x000fe20000000032 */
[----:B------:R-:W-:-:S03]  /*04d0*/  FADD R51, R48, R51 ;  /* 0x0000003330337221 */ /* 0x000fc60000000000 */
[----:B------:R-:W-:Y:S01]  /*04e0*/  SHF.L.U32 R37, R50, 0x10, RZ ;  /* 0x0000001032257819 */ /* 0x000fe200000006ff */
[--C-:B------:R-:W-:Y:S01]  /*04f0*/  FADD R52, R36, R51.reuse ;  /* 0x0000003324347221 */ /* 0x100fe20000000000 */
[C---:B------:R-:W-:Y:S02]  /*0500*/  PRMT R51, R38.reuse, 0x7632, R51 ;  /* 0x0000763226337816 */ /* 0x040fe40000000033 */
[----:B------:R-:W-:Y:S01]  /*0510*/  SHF.L.U32 R50, R38, 0x10, RZ ;  /* 0x0000001026327819 */ /* 0x000fe200000006ff */
[----:B------:R-:W-:Y:S02]  /*0520*/  FADD R52, R49, R52 ;  /* 0x0000003431347221 */ /* 0x000fe40000000000 */
[----:B------:R-:W-:Y:S01]  /*0530*/  IMAD.U32 R38, R51, 0x10000, RZ ;  /* 0x0001000033267824 */ /* 0x000fe200078e00ff */
[----:B------:R-:W-:Y:S01]  /*0540*/  SHF.L.U32 R51, R39, 0x10, RZ ;  /* 0x0000001027337819 */ /* 0x000fe200000006ff */
[--C-:B------:R-:W-:Y:S01]  /*0550*/  FADD R53, R37, R52.reuse ;  /* 0x0000003425357221 */ /* 0x100fe20000000000 */
[----:B------:R-:W-:-:S03]  /*0560*/  PRMT R52, R39, 0x7632, R52 ;  /* 0x0000763227347816 */ /* 0x000fc60000000034 */
[----:B------:R-:W-:Y:S01]  /*0570*/  FADD R53, R50, R53 ;  /* 0x0000003532357221 */ /* 0x000fe20000000000 */
[----:B------:R-:W-:Y:S01]  /*0580*/  SHF.L.U32 R39, R52, 0x10, RZ ;  /* 0x0000001034277819 */ /* 0x000fe200000006ff */
[----:B------:R-:W-:Y:S02]  /*0590*/  IMAD.U32 R52, R40, 0x10000, RZ ;  /* 0x0001000028347824 */ /* 0x000fe400078e00ff */
        /* <DEDUP_REMOVED lines=88> */
.L_x_14321:
[----:B------:R-:W2:Y:S01]  /*0b20*/  LDC R55, c[0x0][0x268] ;  /* 0x00009a00ff377b82 */ /* 0x000ea20000000800 */
[--C-:B01----:R-:W-:Y:S01]  /*0b30*/  FADD R58, R58, R61.reuse ;  /* 0x0000003d3a3a7221 */ /* 0x103fe20000000000 */
[----:B------:R-:W-:Y:S01]  /*0b40*/  ISETP.NE.AND P2, PT, RZ, UR6, PT ;  /* 0x00000006ff007c0c */ /* 0x000fe2000bf45270 */
[----:B------:R-:W-:Y:S01]  /*0b50*/  UISETP.NE.AND UP0, UPT, UR7, URZ, UPT ;  /* 0x0000003f0700728c */ /* 0x000fe2000bf05270 */
[----:B-----5:R-:W-:Y:S02]  /*0b60*/  PRMT R61, R20, 0x7632, R61 ;  /* 0x00007632143d7816 */ /* 0x020fe4000000003d */
[----:B------:R-:W-:Y:S02]  /*0b70*/  LOP3.LUT R45, R45, 0xffffff00, RZ, 0xc0, !PT ;  /* 0xffffff002d2d7812 */ /* 0x000fe400078ec0ff */
[----:B------:R-:W0:Y:S01]  /*0b80*/  @!P1 LDC.64 R56, c[0x0][0x228] ;  /* 0x00008a00ff389b82 */ /* 0x000e220000000a00 */
[----:B------:R-:W-:Y:S02]  /*0b90*/  SHF.L.U32 R61, R61, 0x10, RZ ;  /* 0x000000103d3d7819 */ /* 0x000fe400000006ff */
[----:B------:R-:W-:Y:S01]  /*0ba0*/  PLOP3.LUT P3, PT, PT, PT, UP0, 0x80, 0x0 ;  /* 0x000000000000781c */ /* 0x000fe20003f6f008 */
[----:B--2---:R-:W-:Y:S01]  /*0bb0*/  FFMA R55, R58, 0.001302083372138440609, R55 ;  /* 0x3aaaaaab3a377823 */ /* 0x004fe20000000037 */
[----:B------:R-:W-:-:S04]  /*0bc0*/  PRMT R58, R8, 0x7632, R58 ;  /* 0x00007632083a7816 */ /* 0x000fc8000000003a */
[----:B------:R-:W-:Y:S01]  /*0bd0*/  FSETP.GEU.AND P0, PT, |R55|, 1.175494350822287508e-38, PT ;  /* 0x008000003700780b */ /* 0x000fe20003f0e200 */
[----:B------:R-:W-:Y:S02]  /*0be0*/  IMAD.U32 R58, R58, 0x10000, RZ ;  /* 0x000100003a3a7824 */ /* 0x000fe400078e00ff */
[----:B0-----:R-:W-:-:S04]  /*0bf0*/  @!P1 IMAD.WIDE R56, R2, 0x4, R56 ;  /* 0x0000000402389825 */ /* 0x001fc800078e0238 */
[----:B------:R-:W-:Y:S01]  /*0c00*/  @P2 FADD R58, R58, 1 ;  /* 0x3f8000003a3a2421 */ /* 0x000fe20000000000 */
[----:B------:R0:W-:Y:S05]  /*0c10*/  @!P1 STG.E desc[UR4][R56.64], R43 ;  /* 0x0000002b38009986 */ /* 0x0001ea000c101904 */
[----:B------:R-:W-:-:S06]  /*0c20*/  @!P0 FMUL R55, R55, 16777216 ;  /* 0x4b80000037378820 */ /* 0x000fcc0000400000 */
[----:B------:R-:W1:Y:S01]  /*0c30*/  MUFU.RSQ R55, R55 ;  /* 0x0000003700377308 */ /* 0x000e620000001400 */
[----:B0-----:R-:W-:Y:S01]  /*0c40*/  SHF.L.U32 R56, R8, 0x10, RZ ;  /* 0x0000001008387819 */ /* 0x001fe200000006ff */
[----:B------:R-:W-:Y:S01]  /*0c50*/  IMAD.U32 R57, R9, 0x10000, RZ ;  /* 0x0001000009397824 */ /* 0x000fe200078e00ff */
[----:B------:R-:W-:-:S03]  /*0c60*/  SHF.L.U32 R43, R20, 0x10, RZ ;  /* 0x00000010142b7819 */ /* 0x000fc600000006ff */
[----:B------:R-:W-:Y:S01]  /*0c70*/  @P2 FADD R56, R56, 1 ;  /* 0x3f80000038382421 */ /* 0x000fe20000000000 */
[----:B------:R-:W-:Y:S01]  /*0c80*/  @P2 FADD R57, R57, 1 ;  /* 0x3f80000039392421 */ /* 0x000fe20000000000 */
[----:B-1----:R-:W-:Y:S01]  /*0c90*/  @!P0 FMUL R55, R55, 4096 ;  /* 0x4580000037378820 */ /* 0x002fe20000400000 */
[----:B------:R-:W-:-:S03]  /*0ca0*/  ISETP.NE.U32.AND P0, PT, RZ, UR8, PT ;  /* 0x00000008ff007c0c */ /* 0x000fc6000bf05070 */
[-C--:B------:R-:W-:Y:S01]  /*0cb0*/  FMUL R0, R0, R55.reuse ;  /* 0x0000003700007220 */ /* 0x080fe20000400000 */
[-C--:B------:R-:W-:Y:S01]  /*0cc0*/  FMUL R6, R6, R55.reuse ;  /* 0x0000003706067220 */ /* 0x080fe20000400000 */
[-C--:B------:R-:W-:Y:S01]  /*0cd0*/  FMUL R33, R33, R55.reuse ;  /* 0x0000003721217220 */ /* 0x080fe20000400000 */
[-C--:B------:R-:W-:Y:S01]  /*0ce0*/  FMUL R32, R32, R55.reuse ;  /* 0x0000003720207220 */ /* 0x080fe20000400000 */
[--C-:B------:R-:W-:Y:S01]  /*0cf0*/  FFMA R0, R56, R0, R43.reuse ;  /* 0x0000000038007223 */ /* 0x100fe2000000002b */
[----:B------:R-:W-:Y:S01]  /*0d00*/  PRMT R43, R9, 0x7632, R43 ;  /* 0x00007632092b7816 */ /* 0x000fe2000000002b */
[----:B------:R-:W-:Y:S01]  /*0d10*/  FFMA R6, R58, R6, R61 ;  /* 0x000000063a067223 */ /* 0x000fe2000000003d */
[----:B------:R-:W-:Y:S01]  /*0d20*/  PRMT R58, R21, 0x7632, R58 ;  /* 0x00007632153a7816 */ /* 0x000fe2000000003a */
[-C--:B------:R-:W-:Y:S01]  /*0d30*/  FMUL R61, R44, R55.reuse ;  /* 0x000000372c3d7220 */ /* 0x080fe20000400000 */
[----:B------:R-:W-:Y:S01]  /*0d40*/  SHF.L.U32 R43, R43, 0x10, RZ ;  /* 0x000000102b2b7819 */ /* 0x000fe200000006ff */
[----:B------:R-:W-:Y:S01]  /*0d50*/  FMUL R35, R35, R55 ;  /* 0x0000003723237220 */ /* 0x000fe20000400000 */
[----:B------:R-:W-:Y:S01]  /*0d60*/  SHF.L.U32 R56, R21, 0x10, RZ ;  /* 0x0000001015387819 */ /* 0x000fe200000006ff */
[----:B------:R-:W-:-:S02]  /*0d70*/  IMAD.U32 R58, R58, 0x10000, RZ ;  /* 0x000100003a3a7824 */ /* 0x000fc400078e00ff */
[-C--:B------:R-:W-:Y:S01]  /*0d80*/  FMUL R48, R48, R55.reuse ;  /* 0x0000003730307220 */ /* 0x080fe20000400000 */
[----:B------:R-:W-:Y:S01]  /*0d90*/  @P2 FADD R43, R43, 1 ;  /* 0x3f8000002b2b2421 */ /* 0x000fe20000000000 */
[----:B------:R-:W-:Y:S01]  /*0da0*/  FMUL R36, R36, R55 ;  /* 0x0000003724247220 */ /* 0x000fe20000400000 */
[----:B------:R-:W-:Y:S01]  /*0db0*/  FFMA R56, R57, R33, R56 ;  /* 0x0000002139387223 */ /* 0x000fe20000000038 */
[C---:B------:R-:W-:Y:S01]  /*0dc0*/  SHF.L.U32 R57, R10.reuse, 0x10, RZ ;  /* 0x000000100a397819 */ /* 0x040fe200000006ff */
[--C-:B------:R-:W-:Y:S01]  /*0dd0*/  FFMA R32, R43, R32, R58.reuse ;  /* 0x000000202b207223 */ /* 0x100fe2000000003a */
[----:B------:R-:W-:Y:S01]  /*0de0*/  PRMT R33, R10, 0x7632, R33 ;  /* 0x000076320a217816 */ /* 0x000fe20000000021 */
[C---:B------:R-:W-:Y:S01]  /*0df0*/  IMAD.U32 R43, R22.reuse, 0x10000, RZ ;  /* 0x00010000162b7824 */ /* 0x040fe200078e00ff */
[----:B------:R-:W-:Y:S01]  /*0e00*/  PRMT R58, R22, 0x7632, R58 ;  /* 0x00007632163a7816 */ /* 0x000fe2000000003a */
[----:B------:R-:W-:Y:S01]  /*0e10*/  @P2 FADD R57, R57, 1 ;  /* 0x3f80000039392421 */ /* 0x000fe20000000000 */
[----:B------:R-:W-:Y:S01]  /*0e20*/  SHF.L.U32 R33, R33, 0x10, RZ ;  /* 0x0000001021217819 */ /* 0x000fe200000006ff */
[-C--:B------:R-:W-:Y:S01]  /*0e30*/  FMUL R49, R49, R55.reuse ;  /* 0x0000003731317220 */ /* 0x080fe20000400000 */
[----:B------:R-:W-:Y:S01]  /*0e40*/  SHF.L.U32 R44, R58, 0x10, RZ ;  /* 0x000000103a2c7819 */ /* 0x000fe200000006ff */
[----:B------:R-:W-:Y:S01]  /*0e50*/  FMUL R58, R34, R55 ;  /* 0x00000037223a7220 */ /* 0x000fe20000400000 */
[----:B------:R-:W-:Y:S01]  /*0e60*/  FFMA R34, R57, R61, R43 ;  /* 0x0000003d39227223 */ /* 0x000fe2000000002b */
[----:B------:R-:W-:Y:S01]  /*0e70*/  @P2 FADD R33, R33, 1 ;  /* 0x3f80000021212421 */ /* 0x000fe20000000000 */
[----:B------:R-:W-:Y:S01]  /*0e80*/  PRMT R57, R11, 0x7632, R57 ;  /* 0x000076320b397816 */ /* 0x000fe20000000039 */
[-C--:B------:R-:W-:Y:S01]  /*0e90*/  FMUL R37, R37, R55.reuse ;  /* 0x0000003725257220 */ /* 0x080fe20000400000 */
[----:B------:R-:W-:Y:S01]  /*0ea0*/  SHF.L.U32 R43, R11, 0x10, RZ ;  /* 0x000000100b2b7819 */ /* 0x000fe200000006ff */
[----:B------:R-:W-:Y:S01]  /*0eb0*/  FFMA R44, R33, R58, R44 ;  /* 0x0000003a212c7223 */ /* 0x000fe2000000002c */
[----:B------:R-:W-:Y:S01]  /*0ec0*/  PRMT R61, R23, 0x7632, R61 ;  /* 0x00007632173d7816 */ /* 0x000fe2000000003d */
[----:B------:R-:W-:Y:S01]  /*0ed0*/  IMAD.U32 R33, R57, 0x10000, RZ ;  /* 0x0001000039217824 */ /* 0x000fe200078e00ff */
[----:B------:R-:W-:Y:S01]  /*0ee0*/  SHF.L.U32 R58, R23, 0x10, RZ ;  /* 0x00000010173a7819 */ /* 0x000fe200000006ff */
[----:B------:R-:W-:Y:S01]  /*0ef0*/  @P2 FADD R43, R43, 1 ;  /* 0x3f8000002b2b2421 */ /* 0x000fe20000000000 */
[-C--:B------:R-:W-:Y:S01]  /*0f00*/  FMUL R57, R46, R55.reuse ;  /* 0x000000372e397220 */ /* 0x080fe20000400000 */
[----:B------:R-:W-:Y:S01]  /*0f10*/  SHF.L.U32 R46, R61, 0x10, RZ ;  /* 0x000000103d2e7819 */ /* 0x000fe200000006ff */
[----:B------:R-:W-:Y:S01]  /*0f20*/  @P2 FADD R33, R33, 1 ;  /* 0x3f80000021212421 */ /* 0x000fe20000000000 */
[----:B------:R-:W-:Y:S01]  /*0f30*/  FMUL R50, R50, R55 ;  /* 0x0000003732327220 */ /* 0x000fe20000400000 */
[----:B------:R-:W-:Y:S01]  /*0f40*/  FFMA R58, R43, R57, R58 ;  /* 0x000000392b3a7223 */ /* 0x000fe2000000003a */
[C---:B------:R-:W-:Y:S01]  /*0f50*/  PRMT R57, R12.reuse, 0x7632, R57 ;  /* 0x000076320c397816 */ /* 0x040fe20000000039 */
[----:B------:R-:W-:-:S02]  /*0f60*/  IMAD.U32 R43, R12, 0x10000, RZ ;  /* 0x000100000c2b7824 */ /* 0x000fc400078e00ff */
[----:B------:R-:W-:Y:S01]  /*0f70*/  FFMA R46, R33, R35, R46 ;  /* 0x00000023212e7223 */ /* 0x000fe2000000002e */
[----:B------:R-:W-:Y:S01]  /*0f80*/  PRMT R33, R24, 0x7632, R33 ;  /* 0x0000763218217816 */ /* 0x000fe20000000021 */
[-C--:B------:R-:W-:Y:S01]  /*0f90*/  FMUL R38, R38, R55.reuse ;  /* 0x0000003726267220 */ /* 0x080fe20000400000 */
[----:B------:R-:W-:Y:S01]  /*0fa0*/  SHF.L.U32 R57, R57, 0x10, RZ ;  /* 0x0000001039397819 */ /* 0x000fe200000006ff */
[----:B------:R-:W-:Y:S01]  /*0fb0*/  @P2 FADD R43, R43, 1 ;  /* 0x3f8000002b2b2421 */ /* 0x000fe20000000000 */
[----:B------:R-:W-:Y:S01]  /*0fc0*/  SHF.L.U32 R35, R24, 0x10, RZ ;  /* 0x0000001018237819 */ /* 0x000fe200000006ff */
[----:B------:R-:W-:Y:S02]  /*0fd0*/  IMAD.U32 R33, R33, 0x10000, RZ ;  /* 0x0001000021217824 */ /* 0x000fe400078e00ff */
[-C--:B------:R-:W-:Y:S01]  /*0fe0*/  FMUL R51, R51, R55.reuse ;  /* 0x0000003733337220 */ /* 0x080fe20000400000 */
[----:B------:R-:W-:Y:S01]  /*0ff0*/  @P2 FADD R57, R57, 1 ;  /* 0x3f80000039392421 */ /* 0x000fe20000000000 */
[-C--:B------:R-:W-:Y:S01]  /*1000*/  FMUL R39, R39, R55.reuse ;  /* 0x0000003727277220 */ /* 0x080fe20000400000 */
[----:B------:R-:W-:Y:S01]  /*1010*/  FFMA R48, R43, R48, R35 ;  /* 0x000000302b307223 */ /* 0x000fe20000000023 */
[----:B------:R-:W-:Y:S01]  /*1020*/  PRMT R43, R13, 0x7632, R43 ;  /* 0x000076320d2b7816 */ /* 0x000fe2000000002b */
[--C-:B------:R-:W-:Y:S01]  /*1030*/  FFMA R36, R57, R36, R33.reuse ;  /* 0x0000002439247223 */ /* 0x100fe20000000021 */
[----:B------:R-:W-:Y:S01]  /*1040*/  SHF.L.U32 R35, R13, 0x10, RZ ;  /* 0x000000100d237819 */ /* 0x000fe200000006ff */
[C---:B------:R-:W-:Y:S01]  /*1050*/  IMAD.U32 R57, R25.reuse, 0x10000, RZ ;  /* 0x0001000019397824 */ /* 0x040fe200078e00ff */
[----:B------:R-:W-:Y:S01]  /*1060*/  PRMT R33, R25, 0x7632, R33 ;  /* 0x0000763219217816 */ /* 0x000fe20000000021 */
[-C--:B------:R-:W-:Y:S01]  /*1070*/  FMUL R52, R52, R55.reuse ;  /* 0x0000003734347220 */ /* 0x080fe20000400000 */
[----:B------:R-:W-:Y:S01]  /*1080*/  SHF.L.U32 R43, R43, 0x10, RZ ;  /* 0x000000102b2b7819 */ /* 0x000fe200000006ff */
[----:B------:R-:W-:Y:S01]  /*1090*/  @P2 FADD R35, R35, 1 ;  /* 0x3f80000023232421 */ /* 0x000fe20000000000 */
[----:B------:R-:W-:Y:S01]  /*10a0*/  SHF.L.U32 R33, R33, 0x10, RZ ;  /* 0x0000001021217819 */ /* 0x000fe200000006ff */
[----:B------:R-:W-:Y:S01]  /*10b0*/  FMUL R41, R41, R55 ;  /* 0x0000003729297220 */ /* 0x000fe20000400000 */
[----:B------:R-:W-:Y:S01]  /*10c0*/  SHF.L.U32 R61, R29, 0x10, RZ ;  /* 0x000000101d3d7819 */ /* 0x000fe200000006ff */
[----:B------:R-:W-:Y:S01]  /*10d0*/  @P2 FADD R43, R43, 1 ;  /* 0x3f8000002b2b2421 */ /* 0x000fe20000000000 */
[--C-:B------:R-:W-:Y:S01]  /*10e0*/  FFMA R49, R35, R49, R57.reuse ;  /* 0x0000003123317223 */ /* 0x100fe20000000039 */
[----:B------:R-:W-:Y:S01]  /*10f0*/  PRMT R57, R14, 0x7632, R57 ;  /* 0x000076320e397816 */ /* 0x000fe20000000039 */
[----:B------:R-:W-:Y:S01]  /*1100*/  FMUL R42, R42, R55 ;  /* 0x000000372a2a7220 */ /* 0x000fe20000400000 */
        /* <DEDUP_REMOVED lines=8> */
[----:B------:R-:W-:Y:S01]  /*1190*/  ISETP.NE.AND.EX P0, PT, RZ, UR9, PT, P0 ;  /* 0x00000009ff007c0c */ /* 0x000fe2000bf05300 */
[----:B------:R-:W-:Y:S01]  /*11a0*/  @P2 FADD R57, R57, 1 ;  /* 0x3f80000039392421 */ /* 0x000fe20000000000 */
[--C-:B------:R-:W-:Y:S01]  /*11b0*/  FFMA R50, R35, R50, R43.reuse ;  /* 0x0000003223327223 */ /* 0x100fe2000000002b */
[----:B------:R-:W-:-:S02]  /*11c0*/  PRMT R43, R15, 0x7632, R43 ;  /* 0x000076320f2b7816 */ /* 0x000fc4000000002b */
[----:B------:R-:W-:Y:S01]  /*11d0*/  SHF.L.U32 R35, R15, 0x10, RZ ;  /* 0x000000100f237819 */ /* 0x000fe200000006ff */
[----:B------:R-:W-:Y:S01]  /*11e0*/  FFMA R38, R57, R38, R37 ;  /* 0x0000002639267223 */ /* 0x000fe20000000025 */
[C---:B------:R-:W-:Y:S01]  /*11f0*/  PRMT R57, R27.reuse, 0x7632, R57 ;  /* 0x000076321b397816 */ /* 0x040fe20000000039 */
[----:B------:R-:W-:Y:S01]  /*1200*/  IMAD.U32 R37, R27, 0x10000, RZ ;  /* 0x000100001b257824 */ /* 0x000fe200078e00ff */
[----:B------:R-:W-:Y:S01]  /*1210*/  SHF.L.U32 R43, R43, 0x10, RZ ;  /* 0x000000102b2b7819 */ /* 0x000fe200000006ff */
[----:B------:R-:W-:Y:S01]  /*1220*/  @P2 FADD R35, R35, 1 ;  /* 0x3f80000023232421 */ /* 0x000fe20000000000 */
[----:B------:R-:W-:Y:S02]  /*1230*/  SHF.L.U32 R57, R57, 0x10, RZ ;  /* 0x0000001039397819 */ /* 0x000fe400000006ff */
[----:B------:R-:W-:Y:S01]  /*1240*/  @P0 FMNMX R3, R3, |R0|, !PT ;  /* 0x4000000003030209 */ /* 0x000fe20007800000 */
[----:B------:R-:W-:Y:S01]  /*1250*/  @P2 FADD R43, R43, 1 ;  /* 0x3f8000002b2b2421 */ /* 0x000fe20000000000 */
[----:B------:R-:W-:Y:S01]  /*1260*/  FFMA R35, R35, R51, R37 ;  /* 0x0000003323237223 */ /* 0x000fe20000000025 */
[----:B------:R-:W-:Y:S01]  /*1270*/  SHF.L.U32 R37, R16, 0x10, RZ ;  /* 0x0000001010257819 */ /* 0x000fe200000006ff */
[----:B------:R-:W-:Y:S01]  /*1280*/  @P3 FMUL R0, R0, R5 ;  /* 0x0000000500003220 */ /* 0x000fe20000400000 */
[----:B------:R-:W-:Y:S01]  /*1290*/  PRMT R51, R16, 0x7632, R51 ;  /* 0x0000763210337816 */ /* 0x000fe20000000033 */
[----:B------:R-:W-:Y:S01]  /*12a0*/  FFMA R43, R43, R39, R57 ;  /* 0x000000272b2b7223 */ /* 0x000fe20000000039 */
[C---:B------:R-:W-:Y:S01]  /*12b0*/  SHF.L.U32 R57, R28.reuse, 0x10, RZ ;  /* 0x000000101c397819 */ /* 0x040fe200000006ff */
[----:B------:R-:W-:Y:S01]  /*12c0*/  @P2 FADD R37, R37, 1 ;  /* 0x3f80000025252421 */ /* 0x000fe20000000000 */
[----:B------:R-:W-:Y:S01]  /*12d0*/  PRMT R39, R28, 0x7632, R39 ;  /* 0x000076321c277816 */ /* 0x000fe20000000027 */
[----:B------:R-:W-:Y:S01]  /*12e0*/  IMAD.U32 R51, R51, 0x10000, RZ ;  /* 0x0001000033337824 */ /* 0x000fe200078e00ff */
[----:B------:R-:W-:Y:S01]  /*12f0*/  @P0 FMNMX R3, R3, |R6|, !PT ;  /* 0x4000000603030209 */ /* 0x000fe20007800000 */
[----:B------:R-:W-:Y:S01]  /*1300*/  FFMA R52, R37, R52, R57 ;  /* 0x0000003425347223 */ /* 0x000fe20000000039 */
[----:B------:R-:W-:Y:S01]  /*1310*/  SHF.L.U32 R57, R17, 0x10, RZ ;  /* 0x0000001011397819 */ /* 0x000fe200000006ff */
[----:B------:R-:W-:Y:S01]  /*1320*/  @P2 FADD R51, R51, 1 ;  /* 0x3f80000033332421 */ /* 0x000fe20000000000 */
[----:B------:R-:W-:Y:S01]  /*1330*/  SHF.L.U32 R39, R39, 0x10, RZ ;  /* 0x0000001027277819 */ /* 0x000fe200000006ff */
[-C--:B------:R-:W-:Y:S01]  /*1340*/  FMUL R37, R40, R55.reuse ;  /* 0x0000003728257220 */ /* 0x080fe20000400000 */
[----:B------:R-:W-:Y:S01]  /*1350*/  FMUL R40, R53, R55 ;  /* 0x0000003735287220 */ /* 0x000fe20000400000 */
[----:B------:R-:W-:Y:S01]  /*1360*/  @P2 FADD R57, R57, 1 ;  /* 0x3f80000039392421 */ /* 0x000fe20000000000 */
[----:B------:R-:W-:Y:S01]  /*1370*/  @P0 FMNMX R3, R3, |R56|, !PT ;  /* 0x4000003803030209 */ /* 0x000fe20007800000 */
        /* <DEDUP_REMOVED lines=8> */
[-C--:B------:R-:W-:Y:S01]  /*1400*/  @P3 FMUL R6, R6, R5.reuse ;  /* 0x0000000506063220 */ /* 0x080fe20000400000 */
[----:B------:R-:W-:Y:S01]  /*1410*/  SHF.L.U32 R51, R30, 0x10, RZ ;  /* 0x000000101e337819 */ /* 0x000fe200000006ff */
[----:B------:R-:W-:Y:S01]  /*1420*/  @P2 FADD R53, R53, 1 ;  /* 0x3f80000035352421 */ /* 0x000fe20000000000 */
[----:B------:R-:W-:Y:S01]  /*1430*/  @P2 FADD R39, R39, 1 ;  /* 0x3f80000027272421 */ /* 0x000fe20000000000 */
[----:B------:R-:W-:Y:S01]  /*1440*/  @P0 FMNMX R3, R3, |R32|, !PT ;  /* 0x4000002003030209 */ /* 0x000fe20007800000 */
[----:B------:R-:W-:Y:S01]  /*1450*/  @P3 FMUL R32, R32, R5 ;  /* 0x0000000520203220 */ /* 0x000fe20000400000 */
[----:B------:R-:W-:Y:S01]  /*1460*/  FFMA R54, R53, R41, R57 ;  /* 0x0000002935367223 */ /* 0x000fe20000000039 */
        /* <DEDUP_REMOVED lines=15> */
[----:B------:R-:W-:Y:S02]  /*1560*/  PRMT R57, R31, 0x7632, R57 ;  /* 0x000076321f397816 */ /* 0x000fe40000000039 */
[----:B------:R-:W-:Y:S01]  /*1570*/  @P0 FMNMX R3, R3, |R44|, !PT ;  /* 0x4000002c03030209 */ /* 0x000fe20007800000 */
[----:B------:R-:W-:Y:S01]  /*1580*/  IMAD.U32 R51, R53, 0x10000, RZ ;  /* 0x0001000035337824 */ /* 0x000fe200078e00ff */
[----:B------:R-:W-:Y:S01]  /*1590*/  SHF.L.U32 R53, R57, 0x10, RZ ;  /* 0x0000001039357819 */ /* 0x000fe200000006ff */
[----:B------:R-:W-:Y:S01]  /*15a0*/  @P3 FMUL R44, R44, R5 ;  /* 0x000000052c2c3220 */ /* 0x000fe20000400000 */
[----:B------:R-:W-:Y:S01]  /*15b0*/  F2FP.SATFINITE.E4M3.F32.PACK_AB_MERGE_C R57, RZ, R0, RZ ;  /* 0x00000000ff39723e */ /* 0x000fe200048070ff */
[----:B------:R-:W-:Y:S01]  /*15c0*/  @P2 FADD R51, R51, 1 ;  /* 0x3f80000033332421 */ /* 0x000fe20000000000 */
[----:B------:R-:W-:Y:S01]  /*15d0*/  F2FP.SATFINITE.E4M3.F32.PACK_AB_MERGE_C R6, RZ, R6, RZ ;  /* 0x00000006ff06723e */ /* 0x000fe200048070ff */
[----:B------:R-:W-:Y:S01]  /*15e0*/  FMUL R0, R60, R55 ;  /* 0x000000373c007220 */ /* 0x000fe20000400000 */
[----:B------:R-:W-:Y:S01]  /*15f0*/  @P0 FMNMX R3, R3, |R58|, !PT ;  /* 0x4000003a03030209 */ /* 0x000fe20007800000 */
[----:B------:R-:W-:Y:S01]  /*1600*/  @P3 FMUL R58, R58, R5 ;  /* 0x000000053a3a3220 */ /* 0x000fe20000400000 */
[----:B------:R-:W-:Y:S01]  /*1610*/  LOP3.LUT R57, R57, 0xff, RZ, 0xc0, !PT ;  /* 0x000000ff39397812 */ /* 0x000fe200078ec0ff */
[----:B------:R-:W-:Y:S01]  /*1620*/  FFMA R0, R51, R0, R53 ;  /* 0x0000000033007223 */ /* 0x000fe20000000035 */
[----:B------:R-:W-:-:S02]  /*1630*/  SHF.L.U32 R6, R6, 0x8, RZ ;  /* 0x0000000806067819 */ /* 0x000fc400000006ff */
[----:B------:R-:W-:Y:S02]  /*1640*/  F2FP.SATFINITE.E4M3.F32.PACK_AB_MERGE_C R32, RZ, R32, RZ ;  /* 0x00000020ff20723e */ /* 0x000fe400048070ff */
[----:B------:R-:W-:Y:S01]  /*1650*/  @P0 FMNMX R3, R3, |R46|, !PT ;  /* 0x4000002e03030209 */ /* 0x000fe20007800000 */
[----:B------:R-:W-:Y:S01]  /*1660*/  @P3 FMUL R46, R46, R5 ;  /* 0x000000052e2e3220 */ /* 0x000fe20000400000 */
[----:B------:R-:W-:Y:S02]  /*1670*/  LOP3.LUT R57, R57, 0xffff, R6, 0xf8, !PT ;  /* 0x0000ffff39397812 */ /* 0x000fe400078ef806 */
[----:B------:R-:W-:Y:S02]  /*1680*/  F2FP.SATFINITE.E4M3.F32.PACK_AB_MERGE_C R6, RZ, R56, RZ ;  /* 0x00000038ff06723e */ /* 0x000fe400048070ff */
[----:B------:R-:W-:Y:S02]  /*1690*/  LOP3.LUT R51, R7, 0xffffff00, RZ, 0xc0, !PT ;  /* 0xffffff0007337812 */ /* 0x000fe400078ec0ff */
[----:B------:R-:W-:-:S02]  /*16a0*/  LOP3.LUT R7, R32, 0xffff, RZ, 0xc0, !PT ;  /* 0x0000ffff20077812 */ /* 0x000fc400078ec0ff */
[----:B------:R-:W-:Y:S01]  /*16b0*/  @P0 FMNMX R3, R3, |R48|, !PT ;  /* 0x4000003003030209 */ /* 0x000fe20007800000 */
[-C--:B------:R-:W-:Y:S01]  /*16c0*/  @P3 FMUL R48, R48, R5.reuse ;  /* 0x0000000530303220 */ /* 0x080fe20000400000 */
[----:B------:R-:W-:Y:S01]  /*16d0*/  SHF.L.U32 R6, R6, 0x10, RZ ;  /* 0x0000001006067819 */ /* 0x000fe200000006ff */
[----:B------:R-:W-:Y:S01]  /*16e0*/  IMAD.SHL.U32 R7, R7, 0x1000000, RZ ;  /* 0x0100000007077824 */ /* 0x000fe200078e00ff */
        /* <DEDUP_REMOVED lines=8> */
[----:B------:R-:W-:Y:S02]  /*1770*/  LOP3.LUT R6, R6, 0xff000000, R7, 0xf8, !PT ;  /* 0xff00000006067812 */ /* 0x000fe400078ef807 */
        /* <DEDUP_REMOVED lines=40> */
[----:B------:R-:W-:Y:S02]  /*1a00*/  F2FP.SATFINITE.E4M3.F32.PACK_AB_MERGE_C R46, RZ, R46, RZ ;  /* 0x0000002eff2e723e */ /* 0x000fe400048070ff */
[----:B------:R-:W-:Y:S02]  /*1a10*/  LOP3.LUT R32, R34, 0xff00, R33, 0xf8, !PT ;  /* 0x0000ff0022207812 */ /* 0x000fe400078ef821 */
[----:B------:R-:W-:-:S02]  /*1a20*/  SHF.L.U32 R35, R35, 0x10, RZ ;  /* 0x0000001023237819 */ /* 0x000fc400000006ff */
[----:B------:R-:W-:Y:S02]  /*1a30*/  F2FP.SATFINITE.E4M3.F32.PACK_AB_MERGE_C R43, RZ, R43, RZ ;  /* 0x0000002bff2b723e */ /* 0x000fe400048070ff */
[----:B------:R-:W-:Y:S02]  /*1a40*/  F2FP.SATFINITE.E4M3.F32.PACK_AB_MERGE_C R52, RZ, R52, RZ ;  /* 0x00000034ff34723e */ /* 0x000fe400048070ff */
[----:B------:R-:W-:Y:S02]  /*1a50*/  F2FP.SATFINITE.E4M3.F32.PACK_AB_MERGE_C R37, RZ, R37, RZ ;  /* 0x00000025ff25723e */ /* 0x000fe400048070ff */
[----:B------:R-:W-:Y:S01]  /*1a60*/  @P0 FMNMX R3, R3, |R54|, !PT ;  /* 0x4000003603030209 */ /* 0x000fe20007800000 */
[----:B------:R-:W-:Y:S01]  /*1a70*/  @P3 FMUL R54, R54, R5 ;  /* 0x0000000536363220 */ /* 0x000fe20000400000 */
[----:B------:R-:W-:Y:S02]  /*1a80*/  LOP3.LUT R46, R46, 0xffff, RZ, 0xc0, !PT ;  /* 0x0000ffff2e2e7812 */ /* 0x000fe400078ec0ff */
[----:B------:R-:W-:-:S02]  /*1a90*/  LOP3.LUT R34, R32, 0xff0000, R35, 0xf8, !PT ;  /* 0x00ff000020227812 */ /* 0x000fc400078ef823 */
[----:B------:R-:W-:Y:S01]  /*1aa0*/  LOP3.LUT R43, R43, 0xffff, RZ, 0xc0, !PT ;  /* 0x0000ffff2b2b7812 */ /* 0x000fe200078ec0ff */
[----:B------:R-:W-:Y:S01]  /*1ab0*/  IMAD.SHL.U32 R46, R46, 0x1000000, RZ ;  /* 0x010000002e2e7824 */ /* 0x000fe200078e00ff */
[----:B------:R-:W-:Y:S02]  /*1ac0*/  LOP3.LUT R32, R52, 0xff, RZ, 0xc0, !PT ;  /* 0x000000ff34207812 */ /* 0x000fe400078ec0ff */
[----:B------:R-:W-:Y:S01]  /*1ad0*/  SHF.L.U32 R37, R37, 0x8, RZ ;  /* 0x0000000825257819 */ /* 0x000fe200000006ff */
[----:B------:R-:W-:Y:S01]  /*1ae0*/  IMAD.SHL.U32 R43, R43, 0x1000000, RZ ;  /* 0x010000002b2b7824 */ /* 0x000fe200078e00ff */
[----:B------:R-:W-:Y:S01]  /*1af0*/  @P0 FMNMX R3, R3, |R39|, !PT ;  /* 0x4000002703030209 */ /* 0x000fe20007800000 */
[----:B------:R-:W-:Y:S01]  /*1b00*/  @P3 FMUL R39, R39, R5 ;  /* 0x0000000527273220 */ /* 0x000fe20000400000 */
[----:B------:R-:W-:Y:S02]  /*1b10*/  LOP3.LUT R37, R32, 0xffff, R37, 0xf8, !PT ;  /* 0x0000ffff20257812 */ /* 0x000fe400078ef825 */
[----:B------:R-:W-:-:S02]  /*1b20*/  LOP3.LUT R32, R47, 0xffffff00, RZ, 0xc0, !PT ;  /* 0xffffff002f207812 */ /* 0x000fc400078ec0ff */
[----:B------:R-:W-:Y:S01]  /*1b30*/  @P0 FMNMX R3, R3, |R42|, !PT ;  /* 0x4000002a03030209 */ /* 0x000fe20007800000 */
[----:B------:R-:W-:Y:S01]  /*1b40*/  @P3 FMUL R42, R42, R5 ;  /* 0x000000052a2a3220 */ /* 0x000fe20000400000 */
[----:B------:R-:W-:Y:S02]  /*1b50*/  F2FP.SATFINITE.E4M3.F32.PACK_AB_MERGE_C R39, RZ, R39, RZ ;  /* 0x00000027ff27723e */ /* 0x000fe400048070ff */
[----:B------:R-:W-:Y:S02]  /*1b60*/  LOP3.LUT R7, R7, R46, RZ, 0xfc, !PT ;  /* 0x0000002e07077212 */ /* 0x000fe400078efcff */
[----:B------:R-:W-:Y:S02]  /*1b70*/  LOP3.LUT R45, R34, R43, RZ, 0xfc, !PT ;  /* 0x0000002b222d7212 */ /* 0x000fe400078efcff */
[----:B------:R-:W-:Y:S01]  /*1b80*/  F2FP.SATFINITE.E4M3.F32.PACK_AB_MERGE_C R46, RZ, R40, RZ ;  /* 0x00000028ff2e723e */ /* 0x000fe200048070ff */
[----:B------:R-:W0:Y:S01]  /*1b90*/  @!P1 LDC.64 R34, c[0x0][0x230] ;  /* 0x00008c00ff229b82 */ /* 0x000e220000000a00 */
[----:B------:R-:W-:-:S02]  /*1ba0*/  LOP3.LUT R39, R32, 0xffff, R39, 0xf8, !PT ;  /* 0x0000ffff20277812 */ /* 0x000fc400078ef827 */
[----:B------:R-:W-:Y:S02]  /*1bb0*/  F2FP.SATFINITE.E4M3.F32.PACK_AB_MERGE_C R36, RZ, R42, RZ ;  /* 0x0000002aff24723e */ /* 0x000fe400048070ff */
[----:B------:R-:W-:Y:S01]  /*1bc0*/  @P0 FMNMX R3, R3, |R41|, !PT ;  /* 0x4000002903030209 */ /* 0x000fe20007800000 */
[----:B------:R-:W-:Y:S01]  /*1bd0*/  @P3 FMUL R41, R41, R5 ;  /* 0x0000000529293220 */ /* 0x000fe20000400000 */
[----:B------:R-:W-:Y:S01]  /*1be0*/  SHF.L.U32 R46, R46, 0x10, RZ ;  /* 0x000000102e2e7819 */ /* 0x000fe200000006ff */
[----:B------:R-:W1:Y:S01]  /*1bf0*/  LDC.64 R32, c[0x0][0x258] ;  /* 0x00009600ff207b82 */ /* 0x000e620000000a00 */
[----:B------:R-:W-:Y:S02]  /*1c00*/  LOP3.LUT R43, R39, 0xff, RZ, 0xc0, !PT ;  /* 0x000000ff272b7812 */ /* 0x000fe400078ec0ff */
[----:B------:R-:W-:Y:S02]  /*1c10*/  PRMT R36, R36, 0x7104, RZ ;  /* 0x0000710424247816 */ /* 0x000fe400000000ff */
[----:B------:R-:W-:-:S02]  /*1c20*/  F2FP.SATFINITE.E4M3.F32.PACK_AB_MERGE_C R54, RZ, R54, RZ ;  /* 0x00000036ff36723e */ /* 0x000fc400048070ff */
[----:B------:R-:W-:Y:S01]  /*1c30*/  @P0 FMNMX R3, R3, |R0|, !PT ;  /* 0x4000000003030209 */ /* 0x000fe20007800000 */
[----:B------:R-:W-:Y:S01]  /*1c40*/  @P3 FMUL R0, R0, R5 ;  /* 0x0000000500003220 */ /* 0x000fe20000400000 */
[----:B------:R-:W-:Y:S02]  /*1c50*/  LOP3.LUT R46, R37, 0xff0000, R46, 0xf8, !PT ;  /* 0x00ff0000252e7812 */ /* 0x000fe400078ef82e */
[----:B------:R-:W-:Y:S01]  /*1c60*/  LOP3.LUT R43, R43, 0xff00, R36, 0xf8, !PT ;  /* 0x0000ff002b2b7812 */ /* 0x000fe200078ef824 */
[----:B------:R-:W2:Y:S01]  /*1c70*/  LDC R37, c[0x0][0x210] ;  /* 0x00008400ff257b82 */ /* 0x000ea20000000800 */
[----:B------:R-:W-:Y:S02]  /*1c80*/  LOP3.LUT R36, R54, 0xffff, RZ, 0xc0, !PT ;  /* 0x0000ffff36247812 */ /* 0x000fe400078ec0ff */
[----:B------:R-:W-:Y:S02]  /*1c90*/  LOP3.LUT R39, R4, 0x1f, RZ, 0xc0, !PT ;  /* 0x0000001f04277812 */ /* 0x000fe400078ec0ff */
[----:B------:R-:W-:-:S02]  /*1ca0*/  F2FP.SATFINITE.E4M3.F32.PACK_AB_MERGE_C R41, RZ, R41, RZ ;  /* 0x00000029ff29723e */ /* 0x000fc400048070ff */
[----:B------:R-:W-:Y:S02]  /*1cb0*/  F2FP.SATFINITE.E4M3.F32.PACK_AB_MERGE_C R0, RZ, R0, RZ ;  /* 0x00000000ff00723e */ /* 0x000fe400048070ff */
[----:B------:R-:W-:Y:S02]  /*1cc0*/  SHF.L.U32 R47, R36, 0x18, RZ ;  /* 0x00000018242f7819 */ /* 0x000fe400000006ff */
[----:B------:R-:W-:Y:S01]  /*1cd0*/  SHF.L.U32 R36, R41, 0x10, RZ ;  /* 0x0000001029247819 */ /* 0x000fe200000006ff */
[----:B------:R-:W-:Y:S01]  /*1ce0*/  IMAD R41, R2, 0x60, R39 ;  /* 0x0000006002297824 */ /* 0x000fe200078e0227 */
[----:B------:R-:W-:Y:S01]  /*1cf0*/  LOP3.LUT R0, R0, 0xffff, RZ, 0xc0, !PT ;  /* 0x0000ffff00007812 */ /* 0x000fe200078ec0ff */
[----:B0-----:R-:W-:Y:S01]  /*1d00*/  @!P1 IMAD.WIDE R38, R2, 0x4, R34 ;  /* 0x0000000402269825 */ /* 0x001fe200078e0222 */
[----:B------:R-:W-:Y:S02]  /*1d10*/  LOP3.LUT R46, R46, 0xff000000, R47, 0xf8, !PT ;  /* 0xff0000002e2e7812 */ /* 0x000fe400078ef82f */
[----:B------:R-:W-:Y:S01]  /*1d20*/  LOP3.LUT R47, R43, 0xff0000, R36, 0xf8, !PT ;  /* 0x00ff00002b2f7812 */ /* 0x000fe200078ef824 */
[----:B------:R-:W-:Y:S01]  /*1d30*/  IMAD.SHL.U32 R0, R0, 0x1000000, RZ ;  /* 0x0100000000007824 */ /* 0x000fe200078e00ff */
[C---:B------:R-:W-:Y:S01]  /*1d40*/  IADD3 R43, R41.reuse, 0x20, RZ ;  /* 0x00000020292b7810 */ /* 0x040fe20007ffe0ff */
[C-C-:B-1----:R-:W-:Y:S01]  /*1d50*/  IMAD.WIDE.U32 R34, R41.reuse, 0x8, R32.reuse ;  /* 0x0000000829227825 */ /* 0x142fe200078e0020 */
[----:B------:R-:W-:Y:S01]  /*1d60*/  IADD3 R49, R41, 0x40, RZ ;  /* 0x0000004029317810 */ /* 0x000fe20007ffe0ff */
[----:B------:R1:W-:Y:S01]  /*1d70*/  @!P1 STG.E desc[UR4][R38.64], R55 ;  /* 0x0000003726009986 */ /* 0x0003e2000c101904 */
[----:B------:R-:W-:Y:S01]  /*1d80*/  LOP3.LUT R47, R47, R0, RZ, 0xfc, !PT ;  /* 0x000000002f2f7212 */ /* 0x000fe200078efcff */
[--C-:B------:R-:W-:Y:S01]  /*1d90*/  IMAD.WIDE.U32 R40, R43, 0x8, R32.reuse ;  /* 0x000000082b287825 */ /* 0x100fe200078e0020 */
[----:B--2---:R-:W-:Y:S01]  /*1da0*/  LEA R2, R37, R2, 0x2 ;  /* 0x0000000225027211 */ /* 0x004fe200078e10ff */
[----:B------:R1:W-:Y:S02]  /*1db0*/  STG.E.64 desc[UR4][R34.64], R6 ;  /* 0x0000000622007986 */ /* 0x0003e4000c101b04 */
[----:B------:R-:W-:Y:S01]  /*1dc0*/  IMAD.WIDE.U32 R32, R49, 0x8, R32 ;  /* 0x0000000831207825 */ /* 0x000fe200078e0020 */
[----:B------:R-:W-:Y:S01]  /*1dd0*/  ISETP.GE.AND P0, PT, R2, UR12, PT ;  /* 0x0000000c02007c0c */ /* 0x000fe2000bf06270 */
[----:B------:R1:W-:Y:S04]  /*1de0*/  STG.E.64 desc[UR4][R40.64], R44 ;  /* 0x0000002c28007986 */ /* 0x0003e8000c101b04 */
[----:B------:R1:W-:Y:S08]  /*1df0*/  STG.E.64 desc[UR4][R32.64], R46 ;  /* 0x0000002e20007986 */ /* 0x0003f0000c101b04 */
[----:B------:R-:W-:Y:S05]  /*1e00*/  @!P0 BRA `(.L_x_14301) ;  /* 0xffffffe400108947 */ /* 0x000fea000383ffff */
.L_x_14299:
[----:B------:R-:W-:Y:S05]  /*1e10*/  BSYNC B0 ;  /* 0x0000000000007941 */ /* 0x000fea0003800000 */
.L_x_14298:
        /* <DEDUP_REMOVED lines=15> */
.L_x_14328:
        /* <DEDUP_REMOVED lines=28> */
.L_x_14331:
[----:B-1----:R-:W-:-:S07]  /*20d0*/  FMNMX R7, R3, R2, !PT ;  /* 0x0000000203077209 */ /* 0x002fce0007800000 */
.L_x_14305:
[----:B------:R-:W-:Y:S05]  /*20e0*/  BSYNC B0 ;  /* 0x0000000000007941 */ /* 0x000fea0003800000 */
.L_x_14304:
[----:B------:R-:W-:Y:S01]  /*20f0*/  ISETP.NE.AND P0, PT, R4, RZ, PT ;  /* 0x000000ff0400720c */ /* 0x000fe20003f05270 */
[----:B------:R-:W-:-:S12]  /*2100*/  BSSY B0, `(.L_x_14302) ;  /* 0x0000004000007945 */ /* 0x000fd80003800000 */
[----:B------:R-:W-:Y:S05]  /*2110*/  @P0 BRA `(.L_x_14307) ;  /* 0x0000000000080947 */ /* 0x000fea0003800000 */
[----:B0-----:R-:W0:Y:S02]  /*2120*/  LDC.64 R2, c[0x0][0x288] ;  /* 0x0000a200ff027b82 */ /* 0x001e240000000a00 */
[----:B0-----:R1:W-:Y:S02]  /*2130*/  REDG.E.MAX.S32.STRONG.GPU desc[UR4][R2.64], R7 ;  /* 0x000000070200798e */ /* 0x0013e4000d10e384 */
.L_x_14307:
[----:B------:R-:W-:Y:S05]  /*2140*/  BSYNC B0 ;  /* 0x0000000000007941 */ /* 0x000fea0003800000 */
.L_x_14302:
        /* <DEDUP_REMOVED lines=11> */
[----:B-1----:R-:W-:-:S07]  /*2200*/  MOV R6, 0x2220 ;  /* 0x0000222000067802 */ /* 0x002fce0000000f00 */
[----:B0-----:R-:W-:Y:S05]  /*2210*/  CALL.REL.NOINC `($__internal_239_$__cuda_sm20_rcp_rn_f32_slowpath) ;  /* 0x0000000800b47944 */ /* 0x001fea0003c00000 */
[----:B------:R-:W-:Y:S01]  /*2220*/  MOV R7, R0 ;  /* 0x0000000000077202 */ /* 0x000fe20000000f00 */
[----:B------:R-:W-:Y:S06]  /*2230*/  BRA `(.L_x_14309) ;  /* 0x0000000000107947 */ /* 0x000fec0003800000 */
.L_x_14308:
[----:B------:R-:W1:Y:S02]  /*2240*/  MUFU.RCP R0, R5 ;  /* 0x0000000500007308 */ /* 0x000e640000001000 */
[----:B-1----:R-:W-:-:S04]  /*2250*/  FFMA R2, R0, R5, -1 ;  /* 0xbf80000000027423 */ /* 0x002fc80000000005 */
[----:B------:R-:W-:-:S04]  /*2260*/  FADD.FTZ R7, -R2, -RZ ;  /* 0x800000ff02077221 */ /* 0x000fc80000010100 */
[----:B------:R-:W-:-:S07]  /*2270*/  FFMA R7, R0, R7, R0 ;  /* 0x0000000700077223 */ /* 0x000fce0000000000 */
.L_x_14309:
[----:B0-----:R-:W0:Y:S02]  /*2280*/  LDC.64 R2, c[0x0][0x280] ;  /* 0x0000a000ff027b82 */ /* 0x001e240000000a00 */
[----:B0-----:R-:W-:Y:S01]  /*2290*/  STG.E desc[UR4][R2.64], R7 ;  /* 0x0000000702007986 */ /* 0x001fe2000c101904 */
[----:B------:R-:W-:Y:S05]  /*22a0*/  EXIT ;  /* 0x000000000000794d */ /* 0x000fea0003800000 */
.L_x_14300:
[----:B------:R-:W-:Y:S01]  /*22b0*/  HFMA2.MMA R57, -RZ, RZ, 0, 5.9604644775390625e-08 ;  /* 0x00000001ff397435 */ /* 0x000fe200000001ff */
[----:B------:R-:W-:Y:S01]  /*22c0*/  BSSY B1, `(.L_x_14310) ;  /* 0x0000006000017945 */ /* 0x000fe20003800000 */
[----:B------:R-:W-:Y:S01]  /*22d0*/  MOV R56, 0x1f ;  /* 0x0000001f00387802 */ /* 0x000fe20000000f00 */
[----:B------:R-:W-:-:S08]  /*22e0*/  IMAD.MOV.U32 R55, RZ, RZ, -0x1 ;  /* 0xffffffffff377424 */ /* 0x000fd000078e00ff */
[----:B-----5:R-:W-:Y:S05]  /*22f0*/  WARPSYNC.COLLECTIVE R55, `(.L_x_14311) ;  /* 0x0000000037087348 */ /* 0x020fea0003c00000 */
[----:B------:R0:W1:Y:S02]  /*2300*/  SHFL.BFLY P0, R61, R58, R57, R56 ;  /* 0x0c0000393a3d7389 */ /* 0x0000640000000038 */
[----:B01---5:R-:W-:Y:S01]  /*2310*/  ENDCOLLECTIVE ;  /* 0x000000000000791b */ /* 0x023fe20003800000 */
.L_x_14311:
[----:B------:R-:W-:Y:S05]  /*2320*/  BSYNC B1 ;  /* 0x0000000000017941 */ /* 0x000fea0003800000 */
.L_x_14310:
[----:B------:R-:W-:Y:S01]  /*2330*/  HFMA2.MMA R57, -RZ, RZ, 0, 1.1920928955078125e-07 ;  /* 0x00000002ff397435 */ /* 0x000fe200000001ff */
[----:B------:R-:W-:Y:S01]  /*2340*/  FADD R58, R58, R61 ;  /* 0x0000003d3a3a7221 */ /* 0x000fe20000000000 */
[----:B------:R-:W-:Y:S02]  /*2350*/  MOV R56, 0x1f ;  /* 0x0000001f00387802 */ /* 0x000fe40000000f00 */
[----:B------:R-:W-:-:S07]  /*2360*/  MOV R55, 0xffffffff ;  /* 0xffffffff00377802 */ /* 0x000fce0000000f00 */
[----:B------:R-:W-:Y:S05]  /*2370*/  WARPSYNC.COLLECTIVE R55, `(.L_x_14312) ;  /* 0x0000000037087348 */ /* 0x000fea0003c00000 */
[----:B------:R0:W1:Y:S02]  /*2380*/  SHFL.BFLY P0, R61, R58, R57, R56 ;  /* 0x0c0000393a3d7389 */ /* 0x0000640000000038 */
[----:B01----:R-:W-:Y:S01]  /*2390*/  ENDCOLLECTIVE ;  /* 0x000000000000791b */ /* 0x003fe20003800000 */
.L_x_14312:
[----:B------:R-:W-:Y:S01]  /*23a0*/  HFMA2.MMA R57, -RZ, RZ, 0, 2.384185791015625e-07 ;  /* 0x00000004ff397435 */ /* 0x000fe200000001ff */
[----:B------:R-:W-:-:S04]  /*23b0*/  FADD R43, R58, R61 ;  /* 0x0000003d3a2b7221 */ /* 0x000fc80000000000 */
[----:B------:R-:W-:-:S07]  /*23c0*/  IMAD.MOV.U32 R58, RZ, RZ, R43 ;  /* 0x000000ffff3a7224 */ /* 0x000fce00078e002b */
[----:B------:R-:W-:Y:S05]  /*23d0*/  WARPSYNC.COLLECTIVE R55, `(.L_x_14313) ;  /* 0x0000000037087348 */ /* 0x000fea0003c00000 */
[----:B------:R0:W1:Y:S02]  /*23e0*/  SHFL.BFLY P0, R61, R58, R57, R56 ;  /* 0x0c0000393a3d7389 */ /* 0x0000640000000038 */
[----:B01----:R-:W-:Y:S01]  /*23f0*/  ENDCOLLECTIVE ;  /* 0x000000000000791b */ /* 0x003fe20003800000 */
.L_x_14313:
[----:B------:R-:W-:Y:S01]  /*2400*/  HFMA2.MMA R57, -RZ, RZ, 0, 4.76837158203125e-07 ;  /* 0x00000008ff397435 */ /* 0x000fe200000001ff */
[----:B------:R-:W-:-:S05]  /*2410*/  FADD R43, R43, R61 ;  /* 0x0000003d2b2b7221 */ /* 0x000fca0000000000 */
[----:B------:R-:W-:-:S07]  /*2420*/  MOV R58, R43 ;  /* 0x0000002b003a7202 */ /* 0x000fce0000000f00 */
[----:B------:R-:W-:Y:S05]  /*2430*/  WARPSYNC.COLLECTIVE R55, `(.L_x_14314) ;  /* 0x0000000037087348 */ /* 0x000fea0003c00000 */
[----:B------:R0:W1:Y:S02]  /*2440*/  SHFL.BFLY P0, R61, R58, R57, R56 ;  /* 0x0c0000393a3d7389 */ /* 0x0000640000000038 */
[----:B01----:R-:W-:Y:S01]  /*2450*/  ENDCOLLECTIVE ;  /* 0x000000000000791b */ /* 0x003fe20003800000 */
.L_x_14314:
[----:B------:R-:W-:Y:S01]  /*2460*/  MOV R57, 0x10 ;  /* 0x0000001000397802 */ /* 0x000fe20000000f00 */
[----:B------:R-:W-:-:S04]  /*2470*/  FADD R43, R43, R61 ;  /* 0x0000003d2b2b7221 */ /* 0x000fc80000000000 */
[----:B------:R-:W-:-:S07]  /*2480*/  IMAD.MOV.U32 R58, RZ, RZ, R43 ;  /* 0x000000ffff3a7224 */ /* 0x000fce00078e002b */
[----:B------:R-:W-:Y:S05]  /*2490*/  WARPSYNC.COLLECTIVE R55, `(.L_x_14315) ;  /* 0x0000000037087348 */ /* 0x000fea0003c00000 */
[----:B------:R0:W1:Y:S02]  /*24a0*/  SHFL.BFLY P0, R61, R58, R57, R56 ;  /* 0x0c0000393a3d7389 */ /* 0x0000640000000038 */
[----:B01----:R-:W-:Y:S01]  /*24b0*/  ENDCOLLECTIVE ;  /* 0x000000000000791b */ /* 0x003fe20003800000 */
.L_x_14315:
[----:B------:R-:W-:Y:S01]  /*24c0*/  HFMA2.MMA R57, -RZ, RZ, 0, 5.9604644775390625e-08 ;  /* 0x00000001ff397435 */ /* 0x000fe200000001ff */
        /* <DEDUP_REMOVED lines=51> */
[----:B------:R-:W-:-:S07]  /*2800*/  IMAD.MOV.U32 R55, RZ, RZ, -0x1 ;  /* 0xffffffffff377424 */ /* 0x000fce00078e00ff */
[----:B------:R-:W-:Y:S05]  /*2810*/  WARPSYNC.COLLECTIVE R55, `(.L_x_14316) ;  /* 0x0000000037087348 */ /* 0x000fea0003c00000 */
[----:B------:R0:W1:Y:S02]  /*2820*/  SHFL.BFLY P0, R61, R58, R57, R56 ;  /* 0x0c0000393a3d7389 */ /* 0x0000640000000038 */
[----:B01----:R-:W-:Y:S01]  /*2830*/  ENDCOLLECTIVE ;  /* 0x000000000000791b */ /* 0x003fe20003800000 */
.L_x_14316:
[----:B------:R-:W-:Y:S01]  /*2840*/  HFMA2.MMA R57, -RZ, RZ, 0, 1.1920928955078125e-07 ;  /* 0x00000002ff397435 */ /* 0x000fe200000001ff */
[----:B------:R-:W-:-:S10]  /*2850*/  FADD R58, R58, R61 ;  /* 0x0000003d3a3a7221 */ /* 0x000fd40000000000 */
[----:B------:R-:W-:Y:S05]  /*2860*/  WARPSYNC.COLLECTIVE R55, `(.L_x_14317) ;  /* 0x0000000037087348 */ /* 0x000fea0003c00000 */
[----:B------:R0:W1:Y:S02]  /*2870*/  SHFL.BFLY P0, R61, R58, R57, R56 ;  /* 0x0c0000393a3d7389 */ /* 0x0000640000000038 */
[----:B01----:R-:W-:Y:S01]  /*2880*/  ENDCOLLECTIVE ;  /* 0x000000000000791b */ /* 0x003fe20003800000 */
.L_x_14317:
[----:B------:R-:W-:Y:S01]  /*2890*/  MOV R57, 0x4 ;  /* 0x0000000400397802 */ /* 0x000fe20000000f00 */
[----:B------:R-:W-:-:S07]  /*28a0*/  FADD R58, R58, R61 ;  /* 0x0000003d3a3a7221 */ /* 0x000fce0000000000 */
[----:B------:R-:W-:Y:S05]  /*28b0*/  WARPSYNC.COLLECTIVE R55, `(.L_x_14318) ;  /* 0x0000000037087348 */ /* 0x000fea0003c00000 */
[----:B------:R0:W1:Y:S02]  /*28c0*/  SHFL.BFLY P0, R61, R58, R57, R56 ;  /* 0x0c0000393a3d7389 */ /* 0x0000640000000038 */
[----:B01----:R-:W-:Y:S01]  /*28d0*/  ENDCOLLECTIVE ;  /* 0x000000000000791b */ /* 0x003fe20003800000 */
.L_x_14318:
[----:B------:R-:W-:Y:S01]  /*28e0*/  HFMA2.MMA R57, -RZ, RZ, 0, 4.76837158203125e-07 ;  /* 0x00000008ff397435 */ /* 0x000fe200000001ff */
[----:B------:R-:W-:-:S10]  /*28f0*/  FADD R58, R58, R61 ;  /* 0x0000003d3a3a7221 */ /* 0x000fd40000000000 */
[----:B------:R-:W-:Y:S05]  /*2900*/  WARPSYNC.COLLECTIVE R55, `(.L_x_14319) ;  /* 0x0000000037087348 */ /* 0x000fea0003c00000 */
[----:B------:R0:W1:Y:S02]  /*2910*/  SHFL.BFLY P0, R61, R58, R57, R56 ;  /* 0x0c0000393a3d7389 */ /* 0x0000640000000038 */
[----:B01----:R-:W-:Y:S01]  /*2920*/  ENDCOLLECTIVE ;  /* 0x000000000000791b */ /* 0x003fe20003800000 */
.L_x_14319:
[----:B------:R-:W-:Y:S02]  /*2930*/  IMAD.MOV.U32 R57, RZ, RZ, 0x10 ;  /* 0x00000010ff397424 */ /* 0x000fe400078e00ff */
[----:B------:R-:W-:-:S07]  /*2940*/  FADD R58, R58, R61 ;  /* 0x0000003d3a3a7221 */ /* 0x000fce0000000000 */
[----:B------:R-:W-:Y:S05]  /*2950*/  WARPSYNC.COLLECTIVE R55, `(.L_x_14320) ;  /* 0x0000000037087348 */ /* 0x000fea0003c00000 */
[----:B------:R0:W1:Y:S02]  /*2960*/  SHFL.BFLY P0, R61, R58, R57, R56 ;  /* 0x0c0000393a3d7389 */ /* 0x0000640000000038 */
[----:B01----:R-:W-:Y:S01]  /*2970*/  ENDCOLLECTIVE ;  /* 0x000000000000791b */ /* 0x003fe20003800000 */
.L_x_14320:
[----:B------:R-:W-:Y:S05]  /*2980*/  BRA `(.L_x_14321) ;  /* 0xffffffe000647947 */ /* 0x000fea000383ffff */
.L_x_14303:
[----:B------:R-:W-:Y:S01]  /*2990*/  HFMA2.MMA R8, -RZ, RZ, 0, 9.5367431640625e-07 ;  /* 0x00000010ff087435 */ /* 0x000fe200000001ff */
[----:B------:R-:W-:Y:S01]  /*29a0*/  BSSY B0, `(.L_x_14322) ;  /* 0x0000007000007945 */ /* 0x000fe20003800000 */
[----:B------:R-:W-:Y:S01]  /*29b0*/  MOV R0, R3 ;  /* 0x0000000300007202 */ /* 0x000fe20000000f00 */
[----:B-1----:R-:W-:Y:S01]  /*29c0*/  IMAD.MOV.U32 R55, RZ, RZ, -0x1 ;  /* 0xffffffffff377424 */ /* 0x002fe200078e00ff */
[----:B------:R-:W-:-:S07]  /*29d0*/  MOV R11, 0x1f ;  /* 0x0000001f000b7802 */ /* 0x000fce0000000f00 */
[----:B-----5:R-:W-:Y:S05]  /*29e0*/  WARPSYNC.COLLECTIVE R55, `(.L_x_14323) ;  /* 0x0000000037087348 */ /* 0x020fea0003c00000 */
[----:B------:R0:W1:Y:S02]  /*29f0*/  SHFL.DOWN P0, R6, R0, R8, R11 ;  /* 0x0800000800067389 */ /* 0x000064000000000b */
[----:B01---5:R-:W-:Y:S01]  /*2a00*/  ENDCOLLECTIVE ;  /* 0x000000000000791b */ /* 0x023fe20003800000 */
.L_x_14323:
[----:B------:R-:W-:Y:S05]  /*2a10*/  BSYNC B0 ;  /* 0x0000000000007941 */ /* 0x000fea0003800000 */
.L_x_14322:
        /* <DEDUP_REMOVED lines=8> */
.L_x_14324:
[----:B------:R-:W-:Y:S01]  /*2aa0*/  HFMA2.MMA R8, -RZ, RZ, 0, 2.384185791015625e-07 ;  /* 0x00000004ff087435 */ /* 0x000fe200000001ff */
[----:B------:R-:W-:-:S04]  /*2ab0*/  MOV R7, R6 ;  /* 0x0000000600077202 */ /* 0x000fc80000000f00 */
[----:B------:R-:W-:-:S04]  /*2ac0*/  FMNMX R7, R0, R7, !PT ;  /* 0x0000000700077209 */ /* 0x000fc80007800000 */
[----:B------:R-:W-:-:S07]  /*2ad0*/  MOV R0, R7 ;  /* 0x0000000700007202 */ /* 0x000fce0000000f00 */
[----:B------:R-:W-:Y:S05]  /*2ae0*/  WARPSYNC.COLLECTIVE R55, `(.L_x_14325) ;  /* 0x0000000037087348 */ /* 0x000fea0003c00000 */
[----:B------:R0:W1:Y:S02]  /*2af0*/  SHFL.DOWN P0, R6, R0, R8, R11 ;  /* 0x0800000800067389 */ /* 0x000064000000000b */
[----:B01----:R-:W-:Y:S01]  /*2b00*/  ENDCOLLECTIVE ;  /* 0x000000000000791b */ /* 0x003fe20003800000 */
.L_x_14325:
[----:B------:R-:W-:Y:S01]  /*2b10*/  HFMA2.MMA R8, -RZ, RZ, 0, 1.1920928955078125e-07 ;  /* 0x00000002ff087435 */ /* 0x000fe200000001ff */
[----:B------:R-:W-:-:S05]  /*2b20*/  IMAD.MOV.U32 R2, RZ, RZ, R6 ;  /* 0x000000ffff027224 */ /* 0x000fca00078e0006 */
[----:B------:R-:W-:-:S04]  /*2b30*/  FMNMX R2, R7, R2, !PT ;  /* 0x0000000207027209 */ /* 0x000fc80007800000 */
[----:B------:R-:W-:-:S07]  /*2b40*/  MOV R0, R2 ;  /* 0x0000000200007202 */ /* 0x000fce0000000f00 */
[----:B------:R-:W-:Y:S05]  /*2b50*/  WARPSYNC.COLLECTIVE R55, `(.L_x_14326) ;  /* 0x0000000037087348 */ /* 0x000fea0003c00000 */
[----:B------:R0:W1:Y:S02]  /*2b60*/  SHFL.DOWN P0, R6, R0, R8, R11 ;  /* 0x0800000800067389 */ /* 0x000064000000000b */
[----:B01----:R-:W-:Y:S01]  /*2b70*/  ENDCOLLECTIVE ;  /* 0x000000000000791b */ /* 0x003fe20003800000 */
.L_x_14326:
[----:B------:R-:W-:Y:S01]  /*2b80*/  HFMA2.MMA R8, -RZ, RZ, 0, 5.9604644775390625e-08 ;  /* 0x00000001ff087435 */ /* 0x000fe200000001ff */
[----:B------:R-:W-:-:S04]  /*2b90*/  MOV R9, R6 ;  /* 0x0000000600097202 */ /* 0x000fc80000000f00 */
[----:B------:R-:W-:-:S05]  /*2ba0*/  FMNMX R9, R2, R9, !PT ;  /* 0x0000000902097209 */ /* 0x000fca0007800000 */
[----:B------:R-:W-:-:S07]  /*2bb0*/  IMAD.MOV.U32 R0, RZ, RZ, R9 ;  /* 0x000000ffff007224 */ /* 0x000fce00078e0009 */
[----:B------:R-:W-:Y:S05]  /*2bc0*/  WARPSYNC.COLLECTIVE R55, `(.L_x_14327) ;  /* 0x0000000037087348 */ /* 0x000fea0003c00000 */
[----:B------:R0:W1:Y:S02]  /*2bd0*/  SHFL.DOWN P0, R6, R0, R8, R11 ;  /* 0x0800000800067389 */ /* 0x000064000000000b */
[----:B01----:R-:W-:Y:S01]  /*2be0*/  ENDCOLLECTIVE ;  /* 0x000000000000791b */ /* 0x003fe20003800000 */
.L_x_14327:
[----:B------:R-:W-:Y:S05]  /*2bf0*/  BRA `(.L_x_14328) ;  /* 0xfffffff000c47947 */ /* 0x000fea000383ffff */
.L_x_14306:
[----:B------:R-:W-:Y:S01]  /*2c00*/  HFMA2.MMA R11, -RZ, RZ, 0, 1.847743988037109375e-06 ;  /* 0x0000001fff0b7435 */ /* 0x000fe200000001ff */
[----:B------:R-:W-:Y:S01]  /*2c10*/  MOV R8, 0x2 ;  /* 0x0000000200087802 */ /* 0x000fe20000000f00 */
[----:B------:R-:W-:-:S09]  /*2c20*/  IMAD.MOV.U32 R55, RZ, RZ, -0x1 ;  /* 0xffffffffff377424 */ /* 0x000fd200078e00ff */
[----:B01---5:R-:W-:Y:S05]  /*2c30*/  WARPSYNC.COLLECTIVE R55, `(.L_x_14329) ;  /* 0x0000000037087348 */ /* 0x023fea0003c00000 */
[----:B-1----:R1:W2:Y:S02]  /*2c40*/  SHFL.DOWN P0, R6, R0, R8, R11 ;  /* 0x0800000800067389 */ /* 0x0022a4000000000b */
[----:B012--5:R-:W-:Y:S01]  /*2c50*/  ENDCOLLECTIVE ;  /* 0x000000000000791b */ /* 0x027fe20003800000 */
.L_x_14329:
[----:B------:R-:W-:Y:S01]  /*2c60*/  HFMA2.MMA R8, -RZ, RZ, 0, 5.9604644775390625e-08 ;  /* 0x00000001ff087435 */ /* 0x000fe200000001ff */
[----:B------:R-:W-:-:S04]  /*2c70*/  MOV R3, R6 ;  /* 0x0000000600037202 */ /* 0x000fc80000000f00 */
[----:B------:R-:W-:-:S04]  /*2c80*/  FMNMX R3, R3, R0, !PT ;  /* 0x0000000003037209 */ /* 0x000fc80007800000 */
[----:B------:R-:W-:-:S07]  /*2c90*/  MOV R0, R3 ;  /* 0x0000000300007202 */ /* 0x000fce0000000f00 */
[----:B------:R-:W-:Y:S05]  /*2ca0*/  WARPSYNC.COLLECTIVE R55, `(.L_x_14330) ;  /* 0x0000000037087348 */ /* 0x000fea0003c00000 */
[----:B------:R0:W1:Y:S02]  /*2cb0*/  SHFL.DOWN P0, R6, R0, R8, R11 ;  /* 0x0800000800067389 */ /* 0x000064000000000b */
[----:B01----:R-:W-:Y:S01]  /*2cc0*/  ENDCOLLECTIVE ;  /* 0x000000000000791b */ /* 0x003fe20003800000 */
.L_x_14330:
[----:B------:R-:W-:Y:S01]  /*2cd0*/  IMAD.MOV.U32 R2, RZ, RZ, R6 ;  /* 0x000000ffff027224 */ /* 0x000fe200078e0006 */
[----:B------:R-:W-:Y:S06]  /*2ce0*/  BRA `(.L_x_14331) ;  /* 0xfffffff000f87947 */ /* 0x000fec000383ffff */
        .weak           $__internal_239_$__cuda_sm20_rcp_rn_f32_slowpath
        .type           $__internal_239_$__cuda_sm20_rcp_rn_f32_slowpath,@function
        .size           $__internal_239_$__cuda_sm20_rcp_rn_f32_slowpath,(.L_x_14575 - $__internal_239_$__cuda_sm20_rcp_rn_f32_slowpath)
$__internal_239_$__cuda_sm20_rcp_rn_f32_slowpath:
        /* <DEDUP_REMOVED lines=15> */
.L_x_14332:
[----:B------:R-:W-:-:S04]  /*2de0*/  IADD3 R10, R8, -0xfd, RZ ;  /* 0xffffff03080a7810 */ /* 0x000fc80007ffe0ff */
        /* <DEDUP_REMOVED lines=28> */
[----:B------:R-:W-:-:S05]  /*2fb0*/  @!P0 VIADD R0, R0, 0x1 ;  /* 0x0000000100008836 */ /* 0x000fca0000000000 */
[----:B------:R-:W-:-:S04]  /*2fc0*/  @!P1 SHF.L.U32 R0, R0, 0x1, RZ ;  /* 0x0000000100009819 */ /* 0x000fc800000006ff */
[----:B------:R-:W-:Y:S01]  /*2fd0*/  LOP3.LUT R0, R0, 0x80000000, R5, 0xf8, !PT ;  /* 0x8000000000007812 */ /* 0x000fe200078ef805 */
[----:B------:R-:W-:Y:S06]  /*2fe0*/  BRA `(.L_x_14333) ;  /* 0x0000000000047947 */ /* 0x000fec0003800000 */
.L_x_14334:
[----:B------:R0:W1:Y:S02]  /*2ff0*/  MUFU.RCP R0, R5 ;  /* 0x0000000500007308 */ /* 0x0000640000001000 */
.L_x_14333:
[----:B------:R-:W-:Y:S01]  /*3000*/  HFMA2.MMA R3, -RZ, RZ, 0, 0 ;  /* 0x00000000ff037435 */ /* 0x000fe200000001ff */
[----:B------:R-:W-:-:S05]  /*3010*/  MOV R2, R6 ;  /* 0x0000000600027202 */ /* 0x000fca0000000f00 */
[----:B0123--:R-:W-:Y:S05]  /*3020*/  RET.REL.NODEC R2 `(_ZN18transformer_engine13normalization19ln_fwd_tuned_kernelINS0_13Kernel_traitsI13__nv_bfloat16S3_13__nv_fp8_e4m3fjLj768ELj1ELj4ELj1ELj16ENS0_18Kernel_traits_baseILj768ES3_S3_S4_fjLj128EEEEEEEvNS0_19ForwardKernelParamsE) ;  /* 0xffffffcc02f47950 */ /* 0x00ffea0003c3ffff */
.L_x_14335:
        /* <DEDUP_REMOVED lines=13> */
.L_x_14575:


//--------------------- .nv.shared._ZN18transformer_engine13normalization21ln_fwd_general_kernelINS0_13Kernel_traitsIff13__nv_bfloat16fjLj8192ELj1ELj1ELj4ELj16ENS0_18Kernel_traits_baseILj8192EffS3_fjLj128EEEEEEEvNS0_19ForwardKernelParamsE --------------------------
	.section	.nv.shared._ZN18transformer_engine13normalization21ln_fwd_general_kernelINS0_13Kernel_traitsIff13__nv_bfloat16fjLj8192ELj1ELj1ELj4ELj16ENS0_18Kernel_traits_baseILj8192EffS3_fjLj128EEEEEEEvNS0_19ForwardKernelParamsE,"aw",@nobits
	.sectionflags	@""
	.align	16
.nv.shared._ZN18transformer_engine13normalization21ln_fwd_general_kernelINS0_13Kernel_traitsIff13__nv_bfloat16fjLj8192ELj1ELj1ELj4ELj16ENS0_18Kernel_traits_baseILj8192EffS3_fjLj128EEEEEEEvNS0_19ForwardKernelParamsE:
	.zero		1072


//--------------------- .nv.shared.reserved.0     --------------------------
	.section	.nv.shared.reserved.0,"aw",@nobits
	.weak		__nv_reservedSMEM_offset_0_alias
	.size		__nv_reservedSMEM_offset_0_alias, 0, 0
	.other		__nv_reservedSMEM_offset_0_alias,@"STO_CUDA_RESERVED_SHARED STV_DEFAULT"
__nv_reservedSMEM_offset_0_alias:
	.zero		0


//--------------------- .nv.shared._ZN18transformer_engine13normalization21ln_fwd_general_kernelINS0_13Kernel_traitsI13__nv_bfloat16S3_S3_fjLj8192ELj1ELj1ELj4ELj16ENS0_18Kernel_traits_baseILj8192ES3_S3_S3_fjLj128EEEEEEEvNS0_19ForwardKernelParamsE --------------------------
	.section	.nv.shared._ZN18transformer_engine13normalization21ln_fwd_general_kernelINS0_13Kernel_traitsI13__nv_bfloat16S3_S3_fjLj8192ELj1ELj1ELj4ELj16ENS0_18Kernel_traits_baseILj8192ES3_S3_S3_fjLj128EEEEEEEvNS0_19ForwardKernelParamsE,"aw",@nobits
	.sectionflags	@""
	.align	16
.nv.shared._ZN18transformer_engine13normalization21ln_fwd_general_kernelINS0_13Kernel_traitsI13__nv_bfloat16S3_S3_fjLj8192ELj1ELj1ELj4ELj16ENS0_18Kernel_traits_baseILj8192ES3_S3_S3_fjLj128EEEEEEEvNS0_19ForwardKernelParamsE:
	.zero		1072


//--------------------- .nv.shared._ZN18transformer_engine13normalization21ln_fwd_general_kernelINS0_13Kernel_traitsIff6__halffjLj8192ELj1ELj1ELj4ELj16ENS0_18Kernel_traits_baseILj8192EffS3_fjLj128EEEEEEEvNS0_19ForwardKernelParamsE --------------------------
	.section	.nv.shared._ZN18transformer_engine13normalization21ln_fwd_general_kernelINS0_13Kernel_traitsIff6__halffjLj8192ELj1ELj1ELj4ELj16ENS0_18Kernel_traits_baseILj8192EffS3_fjLj128EEEEEEEvNS0_19ForwardKernelParamsE,"aw",@nobits
	.sectionflags	@""
	.align	16
.nv.shared._ZN18transformer_engine13normalization21ln_fwd_general_kernelINS0_13Kernel_traitsIff6__halffjLj8192ELj1ELj1ELj4ELj16ENS0_18Kernel_traits_baseILj8192EffS3_fjLj128EEEEEEEvNS0_19ForwardKernelParamsE:
	.zero		1072


//--------------------- .nv.shared._ZN18transformer_engine13normalization21ln_fwd_general_kernelINS0_13Kernel_traitsI6__halfS3_S3_fjLj8192ELj1ELj1ELj4ELj16ENS0_18Kernel_traits_baseILj8192ES3_S3_S3_fjLj128EEEEEEEvNS0_19ForwardKernelParamsE --------------------------
	.section	.nv.shared._ZN18transformer_engine13normalization21ln_fwd_general_kernelINS0_13Kernel_traitsI6__halfS3_S3_fjLj8192ELj1ELj1ELj4ELj16ENS0_18Kernel_traits_baseILj8192ES3_S3_S3_fjLj128EEEEEEEvNS0_19ForwardKernelParamsE,"aw",@nobits
	.sectionflags	@""
	.align	16
.nv.shared._ZN18transformer_engine13normalization21ln_fwd_general_kernelINS0_13Kernel_traitsI6__halfS3_S3_fjLj8192ELj1ELj1ELj4ELj16ENS0_18Kernel_traits_baseILj8192ES3_S3_S3_fjLj128EEEEEEEvNS0_19ForwardKernelParamsE:
	.zero		1072


//--------------------- .nv.shared._ZN18transformer_engine13normalization21ln_fwd_general_kernelINS0_13Kernel_traitsIffffjLj8192ELj1ELj1ELj4ELj16ENS0_18Kernel_traits_baseILj8192EffffjLj128EEEEEEEvNS0_19ForwardKernelParamsE --------------------------
	.section	.nv.shared._ZN18transformer_engine13normalization21ln_fwd_general_kernelINS0_13Kernel_traitsIffffjLj8192ELj1ELj1ELj4ELj16ENS0_18Kernel_traits_baseILj8192EffffjLj128EEEEEEEvNS0_19ForwardKernelParamsE,"aw",@nobits
	.sectionflags	@""
	.align	16
.nv.shared._ZN18transformer_engine13normalization21ln_fwd_general_kernelINS0_13Kernel_traitsIffffjLj8192ELj1ELj1ELj4ELj16ENS0_18Kernel_traits_baseILj8192EffffjLj128EEEEEEEvNS0_19ForwardKernelParamsE:
	.zero		1072


//--------------------- .nv.shared._ZN18transformer_engine13normalization21ln_fwd_general_kernelINS0_13Kernel_traitsIff13__nv_bfloat16fjLj2048ELj1ELj4ELj1ELj16ENS0_18Kernel_traits_baseILj2048EffS3_fjLj128EEEEEEEvNS0_19ForwardKernelParamsE --------------------------
	.section	.nv.shared._ZN18transformer_engine13normalization21ln_fwd_general_kernelINS0_13Kernel_traitsIff13__nv_bfloat16fjLj2048ELj1ELj4ELj1ELj16ENS0_18Kernel_traits_baseILj2048EffS3_fjLj128EEEEEEEvNS0_19ForwardKernelParamsE,"aw",@nobits
	.sectionflags	@""
	.align	16
.nv.shared._ZN18transformer_engine13normalization21ln_fwd_general_kernelINS0_13Kernel_traitsIff13__nv_bfloat16fjLj2048ELj1ELj4ELj1ELj16ENS0_18Kernel_traits_baseILj2048EffS3_fjLj128EEEEEEEvNS0_19ForwardKernelParamsE:
	.zero		1040


//--------------------- .nv.shared._ZN18transformer_engine13normalization21ln_fwd_general_kernelINS0_13Kernel_traitsI13__nv_bfloat16S3_S3_fjLj2048ELj1ELj4ELj1ELj16ENS0_18Kernel_traits_baseILj2048ES3_S3_S3_fjLj128EEEEEEEvNS0_19ForwardKernelParamsE --------------------------
	.section	.nv.shared._ZN18transformer_engine13normalization21ln_fwd_general_kernelINS0_13Kernel_traitsI13__nv_bfloat16S3_S3_fjLj2048ELj1ELj4ELj1ELj16ENS0_18Kernel_traits_baseILj2048ES3_S3_S3_fjLj128EEEEEEEvNS0_19ForwardKernelParamsE,"aw",@nobits
	.sectionflags	@""
	.align	16
.nv.shared._ZN18transformer_engine13normalization21ln_fwd_general_kernelINS0_13Kernel_traitsI13__nv_bfloat16S3_S3_fjLj2048ELj1ELj4ELj1ELj16ENS0_18Kernel_traits_baseILj2048ES3_S3_S3_fjLj128EEEEEEEvNS0_19ForwardKernelParamsE:
	.zero		1040


//--------------------- .nv.shared._ZN18transformer_engine13normalization21ln_fwd_general_kernelINS0_13Kernel_traitsIff6__halffjLj2048ELj1ELj4ELj1ELj16ENS0_18Kernel_traits_baseILj2048EffS3_fjLj128EEEEEEEvNS0_19ForwardKernelParamsE --------------------------
	.section	.nv.shared._ZN18transformer_engine13normalization21ln_fwd_general_kernelINS0_13Kernel_traitsIff6__halffjLj2048ELj1ELj4ELj1ELj16ENS0_18Kernel_traits_baseILj2048EffS3_fjLj128EEEEEEEvNS0_19ForwardKernelParamsE,"aw",@nobits
	.sectionflags	@""
	.align	16
.nv.shared._ZN18transformer_engine13normalization21ln_fwd_general_kernelINS0_13Kernel_traitsIff6__halffjLj2048ELj1ELj4ELj1ELj16ENS0_18Kernel_traits_baseILj2048EffS3_fjLj128EEEEEEEvNS0_19ForwardKernelParamsE:
	.zero		1040


//--------------------- .nv.shared._ZN18transformer_engine13normalization21ln_fwd_general_kernelINS0_13Kernel_traitsI6__halfS3_S3_fjLj2048ELj1ELj4ELj1ELj16ENS0_18Kernel_traits_baseILj2048ES3_S3_S3_fjLj128EEEEEEEvNS0_19ForwardKernelParamsE --------------------------
	.section	.nv.shared._ZN18transformer_engine13normalization21ln_fwd_general_kernelINS0_13Kernel_traitsI6__halfS3_S3_fjLj2048ELj1ELj4ELj1ELj16ENS0_18Kernel_traits_baseILj2048ES3_S3_S3_fjLj128EEEEEEEvNS0_19ForwardKernelParamsE,"aw",@nobits
	.sectionflags	@""
	.align	16
.nv.shared._ZN18transformer_engine13normalization21ln_fwd_general_kernelINS0_13Kernel_traitsI6__halfS3_S3_fjLj2048ELj1ELj4ELj1ELj16ENS0_18Kernel_traits_baseILj2048ES3_S3_S3_fjLj128EEEEEEEvNS0_19ForwardKernelParamsE:
	.zero		1040


//--------------------- .nv.shared._ZN18transformer_engine13normalization21ln_fwd_general_kernelINS0_13Kernel_traitsIffffjLj2048ELj1ELj4ELj1ELj16ENS0_18Kernel_traits_baseILj2048EffffjLj128EEEEEEEvNS0_19ForwardKernelParamsE --------------------------
	.section	.nv.shared._ZN18transformer_engine13normalization21ln_fwd_general_kernelINS0_13Kernel_traitsIffffjLj2048ELj1ELj4ELj1ELj16ENS0_18Kernel_traits_baseILj2048EffffjLj128EEEEEEEvNS0_19ForwardKernelParamsE,"aw",@nobits
	.sectionflags	@""
	.align	16
.nv.shared._ZN18transformer_engine13normalization21ln_fwd_general_kernelINS0_13Kernel_traitsIffffjLj2048ELj1ELj4ELj1ELj16ENS0_18Kernel_traits_baseILj2048EffffjLj128EEEEEEEvNS0_19ForwardKernelParamsE:
	.zero		1040


//--------------------- .nv.shared._ZN18transformer_engine13normalization21ln_fwd_general_kernelINS0_13Kernel_traitsIff13__nv_bfloat16fjLj1024ELj1ELj4ELj1ELj16ENS0_18Kernel_traits_baseILj1024EffS3_fjLj128EEEEEEEvNS0_19ForwardKernelParamsE --------------------------
	.section	.nv.shared._ZN18transformer_engine13normalization21ln_fwd_general_kernelINS0_13Kernel_traitsIff13__nv_bfloat16fjLj1024ELj1ELj4ELj1ELj16ENS0_18Kernel_traits_baseILj1024EffS3_fjLj128EEEEEEEvNS0_19ForwardKernelParamsE,"aw",@nobits
	.sectionflags	@""
	.align	16
.nv.shared._ZN18transformer_engine13normalization21ln_fwd_general_kernelINS0_13Kernel_traitsIff13__nv_bfloat16fjLj1024ELj1ELj4ELj1ELj16ENS0_18Kernel_traits_baseILj1024EffS3_fjLj128EEEEEEEvNS0_19ForwardKernelParamsE:
	.zero		1040


//--------------------- .nv.shared._ZN18transformer_engine13normalization21ln_fwd_general_kernelINS0_13Kernel_traitsI13__nv_bfloat16S3_S3_fjLj1024ELj1ELj4ELj1ELj16ENS0_18Kernel_traits_baseILj1024ES3_S3_S3_fjLj128EEEEEEEvNS0_19ForwardKernelParamsE --------------------------
	.section	.nv.shared._ZN18transformer_engine13normalization21ln_fwd_general_kernelINS0_13Kernel_traitsI13__nv_bfloat16S3_S3_fjLj1024ELj1ELj4ELj1ELj16ENS0_18Kernel_traits_baseILj1024ES3_S3_S3_fjLj128EEEEEEEvNS0_19ForwardKernelParamsE,"aw",@nobits
	.sectionflags	@""
	.align	16
.nv.shared._ZN18transformer_engine13normalization21ln_fwd_general_kernelINS0_13Kernel_traitsI13__nv_bfloat16S3_S3_fjLj1024ELj1ELj4ELj1ELj16ENS0_18Kernel_traits_baseILj1024ES3_S3_S3_fjLj128EEEEEEEvNS0_19ForwardKernelParamsE:
	.zero		1040


//--------------------- .nv.shared._ZN18transformer_engine13normalization21ln_fwd_general_kernelINS0_13Kernel_traitsIff6__halffjLj1024ELj1ELj4ELj1ELj16ENS0_18Kernel_traits_baseILj1024EffS3_fjLj128EEEEEEEvNS0_19ForwardKernelParamsE --------------------------
	.section	.nv.shared._ZN18transformer_engine13normalization21ln_fwd_general_kernelINS0_13Kernel_traitsIff6__halffjLj1024ELj1ELj4ELj1ELj16ENS0_18Kernel_traits_baseILj1024EffS3_fjLj128EEEEEEEvNS0_19ForwardKernelParamsE,"aw",@nobits
	.sectionflags	@""
	.align	16
.nv.shared._ZN18transformer_engine13normalization21ln_fwd_general_kernelINS0_13Kernel_traitsIff6__halffjLj1024ELj1ELj4ELj1ELj16ENS0_18Kernel_traits_baseILj1024EffS3_fjLj128EEEEEEEvNS0_19ForwardKernelParamsE:
	.zero		1040


//--------------------- .nv.shared._ZN18transformer_engine13normalization21ln_fwd_general_kernelINS0_13Kernel_traitsI6__halfS3_S3_fjLj1024ELj1ELj4ELj1ELj16ENS0_18Kernel_traits_baseILj1024ES3_S3_S3_fjLj128EEEEEEEvNS0_19ForwardKernelParamsE --------------------------
	.section	.nv.shared._ZN18transformer_engine13normalization21ln_fwd_general_kernelINS0_13Kernel_traitsI6__halfS3_S3_fjLj1024ELj1ELj4ELj1ELj16ENS0_18Kernel_traits_baseILj1024ES3_S3_S3_fjLj128EEEEEEEvNS0_19ForwardKernelParamsE,"aw",@nobits
	.sectionflags	@""
	.align	16
.nv.shared._ZN18transformer_engine13normalization21ln_fwd_general_kernelINS0_13Kernel_traitsI6__halfS3_S3_fjLj1024ELj1ELj4ELj1ELj16ENS0_18Kernel_traits_baseILj1024ES3_S3_S3_fjLj128EEEEEEEvNS0_19ForwardKernelParamsE:
	.zero		1040


//--------------------- .nv.shared._ZN18transformer_engine13normalization21ln_fwd_general_kernelINS0_13Kernel_traitsIffffjLj1024ELj1ELj4ELj1ELj16ENS0_18Kernel_traits_baseILj1024EffffjLj128EEEEEEEvNS0_19ForwardKernelParamsE --------------------------
	.section	.nv.shared._ZN18transformer_engine13normalization21ln_fwd_general_kernelINS0_13Kernel_traitsIffffjLj1024ELj1ELj4ELj1ELj16ENS0_18Kernel_traits_baseILj1024EffffjLj128EEEEEEEvNS0_19ForwardKernelParamsE,"aw",@nobits
	.sectionflags	@""
	.align	16
.nv.shared._ZN18transformer_engine13normalization21ln_fwd_general_kernelINS0_13Kernel_traitsIffffjLj1024ELj1ELj4ELj1ELj16ENS0_18Kernel_traits_baseILj1024EffffjLj128EEEEEEEvNS0_19ForwardKernelParamsE:
	.zero		1040


//--------------------- .nv.shared._ZN18transformer_engine13normalization21ln_fwd_general_kernelINS0_13Kernel_traitsIff13__nv_bfloat16fjLj512ELj1ELj4ELj1ELj16ENS0_18Kernel_traits_baseILj512EffS3_fjLj128EEEEEEEvNS0_19ForwardKernelParamsE --------------------------
	.section	.nv.shared._ZN18transformer_engine13normalization21ln_fwd_general_kernelINS0_13Kernel_traitsIff13__nv_bfloat16fjLj512ELj1ELj4ELj1ELj16ENS0_18Kernel_traits_baseILj512EffS3_fjLj128EEEEEEEvNS0_19ForwardKernelParamsE,"aw",@nobits
	.sectionflags	@""
	.align	16
.nv.shared._ZN18transformer_engine13normalization21ln_fwd_general_kernelINS0_13Kernel_traitsIff13__nv_bfloat16fjLj512ELj1ELj4ELj1ELj16ENS0_18Kernel_traits_baseILj512EffS3_fjLj128EEEEEEEvNS0_19ForwardKernelParamsE:
	.zero		1040


//--------------------- .nv.shared._ZN18transformer_engine13normalization21ln_fwd_general_kernelINS0_13Kernel_traitsI13__nv_bfloat16S3_S3_fjLj512ELj1ELj4ELj1ELj16ENS0_18Kernel_traits_baseILj512ES3_S3_S3_fjLj128EEEEEEEvNS0_19ForwardKernelParamsE --------------------------
	.section	.nv.shared._ZN18transformer_engine13normalization21ln_fwd_general_kernelINS0_13Kernel_traitsI13__nv_bfloat16S3_S3_fjLj512ELj1ELj4ELj1ELj16ENS0_18Kernel_traits_baseILj512ES3_S3_S3_fjLj128EEEEEEEvNS0_19ForwardKernelParamsE,"aw",@nobits
	.sectionflags	@""
	.align	16
.nv.shared._ZN18transformer_engine13normalization21ln_fwd_general_kernelINS0_13Kernel_traitsI13__nv_bfloat16S3_S3_fjLj512ELj1ELj4ELj1ELj16ENS0_18Kernel_traits_baseILj512ES3_S3_S3_fjLj128EEEEEEEvNS0_19ForwardKernelParamsE:
	.zero		1040


//--------------------- .nv.shared._ZN18transformer_engine13normalization21ln_fwd_general_kernelINS0_13Kernel_traitsIff6__halffjLj512ELj1ELj4ELj1ELj16ENS0_18Kernel_traits_baseILj512EffS3_fjLj128EEEEEEEvNS0_19ForwardKernelParamsE --------------------------
	.section	.nv.shared._ZN18transformer_engine13normalization21ln_fwd_general_kernelINS0_13Kernel_traitsIff6__halffjLj512ELj1ELj4ELj1ELj16ENS0_18Kernel_traits_baseILj512EffS3_fjLj128EEEEEEEvNS0_19ForwardKernelParamsE,"aw",@nobits
	.sectionflags	@""
	.align	16
.nv.shared._ZN18transformer_engine13normalization21ln_fwd_general_kernelINS0_13Kernel_traitsIff6__halffjLj512ELj1ELj4ELj1ELj16ENS0_18Kernel_traits_baseILj512EffS3_fjLj128EEEEEEEvNS0_19ForwardKernelParamsE:
	.zero		1040


//--------------------- .nv.shared._ZN18transformer_engine13normalization21ln_fwd_general_kernelINS0_13Kernel_traitsI6__halfS3_S3_fjLj512ELj1ELj4ELj1ELj16ENS0_18Kernel_traits_baseILj512ES3_S3_S3_fjLj128EEEEEEEvNS0_19ForwardKernelParamsE --------------------------
	.section	.nv.shared._ZN18transformer_engine13normalization21ln_fwd_general_kernelINS0_13Kernel_traitsI6__halfS3_S3_fjLj512ELj1ELj4ELj1ELj16ENS0_18Kernel_traits_baseILj512ES3_S3_S3_fjLj128EEEEEEEvNS0_19ForwardKernelParamsE,"aw",@nobits
	.sectionflags	@""
	.align	16
.nv.shared._ZN18transformer_engine13normalization21ln_fwd_general_kernelINS0_13Kernel_traitsI6__halfS3_S3_fjLj512ELj1ELj4ELj1ELj16ENS0_18Kernel_traits_baseILj512ES3_S3_S3_fjLj128EEEEEEEvNS0_19ForwardKernelParamsE:
	.zero		1040


//--------------------- .nv.shared._ZN18transformer_engine13normalization21ln_fwd_general_kernelINS0_13Kernel_traitsIffffjLj512ELj1ELj4ELj1ELj16ENS0_18Kernel_traits_baseILj512EffffjLj128EEEEEEEvNS0_19ForwardKernelParamsE --------------------------
	.section	.nv.shared._ZN18transformer_engine13normalization21ln_fwd_general_kernelINS0_13Kernel_traitsIffffjLj512ELj1ELj4ELj1ELj16ENS0_18Kernel_traits_baseILj512EffffjLj128EEEEEEEvNS0_19ForwardKernelParamsE,"aw",@nobits
	.sectionflags	@""
	.align	16
.nv.shared._ZN18transformer_engine13normalization21ln_fwd_general_kernelINS0_13Kernel_traitsIffffjLj512ELj1ELj4ELj1ELj16ENS0_18Kernel_traits_baseILj512EffffjLj128EEEEEEEvNS0_19ForwardKernelParamsE:
	.zero		1040


//--------------------- .nv.shared._ZN18transformer_engine13normalization21ln_fwd_general_kernelINS0_13Kernel_traitsIff13__nv_bfloat16fjLj128ELj1ELj4ELj1ELj8ENS0_18Kernel_traits_baseILj128EffS3_fjLj128EEEEEEEvNS0_19ForwardKernelParamsE --------------------------
	.section	.nv.shared._ZN18transformer_engine13normalization21ln_fwd_general_kernelINS0_13Kernel_traitsIff13__nv_bfloat16fjLj128ELj1ELj4ELj1ELj8ENS0_18Kernel_traits_baseILj128EffS3_fjLj128EEEEEEEvNS0_19ForwardKernelParamsE,"aw",@nobits
	.sectionflags	@""
	.align	16
.nv.shared._ZN18transformer_engine13normalization21ln_fwd_general_kernelINS0_13Kernel_traitsIff13__nv_bfloat16fjLj128ELj1ELj4ELj1ELj8ENS0_18Kernel_traits_baseILj128EffS3_fjLj128EEEEEEEvNS0_19ForwardKernelParamsE:
	.zero		1040


//--------------------- .nv.shared._ZN18transformer_engine13normalization21ln_fwd_general_kernelINS0_13Kernel_traitsI13__nv_bfloat16S3_S3_fjLj128ELj1ELj4ELj1ELj8ENS0_18Kernel_traits_baseILj128ES3_S3_S3_fjLj128EEEEEEEvNS0_19ForwardKernelParamsE --------------------------
	.section	.nv.shared._ZN18transformer_engine13normalization21ln_fwd_general_kernelINS0_13Kernel_traitsI13__nv_bfloat16S3_S3_fjLj128ELj1ELj4ELj1ELj8ENS0_18Kernel_traits_baseILj128ES3_S3_S3_fjLj128EEEEEEEvNS0_19ForwardKernelParamsE,"aw",@nobits
	.sectionflags	@""
	.align	16
.nv.shared._ZN18transformer_engine13normalization21ln_fwd_general_kernelINS0_13Kernel_traitsI13__nv_bfloat16S3_S3_fjLj128ELj1ELj4ELj1ELj8ENS0_18Kernel_traits_baseILj128ES3_S3_S3_fjLj128EEEEEEEvNS0_19ForwardKernelParamsE:
	.zero		1040


//--------------------- .nv.shared._ZN18transformer_engine13normalization21ln_fwd_general_kernelINS0_13Kernel_traitsIff6__halffjLj128ELj1ELj4ELj1ELj8ENS0_18Kernel_traits_baseILj128EffS3_fjLj128EEEEEEEvNS0_19ForwardKernelParamsE --------------------------
	.section	.nv.shared._ZN18transformer_engine13normalization21ln_fwd_general_kernelINS0_13Kernel_traitsIff6__halffjLj128ELj1ELj4ELj1ELj8ENS0_18Kernel_traits_baseILj128EffS3_fjLj128EEEEEEEvNS0_19ForwardKernelParamsE,"aw",@nobits
	.sectionflags	@""
	.align	16
.nv.shared._ZN18transformer_engine13normalization21ln_fwd_general_kernelINS0_13Kernel_traitsIff6__halffjLj128ELj1ELj4ELj1ELj8ENS0_18Kernel_traits_baseILj128EffS3_fjLj128EEEEEEEvNS0_19ForwardKernelParamsE:
	.zero		1040


//--------------------- .nv.shared._ZN18transformer_engine13normalization21ln_fwd_general_kernelINS0_13Kernel_traitsI6__halfS3_S3_fjLj128ELj1ELj4ELj1ELj8ENS0_18Kernel_traits_baseILj128ES3_S3_S3_fjLj128EEEEEEEvNS0_19ForwardKernelParamsE --------------------------
	.section	.nv.shared._ZN18transformer_engine13normalization21ln_fwd_general_kernelINS0_13Kernel_traitsI6__halfS3_S3_fjLj128ELj1ELj4ELj1ELj8ENS0_18Kernel_traits_baseILj128ES3_S3_S3_fjLj128EEEEEEEvNS0_19ForwardKernelParamsE,"aw",@nobits
	.sectionflags	@""
	.align	16
.nv.shared._ZN18transformer_engine13normalization21ln_fwd_general_kernelINS0_13Kernel_traitsI6__halfS3_S3_fjLj128ELj1ELj4ELj1ELj8ENS0_18Kernel_traits_baseILj128ES3_S3_S3_fjLj128EEEEEEEvNS0_19ForwardKernelParamsE:
	.zero		1040


//--------------------- .nv.shared._ZN18transformer_engine13normalization21ln_fwd_general_kernelINS0_13Kernel_traitsIffffjLj128ELj1ELj4ELj1ELj16ENS0_18Kernel_traits_baseILj128EffffjLj128EEEEEEEvNS0_19ForwardKernelParamsE --------------------------
	.section	.nv.shared._ZN18transformer_engine13normalization21ln_fwd_general_kernelINS0_13Kernel_traitsIffffjLj128ELj1ELj4ELj1ELj16ENS0_18Kernel_traits_baseILj128EffffjLj128EEEEEEEvNS0_19ForwardKernelParamsE,"aw",@nobits
	.sectionflags	@""
	.align	16
.nv.shared._ZN18transformer_engine13normalization21ln_fwd_general_kernelINS0_13Kernel_traitsIffffjLj128ELj1ELj4ELj1ELj16ENS0_18Kernel_traits_baseILj128EffffjLj128EEEEEEEvNS0_19ForwardKernelParamsE:
	.zero		1040


//--------------------- .nv.shared._ZN18transformer_engine13normalization21ln_fwd_general_kernelINS0_13Kernel_traitsIff13__nv_fp8_e4m3fjLj8192ELj1ELj1ELj4ELj16ENS0_18Kernel_traits_baseILj8192EffS3_fjLj128EEEEEEEvNS0_19ForwardKernelParamsE --------------------------
	.section	.nv.shared._ZN18transformer_engine13normalization21ln_fwd_general_kernelINS0_13Kernel_traitsIff13__nv_fp8_e4m3fjLj8192ELj1ELj1ELj4ELj16ENS0_18Kernel_traits_baseILj8192EffS3_fjLj128EEEEEEEvNS0_19ForwardKernelParamsE,"aw",@nobits
	.sectionflags	@""
	.align	16
.nv.shared._ZN18transformer_engine13normalization21ln_fwd_general_kernelINS0_13Kernel_traitsIff13__nv_fp8_e4m3fjLj8192ELj1ELj1ELj4ELj16ENS0_18Kernel_traits_baseILj8192EffS3_fjLj128EEEEEEEvNS0_19ForwardKernelParamsE:
	.zero		1072


//--------------------- .nv.shared._ZN18transformer_engine13normalization21ln_fwd_general_kernelINS0_13Kernel_traitsIff13__nv_fp8_e4m3fjLj2048ELj1ELj4ELj1ELj16ENS0_18Kernel_traits_baseILj2048EffS3_fjLj128EEEEEEEvNS0_19ForwardKernelParamsE --------------------------
	.section	.nv.shared._ZN18transformer_engine13normalization21ln_fwd_general_kernelINS0_13Kernel_traitsIff13__nv_fp8_e4m3fjLj2048ELj1ELj4ELj1ELj16ENS0_18Kernel_traits_baseILj2048EffS3_fjLj128EEEEEEEvNS0_19ForwardKernelParamsE,"aw",@nobits
	.sectionflags	@""
	.align	16
.nv.shared._ZN18transformer_engine13normalization21ln_fwd_general_kernelINS0_13Kernel_traitsIff13__nv_fp8_e4m3fjLj2048ELj1ELj4ELj1ELj16ENS0_18Kernel_traits_baseILj2048EffS3_fjLj128EEEEEEEvNS0_19ForwardKernelParamsE:
	.zero		1040


//--------------------- .nv.shared._ZN18transformer_engine13normalization21ln_fwd_general_kernelINS0_13Kernel_traitsIff13__nv_fp8_e4m3fjLj1024ELj1ELj4ELj1ELj16ENS0_18Kernel_traits_baseILj1024EffS3_fjLj128EEEEEEEvNS0_19ForwardKernelParamsE --------------------------
	.section	.nv.shared._ZN18transformer_engine13normalization21ln_fwd_general_kernelINS0_13Kernel_traitsIff13__nv_fp8_e4m3fjLj1024ELj1ELj4ELj1ELj16ENS0_18Kernel_traits_baseILj1024EffS3_fjLj128EEEEEEEvNS0_19ForwardKernelParamsE,"aw",@nobits
	.sectionflags	@""
	.align	16
.nv.shared._ZN18transformer_engine13normalization21ln_fwd_general_kernelINS0_13Kernel_traitsIff13__nv_fp8_e4m3fjLj1024ELj1ELj4ELj1ELj16ENS0_18Kernel_traits_baseILj1024EffS3_fjLj128EEEEEEEvNS0_19ForwardKernelParamsE:
	.zero		1040


//--------------------- .nv.shared._ZN18transformer_engine13normalization21ln_fwd_general_kernelINS0_13Kernel_traitsIff13__nv_fp8_e4m3fjLj512ELj1ELj4ELj1ELj16ENS0_18Kernel_traits_baseILj512EffS3_fjLj128EEEEEEEvNS0_19ForwardKernelParamsE --------------------------
	.section	.nv.shared._ZN18transformer_engine13normalization21ln_fwd_general_kernelINS0_13Kernel_traitsIff13__nv_fp8_e4m3fjLj512ELj1ELj4ELj1ELj16ENS0_18Kernel_traits_baseILj512EffS3_fjLj128EEEEEEEvNS0_19ForwardKernelParamsE,"aw",@nobits
	.sectionflags	@""
	.align	16
.nv.shared._ZN18transformer_engine13normalization21ln_fwd_general_kernelINS0_13Kernel_traitsIff13__nv_fp8_e4m3fjLj512ELj1ELj4ELj1ELj16ENS0_18Kernel_traits_baseILj512EffS3_fjLj128EEEEEEEvNS0_19ForwardKernelParamsE:
	.zero		1040


//--------------------- .nv.shared._ZN18transformer_engine13normalization21ln_fwd_general_kernelINS0_13Kernel_traitsIff13__nv_fp8_e4m3fjLj128ELj1ELj4ELj1ELj16ENS0_18Kernel_traits_baseILj128EffS3_fjLj128EEEEEEEvNS0_19ForwardKernelParamsE --------------------------
	.section	.nv.shared._ZN18transformer_engine13normalization21ln_fwd_general_kernelINS0_13Kernel_traitsIff13__nv_fp8_e4m3fjLj128ELj1ELj4ELj1ELj16ENS0_18Kernel_traits_baseILj128EffS3_fjLj128EEEEEEEvNS0_19ForwardKernelParamsE,"aw",@nobits
	.sectionflags	@""
	.align	16
.nv.shared._ZN18transformer_engine13normalization21ln_fwd_general_kernelINS0_13Kernel_traitsIff13__nv_fp8_e4m3fjLj128ELj1ELj4ELj1ELj16ENS0_18Kernel_traits_baseILj128EffS3_fjLj128EEEEEEEvNS0_19ForwardKernelParamsE:
	.zero		1040


//--------------------- .nv.shared._ZN18transformer_engine13normalization21ln_fwd_general_kernelINS0_13Kernel_traitsI6__halfS3_13__nv_fp8_e4m3fjLj8192ELj1ELj1ELj4ELj16ENS0_18Kernel_traits_baseILj8192ES3_S3_S4_fjLj128EEEEEEEvNS0_19ForwardKernelParamsE --------------------------
	.section	.nv.shared._ZN18transformer_engine13normalization21ln_fwd_general_kernelINS0_13Kernel_traitsI6__halfS3_13__nv_fp8_e4m3fjLj8192ELj1ELj1ELj4ELj16ENS0_18Kernel_traits_baseILj8192ES3_S3_S4_fjLj128EEEEEEEvNS0_19ForwardKernelParamsE,"aw",@nobits
	.sectionflags	@""
	.align	16
.nv.shared._ZN18transformer_engine13normalization21ln_fwd_general_kernelINS0_13Kernel_traitsI6__halfS3_13__nv_fp8_e4m3fjLj8192ELj1ELj1ELj4ELj16ENS0_18Kernel_traits_baseILj8192ES3_S3_S4_fjLj128EEEEEEEvNS0_19ForwardKernelParamsE:
	.zero		1072


//--------------------- .nv.shared._ZN18transformer_engine13normalization21ln_fwd_general_kernelINS0_13Kernel_traitsI6__halfS3_13__nv_fp8_e4m3fjLj2048ELj1ELj4ELj1ELj16ENS0_18Kernel_traits_baseILj2048ES3_S3_S4_fjLj128EEEEEEEvNS0_19ForwardKernelParamsE --------------------------
	.section	.nv.shared._ZN18transformer_engine13normalization21ln_fwd_general_kernelINS0_13Kernel_traitsI6__halfS3_13__nv_fp8_e4m3fjLj2048ELj1ELj4ELj1ELj16ENS0_18Kernel_traits_baseILj2048ES3_S3_S4_fjLj128EEEEEEEvNS0_19ForwardKernelParamsE,"aw",@nobits
	.sectionflags	@""
	.align	16
.nv.shared._ZN18transformer_engine13normalization21ln_fwd_general_kernelINS0_13Kernel_traitsI6__halfS3_13__nv_fp8_e4m3fjLj2048ELj1ELj4ELj1ELj16ENS0_18Kernel_traits_baseILj2048ES3_S3_S4_fjLj128EEEEEEEvNS0_19ForwardKernelParamsE:
	.zero		1040


//--------------------- .nv.shared._ZN18transformer_engine13normalization21ln_fwd_general_kernelINS0_13Kernel_traitsI6__halfS3_13__nv_fp8_e4m3fjLj1024ELj1ELj4ELj1ELj16ENS0_18Kernel_traits_baseILj1024ES3_S3_S4_fjLj128EEEEEEEvNS0_19ForwardKernelParamsE --------------------------
	.section	.nv.shared._ZN18transformer_engine13normalization21ln_fwd_general_kernelINS0_13Kernel_traitsI6__halfS3_13__nv_fp8_e4m3fjLj1024ELj1ELj4ELj1ELj16ENS0_18Kernel_traits_baseILj1024ES3_S3_S4_fjLj128EEEEEEEvNS0_19ForwardKernelParamsE,"aw",@nobits
	.sectionflags	@""
	.align	16
.nv.shared._ZN18transformer_engine13normalization21ln_fwd_general_kernelINS0_13Kernel_traitsI6__halfS3_13__nv_fp8_e4m3fjLj1024ELj1ELj4ELj1ELj16ENS0_18Kernel_traits_baseILj1024ES3_S3_S4_fjLj128EEEEEEEvNS0_19ForwardKernelParamsE:
	.zero		1040


//--------------------- .nv.shared._ZN18transformer_engine13normalization21ln_fwd_general_kernelINS0_13Kernel_traitsI6__halfS3_13__nv_fp8_e4m3fjLj512ELj1ELj4ELj1ELj16ENS0_18Kernel_traits_baseILj512ES3_S3_S4_fjLj128EEEEEEEvNS0_19ForwardKernelParamsE --------------------------
	.section	.nv.shared._ZN18transformer_engine13normalization21ln_fwd_general_kernelINS0_13Kernel_traitsI6__halfS3_13__nv_fp8_e4m3fjLj512ELj1ELj4ELj1ELj16ENS0_18Kernel_traits_baseILj512ES3_S3_S4_fjLj128EEEEEEEvNS0_19ForwardKernelParamsE,"aw",@nobits
	.sectionflags	@""
	.align	16
.nv.shared._ZN18transformer_engine13normalization21ln_fwd_general_kernelINS0_13Kernel_traitsI6__halfS3_13__nv_fp8_e4m3fjLj512ELj1ELj4ELj1ELj16ENS0_18Kernel_traits_baseILj512ES3_S3_S4_fjLj128EEEEEEEvNS0_19ForwardKernelParamsE:
	.zero		1040


//--------------------- .nv.shared._ZN18transformer_engine13normalization21ln_fwd_general_kernelINS0_13Kernel_traitsI6__halfS3_13__nv_fp8_e4m3fjLj128ELj1ELj4ELj1ELj8ENS0_18Kernel_traits_baseILj128ES3_S3_S4_fjLj128EEEEEEEvNS0_19ForwardKernelParamsE --------------------------
	.section	.nv.shared._ZN18transformer_engine13normalization21ln_fwd_general_kernelINS0_13Kernel_traitsI6__halfS3_13__nv_fp8_e4m3fjLj128ELj1ELj4ELj1ELj8ENS0_18Kernel_traits_baseILj128ES3_S3_S4_fjLj128EEEEEEEvNS0_19ForwardKernelParamsE,"aw",@nobits
	.sectionflags	@""
	.align	16
.nv.shared._ZN18transformer_engine13normalization21ln_fwd_general_kernelINS0_13Kernel_traitsI6__halfS3_13__nv_fp8_e4m3fjLj128ELj1ELj4ELj1ELj8ENS0_18Kernel_traits_baseILj128ES3_S3_S4_fjLj128EEEEEEEvNS0_19ForwardKernelParamsE:
	.zero		1040


//--------------------- .nv.shared._ZN18transformer_engine13normalization21ln_fwd_general_kernelINS0_13Kernel_traitsI13__nv_bfloat16S3_13__nv_fp8_e4m3fjLj8192ELj1ELj1ELj4ELj16ENS0_18Kernel_traits_baseILj8192ES3_S3_S4_fjLj128EEEEEEEvNS0_19ForwardKernelParamsE --------------------------
	.section	.nv.shared._ZN18transformer_engine13normalization21ln_fwd_general_kernelINS0_13Kernel_traitsI13__nv_bfloat16S3_13__nv_fp8_e4m3fjLj8192ELj1ELj1ELj4ELj16ENS0_18Kernel_traits_baseILj8192ES3_S3_S4_fjLj128EEEEEEEvNS0_19ForwardKernelParamsE,"aw",@nobits
	.sectionflags	@""
	.align	16
.nv.shared._ZN18transformer_engine13normalization21ln_fwd_general_kernelINS0_13Kernel_traitsI13__nv_bfloat16S3_13__nv_fp8_e4m3fjLj8192ELj1ELj1ELj4ELj16ENS0_18Kernel_traits_baseILj8192ES3_S3_S4_fjLj128EEEEEEEvNS0_19ForwardKernelParamsE:
	.zero		1072


//--------------------- .nv.shared._ZN18transformer_engine13normalization21ln_fwd_general_kernelINS0_13Kernel_traitsI13__nv_bfloat16S3_13__nv_fp8_e4m3fjLj2048ELj1ELj4ELj1ELj16ENS0_18Kernel_traits_baseILj2048ES3_S3_S4_fjLj128EEEEEEEvNS0_19ForwardKernelParamsE --------------------------
	.section	.nv.shared._ZN18transformer_engine13normalization21ln_fwd_general_kernelINS0_13Kernel_traitsI13__nv_bfloat16S3_13__nv_fp8_e4m3fjLj2048ELj1ELj4ELj1ELj16ENS0_18Kernel_traits_baseILj2048ES3_S3_S4_fjLj128EEEEEEEvNS0_19ForwardKernelParamsE,"aw",@nobits
	.sectionflags	@""
	.align	16
.nv.shared._ZN18transformer_engine13normalization21ln_fwd_general_kernelINS0_13Kernel_traitsI13__nv_bfloat16S3_13__nv_fp8_e4m3fjLj2048ELj1ELj4ELj1ELj16ENS0_18Kernel_traits_baseILj2048ES3_S3_S4_fjLj128EEEEEEEvNS0_19ForwardKernelParamsE:
	.zero		1040


//--------------------- .nv.shared._ZN18transformer_engine13normalization21ln_fwd_general_kernelINS0_13Kernel_traitsI13__nv_bfloat16S3_13__nv_fp8_e4m3fjLj1024ELj1ELj4ELj1ELj16ENS0_18Kernel_traits_baseILj1024ES3_S3_S4_fjLj128EEEEEEEvNS0_19ForwardKernelParamsE --------------------------
	.section	.nv.shared._ZN18transformer_engine13normalization21ln_fwd_general_kernelINS0_13Kernel_traitsI13__nv_bfloat16S3_13__nv_fp8_e4m3fjLj1024ELj1ELj4ELj1ELj16ENS0_18Kernel_traits_baseILj1024ES3_S3_S4_fjLj128EEEEEEEvNS0_19ForwardKernelParamsE,"aw",@nobits
	.sectionflags	@""
	.align	16
.nv.shared._ZN18transformer_engine13normalization21ln_fwd_general_kernelINS0_13Kernel_traitsI13__nv_bfloat16S3_13__nv_fp8_e4m3fjLj1024ELj1ELj4ELj1ELj16ENS0_18Kernel_traits_baseILj1024ES3_S3_S4_fjLj128EEEEEEEvNS0_19ForwardKernelParamsE:
	.zero		1040


//--------------------- .nv.shared._ZN18transformer_engine13normalization21ln_fwd_general_kernelINS0_13Kernel_traitsI13__nv_bfloat16S3_13__nv_fp8_e4m3fjLj512ELj1ELj4ELj1ELj16ENS0_18Kernel_traits_baseILj512ES3_S3_S4_fjLj128EEEEEEEvNS0_19ForwardKernelParamsE --------------------------
	.section	.nv.shared._ZN18transformer_engine13normalization21ln_fwd_general_kernelINS0_13Kernel_traitsI13__nv_bfloat16S3_13__nv_fp8_e4m3fjLj512ELj1ELj4ELj1ELj16ENS0_18Kernel_traits_baseILj512ES3_S3_S4_fjLj128EEEEEEEvNS0_19ForwardKernelParamsE,"aw",@nobits
	.sectionflags	@""
	.align	16
.nv.shared._ZN18transformer_engine13normalization21ln_fwd_general_kernelINS0_13Kernel_traitsI13__nv_bfloat16S3_13__nv_fp8_e4m3fjLj512ELj1ELj4ELj1ELj16ENS0_18Kernel_traits_baseILj512ES3_S3_S4_fjLj128EEEEEEEvNS0_19ForwardKernelParamsE:
	.zero		1040


//--------------------- .nv.shared._ZN18transformer_engine13normalization21ln_fwd_general_kernelINS0_13Kernel_traitsI13__nv_bfloat16S3_13__nv_fp8_e4m3fjLj128ELj1ELj4ELj1ELj8ENS0_18Kernel_traits_baseILj128ES3_S3_S4_fjLj128EEEEEEEvNS0_19ForwardKernelParamsE --------------------------
	.section	.nv.shared._ZN18transformer_engine13normalization21ln_fwd_general_kernelINS0_13Kernel_traitsI13__nv_bfloat16S3_13__nv_fp8_e4m3fjLj128ELj1ELj4ELj1ELj8ENS0_18Kernel_traits_baseILj128ES3_S3_S4_fjLj128EEEEEEEvNS0_19ForwardKernelParamsE,"aw",@nobits
	.sectionflags	@""
	.align	16
.nv.shared._ZN18transformer_engine13normalization21ln_fwd_general_kernelINS0_13Kernel_traitsI13__nv_bfloat16S3_13__nv_fp8_e4m3fjLj128ELj1ELj4ELj1ELj8ENS0_18Kernel_traits_baseILj128ES3_S3_S4_fjLj128EEEEEEEvNS0_19ForwardKernelParamsE:
	.zero		1040


//--------------------- .nv.shared._ZN18transformer_engine13normalization19ln_fwd_tuned_kernelINS0_13Kernel_traitsIff13__nv_bfloat16fjLj65536ELj8ELj1ELj4ELj16ENS0_18Kernel_traits_baseILj65536EffS3_fjLj128EEEEEEEvNS0_19ForwardKernelParamsE --------------------------
	.section	.nv.shared._ZN18transformer_engine13normalization19ln_fwd_tuned_kernelINS0_13Kernel_traitsIff13__nv_bfloat16fjLj65536ELj8ELj1ELj4ELj16ENS0_18Kernel_traits_baseILj65536EffS3_fjLj128EEEEEEEvNS0_19ForwardKernelParamsE,"aw",@nobits
	.sectionflags	@""
	.align	16
.nv.shared._ZN18transformer_engine13normalization19ln_fwd_tuned_kernelINS0_13Kernel_traitsIff13__nv_bfloat16fjLj65536ELj8ELj1ELj4ELj16ENS0_18Kernel_traits_baseILj65536EffS3_fjLj128EEEEEEEvNS0_19ForwardKernelParamsE:
	.zero		1040


//--------------------- .nv.shared._ZN18transformer_engine13normalization19ln_fwd_tuned_kernelINS0_13Kernel_traitsI13__nv_bfloat16S3_S3_fjLj65536ELj8ELj1ELj4ELj16ENS0_18Kernel_traits_baseILj65536ES3_S3_S3_fjLj128EEEEEEEvNS0_19ForwardKernelParamsE --------------------------
	.section	.nv.shared._ZN18transformer_engine13normalization19ln_fwd_tuned_kernelINS0_13Kernel_traitsI13__nv_bfloat16S3_S3_fjLj65536ELj8ELj1ELj4ELj16ENS0_18Kernel_traits_baseILj65536ES3_S3_S3_fjLj128EEEEEEEvNS0_19ForwardKernelParamsE,"aw",@nobits
	.sectionflags	@""
	.align	16
.nv.shared._ZN18transformer_engine13normalization19ln_fwd_tuned_kernelINS0_13Kernel_traitsI13__nv_bfloat16S3_S3_fjLj65536ELj8ELj1ELj4ELj16ENS0_18Kernel_traits_baseILj65536ES3_S3_S3_fjLj128EEEEEEEvNS0_19ForwardKernelParamsE:
	.zero		1040


//--------------------- .nv.shared._ZN18transformer_engine13normalization19ln_fwd_tuned_kernelINS0_13Kernel_traitsIff6__halffjLj65536ELj8ELj1ELj4ELj16ENS0_18Kernel_traits_baseILj65536EffS3_fjLj128EEEEEEEvNS0_19ForwardKernelParamsE --------------------------
	.section	.nv.shared._ZN18transformer_engine13normalization19ln_fwd_tuned_kernelINS0_13Kernel_traitsIff6__halffjLj65536ELj8ELj1ELj4ELj16ENS0_18Kernel_traits_baseILj65536EffS3_fjLj128EEEEEEEvNS0_19ForwardKernelParamsE,"aw",@nobits
	.sectionflags	@""
	.align	16
.nv.shared._ZN18transformer_engine13normalization19ln_fwd_tuned_kernelINS0_13Kernel_traitsIff6__halffjLj65536ELj8ELj1ELj4ELj16ENS0_18Kernel_traits_baseILj65536EffS3_fjLj128EEEEEEEvNS0_19ForwardKernelParamsE:
	.zero		1040


//--------------------- .nv.shared._ZN18transformer_engine13normalization19ln_fwd_tuned_kernelINS0_13Kernel_traitsI6__halfS3_S3_fjLj65536ELj8ELj1ELj4ELj16ENS0_18Kernel_traits_baseILj65536ES3_S3_S3_fjLj128EEEEEEEvNS0_19ForwardKernelParamsE --------------------------
	.section	.nv.shared._ZN18transformer_engine13normalization19ln_fwd_tuned_kernelINS0_13Kernel_traitsI6__halfS3_S3_fjLj65536ELj8ELj1ELj4ELj16ENS0_18Kernel_traits_baseILj65536ES3_S3_S3_fjLj128EEEEEEEvNS0_19ForwardKernelParamsE,"aw",@nobits
	.sectionflags	@""
	.align	16
.nv.shared._ZN18transformer_engine13normalization19ln_fwd_tuned_kernelINS0_13Kernel_traitsI6__halfS3_S3_fjLj65536ELj8ELj1ELj4ELj16ENS0_18Kernel_traits_baseILj65536ES3_S3_S3_fjLj128EEEEEEEvNS0_19ForwardKernelParamsE:
	.zero		1040


//--------------------- .nv.shared._ZN18transformer_engine13normalization19ln_fwd_tuned_kernelINS0_13Kernel_traitsIffffjLj65536ELj8ELj1ELj4ELj16ENS0_18Kernel_traits_baseILj65536EffffjLj128EEEEEEEvNS0_19ForwardKernelParamsE --------------------------
	.section	.nv.shared._ZN18transformer_engine13normalization19ln_fwd_tuned_kernelINS0_13Kernel_traitsIffffjLj65536ELj8ELj1ELj4ELj16ENS0_18Kernel_traits_baseILj65536EffffjLj128EEEEEEEvNS0_19ForwardKernelParamsE,"aw",@nobits
	.sectionflags	@""
	.align	16
.nv.shared._ZN18transformer_engine13normalization19ln_fwd_tuned_kernelINS0_13Kernel_traitsIffffjLj65536ELj8ELj1ELj4ELj16ENS0_18Kernel_traits_baseILj65536EffffjLj128EEEEEEEvNS0_19ForwardKernelParamsE:
	.zero		1040


//--------------------- .nv.shared._ZN18transformer_engine13normalization19ln_fwd_tuned_kernelINS0_13Kernel_traitsIff13__nv_bfloat16fjLj49152ELj4ELj1ELj4ELj16ENS0_18Kernel_traits_baseILj49152EffS3_fjLj128EEEEEEEvNS0_19ForwardKernelParamsE --------------------------
	.section	.nv.shared._ZN18transformer_engine13normalization19ln_fwd_tuned_kernelINS0_13Kernel_traitsIff13__nv_bfloat16fjLj49152ELj4ELj1ELj4ELj16ENS0_18Kernel_traits_baseILj49152EffS3_fjLj128EEEEEEEvNS0_19ForwardKernelParamsE,"aw",@nobits
	.sectionflags	@""
	.align	16
.nv.shared._ZN18transformer_engine13normalization19ln_fwd_tuned_kernelINS0_13Kernel_traitsIff13__nv_bfloat16fjLj49152ELj4ELj1ELj4ELj16ENS0_18Kernel_traits_baseILj49152EffS3_fjLj128EEEEEEEvNS0_19ForwardKernelParamsE:
	.zero		1040


//--------------------- .nv.shared._ZN18transformer_engine13normalization19ln_fwd_tuned_kernelINS0_13Kernel_traitsI13__nv_bfloat16S3_S3_fjLj49152ELj4ELj1ELj4ELj16ENS0_18Kernel_traits_baseILj49152ES3_S3_S3_fjLj128EEEEEEEvNS0_19ForwardKernelParamsE --------------------------
	.section	.nv.shared._ZN18transformer_engine13normalization19ln_fwd_tuned_kernelINS0_13Kernel_traitsI13__nv_bfloat16S3_S3_fjLj49152ELj4ELj1ELj4ELj16ENS0_18Kernel_traits_baseILj49152ES3_S3_S3_fjLj128EEEEEEEvNS0_19ForwardKernelParamsE,"aw",@nobits
	.sectionflags	@""
	.align	16
.nv.shared._ZN18transformer_engine13normalization19ln_fwd_tuned_kernelINS0_13Kernel_traitsI13__nv_bfloat16S3_S3_fjLj49152ELj4ELj1ELj4ELj16ENS0_18Kernel_traits_baseILj49152ES3_S3_S3_fjLj128EEEEEEEvNS0_19ForwardKernelParamsE:
	.zero		1040


//--------------------- .nv.shared._ZN18transformer_engine13normalization19ln_fwd_tuned_kernelINS0_13Kernel_traitsIff6__halffjLj49152ELj4ELj1ELj4ELj16ENS0_18Kernel_traits_baseILj49152EffS3_fjLj128EEEEEEEvNS0_19ForwardKernelParamsE --------------------------
	.section	.nv.shared._ZN18transformer_engine13normalization19ln_fwd_tuned_kernelINS0_13Kernel_traitsIff6__halffjLj49152ELj4ELj1ELj4ELj16ENS0_18Kernel_traits_baseILj49152EffS3_fjLj128EEEEEEEvNS0_19ForwardKernelParamsE,"aw",@nobits
	.sectionflags	@""
	.align	16
.nv.shared._ZN18transformer_engine13normalization19ln_fwd_tuned_kernelINS0_13Kernel_traitsIff6__halffjLj49152ELj4ELj1ELj4ELj16ENS0_18Kernel_traits_baseILj49152EffS3_fjLj128EEEEEEEvNS0_19ForwardKernelParamsE:
	.zero		1040


//--------------------- .nv.shared._ZN18transformer_engine13normalization19ln_fwd_tuned_kernelINS0_13Kernel_traitsI6__halfS3_S3_fjLj49152ELj4ELj1ELj4ELj16ENS0_18Kernel_traits_baseILj49152ES3_S3_S3_fjLj128EEEEEEEvNS0_19ForwardKernelParamsE --------------------------
	.section	.nv.shared._ZN18transformer_engine13normalization19ln_fwd_tuned_kernelINS0_13Kernel_traitsI6__halfS3_S3_fjLj49152ELj4ELj1ELj4ELj16ENS0_18Kernel_traits_baseILj49152ES3_S3_S3_fjLj128EEEEEEEvNS0_19ForwardKernelParamsE,"aw",@nobits
	.sectionflags	@""
	.align	16
.nv.shared._ZN18transformer_engine13normalization19ln_fwd_tuned_kernelINS0_13Kernel_traitsI6__halfS3_S3_fjLj49152ELj4ELj1ELj4ELj16ENS0_18Kernel_traits_baseILj49152ES3_S3_S3_fjLj128EEEEEEEvNS0_19ForwardKernelParamsE:
	.zero		1040


//--------------------- .nv.shared._ZN18transformer_engine13normalization19ln_fwd_tuned_kernelINS0_13Kernel_traitsIffffjLj49152ELj8ELj1ELj4ELj16ENS0_18Kernel_traits_baseILj49152EffffjLj128EEEEEEEvNS0_19ForwardKernelParamsE --------------------------
	.section	.nv.shared._ZN18transformer_engine13normalization19ln_fwd_tuned_kernelINS0_13Kernel_traitsIffffjLj49152ELj8ELj1ELj4ELj16ENS0_18Kernel_traits_baseILj49152EffffjLj128EEEEEEEvNS0_19ForwardKernelParamsE,"aw",@nobits
	.sectionflags	@""
	.align	16
.nv.shared._ZN18transformer_engine13normalization19ln_fwd_tuned_kernelINS0_13Kernel_traitsIffffjLj49152ELj8ELj1ELj4ELj16ENS0_18Kernel_traits_baseILj49152EffffjLj128EEEEEEEvNS0_19ForwardKernelParamsE:
	.zero		1040


//--------------------- .nv.shared._ZN18transformer_engine13normalization19ln_fwd_tuned_kernelINS0_13Kernel_traitsIff13__nv_bfloat16fjLj40960ELj4ELj1ELj4ELj16ENS0_18Kernel_traits_baseILj40960EffS3_fjLj128EEEEEEEvNS0_19ForwardKernelParamsE --------------------------
	.section	.nv.shared._ZN18transformer_engine13normalization19ln_fwd_tuned_kernelINS0_13Kernel_traitsIff13__nv_bfloat16fjLj40960ELj4ELj1ELj4ELj16ENS0_18Kernel_traits_baseILj40960EffS3_fjLj128EEEEEEEvNS0_19ForwardKernelParamsE,"aw",@nobits
	.sectionflags	@""
	.align	16
.nv.shared._ZN18transformer_engine13normalization19ln_fwd_tuned_kernelINS0_13Kernel_traitsIff13__nv_bfloat16fjLj40960ELj4ELj1ELj4ELj16ENS0_18Kernel_traits_baseILj40960EffS3_fjLj128EEEEEEEvNS0_19ForwardKernelParamsE:
	.zero		1040


//--------------------- .nv.shared._ZN18transformer_engine13normalization19ln_fwd_tuned_kernelINS0_13Kernel_traitsI13__nv_bfloat16S3_S3_fjLj40960ELj4ELj1ELj4ELj16ENS0_18Kernel_traits_baseILj40960ES3_S3_S3_fjLj128EEEEEEEvNS0_19ForwardKernelParamsE --------------------------
	.section	.nv.shared._ZN18transformer_engine13normalization19ln_fwd_tuned_kernelINS0_13Kernel_traitsI13__nv_bfloat16S3_S3_fjLj40960ELj4ELj1ELj4ELj16ENS0_18Kernel_traits_baseILj40960ES3_S3_S3_fjLj128EEEEEEEvNS0_19ForwardKernelParamsE,"aw",@nobits
	.sectionflags	@""
	.align	16
.nv.shared._ZN18transformer_engine13normalization19ln_fwd_tuned_kernelINS0_13Kernel_traitsI13__nv_bfloat16S3_S3_fjLj40960ELj4ELj1ELj4ELj16ENS0_18Kernel_traits_baseILj40960ES3_S3_S3_fjLj128EEEEEEEvNS0_19ForwardKernelParamsE:
	.zero		1040


//--------------------- .nv.shared._ZN18transformer_engine13normalization19ln_fwd_tuned_kernelINS0_13Kernel_traitsIff6__halffjLj40960ELj4ELj1ELj4ELj16ENS0_18Kernel_traits_baseILj40960EffS3_fjLj128EEEEEEEvNS0_19ForwardKernelParamsE --------------------------
	.section	.nv.shared._ZN18transformer_engine13normalization19ln_fwd_tuned_kernelINS0_13Kernel_traitsIff6__halffjLj40960ELj4ELj1ELj4ELj16ENS0_18Kernel_traits_baseILj40960EffS3_fjLj128EEEEEEEvNS0_19ForwardKernelParamsE,"aw",@nobits
	.sectionflags	@""
	.align	16
.nv.shared._ZN18transformer_engine13normalization19ln_fwd_tuned_kernelINS0_13Kernel_traitsIff6__halffjLj40960ELj4ELj1ELj4ELj16ENS0_18Kernel_traits_baseILj40960EffS3_fjLj128EEEEEEEvNS0_19ForwardKernelParamsE:
	.zero		1040


//--------------------- .nv.shared._ZN18transformer_engine13normalization19ln_fwd_tuned_kernelINS0_13Kernel_traitsI6__halfS3_S3_fjLj40960ELj4ELj1ELj4ELj16ENS0_18Kernel_traits_baseILj40960ES3_S3_S3_fjLj128EEEEEEEvNS0_19ForwardKernelParamsE --------------------------
	.section	.nv.shared._ZN18transformer_engine13normalization19ln_fwd_tuned_kernelINS0_13Kernel_traitsI6__halfS3_S3_fjLj40960ELj4ELj1ELj4ELj16ENS0_18Kernel_traits_baseILj40960ES3_S3_S3_fjLj128EEEEEEEvNS0_19ForwardKernelParamsE,"aw",@nobits
	.sectionflags	@""
	.align	16
.nv.shared._ZN18transformer_engine13normalization19ln_fwd_tuned_kernelINS0_13Kernel_traitsI6__halfS3_S3_fjLj40960ELj4ELj1ELj4ELj16ENS0_18Kernel_traits_baseILj40960ES3_S3_S3_fjLj128EEEEEEEvNS0_19ForwardKernelParamsE:
	.zero		1040


//--------------------- .nv.shared._ZN18transformer_engine13normalization19ln_fwd_tuned_kernelINS0_13Kernel_traitsIffffjLj40960ELj4ELj1ELj4ELj16ENS0_18Kernel_traits_baseILj40960EffffjLj128EEEEEEEvNS0_19ForwardKernelParamsE --------------------------
	.section	.nv.shared._ZN18transformer_engine13normalization19ln_fwd_tuned_kernelINS0_13Kernel_traitsIffffjLj40960ELj4ELj1ELj4ELj16ENS0_18Kernel_traits_baseILj40960EffffjLj128EEEEEEEvNS0_19ForwardKernelParamsE,"aw",@nobits
	.sectionflags	@""
	.align	16
.nv.shared._ZN18transformer_engine13normalization19ln_fwd_tuned_kernelINS0_13Kernel_traitsIffffjLj40960ELj4ELj1ELj4ELj16ENS0_18Kernel_traits_baseILj40960EffffjLj128EEEEEEEvNS0_19ForwardKernelParamsE:
	.zero		1040


//--------------------- .nv.shared._ZN18transformer_engine13normalization19ln_fwd_tuned_kernelINS0_13Kernel_traitsIff13__nv_bfloat16fjLj32768ELj4ELj1ELj4ELj16ENS0_18Kernel_traits_baseILj32768EffS3_fjLj128EEEEEEEvNS0_19ForwardKernelParamsE --------------------------
	.section	.nv.shared._ZN18transformer_engine13normalization19ln_fwd_tuned_kernelINS0_13Kernel_traitsIff13__nv_bfloat16fjLj32768ELj4ELj1ELj4ELj16ENS0_18Kernel_traits_baseILj32768EffS3_fjLj128EEEEEEEvNS0_19ForwardKernelParamsE,"aw",@nobits
	.sectionflags	@""
	.align	16
.nv.shared._ZN18transformer_engine13normalization19ln_fwd_tuned_kernelINS0_13Kernel_traitsIff13__nv_bfloat16fjLj32768ELj4ELj1ELj4ELj16ENS0_18Kernel_traits_baseILj32768EffS3_fjLj128EEEEEEEvNS0_19ForwardKernelParamsE:
	.zero		1040


//--------------------- .nv.shared._ZN18transformer_engine13normalization19ln_fwd_tuned_kernelINS0_13Kernel_traitsI13__nv_bfloat16S3_S3_fjLj32768ELj4ELj1ELj4ELj16ENS0_18Kernel_traits_baseILj32768ES3_S3_S3_fjLj128EEEEEEEvNS0_19ForwardKernelParamsE --------------------------
	.section	.nv.shared._ZN18transformer_engine13normalization19ln_fwd_tuned_kernelINS0_13Kernel_traitsI13__nv_bfloat16S3_S3_fjLj32768ELj4ELj1ELj4ELj16ENS0_18Kernel_traits_baseILj32768ES3_S3_S3_fjLj128EEEEEEEvNS0_19ForwardKernelParamsE,"aw",@nobits
	.sectionflags	@""
	.align	16
.nv.shared._ZN18transformer_engine13normalization19ln_fwd_tuned_kernelINS0_13Kernel_traitsI13__nv_bfloat16S3_S3_fjLj32768ELj4ELj1ELj4ELj16ENS0_18Kernel_traits_baseILj32768ES3_S3_S3_fjLj128EEEEEEEvNS0_19ForwardKernelParamsE:
	.zero		1040


//--------------------- .nv.shared._ZN18transformer_engine13normalization19ln_fwd_tuned_kernelINS0_13Kernel_traitsIff6__halffjLj32768ELj4ELj1ELj4ELj16ENS0_18Kernel_traits_baseILj32768EffS3_fjLj128EEEEEEEvNS0_19ForwardKernelParamsE --------------------------
	.section	.nv.shared._ZN18transformer_engine13normalization19ln_fwd_tuned_kernelINS0_13Kernel_traitsIff6__halffjLj32768ELj4ELj1ELj4ELj16ENS0_18Kernel_traits_baseILj32768EffS3_fjLj128EEEEEEEvNS0_19ForwardKernelParamsE,"aw",@nobits
	.sectionflags	@""
	.align	16
.nv.shared._ZN18transformer_engine13normalization19ln_fwd_tuned_kernelINS0_13Kernel_traitsIff6__halffjLj32768ELj4ELj1ELj4ELj16ENS0_18Kernel_traits_baseILj32768EffS3_fjLj128EEEEEEEvNS0_19ForwardKernelParamsE:
	.zero		1040


//--------------------- .nv.shared._ZN18transformer_engine13normalization19ln_fwd_tuned_kernelINS0_13Kernel_traitsI6__halfS3_S3_fjLj32768ELj4ELj1ELj4ELj16ENS0_18Kernel_traits_baseILj32768ES3_S3_S3_fjLj128EEEEEEEvNS0_19ForwardKernelParamsE --------------------------
	.section	.nv.shared._ZN18transformer_engine13normalization19ln_fwd_tuned_kernelINS0_13Kernel_traitsI6__halfS3_S3_fjLj32768ELj4ELj1ELj4ELj16ENS0_18Kernel_traits_baseILj32768ES3_S3_S3_fjLj128EEEEEEEvNS0_19ForwardKernelParamsE,"aw",@nobits
	.sectionflags	@""
	.align	16
.nv.shared._ZN18transformer_engine13normalization19ln_fwd_tuned_kernelINS0_13Kernel_traitsI6__halfS3_S3_fjLj32768ELj4ELj1ELj4ELj16ENS0_18Kernel_traits_baseILj32768ES3_S3_S3_fjLj128EEEEEEEvNS0_19ForwardKernelParamsE:
	.zero		1040


//--------------------- .nv.shared._ZN18transformer_engine13normalization19ln_fwd_tuned_kernelINS0_13Kernel_traitsIffffjLj32768ELj4ELj1ELj4ELj16ENS0_18Kernel_traits_baseILj32768EffffjLj128EEEEEEEvNS0_19ForwardKernelParamsE --------------------------
	.section	.nv.shared._ZN18transformer_engine13normalization19ln_fwd_tuned_kernelINS0_13Kernel_traitsIffffjLj32768ELj4ELj1ELj4ELj16ENS0_18Kernel_traits_baseILj32768EffffjLj128EEEEEEEvNS0_19ForwardKernelParamsE,"aw",@nobits
	.sectionflags	@""
	.align	16
.nv.shared._ZN18transformer_engine13normalization19ln_fwd_tuned_kernelINS0_13Kernel_traitsIffffjLj32768ELj4ELj1ELj4ELj16ENS0_18Kernel_traits_baseILj32768EffffjLj128EEEEEEEvNS0_19ForwardKernelParamsE:
	.zero		1040


//--------------------- .nv.shared._ZN18transformer_engine13normalization19ln_fwd_tuned_kernelINS0_13Kernel_traitsIff13__nv_bfloat16fjLj30720ELj4ELj1ELj4ELj4ENS0_18Kernel_traits_baseILj30720EffS3_fjLj128EEEEEEEvNS0_19ForwardKernelParamsE --------------------------
	.section	.nv.shared._ZN18transformer_engine13normalization19ln_fwd_tuned_kernelINS0_13Kernel_traitsIff13__nv_bfloat16fjLj30720ELj4ELj1ELj4ELj4ENS0_18Kernel_traits_baseILj30720EffS3_fjLj128EEEEEEEvNS0_19ForwardKernelParamsE,"aw",@nobits
	.sectionflags	@""
	.align	16
.nv.shared._ZN18transformer_engine13normalization19ln_fwd_tuned_kernelINS0_13Kernel_traitsIff13__nv_bfloat16fjLj30720ELj4ELj1ELj4ELj4ENS0_18Kernel_traits_baseILj30720EffS3_fjLj128EEEEEEEvNS0_19ForwardKernelParamsE:
	.zero		1040


//--------------------- .nv.shared._ZN18transformer_engine13normalization19ln_fwd_tuned_kernelINS0_13Kernel_traitsI13__nv_bfloat16S3_S3_fjLj30720ELj4ELj1ELj4ELj4ENS0_18Kernel_traits_baseILj30720ES3_S3_S3_fjLj128EEEEEEEvNS0_19ForwardKernelParamsE --------------------------
	.section	.nv.shared._ZN18transformer_engine13normalization19ln_fwd_tuned_kernelINS0_13Kernel_traitsI13__nv_bfloat16S3_S3_fjLj30720ELj4ELj1ELj4ELj4ENS0_18Kernel_traits_baseILj30720ES3_S3_S3_fjLj128EEEEEEEvNS0_19ForwardKernelParamsE,"aw",@nobits
	.sectionflags	@""
	.align	16
.nv.shared._ZN18transformer_engine13normalization19ln_fwd_tuned_kernelINS0_13Kernel_traitsI13__nv_bfloat16S3_S3_fjLj30720ELj4ELj1ELj4ELj4ENS0_18Kernel_traits_baseILj30720ES3_S3_S3_fjLj128EEEEEEEvNS0_19ForwardKernelParamsE:
	.zero		1040


//--------------------- .nv.shared._ZN18transformer_engine13normalization19ln_fwd_tuned_kernelINS0_13Kernel_traitsIff6__halffjLj30720ELj4ELj1ELj4ELj4ENS0_18Kernel_traits_baseILj30720EffS3_fjLj128EEEEEEEvNS0_19ForwardKernelParamsE --------------------------
	.section	.nv.shared._ZN18transformer_engine13normalization19ln_fwd_tuned_kernelINS0_13Kernel_traitsIff6__halffjLj30720ELj4ELj1ELj4ELj4ENS0_18Kernel_traits_baseILj30720EffS3_fjLj128EEEEEEEvNS0_19ForwardKernelParamsE,"aw",@nobits
	.sectionflags	@""
	.align	16
.nv.shared._ZN18transformer_engine13normalization19ln_fwd_tuned_kernelINS0_13Kernel_traitsIff6__halffjLj30720ELj4ELj1ELj4ELj4ENS0_18Kernel_traits_baseILj30720EffS3_fjLj128EEEEEEEvNS0_19ForwardKernelParamsE:
	.zero		1040


//--------------------- .nv.shared._ZN18transformer_engine13normalization19ln_fwd_tuned_kernelINS0_13Kernel_traitsI6__halfS3_S3_fjLj30720ELj4ELj1ELj4ELj4ENS0_18Kernel_traits_baseILj30720ES3_S3_S3_fjLj128EEEEEEEvNS0_19ForwardKernelParamsE --------------------------
	.section	.nv.shared._ZN18transformer_engine13normalization19ln_fwd_tuned_kernelINS0_13Kernel_traitsI6__halfS3_S3_fjLj30720ELj4ELj1ELj4ELj4ENS0_18Kernel_traits_baseILj30720ES3_S3_S3_fjLj128EEEEEEEvNS0_19ForwardKernelParamsE,"aw",@nobits
	.sectionflags	@""
	.align	16
.nv.shared._ZN18transformer_engine13normalization19ln_fwd_tuned_kernelINS0_13Kernel_traitsI6__halfS3_S3_fjLj30720ELj4ELj1ELj4ELj4ENS0_18Kernel_traits_baseILj30720ES3_S3_S3_fjLj128EEEEEEEvNS0_19ForwardKernelParamsE:
	.zero		1040


//--------------------- .nv.shared._ZN18transformer_engine13normalization19ln_fwd_tuned_kernelINS0_13Kernel_traitsIffffjLj30720ELj4ELj1ELj4ELj4ENS0_18Kernel_traits_baseILj30720EffffjLj128EEEEEEEvNS0_19ForwardKernelParamsE --------------------------
	.section	.nv.shared._ZN18transformer_engine13normalization19ln_fwd_tuned_kernelINS0_13Kernel_traitsIffffjLj30720ELj4ELj1ELj4ELj4ENS0_18Kernel_traits_baseILj30720EffffjLj128EEEEEEEvNS0_19ForwardKernelParamsE,"aw",@nobits
	.sectionflags	@""
	.align	16
.nv.shared._ZN18transformer_engine13normalization19ln_fwd_tuned_kernelINS0_13Kernel_traitsIffffjLj30720ELj4ELj1ELj4ELj4ENS0_18Kernel_traits_baseILj30720EffffjLj128EEEEEEEvNS0_19ForwardKernelParamsE:
	.zero		1040


//--------------------- .nv.shared._ZN18transformer_engine13normalization19ln_fwd_tuned_kernelINS0_13Kernel_traitsIff13__nv_bfloat16fjLj25600ELj4ELj1ELj4ELj4ENS0_18Kernel_traits_baseILj25600EffS3_fjLj128EEEEEEEvNS0_19ForwardKernelParamsE --------------------------
	.section	.nv.shared._ZN18transformer_engine13normalization19ln_fwd_tuned_kernelINS0_13Kernel_traitsIff13__nv_bfloat16fjLj25600ELj4ELj1ELj4ELj4ENS0_18Kernel_traits_baseILj25600EffS3_fjLj128EEEEEEEvNS0_19ForwardKernelParamsE,"aw",@nobits
	.sectionflags	@""
	.align	16
.nv.shared._ZN18transformer_engine13normalization19ln_fwd_tuned_kernelINS0_13Kernel_traitsIff13__nv_bfloat16fjLj25600ELj4ELj1ELj4ELj4ENS0_18Kernel_traits_baseILj25600EffS3_fjLj128EEEEEEEvNS0_19ForwardKernelParamsE:
	.zero		1040


//--------------------- .nv.shared._ZN18transformer_engine13normalization19ln_fwd_tuned_kernelINS0_13Kernel_traitsI13__nv_bfloat16S3_S3_fjLj25600ELj2ELj1ELj4ELj8ENS0_18Kernel_traits_baseILj25600ES3_S3_S3_fjLj128EEEEEEEvNS0_19ForwardKernelParamsE --------------------------
	.section	.nv.shared._ZN18transformer_engine13normalization19ln_fwd_tuned_kernelINS0_13Kernel_traitsI13__nv_bfloat16S3_S3_fjLj25600ELj2ELj1ELj4ELj8ENS0_18Kernel_traits_baseILj25600ES3_S3_S3_fjLj128EEEEEEEvNS0_19ForwardKernelParamsE,"aw",@nobits
	.sectionflags	@""
	.align	16
.nv.shared._ZN18transformer_engine13normalization19ln_fwd_tuned_kernelINS0_13Kernel_traitsI13__nv_bfloat16S3_S3_fjLj25600ELj2ELj1ELj4ELj8ENS0_18Kernel_traits_baseILj25600ES3_S3_S3_fjLj128EEEEEEEvNS0_19ForwardKernelParamsE:
	.zero		1040


//--------------------- .nv.shared._ZN18transformer_engine13normalization19ln_fwd_tuned_kernelINS0_13Kernel_traitsIff6__halffjLj25600ELj4ELj1ELj4ELj4ENS0_18Kernel_traits_baseILj25600EffS3_fjLj128EEEEEEEvNS0_19ForwardKernelParamsE --------------------------
	.section	.nv.shared._ZN18transformer_engine13normalization19ln_fwd_tuned_kernelINS0_13Kernel_traitsIff6__halffjLj25600ELj4ELj1ELj4ELj4ENS0_18Kernel_traits_baseILj25600EffS3_fjLj128EEEEEEEvNS0_19ForwardKernelParamsE,"aw",@nobits
	.sectionflags	@""
	.align	16
.nv.shared._ZN18transformer_engine13normalization19ln_fwd_tuned_kernelINS0_13Kernel_traitsIff6__halffjLj25600ELj4ELj1ELj4ELj4ENS0_18Kernel_traits_baseILj25600EffS3_fjLj128EEEEEEEvNS0_19ForwardKernelParamsE:
	.zero		1040


//--------------------- .nv.shared._ZN18transformer_engine13normalization19ln_fwd_tuned_kernelINS0_13Kernel_traitsI6__halfS3_S3_fjLj25600ELj2ELj1ELj4ELj8ENS0_18Kernel_traits_baseILj25600ES3_S3_S3_fjLj128EEEEEEEvNS0_19ForwardKernelParamsE --------------------------
	.section	.nv.shared._ZN18transformer_engine13normalization19ln_fwd_tuned_kernelINS0_13Kernel_traitsI6__halfS3_S3_fjLj25600ELj2ELj1ELj4ELj8ENS0_18Kernel_traits_baseILj25600ES3_S3_S3_fjLj128EEEEEEEvNS0_19ForwardKernelParamsE,"aw",@nobits
	.sectionflags	@""
	.align	16
.nv.shared._ZN18transformer_engine13normalization19ln_fwd_tuned_kernelINS0_13Kernel_traitsI6__halfS3_S3_fjLj25600ELj2ELj1ELj4ELj8ENS0_18Kernel_traits_baseILj25600ES3_S3_S3_fjLj128EEEEEEEvNS0_19ForwardKernelParamsE:
	.zero		1040


//--------------------- .nv.shared._ZN18transformer_engine13normalization19ln_fwd_tuned_kernelINS0_13Kernel_traitsIffffjLj25600ELj4ELj1ELj4ELj4ENS0_18Kernel_traits_baseILj25600EffffjLj128EEEEEEEvNS0_19ForwardKernelParamsE --------------------------
	.section	.nv.shared._ZN18transformer_engine13normalization19ln_fwd_tuned_kernelINS0_13Kernel_traitsIffffjLj25600ELj4ELj1ELj4ELj4ENS0_18Kernel_traits_baseILj25600EffffjLj128EEEEEEEvNS0_19ForwardKernelParamsE,"aw",@nobits
	.sectionflags	@""
	.align	16
.nv.shared._ZN18transformer_engine13normalization19ln_fwd_tuned_kernelINS0_13Kernel_traitsIffffjLj25600ELj4ELj1ELj4ELj4ENS0_18Kernel_traits_baseILj25600EffffjLj128EEEEEEEvNS0_19ForwardKernelParamsE:
	.zero		1040


//--------------------- .nv.shared._ZN18transformer_engine13normalization19ln_fwd_tuned_kernelINS0_13Kernel_traitsIff13__nv_bfloat16fjLj24576ELj2ELj1ELj4ELj16ENS0_18Kernel_traits_baseILj24576EffS3_fjLj128EEEEEEEvNS0_19ForwardKernelParamsE --------------------------
	.section	.nv.shared._ZN18transformer_engine13normalization19ln_fwd_tuned_kernelINS0_13Kernel_traitsIff13__nv_bfloat16fjLj24576ELj2ELj1ELj4ELj16ENS0_18Kernel_traits_baseILj24576EffS3_fjLj128EEEEEEEvNS0_19ForwardKernelParamsE,"aw",@nobits
	.sectionflags	@""
	.align	16
.nv.shared._ZN18transformer_engine13normalization19ln_fwd_tuned_kernelINS0_13Kernel_traitsIff13__nv_bfloat16fjLj24576ELj2ELj1ELj4ELj16ENS0_18Kernel_traits_baseILj24576EffS3_fjLj128EEEEEEEvNS0_19ForwardKernelParamsE:
	.zero		1040


//--------------------- .nv.shared._ZN18transformer_engine13normalization19ln_fwd_tuned_kernelINS0_13Kernel_traitsI13__nv_bfloat16S3_S3_fjLj24576ELj2ELj1ELj4ELj16ENS0_18Kernel_traits_baseILj24576ES3_S3_S3_fjLj128EEEEEEEvNS0_19ForwardKernelParamsE --------------------------
	.section	.nv.shared._ZN18transformer_engine13normalization19ln_fwd_tuned_kernelINS0_13Kernel_traitsI13__nv_bfloat16S3_S3_fjLj24576ELj2ELj1ELj4ELj16ENS0_18Kernel_traits_baseILj24576ES3_S3_S3_fjLj128EEEEEEEvNS0_19ForwardKernelParamsE,"aw",@nobits
	.sectionflags	@""
	.align	16
.nv.shared._ZN18transformer_engine13normalization19ln_fwd_tuned_kernelINS0_13Kernel_traitsI13__nv_bfloat16S3_S3_fjLj24576ELj2ELj1ELj4ELj16ENS0_18Kernel_traits_baseILj24576ES3_S3_S3_fjLj128EEEEEEEvNS0_19ForwardKernelParamsE:
	.zero		1040


//--------------------- .nv.shared._ZN18transformer_engine13normalization19ln_fwd_tuned_kernelINS0_13Kernel_traitsIff6__halffjLj24576ELj2ELj1ELj4ELj16ENS0_18Kernel_traits_baseILj24576EffS3_fjLj128EEEEEEEvNS0_19ForwardKernelParamsE --------------------------
	.section	.nv.shared._ZN18transformer_engine13normalization19ln_fwd_tuned_kernelINS0_13Kernel_traitsIff6__halffjLj24576ELj2ELj1ELj4ELj16ENS0_18Kernel_traits_baseILj24576EffS3_fjLj128EEEEEEEvNS0_19ForwardKernelParamsE,"aw",@nobits
	.sectionflags	@""
	.align	16
.nv.shared._ZN18transformer_engine13normalization19ln_fwd_tuned_kernelINS0_13Kernel_traitsIff6__halffjLj24576ELj2ELj1ELj4ELj16ENS0_18Kernel_traits_baseILj24576EffS3_fjLj128EEEEEEEvNS0_19ForwardKernelParamsE:
	.zero		1040


//--------------------- .nv.shared._ZN18transformer_engine13normalization19ln_fwd_tuned_kernelINS0_13Kernel_traitsI6__halfS3_S3_fjLj24576ELj2ELj1ELj4ELj16ENS0_18Kernel_traits_baseILj24576ES3_S3_S3_fjLj128EEEEEEEvNS0_19ForwardKernelParamsE --------------------------
	.section	.nv.shared._ZN18transformer_engine13normalization19ln_fwd_tuned_kernelINS0_13Kernel_traitsI6__halfS3_S3_fjLj24576ELj2ELj1ELj4ELj16ENS0_18Kernel_traits_baseILj24576ES3_S3_S3_fjLj128EEEEEEEvNS0_19ForwardKernelParamsE,"aw",@nobits
	.sectionflags	@""
	.align	16
.nv.shared._ZN18transformer_engine13normalization19ln_fwd_tuned_kernelINS0_13Kernel_traitsI6__halfS3_S3_fjLj24576ELj2ELj1ELj4ELj16ENS0_18Kernel_traits_baseILj24576ES3_S3_S3_fjLj128EEEEEEEvNS0_19ForwardKernelParamsE:
	.zero		1040


//--------------------- .nv.shared._ZN18transformer_engine13normalization19ln_fwd_tuned_kernelINS0_13Kernel_traitsIffffjLj24576ELj4ELj1ELj4ELj16ENS0_18Kernel_traits_baseILj24576EffffjLj128EEEEEEEvNS0_19ForwardKernelParamsE --------------------------
	.section	.nv.shared._ZN18transformer_engine13normalization19ln_fwd_tuned_kernelINS0_13Kernel_traitsIffffjLj24576ELj4ELj1ELj4ELj16ENS0_18Kernel_traits_baseILj24576EffffjLj128EEEEEEEvNS0_19ForwardKernelParamsE,"aw",@nobits
	.sectionflags	@""
	.align	16
.nv.shared._ZN18transformer_engine13normalization19ln_fwd_tuned_kernelINS0_13Kernel_traitsIffffjLj24576ELj4ELj1ELj4ELj16ENS0_18Kernel_traits_baseILj24576EffffjLj128EEEEEEEvNS0_19ForwardKernelParamsE:
	.zero		1040


//--------------------- .nv.shared._ZN18transformer_engine13normalization19ln_fwd_tuned_kernelINS0_13Kernel_traitsIff13__nv_bfloat16fjLj20480ELj2ELj1ELj4ELj16ENS0_18Kernel_traits_baseILj20480EffS3_fjLj128EEEEEEEvNS0_19ForwardKernelParamsE --------------------------
	.section	.nv.shared._ZN18transformer_engine13normalization19ln_fwd_tuned_kernelINS0_13Kernel_traitsIff13__nv_bfloat16fjLj20480ELj2ELj1ELj4ELj16ENS0_18Kernel_traits_baseILj20480EffS3_fjLj128EEEEEEEvNS0_19ForwardKernelParamsE,"aw",@nobits
	.sectionflags	@""
	.align	16
.nv.shared._ZN18transformer_engine13normalization19ln_fwd_tuned_kernelINS0_13Kernel_traitsIff13__nv_bfloat16fjLj20480ELj2ELj1ELj4ELj16ENS0_18Kernel_traits_baseILj20480EffS3_fjLj128EEEEEEEvNS0_19ForwardKernelParamsE:
	.zero		1040


//--------------------- .nv.shared._ZN18transformer_engine13normalization19ln_fwd_tuned_kernelINS0_13Kernel_traitsI13__nv_bfloat16S3_S3_fjLj20480ELj2ELj1ELj4ELj16ENS0_18Kernel_traits_baseILj20480ES3_S3_S3_fjLj128EEEEEEEvNS0_19ForwardKernelParamsE --------------------------
	.section	.nv.shared._ZN18transformer_engine13normalization19ln_fwd_tuned_kernelINS0_13Kernel_traitsI13__nv_bfloat16S3_S3_fjLj20480ELj2ELj1ELj4ELj16ENS0_18Kernel_traits_baseILj20480ES3_S3_S3_fjLj128EEEEEEEvNS0_19ForwardKernelParamsE,"aw",@nobits
	.sectionflags	@""
	.align	16
.nv.shared._ZN18transformer_engine13normalization19ln_fwd_tuned_kernelINS0_13Kernel_traitsI13__nv_bfloat16S3_S3_fjLj20480ELj2ELj1ELj4ELj16ENS0_18Kernel_traits_baseILj20480ES3_S3_S3_fjLj128EEEEEEEvNS0_19ForwardKernelParamsE:
	.zero		1040


//--------------------- .nv.shared._ZN18transformer_engine13normalization19ln_fwd_tuned_kernelINS0_13Kernel_traitsIff6__halffjLj20480ELj2ELj1ELj4ELj16ENS0_18Kernel_traits_baseILj20480EffS3_fjLj128EEEEEEEvNS0_19ForwardKernelParamsE --------------------------
	.section	.nv.shared._ZN18transformer_engine13normalization19ln_fwd_tuned_kernelINS0_13Kernel_traitsIff6__halffjLj20480ELj2ELj1ELj4ELj16ENS0_18Kernel_traits_baseILj20480EffS3_fjLj128EEEEEEEvNS0_19ForwardKernelParamsE,"aw",@nobits
	.sectionflags	@""
	.align	16
.nv.shared._ZN18transformer_engine13normalization19ln_fwd_tuned_kernelINS0_13Kernel_traitsIff6__halffjLj20480ELj2ELj1ELj4ELj16ENS0_18Kernel_traits_baseILj20480EffS3_fjLj128EEEEEEEvNS0_19ForwardKernelParamsE:
	.zero		1040


//--------------------- .nv.shared._ZN18transformer_engine13normalization19ln_fwd_tuned_kernelINS0_13Kernel_traitsI6__halfS3_S3_fjLj20480ELj2ELj1ELj4ELj16ENS0_18Kernel_traits_baseILj20480ES3_S3_S3_fjLj128EEEEEEEvNS0_19ForwardKernelParamsE --------------------------
	.section	.nv.shared._ZN18transformer_engine13normalization19ln_fwd_tuned_kernelINS0_13Kernel_traitsI6__halfS3_S3_fjLj20480ELj2ELj1ELj4ELj16ENS0_18Kernel_traits_baseILj20480ES3_S3_S3_fjLj128EEEEEEEvNS0_19ForwardKernelParamsE,"aw",@nobits
	.sectionflags	@""
	.align	16
.nv.shared._ZN18transformer_engine13normalization19ln_fwd_tuned_kernelINS0_13Kernel_traitsI6__halfS3_S3_fjLj20480ELj2ELj1ELj4ELj16ENS0_18Kernel_traits_baseILj20480ES3_S3_S3_fjLj128EEEEEEEvNS0_19ForwardKernelParamsE:
	.zero		1040


//--------------------- .nv.shared._ZN18transformer_engine13normalization19ln_fwd_tuned_kernelINS0_13Kernel_traitsIffffjLj20480ELj2ELj1ELj4ELj16ENS0_18Kernel_traits_baseILj20480EffffjLj128EEEEEEEvNS0_19ForwardKernelParamsE --------------------------
	.section	.nv.shared._ZN18transformer_engine13normalization19ln_fwd_tuned_kernelINS0_13Kernel_traitsIffffjLj20480ELj2ELj1ELj4ELj16ENS0_18Kernel_traits_baseILj20480EffffjLj128EEEEEEEvNS0_19ForwardKernelParamsE,"aw",@nobits
	.sectionflags	@""
	.align	16
.nv.shared._ZN18transformer_engine13normalization19ln_fwd_tuned_kernelINS0_13Kernel_traitsIffffjLj20480ELj2ELj1ELj4ELj16ENS0_18Kernel_traits_baseILj20480EffffjLj128EEEEEEEvNS0_19ForwardKernelParamsE:
	.zero		1040


//--------------------- .nv.shared._ZN18transformer_engine13normalization19ln_fwd_tuned_kernelINS0_13Kernel_traitsIff13__nv_bfloat16fjLj18432ELj4ELj1ELj4ELj16ENS0_18Kernel_traits_baseILj18432EffS3_fjLj128EEEEEEEvNS0_19ForwardKernelParamsE --------------------------
	.section	.nv.shared._ZN18transformer_engine13normalization19ln_fwd_tuned_kernelINS0_13Kernel_traitsIff13__nv_bfloat16fjLj18432ELj4ELj1ELj4ELj16ENS0_18Kernel_traits_baseILj18432EffS3_fjLj128EEEEEEEvNS0_19ForwardKernelParamsE,"aw",@nobits
	.sectionflags	@""
	.align	16
.nv.shared._ZN18transformer_engine13normalization19ln_fwd_tuned_kernelINS0_13Kernel_traitsIff13__nv_bfloat16fjLj18432ELj4ELj1ELj4ELj16ENS0_18Kernel_traits_baseILj18432EffS3_fjLj128EEEEEEEvNS0_19ForwardKernelParamsE:
	.zero		1040


//--------------------- .nv.shared._ZN18transformer_engine13normalization19ln_fwd_tuned_kernelINS0_13Kernel_traitsI13__nv_bfloat16S3_S3_fjLj18432ELj2ELj1ELj4ELj16ENS0_18Kernel_traits_baseILj18432ES3_S3_S3_fjLj128EEEEEEEvNS0_19ForwardKernelParamsE --------------------------
	.section	.nv.shared._ZN18transformer_engine13normalization19ln_fwd_tuned_kernelINS0_13Kernel_traitsI13__nv_bfloat16S3_S3_fjLj18432ELj2ELj1ELj4ELj16ENS0_18Kernel_traits_baseILj18432ES3_S3_S3_fjLj128EEEEEEEvNS0_19ForwardKernelParamsE,"aw",@nobits
	.sectionflags	@""
	.align	16
.nv.shared._ZN18transformer_engine13normalization19ln_fwd_tuned_kernelINS0_13Kernel_traitsI13__nv_bfloat16S3_S3_fjLj18432ELj2ELj1ELj4ELj16ENS0_18Kernel_traits_baseILj18432ES3_S3_S3_fjLj128EEEEEEEvNS0_19ForwardKernelParamsE:
	.zero		1040


//--------------------- .nv.shared._ZN18transformer_engine13normalization19ln_fwd_tuned_kernelINS0_13Kernel_traitsIff6__halffjLj18432ELj2ELj1ELj4ELj16ENS0_18Kernel_traits_baseILj18432EffS3_fjLj128EEEEEEEvNS0_19ForwardKernelParamsE --------------------------
	.section	.nv.shared._ZN18transformer_engine13normalization19ln_fwd_tuned_kernelINS0_13Kernel_traitsIff6__halffjLj18432ELj2ELj1ELj4ELj16ENS0_18Kernel_traits_baseILj18432EffS3_fjLj128EEEEEEEvNS0_19ForwardKernelParamsE,"aw",@nobits
	.sectionflags	@""
	.align	16
.nv.shared._ZN18transformer_engine13normalization19ln_fwd_tuned_kernelINS0_13Kernel_traitsIff6__halffjLj18432ELj2ELj1ELj4ELj16ENS0_18Kernel_traits_baseILj18432EffS3_fjLj128EEEEEEEvNS0_19ForwardKernelParamsE:
	.zero		1040


//--------------------- .nv.shared._ZN18transformer_engine13normalization19ln_fwd_tuned_kernelINS0_13Kernel_traitsI6__halfS3_S3_fjLj18432ELj2ELj1ELj4ELj16ENS0_18Kernel_traits_baseILj18432ES3_S3_S3_fjLj128EEEEEEEvNS0_19ForwardKernelParamsE --------------------------
	.section	.nv.shared._ZN18transformer_engine13normalization19ln_fwd_tuned_kernelINS0_13Kernel_traitsI6__halfS3_S3_fjLj18432ELj2ELj1ELj4ELj16ENS0_18Kernel_traits_baseILj18432ES3_S3_S3_fjLj128EEEEEEEvNS0_19ForwardKernelParamsE,"aw",@nobits
	.sectionflags	@""
	.align	16
.nv.shared._ZN18transformer_engine13normalization19ln_fwd_tuned_kernelINS0_13Kernel_traitsI6__halfS3_S3_fjLj18432ELj2ELj1ELj4ELj16ENS0_18Kernel_traits_baseILj18432ES3_S3_S3_fjLj128EEEEEEEvNS0_19ForwardKernelParamsE:
	.zero		1040


//--------------------- .nv.shared._ZN18transformer_engine13normalization19ln_fwd_tuned_kernelINS0_13Kernel_traitsIffffjLj18432ELj4ELj1ELj4ELj16ENS0_18Kernel_traits_baseILj18432EffffjLj128EEEEEEEvNS0_19ForwardKernelParamsE --------------------------
	.section	.nv.shared._ZN18transformer_engine13normalization19ln_fwd_tuned_kernelINS0_13Kernel_traitsIffffjLj18432ELj4ELj1ELj4ELj16ENS0_18Kernel_traits_baseILj18432EffffjLj128EEEEEEEvNS0_19ForwardKernelParamsE,"aw",@nobits
	.sectionflags	@""
	.align	16
.nv.shared._ZN18transformer_engine13normalization19ln_fwd_tuned_kernelINS0_13Kernel_traitsIffffjLj18432ELj4ELj1ELj4ELj16ENS0_18Kernel_traits_baseILj18432EffffjLj128EEEEEEEvNS0_19ForwardKernelParamsE:
	.zero		1040


//--------------------- .nv.shared._ZN18transformer_engine13normalization19ln_fwd_tuned_kernelINS0_13Kernel_traitsIff13__nv_bfloat16fjLj16384ELj2ELj1ELj4ELj16ENS0_18Kernel_traits_baseILj16384EffS3_fjLj128EEEEEEEvNS0_19ForwardKernelParamsE --------------------------
	.section	.nv.shared._ZN18transformer_engine13normalization19ln_fwd_tuned_kernelINS0_13Kernel_traitsIff13__nv_bfloat16fjLj16384ELj2ELj1ELj4ELj16ENS0_18Kernel_traits_baseILj16384EffS3_fjLj128EEEEEEEvNS0_19ForwardKernelParamsE,"aw",@nobits
	.sectionflags	@""
	.align	16
.nv.shared._ZN18transformer_engine13normalization19ln_fwd_tuned_kernelINS0_13Kernel_traitsIff13__nv_bfloat16fjLj16384ELj2ELj1ELj4ELj16ENS0_18Kernel_traits_baseILj16384EffS3_fjLj128EEEEEEEvNS0_19ForwardKernelParamsE:
	.zero		1040


//--------------------- .nv.shared._ZN18transformer_engine13normalization19ln_fwd_tuned_kernelINS0_13Kernel_traitsI13__nv_bfloat16S3_S3_fjLj16384ELj2ELj1ELj4ELj16ENS0_18Kernel_traits_baseILj16384ES3_S3_S3_fjLj128EEEEEEEvNS0_19ForwardKernelParamsE --------------------------
	.section	.nv.shared._ZN18transformer_engine13normalization19ln_fwd_tuned_kernelINS0_13Kernel_traitsI13__nv_bfloat16S3_S3_fjLj16384ELj2ELj1ELj4ELj16ENS0_18Kernel_traits_baseILj16384ES3_S3_S3_fjLj128EEEEEEEvNS0_19ForwardKernelParamsE,"aw",@nobits
	.sectionflags	@""
	.align	16
.nv.shared._ZN18transformer_engine13normalization19ln_fwd_tuned_kernelINS0_13Kernel_traitsI13__nv_bfloat16S3_S3_fjLj16384ELj2ELj1ELj4ELj16ENS0_18Kernel_traits_baseILj16384ES3_S3_S3_fjLj128EEEEEEEvNS0_19ForwardKernelParamsE:
	.zero		1040


//--------------------- .nv.shared._ZN18transformer_engine13normalization19ln_fwd_tuned_kernelINS0_13Kernel_traitsIff6__halffjLj16384ELj2ELj1ELj4ELj16ENS0_18Kernel_traits_baseILj16384EffS3_fjLj128EEEEEEEvNS0_19ForwardKernelParamsE --------------------------
	.section	.nv.shared._ZN18transformer_engine13normalization19ln_fwd_tuned_kernelINS0_13Kernel_traitsIff6__halffjLj16384ELj2ELj1ELj4ELj16ENS0_18Kernel_traits_baseILj16384EffS3_fjLj128EEEEEEEvNS0_19ForwardKernelParamsE,"aw",@nobits
	.sectionflags	@""
	.align	16
.nv.shared._ZN18transformer_engine13normalization19ln_fwd_tuned_kernelINS0_13Kernel_traitsIff6__halffjLj16384ELj2ELj1ELj4ELj16ENS0_18Kernel_traits_baseILj16384EffS3_fjLj128EEEEEEEvNS0_19ForwardKernelParamsE:
	.zero		1040


//--------------------- .nv.shared._ZN18transformer_engine13normalization19ln_fwd_tuned_kernelINS0_13Kernel_traitsI6__halfS3_S3_fjLj16384ELj2ELj1ELj4ELj16ENS0_18Kernel_traits_baseILj16384ES3_S3_S3_fjLj128EEEEEEEvNS0_19ForwardKernelParamsE --------------------------
	.section	.nv.shared._ZN18transformer_engine13normalization19ln_fwd_tuned_kernelINS0_13Kernel_traitsI6__halfS3_S3_fjLj16384ELj2ELj1ELj4ELj16ENS0_18Kernel_traits_baseILj16384ES3_S3_S3_fjLj128EEEEEEEvNS0_19ForwardKernelParamsE,"aw",@nobits
	.sectionflags	@""
	.align	16
.nv.shared._ZN18transformer_engine13normalization19ln_fwd_tuned_kernelINS0_13Kernel_traitsI6__halfS3_S3_fjLj16384ELj2ELj1ELj4ELj16ENS0_18Kernel_traits_baseILj16384ES3_S3_S3_fjLj128EEEEEEEvNS0_19ForwardKernelParamsE:
	.zero		1040


//--------------------- .nv.shared._ZN18transformer_engine13normalization19ln_fwd_tuned_kernelINS0_13Kernel_traitsIffffjLj16384ELj2ELj1ELj4ELj16ENS0_18Kernel_traits_baseILj16384EffffjLj128EEEEEEEvNS0_19ForwardKernelParamsE --------------------------
	.section	.nv.shared._ZN18transformer_engine13normalization19ln_fwd_tuned_kernelINS0_13Kernel_traitsIffffjLj16384ELj2ELj1ELj4ELj16ENS0_18Kernel_traits_baseILj16384EffffjLj128EEEEEEEvNS0_19ForwardKernelParamsE,"aw",@nobits
	.sectionflags	@""
	.align	16
.nv.shared._ZN18transformer_engine13normalization19ln_fwd_tuned_kernelINS0_13Kernel_traitsIffffjLj16384ELj2ELj1ELj4ELj16ENS0_18Kernel_traits_baseILj16384EffffjLj128EEEEEEEvNS0_19ForwardKernelParamsE:
	.zero		1040


//--------------------- .nv.shared._ZN18transformer_engine13normalization19ln_fwd_tuned_kernelINS0_13Kernel_traitsIff13__nv_bfloat16fjLj15360ELj2ELj1ELj4ELj8ENS0_18Kernel_traits_baseILj15360EffS3_fjLj128EEEEEEEvNS0_19ForwardKernelParamsE --------------------------
	.section	.nv.shared._ZN18transformer_engine13normalization19ln_fwd_tuned_kernelINS0_13Kernel_traitsIff13__nv_bfloat16fjLj15360ELj2ELj1ELj4ELj8ENS0_18Kernel_traits_baseILj15360EffS3_fjLj128EEEEEEEvNS0_19ForwardKernelParamsE,"aw",@nobits
	.sectionflags	@""
	.align	16
.nv.shared._ZN18transformer_engine13normalization19ln_fwd_tuned_kernelINS0_13Kernel_traitsIff13__nv_bfloat16fjLj15360ELj2ELj1ELj4ELj8ENS0_18Kernel_traits_baseILj15360EffS3_fjLj128EEEEEEEvNS0_19ForwardKernelParamsE:
	.zero		1040


//--------------------- .nv.shared._ZN18transformer_engine13normalization19ln_fwd_tuned_kernelINS0_13Kernel_traitsI13__nv_bfloat16S3_S3_fjLj15360ELj2ELj1ELj4ELj8ENS0_18Kernel_traits_baseILj15360ES3_S3_S3_fjLj128EEEEEEEvNS0_19ForwardKernelParamsE --------------------------
	.section	.nv.shared._ZN18transformer_engine13normalization19ln_fwd_tuned_kernelINS0_13Kernel_traitsI13__nv_bfloat16S3_S3_fjLj15360ELj2ELj1ELj4ELj8ENS0_18Kernel_traits_baseILj15360ES3_S3_S3_fjLj128EEEEEEEvNS0_19ForwardKernelParamsE,"aw",@nobits
	.sectionflags	@""
	.align	16
.nv.shared._ZN18transformer_engine13normalization19ln_fwd_tuned_kernelINS0_13Kernel_traitsI13__nv_bfloat16S3_S3_fjLj15360ELj2ELj1ELj4ELj8ENS0_18Kernel_traits_baseILj15360ES3_S3_S3_fjLj128EEEEEEEvNS0_19ForwardKernelParamsE:
	.zero		1040


//--------------------- .nv.shared._ZN18transformer_engine13normalization19ln_fwd_tuned_kernelINS0_13Kernel_traitsIff6__halffjLj15360ELj2ELj1ELj4ELj8ENS0_18Kernel_traits_baseILj15360EffS3_fjLj128EEEEEEEvNS0_19ForwardKernelParamsE --------------------------
	.section	.nv.shared._ZN18transformer_engine13normalization19ln_fwd_tuned_kernelINS0_13Kernel_traitsIff6__halffjLj15360ELj2ELj1ELj4ELj8ENS0_18Kernel_traits_baseILj15360EffS3_fjLj128EEEEEEEvNS0_19ForwardKernelParamsE,"aw",@nobits
	.sectionflags	@""
	.align	16
.nv.shared._ZN18transformer_engine13normalization19ln_fwd_tuned_kernelINS0_13Kernel_traitsIff6__halffjLj15360ELj2ELj1ELj4ELj8ENS0_18Kernel_traits_baseILj15360EffS3_fjLj128EEEEEEEvNS0_19ForwardKernelParamsE:
	.zero		1040


//--------------------- .nv.shared._ZN18transformer_engine13normalization19ln_fwd_tuned_kernelINS0_13Kernel_traitsI6__halfS3_S3_fjLj15360ELj2ELj1ELj4ELj8ENS0_18Kernel_traits_baseILj15360ES3_S3_S3_fjLj128EEEEEEEvNS0_19ForwardKernelParamsE --------------------------
	.section	.nv.shared._ZN18transformer_engine13normalization19ln_fwd_tuned_kernelINS0_13Kernel_traitsI6__halfS3_S3_fjLj15360ELj2ELj1ELj4ELj8ENS0_18Kernel_traits_baseILj15360ES3_S3_S3_fjLj128EEEEEEEvNS0_19ForwardKernelParamsE,"aw",@nobits
	.sectionflags	@""
	.align	16
.nv.shared._ZN18transformer_engine13normalization19ln_fwd_tuned_kernelINS0_13Kernel_traitsI6__halfS3_S3_fjLj15360ELj2ELj1ELj4ELj8ENS0_18Kernel_traits_baseILj15360ES3_S3_S3_fjLj128EEEEEEEvNS0_19ForwardKernelParamsE:
	.zero		1040


//--------------------- .nv.shared._ZN18transformer_engine13normalization19ln_fwd_tuned_kernelINS0_13Kernel_traitsIffffjLj15360ELj2ELj1ELj4ELj8ENS0_18Kernel_traits_baseILj15360EffffjLj128EEEEEEEvNS0_19ForwardKernelParamsE --------------------------
	.section	.nv.shared._ZN18transformer_engine13normalization19ln_fwd_tuned_kernelINS0_13Kernel_traitsIffffjLj15360ELj2ELj1ELj4ELj8ENS0_18Kernel_traits_baseILj15360EffffjLj128EEEEEEEvNS0_19ForwardKernelParamsE,"aw",@nobits
	.sectionflags	@""
	.align	16
.nv.shared._ZN18transformer_engine13normalization19ln_fwd_tuned_kernelINS0_13Kernel_traitsIffffjLj15360ELj2ELj1ELj4ELj8ENS0_18Kernel_traits_baseILj15360EffffjLj128EEEEEEEvNS0_19ForwardKernelParamsE:
	.zero		1040


//--------------------- .nv.shared._ZN18transformer_engine13normalization19ln_fwd_tuned_kernelINS0_13Kernel_traitsIff13__nv_bfloat16fjLj12800ELj2ELj1ELj4ELj4ENS0_18Kernel_traits_baseILj12800EffS3_fjLj128EEEEEEEvNS0_19ForwardKernelParamsE --------------------------
	.section	.nv.shared._ZN18transformer_engine13normalization19ln_fwd_tuned_kernelINS0_13Kernel_traitsIff13__nv_bfloat16fjLj12800ELj2ELj1ELj4ELj4ENS0_18Kernel_traits_baseILj12800EffS3_fjLj128EEEEEEEvNS0_19ForwardKernelParamsE,"aw",@nobits
	.sectionflags	@""
	.align	16
.nv.shared._ZN18transformer_engine13normalization19ln_fwd_tuned_kernelINS0_13Kernel_traitsIff13__nv_bfloat16fjLj12800ELj2ELj1ELj4ELj4ENS0_18Kernel_traits_baseILj12800EffS3_fjLj128EEEEEEEvNS0_19ForwardKernelParamsE:
	.zero		1040


//--------------------- .nv.shared._ZN18transformer_engine13normalization19ln_fwd_tuned_kernelINS0_13Kernel_traitsI13__nv_bfloat16S3_S3_fjLj12800ELj2ELj1ELj4ELj4ENS0_18Kernel_traits_baseILj12800ES3_S3_S3_fjLj128EEEEEEEvNS0_19ForwardKernelParamsE --------------------------
	.section	.nv.shared._ZN18transformer_engine13normalization19ln_fwd_tuned_kernelINS0_13Kernel_traitsI13__nv_bfloat16S3_S3_fjLj12800ELj2ELj1ELj4ELj4ENS0_18Kernel_traits_baseILj12800ES3_S3_S3_fjLj128EEEEEEEvNS0_19ForwardKernelParamsE,"aw",@nobits
	.sectionflags	@""
	.align	16
.nv.shared._ZN18transformer_engine13normalization19ln_fwd_tuned_kernelINS0_13Kernel_traitsI13__nv_bfloat16S3_S3_fjLj12800ELj2ELj1ELj4ELj4ENS0_18Kernel_traits_baseILj12800ES3_S3_S3_fjLj128EEEEEEEvNS0_19ForwardKernelParamsE:
	.zero		1040


//--------------------- .nv.shared._ZN18transformer_engine13normalization19ln_fwd_tuned_kernelINS0_13Kernel_traitsIff6__halffjLj12800ELj2ELj1ELj4ELj4ENS0_18Kernel_traits_baseILj12800EffS3_fjLj128EEEEEEEvNS0_19ForwardKernelParamsE --------------------------
	.section	.nv.shared._ZN18transformer_engine13normalization19ln_fwd_tuned_kernelINS0_13Kernel_traitsIff6__halffjLj12800ELj2ELj1ELj4ELj4ENS0_18Kernel_traits_baseILj12800EffS3_fjLj128EEEEEEEvNS0_19ForwardKernelParamsE,"aw",@nobits
	.sectionflags	@""
	.align	16
.nv.shared._ZN18transformer_engine13normalization19ln_fwd_tuned_kernelINS0_13Kernel_traitsIff6__halffjLj12800ELj2ELj1ELj4ELj4ENS0_18Kernel_traits_baseILj12800EffS3_fjLj128EEEEEEEvNS0_19ForwardKernelParamsE:
	.zero		1040


//--------------------- .nv.shared._ZN18transformer_engine13normalization19ln_fwd_tuned_kernelINS0_13Kernel_traitsI6__halfS3_S3_fjLj12800ELj2ELj1ELj4ELj4ENS0_18Kernel_traits_baseILj12800ES3_S3_S3_fjLj128EEEEEEEvNS0_19ForwardKernelParamsE --------------------------
	.section	.nv.shared._ZN18transformer_engine13normalization19ln_fwd_tuned_kernelINS0_13Kernel_traitsI6__halfS3_S3_fjLj12800ELj2ELj1ELj4ELj4ENS0_18Kernel_traits_baseILj12800ES3_S3_S3_fjLj128EEEEEEEvNS0_19ForwardKernelParamsE,"aw",@nobits
	.sectionflags	@""
	.align	16
.nv.shared._ZN18transformer_engine13normalization19ln_fwd_tuned_kernelINS0_13Kernel_traitsI6__halfS3_S3_fjLj12800ELj2ELj1ELj4ELj4ENS0_18Kernel_traits_baseILj12800ES3_S3_S3_fjLj128EEEEEEEvNS0_19ForwardKernelParamsE:
	.zero		1040


//--------------------- .nv.shared._ZN18transformer_engine13normalization19ln_fwd_tuned_kernelINS0_13Kernel_traitsIffffjLj12800ELj2ELj1ELj4ELj4ENS0_18Kernel_traits_baseILj12800EffffjLj128EEEEEEEvNS0_19ForwardKernelParamsE --------------------------
	.section	.nv.shared._ZN18transformer_engine13normalization19ln_fwd_tuned_kernelINS0_13Kernel_traitsIffffjLj12800ELj2ELj1ELj4ELj4ENS0_18Kernel_traits_baseILj12800EffffjLj128EEEEEEEvNS0_19ForwardKernelParamsE,"aw",@nobits
	.sectionflags	@""
	.align	16
.nv.shared._ZN18transformer_engine13normalization19ln_fwd_tuned_kernelINS0_13Kernel_traitsIffffjLj12800ELj2ELj1ELj4ELj4ENS0_18Kernel_traits_baseILj12800EffffjLj128EEEEEEEvNS0_19ForwardKernelParamsE:
	.zero		1040


//--------------------- .nv.shared._ZN18transformer_engine13normalization19ln_fwd_tuned_kernelINS0_13Kernel_traitsIff13__nv_bfloat16fjLj12288ELj2ELj1ELj4ELj16ENS0_18Kernel_traits_baseILj12288EffS3_fjLj128EEEEEEEvNS0_19ForwardKernelParamsE --------------------------
	.section	.nv.shared._ZN18transformer_engine13normalization19ln_fwd_tuned_kernelINS0_13Kernel_traitsIff13__nv_bfloat16fjLj12288ELj2ELj1ELj4ELj16ENS0_18Kernel_traits_baseILj12288EffS3_fjLj128EEEEEEEvNS0_19ForwardKernelParamsE,"aw",@nobits
	.sectionflags	@""
	.align	16
.nv.shared._ZN18transformer_engine13normalization19ln_fwd_tuned_kernelINS0_13Kernel_traitsIff13__nv_bfloat16fjLj12288ELj2ELj1ELj4ELj16ENS0_18Kernel_traits_baseILj12288EffS3_fjLj128EEEEEEEvNS0_19ForwardKernelParamsE:
	.zero		1040


//--------------------- .nv.shared._ZN18transformer_engine13normalization19ln_fwd_tuned_kernelINS0_13Kernel_traitsI13__nv_bfloat16S3_S3_fjLj12288ELj2ELj1ELj4ELj16ENS0_18Kernel_traits_baseILj12288ES3_S3_S3_fjLj128EEEEEEEvNS0_19ForwardKernelParamsE --------------------------
	.section	.nv.shared._ZN18transformer_engine13normalization19ln_fwd_tuned_kernelINS0_13Kernel_traitsI13__nv_bfloat16S3_S3_fjLj12288ELj2ELj1ELj4ELj16ENS0_18Kernel_traits_baseILj12288ES3_S3_S3_fjLj128EEEEEEEvNS0_19ForwardKernelParamsE,"aw",@nobits
	.sectionflags	@""
	.align	16
.nv.shared._ZN18transformer_engine13normalization19ln_fwd_tuned_kernelINS0_13Kernel_traitsI13__nv_bfloat16S3_S3_fjLj12288ELj2ELj1ELj4ELj16ENS0_18Kernel_traits_baseILj12288ES3_S3_S3_fjLj128EEEEEEEvNS0_19ForwardKernelParamsE:
	.zero		1040


//--------------------- .nv.shared._ZN18transformer_engine13normalization19ln_fwd_tuned_kernelINS0_13Kernel_traitsIff6__halffjLj12288ELj2ELj1ELj4ELj16ENS0_18Kernel_traits_baseILj12288EffS3_fjLj128EEEEEEEvNS0_19ForwardKernelParamsE --------------------------
	.section	.nv.shared._ZN18transformer_engine13normalization19ln_fwd_tuned_kernelINS0_13Kernel_traitsIff6__halffjLj12288ELj2ELj1ELj4ELj16ENS0_18Kernel_traits_baseILj12288EffS3_fjLj128EEEEEEEvNS0_19ForwardKernelParamsE,"aw",@nobits
	.sectionflags	@""
	.align	16
.nv.shared._ZN18transformer_engine13normalization19ln_fwd_tuned_kernelINS0_13Kernel_traitsIff6__halffjLj12288ELj2ELj1ELj4ELj16ENS0_18Kernel_traits_baseILj12288EffS3_fjLj128EEEEEEEvNS0_19ForwardKernelParamsE:
	.zero		1040


//--------------------- .nv.shared._ZN18transformer_engine13normalization19ln_fwd_tuned_kernelINS0_13Kernel_traitsI6__halfS3_S3_fjLj12288ELj2ELj1ELj4ELj16ENS0_18Kernel_traits_baseILj12288ES3_S3_S3_fjLj128EEEEEEEvNS0_19ForwardKernelParamsE --------------------------
	.section	.nv.shared._ZN18transformer_engine13normalization19ln_fwd_tuned_kernelINS0_13Kernel_traitsI6__halfS3_S3_fjLj12288ELj2ELj1ELj4ELj16ENS0_18Kernel_traits_baseILj12288ES3_S3_S3_fjLj128EEEEEEEvNS0_19ForwardKernelParamsE,"aw",@nobits
	.sectionflags	@""
	.align	16
.nv.shared._ZN18transformer_engine13normalization19ln_fwd_tuned_kernelINS0_13Kernel_traitsI6__halfS3_S3_fjLj12288ELj2ELj1ELj4ELj16ENS0_18Kernel_traits_baseILj12288ES3_S3_S3_fjLj128EEEEEEEvNS0_19ForwardKernelParamsE:
	.zero		1040


//--------------------- .nv.shared._ZN18transformer_engine13normalization19ln_fwd_tuned_kernelINS0_13Kernel_traitsIffffjLj12288ELj2ELj1ELj4ELj16ENS0_18Kernel_traits_baseILj12288EffffjLj128EEEEEEEvNS0_19ForwardKernelParamsE --------------------------
	.section	.nv.shared._ZN18transformer_engine13normalization19ln_fwd_tuned_kernelINS0_13Kernel_traitsIffffjLj12288ELj2ELj1ELj4ELj16ENS0_18Kernel_traits_baseILj12288EffffjLj128EEEEEEEvNS0_19ForwardKernelParamsE,"aw",@nobits
	.sectionflags	@""
	.align	16
.nv.shared._ZN18transformer_engine13normalization19ln_fwd_tuned_kernelINS0_13Kernel_traitsIffffjLj12288ELj2ELj1ELj4ELj16ENS0_18Kernel_traits_baseILj12288EffffjLj128EEEEEEEvNS0_19ForwardKernelParamsE:
	.zero		1040


//--------------------- .nv.shared._ZN18transformer_engine13normalization19ln_fwd_tuned_kernelINS0_13Kernel_traitsIff13__nv_bfloat16fjLj10240ELj1ELj1ELj4ELj16ENS0_18Kernel_traits_baseILj10240EffS3_fjLj128EEEEEEEvNS0_19ForwardKernelParamsE --------------------------
	.section	.nv.shared._ZN18transformer_engine13normalization19ln_fwd_tuned_kernelINS0_13Kernel_traitsIff13__nv_bfloat16fjLj10240ELj1ELj1ELj4ELj16ENS0_18Kernel_traits_baseILj10240EffS3_fjLj128EEEEEEEvNS0_19ForwardKernelParamsE,"aw",@nobits
	.sectionflags	@""
	.align	16
.nv.shared._ZN18transformer_engine13normalization19ln_fwd_tuned_kernelINS0_13Kernel_traitsIff13__nv_bfloat16fjLj10240ELj1ELj1ELj4ELj16ENS0_18Kernel_traits_baseILj10240EffS3_fjLj128EEEEEEEvNS0_19ForwardKernelParamsE:
	.zero		1040


//--------------------- .nv.shared._ZN18transformer_engine13normalization19ln_fwd_tuned_kernelINS0_13Kernel_traitsI13__nv_bfloat16S3_S3_fjLj10240ELj1ELj1ELj4ELj16ENS0_18Kernel_traits_baseILj10240ES3_S3_S3_fjLj128EEEEEEEvNS0_19ForwardKernelParamsE --------------------------
	.section	.nv.shared._ZN18transformer_engine13normalization19ln_fwd_tuned_kernelINS0_13Kernel_traitsI13__nv_bfloat16S3_S3_fjLj10240ELj1ELj1ELj4ELj16ENS0_18Kernel_traits_baseILj10240ES3_S3_S3_fjLj128EEEEEEEvNS0_19ForwardKernelParamsE,"aw",@nobits
	.sectionflags	@""
	.align	16
.nv.shared._ZN18transformer_engine13normalization19ln_fwd_tuned_kernelINS0_13Kernel_traitsI13__nv_bfloat16S3_S3_fjLj10240ELj1ELj1ELj4ELj16ENS0_18Kernel_traits_baseILj10240ES3_S3_S3_fjLj128EEEEEEEvNS0_19ForwardKernelParamsE:
	.zero		1040


//--------------------- .nv.shared._ZN18transformer_engine13normalization19ln_fwd_tuned_kernelINS0_13Kernel_traitsIff6__halffjLj10240ELj1ELj1ELj4ELj16ENS0_18Kernel_traits_baseILj10240EffS3_fjLj128EEEEEEEvNS0_19ForwardKernelParamsE --------------------------
	.section	.nv.shared._ZN18transformer_engine13normalization19ln_fwd_tuned_kernelINS0_13Kernel_traitsIff6__halffjLj10240ELj1ELj1ELj4ELj16ENS0_18Kernel_traits_baseILj10240EffS3_fjLj128EEEEEEEvNS0_19ForwardKernelParamsE,"aw",@nobits
	.sectionflags	@""
	.align	16
.nv.shared._ZN18transformer_engine13normalization19ln_fwd_tuned_kernelINS0_13Kernel_traitsIff6__halffjLj10240ELj1ELj1ELj4ELj16ENS0_18Kernel_traits_baseILj10240EffS3_fjLj128EEEEEEEvNS0_19ForwardKernelParamsE:
	.zero		1040


//--------------------- .nv.shared._ZN18transformer_engine13normalization19ln_fwd_tuned_kernelINS0_13Kernel_traitsI6__halfS3_S3_fjLj10240ELj1ELj1ELj4ELj16ENS0_18Kernel_traits_baseILj10240ES3_S3_S3_fjLj128EEEEEEEvNS0_19ForwardKernelParamsE --------------------------
	.section	.nv.shared._ZN18transformer_engine13normalization19ln_fwd_tuned_kernelINS0_13Kernel_traitsI6__halfS3_S3_fjLj10240ELj1ELj1ELj4ELj16ENS0_18Kernel_traits_baseILj10240ES3_S3_S3_fjLj128EEEEEEEvNS0_19ForwardKernelParamsE,"aw",@nobits
	.sectionflags	@""
	.align	16
.nv.shared._ZN18transformer_engine13normalization19ln_fwd_tuned_kernelINS0_13Kernel_traitsI6__halfS3_S3_fjLj10240ELj1ELj1ELj4ELj16ENS0_18Kernel_traits_baseILj10240ES3_S3_S3_fjLj128EEEEEEEvNS0_19ForwardKernelParamsE:
	.zero		1040


//--------------------- .nv.shared._ZN18transformer_engine13normalization19ln_fwd_tuned_kernelINS0_13Kernel_traitsIffffjLj10240ELj2ELj1ELj4ELj16ENS0_18Kernel_traits_baseILj10240EffffjLj128EEEEEEEvNS0_19ForwardKernelParamsE --------------------------
	.section	.nv.shared._ZN18transformer_engine13normalization19ln_fwd_tuned_kernelINS0_13Kernel_traitsIffffjLj10240ELj2ELj1ELj4ELj16ENS0_18Kernel_traits_baseILj10240EffffjLj128EEEEEEEvNS0_19ForwardKernelParamsE,"aw",@nobits
	.sectionflags	@""
	.align	16
.nv.shared._ZN18transformer_engine13normalization19ln_fwd_tuned_kernelINS0_13Kernel_traitsIffffjLj10240ELj2ELj1ELj4ELj16ENS0_18Kernel_traits_baseILj10240EffffjLj128EEEEEEEvNS0_19ForwardKernelParamsE:
	.zero		1040


//--------------------- .nv.shared._ZN18transformer_engine13normalization19ln_fwd_tuned_kernelINS0_13Kernel_traitsIff13__nv_bfloat16fjLj8192ELj1ELj1ELj4ELj16ENS0_18Kernel_traits_baseILj8192EffS3_fjLj128EEEEEEEvNS0_19ForwardKernelParamsE --------------------------
	.section	.nv.shared._ZN18transformer_engine13normalization19ln_fwd_tuned_kernelINS0_13Kernel_traitsIff13__nv_bfloat16fjLj8192ELj1ELj1ELj4ELj16ENS0_18Kernel_traits_baseILj8192EffS3_fjLj128EEEEEEEvNS0_19ForwardKernelParamsE,"aw",@nobits
	.sectionflags	@""
	.align	16
.nv.shared._ZN18transformer_engine13normalization19ln_fwd_tuned_kernelINS0_13Kernel_traitsIff13__nv_bfloat16fjLj8192ELj1ELj1ELj4ELj16ENS0_18Kernel_traits_baseILj8192EffS3_fjLj128EEEEEEEvNS0_19ForwardKernelParamsE:
	.zero		1040


//--------------------- .nv.shared._ZN18transformer_engine13normalization19ln_fwd_tuned_kernelINS0_13Kernel_traitsI13__nv_bfloat16S3_S3_fjLj8192ELj1ELj1ELj4ELj16ENS0_18Kernel_traits_baseILj8192ES3_S3_S3_fjLj128EEEEEEEvNS0_19ForwardKernelParamsE --------------------------
	.section	.nv.shared._ZN18transformer_engine13normalization19ln_fwd_tuned_kernelINS0_13Kernel_traitsI13__nv_bfloat16S3_S3_fjLj8192ELj1ELj1ELj4ELj16ENS0_18Kernel_traits_baseILj8192ES3_S3_S3_fjLj128EEEEEEEvNS0_19ForwardKernelParamsE,"aw",@nobits
	.sectionflags	@""
	.align	16
.nv.shared._ZN18transformer_engine13normalization19ln_fwd_tuned_kernelINS0_13Kernel_traitsI13__nv_bfloat16S3_S3_fjLj8192ELj1ELj1ELj4ELj16ENS0_18Kernel_traits_baseILj8192ES3_S3_S3_fjLj128EEEEEEEvNS0_19ForwardKernelParamsE:
	.zero		1040


//--------------------- .nv.shared._ZN18transformer_engine13normalization19ln_fwd_tuned_kernelINS0_13Kernel_traitsIff6__halffjLj8192ELj1ELj1ELj4ELj16ENS0_18Kernel_traits_baseILj8192EffS3_fjLj128EEEEEEEvNS0_19ForwardKernelParamsE --------------------------
	.section	.nv.shared._ZN18transformer_engine13normalization19ln_fwd_tuned_kernelINS0_13Kernel_traitsIff6__halffjLj8192ELj1ELj1ELj4ELj16ENS0_18Kernel_traits_baseILj8192EffS3_fjLj128EEEEEEEvNS0_19ForwardKernelParamsE,"aw",@nobits
	.sectionflags	@""
	.align	16
.nv.shared._ZN18transformer_engine13normalization19ln_fwd_tuned_kernelINS0_13Kernel_traitsIff6__halffjLj8192ELj1ELj1ELj4ELj16ENS0_18Kernel_traits_baseILj8192EffS3_fjLj128EEEEEEEvNS0_19ForwardKernelParamsE:
	.zero		1040


//--------------------- .nv.shared._ZN18transformer_engine13normalization19ln_fwd_tuned_kernelINS0_13Kernel_traitsI6__halfS3_S3_fjLj8192ELj1ELj1ELj4ELj16ENS0_18Kernel_traits_baseILj8192ES3_S3_S3_fjLj128EEEEEEEvNS0_19ForwardKernelParamsE --------------------------
	.section	.nv.shared._ZN18transformer_engine13normalization19ln_fwd_tuned_kernelINS0_13Kernel_traitsI6__halfS3_S3_fjLj8192ELj1ELj1ELj4ELj16ENS0_18Kernel_traits_baseILj8192ES3_S3_S3_fjLj128EEEEEEEvNS0_19ForwardKernelParamsE,"aw",@nobits
	.sectionflags	@""
	.align	16
.nv.shared._ZN18transformer_engine13normalization19ln_fwd_tuned_kernelINS0_13Kernel_traitsI6__halfS3_S3_fjLj8192ELj1ELj1ELj4ELj16ENS0_18Kernel_traits_baseILj8192ES3_S3_S3_fjLj128EEEEEEEvNS0_19ForwardKernelParamsE:
	.zero		1040


//--------------------- .nv.shared._ZN18transformer_engine13normalization19ln_fwd_tuned_kernelINS0_13Kernel_traitsIffffjLj8192ELj1ELj1ELj4ELj16ENS0_18Kernel_traits_baseILj8192EffffjLj128EEEEEEEvNS0_19ForwardKernelParamsE --------------------------
	.section	.nv.shared._ZN18transformer_engine13normalization19ln_fwd_tuned_kernelINS0_13Kernel_traitsIffffjLj8192ELj1ELj1ELj4ELj16ENS0_18Kernel_traits_baseILj8192EffffjLj128EEEEEEEvNS0_19ForwardKernelParamsE,"aw",@nobits
	.sectionflags	@""
	.align	16
.nv.shared._ZN18transformer_engine13normalization19ln_fwd_tuned_kernelINS0_13Kernel_traitsIffffjLj8192ELj1ELj1ELj4ELj16ENS0_18Kernel_traits_baseILj8192EffffjLj128EEEEEEEvNS0_19ForwardKernelParamsE:
	.zero		1040


//--------------------- .nv.shared._ZN18transformer_engine13normalization19ln_fwd_tuned_kernelINS0_13Kernel_traitsIff13__nv_bfloat16fjLj6144ELj1ELj1ELj4ELj16ENS0_18Kernel_traits_baseILj6144EffS3_fjLj128EEEEEEEvNS0_19ForwardKernelParamsE --------------------------
	.section	.nv.shared._ZN18transformer_engine13normalization19ln_fwd_tuned_kernelINS0_13Kernel_traitsIff13__nv_bfloat16fjLj6144ELj1ELj1ELj4ELj16ENS0_18Kernel_traits_baseILj6144EffS3_fjLj128EEEEEEEvNS0_19ForwardKernelParamsE,"aw",@nobits
	.sectionflags	@""
	.align	16
.nv.shared._ZN18transformer_engine13normalization19ln_fwd_tuned_kernelINS0_13Kernel_traitsIff13__nv_bfloat16fjLj6144ELj1ELj1ELj4ELj16ENS0_18Kernel_traits_baseILj6144EffS3_fjLj128EEEEEEEvNS0_19ForwardKernelParamsE:
	.zero		1040


//--------------------- .nv.shared._ZN18transformer_engine13normalization19ln_fwd_tuned_kernelINS0_13Kernel_traitsI13__nv_bfloat16S3_S3_fjLj6144ELj1ELj1ELj4ELj16ENS0_18Kernel_traits_baseILj6144ES3_S3_S3_fjLj128EEEEEEEvNS0_19ForwardKernelParamsE --------------------------
	.section	.nv.shared._ZN18transformer_engine13normalization19ln_fwd_tuned_kernelINS0_13Kernel_traitsI13__nv_bfloat16S3_S3_fjLj6144ELj1ELj1ELj4ELj16ENS0_18Kernel_traits_baseILj6144ES3_S3_S3_fjLj128EEEEEEEvNS0_19ForwardKernelParamsE,"aw",@nobits
	.sectionflags	@""
	.align	16
.nv.shared._ZN18transformer_engine13normalization19ln_fwd_tuned_kernelINS0_13Kernel_traitsI13__nv_bfloat16S3_S3_fjLj6144ELj1ELj1ELj4ELj16ENS0_18Kernel_traits_baseILj6144ES3_S3_S3_fjLj128EEEEEEEvNS0_19ForwardKernelParamsE:
	.zero		1040


//--------------------- .nv.shared._ZN18transformer_engine13normalization19ln_fwd_tuned_kernelINS0_13Kernel_traitsIff6__halffjLj6144ELj1ELj1ELj4ELj16ENS0_18Kernel_traits_baseILj6144EffS3_fjLj128EEEEEEEvNS0_19ForwardKernelParamsE --------------------------
	.section	.nv.shared._ZN18transformer_engine13normalization19ln_fwd_tuned_kernelINS0_13Kernel_traitsIff6__halffjLj6144ELj1ELj1ELj4ELj16ENS0_18Kernel_traits_baseILj6144EffS3_fjLj128EEEEEEEvNS0_19ForwardKernelParamsE,"aw",@nobits
	.sectionflags	@""
	.align	16
.nv.shared._ZN18transformer_engine13normalization19ln_fwd_tuned_kernelINS0_13Kernel_traitsIff6__halffjLj6144ELj1ELj1ELj4ELj16ENS0_18Kernel_traits_baseILj6144EffS3_fjLj128EEEEEEEvNS0_19ForwardKernelParamsE:
	.zero		1040


//--------------------- .nv.shared._ZN18transformer_engine13normalization19ln_fwd_tuned_kernelINS0_13Kernel_traitsI6__halfS3_S3_fjLj6144ELj1ELj1ELj4ELj16ENS0_18Kernel_traits_baseILj6144ES3_S3_S3_fjLj128EEEEEEEvNS0_19ForwardKernelParamsE --------------------------
	.section	.nv.shared._ZN18transformer_engine13normalization19ln_fwd_tuned_kernelINS0_13Kernel_traitsI6__halfS3_S3_fjLj6144ELj1ELj1ELj4ELj16ENS0_18Kernel_traits_baseILj6144ES3_S3_S3_fjLj128EEEEEEEvNS0_19ForwardKernelParamsE,"aw",@nobits
	.sectionflags	@""
	.align	16
.nv.shared._ZN18transformer_engine13normalization19ln_fwd_tuned_kernelINS0_13Kernel_traitsI6__halfS3_S3_fjLj6144ELj1ELj1ELj4ELj16ENS0_18Kernel_traits_baseILj6144ES3_S3_S3_fjLj128EEEEEEEvNS0_19ForwardKernelParamsE:
	.zero		1040


//--------------------- .nv.shared._ZN18transformer_engine13normalization19ln_fwd_tuned_kernelINS0_13Kernel_traitsIffffjLj6144ELj1ELj1ELj4ELj16ENS0_18Kernel_traits_baseILj6144EffffjLj128EEEEEEEvNS0_19ForwardKernelParamsE --------------------------
	.section	.nv.shared._ZN18transformer_engine13normalization19ln_fwd_tuned_kernelINS0_13Kernel_traitsIffffjLj6144ELj1ELj1ELj4ELj16ENS0_18Kernel_traits_baseILj6144EffffjLj128EEEEEEEvNS0_19ForwardKernelParamsE,"aw",@nobits
	.sectionflags	@""
	.align	16
.nv.shared._ZN18transformer_engine13normalization19ln_fwd_tuned_kernelINS0_13Kernel_traitsIffffjLj6144ELj1ELj1ELj4ELj16ENS0_18Kernel_traits_baseILj6144EffffjLj128EEEEEEEvNS0_19ForwardKernelParamsE:
	.zero		1040


//--------------------- .nv.shared._ZN18transformer_engine13normalization19ln_fwd_tuned_kernelINS0_13Kernel_traitsIff13__nv_bfloat16fjLj5120ELj1ELj1ELj4ELj16ENS0_18Kernel_traits_baseILj5120EffS3_fjLj128EEEEEEEvNS0_19ForwardKernelParamsE --------------------------
	.section	.nv.shared._ZN18transformer_engine13normalization19ln_fwd_tuned_kernelINS0_13Kernel_traitsIff13__nv_bfloat16fjLj5120ELj1ELj1ELj4ELj16ENS0_18Kernel_traits_baseILj5120EffS3_fjLj128EEEEEEEvNS0_19ForwardKernelParamsE,"aw",@nobits
	.sectionflags	@""
	.align	16
.nv.shared._ZN18transformer_engine13normalization19ln_fwd_tuned_kernelINS0_13Kernel_traitsIff13__nv_bfloat16fjLj5120ELj1ELj1ELj4ELj16ENS0_18Kernel_traits_baseILj5120EffS3_fjLj128EEEEEEEvNS0_19ForwardKernelParamsE:
	.zero		1040


//--------------------- .nv.shared._ZN18transformer_engine13normalization19ln_fwd_tuned_kernelINS0_13Kernel_traitsI13__nv_bfloat16S3_S3_fjLj5120ELj1ELj1ELj4ELj16ENS0_18Kernel_traits_baseILj5120ES3_S3_S3_fjLj128EEEEEEEvNS0_19ForwardKernelParamsE --------------------------
	.section	.nv.shared._ZN18transformer_engine13normalization19ln_fwd_tuned_kernelINS0_13Kernel_traitsI13__nv_bfloat16S3_S3_fjLj5120ELj1ELj1ELj4ELj16ENS0_18Kernel_traits_baseILj5120ES3_S3_S3_fjLj128EEEEEEEvNS0_19ForwardKernelParamsE,"aw",@nobits
	.sectionflags	@""
	.align	16
.nv.shared._ZN18transformer_engine13normalization19ln_fwd_tuned_kernelINS0_13Kernel_traitsI13__nv_bfloat16S3_S3_fjLj5120ELj1ELj1ELj4ELj16ENS0_18Kernel_traits_baseILj5120ES3_S3_S3_fjLj128EEEEEEEvNS0_19ForwardKernelParamsE:
	.zero		1040


//--------------------- .nv.shared._ZN18transformer_engine13normalization19ln_fwd_tuned_kernelINS0_13Kernel_traitsIff6__halffjLj5120ELj1ELj1ELj4ELj16ENS0_18Kernel_traits_baseILj5120EffS3_fjLj128EEEEEEEvNS0_19ForwardKernelParamsE --------------------------
	.section	.nv.shared._ZN18transformer_engine13normalization19ln_fwd_tuned_kernelINS0_13Kernel_traitsIff6__halffjLj5120ELj1ELj1ELj4ELj16ENS0_18Kernel_traits_baseILj5120EffS3_fjLj128EEEEEEEvNS0_19ForwardKernelParamsE,"aw",@nobits
	.sectionflags	@""
	.align	16
.nv.shared._ZN18transformer_engine13normalization19ln_fwd_tuned_kernelINS0_13Kernel_traitsIff6__halffjLj5120ELj1ELj1ELj4ELj16ENS0_18Kernel_traits_baseILj5120EffS3_fjLj128EEEEEEEvNS0_19ForwardKernelParamsE:
	.zero		1040


//--------------------- .nv.shared._ZN18transformer_engine13normalization19ln_fwd_tuned_kernelINS0_13Kernel_traitsI6__halfS3_S3_fjLj5120ELj1ELj1ELj4ELj16ENS0_18Kernel_traits_baseILj5120ES3_S3_S3_fjLj128EEEEEEEvNS0_19ForwardKernelParamsE --------------------------
	.section	.nv.shared._ZN18transformer_engine13normalization19ln_fwd_tuned_kernelINS0_13Kernel_traitsI6__halfS3_S3_fjLj5120ELj1ELj1ELj4ELj16ENS0_18Kernel_traits_baseILj5120ES3_S3_S3_fjLj128EEEEEEEvNS0_19ForwardKernelParamsE,"aw",@nobits
	.sectionflags	@""
	.align	16
.nv.shared._ZN18transformer_engine13normalization19ln_fwd_tuned_kernelINS0_13Kernel_traitsI6__halfS3_S3_fjLj5120ELj1ELj1ELj4ELj16ENS0_18Kernel_traits_baseILj5120ES3_S3_S3_fjLj128EEEEEEEvNS0_19ForwardKernelParamsE:
	.zero		1040


//--------------------- .nv.shared._ZN18transformer_engine13normalization19ln_fwd_tuned_kernelINS0_13Kernel_traitsIffffjLj5120ELj1ELj1ELj4ELj16ENS0_18Kernel_traits_baseILj5120EffffjLj128EEEEEEEvNS0_19ForwardKernelParamsE --------------------------
	.section	.nv.shared._ZN18transformer_engine13normalization19ln_fwd_tuned_kernelINS0_13Kernel_traitsIffffjLj5120ELj1ELj1ELj4ELj16ENS0_18Kernel_traits_baseILj5120EffffjLj128EEEEEEEvNS0_19ForwardKernelParamsE,"aw",@nobits
	.sectionflags	@""
	.align	16
.nv.shared._ZN18transformer_engine13normalization19ln_fwd_tuned_kernelINS0_13Kernel_traitsIffffjLj5120ELj1ELj1ELj4ELj16ENS0_18Kernel_traits_baseILj5120EffffjLj128EEEEEEEvNS0_19ForwardKernelParamsE:
	.zero		1040


//--------------------- .nv.shared._ZN18transformer_engine13normalization19ln_fwd_tuned_kernelINS0_13Kernel_traitsIff13__nv_bfloat16fjLj4096ELj1ELj1ELj4ELj16ENS0_18Kernel_traits_baseILj4096EffS3_fjLj128EEEEEEEvNS0_19ForwardKernelParamsE --------------------------
	.section	.nv.shared._ZN18transformer_engine13normalization19ln_fwd_tuned_kernelINS0_13Kernel_traitsIff13__nv_bfloat16fjLj4096ELj1ELj1ELj4ELj16ENS0_18Kernel_traits_baseILj4096EffS3_fjLj128EEEEEEEvNS0_19ForwardKernelParamsE,"aw",@nobits
	.sectionflags	@""
	.align	16
.nv.shared._ZN18transformer_engine13normalization19ln_fwd_tuned_kernelINS0_13Kernel_traitsIff13__nv_bfloat16fjLj4096ELj1ELj1ELj4ELj16ENS0_18Kernel_traits_baseILj4096EffS3_fjLj128EEEEEEEvNS0_19ForwardKernelParamsE:
	.zero		1040


//--------------------- .nv.shared._ZN18transformer_engine13normalization19ln_fwd_tuned_kernelINS0_13Kernel_traitsI13__nv_bfloat16S3_S3_fjLj4096ELj1ELj1ELj4ELj16ENS0_18Kernel_traits_baseILj4096ES3_S3_S3_fjLj128EEEEEEEvNS0_19ForwardKernelParamsE --------------------------
	.section	.nv.shared._ZN18transformer_engine13normalization19ln_fwd_tuned_kernelINS0_13Kernel_traitsI13__nv_bfloat16S3_S3_fjLj4096ELj1ELj1ELj4ELj16ENS0_18Kernel_traits_baseILj4096ES3_S3_S3_fjLj128EEEEEEEvNS0_19ForwardKernelParamsE,"aw",@nobits
	.sectionflags	@""
	.align	16
.nv.shared._ZN18transformer_engine13normalization19ln_fwd_tuned_kernelINS0_13Kernel_traitsI13__nv_bfloat16S3_S3_fjLj4096ELj1ELj1ELj4ELj16ENS0_18Kernel_traits_baseILj4096ES3_S3_S3_fjLj128EEEEEEEvNS0_19ForwardKernelParamsE:
	.zero		1040


//--------------------- .nv.shared._ZN18transformer_engine13normalization19ln_fwd_tuned_kernelINS0_13Kernel_traitsIff6__halffjLj4096ELj1ELj1ELj4ELj16ENS0_18Kernel_traits_baseILj4096EffS3_fjLj128EEEEEEEvNS0_19ForwardKernelParamsE --------------------------
	.section	.nv.shared._ZN18transformer_engine13normalization19ln_fwd_tuned_kernelINS0_13Kernel_traitsIff6__halffjLj4096ELj1ELj1ELj4ELj16ENS0_18Kernel_traits_baseILj4096EffS3_fjLj128EEEEEEEvNS0_19ForwardKernelParamsE,"aw",@nobits
	.sectionflags	@""
	.align	16
.nv.shared._ZN18transformer_engine13normalization19ln_fwd_tuned_kernelINS0_13Kernel_traitsIff6__halffjLj4096ELj1ELj1ELj4ELj16ENS0_18Kernel_traits_baseILj4096EffS3_fjLj128EEEEEEEvNS0_19ForwardKernelParamsE:
	.zero		1040


//--------------------- .nv.shared._ZN18transformer_engine13normalization19ln_fwd_tuned_kernelINS0_13Kernel_traitsI6__halfS3_S3_fjLj4096ELj1ELj1ELj4ELj16ENS0_18Kernel_traits_baseILj4096ES3_S3_S3_fjLj128EEEEEEEvNS0_19ForwardKernelParamsE --------------------------
	.section	.nv.shared._ZN18transformer_engine13normalization19ln_fwd_tuned_kernelINS0_13Kernel_traitsI6__halfS3_S3_fjLj4096ELj1ELj1ELj4ELj16ENS0_18Kernel_traits_baseILj4096ES3_S3_S3_fjLj128EEEEEEEvNS0_19ForwardKernelParamsE,"aw",@nobits
	.sectionflags	@""
	.align	16
.nv.shared._ZN18transformer_engine13normalization19ln_fwd_tuned_kernelINS0_13Kernel_traitsI6__halfS3_S3_fjLj4096ELj1ELj1ELj4ELj16ENS0_18Kernel_traits_baseILj4096ES3_S3_S3_fjLj128EEEEEEEvNS0_19ForwardKernelParamsE:
	.zero		1040


//--------------------- .nv.shared._ZN18transformer_engine13normalization19ln_fwd_tuned_kernelINS0_13Kernel_traitsIffffjLj4096ELj1ELj1ELj4ELj16ENS0_18Kernel_traits_baseILj4096EffffjLj128EEEEEEEvNS0_19ForwardKernelParamsE --------------------------
	.section	.nv.shared._ZN18transformer_engine13normalization19ln_fwd_tuned_kernelINS0_13Kernel_traitsIffffjLj4096ELj1ELj1ELj4ELj16ENS0_18Kernel_traits_baseILj4096EffffjLj128EEEEEEEvNS0_19ForwardKernelParamsE,"aw",@nobits
	.sectionflags	@""
	.align	16
.nv.shared._ZN18transformer_engine13normalization19ln_fwd_tuned_kernelINS0_13Kernel_traitsIffffjLj4096ELj1ELj1ELj4ELj16ENS0_18Kernel_traits_baseILj4096EffffjLj128EEEEEEEvNS0_19ForwardKernelParamsE:
	.zero		1040


//--------------------- .nv.shared._ZN18transformer_engine13normalization19ln_fwd_tuned_kernelINS0_13Kernel_traitsIff13__nv_bfloat16fjLj3840ELj1ELj1ELj4ELj4ENS0_18Kernel_traits_baseILj3840EffS3_fjLj128EEEEEEEvNS0_19ForwardKernelParamsE --------------------------
	.section	.nv.shared._ZN18transformer_engine13normalization19ln_fwd_tuned_kernelINS0_13Kernel_traitsIff13__nv_bfloat16fjLj3840ELj1ELj1ELj4ELj4ENS0_18Kernel_traits_baseILj3840EffS3_fjLj128EEEEEEEvNS0_19ForwardKernelParamsE,"aw",@nobits
	.sectionflags	@""
	.align	16
.nv.shared._ZN18transformer_engine13normalization19ln_fwd_tuned_kernelINS0_13Kernel_traitsIff13__nv_bfloat16fjLj3840ELj1ELj1ELj4ELj4ENS0_18Kernel_traits_baseILj3840EffS3_fjLj128EEEEEEEvNS0_19ForwardKernelParamsE:
	.zero		1040


//--------------------- .nv.shared._ZN18transformer_engine13normalization19ln_fwd_tuned_kernelINS0_13Kernel_traitsI13__nv_bfloat16S3_S3_fjLj3840ELj1ELj1ELj4ELj4ENS0_18Kernel_traits_baseILj3840ES3_S3_S3_fjLj128EEEEEEEvNS0_19ForwardKernelParamsE --------------------------
	.section	.nv.shared._ZN18transformer_engine13normalization19ln_fwd_tuned_kernelINS0_13Kernel_traitsI13__nv_bfloat16S3_S3_fjLj3840ELj1ELj1ELj4ELj4ENS0_18Kernel_traits_baseILj3840ES3_S3_S3_fjLj128EEEEEEEvNS0_19ForwardKernelParamsE,"aw",@nobits
	.sectionflags	@""
	.align	16
.nv.shared._ZN18transformer_engine13normalization19ln_fwd_tuned_kernelINS0_13Kernel_traitsI13__nv_bfloat16S3_S3_fjLj3840ELj1ELj1ELj4ELj4ENS0_18Kernel_traits_baseILj3840ES3_S3_S3_fjLj128EEEEEEEvNS0_19ForwardKernelParamsE:
	.zero		1040


//--------------------- .nv.shared._ZN18transformer_engine13normalization19ln_fwd_tuned_kernelINS0_13Kernel_traitsIff6__halffjLj3840ELj1ELj1ELj4ELj4ENS0_18Kernel_traits_baseILj3840EffS3_fjLj128EEEEEEEvNS0_19ForwardKernelParamsE --------------------------
	.section	.nv.shared._ZN18transformer_engine13normalization19ln_fwd_tuned_kernelINS0_13Kernel_traitsIff6__halffjLj3840ELj1ELj1ELj4ELj4ENS0_18Kernel_traits_baseILj3840EffS3_fjLj128EEEEEEEvNS0_19ForwardKernelParamsE,"aw",@nobits
	.sectionflags	@""
	.align	16
.nv.shared._ZN18transformer_engine13normalization19ln_fwd_tuned_kernelINS0_13Kernel_traitsIff6__halffjLj3840ELj1ELj1ELj4ELj4ENS0_18Kernel_traits_baseILj3840EffS3_fjLj128EEEEEEEvNS0_19ForwardKernelParamsE:
	.zero		1040


//--------------------- .nv.shared._ZN18transformer_engine13normalization19ln_fwd_tuned_kernelINS0_13Kernel_traitsI6__halfS3_S3_fjLj3840ELj1ELj1ELj4ELj4ENS0_18Kernel_traits_baseILj3840ES3_S3_S3_fjLj128EEEEEEEvNS0_19ForwardKernelParamsE --------------------------
	.section	.nv.shared._ZN18transformer_engine13normalization19ln_fwd_tuned_kernelINS0_13Kernel_traitsI6__halfS3_S3_fjLj3840ELj1ELj1ELj4ELj4ENS0_18Kernel_traits_baseILj3840ES3_S3_S3_fjLj128EEEEEEEvNS0_19ForwardKernelParamsE,"aw",@nobits
	.sectionflags	@""
	.align	16
.nv.shared._ZN18transformer_engine13normalization19ln_fwd_tuned_kernelINS0_13Kernel_traitsI6__halfS3_S3_fjLj3840ELj1ELj1ELj4ELj4ENS0_18Kernel_traits_baseILj3840ES3_S3_S3_fjLj128EEEEEEEvNS0_19ForwardKernelParamsE:
	.zero		1040


//--------------------- .nv.shared._ZN18transformer_engine13normalization19ln_fwd_tuned_kernelINS0_13Kernel_traitsIffffjLj3840ELj1ELj1ELj4ELj4ENS0_18Kernel_traits_baseILj3840EffffjLj128EEEEEEEvNS0_19ForwardKernelParamsE --------------------------
	.section	.nv.shared._ZN18transformer_engine13normalization19ln_fwd_tuned_kernelINS0_13Kernel_traitsIffffjLj3840ELj1ELj1ELj4ELj4ENS0_18Kernel_traits_baseILj3840EffffjLj128EEEEEEEvNS0_19ForwardKernelParamsE,"aw",@nobits
	.sectionflags	@""
	.align	16
.nv.shared._ZN18transformer_engine13normalization19ln_fwd_tuned_kernelINS0_13Kernel_traitsIffffjLj3840ELj1ELj1ELj4ELj4ENS0_18Kernel_traits_baseILj3840EffffjLj128EEEEEEEvNS0_19ForwardKernelParamsE:
	.zero		1040


//--------------------- .nv.shared._ZN18transformer_engine13normalization19ln_fwd_tuned_kernelINS0_13Kernel_traitsIff13__nv_bfloat16fjLj3072ELj1ELj1ELj4ELj16ENS0_18Kernel_traits_baseILj3072EffS3_fjLj128EEEEEEEvNS0_19ForwardKernelParamsE --------------------------
	.section	.nv.shared._ZN18transformer_engine13normalization19ln_fwd_tuned_kernelINS0_13Kernel_traitsIff13__nv_bfloat16fjLj3072ELj1ELj1ELj4ELj16ENS0_18Kernel_traits_baseILj3072EffS3_fjLj128EEEEEEEvNS0_19ForwardKernelParamsE,"aw",@nobits
	.sectionflags	@""
	.align	16
.nv.shared._ZN18transformer_engine13normalization19ln_fwd_tuned_kernelINS0_13Kernel_traitsIff13__nv_bfloat16fjLj3072ELj1ELj1ELj4ELj16ENS0_18Kernel_traits_baseILj3072EffS3_fjLj128EEEEEEEvNS0_19ForwardKernelParamsE:
	.zero		1040


//--------------------- .nv.shared._ZN18transformer_engine13normalization19ln_fwd_tuned_kernelINS0_13Kernel_traitsI13__nv_bfloat16S3_S3_fjLj3072ELj1ELj1ELj4ELj16ENS0_18Kernel_traits_baseILj3072ES3_S3_S3_fjLj128EEEEEEEvNS0_19ForwardKernelParamsE --------------------------
	.section	.nv.shared._ZN18transformer_engine13normalization19ln_fwd_tuned_kernelINS0_13Kernel_traitsI13__nv_bfloat16S3_S3_fjLj3072ELj1ELj1ELj4ELj16ENS0_18Kernel_traits_baseILj3072ES3_S3_S3_fjLj128EEEEEEEvNS0_19ForwardKernelParamsE,"aw",@nobits
	.sectionflags	@""
	.align	16
.nv.shared._ZN18transformer_engine13normalization19ln_fwd_tuned_kernelINS0_13Kernel_traitsI13__nv_bfloat16S3_S3_fjLj3072ELj1ELj1ELj4ELj16ENS0_18Kernel_traits_baseILj3072ES3_S3_S3_fjLj128EEEEEEEvNS0_19ForwardKernelParamsE:
	.zero		1040


//--------------------- .nv.shared._ZN18transformer_engine13normalization19ln_fwd_tuned_kernelINS0_13Kernel_traitsIff6__halffjLj3072ELj1ELj1ELj4ELj16ENS0_18Kernel_traits_baseILj3072EffS3_fjLj128EEEEEEEvNS0_19ForwardKernelParamsE --------------------------
	.section	.nv.shared._ZN18transformer_engine13normalization19ln_fwd_tuned_kernelINS0_13Kernel_traitsIff6__halffjLj3072ELj1ELj1ELj4ELj16ENS0_18Kernel_traits_baseILj3072EffS3_fjLj128EEEEEEEvNS0_19ForwardKernelParamsE,"aw",@nobits
	.sectionflags	@""
	.align	16
.nv.shared._ZN18transformer_engine13normalization19ln_fwd_tuned_kernelINS0_13Kernel_traitsIff6__halffjLj3072ELj1ELj1ELj4ELj16ENS0_18Kernel_traits_baseILj3072EffS3_fjLj128EEEEEEEvNS0_19ForwardKernelParamsE:
	.zero		1040


//--------------------- .nv.shared._ZN18transformer_engine13normalization19ln_fwd_tuned_kernelINS0_13Kernel_traitsI6__halfS3_S3_fjLj3072ELj1ELj1ELj4ELj16ENS0_18Kernel_traits_baseILj3072ES3_S3_S3_fjLj128EEEEEEEvNS0_19ForwardKernelParamsE --------------------------
	.section	.nv.shared._ZN18transformer_engine13normalization19ln_fwd_tuned_kernelINS0_13Kernel_traitsI6__halfS3_S3_fjLj3072ELj1ELj1ELj4ELj16ENS0_18Kernel_traits_baseILj3072ES3_S3_S3_fjLj128EEEEEEEvNS0_19ForwardKernelParamsE,"aw",@nobits
	.sectionflags	@""
	.align	16
.nv.shared._ZN18transformer_engine13normalization19ln_fwd_tuned_kernelINS0_13Kernel_traitsI6__halfS3_S3_fjLj3072ELj1ELj1ELj4ELj16ENS0_18Kernel_traits_baseILj3072ES3_S3_S3_fjLj128EEEEEEEvNS0_19ForwardKernelParamsE:
	.zero		1040


//--------------------- .nv.shared._ZN18transformer_engine13normalization19ln_fwd_tuned_kernelINS0_13Kernel_traitsIffffjLj3072ELj1ELj1ELj4ELj16ENS0_18Kernel_traits_baseILj3072EffffjLj128EEEEEEEvNS0_19ForwardKernelParamsE --------------------------
	.section	.nv.shared._ZN18transformer_engine13normalization19ln_fwd_tuned_kernelINS0_13Kernel_traitsIffffjLj3072ELj1ELj1ELj4ELj16ENS0_18Kernel_traits_baseILj3072EffffjLj128EEEEEEEvNS0_19ForwardKernelParamsE,"aw",@nobits
	.sectionflags	@""
	.align	16
.nv.shared._ZN18transformer_engine13normalization19ln_fwd_tuned_kernelINS0_13Kernel_traitsIffffjLj3072ELj1ELj1ELj4ELj16ENS0_18Kernel_traits_baseILj3072EffffjLj128EEEEEEEvNS0_19ForwardKernelParamsE:
	.zero		1040


//--------------------- .nv.shared._ZN18transformer_engine13normalization19ln_fwd_tuned_kernelINS0_13Kernel_traitsIff13__nv_bfloat16fjLj2304ELj1ELj4ELj1ELj16ENS0_18Kernel_traits_baseILj2304EffS3_fjLj128EEEEEEEvNS0_19ForwardKernelParamsE --------------------------
	.section	.nv.shared._ZN18transformer_engine13normalization19ln_fwd_tuned_kernelINS0_13Kernel_traitsIff13__nv_bfloat16fjLj2304ELj1ELj4ELj1ELj16ENS0_18Kernel_traits_baseILj2304EffS3_fjLj128EEEEEEEvNS0_19ForwardKernelParamsE,"aw",@nobits
	.sectionflags	@""
	.align	16
.nv.shared._ZN18transformer_engine13normalization19ln_fwd_tuned_kernelINS0_13Kernel_traitsIff13__nv_bfloat16fjLj2304ELj1ELj4ELj1ELj16ENS0_18Kernel_traits_baseILj2304EffS3_fjLj128EEEEEEEvNS0_19ForwardKernelParamsE:
	.zero		1040


//--------------------- .nv.shared._ZN18transformer_engine13normalization19ln_fwd_tuned_kernelINS0_13Kernel_traitsI13__nv_bfloat16S3_S3_fjLj2304ELj1ELj4ELj1ELj16ENS0_18Kernel_traits_baseILj2304ES3_S3_S3_fjLj128EEEEEEEvNS0_19ForwardKernelParamsE --------------------------
	.section	.nv.shared._ZN18transformer_engine13normalization19ln_fwd_tuned_kernelINS0_13Kernel_traitsI13__nv_bfloat16S3_S3_fjLj2304ELj1ELj4ELj1ELj16ENS0_18Kernel_traits_baseILj2304ES3_S3_S3_fjLj128EEEEEEEvNS0_19ForwardKernelParamsE,"aw",@nobits
	.sectionflags	@""
	.align	16
.nv.shared._ZN18transformer_engine13normalization19ln_fwd_tuned_kernelINS0_13Kernel_traitsI13__nv_bfloat16S3_S3_fjLj2304ELj1ELj4ELj1ELj16ENS0_18Kernel_traits_baseILj2304ES3_S3_S3_fjLj128EEEEEEEvNS0_19ForwardKernelParamsE:
	.zero		1040


//--------------------- .nv.shared._ZN18transformer_engine13normalization19ln_fwd_tuned_kernelINS0_13Kernel_traitsIff6__halffjLj2304ELj1ELj4ELj1ELj16ENS0_18Kernel_traits_baseILj2304EffS3_fjLj128EEEEEEEvNS0_19ForwardKernelParamsE --------------------------
	.section	.nv.shared._ZN18transformer_engine13normalization19ln_fwd_tuned_kernelINS0_13Kernel_traitsIff6__halffjLj2304ELj1ELj4ELj1ELj16ENS0_18Kernel_traits_baseILj2304EffS3_fjLj128EEEEEEEvNS0_19ForwardKernelParamsE,"aw",@nobits
	.sectionflags	@""
	.align	16
.nv.shared._ZN18transformer_engine13normalization19ln_fwd_tuned_kernelINS0_13Kernel_traitsIff6__halffjLj2304ELj1ELj4ELj1ELj16ENS0_18Kernel_traits_baseILj2304EffS3_fjLj128EEEEEEEvNS0_19ForwardKernelParamsE:
	.zero		1040


//--------------------- .nv.shared._ZN18transformer_engine13normalization19ln_fwd_tuned_kernelINS0_13Kernel_traitsI6__halfS3_S3_fjLj2304ELj1ELj4ELj1ELj16ENS0_18Kernel_traits_baseILj2304ES3_S3_S3_fjLj128EEEEEEEvNS0_19ForwardKernelParamsE --------------------------
	.section	.nv.shared._ZN18transformer_engine13normalization19ln_fwd_tuned_kernelINS0_13Kernel_traitsI6__halfS3_S3_fjLj2304ELj1ELj4ELj1ELj16ENS0_18Kernel_traits_baseILj2304ES3_S3_S3_fjLj128EEEEEEEvNS0_19ForwardKernelParamsE,"aw",@nobits
	.sectionflags	@""
	.align	16
.nv.shared._ZN18transformer_engine13normalization19ln_fwd_tuned_kernelINS0_13Kernel_traitsI6__halfS3_S3_fjLj2304ELj1ELj4ELj1ELj16ENS0_18Kernel_traits_baseILj2304ES3_S3_S3_fjLj128EEEEEEEvNS0_19ForwardKernelParamsE:
	.zero		1040


//--------------------- .nv.shared._ZN18transformer_engine13normalization19ln_fwd_tuned_kernelINS0_13Kernel_traitsIffffjLj2304ELj1ELj4ELj1ELj16ENS0_18Kernel_traits_baseILj2304EffffjLj128EEEEEEEvNS0_19ForwardKernelParamsE --------------------------
	.section	.nv.shared._ZN18transformer_engine13normalization19ln_fwd_tuned_kernelINS0_13Kernel_traitsIffffjLj2304ELj1ELj4ELj1ELj16ENS0_18Kernel_traits_baseILj2304EffffjLj128EEEEEEEvNS0_19ForwardKernelParamsE,"aw",@nobits
	.sectionflags	@""
	.align	16
.nv.shared._ZN18transformer_engine13normalization19ln_fwd_tuned_kernelINS0_13Kernel_traitsIffffjLj2304ELj1ELj4ELj1ELj16ENS0_18Kernel_traits_baseILj2304EffffjLj128EEEEEEEvNS0_19ForwardKernelParamsE:
	.zero		1040


//--------------------- .nv.shared._ZN18transformer_engine13normalization19ln_fwd_tuned_kernelINS0_13Kernel_traitsIff13__nv_bfloat16fjLj2048ELj1ELj4ELj1ELj16ENS0_18Kernel_traits_baseILj2048EffS3_fjLj128EEEEEEEvNS0_19ForwardKernelParamsE --------------------------
	.section	.nv.shared._ZN18transformer_engine13normalization19ln_fwd_tuned_kernelINS0_13Kernel_traitsIff13__nv_bfloat16fjLj2048ELj1ELj4ELj1ELj16ENS0_18Kernel_traits_baseILj2048EffS3_fjLj128EEEEEEEvNS0_19ForwardKernelParamsE,"aw",@nobits
	.sectionflags	@""
	.align	16
.nv.shared._ZN18transformer_engine13normalization19ln_fwd_tuned_kernelINS0_13Kernel_traitsIff13__nv_bfloat16fjLj2048ELj1ELj4ELj1ELj16ENS0_18Kernel_traits_baseILj2048EffS3_fjLj128EEEEEEEvNS0_19ForwardKernelParamsE:
	.zero		1040


//--------------------- .nv.shared._ZN18transformer_engine13normalization19ln_fwd_tuned_kernelINS0_13Kernel_traitsI13__nv_bfloat16S3_S3_fjLj2048ELj1ELj4ELj1ELj16ENS0_18Kernel_traits_baseILj2048ES3_S3_S3_fjLj128EEEEEEEvNS0_19ForwardKernelParamsE --------------------------
	.section	.nv.shared._ZN18transformer_engine13normalization19ln_fwd_tuned_kernelINS0_13Kernel_traitsI13__nv_bfloat16S3_S3_fjLj2048ELj1ELj4ELj1ELj16ENS0_18Kernel_traits_baseILj2048ES3_S3_S3_fjLj128EEEEEEEvNS0_19ForwardKernelParamsE,"aw",@nobits
	.sectionflags	@""
	.align	16
.nv.shared._ZN18transformer_engine13normalization19ln_fwd_tuned_kernelINS0_13Kernel_traitsI13__nv_bfloat16S3_S3_fjLj2048ELj1ELj4ELj1ELj16ENS0_18Kernel_traits_baseILj2048ES3_S3_S3_fjLj128EEEEEEEvNS0_19ForwardKernelParamsE:
	.zero		1040


//--------------------- .nv.shared._ZN18transformer_engine13normalization19ln_fwd_tuned_kernelINS0_13Kernel_traitsIff6__halffjLj2048ELj1ELj4ELj1ELj16ENS0_18Kernel_traits_baseILj2048EffS3_fjLj128EEEEEEEvNS0_19ForwardKernelParamsE --------------------------
	.section	.nv.shared._ZN18transformer_engine13normalization19ln_fwd_tuned_kernelINS0_13Kernel_traitsIff6__halffjLj2048ELj1ELj4ELj1ELj16ENS0_18Kernel_traits_baseILj2048EffS3_fjLj128EEEEEEEvNS0_19ForwardKernelParamsE,"aw",@nobits
	.sectionflags	@""
	.align	16
.nv.shared._ZN18transformer_engine13normalization19ln_fwd_tuned_kernelINS0_13Kernel_traitsIff6__halffjLj2048ELj1ELj4ELj1ELj16ENS0_18Kernel_traits_baseILj2048EffS3_fjLj128EEEEEEEvNS0_19ForwardKernelParamsE:
	.zero		1040


//--------------------- .nv.shared._ZN18transformer_engine13normalization19ln_fwd_tuned_kernelINS0_13Kernel_traitsI6__halfS3_S3_fjLj2048ELj1ELj4ELj1ELj16ENS0_18Kernel_traits_baseILj2048ES3_S3_S3_fjLj128EEEEEEEvNS0_19ForwardKernelParamsE --------------------------
	.section	.nv.shared._ZN18transformer_engine13normalization19ln_fwd_tuned_kernelINS0_13Kernel_traitsI6__halfS3_S3_fjLj2048ELj1ELj4ELj1ELj16ENS0_18Kernel_traits_baseILj2048ES3_S3_S3_fjLj128EEEEEEEvNS0_19ForwardKernelParamsE,"aw",@nobits
	.sectionflags	@""
	.align	16
.nv.shared._ZN18transformer_engine13normalization19ln_fwd_tuned_kernelINS0_13Kernel_traitsI6__halfS3_S3_fjLj2048ELj1ELj4ELj1ELj16ENS0_18Kernel_traits_baseILj2048ES3_S3_S3_fjLj128EEEEEEEvNS0_19ForwardKernelParamsE:
	.zero		1040


//--------------------- .nv.shared._ZN18transformer_engine13normalization19ln_fwd_tuned_kernelINS0_13Kernel_traitsIffffjLj2048ELj1ELj4ELj1ELj16ENS0_18Kernel_traits_baseILj2048EffffjLj128EEEEEEEvNS0_19ForwardKernelParamsE --------------------------
	.section	.nv.shared._ZN18transformer_engine13normalization19ln_fwd_tuned_kernelINS0_13Kernel_traitsIffffjLj2048ELj1ELj4ELj1ELj16ENS0_18Kernel_traits_baseILj2048EffffjLj128EEEEEEEvNS0_19ForwardKernelParamsE,"aw",@nobits
	.sectionflags	@""
	.align	16
.nv.shared._ZN18transformer_engine13normalization19ln_fwd_tuned_kernelINS0_13Kernel_traitsIffffjLj2048ELj1ELj4ELj1ELj16ENS0_18Kernel_traits_baseILj2048EffffjLj128EEEEEEEvNS0_19ForwardKernelParamsE:
	.zero		1040


//--------------------- .nv.shared._ZN18transformer_engine13normalization19ln_fwd_tuned_kernelINS0_13Kernel_traitsIff13__nv_bfloat16fjLj1536ELj1ELj4ELj1ELj16ENS0_18Kernel_traits_baseILj1536EffS3_fjLj128EEEEEEEvNS0_19ForwardKernelParamsE --------------------------
	.section	.nv.shared._ZN18transformer_engine13normalization19ln_fwd_tuned_kernelINS0_13Kernel_traitsIff13__nv_bfloat16fjLj1536ELj1ELj4ELj1ELj16ENS0_18Kernel_traits_baseILj1536EffS3_fjLj128EEEEEEEvNS0_19ForwardKernelParamsE,"aw",@nobits
	.sectionflags	@""
	.align	16
.nv.shared._ZN18transformer_engine13normalization19ln_fwd_tuned_kernelINS0_13Kernel_traitsIff13__nv_bfloat16fjLj1536ELj1ELj4ELj1ELj16ENS0_18Kernel_traits_baseILj1536EffS3_fjLj128EEEEEEEvNS0_19ForwardKernelParamsE:
	.zero		1040


//--------------------- .nv.shared._ZN18transformer_engine13normalization19ln_fwd_tuned_kernelINS0_13Kernel_traitsI13__nv_bfloat16S3_S3_fjLj1536ELj1ELj4ELj1ELj16ENS0_18Kernel_traits_baseILj1536ES3_S3_S3_fjLj128EEEEEEEvNS0_19ForwardKernelParamsE --------------------------
	.section	.nv.shared._ZN18transformer_engine13normalization19ln_fwd_tuned_kernelINS0_13Kernel_traitsI13__nv_bfloat16S3_S3_fjLj1536ELj1ELj4ELj1ELj16ENS0_18Kernel_traits_baseILj1536ES3_S3_S3_fjLj128EEEEEEEvNS0_19ForwardKernelParamsE,"aw",@nobits
	.sectionflags	@""
	.align	16
.nv.shared._ZN18transformer_engine13normalization19ln_fwd_tuned_kernelINS0_13Kernel_traitsI13__nv_bfloat16S3_S3_fjLj1536ELj1ELj4ELj1ELj16ENS0_18Kernel_traits_baseILj1536ES3_S3_S3_fjLj128EEEEEEEvNS0_19ForwardKernelParamsE:
	.zero		1040


//--------------------- .nv.shared._ZN18transformer_engine13normalization19ln_fwd_tuned_kernelINS0_13Kernel_traitsIff6__halffjLj1536ELj1ELj4ELj1ELj16ENS0_18Kernel_traits_baseILj1536EffS3_fjLj128EEEEEEEvNS0_19ForwardKernelParamsE --------------------------
	.section	.nv.shared._ZN18transformer_engine13normalization19ln_fwd_tuned_kernelINS0_13Kernel_traitsIff6__halffjLj1536ELj1ELj4ELj1ELj16ENS0_18Kernel_traits_baseILj1536EffS3_fjLj128EEEEEEEvNS0_19ForwardKernelParamsE,"aw",@nobits
	.sectionflags	@""
	.align	16
.nv.shared._ZN18transformer_engine13normalization19ln_fwd_tuned_kernelINS0_13Kernel_traitsIff6__halffjLj1536ELj1ELj4ELj1ELj16ENS0_18Kernel_traits_baseILj1536EffS3_fjLj128EEEEEEEvNS0_19ForwardKernelParamsE:
	.zero		1040


//--------------------- .nv.shared._ZN18transformer_engine13normalization19ln_fwd_tuned_kernelINS0_13Kernel_traitsI6__halfS3_S3_fjLj1536ELj1ELj4ELj1ELj16ENS0_18Kernel_traits_baseILj1536ES3_S3_S3_fjLj128EEEEEEEvNS0_19ForwardKernelParamsE --------------------------
	.section	.nv.shared._ZN18transformer_engine13normalization19ln_fwd_tuned_kernelINS0_13Kernel_traitsI6__halfS3_S3_fjLj1536ELj1ELj4ELj1ELj16ENS0_18Kernel_traits_baseILj1536ES3_S3_S3_fjLj128EEEEEEEvNS0_19ForwardKernelParamsE,"aw",@nobits
	.sectionflags	@""
	.align	16
.nv.shared._ZN18transformer_engine13normalization19ln_fwd_tuned_kernelINS0_13Kernel_traitsI6__halfS3_S3_fjLj1536ELj1ELj4ELj1ELj16ENS0_18Kernel_traits_baseILj1536ES3_S3_S3_fjLj128EEEEEEEvNS0_19ForwardKernelParamsE:
	.zero		1040


//--------------------- .nv.shared._ZN18transformer_engine13normalization19ln_fwd_tuned_kernelINS0_13Kernel_traitsIffffjLj1536ELj1ELj4ELj1ELj16ENS0_18Kernel_traits_baseILj1536EffffjLj128EEEEEEEvNS0_19ForwardKernelParamsE --------------------------
	.section	.nv.shared._ZN18transformer_engine13normalization19ln_fwd_tuned_kernelINS0_13Kernel_traitsIffffjLj1536ELj1ELj4ELj1ELj16ENS0_18Kernel_traits_baseILj1536EffffjLj128EEEEEEEvNS0_19ForwardKernelParamsE,"aw",@nobits
	.sectionflags	@""
	.align	16
.nv.shared._ZN18transformer_engine13normalization19ln_fwd_tuned_kernelINS0_13Kernel_traitsIffffjLj1536ELj1ELj4ELj1ELj16ENS0_18Kernel_traits_baseILj1536EffffjLj128EEEEEEEvNS0_19ForwardKernelParamsE:
	.zero		1040


//--------------------- .nv.shared._ZN18transformer_engine13normalization19ln_fwd_tuned_kernelINS0_13Kernel_traitsIff13__nv_bfloat16fjLj1024ELj1ELj4ELj1ELj16ENS0_18Kernel_traits_baseILj1024EffS3_fjLj128EEEEEEEvNS0_19ForwardKernelParamsE --------------------------
	.section	.nv.shared._ZN18transformer_engine13normalization19ln_fwd_tuned_kernelINS0_13Kernel_traitsIff13__nv_bfloat16fjLj1024ELj1ELj4ELj1ELj16ENS0_18Kernel_traits_baseILj1024EffS3_fjLj128EEEEEEEvNS0_19ForwardKernelParamsE,"aw",@nobits
	.sectionflags	@""
	.align	16
.nv.shared._ZN18transformer_engine13normalization19ln_fwd_tuned_kernelINS0_13Kernel_traitsIff13__nv_bfloat16fjLj1024ELj1ELj4ELj1ELj16ENS0_18Kernel_traits_baseILj1024EffS3_fjLj128EEEEEEEvNS0_19ForwardKernelParamsE:
	.zero		1040


//--------------------- .nv.shared._ZN18transformer_engine13normalization19ln_fwd_tuned_kernelINS0_13Kernel_traitsI13__nv_bfloat16S3_S3_fjLj1024ELj1ELj4ELj1ELj16ENS0_18Kernel_traits_baseILj1024ES3_S3_S3_fjLj128EEEEEEEvNS0_19ForwardKernelParamsE --------------------------
	.section	.nv.shared._ZN18transformer_engine13normalization19ln_fwd_tuned_kernelINS0_13Kernel_traitsI13__nv_bfloat16S3_S3_fjLj1024ELj1ELj4ELj1ELj16ENS0_18Kernel_traits_baseILj1024ES3_S3_S3_fjLj128EEEEEEEvNS0_19ForwardKernelParamsE,"aw",@nobits
	.sectionflags	@""
	.align	16
.nv.shared._ZN18transformer_engine13normalization19ln_fwd_tuned_kernelINS0_13Kernel_traitsI13__nv_bfloat16S3_S3_fjLj1024ELj1ELj4ELj1ELj16ENS0_18Kernel_traits_baseILj1024ES3_S3_S3_fjLj128EEEEEEEvNS0_19ForwardKernelParamsE:
	.zero		1040


//--------------------- .nv.shared._ZN18transformer_engine13normalization19ln_fwd_tuned_kernelINS0_13Kernel_traitsIff6__halffjLj1024ELj1ELj4ELj1ELj16ENS0_18Kernel_traits_baseILj1024EffS3_fjLj128EEEEEEEvNS0_19ForwardKernelParamsE --------------------------
	.section	.nv.shared._ZN18transformer_engine13normalization19ln_fwd_tuned_kernelINS0_13Kernel_traitsIff6__halffjLj1024ELj1ELj4ELj1ELj16ENS0_18Kernel_traits_baseILj1024EffS3_fjLj128EEEEEEEvNS0_19ForwardKernelParamsE,"aw",@nobits
	.sectionflags	@""
	.align	16
.nv.shared._ZN18transformer_engine13normalization19ln_fwd_tuned_kernelINS0_13Kernel_traitsIff6__halffjLj1024ELj1ELj4ELj1ELj16ENS0_18Kernel_traits_baseILj1024EffS3_fjLj128EEEEEEEvNS0_19ForwardKernelParamsE:
	.zero		1040


//--------------------- .nv.shared._ZN18transformer_engine13normalization19ln_fwd_tuned_kernelINS0_13Kernel_traitsI6__halfS3_S3_fjLj1024ELj1ELj4ELj1ELj16ENS0_18Kernel_traits_baseILj1024ES3_S3_S3_fjLj128EEEEEEEvNS0_19ForwardKernelParamsE --------------------------
	.section	.nv.shared._ZN18transformer_engine13normalization19ln_fwd_tuned_kernelINS0_13Kernel_traitsI6__halfS3_S3_fjLj1024ELj1ELj4ELj1ELj16ENS0_18Kernel_traits_baseILj1024ES3_S3_S3_fjLj128EEEEEEEvNS0_19ForwardKernelParamsE,"aw",@nobits
	.sectionflags	@""
	.align	16
.nv.shared._ZN18transformer_engine13normalization19ln_fwd_tuned_kernelINS0_13Kernel_traitsI6__halfS3_S3_fjLj1024ELj1ELj4ELj1ELj16ENS0_18Kernel_traits_baseILj1024ES3_S3_S3_fjLj128EEEEEEEvNS0_19ForwardKernelParamsE:
	.zero		1040


//--------------------- .nv.shared._ZN18transformer_engine13normalization19ln_fwd_tuned_kernelINS0_13Kernel_traitsIffffjLj1024ELj1ELj4ELj1ELj16ENS0_18Kernel_traits_baseILj1024EffffjLj128EEEEEEEvNS0_19ForwardKernelParamsE --------------------------
	.section	.nv.shared._ZN18transformer_engine13normalization19ln_fwd_tuned_kernelINS0_13Kernel_traitsIffffjLj1024ELj1ELj4ELj1ELj16ENS0_18Kernel_traits_baseILj1024EffffjLj128EEEEEEEvNS0_19ForwardKernelParamsE,"aw",@nobits
	.sectionflags	@""
	.align	16
.nv.shared._ZN18transformer_engine13normalization19ln_fwd_tuned_kernelINS0_13Kernel_traitsIffffjLj1024ELj1ELj4ELj1ELj16ENS0_18Kernel_traits_baseILj1024EffffjLj128EEEEEEEvNS0_19ForwardKernelParamsE:
	.zero		1040


//--------------------- .nv.shared._ZN18transformer_engine13normalization19ln_fwd_tuned_kernelINS0_13Kernel_traitsIff13__nv_bfloat16fjLj768ELj1ELj4ELj1ELj16ENS0_18Kernel_traits_baseILj768EffS3_fjLj128EEEEEEEvNS0_19ForwardKernelParamsE --------------------------
	.section	.nv.shared._ZN18transformer_engine13normalization19ln_fwd_tuned_kernelINS0_13Kernel_traitsIff13__nv_bfloat16fjLj768ELj1ELj4ELj1ELj16ENS0_18Kernel_traits_baseILj768EffS3_fjLj128EEEEEEEvNS0_19ForwardKernelParamsE,"aw",@nobits
	.sectionflags	@""
	.align	16
.nv.shared._ZN18transformer_engine13normalization19ln_fwd_tuned_kernelINS0_13Kernel_traitsIff13__nv_bfloat16fjLj768ELj1ELj4ELj1ELj16ENS0_18Kernel_traits_baseILj768EffS3_fjLj128EEEEEEEvNS0_19ForwardKernelParamsE:
	.zero		1040


//--------------------- .nv.shared._ZN18transformer_engine13normalization19ln_fwd_tuned_kernelINS0_13Kernel_traitsI13__nv_bfloat16S3_S3_fjLj768ELj1ELj4ELj1ELj16ENS0_18Kernel_traits_baseILj768ES3_S3_S3_fjLj128EEEEEEEvNS0_19ForwardKernelParamsE --------------------------
	.section	.nv.shared._ZN18transformer_engine13normalization19ln_fwd_tuned_kernelINS0_13Kernel_traitsI13__nv_bfloat16S3_S3_fjLj768ELj1ELj4ELj1ELj16ENS0_18Kernel_traits_baseILj768ES3_S3_S3_fjLj128EEEEEEEvNS0_19ForwardKernelParamsE,"aw",@nobits
	.sectionflags	@""
	.align	16
.nv.shared._ZN18transformer_engine13normalization19ln_fwd_tuned_kernelINS0_13Kernel_traitsI13__nv_bfloat16S3_S3_fjLj768ELj1ELj4ELj1ELj16ENS0_18Kernel_traits_baseILj768ES3_S3_S3_fjLj128EEEEEEEvNS0_19ForwardKernelParamsE:
	.zero		1040


//--------------------- .nv.shared._ZN18transformer_engine13normalization19ln_fwd_tuned_kernelINS0_13Kernel_traitsIff6__halffjLj768ELj1ELj4ELj1ELj16ENS0_18Kernel_traits_baseILj768EffS3_fjLj128EEEEEEEvNS0_19ForwardKernelParamsE --------------------------
	.section	.nv.shared._ZN18transformer_engine13normalization19ln_fwd_tuned_kernelINS0_13Kernel_traitsIff6__halffjLj768ELj1ELj4ELj1ELj16ENS0_18Kernel_traits_baseILj768EffS3_fjLj128EEEEEEEvNS0_19ForwardKernelParamsE,"aw",@nobits
	.sectionflags	@""
	.align	16
.nv.shared._ZN18transformer_engine13normalization19ln_fwd_tuned_kernelINS0_13Kernel_traitsIff6__halffjLj768ELj1ELj4ELj1ELj16ENS0_18Kernel_traits_baseILj768EffS3_fjLj128EEEEEEEvNS0_19ForwardKernelParamsE:
	.zero		1040


//--------------------- .nv.shared._ZN18transformer_engine13normalization19ln_fwd_tuned_kernelINS0_13Kernel_traitsI6__halfS3_S3_fjLj768ELj1ELj4ELj1ELj16ENS0_18Kernel_traits_baseILj768ES3_S3_S3_fjLj128EEEEEEEvNS0_19ForwardKernelParamsE --------------------------
	.section	.nv.shared._ZN18transformer_engine13normalization19ln_fwd_tuned_kernelINS0_13Kernel_traitsI6__halfS3_S3_fjLj768ELj1ELj4ELj1ELj16ENS0_18Kernel_traits_baseILj768ES3_S3_S3_fjLj128EEEEEEEvNS0_19ForwardKernelParamsE,"aw",@nobits
	.sectionflags	@""
	.align	16
.nv.shared._ZN18transformer_engine13normalization19ln_fwd_tuned_kernelINS0_13Kernel_traitsI6__halfS3_S3_fjLj768ELj1ELj4ELj1ELj16ENS0_18Kernel_traits_baseILj768ES3_S3_S3_fjLj128EEEEEEEvNS0_19ForwardKernelParamsE:
	.zero		1040


//--------------------- .nv.shared._ZN18transformer_engine13normalization19ln_fwd_tuned_kernelINS0_13Kernel_traitsIffffjLj768ELj1ELj4ELj1ELj16ENS0_18Kernel_traits_baseILj768EffffjLj128EEEEEEEvNS0_19ForwardKernelParamsE --------------------------
	.section	.nv.shared._ZN18transformer_engine13normalization19ln_fwd_tuned_kernelINS0_13Kernel_traitsIffffjLj768ELj1ELj4ELj1ELj16ENS0_18Kernel_traits_baseILj768EffffjLj128EEEEEEEvNS0_19ForwardKernelParamsE,"aw",@nobits
	.sectionflags	@""
	.align	16
.nv.shared._ZN18transformer_engine13normalization19ln_fwd_tuned_kernelINS0_13Kernel_traitsIffffjLj768ELj1ELj4ELj1ELj16ENS0_18Kernel_traits_baseILj768EffffjLj128EEEEEEEvNS0_19ForwardKernelParamsE:
	.zero		1040


//--------------------- .nv.shared._ZN18transformer_engine13normalization19ln_fwd_tuned_kernelINS0_13Kernel_traitsIff13__nv_fp8_e4m3fjLj65536ELj8ELj1ELj4ELj16ENS0_18Kernel_traits_baseILj65536EffS3_fjLj128EEEEEEEvNS0_19ForwardKernelParamsE --------------------------
	.section	.nv.shared._ZN18transformer_engine13normalization19ln_fwd_tuned_kernelINS0_13Kernel_traitsIff13__nv_fp8_e4m3fjLj65536ELj8ELj1ELj4ELj16ENS0_18Kernel_traits_baseILj65536EffS3_fjLj128EEEEEEEvNS0_19ForwardKernelParamsE,"aw",@nobits
	.sectionflags	@""
	.align	16
.nv.shared._ZN18transformer_engine13normalization19ln_fwd_tuned_kernelINS0_13Kernel_traitsIff13__nv_fp8_e4m3fjLj65536ELj8ELj1ELj4ELj16ENS0_18Kernel_traits_baseILj65536EffS3_fjLj128EEEEEEEvNS0_19ForwardKernelParamsE:
	.zero		1040


//--------------------- .nv.shared._ZN18transformer_engine13normalization19ln_fwd_tuned_kernelINS0_13Kernel_traitsIff13__nv_fp8_e4m3fjLj49152ELj4ELj1ELj4ELj16ENS0_18Kernel_traits_baseILj49152EffS3_fjLj128EEEEEEEvNS0_19ForwardKernelParamsE --------------------------
	.section	.nv.shared._ZN18transformer_engine13normalization19ln_fwd_tuned_kernelINS0_13Kernel_traitsIff13__nv_fp8_e4m3fjLj49152ELj4ELj1ELj4ELj16ENS0_18Kernel_traits_baseILj49152EffS3_fjLj128EEEEEEEvNS0_19ForwardKernelParamsE,"aw",@nobits
	.sectionflags	@""
	.align	16
.nv.shared._ZN18transformer_engine13normalization19ln_fwd_tuned_kernelINS0_13Kernel_traitsIff13__nv_fp8_e4m3fjLj49152ELj4ELj1ELj4ELj16ENS0_18Kernel_traits_baseILj49152EffS3_fjLj128EEEEEEEvNS0_19ForwardKernelParamsE:
	.zero		1040


//--------------------- .nv.shared._ZN18transformer_engine13normalization19ln_fwd_tuned_kernelINS0_13Kernel_traitsIff13__nv_fp8_e4m3fjLj40960ELj4ELj1ELj4ELj16ENS0_18Kernel_traits_baseILj40960EffS3_fjLj128EEEEEEEvNS0_19ForwardKernelParamsE --------------------------
	.section	.nv.shared._ZN18transformer_engine13normalization19ln_fwd_tuned_kernelINS0_13Kernel_traitsIff13__nv_fp8_e4m3fjLj40960ELj4ELj1ELj4ELj16ENS0_18Kernel_traits_baseILj40960EffS3_fjLj128EEEEEEEvNS0_19ForwardKernelParamsE,"aw",@nobits
	.sectionflags	@""
	.align	16
.nv.shared._ZN18transformer_engine13normalization19ln_fwd_tuned_kernelINS0_13Kernel_traitsIff13__nv_fp8_e4m3fjLj40960ELj4ELj1ELj4ELj16ENS0_18Kernel_traits_baseILj40960EffS3_fjLj128EEEEEEEvNS0_19ForwardKernelParamsE:
	.zero		1040


//--------------------- .nv.shared._ZN18transformer_engine13normalization19ln_fwd_tuned_kernelINS0_13Kernel_traitsIff13__nv_fp8_e4m3fjLj32768ELj4ELj1ELj4ELj16ENS0_18Kernel_traits_baseILj32768EffS3_fjLj128EEEEEEEvNS0_19ForwardKernelParamsE --------------------------
	.section	.nv.shared._ZN18transformer_engine13normalization19ln_fwd_tuned_kernelINS0_13Kernel_traitsIff13__nv_fp8_e4m3fjLj32768ELj4ELj1ELj4ELj16ENS0_18Kernel_traits_baseILj32768EffS3_fjLj128EEEEEEEvNS0_19ForwardKernelParamsE,"aw",@nobits
	.sectionflags	@""
	.align	16
.nv.shared._ZN18transformer_engine13normalization19ln_fwd_tuned_kernelINS0_13Kernel_traitsIff13__nv_fp8_e4m3fjLj32768ELj4ELj1ELj4ELj16ENS0_18Kernel_traits_baseILj32768EffS3_fjLj128EEEEEEEvNS0_19ForwardKernelParamsE:
	.zero		1040


//--------------------- .nv.shared._ZN18transformer_engine13normalization19ln_fwd_tuned_kernelINS0_13Kernel_traitsIff13__nv_fp8_e4m3fjLj30720ELj4ELj1ELj4ELj4ENS0_18Kernel_traits_baseILj30720EffS3_fjLj128EEEEEEEvNS0_19ForwardKernelParamsE --------------------------
	.section	.nv.shared._ZN18transformer_engine13normalization19ln_fwd_tuned_kernelINS0_13Kernel_traitsIff13__nv_fp8_e4m3fjLj30720ELj4ELj1ELj4ELj4ENS0_18Kernel_traits_baseILj30720EffS3_fjLj128EEEEEEEvNS0_19ForwardKernelParamsE,"aw",@nobits
	.sectionflags	@""
	.align	16
.nv.shared._ZN18transformer_engine13normalization19ln_fwd_tuned_kernelINS0_13Kernel_traitsIff13__nv_fp8_e4m3fjLj30720ELj4ELj1ELj4ELj4ENS0_18Kernel_traits_baseILj30720EffS3_fjLj128EEEEEEEvNS0_19ForwardKernelParamsE:
	.zero		1040


//--------------------- .nv.shared._ZN18transformer_engine13normalization19ln_fwd_tuned_kernelINS0_13Kernel_traitsIff13__nv_fp8_e4m3fjLj25600ELj2ELj1ELj4ELj8ENS0_18Kernel_traits_baseILj25600EffS3_fjLj128EEEEEEEvNS0_19ForwardKernelParamsE --------------------------
	.section	.nv.shared._ZN18transformer_engine13normalization19ln_fwd_tuned_kernelINS0_13Kernel_traitsIff13__nv_fp8_e4m3fjLj25600ELj2ELj1ELj4ELj8ENS0_18Kernel_traits_baseILj25600EffS3_fjLj128EEEEEEEvNS0_19ForwardKernelParamsE,"aw",@nobits
	.sectionflags	@""
	.align	16
.nv.shared._ZN18transformer_engine13normalization19ln_fwd_tuned_kernelINS0_13Kernel_traitsIff13__nv_fp8_e4m3fjLj25600ELj2ELj1ELj4ELj8ENS0_18Kernel_traits_baseILj25600EffS3_fjLj128EEEEEEEvNS0_19ForwardKernelParamsE:
	.zero		1040


//--------------------- .nv.shared._ZN18transformer_engine13normalization19ln_fwd_tuned_kernelINS0_13Kernel_traitsIff13__nv_fp8_e4m3fjLj24576ELj2ELj1ELj4ELj16ENS0_18Kernel_traits_baseILj24576EffS3_fjLj128EEEEEEEvNS0_19ForwardKernelParamsE --------------------------
	.section	.nv.shared._ZN18transformer_engine13normalization19ln_fwd_tuned_kernelINS0_13Kernel_traitsIff13__nv_fp8_e4m3fjLj24576ELj2ELj1ELj4ELj16ENS0_18Kernel_traits_baseILj24576EffS3_fjLj128EEEEEEEvNS0_19ForwardKernelParamsE,"aw",@nobits
	.sectionflags	@""
	.align	16
.nv.shared._ZN18transformer_engine13normalization19ln_fwd_tuned_kernelINS0_13Kernel_traitsIff13__nv_fp8_e4m3fjLj24576ELj2ELj1ELj4ELj16ENS0_18Kernel_traits_baseILj24576EffS3_fjLj128EEEEEEEvNS0_19ForwardKernelParamsE:
	.zero		1040


//--------------------- .nv.shared._ZN18transformer_engine13normalization19ln_fwd_tuned_kernelINS0_13Kernel_traitsIff13__nv_fp8_e4m3fjLj20480ELj2ELj1ELj4ELj16ENS0_18Kernel_traits_baseILj20480EffS3_fjLj128EEEEEEEvNS0_19ForwardKernelParamsE --------------------------
	.section	.nv.shared._ZN18transformer_engine13normalization19ln_fwd_tuned_kernelINS0_13Kernel_traitsIff13__nv_fp8_e4m3fjLj20480ELj2ELj1ELj4ELj16ENS0_18Kernel_traits_baseILj20480EffS3_fjLj128EEEEEEEvNS0_19ForwardKernelParamsE,"aw",@nobits
	.sectionflags	@""
	.align	16
.nv.shared._ZN18transformer_engine13normalization19ln_fwd_tuned_kernelINS0_13Kernel_traitsIff13__nv_fp8_e4m3fjLj20480ELj2ELj1ELj4ELj16ENS0_18Kernel_traits_baseILj20480EffS3_fjLj128EEEEEEEvNS0_19ForwardKernelParamsE:
	.zero		1040


//--------------------- .nv.shared._ZN18transformer_engine13normalization19ln_fwd_tuned_kernelINS0_13Kernel_traitsIff13__nv_fp8_e4m3fjLj18432ELj2ELj1ELj4ELj16ENS0_18Kernel_traits_baseILj18432EffS3_fjLj128EEEEEEEvNS0_19ForwardKernelParamsE --------------------------
	.section	.nv.shared._ZN18transformer_engine13normalization19ln_fwd_tuned_kernelINS0_13Kernel_traitsIff13__nv_fp8_e4m3fjLj18432ELj2ELj1ELj4ELj16ENS0_18Kernel_traits_baseILj18432EffS3_fjLj128EEEEEEEvNS0_19ForwardKernelParamsE,"aw",@nobits
	.sectionflags	@""
	.align	16
.nv.shared._ZN18transformer_engine13normalization19ln_fwd_tuned_kernelINS0_13Kernel_traitsIff13__nv_fp8_e4m3fjLj18432ELj2ELj1ELj4ELj16ENS0_18Kernel_traits_baseILj18432EffS3_fjLj128EEEEEEEvNS0_19ForwardKernelParamsE:
	.zero		1040


//--------------------- .nv.shared._ZN18transformer_engine13normalization19ln_fwd_tuned_kernelINS0_13Kernel_traitsIff13__nv_fp8_e4m3fjLj16384ELj2ELj1ELj4ELj16ENS0_18Kernel_traits_baseILj16384EffS3_fjLj128EEEEEEEvNS0_19ForwardKernelParamsE --------------------------
	.section	.nv.shared._ZN18transformer_engine13normalization19ln_fwd_tuned_kernelINS0_13Kernel_traitsIff13__nv_fp8_e4m3fjLj16384ELj2ELj1ELj4ELj16ENS0_18Kernel_traits_baseILj16384EffS3_fjLj128EEEEEEEvNS0_19ForwardKernelParamsE,"aw",@nobits
	.sectionflags	@""
	.align	16
.nv.shared._ZN18transformer_engine13normalization19ln_fwd_tuned_kernelINS0_13Kernel_traitsIff13__nv_fp8_e4m3fjLj16384ELj2ELj1ELj4ELj16ENS0_18Kernel_traits_baseILj16384EffS3_fjLj128EEEEEEEvNS0_19ForwardKernelParamsE:
	.zero		1040


//--------------------- .nv.shared._ZN18transformer_engine13normalization19ln_fwd_tuned_kernelINS0_13Kernel_traitsIff13__nv_fp8_e4m3fjLj15360ELj2ELj1ELj4ELj8ENS0_18Kernel_traits_baseILj15360EffS3_fjLj128EEEEEEEvNS0_19ForwardKernelParamsE --------------------------
	.section	.nv.shared._ZN18transformer_engine13normalization19ln_fwd_tuned_kernelINS0_13Kernel_traitsIff13__nv_fp8_e4m3fjLj15360ELj2ELj1ELj4ELj8ENS0_18Kernel_traits_baseILj15360EffS3_fjLj128EEEEEEEvNS0_19ForwardKernelParamsE,"aw",@nobits
	.sectionflags	@""
	.align	16
.nv.shared._ZN18transformer_engine13normalization19ln_fwd_tuned_kernelINS0_13Kernel_traitsIff13__nv_fp8_e4m3fjLj15360ELj2ELj1ELj4ELj8ENS0_18Kernel_traits_baseILj15360EffS3_fjLj128EEEEEEEvNS0_19ForwardKernelParamsE:
	.zero		1040


//--------------------- .nv.shared._ZN18transformer_engine13normalization19ln_fwd_tuned_kernelINS0_13Kernel_traitsIff13__nv_fp8_e4m3fjLj12800ELj2ELj1ELj4ELj4ENS0_18Kernel_traits_baseILj12800EffS3_fjLj128EEEEEEEvNS0_19ForwardKernelParamsE --------------------------
	.section	.nv.shared._ZN18transformer_engine13normalization19ln_fwd_tuned_kernelINS0_13Kernel_traitsIff13__nv_fp8_e4m3fjLj12800ELj2ELj1ELj4ELj4ENS0_18Kernel_traits_baseILj12800EffS3_fjLj128EEEEEEEvNS0_19ForwardKernelParamsE,"aw",@nobits
	.sectionflags	@""
	.align	16
.nv.shared._ZN18transformer_engine13normalization19ln_fwd_tuned_kernelINS0_13Kernel_traitsIff13__nv_fp8_e4m3fjLj12800ELj2ELj1ELj4ELj4ENS0_18Kernel_traits_baseILj12800EffS3_fjLj128EEEEEEEvNS0_19ForwardKernelParamsE:
	.zero		1040


//--------------------- .nv.shared._ZN18transformer_engine13normalization19ln_fwd_tuned_kernelINS0_13Kernel_traitsIff13__nv_fp8_e4m3fjLj12288ELj2ELj1ELj4ELj16ENS0_18Kernel_traits_baseILj12288EffS3_fjLj128EEEEEEEvNS0_19ForwardKernelParamsE --------------------------
	.section	.nv.shared._ZN18transformer_engine13normalization19ln_fwd_tuned_kernelINS0_13Kernel_traitsIff13__nv_fp8_e4m3fjLj12288ELj2ELj1ELj4ELj16ENS0_18Kernel_traits_baseILj12288EffS3_fjLj128EEEEEEEvNS0_19ForwardKernelParamsE,"aw",@nobits
	.sectionflags	@""
	.align	16
.nv.shared._ZN18transformer_engine13normalization19ln_fwd_tuned_kernelINS0_13Kernel_traitsIff13__nv_fp8_e4m3fjLj12288ELj2ELj1ELj4ELj16ENS0_18Kernel_traits_baseILj12288EffS3_fjLj128EEEEEEEvNS0_19ForwardKernelParamsE:
	.zero		1040


//--------------------- .nv.shared._ZN18transformer_engine13normalization19ln_fwd_tuned_kernelINS0_13Kernel_traitsIff13__nv_fp8_e4m3fjLj10240ELj1ELj1ELj4ELj16ENS0_18Kernel_traits_baseILj10240EffS3_fjLj128EEEEEEEvNS0_19ForwardKernelParamsE --------------------------
	.section	.nv.shared._ZN18transformer_engine13normalization19ln_fwd_tuned_kernelINS0_13Kernel_traitsIff13__nv_fp8_e4m3fjLj10240ELj1ELj1ELj4ELj16ENS0_18Kernel_traits_baseILj10240EffS3_fjLj128EEEEEEEvNS0_19ForwardKernelParamsE,"aw",@nobits
	.sectionflags	@""
	.align	16
.nv.shared._ZN18transformer_engine13normalization19ln_fwd_tuned_kernelINS0_13Kernel_traitsIff13__nv_fp8_e4m3fjLj10240ELj1ELj1ELj4ELj16ENS0_18Kernel_traits_baseILj10240EffS3_fjLj128EEEEEEEvNS0_19ForwardKernelParamsE:
	.zero		1040


//--------------------- .nv.shared._ZN18transformer_engine13normalization19ln_fwd_tuned_kernelINS0_13Kernel_traitsIff13__nv_fp8_e4m3fjLj8192ELj1ELj1ELj4ELj16ENS0_18Kernel_traits_baseILj8192EffS3_fjLj128EEEEEEEvNS0_19ForwardKernelParamsE --------------------------
	.section	.nv.shared._ZN18transformer_engine13normalization19ln_fwd_tuned_kernelINS0_13Kernel_traitsIff13__nv_fp8_e4m3fjLj8192ELj1ELj1ELj4ELj16ENS0_18Kernel_traits_baseILj8192EffS3_fjLj128EEEEEEEvNS0_19ForwardKernelParamsE,"aw",@nobits
	.sectionflags	@""
	.align	16
.nv.shared._ZN18transformer_engine13normalization19ln_fwd_tuned_kernelINS0_13Kernel_traitsIff13__nv_fp8_e4m3fjLj8192ELj1ELj1ELj4ELj16ENS0_18Kernel_traits_baseILj8192EffS3_fjLj128EEEEEEEvNS0_19ForwardKernelParamsE:
	.zero		1040


//--------------------- .nv.shared._ZN18transformer_engine13normalization19ln_fwd_tuned_kernelINS0_13Kernel_traitsIff13__nv_fp8_e4m3fjLj6144ELj1ELj1ELj4ELj16ENS0_18Kernel_traits_baseILj6144EffS3_fjLj128EEEEEEEvNS0_19ForwardKernelParamsE --------------------------
	.section	.nv.shared._ZN18transformer_engine13normalization19ln_fwd_tuned_kernelINS0_13Kernel_traitsIff13__nv_fp8_e4m3fjLj6144ELj1ELj1ELj4ELj16ENS0_18Kernel_traits_baseILj6144EffS3_fjLj128EEEEEEEvNS0_19ForwardKernelParamsE,"aw",@nobits
	.sectionflags	@""
	.align	16
.nv.shared._ZN18transformer_engine13normalization19ln_fwd_tuned_kernelINS0_13Kernel_traitsIff13__nv_fp8_e4m3fjLj6144ELj1ELj1ELj4ELj16ENS0_18Kernel_traits_baseILj6144EffS3_fjLj128EEEEEEEvNS0_19ForwardKernelParamsE:
	.zero		1040


//--------------------- .nv.shared._ZN18transformer_engine13normalization19ln_fwd_tuned_kernelINS0_13Kernel_traitsIff13__nv_fp8_e4m3fjLj5120ELj1ELj1ELj4ELj16ENS0_18Kernel_traits_baseILj5120EffS3_fjLj128EEEEEEEvNS0_19ForwardKernelParamsE --------------------------
	.section	.nv.shared._ZN18transformer_engine13normalization19ln_fwd_tuned_kernelINS0_13Kernel_traitsIff13__nv_fp8_e4m3fjLj5120ELj1ELj1ELj4ELj16ENS0_18Kernel_traits_baseILj5120EffS3_fjLj128EEEEEEEvNS0_19ForwardKernelParamsE,"aw",@nobits
	.sectionflags	@""
	.align	16
.nv.shared._ZN18transformer_engine13normalization19ln_fwd_tuned_kernelINS0_13Kernel_traitsIff13__nv_fp8_e4m3fjLj5120ELj1ELj1ELj4ELj16ENS0_18Kernel_traits_baseILj5120EffS3_fjLj128EEEEEEEvNS0_19ForwardKernelParamsE:
	.zero		1040


//--------------------- .nv.shared._ZN18transformer_engine13normalization19ln_fwd_tuned_kernelINS0_13Kernel_traitsIff13__nv_fp8_e4m3fjLj4096ELj1ELj1ELj4ELj16ENS0_18Kernel_traits_baseILj4096EffS3_fjLj128EEEEEEEvNS0_19ForwardKernelParamsE --------------------------
	.section	.nv.shared._ZN18transformer_engine13normalization19ln_fwd_tuned_kernelINS0_13Kernel_traitsIff13__nv_fp8_e4m3fjLj4096ELj1ELj1ELj4ELj16ENS0_18Kernel_traits_baseILj4096EffS3_fjLj128EEEEEEEvNS0_19ForwardKernelParamsE,"aw",@nobits
	.sectionflags	@""
	.align	16
.nv.shared._ZN18transformer_engine13normalization19ln_fwd_tuned_kernelINS0_13Kernel_traitsIff13__nv_fp8_e4m3fjLj4096ELj1ELj1ELj4ELj16ENS0_18Kernel_traits_baseILj4096EffS3_fjLj128EEEEEEEvNS0_19ForwardKernelParamsE:
	.zero		1040


//--------------------- .nv.shared._ZN18transformer_engine13normalization19ln_fwd_tuned_kernelINS0_13Kernel_traitsIff13__nv_fp8_e4m3fjLj3840ELj1ELj1ELj4ELj4ENS0_18Kernel_traits_baseILj3840EffS3_fjLj128EEEEEEEvNS0_19ForwardKernelParamsE --------------------------
	.section	.nv.shared._ZN18transformer_engine13normalization19ln_fwd_tuned_kernelINS0_13Kernel_traitsIff13__nv_fp8_e4m3fjLj3840ELj1ELj1ELj4ELj4ENS0_18Kernel_traits_baseILj3840EffS3_fjLj128EEEEEEEvNS0_19ForwardKernelParamsE,"aw",@nobits
	.sectionflags	@""
	.align	16
.nv.shared._ZN18transformer_engine13normalization19ln_fwd_tuned_kernelINS0_13Kernel_traitsIff13__nv_fp8_e4m3fjLj3840ELj1ELj1ELj4ELj4ENS0_18Kernel_traits_baseILj3840EffS3_fjLj128EEEEEEEvNS0_19ForwardKernelParamsE:
	.zero		1040


//--------------------- .nv.shared._ZN18transformer_engine13normalization19ln_fwd_tuned_kernelINS0_13Kernel_traitsIff13__nv_fp8_e4m3fjLj3072ELj1ELj1ELj4ELj16ENS0_18Kernel_traits_baseILj3072EffS3_fjLj128EEEEEEEvNS0_19ForwardKernelParamsE --------------------------
	.section	.nv.shared._ZN18transformer_engine13normalization19ln_fwd_tuned_kernelINS0_13Kernel_traitsIff13__nv_fp8_e4m3fjLj3072ELj1ELj1ELj4ELj16ENS0_18Kernel_traits_baseILj3072EffS3_fjLj128EEEEEEEvNS0_19ForwardKernelParamsE,"aw",@nobits
	.sectionflags	@""
	.align	16
.nv.shared._ZN18transformer_engine13normalization19ln_fwd_tuned_kernelINS0_13Kernel_traitsIff13__nv_fp8_e4m3fjLj3072ELj1ELj1ELj4ELj16ENS0_18Kernel_traits_baseILj3072EffS3_fjLj128EEEEEEEvNS0_19ForwardKernelParamsE:
	.zero		1040


//--------------------- .nv.shared._ZN18transformer_engine13normalization19ln_fwd_tuned_kernelINS0_13Kernel_traitsIff13__nv_fp8_e4m3fjLj2304ELj1ELj4ELj1ELj16ENS0_18Kernel_traits_baseILj2304EffS3_fjLj128EEEEEEEvNS0_19ForwardKernelParamsE --------------------------
	.section	.nv.shared._ZN18transformer_engine13normalization19ln_fwd_tuned_kernelINS0_13Kernel_traitsIff13__nv_fp8_e4m3fjLj2304ELj1ELj4ELj1ELj16ENS0_18Kernel_traits_baseILj2304EffS3_fjLj128EEEEEEEvNS0_19ForwardKernelParamsE,"aw",@nobits
	.sectionflags	@""
	.align	16
.nv.shared._ZN18transformer_engine13normalization19ln_fwd_tuned_kernelINS0_13Kernel_traitsIff13__nv_fp8_e4m3fjLj2304ELj1ELj4ELj1ELj16ENS0_18Kernel_traits_baseILj2304EffS3_fjLj128EEEEEEEvNS0_19ForwardKernelParamsE:
	.zero		1040


//--------------------- .nv.shared._ZN18transformer_engine13normalization19ln_fwd_tuned_kernelINS0_13Kernel_traitsIff13__nv_fp8_e4m3fjLj2048ELj1ELj4ELj1ELj16ENS0_18Kernel_traits_baseILj2048EffS3_fjLj128EEEEEEEvNS0_19ForwardKernelParamsE --------------------------
	.section	.nv.shared._ZN18transformer_engine13normalization19ln_fwd_tuned_kernelINS0_13Kernel_traitsIff13__nv_fp8_e4m3fjLj2048ELj1ELj4ELj1ELj16ENS0_18Kernel_traits_baseILj2048EffS3_fjLj128EEEEEEEvNS0_19ForwardKernelParamsE,"aw",@nobits
	.sectionflags	@""
	.align	16
.nv.shared._ZN18transformer_engine13normalization19ln_fwd_tuned_kernelINS0_13Kernel_traitsIff13__nv_fp8_e4m3fjLj2048ELj1ELj4ELj1ELj16ENS0_18Kernel_traits_baseILj2048EffS3_fjLj128EEEEEEEvNS0_19ForwardKernelParamsE:
	.zero		1040


//--------------------- .nv.shared._ZN18transformer_engine13normalization19ln_fwd_tuned_kernelINS0_13Kernel_traitsIff13__nv_fp8_e4m3fjLj1536ELj1ELj4ELj1ELj16ENS0_18Kernel_traits_baseILj1536EffS3_fjLj128EEEEEEEvNS0_19ForwardKernelParamsE --------------------------
	.section	.nv.shared._ZN18transformer_engine13normalization19ln_fwd_tuned_kernelINS0_13Kernel_traitsIff13__nv_fp8_e4m3fjLj1536ELj1ELj4ELj1ELj16ENS0_18Kernel_traits_baseILj1536EffS3_fjLj128EEEEEEEvNS0_19ForwardKernelParamsE,"aw",@nobits
	.sectionflags	@""
	.align	16
.nv.shared._ZN18transformer_engine13normalization19ln_fwd_tuned_kernelINS0_13Kernel_traitsIff13__nv_fp8_e4m3fjLj1536ELj1ELj4ELj1ELj16ENS0_18Kernel_traits_baseILj1536EffS3_fjLj128EEEEEEEvNS0_19ForwardKernelParamsE:
	.zero		1040


//--------------------- .nv.shared._ZN18transformer_engine13normalization19ln_fwd_tuned_kernelINS0_13Kernel_traitsIff13__nv_fp8_e4m3fjLj1024ELj1ELj4ELj1ELj16ENS0_18Kernel_traits_baseILj1024EffS3_fjLj128EEEEEEEvNS0_19ForwardKernelParamsE --------------------------
	.section	.nv.shared._ZN18transformer_engine13normalization19ln_fwd_tuned_kernelINS0_13Kernel_traitsIff13__nv_fp8_e4m3fjLj1024ELj1ELj4ELj1ELj16ENS0_18Kernel_traits_baseILj1024EffS3_fjLj128EEEEEEEvNS0_19ForwardKernelParamsE,"aw",@nobits
	.sectionflags	@""
	.align	16
.nv.shared._ZN18transformer_engine13normalization19ln_fwd_tuned_kernelINS0_13Kernel_traitsIff13__nv_fp8_e4m3fjLj1024ELj1ELj4ELj1ELj16ENS0_18Kernel_traits_baseILj1024EffS3_fjLj128EEEEEEEvNS0_19ForwardKernelParamsE:
	.zero		1040


//--------------------- .nv.shared._ZN18transformer_engine13normalization19ln_fwd_tuned_kernelINS0_13Kernel_traitsIff13__nv_fp8_e4m3fjLj768ELj1ELj4ELj1ELj16ENS0_18Kernel_traits_baseILj768EffS3_fjLj128EEEEEEEvNS0_19ForwardKernelParamsE --------------------------
	.section	.nv.shared._ZN18transformer_engine13normalization19ln_fwd_tuned_kernelINS0_13Kernel_traitsIff13__nv_fp8_e4m3fjLj768ELj1ELj4ELj1ELj16ENS0_18Kernel_traits_baseILj768EffS3_fjLj128EEEEEEEvNS0_19ForwardKernelParamsE,"aw",@nobits
	.sectionflags	@""
	.align	16
.nv.shared._ZN18transformer_engine13normalization19ln_fwd_tuned_kernelINS0_13Kernel_traitsIff13__nv_fp8_e4m3fjLj768ELj1ELj4ELj1ELj16ENS0_18Kernel_traits_baseILj768EffS3_fjLj128EEEEEEEvNS0_19ForwardKernelParamsE:
	.zero		1040


//--------------------- .nv.shared._ZN18transformer_engine13normalization19ln_fwd_tuned_kernelINS0_13Kernel_traitsI6__halfS3_13__nv_fp8_e4m3fjLj65536ELj8ELj1ELj4ELj16ENS0_18Kernel_traits_baseILj65536ES3_S3_S4_fjLj128EEEEEEEvNS0_19ForwardKernelParamsE --------------------------
	.section	.nv.shared._ZN18transformer_engine13normalization19ln_fwd_tuned_kernelINS0_13Kernel_traitsI6__halfS3_13__nv_fp8_e4m3fjLj65536ELj8ELj1ELj4ELj16ENS0_18Kernel_traits_baseILj65536ES3_S3_S4_fjLj128EEEEEEEvNS0_19ForwardKernelParamsE,"aw",@nobits
	.sectionflags	@""
	.align	16
.nv.shared._ZN18transformer_engine13normalization19ln_fwd_tuned_kernelINS0_13Kernel_traitsI6__halfS3_13__nv_fp8_e4m3fjLj65536ELj8ELj1ELj4ELj16ENS0_18Kernel_traits_baseILj65536ES3_S3_S4_fjLj128EEEEEEEvNS0_19ForwardKernelParamsE:
	.zero		1040


//--------------------- .nv.shared._ZN18transformer_engine13normalization19ln_fwd_tuned_kernelINS0_13Kernel_traitsI6__halfS3_13__nv_fp8_e4m3fjLj49152ELj4ELj1ELj4ELj16ENS0_18Kernel_traits_baseILj49152ES3_S3_S4_fjLj128EEEEEEEvNS0_19ForwardKernelParamsE --------------------------
	.section	.nv.shared._ZN18transformer_engine13normalization19ln_fwd_tuned_kernelINS0_13Kernel_traitsI6__halfS3_13__nv_fp8_e4m3fjLj49152ELj4ELj1ELj4ELj16ENS0_18Kernel_traits_baseILj49152ES3_S3_S4_fjLj128EEEEEEEvNS0_19ForwardKernelParamsE,"aw",@nobits
	.sectionflags	@""
	.align	16
.nv.shared._ZN18transformer_engine13normalization19ln_fwd_tuned_kernelINS0_13Kernel_traitsI6__halfS3_13__nv_fp8_e4m3fjLj49152ELj4ELj1ELj4ELj16ENS0_18Kernel_traits_baseILj49152ES3_S3_S4_fjLj128EEEEEEEvNS0_19ForwardKernelParamsE:
	.zero		1040


//--------------------- .nv.shared._ZN18transformer_engine13normalization19ln_fwd_tuned_kernelINS0_13Kernel_traitsI6__halfS3_13__nv_fp8_e4m3fjLj40960ELj4ELj1ELj4ELj16ENS0_18Kernel_traits_baseILj40960ES3_S3_S4_fjLj128EEEEEEEvNS0_19ForwardKernelParamsE --------------------------
	.section	.nv.shared._ZN18transformer_engine13normalization19ln_fwd_tuned_kernelINS0_13Kernel_traitsI6__halfS3_13__nv_fp8_e4m3fjLj40960ELj4ELj1ELj4ELj16ENS0_18Kernel_traits_baseILj40960ES3_S3_S4_fjLj128EEEEEEEvNS0_19ForwardKernelParamsE,"aw",@nobits
	.sectionflags	@""
	.align	16
.nv.shared._ZN18transformer_engine13normalization19ln_fwd_tuned_kernelINS0_13Kernel_traitsI6__halfS3_13__nv_fp8_e4m3fjLj40960ELj4ELj1ELj4ELj16ENS0_18Kernel_traits_baseILj40960ES3_S3_S4_fjLj128EEEEEEEvNS0_19ForwardKernelParamsE:
	.zero		1040


//--------------------- .nv.shared._ZN18transformer_engine13normalization19ln_fwd_tuned_kernelINS0_13Kernel_traitsI6__halfS3_13__nv_fp8_e4m3fjLj32768ELj4ELj1ELj4ELj16ENS0_18Kernel_traits_baseILj32768ES3_S3_S4_fjLj128EEEEEEEvNS0_19ForwardKernelParamsE --------------------------
	.section	.nv.shared._ZN18transformer_engine13normalization19ln_fwd_tuned_kernelINS0_13Kernel_traitsI6__halfS3_13__nv_fp8_e4m3fjLj32768ELj4ELj1ELj4ELj16ENS0_18Kernel_traits_baseILj32768ES3_S3_S4_fjLj128EEEEEEEvNS0_19ForwardKernelParamsE,"aw",@nobits
	.sectionflags	@""
	.align	16
.nv.shared._ZN18transformer_engine13normalization19ln_fwd_tuned_kernelINS0_13Kernel_traitsI6__halfS3_13__nv_fp8_e4m3fjLj32768ELj4ELj1ELj4ELj16ENS0_18Kernel_traits_baseILj32768ES3_S3_S4_fjLj128EEEEEEEvNS0_19ForwardKernelParamsE:
	.zero		1040


//--------------------- .nv.shared._ZN18transformer_engine13normalization19ln_fwd_tuned_kernelINS0_13Kernel_traitsI6__halfS3_13__nv_fp8_e4m3fjLj30720ELj4ELj1ELj4ELj4ENS0_18Kernel_traits_baseILj30720ES3_S3_S4_fjLj128EEEEEEEvNS0_19ForwardKernelParamsE --------------------------
	.section	.nv.shared._ZN18transformer_engine13normalization19ln_fwd_tuned_kernelINS0_13Kernel_traitsI6__halfS3_13__nv_fp8_e4m3fjLj30720ELj4ELj1ELj4ELj4ENS0_18Kernel_traits_baseILj30720ES3_S3_S4_fjLj128EEEEEEEvNS0_19ForwardKernelParamsE,"aw",@nobits
	.sectionflags	@""
	.align	16
.nv.shared._ZN18transformer_engine13normalization19ln_fwd_tuned_kernelINS0_13Kernel_traitsI6__halfS3_13__nv_fp8_e4m3fjLj30720ELj4ELj1ELj4ELj4ENS0_18Kernel_traits_baseILj30720ES3_S3_S4_fjLj128EEEEEEEvNS0_19ForwardKernelParamsE:
	.zero		1040


//--------------------- .nv.shared._ZN18transformer_engine13normalization19ln_fwd_tuned_kernelINS0_13Kernel_traitsI6__halfS3_13__nv_fp8_e4m3fjLj25600ELj2ELj1ELj4ELj8ENS0_18Kernel_traits_baseILj25600ES3_S3_S4_fjLj128EEEEEEEvNS0_19ForwardKernelParamsE --------------------------
	.section	.nv.shared._ZN18transformer_engine13normalization19ln_fwd_tuned_kernelINS0_13Kernel_traitsI6__halfS3_13__nv_fp8_e4m3fjLj25600ELj2ELj1ELj4ELj8ENS0_18Kernel_traits_baseILj25600ES3_S3_S4_fjLj128EEEEEEEvNS0_19ForwardKernelParamsE,"aw",@nobits
	.sectionflags	@""
	.align	16
.nv.shared._ZN18transformer_engine13normalization19ln_fwd_tuned_kernelINS0_13Kernel_traitsI6__halfS3_13__nv_fp8_e4m3fjLj25600ELj2ELj1ELj4ELj8ENS0_18Kernel_traits_baseILj25600ES3_S3_S4_fjLj128EEEEEEEvNS0_19ForwardKernelParamsE:
	.zero		1040


//--------------------- .nv.shared._ZN18transformer_engine13normalization19ln_fwd_tuned_kernelINS0_13Kernel_traitsI6__halfS3_13__nv_fp8_e4m3fjLj24576ELj2ELj1ELj4ELj16ENS0_18Kernel_traits_baseILj24576ES3_S3_S4_fjLj128EEEEEEEvNS0_19ForwardKernelParamsE --------------------------
	.section	.nv.shared._ZN18transformer_engine13normalization19ln_fwd_tuned_kernelINS0_13Kernel_traitsI6__halfS3_13__nv_fp8_e4m3fjLj24576ELj2ELj1ELj4ELj16ENS0_18Kernel_traits_baseILj24576ES3_S3_S4_fjLj128EEEEEEEvNS0_19ForwardKernelParamsE,"aw",@nobits
	.sectionflags	@""
	.align	16
.nv.shared._ZN18transformer_engine13normalization19ln_fwd_tuned_kernelINS0_13Kernel_traitsI6__halfS3_13__nv_fp8_e4m3fjLj24576ELj2ELj1ELj4ELj16ENS0_18Kernel_traits_baseILj24576ES3_S3_S4_fjLj128EEEEEEEvNS0_19ForwardKernelParamsE:
	.zero		1040


//--------------------- .nv.shared._ZN18transformer_engine13normalization19ln_fwd_tuned_kernelINS0_13Kernel_traitsI6__halfS3_13__nv_fp8_e4m3fjLj20480ELj2ELj1ELj4ELj16ENS0_18Kernel_traits_baseILj20480ES3_S3_S4_fjLj128EEEEEEEvNS0_19ForwardKernelParamsE --------------------------
	.section	.nv.shared._ZN18transformer_engine13normalization19ln_fwd_tuned_kernelINS0_13Kernel_traitsI6__halfS3_13__nv_fp8_e4m3fjLj20480ELj2ELj1ELj4ELj16ENS0_18Kernel_traits_baseILj20480ES3_S3_S4_fjLj128EEEEEEEvNS0_19ForwardKernelParamsE,"aw",@nobits
	.sectionflags	@""
	.align	16
.nv.shared._ZN18transformer_engine13normalization19ln_fwd_tuned_kernelINS0_13Kernel_traitsI6__halfS3_13__nv_fp8_e4m3fjLj20480ELj2ELj1ELj4ELj16ENS0_18Kernel_traits_baseILj20480ES3_S3_S4_fjLj128EEEEEEEvNS0_19ForwardKernelParamsE:
	.zero		1040


//--------------------- .nv.shared._ZN18transformer_engine13normalization19ln_fwd_tuned_kernelINS0_13Kernel_traitsI6__halfS3_13__nv_fp8_e4m3fjLj18432ELj2ELj1ELj4ELj16ENS0_18Kernel_traits_baseILj18432ES3_S3_S4_fjLj128EEEEEEEvNS0_19ForwardKernelParamsE --------------------------
	.section	.nv.shared._ZN18transformer_engine13normalization19ln_fwd_tuned_kernelINS0_13Kernel_traitsI6__halfS3_13__nv_fp8_e4m3fjLj18432ELj2ELj1ELj4ELj16ENS0_18Kernel_traits_baseILj18432ES3_S3_S4_fjLj128EEEEEEEvNS0_19ForwardKernelParamsE,"aw",@nobits
	.sectionflags	@""
	.align	16
.nv.shared._ZN18transformer_engine13normalization19ln_fwd_tuned_kernelINS0_13Kernel_traitsI6__halfS3_13__nv_fp8_e4m3fjLj18432ELj2ELj1ELj4ELj16ENS0_18Kernel_traits_baseILj18432ES3_S3_S4_fjLj128EEEEEEEvNS0_19ForwardKernelParamsE:
	.zero		1040


//--------------------- .nv.shared._ZN18transformer_engine13normalization19ln_fwd_tuned_kernelINS0_13Kernel_traitsI6__halfS3_13__nv_fp8_e4m3fjLj16384ELj2ELj1ELj4ELj16ENS0_18Kernel_traits_baseILj16384ES3_S3_S4_fjLj128EEEEEEEvNS0_19ForwardKernelParamsE --------------------------
	.section	.nv.shared._ZN18transformer_engine13normalization19ln_fwd_tuned_kernelINS0_13Kernel_traitsI6__halfS3_13__nv_fp8_e4m3fjLj16384ELj2ELj1ELj4ELj16ENS0_18Kernel_traits_baseILj16384ES3_S3_S4_fjLj128EEEEEEEvNS0_19ForwardKernelParamsE,"aw",@nobits
	.sectionflags	@""
	.align	16
.nv.shared._ZN18transformer_engine13normalization19ln_fwd_tuned_kernelINS0_13Kernel_traitsI6__halfS3_13__nv_fp8_e4m3fjLj16384ELj2ELj1ELj4ELj16ENS0_18Kernel_traits_baseILj16384ES3_S3_S4_fjLj128EEEEEEEvNS0_19ForwardKernelParamsE:
	.zero		1040


//--------------------- .nv.shared._ZN18transformer_engine13normalization19ln_fwd_tuned_kernelINS0_13Kernel_traitsI6__halfS3_13__nv_fp8_e4m3fjLj15360ELj2ELj1ELj4ELj8ENS0_18Kernel_traits_baseILj15360ES3_S3_S4_fjLj128EEEEEEEvNS0_19ForwardKernelParamsE --------------------------
	.section	.nv.shared._ZN18transformer_engine13normalization19ln_fwd_tuned_kernelINS0_13Kernel_traitsI6__halfS3_13__nv_fp8_e4m3fjLj15360ELj2ELj1ELj4ELj8ENS0_18Kernel_traits_baseILj15360ES3_S3_S4_fjLj128EEEEEEEvNS0_19ForwardKernelParamsE,"aw",@nobits
	.sectionflags	@""
	.align	16
.nv.shared._ZN18transformer_engine13normalization19ln_fwd_tuned_kernelINS0_13Kernel_traitsI6__halfS3_13__nv_fp8_e4m3fjLj15360ELj2ELj1ELj4ELj8ENS0_18Kernel_traits_baseILj15360ES3_S3_S4_fjLj128EEEEEEEvNS0_19ForwardKernelParamsE:
	.zero		1040


//--------------------- .nv.shared._ZN18transformer_engine13normalization19ln_fwd_tuned_kernelINS0_13Kernel_traitsI6__halfS3_13__nv_fp8_e4m3fjLj12800ELj2ELj1ELj4ELj4ENS0_18Kernel_traits_baseILj12800ES3_S3_S4_fjLj128EEEEEEEvNS0_19ForwardKernelParamsE --------------------------
	.section	.nv.shared._ZN18transformer_engine13normalization19ln_fwd_tuned_kernelINS0_13Kernel_traitsI6__halfS3_13__nv_fp8_e4m3fjLj12800ELj2ELj1ELj4ELj4ENS0_18Kernel_traits_baseILj12800ES3_S3_S4_fjLj128EEEEEEEvNS0_19ForwardKernelParamsE,"aw",@nobits
	.sectionflags	@""
	.align	16
.nv.shared._ZN18transformer_engine13normalization19ln_fwd_tuned_kernelINS0_13Kernel_traitsI6__halfS3_13__nv_fp8_e4m3fjLj12800ELj2ELj1ELj4ELj4ENS0_18Kernel_traits_baseILj12800ES3_S3_S4_fjLj128EEEEEEEvNS0_19ForwardKernelParamsE:
	.zero		1040


//--------------------- .nv.shared._ZN18transformer_engine13normalization19ln_fwd_tuned_kernelINS0_13Kernel_traitsI6__halfS3_13__nv_fp8_e4m3fjLj12288ELj2ELj1ELj4ELj16ENS0_18Kernel_traits_baseILj12288ES3_S3_S4_fjLj128EEEEEEEvNS0_19ForwardKernelParamsE --------------------------
	.section	.nv.shared._ZN18transformer_engine13normalization19ln_fwd_tuned_kernelINS0_13Kernel_traitsI6__halfS3_13__nv_fp8_e4m3fjLj12288ELj2ELj1ELj4ELj16ENS0_18Kernel_traits_baseILj12288ES3_S3_S4_fjLj128EEEEEEEvNS0_19ForwardKernelParamsE,"aw",@nobits
	.sectionflags	@""
	.align	16
.nv.shared._ZN18transformer_engine13normalization19ln_fwd_tuned_kernelINS0_13Kernel_traitsI6__halfS3_13__nv_fp8_e4m3fjLj12288ELj2ELj1ELj4ELj16ENS0_18Kernel_traits_baseILj12288ES3_S3_S4_fjLj128EEEEEEEvNS0_19ForwardKernelParamsE:
	.zero		1040


//--------------------- .nv.shared._ZN18transformer_engine13normalization19ln_fwd_tuned_kernelINS0_13Kernel_traitsI6__halfS3_13__nv_fp8_e4m3fjLj10240ELj1ELj1ELj4ELj16ENS0_18Kernel_traits_baseILj10240ES3_S3_S4_fjLj128EEEEEEEvNS0_19ForwardKernelParamsE --------------------------
	.section	.nv.shared._ZN18transformer_engine13normalization19ln_fwd_tuned_kernelINS0_13Kernel_traitsI6__halfS3_13__nv_fp8_e4m3fjLj10240ELj1ELj1ELj4ELj16ENS0_18Kernel_traits_baseILj10240ES3_S3_S4_fjLj128EEEEEEEvNS0_19ForwardKernelParamsE,"aw",@nobits
	.sectionflags	@""
	.align	16
.nv.shared._ZN18transformer_engine13normalization19ln_fwd_tuned_kernelINS0_13Kernel_traitsI6__halfS3_13__nv_fp8_e4m3fjLj10240ELj1ELj1ELj4ELj16ENS0_18Kernel_traits_baseILj10240ES3_S3_S4_fjLj128EEEEEEEvNS0_19ForwardKernelParamsE:
	.zero		1040


//--------------------- .nv.shared._ZN18transformer_engine13normalization19ln_fwd_tuned_kernelINS0_13Kernel_traitsI6__halfS3_13__nv_fp8_e4m3fjLj8192ELj1ELj1ELj4ELj16ENS0_18Kernel_traits_baseILj8192ES3_S3_S4_fjLj128EEEEEEEvNS0_19ForwardKernelParamsE --------------------------
	.section	.nv.shared._ZN18transformer_engine13normalization19ln_fwd_tuned_kernelINS0_13Kernel_traitsI6__halfS3_13__nv_fp8_e4m3fjLj8192ELj1ELj1ELj4ELj16ENS0_18Kernel_traits_baseILj8192ES3_S3_S4_fjLj128EEEEEEEvNS0_19ForwardKernelParamsE,"aw",@nobits
	.sectionflags	@""
	.align	16
.nv.shared._ZN18transformer_engine13normalization19ln_fwd_tuned_kernelINS0_13Kernel_traitsI6__halfS3_13__nv_fp8_e4m3fjLj8192ELj1ELj1ELj4ELj16ENS0_18Kernel_traits_baseILj8192ES3_S3_S4_fjLj128EEEEEEEvNS0_19ForwardKernelParamsE:
	.zero		1040


//--------------------- .nv.shared._ZN18transformer_engine13normalization19ln_fwd_tuned_kernelINS0_13Kernel_traitsI6__halfS3_13__nv_fp8_e4m3fjLj6144ELj1ELj1ELj4ELj16ENS0_18Kernel_traits_baseILj6144ES3_S3_S4_fjLj128EEEEEEEvNS0_19ForwardKernelParamsE --------------------------
	.section	.nv.shared._ZN18transformer_engine13normalization19ln_fwd_tuned_kernelINS0_13Kernel_traitsI6__halfS3_13__nv_fp8_e4m3fjLj6144ELj1ELj1ELj4ELj16ENS0_18Kernel_traits_baseILj6144ES3_S3_S4_fjLj128EEEEEEEvNS0_19ForwardKernelParamsE,"aw",@nobits
	.sectionflags	@""
	.align	16
.nv.shared._ZN18transformer_engine13normalization19ln_fwd_tuned_kernelINS0_13Kernel_traitsI6__halfS3_13__nv_fp8_e4m3fjLj6144ELj1ELj1ELj4ELj16ENS0_18Kernel_traits_baseILj6144ES3_S3_S4_fjLj128EEEEEEEvNS0_19ForwardKernelParamsE:
	.zero		1040


//--------------------- .nv.shared._ZN18transformer_engine13normalization19ln_fwd_tuned_kernelINS0_13Kernel_traitsI6__halfS3_13__nv_fp8_e4m3fjLj5120ELj1ELj1ELj4ELj16ENS0_18Kernel_traits_baseILj5120ES3_S3_S4_fjLj128EEEEEEEvNS0_19ForwardKernelParamsE --------------------------
	.section	.nv.shared._ZN18transformer_engine13normalization19ln_fwd_tuned_kernelINS0_13Kernel_traitsI6__halfS3_13__nv_fp8_e4m3fjLj5120ELj1ELj1ELj4ELj16ENS0_18Kernel_traits_baseILj5120ES3_S3_S4_fjLj128EEEEEEEvNS0_19ForwardKernelParamsE,"aw",@nobits
	.sectionflags	@""
	.align	16
.nv.shared._ZN18transformer_engine13normalization19ln_fwd_tuned_kernelINS0_13Kernel_traitsI6__halfS3_13__nv_fp8_e4m3fjLj5120ELj1ELj1ELj4ELj16ENS0_18Kernel_traits_baseILj5120ES3_S3_S4_fjLj128EEEEEEEvNS0_19ForwardKernelParamsE:
	.zero		1040


//--------------------- .nv.shared._ZN18transformer_engine13normalization19ln_fwd_tuned_kernelINS0_13Kernel_traitsI6__halfS3_13__nv_fp8_e4m3fjLj4096ELj1ELj1ELj4ELj16ENS0_18Kernel_traits_baseILj4096ES3_S3_S4_fjLj128EEEEEEEvNS0_19ForwardKernelParamsE --------------------------
	.section	.nv.shared._ZN18transformer_engine13normalization19ln_fwd_tuned_kernelINS0_13Kernel_traitsI6__halfS3_13__nv_fp8_e4m3fjLj4096ELj1ELj1ELj4ELj16ENS0_18Kernel_traits_baseILj4096ES3_S3_S4_fjLj128EEEEEEEvNS0_19ForwardKernelParamsE,"aw",@nobits
	.sectionflags	@""
	.align	16
.nv.shared._ZN18transformer_engine13normalization19ln_fwd_tuned_kernelINS0_13Kernel_traitsI6__halfS3_13__nv_fp8_e4m3fjLj4096ELj1ELj1ELj4ELj16ENS0_18Kernel_traits_baseILj4096ES3_S3_S4_fjLj128EEEEEEEvNS0_19ForwardKernelParamsE:
	.zero		1040


//--------------------- .nv.shared._ZN18transformer_engine13normalization19ln_fwd_tuned_kernelINS0_13Kernel_traitsI6__halfS3_13__nv_fp8_e4m3fjLj3840ELj1ELj1ELj4ELj4ENS0_18Kernel_traits_baseILj3840ES3_S3_S4_fjLj128EEEEEEEvNS0_19ForwardKernelParamsE --------------------------
	.section	.nv.shared._ZN18transformer_engine13normalization19ln_fwd_tuned_kernelINS0_13Kernel_traitsI6__halfS3_13__nv_fp8_e4m3fjLj3840ELj1ELj1ELj4ELj4ENS0_18Kernel_traits_baseILj3840ES3_S3_S4_fjLj128EEEEEEEvNS0_19ForwardKernelParamsE,"aw",@nobits
	.sectionflags	@""
	.align	16
.nv.shared._ZN18transformer_engine13normalization19ln_fwd_tuned_kernelINS0_13Kernel_traitsI6__halfS3_13__nv_fp8_e4m3fjLj3840ELj1ELj1ELj4ELj4ENS0_18Kernel_traits_baseILj3840ES3_S3_S4_fjLj128EEEEEEEvNS0_19ForwardKernelParamsE:
	.zero		1040


//--------------------- .nv.shared._ZN18transformer_engine13normalization19ln_fwd_tuned_kernelINS0_13Kernel_traitsI6__halfS3_13__nv_fp8_e4m3fjLj3072ELj1ELj1ELj4ELj16ENS0_18Kernel_traits_baseILj3072ES3_S3_S4_fjLj128EEEEEEEvNS0_19ForwardKernelParamsE --------------------------
	.section	.nv.shared._ZN18transformer_engine13normalization19ln_fwd_tuned_kernelINS0_13Kernel_traitsI6__halfS3_13__nv_fp8_e4m3fjLj3072ELj1ELj1ELj4ELj16ENS0_18Kernel_traits_baseILj3072ES3_S3_S4_fjLj128EEEEEEEvNS0_19ForwardKernelParamsE,"aw",@nobits
	.sectionflags	@""
	.align	16
.nv.shared._ZN18transformer_engine13normalization19ln_fwd_tuned_kernelINS0_13Kernel_traitsI6__halfS3_13__nv_fp8_e4m3fjLj3072ELj1ELj1ELj4ELj16ENS0_18Kernel_traits_baseILj3072ES3_S3_S4_fjLj128EEEEEEEvNS0_19ForwardKernelParamsE:
	.zero		1040


//--------------------- .nv.shared._ZN18transformer_engine13normalization19ln_fwd_tuned_kernelINS0_13Kernel_traitsI6__halfS3_13__nv_fp8_e4m3fjLj2304ELj1ELj4ELj1ELj16ENS0_18Kernel_traits_baseILj2304ES3_S3_S4_fjLj128EEEEEEEvNS0_19ForwardKernelParamsE --------------------------
	.section	.nv.shared._ZN18transformer_engine13normalization19ln_fwd_tuned_kernelINS0_13Kernel_traitsI6__halfS3_13__nv_fp8_e4m3fjLj2304ELj1ELj4ELj1ELj16ENS0_18Kernel_traits_baseILj2304ES3_S3_S4_fjLj128EEEEEEEvNS0_19ForwardKernelParamsE,"aw",@nobits
	.sectionflags	@""
	.align	16
.nv.shared._ZN18transformer_engine13normalization19ln_fwd_tuned_kernelINS0_13Kernel_traitsI6__halfS3_13__nv_fp8_e4m3fjLj2304ELj1ELj4ELj1ELj16ENS0_18Kernel_traits_baseILj2304ES3_S3_S4_fjLj128EEEEEEEvNS0_19ForwardKernelParamsE:
	.zero		1040


//--------------------- .nv.shared._ZN18transformer_engine13normalization19ln_fwd_tuned_kernelINS0_13Kernel_traitsI6__halfS3_13__nv_fp8_e4m3fjLj2048ELj1ELj4ELj1ELj16ENS0_18Kernel_traits_baseILj2048ES3_S3_S4_fjLj128EEEEEEEvNS0_19ForwardKernelParamsE --------------------------
	.section	.nv.shared._ZN18transformer_engine13normalization19ln_fwd_tuned_kernelINS0_13Kernel_traitsI6__halfS3_13__nv_fp8_e4m3fjLj2048ELj1ELj4ELj1ELj16ENS0_18Kernel_traits_baseILj2048ES3_S3_S4_fjLj128EEEEEEEvNS0_19ForwardKernelParamsE,"aw",@nobits
	.sectionflags	@""
	.align	16
.nv.shared._ZN18transformer_engine13normalization19ln_fwd_tuned_kernelINS0_13Kernel_traitsI6__halfS3_13__nv_fp8_e4m3fjLj2048ELj1ELj4ELj1ELj16ENS0_18Kernel_traits_baseILj2048ES3_S3_S4_fjLj128EEEEEEEvNS0_19ForwardKernelParamsE:
	.zero		1040


//--------------------- .nv.shared._ZN18transformer_engine13normalization19ln_fwd_tuned_kernelINS0_13Kernel_traitsI6__halfS3_13__nv_fp8_e4m3fjLj1536ELj1ELj4ELj1ELj16ENS0_18Kernel_traits_baseILj1536ES3_S3_S4_fjLj128EEEEEEEvNS0_19ForwardKernelParamsE --------------------------
	.section	.nv.shared._ZN18transformer_engine13normalization19ln_fwd_tuned_kernelINS0_13Kernel_traitsI6__halfS3_13__nv_fp8_e4m3fjLj1536ELj1ELj4ELj1ELj16ENS0_18Kernel_traits_baseILj1536ES3_S3_S4_fjLj128EEEEEEEvNS0_19ForwardKernelParamsE,"aw",@nobits
	.sectionflags	@""
	.align	16
.nv.shared._ZN18transformer_engine13normalization19ln_fwd_tuned_kernelINS0_13Kernel_traitsI6__halfS3_13__nv_fp8_e4m3fjLj1536ELj1ELj4ELj1ELj16ENS0_18Kernel_traits_baseILj1536ES3_S3_S4_fjLj128EEEEEEEvNS0_19ForwardKernelParamsE:
	.zero		1040


//--------------------- .nv.shared._ZN18transformer_engine13normalization19ln_fwd_tuned_kernelINS0_13Kernel_traitsI6__halfS3_13__nv_fp8_e4m3fjLj1024ELj1ELj4ELj1ELj16ENS0_18Kernel_traits_baseILj1024ES3_S3_S4_fjLj128EEEEEEEvNS0_19ForwardKernelParamsE --------------------------
	.section	.nv.shared._ZN18transformer_engine13normalization19ln_fwd_tuned_kernelINS0_13Kernel_traitsI6__halfS3_13__nv_fp8_e4m3fjLj1024ELj1ELj4ELj1ELj16ENS0_18Kernel_traits_baseILj1024ES3_S3_S4_fjLj128EEEEEEEvNS0_19ForwardKernelParamsE,"aw",@nobits
	.sectionflags	@""
	.align	16
.nv.shared._ZN18transformer_engine13normalization19ln_fwd_tuned_kernelINS0_13Kernel_traitsI6__halfS3_13__nv_fp8_e4m3fjLj1024ELj1ELj4ELj1ELj16ENS0_18Kernel_traits_baseILj1024ES3_S3_S4_fjLj128EEEEEEEvNS0_19ForwardKernelParamsE:
	.zero		1040


//--------------------- .nv.shared._ZN18transformer_engine13normalization19ln_fwd_tuned_kernelINS0_13Kernel_traitsI6__halfS3_13__nv_fp8_e4m3fjLj768ELj1ELj4ELj1ELj16ENS0_18Kernel_traits_baseILj768ES3_S3_S4_fjLj128EEEEEEEvNS0_19ForwardKernelParamsE --------------------------
	.section	.nv.shared._ZN18transformer_engine13normalization19ln_fwd_tuned_kernelINS0_13Kernel_traitsI6__halfS3_13__nv_fp8_e4m3fjLj768ELj1ELj4ELj1ELj16ENS0_18Kernel_traits_baseILj768ES3_S3_S4_fjLj128EEEEEEEvNS0_19ForwardKernelParamsE,"aw",@nobits
	.sectionflags	@""
	.align	16
.nv.shared._ZN18transformer_engine13normalization19ln_fwd_tuned_kernelINS0_13Kernel_traitsI6__halfS3_13__nv_fp8_e4m3fjLj768ELj1ELj4ELj1ELj16ENS0_18Kernel_traits_baseILj768ES3_S3_S4_fjLj128EEEEEEEvNS0_19ForwardKernelParamsE:
	.zero		1040


//--------------------- .nv.shared._ZN18transformer_engine13normalization19ln_fwd_tuned_kernelINS0_13Kernel_traitsI13__nv_bfloat16S3_13__nv_fp8_e4m3fjLj65536ELj8ELj1ELj4ELj16ENS0_18Kernel_traits_baseILj65536ES3_S3_S4_fjLj128EEEEEEEvNS0_19ForwardKernelParamsE --------------------------
	.section	.nv.shared._ZN18transformer_engine13normalization19ln_fwd_tuned_kernelINS0_13Kernel_traitsI13__nv_bfloat16S3_13__nv_fp8_e4m3fjLj65536ELj8ELj1ELj4ELj16ENS0_18Kernel_traits_baseILj65536ES3_S3_S4_fjLj128EEEEEEEvNS0_19ForwardKernelParamsE,"aw",@nobits
	.sectionflags	@""
	.align	16
.nv.shared._ZN18transformer_engine13normalization19ln_fwd_tuned_kernelINS0_13Kernel_traitsI13__nv_bfloat16S3_13__nv_fp8_e4m3fjLj65536ELj8ELj1ELj4ELj16ENS0_18Kernel_traits_baseILj65536ES3_S3_S4_fjLj128EEEEEEEvNS0_19ForwardKernelParamsE:
	.zero		1040


//--------------------- .nv.shared._ZN18transformer_engine13normalization19ln_fwd_tuned_kernelINS0_13Kernel_traitsI13__nv_bfloat16S3_13__nv_fp8_e4m3fjLj49152ELj4ELj1ELj4ELj16ENS0_18Kernel_traits_baseILj49152ES3_S3_S4_fjLj128EEEEEEEvNS0_19ForwardKernelParamsE --------------------------
	.section	.nv.shared._ZN18transformer_engine13normalization19ln_fwd_tuned_kernelINS0_13Kernel_traitsI13__nv_bfloat16S3_13__nv_fp8_e4m3fjLj49152ELj4ELj1ELj4ELj16ENS0_18Kernel_traits_baseILj49152ES3_S3_S4_fjLj128EEEEEEEvNS0_19ForwardKernelParamsE,"aw",@nobits
	.sectionflags	@""
	.align	16
.nv.shared._ZN18transformer_engine13normalization19ln_fwd_tuned_kernelINS0_13Kernel_traitsI13__nv_bfloat16S3_13__nv_fp8_e4m3fjLj49152ELj4ELj1ELj4ELj16ENS0_18Kernel_traits_baseILj49152ES3_S3_S4_fjLj128EEEEEEEvNS0_19ForwardKernelParamsE:
	.zero		1040


//--------------------- .nv.shared._ZN18transformer_engine13normalization19ln_fwd_tuned_kernelINS0_13Kernel_traitsI13__nv_bfloat16S3_13__nv_fp8_e4m3fjLj40960ELj4ELj1ELj4ELj16ENS0_18Kernel_traits_baseILj40960ES3_S3_S4_fjLj128EEEEEEEvNS0_19ForwardKernelParamsE --------------------------
	.section	.nv.shared._ZN18transformer_engine13normalization19ln_fwd_tuned_kernelINS0_13Kernel_traitsI13__nv_bfloat16S3_13__nv_fp8_e4m3fjLj40960ELj4ELj1ELj4ELj16ENS0_18Kernel_traits_baseILj40960ES3_S3_S4_fjLj128EEEEEEEvNS0_19ForwardKernelParamsE,"aw",@nobits
	.sectionflags	@""
	.align	16
.nv.shared._ZN18transformer_engine13normalization19ln_fwd_tuned_kernelINS0_13Kernel_traitsI13__nv_bfloat16S3_13__nv_fp8_e4m3fjLj40960ELj4ELj1ELj4ELj16ENS0_18Kernel_traits_baseILj40960ES3_S3_S4_fjLj128EEEEEEEvNS0_19ForwardKernelParamsE:
	.zero		1040


//--------------------- .nv.shared._ZN18transformer_engine13normalization19ln_fwd_tuned_kernelINS0_13Kernel_traitsI13__nv_bfloat16S3_13__nv_fp8_e4m3fjLj32768ELj4ELj1ELj4ELj16ENS0_18Kernel_traits_baseILj32768ES3_S3_S4_fjLj128EEEEEEEvNS0_19ForwardKernelParamsE --------------------------
	.section	.nv.shared._ZN18transformer_engine13normalization19ln_fwd_tuned_kernelINS0_13Kernel_traitsI13__nv_bfloat16S3_13__nv_fp8_e4m3fjLj32768ELj4ELj1ELj4ELj16ENS0_18Kernel_traits_baseILj32768ES3_S3_S4_fjLj128EEEEEEEvNS0_19ForwardKernelParamsE,"aw",@nobits
	.sectionflags	@""
	.align	16
.nv.shared._ZN18transformer_engine13normalization19ln_fwd_tuned_kernelINS0_13Kernel_traitsI13__nv_bfloat16S3_13__nv_fp8_e4m3fjLj32768ELj4ELj1ELj4ELj16ENS0_18Kernel_traits_baseILj32768ES3_S3_S4_fjLj128EEEEEEEvNS0_19ForwardKernelParamsE:
	.zero		1040


//--------------------- .nv.shared._ZN18transformer_engine13normalization19ln_fwd_tuned_kernelINS0_13Kernel_traitsI13__nv_bfloat16S3_13__nv_fp8_e4m3fjLj30720ELj4ELj1ELj4ELj4ENS0_18Kernel_traits_baseILj30720ES3_S3_S4_fjLj128EEEEEEEvNS0_19ForwardKernelParamsE --------------------------
	.section	.nv.shared._ZN18transformer_engine13normalization19ln_fwd_tuned_kernelINS0_13Kernel_traitsI13__nv_bfloat16S3_13__nv_fp8_e4m3fjLj30720ELj4ELj1ELj4ELj4ENS0_18Kernel_traits_baseILj30720ES3_S3_S4_fjLj128EEEEEEEvNS0_19ForwardKernelParamsE,"aw",@nobits
	.sectionflags	@""
	.align	16
.nv.shared._ZN18transformer_engine13normalization19ln_fwd_tuned_kernelINS0_13Kernel_traitsI13__nv_bfloat16S3_13__nv_fp8_e4m3fjLj30720ELj4ELj1ELj4ELj4ENS0_18Kernel_traits_baseILj30720ES3_S3_S4_fjLj128EEEEEEEvNS0_19ForwardKernelParamsE:
	.zero		1040


//--------------------- .nv.shared._ZN18transformer_engine13normalization19ln_fwd_tuned_kernelINS0_13Kernel_traitsI13__nv_bfloat16S3_13__nv_fp8_e4m3fjLj25600ELj2ELj1ELj4ELj8ENS0_18Kernel_traits_baseILj25600ES3_S3_S4_fjLj128EEEEEEEvNS0_19ForwardKernelParamsE --------------------------
	.section	.nv.shared._ZN18transformer_engine13normalization19ln_fwd_tuned_kernelINS0_13Kernel_traitsI13__nv_bfloat16S3_13__nv_fp8_e4m3fjLj25600ELj2ELj1ELj4ELj8ENS0_18Kernel_traits_baseILj25600ES3_S3_S4_fjLj128EEEEEEEvNS0_19ForwardKernelParamsE,"aw",@nobits
	.sectionflags	@""
	.align	16
.nv.shared._ZN18transformer_engine13normalization19ln_fwd_tuned_kernelINS0_13Kernel_traitsI13__nv_bfloat16S3_13__nv_fp8_e4m3fjLj25600ELj2ELj1ELj4ELj8ENS0_18Kernel_traits_baseILj25600ES3_S3_S4_fjLj128EEEEEEEvNS0_19ForwardKernelParamsE:
	.zero		1040


//--------------------- .nv.shared._ZN18transformer_engine13normalization19ln_fwd_tuned_kernelINS0_13Kernel_traitsI13__nv_bfloat16S3_13__nv_fp8_e4m3fjLj24576ELj2ELj1ELj4ELj16ENS0_18Kernel_traits_baseILj24576ES3_S3_S4_fjLj128EEEEEEEvNS0_19ForwardKernelParamsE --------------------------
	.section	.nv.shared._ZN18transformer_engine13normalization19ln_fwd_tuned_kernelINS0_13Kernel_traitsI13__nv_bfloat16S3_13__nv_fp8_e4m3fjLj24576ELj2ELj1ELj4ELj16ENS0_18Kernel_traits_baseILj24576ES3_S3_S4_fjLj128EEEEEEEvNS0_19ForwardKernelParamsE,"aw",@nobits
	.sectionflags	@""
	.align	16
.nv.shared._ZN18transformer_engine13normalization19ln_fwd_tuned_kernelINS0_13Kernel_traitsI13__nv_bfloat16S3_13__nv_fp8_e4m3fjLj24576ELj2ELj1ELj4ELj16ENS0_18Kernel_traits_baseILj24576ES3_S3_S4_fjLj128EEEEEEEvNS0_19ForwardKernelParamsE:
	.zero		1040


//--------------------- .nv.shared._ZN18transformer_engine13normalization19ln_fwd_tuned_kernelINS0_13Kernel_traitsI13__nv_bfloat16S3_13__nv_fp8_e4m3fjLj20480ELj2ELj1ELj4ELj16ENS0_18Kernel_traits_baseILj20480ES3_S3_S4_fjLj128EEEEEEEvNS0_19ForwardKernelParamsE --------------------------
	.section	.nv.shared._ZN18transformer_engine13normalization19ln_fwd_tuned_kernelINS0_13Kernel_traitsI13__nv_bfloat16S3_13__nv_fp8_e4m3fjLj20480ELj2ELj1ELj4ELj16ENS0_18Kernel_traits_baseILj20480ES3_S3_S4_fjLj128EEEEEEEvNS0_19ForwardKernelParamsE,"aw",@nobits
	.sectionflags	@""
	.align	16
.nv.shared._ZN18transformer_engine13normalization19ln_fwd_tuned_kernelINS0_13Kernel_traitsI13__nv_bfloat16S3_13__nv_fp8_e4m3fjLj20480ELj2ELj1ELj4ELj16ENS0_18Kernel_traits_baseILj20480ES3_S3_S4_fjLj128EEEEEEEvNS0_19ForwardKernelParamsE:
	.zero		1040


//--------------------- .nv.shared._ZN18transformer_engine13normalization19ln_fwd_tuned_kernelINS0_13Kernel_traitsI13__nv_bfloat16S3_13__nv_fp8_e4m3fjLj18432ELj2ELj1ELj4ELj16ENS0_18Kernel_traits_baseILj18432ES3_S3_S4_fjLj128EEEEEEEvNS0_19ForwardKernelParamsE --------------------------
	.section	.nv.shared._ZN18transformer_engine13normalization19ln_fwd_tuned_kernelINS0_13Kernel_traitsI13__nv_bfloat16S3_13__nv_fp8_e4m3fjLj18432ELj2ELj1ELj4ELj16ENS0_18Kernel_traits_baseILj18432ES3_S3_S4_fjLj128EEEEEEEvNS0_19ForwardKernelParamsE,"aw",@nobits
	.sectionflags	@""
	.align	16
.nv.shared._ZN18transformer_engine13normalization19ln_fwd_tuned_kernelINS0_13Kernel_traitsI13__nv_bfloat16S3_13__nv_fp8_e4m3fjLj18432ELj2ELj1ELj4ELj16ENS0_18Kernel_traits_baseILj18432ES3_S3_S4_fjLj128EEEEEEEvNS0_19ForwardKernelParamsE:
	.zero		1040


//--------------------- .nv.shared._ZN18transformer_engine13normalization19ln_fwd_tuned_kernelINS0_13Kernel_traitsI13__nv_bfloat16S3_13__nv_fp8_e4m3fjLj16384ELj2ELj1ELj4ELj16ENS0_18Kernel_traits_baseILj16384ES3_S3_S4_fjLj128EEEEEEEvNS0_19ForwardKernelParamsE --------------------------
	.section	.nv.shared._ZN18transformer_engine13normalization19ln_fwd_tuned_kernelINS0_13Kernel_traitsI13__nv_bfloat16S3_13__nv_fp8_e4m3fjLj16384ELj2ELj1ELj4ELj16ENS0_18Kernel_traits_baseILj16384ES3_S3_S4_fjLj128EEEEEEEvNS0_19ForwardKernelParamsE,"aw",@nobits
	.sectionflags	@""
	.align	16
.nv.shared._ZN18transformer_engine13normalization19ln_fwd_tuned_kernelINS0_13Kernel_traitsI13__nv_bfloat16S3_13__nv_fp8_e4m3fjLj16384ELj2ELj1ELj4ELj16ENS0_18Kernel_traits_baseILj16384ES3_S3_S4_fjLj128EEEEEEEvNS0_19ForwardKernelParamsE:
	.zero		1040


//--------------------- .nv.shared._ZN18transformer_engine13normalization19ln_fwd_tuned_kernelINS0_13Kernel_traitsI13__nv_bfloat16S3_13__nv_fp8_e4m3fjLj15360ELj2ELj1ELj4ELj8ENS0_18Kernel_traits_baseILj15360ES3_S3_S4_fjLj128EEEEEEEvNS0_19ForwardKernelParamsE --------------------------
	.section	.nv.shared._ZN18transformer_engine13normalization19ln_fwd_tuned_kernelINS0_13Kernel_traitsI13__nv_bfloat16S3_13__nv_fp8_e4m3fjLj15360ELj2ELj1ELj4ELj8ENS0_18Kernel_traits_baseILj15360ES3_S3_S4_fjLj128EEEEEEEvNS0_19ForwardKernelParamsE,"aw",@nobits
	.sectionflags	@""
	.align	16
.nv.shared._ZN18transformer_engine13normalization19ln_fwd_tuned_kernelINS0_13Kernel_traitsI13__nv_bfloat16S3_13__nv_fp8_e4m3fjLj15360ELj2ELj1ELj4ELj8ENS0_18Kernel_traits_baseILj15360ES3_S3_S4_fjLj128EEEEEEEvNS0_19ForwardKernelParamsE:
	.zero		1040


//--------------------- .nv.shared._ZN18transformer_engine13normalization19ln_fwd_tuned_kernelINS0_13Kernel_traitsI13__nv_bfloat16S3_13__nv_fp8_e4m3fjLj12800ELj2ELj1ELj4ELj4ENS0_18Kernel_traits_baseILj12800ES3_S3_S4_fjLj128EEEEEEEvNS0_19ForwardKernelParamsE --------------------------
	.section	.nv.shared._ZN18transformer_engine13normalization19ln_fwd_tuned_kernelINS0_13Kernel_traitsI13__nv_bfloat16S3_13__nv_fp8_e4m3fjLj12800ELj2ELj1ELj4ELj4ENS0_18Kernel_traits_baseILj12800ES3_S3_S4_fjLj128EEEEEEEvNS0_19ForwardKernelParamsE,"aw",@nobits
	.sectionflags	@""
	.align	16
.nv.shared._ZN18transformer_engine13normalization19ln_fwd_tuned_kernelINS0_13Kernel_traitsI13__nv_bfloat16S3_13__nv_fp8_e4m3fjLj12800ELj2ELj1ELj4ELj4ENS0_18Kernel_traits_baseILj12800ES3_S3_S4_fjLj128EEEEEEEvNS0_19ForwardKernelParamsE:
	.zero		1040


//--------------------- .nv.shared._ZN18transformer_engine13normalization19ln_fwd_tuned_kernelINS0_13Kernel_traitsI13__nv_bfloat16S3_13__nv_fp8_e4m3fjLj12288ELj2ELj1ELj4ELj16ENS0_18Kernel_traits_baseILj12288ES3_S3_S4_fjLj128EEEEEEEvNS0_19ForwardKernelParamsE --------------------------
	.section	.nv.shared._ZN18transformer_engine13normalization19ln_fwd_tuned_kernelINS0_13Kernel_traitsI13__nv_bfloat16S3_13__nv_fp8_e4m3fjLj12288ELj2ELj1ELj4ELj16ENS0_18Kernel_traits_baseILj12288ES3_S3_S4_fjLj128EEEEEEEvNS0_19ForwardKernelParamsE,"aw",@nobits
	.sectionflags	@""
	.align	16
.nv.shared._ZN18transformer_engine13normalization19ln_fwd_tuned_kernelINS0_13Kernel_traitsI13__nv_bfloat16S3_13__nv_fp8_e4m3fjLj12288ELj2ELj1ELj4ELj16ENS0_18Kernel_traits_baseILj12288ES3_S3_S4_fjLj128EEEEEEEvNS0_19ForwardKernelParamsE:
	.zero		1040


//--------------------- .nv.shared._ZN18transformer_engine13normalization19ln_fwd_tuned_kernelINS0_13Kernel_traitsI13__nv_bfloat16S3_13__nv_fp8_e4m3fjLj10240ELj1ELj1ELj4ELj16ENS0_18Kernel_traits_baseILj10240ES3_S3_S4_fjLj128EEEEEEEvNS0_19ForwardKernelParamsE --------------------------
	.section	.nv.shared._ZN18transformer_engine13normalization19ln_fwd_tuned_kernelINS0_13Kernel_traitsI13__nv_bfloat16S3_13__nv_fp8_e4m3fjLj10240ELj1ELj1ELj4ELj16ENS0_18Kernel_traits_baseILj10240ES3_S3_S4_fjLj128EEEEEEEvNS0_19ForwardKernelParamsE,"aw",@nobits
	.sectionflags	@""
	.align	16
.nv.shared._ZN18transformer_engine13normalization19ln_fwd_tuned_kernelINS0_13Kernel_traitsI13__nv_bfloat16S3_13__nv_fp8_e4m3fjLj10240ELj1ELj1ELj4ELj16ENS0_18Kernel_traits_baseILj10240ES3_S3_S4_fjLj128EEEEEEEvNS0_19ForwardKernelParamsE:
	.zero		1040


//--------------------- .nv.shared._ZN18transformer_engine13normalization19ln_fwd_tuned_kernelINS0_13Kernel_traitsI13__nv_bfloat16S3_13__nv_fp8_e4m3fjLj8192ELj1ELj1ELj4ELj16ENS0_18Kernel_traits_baseILj8192ES3_S3_S4_fjLj128EEEEEEEvNS0_19ForwardKernelParamsE --------------------------
	.section	.nv.shared._ZN18transformer_engine13normalization19ln_fwd_tuned_kernelINS0_13Kernel_traitsI13__nv_bfloat16S3_13__nv_fp8_e4m3fjLj8192ELj1ELj1ELj4ELj16ENS0_18Kernel_traits_baseILj8192ES3_S3_S4_fjLj128EEEEEEEvNS0_19ForwardKernelParamsE,"aw",@nobits
	.sectionflags	@""
	.align	16
.nv.shared._ZN18transformer_engine13normalization19ln_fwd_tuned_kernelINS0_13Kernel_traitsI13__nv_bfloat16S3_13__nv_fp8_e4m3fjLj8192ELj1ELj1ELj4ELj16ENS0_18Kernel_traits_baseILj8192ES3_S3_S4_fjLj128EEEEEEEvNS0_19ForwardKernelParamsE:
	.zero		1040


//--------------------- .nv.shared._ZN18transformer_engine13normalization19ln_fwd_tuned_kernelINS0_13Kernel_traitsI13__nv_bfloat16S3_13__nv_fp8_e4m3fjLj6144ELj1ELj1ELj4ELj16ENS0_18Kernel_traits_baseILj6144ES3_S3_S4_fjLj128EEEEEEEvNS0_19ForwardKernelParamsE --------------------------
	.section	.nv.shared._ZN18transformer_engine13normalization19ln_fwd_tuned_kernelINS0_13Kernel_traitsI13__nv_bfloat16S3_13__nv_fp8_e4m3fjLj6144ELj1ELj1ELj4ELj16ENS0_18Kernel_traits_baseILj6144ES3_S3_S4_fjLj128EEEEEEEvNS0_19ForwardKernelParamsE,"aw",@nobits
	.sectionflags	@""
	.align	16
.nv.shared._ZN18transformer_engine13normalization19ln_fwd_tuned_kernelINS0_13Kernel_traitsI13__nv_bfloat16S3_13__nv_fp8_e4m3fjLj6144ELj1ELj1ELj4ELj16ENS0_18Kernel_traits_baseILj6144ES3_S3_S4_fjLj128EEEEEEEvNS0_19ForwardKernelParamsE:
	.zero		1040


//--------------------- .nv.shared._ZN18transformer_engine13normalization19ln_fwd_tuned_kernelINS0_13Kernel_traitsI13__nv_bfloat16S3_13__nv_fp8_e4m3fjLj5120ELj1ELj1ELj4ELj16ENS0_18Kernel_traits_baseILj5120ES3_S3_S4_fjLj128EEEEEEEvNS0_19ForwardKernelParamsE --------------------------
	.section	.nv.shared._ZN18transformer_engine13normalization19ln_fwd_tuned_kernelINS0_13Kernel_traitsI13__nv_bfloat16S3_13__nv_fp8_e4m3fjLj5120ELj1ELj1ELj4ELj16ENS0_18Kernel_traits_baseILj5120ES3_S3_S4_fjLj128EEEEEEEvNS0_19ForwardKernelParamsE,"aw",@nobits
	.sectionflags	@""
	.align	16
.nv.shared._ZN18transformer_engine13normalization19ln_fwd_tuned_kernelINS0_13Kernel_traitsI13__nv_bfloat16S3_13__nv_fp8_e4m3fjLj5120ELj1ELj1ELj4ELj16ENS0_18Kernel_traits_baseILj5120ES3_S3_S4_fjLj128EEEEEEEvNS0_19ForwardKernelParamsE:
	.zero		1040


//--------------------- .nv.shared._ZN18transformer_engine13normalization19ln_fwd_tuned_kernelINS0_13Kernel_traitsI13__nv_bfloat16S3_13__nv_fp8_e4m3fjLj4096ELj1ELj1ELj4ELj16ENS0_18Kernel_traits_baseILj4096ES3_S3_S4_fjLj128EEEEEEEvNS0_19ForwardKernelParamsE --------------------------
	.section	.nv.shared._ZN18transformer_engine13normalization19ln_fwd_tuned_kernelINS0_13Kernel_traitsI13__nv_bfloat16S3_13__nv_fp8_e4m3fjLj4096ELj1ELj1ELj4ELj16ENS0_18Kernel_traits_baseILj4096ES3_S3_S4_fjLj128EEEEEEEvNS0_19ForwardKernelParamsE,"aw",@nobits
	.sectionflags	@""
	.align	16
.nv.shared._ZN18transformer_engine13normalization19ln_fwd_tuned_kernelINS0_13Kernel_traitsI13__nv_bfloat16S3_13__nv_fp8_e4m3fjLj4096ELj1ELj1ELj4ELj16ENS0_18Kernel_traits_baseILj4096ES3_S3_S4_fjLj128EEEEEEEvNS0_19ForwardKernelParamsE:
	.zero		1040


//--------------------- .nv.shared._ZN18transformer_engine13normalization19ln_fwd_tuned_kernelINS0_13Kernel_traitsI13__nv_bfloat16S3_13__nv_fp8_e4m3fjLj3840ELj1ELj1ELj4ELj4ENS0_18Kernel_traits_baseILj3840ES3_S3_S4_fjLj128EEEEEEEvNS0_19ForwardKernelParamsE --------------------------
	.section	.nv.shared._ZN18transformer_engine13normalization19ln_fwd_tuned_kernelINS0_13Kernel_traitsI13__nv_bfloat16S3_13__nv_fp8_e4m3fjLj3840ELj1ELj1ELj4ELj4ENS0_18Kernel_traits_baseILj3840ES3_S3_S4_fjLj128EEEEEEEvNS0_19ForwardKernelParamsE,"aw",@nobits
	.sectionflags	@""
	.align	16
.nv.shared._ZN18transformer_engine13normalization19ln_fwd_tuned_kernelINS0_13Kernel_traitsI13__nv_bfloat16S3_13__nv_fp8_e4m3fjLj3840ELj1ELj1ELj4ELj4ENS0_18Kernel_traits_baseILj3840ES3_S3_S4_fjLj128EEEEEEEvNS0_19ForwardKernelParamsE:
	.zero		1040


//--------------------- .nv.shared._ZN18transformer_engine13normalization19ln_fwd_tuned_kernelINS0_13Kernel_traitsI13__nv_bfloat16S3_13__nv_fp8_e4m3fjLj3072ELj1ELj1ELj4ELj16ENS0_18Kernel_traits_baseILj3072ES3_S3_S4_fjLj128EEEEEEEvNS0_19ForwardKernelParamsE --------------------------
	.section	.nv.shared._ZN18transformer_engine13normalization19ln_fwd_tuned_kernelINS0_13Kernel_traitsI13__nv_bfloat16S3_13__nv_fp8_e4m3fjLj3072ELj1ELj1ELj4ELj16ENS0_18Kernel_traits_baseILj3072ES3_S3_S4_fjLj128EEEEEEEvNS0_19ForwardKernelParamsE,"aw",@nobits
	.sectionflags	@""
	.align	16
.nv.shared._ZN18transformer_engine13normalization19ln_fwd_tuned_kernelINS0_13Kernel_traitsI13__nv_bfloat16S3_13__nv_fp8_e4m3fjLj3072ELj1ELj1ELj4ELj16ENS0_18Kernel_traits_baseILj3072ES3_S3_S4_fjLj128EEEEEEEvNS0_19ForwardKernelParamsE:
	.zero		1040


//--------------------- .nv.shared._ZN18transformer_engine13normalization19ln_fwd_tuned_kernelINS0_13Kernel_traitsI13__nv_bfloat16S3_13__nv_fp8_e4m3fjLj2304ELj1ELj4ELj1ELj16ENS0_18Kernel_traits_baseILj2304ES3_S3_S4_fjLj128EEEEEEEvNS0_19ForwardKernelParamsE --------------------------
	.section	.nv.shared._ZN18transformer_engine13normalization19ln_fwd_tuned_kernelINS0_13Kernel_traitsI13__nv_bfloat16S3_13__nv_fp8_e4m3fjLj2304ELj1ELj4ELj1ELj16ENS0_18Kernel_traits_baseILj2304ES3_S3_S4_fjLj128EEEEEEEvNS0_19ForwardKernelParamsE,"aw",@nobits
	.sectionflags	@""
	.align	16
.nv.shared._ZN18transformer_engine13normalization19ln_fwd_tuned_kernelINS0_13Kernel_traitsI13__nv_bfloat16S3_13__nv_fp8_e4m3fjLj2304ELj1ELj4ELj1ELj16ENS0_18Kernel_traits_baseILj2304ES3_S3_S4_fjLj128EEEEEEEvNS0_19ForwardKernelParamsE:
	.zero		1040


//--------------------- .nv.shared._ZN18transformer_engine13normalization19ln_fwd_tuned_kernelINS0_13Kernel_traitsI13__nv_bfloat16S3_13__nv_fp8_e4m3fjLj2048ELj1ELj4ELj1ELj16ENS0_18Kernel_traits_baseILj2048ES3_S3_S4_fjLj128EEEEEEEvNS0_19ForwardKernelParamsE --------------------------
	.section	.nv.shared._ZN18transformer_engine13normalization19ln_fwd_tuned_kernelINS0_13Kernel_traitsI13__nv_bfloat16S3_13__nv_fp8_e4m3fjLj2048ELj1ELj4ELj1ELj16ENS0_18Kernel_traits_baseILj2048ES3_S3_S4_fjLj128EEEEEEEvNS0_19ForwardKernelParamsE,"aw",@nobits
	.sectionflags	@""
	.align	16
.nv.shared._ZN18transformer_engine13normalization19ln_fwd_tuned_kernelINS0_13Kernel_traitsI13__nv_bfloat16S3_13__nv_fp8_e4m3fjLj2048ELj1ELj4ELj1ELj16ENS0_18Kernel_traits_baseILj2048ES3_S3_S4_fjLj128EEEEEEEvNS0_19ForwardKernelParamsE:
	.zero		1040


//--------------------- .nv.shared._ZN18transformer_engine13normalization19ln_fwd_tuned_kernelINS0_13Kernel_traitsI13__nv_bfloat16S3_13__nv_fp8_e4m3fjLj1536ELj1ELj4ELj1ELj16ENS0_18Kernel_traits_baseILj1536ES3_S3_S4_fjLj128EEEEEEEvNS0_19ForwardKernelParamsE --------------------------
	.section	.nv.shared._ZN18transformer_engine13normalization19ln_fwd_tuned_kernelINS0_13Kernel_traitsI13__nv_bfloat16S3_13__nv_fp8_e4m3fjLj1536ELj1ELj4ELj1ELj16ENS0_18Kernel_traits_baseILj1536ES3_S3_S4_fjLj128EEEEEEEvNS0_19ForwardKernelParamsE,"aw",@nobits
	.sectionflags	@""
	.align	16
.nv.shared._ZN18transformer_engine13normalization19ln_fwd_tuned_kernelINS0_13Kernel_traitsI13__nv_bfloat16S3_13__nv_fp8_e4m3fjLj1536ELj1ELj4ELj1ELj16ENS0_18Kernel_traits_baseILj1536ES3_S3_S4_fjLj128EEEEEEEvNS0_19ForwardKernelParamsE:
	.zero		1040


//--------------------- .nv.shared._ZN18transformer_engine13normalization19ln_fwd_tuned_kernelINS0_13Kernel_traitsI13__nv_bfloat16S3_13__nv_fp8_e4m3fjLj1024ELj1ELj4ELj1ELj16ENS0_18Kernel_traits_baseILj1024ES3_S3_S4_fjLj128EEEEEEEvNS0_19ForwardKernelParamsE --------------------------
	.section	.nv.shared._ZN18transformer_engine13normalization19ln_fwd_tuned_kernelINS0_13Kernel_traitsI13__nv_bfloat16S3_13__nv_fp8_e4m3fjLj1024ELj1ELj4ELj1ELj16ENS0_18Kernel_traits_baseILj1024ES3_S3_S4_fjLj128EEEEEEEvNS0_19ForwardKernelParamsE,"aw",@nobits
	.sectionflags	@""
	.align	16
.nv.shared._ZN18transformer_engine13normalization19ln_fwd_tuned_kernelINS0_13Kernel_traitsI13__nv_bfloat16S3_13__nv_fp8_e4m3fjLj1024ELj1ELj4ELj1ELj16ENS0_18Kernel_traits_baseILj1024ES3_S3_S4_fjLj128EEEEEEEvNS0_19ForwardKernelParamsE:
	.zero		1040


//--------------------- .nv.shared._ZN18transformer_engine13normalization19ln_fwd_tuned_kernelINS0_13Kernel_traitsI13__nv_bfloat16S3_13__nv_fp8_e4m3fjLj768ELj1ELj4ELj1ELj16ENS0_18Kernel_traits_baseILj768ES3_S3_S4_fjLj128EEEEEEEvNS0_19ForwardKernelParamsE --------------------------
	.section	.nv.shared._ZN18transformer_engine13normalization19ln_fwd_tuned_kernelINS0_13Kernel_traitsI13__nv_bfloat16S3_13__nv_fp8_e4m3fjLj768ELj1ELj4ELj1ELj16ENS0_18Kernel_traits_baseILj768ES3_S3_S4_fjLj128EEEEEEEvNS0_19ForwardKernelParamsE,"aw",@nobits
	.sectionflags	@""
	.align	16
.nv.shared._ZN18transformer_engine13normalization19ln_fwd_tuned_kernelINS0_13Kernel_traitsI13__nv_bfloat16S3_13__nv_fp8_e4m3fjLj768ELj1ELj4ELj1ELj16ENS0_18Kernel_traits_baseILj768ES3_S3_S4_fjLj128EEEEEEEvNS0_19ForwardKernelParamsE:
	.zero		1040


//--------------------- .nv.constant0._ZN18transformer_engine13normalization21ln_fwd_general_kernelINS0_13Kernel_traitsIff13__nv_bfloat16fjLj8192ELj1ELj1ELj4ELj16ENS0_18Kernel_traits_baseILj8192EffS3_fjLj128EEEEEEEvNS0_19ForwardKernelParamsE --------------------------
	.section	.nv.constant0._ZN18transformer_engine13normalization21ln_fwd_general_kernelINS0_13Kernel_traitsIff13__nv_bfloat16fjLj8192ELj1ELj1ELj4ELj16ENS0_18Kernel_traits_baseILj8192EffS3_fjLj128EEEEEEEvNS0_19ForwardKernelParamsE,"a",@progbits
	.sectionflags	@""
	.align	4
.nv.constant0._ZN18transformer_engine13normalization21ln_fwd_general_kernelINS0_13Kernel_traitsIff13__nv_bfloat16fjLj8192ELj1ELj1ELj4ELj16ENS0_18Kernel_traits_baseILj8192EffS3_fjLj128EEEEEEEvNS0_19ForwardKernelParamsE:
	.zero		664


//--------------------- .nv.constant0._ZN18transformer_engine13normalization21ln_fwd_general_kernelINS0_13Kernel_traitsI13__nv_bfloat16S3_S3_fjLj8192ELj1ELj1ELj4ELj16ENS0_18Kernel_traits_baseILj8192ES3_S3_S3_fjLj128EEEEEEEvNS0_19ForwardKernelParamsE --------------------------
	.section	.nv.constant0._ZN18transformer_engine13normalization21ln_fwd_general_kernelINS0_13Kernel_traitsI13__nv_bfloat16S3_S3_fjLj8192ELj1ELj1ELj4ELj16ENS0_18Kernel_traits_baseILj8192ES3_S3_S3_fjLj128EEEEEEEvNS0_19ForwardKernelParamsE,"a",@progbits
	.sectionflags	@""
	.align	4
.nv.constant0._ZN18transformer_engine13normalization21ln_fwd_general_kernelINS0_13Kernel_traitsI13__nv_bfloat16S3_S3_fjLj8192ELj1ELj1ELj4ELj16ENS0_18Kernel_traits_baseILj8192ES3_S3_S3_fjLj128EEEEEEEvNS0_19ForwardKernelParamsE:
	.zero		664


//--------------------- .nv.constant0._ZN18transformer_engine13normalization21ln_fwd_general_kernelINS0_13Kernel_traitsIff6__halffjLj8192ELj1ELj1ELj4ELj16ENS0_18Kernel_traits_baseILj8192EffS3_fjLj128EEEEEEEvNS0_19ForwardKernelParamsE --------------------------
	.section	.nv.constant0._ZN18transformer_engine13normalization21ln_fwd_general_kernelINS0_13Kernel_traitsIff6__halffjLj8192ELj1ELj1ELj4ELj16ENS0_18Kernel_traits_baseILj8192EffS3_fjLj128EEEEEEEvNS0_19ForwardKernelParamsE,"a",@progbits
	.sectionflags	@""
	.align	4
.nv.constant0._ZN18transformer_engine13normalization21ln_fwd_general_kernelINS0_13Kernel_traitsIff6__halffjLj8192ELj1ELj1ELj4ELj16ENS0_18Kernel_traits_baseILj8192EffS3_fjLj128EEEEEEEvNS0_19ForwardKernelParamsE:
	.zero		664


//--------------------- .nv.constant0._ZN18transformer_engine13normalization21ln_fwd_general_kernelINS0_13Kernel_traitsI6__halfS3_S3_fjLj8192ELj1ELj1ELj4ELj16ENS0_18Kernel_traits_baseILj8192ES3_S3_S3_fjLj128EEEEEEEvNS0_19ForwardKernelParamsE --------------------------
	.section	.nv.constant0._ZN18transformer_engine13normalization21ln_fwd_general_kernelINS0_13Kernel_traitsI6__halfS3_S3_fjLj8192ELj1ELj1ELj4ELj16ENS0_18Kernel_traits_baseILj8192ES3_S3_S3_fjLj128EEEEEEEvNS0_19ForwardKernelParamsE,"a",@progbits
	.sectionflags	@""
	.align	4
.nv.constant0._ZN18transformer_engine13normalization21ln_fwd_general_kernelINS0_13Kernel_traitsI6__halfS3_S3_fjLj8192ELj1ELj1ELj4ELj16ENS0_18Kernel_traits_baseILj8192ES3_S3_S3_fjLj128EEEEEEEvNS0_19ForwardKernelParamsE:
	.zero		664


//--------------------- .nv.constant0._ZN18transformer_engine13normalization21ln_fwd_general_kernelINS0_13Kernel_traitsIffffjLj8192ELj1ELj1ELj4ELj16ENS0_18Kernel_traits_baseILj8192EffffjLj128EEEEEEEvNS0_19ForwardKernelParamsE --------------------------
	.section	.nv.constant0._ZN18transformer_engine13normalization21ln_fwd_general_kernelINS0_13Kernel_traitsIffffjLj8192ELj1ELj1ELj4ELj16ENS0_18Kernel_traits_baseILj8192EffffjLj128EEEEEEEvNS0_19ForwardKernelParamsE,"a",@progbits
	.sectionflags	@""
	.align	4
.nv.constant0._ZN18transformer_engine13normalization21ln_fwd_general_kernelINS0_13Kernel_traitsIffffjLj8192ELj1ELj1ELj4ELj16ENS0_18Kernel_traits_baseILj8192EffffjLj128EEEEEEEvNS0_19ForwardKernelParamsE:
	.zero		664


//--------------------- .nv.constant0._ZN18transformer_engine13normalization21ln_fwd_general_kernelINS0_13Kernel_traitsIff13__nv_bfloat16fjLj2048ELj1ELj4ELj1ELj16ENS0_18Kernel_traits_baseILj2048EffS3_fjLj128EEEEEEEvNS0_19ForwardKernelParamsE --------------------------
	.section	.nv.constant0._ZN18transformer_engine13normalization21ln_fwd_general_kernelINS0_13Kernel_traitsIff13__nv_bfloat16fjLj2048ELj1ELj4ELj1ELj16ENS0_18Kernel_traits_baseILj2048EffS3_fjLj128EEEEEEEvNS0_19ForwardKernelParamsE,"a",@progbits
	.sectionflags	@""
	.align	4
.nv.constant0._ZN18transformer_engine13normalization21ln_fwd_general_kernelINS0_13Kernel_traitsIff13__nv_bfloat16fjLj2048ELj1ELj4ELj1ELj16ENS0_18Kernel_traits_baseILj2048EffS3_fjLj128EEEEEEEvNS0_19ForwardKernelParamsE:
	.zero		664


//--------------------- .nv.constant0._ZN18transformer_engine13normalization21ln_fwd_general_kernelINS0_13Kernel_traitsI13__nv_bfloat16S3_S3_fjLj2048ELj1ELj4ELj1ELj16ENS0_18Kernel_traits_baseILj2048ES3_S3_S3_fjLj128EEEEEEEvNS0_19ForwardKernelParamsE --------------------------
	.section	.nv.constant0._ZN18transformer_engine13normalization21ln_fwd_general_kernelINS0_13Kernel_traitsI13__nv_bfloat16S3_S3_fjLj2048ELj1ELj4ELj1ELj16ENS0_18Kernel_traits_baseILj2048ES3_S3_S3_fjLj128EEEEEEEvNS0_19ForwardKernelParamsE,"a",@progbits
	.sectionflags	@""
	.align	4
.nv.constant0._ZN18transformer_engine13normalization21ln_fwd_general_kernelINS0_13Kernel_traitsI13__nv_bfloat16S3_S3_fjLj2048ELj1ELj4ELj1ELj16ENS0_18Kernel_traits_baseILj2048ES3_S3_S3_fjLj128EEEEEEEvNS0_19ForwardKernelParamsE:
	.zero		664


//--------------------- .nv.constant0._ZN18transformer_engine13normalization21ln_fwd_general_kernelINS0_13Kernel_traitsIff6__halffjLj2048ELj1ELj4ELj1ELj16ENS0_18Kernel_traits_baseILj2048EffS3_fjLj128EEEEEEEvNS0_19ForwardKernelParamsE --------------------------
	.section	.nv.constant0._ZN18transformer_engine13normalization21ln_fwd_general_kernelINS0_13Kernel_traitsIff6__halffjLj2048ELj1ELj4ELj1ELj16ENS0_18Kernel_traits_baseILj2048EffS3_fjLj128EEEEEEEvNS0_19ForwardKernelParamsE,"a",@progbits
	.sectionflags	@""
	.align	4
.nv.constant0._ZN18transformer_engine13normalization21ln_fwd_general_kernelINS0_13Kernel_traitsIff6__halffjLj2048ELj1ELj4ELj1ELj16ENS0_18Kernel_traits_baseILj2048EffS3_fjLj128EEEEEEEvNS0_19ForwardKernelParamsE:
	.zero		664


//--------------------- .nv.constant0._ZN18transformer_engine13normalization21ln_fwd_general_kernelINS0_13Kernel_traitsI6__halfS3_S3_fjLj2048ELj1ELj4ELj1ELj16ENS0_18Kernel_traits_baseILj2048ES3_S3_S3_fjLj128EEEEEEEvNS0_19ForwardKernelParamsE --------------------------
	.section	.nv.constant0._ZN18transformer_engine13normalization21ln_fwd_general_kernelINS0_13Kernel_traitsI6__halfS3_S3_fjLj2048ELj1ELj4ELj1ELj16ENS0_18Kernel_traits_baseILj2048ES3_S3_S3_fjLj128EEEEEEEvNS0_19ForwardKernelParamsE,"a",@progbits
	.sectionflags	@""
	.align	4
.nv.constant0._ZN18transformer_engine13normalization21ln_fwd_general_kernelINS0_13Kernel_traitsI6__halfS3_S3_fjLj2048ELj1ELj4ELj1ELj16ENS0_18Kernel_traits_baseILj2048ES3_S3_S3_fjLj128EEEEEEEvNS0_19ForwardKernelParamsE:
	.zero		664


//--------------------- .nv.constant0._ZN18transformer_engine13normalization21ln_fwd_general_kernelINS0_13Kernel_traitsIffffjLj2048ELj1ELj4ELj1ELj16ENS0_18Kernel_traits_baseILj2048EffffjLj128EEEEEEEvNS0_19ForwardKernelParamsE --------------------------
	.section	.nv.constant0._ZN18transformer_engine13normalization21ln_fwd_general_kernelINS0_13Kernel_traitsIffffjLj2048ELj1ELj4ELj1ELj16ENS0_18Kernel_traits_baseILj2048EffffjLj128EEEEEEEvNS0_19ForwardKernelParamsE,"a",@progbits
	.sectionflags	@""
	.align	4
.nv.constant0._ZN18transformer_engine13normalization21ln_fwd_general_kernelINS0_13Kernel_traitsIffffjLj2048ELj1ELj4ELj1ELj16ENS0_18Kernel_traits_baseILj2048EffffjLj128EEEEEEEvNS0_19ForwardKernelParamsE:
	.zero		664


//--------------------- .nv.constant0._ZN18transformer_engine13normalization21ln_fwd_general_kernelINS0_13Kernel_traitsIff13__nv_bfloat16fjLj1024ELj1ELj4ELj1ELj16ENS0_18Kernel_traits_baseILj1024EffS3_fjLj128EEEEEEEvNS0_19ForwardKernelParamsE --------------------------
	.section	.nv.constant0._ZN18transformer_engine13normalization21ln_fwd_general_kernelINS0_13Kernel_traitsIff13__nv_bfloat16fjLj1024ELj1ELj4ELj1ELj16ENS0_18Kernel_traits_baseILj1024EffS3_fjLj128EEEEEEEvNS0_19ForwardKernelParamsE,"a",@progbits
	.sectionflags	@""
	.align	4
.nv.constant0._ZN18transformer_engine13normalization21ln_fwd_general_kernelINS0_13Kernel_traitsIff13__nv_bfloat16fjLj1024ELj1ELj4ELj1ELj16ENS0_18Kernel_traits_baseILj1024EffS3_fjLj128EEEEEEEvNS0_19ForwardKernelParamsE:
	.zero		664


//--------------------- .nv.constant0._ZN18transformer_engine13normalization21ln_fwd_general_kernelINS0_13Kernel_traitsI13__nv_bfloat16S3_S3_fjLj1024ELj1ELj4ELj1ELj16ENS0_18Kernel_traits_baseILj1024ES3_S3_S3_fjLj128EEEEEEEvNS0_19ForwardKernelParamsE --------------------------
	.section	.nv.constant0._ZN18transformer_engine13normalization21ln_fwd_general_kernelINS0_13Kernel_traitsI13__nv_bfloat16S3_S3_fjLj1024ELj1ELj4ELj1ELj16ENS0_18Kernel_traits_baseILj1024ES3_S3_S3_fjLj128EEEEEEEvNS0_19ForwardKernelParamsE,"a",@progbits
	.sectionflags	@""
	.align	4
.nv.constant0._ZN18transformer_engine13normalization21ln_fwd_general_kernelINS0_13Kernel_traitsI13__nv_bfloat16S3_S3_fjLj1024ELj1ELj4ELj1ELj16ENS0_18Kernel_traits_baseILj1024ES3_S3_S3_fjLj128EEEEEEEvNS0_19ForwardKernelParamsE:
	.zero		664


//--------------------- .nv.constant0._ZN18transformer_engine13normalization21ln_fwd_general_kernelINS0_13Kernel_traitsIff6__halffjLj1024ELj1ELj4ELj1ELj16ENS0_18Kernel_traits_baseILj1024EffS3_fjLj128EEEEEEEvNS0_19ForwardKernelParamsE --------------------------
	.section	.nv.constant0._ZN18transformer_engine13normalization21ln_fwd_general_kernelINS0_13Kernel_traitsIff6__halffjLj1024ELj1ELj4ELj1ELj16ENS0_18Kernel_traits_baseILj1024EffS3_fjLj128EEEEEEEvNS0_19ForwardKernelParamsE,"a",@progbits
	.sectionflags	@""
	.align	4
.nv.constant0._ZN18transformer_engine13normalization21ln_fwd_general_kernelINS0_13Kernel_traitsIff6__halffjLj1024ELj1ELj4ELj1ELj16ENS0_18Kernel_traits_baseILj1024EffS3_fjLj128EEEEEEEvNS0_19ForwardKernelParamsE:
	.zero		664


//--------------------- .nv.constant0._ZN18transformer_engine13normalization21ln_fwd_general_kernelINS0_13Kernel_traitsI6__halfS3_S3_fjLj1024ELj1ELj4ELj1ELj16ENS0_18Kernel_traits_baseILj1024ES3_S3_S3_fjLj128EEEEEEEvNS0_19ForwardKernelParamsE --------------------------
	.section	.nv.constant0._ZN18transformer_engine13normalization21ln_fwd_general_kernelINS0_13Kernel_traitsI6__halfS3_S3_fjLj1024ELj1ELj4ELj1ELj16ENS0_18Kernel_traits_baseILj1024ES3_S3_S3_fjLj128EEEEEEEvNS0_19ForwardKernelParamsE,"a",@progbits
	.sectionflags	@""
	.align	4
.nv.constant0._ZN18transformer_engine13normalization21ln_fwd_general_kernelINS0_13Kernel_traitsI6__halfS3_S3_fjLj1024ELj1ELj4ELj1ELj16ENS0_18Kernel_traits_baseILj1024ES3_S3_S3_fjLj128EEEEEEEvNS0_19ForwardKernelParamsE:
	.zero		664


//--------------------- .nv.constant0._ZN18transformer_engine13normalization21ln_fwd_general_kernelINS0_13Kernel_traitsIffffjLj1024ELj1ELj4ELj1ELj16ENS0_18Kernel_traits_baseILj1024EffffjLj128EEEEEEEvNS0_19ForwardKernelParamsE --------------------------
	.section	.nv.constant0._ZN18transformer_engine13normalization21ln_fwd_general_kernelINS0_13Kernel_traitsIffffjLj1024ELj1ELj4ELj1ELj16ENS0_18Kernel_traits_baseILj1024EffffjLj128EEEEEEEvNS0_19ForwardKernelParamsE,"a",@progbits
	.sectionflags	@""
	.align	4
.nv.constant0._ZN18transformer_engine13normalization21ln_fwd_general_kernelINS0_13Kernel_traitsIffffjLj1024ELj1ELj4ELj1ELj16ENS0_18Kernel_traits_baseILj1024EffffjLj128EEEEEEEvNS0_19ForwardKernelParamsE:
	.zero		664


//--------------------- .nv.constant0._ZN18transformer_engine13normalization21ln_fwd_general_kernelINS0_13Kernel_traitsIff13__nv_bfloat16fjLj512ELj1ELj4ELj1ELj16ENS0_18Kernel_traits_baseILj512EffS3_fjLj128EEEEEEEvNS0_19ForwardKernelParamsE --------------------------
	.section	.nv.constant0._ZN18transformer_engine13normalization21ln_fwd_general_kernelINS0_13Kernel_traitsIff13__nv_bfloat16fjLj512ELj1ELj4ELj1ELj16ENS0_18Kernel_traits_baseILj512EffS3_fjLj128EEEEEEEvNS0_19ForwardKernelParamsE,"a",@progbits
	.sectionflags	@""
	.align	4
.nv.constant0._ZN18transformer_engine13normalization21ln_fwd_general_kernelINS0_13Kernel_traitsIff13__nv_bfloat16fjLj512ELj1ELj4ELj1ELj16ENS0_18Kernel_traits_baseILj512EffS3_fjLj128EEEEEEEvNS0_19ForwardKernelParamsE:
	.zero		664


//--------------------- .nv.constant0._ZN18transformer_engine13normalization21ln_fwd_general_kernelINS0_13Kernel_traitsI13__nv_bfloat16S3_S3_fjLj512ELj1ELj4ELj1ELj16ENS0_18Kernel_traits_baseILj512ES3_S3_S3_fjLj128EEEEEEEvNS0_19ForwardKernelParamsE --------------------------
	.section	.nv.constant0._ZN18transformer_engine13normalization21ln_fwd_general_kernelINS0_13Kernel_traitsI13__nv_bfloat16S3_S3_fjLj512ELj1ELj4ELj1ELj16ENS0_18Kernel_traits_baseILj512ES3_S3_S3_fjLj128EEEEEEEvNS0_19ForwardKernelParamsE,"a",@progbits
	.sectionflags	@""
	.align	4
.nv.constant0._ZN18transformer_engine13normalization21ln_fwd_general_kernelINS0_13Kernel_traitsI13__nv_bfloat16S3_S3_fjLj512ELj1ELj4ELj1ELj16ENS0_18Kernel_traits_baseILj512ES3_S3_S3_fjLj128EEEEEEEvNS0_19ForwardKernelParamsE:
	.zero		664


//--------------------- .nv.constant0._ZN18transformer_engine13normalization21ln_fwd_general_kernelINS0_13Kernel_traitsIff6__halffjLj512ELj1ELj4ELj1ELj16ENS0_18Kernel_traits_baseILj512EffS3_fjLj128EEEEEEEvNS0_19ForwardKernelParamsE --------------------------
	.section	.nv.constant0._ZN18transformer_engine13normalization21ln_fwd_general_kernelINS0_13Kernel_traitsIff6__halffjLj512ELj1ELj4ELj1ELj16ENS0_18Kernel_traits_baseILj512EffS3_fjLj128EEEEEEEvNS0_19ForwardKernelParamsE,"a",@progbits
	.sectionflags	@""
	.align	4
.nv.constant0._ZN18transformer_engine13normalization21ln_fwd_general_kernelINS0_13Kernel_traitsIff6__halffjLj512ELj1ELj4ELj1ELj16ENS0_18Kernel_traits_baseILj512EffS3_fjLj128EEEEEEEvNS0_19ForwardKernelParamsE:
	.zero		664


//--------------------- .nv.constant0._ZN18transformer_engine13normalization21ln_fwd_general_kernelINS0_13Kernel_traitsI6__halfS3_S3_fjLj512ELj1ELj4ELj1ELj16ENS0_18Kernel_traits_baseILj512ES3_S3_S3_fjLj128EEEEEEEvNS0_19ForwardKernelParamsE --------------------------
	.section	.nv.constant0._ZN18transformer_engine13normalization21ln_fwd_general_kernelINS0_13Kernel_traitsI6__halfS3_S3_fjLj512ELj1ELj4ELj1ELj16ENS0_18Kernel_traits_baseILj512ES3_S3_S3_fjLj128EEEEEEEvNS0_19ForwardKernelParamsE,"a",@progbits
	.sectionflags	@""
	.align	4
.nv.constant0._ZN18transformer_engine13normalization21ln_fwd_general_kernelINS0_13Kernel_traitsI6__halfS3_S3_fjLj512ELj1ELj4ELj1ELj16ENS0_18Kernel_traits_baseILj512ES3_S3_S3_fjLj128EEEEEEEvNS0_19ForwardKernelParamsE:
	.zero		664


//--------------------- .nv.constant0._ZN18transformer_engine13normalization21ln_fwd_general_kernelINS0_13Kernel_traitsIffffjLj512ELj1ELj4ELj1ELj16ENS0_18Kernel_traits_baseILj512EffffjLj128EEEEEEEvNS0_19ForwardKernelParamsE --------------------------
	.section	.nv.constant0._ZN18transformer_engine13normalization21ln_fwd_general_kernelINS0_13Kernel_traitsIffffjLj512ELj1ELj4ELj1ELj16ENS0_18Kernel_traits_baseILj512EffffjLj128EEEEEEEvNS0_19ForwardKernelParamsE,"a",@progbits
	.sectionflags	@""
	.align	4
.nv.constant0._ZN18transformer_engine13normalization21ln_fwd_general_kernelINS0_13Kernel_traitsIffffjLj512ELj1ELj4ELj1ELj16ENS0_18Kernel_traits_baseILj512EffffjLj128EEEEEEEvNS0_19ForwardKernelParamsE:
	.zero		664


//--------------------- .nv.constant0._ZN18transformer_engine13normalization21ln_fwd_general_kernelINS0_13Kernel_traitsIff13__nv_bfloat16fjLj128ELj1ELj4ELj1ELj8ENS0_18Kernel_traits_baseILj128EffS3_fjLj128EEEEEEEvNS0_19ForwardKernelParamsE --------------------------
	.section	.nv.constant0._ZN18transformer_engine13normalization21ln_fwd_general_kernelINS0_13Kernel_traitsIff13__nv_bfloat16fjLj128ELj1ELj4ELj1ELj8ENS0_18Kernel_traits_baseILj128EffS3_fjLj128EEEEEEEvNS0_19ForwardKernelParamsE,"a",@progbits
	.sectionflags	@""
	.align	4
.nv.constant0._ZN18transformer_engine13normalization21ln_fwd_general_kernelINS0_13Kernel_traitsIff13__nv_bfloat16fjLj128ELj1ELj4ELj1ELj8ENS0_18Kernel_traits_baseILj128EffS3_fjLj128EEEEEEEvNS0_19ForwardKernelParamsE:
	.zero		664


//--------------------- .nv.constant0._ZN18transformer_engine13normalization21ln_fwd_general_kernelINS0_13Kernel_traitsI13__nv_bfloat16S3_S3_fjLj128ELj1ELj4ELj1ELj8ENS0_18Kernel_traits_baseILj128ES3_S3_S3_fjLj128EEEEEEEvNS0_19ForwardKernelParamsE --------------------------
	.section	.nv.constant0._ZN18transformer_engine13normalization21ln_fwd_general_kernelINS0_13Kernel_traitsI13__nv_bfloat16S3_S3_fjLj128ELj1ELj4ELj1ELj8ENS0_18Kernel_traits_baseILj128ES3_S3_S3_fjLj128EEEEEEEvNS0_19ForwardKernelParamsE,"a",@progbits
	.sectionflags	@""
	.align	4
.nv.constant0._ZN18transformer_engine13normalization21ln_fwd_general_kernelINS0_13Kernel_traitsI13__nv_bfloat16S3_S3_fjLj128ELj1ELj4ELj1ELj8ENS0_18Kernel_traits_baseILj128ES3_S3_S3_fjLj128EEEEEEEvNS0_19ForwardKernelParamsE:
	.zero		664


//--------------------- .nv.constant0._ZN18transformer_engine13normalization21ln_fwd_general_kernelINS0_13Kernel_traitsIff6__halffjLj128ELj1ELj4ELj1ELj8ENS0_18Kernel_traits_baseILj128EffS3_fjLj128EEEEEEEvNS0_19ForwardKernelParamsE --------------------------
	.section	.nv.constant0._ZN18transformer_engine13normalization21ln_fwd_general_kernelINS0_13Kernel_traitsIff6__halffjLj128ELj1ELj4ELj1ELj8ENS0_18Kernel_traits_baseILj128EffS3_fjLj128EEEEEEEvNS0_19ForwardKernelParamsE,"a",@progbits
	.sectionflags	@""
	.align	4
.nv.constant0._ZN18transformer_engine13normalization21ln_fwd_general_kernelINS0_13Kernel_traitsIff6__halffjLj128ELj1ELj4ELj1ELj8ENS0_18Kernel_traits_baseILj128EffS3_fjLj128EEEEEEEvNS0_19ForwardKernelParamsE:
	.zero		664


//--------------------- .nv.constant0._ZN18transformer_engine13normalization21ln_fwd_general_kernelINS0_13Kernel_traitsI6__halfS3_S3_fjLj128ELj1ELj4ELj1ELj8ENS0_18Kernel_traits_baseILj128ES3_S3_S3_fjLj128EEEEEEEvNS0_19ForwardKernelParamsE --------------------------
	.section	.nv.constant0._ZN18transformer_engine13normalization21ln_fwd_general_kernelINS0_13Kernel_traitsI6__halfS3_S3_fjLj128ELj1ELj4ELj1ELj8ENS0_18Kernel_traits_baseILj128ES3_S3_S3_fjLj128EEEEEEEvNS0_19ForwardKernelParamsE,"a",@progbits
	.sectionflags	@""
	.align	4
.nv.constant0._ZN18transformer_engine13normalization21ln_fwd_general_kernelINS0_13Kernel_traitsI6__halfS3_S3_fjLj128ELj1ELj4ELj1ELj8ENS0_18Kernel_traits_baseILj128ES3_S3_S3_fjLj128EEEEEEEvNS0_19ForwardKernelParamsE:
	.zero		664


//--------------------- .nv.constant0._ZN18transformer_engine13normalization21ln_fwd_general_kernelINS0_13Kernel_traitsIffffjLj128ELj1ELj4ELj1ELj16ENS0_18Kernel_traits_baseILj128EffffjLj128EEEEEEEvNS0_19ForwardKernelParamsE --------------------------
	.section	.nv.constant0._ZN18transformer_engine13normalization21ln_fwd_general_kernelINS0_13Kernel_traitsIffffjLj128ELj1ELj4ELj1ELj16ENS0_18Kernel_traits_baseILj128EffffjLj128EEEEEEEvNS0_19ForwardKernelParamsE,"a",@progbits
	.sectionflags	@""
	.align	4
.nv.constant0._ZN18transformer_engine13normalization21ln_fwd_general_kernelINS0_13Kernel_traitsIffffjLj128ELj1ELj4ELj1ELj16ENS0_18Kernel_traits_baseILj128EffffjLj128EEEEEEEvNS0_19ForwardKernelParamsE:
	.zero		664


//--------------------- .nv.constant0._ZN18transformer_engine13normalization21ln_fwd_general_kernelINS0_13Kernel_traitsIff13__nv_fp8_e4m3fjLj8192ELj1ELj1ELj4ELj16ENS0_18Kernel_traits_baseILj8192EffS3_fjLj128EEEEEEEvNS0_19ForwardKernelParamsE --------------------------
	.section	.nv.constant0._ZN18transformer_engine13normalization21ln_fwd_general_kernelINS0_13Kernel_traitsIff13__nv_fp8_e4m3fjLj8192ELj1ELj1ELj4ELj16ENS0_18Kernel_traits_baseILj8192EffS3_fjLj128EEEEEEEvNS0_19ForwardKernelParamsE,"a",@progbits
	.sectionflags	@""
	.align	4
.nv.constant0._ZN18transformer_engine13normalization21ln_fwd_general_kernelINS0_13Kernel_traitsIff13__nv_fp8_e4m3fjLj8192ELj1ELj1ELj4ELj16ENS0_18Kernel_traits_baseILj8192EffS3_fjLj128EEEEEEEvNS0_19ForwardKernelParamsE:
	.zero		664


//--------------------- .nv.constant0._ZN18transformer_engine13normalization21ln_fwd_general_kernelINS0_13Kernel_traitsIff13__nv_fp8_e4m3fjLj2048ELj1ELj4ELj1ELj16ENS0_18Kernel_traits_baseILj2048EffS3_fjLj128EEEEEEEvNS0_19ForwardKernelParamsE --------------------------
	.section	.nv.constant0._ZN18transformer_engine13normalization21ln_fwd_general_kernelINS0_13Kernel_traitsIff13__nv_fp8_e4m3fjLj2048ELj1ELj4ELj1ELj16ENS0_18Kernel_traits_baseILj2048EffS3_fjLj128EEEEEEEvNS0_19ForwardKernelParamsE,"a",@progbits
	.sectionflags	@""
	.align	4
.nv.constant0._ZN18transformer_engine13normalization21ln_fwd_general_kernelINS0_13Kernel_traitsIff13__nv_fp8_e4m3fjLj2048ELj1ELj4ELj1ELj16ENS0_18Kernel_traits_baseILj2048EffS3_fjLj128EEEEEEEvNS0_19ForwardKernelParamsE:
	.zero		664


//--------------------- .nv.constant0._ZN18transformer_engine13normalization21ln_fwd_general_kernelINS0_13Kernel_traitsIff13__nv_fp8_e4m3fjLj1024ELj1ELj4ELj1ELj16ENS0_18Kernel_traits_baseILj1024EffS3_fjLj128EEEEEEEvNS0_19ForwardKernelParamsE --------------------------
	.section	.nv.constant0._ZN18transformer_engine13normalization21ln_fwd_general_kernelINS0_13Kernel_traitsIff13__nv_fp8_e4m3fjLj1024ELj1ELj4ELj1ELj16ENS0_18Kernel_traits_baseILj1024EffS3_fjLj128EEEEEEEvNS0_19ForwardKernelParamsE,"a",@progbits
	.sectionflags	@""
	.align	4
.nv.constant0._ZN18transformer_engine13normalization21ln_fwd_general_kernelINS0_13Kernel_traitsIff13__nv_fp8_e4m3fjLj1024ELj1ELj4ELj1ELj16ENS0_18Kernel_traits_baseILj1024EffS3_fjLj128EEEEEEEvNS0_19ForwardKernelParamsE:
	.zero		664


//--------------------- .nv.constant0._ZN18transformer_engine13normalization21ln_fwd_general_kernelINS0_13Kernel_traitsIff13__nv_fp8_e4m3fjLj512ELj1ELj4ELj1ELj16ENS0_18Kernel_traits_baseILj512EffS3_fjLj128EEEEEEEvNS0_19ForwardKernelParamsE --------------------------
	.section	.nv.constant0._ZN18transformer_engine13normalization21ln_fwd_general_kernelINS0_13Kernel_traitsIff13__nv_fp8_e4m3fjLj512ELj1ELj4ELj1ELj16ENS0_18Kernel_traits_baseILj512EffS3_fjLj128EEEEEEEvNS0_19ForwardKernelParamsE,"a",@progbits
	.sectionflags	@""
	.align	4
.nv.constant0._ZN18transformer_engine13normalization21ln_fwd_general_kernelINS0_13Kernel_traitsIff13__nv_fp8_e4m3fjLj512ELj1ELj4ELj1ELj16ENS0_18Kernel_traits_baseILj512EffS3_fjLj128EEEEEEEvNS0_19ForwardKernelParamsE:
	.zero		664


//--------------------- .nv.constant0._ZN18transformer_engine13normalization21ln_fwd_general_kernelINS0_13Kernel_traitsIff13__nv_fp8_e4m3fjLj128ELj1ELj4ELj1ELj16ENS0_18Kernel_traits_baseILj128EffS3_fjLj128EEEEEEEvNS0_19ForwardKernelParamsE --------------------------
	.section	.nv.constant0._ZN18transformer_engine13normalization21ln_fwd_general_kernelINS0_13Kernel_traitsIff13__nv_fp8_e4m3fjLj128ELj1ELj4ELj1ELj16ENS0_18Kernel_traits_baseILj128EffS3_fjLj128EEEEEEEvNS0_19ForwardKernelParamsE,"a",@progbits
	.sectionflags	@""
	.align	4
.nv.constant0._ZN18transformer_engine13normalization21ln_fwd_general_kernelINS0_13Kernel_traitsIff13__nv_fp8_e4m3fjLj128ELj1ELj4ELj1ELj16ENS0_18Kernel_traits_baseILj128EffS3_fjLj128EEEEEEEvNS0_19ForwardKernelParamsE:
	.zero		664


//--------------------- .nv.constant0._ZN18transformer_engine13normalization21ln_fwd_general_kernelINS0_13Kernel_traitsI6__halfS3_13__nv_fp8_e4m3fjLj8192ELj1ELj1ELj4ELj16ENS0_18Kernel_traits_baseILj8192ES3_S3_S4_fjLj128EEEEEEEvNS0_19ForwardKernelParamsE --------------------------
	.section	.nv.constant0._ZN18transformer_engine13normalization21ln_fwd_general_kernelINS0_13Kernel_traitsI6__halfS3_13__nv_fp8_e4m3fjLj8192ELj1ELj1ELj4ELj16ENS0_18Kernel_traits_baseILj8192ES3_S3_S4_fjLj128EEEEEEEvNS0_19ForwardKernelParamsE,"a",@progbits
	.sectionflags	@""
	.align	4
.nv.constant0._ZN18transformer_engine13normalization21ln_fwd_general_kernelINS0_13Kernel_traitsI6__halfS3_13__nv_fp8_e4m3fjLj8192ELj1ELj1ELj4ELj16ENS0_18Kernel_traits_baseILj8192ES3_S3_S4_fjLj128EEEEEEEvNS0_19ForwardKernelParamsE:
	.zero		664


//--------------------- .nv.constant0._ZN18transformer_engine13normalization21ln_fwd_general_kernelINS0_13Kernel_traitsI6__halfS3_13__nv_fp8_e4m3fjLj2048ELj1ELj4ELj1ELj16ENS0_18Kernel_traits_baseILj2048ES3_S3_S4_fjLj128EEEEEEEvNS0_19ForwardKernelParamsE --------------------------
	.section	.nv.constant0._ZN18transformer_engine13normalization21ln_fwd_general_kernelINS0_13Kernel_traitsI6__halfS3_13__nv_fp8_e4m3fjLj2048ELj1ELj4ELj1ELj16ENS0_18Kernel_traits_baseILj2048ES3_S3_S4_fjLj128EEEEEEEvNS0_19ForwardKernelParamsE,"a",@progbits
	.sectionflags	@""
	.align	4
.nv.constant0._ZN18transformer_engine13normalization21ln_fwd_general_kernelINS0_13Kernel_traitsI6__halfS3_13__nv_fp8_e4m3fjLj2048ELj1ELj4ELj1ELj16ENS0_18Kernel_traits_baseILj2048ES3_S3_S4_fjLj128EEEEEEEvNS0_19ForwardKernelParamsE:
	.zero		664


//--------------------- .nv.constant0._ZN18transformer_engine13normalization21ln_fwd_general_kernelINS0_13Kernel_traitsI6__halfS3_13__nv_fp8_e4m3fjLj1024ELj1ELj4ELj1ELj16ENS0_18Kernel_traits_baseILj1024ES3_S3_S4_fjLj128EEEEEEEvNS0_19ForwardKernelParamsE --------------------------
	.section	.nv.constant0._ZN18transformer_engine13normalization21ln_fwd_general_kernelINS0_13Kernel_traitsI6__halfS3_13__nv_fp8_e4m3fjLj1024ELj1ELj4ELj1ELj16ENS0_18Kernel_traits_baseILj1024ES3_S3_S4_fjLj128EEEEEEEvNS0_19ForwardKernelParamsE,"a",@progbits
	.sectionflags	@""
	.align	4
.nv.constant0._ZN18transformer_engine13normalization21ln_fwd_general_kernelINS0_13Kernel_traitsI6__halfS3_13__nv_fp8_e4m3fjLj1024ELj1ELj4ELj1ELj16ENS0_18Kernel_traits_baseILj1024ES3_S3_S4_fjLj128EEEEEEEvNS0_19ForwardKernelParamsE:
	.zero		664


//--------------------- .nv.constant0._ZN18transformer_engine13normalization21ln_fwd_general_kernelINS0_13Kernel_traitsI6__halfS3_13__nv_fp8_e4m3fjLj512ELj1ELj4ELj1ELj16ENS0_18Kernel_traits_baseILj512ES3_S3_S4_fjLj128EEEEEEEvNS0_19ForwardKernelParamsE --------------------------
	.section	.nv.constant0._ZN18transformer_engine13normalization21ln_fwd_general_kernelINS0_13Kernel_traitsI6__halfS3_13__nv_fp8_e4m3fjLj512ELj1ELj4ELj1ELj16ENS0_18Kernel_traits_baseILj512ES3_S3_S4_fjLj128EEEEEEEvNS0_19ForwardKernelParamsE,"a",@progbits
	.sectionflags	@""
	.align	4
.nv.constant0._ZN18transformer_engine13normalization21ln_fwd_general_kernelINS0_13Kernel_traitsI6__halfS3_13__nv_fp8_e4m3fjLj512ELj1ELj4ELj1ELj16ENS0_18Kernel_traits_baseILj512ES3_S3_S4_fjLj128EEEEEEEvNS0_19ForwardKernelParamsE:
	.zero		664


//--------------------- .nv.constant0._ZN18transformer_engine13normalization21ln_fwd_general_kernelINS0_13Kernel_traitsI6__halfS3_13__nv_fp8_e4m3fjLj128ELj1ELj4ELj1ELj8ENS0_18Kernel_traits_baseILj128ES3_S3_S4_fjLj128EEEEEEEvNS0_19ForwardKernelParamsE --------------------------
	.section	.nv.constant0._ZN18transformer_engine13normalization21ln_fwd_general_kernelINS0_13Kernel_traitsI6__halfS3_13__nv_fp8_e4m3fjLj128ELj1ELj4ELj1ELj8ENS0_18Kernel_traits_baseILj128ES3_S3_S4_fjLj128EEEEEEEvNS0_19ForwardKernelParamsE,"a",@progbits
	.sectionflags	@""
	.align	4
.nv.constant0._ZN18transformer_engine13normalization21ln_fwd_general_kernelINS0_13Kernel_traitsI6__halfS3_13__nv_fp8_e4m3fjLj128ELj1ELj4ELj1ELj8ENS0_18Kernel_traits_baseILj128ES3_S3_S4_fjLj128EEEEEEEvNS0_19ForwardKernelParamsE:
	.zero		664


//--------------------- .nv.constant0._ZN18transformer_engine13normalization21ln_fwd_general_kernelINS0_13Kernel_traitsI13__nv_bfloat16S3_13__nv_fp8_e4m3fjLj8192ELj1ELj1ELj4ELj16ENS0_18Kernel_traits_baseILj8192ES3_S3_S4_fjLj128EEEEEEEvNS0_19ForwardKernelParamsE --------------------------
	.section	.nv.constant0._ZN18transformer_engine13normalization21ln_fwd_general_kernelINS0_13Kernel_traitsI13__nv_bfloat16S3_13__nv_fp8_e4m3fjLj8192ELj1ELj1ELj4ELj16ENS0_18Kernel_traits_baseILj8192ES3_S3_S4_fjLj128EEEEEEEvNS0_19ForwardKernelParamsE,"a",@progbits
	.sectionflags	@""
	.align	4
.nv.constant0._ZN18transformer_engine13normalization21ln_fwd_general_kernelINS0_13Kernel_traitsI13__nv_bfloat16S3_13__nv_fp8_e4m3fjLj8192ELj1ELj1ELj4ELj16ENS0_18Kernel_traits_baseILj8192ES3_S3_S4_fjLj128EEEEEEEvNS0_19ForwardKernelParamsE:
	.zero		664


//--------------------- .nv.constant0._ZN18transformer_engine13normalization21ln_fwd_general_kernelINS0_13Kernel_traitsI13__nv_bfloat16S3_13__nv_fp8_e4m3fjLj2048ELj1ELj4ELj1ELj16ENS0_18Kernel_traits_baseILj2048ES3_S3_S4_fjLj128EEEEEEEvNS0_19ForwardKernelParamsE --------------------------
	.section	.nv.constant0._ZN18transformer_engine13normalization21ln_fwd_general_kernelINS0_13Kernel_traitsI13__nv_bfloat16S3_13__nv_fp8_e4m3fjLj2048ELj1ELj4ELj1ELj16ENS0_18Kernel_traits_baseILj2048ES3_S3_S4_fjLj128EEEEEEEvNS0_19ForwardKernelParamsE,"a",@progbits
	.sectionflags	@""
	.align	4
.nv.constant0._ZN18transformer_engine13normalization21ln_fwd_general_kernelINS0_13Kernel_traitsI13__nv_bfloat16S3_13__nv_fp8_e4m3fjLj2048ELj1ELj4ELj1ELj16ENS0_18Kernel_traits_baseILj2048ES3_S3_S4_fjLj128EEEEEEEvNS0_19ForwardKernelParamsE:
	.zero		664


//--------------------- .nv.constant0._ZN18transformer_engine13normalization21ln_fwd_general_kernelINS0_13Kernel_traitsI13__nv_bfloat16S3_13__nv_fp8_e4m3fjLj1024ELj1ELj4ELj1ELj16ENS0_18Kernel_traits_baseILj1024ES3_S3_S4_fjLj128EEEEEEEvNS0_19ForwardKernelParamsE --------------------------
	.section	.nv.constant0._ZN18transformer_engine13normalization21ln_fwd_general_kernelINS0_13Kernel_traitsI13__nv_bfloat16S3_13__nv_fp8_e4m3fjLj1024ELj1ELj4ELj1ELj16ENS0_18Kernel_traits_baseILj1024ES3_S3_S4_fjLj128EEEEEEEvNS0_19ForwardKernelParamsE,"a",@progbits
	.sectionflags	@""
	.align	4
.nv.constant0._ZN18transformer_engine13normalization21ln_fwd_general_kernelINS0_13Kernel_traitsI13__nv_bfloat16S3_13__nv_fp8_e4m3fjLj1024ELj1ELj4ELj1ELj16ENS0_18Kernel_traits_baseILj1024ES3_S3_S4_fjLj128EEEEEEEvNS0_19ForwardKernelParamsE:
	.zero		664


//--------------------- .nv.constant0._ZN18transformer_engine13normalization21ln_fwd_general_kernelINS0_13Kernel_traitsI13__nv_bfloat16S3_13__nv_fp8_e4m3fjLj512ELj1ELj4ELj1ELj16ENS0_18Kernel_traits_baseILj512ES3_S3_S4_fjLj128EEEEEEEvNS0_19ForwardKernelParamsE --------------------------
	.section	.nv.constant0._ZN18transformer_engine13normalization21ln_fwd_general_kernelINS0_13Kernel_traitsI13__nv_bfloat16S3_13__nv_fp8_e4m3fjLj512ELj1ELj4ELj1ELj16ENS0_18Kernel_traits_baseILj512ES3_S3_S4_fjLj128EEEEEEEvNS0_19ForwardKernelParamsE,"a",@progbits
	.sectionflags	@""
	.align	4
.nv.constant0._ZN18transformer_engine13normalization21ln_fwd_general_kernelINS0_13Kernel_traitsI13__nv_bfloat16S3_13__nv_fp8_e4m3fjLj512ELj1ELj4ELj1ELj16ENS0_18Kernel_traits_baseILj512ES3_S3_S4_fjLj128EEEEEEEvNS0_19ForwardKernelParamsE:
	.zero		664


//--------------------- .nv.constant0._ZN18transformer_engine13normalization21ln_fwd_general_kernelINS0_13Kernel_traitsI13__nv_bfloat16S3_13__nv_fp8_e4m3fjLj128ELj1ELj4ELj1ELj8ENS0_18Kernel_traits_baseILj128ES3_S3_S4_fjLj128EEEEEEEvNS0_19ForwardKernelParamsE --------------------------
	.section	.nv.constant0._ZN18transformer_engine13normalization21ln_fwd_general_kernelINS0_13Kernel_traitsI13__nv_bfloat16S3_13__nv_fp8_e4m3fjLj128ELj1ELj4ELj1ELj8ENS0_18Kernel_traits_baseILj128ES3_S3_S4_fjLj128EEEEEEEvNS0_19ForwardKernelParamsE,"a",@progbits
	.sectionflags	@""
	.align	4
.nv.constant0._ZN18transformer_engine13normalization21ln_fwd_general_kernelINS0_13Kernel_traitsI13__nv_bfloat16S3_13__nv_fp8_e4m3fjLj128ELj1ELj4ELj1ELj8ENS0_18Kernel_traits_baseILj128ES3_S3_S4_fjLj128EEEEEEEvNS0_19ForwardKernelParamsE:
	.zero		664


//--------------------- .nv.constant0._ZN18transformer_engine13normalization19ln_fwd_tuned_kernelINS0_13Kernel_traitsIff13__nv_bfloat16fjLj65536ELj8ELj1ELj4ELj16ENS0_18Kernel_traits_baseILj65536EffS3_fjLj128EEEEEEEvNS0_19ForwardKernelParamsE --------------------------
	.section	.nv.constant0._ZN18transformer_engine13normalization19ln_fwd_tuned_kernelINS0_13Kernel_traitsIff13__nv_bfloat16fjLj65536ELj8ELj1ELj4ELj16ENS0_18Kernel_traits_baseILj65536EffS3_fjLj128EEEEEEEvNS0_19ForwardKernelParamsE,"a",@progbits
	.sectionflags	@""
	.align	4
.nv.constant0._ZN18transformer_engine13normalization19ln_fwd_tuned_kernelINS0_13Kernel_traitsIff13__nv_bfloat16fjLj65536ELj8ELj1ELj4ELj16ENS0_18Kernel_traits_baseILj65536EffS3_fjLj128EEEEEEEvNS0_19ForwardKernelParamsE:
	.zero		664


//--------------------- .nv.constant0._ZN18transformer_engine13normalization19ln_fwd_tuned_kernelINS0_13Kernel_traitsI13__nv_bfloat16S3_S3_fjLj65536ELj8ELj1ELj4ELj16ENS0_18Kernel_traits_baseILj65536ES3_S3_S3_fjLj128EEEEEEEvNS0_19ForwardKernelParamsE --------------------------
	.section	.nv.constant0._ZN18transformer_engine13normalization19ln_fwd_tuned_kernelINS0_13Kernel_traitsI13__nv_bfloat16S3_S3_fjLj65536ELj8ELj1ELj4ELj16ENS0_18Kernel_traits_baseILj65536ES3_S3_S3_fjLj128EEEEEEEvNS0_19ForwardKernelParamsE,"a",@progbits
	.sectionflags	@""
	.align	4
.nv.constant0._ZN18transformer_engine13normalization19ln_fwd_tuned_kernelINS0_13Kernel_traitsI13__nv_bfloat16S3_S3_fjLj65536ELj8ELj1ELj4ELj16ENS0_18Kernel_traits_baseILj65536ES3_S3_S3_fjLj128EEEEEEEvNS0_19ForwardKernelParamsE:
	.zero		664


//--------------------- .nv.constant0._ZN18transformer_engine13normalization19ln_fwd_tuned_kernelINS0_13Kernel_traitsIff6__halffjLj65536ELj8ELj1ELj4ELj16ENS0_18Kernel_traits_baseILj65536EffS3_fjLj128EEEEEEEvNS0_19ForwardKernelParamsE --------------------------
	.section	.nv.constant0._ZN18transformer_engine13normalization19ln_fwd_tuned_kernelINS0_13Kernel_traitsIff6__halffjLj65536ELj8ELj1ELj4ELj16ENS0_18Kernel_traits_baseILj65536EffS3_fjLj128EEEEEEEvNS0_19ForwardKernelParamsE,"a",@progbits
	.sectionflags	@""
	.align	4
.nv.constant0._ZN18transformer_engine13normalization19ln_fwd_tuned_kernelINS0_13Kernel_traitsIff6__halffjLj65536ELj8ELj1ELj4ELj16ENS0_18Kernel_traits_baseILj65536EffS3_fjLj128EEEEEEEvNS0_19ForwardKernelParamsE:
	.zero		664


//--------------------- .nv.constant0._ZN18transformer_engine13normalization19ln_fwd_tuned_kernelINS0_13Kernel_traitsI6__halfS3_S3_fjLj65536ELj8ELj1ELj4ELj16ENS0_18Kernel_traits_baseILj65536ES3_S3_S3_fjLj128EEEEEEEvNS0_19ForwardKernelParamsE --------------------------
	.section	.nv.constant0._ZN18transformer_engine13normalization19ln_fwd_tuned_kernelINS0_13Kernel_traitsI6__halfS3_S3_fjLj65536ELj8ELj1ELj4ELj16ENS0_18Kernel_traits_baseILj65536ES3_S3_S3_fjLj128EEEEEEEvNS0_19ForwardKernelParamsE,"a",@progbits
	.sectionflags	@""
	.align	4
.nv.constant0._ZN18transformer_engine13normalization19ln_fwd_tuned_kernelINS0_13Kernel_traitsI6__halfS3_S3_fjLj65536ELj8ELj1ELj4ELj16ENS0_18Kernel_traits_baseILj65536ES3_S3_S3_fjLj128EEEEEEEvNS0_19ForwardKernelParamsE:
	.zero		664


//--------------------- .nv.constant0._ZN18transformer_engine13normalization19ln_fwd_tuned_kernelINS0_13Kernel_traitsIffffjLj65536ELj8ELj1ELj4ELj16ENS0_18Kernel_traits_baseILj65536EffffjLj128EEEEEEEvNS0_19ForwardKernelParamsE --------------------------
	.section	.nv.constant0._ZN18transformer_engine13normalization19ln_fwd_tuned_kernelINS0_13Kernel_traitsIffffjLj65536ELj8ELj1ELj4ELj16ENS0_18Kernel_traits_baseILj65536EffffjLj128EEEEEEEvNS0_19ForwardKernelParamsE,"a",@progbits
	.sectionflags	@""
	.align	4
.nv.constant0._ZN18transformer_engine13normalization19ln_fwd_tuned_kernelINS0_13Kernel_traitsIffffjLj65536ELj8ELj1ELj4ELj16ENS0_18Kernel_traits_baseILj65536EffffjLj128EEEEEEEvNS0_19ForwardKernelParamsE:
	.zero		664


//--------------------- .nv.constant0._ZN18transformer_engine13normalization19ln_fwd_tuned_kernelINS0_13Kernel_traitsIff13__nv_bfloat16fjLj49152ELj4ELj1ELj4ELj16ENS0_18Kernel_traits_baseILj49152EffS3_fjLj128EEEEEEEvNS0_19ForwardKernelParamsE --------------------------
	.section	.nv.constant0._ZN18transformer_engine13normalization19ln_fwd_tuned_kernelINS0_13Kernel_traitsIff13__nv_bfloat16fjLj49152ELj4ELj1ELj4ELj16ENS0_18Kernel_traits_baseILj49152EffS3_fjLj128EEEEEEEvNS0_19ForwardKernelParamsE,"a",@progbits
	.sectionflags	@""
	.align	4
.nv.constant0._ZN18transformer_engine13normalization19ln_fwd_tuned_kernelINS0_13Kernel_traitsIff13__nv_bfloat16fjLj49152ELj4ELj1ELj4ELj16ENS0_18Kernel_traits_baseILj49152EffS3_fjLj128EEEEEEEvNS0_19ForwardKernelParamsE:
	.zero		664


//--------------------- .nv.constant0._ZN18transformer_engine13normalization19ln_fwd_tuned_kernelINS0_13Kernel_traitsI13__nv_bfloat16S3_S3_fjLj49152ELj4ELj1ELj4ELj16ENS0_18Kernel_traits_baseILj49152ES3_S3_S3_fjLj128EEEEEEEvNS0_19ForwardKernelParamsE --------------------------
	.section	.nv.constant0._ZN18transformer_engine13normalization19ln_fwd_tuned_kernelINS0_13Kernel_traitsI13__nv_bfloat16S3_S3_fjLj49152ELj4ELj1ELj4ELj16ENS0_18Kernel_traits_baseILj49152ES3_S3_S3_fjLj128EEEEEEEvNS0_19ForwardKernelParamsE,"a",@progbits
	.sectionflags	@""
	.align	4
.nv.constant0._ZN18transformer_engine13normalization19ln_fwd_tuned_kernelINS0_13Kernel_traitsI13__nv_bfloat16S3_S3_fjLj49152ELj4ELj1ELj4ELj16ENS0_18Kernel_traits_baseILj49152ES3_S3_S3_fjLj128EEEEEEEvNS0_19ForwardKernelParamsE:
	.zero		664


//--------------------- .nv.constant0._ZN18transformer_engine13normalization19ln_fwd_tuned_kernelINS0_13Kernel_traitsIff6__halffjLj49152ELj4ELj1ELj4ELj16ENS0_18Kernel_traits_baseILj49152EffS3_fjLj128EEEEEEEvNS0_19ForwardKernelParamsE --------------------------
	.section	.nv.constant0._ZN18transformer_engine13normalization19ln_fwd_tuned_kernelINS0_13Kernel_traitsIff6__halffjLj49152ELj4ELj1ELj4ELj16ENS0_18Kernel_traits_baseILj49152EffS3_fjLj128EEEEEEEvNS0_19ForwardKernelParamsE,"a",@progbits
	.sectionflags	@""
	.align	4
.nv.constant0._ZN18transformer_engine13normalization19ln_fwd_tuned_kernelINS0_13Kernel_traitsIff6__halffjLj49152ELj4ELj1ELj4ELj16ENS0_18Kernel_traits_baseILj49152EffS3_fjLj128EEEEEEEvNS0_19ForwardKernelParamsE:
	.zero		664


//--------------------- .nv.constant0._ZN18transformer_engine13normalization19ln_fwd_tuned_kernelINS0_13Kernel_traitsI6__halfS3_S3_fjLj49152ELj4ELj1ELj4ELj16ENS0_18Kernel_traits_baseILj49152ES3_S3_S3_fjLj128EEEEEEEvNS0_19ForwardKernelParamsE --------------------------
	.section	.nv.constant0._ZN18transformer_engine13normalization19ln_fwd_tuned_kernelINS0_13Kernel_traitsI6__halfS3_S3_fjLj49152ELj4ELj1ELj4ELj16ENS0_18Kernel_traits_baseILj49152ES3_S3_S3_fjLj128EEEEEEEvNS0_19ForwardKernelParamsE,"a",@progbits
	.sectionflags	@""
	.align	4
.nv.constant0._ZN18transformer_engine13normalization19ln_fwd_tuned_kernelINS0_13Kernel_traitsI6__halfS3_S3_fjLj49152ELj4ELj1ELj4ELj16ENS0_18Kernel_traits_baseILj49152ES3_S3_S3_fjLj128EEEEEEEvNS0_19ForwardKernelParamsE:
	.zero		664


//--------------------- .nv.constant0._ZN18transformer_engine13normalization19ln_fwd_tuned_kernelINS0_13Kernel_traitsIffffjLj49152ELj8ELj1ELj4ELj16ENS0_18Kernel_traits_baseILj49152EffffjLj128EEEEEEEvNS0_19ForwardKernelParamsE --------------------------
	.section	.nv.constant0._ZN18transformer_engine13normalization19ln_fwd_tuned_kernelINS0_13Kernel_traitsIffffjLj49152ELj8ELj1ELj4ELj16ENS0_18Kernel_traits_baseILj49152EffffjLj128EEEEEEEvNS0_19ForwardKernelParamsE,"a",@progbits
	.sectionflags	@""
	.align	4
.nv.constant0._ZN18transformer_engine13normalization19ln_fwd_tuned_kernelINS0_13Kernel_traitsIffffjLj49152ELj8ELj1ELj4ELj16ENS0_18Kernel_traits_baseILj49152EffffjLj128EEEEEEEvNS0_19ForwardKernelParamsE:
	.zero		664


//--------------------- .nv.constant0._ZN18transformer_engine13normalization19ln_fwd_tuned_kernelINS0_13Kernel_traitsIff13__nv_bfloat16fjLj40960ELj4ELj1ELj4ELj16ENS0_18Kernel_traits_baseILj40960EffS3_fjLj128EEEEEEEvNS0_19ForwardKernelParamsE --------------------------
	.section	.nv.constant0._ZN18transformer_engine13normalization19ln_fwd_tuned_kernelINS0_13Kernel_traitsIff13__nv_bfloat16fjLj40960ELj4ELj1ELj4ELj16ENS0_18Kernel_traits_baseILj40960EffS3_fjLj128EEEEEEEvNS0_19ForwardKernelParamsE,"a",@progbits
	.sectionflags	@""
	.align	4
.nv.constant0._ZN18transformer_engine13normalization19ln_fwd_tuned_kernelINS0_13Kernel_traitsIff13__nv_bfloat16fjLj40960ELj4ELj1ELj4ELj16ENS0_18Kernel_traits_baseILj40960EffS3_fjLj128EEEEEEEvNS0_19ForwardKernelParamsE:
	.zero		664


//--------------------- .nv.constant0._ZN18transformer_engine13normalization19ln_fwd_tuned_kernelINS0_13Kernel_traitsI13__nv_bfloat16S3_S3_fjLj40960ELj4ELj1ELj4ELj16ENS0_18Kernel_traits_baseILj40960ES3_S3_S3_fjLj128EEEEEEEvNS0_19ForwardKernelParamsE --------------------------
	.section	.nv.constant0._ZN18transformer_engine13normalization19ln_fwd_tuned_kernelINS0_13Kernel_traitsI13__nv_bfloat16S3_S3_fjLj40960ELj4ELj1ELj4ELj16ENS0_18Kernel_traits_baseILj40960ES3_S3_S3_fjLj128EEEEEEEvNS0_19ForwardKernelParamsE,"a",@progbits
	.sectionflags	@""
	.align	4
.nv.constant0._ZN18transformer_engine13normalization19ln_fwd_tuned_kernelINS0_13Kernel_traitsI13__nv_bfloat16S3_S3_fjLj40960ELj4ELj1ELj4ELj16ENS0_18Kernel_traits_baseILj40960ES3_S3_S3_fjLj128EEEEEEEvNS0_19ForwardKernelParamsE:
	.zero		664


//--------------------- .nv.constant0._ZN18transformer_engine13normalization19ln_fwd_tuned_kernelINS0_13Kernel_traitsIff6__halffjLj40960ELj4ELj1ELj4ELj16ENS0_18Kernel_traits_baseILj40960EffS3_fjLj128EEEEEEEvNS0_19ForwardKernelParamsE --------------------------
	.section	.nv.constant0._ZN18transformer_engine13normalization19ln_fwd_tuned_kernelINS0_13Kernel_traitsIff6__halffjLj40960ELj4ELj1ELj4ELj16ENS0_18Kernel_traits_baseILj40960EffS3_fjLj128EEEEEEEvNS0_19ForwardKernelParamsE,"a",@progbits
	.sectionflags	@""
	.align	4
.nv.constant0._ZN18transformer_engine13normalization19ln_fwd_tuned_kernelINS0_13Kernel_traitsIff6__halffjLj40960ELj4ELj1ELj4ELj16ENS0_18Kernel_traits_baseILj40960EffS3_fjLj128EEEEEEEvNS0_19ForwardKernelParamsE:
	.zero		664


//--------------------- .nv.constant0._ZN18transformer_engine13normalization19ln_fwd_tuned_kernelINS0_13Kernel_traitsI6__halfS3_S3_fjLj40960ELj4ELj1ELj4ELj16ENS0_18Kernel_traits_baseILj40960ES3_S3_S3_fjLj128EEEEEEEvNS0_19ForwardKernelParamsE --------------------------
	.section	.nv.constant0._ZN18transformer_engine13normalization19ln_fwd_tuned_kernelINS0_13Kernel_traitsI6__halfS3_S3_fjLj40960ELj4ELj1ELj4ELj16ENS0_18Kernel_traits_baseILj40960ES3_S3_S3_fjLj128EEEEEEEvNS0_19ForwardKernelParamsE,"a",@progbits
	.sectionflags	@""
	.align	4
.nv.constant0._ZN18transformer_engine13normalization19ln_fwd_tuned_kernelINS0_13Kernel_traitsI6__halfS3_S3_fjLj40960ELj4ELj1ELj4ELj16ENS0_18Kernel_traits_baseILj40960ES3_S3_S3_fjLj128EEEEEEEvNS0_19ForwardKernelParamsE:
	.zero		664


//--------------------- .nv.constant0._ZN18transformer_engine13normalization19ln_fwd_tuned_kernelINS0_13Kernel_traitsIffffjLj40960ELj4ELj1ELj4ELj16ENS0_18Kernel_traits_baseILj40960EffffjLj128EEEEEEEvNS0_19ForwardKernelParamsE --------------------------
	.section	.nv.constant0._ZN18transformer_engine13normalization19ln_fwd_tuned_kernelINS0_13Kernel_traitsIffffjLj40960ELj4ELj1ELj4ELj16ENS0_18Kernel_traits_baseILj40960EffffjLj128EEEEEEEvNS0_19ForwardKernelParamsE,"a",@progbits
	.sectionflags	@""
	.align	4
.nv.constant0._ZN18transformer_engine13normalization19ln_fwd_tuned_kernelINS0_13Kernel_traitsIffffjLj40960ELj4ELj1ELj4ELj16ENS0_18Kernel_traits_baseILj40960EffffjLj128EEEEEEEvNS0_19ForwardKernelParamsE:
	.zero		664


//--------------------- .nv.constant0._ZN18transformer_engine13normalization19ln_fwd_tuned_kernelINS0_13Kernel_traitsIff13__nv_bfloat16fjLj32768ELj4ELj1ELj4ELj16ENS0_18Kernel_traits_baseILj32768EffS3_fjLj128EEEEEEEvNS0_19ForwardKernelParamsE --------------------------
	.section	.nv.constant0._ZN18transformer_engine13normalization19ln_fwd_tuned_kernelINS0_13Kernel_traitsIff13__nv_bfloat16fjLj32768ELj4ELj1ELj4ELj16ENS0_18Kernel_traits_baseILj32768EffS3_fjLj128EEEEEEEvNS0_19ForwardKernelParamsE,"a",@progbits
	.sectionflags	@""
	.align	4
.nv.constant0._ZN18transformer_engine13normalization19ln_fwd_tuned_kernelINS0_13Kernel_traitsIff13__nv_bfloat16fjLj32768ELj4ELj1ELj4ELj16ENS0_18Kernel_traits_baseILj32768EffS3_fjLj128EEEEEEEvNS0_19ForwardKernelParamsE:
	.zero		664


//--------------------- .nv.constant0._ZN18transformer_engine13normalization19ln_fwd_tuned_kernelINS0_13Kernel_traitsI13__nv_bfloat16S3_S3_fjLj32768ELj4ELj1ELj4ELj16ENS0_18Kernel_traits_baseILj32768ES3_S3_S3_fjLj128EEEEEEEvNS0_19ForwardKernelParamsE --------------------------
	.section	.nv.constant0._ZN18transformer_engine13normalization19ln_fwd_tuned_kernelINS0_13Kernel_traitsI13__nv_bfloat16S3_S3_fjLj32768ELj4ELj1ELj4ELj16ENS0_18Kernel_traits_baseILj32768ES3_S3_S3_fjLj128EEEEEEEvNS0_19ForwardKernelParamsE,"a",@progbits
	.sectionflags	@""
	.align	4
.nv.constant0._ZN18transformer_engine13normalization19ln_fwd_tuned_kernelINS0_13Kernel_traitsI13__nv_bfloat16S3_S3_fjLj32768ELj4ELj1ELj4ELj16ENS0_18Kernel_traits_baseILj32768ES3_S3_S3_fjLj128EEEEEEEvNS0_19ForwardKernelParamsE:
	.zero		664


//--------------------- .nv.constant0._ZN18transformer_engine13normalization19ln_fwd_tuned_kernelINS0_13Kernel_traitsIff6__halffjLj32768ELj4ELj1ELj4ELj16ENS0_18Kernel_traits_baseILj32768EffS3_fjLj128EEEEEEEvNS0_19ForwardKernelParamsE --------------------------
	.section	.nv.constant0._ZN18transformer_engine13normalization19ln_fwd_tuned_kernelINS0_13Kernel_traitsIff6__halffjLj32768ELj4ELj1ELj4ELj16ENS0_18Kernel_traits_baseILj32768EffS3_fjLj128EEEEEEEvNS0_19ForwardKernelParamsE,"a",@progbits
	.sectionflags	@""
	.align	4
.nv.constant0._ZN18transformer_engine13normalization19ln_fwd_tuned_kernelINS0_13Kernel_traitsIff6__halffjLj32768ELj4ELj1ELj4ELj16ENS0_18Kernel_traits_baseILj32768EffS3_fjLj128EEEEEEEvNS0_19ForwardKernelParamsE:
	.zero		664


//--------------------- .nv.constant0._ZN18transformer_engine13normalization19ln_fwd_tuned_kernelINS0_13Kernel_traitsI6__halfS3_S3_fjLj32768ELj4ELj1ELj4ELj16ENS0_18Kernel_traits_baseILj32768ES3_S3_S3_fjLj128EEEEEEEvNS0_19ForwardKernelParamsE --------------------------
	.section	.nv.constant0._ZN18transformer_engine13normalization19ln_fwd_tuned_kernelINS0_13Kernel_traitsI6__halfS3_S3_fjLj32768ELj4ELj1ELj4ELj16ENS0_18Kernel_traits_baseILj32768ES3_S3_S3_fjLj128EEEEEEEvNS0_19ForwardKernelParamsE,"a",@progbits
	.sectionflags	@""
	.align	4
.nv.constant0._ZN18transformer_engine13normalization19ln_fwd_tuned_kernelINS0_13Kernel_traitsI6__halfS3_S3_fjLj32768ELj4ELj1ELj4ELj16ENS0_18Kernel_traits_baseILj32768ES3_S3_S3_fjLj128EEEEEEEvNS0_19ForwardKernelParamsE:
	.zero		664


//--------------------- .nv.constant0._ZN18transformer_engine13normalization19ln_fwd_tuned_kernelINS0_13Kernel_traitsIffffjLj32768ELj4ELj1ELj4ELj16ENS0_18Kernel_traits_baseILj32768EffffjLj128EEEEEEEvNS0_19ForwardKernelParamsE --------------------------
	.section	.nv.constant0._ZN18transformer_engine13normalization19ln_fwd_tuned_kernelINS0_13Kernel_traitsIffffjLj32768ELj4ELj1ELj4ELj16ENS0_18Kernel_traits_baseILj32768EffffjLj128EEEEEEEvNS0_19ForwardKernelParamsE,"a",@progbits
	.sectionflags	@""
	.align	4
.nv.constant0._ZN18transformer_engine13normalization19ln_fwd_tuned_kernelINS0_13Kernel_traitsIffffjLj32768ELj4ELj1ELj4ELj16ENS0_18Kernel_traits_baseILj32768EffffjLj128EEEEEEEvNS0_19ForwardKernelParamsE:
	.zero		664


//--------------------- .nv.constant0._ZN18transformer_engine13normalization19ln_fwd_tuned_kernelINS0_13Kernel_traitsIff13__nv_bfloat16fjLj30720ELj4ELj1ELj4ELj4ENS0_18Kernel_traits_baseILj30720EffS3_fjLj128EEEEEEEvNS0_19ForwardKernelParamsE --------------------------
	.section	.nv.constant0._ZN18transformer_engine13normalization19ln_fwd_tuned_kernelINS0_13Kernel_traitsIff13__nv_bfloat16fjLj30720ELj4ELj1ELj4ELj4ENS0_18Kernel_traits_baseILj30720EffS3_fjLj128EEEEEEEvNS0_19ForwardKernelParamsE,"a",@progbits
	.sectionflags	@""
	.align	4
.nv.constant0._ZN18transformer_engine13normalization19ln_fwd_tuned_kernelINS0_13Kernel_traitsIff13__nv_bfloat16fjLj30720ELj4ELj1ELj4ELj4ENS0_18Kernel_traits_baseILj30720EffS3_fjLj128EEEEEEEvNS0_19ForwardKernelParamsE:
	.zero		664


//--------------------- .nv.constant0._ZN18transformer_engine13normalization19ln_fwd_tuned_kernelINS0_13Kernel_traitsI13__nv_bfloat16S3_S3_fjLj30720ELj4ELj1ELj4ELj4ENS0_18Kernel_traits_baseILj30720ES3_S3_S3_fjLj128EEEEEEEvNS0_19ForwardKernelParamsE --------------------------
	.section	.nv.constant0._ZN18transformer_engine13normalization19ln_fwd_tuned_kernelINS0_13Kernel_traitsI13__nv_bfloat16S3_S3_fjLj30720ELj4ELj1ELj4ELj4ENS0_18Kernel_traits_baseILj30720ES3_S3_S3_fjLj128EEEEEEEvNS0_19ForwardKernelParamsE,"a",@progbits
	.sectionflags	@""
	.align	4
.nv.constant0._ZN18transformer_engine13normalization19ln_fwd_tuned_kernelINS0_13Kernel_traitsI13__nv_bfloat16S3_S3_fjLj30720ELj4ELj1ELj4ELj4ENS0_18Kernel_traits_baseILj30720ES3_S3_S3_fjLj128EEEEEEEvNS0_19ForwardKernelParamsE:
	.zero		664


//--------------------- .nv.constant0._ZN18transformer_engine13normalization19ln_fwd_tuned_kernelINS0_13Kernel_traitsIff6__halffjLj30720ELj4ELj1ELj4ELj4ENS0_18Kernel_traits_baseILj30720EffS3_fjLj128EEEEEEEvNS0_19ForwardKernelParamsE --------------------------
	.section	.nv.constant0._ZN18transformer_engine13normalization19ln_fwd_tuned_kernelINS0_13Kernel_traitsIff6__halffjLj30720ELj4ELj1ELj4ELj4ENS0_18Kernel_traits_baseILj30720EffS3_fjLj128EEEEEEEvNS0_19ForwardKernelParamsE,"a",@progbits
	.sectionflags	@""
	.align	4
.nv.constant0._ZN18transformer_engine13normalization19ln_fwd_tuned_kernelINS0_13Kernel_traitsIff6__halffjLj30720ELj4ELj1ELj4ELj4ENS0_18Kernel_traits_baseILj30720EffS3_fjLj128EEEEEEEvNS0_19ForwardKernelParamsE:
	.zero		664


//--------------------- .nv.constant0._ZN18transformer_engine13normalization19ln_fwd_tuned_kernelINS0_13Kernel_traitsI6__halfS3_S3_fjLj30720ELj4ELj1ELj4ELj4ENS0_18Kernel_traits_baseILj30720ES3_S3_S3_fjLj128EEEEEEEvNS0_19ForwardKernelParamsE --------------------------
	.section	.nv.constant0._ZN18transformer_engine13normalization19ln_fwd_tuned_kernelINS0_13Kernel_traitsI6__halfS3_S3_fjLj30720ELj4ELj1ELj4ELj4ENS0_18Kernel_traits_baseILj30720ES3_S3_S3_fjLj128EEEEEEEvNS0_19ForwardKernelParamsE,"a",@progbits
	.sectionflags	@""
	.align	4
.nv.constant0._ZN18transformer_engine13normalization19ln_fwd_tuned_kernelINS0_13Kernel_traitsI6__halfS3_S3_fjLj30720ELj4ELj1ELj4ELj4ENS0_18Kernel_traits_baseILj30720ES3_S3_S3_fjLj128EEEEEEEvNS0_19ForwardKernelParamsE:
	.zero		664


//--------------------- .nv.constant0._ZN18transformer_engine13normalization19ln_fwd_tuned_kernelINS0_13Kernel_traitsIffffjLj30720ELj4ELj1ELj4ELj4ENS0_18Kernel_traits_baseILj30720EffffjLj128EEEEEEEvNS0_19ForwardKernelParamsE --------------------------
	.section	.nv.constant0._ZN18transformer_engine13normalization19ln_fwd_tuned_kernelINS0_13Kernel_traitsIffffjLj30720ELj4ELj1ELj4ELj4ENS0_18Kernel_traits_baseILj30720EffffjLj128EEEEEEEvNS0_19ForwardKernelParamsE,"a",@progbits
	.sectionflags	@""
	.align	4
.nv.constant0._ZN18transformer_engine13normalization19ln_fwd_tuned_kernelINS0_13Kernel_traitsIffffjLj30720ELj4ELj1ELj4ELj4ENS0_18Kernel_traits_baseILj30720EffffjLj128EEEEEEEvNS0_19ForwardKernelParamsE:
	.zero		664


//--------------------- .nv.constant0._ZN18transformer_engine13normalization19ln_fwd_tuned_kernelINS0_13Kernel_traitsIff13__nv_bfloat16fjLj25600ELj4ELj1ELj4ELj4ENS0_18Kernel_traits_baseILj25600EffS3_fjLj128EEEEEEEvNS0_19ForwardKernelParamsE --------------------------
	.section	.nv.constant0._ZN18transformer_engine13normalization19ln_fwd_tuned_kernelINS0_13Kernel_traitsIff13__nv_bfloat16fjLj25600ELj4ELj1ELj4ELj4ENS0_18Kernel_traits_baseILj25600EffS3_fjLj128EEEEEEEvNS0_19ForwardKernelParamsE,"a",@progbits
	.sectionflags	@""
	.align	4
.nv.constant0._ZN18transformer_engine13normalization19ln_fwd_tuned_kernelINS0_13Kernel_traitsIff13__nv_bfloat16fjLj25600ELj4ELj1ELj4ELj4ENS0_18Kernel_traits_baseILj25600EffS3_fjLj128EEEEEEEvNS0_19ForwardKernelParamsE:
	.zero		664


//--------------------- .nv.constant0._ZN18transformer_engine13normalization19ln_fwd_tuned_kernelINS0_13Kernel_traitsI13__nv_bfloat16S3_S3_fjLj25600ELj2ELj1ELj4ELj8ENS0_18Kernel_traits_baseILj25600ES3_S3_S3_fjLj128EEEEEEEvNS0_19ForwardKernelParamsE --------------------------
	.section	.nv.constant0._ZN18transformer_engine13normalization19ln_fwd_tuned_kernelINS0_13Kernel_traitsI13__nv_bfloat16S3_S3_fjLj25600ELj2ELj1ELj4ELj8ENS0_18Kernel_traits_baseILj25600ES3_S3_S3_fjLj128EEEEEEEvNS0_19ForwardKernelParamsE,"a",@progbits
	.sectionflags	@""
	.align	4
.nv.constant0._ZN18transformer_engine13normalization19ln_fwd_tuned_kernelINS0_13Kernel_traitsI13__nv_bfloat16S3_S3_fjLj25600ELj2ELj1ELj4ELj8ENS0_18Kernel_traits_baseILj25600ES3_S3_S3_fjLj128EEEEEEEvNS0_19ForwardKernelParamsE:
	.zero		664


//--------------------- .nv.constant0._ZN18transformer_engine13normalization19ln_fwd_tuned_kernelINS0_13Kernel_traitsIff6__halffjLj25600ELj4ELj1ELj4ELj4ENS0_18Kernel_traits_baseILj25600EffS3_fjLj128EEEEEEEvNS0_19ForwardKernelParamsE --------------------------
	.section	.nv.constant0._ZN18transformer_engine13normalization19ln_fwd_tuned_kernelINS0_13Kernel_traitsIff6__halffjLj25600ELj4ELj1ELj4ELj4ENS0_18Kernel_traits_baseILj25600EffS3_fjLj128EEEEEEEvNS0_19ForwardKernelParamsE,"a",@progbits
	.sectionflags	@""
	.align	4
.nv.constant0._ZN18transformer_engine13normalization19ln_fwd_tuned_kernelINS0_13Kernel_traitsIff6__halffjLj25600ELj4ELj1ELj4ELj4ENS0_18Kernel_traits_baseILj25600EffS3_fjLj128EEEEEEEvNS0_19ForwardKernelParamsE:
	.zero		664


//--------------------- .nv.constant0._ZN18transformer_engine13normalization19ln_fwd_tuned_kernelINS0_13Kernel_traitsI6__halfS3_S3_fjLj25600ELj2ELj1ELj4ELj8ENS0_18Kernel_traits_baseILj25600ES3_S3_S3_fjLj128EEEEEEEvNS0_19ForwardKernelParamsE --------------------------
	.section	.nv.constant0._ZN18transformer_engine13normalization19ln_fwd_tuned_kernelINS0_13Kernel_traitsI6__halfS3_S3_fjLj25600ELj2ELj1ELj4ELj8ENS0_18Kernel_traits_baseILj25600ES3_S3_S3_fjLj128EEEEEEEvNS0_19ForwardKernelParamsE,"a",@progbits
	.sectionflags	@""
	.align	4
.nv.constant0._ZN18transformer_engine13normalization19ln_fwd_tuned_kernelINS0_13Kernel_traitsI6__halfS3_S3_fjLj25600ELj2ELj1ELj4ELj8ENS0_18Kernel_traits_baseILj25600ES3_S3_S3_fjLj128EEEEEEEvNS0_19ForwardKernelParamsE:
	.zero		664


//--------------------- .nv.constant0._ZN18transformer_engine13normalization19ln_fwd_tuned_kernelINS0_13Kernel_traitsIffffjLj25600ELj4ELj1ELj4ELj4ENS0_18Kernel_traits_baseILj25600EffffjLj128EEEEEEEvNS0_19ForwardKernelParamsE --------------------------
	.section	.nv.constant0._ZN18transformer_engine13normalization19ln_fwd_tuned_kernelINS0_13Kernel_traitsIffffjLj25600ELj4ELj1ELj4ELj4ENS0_18Kernel_traits_baseILj25600EffffjLj128EEEEEEEvNS0_19ForwardKernelParamsE,"a",@progbits
	.sectionflags	@""
	.align	4
.nv.constant0._ZN18transformer_engine13normalization19ln_fwd_tuned_kernelINS0_13Kernel_traitsIffffjLj25600ELj4ELj1ELj4ELj4ENS0_18Kernel_traits_baseILj25600EffffjLj128EEEEEEEvNS0_19ForwardKernelParamsE:
	.zero		664


//--------------------- .nv.constant0._ZN18transformer_engine13normalization19ln_fwd_tuned_kernelINS0_13Kernel_traitsIff13__nv_bfloat16fjLj24576ELj2ELj1ELj4ELj16ENS0_18Kernel_traits_baseILj24576EffS3_fjLj128EEEEEEEvNS0_19ForwardKernelParamsE --------------------------
	.section	.nv.constant0._ZN18transformer_engine13normalization19ln_fwd_tuned_kernelINS0_13Kernel_traitsIff13__nv_bfloat16fjLj24576ELj2ELj1ELj4ELj16ENS0_18Kernel_traits_baseILj24576EffS3_fjLj128EEEEEEEvNS0_19ForwardKernelParamsE,"a",@progbits
	.sectionflags	@""
	.align	4
.nv.constant0._ZN18transformer_engine13normalization19ln_fwd_tuned_kernelINS0_13Kernel_traitsIff13__nv_bfloat16fjLj24576ELj2ELj1ELj4ELj16ENS0_18Kernel_traits_baseILj24576EffS3_fjLj128EEEEEEEvNS0_19ForwardKernelParamsE:
	.zero		664


//--------------------- .nv.constant0._ZN18transformer_engine13normalization19ln_fwd_tuned_kernelINS0_13Kernel_traitsI13__nv_bfloat16S3_S3_fjLj24576ELj2ELj1ELj4ELj16ENS0_18Kernel_traits_baseILj24576ES3_S3_S3_fjLj128EEEEEEEvNS0_19ForwardKernelParamsE --------------------------
	.section	.nv.constant0._ZN18transformer_engine13normalization19ln_fwd_tuned_kernelINS0_13Kernel_traitsI13__nv_bfloat16S3_S3_fjLj24576ELj2ELj1ELj4ELj16ENS0_18Kernel_traits_baseILj24576ES3_S3_S3_fjLj128EEEEEEEvNS0_19ForwardKernelParamsE,"a",@progbits
	.sectionflags	@""
	.align	4
.nv.constant0._ZN18transformer_engine13normalization19ln_fwd_tuned_kernelINS0_13Kernel_traitsI13__nv_bfloat16S3_S3_fjLj24576ELj2ELj1ELj4ELj16ENS0_18Kernel_traits_baseILj24576ES3_S3_S3_fjLj128EEEEEEEvNS0_19ForwardKernelParamsE:
	.zero		664


//--------------------- .nv.constant0._ZN18transformer_engine13normalization19ln_fwd_tuned_kernelINS0_13Kernel_traitsIff6__halffjLj24576ELj2ELj1ELj4ELj16ENS0_18Kernel_traits_baseILj24576EffS3_fjLj128EEEEEEEvNS0_19ForwardKernelParamsE --------------------------
	.section	.nv.constant0._ZN18transformer_engine13normalization19ln_fwd_tuned_kernelINS0_13Kernel_traitsIff6__halffjLj24576ELj2ELj1ELj4ELj16ENS0_18Kernel_traits_baseILj24576EffS3_fjLj128EEEEEEEvNS0_19ForwardKernelParamsE,"a",@progbits
	.sectionflags	@""
	.align	4
.nv.constant0._ZN18transformer_engine13normalization19ln_fwd_tuned_kernelINS0_13Kernel_traitsIff6__halffjLj24576ELj2ELj1ELj4ELj16ENS0_18Kernel_traits_baseILj24576EffS3_fjLj128EEEEEEEvNS0_19ForwardKernelParamsE:
	.zero		664


//--------------------- .nv.constant0._ZN18transformer_engine13normalization19ln_fwd_tuned_kernelINS0_13Kernel_traitsI6__halfS3_S3_fjLj24576ELj2ELj1ELj4ELj16ENS0_18Kernel_traits_baseILj24576ES3_S3_S3_fjLj128EEEEEEEvNS0_19ForwardKernelParamsE --------------------------
	.section	.nv.constant0._ZN18transformer_engine13normalization19ln_fwd_tuned_kernelINS0_13Kernel_traitsI6__halfS3_S3_fjLj24576ELj2ELj1ELj4ELj16ENS0_18Kernel_traits_baseILj24576ES3_S3_S3_fjLj128EEEEEEEvNS0_19ForwardKernelParamsE,"a",@progbits
	.sectionflags	@""
	.align	4
.nv.constant0._ZN18transformer_engine13normalization19ln_fwd_tuned_kernelINS0_13Kernel_traitsI6__halfS3_S3_fjLj24576ELj2ELj1ELj4ELj16ENS0_18Kernel_traits_baseILj24576ES3_S3_S3_fjLj128EEEEEEEvNS0_19ForwardKernelParamsE:
	.zero		664


//--------------------- .nv.constant0._ZN18transformer_engine13normalization19ln_fwd_tuned_kernelINS0_13Kernel_traitsIffffjLj24576ELj4ELj1ELj4ELj16ENS0_18Kernel_traits_baseILj24576EffffjLj128EEEEEEEvNS0_19ForwardKernelParamsE --------------------------
	.section	.nv.constant0._ZN18transformer_engine13normalization19ln_fwd_tuned_kernelINS0_13Kernel_traitsIffffjLj24576ELj4ELj1ELj4ELj16ENS0_18Kernel_traits_baseILj24576EffffjLj128EEEEEEEvNS0_19ForwardKernelParamsE,"a",@progbits
	.sectionflags	@""
	.align	4
.nv.constant0._ZN18transformer_engine13normalization19ln_fwd_tuned_kernelINS0_13Kernel_traitsIffffjLj24576ELj4ELj1ELj4ELj16ENS0_18Kernel_traits_baseILj24576EffffjLj128EEEEEEEvNS0_19ForwardKernelParamsE:
	.zero		664


//--------------------- .nv.constant0._ZN18transformer_engine13normalization19ln_fwd_tuned_kernelINS0_13Kernel_traitsIff13__nv_bfloat16fjLj20480ELj2ELj1ELj4ELj16ENS0_18Kernel_traits_baseILj20480EffS3_fjLj128EEEEEEEvNS0_19ForwardKernelParamsE --------------------------
	.section	.nv.constant0._ZN18transformer_engine13normalization19ln_fwd_tuned_kernelINS0_13Kernel_traitsIff13__nv_bfloat16fjLj20480ELj2ELj1ELj4ELj16ENS0_18Kernel_traits_baseILj20480EffS3_fjLj128EEEEEEEvNS0_19ForwardKernelParamsE,"a",@progbits
	.sectionflags	@""
	.align	4
.nv.constant0._ZN18transformer_engine13normalization19ln_fwd_tuned_kernelINS0_13Kernel_traitsIff13__nv_bfloat16fjLj20480ELj2ELj1ELj4ELj16ENS0_18Kernel_traits_baseILj20480EffS3_fjLj128EEEEEEEvNS0_19ForwardKernelParamsE:
	.zero		664


//--------------------- .nv.constant0._ZN18transformer_engine13normalization19ln_fwd_tuned_kernelINS0_13Kernel_traitsI13__nv_bfloat16S3_S3_fjLj20480ELj2ELj1ELj4ELj16ENS0_18Kernel_traits_baseILj20480ES3_S3_S3_fjLj128EEEEEEEvNS0_19ForwardKernelParamsE --------------------------
	.section	.nv.constant0._ZN18transformer_engine13normalization19ln_fwd_tuned_kernelINS0_13Kernel_traitsI13__nv_bfloat16S3_S3_fjLj20480ELj2ELj1ELj4ELj16ENS0_18Kernel_traits_baseILj20480ES3_S3_S3_fjLj128EEEEEEEvNS0_19ForwardKernelParamsE,"a",@progbits
	.sectionflags	@""
	.align	4
.nv.constant0._ZN18transformer_engine13normalization19ln_fwd_tuned_kernelINS0_13Kernel_traitsI13__nv_bfloat16S3_S3_fjLj20480ELj2ELj1ELj4ELj16ENS0_18Kernel_traits_baseILj20480ES3_S3_S3_fjLj128EEEEEEEvNS0_19ForwardKernelParamsE:
	.zero		664


//--------------------- .nv.constant0._ZN18transformer_engine13normalization19ln_fwd_tuned_kernelINS0_13Kernel_traitsIff6__halffjLj20480ELj2ELj1ELj4ELj16ENS0_18Kernel_traits_baseILj20480EffS3_fjLj128EEEEEEEvNS0_19ForwardKernelParamsE --------------------------
	.section	.nv.constant0._ZN18transformer_engine13normalization19ln_fwd_tuned_kernelINS0_13Kernel_traitsIff6__halffjLj20480ELj2ELj1ELj4ELj16ENS0_18Kernel_traits_baseILj20480EffS3_fjLj128EEEEEEEvNS0_19ForwardKernelParamsE,"a",@progbits
	.sectionflags	@""
	.align	4
.nv.constant0._ZN18transformer_engine13normalization19ln_fwd_tuned_kernelINS0_13Kernel_traitsIff6__halffjLj20480ELj2ELj1ELj4ELj16ENS0_18Kernel_traits_baseILj20480EffS3_fjLj128EEEEEEEvNS0_19ForwardKernelParamsE:
	.zero		664


//--------------------- .nv.constant0._ZN18transformer_engine13normalization19ln_fwd_tuned_kernelINS0_13Kernel_traitsI6__halfS3_S3_fjLj20480ELj2ELj1ELj4ELj16ENS0_18Kernel_traits_baseILj20480ES3_S3_S3_fjLj128EEEEEEEvNS0_19ForwardKernelParamsE --------------------------
	.section	.nv.constant0._ZN18transformer_engine13normalization19ln_fwd_tuned_kernelINS0_13Kernel_traitsI6__halfS3_S3_fjLj20480ELj2ELj1ELj4ELj16ENS0_18Kernel_traits_baseILj20480ES3_S3_S3_fjLj128EEEEEEEvNS0_19ForwardKernelParamsE,"a",@progbits
	.sectionflags	@""
	.align	4
.nv.constant0._ZN18transformer_engine13normalization19ln_fwd_tuned_kernelINS0_13Kernel_traitsI6__halfS3_S3_fjLj20480ELj2ELj1ELj4ELj16ENS0_18Kernel_traits_baseILj20480ES3_S3_S3_fjLj128EEEEEEEvNS0_19ForwardKernelParamsE:
	.zero		664


//--------------------- .nv.constant0._ZN18transformer_engine13normalization19ln_fwd_tuned_kernelINS0_13Kernel_traitsIffffjLj20480ELj2ELj1ELj4ELj16ENS0_18Kernel_traits_baseILj20480EffffjLj128EEEEEEEvNS0_19ForwardKernelParamsE --------------------------
	.section	.nv.constant0._ZN18transformer_engine13normalization19ln_fwd_tuned_kernelINS0_13Kernel_traitsIffffjLj20480ELj2ELj1ELj4ELj16ENS0_18Kernel_traits_baseILj20480EffffjLj128EEEEEEEvNS0_19ForwardKernelParamsE,"a",@progbits
	.sectionflags	@""
	.align	4
.nv.constant0._ZN18transformer_engine13normalization19ln_fwd_tuned_kernelINS0_13Kernel_traitsIffffjLj20480ELj2ELj1ELj4ELj16ENS0_18Kernel_traits_baseILj20480EffffjLj128EEEEEEEvNS0_19ForwardKernelParamsE:
	.zero		664


//--------------------- .nv.constant0._ZN18transformer_engine13normalization19ln_fwd_tuned_kernelINS0_13Kernel_traitsIff13__nv_bfloat16fjLj18432ELj4ELj1ELj4ELj16ENS0_18Kernel_traits_baseILj18432EffS3_fjLj128EEEEEEEvNS0_19ForwardKernelParamsE --------------------------
	.section	.nv.constant0._ZN18transformer_engine13normalization19ln_fwd_tuned_kernelINS0_13Kernel_traitsIff13__nv_bfloat16fjLj18432ELj4ELj1ELj4ELj16ENS0_18Kernel_traits_baseILj18432EffS3_fjLj128EEEEEEEvNS0_19ForwardKernelParamsE,"a",@progbits
	.sectionflags	@""
	.align	4
.nv.constant0._ZN18transformer_engine13normalization19ln_fwd_tuned_kernelINS0_13Kernel_traitsIff13__nv_bfloat16fjLj18432ELj4ELj1ELj4ELj16ENS0_18Kernel_traits_baseILj18432EffS3_fjLj128EEEEEEEvNS0_19ForwardKernelParamsE:
	.zero		664


//--------------------- .nv.constant0._ZN18transformer_engine13normalization19ln_fwd_tuned_kernelINS0_13Kernel_traitsI13__nv_bfloat16S3_S3_fjLj18432ELj2ELj1ELj4ELj16ENS0_18Kernel_traits_baseILj18432ES3_S3_S3_fjLj128EEEEEEEvNS0_19ForwardKernelParamsE --------------------------
	.section	.nv.constant0._ZN18transformer_engine13normalization19ln_fwd_tuned_kernelINS0_13Kernel_traitsI13__nv_bfloat16S3_S3_fjLj18432ELj2ELj1ELj4ELj16ENS0_18Kernel_traits_baseILj18432ES3_S3_S3_fjLj128EEEEEEEvNS0_19ForwardKernelParamsE,"a",@progbits
	.sectionflags	@""
	.align	4
.nv.constant0._ZN18transformer_engine13normalization19ln_fwd_tuned_kernelINS0_13Kernel_traitsI13__nv_bfloat16S3_S3_fjLj18432ELj2ELj1ELj4ELj16ENS0_18Kernel_traits_baseILj18432ES3_S3_S3_fjLj128EEEEEEEvNS0_19ForwardKernelParamsE:
	.zero		664


//--------------------- .nv.constant0._ZN18transformer_engine13normalization19ln_fwd_tuned_kernelINS0_13Kernel_traitsIff6__halffjLj18432ELj2ELj1ELj4ELj16ENS0_18Kernel_traits_baseILj18432EffS3_fjLj128EEEEEEEvNS0_19ForwardKernelParamsE --------------------------
	.section	.nv.constant0._ZN18transformer_engine13normalization19ln_fwd_tuned_kernelINS0_13Kernel_traitsIff6__halffjLj18432ELj2ELj1ELj4ELj16ENS0_18Kernel_traits_baseILj18432EffS3_fjLj128EEEEEEEvNS0_19ForwardKernelParamsE,"a",@progbits
	.sectionflags	@""
	.align	4
.nv.constant0._ZN18transformer_engine13normalization19ln_fwd_tuned_kernelINS0_13Kernel_traitsIff6__halffjLj18432ELj2ELj1ELj4ELj16ENS0_18Kernel_traits_baseILj18432EffS3_fjLj128EEEEEEEvNS0_19ForwardKernelParamsE:
	.zero		664


//--------------------- .nv.constant0._ZN18transformer_engine13normalization19ln_fwd_tuned_kernelINS0_13Kernel_traitsI6__halfS3_S3_fjLj18432ELj2ELj1ELj4ELj16ENS0_18Kernel_traits_baseILj18432ES3_S3_S3_fjLj128EEEEEEEvNS0_19ForwardKernelParamsE --------------------------
	.section	.nv.constant0._ZN18transformer_engine13normalization19ln_fwd_tuned_kernelINS0_13Kernel_traitsI6__halfS3_S3_fjLj18432ELj2ELj1ELj4ELj16ENS0_18Kernel_traits_baseILj18432ES3_S3_S3_fjLj128EEEEEEEvNS0_19ForwardKernelParamsE,"a",@progbits
	.sectionflags	@""
	.align	4
.nv.constant0._ZN18transformer_engine13normalization19ln_fwd_tuned_kernelINS0_13Kernel_traitsI6__halfS3_S3_fjLj18432ELj2ELj1ELj4ELj16ENS0_18Kernel_traits_baseILj18432ES3_S3_S3_fjLj128EEEEEEEvNS0_19ForwardKernelParamsE:
	.zero		664


//--------------------- .nv.constant0._ZN18transformer_engine13normalization19ln_fwd_tuned_kernelINS0_13Kernel_traitsIffffjLj18432ELj4ELj1ELj4ELj16ENS0_18Kernel_traits_baseILj18432EffffjLj128EEEEEEEvNS0_19ForwardKernelParamsE --------------------------
	.section	.nv.constant0._ZN18transformer_engine13normalization19ln_fwd_tuned_kernelINS0_13Kernel_traitsIffffjLj18432ELj4ELj1ELj4ELj16ENS0_18Kernel_traits_baseILj18432EffffjLj128EEEEEEEvNS0_19ForwardKernelParamsE,"a",@progbits
	.sectionflags	@""
	.align	4
.nv.constant0._ZN18transformer_engine13normalization19ln_fwd_tuned_kernelINS0_13Kernel_traitsIffffjLj18432ELj4ELj1ELj4ELj16ENS0_18Kernel_traits_baseILj18432EffffjLj128EEEEEEEvNS0_19ForwardKernelParamsE:
	.zero		664


//--------------------- .nv.constant0._ZN18transformer_engine13normalization19ln_fwd_tuned_kernelINS0_13Kernel_traitsIff13__nv_bfloat16fjLj16384ELj2ELj1ELj4ELj16ENS0_18Kernel_traits_baseILj16384EffS3_fjLj128EEEEEEEvNS0_19ForwardKernelParamsE --------------------------
	.section	.nv.constant0._ZN18transformer_engine13normalization19ln_fwd_tuned_kernelINS0_13Kernel_traitsIff13__nv_bfloat16fjLj16384ELj2ELj1ELj4ELj16ENS0_18Kernel_traits_baseILj16384EffS3_fjLj128EEEEEEEvNS0_19ForwardKernelParamsE,"a",@progbits
	.sectionflags	@""
	.align	4
.nv.constant0._ZN18transformer_engine13normalization19ln_fwd_tuned_kernelINS0_13Kernel_traitsIff13__nv_bfloat16fjLj16384ELj2ELj1ELj4ELj16ENS0_18Kernel_traits_baseILj16384EffS3_fjLj128EEEEEEEvNS0_19ForwardKernelParamsE:
	.zero		664


//--------------------- .nv.constant0._ZN18transformer_engine13normalization19ln_fwd_tuned_kernelINS0_13Kernel_traitsI13__nv_bfloat16S3_S3_fjLj16384ELj2ELj1ELj4ELj16ENS0_18Kernel_traits_baseILj16384ES3_S3_S3_fjLj128EEEEEEEvNS0_19ForwardKernelParamsE --------------------------
	.section	.nv.constant0._ZN18transformer_engine13normalization19ln_fwd_tuned_kernelINS0_13Kernel_traitsI13__nv_bfloat16S3_S3_fjLj16384ELj2ELj1ELj4ELj16ENS0_18Kernel_traits_baseILj16384ES3_S3_S3_fjLj128EEEEEEEvNS0_19ForwardKernelParamsE,"a",@progbits
	.sectionflags	@""
	.align	4
.nv.constant0._ZN18transformer_engine13normalization19ln_fwd_tuned_kernelINS0_13Kernel_traitsI13__nv_bfloat16S3_S3_fjLj16384ELj2ELj1ELj4ELj16ENS0_18Kernel_traits_baseILj16384ES3_S3_S3_fjLj128EEEEEEEvNS0_19ForwardKernelParamsE:
	.zero		664


//--------------------- .nv.constant0._ZN18transformer_engine13normalization19ln_fwd_tuned_kernelINS0_13Kernel_traitsIff6__halffjLj16384ELj2ELj1ELj4ELj16ENS0_18Kernel_traits_baseILj16384EffS3_fjLj128EEEEEEEvNS0_19ForwardKernelParamsE --------------------------
	.section	.nv.constant0._ZN18transformer_engine13normalization19ln_fwd_tuned_kernelINS0_13Kernel_traitsIff6__halffjLj16384ELj2ELj1ELj4ELj16ENS0_18Kernel_traits_baseILj16384EffS3_fjLj128EEEEEEEvNS0_19ForwardKernelParamsE,"a",@progbits
	.sectionflags	@""
	.align	4
.nv.constant0._ZN18transformer_engine13normalization19ln_fwd_tuned_kernelINS0_13Kernel_traitsIff6__halffjLj16384ELj2ELj1ELj4ELj16ENS0_18Kernel_traits_baseILj16384EffS3_fjLj128EEEEEEEvNS0_19ForwardKernelParamsE:
	.zero		664


//--------------------- .nv.constant0._ZN18transformer_engine13normalization19ln_fwd_tuned_kernelINS0_13Kernel_traitsI6__halfS3_S3_fjLj16384ELj2ELj1ELj4ELj16ENS0_18Kernel_traits_baseILj16384ES3_S3_S3_fjLj128EEEEEEEvNS0_19ForwardKernelParamsE --------------------------
	.section	.nv.constant0._ZN18transformer_engine13normalization19ln_fwd_tuned_kernelINS0_13Kernel_traitsI6__halfS3_S3_fjLj16384ELj2ELj1ELj4ELj16ENS0_18Kernel_traits_baseILj16384ES3_S3_S3_fjLj128EEEEEEEvNS0_19ForwardKernelParamsE,"a",@progbits
	.sectionflags	@""
	.align	4
.nv.constant0._ZN18transformer_engine13normalization19ln_fwd_tuned_kernelINS0_13Kernel_traitsI6__halfS3_S3_fjLj16384ELj2ELj1ELj4ELj16ENS0_18Kernel_traits_baseILj16384ES3_S3_S3_fjLj128EEEEEEEvNS0_19ForwardKernelParamsE:
	.zero		664


//--------------------- .nv.constant0._ZN18transformer_engine13normalization19ln_fwd_tuned_kernelINS0_13Kernel_traitsIffffjLj16384ELj2ELj1ELj4ELj16ENS0_18Kernel_traits_baseILj16384EffffjLj128EEEEEEEvNS0_19ForwardKernelParamsE --------------------------
	.section	.nv.constant0._ZN18transformer_engine13normalization19ln_fwd_tuned_kernelINS0_13Kernel_traitsIffffjLj16384ELj2ELj1ELj4ELj16ENS0_18Kernel_traits_baseILj16384EffffjLj128EEEEEEEvNS0_19ForwardKernelParamsE,"a",@progbits
	.sectionflags	@""
	.align	4
.nv.constant0._ZN18transformer_engine13normalization19ln_fwd_tuned_kernelINS0_13Kernel_traitsIffffjLj16384ELj2ELj1ELj4ELj16ENS0_18Kernel_traits_baseILj16384EffffjLj128EEEEEEEvNS0_19ForwardKernelParamsE:
	.zero		664


//--------------------- .nv.constant0._ZN18transformer_engine13normalization19ln_fwd_tuned_kernelINS0_13Kernel_traitsIff13__nv_bfloat16fjLj15360ELj2ELj1ELj4ELj8ENS0_18Kernel_traits_baseILj15360EffS3_fjLj128EEEEEEEvNS0_19ForwardKernelParamsE --------------------------
	.section	.nv.constant0._ZN18transformer_engine13normalization19ln_fwd_tuned_kernelINS0_13Kernel_traitsIff13__nv_bfloat16fjLj15360ELj2ELj1ELj4ELj8ENS0_18Kernel_traits_baseILj15360EffS3_fjLj128EEEEEEEvNS0_19ForwardKernelParamsE,"a",@progbits
	.sectionflags	@""
	.align	4
.nv.constant0._ZN18transformer_engine13normalization19ln_fwd_tuned_kernelINS0_13Kernel_traitsIff13__nv_bfloat16fjLj15360ELj2ELj1ELj4ELj8ENS0_18Kernel_traits_baseILj15360EffS3_fjLj128EEEEEEEvNS0_19ForwardKernelParamsE:
	.zero		664


//--------------------- .nv.constant0._ZN18transformer_engine13normalization19ln_fwd_tuned_kernelINS0_13Kernel_traitsI13__nv_bfloat16S3_S3_fjLj15360ELj2ELj1ELj4ELj8ENS0_18Kernel_traits_baseILj15360ES3_S3_S3_fjLj128EEEEEEEvNS0_19ForwardKernelParamsE --------------------------
	.section	.nv.constant0._ZN18transformer_engine13normalization19ln_fwd_tuned_kernelINS0_13Kernel_traitsI13__nv_bfloat16S3_S3_fjLj15360ELj2ELj1ELj4ELj8ENS0_18Kernel_traits_baseILj15360ES3_S3_S3_fjLj128EEEEEEEvNS0_19ForwardKernelParamsE,"a",@progbits
	.sectionflags	@""
	.align	4
.nv.constant0._ZN18transformer_engine13normalization19ln_fwd_tuned_kernelINS0_13Kernel_traitsI13__nv_bfloat16S3_S3_fjLj15360ELj2ELj1ELj4ELj8ENS0_18Kernel_traits_baseILj15360ES3_S3_S3_fjLj128EEEEEEEvNS0_19ForwardKernelParamsE:
	.zero		664


//--------------------- .nv.constant0._ZN18transformer_engine13normalization19ln_fwd_tuned_kernelINS0_13Kernel_traitsIff6__halffjLj15360ELj2ELj1ELj4ELj8ENS0_18Kernel_traits_baseILj15360EffS3_fjLj128EEEEEEEvNS0_19ForwardKernelParamsE --------------------------
	.section	.nv.constant0._ZN18transformer_engine13normalization19ln_fwd_tuned_kernelINS0_13Kernel_traitsIff6__halffjLj15360ELj2ELj1ELj4ELj8ENS0_18Kernel_traits_baseILj15360EffS3_fjLj128EEEEEEEvNS0_19ForwardKernelParamsE,"a",@progbits
	.sectionflags	@""
	.align	4
.nv.constant0._ZN18transformer_engine13normalization19ln_fwd_tuned_kernelINS0_13Kernel_traitsIff6__halffjLj15360ELj2ELj1ELj4ELj8ENS0_18Kernel_traits_baseILj15360EffS3_fjLj128EEEEEEEvNS0_19ForwardKernelParamsE:
	.zero		664


//--------------------- .nv.constant0._ZN18transformer_engine13normalization19ln_fwd_tuned_kernelINS0_13Kernel_traitsI6__halfS3_S3_fjLj15360ELj2ELj1ELj4ELj8ENS0_18Kernel_traits_baseILj15360ES3_S3_S3_fjLj128EEEEEEEvNS0_19ForwardKernelParamsE --------------------------
	.section	.nv.constant0._ZN18transformer_engine13normalization19ln_fwd_tuned_kernelINS0_13Kernel_traitsI6__halfS3_S3_fjLj15360ELj2ELj1ELj4ELj8ENS0_18Kernel_traits_baseILj15360ES3_S3_S3_fjLj128EEEEEEEvNS0_19ForwardKernelParamsE,"a",@progbits
	.sectionflags	@""
	.align	4
.nv.constant0._ZN18transformer_engine13normalization19ln_fwd_tuned_kernelINS0_13Kernel_traitsI6__halfS3_S3_fjLj15360ELj2ELj1ELj4ELj8ENS0_18Kernel_traits_baseILj15360ES3_S3_S3_fjLj128EEEEEEEvNS0_19ForwardKernelParamsE:
	.zero		664


//--------------------- .nv.constant0._ZN18transformer_engine13normalization19ln_fwd_tuned_kernelINS0_13Kernel_traitsIffffjLj15360ELj2ELj1ELj4ELj8ENS0_18Kernel_traits_baseILj15360EffffjLj128EEEEEEEvNS0_19ForwardKernelParamsE --------------------------
	.section	.nv.constant0._ZN18transformer_engine13normalization19ln_fwd_tuned_kernelINS0_13Kernel_traitsIffffjLj15360ELj2ELj1ELj4ELj8ENS0_18Kernel_traits_baseILj15360EffffjLj128EEEEEEEvNS0_19ForwardKernelParamsE,"a",@progbits
	.sectionflags	@""
	.align	4
.nv.constant0._ZN18transformer_engine13normalization19ln_fwd_tuned_kernelINS0_13Kernel_traitsIffffjLj15360ELj2ELj1ELj4ELj8ENS0_18Kernel_traits_baseILj15360EffffjLj128EEEEEEEvNS0_19ForwardKernelParamsE:
	.zero		664


//--------------------- .nv.constant0._ZN18transformer_engine13normalization19ln_fwd_tuned_kernelINS0_13Kernel_traitsIff13__nv_bfloat16fjLj12800ELj2ELj1ELj4ELj4ENS0_18Kernel_traits_baseILj12800EffS3_fjLj128EEEEEEEvNS0_19ForwardKernelParamsE --------------------------
	.section	.nv.constant0._ZN18transformer_engine13normalization19ln_fwd_tuned_kernelINS0_13Kernel_traitsIff13__nv_bfloat16fjLj12800ELj2ELj1ELj4ELj4ENS0_18Kernel_traits_baseILj12800EffS3_fjLj128EEEEEEEvNS0_19ForwardKernelParamsE,"a",@progbits
	.sectionflags	@""
	.align	4
.nv.constant0._ZN18transformer_engine13normalization19ln_fwd_tuned_kernelINS0_13Kernel_traitsIff13__nv_bfloat16fjLj12800ELj2ELj1ELj4ELj4ENS0_18Kernel_traits_baseILj12800EffS3_fjLj128EEEEEEEvNS0_19ForwardKernelParamsE:
	.zero		664


//--------------------- .nv.constant0._ZN18transformer_engine13normalization19ln_fwd_tuned_kernelINS0_13Kernel_traitsI13__nv_bfloat16S3_S3_fjLj12800ELj2ELj1ELj4ELj4ENS0_18Kernel_traits_baseILj12800ES3_S3_S3_fjLj128EEEEEEEvNS0_19ForwardKernelParamsE --------------------------
	.section	.nv.constant0._ZN18transformer_engine13normalization19ln_fwd_tuned_kernelINS0_13Kernel_traitsI13__nv_bfloat16S3_S3_fjLj12800ELj2ELj1ELj4ELj4ENS0_18Kernel_traits_baseILj12800ES3_S3_S3_fjLj128EEEEEEEvNS0_19ForwardKernelParamsE,"a",@progbits
	.sectionflags	@""
	.align	4
.nv.constant0._ZN18transformer_engine13normalization19ln_fwd_tuned_kernelINS0_13Kernel_traitsI13__nv_bfloat16S3_S3_fjLj12800ELj2ELj1ELj4ELj4ENS0_18Kernel_traits_baseILj12800ES3_S3_S3_fjLj128EEEEEEEvNS0_19ForwardKernelParamsE:
	.zero		664


//--------------------- .nv.constant0._ZN18transformer_engine13normalization19ln_fwd_tuned_kernelINS0_13Kernel_traitsIff6__halffjLj12800ELj2ELj1ELj4ELj4ENS0_18Kernel_traits_baseILj12800EffS3_fjLj128EEEEEEEvNS0_19ForwardKernelParamsE --------------------------
	.section	.nv.constant0._ZN18transformer_engine13normalization19ln_fwd_tuned_kernelINS0_13Kernel_traitsIff6__halffjLj12800ELj2ELj1ELj4ELj4ENS0_18Kernel_traits_baseILj12800EffS3_fjLj128EEEEEEEvNS0_19ForwardKernelParamsE,"a",@progbits
	.sectionflags	@""
	.align	4
.nv.constant0._ZN18transformer_engine13normalization19ln_fwd_tuned_kernelINS0_13Kernel_traitsIff6__halffjLj12800ELj2ELj1ELj4ELj4ENS0_18Kernel_traits_baseILj12800EffS3_fjLj128EEEEEEEvNS0_19ForwardKernelParamsE:
	.zero		664


//--------------------- .nv.constant0._ZN18transformer_engine13normalization19ln_fwd_tuned_kernelINS0_13Kernel_traitsI6__halfS3_S3_fjLj12800ELj2ELj1ELj4ELj4ENS0_18Kernel_traits_baseILj12800ES3_S3_S3_fjLj128EEEEEEEvNS0_19ForwardKernelParamsE --------------------------
	.section	.nv.constant0._ZN18transformer_engine13normalization19ln_fwd_tuned_kernelINS0_13Kernel_traitsI6__halfS3_S3_fjLj12800ELj2ELj1ELj4ELj4ENS0_18Kernel_traits_baseILj12800ES3_S3_S3_fjLj128EEEEEEEvNS0_19ForwardKernelParamsE,"a",@progbits
	.sectionflags	@""
	.align	4
.nv.constant0._ZN18transformer_engine13normalization19ln_fwd_tuned_kernelINS0_13Kernel_traitsI6__halfS3_S3_fjLj12800ELj2ELj1ELj4ELj4ENS0_18Kernel_traits_baseILj12800ES3_S3_S3_fjLj128EEEEEEEvNS0_19ForwardKernelParamsE:
	.zero		664


//--------------------- .nv.constant0._ZN18transformer_engine13normalization19ln_fwd_tuned_kernelINS0_13Kernel_traitsIffffjLj12800ELj2ELj1ELj4ELj4ENS0_18Kernel_traits_baseILj12800EffffjLj128EEEEEEEvNS0_19ForwardKernelParamsE --------------------------
	.section	.nv.constant0._ZN18transformer_engine13normalization19ln_fwd_tuned_kernelINS0_13Kernel_traitsIffffjLj12800ELj2ELj1ELj4ELj4ENS0_18Kernel_traits_baseILj12800EffffjLj128EEEEEEEvNS0_19ForwardKernelParamsE,"a",@progbits
	.sectionflags	@""
	.align	4
.nv.constant0._ZN18transformer_engine13normalization19ln_fwd_tuned_kernelINS0_13Kernel_traitsIffffjLj12800ELj2ELj1ELj4ELj4ENS0_18Kernel_traits_baseILj12800EffffjLj128EEEEEEEvNS0_19ForwardKernelParamsE:
	.zero		664


//--------------------- .nv.constant0._ZN18transformer_engine13normalization19ln_fwd_tuned_kernelINS0_13Kernel_traitsIff13__nv_bfloat16fjLj12288ELj2ELj1ELj4ELj16ENS0_18Kernel_traits_baseILj12288EffS3_fjLj128EEEEEEEvNS0_19ForwardKernelParamsE --------------------------
	.section	.nv.constant0._ZN18transformer_engine13normalization19ln_fwd_tuned_kernelINS0_13Kernel_traitsIff13__nv_bfloat16fjLj12288ELj2ELj1ELj4ELj16ENS0_18Kernel_traits_baseILj12288EffS3_fjLj128EEEEEEEvNS0_19ForwardKernelParamsE,"a",@progbits
	.sectionflags	@""
	.align	4
.nv.constant0._ZN18transformer_engine13normalization19ln_fwd_tuned_kernelINS0_13Kernel_traitsIff13__nv_bfloat16fjLj12288ELj2ELj1ELj4ELj16ENS0_18Kernel_traits_baseILj12288EffS3_fjLj128EEEEEEEvNS0_19ForwardKernelParamsE:
	.zero		664


//--------------------- .nv.constant0._ZN18transformer_engine13normalization19ln_fwd_tuned_kernelINS0_13Kernel_traitsI13__nv_bfloat16S3_S3_fjLj12288ELj2ELj1ELj4ELj16ENS0_18Kernel_traits_baseILj12288ES3_S3_S3_fjLj128EEEEEEEvNS0_19ForwardKernelParamsE --------------------------
	.section	.nv.constant0._ZN18transformer_engine13normalization19ln_fwd_tuned_kernelINS0_13Kernel_traitsI13__nv_bfloat16S3_S3_fjLj12288ELj2ELj1ELj4ELj16ENS0_18Kernel_traits_baseILj12288ES3_S3_S3_fjLj128EEEEEEEvNS0_19ForwardKernelParamsE,"a",@progbits
	.sectionflags	@""
	.align	4
.nv.constant0._ZN18transformer_engine13normalization19ln_fwd_tuned_kernelINS0_13Kernel_traitsI13__nv_bfloat16S3_S3_fjLj12288ELj2ELj1ELj4ELj16ENS0_18Kernel_traits_baseILj12288ES3_S3_S3_fjLj128EEEEEEEvNS0_19ForwardKernelParamsE:
	.zero		664


//--------------------- .nv.constant0._ZN18transformer_engine13normalization19ln_fwd_tuned_kernelINS0_13Kernel_traitsIff6__halffjLj12288ELj2ELj1ELj4ELj16ENS0_18Kernel_traits_baseILj12288EffS3_fjLj128EEEEEEEvNS0_19ForwardKernelParamsE --------------------------
	.section	.nv.constant0._ZN18transformer_engine13normalization19ln_fwd_tuned_kernelINS0_13Kernel_traitsIff6__halffjLj12288ELj2ELj1ELj4ELj16ENS0_18Kernel_traits_baseILj12288EffS3_fjLj128EEEEEEEvNS0_19ForwardKernelParamsE,"a",@progbits
	.sectionflags	@""
	.align	4
.nv.constant0._ZN18transformer_engine13normalization19ln_fwd_tuned_kernelINS0_13Kernel_traitsIff6__halffjLj12288ELj2ELj1ELj4ELj16ENS0_18Kernel_traits_baseILj12288EffS3_fjLj128EEEEEEEvNS0_19ForwardKernelParamsE:
	.zero		664


//--------------------- .nv.constant0._ZN18transformer_engine13normalization19ln_fwd_tuned_kernelINS0_13Kernel_traitsI6__halfS3_S3_fjLj12288ELj2ELj1ELj4ELj16ENS0_18Kernel_traits_baseILj12288ES3_S3_S3_fjLj128EEEEEEEvNS0_19ForwardKernelParamsE --------------------------
	.section	.nv.constant0._ZN18transformer_engine13normalization19ln_fwd_tuned_kernelINS0_13Kernel_traitsI6__halfS3_S3_fjLj12288ELj2ELj1ELj4ELj16ENS0_18Kernel_traits_baseILj12288ES3_S3_S3_fjLj128EEEEEEEvNS0_19ForwardKernelParamsE,"a",@progbits
	.sectionflags	@""
	.align	4
.nv.constant0._ZN18transformer_engine13normalization19ln_fwd_tuned_kernelINS0_13Kernel_traitsI6__halfS3_S3_fjLj12288ELj2ELj1ELj4ELj16ENS0_18Kernel_traits_baseILj12288ES3_S3_S3_fjLj128EEEEEEEvNS0_19ForwardKernelParamsE:
	.zero		664


//--------------------- .nv.constant0._ZN18transformer_engine13normalization19ln_fwd_tuned_kernelINS0_13Kernel_traitsIffffjLj12288ELj2ELj1ELj4ELj16ENS0_18Kernel_traits_baseILj12288EffffjLj128EEEEEEEvNS0_19ForwardKernelParamsE --------------------------
	.section	.nv.constant0._ZN18transformer_engine13normalization19ln_fwd_tuned_kernelINS0_13Kernel_traitsIffffjLj12288ELj2ELj1ELj4ELj16ENS0_18Kernel_traits_baseILj12288EffffjLj128EEEEEEEvNS0_19ForwardKernelParamsE,"a",@progbits
	.sectionflags	@""
	.align	4
.nv.constant0._ZN18transformer_engine13normalization19ln_fwd_tuned_kernelINS0_13Kernel_traitsIffffjLj12288ELj2ELj1ELj4ELj16ENS0_18Kernel_traits_baseILj12288EffffjLj128EEEEEEEvNS0_19ForwardKernelParamsE:
	.zero		664


//--------------------- .nv.constant0._ZN18transformer_engine13normalization19ln_fwd_tuned_kernelINS0_13Kernel_traitsIff13__nv_bfloat16fjLj10240ELj1ELj1ELj4ELj16ENS0_18Kernel_traits_baseILj10240EffS3_fjLj128EEEEEEEvNS0_19ForwardKernelParamsE --------------------------
	.section	.nv.constant0._ZN18transformer_engine13normalization19ln_fwd_tuned_kernelINS0_13Kernel_traitsIff13__nv_bfloat16fjLj10240ELj1ELj1ELj4ELj16ENS0_18Kernel_traits_baseILj10240EffS3_fjLj128EEEEEEEvNS0_19ForwardKernelParamsE,"a",@progbits
	.sectionflags	@""
	.align	4
.nv.constant0._ZN18transformer_engine13normalization19ln_fwd_tuned_kernelINS0_13Kernel_traitsIff13__nv_bfloat16fjLj10240ELj1ELj1ELj4ELj16ENS0_18Kernel_traits_baseILj10240EffS3_fjLj128EEEEEEEvNS0_19ForwardKernelParamsE:
	.zero		664


//--------------------- .nv.constant0._ZN18transformer_engine13normalization19ln_fwd_tuned_kernelINS0_13Kernel_traitsI13__nv_bfloat16S3_S3_fjLj10240ELj1ELj1ELj4ELj16ENS0_18Kernel_traits_baseILj10240ES3_S3_S3_fjLj128EEEEEEEvNS0_19ForwardKernelParamsE --------------------------
	.section	.nv.constant0._ZN18transformer_engine13normalization19ln_fwd_tuned_kernelINS0_13Kernel_traitsI13__nv_bfloat16S3_S3_fjLj10240ELj1ELj1ELj4ELj16ENS0_18Kernel_traits_baseILj10240ES3_S3_S3_fjLj128EEEEEEEvNS0_19ForwardKernelParamsE,"a",@progbits
	.sectionflags	@""
	.align	4
.nv.constant0._ZN18transformer_engine13normalization19ln_fwd_tuned_kernelINS0_13Kernel_traitsI13__nv_bfloat16S3_S3_fjLj10240ELj1ELj1ELj4ELj16ENS0_18Kernel_traits_baseILj10240ES3_S3_S3_fjLj128EEEEEEEvNS0_19ForwardKernelParamsE:
	.zero		664


//--------------------- .nv.constant0._ZN18transformer_engine13normalization19ln_fwd_tuned_kernelINS0_13Kernel_traitsIff6__halffjLj10240ELj1ELj1ELj4ELj16ENS0_18Kernel_traits_baseILj10240EffS3_fjLj128EEEEEEEvNS0_19ForwardKernelParamsE --------------------------
	.section	.nv.constant0._ZN18transformer_engine13normalization19ln_fwd_tuned_kernelINS0_13Kernel_traitsIff6__halffjLj10240ELj1ELj1ELj4ELj16ENS0_18Kernel_traits_baseILj10240EffS3_fjLj128EEEEEEEvNS0_19ForwardKernelParamsE,"a",@progbits
	.sectionflags	@""
	.align	4
.nv.constant0._ZN18transformer_engine13normalization19ln_fwd_tuned_kernelINS0_13Kernel_traitsIff6__halffjLj10240ELj1ELj1ELj4ELj16ENS0_18Kernel_traits_baseILj10240EffS3_fjLj128EEEEEEEvNS0_19ForwardKernelParamsE:
	.zero		664


//--------------------- .nv.constant0._ZN18transformer_engine13normalization19ln_fwd_tuned_kernelINS0_13Kernel_traitsI6__halfS3_S3_fjLj10240ELj1ELj1ELj4ELj16ENS0_18Kernel_traits_baseILj10240ES3_S3_S3_fjLj128EEEEEEEvNS0_19ForwardKernelParamsE --------------------------
	.section	.nv.constant0._ZN18transformer_engine13normalization19ln_fwd_tuned_kernelINS0_13Kernel_traitsI6__halfS3_S3_fjLj10240ELj1ELj1ELj4ELj16ENS0_18Kernel_traits_baseILj10240ES3_S3_S3_fjLj128EEEEEEEvNS0_19ForwardKernelParamsE,"a",@progbits
	.sectionflags	@""
	.align	4
.nv.constant0._ZN18transformer_engine13normalization19ln_fwd_tuned_kernelINS0_13Kernel_traitsI6__halfS3_S3_fjLj10240ELj1ELj1ELj4ELj16ENS0_18Kernel_traits_baseILj10240ES3_S3_S3_fjLj128EEEEEEEvNS0_19ForwardKernelParamsE:
	.zero		664


//--------------------- .nv.constant0._ZN18transformer_engine13normalization19ln_fwd_tuned_kernelINS0_13Kernel_traitsIffffjLj10240ELj2ELj1ELj4ELj16ENS0_18Kernel_traits_baseILj10240EffffjLj128EEEEEEEvNS0_19ForwardKernelParamsE --------------------------
	.section	.nv.constant0._ZN18transformer_engine13normalization19ln_fwd_tuned_kernelINS0_13Kernel_traitsIffffjLj10240ELj2ELj1ELj4ELj16ENS0_18Kernel_traits_baseILj10240EffffjLj128EEEEEEEvNS0_19ForwardKernelParamsE,"a",@progbits
	.sectionflags	@""
	.align	4
.nv.constant0._ZN18transformer_engine13normalization19ln_fwd_tuned_kernelINS0_13Kernel_traitsIffffjLj10240ELj2ELj1ELj4ELj16ENS0_18Kernel_traits_baseILj10240EffffjLj128EEEEEEEvNS0_19ForwardKernelParamsE:
	.zero		664


//--------------------- .nv.constant0._ZN18transformer_engine13normalization19ln_fwd_tuned_kernelINS0_13Kernel_traitsIff13__nv_bfloat16fjLj8192ELj1ELj1ELj4ELj16ENS0_18Kernel_traits_baseILj8192EffS3_fjLj128EEEEEEEvNS0_19ForwardKernelParamsE --------------------------
	.section	.nv.constant0._ZN18transformer_engine13normalization19ln_fwd_tuned_kernelINS0_13Kernel_traitsIff13__nv_bfloat16fjLj8192ELj1ELj1ELj4ELj16ENS0_18Kernel_traits_baseILj8192EffS3_fjLj128EEEEEEEvNS0_19ForwardKernelParamsE,"a",@progbits
	.sectionflags	@""
	.align	4
.nv.constant0._ZN18transformer_engine13normalization19ln_fwd_tuned_kernelINS0_13Kernel_traitsIff13__nv_bfloat16fjLj8192ELj1ELj1ELj4ELj16ENS0_18Kernel_traits_baseILj8192EffS3_fjLj128EEEEEEEvNS0_19ForwardKernelParamsE:
	.zero		664


//--------------------- .nv.constant0._ZN18transformer_engine13normalization19ln_fwd_tuned_kernelINS0_13Kernel_traitsI13__nv_bfloat16S3_S3_fjLj8192ELj1ELj1ELj4ELj16ENS0_18Kernel_traits_baseILj8192ES3_S3_S3_fjLj128EEEEEEEvNS0_19ForwardKernelParamsE --------------------------
	.section	.nv.constant0._ZN18transformer_engine13normalization19ln_fwd_tuned_kernelINS0_13Kernel_traitsI13__nv_bfloat16S3_S3_fjLj8192ELj1ELj1ELj4ELj16ENS0_18Kernel_traits_baseILj8192ES3_S3_S3_fjLj128EEEEEEEvNS0_19ForwardKernelParamsE,"a",@progbits
	.sectionflags	@""
	.align	4
.nv.constant0._ZN18transformer_engine13normalization19ln_fwd_tuned_kernelINS0_13Kernel_traitsI13__nv_bfloat16S3_S3_fjLj8192ELj1ELj1ELj4ELj16ENS0_18Kernel_traits_baseILj8192ES3_S3_S3_fjLj128EEEEEEEvNS0_19ForwardKernelParamsE:
	.zero		664


//--------------------- .nv.constant0._ZN18transformer_engine13normalization19ln_fwd_tuned_kernelINS0_13Kernel_traitsIff6__halffjLj8192ELj1ELj1ELj4ELj16ENS0_18Kernel_traits_baseILj8192EffS3_fjLj128EEEEEEEvNS0_19ForwardKernelParamsE --------------------------
	.section	.nv.constant0._ZN18transformer_engine13normalization19ln_fwd_tuned_kernelINS0_13Kernel_traitsIff6__halffjLj8192ELj1ELj1ELj4ELj16ENS0_18Kernel_traits_baseILj8192EffS3_fjLj128EEEEEEEvNS0_19ForwardKernelParamsE,"a",@progbits
	.sectionflags	@""
	.align	4
.nv.constant0._ZN18transformer_engine13normalization19ln_fwd_tuned_kernelINS0_13Kernel_traitsIff6__halffjLj8192ELj1ELj1ELj4ELj16ENS0_18Kernel_traits_baseILj8192EffS3_fjLj128EEEEEEEvNS0_19ForwardKernelParamsE:
	.zero		664


//--------------------- .nv.constant0._ZN18transformer_engine13normalization19ln_fwd_tuned_kernelINS0_13Kernel_traitsI6__halfS3_S3_fjLj8192ELj1ELj1ELj4ELj16ENS0_18Kernel_traits_baseILj8192ES3_S3_S3_fjLj128EEEEEEEvNS0_19ForwardKernelParamsE --------------------------
	.section	.nv.constant0._ZN18transformer_engine13normalization19ln_fwd_tuned_kernelINS0_13Kernel_traitsI6__halfS3_S3_fjLj8192ELj1ELj1ELj4ELj16ENS0_18Kernel_traits_baseILj8192ES3_S3_S3_fjLj128EEEEEEEvNS0_19ForwardKernelParamsE,"a",@progbits
	.sectionflags	@""
	.align	4
.nv.constant0._ZN18transformer_engine13normalization19ln_fwd_tuned_kernelINS0_13Kernel_traitsI6__halfS3_S3_fjLj8192ELj1ELj1ELj4ELj16ENS0_18Kernel_traits_baseILj8192ES3_S3_S3_fjLj128EEEEEEEvNS0_19ForwardKernelParamsE:
	.zero		664


//--------------------- .nv.constant0._ZN18transformer_engine13normalization19ln_fwd_tuned_kernelINS0_13Kernel_traitsIffffjLj8192ELj1ELj1ELj4ELj16ENS0_18Kernel_traits_baseILj8192EffffjLj128EEEEEEEvNS0_19ForwardKernelParamsE --------------------------
	.section	.nv.constant0._ZN18transformer_engine13normalization19ln_fwd_tuned_kernelINS0_13Kernel_traitsIffffjLj8192ELj1ELj1ELj4ELj16ENS0_18Kernel_traits_baseILj8192EffffjLj128EEEEEEEvNS0_19ForwardKernelParamsE,"a",@progbits
	.sectionflags	@""
	.align	4
.nv.constant0._ZN18transformer_engine13normalization19ln_fwd_tuned_kernelINS0_13Kernel_traitsIffffjLj8192ELj1ELj1ELj4ELj16ENS0_18Kernel_traits_baseILj8192EffffjLj128EEEEEEEvNS0_19ForwardKernelParamsE:
	.zero		664


//--------------------- .nv.constant0._ZN18transformer_engine13normalization19ln_fwd_tuned_kernelINS0_13Kernel_traitsIff13__nv_bfloat16fjLj6144ELj1ELj1ELj4ELj16ENS0_18Kernel_traits_baseILj6144EffS3_fjLj128EEEEEEEvNS0_19ForwardKernelParamsE --------------------------
	.section	.nv.constant0._ZN18transformer_engine13normalization19ln_fwd_tuned_kernelINS0_13Kernel_traitsIff13__nv_bfloat16fjLj6144ELj1ELj1ELj4ELj16ENS0_18Kernel_traits_baseILj6144EffS3_fjLj128EEEEEEEvNS0_19ForwardKernelParamsE,"a",@progbits
	.sectionflags	@""
	.align	4
.nv.constant0._ZN18transformer_engine13normalization19ln_fwd_tuned_kernelINS0_13Kernel_traitsIff13__nv_bfloat16fjLj6144ELj1ELj1ELj4ELj16ENS0_18Kernel_traits_baseILj6144EffS3_fjLj128EEEEEEEvNS0_19ForwardKernelParamsE:
	.zero		664


//--------------------- .nv.constant0._ZN18transformer_engine13normalization19ln_fwd_tuned_kernelINS0_13Kernel_traitsI13__nv_bfloat16S3_S3_fjLj6144ELj1ELj1ELj4ELj16ENS0_18Kernel_traits_baseILj6144ES3_S3_S3_fjLj128EEEEEEEvNS0_19ForwardKernelParamsE --------------------------
	.section	.nv.constant0._ZN18transformer_engine13normalization19ln_fwd_tuned_kernelINS0_13Kernel_traitsI13__nv_bfloat16S3_S3_fjLj6144ELj1ELj1ELj4ELj16ENS0_18Kernel_traits_baseILj6144ES3_S3_S3_fjLj128EEEEEEEvNS0_19ForwardKernelParamsE,"a",@progbits
	.sectionflags	@""
	.align	4
.nv.constant0._ZN18transformer_engine13normalization19ln_fwd_tuned_kernelINS0_13Kernel_traitsI13__nv_bfloat16S3_S3_fjLj6144ELj1ELj1ELj4ELj16ENS0_18Kernel_traits_baseILj6144ES3_S3_S3_fjLj128EEEEEEEvNS0_19ForwardKernelParamsE:
	.zero		664


//--------------------- .nv.constant0._ZN18transformer_engine13normalization19ln_fwd_tuned_kernelINS0_13Kernel_traitsIff6__halffjLj6144ELj1ELj1ELj4ELj16ENS0_18Kernel_traits_baseILj6144EffS3_fjLj128EEEEEEEvNS0_19ForwardKernelParamsE --------------------------
	.section	.nv.constant0._ZN18transformer_engine13normalization19ln_fwd_tuned_kernelINS0_13Kernel_traitsIff6__halffjLj6144ELj1ELj1ELj4ELj16ENS0_18Kernel_traits_baseILj6144EffS3_fjLj128EEEEEEEvNS0_19ForwardKernelParamsE,"a",@progbits
	.sectionflags	@""
	.align	4
.nv.constant0._ZN18transformer_engine13normalization19ln_fwd_tuned_kernelINS0_13Kernel_traitsIff6__halffjLj6144ELj1ELj1ELj4ELj16ENS0_18Kernel_traits_baseILj6144EffS3_fjLj128EEEEEEEvNS0_19ForwardKernelParamsE:
	.zero		664


//--------------------- .nv.constant0._ZN18transformer_engine13normalization19ln_fwd_tuned_kernelINS0_13Kernel_traitsI6__halfS3_S3_fjLj6144ELj1ELj1ELj4ELj16ENS0_18Kernel_traits_baseILj6144ES3_S3_S3_fjLj128EEEEEEEvNS0_19ForwardKernelParamsE --------------------------
	.section	.nv.constant0._ZN18transformer_engine13normalization19ln_fwd_tuned_kernelINS0_13Kernel_traitsI6__halfS3_S3_fjLj6144ELj1ELj1ELj4ELj16ENS0_18Kernel_traits_baseILj6144ES3_S3_S3_fjLj128EEEEEEEvNS0_19ForwardKernelParamsE,"a",@progbits
	.sectionflags	@""
	.align	4
.nv.constant0._ZN18transformer_engine13normalization19ln_fwd_tuned_kernelINS0_13Kernel_traitsI6__halfS3_S3_fjLj6144ELj1ELj1ELj4ELj16ENS0_18Kernel_traits_baseILj6144ES3_S3_S3_fjLj128EEEEEEEvNS0_19ForwardKernelParamsE:
	.zero		664


//--------------------- .nv.constant0._ZN18transformer_engine13normalization19ln_fwd_tuned_kernelINS0_13Kernel_traitsIffffjLj6144ELj1ELj1ELj4ELj16ENS0_18Kernel_traits_baseILj6144EffffjLj128EEEEEEEvNS0_19ForwardKernelParamsE --------------------------
	.section	.nv.constant0._ZN18transformer_engine13normalization19ln_fwd_tuned_kernelINS0_13Kernel_traitsIffffjLj6144ELj1ELj1ELj4ELj16ENS0_18Kernel_traits_baseILj6144EffffjLj128EEEEEEEvNS0_19ForwardKernelParamsE,"a",@progbits
	.sectionflags	@""
	.align	4
.nv.constant0._ZN18transformer_engine13normalization19ln_fwd_tuned_kernelINS0_13Kernel_traitsIffffjLj6144ELj1ELj1ELj4ELj16ENS0_18Kernel_traits_baseILj6144EffffjLj128EEEEEEEvNS0_19ForwardKernelParamsE:
	.zero		664


//--------------------- .nv.constant0._ZN18transformer_engine13normalization19ln_fwd_tuned_kernelINS0_13Kernel_traitsIff13__nv_bfloat16fjLj5120ELj1ELj1ELj4ELj16ENS0_18Kernel_traits_baseILj5120EffS3_fjLj128EEEEEEEvNS0_19ForwardKernelParamsE --------------------------
	.section	.nv.constant0._ZN18transformer_engine13normalization19ln_fwd_tuned_kernelINS0_13Kernel_traitsIff13__nv_bfloat16fjLj5120ELj1ELj1ELj4ELj16ENS0_18Kernel_traits_baseILj5120EffS3_fjLj128EEEEEEEvNS0_19ForwardKernelParamsE,"a",@progbits
	.sectionflags	@""
	.align	4
.nv.constant0._ZN18transformer_engine13normalization19ln_fwd_tuned_kernelINS0_13Kernel_traitsIff13__nv_bfloat16fjLj5120ELj1ELj1ELj4ELj16ENS0_18Kernel_traits_baseILj5120EffS3_fjLj128EEEEEEEvNS0_19ForwardKernelParamsE:
	.zero		664


//--------------------- .nv.constant0._ZN18transformer_engine13normalization19ln_fwd_tuned_kernelINS0_13Kernel_traitsI13__nv_bfloat16S3_S3_fjLj5120ELj1ELj1ELj4ELj16ENS0_18Kernel_traits_baseILj5120ES3_S3_S3_fjLj128EEEEEEEvNS0_19ForwardKernelParamsE --------------------------
	.section	.nv.constant0._ZN18transformer_engine13normalization19ln_fwd_tuned_kernelINS0_13Kernel_traitsI13__nv_bfloat16S3_S3_fjLj5120ELj1ELj1ELj4ELj16ENS0_18Kernel_traits_baseILj5120ES3_S3_S3_fjLj128EEEEEEEvNS0_19ForwardKernelParamsE,"a",@progbits
	.sectionflags	@""
	.align	4
.nv.constant0._ZN18transformer_engine13normalization19ln_fwd_tuned_kernelINS0_13Kernel_traitsI13__nv_bfloat16S3_S3_fjLj5120ELj1ELj1ELj4ELj16ENS0_18Kernel_traits_baseILj5120ES3_S3_S3_fjLj128EEEEEEEvNS0_19ForwardKernelParamsE:
	.zero		664


//--------------------- .nv.constant0._ZN18transformer_engine13normalization19ln_fwd_tuned_kernelINS0_13Kernel_traitsIff6__halffjLj5120ELj1ELj1ELj4ELj16ENS0_18Kernel_traits_baseILj5120EffS3_fjLj128EEEEEEEvNS0_19ForwardKernelParamsE --------------------------
	.section	.nv.constant0._ZN18transformer_engine13normalization19ln_fwd_tuned_kernelINS0_13Kernel_traitsIff6__halffjLj5120ELj1ELj1ELj4ELj16ENS0_18Kernel_traits_baseILj5120EffS3_fjLj128EEEEEEEvNS0_19ForwardKernelParamsE,"a",@progbits
	.sectionflags	@""
	.align	4
.nv.constant0._ZN18transformer_engine13normalization19ln_fwd_tuned_kernelINS0_13Kernel_traitsIff6__halffjLj5120ELj1ELj1ELj4ELj16ENS0_18Kernel_traits_baseILj5120EffS3_fjLj128EEEEEEEvNS0_19ForwardKernelParamsE:
	.zero		664


//--------------------- .nv.constant0._ZN18transformer_engine13normalization19ln_fwd_tuned_kernelINS0_13Kernel_traitsI6__halfS3_S3_fjLj5120ELj1ELj1ELj4ELj16ENS0_18Kernel_traits_baseILj5120ES3_S3_S3_fjLj128EEEEEEEvNS0_19ForwardKernelParamsE --------------------------
	.section	.nv.constant0._ZN18transformer_engine13normalization19ln_fwd_tuned_kernelINS0_13Kernel_traitsI6__halfS3_S3_fjLj5120ELj1ELj1ELj4ELj16ENS0_18Kernel_traits_baseILj5120ES3_S3_S3_fjLj128EEEEEEEvNS0_19ForwardKernelParamsE,"a",@progbits
	.sectionflags	@""
	.align	4
.nv.constant0._ZN18transformer_engine13normalization19ln_fwd_tuned_kernelINS0_13Kernel_traitsI6__halfS3_S3_fjLj5120ELj1ELj1ELj4ELj16ENS0_18Kernel_traits_baseILj5120ES3_S3_S3_fjLj128EEEEEEEvNS0_19ForwardKernelParamsE:
	.zero		664


//--------------------- .nv.constant0._ZN18transformer_engine13normalization19ln_fwd_tuned_kernelINS0_13Kernel_traitsIffffjLj5120ELj1ELj1ELj4ELj16ENS0_18Kernel_traits_baseILj5120EffffjLj128EEEEEEEvNS0_19ForwardKernelParamsE --------------------------
	.section	.nv.constant0._ZN18transformer_engine13normalization19ln_fwd_tuned_kernelINS0_13Kernel_traitsIffffjLj5120ELj1ELj1ELj4ELj16ENS0_18Kernel_traits_baseILj5120EffffjLj128EEEEEEEvNS0_19ForwardKernelParamsE,"a",@progbits
	.sectionflags	@""
	.align	4
.nv.constant0._ZN18transformer_engine13normalization19ln_fwd_tuned_kernelINS0_13Kernel_traitsIffffjLj5120ELj1ELj1ELj4ELj16ENS0_18Kernel_traits_baseILj5120EffffjLj128EEEEEEEvNS0_19ForwardKernelParamsE:
	.zero		664


//--------------------- .nv.constant0._ZN18transformer_engine13normalization19ln_fwd_tuned_kernelINS0_13Kernel_traitsIff13__nv_bfloat16fjLj4096ELj1ELj1ELj4ELj16ENS0_18Kernel_traits_baseILj4096EffS3_fjLj128EEEEEEEvNS0_19ForwardKernelParamsE --------------------------
	.section	.nv.constant0._ZN18transformer_engine13normalization19ln_fwd_tuned_kernelINS0_13Kernel_traitsIff13__nv_bfloat16fjLj4096ELj1ELj1ELj4ELj16ENS0_18Kernel_traits_baseILj4096EffS3_fjLj128EEEEEEEvNS0_19ForwardKernelParamsE,"a",@progbits
	.sectionflags	@""
	.align	4
.nv.constant0._ZN18transformer_engine13normalization19ln_fwd_tuned_kernelINS0_13Kernel_traitsIff13__nv_bfloat16fjLj4096ELj1ELj1ELj4ELj16ENS0_18Kernel_traits_baseILj4096EffS3_fjLj128EEEEEEEvNS0_19ForwardKernelParamsE:
	.zero		664


//--------------------- .nv.constant0._ZN18transformer_engine13normalization19ln_fwd_tuned_kernelINS0_13Kernel_traitsI13__nv_bfloat16S3_S3_fjLj4096ELj1ELj1ELj4ELj16ENS0_18Kernel_traits_baseILj4096ES3_S3_S3_fjLj128EEEEEEEvNS0_19ForwardKernelParamsE --------------------------
	.section	.nv.constant0._ZN18transformer_engine13normalization19ln_fwd_tuned_kernelINS0_13Kernel_traitsI13__nv_bfloat16S3_S3_fjLj4096ELj1ELj1ELj4ELj16ENS0_18Kernel_traits_baseILj4096ES3_S3_S3_fjLj128EEEEEEEvNS0_19ForwardKernelParamsE,"a",@progbits
	.sectionflags	@""
	.align	4
.nv.constant0._ZN18transformer_engine13normalization19ln_fwd_tuned_kernelINS0_13Kernel_traitsI13__nv_bfloat16S3_S3_fjLj4096ELj1ELj1ELj4ELj16ENS0_18Kernel_traits_baseILj4096ES3_S3_S3_fjLj128EEEEEEEvNS0_19ForwardKernelParamsE:
	.zero		664


//--------------------- .nv.constant0._ZN18transformer_engine13normalization19ln_fwd_tuned_kernelINS0_13Kernel_traitsIff6__halffjLj4096ELj1ELj1ELj4ELj16ENS0_18Kernel_traits_baseILj4096EffS3_fjLj128EEEEEEEvNS0_19ForwardKernelParamsE --------------------------
	.section	.nv.constant0._ZN18transformer_engine13normalization19ln_fwd_tuned_kernelINS0_13Kernel_traitsIff6__halffjLj4096ELj1ELj1ELj4ELj16ENS0_18Kernel_traits_baseILj4096EffS3_fjLj128EEEEEEEvNS0_19ForwardKernelParamsE,"a",@progbits
	.sectionflags	@""
	.align	4
.nv.constant0._ZN18transformer_engine13normalization19ln_fwd_tuned_kernelINS0_13Kernel_traitsIff6__halffjLj4096ELj1ELj1ELj4ELj16ENS0_18Kernel_traits_baseILj4096EffS3_fjLj128EEEEEEEvNS0_19ForwardKernelParamsE:
	.zero		664


//--------------------- .nv.constant0._ZN18transformer_engine13normalization19ln_fwd_tuned_kernelINS0_13Kernel_traitsI6__halfS3_S3_fjLj4096ELj1ELj1ELj4ELj16ENS0_18Kernel_traits_baseILj4096ES3_S3_S3_fjLj128EEEEEEEvNS0_19ForwardKernelParamsE --------------------------
	.section	.nv.constant0._ZN18transformer_engine13normalization19ln_fwd_tuned_kernelINS0_13Kernel_traitsI6__halfS3_S3_fjLj4096ELj1ELj1ELj4ELj16ENS0_18Kernel_traits_baseILj4096ES3_S3_S3_fjLj128EEEEEEEvNS0_19ForwardKernelParamsE,"a",@progbits
	.sectionflags	@""
	.align	4
.nv.constant0._ZN18transformer_engine13normalization19ln_fwd_tuned_kernelINS0_13Kernel_traitsI6__halfS3_S3_fjLj4096ELj1ELj1ELj4ELj16ENS0_18Kernel_traits_baseILj4096ES3_S3_S3_fjLj128EEEEEEEvNS0_19ForwardKernelParamsE:
	.zero		664


//--------------------- .nv.constant0._ZN18transformer_engine13normalization19ln_fwd_tuned_kernelINS0_13Kernel_traitsIffffjLj4096ELj1ELj1ELj4ELj16ENS0_18Kernel_traits_baseILj4096EffffjLj128EEEEEEEvNS0_19ForwardKernelParamsE --------------------------
	.section	.nv.constant0._ZN18transformer_engine13normalization19ln_fwd_tuned_kernelINS0_13Kernel_traitsIffffjLj4096ELj1ELj1ELj4ELj16ENS0_18Kernel_traits_baseILj4096EffffjLj128EEEEEEEvNS0_19ForwardKernelParamsE,"a",@progbits
	.sectionflags	@""
	.align	4
.nv.constant0._ZN18transformer_engine13normalization19ln_fwd_tuned_kernelINS0_13Kernel_traitsIffffjLj4096ELj1ELj1ELj4ELj16ENS0_18Kernel_traits_baseILj4096EffffjLj128EEEEEEEvNS0_19ForwardKernelParamsE:
	.zero		664


//--------------------- .nv.constant0._ZN18transformer_engine13normalization19ln_fwd_tuned_kernelINS0_13Kernel_traitsIff13__nv_bfloat16fjLj3840ELj1ELj1ELj4ELj4ENS0_18Kernel_traits_baseILj3840EffS3_fjLj128EEEEEEEvNS0_19ForwardKernelParamsE --------------------------
	.section	.nv.constant0._ZN18transformer_engine13normalization19ln_fwd_tuned_kernelINS0_13Kernel_traitsIff13__nv_bfloat16fjLj3840ELj1ELj1ELj4ELj4ENS0_18Kernel_traits_baseILj3840EffS3_fjLj128EEEEEEEvNS0_19ForwardKernelParamsE,"a",@progbits
	.sectionflags	@""
	.align	4
.nv.constant0._ZN18transformer_engine13normalization19ln_fwd_tuned_kernelINS0_13Kernel_traitsIff13__nv_bfloat16fjLj3840ELj1ELj1ELj4ELj4ENS0_18Kernel_traits_baseILj3840EffS3_fjLj128EEEEEEEvNS0_19ForwardKernelParamsE:
	.zero		664


//--------------------- .nv.constant0._ZN18transformer_engine13normalization19ln_fwd_tuned_kernelINS0_13Kernel_traitsI13__nv_bfloat16S3_S3_fjLj3840ELj1ELj1ELj4ELj4ENS0_18Kernel_traits_baseILj3840ES3_S3_S3_fjLj128EEEEEEEvNS0_19ForwardKernelParamsE --------------------------
	.section	.nv.constant0._ZN18transformer_engine13normalization19ln_fwd_tuned_kernelINS0_13Kernel_traitsI13__nv_bfloat16S3_S3_fjLj3840ELj1ELj1ELj4ELj4ENS0_18Kernel_traits_baseILj3840ES3_S3_S3_fjLj128EEEEEEEvNS0_19ForwardKernelParamsE,"a",@progbits
	.sectionflags	@""
	.align	4
.nv.constant0._ZN18transformer_engine13normalization19ln_fwd_tuned_kernelINS0_13Kernel_traitsI13__nv_bfloat16S3_S3_fjLj3840ELj1ELj1ELj4ELj4ENS0_18Kernel_traits_baseILj3840ES3_S3_S3_fjLj128EEEEEEEvNS0_19ForwardKernelParamsE:
	.zero		664


//--------------------- .nv.constant0._ZN18transformer_engine13normalization19ln_fwd_tuned_kernelINS0_13Kernel_traitsIff6__halffjLj3840ELj1ELj1ELj4ELj4ENS0_18Kernel_traits_baseILj3840EffS3_fjLj128EEEEEEEvNS0_19ForwardKernelParamsE --------------------------
	.section	.nv.constant0._ZN18transformer_engine13normalization19ln_fwd_tuned_kernelINS0_13Kernel_traitsIff6__halffjLj3840ELj1ELj1ELj4ELj4ENS0_18Kernel_traits_baseILj3840EffS3_fjLj128EEEEEEEvNS0_19ForwardKernelParamsE,"a",@progbits
	.sectionflags	@""
	.align	4
.nv.constant0._ZN18transformer_engine13normalization19ln_fwd_tuned_kernelINS0_13Kernel_traitsIff6__halffjLj3840ELj1ELj1ELj4ELj4ENS0_18Kernel_traits_baseILj3840EffS3_fjLj128EEEEEEEvNS0_19ForwardKernelParamsE:
	.zero		664


//--------------------- .nv.constant0._ZN18transformer_engine13normalization19ln_fwd_tuned_kernelINS0_13Kernel_traitsI6__halfS3_S3_fjLj3840ELj1ELj1ELj4ELj4ENS0_18Kernel_traits_baseILj3840ES3_S3_S3_fjLj128EEEEEEEvNS0_19ForwardKernelParamsE --------------------------
	.section	.nv.constant0._ZN18transformer_engine13normalization19ln_fwd_tuned_kernelINS0_13Kernel_traitsI6__halfS3_S3_fjLj3840ELj1ELj1ELj4ELj4ENS0_18Kernel_traits_baseILj3840ES3_S3_S3_fjLj128EEEEEEEvNS0_19ForwardKernelParamsE,"a",@progbits
	.sectionflags	@""
	.align	4
.nv.constant0._ZN18transformer_engine13normalization19ln_fwd_tuned_kernelINS0_13Kernel_traitsI6__halfS3_S3_fjLj3840ELj1ELj1ELj4ELj4ENS0_18Kernel_traits_baseILj3840ES3_S3_S3_fjLj128EEEEEEEvNS0_19ForwardKernelParamsE:
	.zero		664


//--------------------- .nv.constant0._ZN18transformer_engine13normalization19ln_fwd_tuned_kernelINS0_13Kernel_traitsIffffjLj3840ELj1ELj1ELj4ELj4ENS0_18Kernel_traits_baseILj3840EffffjLj128EEEEEEEvNS0_19ForwardKernelParamsE --------------------------
	.section	.nv.constant0._ZN18transformer_engine13normalization19ln_fwd_tuned_kernelINS0_13Kernel_traitsIffffjLj3840ELj1ELj1ELj4ELj4ENS0_18Kernel_traits_baseILj3840EffffjLj128EEEEEEEvNS0_19ForwardKernelParamsE,"a",@progbits
	.sectionflags	@""
	.align	4
.nv.constant0._ZN18transformer_engine13normalization19ln_fwd_tuned_kernelINS0_13Kernel_traitsIffffjLj3840ELj1ELj1ELj4ELj4ENS0_18Kernel_traits_baseILj3840EffffjLj128EEEEEEEvNS0_19ForwardKernelParamsE:
	.zero		664


//--------------------- .nv.constant0._ZN18transformer_engine13normalization19ln_fwd_tuned_kernelINS0_13Kernel_traitsIff13__nv_bfloat16fjLj3072ELj1ELj1ELj4ELj16ENS0_18Kernel_traits_baseILj3072EffS3_fjLj128EEEEEEEvNS0_19ForwardKernelParamsE --------------------------
	.section	.nv.constant0._ZN18transformer_engine13normalization19ln_fwd_tuned_kernelINS0_13Kernel_traitsIff13__nv_bfloat16fjLj3072ELj1ELj1ELj4ELj16ENS0_18Kernel_traits_baseILj3072EffS3_fjLj128EEEEEEEvNS0_19ForwardKernelParamsE,"a",@progbits
	.sectionflags	@""
	.align	4
.nv.constant0._ZN18transformer_engine13normalization19ln_fwd_tuned_kernelINS0_13Kernel_traitsIff13__nv_bfloat16fjLj3072ELj1ELj1ELj4ELj16ENS0_18Kernel_traits_baseILj3072EffS3_fjLj128EEEEEEEvNS0_19ForwardKernelParamsE:
	.zero		664


//--------------------- .nv.constant0._ZN18transformer_engine13normalization19ln_fwd_tuned_kernelINS0_13Kernel_traitsI13__nv_bfloat16S3_S3_fjLj3072ELj1ELj1ELj4ELj16ENS0_18Kernel_traits_baseILj3072ES3_S3_S3_fjLj128EEEEEEEvNS0_19ForwardKernelParamsE --------------------------
	.section	.nv.constant0._ZN18transformer_engine13normalization19ln_fwd_tuned_kernelINS0_13Kernel_traitsI13__nv_bfloat16S3_S3_fjLj3072ELj1ELj1ELj4ELj16ENS0_18Kernel_traits_baseILj3072ES3_S3_S3_fjLj128EEEEEEEvNS0_19ForwardKernelParamsE,"a",@progbits
	.sectionflags	@""
	.align	4
.nv.constant0._ZN18transformer_engine13normalization19ln_fwd_tuned_kernelINS0_13Kernel_traitsI13__nv_bfloat16S3_S3_fjLj3072ELj1ELj1ELj4ELj16ENS0_18Kernel_traits_baseILj3072ES3_S3_S3_fjLj128EEEEEEEvNS0_19ForwardKernelParamsE:
	.zero		664


//--------------------- .nv.constant0._ZN18transformer_engine13normalization19ln_fwd_tuned_kernelINS0_13Kernel_traitsIff6__halffjLj3072ELj1ELj1ELj4ELj16ENS0_18Kernel_traits_baseILj3072EffS3_fjLj128EEEEEEEvNS0_19ForwardKernelParamsE --------------------------
	.section	.nv.constant0._ZN18transformer_engine13normalization19ln_fwd_tuned_kernelINS0_13Kernel_traitsIff6__halffjLj3072ELj1ELj1ELj4ELj16ENS0_18Kernel_traits_baseILj3072EffS3_fjLj128EEEEEEEvNS0_19ForwardKernelParamsE,"a",@progbits
	.sectionflags	@""
	.align	4
.nv.constant0._ZN18transformer_engine13normalization19ln_fwd_tuned_kernelINS0_13Kernel_traitsIff6__halffjLj3072ELj1ELj1ELj4ELj16ENS0_18Kernel_traits_baseILj3072EffS3_fjLj128EEEEEEEvNS0_19ForwardKernelParamsE:
	.zero		664


//--------------------- .nv.constant0._ZN18transformer_engine13normalization19ln_fwd_tuned_kernelINS0_13Kernel_traitsI6__halfS3_S3_fjLj3072ELj1ELj1ELj4ELj16ENS0_18Kernel_traits_baseILj3072ES3_S3_S3_fjLj128EEEEEEEvNS0_19ForwardKernelParamsE --------------------------
	.section	.nv.constant0._ZN18transformer_engine13normalization19ln_fwd_tuned_kernelINS0_13Kernel_traitsI6__halfS3_S3_fjLj3072ELj1ELj1ELj4ELj16ENS0_18Kernel_traits_baseILj3072ES3_S3_S3_fjLj128EEEEEEEvNS0_19ForwardKernelParamsE,"a",@progbits
	.sectionflags	@""
	.align	4
.nv.constant0._ZN18transformer_engine13normalization19ln_fwd_tuned_kernelINS0_13Kernel_traitsI6__halfS3_S3_fjLj3072ELj1ELj1ELj4ELj16ENS0_18Kernel_traits_baseILj3072ES3_S3_S3_fjLj128EEEEEEEvNS0_19ForwardKernelParamsE:
	.zero		664


//--------------------- .nv.constant0._ZN18transformer_engine13normalization19ln_fwd_tuned_kernelINS0_13Kernel_traitsIffffjLj3072ELj1ELj1ELj4ELj16ENS0_18Kernel_traits_baseILj3072EffffjLj128EEEEEEEvNS0_19ForwardKernelParamsE --------------------------
	.section	.nv.constant0._ZN18transformer_engine13normalization19ln_fwd_tuned_kernelINS0_13Kernel_traitsIffffjLj3072ELj1ELj1ELj4ELj16ENS0_18Kernel_traits_baseILj3072EffffjLj128EEEEEEEvNS0_19ForwardKernelParamsE,"a",@progbits
	.sectionflags	@""
	.align	4
.nv.constant0._ZN18transformer_engine13normalization19ln_fwd_tuned_kernelINS0_13Kernel_traitsIffffjLj3072ELj1ELj1ELj4ELj16ENS0_18Kernel_traits_baseILj3072EffffjLj128EEEEEEEvNS0_19ForwardKernelParamsE:
	.zero		664


//--------------------- .nv.constant0._ZN18transformer_engine13normalization19ln_fwd_tuned_kernelINS0_13Kernel_traitsIff13__nv_bfloat16fjLj2304ELj1ELj4ELj1ELj16ENS0_18Kernel_traits_baseILj2304EffS3_fjLj128EEEEEEEvNS0_19ForwardKernelParamsE --------------------------
	.section	.nv.constant0._ZN18transformer_engine13normalization19ln_fwd_tuned_kernelINS0_13Kernel_traitsIff13__nv_bfloat16fjLj2304ELj1ELj4ELj1ELj16ENS0_18Kernel_traits_baseILj2304EffS3_fjLj128EEEEEEEvNS0_19ForwardKernelParamsE,"a",@progbits
	.sectionflags	@""
	.align	4
.nv.constant0._ZN18transformer_engine13normalization19ln_fwd_tuned_kernelINS0_13Kernel_traitsIff13__nv_bfloat16fjLj2304ELj1ELj4ELj1ELj16ENS0_18Kernel_traits_baseILj2304EffS3_fjLj128EEEEEEEvNS0_19ForwardKernelParamsE:
	.zero		664


//--------------------- .nv.constant0._ZN18transformer_engine13normalization19ln_fwd_tuned_kernelINS0_13Kernel_traitsI13__nv_bfloat16S3_S3_fjLj2304ELj1ELj4ELj1ELj16ENS0_18Kernel_traits_baseILj2304ES3_S3_S3_fjLj128EEEEEEEvNS0_19ForwardKernelParamsE --------------------------
	.section	.nv.constant0._ZN18transformer_engine13normalization19ln_fwd_tuned_kernelINS0_13Kernel_traitsI13__nv_bfloat16S3_S3_fjLj2304ELj1ELj4ELj1ELj16ENS0_18Kernel_traits_baseILj2304ES3_S3_S3_fjLj128EEEEEEEvNS0_19ForwardKernelParamsE,"a",@progbits
	.sectionflags	@""
	.align	4
.nv.constant0._ZN18transformer_engine13normalization19ln_fwd_tuned_kernelINS0_13Kernel_traitsI13__nv_bfloat16S3_S3_fjLj2304ELj1ELj4ELj1ELj16ENS0_18Kernel_traits_baseILj2304ES3_S3_S3_fjLj128EEEEEEEvNS0_19ForwardKernelParamsE:
	.zero		664


//--------------------- .nv.constant0._ZN18transformer_engine13normalization19ln_fwd_tuned_kernelINS0_13Kernel_traitsIff6__halffjLj2304ELj1ELj4ELj1ELj16ENS0_18Kernel_traits_baseILj2304EffS3_fjLj128EEEEEEEvNS0_19ForwardKernelParamsE --------------------------
	.section	.nv.constant0._ZN18transformer_engine13normalization19ln_fwd_tuned_kernelINS0_13Kernel_traitsIff6__halffjLj2304ELj1ELj4ELj1ELj16ENS0_18Kernel_traits_baseILj2304EffS3_fjLj128EEEEEEEvNS0_19ForwardKernelParamsE,"a",@progbits
	.sectionflags	@""
	.align	4
.nv.constant0._ZN18transformer_engine13normalization19ln_fwd_tuned_kernelINS0_13Kernel_traitsIff6__halffjLj2304ELj1ELj4ELj1ELj16ENS0_18Kernel_traits_baseILj2304EffS3_fjLj128EEEEEEEvNS0_19ForwardKernelParamsE:
	.zero		664


//--------------------- .nv.constant0._ZN18transformer_engine13normalization19ln_fwd_tuned_kernelINS0_13Kernel_traitsI6__halfS3_S3_fjLj2304ELj1ELj4ELj1ELj16ENS0_18Kernel_traits_baseILj2304ES3_S3_S3_fjLj128EEEEEEEvNS0_19ForwardKernelParamsE --------------------------
	.section	.nv.constant0._ZN18transformer_engine13normalization19ln_fwd_tuned_kernelINS0_13Kernel_traitsI6__halfS3_S3_fjLj2304ELj1ELj4ELj1ELj16ENS0_18Kernel_traits_baseILj2304ES3_S3_S3_fjLj128EEEEEEEvNS0_19ForwardKernelParamsE,"a",@progbits
	.sectionflags	@""
	.align	4
.nv.constant0._ZN18transformer_engine13normalization19ln_fwd_tuned_kernelINS0_13Kernel_traitsI6__halfS3_S3_fjLj2304ELj1ELj4ELj1ELj16ENS0_18Kernel_traits_baseILj2304ES3_S3_S3_fjLj128EEEEEEEvNS0_19ForwardKernelParamsE:
	.zero		664


//--------------------- .nv.constant0._ZN18transformer_engine13normalization19ln_fwd_tuned_kernelINS0_13Kernel_traitsIffffjLj2304ELj1ELj4ELj1ELj16ENS0_18Kernel_traits_baseILj2304EffffjLj128EEEEEEEvNS0_19ForwardKernelParamsE --------------------------
	.section	.nv.constant0._ZN18transformer_engine13normalization19ln_fwd_tuned_kernelINS0_13Kernel_traitsIffffjLj2304ELj1ELj4ELj1ELj16ENS0_18Kernel_traits_baseILj2304EffffjLj128EEEEEEEvNS0_19ForwardKernelParamsE,"a",@progbits
	.sectionflags	@""
	.align	4
.nv.constant0._ZN18transformer_engine13normalization19ln_fwd_tuned_kernelINS0_13Kernel_traitsIffffjLj2304ELj1ELj4ELj1ELj16ENS0_18Kernel_traits_baseILj2304EffffjLj128EEEEEEEvNS0_19ForwardKernelParamsE:
	.zero		664


//--------------------- .nv.constant0._ZN18transformer_engine13normalization19ln_fwd_tuned_kernelINS0_13Kernel_traitsIff13__nv_bfloat16fjLj2048ELj1ELj4ELj1ELj16ENS0_18Kernel_traits_baseILj2048EffS3_fjLj128EEEEEEEvNS0_19ForwardKernelParamsE --------------------------
	.section	.nv.constant0._ZN18transformer_engine13normalization19ln_fwd_tuned_kernelINS0_13Kernel_traitsIff13__nv_bfloat16fjLj2048ELj1ELj4ELj1ELj16ENS0_18Kernel_traits_baseILj2048EffS3_fjLj128EEEEEEEvNS0_19ForwardKernelParamsE,"a",@progbits
	.sectionflags	@""
	.align	4
.nv.constant0._ZN18transformer_engine13normalization19ln_fwd_tuned_kernelINS0_13Kernel_traitsIff13__nv_bfloat16fjLj2048ELj1ELj4ELj1ELj16ENS0_18Kernel_traits_baseILj2048EffS3_fjLj128EEEEEEEvNS0_19ForwardKernelParamsE:
	.zero		664


//--------------------- .nv.constant0._ZN18transformer_engine13normalization19ln_fwd_tuned_kernelINS0_13Kernel_traitsI13__nv_bfloat16S3_S3_fjLj2048ELj1ELj4ELj1ELj16ENS0_18Kernel_traits_baseILj2048ES3_S3_S3_fjLj128EEEEEEEvNS0_19ForwardKernelParamsE --------------------------
	.section	.nv.constant0._ZN18transformer_engine13normalization19ln_fwd_tuned_kernelINS0_13Kernel_traitsI13__nv_bfloat16S3_S3_fjLj2048ELj1ELj4ELj1ELj16ENS0_18Kernel_traits_baseILj2048ES3_S3_S3_fjLj128EEEEEEEvNS0_19ForwardKernelParamsE,"a",@progbits
	.sectionflags	@""
	.align	4
.nv.constant0._ZN18transformer_engine13normalization19ln_fwd_tuned_kernelINS0_13Kernel_traitsI13__nv_bfloat16S3_S3_fjLj2048ELj1ELj4ELj1ELj16ENS0_18Kernel_traits_baseILj2048ES3_S3_S3_fjLj128EEEEEEEvNS0_19ForwardKernelParamsE:
	.zero		664


//--------------------- .nv.constant0._ZN18transformer_engine13normalization19ln_fwd_tuned_kernelINS0_13Kernel_traitsIff6__halffjLj2048ELj1ELj4ELj1ELj16ENS0_18Kernel_traits_baseILj2048EffS3_fjLj128EEEEEEEvNS0_19ForwardKernelParamsE --------------------------
	.section	.nv.constant0._ZN18transformer_engine13normalization19ln_fwd_tuned_kernelINS0_13Kernel_traitsIff6__halffjLj2048ELj1ELj4ELj1ELj16ENS0_18Kernel_traits_baseILj2048EffS3_fjLj128EEEEEEEvNS0_19ForwardKernelParamsE,"a",@progbits
	.sectionflags	@""
	.align	4
.nv.constant0._ZN18transformer_engine13normalization19ln_fwd_tuned_kernelINS0_13Kernel_traitsIff6__halffjLj2048ELj1ELj4ELj1ELj16ENS0_18Kernel_traits_baseILj2048EffS3_fjLj128EEEEEEEvNS0_19ForwardKernelParamsE:
	.zero		664


//--------------------- .nv.constant0._ZN18transformer_engine13normalization19ln_fwd_tuned_kernelINS0_13Kernel_traitsI6__halfS3_S3_fjLj2048ELj1ELj4ELj1ELj16ENS0_18Kernel_traits_baseILj2048ES3_S3_S3_fjLj128EEEEEEEvNS0_19ForwardKernelParamsE --------------------------
	.section	.nv.constant0._ZN18transformer_engine13normalization19ln_fwd_tuned_kernelINS0_13Kernel_traitsI6__halfS3_S3_fjLj2048ELj1ELj4ELj1ELj16ENS0_18Kernel_traits_baseILj2048ES3_S3_S3_fjLj128EEEEEEEvNS0_19ForwardKernelParamsE,"a",@progbits
	.sectionflags	@""
	.align	4
.nv.constant0._ZN18transformer_engine13normalization19ln_fwd_tuned_kernelINS0_13Kernel_traitsI6__halfS3_S3_fjLj2048ELj1ELj4ELj1ELj16ENS0_18Kernel_traits_baseILj2048ES3_S3_S3_fjLj128EEEEEEEvNS0_19ForwardKernelParamsE:
	.zero		664


//--------------------- .nv.constant0._ZN18transformer_engine13normalization19ln_fwd_tuned_kernelINS0_13Kernel_traitsIffffjLj2048ELj1ELj4ELj1ELj16ENS0_18Kernel_traits_baseILj2048EffffjLj128EEEEEEEvNS0_19ForwardKernelParamsE --------------------------
	.section	.nv.constant0._ZN18transformer_engine13normalization19ln_fwd_tuned_kernelINS0_13Kernel_traitsIffffjLj2048ELj1ELj4ELj1ELj16ENS0_18Kernel_traits_baseILj2048EffffjLj128EEEEEEEvNS0_19ForwardKernelParamsE,"a",@progbits
	.sectionflags	@""
	.align	4
.nv.constant0._ZN18transformer_engine13normalization19ln_fwd_tuned_kernelINS0_13Kernel_traitsIffffjLj2048ELj1ELj4ELj1ELj16ENS0_18Kernel_traits_baseILj2048EffffjLj128EEEEEEEvNS0_19ForwardKernelParamsE:
	.zero		664


//--------------------- .nv.constant0._ZN18transformer_engine13normalization19ln_fwd_tuned_kernelINS0_13Kernel_traitsIff13__nv_bfloat16fjLj1536ELj1ELj4ELj1ELj16ENS0_18Kernel_traits_baseILj1536EffS3_fjLj128EEEEEEEvNS0_19ForwardKernelParamsE --------------------------
	.section	.nv.constant0._ZN18transformer_engine13normalization19ln_fwd_tuned_kernelINS0_13Kernel_traitsIff13__nv_bfloat16fjLj1536ELj1ELj4ELj1ELj16ENS0_18Kernel_traits_baseILj1536EffS3_fjLj128EEEEEEEvNS0_19ForwardKernelParamsE,"a",@progbits
	.sectionflags	@""
	.align	4
.nv.constant0._ZN18transformer_engine13normalization19ln_fwd_tuned_kernelINS0_13Kernel_traitsIff13__nv_bfloat16fjLj1536ELj1ELj4ELj1ELj16ENS0_18Kernel_traits_baseILj1536EffS3_fjLj128EEEEEEEvNS0_19ForwardKernelParamsE:
	.zero		664


//--------------------- .nv.constant0._ZN18transformer_engine13normalization19ln_fwd_tuned_kernelINS0_13Kernel_traitsI13__nv_bfloat16S3_S3_fjLj1536ELj1ELj4ELj1ELj16ENS0_18Kernel_traits_baseILj1536ES3_S3_S3_fjLj128EEEEEEEvNS0_19ForwardKernelParamsE --------------------------
	.section	.nv.constant0._ZN18transformer_engine13normalization19ln_fwd_tuned_kernelINS0_13Kernel_traitsI13__nv_bfloat16S3_S3_fjLj1536ELj1ELj4ELj1ELj16ENS0_18Kernel_traits_baseILj1536ES3_S3_S3_fjLj128EEEEEEEvNS0_19ForwardKernelParamsE,"a",@progbits
	.sectionflags	@""
	.align	4
.nv.constant0._ZN18transformer_engine13normalization19ln_fwd_tuned_kernelINS0_13Kernel_traitsI13__nv_bfloat16S3_S3_fjLj1536ELj1ELj4ELj1ELj16ENS0_18Kernel_traits_baseILj1536ES3_S3_S3_fjLj128EEEEEEEvNS0_19ForwardKernelParamsE:
	.zero		664


//--------------------- .nv.constant0._ZN18transformer_engine13normalization19ln_fwd_tuned_kernelINS0_13Kernel_traitsIff6__halffjLj1536ELj1ELj4ELj1ELj16ENS0_18Kernel_traits_baseILj1536EffS3_fjLj128EEEEEEEvNS0_19ForwardKernelParamsE --------------------------
	.section	.nv.constant0._ZN18transformer_engine13normalization19ln_fwd_tuned_kernelINS0_13Kernel_traitsIff6__halffjLj1536ELj1ELj4ELj1ELj16ENS0_18Kernel_traits_baseILj1536EffS3_fjLj128EEEEEEEvNS0_19ForwardKernelParamsE,"a",@progbits
	.sectionflags	@""
	.align	4
.nv.constant0._ZN18transformer_engine13normalization19ln_fwd_tuned_kernelINS0_13Kernel_traitsIff6__halffjLj1536ELj1ELj4ELj1ELj16ENS0_18Kernel_traits_baseILj1536EffS3_fjLj128EEEEEEEvNS0_19ForwardKernelParamsE:
	.zero		664


//--------------------- .nv.constant0._ZN18transformer_engine13normalization19ln_fwd_tuned_kernelINS0_13Kernel_traitsI6__halfS3_S3_fjLj1536ELj1ELj4ELj1ELj16ENS0_18Kernel_traits_baseILj1536ES3_S3_S3_fjLj128EEEEEEEvNS0_19ForwardKernelParamsE --------------------------
	.section	.nv.constant0._ZN18transformer_engine13normalization19ln_fwd_tuned_kernelINS0_13Kernel_traitsI6__halfS3_S3_fjLj1536ELj1ELj4ELj1ELj16ENS0_18Kernel_traits_baseILj1536ES3_S3_S3_fjLj128EEEEEEEvNS0_19ForwardKernelParamsE,"a",@progbits
	.sectionflags	@""
	.align	4
.nv.constant0._ZN18transformer_engine13normalization19ln_fwd_tuned_kernelINS0_13Kernel_traitsI6__halfS3_S3_fjLj1536ELj1ELj4ELj1ELj16ENS0_18Kernel_traits_baseILj1536ES3_S3_S3_fjLj128EEEEEEEvNS0_19ForwardKernelParamsE:
	.zero		664


//--------------------- .nv.constant0._ZN18transformer_engine13normalization19ln_fwd_tuned_kernelINS0_13Kernel_traitsIffffjLj1536ELj1ELj4ELj1ELj16ENS0_18Kernel_traits_baseILj1536EffffjLj128EEEEEEEvNS0_19ForwardKernelParamsE --------------------------
	.section	.nv.constant0._ZN18transformer_engine13normalization19ln_fwd_tuned_kernelINS0_13Kernel_traitsIffffjLj1536ELj1ELj4ELj1ELj16ENS0_18Kernel_traits_baseILj1536EffffjLj128EEEEEEEvNS0_19ForwardKernelParamsE,"a",@progbits
	.sectionflags	@""
	.align	4
.nv.constant0._ZN18transformer_engine13normalization19ln_fwd_tuned_kernelINS0_13Kernel_traitsIffffjLj1536ELj1ELj4ELj1ELj16ENS0_18Kernel_traits_baseILj1536EffffjLj128EEEEEEEvNS0_19ForwardKernelParamsE:
	.zero		664


//--------------------- .nv.constant0._ZN18transformer_engine13normalization19ln_fwd_tuned_kernelINS0_13Kernel_traitsIff13__nv_bfloat16fjLj1024ELj1ELj4ELj1ELj16ENS0_18Kernel_traits_baseILj1024EffS3_fjLj128EEEEEEEvNS0_19ForwardKernelParamsE --------------------------
	.section	.nv.constant0._ZN18transformer_engine13normalization19ln_fwd_tuned_kernelINS0_13Kernel_traitsIff13__nv_bfloat16fjLj1024ELj1ELj4ELj1ELj16ENS0_18Kernel_traits_baseILj1024EffS3_fjLj128EEEEEEEvNS0_19ForwardKernelParamsE,"a",@progbits
	.sectionflags	@""
	.align	4
.nv.constant0._ZN18transformer_engine13normalization19ln_fwd_tuned_kernelINS0_13Kernel_traitsIff13__nv_bfloat16fjLj1024ELj1ELj4ELj1ELj16ENS0_18Kernel_traits_baseILj1024EffS3_fjLj128EEEEEEEvNS0_19ForwardKernelParamsE:
	.zero		664


//--------------------- .nv.constant0._ZN18transformer_engine13normalization19ln_fwd_tuned_kernelINS0_13Kernel_traitsI13__nv_bfloat16S3_S3_fjLj1024ELj1ELj4ELj1ELj16ENS0_18Kernel_traits_baseILj1024ES3_S3_S3_fjLj128EEEEEEEvNS0_19ForwardKernelParamsE --------------------------
	.section	.nv.constant0._ZN18transformer_engine13normalization19ln_fwd_tuned_kernelINS0_13Kernel_traitsI13__nv_bfloat16S3_S3_fjLj1024ELj1ELj4ELj1ELj16ENS0_18Kernel_traits_baseILj1024ES3_S3_S3_fjLj128EEEEEEEvNS0_19ForwardKernelParamsE,"a",@progbits
	.sectionflags	@""
	.align	4
.nv.constant0._ZN18transformer_engine13normalization19ln_fwd_tuned_kernelINS0_13Kernel_traitsI13__nv_bfloat16S3_S3_fjLj1024ELj1ELj4ELj1ELj16ENS0_18Kernel_traits_baseILj1024ES3_S3_S3_fjLj128EEEEEEEvNS0_19ForwardKernelParamsE:
	.zero		664


//--------------------- .nv.constant0._ZN18transformer_engine13normalization19ln_fwd_tuned_kernelINS0_13Kernel_traitsIff6__halffjLj1024ELj1ELj4ELj1ELj16ENS0_18Kernel_traits_baseILj1024EffS3_fjLj128EEEEEEEvNS0_19ForwardKernelParamsE --------------------------
	.section	.nv.constant0._ZN18transformer_engine13normalization19ln_fwd_tuned_kernelINS0_13Kernel_traitsIff6__halffjLj1024ELj1ELj4ELj1ELj16ENS0_18Kernel_traits_baseILj1024EffS3_fjLj128EEEEEEEvNS0_19ForwardKernelParamsE,"a",@progbits
	.sectionflags	@""
	.align	4
.nv.constant0._ZN18transformer_engine13normalization19ln_fwd_tuned_kernelINS0_13Kernel_traitsIff6__halffjLj1024ELj1ELj4ELj1ELj16ENS0_18Kernel_traits_baseILj1024EffS3_fjLj128EEEEEEEvNS0_19ForwardKernelParamsE:
	.zero		664


//--------------------- .nv.constant0._ZN18transformer_engine13normalization19ln_fwd_tuned_kernelINS0_13Kernel_traitsI6__halfS3_S3_fjLj1024ELj1ELj4ELj1ELj16ENS0_18Kernel_traits_baseILj1024ES3_S3_S3_fjLj128EEEEEEEvNS0_19ForwardKernelParamsE --------------------------
	.section	.nv.constant0._ZN18transformer_engine13normalization19ln_fwd_tuned_kernelINS0_13Kernel_traitsI6__halfS3_S3_fjLj1024ELj1ELj4ELj1ELj16ENS0_18Kernel_traits_baseILj1024ES3_S3_S3_fjLj128EEEEEEEvNS0_19ForwardKernelParamsE,"a",@progbits
	.sectionflags	@""
	.align	4
.nv.constant0._ZN18transformer_engine13normalization19ln_fwd_tuned_kernelINS0_13Kernel_traitsI6__halfS3_S3_fjLj1024ELj1ELj4ELj1ELj16ENS0_18Kernel_traits_baseILj1024ES3_S3_S3_fjLj128EEEEEEEvNS0_19ForwardKernelParamsE:
	.zero		664


//--------------------- .nv.constant0._ZN18transformer_engine13normalization19ln_fwd_tuned_kernelINS0_13Kernel_traitsIffffjLj1024ELj1ELj4ELj1ELj16ENS0_18Kernel_traits_baseILj1024EffffjLj128EEEEEEEvNS0_19ForwardKernelParamsE --------------------------
	.section	.nv.constant0._ZN18transformer_engine13normalization19ln_fwd_tuned_kernelINS0_13Kernel_traitsIffffjLj1024ELj1ELj4ELj1ELj16ENS0_18Kernel_traits_baseILj1024EffffjLj128EEEEEEEvNS0_19ForwardKernelParamsE,"a",@progbits
	.sectionflags	@""
	.align	4
.nv.constant0._ZN18transformer_engine13normalization19ln_fwd_tuned_kernelINS0_13Kernel_traitsIffffjLj1024ELj1ELj4ELj1ELj16ENS0_18Kernel_traits_baseILj1024EffffjLj128EEEEEEEvNS0_19ForwardKernelParamsE:
	.zero		664


//--------------------- .nv.constant0._ZN18transformer_engine13normalization19ln_fwd_tuned_kernelINS0_13Kernel_traitsIff13__nv_bfloat16fjLj768ELj1ELj4ELj1ELj16ENS0_18Kernel_traits_baseILj768EffS3_fjLj128EEEEEEEvNS0_19ForwardKernelParamsE --------------------------
	.section	.nv.constant0._ZN18transformer_engine13normalization19ln_fwd_tuned_kernelINS0_13Kernel_traitsIff13__nv_bfloat16fjLj768ELj1ELj4ELj1ELj16ENS0_18Kernel_traits_baseILj768EffS3_fjLj128EEEEEEEvNS0_19ForwardKernelParamsE,"a",@progbits
	.sectionflags	@""
	.align	4
.nv.constant0._ZN18transformer_engine13normalization19ln_fwd_tuned_kernelINS0_13Kernel_traitsIff13__nv_bfloat16fjLj768ELj1ELj4ELj1ELj16ENS0_18Kernel_traits_baseILj768EffS3_fjLj128EEEEEEEvNS0_19ForwardKernelParamsE:
	.zero		664


//--------------------- .nv.constant0._ZN18transformer_engine13normalization19ln_fwd_tuned_kernelINS0_13Kernel_traitsI13__nv_bfloat16S3_S3_fjLj768ELj1ELj4ELj1ELj16ENS0_18Kernel_traits_baseILj768ES3_S3_S3_fjLj128EEEEEEEvNS0_19ForwardKernelParamsE --------------------------
	.section	.nv.constant0._ZN18transformer_engine13normalization19ln_fwd_tuned_kernelINS0_13Kernel_traitsI13__nv_bfloat16S3_S3_fjLj768ELj1ELj4ELj1ELj16ENS0_18Kernel_traits_baseILj768ES3_S3_S3_fjLj128EEEEEEEvNS0_19ForwardKernelParamsE,"a",@progbits
	.sectionflags	@""
	.align	4
.nv.constant0._ZN18transformer_engine13normalization19ln_fwd_tuned_kernelINS0_13Kernel_traitsI13__nv_bfloat16S3_S3_fjLj768ELj1ELj4ELj1ELj16ENS0_18Kernel_traits_baseILj768ES3_S3_S3_fjLj128EEEEEEEvNS0_19ForwardKernelParamsE:
	.zero		664


//--------------------- .nv.constant0._ZN18transformer_engine13normalization19ln_fwd_tuned_kernelINS0_13Kernel_traitsIff6__halffjLj768ELj1ELj4ELj1ELj16ENS0_18Kernel_traits_baseILj768EffS3_fjLj128EEEEEEEvNS0_19ForwardKernelParamsE --------------------------
	.section	.nv.constant0._ZN18transformer_engine13normalization19ln_fwd_tuned_kernelINS0_13Kernel_traitsIff6__halffjLj768ELj1ELj4ELj1ELj16ENS0_18Kernel_traits_baseILj768EffS3_fjLj128EEEEEEEvNS0_19ForwardKernelParamsE,"a",@progbits
	.sectionflags	@""
	.align	4
.nv.constant0._ZN18transformer_engine13normalization19ln_fwd_tuned_kernelINS0_13Kernel_traitsIff6__halffjLj768ELj1ELj4ELj1ELj16ENS0_18Kernel_traits_baseILj768EffS3_fjLj128EEEEEEEvNS0_19ForwardKernelParamsE:
	.zero		664


//--------------------- .nv.constant0._ZN18transformer_engine13normalization19ln_fwd_tuned_kernelINS0_13Kernel_traitsI6__halfS3_S3_fjLj768ELj1ELj4ELj1ELj16ENS0_18Kernel_traits_baseILj768ES3_S3_S3_fjLj128EEEEEEEvNS0_19ForwardKernelParamsE --------------------------
	.section	.nv.constant0._ZN18transformer_engine13normalization19ln_fwd_tuned_kernelINS0_13Kernel_traitsI6__halfS3_S3_fjLj768ELj1ELj4ELj1ELj16ENS0_18Kernel_traits_baseILj768ES3_S3_S3_fjLj128EEEEEEEvNS0_19ForwardKernelParamsE,"a",@progbits
	.sectionflags	@""
	.align	4
.nv.constant0._ZN18transformer_engine13normalization19ln_fwd_tuned_kernelINS0_13Kernel_traitsI6__halfS3_S3_fjLj768ELj1ELj4ELj1ELj16ENS0_18Kernel_traits_baseILj768ES3_S3_S3_fjLj128EEEEEEEvNS0_19ForwardKernelParamsE:
	.zero		664


//--------------------- .nv.constant0._ZN18transformer_engine13normalization19ln_fwd_tuned_kernelINS0_13Kernel_traitsIffffjLj768ELj1ELj4ELj1ELj16ENS0_18Kernel_traits_baseILj768EffffjLj128EEEEEEEvNS0_19ForwardKernelParamsE --------------------------
	.section	.nv.constant0._ZN18transformer_engine13normalization19ln_fwd_tuned_kernelINS0_13Kernel_traitsIffffjLj768ELj1ELj4ELj1ELj16ENS0_18Kernel_traits_baseILj768EffffjLj128EEEEEEEvNS0_19ForwardKernelParamsE,"a",@progbits
	.sectionflags	@""
	.align	4
.nv.constant0._ZN18transformer_engine13normalization19ln_fwd_tuned_kernelINS0_13Kernel_traitsIffffjLj768ELj1ELj4ELj1ELj16ENS0_18Kernel_traits_baseILj768EffffjLj128EEEEEEEvNS0_19ForwardKernelParamsE:
	.zero		664


//--------------------- .nv.constant0._ZN18transformer_engine13normalization19ln_fwd_tuned_kernelINS0_13Kernel_traitsIff13__nv_fp8_e4m3fjLj65536ELj8ELj1ELj4ELj16ENS0_18Kernel_traits_baseILj65536EffS3_fjLj128EEEEEEEvNS0_19ForwardKernelParamsE --------------------------
	.section	.nv.constant0._ZN18transformer_engine13normalization19ln_fwd_tuned_kernelINS0_13Kernel_traitsIff13__nv_fp8_e4m3fjLj65536ELj8ELj1ELj4ELj16ENS0_18Kernel_traits_baseILj65536EffS3_fjLj128EEEEEEEvNS0_19ForwardKernelParamsE,"a",@progbits
	.sectionflags	@""
	.align	4
.nv.constant0._ZN18transformer_engine13normalization19ln_fwd_tuned_kernelINS0_13Kernel_traitsIff13__nv_fp8_e4m3fjLj65536ELj8ELj1ELj4ELj16ENS0_18Kernel_traits_baseILj65536EffS3_fjLj128EEEEEEEvNS0_19ForwardKernelParamsE:
	.zero		664


//--------------------- .nv.constant0._ZN18transformer_engine13normalization19ln_fwd_tuned_kernelINS0_13Kernel_traitsIff13__nv_fp8_e4m3fjLj49152ELj4ELj1ELj4ELj16ENS0_18Kernel_traits_baseILj49152EffS3_fjLj128EEEEEEEvNS0_19ForwardKernelParamsE --------------------------
	.section	.nv.constant0._ZN18transformer_engine13normalization19ln_fwd_tuned_kernelINS0_13Kernel_traitsIff13__nv_fp8_e4m3fjLj49152ELj4ELj1ELj4ELj16ENS0_18Kernel_traits_baseILj49152EffS3_fjLj128EEEEEEEvNS0_19ForwardKernelParamsE,"a",@progbits
	.sectionflags	@""
	.align	4
.nv.constant0._ZN18transformer_engine13normalization19ln_fwd_tuned_kernelINS0_13Kernel_traitsIff13__nv_fp8_e4m3fjLj49152ELj4ELj1ELj4ELj16ENS0_18Kernel_traits_baseILj49152EffS3_fjLj128EEEEEEEvNS0_19ForwardKernelParamsE:
	.zero		664


//--------------------- .nv.constant0._ZN18transformer_engine13normalization19ln_fwd_tuned_kernelINS0_13Kernel_traitsIff13__nv_fp8_e4m3fjLj40960ELj4ELj1ELj4ELj16ENS0_18Kernel_traits_baseILj40960EffS3_fjLj128EEEEEEEvNS0_19ForwardKernelParamsE --------------------------
	.section	.nv.constant0._ZN18transformer_engine13normalization19ln_fwd_tuned_kernelINS0_13Kernel_traitsIff13__nv_fp8_e4m3fjLj40960ELj4ELj1ELj4ELj16ENS0_18Kernel_traits_baseILj40960EffS3_fjLj128EEEEEEEvNS0_19ForwardKernelParamsE,"a",@progbits
	.sectionflags	@""
	.align	4
.nv.constant0._ZN18transformer_engine13normalization19ln_fwd_tuned_kernelINS0_13Kernel_traitsIff13__nv_fp8_e4m3fjLj40960ELj4ELj1ELj4ELj16ENS0_18Kernel_traits_baseILj40960EffS3_fjLj128EEEEEEEvNS0_19ForwardKernelParamsE:
	.zero		664


//--------------------- .nv.constant0._ZN18transformer_engine13normalization19ln_fwd_tuned_kernelINS0_13Kernel_traitsIff13__nv_fp8_e4m3fjLj32768ELj4ELj1ELj4ELj16ENS0_18Kernel_traits_baseILj32768EffS3_fjLj128EEEEEEEvNS0_19ForwardKernelParamsE --------------------------
	.section	.nv.constant0._ZN18transformer_engine13normalization19ln_fwd_tuned_kernelINS0_13Kernel_traitsIff13__nv_fp8_e4m3fjLj32768ELj4ELj1ELj4ELj16ENS0_18Kernel_traits_baseILj32768EffS3_fjLj128EEEEEEEvNS0_19ForwardKernelParamsE,"a",@progbits
	.sectionflags	@""
	.align	4
.nv.constant0._ZN18transformer_engine13normalization19ln_fwd_tuned_kernelINS0_13Kernel_traitsIff13__nv_fp8_e4m3fjLj32768ELj4ELj1ELj4ELj16ENS0_18Kernel_traits_baseILj32768EffS3_fjLj128EEEEEEEvNS0_19ForwardKernelParamsE:
	.zero		664


//--------------------- .nv.constant0._ZN18transformer_engine13normalization19ln_fwd_tuned_kernelINS0_13Kernel_traitsIff13__nv_fp8_e4m3fjLj30720ELj4ELj1ELj4ELj4ENS0_18Kernel_traits_baseILj30720EffS3_fjLj128EEEEEEEvNS0_19ForwardKernelParamsE --------------------------
	.section	.nv.constant0._ZN18transformer_engine13normalization19ln_fwd_tuned_kernelINS0_13Kernel_traitsIff13__nv_fp8_e4m3fjLj30720ELj4ELj1ELj4ELj4ENS0_18Kernel_traits_baseILj30720EffS3_fjLj128EEEEEEEvNS0_19ForwardKernelParamsE,"a",@progbits
	.sectionflags	@""
	.align	4
.nv.constant0._ZN18transformer_engine13normalization19ln_fwd_tuned_kernelINS0_13Kernel_traitsIff13__nv_fp8_e4m3fjLj30720ELj4ELj1ELj4ELj4ENS0_18Kernel_traits_baseILj30720EffS3_fjLj128EEEEEEEvNS0_19ForwardKernelParamsE:
	.zero		664


//--------------------- .nv.constant0._ZN18transformer_engine13normalization19ln_fwd_tuned_kernelINS0_13Kernel_traitsIff13__nv_fp8_e4m3fjLj25600ELj2ELj1ELj4ELj8ENS0_18Kernel_traits_baseILj25600EffS3_fjLj128EEEEEEEvNS0_19ForwardKernelParamsE --------------------------
	.section	.nv.constant0._ZN18transformer_engine13normalization19ln_fwd_tuned_kernelINS0_13Kernel_traitsIff13__nv_fp8_e4m3fjLj25600ELj2ELj1ELj4ELj8ENS0_18Kernel_traits_baseILj25600EffS3_fjLj128EEEEEEEvNS0_19ForwardKernelParamsE,"a",@progbits
	.sectionflags	@""
	.align	4
.nv.constant0._ZN18transformer_engine13normalization19ln_fwd_tuned_kernelINS0_13Kernel_traitsIff13__nv_fp8_e4m3fjLj25600ELj2ELj1ELj4ELj8ENS0_18Kernel_traits_baseILj25600EffS3_fjLj128EEEEEEEvNS0_19ForwardKernelParamsE:
	.zero		664


//--------------------- .nv.constant0._ZN18transformer_engine13normalization19ln_fwd_tuned_kernelINS0_13Kernel_traitsIff13__nv_fp8_e4m3fjLj24576ELj2ELj1ELj4ELj16ENS0_18Kernel_traits_baseILj24576EffS3_fjLj128EEEEEEEvNS0_19ForwardKernelParamsE --------------------------
	.section	.nv.constant0._ZN18transformer_engine13normalization19ln_fwd_tuned_kernelINS0_13Kernel_traitsIff13__nv_fp8_e4m3fjLj24576ELj2ELj1ELj4ELj16ENS0_18Kernel_traits_baseILj24576EffS3_fjLj128EEEEEEEvNS0_19ForwardKernelParamsE,"a",@progbits
	.sectionflags	@""
	.align	4
.nv.constant0._ZN18transformer_engine13normalization19ln_fwd_tuned_kernelINS0_13Kernel_traitsIff13__nv_fp8_e4m3fjLj24576ELj2ELj1ELj4ELj16ENS0_18Kernel_traits_baseILj24576EffS3_fjLj128EEEEEEEvNS0_19ForwardKernelParamsE:
	.zero		664


//--------------------- .nv.constant0._ZN18transformer_engine13normalization19ln_fwd_tuned_kernelINS0_13Kernel_traitsIff13__nv_fp8_e4m3fjLj20480ELj2ELj1ELj4ELj16ENS0_18Kernel_traits_baseILj20480EffS3_fjLj128EEEEEEEvNS0_19ForwardKernelParamsE --------------------------
	.section	.nv.constant0._ZN18transformer_engine13normalization19ln_fwd_tuned_kernelINS0_13Kernel_traitsIff13__nv_fp8_e4m3fjLj20480ELj2ELj1ELj4ELj16ENS0_18Kernel_traits_baseILj20480EffS3_fjLj128EEEEEEEvNS0_19ForwardKernelParamsE,"a",@progbits
	.sectionflags	@""
	.align	4
.nv.constant0._ZN18transformer_engine13normalization19ln_fwd_tuned_kernelINS0_13Kernel_traitsIff13__nv_fp8_e4m3fjLj20480ELj2ELj1ELj4ELj16ENS0_18Kernel_traits_baseILj20480EffS3_fjLj128EEEEEEEvNS0_19ForwardKernelParamsE:
	.zero		664


//--------------------- .nv.constant0._ZN18transformer_engine13normalization19ln_fwd_tuned_kernelINS0_13Kernel_traitsIff13__nv_fp8_e4m3fjLj18432ELj2ELj1ELj4ELj16ENS0_18Kernel_traits_baseILj18432EffS3_fjLj128EEEEEEEvNS0_19ForwardKernelParamsE --------------------------
	.section	.nv.constant0._ZN18transformer_engine13normalization19ln_fwd_tuned_kernelINS0_13Kernel_traitsIff13__nv_fp8_e4m3fjLj18432ELj2ELj1ELj4ELj16ENS0_18Kernel_traits_baseILj18432EffS3_fjLj128EEEEEEEvNS0_19ForwardKernelParamsE,"a",@progbits
	.sectionflags	@""
	.align	4
.nv.constant0._ZN18transformer_engine13normalization19ln_fwd_tuned_kernelINS0_13Kernel_traitsIff13__nv_fp8_e4m3fjLj18432ELj2ELj1ELj4ELj16ENS0_18Kernel_traits_baseILj18432EffS3_fjLj128EEEEEEEvNS0_19ForwardKernelParamsE:
	.zero		664


//--------------------- .nv.constant0._ZN18transformer_engine13normalization19ln_fwd_tuned_kernelINS0_13Kernel_traitsIff13__nv_fp8_e4m3fjLj16384ELj2ELj1ELj4ELj16ENS0_18Kernel_traits_baseILj16384EffS3_fjLj128EEEEEEEvNS0_19ForwardKernelParamsE --------------------------
	.section	.nv.constant0._ZN18transformer_engine13normalization19ln_fwd_tuned_kernelINS0_13Kernel_traitsIff13__nv_fp8_e4m3fjLj16384ELj2ELj1ELj4ELj16ENS0_18Kernel_traits_baseILj16384EffS3_fjLj128EEEEEEEvNS0_19ForwardKernelParamsE,"a",@progbits
	.sectionflags	@""
	.align	4
.nv.constant0._ZN18transformer_engine13normalization19ln_fwd_tuned_kernelINS0_13Kernel_traitsIff13__nv_fp8_e4m3fjLj16384ELj2ELj1ELj4ELj16ENS0_18Kernel_traits_baseILj16384EffS3_fjLj128EEEEEEEvNS0_19ForwardKernelParamsE:
	.zero		664


//--------------------- .nv.constant0._ZN18transformer_engine13normalization19ln_fwd_tuned_kernelINS0_13Kernel_traitsIff13__nv_fp8_e4m3fjLj15360ELj2ELj1ELj4ELj8ENS0_18Kernel_traits_baseILj15360EffS3_fjLj128EEEEEEEvNS0_19ForwardKernelParamsE --------------------------
	.section	.nv.constant0._ZN18transformer_engine13normalization19ln_fwd_tuned_kernelINS0_13Kernel_traitsIff13__nv_fp8_e4m3fjLj15360ELj2ELj1ELj4ELj8ENS0_18Kernel_traits_baseILj15360EffS3_fjLj128EEEEEEEvNS0_19ForwardKernelParamsE,"a",@progbits
	.sectionflags	@""
	.align	4
.nv.constant0._ZN18transformer_engine13normalization19ln_fwd_tuned_kernelINS0_13Kernel_traitsIff13__nv_fp8_e4m3fjLj15360ELj2ELj1ELj4ELj8ENS0_18Kernel_traits_baseILj15360EffS3_fjLj128EEEEEEEvNS0_19ForwardKernelParamsE:
	.zero		664


//--------------------- .nv.constant0._ZN18transformer_engine13normalization19ln_fwd_tuned_kernelINS0_13Kernel_traitsIff13__nv_fp8_e4m3fjLj12800ELj2ELj1ELj4ELj4ENS0_18Kernel_traits_baseILj12800EffS3_fjLj128EEEEEEEvNS0_19ForwardKernelParamsE --------------------------
	.section	.nv.constant0._ZN18transformer_engine13normalization19ln_fwd_tuned_kernelINS0_13Kernel_traitsIff13__nv_fp8_e4m3fjLj12800ELj2ELj1ELj4ELj4ENS0_18Kernel_traits_baseILj12800EffS3_fjLj128EEEEEEEvNS0_19ForwardKernelParamsE,"a",@progbits
	.sectionflags	@""
	.align	4
.nv.constant0._ZN18transformer_engine13normalization19ln_fwd_tuned_kernelINS0_13Kernel_traitsIff13__nv_fp8_e4m3fjLj12800ELj2ELj1ELj4ELj4ENS0_18Kernel_traits_baseILj12800EffS3_fjLj128EEEEEEEvNS0_19ForwardKernelParamsE:
	.zero		664


//--------------------- .nv.constant0._ZN18transformer_engine13normalization19ln_fwd_tuned_kernelINS0_13Kernel_traitsIff13__nv_fp8_e4m3fjLj12288ELj2ELj1ELj4ELj16ENS0_18Kernel_traits_baseILj12288EffS3_fjLj128EEEEEEEvNS0_19ForwardKernelParamsE --------------------------
	.section	.nv.constant0._ZN18transformer_engine13normalization19ln_fwd_tuned_kernelINS0_13Kernel_traitsIff13__nv_fp8_e4m3fjLj12288ELj2ELj1ELj4ELj16ENS0_18Kernel_traits_baseILj12288EffS3_fjLj128EEEEEEEvNS0_19ForwardKernelParamsE,"a",@progbits
	.sectionflags	@""
	.align	4
.nv.constant0._ZN18transformer_engine13normalization19ln_fwd_tuned_kernelINS0_13Kernel_traitsIff13__nv_fp8_e4m3fjLj12288ELj2ELj1ELj4ELj16ENS0_18Kernel_traits_baseILj12288EffS3_fjLj128EEEEEEEvNS0_19ForwardKernelParamsE:
	.zero		664


//--------------------- .nv.constant0._ZN18transformer_engine13normalization19ln_fwd_tuned_kernelINS0_13Kernel_traitsIff13__nv_fp8_e4m3fjLj10240ELj1ELj1ELj4ELj16ENS0_18Kernel_traits_baseILj10240EffS3_fjLj128EEEEEEEvNS0_19ForwardKernelParamsE --------------------------
	.section	.nv.constant0._ZN18transformer_engine13normalization19ln_fwd_tuned_kernelINS0_13Kernel_traitsIff13__nv_fp8_e4m3fjLj10240ELj1ELj1ELj4ELj16ENS0_18Kernel_traits_baseILj10240EffS3_fjLj128EEEEEEEvNS0_19ForwardKernelParamsE,"a",@progbits
	.sectionflags	@""
	.align	4
.nv.constant0._ZN18transformer_engine13normalization19ln_fwd_tuned_kernelINS0_13Kernel_traitsIff13__nv_fp8_e4m3fjLj10240ELj1ELj1ELj4ELj16ENS0_18Kernel_traits_baseILj10240EffS3_fjLj128EEEEEEEvNS0_19ForwardKernelParamsE:
	.zero		664


//--------------------- .nv.constant0._ZN18transformer_engine13normalization19ln_fwd_tuned_kernelINS0_13Kernel_traitsIff13__nv_fp8_e4m3fjLj8192ELj1ELj1ELj4ELj16ENS0_18Kernel_traits_baseILj8192EffS3_fjLj128EEEEEEEvNS0_19ForwardKernelParamsE --------------------------
	.section	.nv.constant0._ZN18transformer_engine13normalization19ln_fwd_tuned_kernelINS0_13Kernel_traitsIff13__nv_fp8_e4m3fjLj8192ELj1ELj1ELj4ELj16ENS0_18Kernel_traits_baseILj8192EffS3_fjLj128EEEEEEEvNS0_19ForwardKernelParamsE,"a",@progbits
	.sectionflags	@""
	.align	4
.nv.constant0._ZN18transformer_engine13normalization19ln_fwd_tuned_kernelINS0_13Kernel_traitsIff13__nv_fp8_e4m3fjLj8192ELj1ELj1ELj4ELj16ENS0_18Kernel_traits_baseILj8192EffS3_fjLj128EEEEEEEvNS0_19ForwardKernelParamsE:
	.zero		664


//--------------------- .nv.constant0._ZN18transformer_engine13normalization19ln_fwd_tuned_kernelINS0_13Kernel_traitsIff13__nv_fp8_e4m3fjLj6144ELj1ELj1ELj4ELj16ENS0_18Kernel_traits_baseILj6144EffS3_fjLj128EEEEEEEvNS0_19ForwardKernelParamsE --------------------------
	.section	.nv.constant0._ZN18transformer_engine13normalization19ln_fwd_tuned_kernelINS0_13Kernel_traitsIff13__nv_fp8_e4m3fjLj6144ELj1ELj1ELj4ELj16ENS0_18Kernel_traits_baseILj6144EffS3_fjLj128EEEEEEEvNS0_19ForwardKernelParamsE,"a",@progbits
	.sectionflags	@""
	.align	4
.nv.constant0._ZN18transformer_engine13normalization19ln_fwd_tuned_kernelINS0_13Kernel_traitsIff13__nv_fp8_e4m3fjLj6144ELj1ELj1ELj4ELj16ENS0_18Kernel_traits_baseILj6144EffS3_fjLj128EEEEEEEvNS0_19ForwardKernelParamsE:
	.zero		664


//--------------------- .nv.constant0._ZN18transformer_engine13normalization19ln_fwd_tuned_kernelINS0_13Kernel_traitsIff13__nv_fp8_e4m3fjLj5120ELj1ELj1ELj4ELj16ENS0_18Kernel_traits_baseILj5120EffS3_fjLj128EEEEEEEvNS0_19ForwardKernelParamsE --------------------------
	.section	.nv.constant0._ZN18transformer_engine13normalization19ln_fwd_tuned_kernelINS0_13Kernel_traitsIff13__nv_fp8_e4m3fjLj5120ELj1ELj1ELj4ELj16ENS0_18Kernel_traits_baseILj5120EffS3_fjLj128EEEEEEEvNS0_19ForwardKernelParamsE,"a",@progbits
	.sectionflags	@""
	.align	4
.nv.constant0._ZN18transformer_engine13normalization19ln_fwd_tuned_kernelINS0_13Kernel_traitsIff13__nv_fp8_e4m3fjLj5120ELj1ELj1ELj4ELj16ENS0_18Kernel_traits_baseILj5120EffS3_fjLj128EEEEEEEvNS0_19ForwardKernelParamsE:
	.zero		664


//--------------------- .nv.constant0._ZN18transformer_engine13normalization19ln_fwd_tuned_kernelINS0_13Kernel_traitsIff13__nv_fp8_e4m3fjLj4096ELj1ELj1ELj4ELj16ENS0_18Kernel_traits_baseILj4096EffS3_fjLj128EEEEEEEvNS0_19ForwardKernelParamsE --------------------------
	.section	.nv.constant0._ZN18transformer_engine13normalization19ln_fwd_tuned_kernelINS0_13Kernel_traitsIff13__nv_fp8_e4m3fjLj4096ELj1ELj1ELj4ELj16ENS0_18Kernel_traits_baseILj4096EffS3_fjLj128EEEEEEEvNS0_19ForwardKernelParamsE,"a",@progbits
	.sectionflags	@""
	.align	4
.nv.constant0._ZN18transformer_engine13normalization19ln_fwd_tuned_kernelINS0_13Kernel_traitsIff13__nv_fp8_e4m3fjLj4096ELj1ELj1ELj4ELj16ENS0_18Kernel_traits_baseILj4096EffS3_fjLj128EEEEEEEvNS0_19ForwardKernelParamsE:
	.zero		664


//--------------------- .nv.constant0._ZN18transformer_engine13normalization19ln_fwd_tuned_kernelINS0_13Kernel_traitsIff13__nv_fp8_e4m3fjLj3840ELj1ELj1ELj4ELj4ENS0_18Kernel_traits_baseILj3840EffS3_fjLj128EEEEEEEvNS0_19ForwardKernelParamsE --------------------------
	.section	.nv.constant0._ZN18transformer_engine13normalization19ln_fwd_tuned_kernelINS0_13Kernel_traitsIff13__nv_fp8_e4m3fjLj3840ELj1ELj1ELj4ELj4ENS0_18Kernel_traits_baseILj3840EffS3_fjLj128EEEEEEEvNS0_19ForwardKernelParamsE,"a",@progbits
	.sectionflags	@""
	.align	4
.nv.constant0._ZN18transformer_engine13normalization19ln_fwd_tuned_kernelINS0_13Kernel_traitsIff13__nv_fp8_e4m3fjLj3840ELj1ELj1ELj4ELj4ENS0_18Kernel_traits_baseILj3840EffS3_fjLj128EEEEEEEvNS0_19ForwardKernelParamsE:
	.zero		664


//--------------------- .nv.constant0._ZN18transformer_engine13normalization19ln_fwd_tuned_kernelINS0_13Kernel_traitsIff13__nv_fp8_e4m3fjLj3072ELj1ELj1ELj4ELj16ENS0_18Kernel_traits_baseILj3072EffS3_fjLj128EEEEEEEvNS0_19ForwardKernelParamsE --------------------------
	.section	.nv.constant0._ZN18transformer_engine13normalization19ln_fwd_tuned_kernelINS0_13Kernel_traitsIff13__nv_fp8_e4m3fjLj3072ELj1ELj1ELj4ELj16ENS0_18Kernel_traits_baseILj3072EffS3_fjLj128EEEEEEEvNS0_19ForwardKernelParamsE,"a",@progbits
	.sectionflags	@""
	.align	4
.nv.constant0._ZN18transformer_engine13normalization19ln_fwd_tuned_kernelINS0_13Kernel_traitsIff13__nv_fp8_e4m3fjLj3072ELj1ELj1ELj4ELj16ENS0_18Kernel_traits_baseILj3072EffS3_fjLj128EEEEEEEvNS0_19ForwardKernelParamsE:
	.zero		664


//--------------------- .nv.constant0._ZN18transformer_engine13normalization19ln_fwd_tuned_kernelINS0_13Kernel_traitsIff13__nv_fp8_e4m3fjLj2304ELj1ELj4ELj1ELj16ENS0_18Kernel_traits_baseILj2304EffS3_fjLj128EEEEEEEvNS0_19ForwardKernelParamsE --------------------------
	.section	.nv.constant0._ZN18transformer_engine13normalization19ln_fwd_tuned_kernelINS0_13Kernel_traitsIff13__nv_fp8_e4m3fjLj2304ELj1ELj4ELj1ELj16ENS0_18Kernel_traits_baseILj2304EffS3_fjLj128EEEEEEEvNS0_19ForwardKernelParamsE,"a",@progbits
	.sectionflags	@""
	.align	4
.nv.constant0._ZN18transformer_engine13normalization19ln_fwd_tuned_kernelINS0_13Kernel_traitsIff13__nv_fp8_e4m3fjLj2304ELj1ELj4ELj1ELj16ENS0_18Kernel_traits_baseILj2304EffS3_fjLj128EEEEEEEvNS0_19ForwardKernelParamsE:
	.zero		664


//--------------------- .nv.constant0._ZN18transformer_engine13normalization19ln_fwd_tuned_kernelINS0_13Kernel_traitsIff13__nv_fp8_e4m3fjLj2048ELj1ELj4ELj1ELj16ENS0_18Kernel_traits_baseILj2048EffS3_fjLj128EEEEEEEvNS0_19ForwardKernelParamsE --------------------------
	.section	.nv.constant0._ZN18transformer_engine13normalization19ln_fwd_tuned_kernelINS0_13Kernel_traitsIff13__nv_fp8_e4m3fjLj2048ELj1ELj4ELj1ELj16ENS0_18Kernel_traits_baseILj2048EffS3_fjLj128EEEEEEEvNS0_19ForwardKernelParamsE,"a",@progbits
	.sectionflags	@""
	.align	4
.nv.constant0._ZN18transformer_engine13normalization19ln_fwd_tuned_kernelINS0_13Kernel_traitsIff13__nv_fp8_e4m3fjLj2048ELj1ELj4ELj1ELj16ENS0_18Kernel_traits_baseILj2048EffS3_fjLj128EEEEEEEvNS0_19ForwardKernelParamsE:
	.zero		664


//--------------------- .nv.constant0._ZN18transformer_engine13normalization19ln_fwd_tuned_kernelINS0_13Kernel_traitsIff13__nv_fp8_e4m3fjLj1536ELj1ELj4ELj1ELj16ENS0_18Kernel_traits_baseILj1536EffS3_fjLj128EEEEEEEvNS0_19ForwardKernelParamsE --------------------------
	.section	.nv.constant0._ZN18transformer_engine13normalization19ln_fwd_tuned_kernelINS0_13Kernel_traitsIff13__nv_fp8_e4m3fjLj1536ELj1ELj4ELj1ELj16ENS0_18Kernel_traits_baseILj1536EffS3_fjLj128EEEEEEEvNS0_19ForwardKernelParamsE,"a",@progbits
	.sectionflags	@""
	.align	4
.nv.constant0._ZN18transformer_engine13normalization19ln_fwd_tuned_kernelINS0_13Kernel_traitsIff13__nv_fp8_e4m3fjLj1536ELj1ELj4ELj1ELj16ENS0_18Kernel_traits_baseILj1536EffS3_fjLj128EEEEEEEvNS0_19ForwardKernelParamsE:
	.zero		664


//--------------------- .nv.constant0._ZN18transformer_engine13normalization19ln_fwd_tuned_kernelINS0_13Kernel_traitsIff13__nv_fp8_e4m3fjLj1024ELj1ELj4ELj1ELj16ENS0_18Kernel_traits_baseILj1024EffS3_fjLj128EEEEEEEvNS0_19ForwardKernelParamsE --------------------------
	.section	.nv.constant0._ZN18transformer_engine13normalization19ln_fwd_tuned_kernelINS0_13Kernel_traitsIff13__nv_fp8_e4m3fjLj1024ELj1ELj4ELj1ELj16ENS0_18Kernel_traits_baseILj1024EffS3_fjLj128EEEEEEEvNS0_19ForwardKernelParamsE,"a",@progbits
	.sectionflags	@""
	.align	4
.nv.constant0._ZN18transformer_engine13normalization19ln_fwd_tuned_kernelINS0_13Kernel_traitsIff13__nv_fp8_e4m3fjLj1024ELj1ELj4ELj1ELj16ENS0_18Kernel_traits_baseILj1024EffS3_fjLj128EEEEEEEvNS0_19ForwardKernelParamsE:
	.zero		664


//--------------------- .nv.constant0._ZN18transformer_engine13normalization19ln_fwd_tuned_kernelINS0_13Kernel_traitsIff13__nv_fp8_e4m3fjLj768ELj1ELj4ELj1ELj16ENS0_18Kernel_traits_baseILj768EffS3_fjLj128EEEEEEEvNS0_19ForwardKernelParamsE --------------------------
	.section	.nv.constant0._ZN18transformer_engine13normalization19ln_fwd_tuned_kernelINS0_13Kernel_traitsIff13__nv_fp8_e4m3fjLj768ELj1ELj4ELj1ELj16ENS0_18Kernel_traits_baseILj768EffS3_fjLj128EEEEEEEvNS0_19ForwardKernelParamsE,"a",@progbits
	.sectionflags	@""
	.align	4
.nv.constant0._ZN18transformer_engine13normalization19ln_fwd_tuned_kernelINS0_13Kernel_traitsIff13__nv_fp8_e4m3fjLj768ELj1ELj4ELj1ELj16ENS0_18Kernel_traits_baseILj768EffS3_fjLj128EEEEEEEvNS0_19ForwardKernelParamsE:
	.zero		664


//--------------------- .nv.constant0._ZN18transformer_engine13normalization19ln_fwd_tuned_kernelINS0_13Kernel_traitsI6__halfS3_13__nv_fp8_e4m3fjLj65536ELj8ELj1ELj4ELj16ENS0_18Kernel_traits_baseILj65536ES3_S3_S4_fjLj128EEEEEEEvNS0_19ForwardKernelParamsE --------------------------
	.section	.nv.constant0._ZN18transformer_engine13normalization19ln_fwd_tuned_kernelINS0_13Kernel_traitsI6__halfS3_13__nv_fp8_e4m3fjLj65536ELj8ELj1ELj4ELj16ENS0_18Kernel_traits_baseILj65536ES3_S3_S4_fjLj128EEEEEEEvNS0_19ForwardKernelParamsE,"a",@progbits
	.sectionflags	@""
	.align	4
.nv.constant0._ZN18transformer_engine13normalization19ln_fwd_tuned_kernelINS0_13Kernel_traitsI6__halfS3_13__nv_fp8_e4m3fjLj65536ELj8ELj1ELj4ELj16ENS0_18Kernel_traits_baseILj65536ES3_S3_S4_fjLj128EEEEEEEvNS0_19ForwardKernelParamsE:
	.zero		664


//--------------------- .nv.constant0._ZN18transformer_engine13normalization19ln_fwd_tuned_kernelINS0_13Kernel_traitsI6__halfS3_13__nv_fp8_e4m3fjLj49152ELj4ELj1ELj4ELj16ENS0_18Kernel_traits_baseILj49152ES3_S3_S4_fjLj128EEEEEEEvNS0_19ForwardKernelParamsE --------------------------
	.section	.nv.constant0._ZN18transformer_engine13normalization19ln_fwd_tuned_kernelINS0_13Kernel_traitsI6__halfS3_13__nv_fp8_e4m3fjLj49152ELj4ELj1ELj4ELj16ENS0_18Kernel_traits_baseILj49152ES3_S3_S4_fjLj128EEEEEEEvNS0_19ForwardKernelParamsE,"a",@progbits
	.sectionflags	@""
	.align	4
.nv.constant0._ZN18transformer_engine13normalization19ln_fwd_tuned_kernelINS0_13Kernel_traitsI6__halfS3_13__nv_fp8_e4m3fjLj49152ELj4ELj1ELj4ELj16ENS0_18Kernel_traits_baseILj49152ES3_S3_S4_fjLj128EEEEEEEvNS0_19ForwardKernelParamsE:
	.zero		664


//--------------------- .nv.constant0._ZN18transformer_engine13normalization19ln_fwd_tuned_kernelINS0_13Kernel_traitsI6__halfS3_13__nv_fp8_e4m3fjLj40960ELj4ELj1ELj4ELj16ENS0_18Kernel_traits_baseILj40960ES3_S3_S4_fjLj128EEEEEEEvNS0_19ForwardKernelParamsE --------------------------
	.section	.nv.constant0._ZN18transformer_engine13normalization19ln_fwd_tuned_kernelINS0_13Kernel_traitsI6__halfS3_13__nv_fp8_e4m3fjLj40960ELj4ELj1ELj4ELj16ENS0_18Kernel_traits_baseILj40960ES3_S3_S4_fjLj128EEEEEEEvNS0_19ForwardKernelParamsE,"a",@progbits
	.sectionflags	@""
	.align	4
.nv.constant0._ZN18transformer_engine13normalization19ln_fwd_tuned_kernelINS0_13Kernel_traitsI6__halfS3_13__nv_fp8_e4m3fjLj40960ELj4ELj1ELj4ELj16ENS0_18Kernel_traits_baseILj40960ES3_S3_S4_fjLj128EEEEEEEvNS0_19ForwardKernelParamsE:
	.zero		664


//--------------------- .nv.constant0._ZN18transformer_engine13normalization19ln_fwd_tuned_kernelINS0_13Kernel_traitsI6__halfS3_13__nv_fp8_e4m3fjLj32768ELj4ELj1ELj4ELj16ENS0_18Kernel_traits_baseILj32768ES3_S3_S4_fjLj128EEEEEEEvNS0_19ForwardKernelParamsE --------------------------
	.section	.nv.constant0._ZN18transformer_engine13normalization19ln_fwd_tuned_kernelINS0_13Kernel_traitsI6__halfS3_13__nv_fp8_e4m3fjLj32768ELj4ELj1ELj4ELj16ENS0_18Kernel_traits_baseILj32768ES3_S3_S4_fjLj128EEEEEEEvNS0_19ForwardKernelParamsE,"a",@progbits
	.sectionflags	@""
	.align	4
.nv.constant0._ZN18transformer_engine13normalization19ln_fwd_tuned_kernelINS0_13Kernel_traitsI6__halfS3_13__nv_fp8_e4m3fjLj32768ELj4ELj1ELj4ELj16ENS0_18Kernel_traits_baseILj32768ES3_S3_S4_fjLj128EEEEEEEvNS0_19ForwardKernelParamsE:
	.zero		664


//--------------------- .nv.constant0._ZN18transformer_engine13normalization19ln_fwd_tuned_kernelINS0_13Kernel_traitsI6__halfS3_13__nv_fp8_e4m3fjLj30720ELj4ELj1ELj4ELj4ENS0_18Kernel_traits_baseILj30720ES3_S3_S4_fjLj128EEEEEEEvNS0_19ForwardKernelParamsE --------------------------
	.section	.nv.constant0._ZN18transformer_engine13normalization19ln_fwd_tuned_kernelINS0_13Kernel_traitsI6__halfS3_13__nv_fp8_e4m3fjLj30720ELj4ELj1ELj4ELj4ENS0_18Kernel_traits_baseILj30720ES3_S3_S4_fjLj128EEEEEEEvNS0_19ForwardKernelParamsE,"a",@progbits
	.sectionflags	@""
	.align	4
.nv.constant0._ZN18transformer_engine13normalization19ln_fwd_tuned_kernelINS0_13Kernel_traitsI6__halfS3_13__nv_fp8_e4m3fjLj30720ELj4ELj1ELj4ELj4ENS0_18Kernel_traits_baseILj30720ES3_S3_S4_fjLj128EEEEEEEvNS0_19ForwardKernelParamsE:
	.zero		664


//--------------------- .nv.constant0._ZN18transformer_engine13normalization19ln_fwd_tuned_kernelINS0_13Kernel_traitsI6__halfS3_13__nv_fp8_e4m3fjLj25600ELj2ELj1ELj4ELj8ENS0_18Kernel_traits_baseILj25600ES3_S3_S4_fjLj128EEEEEEEvNS0_19ForwardKernelParamsE --------------------------
	.section	.nv.constant0._ZN18transformer_engine13normalization19ln_fwd_tuned_kernelINS0_13Kernel_traitsI6__halfS3_13__nv_fp8_e4m3fjLj25600ELj2ELj1ELj4ELj8ENS0_18Kernel_traits_baseILj25600ES3_S3_S4_fjLj128EEEEEEEvNS0_19ForwardKernelParamsE,"a",@progbits
	.sectionflags	@""
	.align	4
.nv.constant0._ZN18transformer_engine13normalization19ln_fwd_tuned_kernelINS0_13Kernel_traitsI6__halfS3_13__nv_fp8_e4m3fjLj25600ELj2ELj1ELj4ELj8ENS0_18Kernel_traits_baseILj25600ES3_S3_S4_fjLj128EEEEEEEvNS0_19ForwardKernelParamsE:
	.zero		664


//--------------------- .nv.constant0._ZN18transformer_engine13normalization19ln_fwd_tuned_kernelINS0_13Kernel_traitsI6__halfS3_13__nv_fp8_e4m3fjLj24576ELj2ELj1ELj4ELj16ENS0_18Kernel_traits_baseILj24576ES3_S3_S4_fjLj128EEEEEEEvNS0_19ForwardKernelParamsE --------------------------
	.section	.nv.constant0._ZN18transformer_engine13normalization19ln_fwd_tuned_kernelINS0_13Kernel_traitsI6__halfS3_13__nv_fp8_e4m3fjLj24576ELj2ELj1ELj4ELj16ENS0_18Kernel_traits_baseILj24576ES3_S3_S4_fjLj128EEEEEEEvNS0_19ForwardKernelParamsE,"a",@progbits
	.sectionflags	@""
	.align	4
.nv.constant0._ZN18transformer_engine13normalization19ln_fwd_tuned_kernelINS0_13Kernel_traitsI6__halfS3_13__nv_fp8_e4m3fjLj24576ELj2ELj1ELj4ELj16ENS0_18Kernel_traits_baseILj24576ES3_S3_S4_fjLj128EEEEEEEvNS0_19ForwardKernelParamsE:
	.zero		664


//--------------------- .nv.constant0._ZN18transformer_engine13normalization19ln_fwd_tuned_kernelINS0_13Kernel_traitsI6__halfS3_13__nv_fp8_e4m3fjLj20480ELj2ELj1ELj4ELj16ENS0_18Kernel_traits_baseILj20480ES3_S3_S4_fjLj128EEEEEEEvNS0_19ForwardKernelParamsE --------------------------
	.section	.nv.constant0._ZN18transformer_engine13normalization19ln_fwd_tuned_kernelINS0_13Kernel_traitsI6__halfS3_13__nv_fp8_e4m3fjLj20480ELj2ELj1ELj4ELj16ENS0_18Kernel_traits_baseILj20480ES3_S3_S4_fjLj128EEEEEEEvNS0_19ForwardKernelParamsE,"a",@progbits
	.sectionflags	@""
	.align	4
.nv.constant0._ZN18transformer_engine13normalization19ln_fwd_tuned_kernelINS0_13Kernel_traitsI6__halfS3_13__nv_fp8_e4m3fjLj20480ELj2ELj1ELj4ELj16ENS0_18Kernel_traits_baseILj20480ES3_S3_S4_fjLj128EEEEEEEvNS0_19ForwardKernelParamsE:
	.zero		664


//--------------------- .nv.constant0._ZN18transformer_engine13normalization19ln_fwd_tuned_kernelINS0_13Kernel_traitsI6__halfS3_13__nv_fp8_e4m3fjLj18432ELj2ELj1ELj4ELj16ENS0_18Kernel_traits_baseILj18432ES3_S3_S4_fjLj128EEEEEEEvNS0_19ForwardKernelParamsE --------------------------
	.section	.nv.constant0._ZN18transformer_engine13normalization19ln_fwd_tuned_kernelINS0_13Kernel_traitsI6__halfS3_13__nv_fp8_e4m3fjLj18432ELj2ELj1ELj4ELj16ENS0_18Kernel_traits_baseILj18432ES3_S3_S4_fjLj128EEEEEEEvNS0_19ForwardKernelParamsE,"a",@progbits
	.sectionflags	@""
	.align	4
.nv.constant0._ZN18transformer_engine13normalization19ln_fwd_tuned_kernelINS0_13Kernel_traitsI6__halfS3_13__nv_fp8_e4m3fjLj18432ELj2ELj1ELj4ELj16ENS0_18Kernel_traits_baseILj18432ES3_S3_S4_fjLj128EEEEEEEvNS0_19ForwardKernelParamsE:
	.zero		664


//--------------------- .nv.constant0._ZN18transformer_engine13normalization19ln_fwd_tuned_kernelINS0_13Kernel_traitsI6__halfS3_13__nv_fp8_e4m3fjLj16384ELj2ELj1ELj4ELj16ENS0_18Kernel_traits_baseILj16384ES3_S3_S4_fjLj128EEEEEEEvNS0_19ForwardKernelParamsE --------------------------
	.section	.nv.constant0._ZN18transformer_engine13normalization19ln_fwd_tuned_kernelINS0_13Kernel_traitsI6__halfS3_13__nv_fp8_e4m3fjLj16384ELj2ELj1ELj4ELj16ENS0_18Kernel_traits_baseILj16384ES3_S3_S4_fjLj128EEEEEEEvNS0_19ForwardKernelParamsE,"a",@progbits
	.sectionflags	@""
	.align	4
.nv.constant0._ZN18transformer_engine13normalization19ln_fwd_tuned_kernelINS0_13Kernel_traitsI6__halfS3_13__nv_fp8_e4m3fjLj16384ELj2ELj1ELj4ELj16ENS0_18Kernel_traits_baseILj16384ES3_S3_S4_fjLj128EEEEEEEvNS0_19ForwardKernelParamsE:
	.zero		664


//--------------------- .nv.constant0._ZN18transformer_engine13normalization19ln_fwd_tuned_kernelINS0_13Kernel_traitsI6__halfS3_13__nv_fp8_e4m3fjLj15360ELj2ELj1ELj4ELj8ENS0_18Kernel_traits_baseILj15360ES3_S3_S4_fjLj128EEEEEEEvNS0_19ForwardKernelParamsE --------------------------
	.section	.nv.constant0._ZN18transformer_engine13normalization19ln_fwd_tuned_kernelINS0_13Kernel_traitsI6__halfS3_13__nv_fp8_e4m3fjLj15360ELj2ELj1ELj4ELj8ENS0_18Kernel_traits_baseILj15360ES3_S3_S4_fjLj128EEEEEEEvNS0_19ForwardKernelParamsE,"a",@progbits
	.sectionflags	@""
	.align	4
.nv.constant0._ZN18transformer_engine13normalization19ln_fwd_tuned_kernelINS0_13Kernel_traitsI6__halfS3_13__nv_fp8_e4m3fjLj15360ELj2ELj1ELj4ELj8ENS0_18Kernel_traits_baseILj15360ES3_S3_S4_fjLj128EEEEEEEvNS0_19ForwardKernelParamsE:
	.zero		664


//--------------------- .nv.constant0._ZN18transformer_engine13normalization19ln_fwd_tuned_kernelINS0_13Kernel_traitsI6__halfS3_13__nv_fp8_e4m3fjLj12800ELj2ELj1ELj4ELj4ENS0_18Kernel_traits_baseILj12800ES3_S3_S4_fjLj128EEEEEEEvNS0_19ForwardKernelParamsE --------------------------
	.section	.nv.constant0._ZN18transformer_engine13normalization19ln_fwd_tuned_kernelINS0_13Kernel_traitsI6__halfS3_13__nv_fp8_e4m3fjLj12800ELj2ELj1ELj4ELj4ENS0_18Kernel_traits_baseILj12800ES3_S3_S4_fjLj128EEEEEEEvNS0_19ForwardKernelParamsE,"a",@progbits
	.sectionflags	@""
	.align	4
.nv.constant0._ZN18transformer_engine13normalization19ln_fwd_tuned_kernelINS0_13Kernel_traitsI6__halfS3_13__nv_fp8_e4m3fjLj12800ELj2ELj1ELj4ELj4ENS0_18Kernel_traits_baseILj12800ES3_S3_S4_fjLj128EEEEEEEvNS0_19ForwardKernelParamsE:
	.zero		664


//--------------------- .nv.constant0._ZN18transformer_engine13normalization19ln_fwd_tuned_kernelINS0_13Kernel_traitsI6__halfS3_13__nv_fp8_e4m3fjLj12288ELj2ELj1ELj4ELj16ENS0_18Kernel_traits_baseILj12288ES3_S3_S4_fjLj128EEEEEEEvNS0_19ForwardKernelParamsE --------------------------
	.section	.nv.constant0._ZN18transformer_engine13normalization19ln_fwd_tuned_kernelINS0_13Kernel_traitsI6__halfS3_13__nv_fp8_e4m3fjLj12288ELj2ELj1ELj4ELj16ENS0_18Kernel_traits_baseILj12288ES3_S3_S4_fjLj128EEEEEEEvNS0_19ForwardKernelParamsE,"a",@progbits
	.sectionflags	@""
	.align	4
.nv.constant0._ZN18transformer_engine13normalization19ln_fwd_tuned_kernelINS0_13Kernel_traitsI6__halfS3_13__nv_fp8_e4m3fjLj12288ELj2ELj1ELj4ELj16ENS0_18Kernel_traits_baseILj12288ES3_S3_S4_fjLj128EEEEEEEvNS0_19ForwardKernelParamsE:
	.zero		664


//--------------------- .nv.constant0._ZN18transformer_engine13normalization19ln_fwd_tuned_kernelINS0_13Kernel_traitsI6__halfS3_13__nv_fp8_e4m3fjLj10240ELj1ELj1ELj4ELj16ENS0_18Kernel_traits_baseILj10240ES3_S3_S4_fjLj128EEEEEEEvNS0_19ForwardKernelParamsE --------------------------
	.section	.nv.constant0._ZN18transformer_engine13normalization19ln_fwd_tuned_kernelINS0_13Kernel_traitsI6__halfS3_13__nv_fp8_e4m3fjLj10240ELj1ELj1ELj4ELj16ENS0_18Kernel_traits_baseILj10240ES3_S3_S4_fjLj128EEEEEEEvNS0_19ForwardKernelParamsE,"a",@progbits
	.sectionflags	@""
	.align	4
.nv.constant0._ZN18transformer_engine13normalization19ln_fwd_tuned_kernelINS0_13Kernel_traitsI6__halfS3_13__nv_fp8_e4m3fjLj10240ELj1ELj1ELj4ELj16ENS0_18Kernel_traits_baseILj10240ES3_S3_S4_fjLj128EEEEEEEvNS0_19ForwardKernelParamsE:
	.zero		664


//--------------------- .nv.constant0._ZN18transformer_engine13normalization19ln_fwd_tuned_kernelINS0_13Kernel_traitsI6__halfS3_13__nv_fp8_e4m3fjLj8192ELj1ELj1ELj4ELj16ENS0_18Kernel_traits_baseILj8192ES3_S3_S4_fjLj128EEEEEEEvNS0_19ForwardKernelParamsE --------------------------
	.section	.nv.constant0._ZN18transformer_engine13normalization19ln_fwd_tuned_kernelINS0_13Kernel_traitsI6__halfS3_13__nv_fp8_e4m3fjLj8192ELj1ELj1ELj4ELj16ENS0_18Kernel_traits_baseILj8192ES3_S3_S4_fjLj128EEEEEEEvNS0_19ForwardKernelParamsE,"a",@progbits
	.sectionflags	@""
	.align	4
.nv.constant0._ZN18transformer_engine13normalization19ln_fwd_tuned_kernelINS0_13Kernel_traitsI6__halfS3_13__nv_fp8_e4m3fjLj8192ELj1ELj1ELj4ELj16ENS0_18Kernel_traits_baseILj8192ES3_S3_S4_fjLj128EEEEEEEvNS0_19ForwardKernelParamsE:
	.zero		664


//--------------------- .nv.constant0._ZN18transformer_engine13normalization19ln_fwd_tuned_kernelINS0_13Kernel_traitsI6__halfS3_13__nv_fp8_e4m3fjLj6144ELj1ELj1ELj4ELj16ENS0_18Kernel_traits_baseILj6144ES3_S3_S4_fjLj128EEEEEEEvNS0_19ForwardKernelParamsE --------------------------
	.section	.nv.constant0._ZN18transformer_engine13normalization19ln_fwd_tuned_kernelINS0_13Kernel_traitsI6__halfS3_13__nv_fp8_e4m3fjLj6144ELj1ELj1ELj4ELj16ENS0_18Kernel_traits_baseILj6144ES3_S3_S4_fjLj128EEEEEEEvNS0_19ForwardKernelParamsE,"a",@progbits
	.sectionflags	@""
	.align	4
.nv.constant0._ZN18transformer_engine13normalization19ln_fwd_tuned_kernelINS0_13Kernel_traitsI6__halfS3_13__nv_fp8_e4m3fjLj6144ELj1ELj1ELj4ELj16ENS0_18Kernel_traits_baseILj6144ES3_S3_S4_fjLj128EEEEEEEvNS0_19ForwardKernelParamsE:
	.zero		664


//--------------------- .nv.constant0._ZN18transformer_engine13normalization19ln_fwd_tuned_kernelINS0_13Kernel_traitsI6__halfS3_13__nv_fp8_e4m3fjLj5120ELj1ELj1ELj4ELj16ENS0_18Kernel_traits_baseILj5120ES3_S3_S4_fjLj128EEEEEEEvNS0_19ForwardKernelParamsE --------------------------
	.section	.nv.constant0._ZN18transformer_engine13normalization19ln_fwd_tuned_kernelINS0_13Kernel_traitsI6__halfS3_13__nv_fp8_e4m3fjLj5120ELj1ELj1ELj4ELj16ENS0_18Kernel_traits_baseILj5120ES3_S3_S4_fjLj128EEEEEEEvNS0_19ForwardKernelParamsE,"a",@progbits
	.sectionflags	@""
	.align	4
.nv.constant0._ZN18transformer_engine13normalization19ln_fwd_tuned_kernelINS0_13Kernel_traitsI6__halfS3_13__nv_fp8_e4m3fjLj5120ELj1ELj1ELj4ELj16ENS0_18Kernel_traits_baseILj5120ES3_S3_S4_fjLj128EEEEEEEvNS0_19ForwardKernelParamsE:
	.zero		664


//--------------------- .nv.constant0._ZN18transformer_engine13normalization19ln_fwd_tuned_kernelINS0_13Kernel_traitsI6__halfS3_13__nv_fp8_e4m3fjLj4096ELj1ELj1ELj4ELj16ENS0_18Kernel_traits_baseILj4096ES3_S3_S4_fjLj128EEEEEEEvNS0_19ForwardKernelParamsE --------------------------
	.section	.nv.constant0._ZN18transformer_engine13normalization19ln_fwd_tuned_kernelINS0_13Kernel_traitsI6__halfS3_13__nv_fp8_e4m3fjLj4096ELj1ELj1ELj4ELj16ENS0_18Kernel_traits_baseILj4096ES3_S3_S4_fjLj128EEEEEEEvNS0_19ForwardKernelParamsE,"a",@progbits
	.sectionflags	@""
	.align	4
.nv.constant0._ZN18transformer_engine13normalization19ln_fwd_tuned_kernelINS0_13Kernel_traitsI6__halfS3_13__nv_fp8_e4m3fjLj4096ELj1ELj1ELj4ELj16ENS0_18Kernel_traits_baseILj4096ES3_S3_S4_fjLj128EEEEEEEvNS0_19ForwardKernelParamsE:
	.zero		664


//--------------------- .nv.constant0._ZN18transformer_engine13normalization19ln_fwd_tuned_kernelINS0_13Kernel_traitsI6__halfS3_13__nv_fp8_e4m3fjLj3840ELj1ELj1ELj4ELj4ENS0_18Kernel_traits_baseILj3840ES3_S3_S4_fjLj128EEEEEEEvNS0_19ForwardKernelParamsE --------------------------
	.section	.nv.constant0._ZN18transformer_engine13normalization19ln_fwd_tuned_kernelINS0_13Kernel_traitsI6__halfS3_13__nv_fp8_e4m3fjLj3840ELj1ELj1ELj4ELj4ENS0_18Kernel_traits_baseILj3840ES3_S3_S4_fjLj128EEEEEEEvNS0_19ForwardKernelParamsE,"a",@progbits
	.sectionflags	@""
	.align	4
.nv.constant0._ZN18transformer_engine13normalization19ln_fwd_tuned_kernelINS0_13Kernel_traitsI6__halfS3_13__nv_fp8_e4m3fjLj3840ELj1ELj1ELj4ELj4ENS0_18Kernel_traits_baseILj3840ES3_S3_S4_fjLj128EEEEEEEvNS0_19ForwardKernelParamsE:
	.zero		664


//--------------------- .nv.constant0._ZN18transformer_engine13normalization19ln_fwd_tuned_kernelINS0_13Kernel_traitsI6__halfS3_13__nv_fp8_e4m3fjLj3072ELj1ELj1ELj4ELj16ENS0_18Kernel_traits_baseILj3072ES3_S3_S4_fjLj128EEEEEEEvNS0_19ForwardKernelParamsE --------------------------
	.section	.nv.constant0._ZN18transformer_engine13normalization19ln_fwd_tuned_kernelINS0_13Kernel_traitsI6__halfS3_13__nv_fp8_e4m3fjLj3072ELj1ELj1ELj4ELj16ENS0_18Kernel_traits_baseILj3072ES3_S3_S4_fjLj128EEEEEEEvNS0_19ForwardKernelParamsE,"a",@progbits
	.sectionflags	@""
	.align	4
.nv.constant0._ZN18transformer_engine13normalization19ln_fwd_tuned_kernelINS0_13Kernel_traitsI6__halfS3_13__nv_fp8_e4m3fjLj3072ELj1ELj1ELj4ELj16ENS0_18Kernel_traits_baseILj3072ES3_S3_S4_fjLj128EEEEEEEvNS0_19ForwardKernelParamsE:
	.zero		664


//--------------------- .nv.constant0._ZN18transformer_engine13normalization19ln_fwd_tuned_kernelINS0_13Kernel_traitsI6__halfS3_13__nv_fp8_e4m3fjLj2304ELj1ELj4ELj1ELj16ENS0_18Kernel_traits_baseILj2304ES3_S3_S4_fjLj128EEEEEEEvNS0_19ForwardKernelParamsE --------------------------
	.section	.nv.constant0._ZN18transformer_engine13normalization19ln_fwd_tuned_kernelINS0_13Kernel_traitsI6__halfS3_13__nv_fp8_e4m3fjLj2304ELj1ELj4ELj1ELj16ENS0_18Kernel_traits_baseILj2304ES3_S3_S4_fjLj128EEEEEEEvNS0_19ForwardKernelParamsE,"a",@progbits
	.sectionflags	@""
	.align	4
.nv.constant0._ZN18transformer_engine13normalization19ln_fwd_tuned_kernelINS0_13Kernel_traitsI6__halfS3_13__nv_fp8_e4m3fjLj2304ELj1ELj4ELj1ELj16ENS0_18Kernel_traits_baseILj2304ES3_S3_S4_fjLj128EEEEEEEvNS0_19ForwardKernelParamsE:
	.zero		664


//--------------------- .nv.constant0._ZN18transformer_engine13normalization19ln_fwd_tuned_kernelINS0_13Kernel_traitsI6__halfS3_13__nv_fp8_e4m3fjLj2048ELj1ELj4ELj1ELj16ENS0_18Kernel_traits_baseILj2048ES3_S3_S4_fjLj128EEEEEEEvNS0_19ForwardKernelParamsE --------------------------
	.section	.nv.constant0._ZN18transformer_engine13normalization19ln_fwd_tuned_kernelINS0_13Kernel_traitsI6__halfS3_13__nv_fp8_e4m3fjLj2048ELj1ELj4ELj1ELj16ENS0_18Kernel_traits_baseILj2048ES3_S3_S4_fjLj128EEEEEEEvNS0_19ForwardKernelParamsE,"a",@progbits
	.sectionflags	@""
	.align	4
.nv.constant0._ZN18transformer_engine13normalization19ln_fwd_tuned_kernelINS0_13Kernel_traitsI6__halfS3_13__nv_fp8_e4m3fjLj2048ELj1ELj4ELj1ELj16ENS0_18Kernel_traits_baseILj2048ES3_S3_S4_fjLj128EEEEEEEvNS0_19ForwardKernelParamsE:
	.zero		664


//--------------------- .nv.constant0._ZN18transformer_engine13normalization19ln_fwd_tuned_kernelINS0_13Kernel_traitsI6__halfS3_13__nv_fp8_e4m3fjLj1536ELj1ELj4ELj1ELj16ENS0_18Kernel_traits_baseILj1536ES3_S3_S4_fjLj128EEEEEEEvNS0_19ForwardKernelParamsE --------------------------
	.section	.nv.constant0._ZN18transformer_engine13normalization19ln_fwd_tuned_kernelINS0_13Kernel_traitsI6__halfS3_13__nv_fp8_e4m3fjLj1536ELj1ELj4ELj1ELj16ENS0_18Kernel_traits_baseILj1536ES3_S3_S4_fjLj128EEEEEEEvNS0_19ForwardKernelParamsE,"a",@progbits
	.sectionflags	@""
	.align	4
.nv.constant0._ZN18transformer_engine13normalization19ln_fwd_tuned_kernelINS0_13Kernel_traitsI6__halfS3_13__nv_fp8_e4m3fjLj1536ELj1ELj4ELj1ELj16ENS0_18Kernel_traits_baseILj1536ES3_S3_S4_fjLj128EEEEEEEvNS0_19ForwardKernelParamsE:
	.zero		664


//--------------------- .nv.constant0._ZN18transformer_engine13normalization19ln_fwd_tuned_kernelINS0_13Kernel_traitsI6__halfS3_13__nv_fp8_e4m3fjLj1024ELj1ELj4ELj1ELj16ENS0_18Kernel_traits_baseILj1024ES3_S3_S4_fjLj128EEEEEEEvNS0_19ForwardKernelParamsE --------------------------
	.section	.nv.constant0._ZN18transformer_engine13normalization19ln_fwd_tuned_kernelINS0_13Kernel_traitsI6__halfS3_13__nv_fp8_e4m3fjLj1024ELj1ELj4ELj1ELj16ENS0_18Kernel_traits_baseILj1024ES3_S3_S4_fjLj128EEEEEEEvNS0_19ForwardKernelParamsE,"a",@progbits
	.sectionflags	@""
	.align	4
.nv.constant0._ZN18transformer_engine13normalization19ln_fwd_tuned_kernelINS0_13Kernel_traitsI6__halfS3_13__nv_fp8_e4m3fjLj1024ELj1ELj4ELj1ELj16ENS0_18Kernel_traits_baseILj1024ES3_S3_S4_fjLj128EEEEEEEvNS0_19ForwardKernelParamsE:
	.zero		664


//--------------------- .nv.constant0._ZN18transformer_engine13normalization19ln_fwd_tuned_kernelINS0_13Kernel_traitsI6__halfS3_13__nv_fp8_e4m3fjLj768ELj1ELj4ELj1ELj16ENS0_18Kernel_traits_baseILj768ES3_S3_S4_fjLj128EEEEEEEvNS0_19ForwardKernelParamsE --------------------------
	.section	.nv.constant0._ZN18transformer_engine13normalization19ln_fwd_tuned_kernelINS0_13Kernel_traitsI6__halfS3_13__nv_fp8_e4m3fjLj768ELj1ELj4ELj1ELj16ENS0_18Kernel_traits_baseILj768ES3_S3_S4_fjLj128EEEEEEEvNS0_19ForwardKernelParamsE,"a",@progbits
	.sectionflags	@""
	.align	4
.nv.constant0._ZN18transformer_engine13normalization19ln_fwd_tuned_kernelINS0_13Kernel_traitsI6__halfS3_13__nv_fp8_e4m3fjLj768ELj1ELj4ELj1ELj16ENS0_18Kernel_traits_baseILj768ES3_S3_S4_fjLj128EEEEEEEvNS0_19ForwardKernelParamsE:
	.zero		664


//--------------------- .nv.constant0._ZN18transformer_engine13normalization19ln_fwd_tuned_kernelINS0_13Kernel_traitsI13__nv_bfloat16S3_13__nv_fp8_e4m3fjLj65536ELj8ELj1ELj4ELj16ENS0_18Kernel_traits_baseILj65536ES3_S3_S4_fjLj128EEEEEEEvNS0_19ForwardKernelParamsE --------------------------
	.section	.nv.constant0._ZN18transformer_engine13normalization19ln_fwd_tuned_kernelINS0_13Kernel_traitsI13__nv_bfloat16S3_13__nv_fp8_e4m3fjLj65536ELj8ELj1ELj4ELj16ENS0_18Kernel_traits_baseILj65536ES3_S3_S4_fjLj128EEEEEEEvNS0_19ForwardKernelParamsE,"a",@progbits
	.sectionflags	@""
	.align	4
.nv.constant0._ZN18transformer_engine13normalization19ln_fwd_tuned_kernelINS0_13Kernel_traitsI13__nv_bfloat16S3_13__nv_fp8_e4m3fjLj65536ELj8ELj1ELj4ELj16ENS0_18Kernel_traits_baseILj65536ES3_S3_S4_fjLj128EEEEEEEvNS0_19ForwardKernelParamsE:
	.zero		664


//--------------------- .nv.constant0._ZN18transformer_engine13normalization19ln_fwd_tuned_kernelINS0_13Kernel_traitsI13__nv_bfloat16S3_13__nv_fp8_e4m3fjLj49152ELj4ELj1ELj4ELj16ENS0_18Kernel_traits_baseILj49152ES3_S3_S4_fjLj128EEEEEEEvNS0_19ForwardKernelParamsE --------------------------
	.section	.nv.constant0._ZN18transformer_engine13normalization19ln_fwd_tuned_kernelINS0_13Kernel_traitsI13__nv_bfloat16S3_13__nv_fp8_e4m3fjLj49152ELj4ELj1ELj4ELj16ENS0_18Kernel_traits_baseILj49152ES3_S3_S4_fjLj128EEEEEEEvNS0_19ForwardKernelParamsE,"a",@progbits
	.sectionflags	@""
	.align	4
.nv.constant0._ZN18transformer_engine13normalization19ln_fwd_tuned_kernelINS0_13Kernel_traitsI13__nv_bfloat16S3_13__nv_fp8_e4m3fjLj49152ELj4ELj1ELj4ELj16ENS0_18Kernel_traits_baseILj49152ES3_S3_S4_fjLj128EEEEEEEvNS0_19ForwardKernelParamsE:
	.zero		664


//--------------------- .nv.constant0._ZN18transformer_engine13normalization19ln_fwd_tuned_kernelINS0_13Kernel_traitsI13__nv_bfloat16S3_13__nv_fp8_e4m3fjLj40960ELj4ELj1ELj4ELj16ENS0_18Kernel_traits_baseILj40960ES3_S3_S4_fjLj128EEEEEEEvNS0_19ForwardKernelParamsE --------------------------
	.section	.nv.constant0._ZN18transformer_engine13normalization19ln_fwd_tuned_kernelINS0_13Kernel_traitsI13__nv_bfloat16S3_13__nv_fp8_e4m3fjLj40960ELj4ELj1ELj4ELj16ENS0_18Kernel_traits_baseILj40960ES3_S3_S4_fjLj128EEEEEEEvNS0_19ForwardKernelParamsE,"a",@progbits
	.sectionflags	@""
	.align	4
.nv.constant0._ZN18transformer_engine13normalization19ln_fwd_tuned_kernelINS0_13Kernel_traitsI13__nv_bfloat16S3_13__nv_fp8_e4m3fjLj40960ELj4ELj1ELj4ELj16ENS0_18Kernel_traits_baseILj40960ES3_S3_S4_fjLj128EEEEEEEvNS0_19ForwardKernelParamsE:
	.zero		664


//--------------------- .nv.constant0._ZN18transformer_engine13normalization19ln_fwd_tuned_kernelINS0_13Kernel_traitsI13__nv_bfloat16S3_13__nv_fp8_e4m3fjLj32768ELj4ELj1ELj4ELj16ENS0_18Kernel_traits_baseILj32768ES3_S3_S4_fjLj128EEEEEEEvNS0_19ForwardKernelParamsE --------------------------
	.section	.nv.constant0._ZN18transformer_engine13normalization19ln_fwd_tuned_kernelINS0_13Kernel_traitsI13__nv_bfloat16S3_13__nv_fp8_e4m3fjLj32768ELj4ELj1ELj4ELj16ENS0_18Kernel_traits_baseILj32768ES3_S3_S4_fjLj128EEEEEEEvNS0_19ForwardKernelParamsE,"a",@progbits
	.sectionflags	@""
	.align	4
.nv.constant0._ZN18transformer_engine13normalization19ln_fwd_tuned_kernelINS0_13Kernel_traitsI13__nv_bfloat16S3_13__nv_fp8_e4m3fjLj32768ELj4ELj1ELj4ELj16ENS0_18Kernel_traits_baseILj32768ES3_S3_S4_fjLj128EEEEEEEvNS0_19ForwardKernelParamsE:
	.zero		664


//--------------------- .nv.constant0._ZN18transformer_engine13normalization19ln_fwd_tuned_kernelINS0_13Kernel_traitsI13__nv_bfloat16S3_13__nv_fp8_e4m3fjLj30720ELj4ELj1ELj4ELj4ENS0_18Kernel_traits_baseILj30720ES3_S3_S4_fjLj128EEEEEEEvNS0_19ForwardKernelParamsE --------------------------
	.section	.nv.constant0._ZN18transformer_engine13normalization19ln_fwd_tuned_kernelINS0_13Kernel_traitsI13__nv_bfloat16S3_13__nv_fp8_e4m3fjLj30720ELj4ELj1ELj4ELj4ENS0_18Kernel_traits_baseILj30720ES3_S3_S4_fjLj128EEEEEEEvNS0_19ForwardKernelParamsE,"a",@progbits
	.sectionflags	@""
	.align	4
.nv.constant0._ZN18transformer_engine13normalization19ln_fwd_tuned_kernelINS0_13Kernel_traitsI13__nv_bfloat16S3_13__nv_fp8_e4m3fjLj30720ELj4ELj1ELj4ELj4ENS0_18Kernel_traits_baseILj30720ES3_S3_S4_fjLj128EEEEEEEvNS0_19ForwardKernelParamsE:
	.zero		664


//--------------------- .nv.constant0._ZN18transformer_engine13normalization19ln_fwd_tuned_kernelINS0_13Kernel_traitsI13__nv_bfloat16S3_13__nv_fp8_e4m3fjLj25600ELj2ELj1ELj4ELj8ENS0_18Kernel_traits_baseILj25600ES3_S3_S4_fjLj128EEEEEEEvNS0_19ForwardKernelParamsE --------------------------
	.section	.nv.constant0._ZN18transformer_engine13normalization19ln_fwd_tuned_kernelINS0_13Kernel_traitsI13__nv_bfloat16S3_13__nv_fp8_e4m3fjLj25600ELj2ELj1ELj4ELj8ENS0_18Kernel_traits_baseILj25600ES3_S3_S4_fjLj128EEEEEEEvNS0_19ForwardKernelParamsE,"a",@progbits
	.sectionflags	@""
	.align	4
.nv.constant0._ZN18transformer_engine13normalization19ln_fwd_tuned_kernelINS0_13Kernel_traitsI13__nv_bfloat16S3_13__nv_fp8_e4m3fjLj25600ELj2ELj1ELj4ELj8ENS0_18Kernel_traits_baseILj25600ES3_S3_S4_fjLj128EEEEEEEvNS0_19ForwardKernelParamsE:
	.zero		664


//--------------------- .nv.constant0._ZN18transformer_engine13normalization19ln_fwd_tuned_kernelINS0_13Kernel_traitsI13__nv_bfloat16S3_13__nv_fp8_e4m3fjLj24576ELj2ELj1ELj4ELj16ENS0_18Kernel_traits_baseILj24576ES3_S3_S4_fjLj128EEEEEEEvNS0_19ForwardKernelParamsE --------------------------
	.section	.nv.constant0._ZN18transformer_engine13normalization19ln_fwd_tuned_kernelINS0_13Kernel_traitsI13__nv_bfloat16S3_13__nv_fp8_e4m3fjLj24576ELj2ELj1ELj4ELj16ENS0_18Kernel_traits_baseILj24576ES3_S3_S4_fjLj128EEEEEEEvNS0_19ForwardKernelParamsE,"a",@progbits
	.sectionflags	@""
	.align	4
.nv.constant0._ZN18transformer_engine13normalization19ln_fwd_tuned_kernelINS0_13Kernel_traitsI13__nv_bfloat16S3_13__nv_fp8_e4m3fjLj24576ELj2ELj1ELj4ELj16ENS0_18Kernel_traits_baseILj24576ES3_S3_S4_fjLj128EEEEEEEvNS0_19ForwardKernelParamsE:
	.zero		664


//--------------------- .nv.constant0._ZN18transformer_engine13normalization19ln_fwd_tuned_kernelINS0_13Kernel_traitsI13__nv_bfloat16S3_13__nv_fp8_e4m3fjLj20480ELj2ELj1ELj4ELj16ENS0_18Kernel_traits_baseILj20480ES3_S3_S4_fjLj128EEEEEEEvNS0_19ForwardKernelParamsE --------------------------
	.section	.nv.constant0._ZN18transformer_engine13normalization19ln_fwd_tuned_kernelINS0_13Kernel_traitsI13__nv_bfloat16S3_13__nv_fp8_e4m3fjLj20480ELj2ELj1ELj4ELj16ENS0_18Kernel_traits_baseILj20480ES3_S3_S4_fjLj128EEEEEEEvNS0_19ForwardKernelParamsE,"a",@progbits
	.sectionflags	@""
	.align	4
.nv.constant0._ZN18transformer_engine13normalization19ln_fwd_tuned_kernelINS0_13Kernel_traitsI13__nv_bfloat16S3_13__nv_fp8_e4m3fjLj20480ELj2ELj1ELj4ELj16ENS0_18Kernel_traits_baseILj20480ES3_S3_S4_fjLj128EEEEEEEvNS0_19ForwardKernelParamsE:
	.zero		664


//--------------------- .nv.constant0._ZN18transformer_engine13normalization19ln_fwd_tuned_kernelINS0_13Kernel_traitsI13__nv_bfloat16S3_13__nv_fp8_e4m3fjLj18432ELj2ELj1ELj4ELj16ENS0_18Kernel_traits_baseILj18432ES3_S3_S4_fjLj128EEEEEEEvNS0_19ForwardKernelParamsE --------------------------
	.section	.nv.constant0._ZN18transformer_engine13normalization19ln_fwd_tuned_kernelINS0_13Kernel_traitsI13__nv_bfloat16S3_13__nv_fp8_e4m3fjLj18432ELj2ELj1ELj4ELj16ENS0_18Kernel_traits_baseILj18432ES3_S3_S4_fjLj128EEEEEEEvNS0_19ForwardKernelParamsE,"a",@progbits
	.sectionflags	@""
	.align	4
.nv.constant0._ZN18transformer_engine13normalization19ln_fwd_tuned_kernelINS0_13Kernel_traitsI13__nv_bfloat16S3_13__nv_fp8_e4m3fjLj18432ELj2ELj1ELj4ELj16ENS0_18Kernel_traits_baseILj18432ES3_S3_S4_fjLj128EEEEEEEvNS0_19ForwardKernelParamsE:
	.zero		664


//--------------------- .nv.constant0._ZN18transformer_engine13normalization19ln_fwd_tuned_kernelINS0_13Kernel_traitsI13__nv_bfloat16S3_13__nv_fp8_e4m3fjLj16384ELj2ELj1ELj4ELj16ENS0_18Kernel_traits_baseILj16384ES3_S3_S4_fjLj128EEEEEEEvNS0_19ForwardKernelParamsE --------------------------
	.section	.nv.constant0._ZN18transformer_engine13normalization19ln_fwd_tuned_kernelINS0_13Kernel_traitsI13__nv_bfloat16S3_13__nv_fp8_e4m3fjLj16384ELj2ELj1ELj4ELj16ENS0_18Kernel_traits_baseILj16384ES3_S3_S4_fjLj128EEEEEEEvNS0_19ForwardKernelParamsE,"a",@progbits
	.sectionflags	@""
	.align	4
.nv.constant0._ZN18transformer_engine13normalization19ln_fwd_tuned_kernelINS0_13Kernel_traitsI13__nv_bfloat16S3_13__nv_fp8_e4m3fjLj16384ELj2ELj1ELj4ELj16ENS0_18Kernel_traits_baseILj16384ES3_S3_S4_fjLj128EEEEEEEvNS0_19ForwardKernelParamsE:
	.zero		664


//--------------------- .nv.constant0._ZN18transformer_engine13normalization19ln_fwd_tuned_kernelINS0_13Kernel_traitsI13__nv_bfloat16S3_13__nv_fp8_e4m3fjLj15360ELj2ELj1ELj4ELj8ENS0_18Kernel_traits_baseILj15360ES3_S3_S4_fjLj128EEEEEEEvNS0_19ForwardKernelParamsE --------------------------
	.section	.nv.constant0._ZN18transformer_engine13normalization19ln_fwd_tuned_kernelINS0_13Kernel_traitsI13__nv_bfloat16S3_13__nv_fp8_e4m3fjLj15360ELj2ELj1ELj4ELj8ENS0_18Kernel_traits_baseILj15360ES3_S3_S4_fjLj128EEEEEEEvNS0_19ForwardKernelParamsE,"a",@progbits
	.sectionflags	@""
	.align	4
.nv.constant0._ZN18transformer_engine13normalization19ln_fwd_tuned_kernelINS0_13Kernel_traitsI13__nv_bfloat16S3_13__nv_fp8_e4m3fjLj15360ELj2ELj1ELj4ELj8ENS0_18Kernel_traits_baseILj15360ES3_S3_S4_fjLj128EEEEEEEvNS0_19ForwardKernelParamsE:
	.zero		664


//--------------------- .nv.constant0._ZN18transformer_engine13normalization19ln_fwd_tuned_kernelINS0_13Kernel_traitsI13__nv_bfloat16S3_13__nv_fp8_e4m3fjLj12800ELj2ELj1ELj4ELj4ENS0_18Kernel_traits_baseILj12800ES3_S3_S4_fjLj128EEEEEEEvNS0_19ForwardKernelParamsE --------------------------
	.section	.nv.constant0._ZN18transformer_engine13normalization19ln_fwd_tuned_kernelINS0_13Kernel_traitsI13__nv_bfloat16S3_13__nv_fp8_e4m3fjLj12800ELj2ELj1ELj4ELj4ENS0_18Kernel_traits_baseILj12800ES3_S3_S4_fjLj128EEEEEEEvNS0_19ForwardKernelParamsE,"a",@progbits
	.sectionflags	@""
	.align	4
.nv.constant0._ZN18transformer_engine13normalization19ln_fwd_tuned_kernelINS0_13Kernel_traitsI13__nv_bfloat16S3_13__nv_fp8_e4m3fjLj12800ELj2ELj1ELj4ELj4ENS0_18Kernel_traits_baseILj12800ES3_S3_S4_fjLj128EEEEEEEvNS0_19ForwardKernelParamsE:
	.zero		664


//--------------------- .nv.constant0._ZN18transformer_engine13normalization19ln_fwd_tuned_kernelINS0_13Kernel_traitsI13__nv_bfloat16S3_13__nv_fp8_e4m3fjLj12288ELj2ELj1ELj4ELj16ENS0_18Kernel_traits_baseILj12288ES3_S3_S4_fjLj128EEEEEEEvNS0_19ForwardKernelParamsE --------------------------
	.section	.nv.constant0._ZN18transformer_engine13normalization19ln_fwd_tuned_kernelINS0_13Kernel_traitsI13__nv_bfloat16S3_13__nv_fp8_e4m3fjLj12288ELj2ELj1ELj4ELj16ENS0_18Kernel_traits_baseILj12288ES3_S3_S4_fjLj128EEEEEEEvNS0_19ForwardKernelParamsE,"a",@progbits
	.sectionflags	@""
	.align	4
.nv.constant0._ZN18transformer_engine13normalization19ln_fwd_tuned_kernelINS0_13Kernel_traitsI13__nv_bfloat16S3_13__nv_fp8_e4m3fjLj12288ELj2ELj1ELj4ELj16ENS0_18Kernel_traits_baseILj12288ES3_S3_S4_fjLj128EEEEEEEvNS0_19ForwardKernelParamsE:
	.zero		664


//--------------------- .nv.constant0._ZN18transformer_engine13normalization19ln_fwd_tuned_kernelINS0_13Kernel_traitsI13__nv_bfloat16S3_13__nv_fp8_e4m3fjLj10240ELj1ELj1ELj4ELj16ENS0_18Kernel_traits_baseILj10240ES3_S3_S4_fjLj128EEEEEEEvNS0_19ForwardKernelParamsE --------------------------
	.section	.nv.constant0._ZN18transformer_engine13normalization19ln_fwd_tuned_kernelINS0_13Kernel_traitsI13__nv_bfloat16S3_13__nv_fp8_e4m3fjLj10240ELj1ELj1ELj4ELj16ENS0_18Kernel_traits_baseILj10240ES3_S3_S4_fjLj128EEEEEEEvNS0_19ForwardKernelParamsE,"a",@progbits
	.sectionflags	@""
	.align	4
.nv.constant0._ZN18transformer_engine13normalization19ln_fwd_tuned_kernelINS0_13Kernel_traitsI13__nv_bfloat16S3_13__nv_fp8_e4m3fjLj10240ELj1ELj1ELj4ELj16ENS0_18Kernel_traits_baseILj10240ES3_S3_S4_fjLj128EEEEEEEvNS0_19ForwardKernelParamsE:
	.zero		664


//--------------------- .nv.constant0._ZN18transformer_engine13normalization19ln_fwd_tuned_kernelINS0_13Kernel_traitsI13__nv_bfloat16S3_13__nv_fp8_e4m3fjLj8192ELj1ELj1ELj4ELj16ENS0_18Kernel_traits_baseILj8192ES3_S3_S4_fjLj128EEEEEEEvNS0_19ForwardKernelParamsE --------------------------
	.section	.nv.constant0._ZN18transformer_engine13normalization19ln_fwd_tuned_kernelINS0_13Kernel_traitsI13__nv_bfloat16S3_13__nv_fp8_e4m3fjLj8192ELj1ELj1ELj4ELj16ENS0_18Kernel_traits_baseILj8192ES3_S3_S4_fjLj128EEEEEEEvNS0_19ForwardKernelParamsE,"a",@progbits
	.sectionflags	@""
	.align	4
.nv.constant0._ZN18transformer_engine13normalization19ln_fwd_tuned_kernelINS0_13Kernel_traitsI13__nv_bfloat16S3_13__nv_fp8_e4m3fjLj8192ELj1ELj1ELj4ELj16ENS0_18Kernel_traits_baseILj8192ES3_S3_S4_fjLj128EEEEEEEvNS0_19ForwardKernelParamsE:
	.zero		664


//--------------------- .nv.constant0._ZN18transformer_engine13normalization19ln_fwd_tuned_kernelINS0_13Kernel_traitsI13__nv_bfloat16S3_13__nv_fp8_e4m3fjLj6144ELj1ELj1ELj4ELj16ENS0_18Kernel_traits_baseILj6144ES3_S3_S4_fjLj128EEEEEEEvNS0_19ForwardKernelParamsE --------------------------
	.section	.nv.constant0._ZN18transformer_engine13normalization19ln_fwd_tuned_kernelINS0_13Kernel_traitsI13__nv_bfloat16S3_13__nv_fp8_e4m3fjLj6144ELj1ELj1ELj4ELj16ENS0_18Kernel_traits_baseILj6144ES3_S3_S4_fjLj128EEEEEEEvNS0_19ForwardKernelParamsE,"a",@progbits
	.sectionflags	@""
	.align	4
.nv.constant0._ZN18transformer_engine13normalization19ln_fwd_tuned_kernelINS0_13Kernel_traitsI13__nv_bfloat16S3_13__nv_fp8_e4m3fjLj6144ELj1ELj1ELj4ELj16ENS0_18Kernel_traits_baseILj6144ES3_S3_S4_fjLj128EEEEEEEvNS0_19ForwardKernelParamsE:
	.zero		664


//--------------------- .nv.constant0._ZN18transformer_engine13normalization19ln_fwd_tuned_kernelINS0_13Kernel_traitsI13__nv_bfloat16S3_13__nv_fp8_e4m3fjLj5120ELj1ELj1ELj4ELj16ENS0_18Kernel_traits_baseILj5120ES3_S3_S4_fjLj128EEEEEEEvNS0_19ForwardKernelParamsE --------------------------
	.section	.nv.constant0._ZN18transformer_engine13normalization19ln_fwd_tuned_kernelINS0_13Kernel_traitsI13__nv_bfloat16S3_13__nv_fp8_e4m3fjLj5120ELj1ELj1ELj4ELj16ENS0_18Kernel_traits_baseILj5120ES3_S3_S4_fjLj128EEEEEEEvNS0_19ForwardKernelParamsE,"a",@progbits
	.sectionflags	@""
	.align	4
.nv.constant0._ZN18transformer_engine13normalization19ln_fwd_tuned_kernelINS0_13Kernel_traitsI13__nv_bfloat16S3_13__nv_fp8_e4m3fjLj5120ELj1ELj1ELj4ELj16ENS0_18Kernel_traits_baseILj5120ES3_S3_S4_fjLj128EEEEEEEvNS0_19ForwardKernelParamsE:
	.zero		664


//--------------------- .nv.constant0._ZN18transformer_engine13normalization19ln_fwd_tuned_kernelINS0_13Kernel_traitsI13__nv_bfloat16S3_13__nv_fp8_e4m3fjLj4096ELj1ELj1ELj4ELj16ENS0_18Kernel_traits_baseILj4096ES3_S3_S4_fjLj128EEEEEEEvNS0_19ForwardKernelParamsE --------------------------
	.section	.nv.constant0._ZN18transformer_engine13normalization19ln_fwd_tuned_kernelINS0_13Kernel_traitsI13__nv_bfloat16S3_13__nv_fp8_e4m3fjLj4096ELj1ELj1ELj4ELj16ENS0_18Kernel_traits_baseILj4096ES3_S3_S4_fjLj128EEEEEEEvNS0_19ForwardKernelParamsE,"a",@progbits
	.sectionflags	@""
	.align	4
.nv.constant0._ZN18transformer_engine13normalization19ln_fwd_tuned_kernelINS0_13Kernel_traitsI13__nv_bfloat16S3_13__nv_fp8_e4m3fjLj4096ELj1ELj1ELj4ELj16ENS0_18Kernel_traits_baseILj4096ES3_S3_S4_fjLj128EEEEEEEvNS0_19ForwardKernelParamsE:
	.zero		664


//--------------------- .nv.constant0._ZN18transformer_engine13normalization19ln_fwd_tuned_kernelINS0_13Kernel_traitsI13__nv_bfloat16S3_13__nv_fp8_e4m3fjLj3840ELj1ELj1ELj4ELj4ENS0_18Kernel_traits_baseILj3840ES3_S3_S4_fjLj128EEEEEEEvNS0_19ForwardKernelParamsE --------------------------
	.section	.nv.constant0._ZN18transformer_engine13normalization19ln_fwd_tuned_kernelINS0_13Kernel_traitsI13__nv_bfloat16S3_13__nv_fp8_e4m3fjLj3840ELj1ELj1ELj4ELj4ENS0_18Kernel_traits_baseILj3840ES3_S3_S4_fjLj128EEEEEEEvNS0_19ForwardKernelParamsE,"a",@progbits
	.sectionflags	@""
	.align	4
.nv.constant0._ZN18transformer_engine13normalization19ln_fwd_tuned_kernelINS0_13Kernel_traitsI13__nv_bfloat16S3_13__nv_fp8_e4m3fjLj3840ELj1ELj1ELj4ELj4ENS0_18Kernel_traits_baseILj3840ES3_S3_S4_fjLj128EEEEEEEvNS0_19ForwardKernelParamsE:
	.zero		664


//--------------------- .nv.constant0._ZN18transformer_engine13normalization19ln_fwd_tuned_kernelINS0_13Kernel_traitsI13__nv_bfloat16S3_13__nv_fp8_e4m3fjLj3072ELj1ELj1ELj4ELj16ENS0_18Kernel_traits_baseILj3072ES3_S3_S4_fjLj128EEEEEEEvNS0_19ForwardKernelParamsE --------------------------
	.section	.nv.constant0._ZN18transformer_engine13normalization19ln_fwd_tuned_kernelINS0_13Kernel_traitsI13__nv_bfloat16S3_13__nv_fp8_e4m3fjLj3072ELj1ELj1ELj4ELj16ENS0_18Kernel_traits_baseILj3072ES3_S3_S4_fjLj128EEEEEEEvNS0_19ForwardKernelParamsE,"a",@progbits
	.sectionflags	@""
	.align	4
.nv.constant0._ZN18transformer_engine13normalization19ln_fwd_tuned_kernelINS0_13Kernel_traitsI13__nv_bfloat16S3_13__nv_fp8_e4m3fjLj3072ELj1ELj1ELj4ELj16ENS0_18Kernel_traits_baseILj3072ES3_S3_S4_fjLj128EEEEEEEvNS0_19ForwardKernelParamsE:
	.zero		664


//--------------------- .nv.constant0._ZN18transformer_engine13normalization19ln_fwd_tuned_kernelINS0_13Kernel_traitsI13__nv_bfloat16S3_13__nv_fp8_e4m3fjLj2304ELj1ELj4ELj1ELj16ENS0_18Kernel_traits_baseILj2304ES3_S3_S4_fjLj128EEEEEEEvNS0_19ForwardKernelParamsE --------------------------
	.section	.nv.constant0._ZN18transformer_engine13normalization19ln_fwd_tuned_kernelINS0_13Kernel_traitsI13__nv_bfloat16S3_13__nv_fp8_e4m3fjLj2304ELj1ELj4ELj1ELj16ENS0_18Kernel_traits_baseILj2304ES3_S3_S4_fjLj128EEEEEEEvNS0_19ForwardKernelParamsE,"a",@progbits
	.sectionflags	@""
	.align	4
.nv.constant0._ZN18transformer_engine13normalization19ln_fwd_tuned_kernelINS0_13Kernel_traitsI13__nv_bfloat16S3_13__nv_fp8_e4m3fjLj2304ELj1ELj4ELj1ELj16ENS0_18Kernel_traits_baseILj2304ES3_S3_S4_fjLj128EEEEEEEvNS0_19ForwardKernelParamsE:
	.zero		664


//--------------------- .nv.constant0._ZN18transformer_engine13normalization19ln_fwd_tuned_kernelINS0_13Kernel_traitsI13__nv_bfloat16S3_13__nv_fp8_e4m3fjLj2048ELj1ELj4ELj1ELj16ENS0_18Kernel_traits_baseILj2048ES3_S3_S4_fjLj128EEEEEEEvNS0_19ForwardKernelParamsE --------------------------
	.section	.nv.constant0._ZN18transformer_engine13normalization19ln_fwd_tuned_kernelINS0_13Kernel_traitsI13__nv_bfloat16S3_13__nv_fp8_e4m3fjLj2048ELj1ELj4ELj1ELj16ENS0_18Kernel_traits_baseILj2048ES3_S3_S4_fjLj128EEEEEEEvNS0_19ForwardKernelParamsE,"a",@progbits
	.sectionflags	@""
	.align	4
.nv.constant0._ZN18transformer_engine13normalization19ln_fwd_tuned_kernelINS0_13Kernel_traitsI13__nv_bfloat16S3_13__nv_fp8_e4m3fjLj2048ELj1ELj4ELj1ELj16ENS0_18Kernel_traits_baseILj2048ES3_S3_S4_fjLj128EEEEEEEvNS0_19ForwardKernelParamsE:
	.zero		664


//--------------------- .nv.constant0._ZN18transformer_engine13normalization19ln_fwd_tuned_kernelINS0_13Kernel_traitsI13__nv_bfloat16S3_13__nv_fp8_e4m3fjLj1536ELj1ELj4ELj1ELj16ENS0_18Kernel_traits_baseILj1536ES3_S3_S4_fjLj128EEEEEEEvNS0_19ForwardKernelParamsE --------------------------
	.section	.nv.constant0._ZN18transformer_engine13normalization19ln_fwd_tuned_kernelINS0_13Kernel_traitsI13__nv_bfloat16S3_13__nv_fp8_e4m3fjLj1536ELj1ELj4ELj1ELj16ENS0_18Kernel_traits_baseILj1536ES3_S3_S4_fjLj128EEEEEEEvNS0_19ForwardKernelParamsE,"a",@progbits
	.sectionflags	@""
	.align	4
.nv.constant0._ZN18transformer_engine13normalization19ln_fwd_tuned_kernelINS0_13Kernel_traitsI13__nv_bfloat16S3_13__nv_fp8_e4m3fjLj1536ELj1ELj4ELj1ELj16ENS0_18Kernel_traits_baseILj1536ES3_S3_S4_fjLj128EEEEEEEvNS0_19ForwardKernelParamsE:
	.zero		664


//--------------------- .nv.constant0._ZN18transformer_engine13normalization19ln_fwd_tuned_kernelINS0_13Kernel_traitsI13__nv_bfloat16S3_13__nv_fp8_e4m3fjLj1024ELj1ELj4ELj1ELj16ENS0_18Kernel_traits_baseILj1024ES3_S3_S4_fjLj128EEEEEEEvNS0_19ForwardKernelParamsE --------------------------
	.section	.nv.constant0._ZN18transformer_engine13normalization19ln_fwd_tuned_kernelINS0_13Kernel_traitsI13__nv_bfloat16S3_13__nv_fp8_e4m3fjLj1024ELj1ELj4ELj1ELj16ENS0_18Kernel_traits_baseILj1024ES3_S3_S4_fjLj128EEEEEEEvNS0_19ForwardKernelParamsE,"a",@progbits
	.sectionflags	@""
	.align	4
.nv.constant0._ZN18transformer_engine13normalization19ln_fwd_tuned_kernelINS0_13Kernel_traitsI13__nv_bfloat16S3_13__nv_fp8_e4m3fjLj1024ELj1ELj4ELj1ELj16ENS0_18Kernel_traits_baseILj1024ES3_S3_S4_fjLj128EEEEEEEvNS0_19ForwardKernelParamsE:
	.zero		664


//--------------------- .nv.constant0._ZN18transformer_engine13normalization19ln_fwd_tuned_kernelINS0_13Kernel_traitsI13__nv_bfloat16S3_13__nv_fp8_e4m3fjLj768ELj1ELj4ELj1ELj16ENS0_18Kernel_traits_baseILj768ES3_S3_S4_fjLj128EEEEEEEvNS0_19ForwardKernelParamsE --------------------------
	.section	.nv.constant0._ZN18transformer_engine13normalization19ln_fwd_tuned_kernelINS0_13Kernel_traitsI13__nv_bfloat16S3_13__nv_fp8_e4m3fjLj768ELj1ELj4ELj1ELj16ENS0_18Kernel_traits_baseILj768ES3_S3_S4_fjLj128EEEEEEEvNS0_19ForwardKernelParamsE,"a",@progbits
	.sectionflags	@""
	.align	4
.nv.constant0._ZN18transformer_engine13normalization19ln_fwd_tuned_kernelINS0_13Kernel_traitsI13__nv_bfloat16S3_13__nv_fp8_e4m3fjLj768ELj1ELj4ELj1ELj16ENS0_18Kernel_traits_baseILj768ES3_S3_S4_fjLj128EEEEEEEvNS0_19ForwardKernelParamsE:
	.zero		664


//--------------------- SYMBOLS --------------------------

	.type		.nv.reservedSmem.offset0,@object
	.size		.nv.reservedSmem.offset0,0x4
